	.target	sm_90a

	.elftype	@"ET_EXEC"


//--------------------- .note.nv.tkinfo           --------------------------
	.section	.note.nv.tkinfo,"",@"SHT_NOTE"
	.sectionflags	@"SHF_NOTE_NV_TKINFO"
	.tkinfo
        /*0018*/ 	.word	0x00000002
        /*0030*/ 	.string	""
        /*0030*/ 	.string	"ptxas"
        /*0030*/ 	.string	"Cuda compilation tools, release 13.0, V13.0.88"
        /*0030*/ 	.string	"Build cuda_13.0.r13.0/compiler.36424714_0"
        /*0030*/ 	.string	"-arch sm_90a -m 64 "



//--------------------- .note.nv.cuinfo           --------------------------
	.section	.note.nv.cuinfo,"",@"SHT_NOTE"
	.sectionflags	@"SHF_NOTE_NV_CUINFO"
        /*0018*/ 	.short	0x0002
        /*001a*/ 	.short	0x005a
        /*001c*/ 	.short	0x0082
	.zero		2


//--------------------- .nv.info                  --------------------------
	.section	.nv.info,"",@"SHT_CUDA_INFO"
	.align	4


	//----- nvinfo : EIATTR_REGCOUNT
	.align		4
        /*0000*/ 	.byte	0x04, 0x2f
        /*0002*/ 	.short	(.L_41 - .L_40)
	.align		4
.L_40:
        /*0004*/ 	.word	index@(_ZN7cutlass13device_kernelIN5flash11enable_sm90INS1_16FlashAttnFwdSm90INS1_25CollectiveMainloopFwdSm90ILi2EN4cute5tupleIJNS5_1CILi1EEES8_S8_EEENS6_IJNS7_ILi192EEENS7_ILi128EEENS7_ILi64EEEEEELi64ENS_6half_tEfNS_4arch4Sm90ELb1ELb0ELb1ELb1ELb1ELb1ELb0ELb1ELb1ELb1ELb0ELb0EEENS1_21CollectiveEpilogueFwdINS6_IJSA_SC_SB_EEES9_SE_SG_Li384ELb1ELb1ELb0ELb0EEENS1_36VarlenDynamicPersistentTileSchedulerILi192ELi128ELi384ELi128ELb0ELb1ELb1ELb1ELb1ELb1EEEEEEEEEvNT_6ParamsE)
        /*0008*/ 	.word	0x00000080


	//----- nvinfo : EIATTR_FRAME_SIZE
	.align		4
.L_41:
        /*000c*/ 	.byte	0x04, 0x11
        /*000e*/ 	.short	(.L_43 - .L_42)
	.align		4
.L_42:
        /*0010*/ 	.word	index@(_ZN7cutlass13device_kernelIN5flash11enable_sm90INS1_16FlashAttnFwdSm90INS1_25CollectiveMainloopFwdSm90ILi2EN4cute5tupleIJNS5_1CILi1EEES8_S8_EEENS6_IJNS7_ILi192EEENS7_ILi128EEENS7_ILi64EEEEEELi64ENS_6half_tEfNS_4arch4Sm90ELb1ELb0ELb1ELb1ELb1ELb1ELb0ELb1ELb1ELb1ELb0ELb0EEENS1_21CollectiveEpilogueFwdINS6_IJSA_SC_SB_EEES9_SE_SG_Li384ELb1ELb1ELb0ELb0EEENS1_36VarlenDynamicPersistentTileSchedulerILi192ELi128ELi384ELi128ELb0ELb1ELb1ELb1ELb1ELb1EEEEEEEEEvNT_6ParamsE)
        /*0014*/ 	.word	0x00000070


	//----- nvinfo : EIATTR_REGCOUNT
	.align		4
.L_43:
        /*0018*/ 	.byte	0x04, 0x2f
        /*001a*/ 	.short	(.L_45 - .L_44)
	.align		4
.L_44:
        /*001c*/ 	.word	index@(_ZN7cutlass13device_kernelIN5flash11enable_sm90INS1_16FlashAttnFwdSm90INS1_25CollectiveMainloopFwdSm90ILi2EN4cute5tupleIJNS5_1CILi1EEES8_S8_EEENS6_IJNS7_ILi192EEENS7_ILi128EEENS7_ILi64EEEEEELi64ENS_6half_tEfNS_4arch4Sm90ELb1ELb0ELb1ELb1ELb1ELb0ELb0ELb1ELb1ELb1ELb0ELb0EEENS1_21CollectiveEpilogueFwdINS6_IJSA_SC_SB_EEES9_SE_SG_Li384ELb1ELb1ELb0ELb0EEENS1_36VarlenDynamicPersistentTileSchedulerILi192ELi128ELi384ELi128ELb0ELb1ELb1ELb1ELb1ELb1EEEEEEEEEvNT_6ParamsE)
        /*0020*/ 	.word	0x00000080


	//----- nvinfo : EIATTR_FRAME_SIZE
	.align		4
.L_45:
        /*0024*/ 	.byte	0x04, 0x11
        /*0026*/ 	.short	(.L_47 - .L_46)
	.align		4
.L_46:
        /*0028*/ 	.word	index@(_ZN7cutlass13device_kernelIN5flash11enable_sm90INS1_16FlashAttnFwdSm90INS1_25CollectiveMainloopFwdSm90ILi2EN4cute5tupleIJNS5_1CILi1EEES8_S8_EEENS6_IJNS7_ILi192EEENS7_ILi128EEENS7_ILi64EEEEEELi64ENS_6half_tEfNS_4arch4Sm90ELb1ELb0ELb1ELb1ELb1ELb0ELb0ELb1ELb1ELb1ELb0ELb0EEENS1_21CollectiveEpilogueFwdINS6_IJSA_SC_SB_EEES9_SE_SG_Li384ELb1ELb1ELb0ELb0EEENS1_36VarlenDynamicPersistentTileSchedulerILi192ELi128ELi384ELi128ELb0ELb1ELb1ELb1ELb1ELb1EEEEEEEEEvNT_6ParamsE)
        /*002c*/ 	.word	0x00000040


	//----- nvinfo : EIATTR_REGCOUNT
	.align		4
.L_47:
        /*0030*/ 	.byte	0x04, 0x2f
        /*0032*/ 	.short	(.L_49 - .L_48)
	.align		4
.L_48:
        /*0034*/ 	.word	index@(_ZN7cutlass13device_kernelIN5flash11enable_sm90INS1_16FlashAttnFwdSm90INS1_25CollectiveMainloopFwdSm90ILi2EN4cute5tupleIJNS5_1CILi1EEES8_S8_EEENS6_IJNS7_ILi192EEENS7_ILi128EEENS7_ILi64EEEEEELi64ENS_6half_tEfNS_4arch4Sm90ELb1ELb0ELb1ELb0ELb1ELb0ELb0ELb1ELb1ELb1ELb0ELb0EEENS1_21CollectiveEpilogueFwdINS6_IJSA_SC_SB_EEES9_SE_SG_Li384ELb0ELb1ELb0ELb0EEENS1_30DynamicPersistentTileSchedulerILi384ELi128ELb0ELb1ELb1EEEEEEEEEvNT_6ParamsE)
        /*0038*/ 	.word	0x00000080


	//----- nvinfo : EIATTR_FRAME_SIZE
	.align		4
.L_49:
        /*003c*/ 	.byte	0x04, 0x11
        /*003e*/ 	.short	(.L_51 - .L_50)
	.align		4
.L_50:
        /*0040*/ 	.word	index@(_ZN7cutlass13device_kernelIN5flash11enable_sm90INS1_16FlashAttnFwdSm90INS1_25CollectiveMainloopFwdSm90ILi2EN4cute5tupleIJNS5_1CILi1EEES8_S8_EEENS6_IJNS7_ILi192EEENS7_ILi128EEENS7_ILi64EEEEEELi64ENS_6half_tEfNS_4arch4Sm90ELb1ELb0ELb1ELb0ELb1ELb0ELb0ELb1ELb1ELb1ELb0ELb0EEENS1_21CollectiveEpilogueFwdINS6_IJSA_SC_SB_EEES9_SE_SG_Li384ELb0ELb1ELb0ELb0EEENS1_30DynamicPersistentTileSchedulerILi384ELi128ELb0ELb1ELb1EEEEEEEEEvNT_6ParamsE)
        /*0044*/ 	.word	0x00000018


	//----- nvinfo : EIATTR_REGCOUNT
	.align		4
.L_51:
        /*0048*/ 	.byte	0x04, 0x2f
        /*004a*/ 	.short	(.L_53 - .L_52)
	.align		4
.L_52:
        /*004c*/ 	.word	index@(_ZN7cutlass13device_kernelIN5flash11enable_sm90INS1_16FlashAttnFwdSm90INS1_25CollectiveMainloopFwdSm90ILi2EN4cute5tupleIJNS5_1CILi1EEES8_S8_EEENS6_IJNS7_ILi192EEENS7_ILi128EEENS7_ILi64EEEEEELi64ENS_6half_tEfNS_4arch4Sm90ELb0ELb1ELb1ELb1ELb1ELb1ELb0ELb1ELb1ELb1ELb0ELb0EEENS1_21CollectiveEpilogueFwdINS6_IJSA_SC_SB_EEES9_SE_SG_Li384ELb1ELb1ELb0ELb0EEENS1_36VarlenDynamicPersistentTileSchedulerILi192ELi128ELi384ELi128ELb0ELb1ELb1ELb1ELb0ELb1EEEEEEEEEvNT_6ParamsE)
        /*0050*/ 	.word	0x00000080


	//----- nvinfo : EIATTR_FRAME_SIZE
	.align		4
.L_53:
        /*0054*/ 	.byte	0x04, 0x11
        /*0056*/ 	.short	(.L_55 - .L_54)
	.align		4
.L_54:
        /*0058*/ 	.word	index@(_ZN7cutlass13device_kernelIN5flash11enable_sm90INS1_16FlashAttnFwdSm90INS1_25CollectiveMainloopFwdSm90ILi2EN4cute5tupleIJNS5_1CILi1EEES8_S8_EEENS6_IJNS7_ILi192EEENS7_ILi128EEENS7_ILi64EEEEEELi64ENS_6half_tEfNS_4arch4Sm90ELb0ELb1ELb1ELb1ELb1ELb1ELb0ELb1ELb1ELb1ELb0ELb0EEENS1_21CollectiveEpilogueFwdINS6_IJSA_SC_SB_EEES9_SE_SG_Li384ELb1ELb1ELb0ELb0EEENS1_36VarlenDynamicPersistentTileSchedulerILi192ELi128ELi384ELi128ELb0ELb1ELb1ELb1ELb0ELb1EEEEEEEEEvNT_6ParamsE)
        /*005c*/ 	.word	0x00000070


	//----- nvinfo : EIATTR_REGCOUNT
	.align		4
.L_55:
        /*0060*/ 	.byte	0x04, 0x2f
        /*0062*/ 	.short	(.L_57 - .L_56)
	.align		4
.L_56:
        /*0064*/ 	.word	index@(_ZN7cutlass13device_kernelIN5flash11enable_sm90INS1_16FlashAttnFwdSm90INS1_25CollectiveMainloopFwdSm90ILi2EN4cute5tupleIJNS5_1CILi1EEES8_S8_EEENS6_IJNS7_ILi192EEENS7_ILi128EEENS7_ILi64EEEEEELi64ENS_6half_tEfNS_4arch4Sm90ELb0ELb1ELb1ELb1ELb1ELb0ELb0ELb1ELb1ELb1ELb0ELb0EEENS1_21CollectiveEpilogueFwdINS6_IJSA_SC_SB_EEES9_SE_SG_Li384ELb1ELb1ELb0ELb0EEENS1_36VarlenDynamicPersistentTileSchedulerILi192ELi128ELi384ELi128ELb0ELb1ELb1ELb1ELb0ELb1EEEEEEEEEvNT_6ParamsE)
        /*0068*/ 	.word	0x00000080


	//----- nvinfo : EIATTR_FRAME_SIZE
	.align		4
.L_57:
        /*006c*/ 	.byte	0x04, 0x11
        /*006e*/ 	.short	(.L_59 - .L_58)
	.align		4
.L_58:
        /*0070*/ 	.word	index@(_ZN7cutlass13device_kernelIN5flash11enable_sm90INS1_16FlashAttnFwdSm90INS1_25CollectiveMainloopFwdSm90ILi2EN4cute5tupleIJNS5_1CILi1EEES8_S8_EEENS6_IJNS7_ILi192EEENS7_ILi128EEENS7_ILi64EEEEEELi64ENS_6half_tEfNS_4arch4Sm90ELb0ELb1ELb1ELb1ELb1ELb0ELb0ELb1ELb1ELb1ELb0ELb0EEENS1_21CollectiveEpilogueFwdINS6_IJSA_SC_SB_EEES9_SE_SG_Li384ELb1ELb1ELb0ELb0EEENS1_36VarlenDynamicPersistentTileSchedulerILi192ELi128ELi384ELi128ELb0ELb1ELb1ELb1ELb0ELb1EEEEEEEEEvNT_6ParamsE)
        /*0074*/ 	.word	0x00000038


	//----- nvinfo : EIATTR_REGCOUNT
	.align		4
.L_59:
        /*0078*/ 	.byte	0x04, 0x2f
        /*007a*/ 	.short	(.L_61 - .L_60)
	.align		4
.L_60:
        /*007c*/ 	.word	index@(_ZN7cutlass13device_kernelIN5flash11enable_sm90INS1_16FlashAttnFwdSm90INS1_25CollectiveMainloopFwdSm90ILi2EN4cute5tupleIJNS5_1CILi1EEES8_S8_EEENS6_IJNS7_ILi192EEENS7_ILi128EEENS7_ILi64EEEEEELi64ENS_6half_tEfNS_4arch4Sm90ELb0ELb1ELb1ELb0ELb1ELb0ELb0ELb1ELb1ELb1ELb0ELb0EEENS1_21CollectiveEpilogueFwdINS6_IJSA_SC_SB_EEES9_SE_SG_Li384ELb0ELb1ELb0ELb0EEENS1_30DynamicPersistentTileSchedulerILi384ELi128ELb0ELb1ELb1EEEEEEEEEvNT_6ParamsE)
        /*0080*/ 	.word	0x00000080


	//----- nvinfo : EIATTR_FRAME_SIZE
	.align		4
.L_61:
        /*0084*/ 	.byte	0x04, 0x11
        /*0086*/ 	.short	(.L_63 - .L_62)
	.align		4
.L_62:
        /*0088*/ 	.word	index@(_ZN7cutlass13device_kernelIN5flash11enable_sm90INS1_16FlashAttnFwdSm90INS1_25CollectiveMainloopFwdSm90ILi2EN4cute5tupleIJNS5_1CILi1EEES8_S8_EEENS6_IJNS7_ILi192EEENS7_ILi128EEENS7_ILi64EEEEEELi64ENS_6half_tEfNS_4arch4Sm90ELb0ELb1ELb1ELb0ELb1ELb0ELb0ELb1ELb1ELb1ELb0ELb0EEENS1_21CollectiveEpilogueFwdINS6_IJSA_SC_SB_EEES9_SE_SG_Li384ELb0ELb1ELb0ELb0EEENS1_30DynamicPersistentTileSchedulerILi384ELi128ELb0ELb1ELb1EEEEEEEEEvNT_6ParamsE)
        /*008c*/ 	.word	0x00000018


	//----- nvinfo : EIATTR_REGCOUNT
	.align		4
.L_63:
        /*0090*/ 	.byte	0x04, 0x2f
        /*0092*/ 	.short	(.L_65 - .L_64)
	.align		4
.L_64:
        /*0094*/ 	.word	index@(_ZN7cutlass13device_kernelIN5flash11enable_sm90INS1_16FlashAttnFwdSm90INS1_25CollectiveMainloopFwdSm90ILi2EN4cute5tupleIJNS5_1CILi1EEES8_S8_EEENS6_IJNS7_ILi192EEENS7_ILi128EEENS7_ILi64EEEEEELi64ENS_6half_tEfNS_4arch4Sm90ELb0ELb0ELb1ELb1ELb1ELb1ELb0ELb1ELb1ELb1ELb0ELb0EEENS1_21CollectiveEpilogueFwdINS6_IJSA_SC_SB_EEES9_SE_SG_Li384ELb1ELb1ELb0ELb0EEENS1_36VarlenDynamicPersistentTileSchedulerILi192ELi128ELi384ELi128ELb0ELb1ELb1ELb0ELb1ELb1EEEEEEEEEvNT_6ParamsE)
        /*0098*/ 	.word	0x00000080


	//----- nvinfo : EIATTR_FRAME_SIZE
	.align		4
.L_65:
        /*009c*/ 	.byte	0x04, 0x11
        /*009e*/ 	.short	(.L_67 - .L_66)
	.align		4
.L_66:
        /*00a0*/ 	.word	index@(_ZN7cutlass13device_kernelIN5flash11enable_sm90INS1_16FlashAttnFwdSm90INS1_25CollectiveMainloopFwdSm90ILi2EN4cute5tupleIJNS5_1CILi1EEES8_S8_EEENS6_IJNS7_ILi192EEENS7_ILi128EEENS7_ILi64EEEEEELi64ENS_6half_tEfNS_4arch4Sm90ELb0ELb0ELb1ELb1ELb1ELb1ELb0ELb1ELb1ELb1ELb0ELb0EEENS1_21CollectiveEpilogueFwdINS6_IJSA_SC_SB_EEES9_SE_SG_Li384ELb1ELb1ELb0ELb0EEENS1_36VarlenDynamicPersistentTileSchedulerILi192ELi128ELi384ELi128ELb0ELb1ELb1ELb0ELb1ELb1EEEEEEEEEvNT_6ParamsE)
        /*00a4*/ 	.word	0x00000068


	//----- nvinfo : EIATTR_REGCOUNT
	.align		4
.L_67:
        /*00a8*/ 	.byte	0x04, 0x2f
        /*00aa*/ 	.short	(.L_69 - .L_68)
	.align		4
.L_68:
        /*00ac*/ 	.word	index@(_ZN7cutlass13device_kernelIN5flash11enable_sm90INS1_16FlashAttnFwdSm90INS1_25CollectiveMainloopFwdSm90ILi2EN4cute5tupleIJNS5_1CILi1EEES8_S8_EEENS6_IJNS7_ILi192EEENS7_ILi128EEENS7_ILi64EEEEEELi64ENS_6half_tEfNS_4arch4Sm90ELb0ELb0ELb1ELb1ELb1ELb0ELb0ELb1ELb1ELb1ELb0ELb0EEENS1_21CollectiveEpilogueFwdINS6_IJSA_SC_SB_EEES9_SE_SG_Li384ELb1ELb1ELb0ELb0EEENS1_36VarlenDynamicPersistentTileSchedulerILi192ELi128ELi384ELi128ELb0ELb1ELb1ELb0ELb1ELb1EEEEEEEEEvNT_6ParamsE)
        /*00b0*/ 	.word	0x00000080


	//----- nvinfo : EIATTR_FRAME_SIZE
	.align		4
.L_69:
        /*00b4*/ 	.byte	0x04, 0x11
        /*00b6*/ 	.short	(.L_71 - .L_70)
	.align		4
.L_70:
        /*00b8*/ 	.word	index@(_ZN7cutlass13device_kernelIN5flash11enable_sm90INS1_16FlashAttnFwdSm90INS1_25CollectiveMainloopFwdSm90ILi2EN4cute5tupleIJNS5_1CILi1EEES8_S8_EEENS6_IJNS7_ILi192EEENS7_ILi128EEENS7_ILi64EEEEEELi64ENS_6half_tEfNS_4arch4Sm90ELb0ELb0ELb1ELb1ELb1ELb0ELb0ELb1ELb1ELb1ELb0ELb0EEENS1_21CollectiveEpilogueFwdINS6_IJSA_SC_SB_EEES9_SE_SG_Li384ELb1ELb1ELb0ELb0EEENS1_36VarlenDynamicPersistentTileSchedulerILi192ELi128ELi384ELi128ELb0ELb1ELb1ELb0ELb1ELb1EEEEEEEEEvNT_6ParamsE)
        /*00bc*/ 	.word	0x00000040


	//----- nvinfo : EIATTR_REGCOUNT
	.align		4
.L_71:
        /*00c0*/ 	.byte	0x04, 0x2f
        /*00c2*/ 	.short	(.L_73 - .L_72)
	.align		4
.L_72:
        /*00c4*/ 	.word	index@(_ZN7cutlass13device_kernelIN5flash11enable_sm90INS1_16FlashAttnFwdSm90INS1_25CollectiveMainloopFwdSm90ILi2EN4cute5tupleIJNS5_1CILi1EEES8_S8_EEENS6_IJNS7_ILi192EEENS7_ILi128EEENS7_ILi64EEEEEELi64ENS_6half_tEfNS_4arch4Sm90ELb0ELb0ELb1ELb0ELb1ELb0ELb0ELb1ELb1ELb1ELb0ELb0EEENS1_21CollectiveEpilogueFwdINS6_IJSA_SC_SB_EEES9_SE_SG_Li384ELb0ELb1ELb0ELb0EEENS1_29StaticPersistentTileSchedulerILb0EEEEEEEEEvNT_6ParamsE)
        /*00c8*/ 	.word	0x00000080


	//----- nvinfo : EIATTR_FRAME_SIZE
	.align		4
.L_73:
        /*00cc*/ 	.byte	0x04, 0x11
        /*00ce*/ 	.short	(.L_75 - .L_74)
	.align		4
.L_74:
        /*00d0*/ 	.word	index@(_ZN7cutlass13device_kernelIN5flash11enable_sm90INS1_16FlashAttnFwdSm90INS1_25CollectiveMainloopFwdSm90ILi2EN4cute5tupleIJNS5_1CILi1EEES8_S8_EEENS6_IJNS7_ILi192EEENS7_ILi128EEENS7_ILi64EEEEEELi64ENS_6half_tEfNS_4arch4Sm90ELb0ELb0ELb1ELb0ELb1ELb0ELb0ELb1ELb1ELb1ELb0ELb0EEENS1_21CollectiveEpilogueFwdINS6_IJSA_SC_SB_EEES9_SE_SG_Li384ELb0ELb1ELb0ELb0EEENS1_29StaticPersistentTileSchedulerILb0EEEEEEEEEvNT_6ParamsE)
        /*00d4*/ 	.word	0x00000010


	//----- nvinfo : EIATTR_REGCOUNT
	.align		4
.L_75:
        /*00d8*/ 	.byte	0x04, 0x2f
        /*00da*/ 	.short	(.L_77 - .L_76)
	.align		4
.L_76:
        /*00dc*/ 	.word	index@(_ZN7cutlass13device_kernelIN5flash11enable_sm90INS1_16FlashAttnFwdSm90INS1_25CollectiveMainloopFwdSm90ILi2EN4cute5tupleIJNS5_1CILi1EEES8_S8_EEENS6_IJNS7_ILi192EEENS7_ILi128EEENS7_ILi96EEEEEELi96ENS_6half_tEfNS_4arch4Sm90ELb1ELb0ELb1ELb1ELb1ELb1ELb0ELb0ELb1ELb1ELb0ELb0EEENS1_21CollectiveEpilogueFwdINS6_IJSA_SC_SB_EEES9_SE_SG_Li384ELb1ELb1ELb0ELb0EEENS1_36VarlenDynamicPersistentTileSchedulerILi192ELi128ELi384ELi128ELb0ELb1ELb1ELb1ELb1ELb1EEEEEEEEEvNT_6ParamsE)
        /*00e0*/ 	.word	0x00000080


	//----- nvinfo : EIATTR_FRAME_SIZE
	.align		4
.L_77:
        /*00e4*/ 	.byte	0x04, 0x11
        /*00e6*/ 	.short	(.L_79 - .L_78)
	.align		4
.L_78:
        /*00e8*/ 	.word	index@(_ZN7cutlass13device_kernelIN5flash11enable_sm90INS1_16FlashAttnFwdSm90INS1_25CollectiveMainloopFwdSm90ILi2EN4cute5tupleIJNS5_1CILi1EEES8_S8_EEENS6_IJNS7_ILi192EEENS7_ILi128EEENS7_ILi96EEEEEELi96ENS_6half_tEfNS_4arch4Sm90ELb1ELb0ELb1ELb1ELb1ELb1ELb0ELb0ELb1ELb1ELb0ELb0EEENS1_21CollectiveEpilogueFwdINS6_IJSA_SC_SB_EEES9_SE_SG_Li384ELb1ELb1ELb0ELb0EEENS1_36VarlenDynamicPersistentTileSchedulerILi192ELi128ELi384ELi128ELb0ELb1ELb1ELb1ELb1ELb1EEEEEEEEEvNT_6ParamsE)
        /*00ec*/ 	.word	0x000000b8


	//----- nvinfo : EIATTR_REGCOUNT
	.align		4
.L_79:
        /*00f0*/ 	.byte	0x04, 0x2f
        /*00f2*/ 	.short	(.L_81 - .L_80)
	.align		4
.L_80:
        /*00f4*/ 	.word	index@(_ZN7cutlass13device_kernelIN5flash11enable_sm90INS1_16FlashAttnFwdSm90INS1_25CollectiveMainloopFwdSm90ILi2EN4cute5tupleIJNS5_1CILi1EEES8_S8_EEENS6_IJNS7_ILi192EEENS7_ILi128EEENS7_ILi96EEEEEELi96ENS_6half_tEfNS_4arch4Sm90ELb1ELb0ELb1ELb1ELb1ELb0ELb0ELb0ELb1ELb1ELb0ELb0EEENS1_21CollectiveEpilogueFwdINS6_IJSA_SC_SB_EEES9_SE_SG_Li384ELb1ELb1ELb0ELb0EEENS1_36VarlenDynamicPersistentTileSchedulerILi192ELi128ELi384ELi128ELb0ELb1ELb1ELb1ELb1ELb1EEEEEEEEEvNT_6ParamsE)
        /*00f8*/ 	.word	0x00000080


	//----- nvinfo : EIATTR_FRAME_SIZE
	.align		4
.L_81:
        /*00fc*/ 	.byte	0x04, 0x11
        /*00fe*/ 	.short	(.L_83 - .L_82)
	.align		4
.L_82:
        /*0100*/ 	.word	index@(_ZN7cutlass13device_kernelIN5flash11enable_sm90INS1_16FlashAttnFwdSm90INS1_25CollectiveMainloopFwdSm90ILi2EN4cute5tupleIJNS5_1CILi1EEES8_S8_EEENS6_IJNS7_ILi192EEENS7_ILi128EEENS7_ILi96EEEEEELi96ENS_6half_tEfNS_4arch4Sm90ELb1ELb0ELb1ELb1ELb1ELb0ELb0ELb0ELb1ELb1ELb0ELb0EEENS1_21CollectiveEpilogueFwdINS6_IJSA_SC_SB_EEES9_SE_SG_Li384ELb1ELb1ELb0ELb0EEENS1_36VarlenDynamicPersistentTileSchedulerILi192ELi128ELi384ELi128ELb0ELb1ELb1ELb1ELb1ELb1EEEEEEEEEvNT_6ParamsE)
        /*0104*/ 	.word	0x00000040


	//----- nvinfo : EIATTR_REGCOUNT
	.align		4
.L_83:
        /*0108*/ 	.byte	0x04, 0x2f
        /*010a*/ 	.short	(.L_85 - .L_84)
	.align		4
.L_84:
        /*010c*/ 	.word	index@(_ZN7cutlass13device_kernelIN5flash11enable_sm90INS1_16FlashAttnFwdSm90INS1_25CollectiveMainloopFwdSm90ILi2EN4cute5tupleIJNS5_1CILi1EEES8_S8_EEENS6_IJNS7_ILi192EEENS7_ILi128EEENS7_ILi96EEEEEELi96ENS_6half_tEfNS_4arch4Sm90ELb1ELb0ELb1ELb0ELb1ELb0ELb0ELb0ELb1ELb1ELb0ELb0EEENS1_21CollectiveEpilogueFwdINS6_IJSA_SC_SB_EEES9_SE_SG_Li384ELb0ELb1ELb0ELb0EEENS1_30DynamicPersistentTileSchedulerILi384ELi128ELb0ELb1ELb1EEEEEEEEEvNT_6ParamsE)
        /*0110*/ 	.word	0x00000080


	//----- nvinfo : EIATTR_FRAME_SIZE
	.align		4
.L_85:
        /*0114*/ 	.byte	0x04, 0x11
        /*0116*/ 	.short	(.L_87 - .L_86)
	.align		4
.L_86:
        /*0118*/ 	.word	index@(_ZN7cutlass13device_kernelIN5flash11enable_sm90INS1_16FlashAttnFwdSm90INS1_25CollectiveMainloopFwdSm90ILi2EN4cute5tupleIJNS5_1CILi1EEES8_S8_EEENS6_IJNS7_ILi192EEENS7_ILi128EEENS7_ILi96EEEEEELi96ENS_6half_tEfNS_4arch4Sm90ELb1ELb0ELb1ELb0ELb1ELb0ELb0ELb0ELb1ELb1ELb0ELb0EEENS1_21CollectiveEpilogueFwdINS6_IJSA_SC_SB_EEES9_SE_SG_Li384ELb0ELb1ELb0ELb0EEENS1_30DynamicPersistentTileSchedulerILi384ELi128ELb0ELb1ELb1EEEEEEEEEvNT_6ParamsE)
        /*011c*/ 	.word	0x00000018


	//----- nvinfo : EIATTR_REGCOUNT
	.align		4
.L_87:
        /*0120*/ 	.byte	0x04, 0x2f
        /*0122*/ 	.short	(.L_89 - .L_88)
	.align		4
.L_88:
        /*0124*/ 	.word	index@(_ZN7cutlass13device_kernelIN5flash11enable_sm90INS1_16FlashAttnFwdSm90INS1_25CollectiveMainloopFwdSm90ILi2EN4cute5tupleIJNS5_1CILi1EEES8_S8_EEENS6_IJNS7_ILi192EEENS7_ILi128EEENS7_ILi96EEEEEELi96ENS_6half_tEfNS_4arch4Sm90ELb0ELb1ELb1ELb1ELb1ELb1ELb0ELb0ELb1ELb1ELb0ELb0EEENS1_21CollectiveEpilogueFwdINS6_IJSA_SC_SB_EEES9_SE_SG_Li384ELb1ELb1ELb0ELb0EEENS1_36VarlenDynamicPersistentTileSchedulerILi192ELi128ELi384ELi128ELb0ELb1ELb1ELb1ELb0ELb1EEEEEEEEEvNT_6ParamsE)
        /*0128*/ 	.word	0x00000080


	//----- nvinfo : EIATTR_FRAME_SIZE
	.align		4
.L_89:
        /*012c*/ 	.byte	0x04, 0x11
        /*012e*/ 	.short	(.L_91 - .L_90)
	.align		4
.L_90:
        /*0130*/ 	.word	index@(_ZN7cutlass13device_kernelIN5flash11enable_sm90INS1_16FlashAttnFwdSm90INS1_25CollectiveMainloopFwdSm90ILi2EN4cute5tupleIJNS5_1CILi1EEES8_S8_EEENS6_IJNS7_ILi192EEENS7_ILi128EEENS7_ILi96EEEEEELi96ENS_6half_tEfNS_4arch4Sm90ELb0ELb1ELb1ELb1ELb1ELb1ELb0ELb0ELb1ELb1ELb0ELb0EEENS1_21CollectiveEpilogueFwdINS6_IJSA_SC_SB_EEES9_SE_SG_Li384ELb1ELb1ELb0ELb0EEENS1_36VarlenDynamicPersistentTileSchedulerILi192ELi128ELi384ELi128ELb0ELb1ELb1ELb1ELb0ELb1EEEEEEEEEvNT_6ParamsE)
        /*0134*/ 	.word	0x000000b0


	//----- nvinfo : EIATTR_REGCOUNT
	.align		4
.L_91:
        /*0138*/ 	.byte	0x04, 0x2f
        /*013a*/ 	.short	(.L_93 - .L_92)
	.align		4
.L_92:
        /*013c*/ 	.word	index@(_ZN7cutlass13device_kernelIN5flash11enable_sm90INS1_16FlashAttnFwdSm90INS1_25CollectiveMainloopFwdSm90ILi2EN4cute5tupleIJNS5_1CILi1EEES8_S8_EEENS6_IJNS7_ILi192EEENS7_ILi128EEENS7_ILi96EEEEEELi96ENS_6half_tEfNS_4arch4Sm90ELb0ELb1ELb1ELb1ELb1ELb0ELb0ELb0ELb1ELb1ELb0ELb0EEENS1_21CollectiveEpilogueFwdINS6_IJSA_SC_SB_EEES9_SE_SG_Li384ELb1ELb1ELb0ELb0EEENS1_36VarlenDynamicPersistentTileSchedulerILi192ELi128ELi384ELi128ELb0ELb1ELb1ELb1ELb0ELb1EEEEEEEEEvNT_6ParamsE)
        /*0140*/ 	.word	0x00000080


	//----- nvinfo : EIATTR_FRAME_SIZE
	.align		4
.L_93:
        /*0144*/ 	.byte	0x04, 0x11
        /*0146*/ 	.short	(.L_95 - .L_94)
	.align		4
.L_94:
        /*0148*/ 	.word	index@(_ZN7cutlass13device_kernelIN5flash11enable_sm90INS1_16FlashAttnFwdSm90INS1_25CollectiveMainloopFwdSm90ILi2EN4cute5tupleIJNS5_1CILi1EEES8_S8_EEENS6_IJNS7_ILi192EEENS7_ILi128EEENS7_ILi96EEEEEELi96ENS_6half_tEfNS_4arch4Sm90ELb0ELb1ELb1ELb1ELb1ELb0ELb0ELb0ELb1ELb1ELb0ELb0EEENS1_21CollectiveEpilogueFwdINS6_IJSA_SC_SB_EEES9_SE_SG_Li384ELb1ELb1ELb0ELb0EEENS1_36VarlenDynamicPersistentTileSchedulerILi192ELi128ELi384ELi128ELb0ELb1ELb1ELb1ELb0ELb1EEEEEEEEEvNT_6ParamsE)
        /*014c*/ 	.word	0x00000030


	//----- nvinfo : EIATTR_REGCOUNT
	.align		4
.L_95:
        /*0150*/ 	.byte	0x04, 0x2f
        /*0152*/ 	.short	(.L_97 - .L_96)
	.align		4
.L_96:
        /*0154*/ 	.word	index@(_ZN7cutlass13device_kernelIN5flash11enable_sm90INS1_16FlashAttnFwdSm90INS1_25CollectiveMainloopFwdSm90ILi2EN4cute5tupleIJNS5_1CILi1EEES8_S8_EEENS6_IJNS7_ILi192EEENS7_ILi128EEENS7_ILi96EEEEEELi96ENS_6half_tEfNS_4arch4Sm90ELb0ELb1ELb1ELb0ELb1ELb0ELb0ELb0ELb1ELb1ELb0ELb0EEENS1_21CollectiveEpilogueFwdINS6_IJSA_SC_SB_EEES9_SE_SG_Li384ELb0ELb1ELb0ELb0EEENS1_30DynamicPersistentTileSchedulerILi384ELi128ELb0ELb1ELb1EEEEEEEEEvNT_6ParamsE)
        /*0158*/ 	.word	0x00000080


	//----- nvinfo : EIATTR_FRAME_SIZE
	.align		4
.L_97:
        /*015c*/ 	.byte	0x04, 0x11
        /*015e*/ 	.short	(.L_99 - .L_98)
	.align		4
.L_98:
        /*0160*/ 	.word	index@(_ZN7cutlass13device_kernelIN5flash11enable_sm90INS1_16FlashAttnFwdSm90INS1_25CollectiveMainloopFwdSm90ILi2EN4cute5tupleIJNS5_1CILi1EEES8_S8_EEENS6_IJNS7_ILi192EEENS7_ILi128EEENS7_ILi96EEEEEELi96ENS_6half_tEfNS_4arch4Sm90ELb0ELb1ELb1ELb0ELb1ELb0ELb0ELb0ELb1ELb1ELb0ELb0EEENS1_21CollectiveEpilogueFwdINS6_IJSA_SC_SB_EEES9_SE_SG_Li384ELb0ELb1ELb0ELb0EEENS1_30DynamicPersistentTileSchedulerILi384ELi128ELb0ELb1ELb1EEEEEEEEEvNT_6ParamsE)
        /*0164*/ 	.word	0x00000018


	//----- nvinfo : EIATTR_REGCOUNT
	.align		4
.L_99:
        /*0168*/ 	.byte	0x04, 0x2f
        /*016a*/ 	.short	(.L_101 - .L_100)
	.align		4
.L_100:
        /*016c*/ 	.word	index@(_ZN7cutlass13device_kernelIN5flash11enable_sm90INS1_16FlashAttnFwdSm90INS1_25CollectiveMainloopFwdSm90ILi2EN4cute5tupleIJNS5_1CILi1EEES8_S8_EEENS6_IJNS7_ILi192EEENS7_ILi128EEENS7_ILi96EEEEEELi96ENS_6half_tEfNS_4arch4Sm90ELb0ELb0ELb1ELb1ELb1ELb1ELb0ELb0ELb1ELb1ELb0ELb0EEENS1_21CollectiveEpilogueFwdINS6_IJSA_SC_SB_EEES9_SE_SG_Li384ELb1ELb1ELb0ELb0EEENS1_36VarlenDynamicPersistentTileSchedulerILi192ELi128ELi384ELi128ELb0ELb1ELb1ELb0ELb1ELb1EEEEEEEEEvNT_6ParamsE)
        /*0170*/ 	.word	0x00000080


	//----- nvinfo : EIATTR_FRAME_SIZE
	.align		4
.L_101:
        /*0174*/ 	.byte	0x04, 0x11
        /*0176*/ 	.short	(.L_103 - .L_102)
	.align		4
.L_102:
        /*0178*/ 	.word	index@(_ZN7cutlass13device_kernelIN5flash11enable_sm90INS1_16FlashAttnFwdSm90INS1_25CollectiveMainloopFwdSm90ILi2EN4cute5tupleIJNS5_1CILi1EEES8_S8_EEENS6_IJNS7_ILi192EEENS7_ILi128EEENS7_ILi96EEEEEELi96ENS_6half_tEfNS_4arch4Sm90ELb0ELb0ELb1ELb1ELb1ELb1ELb0ELb0ELb1ELb1ELb0ELb0EEENS1_21CollectiveEpilogueFwdINS6_IJSA_SC_SB_EEES9_SE_SG_Li384ELb1ELb1ELb0ELb0EEENS1_36VarlenDynamicPersistentTileSchedulerILi192ELi128ELi384ELi128ELb0ELb1ELb1ELb0ELb1ELb1EEEEEEEEEvNT_6ParamsE)
        /*017c*/ 	.word	0x000000c8


	//----- nvinfo : EIATTR_REGCOUNT
	.align		4
.L_103:
        /*0180*/ 	.byte	0x04, 0x2f
        /*0182*/ 	.short	(.L_105 - .L_104)
	.align		4
.L_104:
        /*0184*/ 	.word	index@(_ZN7cutlass13device_kernelIN5flash11enable_sm90INS1_16FlashAttnFwdSm90INS1_25CollectiveMainloopFwdSm90ILi2EN4cute5tupleIJNS5_1CILi1EEES8_S8_EEENS6_IJNS7_ILi192EEENS7_ILi128EEENS7_ILi96EEEEEELi96ENS_6half_tEfNS_4arch4Sm90ELb0ELb0ELb1ELb1ELb1ELb0ELb0ELb0ELb1ELb1ELb0ELb0EEENS1_21CollectiveEpilogueFwdINS6_IJSA_SC_SB_EEES9_SE_SG_Li384ELb1ELb1ELb0ELb0EEENS1_36VarlenDynamicPersistentTileSchedulerILi192ELi128ELi384ELi128ELb0ELb1ELb1ELb0ELb1ELb1EEEEEEEEEvNT_6ParamsE)
        /*0188*/ 	.word	0x00000080


	//----- nvinfo : EIATTR_FRAME_SIZE
	.align		4
.L_105:
        /*018c*/ 	.byte	0x04, 0x11
        /*018e*/ 	.short	(.L_107 - .L_106)
	.align		4
.L_106:
        /*0190*/ 	.word	index@(_ZN7cutlass13device_kernelIN5flash11enable_sm90INS1_16FlashAttnFwdSm90INS1_25CollectiveMainloopFwdSm90ILi2EN4cute5tupleIJNS5_1CILi1EEES8_S8_EEENS6_IJNS7_ILi192EEENS7_ILi128EEENS7_ILi96EEEEEELi96ENS_6half_tEfNS_4arch4Sm90ELb0ELb0ELb1ELb1ELb1ELb0ELb0ELb0ELb1ELb1ELb0ELb0EEENS1_21CollectiveEpilogueFwdINS6_IJSA_SC_SB_EEES9_SE_SG_Li384ELb1ELb1ELb0ELb0EEENS1_36VarlenDynamicPersistentTileSchedulerILi192ELi128ELi384ELi128ELb0ELb1ELb1ELb0ELb1ELb1EEEEEEEEEvNT_6ParamsE)
        /*0194*/ 	.word	0x00000040


	//----- nvinfo : EIATTR_REGCOUNT
	.align		4
.L_107:
        /*0198*/ 	.byte	0x04, 0x2f
        /*019a*/ 	.short	(.L_109 - .L_108)
	.align		4
.L_108:
        /*019c*/ 	.word	index@(_ZN7cutlass13device_kernelIN5flash11enable_sm90INS1_16FlashAttnFwdSm90INS1_25CollectiveMainloopFwdSm90ILi2EN4cute5tupleIJNS5_1CILi1EEES8_S8_EEENS6_IJNS7_ILi192EEENS7_ILi128EEENS7_ILi96EEEEEELi96ENS_6half_tEfNS_4arch4Sm90ELb0ELb0ELb1ELb0ELb1ELb0ELb0ELb0ELb1ELb1ELb0ELb0EEENS1_21CollectiveEpilogueFwdINS6_IJSA_SC_SB_EEES9_SE_SG_Li384ELb0ELb1ELb0ELb0EEENS1_29StaticPersistentTileSchedulerILb0EEEEEEEEEvNT_6ParamsE)
        /*01a0*/ 	.word	0x00000080


	//----- nvinfo : EIATTR_FRAME_SIZE
	.align		4
.L_109:
        /*01a4*/ 	.byte	0x04, 0x11
        /*01a6*/ 	.short	(.L_111 - .L_110)
	.align		4
.L_110:
        /*01a8*/ 	.word	index@(_ZN7cutlass13device_kernelIN5flash11enable_sm90INS1_16FlashAttnFwdSm90INS1_25CollectiveMainloopFwdSm90ILi2EN4cute5tupleIJNS5_1CILi1EEES8_S8_EEENS6_IJNS7_ILi192EEENS7_ILi128EEENS7_ILi96EEEEEELi96ENS_6half_tEfNS_4arch4Sm90ELb0ELb0ELb1ELb0ELb1ELb0ELb0ELb0ELb1ELb1ELb0ELb0EEENS1_21CollectiveEpilogueFwdINS6_IJSA_SC_SB_EEES9_SE_SG_Li384ELb0ELb1ELb0ELb0EEENS1_29StaticPersistentTileSchedulerILb0EEEEEEEEEvNT_6ParamsE)
        /*01ac*/ 	.word	0x00000018


	//----- nvinfo : EIATTR_REGCOUNT
	.align		4
.L_111:
        /*01b0*/ 	.byte	0x04, 0x2f
        /*01b2*/ 	.short	(.L_113 - .L_112)
	.align		4
.L_112:
        /*01b4*/ 	.word	index@(_ZN7cutlass13device_kernelIN5flash11enable_sm90INS1_16FlashAttnFwdSm90INS1_25CollectiveMainloopFwdSm90ILi2EN4cute5tupleIJNS5_1CILi1EEES8_S8_EEENS6_IJNS7_ILi128EEESA_SA_EEELi128ENS_6half_tEfNS_4arch4Sm90ELb1ELb0ELb1ELb1ELb1ELb1ELb0ELb1ELb1ELb1ELb0ELb0EEENS1_21CollectiveEpilogueFwdISB_S9_SC_SE_Li256ELb1ELb1ELb0ELb0EEENS1_36VarlenDynamicPersistentTileSchedulerILi128ELi128ELi256ELi128ELb0ELb1ELb1ELb1ELb1ELb1EEEEEEEEEvNT_6ParamsE)
        /*01b8*/ 	.word	0x000000a8


	//----- nvinfo : EIATTR_FRAME_SIZE
	.align		4
.L_113:
        /*01bc*/ 	.byte	0x04, 0x11
        /*01be*/ 	.short	(.L_115 - .L_114)
	.align		4
.L_114:
        /*01c0*/ 	.word	index@(_ZN7cutlass13device_kernelIN5flash11enable_sm90INS1_16FlashAttnFwdSm90INS1_25CollectiveMainloopFwdSm90ILi2EN4cute5tupleIJNS5_1CILi1EEES8_S8_EEENS6_IJNS7_ILi128EEESA_SA_EEELi128ENS_6half_tEfNS_4arch4Sm90ELb1ELb0ELb1ELb1ELb1ELb1ELb0ELb1ELb1ELb1ELb0ELb0EEENS1_21CollectiveEpilogueFwdISB_S9_SC_SE_Li256ELb1ELb1ELb0ELb0EEENS1_36VarlenDynamicPersistentTileSchedulerILi128ELi128ELi256ELi128ELb0ELb1ELb1ELb1ELb1ELb1EEEEEEEEEvNT_6ParamsE)
        /*01c4*/ 	.word	0x00000028


	//----- nvinfo : EIATTR_REGCOUNT
	.align		4
.L_115:
        /*01c8*/ 	.byte	0x04, 0x2f
        /*01ca*/ 	.short	(.L_117 - .L_116)
	.align		4
.L_116:
        /*01cc*/ 	.word	index@(_ZN7cutlass13device_kernelIN5flash11enable_sm90INS1_16FlashAttnFwdSm90INS1_25CollectiveMainloopFwdSm90ILi2EN4cute5tupleIJNS5_1CILi1EEES8_S8_EEENS6_IJNS7_ILi128EEESA_SA_EEELi128ENS_6half_tEfNS_4arch4Sm90ELb1ELb0ELb1ELb1ELb1ELb0ELb0ELb1ELb1ELb1ELb0ELb0EEENS1_21CollectiveEpilogueFwdISB_S9_SC_SE_Li256ELb1ELb1ELb0ELb0EEENS1_36VarlenDynamicPersistentTileSchedulerILi128ELi128ELi256ELi128ELb0ELb1ELb1ELb1ELb1ELb1EEEEEEEEEvNT_6ParamsE)
        /*01d0*/ 	.word	0x000000a8


	//----- nvinfo : EIATTR_FRAME_SIZE
	.align		4
.L_117:
        /*01d4*/ 	.byte	0x04, 0x11
        /*01d6*/ 	.short	(.L_119 - .L_118)
	.align		4
.L_118:
        /*01d8*/ 	.word	index@(_ZN7cutlass13device_kernelIN5flash11enable_sm90INS1_16FlashAttnFwdSm90INS1_25CollectiveMainloopFwdSm90ILi2EN4cute5tupleIJNS5_1CILi1EEES8_S8_EEENS6_IJNS7_ILi128EEESA_SA_EEELi128ENS_6half_tEfNS_4arch4Sm90ELb1ELb0ELb1ELb1ELb1ELb0ELb0ELb1ELb1ELb1ELb0ELb0EEENS1_21CollectiveEpilogueFwdISB_S9_SC_SE_Li256ELb1ELb1ELb0ELb0EEENS1_36VarlenDynamicPersistentTileSchedulerILi128ELi128ELi256ELi128ELb0ELb1ELb1ELb1ELb1ELb1EEEEEEEEEvNT_6ParamsE)
        /*01dc*/ 	.word	0x00000020


	//----- nvinfo : EIATTR_REGCOUNT
	.align		4
.L_119:
        /*01e0*/ 	.byte	0x04, 0x2f
        /*01e2*/ 	.short	(.L_121 - .L_120)
	.align		4
.L_120:
        /*01e4*/ 	.word	index@(_ZN7cutlass13device_kernelIN5flash11enable_sm90INS1_16FlashAttnFwdSm90INS1_25CollectiveMainloopFwdSm90ILi2EN4cute5tupleIJNS5_1CILi1EEES8_S8_EEENS6_IJNS7_ILi128EEESA_SA_EEELi128ENS_6half_tEfNS_4arch4Sm90ELb1ELb0ELb1ELb0ELb1ELb0ELb0ELb1ELb1ELb1ELb0ELb0EEENS1_21CollectiveEpilogueFwdISB_S9_SC_SE_Li256ELb0ELb1ELb0ELb0EEENS1_30DynamicPersistentTileSchedulerILi256ELi128ELb0ELb1ELb1EEEEEEEEEvNT_6ParamsE)
        /*01e8*/ 	.word	0x000000a8


	//----- nvinfo : EIATTR_FRAME_SIZE
	.align		4
.L_121:
        /*01ec*/ 	.byte	0x04, 0x11
        /*01ee*/ 	.short	(.L_123 - .L_122)
	.align		4
.L_122:
        /*01f0*/ 	.word	index@(_ZN7cutlass13device_kernelIN5flash11enable_sm90INS1_16FlashAttnFwdSm90INS1_25CollectiveMainloopFwdSm90ILi2EN4cute5tupleIJNS5_1CILi1EEES8_S8_EEENS6_IJNS7_ILi128EEESA_SA_EEELi128ENS_6half_tEfNS_4arch4Sm90ELb1ELb0ELb1ELb0ELb1ELb0ELb0ELb1ELb1ELb1ELb0ELb0EEENS1_21CollectiveEpilogueFwdISB_S9_SC_SE_Li256ELb0ELb1ELb0ELb0EEENS1_30DynamicPersistentTileSchedulerILi256ELi128ELb0ELb1ELb1EEEEEEEEEvNT_6ParamsE)
        /*01f4*/ 	.word	0x00000000


	//----- nvinfo : EIATTR_REGCOUNT
	.align		4
.L_123:
        /*01f8*/ 	.byte	0x04, 0x2f
        /*01fa*/ 	.short	(.L_125 - .L_124)
	.align		4
.L_124:
        /*01fc*/ 	.word	index@(_ZN7cutlass13device_kernelIN5flash11enable_sm90INS1_16FlashAttnFwdSm90INS1_25CollectiveMainloopFwdSm90ILi2EN4cute5tupleIJNS5_1CILi1EEES8_S8_EEENS6_IJNS7_ILi128EEESA_SA_EEELi128ENS_6half_tEfNS_4arch4Sm90ELb0ELb1ELb1ELb1ELb1ELb1ELb0ELb1ELb1ELb1ELb0ELb0EEENS1_21CollectiveEpilogueFwdISB_S9_SC_SE_Li256ELb1ELb1ELb0ELb0EEENS1_36VarlenDynamicPersistentTileSchedulerILi128ELi128ELi256ELi128ELb0ELb1ELb1ELb1ELb0ELb1EEEEEEEEEvNT_6ParamsE)
        /*0200*/ 	.word	0x000000a8


	//----- nvinfo : EIATTR_FRAME_SIZE
	.align		4
.L_125:
        /*0204*/ 	.byte	0x04, 0x11
        /*0206*/ 	.short	(.L_127 - .L_126)
	.align		4
.L_126:
        /*0208*/ 	.word	index@(_ZN7cutlass13device_kernelIN5flash11enable_sm90INS1_16FlashAttnFwdSm90INS1_25CollectiveMainloopFwdSm90ILi2EN4cute5tupleIJNS5_1CILi1EEES8_S8_EEENS6_IJNS7_ILi128EEESA_SA_EEELi128ENS_6half_tEfNS_4arch4Sm90ELb0ELb1ELb1ELb1ELb1ELb1ELb0ELb1ELb1ELb1ELb0ELb0EEENS1_21CollectiveEpilogueFwdISB_S9_SC_SE_Li256ELb1ELb1ELb0ELb0EEENS1_36VarlenDynamicPersistentTileSchedulerILi128ELi128ELi256ELi128ELb0ELb1ELb1ELb1ELb0ELb1EEEEEEEEEvNT_6ParamsE)
        /*020c*/ 	.word	0x00000030


	//----- nvinfo : EIATTR_REGCOUNT
	.align		4
.L_127:
        /*0210*/ 	.byte	0x04, 0x2f
        /*0212*/ 	.short	(.L_129 - .L_128)
	.align		4
.L_128:
        /*0214*/ 	.word	index@(_ZN7cutlass13device_kernelIN5flash11enable_sm90INS1_16FlashAttnFwdSm90INS1_25CollectiveMainloopFwdSm90ILi2EN4cute5tupleIJNS5_1CILi1EEES8_S8_EEENS6_IJNS7_ILi128EEESA_SA_EEELi128ENS_6half_tEfNS_4arch4Sm90ELb0ELb1ELb1ELb1ELb1ELb0ELb0ELb1ELb1ELb1ELb0ELb0EEENS1_21CollectiveEpilogueFwdISB_S9_SC_SE_Li256ELb1ELb1ELb0ELb0EEENS1_36VarlenDynamicPersistentTileSchedulerILi128ELi128ELi256ELi128ELb0ELb1ELb1ELb1ELb0ELb1EEEEEEEEEvNT_6ParamsE)
        /*0218*/ 	.word	0x000000a8


	//----- nvinfo : EIATTR_FRAME_SIZE
	.align		4
.L_129:
        /*021c*/ 	.byte	0x04, 0x11
        /*021e*/ 	.short	(.L_131 - .L_130)
	.align		4
.L_130:
        /*0220*/ 	.word	index@(_ZN7cutlass13device_kernelIN5flash11enable_sm90INS1_16FlashAttnFwdSm90INS1_25CollectiveMainloopFwdSm90ILi2EN4cute5tupleIJNS5_1CILi1EEES8_S8_EEENS6_IJNS7_ILi128EEESA_SA_EEELi128ENS_6half_tEfNS_4arch4Sm90ELb0ELb1ELb1ELb1ELb1ELb0ELb0ELb1ELb1ELb1ELb0ELb0EEENS1_21CollectiveEpilogueFwdISB_S9_SC_SE_Li256ELb1ELb1ELb0ELb0EEENS1_36VarlenDynamicPersistentTileSchedulerILi128ELi128ELi256ELi128ELb0ELb1ELb1ELb1ELb0ELb1EEEEEEEEEvNT_6ParamsE)
        /*0224*/ 	.word	0x00000020


	//----- nvinfo : EIATTR_REGCOUNT
	.align		4
.L_131:
        /*0228*/ 	.byte	0x04, 0x2f
        /*022a*/ 	.short	(.L_133 - .L_132)
	.align		4
.L_132:
        /*022c*/ 	.word	index@(_ZN7cutlass13device_kernelIN5flash11enable_sm90INS1_16FlashAttnFwdSm90INS1_25CollectiveMainloopFwdSm90ILi2EN4cute5tupleIJNS5_1CILi1EEES8_S8_EEENS6_IJNS7_ILi128EEESA_SA_EEELi128ENS_6half_tEfNS_4arch4Sm90ELb0ELb1ELb1ELb0ELb1ELb0ELb0ELb1ELb1ELb1ELb0ELb0EEENS1_21CollectiveEpilogueFwdISB_S9_SC_SE_Li256ELb0ELb1ELb0ELb0EEENS1_30DynamicPersistentTileSchedulerILi256ELi128ELb0ELb1ELb1EEEEEEEEEvNT_6ParamsE)
        /*0230*/ 	.word	0x000000a8


	//----- nvinfo : EIATTR_FRAME_SIZE
	.align		4
.L_133:
        /*0234*/ 	.byte	0x04, 0x11
        /*0236*/ 	.short	(.L_135 - .L_134)
	.align		4
.L_134:
        /*0238*/ 	.word	index@(_ZN7cutlass13device_kernelIN5flash11enable_sm90INS1_16FlashAttnFwdSm90INS1_25CollectiveMainloopFwdSm90ILi2EN4cute5tupleIJNS5_1CILi1EEES8_S8_EEENS6_IJNS7_ILi128EEESA_SA_EEELi128ENS_6half_tEfNS_4arch4Sm90ELb0ELb1ELb1ELb0ELb1ELb0ELb0ELb1ELb1ELb1ELb0ELb0EEENS1_21CollectiveEpilogueFwdISB_S9_SC_SE_Li256ELb0ELb1ELb0ELb0EEENS1_30DynamicPersistentTileSchedulerILi256ELi128ELb0ELb1ELb1EEEEEEEEEvNT_6ParamsE)
        /*023c*/ 	.word	0x00000000


	//----- nvinfo : EIATTR_REGCOUNT
	.align		4
.L_135:
        /*0240*/ 	.byte	0x04, 0x2f
        /*0242*/ 	.short	(.L_137 - .L_136)
	.align		4
.L_136:
        /*0244*/ 	.word	index@(_ZN7cutlass13device_kernelIN5flash11enable_sm90INS1_16FlashAttnFwdSm90INS1_25CollectiveMainloopFwdSm90ILi2EN4cute5tupleIJNS5_1CILi1EEES8_S8_EEENS6_IJNS7_ILi128EEESA_SA_EEELi128ENS_6half_tEfNS_4arch4Sm90ELb0ELb0ELb1ELb1ELb1ELb1ELb0ELb1ELb1ELb1ELb0ELb0EEENS1_21CollectiveEpilogueFwdISB_S9_SC_SE_Li256ELb1ELb1ELb0ELb0EEENS1_36VarlenDynamicPersistentTileSchedulerILi128ELi128ELi256ELi128ELb0ELb1ELb1ELb0ELb1ELb1EEEEEEEEEvNT_6ParamsE)
        /*0248*/ 	.word	0x000000a8


	//----- nvinfo : EIATTR_FRAME_SIZE
	.align		4
.L_137:
        /*024c*/ 	.byte	0x04, 0x11
        /*024e*/ 	.short	(.L_139 - .L_138)
	.align		4
.L_138:
        /*0250*/ 	.word	index@(_ZN7cutlass13device_kernelIN5flash11enable_sm90INS1_16FlashAttnFwdSm90INS1_25CollectiveMainloopFwdSm90ILi2EN4cute5tupleIJNS5_1CILi1EEES8_S8_EEENS6_IJNS7_ILi128EEESA_SA_EEELi128ENS_6half_tEfNS_4arch4Sm90ELb0ELb0ELb1ELb1ELb1ELb1ELb0ELb1ELb1ELb1ELb0ELb0EEENS1_21CollectiveEpilogueFwdISB_S9_SC_SE_Li256ELb1ELb1ELb0ELb0EEENS1_36VarlenDynamicPersistentTileSchedulerILi128ELi128ELi256ELi128ELb0ELb1ELb1ELb0ELb1ELb1EEEEEEEEEvNT_6ParamsE)
        /*0254*/ 	.word	0x00000030


	//----- nvinfo : EIATTR_REGCOUNT
	.align		4
.L_139:
        /*0258*/ 	.byte	0x04, 0x2f
        /*025a*/ 	.short	(.L_141 - .L_140)
	.align		4
.L_140:
        /*025c*/ 	.word	index@(_ZN7cutlass13device_kernelIN5flash11enable_sm90INS1_16FlashAttnFwdSm90INS1_25CollectiveMainloopFwdSm90ILi2EN4cute5tupleIJNS5_1CILi1EEES8_S8_EEENS6_IJNS7_ILi128EEESA_SA_EEELi128ENS_6half_tEfNS_4arch4Sm90ELb0ELb0ELb1ELb1ELb1ELb0ELb0ELb1ELb1ELb1ELb0ELb0EEENS1_21CollectiveEpilogueFwdISB_S9_SC_SE_Li256ELb1ELb1ELb0ELb0EEENS1_36VarlenDynamicPersistentTileSchedulerILi128ELi128ELi256ELi128ELb0ELb1ELb1ELb0ELb1ELb1EEEEEEEEEvNT_6ParamsE)
        /*0260*/ 	.word	0x000000a8


	//----- nvinfo : EIATTR_FRAME_SIZE
	.align		4
.L_141:
        /*0264*/ 	.byte	0x04, 0x11
        /*0266*/ 	.short	(.L_143 - .L_142)
	.align		4
.L_142:
        /*0268*/ 	.word	index@(_ZN7cutlass13device_kernelIN5flash11enable_sm90INS1_16FlashAttnFwdSm90INS1_25CollectiveMainloopFwdSm90ILi2EN4cute5tupleIJNS5_1CILi1EEES8_S8_EEENS6_IJNS7_ILi128EEESA_SA_EEELi128ENS_6half_tEfNS_4arch4Sm90ELb0ELb0ELb1ELb1ELb1ELb0ELb0ELb1ELb1ELb1ELb0ELb0EEENS1_21CollectiveEpilogueFwdISB_S9_SC_SE_Li256ELb1ELb1ELb0ELb0EEENS1_36VarlenDynamicPersistentTileSchedulerILi128ELi128ELi256ELi128ELb0ELb1ELb1ELb0ELb1ELb1EEEEEEEEEvNT_6ParamsE)
        /*026c*/ 	.word	0x00000020


	//----- nvinfo : EIATTR_REGCOUNT
	.align		4
.L_143:
        /*0270*/ 	.byte	0x04, 0x2f
        /*0272*/ 	.short	(.L_145 - .L_144)
	.align		4
.L_144:
        /*0274*/ 	.word	index@(_ZN7cutlass13device_kernelIN5flash11enable_sm90INS1_16FlashAttnFwdSm90INS1_25CollectiveMainloopFwdSm90ILi2EN4cute5tupleIJNS5_1CILi1EEES8_S8_EEENS6_IJNS7_ILi128EEESA_SA_EEELi128ENS_6half_tEfNS_4arch4Sm90ELb0ELb0ELb1ELb0ELb1ELb0ELb0ELb1ELb1ELb1ELb0ELb0EEENS1_21CollectiveEpilogueFwdISB_S9_SC_SE_Li256ELb0ELb1ELb0ELb0EEENS1_29StaticPersistentTileSchedulerILb0EEEEEEEEEvNT_6ParamsE)
        /*0278*/ 	.word	0x000000a8


	//----- nvinfo : EIATTR_FRAME_SIZE
	.align		4
.L_145:
        /*027c*/ 	.byte	0x04, 0x11
        /*027e*/ 	.short	(.L_147 - .L_146)
	.align		4
.L_146:
        /*0280*/ 	.word	index@(_ZN7cutlass13device_kernelIN5flash11enable_sm90INS1_16FlashAttnFwdSm90INS1_25CollectiveMainloopFwdSm90ILi2EN4cute5tupleIJNS5_1CILi1EEES8_S8_EEENS6_IJNS7_ILi128EEESA_SA_EEELi128ENS_6half_tEfNS_4arch4Sm90ELb0ELb0ELb1ELb0ELb1ELb0ELb0ELb1ELb1ELb1ELb0ELb0EEENS1_21CollectiveEpilogueFwdISB_S9_SC_SE_Li256ELb0ELb1ELb0ELb0EEENS1_29StaticPersistentTileSchedulerILb0EEEEEEEEEvNT_6ParamsE)
        /*0284*/ 	.word	0x00000000


	//----- nvinfo : EIATTR_REGCOUNT
	.align		4
.L_147:
        /*0288*/ 	.byte	0x04, 0x2f
        /*028a*/ 	.short	(.L_149 - .L_148)
	.align		4
.L_148:
        /*028c*/ 	.word	index@(_ZN7cutlass13device_kernelIN5flash11enable_sm90INS1_16FlashAttnFwdSm90INS1_25CollectiveMainloopFwdSm90ILi2EN4cute5tupleIJNS5_1CILi1EEES8_S8_EEENS6_IJNS7_ILi128EEENS7_ILi96EEENS7_ILi192EEEEEELi192ENS_6half_tEfNS_4arch4Sm90ELb1ELb0ELb1ELb1ELb1ELb1ELb0ELb1ELb1ELb1ELb0ELb0EEENS1_21CollectiveEpilogueFwdINS6_IJSA_SC_SB_EEES9_SE_SG_Li256ELb1ELb1ELb0ELb0EEENS1_36VarlenDynamicPersistentTileSchedulerILi128ELi96ELi256ELi128ELb0ELb1ELb1ELb1ELb1ELb1EEEEEEEEEvNT_6ParamsE)
        /*0290*/ 	.word	0x000000a8


	//----- nvinfo : EIATTR_FRAME_SIZE
	.align		4
.L_149:
        /*0294*/ 	.byte	0x04, 0x11
        /*0296*/ 	.short	(.L_151 - .L_150)
	.align		4
.L_150:
        /*0298*/ 	.word	index@(_ZN7cutlass13device_kernelIN5flash11enable_sm90INS1_16FlashAttnFwdSm90INS1_25CollectiveMainloopFwdSm90ILi2EN4cute5tupleIJNS5_1CILi1EEES8_S8_EEENS6_IJNS7_ILi128EEENS7_ILi96EEENS7_ILi192EEEEEELi192ENS_6half_tEfNS_4arch4Sm90ELb1ELb0ELb1ELb1ELb1ELb1ELb0ELb1ELb1ELb1ELb0ELb0EEENS1_21CollectiveEpilogueFwdINS6_IJSA_SC_SB_EEES9_SE_SG_Li256ELb1ELb1ELb0ELb0EEENS1_36VarlenDynamicPersistentTileSchedulerILi128ELi96ELi256ELi128ELb0ELb1ELb1ELb1ELb1ELb1EEEEEEEEEvNT_6ParamsE)
        /*029c*/ 	.word	0x00000098


	//----- nvinfo : EIATTR_REGCOUNT
	.align		4
.L_151:
        /*02a0*/ 	.byte	0x04, 0x2f
        /*02a2*/ 	.short	(.L_153 - .L_152)
	.align		4
.L_152:
        /*02a4*/ 	.word	index@(_ZN7cutlass13device_kernelIN5flash11enable_sm90INS1_16FlashAttnFwdSm90INS1_25CollectiveMainloopFwdSm90ILi2EN4cute5tupleIJNS5_1CILi1EEES8_S8_EEENS6_IJNS7_ILi128EEENS7_ILi96EEENS7_ILi192EEEEEELi192ENS_6half_tEfNS_4arch4Sm90ELb1ELb0ELb1ELb1ELb1ELb0ELb0ELb1ELb1ELb1ELb0ELb0EEENS1_21CollectiveEpilogueFwdINS6_IJSA_SC_SB_EEES9_SE_SG_Li256ELb1ELb1ELb0ELb0EEENS1_36VarlenDynamicPersistentTileSchedulerILi128ELi96ELi256ELi128ELb0ELb1ELb1ELb1ELb1ELb1EEEEEEEEEvNT_6ParamsE)
        /*02a8*/ 	.word	0x000000a8


	//----- nvinfo : EIATTR_FRAME_SIZE
	.align		4
.L_153:
        /*02ac*/ 	.byte	0x04, 0x11
        /*02ae*/ 	.short	(.L_155 - .L_154)
	.align		4
.L_154:
        /*02b0*/ 	.word	index@(_ZN7cutlass13device_kernelIN5flash11enable_sm90INS1_16FlashAttnFwdSm90INS1_25CollectiveMainloopFwdSm90ILi2EN4cute5tupleIJNS5_1CILi1EEES8_S8_EEENS6_IJNS7_ILi128EEENS7_ILi96EEENS7_ILi192EEEEEELi192ENS_6half_tEfNS_4arch4Sm90ELb1ELb0ELb1ELb1ELb1ELb0ELb0ELb1ELb1ELb1ELb0ELb0EEENS1_21CollectiveEpilogueFwdINS6_IJSA_SC_SB_EEES9_SE_SG_Li256ELb1ELb1ELb0ELb0EEENS1_36VarlenDynamicPersistentTileSchedulerILi128ELi96ELi256ELi128ELb0ELb1ELb1ELb1ELb1ELb1EEEEEEEEEvNT_6ParamsE)
        /*02b4*/ 	.word	0x00000030


	//----- nvinfo : EIATTR_REGCOUNT
	.align		4
.L_155:
        /*02b8*/ 	.byte	0x04, 0x2f
        /*02ba*/ 	.short	(.L_157 - .L_156)
	.align		4
.L_156:
        /*02bc*/ 	.word	index@(_ZN7cutlass13device_kernelIN5flash11enable_sm90INS1_16FlashAttnFwdSm90INS1_25CollectiveMainloopFwdSm90ILi2EN4cute5tupleIJNS5_1CILi1EEES8_S8_EEENS6_IJNS7_ILi128EEENS7_ILi96EEENS7_ILi192EEEEEELi192ENS_6half_tEfNS_4arch4Sm90ELb1ELb0ELb1ELb0ELb1ELb0ELb0ELb1ELb1ELb1ELb0ELb0EEENS1_21CollectiveEpilogueFwdINS6_IJSA_SC_SB_EEES9_SE_SG_Li256ELb0ELb1ELb0ELb0EEENS1_30DynamicPersistentTileSchedulerILi256ELi128ELb0ELb1ELb1EEEEEEEEEvNT_6ParamsE)
        /*02c0*/ 	.word	0x000000a8


	//----- nvinfo : EIATTR_FRAME_SIZE
	.align		4
.L_157:
        /*02c4*/ 	.byte	0x04, 0x11
        /*02c6*/ 	.short	(.L_159 - .L_158)
	.align		4
.L_158:
        /*02c8*/ 	.word	index@(_ZN7cutlass13device_kernelIN5flash11enable_sm90INS1_16FlashAttnFwdSm90INS1_25CollectiveMainloopFwdSm90ILi2EN4cute5tupleIJNS5_1CILi1EEES8_S8_EEENS6_IJNS7_ILi128EEENS7_ILi96EEENS7_ILi192EEEEEELi192ENS_6half_tEfNS_4arch4Sm90ELb1ELb0ELb1ELb0ELb1ELb0ELb0ELb1ELb1ELb1ELb0ELb0EEENS1_21CollectiveEpilogueFwdINS6_IJSA_SC_SB_EEES9_SE_SG_Li256ELb0ELb1ELb0ELb0EEENS1_30DynamicPersistentTileSchedulerILi256ELi128ELb0ELb1ELb1EEEEEEEEEvNT_6ParamsE)
        /*02cc*/ 	.word	0x00000008


	//----- nvinfo : EIATTR_REGCOUNT
	.align		4
.L_159:
        /*02d0*/ 	.byte	0x04, 0x2f
        /*02d2*/ 	.short	(.L_161 - .L_160)
	.align		4
.L_160:
        /*02d4*/ 	.word	index@(_ZN7cutlass13device_kernelIN5flash11enable_sm90INS1_16FlashAttnFwdSm90INS1_25CollectiveMainloopFwdSm90ILi2EN4cute5tupleIJNS5_1CILi1EEES8_S8_EEENS6_IJNS7_ILi128EEENS7_ILi96EEENS7_ILi192EEEEEELi192ENS_6half_tEfNS_4arch4Sm90ELb0ELb1ELb1ELb1ELb1ELb1ELb0ELb1ELb1ELb1ELb0ELb0EEENS1_21CollectiveEpilogueFwdINS6_IJSA_SC_SB_EEES9_SE_SG_Li256ELb1ELb1ELb0ELb0EEENS1_36VarlenDynamicPersistentTileSchedulerILi128ELi96ELi256ELi128ELb0ELb1ELb1ELb1ELb0ELb1EEEEEEEEEvNT_6ParamsE)
        /*02d8*/ 	.word	0x000000a8


	//----- nvinfo : EIATTR_FRAME_SIZE
	.align		4
.L_161:
        /*02dc*/ 	.byte	0x04, 0x11
        /*02de*/ 	.short	(.L_163 - .L_162)
	.align		4
.L_162:
        /*02e0*/ 	.word	index@(_ZN7cutlass13device_kernelIN5flash11enable_sm90INS1_16FlashAttnFwdSm90INS1_25CollectiveMainloopFwdSm90ILi2EN4cute5tupleIJNS5_1CILi1EEES8_S8_EEENS6_IJNS7_ILi128EEENS7_ILi96EEENS7_ILi192EEEEEELi192ENS_6half_tEfNS_4arch4Sm90ELb0ELb1ELb1ELb1ELb1ELb1ELb0ELb1ELb1ELb1ELb0ELb0EEENS1_21CollectiveEpilogueFwdINS6_IJSA_SC_SB_EEES9_SE_SG_Li256ELb1ELb1ELb0ELb0EEENS1_36VarlenDynamicPersistentTileSchedulerILi128ELi96ELi256ELi128ELb0ELb1ELb1ELb1ELb0ELb1EEEEEEEEEvNT_6ParamsE)
        /*02e4*/ 	.word	0x00000090


	//----- nvinfo : EIATTR_REGCOUNT
	.align		4
.L_163:
        /*02e8*/ 	.byte	0x04, 0x2f
        /*02ea*/ 	.short	(.L_165 - .L_164)
	.align		4
.L_164:
        /*02ec*/ 	.word	index@(_ZN7cutlass13device_kernelIN5flash11enable_sm90INS1_16FlashAttnFwdSm90INS1_25CollectiveMainloopFwdSm90ILi2EN4cute5tupleIJNS5_1CILi1EEES8_S8_EEENS6_IJNS7_ILi128EEENS7_ILi96EEENS7_ILi192EEEEEELi192ENS_6half_tEfNS_4arch4Sm90ELb0ELb1ELb1ELb1ELb1ELb0ELb0ELb1ELb1ELb1ELb0ELb0EEENS1_21CollectiveEpilogueFwdINS6_IJSA_SC_SB_EEES9_SE_SG_Li256ELb1ELb1ELb0ELb0EEENS1_36VarlenDynamicPersistentTileSchedulerILi128ELi96ELi256ELi128ELb0ELb1ELb1ELb1ELb0ELb1EEEEEEEEEvNT_6ParamsE)
        /*02f0*/ 	.word	0x000000a8


	//----- nvinfo : EIATTR_FRAME_SIZE
	.align		4
.L_165:
        /*02f4*/ 	.byte	0x04, 0x11
        /*02f6*/ 	.short	(.L_167 - .L_166)
	.align		4
.L_166:
        /*02f8*/ 	.word	index@(_ZN7cutlass13device_kernelIN5flash11enable_sm90INS1_16FlashAttnFwdSm90INS1_25CollectiveMainloopFwdSm90ILi2EN4cute5tupleIJNS5_1CILi1EEES8_S8_EEENS6_IJNS7_ILi128EEENS7_ILi96EEENS7_ILi192EEEEEELi192ENS_6half_tEfNS_4arch4Sm90ELb0ELb1ELb1ELb1ELb1ELb0ELb0ELb1ELb1ELb1ELb0ELb0EEENS1_21CollectiveEpilogueFwdINS6_IJSA_SC_SB_EEES9_SE_SG_Li256ELb1ELb1ELb0ELb0EEENS1_36VarlenDynamicPersistentTileSchedulerILi128ELi96ELi256ELi128ELb0ELb1ELb1ELb1ELb0ELb1EEEEEEEEEvNT_6ParamsE)
        /*02fc*/ 	.word	0x00000030


	//----- nvinfo : EIATTR_REGCOUNT
	.align		4
.L_167:
        /*0300*/ 	.byte	0x04, 0x2f
        /*0302*/ 	.short	(.L_169 - .L_168)
	.align		4
.L_168:
        /*0304*/ 	.word	index@(_ZN7cutlass13device_kernelIN5flash11enable_sm90INS1_16FlashAttnFwdSm90INS1_25CollectiveMainloopFwdSm90ILi2EN4cute5tupleIJNS5_1CILi1EEES8_S8_EEENS6_IJNS7_ILi128EEENS7_ILi96EEENS7_ILi192EEEEEELi192ENS_6half_tEfNS_4arch4Sm90ELb0ELb1ELb1ELb0ELb1ELb0ELb0ELb1ELb1ELb1ELb0ELb0EEENS1_21CollectiveEpilogueFwdINS6_IJSA_SC_SB_EEES9_SE_SG_Li256ELb0ELb1ELb0ELb0EEENS1_30DynamicPersistentTileSchedulerILi256ELi128ELb0ELb1ELb1EEEEEEEEEvNT_6ParamsE)
        /*0308*/ 	.word	0x000000a8


	//----- nvinfo : EIATTR_FRAME_SIZE
	.align		4
.L_169:
        /*030c*/ 	.byte	0x04, 0x11
        /*030e*/ 	.short	(.L_171 - .L_170)
	.align		4
.L_170:
        /*0310*/ 	.word	index@(_ZN7cutlass13device_kernelIN5flash11enable_sm90INS1_16FlashAttnFwdSm90INS1_25CollectiveMainloopFwdSm90ILi2EN4cute5tupleIJNS5_1CILi1EEES8_S8_EEENS6_IJNS7_ILi128EEENS7_ILi96EEENS7_ILi192EEEEEELi192ENS_6half_tEfNS_4arch4Sm90ELb0ELb1ELb1ELb0ELb1ELb0ELb0ELb1ELb1ELb1ELb0ELb0EEENS1_21CollectiveEpilogueFwdINS6_IJSA_SC_SB_EEES9_SE_SG_Li256ELb0ELb1ELb0ELb0EEENS1_30DynamicPersistentTileSchedulerILi256ELi128ELb0ELb1ELb1EEEEEEEEEvNT_6ParamsE)
        /*0314*/ 	.word	0x00000008


	//----- nvinfo : EIATTR_REGCOUNT
	.align		4
.L_171:
        /*0318*/ 	.byte	0x04, 0x2f
        /*031a*/ 	.short	(.L_173 - .L_172)
	.align		4
.L_172:
        /*031c*/ 	.word	index@(_ZN7cutlass13device_kernelIN5flash11enable_sm90INS1_16FlashAttnFwdSm90INS1_25CollectiveMainloopFwdSm90ILi2EN4cute5tupleIJNS5_1CILi1EEES8_S8_EEENS6_IJNS7_ILi128EEENS7_ILi96EEENS7_ILi192EEEEEELi192ENS_6half_tEfNS_4arch4Sm90ELb0ELb0ELb1ELb1ELb1ELb1ELb0ELb1ELb1ELb1ELb0ELb0EEENS1_21CollectiveEpilogueFwdINS6_IJSA_SC_SB_EEES9_SE_SG_Li256ELb1ELb1ELb0ELb0EEENS1_36VarlenDynamicPersistentTileSchedulerILi128ELi96ELi256ELi128ELb0ELb1ELb1ELb0ELb1ELb1EEEEEEEEEvNT_6ParamsE)
        /*0320*/ 	.word	0x000000a8


	//----- nvinfo : EIATTR_FRAME_SIZE
	.align		4
.L_173:
        /*0324*/ 	.byte	0x04, 0x11
        /*0326*/ 	.short	(.L_175 - .L_174)
	.align		4
.L_174:
        /*0328*/ 	.word	index@(_ZN7cutlass13device_kernelIN5flash11enable_sm90INS1_16FlashAttnFwdSm90INS1_25CollectiveMainloopFwdSm90ILi2EN4cute5tupleIJNS5_1CILi1EEES8_S8_EEENS6_IJNS7_ILi128EEENS7_ILi96EEENS7_ILi192EEEEEELi192ENS_6half_tEfNS_4arch4Sm90ELb0ELb0ELb1ELb1ELb1ELb1ELb0ELb1ELb1ELb1ELb0ELb0EEENS1_21CollectiveEpilogueFwdINS6_IJSA_SC_SB_EEES9_SE_SG_Li256ELb1ELb1ELb0ELb0EEENS1_36VarlenDynamicPersistentTileSchedulerILi128ELi96ELi256ELi128ELb0ELb1ELb1ELb0ELb1ELb1EEEEEEEEEvNT_6ParamsE)
        /*032c*/ 	.word	0x00000098


	//----- nvinfo : EIATTR_REGCOUNT
	.align		4
.L_175:
        /*0330*/ 	.byte	0x04, 0x2f
        /*0332*/ 	.short	(.L_177 - .L_176)
	.align		4
.L_176:
        /*0334*/ 	.word	index@(_ZN7cutlass13device_kernelIN5flash11enable_sm90INS1_16FlashAttnFwdSm90INS1_25CollectiveMainloopFwdSm90ILi2EN4cute5tupleIJNS5_1CILi1EEES8_S8_EEENS6_IJNS7_ILi128EEENS7_ILi96EEENS7_ILi192EEEEEELi192ENS_6half_tEfNS_4arch4Sm90ELb0ELb0ELb1ELb1ELb1ELb0ELb0ELb1ELb1ELb1ELb0ELb0EEENS1_21CollectiveEpilogueFwdINS6_IJSA_SC_SB_EEES9_SE_SG_Li256ELb1ELb1ELb0ELb0EEENS1_36VarlenDynamicPersistentTileSchedulerILi128ELi96ELi256ELi128ELb0ELb1ELb1ELb0ELb1ELb1EEEEEEEEEvNT_6ParamsE)
        /*0338*/ 	.word	0x000000a8


	//----- nvinfo : EIATTR_FRAME_SIZE
	.align		4
.L_177:
        /*033c*/ 	.byte	0x04, 0x11
        /*033e*/ 	.short	(.L_179 - .L_178)
	.align		4
.L_178:
        /*0340*/ 	.word	index@(_ZN7cutlass13device_kernelIN5flash11enable_sm90INS1_16FlashAttnFwdSm90INS1_25CollectiveMainloopFwdSm90ILi2EN4cute5tupleIJNS5_1CILi1EEES8_S8_EEENS6_IJNS7_ILi128EEENS7_ILi96EEENS7_ILi192EEEEEELi192ENS_6half_tEfNS_4arch4Sm90ELb0ELb0ELb1ELb1ELb1ELb0ELb0ELb1ELb1ELb1ELb0ELb0EEENS1_21CollectiveEpilogueFwdINS6_IJSA_SC_SB_EEES9_SE_SG_Li256ELb1ELb1ELb0ELb0EEENS1_36VarlenDynamicPersistentTileSchedulerILi128ELi96ELi256ELi128ELb0ELb1ELb1ELb0ELb1ELb1EEEEEEEEEvNT_6ParamsE)
        /*0344*/ 	.word	0x00000030


	//----- nvinfo : EIATTR_REGCOUNT
	.align		4
.L_179:
        /*0348*/ 	.byte	0x04, 0x2f
        /*034a*/ 	.short	(.L_181 - .L_180)
	.align		4
.L_180:
        /*034c*/ 	.word	index@(_ZN7cutlass13device_kernelIN5flash11enable_sm90INS1_16FlashAttnFwdSm90INS1_25CollectiveMainloopFwdSm90ILi2EN4cute5tupleIJNS5_1CILi1EEES8_S8_EEENS6_IJNS7_ILi128EEENS7_ILi96EEENS7_ILi192EEEEEELi192ENS_6half_tEfNS_4arch4Sm90ELb0ELb0ELb1ELb0ELb1ELb0ELb0ELb1ELb1ELb1ELb0ELb0EEENS1_21CollectiveEpilogueFwdINS6_IJSA_SC_SB_EEES9_SE_SG_Li256ELb0ELb1ELb0ELb0EEENS1_29StaticPersistentTileSchedulerILb0EEEEEEEEEvNT_6ParamsE)
        /*0350*/ 	.word	0x000000a8


	//----- nvinfo : EIATTR_FRAME_SIZE
	.align		4
.L_181:
        /*0354*/ 	.byte	0x04, 0x11
        /*0356*/ 	.short	(.L_183 - .L_182)
	.align		4
.L_182:
        /*0358*/ 	.word	index@(_ZN7cutlass13device_kernelIN5flash11enable_sm90INS1_16FlashAttnFwdSm90INS1_25CollectiveMainloopFwdSm90ILi2EN4cute5tupleIJNS5_1CILi1EEES8_S8_EEENS6_IJNS7_ILi128EEENS7_ILi96EEENS7_ILi192EEEEEELi192ENS_6half_tEfNS_4arch4Sm90ELb0ELb0ELb1ELb0ELb1ELb0ELb0ELb1ELb1ELb1ELb0ELb0EEENS1_21CollectiveEpilogueFwdINS6_IJSA_SC_SB_EEES9_SE_SG_Li256ELb0ELb1ELb0ELb0EEENS1_29StaticPersistentTileSchedulerILb0EEEEEEEEEvNT_6ParamsE)
        /*035c*/ 	.word	0x00000008


	//----- nvinfo : EIATTR_REGCOUNT
	.align		4
.L_183:
        /*0360*/ 	.byte	0x04, 0x2f
        /*0362*/ 	.short	(.L_185 - .L_184)
	.align		4
.L_184:
        /*0364*/ 	.word	index@(_ZN7cutlass13device_kernelIN5flash11enable_sm90INS1_16FlashAttnFwdSm90INS1_25CollectiveMainloopFwdSm90ILi2EN4cute5tupleIJNS5_1CILi1EEES8_S8_EEENS6_IJNS7_ILi128EEENS7_ILi80EEENS7_ILi256EEEEEELi256ENS_6half_tEfNS_4arch4Sm90ELb1ELb0ELb1ELb1ELb1ELb1ELb0ELb1ELb1ELb1ELb0ELb0EEENS1_21CollectiveEpilogueFwdINS6_IJSA_SC_SB_EEES9_SE_SG_Li256ELb1ELb1ELb0ELb0EEENS1_36VarlenDynamicPersistentTileSchedulerILi128ELi80ELi256ELi128ELb0ELb1ELb1ELb1ELb1ELb1EEEEEEEEEvNT_6ParamsE)
        /*0368*/ 	.word	0x000000a8


	//----- nvinfo : EIATTR_FRAME_SIZE
	.align		4
.L_185:
        /*036c*/ 	.byte	0x04, 0x11
        /*036e*/ 	.short	(.L_187 - .L_186)
	.align		4
.L_186:
        /*0370*/ 	.word	index@(_ZN7cutlass13device_kernelIN5flash11enable_sm90INS1_16FlashAttnFwdSm90INS1_25CollectiveMainloopFwdSm90ILi2EN4cute5tupleIJNS5_1CILi1EEES8_S8_EEENS6_IJNS7_ILi128EEENS7_ILi80EEENS7_ILi256EEEEEELi256ENS_6half_tEfNS_4arch4Sm90ELb1ELb0ELb1ELb1ELb1ELb1ELb0ELb1ELb1ELb1ELb0ELb0EEENS1_21CollectiveEpilogueFwdINS6_IJSA_SC_SB_EEES9_SE_SG_Li256ELb1ELb1ELb0ELb0EEENS1_36VarlenDynamicPersistentTileSchedulerILi128ELi80ELi256ELi128ELb0ELb1ELb1ELb1ELb1ELb1EEEEEEEEEvNT_6ParamsE)
        /*0374*/ 	.word	0x00000098


	//----- nvinfo : EIATTR_REGCOUNT
	.align		4
.L_187:
        /*0378*/ 	.byte	0x04, 0x2f
        /*037a*/ 	.short	(.L_189 - .L_188)
	.align		4
.L_188:
        /*037c*/ 	.word	index@(_ZN7cutlass13device_kernelIN5flash11enable_sm90INS1_16FlashAttnFwdSm90INS1_25CollectiveMainloopFwdSm90ILi2EN4cute5tupleIJNS5_1CILi1EEES8_S8_EEENS6_IJNS7_ILi128EEENS7_ILi80EEENS7_ILi256EEEEEELi256ENS_6half_tEfNS_4arch4Sm90ELb1ELb0ELb1ELb1ELb1ELb0ELb0ELb1ELb1ELb1ELb0ELb0EEENS1_21CollectiveEpilogueFwdINS6_IJSA_SC_SB_EEES9_SE_SG_Li256ELb1ELb1ELb0ELb0EEENS1_36VarlenDynamicPersistentTileSchedulerILi128ELi80ELi256ELi128ELb0ELb1ELb1ELb1ELb1ELb1EEEEEEEEEvNT_6ParamsE)
        /*0380*/ 	.word	0x000000a8


	//----- nvinfo : EIATTR_FRAME_SIZE
	.align		4
.L_189:
        /*0384*/ 	.byte	0x04, 0x11
        /*0386*/ 	.short	(.L_191 - .L_190)
	.align		4
.L_190:
        /*0388*/ 	.word	index@(_ZN7cutlass13device_kernelIN5flash11enable_sm90INS1_16FlashAttnFwdSm90INS1_25CollectiveMainloopFwdSm90ILi2EN4cute5tupleIJNS5_1CILi1EEES8_S8_EEENS6_IJNS7_ILi128EEENS7_ILi80EEENS7_ILi256EEEEEELi256ENS_6half_tEfNS_4arch4Sm90ELb1ELb0ELb1ELb1ELb1ELb0ELb0ELb1ELb1ELb1ELb0ELb0EEENS1_21CollectiveEpilogueFwdINS6_IJSA_SC_SB_EEES9_SE_SG_Li256ELb1ELb1ELb0ELb0EEENS1_36VarlenDynamicPersistentTileSchedulerILi128ELi80ELi256ELi128ELb0ELb1ELb1ELb1ELb1ELb1EEEEEEEEEvNT_6ParamsE)
        /*038c*/ 	.word	0x00000030


	//----- nvinfo : EIATTR_REGCOUNT
	.align		4
.L_191:
        /*0390*/ 	.byte	0x04, 0x2f
        /*0392*/ 	.short	(.L_193 - .L_192)
	.align		4
.L_192:
        /*0394*/ 	.word	index@(_ZN7cutlass13device_kernelIN5flash11enable_sm90INS1_16FlashAttnFwdSm90INS1_25CollectiveMainloopFwdSm90ILi2EN4cute5tupleIJNS5_1CILi1EEES8_S8_EEENS6_IJNS7_ILi128EEENS7_ILi80EEENS7_ILi256EEEEEELi256ENS_6half_tEfNS_4arch4Sm90ELb1ELb0ELb1ELb0ELb1ELb0ELb0ELb1ELb1ELb1ELb0ELb0EEENS1_21CollectiveEpilogueFwdINS6_IJSA_SC_SB_EEES9_SE_SG_Li256ELb0ELb1ELb0ELb0EEENS1_30DynamicPersistentTileSchedulerILi256ELi128ELb0ELb1ELb1EEEEEEEEEvNT_6ParamsE)
        /*0398*/ 	.word	0x000000a8


	//----- nvinfo : EIATTR_FRAME_SIZE
	.align		4
.L_193:
        /*039c*/ 	.byte	0x04, 0x11
        /*039e*/ 	.short	(.L_195 - .L_194)
	.align		4
.L_194:
        /*03a0*/ 	.word	index@(_ZN7cutlass13device_kernelIN5flash11enable_sm90INS1_16FlashAttnFwdSm90INS1_25CollectiveMainloopFwdSm90ILi2EN4cute5tupleIJNS5_1CILi1EEES8_S8_EEENS6_IJNS7_ILi128EEENS7_ILi80EEENS7_ILi256EEEEEELi256ENS_6half_tEfNS_4arch4Sm90ELb1ELb0ELb1ELb0ELb1ELb0ELb0ELb1ELb1ELb1ELb0ELb0EEENS1_21CollectiveEpilogueFwdINS6_IJSA_SC_SB_EEES9_SE_SG_Li256ELb0ELb1ELb0ELb0EEENS1_30DynamicPersistentTileSchedulerILi256ELi128ELb0ELb1ELb1EEEEEEEEEvNT_6ParamsE)
        /*03a4*/ 	.word	0x00000008


	//----- nvinfo : EIATTR_REGCOUNT
	.align		4
.L_195:
        /*03a8*/ 	.byte	0x04, 0x2f
        /*03aa*/ 	.short	(.L_197 - .L_196)
	.align		4
.L_196:
        /*03ac*/ 	.word	index@(_ZN7cutlass13device_kernelIN5flash11enable_sm90INS1_16FlashAttnFwdSm90INS1_25CollectiveMainloopFwdSm90ILi2EN4cute5tupleIJNS5_1CILi1EEES8_S8_EEENS6_IJNS7_ILi128EEENS7_ILi64EEENS7_ILi256EEEEEELi256ENS_6half_tEfNS_4arch4Sm90ELb0ELb1ELb1ELb1ELb1ELb1ELb0ELb1ELb1ELb1ELb0ELb0EEENS1_21CollectiveEpilogueFwdINS6_IJSA_SC_SB_EEES9_SE_SG_Li256ELb1ELb1ELb0ELb0EEENS1_36VarlenDynamicPersistentTileSchedulerILi128ELi64ELi256ELi128ELb0ELb1ELb1ELb1ELb0ELb1EEEEEEEEEvNT_6ParamsE)
        /*03b0*/ 	.word	0x000000a8


	//----- nvinfo : EIATTR_FRAME_SIZE
	.align		4
.L_197:
        /*03b4*/ 	.byte	0x04, 0x11
        /*03b6*/ 	.short	(.L_199 - .L_198)
	.align		4
.L_198:
        /*03b8*/ 	.word	index@(_ZN7cutlass13device_kernelIN5flash11enable_sm90INS1_16FlashAttnFwdSm90INS1_25CollectiveMainloopFwdSm90ILi2EN4cute5tupleIJNS5_1CILi1EEES8_S8_EEENS6_IJNS7_ILi128EEENS7_ILi64EEENS7_ILi256EEEEEELi256ENS_6half_tEfNS_4arch4Sm90ELb0ELb1ELb1ELb1ELb1ELb1ELb0ELb1ELb1ELb1ELb0ELb0EEENS1_21CollectiveEpilogueFwdINS6_IJSA_SC_SB_EEES9_SE_SG_Li256ELb1ELb1ELb0ELb0EEENS1_36VarlenDynamicPersistentTileSchedulerILi128ELi64ELi256ELi128ELb0ELb1ELb1ELb1ELb0ELb1EEEEEEEEEvNT_6ParamsE)
        /*03bc*/ 	.word	0x000000d8


	//----- nvinfo : EIATTR_REGCOUNT
	.align		4
.L_199:
        /*03c0*/ 	.byte	0x04, 0x2f
        /*03c2*/ 	.short	(.L_201 - .L_200)
	.align		4
.L_200:
        /*03c4*/ 	.word	index@(_ZN7cutlass13device_kernelIN5flash11enable_sm90INS1_16FlashAttnFwdSm90INS1_25CollectiveMainloopFwdSm90ILi2EN4cute5tupleIJNS5_1CILi1EEES8_S8_EEENS6_IJNS7_ILi128EEENS7_ILi64EEENS7_ILi256EEEEEELi256ENS_6half_tEfNS_4arch4Sm90ELb0ELb1ELb1ELb1ELb1ELb0ELb0ELb1ELb1ELb1ELb0ELb0EEENS1_21CollectiveEpilogueFwdINS6_IJSA_SC_SB_EEES9_SE_SG_Li256ELb1ELb1ELb0ELb0EEENS1_36VarlenDynamicPersistentTileSchedulerILi128ELi64ELi256ELi128ELb0ELb1ELb1ELb1ELb0ELb1EEEEEEEEEvNT_6ParamsE)
        /*03c8*/ 	.word	0x000000a8


	//----- nvinfo : EIATTR_FRAME_SIZE
	.align		4
.L_201:
        /*03cc*/ 	.byte	0x04, 0x11
        /*03ce*/ 	.short	(.L_203 - .L_202)
	.align		4
.L_202:
        /*03d0*/ 	.word	index@(_ZN7cutlass13device_kernelIN5flash11enable_sm90INS1_16FlashAttnFwdSm90INS1_25CollectiveMainloopFwdSm90ILi2EN4cute5tupleIJNS5_1CILi1EEES8_S8_EEENS6_IJNS7_ILi128EEENS7_ILi64EEENS7_ILi256EEEEEELi256ENS_6half_tEfNS_4arch4Sm90ELb0ELb1ELb1ELb1ELb1ELb0ELb0ELb1ELb1ELb1ELb0ELb0EEENS1_21CollectiveEpilogueFwdINS6_IJSA_SC_SB_EEES9_SE_SG_Li256ELb1ELb1ELb0ELb0EEENS1_36VarlenDynamicPersistentTileSchedulerILi128ELi64ELi256ELi128ELb0ELb1ELb1ELb1ELb0ELb1EEEEEEEEEvNT_6ParamsE)
        /*03d4*/ 	.word	0x00000028


	//----- nvinfo : EIATTR_REGCOUNT
	.align		4
.L_203:
        /*03d8*/ 	.byte	0x04, 0x2f
        /*03da*/ 	.short	(.L_205 - .L_204)
	.align		4
.L_204:
        /*03dc*/ 	.word	index@(_ZN7cutlass13device_kernelIN5flash11enable_sm90INS1_16FlashAttnFwdSm90INS1_25CollectiveMainloopFwdSm90ILi2EN4cute5tupleIJNS5_1CILi1EEES8_S8_EEENS6_IJNS7_ILi128EEENS7_ILi64EEENS7_ILi256EEEEEELi256ENS_6half_tEfNS_4arch4Sm90ELb0ELb1ELb1ELb0ELb1ELb0ELb0ELb1ELb1ELb1ELb0ELb0EEENS1_21CollectiveEpilogueFwdINS6_IJSA_SC_SB_EEES9_SE_SG_Li256ELb0ELb1ELb0ELb0EEENS1_30DynamicPersistentTileSchedulerILi256ELi128ELb0ELb1ELb1EEEEEEEEEvNT_6ParamsE)
        /*03e0*/ 	.word	0x000000a8


	//----- nvinfo : EIATTR_FRAME_SIZE
	.align		4
.L_205:
        /*03e4*/ 	.byte	0x04, 0x11
        /*03e6*/ 	.short	(.L_207 - .L_206)
	.align		4
.L_206:
        /*03e8*/ 	.word	index@(_ZN7cutlass13device_kernelIN5flash11enable_sm90INS1_16FlashAttnFwdSm90INS1_25CollectiveMainloopFwdSm90ILi2EN4cute5tupleIJNS5_1CILi1EEES8_S8_EEENS6_IJNS7_ILi128EEENS7_ILi64EEENS7_ILi256EEEEEELi256ENS_6half_tEfNS_4arch4Sm90ELb0ELb1ELb1ELb0ELb1ELb0ELb0ELb1ELb1ELb1ELb0ELb0EEENS1_21CollectiveEpilogueFwdINS6_IJSA_SC_SB_EEES9_SE_SG_Li256ELb0ELb1ELb0ELb0EEENS1_30DynamicPersistentTileSchedulerILi256ELi128ELb0ELb1ELb1EEEEEEEEEvNT_6ParamsE)
        /*03ec*/ 	.word	0x00000008


	//----- nvinfo : EIATTR_REGCOUNT
	.align		4
.L_207:
        /*03f0*/ 	.byte	0x04, 0x2f
        /*03f2*/ 	.short	(.L_209 - .L_208)
	.align		4
.L_208:
        /*03f4*/ 	.word	index@(_ZN7cutlass13device_kernelIN5flash11enable_sm90INS1_16FlashAttnFwdSm90INS1_25CollectiveMainloopFwdSm90ILi2EN4cute5tupleIJNS5_1CILi1EEES8_S8_EEENS6_IJNS7_ILi128EEENS7_ILi80EEENS7_ILi256EEEEEELi256ENS_6half_tEfNS_4arch4Sm90ELb0ELb0ELb1ELb1ELb1ELb1ELb0ELb1ELb1ELb1ELb0ELb0EEENS1_21CollectiveEpilogueFwdINS6_IJSA_SC_SB_EEES9_SE_SG_Li256ELb1ELb1ELb0ELb0EEENS1_36VarlenDynamicPersistentTileSchedulerILi128ELi80ELi256ELi128ELb0ELb1ELb1ELb0ELb1ELb1EEEEEEEEEvNT_6ParamsE)
        /*03f8*/ 	.word	0x000000a8


	//----- nvinfo : EIATTR_FRAME_SIZE
	.align		4
.L_209:
        /*03fc*/ 	.byte	0x04, 0x11
        /*03fe*/ 	.short	(.L_211 - .L_210)
	.align		4
.L_210:
        /*0400*/ 	.word	index@(_ZN7cutlass13device_kernelIN5flash11enable_sm90INS1_16FlashAttnFwdSm90INS1_25CollectiveMainloopFwdSm90ILi2EN4cute5tupleIJNS5_1CILi1EEES8_S8_EEENS6_IJNS7_ILi128EEENS7_ILi80EEENS7_ILi256EEEEEELi256ENS_6half_tEfNS_4arch4Sm90ELb0ELb0ELb1ELb1ELb1ELb1ELb0ELb1ELb1ELb1ELb0ELb0EEENS1_21CollectiveEpilogueFwdINS6_IJSA_SC_SB_EEES9_SE_SG_Li256ELb1ELb1ELb0ELb0EEENS1_36VarlenDynamicPersistentTileSchedulerILi128ELi80ELi256ELi128ELb0ELb1ELb1ELb0ELb1ELb1EEEEEEEEEvNT_6ParamsE)
        /*0404*/ 	.word	0x00000080


	//----- nvinfo : EIATTR_REGCOUNT
	.align		4
.L_211:
        /*0408*/ 	.byte	0x04, 0x2f
        /*040a*/ 	.short	(.L_213 - .L_212)
	.align		4
.L_212:
        /*040c*/ 	.word	index@(_ZN7cutlass13device_kernelIN5flash11enable_sm90INS1_16FlashAttnFwdSm90INS1_25CollectiveMainloopFwdSm90ILi2EN4cute5tupleIJNS5_1CILi1EEES8_S8_EEENS6_IJNS7_ILi128EEENS7_ILi80EEENS7_ILi256EEEEEELi256ENS_6half_tEfNS_4arch4Sm90ELb0ELb0ELb1ELb1ELb1ELb0ELb0ELb1ELb1ELb1ELb0ELb0EEENS1_21CollectiveEpilogueFwdINS6_IJSA_SC_SB_EEES9_SE_SG_Li256ELb1ELb1ELb0ELb0EEENS1_36VarlenDynamicPersistentTileSchedulerILi128ELi80ELi256ELi128ELb0ELb1ELb1ELb0ELb1ELb1EEEEEEEEEvNT_6ParamsE)
        /*0410*/ 	.word	0x000000a8


	//----- nvinfo : EIATTR_FRAME_SIZE
	.align		4
.L_213:
        /*0414*/ 	.byte	0x04, 0x11
        /*0416*/ 	.short	(.L_215 - .L_214)
	.align		4
.L_214:
        /*0418*/ 	.word	index@(_ZN7cutlass13device_kernelIN5flash11enable_sm90INS1_16FlashAttnFwdSm90INS1_25CollectiveMainloopFwdSm90ILi2EN4cute5tupleIJNS5_1CILi1EEES8_S8_EEENS6_IJNS7_ILi128EEENS7_ILi80EEENS7_ILi256EEEEEELi256ENS_6half_tEfNS_4arch4Sm90ELb0ELb0ELb1ELb1ELb1ELb0ELb0ELb1ELb1ELb1ELb0ELb0EEENS1_21CollectiveEpilogueFwdINS6_IJSA_SC_SB_EEES9_SE_SG_Li256ELb1ELb1ELb0ELb0EEENS1_36VarlenDynamicPersistentTileSchedulerILi128ELi80ELi256ELi128ELb0ELb1ELb1ELb0ELb1ELb1EEEEEEEEEvNT_6ParamsE)
        /*041c*/ 	.word	0x00000028


	//----- nvinfo : EIATTR_REGCOUNT
	.align		4
.L_215:
        /*0420*/ 	.byte	0x04, 0x2f
        /*0422*/ 	.short	(.L_217 - .L_216)
	.align		4
.L_216:
        /*0424*/ 	.word	index@(_ZN7cutlass13device_kernelIN5flash11enable_sm90INS1_16FlashAttnFwdSm90INS1_25CollectiveMainloopFwdSm90ILi2EN4cute5tupleIJNS5_1CILi1EEES8_S8_EEENS6_IJNS7_ILi128EEENS7_ILi80EEENS7_ILi256EEEEEELi256ENS_6half_tEfNS_4arch4Sm90ELb0ELb0ELb1ELb0ELb1ELb0ELb0ELb1ELb1ELb1ELb0ELb0EEENS1_21CollectiveEpilogueFwdINS6_IJSA_SC_SB_EEES9_SE_SG_Li256ELb0ELb1ELb0ELb0EEENS1_29StaticPersistentTileSchedulerILb0EEEEEEEEEvNT_6ParamsE)
        /*0428*/ 	.word	0x000000a8


	//----- nvinfo : EIATTR_FRAME_SIZE
	.align		4
.L_217:
        /*042c*/ 	.byte	0x04, 0x11
        /*042e*/ 	.short	(.L_219 - .L_218)
	.align		4
.L_218:
        /*0430*/ 	.word	index@(_ZN7cutlass13device_kernelIN5flash11enable_sm90INS1_16FlashAttnFwdSm90INS1_25CollectiveMainloopFwdSm90ILi2EN4cute5tupleIJNS5_1CILi1EEES8_S8_EEENS6_IJNS7_ILi128EEENS7_ILi80EEENS7_ILi256EEEEEELi256ENS_6half_tEfNS_4arch4Sm90ELb0ELb0ELb1ELb0ELb1ELb0ELb0ELb1ELb1ELb1ELb0ELb0EEENS1_21CollectiveEpilogueFwdINS6_IJSA_SC_SB_EEES9_SE_SG_Li256ELb0ELb1ELb0ELb0EEENS1_29StaticPersistentTileSchedulerILb0EEEEEEEEEvNT_6ParamsE)
        /*0434*/ 	.word	0x00000010


	//----- nvinfo : EIATTR_MIN_STACK_SIZE
	.align		4
.L_219:
        /*0438*/ 	.byte	0x04, 0x12
        /*043a*/ 	.short	(.L_221 - .L_220)
	.align		4
.L_220:
        /*043c*/ 	.word	index@(_ZN7cutlass13device_kernelIN5flash11enable_sm90INS1_16FlashAttnFwdSm90INS1_25CollectiveMainloopFwdSm90ILi2EN4cute5tupleIJNS5_1CILi1EEES8_S8_EEENS6_IJNS7_ILi128EEENS7_ILi80EEENS7_ILi256EEEEEELi256ENS_6half_tEfNS_4arch4Sm90ELb0ELb0ELb1ELb0ELb1ELb0ELb0ELb1ELb1ELb1ELb0ELb0EEENS1_21CollectiveEpilogueFwdINS6_IJSA_SC_SB_EEES9_SE_SG_Li256ELb0ELb1ELb0ELb0EEENS1_29StaticPersistentTileSchedulerILb0EEEEEEEEEvNT_6ParamsE)
        /*0440*/ 	.word	0x00000010


	//----- nvinfo : EIATTR_MIN_STACK_SIZE
	.align		4
.L_221:
        /*0444*/ 	.byte	0x04, 0x12
        /*0446*/ 	.short	(.L_223 - .L_222)
	.align		4
.L_222:
        /*0448*/ 	.word	index@(_ZN7cutlass13device_kernelIN5flash11enable_sm90INS1_16FlashAttnFwdSm90INS1_25CollectiveMainloopFwdSm90ILi2EN4cute5tupleIJNS5_1CILi1EEES8_S8_EEENS6_IJNS7_ILi128EEENS7_ILi80EEENS7_ILi256EEEEEELi256ENS_6half_tEfNS_4arch4Sm90ELb0ELb0ELb1ELb1ELb1ELb0ELb0ELb1ELb1ELb1ELb0ELb0EEENS1_21CollectiveEpilogueFwdINS6_IJSA_SC_SB_EEES9_SE_SG_Li256ELb1ELb1ELb0ELb0EEENS1_36VarlenDynamicPersistentTileSchedulerILi128ELi80ELi256ELi128ELb0ELb1ELb1ELb0ELb1ELb1EEEEEEEEEvNT_6ParamsE)
        /*044c*/ 	.word	0x00000028


	//----- nvinfo : EIATTR_MIN_STACK_SIZE
	.align		4
.L_223:
        /*0450*/ 	.byte	0x04, 0x12
        /*0452*/ 	.short	(.L_225 - .L_224)
	.align		4
.L_224:
        /*0454*/ 	.word	index@(_ZN7cutlass13device_kernelIN5flash11enable_sm90INS1_16FlashAttnFwdSm90INS1_25CollectiveMainloopFwdSm90ILi2EN4cute5tupleIJNS5_1CILi1EEES8_S8_EEENS6_IJNS7_ILi128EEENS7_ILi80EEENS7_ILi256EEEEEELi256ENS_6half_tEfNS_4arch4Sm90ELb0ELb0ELb1ELb1ELb1ELb1ELb0ELb1ELb1ELb1ELb0ELb0EEENS1_21CollectiveEpilogueFwdINS6_IJSA_SC_SB_EEES9_SE_SG_Li256ELb1ELb1ELb0ELb0EEENS1_36VarlenDynamicPersistentTileSchedulerILi128ELi80ELi256ELi128ELb0ELb1ELb1ELb0ELb1ELb1EEEEEEEEEvNT_6ParamsE)
        /*0458*/ 	.word	0x00000080


	//----- nvinfo : EIATTR_MIN_STACK_SIZE
	.align		4
.L_225:
        /*045c*/ 	.byte	0x04, 0x12
        /*045e*/ 	.short	(.L_227 - .L_226)
	.align		4
.L_226:
        /*0460*/ 	.word	index@(_ZN7cutlass13device_kernelIN5flash11enable_sm90INS1_16FlashAttnFwdSm90INS1_25CollectiveMainloopFwdSm90ILi2EN4cute5tupleIJNS5_1CILi1EEES8_S8_EEENS6_IJNS7_ILi128EEENS7_ILi64EEENS7_ILi256EEEEEELi256ENS_6half_tEfNS_4arch4Sm90ELb0ELb1ELb1ELb0ELb1ELb0ELb0ELb1ELb1ELb1ELb0ELb0EEENS1_21CollectiveEpilogueFwdINS6_IJSA_SC_SB_EEES9_SE_SG_Li256ELb0ELb1ELb0ELb0EEENS1_30DynamicPersistentTileSchedulerILi256ELi128ELb0ELb1ELb1EEEEEEEEEvNT_6ParamsE)
        /*0464*/ 	.word	0x00000008


	//----- nvinfo : EIATTR_MIN_STACK_SIZE
	.align		4
.L_227:
        /*0468*/ 	.byte	0x04, 0x12
        /*046a*/ 	.short	(.L_229 - .L_228)
	.align		4
.L_228:
        /*046c*/ 	.word	index@(_ZN7cutlass13device_kernelIN5flash11enable_sm90INS1_16FlashAttnFwdSm90INS1_25CollectiveMainloopFwdSm90ILi2EN4cute5tupleIJNS5_1CILi1EEES8_S8_EEENS6_IJNS7_ILi128EEENS7_ILi64EEENS7_ILi256EEEEEELi256ENS_6half_tEfNS_4arch4Sm90ELb0ELb1ELb1ELb1ELb1ELb0ELb0ELb1ELb1ELb1ELb0ELb0EEENS1_21CollectiveEpilogueFwdINS6_IJSA_SC_SB_EEES9_SE_SG_Li256ELb1ELb1ELb0ELb0EEENS1_36VarlenDynamicPersistentTileSchedulerILi128ELi64ELi256ELi128ELb0ELb1ELb1ELb1ELb0ELb1EEEEEEEEEvNT_6ParamsE)
        /*0470*/ 	.word	0x00000028


	//----- nvinfo : EIATTR_MIN_STACK_SIZE
	.align		4
.L_229:
        /*0474*/ 	.byte	0x04, 0x12
        /*0476*/ 	.short	(.L_231 - .L_230)
	.align		4
.L_230:
        /*0478*/ 	.word	index@(_ZN7cutlass13device_kernelIN5flash11enable_sm90INS1_16FlashAttnFwdSm90INS1_25CollectiveMainloopFwdSm90ILi2EN4cute5tupleIJNS5_1CILi1EEES8_S8_EEENS6_IJNS7_ILi128EEENS7_ILi64EEENS7_ILi256EEEEEELi256ENS_6half_tEfNS_4arch4Sm90ELb0ELb1ELb1ELb1ELb1ELb1ELb0ELb1ELb1ELb1ELb0ELb0EEENS1_21CollectiveEpilogueFwdINS6_IJSA_SC_SB_EEES9_SE_SG_Li256ELb1ELb1ELb0ELb0EEENS1_36VarlenDynamicPersistentTileSchedulerILi128ELi64ELi256ELi128ELb0ELb1ELb1ELb1ELb0ELb1EEEEEEEEEvNT_6ParamsE)
        /*047c*/ 	.word	0x000000d8


	//----- nvinfo : EIATTR_MIN_STACK_SIZE
	.align		4
.L_231:
        /*0480*/ 	.byte	0x04, 0x12
        /*0482*/ 	.short	(.L_233 - .L_232)
	.align		4
.L_232:
        /*0484*/ 	.word	index@(_ZN7cutlass13device_kernelIN5flash11enable_sm90INS1_16FlashAttnFwdSm90INS1_25CollectiveMainloopFwdSm90ILi2EN4cute5tupleIJNS5_1CILi1EEES8_S8_EEENS6_IJNS7_ILi128EEENS7_ILi80EEENS7_ILi256EEEEEELi256ENS_6half_tEfNS_4arch4Sm90ELb1ELb0ELb1ELb0ELb1ELb0ELb0ELb1ELb1ELb1ELb0ELb0EEENS1_21CollectiveEpilogueFwdINS6_IJSA_SC_SB_EEES9_SE_SG_Li256ELb0ELb1ELb0ELb0EEENS1_30DynamicPersistentTileSchedulerILi256ELi128ELb0ELb1ELb1EEEEEEEEEvNT_6ParamsE)
        /*0488*/ 	.word	0x00000008


	//----- nvinfo : EIATTR_MIN_STACK_SIZE
	.align		4
.L_233:
        /*048c*/ 	.byte	0x04, 0x12
        /*048e*/ 	.short	(.L_235 - .L_234)
	.align		4
.L_234:
        /*0490*/ 	.word	index@(_ZN7cutlass13device_kernelIN5flash11enable_sm90INS1_16FlashAttnFwdSm90INS1_25CollectiveMainloopFwdSm90ILi2EN4cute5tupleIJNS5_1CILi1EEES8_S8_EEENS6_IJNS7_ILi128EEENS7_ILi80EEENS7_ILi256EEEEEELi256ENS_6half_tEfNS_4arch4Sm90ELb1ELb0ELb1ELb1ELb1ELb0ELb0ELb1ELb1ELb1ELb0ELb0EEENS1_21CollectiveEpilogueFwdINS6_IJSA_SC_SB_EEES9_SE_SG_Li256ELb1ELb1ELb0ELb0EEENS1_36VarlenDynamicPersistentTileSchedulerILi128ELi80ELi256ELi128ELb0ELb1ELb1ELb1ELb1ELb1EEEEEEEEEvNT_6ParamsE)
        /*0494*/ 	.word	0x00000030


	//----- nvinfo : EIATTR_MIN_STACK_SIZE
	.align		4
.L_235:
        /*0498*/ 	.byte	0x04, 0x12
        /*049a*/ 	.short	(.L_237 - .L_236)
	.align		4
.L_236:
        /*049c*/ 	.word	index@(_ZN7cutlass13device_kernelIN5flash11enable_sm90INS1_16FlashAttnFwdSm90INS1_25CollectiveMainloopFwdSm90ILi2EN4cute5tupleIJNS5_1CILi1EEES8_S8_EEENS6_IJNS7_ILi128EEENS7_ILi80EEENS7_ILi256EEEEEELi256ENS_6half_tEfNS_4arch4Sm90ELb1ELb0ELb1ELb1ELb1ELb1ELb0ELb1ELb1ELb1ELb0ELb0EEENS1_21CollectiveEpilogueFwdINS6_IJSA_SC_SB_EEES9_SE_SG_Li256ELb1ELb1ELb0ELb0EEENS1_36VarlenDynamicPersistentTileSchedulerILi128ELi80ELi256ELi128ELb0ELb1ELb1ELb1ELb1ELb1EEEEEEEEEvNT_6ParamsE)
        /*04a0*/ 	.word	0x00000098


	//----- nvinfo : EIATTR_MIN_STACK_SIZE
	.align		4
.L_237:
        /*04a4*/ 	.byte	0x04, 0x12
        /*04a6*/ 	.short	(.L_239 - .L_238)
	.align		4
.L_238:
        /*04a8*/ 	.word	index@(_ZN7cutlass13device_kernelIN5flash11enable_sm90INS1_16FlashAttnFwdSm90INS1_25CollectiveMainloopFwdSm90ILi2EN4cute5tupleIJNS5_1CILi1EEES8_S8_EEENS6_IJNS7_ILi128EEENS7_ILi96EEENS7_ILi192EEEEEELi192ENS_6half_tEfNS_4arch4Sm90ELb0ELb0ELb1ELb0ELb1ELb0ELb0ELb1ELb1ELb1ELb0ELb0EEENS1_21CollectiveEpilogueFwdINS6_IJSA_SC_SB_EEES9_SE_SG_Li256ELb0ELb1ELb0ELb0EEENS1_29StaticPersistentTileSchedulerILb0EEEEEEEEEvNT_6ParamsE)
        /*04ac*/ 	.word	0x00000008


	//----- nvinfo : EIATTR_MIN_STACK_SIZE
	.align		4
.L_239:
        /*04b0*/ 	.byte	0x04, 0x12
        /*04b2*/ 	.short	(.L_241 - .L_240)
	.align		4
.L_240:
        /*04b4*/ 	.word	index@(_ZN7cutlass13device_kernelIN5flash11enable_sm90INS1_16FlashAttnFwdSm90INS1_25CollectiveMainloopFwdSm90ILi2EN4cute5tupleIJNS5_1CILi1EEES8_S8_EEENS6_IJNS7_ILi128EEENS7_ILi96EEENS7_ILi192EEEEEELi192ENS_6half_tEfNS_4arch4Sm90ELb0ELb0ELb1ELb1ELb1ELb0ELb0ELb1ELb1ELb1ELb0ELb0EEENS1_21CollectiveEpilogueFwdINS6_IJSA_SC_SB_EEES9_SE_SG_Li256ELb1ELb1ELb0ELb0EEENS1_36VarlenDynamicPersistentTileSchedulerILi128ELi96ELi256ELi128ELb0ELb1ELb1ELb0ELb1ELb1EEEEEEEEEvNT_6ParamsE)
        /*04b8*/ 	.word	0x00000030


	//----- nvinfo : EIATTR_MIN_STACK_SIZE
	.align		4
.L_241:
        /*04bc*/ 	.byte	0x04, 0x12
        /*04be*/ 	.short	(.L_243 - .L_242)
	.align		4
.L_242:
        /*04c0*/ 	.word	index@(_ZN7cutlass13device_kernelIN5flash11enable_sm90INS1_16FlashAttnFwdSm90INS1_25CollectiveMainloopFwdSm90ILi2EN4cute5tupleIJNS5_1CILi1EEES8_S8_EEENS6_IJNS7_ILi128EEENS7_ILi96EEENS7_ILi192EEEEEELi192ENS_6half_tEfNS_4arch4Sm90ELb0ELb0ELb1ELb1ELb1ELb1ELb0ELb1ELb1ELb1ELb0ELb0EEENS1_21CollectiveEpilogueFwdINS6_IJSA_SC_SB_EEES9_SE_SG_Li256ELb1ELb1ELb0ELb0EEENS1_36VarlenDynamicPersistentTileSchedulerILi128ELi96ELi256ELi128ELb0ELb1ELb1ELb0ELb1ELb1EEEEEEEEEvNT_6ParamsE)
        /*04c4*/ 	.word	0x00000098


	//----- nvinfo : EIATTR_MIN_STACK_SIZE
	.align		4
.L_243:
        /*04c8*/ 	.byte	0x04, 0x12
        /*04ca*/ 	.short	(.L_245 - .L_244)
	.align		4
.L_244:
        /*04cc*/ 	.word	index@(_ZN7cutlass13device_kernelIN5flash11enable_sm90INS1_16FlashAttnFwdSm90INS1_25CollectiveMainloopFwdSm90ILi2EN4cute5tupleIJNS5_1CILi1EEES8_S8_EEENS6_IJNS7_ILi128EEENS7_ILi96EEENS7_ILi192EEEEEELi192ENS_6half_tEfNS_4arch4Sm90ELb0ELb1ELb1ELb0ELb1ELb0ELb0ELb1ELb1ELb1ELb0ELb0EEENS1_21CollectiveEpilogueFwdINS6_IJSA_SC_SB_EEES9_SE_SG_Li256ELb0ELb1ELb0ELb0EEENS1_30DynamicPersistentTileSchedulerILi256ELi128ELb0ELb1ELb1EEEEEEEEEvNT_6ParamsE)
        /*04d0*/ 	.word	0x00000008


	//----- nvinfo : EIATTR_MIN_STACK_SIZE
	.align		4
.L_245:
        /*04d4*/ 	.byte	0x04, 0x12
        /*04d6*/ 	.short	(.L_247 - .L_246)
	.align		4
.L_246:
        /*04d8*/ 	.word	index@(_ZN7cutlass13device_kernelIN5flash11enable_sm90INS1_16FlashAttnFwdSm90INS1_25CollectiveMainloopFwdSm90ILi2EN4cute5tupleIJNS5_1CILi1EEES8_S8_EEENS6_IJNS7_ILi128EEENS7_ILi96EEENS7_ILi192EEEEEELi192ENS_6half_tEfNS_4arch4Sm90ELb0ELb1ELb1ELb1ELb1ELb0ELb0ELb1ELb1ELb1ELb0ELb0EEENS1_21CollectiveEpilogueFwdINS6_IJSA_SC_SB_EEES9_SE_SG_Li256ELb1ELb1ELb0ELb0EEENS1_36VarlenDynamicPersistentTileSchedulerILi128ELi96ELi256ELi128ELb0ELb1ELb1ELb1ELb0ELb1EEEEEEEEEvNT_6ParamsE)
        /*04dc*/ 	.word	0x00000030


	//----- nvinfo : EIATTR_MIN_STACK_SIZE
	.align		4
.L_247:
        /*04e0*/ 	.byte	0x04, 0x12
        /*04e2*/ 	.short	(.L_249 - .L_248)
	.align		4
.L_248:
        /*04e4*/ 	.word	index@(_ZN7cutlass13device_kernelIN5flash11enable_sm90INS1_16FlashAttnFwdSm90INS1_25CollectiveMainloopFwdSm90ILi2EN4cute5tupleIJNS5_1CILi1EEES8_S8_EEENS6_IJNS7_ILi128EEENS7_ILi96EEENS7_ILi192EEEEEELi192ENS_6half_tEfNS_4arch4Sm90ELb0ELb1ELb1ELb1ELb1ELb1ELb0ELb1ELb1ELb1ELb0ELb0EEENS1_21CollectiveEpilogueFwdINS6_IJSA_SC_SB_EEES9_SE_SG_Li256ELb1ELb1ELb0ELb0EEENS1_36VarlenDynamicPersistentTileSchedulerILi128ELi96ELi256ELi128ELb0ELb1ELb1ELb1ELb0ELb1EEEEEEEEEvNT_6ParamsE)
        /*04e8*/ 	.word	0x00000090


	//----- nvinfo : EIATTR_MIN_STACK_SIZE
	.align		4
.L_249:
        /*04ec*/ 	.byte	0x04, 0x12
        /*04ee*/ 	.short	(.L_251 - .L_250)
	.align		4
.L_250:
        /*04f0*/ 	.word	index@(_ZN7cutlass13device_kernelIN5flash11enable_sm90INS1_16FlashAttnFwdSm90INS1_25CollectiveMainloopFwdSm90ILi2EN4cute5tupleIJNS5_1CILi1EEES8_S8_EEENS6_IJNS7_ILi128EEENS7_ILi96EEENS7_ILi192EEEEEELi192ENS_6half_tEfNS_4arch4Sm90ELb1ELb0ELb1ELb0ELb1ELb0ELb0ELb1ELb1ELb1ELb0ELb0EEENS1_21CollectiveEpilogueFwdINS6_IJSA_SC_SB_EEES9_SE_SG_Li256ELb0ELb1ELb0ELb0EEENS1_30DynamicPersistentTileSchedulerILi256ELi128ELb0ELb1ELb1EEEEEEEEEvNT_6ParamsE)
        /*04f4*/ 	.word	0x00000008


	//----- nvinfo : EIATTR_MIN_STACK_SIZE
	.align		4
.L_251:
        /*04f8*/ 	.byte	0x04, 0x12
        /*04fa*/ 	.short	(.L_253 - .L_252)
	.align		4
.L_252:
        /*04fc*/ 	.word	index@(_ZN7cutlass13device_kernelIN5flash11enable_sm90INS1_16FlashAttnFwdSm90INS1_25CollectiveMainloopFwdSm90ILi2EN4cute5tupleIJNS5_1CILi1EEES8_S8_EEENS6_IJNS7_ILi128EEENS7_ILi96EEENS7_ILi192EEEEEELi192ENS_6half_tEfNS_4arch4Sm90ELb1ELb0ELb1ELb1ELb1ELb0ELb0ELb1ELb1ELb1ELb0ELb0EEENS1_21CollectiveEpilogueFwdINS6_IJSA_SC_SB_EEES9_SE_SG_Li256ELb1ELb1ELb0ELb0EEENS1_36VarlenDynamicPersistentTileSchedulerILi128ELi96ELi256ELi128ELb0ELb1ELb1ELb1ELb1ELb1EEEEEEEEEvNT_6ParamsE)
        /*0500*/ 	.word	0x00000030


	//----- nvinfo : EIATTR_MIN_STACK_SIZE
	.align		4
.L_253:
        /*0504*/ 	.byte	0x04, 0x12
        /*0506*/ 	.short	(.L_255 - .L_254)
	.align		4
.L_254:
        /*0508*/ 	.word	index@(_ZN7cutlass13device_kernelIN5flash11enable_sm90INS1_16FlashAttnFwdSm90INS1_25CollectiveMainloopFwdSm90ILi2EN4cute5tupleIJNS5_1CILi1EEES8_S8_EEENS6_IJNS7_ILi128EEENS7_ILi96EEENS7_ILi192EEEEEELi192ENS_6half_tEfNS_4arch4Sm90ELb1ELb0ELb1ELb1ELb1ELb1ELb0ELb1ELb1ELb1ELb0ELb0EEENS1_21CollectiveEpilogueFwdINS6_IJSA_SC_SB_EEES9_SE_SG_Li256ELb1ELb1ELb0ELb0EEENS1_36VarlenDynamicPersistentTileSchedulerILi128ELi96ELi256ELi128ELb0ELb1ELb1ELb1ELb1ELb1EEEEEEEEEvNT_6ParamsE)
        /*050c*/ 	.word	0x00000098


	//----- nvinfo : EIATTR_MIN_STACK_SIZE
	.align		4
.L_255:
        /*0510*/ 	.byte	0x04, 0x12
        /*0512*/ 	.short	(.L_257 - .L_256)
	.align		4
.L_256:
        /*0514*/ 	.word	index@(_ZN7cutlass13device_kernelIN5flash11enable_sm90INS1_16FlashAttnFwdSm90INS1_25CollectiveMainloopFwdSm90ILi2EN4cute5tupleIJNS5_1CILi1EEES8_S8_EEENS6_IJNS7_ILi128EEESA_SA_EEELi128ENS_6half_tEfNS_4arch4Sm90ELb0ELb0ELb1ELb0ELb1ELb0ELb0ELb1ELb1ELb1ELb0ELb0EEENS1_21CollectiveEpilogueFwdISB_S9_SC_SE_Li256ELb0ELb1ELb0ELb0EEENS1_29StaticPersistentTileSchedulerILb0EEEEEEEEEvNT_6ParamsE)
        /*0518*/ 	.word	0x00000000


	//----- nvinfo : EIATTR_MIN_STACK_SIZE
	.align		4
.L_257:
        /*051c*/ 	.byte	0x04, 0x12
        /*051e*/ 	.short	(.L_259 - .L_258)
	.align		4
.L_258:
        /*0520*/ 	.word	index@(_ZN7cutlass13device_kernelIN5flash11enable_sm90INS1_16FlashAttnFwdSm90INS1_25CollectiveMainloopFwdSm90ILi2EN4cute5tupleIJNS5_1CILi1EEES8_S8_EEENS6_IJNS7_ILi128EEESA_SA_EEELi128ENS_6half_tEfNS_4arch4Sm90ELb0ELb0ELb1ELb1ELb1ELb0ELb0ELb1ELb1ELb1ELb0ELb0EEENS1_21CollectiveEpilogueFwdISB_S9_SC_SE_Li256ELb1ELb1ELb0ELb0EEENS1_36VarlenDynamicPersistentTileSchedulerILi128ELi128ELi256ELi128ELb0ELb1ELb1ELb0ELb1ELb1EEEEEEEEEvNT_6ParamsE)
        /*0524*/ 	.word	0x00000020


	//----- nvinfo : EIATTR_MIN_STACK_SIZE
	.align		4
.L_259:
        /*0528*/ 	.byte	0x04, 0x12
        /*052a*/ 	.short	(.L_261 - .L_260)
	.align		4
.L_260:
        /*052c*/ 	.word	index@(_ZN7cutlass13device_kernelIN5flash11enable_sm90INS1_16FlashAttnFwdSm90INS1_25CollectiveMainloopFwdSm90ILi2EN4cute5tupleIJNS5_1CILi1EEES8_S8_EEENS6_IJNS7_ILi128EEESA_SA_EEELi128ENS_6half_tEfNS_4arch4Sm90ELb0ELb0ELb1ELb1ELb1ELb1ELb0ELb1ELb1ELb1ELb0ELb0EEENS1_21CollectiveEpilogueFwdISB_S9_SC_SE_Li256ELb1ELb1ELb0ELb0EEENS1_36VarlenDynamicPersistentTileSchedulerILi128ELi128ELi256ELi128ELb0ELb1ELb1ELb0ELb1ELb1EEEEEEEEEvNT_6ParamsE)
        /*0530*/ 	.word	0x00000030


	//----- nvinfo : EIATTR_MIN_STACK_SIZE
	.align		4
.L_261:
        /*0534*/ 	.byte	0x04, 0x12
        /*0536*/ 	.short	(.L_263 - .L_262)
	.align		4
.L_262:
        /*0538*/ 	.word	index@(_ZN7cutlass13device_kernelIN5flash11enable_sm90INS1_16FlashAttnFwdSm90INS1_25CollectiveMainloopFwdSm90ILi2EN4cute5tupleIJNS5_1CILi1EEES8_S8_EEENS6_IJNS7_ILi128EEESA_SA_EEELi128ENS_6half_tEfNS_4arch4Sm90ELb0ELb1ELb1ELb0ELb1ELb0ELb0ELb1ELb1ELb1ELb0ELb0EEENS1_21CollectiveEpilogueFwdISB_S9_SC_SE_Li256ELb0ELb1ELb0ELb0EEENS1_30DynamicPersistentTileSchedulerILi256ELi128ELb0ELb1ELb1EEEEEEEEEvNT_6ParamsE)
        /*053c*/ 	.word	0x00000000


	//----- nvinfo : EIATTR_MIN_STACK_SIZE
	.align		4
.L_263:
        /*0540*/ 	.byte	0x04, 0x12
        /*0542*/ 	.short	(.L_265 - .L_264)
	.align		4
.L_264:
        /*0544*/ 	.word	index@(_ZN7cutlass13device_kernelIN5flash11enable_sm90INS1_16FlashAttnFwdSm90INS1_25CollectiveMainloopFwdSm90ILi2EN4cute5tupleIJNS5_1CILi1EEES8_S8_EEENS6_IJNS7_ILi128EEESA_SA_EEELi128ENS_6half_tEfNS_4arch4Sm90ELb0ELb1ELb1ELb1ELb1ELb0ELb0ELb1ELb1ELb1ELb0ELb0EEENS1_21CollectiveEpilogueFwdISB_S9_SC_SE_Li256ELb1ELb1ELb0ELb0EEENS1_36VarlenDynamicPersistentTileSchedulerILi128ELi128ELi256ELi128ELb0ELb1ELb1ELb1ELb0ELb1EEEEEEEEEvNT_6ParamsE)
        /*0548*/ 	.word	0x00000020


	//----- nvinfo : EIATTR_MIN_STACK_SIZE
	.align		4
.L_265:
        /*054c*/ 	.byte	0x04, 0x12
        /*054e*/ 	.short	(.L_267 - .L_266)
	.align		4
.L_266:
        /*0550*/ 	.word	index@(_ZN7cutlass13device_kernelIN5flash11enable_sm90INS1_16FlashAttnFwdSm90INS1_25CollectiveMainloopFwdSm90ILi2EN4cute5tupleIJNS5_1CILi1EEES8_S8_EEENS6_IJNS7_ILi128EEESA_SA_EEELi128ENS_6half_tEfNS_4arch4Sm90ELb0ELb1ELb1ELb1ELb1ELb1ELb0ELb1ELb1ELb1ELb0ELb0EEENS1_21CollectiveEpilogueFwdISB_S9_SC_SE_Li256ELb1ELb1ELb0ELb0EEENS1_36VarlenDynamicPersistentTileSchedulerILi128ELi128ELi256ELi128ELb0ELb1ELb1ELb1ELb0ELb1EEEEEEEEEvNT_6ParamsE)
        /*0554*/ 	.word	0x00000030


	//----- nvinfo : EIATTR_MIN_STACK_SIZE
	.align		4
.L_267:
        /*0558*/ 	.byte	0x04, 0x12
        /*055a*/ 	.short	(.L_269 - .L_268)
	.align		4
.L_268:
        /*055c*/ 	.word	index@(_ZN7cutlass13device_kernelIN5flash11enable_sm90INS1_16FlashAttnFwdSm90INS1_25CollectiveMainloopFwdSm90ILi2EN4cute5tupleIJNS5_1CILi1EEES8_S8_EEENS6_IJNS7_ILi128EEESA_SA_EEELi128ENS_6half_tEfNS_4arch4Sm90ELb1ELb0ELb1ELb0ELb1ELb0ELb0ELb1ELb1ELb1ELb0ELb0EEENS1_21CollectiveEpilogueFwdISB_S9_SC_SE_Li256ELb0ELb1ELb0ELb0EEENS1_30DynamicPersistentTileSchedulerILi256ELi128ELb0ELb1ELb1EEEEEEEEEvNT_6ParamsE)
        /*0560*/ 	.word	0x00000000


	//----- nvinfo : EIATTR_MIN_STACK_SIZE
	.align		4
.L_269:
        /*0564*/ 	.byte	0x04, 0x12
        /*0566*/ 	.short	(.L_271 - .L_270)
	.align		4
.L_270:
        /*0568*/ 	.word	index@(_ZN7cutlass13device_kernelIN5flash11enable_sm90INS1_16FlashAttnFwdSm90INS1_25CollectiveMainloopFwdSm90ILi2EN4cute5tupleIJNS5_1CILi1EEES8_S8_EEENS6_IJNS7_ILi128EEESA_SA_EEELi128ENS_6half_tEfNS_4arch4Sm90ELb1ELb0ELb1ELb1ELb1ELb0ELb0ELb1ELb1ELb1ELb0ELb0EEENS1_21CollectiveEpilogueFwdISB_S9_SC_SE_Li256ELb1ELb1ELb0ELb0EEENS1_36VarlenDynamicPersistentTileSchedulerILi128ELi128ELi256ELi128ELb0ELb1ELb1ELb1ELb1ELb1EEEEEEEEEvNT_6ParamsE)
        /*056c*/ 	.word	0x00000020


	//----- nvinfo : EIATTR_MIN_STACK_SIZE
	.align		4
.L_271:
        /*0570*/ 	.byte	0x04, 0x12
        /*0572*/ 	.short	(.L_273 - .L_272)
	.align		4
.L_272:
        /*0574*/ 	.word	index@(_ZN7cutlass13device_kernelIN5flash11enable_sm90INS1_16FlashAttnFwdSm90INS1_25CollectiveMainloopFwdSm90ILi2EN4cute5tupleIJNS5_1CILi1EEES8_S8_EEENS6_IJNS7_ILi128EEESA_SA_EEELi128ENS_6half_tEfNS_4arch4Sm90ELb1ELb0ELb1ELb1ELb1ELb1ELb0ELb1ELb1ELb1ELb0ELb0EEENS1_21CollectiveEpilogueFwdISB_S9_SC_SE_Li256ELb1ELb1ELb0ELb0EEENS1_36VarlenDynamicPersistentTileSchedulerILi128ELi128ELi256ELi128ELb0ELb1ELb1ELb1ELb1ELb1EEEEEEEEEvNT_6ParamsE)
        /*0578*/ 	.word	0x00000028


	//----- nvinfo : EIATTR_MIN_STACK_SIZE
	.align		4
.L_273:
        /*057c*/ 	.byte	0x04, 0x12
        /*057e*/ 	.short	(.L_275 - .L_274)
	.align		4
.L_274:
        /*0580*/ 	.word	index@(_ZN7cutlass13device_kernelIN5flash11enable_sm90INS1_16FlashAttnFwdSm90INS1_25CollectiveMainloopFwdSm90ILi2EN4cute5tupleIJNS5_1CILi1EEES8_S8_EEENS6_IJNS7_ILi192EEENS7_ILi128EEENS7_ILi96EEEEEELi96ENS_6half_tEfNS_4arch4Sm90ELb0ELb0ELb1ELb0ELb1ELb0ELb0ELb0ELb1ELb1ELb0ELb0EEENS1_21CollectiveEpilogueFwdINS6_IJSA_SC_SB_EEES9_SE_SG_Li384ELb0ELb1ELb0ELb0EEENS1_29StaticPersistentTileSchedulerILb0EEEEEEEEEvNT_6ParamsE)
        /*0584*/ 	.word	0x00000018


	//----- nvinfo : EIATTR_MIN_STACK_SIZE
	.align		4
.L_275:
        /*0588*/ 	.byte	0x04, 0x12
        /*058a*/ 	.short	(.L_277 - .L_276)
	.align		4
.L_276:
        /*058c*/ 	.word	index@(_ZN7cutlass13device_kernelIN5flash11enable_sm90INS1_16FlashAttnFwdSm90INS1_25CollectiveMainloopFwdSm90ILi2EN4cute5tupleIJNS5_1CILi1EEES8_S8_EEENS6_IJNS7_ILi192EEENS7_ILi128EEENS7_ILi96EEEEEELi96ENS_6half_tEfNS_4arch4Sm90ELb0ELb0ELb1ELb1ELb1ELb0ELb0ELb0ELb1ELb1ELb0ELb0EEENS1_21CollectiveEpilogueFwdINS6_IJSA_SC_SB_EEES9_SE_SG_Li384ELb1ELb1ELb0ELb0EEENS1_36VarlenDynamicPersistentTileSchedulerILi192ELi128ELi384ELi128ELb0ELb1ELb1ELb0ELb1ELb1EEEEEEEEEvNT_6ParamsE)
        /*0590*/ 	.word	0x00000040


	//----- nvinfo : EIATTR_MIN_STACK_SIZE
	.align		4
.L_277:
        /*0594*/ 	.byte	0x04, 0x12
        /*0596*/ 	.short	(.L_279 - .L_278)
	.align		4
.L_278:
        /*0598*/ 	.word	index@(_ZN7cutlass13device_kernelIN5flash11enable_sm90INS1_16FlashAttnFwdSm90INS1_25CollectiveMainloopFwdSm90ILi2EN4cute5tupleIJNS5_1CILi1EEES8_S8_EEENS6_IJNS7_ILi192EEENS7_ILi128EEENS7_ILi96EEEEEELi96ENS_6half_tEfNS_4arch4Sm90ELb0ELb0ELb1ELb1ELb1ELb1ELb0ELb0ELb1ELb1ELb0ELb0EEENS1_21CollectiveEpilogueFwdINS6_IJSA_SC_SB_EEES9_SE_SG_Li384ELb1ELb1ELb0ELb0EEENS1_36VarlenDynamicPersistentTileSchedulerILi192ELi128ELi384ELi128ELb0ELb1ELb1ELb0ELb1ELb1EEEEEEEEEvNT_6ParamsE)
        /*059c*/ 	.word	0x000000c8


	//----- nvinfo : EIATTR_MIN_STACK_SIZE
	.align		4
.L_279:
        /*05a0*/ 	.byte	0x04, 0x12
        /*05a2*/ 	.short	(.L_281 - .L_280)
	.align		4
.L_280:
        /*05a4*/ 	.word	index@(_ZN7cutlass13device_kernelIN5flash11enable_sm90INS1_16FlashAttnFwdSm90INS1_25CollectiveMainloopFwdSm90ILi2EN4cute5tupleIJNS5_1CILi1EEES8_S8_EEENS6_IJNS7_ILi192EEENS7_ILi128EEENS7_ILi96EEEEEELi96ENS_6half_tEfNS_4arch4Sm90ELb0ELb1ELb1ELb0ELb1ELb0ELb0ELb0ELb1ELb1ELb0ELb0EEENS1_21CollectiveEpilogueFwdINS6_IJSA_SC_SB_EEES9_SE_SG_Li384ELb0ELb1ELb0ELb0EEENS1_30DynamicPersistentTileSchedulerILi384ELi128ELb0ELb1ELb1EEEEEEEEEvNT_6ParamsE)
        /*05a8*/ 	.word	0x00000018


	//----- nvinfo : EIATTR_MIN_STACK_SIZE
	.align		4
.L_281:
        /*05ac*/ 	.byte	0x04, 0x12
        /*05ae*/ 	.short	(.L_283 - .L_282)
	.align		4
.L_282:
        /*05b0*/ 	.word	index@(_ZN7cutlass13device_kernelIN5flash11enable_sm90INS1_16FlashAttnFwdSm90INS1_25CollectiveMainloopFwdSm90ILi2EN4cute5tupleIJNS5_1CILi1EEES8_S8_EEENS6_IJNS7_ILi192EEENS7_ILi128EEENS7_ILi96EEEEEELi96ENS_6half_tEfNS_4arch4Sm90ELb0ELb1ELb1ELb1ELb1ELb0ELb0ELb0ELb1ELb1ELb0ELb0EEENS1_21CollectiveEpilogueFwdINS6_IJSA_SC_SB_EEES9_SE_SG_Li384ELb1ELb1ELb0ELb0EEENS1_36VarlenDynamicPersistentTileSchedulerILi192ELi128ELi384ELi128ELb0ELb1ELb1ELb1ELb0ELb1EEEEEEEEEvNT_6ParamsE)
        /*05b4*/ 	.word	0x00000030


	//----- nvinfo : EIATTR_MIN_STACK_SIZE
	.align		4
.L_283:
        /*05b8*/ 	.byte	0x04, 0x12
        /*05ba*/ 	.short	(.L_285 - .L_284)
	.align		4
.L_284:
        /*05bc*/ 	.word	index@(_ZN7cutlass13device_kernelIN5flash11enable_sm90INS1_16FlashAttnFwdSm90INS1_25CollectiveMainloopFwdSm90ILi2EN4cute5tupleIJNS5_1CILi1EEES8_S8_EEENS6_IJNS7_ILi192EEENS7_ILi128EEENS7_ILi96EEEEEELi96ENS_6half_tEfNS_4arch4Sm90ELb0ELb1ELb1ELb1ELb1ELb1ELb0ELb0ELb1ELb1ELb0ELb0EEENS1_21CollectiveEpilogueFwdINS6_IJSA_SC_SB_EEES9_SE_SG_Li384ELb1ELb1ELb0ELb0EEENS1_36VarlenDynamicPersistentTileSchedulerILi192ELi128ELi384ELi128ELb0ELb1ELb1ELb1ELb0ELb1EEEEEEEEEvNT_6ParamsE)
        /*05c0*/ 	.word	0x000000b0


	//----- nvinfo : EIATTR_MIN_STACK_SIZE
	.align		4
.L_285:
        /*05c4*/ 	.byte	0x04, 0x12
        /*05c6*/ 	.short	(.L_287 - .L_286)
	.align		4
.L_286:
        /*05c8*/ 	.word	index@(_ZN7cutlass13device_kernelIN5flash11enable_sm90INS1_16FlashAttnFwdSm90INS1_25CollectiveMainloopFwdSm90ILi2EN4cute5tupleIJNS5_1CILi1EEES8_S8_EEENS6_IJNS7_ILi192EEENS7_ILi128EEENS7_ILi96EEEEEELi96ENS_6half_tEfNS_4arch4Sm90ELb1ELb0ELb1ELb0ELb1ELb0ELb0ELb0ELb1ELb1ELb0ELb0EEENS1_21CollectiveEpilogueFwdINS6_IJSA_SC_SB_EEES9_SE_SG_Li384ELb0ELb1ELb0ELb0EEENS1_30DynamicPersistentTileSchedulerILi384ELi128ELb0ELb1ELb1EEEEEEEEEvNT_6ParamsE)
        /*05cc*/ 	.word	0x00000018


	//----- nvinfo : EIATTR_MIN_STACK_SIZE
	.align		4
.L_287:
        /*05d0*/ 	.byte	0x04, 0x12
        /*05d2*/ 	.short	(.L_289 - .L_288)
	.align		4
.L_288:
        /*05d4*/ 	.word	index@(_ZN7cutlass13device_kernelIN5flash11enable_sm90INS1_16FlashAttnFwdSm90INS1_25CollectiveMainloopFwdSm90ILi2EN4cute5tupleIJNS5_1CILi1EEES8_S8_EEENS6_IJNS7_ILi192EEENS7_ILi128EEENS7_ILi96EEEEEELi96ENS_6half_tEfNS_4arch4Sm90ELb1ELb0ELb1ELb1ELb1ELb0ELb0ELb0ELb1ELb1ELb0ELb0EEENS1_21CollectiveEpilogueFwdINS6_IJSA_SC_SB_EEES9_SE_SG_Li384ELb1ELb1ELb0ELb0EEENS1_36VarlenDynamicPersistentTileSchedulerILi192ELi128ELi384ELi128ELb0ELb1ELb1ELb1ELb1ELb1EEEEEEEEEvNT_6ParamsE)
        /*05d8*/ 	.word	0x00000040


	//----- nvinfo : EIATTR_MIN_STACK_SIZE
	.align		4
.L_289:
        /*05dc*/ 	.byte	0x04, 0x12
        /*05de*/ 	.short	(.L_291 - .L_290)
	.align		4
.L_290:
        /*05e0*/ 	.word	index@(_ZN7cutlass13device_kernelIN5flash11enable_sm90INS1_16FlashAttnFwdSm90INS1_25CollectiveMainloopFwdSm90ILi2EN4cute5tupleIJNS5_1CILi1EEES8_S8_EEENS6_IJNS7_ILi192EEENS7_ILi128EEENS7_ILi96EEEEEELi96ENS_6half_tEfNS_4arch4Sm90ELb1ELb0ELb1ELb1ELb1ELb1ELb0ELb0ELb1ELb1ELb0ELb0EEENS1_21CollectiveEpilogueFwdINS6_IJSA_SC_SB_EEES9_SE_SG_Li384ELb1ELb1ELb0ELb0EEENS1_36VarlenDynamicPersistentTileSchedulerILi192ELi128ELi384ELi128ELb0ELb1ELb1ELb1ELb1ELb1EEEEEEEEEvNT_6ParamsE)
        /*05e4*/ 	.word	0x000000b8


	//----- nvinfo : EIATTR_MIN_STACK_SIZE
	.align		4
.L_291:
        /*05e8*/ 	.byte	0x04, 0x12
        /*05ea*/ 	.short	(.L_293 - .L_292)
	.align		4
.L_292:
        /*05ec*/ 	.word	index@(_ZN7cutlass13device_kernelIN5flash11enable_sm90INS1_16FlashAttnFwdSm90INS1_25CollectiveMainloopFwdSm90ILi2EN4cute5tupleIJNS5_1CILi1EEES8_S8_EEENS6_IJNS7_ILi192EEENS7_ILi128EEENS7_ILi64EEEEEELi64ENS_6half_tEfNS_4arch4Sm90ELb0ELb0ELb1ELb0ELb1ELb0ELb0ELb1ELb1ELb1ELb0ELb0EEENS1_21CollectiveEpilogueFwdINS6_IJSA_SC_SB_EEES9_SE_SG_Li384ELb0ELb1ELb0ELb0EEENS1_29StaticPersistentTileSchedulerILb0EEEEEEEEEvNT_6ParamsE)
        /*05f0*/ 	.word	0x00000010


	//----- nvinfo : EIATTR_MIN_STACK_SIZE
	.align		4
.L_293:
        /*05f4*/ 	.byte	0x04, 0x12
        /*05f6*/ 	.short	(.L_295 - .L_294)
	.align		4
.L_294:
        /*05f8*/ 	.word	index@(_ZN7cutlass13device_kernelIN5flash11enable_sm90INS1_16FlashAttnFwdSm90INS1_25CollectiveMainloopFwdSm90ILi2EN4cute5tupleIJNS5_1CILi1EEES8_S8_EEENS6_IJNS7_ILi192EEENS7_ILi128EEENS7_ILi64EEEEEELi64ENS_6half_tEfNS_4arch4Sm90ELb0ELb0ELb1ELb1ELb1ELb0ELb0ELb1ELb1ELb1ELb0ELb0EEENS1_21CollectiveEpilogueFwdINS6_IJSA_SC_SB_EEES9_SE_SG_Li384ELb1ELb1ELb0ELb0EEENS1_36VarlenDynamicPersistentTileSchedulerILi192ELi128ELi384ELi128ELb0ELb1ELb1ELb0ELb1ELb1EEEEEEEEEvNT_6ParamsE)
        /*05fc*/ 	.word	0x00000040


	//----- nvinfo : EIATTR_MIN_STACK_SIZE
	.align		4
.L_295:
        /*0600*/ 	.byte	0x04, 0x12
        /*0602*/ 	.short	(.L_297 - .L_296)
	.align		4
.L_296:
        /*0604*/ 	.word	index@(_ZN7cutlass13device_kernelIN5flash11enable_sm90INS1_16FlashAttnFwdSm90INS1_25CollectiveMainloopFwdSm90ILi2EN4cute5tupleIJNS5_1CILi1EEES8_S8_EEENS6_IJNS7_ILi192EEENS7_ILi128EEENS7_ILi64EEEEEELi64ENS_6half_tEfNS_4arch4Sm90ELb0ELb0ELb1ELb1ELb1ELb1ELb0ELb1ELb1ELb1ELb0ELb0EEENS1_21CollectiveEpilogueFwdINS6_IJSA_SC_SB_EEES9_SE_SG_Li384ELb1ELb1ELb0ELb0EEENS1_36VarlenDynamicPersistentTileSchedulerILi192ELi128ELi384ELi128ELb0ELb1ELb1ELb0ELb1ELb1EEEEEEEEEvNT_6ParamsE)
        /*0608*/ 	.word	0x00000068


	//----- nvinfo : EIATTR_MIN_STACK_SIZE
	.align		4
.L_297:
        /*060c*/ 	.byte	0x04, 0x12
        /*060e*/ 	.short	(.L_299 - .L_298)
	.align		4
.L_298:
        /*0610*/ 	.word	index@(_ZN7cutlass13device_kernelIN5flash11enable_sm90INS1_16FlashAttnFwdSm90INS1_25CollectiveMainloopFwdSm90ILi2EN4cute5tupleIJNS5_1CILi1EEES8_S8_EEENS6_IJNS7_ILi192EEENS7_ILi128EEENS7_ILi64EEEEEELi64ENS_6half_tEfNS_4arch4Sm90ELb0ELb1ELb1ELb0ELb1ELb0ELb0ELb1ELb1ELb1ELb0ELb0EEENS1_21CollectiveEpilogueFwdINS6_IJSA_SC_SB_EEES9_SE_SG_Li384ELb0ELb1ELb0ELb0EEENS1_30DynamicPersistentTileSchedulerILi384ELi128ELb0ELb1ELb1EEEEEEEEEvNT_6ParamsE)
        /*0614*/ 	.word	0x00000018


	//----- nvinfo : EIATTR_MIN_STACK_SIZE
	.align		4
.L_299:
        /*0618*/ 	.byte	0x04, 0x12
        /*061a*/ 	.short	(.L_301 - .L_300)
	.align		4
.L_300:
        /*061c*/ 	.word	index@(_ZN7cutlass13device_kernelIN5flash11enable_sm90INS1_16FlashAttnFwdSm90INS1_25CollectiveMainloopFwdSm90ILi2EN4cute5tupleIJNS5_1CILi1EEES8_S8_EEENS6_IJNS7_ILi192EEENS7_ILi128EEENS7_ILi64EEEEEELi64ENS_6half_tEfNS_4arch4Sm90ELb0ELb1ELb1ELb1ELb1ELb0ELb0ELb1ELb1ELb1ELb0ELb0EEENS1_21CollectiveEpilogueFwdINS6_IJSA_SC_SB_EEES9_SE_SG_Li384ELb1ELb1ELb0ELb0EEENS1_36VarlenDynamicPersistentTileSchedulerILi192ELi128ELi384ELi128ELb0ELb1ELb1ELb1ELb0ELb1EEEEEEEEEvNT_6ParamsE)
        /*0620*/ 	.word	0x00000038


	//----- nvinfo : EIATTR_MIN_STACK_SIZE
	.align		4
.L_301:
        /*0624*/ 	.byte	0x04, 0x12
        /*0626*/ 	.short	(.L_303 - .L_302)
	.align		4
.L_302:
        /*0628*/ 	.word	index@(_ZN7cutlass13device_kernelIN5flash11enable_sm90INS1_16FlashAttnFwdSm90INS1_25CollectiveMainloopFwdSm90ILi2EN4cute5tupleIJNS5_1CILi1EEES8_S8_EEENS6_IJNS7_ILi192EEENS7_ILi128EEENS7_ILi64EEEEEELi64ENS_6half_tEfNS_4arch4Sm90ELb0ELb1ELb1ELb1ELb1ELb1ELb0ELb1ELb1ELb1ELb0ELb0EEENS1_21CollectiveEpilogueFwdINS6_IJSA_SC_SB_EEES9_SE_SG_Li384ELb1ELb1ELb0ELb0EEENS1_36VarlenDynamicPersistentTileSchedulerILi192ELi128ELi384ELi128ELb0ELb1ELb1ELb1ELb0ELb1EEEEEEEEEvNT_6ParamsE)
        /*062c*/ 	.word	0x00000070


	//----- nvinfo : EIATTR_MIN_STACK_SIZE
	.align		4
.L_303:
        /*0630*/ 	.byte	0x04, 0x12
        /*0632*/ 	.short	(.L_305 - .L_304)
	.align		4
.L_304:
        /*0634*/ 	.word	index@(_ZN7cutlass13device_kernelIN5flash11enable_sm90INS1_16FlashAttnFwdSm90INS1_25CollectiveMainloopFwdSm90ILi2EN4cute5tupleIJNS5_1CILi1EEES8_S8_EEENS6_IJNS7_ILi192EEENS7_ILi128EEENS7_ILi64EEEEEELi64ENS_6half_tEfNS_4arch4Sm90ELb1ELb0ELb1ELb0ELb1ELb0ELb0ELb1ELb1ELb1ELb0ELb0EEENS1_21CollectiveEpilogueFwdINS6_IJSA_SC_SB_EEES9_SE_SG_Li384ELb0ELb1ELb0ELb0EEENS1_30DynamicPersistentTileSchedulerILi384ELi128ELb0ELb1ELb1EEEEEEEEEvNT_6ParamsE)
        /*0638*/ 	.word	0x00000018


	//----- nvinfo : EIATTR_MIN_STACK_SIZE
	.align		4
.L_305:
        /*063c*/ 	.byte	0x04, 0x12
        /*063e*/ 	.short	(.L_307 - .L_306)
	.align		4
.L_306:
        /*0640*/ 	.word	index@(_ZN7cutlass13device_kernelIN5flash11enable_sm90INS1_16FlashAttnFwdSm90INS1_25CollectiveMainloopFwdSm90ILi2EN4cute5tupleIJNS5_1CILi1EEES8_S8_EEENS6_IJNS7_ILi192EEENS7_ILi128EEENS7_ILi64EEEEEELi64ENS_6half_tEfNS_4arch4Sm90ELb1ELb0ELb1ELb1ELb1ELb0ELb0ELb1ELb1ELb1ELb0ELb0EEENS1_21CollectiveEpilogueFwdINS6_IJSA_SC_SB_EEES9_SE_SG_Li384ELb1ELb1ELb0ELb0EEENS1_36VarlenDynamicPersistentTileSchedulerILi192ELi128ELi384ELi128ELb0ELb1ELb1ELb1ELb1ELb1EEEEEEEEEvNT_6ParamsE)
        /*0644*/ 	.word	0x00000040


	//----- nvinfo : EIATTR_MIN_STACK_SIZE
	.align		4
.L_307:
        /*0648*/ 	.byte	0x04, 0x12
        /*064a*/ 	.short	(.L_309 - .L_308)
	.align		4
.L_308:
        /*064c*/ 	.word	index@(_ZN7cutlass13device_kernelIN5flash11enable_sm90INS1_16FlashAttnFwdSm90INS1_25CollectiveMainloopFwdSm90ILi2EN4cute5tupleIJNS5_1CILi1EEES8_S8_EEENS6_IJNS7_ILi192EEENS7_ILi128EEENS7_ILi64EEEEEELi64ENS_6half_tEfNS_4arch4Sm90ELb1ELb0ELb1ELb1ELb1ELb1ELb0ELb1ELb1ELb1ELb0ELb0EEENS1_21CollectiveEpilogueFwdINS6_IJSA_SC_SB_EEES9_SE_SG_Li384ELb1ELb1ELb0ELb0EEENS1_36VarlenDynamicPersistentTileSchedulerILi192ELi128ELi384ELi128ELb0ELb1ELb1ELb1ELb1ELb1EEEEEEEEEvNT_6ParamsE)
        /*0650*/ 	.word	0x00000070
.L_309:


//--------------------- .nv.compat                --------------------------
	.section	.nv.compat,"",@"SHT_CUDA_COMPAT_INFO"
	.align	4
        /*0000*/ 	.byte	0x02, 0x09, 0x01, 0x00, 0x02, 0x02, 0x04, 0x00, 0x02, 0x05, 0x05, 0x00, 0x03, 0x07, 0x01, 0x01
        /*0010*/ 	.byte	0x02, 0x03, 0x01, 0x00, 0x02, 0x06, 0x01, 0x00, 0x04, 0x0b, 0x08, 0x00, 0x00, 0x00, 0x00, 0x00
        /*0020*/ 	.byte	0x00, 0x00, 0x00, 0x00


//--------------------- .nv.info._ZN7cutlass13device_kernelIN5flash11enable_sm90INS1_16FlashAttnFwdSm90INS1_25CollectiveMainloopFwdSm90ILi2EN4cute5tupleIJNS5_1CILi1EEES8_S8_EEENS6_IJNS7_ILi128EEENS7_ILi80EEENS7_ILi256EEEEEELi256ENS_6half_tEfNS_4arch4Sm90ELb0ELb0ELb1ELb0ELb1ELb0ELb0ELb1ELb1ELb1ELb0ELb0EEENS1_21CollectiveEpilogueFwdINS6_IJSA_SC_SB_EEES9_SE_SG_Li256ELb0ELb1ELb0ELb0EEENS1_29StaticPersistentTileSchedulerILb0EEEEEEEEEvNT_6ParamsE --------------------------
	.section	.nv.info._ZN7cutlass13device_kernelIN5flash11enable_sm90INS1_16FlashAttnFwdSm90INS1_25CollectiveMainloopFwdSm90ILi2EN4cute5tupleIJNS5_1CILi1EEES8_S8_EEENS6_IJNS7_ILi128EEENS7_ILi80EEENS7_ILi256EEEEEELi256ENS_6half_tEfNS_4arch4Sm90ELb0ELb0ELb1ELb0ELb1ELb0ELb0ELb1ELb1ELb1ELb0ELb0EEENS1_21CollectiveEpilogueFwdINS6_IJSA_SC_SB_EEES9_SE_SG_Li256ELb0ELb1ELb0ELb0EEENS1_29StaticPersistentTileSchedulerILb0EEEEEEEEEvNT_6ParamsE,"",@"SHT_CUDA_INFO"
	.sectionflags	@""
	.align	4


	//----- nvinfo : EIATTR_CUDA_API_VERSION
	.align		4
        /*0000*/ 	.byte	0x04, 0x37
        /*0002*/ 	.short	(.L_311 - .L_310)
.L_310:
        /*0004*/ 	.word	0x00000082


	//----- nvinfo : EIATTR_KPARAM_INFO
	.align		4
.L_311:
        /*0008*/ 	.byte	0x04, 0x17
        /*000a*/ 	.short	(.L_313 - .L_312)
.L_312:
        /*000c*/ 	.word	0x00000000
        /*0010*/ 	.short	0x0000
        /*0012*/ 	.short	0x0070
        /*0014*/ 	.byte	0x00, 0xf0, 0x01, 0x28


	//----- nvinfo : EIATTR_SPARSE_MMA_MASK
	.align		4
.L_313:
        /*0018*/ 	.byte	0x03, 0x50
        /*001a*/ 	.short	0x0000


	//----- nvinfo : EIATTR_MAXREG_COUNT
	.align		4
        /*001c*/ 	.byte	0x03, 0x1b
        /*001e*/ 	.short	0x00a8


	//----- nvinfo : EIATTR_NUM_BARRIERS
	.align		4
        /*0020*/ 	.byte	0x02, 0x4c
        /*0022*/ 	.byte	0x09
	.zero		1


	//----- nvinfo : EIATTR_EXTERNS
	.align		4
        /*0024*/ 	.byte	0x04, 0x0f
        /*0026*/ 	.short	(.L_315 - .L_314)


	//   ....[0]....
	.align		4
.L_314:
        /*0028*/ 	.word	index@(__assertfail)


	//----- nvinfo : EIATTR_ANNOTATIONS
	.align		4
.L_315:
        /*002c*/ 	.byte	0x04, 0x55
        /*002e*/ 	.short	(.L_317 - .L_316)


	//   ....[0]....
.L_316:
        /*0030*/ 	.word	0x00000001
        /*0034*/ 	.byte	0xa0, 0x08, 0x00, 0x00, 0x01, 0x00, 0x00, 0x00, 0x50, 0x09, 0x00, 0x00, 0x01, 0x00, 0x00, 0x00
        /*0044*/ 	.byte	0x50, 0xcd, 0x00, 0x00, 0x01, 0x00, 0x00, 0x00, 0x30, 0xce, 0x00, 0x00, 0x01, 0x00, 0x00, 0x00
        /*0054*/ 	.byte	0x00, 0xd1, 0x00, 0x00, 0x01, 0x00, 0x00, 0x00, 0xb0, 0xd1, 0x00, 0x00, 0x01, 0x00, 0x00, 0x00
        /*0064*/ 	.byte	0x50, 0xd8, 0x00, 0x00, 0x01, 0x00, 0x00, 0x00, 0xf0, 0xe3, 0x00, 0x00, 0x01, 0x00, 0x00, 0x00
        /*0074*/ 	.byte	0x30, 0xec, 0x00, 0x00, 0x01, 0x00, 0x00, 0x00, 0x80, 0x03, 0x01, 0x00, 0x01, 0x00, 0x00, 0x00
        /*0084*/ 	.byte	0x30, 0x04, 0x01, 0x00, 0x01, 0x00, 0x00, 0x00, 0xb0, 0x05, 0x01, 0x00


	//----- nvinfo : EIATTR_MERCURY_ISA_VERSION
	.align		4
.L_317:
        /*0090*/ 	.byte	0x03, 0x5f
        /*0092*/ 	.short	0x0101


	//----- nvinfo : EIATTR_INT_WARP_WIDE_INSTR_OFFSETS
	.align		4
        /*0094*/ 	.byte	0x04, 0x31
        /*0096*/ 	.short	(.L_319 - .L_318)


	//   ....[0]....
.L_318:
        /*0098*/ 	.word	0x000000c0


	//   ....[1]....
        /*009c*/ 	.word	0x000000d0


	//   ....[2]....
        /*00a0*/ 	.word	0x00000170


	//----- nvinfo : EIATTR_COOP_GROUP_MASK_REGIDS
	.align		4
.L_319:
        /*00a4*/ 	.byte	0x04, 0x29
        /*00a6*/ 	.short	(.L_321 - .L_320)


	//   ....[0]....
.L_320:
        /*00a8*/ 	.word	0xffffffff


	//   ....[1]....
        /*00ac*/ 	.word	0xffffffff


	//   ....[2]....
        /*00b0*/ 	.word	0xffffffff


	//   ....[3]....
        /*00b4*/ 	.word	0xffffffff


	//   ....[4]....
        /*00b8*/ 	.word	0xffffffff


	//   ....[5]....
        /*00bc*/ 	.word	0xffffffff


	//   ....[6]....
        /*00c0*/ 	.word	0xffffffff


	//   ....[7]....
        /*00c4*/ 	.word	0xffffffff


	//   ....[8]....
        /*00c8*/ 	.word	0xffffffff


	//   ....[9]....
        /*00cc*/ 	.word	0xffffffff


	//   ....[10]....
        /*00d0*/ 	.word	0xffffffff


	//   ....[11]....
        /*00d4*/ 	.word	0xffffffff


	//   ....[12]....
        /*00d8*/ 	.word	0xffffffff


	//   ....[13]....
        /*00dc*/ 	.word	0xffffffff


	//   ....[14]....
        /*00e0*/ 	.word	0xffffffff


	//   ....[15]....
        /*00e4*/ 	.word	0xffffffff


	//   ....[16]....
        /*00e8*/ 	.word	0xffffffff


	//   ....[17]....
        /*00ec*/ 	.word	0xffffffff


	//   ....[18]....
        /*00f0*/ 	.word	0xffffffff


	//   ....[19]....
        /*00f4*/ 	.word	0xffffffff


	//   ....[20]....
        /*00f8*/ 	.word	0xffffffff


	//   ....[21]....
        /*00fc*/ 	.word	0xffffffff


	//   ....[22]....
        /*0100*/ 	.word	0xffffffff


	//   ....[23]....
        /*0104*/ 	.word	0xffffffff


	//   ....[24]....
        /*0108*/ 	.word	0xffffffff


	//   ....[25]....
        /*010c*/ 	.word	0xffffffff


	//   ....[26]....
        /*0110*/ 	.word	0xffffffff


	//   ....[27]....
        /*0114*/ 	.word	0xffffffff


	//   ....[28]....
        /*0118*/ 	.word	0xffffffff


	//   ....[29]....
        /*011c*/ 	.word	0xffffffff


	//   ....[30]....
        /*0120*/ 	.word	0xffffffff


	//   ....[31]....
        /*0124*/ 	.word	0xffffffff


	//   ....[32]....
        /*0128*/ 	.word	0xffffffff


	//   ....[33]....
        /*012c*/ 	.word	0xffffffff


	//   ....[34]....
        /*0130*/ 	.word	0xffffffff


	//   ....[35]....
        /*0134*/ 	.word	0xffffffff


	//   ....[36]....
        /*0138*/ 	.word	0xffffffff


	//   ....[37]....
        /*013c*/ 	.word	0xffffffff


	//   ....[38]....
        /*0140*/ 	.word	0xffffffff


	//   ....[39]....
        /*0144*/ 	.word	0xffffffff


	//   ....[40]....
        /*0148*/ 	.word	0xffffffff


	//   ....[41]....
        /*014c*/ 	.word	0xffffffff


	//   ....[42]....
        /*0150*/ 	.word	0xffffffff


	//   ....[43]....
        /*0154*/ 	.word	0xffffffff


	//   ....[44]....
        /*0158*/ 	.word	0xffffffff


	//   ....[45]....
        /*015c*/ 	.word	0xffffffff


	//   ....[46]....
        /*0160*/ 	.word	0xffffffff


	//   ....[47]....
        /*0164*/ 	.word	0xffffffff


	//   ....[48]....
        /*0168*/ 	.word	0xffffffff


	//   ....[49]....
        /*016c*/ 	.word	0xffffffff


	//   ....[50]....
        /*0170*/ 	.word	0xffffffff


	//   ....[51]....
        /*0174*/ 	.word	0xffffffff


	//   ....[52]....
        /*0178*/ 	.word	0xffffffff


	//   ....[53]....
        /*017c*/ 	.word	0xffffffff


	//   ....[54]....
        /*0180*/ 	.word	0xffffffff


	//   ....[55]....
        /*0184*/ 	.word	0xffffffff


	//   ....[56]....
        /*0188*/ 	.word	0xffffffff


	//   ....[57]....
        /*018c*/ 	.word	0xffffffff


	//   ....[58]....
        /*0190*/ 	.word	0xffffffff


	//   ....[59]....
        /*0194*/ 	.word	0xffffffff


	//   ....[60]....
        /*0198*/ 	.word	0xffffffff


	//   ....[61]....
        /*019c*/ 	.word	0xffffffff


	//   ....[62]....
        /*01a0*/ 	.word	0xffffffff


	//   ....[63]....
        /*01a4*/ 	.word	0xffffffff


	//   ....[64]....
        /*01a8*/ 	.word	0xffffffff


	//   ....[65]....
        /*01ac*/ 	.word	0xffffffff


	//   ....[66]....
        /*01b0*/ 	.word	0xffffffff


	//   ....[67]....
        /*01b4*/ 	.word	0xffffffff


	//   ....[68]....
        /*01b8*/ 	.word	0xffffffff


	//   ....[69]....
        /*01bc*/ 	.word	0xffffffff


	//   ....[70]....
        /*01c0*/ 	.word	0xffffffff


	//   ....[71]....
        /*01c4*/ 	.word	0xffffffff


	//   ....[72]....
        /*01c8*/ 	.word	0xffffffff


	//   ....[73]....
        /*01cc*/ 	.word	0xffffffff


	//   ....[74]....
        /*01d0*/ 	.word	0xffffffff


	//   ....[75]....
        /*01d4*/ 	.word	0xffffffff


	//   ....[76]....
        /*01d8*/ 	.word	0xffffffff


	//   ....[77]....
        /*01dc*/ 	.word	0xffffffff


	//   ....[78]....
        /*01e0*/ 	.word	0xffffffff


	//   ....[79]....
        /*01e4*/ 	.word	0xffffffff


	//   ....[80]....
        /*01e8*/ 	.word	0xffffffff


	//   ....[81]....
        /*01ec*/ 	.word	0xffffffff


	//   ....[82]....
        /*01f0*/ 	.word	0xffffffff


	//   ....[83]....
        /*01f4*/ 	.word	0xffffffff


	//   ....[84]....
        /*01f8*/ 	.word	0xffffffff


	//   ....[85]....
        /*01fc*/ 	.word	0xffffffff


	//   ....[86]....
        /*0200*/ 	.word	0xffffffff


	//   ....[87]....
        /*0204*/ 	.word	0xffffffff


	//   ....[88]....
        /*0208*/ 	.word	0x0500000f


	//   ....[89]....
        /*020c*/ 	.word	0x0500000f


	//   ....[90]....
        /*0210*/ 	.word	0x0500000f


	//   ....[91]....
        /*0214*/ 	.word	0x0500000f


	//   ....[92]....
        /*0218*/ 	.word	0x0500000f


	//   ....[93]....
        /*021c*/ 	.word	0x0500000f


	//   ....[94]....
        /*0220*/ 	.word	0x0500000f


	//   ....[95]....
        /*0224*/ 	.word	0x0500000f


	//   ....[96]....
        /*0228*/ 	.word	0x0500000f


	//   ....[97]....
        /*022c*/ 	.word	0x0500000f


	//   ....[98]....
        /*0230*/ 	.word	0x0500000f


	//   ....[99]....
        /*0234*/ 	.word	0x0500000f


	//   ....[100]....
        /*0238*/ 	.word	0x0500000f


	//   ....[101]....
        /*023c*/ 	.word	0x0500000f


	//   ....[102]....
        /*0240*/ 	.word	0x0500000f


	//   ....[103]....
        /*0244*/ 	.word	0x0500000f


	//   ....[104]....
        /*0248*/ 	.word	0x0500000f


	//   ....[105]....
        /*024c*/ 	.word	0x0500000f


	//   ....[106]....
        /*0250*/ 	.word	0x0500000f


	//   ....[107]....
        /*0254*/ 	.word	0x0500000f


	//   ....[108]....
        /*0258*/ 	.word	0x0500000f


	//   ....[109]....
        /*025c*/ 	.word	0x0500000f


	//   ....[110]....
        /*0260*/ 	.word	0x0500000f


	//   ....[111]....
        /*0264*/ 	.word	0x0500000f


	//   ....[112]....
        /*0268*/ 	.word	0x0500000f


	//   ....[113]....
        /*026c*/ 	.word	0x0500000f


	//   ....[114]....
        /*0270*/ 	.word	0x0500000f


	//   ....[115]....
        /*0274*/ 	.word	0x0500000f


	//   ....[116]....
        /*0278*/ 	.word	0x0500000f


	//   ....[117]....
        /*027c*/ 	.word	0x0500000f


	//   ....[118]....
        /*0280*/ 	.word	0x0500000f


	//   ....[119]....
        /*0284*/ 	.word	0x0500000f


	//   ....[120]....
        /*0288*/ 	.word	0x0500000f


	//   ....[121]....
        /*028c*/ 	.word	0x0500000f


	//   ....[122]....
        /*0290*/ 	.word	0x0500000f


	//   ....[123]....
        /*0294*/ 	.word	0x0500000f


	//   ....[124]....
        /*0298*/ 	.word	0x0500000f


	//   ....[125]....
        /*029c*/ 	.word	0x0500000f


	//   ....[126]....
        /*02a0*/ 	.word	0x0500000f


	//   ....[127]....
        /*02a4*/ 	.word	0x0500000f


	//   ....[128]....
        /*02a8*/ 	.word	0x0500000f


	//   ....[129]....
        /*02ac*/ 	.word	0x0500000f


	//   ....[130]....
        /*02b0*/ 	.word	0x0500000f


	//   ....[131]....
        /*02b4*/ 	.word	0x0500000f


	//   ....[132]....
        /*02b8*/ 	.word	0x0500000f


	//   ....[133]....
        /*02bc*/ 	.word	0x0500000f


	//   ....[134]....
        /*02c0*/ 	.word	0x0500000f


	//   ....[135]....
        /*02c4*/ 	.word	0x0500000f


	//   ....[136]....
        /*02c8*/ 	.word	0x0500000f


	//   ....[137]....
        /*02cc*/ 	.word	0x0500000f


	//   ....[138]....
        /*02d0*/ 	.word	0x0500000f


	//   ....[139]....
        /*02d4*/ 	.word	0x0500000f


	//   ....[140]....
        /*02d8*/ 	.word	0x0500000f


	//   ....[141]....
        /*02dc*/ 	.word	0x0500000f


	//   ....[142]....
        /*02e0*/ 	.word	0x0500000f


	//   ....[143]....
        /*02e4*/ 	.word	0x0500000f


	//   ....[144]....
        /*02e8*/ 	.word	0x0500000f


	//   ....[145]....
        /*02ec*/ 	.word	0x0500000f


	//----- nvinfo : EIATTR_COOP_GROUP_INSTR_OFFSETS
	.align		4
.L_321:
        /*02f0*/ 	.byte	0x04, 0x28
        /*02f2*/ 	.short	(.L_323 - .L_322)


	//   ....[0]....
.L_322:
        /*02f4*/ 	.word	0x00000070


	//   ....[1]....
        /*02f8*/ 	.word	0x000000b0


	//   ....[2]....
        /*02fc*/ 	.word	0x000002d0


	//   ....[3]....
        /*0300*/ 	.word	0x00000430


	//   ....[4]....
        /*0304*/ 	.word	0x00000550


	//   ....[5]....
        /*0308*/ 	.word	0x000006b0


	//   ....[6]....
        /*030c*/ 	.word	0x00000d40


	//   ....[7]....
        /*0310*/ 	.word	0x00004620


	//   ....[8]....
        /*0314*/ 	.word	0x000046a0


	//   ....[9]....
        /*0318*/ 	.word	0x00004a30


	//   ....[10]....
        /*031c*/ 	.word	0x00004ab0


	//   ....[11]....
        /*0320*/ 	.word	0x00008df0


	//   ....[12]....
        /*0324*/ 	.word	0x00008e10


	//   ....[13]....
        /*0328*/ 	.word	0x00008e30


	//   ....[14]....
        /*032c*/ 	.word	0x00008e50


	//   ....[15]....
        /*0330*/ 	.word	0x0000a210


	//   ....[16]....
        /*0334*/ 	.word	0x0000a250


	//   ....[17]....
        /*0338*/ 	.word	0x0000a2f0


	//   ....[18]....
        /*033c*/ 	.word	0x0000a310


	//   ....[19]....
        /*0340*/ 	.word	0x0000c050


	//   ....[20]....
        /*0344*/ 	.word	0x0000c080


	//   ....[21]....
        /*0348*/ 	.word	0x0000c1b0


	//   ....[22]....
        /*034c*/ 	.word	0x0000c1f0


	//   ....[23]....
        /*0350*/ 	.word	0x0000c680


	//   ....[24]....
        /*0354*/ 	.word	0x0000c6c0


	//   ....[25]....
        /*0358*/ 	.word	0x0000c830


	//   ....[26]....
        /*035c*/ 	.word	0x0000c850


	//   ....[27]....
        /*0360*/ 	.word	0x0000c980


	//   ....[28]....
        /*0364*/ 	.word	0x0000c9a0


	//   ....[29]....
        /*0368*/ 	.word	0x0000cae0


	//   ....[30]....
        /*036c*/ 	.word	0x0000cb10


	//   ....[31]....
        /*0370*/ 	.word	0x0000dd50


	//   ....[32]....
        /*0374*/ 	.word	0x0000dd80


	//   ....[33]....
        /*0378*/ 	.word	0x0000ddb0


	//   ....[34]....
        /*037c*/ 	.word	0x0000de10


	//   ....[35]....
        /*0380*/ 	.word	0x0000de70


	//   ....[36]....
        /*0384*/ 	.word	0x0000dec0


	//   ....[37]....
        /*0388*/ 	.word	0x0000df70


	//   ....[38]....
        /*038c*/ 	.word	0x0000df90


	//   ....[39]....
        /*0390*/ 	.word	0x0000e030


	//   ....[40]....
        /*0394*/ 	.word	0x0000e050


	//   ....[41]....
        /*0398*/ 	.word	0x0000e6e0


	//   ....[42]....
        /*039c*/ 	.word	0x0000e700


	//   ....[43]....
        /*03a0*/ 	.word	0x0000e730


	//   ....[44]....
        /*03a4*/ 	.word	0x0000e770


	//   ....[45]....
        /*03a8*/ 	.word	0x0000e800


	//   ....[46]....
        /*03ac*/ 	.word	0x0000e820


	//   ....[47]....
        /*03b0*/ 	.word	0x0000e8c0


	//   ....[48]....
        /*03b4*/ 	.word	0x0000e8e0


	//   ....[49]....
        /*03b8*/ 	.word	0x0000e980


	//   ....[50]....
        /*03bc*/ 	.word	0x0000e9b0


	//   ....[51]....
        /*03c0*/ 	.word	0x0000ea40


	//   ....[52]....
        /*03c4*/ 	.word	0x0000ea60


	//   ....[53]....
        /*03c8*/ 	.word	0x0000eb00


	//   ....[54]....
        /*03cc*/ 	.word	0x0000eb20


	//   ....[55]....
        /*03d0*/ 	.word	0x0000ebc0


	//   ....[56]....
        /*03d4*/ 	.word	0x0000ebe0


	//   ....[57]....
        /*03d8*/ 	.word	0x0000f260


	//   ....[58]....
        /*03dc*/ 	.word	0x0000f290


	//   ....[59]....
        /*03e0*/ 	.word	0x0000f2a0


	//   ....[60]....
        /*03e4*/ 	.word	0x0000f2c0


	//   ....[61]....
        /*03e8*/ 	.word	0x0000f330


	//   ....[62]....
        /*03ec*/ 	.word	0x0000f350


	//   ....[63]....
        /*03f0*/ 	.word	0x0000f3b0


	//   ....[64]....
        /*03f4*/ 	.word	0x0000f3d0


	//   ....[65]....
        /*03f8*/ 	.word	0x0000f430


	//   ....[66]....
        /*03fc*/ 	.word	0x0000f450


	//   ....[67]....
        /*0400*/ 	.word	0x0000f720


	//   ....[68]....
        /*0404*/ 	.word	0x0000f740


	//   ....[69]....
        /*0408*/ 	.word	0x0000f760


	//   ....[70]....
        /*040c*/ 	.word	0x0000f800


	//   ....[71]....
        /*0410*/ 	.word	0x0000f820


	//   ....[72]....
        /*0414*/ 	.word	0x0000f8c0


	//   ....[73]....
        /*0418*/ 	.word	0x0000f8e0


	//   ....[74]....
        /*041c*/ 	.word	0x0000f980


	//   ....[75]....
        /*0420*/ 	.word	0x0000f9a0


	//   ....[76]....
        /*0424*/ 	.word	0x0000f9b0


	//   ....[77]....
        /*0428*/ 	.word	0x0000feb0


	//   ....[78]....
        /*042c*/ 	.word	0x0000fed0


	//   ....[79]....
        /*0430*/ 	.word	0x0000fef0


	//   ....[80]....
        /*0434*/ 	.word	0x0000ff30


	//   ....[81]....
        /*0438*/ 	.word	0x0000ffc0


	//   ....[82]....
        /*043c*/ 	.word	0x0000fff0


	//   ....[83]....
        /*0440*/ 	.word	0x00010080


	//   ....[84]....
        /*0444*/ 	.word	0x000100b0


	//   ....[85]....
        /*0448*/ 	.word	0x000100c0


	//   ....[86]....
        /*044c*/ 	.word	0x00010150


	//   ....[87]....
        /*0450*/ 	.word	0x00010530


	//   ....[88]....
        /*0454*/ 	.word	0x00010a30


	//   ....[89]....
        /*0458*/ 	.word	0x00010b20


	//   ....[90]....
        /*045c*/ 	.word	0x00010bd0


	//   ....[91]....
        /*0460*/ 	.word	0x00010c90


	//   ....[92]....
        /*0464*/ 	.word	0x00010d60


	//   ....[93]....
        /*0468*/ 	.word	0x00010df0


	//   ....[94]....
        /*046c*/ 	.word	0x00010ed0


	//   ....[95]....
        /*0470*/ 	.word	0x00010f60


	//   ....[96]....
        /*0474*/ 	.word	0x00011040


	//   ....[97]....
        /*0478*/ 	.word	0x000110c0


	//   ....[98]....
        /*047c*/ 	.word	0x000111a0


	//   ....[99]....
        /*0480*/ 	.word	0x00011230


	//   ....[100]....
        /*0484*/ 	.word	0x000112a0


	//   ....[101]....
        /*0488*/ 	.word	0x00011320


	//   ....[102]....
        /*048c*/ 	.word	0x000113f0


	//   ....[103]....
        /*0490*/ 	.word	0x00011460


	//   ....[104]....
        /*0494*/ 	.word	0x00011560


	//   ....[105]....
        /*0498*/ 	.word	0x000115f0


	//   ....[106]....
        /*049c*/ 	.word	0x000116d0


	//   ....[107]....
        /*04a0*/ 	.word	0x00011750


	//   ....[108]....
        /*04a4*/ 	.word	0x00011840


	//   ....[109]....
        /*04a8*/ 	.word	0x000118b0


	//   ....[110]....
        /*04ac*/ 	.word	0x000119b0


	//   ....[111]....
        /*04b0*/ 	.word	0x00011a40


	//   ....[112]....
        /*04b4*/ 	.word	0x00011b20


	//   ....[113]....
        /*04b8*/ 	.word	0x00011ba0


	//   ....[114]....
        /*04bc*/ 	.word	0x00011c70


	//   ....[115]....
        /*04c0*/ 	.word	0x00011db0


	//   ....[116]....
        /*04c4*/ 	.word	0x00011e60


	//   ....[117]....
        /*04c8*/ 	.word	0x00011ec0


	//   ....[118]....
        /*04cc*/ 	.word	0x00011f90


	//   ....[119]....
        /*04d0*/ 	.word	0x00011ff0


	//   ....[120]....
        /*04d4*/ 	.word	0x000120c0


	//   ....[121]....
        /*04d8*/ 	.word	0x00012120


	//   ....[122]....
        /*04dc*/ 	.word	0x000121f0


	//   ....[123]....
        /*04e0*/ 	.word	0x00012250


	//   ....[124]....
        /*04e4*/ 	.word	0x00012320


	//   ....[125]....
        /*04e8*/ 	.word	0x00012400


	//   ....[126]....
        /*04ec*/ 	.word	0x000124a0


	//   ....[127]....
        /*04f0*/ 	.word	0x00012500


	//   ....[128]....
        /*04f4*/ 	.word	0x00012610


	//   ....[129]....
        /*04f8*/ 	.word	0x00012670


	//   ....[130]....
        /*04fc*/ 	.word	0x00012780


	//   ....[131]....
        /*0500*/ 	.word	0x000127e0


	//   ....[132]....
        /*0504*/ 	.word	0x000128f0


	//   ....[133]....
        /*0508*/ 	.word	0x00012950


	//   ....[134]....
        /*050c*/ 	.word	0x00012a10


	//   ....[135]....
        /*0510*/ 	.word	0x00012b70


	//   ....[136]....
        /*0514*/ 	.word	0x00012c10


	//   ....[137]....
        /*0518*/ 	.word	0x00012c70


	//   ....[138]....
        /*051c*/ 	.word	0x00012d40


	//   ....[139]....
        /*0520*/ 	.word	0x00012e20


	//   ....[140]....
        /*0524*/ 	.word	0x00012ee0


	//   ....[141]....
        /*0528*/ 	.word	0x00012fc0


	//   ....[142]....
        /*052c*/ 	.word	0x00013080


	//   ....[143]....
        /*0530*/ 	.word	0x00013160


	//   ....[144]....
        /*0534*/ 	.word	0x00013220


	//   ....[145]....
        /*0538*/ 	.word	0x000133b0


	//----- nvinfo : EIATTR_REG_RECONFIG
	.align		4
.L_323:
        /*053c*/ 	.byte	0x01, 0x54
	.zero		2


	//----- nvinfo : EIATTR_SYSCALL_OFFSETS
	.align		4
        /*0540*/ 	.byte	0x04, 0x46
        /*0542*/ 	.short	(.L_325 - .L_324)


	//   ....[0]....
.L_324:
        /*0544*/ 	.word	0x000010f0


	//   ....[1]....
        /*0548*/ 	.word	0x0000d540


	//   ....[2]....
        /*054c*/ 	.word	0x0000d680


	//   ....[3]....
        /*0550*/ 	.word	0x0000d770


	//   ....[4]....
        /*0554*/ 	.word	0x0000e3e0


	//----- nvinfo : EIATTR_MBARRIER_INSTR_OFFSETS
	.align		4
.L_325:
        /*0558*/ 	.byte	0x04, 0x39
        /*055a*/ 	.short	(.L_327 - .L_326)


	//   ....[0]....
.L_326:
        /*055c*/ 	.word	0x00000180
        /*0560*/ 	.word	0x000000ff
        /*0564*/ 	.word	0x00038800
        /*0568*/ 	.short	0x0100
        /*056a*/ 	.byte	0x08
	.zero		1


	//   ....[1]....
        /*056c*/ 	.word	0x00000190
        /*0570*/ 	.word	0x000000ff
        /*0574*/ 	.word	0x00038820
        /*0578*/ 	.short	0x0100
        /*057a*/ 	.byte	0x08
	.zero		1


	//   ....[2]....
        /*057c*/ 	.word	0x00000280
        /*0580*/ 	.word	0x000000ff
        /*0584*/ 	.word	0x00038830
        /*0588*/ 	.short	0x0100
        /*058a*/ 	.byte	0x08
	.zero		1


	//   ....[3]....
        /*058c*/ 	.word	0x00000290
        /*0590*/ 	.word	0x000000ff
        /*0594*/ 	.word	0x00038840
        /*0598*/ 	.short	0x0100
        /*059a*/ 	.byte	0x08
	.zero		1


	//   ....[4]....
        /*059c*/ 	.word	0x000002a0
        /*05a0*/ 	.word	0x000000ff
        /*05a4*/ 	.word	0x00038838
        /*05a8*/ 	.short	0x0100
        /*05aa*/ 	.byte	0x08
	.zero		1


	//   ....[5]....
        /*05ac*/ 	.word	0x000002b0
        /*05b0*/ 	.word	0x000000ff
        /*05b4*/ 	.word	0x00038848
        /*05b8*/ 	.short	0x0100
        /*05ba*/ 	.byte	0x08
	.zero		1


	//   ....[6]....
        /*05bc*/ 	.word	0x000003e0
        /*05c0*/ 	.word	0x000000ff
        /*05c4*/ 	.word	0x00038850
        /*05c8*/ 	.short	0x0100
        /*05ca*/ 	.byte	0x08
	.zero		1


	//   ....[7]....
        /*05cc*/ 	.word	0x000003f0
        /*05d0*/ 	.word	0x000000ff
        /*05d4*/ 	.word	0x00038860
        /*05d8*/ 	.short	0x0100
        /*05da*/ 	.byte	0x08
	.zero		1


	//   ....[8]....
        /*05dc*/ 	.word	0x00000400
        /*05e0*/ 	.word	0x000000ff
        /*05e4*/ 	.word	0x00038858
        /*05e8*/ 	.short	0x0100
        /*05ea*/ 	.byte	0x08
	.zero		1


	//   ....[9]....
        /*05ec*/ 	.word	0x00000410
        /*05f0*/ 	.word	0x000000ff
        /*05f4*/ 	.word	0x00038868
        /*05f8*/ 	.short	0x0100
        /*05fa*/ 	.byte	0x08
	.zero		1


	//   ....[10]....
        /*05fc*/ 	.word	0x00000500
        /*0600*/ 	.word	0x000000ff
        /*0604*/ 	.word	0x00038870
        /*0608*/ 	.short	0x0100
        /*060a*/ 	.byte	0x06
	.zero		1


	//   ....[11]....
        /*060c*/ 	.word	0x00000510
        /*0610*/ 	.word	0x000000ff
        /*0614*/ 	.word	0x00038880
        /*0618*/ 	.short	0x0100
        /*061a*/ 	.byte	0x06
	.zero		1


	//   ....[12]....
        /*061c*/ 	.word	0x00000520
        /*0620*/ 	.word	0x000000ff
        /*0624*/ 	.word	0x00038878
        /*0628*/ 	.short	0x0100
        /*062a*/ 	.byte	0x06
	.zero		1


	//   ....[13]....
        /*062c*/ 	.word	0x00000530
        /*0630*/ 	.word	0x000000ff
        /*0634*/ 	.word	0x00038888
        /*0638*/ 	.short	0x0100
        /*063a*/ 	.byte	0x06
	.zero		1


	//   ....[14]....
        /*063c*/ 	.word	0x00000660
        /*0640*/ 	.word	0x000000ff
        /*0644*/ 	.word	0x00038890
        /*0648*/ 	.short	0x0100
        /*064a*/ 	.byte	0x08
	.zero		1


	//   ....[15]....
        /*064c*/ 	.word	0x00000670
        /*0650*/ 	.word	0x000000ff
        /*0654*/ 	.word	0x000388a0
        /*0658*/ 	.short	0x0100
        /*065a*/ 	.byte	0x08
	.zero		1


	//   ....[16]....
        /*065c*/ 	.word	0x00000680
        /*0660*/ 	.word	0x000000ff
        /*0664*/ 	.word	0x00038898
        /*0668*/ 	.short	0x0100
        /*066a*/ 	.byte	0x08
	.zero		1


	//   ....[17]....
        /*066c*/ 	.word	0x00000690
        /*0670*/ 	.word	0x000000ff
        /*0674*/ 	.word	0x000388a8
        /*0678*/ 	.short	0x0100
        /*067a*/ 	.byte	0x08
	.zero		1


	//   ....[18]....
        /*067c*/ 	.word	0x000007d0
        /*0680*/ 	.word	0x000000ff
        /*0684*/ 	.word	0x000388b0
        /*0688*/ 	.short	0x0100
        /*068a*/ 	.byte	0x08
	.zero		1


	//   ....[19]....
        /*068c*/ 	.word	0x000007e0
        /*0690*/ 	.word	0x000000ff
        /*0694*/ 	.word	0x000388c0
        /*0698*/ 	.short	0x0100
        /*069a*/ 	.byte	0x08
	.zero		1


	//   ....[20]....
        /*069c*/ 	.word	0x000007f0
        /*06a0*/ 	.word	0x000000ff
        /*06a4*/ 	.word	0x000388b8
        /*06a8*/ 	.short	0x0100
        /*06aa*/ 	.byte	0x08
	.zero		1


	//   ....[21]....
        /*06ac*/ 	.word	0x00000800
        /*06b0*/ 	.word	0x000000ff
        /*06b4*/ 	.word	0x000388c8
        /*06b8*/ 	.short	0x0100
        /*06ba*/ 	.byte	0x08
	.zero		1


	//   ....[22]....
        /*06bc*/ 	.word	0x00001170
        /*06c0*/ 	.word	0x000000ff
        /*06c4*/ 	.word	0x00038800
        /*06c8*/ 	.short	0x010a
        /*06ca*/ 	.byte	0x28
	.zero		1


	//   ....[23]....
        /*06cc*/ 	.word	0x00001200
        /*06d0*/ 	.word	0x00000000
        /*06d4*/ 	.word	0x00038830
        /*06d8*/ 	.short	0x010a
        /*06da*/ 	.byte	0x3f
	.zero		1


	//   ....[24]....
        /*06dc*/ 	.word	0x00001250
        /*06e0*/ 	.word	0x00000000
        /*06e4*/ 	.word	0x00038830
        /*06e8*/ 	.short	0x010a
        /*06ea*/ 	.byte	0x3f
	.zero		1


	//   ....[25]....
        /*06ec*/ 	.word	0x00003d40
        /*06f0*/ 	.word	0x000000ff
        /*06f4*/ 	.word	0x00000000
        /*06f8*/ 	.short	0x0101
        /*06fa*/ 	.byte	0x04
	.zero		1


	//   ....[26]....
        /*06fc*/ 	.word	0x000059e0
        /*0700*/ 	.word	0x000000ff
        /*0704*/ 	.word	0x00038830
        /*0708*/ 	.short	0x010a
        /*070a*/ 	.byte	0x3d
	.zero		1


	//   ....[27]....
        /*070c*/ 	.word	0x00005a20
        /*0710*/ 	.word	0x000000ff
        /*0714*/ 	.word	0x00038830
        /*0718*/ 	.short	0x010a
        /*071a*/ 	.byte	0x3d
	.zero		1


	//   ....[28]....
        /*071c*/ 	.word	0x00008380
        /*0720*/ 	.word	0x000000ff
        /*0724*/ 	.word	0x00038850
        /*0728*/ 	.short	0x010a
        /*072a*/ 	.byte	0x04
	.zero		1


	//   ....[29]....
        /*072c*/ 	.word	0x000083c0
        /*0730*/ 	.word	0x000000ff
        /*0734*/ 	.word	0x00038850
        /*0738*/ 	.short	0x010a
        /*073a*/ 	.byte	0x04
	.zero		1


	//   ....[30]....
        /*073c*/ 	.word	0x000089e0
        /*0740*/ 	.word	0x000000ff
        /*0744*/ 	.word	0x00000000
        /*0748*/ 	.short	0x0101
        /*074a*/ 	.byte	0x3d
	.zero		1


	//   ....[31]....
        /*074c*/ 	.word	0x000097e0
        /*0750*/ 	.word	0x000000ff
        /*0754*/ 	.word	0x00000000
        /*0758*/ 	.short	0x0101
        /*075a*/ 	.byte	0x04
	.zero		1


	//   ....[32]....
        /*075c*/ 	.word	0x0000a160
        /*0760*/ 	.word	0x000000ff
        /*0764*/ 	.word	0x00038850
        /*0768*/ 	.short	0x010a
        /*076a*/ 	.byte	0x0c
	.zero		1


	//   ....[33]....
        /*076c*/ 	.word	0x0000a1a0
        /*0770*/ 	.word	0x000000ff
        /*0774*/ 	.word	0x00038850
        /*0778*/ 	.short	0x010a
        /*077a*/ 	.byte	0x0c
	.zero		1


	//   ....[34]....
        /*077c*/ 	.word	0x0000b0d0
        /*0780*/ 	.word	0x000000ff
        /*0784*/ 	.word	0x00000000
        /*0788*/ 	.short	0x0101
        /*078a*/ 	.byte	0x05
	.zero		1


	//   ....[35]....
        /*078c*/ 	.word	0x0000c6a0
        /*0790*/ 	.word	0x000000ff
        /*0794*/ 	.word	0x00000000
        /*0798*/ 	.short	0x0101
        /*079a*/ 	.byte	0x04
	.zero		1


	//   ....[36]....
        /*079c*/ 	.word	0x0000dbd0
        /*07a0*/ 	.word	0x00000000
        /*07a4*/ 	.word	0x00038840
        /*07a8*/ 	.short	0x010a
        /*07aa*/ 	.byte	0x3f
	.zero		1


	//   ....[37]....
        /*07ac*/ 	.word	0x0000e1c0
        /*07b0*/ 	.word	0x00000000
        /*07b4*/ 	.word	0x00038830
        /*07b8*/ 	.short	0x0107
        /*07ba*/ 	.byte	0x3f
	.zero		1


	//   ....[38]....
        /*07bc*/ 	.word	0x0000e280
        /*07c0*/ 	.word	0x00000000
        /*07c4*/ 	.word	0x00038830
        /*07c8*/ 	.short	0x0101
        /*07ca*/ 	.byte	0x3f
	.zero		1


	//   ....[39]....
        /*07cc*/ 	.word	0x0000ecf0
        /*07d0*/ 	.word	0x000000ff
        /*07d4*/ 	.word	0x00038800
        /*07d8*/ 	.short	0x0107
        /*07da*/ 	.byte	0x27
	.zero		1


	//   ....[40]....
        /*07dc*/ 	.word	0x0000ed50
        /*07e0*/ 	.word	0x000000ff
        /*07e4*/ 	.word	0x00038800
        /*07e8*/ 	.short	0x0101
        /*07ea*/ 	.byte	0x27
	.zero		1


	//   ....[41]....
        /*07ec*/ 	.word	0x0000ed70
        /*07f0*/ 	.word	0x000000ff
        /*07f4*/ 	.word	0x00038820
        /*07f8*/ 	.short	0x010a
        /*07fa*/ 	.byte	0x27
	.zero		1


	//   ....[42]....
        /*07fc*/ 	.word	0x0000f080
        /*0800*/ 	.word	0x00000007
        /*0804*/ 	.word	0x00038840
        /*0808*/ 	.short	0x010a
        /*080a*/ 	.byte	0x3f
	.zero		1


	//   ....[43]....
        /*080c*/ 	.word	0x0000f540
        /*0810*/ 	.word	0x00000007
        /*0814*/ 	.word	0x00038830
        /*0818*/ 	.short	0x0107
        /*081a*/ 	.byte	0x3f
	.zero		1


	//   ....[44]....
        /*081c*/ 	.word	0x0000f5f0
        /*0820*/ 	.word	0x00000007
        /*0824*/ 	.word	0x00038830
        /*0828*/ 	.short	0x0101
        /*082a*/ 	.byte	0x3f
	.zero		1


	//   ....[45]....
        /*082c*/ 	.word	0x0000f670
        /*0830*/ 	.word	0x00000007
        /*0834*/ 	.word	0x00038860
        /*0838*/ 	.short	0x010a
        /*083a*/ 	.byte	0x3f
	.zero		1


	//   ....[46]....
        /*083c*/ 	.word	0x0000fbf0
        /*0840*/ 	.word	0x00000007
        /*0844*/ 	.word	0x00038850
        /*0848*/ 	.short	0x0107
        /*084a*/ 	.byte	0x3f
	.zero		1


	//   ....[47]....
        /*084c*/ 	.word	0x0000fd10
        /*0850*/ 	.word	0x00000007
        /*0854*/ 	.word	0x00038850
        /*0858*/ 	.short	0x0101
        /*085a*/ 	.byte	0x3f
	.zero		1


	//   ....[48]....
        /*085c*/ 	.word	0x0000fdf0
        /*0860*/ 	.word	0x00000004
        /*0864*/ 	.word	0x00038860
        /*0868*/ 	.short	0x010a
        /*086a*/ 	.byte	0x3f
	.zero		1


	//   ....[49]....
        /*086c*/ 	.word	0x000102d0
        /*0870*/ 	.word	0x00000004
        /*0874*/ 	.word	0x00038850
        /*0878*/ 	.short	0x0107
        /*087a*/ 	.byte	0x3f
	.zero		1


	//   ....[50]....
        /*087c*/ 	.word	0x000103c0
        /*0880*/ 	.word	0x00000004
        /*0884*/ 	.word	0x00038850
        /*0888*/ 	.short	0x0101
        /*088a*/ 	.byte	0x3f
	.zero		1


	//   ....[51]....
        /*088c*/ 	.word	0x000104b0
        /*0890*/ 	.word	0x00000005
        /*0894*/ 	.word	0x00038820
        /*0898*/ 	.short	0x010a
        /*089a*/ 	.byte	0x3f
	.zero		1


	//   ....[52]....
        /*089c*/ 	.word	0x00010650
        /*08a0*/ 	.word	0x00000003
        /*08a4*/ 	.word	0x00038840
        /*08a8*/ 	.short	0x010a
        /*08aa*/ 	.byte	0x3f
	.zero		1


	//   ....[53]....
        /*08ac*/ 	.word	0x000106f0
        /*08b0*/ 	.word	0x00000005
        /*08b4*/ 	.word	0x00038840
        /*08b8*/ 	.short	0x010a
        /*08ba*/ 	.byte	0x3f
	.zero		1


	//   ....[54]....
        /*08bc*/ 	.word	0x00010730
        /*08c0*/ 	.word	0x00000003
        /*08c4*/ 	.word	0x00038860
        /*08c8*/ 	.short	0x010a
        /*08ca*/ 	.byte	0x3f
	.zero		1


	//   ....[55]....
        /*08cc*/ 	.word	0x00010770
        /*08d0*/ 	.word	0x00000005
        /*08d4*/ 	.word	0x00038860
        /*08d8*/ 	.short	0x010a
        /*08da*/ 	.byte	0x3f
	.zero		1


	//   ....[56]....
        /*08dc*/ 	.word	0x000107e0
        /*08e0*/ 	.word	0x00000003
        /*08e4*/ 	.word	0x00038800
        /*08e8*/ 	.short	0x010a
        /*08ea*/ 	.byte	0x3f
	.zero		1


	//   ....[57]....
        /*08ec*/ 	.word	0x00010830
        /*08f0*/ 	.word	0x00000000
        /*08f4*/ 	.word	0x00038830
        /*08f8*/ 	.short	0x010a
        /*08fa*/ 	.byte	0x3f
	.zero		1


	//   ....[58]....
        /*08fc*/ 	.word	0x00010890
        /*0900*/ 	.word	0x00000099
        /*0904*/ 	.word	0x00038830
        /*0908*/ 	.short	0x010a
        /*090a*/ 	.byte	0x3f
	.zero		1


	//   ....[59]....
        /*090c*/ 	.word	0x000108f0
        /*0910*/ 	.word	0x00000002
        /*0914*/ 	.word	0x00038850
        /*0918*/ 	.short	0x010a
        /*091a*/ 	.byte	0x3f
	.zero		1


	//   ....[60]....
        /*091c*/ 	.word	0x00010950
        /*0920*/ 	.word	0x00000007
        /*0924*/ 	.word	0x00038850
        /*0928*/ 	.short	0x010a
        /*092a*/ 	.byte	0x3f
	.zero		1


	//   ....[61]....
        /*092c*/ 	.word	0x00010a70
        /*0930*/ 	.word	0x00000000
        /*0934*/ 	.word	0x00038840
        /*0938*/ 	.short	0x010a
        /*093a*/ 	.byte	0x3f
	.zero		1


	//   ....[62]....
        /*093c*/ 	.word	0x00011cb0
        /*0940*/ 	.word	0x00000003
        /*0944*/ 	.word	0x00038820
        /*0948*/ 	.short	0x010a
        /*094a*/ 	.byte	0x3f
	.zero		1


	//   ....[63]....
        /*094c*/ 	.word	0x00011d00
        /*0950*/ 	.word	0x00000007
        /*0954*/ 	.word	0x00038840
        /*0958*/ 	.short	0x010a
        /*095a*/ 	.byte	0x3f
	.zero		1


	//   ....[64]....
        /*095c*/ 	.word	0x00012350
        /*0960*/ 	.word	0x00000007
        /*0964*/ 	.word	0x00038860
        /*0968*/ 	.short	0x010a
        /*096a*/ 	.byte	0x3f
	.zero		1


	//   ....[65]....
        /*096c*/ 	.word	0x00012ac0
        /*0970*/ 	.word	0x00000004
        /*0974*/ 	.word	0x00038860
        /*0978*/ 	.short	0x010a
        /*097a*/ 	.byte	0x3f
	.zero		1


	//   ....[66]....
        /*097c*/ 	.word	0x000132d0
        /*0980*/ 	.word	0x00000005
        /*0984*/ 	.word	0x00038820
        /*0988*/ 	.short	0x010a
        /*098a*/ 	.byte	0x3f
	.zero		1


	//   ....[67]....
        /*098c*/ 	.word	0x00013470
        /*0990*/ 	.word	0x00000003
        /*0994*/ 	.word	0x00038840
        /*0998*/ 	.short	0x010a
        /*099a*/ 	.byte	0x3f
	.zero		1


	//   ....[68]....
        /*099c*/ 	.word	0x000134c0
        /*09a0*/ 	.word	0x00000005
        /*09a4*/ 	.word	0x00038840
        /*09a8*/ 	.short	0x010a
        /*09aa*/ 	.byte	0x3f
	.zero		1


	//   ....[69]....
        /*09ac*/ 	.word	0x00013510
        /*09b0*/ 	.word	0x00000003
        /*09b4*/ 	.word	0x00038860
        /*09b8*/ 	.short	0x010a
        /*09ba*/ 	.byte	0x3f
	.zero		1


	//----- nvinfo : EIATTR_NUM_MBARRIERS
	.align		4
.L_327:
        /*09bc*/ 	.byte	0x03, 0x38
        /*09be*/ 	.short	0x0016


	//----- nvinfo : EIATTR_EXIT_INSTR_OFFSETS
	.align		4
        /*09c0*/ 	.byte	0x04, 0x1c
        /*09c2*/ 	.short	(.L_329 - .L_328)


	//   ....[0]....
.L_328:
        /*09c4*/ 	.word	0x00000940


	//   ....[1]....
        /*09c8*/ 	.word	0x0000ccb0


	//   ....[2]....
        /*09cc*/ 	.word	0x000107c0


	//----- nvinfo : EIATTR_MAX_THREADS
	.align		4
.L_329:
        /*09d0*/ 	.byte	0x04, 0x05
        /*09d2*/ 	.short	(.L_331 - .L_330)
.L_330:
        /*09d4*/ 	.word	0x00000180
        /*09d8*/ 	.word	0x00000001
        /*09dc*/ 	.word	0x00000001


	//----- nvinfo : EIATTR_CRS_STACK_SIZE
	.align		4
.L_331:
        /*09e0*/ 	.byte	0x04, 0x1e
        /*09e2*/ 	.short	(.L_333 - .L_332)
.L_332:
        /*09e4*/ 	.word	0x00000000


	//----- nvinfo : EIATTR_CBANK_PARAM_SIZE
	.align		4
.L_333:
        /*09e8*/ 	.byte	0x03, 0x19
        /*09ea*/ 	.short	0x0a70


	//----- nvinfo : EIATTR_PARAM_CBANK
	.align		4
        /*09ec*/ 	.byte	0x04, 0x0a
        /*09ee*/ 	.short	(.L_335 - .L_334)
	.align		4
.L_334:
        /*09f0*/ 	.word	index@(.nv.constant0._ZN7cutlass13device_kernelIN5flash11enable_sm90INS1_16FlashAttnFwdSm90INS1_25CollectiveMainloopFwdSm90ILi2EN4cute5tupleIJNS5_1CILi1EEES8_S8_EEENS6_IJNS7_ILi128EEENS7_ILi80EEENS7_ILi256EEEEEELi256ENS_6half_tEfNS_4arch4Sm90ELb0ELb0ELb1ELb0ELb1ELb0ELb0ELb1ELb1ELb1ELb0ELb0EEENS1_21CollectiveEpilogueFwdINS6_IJSA_SC_SB_EEES9_SE_SG_Li256ELb0ELb1ELb0ELb0EEENS1_29StaticPersistentTileSchedulerILb0EEEEEEEEEvNT_6ParamsE)
        /*09f4*/ 	.short	0x0210
        /*09f6*/ 	.short	0x0a70


	//----- nvinfo : EIATTR_SW_WAR
	.align		4
.L_335:
        /*09f8*/ 	.byte	0x04, 0x36
        /*09fa*/ 	.short	(.L_337 - .L_336)
.L_336:
        /*09fc*/ 	.word	0x00000008
.L_337:


//--------------------- .nv.info._ZN7cutlass13device_kernelIN5flash11enable_sm90INS1_16FlashAttnFwdSm90INS1_25CollectiveMainloopFwdSm90ILi2EN4cute5tupleIJNS5_1CILi1EEES8_S8_EEENS6_IJNS7_ILi128EEENS7_ILi80EEENS7_ILi256EEEEEELi256ENS_6half_tEfNS_4arch4Sm90ELb0ELb0ELb1ELb1ELb1ELb0ELb0ELb1ELb1ELb1ELb0ELb0EEENS1_21CollectiveEpilogueFwdINS6_IJSA_SC_SB_EEES9_SE_SG_Li256ELb1ELb1ELb0ELb0EEENS1_36VarlenDynamicPersistentTileSchedulerILi128ELi80ELi256ELi128ELb0ELb1ELb1ELb0ELb1ELb1EEEEEEEEEvNT_6ParamsE --------------------------
	.section	.nv.info._ZN7cutlass13device_kernelIN5flash11enable_sm90INS1_16FlashAttnFwdSm90INS1_25CollectiveMainloopFwdSm90ILi2EN4cute5tupleIJNS5_1CILi1EEES8_S8_EEENS6_IJNS7_ILi128EEENS7_ILi80EEENS7_ILi256EEEEEELi256ENS_6half_tEfNS_4arch4Sm90ELb0ELb0ELb1ELb1ELb1ELb0ELb0ELb1ELb1ELb1ELb0ELb0EEENS1_21CollectiveEpilogueFwdINS6_IJSA_SC_SB_EEES9_SE_SG_Li256ELb1ELb1ELb0ELb0EEENS1_36VarlenDynamicPersistentTileSchedulerILi128ELi80ELi256ELi128ELb0ELb1ELb1ELb0ELb1ELb1EEEEEEEEEvNT_6ParamsE,"",@"SHT_CUDA_INFO"
	.sectionflags	@""
	.align	4


	//----- nvinfo : EIATTR_CUDA_API_VERSION
	.align		4
        /*0000*/ 	.byte	0x04, 0x37
        /*0002*/ 	.short	(.L_339 - .L_338)
.L_338:
        /*0004*/ 	.word	0x00000082


	//----- nvinfo : EIATTR_KPARAM_INFO
	.align		4
.L_339:
        /*0008*/ 	.byte	0x04, 0x17
        /*000a*/ 	.short	(.L_341 - .L_340)
.L_340:
        /*000c*/ 	.word	0x00000000
        /*0010*/ 	.short	0x0000
        /*0012*/ 	.short	0x0070
        /*0014*/ 	.byte	0x00, 0xf0, 0x01, 0x2a


	//----- nvinfo : EIATTR_SPARSE_MMA_MASK
	.align		4
.L_341:
        /*0018*/ 	.byte	0x03, 0x50
        /*001a*/ 	.short	0x0000


	//----- nvinfo : EIATTR_MAXREG_COUNT
	.align		4
        /*001c*/ 	.byte	0x03, 0x1b
        /*001e*/ 	.short	0x00a8


	//----- nvinfo : EIATTR_NUM_BARRIERS
	.align		4
        /*0020*/ 	.byte	0x02, 0x4c
        /*0022*/ 	.byte	0x09
	.zero		1


	//----- nvinfo : EIATTR_EXTERNS
	.align		4
        /*0024*/ 	.byte	0x04, 0x0f
        /*0026*/ 	.short	(.L_343 - .L_342)


	//   ....[0]....
	.align		4
.L_342:
        /*0028*/ 	.word	index@(__assertfail)


	//----- nvinfo : EIATTR_ANNOTATIONS
	.align		4
.L_343:
        /*002c*/ 	.byte	0x04, 0x55
        /*002e*/ 	.short	(.L_345 - .L_344)


	//   ....[0]....
.L_344:
        /*0030*/ 	.word	0x00000001
        /*0034*/ 	.byte	0xa0, 0x08, 0x00, 0x00, 0x01, 0x00, 0x00, 0x00, 0xa0, 0x09, 0x00, 0x00, 0x01, 0x00, 0x00, 0x00
        /* <DEDUP_REMOVED lines=14> */
        /*0124*/ 	.byte	0x30, 0x37, 0x01, 0x00, 0x01, 0x00, 0x00, 0x00, 0xd0, 0x38, 0x01, 0x00


	//----- nvinfo : EIATTR_MERCURY_ISA_VERSION
	.align		4
.L_345:
        /*0130*/ 	.byte	0x03, 0x5f
        /*0132*/ 	.short	0x0101


	//----- nvinfo : EIATTR_UNUSED_LOAD_BYTE_OFFSET
	.align		4
        /*0134*/ 	.byte	0x04, 0x44
        /*0136*/ 	.short	(.L_347 - .L_346)


	//   ....[0]....
.L_346:
        /*0138*/ 	.word	0x00000950
        /*013c*/ 	.word	0x0000fff0


	//   ....[1]....
        /*0140*/ 	.word	0x0000b600
        /*0144*/ 	.word	0x0000fff0


	//----- nvinfo : EIATTR_INT_WARP_WIDE_INSTR_OFFSETS
	.align		4
.L_347:
        /*0148*/ 	.byte	0x04, 0x31
        /*014a*/ 	.short	(.L_349 - .L_348)


	//   ....[0]....
.L_348:
        /*014c*/ 	.word	0x000000c0


	//   ....[1]....
        /*0150*/ 	.word	0x000000d0


	//   ....[2]....
        /*0154*/ 	.word	0x00000170


	//   ....[3]....
        /*0158*/ 	.word	0x0000f5a0


	//   ....[4]....
        /*015c*/ 	.word	0x0000f630


	//   ....[5]....
        /*0160*/ 	.word	0x000125c0


	//   ....[6]....
        /*0164*/ 	.word	0x00012650


	//----- nvinfo : EIATTR_COOP_GROUP_MASK_REGIDS
	.align		4
.L_349:
        /*0168*/ 	.byte	0x04, 0x29
        /*016a*/ 	.short	(.L_351 - .L_350)


	//   ....[0]....
.L_350:
        /*016c*/ 	.word	0xffffffff


	//   ....[1]....
        /*0170*/ 	.word	0xffffffff


	//   ....[2]....
        /*0174*/ 	.word	0xffffffff


	//   ....[3]....
        /*0178*/ 	.word	0xffffffff


	//   ....[4]....
        /*017c*/ 	.word	0xffffffff


	//   ....[5]....
        /*0180*/ 	.word	0xffffffff


	//   ....[6]....
        /*0184*/ 	.word	0xffffffff


	//   ....[7]....
        /*0188*/ 	.word	0xffffffff


	//   ....[8]....
        /*018c*/ 	.word	0xffffffff


	//   ....[9]....
        /*0190*/ 	.word	0xffffffff


	//   ....[10]....
        /*0194*/ 	.word	0xffffffff


	//   ....[11]....
        /*0198*/ 	.word	0xffffffff


	//   ....[12]....
        /*019c*/ 	.word	0xffffffff


	//   ....[13]....
        /*01a0*/ 	.word	0xffffffff


	//   ....[14]....
        /*01a4*/ 	.word	0xffffffff


	//   ....[15]....
        /*01a8*/ 	.word	0xffffffff


	//   ....[16]....
        /*01ac*/ 	.word	0xffffffff


	//   ....[17]....
        /*01b0*/ 	.word	0xffffffff


	//   ....[18]....
        /*01b4*/ 	.word	0xffffffff


	//   ....[19]....
        /*01b8*/ 	.word	0xffffffff


	//   ....[20]....
        /*01bc*/ 	.word	0xffffffff


	//   ....[21]....
        /*01c0*/ 	.word	0xffffffff


	//   ....[22]....
        /*01c4*/ 	.word	0xffffffff


	//   ....[23]....
        /*01c8*/ 	.word	0xffffffff


	//   ....[24]....
        /*01cc*/ 	.word	0xffffffff


	//   ....[25]....
        /*01d0*/ 	.word	0xffffffff


	//   ....[26]....
        /*01d4*/ 	.word	0xffffffff


	//   ....[27]....
        /*01d8*/ 	.word	0xffffffff


	//   ....[28]....
        /*01dc*/ 	.word	0xffffffff


	//   ....[29]....
        /*01e0*/ 	.word	0xffffffff


	//   ....[30]....
        /*01e4*/ 	.word	0xffffffff


	//   ....[31]....
        /*01e8*/ 	.word	0xffffffff


	//   ....[32]....
        /*01ec*/ 	.word	0xffffffff


	//   ....[33]....
        /*01f0*/ 	.word	0xffffffff


	//   ....[34]....
        /*01f4*/ 	.word	0xffffffff


	//   ....[35]....
        /*01f8*/ 	.word	0xffffffff


	//   ....[36]....
        /*01fc*/ 	.word	0xffffffff


	//   ....[37]....
        /*0200*/ 	.word	0xffffffff


	//   ....[38]....
        /*0204*/ 	.word	0xffffffff


	//   ....[39]....
        /*0208*/ 	.word	0xffffffff


	//   ....[40]....
        /*020c*/ 	.word	0xffffffff


	//   ....[41]....
        /*0210*/ 	.word	0xffffffff


	//   ....[42]....
        /*0214*/ 	.word	0xffffffff


	//   ....[43]....
        /*0218*/ 	.word	0xffffffff


	//   ....[44]....
        /*021c*/ 	.word	0xffffffff


	//   ....[45]....
        /*0220*/ 	.word	0xffffffff


	//   ....[46]....
        /*0224*/ 	.word	0xffffffff


	//   ....[47]....
        /*0228*/ 	.word	0xffffffff


	//   ....[48]....
        /*022c*/ 	.word	0xffffffff


	//   ....[49]....
        /*0230*/ 	.word	0xffffffff


	//   ....[50]....
        /*0234*/ 	.word	0xffffffff


	//   ....[51]....
        /*0238*/ 	.word	0xffffffff


	//   ....[52]....
        /*023c*/ 	.word	0xffffffff


	//   ....[53]....
        /*0240*/ 	.word	0xffffffff


	//   ....[54]....
        /*0244*/ 	.word	0xffffffff


	//   ....[55]....
        /*0248*/ 	.word	0xffffffff


	//   ....[56]....
        /*024c*/ 	.word	0xffffffff


	//   ....[57]....
        /*0250*/ 	.word	0xffffffff


	//   ....[58]....
        /*0254*/ 	.word	0xffffffff


	//   ....[59]....
        /*0258*/ 	.word	0xffffffff


	//   ....[60]....
        /*025c*/ 	.word	0xffffffff


	//   ....[61]....
        /*0260*/ 	.word	0xffffffff


	//   ....[62]....
        /*0264*/ 	.word	0xffffffff


	//   ....[63]....
        /*0268*/ 	.word	0xffffffff


	//   ....[64]....
        /*026c*/ 	.word	0xffffffff


	//   ....[65]....
        /*0270*/ 	.word	0xffffffff


	//   ....[66]....
        /*0274*/ 	.word	0xffffffff


	//   ....[67]....
        /*0278*/ 	.word	0xffffffff


	//   ....[68]....
        /*027c*/ 	.word	0xffffffff


	//   ....[69]....
        /*0280*/ 	.word	0xffffffff


	//   ....[70]....
        /*0284*/ 	.word	0xffffffff


	//   ....[71]....
        /*0288*/ 	.word	0xffffffff


	//   ....[72]....
        /*028c*/ 	.word	0xffffffff


	//   ....[73]....
        /*0290*/ 	.word	0xffffffff


	//   ....[74]....
        /*0294*/ 	.word	0xffffffff


	//   ....[75]....
        /*0298*/ 	.word	0xffffffff


	//   ....[76]....
        /*029c*/ 	.word	0xffffffff


	//   ....[77]....
        /*02a0*/ 	.word	0xffffffff


	//   ....[78]....
        /*02a4*/ 	.word	0xffffffff


	//   ....[79]....
        /*02a8*/ 	.word	0xffffffff


	//   ....[80]....
        /*02ac*/ 	.word	0xffffffff


	//   ....[81]....
        /*02b0*/ 	.word	0xffffffff


	//   ....[82]....
        /*02b4*/ 	.word	0xffffffff


	//   ....[83]....
        /*02b8*/ 	.word	0xffffffff


	//   ....[84]....
        /*02bc*/ 	.word	0xffffffff


	//   ....[85]....
        /*02c0*/ 	.word	0xffffffff


	//   ....[86]....
        /*02c4*/ 	.word	0xffffffff


	//   ....[87]....
        /*02c8*/ 	.word	0xffffffff


	//   ....[88]....
        /*02cc*/ 	.word	0xffffffff


	//   ....[89]....
        /*02d0*/ 	.word	0xffffffff


	//   ....[90]....
        /*02d4*/ 	.word	0xffffffff


	//   ....[91]....
        /*02d8*/ 	.word	0xffffffff


	//   ....[92]....
        /*02dc*/ 	.word	0xffffffff


	//   ....[93]....
        /*02e0*/ 	.word	0xffffffff


	//   ....[94]....
        /*02e4*/ 	.word	0xffffffff


	//   ....[95]....
        /*02e8*/ 	.word	0xffffffff


	//   ....[96]....
        /*02ec*/ 	.word	0xffffffff


	//   ....[97]....
        /*02f0*/ 	.word	0xffffffff


	//   ....[98]....
        /*02f4*/ 	.word	0xffffffff


	//   ....[99]....
        /*02f8*/ 	.word	0xffffffff


	//   ....[100]....
        /*02fc*/ 	.word	0xffffffff


	//   ....[101]....
        /*0300*/ 	.word	0xffffffff


	//   ....[102]....
        /*0304*/ 	.word	0xffffffff


	//   ....[103]....
        /*0308*/ 	.word	0xffffffff


	//   ....[104]....
        /*030c*/ 	.word	0xffffffff


	//   ....[105]....
        /*0310*/ 	.word	0xffffffff


	//   ....[106]....
        /*0314*/ 	.word	0xffffffff


	//   ....[107]....
        /*0318*/ 	.word	0xffffffff


	//   ....[108]....
        /*031c*/ 	.word	0xffffffff


	//   ....[109]....
        /*0320*/ 	.word	0xffffffff


	//   ....[110]....
        /*0324*/ 	.word	0xffffffff


	//   ....[111]....
        /*0328*/ 	.word	0xffffffff


	//   ....[112]....
        /*032c*/ 	.word	0xffffffff


	//   ....[113]....
        /*0330*/ 	.word	0xffffffff


	//   ....[114]....
        /*0334*/ 	.word	0xffffffff


	//   ....[115]....
        /*0338*/ 	.word	0xffffffff


	//   ....[116]....
        /*033c*/ 	.word	0xffffffff


	//   ....[117]....
        /*0340*/ 	.word	0xffffffff


	//   ....[118]....
        /*0344*/ 	.word	0xffffffff


	//   ....[119]....
        /*0348*/ 	.word	0xffffffff


	//   ....[120]....
        /*034c*/ 	.word	0xffffffff


	//   ....[121]....
        /*0350*/ 	.word	0xffffffff


	//   ....[122]....
        /*0354*/ 	.word	0xffffffff


	//   ....[123]....
        /*0358*/ 	.word	0xffffffff


	//   ....[124]....
        /*035c*/ 	.word	0xffffffff


	//   ....[125]....
        /*0360*/ 	.word	0xffffffff


	//   ....[126]....
        /*0364*/ 	.word	0xffffffff


	//   ....[127]....
        /*0368*/ 	.word	0xffffffff


	//   ....[128]....
        /*036c*/ 	.word	0xffffffff


	//   ....[129]....
        /*0370*/ 	.word	0x0500000f


	//   ....[130]....
        /*0374*/ 	.word	0x0500000f


	//   ....[131]....
        /*0378*/ 	.word	0x0500000f


	//   ....[132]....
        /*037c*/ 	.word	0x0500000f


	//   ....[133]....
        /*0380*/ 	.word	0x0500000f


	//   ....[134]....
        /*0384*/ 	.word	0x0500000f


	//   ....[135]....
        /*0388*/ 	.word	0x0500000f


	//   ....[136]....
        /*038c*/ 	.word	0x0500000f


	//   ....[137]....
        /*0390*/ 	.word	0x0500000f


	//   ....[138]....
        /*0394*/ 	.word	0x0500000f


	//   ....[139]....
        /*0398*/ 	.word	0x0500000f


	//   ....[140]....
        /*039c*/ 	.word	0x0500000f


	//   ....[141]....
        /*03a0*/ 	.word	0x0500000f


	//   ....[142]....
        /*03a4*/ 	.word	0x0500000f


	//   ....[143]....
        /*03a8*/ 	.word	0x0500000f


	//   ....[144]....
        /*03ac*/ 	.word	0x0500000f


	//   ....[145]....
        /*03b0*/ 	.word	0x0500000f


	//   ....[146]....
        /*03b4*/ 	.word	0x0500000f


	//   ....[147]....
        /*03b8*/ 	.word	0x0500000f


	//   ....[148]....
        /*03bc*/ 	.word	0x0500000f


	//   ....[149]....
        /*03c0*/ 	.word	0x0500000f


	//   ....[150]....
        /*03c4*/ 	.word	0x0500000f


	//   ....[151]....
        /*03c8*/ 	.word	0x0500000f


	//   ....[152]....
        /*03cc*/ 	.word	0x0500000f


	//   ....[153]....
        /*03d0*/ 	.word	0x0500000f


	//   ....[154]....
        /*03d4*/ 	.word	0x0500000f


	//   ....[155]....
        /*03d8*/ 	.word	0x0500000f


	//   ....[156]....
        /*03dc*/ 	.word	0x0500000f


	//   ....[157]....
        /*03e0*/ 	.word	0x0500000f


	//   ....[158]....
        /*03e4*/ 	.word	0x0500000f


	//   ....[159]....
        /*03e8*/ 	.word	0x0500000f


	//   ....[160]....
        /*03ec*/ 	.word	0x0500000f


	//   ....[161]....
        /*03f0*/ 	.word	0x0500000f


	//   ....[162]....
        /*03f4*/ 	.word	0x0500000f


	//   ....[163]....
        /*03f8*/ 	.word	0x0500000f


	//   ....[164]....
        /*03fc*/ 	.word	0x0500000f


	//   ....[165]....
        /*0400*/ 	.word	0x0500000f


	//   ....[166]....
        /*0404*/ 	.word	0x0500000f


	//   ....[167]....
        /*0408*/ 	.word	0x0500000f


	//   ....[168]....
        /*040c*/ 	.word	0x0500000f


	//   ....[169]....
        /*0410*/ 	.word	0x0500000f


	//   ....[170]....
        /*0414*/ 	.word	0x0500000f


	//   ....[171]....
        /*0418*/ 	.word	0x0500000f


	//   ....[172]....
        /*041c*/ 	.word	0x0500000f


	//   ....[173]....
        /*0420*/ 	.word	0x0500000f


	//   ....[174]....
        /*0424*/ 	.word	0x0500000f


	//   ....[175]....
        /*0428*/ 	.word	0x0500000f


	//   ....[176]....
        /*042c*/ 	.word	0x0500000f


	//   ....[177]....
        /*0430*/ 	.word	0x0500000f


	//   ....[178]....
        /*0434*/ 	.word	0x0500000f


	//   ....[179]....
        /*0438*/ 	.word	0x0500000f


	//   ....[180]....
        /*043c*/ 	.word	0x0500000f


	//   ....[181]....
        /*0440*/ 	.word	0x0500000f


	//   ....[182]....
        /*0444*/ 	.word	0x0500000f


	//   ....[183]....
        /*0448*/ 	.word	0x0500000f


	//   ....[184]....
        /*044c*/ 	.word	0x0500000f


	//   ....[185]....
        /*0450*/ 	.word	0x0500000f


	//   ....[186]....
        /*0454*/ 	.word	0x0500000f


	//   ....[187]....
        /*0458*/ 	.word	0x0500000f


	//   ....[188]....
        /*045c*/ 	.word	0x0500000f


	//   ....[189]....
        /*0460*/ 	.word	0x0500000f


	//   ....[190]....
        /*0464*/ 	.word	0x0500000f


	//   ....[191]....
        /*0468*/ 	.word	0x0500000f


	//   ....[192]....
        /*046c*/ 	.word	0x0500000f


	//   ....[193]....
        /*0470*/ 	.word	0x0500000f


	//   ....[194]....
        /*0474*/ 	.word	0x0500000f


	//   ....[195]....
        /*0478*/ 	.word	0x0500000f


	//   ....[196]....
        /*047c*/ 	.word	0x0500000f


	//   ....[197]....
        /*0480*/ 	.word	0x0500000f


	//   ....[198]....
        /*0484*/ 	.word	0x0500000f


	//   ....[199]....
        /*0488*/ 	.word	0x0500000f


	//   ....[200]....
        /*048c*/ 	.word	0x0500000f


	//   ....[201]....
        /*0490*/ 	.word	0x0500000f


	//   ....[202]....
        /*0494*/ 	.word	0x0500000f


	//   ....[203]....
        /*0498*/ 	.word	0x0500000f


	//----- nvinfo : EIATTR_COOP_GROUP_INSTR_OFFSETS
	.align		4
.L_351:
        /*049c*/ 	.byte	0x04, 0x28
        /*049e*/ 	.short	(.L_353 - .L_352)


	//   ....[0]....
.L_352:
        /*04a0*/ 	.word	0x00000070


	//   ....[1]....
        /*04a4*/ 	.word	0x000000b0


	//   ....[2]....
        /*04a8*/ 	.word	0x000002d0


	//   ....[3]....
        /*04ac*/ 	.word	0x00000430


	//   ....[4]....
        /*04b0*/ 	.word	0x00000550


	//   ....[5]....
        /*04b4*/ 	.word	0x000006b0


	//   ....[6]....
        /*04b8*/ 	.word	0x000015f0


	//   ....[7]....
        /*04bc*/ 	.word	0x00004d30


	//   ....[8]....
        /*04c0*/ 	.word	0x00004db0


	//   ....[9]....
        /*04c4*/ 	.word	0x00005160


	//   ....[10]....
        /*04c8*/ 	.word	0x000051e0


	//   ....[11]....
        /*04cc*/ 	.word	0x000094f0


	//   ....[12]....
        /*04d0*/ 	.word	0x00009510


	//   ....[13]....
        /*04d4*/ 	.word	0x00009530


	//   ....[14]....
        /*04d8*/ 	.word	0x00009550


	//   ....[15]....
        /*04dc*/ 	.word	0x0000a8f0


	//   ....[16]....
        /*04e0*/ 	.word	0x0000a930


	//   ....[17]....
        /*04e4*/ 	.word	0x0000aa00


	//   ....[18]....
        /*04e8*/ 	.word	0x0000aa10


	//   ....[19]....
        /*04ec*/ 	.word	0x0000c760


	//   ....[20]....
        /*04f0*/ 	.word	0x0000c7a0


	//   ....[21]....
        /*04f4*/ 	.word	0x0000c810


	//   ....[22]....
        /*04f8*/ 	.word	0x0000c850


	//   ....[23]....
        /*04fc*/ 	.word	0x0000d090


	//   ....[24]....
        /*0500*/ 	.word	0x0000d0d0


	//   ....[25]....
        /*0504*/ 	.word	0x0000d240


	//   ....[26]....
        /*0508*/ 	.word	0x0000d260


	//   ....[27]....
        /*050c*/ 	.word	0x0000d3a0


	//   ....[28]....
        /*0510*/ 	.word	0x0000d3c0


	//   ....[29]....
        /*0514*/ 	.word	0x0000d510


	//   ....[30]....
        /*0518*/ 	.word	0x0000d530


	//   ....[31]....
        /*051c*/ 	.word	0x0000dfa0


	//   ....[32]....
        /*0520*/ 	.word	0x0000dfc0


	//   ....[33]....
        /*0524*/ 	.word	0x0000e100


	//   ....[34]....
        /*0528*/ 	.word	0x0000e120


	//   ....[35]....
        /*052c*/ 	.word	0x0000e260


	//   ....[36]....
        /*0530*/ 	.word	0x0000e280


	//   ....[37]....
        /*0534*/ 	.word	0x0000e3d0


	//   ....[38]....
        /*0538*/ 	.word	0x0000e3f0


	//   ....[39]....
        /*053c*/ 	.word	0x0000e5c0


	//   ....[40]....
        /*0540*/ 	.word	0x0000e790


	//   ....[41]....
        /*0544*/ 	.word	0x0000e7c0


	//   ....[42]....
        /*0548*/ 	.word	0x0000e7f0


	//   ....[43]....
        /*054c*/ 	.word	0x0000e820


	//   ....[44]....
        /*0550*/ 	.word	0x0000e850


	//   ....[45]....
        /*0554*/ 	.word	0x0000e880


	//   ....[46]....
        /*0558*/ 	.word	0x0000e9d0


	//   ....[47]....
        /*055c*/ 	.word	0x0000ea00


	//   ....[48]....
        /*0560*/ 	.word	0x0000ea30


	//   ....[49]....
        /*0564*/ 	.word	0x0000ea60


	//   ....[50]....
        /*0568*/ 	.word	0x0000ea90


	//   ....[51]....
        /*056c*/ 	.word	0x0000eac0


	//   ....[52]....
        /*0570*/ 	.word	0x0000eb50


	//   ....[53]....
        /*0574*/ 	.word	0x0000eb80


	//   ....[54]....
        /*0578*/ 	.word	0x0000ec00


	//   ....[55]....
        /*057c*/ 	.word	0x000101a0


	//   ....[56]....
        /*0580*/ 	.word	0x000101e0


	//   ....[57]....
        /*0584*/ 	.word	0x00010210


	//   ....[58]....
        /*0588*/ 	.word	0x000102c0


	//   ....[59]....
        /*058c*/ 	.word	0x00010300


	//   ....[60]....
        /*0590*/ 	.word	0x00010360


	//   ....[61]....
        /*0594*/ 	.word	0x000103a0


	//   ....[62]....
        /*0598*/ 	.word	0x00010400


	//   ....[63]....
        /*059c*/ 	.word	0x00010420


	//   ....[64]....
        /*05a0*/ 	.word	0x00010450


	//   ....[65]....
        /*05a4*/ 	.word	0x00010c50


	//   ....[66]....
        /*05a8*/ 	.word	0x00010c80


	//   ....[67]....
        /*05ac*/ 	.word	0x00010ce0


	//   ....[68]....
        /*05b0*/ 	.word	0x00010d40


	//   ....[69]....
        /*05b4*/ 	.word	0x00010d80


	//   ....[70]....
        /*05b8*/ 	.word	0x00010e00


	//   ....[71]....
        /*05bc*/ 	.word	0x00010e50


	//   ....[72]....
        /*05c0*/ 	.word	0x00010ec0


	//   ....[73]....
        /*05c4*/ 	.word	0x00010f10


	//   ....[74]....
        /*05c8*/ 	.word	0x00010f80


	//   ....[75]....
        /*05cc*/ 	.word	0x00010fc0


	//   ....[76]....
        /*05d0*/ 	.word	0x00011040


	//   ....[77]....
        /*05d4*/ 	.word	0x00011090


	//   ....[78]....
        /*05d8*/ 	.word	0x00011100


	//   ....[79]....
        /*05dc*/ 	.word	0x00011150


	//   ....[80]....
        /*05e0*/ 	.word	0x000111a0


	//   ....[81]....
        /*05e4*/ 	.word	0x00011960


	//   ....[82]....
        /*05e8*/ 	.word	0x00011990


	//   ....[83]....
        /*05ec*/ 	.word	0x000119c0


	//   ....[84]....
        /*05f0*/ 	.word	0x00011a80


	//   ....[85]....
        /*05f4*/ 	.word	0x00011ab0


	//   ....[86]....
        /*05f8*/ 	.word	0x00011b00


	//   ....[87]....
        /*05fc*/ 	.word	0x00011b30


	//   ....[88]....
        /*0600*/ 	.word	0x00011b80


	//   ....[89]....
        /*0604*/ 	.word	0x00011bb0


	//   ....[90]....
        /*0608*/ 	.word	0x00011c20


	//   ....[91]....
        /*060c*/ 	.word	0x00011f00


	//   ....[92]....
        /*0610*/ 	.word	0x00011f20


	//   ....[93]....
        /*0614*/ 	.word	0x00011f30


	//   ....[94]....
        /*0618*/ 	.word	0x00011fe0


	//   ....[95]....
        /*061c*/ 	.word	0x00011ff0


	//   ....[96]....
        /*0620*/ 	.word	0x000120a0


	//   ....[97]....
        /*0624*/ 	.word	0x000120b0


	//   ....[98]....
        /*0628*/ 	.word	0x00012160


	//   ....[99]....
        /*062c*/ 	.word	0x00012170


	//   ....[100]....
        /*0630*/ 	.word	0x00012180


	//   ....[101]....
        /*0634*/ 	.word	0x000127a0


	//   ....[102]....
        /*0638*/ 	.word	0x000127e0


	//   ....[103]....
        /*063c*/ 	.word	0x00012820


	//   ....[104]....
        /*0640*/ 	.word	0x00012850


	//   ....[105]....
        /*0644*/ 	.word	0x00012870


	//   ....[106]....
        /*0648*/ 	.word	0x00012920


	//   ....[107]....
        /*064c*/ 	.word	0x000129d0


	//   ....[108]....
        /*0650*/ 	.word	0x00012a00


	//   ....[109]....
        /*0654*/ 	.word	0x00012a10


	//   ....[110]....
        /*0658*/ 	.word	0x00012aa0


	//   ....[111]....
        /*065c*/ 	.word	0x00012ed0


	//   ....[112]....
        /*0660*/ 	.word	0x00012f20


	//   ....[113]....
        /*0664*/ 	.word	0x00012f50


	//   ....[114]....
        /*0668*/ 	.word	0x00012f60


	//   ....[115]....
        /*066c*/ 	.word	0x00012f90


	//   ....[116]....
        /*0670*/ 	.word	0x00012fc0


	//   ....[117]....
        /*0674*/ 	.word	0x00012ff0


	//   ....[118]....
        /*0678*/ 	.word	0x00013020


	//   ....[119]....
        /*067c*/ 	.word	0x000131a0


	//   ....[120]....
        /*0680*/ 	.word	0x000131d0


	//   ....[121]....
        /*0684*/ 	.word	0x00013200


	//   ....[122]....
        /*0688*/ 	.word	0x00013230


	//   ....[123]....
        /*068c*/ 	.word	0x00013260


	//   ....[124]....
        /*0690*/ 	.word	0x00013290


	//   ....[125]....
        /*0694*/ 	.word	0x00013350


	//   ....[126]....
        /*0698*/ 	.word	0x00013370


	//   ....[127]....
        /*069c*/ 	.word	0x000133e0


	//   ....[128]....
        /*06a0*/ 	.word	0x00013850


	//   ....[129]....
        /*06a4*/ 	.word	0x00013d40


	//   ....[130]....
        /*06a8*/ 	.word	0x00013e30


	//   ....[131]....
        /*06ac*/ 	.word	0x00013f00


	//   ....[132]....
        /*06b0*/ 	.word	0x00013f70


	//   ....[133]....
        /*06b4*/ 	.word	0x00014010


	//   ....[134]....
        /*06b8*/ 	.word	0x000140f0


	//   ....[135]....
        /*06bc*/ 	.word	0x000141f0


	//   ....[136]....
        /*06c0*/ 	.word	0x00014260


	//   ....[137]....
        /*06c4*/ 	.word	0x00014350


	//   ....[138]....
        /*06c8*/ 	.word	0x000143c0


	//   ....[139]....
        /*06cc*/ 	.word	0x000144a0


	//   ....[140]....
        /*06d0*/ 	.word	0x00014550


	//   ....[141]....
        /*06d4*/ 	.word	0x000145c0


	//   ....[142]....
        /*06d8*/ 	.word	0x00014640


	//   ....[143]....
        /*06dc*/ 	.word	0x00014710


	//   ....[144]....
        /*06e0*/ 	.word	0x00014790


	//   ....[145]....
        /*06e4*/ 	.word	0x00014880


	//   ....[146]....
        /*06e8*/ 	.word	0x00014900


	//   ....[147]....
        /*06ec*/ 	.word	0x000149f0


	//   ....[148]....
        /*06f0*/ 	.word	0x00014a70


	//   ....[149]....
        /*06f4*/ 	.word	0x00014b60


	//   ....[150]....
        /*06f8*/ 	.word	0x00014be0


	//   ....[151]....
        /*06fc*/ 	.word	0x00014cd0


	//   ....[152]....
        /*0700*/ 	.word	0x00014d50


	//   ....[153]....
        /*0704*/ 	.word	0x00014e40


	//   ....[154]....
        /*0708*/ 	.word	0x00014ec0


	//   ....[155]....
        /*070c*/ 	.word	0x00014f90


	//   ....[156]....
        /*0710*/ 	.word	0x000150c0


	//   ....[157]....
        /*0714*/ 	.word	0x00015190


	//   ....[158]....
        /*0718*/ 	.word	0x00015260


	//   ....[159]....
        /*071c*/ 	.word	0x00015340


	//   ....[160]....
        /*0720*/ 	.word	0x000153a0


	//   ....[161]....
        /*0724*/ 	.word	0x00015480


	//   ....[162]....
        /*0728*/ 	.word	0x000154e0


	//   ....[163]....
        /*072c*/ 	.word	0x000155c0


	//   ....[164]....
        /*0730*/ 	.word	0x00015620


	//   ....[165]....
        /*0734*/ 	.word	0x00015730


	//   ....[166]....
        /*0738*/ 	.word	0x00015820


	//   ....[167]....
        /*073c*/ 	.word	0x000158c0


	//   ....[168]....
        /*0740*/ 	.word	0x00015920


	//   ....[169]....
        /*0744*/ 	.word	0x00015a40


	//   ....[170]....
        /*0748*/ 	.word	0x00015aa0


	//   ....[171]....
        /*074c*/ 	.word	0x00015bc0


	//   ....[172]....
        /*0750*/ 	.word	0x00015c20


	//   ....[173]....
        /*0754*/ 	.word	0x00015d40


	//   ....[174]....
        /*0758*/ 	.word	0x00015da0


	//   ....[175]....
        /*075c*/ 	.word	0x00015e70


	//   ....[176]....
        /*0760*/ 	.word	0x00015fd0


	//   ....[177]....
        /*0764*/ 	.word	0x00016080


	//   ....[178]....
        /*0768*/ 	.word	0x000161d0


	//   ....[179]....
        /*076c*/ 	.word	0x00016280


	//   ....[180]....
        /*0770*/ 	.word	0x000162e0


	//   ....[181]....
        /*0774*/ 	.word	0x000163a0


	//   ....[182]....
        /*0778*/ 	.word	0x00016480


	//   ....[183]....
        /*077c*/ 	.word	0x00016540


	//   ....[184]....
        /*0780*/ 	.word	0x00016620


	//   ....[185]....
        /*0784*/ 	.word	0x000166e0


	//   ....[186]....
        /*0788*/ 	.word	0x000167f0


	//   ....[187]....
        /*078c*/ 	.word	0x00016890


	//   ....[188]....
        /*0790*/ 	.word	0x000169b0


	//   ....[189]....
        /*0794*/ 	.word	0x00016a20


	//   ....[190]....
        /*0798*/ 	.word	0x00016a90


	//   ....[191]....
        /*079c*/ 	.word	0x00016b00


	//   ....[192]....
        /*07a0*/ 	.word	0x00016b70


	//   ....[193]....
        /*07a4*/ 	.word	0x00016bf0


	//   ....[194]....
        /*07a8*/ 	.word	0x00016c80


	//   ....[195]....
        /*07ac*/ 	.word	0x00016d10


	//   ....[196]....
        /*07b0*/ 	.word	0x00016d80


	//   ....[197]....
        /*07b4*/ 	.word	0x00016df0


	//   ....[198]....
        /*07b8*/ 	.word	0x00016e60


	//   ....[199]....
        /*07bc*/ 	.word	0x00016ee0


	//   ....[200]....
        /*07c0*/ 	.word	0x00016f50


	//   ....[201]....
        /*07c4*/ 	.word	0x00016ff0


	//   ....[202]....
        /*07c8*/ 	.word	0x00017080


	//   ....[203]....
        /*07cc*/ 	.word	0x000171a0


	//----- nvinfo : EIATTR_REG_RECONFIG
	.align		4
.L_353:
        /*07d0*/ 	.byte	0x01, 0x54
	.zero		2


	//----- nvinfo : EIATTR_SYSCALL_OFFSETS
	.align		4
        /*07d4*/ 	.byte	0x04, 0x46
        /*07d6*/ 	.short	(.L_355 - .L_354)


	//   ....[0]....
.L_354:
        /*07d8*/ 	.word	0x000017d0


	//   ....[1]....
        /*07dc*/ 	.word	0x0000f790


	//   ....[2]....
        /*07e0*/ 	.word	0x0000f8e0


	//   ....[3]....
        /*07e4*/ 	.word	0x0000f9d0


	//   ....[4]....
        /*07e8*/ 	.word	0x000108a0


	//----- nvinfo : EIATTR_MBARRIER_INSTR_OFFSETS
	.align		4
.L_355:
        /*07ec*/ 	.byte	0x04, 0x39
        /*07ee*/ 	.short	(.L_357 - .L_356)


	//   ....[0]....
.L_356:
        /*07f0*/ 	.word	0x00000180
        /*07f4*/ 	.word	0x000000ff
        /*07f8*/ 	.word	0x00038800
        /*07fc*/ 	.short	0x0100
        /*07fe*/ 	.byte	0x08
	.zero		1


	//   ....[1]....
        /*0800*/ 	.word	0x00000190
        /*0804*/ 	.word	0x000000ff
        /*0808*/ 	.word	0x00038820
        /*080c*/ 	.short	0x0100
        /*080e*/ 	.byte	0x08
	.zero		1


	//   ....[2]....
        /*0810*/ 	.word	0x00000280
        /*0814*/ 	.word	0x000000ff
        /*0818*/ 	.word	0x00038830
        /*081c*/ 	.short	0x0100
        /*081e*/ 	.byte	0x08
	.zero		1


	//   ....[3]....
        /*0820*/ 	.word	0x00000290
        /*0824*/ 	.word	0x000000ff
        /*0828*/ 	.word	0x00038840
        /*082c*/ 	.short	0x0100
        /*082e*/ 	.byte	0x08
	.zero		1


	//   ....[4]....
        /*0830*/ 	.word	0x000002a0
        /*0834*/ 	.word	0x000000ff
        /*0838*/ 	.word	0x00038838
        /*083c*/ 	.short	0x0100
        /*083e*/ 	.byte	0x08
	.zero		1


	//   ....[5]....
        /*0840*/ 	.word	0x000002b0
        /*0844*/ 	.word	0x000000ff
        /*0848*/ 	.word	0x00038848
        /*084c*/ 	.short	0x0100
        /*084e*/ 	.byte	0x08
	.zero		1


	//   ....[6]....
        /*0850*/ 	.word	0x000003e0
        /*0854*/ 	.word	0x000000ff
        /*0858*/ 	.word	0x00038850
        /*085c*/ 	.short	0x0100
        /*085e*/ 	.byte	0x08
	.zero		1


	//   ....[7]....
        /*0860*/ 	.word	0x000003f0
        /*0864*/ 	.word	0x000000ff
        /*0868*/ 	.word	0x00038860
        /*086c*/ 	.short	0x0100
        /*086e*/ 	.byte	0x08
	.zero		1


	//   ....[8]....
        /*0870*/ 	.word	0x00000400
        /*0874*/ 	.word	0x000000ff
        /*0878*/ 	.word	0x00038858
        /*087c*/ 	.short	0x0100
        /*087e*/ 	.byte	0x08
	.zero		1


	//   ....[9]....
        /*0880*/ 	.word	0x00000410
        /*0884*/ 	.word	0x000000ff
        /*0888*/ 	.word	0x00038868
        /*088c*/ 	.short	0x0100
        /*088e*/ 	.byte	0x08
	.zero		1


	//   ....[10]....
        /*0890*/ 	.word	0x00000500
        /*0894*/ 	.word	0x000000ff
        /*0898*/ 	.word	0x00038870
        /*089c*/ 	.short	0x0100
        /*089e*/ 	.byte	0x06
	.zero		1


	//   ....[11]....
        /*08a0*/ 	.word	0x00000510
        /*08a4*/ 	.word	0x000000ff
        /*08a8*/ 	.word	0x00038880
        /*08ac*/ 	.short	0x0100
        /*08ae*/ 	.byte	0x06
	.zero		1


	//   ....[12]....
        /*08b0*/ 	.word	0x00000520
        /*08b4*/ 	.word	0x000000ff
        /*08b8*/ 	.word	0x00038878
        /*08bc*/ 	.short	0x0100
        /*08be*/ 	.byte	0x06
	.zero		1


	//   ....[13]....
        /*08c0*/ 	.word	0x00000530
        /*08c4*/ 	.word	0x000000ff
        /*08c8*/ 	.word	0x00038888
        /*08cc*/ 	.short	0x0100
        /*08ce*/ 	.byte	0x06
	.zero		1


	//   ....[14]....
        /*08d0*/ 	.word	0x00000660
        /*08d4*/ 	.word	0x000000ff
        /*08d8*/ 	.word	0x00038890
        /*08dc*/ 	.short	0x0100
        /*08de*/ 	.byte	0x08
	.zero		1


	//   ....[15]....
        /*08e0*/ 	.word	0x00000670
        /*08e4*/ 	.word	0x000000ff
        /*08e8*/ 	.word	0x000388a0
        /*08ec*/ 	.short	0x0100
        /*08ee*/ 	.byte	0x08
	.zero		1


	//   ....[16]....
        /*08f0*/ 	.word	0x00000680
        /*08f4*/ 	.word	0x000000ff
        /*08f8*/ 	.word	0x00038898
        /*08fc*/ 	.short	0x0100
        /*08fe*/ 	.byte	0x08
	.zero		1


	//   ....[17]....
        /*0900*/ 	.word	0x00000690
        /*0904*/ 	.word	0x000000ff
        /*0908*/ 	.word	0x000388a8
        /*090c*/ 	.short	0x0100
        /*090e*/ 	.byte	0x08
	.zero		1


	//   ....[18]....
        /*0910*/ 	.word	0x000007d0
        /*0914*/ 	.word	0x000000ff
        /*0918*/ 	.word	0x000388b0
        /*091c*/ 	.short	0x0100
        /*091e*/ 	.byte	0x08
	.zero		1


	//   ....[19]....
        /*0920*/ 	.word	0x000007e0
        /*0924*/ 	.word	0x000000ff
        /*0928*/ 	.word	0x000388c0
        /*092c*/ 	.short	0x0100
        /*092e*/ 	.byte	0x08
	.zero		1


	//   ....[20]....
        /*0930*/ 	.word	0x000007f0
        /*0934*/ 	.word	0x000000ff
        /*0938*/ 	.word	0x000388b8
        /*093c*/ 	.short	0x0100
        /*093e*/ 	.byte	0x08
	.zero		1


	//   ....[21]....
        /*0940*/ 	.word	0x00000800
        /*0944*/ 	.word	0x000000ff
        /*0948*/ 	.word	0x000388c8
        /*094c*/ 	.short	0x0100
        /*094e*/ 	.byte	0x08
	.zero		1


	//   ....[22]....
        /*0950*/ 	.word	0x00001870
        /*0954*/ 	.word	0x000000ff
        /*0958*/ 	.word	0x00038800
        /*095c*/ 	.short	0x010a
        /*095e*/ 	.byte	0x28
	.zero		1


	//   ....[23]....
        /*0960*/ 	.word	0x00001900
        /*0964*/ 	.word	0x00000000
        /*0968*/ 	.word	0x00038830
        /*096c*/ 	.short	0x010a
        /*096e*/ 	.byte	0x3f
	.zero		1


	//   ....[24]....
        /*0970*/ 	.word	0x00001950
        /*0974*/ 	.word	0x00000000
        /*0978*/ 	.word	0x00038830
        /*097c*/ 	.short	0x010a
        /*097e*/ 	.byte	0x3f
	.zero		1


	//   ....[25]....
        /*0980*/ 	.word	0x00004440
        /*0984*/ 	.word	0x000000ff
        /*0988*/ 	.word	0x00000000
        /*098c*/ 	.short	0x0101
        /*098e*/ 	.byte	0x04
	.zero		1


	//   ....[26]....
        /*0990*/ 	.word	0x000060e0
        /*0994*/ 	.word	0x000000ff
        /*0998*/ 	.word	0x00038830
        /*099c*/ 	.short	0x010a
        /*099e*/ 	.byte	0x3d
	.zero		1


	//   ....[27]....
        /*09a0*/ 	.word	0x00006120
        /*09a4*/ 	.word	0x000000ff
        /*09a8*/ 	.word	0x00038830
        /*09ac*/ 	.short	0x010a
        /*09ae*/ 	.byte	0x3d
	.zero		1


	//   ....[28]....
        /*09b0*/ 	.word	0x00008a80
        /*09b4*/ 	.word	0x000000ff
        /*09b8*/ 	.word	0x00038850
        /*09bc*/ 	.short	0x010a
        /*09be*/ 	.byte	0x04
	.zero		1


	//   ....[29]....
        /*09c0*/ 	.word	0x00008ac0
        /*09c4*/ 	.word	0x000000ff
        /*09c8*/ 	.word	0x00038850
        /*09cc*/ 	.short	0x010a
        /*09ce*/ 	.byte	0x04
	.zero		1


	//   ....[30]....
        /*09d0*/ 	.word	0x00009110
        /*09d4*/ 	.word	0x000000ff
        /*09d8*/ 	.word	0x00000000
        /*09dc*/ 	.short	0x0101
        /*09de*/ 	.byte	0x3d
	.zero		1


	//   ....[31]....
        /*09e0*/ 	.word	0x00009ef0
        /*09e4*/ 	.word	0x000000ff
        /*09e8*/ 	.word	0x00000000
        /*09ec*/ 	.short	0x0101
        /*09ee*/ 	.byte	0x04
	.zero		1


	//   ....[32]....
        /*09f0*/ 	.word	0x0000a860
        /*09f4*/ 	.word	0x000000ff
        /*09f8*/ 	.word	0x00038850
        /*09fc*/ 	.short	0x010a
        /*09fe*/ 	.byte	0x07
	.zero		1


	//   ....[33]....
        /*0a00*/ 	.word	0x0000a8a0
        /*0a04*/ 	.word	0x000000ff
        /*0a08*/ 	.word	0x00038850
        /*0a0c*/ 	.short	0x010a
        /*0a0e*/ 	.byte	0x07
	.zero		1


	//   ....[34]....
        /*0a10*/ 	.word	0x0000ada0
        /*0a14*/ 	.word	0x000000ff
        /*0a18*/ 	.word	0x00000000
        /*0a1c*/ 	.short	0x0101
        /*0a1e*/ 	.byte	0x04
	.zero		1


	//   ....[35]....
        /*0a20*/ 	.word	0x0000d0c0
        /*0a24*/ 	.word	0x000000ff
        /*0a28*/ 	.word	0x00000000
        /*0a2c*/ 	.short	0x0101
        /*0a2e*/ 	.byte	0x0a
	.zero		1


	//   ....[36]....
        /*0a30*/ 	.word	0x0000ffb0
        /*0a34*/ 	.word	0x00000005
        /*0a38*/ 	.word	0x00038840
        /*0a3c*/ 	.short	0x010a
        /*0a3e*/ 	.byte	0x3f
	.zero		1


	//   ....[37]....
        /*0a40*/ 	.word	0x000105c0
        /*0a44*/ 	.word	0x00000005
        /*0a48*/ 	.word	0x00038830
        /*0a4c*/ 	.short	0x0107
        /*0a4e*/ 	.byte	0x3f
	.zero		1


	//   ....[38]....
        /*0a50*/ 	.word	0x000106a0
        /*0a54*/ 	.word	0x00000005
        /*0a58*/ 	.word	0x00038830
        /*0a5c*/ 	.short	0x0101
        /*0a5e*/ 	.byte	0x3f
	.zero		1


	//   ....[39]....
        /*0a60*/ 	.word	0x00011290
        /*0a64*/ 	.word	0x00000016
        /*0a68*/ 	.word	0x00038800
        /*0a6c*/ 	.short	0x0107
        /*0a6e*/ 	.byte	0x3f
	.zero		1


	//   ....[40]....
        /*0a70*/ 	.word	0x00011390
        /*0a74*/ 	.word	0x00000016
        /*0a78*/ 	.word	0x00038800
        /*0a7c*/ 	.short	0x0101
        /*0a7e*/ 	.byte	0x3f
	.zero		1


	//   ....[41]....
        /*0a80*/ 	.word	0x000113b0
        /*0a84*/ 	.word	0x00000016
        /*0a88*/ 	.word	0x00038820
        /*0a8c*/ 	.short	0x010a
        /*0a8e*/ 	.byte	0x3f
	.zero		1


	//   ....[42]....
        /*0a90*/ 	.word	0x000117b0
        /*0a94*/ 	.word	0x00000006
        /*0a98*/ 	.word	0x00038840
        /*0a9c*/ 	.short	0x010a
        /*0a9e*/ 	.byte	0x3f
	.zero		1


	//   ....[43]....
        /*0aa0*/ 	.word	0x00011d30
        /*0aa4*/ 	.word	0x00000006
        /*0aa8*/ 	.word	0x00038830
        /*0aac*/ 	.short	0x0107
        /*0aae*/ 	.byte	0x3f
	.zero		1


	//   ....[44]....
        /*0ab0*/ 	.word	0x00011de0
        /*0ab4*/ 	.word	0x00000006
        /*0ab8*/ 	.word	0x00038830
        /*0abc*/ 	.short	0x0101
        /*0abe*/ 	.byte	0x3f
	.zero		1


	//   ....[45]....
        /*0ac0*/ 	.word	0x00011e40
        /*0ac4*/ 	.word	0x00000006
        /*0ac8*/ 	.word	0x00038860
        /*0acc*/ 	.short	0x010a
        /*0ace*/ 	.byte	0x3f
	.zero		1


	//   ....[46]....
        /*0ad0*/ 	.word	0x00012330
        /*0ad4*/ 	.word	0x00000006
        /*0ad8*/ 	.word	0x00038850
        /*0adc*/ 	.short	0x0107
        /*0ade*/ 	.byte	0x3f
	.zero		1


	//   ....[47]....
        /*0ae0*/ 	.word	0x000124f0
        /*0ae4*/ 	.word	0x00000006
        /*0ae8*/ 	.word	0x00038850
        /*0aec*/ 	.short	0x0101
        /*0aee*/ 	.byte	0x3f
	.zero		1


	//   ....[48]....
        /*0af0*/ 	.word	0x000126f0
        /*0af4*/ 	.word	0x00000004
        /*0af8*/ 	.word	0x00038860
        /*0afc*/ 	.short	0x010a
        /*0afe*/ 	.byte	0x3f
	.zero		1


	//   ....[49]....
        /*0b00*/ 	.word	0x00012c20
        /*0b04*/ 	.word	0x00000004
        /*0b08*/ 	.word	0x00038850
        /*0b0c*/ 	.short	0x0107
        /*0b0e*/ 	.byte	0x3f
	.zero		1


	//   ....[50]....
        /*0b10*/ 	.word	0x00012cd0
        /*0b14*/ 	.word	0x00000004
        /*0b18*/ 	.word	0x00038850
        /*0b1c*/ 	.short	0x0101
        /*0b1e*/ 	.byte	0x3f
	.zero		1


	//   ....[51]....
        /*0b20*/ 	.word	0x000137d0
        /*0b24*/ 	.word	0x00000004
        /*0b28*/ 	.word	0x00038820
        /*0b2c*/ 	.short	0x010a
        /*0b2e*/ 	.byte	0x3f
	.zero		1


	//   ....[52]....
        /*0b30*/ 	.word	0x00013970
        /*0b34*/ 	.word	0x00000005
        /*0b38*/ 	.word	0x00038840
        /*0b3c*/ 	.short	0x010a
        /*0b3e*/ 	.byte	0x3f
	.zero		1


	//   ....[53]....
        /*0b40*/ 	.word	0x00013a10
        /*0b44*/ 	.word	0x0000001b
        /*0b48*/ 	.word	0x00038840
        /*0b4c*/ 	.short	0x010a
        /*0b4e*/ 	.byte	0x3f
	.zero		1


	//   ....[54]....
        /*0b50*/ 	.word	0x00013a50
        /*0b54*/ 	.word	0x00000005
        /*0b58*/ 	.word	0x00038860
        /*0b5c*/ 	.short	0x010a
        /*0b5e*/ 	.byte	0x3f
	.zero		1


	//   ....[55]....
        /*0b60*/ 	.word	0x00013a90
        /*0b64*/ 	.word	0x0000001b
        /*0b68*/ 	.word	0x00038860
        /*0b6c*/ 	.short	0x010a
        /*0b6e*/ 	.byte	0x3f
	.zero		1


	//   ....[56]....
        /*0b70*/ 	.word	0x00013b00
        /*0b74*/ 	.word	0x00000003
        /*0b78*/ 	.word	0x00038800
        /*0b7c*/ 	.short	0x010a
        /*0b7e*/ 	.byte	0x3f
	.zero		1


	//   ....[57]....
        /*0b80*/ 	.word	0x00013b50
        /*0b84*/ 	.word	0x00000000
        /*0b88*/ 	.word	0x00038830
        /*0b8c*/ 	.short	0x010a
        /*0b8e*/ 	.byte	0x3f
	.zero		1


	//   ....[58]....
        /*0b90*/ 	.word	0x00013bb0
        /*0b94*/ 	.word	0x00000099
        /*0b98*/ 	.word	0x00038830
        /*0b9c*/ 	.short	0x010a
        /*0b9e*/ 	.byte	0x3f
	.zero		1


	//   ....[59]....
        /*0ba0*/ 	.word	0x00013c10
        /*0ba4*/ 	.word	0x00000002
        /*0ba8*/ 	.word	0x00038850
        /*0bac*/ 	.short	0x010a
        /*0bae*/ 	.byte	0x3f
	.zero		1


	//   ....[60]....
        /*0bb0*/ 	.word	0x00013c70
        /*0bb4*/ 	.word	0x00000007
        /*0bb8*/ 	.word	0x00038850
        /*0bbc*/ 	.short	0x010a
        /*0bbe*/ 	.byte	0x3f
	.zero		1


	//   ....[61]....
        /*0bc0*/ 	.word	0x00013d80
        /*0bc4*/ 	.word	0x00000005
        /*0bc8*/ 	.word	0x00038840
        /*0bcc*/ 	.short	0x010a
        /*0bce*/ 	.byte	0x3f
	.zero		1


	//   ....[62]....
        /*0bd0*/ 	.word	0x00014fc0
        /*0bd4*/ 	.word	0x00000016
        /*0bd8*/ 	.word	0x00038820
        /*0bdc*/ 	.short	0x010a
        /*0bde*/ 	.byte	0x3f
	.zero		1


	//   ....[63]....
        /*0be0*/ 	.word	0x00015010
        /*0be4*/ 	.word	0x00000006
        /*0be8*/ 	.word	0x00038840
        /*0bec*/ 	.short	0x010a
        /*0bee*/ 	.byte	0x3f
	.zero		1


	//   ....[64]....
        /*0bf0*/ 	.word	0x00015770
        /*0bf4*/ 	.word	0x00000006
        /*0bf8*/ 	.word	0x00038860
        /*0bfc*/ 	.short	0x010a
        /*0bfe*/ 	.byte	0x3f
	.zero		1


	//   ....[65]....
        /*0c00*/ 	.word	0x00015f20
        /*0c04*/ 	.word	0x00000004
        /*0c08*/ 	.word	0x00038860
        /*0c0c*/ 	.short	0x010a
        /*0c0e*/ 	.byte	0x3f
	.zero		1


	//   ....[66]....
        /*0c10*/ 	.word	0x000170c0
        /*0c14*/ 	.word	0x00000004
        /*0c18*/ 	.word	0x00038820
        /*0c1c*/ 	.short	0x010a
        /*0c1e*/ 	.byte	0x3f
	.zero		1


	//   ....[67]....
        /*0c20*/ 	.word	0x00017260
        /*0c24*/ 	.word	0x00000005
        /*0c28*/ 	.word	0x00038840
        /*0c2c*/ 	.short	0x010a
        /*0c2e*/ 	.byte	0x3f
	.zero		1


	//   ....[68]....
        /*0c30*/ 	.word	0x000172b0
        /*0c34*/ 	.word	0x0000001b
        /*0c38*/ 	.word	0x00038840
        /*0c3c*/ 	.short	0x010a
        /*0c3e*/ 	.byte	0x3f
	.zero		1


	//   ....[69]....
        /*0c40*/ 	.word	0x00017300
        /*0c44*/ 	.word	0x00000005
        /*0c48*/ 	.word	0x00038860
        /*0c4c*/ 	.short	0x010a
        /*0c4e*/ 	.byte	0x3f
	.zero		1


	//----- nvinfo : EIATTR_NUM_MBARRIERS
	.align		4
.L_357:
        /*0c50*/ 	.byte	0x03, 0x38
        /*0c52*/ 	.short	0x0016


	//----- nvinfo : EIATTR_EXIT_INSTR_OFFSETS
	.align		4
        /*0c54*/ 	.byte	0x04, 0x1c
        /*0c56*/ 	.short	(.L_359 - .L_358)


	//   ....[0]....
.L_358:
        /*0c58*/ 	.word	0x00000990


	//   ....[1]....
        /*0c5c*/ 	.word	0x0000e570


	//   ....[2]....
        /*0c60*/ 	.word	0x00013ae0


	//----- nvinfo : EIATTR_MAX_THREADS
	.align		4
.L_359:
        /*0c64*/ 	.byte	0x04, 0x05
        /*0c66*/ 	.short	(.L_361 - .L_360)
.L_360:
        /*0c68*/ 	.word	0x00000180
        /*0c6c*/ 	.word	0x00000001
        /*0c70*/ 	.word	0x00000001


	//----- nvinfo : EIATTR_CRS_STACK_SIZE
	.align		4
.L_361:
        /*0c74*/ 	.byte	0x04, 0x1e
        /*0c76*/ 	.short	(.L_363 - .L_362)
.L_362:
        /*0c78*/ 	.word	0x00000000


	//----- nvinfo : EIATTR_CBANK_PARAM_SIZE
	.align		4
.L_363:
        /*0c7c*/ 	.byte	0x03, 0x19
        /*0c7e*/ 	.short	0x0af0


	//----- nvinfo : EIATTR_PARAM_CBANK
	.align		4
        /*0c80*/ 	.byte	0x04, 0x0a
        /*0c82*/ 	.short	(.L_365 - .L_364)
	.align		4
.L_364:
        /*0c84*/ 	.word	index@(.nv.constant0._ZN7cutlass13device_kernelIN5flash11enable_sm90INS1_16FlashAttnFwdSm90INS1_25CollectiveMainloopFwdSm90ILi2EN4cute5tupleIJNS5_1CILi1EEES8_S8_EEENS6_IJNS7_ILi128EEENS7_ILi80EEENS7_ILi256EEEEEELi256ENS_6half_tEfNS_4arch4Sm90ELb0ELb0ELb1ELb1ELb1ELb0ELb0ELb1ELb1ELb1ELb0ELb0EEENS1_21CollectiveEpilogueFwdINS6_IJSA_SC_SB_EEES9_SE_SG_Li256ELb1ELb1ELb0ELb0EEENS1_36VarlenDynamicPersistentTileSchedulerILi128ELi80ELi256ELi128ELb0ELb1ELb1ELb0ELb1ELb1EEEEEEEEEvNT_6ParamsE)
        /*0c88*/ 	.short	0x0210
        /*0c8a*/ 	.short	0x0af0


	//----- nvinfo : EIATTR_SW_WAR
	.align		4
.L_365:
        /*0c8c*/ 	.byte	0x04, 0x36
        /*0c8e*/ 	.short	(.L_367 - .L_366)
.L_366:
        /*0c90*/ 	.word	0x00000008
.L_367:


//--------------------- .nv.info._ZN7cutlass13device_kernelIN5flash11enable_sm90INS1_16FlashAttnFwdSm90INS1_25CollectiveMainloopFwdSm90ILi2EN4cute5tupleIJNS5_1CILi1EEES8_S8_EEENS6_IJNS7_ILi128EEENS7_ILi80EEENS7_ILi256EEEEEELi256ENS_6half_tEfNS_4arch4Sm90ELb0ELb0ELb1ELb1ELb1ELb1ELb0ELb1ELb1ELb1ELb0ELb0EEENS1_21CollectiveEpilogueFwdINS6_IJSA_SC_SB_EEES9_SE_SG_Li256ELb1ELb1ELb0ELb0EEENS1_36VarlenDynamicPersistentTileSchedulerILi128ELi80ELi256ELi128ELb0ELb1ELb1ELb0ELb1ELb1EEEEEEEEEvNT_6ParamsE --------------------------
	.section	.nv.info._ZN7cutlass13device_kernelIN5flash11enable_sm90INS1_16FlashAttnFwdSm90INS1_25CollectiveMainloopFwdSm90ILi2EN4cute5tupleIJNS5_1CILi1EEES8_S8_EEENS6_IJNS7_ILi128EEENS7_ILi80EEENS7_ILi256EEEEEELi256ENS_6half_tEfNS_4arch4Sm90ELb0ELb0ELb1ELb1ELb1ELb1ELb0ELb1ELb1ELb1ELb0ELb0EEENS1_21CollectiveEpilogueFwdINS6_IJSA_SC_SB_EEES9_SE_SG_Li256ELb1ELb1ELb0ELb0EEENS1_36VarlenDynamicPersistentTileSchedulerILi128ELi80ELi256ELi128ELb0ELb1ELb1ELb0ELb1ELb1EEEEEEEEEvNT_6ParamsE,"",@"SHT_CUDA_INFO"
	.sectionflags	@""
	.align	4


	//----- nvinfo : EIATTR_CUDA_API_VERSION
	.align		4
        /*0000*/ 	.byte	0x04, 0x37
        /*0002*/ 	.short	(.L_369 - .L_368)
.L_368:
        /*0004*/ 	.word	0x00000082


	//----- nvinfo : EIATTR_KPARAM_INFO
	.align		4
.L_369:
        /*0008*/ 	.byte	0x04, 0x17
        /*000a*/ 	.short	(.L_371 - .L_370)
.L_370:
        /*000c*/ 	.word	0x00000000
        /*0010*/ 	.short	0x0000
        /*0012*/ 	.short	0x0070
        /*0014*/ 	.byte	0x00, 0xf0, 0x01, 0x2a


	//----- nvinfo : EIATTR_SPARSE_MMA_MASK
	.align		4
.L_371:
        /*0018*/ 	.byte	0x03, 0x50
        /*001a*/ 	.short	0x0000


	//----- nvinfo : EIATTR_MAXREG_COUNT
	.align		4
        /*001c*/ 	.byte	0x03, 0x1b
        /*001e*/ 	.short	0x00a8


	//----- nvinfo : EIATTR_NUM_BARRIERS
	.align		4
        /*0020*/ 	.byte	0x02, 0x4c
        /*0022*/ 	.byte	0x10
	.zero		1


	//----- nvinfo : EIATTR_EXTERNS
	.align		4
        /*0024*/ 	.byte	0x04, 0x0f
        /*0026*/ 	.short	(.L_373 - .L_372)


	//   ....[0]....
	.align		4
.L_372:
        /*0028*/ 	.word	index@(__assertfail)


	//----- nvinfo : EIATTR_ANNOTATIONS
	.align		4
.L_373:
        /*002c*/ 	.byte	0x04, 0x55
        /*002e*/ 	.short	(.L_375 - .L_374)


	//   ....[0]....
.L_374:
        /* <DEDUP_REMOVED lines=50> */


	//----- nvinfo : EIATTR_MERCURY_ISA_VERSION
	.align		4
.L_375:
        /*0340*/ 	.byte	0x03, 0x5f
        /*0342*/ 	.short	0x0101


	//----- nvinfo : EIATTR_UNUSED_LOAD_BYTE_OFFSET
	.align		4
        /*0344*/ 	.byte	0x04, 0x44
        /*0346*/ 	.short	(.L_377 - .L_376)


	//   ....[0]....
.L_376:
        /*0348*/ 	.word	0x00000a30
        /*034c*/ 	.word	0x0000fff0


	//   ....[1]....
        /*0350*/ 	.word	0x0001d810
        /*0354*/ 	.word	0x0000fff0


	//----- nvinfo : EIATTR_INT_WARP_WIDE_INSTR_OFFSETS
	.align		4
.L_377:
        /*0358*/ 	.byte	0x04, 0x31
        /*035a*/ 	.short	(.L_379 - .L_378)


	//   ....[0]....
.L_378:
        /*035c*/ 	.word	0x00000130


	//   ....[1]....
        /*0360*/ 	.word	0x00000170


	//   ....[2]....
        /*0364*/ 	.word	0x000001e0


	//   ....[3]....
        /*0368*/ 	.word	0x000231e0


	//   ....[4]....
        /*036c*/ 	.word	0x00023280


	//   ....[5]....
        /*0370*/ 	.word	0x00026350


	//   ....[6]....
        /*0374*/ 	.word	0x000263f0


	//----- nvinfo : EIATTR_COOP_GROUP_MASK_REGIDS
	.align		4
.L_379:
        /*0378*/ 	.byte	0x04, 0x29
        /*037a*/ 	.short	(.L_381 - .L_380)


	//   ....[0]....
.L_380:
        /*037c*/ 	.word	0xffffffff


	//   ....[1]....
        /*0380*/ 	.word	0xffffffff


	//   ....[2]....
        /*0384*/ 	.word	0xffffffff


	//   ....[3]....
        /*0388*/ 	.word	0xffffffff


	//   ....[4]....
        /*038c*/ 	.word	0xffffffff


	//   ....[5]....
        /*0390*/ 	.word	0xffffffff


	//   ....[6]....
        /*0394*/ 	.word	0xffffffff


	//   ....[7]....
        /*0398*/ 	.word	0xffffffff


	//   ....[8]....
        /*039c*/ 	.word	0xffffffff


	//   ....[9]....
        /*03a0*/ 	.word	0xffffffff


	//   ....[10]....
        /*03a4*/ 	.word	0xffffffff


	//   ....[11]....
        /*03a8*/ 	.word	0xffffffff


	//   ....[12]....
        /*03ac*/ 	.word	0xffffffff


	//   ....[13]....
        /*03b0*/ 	.word	0xffffffff


	//   ....[14]....
        /*03b4*/ 	.word	0xffffffff


	//   ....[15]....
        /*03b8*/ 	.word	0xffffffff


	//   ....[16]....
        /*03bc*/ 	.word	0xffffffff


	//   ....[17]....
        /*03c0*/ 	.word	0xffffffff


	//   ....[18]....
        /*03c4*/ 	.word	0xffffffff


	//   ....[19]....
        /*03c8*/ 	.word	0xffffffff


	//   ....[20]....
        /*03cc*/ 	.word	0xffffffff


	//   ....[21]....
        /*03d0*/ 	.word	0xffffffff


	//   ....[22]....
        /*03d4*/ 	.word	0xffffffff


	//   ....[23]....
        /*03d8*/ 	.word	0xffffffff


	//   ....[24]....
        /*03dc*/ 	.word	0xffffffff


	//   ....[25]....
        /*03e0*/ 	.word	0xffffffff


	//   ....[26]....
        /*03e4*/ 	.word	0xffffffff


	//   ....[27]....
        /*03e8*/ 	.word	0xffffffff


	//   ....[28]....
        /*03ec*/ 	.word	0xffffffff


	//   ....[29]....
        /*03f0*/ 	.word	0xffffffff


	//   ....[30]....
        /*03f4*/ 	.word	0xffffffff


	//   ....[31]....
        /*03f8*/ 	.word	0xffffffff


	//   ....[32]....
        /*03fc*/ 	.word	0xffffffff


	//   ....[33]....
        /*0400*/ 	.word	0xffffffff


	//   ....[34]....
        /*0404*/ 	.word	0xffffffff


	//   ....[35]....
        /*0408*/ 	.word	0xffffffff


	//   ....[36]....
        /*040c*/ 	.word	0xffffffff


	//   ....[37]....
        /*0410*/ 	.word	0xffffffff


	//   ....[38]....
        /*0414*/ 	.word	0xffffffff


	//   ....[39]....
        /*0418*/ 	.word	0xffffffff


	//   ....[40]....
        /*041c*/ 	.word	0xffffffff


	//   ....[41]....
        /*0420*/ 	.word	0xffffffff


	//   ....[42]....
        /*0424*/ 	.word	0xffffffff


	//   ....[43]....
        /*0428*/ 	.word	0xffffffff


	//   ....[44]....
        /*042c*/ 	.word	0xffffffff


	//   ....[45]....
        /*0430*/ 	.word	0xffffffff


	//   ....[46]....
        /*0434*/ 	.word	0xffffffff


	//   ....[47]....
        /*0438*/ 	.word	0xffffffff


	//   ....[48]....
        /*043c*/ 	.word	0xffffffff


	//   ....[49]....
        /*0440*/ 	.word	0xffffffff


	//   ....[50]....
        /*0444*/ 	.word	0xffffffff


	//   ....[51]....
        /*0448*/ 	.word	0xffffffff


	//   ....[52]....
        /*044c*/ 	.word	0xffffffff


	//   ....[53]....
        /*0450*/ 	.word	0xffffffff


	//   ....[54]....
        /*0454*/ 	.word	0xffffffff


	//   ....[55]....
        /*0458*/ 	.word	0xffffffff


	//   ....[56]....
        /*045c*/ 	.word	0xffffffff


	//   ....[57]....
        /*0460*/ 	.word	0xffffffff


	//   ....[58]....
        /*0464*/ 	.word	0xffffffff


	//   ....[59]....
        /*0468*/ 	.word	0xffffffff


	//   ....[60]....
        /*046c*/ 	.word	0xffffffff


	//   ....[61]....
        /*0470*/ 	.word	0xffffffff


	//   ....[62]....
        /*0474*/ 	.word	0xffffffff


	//   ....[63]....
        /*0478*/ 	.word	0xffffffff


	//   ....[64]....
        /*047c*/ 	.word	0xffffffff


	//   ....[65]....
        /*0480*/ 	.word	0xffffffff


	//   ....[66]....
        /*0484*/ 	.word	0xffffffff


	//   ....[67]....
        /*0488*/ 	.word	0xffffffff


	//   ....[68]....
        /*048c*/ 	.word	0xffffffff


	//   ....[69]....
        /*0490*/ 	.word	0xffffffff


	//   ....[70]....
        /*0494*/ 	.word	0xffffffff


	//   ....[71]....
        /*0498*/ 	.word	0xffffffff


	//   ....[72]....
        /*049c*/ 	.word	0xffffffff


	//   ....[73]....
        /*04a0*/ 	.word	0xffffffff


	//   ....[74]....
        /*04a4*/ 	.word	0xffffffff


	//   ....[75]....
        /*04a8*/ 	.word	0xffffffff


	//   ....[76]....
        /*04ac*/ 	.word	0xffffffff


	//   ....[77]....
        /*04b0*/ 	.word	0xffffffff


	//   ....[78]....
        /*04b4*/ 	.word	0xffffffff


	//   ....[79]....
        /*04b8*/ 	.word	0xffffffff


	//   ....[80]....
        /*04bc*/ 	.word	0xffffffff


	//   ....[81]....
        /*04c0*/ 	.word	0xffffffff


	//   ....[82]....
        /*04c4*/ 	.word	0xffffffff


	//   ....[83]....
        /*04c8*/ 	.word	0xffffffff


	//   ....[84]....
        /*04cc*/ 	.word	0xffffffff


	//   ....[85]....
        /*04d0*/ 	.word	0xffffffff


	//   ....[86]....
        /*04d4*/ 	.word	0xffffffff


	//   ....[87]....
        /*04d8*/ 	.word	0xffffffff


	//   ....[88]....
        /*04dc*/ 	.word	0xffffffff


	//   ....[89]....
        /*04e0*/ 	.word	0xffffffff


	//   ....[90]....
        /*04e4*/ 	.word	0xffffffff


	//   ....[91]....
        /*04e8*/ 	.word	0xffffffff


	//   ....[92]....
        /*04ec*/ 	.word	0xffffffff


	//   ....[93]....
        /*04f0*/ 	.word	0xffffffff


	//   ....[94]....
        /*04f4*/ 	.word	0xffffffff


	//   ....[95]....
        /*04f8*/ 	.word	0xffffffff


	//   ....[96]....
        /*04fc*/ 	.word	0xffffffff


	//   ....[97]....
        /*0500*/ 	.word	0xffffffff


	//   ....[98]....
        /*0504*/ 	.word	0xffffffff


	//   ....[99]....
        /*0508*/ 	.word	0xffffffff


	//   ....[100]....
        /*050c*/ 	.word	0xffffffff


	//   ....[101]....
        /*0510*/ 	.word	0xffffffff


	//   ....[102]....
        /*0514*/ 	.word	0xffffffff


	//   ....[103]....
        /*0518*/ 	.word	0xffffffff


	//   ....[104]....
        /*051c*/ 	.word	0xffffffff


	//   ....[105]....
        /*0520*/ 	.word	0xffffffff


	//   ....[106]....
        /*0524*/ 	.word	0xffffffff


	//   ....[107]....
        /*0528*/ 	.word	0xffffffff


	//   ....[108]....
        /*052c*/ 	.word	0xffffffff


	//   ....[109]....
        /*0530*/ 	.word	0xffffffff


	//   ....[110]....
        /*0534*/ 	.word	0xffffffff


	//   ....[111]....
        /*0538*/ 	.word	0xffffffff


	//   ....[112]....
        /*053c*/ 	.word	0xffffffff


	//   ....[113]....
        /*0540*/ 	.word	0xffffffff


	//   ....[114]....
        /*0544*/ 	.word	0xffffffff


	//   ....[115]....
        /*0548*/ 	.word	0xffffffff


	//   ....[116]....
        /*054c*/ 	.word	0xffffffff


	//   ....[117]....
        /*0550*/ 	.word	0xffffffff


	//   ....[118]....
        /*0554*/ 	.word	0xffffffff


	//   ....[119]....
        /*0558*/ 	.word	0xffffffff


	//   ....[120]....
        /*055c*/ 	.word	0xffffffff


	//   ....[121]....
        /*0560*/ 	.word	0xffffffff


	//   ....[122]....
        /*0564*/ 	.word	0xffffffff


	//   ....[123]....
        /*0568*/ 	.word	0xffffffff


	//   ....[124]....
        /*056c*/ 	.word	0xffffffff


	//   ....[125]....
        /*0570*/ 	.word	0xffffffff


	//   ....[126]....
        /*0574*/ 	.word	0xffffffff


	//   ....[127]....
        /*0578*/ 	.word	0xffffffff


	//   ....[128]....
        /*057c*/ 	.word	0xffffffff


	//   ....[129]....
        /*0580*/ 	.word	0xffffffff


	//   ....[130]....
        /*0584*/ 	.word	0xffffffff


	//   ....[131]....
        /*0588*/ 	.word	0xffffffff


	//   ....[132]....
        /*058c*/ 	.word	0xffffffff


	//   ....[133]....
        /*0590*/ 	.word	0xffffffff


	//   ....[134]....
        /*0594*/ 	.word	0xffffffff


	//   ....[135]....
        /*0598*/ 	.word	0xffffffff


	//   ....[136]....
        /*059c*/ 	.word	0xffffffff


	//   ....[137]....
        /*05a0*/ 	.word	0xffffffff


	//   ....[138]....
        /*05a4*/ 	.word	0xffffffff


	//   ....[139]....
        /*05a8*/ 	.word	0xffffffff


	//   ....[140]....
        /*05ac*/ 	.word	0xffffffff


	//   ....[141]....
        /*05b0*/ 	.word	0xffffffff


	//   ....[142]....
        /*05b4*/ 	.word	0xffffffff


	//   ....[143]....
        /*05b8*/ 	.word	0xffffffff


	//   ....[144]....
        /*05bc*/ 	.word	0xffffffff


	//   ....[145]....
        /*05c0*/ 	.word	0xffffffff


	//   ....[146]....
        /*05c4*/ 	.word	0xffffffff


	//   ....[147]....
        /*05c8*/ 	.word	0xffffffff


	//   ....[148]....
        /*05cc*/ 	.word	0xffffffff


	//   ....[149]....
        /*05d0*/ 	.word	0xffffffff


	//   ....[150]....
        /*05d4*/ 	.word	0xffffffff


	//   ....[151]....
        /*05d8*/ 	.word	0xffffffff


	//   ....[152]....
        /*05dc*/ 	.word	0xffffffff


	//   ....[153]....
        /*05e0*/ 	.word	0xffffffff


	//   ....[154]....
        /*05e4*/ 	.word	0xffffffff


	//   ....[155]....
        /*05e8*/ 	.word	0xffffffff


	//   ....[156]....
        /*05ec*/ 	.word	0xffffffff


	//   ....[157]....
        /*05f0*/ 	.word	0xffffffff


	//   ....[158]....
        /*05f4*/ 	.word	0xffffffff


	//   ....[159]....
        /*05f8*/ 	.word	0xffffffff


	//   ....[160]....
        /*05fc*/ 	.word	0xffffffff


	//   ....[161]....
        /*0600*/ 	.word	0xffffffff


	//   ....[162]....
        /*0604*/ 	.word	0xffffffff


	//   ....[163]....
        /*0608*/ 	.word	0x0500000f


	//   ....[164]....
        /*060c*/ 	.word	0x0500000f


	//   ....[165]....
        /*0610*/ 	.word	0x0500000f


	//   ....[166]....
        /*0614*/ 	.word	0x0500000f


	//   ....[167]....
        /*0618*/ 	.word	0x0500000f


	//   ....[168]....
        /*061c*/ 	.word	0x0500000f


	//   ....[169]....
        /*0620*/ 	.word	0x0500000f


	//   ....[170]....
        /*0624*/ 	.word	0x0500000f


	//   ....[171]....
        /*0628*/ 	.word	0x0500000f


	//   ....[172]....
        /*062c*/ 	.word	0x0500000f


	//   ....[173]....
        /*0630*/ 	.word	0x0500000f


	//   ....[174]....
        /*0634*/ 	.word	0x0500000f


	//   ....[175]....
        /*0638*/ 	.word	0x0500000f


	//   ....[176]....
        /*063c*/ 	.word	0x0500000f


	//   ....[177]....
        /*0640*/ 	.word	0x0500000f


	//   ....[178]....
        /*0644*/ 	.word	0x0500000f


	//   ....[179]....
        /*0648*/ 	.word	0x0500000f


	//   ....[180]....
        /*064c*/ 	.word	0x0500000f


	//   ....[181]....
        /*0650*/ 	.word	0x0500000f


	//   ....[182]....
        /*0654*/ 	.word	0x0500000f


	//   ....[183]....
        /*0658*/ 	.word	0x0500000f


	//   ....[184]....
        /*065c*/ 	.word	0x0500000f


	//   ....[185]....
        /*0660*/ 	.word	0x0500000f


	//   ....[186]....
        /*0664*/ 	.word	0x0500000f


	//   ....[187]....
        /*0668*/ 	.word	0x0500000f


	//   ....[188]....
        /*066c*/ 	.word	0x0500000f


	//   ....[189]....
        /*0670*/ 	.word	0x0500000f


	//   ....[190]....
        /*0674*/ 	.word	0x0500000f


	//   ....[191]....
        /*0678*/ 	.word	0x0500000f


	//   ....[192]....
        /*067c*/ 	.word	0x0500000f


	//   ....[193]....
        /*0680*/ 	.word	0x0500000f


	//   ....[194]....
        /*0684*/ 	.word	0x0500000f


	//   ....[195]....
        /*0688*/ 	.word	0x0500000f


	//   ....[196]....
        /*068c*/ 	.word	0x0500000f


	//   ....[197]....
        /*0690*/ 	.word	0x0500000f


	//   ....[198]....
        /*0694*/ 	.word	0x0500000f


	//   ....[199]....
        /*0698*/ 	.word	0x0500000f


	//   ....[200]....
        /*069c*/ 	.word	0x0500000f


	//   ....[201]....
        /*06a0*/ 	.word	0x0500000f


	//   ....[202]....
        /*06a4*/ 	.word	0x0500000f


	//   ....[203]....
        /*06a8*/ 	.word	0x0500000f


	//   ....[204]....
        /*06ac*/ 	.word	0x0500000f


	//   ....[205]....
        /*06b0*/ 	.word	0x0500000f


	//   ....[206]....
        /*06b4*/ 	.word	0x0500000f


	//   ....[207]....
        /*06b8*/ 	.word	0x0500000f


	//   ....[208]....
        /*06bc*/ 	.word	0x0500000f


	//   ....[209]....
        /*06c0*/ 	.word	0x0500000f


	//   ....[210]....
        /*06c4*/ 	.word	0x0500000f


	//   ....[211]....
        /*06c8*/ 	.word	0x0500000f


	//   ....[212]....
        /*06cc*/ 	.word	0x0500000f


	//   ....[213]....
        /*06d0*/ 	.word	0x0500000f


	//   ....[214]....
        /*06d4*/ 	.word	0x0500000f


	//   ....[215]....
        /*06d8*/ 	.word	0x0500000f


	//   ....[216]....
        /*06dc*/ 	.word	0x0500000f


	//   ....[217]....
        /*06e0*/ 	.word	0x0500000f


	//   ....[218]....
        /*06e4*/ 	.word	0x0500000f


	//   ....[219]....
        /*06e8*/ 	.word	0x0500000f


	//   ....[220]....
        /*06ec*/ 	.word	0x0500000f


	//   ....[221]....
        /*06f0*/ 	.word	0x0500000f


	//   ....[222]....
        /*06f4*/ 	.word	0x0500000f


	//   ....[223]....
        /*06f8*/ 	.word	0x0500000f


	//   ....[224]....
        /*06fc*/ 	.word	0x0500000f


	//   ....[225]....
        /*0700*/ 	.word	0x0500000f


	//   ....[226]....
        /*0704*/ 	.word	0x0500000f


	//   ....[227]....
        /*0708*/ 	.word	0x0500000f


	//   ....[228]....
        /*070c*/ 	.word	0x0500000f


	//   ....[229]....
        /*0710*/ 	.word	0x0500000f


	//   ....[230]....
        /*0714*/ 	.word	0x0500000f


	//   ....[231]....
        /*0718*/ 	.word	0x0500000f


	//   ....[232]....
        /*071c*/ 	.word	0x0500000f


	//   ....[233]....
        /*0720*/ 	.word	0x0500000f


	//   ....[234]....
        /*0724*/ 	.word	0x0500000f


	//   ....[235]....
        /*0728*/ 	.word	0x0500000f


	//   ....[236]....
        /*072c*/ 	.word	0x0500000f


	//   ....[237]....
        /*0730*/ 	.word	0x0500000f


	//   ....[238]....
        /*0734*/ 	.word	0x0500000f


	//   ....[239]....
        /*0738*/ 	.word	0x0500000f


	//   ....[240]....
        /*073c*/ 	.word	0x0500000f


	//   ....[241]....
        /*0740*/ 	.word	0x0500000f


	//   ....[242]....
        /*0744*/ 	.word	0x0500000f


	//   ....[243]....
        /*0748*/ 	.word	0x0500000f


	//   ....[244]....
        /*074c*/ 	.word	0x0500000f


	//   ....[245]....
        /*0750*/ 	.word	0x0500000f


	//   ....[246]....
        /*0754*/ 	.word	0x0500000f


	//   ....[247]....
        /*0758*/ 	.word	0x0500000f


	//   ....[248]....
        /*075c*/ 	.word	0x0500000f


	//   ....[249]....
        /*0760*/ 	.word	0x0500000f


	//   ....[250]....
        /*0764*/ 	.word	0x0500000f


	//   ....[251]....
        /*0768*/ 	.word	0x0500000f


	//   ....[252]....
        /*076c*/ 	.word	0x0500000f


	//   ....[253]....
        /*0770*/ 	.word	0x0500000f


	//   ....[254]....
        /*0774*/ 	.word	0x0500000f


	//   ....[255]....
        /*0778*/ 	.word	0x0500000f


	//   ....[0]....
        /*077c*/ 	.word	0x0500000f


	//   ....[1]....
        /*0780*/ 	.word	0x0500000f


	//   ....[2]....
        /*0784*/ 	.word	0x0500000f


	//   ....[3]....
        /*0788*/ 	.word	0x0500000f


	//   ....[4]....
        /*078c*/ 	.word	0x0500000f


	//   ....[5]....
        /*0790*/ 	.word	0x0500000f


	//   ....[6]....
        /*0794*/ 	.word	0x0500000f


	//   ....[7]....
        /*0798*/ 	.word	0x0500000f


	//   ....[8]....
        /*079c*/ 	.word	0x0500000f


	//----- nvinfo : EIATTR_COOP_GROUP_INSTR_OFFSETS
	.align		4
.L_381:
        /*07a0*/ 	.byte	0x04, 0x28
        /*07a2*/ 	.short	(.L_383 - .L_382)


	//   ....[0]....
.L_382:
        /*07a4*/ 	.word	0x00000060


	//   ....[1]....
        /*07a8*/ 	.word	0x00000140


	//   ....[2]....
        /*07ac*/ 	.word	0x00000190


	//   ....[3]....
        /*07b0*/ 	.word	0x000003c0


	//   ....[4]....
        /*07b4*/ 	.word	0x00000520


	//   ....[5]....
        /*07b8*/ 	.word	0x00000640


	//   ....[6]....
        /*07bc*/ 	.word	0x000007a0


	//   ....[7]....
        /*07c0*/ 	.word	0x00003340


	//   ....[8]....
        /*07c4*/ 	.word	0x00003350


	//   ....[9]....
        /*07c8*/ 	.word	0x00004150


	//   ....[10]....
        /*07cc*/ 	.word	0x00004160


	//   ....[11]....
        /*07d0*/ 	.word	0x00004ef0


	//   ....[12]....
        /*07d4*/ 	.word	0x00004f00


	//   ....[13]....
        /*07d8*/ 	.word	0x00006990


	//   ....[14]....
        /*07dc*/ 	.word	0x000069a0


	//   ....[15]....
        /*07e0*/ 	.word	0x00007830


	//   ....[16]....
        /*07e4*/ 	.word	0x00007840


	//   ....[17]....
        /*07e8*/ 	.word	0x00008850


	//   ....[18]....
        /*07ec*/ 	.word	0x00008860


	//   ....[19]....
        /*07f0*/ 	.word	0x00009ac0


	//   ....[20]....
        /*07f4*/ 	.word	0x00009ad0


	//   ....[21]....
        /*07f8*/ 	.word	0x00009c90


	//   ....[22]....
        /*07fc*/ 	.word	0x00009ca0


	//   ....[23]....
        /*0800*/ 	.word	0x00009e70


	//   ....[24]....
        /*0804*/ 	.word	0x00009e80


	//   ....[25]....
        /*0808*/ 	.word	0x0000a2f0


	//   ....[26]....
        /*080c*/ 	.word	0x0000a300


	//   ....[27]....
        /*0810*/ 	.word	0x0000a480


	//   ....[28]....
        /*0814*/ 	.word	0x0000a4a0


	//   ....[29]....
        /*0818*/ 	.word	0x0000a630


	//   ....[30]....
        /*081c*/ 	.word	0x0000a650


	//   ....[31]....
        /*0820*/ 	.word	0x0000ae30


	//   ....[32]....
        /*0824*/ 	.word	0x0000b450


	//   ....[33]....
        /*0828*/ 	.word	0x0000b460


	//   ....[34]....
        /*082c*/ 	.word	0x0000b470


	//   ....[35]....
        /*0830*/ 	.word	0x0000b480


	//   ....[36]....
        /*0834*/ 	.word	0x0000e6e0


	//   ....[37]....
        /*0838*/ 	.word	0x0000e6f0


	//   ....[38]....
        /*083c*/ 	.word	0x0000e700


	//   ....[39]....
        /*0840*/ 	.word	0x0000e710


	//   ....[40]....
        /*0844*/ 	.word	0x00016170


	//   ....[41]....
        /*0848*/ 	.word	0x00016200


	//   ....[42]....
        /*084c*/ 	.word	0x00016620


	//   ....[43]....
        /*0850*/ 	.word	0x000166b0


	//   ....[44]....
        /*0854*/ 	.word	0x0001b6f0


	//   ....[45]....
        /*0858*/ 	.word	0x0001b700


	//   ....[46]....
        /*085c*/ 	.word	0x0001b730


	//   ....[47]....
        /*0860*/ 	.word	0x0001b740


	//   ....[48]....
        /*0864*/ 	.word	0x0001cc90


	//   ....[49]....
        /*0868*/ 	.word	0x0001cd20


	//   ....[50]....
        /*086c*/ 	.word	0x0001cd40


	//   ....[51]....
        /*0870*/ 	.word	0x0001cd50


	//   ....[52]....
        /*0874*/ 	.word	0x0001ea80


	//   ....[53]....
        /*0878*/ 	.word	0x0001eac0


	//   ....[54]....
        /*087c*/ 	.word	0x0001eb00


	//   ....[55]....
        /*0880*/ 	.word	0x0001eb30


	//   ....[56]....
        /*0884*/ 	.word	0x0001f390


	//   ....[57]....
        /*0888*/ 	.word	0x0001f3b0


	//   ....[58]....
        /*088c*/ 	.word	0x0001f500


	//   ....[59]....
        /*0890*/ 	.word	0x0001f520


	//   ....[60]....
        /*0894*/ 	.word	0x0001f670


	//   ....[61]....
        /*0898*/ 	.word	0x0001f690


	//   ....[62]....
        /*089c*/ 	.word	0x0001f7f0


	//   ....[63]....
        /*08a0*/ 	.word	0x0001f810


	//   ....[64]....
        /*08a4*/ 	.word	0x00020180


	//   ....[65]....
        /*08a8*/ 	.word	0x00020190


	//   ....[66]....
        /*08ac*/ 	.word	0x000202e0


	//   ....[67]....
        /*08b0*/ 	.word	0x00020300


	//   ....[68]....
        /*08b4*/ 	.word	0x00020450


	//   ....[69]....
        /*08b8*/ 	.word	0x00020470


	//   ....[70]....
        /*08bc*/ 	.word	0x000205d0


	//   ....[71]....
        /*08c0*/ 	.word	0x000205f0


	//   ....[72]....
        /*08c4*/ 	.word	0x000207d0


	//   ....[73]....
        /*08c8*/ 	.word	0x00020990


	//   ....[74]....
        /*08cc*/ 	.word	0x000209c0


	//   ....[75]....
        /*08d0*/ 	.word	0x000209f0


	//   ....[76]....
        /*08d4*/ 	.word	0x00020a20


	//   ....[77]....
        /*08d8*/ 	.word	0x00020a50


	//   ....[78]....
        /*08dc*/ 	.word	0x00020a80


	//   ....[79]....
        /*08e0*/ 	.word	0x00020c00


	//   ....[80]....
        /*08e4*/ 	.word	0x00020c30


	//   ....[81]....
        /*08e8*/ 	.word	0x00020c60


	//   ....[82]....
        /*08ec*/ 	.word	0x00020c90


	//   ....[83]....
        /*08f0*/ 	.word	0x00020cc0


	//   ....[84]....
        /*08f4*/ 	.word	0x00020cf0


	//   ....[85]....
        /*08f8*/ 	.word	0x00020d80


	//   ....[86]....
        /*08fc*/ 	.word	0x00020db0


	//   ....[87]....
        /*0900*/ 	.word	0x00020e30


	//   ....[88]....
        /*0904*/ 	.word	0x000219a0


	//   ....[89]....
        /*0908*/ 	.word	0x00023e00


	//   ....[90]....
        /*090c*/ 	.word	0x00023e40


	//   ....[91]....
        /*0910*/ 	.word	0x00023e80


	//   ....[92]....
        /*0914*/ 	.word	0x00023f40


	//   ....[93]....
        /*0918*/ 	.word	0x00023f70


	//   ....[94]....
        /*091c*/ 	.word	0x00023fd0


	//   ....[95]....
        /*0920*/ 	.word	0x00024010


	//   ....[96]....
        /*0924*/ 	.word	0x00024070


	//   ....[97]....
        /*0928*/ 	.word	0x00024090


	//   ....[98]....
        /*092c*/ 	.word	0x000240c0


	//   ....[99]....
        /*0930*/ 	.word	0x00024920


	//   ....[100]....
        /*0934*/ 	.word	0x00024960


	//   ....[101]....
        /*0938*/ 	.word	0x00024980


	//   ....[102]....
        /*093c*/ 	.word	0x00024a20


	//   ....[103]....
        /*0940*/ 	.word	0x00024a30


	//   ....[104]....
        /*0944*/ 	.word	0x00024ae0


	//   ....[105]....
        /*0948*/ 	.word	0x00024af0


	//   ....[106]....
        /*094c*/ 	.word	0x00024ba0


	//   ....[107]....
        /*0950*/ 	.word	0x00024bb0


	//   ....[108]....
        /*0954*/ 	.word	0x00024c60


	//   ....[109]....
        /*0958*/ 	.word	0x00024c70


	//   ....[110]....
        /*095c*/ 	.word	0x00024d20


	//   ....[111]....
        /*0960*/ 	.word	0x00024d30


	//   ....[112]....
        /*0964*/ 	.word	0x00024de0


	//   ....[113]....
        /*0968*/ 	.word	0x00024df0


	//   ....[114]....
        /*096c*/ 	.word	0x00024e30


	//   ....[115]....
        /*0970*/ 	.word	0x00025680


	//   ....[116]....
        /*0974*/ 	.word	0x000256c0


	//   ....[117]....
        /*0978*/ 	.word	0x000256f0


	//   ....[118]....
        /*097c*/ 	.word	0x000257b0


	//   ....[119]....
        /*0980*/ 	.word	0x000257e0


	//   ....[120]....
        /*0984*/ 	.word	0x00025830


	//   ....[121]....
        /*0988*/ 	.word	0x00025860


	//   ....[122]....
        /*098c*/ 	.word	0x000258b0


	//   ....[123]....
        /*0990*/ 	.word	0x000258e0


	//   ....[124]....
        /*0994*/ 	.word	0x00025950


	//   ....[125]....
        /*0998*/ 	.word	0x00025c50


	//   ....[126]....
        /*099c*/ 	.word	0x00025c80


	//   ....[127]....
        /*09a0*/ 	.word	0x00025d40


	//   ....[128]....
        /*09a4*/ 	.word	0x00025d50


	//   ....[129]....
        /*09a8*/ 	.word	0x00025e00


	//   ....[130]....
        /*09ac*/ 	.word	0x00025e10


	//   ....[131]....
        /*09b0*/ 	.word	0x00025ec0


	//   ....[132]....
        /*09b4*/ 	.word	0x00025ed0


	//   ....[133]....
        /*09b8*/ 	.word	0x00025ee0


	//   ....[134]....
        /*09bc*/ 	.word	0x00025f90


	//   ....[135]....
        /*09c0*/ 	.word	0x00026550


	//   ....[136]....
        /*09c4*/ 	.word	0x00026590


	//   ....[137]....
        /*09c8*/ 	.word	0x00026630


	//   ....[138]....
        /*09cc*/ 	.word	0x00026660


	//   ....[139]....
        /*09d0*/ 	.word	0x000266f0


	//   ....[140]....
        /*09d4*/ 	.word	0x00026720


	//   ....[141]....
        /*09d8*/ 	.word	0x000267b0


	//   ....[142]....
        /*09dc*/ 	.word	0x000267e0


	//   ....[143]....
        /*09e0*/ 	.word	0x000267f0


	//   ....[144]....
        /*09e4*/ 	.word	0x00026880


	//   ....[145]....
        /*09e8*/ 	.word	0x00026cd0


	//   ....[146]....
        /*09ec*/ 	.word	0x00026d30


	//   ....[147]....
        /*09f0*/ 	.word	0x00026d60


	//   ....[148]....
        /*09f4*/ 	.word	0x00026d70


	//   ....[149]....
        /*09f8*/ 	.word	0x00026da0


	//   ....[150]....
        /*09fc*/ 	.word	0x00026dd0


	//   ....[151]....
        /*0a00*/ 	.word	0x00026e00


	//   ....[152]....
        /*0a04*/ 	.word	0x00026e30


	//   ....[153]....
        /*0a08*/ 	.word	0x00026fc0


	//   ....[154]....
        /*0a0c*/ 	.word	0x00026ff0


	//   ....[155]....
        /*0a10*/ 	.word	0x00027020


	//   ....[156]....
        /*0a14*/ 	.word	0x00027050


	//   ....[157]....
        /*0a18*/ 	.word	0x00027080


	//   ....[158]....
        /*0a1c*/ 	.word	0x000270b0


	//   ....[159]....
        /*0a20*/ 	.word	0x00027170


	//   ....[160]....
        /*0a24*/ 	.word	0x00027190


	//   ....[161]....
        /*0a28*/ 	.word	0x00027200


	//   ....[162]....
        /*0a2c*/ 	.word	0x00027670


	//   ....[163]....
        /*0a30*/ 	.word	0x00027990


	//   ....[164]....
        /*0a34*/ 	.word	0x00027a20


	//   ....[165]....
        /*0a38*/ 	.word	0x00027ac0


	//   ....[166]....
        /*0a3c*/ 	.word	0x00027b50


	//   ....[167]....
        /*0a40*/ 	.word	0x00027bf0


	//   ....[168]....
        /*0a44*/ 	.word	0x00027c80


	//   ....[169]....
        /*0a48*/ 	.word	0x00027d70


	//   ....[170]....
        /*0a4c*/ 	.word	0x00027e00


	//   ....[171]....
        /*0a50*/ 	.word	0x00027ea0


	//   ....[172]....
        /*0a54*/ 	.word	0x00027f30


	//   ....[173]....
        /*0a58*/ 	.word	0x00027fd0


	//   ....[174]....
        /*0a5c*/ 	.word	0x00028060


	//   ....[175]....
        /*0a60*/ 	.word	0x00028150


	//   ....[176]....
        /*0a64*/ 	.word	0x000281e0


	//   ....[177]....
        /*0a68*/ 	.word	0x00028280


	//   ....[178]....
        /*0a6c*/ 	.word	0x00028310


	//   ....[179]....
        /*0a70*/ 	.word	0x000283b0


	//   ....[180]....
        /*0a74*/ 	.word	0x00028440


	//   ....[181]....
        /*0a78*/ 	.word	0x00028530


	//   ....[182]....
        /*0a7c*/ 	.word	0x000285c0


	//   ....[183]....
        /*0a80*/ 	.word	0x00028610


	//   ....[184]....
        /*0a84*/ 	.word	0x00028660


	//   ....[185]....
        /*0a88*/ 	.word	0x00028740


	//   ....[186]....
        /*0a8c*/ 	.word	0x000287d0


	//   ....[187]....
        /*0a90*/ 	.word	0x00028820


	//   ....[188]....
        /*0a94*/ 	.word	0x00028870


	//   ....[189]....
        /*0a98*/ 	.word	0x00028ad0


	//   ....[190]....
        /*0a9c*/ 	.word	0x00028db0


	//   ....[191]....
        /*0aa0*/ 	.word	0x00028ea0


	//   ....[192]....
        /*0aa4*/ 	.word	0x00028f50


	//   ....[193]....
        /*0aa8*/ 	.word	0x000290d0


	//   ....[194]....
        /*0aac*/ 	.word	0x00029120


	//   ....[195]....
        /*0ab0*/ 	.word	0x00029230


	//   ....[196]....
        /*0ab4*/ 	.word	0x00029290


	//   ....[197]....
        /*0ab8*/ 	.word	0x000293a0


	//   ....[198]....
        /*0abc*/ 	.word	0x00029400


	//   ....[199]....
        /*0ac0*/ 	.word	0x00029500


	//   ....[200]....
        /*0ac4*/ 	.word	0x00029550


	//   ....[201]....
        /*0ac8*/ 	.word	0x00029600


	//   ....[202]....
        /*0acc*/ 	.word	0x00029660


	//   ....[203]....
        /*0ad0*/ 	.word	0x00029790


	//   ....[204]....
        /*0ad4*/ 	.word	0x000297e0


	//   ....[205]....
        /*0ad8*/ 	.word	0x00029920


	//   ....[206]....
        /*0adc*/ 	.word	0x00029970


	//   ....[207]....
        /*0ae0*/ 	.word	0x00029ab0


	//   ....[208]....
        /*0ae4*/ 	.word	0x00029b00


	//   ....[209]....
        /*0ae8*/ 	.word	0x00029c40


	//   ....[210]....
        /*0aec*/ 	.word	0x00029c90


	//   ....[211]....
        /*0af0*/ 	.word	0x00029dd0


	//   ....[212]....
        /*0af4*/ 	.word	0x00029e20


	//   ....[213]....
        /*0af8*/ 	.word	0x00029f60


	//   ....[214]....
        /*0afc*/ 	.word	0x00029fb0


	//   ....[215]....
        /*0b00*/ 	.word	0x0002a0d0


	//   ....[216]....
        /*0b04*/ 	.word	0x0002a120


	//   ....[217]....
        /*0b08*/ 	.word	0x0002a250


	//   ....[218]....
        /*0b0c*/ 	.word	0x0002a2f0


	//   ....[219]....
        /*0b10*/ 	.word	0x0002a490


	//   ....[220]....
        /*0b14*/ 	.word	0x0002a4e0


	//   ....[221]....
        /*0b18*/ 	.word	0x0002a5e0


	//   ....[222]....
        /*0b1c*/ 	.word	0x0002a630


	//   ....[223]....
        /*0b20*/ 	.word	0x0002a730


	//   ....[224]....
        /*0b24*/ 	.word	0x0002a780


	//   ....[225]....
        /*0b28*/ 	.word	0x0002a8b0


	//   ....[226]....
        /*0b2c*/ 	.word	0x0002a900


	//   ....[227]....
        /*0b30*/ 	.word	0x0002a9f0


	//   ....[228]....
        /*0b34*/ 	.word	0x0002aa90


	//   ....[229]....
        /*0b38*/ 	.word	0x0002abd0


	//   ....[230]....
        /*0b3c*/ 	.word	0x0002ac20


	//   ....[231]....
        /*0b40*/ 	.word	0x0002ad60


	//   ....[232]....
        /*0b44*/ 	.word	0x0002adb0


	//   ....[233]....
        /*0b48*/ 	.word	0x0002aef0


	//   ....[234]....
        /*0b4c*/ 	.word	0x0002af40


	//   ....[235]....
        /*0b50*/ 	.word	0x0002b080


	//   ....[236]....
        /*0b54*/ 	.word	0x0002b0d0


	//   ....[237]....
        /*0b58*/ 	.word	0x0002b1c0


	//   ....[238]....
        /*0b5c*/ 	.word	0x0002b270


	//   ....[239]....
        /*0b60*/ 	.word	0x0002b420


	//   ....[240]....
        /*0b64*/ 	.word	0x0002b470


	//   ....[241]....
        /*0b68*/ 	.word	0x0002b5a0


	//   ....[242]....
        /*0b6c*/ 	.word	0x0002b5f0


	//   ....[243]....
        /*0b70*/ 	.word	0x0002b720


	//   ....[244]....
        /*0b74*/ 	.word	0x0002b770


	//   ....[245]....
        /*0b78*/ 	.word	0x0002b8a0


	//   ....[246]....
        /*0b7c*/ 	.word	0x0002b8f0


	//   ....[247]....
        /*0b80*/ 	.word	0x0002b980


	//   ....[248]....
        /*0b84*/ 	.word	0x0002ba20


	//   ....[249]....
        /*0b88*/ 	.word	0x0002bb50


	//   ....[250]....
        /*0b8c*/ 	.word	0x0002bbc0


	//   ....[251]....
        /*0b90*/ 	.word	0x0002bc30


	//   ....[252]....
        /*0b94*/ 	.word	0x0002bca0


	//   ....[253]....
        /*0b98*/ 	.word	0x0002bd10


	//   ....[254]....
        /*0b9c*/ 	.word	0x0002bd90


	//   ....[255]....
        /*0ba0*/ 	.word	0x0002be20


	//   ....[0]....
        /*0ba4*/ 	.word	0x0002beb0


	//   ....[1]....
        /*0ba8*/ 	.word	0x0002bf20


	//   ....[2]....
        /*0bac*/ 	.word	0x0002bf90


	//   ....[3]....
        /*0bb0*/ 	.word	0x0002c000


	//   ....[4]....
        /*0bb4*/ 	.word	0x0002c080


	//   ....[5]....
        /*0bb8*/ 	.word	0x0002c0f0


	//   ....[6]....
        /*0bbc*/ 	.word	0x0002c190


	//   ....[7]....
        /*0bc0*/ 	.word	0x0002c220


	//   ....[8]....
        /*0bc4*/ 	.word	0x0002c340


	//----- nvinfo : EIATTR_REG_RECONFIG
	.align		4
.L_383:
        /*0bc8*/ 	.byte	0x01, 0x54
	.zero		2


	//----- nvinfo : EIATTR_SYSCALL_OFFSETS
	.align		4
        /*0bcc*/ 	.byte	0x04, 0x46
        /*0bce*/ 	.short	(.L_385 - .L_384)


	//   ....[0]....
.L_384:
        /*0bd0*/ 	.word	0x00001690


	//   ....[1]....
        /*0bd4*/ 	.word	0x000017e0


	//   ....[2]....
        /*0bd8*/ 	.word	0x0000afd0


	//   ....[3]....
        /*0bdc*/ 	.word	0x0000b360


	//   ....[4]....
        /*0be0*/ 	.word	0x000233e0


	//   ....[5]....
        /*0be4*/ 	.word	0x00023530


	//   ....[6]....
        /*0be8*/ 	.word	0x00023620


	//   ....[7]....
        /*0bec*/ 	.word	0x00024550


	//----- nvinfo : EIATTR_MBARRIER_INSTR_OFFSETS
	.align		4
.L_385:
        /*0bf0*/ 	.byte	0x04, 0x39
        /*0bf2*/ 	.short	(.L_387 - .L_386)


	//   ....[0]....
.L_386:
        /*0bf4*/ 	.word	0x00000270
        /*0bf8*/ 	.word	0x000000ff
        /*0bfc*/ 	.word	0x00038800
        /*0c00*/ 	.short	0x0100
        /*0c02*/ 	.byte	0x08
	.zero		1


	//   ....[1]....
        /*0c04*/ 	.word	0x00000280
        /*0c08*/ 	.word	0x000000ff
        /*0c0c*/ 	.word	0x00038820
        /*0c10*/ 	.short	0x0100
        /*0c12*/ 	.byte	0x08
	.zero		1


	//   ....[2]....
        /*0c14*/ 	.word	0x00000370
        /*0c18*/ 	.word	0x000000ff
        /*0c1c*/ 	.word	0x00038830
        /*0c20*/ 	.short	0x0100
        /*0c22*/ 	.byte	0x08
	.zero		1


	//   ....[3]....
        /*0c24*/ 	.word	0x00000380
        /*0c28*/ 	.word	0x000000ff
        /*0c2c*/ 	.word	0x00038840
        /*0c30*/ 	.short	0x0100
        /*0c32*/ 	.byte	0x08
	.zero		1


	//   ....[4]....
        /*0c34*/ 	.word	0x00000390
        /*0c38*/ 	.word	0x000000ff
        /*0c3c*/ 	.word	0x00038838
        /*0c40*/ 	.short	0x0100
        /*0c42*/ 	.byte	0x08
	.zero		1


	//   ....[5]....
        /*0c44*/ 	.word	0x000003a0
        /*0c48*/ 	.word	0x000000ff
        /*0c4c*/ 	.word	0x00038848
        /*0c50*/ 	.short	0x0100
        /*0c52*/ 	.byte	0x08
	.zero		1


	//   ....[6]....
        /*0c54*/ 	.word	0x000004d0
        /*0c58*/ 	.word	0x000000ff
        /*0c5c*/ 	.word	0x00038850
        /*0c60*/ 	.short	0x0100
        /*0c62*/ 	.byte	0x08
	.zero		1


	//   ....[7]....
        /*0c64*/ 	.word	0x000004e0
        /*0c68*/ 	.word	0x000000ff
        /*0c6c*/ 	.word	0x00038860
        /*0c70*/ 	.short	0x0100
        /*0c72*/ 	.byte	0x08
	.zero		1


	//   ....[8]....
        /*0c74*/ 	.word	0x000004f0
        /*0c78*/ 	.word	0x000000ff
        /*0c7c*/ 	.word	0x00038858
        /*0c80*/ 	.short	0x0100
        /*0c82*/ 	.byte	0x08
	.zero		1


	//   ....[9]....
        /*0c84*/ 	.word	0x00000500
        /*0c88*/ 	.word	0x000000ff
        /*0c8c*/ 	.word	0x00038868
        /*0c90*/ 	.short	0x0100
        /*0c92*/ 	.byte	0x08
	.zero		1


	//   ....[10]....
        /*0c94*/ 	.word	0x000005f0
        /*0c98*/ 	.word	0x000000ff
        /*0c9c*/ 	.word	0x00038870
        /*0ca0*/ 	.short	0x0100
        /*0ca2*/ 	.byte	0x06
	.zero		1


	//   ....[11]....
        /*0ca4*/ 	.word	0x00000600
        /*0ca8*/ 	.word	0x000000ff
        /*0cac*/ 	.word	0x00038880
        /*0cb0*/ 	.short	0x0100
        /*0cb2*/ 	.byte	0x06
	.zero		1


	//   ....[12]....
        /*0cb4*/ 	.word	0x00000610
        /*0cb8*/ 	.word	0x000000ff
        /*0cbc*/ 	.word	0x00038878
        /*0cc0*/ 	.short	0x0100
        /*0cc2*/ 	.byte	0x06
	.zero		1


	//   ....[13]....
        /*0cc4*/ 	.word	0x00000620
        /*0cc8*/ 	.word	0x000000ff
        /*0ccc*/ 	.word	0x00038888
        /*0cd0*/ 	.short	0x0100
        /*0cd2*/ 	.byte	0x06
	.zero		1


	//   ....[14]....
        /*0cd4*/ 	.word	0x00000750
        /*0cd8*/ 	.word	0x000000ff
        /*0cdc*/ 	.word	0x00038890
        /*0ce0*/ 	.short	0x0100
        /*0ce2*/ 	.byte	0x08
	.zero		1


	//   ....[15]....
        /*0ce4*/ 	.word	0x00000760
        /*0ce8*/ 	.word	0x000000ff
        /*0cec*/ 	.word	0x000388a0
        /*0cf0*/ 	.short	0x0100
        /*0cf2*/ 	.byte	0x08
	.zero		1


	//   ....[16]....
        /*0cf4*/ 	.word	0x00000770
        /*0cf8*/ 	.word	0x000000ff
        /*0cfc*/ 	.word	0x00038898
        /*0d00*/ 	.short	0x0100
        /*0d02*/ 	.byte	0x08
	.zero		1


	//   ....[17]....
        /*0d04*/ 	.word	0x00000780
        /*0d08*/ 	.word	0x000000ff
        /*0d0c*/ 	.word	0x000388a8
        /*0d10*/ 	.short	0x0100
        /*0d12*/ 	.byte	0x08
	.zero		1


	//   ....[18]....
        /*0d14*/ 	.word	0x000008b0
        /*0d18*/ 	.word	0x000000ff
        /*0d1c*/ 	.word	0x000388b0
        /*0d20*/ 	.short	0x0100
        /*0d22*/ 	.byte	0x08
	.zero		1


	//   ....[19]....
        /*0d24*/ 	.word	0x000008c0
        /*0d28*/ 	.word	0x000000ff
        /*0d2c*/ 	.word	0x000388c0
        /*0d30*/ 	.short	0x0100
        /*0d32*/ 	.byte	0x08
	.zero		1


	//   ....[20]....
        /*0d34*/ 	.word	0x000008d0
        /*0d38*/ 	.word	0x000000ff
        /*0d3c*/ 	.word	0x000388b8
        /*0d40*/ 	.short	0x0100
        /*0d42*/ 	.byte	0x08
	.zero		1


	//   ....[21]....
        /*0d44*/ 	.word	0x000008e0
        /*0d48*/ 	.word	0x000000ff
        /*0d4c*/ 	.word	0x000388c8
        /*0d50*/ 	.short	0x0100
        /*0d52*/ 	.byte	0x08
	.zero		1


	//   ....[22]....
        /*0d54*/ 	.word	0x000032f0
        /*0d58*/ 	.word	0x00000059
        /*0d5c*/ 	.word	0x00038890
        /*0d60*/ 	.short	0x010a
        /*0d62*/ 	.byte	0x3f
	.zero		1


	//   ....[23]....
        /*0d64*/ 	.word	0x00006930
        /*0d68*/ 	.word	0x00000059
        /*0d6c*/ 	.word	0x00038890
        /*0d70*/ 	.short	0x010a
        /*0d72*/ 	.byte	0x3f
	.zero		1


	//   ....[24]....
        /*0d74*/ 	.word	0x00009900
        /*0d78*/ 	.word	0x00000059
        /*0d7c*/ 	.word	0x00038890
        /*0d80*/ 	.short	0x010a
        /*0d82*/ 	.byte	0x3f
	.zero		1


	//   ....[25]....
        /*0d84*/ 	.word	0x0000a100
        /*0d88*/ 	.word	0x0000000b
        /*0d8c*/ 	.word	0x00000000
        /*0d90*/ 	.short	0x0101
        /*0d92*/ 	.byte	0x3f
	.zero		1


	//   ....[26]....
        /*0d94*/ 	.word	0x0000a140
        /*0d98*/ 	.word	0x00000059
        /*0d9c*/ 	.word	0x000388b0
        /*0da0*/ 	.short	0x010a
        /*0da2*/ 	.byte	0x3f
	.zero		1


	//   ....[27]....
        /*0da4*/ 	.word	0x0000a890
        /*0da8*/ 	.word	0x00000059
        /*0dac*/ 	.word	0x00000000
        /*0db0*/ 	.short	0x0101
        /*0db2*/ 	.byte	0x3f
	.zero		1


	//   ....[28]....
        /*0db4*/ 	.word	0x0000b060
        /*0db8*/ 	.word	0x00000016
        /*0dbc*/ 	.word	0x00038800
        /*0dc0*/ 	.short	0x010a
        /*0dc2*/ 	.byte	0x3f
	.zero		1


	//   ....[29]....
        /*0dc4*/ 	.word	0x0000b0b0
        /*0dc8*/ 	.word	0x00000016
        /*0dcc*/ 	.word	0x00038800
        /*0dd0*/ 	.short	0x010a
        /*0dd2*/ 	.byte	0x3f
	.zero		1


	//   ....[30]....
        /*0dd4*/ 	.word	0x0000bbc0
        /*0dd8*/ 	.word	0x00000016
        /*0ddc*/ 	.word	0x00038800
        /*0de0*/ 	.short	0x010a
        /*0de2*/ 	.byte	0x3f
	.zero		1


	//   ....[31]....
        /*0de4*/ 	.word	0x0000ece0
        /*0de8*/ 	.word	0x00000016
        /*0dec*/ 	.word	0x00038800
        /*0df0*/ 	.short	0x010a
        /*0df2*/ 	.byte	0x3f
	.zero		1


	//   ....[32]....
        /*0df4*/ 	.word	0x000120e0
        /*0df8*/ 	.word	0x00000000
        /*0dfc*/ 	.word	0x00038830
        /*0e00*/ 	.short	0x010a
        /*0e02*/ 	.byte	0x3f
	.zero		1


	//   ....[33]....
        /*0e04*/ 	.word	0x00012130
        /*0e08*/ 	.word	0x00000000
        /*0e0c*/ 	.word	0x00038830
        /*0e10*/ 	.short	0x010a
        /*0e12*/ 	.byte	0x3f
	.zero		1


	//   ....[34]....
        /*0e14*/ 	.word	0x000161b0
        /*0e18*/ 	.word	0x00000000
        /*0e1c*/ 	.word	0x00000000
        /*0e20*/ 	.short	0x0101
        /*0e22*/ 	.byte	0x3f
	.zero		1


	//   ....[35]....
        /*0e24*/ 	.word	0x00017470
        /*0e28*/ 	.word	0x00000009
        /*0e2c*/ 	.word	0x00038830
        /*0e30*/ 	.short	0x010a
        /*0e32*/ 	.byte	0x3f
	.zero		1


	//   ....[36]....
        /*0e34*/ 	.word	0x00017500
        /*0e38*/ 	.word	0x00000009
        /*0e3c*/ 	.word	0x00038830
        /*0e40*/ 	.short	0x010a
        /*0e42*/ 	.byte	0x3f
	.zero		1


	//   ....[37]....
        /*0e44*/ 	.word	0x0001ac10
        /*0e48*/ 	.word	0x00000006
        /*0e4c*/ 	.word	0x00038850
        /*0e50*/ 	.short	0x010a
        /*0e52*/ 	.byte	0x3f
	.zero		1


	//   ....[38]....
        /*0e54*/ 	.word	0x0001ac60
        /*0e58*/ 	.word	0x00000006
        /*0e5c*/ 	.word	0x00038850
        /*0e60*/ 	.short	0x010a
        /*0e62*/ 	.byte	0x3f
	.zero		1


	//   ....[39]....
        /*0e64*/ 	.word	0x0001ba50
        /*0e68*/ 	.word	0x000000a0
        /*0e6c*/ 	.word	0x00000000
        /*0e70*/ 	.short	0x0101
        /*0e72*/ 	.byte	0x3f
	.zero		1


	//   ....[40]....
        /*0e74*/ 	.word	0x0001c060
        /*0e78*/ 	.word	0x00000006
        /*0e7c*/ 	.word	0x00000000
        /*0e80*/ 	.short	0x0101
        /*0e82*/ 	.byte	0x3f
	.zero		1


	//   ....[41]....
        /*0e84*/ 	.word	0x0001ca10
        /*0e88*/ 	.word	0x00000008
        /*0e8c*/ 	.word	0x00038850
        /*0e90*/ 	.short	0x010a
        /*0e92*/ 	.byte	0x3f
	.zero		1


	//   ....[42]....
        /*0e94*/ 	.word	0x0001cab0
        /*0e98*/ 	.word	0x00000008
        /*0e9c*/ 	.word	0x00038850
        /*0ea0*/ 	.short	0x010a
        /*0ea2*/ 	.byte	0x3f
	.zero		1


	//   ....[43]....
        /*0ea4*/ 	.word	0x0001d760
        /*0ea8*/ 	.word	0x00000005
        /*0eac*/ 	.word	0x00000000
        /*0eb0*/ 	.short	0x0101
        /*0eb2*/ 	.byte	0x3f
	.zero		1


	//   ....[44]....
        /*0eb4*/ 	.word	0x0001f3a0
        /*0eb8*/ 	.word	0x00000000
        /*0ebc*/ 	.word	0x00000000
        /*0ec0*/ 	.short	0x0101
        /*0ec2*/ 	.byte	0x3f
	.zero		1


	//   ....[45]....
        /*0ec4*/ 	.word	0x00021a80
        /*0ec8*/ 	.word	0x00000016
        /*0ecc*/ 	.word	0x00038820
        /*0ed0*/ 	.short	0x010a
        /*0ed2*/ 	.byte	0x3f
	.zero		1


	//   ....[46]....
        /*0ed4*/ 	.word	0x00021b10
        /*0ed8*/ 	.word	0x00000009
        /*0edc*/ 	.word	0x000388a0
        /*0ee0*/ 	.short	0x010a
        /*0ee2*/ 	.byte	0x3f
	.zero		1


	//   ....[47]....
        /*0ee4*/ 	.word	0x00022060
        /*0ee8*/ 	.word	0x00000009
        /*0eec*/ 	.word	0x000388c0
        /*0ef0*/ 	.short	0x010a
        /*0ef2*/ 	.byte	0x3f
	.zero		1


	//   ....[48]....
        /*0ef4*/ 	.word	0x00022660
        /*0ef8*/ 	.word	0x00000008
        /*0efc*/ 	.word	0x000388a0
        /*0f00*/ 	.short	0x010a
        /*0f02*/ 	.byte	0x3f
	.zero		1


	//   ....[49]....
        /*0f04*/ 	.word	0x00022ba0
        /*0f08*/ 	.word	0x00000008
        /*0f0c*/ 	.word	0x000388c0
        /*0f10*/ 	.short	0x010a
        /*0f12*/ 	.byte	0x3f
	.zero		1


	//   ....[50]....
        /*0f14*/ 	.word	0x00023c10
        /*0f18*/ 	.word	0x00000005
        /*0f1c*/ 	.word	0x00038840
        /*0f20*/ 	.short	0x010a
        /*0f22*/ 	.byte	0x3f
	.zero		1


	//   ....[51]....
        /*0f24*/ 	.word	0x00024240
        /*0f28*/ 	.word	0x00000005
        /*0f2c*/ 	.word	0x00038830
        /*0f30*/ 	.short	0x0107
        /*0f32*/ 	.byte	0x3f
	.zero		1


	//   ....[52]....
        /*0f34*/ 	.word	0x00024320
        /*0f38*/ 	.word	0x00000005
        /*0f3c*/ 	.word	0x00038830
        /*0f40*/ 	.short	0x0101
        /*0f42*/ 	.byte	0x3f
	.zero		1


	//   ....[53]....
        /*0f44*/ 	.word	0x00024f80
        /*0f48*/ 	.word	0x00000016
        /*0f4c*/ 	.word	0x00038800
        /*0f50*/ 	.short	0x0107
        /*0f52*/ 	.byte	0x3f
	.zero		1


	//   ....[54]....
        /*0f54*/ 	.word	0x00025080
        /*0f58*/ 	.word	0x00000016
        /*0f5c*/ 	.word	0x00038800
        /*0f60*/ 	.short	0x0101
        /*0f62*/ 	.byte	0x3f
	.zero		1


	//   ....[55]....
        /*0f64*/ 	.word	0x000250a0
        /*0f68*/ 	.word	0x00000016
        /*0f6c*/ 	.word	0x00038820
        /*0f70*/ 	.short	0x010a
        /*0f72*/ 	.byte	0x3f
	.zero		1


	//   ....[56]....
        /*0f74*/ 	.word	0x000254d0
        /*0f78*/ 	.word	0x00000006
        /*0f7c*/ 	.word	0x00038840
        /*0f80*/ 	.short	0x010a
        /*0f82*/ 	.byte	0x3f
	.zero		1


	//   ....[57]....
        /*0f84*/ 	.word	0x00025a70
        /*0f88*/ 	.word	0x00000006
        /*0f8c*/ 	.word	0x00038830
        /*0f90*/ 	.short	0x0107
        /*0f92*/ 	.byte	0x3f
	.zero		1


	//   ....[58]....
        /*0f94*/ 	.word	0x00025b30
        /*0f98*/ 	.word	0x00000006
        /*0f9c*/ 	.word	0x00038830
        /*0fa0*/ 	.short	0x0101
        /*0fa2*/ 	.byte	0x3f
	.zero		1


	//   ....[59]....
        /*0fa4*/ 	.word	0x00025b90
        /*0fa8*/ 	.word	0x00000006
        /*0fac*/ 	.word	0x00038860
        /*0fb0*/ 	.short	0x010a
        /*0fb2*/ 	.byte	0x3f
	.zero		1


	//   ....[60]....
        /*0fb4*/ 	.word	0x000260a0
        /*0fb8*/ 	.word	0x00000006
        /*0fbc*/ 	.word	0x00038850
        /*0fc0*/ 	.short	0x0107
        /*0fc2*/ 	.byte	0x3f
	.zero		1


	//   ....[61]....
        /*0fc4*/ 	.word	0x00026280
        /*0fc8*/ 	.word	0x00000006
        /*0fcc*/ 	.word	0x00038850
        /*0fd0*/ 	.short	0x0101
        /*0fd2*/ 	.byte	0x3f
	.zero		1


	//   ....[62]....
        /*0fd4*/ 	.word	0x000264a0
        /*0fd8*/ 	.word	0x00000004
        /*0fdc*/ 	.word	0x00038860
        /*0fe0*/ 	.short	0x010a
        /*0fe2*/ 	.byte	0x3f
	.zero		1


	//   ....[63]....
        /*0fe4*/ 	.word	0x00026a10
        /*0fe8*/ 	.word	0x00000004
        /*0fec*/ 	.word	0x00038850
        /*0ff0*/ 	.short	0x0107
        /*0ff2*/ 	.byte	0x3f
	.zero		1


	//   ....[64]....
        /*0ff4*/ 	.word	0x00026ad0
        /*0ff8*/ 	.word	0x00000004
        /*0ffc*/ 	.word	0x00038850
        /*1000*/ 	.short	0x0101
        /*1002*/ 	.byte	0x3f
	.zero		1


	//   ....[65]....
        /*1004*/ 	.word	0x000275f0
        /*1008*/ 	.word	0x00000005
        /*100c*/ 	.word	0x00038820
        /*1010*/ 	.short	0x010a
        /*1012*/ 	.byte	0x3f
	.zero		1


	//   ....[66]....
        /*1014*/ 	.word	0x00027760
        /*1018*/ 	.word	0x00000003
        /*101c*/ 	.word	0x00038840
        /*1020*/ 	.short	0x010a
        /*1022*/ 	.byte	0x3f
	.zero		1


	//   ....[67]....
        /*1024*/ 	.word	0x00027800
        /*1028*/ 	.word	0x0000001b
        /*102c*/ 	.word	0x00038840
        /*1030*/ 	.short	0x010a
        /*1032*/ 	.byte	0x3f
	.zero		1


	//   ....[68]....
        /*1034*/ 	.word	0x00027840
        /*1038*/ 	.word	0x00000003
        /*103c*/ 	.word	0x00038860
        /*1040*/ 	.short	0x010a
        /*1042*/ 	.byte	0x3f
	.zero		1


	//   ....[69]....
        /*1044*/ 	.word	0x00027880
        /*1048*/ 	.word	0x0000001b
        /*104c*/ 	.word	0x00038860
        /*1050*/ 	.short	0x010a
        /*1052*/ 	.byte	0x3f
	.zero		1


	//   ....[70]....
        /*1054*/ 	.word	0x000278e0
        /*1058*/ 	.word	0x00000059
        /*105c*/ 	.word	0x00038890
        /*1060*/ 	.short	0x010a
        /*1062*/ 	.byte	0x3f
	.zero		1


	//   ....[71]....
        /*1064*/ 	.word	0x00027cc0
        /*1068*/ 	.word	0x00000059
        /*106c*/ 	.word	0x00038890
        /*1070*/ 	.short	0x010a
        /*1072*/ 	.byte	0x3f
	.zero		1


	//   ....[72]....
        /*1074*/ 	.word	0x000280a0
        /*1078*/ 	.word	0x00000059
        /*107c*/ 	.word	0x00038890
        /*1080*/ 	.short	0x010a
        /*1082*/ 	.byte	0x3f
	.zero		1


	//   ....[73]....
        /*1084*/ 	.word	0x00028480
        /*1088*/ 	.word	0x00000059
        /*108c*/ 	.word	0x000388b0
        /*1090*/ 	.short	0x010a
        /*1092*/ 	.byte	0x3f
	.zero		1


	//   ....[74]....
        /*1094*/ 	.word	0x00028690
        /*1098*/ 	.word	0x00000016
        /*109c*/ 	.word	0x00038800
        /*10a0*/ 	.short	0x010a
        /*10a2*/ 	.byte	0x3f
	.zero		1


	//   ....[75]....
        /*10a4*/ 	.word	0x000288b0
        /*10a8*/ 	.word	0x00000016
        /*10ac*/ 	.word	0x00038800
        /*10b0*/ 	.short	0x010a
        /*10b2*/ 	.byte	0x3f
	.zero		1


	//   ....[76]....
        /*10b4*/ 	.word	0x00028900
        /*10b8*/ 	.word	0x00000000
        /*10bc*/ 	.word	0x00038830
        /*10c0*/ 	.short	0x010a
        /*10c2*/ 	.byte	0x3f
	.zero		1


	//   ....[77]....
        /*10c4*/ 	.word	0x00028950
        /*10c8*/ 	.word	0x00000009
        /*10cc*/ 	.word	0x00038830
        /*10d0*/ 	.short	0x010a
        /*10d2*/ 	.byte	0x3f
	.zero		1


	//   ....[78]....
        /*10d4*/ 	.word	0x000289a0
        /*10d8*/ 	.word	0x00000006
        /*10dc*/ 	.word	0x00038850
        /*10e0*/ 	.short	0x010a
        /*10e2*/ 	.byte	0x3f
	.zero		1


	//   ....[79]....
        /*10e4*/ 	.word	0x000289f0
        /*10e8*/ 	.word	0x00000008
        /*10ec*/ 	.word	0x00038850
        /*10f0*/ 	.short	0x010a
        /*10f2*/ 	.byte	0x3f
	.zero		1


	//   ....[80]....
        /*10f4*/ 	.word	0x00028b90
        /*10f8*/ 	.word	0x00000016
        /*10fc*/ 	.word	0x00038820
        /*1100*/ 	.short	0x010a
        /*1102*/ 	.byte	0x3f
	.zero		1


	//   ....[81]....
        /*1104*/ 	.word	0x00028be0
        /*1108*/ 	.word	0x00000009
        /*110c*/ 	.word	0x000388a0
        /*1110*/ 	.short	0x010a
        /*1112*/ 	.byte	0x3f
	.zero		1


	//   ....[82]....
        /*1114*/ 	.word	0x00028c30
        /*1118*/ 	.word	0x00000009
        /*111c*/ 	.word	0x000388c0
        /*1120*/ 	.short	0x010a
        /*1122*/ 	.byte	0x3f
	.zero		1


	//   ....[83]....
        /*1124*/ 	.word	0x00028c80
        /*1128*/ 	.word	0x00000008
        /*112c*/ 	.word	0x000388a0
        /*1130*/ 	.short	0x010a
        /*1132*/ 	.byte	0x3f
	.zero		1


	//   ....[84]....
        /*1134*/ 	.word	0x00028cd0
        /*1138*/ 	.word	0x00000008
        /*113c*/ 	.word	0x000388c0
        /*1140*/ 	.short	0x010a
        /*1142*/ 	.byte	0x3f
	.zero		1


	//   ....[85]....
        /*1144*/ 	.word	0x00028df0
        /*1148*/ 	.word	0x00000005
        /*114c*/ 	.word	0x00038840
        /*1150*/ 	.short	0x010a
        /*1152*/ 	.byte	0x3f
	.zero		1


	//   ....[86]....
        /*1154*/ 	.word	0x0002a150
        /*1158*/ 	.word	0x00000016
        /*115c*/ 	.word	0x00038820
        /*1160*/ 	.short	0x010a
        /*1162*/ 	.byte	0x3f
	.zero		1


	//   ....[87]....
        /*1164*/ 	.word	0x0002a1a0
        /*1168*/ 	.word	0x00000006
        /*116c*/ 	.word	0x00038840
        /*1170*/ 	.short	0x010a
        /*1172*/ 	.byte	0x3f
	.zero		1


	//   ....[88]....
        /*1174*/ 	.word	0x0002a940
        /*1178*/ 	.word	0x00000006
        /*117c*/ 	.word	0x00038860
        /*1180*/ 	.short	0x010a
        /*1182*/ 	.byte	0x3f
	.zero		1


	//   ....[89]....
        /*1184*/ 	.word	0x0002b110
        /*1188*/ 	.word	0x00000004
        /*118c*/ 	.word	0x00038860
        /*1190*/ 	.short	0x010a
        /*1192*/ 	.byte	0x3f
	.zero		1


	//   ....[90]....
        /*1194*/ 	.word	0x0002c260
        /*1198*/ 	.word	0x00000005
        /*119c*/ 	.word	0x00038820
        /*11a0*/ 	.short	0x010a
        /*11a2*/ 	.byte	0x3f
	.zero		1


	//   ....[91]....
        /*11a4*/ 	.word	0x0002c400
        /*11a8*/ 	.word	0x00000003
        /*11ac*/ 	.word	0x00038840
        /*11b0*/ 	.short	0x010a
        /*11b2*/ 	.byte	0x3f
	.zero		1


	//   ....[92]....
        /*11b4*/ 	.word	0x0002c450
        /*11b8*/ 	.word	0x0000001b
        /*11bc*/ 	.word	0x00038840
        /*11c0*/ 	.short	0x010a
        /*11c2*/ 	.byte	0x3f
	.zero		1


	//   ....[93]....
        /*11c4*/ 	.word	0x0002c4a0
        /*11c8*/ 	.word	0x00000003
        /*11cc*/ 	.word	0x00038860
        /*11d0*/ 	.short	0x010a
        /*11d2*/ 	.byte	0x3f
	.zero		1


	//----- nvinfo : EIATTR_NUM_MBARRIERS
	.align		4
.L_387:
        /*11d4*/ 	.byte	0x03, 0x38
        /*11d6*/ 	.short	0x0016


	//----- nvinfo : EIATTR_EXIT_INSTR_OFFSETS
	.align		4
        /*11d8*/ 	.byte	0x04, 0x1c
        /*11da*/ 	.short	(.L_389 - .L_388)


	//   ....[0]....
.L_388:
        /*11dc*/ 	.word	0x000278d0


	//----- nvinfo : EIATTR_MAX_THREADS
	.align		4
.L_389:
        /*11e0*/ 	.byte	0x04, 0x05
        /*11e2*/ 	.short	(.L_391 - .L_390)
.L_390:
        /*11e4*/ 	.word	0x00000180
        /*11e8*/ 	.word	0x00000001
        /*11ec*/ 	.word	0x00000001


	//----- nvinfo : EIATTR_CRS_STACK_SIZE
	.align		4
.L_391:
        /*11f0*/ 	.byte	0x04, 0x1e
        /*11f2*/ 	.short	(.L_393 - .L_392)
.L_392:
        /*11f4*/ 	.word	0x00000000


	//----- nvinfo : EIATTR_CBANK_PARAM_SIZE
	.align		4
.L_393:
        /*11f8*/ 	.byte	0x03, 0x19
        /*11fa*/ 	.short	0x0af0


	//----- nvinfo : EIATTR_PARAM_CBANK
	.align		4
        /*11fc*/ 	.byte	0x04, 0x0a
        /*11fe*/ 	.short	(.L_395 - .L_394)
	.align		4
.L_394:
        /*1200*/ 	.word	index@(.nv.constant0._ZN7cutlass13device_kernelIN5flash11enable_sm90INS1_16FlashAttnFwdSm90INS1_25CollectiveMainloopFwdSm90ILi2EN4cute5tupleIJNS5_1CILi1EEES8_S8_EEENS6_IJNS7_ILi128EEENS7_ILi80EEENS7_ILi256EEEEEELi256ENS_6half_tEfNS_4arch4Sm90ELb0ELb0ELb1ELb1ELb1ELb1ELb0ELb1ELb1ELb1ELb0ELb0EEENS1_21CollectiveEpilogueFwdINS6_IJSA_SC_SB_EEES9_SE_SG_Li256ELb1ELb1ELb0ELb0EEENS1_36VarlenDynamicPersistentTileSchedulerILi128ELi80ELi256ELi128ELb0ELb1ELb1ELb0ELb1ELb1EEEEEEEEEvNT_6ParamsE)
        /*1204*/ 	.short	0x0210
        /*1206*/ 	.short	0x0af0


	//----- nvinfo : EIATTR_SW_WAR
	.align		4
.L_395:
        /*1208*/ 	.byte	0x04, 0x36
        /*120a*/ 	.short	(.L_397 - .L_396)
.L_396:
        /*120c*/ 	.word	0x00000008
.L_397:


//--------------------- .nv.info._ZN7cutlass13device_kernelIN5flash11enable_sm90INS1_16FlashAttnFwdSm90INS1_25CollectiveMainloopFwdSm90ILi2EN4cute5tupleIJNS5_1CILi1EEES8_S8_EEENS6_IJNS7_ILi128EEENS7_ILi64EEENS7_ILi256EEEEEELi256ENS_6half_tEfNS_4arch4Sm90ELb0ELb1ELb1ELb0ELb1ELb0ELb0ELb1ELb1ELb1ELb0ELb0EEENS1_21CollectiveEpilogueFwdINS6_IJSA_SC_SB_EEES9_SE_SG_Li256ELb0ELb1ELb0ELb0EEENS1_30DynamicPersistentTileSchedulerILi256ELi128ELb0ELb1ELb1EEEEEEEEEvNT_6ParamsE --------------------------
	.section	.nv.info._ZN7cutlass13device_kernelIN5flash11enable_sm90INS1_16FlashAttnFwdSm90INS1_25CollectiveMainloopFwdSm90ILi2EN4cute5tupleIJNS5_1CILi1EEES8_S8_EEENS6_IJNS7_ILi128EEENS7_ILi64EEENS7_ILi256EEEEEELi256ENS_6half_tEfNS_4arch4Sm90ELb0ELb1ELb1ELb0ELb1ELb0ELb0ELb1ELb1ELb1ELb0ELb0EEENS1_21CollectiveEpilogueFwdINS6_IJSA_SC_SB_EEES9_SE_SG_Li256ELb0ELb1ELb0ELb0EEENS1_30DynamicPersistentTileSchedulerILi256ELi128ELb0ELb1ELb1EEEEEEEEEvNT_6ParamsE,"",@"SHT_CUDA_INFO"
	.sectionflags	@""
	.align	4


	//----- nvinfo : EIATTR_CUDA_API_VERSION
	.align		4
        /*0000*/ 	.byte	0x04, 0x37
        /*0002*/ 	.short	(.L_399 - .L_398)
.L_398:
        /*0004*/ 	.word	0x00000082


	//----- nvinfo : EIATTR_KPARAM_INFO
	.align		4
.L_399:
        /*0008*/ 	.byte	0x04, 0x17
        /*000a*/ 	.short	(.L_401 - .L_400)
.L_400:
        /*000c*/ 	.word	0x00000000
        /*0010*/ 	.short	0x0000
        /*0012*/ 	.short	0x0070
        /*0014*/ 	.byte	0x00, 0xf0, 0x01, 0x2a


	//----- nvinfo : EIATTR_SPARSE_MMA_MASK
	.align		4
.L_401:
        /*0018*/ 	.byte	0x03, 0x50
        /*001a*/ 	.short	0x0000


	//----- nvinfo : EIATTR_MAXREG_COUNT
	.align		4
        /*001c*/ 	.byte	0x03, 0x1b
        /*001e*/ 	.short	0x00a8


	//----- nvinfo : EIATTR_NUM_BARRIERS
	.align		4
        /*0020*/ 	.byte	0x02, 0x4c
        /*0022*/ 	.byte	0x09
	.zero		1


	//----- nvinfo : EIATTR_EXTERNS
	.align		4
        /*0024*/ 	.byte	0x04, 0x0f
        /*0026*/ 	.short	(.L_403 - .L_402)


	//   ....[0]....
	.align		4
.L_402:
        /*0028*/ 	.word	index@(__assertfail)


	//----- nvinfo : EIATTR_ANNOTATIONS
	.align		4
.L_403:
        /*002c*/ 	.byte	0x04, 0x55
        /*002e*/ 	.short	(.L_405 - .L_404)


	//   ....[0]....
.L_404:
        /*0030*/ 	.word	0x00000001
        /*0034*/ 	.byte	0xa0, 0x08, 0x00, 0x00, 0x01, 0x00, 0x00, 0x00, 0x60, 0x09, 0x00, 0x00, 0x01, 0x00, 0x00, 0x00
        /*0044*/ 	.byte	0xd0, 0x05, 0x01, 0x00, 0x01, 0x00, 0x00, 0x00, 0x70, 0x06, 0x01, 0x00, 0x01, 0x00, 0x00, 0x00
        /*0054*/ 	.byte	0x20, 0x07, 0x01, 0x00, 0x01, 0x00, 0x00, 0x00, 0xf0, 0x2d, 0x01, 0x00, 0x01, 0x00, 0x00, 0x00
        /*0064*/ 	.byte	0x10, 0x2e, 0x01, 0x00, 0x01, 0x00, 0x00, 0x00, 0x00, 0x46, 0x01, 0x00, 0x01, 0x00, 0x00, 0x00
        /*0074*/ 	.byte	0xa0, 0x47, 0x01, 0x00


	//----- nvinfo : EIATTR_MERCURY_ISA_VERSION
	.align		4
.L_405:
        /*0078*/ 	.byte	0x03, 0x5f
        /*007a*/ 	.short	0x0101


	//----- nvinfo : EIATTR_INT_WARP_WIDE_INSTR_OFFSETS
	.align		4
        /*007c*/ 	.byte	0x04, 0x31
        /*007e*/ 	.short	(.L_407 - .L_406)


	//   ....[0]....
.L_406:
        /*0080*/ 	.word	0x000000c0


	//   ....[1]....
        /*0084*/ 	.word	0x000000d0


	//   ....[2]....
        /*0088*/ 	.word	0x00000170


	//   ....[3]....
        /*008c*/ 	.word	0x00011390


	//   ....[4]....
        /*0090*/ 	.word	0x00011420


	//   ....[5]....
        /*0094*/ 	.word	0x00013e00


	//   ....[6]....
        /*0098*/ 	.word	0x00013e90


	//----- nvinfo : EIATTR_COOP_GROUP_MASK_REGIDS
	.align		4
.L_407:
        /*009c*/ 	.byte	0x04, 0x29
        /*009e*/ 	.short	(.L_409 - .L_408)


	//   ....[0]....
.L_408:
        /*00a0*/ 	.word	0xffffffff


	//   ....[1]....
        /*00a4*/ 	.word	0xffffffff


	//   ....[2]....
        /*00a8*/ 	.word	0xffffffff


	//   ....[3]....
        /*00ac*/ 	.word	0xffffffff


	//   ....[4]....
        /*00b0*/ 	.word	0xffffffff


	//   ....[5]....
        /*00b4*/ 	.word	0xffffffff


	//   ....[6]....
        /*00b8*/ 	.word	0xffffffff


	//   ....[7]....
        /*00bc*/ 	.word	0xffffffff


	//   ....[8]....
        /*00c0*/ 	.word	0xffffffff


	//   ....[9]....
        /*00c4*/ 	.word	0xffffffff


	//   ....[10]....
        /*00c8*/ 	.word	0xffffffff


	//   ....[11]....
        /*00cc*/ 	.word	0xffffffff


	//   ....[12]....
        /*00d0*/ 	.word	0xffffffff


	//   ....[13]....
        /*00d4*/ 	.word	0xffffffff


	//   ....[14]....
        /*00d8*/ 	.word	0xffffffff


	//   ....[15]....
        /*00dc*/ 	.word	0xffffffff


	//   ....[16]....
        /*00e0*/ 	.word	0xffffffff


	//   ....[17]....
        /*00e4*/ 	.word	0xffffffff


	//   ....[18]....
        /*00e8*/ 	.word	0xffffffff


	//   ....[19]....
        /*00ec*/ 	.word	0xffffffff


	//   ....[20]....
        /*00f0*/ 	.word	0xffffffff


	//   ....[21]....
        /*00f4*/ 	.word	0xffffffff


	//   ....[22]....
        /*00f8*/ 	.word	0xffffffff


	//   ....[23]....
        /*00fc*/ 	.word	0xffffffff


	//   ....[24]....
        /*0100*/ 	.word	0xffffffff


	//   ....[25]....
        /*0104*/ 	.word	0xffffffff


	//   ....[26]....
        /*0108*/ 	.word	0xffffffff


	//   ....[27]....
        /*010c*/ 	.word	0xffffffff


	//   ....[28]....
        /*0110*/ 	.word	0xffffffff


	//   ....[29]....
        /*0114*/ 	.word	0xffffffff


	//   ....[30]....
        /*0118*/ 	.word	0xffffffff


	//   ....[31]....
        /*011c*/ 	.word	0xffffffff


	//   ....[32]....
        /*0120*/ 	.word	0xffffffff


	//   ....[33]....
        /*0124*/ 	.word	0xffffffff


	//   ....[34]....
        /*0128*/ 	.word	0xffffffff


	//   ....[35]....
        /*012c*/ 	.word	0xffffffff


	//   ....[36]....
        /*0130*/ 	.word	0xffffffff


	//   ....[37]....
        /*0134*/ 	.word	0xffffffff


	//   ....[38]....
        /*0138*/ 	.word	0xffffffff


	//   ....[39]....
        /*013c*/ 	.word	0xffffffff


	//   ....[40]....
        /*0140*/ 	.word	0xffffffff


	//   ....[41]....
        /*0144*/ 	.word	0xffffffff


	//   ....[42]....
        /*0148*/ 	.word	0xffffffff


	//   ....[43]....
        /*014c*/ 	.word	0xffffffff


	//   ....[44]....
        /*0150*/ 	.word	0xffffffff


	//   ....[45]....
        /*0154*/ 	.word	0xffffffff


	//   ....[46]....
        /*0158*/ 	.word	0xffffffff


	//   ....[47]....
        /*015c*/ 	.word	0xffffffff


	//   ....[48]....
        /*0160*/ 	.word	0xffffffff


	//   ....[49]....
        /*0164*/ 	.word	0xffffffff


	//   ....[50]....
        /*0168*/ 	.word	0xffffffff


	//   ....[51]....
        /*016c*/ 	.word	0xffffffff


	//   ....[52]....
        /*0170*/ 	.word	0xffffffff


	//   ....[53]....
        /*0174*/ 	.word	0xffffffff


	//   ....[54]....
        /*0178*/ 	.word	0xffffffff


	//   ....[55]....
        /*017c*/ 	.word	0xffffffff


	//   ....[56]....
        /*0180*/ 	.word	0xffffffff


	//   ....[57]....
        /*0184*/ 	.word	0xffffffff


	//   ....[58]....
        /*0188*/ 	.word	0xffffffff


	//   ....[59]....
        /*018c*/ 	.word	0xffffffff


	//   ....[60]....
        /*0190*/ 	.word	0xffffffff


	//   ....[61]....
        /*0194*/ 	.word	0xffffffff


	//   ....[62]....
        /*0198*/ 	.word	0xffffffff


	//   ....[63]....
        /*019c*/ 	.word	0xffffffff


	//   ....[64]....
        /*01a0*/ 	.word	0xffffffff


	//   ....[65]....
        /*01a4*/ 	.word	0xffffffff


	//   ....[66]....
        /*01a8*/ 	.word	0xffffffff


	//   ....[67]....
        /*01ac*/ 	.word	0xffffffff


	//   ....[68]....
        /*01b0*/ 	.word	0xffffffff


	//   ....[69]....
        /*01b4*/ 	.word	0xffffffff


	//   ....[70]....
        /*01b8*/ 	.word	0xffffffff


	//   ....[71]....
        /*01bc*/ 	.word	0xffffffff


	//   ....[72]....
        /*01c0*/ 	.word	0xffffffff


	//   ....[73]....
        /*01c4*/ 	.word	0xffffffff


	//   ....[74]....
        /*01c8*/ 	.word	0xffffffff


	//   ....[75]....
        /*01cc*/ 	.word	0xffffffff


	//   ....[76]....
        /*01d0*/ 	.word	0xffffffff


	//   ....[77]....
        /*01d4*/ 	.word	0xffffffff


	//   ....[78]....
        /*01d8*/ 	.word	0xffffffff


	//   ....[79]....
        /*01dc*/ 	.word	0xffffffff


	//   ....[80]....
        /*01e0*/ 	.word	0xffffffff


	//   ....[81]....
        /*01e4*/ 	.word	0xffffffff


	//   ....[82]....
        /*01e8*/ 	.word	0xffffffff


	//   ....[83]....
        /*01ec*/ 	.word	0xffffffff


	//   ....[84]....
        /*01f0*/ 	.word	0xffffffff


	//   ....[85]....
        /*01f4*/ 	.word	0xffffffff


	//   ....[86]....
        /*01f8*/ 	.word	0xffffffff


	//   ....[87]....
        /*01fc*/ 	.word	0xffffffff


	//   ....[88]....
        /*0200*/ 	.word	0xffffffff


	//   ....[89]....
        /*0204*/ 	.word	0xffffffff


	//   ....[90]....
        /*0208*/ 	.word	0xffffffff


	//   ....[91]....
        /*020c*/ 	.word	0xffffffff


	//   ....[92]....
        /*0210*/ 	.word	0xffffffff


	//   ....[93]....
        /*0214*/ 	.word	0xffffffff


	//   ....[94]....
        /*0218*/ 	.word	0xffffffff


	//   ....[95]....
        /*021c*/ 	.word	0xffffffff


	//   ....[96]....
        /*0220*/ 	.word	0xffffffff


	//   ....[97]....
        /*0224*/ 	.word	0xffffffff


	//   ....[98]....
        /*0228*/ 	.word	0xffffffff


	//   ....[99]....
        /*022c*/ 	.word	0xffffffff


	//   ....[100]....
        /*0230*/ 	.word	0xffffffff


	//   ....[101]....
        /*0234*/ 	.word	0xffffffff


	//   ....[102]....
        /*0238*/ 	.word	0xffffffff


	//   ....[103]....
        /*023c*/ 	.word	0xffffffff


	//   ....[104]....
        /*0240*/ 	.word	0x0500000f


	//   ....[105]....
        /*0244*/ 	.word	0x0500000f


	//   ....[106]....
        /*0248*/ 	.word	0x0500000f


	//   ....[107]....
        /*024c*/ 	.word	0x0500000f


	//   ....[108]....
        /*0250*/ 	.word	0x0500000f


	//   ....[109]....
        /*0254*/ 	.word	0x0500000f


	//   ....[110]....
        /*0258*/ 	.word	0x0500000f


	//   ....[111]....
        /*025c*/ 	.word	0x0500000f


	//   ....[112]....
        /*0260*/ 	.word	0x0500000f


	//   ....[113]....
        /*0264*/ 	.word	0x0500000f


	//   ....[114]....
        /*0268*/ 	.word	0x0500000f


	//   ....[115]....
        /*026c*/ 	.word	0x0500000f


	//   ....[116]....
        /*0270*/ 	.word	0x0500000f


	//   ....[117]....
        /*0274*/ 	.word	0x0500000f


	//   ....[118]....
        /*0278*/ 	.word	0x0500000f


	//   ....[119]....
        /*027c*/ 	.word	0x0500000f


	//   ....[120]....
        /*0280*/ 	.word	0x0500000f


	//   ....[121]....
        /*0284*/ 	.word	0x0500000f


	//   ....[122]....
        /*0288*/ 	.word	0x0500000f


	//   ....[123]....
        /*028c*/ 	.word	0x0500000f


	//   ....[124]....
        /*0290*/ 	.word	0x0500000f


	//   ....[125]....
        /*0294*/ 	.word	0x0500000f


	//   ....[126]....
        /*0298*/ 	.word	0x0500000f


	//   ....[127]....
        /*029c*/ 	.word	0x0500000f


	//   ....[128]....
        /*02a0*/ 	.word	0x0500000f


	//   ....[129]....
        /*02a4*/ 	.word	0x0500000f


	//   ....[130]....
        /*02a8*/ 	.word	0x0500000f


	//   ....[131]....
        /*02ac*/ 	.word	0x0500000f


	//   ....[132]....
        /*02b0*/ 	.word	0x0500000f


	//   ....[133]....
        /*02b4*/ 	.word	0x0500000f


	//   ....[134]....
        /*02b8*/ 	.word	0x0500000f


	//   ....[135]....
        /*02bc*/ 	.word	0x0500000f


	//   ....[136]....
        /*02c0*/ 	.word	0x0500000f


	//   ....[137]....
        /*02c4*/ 	.word	0x0500000f


	//   ....[138]....
        /*02c8*/ 	.word	0x0500000f


	//   ....[139]....
        /*02cc*/ 	.word	0x0500000f


	//   ....[140]....
        /*02d0*/ 	.word	0x0500000f


	//   ....[141]....
        /*02d4*/ 	.word	0x0500000f


	//   ....[142]....
        /*02d8*/ 	.word	0x0500000f


	//   ....[143]....
        /*02dc*/ 	.word	0x0500000f


	//   ....[144]....
        /*02e0*/ 	.word	0x0500000f


	//   ....[145]....
        /*02e4*/ 	.word	0x0500000f


	//   ....[146]....
        /*02e8*/ 	.word	0x0500000f


	//   ....[147]....
        /*02ec*/ 	.word	0x0500000f


	//   ....[148]....
        /*02f0*/ 	.word	0x0500000f


	//   ....[149]....
        /*02f4*/ 	.word	0x0500000f


	//   ....[150]....
        /*02f8*/ 	.word	0x0500000f


	//   ....[151]....
        /*02fc*/ 	.word	0x0500000f


	//   ....[152]....
        /*0300*/ 	.word	0x0500000f


	//   ....[153]....
        /*0304*/ 	.word	0x0500000f


	//   ....[154]....
        /*0308*/ 	.word	0x0500000f


	//----- nvinfo : EIATTR_COOP_GROUP_INSTR_OFFSETS
	.align		4
.L_409:
        /*030c*/ 	.byte	0x04, 0x28
        /*030e*/ 	.short	(.L_411 - .L_410)


	//   ....[0]....
.L_410:
        /*0310*/ 	.word	0x00000070


	//   ....[1]....
        /*0314*/ 	.word	0x000000b0


	//   ....[2]....
        /*0318*/ 	.word	0x000002d0


	//   ....[3]....
        /*031c*/ 	.word	0x00000430


	//   ....[4]....
        /*0320*/ 	.word	0x00000550


	//   ....[5]....
        /*0324*/ 	.word	0x000006b0


	//   ....[6]....
        /*0328*/ 	.word	0x000019e0


	//   ....[7]....
        /*032c*/ 	.word	0x000028d0


	//   ....[8]....
        /*0330*/ 	.word	0x00002e30


	//   ....[9]....
        /*0334*/ 	.word	0x00003890


	//   ....[10]....
        /*0338*/ 	.word	0x00003980


	//   ....[11]....
        /*033c*/ 	.word	0x00003c80


	//   ....[12]....
        /*0340*/ 	.word	0x00003cf0


	//   ....[13]....
        /*0344*/ 	.word	0x00005dd0


	//   ....[14]....
        /*0348*/ 	.word	0x000062a0


	//   ....[15]....
        /*034c*/ 	.word	0x00006990


	//   ....[16]....
        /*0350*/ 	.word	0x00006a90


	//   ....[17]....
        /*0354*/ 	.word	0x00006e40


	//   ....[18]....
        /*0358*/ 	.word	0x00006e90


	//   ....[19]....
        /*035c*/ 	.word	0x000090b0


	//   ....[20]....
        /*0360*/ 	.word	0x000090c0


	//   ....[21]....
        /*0364*/ 	.word	0x000090f0


	//   ....[22]....
        /*0368*/ 	.word	0x00009100


	//   ....[23]....
        /*036c*/ 	.word	0x0000aea0


	//   ....[24]....
        /*0370*/ 	.word	0x0000b360


	//   ....[25]....
        /*0374*/ 	.word	0x0000ba50


	//   ....[26]....
        /*0378*/ 	.word	0x0000bb50


	//   ....[27]....
        /*037c*/ 	.word	0x0000bee0


	//   ....[28]....
        /*0380*/ 	.word	0x0000bf50


	//   ....[29]....
        /*0384*/ 	.word	0x0000cf70


	//   ....[30]....
        /*0388*/ 	.word	0x0000cfa0


	//   ....[31]....
        /*038c*/ 	.word	0x0000d060


	//   ....[32]....
        /*0390*/ 	.word	0x0000d070


	//   ....[33]....
        /*0394*/ 	.word	0x0000ee00


	//   ....[34]....
        /*0398*/ 	.word	0x0000ee50


	//   ....[35]....
        /*039c*/ 	.word	0x0000eeb0


	//   ....[36]....
        /*03a0*/ 	.word	0x0000eee0


	//   ....[37]....
        /*03a4*/ 	.word	0x0000f3b0


	//   ....[38]....
        /*03a8*/ 	.word	0x0000f3f0


	//   ....[39]....
        /*03ac*/ 	.word	0x0000f530


	//   ....[40]....
        /*03b0*/ 	.word	0x0000f550


	//   ....[41]....
        /*03b4*/ 	.word	0x0000f690


	//   ....[42]....
        /*03b8*/ 	.word	0x0000f6b0


	//   ....[43]....
        /*03bc*/ 	.word	0x0000f800


	//   ....[44]....
        /*03c0*/ 	.word	0x0000f820


	//   ....[45]....
        /*03c4*/ 	.word	0x0000ffb0


	//   ....[46]....
        /*03c8*/ 	.word	0x0000ffc0


	//   ....[47]....
        /*03cc*/ 	.word	0x00010100


	//   ....[48]....
        /*03d0*/ 	.word	0x00010120


	//   ....[49]....
        /*03d4*/ 	.word	0x00010260


	//   ....[50]....
        /*03d8*/ 	.word	0x00010280


	//   ....[51]....
        /*03dc*/ 	.word	0x000103d0


	//   ....[52]....
        /*03e0*/ 	.word	0x000103f0


	//   ....[53]....
        /*03e4*/ 	.word	0x00010600


	//   ....[54]....
        /*03e8*/ 	.word	0x00011f10


	//   ....[55]....
        /*03ec*/ 	.word	0x00011f30


	//   ....[56]....
        /*03f0*/ 	.word	0x00011f40


	//   ....[57]....
        /*03f4*/ 	.word	0x00011f80


	//   ....[58]....
        /*03f8*/ 	.word	0x00012020


	//   ....[59]....
        /*03fc*/ 	.word	0x00012040


	//   ....[60]....
        /*0400*/ 	.word	0x000120e0


	//   ....[61]....
        /*0404*/ 	.word	0x00012100


	//   ....[62]....
        /*0408*/ 	.word	0x00012770


	//   ....[63]....
        /*040c*/ 	.word	0x00012790


	//   ....[64]....
        /*0410*/ 	.word	0x000127c0


	//   ....[65]....
        /*0414*/ 	.word	0x00012800


	//   ....[66]....
        /*0418*/ 	.word	0x00012890


	//   ....[67]....
        /*041c*/ 	.word	0x000128c0


	//   ....[68]....
        /*0420*/ 	.word	0x00012950


	//   ....[69]....
        /*0424*/ 	.word	0x00012980


	//   ....[70]....
        /*0428*/ 	.word	0x00012a10


	//   ....[71]....
        /*042c*/ 	.word	0x00012a30


	//   ....[72]....
        /*0430*/ 	.word	0x00012ad0


	//   ....[73]....
        /*0434*/ 	.word	0x00012b00


	//   ....[74]....
        /*0438*/ 	.word	0x00012b90


	//   ....[75]....
        /*043c*/ 	.word	0x00012bc0


	//   ....[76]....
        /*0440*/ 	.word	0x00012c50


	//   ....[77]....
        /*0444*/ 	.word	0x00012c70


	//   ....[78]....
        /*0448*/ 	.word	0x000133c0


	//   ....[79]....
        /*044c*/ 	.word	0x000133f0


	//   ....[80]....
        /*0450*/ 	.word	0x00013400


	//   ....[81]....
        /*0454*/ 	.word	0x00013420


	//   ....[82]....
        /*0458*/ 	.word	0x00013490


	//   ....[83]....
        /*045c*/ 	.word	0x000134b0


	//   ....[84]....
        /*0460*/ 	.word	0x00013510


	//   ....[85]....
        /*0464*/ 	.word	0x00013530


	//   ....[86]....
        /*0468*/ 	.word	0x00013800


	//   ....[87]....
        /*046c*/ 	.word	0x00013820


	//   ....[88]....
        /*0470*/ 	.word	0x00013840


	//   ....[89]....
        /*0474*/ 	.word	0x000138e0


	//   ....[90]....
        /*0478*/ 	.word	0x00013900


	//   ....[91]....
        /*047c*/ 	.word	0x000139a0


	//   ....[92]....
        /*0480*/ 	.word	0x000139c0


	//   ....[93]....
        /*0484*/ 	.word	0x000139d0


	//   ....[94]....
        /*0488*/ 	.word	0x00013ff0


	//   ....[95]....
        /*048c*/ 	.word	0x00014010


	//   ....[96]....
        /*0490*/ 	.word	0x00014020


	//   ....[97]....
        /*0494*/ 	.word	0x00014040


	//   ....[98]....
        /*0498*/ 	.word	0x00014100


	//   ....[99]....
        /*049c*/ 	.word	0x00014130


	//   ....[100]....
        /*04a0*/ 	.word	0x00014140


	//   ....[101]....
        /*04a4*/ 	.word	0x000141d0


	//   ....[102]....
        /*04a8*/ 	.word	0x00014540


	//   ....[103]....
        /*04ac*/ 	.word	0x00014720


	//   ....[104]....
        /*04b0*/ 	.word	0x00014d90


	//   ....[105]....
        /*04b4*/ 	.word	0x00014e70


	//   ....[106]....
        /*04b8*/ 	.word	0x00014f10


	//   ....[107]....
        /*04bc*/ 	.word	0x00014f90


	//   ....[108]....
        /*04c0*/ 	.word	0x00015060


	//   ....[109]....
        /*04c4*/ 	.word	0x000150f0


	//   ....[110]....
        /*04c8*/ 	.word	0x000151d0


	//   ....[111]....
        /*04cc*/ 	.word	0x00015260


	//   ....[112]....
        /*04d0*/ 	.word	0x00015330


	//   ....[113]....
        /*04d4*/ 	.word	0x000153c0


	//   ....[114]....
        /*04d8*/ 	.word	0x00015430


	//   ....[115]....
        /*04dc*/ 	.word	0x000154b0


	//   ....[116]....
        /*04e0*/ 	.word	0x00015580


	//   ....[117]....
        /*04e4*/ 	.word	0x000155f0


	//   ....[118]....
        /*04e8*/ 	.word	0x000156f0


	//   ....[119]....
        /*04ec*/ 	.word	0x00015770


	//   ....[120]....
        /*04f0*/ 	.word	0x00015860


	//   ....[121]....
        /*04f4*/ 	.word	0x000158d0


	//   ....[122]....
        /*04f8*/ 	.word	0x000159d0


	//   ....[123]....
        /*04fc*/ 	.word	0x00015a40


	//   ....[124]....
        /*0500*/ 	.word	0x00015b40


	//   ....[125]....
        /*0504*/ 	.word	0x00015bc0


	//   ....[126]....
        /*0508*/ 	.word	0x00015cb0


	//   ....[127]....
        /*050c*/ 	.word	0x00015d20


	//   ....[128]....
        /*0510*/ 	.word	0x00015e00


	//   ....[129]....
        /*0514*/ 	.word	0x00015f30


	//   ....[130]....
        /*0518*/ 	.word	0x00015fe0


	//   ....[131]....
        /*051c*/ 	.word	0x00016040


	//   ....[132]....
        /*0520*/ 	.word	0x00016110


	//   ....[133]....
        /*0524*/ 	.word	0x00016170


	//   ....[134]....
        /*0528*/ 	.word	0x00016240


	//   ....[135]....
        /*052c*/ 	.word	0x000162a0


	//   ....[136]....
        /*0530*/ 	.word	0x00016370


	//   ....[137]....
        /*0534*/ 	.word	0x00016450


	//   ....[138]....
        /*0538*/ 	.word	0x000164f0


	//   ....[139]....
        /*053c*/ 	.word	0x00016550


	//   ....[140]....
        /*0540*/ 	.word	0x00016660


	//   ....[141]....
        /*0544*/ 	.word	0x000166c0


	//   ....[142]....
        /*0548*/ 	.word	0x000167d0


	//   ....[143]....
        /*054c*/ 	.word	0x00016830


	//   ....[144]....
        /*0550*/ 	.word	0x000168f0


	//   ....[145]....
        /*0554*/ 	.word	0x00016a50


	//   ....[146]....
        /*0558*/ 	.word	0x00016af0


	//   ....[147]....
        /*055c*/ 	.word	0x00016b50


	//   ....[148]....
        /*0560*/ 	.word	0x00016c20


	//   ....[149]....
        /*0564*/ 	.word	0x00016d00


	//   ....[150]....
        /*0568*/ 	.word	0x00016dc0


	//   ....[151]....
        /*056c*/ 	.word	0x00016ea0


	//   ....[152]....
        /*0570*/ 	.word	0x00016f60


	//   ....[153]....
        /*0574*/ 	.word	0x00017070


	//   ....[154]....
        /*0578*/ 	.word	0x00017190


	//----- nvinfo : EIATTR_REG_RECONFIG
	.align		4
.L_411:
        /*057c*/ 	.byte	0x01, 0x54
	.zero		2


	//----- nvinfo : EIATTR_SYSCALL_OFFSETS
	.align		4
        /*0580*/ 	.byte	0x04, 0x46
        /*0582*/ 	.short	(.L_413 - .L_412)


	//   ....[0]....
.L_412:
        /*0584*/ 	.word	0x00001bc0


	//   ....[1]....
        /*0588*/ 	.word	0x00011580


	//   ....[2]....
        /*058c*/ 	.word	0x000116d0


	//   ....[3]....
        /*0590*/ 	.word	0x000117c0


	//   ....[4]....
        /*0594*/ 	.word	0x00012420


	//----- nvinfo : EIATTR_MBARRIER_INSTR_OFFSETS
	.align		4
.L_413:
        /*0598*/ 	.byte	0x04, 0x39
        /*059a*/ 	.short	(.L_415 - .L_414)


	//   ....[0]....
.L_414:
        /*059c*/ 	.word	0x00000180
        /*05a0*/ 	.word	0x000000ff
        /*05a4*/ 	.word	0x00030800
        /*05a8*/ 	.short	0x0100
        /*05aa*/ 	.byte	0x08
	.zero		1


	//   ....[1]....
        /*05ac*/ 	.word	0x00000190
        /*05b0*/ 	.word	0x000000ff
        /*05b4*/ 	.word	0x00030820
        /*05b8*/ 	.short	0x0100
        /*05ba*/ 	.byte	0x08
	.zero		1


	//   ....[2]....
        /*05bc*/ 	.word	0x00000280
        /*05c0*/ 	.word	0x000000ff
        /*05c4*/ 	.word	0x00030830
        /*05c8*/ 	.short	0x0100
        /*05ca*/ 	.byte	0x08
	.zero		1


	//   ....[3]....
        /*05cc*/ 	.word	0x00000290
        /*05d0*/ 	.word	0x000000ff
        /*05d4*/ 	.word	0x00030840
        /*05d8*/ 	.short	0x0100
        /*05da*/ 	.byte	0x08
	.zero		1


	//   ....[4]....
        /*05dc*/ 	.word	0x000002a0
        /*05e0*/ 	.word	0x000000ff
        /*05e4*/ 	.word	0x00030838
        /*05e8*/ 	.short	0x0100
        /*05ea*/ 	.byte	0x08
	.zero		1


	//   ....[5]....
        /*05ec*/ 	.word	0x000002b0
        /*05f0*/ 	.word	0x000000ff
        /*05f4*/ 	.word	0x00030848
        /*05f8*/ 	.short	0x0100
        /*05fa*/ 	.byte	0x08
	.zero		1


	//   ....[6]....
        /*05fc*/ 	.word	0x000003e0
        /*0600*/ 	.word	0x000000ff
        /*0604*/ 	.word	0x00030850
        /*0608*/ 	.short	0x0100
        /*060a*/ 	.byte	0x08
	.zero		1


	//   ....[7]....
        /*060c*/ 	.word	0x000003f0
        /*0610*/ 	.word	0x000000ff
        /*0614*/ 	.word	0x00030860
        /*0618*/ 	.short	0x0100
        /*061a*/ 	.byte	0x08
	.zero		1


	//   ....[8]....
        /*061c*/ 	.word	0x00000400
        /*0620*/ 	.word	0x000000ff
        /*0624*/ 	.word	0x00030858
        /*0628*/ 	.short	0x0100
        /*062a*/ 	.byte	0x08
	.zero		1


	//   ....[9]....
        /*062c*/ 	.word	0x00000410
        /*0630*/ 	.word	0x000000ff
        /*0634*/ 	.word	0x00030868
        /*0638*/ 	.short	0x0100
        /*063a*/ 	.byte	0x08
	.zero		1


	//   ....[10]....
        /*063c*/ 	.word	0x00000500
        /*0640*/ 	.word	0x000000ff
        /*0644*/ 	.word	0x00030870
        /*0648*/ 	.short	0x0100
        /*064a*/ 	.byte	0x06
	.zero		1


	//   ....[11]....
        /*064c*/ 	.word	0x00000510
        /*0650*/ 	.word	0x000000ff
        /*0654*/ 	.word	0x00030880
        /*0658*/ 	.short	0x0100
        /*065a*/ 	.byte	0x06
	.zero		1


	//   ....[12]....
        /*065c*/ 	.word	0x00000520
        /*0660*/ 	.word	0x000000ff
        /*0664*/ 	.word	0x00030878
        /*0668*/ 	.short	0x0100
        /*066a*/ 	.byte	0x06
	.zero		1


	//   ....[13]....
        /*066c*/ 	.word	0x00000530
        /*0670*/ 	.word	0x000000ff
        /*0674*/ 	.word	0x00030888
        /*0678*/ 	.short	0x0100
        /*067a*/ 	.byte	0x06
	.zero		1


	//   ....[14]....
        /*067c*/ 	.word	0x00000660
        /*0680*/ 	.word	0x000000ff
        /*0684*/ 	.word	0x00030890
        /*0688*/ 	.short	0x0100
        /*068a*/ 	.byte	0x08
	.zero		1


	//   ....[15]....
        /*068c*/ 	.word	0x00000670
        /*0690*/ 	.word	0x000000ff
        /*0694*/ 	.word	0x000308a0
        /*0698*/ 	.short	0x0100
        /*069a*/ 	.byte	0x08
	.zero		1


	//   ....[16]....
        /*069c*/ 	.word	0x00000680
        /*06a0*/ 	.word	0x000000ff
        /*06a4*/ 	.word	0x00030898
        /*06a8*/ 	.short	0x0100
        /*06aa*/ 	.byte	0x08
	.zero		1


	//   ....[17]....
        /*06ac*/ 	.word	0x00000690
        /*06b0*/ 	.word	0x000000ff
        /*06b4*/ 	.word	0x000308a8
        /*06b8*/ 	.short	0x0100
        /*06ba*/ 	.byte	0x08
	.zero		1


	//   ....[18]....
        /*06bc*/ 	.word	0x000007d0
        /*06c0*/ 	.word	0x000000ff
        /*06c4*/ 	.word	0x000308b0
        /*06c8*/ 	.short	0x0100
        /*06ca*/ 	.byte	0x08
	.zero		1


	//   ....[19]....
        /*06cc*/ 	.word	0x000007e0
        /*06d0*/ 	.word	0x000000ff
        /*06d4*/ 	.word	0x000308c0
        /*06d8*/ 	.short	0x0100
        /*06da*/ 	.byte	0x08
	.zero		1


	//   ....[20]....
        /*06dc*/ 	.word	0x000007f0
        /*06e0*/ 	.word	0x000000ff
        /*06e4*/ 	.word	0x000308b8
        /*06e8*/ 	.short	0x0100
        /*06ea*/ 	.byte	0x08
	.zero		1


	//   ....[21]....
        /*06ec*/ 	.word	0x00000800
        /*06f0*/ 	.word	0x000000ff
        /*06f4*/ 	.word	0x000308c8
        /*06f8*/ 	.short	0x0100
        /*06fa*/ 	.byte	0x08
	.zero		1


	//   ....[22]....
        /*06fc*/ 	.word	0x00001c60
        /*0700*/ 	.word	0x000000ff
        /*0704*/ 	.word	0x00030800
        /*0708*/ 	.short	0x010a
        /*070a*/ 	.byte	0x28
	.zero		1


	//   ....[23]....
        /*070c*/ 	.word	0x00001ce0
        /*0710*/ 	.word	0x00000003
        /*0714*/ 	.word	0x00030830
        /*0718*/ 	.short	0x010a
        /*071a*/ 	.byte	0x3f
	.zero		1


	//   ....[24]....
        /*071c*/ 	.word	0x00001d20
        /*0720*/ 	.word	0x00000003
        /*0724*/ 	.word	0x00030830
        /*0728*/ 	.short	0x010a
        /*072a*/ 	.byte	0x3f
	.zero		1


	//   ....[25]....
        /*072c*/ 	.word	0x000029c0
        /*0730*/ 	.word	0x000000ff
        /*0734*/ 	.word	0x00000000
        /*0738*/ 	.short	0x0101
        /*073a*/ 	.byte	0x04
	.zero		1


	//   ....[26]....
        /*073c*/ 	.word	0x00004a10
        /*0740*/ 	.word	0x000000ff
        /*0744*/ 	.word	0x00030830
        /*0748*/ 	.short	0x010a
        /*074a*/ 	.byte	0x07
	.zero		1


	//   ....[27]....
        /*074c*/ 	.word	0x00004a50
        /*0750*/ 	.word	0x000000ff
        /*0754*/ 	.word	0x00030830
        /*0758*/ 	.short	0x010a
        /*075a*/ 	.byte	0x07
	.zero		1


	//   ....[28]....
        /*075c*/ 	.word	0x000058f0
        /*0760*/ 	.word	0x000000ff
        /*0764*/ 	.word	0x00030850
        /*0768*/ 	.short	0x010a
        /*076a*/ 	.byte	0x06
	.zero		1


	//   ....[29]....
        /*076c*/ 	.word	0x00005930
        /*0770*/ 	.word	0x000000ff
        /*0774*/ 	.word	0x00030850
        /*0778*/ 	.short	0x010a
        /*077a*/ 	.byte	0x06
	.zero		1


	//   ....[30]....
        /*077c*/ 	.word	0x00005e70
        /*0780*/ 	.word	0x000000ff
        /*0784*/ 	.word	0x00000000
        /*0788*/ 	.short	0x0101
        /*078a*/ 	.byte	0x07
	.zero		1


	//   ....[31]....
        /*078c*/ 	.word	0x00007560
        /*0790*/ 	.word	0x000000ff
        /*0794*/ 	.word	0x00000000
        /*0798*/ 	.short	0x0101
        /*079a*/ 	.byte	0x06
	.zero		1


	//   ....[32]....
        /*079c*/ 	.word	0x00007940
        /*07a0*/ 	.word	0x000000ff
        /*07a4*/ 	.word	0x00030830
        /*07a8*/ 	.short	0x010a
        /*07aa*/ 	.byte	0x07
	.zero		1


	//   ....[33]....
        /*07ac*/ 	.word	0x00007980
        /*07b0*/ 	.word	0x000000ff
        /*07b4*/ 	.word	0x00030830
        /*07b8*/ 	.short	0x010a
        /*07ba*/ 	.byte	0x07
	.zero		1


	//   ....[34]....
        /*07bc*/ 	.word	0x00008820
        /*07c0*/ 	.word	0x000000ff
        /*07c4*/ 	.word	0x00030850
        /*07c8*/ 	.short	0x010a
        /*07ca*/ 	.byte	0x06
	.zero		1


	//   ....[35]....
        /*07cc*/ 	.word	0x00008860
        /*07d0*/ 	.word	0x000000ff
        /*07d4*/ 	.word	0x00030850
        /*07d8*/ 	.short	0x010a
        /*07da*/ 	.byte	0x06
	.zero		1


	//   ....[36]....
        /*07dc*/ 	.word	0x00008d90
        /*07e0*/ 	.word	0x000000ff
        /*07e4*/ 	.word	0x00000000
        /*07e8*/ 	.short	0x0101
        /*07ea*/ 	.byte	0x07
	.zero		1


	//   ....[37]....
        /*07ec*/ 	.word	0x00009940
        /*07f0*/ 	.word	0x000000ff
        /*07f4*/ 	.word	0x00000000
        /*07f8*/ 	.short	0x0101
        /*07fa*/ 	.byte	0x06
	.zero		1


	//   ....[38]....
        /*07fc*/ 	.word	0x00009ae0
        /*0800*/ 	.word	0x000000ff
        /*0804*/ 	.word	0x00030830
        /*0808*/ 	.short	0x010a
        /*080a*/ 	.byte	0x06
	.zero		1


	//   ....[39]....
        /*080c*/ 	.word	0x00009b20
        /*0810*/ 	.word	0x000000ff
        /*0814*/ 	.word	0x00030830
        /*0818*/ 	.short	0x010a
        /*081a*/ 	.byte	0x06
	.zero		1


	//   ....[40]....
        /*081c*/ 	.word	0x0000a9c0
        /*0820*/ 	.word	0x000000ff
        /*0824*/ 	.word	0x00030850
        /*0828*/ 	.short	0x010a
        /*082a*/ 	.byte	0x0b
	.zero		1


	//   ....[41]....
        /*082c*/ 	.word	0x0000aa00
        /*0830*/ 	.word	0x000000ff
        /*0834*/ 	.word	0x00030850
        /*0838*/ 	.short	0x010a
        /*083a*/ 	.byte	0x0b
	.zero		1


	//   ....[42]....
        /*083c*/ 	.word	0x0000af60
        /*0840*/ 	.word	0x000000ff
        /*0844*/ 	.word	0x00000000
        /*0848*/ 	.short	0x0101
        /*084a*/ 	.byte	0x04
	.zero		1


	//   ....[43]....
        /*084c*/ 	.word	0x0000c640
        /*0850*/ 	.word	0x000000ff
        /*0854*/ 	.word	0x00000000
        /*0858*/ 	.short	0x0101
        /*085a*/ 	.byte	0x0b
	.zero		1


	//   ....[44]....
        /*085c*/ 	.word	0x0000cee0
        /*0860*/ 	.word	0x000000ff
        /*0864*/ 	.word	0x00030850
        /*0868*/ 	.short	0x010a
        /*086a*/ 	.byte	0x05
	.zero		1


	//   ....[45]....
        /*086c*/ 	.word	0x0000cf20
        /*0870*/ 	.word	0x000000ff
        /*0874*/ 	.word	0x00030850
        /*0878*/ 	.short	0x010a
        /*087a*/ 	.byte	0x05
	.zero		1


	//   ....[46]....
        /*087c*/ 	.word	0x0000d4d0
        /*0880*/ 	.word	0x000000ff
        /*0884*/ 	.word	0x00000000
        /*0888*/ 	.short	0x0101
        /*088a*/ 	.byte	0x04
	.zero		1


	//   ....[47]....
        /*088c*/ 	.word	0x0000f3e0
        /*0890*/ 	.word	0x000000c4
        /*0894*/ 	.word	0x00000000
        /*0898*/ 	.short	0x0101
        /*089a*/ 	.byte	0x3f
	.zero		1


	//   ....[48]....
        /*089c*/ 	.word	0x00011d10
        /*08a0*/ 	.word	0x00000004
        /*08a4*/ 	.word	0x00030840
        /*08a8*/ 	.short	0x010a
        /*08aa*/ 	.byte	0x3f
	.zero		1


	//   ....[49]....
        /*08ac*/ 	.word	0x00012210
        /*08b0*/ 	.word	0x00000004
        /*08b4*/ 	.word	0x00030830
        /*08b8*/ 	.short	0x0107
        /*08ba*/ 	.byte	0x3f
	.zero		1


	//   ....[50]....
        /*08bc*/ 	.word	0x000122d0
        /*08c0*/ 	.word	0x00000004
        /*08c4*/ 	.word	0x00030830
        /*08c8*/ 	.short	0x0101
        /*08ca*/ 	.byte	0x3f
	.zero		1


	//   ....[51]....
        /*08cc*/ 	.word	0x00012d80
        /*08d0*/ 	.word	0x00000011
        /*08d4*/ 	.word	0x00030800
        /*08d8*/ 	.short	0x0107
        /*08da*/ 	.byte	0x3f
	.zero		1


	//   ....[52]....
        /*08dc*/ 	.word	0x00012e70
        /*08e0*/ 	.word	0x00000011
        /*08e4*/ 	.word	0x00030800
        /*08e8*/ 	.short	0x0101
        /*08ea*/ 	.byte	0x3f
	.zero		1


	//   ....[53]....
        /*08ec*/ 	.word	0x00012e90
        /*08f0*/ 	.word	0x00000011
        /*08f4*/ 	.word	0x00030820
        /*08f8*/ 	.short	0x010a
        /*08fa*/ 	.byte	0x3f
	.zero		1


	//   ....[54]....
        /*08fc*/ 	.word	0x000131e0
        /*0900*/ 	.word	0x00000007
        /*0904*/ 	.word	0x00030840
        /*0908*/ 	.short	0x010a
        /*090a*/ 	.byte	0x3f
	.zero		1


	//   ....[55]....
        /*090c*/ 	.word	0x00013620
        /*0910*/ 	.word	0x00000007
        /*0914*/ 	.word	0x00030830
        /*0918*/ 	.short	0x0107
        /*091a*/ 	.byte	0x3f
	.zero		1


	//   ....[56]....
        /*091c*/ 	.word	0x000136d0
        /*0920*/ 	.word	0x00000007
        /*0924*/ 	.word	0x00030830
        /*0928*/ 	.short	0x0101
        /*092a*/ 	.byte	0x3f
	.zero		1


	//   ....[57]....
        /*092c*/ 	.word	0x00013730
        /*0930*/ 	.word	0x00000007
        /*0934*/ 	.word	0x00030860
        /*0938*/ 	.short	0x010a
        /*093a*/ 	.byte	0x3f
	.zero		1


	//   ....[58]....
        /*093c*/ 	.word	0x00013be0
        /*0940*/ 	.word	0x00000007
        /*0944*/ 	.word	0x00030850
        /*0948*/ 	.short	0x0107
        /*094a*/ 	.byte	0x3f
	.zero		1


	//   ....[59]....
        /*094c*/ 	.word	0x00013d30
        /*0950*/ 	.word	0x00000007
        /*0954*/ 	.word	0x00030850
        /*0958*/ 	.short	0x0101
        /*095a*/ 	.byte	0x3f
	.zero		1


	//   ....[60]....
        /*095c*/ 	.word	0x00013f40
        /*0960*/ 	.word	0x00000004
        /*0964*/ 	.word	0x00030860
        /*0968*/ 	.short	0x010a
        /*096a*/ 	.byte	0x3f
	.zero		1


	//   ....[61]....
        /*096c*/ 	.word	0x00014350
        /*0970*/ 	.word	0x00000004
        /*0974*/ 	.word	0x00030850
        /*0978*/ 	.short	0x0107
        /*097a*/ 	.byte	0x3f
	.zero		1


	//   ....[62]....
        /*097c*/ 	.word	0x00014400
        /*0980*/ 	.word	0x00000004
        /*0984*/ 	.word	0x00030850
        /*0988*/ 	.short	0x0101
        /*098a*/ 	.byte	0x3f
	.zero		1


	//   ....[63]....
        /*098c*/ 	.word	0x000146a0
        /*0990*/ 	.word	0x00000005
        /*0994*/ 	.word	0x00030820
        /*0998*/ 	.short	0x010a
        /*099a*/ 	.byte	0x3f
	.zero		1


	//   ....[64]....
        /*099c*/ 	.word	0x00014840
        /*09a0*/ 	.word	0x00000003
        /*09a4*/ 	.word	0x00030840
        /*09a8*/ 	.short	0x010a
        /*09aa*/ 	.byte	0x3f
	.zero		1


	//   ....[65]....
        /*09ac*/ 	.word	0x000148e0
        /*09b0*/ 	.word	0x00000017
        /*09b4*/ 	.word	0x00030840
        /*09b8*/ 	.short	0x010a
        /*09ba*/ 	.byte	0x3f
	.zero		1


	//   ....[66]....
        /*09bc*/ 	.word	0x00014920
        /*09c0*/ 	.word	0x00000003
        /*09c4*/ 	.word	0x00030860
        /*09c8*/ 	.short	0x010a
        /*09ca*/ 	.byte	0x3f
	.zero		1


	//   ....[67]....
        /*09cc*/ 	.word	0x00014960
        /*09d0*/ 	.word	0x00000017
        /*09d4*/ 	.word	0x00030860
        /*09d8*/ 	.short	0x010a
        /*09da*/ 	.byte	0x3f
	.zero		1


	//   ....[68]....
        /*09dc*/ 	.word	0x000149d0
        /*09e0*/ 	.word	0x00000003
        /*09e4*/ 	.word	0x00030800
        /*09e8*/ 	.short	0x010a
        /*09ea*/ 	.byte	0x3f
	.zero		1


	//   ....[69]....
        /*09ec*/ 	.word	0x00014a20
        /*09f0*/ 	.word	0x00000003
        /*09f4*/ 	.word	0x00030830
        /*09f8*/ 	.short	0x010a
        /*09fa*/ 	.byte	0x3f
	.zero		1


	//   ....[70]....
        /*09fc*/ 	.word	0x00014a80
        /*0a00*/ 	.word	0x00000004
        /*0a04*/ 	.word	0x00030830
        /*0a08*/ 	.short	0x010a
        /*0a0a*/ 	.byte	0x3f
	.zero		1


	//   ....[71]....
        /*0a0c*/ 	.word	0x00014ae0
        /*0a10*/ 	.word	0x00000003
        /*0a14*/ 	.word	0x00030850
        /*0a18*/ 	.short	0x010a
        /*0a1a*/ 	.byte	0x3f
	.zero		1


	//   ....[72]....
        /*0a1c*/ 	.word	0x00014b40
        /*0a20*/ 	.word	0x00000004
        /*0a24*/ 	.word	0x00030830
        /*0a28*/ 	.short	0x010a
        /*0a2a*/ 	.byte	0x3f
	.zero		1


	//   ....[73]....
        /*0a2c*/ 	.word	0x00014ba0
        /*0a30*/ 	.word	0x00000003
        /*0a34*/ 	.word	0x00030850
        /*0a38*/ 	.short	0x010a
        /*0a3a*/ 	.byte	0x3f
	.zero		1


	//   ....[74]....
        /*0a3c*/ 	.word	0x00014c00
        /*0a40*/ 	.word	0x00000004
        /*0a44*/ 	.word	0x00030830
        /*0a48*/ 	.short	0x010a
        /*0a4a*/ 	.byte	0x3f
	.zero		1


	//   ....[75]....
        /*0a4c*/ 	.word	0x00014c60
        /*0a50*/ 	.word	0x00000003
        /*0a54*/ 	.word	0x00030850
        /*0a58*/ 	.short	0x010a
        /*0a5a*/ 	.byte	0x3f
	.zero		1


	//   ....[76]....
        /*0a5c*/ 	.word	0x00014cc0
        /*0a60*/ 	.word	0x00000007
        /*0a64*/ 	.word	0x00030850
        /*0a68*/ 	.short	0x010a
        /*0a6a*/ 	.byte	0x3f
	.zero		1


	//   ....[77]....
        /*0a6c*/ 	.word	0x00014dc0
        /*0a70*/ 	.word	0x00000004
        /*0a74*/ 	.word	0x00030840
        /*0a78*/ 	.short	0x010a
        /*0a7a*/ 	.byte	0x3f
	.zero		1


	//   ....[78]....
        /*0a7c*/ 	.word	0x00015e30
        /*0a80*/ 	.word	0x00000011
        /*0a84*/ 	.word	0x00030820
        /*0a88*/ 	.short	0x010a
        /*0a8a*/ 	.byte	0x3f
	.zero		1


	//   ....[79]....
        /*0a8c*/ 	.word	0x00015e80
        /*0a90*/ 	.word	0x00000007
        /*0a94*/ 	.word	0x00030840
        /*0a98*/ 	.short	0x010a
        /*0a9a*/ 	.byte	0x3f
	.zero		1


	//   ....[80]....
        /*0a9c*/ 	.word	0x000163a0
        /*0aa0*/ 	.word	0x00000007
        /*0aa4*/ 	.word	0x00030860
        /*0aa8*/ 	.short	0x010a
        /*0aaa*/ 	.byte	0x3f
	.zero		1


	//   ....[81]....
        /*0aac*/ 	.word	0x000169a0
        /*0ab0*/ 	.word	0x00000004
        /*0ab4*/ 	.word	0x00030860
        /*0ab8*/ 	.short	0x010a
        /*0aba*/ 	.byte	0x3f
	.zero		1


	//   ....[82]....
        /*0abc*/ 	.word	0x000170b0
        /*0ac0*/ 	.word	0x00000005
        /*0ac4*/ 	.word	0x00030820
        /*0ac8*/ 	.short	0x010a
        /*0aca*/ 	.byte	0x3f
	.zero		1


	//   ....[83]....
        /*0acc*/ 	.word	0x00017250
        /*0ad0*/ 	.word	0x00000003
        /*0ad4*/ 	.word	0x00030840
        /*0ad8*/ 	.short	0x010a
        /*0ada*/ 	.byte	0x3f
	.zero		1


	//   ....[84]....
        /*0adc*/ 	.word	0x000172a0
        /*0ae0*/ 	.word	0x00000017
        /*0ae4*/ 	.word	0x00030840
        /*0ae8*/ 	.short	0x010a
        /*0aea*/ 	.byte	0x3f
	.zero		1


	//   ....[85]....
        /*0aec*/ 	.word	0x000172f0
        /*0af0*/ 	.word	0x00000003
        /*0af4*/ 	.word	0x00030860
        /*0af8*/ 	.short	0x010a
        /*0afa*/ 	.byte	0x3f
	.zero		1


	//----- nvinfo : EIATTR_NUM_MBARRIERS
	.align		4
.L_415:
        /*0afc*/ 	.byte	0x03, 0x38
        /*0afe*/ 	.short	0x0016


	//----- nvinfo : EIATTR_EXIT_INSTR_OFFSETS
	.align		4
        /*0b00*/ 	.byte	0x04, 0x1c
        /*0b02*/ 	.short	(.L_417 - .L_416)


	//   ....[0]....
.L_416:
        /*0b04*/ 	.word	0x00000950


	//   ....[1]....
        /*0b08*/ 	.word	0x00010570


	//   ....[2]....
        /*0b0c*/ 	.word	0x000149b0


	//----- nvinfo : EIATTR_MAX_THREADS
	.align		4
.L_417:
        /*0b10*/ 	.byte	0x04, 0x05
        /*0b12*/ 	.short	(.L_419 - .L_418)
.L_418:
        /*0b14*/ 	.word	0x00000180
        /*0b18*/ 	.word	0x00000001
        /*0b1c*/ 	.word	0x00000001


	//----- nvinfo : EIATTR_CRS_STACK_SIZE
	.align		4
.L_419:
        /*0b20*/ 	.byte	0x04, 0x1e
        /*0b22*/ 	.short	(.L_421 - .L_420)
.L_420:
        /*0b24*/ 	.word	0x00000000


	//----- nvinfo : EIATTR_CBANK_PARAM_SIZE
	.align		4
.L_421:
        /*0b28*/ 	.byte	0x03, 0x19
        /*0b2a*/ 	.short	0x0af0


	//----- nvinfo : EIATTR_PARAM_CBANK
	.align		4
        /*0b2c*/ 	.byte	0x04, 0x0a
        /*0b2e*/ 	.short	(.L_423 - .L_422)
	.align		4
.L_422:
        /*0b30*/ 	.word	index@(.nv.constant0._ZN7cutlass13device_kernelIN5flash11enable_sm90INS1_16FlashAttnFwdSm90INS1_25CollectiveMainloopFwdSm90ILi2EN4cute5tupleIJNS5_1CILi1EEES8_S8_EEENS6_IJNS7_ILi128EEENS7_ILi64EEENS7_ILi256EEEEEELi256ENS_6half_tEfNS_4arch4Sm90ELb0ELb1ELb1ELb0ELb1ELb0ELb0ELb1ELb1ELb1ELb0ELb0EEENS1_21CollectiveEpilogueFwdINS6_IJSA_SC_SB_EEES9_SE_SG_Li256ELb0ELb1ELb0ELb0EEENS1_30DynamicPersistentTileSchedulerILi256ELi128ELb0ELb1ELb1EEEEEEEEEvNT_6ParamsE)
        /*0b34*/ 	.short	0x0210
        /*0b36*/ 	.short	0x0af0


	//----- nvinfo : EIATTR_SW_WAR
	.align		4
.L_423:
        /*0b38*/ 	.byte	0x04, 0x36
        /*0b3a*/ 	.short	(.L_425 - .L_424)
.L_424:
        /*0b3c*/ 	.word	0x00000008
.L_425:


//--------------------- .nv.info._ZN7cutlass13device_kernelIN5flash11enable_sm90INS1_16FlashAttnFwdSm90INS1_25CollectiveMainloopFwdSm90ILi2EN4cute5tupleIJNS5_1CILi1EEES8_S8_EEENS6_IJNS7_ILi128EEENS7_ILi64EEENS7_ILi256EEEEEELi256ENS_6half_tEfNS_4arch4Sm90ELb0ELb1ELb1ELb1ELb1ELb0ELb0ELb1ELb1ELb1ELb0ELb0EEENS1_21CollectiveEpilogueFwdINS6_IJSA_SC_SB_EEES9_SE_SG_Li256ELb1ELb1ELb0ELb0EEENS1_36VarlenDynamicPersistentTileSchedulerILi128ELi64ELi256ELi128ELb0ELb1ELb1ELb1ELb0ELb1EEEEEEEEEvNT_6ParamsE --------------------------
	.section	.nv.info._ZN7cutlass13device_kernelIN5flash11enable_sm90INS1_16FlashAttnFwdSm90INS1_25CollectiveMainloopFwdSm90ILi2EN4cute5tupleIJNS5_1CILi1EEES8_S8_EEENS6_IJNS7_ILi128EEENS7_ILi64EEENS7_ILi256EEEEEELi256ENS_6half_tEfNS_4arch4Sm90ELb0ELb1ELb1ELb1ELb1ELb0ELb0ELb1ELb1ELb1ELb0ELb0EEENS1_21CollectiveEpilogueFwdINS6_IJSA_SC_SB_EEES9_SE_SG_Li256ELb1ELb1ELb0ELb0EEENS1_36VarlenDynamicPersistentTileSchedulerILi128ELi64ELi256ELi128ELb0ELb1ELb1ELb1ELb0ELb1EEEEEEEEEvNT_6ParamsE,"",@"SHT_CUDA_INFO"
	.sectionflags	@""
	.align	4


	//----- nvinfo : EIATTR_CUDA_API_VERSION
	.align		4
        /*0000*/ 	.byte	0x04, 0x37
        /*0002*/ 	.short	(.L_427 - .L_426)
.L_426:
        /*0004*/ 	.word	0x00000082


	//----- nvinfo : EIATTR_KPARAM_INFO
	.align		4
.L_427:
        /*0008*/ 	.byte	0x04, 0x17
        /*000a*/ 	.short	(.L_429 - .L_428)
.L_428:
        /*000c*/ 	.word	0x00000000
        /*0010*/ 	.short	0x0000
        /*0012*/ 	.short	0x0070
        /*0014*/ 	.byte	0x00, 0xf0, 0x01, 0x2a


	//----- nvinfo : EIATTR_SPARSE_MMA_MASK
	.align		4
.L_429:
        /*0018*/ 	.byte	0x03, 0x50
        /*001a*/ 	.short	0x0000


	//----- nvinfo : EIATTR_MAXREG_COUNT
	.align		4
        /*001c*/ 	.byte	0x03, 0x1b
        /*001e*/ 	.short	0x00a8


	//----- nvinfo : EIATTR_NUM_BARRIERS
	.align		4
        /*0020*/ 	.byte	0x02, 0x4c
        /*0022*/ 	.byte	0x09
	.zero		1


	//----- nvinfo : EIATTR_EXTERNS
	.align		4
        /*0024*/ 	.byte	0x04, 0x0f
        /*0026*/ 	.short	(.L_431 - .L_430)


	//   ....[0]....
	.align		4
.L_430:
        /*0028*/ 	.word	index@(__assertfail)


	//----- nvinfo : EIATTR_ANNOTATIONS
	.align		4
.L_431:
        /*002c*/ 	.byte	0x04, 0x55
        /*002e*/ 	.short	(.L_433 - .L_432)


	//   ....[0]....
.L_432:
        /* <DEDUP_REMOVED lines=13> */


	//----- nvinfo : EIATTR_MERCURY_ISA_VERSION
	.align		4
.L_433:
        /*00f0*/ 	.byte	0x03, 0x5f
        /*00f2*/ 	.short	0x0101


	//----- nvinfo : EIATTR_UNUSED_LOAD_BYTE_OFFSET
	.align		4
        /*00f4*/ 	.byte	0x04, 0x44
        /*00f6*/ 	.short	(.L_435 - .L_434)


	//   ....[0]....
.L_434:
        /*00f8*/ 	.word	0x00000950
        /*00fc*/ 	.word	0x0000fff0


	//   ....[1]....
        /*0100*/ 	.word	0x0000dd70
        /*0104*/ 	.word	0x0000fff0


	//----- nvinfo : EIATTR_INT_WARP_WIDE_INSTR_OFFSETS
	.align		4
.L_435:
        /*0108*/ 	.byte	0x04, 0x31
        /*010a*/ 	.short	(.L_437 - .L_436)


	//   ....[0]....
.L_436:
        /*010c*/ 	.word	0x000000c0


	//   ....[1]....
        /*0110*/ 	.word	0x000000d0


	//   ....[2]....
        /*0114*/ 	.word	0x00000170


	//   ....[3]....
        /*0118*/ 	.word	0x00012150


	//   ....[4]....
        /*011c*/ 	.word	0x000121e0


	//   ....[5]....
        /*0120*/ 	.word	0x00014f30


	//   ....[6]....
        /*0124*/ 	.word	0x00014fc0


	//----- nvinfo : EIATTR_COOP_GROUP_MASK_REGIDS
	.align		4
.L_437:
        /*0128*/ 	.byte	0x04, 0x29
        /*012a*/ 	.short	(.L_439 - .L_438)


	//   ....[0]....
.L_438:
        /*012c*/ 	.word	0xffffffff


	//   ....[1]....
        /*0130*/ 	.word	0xffffffff


	//   ....[2]....
        /*0134*/ 	.word	0xffffffff


	//   ....[3]....
        /*0138*/ 	.word	0xffffffff


	//   ....[4]....
        /*013c*/ 	.word	0xffffffff


	//   ....[5]....
        /*0140*/ 	.word	0xffffffff


	//   ....[6]....
        /*0144*/ 	.word	0xffffffff


	//   ....[7]....
        /*0148*/ 	.word	0xffffffff


	//   ....[8]....
        /*014c*/ 	.word	0xffffffff


	//   ....[9]....
        /*0150*/ 	.word	0xffffffff


	//   ....[10]....
        /*0154*/ 	.word	0xffffffff


	//   ....[11]....
        /*0158*/ 	.word	0xffffffff


	//   ....[12]....
        /*015c*/ 	.word	0xffffffff


	//   ....[13]....
        /*0160*/ 	.word	0xffffffff


	//   ....[14]....
        /*0164*/ 	.word	0xffffffff


	//   ....[15]....
        /*0168*/ 	.word	0xffffffff


	//   ....[16]....
        /*016c*/ 	.word	0xffffffff


	//   ....[17]....
        /*0170*/ 	.word	0xffffffff


	//   ....[18]....
        /*0174*/ 	.word	0xffffffff


	//   ....[19]....
        /*0178*/ 	.word	0xffffffff


	//   ....[20]....
        /*017c*/ 	.word	0xffffffff


	//   ....[21]....
        /*0180*/ 	.word	0xffffffff


	//   ....[22]....
        /*0184*/ 	.word	0xffffffff


	//   ....[23]....
        /*0188*/ 	.word	0xffffffff


	//   ....[24]....
        /*018c*/ 	.word	0xffffffff


	//   ....[25]....
        /*0190*/ 	.word	0xffffffff


	//   ....[26]....
        /*0194*/ 	.word	0xffffffff


	//   ....[27]....
        /*0198*/ 	.word	0xffffffff


	//   ....[28]....
        /*019c*/ 	.word	0xffffffff


	//   ....[29]....
        /*01a0*/ 	.word	0xffffffff


	//   ....[30]....
        /*01a4*/ 	.word	0xffffffff


	//   ....[31]....
        /*01a8*/ 	.word	0xffffffff


	//   ....[32]....
        /*01ac*/ 	.word	0xffffffff


	//   ....[33]....
        /*01b0*/ 	.word	0xffffffff


	//   ....[34]....
        /*01b4*/ 	.word	0xffffffff


	//   ....[35]....
        /*01b8*/ 	.word	0xffffffff


	//   ....[36]....
        /*01bc*/ 	.word	0xffffffff


	//   ....[37]....
        /*01c0*/ 	.word	0xffffffff


	//   ....[38]....
        /*01c4*/ 	.word	0xffffffff


	//   ....[39]....
        /*01c8*/ 	.word	0xffffffff


	//   ....[40]....
        /*01cc*/ 	.word	0xffffffff


	//   ....[41]....
        /*01d0*/ 	.word	0xffffffff


	//   ....[42]....
        /*01d4*/ 	.word	0xffffffff


	//   ....[43]....
        /*01d8*/ 	.word	0xffffffff


	//   ....[44]....
        /*01dc*/ 	.word	0xffffffff


	//   ....[45]....
        /*01e0*/ 	.word	0xffffffff


	//   ....[46]....
        /*01e4*/ 	.word	0xffffffff


	//   ....[47]....
        /*01e8*/ 	.word	0xffffffff


	//   ....[48]....
        /*01ec*/ 	.word	0xffffffff


	//   ....[49]....
        /*01f0*/ 	.word	0xffffffff


	//   ....[50]....
        /*01f4*/ 	.word	0xffffffff


	//   ....[51]....
        /*01f8*/ 	.word	0xffffffff


	//   ....[52]....
        /*01fc*/ 	.word	0xffffffff


	//   ....[53]....
        /*0200*/ 	.word	0xffffffff


	//   ....[54]....
        /*0204*/ 	.word	0xffffffff


	//   ....[55]....
        /*0208*/ 	.word	0xffffffff


	//   ....[56]....
        /*020c*/ 	.word	0xffffffff


	//   ....[57]....
        /*0210*/ 	.word	0xffffffff


	//   ....[58]....
        /*0214*/ 	.word	0xffffffff


	//   ....[59]....
        /*0218*/ 	.word	0xffffffff


	//   ....[60]....
        /*021c*/ 	.word	0xffffffff


	//   ....[61]....
        /*0220*/ 	.word	0xffffffff


	//   ....[62]....
        /*0224*/ 	.word	0xffffffff


	//   ....[63]....
        /*0228*/ 	.word	0xffffffff


	//   ....[64]....
        /*022c*/ 	.word	0xffffffff


	//   ....[65]....
        /*0230*/ 	.word	0xffffffff


	//   ....[66]....
        /*0234*/ 	.word	0xffffffff


	//   ....[67]....
        /*0238*/ 	.word	0xffffffff


	//   ....[68]....
        /*023c*/ 	.word	0xffffffff


	//   ....[69]....
        /*0240*/ 	.word	0xffffffff


	//   ....[70]....
        /*0244*/ 	.word	0xffffffff


	//   ....[71]....
        /*0248*/ 	.word	0xffffffff


	//   ....[72]....
        /*024c*/ 	.word	0xffffffff


	//   ....[73]....
        /*0250*/ 	.word	0xffffffff


	//   ....[74]....
        /*0254*/ 	.word	0xffffffff


	//   ....[75]....
        /*0258*/ 	.word	0xffffffff


	//   ....[76]....
        /*025c*/ 	.word	0xffffffff


	//   ....[77]....
        /*0260*/ 	.word	0xffffffff


	//   ....[78]....
        /*0264*/ 	.word	0xffffffff


	//   ....[79]....
        /*0268*/ 	.word	0xffffffff


	//   ....[80]....
        /*026c*/ 	.word	0xffffffff


	//   ....[81]....
        /*0270*/ 	.word	0xffffffff


	//   ....[82]....
        /*0274*/ 	.word	0xffffffff


	//   ....[83]....
        /*0278*/ 	.word	0xffffffff


	//   ....[84]....
        /*027c*/ 	.word	0xffffffff


	//   ....[85]....
        /*0280*/ 	.word	0xffffffff


	//   ....[86]....
        /*0284*/ 	.word	0xffffffff


	//   ....[87]....
        /*0288*/ 	.word	0xffffffff


	//   ....[88]....
        /*028c*/ 	.word	0xffffffff


	//   ....[89]....
        /*0290*/ 	.word	0xffffffff


	//   ....[90]....
        /*0294*/ 	.word	0xffffffff


	//   ....[91]....
        /*0298*/ 	.word	0xffffffff


	//   ....[92]....
        /*029c*/ 	.word	0xffffffff


	//   ....[93]....
        /*02a0*/ 	.word	0xffffffff


	//   ....[94]....
        /*02a4*/ 	.word	0xffffffff


	//   ....[95]....
        /*02a8*/ 	.word	0xffffffff


	//   ....[96]....
        /*02ac*/ 	.word	0xffffffff


	//   ....[97]....
        /*02b0*/ 	.word	0xffffffff


	//   ....[98]....
        /*02b4*/ 	.word	0xffffffff


	//   ....[99]....
        /*02b8*/ 	.word	0xffffffff


	//   ....[100]....
        /*02bc*/ 	.word	0xffffffff


	//   ....[101]....
        /*02c0*/ 	.word	0xffffffff


	//   ....[102]....
        /*02c4*/ 	.word	0xffffffff


	//   ....[103]....
        /*02c8*/ 	.word	0xffffffff


	//   ....[104]....
        /*02cc*/ 	.word	0xffffffff


	//   ....[105]....
        /*02d0*/ 	.word	0xffffffff


	//   ....[106]....
        /*02d4*/ 	.word	0xffffffff


	//   ....[107]....
        /*02d8*/ 	.word	0xffffffff


	//   ....[108]....
        /*02dc*/ 	.word	0xffffffff


	//   ....[109]....
        /*02e0*/ 	.word	0xffffffff


	//   ....[110]....
        /*02e4*/ 	.word	0xffffffff


	//   ....[111]....
        /*02e8*/ 	.word	0xffffffff


	//   ....[112]....
        /*02ec*/ 	.word	0xffffffff


	//   ....[113]....
        /*02f0*/ 	.word	0xffffffff


	//   ....[114]....
        /*02f4*/ 	.word	0xffffffff


	//   ....[115]....
        /*02f8*/ 	.word	0xffffffff


	//   ....[116]....
        /*02fc*/ 	.word	0xffffffff


	//   ....[117]....
        /*0300*/ 	.word	0xffffffff


	//   ....[118]....
        /*0304*/ 	.word	0xffffffff


	//   ....[119]....
        /*0308*/ 	.word	0xffffffff


	//   ....[120]....
        /*030c*/ 	.word	0xffffffff


	//   ....[121]....
        /*0310*/ 	.word	0xffffffff


	//   ....[122]....
        /*0314*/ 	.word	0xffffffff


	//   ....[123]....
        /*0318*/ 	.word	0xffffffff


	//   ....[124]....
        /*031c*/ 	.word	0xffffffff


	//   ....[125]....
        /*0320*/ 	.word	0xffffffff


	//   ....[126]....
        /*0324*/ 	.word	0xffffffff


	//   ....[127]....
        /*0328*/ 	.word	0xffffffff


	//   ....[128]....
        /*032c*/ 	.word	0xffffffff


	//   ....[129]....
        /*0330*/ 	.word	0xffffffff


	//   ....[130]....
        /*0334*/ 	.word	0xffffffff


	//   ....[131]....
        /*0338*/ 	.word	0xffffffff


	//   ....[132]....
        /*033c*/ 	.word	0xffffffff


	//   ....[133]....
        /*0340*/ 	.word	0xffffffff


	//   ....[134]....
        /*0344*/ 	.word	0xffffffff


	//   ....[135]....
        /*0348*/ 	.word	0x0500000f


	//   ....[136]....
        /*034c*/ 	.word	0x0500000f


	//   ....[137]....
        /*0350*/ 	.word	0x0500000f


	//   ....[138]....
        /*0354*/ 	.word	0x0500000f


	//   ....[139]....
        /*0358*/ 	.word	0x0500000f


	//   ....[140]....
        /*035c*/ 	.word	0x0500000f


	//   ....[141]....
        /*0360*/ 	.word	0x0500000f


	//   ....[142]....
        /*0364*/ 	.word	0x0500000f


	//   ....[143]....
        /*0368*/ 	.word	0x0500000f


	//   ....[144]....
        /*036c*/ 	.word	0x0500000f


	//   ....[145]....
        /*0370*/ 	.word	0x0500000f


	//   ....[146]....
        /*0374*/ 	.word	0x0500000f


	//   ....[147]....
        /*0378*/ 	.word	0x0500000f


	//   ....[148]....
        /*037c*/ 	.word	0x0500000f


	//   ....[149]....
        /*0380*/ 	.word	0x0500000f


	//   ....[150]....
        /*0384*/ 	.word	0x0500000f


	//   ....[151]....
        /*0388*/ 	.word	0x0500000f


	//   ....[152]....
        /*038c*/ 	.word	0x0500000f


	//   ....[153]....
        /*0390*/ 	.word	0x0500000f


	//   ....[154]....
        /*0394*/ 	.word	0x0500000f


	//   ....[155]....
        /*0398*/ 	.word	0x0500000f


	//   ....[156]....
        /*039c*/ 	.word	0x0500000f


	//   ....[157]....
        /*03a0*/ 	.word	0x0500000f


	//   ....[158]....
        /*03a4*/ 	.word	0x0500000f


	//   ....[159]....
        /*03a8*/ 	.word	0x0500000f


	//   ....[160]....
        /*03ac*/ 	.word	0x0500000f


	//   ....[161]....
        /*03b0*/ 	.word	0x0500000f


	//   ....[162]....
        /*03b4*/ 	.word	0x0500000f


	//   ....[163]....
        /*03b8*/ 	.word	0x0500000f


	//   ....[164]....
        /*03bc*/ 	.word	0x0500000f


	//   ....[165]....
        /*03c0*/ 	.word	0x0500000f


	//   ....[166]....
        /*03c4*/ 	.word	0x0500000f


	//   ....[167]....
        /*03c8*/ 	.word	0x0500000f


	//   ....[168]....
        /*03cc*/ 	.word	0x0500000f


	//   ....[169]....
        /*03d0*/ 	.word	0x0500000f


	//   ....[170]....
        /*03d4*/ 	.word	0x0500000f


	//   ....[171]....
        /*03d8*/ 	.word	0x0500000f


	//   ....[172]....
        /*03dc*/ 	.word	0x0500000f


	//   ....[173]....
        /*03e0*/ 	.word	0x0500000f


	//   ....[174]....
        /*03e4*/ 	.word	0x0500000f


	//   ....[175]....
        /*03e8*/ 	.word	0x0500000f


	//   ....[176]....
        /*03ec*/ 	.word	0x0500000f


	//   ....[177]....
        /*03f0*/ 	.word	0x0500000f


	//   ....[178]....
        /*03f4*/ 	.word	0x0500000f


	//   ....[179]....
        /*03f8*/ 	.word	0x0500000f


	//   ....[180]....
        /*03fc*/ 	.word	0x0500000f


	//   ....[181]....
        /*0400*/ 	.word	0x0500000f


	//   ....[182]....
        /*0404*/ 	.word	0x0500000f


	//   ....[183]....
        /*0408*/ 	.word	0x0500000f


	//   ....[184]....
        /*040c*/ 	.word	0x0500000f


	//   ....[185]....
        /*0410*/ 	.word	0x0500000f


	//   ....[186]....
        /*0414*/ 	.word	0x0500000f


	//   ....[187]....
        /*0418*/ 	.word	0x0500000f


	//   ....[188]....
        /*041c*/ 	.word	0x0500000f


	//   ....[189]....
        /*0420*/ 	.word	0x0500000f


	//   ....[190]....
        /*0424*/ 	.word	0x0500000f


	//   ....[191]....
        /*0428*/ 	.word	0x0500000f


	//   ....[192]....
        /*042c*/ 	.word	0x0500000f


	//   ....[193]....
        /*0430*/ 	.word	0x0500000f


	//   ....[194]....
        /*0434*/ 	.word	0x0500000f


	//   ....[195]....
        /*0438*/ 	.word	0x0500000f


	//   ....[196]....
        /*043c*/ 	.word	0x0500000f


	//   ....[197]....
        /*0440*/ 	.word	0x0500000f


	//   ....[198]....
        /*0444*/ 	.word	0x0500000f


	//   ....[199]....
        /*0448*/ 	.word	0x0500000f


	//   ....[200]....
        /*044c*/ 	.word	0x0500000f


	//   ....[201]....
        /*0450*/ 	.word	0x0500000f


	//----- nvinfo : EIATTR_COOP_GROUP_INSTR_OFFSETS
	.align		4
.L_439:
        /*0454*/ 	.byte	0x04, 0x28
        /*0456*/ 	.short	(.L_441 - .L_440)


	//   ....[0]....
.L_440:
        /*0458*/ 	.word	0x00000070


	//   ....[1]....
        /*045c*/ 	.word	0x000000b0


	//   ....[2]....
        /*0460*/ 	.word	0x000002d0


	//   ....[3]....
        /*0464*/ 	.word	0x00000430


	//   ....[4]....
        /*0468*/ 	.word	0x00000550


	//   ....[5]....
        /*046c*/ 	.word	0x000006b0


	//   ....[6]....
        /*0470*/ 	.word	0x00001b70


	//   ....[7]....
        /*0474*/ 	.word	0x00002a70


	//   ....[8]....
        /*0478*/ 	.word	0x00002fb0


	//   ....[9]....
        /*047c*/ 	.word	0x000039e0


	//   ....[10]....
        /*0480*/ 	.word	0x00003ae0


	//   ....[11]....
        /*0484*/ 	.word	0x00003e00


	//   ....[12]....
        /*0488*/ 	.word	0x00003ea0


	//   ....[13]....
        /*048c*/ 	.word	0x00005f50


	//   ....[14]....
        /*0490*/ 	.word	0x00006400


	//   ....[15]....
        /*0494*/ 	.word	0x00006af0


	//   ....[16]....
        /*0498*/ 	.word	0x00006bf0


	//   ....[17]....
        /*049c*/ 	.word	0x00006f90


	//   ....[18]....
        /*04a0*/ 	.word	0x00007000


	//   ....[19]....
        /*04a4*/ 	.word	0x00009230


	//   ....[20]....
        /*04a8*/ 	.word	0x00009240


	//   ....[21]....
        /*04ac*/ 	.word	0x00009270


	//   ....[22]....
        /*04b0*/ 	.word	0x00009280


	//   ....[23]....
        /*04b4*/ 	.word	0x0000b020


	//   ....[24]....
        /*04b8*/ 	.word	0x0000b4d0


	//   ....[25]....
        /*04bc*/ 	.word	0x0000bbc0


	//   ....[26]....
        /*04c0*/ 	.word	0x0000bcc0


	//   ....[27]....
        /*04c4*/ 	.word	0x0000c060


	//   ....[28]....
        /*04c8*/ 	.word	0x0000c0d0


	//   ....[29]....
        /*04cc*/ 	.word	0x0000d0e0


	//   ....[30]....
        /*04d0*/ 	.word	0x0000d120


	//   ....[31]....
        /*04d4*/ 	.word	0x0000d200


	//   ....[32]....
        /*04d8*/ 	.word	0x0000d210


	//   ....[33]....
        /*04dc*/ 	.word	0x0000ee70


	//   ....[34]....
        /*04e0*/ 	.word	0x0000eeb0


	//   ....[35]....
        /*04e4*/ 	.word	0x0000eef0


	//   ....[36]....
        /*04e8*/ 	.word	0x0000ef20


	//   ....[37]....
        /*04ec*/ 	.word	0x0000f780


	//   ....[38]....
        /*04f0*/ 	.word	0x0000f7c0


	//   ....[39]....
        /*04f4*/ 	.word	0x0000f900


	//   ....[40]....
        /*04f8*/ 	.word	0x0000f920


	//   ....[41]....
        /*04fc*/ 	.word	0x0000fa60


	//   ....[42]....
        /*0500*/ 	.word	0x0000fa80


	//   ....[43]....
        /*0504*/ 	.word	0x0000fbd0


	//   ....[44]....
        /*0508*/ 	.word	0x0000fbf0


	//   ....[45]....
        /*050c*/ 	.word	0x00010590


	//   ....[46]....
        /*0510*/ 	.word	0x000105b0


	//   ....[47]....
        /*0514*/ 	.word	0x000106f0


	//   ....[48]....
        /*0518*/ 	.word	0x00010710


	//   ....[49]....
        /*051c*/ 	.word	0x00010850


	//   ....[50]....
        /*0520*/ 	.word	0x00010870


	//   ....[51]....
        /*0524*/ 	.word	0x000109c0


	//   ....[52]....
        /*0528*/ 	.word	0x000109e0


	//   ....[53]....
        /*052c*/ 	.word	0x00010bc0


	//   ....[54]....
        /*0530*/ 	.word	0x00010d70


	//   ....[55]....
        /*0534*/ 	.word	0x00010da0


	//   ....[56]....
        /*0538*/ 	.word	0x00010dd0


	//   ....[57]....
        /*053c*/ 	.word	0x00010e00


	//   ....[58]....
        /*0540*/ 	.word	0x00010e30


	//   ....[59]....
        /*0544*/ 	.word	0x00010e60


	//   ....[60]....
        /*0548*/ 	.word	0x00010fb0


	//   ....[61]....
        /*054c*/ 	.word	0x00010fe0


	//   ....[62]....
        /*0550*/ 	.word	0x00011010


	//   ....[63]....
        /*0554*/ 	.word	0x00011040


	//   ....[64]....
        /*0558*/ 	.word	0x00011070


	//   ....[65]....
        /*055c*/ 	.word	0x000110a0


	//   ....[66]....
        /*0560*/ 	.word	0x00011130


	//   ....[67]....
        /*0564*/ 	.word	0x00011190


	//   ....[68]....
        /*0568*/ 	.word	0x00011220


	//   ....[69]....
        /*056c*/ 	.word	0x00012da0


	//   ....[70]....
        /*0570*/ 	.word	0x00012dc0


	//   ....[71]....
        /*0574*/ 	.word	0x00012dd0


	//   ....[72]....
        /*0578*/ 	.word	0x00012e80


	//   ....[73]....
        /*057c*/ 	.word	0x00012ec0


	//   ....[74]....
        /*0580*/ 	.word	0x00012f20


	//   ....[75]....
        /*0584*/ 	.word	0x00012f60


	//   ....[76]....
        /*0588*/ 	.word	0x00012fb0


	//   ....[77]....
        /*058c*/ 	.word	0x000136e0


	//   ....[78]....
        /*0590*/ 	.word	0x00013710


	//   ....[79]....
        /*0594*/ 	.word	0x00013730


	//   ....[80]....
        /*0598*/ 	.word	0x000137d0


	//   ....[81]....
        /*059c*/ 	.word	0x000137e0


	//   ....[82]....
        /*05a0*/ 	.word	0x00013890


	//   ....[83]....
        /*05a4*/ 	.word	0x000138a0


	//   ....[84]....
        /*05a8*/ 	.word	0x00013950


	//   ....[85]....
        /*05ac*/ 	.word	0x00013960


	//   ....[86]....
        /*05b0*/ 	.word	0x00013a10


	//   ....[87]....
        /*05b4*/ 	.word	0x00013a20


	//   ....[88]....
        /*05b8*/ 	.word	0x00013ad0


	//   ....[89]....
        /*05bc*/ 	.word	0x00013ae0


	//   ....[90]....
        /*05c0*/ 	.word	0x00013b90


	//   ....[91]....
        /*05c4*/ 	.word	0x00013ba0


	//   ....[92]....
        /*05c8*/ 	.word	0x00013be0


	//   ....[93]....
        /*05cc*/ 	.word	0x000143f0


	//   ....[94]....
        /*05d0*/ 	.word	0x00014430


	//   ....[95]....
        /*05d4*/ 	.word	0x00014450


	//   ....[96]....
        /*05d8*/ 	.word	0x00014510


	//   ....[97]....
        /*05dc*/ 	.word	0x00014540


	//   ....[98]....
        /*05e0*/ 	.word	0x00014590


	//   ....[99]....
        /*05e4*/ 	.word	0x000145c0


	//   ....[100]....
        /*05e8*/ 	.word	0x00014630


	//   ....[101]....
        /*05ec*/ 	.word	0x00014910


	//   ....[102]....
        /*05f0*/ 	.word	0x00014930


	//   ....[103]....
        /*05f4*/ 	.word	0x000149f0


	//   ....[104]....
        /*05f8*/ 	.word	0x00014a00


	//   ....[105]....
        /*05fc*/ 	.word	0x00014ab0


	//   ....[106]....
        /*0600*/ 	.word	0x00014ac0


	//   ....[107]....
        /*0604*/ 	.word	0x00014ad0


	//   ....[108]....
        /*0608*/ 	.word	0x00014b80


	//   ....[109]....
        /*060c*/ 	.word	0x00015110


	//   ....[110]....
        /*0610*/ 	.word	0x00015150


	//   ....[111]....
        /*0614*/ 	.word	0x00015190


	//   ....[112]....
        /*0618*/ 	.word	0x000151d0


	//   ....[113]....
        /*061c*/ 	.word	0x00015280


	//   ....[114]....
        /*0620*/ 	.word	0x000152b0


	//   ....[115]....
        /*0624*/ 	.word	0x000152c0


	//   ....[116]....
        /*0628*/ 	.word	0x00015350


	//   ....[117]....
        /*062c*/ 	.word	0x00015780


	//   ....[118]....
        /*0630*/ 	.word	0x000157b0


	//   ....[119]....
        /*0634*/ 	.word	0x000157e0


	//   ....[120]....
        /*0638*/ 	.word	0x00015810


	//   ....[121]....
        /*063c*/ 	.word	0x00015840


	//   ....[122]....
        /*0640*/ 	.word	0x00015870


	//   ....[123]....
        /*0644*/ 	.word	0x000158a0


	//   ....[124]....
        /*0648*/ 	.word	0x000158d0


	//   ....[125]....
        /*064c*/ 	.word	0x00015a50


	//   ....[126]....
        /*0650*/ 	.word	0x00015a80


	//   ....[127]....
        /*0654*/ 	.word	0x00015ab0


	//   ....[128]....
        /*0658*/ 	.word	0x00015ae0


	//   ....[129]....
        /*065c*/ 	.word	0x00015b10


	//   ....[130]....
        /*0660*/ 	.word	0x00015b40


	//   ....[131]....
        /*0664*/ 	.word	0x00015c00


	//   ....[132]....
        /*0668*/ 	.word	0x00015c20


	//   ....[133]....
        /*066c*/ 	.word	0x00015c90


	//   ....[134]....
        /*0670*/ 	.word	0x00016330


	//   ....[135]....
        /*0674*/ 	.word	0x000169b0


	//   ....[136]....
        /*0678*/ 	.word	0x00016aa0


	//   ....[137]....
        /*067c*/ 	.word	0x00016b40


	//   ....[138]....
        /*0680*/ 	.word	0x00016ba0


	//   ....[139]....
        /*0684*/ 	.word	0x00016c40


	//   ....[140]....
        /*0688*/ 	.word	0x00016d20


	//   ....[141]....
        /*068c*/ 	.word	0x00016e20


	//   ....[142]....
        /*0690*/ 	.word	0x00016e90


	//   ....[143]....
        /*0694*/ 	.word	0x00016f70


	//   ....[144]....
        /*0698*/ 	.word	0x00017020


	//   ....[145]....
        /*069c*/ 	.word	0x00017080


	//   ....[146]....
        /*06a0*/ 	.word	0x000170e0


	//   ....[147]....
        /*06a4*/ 	.word	0x000171f0


	//   ....[148]....
        /*06a8*/ 	.word	0x00017250


	//   ....[149]....
        /*06ac*/ 	.word	0x00017370


	//   ....[150]....
        /*06b0*/ 	.word	0x000173d0


	//   ....[151]....
        /*06b4*/ 	.word	0x000174f0


	//   ....[152]....
        /*06b8*/ 	.word	0x00017550


	//   ....[153]....
        /*06bc*/ 	.word	0x00017670


	//   ....[154]....
        /*06c0*/ 	.word	0x000176d0


	//   ....[155]....
        /*06c4*/ 	.word	0x000177f0


	//   ....[156]....
        /*06c8*/ 	.word	0x00017850


	//   ....[157]....
        /*06cc*/ 	.word	0x00017970


	//   ....[158]....
        /*06d0*/ 	.word	0x000179d0


	//   ....[159]....
        /*06d4*/ 	.word	0x00017ad0


	//   ....[160]....
        /*06d8*/ 	.word	0x00017c00


	//   ....[161]....
        /*06dc*/ 	.word	0x00017cc0


	//   ....[162]....
        /*06e0*/ 	.word	0x00017da0


	//   ....[163]....
        /*06e4*/ 	.word	0x00017e80


	//   ....[164]....
        /*06e8*/ 	.word	0x00017ee0


	//   ....[165]....
        /*06ec*/ 	.word	0x00017fc0


	//   ....[166]....
        /*06f0*/ 	.word	0x00018020


	//   ....[167]....
        /*06f4*/ 	.word	0x00018130


	//   ....[168]....
        /*06f8*/ 	.word	0x00018220


	//   ....[169]....
        /*06fc*/ 	.word	0x000182c0


	//   ....[170]....
        /*0700*/ 	.word	0x00018320


	//   ....[171]....
        /*0704*/ 	.word	0x00018440


	//   ....[172]....
        /*0708*/ 	.word	0x000184a0


	//   ....[173]....
        /*070c*/ 	.word	0x000185c0


	//   ....[174]....
        /*0710*/ 	.word	0x00018620


	//   ....[175]....
        /*0714*/ 	.word	0x000186f0


	//   ....[176]....
        /*0718*/ 	.word	0x00018860


	//   ....[177]....
        /*071c*/ 	.word	0x00018910


	//   ....[178]....
        /*0720*/ 	.word	0x00018a60


	//   ....[179]....
        /*0724*/ 	.word	0x00018b10


	//   ....[180]....
        /*0728*/ 	.word	0x00018b70


	//   ....[181]....
        /*072c*/ 	.word	0x00018c30


	//   ....[182]....
        /*0730*/ 	.word	0x00018d10


	//   ....[183]....
        /*0734*/ 	.word	0x00018dd0


	//   ....[184]....
        /*0738*/ 	.word	0x00018ee0


	//   ....[185]....
        /*073c*/ 	.word	0x00018f80


	//   ....[186]....
        /*0740*/ 	.word	0x000190a0


	//   ....[187]....
        /*0744*/ 	.word	0x00019110


	//   ....[188]....
        /*0748*/ 	.word	0x00019180


	//   ....[189]....
        /*074c*/ 	.word	0x000191f0


	//   ....[190]....
        /*0750*/ 	.word	0x00019260


	//   ....[191]....
        /*0754*/ 	.word	0x000192e0


	//   ....[192]....
        /*0758*/ 	.word	0x00019370


	//   ....[193]....
        /*075c*/ 	.word	0x00019400


	//   ....[194]....
        /*0760*/ 	.word	0x00019470


	//   ....[195]....
        /*0764*/ 	.word	0x000194e0


	//   ....[196]....
        /*0768*/ 	.word	0x00019550


	//   ....[197]....
        /*076c*/ 	.word	0x000195d0


	//   ....[198]....
        /*0770*/ 	.word	0x00019640


	//   ....[199]....
        /*0774*/ 	.word	0x000196e0


	//   ....[200]....
        /*0778*/ 	.word	0x00019770


	//   ....[201]....
        /*077c*/ 	.word	0x00019890


	//----- nvinfo : EIATTR_REG_RECONFIG
	.align		4
.L_441:
        /*0780*/ 	.byte	0x01, 0x54
	.zero		2


	//----- nvinfo : EIATTR_SYSCALL_OFFSETS
	.align		4
        /*0784*/ 	.byte	0x04, 0x46
        /*0786*/ 	.short	(.L_443 - .L_442)


	//   ....[0]....
.L_442:
        /*0788*/ 	.word	0x00001d50


	//   ....[1]....
        /*078c*/ 	.word	0x00012340


	//   ....[2]....
        /*0790*/ 	.word	0x00012490


	//   ....[3]....
        /*0794*/ 	.word	0x00012580


	//   ....[4]....
        /*0798*/ 	.word	0x00013300


	//----- nvinfo : EIATTR_MBARRIER_INSTR_OFFSETS
	.align		4
.L_443:
        /*079c*/ 	.byte	0x04, 0x39
        /*079e*/ 	.short	(.L_445 - .L_444)


	//   ....[0]....
.L_444:
        /*07a0*/ 	.word	0x00000180
        /*07a4*/ 	.word	0x000000ff
        /*07a8*/ 	.word	0x00030800
        /*07ac*/ 	.short	0x0100
        /*07ae*/ 	.byte	0x08
	.zero		1


	//   ....[1]....
        /*07b0*/ 	.word	0x00000190
        /*07b4*/ 	.word	0x000000ff
        /*07b8*/ 	.word	0x00030820
        /*07bc*/ 	.short	0x0100
        /*07be*/ 	.byte	0x08
	.zero		1


	//   ....[2]....
        /*07c0*/ 	.word	0x00000280
        /*07c4*/ 	.word	0x000000ff
        /*07c8*/ 	.word	0x00030830
        /*07cc*/ 	.short	0x0100
        /*07ce*/ 	.byte	0x08
	.zero		1


	//   ....[3]....
        /*07d0*/ 	.word	0x00000290
        /*07d4*/ 	.word	0x000000ff
        /*07d8*/ 	.word	0x00030840
        /*07dc*/ 	.short	0x0100
        /*07de*/ 	.byte	0x08
	.zero		1


	//   ....[4]....
        /*07e0*/ 	.word	0x000002a0
        /*07e4*/ 	.word	0x000000ff
        /*07e8*/ 	.word	0x00030838
        /*07ec*/ 	.short	0x0100
        /*07ee*/ 	.byte	0x08
	.zero		1


	//   ....[5]....
        /*07f0*/ 	.word	0x000002b0
        /*07f4*/ 	.word	0x000000ff
        /*07f8*/ 	.word	0x00030848
        /*07fc*/ 	.short	0x0100
        /*07fe*/ 	.byte	0x08
	.zero		1


	//   ....[6]....
        /*0800*/ 	.word	0x000003e0
        /*0804*/ 	.word	0x000000ff
        /*0808*/ 	.word	0x00030850
        /*080c*/ 	.short	0x0100
        /*080e*/ 	.byte	0x08
	.zero		1


	//   ....[7]....
        /*0810*/ 	.word	0x000003f0
        /*0814*/ 	.word	0x000000ff
        /*0818*/ 	.word	0x00030860
        /*081c*/ 	.short	0x0100
        /*081e*/ 	.byte	0x08
	.zero		1


	//   ....[8]....
        /*0820*/ 	.word	0x00000400
        /*0824*/ 	.word	0x000000ff
        /*0828*/ 	.word	0x00030858
        /*082c*/ 	.short	0x0100
        /*082e*/ 	.byte	0x08
	.zero		1


	//   ....[9]....
        /*0830*/ 	.word	0x00000410
        /*0834*/ 	.word	0x000000ff
        /*0838*/ 	.word	0x00030868
        /*083c*/ 	.short	0x0100
        /*083e*/ 	.byte	0x08
	.zero		1


	//   ....[10]....
        /*0840*/ 	.word	0x00000500
        /*0844*/ 	.word	0x000000ff
        /*0848*/ 	.word	0x00030870
        /*084c*/ 	.short	0x0100
        /*084e*/ 	.byte	0x06
	.zero		1


	//   ....[11]....
        /*0850*/ 	.word	0x00000510
        /*0854*/ 	.word	0x000000ff
        /*0858*/ 	.word	0x00030880
        /*085c*/ 	.short	0x0100
        /*085e*/ 	.byte	0x06
	.zero		1


	//   ....[12]....
        /*0860*/ 	.word	0x00000520
        /*0864*/ 	.word	0x000000ff
        /*0868*/ 	.word	0x00030878
        /*086c*/ 	.short	0x0100
        /*086e*/ 	.byte	0x06
	.zero		1


	//   ....[13]....
        /*0870*/ 	.word	0x00000530
        /*0874*/ 	.word	0x000000ff
        /*0878*/ 	.word	0x00030888
        /*087c*/ 	.short	0x0100
        /*087e*/ 	.byte	0x06
	.zero		1


	//   ....[14]....
        /*0880*/ 	.word	0x00000660
        /*0884*/ 	.word	0x000000ff
        /*0888*/ 	.word	0x00030890
        /*088c*/ 	.short	0x0100
        /*088e*/ 	.byte	0x08
	.zero		1


	//   ....[15]....
        /*0890*/ 	.word	0x00000670
        /*0894*/ 	.word	0x000000ff
        /*0898*/ 	.word	0x000308a0
        /*089c*/ 	.short	0x0100
        /*089e*/ 	.byte	0x08
	.zero		1


	//   ....[16]....
        /*08a0*/ 	.word	0x00000680
        /*08a4*/ 	.word	0x000000ff
        /*08a8*/ 	.word	0x00030898
        /*08ac*/ 	.short	0x0100
        /*08ae*/ 	.byte	0x08
	.zero		1


	//   ....[17]....
        /*08b0*/ 	.word	0x00000690
        /*08b4*/ 	.word	0x000000ff
        /*08b8*/ 	.word	0x000308a8
        /*08bc*/ 	.short	0x0100
        /*08be*/ 	.byte	0x08
	.zero		1


	//   ....[18]....
        /*08c0*/ 	.word	0x000007d0
        /*08c4*/ 	.word	0x000000ff
        /*08c8*/ 	.word	0x000308b0
        /*08cc*/ 	.short	0x0100
        /*08ce*/ 	.byte	0x08
	.zero		1


	//   ....[19]....
        /*08d0*/ 	.word	0x000007e0
        /*08d4*/ 	.word	0x000000ff
        /*08d8*/ 	.word	0x000308c0
        /*08dc*/ 	.short	0x0100
        /*08de*/ 	.byte	0x08
	.zero		1


	//   ....[20]....
        /*08e0*/ 	.word	0x000007f0
        /*08e4*/ 	.word	0x000000ff
        /*08e8*/ 	.word	0x000308b8
        /*08ec*/ 	.short	0x0100
        /*08ee*/ 	.byte	0x08
	.zero		1


	//   ....[21]....
        /*08f0*/ 	.word	0x00000800
        /*08f4*/ 	.word	0x000000ff
        /*08f8*/ 	.word	0x000308c8
        /*08fc*/ 	.short	0x0100
        /*08fe*/ 	.byte	0x08
	.zero		1


	//   ....[22]....
        /*0900*/ 	.word	0x00001df0
        /*0904*/ 	.word	0x000000ff
        /*0908*/ 	.word	0x00030800
        /*090c*/ 	.short	0x010a
        /*090e*/ 	.byte	0x28
	.zero		1


	//   ....[23]....
        /*0910*/ 	.word	0x00001e70
        /*0914*/ 	.word	0x00000003
        /*0918*/ 	.word	0x00030830
        /*091c*/ 	.short	0x010a
        /*091e*/ 	.byte	0x3f
	.zero		1


	//   ....[24]....
        /*0920*/ 	.word	0x00001eb0
        /*0924*/ 	.word	0x00000003
        /*0928*/ 	.word	0x00030830
        /*092c*/ 	.short	0x010a
        /*092e*/ 	.byte	0x3f
	.zero		1


	//   ....[25]....
        /*0930*/ 	.word	0x00002b50
        /*0934*/ 	.word	0x000000ff
        /*0938*/ 	.word	0x00000000
        /*093c*/ 	.short	0x0101
        /*093e*/ 	.byte	0x04
	.zero		1


	//   ....[26]....
        /*0940*/ 	.word	0x00004b80
        /*0944*/ 	.word	0x000000ff
        /*0948*/ 	.word	0x00030830
        /*094c*/ 	.short	0x010a
        /*094e*/ 	.byte	0x07
	.zero		1


	//   ....[27]....
        /*0950*/ 	.word	0x00004bc0
        /*0954*/ 	.word	0x000000ff
        /*0958*/ 	.word	0x00030830
        /*095c*/ 	.short	0x010a
        /*095e*/ 	.byte	0x07
	.zero		1


	//   ....[28]....
        /*0960*/ 	.word	0x00005a70
        /*0964*/ 	.word	0x000000ff
        /*0968*/ 	.word	0x00030850
        /*096c*/ 	.short	0x010a
        /*096e*/ 	.byte	0x0e
	.zero		1


	//   ....[29]....
        /*0970*/ 	.word	0x00005ab0
        /*0974*/ 	.word	0x000000ff
        /*0978*/ 	.word	0x00030850
        /*097c*/ 	.short	0x010a
        /*097e*/ 	.byte	0x0e
	.zero		1


	//   ....[30]....
        /*0980*/ 	.word	0x00005fe0
        /*0984*/ 	.word	0x000000ff
        /*0988*/ 	.word	0x00000000
        /*098c*/ 	.short	0x0101
        /*098e*/ 	.byte	0x07
	.zero		1


	//   ....[31]....
        /*0990*/ 	.word	0x000076d0
        /*0994*/ 	.word	0x000000ff
        /*0998*/ 	.word	0x00000000
        /*099c*/ 	.short	0x0101
        /*099e*/ 	.byte	0x0e
	.zero		1


	//   ....[32]....
        /*09a0*/ 	.word	0x00007ab0
        /*09a4*/ 	.word	0x000000ff
        /*09a8*/ 	.word	0x00030830
        /*09ac*/ 	.short	0x010a
        /*09ae*/ 	.byte	0x07
	.zero		1


	//   ....[33]....
        /*09b0*/ 	.word	0x00007af0
        /*09b4*/ 	.word	0x000000ff
        /*09b8*/ 	.word	0x00030830
        /*09bc*/ 	.short	0x010a
        /*09be*/ 	.byte	0x07
	.zero		1


	//   ....[34]....
        /*09c0*/ 	.word	0x000089a0
        /*09c4*/ 	.word	0x000000ff
        /*09c8*/ 	.word	0x00030850
        /*09cc*/ 	.short	0x010a
        /*09ce*/ 	.byte	0x0e
	.zero		1


	//   ....[35]....
        /*09d0*/ 	.word	0x000089e0
        /*09d4*/ 	.word	0x000000ff
        /*09d8*/ 	.word	0x00030850
        /*09dc*/ 	.short	0x010a
        /*09de*/ 	.byte	0x0e
	.zero		1


	//   ....[36]....
        /*09e0*/ 	.word	0x00008f10
        /*09e4*/ 	.word	0x000000ff
        /*09e8*/ 	.word	0x00000000
        /*09ec*/ 	.short	0x0101
        /*09ee*/ 	.byte	0x07
	.zero		1


	//   ....[37]....
        /*09f0*/ 	.word	0x00009ac0
        /*09f4*/ 	.word	0x000000ff
        /*09f8*/ 	.word	0x00000000
        /*09fc*/ 	.short	0x0101
        /*09fe*/ 	.byte	0x0e
	.zero		1


	//   ....[38]....
        /*0a00*/ 	.word	0x00009c50
        /*0a04*/ 	.word	0x000000ff
        /*0a08*/ 	.word	0x00030830
        /*0a0c*/ 	.short	0x010a
        /*0a0e*/ 	.byte	0x06
	.zero		1


	//   ....[39]....
        /*0a10*/ 	.word	0x00009c90
        /*0a14*/ 	.word	0x000000ff
        /*0a18*/ 	.word	0x00030830
        /*0a1c*/ 	.short	0x010a
        /*0a1e*/ 	.byte	0x06
	.zero		1


	//   ....[40]....
        /*0a20*/ 	.word	0x0000ab40
        /*0a24*/ 	.word	0x000000ff
        /*0a28*/ 	.word	0x00030850
        /*0a2c*/ 	.short	0x010a
        /*0a2e*/ 	.byte	0x0a
	.zero		1


	//   ....[41]....
        /*0a30*/ 	.word	0x0000ab80
        /*0a34*/ 	.word	0x000000ff
        /*0a38*/ 	.word	0x00030850
        /*0a3c*/ 	.short	0x010a
        /*0a3e*/ 	.byte	0x0a
	.zero		1


	//   ....[42]....
        /*0a40*/ 	.word	0x0000b0d0
        /*0a44*/ 	.word	0x000000ff
        /*0a48*/ 	.word	0x00000000
        /*0a4c*/ 	.short	0x0101
        /*0a4e*/ 	.byte	0x04
	.zero		1


	//   ....[43]....
        /*0a50*/ 	.word	0x0000c7b0
        /*0a54*/ 	.word	0x000000ff
        /*0a58*/ 	.word	0x00000000
        /*0a5c*/ 	.short	0x0101
        /*0a5e*/ 	.byte	0x0a
	.zero		1


	//   ....[44]....
        /*0a60*/ 	.word	0x0000d050
        /*0a64*/ 	.word	0x000000ff
        /*0a68*/ 	.word	0x00030850
        /*0a6c*/ 	.short	0x010a
        /*0a6e*/ 	.byte	0x05
	.zero		1


	//   ....[45]....
        /*0a70*/ 	.word	0x0000d090
        /*0a74*/ 	.word	0x000000ff
        /*0a78*/ 	.word	0x00030850
        /*0a7c*/ 	.short	0x010a
        /*0a7e*/ 	.byte	0x05
	.zero		1


	//   ....[46]....
        /*0a80*/ 	.word	0x0000d660
        /*0a84*/ 	.word	0x000000ff
        /*0a88*/ 	.word	0x00000000
        /*0a8c*/ 	.short	0x0101
        /*0a8e*/ 	.byte	0x04
	.zero		1


	//   ....[47]....
        /*0a90*/ 	.word	0x0000f7b0
        /*0a94*/ 	.word	0x00000016
        /*0a98*/ 	.word	0x00000000
        /*0a9c*/ 	.short	0x0101
        /*0a9e*/ 	.byte	0x3f
	.zero		1


	//   ....[48]....
        /*0aa0*/ 	.word	0x00012b70
        /*0aa4*/ 	.word	0x00000006
        /*0aa8*/ 	.word	0x00030840
        /*0aac*/ 	.short	0x010a
        /*0aae*/ 	.byte	0x3f
	.zero		1


	//   ....[49]....
        /*0ab0*/ 	.word	0x00013080
        /*0ab4*/ 	.word	0x00000006
        /*0ab8*/ 	.word	0x00030830
        /*0abc*/ 	.short	0x0107
        /*0abe*/ 	.byte	0x3f
	.zero		1


	//   ....[50]....
        /*0ac0*/ 	.word	0x00013130
        /*0ac4*/ 	.word	0x00000006
        /*0ac8*/ 	.word	0x00030830
        /*0acc*/ 	.short	0x0101
        /*0ace*/ 	.byte	0x3f
	.zero		1


	//   ....[51]....
        /*0ad0*/ 	.word	0x00013d20
        /*0ad4*/ 	.word	0x00000016
        /*0ad8*/ 	.word	0x00030800
        /*0adc*/ 	.short	0x0107
        /*0ade*/ 	.byte	0x3f
	.zero		1


	//   ....[52]....
        /*0ae0*/ 	.word	0x00013e40
        /*0ae4*/ 	.word	0x00000016
        /*0ae8*/ 	.word	0x00030800
        /*0aec*/ 	.short	0x0101
        /*0aee*/ 	.byte	0x3f
	.zero		1


	//   ....[53]....
        /*0af0*/ 	.word	0x00013e60
        /*0af4*/ 	.word	0x00000016
        /*0af8*/ 	.word	0x00030820
        /*0afc*/ 	.short	0x010a
        /*0afe*/ 	.byte	0x3f
	.zero		1


	//   ....[54]....
        /*0b00*/ 	.word	0x00014240
        /*0b04*/ 	.word	0x00000007
        /*0b08*/ 	.word	0x00030840
        /*0b0c*/ 	.short	0x010a
        /*0b0e*/ 	.byte	0x3f
	.zero		1


	//   ....[55]....
        /*0b10*/ 	.word	0x00014740
        /*0b14*/ 	.word	0x00000007
        /*0b18*/ 	.word	0x00030830
        /*0b1c*/ 	.short	0x0107
        /*0b1e*/ 	.byte	0x3f
	.zero		1


	//   ....[56]....
        /*0b20*/ 	.word	0x000147f0
        /*0b24*/ 	.word	0x00000007
        /*0b28*/ 	.word	0x00030830
        /*0b2c*/ 	.short	0x0101
        /*0b2e*/ 	.byte	0x3f
	.zero		1


	//   ....[57]....
        /*0b30*/ 	.word	0x00014850
        /*0b34*/ 	.word	0x00000007
        /*0b38*/ 	.word	0x00030860
        /*0b3c*/ 	.short	0x010a
        /*0b3e*/ 	.byte	0x3f
	.zero		1


	//   ....[58]....
        /*0b40*/ 	.word	0x00014d00
        /*0b44*/ 	.word	0x00000007
        /*0b48*/ 	.word	0x00030850
        /*0b4c*/ 	.short	0x0107
        /*0b4e*/ 	.byte	0x3f
	.zero		1


	//   ....[59]....
        /*0b50*/ 	.word	0x00014e50
        /*0b54*/ 	.word	0x00000007
        /*0b58*/ 	.word	0x00030850
        /*0b5c*/ 	.short	0x0101
        /*0b5e*/ 	.byte	0x3f
	.zero		1


	//   ....[60]....
        /*0b60*/ 	.word	0x00015060
        /*0b64*/ 	.word	0x00000000
        /*0b68*/ 	.word	0x00030860
        /*0b6c*/ 	.short	0x010a
        /*0b6e*/ 	.byte	0x3f
	.zero		1


	//   ....[61]....
        /*0b70*/ 	.word	0x000154d0
        /*0b74*/ 	.word	0x00000000
        /*0b78*/ 	.word	0x00030850
        /*0b7c*/ 	.short	0x0107
        /*0b7e*/ 	.byte	0x3f
	.zero		1


	//   ....[62]....
        /*0b80*/ 	.word	0x00015580
        /*0b84*/ 	.word	0x00000000
        /*0b88*/ 	.word	0x00030850
        /*0b8c*/ 	.short	0x0101
        /*0b8e*/ 	.byte	0x3f
	.zero		1


	//   ....[63]....
        /*0b90*/ 	.word	0x000162b0
        /*0b94*/ 	.word	0x00000004
        /*0b98*/ 	.word	0x00030820
        /*0b9c*/ 	.short	0x010a
        /*0b9e*/ 	.byte	0x3f
	.zero		1


	//   ....[64]....
        /*0ba0*/ 	.word	0x00016450
        /*0ba4*/ 	.word	0x00000005
        /*0ba8*/ 	.word	0x00030840
        /*0bac*/ 	.short	0x010a
        /*0bae*/ 	.byte	0x3f
	.zero		1


	//   ....[65]....
        /*0bb0*/ 	.word	0x000164f0
        /*0bb4*/ 	.word	0x00000019
        /*0bb8*/ 	.word	0x00030840
        /*0bbc*/ 	.short	0x010a
        /*0bbe*/ 	.byte	0x3f
	.zero		1


	//   ....[66]....
        /*0bc0*/ 	.word	0x00016530
        /*0bc4*/ 	.word	0x00000005
        /*0bc8*/ 	.word	0x00030860
        /*0bcc*/ 	.short	0x010a
        /*0bce*/ 	.byte	0x3f
	.zero		1


	//   ....[67]....
        /*0bd0*/ 	.word	0x00016570
        /*0bd4*/ 	.word	0x00000019
        /*0bd8*/ 	.word	0x00030860
        /*0bdc*/ 	.short	0x010a
        /*0bde*/ 	.byte	0x3f
	.zero		1


	//   ....[68]....
        /*0be0*/ 	.word	0x000165e0
        /*0be4*/ 	.word	0x00000003
        /*0be8*/ 	.word	0x00030800
        /*0bec*/ 	.short	0x010a
        /*0bee*/ 	.byte	0x3f
	.zero		1


	//   ....[69]....
        /*0bf0*/ 	.word	0x00016630
        /*0bf4*/ 	.word	0x00000003
        /*0bf8*/ 	.word	0x00030830
        /*0bfc*/ 	.short	0x010a
        /*0bfe*/ 	.byte	0x3f
	.zero		1


	//   ....[70]....
        /*0c00*/ 	.word	0x00016690
        /*0c04*/ 	.word	0x00000004
        /*0c08*/ 	.word	0x00030830
        /*0c0c*/ 	.short	0x010a
        /*0c0e*/ 	.byte	0x3f
	.zero		1


	//   ....[71]....
        /*0c10*/ 	.word	0x000166f0
        /*0c14*/ 	.word	0x00000003
        /*0c18*/ 	.word	0x00030850
        /*0c1c*/ 	.short	0x010a
        /*0c1e*/ 	.byte	0x3f
	.zero		1


	//   ....[72]....
        /*0c20*/ 	.word	0x00016750
        /*0c24*/ 	.word	0x00000004
        /*0c28*/ 	.word	0x00030830
        /*0c2c*/ 	.short	0x010a
        /*0c2e*/ 	.byte	0x3f
	.zero		1


	//   ....[73]....
        /*0c30*/ 	.word	0x000167b0
        /*0c34*/ 	.word	0x00000003
        /*0c38*/ 	.word	0x00030850
        /*0c3c*/ 	.short	0x010a
        /*0c3e*/ 	.byte	0x3f
	.zero		1


	//   ....[74]....
        /*0c40*/ 	.word	0x00016810
        /*0c44*/ 	.word	0x00000004
        /*0c48*/ 	.word	0x00030830
        /*0c4c*/ 	.short	0x010a
        /*0c4e*/ 	.byte	0x3f
	.zero		1


	//   ....[75]....
        /*0c50*/ 	.word	0x00016870
        /*0c54*/ 	.word	0x00000003
        /*0c58*/ 	.word	0x00030850
        /*0c5c*/ 	.short	0x010a
        /*0c5e*/ 	.byte	0x3f
	.zero		1


	//   ....[76]....
        /*0c60*/ 	.word	0x000168d0
        /*0c64*/ 	.word	0x00000007
        /*0c68*/ 	.word	0x00030850
        /*0c6c*/ 	.short	0x010a
        /*0c6e*/ 	.byte	0x3f
	.zero		1


	//   ....[77]....
        /*0c70*/ 	.word	0x000169f0
        /*0c74*/ 	.word	0x00000006
        /*0c78*/ 	.word	0x00030840
        /*0c7c*/ 	.short	0x010a
        /*0c7e*/ 	.byte	0x3f
	.zero		1


	//   ....[78]....
        /*0c80*/ 	.word	0x00017b00
        /*0c84*/ 	.word	0x00000016
        /*0c88*/ 	.word	0x00030820
        /*0c8c*/ 	.short	0x010a
        /*0c8e*/ 	.byte	0x3f
	.zero		1


	//   ....[79]....
        /*0c90*/ 	.word	0x00017b50
        /*0c94*/ 	.word	0x00000007
        /*0c98*/ 	.word	0x00030840
        /*0c9c*/ 	.short	0x010a
        /*0c9e*/ 	.byte	0x3f
	.zero		1


	//   ....[80]....
        /*0ca0*/ 	.word	0x00018170
        /*0ca4*/ 	.word	0x00000007
        /*0ca8*/ 	.word	0x00030860
        /*0cac*/ 	.short	0x010a
        /*0cae*/ 	.byte	0x3f
	.zero		1


	//   ....[81]....
        /*0cb0*/ 	.word	0x000187b0
        /*0cb4*/ 	.word	0x00000000
        /*0cb8*/ 	.word	0x00030860
        /*0cbc*/ 	.short	0x010a
        /*0cbe*/ 	.byte	0x3f
	.zero		1


	//   ....[82]....
        /*0cc0*/ 	.word	0x000197b0
        /*0cc4*/ 	.word	0x00000004
        /*0cc8*/ 	.word	0x00030820
        /*0ccc*/ 	.short	0x010a
        /*0cce*/ 	.byte	0x3f
	.zero		1


	//   ....[83]....
        /*0cd0*/ 	.word	0x00019950
        /*0cd4*/ 	.word	0x00000005
        /*0cd8*/ 	.word	0x00030840
        /*0cdc*/ 	.short	0x010a
        /*0cde*/ 	.byte	0x3f
	.zero		1


	//   ....[84]....
        /*0ce0*/ 	.word	0x000199a0
        /*0ce4*/ 	.word	0x00000019
        /*0ce8*/ 	.word	0x00030840
        /*0cec*/ 	.short	0x010a
        /*0cee*/ 	.byte	0x3f
	.zero		1


	//   ....[85]....
        /*0cf0*/ 	.word	0x000199f0
        /*0cf4*/ 	.word	0x00000005
        /*0cf8*/ 	.word	0x00030860
        /*0cfc*/ 	.short	0x010a
        /*0cfe*/ 	.byte	0x3f
	.zero		1


	//----- nvinfo : EIATTR_NUM_MBARRIERS
	.align		4
.L_445:
        /*0d00*/ 	.byte	0x03, 0x38
        /*0d02*/ 	.short	0x0016


	//----- nvinfo : EIATTR_EXIT_INSTR_OFFSETS
	.align		4
        /*0d04*/ 	.byte	0x04, 0x1c
        /*0d06*/ 	.short	(.L_447 - .L_446)


	//   ....[0]....
.L_446:
        /*0d08*/ 	.word	0x00000990


	//   ....[1]....
        /*0d0c*/ 	.word	0x00010b60


	//   ....[2]....
        /*0d10*/ 	.word	0x000165c0


	//----- nvinfo : EIATTR_MAX_THREADS
	.align		4
.L_447:
        /*0d14*/ 	.byte	0x04, 0x05
        /*0d16*/ 	.short	(.L_449 - .L_448)
.L_448:
        /*0d18*/ 	.word	0x00000180
        /*0d1c*/ 	.word	0x00000001
        /*0d20*/ 	.word	0x00000001


	//----- nvinfo : EIATTR_CRS_STACK_SIZE
	.align		4
.L_449:
        /*0d24*/ 	.byte	0x04, 0x1e
        /*0d26*/ 	.short	(.L_451 - .L_450)
.L_450:
        /*0d28*/ 	.word	0x00000000


	//----- nvinfo : EIATTR_CBANK_PARAM_SIZE
	.align		4
.L_451:
        /*0d2c*/ 	.byte	0x03, 0x19
        /*0d2e*/ 	.short	0x0af0


	//----- nvinfo : EIATTR_PARAM_CBANK
	.align		4
        /*0d30*/ 	.byte	0x04, 0x0a
        /*0d32*/ 	.short	(.L_453 - .L_452)
	.align		4
.L_452:
        /*0d34*/ 	.word	index@(.nv.constant0._ZN7cutlass13device_kernelIN5flash11enable_sm90INS1_16FlashAttnFwdSm90INS1_25CollectiveMainloopFwdSm90ILi2EN4cute5tupleIJNS5_1CILi1EEES8_S8_EEENS6_IJNS7_ILi128EEENS7_ILi64EEENS7_ILi256EEEEEELi256ENS_6half_tEfNS_4arch4Sm90ELb0ELb1ELb1ELb1ELb1ELb0ELb0ELb1ELb1ELb1ELb0ELb0EEENS1_21CollectiveEpilogueFwdINS6_IJSA_SC_SB_EEES9_SE_SG_Li256ELb1ELb1ELb0ELb0EEENS1_36VarlenDynamicPersistentTileSchedulerILi128ELi64ELi256ELi128ELb0ELb1ELb1ELb1ELb0ELb1EEEEEEEEEvNT_6ParamsE)
        /*0d38*/ 	.short	0x0210
        /*0d3a*/ 	.short	0x0af0


	//----- nvinfo : EIATTR_SW_WAR
	.align		4
.L_453:
        /*0d3c*/ 	.byte	0x04, 0x36
        /*0d3e*/ 	.short	(.L_455 - .L_454)
.L_454:
        /*0d40*/ 	.word	0x00000008
.L_455:


//--------------------- .nv.info._ZN7cutlass13device_kernelIN5flash11enable_sm90INS1_16FlashAttnFwdSm90INS1_25CollectiveMainloopFwdSm90ILi2EN4cute5tupleIJNS5_1CILi1EEES8_S8_EEENS6_IJNS7_ILi128EEENS7_ILi64EEENS7_ILi256EEEEEELi256ENS_6half_tEfNS_4arch4Sm90ELb0ELb1ELb1ELb1ELb1ELb1ELb0ELb1ELb1ELb1ELb0ELb0EEENS1_21CollectiveEpilogueFwdINS6_IJSA_SC_SB_EEES9_SE_SG_Li256ELb1ELb1ELb0ELb0EEENS1_36VarlenDynamicPersistentTileSchedulerILi128ELi64ELi256ELi128ELb0ELb1ELb1ELb1ELb0ELb1EEEEEEEEEvNT_6ParamsE --------------------------
	.section	.nv.info._ZN7cutlass13device_kernelIN5flash11enable_sm90INS1_16FlashAttnFwdSm90INS1_25CollectiveMainloopFwdSm90ILi2EN4cute5tupleIJNS5_1CILi1EEES8_S8_EEENS6_IJNS7_ILi128EEENS7_ILi64EEENS7_ILi256EEEEEELi256ENS_6half_tEfNS_4arch4Sm90ELb0ELb1ELb1ELb1ELb1ELb1ELb0ELb1ELb1ELb1ELb0ELb0EEENS1_21CollectiveEpilogueFwdINS6_IJSA_SC_SB_EEES9_SE_SG_Li256ELb1ELb1ELb0ELb0EEENS1_36VarlenDynamicPersistentTileSchedulerILi128ELi64ELi256ELi128ELb0ELb1ELb1ELb1ELb0ELb1EEEEEEEEEvNT_6ParamsE,"",@"SHT_CUDA_INFO"
	.sectionflags	@""
	.align	4


	//----- nvinfo : EIATTR_CUDA_API_VERSION
	.align		4
        /*0000*/ 	.byte	0x04, 0x37
        /*0002*/ 	.short	(.L_457 - .L_456)
.L_456:
        /*0004*/ 	.word	0x00000082


	//----- nvinfo : EIATTR_KPARAM_INFO
	.align		4
.L_457:
        /*0008*/ 	.byte	0x04, 0x17
        /*000a*/ 	.short	(.L_459 - .L_458)
.L_458:
        /*000c*/ 	.word	0x00000000
        /*0010*/ 	.short	0x0000
        /*0012*/ 	.short	0x0070
        /*0014*/ 	.byte	0x00, 0xf0, 0x01, 0x2a


	//----- nvinfo : EIATTR_SPARSE_MMA_MASK
	.align		4
.L_459:
        /*0018*/ 	.byte	0x03, 0x50
        /*001a*/ 	.short	0x0000


	//----- nvinfo : EIATTR_MAXREG_COUNT
	.align		4
        /*001c*/ 	.byte	0x03, 0x1b
        /*001e*/ 	.short	0x00a8


	//----- nvinfo : EIATTR_NUM_BARRIERS
	.align		4
        /*0020*/ 	.byte	0x02, 0x4c
        /*0022*/ 	.byte	0x10
	.zero		1


	//----- nvinfo : EIATTR_EXTERNS
	.align		4
        /*0024*/ 	.byte	0x04, 0x0f
        /*0026*/ 	.short	(.L_461 - .L_460)


	//   ....[0]....
	.align		4
.L_460:
        /*0028*/ 	.word	index@(__assertfail)


	//----- nvinfo : EIATTR_ANNOTATIONS
	.align		4
.L_461:
        /*002c*/ 	.byte	0x04, 0x55
        /*002e*/ 	.short	(.L_463 - .L_462)


	//   ....[0]....
.L_462:
        /* <DEDUP_REMOVED lines=115> */
        /*0754*/ 	.byte	0x90, 0x98, 0x02, 0x00


	//----- nvinfo : EIATTR_MERCURY_ISA_VERSION
	.align		4
.L_463:
        /*0758*/ 	.byte	0x03, 0x5f
        /*075a*/ 	.short	0x0101


	//----- nvinfo : EIATTR_UNUSED_LOAD_BYTE_OFFSET
	.align		4
        /*075c*/ 	.byte	0x04, 0x44
        /*075e*/ 	.short	(.L_465 - .L_464)


	//   ....[0]....
.L_464:
        /*0760*/ 	.word	0x00000a30
        /*0764*/ 	.word	0x0000fff0


	//   ....[1]....
        /*0768*/ 	.word	0x0001f400
        /*076c*/ 	.word	0x0000fff0


	//----- nvinfo : EIATTR_INT_WARP_WIDE_INSTR_OFFSETS
	.align		4
.L_465:
        /*0770*/ 	.byte	0x04, 0x31
        /*0772*/ 	.short	(.L_467 - .L_466)


	//   ....[0]....
.L_466:
        /*0774*/ 	.word	0x00000120


	//   ....[1]....
        /*0778*/ 	.word	0x00000160


	//   ....[2]....
        /*077c*/ 	.word	0x00000220


	//   ....[3]....
        /*0780*/ 	.word	0x000254c0


	//   ....[4]....
        /*0784*/ 	.word	0x00025550


	//   ....[5]....
        /*0788*/ 	.word	0x000283e0


	//   ....[6]....
        /*078c*/ 	.word	0x00028470


	//----- nvinfo : EIATTR_COOP_GROUP_MASK_REGIDS
	.align		4
.L_467:
        /*0790*/ 	.byte	0x04, 0x29
        /*0792*/ 	.short	(.L_469 - .L_468)


	//   ....[0]....
.L_468:
        /*0794*/ 	.word	0xffffffff


	//   ....[1]....
        /*0798*/ 	.word	0xffffffff


	//   ....[2]....
        /*079c*/ 	.word	0xffffffff


	//   ....[3]....
        /*07a0*/ 	.word	0xffffffff


	//   ....[4]....
        /*07a4*/ 	.word	0xffffffff


	//   ....[5]....
        /*07a8*/ 	.word	0xffffffff


	//   ....[6]....
        /*07ac*/ 	.word	0xffffffff


	//   ....[7]....
        /*07b0*/ 	.word	0xffffffff


	//   ....[8]....
        /*07b4*/ 	.word	0xffffffff


	//   ....[9]....
        /*07b8*/ 	.word	0xffffffff


	//   ....[10]....
        /*07bc*/ 	.word	0xffffffff


	//   ....[11]....
        /*07c0*/ 	.word	0xffffffff


	//   ....[12]....
        /*07c4*/ 	.word	0xffffffff


	//   ....[13]....
        /*07c8*/ 	.word	0xffffffff


	//   ....[14]....
        /*07cc*/ 	.word	0xffffffff


	//   ....[15]....
        /*07d0*/ 	.word	0xffffffff


	//   ....[16]....
        /*07d4*/ 	.word	0xffffffff


	//   ....[17]....
        /*07d8*/ 	.word	0xffffffff


	//   ....[18]....
        /*07dc*/ 	.word	0xffffffff


	//   ....[19]....
        /*07e0*/ 	.word	0xffffffff


	//   ....[20]....
        /*07e4*/ 	.word	0xffffffff


	//   ....[21]....
        /*07e8*/ 	.word	0xffffffff


	//   ....[22]....
        /*07ec*/ 	.word	0xffffffff


	//   ....[23]....
        /*07f0*/ 	.word	0xffffffff


	//   ....[24]....
        /*07f4*/ 	.word	0xffffffff


	//   ....[25]....
        /*07f8*/ 	.word	0xffffffff


	//   ....[26]....
        /*07fc*/ 	.word	0xffffffff


	//   ....[27]....
        /*0800*/ 	.word	0xffffffff


	//   ....[28]....
        /*0804*/ 	.word	0xffffffff


	//   ....[29]....
        /*0808*/ 	.word	0xffffffff


	//   ....[30]....
        /*080c*/ 	.word	0xffffffff


	//   ....[31]....
        /*0810*/ 	.word	0xffffffff


	//   ....[32]....
        /*0814*/ 	.word	0xffffffff


	//   ....[33]....
        /*0818*/ 	.word	0xffffffff


	//   ....[34]....
        /*081c*/ 	.word	0xffffffff


	//   ....[35]....
        /*0820*/ 	.word	0xffffffff


	//   ....[36]....
        /*0824*/ 	.word	0xffffffff


	//   ....[37]....
        /*0828*/ 	.word	0xffffffff


	//   ....[38]....
        /*082c*/ 	.word	0xffffffff


	//   ....[39]....
        /*0830*/ 	.word	0xffffffff


	//   ....[40]....
        /*0834*/ 	.word	0xffffffff


	//   ....[41]....
        /*0838*/ 	.word	0xffffffff


	//   ....[42]....
        /*083c*/ 	.word	0xffffffff


	//   ....[43]....
        /*0840*/ 	.word	0xffffffff


	//   ....[44]....
        /*0844*/ 	.word	0xffffffff


	//   ....[45]....
        /*0848*/ 	.word	0xffffffff


	//   ....[46]....
        /*084c*/ 	.word	0xffffffff


	//   ....[47]....
        /*0850*/ 	.word	0xffffffff


	//   ....[48]....
        /*0854*/ 	.word	0xffffffff


	//   ....[49]....
        /*0858*/ 	.word	0xffffffff


	//   ....[50]....
        /*085c*/ 	.word	0xffffffff


	//   ....[51]....
        /*0860*/ 	.word	0xffffffff


	//   ....[52]....
        /*0864*/ 	.word	0xffffffff


	//   ....[53]....
        /*0868*/ 	.word	0xffffffff


	//   ....[54]....
        /*086c*/ 	.word	0xffffffff


	//   ....[55]....
        /*0870*/ 	.word	0xffffffff


	//   ....[56]....
        /*0874*/ 	.word	0xffffffff


	//   ....[57]....
        /*0878*/ 	.word	0xffffffff


	//   ....[58]....
        /*087c*/ 	.word	0xffffffff


	//   ....[59]....
        /*0880*/ 	.word	0xffffffff


	//   ....[60]....
        /*0884*/ 	.word	0xffffffff


	//   ....[61]....
        /*0888*/ 	.word	0xffffffff


	//   ....[62]....
        /*088c*/ 	.word	0xffffffff


	//   ....[63]....
        /*0890*/ 	.word	0xffffffff


	//   ....[64]....
        /*0894*/ 	.word	0xffffffff


	//   ....[65]....
        /*0898*/ 	.word	0xffffffff


	//   ....[66]....
        /*089c*/ 	.word	0xffffffff


	//   ....[67]....
        /*08a0*/ 	.word	0xffffffff


	//   ....[68]....
        /*08a4*/ 	.word	0xffffffff


	//   ....[69]....
        /*08a8*/ 	.word	0xffffffff


	//   ....[70]....
        /*08ac*/ 	.word	0xffffffff


	//   ....[71]....
        /*08b0*/ 	.word	0xffffffff


	//   ....[72]....
        /*08b4*/ 	.word	0xffffffff


	//   ....[73]....
        /*08b8*/ 	.word	0xffffffff


	//   ....[74]....
        /*08bc*/ 	.word	0xffffffff


	//   ....[75]....
        /*08c0*/ 	.word	0xffffffff


	//   ....[76]....
        /*08c4*/ 	.word	0xffffffff


	//   ....[77]....
        /*08c8*/ 	.word	0xffffffff


	//   ....[78]....
        /*08cc*/ 	.word	0xffffffff


	//   ....[79]....
        /*08d0*/ 	.word	0xffffffff


	//   ....[80]....
        /*08d4*/ 	.word	0xffffffff


	//   ....[81]....
        /*08d8*/ 	.word	0xffffffff


	//   ....[82]....
        /*08dc*/ 	.word	0xffffffff


	//   ....[83]....
        /*08e0*/ 	.word	0xffffffff


	//   ....[84]....
        /*08e4*/ 	.word	0xffffffff


	//   ....[85]....
        /*08e8*/ 	.word	0xffffffff


	//   ....[86]....
        /*08ec*/ 	.word	0xffffffff


	//   ....[87]....
        /*08f0*/ 	.word	0xffffffff


	//   ....[88]....
        /*08f4*/ 	.word	0xffffffff


	//   ....[89]....
        /*08f8*/ 	.word	0xffffffff


	//   ....[90]....
        /*08fc*/ 	.word	0xffffffff


	//   ....[91]....
        /*0900*/ 	.word	0xffffffff


	//   ....[92]....
        /*0904*/ 	.word	0xffffffff


	//   ....[93]....
        /*0908*/ 	.word	0xffffffff


	//   ....[94]....
        /*090c*/ 	.word	0xffffffff


	//   ....[95]....
        /*0910*/ 	.word	0xffffffff


	//   ....[96]....
        /*0914*/ 	.word	0xffffffff


	//   ....[97]....
        /*0918*/ 	.word	0xffffffff


	//   ....[98]....
        /*091c*/ 	.word	0xffffffff


	//   ....[99]....
        /*0920*/ 	.word	0xffffffff


	//   ....[100]....
        /*0924*/ 	.word	0xffffffff


	//   ....[101]....
        /*0928*/ 	.word	0xffffffff


	//   ....[102]....
        /*092c*/ 	.word	0xffffffff


	//   ....[103]....
        /*0930*/ 	.word	0xffffffff


	//   ....[104]....
        /*0934*/ 	.word	0xffffffff


	//   ....[105]....
        /*0938*/ 	.word	0xffffffff


	//   ....[106]....
        /*093c*/ 	.word	0xffffffff


	//   ....[107]....
        /*0940*/ 	.word	0xffffffff


	//   ....[108]....
        /*0944*/ 	.word	0xffffffff


	//   ....[109]....
        /*0948*/ 	.word	0xffffffff


	//   ....[110]....
        /*094c*/ 	.word	0xffffffff


	//   ....[111]....
        /*0950*/ 	.word	0xffffffff


	//   ....[112]....
        /*0954*/ 	.word	0xffffffff


	//   ....[113]....
        /*0958*/ 	.word	0xffffffff


	//   ....[114]....
        /*095c*/ 	.word	0xffffffff


	//   ....[115]....
        /*0960*/ 	.word	0xffffffff


	//   ....[116]....
        /*0964*/ 	.word	0xffffffff


	//   ....[117]....
        /*0968*/ 	.word	0xffffffff


	//   ....[118]....
        /*096c*/ 	.word	0xffffffff


	//   ....[119]....
        /*0970*/ 	.word	0xffffffff


	//   ....[120]....
        /*0974*/ 	.word	0xffffffff


	//   ....[121]....
        /*0978*/ 	.word	0xffffffff


	//   ....[122]....
        /*097c*/ 	.word	0xffffffff


	//   ....[123]....
        /*0980*/ 	.word	0xffffffff


	//   ....[124]....
        /*0984*/ 	.word	0xffffffff


	//   ....[125]....
        /*0988*/ 	.word	0xffffffff


	//   ....[126]....
        /*098c*/ 	.word	0xffffffff


	//   ....[127]....
        /*0990*/ 	.word	0xffffffff


	//   ....[128]....
        /*0994*/ 	.word	0xffffffff


	//   ....[129]....
        /*0998*/ 	.word	0xffffffff


	//   ....[130]....
        /*099c*/ 	.word	0xffffffff


	//   ....[131]....
        /*09a0*/ 	.word	0xffffffff


	//   ....[132]....
        /*09a4*/ 	.word	0xffffffff


	//   ....[133]....
        /*09a8*/ 	.word	0xffffffff


	//   ....[134]....
        /*09ac*/ 	.word	0xffffffff


	//   ....[135]....
        /*09b0*/ 	.word	0xffffffff


	//   ....[136]....
        /*09b4*/ 	.word	0xffffffff


	//   ....[137]....
        /*09b8*/ 	.word	0xffffffff


	//   ....[138]....
        /*09bc*/ 	.word	0xffffffff


	//   ....[139]....
        /*09c0*/ 	.word	0xffffffff


	//   ....[140]....
        /*09c4*/ 	.word	0xffffffff


	//   ....[141]....
        /*09c8*/ 	.word	0xffffffff


	//   ....[142]....
        /*09cc*/ 	.word	0xffffffff


	//   ....[143]....
        /*09d0*/ 	.word	0xffffffff


	//   ....[144]....
        /*09d4*/ 	.word	0xffffffff


	//   ....[145]....
        /*09d8*/ 	.word	0xffffffff


	//   ....[146]....
        /*09dc*/ 	.word	0xffffffff


	//   ....[147]....
        /*09e0*/ 	.word	0xffffffff


	//   ....[148]....
        /*09e4*/ 	.word	0xffffffff


	//   ....[149]....
        /*09e8*/ 	.word	0xffffffff


	//   ....[150]....
        /*09ec*/ 	.word	0xffffffff


	//   ....[151]....
        /*09f0*/ 	.word	0xffffffff


	//   ....[152]....
        /*09f4*/ 	.word	0xffffffff


	//   ....[153]....
        /*09f8*/ 	.word	0xffffffff


	//   ....[154]....
        /*09fc*/ 	.word	0xffffffff


	//   ....[155]....
        /*0a00*/ 	.word	0xffffffff


	//   ....[156]....
        /*0a04*/ 	.word	0xffffffff


	//   ....[157]....
        /*0a08*/ 	.word	0xffffffff


	//   ....[158]....
        /*0a0c*/ 	.word	0xffffffff


	//   ....[159]....
        /*0a10*/ 	.word	0xffffffff


	//   ....[160]....
        /*0a14*/ 	.word	0xffffffff


	//   ....[161]....
        /*0a18*/ 	.word	0xffffffff


	//   ....[162]....
        /*0a1c*/ 	.word	0xffffffff


	//   ....[163]....
        /*0a20*/ 	.word	0xffffffff


	//   ....[164]....
        /*0a24*/ 	.word	0xffffffff


	//   ....[165]....
        /*0a28*/ 	.word	0xffffffff


	//   ....[166]....
        /*0a2c*/ 	.word	0xffffffff


	//   ....[167]....
        /*0a30*/ 	.word	0xffffffff


	//   ....[168]....
        /*0a34*/ 	.word	0xffffffff


	//   ....[169]....
        /*0a38*/ 	.word	0xffffffff


	//   ....[170]....
        /*0a3c*/ 	.word	0xffffffff


	//   ....[171]....
        /*0a40*/ 	.word	0xffffffff


	//   ....[172]....
        /*0a44*/ 	.word	0xffffffff


	//   ....[173]....
        /*0a48*/ 	.word	0xffffffff


	//   ....[174]....
        /*0a4c*/ 	.word	0xffffffff


	//   ....[175]....
        /*0a50*/ 	.word	0xffffffff


	//   ....[176]....
        /*0a54*/ 	.word	0xffffffff


	//   ....[177]....
        /*0a58*/ 	.word	0xffffffff


	//   ....[178]....
        /*0a5c*/ 	.word	0xffffffff


	//   ....[179]....
        /*0a60*/ 	.word	0xffffffff


	//   ....[180]....
        /*0a64*/ 	.word	0xffffffff


	//   ....[181]....
        /*0a68*/ 	.word	0xffffffff


	//   ....[182]....
        /*0a6c*/ 	.word	0xffffffff


	//   ....[183]....
        /*0a70*/ 	.word	0xffffffff


	//   ....[184]....
        /*0a74*/ 	.word	0xffffffff


	//   ....[185]....
        /*0a78*/ 	.word	0x0500000f


	//   ....[186]....
        /*0a7c*/ 	.word	0x0500000f


	//   ....[187]....
        /*0a80*/ 	.word	0x0500000f


	//   ....[188]....
        /*0a84*/ 	.word	0x0500000f


	//   ....[189]....
        /*0a88*/ 	.word	0x0500000f


	//   ....[190]....
        /*0a8c*/ 	.word	0x0500000f


	//   ....[191]....
        /*0a90*/ 	.word	0x0500000f


	//   ....[192]....
        /*0a94*/ 	.word	0x0500000f


	//   ....[193]....
        /*0a98*/ 	.word	0x0500000f


	//   ....[194]....
        /*0a9c*/ 	.word	0x0500000f


	//   ....[195]....
        /*0aa0*/ 	.word	0x0500000f


	//   ....[196]....
        /*0aa4*/ 	.word	0x0500000f


	//   ....[197]....
        /*0aa8*/ 	.word	0x0500000f


	//   ....[198]....
        /*0aac*/ 	.word	0x0500000f


	//   ....[199]....
        /*0ab0*/ 	.word	0x0500000f


	//   ....[200]....
        /*0ab4*/ 	.word	0x0500000f


	//   ....[201]....
        /*0ab8*/ 	.word	0x0500000f


	//   ....[202]....
        /*0abc*/ 	.word	0x0500000f


	//   ....[203]....
        /*0ac0*/ 	.word	0x0500000f


	//   ....[204]....
        /*0ac4*/ 	.word	0x0500000f


	//   ....[205]....
        /*0ac8*/ 	.word	0x0500000f


	//   ....[206]....
        /*0acc*/ 	.word	0x0500000f


	//   ....[207]....
        /*0ad0*/ 	.word	0x0500000f


	//   ....[208]....
        /*0ad4*/ 	.word	0x0500000f


	//   ....[209]....
        /*0ad8*/ 	.word	0x0500000f


	//   ....[210]....
        /*0adc*/ 	.word	0x0500000f


	//   ....[211]....
        /*0ae0*/ 	.word	0x0500000f


	//   ....[212]....
        /*0ae4*/ 	.word	0x0500000f


	//   ....[213]....
        /*0ae8*/ 	.word	0x0500000f


	//   ....[214]....
        /*0aec*/ 	.word	0x0500000f


	//   ....[215]....
        /*0af0*/ 	.word	0x0500000f


	//   ....[216]....
        /*0af4*/ 	.word	0x0500000f


	//   ....[217]....
        /*0af8*/ 	.word	0x0500000f


	//   ....[218]....
        /*0afc*/ 	.word	0x0500000f


	//   ....[219]....
        /*0b00*/ 	.word	0x0500000f


	//   ....[220]....
        /*0b04*/ 	.word	0x0500000f


	//   ....[221]....
        /*0b08*/ 	.word	0x0500000f


	//   ....[222]....
        /*0b0c*/ 	.word	0x0500000f


	//   ....[223]....
        /*0b10*/ 	.word	0x0500000f


	//   ....[224]....
        /*0b14*/ 	.word	0x0500000f


	//   ....[225]....
        /*0b18*/ 	.word	0x0500000f


	//   ....[226]....
        /*0b1c*/ 	.word	0x0500000f


	//   ....[227]....
        /*0b20*/ 	.word	0x0500000f


	//   ....[228]....
        /*0b24*/ 	.word	0x0500000f


	//   ....[229]....
        /*0b28*/ 	.word	0x0500000f


	//   ....[230]....
        /*0b2c*/ 	.word	0x0500000f


	//   ....[231]....
        /*0b30*/ 	.word	0x0500000f


	//   ....[232]....
        /*0b34*/ 	.word	0x0500000f


	//   ....[233]....
        /*0b38*/ 	.word	0x0500000f


	//   ....[234]....
        /*0b3c*/ 	.word	0x0500000f


	//   ....[235]....
        /*0b40*/ 	.word	0x0500000f


	//   ....[236]....
        /*0b44*/ 	.word	0x0500000f


	//   ....[237]....
        /*0b48*/ 	.word	0x0500000f


	//   ....[238]....
        /*0b4c*/ 	.word	0x0500000f


	//   ....[239]....
        /*0b50*/ 	.word	0x0500000f


	//   ....[240]....
        /*0b54*/ 	.word	0x0500000f


	//   ....[241]....
        /*0b58*/ 	.word	0x0500000f


	//   ....[242]....
        /*0b5c*/ 	.word	0x0500000f


	//   ....[243]....
        /*0b60*/ 	.word	0x0500000f


	//   ....[244]....
        /*0b64*/ 	.word	0x0500000f


	//   ....[245]....
        /*0b68*/ 	.word	0x0500000f


	//   ....[246]....
        /*0b6c*/ 	.word	0x0500000f


	//   ....[247]....
        /*0b70*/ 	.word	0x0500000f


	//   ....[248]....
        /*0b74*/ 	.word	0x0500000f


	//   ....[249]....
        /*0b78*/ 	.word	0x0500000f


	//   ....[250]....
        /*0b7c*/ 	.word	0x0500000f


	//   ....[251]....
        /*0b80*/ 	.word	0x0500000f


	//   ....[252]....
        /*0b84*/ 	.word	0x0500000f


	//   ....[253]....
        /*0b88*/ 	.word	0x0500000f


	//   ....[254]....
        /*0b8c*/ 	.word	0x0500000f


	//   ....[255]....
        /*0b90*/ 	.word	0x0500000f


	//   ....[0]....
        /*0b94*/ 	.word	0x0500000f


	//   ....[1]....
        /*0b98*/ 	.word	0x0500000f


	//   ....[2]....
        /*0b9c*/ 	.word	0x0500000f


	//   ....[3]....
        /*0ba0*/ 	.word	0x0500000f


	//   ....[4]....
        /*0ba4*/ 	.word	0x0500000f


	//   ....[5]....
        /*0ba8*/ 	.word	0x0500000f


	//   ....[6]....
        /*0bac*/ 	.word	0x0500000f


	//   ....[7]....
        /*0bb0*/ 	.word	0x0500000f


	//   ....[8]....
        /*0bb4*/ 	.word	0x0500000f


	//   ....[9]....
        /*0bb8*/ 	.word	0x0500000f


	//   ....[10]....
        /*0bbc*/ 	.word	0x0500000f


	//   ....[11]....
        /*0bc0*/ 	.word	0x0500000f


	//   ....[12]....
        /*0bc4*/ 	.word	0x0500000f


	//   ....[13]....
        /*0bc8*/ 	.word	0x0500000f


	//   ....[14]....
        /*0bcc*/ 	.word	0x0500000f


	//   ....[15]....
        /*0bd0*/ 	.word	0x0500000f


	//   ....[16]....
        /*0bd4*/ 	.word	0x0500000f


	//   ....[17]....
        /*0bd8*/ 	.word	0x0500000f


	//   ....[18]....
        /*0bdc*/ 	.word	0x0500000f


	//   ....[19]....
        /*0be0*/ 	.word	0x0500000f


	//   ....[20]....
        /*0be4*/ 	.word	0x0500000f


	//   ....[21]....
        /*0be8*/ 	.word	0x0500000f


	//   ....[22]....
        /*0bec*/ 	.word	0x0500000f


	//   ....[23]....
        /*0bf0*/ 	.word	0x0500000f


	//   ....[24]....
        /*0bf4*/ 	.word	0x0500000f


	//   ....[25]....
        /*0bf8*/ 	.word	0x0500000f


	//   ....[26]....
        /*0bfc*/ 	.word	0x0500000f


	//   ....[27]....
        /*0c00*/ 	.word	0x0500000f


	//   ....[28]....
        /*0c04*/ 	.word	0x0500000f


	//   ....[29]....
        /*0c08*/ 	.word	0x0500000f


	//   ....[30]....
        /*0c0c*/ 	.word	0x0500000f


	//   ....[31]....
        /*0c10*/ 	.word	0x0500000f


	//   ....[32]....
        /*0c14*/ 	.word	0x0500000f


	//   ....[33]....
        /*0c18*/ 	.word	0x0500000f


	//   ....[34]....
        /*0c1c*/ 	.word	0x0500000f


	//   ....[35]....
        /*0c20*/ 	.word	0x0500000f


	//   ....[36]....
        /*0c24*/ 	.word	0x0500000f


	//   ....[37]....
        /*0c28*/ 	.word	0x0500000f


	//   ....[38]....
        /*0c2c*/ 	.word	0x0500000f


	//   ....[39]....
        /*0c30*/ 	.word	0x0500000f


	//   ....[40]....
        /*0c34*/ 	.word	0x0500000f


	//----- nvinfo : EIATTR_COOP_GROUP_INSTR_OFFSETS
	.align		4
.L_469:
        /*0c38*/ 	.byte	0x04, 0x28
        /*0c3a*/ 	.short	(.L_471 - .L_470)


	//   ....[0]....
.L_470:
        /*0c3c*/ 	.word	0x00000060


	//   ....[1]....
        /*0c40*/ 	.word	0x00000130


	//   ....[2]....
        /*0c44*/ 	.word	0x00000230


	//   ....[3]....
        /*0c48*/ 	.word	0x000003a0


	//   ....[4]....
        /*0c4c*/ 	.word	0x00000500


	//   ....[5]....
        /*0c50*/ 	.word	0x00000620


	//   ....[6]....
        /*0c54*/ 	.word	0x00000780


	//   ....[7]....
        /*0c58*/ 	.word	0x00003560


	//   ....[8]....
        /*0c5c*/ 	.word	0x00003570


	//   ....[9]....
        /*0c60*/ 	.word	0x000042b0


	//   ....[10]....
        /*0c64*/ 	.word	0x000042c0


	//   ....[11]....
        /*0c68*/ 	.word	0x00005870


	//   ....[12]....
        /*0c6c*/ 	.word	0x00005880


	//   ....[13]....
        /*0c70*/ 	.word	0x000067c0


	//   ....[14]....
        /*0c74*/ 	.word	0x000067d0


	//   ....[15]....
        /*0c78*/ 	.word	0x00007940


	//   ....[16]....
        /*0c7c*/ 	.word	0x00007950


	//   ....[17]....
        /*0c80*/ 	.word	0x00007b00


	//   ....[18]....
        /*0c84*/ 	.word	0x00007b10


	//   ....[19]....
        /*0c88*/ 	.word	0x00007f40


	//   ....[20]....
        /*0c8c*/ 	.word	0x00007f50


	//   ....[21]....
        /*0c90*/ 	.word	0x00008100


	//   ....[22]....
        /*0c94*/ 	.word	0x00008120


	//   ....[23]....
        /*0c98*/ 	.word	0x00008ce0


	//   ....[24]....
        /*0c9c*/ 	.word	0x000094b0


	//   ....[25]....
        /*0ca0*/ 	.word	0x000094c0


	//   ....[26]....
        /*0ca4*/ 	.word	0x000094d0


	//   ....[27]....
        /*0ca8*/ 	.word	0x000094e0


	//   ....[28]....
        /*0cac*/ 	.word	0x00009a10


	//   ....[29]....
        /*0cb0*/ 	.word	0x00009a20


	//   ....[30]....
        /*0cb4*/ 	.word	0x00009a30


	//   ....[31]....
        /*0cb8*/ 	.word	0x00009a40


	//   ....[32]....
        /*0cbc*/ 	.word	0x00009f50


	//   ....[33]....
        /*0cc0*/ 	.word	0x00009f60


	//   ....[34]....
        /*0cc4*/ 	.word	0x00009f70


	//   ....[35]....
        /*0cc8*/ 	.word	0x00009f80


	//   ....[36]....
        /*0ccc*/ 	.word	0x0000a4b0


	//   ....[37]....
        /*0cd0*/ 	.word	0x0000a4c0


	//   ....[38]....
        /*0cd4*/ 	.word	0x0000a4d0


	//   ....[39]....
        /*0cd8*/ 	.word	0x0000a4e0


	//   ....[40]....
        /*0cdc*/ 	.word	0x0000db60


	//   ....[41]....
        /*0ce0*/ 	.word	0x0000db70


	//   ....[42]....
        /*0ce4*/ 	.word	0x0000db80


	//   ....[43]....
        /*0ce8*/ 	.word	0x0000db90


	//   ....[44]....
        /*0cec*/ 	.word	0x0000e030


	//   ....[45]....
        /*0cf0*/ 	.word	0x0000e040


	//   ....[46]....
        /*0cf4*/ 	.word	0x0000e050


	//   ....[47]....
        /*0cf8*/ 	.word	0x0000e060


	//   ....[48]....
        /*0cfc*/ 	.word	0x0000e480


	//   ....[49]....
        /*0d00*/ 	.word	0x0000e490


	//   ....[50]....
        /*0d04*/ 	.word	0x0000e4a0


	//   ....[51]....
        /*0d08*/ 	.word	0x0000e4b0


	//   ....[52]....
        /*0d0c*/ 	.word	0x0000e8f0


	//   ....[53]....
        /*0d10*/ 	.word	0x0000e900


	//   ....[54]....
        /*0d14*/ 	.word	0x0000e910


	//   ....[55]....
        /*0d18*/ 	.word	0x0000e920


	//   ....[56]....
        /*0d1c*/ 	.word	0x000133e0


	//   ....[57]....
        /*0d20*/ 	.word	0x000138e0


	//   ....[58]....
        /*0d24*/ 	.word	0x00014120


	//   ....[59]....
        /*0d28*/ 	.word	0x00014160


	//   ....[60]....
        /*0d2c*/ 	.word	0x000144b0


	//   ....[61]....
        /*0d30*/ 	.word	0x00014580


	//   ....[62]....
        /*0d34*/ 	.word	0x00016a60


	//   ....[63]....
        /*0d38*/ 	.word	0x00016e50


	//   ....[64]....
        /*0d3c*/ 	.word	0x00017530


	//   ....[65]....
        /*0d40*/ 	.word	0x000176c0


	//   ....[66]....
        /*0d44*/ 	.word	0x00017b20


	//   ....[67]....
        /*0d48*/ 	.word	0x00017b80


	//   ....[68]....
        /*0d4c*/ 	.word	0x0001a0b0


	//   ....[69]....
        /*0d50*/ 	.word	0x0001a110


	//   ....[70]....
        /*0d54*/ 	.word	0x0001a2e0


	//   ....[71]....
        /*0d58*/ 	.word	0x0001a320


	//   ....[72]....
        /*0d5c*/ 	.word	0x0001c580


	//   ....[73]....
        /*0d60*/ 	.word	0x0001c9d0


	//   ....[74]....
        /*0d64*/ 	.word	0x0001d140


	//   ....[75]....
        /*0d68*/ 	.word	0x0001d240


	//   ....[76]....
        /*0d6c*/ 	.word	0x0001d6c0


	//   ....[77]....
        /*0d70*/ 	.word	0x0001d710


	//   ....[78]....
        /*0d74*/ 	.word	0x0001e8a0


	//   ....[79]....
        /*0d78*/ 	.word	0x0001e8c0


	//   ....[80]....
        /*0d7c*/ 	.word	0x0001e9a0


	//   ....[81]....
        /*0d80*/ 	.word	0x0001e9c0


	//   ....[82]....
        /*0d84*/ 	.word	0x00020460


	//   ....[83]....
        /*0d88*/ 	.word	0x000204a0


	//   ....[84]....
        /*0d8c*/ 	.word	0x00020570


	//   ....[85]....
        /*0d90*/ 	.word	0x000205a0


	//   ....[86]....
        /*0d94*/ 	.word	0x00020db0


	//   ....[87]....
        /*0d98*/ 	.word	0x00020de0


	//   ....[88]....
        /*0d9c*/ 	.word	0x00020f20


	//   ....[89]....
        /*0da0*/ 	.word	0x00020f40


	//   ....[90]....
        /*0da4*/ 	.word	0x00021080


	//   ....[91]....
        /*0da8*/ 	.word	0x000210a0


	//   ....[92]....
        /*0dac*/ 	.word	0x000211f0


	//   ....[93]....
        /*0db0*/ 	.word	0x00021210


	//   ....[94]....
        /*0db4*/ 	.word	0x00021b10


	//   ....[95]....
        /*0db8*/ 	.word	0x00021b20


	//   ....[96]....
        /*0dbc*/ 	.word	0x00021c60


	//   ....[97]....
        /*0dc0*/ 	.word	0x00021c80


	//   ....[98]....
        /*0dc4*/ 	.word	0x00021dc0


	//   ....[99]....
        /*0dc8*/ 	.word	0x00021de0


	//   ....[100]....
        /*0dcc*/ 	.word	0x00021f30


	//   ....[101]....
        /*0dd0*/ 	.word	0x00021f50


	//   ....[102]....
        /*0dd4*/ 	.word	0x00022120


	//   ....[103]....
        /*0dd8*/ 	.word	0x000222d0


	//   ....[104]....
        /*0ddc*/ 	.word	0x00022300


	//   ....[105]....
        /*0de0*/ 	.word	0x00022330


	//   ....[106]....
        /*0de4*/ 	.word	0x00022360


	//   ....[107]....
        /*0de8*/ 	.word	0x00022390


	//   ....[108]....
        /*0dec*/ 	.word	0x000223c0


	//   ....[109]....
        /*0df0*/ 	.word	0x00022530


	//   ....[110]....
        /*0df4*/ 	.word	0x00022560


	//   ....[111]....
        /*0df8*/ 	.word	0x00022590


	//   ....[112]....
        /*0dfc*/ 	.word	0x000225c0


	//   ....[113]....
        /*0e00*/ 	.word	0x000225f0


	//   ....[114]....
        /*0e04*/ 	.word	0x00022620


	//   ....[115]....
        /*0e08*/ 	.word	0x000226b0


	//   ....[116]....
        /*0e0c*/ 	.word	0x00022710


	//   ....[117]....
        /*0e10*/ 	.word	0x000227a0


	//   ....[118]....
        /*0e14*/ 	.word	0x00023840


	//   ....[119]....
        /*0e18*/ 	.word	0x00026130


	//   ....[120]....
        /*0e1c*/ 	.word	0x00026150


	//   ....[121]....
        /*0e20*/ 	.word	0x00026160


	//   ....[122]....
        /*0e24*/ 	.word	0x00026210


	//   ....[123]....
        /*0e28*/ 	.word	0x00026250


	//   ....[124]....
        /*0e2c*/ 	.word	0x000262b0


	//   ....[125]....
        /*0e30*/ 	.word	0x000262d0


	//   ....[126]....
        /*0e34*/ 	.word	0x00026300


	//   ....[127]....
        /*0e38*/ 	.word	0x00026ae0


	//   ....[128]....
        /*0e3c*/ 	.word	0x00026b10


	//   ....[129]....
        /*0e40*/ 	.word	0x00026b40


	//   ....[130]....
        /*0e44*/ 	.word	0x00026c00


	//   ....[131]....
        /*0e48*/ 	.word	0x00026c10


	//   ....[132]....
        /*0e4c*/ 	.word	0x00026cd0


	//   ....[133]....
        /*0e50*/ 	.word	0x00026ce0


	//   ....[134]....
        /*0e54*/ 	.word	0x00026da0


	//   ....[135]....
        /*0e58*/ 	.word	0x00026db0


	//   ....[136]....
        /*0e5c*/ 	.word	0x00026e70


	//   ....[137]....
        /*0e60*/ 	.word	0x00026e80


	//   ....[138]....
        /*0e64*/ 	.word	0x00026f40


	//   ....[139]....
        /*0e68*/ 	.word	0x00026f50


	//   ....[140]....
        /*0e6c*/ 	.word	0x00027000


	//   ....[141]....
        /*0e70*/ 	.word	0x00027010


	//   ....[142]....
        /*0e74*/ 	.word	0x00027020


	//   ....[143]....
        /*0e78*/ 	.word	0x00027880


	//   ....[144]....
        /*0e7c*/ 	.word	0x000278c0


	//   ....[145]....
        /*0e80*/ 	.word	0x000278e0


	//   ....[146]....
        /*0e84*/ 	.word	0x000279a0


	//   ....[147]....
        /*0e88*/ 	.word	0x000279d0


	//   ....[148]....
        /*0e8c*/ 	.word	0x00027a20


	//   ....[149]....
        /*0e90*/ 	.word	0x00027a50


	//   ....[150]....
        /*0e94*/ 	.word	0x00027ac0


	//   ....[151]....
        /*0e98*/ 	.word	0x00027db0


	//   ....[152]....
        /*0e9c*/ 	.word	0x00027dd0


	//   ....[153]....
        /*0ea0*/ 	.word	0x00027e90


	//   ....[154]....
        /*0ea4*/ 	.word	0x00027ea0


	//   ....[155]....
        /*0ea8*/ 	.word	0x00027f50


	//   ....[156]....
        /*0eac*/ 	.word	0x00027f60


	//   ....[157]....
        /*0eb0*/ 	.word	0x00027f70


	//   ....[158]....
        /*0eb4*/ 	.word	0x00028020


	//   ....[159]....
        /*0eb8*/ 	.word	0x000285d0


	//   ....[160]....
        /*0ebc*/ 	.word	0x00028610


	//   ....[161]....
        /*0ec0*/ 	.word	0x000286a0


	//   ....[162]....
        /*0ec4*/ 	.word	0x000286d0


	//   ....[163]....
        /*0ec8*/ 	.word	0x00028760


	//   ....[164]....
        /*0ecc*/ 	.word	0x00028790


	//   ....[165]....
        /*0ed0*/ 	.word	0x000287a0


	//   ....[166]....
        /*0ed4*/ 	.word	0x00028830


	//   ....[167]....
        /*0ed8*/ 	.word	0x00028c70


	//   ....[168]....
        /*0edc*/ 	.word	0x00028cc0


	//   ....[169]....
        /*0ee0*/ 	.word	0x00028cf0


	//   ....[170]....
        /*0ee4*/ 	.word	0x00028d20


	//   ....[171]....
        /*0ee8*/ 	.word	0x00028d30


	//   ....[172]....
        /*0eec*/ 	.word	0x00028d60


	//   ....[173]....
        /*0ef0*/ 	.word	0x00028d90


	//   ....[174]....
        /*0ef4*/ 	.word	0x00028dc0


	//   ....[175]....
        /*0ef8*/ 	.word	0x00028f40


	//   ....[176]....
        /*0efc*/ 	.word	0x00028f70


	//   ....[177]....
        /*0f00*/ 	.word	0x00028fa0


	//   ....[178]....
        /*0f04*/ 	.word	0x00028fd0


	//   ....[179]....
        /*0f08*/ 	.word	0x00029000


	//   ....[180]....
        /*0f0c*/ 	.word	0x00029030


	//   ....[181]....
        /*0f10*/ 	.word	0x000290f0


	//   ....[182]....
        /*0f14*/ 	.word	0x00029110


	//   ....[183]....
        /*0f18*/ 	.word	0x00029180


	//   ....[184]....
        /*0f1c*/ 	.word	0x00029820


	//   ....[185]....
        /*0f20*/ 	.word	0x00029b40


	//   ....[186]....
        /*0f24*/ 	.word	0x00029bd0


	//   ....[187]....
        /*0f28*/ 	.word	0x00029c70


	//   ....[188]....
        /*0f2c*/ 	.word	0x00029d00


	//   ....[189]....
        /*0f30*/ 	.word	0x00029df0


	//   ....[190]....
        /*0f34*/ 	.word	0x00029e80


	//   ....[191]....
        /*0f38*/ 	.word	0x00029f20


	//   ....[192]....
        /*0f3c*/ 	.word	0x00029fb0


	//   ....[193]....
        /*0f40*/ 	.word	0x0002a0a0


	//   ....[194]....
        /*0f44*/ 	.word	0x0002a130


	//   ....[195]....
        /*0f48*/ 	.word	0x0002a1d0


	//   ....[196]....
        /*0f4c*/ 	.word	0x0002a260


	//   ....[197]....
        /*0f50*/ 	.word	0x0002a350


	//   ....[198]....
        /*0f54*/ 	.word	0x0002a3e0


	//   ....[199]....
        /*0f58*/ 	.word	0x0002a430


	//   ....[200]....
        /*0f5c*/ 	.word	0x0002a480


	//   ....[201]....
        /*0f60*/ 	.word	0x0002a510


	//   ....[202]....
        /*0f64*/ 	.word	0x0002a5a0


	//   ....[203]....
        /*0f68*/ 	.word	0x0002a5f0


	//   ....[204]....
        /*0f6c*/ 	.word	0x0002a640


	//   ....[205]....
        /*0f70*/ 	.word	0x0002a6d0


	//   ....[206]....
        /*0f74*/ 	.word	0x0002a760


	//   ....[207]....
        /*0f78*/ 	.word	0x0002a7b0


	//   ....[208]....
        /*0f7c*/ 	.word	0x0002a800


	//   ....[209]....
        /*0f80*/ 	.word	0x0002a890


	//   ....[210]....
        /*0f84*/ 	.word	0x0002a920


	//   ....[211]....
        /*0f88*/ 	.word	0x0002a970


	//   ....[212]....
        /*0f8c*/ 	.word	0x0002a9c0


	//   ....[213]....
        /*0f90*/ 	.word	0x0002aab0


	//   ....[214]....
        /*0f94*/ 	.word	0x0002ab40


	//   ....[215]....
        /*0f98*/ 	.word	0x0002ab90


	//   ....[216]....
        /*0f9c*/ 	.word	0x0002abe0


	//   ....[217]....
        /*0fa0*/ 	.word	0x0002ac70


	//   ....[218]....
        /*0fa4*/ 	.word	0x0002ad00


	//   ....[219]....
        /*0fa8*/ 	.word	0x0002ad50


	//   ....[220]....
        /*0fac*/ 	.word	0x0002ada0


	//   ....[221]....
        /*0fb0*/ 	.word	0x0002ae30


	//   ....[222]....
        /*0fb4*/ 	.word	0x0002aec0


	//   ....[223]....
        /*0fb8*/ 	.word	0x0002af10


	//   ....[224]....
        /*0fbc*/ 	.word	0x0002af60


	//   ....[225]....
        /*0fc0*/ 	.word	0x0002aff0


	//   ....[226]....
        /*0fc4*/ 	.word	0x0002b080


	//   ....[227]....
        /*0fc8*/ 	.word	0x0002b0d0


	//   ....[228]....
        /*0fcc*/ 	.word	0x0002b120


	//   ....[229]....
        /*0fd0*/ 	.word	0x0002b4c0


	//   ....[230]....
        /*0fd4*/ 	.word	0x0002b7a0


	//   ....[231]....
        /*0fd8*/ 	.word	0x0002b890


	//   ....[232]....
        /*0fdc*/ 	.word	0x0002b930


	//   ....[233]....
        /*0fe0*/ 	.word	0x0002b990


	//   ....[234]....
        /*0fe4*/ 	.word	0x0002ba70


	//   ....[235]....
        /*0fe8*/ 	.word	0x0002bb40


	//   ....[236]....
        /*0fec*/ 	.word	0x0002bc40


	//   ....[237]....
        /*0ff0*/ 	.word	0x0002bcb0


	//   ....[238]....
        /*0ff4*/ 	.word	0x0002bd90


	//   ....[239]....
        /*0ff8*/ 	.word	0x0002be50


	//   ....[240]....
        /*0ffc*/ 	.word	0x0002beb0


	//   ....[241]....
        /*1000*/ 	.word	0x0002bf10


	//   ....[242]....
        /*1004*/ 	.word	0x0002c030


	//   ....[243]....
        /*1008*/ 	.word	0x0002c090


	//   ....[244]....
        /*100c*/ 	.word	0x0002c1c0


	//   ....[245]....
        /*1010*/ 	.word	0x0002c220


	//   ....[246]....
        /*1014*/ 	.word	0x0002c350


	//   ....[247]....
        /*1018*/ 	.word	0x0002c3b0


	//   ....[248]....
        /*101c*/ 	.word	0x0002c4e0


	//   ....[249]....
        /*1020*/ 	.word	0x0002c540


	//   ....[250]....
        /*1024*/ 	.word	0x0002c670


	//   ....[251]....
        /*1028*/ 	.word	0x0002c6d0


	//   ....[252]....
        /*102c*/ 	.word	0x0002c800


	//   ....[253]....
        /*1030*/ 	.word	0x0002c860


	//   ....[254]....
        /*1034*/ 	.word	0x0002c970


	//   ....[255]....
        /*1038*/ 	.word	0x0002caa0


	//   ....[0]....
        /*103c*/ 	.word	0x0002cb60


	//   ....[1]....
        /*1040*/ 	.word	0x0002cc40


	//   ....[2]....
        /*1044*/ 	.word	0x0002cd20


	//   ....[3]....
        /*1048*/ 	.word	0x0002cd80


	//   ....[4]....
        /*104c*/ 	.word	0x0002ce60


	//   ....[5]....
        /*1050*/ 	.word	0x0002cec0


	//   ....[6]....
        /*1054*/ 	.word	0x0002cfd0


	//   ....[7]....
        /*1058*/ 	.word	0x0002d0c0


	//   ....[8]....
        /*105c*/ 	.word	0x0002d160


	//   ....[9]....
        /*1060*/ 	.word	0x0002d1c0


	//   ....[10]....
        /*1064*/ 	.word	0x0002d2e0


	//   ....[11]....
        /*1068*/ 	.word	0x0002d340


	//   ....[12]....
        /*106c*/ 	.word	0x0002d460


	//   ....[13]....
        /*1070*/ 	.word	0x0002d4c0


	//   ....[14]....
        /*1074*/ 	.word	0x0002d590


	//   ....[15]....
        /*1078*/ 	.word	0x0002d700


	//   ....[16]....
        /*107c*/ 	.word	0x0002d7d0


	//   ....[17]....
        /*1080*/ 	.word	0x0002d920


	//   ....[18]....
        /*1084*/ 	.word	0x0002d9d0


	//   ....[19]....
        /*1088*/ 	.word	0x0002da30


	//   ....[20]....
        /*108c*/ 	.word	0x0002daf0


	//   ....[21]....
        /*1090*/ 	.word	0x0002dbd0


	//   ....[22]....
        /*1094*/ 	.word	0x0002dc90


	//   ....[23]....
        /*1098*/ 	.word	0x0002dda0


	//   ....[24]....
        /*109c*/ 	.word	0x0002de40


	//   ....[25]....
        /*10a0*/ 	.word	0x0002df60


	//   ....[26]....
        /*10a4*/ 	.word	0x0002dfd0


	//   ....[27]....
        /*10a8*/ 	.word	0x0002e040


	//   ....[28]....
        /*10ac*/ 	.word	0x0002e0b0


	//   ....[29]....
        /*10b0*/ 	.word	0x0002e120


	//   ....[30]....
        /*10b4*/ 	.word	0x0002e1a0


	//   ....[31]....
        /*10b8*/ 	.word	0x0002e230


	//   ....[32]....
        /*10bc*/ 	.word	0x0002e2c0


	//   ....[33]....
        /*10c0*/ 	.word	0x0002e330


	//   ....[34]....
        /*10c4*/ 	.word	0x0002e3a0


	//   ....[35]....
        /*10c8*/ 	.word	0x0002e410


	//   ....[36]....
        /*10cc*/ 	.word	0x0002e490


	//   ....[37]....
        /*10d0*/ 	.word	0x0002e500


	//   ....[38]....
        /*10d4*/ 	.word	0x0002e5a0


	//   ....[39]....
        /*10d8*/ 	.word	0x0002e630


	//   ....[40]....
        /*10dc*/ 	.word	0x0002e750


	//----- nvinfo : EIATTR_REG_RECONFIG
	.align		4
.L_471:
        /*10e0*/ 	.byte	0x01, 0x54
	.zero		2


	//----- nvinfo : EIATTR_SYSCALL_OFFSETS
	.align		4
        /*10e4*/ 	.byte	0x04, 0x46
        /*10e6*/ 	.short	(.L_473 - .L_472)


	//   ....[0]....
.L_472:
        /*10e8*/ 	.word	0x00001f10


	//   ....[1]....
        /*10ec*/ 	.word	0x00002060


	//   ....[2]....
        /*10f0*/ 	.word	0x00008e80


	//   ....[3]....
        /*10f4*/ 	.word	0x000091a0


	//   ....[4]....
        /*10f8*/ 	.word	0x000256b0


	//   ....[5]....
        /*10fc*/ 	.word	0x00025800


	//   ....[6]....
        /*1100*/ 	.word	0x000258f0


	//   ....[7]....
        /*1104*/ 	.word	0x00026720


	//----- nvinfo : EIATTR_MBARRIER_INSTR_OFFSETS
	.align		4
.L_473:
        /*1108*/ 	.byte	0x04, 0x39
        /*110a*/ 	.short	(.L_475 - .L_474)


	//   ....[0]....
.L_474:
        /*110c*/ 	.word	0x00000250
        /*1110*/ 	.word	0x000000ff
        /*1114*/ 	.word	0x00030800
        /*1118*/ 	.short	0x0100
        /*111a*/ 	.byte	0x08
	.zero		1


	//   ....[1]....
        /*111c*/ 	.word	0x00000260
        /*1120*/ 	.word	0x000000ff
        /*1124*/ 	.word	0x00030820
        /*1128*/ 	.short	0x0100
        /*112a*/ 	.byte	0x08
	.zero		1


	//   ....[2]....
        /*112c*/ 	.word	0x00000350
        /*1130*/ 	.word	0x000000ff
        /*1134*/ 	.word	0x00030830
        /*1138*/ 	.short	0x0100
        /*113a*/ 	.byte	0x08
	.zero		1


	//   ....[3]....
        /*113c*/ 	.word	0x00000360
        /*1140*/ 	.word	0x000000ff
        /*1144*/ 	.word	0x00030840
        /*1148*/ 	.short	0x0100
        /*114a*/ 	.byte	0x08
	.zero		1


	//   ....[4]....
        /*114c*/ 	.word	0x00000370
        /*1150*/ 	.word	0x000000ff
        /*1154*/ 	.word	0x00030838
        /*1158*/ 	.short	0x0100
        /*115a*/ 	.byte	0x08
	.zero		1


	//   ....[5]....
        /*115c*/ 	.word	0x00000380
        /*1160*/ 	.word	0x000000ff
        /*1164*/ 	.word	0x00030848
        /*1168*/ 	.short	0x0100
        /*116a*/ 	.byte	0x08
	.zero		1


	//   ....[6]....
        /*116c*/ 	.word	0x000004b0
        /*1170*/ 	.word	0x000000ff
        /*1174*/ 	.word	0x00030850
        /*1178*/ 	.short	0x0100
        /*117a*/ 	.byte	0x08
	.zero		1


	//   ....[7]....
        /*117c*/ 	.word	0x000004c0
        /*1180*/ 	.word	0x000000ff
        /*1184*/ 	.word	0x00030860
        /*1188*/ 	.short	0x0100
        /*118a*/ 	.byte	0x08
	.zero		1


	//   ....[8]....
        /*118c*/ 	.word	0x000004d0
        /*1190*/ 	.word	0x000000ff
        /*1194*/ 	.word	0x00030858
        /*1198*/ 	.short	0x0100
        /*119a*/ 	.byte	0x08
	.zero		1


	//   ....[9]....
        /*119c*/ 	.word	0x000004e0
        /*11a0*/ 	.word	0x000000ff
        /*11a4*/ 	.word	0x00030868
        /*11a8*/ 	.short	0x0100
        /*11aa*/ 	.byte	0x08
	.zero		1


	//   ....[10]....
        /*11ac*/ 	.word	0x000005d0
        /*11b0*/ 	.word	0x000000ff
        /*11b4*/ 	.word	0x00030870
        /*11b8*/ 	.short	0x0100
        /*11ba*/ 	.byte	0x06
	.zero		1


	//   ....[11]....
        /*11bc*/ 	.word	0x000005e0
        /*11c0*/ 	.word	0x000000ff
        /*11c4*/ 	.word	0x00030880
        /*11c8*/ 	.short	0x0100
        /*11ca*/ 	.byte	0x06
	.zero		1


	//   ....[12]....
        /*11cc*/ 	.word	0x000005f0
        /*11d0*/ 	.word	0x000000ff
        /*11d4*/ 	.word	0x00030878
        /*11d8*/ 	.short	0x0100
        /*11da*/ 	.byte	0x06
	.zero		1


	//   ....[13]....
        /*11dc*/ 	.word	0x00000600
        /*11e0*/ 	.word	0x000000ff
        /*11e4*/ 	.word	0x00030888
        /*11e8*/ 	.short	0x0100
        /*11ea*/ 	.byte	0x06
	.zero		1


	//   ....[14]....
        /*11ec*/ 	.word	0x00000730
        /*11f0*/ 	.word	0x000000ff
        /*11f4*/ 	.word	0x00030890
        /*11f8*/ 	.short	0x0100
        /*11fa*/ 	.byte	0x08
	.zero		1


	//   ....[15]....
        /*11fc*/ 	.word	0x00000740
        /*1200*/ 	.word	0x000000ff
        /*1204*/ 	.word	0x000308a0
        /*1208*/ 	.short	0x0100
        /*120a*/ 	.byte	0x08
	.zero		1


	//   ....[16]....
        /*120c*/ 	.word	0x00000750
        /*1210*/ 	.word	0x000000ff
        /*1214*/ 	.word	0x00030898
        /*1218*/ 	.short	0x0100
        /*121a*/ 	.byte	0x08
	.zero		1


	//   ....[17]....
        /*121c*/ 	.word	0x00000760
        /*1220*/ 	.word	0x000000ff
        /*1224*/ 	.word	0x000308a8
        /*1228*/ 	.short	0x0100
        /*122a*/ 	.byte	0x08
	.zero		1


	//   ....[18]....
        /*122c*/ 	.word	0x00000890
        /*1230*/ 	.word	0x000000ff
        /*1234*/ 	.word	0x000308b0
        /*1238*/ 	.short	0x0100
        /*123a*/ 	.byte	0x08
	.zero		1


	//   ....[19]....
        /*123c*/ 	.word	0x000008a0
        /*1240*/ 	.word	0x000000ff
        /*1244*/ 	.word	0x000308c0
        /*1248*/ 	.short	0x0100
        /*124a*/ 	.byte	0x08
	.zero		1


	//   ....[20]....
        /*124c*/ 	.word	0x000008b0
        /*1250*/ 	.word	0x000000ff
        /*1254*/ 	.word	0x000308b8
        /*1258*/ 	.short	0x0100
        /*125a*/ 	.byte	0x08
	.zero		1


	//   ....[21]....
        /*125c*/ 	.word	0x000008c0
        /*1260*/ 	.word	0x000000ff
        /*1264*/ 	.word	0x000308c8
        /*1268*/ 	.short	0x0100
        /*126a*/ 	.byte	0x08
	.zero		1


	//   ....[22]....
        /*126c*/ 	.word	0x00003510
        /*1270*/ 	.word	0x0000005a
        /*1274*/ 	.word	0x00030890
        /*1278*/ 	.short	0x010a
        /*127a*/ 	.byte	0x3f
	.zero		1


	//   ....[23]....
        /*127c*/ 	.word	0x00005810
        /*1280*/ 	.word	0x0000005a
        /*1284*/ 	.word	0x00030890
        /*1288*/ 	.short	0x010a
        /*128a*/ 	.byte	0x3f
	.zero		1


	//   ....[24]....
        /*128c*/ 	.word	0x00007770
        /*1290*/ 	.word	0x0000005a
        /*1294*/ 	.word	0x00030890
        /*1298*/ 	.short	0x010a
        /*129a*/ 	.byte	0x3f
	.zero		1


	//   ....[25]....
        /*129c*/ 	.word	0x00007d80
        /*12a0*/ 	.word	0x0000000b
        /*12a4*/ 	.word	0x00000000
        /*12a8*/ 	.short	0x0101
        /*12aa*/ 	.byte	0x3f
	.zero		1


	//   ....[26]....
        /*12ac*/ 	.word	0x00007dc0
        /*12b0*/ 	.word	0x0000005a
        /*12b4*/ 	.word	0x000308b0
        /*12b8*/ 	.short	0x010a
        /*12ba*/ 	.byte	0x3f
	.zero		1


	//   ....[27]....
        /*12bc*/ 	.word	0x00008380
        /*12c0*/ 	.word	0x0000005a
        /*12c4*/ 	.word	0x00000000
        /*12c8*/ 	.short	0x0101
        /*12ca*/ 	.byte	0x3f
	.zero		1


	//   ....[28]....
        /*12cc*/ 	.word	0x00008f20
        /*12d0*/ 	.word	0x00000012
        /*12d4*/ 	.word	0x00030800
        /*12d8*/ 	.short	0x010a
        /*12da*/ 	.byte	0x3f
	.zero		1


	//   ....[29]....
        /*12dc*/ 	.word	0x00008f70
        /*12e0*/ 	.word	0x00000012
        /*12e4*/ 	.word	0x00030800
        /*12e8*/ 	.short	0x010a
        /*12ea*/ 	.byte	0x3f
	.zero		1


	//   ....[30]....
        /*12ec*/ 	.word	0x0000a8c0
        /*12f0*/ 	.word	0x00000012
        /*12f4*/ 	.word	0x00030800
        /*12f8*/ 	.short	0x010a
        /*12fa*/ 	.byte	0x3f
	.zero		1


	//   ....[31]....
        /*12fc*/ 	.word	0x0000ec00
        /*1300*/ 	.word	0x00000012
        /*1304*/ 	.word	0x00030800
        /*1308*/ 	.short	0x010a
        /*130a*/ 	.byte	0x3f
	.zero		1


	//   ....[32]....
        /*130c*/ 	.word	0x000122d0
        /*1310*/ 	.word	0x0000003a
        /*1314*/ 	.word	0x00030830
        /*1318*/ 	.short	0x010a
        /*131a*/ 	.byte	0x3f
	.zero		1


	//   ....[33]....
        /*131c*/ 	.word	0x00012380
        /*1320*/ 	.word	0x0000003a
        /*1324*/ 	.word	0x00030830
        /*1328*/ 	.short	0x010a
        /*132a*/ 	.byte	0x3f
	.zero		1


	//   ....[34]....
        /*132c*/ 	.word	0x00013440
        /*1330*/ 	.word	0x0000001b
        /*1334*/ 	.word	0x00000000
        /*1338*/ 	.short	0x0101
        /*133a*/ 	.byte	0x3f
	.zero		1


	//   ....[35]....
        /*133c*/ 	.word	0x000151b0
        /*1340*/ 	.word	0x00000002
        /*1344*/ 	.word	0x00030830
        /*1348*/ 	.short	0x010a
        /*134a*/ 	.byte	0x3f
	.zero		1


	//   ....[36]....
        /*134c*/ 	.word	0x00015240
        /*1350*/ 	.word	0x00000002
        /*1354*/ 	.word	0x00030830
        /*1358*/ 	.short	0x010a
        /*135a*/ 	.byte	0x3f
	.zero		1


	//   ....[37]....
        /*135c*/ 	.word	0x00016420
        /*1360*/ 	.word	0x000000cb
        /*1364*/ 	.word	0x00030850
        /*1368*/ 	.short	0x010a
        /*136a*/ 	.byte	0x3f
	.zero		1


	//   ....[38]....
        /*136c*/ 	.word	0x00016470
        /*1370*/ 	.word	0x000000cb
        /*1374*/ 	.word	0x00030850
        /*1378*/ 	.short	0x010a
        /*137a*/ 	.byte	0x3f
	.zero		1


	//   ....[39]....
        /*137c*/ 	.word	0x00016a00
        /*1380*/ 	.word	0x00000002
        /*1384*/ 	.word	0x00000000
        /*1388*/ 	.short	0x0101
        /*138a*/ 	.byte	0x3f
	.zero		1


	//   ....[40]....
        /*138c*/ 	.word	0x00018180
        /*1390*/ 	.word	0x000000cb
        /*1394*/ 	.word	0x00000000
        /*1398*/ 	.short	0x0101
        /*139a*/ 	.byte	0x3f
	.zero		1


	//   ....[41]....
        /*139c*/ 	.word	0x00018700
        /*13a0*/ 	.word	0x000000de
        /*13a4*/ 	.word	0x00030830
        /*13a8*/ 	.short	0x010a
        /*13aa*/ 	.byte	0x3f
	.zero		1


	//   ....[42]....
        /*13ac*/ 	.word	0x00018790
        /*13b0*/ 	.word	0x000000de
        /*13b4*/ 	.word	0x00030830
        /*13b8*/ 	.short	0x010a
        /*13ba*/ 	.byte	0x3f
	.zero		1


	//   ....[43]....
        /*13bc*/ 	.word	0x00019980
        /*13c0*/ 	.word	0x0000000d
        /*13c4*/ 	.word	0x00030850
        /*13c8*/ 	.short	0x010a
        /*13ca*/ 	.byte	0x3f
	.zero		1


	//   ....[44]....
        /*13cc*/ 	.word	0x000199d0
        /*13d0*/ 	.word	0x0000000d
        /*13d4*/ 	.word	0x00030850
        /*13d8*/ 	.short	0x010a
        /*13da*/ 	.byte	0x3f
	.zero		1


	//   ....[45]....
        /*13dc*/ 	.word	0x0001a310
        /*13e0*/ 	.word	0x000000de
        /*13e4*/ 	.word	0x00000000
        /*13e8*/ 	.short	0x0101
        /*13ea*/ 	.byte	0x3f
	.zero		1


	//   ....[46]....
        /*13ec*/ 	.word	0x0001aa80
        /*13f0*/ 	.word	0x0000000d
        /*13f4*/ 	.word	0x00000000
        /*13f8*/ 	.short	0x0101
        /*13fa*/ 	.byte	0x3f
	.zero		1


	//   ....[47]....
        /*13fc*/ 	.word	0x0001ad00
        /*1400*/ 	.word	0x00000004
        /*1404*/ 	.word	0x00030830
        /*1408*/ 	.short	0x010a
        /*140a*/ 	.byte	0x3f
	.zero		1


	//   ....[48]....
        /*140c*/ 	.word	0x0001ad90
        /*1410*/ 	.word	0x00000004
        /*1414*/ 	.word	0x00030830
        /*1418*/ 	.short	0x010a
        /*141a*/ 	.byte	0x3f
	.zero		1


	//   ....[49]....
        /*141c*/ 	.word	0x0001bf90
        /*1420*/ 	.word	0x000000de
        /*1424*/ 	.word	0x00030850
        /*1428*/ 	.short	0x010a
        /*142a*/ 	.byte	0x3f
	.zero		1


	//   ....[50]....
        /*142c*/ 	.word	0x0001bfe0
        /*1430*/ 	.word	0x000000de
        /*1434*/ 	.word	0x00030850
        /*1438*/ 	.short	0x010a
        /*143a*/ 	.byte	0x3f
	.zero		1


	//   ....[51]....
        /*143c*/ 	.word	0x0001c4f0
        /*1440*/ 	.word	0x00000004
        /*1444*/ 	.word	0x00000000
        /*1448*/ 	.short	0x0101
        /*144a*/ 	.byte	0x3f
	.zero		1


	//   ....[52]....
        /*144c*/ 	.word	0x0001dd00
        /*1450*/ 	.word	0x000000de
        /*1454*/ 	.word	0x00000000
        /*1458*/ 	.short	0x0101
        /*145a*/ 	.byte	0x3f
	.zero		1


	//   ....[53]....
        /*145c*/ 	.word	0x0001e690
        /*1460*/ 	.word	0x0000000c
        /*1464*/ 	.word	0x00030850
        /*1468*/ 	.short	0x010a
        /*146a*/ 	.byte	0x3f
	.zero		1


	//   ....[54]....
        /*146c*/ 	.word	0x0001e730
        /*1470*/ 	.word	0x0000000c
        /*1474*/ 	.word	0x00030850
        /*1478*/ 	.short	0x010a
        /*147a*/ 	.byte	0x3f
	.zero		1


	//   ....[55]....
        /*147c*/ 	.word	0x0001f350
        /*1480*/ 	.word	0x00000004
        /*1484*/ 	.word	0x00000000
        /*1488*/ 	.short	0x0101
        /*148a*/ 	.byte	0x3f
	.zero		1


	//   ....[56]....
        /*148c*/ 	.word	0x00020dc0
        /*1490*/ 	.word	0x00000000
        /*1494*/ 	.word	0x00000000
        /*1498*/ 	.short	0x0101
        /*149a*/ 	.byte	0x3f
	.zero		1


	//   ....[57]....
        /*149c*/ 	.word	0x00023920
        /*14a0*/ 	.word	0x00000017
        /*14a4*/ 	.word	0x00030820
        /*14a8*/ 	.short	0x010a
        /*14aa*/ 	.byte	0x3f
	.zero		1


	//   ....[58]....
        /*14ac*/ 	.word	0x000239b0
        /*14b0*/ 	.word	0x0000000d
        /*14b4*/ 	.word	0x000308a0
        /*14b8*/ 	.short	0x010a
        /*14ba*/ 	.byte	0x3f
	.zero		1


	//   ....[59]....
        /*14bc*/ 	.word	0x00023f10
        /*14c0*/ 	.word	0x0000000d
        /*14c4*/ 	.word	0x000308c0
        /*14c8*/ 	.short	0x010a
        /*14ca*/ 	.byte	0x3f
	.zero		1


	//   ....[60]....
        /*14cc*/ 	.word	0x00024520
        /*14d0*/ 	.word	0x00000006
        /*14d4*/ 	.word	0x000308a0
        /*14d8*/ 	.short	0x010a
        /*14da*/ 	.byte	0x3f
	.zero		1


	//   ....[61]....
        /*14dc*/ 	.word	0x00024a60
        /*14e0*/ 	.word	0x00000006
        /*14e4*/ 	.word	0x000308c0
        /*14e8*/ 	.short	0x010a
        /*14ea*/ 	.byte	0x3f
	.zero		1


	//   ....[62]....
        /*14ec*/ 	.word	0x00025ef0
        /*14f0*/ 	.word	0x00000004
        /*14f4*/ 	.word	0x00030840
        /*14f8*/ 	.short	0x010a
        /*14fa*/ 	.byte	0x3f
	.zero		1


	//   ....[63]....
        /*14fc*/ 	.word	0x00026410
        /*1500*/ 	.word	0x00000004
        /*1504*/ 	.word	0x00030830
        /*1508*/ 	.short	0x0107
        /*150a*/ 	.byte	0x3f
	.zero		1


	//   ....[64]....
        /*150c*/ 	.word	0x000264d0
        /*1510*/ 	.word	0x00000004
        /*1514*/ 	.word	0x00030830
        /*1518*/ 	.short	0x0101
        /*151a*/ 	.byte	0x3f
	.zero		1


	//   ....[65]....
        /*151c*/ 	.word	0x000271a0
        /*1520*/ 	.word	0x00000017
        /*1524*/ 	.word	0x00030800
        /*1528*/ 	.short	0x0107
        /*152a*/ 	.byte	0x3f
	.zero		1


	//   ....[66]....
        /*152c*/ 	.word	0x000272c0
        /*1530*/ 	.word	0x00000017
        /*1534*/ 	.word	0x00030800
        /*1538*/ 	.short	0x0101
        /*153a*/ 	.byte	0x3f
	.zero		1


	//   ....[67]....
        /*153c*/ 	.word	0x000272e0
        /*1540*/ 	.word	0x00000017
        /*1544*/ 	.word	0x00030820
        /*1548*/ 	.short	0x010a
        /*154a*/ 	.byte	0x3f
	.zero		1


	//   ....[68]....
        /*154c*/ 	.word	0x000276d0
        /*1550*/ 	.word	0x00000007
        /*1554*/ 	.word	0x00030840
        /*1558*/ 	.short	0x010a
        /*155a*/ 	.byte	0x3f
	.zero		1


	//   ....[69]....
        /*155c*/ 	.word	0x00027bd0
        /*1560*/ 	.word	0x00000007
        /*1564*/ 	.word	0x00030830
        /*1568*/ 	.short	0x0107
        /*156a*/ 	.byte	0x3f
	.zero		1


	//   ....[70]....
        /*156c*/ 	.word	0x00027c90
        /*1570*/ 	.word	0x00000007
        /*1574*/ 	.word	0x00030830
        /*1578*/ 	.short	0x0101
        /*157a*/ 	.byte	0x3f
	.zero		1


	//   ....[71]....
        /*157c*/ 	.word	0x00027cf0
        /*1580*/ 	.word	0x00000007
        /*1584*/ 	.word	0x00030860
        /*1588*/ 	.short	0x010a
        /*158a*/ 	.byte	0x3f
	.zero		1


	//   ....[72]....
        /*158c*/ 	.word	0x000281a0
        /*1590*/ 	.word	0x00000007
        /*1594*/ 	.word	0x00030850
        /*1598*/ 	.short	0x0107
        /*159a*/ 	.byte	0x3f
	.zero		1


	//   ....[73]....
        /*159c*/ 	.word	0x00028300
        /*15a0*/ 	.word	0x00000007
        /*15a4*/ 	.word	0x00030850
        /*15a8*/ 	.short	0x0101
        /*15aa*/ 	.byte	0x3f
	.zero		1


	//   ....[74]....
        /*15ac*/ 	.word	0x00028520
        /*15b0*/ 	.word	0x00000004
        /*15b4*/ 	.word	0x00030860
        /*15b8*/ 	.short	0x010a
        /*15ba*/ 	.byte	0x3f
	.zero		1


	//   ....[75]....
        /*15bc*/ 	.word	0x000289b0
        /*15c0*/ 	.word	0x00000004
        /*15c4*/ 	.word	0x00030850
        /*15c8*/ 	.short	0x0107
        /*15ca*/ 	.byte	0x3f
	.zero		1


	//   ....[76]....
        /*15cc*/ 	.word	0x00028a70
        /*15d0*/ 	.word	0x00000004
        /*15d4*/ 	.word	0x00030850
        /*15d8*/ 	.short	0x0101
        /*15da*/ 	.byte	0x3f
	.zero		1


	//   ....[77]....
        /*15dc*/ 	.word	0x000297a0
        /*15e0*/ 	.word	0x00000005
        /*15e4*/ 	.word	0x00030820
        /*15e8*/ 	.short	0x010a
        /*15ea*/ 	.byte	0x3f
	.zero		1


	//   ....[78]....
        /*15ec*/ 	.word	0x00029910
        /*15f0*/ 	.word	0x00000003
        /*15f4*/ 	.word	0x00030840
        /*15f8*/ 	.short	0x010a
        /*15fa*/ 	.byte	0x3f
	.zero		1


	//   ....[79]....
        /*15fc*/ 	.word	0x000299b0
        /*1600*/ 	.word	0x00000019
        /*1604*/ 	.word	0x00030840
        /*1608*/ 	.short	0x010a
        /*160a*/ 	.byte	0x3f
	.zero		1


	//   ....[80]....
        /*160c*/ 	.word	0x000299f0
        /*1610*/ 	.word	0x00000003
        /*1614*/ 	.word	0x00030860
        /*1618*/ 	.short	0x010a
        /*161a*/ 	.byte	0x3f
	.zero		1


	//   ....[81]....
        /*161c*/ 	.word	0x00029a30
        /*1620*/ 	.word	0x00000019
        /*1624*/ 	.word	0x00030860
        /*1628*/ 	.short	0x010a
        /*162a*/ 	.byte	0x3f
	.zero		1


	//   ....[82]....
        /*162c*/ 	.word	0x00029a90
        /*1630*/ 	.word	0x0000005a
        /*1634*/ 	.word	0x00030890
        /*1638*/ 	.short	0x010a
        /*163a*/ 	.byte	0x3f
	.zero		1


	//   ....[83]....
        /*163c*/ 	.word	0x00029d40
        /*1640*/ 	.word	0x0000005a
        /*1644*/ 	.word	0x00030890
        /*1648*/ 	.short	0x010a
        /*164a*/ 	.byte	0x3f
	.zero		1


	//   ....[84]....
        /*164c*/ 	.word	0x00029ff0
        /*1650*/ 	.word	0x0000005a
        /*1654*/ 	.word	0x00030890
        /*1658*/ 	.short	0x010a
        /*165a*/ 	.byte	0x3f
	.zero		1


	//   ....[85]....
        /*165c*/ 	.word	0x0002a2a0
        /*1660*/ 	.word	0x0000005a
        /*1664*/ 	.word	0x000308b0
        /*1668*/ 	.short	0x010a
        /*166a*/ 	.byte	0x3f
	.zero		1


	//   ....[86]....
        /*166c*/ 	.word	0x0002aa00
        /*1670*/ 	.word	0x00000012
        /*1674*/ 	.word	0x00030800
        /*1678*/ 	.short	0x010a
        /*167a*/ 	.byte	0x3f
	.zero		1


	//   ....[87]....
        /*167c*/ 	.word	0x0002b160
        /*1680*/ 	.word	0x00000012
        /*1684*/ 	.word	0x00030800
        /*1688*/ 	.short	0x010a
        /*168a*/ 	.byte	0x3f
	.zero		1


	//   ....[88]....
        /*168c*/ 	.word	0x0002b1b0
        /*1690*/ 	.word	0x0000003a
        /*1694*/ 	.word	0x00030830
        /*1698*/ 	.short	0x010a
        /*169a*/ 	.byte	0x3f
	.zero		1


	//   ....[89]....
        /*169c*/ 	.word	0x0002b200
        /*16a0*/ 	.word	0x00000002
        /*16a4*/ 	.word	0x00030830
        /*16a8*/ 	.short	0x010a
        /*16aa*/ 	.byte	0x3f
	.zero		1


	//   ....[90]....
        /*16ac*/ 	.word	0x0002b250
        /*16b0*/ 	.word	0x000000cb
        /*16b4*/ 	.word	0x00030850
        /*16b8*/ 	.short	0x010a
        /*16ba*/ 	.byte	0x3f
	.zero		1


	//   ....[91]....
        /*16bc*/ 	.word	0x0002b2a0
        /*16c0*/ 	.word	0x000000de
        /*16c4*/ 	.word	0x00030830
        /*16c8*/ 	.short	0x010a
        /*16ca*/ 	.byte	0x3f
	.zero		1


	//   ....[92]....
        /*16cc*/ 	.word	0x0002b2f0
        /*16d0*/ 	.word	0x0000000d
        /*16d4*/ 	.word	0x00030850
        /*16d8*/ 	.short	0x010a
        /*16da*/ 	.byte	0x3f
	.zero		1


	//   ....[93]....
        /*16dc*/ 	.word	0x0002b340
        /*16e0*/ 	.word	0x00000004
        /*16e4*/ 	.word	0x00030830
        /*16e8*/ 	.short	0x010a
        /*16ea*/ 	.byte	0x3f
	.zero		1


	//   ....[94]....
        /*16ec*/ 	.word	0x0002b390
        /*16f0*/ 	.word	0x000000de
        /*16f4*/ 	.word	0x00030850
        /*16f8*/ 	.short	0x010a
        /*16fa*/ 	.byte	0x3f
	.zero		1


	//   ....[95]....
        /*16fc*/ 	.word	0x0002b3e0
        /*1700*/ 	.word	0x0000000c
        /*1704*/ 	.word	0x00030850
        /*1708*/ 	.short	0x010a
        /*170a*/ 	.byte	0x3f
	.zero		1


	//   ....[96]....
        /*170c*/ 	.word	0x0002b580
        /*1710*/ 	.word	0x00000017
        /*1714*/ 	.word	0x00030820
        /*1718*/ 	.short	0x010a
        /*171a*/ 	.byte	0x3f
	.zero		1


	//   ....[97]....
        /*171c*/ 	.word	0x0002b5d0
        /*1720*/ 	.word	0x0000000d
        /*1724*/ 	.word	0x000308a0
        /*1728*/ 	.short	0x010a
        /*172a*/ 	.byte	0x3f
	.zero		1


	//   ....[98]....
        /*172c*/ 	.word	0x0002b620
        /*1730*/ 	.word	0x0000000d
        /*1734*/ 	.word	0x000308c0
        /*1738*/ 	.short	0x010a
        /*173a*/ 	.byte	0x3f
	.zero		1


	//   ....[99]....
        /*173c*/ 	.word	0x0002b670
        /*1740*/ 	.word	0x00000006
        /*1744*/ 	.word	0x000308a0
        /*1748*/ 	.short	0x010a
        /*174a*/ 	.byte	0x3f
	.zero		1


	//   ....[100]....
        /*174c*/ 	.word	0x0002b6c0
        /*1750*/ 	.word	0x00000006
        /*1754*/ 	.word	0x000308c0
        /*1758*/ 	.short	0x010a
        /*175a*/ 	.byte	0x3f
	.zero		1


	//   ....[101]....
        /*175c*/ 	.word	0x0002b7e0
        /*1760*/ 	.word	0x00000004
        /*1764*/ 	.word	0x00030840
        /*1768*/ 	.short	0x010a
        /*176a*/ 	.byte	0x3f
	.zero		1


	//   ....[102]....
        /*176c*/ 	.word	0x0002c9a0
        /*1770*/ 	.word	0x00000017
        /*1774*/ 	.word	0x00030820
        /*1778*/ 	.short	0x010a
        /*177a*/ 	.byte	0x3f
	.zero		1


	//   ....[103]....
        /*177c*/ 	.word	0x0002c9f0
        /*1780*/ 	.word	0x00000007
        /*1784*/ 	.word	0x00030840
        /*1788*/ 	.short	0x010a
        /*178a*/ 	.byte	0x3f
	.zero		1


	//   ....[104]....
        /*178c*/ 	.word	0x0002d010
        /*1790*/ 	.word	0x00000007
        /*1794*/ 	.word	0x00030860
        /*1798*/ 	.short	0x010a
        /*179a*/ 	.byte	0x3f
	.zero		1


	//   ....[105]....
        /*179c*/ 	.word	0x0002d650
        /*17a0*/ 	.word	0x00000004
        /*17a4*/ 	.word	0x00030860
        /*17a8*/ 	.short	0x010a
        /*17aa*/ 	.byte	0x3f
	.zero		1


	//   ....[106]....
        /*17ac*/ 	.word	0x0002e670
        /*17b0*/ 	.word	0x00000005
        /*17b4*/ 	.word	0x00030820
        /*17b8*/ 	.short	0x010a
        /*17ba*/ 	.byte	0x3f
	.zero		1


	//   ....[107]....
        /*17bc*/ 	.word	0x0002e810
        /*17c0*/ 	.word	0x00000003
        /*17c4*/ 	.word	0x00030840
        /*17c8*/ 	.short	0x010a
        /*17ca*/ 	.byte	0x3f
	.zero		1


	//   ....[108]....
        /*17cc*/ 	.word	0x0002e860
        /*17d0*/ 	.word	0x00000019
        /*17d4*/ 	.word	0x00030840
        /*17d8*/ 	.short	0x010a
        /*17da*/ 	.byte	0x3f
	.zero		1


	//   ....[109]....
        /*17dc*/ 	.word	0x0002e8b0
        /*17e0*/ 	.word	0x00000003
        /*17e4*/ 	.word	0x00030860
        /*17e8*/ 	.short	0x010a
        /*17ea*/ 	.byte	0x3f
	.zero		1


	//----- nvinfo : EIATTR_NUM_MBARRIERS
	.align		4
.L_475:
        /*17ec*/ 	.byte	0x03, 0x38
        /*17ee*/ 	.short	0x0016


	//----- nvinfo : EIATTR_EXIT_INSTR_OFFSETS
	.align		4
        /*17f0*/ 	.byte	0x04, 0x1c
        /*17f2*/ 	.short	(.L_477 - .L_476)


	//   ....[0]....
.L_476:
        /*17f4*/ 	.word	0x00029a80


	//----- nvinfo : EIATTR_MAX_THREADS
	.align		4
.L_477:
        /*17f8*/ 	.byte	0x04, 0x05
        /*17fa*/ 	.short	(.L_479 - .L_478)
.L_478:
        /*17fc*/ 	.word	0x00000180
        /*1800*/ 	.word	0x00000001
        /*1804*/ 	.word	0x00000001


	//----- nvinfo : EIATTR_CRS_STACK_SIZE
	.align		4
.L_479:
        /*1808*/ 	.byte	0x04, 0x1e
        /*180a*/ 	.short	(.L_481 - .L_480)
.L_480:
        /*180c*/ 	.word	0x00000000


	//----- nvinfo : EIATTR_CBANK_PARAM_SIZE
	.align		4
.L_481:
        /*1810*/ 	.byte	0x03, 0x19
        /*1812*/ 	.short	0x0af0


	//----- nvinfo : EIATTR_PARAM_CBANK
	.align		4
        /*1814*/ 	.byte	0x04, 0x0a
        /*1816*/ 	.short	(.L_483 - .L_482)
	.align		4
.L_482:
        /*1818*/ 	.word	index@(.nv.constant0._ZN7cutlass13device_kernelIN5flash11enable_sm90INS1_16FlashAttnFwdSm90INS1_25CollectiveMainloopFwdSm90ILi2EN4cute5tupleIJNS5_1CILi1EEES8_S8_EEENS6_IJNS7_ILi128EEENS7_ILi64EEENS7_ILi256EEEEEELi256ENS_6half_tEfNS_4arch4Sm90ELb0ELb1ELb1ELb1ELb1ELb1ELb0ELb1ELb1ELb1ELb0ELb0EEENS1_21CollectiveEpilogueFwdINS6_IJSA_SC_SB_EEES9_SE_SG_Li256ELb1ELb1ELb0ELb0EEENS1_36VarlenDynamicPersistentTileSchedulerILi128ELi64ELi256ELi128ELb0ELb1ELb1ELb1ELb0ELb1EEEEEEEEEvNT_6ParamsE)
        /*181c*/ 	.short	0x0210
        /*181e*/ 	.short	0x0af0


	//----- nvinfo : EIATTR_SW_WAR
	.align		4
.L_483:
        /*1820*/ 	.byte	0x04, 0x36
        /*1822*/ 	.short	(.L_485 - .L_484)
.L_484:
        /*1824*/ 	.word	0x00000008
.L_485:


//--------------------- .nv.info._ZN7cutlass13device_kernelIN5flash11enable_sm90INS1_16FlashAttnFwdSm90INS1_25CollectiveMainloopFwdSm90ILi2EN4cute5tupleIJNS5_1CILi1EEES8_S8_EEENS6_IJNS7_ILi128EEENS7_ILi80EEENS7_ILi256EEEEEELi256ENS_6half_tEfNS_4arch4Sm90ELb1ELb0ELb1ELb0ELb1ELb0ELb0ELb1ELb1ELb1ELb0ELb0EEENS1_21CollectiveEpilogueFwdINS6_IJSA_SC_SB_EEES9_SE_SG_Li256ELb0ELb1ELb0ELb0EEENS1_30DynamicPersistentTileSchedulerILi256ELi128ELb0ELb1ELb1EEEEEEEEEvNT_6ParamsE --------------------------
	.section	.nv.info._ZN7cutlass13device_kernelIN5flash11enable_sm90INS1_16FlashAttnFwdSm90INS1_25CollectiveMainloopFwdSm90ILi2EN4cute5tupleIJNS5_1CILi1EEES8_S8_EEENS6_IJNS7_ILi128EEENS7_ILi80EEENS7_ILi256EEEEEELi256ENS_6half_tEfNS_4arch4Sm90ELb1ELb0ELb1ELb0ELb1ELb0ELb0ELb1ELb1ELb1ELb0ELb0EEENS1_21CollectiveEpilogueFwdINS6_IJSA_SC_SB_EEES9_SE_SG_Li256ELb0ELb1ELb0ELb0EEENS1_30DynamicPersistentTileSchedulerILi256ELi128ELb0ELb1ELb1EEEEEEEEEvNT_6ParamsE,"",@"SHT_CUDA_INFO"
	.sectionflags	@""
	.align	4


	//----- nvinfo : EIATTR_CUDA_API_VERSION
	.align		4
        /*0000*/ 	.byte	0x04, 0x37
        /*0002*/ 	.short	(.L_487 - .L_486)
.L_486:
        /*0004*/ 	.word	0x00000082


	//----- nvinfo : EIATTR_KPARAM_INFO
	.align		4
.L_487:
        /*0008*/ 	.byte	0x04, 0x17
        /*000a*/ 	.short	(.L_489 - .L_488)
.L_488:
        /*000c*/ 	.word	0x00000000
        /*0010*/ 	.short	0x0000
        /*0012*/ 	.short	0x0070
        /*0014*/ 	.byte	0x00, 0xf0, 0x01, 0x2a


	//----- nvinfo : EIATTR_SPARSE_MMA_MASK
	.align		4
.L_489:
        /*0018*/ 	.byte	0x03, 0x50
        /*001a*/ 	.short	0x0000


	//----- nvinfo : EIATTR_MAXREG_COUNT
	.align		4
        /*001c*/ 	.byte	0x03, 0x1b
        /*001e*/ 	.short	0x00a8


	//----- nvinfo : EIATTR_NUM_BARRIERS
	.align		4
        /*0020*/ 	.byte	0x02, 0x4c
        /*0022*/ 	.byte	0x09
	.zero		1


	//----- nvinfo : EIATTR_EXTERNS
	.align		4
        /*0024*/ 	.byte	0x04, 0x0f
        /*0026*/ 	.short	(.L_491 - .L_490)


	//   ....[0]....
	.align		4
.L_490:
        /*0028*/ 	.word	index@(__assertfail)


	//----- nvinfo : EIATTR_ANNOTATIONS
	.align		4
.L_491:
        /*002c*/ 	.byte	0x04, 0x55
        /*002e*/ 	.short	(.L_493 - .L_492)


	//   ....[0]....
.L_492:
        /*0030*/ 	.word	0x00000001
        /*0034*/ 	.byte	0xa0, 0x08, 0x00, 0x00, 0x01, 0x00, 0x00, 0x00, 0x60, 0x09, 0x00, 0x00, 0x01, 0x00, 0x00, 0x00
        /*0044*/ 	.byte	0xc0, 0x0c, 0x00, 0x00, 0x01, 0x00, 0x00, 0x00, 0x70, 0x18, 0x00, 0x00, 0x01, 0x00, 0x00, 0x00
        /*0054*/ 	.byte	0x40, 0x20, 0x01, 0x00, 0x01, 0x00, 0x00, 0x00, 0xe0, 0x20, 0x01, 0x00, 0x01, 0x00, 0x00, 0x00
        /*0064*/ 	.byte	0x60, 0x21, 0x01, 0x00, 0x01, 0x00, 0x00, 0x00, 0x20, 0x46, 0x01, 0x00, 0x01, 0x00, 0x00, 0x00
        /*0074*/ 	.byte	0x40, 0x46, 0x01, 0x00, 0x01, 0x00, 0x00, 0x00, 0x30, 0x60, 0x01, 0x00, 0x01, 0x00, 0x00, 0x00
        /*0084*/ 	.byte	0xd0, 0x61, 0x01, 0x00


	//----- nvinfo : EIATTR_MERCURY_ISA_VERSION
	.align		4
.L_493:
        /*0088*/ 	.byte	0x03, 0x5f
        /*008a*/ 	.short	0x0101


	//----- nvinfo : EIATTR_INT_WARP_WIDE_INSTR_OFFSETS
	.align		4
        /*008c*/ 	.byte	0x04, 0x31
        /*008e*/ 	.short	(.L_495 - .L_494)


	//   ....[0]....
.L_494:
        /*0090*/ 	.word	0x000000c0


	//   ....[1]....
        /*0094*/ 	.word	0x000000d0


	//   ....[2]....
        /*0098*/ 	.word	0x00000170


	//   ....[3]....
        /*009c*/ 	.word	0x00012a70


	//   ....[4]....
        /*00a0*/ 	.word	0x00012b00


	//   ....[5]....
        /*00a4*/ 	.word	0x00015770


	//   ....[6]....
        /*00a8*/ 	.word	0x00015800


	//----- nvinfo : EIATTR_COOP_GROUP_MASK_REGIDS
	.align		4
.L_495:
        /*00ac*/ 	.byte	0x04, 0x29
        /*00ae*/ 	.short	(.L_497 - .L_496)


	//   ....[0]....
.L_496:
        /*00b0*/ 	.word	0xffffffff


	//   ....[1]....
        /*00b4*/ 	.word	0xffffffff


	//   ....[2]....
        /*00b8*/ 	.word	0xffffffff


	//   ....[3]....
        /*00bc*/ 	.word	0xffffffff


	//   ....[4]....
        /*00c0*/ 	.word	0xffffffff


	//   ....[5]....
        /*00c4*/ 	.word	0xffffffff


	//   ....[6]....
        /*00c8*/ 	.word	0xffffffff


	//   ....[7]....
        /*00cc*/ 	.word	0xffffffff


	//   ....[8]....
        /*00d0*/ 	.word	0xffffffff


	//   ....[9]....
        /*00d4*/ 	.word	0xffffffff


	//   ....[10]....
        /*00d8*/ 	.word	0xffffffff


	//   ....[11]....
        /*00dc*/ 	.word	0xffffffff


	//   ....[12]....
        /*00e0*/ 	.word	0xffffffff


	//   ....[13]....
        /*00e4*/ 	.word	0xffffffff


	//   ....[14]....
        /*00e8*/ 	.word	0xffffffff


	//   ....[15]....
        /*00ec*/ 	.word	0xffffffff


	//   ....[16]....
        /*00f0*/ 	.word	0xffffffff


	//   ....[17]....
        /*00f4*/ 	.word	0xffffffff


	//   ....[18]....
        /*00f8*/ 	.word	0xffffffff


	//   ....[19]....
        /*00fc*/ 	.word	0xffffffff


	//   ....[20]....
        /*0100*/ 	.word	0xffffffff


	//   ....[21]....
        /*0104*/ 	.word	0xffffffff


	//   ....[22]....
        /*0108*/ 	.word	0xffffffff


	//   ....[23]....
        /*010c*/ 	.word	0xffffffff


	//   ....[24]....
        /*0110*/ 	.word	0xffffffff


	//   ....[25]....
        /*0114*/ 	.word	0xffffffff


	//   ....[26]....
        /*0118*/ 	.word	0xffffffff


	//   ....[27]....
        /*011c*/ 	.word	0xffffffff


	//   ....[28]....
        /*0120*/ 	.word	0xffffffff


	//   ....[29]....
        /*0124*/ 	.word	0xffffffff


	//   ....[30]....
        /*0128*/ 	.word	0xffffffff


	//   ....[31]....
        /*012c*/ 	.word	0xffffffff


	//   ....[32]....
        /*0130*/ 	.word	0xffffffff


	//   ....[33]....
        /*0134*/ 	.word	0xffffffff


	//   ....[34]....
        /*0138*/ 	.word	0xffffffff


	//   ....[35]....
        /*013c*/ 	.word	0xffffffff


	//   ....[36]....
        /*0140*/ 	.word	0xffffffff


	//   ....[37]....
        /*0144*/ 	.word	0xffffffff


	//   ....[38]....
        /*0148*/ 	.word	0xffffffff


	//   ....[39]....
        /*014c*/ 	.word	0xffffffff


	//   ....[40]....
        /*0150*/ 	.word	0xffffffff


	//   ....[41]....
        /*0154*/ 	.word	0xffffffff


	//   ....[42]....
        /*0158*/ 	.word	0xffffffff


	//   ....[43]....
        /*015c*/ 	.word	0xffffffff


	//   ....[44]....
        /*0160*/ 	.word	0xffffffff


	//   ....[45]....
        /*0164*/ 	.word	0xffffffff


	//   ....[46]....
        /*0168*/ 	.word	0xffffffff


	//   ....[47]....
        /*016c*/ 	.word	0xffffffff


	//   ....[48]....
        /*0170*/ 	.word	0xffffffff


	//   ....[49]....
        /*0174*/ 	.word	0xffffffff


	//   ....[50]....
        /*0178*/ 	.word	0xffffffff


	//   ....[51]....
        /*017c*/ 	.word	0xffffffff


	//   ....[52]....
        /*0180*/ 	.word	0xffffffff


	//   ....[53]....
        /*0184*/ 	.word	0xffffffff


	//   ....[54]....
        /*0188*/ 	.word	0xffffffff


	//   ....[55]....
        /*018c*/ 	.word	0xffffffff


	//   ....[56]....
        /*0190*/ 	.word	0xffffffff


	//   ....[57]....
        /*0194*/ 	.word	0xffffffff


	//   ....[58]....
        /*0198*/ 	.word	0xffffffff


	//   ....[59]....
        /*019c*/ 	.word	0xffffffff


	//   ....[60]....
        /*01a0*/ 	.word	0xffffffff


	//   ....[61]....
        /*01a4*/ 	.word	0xffffffff


	//   ....[62]....
        /*01a8*/ 	.word	0xffffffff


	//   ....[63]....
        /*01ac*/ 	.word	0xffffffff


	//   ....[64]....
        /*01b0*/ 	.word	0xffffffff


	//   ....[65]....
        /*01b4*/ 	.word	0xffffffff


	//   ....[66]....
        /*01b8*/ 	.word	0xffffffff


	//   ....[67]....
        /*01bc*/ 	.word	0xffffffff


	//   ....[68]....
        /*01c0*/ 	.word	0xffffffff


	//   ....[69]....
        /*01c4*/ 	.word	0xffffffff


	//   ....[70]....
        /*01c8*/ 	.word	0xffffffff


	//   ....[71]....
        /*01cc*/ 	.word	0xffffffff


	//   ....[72]....
        /*01d0*/ 	.word	0xffffffff


	//   ....[73]....
        /*01d4*/ 	.word	0xffffffff


	//   ....[74]....
        /*01d8*/ 	.word	0xffffffff


	//   ....[75]....
        /*01dc*/ 	.word	0xffffffff


	//   ....[76]....
        /*01e0*/ 	.word	0xffffffff


	//   ....[77]....
        /*01e4*/ 	.word	0xffffffff


	//   ....[78]....
        /*01e8*/ 	.word	0xffffffff


	//   ....[79]....
        /*01ec*/ 	.word	0xffffffff


	//   ....[80]....
        /*01f0*/ 	.word	0xffffffff


	//   ....[81]....
        /*01f4*/ 	.word	0xffffffff


	//   ....[82]....
        /*01f8*/ 	.word	0xffffffff


	//   ....[83]....
        /*01fc*/ 	.word	0xffffffff


	//   ....[84]....
        /*0200*/ 	.word	0xffffffff


	//   ....[85]....
        /*0204*/ 	.word	0xffffffff


	//   ....[86]....
        /*0208*/ 	.word	0xffffffff


	//   ....[87]....
        /*020c*/ 	.word	0xffffffff


	//   ....[88]....
        /*0210*/ 	.word	0xffffffff


	//   ....[89]....
        /*0214*/ 	.word	0xffffffff


	//   ....[90]....
        /*0218*/ 	.word	0xffffffff


	//   ....[91]....
        /*021c*/ 	.word	0xffffffff


	//   ....[92]....
        /*0220*/ 	.word	0xffffffff


	//   ....[93]....
        /*0224*/ 	.word	0xffffffff


	//   ....[94]....
        /*0228*/ 	.word	0xffffffff


	//   ....[95]....
        /*022c*/ 	.word	0xffffffff


	//   ....[96]....
        /*0230*/ 	.word	0xffffffff


	//   ....[97]....
        /*0234*/ 	.word	0xffffffff


	//   ....[98]....
        /*0238*/ 	.word	0xffffffff


	//   ....[99]....
        /*023c*/ 	.word	0xffffffff


	//   ....[100]....
        /*0240*/ 	.word	0xffffffff


	//   ....[101]....
        /*0244*/ 	.word	0xffffffff


	//   ....[102]....
        /*0248*/ 	.word	0xffffffff


	//   ....[103]....
        /*024c*/ 	.word	0xffffffff


	//   ....[104]....
        /*0250*/ 	.word	0xffffffff


	//   ....[105]....
        /*0254*/ 	.word	0xffffffff


	//   ....[106]....
        /*0258*/ 	.word	0x0500000f


	//   ....[107]....
        /*025c*/ 	.word	0x0500000f


	//   ....[108]....
        /*0260*/ 	.word	0x0500000f


	//   ....[109]....
        /*0264*/ 	.word	0x0500000f


	//   ....[110]....
        /*0268*/ 	.word	0x0500000f


	//   ....[111]....
        /*026c*/ 	.word	0x0500000f


	//   ....[112]....
        /*0270*/ 	.word	0x0500000f


	//   ....[113]....
        /*0274*/ 	.word	0x0500000f


	//   ....[114]....
        /*0278*/ 	.word	0x0500000f


	//   ....[115]....
        /*027c*/ 	.word	0x0500000f


	//   ....[116]....
        /*0280*/ 	.word	0x0500000f


	//   ....[117]....
        /*0284*/ 	.word	0x0500000f


	//   ....[118]....
        /*0288*/ 	.word	0x0500000f


	//   ....[119]....
        /*028c*/ 	.word	0x0500000f


	//   ....[120]....
        /*0290*/ 	.word	0x0500000f


	//   ....[121]....
        /*0294*/ 	.word	0x0500000f


	//   ....[122]....
        /*0298*/ 	.word	0x0500000f


	//   ....[123]....
        /*029c*/ 	.word	0x0500000f


	//   ....[124]....
        /*02a0*/ 	.word	0x0500000f


	//   ....[125]....
        /*02a4*/ 	.word	0x0500000f


	//   ....[126]....
        /*02a8*/ 	.word	0x0500000f


	//   ....[127]....
        /*02ac*/ 	.word	0x0500000f


	//   ....[128]....
        /*02b0*/ 	.word	0x0500000f


	//   ....[129]....
        /*02b4*/ 	.word	0x0500000f


	//   ....[130]....
        /*02b8*/ 	.word	0x0500000f


	//   ....[131]....
        /*02bc*/ 	.word	0x0500000f


	//   ....[132]....
        /*02c0*/ 	.word	0x0500000f


	//   ....[133]....
        /*02c4*/ 	.word	0x0500000f


	//   ....[134]....
        /*02c8*/ 	.word	0x0500000f


	//   ....[135]....
        /*02cc*/ 	.word	0x0500000f


	//   ....[136]....
        /*02d0*/ 	.word	0x0500000f


	//   ....[137]....
        /*02d4*/ 	.word	0x0500000f


	//   ....[138]....
        /*02d8*/ 	.word	0x0500000f


	//   ....[139]....
        /*02dc*/ 	.word	0x0500000f


	//   ....[140]....
        /*02e0*/ 	.word	0x0500000f


	//   ....[141]....
        /*02e4*/ 	.word	0x0500000f


	//   ....[142]....
        /*02e8*/ 	.word	0x0500000f


	//   ....[143]....
        /*02ec*/ 	.word	0x0500000f


	//   ....[144]....
        /*02f0*/ 	.word	0x0500000f


	//   ....[145]....
        /*02f4*/ 	.word	0x0500000f


	//   ....[146]....
        /*02f8*/ 	.word	0x0500000f


	//   ....[147]....
        /*02fc*/ 	.word	0x0500000f


	//   ....[148]....
        /*0300*/ 	.word	0x0500000f


	//   ....[149]....
        /*0304*/ 	.word	0x0500000f


	//   ....[150]....
        /*0308*/ 	.word	0x0500000f


	//   ....[151]....
        /*030c*/ 	.word	0x0500000f


	//   ....[152]....
        /*0310*/ 	.word	0x0500000f


	//   ....[153]....
        /*0314*/ 	.word	0x0500000f


	//   ....[154]....
        /*0318*/ 	.word	0x0500000f


	//   ....[155]....
        /*031c*/ 	.word	0x0500000f


	//   ....[156]....
        /*0320*/ 	.word	0x0500000f


	//   ....[157]....
        /*0324*/ 	.word	0x0500000f


	//   ....[158]....
        /*0328*/ 	.word	0x0500000f


	//   ....[159]....
        /*032c*/ 	.word	0x0500000f


	//   ....[160]....
        /*0330*/ 	.word	0x0500000f


	//   ....[161]....
        /*0334*/ 	.word	0x0500000f


	//   ....[162]....
        /*0338*/ 	.word	0x0500000f


	//   ....[163]....
        /*033c*/ 	.word	0x0500000f


	//   ....[164]....
        /*0340*/ 	.word	0x0500000f


	//----- nvinfo : EIATTR_COOP_GROUP_INSTR_OFFSETS
	.align		4
.L_497:
        /*0344*/ 	.byte	0x04, 0x28
        /*0346*/ 	.short	(.L_499 - .L_498)


	//   ....[0]....
.L_498:
        /*0348*/ 	.word	0x00000070


	//   ....[1]....
        /*034c*/ 	.word	0x000000b0


	//   ....[2]....
        /*0350*/ 	.word	0x000002d0


	//   ....[3]....
        /*0354*/ 	.word	0x00000430


	//   ....[4]....
        /*0358*/ 	.word	0x00000550


	//   ....[5]....
        /*035c*/ 	.word	0x000006b0


	//   ....[6]....
        /*0360*/ 	.word	0x00001670


	//   ....[7]....
        /*0364*/ 	.word	0x000040f0


	//   ....[8]....
        /*0368*/ 	.word	0x000041b0


	//   ....[9]....
        /*036c*/ 	.word	0x00004c30


	//   ....[10]....
        /*0370*/ 	.word	0x00004cb0


	//   ....[11]....
        /*0374*/ 	.word	0x000052c0


	//   ....[12]....
        /*0378*/ 	.word	0x00005370


	//   ....[13]....
        /*037c*/ 	.word	0x00008820


	//   ....[14]....
        /*0380*/ 	.word	0x00008e80


	//   ....[15]....
        /*0384*/ 	.word	0x00008ea0


	//   ....[16]....
        /*0388*/ 	.word	0x00008f30


	//   ....[17]....
        /*038c*/ 	.word	0x000095b0


	//   ....[18]....
        /*0390*/ 	.word	0x00009610


	//   ....[19]....
        /*0394*/ 	.word	0x0000d460


	//   ....[20]....
        /*0398*/ 	.word	0x0000d490


	//   ....[21]....
        /*039c*/ 	.word	0x0000d4b0


	//   ....[22]....
        /*03a0*/ 	.word	0x0000d4d0


	//   ....[23]....
        /*03a4*/ 	.word	0x0000e830


	//   ....[24]....
        /*03a8*/ 	.word	0x0000e860


	//   ....[25]....
        /*03ac*/ 	.word	0x0000e900


	//   ....[26]....
        /*03b0*/ 	.word	0x0000e960


	//   ....[27]....
        /*03b4*/ 	.word	0x00010570


	//   ....[28]....
        /*03b8*/ 	.word	0x000105a0


	//   ....[29]....
        /*03bc*/ 	.word	0x000105d0


	//   ....[30]....
        /*03c0*/ 	.word	0x00010630


	//   ....[31]....
        /*03c4*/ 	.word	0x00010d50


	//   ....[32]....
        /*03c8*/ 	.word	0x00010d90


	//   ....[33]....
        /*03cc*/ 	.word	0x00010f20


	//   ....[34]....
        /*03d0*/ 	.word	0x00010f40


	//   ....[35]....
        /*03d4*/ 	.word	0x00011080


	//   ....[36]....
        /*03d8*/ 	.word	0x000110a0


	//   ....[37]....
        /*03dc*/ 	.word	0x000111f0


	//   ....[38]....
        /*03e0*/ 	.word	0x00011210


	//   ....[39]....
        /*03e4*/ 	.word	0x000119f0


	//   ....[40]....
        /*03e8*/ 	.word	0x00011a20


	//   ....[41]....
        /*03ec*/ 	.word	0x00011b70


	//   ....[42]....
        /*03f0*/ 	.word	0x00011b90


	//   ....[43]....
        /*03f4*/ 	.word	0x00011cd0


	//   ....[44]....
        /*03f8*/ 	.word	0x00011cf0


	//   ....[45]....
        /*03fc*/ 	.word	0x00011e40


	//   ....[46]....
        /*0400*/ 	.word	0x00011e60


	//   ....[47]....
        /*0404*/ 	.word	0x00012070


	//   ....[48]....
        /*0408*/ 	.word	0x000135b0


	//   ....[49]....
        /*040c*/ 	.word	0x000135f0


	//   ....[50]....
        /*0410*/ 	.word	0x00013620


	//   ....[51]....
        /*0414*/ 	.word	0x00013660


	//   ....[52]....
        /*0418*/ 	.word	0x00013700


	//   ....[53]....
        /*041c*/ 	.word	0x00013720


	//   ....[54]....
        /*0420*/ 	.word	0x000137c0


	//   ....[55]....
        /*0424*/ 	.word	0x000137e0


	//   ....[56]....
        /*0428*/ 	.word	0x00013880


	//   ....[57]....
        /*042c*/ 	.word	0x000138a0


	//   ....[58]....
        /*0430*/ 	.word	0x00013f90


	//   ....[59]....
        /*0434*/ 	.word	0x00013fb0


	//   ....[60]....
        /*0438*/ 	.word	0x00013fd0


	//   ....[61]....
        /*043c*/ 	.word	0x00014030


	//   ....[62]....
        /*0440*/ 	.word	0x000140c0


	//   ....[63]....
        /*0444*/ 	.word	0x000140f0


	//   ....[64]....
        /*0448*/ 	.word	0x00014180


	//   ....[65]....
        /*044c*/ 	.word	0x000141a0


	//   ....[66]....
        /*0450*/ 	.word	0x00014240


	//   ....[67]....
        /*0454*/ 	.word	0x00014270


	//   ....[68]....
        /*0458*/ 	.word	0x00014300


	//   ....[69]....
        /*045c*/ 	.word	0x00014330


	//   ....[70]....
        /*0460*/ 	.word	0x000143c0


	//   ....[71]....
        /*0464*/ 	.word	0x000143e0


	//   ....[72]....
        /*0468*/ 	.word	0x00014480


	//   ....[73]....
        /*046c*/ 	.word	0x000144a0


	//   ....[74]....
        /*0470*/ 	.word	0x00014bf0


	//   ....[75]....
        /*0474*/ 	.word	0x00014c20


	//   ....[76]....
        /*0478*/ 	.word	0x00014c30


	//   ....[77]....
        /*047c*/ 	.word	0x00014c50


	//   ....[78]....
        /*0480*/ 	.word	0x00014cc0


	//   ....[79]....
        /*0484*/ 	.word	0x00014ce0


	//   ....[80]....
        /*0488*/ 	.word	0x00014d40


	//   ....[81]....
        /*048c*/ 	.word	0x00014d60


	//   ....[82]....
        /*0490*/ 	.word	0x00014dc0


	//   ....[83]....
        /*0494*/ 	.word	0x00014de0


	//   ....[84]....
        /*0498*/ 	.word	0x000150b0


	//   ....[85]....
        /*049c*/ 	.word	0x000150d0


	//   ....[86]....
        /*04a0*/ 	.word	0x000150f0


	//   ....[87]....
        /*04a4*/ 	.word	0x00015190


	//   ....[88]....
        /*04a8*/ 	.word	0x000151b0


	//   ....[89]....
        /*04ac*/ 	.word	0x00015250


	//   ....[90]....
        /*04b0*/ 	.word	0x00015270


	//   ....[91]....
        /*04b4*/ 	.word	0x00015310


	//   ....[92]....
        /*04b8*/ 	.word	0x00015330


	//   ....[93]....
        /*04bc*/ 	.word	0x00015340


	//   ....[94]....
        /*04c0*/ 	.word	0x00015960


	//   ....[95]....
        /*04c4*/ 	.word	0x00015980


	//   ....[96]....
        /*04c8*/ 	.word	0x00015990


	//   ....[97]....
        /*04cc*/ 	.word	0x000159b0


	//   ....[98]....
        /*04d0*/ 	.word	0x00015a70


	//   ....[99]....
        /*04d4*/ 	.word	0x00015aa0


	//   ....[100]....
        /*04d8*/ 	.word	0x00015b30


	//   ....[101]....
        /*04dc*/ 	.word	0x00015b60


	//   ....[102]....
        /*04e0*/ 	.word	0x00015b70


	//   ....[103]....
        /*04e4*/ 	.word	0x00015c00


	//   ....[104]....
        /*04e8*/ 	.word	0x00015f70


	//   ....[105]....
        /*04ec*/ 	.word	0x00016150


	//   ....[106]....
        /*04f0*/ 	.word	0x00016720


	//   ....[107]....
        /*04f4*/ 	.word	0x00016800


	//   ....[108]....
        /*04f8*/ 	.word	0x000168d0


	//   ....[109]....
        /*04fc*/ 	.word	0x00016960


	//   ....[110]....
        /*0500*/ 	.word	0x00016a30


	//   ....[111]....
        /*0504*/ 	.word	0x00016ac0


	//   ....[112]....
        /*0508*/ 	.word	0x00016ba0


	//   ....[113]....
        /*050c*/ 	.word	0x00016c20


	//   ....[114]....
        /*0510*/ 	.word	0x00016d10


	//   ....[115]....
        /*0514*/ 	.word	0x00016da0


	//   ....[116]....
        /*0518*/ 	.word	0x00016e70


	//   ....[117]....
        /*051c*/ 	.word	0x00016f10


	//   ....[118]....
        /*0520*/ 	.word	0x00016f80


	//   ....[119]....
        /*0524*/ 	.word	0x00017000


	//   ....[120]....
        /*0528*/ 	.word	0x000170d0


	//   ....[121]....
        /*052c*/ 	.word	0x00017140


	//   ....[122]....
        /*0530*/ 	.word	0x00017240


	//   ....[123]....
        /*0534*/ 	.word	0x000172c0


	//   ....[124]....
        /*0538*/ 	.word	0x000173b0


	//   ....[125]....
        /*053c*/ 	.word	0x00017420


	//   ....[126]....
        /*0540*/ 	.word	0x00017520


	//   ....[127]....
        /*0544*/ 	.word	0x000175a0


	//   ....[128]....
        /*0548*/ 	.word	0x00017690


	//   ....[129]....
        /*054c*/ 	.word	0x00017700


	//   ....[130]....
        /*0550*/ 	.word	0x00017800


	//   ....[131]....
        /*0554*/ 	.word	0x00017870


	//   ....[132]....
        /*0558*/ 	.word	0x00017950


	//   ....[133]....
        /*055c*/ 	.word	0x00017a80


	//   ....[134]....
        /*0560*/ 	.word	0x00017b20


	//   ....[135]....
        /*0564*/ 	.word	0x00017b90


	//   ....[136]....
        /*0568*/ 	.word	0x00017c60


	//   ....[137]....
        /*056c*/ 	.word	0x00017cc0


	//   ....[138]....
        /*0570*/ 	.word	0x00017d90


	//   ....[139]....
        /*0574*/ 	.word	0x00017df0


	//   ....[140]....
        /*0578*/ 	.word	0x00017ec0


	//   ....[141]....
        /*057c*/ 	.word	0x00017f20


	//   ....[142]....
        /*0580*/ 	.word	0x00017ff0


	//   ....[143]....
        /*0584*/ 	.word	0x000180d0


	//   ....[144]....
        /*0588*/ 	.word	0x00018170


	//   ....[145]....
        /*058c*/ 	.word	0x000181d0


	//   ....[146]....
        /*0590*/ 	.word	0x000182e0


	//   ....[147]....
        /*0594*/ 	.word	0x00018340


	//   ....[148]....
        /*0598*/ 	.word	0x00018450


	//   ....[149]....
        /*059c*/ 	.word	0x000184b0


	//   ....[150]....
        /*05a0*/ 	.word	0x000185c0


	//   ....[151]....
        /*05a4*/ 	.word	0x00018620


	//   ....[152]....
        /*05a8*/ 	.word	0x000186e0


	//   ....[153]....
        /*05ac*/ 	.word	0x00018840


	//   ....[154]....
        /*05b0*/ 	.word	0x000188e0


	//   ....[155]....
        /*05b4*/ 	.word	0x00018940


	//   ....[156]....
        /*05b8*/ 	.word	0x00018a10


	//   ....[157]....
        /*05bc*/ 	.word	0x00018af0


	//   ....[158]....
        /*05c0*/ 	.word	0x00018bb0


	//   ....[159]....
        /*05c4*/ 	.word	0x00018c90


	//   ....[160]....
        /*05c8*/ 	.word	0x00018d50


	//   ....[161]....
        /*05cc*/ 	.word	0x00018e30


	//   ....[162]....
        /*05d0*/ 	.word	0x00018ef0


	//   ....[163]....
        /*05d4*/ 	.word	0x00019000


	//   ....[164]....
        /*05d8*/ 	.word	0x00019120


	//----- nvinfo : EIATTR_REG_RECONFIG
	.align		4
.L_499:
        /*05dc*/ 	.byte	0x01, 0x54
	.zero		2


	//----- nvinfo : EIATTR_SYSCALL_OFFSETS
	.align		4
        /*05e0*/ 	.byte	0x04, 0x46
        /*05e2*/ 	.short	(.L_501 - .L_500)


	//   ....[0]....
.L_500:
        /*05e4*/ 	.word	0x00001860


	//   ....[1]....
        /*05e8*/ 	.word	0x00012c60


	//   ....[2]....
        /*05ec*/ 	.word	0x00012db0


	//   ....[3]....
        /*05f0*/ 	.word	0x00012ea0


	//   ....[4]....
        /*05f4*/ 	.word	0x00013c30


	//----- nvinfo : EIATTR_MBARRIER_INSTR_OFFSETS
	.align		4
.L_501:
        /*05f8*/ 	.byte	0x04, 0x39
        /*05fa*/ 	.short	(.L_503 - .L_502)


	//   ....[0]....
.L_502:
        /*05fc*/ 	.word	0x00000180
        /*0600*/ 	.word	0x000000ff
        /*0604*/ 	.word	0x00038800
        /*0608*/ 	.short	0x0100
        /*060a*/ 	.byte	0x08
	.zero		1


	//   ....[1]....
        /*060c*/ 	.word	0x00000190
        /*0610*/ 	.word	0x000000ff
        /*0614*/ 	.word	0x00038820
        /*0618*/ 	.short	0x0100
        /*061a*/ 	.byte	0x08
	.zero		1


	//   ....[2]....
        /*061c*/ 	.word	0x00000280
        /*0620*/ 	.word	0x000000ff
        /*0624*/ 	.word	0x00038830
        /*0628*/ 	.short	0x0100
        /*062a*/ 	.byte	0x08
	.zero		1


	//   ....[3]....
        /*062c*/ 	.word	0x00000290
        /*0630*/ 	.word	0x000000ff
        /*0634*/ 	.word	0x00038840
        /*0638*/ 	.short	0x0100
        /*063a*/ 	.byte	0x08
	.zero		1


	//   ....[4]....
        /*063c*/ 	.word	0x000002a0
        /*0640*/ 	.word	0x000000ff
        /*0644*/ 	.word	0x00038838
        /*0648*/ 	.short	0x0100
        /*064a*/ 	.byte	0x08
	.zero		1


	//   ....[5]....
        /*064c*/ 	.word	0x000002b0
        /*0650*/ 	.word	0x000000ff
        /*0654*/ 	.word	0x00038848
        /*0658*/ 	.short	0x0100
        /*065a*/ 	.byte	0x08
	.zero		1


	//   ....[6]....
        /*065c*/ 	.word	0x000003e0
        /*0660*/ 	.word	0x000000ff
        /*0664*/ 	.word	0x00038850
        /*0668*/ 	.short	0x0100
        /*066a*/ 	.byte	0x08
	.zero		1


	//   ....[7]....
        /*066c*/ 	.word	0x000003f0
        /*0670*/ 	.word	0x000000ff
        /*0674*/ 	.word	0x00038860
        /*0678*/ 	.short	0x0100
        /*067a*/ 	.byte	0x08
	.zero		1


	//   ....[8]....
        /*067c*/ 	.word	0x00000400
        /*0680*/ 	.word	0x000000ff
        /*0684*/ 	.word	0x00038858
        /*0688*/ 	.short	0x0100
        /*068a*/ 	.byte	0x08
	.zero		1


	//   ....[9]....
        /*068c*/ 	.word	0x00000410
        /*0690*/ 	.word	0x000000ff
        /*0694*/ 	.word	0x00038868
        /*0698*/ 	.short	0x0100
        /*069a*/ 	.byte	0x08
	.zero		1


	//   ....[10]....
        /*069c*/ 	.word	0x00000500
        /*06a0*/ 	.word	0x000000ff
        /*06a4*/ 	.word	0x00038870
        /*06a8*/ 	.short	0x0100
        /*06aa*/ 	.byte	0x06
	.zero		1


	//   ....[11]....
        /*06ac*/ 	.word	0x00000510
        /*06b0*/ 	.word	0x000000ff
        /*06b4*/ 	.word	0x00038880
        /*06b8*/ 	.short	0x0100
        /*06ba*/ 	.byte	0x06
	.zero		1


	//   ....[12]....
        /*06bc*/ 	.word	0x00000520
        /*06c0*/ 	.word	0x000000ff
        /*06c4*/ 	.word	0x00038878
        /*06c8*/ 	.short	0x0100
        /*06ca*/ 	.byte	0x06
	.zero		1


	//   ....[13]....
        /*06cc*/ 	.word	0x00000530
        /*06d0*/ 	.word	0x000000ff
        /*06d4*/ 	.word	0x00038888
        /*06d8*/ 	.short	0x0100
        /*06da*/ 	.byte	0x06
	.zero		1


	//   ....[14]....
        /*06dc*/ 	.word	0x00000660
        /*06e0*/ 	.word	0x000000ff
        /*06e4*/ 	.word	0x00038890
        /*06e8*/ 	.short	0x0100
        /*06ea*/ 	.byte	0x08
	.zero		1


	//   ....[15]....
        /*06ec*/ 	.word	0x00000670
        /*06f0*/ 	.word	0x000000ff
        /*06f4*/ 	.word	0x000388a0
        /*06f8*/ 	.short	0x0100
        /*06fa*/ 	.byte	0x08
	.zero		1


	//   ....[16]....
        /*06fc*/ 	.word	0x00000680
        /*0700*/ 	.word	0x000000ff
        /*0704*/ 	.word	0x00038898
        /*0708*/ 	.short	0x0100
        /*070a*/ 	.byte	0x08
	.zero		1


	//   ....[17]....
        /*070c*/ 	.word	0x00000690
        /*0710*/ 	.word	0x000000ff
        /*0714*/ 	.word	0x000388a8
        /*0718*/ 	.short	0x0100
        /*071a*/ 	.byte	0x08
	.zero		1


	//   ....[18]....
        /*071c*/ 	.word	0x000007d0
        /*0720*/ 	.word	0x000000ff
        /*0724*/ 	.word	0x000388b0
        /*0728*/ 	.short	0x0100
        /*072a*/ 	.byte	0x08
	.zero		1


	//   ....[19]....
        /*072c*/ 	.word	0x000007e0
        /*0730*/ 	.word	0x000000ff
        /*0734*/ 	.word	0x000388c0
        /*0738*/ 	.short	0x0100
        /*073a*/ 	.byte	0x08
	.zero		1


	//   ....[20]....
        /*073c*/ 	.word	0x000007f0
        /*0740*/ 	.word	0x000000ff
        /*0744*/ 	.word	0x000388b8
        /*0748*/ 	.short	0x0100
        /*074a*/ 	.byte	0x08
	.zero		1


	//   ....[21]....
        /*074c*/ 	.word	0x00000800
        /*0750*/ 	.word	0x000000ff
        /*0754*/ 	.word	0x000388c8
        /*0758*/ 	.short	0x0100
        /*075a*/ 	.byte	0x08
	.zero		1


	//   ....[22]....
        /*075c*/ 	.word	0x000018f0
        /*0760*/ 	.word	0x000000ff
        /*0764*/ 	.word	0x00038800
        /*0768*/ 	.short	0x010a
        /*076a*/ 	.byte	0x06
	.zero		1


	//   ....[23]....
        /*076c*/ 	.word	0x000019c0
        /*0770*/ 	.word	0x00000000
        /*0774*/ 	.word	0x00038830
        /*0778*/ 	.short	0x010a
        /*077a*/ 	.byte	0x3f
	.zero		1


	//   ....[24]....
        /*077c*/ 	.word	0x00001a00
        /*0780*/ 	.word	0x00000000
        /*0784*/ 	.word	0x00038830
        /*0788*/ 	.short	0x010a
        /*078a*/ 	.byte	0x3f
	.zero		1


	//   ....[25]....
        /*078c*/ 	.word	0x00004640
        /*0790*/ 	.word	0x000000ff
        /*0794*/ 	.word	0x00000000
        /*0798*/ 	.short	0x0101
        /*079a*/ 	.byte	0x04
	.zero		1


	//   ....[26]....
        /*079c*/ 	.word	0x00005d10
        /*07a0*/ 	.word	0x000000ff
        /*07a4*/ 	.word	0x00038830
        /*07a8*/ 	.short	0x010a
        /*07aa*/ 	.byte	0x04
	.zero		1


	//   ....[27]....
        /*07ac*/ 	.word	0x00005d60
        /*07b0*/ 	.word	0x000000ff
        /*07b4*/ 	.word	0x00038830
        /*07b8*/ 	.short	0x010a
        /*07ba*/ 	.byte	0x04
	.zero		1


	//   ....[28]....
        /*07bc*/ 	.word	0x000082d0
        /*07c0*/ 	.word	0x000000ff
        /*07c4*/ 	.word	0x00038850
        /*07c8*/ 	.short	0x010a
        /*07ca*/ 	.byte	0x04
	.zero		1


	//   ....[29]....
        /*07cc*/ 	.word	0x00008310
        /*07d0*/ 	.word	0x000000ff
        /*07d4*/ 	.word	0x00038850
        /*07d8*/ 	.short	0x010a
        /*07da*/ 	.byte	0x04
	.zero		1


	//   ....[30]....
        /*07dc*/ 	.word	0x00009030
        /*07e0*/ 	.word	0x000000ff
        /*07e4*/ 	.word	0x00000000
        /*07e8*/ 	.short	0x0101
        /*07ea*/ 	.byte	0x06
	.zero		1


	//   ....[31]....
        /*07ec*/ 	.word	0x00009e30
        /*07f0*/ 	.word	0x000000ff
        /*07f4*/ 	.word	0x00000000
        /*07f8*/ 	.short	0x0101
        /*07fa*/ 	.byte	0x04
	.zero		1


	//   ....[32]....
        /*07fc*/ 	.word	0x0000a040
        /*0800*/ 	.word	0x000000ff
        /*0804*/ 	.word	0x00038830
        /*0808*/ 	.short	0x010a
        /*080a*/ 	.byte	0x04
	.zero		1


	//   ....[33]....
        /*080c*/ 	.word	0x0000a080
        /*0810*/ 	.word	0x000000ff
        /*0814*/ 	.word	0x00038830
        /*0818*/ 	.short	0x010a
        /*081a*/ 	.byte	0x04
	.zero		1


	//   ....[34]....
        /*081c*/ 	.word	0x0000c9e0
        /*0820*/ 	.word	0x000000ff
        /*0824*/ 	.word	0x00038850
        /*0828*/ 	.short	0x010a
        /*082a*/ 	.byte	0x04
	.zero		1


	//   ....[35]....
        /*082c*/ 	.word	0x0000ca20
        /*0830*/ 	.word	0x000000ff
        /*0834*/ 	.word	0x00038850
        /*0838*/ 	.short	0x010a
        /*083a*/ 	.byte	0x04
	.zero		1


	//   ....[36]....
        /*083c*/ 	.word	0x0000d090
        /*0840*/ 	.word	0x000000ff
        /*0844*/ 	.word	0x00000000
        /*0848*/ 	.short	0x0101
        /*084a*/ 	.byte	0x06
	.zero		1


	//   ....[37]....
        /*084c*/ 	.word	0x0000de80
        /*0850*/ 	.word	0x000000ff
        /*0854*/ 	.word	0x00000000
        /*0858*/ 	.short	0x0101
        /*085a*/ 	.byte	0x04
	.zero		1


	//   ....[38]....
        /*085c*/ 	.word	0x0000e7a0
        /*0860*/ 	.word	0x000000ff
        /*0864*/ 	.word	0x00038850
        /*0868*/ 	.short	0x010a
        /*086a*/ 	.byte	0x07
	.zero		1


	//   ....[39]....
        /*086c*/ 	.word	0x0000e7e0
        /*0870*/ 	.word	0x000000ff
        /*0874*/ 	.word	0x00038850
        /*0878*/ 	.short	0x010a
        /*087a*/ 	.byte	0x07
	.zero		1


	//   ....[40]....
        /*087c*/ 	.word	0x0000ee30
        /*0880*/ 	.word	0x000000ff
        /*0884*/ 	.word	0x00000000
        /*0888*/ 	.short	0x0101
        /*088a*/ 	.byte	0x04
	.zero		1


	//   ....[41]....
        /*088c*/ 	.word	0x00010d80
        /*0890*/ 	.word	0x000000ff
        /*0894*/ 	.word	0x00000000
        /*0898*/ 	.short	0x0101
        /*089a*/ 	.byte	0x05
	.zero		1


	//   ....[42]....
        /*089c*/ 	.word	0x000133f0
        /*08a0*/ 	.word	0x00000000
        /*08a4*/ 	.word	0x00038840
        /*08a8*/ 	.short	0x010a
        /*08aa*/ 	.byte	0x3f
	.zero		1


	//   ....[43]....
        /*08ac*/ 	.word	0x00013a10
        /*08b0*/ 	.word	0x00000000
        /*08b4*/ 	.word	0x00038830
        /*08b8*/ 	.short	0x0107
        /*08ba*/ 	.byte	0x3f
	.zero		1


	//   ....[44]....
        /*08bc*/ 	.word	0x00013ad0
        /*08c0*/ 	.word	0x00000000
        /*08c4*/ 	.word	0x00038830
        /*08c8*/ 	.short	0x0101
        /*08ca*/ 	.byte	0x3f
	.zero		1


	//   ....[45]....
        /*08cc*/ 	.word	0x000145b0
        /*08d0*/ 	.word	0x00000011
        /*08d4*/ 	.word	0x00038800
        /*08d8*/ 	.short	0x0107
        /*08da*/ 	.byte	0x3f
	.zero		1


	//   ....[46]....
        /*08dc*/ 	.word	0x000146a0
        /*08e0*/ 	.word	0x00000011
        /*08e4*/ 	.word	0x00038800
        /*08e8*/ 	.short	0x0101
        /*08ea*/ 	.byte	0x3f
	.zero		1


	//   ....[47]....
        /*08ec*/ 	.word	0x000146c0
        /*08f0*/ 	.word	0x00000011
        /*08f4*/ 	.word	0x00038820
        /*08f8*/ 	.short	0x010a
        /*08fa*/ 	.byte	0x3f
	.zero		1


	//   ....[48]....
        /*08fc*/ 	.word	0x00014a10
        /*0900*/ 	.word	0x00000006
        /*0904*/ 	.word	0x00038840
        /*0908*/ 	.short	0x010a
        /*090a*/ 	.byte	0x3f
	.zero		1


	//   ....[49]....
        /*090c*/ 	.word	0x00014ed0
        /*0910*/ 	.word	0x00000006
        /*0914*/ 	.word	0x00038830
        /*0918*/ 	.short	0x0107
        /*091a*/ 	.byte	0x3f
	.zero		1


	//   ....[50]....
        /*091c*/ 	.word	0x00014f80
        /*0920*/ 	.word	0x00000006
        /*0924*/ 	.word	0x00038830
        /*0928*/ 	.short	0x0101
        /*092a*/ 	.byte	0x3f
	.zero		1


	//   ....[51]....
        /*092c*/ 	.word	0x00014fe0
        /*0930*/ 	.word	0x00000006
        /*0934*/ 	.word	0x00038860
        /*0938*/ 	.short	0x010a
        /*093a*/ 	.byte	0x3f
	.zero		1


	//   ....[52]....
        /*093c*/ 	.word	0x000154e0
        /*0940*/ 	.word	0x00000006
        /*0944*/ 	.word	0x00038850
        /*0948*/ 	.short	0x0107
        /*094a*/ 	.byte	0x3f
	.zero		1


	//   ....[53]....
        /*094c*/ 	.word	0x000156a0
        /*0950*/ 	.word	0x00000006
        /*0954*/ 	.word	0x00038850
        /*0958*/ 	.short	0x0101
        /*095a*/ 	.byte	0x3f
	.zero		1


	//   ....[54]....
        /*095c*/ 	.word	0x000158a0
        /*0960*/ 	.word	0x00000004
        /*0964*/ 	.word	0x00038860
        /*0968*/ 	.short	0x010a
        /*096a*/ 	.byte	0x3f
	.zero		1


	//   ....[55]....
        /*096c*/ 	.word	0x00015d80
        /*0970*/ 	.word	0x00000004
        /*0974*/ 	.word	0x00038850
        /*0978*/ 	.short	0x0107
        /*097a*/ 	.byte	0x3f
	.zero		1


	//   ....[56]....
        /*097c*/ 	.word	0x00015e30
        /*0980*/ 	.word	0x00000004
        /*0984*/ 	.word	0x00038850
        /*0988*/ 	.short	0x0101
        /*098a*/ 	.byte	0x3f
	.zero		1


	//   ....[57]....
        /*098c*/ 	.word	0x000160d0
        /*0990*/ 	.word	0x00000004
        /*0994*/ 	.word	0x00038820
        /*0998*/ 	.short	0x010a
        /*099a*/ 	.byte	0x3f
	.zero		1


	//   ....[58]....
        /*099c*/ 	.word	0x00016270
        /*09a0*/ 	.word	0x00000005
        /*09a4*/ 	.word	0x00038840
        /*09a8*/ 	.short	0x010a
        /*09aa*/ 	.byte	0x3f
	.zero		1


	//   ....[59]....
        /*09ac*/ 	.word	0x00016310
        /*09b0*/ 	.word	0x00000017
        /*09b4*/ 	.word	0x00038840
        /*09b8*/ 	.short	0x010a
        /*09ba*/ 	.byte	0x3f
	.zero		1


	//   ....[60]....
        /*09bc*/ 	.word	0x00016350
        /*09c0*/ 	.word	0x00000005
        /*09c4*/ 	.word	0x00038860
        /*09c8*/ 	.short	0x010a
        /*09ca*/ 	.byte	0x3f
	.zero		1


	//   ....[61]....
        /*09cc*/ 	.word	0x00016390
        /*09d0*/ 	.word	0x00000017
        /*09d4*/ 	.word	0x00038860
        /*09d8*/ 	.short	0x010a
        /*09da*/ 	.byte	0x3f
	.zero		1


	//   ....[62]....
        /*09dc*/ 	.word	0x00016410
        /*09e0*/ 	.word	0x00000003
        /*09e4*/ 	.word	0x00038800
        /*09e8*/ 	.short	0x010a
        /*09ea*/ 	.byte	0x3f
	.zero		1


	//   ....[63]....
        /*09ec*/ 	.word	0x00016460
        /*09f0*/ 	.word	0x00000000
        /*09f4*/ 	.word	0x00038830
        /*09f8*/ 	.short	0x010a
        /*09fa*/ 	.byte	0x3f
	.zero		1


	//   ....[64]....
        /*09fc*/ 	.word	0x000164d0
        /*0a00*/ 	.word	0x00000099
        /*0a04*/ 	.word	0x00038830
        /*0a08*/ 	.short	0x010a
        /*0a0a*/ 	.byte	0x3f
	.zero		1


	//   ....[65]....
        /*0a0c*/ 	.word	0x00016530
        /*0a10*/ 	.word	0x00000002
        /*0a14*/ 	.word	0x00038850
        /*0a18*/ 	.short	0x010a
        /*0a1a*/ 	.byte	0x3f
	.zero		1


	//   ....[66]....
        /*0a1c*/ 	.word	0x00016590
        /*0a20*/ 	.word	0x00000004
        /*0a24*/ 	.word	0x00038830
        /*0a28*/ 	.short	0x010a
        /*0a2a*/ 	.byte	0x3f
	.zero		1


	//   ....[67]....
        /*0a2c*/ 	.word	0x000165f0
        /*0a30*/ 	.word	0x00000002
        /*0a34*/ 	.word	0x00038850
        /*0a38*/ 	.short	0x010a
        /*0a3a*/ 	.byte	0x3f
	.zero		1


	//   ....[68]....
        /*0a3c*/ 	.word	0x00016650
        /*0a40*/ 	.word	0x00000007
        /*0a44*/ 	.word	0x00038850
        /*0a48*/ 	.short	0x010a
        /*0a4a*/ 	.byte	0x3f
	.zero		1


	//   ....[69]....
        /*0a4c*/ 	.word	0x00016750
        /*0a50*/ 	.word	0x00000000
        /*0a54*/ 	.word	0x00038840
        /*0a58*/ 	.short	0x010a
        /*0a5a*/ 	.byte	0x3f
	.zero		1


	//   ....[70]....
        /*0a5c*/ 	.word	0x00017980
        /*0a60*/ 	.word	0x00000011
        /*0a64*/ 	.word	0x00038820
        /*0a68*/ 	.short	0x010a
        /*0a6a*/ 	.byte	0x3f
	.zero		1


	//   ....[71]....
        /*0a6c*/ 	.word	0x000179d0
        /*0a70*/ 	.word	0x00000006
        /*0a74*/ 	.word	0x00038840
        /*0a78*/ 	.short	0x010a
        /*0a7a*/ 	.byte	0x3f
	.zero		1


	//   ....[72]....
        /*0a7c*/ 	.word	0x00018020
        /*0a80*/ 	.word	0x00000006
        /*0a84*/ 	.word	0x00038860
        /*0a88*/ 	.short	0x010a
        /*0a8a*/ 	.byte	0x3f
	.zero		1


	//   ....[73]....
        /*0a8c*/ 	.word	0x00018790
        /*0a90*/ 	.word	0x00000004
        /*0a94*/ 	.word	0x00038860
        /*0a98*/ 	.short	0x010a
        /*0a9a*/ 	.byte	0x3f
	.zero		1


	//   ....[74]....
        /*0a9c*/ 	.word	0x00019040
        /*0aa0*/ 	.word	0x00000004
        /*0aa4*/ 	.word	0x00038820
        /*0aa8*/ 	.short	0x010a
        /*0aaa*/ 	.byte	0x3f
	.zero		1


	//   ....[75]....
        /*0aac*/ 	.word	0x000191e0
        /*0ab0*/ 	.word	0x00000005
        /*0ab4*/ 	.word	0x00038840
        /*0ab8*/ 	.short	0x010a
        /*0aba*/ 	.byte	0x3f
	.zero		1


	//   ....[76]....
        /*0abc*/ 	.word	0x00019230
        /*0ac0*/ 	.word	0x00000017
        /*0ac4*/ 	.word	0x00038840
        /*0ac8*/ 	.short	0x010a
        /*0aca*/ 	.byte	0x3f
	.zero		1


	//   ....[77]....
        /*0acc*/ 	.word	0x00019280
        /*0ad0*/ 	.word	0x00000005
        /*0ad4*/ 	.word	0x00038860
        /*0ad8*/ 	.short	0x010a
        /*0ada*/ 	.byte	0x3f
	.zero		1


	//----- nvinfo : EIATTR_NUM_MBARRIERS
	.align		4
.L_503:
        /*0adc*/ 	.byte	0x03, 0x38
        /*0ade*/ 	.short	0x0016


	//----- nvinfo : EIATTR_EXIT_INSTR_OFFSETS
	.align		4
        /*0ae0*/ 	.byte	0x04, 0x1c
        /*0ae2*/ 	.short	(.L_505 - .L_504)


	//   ....[0]....
.L_504:
        /*0ae4*/ 	.word	0x00000950


	//   ....[1]....
        /*0ae8*/ 	.word	0x00011fe0


	//   ....[2]....
        /*0aec*/ 	.word	0x000163e0


	//----- nvinfo : EIATTR_MAX_THREADS
	.align		4
.L_505:
        /*0af0*/ 	.byte	0x04, 0x05
        /*0af2*/ 	.short	(.L_507 - .L_506)
.L_506:
        /*0af4*/ 	.word	0x00000180
        /*0af8*/ 	.word	0x00000001
        /*0afc*/ 	.word	0x00000001


	//----- nvinfo : EIATTR_CRS_STACK_SIZE
	.align		4
.L_507:
        /*0b00*/ 	.byte	0x04, 0x1e
        /*0b02*/ 	.short	(.L_509 - .L_508)
.L_508:
        /*0b04*/ 	.word	0x00000000


	//----- nvinfo : EIATTR_CBANK_PARAM_SIZE
	.align		4
.L_509:
        /*0b08*/ 	.byte	0x03, 0x19
        /*0b0a*/ 	.short	0x0af0


	//----- nvinfo : EIATTR_PARAM_CBANK
	.align		4
        /*0b0c*/ 	.byte	0x04, 0x0a
        /*0b0e*/ 	.short	(.L_511 - .L_510)
	.align		4
.L_510:
        /*0b10*/ 	.word	index@(.nv.constant0._ZN7cutlass13device_kernelIN5flash11enable_sm90INS1_16FlashAttnFwdSm90INS1_25CollectiveMainloopFwdSm90ILi2EN4cute5tupleIJNS5_1CILi1EEES8_S8_EEENS6_IJNS7_ILi128EEENS7_ILi80EEENS7_ILi256EEEEEELi256ENS_6half_tEfNS_4arch4Sm90ELb1ELb0ELb1ELb0ELb1ELb0ELb0ELb1ELb1ELb1ELb0ELb0EEENS1_21CollectiveEpilogueFwdINS6_IJSA_SC_SB_EEES9_SE_SG_Li256ELb0ELb1ELb0ELb0EEENS1_30DynamicPersistentTileSchedulerILi256ELi128ELb0ELb1ELb1EEEEEEEEEvNT_6ParamsE)
        /*0b14*/ 	.short	0x0210
        /*0b16*/ 	.short	0x0af0


	//----- nvinfo : EIATTR_SW_WAR
	.align		4
.L_511:
        /*0b18*/ 	.byte	0x04, 0x36
        /*0b1a*/ 	.short	(.L_513 - .L_512)
.L_512:
        /*0b1c*/ 	.word	0x00000008
.L_513:


//--------------------- .nv.info._ZN7cutlass13device_kernelIN5flash11enable_sm90INS1_16FlashAttnFwdSm90INS1_25CollectiveMainloopFwdSm90ILi2EN4cute5tupleIJNS5_1CILi1EEES8_S8_EEENS6_IJNS7_ILi128EEENS7_ILi80EEENS7_ILi256EEEEEELi256ENS_6half_tEfNS_4arch4Sm90ELb1ELb0ELb1ELb1ELb1ELb0ELb0ELb1ELb1ELb1ELb0ELb0EEENS1_21CollectiveEpilogueFwdINS6_IJSA_SC_SB_EEES9_SE_SG_Li256ELb1ELb1ELb0ELb0EEENS1_36VarlenDynamicPersistentTileSchedulerILi128ELi80ELi256ELi128ELb0ELb1ELb1ELb1ELb1ELb1EEEEEEEEEvNT_6ParamsE --------------------------
	.section	.nv.info._ZN7cutlass13device_kernelIN5flash11enable_sm90INS1_16FlashAttnFwdSm90INS1_25CollectiveMainloopFwdSm90ILi2EN4cute5tupleIJNS5_1CILi1EEES8_S8_EEENS6_IJNS7_ILi128EEENS7_ILi80EEENS7_ILi256EEEEEELi256ENS_6half_tEfNS_4arch4Sm90ELb1ELb0ELb1ELb1ELb1ELb0ELb0ELb1ELb1ELb1ELb0ELb0EEENS1_21CollectiveEpilogueFwdINS6_IJSA_SC_SB_EEES9_SE_SG_Li256ELb1ELb1ELb0ELb0EEENS1_36VarlenDynamicPersistentTileSchedulerILi128ELi80ELi256ELi128ELb0ELb1ELb1ELb1ELb1ELb1EEEEEEEEEvNT_6ParamsE,"",@"SHT_CUDA_INFO"
	.sectionflags	@""
	.align	4


	//----- nvinfo : EIATTR_CUDA_API_VERSION
	.align		4
        /*0000*/ 	.byte	0x04, 0x37
        /*0002*/ 	.short	(.L_515 - .L_514)
.L_514:
        /*0004*/ 	.word	0x00000082


	//----- nvinfo : EIATTR_KPARAM_INFO
	.align		4
.L_515:
        /*0008*/ 	.byte	0x04, 0x17
        /*000a*/ 	.short	(.L_517 - .L_516)
.L_516:
        /*000c*/ 	.word	0x00000000
        /*0010*/ 	.short	0x0000
        /*0012*/ 	.short	0x0070
        /*0014*/ 	.byte	0x00, 0xf0, 0x01, 0x2a


	//----- nvinfo : EIATTR_SPARSE_MMA_MASK
	.align		4
.L_517:
        /*0018*/ 	.byte	0x03, 0x50
        /*001a*/ 	.short	0x0000


	//----- nvinfo : EIATTR_MAXREG_COUNT
	.align		4
        /*001c*/ 	.byte	0x03, 0x1b
        /*001e*/ 	.short	0x00a8


	//----- nvinfo : EIATTR_NUM_BARRIERS
	.align		4
        /*0020*/ 	.byte	0x02, 0x4c
        /*0022*/ 	.byte	0x09
	.zero		1


	//----- nvinfo : EIATTR_EXTERNS
	.align		4
        /*0024*/ 	.byte	0x04, 0x0f
        /*0026*/ 	.short	(.L_519 - .L_518)


	//   ....[0]....
	.align		4
.L_518:
        /*0028*/ 	.word	index@(__assertfail)


	//----- nvinfo : EIATTR_ANNOTATIONS
	.align		4
.L_519:
        /*002c*/ 	.byte	0x04, 0x55
        /*002e*/ 	.short	(.L_521 - .L_520)


	//   ....[0]....
.L_520:
        /* <DEDUP_REMOVED lines=20> */


	//----- nvinfo : EIATTR_MERCURY_ISA_VERSION
	.align		4
.L_521:
        /*0160*/ 	.byte	0x03, 0x5f
        /*0162*/ 	.short	0x0101


	//----- nvinfo : EIATTR_UNUSED_LOAD_BYTE_OFFSET
	.align		4
        /*0164*/ 	.byte	0x04, 0x44
        /*0166*/ 	.short	(.L_523 - .L_522)


	//   ....[0]....
.L_522:
        /*0168*/ 	.word	0x00000950
        /*016c*/ 	.word	0x0000fff0


	//   ....[1]....
        /*0170*/ 	.word	0x0000f780
        /*0174*/ 	.word	0x0000fff0


	//----- nvinfo : EIATTR_INT_WARP_WIDE_INSTR_OFFSETS
	.align		4
.L_523:
        /*0178*/ 	.byte	0x04, 0x31
        /*017a*/ 	.short	(.L_525 - .L_524)


	//   ....[0]....
.L_524:
        /*017c*/ 	.word	0x000000c0


	//   ....[1]....
        /*0180*/ 	.word	0x000000d0


	//   ....[2]....
        /*0184*/ 	.word	0x00000170


	//   ....[3]....
        /*0188*/ 	.word	0x00013a20


	//   ....[4]....
        /*018c*/ 	.word	0x00013ab0


	//   ....[5]....
        /*0190*/ 	.word	0x00016a60


	//   ....[6]....
        /*0194*/ 	.word	0x00016af0


	//----- nvinfo : EIATTR_COOP_GROUP_MASK_REGIDS
	.align		4
.L_525:
        /*0198*/ 	.byte	0x04, 0x29
        /*019a*/ 	.short	(.L_527 - .L_526)


	//   ....[0]....
.L_526:
        /*019c*/ 	.word	0xffffffff


	//   ....[1]....
        /*01a0*/ 	.word	0xffffffff


	//   ....[2]....
        /*01a4*/ 	.word	0xffffffff


	//   ....[3]....
        /*01a8*/ 	.word	0xffffffff


	//   ....[4]....
        /*01ac*/ 	.word	0xffffffff


	//   ....[5]....
        /*01b0*/ 	.word	0xffffffff


	//   ....[6]....
        /*01b4*/ 	.word	0xffffffff


	//   ....[7]....
        /*01b8*/ 	.word	0xffffffff


	//   ....[8]....
        /*01bc*/ 	.word	0xffffffff


	//   ....[9]....
        /*01c0*/ 	.word	0xffffffff


	//   ....[10]....
        /*01c4*/ 	.word	0xffffffff


	//   ....[11]....
        /*01c8*/ 	.word	0xffffffff


	//   ....[12]....
        /*01cc*/ 	.word	0xffffffff


	//   ....[13]....
        /*01d0*/ 	.word	0xffffffff


	//   ....[14]....
        /*01d4*/ 	.word	0xffffffff


	//   ....[15]....
        /*01d8*/ 	.word	0xffffffff


	//   ....[16]....
        /*01dc*/ 	.word	0xffffffff


	//   ....[17]....
        /*01e0*/ 	.word	0xffffffff


	//   ....[18]....
        /*01e4*/ 	.word	0xffffffff


	//   ....[19]....
        /*01e8*/ 	.word	0xffffffff


	//   ....[20]....
        /*01ec*/ 	.word	0xffffffff


	//   ....[21]....
        /*01f0*/ 	.word	0xffffffff


	//   ....[22]....
        /*01f4*/ 	.word	0xffffffff


	//   ....[23]....
        /*01f8*/ 	.word	0xffffffff


	//   ....[24]....
        /*01fc*/ 	.word	0xffffffff


	//   ....[25]....
        /*0200*/ 	.word	0xffffffff


	//   ....[26]....
        /*0204*/ 	.word	0xffffffff


	//   ....[27]....
        /*0208*/ 	.word	0xffffffff


	//   ....[28]....
        /*020c*/ 	.word	0xffffffff


	//   ....[29]....
        /*0210*/ 	.word	0xffffffff


	//   ....[30]....
        /*0214*/ 	.word	0xffffffff


	//   ....[31]....
        /*0218*/ 	.word	0xffffffff


	//   ....[32]....
        /*021c*/ 	.word	0xffffffff


	//   ....[33]....
        /*0220*/ 	.word	0xffffffff


	//   ....[34]....
        /*0224*/ 	.word	0xffffffff


	//   ....[35]....
        /*0228*/ 	.word	0xffffffff


	//   ....[36]....
        /*022c*/ 	.word	0xffffffff


	//   ....[37]....
        /*0230*/ 	.word	0xffffffff


	//   ....[38]....
        /*0234*/ 	.word	0xffffffff


	//   ....[39]....
        /*0238*/ 	.word	0xffffffff


	//   ....[40]....
        /*023c*/ 	.word	0xffffffff


	//   ....[41]....
        /*0240*/ 	.word	0xffffffff


	//   ....[42]....
        /*0244*/ 	.word	0xffffffff


	//   ....[43]....
        /*0248*/ 	.word	0xffffffff


	//   ....[44]....
        /*024c*/ 	.word	0xffffffff


	//   ....[45]....
        /*0250*/ 	.word	0xffffffff


	//   ....[46]....
        /*0254*/ 	.word	0xffffffff


	//   ....[47]....
        /*0258*/ 	.word	0xffffffff


	//   ....[48]....
        /*025c*/ 	.word	0xffffffff


	//   ....[49]....
        /*0260*/ 	.word	0xffffffff


	//   ....[50]....
        /*0264*/ 	.word	0xffffffff


	//   ....[51]....
        /*0268*/ 	.word	0xffffffff


	//   ....[52]....
        /*026c*/ 	.word	0xffffffff


	//   ....[53]....
        /*0270*/ 	.word	0xffffffff


	//   ....[54]....
        /*0274*/ 	.word	0xffffffff


	//   ....[55]....
        /*0278*/ 	.word	0xffffffff


	//   ....[56]....
        /*027c*/ 	.word	0xffffffff


	//   ....[57]....
        /*0280*/ 	.word	0xffffffff


	//   ....[58]....
        /*0284*/ 	.word	0xffffffff


	//   ....[59]....
        /*0288*/ 	.word	0xffffffff


	//   ....[60]....
        /*028c*/ 	.word	0xffffffff


	//   ....[61]....
        /*0290*/ 	.word	0xffffffff


	//   ....[62]....
        /*0294*/ 	.word	0xffffffff


	//   ....[63]....
        /*0298*/ 	.word	0xffffffff


	//   ....[64]....
        /*029c*/ 	.word	0xffffffff


	//   ....[65]....
        /*02a0*/ 	.word	0xffffffff


	//   ....[66]....
        /*02a4*/ 	.word	0xffffffff


	//   ....[67]....
        /*02a8*/ 	.word	0xffffffff


	//   ....[68]....
        /*02ac*/ 	.word	0xffffffff


	//   ....[69]....
        /*02b0*/ 	.word	0xffffffff


	//   ....[70]....
        /*02b4*/ 	.word	0xffffffff


	//   ....[71]....
        /*02b8*/ 	.word	0xffffffff


	//   ....[72]....
        /*02bc*/ 	.word	0xffffffff


	//   ....[73]....
        /*02c0*/ 	.word	0xffffffff


	//   ....[74]....
        /*02c4*/ 	.word	0xffffffff


	//   ....[75]....
        /*02c8*/ 	.word	0xffffffff


	//   ....[76]....
        /*02cc*/ 	.word	0xffffffff


	//   ....[77]....
        /*02d0*/ 	.word	0xffffffff


	//   ....[78]....
        /*02d4*/ 	.word	0xffffffff


	//   ....[79]....
        /*02d8*/ 	.word	0xffffffff


	//   ....[80]....
        /*02dc*/ 	.word	0xffffffff


	//   ....[81]....
        /*02e0*/ 	.word	0xffffffff


	//   ....[82]....
        /*02e4*/ 	.word	0xffffffff


	//   ....[83]....
        /*02e8*/ 	.word	0xffffffff


	//   ....[84]....
        /*02ec*/ 	.word	0xffffffff


	//   ....[85]....
        /*02f0*/ 	.word	0xffffffff


	//   ....[86]....
        /*02f4*/ 	.word	0xffffffff


	//   ....[87]....
        /*02f8*/ 	.word	0xffffffff


	//   ....[88]....
        /*02fc*/ 	.word	0xffffffff


	//   ....[89]....
        /*0300*/ 	.word	0xffffffff


	//   ....[90]....
        /*0304*/ 	.word	0xffffffff


	//   ....[91]....
        /*0308*/ 	.word	0xffffffff


	//   ....[92]....
        /*030c*/ 	.word	0xffffffff


	//   ....[93]....
        /*0310*/ 	.word	0xffffffff


	//   ....[94]....
        /*0314*/ 	.word	0xffffffff


	//   ....[95]....
        /*0318*/ 	.word	0xffffffff


	//   ....[96]....
        /*031c*/ 	.word	0xffffffff


	//   ....[97]....
        /*0320*/ 	.word	0xffffffff


	//   ....[98]....
        /*0324*/ 	.word	0xffffffff


	//   ....[99]....
        /*0328*/ 	.word	0xffffffff


	//   ....[100]....
        /*032c*/ 	.word	0xffffffff


	//   ....[101]....
        /*0330*/ 	.word	0xffffffff


	//   ....[102]....
        /*0334*/ 	.word	0xffffffff


	//   ....[103]....
        /*0338*/ 	.word	0xffffffff


	//   ....[104]....
        /*033c*/ 	.word	0xffffffff


	//   ....[105]....
        /*0340*/ 	.word	0xffffffff


	//   ....[106]....
        /*0344*/ 	.word	0xffffffff


	//   ....[107]....
        /*0348*/ 	.word	0xffffffff


	//   ....[108]....
        /*034c*/ 	.word	0xffffffff


	//   ....[109]....
        /*0350*/ 	.word	0xffffffff


	//   ....[110]....
        /*0354*/ 	.word	0xffffffff


	//   ....[111]....
        /*0358*/ 	.word	0xffffffff


	//   ....[112]....
        /*035c*/ 	.word	0xffffffff


	//   ....[113]....
        /*0360*/ 	.word	0xffffffff


	//   ....[114]....
        /*0364*/ 	.word	0xffffffff


	//   ....[115]....
        /*0368*/ 	.word	0xffffffff


	//   ....[116]....
        /*036c*/ 	.word	0xffffffff


	//   ....[117]....
        /*0370*/ 	.word	0xffffffff


	//   ....[118]....
        /*0374*/ 	.word	0xffffffff


	//   ....[119]....
        /*0378*/ 	.word	0xffffffff


	//   ....[120]....
        /*037c*/ 	.word	0xffffffff


	//   ....[121]....
        /*0380*/ 	.word	0xffffffff


	//   ....[122]....
        /*0384*/ 	.word	0xffffffff


	//   ....[123]....
        /*0388*/ 	.word	0xffffffff


	//   ....[124]....
        /*038c*/ 	.word	0xffffffff


	//   ....[125]....
        /*0390*/ 	.word	0xffffffff


	//   ....[126]....
        /*0394*/ 	.word	0xffffffff


	//   ....[127]....
        /*0398*/ 	.word	0xffffffff


	//   ....[128]....
        /*039c*/ 	.word	0xffffffff


	//   ....[129]....
        /*03a0*/ 	.word	0xffffffff


	//   ....[130]....
        /*03a4*/ 	.word	0xffffffff


	//   ....[131]....
        /*03a8*/ 	.word	0xffffffff


	//   ....[132]....
        /*03ac*/ 	.word	0xffffffff


	//   ....[133]....
        /*03b0*/ 	.word	0xffffffff


	//   ....[134]....
        /*03b4*/ 	.word	0xffffffff


	//   ....[135]....
        /*03b8*/ 	.word	0xffffffff


	//   ....[136]....
        /*03bc*/ 	.word	0xffffffff


	//   ....[137]....
        /*03c0*/ 	.word	0x0500000f


	//   ....[138]....
        /*03c4*/ 	.word	0x0500000f


	//   ....[139]....
        /*03c8*/ 	.word	0x0500000f


	//   ....[140]....
        /*03cc*/ 	.word	0x0500000f


	//   ....[141]....
        /*03d0*/ 	.word	0x0500000f


	//   ....[142]....
        /*03d4*/ 	.word	0x0500000f


	//   ....[143]....
        /*03d8*/ 	.word	0x0500000f


	//   ....[144]....
        /*03dc*/ 	.word	0x0500000f


	//   ....[145]....
        /*03e0*/ 	.word	0x0500000f


	//   ....[146]....
        /*03e4*/ 	.word	0x0500000f


	//   ....[147]....
        /*03e8*/ 	.word	0x0500000f


	//   ....[148]....
        /*03ec*/ 	.word	0x0500000f


	//   ....[149]....
        /*03f0*/ 	.word	0x0500000f


	//   ....[150]....
        /*03f4*/ 	.word	0x0500000f


	//   ....[151]....
        /*03f8*/ 	.word	0x0500000f


	//   ....[152]....
        /*03fc*/ 	.word	0x0500000f


	//   ....[153]....
        /*0400*/ 	.word	0x0500000f


	//   ....[154]....
        /*0404*/ 	.word	0x0500000f


	//   ....[155]....
        /*0408*/ 	.word	0x0500000f


	//   ....[156]....
        /*040c*/ 	.word	0x0500000f


	//   ....[157]....
        /*0410*/ 	.word	0x0500000f


	//   ....[158]....
        /*0414*/ 	.word	0x0500000f


	//   ....[159]....
        /*0418*/ 	.word	0x0500000f


	//   ....[160]....
        /*041c*/ 	.word	0x0500000f


	//   ....[161]....
        /*0420*/ 	.word	0x0500000f


	//   ....[162]....
        /*0424*/ 	.word	0x0500000f


	//   ....[163]....
        /*0428*/ 	.word	0x0500000f


	//   ....[164]....
        /*042c*/ 	.word	0x0500000f


	//   ....[165]....
        /*0430*/ 	.word	0x0500000f


	//   ....[166]....
        /*0434*/ 	.word	0x0500000f


	//   ....[167]....
        /*0438*/ 	.word	0x0500000f


	//   ....[168]....
        /*043c*/ 	.word	0x0500000f


	//   ....[169]....
        /*0440*/ 	.word	0x0500000f


	//   ....[170]....
        /*0444*/ 	.word	0x0500000f


	//   ....[171]....
        /*0448*/ 	.word	0x0500000f


	//   ....[172]....
        /*044c*/ 	.word	0x0500000f


	//   ....[173]....
        /*0450*/ 	.word	0x0500000f


	//   ....[174]....
        /*0454*/ 	.word	0x0500000f


	//   ....[175]....
        /*0458*/ 	.word	0x0500000f


	//   ....[176]....
        /*045c*/ 	.word	0x0500000f


	//   ....[177]....
        /*0460*/ 	.word	0x0500000f


	//   ....[178]....
        /*0464*/ 	.word	0x0500000f


	//   ....[179]....
        /*0468*/ 	.word	0x0500000f


	//   ....[180]....
        /*046c*/ 	.word	0x0500000f


	//   ....[181]....
        /*0470*/ 	.word	0x0500000f


	//   ....[182]....
        /*0474*/ 	.word	0x0500000f


	//   ....[183]....
        /*0478*/ 	.word	0x0500000f


	//   ....[184]....
        /*047c*/ 	.word	0x0500000f


	//   ....[185]....
        /*0480*/ 	.word	0x0500000f


	//   ....[186]....
        /*0484*/ 	.word	0x0500000f


	//   ....[187]....
        /*0488*/ 	.word	0x0500000f


	//   ....[188]....
        /*048c*/ 	.word	0x0500000f


	//   ....[189]....
        /*0490*/ 	.word	0x0500000f


	//   ....[190]....
        /*0494*/ 	.word	0x0500000f


	//   ....[191]....
        /*0498*/ 	.word	0x0500000f


	//   ....[192]....
        /*049c*/ 	.word	0x0500000f


	//   ....[193]....
        /*04a0*/ 	.word	0x0500000f


	//   ....[194]....
        /*04a4*/ 	.word	0x0500000f


	//   ....[195]....
        /*04a8*/ 	.word	0x0500000f


	//   ....[196]....
        /*04ac*/ 	.word	0x0500000f


	//   ....[197]....
        /*04b0*/ 	.word	0x0500000f


	//   ....[198]....
        /*04b4*/ 	.word	0x0500000f


	//   ....[199]....
        /*04b8*/ 	.word	0x0500000f


	//   ....[200]....
        /*04bc*/ 	.word	0x0500000f


	//   ....[201]....
        /*04c0*/ 	.word	0x0500000f


	//   ....[202]....
        /*04c4*/ 	.word	0x0500000f


	//   ....[203]....
        /*04c8*/ 	.word	0x0500000f


	//   ....[204]....
        /*04cc*/ 	.word	0x0500000f


	//   ....[205]....
        /*04d0*/ 	.word	0x0500000f


	//   ....[206]....
        /*04d4*/ 	.word	0x0500000f


	//   ....[207]....
        /*04d8*/ 	.word	0x0500000f


	//   ....[208]....
        /*04dc*/ 	.word	0x0500000f


	//   ....[209]....
        /*04e0*/ 	.word	0x0500000f


	//   ....[210]....
        /*04e4*/ 	.word	0x0500000f


	//   ....[211]....
        /*04e8*/ 	.word	0x0500000f


	//----- nvinfo : EIATTR_COOP_GROUP_INSTR_OFFSETS
	.align		4
.L_527:
        /*04ec*/ 	.byte	0x04, 0x28
        /*04ee*/ 	.short	(.L_529 - .L_528)


	//   ....[0]....
.L_528:
        /*04f0*/ 	.word	0x00000070


	//   ....[1]....
        /*04f4*/ 	.word	0x000000b0


	//   ....[2]....
        /*04f8*/ 	.word	0x000002d0


	//   ....[3]....
        /*04fc*/ 	.word	0x00000430


	//   ....[4]....
        /*0500*/ 	.word	0x00000550


	//   ....[5]....
        /*0504*/ 	.word	0x000006b0


	//   ....[6]....
        /*0508*/ 	.word	0x00001900


	//   ....[7]....
        /*050c*/ 	.word	0x00004370


	//   ....[8]....
        /*0510*/ 	.word	0x00004460


	//   ....[9]....
        /*0514*/ 	.word	0x00004e90


	//   ....[10]....
        /*0518*/ 	.word	0x00004f40


	//   ....[11]....
        /*051c*/ 	.word	0x00005530


	//   ....[12]....
        /*0520*/ 	.word	0x000055c0


	//   ....[13]....
        /*0524*/ 	.word	0x00008a70


	//   ....[14]....
        /*0528*/ 	.word	0x00009100


	//   ....[15]....
        /*052c*/ 	.word	0x00009130


	//   ....[16]....
        /*0530*/ 	.word	0x000091d0


	//   ....[17]....
        /*0534*/ 	.word	0x00009800


	//   ....[18]....
        /*0538*/ 	.word	0x00009860


	//   ....[19]....
        /*053c*/ 	.word	0x0000d6b0


	//   ....[20]....
        /*0540*/ 	.word	0x0000d6e0


	//   ....[21]....
        /*0544*/ 	.word	0x0000d700


	//   ....[22]....
        /*0548*/ 	.word	0x0000d720


	//   ....[23]....
        /*054c*/ 	.word	0x0000ea80


	//   ....[24]....
        /*0550*/ 	.word	0x0000eab0


	//   ....[25]....
        /*0554*/ 	.word	0x0000eb40


	//   ....[26]....
        /*0558*/ 	.word	0x0000eb60


	//   ....[27]....
        /*055c*/ 	.word	0x000108e0


	//   ....[28]....
        /*0560*/ 	.word	0x00010910


	//   ....[29]....
        /*0564*/ 	.word	0x00010960


	//   ....[30]....
        /*0568*/ 	.word	0x000109b0


	//   ....[31]....
        /*056c*/ 	.word	0x00011240


	//   ....[32]....
        /*0570*/ 	.word	0x00011260


	//   ....[33]....
        /*0574*/ 	.word	0x000113b0


	//   ....[34]....
        /*0578*/ 	.word	0x000113d0


	//   ....[35]....
        /*057c*/ 	.word	0x00011510


	//   ....[36]....
        /*0580*/ 	.word	0x00011530


	//   ....[37]....
        /*0584*/ 	.word	0x00011680


	//   ....[38]....
        /*0588*/ 	.word	0x000116a0


	//   ....[39]....
        /*058c*/ 	.word	0x000120f0


	//   ....[40]....
        /*0590*/ 	.word	0x00012110


	//   ....[41]....
        /*0594*/ 	.word	0x00012250


	//   ....[42]....
        /*0598*/ 	.word	0x00012270


	//   ....[43]....
        /*059c*/ 	.word	0x000123b0


	//   ....[44]....
        /*05a0*/ 	.word	0x000123d0


	//   ....[45]....
        /*05a4*/ 	.word	0x00012520


	//   ....[46]....
        /*05a8*/ 	.word	0x00012540


	//   ....[47]....
        /*05ac*/ 	.word	0x00012700


	//   ....[48]....
        /*05b0*/ 	.word	0x000128d0


	//   ....[49]....
        /*05b4*/ 	.word	0x00012900


	//   ....[50]....
        /*05b8*/ 	.word	0x00012930


	//   ....[51]....
        /*05bc*/ 	.word	0x00012960


	//   ....[52]....
        /*05c0*/ 	.word	0x00012990


	//   ....[53]....
        /*05c4*/ 	.word	0x000129c0


	//   ....[54]....
        /*05c8*/ 	.word	0x00012b10


	//   ....[55]....
        /*05cc*/ 	.word	0x00012b40


	//   ....[56]....
        /*05d0*/ 	.word	0x00012b70


	//   ....[57]....
        /*05d4*/ 	.word	0x00012ba0


	//   ....[58]....
        /*05d8*/ 	.word	0x00012bd0


	//   ....[59]....
        /*05dc*/ 	.word	0x00012c00


	//   ....[60]....
        /*05e0*/ 	.word	0x00012c90


	//   ....[61]....
        /*05e4*/ 	.word	0x00012cf0


	//   ....[62]....
        /*05e8*/ 	.word	0x00012d80


	//   ....[63]....
        /*05ec*/ 	.word	0x00014630


	//   ....[64]....
        /*05f0*/ 	.word	0x00014670


	//   ....[65]....
        /*05f4*/ 	.word	0x000146a0


	//   ....[66]....
        /*05f8*/ 	.word	0x00014750


	//   ....[67]....
        /*05fc*/ 	.word	0x00014790


	//   ....[68]....
        /*0600*/ 	.word	0x000147f0


	//   ....[69]....
        /*0604*/ 	.word	0x00014830


	//   ....[70]....
        /*0608*/ 	.word	0x00014890


	//   ....[71]....
        /*060c*/ 	.word	0x000148b0


	//   ....[72]....
        /*0610*/ 	.word	0x000148e0


	//   ....[73]....
        /*0614*/ 	.word	0x00015100


	//   ....[74]....
        /*0618*/ 	.word	0x00015130


	//   ....[75]....
        /*061c*/ 	.word	0x00015190


	//   ....[76]....
        /*0620*/ 	.word	0x00015200


	//   ....[77]....
        /*0624*/ 	.word	0x00015250


	//   ....[78]....
        /*0628*/ 	.word	0x000152c0


	//   ....[79]....
        /*062c*/ 	.word	0x00015300


	//   ....[80]....
        /*0630*/ 	.word	0x00015380


	//   ....[81]....
        /*0634*/ 	.word	0x000153d0


	//   ....[82]....
        /*0638*/ 	.word	0x00015440


	//   ....[83]....
        /*063c*/ 	.word	0x00015490


	//   ....[84]....
        /*0640*/ 	.word	0x00015500


	//   ....[85]....
        /*0644*/ 	.word	0x00015540


	//   ....[86]....
        /*0648*/ 	.word	0x000155b0


	//   ....[87]....
        /*064c*/ 	.word	0x000155c0


	//   ....[88]....
        /*0650*/ 	.word	0x00015610


	//   ....[89]....
        /*0654*/ 	.word	0x00015e00


	//   ....[90]....
        /*0658*/ 	.word	0x00015e40


	//   ....[91]....
        /*065c*/ 	.word	0x00015e60


	//   ....[92]....
        /*0660*/ 	.word	0x00015f20


	//   ....[93]....
        /*0664*/ 	.word	0x00015f50


	//   ....[94]....
        /*0668*/ 	.word	0x00015fa0


	//   ....[95]....
        /*066c*/ 	.word	0x00015fd0


	//   ....[96]....
        /*0670*/ 	.word	0x00016020


	//   ....[97]....
        /*0674*/ 	.word	0x00016050


	//   ....[98]....
        /*0678*/ 	.word	0x000160c0


	//   ....[99]....
        /*067c*/ 	.word	0x000163a0


	//   ....[100]....
        /*0680*/ 	.word	0x000163c0


	//   ....[101]....
        /*0684*/ 	.word	0x000163d0


	//   ....[102]....
        /*0688*/ 	.word	0x00016480


	//   ....[103]....
        /*068c*/ 	.word	0x00016490


	//   ....[104]....
        /*0690*/ 	.word	0x00016540


	//   ....[105]....
        /*0694*/ 	.word	0x00016550


	//   ....[106]....
        /*0698*/ 	.word	0x00016600


	//   ....[107]....
        /*069c*/ 	.word	0x00016610


	//   ....[108]....
        /*06a0*/ 	.word	0x00016620


	//   ....[109]....
        /*06a4*/ 	.word	0x00016c40


	//   ....[110]....
        /*06a8*/ 	.word	0x00016c80


	//   ....[111]....
        /*06ac*/ 	.word	0x00016cc0


	//   ....[112]....
        /*06b0*/ 	.word	0x00016cf0


	//   ....[113]....
        /*06b4*/ 	.word	0x00016d10


	//   ....[114]....
        /*06b8*/ 	.word	0x00016dc0


	//   ....[115]....
        /*06bc*/ 	.word	0x00016e70


	//   ....[116]....
        /*06c0*/ 	.word	0x00016ea0


	//   ....[117]....
        /*06c4*/ 	.word	0x00016eb0


	//   ....[118]....
        /*06c8*/ 	.word	0x00016f40


	//   ....[119]....
        /*06cc*/ 	.word	0x00017370


	//   ....[120]....
        /*06d0*/ 	.word	0x000173a0


	//   ....[121]....
        /*06d4*/ 	.word	0x000173d0


	//   ....[122]....
        /*06d8*/ 	.word	0x00017400


	//   ....[123]....
        /*06dc*/ 	.word	0x00017430


	//   ....[124]....
        /*06e0*/ 	.word	0x00017460


	//   ....[125]....
        /*06e4*/ 	.word	0x00017490


	//   ....[126]....
        /*06e8*/ 	.word	0x000174c0


	//   ....[127]....
        /*06ec*/ 	.word	0x00017640


	//   ....[128]....
        /*06f0*/ 	.word	0x00017670


	//   ....[129]....
        /*06f4*/ 	.word	0x000176a0


	//   ....[130]....
        /*06f8*/ 	.word	0x000176d0


	//   ....[131]....
        /*06fc*/ 	.word	0x00017700


	//   ....[132]....
        /*0700*/ 	.word	0x00017730


	//   ....[133]....
        /*0704*/ 	.word	0x000177f0


	//   ....[134]....
        /*0708*/ 	.word	0x00017810


	//   ....[135]....
        /*070c*/ 	.word	0x00017880


	//   ....[136]....
        /*0710*/ 	.word	0x00017f20


	//   ....[137]....
        /*0714*/ 	.word	0x00018500


	//   ....[138]....
        /*0718*/ 	.word	0x000185f0


	//   ....[139]....
        /*071c*/ 	.word	0x000186d0


	//   ....[140]....
        /*0720*/ 	.word	0x00018730


	//   ....[141]....
        /*0724*/ 	.word	0x00018810


	//   ....[142]....
        /*0728*/ 	.word	0x000188e0


	//   ....[143]....
        /*072c*/ 	.word	0x000189e0


	//   ....[144]....
        /*0730*/ 	.word	0x00018a50


	//   ....[145]....
        /*0734*/ 	.word	0x00018b40


	//   ....[146]....
        /*0738*/ 	.word	0x00018bb0


	//   ....[147]....
        /*073c*/ 	.word	0x00018c90


	//   ....[148]....
        /*0740*/ 	.word	0x00018d40


	//   ....[149]....
        /*0744*/ 	.word	0x00018db0


	//   ....[150]....
        /*0748*/ 	.word	0x00018e30


	//   ....[151]....
        /*074c*/ 	.word	0x00018f10


	//   ....[152]....
        /*0750*/ 	.word	0x00018f90


	//   ....[153]....
        /*0754*/ 	.word	0x00019080


	//   ....[154]....
        /*0758*/ 	.word	0x00019100


	//   ....[155]....
        /*075c*/ 	.word	0x000191f0


	//   ....[156]....
        /*0760*/ 	.word	0x00019270


	//   ....[157]....
        /*0764*/ 	.word	0x00019360


	//   ....[158]....
        /*0768*/ 	.word	0x000193e0


	//   ....[159]....
        /*076c*/ 	.word	0x000194d0


	//   ....[160]....
        /*0770*/ 	.word	0x00019550


	//   ....[161]....
        /*0774*/ 	.word	0x00019630


	//   ....[162]....
        /*0778*/ 	.word	0x000196b0


	//   ....[163]....
        /*077c*/ 	.word	0x00019780


	//   ....[164]....
        /*0780*/ 	.word	0x000198b0


	//   ....[165]....
        /*0784*/ 	.word	0x00019970


	//   ....[166]....
        /*0788*/ 	.word	0x00019a50


	//   ....[167]....
        /*078c*/ 	.word	0x00019b30


	//   ....[168]....
        /*0790*/ 	.word	0x00019b90


	//   ....[169]....
        /*0794*/ 	.word	0x00019c70


	//   ....[170]....
        /*0798*/ 	.word	0x00019cd0


	//   ....[171]....
        /*079c*/ 	.word	0x00019db0


	//   ....[172]....
        /*07a0*/ 	.word	0x00019e10


	//   ....[173]....
        /*07a4*/ 	.word	0x00019f20


	//   ....[174]....
        /*07a8*/ 	.word	0x0001a010


	//   ....[175]....
        /*07ac*/ 	.word	0x0001a0b0


	//   ....[176]....
        /*07b0*/ 	.word	0x0001a110


	//   ....[177]....
        /*07b4*/ 	.word	0x0001a230


	//   ....[178]....
        /*07b8*/ 	.word	0x0001a290


	//   ....[179]....
        /*07bc*/ 	.word	0x0001a3b0


	//   ....[180]....
        /*07c0*/ 	.word	0x0001a410


	//   ....[181]....
        /*07c4*/ 	.word	0x0001a530


	//   ....[182]....
        /*07c8*/ 	.word	0x0001a590


	//   ....[183]....
        /*07cc*/ 	.word	0x0001a660


	//   ....[184]....
        /*07d0*/ 	.word	0x0001a7c0


	//   ....[185]....
        /*07d4*/ 	.word	0x0001a870


	//   ....[186]....
        /*07d8*/ 	.word	0x0001a9c0


	//   ....[187]....
        /*07dc*/ 	.word	0x0001aa70


	//   ....[188]....
        /*07e0*/ 	.word	0x0001aad0


	//   ....[189]....
        /*07e4*/ 	.word	0x0001ab90


	//   ....[190]....
        /*07e8*/ 	.word	0x0001ac70


	//   ....[191]....
        /*07ec*/ 	.word	0x0001ad30


	//   ....[192]....
        /*07f0*/ 	.word	0x0001ae10


	//   ....[193]....
        /*07f4*/ 	.word	0x0001aed0


	//   ....[194]....
        /*07f8*/ 	.word	0x0001afe0


	//   ....[195]....
        /*07fc*/ 	.word	0x0001b080


	//   ....[196]....
        /*0800*/ 	.word	0x0001b1a0


	//   ....[197]....
        /*0804*/ 	.word	0x0001b210


	//   ....[198]....
        /*0808*/ 	.word	0x0001b280


	//   ....[199]....
        /*080c*/ 	.word	0x0001b2f0


	//   ....[200]....
        /*0810*/ 	.word	0x0001b360


	//   ....[201]....
        /*0814*/ 	.word	0x0001b3e0


	//   ....[202]....
        /*0818*/ 	.word	0x0001b470


	//   ....[203]....
        /*081c*/ 	.word	0x0001b500


	//   ....[204]....
        /*0820*/ 	.word	0x0001b570


	//   ....[205]....
        /*0824*/ 	.word	0x0001b5e0


	//   ....[206]....
        /*0828*/ 	.word	0x0001b650


	//   ....[207]....
        /*082c*/ 	.word	0x0001b6d0


	//   ....[208]....
        /*0830*/ 	.word	0x0001b740


	//   ....[209]....
        /*0834*/ 	.word	0x0001b7e0


	//   ....[210]....
        /*0838*/ 	.word	0x0001b870


	//   ....[211]....
        /*083c*/ 	.word	0x0001b990


	//----- nvinfo : EIATTR_REG_RECONFIG
	.align		4
.L_529:
        /*0840*/ 	.byte	0x01, 0x54
	.zero		2


	//----- nvinfo : EIATTR_SYSCALL_OFFSETS
	.align		4
        /*0844*/ 	.byte	0x04, 0x46
        /*0846*/ 	.short	(.L_531 - .L_530)


	//   ....[0]....
.L_530:
        /*0848*/ 	.word	0x00001af0


	//   ....[1]....
        /*084c*/ 	.word	0x00013c10


	//   ....[2]....
        /*0850*/ 	.word	0x00013d60


	//   ....[3]....
        /*0854*/ 	.word	0x00013e50


	//   ....[4]....
        /*0858*/ 	.word	0x00014d30


	//----- nvinfo : EIATTR_MBARRIER_INSTR_OFFSETS
	.align		4
.L_531:
        /*085c*/ 	.byte	0x04, 0x39
        /*085e*/ 	.short	(.L_533 - .L_532)


	//   ....[0]....
.L_532:
        /*0860*/ 	.word	0x00000180
        /*0864*/ 	.word	0x000000ff
        /*0868*/ 	.word	0x00038800
        /*086c*/ 	.short	0x0100
        /*086e*/ 	.byte	0x08
	.zero		1


	//   ....[1]....
        /*0870*/ 	.word	0x00000190
        /*0874*/ 	.word	0x000000ff
        /*0878*/ 	.word	0x00038820
        /*087c*/ 	.short	0x0100
        /*087e*/ 	.byte	0x08
	.zero		1


	//   ....[2]....
        /*0880*/ 	.word	0x00000280
        /*0884*/ 	.word	0x000000ff
        /*0888*/ 	.word	0x00038830
        /*088c*/ 	.short	0x0100
        /*088e*/ 	.byte	0x08
	.zero		1


	//   ....[3]....
        /*0890*/ 	.word	0x00000290
        /*0894*/ 	.word	0x000000ff
        /*0898*/ 	.word	0x00038840
        /*089c*/ 	.short	0x0100
        /*089e*/ 	.byte	0x08
	.zero		1


	//   ....[4]....
        /*08a0*/ 	.word	0x000002a0
        /*08a4*/ 	.word	0x000000ff
        /*08a8*/ 	.word	0x00038838
        /*08ac*/ 	.short	0x0100
        /*08ae*/ 	.byte	0x08
	.zero		1


	//   ....[5]....
        /*08b0*/ 	.word	0x000002b0
        /*08b4*/ 	.word	0x000000ff
        /*08b8*/ 	.word	0x00038848
        /*08bc*/ 	.short	0x0100
        /*08be*/ 	.byte	0x08
	.zero		1


	//   ....[6]....
        /*08c0*/ 	.word	0x000003e0
        /*08c4*/ 	.word	0x000000ff
        /*08c8*/ 	.word	0x00038850
        /*08cc*/ 	.short	0x0100
        /*08ce*/ 	.byte	0x08
	.zero		1


	//   ....[7]....
        /*08d0*/ 	.word	0x000003f0
        /*08d4*/ 	.word	0x000000ff
        /*08d8*/ 	.word	0x00038860
        /*08dc*/ 	.short	0x0100
        /*08de*/ 	.byte	0x08
	.zero		1


	//   ....[8]....
        /*08e0*/ 	.word	0x00000400
        /*08e4*/ 	.word	0x000000ff
        /*08e8*/ 	.word	0x00038858
        /*08ec*/ 	.short	0x0100
        /*08ee*/ 	.byte	0x08
	.zero		1


	//   ....[9]....
        /*08f0*/ 	.word	0x00000410
        /*08f4*/ 	.word	0x000000ff
        /*08f8*/ 	.word	0x00038868
        /*08fc*/ 	.short	0x0100
        /*08fe*/ 	.byte	0x08
	.zero		1


	//   ....[10]....
        /*0900*/ 	.word	0x00000500
        /*0904*/ 	.word	0x000000ff
        /*0908*/ 	.word	0x00038870
        /*090c*/ 	.short	0x0100
        /*090e*/ 	.byte	0x06
	.zero		1


	//   ....[11]....
        /*0910*/ 	.word	0x00000510
        /*0914*/ 	.word	0x000000ff
        /*0918*/ 	.word	0x00038880
        /*091c*/ 	.short	0x0100
        /*091e*/ 	.byte	0x06
	.zero		1


	//   ....[12]....
        /*0920*/ 	.word	0x00000520
        /*0924*/ 	.word	0x000000ff
        /*0928*/ 	.word	0x00038878
        /*092c*/ 	.short	0x0100
        /*092e*/ 	.byte	0x06
	.zero		1


	//   ....[13]....
        /*0930*/ 	.word	0x00000530
        /*0934*/ 	.word	0x000000ff
        /*0938*/ 	.word	0x00038888
        /*093c*/ 	.short	0x0100
        /*093e*/ 	.byte	0x06
	.zero		1


	//   ....[14]....
        /*0940*/ 	.word	0x00000660
        /*0944*/ 	.word	0x000000ff
        /*0948*/ 	.word	0x00038890
        /*094c*/ 	.short	0x0100
        /*094e*/ 	.byte	0x08
	.zero		1


	//   ....[15]....
        /*0950*/ 	.word	0x00000670
        /*0954*/ 	.word	0x000000ff
        /*0958*/ 	.word	0x000388a0
        /*095c*/ 	.short	0x0100
        /*095e*/ 	.byte	0x08
	.zero		1


	//   ....[16]....
        /*0960*/ 	.word	0x00000680
        /*0964*/ 	.word	0x000000ff
        /*0968*/ 	.word	0x00038898
        /*096c*/ 	.short	0x0100
        /*096e*/ 	.byte	0x08
	.zero		1


	//   ....[17]....
        /*0970*/ 	.word	0x00000690
        /*0974*/ 	.word	0x000000ff
        /*0978*/ 	.word	0x000388a8
        /*097c*/ 	.short	0x0100
        /*097e*/ 	.byte	0x08
	.zero		1


	//   ....[18]....
        /*0980*/ 	.word	0x000007d0
        /*0984*/ 	.word	0x000000ff
        /*0988*/ 	.word	0x000388b0
        /*098c*/ 	.short	0x0100
        /*098e*/ 	.byte	0x08
	.zero		1


	//   ....[19]....
        /*0990*/ 	.word	0x000007e0
        /*0994*/ 	.word	0x000000ff
        /*0998*/ 	.word	0x000388c0
        /*099c*/ 	.short	0x0100
        /*099e*/ 	.byte	0x08
	.zero		1


	//   ....[20]....
        /*09a0*/ 	.word	0x000007f0
        /*09a4*/ 	.word	0x000000ff
        /*09a8*/ 	.word	0x000388b8
        /*09ac*/ 	.short	0x0100
        /*09ae*/ 	.byte	0x08
	.zero		1


	//   ....[21]....
        /*09b0*/ 	.word	0x00000800
        /*09b4*/ 	.word	0x000000ff
        /*09b8*/ 	.word	0x000388c8
        /*09bc*/ 	.short	0x0100
        /*09be*/ 	.byte	0x08
	.zero		1


	//   ....[22]....
        /*09c0*/ 	.word	0x00001b80
        /*09c4*/ 	.word	0x000000ff
        /*09c8*/ 	.word	0x00038800
        /*09cc*/ 	.short	0x010a
        /*09ce*/ 	.byte	0x06
	.zero		1


	//   ....[23]....
        /*09d0*/ 	.word	0x00001c50
        /*09d4*/ 	.word	0x00000000
        /*09d8*/ 	.word	0x00038830
        /*09dc*/ 	.short	0x010a
        /*09de*/ 	.byte	0x3f
	.zero		1


	//   ....[24]....
        /*09e0*/ 	.word	0x00001c90
        /*09e4*/ 	.word	0x00000000
        /*09e8*/ 	.word	0x00038830
        /*09ec*/ 	.short	0x010a
        /*09ee*/ 	.byte	0x3f
	.zero		1


	//   ....[25]....
        /*09f0*/ 	.word	0x000048c0
        /*09f4*/ 	.word	0x000000ff
        /*09f8*/ 	.word	0x00000000
        /*09fc*/ 	.short	0x0101
        /*09fe*/ 	.byte	0x04
	.zero		1


	//   ....[26]....
        /*0a00*/ 	.word	0x00005f60
        /*0a04*/ 	.word	0x000000ff
        /*0a08*/ 	.word	0x00038830
        /*0a0c*/ 	.short	0x010a
        /*0a0e*/ 	.byte	0x04
	.zero		1


	//   ....[27]....
        /*0a10*/ 	.word	0x00005fb0
        /*0a14*/ 	.word	0x000000ff
        /*0a18*/ 	.word	0x00038830
        /*0a1c*/ 	.short	0x010a
        /*0a1e*/ 	.byte	0x04
	.zero		1


	//   ....[28]....
        /*0a20*/ 	.word	0x00008520
        /*0a24*/ 	.word	0x000000ff
        /*0a28*/ 	.word	0x00038850
        /*0a2c*/ 	.short	0x010a
        /*0a2e*/ 	.byte	0x04
	.zero		1


	//   ....[29]....
        /*0a30*/ 	.word	0x00008560
        /*0a34*/ 	.word	0x000000ff
        /*0a38*/ 	.word	0x00038850
        /*0a3c*/ 	.short	0x010a
        /*0a3e*/ 	.byte	0x04
	.zero		1


	//   ....[30]....
        /*0a40*/ 	.word	0x00008ce0
        /*0a44*/ 	.word	0x000000ff
        /*0a48*/ 	.word	0x00000000
        /*0a4c*/ 	.short	0x0101
        /*0a4e*/ 	.byte	0x06
	.zero		1


	//   ....[31]....
        /*0a50*/ 	.word	0x0000a090
        /*0a54*/ 	.word	0x000000ff
        /*0a58*/ 	.word	0x00000000
        /*0a5c*/ 	.short	0x0101
        /*0a5e*/ 	.byte	0x04
	.zero		1


	//   ....[32]....
        /*0a60*/ 	.word	0x0000a290
        /*0a64*/ 	.word	0x000000ff
        /*0a68*/ 	.word	0x00038830
        /*0a6c*/ 	.short	0x010a
        /*0a6e*/ 	.byte	0x04
	.zero		1


	//   ....[33]....
        /*0a70*/ 	.word	0x0000a2d0
        /*0a74*/ 	.word	0x000000ff
        /*0a78*/ 	.word	0x00038830
        /*0a7c*/ 	.short	0x010a
        /*0a7e*/ 	.byte	0x04
	.zero		1


	//   ....[34]....
        /*0a80*/ 	.word	0x0000cc30
        /*0a84*/ 	.word	0x000000ff
        /*0a88*/ 	.word	0x00038850
        /*0a8c*/ 	.short	0x010a
        /*0a8e*/ 	.byte	0x04
	.zero		1


	//   ....[35]....
        /*0a90*/ 	.word	0x0000cc70
        /*0a94*/ 	.word	0x000000ff
        /*0a98*/ 	.word	0x00038850
        /*0a9c*/ 	.short	0x010a
        /*0a9e*/ 	.byte	0x04
	.zero		1


	//   ....[36]....
        /*0aa0*/ 	.word	0x0000d2e0
        /*0aa4*/ 	.word	0x000000ff
        /*0aa8*/ 	.word	0x00000000
        /*0aac*/ 	.short	0x0101
        /*0aae*/ 	.byte	0x06
	.zero		1


	//   ....[37]....
        /*0ab0*/ 	.word	0x0000e0c0
        /*0ab4*/ 	.word	0x000000ff
        /*0ab8*/ 	.word	0x00000000
        /*0abc*/ 	.short	0x0101
        /*0abe*/ 	.byte	0x04
	.zero		1


	//   ....[38]....
        /*0ac0*/ 	.word	0x0000e9f0
        /*0ac4*/ 	.word	0x000000ff
        /*0ac8*/ 	.word	0x00038850
        /*0acc*/ 	.short	0x010a
        /*0ace*/ 	.byte	0x08
	.zero		1


	//   ....[39]....
        /*0ad0*/ 	.word	0x0000ea30
        /*0ad4*/ 	.word	0x000000ff
        /*0ad8*/ 	.word	0x00038850
        /*0adc*/ 	.short	0x010a
        /*0ade*/ 	.byte	0x08
	.zero		1


	//   ....[40]....
        /*0ae0*/ 	.word	0x0000f050
        /*0ae4*/ 	.word	0x000000ff
        /*0ae8*/ 	.word	0x00000000
        /*0aec*/ 	.short	0x0101
        /*0aee*/ 	.byte	0x04
	.zero		1


	//   ....[41]....
        /*0af0*/ 	.word	0x00011270
        /*0af4*/ 	.word	0x000000ff
        /*0af8*/ 	.word	0x00000000
        /*0afc*/ 	.short	0x0101
        /*0afe*/ 	.byte	0x07
	.zero		1


	//   ....[42]....
        /*0b00*/ 	.word	0x00014440
        /*0b04*/ 	.word	0x00000005
        /*0b08*/ 	.word	0x00038840
        /*0b0c*/ 	.short	0x010a
        /*0b0e*/ 	.byte	0x3f
	.zero		1


	//   ....[43]....
        /*0b10*/ 	.word	0x00014a50
        /*0b14*/ 	.word	0x00000005
        /*0b18*/ 	.word	0x00038830
        /*0b1c*/ 	.short	0x0107
        /*0b1e*/ 	.byte	0x3f
	.zero		1


	//   ....[44]....
        /*0b20*/ 	.word	0x00014b30
        /*0b24*/ 	.word	0x00000005
        /*0b28*/ 	.word	0x00038830
        /*0b2c*/ 	.short	0x0101
        /*0b2e*/ 	.byte	0x3f
	.zero		1


	//   ....[45]....
        /*0b30*/ 	.word	0x00015740
        /*0b34*/ 	.word	0x00000016
        /*0b38*/ 	.word	0x00038800
        /*0b3c*/ 	.short	0x0107
        /*0b3e*/ 	.byte	0x3f
	.zero		1


	//   ....[46]....
        /*0b40*/ 	.word	0x00015840
        /*0b44*/ 	.word	0x00000016
        /*0b48*/ 	.word	0x00038800
        /*0b4c*/ 	.short	0x0101
        /*0b4e*/ 	.byte	0x3f
	.zero		1


	//   ....[47]....
        /*0b50*/ 	.word	0x00015860
        /*0b54*/ 	.word	0x00000016
        /*0b58*/ 	.word	0x00038820
        /*0b5c*/ 	.short	0x010a
        /*0b5e*/ 	.byte	0x3f
	.zero		1


	//   ....[48]....
        /*0b60*/ 	.word	0x00015c50
        /*0b64*/ 	.word	0x00000006
        /*0b68*/ 	.word	0x00038840
        /*0b6c*/ 	.short	0x010a
        /*0b6e*/ 	.byte	0x3f
	.zero		1


	//   ....[49]....
        /*0b70*/ 	.word	0x000161d0
        /*0b74*/ 	.word	0x00000006
        /*0b78*/ 	.word	0x00038830
        /*0b7c*/ 	.short	0x0107
        /*0b7e*/ 	.byte	0x3f
	.zero		1


	//   ....[50]....
        /*0b80*/ 	.word	0x00016280
        /*0b84*/ 	.word	0x00000006
        /*0b88*/ 	.word	0x00038830
        /*0b8c*/ 	.short	0x0101
        /*0b8e*/ 	.byte	0x3f
	.zero		1


	//   ....[51]....
        /*0b90*/ 	.word	0x000162e0
        /*0b94*/ 	.word	0x00000006
        /*0b98*/ 	.word	0x00038860
        /*0b9c*/ 	.short	0x010a
        /*0b9e*/ 	.byte	0x3f
	.zero		1


	//   ....[52]....
        /*0ba0*/ 	.word	0x000167d0
        /*0ba4*/ 	.word	0x00000006
        /*0ba8*/ 	.word	0x00038850
        /*0bac*/ 	.short	0x0107
        /*0bae*/ 	.byte	0x3f
	.zero		1


	//   ....[53]....
        /*0bb0*/ 	.word	0x00016990
        /*0bb4*/ 	.word	0x00000006
        /*0bb8*/ 	.word	0x00038850
        /*0bbc*/ 	.short	0x0101
        /*0bbe*/ 	.byte	0x3f
	.zero		1


	//   ....[54]....
        /*0bc0*/ 	.word	0x00016b90
        /*0bc4*/ 	.word	0x00000004
        /*0bc8*/ 	.word	0x00038860
        /*0bcc*/ 	.short	0x010a
        /*0bce*/ 	.byte	0x3f
	.zero		1


	//   ....[55]....
        /*0bd0*/ 	.word	0x000170c0
        /*0bd4*/ 	.word	0x00000004
        /*0bd8*/ 	.word	0x00038850
        /*0bdc*/ 	.short	0x0107
        /*0bde*/ 	.byte	0x3f
	.zero		1


	//   ....[56]....
        /*0be0*/ 	.word	0x00017170
        /*0be4*/ 	.word	0x00000004
        /*0be8*/ 	.word	0x00038850
        /*0bec*/ 	.short	0x0101
        /*0bee*/ 	.byte	0x3f
	.zero		1


	//   ....[57]....
        /*0bf0*/ 	.word	0x00017ea0
        /*0bf4*/ 	.word	0x00000004
        /*0bf8*/ 	.word	0x00038820
        /*0bfc*/ 	.short	0x010a
        /*0bfe*/ 	.byte	0x3f
	.zero		1


	//   ....[58]....
        /*0c00*/ 	.word	0x00018040
        /*0c04*/ 	.word	0x00000005
        /*0c08*/ 	.word	0x00038840
        /*0c0c*/ 	.short	0x010a
        /*0c0e*/ 	.byte	0x3f
	.zero		1


	//   ....[59]....
        /*0c10*/ 	.word	0x000180e0
        /*0c14*/ 	.word	0x0000001b
        /*0c18*/ 	.word	0x00038840
        /*0c1c*/ 	.short	0x010a
        /*0c1e*/ 	.byte	0x3f
	.zero		1


	//   ....[60]....
        /*0c20*/ 	.word	0x00018120
        /*0c24*/ 	.word	0x00000005
        /*0c28*/ 	.word	0x00038860
        /*0c2c*/ 	.short	0x010a
        /*0c2e*/ 	.byte	0x3f
	.zero		1


	//   ....[61]....
        /*0c30*/ 	.word	0x00018160
        /*0c34*/ 	.word	0x0000001b
        /*0c38*/ 	.word	0x00038860
        /*0c3c*/ 	.short	0x010a
        /*0c3e*/ 	.byte	0x3f
	.zero		1


	//   ....[62]....
        /*0c40*/ 	.word	0x000181e0
        /*0c44*/ 	.word	0x00000003
        /*0c48*/ 	.word	0x00038800
        /*0c4c*/ 	.short	0x010a
        /*0c4e*/ 	.byte	0x3f
	.zero		1


	//   ....[63]....
        /*0c50*/ 	.word	0x00018230
        /*0c54*/ 	.word	0x00000000
        /*0c58*/ 	.word	0x00038830
        /*0c5c*/ 	.short	0x010a
        /*0c5e*/ 	.byte	0x3f
	.zero		1


	//   ....[64]....
        /*0c60*/ 	.word	0x000182a0
        /*0c64*/ 	.word	0x00000099
        /*0c68*/ 	.word	0x00038830
        /*0c6c*/ 	.short	0x010a
        /*0c6e*/ 	.byte	0x3f
	.zero		1


	//   ....[65]....
        /*0c70*/ 	.word	0x00018300
        /*0c74*/ 	.word	0x00000002
        /*0c78*/ 	.word	0x00038850
        /*0c7c*/ 	.short	0x010a
        /*0c7e*/ 	.byte	0x3f
	.zero		1


	//   ....[66]....
        /*0c80*/ 	.word	0x00018360
        /*0c84*/ 	.word	0x00000004
        /*0c88*/ 	.word	0x00038830
        /*0c8c*/ 	.short	0x010a
        /*0c8e*/ 	.byte	0x3f
	.zero		1


	//   ....[67]....
        /*0c90*/ 	.word	0x000183c0
        /*0c94*/ 	.word	0x00000002
        /*0c98*/ 	.word	0x00038850
        /*0c9c*/ 	.short	0x010a
        /*0c9e*/ 	.byte	0x3f
	.zero		1


	//   ....[68]....
        /*0ca0*/ 	.word	0x00018420
        /*0ca4*/ 	.word	0x00000007
        /*0ca8*/ 	.word	0x00038850
        /*0cac*/ 	.short	0x010a
        /*0cae*/ 	.byte	0x3f
	.zero		1


	//   ....[69]....
        /*0cb0*/ 	.word	0x00018540
        /*0cb4*/ 	.word	0x00000005
        /*0cb8*/ 	.word	0x00038840
        /*0cbc*/ 	.short	0x010a
        /*0cbe*/ 	.byte	0x3f
	.zero		1


	//   ....[70]....
        /*0cc0*/ 	.word	0x000197b0
        /*0cc4*/ 	.word	0x00000016
        /*0cc8*/ 	.word	0x00038820
        /*0ccc*/ 	.short	0x010a
        /*0cce*/ 	.byte	0x3f
	.zero		1


	//   ....[71]....
        /*0cd0*/ 	.word	0x00019800
        /*0cd4*/ 	.word	0x00000006
        /*0cd8*/ 	.word	0x00038840
        /*0cdc*/ 	.short	0x010a
        /*0cde*/ 	.byte	0x3f
	.zero		1


	//   ....[72]....
        /*0ce0*/ 	.word	0x00019f60
        /*0ce4*/ 	.word	0x00000006
        /*0ce8*/ 	.word	0x00038860
        /*0cec*/ 	.short	0x010a
        /*0cee*/ 	.byte	0x3f
	.zero		1


	//   ....[73]....
        /*0cf0*/ 	.word	0x0001a710
        /*0cf4*/ 	.word	0x00000004
        /*0cf8*/ 	.word	0x00038860
        /*0cfc*/ 	.short	0x010a
        /*0cfe*/ 	.byte	0x3f
	.zero		1


	//   ....[74]....
        /*0d00*/ 	.word	0x0001b8b0
        /*0d04*/ 	.word	0x00000004
        /*0d08*/ 	.word	0x00038820
        /*0d0c*/ 	.short	0x010a
        /*0d0e*/ 	.byte	0x3f
	.zero		1


	//   ....[75]....
        /*0d10*/ 	.word	0x0001ba50
        /*0d14*/ 	.word	0x00000005
        /*0d18*/ 	.word	0x00038840
        /*0d1c*/ 	.short	0x010a
        /*0d1e*/ 	.byte	0x3f
	.zero		1


	//   ....[76]....
        /*0d20*/ 	.word	0x0001baa0
        /*0d24*/ 	.word	0x0000001b
        /*0d28*/ 	.word	0x00038840
        /*0d2c*/ 	.short	0x010a
        /*0d2e*/ 	.byte	0x3f
	.zero		1


	//   ....[77]....
        /*0d30*/ 	.word	0x0001baf0
        /*0d34*/ 	.word	0x00000005
        /*0d38*/ 	.word	0x00038860
        /*0d3c*/ 	.short	0x010a
        /*0d3e*/ 	.byte	0x3f
	.zero		1


	//----- nvinfo : EIATTR_NUM_MBARRIERS
	.align		4
.L_533:
        /*0d40*/ 	.byte	0x03, 0x38
        /*0d42*/ 	.short	0x0016


	//----- nvinfo : EIATTR_EXIT_INSTR_OFFSETS
	.align		4
        /*0d44*/ 	.byte	0x04, 0x1c
        /*0d46*/ 	.short	(.L_535 - .L_534)


	//   ....[0]....
.L_534:
        /*0d48*/ 	.word	0x00000990


	//   ....[1]....
        /*0d4c*/ 	.word	0x000126b0


	//   ....[2]....
        /*0d50*/ 	.word	0x000181b0


	//----- nvinfo : EIATTR_MAX_THREADS
	.align		4
.L_535:
        /*0d54*/ 	.byte	0x04, 0x05
        /*0d56*/ 	.short	(.L_537 - .L_536)
.L_536:
        /*0d58*/ 	.word	0x00000180
        /*0d5c*/ 	.word	0x00000001
        /*0d60*/ 	.word	0x00000001


	//----- nvinfo : EIATTR_CRS_STACK_SIZE
	.align		4
.L_537:
        /*0d64*/ 	.byte	0x04, 0x1e
        /*0d66*/ 	.short	(.L_539 - .L_538)
.L_538:
        /*0d68*/ 	.word	0x00000000


	//----- nvinfo : EIATTR_CBANK_PARAM_SIZE
	.align		4
.L_539:
        /*0d6c*/ 	.byte	0x03, 0x19
        /*0d6e*/ 	.short	0x0af0


	//----- nvinfo : EIATTR_PARAM_CBANK
	.align		4
        /*0d70*/ 	.byte	0x04, 0x0a
        /*0d72*/ 	.short	(.L_541 - .L_540)
	.align		4
.L_540:
        /*0d74*/ 	.word	index@(.nv.constant0._ZN7cutlass13device_kernelIN5flash11enable_sm90INS1_16FlashAttnFwdSm90INS1_25CollectiveMainloopFwdSm90ILi2EN4cute5tupleIJNS5_1CILi1EEES8_S8_EEENS6_IJNS7_ILi128EEENS7_ILi80EEENS7_ILi256EEEEEELi256ENS_6half_tEfNS_4arch4Sm90ELb1ELb0ELb1ELb1ELb1ELb0ELb0ELb1ELb1ELb1ELb0ELb0EEENS1_21CollectiveEpilogueFwdINS6_IJSA_SC_SB_EEES9_SE_SG_Li256ELb1ELb1ELb0ELb0EEENS1_36VarlenDynamicPersistentTileSchedulerILi128ELi80ELi256ELi128ELb0ELb1ELb1ELb1ELb1ELb1EEEEEEEEEvNT_6ParamsE)
        /*0d78*/ 	.short	0x0210
        /*0d7a*/ 	.short	0x0af0


	//----- nvinfo : EIATTR_SW_WAR
	.align		4
.L_541:
        /*0d7c*/ 	.byte	0x04, 0x36
        /*0d7e*/ 	.short	(.L_543 - .L_542)
.L_542:
        /*0d80*/ 	.word	0x00000008
.L_543:


//--------------------- .nv.info._ZN7cutlass13device_kernelIN5flash11enable_sm90INS1_16FlashAttnFwdSm90INS1_25CollectiveMainloopFwdSm90ILi2EN4cute5tupleIJNS5_1CILi1EEES8_S8_EEENS6_IJNS7_ILi128EEENS7_ILi80EEENS7_ILi256EEEEEELi256ENS_6half_tEfNS_4arch4Sm90ELb1ELb0ELb1ELb1ELb1ELb1ELb0ELb1ELb1ELb1ELb0ELb0EEENS1_21CollectiveEpilogueFwdINS6_IJSA_SC_SB_EEES9_SE_SG_Li256ELb1ELb1ELb0ELb0EEENS1_36VarlenDynamicPersistentTileSchedulerILi128ELi80ELi256ELi128ELb0ELb1ELb1ELb1ELb1ELb1EEEEEEEEEvNT_6ParamsE --------------------------
	.section	.nv.info._ZN7cutlass13device_kernelIN5flash11enable_sm90INS1_16FlashAttnFwdSm90INS1_25CollectiveMainloopFwdSm90ILi2EN4cute5tupleIJNS5_1CILi1EEES8_S8_EEENS6_IJNS7_ILi128EEENS7_ILi80EEENS7_ILi256EEEEEELi256ENS_6half_tEfNS_4arch4Sm90ELb1ELb0ELb1ELb1ELb1ELb1ELb0ELb1ELb1ELb1ELb0ELb0EEENS1_21CollectiveEpilogueFwdINS6_IJSA_SC_SB_EEES9_SE_SG_Li256ELb1ELb1ELb0ELb0EEENS1_36VarlenDynamicPersistentTileSchedulerILi128ELi80ELi256ELi128ELb0ELb1ELb1ELb1ELb1ELb1EEEEEEEEEvNT_6ParamsE,"",@"SHT_CUDA_INFO"
	.sectionflags	@""
	.align	4


	//----- nvinfo : EIATTR_CUDA_API_VERSION
	.align		4
        /*0000*/ 	.byte	0x04, 0x37
        /*0002*/ 	.short	(.L_545 - .L_544)
.L_544:
        /*0004*/ 	.word	0x00000082


	//----- nvinfo : EIATTR_KPARAM_INFO
	.align		4
.L_545:
        /*0008*/ 	.byte	0x04, 0x17
        /*000a*/ 	.short	(.L_547 - .L_546)
.L_546:
        /*000c*/ 	.word	0x00000000
        /*0010*/ 	.short	0x0000
        /*0012*/ 	.short	0x0070
        /*0014*/ 	.byte	0x00, 0xf0, 0x01, 0x2a


	//----- nvinfo : EIATTR_SPARSE_MMA_MASK
	.align		4
.L_547:
        /*0018*/ 	.byte	0x03, 0x50
        /*001a*/ 	.short	0x0000


	//----- nvinfo : EIATTR_MAXREG_COUNT
	.align		4
        /*001c*/ 	.byte	0x03, 0x1b
        /*001e*/ 	.short	0x00a8


	//----- nvinfo : EIATTR_NUM_BARRIERS
	.align		4
        /*0020*/ 	.byte	0x02, 0x4c
        /*0022*/ 	.byte	0x10
	.zero		1


	//----- nvinfo : EIATTR_EXTERNS
	.align		4
        /*0024*/ 	.byte	0x04, 0x0f
        /*0026*/ 	.short	(.L_549 - .L_548)


	//   ....[0]....
	.align		4
.L_548:
        /*0028*/ 	.word	index@(__assertfail)


	//----- nvinfo : EIATTR_ANNOTATIONS
	.align		4
.L_549:
        /*002c*/ 	.byte	0x04, 0x55
        /*002e*/ 	.short	(.L_551 - .L_550)


	//   ....[0]....
.L_550:
        /* <DEDUP_REMOVED lines=68> */


	//----- nvinfo : EIATTR_MERCURY_ISA_VERSION
	.align		4
.L_551:
        /*0458*/ 	.byte	0x03, 0x5f
        /*045a*/ 	.short	0x0101


	//----- nvinfo : EIATTR_UNUSED_LOAD_BYTE_OFFSET
	.align		4
        /*045c*/ 	.byte	0x04, 0x44
        /*045e*/ 	.short	(.L_553 - .L_552)


	//   ....[0]....
.L_552:
        /*0460*/ 	.word	0x00000a50
        /*0464*/ 	.word	0x0000fff0


	//   ....[1]....
        /*0468*/ 	.word	0x00024fb0
        /*046c*/ 	.word	0x0000fff0


	//----- nvinfo : EIATTR_INT_WARP_WIDE_INSTR_OFFSETS
	.align		4
.L_553:
        /*0470*/ 	.byte	0x04, 0x31
        /*0472*/ 	.short	(.L_555 - .L_554)


	//   ....[0]....
.L_554:
        /*0474*/ 	.word	0x00000130


	//   ....[1]....
        /*0478*/ 	.word	0x00000170


	//   ....[2]....
        /*047c*/ 	.word	0x000001e0


	//   ....[3]....
        /*0480*/ 	.word	0x0002ac20


	//   ....[4]....
        /*0484*/ 	.word	0x0002acb0


	//   ....[5]....
        /*0488*/ 	.word	0x0002dc80


	//   ....[6]....
        /*048c*/ 	.word	0x0002dd10


	//----- nvinfo : EIATTR_COOP_GROUP_MASK_REGIDS
	.align		4
.L_555:
        /*0490*/ 	.byte	0x04, 0x29
        /*0492*/ 	.short	(.L_557 - .L_556)


	//   ....[0]....
.L_556:
        /*0494*/ 	.word	0xffffffff


	//   ....[1]....
        /*0498*/ 	.word	0xffffffff


	//   ....[2]....
        /*049c*/ 	.word	0xffffffff


	//   ....[3]....
        /*04a0*/ 	.word	0xffffffff


	//   ....[4]....
        /*04a4*/ 	.word	0xffffffff


	//   ....[5]....
        /*04a8*/ 	.word	0xffffffff


	//   ....[6]....
        /*04ac*/ 	.word	0xffffffff


	//   ....[7]....
        /*04b0*/ 	.word	0xffffffff


	//   ....[8]....
        /*04b4*/ 	.word	0xffffffff


	//   ....[9]....
        /*04b8*/ 	.word	0xffffffff


	//   ....[10]....
        /*04bc*/ 	.word	0xffffffff


	//   ....[11]....
        /*04c0*/ 	.word	0xffffffff


	//   ....[12]....
        /*04c4*/ 	.word	0xffffffff


	//   ....[13]....
        /*04c8*/ 	.word	0xffffffff


	//   ....[14]....
        /*04cc*/ 	.word	0xffffffff


	//   ....[15]....
        /*04d0*/ 	.word	0xffffffff


	//   ....[16]....
        /*04d4*/ 	.word	0xffffffff


	//   ....[17]....
        /*04d8*/ 	.word	0xffffffff


	//   ....[18]....
        /*04dc*/ 	.word	0xffffffff


	//   ....[19]....
        /*04e0*/ 	.word	0xffffffff


	//   ....[20]....
        /*04e4*/ 	.word	0xffffffff


	//   ....[21]....
        /*04e8*/ 	.word	0xffffffff


	//   ....[22]....
        /*04ec*/ 	.word	0xffffffff


	//   ....[23]....
        /*04f0*/ 	.word	0xffffffff


	//   ....[24]....
        /*04f4*/ 	.word	0xffffffff


	//   ....[25]....
        /*04f8*/ 	.word	0xffffffff


	//   ....[26]....
        /*04fc*/ 	.word	0xffffffff


	//   ....[27]....
        /*0500*/ 	.word	0xffffffff


	//   ....[28]....
        /*0504*/ 	.word	0xffffffff


	//   ....[29]....
        /*0508*/ 	.word	0xffffffff


	//   ....[30]....
        /*050c*/ 	.word	0xffffffff


	//   ....[31]....
        /*0510*/ 	.word	0xffffffff


	//   ....[32]....
        /*0514*/ 	.word	0xffffffff


	//   ....[33]....
        /*0518*/ 	.word	0xffffffff


	//   ....[34]....
        /*051c*/ 	.word	0xffffffff


	//   ....[35]....
        /*0520*/ 	.word	0xffffffff


	//   ....[36]....
        /*0524*/ 	.word	0xffffffff


	//   ....[37]....
        /*0528*/ 	.word	0xffffffff


	//   ....[38]....
        /*052c*/ 	.word	0xffffffff


	//   ....[39]....
        /*0530*/ 	.word	0xffffffff


	//   ....[40]....
        /*0534*/ 	.word	0xffffffff


	//   ....[41]....
        /*0538*/ 	.word	0xffffffff


	//   ....[42]....
        /*053c*/ 	.word	0xffffffff


	//   ....[43]....
        /*0540*/ 	.word	0xffffffff


	//   ....[44]....
        /*0544*/ 	.word	0xffffffff


	//   ....[45]....
        /*0548*/ 	.word	0xffffffff


	//   ....[46]....
        /*054c*/ 	.word	0xffffffff


	//   ....[47]....
        /*0550*/ 	.word	0xffffffff


	//   ....[48]....
        /*0554*/ 	.word	0xffffffff


	//   ....[49]....
        /*0558*/ 	.word	0xffffffff


	//   ....[50]....
        /*055c*/ 	.word	0xffffffff


	//   ....[51]....
        /*0560*/ 	.word	0xffffffff


	//   ....[52]....
        /*0564*/ 	.word	0xffffffff


	//   ....[53]....
        /*0568*/ 	.word	0xffffffff


	//   ....[54]....
        /*056c*/ 	.word	0xffffffff


	//   ....[55]....
        /*0570*/ 	.word	0xffffffff


	//   ....[56]....
        /*0574*/ 	.word	0xffffffff


	//   ....[57]....
        /*0578*/ 	.word	0xffffffff


	//   ....[58]....
        /*057c*/ 	.word	0xffffffff


	//   ....[59]....
        /*0580*/ 	.word	0xffffffff


	//   ....[60]....
        /*0584*/ 	.word	0xffffffff


	//   ....[61]....
        /*0588*/ 	.word	0xffffffff


	//   ....[62]....
        /*058c*/ 	.word	0xffffffff


	//   ....[63]....
        /*0590*/ 	.word	0xffffffff


	//   ....[64]....
        /*0594*/ 	.word	0xffffffff


	//   ....[65]....
        /*0598*/ 	.word	0xffffffff


	//   ....[66]....
        /*059c*/ 	.word	0xffffffff


	//   ....[67]....
        /*05a0*/ 	.word	0xffffffff


	//   ....[68]....
        /*05a4*/ 	.word	0xffffffff


	//   ....[69]....
        /*05a8*/ 	.word	0xffffffff


	//   ....[70]....
        /*05ac*/ 	.word	0xffffffff


	//   ....[71]....
        /*05b0*/ 	.word	0xffffffff


	//   ....[72]....
        /*05b4*/ 	.word	0xffffffff


	//   ....[73]....
        /*05b8*/ 	.word	0xffffffff


	//   ....[74]....
        /*05bc*/ 	.word	0xffffffff


	//   ....[75]....
        /*05c0*/ 	.word	0xffffffff


	//   ....[76]....
        /*05c4*/ 	.word	0xffffffff


	//   ....[77]....
        /*05c8*/ 	.word	0xffffffff


	//   ....[78]....
        /*05cc*/ 	.word	0xffffffff


	//   ....[79]....
        /*05d0*/ 	.word	0xffffffff


	//   ....[80]....
        /*05d4*/ 	.word	0xffffffff


	//   ....[81]....
        /*05d8*/ 	.word	0xffffffff


	//   ....[82]....
        /*05dc*/ 	.word	0xffffffff


	//   ....[83]....
        /*05e0*/ 	.word	0xffffffff


	//   ....[84]....
        /*05e4*/ 	.word	0xffffffff


	//   ....[85]....
        /*05e8*/ 	.word	0xffffffff


	//   ....[86]....
        /*05ec*/ 	.word	0xffffffff


	//   ....[87]....
        /*05f0*/ 	.word	0xffffffff


	//   ....[88]....
        /*05f4*/ 	.word	0xffffffff


	//   ....[89]....
        /*05f8*/ 	.word	0xffffffff


	//   ....[90]....
        /*05fc*/ 	.word	0xffffffff


	//   ....[91]....
        /*0600*/ 	.word	0xffffffff


	//   ....[92]....
        /*0604*/ 	.word	0xffffffff


	//   ....[93]....
        /*0608*/ 	.word	0xffffffff


	//   ....[94]....
        /*060c*/ 	.word	0xffffffff


	//   ....[95]....
        /*0610*/ 	.word	0xffffffff


	//   ....[96]....
        /*0614*/ 	.word	0xffffffff


	//   ....[97]....
        /*0618*/ 	.word	0xffffffff


	//   ....[98]....
        /*061c*/ 	.word	0xffffffff


	//   ....[99]....
        /*0620*/ 	.word	0xffffffff


	//   ....[100]....
        /*0624*/ 	.word	0xffffffff


	//   ....[101]....
        /*0628*/ 	.word	0xffffffff


	//   ....[102]....
        /*062c*/ 	.word	0xffffffff


	//   ....[103]....
        /*0630*/ 	.word	0xffffffff


	//   ....[104]....
        /*0634*/ 	.word	0xffffffff


	//   ....[105]....
        /*0638*/ 	.word	0xffffffff


	//   ....[106]....
        /*063c*/ 	.word	0xffffffff


	//   ....[107]....
        /*0640*/ 	.word	0xffffffff


	//   ....[108]....
        /*0644*/ 	.word	0xffffffff


	//   ....[109]....
        /*0648*/ 	.word	0xffffffff


	//   ....[110]....
        /*064c*/ 	.word	0xffffffff


	//   ....[111]....
        /*0650*/ 	.word	0xffffffff


	//   ....[112]....
        /*0654*/ 	.word	0xffffffff


	//   ....[113]....
        /*0658*/ 	.word	0xffffffff


	//   ....[114]....
        /*065c*/ 	.word	0xffffffff


	//   ....[115]....
        /*0660*/ 	.word	0xffffffff


	//   ....[116]....
        /*0664*/ 	.word	0xffffffff


	//   ....[117]....
        /*0668*/ 	.word	0xffffffff


	//   ....[118]....
        /*066c*/ 	.word	0xffffffff


	//   ....[119]....
        /*0670*/ 	.word	0xffffffff


	//   ....[120]....
        /*0674*/ 	.word	0xffffffff


	//   ....[121]....
        /*0678*/ 	.word	0xffffffff


	//   ....[122]....
        /*067c*/ 	.word	0xffffffff


	//   ....[123]....
        /*0680*/ 	.word	0xffffffff


	//   ....[124]....
        /*0684*/ 	.word	0xffffffff


	//   ....[125]....
        /*0688*/ 	.word	0xffffffff


	//   ....[126]....
        /*068c*/ 	.word	0xffffffff


	//   ....[127]....
        /*0690*/ 	.word	0xffffffff


	//   ....[128]....
        /*0694*/ 	.word	0xffffffff


	//   ....[129]....
        /*0698*/ 	.word	0xffffffff


	//   ....[130]....
        /*069c*/ 	.word	0xffffffff


	//   ....[131]....
        /*06a0*/ 	.word	0xffffffff


	//   ....[132]....
        /*06a4*/ 	.word	0xffffffff


	//   ....[133]....
        /*06a8*/ 	.word	0xffffffff


	//   ....[134]....
        /*06ac*/ 	.word	0xffffffff


	//   ....[135]....
        /*06b0*/ 	.word	0xffffffff


	//   ....[136]....
        /*06b4*/ 	.word	0xffffffff


	//   ....[137]....
        /*06b8*/ 	.word	0xffffffff


	//   ....[138]....
        /*06bc*/ 	.word	0xffffffff


	//   ....[139]....
        /*06c0*/ 	.word	0xffffffff


	//   ....[140]....
        /*06c4*/ 	.word	0xffffffff


	//   ....[141]....
        /*06c8*/ 	.word	0xffffffff


	//   ....[142]....
        /*06cc*/ 	.word	0xffffffff


	//   ....[143]....
        /*06d0*/ 	.word	0xffffffff


	//   ....[144]....
        /*06d4*/ 	.word	0xffffffff


	//   ....[145]....
        /*06d8*/ 	.word	0xffffffff


	//   ....[146]....
        /*06dc*/ 	.word	0xffffffff


	//   ....[147]....
        /*06e0*/ 	.word	0xffffffff


	//   ....[148]....
        /*06e4*/ 	.word	0xffffffff


	//   ....[149]....
        /*06e8*/ 	.word	0xffffffff


	//   ....[150]....
        /*06ec*/ 	.word	0xffffffff


	//   ....[151]....
        /*06f0*/ 	.word	0xffffffff


	//   ....[152]....
        /*06f4*/ 	.word	0xffffffff


	//   ....[153]....
        /*06f8*/ 	.word	0xffffffff


	//   ....[154]....
        /*06fc*/ 	.word	0xffffffff


	//   ....[155]....
        /*0700*/ 	.word	0xffffffff


	//   ....[156]....
        /*0704*/ 	.word	0xffffffff


	//   ....[157]....
        /*0708*/ 	.word	0xffffffff


	//   ....[158]....
        /*070c*/ 	.word	0xffffffff


	//   ....[159]....
        /*0710*/ 	.word	0xffffffff


	//   ....[160]....
        /*0714*/ 	.word	0xffffffff


	//   ....[161]....
        /*0718*/ 	.word	0xffffffff


	//   ....[162]....
        /*071c*/ 	.word	0xffffffff


	//   ....[163]....
        /*0720*/ 	.word	0xffffffff


	//   ....[164]....
        /*0724*/ 	.word	0xffffffff


	//   ....[165]....
        /*0728*/ 	.word	0xffffffff


	//   ....[166]....
        /*072c*/ 	.word	0xffffffff


	//   ....[167]....
        /*0730*/ 	.word	0xffffffff


	//   ....[168]....
        /*0734*/ 	.word	0xffffffff


	//   ....[169]....
        /*0738*/ 	.word	0xffffffff


	//   ....[170]....
        /*073c*/ 	.word	0xffffffff


	//   ....[171]....
        /*0740*/ 	.word	0xffffffff


	//   ....[172]....
        /*0744*/ 	.word	0xffffffff


	//   ....[173]....
        /*0748*/ 	.word	0xffffffff


	//   ....[174]....
        /*074c*/ 	.word	0xffffffff


	//   ....[175]....
        /*0750*/ 	.word	0xffffffff


	//   ....[176]....
        /*0754*/ 	.word	0xffffffff


	//   ....[177]....
        /*0758*/ 	.word	0xffffffff


	//   ....[178]....
        /*075c*/ 	.word	0xffffffff


	//   ....[179]....
        /*0760*/ 	.word	0xffffffff


	//   ....[180]....
        /*0764*/ 	.word	0xffffffff


	//   ....[181]....
        /*0768*/ 	.word	0xffffffff


	//   ....[182]....
        /*076c*/ 	.word	0xffffffff


	//   ....[183]....
        /*0770*/ 	.word	0xffffffff


	//   ....[184]....
        /*0774*/ 	.word	0xffffffff


	//   ....[185]....
        /*0778*/ 	.word	0xffffffff


	//   ....[186]....
        /*077c*/ 	.word	0xffffffff


	//   ....[187]....
        /*0780*/ 	.word	0xffffffff


	//   ....[188]....
        /*0784*/ 	.word	0xffffffff


	//   ....[189]....
        /*0788*/ 	.word	0xffffffff


	//   ....[190]....
        /*078c*/ 	.word	0xffffffff


	//   ....[191]....
        /*0790*/ 	.word	0xffffffff


	//   ....[192]....
        /*0794*/ 	.word	0xffffffff


	//   ....[193]....
        /*0798*/ 	.word	0xffffffff


	//   ....[194]....
        /*079c*/ 	.word	0xffffffff


	//   ....[195]....
        /*07a0*/ 	.word	0x0500000f


	//   ....[196]....
        /*07a4*/ 	.word	0x0500000f


	//   ....[197]....
        /*07a8*/ 	.word	0x0500000f


	//   ....[198]....
        /*07ac*/ 	.word	0x0500000f


	//   ....[199]....
        /*07b0*/ 	.word	0x0500000f


	//   ....[200]....
        /*07b4*/ 	.word	0x0500000f


	//   ....[201]....
        /*07b8*/ 	.word	0x0500000f


	//   ....[202]....
        /*07bc*/ 	.word	0x0500000f


	//   ....[203]....
        /*07c0*/ 	.word	0x0500000f


	//   ....[204]....
        /*07c4*/ 	.word	0x0500000f


	//   ....[205]....
        /*07c8*/ 	.word	0x0500000f


	//   ....[206]....
        /*07cc*/ 	.word	0x0500000f


	//   ....[207]....
        /*07d0*/ 	.word	0x0500000f


	//   ....[208]....
        /*07d4*/ 	.word	0x0500000f


	//   ....[209]....
        /*07d8*/ 	.word	0x0500000f


	//   ....[210]....
        /*07dc*/ 	.word	0x0500000f


	//   ....[211]....
        /*07e0*/ 	.word	0x0500000f


	//   ....[212]....
        /*07e4*/ 	.word	0x0500000f


	//   ....[213]....
        /*07e8*/ 	.word	0x0500000f


	//   ....[214]....
        /*07ec*/ 	.word	0x0500000f


	//   ....[215]....
        /*07f0*/ 	.word	0x0500000f


	//   ....[216]....
        /*07f4*/ 	.word	0x0500000f


	//   ....[217]....
        /*07f8*/ 	.word	0x0500000f


	//   ....[218]....
        /*07fc*/ 	.word	0x0500000f


	//   ....[219]....
        /*0800*/ 	.word	0x0500000f


	//   ....[220]....
        /*0804*/ 	.word	0x0500000f


	//   ....[221]....
        /*0808*/ 	.word	0x0500000f


	//   ....[222]....
        /*080c*/ 	.word	0x0500000f


	//   ....[223]....
        /*0810*/ 	.word	0x0500000f


	//   ....[224]....
        /*0814*/ 	.word	0x0500000f


	//   ....[225]....
        /*0818*/ 	.word	0x0500000f


	//   ....[226]....
        /*081c*/ 	.word	0x0500000f


	//   ....[227]....
        /*0820*/ 	.word	0x0500000f


	//   ....[228]....
        /*0824*/ 	.word	0x0500000f


	//   ....[229]....
        /*0828*/ 	.word	0x0500000f


	//   ....[230]....
        /*082c*/ 	.word	0x0500000f


	//   ....[231]....
        /*0830*/ 	.word	0x0500000f


	//   ....[232]....
        /*0834*/ 	.word	0x0500000f


	//   ....[233]....
        /*0838*/ 	.word	0x0500000f


	//   ....[234]....
        /*083c*/ 	.word	0x0500000f


	//   ....[235]....
        /*0840*/ 	.word	0x0500000f


	//   ....[236]....
        /*0844*/ 	.word	0x0500000f


	//   ....[237]....
        /*0848*/ 	.word	0x0500000f


	//   ....[238]....
        /*084c*/ 	.word	0x0500000f


	//   ....[239]....
        /*0850*/ 	.word	0x0500000f


	//   ....[240]....
        /*0854*/ 	.word	0x0500000f


	//   ....[241]....
        /*0858*/ 	.word	0x0500000f


	//   ....[242]....
        /*085c*/ 	.word	0x0500000f


	//   ....[243]....
        /*0860*/ 	.word	0x0500000f


	//   ....[244]....
        /*0864*/ 	.word	0x0500000f


	//   ....[245]....
        /*0868*/ 	.word	0x0500000f


	//   ....[246]....
        /*086c*/ 	.word	0x0500000f


	//   ....[247]....
        /*0870*/ 	.word	0x0500000f


	//   ....[248]....
        /*0874*/ 	.word	0x0500000f


	//   ....[249]....
        /*0878*/ 	.word	0x0500000f


	//   ....[250]....
        /*087c*/ 	.word	0x0500000f


	//   ....[251]....
        /*0880*/ 	.word	0x0500000f


	//   ....[252]....
        /*0884*/ 	.word	0x0500000f


	//   ....[253]....
        /*0888*/ 	.word	0x0500000f


	//   ....[254]....
        /*088c*/ 	.word	0x0500000f


	//   ....[255]....
        /*0890*/ 	.word	0x0500000f


	//   ....[0]....
        /*0894*/ 	.word	0x0500000f


	//   ....[1]....
        /*0898*/ 	.word	0x0500000f


	//   ....[2]....
        /*089c*/ 	.word	0x0500000f


	//   ....[3]....
        /*08a0*/ 	.word	0x0500000f


	//   ....[4]....
        /*08a4*/ 	.word	0x0500000f


	//   ....[5]....
        /*08a8*/ 	.word	0x0500000f


	//   ....[6]....
        /*08ac*/ 	.word	0x0500000f


	//   ....[7]....
        /*08b0*/ 	.word	0x0500000f


	//   ....[8]....
        /*08b4*/ 	.word	0x0500000f


	//   ....[9]....
        /*08b8*/ 	.word	0x0500000f


	//   ....[10]....
        /*08bc*/ 	.word	0x0500000f


	//   ....[11]....
        /*08c0*/ 	.word	0x0500000f


	//   ....[12]....
        /*08c4*/ 	.word	0x0500000f


	//   ....[13]....
        /*08c8*/ 	.word	0x0500000f


	//   ....[14]....
        /*08cc*/ 	.word	0x0500000f


	//   ....[15]....
        /*08d0*/ 	.word	0x0500000f


	//   ....[16]....
        /*08d4*/ 	.word	0x0500000f


	//   ....[17]....
        /*08d8*/ 	.word	0x0500000f


	//   ....[18]....
        /*08dc*/ 	.word	0x0500000f


	//   ....[19]....
        /*08e0*/ 	.word	0x0500000f


	//   ....[20]....
        /*08e4*/ 	.word	0x0500000f


	//   ....[21]....
        /*08e8*/ 	.word	0x0500000f


	//   ....[22]....
        /*08ec*/ 	.word	0x0500000f


	//   ....[23]....
        /*08f0*/ 	.word	0x0500000f


	//   ....[24]....
        /*08f4*/ 	.word	0x0500000f


	//   ....[25]....
        /*08f8*/ 	.word	0x0500000f


	//   ....[26]....
        /*08fc*/ 	.word	0x0500000f


	//   ....[27]....
        /*0900*/ 	.word	0x0500000f


	//   ....[28]....
        /*0904*/ 	.word	0x0500000f


	//   ....[29]....
        /*0908*/ 	.word	0x0500000f


	//   ....[30]....
        /*090c*/ 	.word	0x0500000f


	//   ....[31]....
        /*0910*/ 	.word	0x0500000f


	//   ....[32]....
        /*0914*/ 	.word	0x0500000f


	//   ....[33]....
        /*0918*/ 	.word	0x0500000f


	//   ....[34]....
        /*091c*/ 	.word	0x0500000f


	//   ....[35]....
        /*0920*/ 	.word	0x0500000f


	//   ....[36]....
        /*0924*/ 	.word	0x0500000f


	//   ....[37]....
        /*0928*/ 	.word	0x0500000f


	//   ....[38]....
        /*092c*/ 	.word	0x0500000f


	//   ....[39]....
        /*0930*/ 	.word	0x0500000f


	//   ....[40]....
        /*0934*/ 	.word	0x0500000f


	//   ....[41]....
        /*0938*/ 	.word	0x0500000f


	//   ....[42]....
        /*093c*/ 	.word	0x0500000f


	//   ....[43]....
        /*0940*/ 	.word	0x0500000f


	//   ....[44]....
        /*0944*/ 	.word	0x0500000f


	//   ....[45]....
        /*0948*/ 	.word	0x0500000f


	//   ....[46]....
        /*094c*/ 	.word	0x0500000f


	//   ....[47]....
        /*0950*/ 	.word	0x0500000f


	//   ....[48]....
        /*0954*/ 	.word	0x0500000f


	//   ....[49]....
        /*0958*/ 	.word	0x0500000f


	//   ....[50]....
        /*095c*/ 	.word	0x0500000f


	//   ....[51]....
        /*0960*/ 	.word	0x0500000f


	//   ....[52]....
        /*0964*/ 	.word	0x0500000f


	//   ....[53]....
        /*0968*/ 	.word	0x0500000f


	//   ....[54]....
        /*096c*/ 	.word	0x0500000f


	//   ....[55]....
        /*0970*/ 	.word	0x0500000f


	//   ....[56]....
        /*0974*/ 	.word	0x0500000f


	//   ....[57]....
        /*0978*/ 	.word	0x0500000f


	//   ....[58]....
        /*097c*/ 	.word	0x0500000f


	//   ....[59]....
        /*0980*/ 	.word	0x0500000f


	//   ....[60]....
        /*0984*/ 	.word	0x0500000f


	//   ....[61]....
        /*0988*/ 	.word	0x0500000f


	//   ....[62]....
        /*098c*/ 	.word	0x0500000f


	//   ....[63]....
        /*0990*/ 	.word	0x0500000f


	//   ....[64]....
        /*0994*/ 	.word	0x0500000f


	//----- nvinfo : EIATTR_COOP_GROUP_INSTR_OFFSETS
	.align		4
.L_557:
        /*0998*/ 	.byte	0x04, 0x28
        /*099a*/ 	.short	(.L_559 - .L_558)


	//   ....[0]....
.L_558:
        /*099c*/ 	.word	0x00000060


	//   ....[1]....
        /*09a0*/ 	.word	0x00000140


	//   ....[2]....
        /*09a4*/ 	.word	0x00000190


	//   ....[3]....
        /*09a8*/ 	.word	0x000003c0


	//   ....[4]....
        /*09ac*/ 	.word	0x00000520


	//   ....[5]....
        /*09b0*/ 	.word	0x00000640


	//   ....[6]....
        /*09b4*/ 	.word	0x000007a0


	//   ....[7]....
        /*09b8*/ 	.word	0x00003600


	//   ....[8]....
        /*09bc*/ 	.word	0x00003610


	//   ....[9]....
        /*09c0*/ 	.word	0x000043d0


	//   ....[10]....
        /*09c4*/ 	.word	0x000043e0


	//   ....[11]....
        /*09c8*/ 	.word	0x00005130


	//   ....[12]....
        /*09cc*/ 	.word	0x00005140


	//   ....[13]....
        /*09d0*/ 	.word	0x00006b50


	//   ....[14]....
        /*09d4*/ 	.word	0x00006b60


	//   ....[15]....
        /*09d8*/ 	.word	0x00007a60


	//   ....[16]....
        /*09dc*/ 	.word	0x00007a70


	//   ....[17]....
        /*09e0*/ 	.word	0x00008a70


	//   ....[18]....
        /*09e4*/ 	.word	0x00008a80


	//   ....[19]....
        /*09e8*/ 	.word	0x00009be0


	//   ....[20]....
        /*09ec*/ 	.word	0x00009bf0


	//   ....[21]....
        /*09f0*/ 	.word	0x00009da0


	//   ....[22]....
        /*09f4*/ 	.word	0x00009db0


	//   ....[23]....
        /*09f8*/ 	.word	0x00009f70


	//   ....[24]....
        /*09fc*/ 	.word	0x00009f80


	//   ....[25]....
        /*0a00*/ 	.word	0x0000a3d0


	//   ....[26]....
        /*0a04*/ 	.word	0x0000a3e0


	//   ....[27]....
        /*0a08*/ 	.word	0x0000a560


	//   ....[28]....
        /*0a0c*/ 	.word	0x0000a580


	//   ....[29]....
        /*0a10*/ 	.word	0x0000a710


	//   ....[30]....
        /*0a14*/ 	.word	0x0000a730


	//   ....[31]....
        /*0a18*/ 	.word	0x0000afe0


	//   ....[32]....
        /*0a1c*/ 	.word	0x0000b7f0


	//   ....[33]....
        /*0a20*/ 	.word	0x0000b800


	//   ....[34]....
        /*0a24*/ 	.word	0x0000b810


	//   ....[35]....
        /*0a28*/ 	.word	0x0000b820


	//   ....[36]....
        /*0a2c*/ 	.word	0x0000bd90


	//   ....[37]....
        /*0a30*/ 	.word	0x0000bda0


	//   ....[38]....
        /*0a34*/ 	.word	0x0000bdb0


	//   ....[39]....
        /*0a38*/ 	.word	0x0000bdc0


	//   ....[40]....
        /*0a3c*/ 	.word	0x0000c300


	//   ....[41]....
        /*0a40*/ 	.word	0x0000c310


	//   ....[42]....
        /*0a44*/ 	.word	0x0000c320


	//   ....[43]....
        /*0a48*/ 	.word	0x0000c330


	//   ....[44]....
        /*0a4c*/ 	.word	0x0000c890


	//   ....[45]....
        /*0a50*/ 	.word	0x0000c8a0


	//   ....[46]....
        /*0a54*/ 	.word	0x0000c8b0


	//   ....[47]....
        /*0a58*/ 	.word	0x0000c8c0


	//   ....[48]....
        /*0a5c*/ 	.word	0x0000ff10


	//   ....[49]....
        /*0a60*/ 	.word	0x0000ff20


	//   ....[50]....
        /*0a64*/ 	.word	0x0000ff30


	//   ....[51]....
        /*0a68*/ 	.word	0x0000ff40


	//   ....[52]....
        /*0a6c*/ 	.word	0x000103b0


	//   ....[53]....
        /*0a70*/ 	.word	0x000103c0


	//   ....[54]....
        /*0a74*/ 	.word	0x000103d0


	//   ....[55]....
        /*0a78*/ 	.word	0x000103e0


	//   ....[56]....
        /*0a7c*/ 	.word	0x00010800


	//   ....[57]....
        /*0a80*/ 	.word	0x00010810


	//   ....[58]....
        /*0a84*/ 	.word	0x00010820


	//   ....[59]....
        /*0a88*/ 	.word	0x00010830


	//   ....[60]....
        /*0a8c*/ 	.word	0x00010c70


	//   ....[61]....
        /*0a90*/ 	.word	0x00010c80


	//   ....[62]....
        /*0a94*/ 	.word	0x00010c90


	//   ....[63]....
        /*0a98*/ 	.word	0x00010ca0


	//   ....[64]....
        /*0a9c*/ 	.word	0x00017cb0


	//   ....[65]....
        /*0aa0*/ 	.word	0x00018150


	//   ....[66]....
        /*0aa4*/ 	.word	0x00018160


	//   ....[67]....
        /*0aa8*/ 	.word	0x00018210


	//   ....[68]....
        /*0aac*/ 	.word	0x00018840


	//   ....[69]....
        /*0ab0*/ 	.word	0x00018860


	//   ....[70]....
        /*0ab4*/ 	.word	0x0001d580


	//   ....[71]....
        /*0ab8*/ 	.word	0x0001da90


	//   ....[72]....
        /*0abc*/ 	.word	0x0001dae0


	//   ....[73]....
        /*0ac0*/ 	.word	0x0001de30


	//   ....[74]....
        /*0ac4*/ 	.word	0x0001e0c0


	//   ....[75]....
        /*0ac8*/ 	.word	0x0001e100


	//   ....[76]....
        /*0acc*/ 	.word	0x00022e90


	//   ....[77]....
        /*0ad0*/ 	.word	0x00022ec0


	//   ....[78]....
        /*0ad4*/ 	.word	0x00022ee0


	//   ....[79]....
        /*0ad8*/ 	.word	0x00022f00


	//   ....[80]....
        /*0adc*/ 	.word	0x000242c0


	//   ....[81]....
        /*0ae0*/ 	.word	0x000244d0


	//   ....[82]....
        /*0ae4*/ 	.word	0x000244f0


	//   ....[83]....
        /*0ae8*/ 	.word	0x00024520


	//   ....[84]....
        /*0aec*/ 	.word	0x000263c0


	//   ....[85]....
        /*0af0*/ 	.word	0x00026400


	//   ....[86]....
        /*0af4*/ 	.word	0x00026440


	//   ....[87]....
        /*0af8*/ 	.word	0x00026470


	//   ....[88]....
        /*0afc*/ 	.word	0x00026ac0


	//   ....[89]....
        /*0b00*/ 	.word	0x00026af0


	//   ....[90]....
        /*0b04*/ 	.word	0x00026c30


	//   ....[91]....
        /*0b08*/ 	.word	0x00026c50


	//   ....[92]....
        /*0b0c*/ 	.word	0x00026d90


	//   ....[93]....
        /*0b10*/ 	.word	0x00026db0


	//   ....[94]....
        /*0b14*/ 	.word	0x00026f00


	//   ....[95]....
        /*0b18*/ 	.word	0x00026f20


	//   ....[96]....
        /*0b1c*/ 	.word	0x00027860


	//   ....[97]....
        /*0b20*/ 	.word	0x00027880


	//   ....[98]....
        /*0b24*/ 	.word	0x000279d0


	//   ....[99]....
        /*0b28*/ 	.word	0x000279f0


	//   ....[100]....
        /*0b2c*/ 	.word	0x00027b30


	//   ....[101]....
        /*0b30*/ 	.word	0x00027b50


	//   ....[102]....
        /*0b34*/ 	.word	0x00027ca0


	//   ....[103]....
        /*0b38*/ 	.word	0x00027cc0


	//   ....[104]....
        /*0b3c*/ 	.word	0x00027e90


	//   ....[105]....
        /*0b40*/ 	.word	0x00028040


	//   ....[106]....
        /*0b44*/ 	.word	0x00028070


	//   ....[107]....
        /*0b48*/ 	.word	0x000280a0


	//   ....[108]....
        /*0b4c*/ 	.word	0x000280d0


	//   ....[109]....
        /*0b50*/ 	.word	0x00028100


	//   ....[110]....
        /*0b54*/ 	.word	0x00028130


	//   ....[111]....
        /*0b58*/ 	.word	0x000282a0


	//   ....[112]....
        /*0b5c*/ 	.word	0x000282d0


	//   ....[113]....
        /*0b60*/ 	.word	0x00028300


	//   ....[114]....
        /*0b64*/ 	.word	0x00028330


	//   ....[115]....
        /*0b68*/ 	.word	0x00028360


	//   ....[116]....
        /*0b6c*/ 	.word	0x00028390


	//   ....[117]....
        /*0b70*/ 	.word	0x00028420


	//   ....[118]....
        /*0b74*/ 	.word	0x00028480


	//   ....[119]....
        /*0b78*/ 	.word	0x00028510


	//   ....[120]....
        /*0b7c*/ 	.word	0x00029320


	//   ....[121]....
        /*0b80*/ 	.word	0x0002b820


	//   ....[122]....
        /*0b84*/ 	.word	0x0002b860


	//   ....[123]....
        /*0b88*/ 	.word	0x0002b890


	//   ....[124]....
        /*0b8c*/ 	.word	0x0002b940


	//   ....[125]....
        /*0b90*/ 	.word	0x0002b980


	//   ....[126]....
        /*0b94*/ 	.word	0x0002b9e0


	//   ....[127]....
        /*0b98*/ 	.word	0x0002ba20


	//   ....[128]....
        /*0b9c*/ 	.word	0x0002ba80


	//   ....[129]....
        /*0ba0*/ 	.word	0x0002baa0


	//   ....[130]....
        /*0ba4*/ 	.word	0x0002bad0


	//   ....[131]....
        /*0ba8*/ 	.word	0x0002c300


	//   ....[132]....
        /*0bac*/ 	.word	0x0002c330


	//   ....[133]....
        /*0bb0*/ 	.word	0x0002c350


	//   ....[134]....
        /*0bb4*/ 	.word	0x0002c3f0


	//   ....[135]....
        /*0bb8*/ 	.word	0x0002c400


	//   ....[136]....
        /*0bbc*/ 	.word	0x0002c4b0


	//   ....[137]....
        /*0bc0*/ 	.word	0x0002c4c0


	//   ....[138]....
        /*0bc4*/ 	.word	0x0002c570


	//   ....[139]....
        /*0bc8*/ 	.word	0x0002c580


	//   ....[140]....
        /*0bcc*/ 	.word	0x0002c630


	//   ....[141]....
        /*0bd0*/ 	.word	0x0002c640


	//   ....[142]....
        /*0bd4*/ 	.word	0x0002c6f0


	//   ....[143]....
        /*0bd8*/ 	.word	0x0002c700


	//   ....[144]....
        /*0bdc*/ 	.word	0x0002c7b0


	//   ....[145]....
        /*0be0*/ 	.word	0x0002c7c0


	//   ....[146]....
        /*0be4*/ 	.word	0x0002c800


	//   ....[147]....
        /*0be8*/ 	.word	0x0002d010


	//   ....[148]....
        /*0bec*/ 	.word	0x0002d050


	//   ....[149]....
        /*0bf0*/ 	.word	0x0002d070


	//   ....[150]....
        /*0bf4*/ 	.word	0x0002d130


	//   ....[151]....
        /*0bf8*/ 	.word	0x0002d160


	//   ....[152]....
        /*0bfc*/ 	.word	0x0002d1b0


	//   ....[153]....
        /*0c00*/ 	.word	0x0002d1e0


	//   ....[154]....
        /*0c04*/ 	.word	0x0002d230


	//   ....[155]....
        /*0c08*/ 	.word	0x0002d260


	//   ....[156]....
        /*0c0c*/ 	.word	0x0002d2d0


	//   ....[157]....
        /*0c10*/ 	.word	0x0002d5b0


	//   ....[158]....
        /*0c14*/ 	.word	0x0002d5d0


	//   ....[159]....
        /*0c18*/ 	.word	0x0002d690


	//   ....[160]....
        /*0c1c*/ 	.word	0x0002d6a0


	//   ....[161]....
        /*0c20*/ 	.word	0x0002d750


	//   ....[162]....
        /*0c24*/ 	.word	0x0002d760


	//   ....[163]....
        /*0c28*/ 	.word	0x0002d810


	//   ....[164]....
        /*0c2c*/ 	.word	0x0002d820


	//   ....[165]....
        /*0c30*/ 	.word	0x0002d830


	//   ....[166]....
        /*0c34*/ 	.word	0x0002d8e0


	//   ....[167]....
        /*0c38*/ 	.word	0x0002de60


	//   ....[168]....
        /*0c3c*/ 	.word	0x0002dea0


	//   ....[169]....
        /*0c40*/ 	.word	0x0002df30


	//   ....[170]....
        /*0c44*/ 	.word	0x0002df60


	//   ....[171]....
        /*0c48*/ 	.word	0x0002dff0


	//   ....[172]....
        /*0c4c*/ 	.word	0x0002e020


	//   ....[173]....
        /*0c50*/ 	.word	0x0002e0b0


	//   ....[174]....
        /*0c54*/ 	.word	0x0002e0e0


	//   ....[175]....
        /*0c58*/ 	.word	0x0002e0f0


	//   ....[176]....
        /*0c5c*/ 	.word	0x0002e180


	//   ....[177]....
        /*0c60*/ 	.word	0x0002e5b0


	//   ....[178]....
        /*0c64*/ 	.word	0x0002e5e0


	//   ....[179]....
        /*0c68*/ 	.word	0x0002e610


	//   ....[180]....
        /*0c6c*/ 	.word	0x0002e640


	//   ....[181]....
        /*0c70*/ 	.word	0x0002e670


	//   ....[182]....
        /*0c74*/ 	.word	0x0002e6a0


	//   ....[183]....
        /*0c78*/ 	.word	0x0002e6d0


	//   ....[184]....
        /*0c7c*/ 	.word	0x0002e700


	//   ....[185]....
        /*0c80*/ 	.word	0x0002e880


	//   ....[186]....
        /*0c84*/ 	.word	0x0002e8b0


	//   ....[187]....
        /*0c88*/ 	.word	0x0002e8e0


	//   ....[188]....
        /*0c8c*/ 	.word	0x0002e910


	//   ....[189]....
        /*0c90*/ 	.word	0x0002e940


	//   ....[190]....
        /*0c94*/ 	.word	0x0002e970


	//   ....[191]....
        /*0c98*/ 	.word	0x0002ea30


	//   ....[192]....
        /*0c9c*/ 	.word	0x0002ea50


	//   ....[193]....
        /*0ca0*/ 	.word	0x0002eac0


	//   ....[194]....
        /*0ca4*/ 	.word	0x0002f160


	//   ....[195]....
        /*0ca8*/ 	.word	0x0002f4a0


	//   ....[196]....
        /*0cac*/ 	.word	0x0002f530


	//   ....[197]....
        /*0cb0*/ 	.word	0x0002f5d0


	//   ....[198]....
        /*0cb4*/ 	.word	0x0002f660


	//   ....[199]....
        /*0cb8*/ 	.word	0x0002f700


	//   ....[200]....
        /*0cbc*/ 	.word	0x0002f790


	//   ....[201]....
        /*0cc0*/ 	.word	0x0002f880


	//   ....[202]....
        /*0cc4*/ 	.word	0x0002f910


	//   ....[203]....
        /*0cc8*/ 	.word	0x0002f9b0


	//   ....[204]....
        /*0ccc*/ 	.word	0x0002fa40


	//   ....[205]....
        /*0cd0*/ 	.word	0x0002fae0


	//   ....[206]....
        /*0cd4*/ 	.word	0x0002fb70


	//   ....[207]....
        /*0cd8*/ 	.word	0x0002fc60


	//   ....[208]....
        /*0cdc*/ 	.word	0x0002fcf0


	//   ....[209]....
        /*0ce0*/ 	.word	0x0002fd90


	//   ....[210]....
        /*0ce4*/ 	.word	0x0002fe20


	//   ....[211]....
        /*0ce8*/ 	.word	0x0002fec0


	//   ....[212]....
        /*0cec*/ 	.word	0x0002ff50


	//   ....[213]....
        /*0cf0*/ 	.word	0x00030040


	//   ....[214]....
        /*0cf4*/ 	.word	0x000300d0


	//   ....[215]....
        /*0cf8*/ 	.word	0x00030120


	//   ....[216]....
        /*0cfc*/ 	.word	0x00030170


	//   ....[217]....
        /*0d00*/ 	.word	0x00030200


	//   ....[218]....
        /*0d04*/ 	.word	0x00030290


	//   ....[219]....
        /*0d08*/ 	.word	0x000302e0


	//   ....[220]....
        /*0d0c*/ 	.word	0x00030330


	//   ....[221]....
        /*0d10*/ 	.word	0x000303c0


	//   ....[222]....
        /*0d14*/ 	.word	0x00030450


	//   ....[223]....
        /*0d18*/ 	.word	0x000304a0


	//   ....[224]....
        /*0d1c*/ 	.word	0x000304f0


	//   ....[225]....
        /*0d20*/ 	.word	0x00030580


	//   ....[226]....
        /*0d24*/ 	.word	0x00030610


	//   ....[227]....
        /*0d28*/ 	.word	0x00030660


	//   ....[228]....
        /*0d2c*/ 	.word	0x000306b0


	//   ....[229]....
        /*0d30*/ 	.word	0x00030790


	//   ....[230]....
        /*0d34*/ 	.word	0x00030820


	//   ....[231]....
        /*0d38*/ 	.word	0x00030870


	//   ....[232]....
        /*0d3c*/ 	.word	0x000308c0


	//   ....[233]....
        /*0d40*/ 	.word	0x00030950


	//   ....[234]....
        /*0d44*/ 	.word	0x000309e0


	//   ....[235]....
        /*0d48*/ 	.word	0x00030a30


	//   ....[236]....
        /*0d4c*/ 	.word	0x00030a80


	//   ....[237]....
        /*0d50*/ 	.word	0x00030b10


	//   ....[238]....
        /*0d54*/ 	.word	0x00030ba0


	//   ....[239]....
        /*0d58*/ 	.word	0x00030bf0


	//   ....[240]....
        /*0d5c*/ 	.word	0x00030c40


	//   ....[241]....
        /*0d60*/ 	.word	0x00030cd0


	//   ....[242]....
        /*0d64*/ 	.word	0x00030d60


	//   ....[243]....
        /*0d68*/ 	.word	0x00030db0


	//   ....[244]....
        /*0d6c*/ 	.word	0x00030e00


	//   ....[245]....
        /*0d70*/ 	.word	0x00031100


	//   ....[246]....
        /*0d74*/ 	.word	0x000313e0


	//   ....[247]....
        /*0d78*/ 	.word	0x000314d0


	//   ....[248]....
        /*0d7c*/ 	.word	0x000315a0


	//   ....[249]....
        /*0d80*/ 	.word	0x00031610


	//   ....[250]....
        /*0d84*/ 	.word	0x000316f0


	//   ....[251]....
        /*0d88*/ 	.word	0x000317c0


	//   ....[252]....
        /*0d8c*/ 	.word	0x000318c0


	//   ....[253]....
        /*0d90*/ 	.word	0x00031930


	//   ....[254]....
        /*0d94*/ 	.word	0x00031a20


	//   ....[255]....
        /*0d98*/ 	.word	0x00031a90


	//   ....[0]....
        /*0d9c*/ 	.word	0x00031b70


	//   ....[1]....
        /*0da0*/ 	.word	0x00031c20


	//   ....[2]....
        /*0da4*/ 	.word	0x00031c80


	//   ....[3]....
        /*0da8*/ 	.word	0x00031ce0


	//   ....[4]....
        /*0dac*/ 	.word	0x00031df0


	//   ....[5]....
        /*0db0*/ 	.word	0x00031e50


	//   ....[6]....
        /*0db4*/ 	.word	0x00031f70


	//   ....[7]....
        /*0db8*/ 	.word	0x00031fd0


	//   ....[8]....
        /*0dbc*/ 	.word	0x000320f0


	//   ....[9]....
        /*0dc0*/ 	.word	0x00032150


	//   ....[10]....
        /*0dc4*/ 	.word	0x00032270


	//   ....[11]....
        /*0dc8*/ 	.word	0x000322d0


	//   ....[12]....
        /*0dcc*/ 	.word	0x000323f0


	//   ....[13]....
        /*0dd0*/ 	.word	0x00032450


	//   ....[14]....
        /*0dd4*/ 	.word	0x00032570


	//   ....[15]....
        /*0dd8*/ 	.word	0x000325d0


	//   ....[16]....
        /*0ddc*/ 	.word	0x000326d0


	//   ....[17]....
        /*0de0*/ 	.word	0x00032800


	//   ....[18]....
        /*0de4*/ 	.word	0x000328b0


	//   ....[19]....
        /*0de8*/ 	.word	0x00032990


	//   ....[20]....
        /*0dec*/ 	.word	0x00032a80


	//   ....[21]....
        /*0df0*/ 	.word	0x00032ae0


	//   ....[22]....
        /*0df4*/ 	.word	0x00032bc0


	//   ....[23]....
        /*0df8*/ 	.word	0x00032c20


	//   ....[24]....
        /*0dfc*/ 	.word	0x00032d00


	//   ....[25]....
        /*0e00*/ 	.word	0x00032d60


	//   ....[26]....
        /*0e04*/ 	.word	0x00032e70


	//   ....[27]....
        /*0e08*/ 	.word	0x00032f60


	//   ....[28]....
        /*0e0c*/ 	.word	0x00033000


	//   ....[29]....
        /*0e10*/ 	.word	0x00033060


	//   ....[30]....
        /*0e14*/ 	.word	0x00033180


	//   ....[31]....
        /*0e18*/ 	.word	0x000331e0


	//   ....[32]....
        /*0e1c*/ 	.word	0x00033300


	//   ....[33]....
        /*0e20*/ 	.word	0x00033360


	//   ....[34]....
        /*0e24*/ 	.word	0x00033480


	//   ....[35]....
        /*0e28*/ 	.word	0x000334e0


	//   ....[36]....
        /*0e2c*/ 	.word	0x000335b0


	//   ....[37]....
        /*0e30*/ 	.word	0x00033720


	//   ....[38]....
        /*0e34*/ 	.word	0x000337e0


	//   ....[39]....
        /*0e38*/ 	.word	0x00033940


	//   ....[40]....
        /*0e3c*/ 	.word	0x000339f0


	//   ....[41]....
        /*0e40*/ 	.word	0x00033a50


	//   ....[42]....
        /*0e44*/ 	.word	0x00033b10


	//   ....[43]....
        /*0e48*/ 	.word	0x00033bf0


	//   ....[44]....
        /*0e4c*/ 	.word	0x00033d00


	//   ....[45]....
        /*0e50*/ 	.word	0x00033d60


	//   ....[46]....
        /*0e54*/ 	.word	0x00033e20


	//   ....[47]....
        /*0e58*/ 	.word	0x00033f30


	//   ....[48]....
        /*0e5c*/ 	.word	0x00033fd0


	//   ....[49]....
        /*0e60*/ 	.word	0x000340f0


	//   ....[50]....
        /*0e64*/ 	.word	0x00034160


	//   ....[51]....
        /*0e68*/ 	.word	0x000341d0


	//   ....[52]....
        /*0e6c*/ 	.word	0x00034240


	//   ....[53]....
        /*0e70*/ 	.word	0x000342b0


	//   ....[54]....
        /*0e74*/ 	.word	0x00034330


	//   ....[55]....
        /*0e78*/ 	.word	0x000343c0


	//   ....[56]....
        /*0e7c*/ 	.word	0x00034450


	//   ....[57]....
        /*0e80*/ 	.word	0x000344c0


	//   ....[58]....
        /*0e84*/ 	.word	0x00034530


	//   ....[59]....
        /*0e88*/ 	.word	0x000345a0


	//   ....[60]....
        /*0e8c*/ 	.word	0x00034620


	//   ....[61]....
        /*0e90*/ 	.word	0x00034690


	//   ....[62]....
        /*0e94*/ 	.word	0x00034730


	//   ....[63]....
        /*0e98*/ 	.word	0x000347c0


	//   ....[64]....
        /*0e9c*/ 	.word	0x000348e0


	//----- nvinfo : EIATTR_REG_RECONFIG
	.align		4
.L_559:
        /*0ea0*/ 	.byte	0x01, 0x54
	.zero		2


	//----- nvinfo : EIATTR_SYSCALL_OFFSETS
	.align		4
        /*0ea4*/ 	.byte	0x04, 0x46
        /*0ea6*/ 	.short	(.L_561 - .L_560)


	//   ....[0]....
.L_560:
        /*0ea8*/ 	.word	0x00001950


	//   ....[1]....
        /*0eac*/ 	.word	0x00001aa0


	//   ....[2]....
        /*0eb0*/ 	.word	0x0000b180


	//   ....[3]....
        /*0eb4*/ 	.word	0x0000b4b0


	//   ....[4]....
        /*0eb8*/ 	.word	0x0002ae10


	//   ....[5]....
        /*0ebc*/ 	.word	0x0002af60


	//   ....[6]....
        /*0ec0*/ 	.word	0x0002b050


	//   ....[7]....
        /*0ec4*/ 	.word	0x0002bf40


	//----- nvinfo : EIATTR_MBARRIER_INSTR_OFFSETS
	.align		4
.L_561:
        /*0ec8*/ 	.byte	0x04, 0x39
        /*0eca*/ 	.short	(.L_563 - .L_562)


	//   ....[0]....
.L_562:
        /*0ecc*/ 	.word	0x00000270
        /*0ed0*/ 	.word	0x000000ff
        /*0ed4*/ 	.word	0x00038800
        /*0ed8*/ 	.short	0x0100
        /*0eda*/ 	.byte	0x08
	.zero		1


	//   ....[1]....
        /*0edc*/ 	.word	0x00000280
        /*0ee0*/ 	.word	0x000000ff
        /*0ee4*/ 	.word	0x00038820
        /*0ee8*/ 	.short	0x0100
        /*0eea*/ 	.byte	0x08
	.zero		1


	//   ....[2]....
        /*0eec*/ 	.word	0x00000370
        /*0ef0*/ 	.word	0x000000ff
        /*0ef4*/ 	.word	0x00038830
        /*0ef8*/ 	.short	0x0100
        /*0efa*/ 	.byte	0x08
	.zero		1


	//   ....[3]....
        /*0efc*/ 	.word	0x00000380
        /*0f00*/ 	.word	0x000000ff
        /*0f04*/ 	.word	0x00038840
        /*0f08*/ 	.short	0x0100
        /*0f0a*/ 	.byte	0x08
	.zero		1


	//   ....[4]....
        /*0f0c*/ 	.word	0x00000390
        /*0f10*/ 	.word	0x000000ff
        /*0f14*/ 	.word	0x00038838
        /*0f18*/ 	.short	0x0100
        /*0f1a*/ 	.byte	0x08
	.zero		1


	//   ....[5]....
        /*0f1c*/ 	.word	0x000003a0
        /*0f20*/ 	.word	0x000000ff
        /*0f24*/ 	.word	0x00038848
        /*0f28*/ 	.short	0x0100
        /*0f2a*/ 	.byte	0x08
	.zero		1


	//   ....[6]....
        /*0f2c*/ 	.word	0x000004d0
        /*0f30*/ 	.word	0x000000ff
        /*0f34*/ 	.word	0x00038850
        /*0f38*/ 	.short	0x0100
        /*0f3a*/ 	.byte	0x08
	.zero		1


	//   ....[7]....
        /*0f3c*/ 	.word	0x000004e0
        /*0f40*/ 	.word	0x000000ff
        /*0f44*/ 	.word	0x00038860
        /*0f48*/ 	.short	0x0100
        /*0f4a*/ 	.byte	0x08
	.zero		1


	//   ....[8]....
        /*0f4c*/ 	.word	0x000004f0
        /*0f50*/ 	.word	0x000000ff
        /*0f54*/ 	.word	0x00038858
        /*0f58*/ 	.short	0x0100
        /*0f5a*/ 	.byte	0x08
	.zero		1


	//   ....[9]....
        /*0f5c*/ 	.word	0x00000500
        /*0f60*/ 	.word	0x000000ff
        /*0f64*/ 	.word	0x00038868
        /*0f68*/ 	.short	0x0100
        /*0f6a*/ 	.byte	0x08
	.zero		1


	//   ....[10]....
        /*0f6c*/ 	.word	0x000005f0
        /*0f70*/ 	.word	0x000000ff
        /*0f74*/ 	.word	0x00038870
        /*0f78*/ 	.short	0x0100
        /*0f7a*/ 	.byte	0x06
	.zero		1


	//   ....[11]....
        /*0f7c*/ 	.word	0x00000600
        /*0f80*/ 	.word	0x000000ff
        /*0f84*/ 	.word	0x00038880
        /*0f88*/ 	.short	0x0100
        /*0f8a*/ 	.byte	0x06
	.zero		1


	//   ....[12]....
        /*0f8c*/ 	.word	0x00000610
        /*0f90*/ 	.word	0x000000ff
        /*0f94*/ 	.word	0x00038878
        /*0f98*/ 	.short	0x0100
        /*0f9a*/ 	.byte	0x06
	.zero		1


	//   ....[13]....
        /*0f9c*/ 	.word	0x00000620
        /*0fa0*/ 	.word	0x000000ff
        /*0fa4*/ 	.word	0x00038888
        /*0fa8*/ 	.short	0x0100
        /*0faa*/ 	.byte	0x06
	.zero		1


	//   ....[14]....
        /*0fac*/ 	.word	0x00000750
        /*0fb0*/ 	.word	0x000000ff
        /*0fb4*/ 	.word	0x00038890
        /*0fb8*/ 	.short	0x0100
        /*0fba*/ 	.byte	0x08
	.zero		1


	//   ....[15]....
        /*0fbc*/ 	.word	0x00000760
        /*0fc0*/ 	.word	0x000000ff
        /*0fc4*/ 	.word	0x000388a0
        /*0fc8*/ 	.short	0x0100
        /*0fca*/ 	.byte	0x08
	.zero		1


	//   ....[16]....
        /*0fcc*/ 	.word	0x00000770
        /*0fd0*/ 	.word	0x000000ff
        /*0fd4*/ 	.word	0x00038898
        /*0fd8*/ 	.short	0x0100
        /*0fda*/ 	.byte	0x08
	.zero		1


	//   ....[17]....
        /*0fdc*/ 	.word	0x00000780
        /*0fe0*/ 	.word	0x000000ff
        /*0fe4*/ 	.word	0x000388a8
        /*0fe8*/ 	.short	0x0100
        /*0fea*/ 	.byte	0x08
	.zero		1


	//   ....[18]....
        /*0fec*/ 	.word	0x000008b0
        /*0ff0*/ 	.word	0x000000ff
        /*0ff4*/ 	.word	0x000388b0
        /*0ff8*/ 	.short	0x0100
        /*0ffa*/ 	.byte	0x08
	.zero		1


	//   ....[19]....
        /*0ffc*/ 	.word	0x000008c0
        /*1000*/ 	.word	0x000000ff
        /*1004*/ 	.word	0x000388c0
        /*1008*/ 	.short	0x0100
        /*100a*/ 	.byte	0x08
	.zero		1


	//   ....[20]....
        /*100c*/ 	.word	0x000008d0
        /*1010*/ 	.word	0x000000ff
        /*1014*/ 	.word	0x000388b8
        /*1018*/ 	.short	0x0100
        /*101a*/ 	.byte	0x08
	.zero		1


	//   ....[21]....
        /*101c*/ 	.word	0x000008e0
        /*1020*/ 	.word	0x000000ff
        /*1024*/ 	.word	0x000388c8
        /*1028*/ 	.short	0x0100
        /*102a*/ 	.byte	0x08
	.zero		1


	//   ....[22]....
        /*102c*/ 	.word	0x000035b0
        /*1030*/ 	.word	0x00000059
        /*1034*/ 	.word	0x00038890
        /*1038*/ 	.short	0x010a
        /*103a*/ 	.byte	0x3f
	.zero		1


	//   ....[23]....
        /*103c*/ 	.word	0x00006af0
        /*1040*/ 	.word	0x00000059
        /*1044*/ 	.word	0x00038890
        /*1048*/ 	.short	0x010a
        /*104a*/ 	.byte	0x3f
	.zero		1


	//   ....[24]....
        /*104c*/ 	.word	0x00009a20
        /*1050*/ 	.word	0x00000059
        /*1054*/ 	.word	0x00038890
        /*1058*/ 	.short	0x010a
        /*105a*/ 	.byte	0x3f
	.zero		1


	//   ....[25]....
        /*105c*/ 	.word	0x0000a1f0
        /*1060*/ 	.word	0x0000000b
        /*1064*/ 	.word	0x00000000
        /*1068*/ 	.short	0x0101
        /*106a*/ 	.byte	0x3f
	.zero		1


	//   ....[26]....
        /*106c*/ 	.word	0x0000a230
        /*1070*/ 	.word	0x00000059
        /*1074*/ 	.word	0x000388b0
        /*1078*/ 	.short	0x010a
        /*107a*/ 	.byte	0x3f
	.zero		1


	//   ....[27]....
        /*107c*/ 	.word	0x0000a970
        /*1080*/ 	.word	0x00000059
        /*1084*/ 	.word	0x00000000
        /*1088*/ 	.short	0x0101
        /*108a*/ 	.byte	0x3f
	.zero		1


	//   ....[28]....
        /*108c*/ 	.word	0x0000b210
        /*1090*/ 	.word	0x00000016
        /*1094*/ 	.word	0x00038800
        /*1098*/ 	.short	0x010a
        /*109a*/ 	.byte	0x3f
	.zero		1


	//   ....[29]....
        /*109c*/ 	.word	0x0000b260
        /*10a0*/ 	.word	0x00000016
        /*10a4*/ 	.word	0x00038800
        /*10a8*/ 	.short	0x010a
        /*10aa*/ 	.byte	0x3f
	.zero		1


	//   ....[30]....
        /*10ac*/ 	.word	0x0000ccb0
        /*10b0*/ 	.word	0x00000016
        /*10b4*/ 	.word	0x00038800
        /*10b8*/ 	.short	0x010a
        /*10ba*/ 	.byte	0x3f
	.zero		1


	//   ....[31]....
        /*10bc*/ 	.word	0x00010f80
        /*10c0*/ 	.word	0x00000016
        /*10c4*/ 	.word	0x00038800
        /*10c8*/ 	.short	0x010a
        /*10ca*/ 	.byte	0x3f
	.zero		1


	//   ....[32]....
        /*10cc*/ 	.word	0x000148c0
        /*10d0*/ 	.word	0x00000000
        /*10d4*/ 	.word	0x00038830
        /*10d8*/ 	.short	0x010a
        /*10da*/ 	.byte	0x3f
	.zero		1


	//   ....[33]....
        /*10dc*/ 	.word	0x00014900
        /*10e0*/ 	.word	0x00000000
        /*10e4*/ 	.word	0x00038830
        /*10e8*/ 	.short	0x010a
        /*10ea*/ 	.byte	0x3f
	.zero		1


	//   ....[34]....
        /*10ec*/ 	.word	0x00018b50
        /*10f0*/ 	.word	0x00000000
        /*10f4*/ 	.word	0x00000000
        /*10f8*/ 	.short	0x0101
        /*10fa*/ 	.byte	0x3f
	.zero		1


	//   ....[35]....
        /*10fc*/ 	.word	0x00019740
        /*1100*/ 	.word	0x00000009
        /*1104*/ 	.word	0x00038830
        /*1108*/ 	.short	0x010a
        /*110a*/ 	.byte	0x3f
	.zero		1


	//   ....[36]....
        /*110c*/ 	.word	0x000197d0
        /*1110*/ 	.word	0x00000009
        /*1114*/ 	.word	0x00038830
        /*1118*/ 	.short	0x010a
        /*111a*/ 	.byte	0x3f
	.zero		1


	//   ....[37]....
        /*111c*/ 	.word	0x0001ced0
        /*1120*/ 	.word	0x00000007
        /*1124*/ 	.word	0x00038850
        /*1128*/ 	.short	0x010a
        /*112a*/ 	.byte	0x3f
	.zero		1


	//   ....[38]....
        /*112c*/ 	.word	0x0001cf20
        /*1130*/ 	.word	0x00000007
        /*1134*/ 	.word	0x00038850
        /*1138*/ 	.short	0x010a
        /*113a*/ 	.byte	0x3f
	.zero		1


	//   ....[39]....
        /*113c*/ 	.word	0x0001e390
        /*1140*/ 	.word	0x00000009
        /*1144*/ 	.word	0x00000000
        /*1148*/ 	.short	0x0101
        /*114a*/ 	.byte	0x3f
	.zero		1


	//   ....[40]....
        /*114c*/ 	.word	0x0001e980
        /*1150*/ 	.word	0x00000007
        /*1154*/ 	.word	0x00000000
        /*1158*/ 	.short	0x0101
        /*115a*/ 	.byte	0x3f
	.zero		1


	//   ....[41]....
        /*115c*/ 	.word	0x0001ec30
        /*1160*/ 	.word	0x00000003
        /*1164*/ 	.word	0x00038830
        /*1168*/ 	.short	0x010a
        /*116a*/ 	.byte	0x3f
	.zero		1


	//   ....[42]....
        /*116c*/ 	.word	0x0001ecc0
        /*1170*/ 	.word	0x00000003
        /*1174*/ 	.word	0x00038830
        /*1178*/ 	.short	0x010a
        /*117a*/ 	.byte	0x3f
	.zero		1


	//   ....[43]....
        /*117c*/ 	.word	0x000223c0
        /*1180*/ 	.word	0x00000006
        /*1184*/ 	.word	0x00038850
        /*1188*/ 	.short	0x010a
        /*118a*/ 	.byte	0x3f
	.zero		1


	//   ....[44]....
        /*118c*/ 	.word	0x00022410
        /*1190*/ 	.word	0x00000006
        /*1194*/ 	.word	0x00038850
        /*1198*/ 	.short	0x010a
        /*119a*/ 	.byte	0x3f
	.zero		1


	//   ....[45]....
        /*119c*/ 	.word	0x000231c0
        /*11a0*/ 	.word	0x000000a0
        /*11a4*/ 	.word	0x00000000
        /*11a8*/ 	.short	0x0101
        /*11aa*/ 	.byte	0x3f
	.zero		1


	//   ....[46]....
        /*11ac*/ 	.word	0x00023800
        /*11b0*/ 	.word	0x00000006
        /*11b4*/ 	.word	0x00000000
        /*11b8*/ 	.short	0x0101
        /*11ba*/ 	.byte	0x3f
	.zero		1


	//   ....[47]....
        /*11bc*/ 	.word	0x000241c0
        /*11c0*/ 	.word	0x00000008
        /*11c4*/ 	.word	0x00038850
        /*11c8*/ 	.short	0x010a
        /*11ca*/ 	.byte	0x3f
	.zero		1


	//   ....[48]....
        /*11cc*/ 	.word	0x00024260
        /*11d0*/ 	.word	0x00000008
        /*11d4*/ 	.word	0x00038850
        /*11d8*/ 	.short	0x010a
        /*11da*/ 	.byte	0x3f
	.zero		1


	//   ....[49]....
        /*11dc*/ 	.word	0x00024720
        /*11e0*/ 	.word	0x000000e5
        /*11e4*/ 	.word	0x00000000
        /*11e8*/ 	.short	0x0101
        /*11ea*/ 	.byte	0x3f
	.zero		1


	//   ....[50]....
        /*11ec*/ 	.word	0x00026ae0
        /*11f0*/ 	.word	0x00000000
        /*11f4*/ 	.word	0x00000000
        /*11f8*/ 	.short	0x0101
        /*11fa*/ 	.byte	0x3f
	.zero		1


	//   ....[51]....
        /*11fc*/ 	.word	0x00029400
        /*1200*/ 	.word	0x00000016
        /*1204*/ 	.word	0x00038820
        /*1208*/ 	.short	0x010a
        /*120a*/ 	.byte	0x3f
	.zero		1


	//   ....[52]....
        /*120c*/ 	.word	0x00029490
        /*1210*/ 	.word	0x0000000b
        /*1214*/ 	.word	0x000388a0
        /*1218*/ 	.short	0x010a
        /*121a*/ 	.byte	0x3f
	.zero		1


	//   ....[53]....
        /*121c*/ 	.word	0x000299e0
        /*1220*/ 	.word	0x0000000b
        /*1224*/ 	.word	0x000388c0
        /*1228*/ 	.short	0x010a
        /*122a*/ 	.byte	0x3f
	.zero		1


	//   ....[54]....
        /*122c*/ 	.word	0x00029fe0
        /*1230*/ 	.word	0x0000000a
        /*1234*/ 	.word	0x000388a0
        /*1238*/ 	.short	0x010a
        /*123a*/ 	.byte	0x3f
	.zero		1


	//   ....[55]....
        /*123c*/ 	.word	0x0002a520
        /*1240*/ 	.word	0x0000000a
        /*1244*/ 	.word	0x000388c0
        /*1248*/ 	.short	0x010a
        /*124a*/ 	.byte	0x3f
	.zero		1


	//   ....[56]....
        /*124c*/ 	.word	0x0002b630
        /*1250*/ 	.word	0x00000005
        /*1254*/ 	.word	0x00038840
        /*1258*/ 	.short	0x010a
        /*125a*/ 	.byte	0x3f
	.zero		1


	//   ....[57]....
        /*125c*/ 	.word	0x0002bc40
        /*1260*/ 	.word	0x00000005
        /*1264*/ 	.word	0x00038830
        /*1268*/ 	.short	0x0107
        /*126a*/ 	.byte	0x3f
	.zero		1


	//   ....[58]....
        /*126c*/ 	.word	0x0002bd10
        /*1270*/ 	.word	0x00000005
        /*1274*/ 	.word	0x00038830
        /*1278*/ 	.short	0x0101
        /*127a*/ 	.byte	0x3f
	.zero		1


	//   ....[59]....
        /*127c*/ 	.word	0x0002c940
        /*1280*/ 	.word	0x00000016
        /*1284*/ 	.word	0x00038800
        /*1288*/ 	.short	0x0107
        /*128a*/ 	.byte	0x3f
	.zero		1


	//   ....[60]....
        /*128c*/ 	.word	0x0002ca40
        /*1290*/ 	.word	0x00000016
        /*1294*/ 	.word	0x00038800
        /*1298*/ 	.short	0x0101
        /*129a*/ 	.byte	0x3f
	.zero		1


	//   ....[61]....
        /*129c*/ 	.word	0x0002ca60
        /*12a0*/ 	.word	0x00000016
        /*12a4*/ 	.word	0x00038820
        /*12a8*/ 	.short	0x010a
        /*12aa*/ 	.byte	0x3f
	.zero		1


	//   ....[62]....
        /*12ac*/ 	.word	0x0002ce60
        /*12b0*/ 	.word	0x00000006
        /*12b4*/ 	.word	0x00038840
        /*12b8*/ 	.short	0x010a
        /*12ba*/ 	.byte	0x3f
	.zero		1


	//   ....[63]....
        /*12bc*/ 	.word	0x0002d3e0
        /*12c0*/ 	.word	0x00000006
        /*12c4*/ 	.word	0x00038830
        /*12c8*/ 	.short	0x0107
        /*12ca*/ 	.byte	0x3f
	.zero		1


	//   ....[64]....
        /*12cc*/ 	.word	0x0002d490
        /*12d0*/ 	.word	0x00000006
        /*12d4*/ 	.word	0x00038830
        /*12d8*/ 	.short	0x0101
        /*12da*/ 	.byte	0x3f
	.zero		1


	//   ....[65]....
        /*12dc*/ 	.word	0x0002d4f0
        /*12e0*/ 	.word	0x00000006
        /*12e4*/ 	.word	0x00038860
        /*12e8*/ 	.short	0x010a
        /*12ea*/ 	.byte	0x3f
	.zero		1


	//   ....[66]....
        /*12ec*/ 	.word	0x0002d9f0
        /*12f0*/ 	.word	0x00000006
        /*12f4*/ 	.word	0x00038850
        /*12f8*/ 	.short	0x0107
        /*12fa*/ 	.byte	0x3f
	.zero		1


	//   ....[67]....
        /*12fc*/ 	.word	0x0002dbb0
        /*1300*/ 	.word	0x00000006
        /*1304*/ 	.word	0x00038850
        /*1308*/ 	.short	0x0101
        /*130a*/ 	.byte	0x3f
	.zero		1


	//   ....[68]....
        /*130c*/ 	.word	0x0002ddb0
        /*1310*/ 	.word	0x00000004
        /*1314*/ 	.word	0x00038860
        /*1318*/ 	.short	0x010a
        /*131a*/ 	.byte	0x3f
	.zero		1


	//   ....[69]....
        /*131c*/ 	.word	0x0002e300
        /*1320*/ 	.word	0x00000004
        /*1324*/ 	.word	0x00038850
        /*1328*/ 	.short	0x0107
        /*132a*/ 	.byte	0x3f
	.zero		1


	//   ....[70]....
        /*132c*/ 	.word	0x0002e3b0
        /*1330*/ 	.word	0x00000004
        /*1334*/ 	.word	0x00038850
        /*1338*/ 	.short	0x0101
        /*133a*/ 	.byte	0x3f
	.zero		1


	//   ....[71]....
        /*133c*/ 	.word	0x0002f0e0
        /*1340*/ 	.word	0x00000005
        /*1344*/ 	.word	0x00038820
        /*1348*/ 	.short	0x010a
        /*134a*/ 	.byte	0x3f
	.zero		1


	//   ....[72]....
        /*134c*/ 	.word	0x0002f270
        /*1350*/ 	.word	0x00000003
        /*1354*/ 	.word	0x00038840
        /*1358*/ 	.short	0x010a
        /*135a*/ 	.byte	0x3f
	.zero		1


	//   ....[73]....
        /*135c*/ 	.word	0x0002f310
        /*1360*/ 	.word	0x0000001b
        /*1364*/ 	.word	0x00038840
        /*1368*/ 	.short	0x010a
        /*136a*/ 	.byte	0x3f
	.zero		1


	//   ....[74]....
        /*136c*/ 	.word	0x0002f350
        /*1370*/ 	.word	0x00000003
        /*1374*/ 	.word	0x00038860
        /*1378*/ 	.short	0x010a
        /*137a*/ 	.byte	0x3f
	.zero		1


	//   ....[75]....
        /*137c*/ 	.word	0x0002f390
        /*1380*/ 	.word	0x0000001b
        /*1384*/ 	.word	0x00038860
        /*1388*/ 	.short	0x010a
        /*138a*/ 	.byte	0x3f
	.zero		1


	//   ....[76]....
        /*138c*/ 	.word	0x0002f3f0
        /*1390*/ 	.word	0x00000059
        /*1394*/ 	.word	0x00038890
        /*1398*/ 	.short	0x010a
        /*139a*/ 	.byte	0x3f
	.zero		1


	//   ....[77]....
        /*139c*/ 	.word	0x0002f7d0
        /*13a0*/ 	.word	0x00000059
        /*13a4*/ 	.word	0x00038890
        /*13a8*/ 	.short	0x010a
        /*13aa*/ 	.byte	0x3f
	.zero		1


	//   ....[78]....
        /*13ac*/ 	.word	0x0002fbb0
        /*13b0*/ 	.word	0x00000059
        /*13b4*/ 	.word	0x00038890
        /*13b8*/ 	.short	0x010a
        /*13ba*/ 	.byte	0x3f
	.zero		1


	//   ....[79]....
        /*13bc*/ 	.word	0x0002ff90
        /*13c0*/ 	.word	0x00000059
        /*13c4*/ 	.word	0x000388b0
        /*13c8*/ 	.short	0x010a
        /*13ca*/ 	.byte	0x3f
	.zero		1


	//   ....[80]....
        /*13cc*/ 	.word	0x000306e0
        /*13d0*/ 	.word	0x00000016
        /*13d4*/ 	.word	0x00038800
        /*13d8*/ 	.short	0x010a
        /*13da*/ 	.byte	0x3f
	.zero		1


	//   ....[81]....
        /*13dc*/ 	.word	0x00030e40
        /*13e0*/ 	.word	0x00000016
        /*13e4*/ 	.word	0x00038800
        /*13e8*/ 	.short	0x010a
        /*13ea*/ 	.byte	0x3f
	.zero		1


	//   ....[82]....
        /*13ec*/ 	.word	0x00030e90
        /*13f0*/ 	.word	0x00000000
        /*13f4*/ 	.word	0x00038830
        /*13f8*/ 	.short	0x010a
        /*13fa*/ 	.byte	0x3f
	.zero		1


	//   ....[83]....
        /*13fc*/ 	.word	0x00030ee0
        /*1400*/ 	.word	0x00000009
        /*1404*/ 	.word	0x00038830
        /*1408*/ 	.short	0x010a
        /*140a*/ 	.byte	0x3f
	.zero		1


	//   ....[84]....
        /*140c*/ 	.word	0x00030f30
        /*1410*/ 	.word	0x00000007
        /*1414*/ 	.word	0x00038850
        /*1418*/ 	.short	0x010a
        /*141a*/ 	.byte	0x3f
	.zero		1


	//   ....[85]....
        /*141c*/ 	.word	0x00030f80
        /*1420*/ 	.word	0x00000003
        /*1424*/ 	.word	0x00038830
        /*1428*/ 	.short	0x010a
        /*142a*/ 	.byte	0x3f
	.zero		1


	//   ....[86]....
        /*142c*/ 	.word	0x00030fd0
        /*1430*/ 	.word	0x00000006
        /*1434*/ 	.word	0x00038850
        /*1438*/ 	.short	0x010a
        /*143a*/ 	.byte	0x3f
	.zero		1


	//   ....[87]....
        /*143c*/ 	.word	0x00031020
        /*1440*/ 	.word	0x00000008
        /*1444*/ 	.word	0x00038850
        /*1448*/ 	.short	0x010a
        /*144a*/ 	.byte	0x3f
	.zero		1


	//   ....[88]....
        /*144c*/ 	.word	0x000311c0
        /*1450*/ 	.word	0x00000016
        /*1454*/ 	.word	0x00038820
        /*1458*/ 	.short	0x010a
        /*145a*/ 	.byte	0x3f
	.zero		1


	//   ....[89]....
        /*145c*/ 	.word	0x00031210
        /*1460*/ 	.word	0x0000000b
        /*1464*/ 	.word	0x000388a0
        /*1468*/ 	.short	0x010a
        /*146a*/ 	.byte	0x3f
	.zero		1


	//   ....[90]....
        /*146c*/ 	.word	0x00031260
        /*1470*/ 	.word	0x0000000b
        /*1474*/ 	.word	0x000388c0
        /*1478*/ 	.short	0x010a
        /*147a*/ 	.byte	0x3f
	.zero		1


	//   ....[91]....
        /*147c*/ 	.word	0x000312b0
        /*1480*/ 	.word	0x0000000a
        /*1484*/ 	.word	0x000388a0
        /*1488*/ 	.short	0x010a
        /*148a*/ 	.byte	0x3f
	.zero		1


	//   ....[92]....
        /*148c*/ 	.word	0x00031300
        /*1490*/ 	.word	0x0000000a
        /*1494*/ 	.word	0x000388c0
        /*1498*/ 	.short	0x010a
        /*149a*/ 	.byte	0x3f
	.zero		1


	//   ....[93]....
        /*149c*/ 	.word	0x00031420
        /*14a0*/ 	.word	0x00000005
        /*14a4*/ 	.word	0x00038840
        /*14a8*/ 	.short	0x010a
        /*14aa*/ 	.byte	0x3f
	.zero		1


	//   ....[94]....
        /*14ac*/ 	.word	0x00032700
        /*14b0*/ 	.word	0x00000016
        /*14b4*/ 	.word	0x00038820
        /*14b8*/ 	.short	0x010a
        /*14ba*/ 	.byte	0x3f
	.zero		1


	//   ....[95]....
        /*14bc*/ 	.word	0x00032750
        /*14c0*/ 	.word	0x00000006
        /*14c4*/ 	.word	0x00038840
        /*14c8*/ 	.short	0x010a
        /*14ca*/ 	.byte	0x3f
	.zero		1


	//   ....[96]....
        /*14cc*/ 	.word	0x00032eb0
        /*14d0*/ 	.word	0x00000006
        /*14d4*/ 	.word	0x00038860
        /*14d8*/ 	.short	0x010a
        /*14da*/ 	.byte	0x3f
	.zero		1


	//   ....[97]....
        /*14dc*/ 	.word	0x00033670
        /*14e0*/ 	.word	0x00000004
        /*14e4*/ 	.word	0x00038860
        /*14e8*/ 	.short	0x010a
        /*14ea*/ 	.byte	0x3f
	.zero		1


	//   ....[98]....
        /*14ec*/ 	.word	0x00034800
        /*14f0*/ 	.word	0x00000005
        /*14f4*/ 	.word	0x00038820
        /*14f8*/ 	.short	0x010a
        /*14fa*/ 	.byte	0x3f
	.zero		1


	//   ....[99]....
        /*14fc*/ 	.word	0x000349a0
        /*1500*/ 	.word	0x00000003
        /*1504*/ 	.word	0x00038840
        /*1508*/ 	.short	0x010a
        /*150a*/ 	.byte	0x3f
	.zero		1


	//   ....[100]....
        /*150c*/ 	.word	0x000349f0
        /*1510*/ 	.word	0x0000001b
        /*1514*/ 	.word	0x00038840
        /*1518*/ 	.short	0x010a
        /*151a*/ 	.byte	0x3f
	.zero		1


	//   ....[101]....
        /*151c*/ 	.word	0x00034a40
        /*1520*/ 	.word	0x00000003
        /*1524*/ 	.word	0x00038860
        /*1528*/ 	.short	0x010a
        /*152a*/ 	.byte	0x3f
	.zero		1


	//----- nvinfo : EIATTR_NUM_MBARRIERS
	.align		4
.L_563:
        /*152c*/ 	.byte	0x03, 0x38
        /*152e*/ 	.short	0x0016


	//----- nvinfo : EIATTR_EXIT_INSTR_OFFSETS
	.align		4
        /*1530*/ 	.byte	0x04, 0x1c
        /*1532*/ 	.short	(.L_565 - .L_564)


	//   ....[0]....
.L_564:
        /*1534*/ 	.word	0x0002f3e0


	//----- nvinfo : EIATTR_MAX_THREADS
	.align		4
.L_565:
        /*1538*/ 	.byte	0x04, 0x05
        /*153a*/ 	.short	(.L_567 - .L_566)
.L_566:
        /*153c*/ 	.word	0x00000180
        /*1540*/ 	.word	0x00000001
        /*1544*/ 	.word	0x00000001


	//----- nvinfo : EIATTR_CRS_STACK_SIZE
	.align		4
.L_567:
        /*1548*/ 	.byte	0x04, 0x1e
        /*154a*/ 	.short	(.L_569 - .L_568)
.L_568:
        /*154c*/ 	.word	0x00000000


	//----- nvinfo : EIATTR_CBANK_PARAM_SIZE
	.align		4
.L_569:
        /*1550*/ 	.byte	0x03, 0x19
        /*1552*/ 	.short	0x0af0


	//----- nvinfo : EIATTR_PARAM_CBANK
	.align		4
        /*1554*/ 	.byte	0x04, 0x0a
        /*1556*/ 	.short	(.L_571 - .L_570)
	.align		4
.L_570:
        /*1558*/ 	.word	index@(.nv.constant0._ZN7cutlass13device_kernelIN5flash11enable_sm90INS1_16FlashAttnFwdSm90INS1_25CollectiveMainloopFwdSm90ILi2EN4cute5tupleIJNS5_1CILi1EEES8_S8_EEENS6_IJNS7_ILi128EEENS7_ILi80EEENS7_ILi256EEEEEELi256ENS_6half_tEfNS_4arch4Sm90ELb1ELb0ELb1ELb1ELb1ELb1ELb0ELb1ELb1ELb1ELb0ELb0EEENS1_21CollectiveEpilogueFwdINS6_IJSA_SC_SB_EEES9_SE_SG_Li256ELb1ELb1ELb0ELb0EEENS1_36VarlenDynamicPersistentTileSchedulerILi128ELi80ELi256ELi128ELb0ELb1ELb1ELb1ELb1ELb1EEEEEEEEEvNT_6ParamsE)
        /*155c*/ 	.short	0x0210
        /*155e*/ 	.short	0x0af0


	//----- nvinfo : EIATTR_SW_WAR
	.align		4
.L_571:
        /*1560*/ 	.byte	0x04, 0x36
        /*1562*/ 	.short	(.L_573 - .L_572)
.L_572:
        /*1564*/ 	.word	0x00000008
.L_573:


//--------------------- .nv.info._ZN7cutlass13device_kernelIN5flash11enable_sm90INS1_16FlashAttnFwdSm90INS1_25CollectiveMainloopFwdSm90ILi2EN4cute5tupleIJNS5_1CILi1EEES8_S8_EEENS6_IJNS7_ILi128EEENS7_ILi96EEENS7_ILi192EEEEEELi192ENS_6half_tEfNS_4arch4Sm90ELb0ELb0ELb1ELb0ELb1ELb0ELb0ELb1ELb1ELb1ELb0ELb0EEENS1_21CollectiveEpilogueFwdINS6_IJSA_SC_SB_EEES9_SE_SG_Li256ELb0ELb1ELb0ELb0EEENS1_29StaticPersistentTileSchedulerILb0EEEEEEEEEvNT_6ParamsE --------------------------
	.section	.nv.info._ZN7cutlass13device_kernelIN5flash11enable_sm90INS1_16FlashAttnFwdSm90INS1_25CollectiveMainloopFwdSm90ILi2EN4cute5tupleIJNS5_1CILi1EEES8_S8_EEENS6_IJNS7_ILi128EEENS7_ILi96EEENS7_ILi192EEEEEELi192ENS_6half_tEfNS_4arch4Sm90ELb0ELb0ELb1ELb0ELb1ELb0ELb0ELb1ELb1ELb1ELb0ELb0EEENS1_21CollectiveEpilogueFwdINS6_IJSA_SC_SB_EEES9_SE_SG_Li256ELb0ELb1ELb0ELb0EEENS1_29StaticPersistentTileSchedulerILb0EEEEEEEEEvNT_6ParamsE,"",@"SHT_CUDA_INFO"
	.sectionflags	@""
	.align	4


	//----- nvinfo : EIATTR_CUDA_API_VERSION
	.align		4
        /*0000*/ 	.byte	0x04, 0x37
        /*0002*/ 	.short	(.L_575 - .L_574)
.L_574:
        /*0004*/ 	.word	0x00000082


	//----- nvinfo : EIATTR_KPARAM_INFO
	.align		4
.L_575:
        /*0008*/ 	.byte	0x04, 0x17
        /*000a*/ 	.short	(.L_577 - .L_576)
.L_576:
        /*000c*/ 	.word	0x00000000
        /*0010*/ 	.short	0x0000
        /*0012*/ 	.short	0x0070
        /*0014*/ 	.byte	0x00, 0xf0, 0x01, 0x28


	//----- nvinfo : EIATTR_SPARSE_MMA_MASK
	.align		4
.L_577:
        /*0018*/ 	.byte	0x03, 0x50
        /*001a*/ 	.short	0x0000


	//----- nvinfo : EIATTR_MAXREG_COUNT
	.align		4
        /*001c*/ 	.byte	0x03, 0x1b
        /*001e*/ 	.short	0x00a8


	//----- nvinfo : EIATTR_NUM_BARRIERS
	.align		4
        /*0020*/ 	.byte	0x02, 0x4c
        /*0022*/ 	.byte	0x09
	.zero		1


	//----- nvinfo : EIATTR_EXTERNS
	.align		4
        /*0024*/ 	.byte	0x04, 0x0f
        /*0026*/ 	.short	(.L_579 - .L_578)


	//   ....[0]....
	.align		4
.L_578:
        /*0028*/ 	.word	index@(__assertfail)


	//----- nvinfo : EIATTR_ANNOTATIONS
	.align		4
.L_579:
        /*002c*/ 	.byte	0x04, 0x55
        /*002e*/ 	.short	(.L_581 - .L_580)


	//   ....[0]....
.L_580:
        /*0030*/ 	.word	0x00000001
        /*0034*/ 	.byte	0xa0, 0x08, 0x00, 0x00, 0x01, 0x00, 0x00, 0x00, 0x50, 0x09, 0x00, 0x00, 0x01, 0x00, 0x00, 0x00
        /*0044*/ 	.byte	0xf0, 0x8a, 0x00, 0x00, 0x01, 0x00, 0x00, 0x00, 0x80, 0x8b, 0x00, 0x00, 0x01, 0x00, 0x00, 0x00
        /*0054*/ 	.byte	0x80, 0xa8, 0x00, 0x00, 0x01, 0x00, 0x00, 0x00, 0xb0, 0xbf, 0x00, 0x00, 0x01, 0x00, 0x00, 0x00
        /*0064*/ 	.byte	0x60, 0xc0, 0x00, 0x00, 0x01, 0x00, 0x00, 0x00, 0xe0, 0xc1, 0x00, 0x00


	//----- nvinfo : EIATTR_MERCURY_ISA_VERSION
	.align		4
.L_581:
        /*0070*/ 	.byte	0x03, 0x5f
        /*0072*/ 	.short	0x0101


	//----- nvinfo : EIATTR_INT_WARP_WIDE_INSTR_OFFSETS
	.align		4
        /*0074*/ 	.byte	0x04, 0x31
        /*0076*/ 	.short	(.L_583 - .L_582)


	//   ....[0]....
.L_582:
        /*0078*/ 	.word	0x000000c0


	//   ....[1]....
        /*007c*/ 	.word	0x000000d0


	//   ....[2]....
        /*0080*/ 	.word	0x00000170


	//----- nvinfo : EIATTR_COOP_GROUP_MASK_REGIDS
	.align		4
.L_583:
        /*0084*/ 	.byte	0x04, 0x29
        /*0086*/ 	.short	(.L_585 - .L_584)


	//   ....[0]....
.L_584:
        /*0088*/ 	.word	0xffffffff


	//   ....[1]....
        /*008c*/ 	.word	0xffffffff


	//   ....[2]....
        /*0090*/ 	.word	0xffffffff


	//   ....[3]....
        /*0094*/ 	.word	0xffffffff


	//   ....[4]....
        /*0098*/ 	.word	0xffffffff


	//   ....[5]....
        /*009c*/ 	.word	0xffffffff


	//   ....[6]....
        /*00a0*/ 	.word	0xffffffff


	//   ....[7]....
        /*00a4*/ 	.word	0xffffffff


	//   ....[8]....
        /*00a8*/ 	.word	0xffffffff


	//   ....[9]....
        /*00ac*/ 	.word	0xffffffff


	//   ....[10]....
        /*00b0*/ 	.word	0xffffffff


	//   ....[11]....
        /*00b4*/ 	.word	0xffffffff


	//   ....[12]....
        /*00b8*/ 	.word	0xffffffff


	//   ....[13]....
        /*00bc*/ 	.word	0xffffffff


	//   ....[14]....
        /*00c0*/ 	.word	0xffffffff


	//   ....[15]....
        /*00c4*/ 	.word	0xffffffff


	//   ....[16]....
        /*00c8*/ 	.word	0xffffffff


	//   ....[17]....
        /*00cc*/ 	.word	0xffffffff


	//   ....[18]....
        /*00d0*/ 	.word	0xffffffff


	//   ....[19]....
        /*00d4*/ 	.word	0xffffffff


	//   ....[20]....
        /*00d8*/ 	.word	0xffffffff


	//   ....[21]....
        /*00dc*/ 	.word	0xffffffff


	//   ....[22]....
        /*00e0*/ 	.word	0xffffffff


	//   ....[23]....
        /*00e4*/ 	.word	0xffffffff


	//   ....[24]....
        /*00e8*/ 	.word	0xffffffff


	//   ....[25]....
        /*00ec*/ 	.word	0xffffffff


	//   ....[26]....
        /*00f0*/ 	.word	0xffffffff


	//   ....[27]....
        /*00f4*/ 	.word	0xffffffff


	//   ....[28]....
        /*00f8*/ 	.word	0xffffffff


	//   ....[29]....
        /*00fc*/ 	.word	0xffffffff


	//   ....[30]....
        /*0100*/ 	.word	0xffffffff


	//   ....[31]....
        /*0104*/ 	.word	0xffffffff


	//   ....[32]....
        /*0108*/ 	.word	0xffffffff


	//   ....[33]....
        /*010c*/ 	.word	0xffffffff


	//   ....[34]....
        /*0110*/ 	.word	0xffffffff


	//   ....[35]....
        /*0114*/ 	.word	0xffffffff


	//   ....[36]....
        /*0118*/ 	.word	0xffffffff


	//   ....[37]....
        /*011c*/ 	.word	0xffffffff


	//   ....[38]....
        /*0120*/ 	.word	0xffffffff


	//   ....[39]....
        /*0124*/ 	.word	0xffffffff


	//   ....[40]....
        /*0128*/ 	.word	0xffffffff


	//   ....[41]....
        /*012c*/ 	.word	0xffffffff


	//   ....[42]....
        /*0130*/ 	.word	0xffffffff


	//   ....[43]....
        /*0134*/ 	.word	0xffffffff


	//   ....[44]....
        /*0138*/ 	.word	0xffffffff


	//   ....[45]....
        /*013c*/ 	.word	0xffffffff


	//   ....[46]....
        /*0140*/ 	.word	0xffffffff


	//   ....[47]....
        /*0144*/ 	.word	0xffffffff


	//   ....[48]....
        /*0148*/ 	.word	0xffffffff


	//   ....[49]....
        /*014c*/ 	.word	0xffffffff


	//   ....[50]....
        /*0150*/ 	.word	0xffffffff


	//   ....[51]....
        /*0154*/ 	.word	0xffffffff


	//   ....[52]....
        /*0158*/ 	.word	0xffffffff


	//   ....[53]....
        /*015c*/ 	.word	0xffffffff


	//   ....[54]....
        /*0160*/ 	.word	0xffffffff


	//   ....[55]....
        /*0164*/ 	.word	0xffffffff


	//   ....[56]....
        /*0168*/ 	.word	0xffffffff


	//   ....[57]....
        /*016c*/ 	.word	0xffffffff


	//   ....[58]....
        /*0170*/ 	.word	0xffffffff


	//   ....[59]....
        /*0174*/ 	.word	0xffffffff


	//   ....[60]....
        /*0178*/ 	.word	0xffffffff


	//   ....[61]....
        /*017c*/ 	.word	0xffffffff


	//   ....[62]....
        /*0180*/ 	.word	0xffffffff


	//   ....[63]....
        /*0184*/ 	.word	0xffffffff


	//   ....[64]....
        /*0188*/ 	.word	0xffffffff


	//   ....[65]....
        /*018c*/ 	.word	0xffffffff


	//   ....[66]....
        /*0190*/ 	.word	0xffffffff


	//   ....[67]....
        /*0194*/ 	.word	0xffffffff


	//   ....[68]....
        /*0198*/ 	.word	0xffffffff


	//   ....[69]....
        /*019c*/ 	.word	0xffffffff


	//   ....[70]....
        /*01a0*/ 	.word	0xffffffff


	//   ....[71]....
        /*01a4*/ 	.word	0xffffffff


	//   ....[72]....
        /*01a8*/ 	.word	0xffffffff


	//   ....[73]....
        /*01ac*/ 	.word	0xffffffff


	//   ....[74]....
        /*01b0*/ 	.word	0xffffffff


	//   ....[75]....
        /*01b4*/ 	.word	0xffffffff


	//   ....[76]....
        /*01b8*/ 	.word	0xffffffff


	//   ....[77]....
        /*01bc*/ 	.word	0xffffffff


	//   ....[78]....
        /*01c0*/ 	.word	0xffffffff


	//   ....[79]....
        /*01c4*/ 	.word	0xffffffff


	//   ....[80]....
        /*01c8*/ 	.word	0xffffffff


	//   ....[81]....
        /*01cc*/ 	.word	0xffffffff


	//   ....[82]....
        /*01d0*/ 	.word	0xffffffff


	//   ....[83]....
        /*01d4*/ 	.word	0xffffffff


	//   ....[84]....
        /*01d8*/ 	.word	0xffffffff


	//   ....[85]....
        /*01dc*/ 	.word	0xffffffff


	//   ....[86]....
        /*01e0*/ 	.word	0xffffffff


	//   ....[87]....
        /*01e4*/ 	.word	0xffffffff


	//   ....[88]....
        /*01e8*/ 	.word	0xffffffff


	//   ....[89]....
        /*01ec*/ 	.word	0xffffffff


	//   ....[90]....
        /*01f0*/ 	.word	0xffffffff


	//   ....[91]....
        /*01f4*/ 	.word	0xffffffff


	//   ....[92]....
        /*01f8*/ 	.word	0xffffffff


	//   ....[93]....
        /*01fc*/ 	.word	0xffffffff


	//   ....[94]....
        /*0200*/ 	.word	0xffffffff


	//   ....[95]....
        /*0204*/ 	.word	0xffffffff


	//   ....[96]....
        /*0208*/ 	.word	0x0500000f


	//   ....[97]....
        /*020c*/ 	.word	0x0500000f


	//   ....[98]....
        /*0210*/ 	.word	0x0500000f


	//   ....[99]....
        /*0214*/ 	.word	0x0500000f


	//   ....[100]....
        /*0218*/ 	.word	0x0500000f


	//   ....[101]....
        /*021c*/ 	.word	0x0500000f


	//   ....[102]....
        /*0220*/ 	.word	0x0500000f


	//   ....[103]....
        /*0224*/ 	.word	0x0500000f


	//   ....[104]....
        /*0228*/ 	.word	0x0500000f


	//   ....[105]....
        /*022c*/ 	.word	0x0500000f


	//   ....[106]....
        /*0230*/ 	.word	0x0500000f


	//   ....[107]....
        /*0234*/ 	.word	0x0500000f


	//   ....[108]....
        /*0238*/ 	.word	0x0500000f


	//   ....[109]....
        /*023c*/ 	.word	0x0500000f


	//   ....[110]....
        /*0240*/ 	.word	0x0500000f


	//   ....[111]....
        /*0244*/ 	.word	0x0500000f


	//   ....[112]....
        /*0248*/ 	.word	0x0500000f


	//   ....[113]....
        /*024c*/ 	.word	0x0500000f


	//   ....[114]....
        /*0250*/ 	.word	0x0500000f


	//   ....[115]....
        /*0254*/ 	.word	0x0500000f


	//   ....[116]....
        /*0258*/ 	.word	0x0500000f


	//   ....[117]....
        /*025c*/ 	.word	0x0500000f


	//   ....[118]....
        /*0260*/ 	.word	0x0500000f


	//   ....[119]....
        /*0264*/ 	.word	0x0500000f


	//   ....[120]....
        /*0268*/ 	.word	0x0500000f


	//   ....[121]....
        /*026c*/ 	.word	0x0500000f


	//   ....[122]....
        /*0270*/ 	.word	0x0500000f


	//   ....[123]....
        /*0274*/ 	.word	0x0500000f


	//   ....[124]....
        /*0278*/ 	.word	0x0500000f


	//   ....[125]....
        /*027c*/ 	.word	0x0500000f


	//   ....[126]....
        /*0280*/ 	.word	0x0500000f


	//   ....[127]....
        /*0284*/ 	.word	0x0500000f


	//   ....[128]....
        /*0288*/ 	.word	0x0500000f


	//   ....[129]....
        /*028c*/ 	.word	0x0500000f


	//   ....[130]....
        /*0290*/ 	.word	0x0500000f


	//   ....[131]....
        /*0294*/ 	.word	0x0500000f


	//   ....[132]....
        /*0298*/ 	.word	0x0500000f


	//   ....[133]....
        /*029c*/ 	.word	0x0500000f


	//   ....[134]....
        /*02a0*/ 	.word	0x0500000f


	//   ....[135]....
        /*02a4*/ 	.word	0x0500000f


	//   ....[136]....
        /*02a8*/ 	.word	0x0500000f


	//   ....[137]....
        /*02ac*/ 	.word	0x0500000f


	//   ....[138]....
        /*02b0*/ 	.word	0x0500000f


	//   ....[139]....
        /*02b4*/ 	.word	0x0500000f


	//   ....[140]....
        /*02b8*/ 	.word	0x0500000f


	//   ....[141]....
        /*02bc*/ 	.word	0x0500000f


	//   ....[142]....
        /*02c0*/ 	.word	0x0500000f


	//   ....[143]....
        /*02c4*/ 	.word	0x0500000f


	//   ....[144]....
        /*02c8*/ 	.word	0x0500000f


	//   ....[145]....
        /*02cc*/ 	.word	0x0500000f


	//   ....[146]....
        /*02d0*/ 	.word	0x0500000f


	//   ....[147]....
        /*02d4*/ 	.word	0x0500000f


	//   ....[148]....
        /*02d8*/ 	.word	0x0500000f


	//   ....[149]....
        /*02dc*/ 	.word	0x0500000f


	//   ....[150]....
        /*02e0*/ 	.word	0x0500000f


	//   ....[151]....
        /*02e4*/ 	.word	0x0500000f


	//   ....[152]....
        /*02e8*/ 	.word	0x0500000f


	//   ....[153]....
        /*02ec*/ 	.word	0x0500000f


	//   ....[154]....
        /*02f0*/ 	.word	0x0500000f


	//   ....[155]....
        /*02f4*/ 	.word	0x0500000f


	//   ....[156]....
        /*02f8*/ 	.word	0x0500000f


	//   ....[157]....
        /*02fc*/ 	.word	0x0500000f


	//   ....[158]....
        /*0300*/ 	.word	0x0500000f


	//   ....[159]....
        /*0304*/ 	.word	0x0500000f


	//   ....[160]....
        /*0308*/ 	.word	0x0500000f


	//   ....[161]....
        /*030c*/ 	.word	0x0500000f


	//----- nvinfo : EIATTR_COOP_GROUP_INSTR_OFFSETS
	.align		4
.L_585:
        /*0310*/ 	.byte	0x04, 0x28
        /*0312*/ 	.short	(.L_587 - .L_586)


	//   ....[0]....
.L_586:
        /*0314*/ 	.word	0x00000070


	//   ....[1]....
        /*0318*/ 	.word	0x000000b0


	//   ....[2]....
        /*031c*/ 	.word	0x000002d0


	//   ....[3]....
        /*0320*/ 	.word	0x00000430


	//   ....[4]....
        /*0324*/ 	.word	0x00000550


	//   ....[5]....
        /*0328*/ 	.word	0x000006b0


	//   ....[6]....
        /*032c*/ 	.word	0x00000d20


	//   ....[7]....
        /*0330*/ 	.word	0x00002760


	//   ....[8]....
        /*0334*/ 	.word	0x000027e0


	//   ....[9]....
        /*0338*/ 	.word	0x00002c00


	//   ....[10]....
        /*033c*/ 	.word	0x00002c70


	//   ....[11]....
        /*0340*/ 	.word	0x000053b0


	//   ....[12]....
        /*0344*/ 	.word	0x000053e0


	//   ....[13]....
        /*0348*/ 	.word	0x00005400


	//   ....[14]....
        /*034c*/ 	.word	0x00005430


	//   ....[15]....
        /*0350*/ 	.word	0x00006760


	//   ....[16]....
        /*0354*/ 	.word	0x00006790


	//   ....[17]....
        /*0358*/ 	.word	0x00006840


	//   ....[18]....
        /*035c*/ 	.word	0x00006850


	//   ....[19]....
        /*0360*/ 	.word	0x00007cf0


	//   ....[20]....
        /*0364*/ 	.word	0x00007d20


	//   ....[21]....
        /*0368*/ 	.word	0x00007d80


	//   ....[22]....
        /*036c*/ 	.word	0x00007db0


	//   ....[23]....
        /*0370*/ 	.word	0x00008540


	//   ....[24]....
        /*0374*/ 	.word	0x00008580


	//   ....[25]....
        /*0378*/ 	.word	0x00008690


	//   ....[26]....
        /*037c*/ 	.word	0x000086b0


	//   ....[27]....
        /*0380*/ 	.word	0x000087a0


	//   ....[28]....
        /*0384*/ 	.word	0x000087c0


	//   ....[29]....
        /*0388*/ 	.word	0x000088d0


	//   ....[30]....
        /*038c*/ 	.word	0x00008900


	//   ....[31]....
        /*0390*/ 	.word	0x00009a70


	//   ....[32]....
        /*0394*/ 	.word	0x00009a90


	//   ....[33]....
        /*0398*/ 	.word	0x00009aa0


	//   ....[34]....
        /*039c*/ 	.word	0x00009af0


	//   ....[35]....
        /*03a0*/ 	.word	0x00009b40


	//   ....[36]....
        /*03a4*/ 	.word	0x00009b90


	//   ....[37]....
        /*03a8*/ 	.word	0x00009c30


	//   ....[38]....
        /*03ac*/ 	.word	0x00009c50


	//   ....[39]....
        /*03b0*/ 	.word	0x00009ce0


	//   ....[40]....
        /*03b4*/ 	.word	0x00009d00


	//   ....[41]....
        /*03b8*/ 	.word	0x00009d90


	//   ....[42]....
        /*03bc*/ 	.word	0x00009db0


	//   ....[43]....
        /*03c0*/ 	.word	0x0000a3a0


	//   ....[44]....
        /*03c4*/ 	.word	0x0000a3c0


	//   ....[45]....
        /*03c8*/ 	.word	0x0000a3f0


	//   ....[46]....
        /*03cc*/ 	.word	0x0000a430


	//   ....[47]....
        /*03d0*/ 	.word	0x0000a4b0


	//   ....[48]....
        /*03d4*/ 	.word	0x0000a4e0


	//   ....[49]....
        /*03d8*/ 	.word	0x0000a560


	//   ....[50]....
        /*03dc*/ 	.word	0x0000a580


	//   ....[51]....
        /*03e0*/ 	.word	0x0000a610


	//   ....[52]....
        /*03e4*/ 	.word	0x0000a630


	//   ....[53]....
        /*03e8*/ 	.word	0x0000a6c0


	//   ....[54]....
        /*03ec*/ 	.word	0x0000a6f0


	//   ....[55]....
        /*03f0*/ 	.word	0x0000a770


	//   ....[56]....
        /*03f4*/ 	.word	0x0000a790


	//   ....[57]....
        /*03f8*/ 	.word	0x0000a820


	//   ....[58]....
        /*03fc*/ 	.word	0x0000a840


	//   ....[59]....
        /*0400*/ 	.word	0x0000ae90


	//   ....[60]....
        /*0404*/ 	.word	0x0000aec0


	//   ....[61]....
        /*0408*/ 	.word	0x0000aed0


	//   ....[62]....
        /*040c*/ 	.word	0x0000aef0


	//   ....[63]....
        /*0410*/ 	.word	0x0000af40


	//   ....[64]....
        /*0414*/ 	.word	0x0000af60


	//   ....[65]....
        /*0418*/ 	.word	0x0000afc0


	//   ....[66]....
        /*041c*/ 	.word	0x0000afe0


	//   ....[67]....
        /*0420*/ 	.word	0x0000b030


	//   ....[68]....
        /*0424*/ 	.word	0x0000b050


	//   ....[69]....
        /*0428*/ 	.word	0x0000b0a0


	//   ....[70]....
        /*042c*/ 	.word	0x0000b0c0


	//   ....[71]....
        /*0430*/ 	.word	0x0000b360


	//   ....[72]....
        /*0434*/ 	.word	0x0000b380


	//   ....[73]....
        /*0438*/ 	.word	0x0000b3a0


	//   ....[74]....
        /*043c*/ 	.word	0x0000b420


	//   ....[75]....
        /*0440*/ 	.word	0x0000b440


	//   ....[76]....
        /*0444*/ 	.word	0x0000b4c0


	//   ....[77]....
        /*0448*/ 	.word	0x0000b4e0


	//   ....[78]....
        /*044c*/ 	.word	0x0000b560


	//   ....[79]....
        /*0450*/ 	.word	0x0000b580


	//   ....[80]....
        /*0454*/ 	.word	0x0000b600


	//   ....[81]....
        /*0458*/ 	.word	0x0000b620


	//   ....[82]....
        /*045c*/ 	.word	0x0000b630


	//   ....[83]....
        /*0460*/ 	.word	0x0000bae0


	//   ....[84]....
        /*0464*/ 	.word	0x0000bb00


	//   ....[85]....
        /*0468*/ 	.word	0x0000bb20


	//   ....[86]....
        /*046c*/ 	.word	0x0000bb60


	//   ....[87]....
        /*0470*/ 	.word	0x0000bbd0


	//   ....[88]....
        /*0474*/ 	.word	0x0000bc00


	//   ....[89]....
        /*0478*/ 	.word	0x0000bc70


	//   ....[90]....
        /*047c*/ 	.word	0x0000bca0


	//   ....[91]....
        /*0480*/ 	.word	0x0000bd10


	//   ....[92]....
        /*0484*/ 	.word	0x0000bd40


	//   ....[93]....
        /*0488*/ 	.word	0x0000bdb0


	//   ....[94]....
        /*048c*/ 	.word	0x0000bde0


	//   ....[95]....
        /*0490*/ 	.word	0x0000c160


	//   ....[96]....
        /*0494*/ 	.word	0x0000c660


	//   ....[97]....
        /*0498*/ 	.word	0x0000c750


	//   ....[98]....
        /*049c*/ 	.word	0x0000c7f0


	//   ....[99]....
        /*04a0*/ 	.word	0x0000c880


	//   ....[100]....
        /*04a4*/ 	.word	0x0000c940


	//   ....[101]....
        /*04a8*/ 	.word	0x0000c9c0


	//   ....[102]....
        /*04ac*/ 	.word	0x0000caa0


	//   ....[103]....
        /*04b0*/ 	.word	0x0000cb30


	//   ....[104]....
        /*04b4*/ 	.word	0x0000cc00


	//   ....[105]....
        /*04b8*/ 	.word	0x0000cc90


	//   ....[106]....
        /*04bc*/ 	.word	0x0000cd60


	//   ....[107]....
        /*04c0*/ 	.word	0x0000cde0


	//   ....[108]....
        /*04c4*/ 	.word	0x0000ceb0


	//   ....[109]....
        /*04c8*/ 	.word	0x0000cf40


	//   ....[110]....
        /*04cc*/ 	.word	0x0000cfb0


	//   ....[111]....
        /*04d0*/ 	.word	0x0000d030


	//   ....[112]....
        /*04d4*/ 	.word	0x0000d0f0


	//   ....[113]....
        /*04d8*/ 	.word	0x0000d160


	//   ....[114]....
        /*04dc*/ 	.word	0x0000d250


	//   ....[115]....
        /*04e0*/ 	.word	0x0000d2e0


	//   ....[116]....
        /*04e4*/ 	.word	0x0000d3b0


	//   ....[117]....
        /*04e8*/ 	.word	0x0000d430


	//   ....[118]....
        /*04ec*/ 	.word	0x0000d510


	//   ....[119]....
        /*04f0*/ 	.word	0x0000d580


	//   ....[120]....
        /*04f4*/ 	.word	0x0000d670


	//   ....[121]....
        /*04f8*/ 	.word	0x0000d700


	//   ....[122]....
        /*04fc*/ 	.word	0x0000d7d0


	//   ....[123]....
        /*0500*/ 	.word	0x0000d850


	//   ....[124]....
        /*0504*/ 	.word	0x0000d910


	//   ....[125]....
        /*0508*/ 	.word	0x0000da50


	//   ....[126]....
        /*050c*/ 	.word	0x0000db00


	//   ....[127]....
        /*0510*/ 	.word	0x0000db60


	//   ....[128]....
        /*0514*/ 	.word	0x0000dc20


	//   ....[129]....
        /*0518*/ 	.word	0x0000dc80


	//   ....[130]....
        /*051c*/ 	.word	0x0000dd40


	//   ....[131]....
        /*0520*/ 	.word	0x0000dda0


	//   ....[132]....
        /*0524*/ 	.word	0x0000de60


	//   ....[133]....
        /*0528*/ 	.word	0x0000dec0


	//   ....[134]....
        /*052c*/ 	.word	0x0000df80


	//   ....[135]....
        /*0530*/ 	.word	0x0000dfe0


	//   ....[136]....
        /*0534*/ 	.word	0x0000e0a0


	//   ....[137]....
        /*0538*/ 	.word	0x0000e180


	//   ....[138]....
        /*053c*/ 	.word	0x0000e220


	//   ....[139]....
        /*0540*/ 	.word	0x0000e280


	//   ....[140]....
        /*0544*/ 	.word	0x0000e370


	//   ....[141]....
        /*0548*/ 	.word	0x0000e3d0


	//   ....[142]....
        /*054c*/ 	.word	0x0000e4c0


	//   ....[143]....
        /*0550*/ 	.word	0x0000e520


	//   ....[144]....
        /*0554*/ 	.word	0x0000e610


	//   ....[145]....
        /*0558*/ 	.word	0x0000e670


	//   ....[146]....
        /*055c*/ 	.word	0x0000e760


	//   ....[147]....
        /*0560*/ 	.word	0x0000e7c0


	//   ....[148]....
        /*0564*/ 	.word	0x0000e880


	//   ....[149]....
        /*0568*/ 	.word	0x0000e9c0


	//   ....[150]....
        /*056c*/ 	.word	0x0000ea60


	//   ....[151]....
        /*0570*/ 	.word	0x0000eac0


	//   ....[152]....
        /*0574*/ 	.word	0x0000eb90


	//   ....[153]....
        /*0578*/ 	.word	0x0000ec50


	//   ....[154]....
        /*057c*/ 	.word	0x0000ed10


	//   ....[155]....
        /*0580*/ 	.word	0x0000edd0


	//   ....[156]....
        /*0584*/ 	.word	0x0000ee90


	//   ....[157]....
        /*0588*/ 	.word	0x0000ef50


	//   ....[158]....
        /*058c*/ 	.word	0x0000f010


	//   ....[159]....
        /*0590*/ 	.word	0x0000f0d0


	//   ....[160]....
        /*0594*/ 	.word	0x0000f190


	//   ....[161]....
        /*0598*/ 	.word	0x0000f300


	//----- nvinfo : EIATTR_REG_RECONFIG
	.align		4
.L_587:
        /*059c*/ 	.byte	0x01, 0x54
	.zero		2


	//----- nvinfo : EIATTR_SYSCALL_OFFSETS
	.align		4
        /*05a0*/ 	.byte	0x04, 0x46
        /*05a2*/ 	.short	(.L_589 - .L_588)


	//   ....[0]....
.L_588:
        /*05a4*/ 	.word	0x000010d0


	//   ....[1]....
        /*05a8*/ 	.word	0x00009220


	//   ....[2]....
        /*05ac*/ 	.word	0x00009360


	//   ....[3]....
        /*05b0*/ 	.word	0x00009450


	//   ....[4]....
        /*05b4*/ 	.word	0x0000a0b0


	//----- nvinfo : EIATTR_MBARRIER_INSTR_OFFSETS
	.align		4
.L_589:
        /*05b8*/ 	.byte	0x04, 0x39
        /*05ba*/ 	.short	(.L_591 - .L_590)


	//   ....[0]....
.L_590:
        /*05bc*/ 	.word	0x00000180
        /*05c0*/ 	.word	0x000000ff
        /*05c4*/ 	.word	0x00030800
        /*05c8*/ 	.short	0x0100
        /*05ca*/ 	.byte	0x08
	.zero		1


	//   ....[1]....
        /*05cc*/ 	.word	0x00000190
        /*05d0*/ 	.word	0x000000ff
        /*05d4*/ 	.word	0x00030820
        /*05d8*/ 	.short	0x0100
        /*05da*/ 	.byte	0x08
	.zero		1


	//   ....[2]....
        /*05dc*/ 	.word	0x00000280
        /*05e0*/ 	.word	0x000000ff
        /*05e4*/ 	.word	0x00030830
        /*05e8*/ 	.short	0x0100
        /*05ea*/ 	.byte	0x08
	.zero		1


	//   ....[3]....
        /*05ec*/ 	.word	0x00000290
        /*05f0*/ 	.word	0x000000ff
        /*05f4*/ 	.word	0x00030840
        /*05f8*/ 	.short	0x0100
        /*05fa*/ 	.byte	0x08
	.zero		1


	//   ....[4]....
        /*05fc*/ 	.word	0x000002a0
        /*0600*/ 	.word	0x000000ff
        /*0604*/ 	.word	0x00030838
        /*0608*/ 	.short	0x0100
        /*060a*/ 	.byte	0x08
	.zero		1


	//   ....[5]....
        /*060c*/ 	.word	0x000002b0
        /*0610*/ 	.word	0x000000ff
        /*0614*/ 	.word	0x00030848
        /*0618*/ 	.short	0x0100
        /*061a*/ 	.byte	0x08
	.zero		1


	//   ....[6]....
        /*061c*/ 	.word	0x000003e0
        /*0620*/ 	.word	0x000000ff
        /*0624*/ 	.word	0x00030850
        /*0628*/ 	.short	0x0100
        /*062a*/ 	.byte	0x08
	.zero		1


	//   ....[7]....
        /*062c*/ 	.word	0x000003f0
        /*0630*/ 	.word	0x000000ff
        /*0634*/ 	.word	0x00030860
        /*0638*/ 	.short	0x0100
        /*063a*/ 	.byte	0x08
	.zero		1


	//   ....[8]....
        /*063c*/ 	.word	0x00000400
        /*0640*/ 	.word	0x000000ff
        /*0644*/ 	.word	0x00030858
        /*0648*/ 	.short	0x0100
        /*064a*/ 	.byte	0x08
	.zero		1


	//   ....[9]....
        /*064c*/ 	.word	0x00000410
        /*0650*/ 	.word	0x000000ff
        /*0654*/ 	.word	0x00030868
        /*0658*/ 	.short	0x0100
        /*065a*/ 	.byte	0x08
	.zero		1


	//   ....[10]....
        /*065c*/ 	.word	0x00000500
        /*0660*/ 	.word	0x000000ff
        /*0664*/ 	.word	0x00030870
        /*0668*/ 	.short	0x0100
        /*066a*/ 	.byte	0x06
	.zero		1


	//   ....[11]....
        /*066c*/ 	.word	0x00000510
        /*0670*/ 	.word	0x000000ff
        /*0674*/ 	.word	0x00030880
        /*0678*/ 	.short	0x0100
        /*067a*/ 	.byte	0x06
	.zero		1


	//   ....[12]....
        /*067c*/ 	.word	0x00000520
        /*0680*/ 	.word	0x000000ff
        /*0684*/ 	.word	0x00030878
        /*0688*/ 	.short	0x0100
        /*068a*/ 	.byte	0x06
	.zero		1


	//   ....[13]....
        /*068c*/ 	.word	0x00000530
        /*0690*/ 	.word	0x000000ff
        /*0694*/ 	.word	0x00030888
        /*0698*/ 	.short	0x0100
        /*069a*/ 	.byte	0x06
	.zero		1


	//   ....[14]....
        /*069c*/ 	.word	0x00000660
        /*06a0*/ 	.word	0x000000ff
        /*06a4*/ 	.word	0x00030890
        /*06a8*/ 	.short	0x0100
        /*06aa*/ 	.byte	0x08
	.zero		1


	//   ....[15]....
        /*06ac*/ 	.word	0x00000670
        /*06b0*/ 	.word	0x000000ff
        /*06b4*/ 	.word	0x000308a0
        /*06b8*/ 	.short	0x0100
        /*06ba*/ 	.byte	0x08
	.zero		1


	//   ....[16]....
        /*06bc*/ 	.word	0x00000680
        /*06c0*/ 	.word	0x000000ff
        /*06c4*/ 	.word	0x00030898
        /*06c8*/ 	.short	0x0100
        /*06ca*/ 	.byte	0x08
	.zero		1


	//   ....[17]....
        /*06cc*/ 	.word	0x00000690
        /*06d0*/ 	.word	0x000000ff
        /*06d4*/ 	.word	0x000308a8
        /*06d8*/ 	.short	0x0100
        /*06da*/ 	.byte	0x08
	.zero		1


	//   ....[18]....
        /*06dc*/ 	.word	0x000007d0
        /*06e0*/ 	.word	0x000000ff
        /*06e4*/ 	.word	0x000308b0
        /*06e8*/ 	.short	0x0100
        /*06ea*/ 	.byte	0x08
	.zero		1


	//   ....[19]....
        /*06ec*/ 	.word	0x000007e0
        /*06f0*/ 	.word	0x000000ff
        /*06f4*/ 	.word	0x000308c0
        /*06f8*/ 	.short	0x0100
        /*06fa*/ 	.byte	0x08
	.zero		1


	//   ....[20]....
        /*06fc*/ 	.word	0x000007f0
        /*0700*/ 	.word	0x000000ff
        /*0704*/ 	.word	0x000308b8
        /*0708*/ 	.short	0x0100
        /*070a*/ 	.byte	0x08
	.zero		1


	//   ....[21]....
        /*070c*/ 	.word	0x00000800
        /*0710*/ 	.word	0x000000ff
        /*0714*/ 	.word	0x000308c8
        /*0718*/ 	.short	0x0100
        /*071a*/ 	.byte	0x08
	.zero		1


	//   ....[22]....
        /*071c*/ 	.word	0x00001150
        /*0720*/ 	.word	0x000000ff
        /*0724*/ 	.word	0x00030800
        /*0728*/ 	.short	0x010a
        /*072a*/ 	.byte	0x28
	.zero		1


	//   ....[23]....
        /*072c*/ 	.word	0x000011d0
        /*0730*/ 	.word	0x00000000
        /*0734*/ 	.word	0x00030830
        /*0738*/ 	.short	0x010a
        /*073a*/ 	.byte	0x3f
	.zero		1


	//   ....[24]....
        /*073c*/ 	.word	0x00001220
        /*0740*/ 	.word	0x00000000
        /*0744*/ 	.word	0x00030830
        /*0748*/ 	.short	0x010a
        /*074a*/ 	.byte	0x3f
	.zero		1


	//   ....[25]....
        /*074c*/ 	.word	0x00001f50
        /*0750*/ 	.word	0x000000ff
        /*0754*/ 	.word	0x00000000
        /*0758*/ 	.short	0x0101
        /*075a*/ 	.byte	0x04
	.zero		1


	//   ....[26]....
        /*075c*/ 	.word	0x00003c90
        /*0760*/ 	.word	0x000000ff
        /*0764*/ 	.word	0x00030830
        /*0768*/ 	.short	0x010a
        /*076a*/ 	.byte	0x09
	.zero		1


	//   ....[27]....
        /*076c*/ 	.word	0x00003cd0
        /*0770*/ 	.word	0x000000ff
        /*0774*/ 	.word	0x00030830
        /*0778*/ 	.short	0x010a
        /*077a*/ 	.byte	0x09
	.zero		1


	//   ....[28]....
        /*077c*/ 	.word	0x000047f0
        /*0780*/ 	.word	0x000000ff
        /*0784*/ 	.word	0x00030850
        /*0788*/ 	.short	0x010a
        /*078a*/ 	.byte	0x0a
	.zero		1


	//   ....[29]....
        /*078c*/ 	.word	0x00004830
        /*0790*/ 	.word	0x000000ff
        /*0794*/ 	.word	0x00030850
        /*0798*/ 	.short	0x010a
        /*079a*/ 	.byte	0x0a
	.zero		1


	//   ....[30]....
        /*079c*/ 	.word	0x00004ec0
        /*07a0*/ 	.word	0x000000ff
        /*07a4*/ 	.word	0x00000000
        /*07a8*/ 	.short	0x0101
        /*07aa*/ 	.byte	0x09
	.zero		1


	//   ....[31]....
        /*07ac*/ 	.word	0x00005ec0
        /*07b0*/ 	.word	0x000000ff
        /*07b4*/ 	.word	0x00000000
        /*07b8*/ 	.short	0x0101
        /*07ba*/ 	.byte	0x0a
	.zero		1


	//   ....[32]....
        /*07bc*/ 	.word	0x000066b0
        /*07c0*/ 	.word	0x000000ff
        /*07c4*/ 	.word	0x00030850
        /*07c8*/ 	.short	0x010a
        /*07ca*/ 	.byte	0x0a
	.zero		1


	//   ....[33]....
        /*07cc*/ 	.word	0x000066f0
        /*07d0*/ 	.word	0x000000ff
        /*07d4*/ 	.word	0x00030850
        /*07d8*/ 	.short	0x010a
        /*07da*/ 	.byte	0x0a
	.zero		1


	//   ....[34]....
        /*07dc*/ 	.word	0x000074f0
        /*07e0*/ 	.word	0x000000ff
        /*07e4*/ 	.word	0x00000000
        /*07e8*/ 	.short	0x0101
        /*07ea*/ 	.byte	0x05
	.zero		1


	//   ....[35]....
        /*07ec*/ 	.word	0x00008570
        /*07f0*/ 	.word	0x000000ff
        /*07f4*/ 	.word	0x00000000
        /*07f8*/ 	.short	0x0101
        /*07fa*/ 	.byte	0x04
	.zero		1


	//   ....[36]....
        /*07fc*/ 	.word	0x000098c0
        /*0800*/ 	.word	0x00000000
        /*0804*/ 	.word	0x00030840
        /*0808*/ 	.short	0x010a
        /*080a*/ 	.byte	0x3f
	.zero		1


	//   ....[37]....
        /*080c*/ 	.word	0x00009ea0
        /*0810*/ 	.word	0x00000000
        /*0814*/ 	.word	0x00030830
        /*0818*/ 	.short	0x0107
        /*081a*/ 	.byte	0x3f
	.zero		1


	//   ....[38]....
        /*081c*/ 	.word	0x00009f50
        /*0820*/ 	.word	0x00000000
        /*0824*/ 	.word	0x00030830
        /*0828*/ 	.short	0x0101
        /*082a*/ 	.byte	0x3f
	.zero		1


	//   ....[39]....
        /*082c*/ 	.word	0x0000a930
        /*0830*/ 	.word	0x000000ff
        /*0834*/ 	.word	0x00030800
        /*0838*/ 	.short	0x0107
        /*083a*/ 	.byte	0x27
	.zero		1


	//   ....[40]....
        /*083c*/ 	.word	0x0000a990
        /*0840*/ 	.word	0x000000ff
        /*0844*/ 	.word	0x00030800
        /*0848*/ 	.short	0x0101
        /*084a*/ 	.byte	0x27
	.zero		1


	//   ....[41]....
        /*084c*/ 	.word	0x0000a9b0
        /*0850*/ 	.word	0x000000ff
        /*0854*/ 	.word	0x00030820
        /*0858*/ 	.short	0x010a
        /*085a*/ 	.byte	0x27
	.zero		1


	//   ....[42]....
        /*085c*/ 	.word	0x0000acc0
        /*0860*/ 	.word	0x00000006
        /*0864*/ 	.word	0x00030840
        /*0868*/ 	.short	0x010a
        /*086a*/ 	.byte	0x3f
	.zero		1


	//   ....[43]....
        /*086c*/ 	.word	0x0000b190
        /*0870*/ 	.word	0x00000006
        /*0874*/ 	.word	0x00030830
        /*0878*/ 	.short	0x0107
        /*087a*/ 	.byte	0x3f
	.zero		1


	//   ....[44]....
        /*087c*/ 	.word	0x0000b240
        /*0880*/ 	.word	0x00000006
        /*0884*/ 	.word	0x00030830
        /*0888*/ 	.short	0x0101
        /*088a*/ 	.byte	0x3f
	.zero		1


	//   ....[45]....
        /*088c*/ 	.word	0x0000b2c0
        /*0890*/ 	.word	0x00000006
        /*0894*/ 	.word	0x00030860
        /*0898*/ 	.short	0x010a
        /*089a*/ 	.byte	0x3f
	.zero		1


	//   ....[46]....
        /*089c*/ 	.word	0x0000b830
        /*08a0*/ 	.word	0x00000006
        /*08a4*/ 	.word	0x00030850
        /*08a8*/ 	.short	0x0107
        /*08aa*/ 	.byte	0x3f
	.zero		1


	//   ....[47]....
        /*08ac*/ 	.word	0x0000b950
        /*08b0*/ 	.word	0x00000006
        /*08b4*/ 	.word	0x00030850
        /*08b8*/ 	.short	0x0101
        /*08ba*/ 	.byte	0x3f
	.zero		1


	//   ....[48]....
        /*08bc*/ 	.word	0x0000ba40
        /*08c0*/ 	.word	0x00000004
        /*08c4*/ 	.word	0x00030860
        /*08c8*/ 	.short	0x010a
        /*08ca*/ 	.byte	0x3f
	.zero		1


	//   ....[49]....
        /*08cc*/ 	.word	0x0000bf00
        /*08d0*/ 	.word	0x00000004
        /*08d4*/ 	.word	0x00030850
        /*08d8*/ 	.short	0x0107
        /*08da*/ 	.byte	0x3f
	.zero		1


	//   ....[50]....
        /*08dc*/ 	.word	0x0000bff0
        /*08e0*/ 	.word	0x00000004
        /*08e4*/ 	.word	0x00030850
        /*08e8*/ 	.short	0x0101
        /*08ea*/ 	.byte	0x3f
	.zero		1


	//   ....[51]....
        /*08ec*/ 	.word	0x0000c0e0
        /*08f0*/ 	.word	0x00000005
        /*08f4*/ 	.word	0x00030820
        /*08f8*/ 	.short	0x010a
        /*08fa*/ 	.byte	0x3f
	.zero		1


	//   ....[52]....
        /*08fc*/ 	.word	0x0000c280
        /*0900*/ 	.word	0x00000003
        /*0904*/ 	.word	0x00030840
        /*0908*/ 	.short	0x010a
        /*090a*/ 	.byte	0x3f
	.zero		1


	//   ....[53]....
        /*090c*/ 	.word	0x0000c320
        /*0910*/ 	.word	0x00000005
        /*0914*/ 	.word	0x00030840
        /*0918*/ 	.short	0x010a
        /*091a*/ 	.byte	0x3f
	.zero		1


	//   ....[54]....
        /*091c*/ 	.word	0x0000c360
        /*0920*/ 	.word	0x00000003
        /*0924*/ 	.word	0x00030860
        /*0928*/ 	.short	0x010a
        /*092a*/ 	.byte	0x3f
	.zero		1


	//   ....[55]....
        /*092c*/ 	.word	0x0000c3a0
        /*0930*/ 	.word	0x00000005
        /*0934*/ 	.word	0x00030860
        /*0938*/ 	.short	0x010a
        /*093a*/ 	.byte	0x3f
	.zero		1


	//   ....[56]....
        /*093c*/ 	.word	0x0000c410
        /*0940*/ 	.word	0x00000003
        /*0944*/ 	.word	0x00030800
        /*0948*/ 	.short	0x010a
        /*094a*/ 	.byte	0x3f
	.zero		1


	//   ....[57]....
        /*094c*/ 	.word	0x0000c460
        /*0950*/ 	.word	0x00000000
        /*0954*/ 	.word	0x00030830
        /*0958*/ 	.short	0x010a
        /*095a*/ 	.byte	0x3f
	.zero		1


	//   ....[58]....
        /*095c*/ 	.word	0x0000c4c0
        /*0960*/ 	.word	0x00000004
        /*0964*/ 	.word	0x00030830
        /*0968*/ 	.short	0x010a
        /*096a*/ 	.byte	0x3f
	.zero		1


	//   ....[59]....
        /*096c*/ 	.word	0x0000c520
        /*0970*/ 	.word	0x00000003
        /*0974*/ 	.word	0x00030850
        /*0978*/ 	.short	0x010a
        /*097a*/ 	.byte	0x3f
	.zero		1


	//   ....[60]....
        /*097c*/ 	.word	0x0000c580
        /*0980*/ 	.word	0x00000007
        /*0984*/ 	.word	0x00030850
        /*0988*/ 	.short	0x010a
        /*098a*/ 	.byte	0x3f
	.zero		1


	//   ....[61]....
        /*098c*/ 	.word	0x0000c6a0
        /*0990*/ 	.word	0x00000000
        /*0994*/ 	.word	0x00030840
        /*0998*/ 	.short	0x010a
        /*099a*/ 	.byte	0x3f
	.zero		1


	//   ....[62]....
        /*099c*/ 	.word	0x0000d950
        /*09a0*/ 	.word	0x00000003
        /*09a4*/ 	.word	0x00030820
        /*09a8*/ 	.short	0x010a
        /*09aa*/ 	.byte	0x3f
	.zero		1


	//   ....[63]....
        /*09ac*/ 	.word	0x0000d9a0
        /*09b0*/ 	.word	0x00000006
        /*09b4*/ 	.word	0x00030840
        /*09b8*/ 	.short	0x010a
        /*09ba*/ 	.byte	0x3f
	.zero		1


	//   ....[64]....
        /*09bc*/ 	.word	0x0000e0d0
        /*09c0*/ 	.word	0x00000006
        /*09c4*/ 	.word	0x00030860
        /*09c8*/ 	.short	0x010a
        /*09ca*/ 	.byte	0x3f
	.zero		1


	//   ....[65]....
        /*09cc*/ 	.word	0x0000e910
        /*09d0*/ 	.word	0x00000004
        /*09d4*/ 	.word	0x00030860
        /*09d8*/ 	.short	0x010a
        /*09da*/ 	.byte	0x3f
	.zero		1


	//   ....[66]....
        /*09dc*/ 	.word	0x0000f220
        /*09e0*/ 	.word	0x00000005
        /*09e4*/ 	.word	0x00030820
        /*09e8*/ 	.short	0x010a
        /*09ea*/ 	.byte	0x3f
	.zero		1


	//   ....[67]....
        /*09ec*/ 	.word	0x0000f3c0
        /*09f0*/ 	.word	0x00000003
        /*09f4*/ 	.word	0x00030840
        /*09f8*/ 	.short	0x010a
        /*09fa*/ 	.byte	0x3f
	.zero		1


	//   ....[68]....
        /*09fc*/ 	.word	0x0000f410
        /*0a00*/ 	.word	0x00000005
        /*0a04*/ 	.word	0x00030840
        /*0a08*/ 	.short	0x010a
        /*0a0a*/ 	.byte	0x3f
	.zero		1


	//   ....[69]....
        /*0a0c*/ 	.word	0x0000f460
        /*0a10*/ 	.word	0x00000003
        /*0a14*/ 	.word	0x00030860
        /*0a18*/ 	.short	0x010a
        /*0a1a*/ 	.byte	0x3f
	.zero		1


	//----- nvinfo : EIATTR_NUM_MBARRIERS
	.align		4
.L_591:
        /*0a1c*/ 	.byte	0x03, 0x38
        /*0a1e*/ 	.short	0x0016


	//----- nvinfo : EIATTR_EXIT_INSTR_OFFSETS
	.align		4
        /*0a20*/ 	.byte	0x04, 0x1c
        /*0a22*/ 	.short	(.L_593 - .L_592)


	//   ....[0]....
.L_592:
        /*0a24*/ 	.word	0x00000940


	//   ....[1]....
        /*0a28*/ 	.word	0x00008a50


	//   ....[2]....
        /*0a2c*/ 	.word	0x0000c3f0


	//----- nvinfo : EIATTR_MAX_THREADS
	.align		4
.L_593:
        /*0a30*/ 	.byte	0x04, 0x05
        /*0a32*/ 	.short	(.L_595 - .L_594)
.L_594:
        /*0a34*/ 	.word	0x00000180
        /*0a38*/ 	.word	0x00000001
        /*0a3c*/ 	.word	0x00000001


	//----- nvinfo : EIATTR_CRS_STACK_SIZE
	.align		4
.L_595:
        /*0a40*/ 	.byte	0x04, 0x1e
        /*0a42*/ 	.short	(.L_597 - .L_596)
.L_596:
        /*0a44*/ 	.word	0x00000000


	//----- nvinfo : EIATTR_CBANK_PARAM_SIZE
	.align		4
.L_597:
        /*0a48*/ 	.byte	0x03, 0x19
        /*0a4a*/ 	.short	0x0a70


	//----- nvinfo : EIATTR_PARAM_CBANK
	.align		4
        /*0a4c*/ 	.byte	0x04, 0x0a
        /*0a4e*/ 	.short	(.L_599 - .L_598)
	.align		4
.L_598:
        /*0a50*/ 	.word	index@(.nv.constant0._ZN7cutlass13device_kernelIN5flash11enable_sm90INS1_16FlashAttnFwdSm90INS1_25CollectiveMainloopFwdSm90ILi2EN4cute5tupleIJNS5_1CILi1EEES8_S8_EEENS6_IJNS7_ILi128EEENS7_ILi96EEENS7_ILi192EEEEEELi192ENS_6half_tEfNS_4arch4Sm90ELb0ELb0ELb1ELb0ELb1ELb0ELb0ELb1ELb1ELb1ELb0ELb0EEENS1_21CollectiveEpilogueFwdINS6_IJSA_SC_SB_EEES9_SE_SG_Li256ELb0ELb1ELb0ELb0EEENS1_29StaticPersistentTileSchedulerILb0EEEEEEEEEvNT_6ParamsE)
        /*0a54*/ 	.short	0x0210
        /*0a56*/ 	.short	0x0a70


	//----- nvinfo : EIATTR_SW_WAR
	.align		4
.L_599:
        /*0a58*/ 	.byte	0x04, 0x36
        /*0a5a*/ 	.short	(.L_601 - .L_600)
.L_600:
        /*0a5c*/ 	.word	0x00000008
.L_601:


//--------------------- .nv.info._ZN7cutlass13device_kernelIN5flash11enable_sm90INS1_16FlashAttnFwdSm90INS1_25CollectiveMainloopFwdSm90ILi2EN4cute5tupleIJNS5_1CILi1EEES8_S8_EEENS6_IJNS7_ILi128EEENS7_ILi96EEENS7_ILi192EEEEEELi192ENS_6half_tEfNS_4arch4Sm90ELb0ELb0ELb1ELb1ELb1ELb0ELb0ELb1ELb1ELb1ELb0ELb0EEENS1_21CollectiveEpilogueFwdINS6_IJSA_SC_SB_EEES9_SE_SG_Li256ELb1ELb1ELb0ELb0EEENS1_36VarlenDynamicPersistentTileSchedulerILi128ELi96ELi256ELi128ELb0ELb1ELb1ELb0ELb1ELb1EEEEEEEEEvNT_6ParamsE --------------------------
	.section	.nv.info._ZN7cutlass13device_kernelIN5flash11enable_sm90INS1_16FlashAttnFwdSm90INS1_25CollectiveMainloopFwdSm90ILi2EN4cute5tupleIJNS5_1CILi1EEES8_S8_EEENS6_IJNS7_ILi128EEENS7_ILi96EEENS7_ILi192EEEEEELi192ENS_6half_tEfNS_4arch4Sm90ELb0ELb0ELb1ELb1ELb1ELb0ELb0ELb1ELb1ELb1ELb0ELb0EEENS1_21CollectiveEpilogueFwdINS6_IJSA_SC_SB_EEES9_SE_SG_Li256ELb1ELb1ELb0ELb0EEENS1_36VarlenDynamicPersistentTileSchedulerILi128ELi96ELi256ELi128ELb0ELb1ELb1ELb0ELb1ELb1EEEEEEEEEvNT_6ParamsE,"",@"SHT_CUDA_INFO"
	.sectionflags	@""
	.align	4


	//----- nvinfo : EIATTR_CUDA_API_VERSION
	.align		4
        /*0000*/ 	.byte	0x04, 0x37
        /*0002*/ 	.short	(.L_603 - .L_602)
.L_602:
        /*0004*/ 	.word	0x00000082


	//----- nvinfo : EIATTR_KPARAM_INFO
	.align		4
.L_603:
        /*0008*/ 	.byte	0x04, 0x17
        /*000a*/ 	.short	(.L_605 - .L_604)
.L_604:
        /*000c*/ 	.word	0x00000000
        /*0010*/ 	.short	0x0000
        /*0012*/ 	.short	0x0070
        /*0014*/ 	.byte	0x00, 0xf0, 0x01, 0x2a


	//----- nvinfo : EIATTR_SPARSE_MMA_MASK
	.align		4
.L_605:
        /*0018*/ 	.byte	0x03, 0x50
        /*001a*/ 	.short	0x0000


	//----- nvinfo : EIATTR_MAXREG_COUNT
	.align		4
        /*001c*/ 	.byte	0x03, 0x1b
        /*001e*/ 	.short	0x00a8


	//----- nvinfo : EIATTR_NUM_BARRIERS
	.align		4
        /*0020*/ 	.byte	0x02, 0x4c
        /*0022*/ 	.byte	0x09
	.zero		1


	//----- nvinfo : EIATTR_EXTERNS
	.align		4
        /*0024*/ 	.byte	0x04, 0x0f
        /*0026*/ 	.short	(.L_607 - .L_606)


	//   ....[0]....
	.align		4
.L_606:
        /*0028*/ 	.word	index@(__assertfail)


	//----- nvinfo : EIATTR_ANNOTATIONS
	.align		4
.L_607:
        /*002c*/ 	.byte	0x04, 0x55
        /*002e*/ 	.short	(.L_609 - .L_608)


	//   ....[0]....
.L_608:
        /* <DEDUP_REMOVED lines=17> */


	//----- nvinfo : EIATTR_MERCURY_ISA_VERSION
	.align		4
.L_609:
        /*0130*/ 	.byte	0x03, 0x5f
        /*0132*/ 	.short	0x0101


	//----- nvinfo : EIATTR_UNUSED_LOAD_BYTE_OFFSET
	.align		4
        /*0134*/ 	.byte	0x04, 0x44
        /*0136*/ 	.short	(.L_611 - .L_610)


	//   ....[0]....
.L_610:
        /*0138*/ 	.word	0x00000950
        /*013c*/ 	.word	0x0000fff0


	//   ....[1]....
        /*0140*/ 	.word	0x00007870
        /*0144*/ 	.word	0x0000fff0


	//----- nvinfo : EIATTR_INT_WARP_WIDE_INSTR_OFFSETS
	.align		4
.L_611:
        /*0148*/ 	.byte	0x04, 0x31
        /*014a*/ 	.short	(.L_613 - .L_612)


	//   ....[0]....
.L_612:
        /*014c*/ 	.word	0x000000c0


	//   ....[1]....
        /*0150*/ 	.word	0x000000d0


	//   ....[2]....
        /*0154*/ 	.word	0x00000170


	//   ....[3]....
        /*0158*/ 	.word	0x0000b090


	//   ....[4]....
        /*015c*/ 	.word	0x0000b120


	//   ....[5]....
        /*0160*/ 	.word	0x0000dfa0


	//   ....[6]....
        /*0164*/ 	.word	0x0000e030


	//----- nvinfo : EIATTR_COOP_GROUP_MASK_REGIDS
	.align		4
.L_613:
        /*0168*/ 	.byte	0x04, 0x29
        /*016a*/ 	.short	(.L_615 - .L_614)


	//   ....[0]....
.L_614:
        /*016c*/ 	.word	0xffffffff


	//   ....[1]....
        /*0170*/ 	.word	0xffffffff


	//   ....[2]....
        /*0174*/ 	.word	0xffffffff


	//   ....[3]....
        /*0178*/ 	.word	0xffffffff


	//   ....[4]....
        /*017c*/ 	.word	0xffffffff


	//   ....[5]....
        /*0180*/ 	.word	0xffffffff


	//   ....[6]....
        /*0184*/ 	.word	0xffffffff


	//   ....[7]....
        /*0188*/ 	.word	0xffffffff


	//   ....[8]....
        /*018c*/ 	.word	0xffffffff


	//   ....[9]....
        /*0190*/ 	.word	0xffffffff


	//   ....[10]....
        /*0194*/ 	.word	0xffffffff


	//   ....[11]....
        /*0198*/ 	.word	0xffffffff


	//   ....[12]....
        /*019c*/ 	.word	0xffffffff


	//   ....[13]....
        /*01a0*/ 	.word	0xffffffff


	//   ....[14]....
        /*01a4*/ 	.word	0xffffffff


	//   ....[15]....
        /*01a8*/ 	.word	0xffffffff


	//   ....[16]....
        /*01ac*/ 	.word	0xffffffff


	//   ....[17]....
        /*01b0*/ 	.word	0xffffffff


	//   ....[18]....
        /*01b4*/ 	.word	0xffffffff


	//   ....[19]....
        /*01b8*/ 	.word	0xffffffff


	//   ....[20]....
        /*01bc*/ 	.word	0xffffffff


	//   ....[21]....
        /*01c0*/ 	.word	0xffffffff


	//   ....[22]....
        /*01c4*/ 	.word	0xffffffff


	//   ....[23]....
        /*01c8*/ 	.word	0xffffffff


	//   ....[24]....
        /*01cc*/ 	.word	0xffffffff


	//   ....[25]....
        /*01d0*/ 	.word	0xffffffff


	//   ....[26]....
        /*01d4*/ 	.word	0xffffffff


	//   ....[27]....
        /*01d8*/ 	.word	0xffffffff


	//   ....[28]....
        /*01dc*/ 	.word	0xffffffff


	//   ....[29]....
        /*01e0*/ 	.word	0xffffffff


	//   ....[30]....
        /*01e4*/ 	.word	0xffffffff


	//   ....[31]....
        /*01e8*/ 	.word	0xffffffff


	//   ....[32]....
        /*01ec*/ 	.word	0xffffffff


	//   ....[33]....
        /*01f0*/ 	.word	0xffffffff


	//   ....[34]....
        /*01f4*/ 	.word	0xffffffff


	//   ....[35]....
        /*01f8*/ 	.word	0xffffffff


	//   ....[36]....
        /*01fc*/ 	.word	0xffffffff


	//   ....[37]....
        /*0200*/ 	.word	0xffffffff


	//   ....[38]....
        /*0204*/ 	.word	0xffffffff


	//   ....[39]....
        /*0208*/ 	.word	0xffffffff


	//   ....[40]....
        /*020c*/ 	.word	0xffffffff


	//   ....[41]....
        /*0210*/ 	.word	0xffffffff


	//   ....[42]....
        /*0214*/ 	.word	0xffffffff


	//   ....[43]....
        /*0218*/ 	.word	0xffffffff


	//   ....[44]....
        /*021c*/ 	.word	0xffffffff


	//   ....[45]....
        /*0220*/ 	.word	0xffffffff


	//   ....[46]....
        /*0224*/ 	.word	0xffffffff


	//   ....[47]....
        /*0228*/ 	.word	0xffffffff


	//   ....[48]....
        /*022c*/ 	.word	0xffffffff


	//   ....[49]....
        /*0230*/ 	.word	0xffffffff


	//   ....[50]....
        /*0234*/ 	.word	0xffffffff


	//   ....[51]....
        /*0238*/ 	.word	0xffffffff


	//   ....[52]....
        /*023c*/ 	.word	0xffffffff


	//   ....[53]....
        /*0240*/ 	.word	0xffffffff


	//   ....[54]....
        /*0244*/ 	.word	0xffffffff


	//   ....[55]....
        /*0248*/ 	.word	0xffffffff


	//   ....[56]....
        /*024c*/ 	.word	0xffffffff


	//   ....[57]....
        /*0250*/ 	.word	0xffffffff


	//   ....[58]....
        /*0254*/ 	.word	0xffffffff


	//   ....[59]....
        /*0258*/ 	.word	0xffffffff


	//   ....[60]....
        /*025c*/ 	.word	0xffffffff


	//   ....[61]....
        /*0260*/ 	.word	0xffffffff


	//   ....[62]....
        /*0264*/ 	.word	0xffffffff


	//   ....[63]....
        /*0268*/ 	.word	0xffffffff


	//   ....[64]....
        /*026c*/ 	.word	0xffffffff


	//   ....[65]....
        /*0270*/ 	.word	0xffffffff


	//   ....[66]....
        /*0274*/ 	.word	0xffffffff


	//   ....[67]....
        /*0278*/ 	.word	0xffffffff


	//   ....[68]....
        /*027c*/ 	.word	0xffffffff


	//   ....[69]....
        /*0280*/ 	.word	0xffffffff


	//   ....[70]....
        /*0284*/ 	.word	0xffffffff


	//   ....[71]....
        /*0288*/ 	.word	0xffffffff


	//   ....[72]....
        /*028c*/ 	.word	0xffffffff


	//   ....[73]....
        /*0290*/ 	.word	0xffffffff


	//   ....[74]....
        /*0294*/ 	.word	0xffffffff


	//   ....[75]....
        /*0298*/ 	.word	0xffffffff


	//   ....[76]....
        /*029c*/ 	.word	0xffffffff


	//   ....[77]....
        /*02a0*/ 	.word	0xffffffff


	//   ....[78]....
        /*02a4*/ 	.word	0xffffffff


	//   ....[79]....
        /*02a8*/ 	.word	0xffffffff


	//   ....[80]....
        /*02ac*/ 	.word	0xffffffff


	//   ....[81]....
        /*02b0*/ 	.word	0xffffffff


	//   ....[82]....
        /*02b4*/ 	.word	0xffffffff


	//   ....[83]....
        /*02b8*/ 	.word	0xffffffff


	//   ....[84]....
        /*02bc*/ 	.word	0xffffffff


	//   ....[85]....
        /*02c0*/ 	.word	0xffffffff


	//   ....[86]....
        /*02c4*/ 	.word	0xffffffff


	//   ....[87]....
        /*02c8*/ 	.word	0xffffffff


	//   ....[88]....
        /*02cc*/ 	.word	0xffffffff


	//   ....[89]....
        /*02d0*/ 	.word	0xffffffff


	//   ....[90]....
        /*02d4*/ 	.word	0xffffffff


	//   ....[91]....
        /*02d8*/ 	.word	0xffffffff


	//   ....[92]....
        /*02dc*/ 	.word	0xffffffff


	//   ....[93]....
        /*02e0*/ 	.word	0xffffffff


	//   ....[94]....
        /*02e4*/ 	.word	0xffffffff


	//   ....[95]....
        /*02e8*/ 	.word	0xffffffff


	//   ....[96]....
        /*02ec*/ 	.word	0xffffffff


	//   ....[97]....
        /*02f0*/ 	.word	0xffffffff


	//   ....[98]....
        /*02f4*/ 	.word	0xffffffff


	//   ....[99]....
        /*02f8*/ 	.word	0xffffffff


	//   ....[100]....
        /*02fc*/ 	.word	0xffffffff


	//   ....[101]....
        /*0300*/ 	.word	0xffffffff


	//   ....[102]....
        /*0304*/ 	.word	0xffffffff


	//   ....[103]....
        /*0308*/ 	.word	0xffffffff


	//   ....[104]....
        /*030c*/ 	.word	0xffffffff


	//   ....[105]....
        /*0310*/ 	.word	0xffffffff


	//   ....[106]....
        /*0314*/ 	.word	0xffffffff


	//   ....[107]....
        /*0318*/ 	.word	0xffffffff


	//   ....[108]....
        /*031c*/ 	.word	0xffffffff


	//   ....[109]....
        /*0320*/ 	.word	0xffffffff


	//   ....[110]....
        /*0324*/ 	.word	0xffffffff


	//   ....[111]....
        /*0328*/ 	.word	0xffffffff


	//   ....[112]....
        /*032c*/ 	.word	0xffffffff


	//   ....[113]....
        /*0330*/ 	.word	0xffffffff


	//   ....[114]....
        /*0334*/ 	.word	0xffffffff


	//   ....[115]....
        /*0338*/ 	.word	0xffffffff


	//   ....[116]....
        /*033c*/ 	.word	0xffffffff


	//   ....[117]....
        /*0340*/ 	.word	0xffffffff


	//   ....[118]....
        /*0344*/ 	.word	0xffffffff


	//   ....[119]....
        /*0348*/ 	.word	0xffffffff


	//   ....[120]....
        /*034c*/ 	.word	0xffffffff


	//   ....[121]....
        /*0350*/ 	.word	0xffffffff


	//   ....[122]....
        /*0354*/ 	.word	0xffffffff


	//   ....[123]....
        /*0358*/ 	.word	0xffffffff


	//   ....[124]....
        /*035c*/ 	.word	0xffffffff


	//   ....[125]....
        /*0360*/ 	.word	0xffffffff


	//   ....[126]....
        /*0364*/ 	.word	0xffffffff


	//   ....[127]....
        /*0368*/ 	.word	0xffffffff


	//   ....[128]....
        /*036c*/ 	.word	0xffffffff


	//   ....[129]....
        /*0370*/ 	.word	0xffffffff


	//   ....[130]....
        /*0374*/ 	.word	0xffffffff


	//   ....[131]....
        /*0378*/ 	.word	0xffffffff


	//   ....[132]....
        /*037c*/ 	.word	0xffffffff


	//   ....[133]....
        /*0380*/ 	.word	0xffffffff


	//   ....[134]....
        /*0384*/ 	.word	0xffffffff


	//   ....[135]....
        /*0388*/ 	.word	0xffffffff


	//   ....[136]....
        /*038c*/ 	.word	0xffffffff


	//   ....[137]....
        /*0390*/ 	.word	0x0500000f


	//   ....[138]....
        /*0394*/ 	.word	0x0500000f


	//   ....[139]....
        /*0398*/ 	.word	0x0500000f


	//   ....[140]....
        /*039c*/ 	.word	0x0500000f


	//   ....[141]....
        /*03a0*/ 	.word	0x0500000f


	//   ....[142]....
        /*03a4*/ 	.word	0x0500000f


	//   ....[143]....
        /*03a8*/ 	.word	0x0500000f


	//   ....[144]....
        /*03ac*/ 	.word	0x0500000f


	//   ....[145]....
        /*03b0*/ 	.word	0x0500000f


	//   ....[146]....
        /*03b4*/ 	.word	0x0500000f


	//   ....[147]....
        /*03b8*/ 	.word	0x0500000f


	//   ....[148]....
        /*03bc*/ 	.word	0x0500000f


	//   ....[149]....
        /*03c0*/ 	.word	0x0500000f


	//   ....[150]....
        /*03c4*/ 	.word	0x0500000f


	//   ....[151]....
        /*03c8*/ 	.word	0x0500000f


	//   ....[152]....
        /*03cc*/ 	.word	0x0500000f


	//   ....[153]....
        /*03d0*/ 	.word	0x0500000f


	//   ....[154]....
        /*03d4*/ 	.word	0x0500000f


	//   ....[155]....
        /*03d8*/ 	.word	0x0500000f


	//   ....[156]....
        /*03dc*/ 	.word	0x0500000f


	//   ....[157]....
        /*03e0*/ 	.word	0x0500000f


	//   ....[158]....
        /*03e4*/ 	.word	0x0500000f


	//   ....[159]....
        /*03e8*/ 	.word	0x0500000f


	//   ....[160]....
        /*03ec*/ 	.word	0x0500000f


	//   ....[161]....
        /*03f0*/ 	.word	0x0500000f


	//   ....[162]....
        /*03f4*/ 	.word	0x0500000f


	//   ....[163]....
        /*03f8*/ 	.word	0x0500000f


	//   ....[164]....
        /*03fc*/ 	.word	0x0500000f


	//   ....[165]....
        /*0400*/ 	.word	0x0500000f


	//   ....[166]....
        /*0404*/ 	.word	0x0500000f


	//   ....[167]....
        /*0408*/ 	.word	0x0500000f


	//   ....[168]....
        /*040c*/ 	.word	0x0500000f


	//   ....[169]....
        /*0410*/ 	.word	0x0500000f


	//   ....[170]....
        /*0414*/ 	.word	0x0500000f


	//   ....[171]....
        /*0418*/ 	.word	0x0500000f


	//   ....[172]....
        /*041c*/ 	.word	0x0500000f


	//   ....[173]....
        /*0420*/ 	.word	0x0500000f


	//   ....[174]....
        /*0424*/ 	.word	0x0500000f


	//   ....[175]....
        /*0428*/ 	.word	0x0500000f


	//   ....[176]....
        /*042c*/ 	.word	0x0500000f


	//   ....[177]....
        /*0430*/ 	.word	0x0500000f


	//   ....[178]....
        /*0434*/ 	.word	0x0500000f


	//   ....[179]....
        /*0438*/ 	.word	0x0500000f


	//   ....[180]....
        /*043c*/ 	.word	0x0500000f


	//   ....[181]....
        /*0440*/ 	.word	0x0500000f


	//   ....[182]....
        /*0444*/ 	.word	0x0500000f


	//   ....[183]....
        /*0448*/ 	.word	0x0500000f


	//   ....[184]....
        /*044c*/ 	.word	0x0500000f


	//   ....[185]....
        /*0450*/ 	.word	0x0500000f


	//   ....[186]....
        /*0454*/ 	.word	0x0500000f


	//   ....[187]....
        /*0458*/ 	.word	0x0500000f


	//   ....[188]....
        /*045c*/ 	.word	0x0500000f


	//   ....[189]....
        /*0460*/ 	.word	0x0500000f


	//   ....[190]....
        /*0464*/ 	.word	0x0500000f


	//   ....[191]....
        /*0468*/ 	.word	0x0500000f


	//   ....[192]....
        /*046c*/ 	.word	0x0500000f


	//   ....[193]....
        /*0470*/ 	.word	0x0500000f


	//   ....[194]....
        /*0474*/ 	.word	0x0500000f


	//   ....[195]....
        /*0478*/ 	.word	0x0500000f


	//   ....[196]....
        /*047c*/ 	.word	0x0500000f


	//   ....[197]....
        /*0480*/ 	.word	0x0500000f


	//   ....[198]....
        /*0484*/ 	.word	0x0500000f


	//   ....[199]....
        /*0488*/ 	.word	0x0500000f


	//   ....[200]....
        /*048c*/ 	.word	0x0500000f


	//   ....[201]....
        /*0490*/ 	.word	0x0500000f


	//   ....[202]....
        /*0494*/ 	.word	0x0500000f


	//   ....[203]....
        /*0498*/ 	.word	0x0500000f


	//   ....[204]....
        /*049c*/ 	.word	0x0500000f


	//   ....[205]....
        /*04a0*/ 	.word	0x0500000f


	//   ....[206]....
        /*04a4*/ 	.word	0x0500000f


	//   ....[207]....
        /*04a8*/ 	.word	0x0500000f


	//   ....[208]....
        /*04ac*/ 	.word	0x0500000f


	//   ....[209]....
        /*04b0*/ 	.word	0x0500000f


	//   ....[210]....
        /*04b4*/ 	.word	0x0500000f


	//   ....[211]....
        /*04b8*/ 	.word	0x0500000f


	//   ....[212]....
        /*04bc*/ 	.word	0x0500000f


	//   ....[213]....
        /*04c0*/ 	.word	0x0500000f


	//   ....[214]....
        /*04c4*/ 	.word	0x0500000f


	//   ....[215]....
        /*04c8*/ 	.word	0x0500000f


	//   ....[216]....
        /*04cc*/ 	.word	0x0500000f


	//   ....[217]....
        /*04d0*/ 	.word	0x0500000f


	//   ....[218]....
        /*04d4*/ 	.word	0x0500000f


	//   ....[219]....
        /*04d8*/ 	.word	0x0500000f


	//----- nvinfo : EIATTR_COOP_GROUP_INSTR_OFFSETS
	.align		4
.L_615:
        /*04dc*/ 	.byte	0x04, 0x28
        /*04de*/ 	.short	(.L_617 - .L_616)


	//   ....[0]....
.L_616:
        /*04e0*/ 	.word	0x00000070


	//   ....[1]....
        /*04e4*/ 	.word	0x000000b0


	//   ....[2]....
        /*04e8*/ 	.word	0x000002d0


	//   ....[3]....
        /*04ec*/ 	.word	0x00000430


	//   ....[4]....
        /*04f0*/ 	.word	0x00000550


	//   ....[5]....
        /*04f4*/ 	.word	0x000006b0


	//   ....[6]....
        /*04f8*/ 	.word	0x000014f0


	//   ....[7]....
        /*04fc*/ 	.word	0x00002d70


	//   ....[8]....
        /*0500*/ 	.word	0x00002df0


	//   ....[9]....
        /*0504*/ 	.word	0x000032a0


	//   ....[10]....
        /*0508*/ 	.word	0x00003320


	//   ....[11]....
        /*050c*/ 	.word	0x000059e0


	//   ....[12]....
        /*0510*/ 	.word	0x00005a10


	//   ....[13]....
        /*0514*/ 	.word	0x00005a30


	//   ....[14]....
        /*0518*/ 	.word	0x00005a60


	//   ....[15]....
        /*051c*/ 	.word	0x00006d70


	//   ....[16]....
        /*0520*/ 	.word	0x00006da0


	//   ....[17]....
        /*0524*/ 	.word	0x00006e80


	//   ....[18]....
        /*0528*/ 	.word	0x00006e90


	//   ....[19]....
        /*052c*/ 	.word	0x00008690


	//   ....[20]....
        /*0530*/ 	.word	0x000086d0


	//   ....[21]....
        /*0534*/ 	.word	0x00008710


	//   ....[22]....
        /*0538*/ 	.word	0x00008750


	//   ....[23]....
        /*053c*/ 	.word	0x00008e70


	//   ....[24]....
        /*0540*/ 	.word	0x00008eb0


	//   ....[25]....
        /*0544*/ 	.word	0x00008fb0


	//   ....[26]....
        /*0548*/ 	.word	0x00008fd0


	//   ....[27]....
        /*054c*/ 	.word	0x000090d0


	//   ....[28]....
        /*0550*/ 	.word	0x000090f0


	//   ....[29]....
        /*0554*/ 	.word	0x00009200


	//   ....[30]....
        /*0558*/ 	.word	0x00009220


	//   ....[31]....
        /*055c*/ 	.word	0x00009bc0


	//   ....[32]....
        /*0560*/ 	.word	0x00009bd0


	//   ....[33]....
        /*0564*/ 	.word	0x00009cd0


	//   ....[34]....
        /*0568*/ 	.word	0x00009cf0


	//   ....[35]....
        /*056c*/ 	.word	0x00009df0


	//   ....[36]....
        /*0570*/ 	.word	0x00009e10


	//   ....[37]....
        /*0574*/ 	.word	0x00009f20


	//   ....[38]....
        /*0578*/ 	.word	0x00009f40


	//   ....[39]....
        /*057c*/ 	.word	0x0000a0c0


	//   ....[40]....
        /*0580*/ 	.word	0x0000a290


	//   ....[41]....
        /*0584*/ 	.word	0x0000a2c0


	//   ....[42]....
        /*0588*/ 	.word	0x0000a2f0


	//   ....[43]....
        /*058c*/ 	.word	0x0000a320


	//   ....[44]....
        /*0590*/ 	.word	0x0000a350


	//   ....[45]....
        /*0594*/ 	.word	0x0000a380


	//   ....[46]....
        /*0598*/ 	.word	0x0000a4d0


	//   ....[47]....
        /*059c*/ 	.word	0x0000a500


	//   ....[48]....
        /*05a0*/ 	.word	0x0000a530


	//   ....[49]....
        /*05a4*/ 	.word	0x0000a560


	//   ....[50]....
        /*05a8*/ 	.word	0x0000a590


	//   ....[51]....
        /*05ac*/ 	.word	0x0000a5c0


	//   ....[52]....
        /*05b0*/ 	.word	0x0000a650


	//   ....[53]....
        /*05b4*/ 	.word	0x0000a680


	//   ....[54]....
        /*05b8*/ 	.word	0x0000a700


	//   ....[55]....
        /*05bc*/ 	.word	0x0000bc80


	//   ....[56]....
        /*05c0*/ 	.word	0x0000bca0


	//   ....[57]....
        /*05c4*/ 	.word	0x0000bd50


	//   ....[58]....
        /*05c8*/ 	.word	0x0000bd70


	//   ....[59]....
        /*05cc*/ 	.word	0x0000be10


	//   ....[60]....
        /*05d0*/ 	.word	0x0000be30


	//   ....[61]....
        /*05d4*/ 	.word	0x0000bed0


	//   ....[62]....
        /*05d8*/ 	.word	0x0000bef0


	//   ....[63]....
        /*05dc*/ 	.word	0x0000bf90


	//   ....[64]....
        /*05e0*/ 	.word	0x0000bfb0


	//   ....[65]....
        /*05e4*/ 	.word	0x0000bfc0


	//   ....[66]....
        /*05e8*/ 	.word	0x0000c050


	//   ....[67]....
        /*05ec*/ 	.word	0x0000c770


	//   ....[68]....
        /*05f0*/ 	.word	0x0000c7a0


	//   ....[69]....
        /*05f4*/ 	.word	0x0000c800


	//   ....[70]....
        /*05f8*/ 	.word	0x0000c850


	//   ....[71]....
        /*05fc*/ 	.word	0x0000c890


	//   ....[72]....
        /*0600*/ 	.word	0x0000c900


	//   ....[73]....
        /*0604*/ 	.word	0x0000c940


	//   ....[74]....
        /*0608*/ 	.word	0x0000c9b0


	//   ....[75]....
        /*060c*/ 	.word	0x0000c9f0


	//   ....[76]....
        /*0610*/ 	.word	0x0000ca60


	//   ....[77]....
        /*0614*/ 	.word	0x0000cab0


	//   ....[78]....
        /*0618*/ 	.word	0x0000cb10


	//   ....[79]....
        /*061c*/ 	.word	0x0000cb60


	//   ....[80]....
        /*0620*/ 	.word	0x0000cbc0


	//   ....[81]....
        /*0624*/ 	.word	0x0000cbe0


	//   ....[82]....
        /*0628*/ 	.word	0x0000cc10


	//   ....[83]....
        /*062c*/ 	.word	0x0000d3f0


	//   ....[84]....
        /*0630*/ 	.word	0x0000d430


	//   ....[85]....
        /*0634*/ 	.word	0x0000d440


	//   ....[86]....
        /*0638*/ 	.word	0x0000d4a0


	//   ....[87]....
        /*063c*/ 	.word	0x0000d4b0


	//   ....[88]....
        /*0640*/ 	.word	0x0000d510


	//   ....[89]....
        /*0644*/ 	.word	0x0000d540


	//   ....[90]....
        /*0648*/ 	.word	0x0000d580


	//   ....[91]....
        /*064c*/ 	.word	0x0000d5b0


	//   ....[92]....
        /*0650*/ 	.word	0x0000d5f0


	//   ....[93]....
        /*0654*/ 	.word	0x0000d620


	//   ....[94]....
        /*0658*/ 	.word	0x0000d660


	//   ....[95]....
        /*065c*/ 	.word	0x0000d8e0


	//   ....[96]....
        /*0660*/ 	.word	0x0000d900


	//   ....[97]....
        /*0664*/ 	.word	0x0000d910


	//   ....[98]....
        /*0668*/ 	.word	0x0000d9a0


	//   ....[99]....
        /*066c*/ 	.word	0x0000d9b0


	//   ....[100]....
        /*0670*/ 	.word	0x0000da40


	//   ....[101]....
        /*0674*/ 	.word	0x0000da50


	//   ....[102]....
        /*0678*/ 	.word	0x0000dae0


	//   ....[103]....
        /*067c*/ 	.word	0x0000daf0


	//   ....[104]....
        /*0680*/ 	.word	0x0000db80


	//   ....[105]....
        /*0684*/ 	.word	0x0000db90


	//   ....[106]....
        /*0688*/ 	.word	0x0000dba0


	//   ....[107]....
        /*068c*/ 	.word	0x0000e180


	//   ....[108]....
        /*0690*/ 	.word	0x0000e1c0


	//   ....[109]....
        /*0694*/ 	.word	0x0000e1f0


	//   ....[110]....
        /*0698*/ 	.word	0x0000e230


	//   ....[111]....
        /*069c*/ 	.word	0x0000e2c0


	//   ....[112]....
        /*06a0*/ 	.word	0x0000e2f0


	//   ....[113]....
        /*06a4*/ 	.word	0x0000e360


	//   ....[114]....
        /*06a8*/ 	.word	0x0000e390


	//   ....[115]....
        /*06ac*/ 	.word	0x0000e400


	//   ....[116]....
        /*06b0*/ 	.word	0x0000e420


	//   ....[117]....
        /*06b4*/ 	.word	0x0000e460


	//   ....[118]....
        /*06b8*/ 	.word	0x0000e4b0


	//   ....[119]....
        /*06bc*/ 	.word	0x0000e890


	//   ....[120]....
        /*06c0*/ 	.word	0x0000e8e0


	//   ....[121]....
        /*06c4*/ 	.word	0x0000e910


	//   ....[122]....
        /*06c8*/ 	.word	0x0000e920


	//   ....[123]....
        /*06cc*/ 	.word	0x0000e950


	//   ....[124]....
        /*06d0*/ 	.word	0x0000e980


	//   ....[125]....
        /*06d4*/ 	.word	0x0000e9b0


	//   ....[126]....
        /*06d8*/ 	.word	0x0000e9e0


	//   ....[127]....
        /*06dc*/ 	.word	0x0000eb60


	//   ....[128]....
        /*06e0*/ 	.word	0x0000eb90


	//   ....[129]....
        /*06e4*/ 	.word	0x0000ebc0


	//   ....[130]....
        /*06e8*/ 	.word	0x0000ebf0


	//   ....[131]....
        /*06ec*/ 	.word	0x0000ec20


	//   ....[132]....
        /*06f0*/ 	.word	0x0000ec50


	//   ....[133]....
        /*06f4*/ 	.word	0x0000ed10


	//   ....[134]....
        /*06f8*/ 	.word	0x0000ed30


	//   ....[135]....
        /*06fc*/ 	.word	0x0000eda0


	//   ....[136]....
        /*0700*/ 	.word	0x0000f210


	//   ....[137]....
        /*0704*/ 	.word	0x0000f700


	//   ....[138]....
        /*0708*/ 	.word	0x0000f7f0


	//   ....[139]....
        /*070c*/ 	.word	0x0000f890


	//   ....[140]....
        /*0710*/ 	.word	0x0000f8f0


	//   ....[141]....
        /*0714*/ 	.word	0x0000fa00


	//   ....[142]....
        /*0718*/ 	.word	0x0000fa70


	//   ....[143]....
        /*071c*/ 	.word	0x0000fb80


	//   ....[144]....
        /*0720*/ 	.word	0x0000fbf0


	//   ....[145]....
        /*0724*/ 	.word	0x0000fd00


	//   ....[146]....
        /*0728*/ 	.word	0x0000fd70


	//   ....[147]....
        /*072c*/ 	.word	0x0000fe80


	//   ....[148]....
        /*0730*/ 	.word	0x0000fef0


	//   ....[149]....
        /*0734*/ 	.word	0x0000ff90


	//   ....[150]....
        /*0738*/ 	.word	0x000100a0


	//   ....[151]....
        /*073c*/ 	.word	0x00010110


	//   ....[152]....
        /*0740*/ 	.word	0x00010190


	//   ....[153]....
        /*0744*/ 	.word	0x00010250


	//   ....[154]....
        /*0748*/ 	.word	0x000102d0


	//   ....[155]....
        /*074c*/ 	.word	0x000103b0


	//   ....[156]....
        /*0750*/ 	.word	0x00010430


	//   ....[157]....
        /*0754*/ 	.word	0x00010510


	//   ....[158]....
        /*0758*/ 	.word	0x00010590


	//   ....[159]....
        /*075c*/ 	.word	0x00010670


	//   ....[160]....
        /*0760*/ 	.word	0x000106f0


	//   ....[161]....
        /*0764*/ 	.word	0x000107d0


	//   ....[162]....
        /*0768*/ 	.word	0x00010850


	//   ....[163]....
        /*076c*/ 	.word	0x00010930


	//   ....[164]....
        /*0770*/ 	.word	0x000109b0


	//   ....[165]....
        /*0774*/ 	.word	0x00010a70


	//   ....[166]....
        /*0778*/ 	.word	0x00010ba0


	//   ....[167]....
        /*077c*/ 	.word	0x00010c70


	//   ....[168]....
        /*0780*/ 	.word	0x00010ce0


	//   ....[169]....
        /*0784*/ 	.word	0x00010db0


	//   ....[170]....
        /*0788*/ 	.word	0x00010e10


	//   ....[171]....
        /*078c*/ 	.word	0x00010ee0


	//   ....[172]....
        /*0790*/ 	.word	0x00010f40


	//   ....[173]....
        /*0794*/ 	.word	0x00011010


	//   ....[174]....
        /*0798*/ 	.word	0x00011070


	//   ....[175]....
        /*079c*/ 	.word	0x00011140


	//   ....[176]....
        /*07a0*/ 	.word	0x000111a0


	//   ....[177]....
        /*07a4*/ 	.word	0x00011280


	//   ....[178]....
        /*07a8*/ 	.word	0x00011370


	//   ....[179]....
        /*07ac*/ 	.word	0x00011410


	//   ....[180]....
        /*07b0*/ 	.word	0x00011470


	//   ....[181]....
        /*07b4*/ 	.word	0x00011570


	//   ....[182]....
        /*07b8*/ 	.word	0x000115d0


	//   ....[183]....
        /*07bc*/ 	.word	0x000116d0


	//   ....[184]....
        /*07c0*/ 	.word	0x00011730


	//   ....[185]....
        /*07c4*/ 	.word	0x00011830


	//   ....[186]....
        /*07c8*/ 	.word	0x00011890


	//   ....[187]....
        /*07cc*/ 	.word	0x00011990


	//   ....[188]....
        /*07d0*/ 	.word	0x000119f0


	//   ....[189]....
        /*07d4*/ 	.word	0x00011ac0


	//   ....[190]....
        /*07d8*/ 	.word	0x00011c00


	//   ....[191]....
        /*07dc*/ 	.word	0x00011cb0


	//   ....[192]....
        /*07e0*/ 	.word	0x00011d80


	//   ....[193]....
        /*07e4*/ 	.word	0x00011e50


	//   ....[194]....
        /*07e8*/ 	.word	0x00011eb0


	//   ....[195]....
        /*07ec*/ 	.word	0x00011fa0


	//   ....[196]....
        /*07f0*/ 	.word	0x00012000


	//   ....[197]....
        /*07f4*/ 	.word	0x000120f0


	//   ....[198]....
        /*07f8*/ 	.word	0x00012150


	//   ....[199]....
        /*07fc*/ 	.word	0x00012240


	//   ....[200]....
        /*0800*/ 	.word	0x000122a0


	//   ....[201]....
        /*0804*/ 	.word	0x00012380


	//   ....[202]....
        /*0808*/ 	.word	0x00012410


	//   ....[203]....
        /*080c*/ 	.word	0x000124b0


	//   ....[204]....
        /*0810*/ 	.word	0x000125d0


	//   ....[205]....
        /*0814*/ 	.word	0x00012640


	//   ....[206]....
        /*0818*/ 	.word	0x000126b0


	//   ....[207]....
        /*081c*/ 	.word	0x00012720


	//   ....[208]....
        /*0820*/ 	.word	0x00012790


	//   ....[209]....
        /*0824*/ 	.word	0x00012810


	//   ....[210]....
        /*0828*/ 	.word	0x000128a0


	//   ....[211]....
        /*082c*/ 	.word	0x00012930


	//   ....[212]....
        /*0830*/ 	.word	0x000129a0


	//   ....[213]....
        /*0834*/ 	.word	0x00012a10


	//   ....[214]....
        /*0838*/ 	.word	0x00012a80


	//   ....[215]....
        /*083c*/ 	.word	0x00012b00


	//   ....[216]....
        /*0840*/ 	.word	0x00012b70


	//   ....[217]....
        /*0844*/ 	.word	0x00012c10


	//   ....[218]....
        /*0848*/ 	.word	0x00012ca0


	//   ....[219]....
        /*084c*/ 	.word	0x00012dc0


	//----- nvinfo : EIATTR_REG_RECONFIG
	.align		4
.L_617:
        /*0850*/ 	.byte	0x01, 0x54
	.zero		2


	//----- nvinfo : EIATTR_SYSCALL_OFFSETS
	.align		4
        /*0854*/ 	.byte	0x04, 0x46
        /*0856*/ 	.short	(.L_619 - .L_618)


	//   ....[0]....
.L_618:
        /*0858*/ 	.word	0x000016d0


	//   ....[1]....
        /*085c*/ 	.word	0x0000b280


	//   ....[2]....
        /*0860*/ 	.word	0x0000b3d0


	//   ....[3]....
        /*0864*/ 	.word	0x0000b4c0


	//   ....[4]....
        /*0868*/ 	.word	0x0000c3e0


	//----- nvinfo : EIATTR_MBARRIER_INSTR_OFFSETS
	.align		4
.L_619:
        /*086c*/ 	.byte	0x04, 0x39
        /*086e*/ 	.short	(.L_621 - .L_620)


	//   ....[0]....
.L_620:
        /*0870*/ 	.word	0x00000180
        /*0874*/ 	.word	0x000000ff
        /*0878*/ 	.word	0x00030800
        /*087c*/ 	.short	0x0100
        /*087e*/ 	.byte	0x08
	.zero		1


	//   ....[1]....
        /*0880*/ 	.word	0x00000190
        /*0884*/ 	.word	0x000000ff
        /*0888*/ 	.word	0x00030820
        /*088c*/ 	.short	0x0100
        /*088e*/ 	.byte	0x08
	.zero		1


	//   ....[2]....
        /*0890*/ 	.word	0x00000280
        /*0894*/ 	.word	0x000000ff
        /*0898*/ 	.word	0x00030830
        /*089c*/ 	.short	0x0100
        /*089e*/ 	.byte	0x08
	.zero		1


	//   ....[3]....
        /*08a0*/ 	.word	0x00000290
        /*08a4*/ 	.word	0x000000ff
        /*08a8*/ 	.word	0x00030840
        /*08ac*/ 	.short	0x0100
        /*08ae*/ 	.byte	0x08
	.zero		1


	//   ....[4]....
        /*08b0*/ 	.word	0x000002a0
        /*08b4*/ 	.word	0x000000ff
        /*08b8*/ 	.word	0x00030838
        /*08bc*/ 	.short	0x0100
        /*08be*/ 	.byte	0x08
	.zero		1


	//   ....[5]....
        /*08c0*/ 	.word	0x000002b0
        /*08c4*/ 	.word	0x000000ff
        /*08c8*/ 	.word	0x00030848
        /*08cc*/ 	.short	0x0100
        /*08ce*/ 	.byte	0x08
	.zero		1


	//   ....[6]....
        /*08d0*/ 	.word	0x000003e0
        /*08d4*/ 	.word	0x000000ff
        /*08d8*/ 	.word	0x00030850
        /*08dc*/ 	.short	0x0100
        /*08de*/ 	.byte	0x08
	.zero		1


	//   ....[7]....
        /*08e0*/ 	.word	0x000003f0
        /*08e4*/ 	.word	0x000000ff
        /*08e8*/ 	.word	0x00030860
        /*08ec*/ 	.short	0x0100
        /*08ee*/ 	.byte	0x08
	.zero		1


	//   ....[8]....
        /*08f0*/ 	.word	0x00000400
        /*08f4*/ 	.word	0x000000ff
        /*08f8*/ 	.word	0x00030858
        /*08fc*/ 	.short	0x0100
        /*08fe*/ 	.byte	0x08
	.zero		1


	//   ....[9]....
        /*0900*/ 	.word	0x00000410
        /*0904*/ 	.word	0x000000ff
        /*0908*/ 	.word	0x00030868
        /*090c*/ 	.short	0x0100
        /*090e*/ 	.byte	0x08
	.zero		1


	//   ....[10]....
        /*0910*/ 	.word	0x00000500
        /*0914*/ 	.word	0x000000ff
        /*0918*/ 	.word	0x00030870
        /*091c*/ 	.short	0x0100
        /*091e*/ 	.byte	0x06
	.zero		1


	//   ....[11]....
        /*0920*/ 	.word	0x00000510
        /*0924*/ 	.word	0x000000ff
        /*0928*/ 	.word	0x00030880
        /*092c*/ 	.short	0x0100
        /*092e*/ 	.byte	0x06
	.zero		1


	//   ....[12]....
        /*0930*/ 	.word	0x00000520
        /*0934*/ 	.word	0x000000ff
        /*0938*/ 	.word	0x00030878
        /*093c*/ 	.short	0x0100
        /*093e*/ 	.byte	0x06
	.zero		1


	//   ....[13]....
        /*0940*/ 	.word	0x00000530
        /*0944*/ 	.word	0x000000ff
        /*0948*/ 	.word	0x00030888
        /*094c*/ 	.short	0x0100
        /*094e*/ 	.byte	0x06
	.zero		1


	//   ....[14]....
        /*0950*/ 	.word	0x00000660
        /*0954*/ 	.word	0x000000ff
        /*0958*/ 	.word	0x00030890
        /*095c*/ 	.short	0x0100
        /*095e*/ 	.byte	0x08
	.zero		1


	//   ....[15]....
        /*0960*/ 	.word	0x00000670
        /*0964*/ 	.word	0x000000ff
        /*0968*/ 	.word	0x000308a0
        /*096c*/ 	.short	0x0100
        /*096e*/ 	.byte	0x08
	.zero		1


	//   ....[16]....
        /*0970*/ 	.word	0x00000680
        /*0974*/ 	.word	0x000000ff
        /*0978*/ 	.word	0x00030898
        /*097c*/ 	.short	0x0100
        /*097e*/ 	.byte	0x08
	.zero		1


	//   ....[17]....
        /*0980*/ 	.word	0x00000690
        /*0984*/ 	.word	0x000000ff
        /*0988*/ 	.word	0x000308a8
        /*098c*/ 	.short	0x0100
        /*098e*/ 	.byte	0x08
	.zero		1


	//   ....[18]....
        /*0990*/ 	.word	0x000007d0
        /*0994*/ 	.word	0x000000ff
        /*0998*/ 	.word	0x000308b0
        /*099c*/ 	.short	0x0100
        /*099e*/ 	.byte	0x08
	.zero		1


	//   ....[19]....
        /*09a0*/ 	.word	0x000007e0
        /*09a4*/ 	.word	0x000000ff
        /*09a8*/ 	.word	0x000308c0
        /*09ac*/ 	.short	0x0100
        /*09ae*/ 	.byte	0x08
	.zero		1


	//   ....[20]....
        /*09b0*/ 	.word	0x000007f0
        /*09b4*/ 	.word	0x000000ff
        /*09b8*/ 	.word	0x000308b8
        /*09bc*/ 	.short	0x0100
        /*09be*/ 	.byte	0x08
	.zero		1


	//   ....[21]....
        /*09c0*/ 	.word	0x00000800
        /*09c4*/ 	.word	0x000000ff
        /*09c8*/ 	.word	0x000308c8
        /*09cc*/ 	.short	0x0100
        /*09ce*/ 	.byte	0x08
	.zero		1


	//   ....[22]....
        /*09d0*/ 	.word	0x00001770
        /*09d4*/ 	.word	0x000000ff
        /*09d8*/ 	.word	0x00030800
        /*09dc*/ 	.short	0x010a
        /*09de*/ 	.byte	0x28
	.zero		1


	//   ....[23]....
        /*09e0*/ 	.word	0x000017f0
        /*09e4*/ 	.word	0x00000000
        /*09e8*/ 	.word	0x00030830
        /*09ec*/ 	.short	0x010a
        /*09ee*/ 	.byte	0x3f
	.zero		1


	//   ....[24]....
        /*09f0*/ 	.word	0x00001840
        /*09f4*/ 	.word	0x00000000
        /*09f8*/ 	.word	0x00030830
        /*09fc*/ 	.short	0x010a
        /*09fe*/ 	.byte	0x3f
	.zero		1


	//   ....[25]....
        /*0a00*/ 	.word	0x00002e00
        /*0a04*/ 	.word	0x000000ff
        /*0a08*/ 	.word	0x00000000
        /*0a0c*/ 	.short	0x0101
        /*0a0e*/ 	.byte	0x04
	.zero		1


	//   ....[26]....
        /*0a10*/ 	.word	0x000042c0
        /*0a14*/ 	.word	0x000000ff
        /*0a18*/ 	.word	0x00030830
        /*0a1c*/ 	.short	0x010a
        /*0a1e*/ 	.byte	0x09
	.zero		1


	//   ....[27]....
        /*0a20*/ 	.word	0x00004300
        /*0a24*/ 	.word	0x000000ff
        /*0a28*/ 	.word	0x00030830
        /*0a2c*/ 	.short	0x010a
        /*0a2e*/ 	.byte	0x09
	.zero		1


	//   ....[28]....
        /*0a30*/ 	.word	0x00004e20
        /*0a34*/ 	.word	0x000000ff
        /*0a38*/ 	.word	0x00030850
        /*0a3c*/ 	.short	0x010a
        /*0a3e*/ 	.byte	0x0a
	.zero		1


	//   ....[29]....
        /*0a40*/ 	.word	0x00004e60
        /*0a44*/ 	.word	0x000000ff
        /*0a48*/ 	.word	0x00030850
        /*0a4c*/ 	.short	0x010a
        /*0a4e*/ 	.byte	0x0a
	.zero		1


	//   ....[30]....
        /*0a50*/ 	.word	0x000054f0
        /*0a54*/ 	.word	0x000000ff
        /*0a58*/ 	.word	0x00000000
        /*0a5c*/ 	.short	0x0101
        /*0a5e*/ 	.byte	0x09
	.zero		1


	//   ....[31]....
        /*0a60*/ 	.word	0x000064f0
        /*0a64*/ 	.word	0x000000ff
        /*0a68*/ 	.word	0x00000000
        /*0a6c*/ 	.short	0x0101
        /*0a6e*/ 	.byte	0x0a
	.zero		1


	//   ....[32]....
        /*0a70*/ 	.word	0x00006ce0
        /*0a74*/ 	.word	0x000000ff
        /*0a78*/ 	.word	0x00030850
        /*0a7c*/ 	.short	0x010a
        /*0a7e*/ 	.byte	0x05
	.zero		1


	//   ....[33]....
        /*0a80*/ 	.word	0x00006d20
        /*0a84*/ 	.word	0x000000ff
        /*0a88*/ 	.word	0x00030850
        /*0a8c*/ 	.short	0x010a
        /*0a8e*/ 	.byte	0x05
	.zero		1


	//   ....[34]....
        /*0a90*/ 	.word	0x00007240
        /*0a94*/ 	.word	0x000000ff
        /*0a98*/ 	.word	0x00000000
        /*0a9c*/ 	.short	0x0101
        /*0a9e*/ 	.byte	0x04
	.zero		1


	//   ....[35]....
        /*0aa0*/ 	.word	0x00008ea0
        /*0aa4*/ 	.word	0x0000002a
        /*0aa8*/ 	.word	0x00000000
        /*0aac*/ 	.short	0x0101
        /*0aae*/ 	.byte	0x3f
	.zero		1


	//   ....[36]....
        /*0ab0*/ 	.word	0x0000ba60
        /*0ab4*/ 	.word	0x00000007
        /*0ab8*/ 	.word	0x00030840
        /*0abc*/ 	.short	0x010a
        /*0abe*/ 	.byte	0x3f
	.zero		1


	//   ....[37]....
        /*0ac0*/ 	.word	0x0000c110
        /*0ac4*/ 	.word	0x00000007
        /*0ac8*/ 	.word	0x00030830
        /*0acc*/ 	.short	0x0107
        /*0ace*/ 	.byte	0x3f
	.zero		1


	//   ....[38]....
        /*0ad0*/ 	.word	0x0000c1e0
        /*0ad4*/ 	.word	0x00000007
        /*0ad8*/ 	.word	0x00030830
        /*0adc*/ 	.short	0x0101
        /*0ade*/ 	.byte	0x3f
	.zero		1


	//   ....[39]....
        /*0ae0*/ 	.word	0x0000cd30
        /*0ae4*/ 	.word	0x00000016
        /*0ae8*/ 	.word	0x00030800
        /*0aec*/ 	.short	0x0107
        /*0aee*/ 	.byte	0x3f
	.zero		1


	//   ....[40]....
        /*0af0*/ 	.word	0x0000ce30
        /*0af4*/ 	.word	0x00000016
        /*0af8*/ 	.word	0x00030800
        /*0afc*/ 	.short	0x0101
        /*0afe*/ 	.byte	0x3f
	.zero		1


	//   ....[41]....
        /*0b00*/ 	.word	0x0000ce50
        /*0b04*/ 	.word	0x00000016
        /*0b08*/ 	.word	0x00030820
        /*0b0c*/ 	.short	0x010a
        /*0b0e*/ 	.byte	0x3f
	.zero		1


	//   ....[42]....
        /*0b10*/ 	.word	0x0000d230
        /*0b14*/ 	.word	0x00000007
        /*0b18*/ 	.word	0x00030840
        /*0b1c*/ 	.short	0x010a
        /*0b1e*/ 	.byte	0x3f
	.zero		1


	//   ....[43]....
        /*0b20*/ 	.word	0x0000d710
        /*0b24*/ 	.word	0x00000007
        /*0b28*/ 	.word	0x00030830
        /*0b2c*/ 	.short	0x0107
        /*0b2e*/ 	.byte	0x3f
	.zero		1


	//   ....[44]....
        /*0b30*/ 	.word	0x0000d7c0
        /*0b34*/ 	.word	0x00000007
        /*0b38*/ 	.word	0x00030830
        /*0b3c*/ 	.short	0x0101
        /*0b3e*/ 	.byte	0x3f
	.zero		1


	//   ....[45]....
        /*0b40*/ 	.word	0x0000d830
        /*0b44*/ 	.word	0x00000006
        /*0b48*/ 	.word	0x00030860
        /*0b4c*/ 	.short	0x010a
        /*0b4e*/ 	.byte	0x3f
	.zero		1


	//   ....[46]....
        /*0b50*/ 	.word	0x0000dd80
        /*0b54*/ 	.word	0x00000006
        /*0b58*/ 	.word	0x00030850
        /*0b5c*/ 	.short	0x0107
        /*0b5e*/ 	.byte	0x3f
	.zero		1


	//   ....[47]....
        /*0b60*/ 	.word	0x0000ded0
        /*0b64*/ 	.word	0x00000006
        /*0b68*/ 	.word	0x00030850
        /*0b6c*/ 	.short	0x0101
        /*0b6e*/ 	.byte	0x3f
	.zero		1


	//   ....[48]....
        /*0b70*/ 	.word	0x0000e0d0
        /*0b74*/ 	.word	0x00000000
        /*0b78*/ 	.word	0x00030860
        /*0b7c*/ 	.short	0x010a
        /*0b7e*/ 	.byte	0x3f
	.zero		1


	//   ....[49]....
        /*0b80*/ 	.word	0x0000e5e0
        /*0b84*/ 	.word	0x00000000
        /*0b88*/ 	.word	0x00030850
        /*0b8c*/ 	.short	0x0107
        /*0b8e*/ 	.byte	0x3f
	.zero		1


	//   ....[50]....
        /*0b90*/ 	.word	0x0000e690
        /*0b94*/ 	.word	0x00000000
        /*0b98*/ 	.word	0x00030850
        /*0b9c*/ 	.short	0x0101
        /*0b9e*/ 	.byte	0x3f
	.zero		1


	//   ....[51]....
        /*0ba0*/ 	.word	0x0000f190
        /*0ba4*/ 	.word	0x00000004
        /*0ba8*/ 	.word	0x00030820
        /*0bac*/ 	.short	0x010a
        /*0bae*/ 	.byte	0x3f
	.zero		1


	//   ....[52]....
        /*0bb0*/ 	.word	0x0000f330
        /*0bb4*/ 	.word	0x00000005
        /*0bb8*/ 	.word	0x00030840
        /*0bbc*/ 	.short	0x010a
        /*0bbe*/ 	.byte	0x3f
	.zero		1


	//   ....[53]....
        /*0bc0*/ 	.word	0x0000f3d0
        /*0bc4*/ 	.word	0x0000001b
        /*0bc8*/ 	.word	0x00030840
        /*0bcc*/ 	.short	0x010a
        /*0bce*/ 	.byte	0x3f
	.zero		1


	//   ....[54]....
        /*0bd0*/ 	.word	0x0000f410
        /*0bd4*/ 	.word	0x00000005
        /*0bd8*/ 	.word	0x00030860
        /*0bdc*/ 	.short	0x010a
        /*0bde*/ 	.byte	0x3f
	.zero		1


	//   ....[55]....
        /*0be0*/ 	.word	0x0000f450
        /*0be4*/ 	.word	0x0000001b
        /*0be8*/ 	.word	0x00030860
        /*0bec*/ 	.short	0x010a
        /*0bee*/ 	.byte	0x3f
	.zero		1


	//   ....[56]....
        /*0bf0*/ 	.word	0x0000f4c0
        /*0bf4*/ 	.word	0x00000003
        /*0bf8*/ 	.word	0x00030800
        /*0bfc*/ 	.short	0x010a
        /*0bfe*/ 	.byte	0x3f
	.zero		1


	//   ....[57]....
        /*0c00*/ 	.word	0x0000f510
        /*0c04*/ 	.word	0x00000000
        /*0c08*/ 	.word	0x00030830
        /*0c0c*/ 	.short	0x010a
        /*0c0e*/ 	.byte	0x3f
	.zero		1


	//   ....[58]....
        /*0c10*/ 	.word	0x0000f570
        /*0c14*/ 	.word	0x00000004
        /*0c18*/ 	.word	0x00030830
        /*0c1c*/ 	.short	0x010a
        /*0c1e*/ 	.byte	0x3f
	.zero		1


	//   ....[59]....
        /*0c20*/ 	.word	0x0000f5d0
        /*0c24*/ 	.word	0x00000003
        /*0c28*/ 	.word	0x00030850
        /*0c2c*/ 	.short	0x010a
        /*0c2e*/ 	.byte	0x3f
	.zero		1


	//   ....[60]....
        /*0c30*/ 	.word	0x0000f630
        /*0c34*/ 	.word	0x00000007
        /*0c38*/ 	.word	0x00030850
        /*0c3c*/ 	.short	0x010a
        /*0c3e*/ 	.byte	0x3f
	.zero		1


	//   ....[61]....
        /*0c40*/ 	.word	0x0000f740
        /*0c44*/ 	.word	0x00000007
        /*0c48*/ 	.word	0x00030840
        /*0c4c*/ 	.short	0x010a
        /*0c4e*/ 	.byte	0x3f
	.zero		1


	//   ....[62]....
        /*0c50*/ 	.word	0x00010aa0
        /*0c54*/ 	.word	0x00000016
        /*0c58*/ 	.word	0x00030820
        /*0c5c*/ 	.short	0x010a
        /*0c5e*/ 	.byte	0x3f
	.zero		1


	//   ....[63]....
        /*0c60*/ 	.word	0x00010af0
        /*0c64*/ 	.word	0x00000007
        /*0c68*/ 	.word	0x00030840
        /*0c6c*/ 	.short	0x010a
        /*0c6e*/ 	.byte	0x3f
	.zero		1


	//   ....[64]....
        /*0c70*/ 	.word	0x000112c0
        /*0c74*/ 	.word	0x00000006
        /*0c78*/ 	.word	0x00030860
        /*0c7c*/ 	.short	0x010a
        /*0c7e*/ 	.byte	0x3f
	.zero		1


	//   ....[65]....
        /*0c80*/ 	.word	0x00011b50
        /*0c84*/ 	.word	0x00000000
        /*0c88*/ 	.word	0x00030860
        /*0c8c*/ 	.short	0x010a
        /*0c8e*/ 	.byte	0x3f
	.zero		1


	//   ....[66]....
        /*0c90*/ 	.word	0x00012ce0
        /*0c94*/ 	.word	0x00000004
        /*0c98*/ 	.word	0x00030820
        /*0c9c*/ 	.short	0x010a
        /*0c9e*/ 	.byte	0x3f
	.zero		1


	//   ....[67]....
        /*0ca0*/ 	.word	0x00012e80
        /*0ca4*/ 	.word	0x00000005
        /*0ca8*/ 	.word	0x00030840
        /*0cac*/ 	.short	0x010a
        /*0cae*/ 	.byte	0x3f
	.zero		1


	//   ....[68]....
        /*0cb0*/ 	.word	0x00012ed0
        /*0cb4*/ 	.word	0x0000001b
        /*0cb8*/ 	.word	0x00030840
        /*0cbc*/ 	.short	0x010a
        /*0cbe*/ 	.byte	0x3f
	.zero		1


	//   ....[69]....
        /*0cc0*/ 	.word	0x00012f20
        /*0cc4*/ 	.word	0x00000005
        /*0cc8*/ 	.word	0x00030860
        /*0ccc*/ 	.short	0x010a
        /*0cce*/ 	.byte	0x3f
	.zero		1


	//----- nvinfo : EIATTR_NUM_MBARRIERS
	.align		4
.L_621:
        /*0cd0*/ 	.byte	0x03, 0x38
        /*0cd2*/ 	.short	0x0016


	//----- nvinfo : EIATTR_EXIT_INSTR_OFFSETS
	.align		4
        /*0cd4*/ 	.byte	0x04, 0x1c
        /*0cd6*/ 	.short	(.L_623 - .L_622)


	//   ....[0]....
.L_622:
        /*0cd8*/ 	.word	0x00000990


	//   ....[1]....
        /*0cdc*/ 	.word	0x0000a070


	//   ....[2]....
        /*0ce0*/ 	.word	0x0000f4a0


	//----- nvinfo : EIATTR_MAX_THREADS
	.align		4
.L_623:
        /*0ce4*/ 	.byte	0x04, 0x05
        /*0ce6*/ 	.short	(.L_625 - .L_624)
.L_624:
        /*0ce8*/ 	.word	0x00000180
        /*0cec*/ 	.word	0x00000001
        /*0cf0*/ 	.word	0x00000001


	//----- nvinfo : EIATTR_CRS_STACK_SIZE
	.align		4
.L_625:
        /*0cf4*/ 	.byte	0x04, 0x1e
        /*0cf6*/ 	.short	(.L_627 - .L_626)
.L_626:
        /*0cf8*/ 	.word	0x00000000


	//----- nvinfo : EIATTR_CBANK_PARAM_SIZE
	.align		4
.L_627:
        /*0cfc*/ 	.byte	0x03, 0x19
        /*0cfe*/ 	.short	0x0af0


	//----- nvinfo : EIATTR_PARAM_CBANK
	.align		4
        /*0d00*/ 	.byte	0x04, 0x0a
        /*0d02*/ 	.short	(.L_629 - .L_628)
	.align		4
.L_628:
        /*0d04*/ 	.word	index@(.nv.constant0._ZN7cutlass13device_kernelIN5flash11enable_sm90INS1_16FlashAttnFwdSm90INS1_25CollectiveMainloopFwdSm90ILi2EN4cute5tupleIJNS5_1CILi1EEES8_S8_EEENS6_IJNS7_ILi128EEENS7_ILi96EEENS7_ILi192EEEEEELi192ENS_6half_tEfNS_4arch4Sm90ELb0ELb0ELb1ELb1ELb1ELb0ELb0ELb1ELb1ELb1ELb0ELb0EEENS1_21CollectiveEpilogueFwdINS6_IJSA_SC_SB_EEES9_SE_SG_Li256ELb1ELb1ELb0ELb0EEENS1_36VarlenDynamicPersistentTileSchedulerILi128ELi96ELi256ELi128ELb0ELb1ELb1ELb0ELb1ELb1EEEEEEEEEvNT_6ParamsE)
        /*0d08*/ 	.short	0x0210
        /*0d0a*/ 	.short	0x0af0


	//----- nvinfo : EIATTR_SW_WAR
	.align		4
.L_629:
        /*0d0c*/ 	.byte	0x04, 0x36
        /*0d0e*/ 	.short	(.L_631 - .L_630)
.L_630:
        /*0d10*/ 	.word	0x00000008
.L_631:


//--------------------- .nv.info._ZN7cutlass13device_kernelIN5flash11enable_sm90INS1_16FlashAttnFwdSm90INS1_25CollectiveMainloopFwdSm90ILi2EN4cute5tupleIJNS5_1CILi1EEES8_S8_EEENS6_IJNS7_ILi128EEENS7_ILi96EEENS7_ILi192EEEEEELi192ENS_6half_tEfNS_4arch4Sm90ELb0ELb0ELb1ELb1ELb1ELb1ELb0ELb1ELb1ELb1ELb0ELb0EEENS1_21CollectiveEpilogueFwdINS6_IJSA_SC_SB_EEES9_SE_SG_Li256ELb1ELb1ELb0ELb0EEENS1_36VarlenDynamicPersistentTileSchedulerILi128ELi96ELi256ELi128ELb0ELb1ELb1ELb0ELb1ELb1EEEEEEEEEvNT_6ParamsE --------------------------
	.section	.nv.info._ZN7cutlass13device_kernelIN5flash11enable_sm90INS1_16FlashAttnFwdSm90INS1_25CollectiveMainloopFwdSm90ILi2EN4cute5tupleIJNS5_1CILi1EEES8_S8_EEENS6_IJNS7_ILi128EEENS7_ILi96EEENS7_ILi192EEEEEELi192ENS_6half_tEfNS_4arch4Sm90ELb0ELb0ELb1ELb1ELb1ELb1ELb0ELb1ELb1ELb1ELb0ELb0EEENS1_21CollectiveEpilogueFwdINS6_IJSA_SC_SB_EEES9_SE_SG_Li256ELb1ELb1ELb0ELb0EEENS1_36VarlenDynamicPersistentTileSchedulerILi128ELi96ELi256ELi128ELb0ELb1ELb1ELb0ELb1ELb1EEEEEEEEEvNT_6ParamsE,"",@"SHT_CUDA_INFO"
	.sectionflags	@""
	.align	4


	//----- nvinfo : EIATTR_CUDA_API_VERSION
	.align		4
        /*0000*/ 	.byte	0x04, 0x37
        /*0002*/ 	.short	(.L_633 - .L_632)
.L_632:
        /*0004*/ 	.word	0x00000082


	//----- nvinfo : EIATTR_KPARAM_INFO
	.align		4
.L_633:
        /*0008*/ 	.byte	0x04, 0x17
        /*000a*/ 	.short	(.L_635 - .L_634)
.L_634:
        /*000c*/ 	.word	0x00000000
        /*0010*/ 	.short	0x0000
        /*0012*/ 	.short	0x0070
        /*0014*/ 	.byte	0x00, 0xf0, 0x01, 0x2a


	//----- nvinfo : EIATTR_SPARSE_MMA_MASK
	.align		4
.L_635:
        /*0018*/ 	.byte	0x03, 0x50
        /*001a*/ 	.short	0x0000


	//----- nvinfo : EIATTR_MAXREG_COUNT
	.align		4
        /*001c*/ 	.byte	0x03, 0x1b
        /*001e*/ 	.short	0x00a8


	//----- nvinfo : EIATTR_NUM_BARRIERS
	.align		4
        /*0020*/ 	.byte	0x02, 0x4c
        /*0022*/ 	.byte	0x10
	.zero		1


	//----- nvinfo : EIATTR_EXTERNS
	.align		4
        /*0024*/ 	.byte	0x04, 0x0f
        /*0026*/ 	.short	(.L_637 - .L_636)


	//   ....[0]....
	.align		4
.L_636:
        /*0028*/ 	.word	index@(__assertfail)


	//----- nvinfo : EIATTR_ANNOTATIONS
	.align		4
.L_637:
        /*002c*/ 	.byte	0x04, 0x55
        /*002e*/ 	.short	(.L_639 - .L_638)


	//   ....[0]....
.L_638:
        /* <DEDUP_REMOVED lines=61> */


	//----- nvinfo : EIATTR_MERCURY_ISA_VERSION
	.align		4
.L_639:
        /*03e8*/ 	.byte	0x03, 0x5f
        /*03ea*/ 	.short	0x0101


	//----- nvinfo : EIATTR_UNUSED_LOAD_BYTE_OFFSET
	.align		4
        /*03ec*/ 	.byte	0x04, 0x44
        /*03ee*/ 	.short	(.L_641 - .L_640)


	//   ....[0]....
.L_640:
        /*03f0*/ 	.word	0x00000a30
        /*03f4*/ 	.word	0x0000fff0


	//   ....[1]....
        /*03f8*/ 	.word	0x000172b0
        /*03fc*/ 	.word	0x0000fff0


	//----- nvinfo : EIATTR_INT_WARP_WIDE_INSTR_OFFSETS
	.align		4
.L_641:
        /*0400*/ 	.byte	0x04, 0x31
        /*0402*/ 	.short	(.L_643 - .L_642)


	//   ....[0]....
.L_642:
        /*0404*/ 	.word	0x00000130


	//   ....[1]....
        /*0408*/ 	.word	0x00000170


	//   ....[2]....
        /*040c*/ 	.word	0x000001e0


	//   ....[3]....
        /*0410*/ 	.word	0x0001c030


	//   ....[4]....
        /*0414*/ 	.word	0x0001c0c0


	//   ....[5]....
        /*0418*/ 	.word	0x0001eff0


	//   ....[6]....
        /*041c*/ 	.word	0x0001f080


	//----- nvinfo : EIATTR_COOP_GROUP_MASK_REGIDS
	.align		4
.L_643:
        /*0420*/ 	.byte	0x04, 0x29
        /*0422*/ 	.short	(.L_645 - .L_644)


	//   ....[0]....
.L_644:
        /*0424*/ 	.word	0xffffffff


	//   ....[1]....
        /*0428*/ 	.word	0xffffffff


	//   ....[2]....
        /*042c*/ 	.word	0xffffffff


	//   ....[3]....
        /*0430*/ 	.word	0xffffffff


	//   ....[4]....
        /*0434*/ 	.word	0xffffffff


	//   ....[5]....
        /*0438*/ 	.word	0xffffffff


	//   ....[6]....
        /*043c*/ 	.word	0xffffffff


	//   ....[7]....
        /*0440*/ 	.word	0xffffffff


	//   ....[8]....
        /*0444*/ 	.word	0xffffffff


	//   ....[9]....
        /*0448*/ 	.word	0xffffffff


	//   ....[10]....
        /*044c*/ 	.word	0xffffffff


	//   ....[11]....
        /*0450*/ 	.word	0xffffffff


	//   ....[12]....
        /*0454*/ 	.word	0xffffffff


	//   ....[13]....
        /*0458*/ 	.word	0xffffffff


	//   ....[14]....
        /*045c*/ 	.word	0xffffffff


	//   ....[15]....
        /*0460*/ 	.word	0xffffffff


	//   ....[16]....
        /*0464*/ 	.word	0xffffffff


	//   ....[17]....
        /*0468*/ 	.word	0xffffffff


	//   ....[18]....
        /*046c*/ 	.word	0xffffffff


	//   ....[19]....
        /*0470*/ 	.word	0xffffffff


	//   ....[20]....
        /*0474*/ 	.word	0xffffffff


	//   ....[21]....
        /*0478*/ 	.word	0xffffffff


	//   ....[22]....
        /*047c*/ 	.word	0xffffffff


	//   ....[23]....
        /*0480*/ 	.word	0xffffffff


	//   ....[24]....
        /*0484*/ 	.word	0xffffffff


	//   ....[25]....
        /*0488*/ 	.word	0xffffffff


	//   ....[26]....
        /*048c*/ 	.word	0xffffffff


	//   ....[27]....
        /*0490*/ 	.word	0xffffffff


	//   ....[28]....
        /*0494*/ 	.word	0xffffffff


	//   ....[29]....
        /*0498*/ 	.word	0xffffffff


	//   ....[30]....
        /*049c*/ 	.word	0xffffffff


	//   ....[31]....
        /*04a0*/ 	.word	0xffffffff


	//   ....[32]....
        /*04a4*/ 	.word	0xffffffff


	//   ....[33]....
        /*04a8*/ 	.word	0xffffffff


	//   ....[34]....
        /*04ac*/ 	.word	0xffffffff


	//   ....[35]....
        /*04b0*/ 	.word	0xffffffff


	//   ....[36]....
        /*04b4*/ 	.word	0xffffffff


	//   ....[37]....
        /*04b8*/ 	.word	0xffffffff


	//   ....[38]....
        /*04bc*/ 	.word	0xffffffff


	//   ....[39]....
        /*04c0*/ 	.word	0xffffffff


	//   ....[40]....
        /*04c4*/ 	.word	0xffffffff


	//   ....[41]....
        /*04c8*/ 	.word	0xffffffff


	//   ....[42]....
        /*04cc*/ 	.word	0xffffffff


	//   ....[43]....
        /*04d0*/ 	.word	0xffffffff


	//   ....[44]....
        /*04d4*/ 	.word	0xffffffff


	//   ....[45]....
        /*04d8*/ 	.word	0xffffffff


	//   ....[46]....
        /*04dc*/ 	.word	0xffffffff


	//   ....[47]....
        /*04e0*/ 	.word	0xffffffff


	//   ....[48]....
        /*04e4*/ 	.word	0xffffffff


	//   ....[49]....
        /*04e8*/ 	.word	0xffffffff


	//   ....[50]....
        /*04ec*/ 	.word	0xffffffff


	//   ....[51]....
        /*04f0*/ 	.word	0xffffffff


	//   ....[52]....
        /*04f4*/ 	.word	0xffffffff


	//   ....[53]....
        /*04f8*/ 	.word	0xffffffff


	//   ....[54]....
        /*04fc*/ 	.word	0xffffffff


	//   ....[55]....
        /*0500*/ 	.word	0xffffffff


	//   ....[56]....
        /*0504*/ 	.word	0xffffffff


	//   ....[57]....
        /*0508*/ 	.word	0xffffffff


	//   ....[58]....
        /*050c*/ 	.word	0xffffffff


	//   ....[59]....
        /*0510*/ 	.word	0xffffffff


	//   ....[60]....
        /*0514*/ 	.word	0xffffffff


	//   ....[61]....
        /*0518*/ 	.word	0xffffffff


	//   ....[62]....
        /*051c*/ 	.word	0xffffffff


	//   ....[63]....
        /*0520*/ 	.word	0xffffffff


	//   ....[64]....
        /*0524*/ 	.word	0xffffffff


	//   ....[65]....
        /*0528*/ 	.word	0xffffffff


	//   ....[66]....
        /*052c*/ 	.word	0xffffffff


	//   ....[67]....
        /*0530*/ 	.word	0xffffffff


	//   ....[68]....
        /*0534*/ 	.word	0xffffffff


	//   ....[69]....
        /*0538*/ 	.word	0xffffffff


	//   ....[70]....
        /*053c*/ 	.word	0xffffffff


	//   ....[71]....
        /*0540*/ 	.word	0xffffffff


	//   ....[72]....
        /*0544*/ 	.word	0xffffffff


	//   ....[73]....
        /*0548*/ 	.word	0xffffffff


	//   ....[74]....
        /*054c*/ 	.word	0xffffffff


	//   ....[75]....
        /*0550*/ 	.word	0xffffffff


	//   ....[76]....
        /*0554*/ 	.word	0xffffffff


	//   ....[77]....
        /*0558*/ 	.word	0xffffffff


	//   ....[78]....
        /*055c*/ 	.word	0xffffffff


	//   ....[79]....
        /*0560*/ 	.word	0xffffffff


	//   ....[80]....
        /*0564*/ 	.word	0xffffffff


	//   ....[81]....
        /*0568*/ 	.word	0xffffffff


	//   ....[82]....
        /*056c*/ 	.word	0xffffffff


	//   ....[83]....
        /*0570*/ 	.word	0xffffffff


	//   ....[84]....
        /*0574*/ 	.word	0xffffffff


	//   ....[85]....
        /*0578*/ 	.word	0xffffffff


	//   ....[86]....
        /*057c*/ 	.word	0xffffffff


	//   ....[87]....
        /*0580*/ 	.word	0xffffffff


	//   ....[88]....
        /*0584*/ 	.word	0xffffffff


	//   ....[89]....
        /*0588*/ 	.word	0xffffffff


	//   ....[90]....
        /*058c*/ 	.word	0xffffffff


	//   ....[91]....
        /*0590*/ 	.word	0xffffffff


	//   ....[92]....
        /*0594*/ 	.word	0xffffffff


	//   ....[93]....
        /*0598*/ 	.word	0xffffffff


	//   ....[94]....
        /*059c*/ 	.word	0xffffffff


	//   ....[95]....
        /*05a0*/ 	.word	0xffffffff


	//   ....[96]....
        /*05a4*/ 	.word	0xffffffff


	//   ....[97]....
        /*05a8*/ 	.word	0xffffffff


	//   ....[98]....
        /*05ac*/ 	.word	0xffffffff


	//   ....[99]....
        /*05b0*/ 	.word	0xffffffff


	//   ....[100]....
        /*05b4*/ 	.word	0xffffffff


	//   ....[101]....
        /*05b8*/ 	.word	0xffffffff


	//   ....[102]....
        /*05bc*/ 	.word	0xffffffff


	//   ....[103]....
        /*05c0*/ 	.word	0xffffffff


	//   ....[104]....
        /*05c4*/ 	.word	0xffffffff


	//   ....[105]....
        /*05c8*/ 	.word	0xffffffff


	//   ....[106]....
        /*05cc*/ 	.word	0xffffffff


	//   ....[107]....
        /*05d0*/ 	.word	0xffffffff


	//   ....[108]....
        /*05d4*/ 	.word	0xffffffff


	//   ....[109]....
        /*05d8*/ 	.word	0xffffffff


	//   ....[110]....
        /*05dc*/ 	.word	0xffffffff


	//   ....[111]....
        /*05e0*/ 	.word	0xffffffff


	//   ....[112]....
        /*05e4*/ 	.word	0xffffffff


	//   ....[113]....
        /*05e8*/ 	.word	0xffffffff


	//   ....[114]....
        /*05ec*/ 	.word	0xffffffff


	//   ....[115]....
        /*05f0*/ 	.word	0xffffffff


	//   ....[116]....
        /*05f4*/ 	.word	0xffffffff


	//   ....[117]....
        /*05f8*/ 	.word	0xffffffff


	//   ....[118]....
        /*05fc*/ 	.word	0xffffffff


	//   ....[119]....
        /*0600*/ 	.word	0xffffffff


	//   ....[120]....
        /*0604*/ 	.word	0xffffffff


	//   ....[121]....
        /*0608*/ 	.word	0xffffffff


	//   ....[122]....
        /*060c*/ 	.word	0xffffffff


	//   ....[123]....
        /*0610*/ 	.word	0xffffffff


	//   ....[124]....
        /*0614*/ 	.word	0xffffffff


	//   ....[125]....
        /*0618*/ 	.word	0xffffffff


	//   ....[126]....
        /*061c*/ 	.word	0xffffffff


	//   ....[127]....
        /*0620*/ 	.word	0xffffffff


	//   ....[128]....
        /*0624*/ 	.word	0xffffffff


	//   ....[129]....
        /*0628*/ 	.word	0xffffffff


	//   ....[130]....
        /*062c*/ 	.word	0xffffffff


	//   ....[131]....
        /*0630*/ 	.word	0xffffffff


	//   ....[132]....
        /*0634*/ 	.word	0xffffffff


	//   ....[133]....
        /*0638*/ 	.word	0xffffffff


	//   ....[134]....
        /*063c*/ 	.word	0xffffffff


	//   ....[135]....
        /*0640*/ 	.word	0xffffffff


	//   ....[136]....
        /*0644*/ 	.word	0xffffffff


	//   ....[137]....
        /*0648*/ 	.word	0xffffffff


	//   ....[138]....
        /*064c*/ 	.word	0xffffffff


	//   ....[139]....
        /*0650*/ 	.word	0xffffffff


	//   ....[140]....
        /*0654*/ 	.word	0xffffffff


	//   ....[141]....
        /*0658*/ 	.word	0xffffffff


	//   ....[142]....
        /*065c*/ 	.word	0xffffffff


	//   ....[143]....
        /*0660*/ 	.word	0xffffffff


	//   ....[144]....
        /*0664*/ 	.word	0xffffffff


	//   ....[145]....
        /*0668*/ 	.word	0xffffffff


	//   ....[146]....
        /*066c*/ 	.word	0xffffffff


	//   ....[147]....
        /*0670*/ 	.word	0xffffffff


	//   ....[148]....
        /*0674*/ 	.word	0xffffffff


	//   ....[149]....
        /*0678*/ 	.word	0xffffffff


	//   ....[150]....
        /*067c*/ 	.word	0xffffffff


	//   ....[151]....
        /*0680*/ 	.word	0xffffffff


	//   ....[152]....
        /*0684*/ 	.word	0xffffffff


	//   ....[153]....
        /*0688*/ 	.word	0xffffffff


	//   ....[154]....
        /*068c*/ 	.word	0xffffffff


	//   ....[155]....
        /*0690*/ 	.word	0xffffffff


	//   ....[156]....
        /*0694*/ 	.word	0xffffffff


	//   ....[157]....
        /*0698*/ 	.word	0xffffffff


	//   ....[158]....
        /*069c*/ 	.word	0xffffffff


	//   ....[159]....
        /*06a0*/ 	.word	0xffffffff


	//   ....[160]....
        /*06a4*/ 	.word	0xffffffff


	//   ....[161]....
        /*06a8*/ 	.word	0xffffffff


	//   ....[162]....
        /*06ac*/ 	.word	0xffffffff


	//   ....[163]....
        /*06b0*/ 	.word	0x0500000f


	//   ....[164]....
        /*06b4*/ 	.word	0x0500000f


	//   ....[165]....
        /*06b8*/ 	.word	0x0500000f


	//   ....[166]....
        /*06bc*/ 	.word	0x0500000f


	//   ....[167]....
        /*06c0*/ 	.word	0x0500000f


	//   ....[168]....
        /*06c4*/ 	.word	0x0500000f


	//   ....[169]....
        /*06c8*/ 	.word	0x0500000f


	//   ....[170]....
        /*06cc*/ 	.word	0x0500000f


	//   ....[171]....
        /*06d0*/ 	.word	0x0500000f


	//   ....[172]....
        /*06d4*/ 	.word	0x0500000f


	//   ....[173]....
        /*06d8*/ 	.word	0x0500000f


	//   ....[174]....
        /*06dc*/ 	.word	0x0500000f


	//   ....[175]....
        /*06e0*/ 	.word	0x0500000f


	//   ....[176]....
        /*06e4*/ 	.word	0x0500000f


	//   ....[177]....
        /*06e8*/ 	.word	0x0500000f


	//   ....[178]....
        /*06ec*/ 	.word	0x0500000f


	//   ....[179]....
        /*06f0*/ 	.word	0x0500000f


	//   ....[180]....
        /*06f4*/ 	.word	0x0500000f


	//   ....[181]....
        /*06f8*/ 	.word	0x0500000f


	//   ....[182]....
        /*06fc*/ 	.word	0x0500000f


	//   ....[183]....
        /*0700*/ 	.word	0x0500000f


	//   ....[184]....
        /*0704*/ 	.word	0x0500000f


	//   ....[185]....
        /*0708*/ 	.word	0x0500000f


	//   ....[186]....
        /*070c*/ 	.word	0x0500000f


	//   ....[187]....
        /*0710*/ 	.word	0x0500000f


	//   ....[188]....
        /*0714*/ 	.word	0x0500000f


	//   ....[189]....
        /*0718*/ 	.word	0x0500000f


	//   ....[190]....
        /*071c*/ 	.word	0x0500000f


	//   ....[191]....
        /*0720*/ 	.word	0x0500000f


	//   ....[192]....
        /*0724*/ 	.word	0x0500000f


	//   ....[193]....
        /*0728*/ 	.word	0x0500000f


	//   ....[194]....
        /*072c*/ 	.word	0x0500000f


	//   ....[195]....
        /*0730*/ 	.word	0x0500000f


	//   ....[196]....
        /*0734*/ 	.word	0x0500000f


	//   ....[197]....
        /*0738*/ 	.word	0x0500000f


	//   ....[198]....
        /*073c*/ 	.word	0x0500000f


	//   ....[199]....
        /*0740*/ 	.word	0x0500000f


	//   ....[200]....
        /*0744*/ 	.word	0x0500000f


	//   ....[201]....
        /*0748*/ 	.word	0x0500000f


	//   ....[202]....
        /*074c*/ 	.word	0x0500000f


	//   ....[203]....
        /*0750*/ 	.word	0x0500000f


	//   ....[204]....
        /*0754*/ 	.word	0x0500000f


	//   ....[205]....
        /*0758*/ 	.word	0x0500000f


	//   ....[206]....
        /*075c*/ 	.word	0x0500000f


	//   ....[207]....
        /*0760*/ 	.word	0x0500000f


	//   ....[208]....
        /*0764*/ 	.word	0x0500000f


	//   ....[209]....
        /*0768*/ 	.word	0x0500000f


	//   ....[210]....
        /*076c*/ 	.word	0x0500000f


	//   ....[211]....
        /*0770*/ 	.word	0x0500000f


	//   ....[212]....
        /*0774*/ 	.word	0x0500000f


	//   ....[213]....
        /*0778*/ 	.word	0x0500000f


	//   ....[214]....
        /*077c*/ 	.word	0x0500000f


	//   ....[215]....
        /*0780*/ 	.word	0x0500000f


	//   ....[216]....
        /*0784*/ 	.word	0x0500000f


	//   ....[217]....
        /*0788*/ 	.word	0x0500000f


	//   ....[218]....
        /*078c*/ 	.word	0x0500000f


	//   ....[219]....
        /*0790*/ 	.word	0x0500000f


	//   ....[220]....
        /*0794*/ 	.word	0x0500000f


	//   ....[221]....
        /*0798*/ 	.word	0x0500000f


	//   ....[222]....
        /*079c*/ 	.word	0x0500000f


	//   ....[223]....
        /*07a0*/ 	.word	0x0500000f


	//   ....[224]....
        /*07a4*/ 	.word	0x0500000f


	//   ....[225]....
        /*07a8*/ 	.word	0x0500000f


	//   ....[226]....
        /*07ac*/ 	.word	0x0500000f


	//   ....[227]....
        /*07b0*/ 	.word	0x0500000f


	//   ....[228]....
        /*07b4*/ 	.word	0x0500000f


	//   ....[229]....
        /*07b8*/ 	.word	0x0500000f


	//   ....[230]....
        /*07bc*/ 	.word	0x0500000f


	//   ....[231]....
        /*07c0*/ 	.word	0x0500000f


	//   ....[232]....
        /*07c4*/ 	.word	0x0500000f


	//   ....[233]....
        /*07c8*/ 	.word	0x0500000f


	//   ....[234]....
        /*07cc*/ 	.word	0x0500000f


	//   ....[235]....
        /*07d0*/ 	.word	0x0500000f


	//   ....[236]....
        /*07d4*/ 	.word	0x0500000f


	//   ....[237]....
        /*07d8*/ 	.word	0x0500000f


	//   ....[238]....
        /*07dc*/ 	.word	0x0500000f


	//   ....[239]....
        /*07e0*/ 	.word	0x0500000f


	//   ....[240]....
        /*07e4*/ 	.word	0x0500000f


	//   ....[241]....
        /*07e8*/ 	.word	0x0500000f


	//   ....[242]....
        /*07ec*/ 	.word	0x0500000f


	//   ....[243]....
        /*07f0*/ 	.word	0x0500000f


	//   ....[244]....
        /*07f4*/ 	.word	0x0500000f


	//   ....[245]....
        /*07f8*/ 	.word	0x0500000f


	//   ....[246]....
        /*07fc*/ 	.word	0x0500000f


	//   ....[247]....
        /*0800*/ 	.word	0x0500000f


	//   ....[248]....
        /*0804*/ 	.word	0x0500000f


	//   ....[249]....
        /*0808*/ 	.word	0x0500000f


	//   ....[250]....
        /*080c*/ 	.word	0x0500000f


	//   ....[251]....
        /*0810*/ 	.word	0x0500000f


	//   ....[252]....
        /*0814*/ 	.word	0x0500000f


	//   ....[253]....
        /*0818*/ 	.word	0x0500000f


	//   ....[254]....
        /*081c*/ 	.word	0x0500000f


	//   ....[255]....
        /*0820*/ 	.word	0x0500000f


	//   ....[0]....
        /*0824*/ 	.word	0x0500000f


	//   ....[1]....
        /*0828*/ 	.word	0x0500000f


	//   ....[2]....
        /*082c*/ 	.word	0x0500000f


	//   ....[3]....
        /*0830*/ 	.word	0x0500000f


	//   ....[4]....
        /*0834*/ 	.word	0x0500000f


	//   ....[5]....
        /*0838*/ 	.word	0x0500000f


	//   ....[6]....
        /*083c*/ 	.word	0x0500000f


	//   ....[7]....
        /*0840*/ 	.word	0x0500000f


	//   ....[8]....
        /*0844*/ 	.word	0x0500000f


	//   ....[9]....
        /*0848*/ 	.word	0x0500000f


	//   ....[10]....
        /*084c*/ 	.word	0x0500000f


	//----- nvinfo : EIATTR_COOP_GROUP_INSTR_OFFSETS
	.align		4
.L_645:
        /*0850*/ 	.byte	0x04, 0x28
        /*0852*/ 	.short	(.L_647 - .L_646)


	//   ....[0]....
.L_646:
        /*0854*/ 	.word	0x00000060


	//   ....[1]....
        /*0858*/ 	.word	0x00000140


	//   ....[2]....
        /*085c*/ 	.word	0x00000190


	//   ....[3]....
        /*0860*/ 	.word	0x000003c0


	//   ....[4]....
        /*0864*/ 	.word	0x00000520


	//   ....[5]....
        /*0868*/ 	.word	0x00000640


	//   ....[6]....
        /*086c*/ 	.word	0x000007a0


	//   ....[7]....
        /*0870*/ 	.word	0x00003700


	//   ....[8]....
        /*0874*/ 	.word	0x00003710


	//   ....[9]....
        /*0878*/ 	.word	0x00004bb0


	//   ....[10]....
        /*087c*/ 	.word	0x00004bc0


	//   ....[11]....
        /*0880*/ 	.word	0x00006b30


	//   ....[12]....
        /*0884*/ 	.word	0x00006b40


	//   ....[13]....
        /*0888*/ 	.word	0x00008200


	//   ....[14]....
        /*088c*/ 	.word	0x00008210


	//   ....[15]....
        /*0890*/ 	.word	0x00009af0


	//   ....[16]....
        /*0894*/ 	.word	0x00009b00


	//   ....[17]....
        /*0898*/ 	.word	0x00009d90


	//   ....[18]....
        /*089c*/ 	.word	0x00009da0


	//   ....[19]....
        /*08a0*/ 	.word	0x0000a2c0


	//   ....[20]....
        /*08a4*/ 	.word	0x0000a2e0


	//   ....[21]....
        /*08a8*/ 	.word	0x0000a520


	//   ....[22]....
        /*08ac*/ 	.word	0x0000a540


	//   ....[23]....
        /*08b0*/ 	.word	0x0000acf0


	//   ....[24]....
        /*08b4*/ 	.word	0x0000b250


	//   ....[25]....
        /*08b8*/ 	.word	0x0000b260


	//   ....[26]....
        /*08bc*/ 	.word	0x0000b270


	//   ....[27]....
        /*08c0*/ 	.word	0x0000b280


	//   ....[28]....
        /*08c4*/ 	.word	0x0000dd80


	//   ....[29]....
        /*08c8*/ 	.word	0x0000dd90


	//   ....[30]....
        /*08cc*/ 	.word	0x0000dda0


	//   ....[31]....
        /*08d0*/ 	.word	0x0000ddb0


	//   ....[32]....
        /*08d4*/ 	.word	0x00012340


	//   ....[33]....
        /*08d8*/ 	.word	0x00012390


	//   ....[34]....
        /*08dc*/ 	.word	0x00012830


	//   ....[35]....
        /*08e0*/ 	.word	0x00012890


	//   ....[36]....
        /*08e4*/ 	.word	0x00015390


	//   ....[37]....
        /*08e8*/ 	.word	0x000153b0


	//   ....[38]....
        /*08ec*/ 	.word	0x000153d0


	//   ....[39]....
        /*08f0*/ 	.word	0x000153f0


	//   ....[40]....
        /*08f4*/ 	.word	0x00016780


	//   ....[41]....
        /*08f8*/ 	.word	0x00016980


	//   ....[42]....
        /*08fc*/ 	.word	0x00016a40


	//   ....[43]....
        /*0900*/ 	.word	0x00016a60


	//   ....[44]....
        /*0904*/ 	.word	0x00018050


	//   ....[45]....
        /*0908*/ 	.word	0x000180d0


	//   ....[46]....
        /*090c*/ 	.word	0x000182b0


	//   ....[47]....
        /*0910*/ 	.word	0x000182f0


	//   ....[48]....
        /*0914*/ 	.word	0x00018870


	//   ....[49]....
        /*0918*/ 	.word	0x000188c0


	//   ....[50]....
        /*091c*/ 	.word	0x000189d0


	//   ....[51]....
        /*0920*/ 	.word	0x000189f0


	//   ....[52]....
        /*0924*/ 	.word	0x00018af0


	//   ....[53]....
        /*0928*/ 	.word	0x00018b10


	//   ....[54]....
        /*092c*/ 	.word	0x00018c20


	//   ....[55]....
        /*0930*/ 	.word	0x00018c40


	//   ....[56]....
        /*0934*/ 	.word	0x00019560


	//   ....[57]....
        /*0938*/ 	.word	0x00019570


	//   ....[58]....
        /*093c*/ 	.word	0x00019670


	//   ....[59]....
        /*0940*/ 	.word	0x00019690


	//   ....[60]....
        /*0944*/ 	.word	0x00019790


	//   ....[61]....
        /*0948*/ 	.word	0x000197b0


	//   ....[62]....
        /*094c*/ 	.word	0x000198c0


	//   ....[63]....
        /*0950*/ 	.word	0x000198e0


	//   ....[64]....
        /*0954*/ 	.word	0x00019a70


	//   ....[65]....
        /*0958*/ 	.word	0x00019c40


	//   ....[66]....
        /*095c*/ 	.word	0x00019c70


	//   ....[67]....
        /*0960*/ 	.word	0x00019ca0


	//   ....[68]....
        /*0964*/ 	.word	0x00019cd0


	//   ....[69]....
        /*0968*/ 	.word	0x00019d00


	//   ....[70]....
        /*096c*/ 	.word	0x00019d30


	//   ....[71]....
        /*0970*/ 	.word	0x00019ea0


	//   ....[72]....
        /*0974*/ 	.word	0x00019ed0


	//   ....[73]....
        /*0978*/ 	.word	0x00019f00


	//   ....[74]....
        /*097c*/ 	.word	0x00019f30


	//   ....[75]....
        /*0980*/ 	.word	0x00019f60


	//   ....[76]....
        /*0984*/ 	.word	0x00019f90


	//   ....[77]....
        /*0988*/ 	.word	0x0001a020


	//   ....[78]....
        /*098c*/ 	.word	0x0001a050


	//   ....[79]....
        /*0990*/ 	.word	0x0001a0d0


	//   ....[80]....
        /*0994*/ 	.word	0x0001abd0


	//   ....[81]....
        /*0998*/ 	.word	0x0001cc40


	//   ....[82]....
        /*099c*/ 	.word	0x0001cc60


	//   ....[83]....
        /*09a0*/ 	.word	0x0001cd10


	//   ....[84]....
        /*09a4*/ 	.word	0x0001cd30


	//   ....[85]....
        /*09a8*/ 	.word	0x0001cdd0


	//   ....[86]....
        /*09ac*/ 	.word	0x0001cdf0


	//   ....[87]....
        /*09b0*/ 	.word	0x0001ce90


	//   ....[88]....
        /*09b4*/ 	.word	0x0001ceb0


	//   ....[89]....
        /*09b8*/ 	.word	0x0001cf50


	//   ....[90]....
        /*09bc*/ 	.word	0x0001cf70


	//   ....[91]....
        /*09c0*/ 	.word	0x0001cf80


	//   ....[92]....
        /*09c4*/ 	.word	0x0001d010


	//   ....[93]....
        /*09c8*/ 	.word	0x0001d770


	//   ....[94]....
        /*09cc*/ 	.word	0x0001d7a0


	//   ....[95]....
        /*09d0*/ 	.word	0x0001d800


	//   ....[96]....
        /*09d4*/ 	.word	0x0001d850


	//   ....[97]....
        /*09d8*/ 	.word	0x0001d890


	//   ....[98]....
        /*09dc*/ 	.word	0x0001d900


	//   ....[99]....
        /*09e0*/ 	.word	0x0001d940


	//   ....[100]....
        /*09e4*/ 	.word	0x0001d9b0


	//   ....[101]....
        /*09e8*/ 	.word	0x0001d9f0


	//   ....[102]....
        /*09ec*/ 	.word	0x0001da60


	//   ....[103]....
        /*09f0*/ 	.word	0x0001daa0


	//   ....[104]....
        /*09f4*/ 	.word	0x0001db10


	//   ....[105]....
        /*09f8*/ 	.word	0x0001db50


	//   ....[106]....
        /*09fc*/ 	.word	0x0001dbc0


	//   ....[107]....
        /*0a00*/ 	.word	0x0001dbe0


	//   ....[108]....
        /*0a04*/ 	.word	0x0001dc10


	//   ....[109]....
        /*0a08*/ 	.word	0x0001e430


	//   ....[110]....
        /*0a0c*/ 	.word	0x0001e440


	//   ....[111]....
        /*0a10*/ 	.word	0x0001e470


	//   ....[112]....
        /*0a14*/ 	.word	0x0001e4c0


	//   ....[113]....
        /*0a18*/ 	.word	0x0001e4d0


	//   ....[114]....
        /*0a1c*/ 	.word	0x0001e530


	//   ....[115]....
        /*0a20*/ 	.word	0x0001e560


	//   ....[116]....
        /*0a24*/ 	.word	0x0001e5a0


	//   ....[117]....
        /*0a28*/ 	.word	0x0001e5d0


	//   ....[118]....
        /*0a2c*/ 	.word	0x0001e610


	//   ....[119]....
        /*0a30*/ 	.word	0x0001e640


	//   ....[120]....
        /*0a34*/ 	.word	0x0001e680


	//   ....[121]....
        /*0a38*/ 	.word	0x0001e920


	//   ....[122]....
        /*0a3c*/ 	.word	0x0001e940


	//   ....[123]....
        /*0a40*/ 	.word	0x0001e950


	//   ....[124]....
        /*0a44*/ 	.word	0x0001e9e0


	//   ....[125]....
        /*0a48*/ 	.word	0x0001e9f0


	//   ....[126]....
        /*0a4c*/ 	.word	0x0001ea80


	//   ....[127]....
        /*0a50*/ 	.word	0x0001ea90


	//   ....[128]....
        /*0a54*/ 	.word	0x0001eb20


	//   ....[129]....
        /*0a58*/ 	.word	0x0001eb30


	//   ....[130]....
        /*0a5c*/ 	.word	0x0001ebc0


	//   ....[131]....
        /*0a60*/ 	.word	0x0001ebd0


	//   ....[132]....
        /*0a64*/ 	.word	0x0001ebe0


	//   ....[133]....
        /*0a68*/ 	.word	0x0001f1e0


	//   ....[134]....
        /*0a6c*/ 	.word	0x0001f220


	//   ....[135]....
        /*0a70*/ 	.word	0x0001f250


	//   ....[136]....
        /*0a74*/ 	.word	0x0001f290


	//   ....[137]....
        /*0a78*/ 	.word	0x0001f320


	//   ....[138]....
        /*0a7c*/ 	.word	0x0001f340


	//   ....[139]....
        /*0a80*/ 	.word	0x0001f3c0


	//   ....[140]....
        /*0a84*/ 	.word	0x0001f3f0


	//   ....[141]....
        /*0a88*/ 	.word	0x0001f460


	//   ....[142]....
        /*0a8c*/ 	.word	0x0001f480


	//   ....[143]....
        /*0a90*/ 	.word	0x0001f4c0


	//   ....[144]....
        /*0a94*/ 	.word	0x0001f510


	//   ....[145]....
        /*0a98*/ 	.word	0x0001f900


	//   ....[146]....
        /*0a9c*/ 	.word	0x0001f960


	//   ....[147]....
        /*0aa0*/ 	.word	0x0001f990


	//   ....[148]....
        /*0aa4*/ 	.word	0x0001f9a0


	//   ....[149]....
        /*0aa8*/ 	.word	0x0001f9d0


	//   ....[150]....
        /*0aac*/ 	.word	0x0001fa00


	//   ....[151]....
        /*0ab0*/ 	.word	0x0001fa30


	//   ....[152]....
        /*0ab4*/ 	.word	0x0001fa60


	//   ....[153]....
        /*0ab8*/ 	.word	0x0001fbe0


	//   ....[154]....
        /*0abc*/ 	.word	0x0001fc10


	//   ....[155]....
        /*0ac0*/ 	.word	0x0001fc40


	//   ....[156]....
        /*0ac4*/ 	.word	0x0001fc70


	//   ....[157]....
        /*0ac8*/ 	.word	0x0001fca0


	//   ....[158]....
        /*0acc*/ 	.word	0x0001fcd0


	//   ....[159]....
        /*0ad0*/ 	.word	0x0001fd90


	//   ....[160]....
        /*0ad4*/ 	.word	0x0001fdb0


	//   ....[161]....
        /*0ad8*/ 	.word	0x0001fe20


	//   ....[162]....
        /*0adc*/ 	.word	0x00020290


	//   ....[163]....
        /*0ae0*/ 	.word	0x000205b0


	//   ....[164]....
        /*0ae4*/ 	.word	0x00020640


	//   ....[165]....
        /*0ae8*/ 	.word	0x000206e0


	//   ....[166]....
        /*0aec*/ 	.word	0x00020770


	//   ....[167]....
        /*0af0*/ 	.word	0x00020860


	//   ....[168]....
        /*0af4*/ 	.word	0x000208f0


	//   ....[169]....
        /*0af8*/ 	.word	0x00020990


	//   ....[170]....
        /*0afc*/ 	.word	0x00020a20


	//   ....[171]....
        /*0b00*/ 	.word	0x00020b10


	//   ....[172]....
        /*0b04*/ 	.word	0x00020ba0


	//   ....[173]....
        /*0b08*/ 	.word	0x00020c40


	//   ....[174]....
        /*0b0c*/ 	.word	0x00020cd0


	//   ....[175]....
        /*0b10*/ 	.word	0x00020dc0


	//   ....[176]....
        /*0b14*/ 	.word	0x00020e50


	//   ....[177]....
        /*0b18*/ 	.word	0x00020ea0


	//   ....[178]....
        /*0b1c*/ 	.word	0x00020ef0


	//   ....[179]....
        /*0b20*/ 	.word	0x00020fd0


	//   ....[180]....
        /*0b24*/ 	.word	0x00021060


	//   ....[181]....
        /*0b28*/ 	.word	0x000210b0


	//   ....[182]....
        /*0b2c*/ 	.word	0x00021100


	//   ....[183]....
        /*0b30*/ 	.word	0x00021360


	//   ....[184]....
        /*0b34*/ 	.word	0x00021640


	//   ....[185]....
        /*0b38*/ 	.word	0x00021730


	//   ....[186]....
        /*0b3c*/ 	.word	0x000217d0


	//   ....[187]....
        /*0b40*/ 	.word	0x00021830


	//   ....[188]....
        /*0b44*/ 	.word	0x00021940


	//   ....[189]....
        /*0b48*/ 	.word	0x000219b0


	//   ....[190]....
        /*0b4c*/ 	.word	0x00021ac0


	//   ....[191]....
        /*0b50*/ 	.word	0x00021b30


	//   ....[192]....
        /*0b54*/ 	.word	0x00021c40


	//   ....[193]....
        /*0b58*/ 	.word	0x00021cb0


	//   ....[194]....
        /*0b5c*/ 	.word	0x00021dc0


	//   ....[195]....
        /*0b60*/ 	.word	0x00021e30


	//   ....[196]....
        /*0b64*/ 	.word	0x00021f10


	//   ....[197]....
        /*0b68*/ 	.word	0x00022010


	//   ....[198]....
        /*0b6c*/ 	.word	0x00022080


	//   ....[199]....
        /*0b70*/ 	.word	0x00022100


	//   ....[200]....
        /*0b74*/ 	.word	0x000221c0


	//   ....[201]....
        /*0b78*/ 	.word	0x00022240


	//   ....[202]....
        /*0b7c*/ 	.word	0x00022320


	//   ....[203]....
        /*0b80*/ 	.word	0x000223a0


	//   ....[204]....
        /*0b84*/ 	.word	0x00022480


	//   ....[205]....
        /*0b88*/ 	.word	0x00022500


	//   ....[206]....
        /*0b8c*/ 	.word	0x000225e0


	//   ....[207]....
        /*0b90*/ 	.word	0x00022660


	//   ....[208]....
        /*0b94*/ 	.word	0x00022740


	//   ....[209]....
        /*0b98*/ 	.word	0x000227c0


	//   ....[210]....
        /*0b9c*/ 	.word	0x000228a0


	//   ....[211]....
        /*0ba0*/ 	.word	0x00022920


	//   ....[212]....
        /*0ba4*/ 	.word	0x000229e0


	//   ....[213]....
        /*0ba8*/ 	.word	0x00022b10


	//   ....[214]....
        /*0bac*/ 	.word	0x00022bd0


	//   ....[215]....
        /*0bb0*/ 	.word	0x00022c40


	//   ....[216]....
        /*0bb4*/ 	.word	0x00022d50


	//   ....[217]....
        /*0bb8*/ 	.word	0x00022db0


	//   ....[218]....
        /*0bbc*/ 	.word	0x00022e80


	//   ....[219]....
        /*0bc0*/ 	.word	0x00022ee0


	//   ....[220]....
        /*0bc4*/ 	.word	0x00022fb0


	//   ....[221]....
        /*0bc8*/ 	.word	0x00023010


	//   ....[222]....
        /*0bcc*/ 	.word	0x000230e0


	//   ....[223]....
        /*0bd0*/ 	.word	0x000231d0


	//   ....[224]....
        /*0bd4*/ 	.word	0x00023260


	//   ....[225]....
        /*0bd8*/ 	.word	0x00023350


	//   ....[226]....
        /*0bdc*/ 	.word	0x000233f0


	//   ....[227]....
        /*0be0*/ 	.word	0x00023450


	//   ....[228]....
        /*0be4*/ 	.word	0x00023550


	//   ....[229]....
        /*0be8*/ 	.word	0x000235b0


	//   ....[230]....
        /*0bec*/ 	.word	0x000236b0


	//   ....[231]....
        /*0bf0*/ 	.word	0x00023710


	//   ....[232]....
        /*0bf4*/ 	.word	0x00023810


	//   ....[233]....
        /*0bf8*/ 	.word	0x00023870


	//   ....[234]....
        /*0bfc*/ 	.word	0x00023970


	//   ....[235]....
        /*0c00*/ 	.word	0x000239d0


	//   ....[236]....
        /*0c04*/ 	.word	0x00023aa0


	//   ....[237]....
        /*0c08*/ 	.word	0x00023be0


	//   ....[238]....
        /*0c0c*/ 	.word	0x00023c90


	//   ....[239]....
        /*0c10*/ 	.word	0x00023d60


	//   ....[240]....
        /*0c14*/ 	.word	0x00023e30


	//   ....[241]....
        /*0c18*/ 	.word	0x00023e90


	//   ....[242]....
        /*0c1c*/ 	.word	0x00023f80


	//   ....[243]....
        /*0c20*/ 	.word	0x00023fe0


	//   ....[244]....
        /*0c24*/ 	.word	0x000240d0


	//   ....[245]....
        /*0c28*/ 	.word	0x00024130


	//   ....[246]....
        /*0c2c*/ 	.word	0x00024220


	//   ....[247]....
        /*0c30*/ 	.word	0x00024280


	//   ....[248]....
        /*0c34*/ 	.word	0x00024360


	//   ....[249]....
        /*0c38*/ 	.word	0x000243f0


	//   ....[250]....
        /*0c3c*/ 	.word	0x00024490


	//   ....[251]....
        /*0c40*/ 	.word	0x000245b0


	//   ....[252]....
        /*0c44*/ 	.word	0x00024620


	//   ....[253]....
        /*0c48*/ 	.word	0x00024690


	//   ....[254]....
        /*0c4c*/ 	.word	0x00024700


	//   ....[255]....
        /*0c50*/ 	.word	0x00024770


	//   ....[0]....
        /*0c54*/ 	.word	0x000247f0


	//   ....[1]....
        /*0c58*/ 	.word	0x00024880


	//   ....[2]....
        /*0c5c*/ 	.word	0x00024910


	//   ....[3]....
        /*0c60*/ 	.word	0x00024980


	//   ....[4]....
        /*0c64*/ 	.word	0x000249f0


	//   ....[5]....
        /*0c68*/ 	.word	0x00024a60


	//   ....[6]....
        /*0c6c*/ 	.word	0x00024ae0


	//   ....[7]....
        /*0c70*/ 	.word	0x00024b50


	//   ....[8]....
        /*0c74*/ 	.word	0x00024bf0


	//   ....[9]....
        /*0c78*/ 	.word	0x00024c80


	//   ....[10]....
        /*0c7c*/ 	.word	0x00024da0


	//----- nvinfo : EIATTR_REG_RECONFIG
	.align		4
.L_647:
        /*0c80*/ 	.byte	0x01, 0x54
	.zero		2


	//----- nvinfo : EIATTR_SYSCALL_OFFSETS
	.align		4
        /*0c84*/ 	.byte	0x04, 0x46
        /*0c86*/ 	.short	(.L_649 - .L_648)


	//   ....[0]....
.L_648:
        /*0c88*/ 	.word	0x00001b00


	//   ....[1]....
        /*0c8c*/ 	.word	0x00001c50


	//   ....[2]....
        /*0c90*/ 	.word	0x0000ae60


	//   ....[3]....
        /*0c94*/ 	.word	0x0000b1d0


	//   ....[4]....
        /*0c98*/ 	.word	0x0001c220


	//   ....[5]....
        /*0c9c*/ 	.word	0x0001c370


	//   ....[6]....
        /*0ca0*/ 	.word	0x0001c460


	//   ....[7]....
        /*0ca4*/ 	.word	0x0001d3d0


	//----- nvinfo : EIATTR_MBARRIER_INSTR_OFFSETS
	.align		4
.L_649:
        /*0ca8*/ 	.byte	0x04, 0x39
        /*0caa*/ 	.short	(.L_651 - .L_650)


	//   ....[0]....
.L_650:
        /*0cac*/ 	.word	0x00000270
        /*0cb0*/ 	.word	0x000000ff
        /*0cb4*/ 	.word	0x00030800
        /*0cb8*/ 	.short	0x0100
        /*0cba*/ 	.byte	0x08
	.zero		1


	//   ....[1]....
        /*0cbc*/ 	.word	0x00000280
        /*0cc0*/ 	.word	0x000000ff
        /*0cc4*/ 	.word	0x00030820
        /*0cc8*/ 	.short	0x0100
        /*0cca*/ 	.byte	0x08
	.zero		1


	//   ....[2]....
        /*0ccc*/ 	.word	0x00000370
        /*0cd0*/ 	.word	0x000000ff
        /*0cd4*/ 	.word	0x00030830
        /*0cd8*/ 	.short	0x0100
        /*0cda*/ 	.byte	0x08
	.zero		1


	//   ....[3]....
        /*0cdc*/ 	.word	0x00000380
        /*0ce0*/ 	.word	0x000000ff
        /*0ce4*/ 	.word	0x00030840
        /*0ce8*/ 	.short	0x0100
        /*0cea*/ 	.byte	0x08
	.zero		1


	//   ....[4]....
        /*0cec*/ 	.word	0x00000390
        /*0cf0*/ 	.word	0x000000ff
        /*0cf4*/ 	.word	0x00030838
        /*0cf8*/ 	.short	0x0100
        /*0cfa*/ 	.byte	0x08
	.zero		1


	//   ....[5]....
        /*0cfc*/ 	.word	0x000003a0
        /*0d00*/ 	.word	0x000000ff
        /*0d04*/ 	.word	0x00030848
        /*0d08*/ 	.short	0x0100
        /*0d0a*/ 	.byte	0x08
	.zero		1


	//   ....[6]....
        /*0d0c*/ 	.word	0x000004d0
        /*0d10*/ 	.word	0x000000ff
        /*0d14*/ 	.word	0x00030850
        /*0d18*/ 	.short	0x0100
        /*0d1a*/ 	.byte	0x08
	.zero		1


	//   ....[7]....
        /*0d1c*/ 	.word	0x000004e0
        /*0d20*/ 	.word	0x000000ff
        /*0d24*/ 	.word	0x00030860
        /*0d28*/ 	.short	0x0100
        /*0d2a*/ 	.byte	0x08
	.zero		1


	//   ....[8]....
        /*0d2c*/ 	.word	0x000004f0
        /*0d30*/ 	.word	0x000000ff
        /*0d34*/ 	.word	0x00030858
        /*0d38*/ 	.short	0x0100
        /*0d3a*/ 	.byte	0x08
	.zero		1


	//   ....[9]....
        /*0d3c*/ 	.word	0x00000500
        /*0d40*/ 	.word	0x000000ff
        /*0d44*/ 	.word	0x00030868
        /*0d48*/ 	.short	0x0100
        /*0d4a*/ 	.byte	0x08
	.zero		1


	//   ....[10]....
        /*0d4c*/ 	.word	0x000005f0
        /*0d50*/ 	.word	0x000000ff
        /*0d54*/ 	.word	0x00030870
        /*0d58*/ 	.short	0x0100
        /*0d5a*/ 	.byte	0x06
	.zero		1


	//   ....[11]....
        /*0d5c*/ 	.word	0x00000600
        /*0d60*/ 	.word	0x000000ff
        /*0d64*/ 	.word	0x00030880
        /*0d68*/ 	.short	0x0100
        /*0d6a*/ 	.byte	0x06
	.zero		1


	//   ....[12]....
        /*0d6c*/ 	.word	0x00000610
        /*0d70*/ 	.word	0x000000ff
        /*0d74*/ 	.word	0x00030878
        /*0d78*/ 	.short	0x0100
        /*0d7a*/ 	.byte	0x06
	.zero		1


	//   ....[13]....
        /*0d7c*/ 	.word	0x00000620
        /*0d80*/ 	.word	0x000000ff
        /*0d84*/ 	.word	0x00030888
        /*0d88*/ 	.short	0x0100
        /*0d8a*/ 	.byte	0x06
	.zero		1


	//   ....[14]....
        /*0d8c*/ 	.word	0x00000750
        /*0d90*/ 	.word	0x000000ff
        /*0d94*/ 	.word	0x00030890
        /*0d98*/ 	.short	0x0100
        /*0d9a*/ 	.byte	0x08
	.zero		1


	//   ....[15]....
        /*0d9c*/ 	.word	0x00000760
        /*0da0*/ 	.word	0x000000ff
        /*0da4*/ 	.word	0x000308a0
        /*0da8*/ 	.short	0x0100
        /*0daa*/ 	.byte	0x08
	.zero		1


	//   ....[16]....
        /*0dac*/ 	.word	0x00000770
        /*0db0*/ 	.word	0x000000ff
        /*0db4*/ 	.word	0x00030898
        /*0db8*/ 	.short	0x0100
        /*0dba*/ 	.byte	0x08
	.zero		1


	//   ....[17]....
        /*0dbc*/ 	.word	0x00000780
        /*0dc0*/ 	.word	0x000000ff
        /*0dc4*/ 	.word	0x000308a8
        /*0dc8*/ 	.short	0x0100
        /*0dca*/ 	.byte	0x08
	.zero		1


	//   ....[18]....
        /*0dcc*/ 	.word	0x000008b0
        /*0dd0*/ 	.word	0x000000ff
        /*0dd4*/ 	.word	0x000308b0
        /*0dd8*/ 	.short	0x0100
        /*0dda*/ 	.byte	0x08
	.zero		1


	//   ....[19]....
        /*0ddc*/ 	.word	0x000008c0
        /*0de0*/ 	.word	0x000000ff
        /*0de4*/ 	.word	0x000308c0
        /*0de8*/ 	.short	0x0100
        /*0dea*/ 	.byte	0x08
	.zero		1


	//   ....[20]....
        /*0dec*/ 	.word	0x000008d0
        /*0df0*/ 	.word	0x000000ff
        /*0df4*/ 	.word	0x000308b8
        /*0df8*/ 	.short	0x0100
        /*0dfa*/ 	.byte	0x08
	.zero		1


	//   ....[21]....
        /*0dfc*/ 	.word	0x000008e0
        /*0e00*/ 	.word	0x000000ff
        /*0e04*/ 	.word	0x000308c8
        /*0e08*/ 	.short	0x0100
        /*0e0a*/ 	.byte	0x08
	.zero		1


	//   ....[22]....
        /*0e0c*/ 	.word	0x000036b0
        /*0e10*/ 	.word	0x00000057
        /*0e14*/ 	.word	0x00030890
        /*0e18*/ 	.short	0x010a
        /*0e1a*/ 	.byte	0x3f
	.zero		1


	//   ....[23]....
        /*0e1c*/ 	.word	0x00006ad0
        /*0e20*/ 	.word	0x00000057
        /*0e24*/ 	.word	0x00030890
        /*0e28*/ 	.short	0x010a
        /*0e2a*/ 	.byte	0x3f
	.zero		1


	//   ....[24]....
        /*0e2c*/ 	.word	0x00009930
        /*0e30*/ 	.word	0x00000057
        /*0e34*/ 	.word	0x00030890
        /*0e38*/ 	.short	0x010a
        /*0e3a*/ 	.byte	0x3f
	.zero		1


	//   ....[25]....
        /*0e3c*/ 	.word	0x0000a0f0
        /*0e40*/ 	.word	0x0000000b
        /*0e44*/ 	.word	0x00000000
        /*0e48*/ 	.short	0x0101
        /*0e4a*/ 	.byte	0x3f
	.zero		1


	//   ....[26]....
        /*0e4c*/ 	.word	0x0000a130
        /*0e50*/ 	.word	0x00000057
        /*0e54*/ 	.word	0x000308b0
        /*0e58*/ 	.short	0x010a
        /*0e5a*/ 	.byte	0x3f
	.zero		1


	//   ....[27]....
        /*0e5c*/ 	.word	0x0000a830
        /*0e60*/ 	.word	0x00000057
        /*0e64*/ 	.word	0x00000000
        /*0e68*/ 	.short	0x0101
        /*0e6a*/ 	.byte	0x3f
	.zero		1


	//   ....[28]....
        /*0e6c*/ 	.word	0x0000aef0
        /*0e70*/ 	.word	0x00000002
        /*0e74*/ 	.word	0x00030800
        /*0e78*/ 	.short	0x010a
        /*0e7a*/ 	.byte	0x3f
	.zero		1


	//   ....[29]....
        /*0e7c*/ 	.word	0x0000af40
        /*0e80*/ 	.word	0x00000002
        /*0e84*/ 	.word	0x00030800
        /*0e88*/ 	.short	0x010a
        /*0e8a*/ 	.byte	0x3f
	.zero		1


	//   ....[30]....
        /*0e8c*/ 	.word	0x0000bd20
        /*0e90*/ 	.word	0x00000002
        /*0e94*/ 	.word	0x00030800
        /*0e98*/ 	.short	0x010a
        /*0e9a*/ 	.byte	0x3f
	.zero		1


	//   ....[31]....
        /*0e9c*/ 	.word	0x0000e600
        /*0ea0*/ 	.word	0x00000002
        /*0ea4*/ 	.word	0x00030800
        /*0ea8*/ 	.short	0x010a
        /*0eaa*/ 	.byte	0x3f
	.zero		1


	//   ....[32]....
        /*0eac*/ 	.word	0x00010ab0
        /*0eb0*/ 	.word	0x00000003
        /*0eb4*/ 	.word	0x00030830
        /*0eb8*/ 	.short	0x010a
        /*0eba*/ 	.byte	0x3f
	.zero		1


	//   ....[33]....
        /*0ebc*/ 	.word	0x00010b00
        /*0ec0*/ 	.word	0x00000003
        /*0ec4*/ 	.word	0x00030830
        /*0ec8*/ 	.short	0x010a
        /*0eca*/ 	.byte	0x3f
	.zero		1


	//   ....[34]....
        /*0ecc*/ 	.word	0x00011840
        /*0ed0*/ 	.word	0x00000003
        /*0ed4*/ 	.word	0x00000000
        /*0ed8*/ 	.short	0x0101
        /*0eda*/ 	.byte	0x3f
	.zero		1


	//   ....[35]....
        /*0edc*/ 	.word	0x000137d0
        /*0ee0*/ 	.word	0x0000000b
        /*0ee4*/ 	.word	0x00030830
        /*0ee8*/ 	.short	0x010a
        /*0eea*/ 	.byte	0x3f
	.zero		1


	//   ....[36]....
        /*0eec*/ 	.word	0x00013850
        /*0ef0*/ 	.word	0x0000000b
        /*0ef4*/ 	.word	0x00030830
        /*0ef8*/ 	.short	0x010a
        /*0efa*/ 	.byte	0x3f
	.zero		1


	//   ....[37]....
        /*0efc*/ 	.word	0x00014720
        /*0f00*/ 	.word	0x0000000d
        /*0f04*/ 	.word	0x00030850
        /*0f08*/ 	.short	0x010a
        /*0f0a*/ 	.byte	0x3f
	.zero		1


	//   ....[38]....
        /*0f0c*/ 	.word	0x00014770
        /*0f10*/ 	.word	0x0000000d
        /*0f14*/ 	.word	0x00030850
        /*0f18*/ 	.short	0x010a
        /*0f1a*/ 	.byte	0x3f
	.zero		1


	//   ....[39]....
        /*0f1c*/ 	.word	0x00015610
        /*0f20*/ 	.word	0x0000007c
        /*0f24*/ 	.word	0x00000000
        /*0f28*/ 	.short	0x0101
        /*0f2a*/ 	.byte	0x3f
	.zero		1


	//   ....[40]....
        /*0f2c*/ 	.word	0x00015e70
        /*0f30*/ 	.word	0x0000000d
        /*0f34*/ 	.word	0x00000000
        /*0f38*/ 	.short	0x0101
        /*0f3a*/ 	.byte	0x3f
	.zero		1


	//   ....[41]....
        /*0f3c*/ 	.word	0x00016680
        /*0f40*/ 	.word	0x00000008
        /*0f44*/ 	.word	0x00030850
        /*0f48*/ 	.short	0x010a
        /*0f4a*/ 	.byte	0x3f
	.zero		1


	//   ....[42]....
        /*0f4c*/ 	.word	0x00016720
        /*0f50*/ 	.word	0x00000008
        /*0f54*/ 	.word	0x00030850
        /*0f58*/ 	.short	0x010a
        /*0f5a*/ 	.byte	0x3f
	.zero		1


	//   ....[43]....
        /*0f5c*/ 	.word	0x00016c20
        /*0f60*/ 	.word	0x00000005
        /*0f64*/ 	.word	0x00000000
        /*0f68*/ 	.short	0x0101
        /*0f6a*/ 	.byte	0x3f
	.zero		1


	//   ....[44]....
        /*0f6c*/ 	.word	0x00018880
        /*0f70*/ 	.word	0x00000000
        /*0f74*/ 	.word	0x00000000
        /*0f78*/ 	.short	0x0101
        /*0f7a*/ 	.byte	0x3f
	.zero		1


	//   ....[45]....
        /*0f7c*/ 	.word	0x0001acb0
        /*0f80*/ 	.word	0x00000016
        /*0f84*/ 	.word	0x00030820
        /*0f88*/ 	.short	0x010a
        /*0f8a*/ 	.byte	0x3f
	.zero		1


	//   ....[46]....
        /*0f8c*/ 	.word	0x0001ad40
        /*0f90*/ 	.word	0x00000009
        /*0f94*/ 	.word	0x000308a0
        /*0f98*/ 	.short	0x010a
        /*0f9a*/ 	.byte	0x3f
	.zero		1


	//   ....[47]....
        /*0f9c*/ 	.word	0x0001b190
        /*0fa0*/ 	.word	0x00000009
        /*0fa4*/ 	.word	0x000308c0
        /*0fa8*/ 	.short	0x010a
        /*0faa*/ 	.byte	0x3f
	.zero		1


	//   ....[48]....
        /*0fac*/ 	.word	0x0001b6a0
        /*0fb0*/ 	.word	0x00000008
        /*0fb4*/ 	.word	0x000308a0
        /*0fb8*/ 	.short	0x010a
        /*0fba*/ 	.byte	0x3f
	.zero		1


	//   ....[49]....
        /*0fbc*/ 	.word	0x0001bae0
        /*0fc0*/ 	.word	0x00000008
        /*0fc4*/ 	.word	0x000308c0
        /*0fc8*/ 	.short	0x010a
        /*0fca*/ 	.byte	0x3f
	.zero		1


	//   ....[50]....
        /*0fcc*/ 	.word	0x0001ca10
        /*0fd0*/ 	.word	0x00000007
        /*0fd4*/ 	.word	0x00030840
        /*0fd8*/ 	.short	0x010a
        /*0fda*/ 	.byte	0x3f
	.zero		1


	//   ....[51]....
        /*0fdc*/ 	.word	0x0001d0d0
        /*0fe0*/ 	.word	0x00000007
        /*0fe4*/ 	.word	0x00030830
        /*0fe8*/ 	.short	0x0107
        /*0fea*/ 	.byte	0x3f
	.zero		1


	//   ....[52]....
        /*0fec*/ 	.word	0x0001d1a0
        /*0ff0*/ 	.word	0x00000007
        /*0ff4*/ 	.word	0x00030830
        /*0ff8*/ 	.short	0x0101
        /*0ffa*/ 	.byte	0x3f
	.zero		1


	//   ....[53]....
        /*0ffc*/ 	.word	0x0001dd30
        /*1000*/ 	.word	0x00000016
        /*1004*/ 	.word	0x00030800
        /*1008*/ 	.short	0x0107
        /*100a*/ 	.byte	0x3f
	.zero		1


	//   ....[54]....
        /*100c*/ 	.word	0x0001de30
        /*1010*/ 	.word	0x00000016
        /*1014*/ 	.word	0x00030800
        /*1018*/ 	.short	0x0101
        /*101a*/ 	.byte	0x3f
	.zero		1


	//   ....[55]....
        /*101c*/ 	.word	0x0001de50
        /*1020*/ 	.word	0x00000016
        /*1024*/ 	.word	0x00030820
        /*1028*/ 	.short	0x010a
        /*102a*/ 	.byte	0x3f
	.zero		1


	//   ....[56]....
        /*102c*/ 	.word	0x0001e230
        /*1030*/ 	.word	0x00000007
        /*1034*/ 	.word	0x00030840
        /*1038*/ 	.short	0x010a
        /*103a*/ 	.byte	0x3f
	.zero		1


	//   ....[57]....
        /*103c*/ 	.word	0x0001e740
        /*1040*/ 	.word	0x00000007
        /*1044*/ 	.word	0x00030830
        /*1048*/ 	.short	0x0107
        /*104a*/ 	.byte	0x3f
	.zero		1


	//   ....[58]....
        /*104c*/ 	.word	0x0001e800
        /*1050*/ 	.word	0x00000007
        /*1054*/ 	.word	0x00030830
        /*1058*/ 	.short	0x0101
        /*105a*/ 	.byte	0x3f
	.zero		1


	//   ....[59]....
        /*105c*/ 	.word	0x0001e860
        /*1060*/ 	.word	0x00000006
        /*1064*/ 	.word	0x00030860
        /*1068*/ 	.short	0x010a
        /*106a*/ 	.byte	0x3f
	.zero		1


	//   ....[60]....
        /*106c*/ 	.word	0x0001edc0
        /*1070*/ 	.word	0x00000006
        /*1074*/ 	.word	0x00030850
        /*1078*/ 	.short	0x0107
        /*107a*/ 	.byte	0x3f
	.zero		1


	//   ....[61]....
        /*107c*/ 	.word	0x0001ef20
        /*1080*/ 	.word	0x00000006
        /*1084*/ 	.word	0x00030850
        /*1088*/ 	.short	0x0101
        /*108a*/ 	.byte	0x3f
	.zero		1


	//   ....[62]....
        /*108c*/ 	.word	0x0001f130
        /*1090*/ 	.word	0x00000000
        /*1094*/ 	.word	0x00030860
        /*1098*/ 	.short	0x010a
        /*109a*/ 	.byte	0x3f
	.zero		1


	//   ....[63]....
        /*109c*/ 	.word	0x0001f640
        /*10a0*/ 	.word	0x00000000
        /*10a4*/ 	.word	0x00030850
        /*10a8*/ 	.short	0x0107
        /*10aa*/ 	.byte	0x3f
	.zero		1


	//   ....[64]....
        /*10ac*/ 	.word	0x0001f700
        /*10b0*/ 	.word	0x00000000
        /*10b4*/ 	.word	0x00030850
        /*10b8*/ 	.short	0x0101
        /*10ba*/ 	.byte	0x3f
	.zero		1


	//   ....[65]....
        /*10bc*/ 	.word	0x00020210
        /*10c0*/ 	.word	0x00000007
        /*10c4*/ 	.word	0x00030820
        /*10c8*/ 	.short	0x010a
        /*10ca*/ 	.byte	0x3f
	.zero		1


	//   ....[66]....
        /*10cc*/ 	.word	0x00020380
        /*10d0*/ 	.word	0x00000005
        /*10d4*/ 	.word	0x00030840
        /*10d8*/ 	.short	0x010a
        /*10da*/ 	.byte	0x3f
	.zero		1


	//   ....[67]....
        /*10dc*/ 	.word	0x00020420
        /*10e0*/ 	.word	0x00000003
        /*10e4*/ 	.word	0x00030840
        /*10e8*/ 	.short	0x010a
        /*10ea*/ 	.byte	0x3f
	.zero		1


	//   ....[68]....
        /*10ec*/ 	.word	0x00020460
        /*10f0*/ 	.word	0x00000005
        /*10f4*/ 	.word	0x00030860
        /*10f8*/ 	.short	0x010a
        /*10fa*/ 	.byte	0x3f
	.zero		1


	//   ....[69]....
        /*10fc*/ 	.word	0x000204a0
        /*1100*/ 	.word	0x00000003
        /*1104*/ 	.word	0x00030860
        /*1108*/ 	.short	0x010a
        /*110a*/ 	.byte	0x3f
	.zero		1


	//   ....[70]....
        /*110c*/ 	.word	0x00020500
        /*1110*/ 	.word	0x00000057
        /*1114*/ 	.word	0x00030890
        /*1118*/ 	.short	0x010a
        /*111a*/ 	.byte	0x3f
	.zero		1


	//   ....[71]....
        /*111c*/ 	.word	0x000207b0
        /*1120*/ 	.word	0x00000057
        /*1124*/ 	.word	0x00030890
        /*1128*/ 	.short	0x010a
        /*112a*/ 	.byte	0x3f
	.zero		1


	//   ....[72]....
        /*112c*/ 	.word	0x00020a60
        /*1130*/ 	.word	0x00000057
        /*1134*/ 	.word	0x00030890
        /*1138*/ 	.short	0x010a
        /*113a*/ 	.byte	0x3f
	.zero		1


	//   ....[73]....
        /*113c*/ 	.word	0x00020d10
        /*1140*/ 	.word	0x00000057
        /*1144*/ 	.word	0x000308b0
        /*1148*/ 	.short	0x010a
        /*114a*/ 	.byte	0x3f
	.zero		1


	//   ....[74]....
        /*114c*/ 	.word	0x00020f20
        /*1150*/ 	.word	0x00000002
        /*1154*/ 	.word	0x00030800
        /*1158*/ 	.short	0x010a
        /*115a*/ 	.byte	0x3f
	.zero		1


	//   ....[75]....
        /*115c*/ 	.word	0x00021140
        /*1160*/ 	.word	0x00000002
        /*1164*/ 	.word	0x00030800
        /*1168*/ 	.short	0x010a
        /*116a*/ 	.byte	0x3f
	.zero		1


	//   ....[76]....
        /*116c*/ 	.word	0x00021190
        /*1170*/ 	.word	0x00000003
        /*1174*/ 	.word	0x00030830
        /*1178*/ 	.short	0x010a
        /*117a*/ 	.byte	0x3f
	.zero		1


	//   ....[77]....
        /*117c*/ 	.word	0x000211e0
        /*1180*/ 	.word	0x0000000b
        /*1184*/ 	.word	0x00030830
        /*1188*/ 	.short	0x010a
        /*118a*/ 	.byte	0x3f
	.zero		1


	//   ....[78]....
        /*118c*/ 	.word	0x00021230
        /*1190*/ 	.word	0x0000000d
        /*1194*/ 	.word	0x00030850
        /*1198*/ 	.short	0x010a
        /*119a*/ 	.byte	0x3f
	.zero		1


	//   ....[79]....
        /*119c*/ 	.word	0x00021280
        /*11a0*/ 	.word	0x00000008
        /*11a4*/ 	.word	0x00030850
        /*11a8*/ 	.short	0x010a
        /*11aa*/ 	.byte	0x3f
	.zero		1


	//   ....[80]....
        /*11ac*/ 	.word	0x00021420
        /*11b0*/ 	.word	0x00000016
        /*11b4*/ 	.word	0x00030820
        /*11b8*/ 	.short	0x010a
        /*11ba*/ 	.byte	0x3f
	.zero		1


	//   ....[81]....
        /*11bc*/ 	.word	0x00021470
        /*11c0*/ 	.word	0x00000009
        /*11c4*/ 	.word	0x000308a0
        /*11c8*/ 	.short	0x010a
        /*11ca*/ 	.byte	0x3f
	.zero		1


	//   ....[82]....
        /*11cc*/ 	.word	0x000214c0
        /*11d0*/ 	.word	0x00000009
        /*11d4*/ 	.word	0x000308c0
        /*11d8*/ 	.short	0x010a
        /*11da*/ 	.byte	0x3f
	.zero		1


	//   ....[83]....
        /*11dc*/ 	.word	0x00021510
        /*11e0*/ 	.word	0x00000008
        /*11e4*/ 	.word	0x000308a0
        /*11e8*/ 	.short	0x010a
        /*11ea*/ 	.byte	0x3f
	.zero		1


	//   ....[84]....
        /*11ec*/ 	.word	0x00021560
        /*11f0*/ 	.word	0x00000008
        /*11f4*/ 	.word	0x000308c0
        /*11f8*/ 	.short	0x010a
        /*11fa*/ 	.byte	0x3f
	.zero		1


	//   ....[85]....
        /*11fc*/ 	.word	0x00021680
        /*1200*/ 	.word	0x00000007
        /*1204*/ 	.word	0x00030840
        /*1208*/ 	.short	0x010a
        /*120a*/ 	.byte	0x3f
	.zero		1


	//   ....[86]....
        /*120c*/ 	.word	0x00022a10
        /*1210*/ 	.word	0x00000016
        /*1214*/ 	.word	0x00030820
        /*1218*/ 	.short	0x010a
        /*121a*/ 	.byte	0x3f
	.zero		1


	//   ....[87]....
        /*121c*/ 	.word	0x00022a60
        /*1220*/ 	.word	0x00000007
        /*1224*/ 	.word	0x00030840
        /*1228*/ 	.short	0x010a
        /*122a*/ 	.byte	0x3f
	.zero		1


	//   ....[88]....
        /*122c*/ 	.word	0x000232a0
        /*1230*/ 	.word	0x00000006
        /*1234*/ 	.word	0x00030860
        /*1238*/ 	.short	0x010a
        /*123a*/ 	.byte	0x3f
	.zero		1


	//   ....[89]....
        /*123c*/ 	.word	0x00023b30
        /*1240*/ 	.word	0x00000000
        /*1244*/ 	.word	0x00030860
        /*1248*/ 	.short	0x010a
        /*124a*/ 	.byte	0x3f
	.zero		1


	//   ....[90]....
        /*124c*/ 	.word	0x00024cc0
        /*1250*/ 	.word	0x00000007
        /*1254*/ 	.word	0x00030820
        /*1258*/ 	.short	0x010a
        /*125a*/ 	.byte	0x3f
	.zero		1


	//   ....[91]....
        /*125c*/ 	.word	0x00024e60
        /*1260*/ 	.word	0x00000005
        /*1264*/ 	.word	0x00030840
        /*1268*/ 	.short	0x010a
        /*126a*/ 	.byte	0x3f
	.zero		1


	//   ....[92]....
        /*126c*/ 	.word	0x00024eb0
        /*1270*/ 	.word	0x00000003
        /*1274*/ 	.word	0x00030840
        /*1278*/ 	.short	0x010a
        /*127a*/ 	.byte	0x3f
	.zero		1


	//   ....[93]....
        /*127c*/ 	.word	0x00024f00
        /*1280*/ 	.word	0x00000005
        /*1284*/ 	.word	0x00030860
        /*1288*/ 	.short	0x010a
        /*128a*/ 	.byte	0x3f
	.zero		1


	//----- nvinfo : EIATTR_NUM_MBARRIERS
	.align		4
.L_651:
        /*128c*/ 	.byte	0x03, 0x38
        /*128e*/ 	.short	0x0016


	//----- nvinfo : EIATTR_EXIT_INSTR_OFFSETS
	.align		4
        /*1290*/ 	.byte	0x04, 0x1c
        /*1292*/ 	.short	(.L_653 - .L_652)


	//   ....[0]....
.L_652:
        /*1294*/ 	.word	0x000204f0


	//----- nvinfo : EIATTR_MAX_THREADS
	.align		4
.L_653:
        /*1298*/ 	.byte	0x04, 0x05
        /*129a*/ 	.short	(.L_655 - .L_654)
.L_654:
        /*129c*/ 	.word	0x00000180
        /*12a0*/ 	.word	0x00000001
        /*12a4*/ 	.word	0x00000001


	//----- nvinfo : EIATTR_CRS_STACK_SIZE
	.align		4
.L_655:
        /*12a8*/ 	.byte	0x04, 0x1e
        /*12aa*/ 	.short	(.L_657 - .L_656)
.L_656:
        /*12ac*/ 	.word	0x00000000


	//----- nvinfo : EIATTR_CBANK_PARAM_SIZE
	.align		4
.L_657:
        /*12b0*/ 	.byte	0x03, 0x19
        /*12b2*/ 	.short	0x0af0


	//----- nvinfo : EIATTR_PARAM_CBANK
	.align		4
        /*12b4*/ 	.byte	0x04, 0x0a
        /*12b6*/ 	.short	(.L_659 - .L_658)
	.align		4
.L_658:
        /*12b8*/ 	.word	index@(.nv.constant0._ZN7cutlass13device_kernelIN5flash11enable_sm90INS1_16FlashAttnFwdSm90INS1_25CollectiveMainloopFwdSm90ILi2EN4cute5tupleIJNS5_1CILi1EEES8_S8_EEENS6_IJNS7_ILi128EEENS7_ILi96EEENS7_ILi192EEEEEELi192ENS_6half_tEfNS_4arch4Sm90ELb0ELb0ELb1ELb1ELb1ELb1ELb0ELb1ELb1ELb1ELb0ELb0EEENS1_21CollectiveEpilogueFwdINS6_IJSA_SC_SB_EEES9_SE_SG_Li256ELb1ELb1ELb0ELb0EEENS1_36VarlenDynamicPersistentTileSchedulerILi128ELi96ELi256ELi128ELb0ELb1ELb1ELb0ELb1ELb1EEEEEEEEEvNT_6ParamsE)
        /*12bc*/ 	.short	0x0210
        /*12be*/ 	.short	0x0af0


	//----- nvinfo : EIATTR_SW_WAR
	.align		4
.L_659:
        /*12c0*/ 	.byte	0x04, 0x36
        /*12c2*/ 	.short	(.L_661 - .L_660)
.L_660:
        /*12c4*/ 	.word	0x00000008
.L_661:


//--------------------- .nv.info._ZN7cutlass13device_kernelIN5flash11enable_sm90INS1_16FlashAttnFwdSm90INS1_25CollectiveMainloopFwdSm90ILi2EN4cute5tupleIJNS5_1CILi1EEES8_S8_EEENS6_IJNS7_ILi128EEENS7_ILi96EEENS7_ILi192EEEEEELi192ENS_6half_tEfNS_4arch4Sm90ELb0ELb1ELb1ELb0ELb1ELb0ELb0ELb1ELb1ELb1ELb0ELb0EEENS1_21CollectiveEpilogueFwdINS6_IJSA_SC_SB_EEES9_SE_SG_Li256ELb0ELb1ELb0ELb0EEENS1_30DynamicPersistentTileSchedulerILi256ELi128ELb0ELb1ELb1EEEEEEEEEvNT_6ParamsE --------------------------
	.section	.nv.info._ZN7cutlass13device_kernelIN5flash11enable_sm90INS1_16FlashAttnFwdSm90INS1_25CollectiveMainloopFwdSm90ILi2EN4cute5tupleIJNS5_1CILi1EEES8_S8_EEENS6_IJNS7_ILi128EEENS7_ILi96EEENS7_ILi192EEEEEELi192ENS_6half_tEfNS_4arch4Sm90ELb0ELb1ELb1ELb0ELb1ELb0ELb0ELb1ELb1ELb1ELb0ELb0EEENS1_21CollectiveEpilogueFwdINS6_IJSA_SC_SB_EEES9_SE_SG_Li256ELb0ELb1ELb0ELb0EEENS1_30DynamicPersistentTileSchedulerILi256ELi128ELb0ELb1ELb1EEEEEEEEEvNT_6ParamsE,"",@"SHT_CUDA_INFO"
	.sectionflags	@""
	.align	4


	//----- nvinfo : EIATTR_CUDA_API_VERSION
	.align		4
        /*0000*/ 	.byte	0x04, 0x37
        /*0002*/ 	.short	(.L_663 - .L_662)
.L_662:
        /*0004*/ 	.word	0x00000082


	//----- nvinfo : EIATTR_KPARAM_INFO
	.align		4
.L_663:
        /*0008*/ 	.byte	0x04, 0x17
        /*000a*/ 	.short	(.L_665 - .L_664)
.L_664:
        /*000c*/ 	.word	0x00000000
        /*0010*/ 	.short	0x0000
        /*0012*/ 	.short	0x0070
        /*0014*/ 	.byte	0x00, 0xf0, 0x01, 0x2a


	//----- nvinfo : EIATTR_SPARSE_MMA_MASK
	.align		4
.L_665:
        /*0018*/ 	.byte	0x03, 0x50
        /*001a*/ 	.short	0x0000


	//----- nvinfo : EIATTR_MAXREG_COUNT
	.align		4
        /*001c*/ 	.byte	0x03, 0x1b
        /*001e*/ 	.short	0x00a8


	//----- nvinfo : EIATTR_NUM_BARRIERS
	.align		4
        /*0020*/ 	.byte	0x02, 0x4c
        /*0022*/ 	.byte	0x09
	.zero		1


	//----- nvinfo : EIATTR_EXTERNS
	.align		4
        /*0024*/ 	.byte	0x04, 0x0f
        /*0026*/ 	.short	(.L_667 - .L_666)


	//   ....[0]....
	.align		4
.L_666:
        /*0028*/ 	.word	index@(__assertfail)


	//----- nvinfo : EIATTR_ANNOTATIONS
	.align		4
.L_667:
        /*002c*/ 	.byte	0x04, 0x55
        /*002e*/ 	.short	(.L_669 - .L_668)


	//   ....[0]....
.L_668:
        /*0030*/ 	.word	0x00000001
        /*0034*/ 	.byte	0xa0, 0x08, 0x00, 0x00, 0x01, 0x00, 0x00, 0x00, 0x60, 0x09, 0x00, 0x00, 0x01, 0x00, 0x00, 0x00
        /*0044*/ 	.byte	0x10, 0x19, 0x01, 0x00, 0x01, 0x00, 0x00, 0x00, 0xb0, 0x19, 0x01, 0x00, 0x01, 0x00, 0x00, 0x00
        /*0054*/ 	.byte	0x30, 0x1a, 0x01, 0x00, 0x01, 0x00, 0x00, 0x00, 0x20, 0x41, 0x01, 0x00, 0x01, 0x00, 0x00, 0x00
        /*0064*/ 	.byte	0x40, 0x41, 0x01, 0x00, 0x01, 0x00, 0x00, 0x00, 0x20, 0x5b, 0x01, 0x00, 0x01, 0x00, 0x00, 0x00
        /*0074*/ 	.byte	0xc0, 0x5c, 0x01, 0x00


	//----- nvinfo : EIATTR_MERCURY_ISA_VERSION
	.align		4
.L_669:
        /*0078*/ 	.byte	0x03, 0x5f
        /*007a*/ 	.short	0x0101


	//----- nvinfo : EIATTR_INT_WARP_WIDE_INSTR_OFFSETS
	.align		4
        /*007c*/ 	.byte	0x04, 0x31
        /*007e*/ 	.short	(.L_671 - .L_670)


	//   ....[0]....
.L_670:
        /*0080*/ 	.word	0x000000c0


	//   ....[1]....
        /*0084*/ 	.word	0x000000d0


	//   ....[2]....
        /*0088*/ 	.word	0x00000170


	//   ....[3]....
        /*008c*/ 	.word	0x00012640


	//   ....[4]....
        /*0090*/ 	.word	0x000126d0


	//   ....[5]....
        /*0094*/ 	.word	0x00015270


	//   ....[6]....
        /*0098*/ 	.word	0x00015300


	//----- nvinfo : EIATTR_COOP_GROUP_MASK_REGIDS
	.align		4
.L_671:
        /*009c*/ 	.byte	0x04, 0x29
        /*009e*/ 	.short	(.L_673 - .L_672)


	//   ....[0]....
.L_672:
        /*00a0*/ 	.word	0xffffffff


	//   ....[1]....
        /*00a4*/ 	.word	0xffffffff


	//   ....[2]....
        /*00a8*/ 	.word	0xffffffff


	//   ....[3]....
        /*00ac*/ 	.word	0xffffffff


	//   ....[4]....
        /*00b0*/ 	.word	0xffffffff


	//   ....[5]....
        /*00b4*/ 	.word	0xffffffff


	//   ....[6]....
        /*00b8*/ 	.word	0xffffffff


	//   ....[7]....
        /*00bc*/ 	.word	0xffffffff


	//   ....[8]....
        /*00c0*/ 	.word	0xffffffff


	//   ....[9]....
        /*00c4*/ 	.word	0xffffffff


	//   ....[10]....
        /*00c8*/ 	.word	0xffffffff


	//   ....[11]....
        /*00cc*/ 	.word	0xffffffff


	//   ....[12]....
        /*00d0*/ 	.word	0xffffffff


	//   ....[13]....
        /*00d4*/ 	.word	0xffffffff


	//   ....[14]....
        /*00d8*/ 	.word	0xffffffff


	//   ....[15]....
        /*00dc*/ 	.word	0xffffffff


	//   ....[16]....
        /*00e0*/ 	.word	0xffffffff


	//   ....[17]....
        /*00e4*/ 	.word	0xffffffff


	//   ....[18]....
        /*00e8*/ 	.word	0xffffffff


	//   ....[19]....
        /*00ec*/ 	.word	0xffffffff


	//   ....[20]....
        /*00f0*/ 	.word	0xffffffff


	//   ....[21]....
        /*00f4*/ 	.word	0xffffffff


	//   ....[22]....
        /*00f8*/ 	.word	0xffffffff


	//   ....[23]....
        /*00fc*/ 	.word	0xffffffff


	//   ....[24]....
        /*0100*/ 	.word	0xffffffff


	//   ....[25]....
        /*0104*/ 	.word	0xffffffff


	//   ....[26]....
        /*0108*/ 	.word	0xffffffff


	//   ....[27]....
        /*010c*/ 	.word	0xffffffff


	//   ....[28]....
        /*0110*/ 	.word	0xffffffff


	//   ....[29]....
        /*0114*/ 	.word	0xffffffff


	//   ....[30]....
        /*0118*/ 	.word	0xffffffff


	//   ....[31]....
        /*011c*/ 	.word	0xffffffff


	//   ....[32]....
        /*0120*/ 	.word	0xffffffff


	//   ....[33]....
        /*0124*/ 	.word	0xffffffff


	//   ....[34]....
        /*0128*/ 	.word	0xffffffff


	//   ....[35]....
        /*012c*/ 	.word	0xffffffff


	//   ....[36]....
        /*0130*/ 	.word	0xffffffff


	//   ....[37]....
        /*0134*/ 	.word	0xffffffff


	//   ....[38]....
        /*0138*/ 	.word	0xffffffff


	//   ....[39]....
        /*013c*/ 	.word	0xffffffff


	//   ....[40]....
        /*0140*/ 	.word	0xffffffff


	//   ....[41]....
        /*0144*/ 	.word	0xffffffff


	//   ....[42]....
        /*0148*/ 	.word	0xffffffff


	//   ....[43]....
        /*014c*/ 	.word	0xffffffff


	//   ....[44]....
        /*0150*/ 	.word	0xffffffff


	//   ....[45]....
        /*0154*/ 	.word	0xffffffff


	//   ....[46]....
        /*0158*/ 	.word	0xffffffff


	//   ....[47]....
        /*015c*/ 	.word	0xffffffff


	//   ....[48]....
        /*0160*/ 	.word	0xffffffff


	//   ....[49]....
        /*0164*/ 	.word	0xffffffff


	//   ....[50]....
        /*0168*/ 	.word	0xffffffff


	//   ....[51]....
        /*016c*/ 	.word	0xffffffff


	//   ....[52]....
        /*0170*/ 	.word	0xffffffff


	//   ....[53]....
        /*0174*/ 	.word	0xffffffff


	//   ....[54]....
        /*0178*/ 	.word	0xffffffff


	//   ....[55]....
        /*017c*/ 	.word	0xffffffff


	//   ....[56]....
        /*0180*/ 	.word	0xffffffff


	//   ....[57]....
        /*0184*/ 	.word	0xffffffff


	//   ....[58]....
        /*0188*/ 	.word	0xffffffff


	//   ....[59]....
        /*018c*/ 	.word	0xffffffff


	//   ....[60]....
        /*0190*/ 	.word	0xffffffff


	//   ....[61]....
        /*0194*/ 	.word	0xffffffff


	//   ....[62]....
        /*0198*/ 	.word	0xffffffff


	//   ....[63]....
        /*019c*/ 	.word	0xffffffff


	//   ....[64]....
        /*01a0*/ 	.word	0xffffffff


	//   ....[65]....
        /*01a4*/ 	.word	0xffffffff


	//   ....[66]....
        /*01a8*/ 	.word	0xffffffff


	//   ....[67]....
        /*01ac*/ 	.word	0xffffffff


	//   ....[68]....
        /*01b0*/ 	.word	0xffffffff


	//   ....[69]....
        /*01b4*/ 	.word	0xffffffff


	//   ....[70]....
        /*01b8*/ 	.word	0xffffffff


	//   ....[71]....
        /*01bc*/ 	.word	0xffffffff


	//   ....[72]....
        /*01c0*/ 	.word	0xffffffff


	//   ....[73]....
        /*01c4*/ 	.word	0xffffffff


	//   ....[74]....
        /*01c8*/ 	.word	0xffffffff


	//   ....[75]....
        /*01cc*/ 	.word	0xffffffff


	//   ....[76]....
        /*01d0*/ 	.word	0xffffffff


	//   ....[77]....
        /*01d4*/ 	.word	0xffffffff


	//   ....[78]....
        /*01d8*/ 	.word	0xffffffff


	//   ....[79]....
        /*01dc*/ 	.word	0xffffffff


	//   ....[80]....
        /*01e0*/ 	.word	0xffffffff


	//   ....[81]....
        /*01e4*/ 	.word	0xffffffff


	//   ....[82]....
        /*01e8*/ 	.word	0xffffffff


	//   ....[83]....
        /*01ec*/ 	.word	0xffffffff


	//   ....[84]....
        /*01f0*/ 	.word	0xffffffff


	//   ....[85]....
        /*01f4*/ 	.word	0xffffffff


	//   ....[86]....
        /*01f8*/ 	.word	0xffffffff


	//   ....[87]....
        /*01fc*/ 	.word	0xffffffff


	//   ....[88]....
        /*0200*/ 	.word	0xffffffff


	//   ....[89]....
        /*0204*/ 	.word	0xffffffff


	//   ....[90]....
        /*0208*/ 	.word	0xffffffff


	//   ....[91]....
        /*020c*/ 	.word	0xffffffff


	//   ....[92]....
        /*0210*/ 	.word	0xffffffff


	//   ....[93]....
        /*0214*/ 	.word	0xffffffff


	//   ....[94]....
        /*0218*/ 	.word	0xffffffff


	//   ....[95]....
        /*021c*/ 	.word	0xffffffff


	//   ....[96]....
        /*0220*/ 	.word	0xffffffff


	//   ....[97]....
        /*0224*/ 	.word	0xffffffff


	//   ....[98]....
        /*0228*/ 	.word	0xffffffff


	//   ....[99]....
        /*022c*/ 	.word	0xffffffff


	//   ....[100]....
        /*0230*/ 	.word	0xffffffff


	//   ....[101]....
        /*0234*/ 	.word	0xffffffff


	//   ....[102]....
        /*0238*/ 	.word	0xffffffff


	//   ....[103]....
        /*023c*/ 	.word	0xffffffff


	//   ....[104]....
        /*0240*/ 	.word	0xffffffff


	//   ....[105]....
        /*0244*/ 	.word	0xffffffff


	//   ....[106]....
        /*0248*/ 	.word	0xffffffff


	//   ....[107]....
        /*024c*/ 	.word	0xffffffff


	//   ....[108]....
        /*0250*/ 	.word	0xffffffff


	//   ....[109]....
        /*0254*/ 	.word	0xffffffff


	//   ....[110]....
        /*0258*/ 	.word	0xffffffff


	//   ....[111]....
        /*025c*/ 	.word	0xffffffff


	//   ....[112]....
        /*0260*/ 	.word	0xffffffff


	//   ....[113]....
        /*0264*/ 	.word	0xffffffff


	//   ....[114]....
        /*0268*/ 	.word	0xffffffff


	//   ....[115]....
        /*026c*/ 	.word	0xffffffff


	//   ....[116]....
        /*0270*/ 	.word	0xffffffff


	//   ....[117]....
        /*0274*/ 	.word	0xffffffff


	//   ....[118]....
        /*0278*/ 	.word	0xffffffff


	//   ....[119]....
        /*027c*/ 	.word	0xffffffff


	//   ....[120]....
        /*0280*/ 	.word	0x0500000f


	//   ....[121]....
        /*0284*/ 	.word	0x0500000f


	//   ....[122]....
        /*0288*/ 	.word	0x0500000f


	//   ....[123]....
        /*028c*/ 	.word	0x0500000f


	//   ....[124]....
        /*0290*/ 	.word	0x0500000f


	//   ....[125]....
        /*0294*/ 	.word	0x0500000f


	//   ....[126]....
        /*0298*/ 	.word	0x0500000f


	//   ....[127]....
        /*029c*/ 	.word	0x0500000f


	//   ....[128]....
        /*02a0*/ 	.word	0x0500000f


	//   ....[129]....
        /*02a4*/ 	.word	0x0500000f


	//   ....[130]....
        /*02a8*/ 	.word	0x0500000f


	//   ....[131]....
        /*02ac*/ 	.word	0x0500000f


	//   ....[132]....
        /*02b0*/ 	.word	0x0500000f


	//   ....[133]....
        /*02b4*/ 	.word	0x0500000f


	//   ....[134]....
        /*02b8*/ 	.word	0x0500000f


	//   ....[135]....
        /*02bc*/ 	.word	0x0500000f


	//   ....[136]....
        /*02c0*/ 	.word	0x0500000f


	//   ....[137]....
        /*02c4*/ 	.word	0x0500000f


	//   ....[138]....
        /*02c8*/ 	.word	0x0500000f


	//   ....[139]....
        /*02cc*/ 	.word	0x0500000f


	//   ....[140]....
        /*02d0*/ 	.word	0x0500000f


	//   ....[141]....
        /*02d4*/ 	.word	0x0500000f


	//   ....[142]....
        /*02d8*/ 	.word	0x0500000f


	//   ....[143]....
        /*02dc*/ 	.word	0x0500000f


	//   ....[144]....
        /*02e0*/ 	.word	0x0500000f


	//   ....[145]....
        /*02e4*/ 	.word	0x0500000f


	//   ....[146]....
        /*02e8*/ 	.word	0x0500000f


	//   ....[147]....
        /*02ec*/ 	.word	0x0500000f


	//   ....[148]....
        /*02f0*/ 	.word	0x0500000f


	//   ....[149]....
        /*02f4*/ 	.word	0x0500000f


	//   ....[150]....
        /*02f8*/ 	.word	0x0500000f


	//   ....[151]....
        /*02fc*/ 	.word	0x0500000f


	//   ....[152]....
        /*0300*/ 	.word	0x0500000f


	//   ....[153]....
        /*0304*/ 	.word	0x0500000f


	//   ....[154]....
        /*0308*/ 	.word	0x0500000f


	//   ....[155]....
        /*030c*/ 	.word	0x0500000f


	//   ....[156]....
        /*0310*/ 	.word	0x0500000f


	//   ....[157]....
        /*0314*/ 	.word	0x0500000f


	//   ....[158]....
        /*0318*/ 	.word	0x0500000f


	//   ....[159]....
        /*031c*/ 	.word	0x0500000f


	//   ....[160]....
        /*0320*/ 	.word	0x0500000f


	//   ....[161]....
        /*0324*/ 	.word	0x0500000f


	//   ....[162]....
        /*0328*/ 	.word	0x0500000f


	//   ....[163]....
        /*032c*/ 	.word	0x0500000f


	//   ....[164]....
        /*0330*/ 	.word	0x0500000f


	//   ....[165]....
        /*0334*/ 	.word	0x0500000f


	//   ....[166]....
        /*0338*/ 	.word	0x0500000f


	//   ....[167]....
        /*033c*/ 	.word	0x0500000f


	//   ....[168]....
        /*0340*/ 	.word	0x0500000f


	//   ....[169]....
        /*0344*/ 	.word	0x0500000f


	//   ....[170]....
        /*0348*/ 	.word	0x0500000f


	//   ....[171]....
        /*034c*/ 	.word	0x0500000f


	//   ....[172]....
        /*0350*/ 	.word	0x0500000f


	//   ....[173]....
        /*0354*/ 	.word	0x0500000f


	//   ....[174]....
        /*0358*/ 	.word	0x0500000f


	//   ....[175]....
        /*035c*/ 	.word	0x0500000f


	//   ....[176]....
        /*0360*/ 	.word	0x0500000f


	//   ....[177]....
        /*0364*/ 	.word	0x0500000f


	//   ....[178]....
        /*0368*/ 	.word	0x0500000f


	//   ....[179]....
        /*036c*/ 	.word	0x0500000f


	//   ....[180]....
        /*0370*/ 	.word	0x0500000f


	//   ....[181]....
        /*0374*/ 	.word	0x0500000f


	//   ....[182]....
        /*0378*/ 	.word	0x0500000f


	//   ....[183]....
        /*037c*/ 	.word	0x0500000f


	//   ....[184]....
        /*0380*/ 	.word	0x0500000f


	//   ....[185]....
        /*0384*/ 	.word	0x0500000f


	//   ....[186]....
        /*0388*/ 	.word	0x0500000f


	//----- nvinfo : EIATTR_COOP_GROUP_INSTR_OFFSETS
	.align		4
.L_673:
        /*038c*/ 	.byte	0x04, 0x28
        /*038e*/ 	.short	(.L_675 - .L_674)


	//   ....[0]....
.L_674:
        /*0390*/ 	.word	0x00000070


	//   ....[1]....
        /*0394*/ 	.word	0x000000b0


	//   ....[2]....
        /*0398*/ 	.word	0x000002d0


	//   ....[3]....
        /*039c*/ 	.word	0x00000430


	//   ....[4]....
        /*03a0*/ 	.word	0x00000550


	//   ....[5]....
        /*03a4*/ 	.word	0x000006b0


	//   ....[6]....
        /*03a8*/ 	.word	0x000018b0


	//   ....[7]....
        /*03ac*/ 	.word	0x00002560


	//   ....[8]....
        /*03b0*/ 	.word	0x00002e20


	//   ....[9]....
        /*03b4*/ 	.word	0x000039e0


	//   ....[10]....
        /*03b8*/ 	.word	0x00003a90


	//   ....[11]....
        /*03bc*/ 	.word	0x00003fb0


	//   ....[12]....
        /*03c0*/ 	.word	0x00004030


	//   ....[13]....
        /*03c4*/ 	.word	0x00006070


	//   ....[14]....
        /*03c8*/ 	.word	0x00006620


	//   ....[15]....
        /*03cc*/ 	.word	0x00007480


	//   ....[16]....
        /*03d0*/ 	.word	0x00007590


	//   ....[17]....
        /*03d4*/ 	.word	0x00007b50


	//   ....[18]....
        /*03d8*/ 	.word	0x00007bb0


	//   ....[19]....
        /*03dc*/ 	.word	0x0000a010


	//   ....[20]....
        /*03e0*/ 	.word	0x0000a030


	//   ....[21]....
        /*03e4*/ 	.word	0x0000a050


	//   ....[22]....
        /*03e8*/ 	.word	0x0000a070


	//   ....[23]....
        /*03ec*/ 	.word	0x0000beb0


	//   ....[24]....
        /*03f0*/ 	.word	0x0000c460


	//   ....[25]....
        /*03f4*/ 	.word	0x0000d2c0


	//   ....[26]....
        /*03f8*/ 	.word	0x0000d3d0


	//   ....[27]....
        /*03fc*/ 	.word	0x0000d980


	//   ....[28]....
        /*0400*/ 	.word	0x0000d9f0


	//   ....[29]....
        /*0404*/ 	.word	0x0000eaa0


	//   ....[30]....
        /*0408*/ 	.word	0x0000ead0


	//   ....[31]....
        /*040c*/ 	.word	0x0000eba0


	//   ....[32]....
        /*0410*/ 	.word	0x0000ebb0


	//   ....[33]....
        /*0414*/ 	.word	0x00010160


	//   ....[34]....
        /*0418*/ 	.word	0x00010190


	//   ....[35]....
        /*041c*/ 	.word	0x000101c0


	//   ....[36]....
        /*0420*/ 	.word	0x00010250


	//   ....[37]....
        /*0424*/ 	.word	0x00010900


	//   ....[38]....
        /*0428*/ 	.word	0x00010930


	//   ....[39]....
        /*042c*/ 	.word	0x00010a30


	//   ....[40]....
        /*0430*/ 	.word	0x00010a50


	//   ....[41]....
        /*0434*/ 	.word	0x00010b50


	//   ....[42]....
        /*0438*/ 	.word	0x00010b70


	//   ....[43]....
        /*043c*/ 	.word	0x00010c80


	//   ....[44]....
        /*0440*/ 	.word	0x00010ca0


	//   ....[45]....
        /*0444*/ 	.word	0x000113c0


	//   ....[46]....
        /*0448*/ 	.word	0x000113f0


	//   ....[47]....
        /*044c*/ 	.word	0x00011500


	//   ....[48]....
        /*0450*/ 	.word	0x00011520


	//   ....[49]....
        /*0454*/ 	.word	0x00011620


	//   ....[50]....
        /*0458*/ 	.word	0x00011640


	//   ....[51]....
        /*045c*/ 	.word	0x00011750


	//   ....[52]....
        /*0460*/ 	.word	0x00011770


	//   ....[53]....
        /*0464*/ 	.word	0x00011940


	//   ....[54]....
        /*0468*/ 	.word	0x000131b0


	//   ....[55]....
        /*046c*/ 	.word	0x000131d0


	//   ....[56]....
        /*0470*/ 	.word	0x000131e0


	//   ....[57]....
        /*0474*/ 	.word	0x00013220


	//   ....[58]....
        /*0478*/ 	.word	0x000132b0


	//   ....[59]....
        /*047c*/ 	.word	0x000132d0


	//   ....[60]....
        /*0480*/ 	.word	0x00013360


	//   ....[61]....
        /*0484*/ 	.word	0x00013380


	//   ....[62]....
        /*0488*/ 	.word	0x00013410


	//   ....[63]....
        /*048c*/ 	.word	0x00013430


	//   ....[64]....
        /*0490*/ 	.word	0x000134c0


	//   ....[65]....
        /*0494*/ 	.word	0x000134e0


	//   ....[66]....
        /*0498*/ 	.word	0x00013b20


	//   ....[67]....
        /*049c*/ 	.word	0x00013b40


	//   ....[68]....
        /*04a0*/ 	.word	0x00013b70


	//   ....[69]....
        /*04a4*/ 	.word	0x00013bb0


	//   ....[70]....
        /*04a8*/ 	.word	0x00013c30


	//   ....[71]....
        /*04ac*/ 	.word	0x00013c60


	//   ....[72]....
        /*04b0*/ 	.word	0x00013ce0


	//   ....[73]....
        /*04b4*/ 	.word	0x00013d10


	//   ....[74]....
        /*04b8*/ 	.word	0x00013d90


	//   ....[75]....
        /*04bc*/ 	.word	0x00013dc0


	//   ....[76]....
        /*04c0*/ 	.word	0x00013e40


	//   ....[77]....
        /*04c4*/ 	.word	0x00013e70


	//   ....[78]....
        /*04c8*/ 	.word	0x00013ef0


	//   ....[79]....
        /*04cc*/ 	.word	0x00013f20


	//   ....[80]....
        /*04d0*/ 	.word	0x00013fa0


	//   ....[81]....
        /*04d4*/ 	.word	0x00013fc0


	//   ....[82]....
        /*04d8*/ 	.word	0x000146e0


	//   ....[83]....
        /*04dc*/ 	.word	0x00014710


	//   ....[84]....
        /*04e0*/ 	.word	0x00014720


	//   ....[85]....
        /*04e4*/ 	.word	0x00014740


	//   ....[86]....
        /*04e8*/ 	.word	0x00014790


	//   ....[87]....
        /*04ec*/ 	.word	0x000147b0


	//   ....[88]....
        /*04f0*/ 	.word	0x00014810


	//   ....[89]....
        /*04f4*/ 	.word	0x00014830


	//   ....[90]....
        /*04f8*/ 	.word	0x00014880


	//   ....[91]....
        /*04fc*/ 	.word	0x000148a0


	//   ....[92]....
        /*0500*/ 	.word	0x000148f0


	//   ....[93]....
        /*0504*/ 	.word	0x00014910


	//   ....[94]....
        /*0508*/ 	.word	0x00014bb0


	//   ....[95]....
        /*050c*/ 	.word	0x00014bd0


	//   ....[96]....
        /*0510*/ 	.word	0x00014bf0


	//   ....[97]....
        /*0514*/ 	.word	0x00014c70


	//   ....[98]....
        /*0518*/ 	.word	0x00014c90


	//   ....[99]....
        /*051c*/ 	.word	0x00014d10


	//   ....[100]....
        /*0520*/ 	.word	0x00014d30


	//   ....[101]....
        /*0524*/ 	.word	0x00014db0


	//   ....[102]....
        /*0528*/ 	.word	0x00014dd0


	//   ....[103]....
        /*052c*/ 	.word	0x00014e50


	//   ....[104]....
        /*0530*/ 	.word	0x00014e70


	//   ....[105]....
        /*0534*/ 	.word	0x00014e80


	//   ....[106]....
        /*0538*/ 	.word	0x00015450


	//   ....[107]....
        /*053c*/ 	.word	0x00015470


	//   ....[108]....
        /*0540*/ 	.word	0x00015480


	//   ....[109]....
        /*0544*/ 	.word	0x000154a0


	//   ....[110]....
        /*0548*/ 	.word	0x00015540


	//   ....[111]....
        /*054c*/ 	.word	0x00015570


	//   ....[112]....
        /*0550*/ 	.word	0x000155e0


	//   ....[113]....
        /*0554*/ 	.word	0x00015610


	//   ....[114]....
        /*0558*/ 	.word	0x00015680


	//   ....[115]....
        /*055c*/ 	.word	0x000156b0


	//   ....[116]....
        /*0560*/ 	.word	0x00015720


	//   ....[117]....
        /*0564*/ 	.word	0x00015750


	//   ....[118]....
        /*0568*/ 	.word	0x00015a60


	//   ....[119]....
        /*056c*/ 	.word	0x00015c40


	//   ....[120]....
        /*0570*/ 	.word	0x000162b0


	//   ....[121]....
        /*0574*/ 	.word	0x00016390


	//   ....[122]....
        /*0578*/ 	.word	0x00016430


	//   ....[123]....
        /*057c*/ 	.word	0x000164b0


	//   ....[124]....
        /*0580*/ 	.word	0x00016570


	//   ....[125]....
        /*0584*/ 	.word	0x000165f0


	//   ....[126]....
        /*0588*/ 	.word	0x000166d0


	//   ....[127]....
        /*058c*/ 	.word	0x00016750


	//   ....[128]....
        /*0590*/ 	.word	0x00016830


	//   ....[129]....
        /*0594*/ 	.word	0x000168b0


	//   ....[130]....
        /*0598*/ 	.word	0x00016990


	//   ....[131]....
        /*059c*/ 	.word	0x00016a10


	//   ....[132]....
        /*05a0*/ 	.word	0x00016ae0


	//   ....[133]....
        /*05a4*/ 	.word	0x00016b70


	//   ....[134]....
        /*05a8*/ 	.word	0x00016be0


	//   ....[135]....
        /*05ac*/ 	.word	0x00016c60


	//   ....[136]....
        /*05b0*/ 	.word	0x00016d20


	//   ....[137]....
        /*05b4*/ 	.word	0x00016d90


	//   ....[138]....
        /*05b8*/ 	.word	0x00016e80


	//   ....[139]....
        /*05bc*/ 	.word	0x00016ef0


	//   ....[140]....
        /*05c0*/ 	.word	0x00016fe0


	//   ....[141]....
        /*05c4*/ 	.word	0x00017050


	//   ....[142]....
        /*05c8*/ 	.word	0x00017140


	//   ....[143]....
        /*05cc*/ 	.word	0x000171b0


	//   ....[144]....
        /*05d0*/ 	.word	0x000172a0


	//   ....[145]....
        /*05d4*/ 	.word	0x00017310


	//   ....[146]....
        /*05d8*/ 	.word	0x00017400


	//   ....[147]....
        /*05dc*/ 	.word	0x00017470


	//   ....[148]....
        /*05e0*/ 	.word	0x00017540


	//   ....[149]....
        /*05e4*/ 	.word	0x00017670


	//   ....[150]....
        /*05e8*/ 	.word	0x00017710


	//   ....[151]....
        /*05ec*/ 	.word	0x00017780


	//   ....[152]....
        /*05f0*/ 	.word	0x00017840


	//   ....[153]....
        /*05f4*/ 	.word	0x000178a0


	//   ....[154]....
        /*05f8*/ 	.word	0x00017960


	//   ....[155]....
        /*05fc*/ 	.word	0x000179c0


	//   ....[156]....
        /*0600*/ 	.word	0x00017a80


	//   ....[157]....
        /*0604*/ 	.word	0x00017ae0


	//   ....[158]....
        /*0608*/ 	.word	0x00017ba0


	//   ....[159]....
        /*060c*/ 	.word	0x00017c00


	//   ....[160]....
        /*0610*/ 	.word	0x00017cc0


	//   ....[161]....
        /*0614*/ 	.word	0x00017da0


	//   ....[162]....
        /*0618*/ 	.word	0x00017e40


	//   ....[163]....
        /*061c*/ 	.word	0x00017ea0


	//   ....[164]....
        /*0620*/ 	.word	0x00017f90


	//   ....[165]....
        /*0624*/ 	.word	0x00017ff0


	//   ....[166]....
        /*0628*/ 	.word	0x000180e0


	//   ....[167]....
        /*062c*/ 	.word	0x00018140


	//   ....[168]....
        /*0630*/ 	.word	0x00018230


	//   ....[169]....
        /*0634*/ 	.word	0x00018290


	//   ....[170]....
        /*0638*/ 	.word	0x00018380


	//   ....[171]....
        /*063c*/ 	.word	0x000183e0


	//   ....[172]....
        /*0640*/ 	.word	0x000184a0


	//   ....[173]....
        /*0644*/ 	.word	0x000185e0


	//   ....[174]....
        /*0648*/ 	.word	0x00018680


	//   ....[175]....
        /*064c*/ 	.word	0x000186e0


	//   ....[176]....
        /*0650*/ 	.word	0x000187b0


	//   ....[177]....
        /*0654*/ 	.word	0x00018870


	//   ....[178]....
        /*0658*/ 	.word	0x00018930


	//   ....[179]....
        /*065c*/ 	.word	0x000189f0


	//   ....[180]....
        /*0660*/ 	.word	0x00018ab0


	//   ....[181]....
        /*0664*/ 	.word	0x00018b70


	//   ....[182]....
        /*0668*/ 	.word	0x00018c30


	//   ....[183]....
        /*066c*/ 	.word	0x00018cf0


	//   ....[184]....
        /*0670*/ 	.word	0x00018db0


	//   ....[185]....
        /*0674*/ 	.word	0x00018ea0


	//   ....[186]....
        /*0678*/ 	.word	0x00018fc0


	//----- nvinfo : EIATTR_REG_RECONFIG
	.align		4
.L_675:
        /*067c*/ 	.byte	0x01, 0x54
	.zero		2


	//----- nvinfo : EIATTR_SYSCALL_OFFSETS
	.align		4
        /*0680*/ 	.byte	0x04, 0x46
        /*0682*/ 	.short	(.L_677 - .L_676)


	//   ....[0]....
.L_676:
        /*0684*/ 	.word	0x00001a90


	//   ....[1]....
        /*0688*/ 	.word	0x00012830


	//   ....[2]....
        /*068c*/ 	.word	0x00012980


	//   ....[3]....
        /*0690*/ 	.word	0x00012a70


	//   ....[4]....
        /*0694*/ 	.word	0x000137e0


	//----- nvinfo : EIATTR_MBARRIER_INSTR_OFFSETS
	.align		4
.L_677:
        /*0698*/ 	.byte	0x04, 0x39
        /*069a*/ 	.short	(.L_679 - .L_678)


	//   ....[0]....
.L_678:
        /*069c*/ 	.word	0x00000180
        /*06a0*/ 	.word	0x000000ff
        /*06a4*/ 	.word	0x00030800
        /*06a8*/ 	.short	0x0100
        /*06aa*/ 	.byte	0x08
	.zero		1


	//   ....[1]....
        /*06ac*/ 	.word	0x00000190
        /*06b0*/ 	.word	0x000000ff
        /*06b4*/ 	.word	0x00030820
        /*06b8*/ 	.short	0x0100
        /*06ba*/ 	.byte	0x08
	.zero		1


	//   ....[2]....
        /*06bc*/ 	.word	0x00000280
        /*06c0*/ 	.word	0x000000ff
        /*06c4*/ 	.word	0x00030830
        /*06c8*/ 	.short	0x0100
        /*06ca*/ 	.byte	0x08
	.zero		1


	//   ....[3]....
        /*06cc*/ 	.word	0x00000290
        /*06d0*/ 	.word	0x000000ff
        /*06d4*/ 	.word	0x00030840
        /*06d8*/ 	.short	0x0100
        /*06da*/ 	.byte	0x08
	.zero		1


	//   ....[4]....
        /*06dc*/ 	.word	0x000002a0
        /*06e0*/ 	.word	0x000000ff
        /*06e4*/ 	.word	0x00030838
        /*06e8*/ 	.short	0x0100
        /*06ea*/ 	.byte	0x08
	.zero		1


	//   ....[5]....
        /*06ec*/ 	.word	0x000002b0
        /*06f0*/ 	.word	0x000000ff
        /*06f4*/ 	.word	0x00030848
        /*06f8*/ 	.short	0x0100
        /*06fa*/ 	.byte	0x08
	.zero		1


	//   ....[6]....
        /*06fc*/ 	.word	0x000003e0
        /*0700*/ 	.word	0x000000ff
        /*0704*/ 	.word	0x00030850
        /*0708*/ 	.short	0x0100
        /*070a*/ 	.byte	0x08
	.zero		1


	//   ....[7]....
        /*070c*/ 	.word	0x000003f0
        /*0710*/ 	.word	0x000000ff
        /*0714*/ 	.word	0x00030860
        /*0718*/ 	.short	0x0100
        /*071a*/ 	.byte	0x08
	.zero		1


	//   ....[8]....
        /*071c*/ 	.word	0x00000400
        /*0720*/ 	.word	0x000000ff
        /*0724*/ 	.word	0x00030858
        /*0728*/ 	.short	0x0100
        /*072a*/ 	.byte	0x08
	.zero		1


	//   ....[9]....
        /*072c*/ 	.word	0x00000410
        /*0730*/ 	.word	0x000000ff
        /*0734*/ 	.word	0x00030868
        /*0738*/ 	.short	0x0100
        /*073a*/ 	.byte	0x08
	.zero		1


	//   ....[10]....
        /*073c*/ 	.word	0x00000500
        /*0740*/ 	.word	0x000000ff
        /*0744*/ 	.word	0x00030870
        /*0748*/ 	.short	0x0100
        /*074a*/ 	.byte	0x06
	.zero		1


	//   ....[11]....
        /*074c*/ 	.word	0x00000510
        /*0750*/ 	.word	0x000000ff
        /*0754*/ 	.word	0x00030880
        /*0758*/ 	.short	0x0100
        /*075a*/ 	.byte	0x06
	.zero		1


	//   ....[12]....
        /*075c*/ 	.word	0x00000520
        /*0760*/ 	.word	0x000000ff
        /*0764*/ 	.word	0x00030878
        /*0768*/ 	.short	0x0100
        /*076a*/ 	.byte	0x06
	.zero		1


	//   ....[13]....
        /*076c*/ 	.word	0x00000530
        /*0770*/ 	.word	0x000000ff
        /*0774*/ 	.word	0x00030888
        /*0778*/ 	.short	0x0100
        /*077a*/ 	.byte	0x06
	.zero		1


	//   ....[14]....
        /*077c*/ 	.word	0x00000660
        /*0780*/ 	.word	0x000000ff
        /*0784*/ 	.word	0x00030890
        /*0788*/ 	.short	0x0100
        /*078a*/ 	.byte	0x08
	.zero		1


	//   ....[15]....
        /*078c*/ 	.word	0x00000670
        /*0790*/ 	.word	0x000000ff
        /*0794*/ 	.word	0x000308a0
        /*0798*/ 	.short	0x0100
        /*079a*/ 	.byte	0x08
	.zero		1


	//   ....[16]....
        /*079c*/ 	.word	0x00000680
        /*07a0*/ 	.word	0x000000ff
        /*07a4*/ 	.word	0x00030898
        /*07a8*/ 	.short	0x0100
        /*07aa*/ 	.byte	0x08
	.zero		1


	//   ....[17]....
        /*07ac*/ 	.word	0x00000690
        /*07b0*/ 	.word	0x000000ff
        /*07b4*/ 	.word	0x000308a8
        /*07b8*/ 	.short	0x0100
        /*07ba*/ 	.byte	0x08
	.zero		1


	//   ....[18]....
        /*07bc*/ 	.word	0x000007d0
        /*07c0*/ 	.word	0x000000ff
        /*07c4*/ 	.word	0x000308b0
        /*07c8*/ 	.short	0x0100
        /*07ca*/ 	.byte	0x08
	.zero		1


	//   ....[19]....
        /*07cc*/ 	.word	0x000007e0
        /*07d0*/ 	.word	0x000000ff
        /*07d4*/ 	.word	0x000308c0
        /*07d8*/ 	.short	0x0100
        /*07da*/ 	.byte	0x08
	.zero		1


	//   ....[20]....
        /*07dc*/ 	.word	0x000007f0
        /*07e0*/ 	.word	0x000000ff
        /*07e4*/ 	.word	0x000308b8
        /*07e8*/ 	.short	0x0100
        /*07ea*/ 	.byte	0x08
	.zero		1


	//   ....[21]....
        /*07ec*/ 	.word	0x00000800
        /*07f0*/ 	.word	0x000000ff
        /*07f4*/ 	.word	0x000308c8
        /*07f8*/ 	.short	0x0100
        /*07fa*/ 	.byte	0x08
	.zero		1


	//   ....[22]....
        /*07fc*/ 	.word	0x00001b30
        /*0800*/ 	.word	0x000000ff
        /*0804*/ 	.word	0x00030800
        /*0808*/ 	.short	0x010a
        /*080a*/ 	.byte	0x28
	.zero		1


	//   ....[23]....
        /*080c*/ 	.word	0x00001bb0
        /*0810*/ 	.word	0x0000000d
        /*0814*/ 	.word	0x00030830
        /*0818*/ 	.short	0x010a
        /*081a*/ 	.byte	0x3f
	.zero		1


	//   ....[24]....
        /*081c*/ 	.word	0x00001bf0
        /*0820*/ 	.word	0x0000000d
        /*0824*/ 	.word	0x00030830
        /*0828*/ 	.short	0x010a
        /*082a*/ 	.byte	0x3f
	.zero		1


	//   ....[25]....
        /*082c*/ 	.word	0x00002670
        /*0830*/ 	.word	0x000000ff
        /*0834*/ 	.word	0x00000000
        /*0838*/ 	.short	0x0101
        /*083a*/ 	.byte	0x04
	.zero		1


	//   ....[26]....
        /*083c*/ 	.word	0x00004f80
        /*0840*/ 	.word	0x000000ff
        /*0844*/ 	.word	0x00030830
        /*0848*/ 	.short	0x010a
        /*084a*/ 	.byte	0x07
	.zero		1


	//   ....[27]....
        /*084c*/ 	.word	0x00004fc0
        /*0850*/ 	.word	0x000000ff
        /*0854*/ 	.word	0x00030830
        /*0858*/ 	.short	0x010a
        /*085a*/ 	.byte	0x07
	.zero		1


	//   ....[28]....
        /*085c*/ 	.word	0x00005aa0
        /*0860*/ 	.word	0x000000ff
        /*0864*/ 	.word	0x00030850
        /*0868*/ 	.short	0x010a
        /*086a*/ 	.byte	0x06
	.zero		1


	//   ....[29]....
        /*086c*/ 	.word	0x00005ae0
        /*0870*/ 	.word	0x000000ff
        /*0874*/ 	.word	0x00030850
        /*0878*/ 	.short	0x010a
        /*087a*/ 	.byte	0x06
	.zero		1


	//   ....[30]....
        /*087c*/ 	.word	0x00006190
        /*0880*/ 	.word	0x000000ff
        /*0884*/ 	.word	0x00000000
        /*0888*/ 	.short	0x0101
        /*088a*/ 	.byte	0x07
	.zero		1


	//   ....[31]....
        /*088c*/ 	.word	0x00008410
        /*0890*/ 	.word	0x000000ff
        /*0894*/ 	.word	0x00000000
        /*0898*/ 	.short	0x0101
        /*089a*/ 	.byte	0x06
	.zero		1


	//   ....[32]....
        /*089c*/ 	.word	0x00008910
        /*08a0*/ 	.word	0x000000ff
        /*08a4*/ 	.word	0x00030830
        /*08a8*/ 	.short	0x010a
        /*08aa*/ 	.byte	0x07
	.zero		1


	//   ....[33]....
        /*08ac*/ 	.word	0x00008950
        /*08b0*/ 	.word	0x000000ff
        /*08b4*/ 	.word	0x00030830
        /*08b8*/ 	.short	0x010a
        /*08ba*/ 	.byte	0x07
	.zero		1


	//   ....[34]....
        /*08bc*/ 	.word	0x00009430
        /*08c0*/ 	.word	0x000000ff
        /*08c4*/ 	.word	0x00030850
        /*08c8*/ 	.short	0x010a
        /*08ca*/ 	.byte	0x06
	.zero		1


	//   ....[35]....
        /*08cc*/ 	.word	0x00009470
        /*08d0*/ 	.word	0x000000ff
        /*08d4*/ 	.word	0x00030850
        /*08d8*/ 	.short	0x010a
        /*08da*/ 	.byte	0x06
	.zero		1


	//   ....[36]....
        /*08dc*/ 	.word	0x00009b00
        /*08e0*/ 	.word	0x000000ff
        /*08e4*/ 	.word	0x00000000
        /*08e8*/ 	.short	0x0101
        /*08ea*/ 	.byte	0x07
	.zero		1


	//   ....[37]....
        /*08ec*/ 	.word	0x0000ab00
        /*08f0*/ 	.word	0x000000ff
        /*08f4*/ 	.word	0x00000000
        /*08f8*/ 	.short	0x0101
        /*08fa*/ 	.byte	0x06
	.zero		1


	//   ....[38]....
        /*08fc*/ 	.word	0x0000adc0
        /*0900*/ 	.word	0x000000ff
        /*0904*/ 	.word	0x00030830
        /*0908*/ 	.short	0x010a
        /*090a*/ 	.byte	0x06
	.zero		1


	//   ....[39]....
        /*090c*/ 	.word	0x0000ae00
        /*0910*/ 	.word	0x000000ff
        /*0914*/ 	.word	0x00030830
        /*0918*/ 	.short	0x010a
        /*091a*/ 	.byte	0x06
	.zero		1


	//   ....[40]....
        /*091c*/ 	.word	0x0000b8e0
        /*0920*/ 	.word	0x000000ff
        /*0924*/ 	.word	0x00030850
        /*0928*/ 	.short	0x010a
        /*092a*/ 	.byte	0x0a
	.zero		1


	//   ....[41]....
        /*092c*/ 	.word	0x0000b920
        /*0930*/ 	.word	0x000000ff
        /*0934*/ 	.word	0x00030850
        /*0938*/ 	.short	0x010a
        /*093a*/ 	.byte	0x0a
	.zero		1


	//   ....[42]....
        /*093c*/ 	.word	0x0000bf80
        /*0940*/ 	.word	0x000000ff
        /*0944*/ 	.word	0x00000000
        /*0948*/ 	.short	0x0101
        /*094a*/ 	.byte	0x04
	.zero		1


	//   ....[43]....
        /*094c*/ 	.word	0x0000e250
        /*0950*/ 	.word	0x000000ff
        /*0954*/ 	.word	0x00000000
        /*0958*/ 	.short	0x0101
        /*095a*/ 	.byte	0x0a
	.zero		1


	//   ....[44]....
        /*095c*/ 	.word	0x0000ea10
        /*0960*/ 	.word	0x000000ff
        /*0964*/ 	.word	0x00030850
        /*0968*/ 	.short	0x010a
        /*096a*/ 	.byte	0x05
	.zero		1


	//   ....[45]....
        /*096c*/ 	.word	0x0000ea50
        /*0970*/ 	.word	0x000000ff
        /*0974*/ 	.word	0x00030850
        /*0978*/ 	.short	0x010a
        /*097a*/ 	.byte	0x05
	.zero		1


	//   ....[46]....
        /*097c*/ 	.word	0x0000ef50
        /*0980*/ 	.word	0x000000ff
        /*0984*/ 	.word	0x00000000
        /*0988*/ 	.short	0x0101
        /*098a*/ 	.byte	0x04
	.zero		1


	//   ....[47]....
        /*098c*/ 	.word	0x000108f0
        /*0990*/ 	.word	0x00000011
        /*0994*/ 	.word	0x00000000
        /*0998*/ 	.short	0x0101
        /*099a*/ 	.byte	0x3f
	.zero		1


	//   ....[48]....
        /*099c*/ 	.word	0x00012fc0
        /*09a0*/ 	.word	0x00000000
        /*09a4*/ 	.word	0x00030840
        /*09a8*/ 	.short	0x010a
        /*09aa*/ 	.byte	0x3f
	.zero		1


	//   ....[49]....
        /*09ac*/ 	.word	0x000135d0
        /*09b0*/ 	.word	0x00000000
        /*09b4*/ 	.word	0x00030830
        /*09b8*/ 	.short	0x0107
        /*09ba*/ 	.byte	0x3f
	.zero		1


	//   ....[50]....
        /*09bc*/ 	.word	0x00013680
        /*09c0*/ 	.word	0x00000000
        /*09c4*/ 	.word	0x00030830
        /*09c8*/ 	.short	0x0101
        /*09ca*/ 	.byte	0x3f
	.zero		1


	//   ....[51]....
        /*09cc*/ 	.word	0x000140b0
        /*09d0*/ 	.word	0x00000011
        /*09d4*/ 	.word	0x00030800
        /*09d8*/ 	.short	0x0107
        /*09da*/ 	.byte	0x3f
	.zero		1


	//   ....[52]....
        /*09dc*/ 	.word	0x000141a0
        /*09e0*/ 	.word	0x00000011
        /*09e4*/ 	.word	0x00030800
        /*09e8*/ 	.short	0x0101
        /*09ea*/ 	.byte	0x3f
	.zero		1


	//   ....[53]....
        /*09ec*/ 	.word	0x000141c0
        /*09f0*/ 	.word	0x00000011
        /*09f4*/ 	.word	0x00030820
        /*09f8*/ 	.short	0x010a
        /*09fa*/ 	.byte	0x3f
	.zero		1


	//   ....[54]....
        /*09fc*/ 	.word	0x00014510
        /*0a00*/ 	.word	0x00000006
        /*0a04*/ 	.word	0x00030840
        /*0a08*/ 	.short	0x010a
        /*0a0a*/ 	.byte	0x3f
	.zero		1


	//   ....[55]....
        /*0a0c*/ 	.word	0x000149e0
        /*0a10*/ 	.word	0x00000006
        /*0a14*/ 	.word	0x00030830
        /*0a18*/ 	.short	0x0107
        /*0a1a*/ 	.byte	0x3f
	.zero		1


	//   ....[56]....
        /*0a1c*/ 	.word	0x00014a90
        /*0a20*/ 	.word	0x00000006
        /*0a24*/ 	.word	0x00030830
        /*0a28*/ 	.short	0x0101
        /*0a2a*/ 	.byte	0x3f
	.zero		1


	//   ....[57]....
        /*0a2c*/ 	.word	0x00014af0
        /*0a30*/ 	.word	0x00000006
        /*0a34*/ 	.word	0x00030860
        /*0a38*/ 	.short	0x010a
        /*0a3a*/ 	.byte	0x3f
	.zero		1


	//   ....[58]....
        /*0a3c*/ 	.word	0x00015050
        /*0a40*/ 	.word	0x00000006
        /*0a44*/ 	.word	0x00030850
        /*0a48*/ 	.short	0x0107
        /*0a4a*/ 	.byte	0x3f
	.zero		1


	//   ....[59]....
        /*0a4c*/ 	.word	0x000151a0
        /*0a50*/ 	.word	0x00000006
        /*0a54*/ 	.word	0x00030850
        /*0a58*/ 	.short	0x0101
        /*0a5a*/ 	.byte	0x3f
	.zero		1


	//   ....[60]....
        /*0a5c*/ 	.word	0x000153a0
        /*0a60*/ 	.word	0x00000004
        /*0a64*/ 	.word	0x00030860
        /*0a68*/ 	.short	0x010a
        /*0a6a*/ 	.byte	0x3f
	.zero		1


	//   ....[61]....
        /*0a6c*/ 	.word	0x00015870
        /*0a70*/ 	.word	0x00000004
        /*0a74*/ 	.word	0x00030850
        /*0a78*/ 	.short	0x0107
        /*0a7a*/ 	.byte	0x3f
	.zero		1


	//   ....[62]....
        /*0a7c*/ 	.word	0x00015920
        /*0a80*/ 	.word	0x00000004
        /*0a84*/ 	.word	0x00030850
        /*0a88*/ 	.short	0x0101
        /*0a8a*/ 	.byte	0x3f
	.zero		1


	//   ....[63]....
        /*0a8c*/ 	.word	0x00015bc0
        /*0a90*/ 	.word	0x00000004
        /*0a94*/ 	.word	0x00030820
        /*0a98*/ 	.short	0x010a
        /*0a9a*/ 	.byte	0x3f
	.zero		1


	//   ....[64]....
        /*0a9c*/ 	.word	0x00015d60
        /*0aa0*/ 	.word	0x00000005
        /*0aa4*/ 	.word	0x00030840
        /*0aa8*/ 	.short	0x010a
        /*0aaa*/ 	.byte	0x3f
	.zero		1


	//   ....[65]....
        /*0aac*/ 	.word	0x00015e00
        /*0ab0*/ 	.word	0x00000017
        /*0ab4*/ 	.word	0x00030840
        /*0ab8*/ 	.short	0x010a
        /*0aba*/ 	.byte	0x3f
	.zero		1


	//   ....[66]....
        /*0abc*/ 	.word	0x00015e40
        /*0ac0*/ 	.word	0x00000005
        /*0ac4*/ 	.word	0x00030860
        /*0ac8*/ 	.short	0x010a
        /*0aca*/ 	.byte	0x3f
	.zero		1


	//   ....[67]....
        /*0acc*/ 	.word	0x00015e80
        /*0ad0*/ 	.word	0x00000017
        /*0ad4*/ 	.word	0x00030860
        /*0ad8*/ 	.short	0x010a
        /*0ada*/ 	.byte	0x3f
	.zero		1


	//   ....[68]....
        /*0adc*/ 	.word	0x00015ef0
        /*0ae0*/ 	.word	0x00000003
        /*0ae4*/ 	.word	0x00030800
        /*0ae8*/ 	.short	0x010a
        /*0aea*/ 	.byte	0x3f
	.zero		1


	//   ....[69]....
        /*0aec*/ 	.word	0x00015f40
        /*0af0*/ 	.word	0x0000000d
        /*0af4*/ 	.word	0x00030830
        /*0af8*/ 	.short	0x010a
        /*0afa*/ 	.byte	0x3f
	.zero		1


	//   ....[70]....
        /*0afc*/ 	.word	0x00015fa0
        /*0b00*/ 	.word	0x0000000a
        /*0b04*/ 	.word	0x00030830
        /*0b08*/ 	.short	0x010a
        /*0b0a*/ 	.byte	0x3f
	.zero		1


	//   ....[71]....
        /*0b0c*/ 	.word	0x00016000
        /*0b10*/ 	.word	0x00000009
        /*0b14*/ 	.word	0x00030850
        /*0b18*/ 	.short	0x010a
        /*0b1a*/ 	.byte	0x3f
	.zero		1


	//   ....[72]....
        /*0b1c*/ 	.word	0x00016060
        /*0b20*/ 	.word	0x0000000a
        /*0b24*/ 	.word	0x00030830
        /*0b28*/ 	.short	0x010a
        /*0b2a*/ 	.byte	0x3f
	.zero		1


	//   ....[73]....
        /*0b2c*/ 	.word	0x000160c0
        /*0b30*/ 	.word	0x00000009
        /*0b34*/ 	.word	0x00030850
        /*0b38*/ 	.short	0x010a
        /*0b3a*/ 	.byte	0x3f
	.zero		1


	//   ....[74]....
        /*0b3c*/ 	.word	0x00016120
        /*0b40*/ 	.word	0x0000000a
        /*0b44*/ 	.word	0x00030830
        /*0b48*/ 	.short	0x010a
        /*0b4a*/ 	.byte	0x3f
	.zero		1


	//   ....[75]....
        /*0b4c*/ 	.word	0x00016180
        /*0b50*/ 	.word	0x00000009
        /*0b54*/ 	.word	0x00030850
        /*0b58*/ 	.short	0x010a
        /*0b5a*/ 	.byte	0x3f
	.zero		1


	//   ....[76]....
        /*0b5c*/ 	.word	0x000161e0
        /*0b60*/ 	.word	0x00000005
        /*0b64*/ 	.word	0x00030850
        /*0b68*/ 	.short	0x010a
        /*0b6a*/ 	.byte	0x3f
	.zero		1


	//   ....[77]....
        /*0b6c*/ 	.word	0x000162e0
        /*0b70*/ 	.word	0x00000000
        /*0b74*/ 	.word	0x00030840
        /*0b78*/ 	.short	0x010a
        /*0b7a*/ 	.byte	0x3f
	.zero		1


	//   ....[78]....
        /*0b7c*/ 	.word	0x00017570
        /*0b80*/ 	.word	0x00000011
        /*0b84*/ 	.word	0x00030820
        /*0b88*/ 	.short	0x010a
        /*0b8a*/ 	.byte	0x3f
	.zero		1


	//   ....[79]....
        /*0b8c*/ 	.word	0x000175c0
        /*0b90*/ 	.word	0x00000006
        /*0b94*/ 	.word	0x00030840
        /*0b98*/ 	.short	0x010a
        /*0b9a*/ 	.byte	0x3f
	.zero		1


	//   ....[80]....
        /*0b9c*/ 	.word	0x00017cf0
        /*0ba0*/ 	.word	0x00000006
        /*0ba4*/ 	.word	0x00030860
        /*0ba8*/ 	.short	0x010a
        /*0baa*/ 	.byte	0x3f
	.zero		1


	//   ....[81]....
        /*0bac*/ 	.word	0x00018530
        /*0bb0*/ 	.word	0x00000004
        /*0bb4*/ 	.word	0x00030860
        /*0bb8*/ 	.short	0x010a
        /*0bba*/ 	.byte	0x3f
	.zero		1


	//   ....[82]....
        /*0bbc*/ 	.word	0x00018ee0
        /*0bc0*/ 	.word	0x00000004
        /*0bc4*/ 	.word	0x00030820
        /*0bc8*/ 	.short	0x010a
        /*0bca*/ 	.byte	0x3f
	.zero		1


	//   ....[83]....
        /*0bcc*/ 	.word	0x00019080
        /*0bd0*/ 	.word	0x00000005
        /*0bd4*/ 	.word	0x00030840
        /*0bd8*/ 	.short	0x010a
        /*0bda*/ 	.byte	0x3f
	.zero		1


	//   ....[84]....
        /*0bdc*/ 	.word	0x000190d0
        /*0be0*/ 	.word	0x00000017
        /*0be4*/ 	.word	0x00030840
        /*0be8*/ 	.short	0x010a
        /*0bea*/ 	.byte	0x3f
	.zero		1


	//   ....[85]....
        /*0bec*/ 	.word	0x00019120
        /*0bf0*/ 	.word	0x00000005
        /*0bf4*/ 	.word	0x00030860
        /*0bf8*/ 	.short	0x010a
        /*0bfa*/ 	.byte	0x3f
	.zero		1


	//----- nvinfo : EIATTR_NUM_MBARRIERS
	.align		4
.L_679:
        /*0bfc*/ 	.byte	0x03, 0x38
        /*0bfe*/ 	.short	0x0016


	//----- nvinfo : EIATTR_EXIT_INSTR_OFFSETS
	.align		4
        /*0c00*/ 	.byte	0x04, 0x1c
        /*0c02*/ 	.short	(.L_681 - .L_680)


	//   ....[0]....
.L_680:
        /*0c04*/ 	.word	0x00000950


	//   ....[1]....
        /*0c08*/ 	.word	0x000118b0


	//   ....[2]....
        /*0c0c*/ 	.word	0x00015ed0


	//----- nvinfo : EIATTR_MAX_THREADS
	.align		4
.L_681:
        /*0c10*/ 	.byte	0x04, 0x05
        /*0c12*/ 	.short	(.L_683 - .L_682)
.L_682:
        /*0c14*/ 	.word	0x00000180
        /*0c18*/ 	.word	0x00000001
        /*0c1c*/ 	.word	0x00000001


	//----- nvinfo : EIATTR_CRS_STACK_SIZE
	.align		4
.L_683:
        /*0c20*/ 	.byte	0x04, 0x1e
        /*0c22*/ 	.short	(.L_685 - .L_684)
.L_684:
        /*0c24*/ 	.word	0x00000000


	//----- nvinfo : EIATTR_CBANK_PARAM_SIZE
	.align		4
.L_685:
        /*0c28*/ 	.byte	0x03, 0x19
        /*0c2a*/ 	.short	0x0af0


	//----- nvinfo : EIATTR_PARAM_CBANK
	.align		4
        /*0c2c*/ 	.byte	0x04, 0x0a
        /*0c2e*/ 	.short	(.L_687 - .L_686)
	.align		4
.L_686:
        /*0c30*/ 	.word	index@(.nv.constant0._ZN7cutlass13device_kernelIN5flash11enable_sm90INS1_16FlashAttnFwdSm90INS1_25CollectiveMainloopFwdSm90ILi2EN4cute5tupleIJNS5_1CILi1EEES8_S8_EEENS6_IJNS7_ILi128EEENS7_ILi96EEENS7_ILi192EEEEEELi192ENS_6half_tEfNS_4arch4Sm90ELb0ELb1ELb1ELb0ELb1ELb0ELb0ELb1ELb1ELb1ELb0ELb0EEENS1_21CollectiveEpilogueFwdINS6_IJSA_SC_SB_EEES9_SE_SG_Li256ELb0ELb1ELb0ELb0EEENS1_30DynamicPersistentTileSchedulerILi256ELi128ELb0ELb1ELb1EEEEEEEEEvNT_6ParamsE)
        /*0c34*/ 	.short	0x0210
        /*0c36*/ 	.short	0x0af0


	//----- nvinfo : EIATTR_SW_WAR
	.align		4
.L_687:
        /*0c38*/ 	.byte	0x04, 0x36
        /*0c3a*/ 	.short	(.L_689 - .L_688)
.L_688:
        /*0c3c*/ 	.word	0x00000008
.L_689:


//--------------------- .nv.info._ZN7cutlass13device_kernelIN5flash11enable_sm90INS1_16FlashAttnFwdSm90INS1_25CollectiveMainloopFwdSm90ILi2EN4cute5tupleIJNS5_1CILi1EEES8_S8_EEENS6_IJNS7_ILi128EEENS7_ILi96EEENS7_ILi192EEEEEELi192ENS_6half_tEfNS_4arch4Sm90ELb0ELb1ELb1ELb1ELb1ELb0ELb0ELb1ELb1ELb1ELb0ELb0EEENS1_21CollectiveEpilogueFwdINS6_IJSA_SC_SB_EEES9_SE_SG_Li256ELb1ELb1ELb0ELb0EEENS1_36VarlenDynamicPersistentTileSchedulerILi128ELi96ELi256ELi128ELb0ELb1ELb1ELb1ELb0ELb1EEEEEEEEEvNT_6ParamsE --------------------------
	.section	.nv.info._ZN7cutlass13device_kernelIN5flash11enable_sm90INS1_16FlashAttnFwdSm90INS1_25CollectiveMainloopFwdSm90ILi2EN4cute5tupleIJNS5_1CILi1EEES8_S8_EEENS6_IJNS7_ILi128EEENS7_ILi96EEENS7_ILi192EEEEEELi192ENS_6half_tEfNS_4arch4Sm90ELb0ELb1ELb1ELb1ELb1ELb0ELb0ELb1ELb1ELb1ELb0ELb0EEENS1_21CollectiveEpilogueFwdINS6_IJSA_SC_SB_EEES9_SE_SG_Li256ELb1ELb1ELb0ELb0EEENS1_36VarlenDynamicPersistentTileSchedulerILi128ELi96ELi256ELi128ELb0ELb1ELb1ELb1ELb0ELb1EEEEEEEEEvNT_6ParamsE,"",@"SHT_CUDA_INFO"
	.sectionflags	@""
	.align	4


	//----- nvinfo : EIATTR_CUDA_API_VERSION
	.align		4
        /*0000*/ 	.byte	0x04, 0x37
        /*0002*/ 	.short	(.L_691 - .L_690)
.L_690:
        /*0004*/ 	.word	0x00000082


	//----- nvinfo : EIATTR_KPARAM_INFO
	.align		4
.L_691:
        /*0008*/ 	.byte	0x04, 0x17
        /*000a*/ 	.short	(.L_693 - .L_692)
.L_692:
        /*000c*/ 	.word	0x00000000
        /*0010*/ 	.short	0x0000
        /*0012*/ 	.short	0x0070
        /*0014*/ 	.byte	0x00, 0xf0, 0x01, 0x2a


	//----- nvinfo : EIATTR_SPARSE_MMA_MASK
	.align		4
.L_693:
        /*0018*/ 	.byte	0x03, 0x50
        /*001a*/ 	.short	0x0000


	//----- nvinfo : EIATTR_MAXREG_COUNT
	.align		4
        /*001c*/ 	.byte	0x03, 0x1b
        /*001e*/ 	.short	0x00a8


	//----- nvinfo : EIATTR_NUM_BARRIERS
	.align		4
        /*0020*/ 	.byte	0x02, 0x4c
        /*0022*/ 	.byte	0x09
	.zero		1


	//----- nvinfo : EIATTR_EXTERNS
	.align		4
        /*0024*/ 	.byte	0x04, 0x0f
        /*0026*/ 	.short	(.L_695 - .L_694)


	//   ....[0]....
	.align		4
.L_694:
        /*0028*/ 	.word	index@(__assertfail)


	//----- nvinfo : EIATTR_ANNOTATIONS
	.align		4
.L_695:
        /*002c*/ 	.byte	0x04, 0x55
        /*002e*/ 	.short	(.L_697 - .L_696)


	//   ....[0]....
.L_696:
        /* <DEDUP_REMOVED lines=17> */


	//----- nvinfo : EIATTR_MERCURY_ISA_VERSION
	.align		4
.L_697:
        /*0130*/ 	.byte	0x03, 0x5f
        /*0132*/ 	.short	0x0101


	//----- nvinfo : EIATTR_UNUSED_LOAD_BYTE_OFFSET
	.align		4
        /*0134*/ 	.byte	0x04, 0x44
        /*0136*/ 	.short	(.L_699 - .L_698)


	//   ....[0]....
.L_698:
        /*0138*/ 	.word	0x00000920
        /*013c*/ 	.word	0x0000fff0


	//   ....[1]....
        /*0140*/ 	.word	0x0000f3b0
        /*0144*/ 	.word	0x0000fff0


	//----- nvinfo : EIATTR_INT_WARP_WIDE_INSTR_OFFSETS
	.align		4
.L_699:
        /*0148*/ 	.byte	0x04, 0x31
        /*014a*/ 	.short	(.L_701 - .L_700)


	//   ....[0]....
.L_700:
        /*014c*/ 	.word	0x000000c0


	//   ....[1]....
        /*0150*/ 	.word	0x000000d0


	//   ....[2]....
        /*0154*/ 	.word	0x00000170


	//   ....[3]....
        /*0158*/ 	.word	0x00012f00


	//   ....[4]....
        /*015c*/ 	.word	0x00012f90


	//   ....[5]....
        /*0160*/ 	.word	0x00015e40


	//   ....[6]....
        /*0164*/ 	.word	0x00015ed0


	//----- nvinfo : EIATTR_COOP_GROUP_MASK_REGIDS
	.align		4
.L_701:
        /*0168*/ 	.byte	0x04, 0x29
        /*016a*/ 	.short	(.L_703 - .L_702)


	//   ....[0]....
.L_702:
        /*016c*/ 	.word	0xffffffff


	//   ....[1]....
        /*0170*/ 	.word	0xffffffff


	//   ....[2]....
        /*0174*/ 	.word	0xffffffff


	//   ....[3]....
        /*0178*/ 	.word	0xffffffff


	//   ....[4]....
        /*017c*/ 	.word	0xffffffff


	//   ....[5]....
        /*0180*/ 	.word	0xffffffff


	//   ....[6]....
        /*0184*/ 	.word	0xffffffff


	//   ....[7]....
        /*0188*/ 	.word	0xffffffff


	//   ....[8]....
        /*018c*/ 	.word	0xffffffff


	//   ....[9]....
        /*0190*/ 	.word	0xffffffff


	//   ....[10]....
        /*0194*/ 	.word	0xffffffff


	//   ....[11]....
        /*0198*/ 	.word	0xffffffff


	//   ....[12]....
        /*019c*/ 	.word	0xffffffff


	//   ....[13]....
        /*01a0*/ 	.word	0xffffffff


	//   ....[14]....
        /*01a4*/ 	.word	0xffffffff


	//   ....[15]....
        /*01a8*/ 	.word	0xffffffff


	//   ....[16]....
        /*01ac*/ 	.word	0xffffffff


	//   ....[17]....
        /*01b0*/ 	.word	0xffffffff


	//   ....[18]....
        /*01b4*/ 	.word	0xffffffff


	//   ....[19]....
        /*01b8*/ 	.word	0xffffffff


	//   ....[20]....
        /*01bc*/ 	.word	0xffffffff


	//   ....[21]....
        /*01c0*/ 	.word	0xffffffff


	//   ....[22]....
        /*01c4*/ 	.word	0xffffffff


	//   ....[23]....
        /*01c8*/ 	.word	0xffffffff


	//   ....[24]....
        /*01cc*/ 	.word	0xffffffff


	//   ....[25]....
        /*01d0*/ 	.word	0xffffffff


	//   ....[26]....
        /*01d4*/ 	.word	0xffffffff


	//   ....[27]....
        /*01d8*/ 	.word	0xffffffff


	//   ....[28]....
        /*01dc*/ 	.word	0xffffffff


	//   ....[29]....
        /*01e0*/ 	.word	0xffffffff


	//   ....[30]....
        /*01e4*/ 	.word	0xffffffff


	//   ....[31]....
        /*01e8*/ 	.word	0xffffffff


	//   ....[32]....
        /*01ec*/ 	.word	0xffffffff


	//   ....[33]....
        /*01f0*/ 	.word	0xffffffff


	//   ....[34]....
        /*01f4*/ 	.word	0xffffffff


	//   ....[35]....
        /*01f8*/ 	.word	0xffffffff


	//   ....[36]....
        /*01fc*/ 	.word	0xffffffff


	//   ....[37]....
        /*0200*/ 	.word	0xffffffff


	//   ....[38]....
        /*0204*/ 	.word	0xffffffff


	//   ....[39]....
        /*0208*/ 	.word	0xffffffff


	//   ....[40]....
        /*020c*/ 	.word	0xffffffff


	//   ....[41]....
        /*0210*/ 	.word	0xffffffff


	//   ....[42]....
        /*0214*/ 	.word	0xffffffff


	//   ....[43]....
        /*0218*/ 	.word	0xffffffff


	//   ....[44]....
        /*021c*/ 	.word	0xffffffff


	//   ....[45]....
        /*0220*/ 	.word	0xffffffff


	//   ....[46]....
        /*0224*/ 	.word	0xffffffff


	//   ....[47]....
        /*0228*/ 	.word	0xffffffff


	//   ....[48]....
        /*022c*/ 	.word	0xffffffff


	//   ....[49]....
        /*0230*/ 	.word	0xffffffff


	//   ....[50]....
        /*0234*/ 	.word	0xffffffff


	//   ....[51]....
        /*0238*/ 	.word	0xffffffff


	//   ....[52]....
        /*023c*/ 	.word	0xffffffff


	//   ....[53]....
        /*0240*/ 	.word	0xffffffff


	//   ....[54]....
        /*0244*/ 	.word	0xffffffff


	//   ....[55]....
        /*0248*/ 	.word	0xffffffff


	//   ....[56]....
        /*024c*/ 	.word	0xffffffff


	//   ....[57]....
        /*0250*/ 	.word	0xffffffff


	//   ....[58]....
        /*0254*/ 	.word	0xffffffff


	//   ....[59]....
        /*0258*/ 	.word	0xffffffff


	//   ....[60]....
        /*025c*/ 	.word	0xffffffff


	//   ....[61]....
        /*0260*/ 	.word	0xffffffff


	//   ....[62]....
        /*0264*/ 	.word	0xffffffff


	//   ....[63]....
        /*0268*/ 	.word	0xffffffff


	//   ....[64]....
        /*026c*/ 	.word	0xffffffff


	//   ....[65]....
        /*0270*/ 	.word	0xffffffff


	//   ....[66]....
        /*0274*/ 	.word	0xffffffff


	//   ....[67]....
        /*0278*/ 	.word	0xffffffff


	//   ....[68]....
        /*027c*/ 	.word	0xffffffff


	//   ....[69]....
        /*0280*/ 	.word	0xffffffff


	//   ....[70]....
        /*0284*/ 	.word	0xffffffff


	//   ....[71]....
        /*0288*/ 	.word	0xffffffff


	//   ....[72]....
        /*028c*/ 	.word	0xffffffff


	//   ....[73]....
        /*0290*/ 	.word	0xffffffff


	//   ....[74]....
        /*0294*/ 	.word	0xffffffff


	//   ....[75]....
        /*0298*/ 	.word	0xffffffff


	//   ....[76]....
        /*029c*/ 	.word	0xffffffff


	//   ....[77]....
        /*02a0*/ 	.word	0xffffffff


	//   ....[78]....
        /*02a4*/ 	.word	0xffffffff


	//   ....[79]....
        /*02a8*/ 	.word	0xffffffff


	//   ....[80]....
        /*02ac*/ 	.word	0xffffffff


	//   ....[81]....
        /*02b0*/ 	.word	0xffffffff


	//   ....[82]....
        /*02b4*/ 	.word	0xffffffff


	//   ....[83]....
        /*02b8*/ 	.word	0xffffffff


	//   ....[84]....
        /*02bc*/ 	.word	0xffffffff


	//   ....[85]....
        /*02c0*/ 	.word	0xffffffff


	//   ....[86]....
        /*02c4*/ 	.word	0xffffffff


	//   ....[87]....
        /*02c8*/ 	.word	0xffffffff


	//   ....[88]....
        /*02cc*/ 	.word	0xffffffff


	//   ....[89]....
        /*02d0*/ 	.word	0xffffffff


	//   ....[90]....
        /*02d4*/ 	.word	0xffffffff


	//   ....[91]....
        /*02d8*/ 	.word	0xffffffff


	//   ....[92]....
        /*02dc*/ 	.word	0xffffffff


	//   ....[93]....
        /*02e0*/ 	.word	0xffffffff


	//   ....[94]....
        /*02e4*/ 	.word	0xffffffff


	//   ....[95]....
        /*02e8*/ 	.word	0xffffffff


	//   ....[96]....
        /*02ec*/ 	.word	0xffffffff


	//   ....[97]....
        /*02f0*/ 	.word	0xffffffff


	//   ....[98]....
        /*02f4*/ 	.word	0xffffffff


	//   ....[99]....
        /*02f8*/ 	.word	0xffffffff


	//   ....[100]....
        /*02fc*/ 	.word	0xffffffff


	//   ....[101]....
        /*0300*/ 	.word	0xffffffff


	//   ....[102]....
        /*0304*/ 	.word	0xffffffff


	//   ....[103]....
        /*0308*/ 	.word	0xffffffff


	//   ....[104]....
        /*030c*/ 	.word	0xffffffff


	//   ....[105]....
        /*0310*/ 	.word	0xffffffff


	//   ....[106]....
        /*0314*/ 	.word	0xffffffff


	//   ....[107]....
        /*0318*/ 	.word	0xffffffff


	//   ....[108]....
        /*031c*/ 	.word	0xffffffff


	//   ....[109]....
        /*0320*/ 	.word	0xffffffff


	//   ....[110]....
        /*0324*/ 	.word	0xffffffff


	//   ....[111]....
        /*0328*/ 	.word	0xffffffff


	//   ....[112]....
        /*032c*/ 	.word	0xffffffff


	//   ....[113]....
        /*0330*/ 	.word	0xffffffff


	//   ....[114]....
        /*0334*/ 	.word	0xffffffff


	//   ....[115]....
        /*0338*/ 	.word	0xffffffff


	//   ....[116]....
        /*033c*/ 	.word	0xffffffff


	//   ....[117]....
        /*0340*/ 	.word	0xffffffff


	//   ....[118]....
        /*0344*/ 	.word	0xffffffff


	//   ....[119]....
        /*0348*/ 	.word	0xffffffff


	//   ....[120]....
        /*034c*/ 	.word	0xffffffff


	//   ....[121]....
        /*0350*/ 	.word	0xffffffff


	//   ....[122]....
        /*0354*/ 	.word	0xffffffff


	//   ....[123]....
        /*0358*/ 	.word	0xffffffff


	//   ....[124]....
        /*035c*/ 	.word	0xffffffff


	//   ....[125]....
        /*0360*/ 	.word	0xffffffff


	//   ....[126]....
        /*0364*/ 	.word	0xffffffff


	//   ....[127]....
        /*0368*/ 	.word	0xffffffff


	//   ....[128]....
        /*036c*/ 	.word	0xffffffff


	//   ....[129]....
        /*0370*/ 	.word	0xffffffff


	//   ....[130]....
        /*0374*/ 	.word	0xffffffff


	//   ....[131]....
        /*0378*/ 	.word	0xffffffff


	//   ....[132]....
        /*037c*/ 	.word	0xffffffff


	//   ....[133]....
        /*0380*/ 	.word	0xffffffff


	//   ....[134]....
        /*0384*/ 	.word	0xffffffff


	//   ....[135]....
        /*0388*/ 	.word	0xffffffff


	//   ....[136]....
        /*038c*/ 	.word	0xffffffff


	//   ....[137]....
        /*0390*/ 	.word	0xffffffff


	//   ....[138]....
        /*0394*/ 	.word	0xffffffff


	//   ....[139]....
        /*0398*/ 	.word	0xffffffff


	//   ....[140]....
        /*039c*/ 	.word	0xffffffff


	//   ....[141]....
        /*03a0*/ 	.word	0xffffffff


	//   ....[142]....
        /*03a4*/ 	.word	0xffffffff


	//   ....[143]....
        /*03a8*/ 	.word	0xffffffff


	//   ....[144]....
        /*03ac*/ 	.word	0xffffffff


	//   ....[145]....
        /*03b0*/ 	.word	0xffffffff


	//   ....[146]....
        /*03b4*/ 	.word	0xffffffff


	//   ....[147]....
        /*03b8*/ 	.word	0xffffffff


	//   ....[148]....
        /*03bc*/ 	.word	0xffffffff


	//   ....[149]....
        /*03c0*/ 	.word	0xffffffff


	//   ....[150]....
        /*03c4*/ 	.word	0xffffffff


	//   ....[151]....
        /*03c8*/ 	.word	0x0500000f


	//   ....[152]....
        /*03cc*/ 	.word	0x0500000f


	//   ....[153]....
        /*03d0*/ 	.word	0x0500000f


	//   ....[154]....
        /*03d4*/ 	.word	0x0500000f


	//   ....[155]....
        /*03d8*/ 	.word	0x0500000f


	//   ....[156]....
        /*03dc*/ 	.word	0x0500000f


	//   ....[157]....
        /*03e0*/ 	.word	0x0500000f


	//   ....[158]....
        /*03e4*/ 	.word	0x0500000f


	//   ....[159]....
        /*03e8*/ 	.word	0x0500000f


	//   ....[160]....
        /*03ec*/ 	.word	0x0500000f


	//   ....[161]....
        /*03f0*/ 	.word	0x0500000f


	//   ....[162]....
        /*03f4*/ 	.word	0x0500000f


	//   ....[163]....
        /*03f8*/ 	.word	0x0500000f


	//   ....[164]....
        /*03fc*/ 	.word	0x0500000f


	//   ....[165]....
        /*0400*/ 	.word	0x0500000f


	//   ....[166]....
        /*0404*/ 	.word	0x0500000f


	//   ....[167]....
        /*0408*/ 	.word	0x0500000f


	//   ....[168]....
        /*040c*/ 	.word	0x0500000f


	//   ....[169]....
        /*0410*/ 	.word	0x0500000f


	//   ....[170]....
        /*0414*/ 	.word	0x0500000f


	//   ....[171]....
        /*0418*/ 	.word	0x0500000f


	//   ....[172]....
        /*041c*/ 	.word	0x0500000f


	//   ....[173]....
        /*0420*/ 	.word	0x0500000f


	//   ....[174]....
        /*0424*/ 	.word	0x0500000f


	//   ....[175]....
        /*0428*/ 	.word	0x0500000f


	//   ....[176]....
        /*042c*/ 	.word	0x0500000f


	//   ....[177]....
        /*0430*/ 	.word	0x0500000f


	//   ....[178]....
        /*0434*/ 	.word	0x0500000f


	//   ....[179]....
        /*0438*/ 	.word	0x0500000f


	//   ....[180]....
        /*043c*/ 	.word	0x0500000f


	//   ....[181]....
        /*0440*/ 	.word	0x0500000f


	//   ....[182]....
        /*0444*/ 	.word	0x0500000f


	//   ....[183]....
        /*0448*/ 	.word	0x0500000f


	//   ....[184]....
        /*044c*/ 	.word	0x0500000f


	//   ....[185]....
        /*0450*/ 	.word	0x0500000f


	//   ....[186]....
        /*0454*/ 	.word	0x0500000f


	//   ....[187]....
        /*0458*/ 	.word	0x0500000f


	//   ....[188]....
        /*045c*/ 	.word	0x0500000f


	//   ....[189]....
        /*0460*/ 	.word	0x0500000f


	//   ....[190]....
        /*0464*/ 	.word	0x0500000f


	//   ....[191]....
        /*0468*/ 	.word	0x0500000f


	//   ....[192]....
        /*046c*/ 	.word	0x0500000f


	//   ....[193]....
        /*0470*/ 	.word	0x0500000f


	//   ....[194]....
        /*0474*/ 	.word	0x0500000f


	//   ....[195]....
        /*0478*/ 	.word	0x0500000f


	//   ....[196]....
        /*047c*/ 	.word	0x0500000f


	//   ....[197]....
        /*0480*/ 	.word	0x0500000f


	//   ....[198]....
        /*0484*/ 	.word	0x0500000f


	//   ....[199]....
        /*0488*/ 	.word	0x0500000f


	//   ....[200]....
        /*048c*/ 	.word	0x0500000f


	//   ....[201]....
        /*0490*/ 	.word	0x0500000f


	//   ....[202]....
        /*0494*/ 	.word	0x0500000f


	//   ....[203]....
        /*0498*/ 	.word	0x0500000f


	//   ....[204]....
        /*049c*/ 	.word	0x0500000f


	//   ....[205]....
        /*04a0*/ 	.word	0x0500000f


	//   ....[206]....
        /*04a4*/ 	.word	0x0500000f


	//   ....[207]....
        /*04a8*/ 	.word	0x0500000f


	//   ....[208]....
        /*04ac*/ 	.word	0x0500000f


	//   ....[209]....
        /*04b0*/ 	.word	0x0500000f


	//   ....[210]....
        /*04b4*/ 	.word	0x0500000f


	//   ....[211]....
        /*04b8*/ 	.word	0x0500000f


	//   ....[212]....
        /*04bc*/ 	.word	0x0500000f


	//   ....[213]....
        /*04c0*/ 	.word	0x0500000f


	//   ....[214]....
        /*04c4*/ 	.word	0x0500000f


	//   ....[215]....
        /*04c8*/ 	.word	0x0500000f


	//   ....[216]....
        /*04cc*/ 	.word	0x0500000f


	//   ....[217]....
        /*04d0*/ 	.word	0x0500000f


	//   ....[218]....
        /*04d4*/ 	.word	0x0500000f


	//   ....[219]....
        /*04d8*/ 	.word	0x0500000f


	//   ....[220]....
        /*04dc*/ 	.word	0x0500000f


	//   ....[221]....
        /*04e0*/ 	.word	0x0500000f


	//   ....[222]....
        /*04e4*/ 	.word	0x0500000f


	//   ....[223]....
        /*04e8*/ 	.word	0x0500000f


	//   ....[224]....
        /*04ec*/ 	.word	0x0500000f


	//   ....[225]....
        /*04f0*/ 	.word	0x0500000f


	//   ....[226]....
        /*04f4*/ 	.word	0x0500000f


	//   ....[227]....
        /*04f8*/ 	.word	0x0500000f


	//   ....[228]....
        /*04fc*/ 	.word	0x0500000f


	//   ....[229]....
        /*0500*/ 	.word	0x0500000f


	//   ....[230]....
        /*0504*/ 	.word	0x0500000f


	//   ....[231]....
        /*0508*/ 	.word	0x0500000f


	//   ....[232]....
        /*050c*/ 	.word	0x0500000f


	//   ....[233]....
        /*0510*/ 	.word	0x0500000f


	//----- nvinfo : EIATTR_COOP_GROUP_INSTR_OFFSETS
	.align		4
.L_703:
        /*0514*/ 	.byte	0x04, 0x28
        /*0516*/ 	.short	(.L_705 - .L_704)


	//   ....[0]....
.L_704:
        /*0518*/ 	.word	0x00000070


	//   ....[1]....
        /*051c*/ 	.word	0x000000b0


	//   ....[2]....
        /*0520*/ 	.word	0x000002d0


	//   ....[3]....
        /*0524*/ 	.word	0x00000430


	//   ....[4]....
        /*0528*/ 	.word	0x00000550


	//   ....[5]....
        /*052c*/ 	.word	0x000006b0


	//   ....[6]....
        /*0530*/ 	.word	0x00001810


	//   ....[7]....
        /*0534*/ 	.word	0x00002480


	//   ....[8]....
        /*0538*/ 	.word	0x00002ad0


	//   ....[9]....
        /*053c*/ 	.word	0x000038f0


	//   ....[10]....
        /*0540*/ 	.word	0x000039a0


	//   ....[11]....
        /*0544*/ 	.word	0x00003f70


	//   ....[12]....
        /*0548*/ 	.word	0x00004020


	//   ....[13]....
        /*054c*/ 	.word	0x00005f50


	//   ....[14]....
        /*0550*/ 	.word	0x00006d00


	//   ....[15]....
        /*0554*/ 	.word	0x00007390


	//   ....[16]....
        /*0558*/ 	.word	0x000074b0


	//   ....[17]....
        /*055c*/ 	.word	0x00007a20


	//   ....[18]....
        /*0560*/ 	.word	0x00007a90


	//   ....[19]....
        /*0564*/ 	.word	0x00009e70


	//   ....[20]....
        /*0568*/ 	.word	0x00009ea0


	//   ....[21]....
        /*056c*/ 	.word	0x00009ed0


	//   ....[22]....
        /*0570*/ 	.word	0x00009ef0


	//   ....[23]....
        /*0574*/ 	.word	0x0000bd20


	//   ....[24]....
        /*0578*/ 	.word	0x0000c8b0


	//   ....[25]....
        /*057c*/ 	.word	0x0000d170


	//   ....[26]....
        /*0580*/ 	.word	0x0000d290


	//   ....[27]....
        /*0584*/ 	.word	0x0000d800


	//   ....[28]....
        /*0588*/ 	.word	0x0000d890


	//   ....[29]....
        /*058c*/ 	.word	0x0000e910


	//   ....[30]....
        /*0590*/ 	.word	0x0000e940


	//   ....[31]....
        /*0594*/ 	.word	0x0000e9e0


	//   ....[32]....
        /*0598*/ 	.word	0x0000e9f0


	//   ....[33]....
        /*059c*/ 	.word	0x000100e0


	//   ....[34]....
        /*05a0*/ 	.word	0x00010120


	//   ....[35]....
        /*05a4*/ 	.word	0x00010160


	//   ....[36]....
        /*05a8*/ 	.word	0x00010190


	//   ....[37]....
        /*05ac*/ 	.word	0x00010860


	//   ....[38]....
        /*05b0*/ 	.word	0x000108a0


	//   ....[39]....
        /*05b4*/ 	.word	0x000109a0


	//   ....[40]....
        /*05b8*/ 	.word	0x000109c0


	//   ....[41]....
        /*05bc*/ 	.word	0x00010ac0


	//   ....[42]....
        /*05c0*/ 	.word	0x00010ae0


	//   ....[43]....
        /*05c4*/ 	.word	0x00010bf0


	//   ....[44]....
        /*05c8*/ 	.word	0x00010c10


	//   ....[45]....
        /*05cc*/ 	.word	0x00011460


	//   ....[46]....
        /*05d0*/ 	.word	0x00011480


	//   ....[47]....
        /*05d4*/ 	.word	0x00011580


	//   ....[48]....
        /*05d8*/ 	.word	0x000115a0


	//   ....[49]....
        /*05dc*/ 	.word	0x000116a0


	//   ....[50]....
        /*05e0*/ 	.word	0x000116c0


	//   ....[51]....
        /*05e4*/ 	.word	0x000117d0


	//   ....[52]....
        /*05e8*/ 	.word	0x000117f0


	//   ....[53]....
        /*05ec*/ 	.word	0x00011980


	//   ....[54]....
        /*05f0*/ 	.word	0x00011b30


	//   ....[55]....
        /*05f4*/ 	.word	0x00011b60


	//   ....[56]....
        /*05f8*/ 	.word	0x00011b90


	//   ....[57]....
        /*05fc*/ 	.word	0x00011bc0


	//   ....[58]....
        /*0600*/ 	.word	0x00011bf0


	//   ....[59]....
        /*0604*/ 	.word	0x00011c20


	//   ....[60]....
        /*0608*/ 	.word	0x00011d70


	//   ....[61]....
        /*060c*/ 	.word	0x00011da0


	//   ....[62]....
        /*0610*/ 	.word	0x00011dd0


	//   ....[63]....
        /*0614*/ 	.word	0x00011e00


	//   ....[64]....
        /*0618*/ 	.word	0x00011e30


	//   ....[65]....
        /*061c*/ 	.word	0x00011e60


	//   ....[66]....
        /*0620*/ 	.word	0x00011ef0


	//   ....[67]....
        /*0624*/ 	.word	0x00011f50


	//   ....[68]....
        /*0628*/ 	.word	0x00011fe0


	//   ....[69]....
        /*062c*/ 	.word	0x00013ae0


	//   ....[70]....
        /*0630*/ 	.word	0x00013b00


	//   ....[71]....
        /*0634*/ 	.word	0x00013bb0


	//   ....[72]....
        /*0638*/ 	.word	0x00013bd0


	//   ....[73]....
        /*063c*/ 	.word	0x00013c70


	//   ....[74]....
        /*0640*/ 	.word	0x00013c90


	//   ....[75]....
        /*0644*/ 	.word	0x00013d30


	//   ....[76]....
        /*0648*/ 	.word	0x00013d50


	//   ....[77]....
        /*064c*/ 	.word	0x00013df0


	//   ....[78]....
        /*0650*/ 	.word	0x00013e10


	//   ....[79]....
        /*0654*/ 	.word	0x00013e20


	//   ....[80]....
        /*0658*/ 	.word	0x00013eb0


	//   ....[81]....
        /*065c*/ 	.word	0x000145c0


	//   ....[82]....
        /*0660*/ 	.word	0x000145f0


	//   ....[83]....
        /*0664*/ 	.word	0x00014610


	//   ....[84]....
        /*0668*/ 	.word	0x000146a0


	//   ....[85]....
        /*066c*/ 	.word	0x000146b0


	//   ....[86]....
        /*0670*/ 	.word	0x00014750


	//   ....[87]....
        /*0674*/ 	.word	0x00014760


	//   ....[88]....
        /*0678*/ 	.word	0x00014800


	//   ....[89]....
        /*067c*/ 	.word	0x00014810


	//   ....[90]....
        /*0680*/ 	.word	0x000148b0


	//   ....[91]....
        /*0684*/ 	.word	0x000148c0


	//   ....[92]....
        /*0688*/ 	.word	0x00014960


	//   ....[93]....
        /*068c*/ 	.word	0x00014970


	//   ....[94]....
        /*0690*/ 	.word	0x00014a10


	//   ....[95]....
        /*0694*/ 	.word	0x00014a20


	//   ....[96]....
        /*0698*/ 	.word	0x00014a30


	//   ....[97]....
        /*069c*/ 	.word	0x00015250


	//   ....[98]....
        /*06a0*/ 	.word	0x00015290


	//   ....[99]....
        /*06a4*/ 	.word	0x000152a0


	//   ....[100]....
        /*06a8*/ 	.word	0x00015300


	//   ....[101]....
        /*06ac*/ 	.word	0x00015310


	//   ....[102]....
        /*06b0*/ 	.word	0x00015370


	//   ....[103]....
        /*06b4*/ 	.word	0x000153a0


	//   ....[104]....
        /*06b8*/ 	.word	0x000153e0


	//   ....[105]....
        /*06bc*/ 	.word	0x00015410


	//   ....[106]....
        /*06c0*/ 	.word	0x00015450


	//   ....[107]....
        /*06c4*/ 	.word	0x00015480


	//   ....[108]....
        /*06c8*/ 	.word	0x000154c0


	//   ....[109]....
        /*06cc*/ 	.word	0x00015750


	//   ....[110]....
        /*06d0*/ 	.word	0x00015770


	//   ....[111]....
        /*06d4*/ 	.word	0x00015810


	//   ....[112]....
        /*06d8*/ 	.word	0x00015820


	//   ....[113]....
        /*06dc*/ 	.word	0x000158b0


	//   ....[114]....
        /*06e0*/ 	.word	0x000158c0


	//   ....[115]....
        /*06e4*/ 	.word	0x00015950


	//   ....[116]....
        /*06e8*/ 	.word	0x00015960


	//   ....[117]....
        /*06ec*/ 	.word	0x000159f0


	//   ....[118]....
        /*06f0*/ 	.word	0x00015a00


	//   ....[119]....
        /*06f4*/ 	.word	0x00015a10


	//   ....[120]....
        /*06f8*/ 	.word	0x00015aa0


	//   ....[121]....
        /*06fc*/ 	.word	0x00016030


	//   ....[122]....
        /*0700*/ 	.word	0x00016070


	//   ....[123]....
        /*0704*/ 	.word	0x000160b0


	//   ....[124]....
        /*0708*/ 	.word	0x000160e0


	//   ....[125]....
        /*070c*/ 	.word	0x00016170


	//   ....[126]....
        /*0710*/ 	.word	0x000161a0


	//   ....[127]....
        /*0714*/ 	.word	0x00016210


	//   ....[128]....
        /*0718*/ 	.word	0x00016240


	//   ....[129]....
        /*071c*/ 	.word	0x000162b0


	//   ....[130]....
        /*0720*/ 	.word	0x000162e0


	//   ....[131]....
        /*0724*/ 	.word	0x00016310


	//   ....[132]....
        /*0728*/ 	.word	0x00016360


	//   ....[133]....
        /*072c*/ 	.word	0x00016740


	//   ....[134]....
        /*0730*/ 	.word	0x00016770


	//   ....[135]....
        /*0734*/ 	.word	0x000167b0


	//   ....[136]....
        /*0738*/ 	.word	0x000167e0


	//   ....[137]....
        /*073c*/ 	.word	0x00016810


	//   ....[138]....
        /*0740*/ 	.word	0x00016840


	//   ....[139]....
        /*0744*/ 	.word	0x00016870


	//   ....[140]....
        /*0748*/ 	.word	0x000168a0


	//   ....[141]....
        /*074c*/ 	.word	0x00016a20


	//   ....[142]....
        /*0750*/ 	.word	0x00016a50


	//   ....[143]....
        /*0754*/ 	.word	0x00016a80


	//   ....[144]....
        /*0758*/ 	.word	0x00016ab0


	//   ....[145]....
        /*075c*/ 	.word	0x00016ae0


	//   ....[146]....
        /*0760*/ 	.word	0x00016b10


	//   ....[147]....
        /*0764*/ 	.word	0x00016bd0


	//   ....[148]....
        /*0768*/ 	.word	0x00016bf0


	//   ....[149]....
        /*076c*/ 	.word	0x00016c60


	//   ....[150]....
        /*0770*/ 	.word	0x00017300


	//   ....[151]....
        /*0774*/ 	.word	0x00017960


	//   ....[152]....
        /*0778*/ 	.word	0x00017a50


	//   ....[153]....
        /*077c*/ 	.word	0x00017af0


	//   ....[154]....
        /*0780*/ 	.word	0x00017b50


	//   ....[155]....
        /*0784*/ 	.word	0x00017c60


	//   ....[156]....
        /*0788*/ 	.word	0x00017cd0


	//   ....[157]....
        /*078c*/ 	.word	0x00017de0


	//   ....[158]....
        /*0790*/ 	.word	0x00017e50


	//   ....[159]....
        /*0794*/ 	.word	0x00017f60


	//   ....[160]....
        /*0798*/ 	.word	0x00017fd0


	//   ....[161]....
        /*079c*/ 	.word	0x000180e0


	//   ....[162]....
        /*07a0*/ 	.word	0x00018150


	//   ....[163]....
        /*07a4*/ 	.word	0x000181f0


	//   ....[164]....
        /*07a8*/ 	.word	0x00018300


	//   ....[165]....
        /*07ac*/ 	.word	0x00018370


	//   ....[166]....
        /*07b0*/ 	.word	0x000183d0


	//   ....[167]....
        /*07b4*/ 	.word	0x000184c0


	//   ....[168]....
        /*07b8*/ 	.word	0x00018520


	//   ....[169]....
        /*07bc*/ 	.word	0x00018630


	//   ....[170]....
        /*07c0*/ 	.word	0x00018690


	//   ....[171]....
        /*07c4*/ 	.word	0x000187a0


	//   ....[172]....
        /*07c8*/ 	.word	0x00018800


	//   ....[173]....
        /*07cc*/ 	.word	0x00018910


	//   ....[174]....
        /*07d0*/ 	.word	0x00018970


	//   ....[175]....
        /*07d4*/ 	.word	0x00018a80


	//   ....[176]....
        /*07d8*/ 	.word	0x00018ae0


	//   ....[177]....
        /*07dc*/ 	.word	0x00018bf0


	//   ....[178]....
        /*07e0*/ 	.word	0x00018c50


	//   ....[179]....
        /*07e4*/ 	.word	0x00018d40


	//   ....[180]....
        /*07e8*/ 	.word	0x00018e70


	//   ....[181]....
        /*07ec*/ 	.word	0x00018f40


	//   ....[182]....
        /*07f0*/ 	.word	0x00018fb0


	//   ....[183]....
        /*07f4*/ 	.word	0x00019080


	//   ....[184]....
        /*07f8*/ 	.word	0x000190e0


	//   ....[185]....
        /*07fc*/ 	.word	0x000191b0


	//   ....[186]....
        /*0800*/ 	.word	0x00019210


	//   ....[187]....
        /*0804*/ 	.word	0x000192e0


	//   ....[188]....
        /*0808*/ 	.word	0x00019340


	//   ....[189]....
        /*080c*/ 	.word	0x00019410


	//   ....[190]....
        /*0810*/ 	.word	0x00019470


	//   ....[191]....
        /*0814*/ 	.word	0x00019550


	//   ....[192]....
        /*0818*/ 	.word	0x00019640


	//   ....[193]....
        /*081c*/ 	.word	0x000196e0


	//   ....[194]....
        /*0820*/ 	.word	0x00019740


	//   ....[195]....
        /*0824*/ 	.word	0x00019840


	//   ....[196]....
        /*0828*/ 	.word	0x000198a0


	//   ....[197]....
        /*082c*/ 	.word	0x000199a0


	//   ....[198]....
        /*0830*/ 	.word	0x00019a00


	//   ....[199]....
        /*0834*/ 	.word	0x00019b00


	//   ....[200]....
        /*0838*/ 	.word	0x00019b60


	//   ....[201]....
        /*083c*/ 	.word	0x00019c60


	//   ....[202]....
        /*0840*/ 	.word	0x00019cc0


	//   ....[203]....
        /*0844*/ 	.word	0x00019d90


	//   ....[204]....
        /*0848*/ 	.word	0x00019ee0


	//   ....[205]....
        /*084c*/ 	.word	0x00019f80


	//   ....[206]....
        /*0850*/ 	.word	0x0001a060


	//   ....[207]....
        /*0854*/ 	.word	0x0001a130


	//   ....[208]....
        /*0858*/ 	.word	0x0001a190


	//   ....[209]....
        /*085c*/ 	.word	0x0001a280


	//   ....[210]....
        /*0860*/ 	.word	0x0001a2e0


	//   ....[211]....
        /*0864*/ 	.word	0x0001a3d0


	//   ....[212]....
        /*0868*/ 	.word	0x0001a430


	//   ....[213]....
        /*086c*/ 	.word	0x0001a520


	//   ....[214]....
        /*0870*/ 	.word	0x0001a580


	//   ....[215]....
        /*0874*/ 	.word	0x0001a660


	//   ....[216]....
        /*0878*/ 	.word	0x0001a6f0


	//   ....[217]....
        /*087c*/ 	.word	0x0001a790


	//   ....[218]....
        /*0880*/ 	.word	0x0001a8b0


	//   ....[219]....
        /*0884*/ 	.word	0x0001a920


	//   ....[220]....
        /*0888*/ 	.word	0x0001a990


	//   ....[221]....
        /*088c*/ 	.word	0x0001aa00


	//   ....[222]....
        /*0890*/ 	.word	0x0001aa70


	//   ....[223]....
        /*0894*/ 	.word	0x0001aaf0


	//   ....[224]....
        /*0898*/ 	.word	0x0001ab80


	//   ....[225]....
        /*089c*/ 	.word	0x0001ac10


	//   ....[226]....
        /*08a0*/ 	.word	0x0001ac80


	//   ....[227]....
        /*08a4*/ 	.word	0x0001acf0


	//   ....[228]....
        /*08a8*/ 	.word	0x0001ad60


	//   ....[229]....
        /*08ac*/ 	.word	0x0001ade0


	//   ....[230]....
        /*08b0*/ 	.word	0x0001ae50


	//   ....[231]....
        /*08b4*/ 	.word	0x0001aef0


	//   ....[232]....
        /*08b8*/ 	.word	0x0001af80


	//   ....[233]....
        /*08bc*/ 	.word	0x0001b0a0


	//----- nvinfo : EIATTR_REG_RECONFIG
	.align		4
.L_705:
        /*08c0*/ 	.byte	0x01, 0x54
	.zero		2


	//----- nvinfo : EIATTR_SYSCALL_OFFSETS
	.align		4
        /*08c4*/ 	.byte	0x04, 0x46
        /*08c6*/ 	.short	(.L_707 - .L_706)


	//   ....[0]....
.L_706:
        /*08c8*/ 	.word	0x000019f0


	//   ....[1]....
        /*08cc*/ 	.word	0x000130f0


	//   ....[2]....
        /*08d0*/ 	.word	0x00013240


	//   ....[3]....
        /*08d4*/ 	.word	0x00013330


	//   ....[4]....
        /*08d8*/ 	.word	0x00014200


	//----- nvinfo : EIATTR_MBARRIER_INSTR_OFFSETS
	.align		4
.L_707:
        /*08dc*/ 	.byte	0x04, 0x39
        /*08de*/ 	.short	(.L_709 - .L_708)


	//   ....[0]....
.L_708:
        /*08e0*/ 	.word	0x00000180
        /*08e4*/ 	.word	0x000000ff
        /*08e8*/ 	.word	0x00030800
        /*08ec*/ 	.short	0x0100
        /*08ee*/ 	.byte	0x08
	.zero		1


	//   ....[1]....
        /*08f0*/ 	.word	0x00000190
        /*08f4*/ 	.word	0x000000ff
        /*08f8*/ 	.word	0x00030820
        /*08fc*/ 	.short	0x0100
        /*08fe*/ 	.byte	0x08
	.zero		1


	//   ....[2]....
        /*0900*/ 	.word	0x00000280
        /*0904*/ 	.word	0x000000ff
        /*0908*/ 	.word	0x00030830
        /*090c*/ 	.short	0x0100
        /*090e*/ 	.byte	0x08
	.zero		1


	//   ....[3]....
        /*0910*/ 	.word	0x00000290
        /*0914*/ 	.word	0x000000ff
        /*0918*/ 	.word	0x00030840
        /*091c*/ 	.short	0x0100
        /*091e*/ 	.byte	0x08
	.zero		1


	//   ....[4]....
        /*0920*/ 	.word	0x000002a0
        /*0924*/ 	.word	0x000000ff
        /*0928*/ 	.word	0x00030838
        /*092c*/ 	.short	0x0100
        /*092e*/ 	.byte	0x08
	.zero		1


	//   ....[5]....
        /*0930*/ 	.word	0x000002b0
        /*0934*/ 	.word	0x000000ff
        /*0938*/ 	.word	0x00030848
        /*093c*/ 	.short	0x0100
        /*093e*/ 	.byte	0x08
	.zero		1


	//   ....[6]....
        /*0940*/ 	.word	0x000003e0
        /*0944*/ 	.word	0x000000ff
        /*0948*/ 	.word	0x00030850
        /*094c*/ 	.short	0x0100
        /*094e*/ 	.byte	0x08
	.zero		1


	//   ....[7]....
        /*0950*/ 	.word	0x000003f0
        /*0954*/ 	.word	0x000000ff
        /*0958*/ 	.word	0x00030860
        /*095c*/ 	.short	0x0100
        /*095e*/ 	.byte	0x08
	.zero		1


	//   ....[8]....
        /*0960*/ 	.word	0x00000400
        /*0964*/ 	.word	0x000000ff
        /*0968*/ 	.word	0x00030858
        /*096c*/ 	.short	0x0100
        /*096e*/ 	.byte	0x08
	.zero		1


	//   ....[9]....
        /*0970*/ 	.word	0x00000410
        /*0974*/ 	.word	0x000000ff
        /*0978*/ 	.word	0x00030868
        /*097c*/ 	.short	0x0100
        /*097e*/ 	.byte	0x08
	.zero		1


	//   ....[10]....
        /*0980*/ 	.word	0x00000500
        /*0984*/ 	.word	0x000000ff
        /*0988*/ 	.word	0x00030870
        /*098c*/ 	.short	0x0100
        /*098e*/ 	.byte	0x06
	.zero		1


	//   ....[11]....
        /*0990*/ 	.word	0x00000510
        /*0994*/ 	.word	0x000000ff
        /*0998*/ 	.word	0x00030880
        /*099c*/ 	.short	0x0100
        /*099e*/ 	.byte	0x06
	.zero		1


	//   ....[12]....
        /*09a0*/ 	.word	0x00000520
        /*09a4*/ 	.word	0x000000ff
        /*09a8*/ 	.word	0x00030878
        /*09ac*/ 	.short	0x0100
        /*09ae*/ 	.byte	0x06
	.zero		1


	//   ....[13]....
        /*09b0*/ 	.word	0x00000530
        /*09b4*/ 	.word	0x000000ff
        /*09b8*/ 	.word	0x00030888
        /*09bc*/ 	.short	0x0100
        /*09be*/ 	.byte	0x06
	.zero		1


	//   ....[14]....
        /*09c0*/ 	.word	0x00000660
        /*09c4*/ 	.word	0x000000ff
        /*09c8*/ 	.word	0x00030890
        /*09cc*/ 	.short	0x0100
        /*09ce*/ 	.byte	0x08
	.zero		1


	//   ....[15]....
        /*09d0*/ 	.word	0x00000670
        /*09d4*/ 	.word	0x000000ff
        /*09d8*/ 	.word	0x000308a0
        /*09dc*/ 	.short	0x0100
        /*09de*/ 	.byte	0x08
	.zero		1


	//   ....[16]....
        /*09e0*/ 	.word	0x00000680
        /*09e4*/ 	.word	0x000000ff
        /*09e8*/ 	.word	0x00030898
        /*09ec*/ 	.short	0x0100
        /*09ee*/ 	.byte	0x08
	.zero		1


	//   ....[17]....
        /*09f0*/ 	.word	0x00000690
        /*09f4*/ 	.word	0x000000ff
        /*09f8*/ 	.word	0x000308a8
        /*09fc*/ 	.short	0x0100
        /*09fe*/ 	.byte	0x08
	.zero		1


	//   ....[18]....
        /*0a00*/ 	.word	0x000007c0
        /*0a04*/ 	.word	0x000000ff
        /*0a08*/ 	.word	0x000308b0
        /*0a0c*/ 	.short	0x0100
        /*0a0e*/ 	.byte	0x08
	.zero		1


	//   ....[19]....
        /*0a10*/ 	.word	0x000007d0
        /*0a14*/ 	.word	0x000000ff
        /*0a18*/ 	.word	0x000308c0
        /*0a1c*/ 	.short	0x0100
        /*0a1e*/ 	.byte	0x08
	.zero		1


	//   ....[20]....
        /*0a20*/ 	.word	0x000007e0
        /*0a24*/ 	.word	0x000000ff
        /*0a28*/ 	.word	0x000308b8
        /*0a2c*/ 	.short	0x0100
        /*0a2e*/ 	.byte	0x08
	.zero		1


	//   ....[21]....
        /*0a30*/ 	.word	0x000007f0
        /*0a34*/ 	.word	0x000000ff
        /*0a38*/ 	.word	0x000308c8
        /*0a3c*/ 	.short	0x0100
        /*0a3e*/ 	.byte	0x08
	.zero		1


	//   ....[22]....
        /*0a40*/ 	.word	0x00001a50
        /*0a44*/ 	.word	0x000000ff
        /*0a48*/ 	.word	0x00030800
        /*0a4c*/ 	.short	0x010a
        /*0a4e*/ 	.byte	0x28
	.zero		1


	//   ....[23]....
        /*0a50*/ 	.word	0x00001ad0
        /*0a54*/ 	.word	0x0000000d
        /*0a58*/ 	.word	0x00030830
        /*0a5c*/ 	.short	0x010a
        /*0a5e*/ 	.byte	0x3f
	.zero		1


	//   ....[24]....
        /*0a60*/ 	.word	0x00001b10
        /*0a64*/ 	.word	0x0000000d
        /*0a68*/ 	.word	0x00030830
        /*0a6c*/ 	.short	0x010a
        /*0a6e*/ 	.byte	0x3f
	.zero		1


	//   ....[25]....
        /*0a70*/ 	.word	0x00002570
        /*0a74*/ 	.word	0x000000ff
        /*0a78*/ 	.word	0x00000000
        /*0a7c*/ 	.short	0x0101
        /*0a7e*/ 	.byte	0x04
	.zero		1


	//   ....[26]....
        /*0a80*/ 	.word	0x00004e50
        /*0a84*/ 	.word	0x000000ff
        /*0a88*/ 	.word	0x00030830
        /*0a8c*/ 	.short	0x010a
        /*0a8e*/ 	.byte	0x07
	.zero		1


	//   ....[27]....
        /*0a90*/ 	.word	0x00004e90
        /*0a94*/ 	.word	0x000000ff
        /*0a98*/ 	.word	0x00030830
        /*0a9c*/ 	.short	0x010a
        /*0a9e*/ 	.byte	0x07
	.zero		1


	//   ....[28]....
        /*0aa0*/ 	.word	0x00005970
        /*0aa4*/ 	.word	0x000000ff
        /*0aa8*/ 	.word	0x00030850
        /*0aac*/ 	.short	0x010a
        /*0aae*/ 	.byte	0x06
	.zero		1


	//   ....[29]....
        /*0ab0*/ 	.word	0x000059b0
        /*0ab4*/ 	.word	0x000000ff
        /*0ab8*/ 	.word	0x00030850
        /*0abc*/ 	.short	0x010a
        /*0abe*/ 	.byte	0x06
	.zero		1


	//   ....[30]....
        /*0ac0*/ 	.word	0x00006060
        /*0ac4*/ 	.word	0x000000ff
        /*0ac8*/ 	.word	0x00000000
        /*0acc*/ 	.short	0x0101
        /*0ace*/ 	.byte	0x07
	.zero		1


	//   ....[31]....
        /*0ad0*/ 	.word	0x000082e0
        /*0ad4*/ 	.word	0x000000ff
        /*0ad8*/ 	.word	0x00000000
        /*0adc*/ 	.short	0x0101
        /*0ade*/ 	.byte	0x06
	.zero		1


	//   ....[32]....
        /*0ae0*/ 	.word	0x00008780
        /*0ae4*/ 	.word	0x000000ff
        /*0ae8*/ 	.word	0x00030830
        /*0aec*/ 	.short	0x010a
        /*0aee*/ 	.byte	0x07
	.zero		1


	//   ....[33]....
        /*0af0*/ 	.word	0x000087c0
        /*0af4*/ 	.word	0x000000ff
        /*0af8*/ 	.word	0x00030830
        /*0afc*/ 	.short	0x010a
        /*0afe*/ 	.byte	0x07
	.zero		1


	//   ....[34]....
        /*0b00*/ 	.word	0x000092a0
        /*0b04*/ 	.word	0x000000ff
        /*0b08*/ 	.word	0x00030850
        /*0b0c*/ 	.short	0x010a
        /*0b0e*/ 	.byte	0x06
	.zero		1


	//   ....[35]....
        /*0b10*/ 	.word	0x000092e0
        /*0b14*/ 	.word	0x000000ff
        /*0b18*/ 	.word	0x00030850
        /*0b1c*/ 	.short	0x010a
        /*0b1e*/ 	.byte	0x06
	.zero		1


	//   ....[36]....
        /*0b20*/ 	.word	0x00009970
        /*0b24*/ 	.word	0x000000ff
        /*0b28*/ 	.word	0x00000000
        /*0b2c*/ 	.short	0x0101
        /*0b2e*/ 	.byte	0x07
	.zero		1


	//   ....[37]....
        /*0b30*/ 	.word	0x0000a980
        /*0b34*/ 	.word	0x000000ff
        /*0b38*/ 	.word	0x00000000
        /*0b3c*/ 	.short	0x0101
        /*0b3e*/ 	.byte	0x06
	.zero		1


	//   ....[38]....
        /*0b40*/ 	.word	0x0000ac20
        /*0b44*/ 	.word	0x000000ff
        /*0b48*/ 	.word	0x00030830
        /*0b4c*/ 	.short	0x010a
        /*0b4e*/ 	.byte	0x06
	.zero		1


	//   ....[39]....
        /*0b50*/ 	.word	0x0000ac60
        /*0b54*/ 	.word	0x000000ff
        /*0b58*/ 	.word	0x00030830
        /*0b5c*/ 	.short	0x010a
        /*0b5e*/ 	.byte	0x06
	.zero		1


	//   ....[40]....
        /*0b60*/ 	.word	0x0000b740
        /*0b64*/ 	.word	0x000000ff
        /*0b68*/ 	.word	0x00030850
        /*0b6c*/ 	.short	0x010a
        /*0b6e*/ 	.byte	0x06
	.zero		1


	//   ....[41]....
        /*0b70*/ 	.word	0x0000b780
        /*0b74*/ 	.word	0x000000ff
        /*0b78*/ 	.word	0x00030850
        /*0b7c*/ 	.short	0x010a
        /*0b7e*/ 	.byte	0x06
	.zero		1


	//   ....[42]....
        /*0b80*/ 	.word	0x0000bdf0
        /*0b84*/ 	.word	0x000000ff
        /*0b88*/ 	.word	0x00000000
        /*0b8c*/ 	.short	0x0101
        /*0b8e*/ 	.byte	0x04
	.zero		1


	//   ....[43]....
        /*0b90*/ 	.word	0x0000e0c0
        /*0b94*/ 	.word	0x000000ff
        /*0b98*/ 	.word	0x00000000
        /*0b9c*/ 	.short	0x0101
        /*0b9e*/ 	.byte	0x06
	.zero		1


	//   ....[44]....
        /*0ba0*/ 	.word	0x0000e880
        /*0ba4*/ 	.word	0x000000ff
        /*0ba8*/ 	.word	0x00030850
        /*0bac*/ 	.short	0x010a
        /*0bae*/ 	.byte	0x05
	.zero		1


	//   ....[45]....
        /*0bb0*/ 	.word	0x0000e8c0
        /*0bb4*/ 	.word	0x000000ff
        /*0bb8*/ 	.word	0x00030850
        /*0bbc*/ 	.short	0x010a
        /*0bbe*/ 	.byte	0x05
	.zero		1


	//   ....[46]....
        /*0bc0*/ 	.word	0x0000ed90
        /*0bc4*/ 	.word	0x000000ff
        /*0bc8*/ 	.word	0x00000000
        /*0bcc*/ 	.short	0x0101
        /*0bce*/ 	.byte	0x04
	.zero		1


	//   ....[47]....
        /*0bd0*/ 	.word	0x00010890
        /*0bd4*/ 	.word	0x00000011
        /*0bd8*/ 	.word	0x00000000
        /*0bdc*/ 	.short	0x0101
        /*0bde*/ 	.byte	0x3f
	.zero		1


	//   ....[48]....
        /*0be0*/ 	.word	0x000138c0
        /*0be4*/ 	.word	0x00000007
        /*0be8*/ 	.word	0x00030840
        /*0bec*/ 	.short	0x010a
        /*0bee*/ 	.byte	0x3f
	.zero		1


	//   ....[49]....
        /*0bf0*/ 	.word	0x00013f70
        /*0bf4*/ 	.word	0x00000007
        /*0bf8*/ 	.word	0x00030830
        /*0bfc*/ 	.short	0x0107
        /*0bfe*/ 	.byte	0x3f
	.zero		1


	//   ....[50]....
        /*0c00*/ 	.word	0x00014030
        /*0c04*/ 	.word	0x00000007
        /*0c08*/ 	.word	0x00030830
        /*0c0c*/ 	.short	0x0101
        /*0c0e*/ 	.byte	0x3f
	.zero		1


	//   ....[51]....
        /*0c10*/ 	.word	0x00014b80
        /*0c14*/ 	.word	0x00000011
        /*0c18*/ 	.word	0x00030800
        /*0c1c*/ 	.short	0x0107
        /*0c1e*/ 	.byte	0x3f
	.zero		1


	//   ....[52]....
        /*0c20*/ 	.word	0x00014ca0
        /*0c24*/ 	.word	0x00000011
        /*0c28*/ 	.word	0x00030800
        /*0c2c*/ 	.short	0x0101
        /*0c2e*/ 	.byte	0x3f
	.zero		1


	//   ....[53]....
        /*0c30*/ 	.word	0x00014cc0
        /*0c34*/ 	.word	0x00000011
        /*0c38*/ 	.word	0x00030820
        /*0c3c*/ 	.short	0x010a
        /*0c3e*/ 	.byte	0x3f
	.zero		1


	//   ....[54]....
        /*0c40*/ 	.word	0x00015090
        /*0c44*/ 	.word	0x00000007
        /*0c48*/ 	.word	0x00030840
        /*0c4c*/ 	.short	0x010a
        /*0c4e*/ 	.byte	0x3f
	.zero		1


	//   ....[55]....
        /*0c50*/ 	.word	0x00015570
        /*0c54*/ 	.word	0x00000007
        /*0c58*/ 	.word	0x00030830
        /*0c5c*/ 	.short	0x0107
        /*0c5e*/ 	.byte	0x3f
	.zero		1


	//   ....[56]....
        /*0c60*/ 	.word	0x00015630
        /*0c64*/ 	.word	0x00000007
        /*0c68*/ 	.word	0x00030830
        /*0c6c*/ 	.short	0x0101
        /*0c6e*/ 	.byte	0x3f
	.zero		1


	//   ....[57]....
        /*0c70*/ 	.word	0x00015690
        /*0c74*/ 	.word	0x00000006
        /*0c78*/ 	.word	0x00030860
        /*0c7c*/ 	.short	0x010a
        /*0c7e*/ 	.byte	0x3f
	.zero		1


	//   ....[58]....
        /*0c80*/ 	.word	0x00015c00
        /*0c84*/ 	.word	0x00000006
        /*0c88*/ 	.word	0x00030850
        /*0c8c*/ 	.short	0x0107
        /*0c8e*/ 	.byte	0x3f
	.zero		1


	//   ....[59]....
        /*0c90*/ 	.word	0x00015d60
        /*0c94*/ 	.word	0x00000006
        /*0c98*/ 	.word	0x00030850
        /*0c9c*/ 	.short	0x0101
        /*0c9e*/ 	.byte	0x3f
	.zero		1


	//   ....[60]....
        /*0ca0*/ 	.word	0x00015f80
        /*0ca4*/ 	.word	0x00000000
        /*0ca8*/ 	.word	0x00030860
        /*0cac*/ 	.short	0x010a
        /*0cae*/ 	.byte	0x3f
	.zero		1


	//   ....[61]....
        /*0cb0*/ 	.word	0x00016490
        /*0cb4*/ 	.word	0x00000000
        /*0cb8*/ 	.word	0x00030850
        /*0cbc*/ 	.short	0x0107
        /*0cbe*/ 	.byte	0x3f
	.zero		1


	//   ....[62]....
        /*0cc0*/ 	.word	0x00016550
        /*0cc4*/ 	.word	0x00000000
        /*0cc8*/ 	.word	0x00030850
        /*0ccc*/ 	.short	0x0101
        /*0cce*/ 	.byte	0x3f
	.zero		1


	//   ....[63]....
        /*0cd0*/ 	.word	0x00017280
        /*0cd4*/ 	.word	0x00000004
        /*0cd8*/ 	.word	0x00030820
        /*0cdc*/ 	.short	0x010a
        /*0cde*/ 	.byte	0x3f
	.zero		1


	//   ....[64]....
        /*0ce0*/ 	.word	0x00017400
        /*0ce4*/ 	.word	0x00000005
        /*0ce8*/ 	.word	0x00030840
        /*0cec*/ 	.short	0x010a
        /*0cee*/ 	.byte	0x3f
	.zero		1


	//   ....[65]....
        /*0cf0*/ 	.word	0x000174a0
        /*0cf4*/ 	.word	0x00000017
        /*0cf8*/ 	.word	0x00030840
        /*0cfc*/ 	.short	0x010a
        /*0cfe*/ 	.byte	0x3f
	.zero		1


	//   ....[66]....
        /*0d00*/ 	.word	0x000174e0
        /*0d04*/ 	.word	0x00000005
        /*0d08*/ 	.word	0x00030860
        /*0d0c*/ 	.short	0x010a
        /*0d0e*/ 	.byte	0x3f
	.zero		1


	//   ....[67]....
        /*0d10*/ 	.word	0x00017520
        /*0d14*/ 	.word	0x00000017
        /*0d18*/ 	.word	0x00030860
        /*0d1c*/ 	.short	0x010a
        /*0d1e*/ 	.byte	0x3f
	.zero		1


	//   ....[68]....
        /*0d20*/ 	.word	0x00017590
        /*0d24*/ 	.word	0x00000003
        /*0d28*/ 	.word	0x00030800
        /*0d2c*/ 	.short	0x010a
        /*0d2e*/ 	.byte	0x3f
	.zero		1


	//   ....[69]....
        /*0d30*/ 	.word	0x000175e0
        /*0d34*/ 	.word	0x0000000d
        /*0d38*/ 	.word	0x00030830
        /*0d3c*/ 	.short	0x010a
        /*0d3e*/ 	.byte	0x3f
	.zero		1


	//   ....[70]....
        /*0d40*/ 	.word	0x00017640
        /*0d44*/ 	.word	0x00000009
        /*0d48*/ 	.word	0x00030830
        /*0d4c*/ 	.short	0x010a
        /*0d4e*/ 	.byte	0x3f
	.zero		1


	//   ....[71]....
        /*0d50*/ 	.word	0x000176a0
        /*0d54*/ 	.word	0x00000009
        /*0d58*/ 	.word	0x00030850
        /*0d5c*/ 	.short	0x010a
        /*0d5e*/ 	.byte	0x3f
	.zero		1


	//   ....[72]....
        /*0d60*/ 	.word	0x00017700
        /*0d64*/ 	.word	0x00000009
        /*0d68*/ 	.word	0x00030830
        /*0d6c*/ 	.short	0x010a
        /*0d6e*/ 	.byte	0x3f
	.zero		1


	//   ....[73]....
        /*0d70*/ 	.word	0x00017760
        /*0d74*/ 	.word	0x00000009
        /*0d78*/ 	.word	0x00030850
        /*0d7c*/ 	.short	0x010a
        /*0d7e*/ 	.byte	0x3f
	.zero		1


	//   ....[74]....
        /*0d80*/ 	.word	0x000177c0
        /*0d84*/ 	.word	0x00000009
        /*0d88*/ 	.word	0x00030830
        /*0d8c*/ 	.short	0x010a
        /*0d8e*/ 	.byte	0x3f
	.zero		1


	//   ....[75]....
        /*0d90*/ 	.word	0x00017820
        /*0d94*/ 	.word	0x00000009
        /*0d98*/ 	.word	0x00030850
        /*0d9c*/ 	.short	0x010a
        /*0d9e*/ 	.byte	0x3f
	.zero		1


	//   ....[76]....
        /*0da0*/ 	.word	0x00017880
        /*0da4*/ 	.word	0x00000005
        /*0da8*/ 	.word	0x00030850
        /*0dac*/ 	.short	0x010a
        /*0dae*/ 	.byte	0x3f
	.zero		1


	//   ....[77]....
        /*0db0*/ 	.word	0x000179a0
        /*0db4*/ 	.word	0x00000007
        /*0db8*/ 	.word	0x00030840
        /*0dbc*/ 	.short	0x010a
        /*0dbe*/ 	.byte	0x3f
	.zero		1


	//   ....[78]....
        /*0dc0*/ 	.word	0x00018d70
        /*0dc4*/ 	.word	0x00000011
        /*0dc8*/ 	.word	0x00030820
        /*0dcc*/ 	.short	0x010a
        /*0dce*/ 	.byte	0x3f
	.zero		1


	//   ....[79]....
        /*0dd0*/ 	.word	0x00018dc0
        /*0dd4*/ 	.word	0x00000007
        /*0dd8*/ 	.word	0x00030840
        /*0ddc*/ 	.short	0x010a
        /*0dde*/ 	.byte	0x3f
	.zero		1


	//   ....[80]....
        /*0de0*/ 	.word	0x00019590
        /*0de4*/ 	.word	0x00000006
        /*0de8*/ 	.word	0x00030860
        /*0dec*/ 	.short	0x010a
        /*0dee*/ 	.byte	0x3f
	.zero		1


	//   ....[81]....
        /*0df0*/ 	.word	0x00019e30
        /*0df4*/ 	.word	0x00000000
        /*0df8*/ 	.word	0x00030860
        /*0dfc*/ 	.short	0x010a
        /*0dfe*/ 	.byte	0x3f
	.zero		1


	//   ....[82]....
        /*0e00*/ 	.word	0x0001afc0
        /*0e04*/ 	.word	0x00000004
        /*0e08*/ 	.word	0x00030820
        /*0e0c*/ 	.short	0x010a
        /*0e0e*/ 	.byte	0x3f
	.zero		1


	//   ....[83]....
        /*0e10*/ 	.word	0x0001b160
        /*0e14*/ 	.word	0x00000005
        /*0e18*/ 	.word	0x00030840
        /*0e1c*/ 	.short	0x010a
        /*0e1e*/ 	.byte	0x3f
	.zero		1


	//   ....[84]....
        /*0e20*/ 	.word	0x0001b1b0
        /*0e24*/ 	.word	0x00000017
        /*0e28*/ 	.word	0x00030840
        /*0e2c*/ 	.short	0x010a
        /*0e2e*/ 	.byte	0x3f
	.zero		1


	//   ....[85]....
        /*0e30*/ 	.word	0x0001b200
        /*0e34*/ 	.word	0x00000005
        /*0e38*/ 	.word	0x00030860
        /*0e3c*/ 	.short	0x010a
        /*0e3e*/ 	.byte	0x3f
	.zero		1


	//----- nvinfo : EIATTR_NUM_MBARRIERS
	.align		4
.L_709:
        /*0e40*/ 	.byte	0x03, 0x38
        /*0e42*/ 	.short	0x0016


	//----- nvinfo : EIATTR_EXIT_INSTR_OFFSETS
	.align		4
        /*0e44*/ 	.byte	0x04, 0x1c
        /*0e46*/ 	.short	(.L_711 - .L_710)


	//   ....[0]....
.L_710:
        /*0e48*/ 	.word	0x00000960


	//   ....[1]....
        /*0e4c*/ 	.word	0x00011920


	//   ....[2]....
        /*0e50*/ 	.word	0x00017570


	//----- nvinfo : EIATTR_MAX_THREADS
	.align		4
.L_711:
        /*0e54*/ 	.byte	0x04, 0x05
        /*0e56*/ 	.short	(.L_713 - .L_712)
.L_712:
        /*0e58*/ 	.word	0x00000180
        /*0e5c*/ 	.word	0x00000001
        /*0e60*/ 	.word	0x00000001


	//----- nvinfo : EIATTR_CRS_STACK_SIZE
	.align		4
.L_713:
        /*0e64*/ 	.byte	0x04, 0x1e
        /*0e66*/ 	.short	(.L_715 - .L_714)
.L_714:
        /*0e68*/ 	.word	0x00000000


	//----- nvinfo : EIATTR_CBANK_PARAM_SIZE
	.align		4
.L_715:
        /*0e6c*/ 	.byte	0x03, 0x19
        /*0e6e*/ 	.short	0x0af0


	//----- nvinfo : EIATTR_PARAM_CBANK
	.align		4
        /*0e70*/ 	.byte	0x04, 0x0a
        /*0e72*/ 	.short	(.L_717 - .L_716)
	.align		4
.L_716:
        /*0e74*/ 	.word	index@(.nv.constant0._ZN7cutlass13device_kernelIN5flash11enable_sm90INS1_16FlashAttnFwdSm90INS1_25CollectiveMainloopFwdSm90ILi2EN4cute5tupleIJNS5_1CILi1EEES8_S8_EEENS6_IJNS7_ILi128EEENS7_ILi96EEENS7_ILi192EEEEEELi192ENS_6half_tEfNS_4arch4Sm90ELb0ELb1ELb1ELb1ELb1ELb0ELb0ELb1ELb1ELb1ELb0ELb0EEENS1_21CollectiveEpilogueFwdINS6_IJSA_SC_SB_EEES9_SE_SG_Li256ELb1ELb1ELb0ELb0EEENS1_36VarlenDynamicPersistentTileSchedulerILi128ELi96ELi256ELi128ELb0ELb1ELb1ELb1ELb0ELb1EEEEEEEEEvNT_6ParamsE)
        /*0e78*/ 	.short	0x0210
        /*0e7a*/ 	.short	0x0af0


	//----- nvinfo : EIATTR_SW_WAR
	.align		4
.L_717:
        /*0e7c*/ 	.byte	0x04, 0x36
        /*0e7e*/ 	.short	(.L_719 - .L_718)
.L_718:
        /*0e80*/ 	.word	0x00000008
.L_719:


//--------------------- .nv.info._ZN7cutlass13device_kernelIN5flash11enable_sm90INS1_16FlashAttnFwdSm90INS1_25CollectiveMainloopFwdSm90ILi2EN4cute5tupleIJNS5_1CILi1EEES8_S8_EEENS6_IJNS7_ILi128EEENS7_ILi96EEENS7_ILi192EEEEEELi192ENS_6half_tEfNS_4arch4Sm90ELb0ELb1ELb1ELb1ELb1ELb1ELb0ELb1ELb1ELb1ELb0ELb0EEENS1_21CollectiveEpilogueFwdINS6_IJSA_SC_SB_EEES9_SE_SG_Li256ELb1ELb1ELb0ELb0EEENS1_36VarlenDynamicPersistentTileSchedulerILi128ELi96ELi256ELi128ELb0ELb1ELb1ELb1ELb0ELb1EEEEEEEEEvNT_6ParamsE --------------------------
	.section	.nv.info._ZN7cutlass13device_kernelIN5flash11enable_sm90INS1_16FlashAttnFwdSm90INS1_25CollectiveMainloopFwdSm90ILi2EN4cute5tupleIJNS5_1CILi1EEES8_S8_EEENS6_IJNS7_ILi128EEENS7_ILi96EEENS7_ILi192EEEEEELi192ENS_6half_tEfNS_4arch4Sm90ELb0ELb1ELb1ELb1ELb1ELb1ELb0ELb1ELb1ELb1ELb0ELb0EEENS1_21CollectiveEpilogueFwdINS6_IJSA_SC_SB_EEES9_SE_SG_Li256ELb1ELb1ELb0ELb0EEENS1_36VarlenDynamicPersistentTileSchedulerILi128ELi96ELi256ELi128ELb0ELb1ELb1ELb1ELb0ELb1EEEEEEEEEvNT_6ParamsE,"",@"SHT_CUDA_INFO"
	.sectionflags	@""
	.align	4


	//----- nvinfo : EIATTR_CUDA_API_VERSION
	.align		4
        /*0000*/ 	.byte	0x04, 0x37
        /*0002*/ 	.short	(.L_721 - .L_720)
.L_720:
        /*0004*/ 	.word	0x00000082


	//----- nvinfo : EIATTR_KPARAM_INFO
	.align		4
.L_721:
        /*0008*/ 	.byte	0x04, 0x17
        /*000a*/ 	.short	(.L_723 - .L_722)
.L_722:
        /*000c*/ 	.word	0x00000000
        /*0010*/ 	.short	0x0000
        /*0012*/ 	.short	0x0070
        /*0014*/ 	.byte	0x00, 0xf0, 0x01, 0x2a


	//----- nvinfo : EIATTR_SPARSE_MMA_MASK
	.align		4
.L_723:
        /*0018*/ 	.byte	0x03, 0x50
        /*001a*/ 	.short	0x0000


	//----- nvinfo : EIATTR_MAXREG_COUNT
	.align		4
        /*001c*/ 	.byte	0x03, 0x1b
        /*001e*/ 	.short	0x00a8


	//----- nvinfo : EIATTR_NUM_BARRIERS
	.align		4
        /*0020*/ 	.byte	0x02, 0x4c
        /*0022*/ 	.byte	0x10
	.zero		1


	//----- nvinfo : EIATTR_EXTERNS
	.align		4
        /*0024*/ 	.byte	0x04, 0x0f
        /*0026*/ 	.short	(.L_725 - .L_724)


	//   ....[0]....
	.align		4
.L_724:
        /*0028*/ 	.word	index@(__assertfail)


	//----- nvinfo : EIATTR_ANNOTATIONS
	.align		4
.L_725:
        /*002c*/ 	.byte	0x04, 0x55
        /*002e*/ 	.short	(.L_727 - .L_726)


	//   ....[0]....
.L_726:
        /* <DEDUP_REMOVED lines=74> */


	//----- nvinfo : EIATTR_MERCURY_ISA_VERSION
	.align		4
.L_727:
        /*04c0*/ 	.byte	0x03, 0x5f
        /*04c2*/ 	.short	0x0101


	//----- nvinfo : EIATTR_UNUSED_LOAD_BYTE_OFFSET
	.align		4
        /*04c4*/ 	.byte	0x04, 0x44
        /*04c6*/ 	.short	(.L_729 - .L_728)


	//   ....[0]....
.L_728:
        /*04c8*/ 	.word	0x00000a50
        /*04cc*/ 	.word	0x0000fff0


	//   ....[1]....
        /*04d0*/ 	.word	0x000211c0
        /*04d4*/ 	.word	0x0000fff0


	//----- nvinfo : EIATTR_INT_WARP_WIDE_INSTR_OFFSETS
	.align		4
.L_729:
        /*04d8*/ 	.byte	0x04, 0x31
        /*04da*/ 	.short	(.L_731 - .L_730)


	//   ....[0]....
.L_730:
        /*04dc*/ 	.word	0x00000130


	//   ....[1]....
        /*04e0*/ 	.word	0x00000170


	//   ....[2]....
        /*04e4*/ 	.word	0x000001e0


	//   ....[3]....
        /*04e8*/ 	.word	0x00026900


	//   ....[4]....
        /*04ec*/ 	.word	0x00026990


	//   ....[5]....
        /*04f0*/ 	.word	0x00029870


	//   ....[6]....
        /*04f4*/ 	.word	0x00029900


	//----- nvinfo : EIATTR_COOP_GROUP_MASK_REGIDS
	.align		4
.L_731:
        /*04f8*/ 	.byte	0x04, 0x29
        /*04fa*/ 	.short	(.L_733 - .L_732)


	//   ....[0]....
.L_732:
        /*04fc*/ 	.word	0xffffffff


	//   ....[1]....
        /*0500*/ 	.word	0xffffffff


	//   ....[2]....
        /*0504*/ 	.word	0xffffffff


	//   ....[3]....
        /*0508*/ 	.word	0xffffffff


	//   ....[4]....
        /*050c*/ 	.word	0xffffffff


	//   ....[5]....
        /*0510*/ 	.word	0xffffffff


	//   ....[6]....
        /*0514*/ 	.word	0xffffffff


	//   ....[7]....
        /*0518*/ 	.word	0xffffffff


	//   ....[8]....
        /*051c*/ 	.word	0xffffffff


	//   ....[9]....
        /*0520*/ 	.word	0xffffffff


	//   ....[10]....
        /*0524*/ 	.word	0xffffffff


	//   ....[11]....
        /*0528*/ 	.word	0xffffffff


	//   ....[12]....
        /*052c*/ 	.word	0xffffffff


	//   ....[13]....
        /*0530*/ 	.word	0xffffffff


	//   ....[14]....
        /*0534*/ 	.word	0xffffffff


	//   ....[15]....
        /*0538*/ 	.word	0xffffffff


	//   ....[16]....
        /*053c*/ 	.word	0xffffffff


	//   ....[17]....
        /*0540*/ 	.word	0xffffffff


	//   ....[18]....
        /*0544*/ 	.word	0xffffffff


	//   ....[19]....
        /*0548*/ 	.word	0xffffffff


	//   ....[20]....
        /*054c*/ 	.word	0xffffffff


	//   ....[21]....
        /*0550*/ 	.word	0xffffffff


	//   ....[22]....
        /*0554*/ 	.word	0xffffffff


	//   ....[23]....
        /*0558*/ 	.word	0xffffffff


	//   ....[24]....
        /*055c*/ 	.word	0xffffffff


	//   ....[25]....
        /*0560*/ 	.word	0xffffffff


	//   ....[26]....
        /*0564*/ 	.word	0xffffffff


	//   ....[27]....
        /*0568*/ 	.word	0xffffffff


	//   ....[28]....
        /*056c*/ 	.word	0xffffffff


	//   ....[29]....
        /*0570*/ 	.word	0xffffffff


	//   ....[30]....
        /*0574*/ 	.word	0xffffffff


	//   ....[31]....
        /*0578*/ 	.word	0xffffffff


	//   ....[32]....
        /*057c*/ 	.word	0xffffffff


	//   ....[33]....
        /*0580*/ 	.word	0xffffffff


	//   ....[34]....
        /*0584*/ 	.word	0xffffffff


	//   ....[35]....
        /*0588*/ 	.word	0xffffffff


	//   ....[36]....
        /*058c*/ 	.word	0xffffffff


	//   ....[37]....
        /*0590*/ 	.word	0xffffffff


	//   ....[38]....
        /*0594*/ 	.word	0xffffffff


	//   ....[39]....
        /*0598*/ 	.word	0xffffffff


	//   ....[40]....
        /*059c*/ 	.word	0xffffffff


	//   ....[41]....
        /*05a0*/ 	.word	0xffffffff


	//   ....[42]....
        /*05a4*/ 	.word	0xffffffff


	//   ....[43]....
        /*05a8*/ 	.word	0xffffffff


	//   ....[44]....
        /*05ac*/ 	.word	0xffffffff


	//   ....[45]....
        /*05b0*/ 	.word	0xffffffff


	//   ....[46]....
        /*05b4*/ 	.word	0xffffffff


	//   ....[47]....
        /*05b8*/ 	.word	0xffffffff


	//   ....[48]....
        /*05bc*/ 	.word	0xffffffff


	//   ....[49]....
        /*05c0*/ 	.word	0xffffffff


	//   ....[50]....
        /*05c4*/ 	.word	0xffffffff


	//   ....[51]....
        /*05c8*/ 	.word	0xffffffff


	//   ....[52]....
        /*05cc*/ 	.word	0xffffffff


	//   ....[53]....
        /*05d0*/ 	.word	0xffffffff


	//   ....[54]....
        /*05d4*/ 	.word	0xffffffff


	//   ....[55]....
        /*05d8*/ 	.word	0xffffffff


	//   ....[56]....
        /*05dc*/ 	.word	0xffffffff


	//   ....[57]....
        /*05e0*/ 	.word	0xffffffff


	//   ....[58]....
        /*05e4*/ 	.word	0xffffffff


	//   ....[59]....
        /*05e8*/ 	.word	0xffffffff


	//   ....[60]....
        /*05ec*/ 	.word	0xffffffff


	//   ....[61]....
        /*05f0*/ 	.word	0xffffffff


	//   ....[62]....
        /*05f4*/ 	.word	0xffffffff


	//   ....[63]....
        /*05f8*/ 	.word	0xffffffff


	//   ....[64]....
        /*05fc*/ 	.word	0xffffffff


	//   ....[65]....
        /*0600*/ 	.word	0xffffffff


	//   ....[66]....
        /*0604*/ 	.word	0xffffffff


	//   ....[67]....
        /*0608*/ 	.word	0xffffffff


	//   ....[68]....
        /*060c*/ 	.word	0xffffffff


	//   ....[69]....
        /*0610*/ 	.word	0xffffffff


	//   ....[70]....
        /*0614*/ 	.word	0xffffffff


	//   ....[71]....
        /*0618*/ 	.word	0xffffffff


	//   ....[72]....
        /*061c*/ 	.word	0xffffffff


	//   ....[73]....
        /*0620*/ 	.word	0xffffffff


	//   ....[74]....
        /*0624*/ 	.word	0xffffffff


	//   ....[75]....
        /*0628*/ 	.word	0xffffffff


	//   ....[76]....
        /*062c*/ 	.word	0xffffffff


	//   ....[77]....
        /*0630*/ 	.word	0xffffffff


	//   ....[78]....
        /*0634*/ 	.word	0xffffffff


	//   ....[79]....
        /*0638*/ 	.word	0xffffffff


	//   ....[80]....
        /*063c*/ 	.word	0xffffffff


	//   ....[81]....
        /*0640*/ 	.word	0xffffffff


	//   ....[82]....
        /*0644*/ 	.word	0xffffffff


	//   ....[83]....
        /*0648*/ 	.word	0xffffffff


	//   ....[84]....
        /*064c*/ 	.word	0xffffffff


	//   ....[85]....
        /*0650*/ 	.word	0xffffffff


	//   ....[86]....
        /*0654*/ 	.word	0xffffffff


	//   ....[87]....
        /*0658*/ 	.word	0xffffffff


	//   ....[88]....
        /*065c*/ 	.word	0xffffffff


	//   ....[89]....
        /*0660*/ 	.word	0xffffffff


	//   ....[90]....
        /*0664*/ 	.word	0xffffffff


	//   ....[91]....
        /*0668*/ 	.word	0xffffffff


	//   ....[92]....
        /*066c*/ 	.word	0xffffffff


	//   ....[93]....
        /*0670*/ 	.word	0xffffffff


	//   ....[94]....
        /*0674*/ 	.word	0xffffffff


	//   ....[95]....
        /*0678*/ 	.word	0xffffffff


	//   ....[96]....
        /*067c*/ 	.word	0xffffffff


	//   ....[97]....
        /*0680*/ 	.word	0xffffffff


	//   ....[98]....
        /*0684*/ 	.word	0xffffffff


	//   ....[99]....
        /*0688*/ 	.word	0xffffffff


	//   ....[100]....
        /*068c*/ 	.word	0xffffffff


	//   ....[101]....
        /*0690*/ 	.word	0xffffffff


	//   ....[102]....
        /*0694*/ 	.word	0xffffffff


	//   ....[103]....
        /*0698*/ 	.word	0xffffffff


	//   ....[104]....
        /*069c*/ 	.word	0xffffffff


	//   ....[105]....
        /*06a0*/ 	.word	0xffffffff


	//   ....[106]....
        /*06a4*/ 	.word	0xffffffff


	//   ....[107]....
        /*06a8*/ 	.word	0xffffffff


	//   ....[108]....
        /*06ac*/ 	.word	0xffffffff


	//   ....[109]....
        /*06b0*/ 	.word	0xffffffff


	//   ....[110]....
        /*06b4*/ 	.word	0xffffffff


	//   ....[111]....
        /*06b8*/ 	.word	0xffffffff


	//   ....[112]....
        /*06bc*/ 	.word	0xffffffff


	//   ....[113]....
        /*06c0*/ 	.word	0xffffffff


	//   ....[114]....
        /*06c4*/ 	.word	0xffffffff


	//   ....[115]....
        /*06c8*/ 	.word	0xffffffff


	//   ....[116]....
        /*06cc*/ 	.word	0xffffffff


	//   ....[117]....
        /*06d0*/ 	.word	0xffffffff


	//   ....[118]....
        /*06d4*/ 	.word	0xffffffff


	//   ....[119]....
        /*06d8*/ 	.word	0xffffffff


	//   ....[120]....
        /*06dc*/ 	.word	0xffffffff


	//   ....[121]....
        /*06e0*/ 	.word	0xffffffff


	//   ....[122]....
        /*06e4*/ 	.word	0xffffffff


	//   ....[123]....
        /*06e8*/ 	.word	0xffffffff


	//   ....[124]....
        /*06ec*/ 	.word	0xffffffff


	//   ....[125]....
        /*06f0*/ 	.word	0xffffffff


	//   ....[126]....
        /*06f4*/ 	.word	0xffffffff


	//   ....[127]....
        /*06f8*/ 	.word	0xffffffff


	//   ....[128]....
        /*06fc*/ 	.word	0xffffffff


	//   ....[129]....
        /*0700*/ 	.word	0xffffffff


	//   ....[130]....
        /*0704*/ 	.word	0xffffffff


	//   ....[131]....
        /*0708*/ 	.word	0xffffffff


	//   ....[132]....
        /*070c*/ 	.word	0xffffffff


	//   ....[133]....
        /*0710*/ 	.word	0xffffffff


	//   ....[134]....
        /*0714*/ 	.word	0xffffffff


	//   ....[135]....
        /*0718*/ 	.word	0xffffffff


	//   ....[136]....
        /*071c*/ 	.word	0xffffffff


	//   ....[137]....
        /*0720*/ 	.word	0xffffffff


	//   ....[138]....
        /*0724*/ 	.word	0xffffffff


	//   ....[139]....
        /*0728*/ 	.word	0xffffffff


	//   ....[140]....
        /*072c*/ 	.word	0xffffffff


	//   ....[141]....
        /*0730*/ 	.word	0xffffffff


	//   ....[142]....
        /*0734*/ 	.word	0xffffffff


	//   ....[143]....
        /*0738*/ 	.word	0xffffffff


	//   ....[144]....
        /*073c*/ 	.word	0xffffffff


	//   ....[145]....
        /*0740*/ 	.word	0xffffffff


	//   ....[146]....
        /*0744*/ 	.word	0xffffffff


	//   ....[147]....
        /*0748*/ 	.word	0xffffffff


	//   ....[148]....
        /*074c*/ 	.word	0xffffffff


	//   ....[149]....
        /*0750*/ 	.word	0xffffffff


	//   ....[150]....
        /*0754*/ 	.word	0xffffffff


	//   ....[151]....
        /*0758*/ 	.word	0xffffffff


	//   ....[152]....
        /*075c*/ 	.word	0xffffffff


	//   ....[153]....
        /*0760*/ 	.word	0xffffffff


	//   ....[154]....
        /*0764*/ 	.word	0xffffffff


	//   ....[155]....
        /*0768*/ 	.word	0xffffffff


	//   ....[156]....
        /*076c*/ 	.word	0xffffffff


	//   ....[157]....
        /*0770*/ 	.word	0xffffffff


	//   ....[158]....
        /*0774*/ 	.word	0xffffffff


	//   ....[159]....
        /*0778*/ 	.word	0xffffffff


	//   ....[160]....
        /*077c*/ 	.word	0xffffffff


	//   ....[161]....
        /*0780*/ 	.word	0xffffffff


	//   ....[162]....
        /*0784*/ 	.word	0xffffffff


	//   ....[163]....
        /*0788*/ 	.word	0xffffffff


	//   ....[164]....
        /*078c*/ 	.word	0xffffffff


	//   ....[165]....
        /*0790*/ 	.word	0xffffffff


	//   ....[166]....
        /*0794*/ 	.word	0xffffffff


	//   ....[167]....
        /*0798*/ 	.word	0xffffffff


	//   ....[168]....
        /*079c*/ 	.word	0xffffffff


	//   ....[169]....
        /*07a0*/ 	.word	0xffffffff


	//   ....[170]....
        /*07a4*/ 	.word	0xffffffff


	//   ....[171]....
        /*07a8*/ 	.word	0xffffffff


	//   ....[172]....
        /*07ac*/ 	.word	0xffffffff


	//   ....[173]....
        /*07b0*/ 	.word	0xffffffff


	//   ....[174]....
        /*07b4*/ 	.word	0xffffffff


	//   ....[175]....
        /*07b8*/ 	.word	0xffffffff


	//   ....[176]....
        /*07bc*/ 	.word	0xffffffff


	//   ....[177]....
        /*07c0*/ 	.word	0xffffffff


	//   ....[178]....
        /*07c4*/ 	.word	0xffffffff


	//   ....[179]....
        /*07c8*/ 	.word	0xffffffff


	//   ....[180]....
        /*07cc*/ 	.word	0xffffffff


	//   ....[181]....
        /*07d0*/ 	.word	0xffffffff


	//   ....[182]....
        /*07d4*/ 	.word	0xffffffff


	//   ....[183]....
        /*07d8*/ 	.word	0xffffffff


	//   ....[184]....
        /*07dc*/ 	.word	0xffffffff


	//   ....[185]....
        /*07e0*/ 	.word	0x0500000f


	//   ....[186]....
        /*07e4*/ 	.word	0x0500000f


	//   ....[187]....
        /*07e8*/ 	.word	0x0500000f


	//   ....[188]....
        /*07ec*/ 	.word	0x0500000f


	//   ....[189]....
        /*07f0*/ 	.word	0x0500000f


	//   ....[190]....
        /*07f4*/ 	.word	0x0500000f


	//   ....[191]....
        /*07f8*/ 	.word	0x0500000f


	//   ....[192]....
        /*07fc*/ 	.word	0x0500000f


	//   ....[193]....
        /*0800*/ 	.word	0x0500000f


	//   ....[194]....
        /*0804*/ 	.word	0x0500000f


	//   ....[195]....
        /*0808*/ 	.word	0x0500000f


	//   ....[196]....
        /*080c*/ 	.word	0x0500000f


	//   ....[197]....
        /*0810*/ 	.word	0x0500000f


	//   ....[198]....
        /*0814*/ 	.word	0x0500000f


	//   ....[199]....
        /*0818*/ 	.word	0x0500000f


	//   ....[200]....
        /*081c*/ 	.word	0x0500000f


	//   ....[201]....
        /*0820*/ 	.word	0x0500000f


	//   ....[202]....
        /*0824*/ 	.word	0x0500000f


	//   ....[203]....
        /*0828*/ 	.word	0x0500000f


	//   ....[204]....
        /*082c*/ 	.word	0x0500000f


	//   ....[205]....
        /*0830*/ 	.word	0x0500000f


	//   ....[206]....
        /*0834*/ 	.word	0x0500000f


	//   ....[207]....
        /*0838*/ 	.word	0x0500000f


	//   ....[208]....
        /*083c*/ 	.word	0x0500000f


	//   ....[209]....
        /*0840*/ 	.word	0x0500000f


	//   ....[210]....
        /*0844*/ 	.word	0x0500000f


	//   ....[211]....
        /*0848*/ 	.word	0x0500000f


	//   ....[212]....
        /*084c*/ 	.word	0x0500000f


	//   ....[213]....
        /*0850*/ 	.word	0x0500000f


	//   ....[214]....
        /*0854*/ 	.word	0x0500000f


	//   ....[215]....
        /*0858*/ 	.word	0x0500000f


	//   ....[216]....
        /*085c*/ 	.word	0x0500000f


	//   ....[217]....
        /*0860*/ 	.word	0x0500000f


	//   ....[218]....
        /*0864*/ 	.word	0x0500000f


	//   ....[219]....
        /*0868*/ 	.word	0x0500000f


	//   ....[220]....
        /*086c*/ 	.word	0x0500000f


	//   ....[221]....
        /*0870*/ 	.word	0x0500000f


	//   ....[222]....
        /*0874*/ 	.word	0x0500000f


	//   ....[223]....
        /*0878*/ 	.word	0x0500000f


	//   ....[224]....
        /*087c*/ 	.word	0x0500000f


	//   ....[225]....
        /*0880*/ 	.word	0x0500000f


	//   ....[226]....
        /*0884*/ 	.word	0x0500000f


	//   ....[227]....
        /*0888*/ 	.word	0x0500000f


	//   ....[228]....
        /*088c*/ 	.word	0x0500000f


	//   ....[229]....
        /*0890*/ 	.word	0x0500000f


	//   ....[230]....
        /*0894*/ 	.word	0x0500000f


	//   ....[231]....
        /*0898*/ 	.word	0x0500000f


	//   ....[232]....
        /*089c*/ 	.word	0x0500000f


	//   ....[233]....
        /*08a0*/ 	.word	0x0500000f


	//   ....[234]....
        /*08a4*/ 	.word	0x0500000f


	//   ....[235]....
        /*08a8*/ 	.word	0x0500000f


	//   ....[236]....
        /*08ac*/ 	.word	0x0500000f


	//   ....[237]....
        /*08b0*/ 	.word	0x0500000f


	//   ....[238]....
        /*08b4*/ 	.word	0x0500000f


	//   ....[239]....
        /*08b8*/ 	.word	0x0500000f


	//   ....[240]....
        /*08bc*/ 	.word	0x0500000f


	//   ....[241]....
        /*08c0*/ 	.word	0x0500000f


	//   ....[242]....
        /*08c4*/ 	.word	0x0500000f


	//   ....[243]....
        /*08c8*/ 	.word	0x0500000f


	//   ....[244]....
        /*08cc*/ 	.word	0x0500000f


	//   ....[245]....
        /*08d0*/ 	.word	0x0500000f


	//   ....[246]....
        /*08d4*/ 	.word	0x0500000f


	//   ....[247]....
        /*08d8*/ 	.word	0x0500000f


	//   ....[248]....
        /*08dc*/ 	.word	0x0500000f


	//   ....[249]....
        /*08e0*/ 	.word	0x0500000f


	//   ....[250]....
        /*08e4*/ 	.word	0x0500000f


	//   ....[251]....
        /*08e8*/ 	.word	0x0500000f


	//   ....[252]....
        /*08ec*/ 	.word	0x0500000f


	//   ....[253]....
        /*08f0*/ 	.word	0x0500000f


	//   ....[254]....
        /*08f4*/ 	.word	0x0500000f


	//   ....[255]....
        /*08f8*/ 	.word	0x0500000f


	//   ....[0]....
        /*08fc*/ 	.word	0x0500000f


	//   ....[1]....
        /*0900*/ 	.word	0x0500000f


	//   ....[2]....
        /*0904*/ 	.word	0x0500000f


	//   ....[3]....
        /*0908*/ 	.word	0x0500000f


	//   ....[4]....
        /*090c*/ 	.word	0x0500000f


	//   ....[5]....
        /*0910*/ 	.word	0x0500000f


	//   ....[6]....
        /*0914*/ 	.word	0x0500000f


	//   ....[7]....
        /*0918*/ 	.word	0x0500000f


	//   ....[8]....
        /*091c*/ 	.word	0x0500000f


	//   ....[9]....
        /*0920*/ 	.word	0x0500000f


	//   ....[10]....
        /*0924*/ 	.word	0x0500000f


	//   ....[11]....
        /*0928*/ 	.word	0x0500000f


	//   ....[12]....
        /*092c*/ 	.word	0x0500000f


	//   ....[13]....
        /*0930*/ 	.word	0x0500000f


	//   ....[14]....
        /*0934*/ 	.word	0x0500000f


	//   ....[15]....
        /*0938*/ 	.word	0x0500000f


	//   ....[16]....
        /*093c*/ 	.word	0x0500000f


	//   ....[17]....
        /*0940*/ 	.word	0x0500000f


	//   ....[18]....
        /*0944*/ 	.word	0x0500000f


	//   ....[19]....
        /*0948*/ 	.word	0x0500000f


	//   ....[20]....
        /*094c*/ 	.word	0x0500000f


	//   ....[21]....
        /*0950*/ 	.word	0x0500000f


	//   ....[22]....
        /*0954*/ 	.word	0x0500000f


	//   ....[23]....
        /*0958*/ 	.word	0x0500000f


	//   ....[24]....
        /*095c*/ 	.word	0x0500000f


	//   ....[25]....
        /*0960*/ 	.word	0x0500000f


	//   ....[26]....
        /*0964*/ 	.word	0x0500000f


	//   ....[27]....
        /*0968*/ 	.word	0x0500000f


	//   ....[28]....
        /*096c*/ 	.word	0x0500000f


	//   ....[29]....
        /*0970*/ 	.word	0x0500000f


	//   ....[30]....
        /*0974*/ 	.word	0x0500000f


	//   ....[31]....
        /*0978*/ 	.word	0x0500000f


	//   ....[32]....
        /*097c*/ 	.word	0x0500000f


	//   ....[33]....
        /*0980*/ 	.word	0x0500000f


	//   ....[34]....
        /*0984*/ 	.word	0x0500000f


	//   ....[35]....
        /*0988*/ 	.word	0x0500000f


	//   ....[36]....
        /*098c*/ 	.word	0x0500000f


	//   ....[37]....
        /*0990*/ 	.word	0x0500000f


	//   ....[38]....
        /*0994*/ 	.word	0x0500000f


	//   ....[39]....
        /*0998*/ 	.word	0x0500000f


	//   ....[40]....
        /*099c*/ 	.word	0x0500000f


	//----- nvinfo : EIATTR_COOP_GROUP_INSTR_OFFSETS
	.align		4
.L_733:
        /*09a0*/ 	.byte	0x04, 0x28
        /*09a2*/ 	.short	(.L_735 - .L_734)


	//   ....[0]....
.L_734:
        /*09a4*/ 	.word	0x00000060


	//   ....[1]....
        /*09a8*/ 	.word	0x00000140


	//   ....[2]....
        /*09ac*/ 	.word	0x00000190


	//   ....[3]....
        /*09b0*/ 	.word	0x000003c0


	//   ....[4]....
        /*09b4*/ 	.word	0x00000520


	//   ....[5]....
        /*09b8*/ 	.word	0x00000640


	//   ....[6]....
        /*09bc*/ 	.word	0x000007a0


	//   ....[7]....
        /*09c0*/ 	.word	0x00003a00


	//   ....[8]....
        /*09c4*/ 	.word	0x00003a10


	//   ....[9]....
        /*09c8*/ 	.word	0x00004ec0


	//   ....[10]....
        /*09cc*/ 	.word	0x00004ed0


	//   ....[11]....
        /*09d0*/ 	.word	0x00006e60


	//   ....[12]....
        /*09d4*/ 	.word	0x00006e70


	//   ....[13]....
        /*09d8*/ 	.word	0x00008430


	//   ....[14]....
        /*09dc*/ 	.word	0x00008440


	//   ....[15]....
        /*09e0*/ 	.word	0x00009d60


	//   ....[16]....
        /*09e4*/ 	.word	0x00009d70


	//   ....[17]....
        /*09e8*/ 	.word	0x0000a000


	//   ....[18]....
        /*09ec*/ 	.word	0x0000a010


	//   ....[19]....
        /*09f0*/ 	.word	0x0000a520


	//   ....[20]....
        /*09f4*/ 	.word	0x0000a540


	//   ....[21]....
        /*09f8*/ 	.word	0x0000a790


	//   ....[22]....
        /*09fc*/ 	.word	0x0000a7b0


	//   ....[23]....
        /*0a00*/ 	.word	0x0000b340


	//   ....[24]....
        /*0a04*/ 	.word	0x0000bac0


	//   ....[25]....
        /*0a08*/ 	.word	0x0000bad0


	//   ....[26]....
        /*0a0c*/ 	.word	0x0000bae0


	//   ....[27]....
        /*0a10*/ 	.word	0x0000baf0


	//   ....[28]....
        /*0a14*/ 	.word	0x0000c2e0


	//   ....[29]....
        /*0a18*/ 	.word	0x0000c2f0


	//   ....[30]....
        /*0a1c*/ 	.word	0x0000c300


	//   ....[31]....
        /*0a20*/ 	.word	0x0000c310


	//   ....[32]....
        /*0a24*/ 	.word	0x0000f090


	//   ....[33]....
        /*0a28*/ 	.word	0x0000f0a0


	//   ....[34]....
        /*0a2c*/ 	.word	0x0000f0b0


	//   ....[35]....
        /*0a30*/ 	.word	0x0000f0c0


	//   ....[36]....
        /*0a34*/ 	.word	0x0000f6e0


	//   ....[37]....
        /*0a38*/ 	.word	0x0000f6f0


	//   ....[38]....
        /*0a3c*/ 	.word	0x0000f700


	//   ....[39]....
        /*0a40*/ 	.word	0x0000f710


	//   ....[40]....
        /*0a44*/ 	.word	0x00013330


	//   ....[41]....
        /*0a48*/ 	.word	0x00013e10


	//   ....[42]....
        /*0a4c*/ 	.word	0x000144b0


	//   ....[43]....
        /*0a50*/ 	.word	0x00014680


	//   ....[44]....
        /*0a54*/ 	.word	0x00014b30


	//   ....[45]....
        /*0a58*/ 	.word	0x00014bd0


	//   ....[46]....
        /*0a5c*/ 	.word	0x00017390


	//   ....[47]....
        /*0a60*/ 	.word	0x00017680


	//   ....[48]....
        /*0a64*/ 	.word	0x000184e0


	//   ....[49]....
        /*0a68*/ 	.word	0x000185f0


	//   ....[50]....
        /*0a6c*/ 	.word	0x00018bd0


	//   ....[51]....
        /*0a70*/ 	.word	0x00018c40


	//   ....[52]....
        /*0a74*/ 	.word	0x0001b620


	//   ....[53]....
        /*0a78*/ 	.word	0x0001b640


	//   ....[54]....
        /*0a7c*/ 	.word	0x0001b660


	//   ....[55]....
        /*0a80*/ 	.word	0x0001b680


	//   ....[56]....
        /*0a84*/ 	.word	0x0001dce0


	//   ....[57]....
        /*0a88*/ 	.word	0x0001e7e0


	//   ....[58]....
        /*0a8c*/ 	.word	0x0001ee30


	//   ....[59]....
        /*0a90*/ 	.word	0x0001ef40


	//   ....[60]....
        /*0a94*/ 	.word	0x0001f540


	//   ....[61]....
        /*0a98*/ 	.word	0x0001f5a0


	//   ....[62]....
        /*0a9c*/ 	.word	0x00020880


	//   ....[63]....
        /*0aa0*/ 	.word	0x000208b0


	//   ....[64]....
        /*0aa4*/ 	.word	0x00020960


	//   ....[65]....
        /*0aa8*/ 	.word	0x00020980


	//   ....[66]....
        /*0aac*/ 	.word	0x00022070


	//   ....[67]....
        /*0ab0*/ 	.word	0x000220b0


	//   ....[68]....
        /*0ab4*/ 	.word	0x000220f0


	//   ....[69]....
        /*0ab8*/ 	.word	0x00022130


	//   ....[70]....
        /*0abc*/ 	.word	0x00022750


	//   ....[71]....
        /*0ac0*/ 	.word	0x000227a0


	//   ....[72]....
        /*0ac4*/ 	.word	0x000228b0


	//   ....[73]....
        /*0ac8*/ 	.word	0x000228d0


	//   ....[74]....
        /*0acc*/ 	.word	0x000229d0


	//   ....[75]....
        /*0ad0*/ 	.word	0x000229f0


	//   ....[76]....
        /*0ad4*/ 	.word	0x00022b00


	//   ....[77]....
        /*0ad8*/ 	.word	0x00022b20


	//   ....[78]....
        /*0adc*/ 	.word	0x00023420


	//   ....[79]....
        /*0ae0*/ 	.word	0x00023440


	//   ....[80]....
        /*0ae4*/ 	.word	0x00023550


	//   ....[81]....
        /*0ae8*/ 	.word	0x00023570


	//   ....[82]....
        /*0aec*/ 	.word	0x00023670


	//   ....[83]....
        /*0af0*/ 	.word	0x00023690


	//   ....[84]....
        /*0af4*/ 	.word	0x000237a0


	//   ....[85]....
        /*0af8*/ 	.word	0x000237c0


	//   ....[86]....
        /*0afc*/ 	.word	0x00023950


	//   ....[87]....
        /*0b00*/ 	.word	0x00023b00


	//   ....[88]....
        /*0b04*/ 	.word	0x00023b30


	//   ....[89]....
        /*0b08*/ 	.word	0x00023b60


	//   ....[90]....
        /*0b0c*/ 	.word	0x00023b90


	//   ....[91]....
        /*0b10*/ 	.word	0x00023bc0


	//   ....[92]....
        /*0b14*/ 	.word	0x00023bf0


	//   ....[93]....
        /*0b18*/ 	.word	0x00023d60


	//   ....[94]....
        /*0b1c*/ 	.word	0x00023d90


	//   ....[95]....
        /*0b20*/ 	.word	0x00023dc0


	//   ....[96]....
        /*0b24*/ 	.word	0x00023df0


	//   ....[97]....
        /*0b28*/ 	.word	0x00023e20


	//   ....[98]....
        /*0b2c*/ 	.word	0x00023e50


	//   ....[99]....
        /*0b30*/ 	.word	0x00023ee0


	//   ....[100]....
        /*0b34*/ 	.word	0x00023f40


	//   ....[101]....
        /*0b38*/ 	.word	0x00023fd0


	//   ....[102]....
        /*0b3c*/ 	.word	0x00025080


	//   ....[103]....
        /*0b40*/ 	.word	0x000274f0


	//   ....[104]....
        /*0b44*/ 	.word	0x00027510


	//   ....[105]....
        /*0b48*/ 	.word	0x000275c0


	//   ....[106]....
        /*0b4c*/ 	.word	0x000275e0


	//   ....[107]....
        /*0b50*/ 	.word	0x00027680


	//   ....[108]....
        /*0b54*/ 	.word	0x000276a0


	//   ....[109]....
        /*0b58*/ 	.word	0x00027740


	//   ....[110]....
        /*0b5c*/ 	.word	0x00027760


	//   ....[111]....
        /*0b60*/ 	.word	0x00027800


	//   ....[112]....
        /*0b64*/ 	.word	0x00027820


	//   ....[113]....
        /*0b68*/ 	.word	0x00027830


	//   ....[114]....
        /*0b6c*/ 	.word	0x000278c0


	//   ....[115]....
        /*0b70*/ 	.word	0x00028010


	//   ....[116]....
        /*0b74*/ 	.word	0x00028040


	//   ....[117]....
        /*0b78*/ 	.word	0x00028060


	//   ....[118]....
        /*0b7c*/ 	.word	0x000280f0


	//   ....[119]....
        /*0b80*/ 	.word	0x00028100


	//   ....[120]....
        /*0b84*/ 	.word	0x000281a0


	//   ....[121]....
        /*0b88*/ 	.word	0x000281b0


	//   ....[122]....
        /*0b8c*/ 	.word	0x00028250


	//   ....[123]....
        /*0b90*/ 	.word	0x00028260


	//   ....[124]....
        /*0b94*/ 	.word	0x00028300


	//   ....[125]....
        /*0b98*/ 	.word	0x00028310


	//   ....[126]....
        /*0b9c*/ 	.word	0x000283b0


	//   ....[127]....
        /*0ba0*/ 	.word	0x000283c0


	//   ....[128]....
        /*0ba4*/ 	.word	0x00028460


	//   ....[129]....
        /*0ba8*/ 	.word	0x00028470


	//   ....[130]....
        /*0bac*/ 	.word	0x00028480


	//   ....[131]....
        /*0bb0*/ 	.word	0x00028c90


	//   ....[132]....
        /*0bb4*/ 	.word	0x00028cd0


	//   ....[133]....
        /*0bb8*/ 	.word	0x00028ce0


	//   ....[134]....
        /*0bbc*/ 	.word	0x00028d40


	//   ....[135]....
        /*0bc0*/ 	.word	0x00028d50


	//   ....[136]....
        /*0bc4*/ 	.word	0x00028db0


	//   ....[137]....
        /*0bc8*/ 	.word	0x00028de0


	//   ....[138]....
        /*0bcc*/ 	.word	0x00028e20


	//   ....[139]....
        /*0bd0*/ 	.word	0x00028e50


	//   ....[140]....
        /*0bd4*/ 	.word	0x00028e90


	//   ....[141]....
        /*0bd8*/ 	.word	0x00028ec0


	//   ....[142]....
        /*0bdc*/ 	.word	0x00028f00


	//   ....[143]....
        /*0be0*/ 	.word	0x00029190


	//   ....[144]....
        /*0be4*/ 	.word	0x000291b0


	//   ....[145]....
        /*0be8*/ 	.word	0x00029250


	//   ....[146]....
        /*0bec*/ 	.word	0x00029260


	//   ....[147]....
        /*0bf0*/ 	.word	0x000292f0


	//   ....[148]....
        /*0bf4*/ 	.word	0x00029300


	//   ....[149]....
        /*0bf8*/ 	.word	0x00029390


	//   ....[150]....
        /*0bfc*/ 	.word	0x000293a0


	//   ....[151]....
        /*0c00*/ 	.word	0x00029430


	//   ....[152]....
        /*0c04*/ 	.word	0x00029440


	//   ....[153]....
        /*0c08*/ 	.word	0x00029450


	//   ....[154]....
        /*0c0c*/ 	.word	0x000294e0


	//   ....[155]....
        /*0c10*/ 	.word	0x00029a60


	//   ....[156]....
        /*0c14*/ 	.word	0x00029aa0


	//   ....[157]....
        /*0c18*/ 	.word	0x00029ad0


	//   ....[158]....
        /*0c1c*/ 	.word	0x00029b10


	//   ....[159]....
        /*0c20*/ 	.word	0x00029ba0


	//   ....[160]....
        /*0c24*/ 	.word	0x00029bd0


	//   ....[161]....
        /*0c28*/ 	.word	0x00029c40


	//   ....[162]....
        /*0c2c*/ 	.word	0x00029c70


	//   ....[163]....
        /*0c30*/ 	.word	0x00029ce0


	//   ....[164]....
        /*0c34*/ 	.word	0x00029d00


	//   ....[165]....
        /*0c38*/ 	.word	0x00029d40


	//   ....[166]....
        /*0c3c*/ 	.word	0x00029d90


	//   ....[167]....
        /*0c40*/ 	.word	0x0002a170


	//   ....[168]....
        /*0c44*/ 	.word	0x0002a1a0


	//   ....[169]....
        /*0c48*/ 	.word	0x0002a1d0


	//   ....[170]....
        /*0c4c*/ 	.word	0x0002a200


	//   ....[171]....
        /*0c50*/ 	.word	0x0002a230


	//   ....[172]....
        /*0c54*/ 	.word	0x0002a260


	//   ....[173]....
        /*0c58*/ 	.word	0x0002a290


	//   ....[174]....
        /*0c5c*/ 	.word	0x0002a2c0


	//   ....[175]....
        /*0c60*/ 	.word	0x0002a440


	//   ....[176]....
        /*0c64*/ 	.word	0x0002a470


	//   ....[177]....
        /*0c68*/ 	.word	0x0002a4a0


	//   ....[178]....
        /*0c6c*/ 	.word	0x0002a4d0


	//   ....[179]....
        /*0c70*/ 	.word	0x0002a500


	//   ....[180]....
        /*0c74*/ 	.word	0x0002a530


	//   ....[181]....
        /*0c78*/ 	.word	0x0002a5f0


	//   ....[182]....
        /*0c7c*/ 	.word	0x0002a610


	//   ....[183]....
        /*0c80*/ 	.word	0x0002a680


	//   ....[184]....
        /*0c84*/ 	.word	0x0002ad20


	//   ....[185]....
        /*0c88*/ 	.word	0x0002b060


	//   ....[186]....
        /*0c8c*/ 	.word	0x0002b0f0


	//   ....[187]....
        /*0c90*/ 	.word	0x0002b190


	//   ....[188]....
        /*0c94*/ 	.word	0x0002b220


	//   ....[189]....
        /*0c98*/ 	.word	0x0002b310


	//   ....[190]....
        /*0c9c*/ 	.word	0x0002b3a0


	//   ....[191]....
        /*0ca0*/ 	.word	0x0002b440


	//   ....[192]....
        /*0ca4*/ 	.word	0x0002b4d0


	//   ....[193]....
        /*0ca8*/ 	.word	0x0002b5c0


	//   ....[194]....
        /*0cac*/ 	.word	0x0002b650


	//   ....[195]....
        /*0cb0*/ 	.word	0x0002b6f0


	//   ....[196]....
        /*0cb4*/ 	.word	0x0002b780


	//   ....[197]....
        /*0cb8*/ 	.word	0x0002b870


	//   ....[198]....
        /*0cbc*/ 	.word	0x0002b900


	//   ....[199]....
        /*0cc0*/ 	.word	0x0002b950


	//   ....[200]....
        /*0cc4*/ 	.word	0x0002b9a0


	//   ....[201]....
        /*0cc8*/ 	.word	0x0002ba30


	//   ....[202]....
        /*0ccc*/ 	.word	0x0002bac0


	//   ....[203]....
        /*0cd0*/ 	.word	0x0002bb10


	//   ....[204]....
        /*0cd4*/ 	.word	0x0002bb60


	//   ....[205]....
        /*0cd8*/ 	.word	0x0002bc50


	//   ....[206]....
        /*0cdc*/ 	.word	0x0002bce0


	//   ....[207]....
        /*0ce0*/ 	.word	0x0002bd30


	//   ....[208]....
        /*0ce4*/ 	.word	0x0002bd80


	//   ....[209]....
        /*0ce8*/ 	.word	0x0002be10


	//   ....[210]....
        /*0cec*/ 	.word	0x0002bea0


	//   ....[211]....
        /*0cf0*/ 	.word	0x0002bef0


	//   ....[212]....
        /*0cf4*/ 	.word	0x0002bf40


	//   ....[213]....
        /*0cf8*/ 	.word	0x0002c2e0


	//   ....[214]....
        /*0cfc*/ 	.word	0x0002c5c0


	//   ....[215]....
        /*0d00*/ 	.word	0x0002c6b0


	//   ....[216]....
        /*0d04*/ 	.word	0x0002c750


	//   ....[217]....
        /*0d08*/ 	.word	0x0002c7b0


	//   ....[218]....
        /*0d0c*/ 	.word	0x0002c8c0


	//   ....[219]....
        /*0d10*/ 	.word	0x0002c930


	//   ....[220]....
        /*0d14*/ 	.word	0x0002ca40


	//   ....[221]....
        /*0d18*/ 	.word	0x0002cab0


	//   ....[222]....
        /*0d1c*/ 	.word	0x0002cbc0


	//   ....[223]....
        /*0d20*/ 	.word	0x0002cc30


	//   ....[224]....
        /*0d24*/ 	.word	0x0002cd40


	//   ....[225]....
        /*0d28*/ 	.word	0x0002cdb0


	//   ....[226]....
        /*0d2c*/ 	.word	0x0002ce50


	//   ....[227]....
        /*0d30*/ 	.word	0x0002cf70


	//   ....[228]....
        /*0d34*/ 	.word	0x0002cfd0


	//   ....[229]....
        /*0d38*/ 	.word	0x0002d030


	//   ....[230]....
        /*0d3c*/ 	.word	0x0002d120


	//   ....[231]....
        /*0d40*/ 	.word	0x0002d180


	//   ....[232]....
        /*0d44*/ 	.word	0x0002d290


	//   ....[233]....
        /*0d48*/ 	.word	0x0002d2f0


	//   ....[234]....
        /*0d4c*/ 	.word	0x0002d400


	//   ....[235]....
        /*0d50*/ 	.word	0x0002d460


	//   ....[236]....
        /*0d54*/ 	.word	0x0002d570


	//   ....[237]....
        /*0d58*/ 	.word	0x0002d5d0


	//   ....[238]....
        /*0d5c*/ 	.word	0x0002d6e0


	//   ....[239]....
        /*0d60*/ 	.word	0x0002d740


	//   ....[240]....
        /*0d64*/ 	.word	0x0002d850


	//   ....[241]....
        /*0d68*/ 	.word	0x0002d8b0


	//   ....[242]....
        /*0d6c*/ 	.word	0x0002d9a0


	//   ....[243]....
        /*0d70*/ 	.word	0x0002dad0


	//   ....[244]....
        /*0d74*/ 	.word	0x0002db90


	//   ....[245]....
        /*0d78*/ 	.word	0x0002dc10


	//   ....[246]....
        /*0d7c*/ 	.word	0x0002dce0


	//   ....[247]....
        /*0d80*/ 	.word	0x0002dd40


	//   ....[248]....
        /*0d84*/ 	.word	0x0002de10


	//   ....[249]....
        /*0d88*/ 	.word	0x0002de70


	//   ....[250]....
        /*0d8c*/ 	.word	0x0002df40


	//   ....[251]....
        /*0d90*/ 	.word	0x0002dfa0


	//   ....[252]....
        /*0d94*/ 	.word	0x0002e070


	//   ....[253]....
        /*0d98*/ 	.word	0x0002e0d0


	//   ....[254]....
        /*0d9c*/ 	.word	0x0002e1b0


	//   ....[255]....
        /*0da0*/ 	.word	0x0002e2a0


	//   ....[0]....
        /*0da4*/ 	.word	0x0002e340


	//   ....[1]....
        /*0da8*/ 	.word	0x0002e3a0


	//   ....[2]....
        /*0dac*/ 	.word	0x0002e4a0


	//   ....[3]....
        /*0db0*/ 	.word	0x0002e500


	//   ....[4]....
        /*0db4*/ 	.word	0x0002e600


	//   ....[5]....
        /*0db8*/ 	.word	0x0002e660


	//   ....[6]....
        /*0dbc*/ 	.word	0x0002e760


	//   ....[7]....
        /*0dc0*/ 	.word	0x0002e7c0


	//   ....[8]....
        /*0dc4*/ 	.word	0x0002e8c0


	//   ....[9]....
        /*0dc8*/ 	.word	0x0002e920


	//   ....[10]....
        /*0dcc*/ 	.word	0x0002e9f0


	//   ....[11]....
        /*0dd0*/ 	.word	0x0002eb40


	//   ....[12]....
        /*0dd4*/ 	.word	0x0002ebf0


	//   ....[13]....
        /*0dd8*/ 	.word	0x0002ecc0


	//   ....[14]....
        /*0ddc*/ 	.word	0x0002ed90


	//   ....[15]....
        /*0de0*/ 	.word	0x0002edf0


	//   ....[16]....
        /*0de4*/ 	.word	0x0002eee0


	//   ....[17]....
        /*0de8*/ 	.word	0x0002ef40


	//   ....[18]....
        /*0dec*/ 	.word	0x0002f030


	//   ....[19]....
        /*0df0*/ 	.word	0x0002f090


	//   ....[20]....
        /*0df4*/ 	.word	0x0002f180


	//   ....[21]....
        /*0df8*/ 	.word	0x0002f1e0


	//   ....[22]....
        /*0dfc*/ 	.word	0x0002f2c0


	//   ....[23]....
        /*0e00*/ 	.word	0x0002f350


	//   ....[24]....
        /*0e04*/ 	.word	0x0002f3f0


	//   ....[25]....
        /*0e08*/ 	.word	0x0002f510


	//   ....[26]....
        /*0e0c*/ 	.word	0x0002f580


	//   ....[27]....
        /*0e10*/ 	.word	0x0002f5f0


	//   ....[28]....
        /*0e14*/ 	.word	0x0002f660


	//   ....[29]....
        /*0e18*/ 	.word	0x0002f6d0


	//   ....[30]....
        /*0e1c*/ 	.word	0x0002f750


	//   ....[31]....
        /*0e20*/ 	.word	0x0002f7e0


	//   ....[32]....
        /*0e24*/ 	.word	0x0002f870


	//   ....[33]....
        /*0e28*/ 	.word	0x0002f8e0


	//   ....[34]....
        /*0e2c*/ 	.word	0x0002f950


	//   ....[35]....
        /*0e30*/ 	.word	0x0002f9c0


	//   ....[36]....
        /*0e34*/ 	.word	0x0002fa40


	//   ....[37]....
        /*0e38*/ 	.word	0x0002fab0


	//   ....[38]....
        /*0e3c*/ 	.word	0x0002fb50


	//   ....[39]....
        /*0e40*/ 	.word	0x0002fbe0


	//   ....[40]....
        /*0e44*/ 	.word	0x0002fd00


	//----- nvinfo : EIATTR_REG_RECONFIG
	.align		4
.L_735:
        /*0e48*/ 	.byte	0x01, 0x54
	.zero		2


	//----- nvinfo : EIATTR_SYSCALL_OFFSETS
	.align		4
        /*0e4c*/ 	.byte	0x04, 0x46
        /*0e4e*/ 	.short	(.L_737 - .L_736)


	//   ....[0]....
.L_736:
        /*0e50*/ 	.word	0x00001e80


	//   ....[1]....
        /*0e54*/ 	.word	0x00001fd0


	//   ....[2]....
        /*0e58*/ 	.word	0x0000b4e0


	//   ....[3]....
        /*0e5c*/ 	.word	0x0000b810


	//   ....[4]....
        /*0e60*/ 	.word	0x00026af0


	//   ....[5]....
        /*0e64*/ 	.word	0x00026c40


	//   ....[6]....
        /*0e68*/ 	.word	0x00026d30


	//   ....[7]....
        /*0e6c*/ 	.word	0x00027c80


	//----- nvinfo : EIATTR_MBARRIER_INSTR_OFFSETS
	.align		4
.L_737:
        /*0e70*/ 	.byte	0x04, 0x39
        /*0e72*/ 	.short	(.L_739 - .L_738)


	//   ....[0]....
.L_738:
        /*0e74*/ 	.word	0x00000270
        /*0e78*/ 	.word	0x000000ff
        /*0e7c*/ 	.word	0x00030800
        /*0e80*/ 	.short	0x0100
        /*0e82*/ 	.byte	0x08
	.zero		1


	//   ....[1]....
        /*0e84*/ 	.word	0x00000280
        /*0e88*/ 	.word	0x000000ff
        /*0e8c*/ 	.word	0x00030820
        /*0e90*/ 	.short	0x0100
        /*0e92*/ 	.byte	0x08
	.zero		1


	//   ....[2]....
        /*0e94*/ 	.word	0x00000370
        /*0e98*/ 	.word	0x000000ff
        /*0e9c*/ 	.word	0x00030830
        /*0ea0*/ 	.short	0x0100
        /*0ea2*/ 	.byte	0x08
	.zero		1


	//   ....[3]....
        /*0ea4*/ 	.word	0x00000380
        /*0ea8*/ 	.word	0x000000ff
        /*0eac*/ 	.word	0x00030840
        /*0eb0*/ 	.short	0x0100
        /*0eb2*/ 	.byte	0x08
	.zero		1


	//   ....[4]....
        /*0eb4*/ 	.word	0x00000390
        /*0eb8*/ 	.word	0x000000ff
        /*0ebc*/ 	.word	0x00030838
        /*0ec0*/ 	.short	0x0100
        /*0ec2*/ 	.byte	0x08
	.zero		1


	//   ....[5]....
        /*0ec4*/ 	.word	0x000003a0
        /*0ec8*/ 	.word	0x000000ff
        /*0ecc*/ 	.word	0x00030848
        /*0ed0*/ 	.short	0x0100
        /*0ed2*/ 	.byte	0x08
	.zero		1


	//   ....[6]....
        /*0ed4*/ 	.word	0x000004d0
        /*0ed8*/ 	.word	0x000000ff
        /*0edc*/ 	.word	0x00030850
        /*0ee0*/ 	.short	0x0100
        /*0ee2*/ 	.byte	0x08
	.zero		1


	//   ....[7]....
        /*0ee4*/ 	.word	0x000004e0
        /*0ee8*/ 	.word	0x000000ff
        /*0eec*/ 	.word	0x00030860
        /*0ef0*/ 	.short	0x0100
        /*0ef2*/ 	.byte	0x08
	.zero		1


	//   ....[8]....
        /*0ef4*/ 	.word	0x000004f0
        /*0ef8*/ 	.word	0x000000ff
        /*0efc*/ 	.word	0x00030858
        /*0f00*/ 	.short	0x0100
        /*0f02*/ 	.byte	0x08
	.zero		1


	//   ....[9]....
        /*0f04*/ 	.word	0x00000500
        /*0f08*/ 	.word	0x000000ff
        /*0f0c*/ 	.word	0x00030868
        /*0f10*/ 	.short	0x0100
        /*0f12*/ 	.byte	0x08
	.zero		1


	//   ....[10]....
        /*0f14*/ 	.word	0x000005f0
        /*0f18*/ 	.word	0x000000ff
        /*0f1c*/ 	.word	0x00030870
        /*0f20*/ 	.short	0x0100
        /*0f22*/ 	.byte	0x06
	.zero		1


	//   ....[11]....
        /*0f24*/ 	.word	0x00000600
        /*0f28*/ 	.word	0x000000ff
        /*0f2c*/ 	.word	0x00030880
        /*0f30*/ 	.short	0x0100
        /*0f32*/ 	.byte	0x06
	.zero		1


	//   ....[12]....
        /*0f34*/ 	.word	0x00000610
        /*0f38*/ 	.word	0x000000ff
        /*0f3c*/ 	.word	0x00030878
        /*0f40*/ 	.short	0x0100
        /*0f42*/ 	.byte	0x06
	.zero		1


	//   ....[13]....
        /*0f44*/ 	.word	0x00000620
        /*0f48*/ 	.word	0x000000ff
        /*0f4c*/ 	.word	0x00030888
        /*0f50*/ 	.short	0x0100
        /*0f52*/ 	.byte	0x06
	.zero		1


	//   ....[14]....
        /*0f54*/ 	.word	0x00000750
        /*0f58*/ 	.word	0x000000ff
        /*0f5c*/ 	.word	0x00030890
        /*0f60*/ 	.short	0x0100
        /*0f62*/ 	.byte	0x08
	.zero		1


	//   ....[15]....
        /*0f64*/ 	.word	0x00000760
        /*0f68*/ 	.word	0x000000ff
        /*0f6c*/ 	.word	0x000308a0
        /*0f70*/ 	.short	0x0100
        /*0f72*/ 	.byte	0x08
	.zero		1


	//   ....[16]....
        /*0f74*/ 	.word	0x00000770
        /*0f78*/ 	.word	0x000000ff
        /*0f7c*/ 	.word	0x00030898
        /*0f80*/ 	.short	0x0100
        /*0f82*/ 	.byte	0x08
	.zero		1


	//   ....[17]....
        /*0f84*/ 	.word	0x00000780
        /*0f88*/ 	.word	0x000000ff
        /*0f8c*/ 	.word	0x000308a8
        /*0f90*/ 	.short	0x0100
        /*0f92*/ 	.byte	0x08
	.zero		1


	//   ....[18]....
        /*0f94*/ 	.word	0x000008b0
        /*0f98*/ 	.word	0x000000ff
        /*0f9c*/ 	.word	0x000308b0
        /*0fa0*/ 	.short	0x0100
        /*0fa2*/ 	.byte	0x08
	.zero		1


	//   ....[19]....
        /*0fa4*/ 	.word	0x000008c0
        /*0fa8*/ 	.word	0x000000ff
        /*0fac*/ 	.word	0x000308c0
        /*0fb0*/ 	.short	0x0100
        /*0fb2*/ 	.byte	0x08
	.zero		1


	//   ....[20]....
        /*0fb4*/ 	.word	0x000008d0
        /*0fb8*/ 	.word	0x000000ff
        /*0fbc*/ 	.word	0x000308b8
        /*0fc0*/ 	.short	0x0100
        /*0fc2*/ 	.byte	0x08
	.zero		1


	//   ....[21]....
        /*0fc4*/ 	.word	0x000008e0
        /*0fc8*/ 	.word	0x000000ff
        /*0fcc*/ 	.word	0x000308c8
        /*0fd0*/ 	.short	0x0100
        /*0fd2*/ 	.byte	0x08
	.zero		1


	//   ....[22]....
        /*0fd4*/ 	.word	0x000039b0
        /*0fd8*/ 	.word	0x00000057
        /*0fdc*/ 	.word	0x00030890
        /*0fe0*/ 	.short	0x010a
        /*0fe2*/ 	.byte	0x3f
	.zero		1


	//   ....[23]....
        /*0fe4*/ 	.word	0x00006e00
        /*0fe8*/ 	.word	0x00000057
        /*0fec*/ 	.word	0x00030890
        /*0ff0*/ 	.short	0x010a
        /*0ff2*/ 	.byte	0x3f
	.zero		1


	//   ....[24]....
        /*0ff4*/ 	.word	0x00009ba0
        /*0ff8*/ 	.word	0x00000057
        /*0ffc*/ 	.word	0x00030890
        /*1000*/ 	.short	0x010a
        /*1002*/ 	.byte	0x3f
	.zero		1


	//   ....[25]....
        /*1004*/ 	.word	0x0000a360
        /*1008*/ 	.word	0x0000000b
        /*100c*/ 	.word	0x00000000
        /*1010*/ 	.short	0x0101
        /*1012*/ 	.byte	0x3f
	.zero		1


	//   ....[26]....
        /*1014*/ 	.word	0x0000a3a0
        /*1018*/ 	.word	0x00000057
        /*101c*/ 	.word	0x000308b0
        /*1020*/ 	.short	0x010a
        /*1022*/ 	.byte	0x3f
	.zero		1


	//   ....[27]....
        /*1024*/ 	.word	0x0000aab0
        /*1028*/ 	.word	0x00000057
        /*102c*/ 	.word	0x00000000
        /*1030*/ 	.short	0x0101
        /*1032*/ 	.byte	0x3f
	.zero		1


	//   ....[28]....
        /*1034*/ 	.word	0x0000b570
        /*1038*/ 	.word	0x00000002
        /*103c*/ 	.word	0x00030800
        /*1040*/ 	.short	0x010a
        /*1042*/ 	.byte	0x3f
	.zero		1


	//   ....[29]....
        /*1044*/ 	.word	0x0000b5c0
        /*1048*/ 	.word	0x00000002
        /*104c*/ 	.word	0x00030800
        /*1050*/ 	.short	0x010a
        /*1052*/ 	.byte	0x3f
	.zero		1


	//   ....[30]....
        /*1054*/ 	.word	0x0000ca80
        /*1058*/ 	.word	0x00000002
        /*105c*/ 	.word	0x00030800
        /*1060*/ 	.short	0x010a
        /*1062*/ 	.byte	0x3f
	.zero		1


	//   ....[31]....
        /*1064*/ 	.word	0x0000fc20
        /*1068*/ 	.word	0x00000002
        /*106c*/ 	.word	0x00030800
        /*1070*/ 	.short	0x010a
        /*1072*/ 	.byte	0x3f
	.zero		1


	//   ....[32]....
        /*1074*/ 	.word	0x00012470
        /*1078*/ 	.word	0x0000004b
        /*107c*/ 	.word	0x00030830
        /*1080*/ 	.short	0x010a
        /*1082*/ 	.byte	0x3f
	.zero		1


	//   ....[33]....
        /*1084*/ 	.word	0x000124b0
        /*1088*/ 	.word	0x0000004b
        /*108c*/ 	.word	0x00030830
        /*1090*/ 	.short	0x010a
        /*1092*/ 	.byte	0x3f
	.zero		1


	//   ....[34]....
        /*1094*/ 	.word	0x00013350
        /*1098*/ 	.word	0x00000019
        /*109c*/ 	.word	0x00000000
        /*10a0*/ 	.short	0x0101
        /*10a2*/ 	.byte	0x3f
	.zero		1


	//   ....[35]....
        /*10a4*/ 	.word	0x00015a90
        /*10a8*/ 	.word	0x00000005
        /*10ac*/ 	.word	0x00030830
        /*10b0*/ 	.short	0x010a
        /*10b2*/ 	.byte	0x3f
	.zero		1


	//   ....[36]....
        /*10b4*/ 	.word	0x00015b10
        /*10b8*/ 	.word	0x00000005
        /*10bc*/ 	.word	0x00030830
        /*10c0*/ 	.short	0x010a
        /*10c2*/ 	.byte	0x3f
	.zero		1


	//   ....[37]....
        /*10c4*/ 	.word	0x00016a10
        /*10c8*/ 	.word	0x0000000d
        /*10cc*/ 	.word	0x00030850
        /*10d0*/ 	.short	0x010a
        /*10d2*/ 	.byte	0x3f
	.zero		1


	//   ....[38]....
        /*10d4*/ 	.word	0x00016a60
        /*10d8*/ 	.word	0x0000000d
        /*10dc*/ 	.word	0x00030850
        /*10e0*/ 	.short	0x010a
        /*10e2*/ 	.byte	0x3f
	.zero		1


	//   ....[39]....
        /*10e4*/ 	.word	0x00017130
        /*10e8*/ 	.word	0x00000005
        /*10ec*/ 	.word	0x00000000
        /*10f0*/ 	.short	0x0101
        /*10f2*/ 	.byte	0x3f
	.zero		1


	//   ....[40]....
        /*10f4*/ 	.word	0x00019440
        /*10f8*/ 	.word	0x0000000d
        /*10fc*/ 	.word	0x00000000
        /*1100*/ 	.short	0x0101
        /*1102*/ 	.byte	0x3f
	.zero		1


	//   ....[41]....
        /*1104*/ 	.word	0x00019a00
        /*1108*/ 	.word	0x0000000d
        /*110c*/ 	.word	0x00030830
        /*1110*/ 	.short	0x010a
        /*1112*/ 	.byte	0x3f
	.zero		1


	//   ....[42]....
        /*1114*/ 	.word	0x00019a80
        /*1118*/ 	.word	0x0000000d
        /*111c*/ 	.word	0x00030830
        /*1120*/ 	.short	0x010a
        /*1122*/ 	.byte	0x3f
	.zero		1


	//   ....[43]....
        /*1124*/ 	.word	0x0001a980
        /*1128*/ 	.word	0x00000014
        /*112c*/ 	.word	0x00030850
        /*1130*/ 	.short	0x010a
        /*1132*/ 	.byte	0x3f
	.zero		1


	//   ....[44]....
        /*1134*/ 	.word	0x0001a9d0
        /*1138*/ 	.word	0x00000014
        /*113c*/ 	.word	0x00030850
        /*1140*/ 	.short	0x010a
        /*1142*/ 	.byte	0x3f
	.zero		1


	//   ....[45]....
        /*1144*/ 	.word	0x0001b100
        /*1148*/ 	.word	0x0000000d
        /*114c*/ 	.word	0x00000000
        /*1150*/ 	.short	0x0101
        /*1152*/ 	.byte	0x3f
	.zero		1


	//   ....[46]....
        /*1154*/ 	.word	0x0001c100
        /*1158*/ 	.word	0x00000014
        /*115c*/ 	.word	0x00000000
        /*1160*/ 	.short	0x0101
        /*1162*/ 	.byte	0x3f
	.zero		1


	//   ....[47]....
        /*1164*/ 	.word	0x0001c3d0
        /*1168*/ 	.word	0x00000000
        /*116c*/ 	.word	0x00030830
        /*1170*/ 	.short	0x010a
        /*1172*/ 	.byte	0x3f
	.zero		1


	//   ....[48]....
        /*1174*/ 	.word	0x0001c450
        /*1178*/ 	.word	0x00000000
        /*117c*/ 	.word	0x00030830
        /*1180*/ 	.short	0x010a
        /*1182*/ 	.byte	0x3f
	.zero		1


	//   ....[49]....
        /*1184*/ 	.word	0x0001d350
        /*1188*/ 	.word	0x00000014
        /*118c*/ 	.word	0x00030850
        /*1190*/ 	.short	0x010a
        /*1192*/ 	.byte	0x3f
	.zero		1


	//   ....[50]....
        /*1194*/ 	.word	0x0001d3a0
        /*1198*/ 	.word	0x00000014
        /*119c*/ 	.word	0x00030850
        /*11a0*/ 	.short	0x010a
        /*11a2*/ 	.byte	0x3f
	.zero		1


	//   ....[51]....
        /*11a4*/ 	.word	0x0001dd40
        /*11a8*/ 	.word	0x0000007e
        /*11ac*/ 	.word	0x00000000
        /*11b0*/ 	.short	0x0101
        /*11b2*/ 	.byte	0x3f
	.zero		1


	//   ....[52]....
        /*11b4*/ 	.word	0x0001fd80
        /*11b8*/ 	.word	0x00000014
        /*11bc*/ 	.word	0x00000000
        /*11c0*/ 	.short	0x0101
        /*11c2*/ 	.byte	0x3f
	.zero		1


	//   ....[53]....
        /*11c4*/ 	.word	0x00020590
        /*11c8*/ 	.word	0x00000009
        /*11cc*/ 	.word	0x00030850
        /*11d0*/ 	.short	0x010a
        /*11d2*/ 	.byte	0x3f
	.zero		1


	//   ....[54]....
        /*11d4*/ 	.word	0x00020630
        /*11d8*/ 	.word	0x00000009
        /*11dc*/ 	.word	0x00030850
        /*11e0*/ 	.short	0x010a
        /*11e2*/ 	.byte	0x3f
	.zero		1


	//   ....[55]....
        /*11e4*/ 	.word	0x00020b40
        /*11e8*/ 	.word	0x000000cb
        /*11ec*/ 	.word	0x00000000
        /*11f0*/ 	.short	0x0101
        /*11f2*/ 	.byte	0x3f
	.zero		1


	//   ....[56]....
        /*11f4*/ 	.word	0x00022760
        /*11f8*/ 	.word	0x00000003
        /*11fc*/ 	.word	0x00000000
        /*1200*/ 	.short	0x0101
        /*1202*/ 	.byte	0x3f
	.zero		1


	//   ....[57]....
        /*1204*/ 	.word	0x00025160
        /*1208*/ 	.word	0x00000017
        /*120c*/ 	.word	0x00030820
        /*1210*/ 	.short	0x010a
        /*1212*/ 	.byte	0x3f
	.zero		1


	//   ....[58]....
        /*1214*/ 	.word	0x000251f0
        /*1218*/ 	.word	0x00000003
        /*121c*/ 	.word	0x000308a0
        /*1220*/ 	.short	0x010a
        /*1222*/ 	.byte	0x3f
	.zero		1


	//   ....[59]....
        /*1224*/ 	.word	0x00025640
        /*1228*/ 	.word	0x00000003
        /*122c*/ 	.word	0x000308c0
        /*1230*/ 	.short	0x010a
        /*1232*/ 	.byte	0x3f
	.zero		1


	//   ....[60]....
        /*1234*/ 	.word	0x00025b50
        /*1238*/ 	.word	0x0000000b
        /*123c*/ 	.word	0x000308a0
        /*1240*/ 	.short	0x010a
        /*1242*/ 	.byte	0x3f
	.zero		1


	//   ....[61]....
        /*1244*/ 	.word	0x00025f90
        /*1248*/ 	.word	0x0000000b
        /*124c*/ 	.word	0x000308c0
        /*1250*/ 	.short	0x010a
        /*1252*/ 	.byte	0x3f
	.zero		1


	//   ....[62]....
        /*1254*/ 	.word	0x000272c0
        /*1258*/ 	.word	0x00000007
        /*125c*/ 	.word	0x00030840
        /*1260*/ 	.short	0x010a
        /*1262*/ 	.byte	0x3f
	.zero		1


	//   ....[63]....
        /*1264*/ 	.word	0x00027980
        /*1268*/ 	.word	0x00000007
        /*126c*/ 	.word	0x00030830
        /*1270*/ 	.short	0x0107
        /*1272*/ 	.byte	0x3f
	.zero		1


	//   ....[64]....
        /*1274*/ 	.word	0x00027a30
        /*1278*/ 	.word	0x00000007
        /*127c*/ 	.word	0x00030830
        /*1280*/ 	.short	0x0101
        /*1282*/ 	.byte	0x3f
	.zero		1


	//   ....[65]....
        /*1284*/ 	.word	0x000285d0
        /*1288*/ 	.word	0x00000017
        /*128c*/ 	.word	0x00030800
        /*1290*/ 	.short	0x0107
        /*1292*/ 	.byte	0x3f
	.zero		1


	//   ....[66]....
        /*1294*/ 	.word	0x000286e0
        /*1298*/ 	.word	0x00000017
        /*129c*/ 	.word	0x00030800
        /*12a0*/ 	.short	0x0101
        /*12a2*/ 	.byte	0x3f
	.zero		1


	//   ....[67]....
        /*12a4*/ 	.word	0x00028700
        /*12a8*/ 	.word	0x00000017
        /*12ac*/ 	.word	0x00030820
        /*12b0*/ 	.short	0x010a
        /*12b2*/ 	.byte	0x3f
	.zero		1


	//   ....[68]....
        /*12b4*/ 	.word	0x00028ac0
        /*12b8*/ 	.word	0x00000007
        /*12bc*/ 	.word	0x00030840
        /*12c0*/ 	.short	0x010a
        /*12c2*/ 	.byte	0x3f
	.zero		1


	//   ....[69]....
        /*12c4*/ 	.word	0x00028fb0
        /*12c8*/ 	.word	0x00000007
        /*12cc*/ 	.word	0x00030830
        /*12d0*/ 	.short	0x0107
        /*12d2*/ 	.byte	0x3f
	.zero		1


	//   ....[70]....
        /*12d4*/ 	.word	0x00029060
        /*12d8*/ 	.word	0x00000007
        /*12dc*/ 	.word	0x00030830
        /*12e0*/ 	.short	0x0101
        /*12e2*/ 	.byte	0x3f
	.zero		1


	//   ....[71]....
        /*12e4*/ 	.word	0x000290c0
        /*12e8*/ 	.word	0x00000006
        /*12ec*/ 	.word	0x00030860
        /*12f0*/ 	.short	0x010a
        /*12f2*/ 	.byte	0x3f
	.zero		1


	//   ....[72]....
        /*12f4*/ 	.word	0x00029640
        /*12f8*/ 	.word	0x00000006
        /*12fc*/ 	.word	0x00030850
        /*1300*/ 	.short	0x0107
        /*1302*/ 	.byte	0x3f
	.zero		1


	//   ....[73]....
        /*1304*/ 	.word	0x00029790
        /*1308*/ 	.word	0x00000006
        /*130c*/ 	.word	0x00030850
        /*1310*/ 	.short	0x0101
        /*1312*/ 	.byte	0x3f
	.zero		1


	//   ....[74]....
        /*1314*/ 	.word	0x000299a0
        /*1318*/ 	.word	0x00000000
        /*131c*/ 	.word	0x00030860
        /*1320*/ 	.short	0x010a
        /*1322*/ 	.byte	0x3f
	.zero		1


	//   ....[75]....
        /*1324*/ 	.word	0x00029ec0
        /*1328*/ 	.word	0x00000000
        /*132c*/ 	.word	0x00030850
        /*1330*/ 	.short	0x0107
        /*1332*/ 	.byte	0x3f
	.zero		1


	//   ....[76]....
        /*1334*/ 	.word	0x00029f80
        /*1338*/ 	.word	0x00000000
        /*133c*/ 	.word	0x00030850
        /*1340*/ 	.short	0x0101
        /*1342*/ 	.byte	0x3f
	.zero		1


	//   ....[77]....
        /*1344*/ 	.word	0x0002aca0
        /*1348*/ 	.word	0x00000005
        /*134c*/ 	.word	0x00030820
        /*1350*/ 	.short	0x010a
        /*1352*/ 	.byte	0x3f
	.zero		1


	//   ....[78]....
        /*1354*/ 	.word	0x0002ae30
        /*1358*/ 	.word	0x00000003
        /*135c*/ 	.word	0x00030840
        /*1360*/ 	.short	0x010a
        /*1362*/ 	.byte	0x3f
	.zero		1


	//   ....[79]....
        /*1364*/ 	.word	0x0002aed0
        /*1368*/ 	.word	0x00000005
        /*136c*/ 	.word	0x00030840
        /*1370*/ 	.short	0x010a
        /*1372*/ 	.byte	0x3f
	.zero		1


	//   ....[80]....
        /*1374*/ 	.word	0x0002af10
        /*1378*/ 	.word	0x00000003
        /*137c*/ 	.word	0x00030860
        /*1380*/ 	.short	0x010a
        /*1382*/ 	.byte	0x3f
	.zero		1


	//   ....[81]....
        /*1384*/ 	.word	0x0002af50
        /*1388*/ 	.word	0x00000005
        /*138c*/ 	.word	0x00030860
        /*1390*/ 	.short	0x010a
        /*1392*/ 	.byte	0x3f
	.zero		1


	//   ....[82]....
        /*1394*/ 	.word	0x0002afb0
        /*1398*/ 	.word	0x00000057
        /*139c*/ 	.word	0x00030890
        /*13a0*/ 	.short	0x010a
        /*13a2*/ 	.byte	0x3f
	.zero		1


	//   ....[83]....
        /*13a4*/ 	.word	0x0002b260
        /*13a8*/ 	.word	0x00000057
        /*13ac*/ 	.word	0x00030890
        /*13b0*/ 	.short	0x010a
        /*13b2*/ 	.byte	0x3f
	.zero		1


	//   ....[84]....
        /*13b4*/ 	.word	0x0002b510
        /*13b8*/ 	.word	0x00000057
        /*13bc*/ 	.word	0x00030890
        /*13c0*/ 	.short	0x010a
        /*13c2*/ 	.byte	0x3f
	.zero		1


	//   ....[85]....
        /*13c4*/ 	.word	0x0002b7c0
        /*13c8*/ 	.word	0x00000057
        /*13cc*/ 	.word	0x000308b0
        /*13d0*/ 	.short	0x010a
        /*13d2*/ 	.byte	0x3f
	.zero		1


	//   ....[86]....
        /*13d4*/ 	.word	0x0002bba0
        /*13d8*/ 	.word	0x00000002
        /*13dc*/ 	.word	0x00030800
        /*13e0*/ 	.short	0x010a
        /*13e2*/ 	.byte	0x3f
	.zero		1


	//   ....[87]....
        /*13e4*/ 	.word	0x0002bf80
        /*13e8*/ 	.word	0x00000002
        /*13ec*/ 	.word	0x00030800
        /*13f0*/ 	.short	0x010a
        /*13f2*/ 	.byte	0x3f
	.zero		1


	//   ....[88]....
        /*13f4*/ 	.word	0x0002bfd0
        /*13f8*/ 	.word	0x0000004b
        /*13fc*/ 	.word	0x00030830
        /*1400*/ 	.short	0x010a
        /*1402*/ 	.byte	0x3f
	.zero		1


	//   ....[89]....
        /*1404*/ 	.word	0x0002c020
        /*1408*/ 	.word	0x00000005
        /*140c*/ 	.word	0x00030830
        /*1410*/ 	.short	0x010a
        /*1412*/ 	.byte	0x3f
	.zero		1


	//   ....[90]....
        /*1414*/ 	.word	0x0002c070
        /*1418*/ 	.word	0x0000000d
        /*141c*/ 	.word	0x00030850
        /*1420*/ 	.short	0x010a
        /*1422*/ 	.byte	0x3f
	.zero		1


	//   ....[91]....
        /*1424*/ 	.word	0x0002c0c0
        /*1428*/ 	.word	0x0000000d
        /*142c*/ 	.word	0x00030830
        /*1430*/ 	.short	0x010a
        /*1432*/ 	.byte	0x3f
	.zero		1


	//   ....[92]....
        /*1434*/ 	.word	0x0002c110
        /*1438*/ 	.word	0x00000014
        /*143c*/ 	.word	0x00030850
        /*1440*/ 	.short	0x010a
        /*1442*/ 	.byte	0x3f
	.zero		1


	//   ....[93]....
        /*1444*/ 	.word	0x0002c160
        /*1448*/ 	.word	0x00000000
        /*144c*/ 	.word	0x00030830
        /*1450*/ 	.short	0x010a
        /*1452*/ 	.byte	0x3f
	.zero		1


	//   ....[94]....
        /*1454*/ 	.word	0x0002c1b0
        /*1458*/ 	.word	0x00000014
        /*145c*/ 	.word	0x00030850
        /*1460*/ 	.short	0x010a
        /*1462*/ 	.byte	0x3f
	.zero		1


	//   ....[95]....
        /*1464*/ 	.word	0x0002c200
        /*1468*/ 	.word	0x00000009
        /*146c*/ 	.word	0x00030850
        /*1470*/ 	.short	0x010a
        /*1472*/ 	.byte	0x3f
	.zero		1


	//   ....[96]....
        /*1474*/ 	.word	0x0002c3a0
        /*1478*/ 	.word	0x00000017
        /*147c*/ 	.word	0x00030820
        /*1480*/ 	.short	0x010a
        /*1482*/ 	.byte	0x3f
	.zero		1


	//   ....[97]....
        /*1484*/ 	.word	0x0002c3f0
        /*1488*/ 	.word	0x00000003
        /*148c*/ 	.word	0x000308a0
        /*1490*/ 	.short	0x010a
        /*1492*/ 	.byte	0x3f
	.zero		1


	//   ....[98]....
        /*1494*/ 	.word	0x0002c440
        /*1498*/ 	.word	0x00000003
        /*149c*/ 	.word	0x000308c0
        /*14a0*/ 	.short	0x010a
        /*14a2*/ 	.byte	0x3f
	.zero		1


	//   ....[99]....
        /*14a4*/ 	.word	0x0002c490
        /*14a8*/ 	.word	0x0000000b
        /*14ac*/ 	.word	0x000308a0
        /*14b0*/ 	.short	0x010a
        /*14b2*/ 	.byte	0x3f
	.zero		1


	//   ....[100]....
        /*14b4*/ 	.word	0x0002c4e0
        /*14b8*/ 	.word	0x0000000b
        /*14bc*/ 	.word	0x000308c0
        /*14c0*/ 	.short	0x010a
        /*14c2*/ 	.byte	0x3f
	.zero		1


	//   ....[101]....
        /*14c4*/ 	.word	0x0002c600
        /*14c8*/ 	.word	0x00000007
        /*14cc*/ 	.word	0x00030840
        /*14d0*/ 	.short	0x010a
        /*14d2*/ 	.byte	0x3f
	.zero		1


	//   ....[102]....
        /*14d4*/ 	.word	0x0002d9d0
        /*14d8*/ 	.word	0x00000017
        /*14dc*/ 	.word	0x00030820
        /*14e0*/ 	.short	0x010a
        /*14e2*/ 	.byte	0x3f
	.zero		1


	//   ....[103]....
        /*14e4*/ 	.word	0x0002da20
        /*14e8*/ 	.word	0x00000007
        /*14ec*/ 	.word	0x00030840
        /*14f0*/ 	.short	0x010a
        /*14f2*/ 	.byte	0x3f
	.zero		1


	//   ....[104]....
        /*14f4*/ 	.word	0x0002e1f0
        /*14f8*/ 	.word	0x00000006
        /*14fc*/ 	.word	0x00030860
        /*1500*/ 	.short	0x010a
        /*1502*/ 	.byte	0x3f
	.zero		1


	//   ....[105]....
        /*1504*/ 	.word	0x0002ea90
        /*1508*/ 	.word	0x00000000
        /*150c*/ 	.word	0x00030860
        /*1510*/ 	.short	0x010a
        /*1512*/ 	.byte	0x3f
	.zero		1


	//   ....[106]....
        /*1514*/ 	.word	0x0002fc20
        /*1518*/ 	.word	0x00000005
        /*151c*/ 	.word	0x00030820
        /*1520*/ 	.short	0x010a
        /*1522*/ 	.byte	0x3f
	.zero		1


	//   ....[107]....
        /*1524*/ 	.word	0x0002fdc0
        /*1528*/ 	.word	0x00000003
        /*152c*/ 	.word	0x00030840
        /*1530*/ 	.short	0x010a
        /*1532*/ 	.byte	0x3f
	.zero		1


	//   ....[108]....
        /*1534*/ 	.word	0x0002fe10
        /*1538*/ 	.word	0x00000005
        /*153c*/ 	.word	0x00030840
        /*1540*/ 	.short	0x010a
        /*1542*/ 	.byte	0x3f
	.zero		1


	//   ....[109]....
        /*1544*/ 	.word	0x0002fe60
        /*1548*/ 	.word	0x00000003
        /*154c*/ 	.word	0x00030860
        /*1550*/ 	.short	0x010a
        /*1552*/ 	.byte	0x3f
	.zero		1


	//----- nvinfo : EIATTR_NUM_MBARRIERS
	.align		4
.L_739:
        /*1554*/ 	.byte	0x03, 0x38
        /*1556*/ 	.short	0x0016


	//----- nvinfo : EIATTR_EXIT_INSTR_OFFSETS
	.align		4
        /*1558*/ 	.byte	0x04, 0x1c
        /*155a*/ 	.short	(.L_741 - .L_740)


	//   ....[0]....
.L_740:
        /*155c*/ 	.word	0x0002afa0


	//----- nvinfo : EIATTR_MAX_THREADS
	.align		4
.L_741:
        /*1560*/ 	.byte	0x04, 0x05
        /*1562*/ 	.short	(.L_743 - .L_742)
.L_742:
        /*1564*/ 	.word	0x00000180
        /*1568*/ 	.word	0x00000001
        /*156c*/ 	.word	0x00000001


	//----- nvinfo : EIATTR_CRS_STACK_SIZE
	.align		4
.L_743:
        /*1570*/ 	.byte	0x04, 0x1e
        /*1572*/ 	.short	(.L_745 - .L_744)
.L_744:
        /*1574*/ 	.word	0x00000000


	//----- nvinfo : EIATTR_CBANK_PARAM_SIZE
	.align		4
.L_745:
        /*1578*/ 	.byte	0x03, 0x19
        /*157a*/ 	.short	0x0af0


	//----- nvinfo : EIATTR_PARAM_CBANK
	.align		4
        /*157c*/ 	.byte	0x04, 0x0a
        /*157e*/ 	.short	(.L_747 - .L_746)
	.align		4
.L_746:
        /*1580*/ 	.word	index@(.nv.constant0._ZN7cutlass13device_kernelIN5flash11enable_sm90INS1_16FlashAttnFwdSm90INS1_25CollectiveMainloopFwdSm90ILi2EN4cute5tupleIJNS5_1CILi1EEES8_S8_EEENS6_IJNS7_ILi128EEENS7_ILi96EEENS7_ILi192EEEEEELi192ENS_6half_tEfNS_4arch4Sm90ELb0ELb1ELb1ELb1ELb1ELb1ELb0ELb1ELb1ELb1ELb0ELb0EEENS1_21CollectiveEpilogueFwdINS6_IJSA_SC_SB_EEES9_SE_SG_Li256ELb1ELb1ELb0ELb0EEENS1_36VarlenDynamicPersistentTileSchedulerILi128ELi96ELi256ELi128ELb0ELb1ELb1ELb1ELb0ELb1EEEEEEEEEvNT_6ParamsE)
        /*1584*/ 	.short	0x0210
        /*1586*/ 	.short	0x0af0


	//----- nvinfo : EIATTR_SW_WAR
	.align		4
.L_747:
        /*1588*/ 	.byte	0x04, 0x36
        /*158a*/ 	.short	(.L_749 - .L_748)
.L_748:
        /*158c*/ 	.word	0x00000008
.L_749:


//--------------------- .nv.info._ZN7cutlass13device_kernelIN5flash11enable_sm90INS1_16FlashAttnFwdSm90INS1_25CollectiveMainloopFwdSm90ILi2EN4cute5tupleIJNS5_1CILi1EEES8_S8_EEENS6_IJNS7_ILi128EEENS7_ILi96EEENS7_ILi192EEEEEELi192ENS_6half_tEfNS_4arch4Sm90ELb1ELb0ELb1ELb0ELb1ELb0ELb0ELb1ELb1ELb1ELb0ELb0EEENS1_21CollectiveEpilogueFwdINS6_IJSA_SC_SB_EEES9_SE_SG_Li256ELb0ELb1ELb0ELb0EEENS1_30DynamicPersistentTileSchedulerILi256ELi128ELb0ELb1ELb1EEEEEEEEEvNT_6ParamsE --------------------------
	.section	.nv.info._ZN7cutlass13device_kernelIN5flash11enable_sm90INS1_16FlashAttnFwdSm90INS1_25CollectiveMainloopFwdSm90ILi2EN4cute5tupleIJNS5_1CILi1EEES8_S8_EEENS6_IJNS7_ILi128EEENS7_ILi96EEENS7_ILi192EEEEEELi192ENS_6half_tEfNS_4arch4Sm90ELb1ELb0ELb1ELb0ELb1ELb0ELb0ELb1ELb1ELb1ELb0ELb0EEENS1_21CollectiveEpilogueFwdINS6_IJSA_SC_SB_EEES9_SE_SG_Li256ELb0ELb1ELb0ELb0EEENS1_30DynamicPersistentTileSchedulerILi256ELi128ELb0ELb1ELb1EEEEEEEEEvNT_6ParamsE,"",@"SHT_CUDA_INFO"
	.sectionflags	@""
	.align	4


	//----- nvinfo : EIATTR_CUDA_API_VERSION
	.align		4
        /*0000*/ 	.byte	0x04, 0x37
        /*0002*/ 	.short	(.L_751 - .L_750)
.L_750:
        /*0004*/ 	.word	0x00000082


	//----- nvinfo : EIATTR_KPARAM_INFO
	.align		4
.L_751:
        /*0008*/ 	.byte	0x04, 0x17
        /*000a*/ 	.short	(.L_753 - .L_752)
.L_752:
        /*000c*/ 	.word	0x00000000
        /*0010*/ 	.short	0x0000
        /*0012*/ 	.short	0x0070
        /*0014*/ 	.byte	0x00, 0xf0, 0x01, 0x2a


	//----- nvinfo : EIATTR_SPARSE_MMA_MASK
	.align		4
.L_753:
        /*0018*/ 	.byte	0x03, 0x50
        /*001a*/ 	.short	0x0000


	//----- nvinfo : EIATTR_MAXREG_COUNT
	.align		4
        /*001c*/ 	.byte	0x03, 0x1b
        /*001e*/ 	.short	0x00a8


	//----- nvinfo : EIATTR_NUM_BARRIERS
	.align		4
        /*0020*/ 	.byte	0x02, 0x4c
        /*0022*/ 	.byte	0x09
	.zero		1


	//----- nvinfo : EIATTR_EXTERNS
	.align		4
        /*0024*/ 	.byte	0x04, 0x0f
        /*0026*/ 	.short	(.L_755 - .L_754)


	//   ....[0]....
	.align		4
.L_754:
        /*0028*/ 	.word	index@(__assertfail)


	//----- nvinfo : EIATTR_ANNOTATIONS
	.align		4
.L_755:
        /*002c*/ 	.byte	0x04, 0x55
        /*002e*/ 	.short	(.L_757 - .L_756)


	//   ....[0]....
.L_756:
        /*0030*/ 	.word	0x00000001
        /*0034*/ 	.byte	0xa0, 0x08, 0x00, 0x00, 0x01, 0x00, 0x00, 0x00, 0x60, 0x09, 0x00, 0x00, 0x01, 0x00, 0x00, 0x00
        /*0044*/ 	.byte	0xe0, 0xc5, 0x00, 0x00, 0x01, 0x00, 0x00, 0x00, 0x80, 0xc6, 0x00, 0x00, 0x01, 0x00, 0x00, 0x00
        /*0054*/ 	.byte	0x00, 0xc7, 0x00, 0x00, 0x01, 0x00, 0x00, 0x00, 0x70, 0xea, 0x00, 0x00, 0x01, 0x00, 0x00, 0x00
        /*0064*/ 	.byte	0x90, 0xea, 0x00, 0x00, 0x01, 0x00, 0x00, 0x00, 0x70, 0x04, 0x01, 0x00, 0x01, 0x00, 0x00, 0x00
        /*0074*/ 	.byte	0x10, 0x06, 0x01, 0x00


	//----- nvinfo : EIATTR_MERCURY_ISA_VERSION
	.align		4
.L_757:
        /*0078*/ 	.byte	0x03, 0x5f
        /*007a*/ 	.short	0x0101


	//----- nvinfo : EIATTR_INT_WARP_WIDE_INSTR_OFFSETS
	.align		4
        /*007c*/ 	.byte	0x04, 0x31
        /*007e*/ 	.short	(.L_759 - .L_758)


	//   ....[0]....
.L_758:
        /*0080*/ 	.word	0x000000c0


	//   ....[1]....
        /*0084*/ 	.word	0x000000d0


	//   ....[2]....
        /*0088*/ 	.word	0x00000170


	//   ....[3]....
        /*008c*/ 	.word	0x0000cf70


	//   ....[4]....
        /*0090*/ 	.word	0x0000d000


	//   ....[5]....
        /*0094*/ 	.word	0x0000fbc0


	//   ....[6]....
        /*0098*/ 	.word	0x0000fc50


	//----- nvinfo : EIATTR_COOP_GROUP_MASK_REGIDS
	.align		4
.L_759:
        /*009c*/ 	.byte	0x04, 0x29
        /*009e*/ 	.short	(.L_761 - .L_760)


	//   ....[0]....
.L_760:
        /*00a0*/ 	.word	0xffffffff


	//   ....[1]....
        /*00a4*/ 	.word	0xffffffff


	//   ....[2]....
        /*00a8*/ 	.word	0xffffffff


	//   ....[3]....
        /*00ac*/ 	.word	0xffffffff


	//   ....[4]....
        /*00b0*/ 	.word	0xffffffff


	//   ....[5]....
        /*00b4*/ 	.word	0xffffffff


	//   ....[6]....
        /*00b8*/ 	.word	0xffffffff


	//   ....[7]....
        /*00bc*/ 	.word	0xffffffff


	//   ....[8]....
        /*00c0*/ 	.word	0xffffffff


	//   ....[9]....
        /*00c4*/ 	.word	0xffffffff


	//   ....[10]....
        /*00c8*/ 	.word	0xffffffff


	//   ....[11]....
        /*00cc*/ 	.word	0xffffffff


	//   ....[12]....
        /*00d0*/ 	.word	0xffffffff


	//   ....[13]....
        /*00d4*/ 	.word	0xffffffff


	//   ....[14]....
        /*00d8*/ 	.word	0xffffffff


	//   ....[15]....
        /*00dc*/ 	.word	0xffffffff


	//   ....[16]....
        /*00e0*/ 	.word	0xffffffff


	//   ....[17]....
        /*00e4*/ 	.word	0xffffffff


	//   ....[18]....
        /*00e8*/ 	.word	0xffffffff


	//   ....[19]....
        /*00ec*/ 	.word	0xffffffff


	//   ....[20]....
        /*00f0*/ 	.word	0xffffffff


	//   ....[21]....
        /*00f4*/ 	.word	0xffffffff


	//   ....[22]....
        /*00f8*/ 	.word	0xffffffff


	//   ....[23]....
        /*00fc*/ 	.word	0xffffffff


	//   ....[24]....
        /*0100*/ 	.word	0xffffffff


	//   ....[25]....
        /*0104*/ 	.word	0xffffffff


	//   ....[26]....
        /*0108*/ 	.word	0xffffffff


	//   ....[27]....
        /*010c*/ 	.word	0xffffffff


	//   ....[28]....
        /*0110*/ 	.word	0xffffffff


	//   ....[29]....
        /*0114*/ 	.word	0xffffffff


	//   ....[30]....
        /*0118*/ 	.word	0xffffffff


	//   ....[31]....
        /*011c*/ 	.word	0xffffffff


	//   ....[32]....
        /*0120*/ 	.word	0xffffffff


	//   ....[33]....
        /*0124*/ 	.word	0xffffffff


	//   ....[34]....
        /*0128*/ 	.word	0xffffffff


	//   ....[35]....
        /*012c*/ 	.word	0xffffffff


	//   ....[36]....
        /*0130*/ 	.word	0xffffffff


	//   ....[37]....
        /*0134*/ 	.word	0xffffffff


	//   ....[38]....
        /*0138*/ 	.word	0xffffffff


	//   ....[39]....
        /*013c*/ 	.word	0xffffffff


	//   ....[40]....
        /*0140*/ 	.word	0xffffffff


	//   ....[41]....
        /*0144*/ 	.word	0xffffffff


	//   ....[42]....
        /*0148*/ 	.word	0xffffffff


	//   ....[43]....
        /*014c*/ 	.word	0xffffffff


	//   ....[44]....
        /*0150*/ 	.word	0xffffffff


	//   ....[45]....
        /*0154*/ 	.word	0xffffffff


	//   ....[46]....
        /*0158*/ 	.word	0xffffffff


	//   ....[47]....
        /*015c*/ 	.word	0xffffffff


	//   ....[48]....
        /*0160*/ 	.word	0xffffffff


	//   ....[49]....
        /*0164*/ 	.word	0xffffffff


	//   ....[50]....
        /*0168*/ 	.word	0xffffffff


	//   ....[51]....
        /*016c*/ 	.word	0xffffffff


	//   ....[52]....
        /*0170*/ 	.word	0xffffffff


	//   ....[53]....
        /*0174*/ 	.word	0xffffffff


	//   ....[54]....
        /*0178*/ 	.word	0xffffffff


	//   ....[55]....
        /*017c*/ 	.word	0xffffffff


	//   ....[56]....
        /*0180*/ 	.word	0xffffffff


	//   ....[57]....
        /*0184*/ 	.word	0xffffffff


	//   ....[58]....
        /*0188*/ 	.word	0xffffffff


	//   ....[59]....
        /*018c*/ 	.word	0xffffffff


	//   ....[60]....
        /*0190*/ 	.word	0xffffffff


	//   ....[61]....
        /*0194*/ 	.word	0xffffffff


	//   ....[62]....
        /*0198*/ 	.word	0xffffffff


	//   ....[63]....
        /*019c*/ 	.word	0xffffffff


	//   ....[64]....
        /*01a0*/ 	.word	0xffffffff


	//   ....[65]....
        /*01a4*/ 	.word	0xffffffff


	//   ....[66]....
        /*01a8*/ 	.word	0xffffffff


	//   ....[67]....
        /*01ac*/ 	.word	0xffffffff


	//   ....[68]....
        /*01b0*/ 	.word	0xffffffff


	//   ....[69]....
        /*01b4*/ 	.word	0xffffffff


	//   ....[70]....
        /*01b8*/ 	.word	0xffffffff


	//   ....[71]....
        /*01bc*/ 	.word	0xffffffff


	//   ....[72]....
        /*01c0*/ 	.word	0xffffffff


	//   ....[73]....
        /*01c4*/ 	.word	0xffffffff


	//   ....[74]....
        /*01c8*/ 	.word	0xffffffff


	//   ....[75]....
        /*01cc*/ 	.word	0xffffffff


	//   ....[76]....
        /*01d0*/ 	.word	0xffffffff


	//   ....[77]....
        /*01d4*/ 	.word	0xffffffff


	//   ....[78]....
        /*01d8*/ 	.word	0xffffffff


	//   ....[79]....
        /*01dc*/ 	.word	0xffffffff


	//   ....[80]....
        /*01e0*/ 	.word	0xffffffff


	//   ....[81]....
        /*01e4*/ 	.word	0xffffffff


	//   ....[82]....
        /*01e8*/ 	.word	0xffffffff


	//   ....[83]....
        /*01ec*/ 	.word	0xffffffff


	//   ....[84]....
        /*01f0*/ 	.word	0xffffffff


	//   ....[85]....
        /*01f4*/ 	.word	0xffffffff


	//   ....[86]....
        /*01f8*/ 	.word	0xffffffff


	//   ....[87]....
        /*01fc*/ 	.word	0xffffffff


	//   ....[88]....
        /*0200*/ 	.word	0xffffffff


	//   ....[89]....
        /*0204*/ 	.word	0xffffffff


	//   ....[90]....
        /*0208*/ 	.word	0xffffffff


	//   ....[91]....
        /*020c*/ 	.word	0xffffffff


	//   ....[92]....
        /*0210*/ 	.word	0xffffffff


	//   ....[93]....
        /*0214*/ 	.word	0xffffffff


	//   ....[94]....
        /*0218*/ 	.word	0xffffffff


	//   ....[95]....
        /*021c*/ 	.word	0xffffffff


	//   ....[96]....
        /*0220*/ 	.word	0xffffffff


	//   ....[97]....
        /*0224*/ 	.word	0xffffffff


	//   ....[98]....
        /*0228*/ 	.word	0xffffffff


	//   ....[99]....
        /*022c*/ 	.word	0xffffffff


	//   ....[100]....
        /*0230*/ 	.word	0xffffffff


	//   ....[101]....
        /*0234*/ 	.word	0xffffffff


	//   ....[102]....
        /*0238*/ 	.word	0xffffffff


	//   ....[103]....
        /*023c*/ 	.word	0xffffffff


	//   ....[104]....
        /*0240*/ 	.word	0xffffffff


	//   ....[105]....
        /*0244*/ 	.word	0xffffffff


	//   ....[106]....
        /*0248*/ 	.word	0xffffffff


	//   ....[107]....
        /*024c*/ 	.word	0xffffffff


	//   ....[108]....
        /*0250*/ 	.word	0xffffffff


	//   ....[109]....
        /*0254*/ 	.word	0xffffffff


	//   ....[110]....
        /*0258*/ 	.word	0xffffffff


	//   ....[111]....
        /*025c*/ 	.word	0xffffffff


	//   ....[112]....
        /*0260*/ 	.word	0xffffffff


	//   ....[113]....
        /*0264*/ 	.word	0xffffffff


	//   ....[114]....
        /*0268*/ 	.word	0x0500000f


	//   ....[115]....
        /*026c*/ 	.word	0x0500000f


	//   ....[116]....
        /*0270*/ 	.word	0x0500000f


	//   ....[117]....
        /*0274*/ 	.word	0x0500000f


	//   ....[118]....
        /*0278*/ 	.word	0x0500000f


	//   ....[119]....
        /*027c*/ 	.word	0x0500000f


	//   ....[120]....
        /*0280*/ 	.word	0x0500000f


	//   ....[121]....
        /*0284*/ 	.word	0x0500000f


	//   ....[122]....
        /*0288*/ 	.word	0x0500000f


	//   ....[123]....
        /*028c*/ 	.word	0x0500000f


	//   ....[124]....
        /*0290*/ 	.word	0x0500000f


	//   ....[125]....
        /*0294*/ 	.word	0x0500000f


	//   ....[126]....
        /*0298*/ 	.word	0x0500000f


	//   ....[127]....
        /*029c*/ 	.word	0x0500000f


	//   ....[128]....
        /*02a0*/ 	.word	0x0500000f


	//   ....[129]....
        /*02a4*/ 	.word	0x0500000f


	//   ....[130]....
        /*02a8*/ 	.word	0x0500000f


	//   ....[131]....
        /*02ac*/ 	.word	0x0500000f


	//   ....[132]....
        /*02b0*/ 	.word	0x0500000f


	//   ....[133]....
        /*02b4*/ 	.word	0x0500000f


	//   ....[134]....
        /*02b8*/ 	.word	0x0500000f


	//   ....[135]....
        /*02bc*/ 	.word	0x0500000f


	//   ....[136]....
        /*02c0*/ 	.word	0x0500000f


	//   ....[137]....
        /*02c4*/ 	.word	0x0500000f


	//   ....[138]....
        /*02c8*/ 	.word	0x0500000f


	//   ....[139]....
        /*02cc*/ 	.word	0x0500000f


	//   ....[140]....
        /*02d0*/ 	.word	0x0500000f


	//   ....[141]....
        /*02d4*/ 	.word	0x0500000f


	//   ....[142]....
        /*02d8*/ 	.word	0x0500000f


	//   ....[143]....
        /*02dc*/ 	.word	0x0500000f


	//   ....[144]....
        /*02e0*/ 	.word	0x0500000f


	//   ....[145]....
        /*02e4*/ 	.word	0x0500000f


	//   ....[146]....
        /*02e8*/ 	.word	0x0500000f


	//   ....[147]....
        /*02ec*/ 	.word	0x0500000f


	//   ....[148]....
        /*02f0*/ 	.word	0x0500000f


	//   ....[149]....
        /*02f4*/ 	.word	0x0500000f


	//   ....[150]....
        /*02f8*/ 	.word	0x0500000f


	//   ....[151]....
        /*02fc*/ 	.word	0x0500000f


	//   ....[152]....
        /*0300*/ 	.word	0x0500000f


	//   ....[153]....
        /*0304*/ 	.word	0x0500000f


	//   ....[154]....
        /*0308*/ 	.word	0x0500000f


	//   ....[155]....
        /*030c*/ 	.word	0x0500000f


	//   ....[156]....
        /*0310*/ 	.word	0x0500000f


	//   ....[157]....
        /*0314*/ 	.word	0x0500000f


	//   ....[158]....
        /*0318*/ 	.word	0x0500000f


	//   ....[159]....
        /*031c*/ 	.word	0x0500000f


	//   ....[160]....
        /*0320*/ 	.word	0x0500000f


	//   ....[161]....
        /*0324*/ 	.word	0x0500000f


	//   ....[162]....
        /*0328*/ 	.word	0x0500000f


	//   ....[163]....
        /*032c*/ 	.word	0x0500000f


	//   ....[164]....
        /*0330*/ 	.word	0x0500000f


	//   ....[165]....
        /*0334*/ 	.word	0x0500000f


	//   ....[166]....
        /*0338*/ 	.word	0x0500000f


	//   ....[167]....
        /*033c*/ 	.word	0x0500000f


	//   ....[168]....
        /*0340*/ 	.word	0x0500000f


	//   ....[169]....
        /*0344*/ 	.word	0x0500000f


	//   ....[170]....
        /*0348*/ 	.word	0x0500000f


	//   ....[171]....
        /*034c*/ 	.word	0x0500000f


	//   ....[172]....
        /*0350*/ 	.word	0x0500000f


	//   ....[173]....
        /*0354*/ 	.word	0x0500000f


	//   ....[174]....
        /*0358*/ 	.word	0x0500000f


	//   ....[175]....
        /*035c*/ 	.word	0x0500000f


	//   ....[176]....
        /*0360*/ 	.word	0x0500000f


	//   ....[177]....
        /*0364*/ 	.word	0x0500000f


	//   ....[178]....
        /*0368*/ 	.word	0x0500000f


	//   ....[179]....
        /*036c*/ 	.word	0x0500000f


	//   ....[180]....
        /*0370*/ 	.word	0x0500000f


	//----- nvinfo : EIATTR_COOP_GROUP_INSTR_OFFSETS
	.align		4
.L_761:
        /*0374*/ 	.byte	0x04, 0x28
        /*0376*/ 	.short	(.L_763 - .L_762)


	//   ....[0]....
.L_762:
        /*0378*/ 	.word	0x00000070


	//   ....[1]....
        /*037c*/ 	.word	0x000000b0


	//   ....[2]....
        /*0380*/ 	.word	0x000002d0


	//   ....[3]....
        /*0384*/ 	.word	0x00000430


	//   ....[4]....
        /*0388*/ 	.word	0x00000550


	//   ....[5]....
        /*038c*/ 	.word	0x000006b0


	//   ....[6]....
        /*0390*/ 	.word	0x00001530


	//   ....[7]....
        /*0394*/ 	.word	0x000020d0


	//   ....[8]....
        /*0398*/ 	.word	0x000022e0


	//   ....[9]....
        /*039c*/ 	.word	0x00002d20


	//   ....[10]....
        /*03a0*/ 	.word	0x00002db0


	//   ....[11]....
        /*03a4*/ 	.word	0x000034f0


	//   ....[12]....
        /*03a8*/ 	.word	0x00003570


	//   ....[13]....
        /*03ac*/ 	.word	0x000050a0


	//   ....[14]....
        /*03b0*/ 	.word	0x00005940


	//   ....[15]....
        /*03b4*/ 	.word	0x000059a0


	//   ....[16]....
        /*03b8*/ 	.word	0x000059b0


	//   ....[17]....
        /*03bc*/ 	.word	0x00006160


	//   ....[18]....
        /*03c0*/ 	.word	0x000061d0


	//   ....[19]....
        /*03c4*/ 	.word	0x00008490


	//   ....[20]....
        /*03c8*/ 	.word	0x000084c0


	//   ....[21]....
        /*03cc*/ 	.word	0x000084e0


	//   ....[22]....
        /*03d0*/ 	.word	0x00008500


	//   ....[23]....
        /*03d4*/ 	.word	0x000097f0


	//   ....[24]....
        /*03d8*/ 	.word	0x00009820


	//   ....[25]....
        /*03dc*/ 	.word	0x000098d0


	//   ....[26]....
        /*03e0*/ 	.word	0x000098e0


	//   ....[27]....
        /*03e4*/ 	.word	0x0000ae00


	//   ....[28]....
        /*03e8*/ 	.word	0x0000aed0


	//   ....[29]....
        /*03ec*/ 	.word	0x0000af00


	//   ....[30]....
        /*03f0*/ 	.word	0x0000af30


	//   ....[31]....
        /*03f4*/ 	.word	0x0000b620


	//   ....[32]....
        /*03f8*/ 	.word	0x0000b660


	//   ....[33]....
        /*03fc*/ 	.word	0x0000b760


	//   ....[34]....
        /*0400*/ 	.word	0x0000b780


	//   ....[35]....
        /*0404*/ 	.word	0x0000b880


	//   ....[36]....
        /*0408*/ 	.word	0x0000b8a0


	//   ....[37]....
        /*040c*/ 	.word	0x0000b9b0


	//   ....[38]....
        /*0410*/ 	.word	0x0000b9d0


	//   ....[39]....
        /*0414*/ 	.word	0x0000c0b0


	//   ....[40]....
        /*0418*/ 	.word	0x0000c0d0


	//   ....[41]....
        /*041c*/ 	.word	0x0000c1d0


	//   ....[42]....
        /*0420*/ 	.word	0x0000c1f0


	//   ....[43]....
        /*0424*/ 	.word	0x0000c2f0


	//   ....[44]....
        /*0428*/ 	.word	0x0000c310


	//   ....[45]....
        /*042c*/ 	.word	0x0000c420


	//   ....[46]....
        /*0430*/ 	.word	0x0000c440


	//   ....[47]....
        /*0434*/ 	.word	0x0000c610


	//   ....[48]....
        /*0438*/ 	.word	0x0000dae0


	//   ....[49]....
        /*043c*/ 	.word	0x0000db00


	//   ....[50]....
        /*0440*/ 	.word	0x0000db10


	//   ....[51]....
        /*0444*/ 	.word	0x0000db50


	//   ....[52]....
        /*0448*/ 	.word	0x0000dbe0


	//   ....[53]....
        /*044c*/ 	.word	0x0000dc00


	//   ....[54]....
        /*0450*/ 	.word	0x0000dc90


	//   ....[55]....
        /*0454*/ 	.word	0x0000dcb0


	//   ....[56]....
        /*0458*/ 	.word	0x0000dd40


	//   ....[57]....
        /*045c*/ 	.word	0x0000dd60


	//   ....[58]....
        /*0460*/ 	.word	0x0000ddf0


	//   ....[59]....
        /*0464*/ 	.word	0x0000de10


	//   ....[60]....
        /*0468*/ 	.word	0x0000e460


	//   ....[61]....
        /*046c*/ 	.word	0x0000e480


	//   ....[62]....
        /*0470*/ 	.word	0x0000e4a0


	//   ....[63]....
        /*0474*/ 	.word	0x0000e500


	//   ....[64]....
        /*0478*/ 	.word	0x0000e580


	//   ....[65]....
        /*047c*/ 	.word	0x0000e5b0


	//   ....[66]....
        /*0480*/ 	.word	0x0000e630


	//   ....[67]....
        /*0484*/ 	.word	0x0000e660


	//   ....[68]....
        /*0488*/ 	.word	0x0000e6e0


	//   ....[69]....
        /*048c*/ 	.word	0x0000e710


	//   ....[70]....
        /*0490*/ 	.word	0x0000e790


	//   ....[71]....
        /*0494*/ 	.word	0x0000e7c0


	//   ....[72]....
        /*0498*/ 	.word	0x0000e840


	//   ....[73]....
        /*049c*/ 	.word	0x0000e870


	//   ....[74]....
        /*04a0*/ 	.word	0x0000e8f0


	//   ....[75]....
        /*04a4*/ 	.word	0x0000e910


	//   ....[76]....
        /*04a8*/ 	.word	0x0000f030


	//   ....[77]....
        /*04ac*/ 	.word	0x0000f060


	//   ....[78]....
        /*04b0*/ 	.word	0x0000f070


	//   ....[79]....
        /*04b4*/ 	.word	0x0000f090


	//   ....[80]....
        /*04b8*/ 	.word	0x0000f0e0


	//   ....[81]....
        /*04bc*/ 	.word	0x0000f100


	//   ....[82]....
        /*04c0*/ 	.word	0x0000f160


	//   ....[83]....
        /*04c4*/ 	.word	0x0000f180


	//   ....[84]....
        /*04c8*/ 	.word	0x0000f1d0


	//   ....[85]....
        /*04cc*/ 	.word	0x0000f1f0


	//   ....[86]....
        /*04d0*/ 	.word	0x0000f240


	//   ....[87]....
        /*04d4*/ 	.word	0x0000f260


	//   ....[88]....
        /*04d8*/ 	.word	0x0000f500


	//   ....[89]....
        /*04dc*/ 	.word	0x0000f520


	//   ....[90]....
        /*04e0*/ 	.word	0x0000f540


	//   ....[91]....
        /*04e4*/ 	.word	0x0000f5c0


	//   ....[92]....
        /*04e8*/ 	.word	0x0000f5e0


	//   ....[93]....
        /*04ec*/ 	.word	0x0000f660


	//   ....[94]....
        /*04f0*/ 	.word	0x0000f680


	//   ....[95]....
        /*04f4*/ 	.word	0x0000f700


	//   ....[96]....
        /*04f8*/ 	.word	0x0000f720


	//   ....[97]....
        /*04fc*/ 	.word	0x0000f7a0


	//   ....[98]....
        /*0500*/ 	.word	0x0000f7c0


	//   ....[99]....
        /*0504*/ 	.word	0x0000f7d0


	//   ....[100]....
        /*0508*/ 	.word	0x0000fda0


	//   ....[101]....
        /*050c*/ 	.word	0x0000fdc0


	//   ....[102]....
        /*0510*/ 	.word	0x0000fdd0


	//   ....[103]....
        /*0514*/ 	.word	0x0000fdf0


	//   ....[104]....
        /*0518*/ 	.word	0x0000fe90


	//   ....[105]....
        /*051c*/ 	.word	0x0000fec0


	//   ....[106]....
        /*0520*/ 	.word	0x0000ff30


	//   ....[107]....
        /*0524*/ 	.word	0x0000ff60


	//   ....[108]....
        /*0528*/ 	.word	0x0000ffd0


	//   ....[109]....
        /*052c*/ 	.word	0x00010000


	//   ....[110]....
        /*0530*/ 	.word	0x00010070


	//   ....[111]....
        /*0534*/ 	.word	0x000100a0


	//   ....[112]....
        /*0538*/ 	.word	0x000103b0


	//   ....[113]....
        /*053c*/ 	.word	0x00010590


	//   ....[114]....
        /*0540*/ 	.word	0x00010b40


	//   ....[115]....
        /*0544*/ 	.word	0x00010c20


	//   ....[116]....
        /*0548*/ 	.word	0x00010cc0


	//   ....[117]....
        /*054c*/ 	.word	0x00010d40


	//   ....[118]....
        /*0550*/ 	.word	0x00010e00


	//   ....[119]....
        /*0554*/ 	.word	0x00010e80


	//   ....[120]....
        /*0558*/ 	.word	0x00010f60


	//   ....[121]....
        /*055c*/ 	.word	0x00010fe0


	//   ....[122]....
        /*0560*/ 	.word	0x000110c0


	//   ....[123]....
        /*0564*/ 	.word	0x00011140


	//   ....[124]....
        /*0568*/ 	.word	0x00011220


	//   ....[125]....
        /*056c*/ 	.word	0x000112a0


	//   ....[126]....
        /*0570*/ 	.word	0x00011370


	//   ....[127]....
        /*0574*/ 	.word	0x00011400


	//   ....[128]....
        /*0578*/ 	.word	0x00011480


	//   ....[129]....
        /*057c*/ 	.word	0x00011500


	//   ....[130]....
        /*0580*/ 	.word	0x000115c0


	//   ....[131]....
        /*0584*/ 	.word	0x00011640


	//   ....[132]....
        /*0588*/ 	.word	0x00011720


	//   ....[133]....
        /*058c*/ 	.word	0x000117a0


	//   ....[134]....
        /*0590*/ 	.word	0x00011880


	//   ....[135]....
        /*0594*/ 	.word	0x00011900


	//   ....[136]....
        /*0598*/ 	.word	0x000119e0


	//   ....[137]....
        /*059c*/ 	.word	0x00011a60


	//   ....[138]....
        /*05a0*/ 	.word	0x00011b40


	//   ....[139]....
        /*05a4*/ 	.word	0x00011bc0


	//   ....[140]....
        /*05a8*/ 	.word	0x00011ca0


	//   ....[141]....
        /*05ac*/ 	.word	0x00011d20


	//   ....[142]....
        /*05b0*/ 	.word	0x00011de0


	//   ....[143]....
        /*05b4*/ 	.word	0x00011f10


	//   ....[144]....
        /*05b8*/ 	.word	0x00011fc0


	//   ....[145]....
        /*05bc*/ 	.word	0x00012020


	//   ....[146]....
        /*05c0*/ 	.word	0x000120e0


	//   ....[147]....
        /*05c4*/ 	.word	0x00012140


	//   ....[148]....
        /*05c8*/ 	.word	0x00012200


	//   ....[149]....
        /*05cc*/ 	.word	0x00012260


	//   ....[150]....
        /*05d0*/ 	.word	0x00012320


	//   ....[151]....
        /*05d4*/ 	.word	0x00012380


	//   ....[152]....
        /*05d8*/ 	.word	0x00012440


	//   ....[153]....
        /*05dc*/ 	.word	0x000124a0


	//   ....[154]....
        /*05e0*/ 	.word	0x00012560


	//   ....[155]....
        /*05e4*/ 	.word	0x00012640


	//   ....[156]....
        /*05e8*/ 	.word	0x000126e0


	//   ....[157]....
        /*05ec*/ 	.word	0x00012740


	//   ....[158]....
        /*05f0*/ 	.word	0x00012830


	//   ....[159]....
        /*05f4*/ 	.word	0x00012890


	//   ....[160]....
        /*05f8*/ 	.word	0x00012980


	//   ....[161]....
        /*05fc*/ 	.word	0x000129e0


	//   ....[162]....
        /*0600*/ 	.word	0x00012ad0


	//   ....[163]....
        /*0604*/ 	.word	0x00012b30


	//   ....[164]....
        /*0608*/ 	.word	0x00012c20


	//   ....[165]....
        /*060c*/ 	.word	0x00012c80


	//   ....[166]....
        /*0610*/ 	.word	0x00012d40


	//   ....[167]....
        /*0614*/ 	.word	0x00012e80


	//   ....[168]....
        /*0618*/ 	.word	0x00012f20


	//   ....[169]....
        /*061c*/ 	.word	0x00012f80


	//   ....[170]....
        /*0620*/ 	.word	0x00013050


	//   ....[171]....
        /*0624*/ 	.word	0x00013110


	//   ....[172]....
        /*0628*/ 	.word	0x000131d0


	//   ....[173]....
        /*062c*/ 	.word	0x00013290


	//   ....[174]....
        /*0630*/ 	.word	0x00013350


	//   ....[175]....
        /*0634*/ 	.word	0x00013410


	//   ....[176]....
        /*0638*/ 	.word	0x000134d0


	//   ....[177]....
        /*063c*/ 	.word	0x00013590


	//   ....[178]....
        /*0640*/ 	.word	0x00013650


	//   ....[179]....
        /*0644*/ 	.word	0x00013740


	//   ....[180]....
        /*0648*/ 	.word	0x00013860


	//----- nvinfo : EIATTR_REG_RECONFIG
	.align		4
.L_763:
        /*064c*/ 	.byte	0x01, 0x54
	.zero		2


	//----- nvinfo : EIATTR_SYSCALL_OFFSETS
	.align		4
        /*0650*/ 	.byte	0x04, 0x46
        /*0652*/ 	.short	(.L_765 - .L_764)


	//   ....[0]....
.L_764:
        /*0654*/ 	.word	0x00001710


	//   ....[1]....
        /*0658*/ 	.word	0x0000d160


	//   ....[2]....
        /*065c*/ 	.word	0x0000d2b0


	//   ....[3]....
        /*0660*/ 	.word	0x0000d3a0


	//   ....[4]....
        /*0664*/ 	.word	0x0000e110


	//----- nvinfo : EIATTR_MBARRIER_INSTR_OFFSETS
	.align		4
.L_765:
        /*0668*/ 	.byte	0x04, 0x39
        /*066a*/ 	.short	(.L_767 - .L_766)


	//   ....[0]....
.L_766:
        /*066c*/ 	.word	0x00000180
        /*0670*/ 	.word	0x000000ff
        /*0674*/ 	.word	0x00030800
        /*0678*/ 	.short	0x0100
        /*067a*/ 	.byte	0x08
	.zero		1


	//   ....[1]....
        /*067c*/ 	.word	0x00000190
        /*0680*/ 	.word	0x000000ff
        /*0684*/ 	.word	0x00030820
        /*0688*/ 	.short	0x0100
        /*068a*/ 	.byte	0x08
	.zero		1


	//   ....[2]....
        /*068c*/ 	.word	0x00000280
        /*0690*/ 	.word	0x000000ff
        /*0694*/ 	.word	0x00030830
        /*0698*/ 	.short	0x0100
        /*069a*/ 	.byte	0x08
	.zero		1


	//   ....[3]....
        /*069c*/ 	.word	0x00000290
        /*06a0*/ 	.word	0x000000ff
        /*06a4*/ 	.word	0x00030840
        /*06a8*/ 	.short	0x0100
        /*06aa*/ 	.byte	0x08
	.zero		1


	//   ....[4]....
        /*06ac*/ 	.word	0x000002a0
        /*06b0*/ 	.word	0x000000ff
        /*06b4*/ 	.word	0x00030838
        /*06b8*/ 	.short	0x0100
        /*06ba*/ 	.byte	0x08
	.zero		1


	//   ....[5]....
        /*06bc*/ 	.word	0x000002b0
        /*06c0*/ 	.word	0x000000ff
        /*06c4*/ 	.word	0x00030848
        /*06c8*/ 	.short	0x0100
        /*06ca*/ 	.byte	0x08
	.zero		1


	//   ....[6]....
        /*06cc*/ 	.word	0x000003e0
        /*06d0*/ 	.word	0x000000ff
        /*06d4*/ 	.word	0x00030850
        /*06d8*/ 	.short	0x0100
        /*06da*/ 	.byte	0x08
	.zero		1


	//   ....[7]....
        /*06dc*/ 	.word	0x000003f0
        /*06e0*/ 	.word	0x000000ff
        /*06e4*/ 	.word	0x00030860
        /*06e8*/ 	.short	0x0100
        /*06ea*/ 	.byte	0x08
	.zero		1


	//   ....[8]....
        /*06ec*/ 	.word	0x00000400
        /*06f0*/ 	.word	0x000000ff
        /*06f4*/ 	.word	0x00030858
        /*06f8*/ 	.short	0x0100
        /*06fa*/ 	.byte	0x08
	.zero		1


	//   ....[9]....
        /*06fc*/ 	.word	0x00000410
        /*0700*/ 	.word	0x000000ff
        /*0704*/ 	.word	0x00030868
        /*0708*/ 	.short	0x0100
        /*070a*/ 	.byte	0x08
	.zero		1


	//   ....[10]....
        /*070c*/ 	.word	0x00000500
        /*0710*/ 	.word	0x000000ff
        /*0714*/ 	.word	0x00030870
        /*0718*/ 	.short	0x0100
        /*071a*/ 	.byte	0x06
	.zero		1


	//   ....[11]....
        /*071c*/ 	.word	0x00000510
        /*0720*/ 	.word	0x000000ff
        /*0724*/ 	.word	0x00030880
        /*0728*/ 	.short	0x0100
        /*072a*/ 	.byte	0x06
	.zero		1


	//   ....[12]....
        /*072c*/ 	.word	0x00000520
        /*0730*/ 	.word	0x000000ff
        /*0734*/ 	.word	0x00030878
        /*0738*/ 	.short	0x0100
        /*073a*/ 	.byte	0x06
	.zero		1


	//   ....[13]....
        /*073c*/ 	.word	0x00000530
        /*0740*/ 	.word	0x000000ff
        /*0744*/ 	.word	0x00030888
        /*0748*/ 	.short	0x0100
        /*074a*/ 	.byte	0x06
	.zero		1


	//   ....[14]....
        /*074c*/ 	.word	0x00000660
        /*0750*/ 	.word	0x000000ff
        /*0754*/ 	.word	0x00030890
        /*0758*/ 	.short	0x0100
        /*075a*/ 	.byte	0x08
	.zero		1


	//   ....[15]....
        /*075c*/ 	.word	0x00000670
        /*0760*/ 	.word	0x000000ff
        /*0764*/ 	.word	0x000308a0
        /*0768*/ 	.short	0x0100
        /*076a*/ 	.byte	0x08
	.zero		1


	//   ....[16]....
        /*076c*/ 	.word	0x00000680
        /*0770*/ 	.word	0x000000ff
        /*0774*/ 	.word	0x00030898
        /*0778*/ 	.short	0x0100
        /*077a*/ 	.byte	0x08
	.zero		1


	//   ....[17]....
        /*077c*/ 	.word	0x00000690
        /*0780*/ 	.word	0x000000ff
        /*0784*/ 	.word	0x000308a8
        /*0788*/ 	.short	0x0100
        /*078a*/ 	.byte	0x08
	.zero		1


	//   ....[18]....
        /*078c*/ 	.word	0x000007d0
        /*0790*/ 	.word	0x000000ff
        /*0794*/ 	.word	0x000308b0
        /*0798*/ 	.short	0x0100
        /*079a*/ 	.byte	0x08
	.zero		1


	//   ....[19]....
        /*079c*/ 	.word	0x000007e0
        /*07a0*/ 	.word	0x000000ff
        /*07a4*/ 	.word	0x000308c0
        /*07a8*/ 	.short	0x0100
        /*07aa*/ 	.byte	0x08
	.zero		1


	//   ....[20]....
        /*07ac*/ 	.word	0x000007f0
        /*07b0*/ 	.word	0x000000ff
        /*07b4*/ 	.word	0x000308b8
        /*07b8*/ 	.short	0x0100
        /*07ba*/ 	.byte	0x08
	.zero		1


	//   ....[21]....
        /*07bc*/ 	.word	0x00000800
        /*07c0*/ 	.word	0x000000ff
        /*07c4*/ 	.word	0x000308c8
        /*07c8*/ 	.short	0x0100
        /*07ca*/ 	.byte	0x08
	.zero		1


	//   ....[22]....
        /*07cc*/ 	.word	0x000017b0
        /*07d0*/ 	.word	0x000000ff
        /*07d4*/ 	.word	0x00030800
        /*07d8*/ 	.short	0x010a
        /*07da*/ 	.byte	0x28
	.zero		1


	//   ....[23]....
        /*07dc*/ 	.word	0x00001830
        /*07e0*/ 	.word	0x00000000
        /*07e4*/ 	.word	0x00030830
        /*07e8*/ 	.short	0x010a
        /*07ea*/ 	.byte	0x3f
	.zero		1


	//   ....[24]....
        /*07ec*/ 	.word	0x00001870
        /*07f0*/ 	.word	0x00000000
        /*07f4*/ 	.word	0x00030830
        /*07f8*/ 	.short	0x010a
        /*07fa*/ 	.byte	0x3f
	.zero		1


	//   ....[25]....
        /*07fc*/ 	.word	0x00002830
        /*0800*/ 	.word	0x000000ff
        /*0804*/ 	.word	0x00000000
        /*0808*/ 	.short	0x0101
        /*080a*/ 	.byte	0x05
	.zero		1


	//   ....[26]....
        /*080c*/ 	.word	0x000040a0
        /*0810*/ 	.word	0x000000ff
        /*0814*/ 	.word	0x00030830
        /*0818*/ 	.short	0x010a
        /*081a*/ 	.byte	0x08
	.zero		1


	//   ....[27]....
        /*081c*/ 	.word	0x000040e0
        /*0820*/ 	.word	0x000000ff
        /*0824*/ 	.word	0x00030830
        /*0828*/ 	.short	0x010a
        /*082a*/ 	.byte	0x08
	.zero		1


	//   ....[28]....
        /*082c*/ 	.word	0x00004c20
        /*0830*/ 	.word	0x000000ff
        /*0834*/ 	.word	0x00030850
        /*0838*/ 	.short	0x010a
        /*083a*/ 	.byte	0x09
	.zero		1


	//   ....[29]....
        /*083c*/ 	.word	0x00004c60
        /*0840*/ 	.word	0x000000ff
        /*0844*/ 	.word	0x00030850
        /*0848*/ 	.short	0x010a
        /*084a*/ 	.byte	0x09
	.zero		1


	//   ....[30]....
        /*084c*/ 	.word	0x000053a0
        /*0850*/ 	.word	0x000000ff
        /*0854*/ 	.word	0x00000000
        /*0858*/ 	.short	0x0101
        /*085a*/ 	.byte	0x08
	.zero		1


	//   ....[31]....
        /*085c*/ 	.word	0x00006b30
        /*0860*/ 	.word	0x000000ff
        /*0864*/ 	.word	0x00000000
        /*0868*/ 	.short	0x0101
        /*086a*/ 	.byte	0x09
	.zero		1


	//   ....[32]....
        /*086c*/ 	.word	0x00006d20
        /*0870*/ 	.word	0x000000ff
        /*0874*/ 	.word	0x00030830
        /*0878*/ 	.short	0x010a
        /*087a*/ 	.byte	0x08
	.zero		1


	//   ....[33]....
        /*087c*/ 	.word	0x00006d60
        /*0880*/ 	.word	0x000000ff
        /*0884*/ 	.word	0x00030830
        /*0888*/ 	.short	0x010a
        /*088a*/ 	.byte	0x08
	.zero		1


	//   ....[34]....
        /*088c*/ 	.word	0x000078a0
        /*0890*/ 	.word	0x000000ff
        /*0894*/ 	.word	0x00030850
        /*0898*/ 	.short	0x010a
        /*089a*/ 	.byte	0x08
	.zero		1


	//   ....[35]....
        /*089c*/ 	.word	0x000078e0
        /*08a0*/ 	.word	0x000000ff
        /*08a4*/ 	.word	0x00030850
        /*08a8*/ 	.short	0x010a
        /*08aa*/ 	.byte	0x08
	.zero		1


	//   ....[36]....
        /*08ac*/ 	.word	0x00007fc0
        /*08b0*/ 	.word	0x000000ff
        /*08b4*/ 	.word	0x00000000
        /*08b8*/ 	.short	0x0101
        /*08ba*/ 	.byte	0x05
	.zero		1


	//   ....[37]....
        /*08bc*/ 	.word	0x00009040
        /*08c0*/ 	.word	0x000000ff
        /*08c4*/ 	.word	0x00000000
        /*08c8*/ 	.short	0x0101
        /*08ca*/ 	.byte	0x08
	.zero		1


	//   ....[38]....
        /*08cc*/ 	.word	0x00009760
        /*08d0*/ 	.word	0x000000ff
        /*08d4*/ 	.word	0x00030850
        /*08d8*/ 	.short	0x010a
        /*08da*/ 	.byte	0x05
	.zero		1


	//   ....[39]....
        /*08dc*/ 	.word	0x000097a0
        /*08e0*/ 	.word	0x000000ff
        /*08e4*/ 	.word	0x00030850
        /*08e8*/ 	.short	0x010a
        /*08ea*/ 	.byte	0x05
	.zero		1


	//   ....[40]....
        /*08ec*/ 	.word	0x00009dc0
        /*08f0*/ 	.word	0x000000ff
        /*08f4*/ 	.word	0x00000000
        /*08f8*/ 	.short	0x0101
        /*08fa*/ 	.byte	0x04
	.zero		1


	//   ....[41]....
        /*08fc*/ 	.word	0x0000b650
        /*0900*/ 	.word	0x00000034
        /*0904*/ 	.word	0x00000000
        /*0908*/ 	.short	0x0101
        /*090a*/ 	.byte	0x3f
	.zero		1


	//   ....[42]....
        /*090c*/ 	.word	0x0000d8f0
        /*0910*/ 	.word	0x00000000
        /*0914*/ 	.word	0x00030840
        /*0918*/ 	.short	0x010a
        /*091a*/ 	.byte	0x3f
	.zero		1


	//   ....[43]....
        /*091c*/ 	.word	0x0000df00
        /*0920*/ 	.word	0x00000000
        /*0924*/ 	.word	0x00030830
        /*0928*/ 	.short	0x0107
        /*092a*/ 	.byte	0x3f
	.zero		1


	//   ....[44]....
        /*092c*/ 	.word	0x0000dfb0
        /*0930*/ 	.word	0x00000000
        /*0934*/ 	.word	0x00030830
        /*0938*/ 	.short	0x0101
        /*093a*/ 	.byte	0x3f
	.zero		1


	//   ....[45]....
        /*093c*/ 	.word	0x0000ea00
        /*0940*/ 	.word	0x00000011
        /*0944*/ 	.word	0x00030800
        /*0948*/ 	.short	0x0107
        /*094a*/ 	.byte	0x3f
	.zero		1


	//   ....[46]....
        /*094c*/ 	.word	0x0000eaf0
        /*0950*/ 	.word	0x00000011
        /*0954*/ 	.word	0x00030800
        /*0958*/ 	.short	0x0101
        /*095a*/ 	.byte	0x3f
	.zero		1


	//   ....[47]....
        /*095c*/ 	.word	0x0000eb10
        /*0960*/ 	.word	0x00000011
        /*0964*/ 	.word	0x00030820
        /*0968*/ 	.short	0x010a
        /*096a*/ 	.byte	0x3f
	.zero		1


	//   ....[48]....
        /*096c*/ 	.word	0x0000ee60
        /*0970*/ 	.word	0x00000006
        /*0974*/ 	.word	0x00030840
        /*0978*/ 	.short	0x010a
        /*097a*/ 	.byte	0x3f
	.zero		1


	//   ....[49]....
        /*097c*/ 	.word	0x0000f330
        /*0980*/ 	.word	0x00000006
        /*0984*/ 	.word	0x00030830
        /*0988*/ 	.short	0x0107
        /*098a*/ 	.byte	0x3f
	.zero		1


	//   ....[50]....
        /*098c*/ 	.word	0x0000f3e0
        /*0990*/ 	.word	0x00000006
        /*0994*/ 	.word	0x00030830
        /*0998*/ 	.short	0x0101
        /*099a*/ 	.byte	0x3f
	.zero		1


	//   ....[51]....
        /*099c*/ 	.word	0x0000f440
        /*09a0*/ 	.word	0x00000006
        /*09a4*/ 	.word	0x00030860
        /*09a8*/ 	.short	0x010a
        /*09aa*/ 	.byte	0x3f
	.zero		1


	//   ....[52]....
        /*09ac*/ 	.word	0x0000f9a0
        /*09b0*/ 	.word	0x00000006
        /*09b4*/ 	.word	0x00030850
        /*09b8*/ 	.short	0x0107
        /*09ba*/ 	.byte	0x3f
	.zero		1


	//   ....[53]....
        /*09bc*/ 	.word	0x0000faf0
        /*09c0*/ 	.word	0x00000006
        /*09c4*/ 	.word	0x00030850
        /*09c8*/ 	.short	0x0101
        /*09ca*/ 	.byte	0x3f
	.zero		1


	//   ....[54]....
        /*09cc*/ 	.word	0x0000fd00
        /*09d0*/ 	.word	0x00000004
        /*09d4*/ 	.word	0x00030860
        /*09d8*/ 	.short	0x010a
        /*09da*/ 	.byte	0x3f
	.zero		1


	//   ....[55]....
        /*09dc*/ 	.word	0x000101c0
        /*09e0*/ 	.word	0x00000004
        /*09e4*/ 	.word	0x00030850
        /*09e8*/ 	.short	0x0107
        /*09ea*/ 	.byte	0x3f
	.zero		1


	//   ....[56]....
        /*09ec*/ 	.word	0x00010270
        /*09f0*/ 	.word	0x00000004
        /*09f4*/ 	.word	0x00030850
        /*09f8*/ 	.short	0x0101
        /*09fa*/ 	.byte	0x3f
	.zero		1


	//   ....[57]....
        /*09fc*/ 	.word	0x00010510
        /*0a00*/ 	.word	0x00000004
        /*0a04*/ 	.word	0x00030820
        /*0a08*/ 	.short	0x010a
        /*0a0a*/ 	.byte	0x3f
	.zero		1


	//   ....[58]....
        /*0a0c*/ 	.word	0x000106b0
        /*0a10*/ 	.word	0x00000005
        /*0a14*/ 	.word	0x00030840
        /*0a18*/ 	.short	0x010a
        /*0a1a*/ 	.byte	0x3f
	.zero		1


	//   ....[59]....
        /*0a1c*/ 	.word	0x00010750
        /*0a20*/ 	.word	0x00000017
        /*0a24*/ 	.word	0x00030840
        /*0a28*/ 	.short	0x010a
        /*0a2a*/ 	.byte	0x3f
	.zero		1


	//   ....[60]....
        /*0a2c*/ 	.word	0x00010790
        /*0a30*/ 	.word	0x00000005
        /*0a34*/ 	.word	0x00030860
        /*0a38*/ 	.short	0x010a
        /*0a3a*/ 	.byte	0x3f
	.zero		1


	//   ....[61]....
        /*0a3c*/ 	.word	0x000107d0
        /*0a40*/ 	.word	0x00000017
        /*0a44*/ 	.word	0x00030860
        /*0a48*/ 	.short	0x010a
        /*0a4a*/ 	.byte	0x3f
	.zero		1


	//   ....[62]....
        /*0a4c*/ 	.word	0x00010840
        /*0a50*/ 	.word	0x00000003
        /*0a54*/ 	.word	0x00030800
        /*0a58*/ 	.short	0x010a
        /*0a5a*/ 	.byte	0x3f
	.zero		1


	//   ....[63]....
        /*0a5c*/ 	.word	0x00010890
        /*0a60*/ 	.word	0x00000000
        /*0a64*/ 	.word	0x00030830
        /*0a68*/ 	.short	0x010a
        /*0a6a*/ 	.byte	0x3f
	.zero		1


	//   ....[64]....
        /*0a6c*/ 	.word	0x000108f0
        /*0a70*/ 	.word	0x0000000c
        /*0a74*/ 	.word	0x00030830
        /*0a78*/ 	.short	0x010a
        /*0a7a*/ 	.byte	0x3f
	.zero		1


	//   ....[65]....
        /*0a7c*/ 	.word	0x00010950
        /*0a80*/ 	.word	0x0000000b
        /*0a84*/ 	.word	0x00030850
        /*0a88*/ 	.short	0x010a
        /*0a8a*/ 	.byte	0x3f
	.zero		1


	//   ....[66]....
        /*0a8c*/ 	.word	0x000109b0
        /*0a90*/ 	.word	0x0000000c
        /*0a94*/ 	.word	0x00030830
        /*0a98*/ 	.short	0x010a
        /*0a9a*/ 	.byte	0x3f
	.zero		1


	//   ....[67]....
        /*0a9c*/ 	.word	0x00010a10
        /*0aa0*/ 	.word	0x0000000b
        /*0aa4*/ 	.word	0x00030850
        /*0aa8*/ 	.short	0x010a
        /*0aaa*/ 	.byte	0x3f
	.zero		1


	//   ....[68]....
        /*0aac*/ 	.word	0x00010a70
        /*0ab0*/ 	.word	0x00000005
        /*0ab4*/ 	.word	0x00030850
        /*0ab8*/ 	.short	0x010a
        /*0aba*/ 	.byte	0x3f
	.zero		1


	//   ....[69]....
        /*0abc*/ 	.word	0x00010b70
        /*0ac0*/ 	.word	0x00000000
        /*0ac4*/ 	.word	0x00030840
        /*0ac8*/ 	.short	0x010a
        /*0aca*/ 	.byte	0x3f
	.zero		1


	//   ....[70]....
        /*0acc*/ 	.word	0x00011e10
        /*0ad0*/ 	.word	0x00000011
        /*0ad4*/ 	.word	0x00030820
        /*0ad8*/ 	.short	0x010a
        /*0ada*/ 	.byte	0x3f
	.zero		1


	//   ....[71]....
        /*0adc*/ 	.word	0x00011e60
        /*0ae0*/ 	.word	0x00000006
        /*0ae4*/ 	.word	0x00030840
        /*0ae8*/ 	.short	0x010a
        /*0aea*/ 	.byte	0x3f
	.zero		1


	//   ....[72]....
        /*0aec*/ 	.word	0x00012590
        /*0af0*/ 	.word	0x00000006
        /*0af4*/ 	.word	0x00030860
        /*0af8*/ 	.short	0x010a
        /*0afa*/ 	.byte	0x3f
	.zero		1


	//   ....[73]....
        /*0afc*/ 	.word	0x00012dd0
        /*0b00*/ 	.word	0x00000004
        /*0b04*/ 	.word	0x00030860
        /*0b08*/ 	.short	0x010a
        /*0b0a*/ 	.byte	0x3f
	.zero		1


	//   ....[74]....
        /*0b0c*/ 	.word	0x00013780
        /*0b10*/ 	.word	0x00000004
        /*0b14*/ 	.word	0x00030820
        /*0b18*/ 	.short	0x010a
        /*0b1a*/ 	.byte	0x3f
	.zero		1


	//   ....[75]....
        /*0b1c*/ 	.word	0x00013920
        /*0b20*/ 	.word	0x00000005
        /*0b24*/ 	.word	0x00030840
        /*0b28*/ 	.short	0x010a
        /*0b2a*/ 	.byte	0x3f
	.zero		1


	//   ....[76]....
        /*0b2c*/ 	.word	0x00013970
        /*0b30*/ 	.word	0x00000017
        /*0b34*/ 	.word	0x00030840
        /*0b38*/ 	.short	0x010a
        /*0b3a*/ 	.byte	0x3f
	.zero		1


	//   ....[77]....
        /*0b3c*/ 	.word	0x000139c0
        /*0b40*/ 	.word	0x00000005
        /*0b44*/ 	.word	0x00030860
        /*0b48*/ 	.short	0x010a
        /*0b4a*/ 	.byte	0x3f
	.zero		1


	//----- nvinfo : EIATTR_NUM_MBARRIERS
	.align		4
.L_767:
        /*0b4c*/ 	.byte	0x03, 0x38
        /*0b4e*/ 	.short	0x0016


	//----- nvinfo : EIATTR_EXIT_INSTR_OFFSETS
	.align		4
        /*0b50*/ 	.byte	0x04, 0x1c
        /*0b52*/ 	.short	(.L_769 - .L_768)


	//   ....[0]....
.L_768:
        /*0b54*/ 	.word	0x00000950


	//   ....[1]....
        /*0b58*/ 	.word	0x0000c580


	//   ....[2]....
        /*0b5c*/ 	.word	0x00010820


	//----- nvinfo : EIATTR_MAX_THREADS
	.align		4
.L_769:
        /*0b60*/ 	.byte	0x04, 0x05
        /*0b62*/ 	.short	(.L_771 - .L_770)
.L_770:
        /*0b64*/ 	.word	0x00000180
        /*0b68*/ 	.word	0x00000001
        /*0b6c*/ 	.word	0x00000001


	//----- nvinfo : EIATTR_CRS_STACK_SIZE
	.align		4
.L_771:
        /*0b70*/ 	.byte	0x04, 0x1e
        /*0b72*/ 	.short	(.L_773 - .L_772)
.L_772:
        /*0b74*/ 	.word	0x00000000


	//----- nvinfo : EIATTR_CBANK_PARAM_SIZE
	.align		4
.L_773:
        /*0b78*/ 	.byte	0x03, 0x19
        /*0b7a*/ 	.short	0x0af0


	//----- nvinfo : EIATTR_PARAM_CBANK
	.align		4
        /*0b7c*/ 	.byte	0x04, 0x0a
        /*0b7e*/ 	.short	(.L_775 - .L_774)
	.align		4
.L_774:
        /*0b80*/ 	.word	index@(.nv.constant0._ZN7cutlass13device_kernelIN5flash11enable_sm90INS1_16FlashAttnFwdSm90INS1_25CollectiveMainloopFwdSm90ILi2EN4cute5tupleIJNS5_1CILi1EEES8_S8_EEENS6_IJNS7_ILi128EEENS7_ILi96EEENS7_ILi192EEEEEELi192ENS_6half_tEfNS_4arch4Sm90ELb1ELb0ELb1ELb0ELb1ELb0ELb0ELb1ELb1ELb1ELb0ELb0EEENS1_21CollectiveEpilogueFwdINS6_IJSA_SC_SB_EEES9_SE_SG_Li256ELb0ELb1ELb0ELb0EEENS1_30DynamicPersistentTileSchedulerILi256ELi128ELb0ELb1ELb1EEEEEEEEEvNT_6ParamsE)
        /*0b84*/ 	.short	0x0210
        /*0b86*/ 	.short	0x0af0


	//----- nvinfo : EIATTR_SW_WAR
	.align		4
.L_775:
        /*0b88*/ 	.byte	0x04, 0x36
        /*0b8a*/ 	.short	(.L_777 - .L_776)
.L_776:
        /*0b8c*/ 	.word	0x00000008
.L_777:


//--------------------- .nv.info._ZN7cutlass13device_kernelIN5flash11enable_sm90INS1_16FlashAttnFwdSm90INS1_25CollectiveMainloopFwdSm90ILi2EN4cute5tupleIJNS5_1CILi1EEES8_S8_EEENS6_IJNS7_ILi128EEENS7_ILi96EEENS7_ILi192EEEEEELi192ENS_6half_tEfNS_4arch4Sm90ELb1ELb0ELb1ELb1ELb1ELb0ELb0ELb1ELb1ELb1ELb0ELb0EEENS1_21CollectiveEpilogueFwdINS6_IJSA_SC_SB_EEES9_SE_SG_Li256ELb1ELb1ELb0ELb0EEENS1_36VarlenDynamicPersistentTileSchedulerILi128ELi96ELi256ELi128ELb0ELb1ELb1ELb1ELb1ELb1EEEEEEEEEvNT_6ParamsE --------------------------
	.section	.nv.info._ZN7cutlass13device_kernelIN5flash11enable_sm90INS1_16FlashAttnFwdSm90INS1_25CollectiveMainloopFwdSm90ILi2EN4cute5tupleIJNS5_1CILi1EEES8_S8_EEENS6_IJNS7_ILi128EEENS7_ILi96EEENS7_ILi192EEEEEELi192ENS_6half_tEfNS_4arch4Sm90ELb1ELb0ELb1ELb1ELb1ELb0ELb0ELb1ELb1ELb1ELb0ELb0EEENS1_21CollectiveEpilogueFwdINS6_IJSA_SC_SB_EEES9_SE_SG_Li256ELb1ELb1ELb0ELb0EEENS1_36VarlenDynamicPersistentTileSchedulerILi128ELi96ELi256ELi128ELb0ELb1ELb1ELb1ELb1ELb1EEEEEEEEEvNT_6ParamsE,"",@"SHT_CUDA_INFO"
	.sectionflags	@""
	.align	4


	//----- nvinfo : EIATTR_CUDA_API_VERSION
	.align		4
        /*0000*/ 	.byte	0x04, 0x37
        /*0002*/ 	.short	(.L_779 - .L_778)
.L_778:
        /*0004*/ 	.word	0x00000082


	//----- nvinfo : EIATTR_KPARAM_INFO
	.align		4
.L_779:
        /*0008*/ 	.byte	0x04, 0x17
        /*000a*/ 	.short	(.L_781 - .L_780)
.L_780:
        /*000c*/ 	.word	0x00000000
        /*0010*/ 	.short	0x0000
        /*0012*/ 	.short	0x0070
        /*0014*/ 	.byte	0x00, 0xf0, 0x01, 0x2a


	//----- nvinfo : EIATTR_SPARSE_MMA_MASK
	.align		4
.L_781:
        /*0018*/ 	.byte	0x03, 0x50
        /*001a*/ 	.short	0x0000


	//----- nvinfo : EIATTR_MAXREG_COUNT
	.align		4
        /*001c*/ 	.byte	0x03, 0x1b
        /*001e*/ 	.short	0x00a8


	//----- nvinfo : EIATTR_NUM_BARRIERS
	.align		4
        /*0020*/ 	.byte	0x02, 0x4c
        /*0022*/ 	.byte	0x09
	.zero		1


	//----- nvinfo : EIATTR_EXTERNS
	.align		4
        /*0024*/ 	.byte	0x04, 0x0f
        /*0026*/ 	.short	(.L_783 - .L_782)


	//   ....[0]....
	.align		4
.L_782:
        /*0028*/ 	.word	index@(__assertfail)


	//----- nvinfo : EIATTR_ANNOTATIONS
	.align		4
.L_783:
        /*002c*/ 	.byte	0x04, 0x55
        /*002e*/ 	.short	(.L_785 - .L_784)


	//   ....[0]....
.L_784:
        /* <DEDUP_REMOVED lines=17> */


	//----- nvinfo : EIATTR_MERCURY_ISA_VERSION
	.align		4
.L_785:
        /*0130*/ 	.byte	0x03, 0x5f
        /*0132*/ 	.short	0x0101


	//----- nvinfo : EIATTR_UNUSED_LOAD_BYTE_OFFSET
	.align		4
        /*0134*/ 	.byte	0x04, 0x44
        /*0136*/ 	.short	(.L_787 - .L_786)


	//   ....[0]....
.L_786:
        /*0138*/ 	.word	0x00000950
        /*013c*/ 	.word	0x0000fff0


	//   ....[1]....
        /*0140*/ 	.word	0x0000a460
        /*0144*/ 	.word	0x0000fff0


	//----- nvinfo : EIATTR_INT_WARP_WIDE_INSTR_OFFSETS
	.align		4
.L_787:
        /*0148*/ 	.byte	0x04, 0x31
        /*014a*/ 	.short	(.L_789 - .L_788)


	//   ....[0]....
.L_788:
        /*014c*/ 	.word	0x000000c0


	//   ....[1]....
        /*0150*/ 	.word	0x000000d0


	//   ....[2]....
        /*0154*/ 	.word	0x00000170


	//   ....[3]....
        /*0158*/ 	.word	0x0000df50


	//   ....[4]....
        /*015c*/ 	.word	0x0000dfe0


	//   ....[5]....
        /*0160*/ 	.word	0x00010e50


	//   ....[6]....
        /*0164*/ 	.word	0x00010ee0


	//----- nvinfo : EIATTR_COOP_GROUP_MASK_REGIDS
	.align		4
.L_789:
        /*0168*/ 	.byte	0x04, 0x29
        /*016a*/ 	.short	(.L_791 - .L_790)


	//   ....[0]....
.L_790:
        /*016c*/ 	.word	0xffffffff


	//   ....[1]....
        /*0170*/ 	.word	0xffffffff


	//   ....[2]....
        /*0174*/ 	.word	0xffffffff


	//   ....[3]....
        /*0178*/ 	.word	0xffffffff


	//   ....[4]....
        /*017c*/ 	.word	0xffffffff


	//   ....[5]....
        /*0180*/ 	.word	0xffffffff


	//   ....[6]....
        /*0184*/ 	.word	0xffffffff


	//   ....[7]....
        /*0188*/ 	.word	0xffffffff


	//   ....[8]....
        /*018c*/ 	.word	0xffffffff


	//   ....[9]....
        /*0190*/ 	.word	0xffffffff


	//   ....[10]....
        /*0194*/ 	.word	0xffffffff


	//   ....[11]....
        /*0198*/ 	.word	0xffffffff


	//   ....[12]....
        /*019c*/ 	.word	0xffffffff


	//   ....[13]....
        /*01a0*/ 	.word	0xffffffff


	//   ....[14]....
        /*01a4*/ 	.word	0xffffffff


	//   ....[15]....
        /*01a8*/ 	.word	0xffffffff


	//   ....[16]....
        /*01ac*/ 	.word	0xffffffff


	//   ....[17]....
        /*01b0*/ 	.word	0xffffffff


	//   ....[18]....
        /*01b4*/ 	.word	0xffffffff


	//   ....[19]....
        /*01b8*/ 	.word	0xffffffff


	//   ....[20]....
        /*01bc*/ 	.word	0xffffffff


	//   ....[21]....
        /*01c0*/ 	.word	0xffffffff


	//   ....[22]....
        /*01c4*/ 	.word	0xffffffff


	//   ....[23]....
        /*01c8*/ 	.word	0xffffffff


	//   ....[24]....
        /*01cc*/ 	.word	0xffffffff


	//   ....[25]....
        /*01d0*/ 	.word	0xffffffff


	//   ....[26]....
        /*01d4*/ 	.word	0xffffffff


	//   ....[27]....
        /*01d8*/ 	.word	0xffffffff


	//   ....[28]....
        /*01dc*/ 	.word	0xffffffff


	//   ....[29]....
        /*01e0*/ 	.word	0xffffffff


	//   ....[30]....
        /*01e4*/ 	.word	0xffffffff


	//   ....[31]....
        /*01e8*/ 	.word	0xffffffff


	//   ....[32]....
        /*01ec*/ 	.word	0xffffffff


	//   ....[33]....
        /*01f0*/ 	.word	0xffffffff


	//   ....[34]....
        /*01f4*/ 	.word	0xffffffff


	//   ....[35]....
        /*01f8*/ 	.word	0xffffffff


	//   ....[36]....
        /*01fc*/ 	.word	0xffffffff


	//   ....[37]....
        /*0200*/ 	.word	0xffffffff


	//   ....[38]....
        /*0204*/ 	.word	0xffffffff


	//   ....[39]....
        /*0208*/ 	.word	0xffffffff


	//   ....[40]....
        /*020c*/ 	.word	0xffffffff


	//   ....[41]....
        /*0210*/ 	.word	0xffffffff


	//   ....[42]....
        /*0214*/ 	.word	0xffffffff


	//   ....[43]....
        /*0218*/ 	.word	0xffffffff


	//   ....[44]....
        /*021c*/ 	.word	0xffffffff


	//   ....[45]....
        /*0220*/ 	.word	0xffffffff


	//   ....[46]....
        /*0224*/ 	.word	0xffffffff


	//   ....[47]....
        /*0228*/ 	.word	0xffffffff


	//   ....[48]....
        /*022c*/ 	.word	0xffffffff


	//   ....[49]....
        /*0230*/ 	.word	0xffffffff


	//   ....[50]....
        /*0234*/ 	.word	0xffffffff


	//   ....[51]....
        /*0238*/ 	.word	0xffffffff


	//   ....[52]....
        /*023c*/ 	.word	0xffffffff


	//   ....[53]....
        /*0240*/ 	.word	0xffffffff


	//   ....[54]....
        /*0244*/ 	.word	0xffffffff


	//   ....[55]....
        /*0248*/ 	.word	0xffffffff


	//   ....[56]....
        /*024c*/ 	.word	0xffffffff


	//   ....[57]....
        /*0250*/ 	.word	0xffffffff


	//   ....[58]....
        /*0254*/ 	.word	0xffffffff


	//   ....[59]....
        /*0258*/ 	.word	0xffffffff


	//   ....[60]....
        /*025c*/ 	.word	0xffffffff


	//   ....[61]....
        /*0260*/ 	.word	0xffffffff


	//   ....[62]....
        /*0264*/ 	.word	0xffffffff


	//   ....[63]....
        /*0268*/ 	.word	0xffffffff


	//   ....[64]....
        /*026c*/ 	.word	0xffffffff


	//   ....[65]....
        /*0270*/ 	.word	0xffffffff


	//   ....[66]....
        /*0274*/ 	.word	0xffffffff


	//   ....[67]....
        /*0278*/ 	.word	0xffffffff


	//   ....[68]....
        /*027c*/ 	.word	0xffffffff


	//   ....[69]....
        /*0280*/ 	.word	0xffffffff


	//   ....[70]....
        /*0284*/ 	.word	0xffffffff


	//   ....[71]....
        /*0288*/ 	.word	0xffffffff


	//   ....[72]....
        /*028c*/ 	.word	0xffffffff


	//   ....[73]....
        /*0290*/ 	.word	0xffffffff


	//   ....[74]....
        /*0294*/ 	.word	0xffffffff


	//   ....[75]....
        /*0298*/ 	.word	0xffffffff


	//   ....[76]....
        /*029c*/ 	.word	0xffffffff


	//   ....[77]....
        /*02a0*/ 	.word	0xffffffff


	//   ....[78]....
        /*02a4*/ 	.word	0xffffffff


	//   ....[79]....
        /*02a8*/ 	.word	0xffffffff


	//   ....[80]....
        /*02ac*/ 	.word	0xffffffff


	//   ....[81]....
        /*02b0*/ 	.word	0xffffffff


	//   ....[82]....
        /*02b4*/ 	.word	0xffffffff


	//   ....[83]....
        /*02b8*/ 	.word	0xffffffff


	//   ....[84]....
        /*02bc*/ 	.word	0xffffffff


	//   ....[85]....
        /*02c0*/ 	.word	0xffffffff


	//   ....[86]....
        /*02c4*/ 	.word	0xffffffff


	//   ....[87]....
        /*02c8*/ 	.word	0xffffffff


	//   ....[88]....
        /*02cc*/ 	.word	0xffffffff


	//   ....[89]....
        /*02d0*/ 	.word	0xffffffff


	//   ....[90]....
        /*02d4*/ 	.word	0xffffffff


	//   ....[91]....
        /*02d8*/ 	.word	0xffffffff


	//   ....[92]....
        /*02dc*/ 	.word	0xffffffff


	//   ....[93]....
        /*02e0*/ 	.word	0xffffffff


	//   ....[94]....
        /*02e4*/ 	.word	0xffffffff


	//   ....[95]....
        /*02e8*/ 	.word	0xffffffff


	//   ....[96]....
        /*02ec*/ 	.word	0xffffffff


	//   ....[97]....
        /*02f0*/ 	.word	0xffffffff


	//   ....[98]....
        /*02f4*/ 	.word	0xffffffff


	//   ....[99]....
        /*02f8*/ 	.word	0xffffffff


	//   ....[100]....
        /*02fc*/ 	.word	0xffffffff


	//   ....[101]....
        /*0300*/ 	.word	0xffffffff


	//   ....[102]....
        /*0304*/ 	.word	0xffffffff


	//   ....[103]....
        /*0308*/ 	.word	0xffffffff


	//   ....[104]....
        /*030c*/ 	.word	0xffffffff


	//   ....[105]....
        /*0310*/ 	.word	0xffffffff


	//   ....[106]....
        /*0314*/ 	.word	0xffffffff


	//   ....[107]....
        /*0318*/ 	.word	0xffffffff


	//   ....[108]....
        /*031c*/ 	.word	0xffffffff


	//   ....[109]....
        /*0320*/ 	.word	0xffffffff


	//   ....[110]....
        /*0324*/ 	.word	0xffffffff


	//   ....[111]....
        /*0328*/ 	.word	0xffffffff


	//   ....[112]....
        /*032c*/ 	.word	0xffffffff


	//   ....[113]....
        /*0330*/ 	.word	0xffffffff


	//   ....[114]....
        /*0334*/ 	.word	0xffffffff


	//   ....[115]....
        /*0338*/ 	.word	0xffffffff


	//   ....[116]....
        /*033c*/ 	.word	0xffffffff


	//   ....[117]....
        /*0340*/ 	.word	0xffffffff


	//   ....[118]....
        /*0344*/ 	.word	0xffffffff


	//   ....[119]....
        /*0348*/ 	.word	0xffffffff


	//   ....[120]....
        /*034c*/ 	.word	0xffffffff


	//   ....[121]....
        /*0350*/ 	.word	0xffffffff


	//   ....[122]....
        /*0354*/ 	.word	0xffffffff


	//   ....[123]....
        /*0358*/ 	.word	0xffffffff


	//   ....[124]....
        /*035c*/ 	.word	0xffffffff


	//   ....[125]....
        /*0360*/ 	.word	0xffffffff


	//   ....[126]....
        /*0364*/ 	.word	0xffffffff


	//   ....[127]....
        /*0368*/ 	.word	0xffffffff


	//   ....[128]....
        /*036c*/ 	.word	0xffffffff


	//   ....[129]....
        /*0370*/ 	.word	0xffffffff


	//   ....[130]....
        /*0374*/ 	.word	0xffffffff


	//   ....[131]....
        /*0378*/ 	.word	0xffffffff


	//   ....[132]....
        /*037c*/ 	.word	0xffffffff


	//   ....[133]....
        /*0380*/ 	.word	0xffffffff


	//   ....[134]....
        /*0384*/ 	.word	0xffffffff


	//   ....[135]....
        /*0388*/ 	.word	0xffffffff


	//   ....[136]....
        /*038c*/ 	.word	0xffffffff


	//   ....[137]....
        /*0390*/ 	.word	0xffffffff


	//   ....[138]....
        /*0394*/ 	.word	0xffffffff


	//   ....[139]....
        /*0398*/ 	.word	0xffffffff


	//   ....[140]....
        /*039c*/ 	.word	0xffffffff


	//   ....[141]....
        /*03a0*/ 	.word	0xffffffff


	//   ....[142]....
        /*03a4*/ 	.word	0xffffffff


	//   ....[143]....
        /*03a8*/ 	.word	0xffffffff


	//   ....[144]....
        /*03ac*/ 	.word	0xffffffff


	//   ....[145]....
        /*03b0*/ 	.word	0x0500000f


	//   ....[146]....
        /*03b4*/ 	.word	0x0500000f


	//   ....[147]....
        /*03b8*/ 	.word	0x0500000f


	//   ....[148]....
        /*03bc*/ 	.word	0x0500000f


	//   ....[149]....
        /*03c0*/ 	.word	0x0500000f


	//   ....[150]....
        /*03c4*/ 	.word	0x0500000f


	//   ....[151]....
        /*03c8*/ 	.word	0x0500000f


	//   ....[152]....
        /*03cc*/ 	.word	0x0500000f


	//   ....[153]....
        /*03d0*/ 	.word	0x0500000f


	//   ....[154]....
        /*03d4*/ 	.word	0x0500000f


	//   ....[155]....
        /*03d8*/ 	.word	0x0500000f


	//   ....[156]....
        /*03dc*/ 	.word	0x0500000f


	//   ....[157]....
        /*03e0*/ 	.word	0x0500000f


	//   ....[158]....
        /*03e4*/ 	.word	0x0500000f


	//   ....[159]....
        /*03e8*/ 	.word	0x0500000f


	//   ....[160]....
        /*03ec*/ 	.word	0x0500000f


	//   ....[161]....
        /*03f0*/ 	.word	0x0500000f


	//   ....[162]....
        /*03f4*/ 	.word	0x0500000f


	//   ....[163]....
        /*03f8*/ 	.word	0x0500000f


	//   ....[164]....
        /*03fc*/ 	.word	0x0500000f


	//   ....[165]....
        /*0400*/ 	.word	0x0500000f


	//   ....[166]....
        /*0404*/ 	.word	0x0500000f


	//   ....[167]....
        /*0408*/ 	.word	0x0500000f


	//   ....[168]....
        /*040c*/ 	.word	0x0500000f


	//   ....[169]....
        /*0410*/ 	.word	0x0500000f


	//   ....[170]....
        /*0414*/ 	.word	0x0500000f


	//   ....[171]....
        /*0418*/ 	.word	0x0500000f


	//   ....[172]....
        /*041c*/ 	.word	0x0500000f


	//   ....[173]....
        /*0420*/ 	.word	0x0500000f


	//   ....[174]....
        /*0424*/ 	.word	0x0500000f


	//   ....[175]....
        /*0428*/ 	.word	0x0500000f


	//   ....[176]....
        /*042c*/ 	.word	0x0500000f


	//   ....[177]....
        /*0430*/ 	.word	0x0500000f


	//   ....[178]....
        /*0434*/ 	.word	0x0500000f


	//   ....[179]....
        /*0438*/ 	.word	0x0500000f


	//   ....[180]....
        /*043c*/ 	.word	0x0500000f


	//   ....[181]....
        /*0440*/ 	.word	0x0500000f


	//   ....[182]....
        /*0444*/ 	.word	0x0500000f


	//   ....[183]....
        /*0448*/ 	.word	0x0500000f


	//   ....[184]....
        /*044c*/ 	.word	0x0500000f


	//   ....[185]....
        /*0450*/ 	.word	0x0500000f


	//   ....[186]....
        /*0454*/ 	.word	0x0500000f


	//   ....[187]....
        /*0458*/ 	.word	0x0500000f


	//   ....[188]....
        /*045c*/ 	.word	0x0500000f


	//   ....[189]....
        /*0460*/ 	.word	0x0500000f


	//   ....[190]....
        /*0464*/ 	.word	0x0500000f


	//   ....[191]....
        /*0468*/ 	.word	0x0500000f


	//   ....[192]....
        /*046c*/ 	.word	0x0500000f


	//   ....[193]....
        /*0470*/ 	.word	0x0500000f


	//   ....[194]....
        /*0474*/ 	.word	0x0500000f


	//   ....[195]....
        /*0478*/ 	.word	0x0500000f


	//   ....[196]....
        /*047c*/ 	.word	0x0500000f


	//   ....[197]....
        /*0480*/ 	.word	0x0500000f


	//   ....[198]....
        /*0484*/ 	.word	0x0500000f


	//   ....[199]....
        /*0488*/ 	.word	0x0500000f


	//   ....[200]....
        /*048c*/ 	.word	0x0500000f


	//   ....[201]....
        /*0490*/ 	.word	0x0500000f


	//   ....[202]....
        /*0494*/ 	.word	0x0500000f


	//   ....[203]....
        /*0498*/ 	.word	0x0500000f


	//   ....[204]....
        /*049c*/ 	.word	0x0500000f


	//   ....[205]....
        /*04a0*/ 	.word	0x0500000f


	//   ....[206]....
        /*04a4*/ 	.word	0x0500000f


	//   ....[207]....
        /*04a8*/ 	.word	0x0500000f


	//   ....[208]....
        /*04ac*/ 	.word	0x0500000f


	//   ....[209]....
        /*04b0*/ 	.word	0x0500000f


	//   ....[210]....
        /*04b4*/ 	.word	0x0500000f


	//   ....[211]....
        /*04b8*/ 	.word	0x0500000f


	//   ....[212]....
        /*04bc*/ 	.word	0x0500000f


	//   ....[213]....
        /*04c0*/ 	.word	0x0500000f


	//   ....[214]....
        /*04c4*/ 	.word	0x0500000f


	//   ....[215]....
        /*04c8*/ 	.word	0x0500000f


	//   ....[216]....
        /*04cc*/ 	.word	0x0500000f


	//   ....[217]....
        /*04d0*/ 	.word	0x0500000f


	//   ....[218]....
        /*04d4*/ 	.word	0x0500000f


	//   ....[219]....
        /*04d8*/ 	.word	0x0500000f


	//   ....[220]....
        /*04dc*/ 	.word	0x0500000f


	//   ....[221]....
        /*04e0*/ 	.word	0x0500000f


	//   ....[222]....
        /*04e4*/ 	.word	0x0500000f


	//   ....[223]....
        /*04e8*/ 	.word	0x0500000f


	//   ....[224]....
        /*04ec*/ 	.word	0x0500000f


	//   ....[225]....
        /*04f0*/ 	.word	0x0500000f


	//   ....[226]....
        /*04f4*/ 	.word	0x0500000f


	//   ....[227]....
        /*04f8*/ 	.word	0x0500000f


	//----- nvinfo : EIATTR_COOP_GROUP_INSTR_OFFSETS
	.align		4
.L_791:
        /*04fc*/ 	.byte	0x04, 0x28
        /*04fe*/ 	.short	(.L_793 - .L_792)


	//   ....[0]....
.L_792:
        /*0500*/ 	.word	0x00000070


	//   ....[1]....
        /*0504*/ 	.word	0x000000b0


	//   ....[2]....
        /*0508*/ 	.word	0x000002d0


	//   ....[3]....
        /*050c*/ 	.word	0x00000430


	//   ....[4]....
        /*0510*/ 	.word	0x00000550


	//   ....[5]....
        /*0514*/ 	.word	0x000006b0


	//   ....[6]....
        /*0518*/ 	.word	0x00001700


	//   ....[7]....
        /*051c*/ 	.word	0x000022a0


	//   ....[8]....
        /*0520*/ 	.word	0x00002490


	//   ....[9]....
        /*0524*/ 	.word	0x00002ec0


	//   ....[10]....
        /*0528*/ 	.word	0x00002f50


	//   ....[11]....
        /*052c*/ 	.word	0x000036d0


	//   ....[12]....
        /*0530*/ 	.word	0x00003760


	//   ....[13]....
        /*0534*/ 	.word	0x00005240


	//   ....[14]....
        /*0538*/ 	.word	0x00005ad0


	//   ....[15]....
        /*053c*/ 	.word	0x00005b20


	//   ....[16]....
        /*0540*/ 	.word	0x00005b40


	//   ....[17]....
        /*0544*/ 	.word	0x000062e0


	//   ....[18]....
        /*0548*/ 	.word	0x00006360


	//   ....[19]....
        /*054c*/ 	.word	0x00008610


	//   ....[20]....
        /*0550*/ 	.word	0x00008640


	//   ....[21]....
        /*0554*/ 	.word	0x00008660


	//   ....[22]....
        /*0558*/ 	.word	0x00008680


	//   ....[23]....
        /*055c*/ 	.word	0x00009970


	//   ....[24]....
        /*0560*/ 	.word	0x000099a0


	//   ....[25]....
        /*0564*/ 	.word	0x00009a60


	//   ....[26]....
        /*0568*/ 	.word	0x00009a70


	//   ....[27]....
        /*056c*/ 	.word	0x0000b290


	//   ....[28]....
        /*0570*/ 	.word	0x0000b2c0


	//   ....[29]....
        /*0574*/ 	.word	0x0000b310


	//   ....[30]....
        /*0578*/ 	.word	0x0000b340


	//   ....[31]....
        /*057c*/ 	.word	0x0000ba10


	//   ....[32]....
        /*0580*/ 	.word	0x0000ba50


	//   ....[33]....
        /*0584*/ 	.word	0x0000bb50


	//   ....[34]....
        /*0588*/ 	.word	0x0000bb70


	//   ....[35]....
        /*058c*/ 	.word	0x0000bc70


	//   ....[36]....
        /*0590*/ 	.word	0x0000bc90


	//   ....[37]....
        /*0594*/ 	.word	0x0000bda0


	//   ....[38]....
        /*0598*/ 	.word	0x0000bdc0


	//   ....[39]....
        /*059c*/ 	.word	0x0000c730


	//   ....[40]....
        /*05a0*/ 	.word	0x0000c750


	//   ....[41]....
        /*05a4*/ 	.word	0x0000c850


	//   ....[42]....
        /*05a8*/ 	.word	0x0000c870


	//   ....[43]....
        /*05ac*/ 	.word	0x0000c970


	//   ....[44]....
        /*05b0*/ 	.word	0x0000c990


	//   ....[45]....
        /*05b4*/ 	.word	0x0000caa0


	//   ....[46]....
        /*05b8*/ 	.word	0x0000cac0


	//   ....[47]....
        /*05bc*/ 	.word	0x0000cc40


	//   ....[48]....
        /*05c0*/ 	.word	0x0000ce10


	//   ....[49]....
        /*05c4*/ 	.word	0x0000ce40


	//   ....[50]....
        /*05c8*/ 	.word	0x0000ce70


	//   ....[51]....
        /*05cc*/ 	.word	0x0000cea0


	//   ....[52]....
        /*05d0*/ 	.word	0x0000ced0


	//   ....[53]....
        /*05d4*/ 	.word	0x0000cf00


	//   ....[54]....
        /*05d8*/ 	.word	0x0000d050


	//   ....[55]....
        /*05dc*/ 	.word	0x0000d080


	//   ....[56]....
        /*05e0*/ 	.word	0x0000d0b0


	//   ....[57]....
        /*05e4*/ 	.word	0x0000d0e0


	//   ....[58]....
        /*05e8*/ 	.word	0x0000d110


	//   ....[59]....
        /*05ec*/ 	.word	0x0000d140


	//   ....[60]....
        /*05f0*/ 	.word	0x0000d1d0


	//   ....[61]....
        /*05f4*/ 	.word	0x0000d230


	//   ....[62]....
        /*05f8*/ 	.word	0x0000d2c0


	//   ....[63]....
        /*05fc*/ 	.word	0x0000eb40


	//   ....[64]....
        /*0600*/ 	.word	0x0000eb60


	//   ....[65]....
        /*0604*/ 	.word	0x0000ec10


	//   ....[66]....
        /*0608*/ 	.word	0x0000ec30


	//   ....[67]....
        /*060c*/ 	.word	0x0000ecd0


	//   ....[68]....
        /*0610*/ 	.word	0x0000ecf0


	//   ....[69]....
        /*0614*/ 	.word	0x0000ed90


	//   ....[70]....
        /*0618*/ 	.word	0x0000edb0


	//   ....[71]....
        /*061c*/ 	.word	0x0000ee50


	//   ....[72]....
        /*0620*/ 	.word	0x0000ee70


	//   ....[73]....
        /*0624*/ 	.word	0x0000ee80


	//   ....[74]....
        /*0628*/ 	.word	0x0000ef10


	//   ....[75]....
        /*062c*/ 	.word	0x0000f630


	//   ....[76]....
        /*0630*/ 	.word	0x0000f660


	//   ....[77]....
        /*0634*/ 	.word	0x0000f6c0


	//   ....[78]....
        /*0638*/ 	.word	0x0000f720


	//   ....[79]....
        /*063c*/ 	.word	0x0000f770


	//   ....[80]....
        /*0640*/ 	.word	0x0000f7d0


	//   ....[81]....
        /*0644*/ 	.word	0x0000f820


	//   ....[82]....
        /*0648*/ 	.word	0x0000f880


	//   ....[83]....
        /*064c*/ 	.word	0x0000f8c0


	//   ....[84]....
        /*0650*/ 	.word	0x0000f930


	//   ....[85]....
        /*0654*/ 	.word	0x0000f970


	//   ....[86]....
        /*0658*/ 	.word	0x0000f9e0


	//   ....[87]....
        /*065c*/ 	.word	0x0000fa20


	//   ....[88]....
        /*0660*/ 	.word	0x0000fa80


	//   ....[89]....
        /*0664*/ 	.word	0x0000faa0


	//   ....[90]....
        /*0668*/ 	.word	0x0000fae0


	//   ....[91]....
        /*066c*/ 	.word	0x000102a0


	//   ....[92]....
        /*0670*/ 	.word	0x000102e0


	//   ....[93]....
        /*0674*/ 	.word	0x000102f0


	//   ....[94]....
        /*0678*/ 	.word	0x00010350


	//   ....[95]....
        /*067c*/ 	.word	0x00010360


	//   ....[96]....
        /*0680*/ 	.word	0x000103c0


	//   ....[97]....
        /*0684*/ 	.word	0x000103f0


	//   ....[98]....
        /*0688*/ 	.word	0x00010430


	//   ....[99]....
        /*068c*/ 	.word	0x00010460


	//   ....[100]....
        /*0690*/ 	.word	0x000104a0


	//   ....[101]....
        /*0694*/ 	.word	0x000104d0


	//   ....[102]....
        /*0698*/ 	.word	0x00010510


	//   ....[103]....
        /*069c*/ 	.word	0x00010790


	//   ....[104]....
        /*06a0*/ 	.word	0x000107b0


	//   ....[105]....
        /*06a4*/ 	.word	0x000107c0


	//   ....[106]....
        /*06a8*/ 	.word	0x00010850


	//   ....[107]....
        /*06ac*/ 	.word	0x00010860


	//   ....[108]....
        /*06b0*/ 	.word	0x000108f0


	//   ....[109]....
        /*06b4*/ 	.word	0x00010900


	//   ....[110]....
        /*06b8*/ 	.word	0x00010990


	//   ....[111]....
        /*06bc*/ 	.word	0x000109a0


	//   ....[112]....
        /*06c0*/ 	.word	0x00010a30


	//   ....[113]....
        /*06c4*/ 	.word	0x00010a40


	//   ....[114]....
        /*06c8*/ 	.word	0x00010a50


	//   ....[115]....
        /*06cc*/ 	.word	0x00011030


	//   ....[116]....
        /*06d0*/ 	.word	0x00011070


	//   ....[117]....
        /*06d4*/ 	.word	0x000110b0


	//   ....[118]....
        /*06d8*/ 	.word	0x000110e0


	//   ....[119]....
        /*06dc*/ 	.word	0x00011170


	//   ....[120]....
        /*06e0*/ 	.word	0x00011190


	//   ....[121]....
        /*06e4*/ 	.word	0x00011210


	//   ....[122]....
        /*06e8*/ 	.word	0x00011240


	//   ....[123]....
        /*06ec*/ 	.word	0x000112b0


	//   ....[124]....
        /*06f0*/ 	.word	0x000112e0


	//   ....[125]....
        /*06f4*/ 	.word	0x00011310


	//   ....[126]....
        /*06f8*/ 	.word	0x00011360


	//   ....[127]....
        /*06fc*/ 	.word	0x00011740


	//   ....[128]....
        /*0700*/ 	.word	0x00011770


	//   ....[129]....
        /*0704*/ 	.word	0x000117a0


	//   ....[130]....
        /*0708*/ 	.word	0x000117d0


	//   ....[131]....
        /*070c*/ 	.word	0x00011800


	//   ....[132]....
        /*0710*/ 	.word	0x00011830


	//   ....[133]....
        /*0714*/ 	.word	0x00011860


	//   ....[134]....
        /*0718*/ 	.word	0x00011890


	//   ....[135]....
        /*071c*/ 	.word	0x00011a10


	//   ....[136]....
        /*0720*/ 	.word	0x00011a40


	//   ....[137]....
        /*0724*/ 	.word	0x00011a70


	//   ....[138]....
        /*0728*/ 	.word	0x00011aa0


	//   ....[139]....
        /*072c*/ 	.word	0x00011ad0


	//   ....[140]....
        /*0730*/ 	.word	0x00011b00


	//   ....[141]....
        /*0734*/ 	.word	0x00011bc0


	//   ....[142]....
        /*0738*/ 	.word	0x00011be0


	//   ....[143]....
        /*073c*/ 	.word	0x00011c50


	//   ....[144]....
        /*0740*/ 	.word	0x000122f0


	//   ....[145]....
        /*0744*/ 	.word	0x000128a0


	//   ....[146]....
        /*0748*/ 	.word	0x00012990


	//   ....[147]....
        /*074c*/ 	.word	0x00012a30


	//   ....[148]....
        /*0750*/ 	.word	0x00012a90


	//   ....[149]....
        /*0754*/ 	.word	0x00012ba0


	//   ....[150]....
        /*0758*/ 	.word	0x00012c10


	//   ....[151]....
        /*075c*/ 	.word	0x00012d20


	//   ....[152]....
        /*0760*/ 	.word	0x00012d90


	//   ....[153]....
        /*0764*/ 	.word	0x00012ea0


	//   ....[154]....
        /*0768*/ 	.word	0x00012f10


	//   ....[155]....
        /*076c*/ 	.word	0x00013020


	//   ....[156]....
        /*0770*/ 	.word	0x00013090


	//   ....[157]....
        /*0774*/ 	.word	0x00013170


	//   ....[158]....
        /*0778*/ 	.word	0x00013270


	//   ....[159]....
        /*077c*/ 	.word	0x000132e0


	//   ....[160]....
        /*0780*/ 	.word	0x00013360


	//   ....[161]....
        /*0784*/ 	.word	0x00013430


	//   ....[162]....
        /*0788*/ 	.word	0x000134b0


	//   ....[163]....
        /*078c*/ 	.word	0x00013590


	//   ....[164]....
        /*0790*/ 	.word	0x00013610


	//   ....[165]....
        /*0794*/ 	.word	0x000136f0


	//   ....[166]....
        /*0798*/ 	.word	0x00013770


	//   ....[167]....
        /*079c*/ 	.word	0x00013850


	//   ....[168]....
        /*07a0*/ 	.word	0x000138d0


	//   ....[169]....
        /*07a4*/ 	.word	0x000139b0


	//   ....[170]....
        /*07a8*/ 	.word	0x00013a30


	//   ....[171]....
        /*07ac*/ 	.word	0x00013b00


	//   ....[172]....
        /*07b0*/ 	.word	0x00013b80


	//   ....[173]....
        /*07b4*/ 	.word	0x00013c40


	//   ....[174]....
        /*07b8*/ 	.word	0x00013d70


	//   ....[175]....
        /*07bc*/ 	.word	0x00013e30


	//   ....[176]....
        /*07c0*/ 	.word	0x00013eb0


	//   ....[177]....
        /*07c4*/ 	.word	0x00013f80


	//   ....[178]....
        /*07c8*/ 	.word	0x00013fe0


	//   ....[179]....
        /*07cc*/ 	.word	0x000140b0


	//   ....[180]....
        /*07d0*/ 	.word	0x00014110


	//   ....[181]....
        /*07d4*/ 	.word	0x000141e0


	//   ....[182]....
        /*07d8*/ 	.word	0x00014240


	//   ....[183]....
        /*07dc*/ 	.word	0x00014310


	//   ....[184]....
        /*07e0*/ 	.word	0x00014370


	//   ....[185]....
        /*07e4*/ 	.word	0x00014450


	//   ....[186]....
        /*07e8*/ 	.word	0x00014540


	//   ....[187]....
        /*07ec*/ 	.word	0x000145e0


	//   ....[188]....
        /*07f0*/ 	.word	0x00014640


	//   ....[189]....
        /*07f4*/ 	.word	0x00014740


	//   ....[190]....
        /*07f8*/ 	.word	0x000147a0


	//   ....[191]....
        /*07fc*/ 	.word	0x000148a0


	//   ....[192]....
        /*0800*/ 	.word	0x00014900


	//   ....[193]....
        /*0804*/ 	.word	0x00014a00


	//   ....[194]....
        /*0808*/ 	.word	0x00014a60


	//   ....[195]....
        /*080c*/ 	.word	0x00014b60


	//   ....[196]....
        /*0810*/ 	.word	0x00014bc0


	//   ....[197]....
        /*0814*/ 	.word	0x00014c90


	//   ....[198]....
        /*0818*/ 	.word	0x00014dd0


	//   ....[199]....
        /*081c*/ 	.word	0x00014e80


	//   ....[200]....
        /*0820*/ 	.word	0x00014f50


	//   ....[201]....
        /*0824*/ 	.word	0x00015020


	//   ....[202]....
        /*0828*/ 	.word	0x00015080


	//   ....[203]....
        /*082c*/ 	.word	0x00015170


	//   ....[204]....
        /*0830*/ 	.word	0x000151d0


	//   ....[205]....
        /*0834*/ 	.word	0x000152c0


	//   ....[206]....
        /*0838*/ 	.word	0x00015320


	//   ....[207]....
        /*083c*/ 	.word	0x00015410


	//   ....[208]....
        /*0840*/ 	.word	0x00015470


	//   ....[209]....
        /*0844*/ 	.word	0x00015550


	//   ....[210]....
        /*0848*/ 	.word	0x000155e0


	//   ....[211]....
        /*084c*/ 	.word	0x00015680


	//   ....[212]....
        /*0850*/ 	.word	0x000157a0


	//   ....[213]....
        /*0854*/ 	.word	0x00015810


	//   ....[214]....
        /*0858*/ 	.word	0x00015880


	//   ....[215]....
        /*085c*/ 	.word	0x000158f0


	//   ....[216]....
        /*0860*/ 	.word	0x00015960


	//   ....[217]....
        /*0864*/ 	.word	0x000159e0


	//   ....[218]....
        /*0868*/ 	.word	0x00015a70


	//   ....[219]....
        /*086c*/ 	.word	0x00015b00


	//   ....[220]....
        /*0870*/ 	.word	0x00015b70


	//   ....[221]....
        /*0874*/ 	.word	0x00015be0


	//   ....[222]....
        /*0878*/ 	.word	0x00015c50


	//   ....[223]....
        /*087c*/ 	.word	0x00015cd0


	//   ....[224]....
        /*0880*/ 	.word	0x00015d40


	//   ....[225]....
        /*0884*/ 	.word	0x00015de0


	//   ....[226]....
        /*0888*/ 	.word	0x00015e70


	//   ....[227]....
        /*088c*/ 	.word	0x00015f90


	//----- nvinfo : EIATTR_REG_RECONFIG
	.align		4
.L_793:
        /*0890*/ 	.byte	0x01, 0x54
	.zero		2


	//----- nvinfo : EIATTR_SYSCALL_OFFSETS
	.align		4
        /*0894*/ 	.byte	0x04, 0x46
        /*0896*/ 	.short	(.L_795 - .L_794)


	//   ....[0]....
.L_794:
        /*0898*/ 	.word	0x000018e0


	//   ....[1]....
        /*089c*/ 	.word	0x0000e140


	//   ....[2]....
        /*08a0*/ 	.word	0x0000e290


	//   ....[3]....
        /*08a4*/ 	.word	0x0000e380


	//   ....[4]....
        /*08a8*/ 	.word	0x0000f2a0


	//----- nvinfo : EIATTR_MBARRIER_INSTR_OFFSETS
	.align		4
.L_795:
        /*08ac*/ 	.byte	0x04, 0x39
        /*08ae*/ 	.short	(.L_797 - .L_796)


	//   ....[0]....
.L_796:
        /*08b0*/ 	.word	0x00000180
        /*08b4*/ 	.word	0x000000ff
        /*08b8*/ 	.word	0x00030800
        /*08bc*/ 	.short	0x0100
        /*08be*/ 	.byte	0x08
	.zero		1


	//   ....[1]....
        /*08c0*/ 	.word	0x00000190
        /*08c4*/ 	.word	0x000000ff
        /*08c8*/ 	.word	0x00030820
        /*08cc*/ 	.short	0x0100
        /*08ce*/ 	.byte	0x08
	.zero		1


	//   ....[2]....
        /*08d0*/ 	.word	0x00000280
        /*08d4*/ 	.word	0x000000ff
        /*08d8*/ 	.word	0x00030830
        /*08dc*/ 	.short	0x0100
        /*08de*/ 	.byte	0x08
	.zero		1


	//   ....[3]....
        /*08e0*/ 	.word	0x00000290
        /*08e4*/ 	.word	0x000000ff
        /*08e8*/ 	.word	0x00030840
        /*08ec*/ 	.short	0x0100
        /*08ee*/ 	.byte	0x08
	.zero		1


	//   ....[4]....
        /*08f0*/ 	.word	0x000002a0
        /*08f4*/ 	.word	0x000000ff
        /*08f8*/ 	.word	0x00030838
        /*08fc*/ 	.short	0x0100
        /*08fe*/ 	.byte	0x08
	.zero		1


	//   ....[5]....
        /*0900*/ 	.word	0x000002b0
        /*0904*/ 	.word	0x000000ff
        /*0908*/ 	.word	0x00030848
        /*090c*/ 	.short	0x0100
        /*090e*/ 	.byte	0x08
	.zero		1


	//   ....[6]....
        /*0910*/ 	.word	0x000003e0
        /*0914*/ 	.word	0x000000ff
        /*0918*/ 	.word	0x00030850
        /*091c*/ 	.short	0x0100
        /*091e*/ 	.byte	0x08
	.zero		1


	//   ....[7]....
        /*0920*/ 	.word	0x000003f0
        /*0924*/ 	.word	0x000000ff
        /*0928*/ 	.word	0x00030860
        /*092c*/ 	.short	0x0100
        /*092e*/ 	.byte	0x08
	.zero		1


	//   ....[8]....
        /*0930*/ 	.word	0x00000400
        /*0934*/ 	.word	0x000000ff
        /*0938*/ 	.word	0x00030858
        /*093c*/ 	.short	0x0100
        /*093e*/ 	.byte	0x08
	.zero		1


	//   ....[9]....
        /*0940*/ 	.word	0x00000410
        /*0944*/ 	.word	0x000000ff
        /*0948*/ 	.word	0x00030868
        /*094c*/ 	.short	0x0100
        /*094e*/ 	.byte	0x08
	.zero		1


	//   ....[10]....
        /*0950*/ 	.word	0x00000500
        /*0954*/ 	.word	0x000000ff
        /*0958*/ 	.word	0x00030870
        /*095c*/ 	.short	0x0100
        /*095e*/ 	.byte	0x06
	.zero		1


	//   ....[11]....
        /*0960*/ 	.word	0x00000510
        /*0964*/ 	.word	0x000000ff
        /*0968*/ 	.word	0x00030880
        /*096c*/ 	.short	0x0100
        /*096e*/ 	.byte	0x06
	.zero		1


	//   ....[12]....
        /*0970*/ 	.word	0x00000520
        /*0974*/ 	.word	0x000000ff
        /*0978*/ 	.word	0x00030878
        /*097c*/ 	.short	0x0100
        /*097e*/ 	.byte	0x06
	.zero		1


	//   ....[13]....
        /*0980*/ 	.word	0x00000530
        /*0984*/ 	.word	0x000000ff
        /*0988*/ 	.word	0x00030888
        /*098c*/ 	.short	0x0100
        /*098e*/ 	.byte	0x06
	.zero		1


	//   ....[14]....
        /*0990*/ 	.word	0x00000660
        /*0994*/ 	.word	0x000000ff
        /*0998*/ 	.word	0x00030890
        /*099c*/ 	.short	0x0100
        /*099e*/ 	.byte	0x08
	.zero		1


	//   ....[15]....
        /*09a0*/ 	.word	0x00000670
        /*09a4*/ 	.word	0x000000ff
        /*09a8*/ 	.word	0x000308a0
        /*09ac*/ 	.short	0x0100
        /*09ae*/ 	.byte	0x08
	.zero		1


	//   ....[16]....
        /*09b0*/ 	.word	0x00000680
        /*09b4*/ 	.word	0x000000ff
        /*09b8*/ 	.word	0x00030898
        /*09bc*/ 	.short	0x0100
        /*09be*/ 	.byte	0x08
	.zero		1


	//   ....[17]....
        /*09c0*/ 	.word	0x00000690
        /*09c4*/ 	.word	0x000000ff
        /*09c8*/ 	.word	0x000308a8
        /*09cc*/ 	.short	0x0100
        /*09ce*/ 	.byte	0x08
	.zero		1


	//   ....[18]....
        /*09d0*/ 	.word	0x000007d0
        /*09d4*/ 	.word	0x000000ff
        /*09d8*/ 	.word	0x000308b0
        /*09dc*/ 	.short	0x0100
        /*09de*/ 	.byte	0x08
	.zero		1


	//   ....[19]....
        /*09e0*/ 	.word	0x000007e0
        /*09e4*/ 	.word	0x000000ff
        /*09e8*/ 	.word	0x000308c0
        /*09ec*/ 	.short	0x0100
        /*09ee*/ 	.byte	0x08
	.zero		1


	//   ....[20]....
        /*09f0*/ 	.word	0x000007f0
        /*09f4*/ 	.word	0x000000ff
        /*09f8*/ 	.word	0x000308b8
        /*09fc*/ 	.short	0x0100
        /*09fe*/ 	.byte	0x08
	.zero		1


	//   ....[21]....
        /*0a00*/ 	.word	0x00000800
        /*0a04*/ 	.word	0x000000ff
        /*0a08*/ 	.word	0x000308c8
        /*0a0c*/ 	.short	0x0100
        /*0a0e*/ 	.byte	0x08
	.zero		1


	//   ....[22]....
        /*0a10*/ 	.word	0x00001980
        /*0a14*/ 	.word	0x000000ff
        /*0a18*/ 	.word	0x00030800
        /*0a1c*/ 	.short	0x010a
        /*0a1e*/ 	.byte	0x28
	.zero		1


	//   ....[23]....
        /*0a20*/ 	.word	0x00001a00
        /*0a24*/ 	.word	0x00000000
        /*0a28*/ 	.word	0x00030830
        /*0a2c*/ 	.short	0x010a
        /*0a2e*/ 	.byte	0x3f
	.zero		1


	//   ....[24]....
        /*0a30*/ 	.word	0x00001a40
        /*0a34*/ 	.word	0x00000000
        /*0a38*/ 	.word	0x00030830
        /*0a3c*/ 	.short	0x010a
        /*0a3e*/ 	.byte	0x3f
	.zero		1


	//   ....[25]....
        /*0a40*/ 	.word	0x000029e0
        /*0a44*/ 	.word	0x000000ff
        /*0a48*/ 	.word	0x00000000
        /*0a4c*/ 	.short	0x0101
        /*0a4e*/ 	.byte	0x05
	.zero		1


	//   ....[26]....
        /*0a50*/ 	.word	0x00004210
        /*0a54*/ 	.word	0x000000ff
        /*0a58*/ 	.word	0x00030830
        /*0a5c*/ 	.short	0x010a
        /*0a5e*/ 	.byte	0x08
	.zero		1


	//   ....[27]....
        /*0a60*/ 	.word	0x00004250
        /*0a64*/ 	.word	0x000000ff
        /*0a68*/ 	.word	0x00030830
        /*0a6c*/ 	.short	0x010a
        /*0a6e*/ 	.byte	0x08
	.zero		1


	//   ....[28]....
        /*0a70*/ 	.word	0x00004d90
        /*0a74*/ 	.word	0x000000ff
        /*0a78*/ 	.word	0x00030850
        /*0a7c*/ 	.short	0x010a
        /*0a7e*/ 	.byte	0x09
	.zero		1


	//   ....[29]....
        /*0a80*/ 	.word	0x00004dd0
        /*0a84*/ 	.word	0x000000ff
        /*0a88*/ 	.word	0x00030850
        /*0a8c*/ 	.short	0x010a
        /*0a8e*/ 	.byte	0x09
	.zero		1


	//   ....[30]....
        /*0a90*/ 	.word	0x00005510
        /*0a94*/ 	.word	0x000000ff
        /*0a98*/ 	.word	0x00000000
        /*0a9c*/ 	.short	0x0101
        /*0a9e*/ 	.byte	0x08
	.zero		1


	//   ....[31]....
        /*0aa0*/ 	.word	0x00006ca0
        /*0aa4*/ 	.word	0x000000ff
        /*0aa8*/ 	.word	0x00000000
        /*0aac*/ 	.short	0x0101
        /*0aae*/ 	.byte	0x09
	.zero		1


	//   ....[32]....
        /*0ab0*/ 	.word	0x00006ea0
        /*0ab4*/ 	.word	0x000000ff
        /*0ab8*/ 	.word	0x00030830
        /*0abc*/ 	.short	0x010a
        /*0abe*/ 	.byte	0x08
	.zero		1


	//   ....[33]....
        /*0ac0*/ 	.word	0x00006ee0
        /*0ac4*/ 	.word	0x000000ff
        /*0ac8*/ 	.word	0x00030830
        /*0acc*/ 	.short	0x010a
        /*0ace*/ 	.byte	0x08
	.zero		1


	//   ....[34]....
        /*0ad0*/ 	.word	0x00007a20
        /*0ad4*/ 	.word	0x000000ff
        /*0ad8*/ 	.word	0x00030850
        /*0adc*/ 	.short	0x010a
        /*0ade*/ 	.byte	0x08
	.zero		1


	//   ....[35]....
        /*0ae0*/ 	.word	0x00007a60
        /*0ae4*/ 	.word	0x000000ff
        /*0ae8*/ 	.word	0x00030850
        /*0aec*/ 	.short	0x010a
        /*0aee*/ 	.byte	0x08
	.zero		1


	//   ....[36]....
        /*0af0*/ 	.word	0x00008140
        /*0af4*/ 	.word	0x000000ff
        /*0af8*/ 	.word	0x00000000
        /*0afc*/ 	.short	0x0101
        /*0afe*/ 	.byte	0x05
	.zero		1


	//   ....[37]....
        /*0b00*/ 	.word	0x000091b0
        /*0b04*/ 	.word	0x000000ff
        /*0b08*/ 	.word	0x00000000
        /*0b0c*/ 	.short	0x0101
        /*0b0e*/ 	.byte	0x08
	.zero		1


	//   ....[38]....
        /*0b10*/ 	.word	0x000098e0
        /*0b14*/ 	.word	0x000000ff
        /*0b18*/ 	.word	0x00030850
        /*0b1c*/ 	.short	0x010a
        /*0b1e*/ 	.byte	0x05
	.zero		1


	//   ....[39]....
        /*0b20*/ 	.word	0x00009920
        /*0b24*/ 	.word	0x000000ff
        /*0b28*/ 	.word	0x00030850
        /*0b2c*/ 	.short	0x010a
        /*0b2e*/ 	.byte	0x05
	.zero		1


	//   ....[40]....
        /*0b30*/ 	.word	0x00009f50
        /*0b34*/ 	.word	0x000000ff
        /*0b38*/ 	.word	0x00000000
        /*0b3c*/ 	.short	0x0101
        /*0b3e*/ 	.byte	0x04
	.zero		1


	//   ....[41]....
        /*0b40*/ 	.word	0x0000ba40
        /*0b44*/ 	.word	0x0000002a
        /*0b48*/ 	.word	0x00000000
        /*0b4c*/ 	.short	0x0101
        /*0b4e*/ 	.byte	0x3f
	.zero		1


	//   ....[42]....
        /*0b50*/ 	.word	0x0000e920
        /*0b54*/ 	.word	0x00000007
        /*0b58*/ 	.word	0x00030840
        /*0b5c*/ 	.short	0x010a
        /*0b5e*/ 	.byte	0x3f
	.zero		1


	//   ....[43]....
        /*0b60*/ 	.word	0x0000efd0
        /*0b64*/ 	.word	0x00000007
        /*0b68*/ 	.word	0x00030830
        /*0b6c*/ 	.short	0x0107
        /*0b6e*/ 	.byte	0x3f
	.zero		1


	//   ....[44]....
        /*0b70*/ 	.word	0x0000f0a0
        /*0b74*/ 	.word	0x00000007
        /*0b78*/ 	.word	0x00030830
        /*0b7c*/ 	.short	0x0101
        /*0b7e*/ 	.byte	0x3f
	.zero		1


	//   ....[45]....
        /*0b80*/ 	.word	0x0000fbf0
        /*0b84*/ 	.word	0x00000016
        /*0b88*/ 	.word	0x00030800
        /*0b8c*/ 	.short	0x0107
        /*0b8e*/ 	.byte	0x3f
	.zero		1


	//   ....[46]....
        /*0b90*/ 	.word	0x0000fcf0
        /*0b94*/ 	.word	0x00000016
        /*0b98*/ 	.word	0x00030800
        /*0b9c*/ 	.short	0x0101
        /*0b9e*/ 	.byte	0x3f
	.zero		1


	//   ....[47]....
        /*0ba0*/ 	.word	0x0000fd10
        /*0ba4*/ 	.word	0x00000016
        /*0ba8*/ 	.word	0x00030820
        /*0bac*/ 	.short	0x010a
        /*0bae*/ 	.byte	0x3f
	.zero		1


	//   ....[48]....
        /*0bb0*/ 	.word	0x000100e0
        /*0bb4*/ 	.word	0x00000007
        /*0bb8*/ 	.word	0x00030840
        /*0bbc*/ 	.short	0x010a
        /*0bbe*/ 	.byte	0x3f
	.zero		1


	//   ....[49]....
        /*0bc0*/ 	.word	0x000105c0
        /*0bc4*/ 	.word	0x00000007
        /*0bc8*/ 	.word	0x00030830
        /*0bcc*/ 	.short	0x0107
        /*0bce*/ 	.byte	0x3f
	.zero		1


	//   ....[50]....
        /*0bd0*/ 	.word	0x00010670
        /*0bd4*/ 	.word	0x00000007
        /*0bd8*/ 	.word	0x00030830
        /*0bdc*/ 	.short	0x0101
        /*0bde*/ 	.byte	0x3f
	.zero		1


	//   ....[51]....
        /*0be0*/ 	.word	0x000106e0
        /*0be4*/ 	.word	0x00000006
        /*0be8*/ 	.word	0x00030860
        /*0bec*/ 	.short	0x010a
        /*0bee*/ 	.byte	0x3f
	.zero		1


	//   ....[52]....
        /*0bf0*/ 	.word	0x00010c30
        /*0bf4*/ 	.word	0x00000006
        /*0bf8*/ 	.word	0x00030850
        /*0bfc*/ 	.short	0x0107
        /*0bfe*/ 	.byte	0x3f
	.zero		1


	//   ....[53]....
        /*0c00*/ 	.word	0x00010d80
        /*0c04*/ 	.word	0x00000006
        /*0c08*/ 	.word	0x00030850
        /*0c0c*/ 	.short	0x0101
        /*0c0e*/ 	.byte	0x3f
	.zero		1


	//   ....[54]....
        /*0c10*/ 	.word	0x00010f80
        /*0c14*/ 	.word	0x00000000
        /*0c18*/ 	.word	0x00030860
        /*0c1c*/ 	.short	0x010a
        /*0c1e*/ 	.byte	0x3f
	.zero		1


	//   ....[55]....
        /*0c20*/ 	.word	0x00011490
        /*0c24*/ 	.word	0x00000000
        /*0c28*/ 	.word	0x00030850
        /*0c2c*/ 	.short	0x0107
        /*0c2e*/ 	.byte	0x3f
	.zero		1


	//   ....[56]....
        /*0c30*/ 	.word	0x00011540
        /*0c34*/ 	.word	0x00000000
        /*0c38*/ 	.word	0x00030850
        /*0c3c*/ 	.short	0x0101
        /*0c3e*/ 	.byte	0x3f
	.zero		1


	//   ....[57]....
        /*0c40*/ 	.word	0x00012270
        /*0c44*/ 	.word	0x00000004
        /*0c48*/ 	.word	0x00030820
        /*0c4c*/ 	.short	0x010a
        /*0c4e*/ 	.byte	0x3f
	.zero		1


	//   ....[58]....
        /*0c50*/ 	.word	0x00012410
        /*0c54*/ 	.word	0x00000005
        /*0c58*/ 	.word	0x00030840
        /*0c5c*/ 	.short	0x010a
        /*0c5e*/ 	.byte	0x3f
	.zero		1


	//   ....[59]....
        /*0c60*/ 	.word	0x000124b0
        /*0c64*/ 	.word	0x0000001b
        /*0c68*/ 	.word	0x00030840
        /*0c6c*/ 	.short	0x010a
        /*0c6e*/ 	.byte	0x3f
	.zero		1


	//   ....[60]....
        /*0c70*/ 	.word	0x000124f0
        /*0c74*/ 	.word	0x00000005
        /*0c78*/ 	.word	0x00030860
        /*0c7c*/ 	.short	0x010a
        /*0c7e*/ 	.byte	0x3f
	.zero		1


	//   ....[61]....
        /*0c80*/ 	.word	0x00012530
        /*0c84*/ 	.word	0x0000001b
        /*0c88*/ 	.word	0x00030860
        /*0c8c*/ 	.short	0x010a
        /*0c8e*/ 	.byte	0x3f
	.zero		1


	//   ....[62]....
        /*0c90*/ 	.word	0x000125a0
        /*0c94*/ 	.word	0x00000003
        /*0c98*/ 	.word	0x00030800
        /*0c9c*/ 	.short	0x010a
        /*0c9e*/ 	.byte	0x3f
	.zero		1


	//   ....[63]....
        /*0ca0*/ 	.word	0x000125f0
        /*0ca4*/ 	.word	0x00000000
        /*0ca8*/ 	.word	0x00030830
        /*0cac*/ 	.short	0x010a
        /*0cae*/ 	.byte	0x3f
	.zero		1


	//   ....[64]....
        /*0cb0*/ 	.word	0x00012650
        /*0cb4*/ 	.word	0x0000000c
        /*0cb8*/ 	.word	0x00030830
        /*0cbc*/ 	.short	0x010a
        /*0cbe*/ 	.byte	0x3f
	.zero		1


	//   ....[65]....
        /*0cc0*/ 	.word	0x000126b0
        /*0cc4*/ 	.word	0x0000000b
        /*0cc8*/ 	.word	0x00030850
        /*0ccc*/ 	.short	0x010a
        /*0cce*/ 	.byte	0x3f
	.zero		1


	//   ....[66]....
        /*0cd0*/ 	.word	0x00012710
        /*0cd4*/ 	.word	0x0000000c
        /*0cd8*/ 	.word	0x00030830
        /*0cdc*/ 	.short	0x010a
        /*0cde*/ 	.byte	0x3f
	.zero		1


	//   ....[67]....
        /*0ce0*/ 	.word	0x00012770
        /*0ce4*/ 	.word	0x0000000b
        /*0ce8*/ 	.word	0x00030850
        /*0cec*/ 	.short	0x010a
        /*0cee*/ 	.byte	0x3f
	.zero		1


	//   ....[68]....
        /*0cf0*/ 	.word	0x000127d0
        /*0cf4*/ 	.word	0x00000005
        /*0cf8*/ 	.word	0x00030850
        /*0cfc*/ 	.short	0x010a
        /*0cfe*/ 	.byte	0x3f
	.zero		1


	//   ....[69]....
        /*0d00*/ 	.word	0x000128e0
        /*0d04*/ 	.word	0x00000007
        /*0d08*/ 	.word	0x00030840
        /*0d0c*/ 	.short	0x010a
        /*0d0e*/ 	.byte	0x3f
	.zero		1


	//   ....[70]....
        /*0d10*/ 	.word	0x00013c70
        /*0d14*/ 	.word	0x00000016
        /*0d18*/ 	.word	0x00030820
        /*0d1c*/ 	.short	0x010a
        /*0d1e*/ 	.byte	0x3f
	.zero		1


	//   ....[71]....
        /*0d20*/ 	.word	0x00013cc0
        /*0d24*/ 	.word	0x00000007
        /*0d28*/ 	.word	0x00030840
        /*0d2c*/ 	.short	0x010a
        /*0d2e*/ 	.byte	0x3f
	.zero		1


	//   ....[72]....
        /*0d30*/ 	.word	0x00014490
        /*0d34*/ 	.word	0x00000006
        /*0d38*/ 	.word	0x00030860
        /*0d3c*/ 	.short	0x010a
        /*0d3e*/ 	.byte	0x3f
	.zero		1


	//   ....[73]....
        /*0d40*/ 	.word	0x00014d20
        /*0d44*/ 	.word	0x00000000
        /*0d48*/ 	.word	0x00030860
        /*0d4c*/ 	.short	0x010a
        /*0d4e*/ 	.byte	0x3f
	.zero		1


	//   ....[74]....
        /*0d50*/ 	.word	0x00015eb0
        /*0d54*/ 	.word	0x00000004
        /*0d58*/ 	.word	0x00030820
        /*0d5c*/ 	.short	0x010a
        /*0d5e*/ 	.byte	0x3f
	.zero		1


	//   ....[75]....
        /*0d60*/ 	.word	0x00016050
        /*0d64*/ 	.word	0x00000005
        /*0d68*/ 	.word	0x00030840
        /*0d6c*/ 	.short	0x010a
        /*0d6e*/ 	.byte	0x3f
	.zero		1


	//   ....[76]....
        /*0d70*/ 	.word	0x000160a0
        /*0d74*/ 	.word	0x0000001b
        /*0d78*/ 	.word	0x00030840
        /*0d7c*/ 	.short	0x010a
        /*0d7e*/ 	.byte	0x3f
	.zero		1


	//   ....[77]....
        /*0d80*/ 	.word	0x000160f0
        /*0d84*/ 	.word	0x00000005
        /*0d88*/ 	.word	0x00030860
        /*0d8c*/ 	.short	0x010a
        /*0d8e*/ 	.byte	0x3f
	.zero		1


	//----- nvinfo : EIATTR_NUM_MBARRIERS
	.align		4
.L_797:
        /*0d90*/ 	.byte	0x03, 0x38
        /*0d92*/ 	.short	0x0016


	//----- nvinfo : EIATTR_EXIT_INSTR_OFFSETS
	.align		4
        /*0d94*/ 	.byte	0x04, 0x1c
        /*0d96*/ 	.short	(.L_799 - .L_798)


	//   ....[0]....
.L_798:
        /*0d98*/ 	.word	0x00000990


	//   ....[1]....
        /*0d9c*/ 	.word	0x0000cbf0


	//   ....[2]....
        /*0da0*/ 	.word	0x00012580


	//----- nvinfo : EIATTR_MAX_THREADS
	.align		4
.L_799:
        /*0da4*/ 	.byte	0x04, 0x05
        /*0da6*/ 	.short	(.L_801 - .L_800)
.L_800:
        /*0da8*/ 	.word	0x00000180
        /*0dac*/ 	.word	0x00000001
        /*0db0*/ 	.word	0x00000001


	//----- nvinfo : EIATTR_CRS_STACK_SIZE
	.align		4
.L_801:
        /*0db4*/ 	.byte	0x04, 0x1e
        /*0db6*/ 	.short	(.L_803 - .L_802)
.L_802:
        /*0db8*/ 	.word	0x00000000


	//----- nvinfo : EIATTR_CBANK_PARAM_SIZE
	.align		4
.L_803:
        /*0dbc*/ 	.byte	0x03, 0x19
        /*0dbe*/ 	.short	0x0af0


	//----- nvinfo : EIATTR_PARAM_CBANK
	.align		4
        /*0dc0*/ 	.byte	0x04, 0x0a
        /*0dc2*/ 	.short	(.L_805 - .L_804)
	.align		4
.L_804:
        /*0dc4*/ 	.word	index@(.nv.constant0._ZN7cutlass13device_kernelIN5flash11enable_sm90INS1_16FlashAttnFwdSm90INS1_25CollectiveMainloopFwdSm90ILi2EN4cute5tupleIJNS5_1CILi1EEES8_S8_EEENS6_IJNS7_ILi128EEENS7_ILi96EEENS7_ILi192EEEEEELi192ENS_6half_tEfNS_4arch4Sm90ELb1ELb0ELb1ELb1ELb1ELb0ELb0ELb1ELb1ELb1ELb0ELb0EEENS1_21CollectiveEpilogueFwdINS6_IJSA_SC_SB_EEES9_SE_SG_Li256ELb1ELb1ELb0ELb0EEENS1_36VarlenDynamicPersistentTileSchedulerILi128ELi96ELi256ELi128ELb0ELb1ELb1ELb1ELb1ELb1EEEEEEEEEvNT_6ParamsE)
        /*0dc8*/ 	.short	0x0210
        /*0dca*/ 	.short	0x0af0


	//----- nvinfo : EIATTR_SW_WAR
	.align		4
.L_805:
        /*0dcc*/ 	.byte	0x04, 0x36
        /*0dce*/ 	.short	(.L_807 - .L_806)
.L_806:
        /*0dd0*/ 	.word	0x00000008
.L_807:


//--------------------- .nv.info._ZN7cutlass13device_kernelIN5flash11enable_sm90INS1_16FlashAttnFwdSm90INS1_25CollectiveMainloopFwdSm90ILi2EN4cute5tupleIJNS5_1CILi1EEES8_S8_EEENS6_IJNS7_ILi128EEENS7_ILi96EEENS7_ILi192EEEEEELi192ENS_6half_tEfNS_4arch4Sm90ELb1ELb0ELb1ELb1ELb1ELb1ELb0ELb1ELb1ELb1ELb0ELb0EEENS1_21CollectiveEpilogueFwdINS6_IJSA_SC_SB_EEES9_SE_SG_Li256ELb1ELb1ELb0ELb0EEENS1_36VarlenDynamicPersistentTileSchedulerILi128ELi96ELi256ELi128ELb0ELb1ELb1ELb1ELb1ELb1EEEEEEEEEvNT_6ParamsE --------------------------
	.section	.nv.info._ZN7cutlass13device_kernelIN5flash11enable_sm90INS1_16FlashAttnFwdSm90INS1_25CollectiveMainloopFwdSm90ILi2EN4cute5tupleIJNS5_1CILi1EEES8_S8_EEENS6_IJNS7_ILi128EEENS7_ILi96EEENS7_ILi192EEEEEELi192ENS_6half_tEfNS_4arch4Sm90ELb1ELb0ELb1ELb1ELb1ELb1ELb0ELb1ELb1ELb1ELb0ELb0EEENS1_21CollectiveEpilogueFwdINS6_IJSA_SC_SB_EEES9_SE_SG_Li256ELb1ELb1ELb0ELb0EEENS1_36VarlenDynamicPersistentTileSchedulerILi128ELi96ELi256ELi128ELb0ELb1ELb1ELb1ELb1ELb1EEEEEEEEEvNT_6ParamsE,"",@"SHT_CUDA_INFO"
	.sectionflags	@""
	.align	4


	//----- nvinfo : EIATTR_CUDA_API_VERSION
	.align		4
        /*0000*/ 	.byte	0x04, 0x37
        /*0002*/ 	.short	(.L_809 - .L_808)
.L_808:
        /*0004*/ 	.word	0x00000082


	//----- nvinfo : EIATTR_KPARAM_INFO
	.align		4
.L_809:
        /*0008*/ 	.byte	0x04, 0x17
        /*000a*/ 	.short	(.L_811 - .L_810)
.L_810:
        /*000c*/ 	.word	0x00000000
        /*0010*/ 	.short	0x0000
        /*0012*/ 	.short	0x0070
        /*0014*/ 	.byte	0x00, 0xf0, 0x01, 0x2a


	//----- nvinfo : EIATTR_SPARSE_MMA_MASK
	.align		4
.L_811:
        /*0018*/ 	.byte	0x03, 0x50
        /*001a*/ 	.short	0x0000


	//----- nvinfo : EIATTR_MAXREG_COUNT
	.align		4
        /*001c*/ 	.byte	0x03, 0x1b
        /*001e*/ 	.short	0x00a8


	//----- nvinfo : EIATTR_NUM_BARRIERS
	.align		4
        /*0020*/ 	.byte	0x02, 0x4c
        /*0022*/ 	.byte	0x10
	.zero		1


	//----- nvinfo : EIATTR_EXTERNS
	.align		4
        /*0024*/ 	.byte	0x04, 0x0f
        /*0026*/ 	.short	(.L_813 - .L_812)


	//   ....[0]....
	.align		4
.L_812:
        /*0028*/ 	.word	index@(__assertfail)


	//----- nvinfo : EIATTR_ANNOTATIONS
	.align		4
.L_813:
        /*002c*/ 	.byte	0x04, 0x55
        /*002e*/ 	.short	(.L_815 - .L_814)


	//   ....[0]....
.L_814:
        /* <DEDUP_REMOVED lines=72> */


	//----- nvinfo : EIATTR_MERCURY_ISA_VERSION
	.align		4
.L_815:
        /*04a0*/ 	.byte	0x03, 0x5f
        /*04a2*/ 	.short	0x0101


	//----- nvinfo : EIATTR_UNUSED_LOAD_BYTE_OFFSET
	.align		4
        /*04a4*/ 	.byte	0x04, 0x44
        /*04a6*/ 	.short	(.L_817 - .L_816)


	//   ....[0]....
.L_816:
        /*04a8*/ 	.word	0x00000a50
        /*04ac*/ 	.word	0x0000fff0


	//   ....[1]....
        /*04b0*/ 	.word	0x0001b3b0
        /*04b4*/ 	.word	0x0000fff0


	//----- nvinfo : EIATTR_INT_WARP_WIDE_INSTR_OFFSETS
	.align		4
.L_817:
        /*04b8*/ 	.byte	0x04, 0x31
        /*04ba*/ 	.short	(.L_819 - .L_818)


	//   ....[0]....
.L_818:
        /*04bc*/ 	.word	0x00000130


	//   ....[1]....
        /*04c0*/ 	.word	0x00000170


	//   ....[2]....
        /*04c4*/ 	.word	0x000001e0


	//   ....[3]....
        /*04c8*/ 	.word	0x00020520


	//   ....[4]....
        /*04cc*/ 	.word	0x000205b0


	//   ....[5]....
        /*04d0*/ 	.word	0x000234c0


	//   ....[6]....
        /*04d4*/ 	.word	0x00023550


	//----- nvinfo : EIATTR_COOP_GROUP_MASK_REGIDS
	.align		4
.L_819:
        /*04d8*/ 	.byte	0x04, 0x29
        /*04da*/ 	.short	(.L_821 - .L_820)


	//   ....[0]....
.L_820:
        /*04dc*/ 	.word	0xffffffff


	//   ....[1]....
        /*04e0*/ 	.word	0xffffffff


	//   ....[2]....
        /*04e4*/ 	.word	0xffffffff


	//   ....[3]....
        /*04e8*/ 	.word	0xffffffff


	//   ....[4]....
        /*04ec*/ 	.word	0xffffffff


	//   ....[5]....
        /*04f0*/ 	.word	0xffffffff


	//   ....[6]....
        /*04f4*/ 	.word	0xffffffff


	//   ....[7]....
        /*04f8*/ 	.word	0xffffffff


	//   ....[8]....
        /*04fc*/ 	.word	0xffffffff


	//   ....[9]....
        /*0500*/ 	.word	0xffffffff


	//   ....[10]....
        /*0504*/ 	.word	0xffffffff


	//   ....[11]....
        /*0508*/ 	.word	0xffffffff


	//   ....[12]....
        /*050c*/ 	.word	0xffffffff


	//   ....[13]....
        /*0510*/ 	.word	0xffffffff


	//   ....[14]....
        /*0514*/ 	.word	0xffffffff


	//   ....[15]....
        /*0518*/ 	.word	0xffffffff


	//   ....[16]....
        /*051c*/ 	.word	0xffffffff


	//   ....[17]....
        /*0520*/ 	.word	0xffffffff


	//   ....[18]....
        /*0524*/ 	.word	0xffffffff


	//   ....[19]....
        /*0528*/ 	.word	0xffffffff


	//   ....[20]....
        /*052c*/ 	.word	0xffffffff


	//   ....[21]....
        /*0530*/ 	.word	0xffffffff


	//   ....[22]....
        /*0534*/ 	.word	0xffffffff


	//   ....[23]....
        /*0538*/ 	.word	0xffffffff


	//   ....[24]....
        /*053c*/ 	.word	0xffffffff


	//   ....[25]....
        /*0540*/ 	.word	0xffffffff


	//   ....[26]....
        /*0544*/ 	.word	0xffffffff


	//   ....[27]....
        /*0548*/ 	.word	0xffffffff


	//   ....[28]....
        /*054c*/ 	.word	0xffffffff


	//   ....[29]....
        /*0550*/ 	.word	0xffffffff


	//   ....[30]....
        /*0554*/ 	.word	0xffffffff


	//   ....[31]....
        /*0558*/ 	.word	0xffffffff


	//   ....[32]....
        /*055c*/ 	.word	0xffffffff


	//   ....[33]....
        /*0560*/ 	.word	0xffffffff


	//   ....[34]....
        /*0564*/ 	.word	0xffffffff


	//   ....[35]....
        /*0568*/ 	.word	0xffffffff


	//   ....[36]....
        /*056c*/ 	.word	0xffffffff


	//   ....[37]....
        /*0570*/ 	.word	0xffffffff


	//   ....[38]....
        /*0574*/ 	.word	0xffffffff


	//   ....[39]....
        /*0578*/ 	.word	0xffffffff


	//   ....[40]....
        /*057c*/ 	.word	0xffffffff


	//   ....[41]....
        /*0580*/ 	.word	0xffffffff


	//   ....[42]....
        /*0584*/ 	.word	0xffffffff


	//   ....[43]....
        /*0588*/ 	.word	0xffffffff


	//   ....[44]....
        /*058c*/ 	.word	0xffffffff


	//   ....[45]....
        /*0590*/ 	.word	0xffffffff


	//   ....[46]....
        /*0594*/ 	.word	0xffffffff


	//   ....[47]....
        /*0598*/ 	.word	0xffffffff


	//   ....[48]....
        /*059c*/ 	.word	0xffffffff


	//   ....[49]....
        /*05a0*/ 	.word	0xffffffff


	//   ....[50]....
        /*05a4*/ 	.word	0xffffffff


	//   ....[51]....
        /*05a8*/ 	.word	0xffffffff


	//   ....[52]....
        /*05ac*/ 	.word	0xffffffff


	//   ....[53]....
        /*05b0*/ 	.word	0xffffffff


	//   ....[54]....
        /*05b4*/ 	.word	0xffffffff


	//   ....[55]....
        /*05b8*/ 	.word	0xffffffff


	//   ....[56]....
        /*05bc*/ 	.word	0xffffffff


	//   ....[57]....
        /*05c0*/ 	.word	0xffffffff


	//   ....[58]....
        /*05c4*/ 	.word	0xffffffff


	//   ....[59]....
        /*05c8*/ 	.word	0xffffffff


	//   ....[60]....
        /*05cc*/ 	.word	0xffffffff


	//   ....[61]....
        /*05d0*/ 	.word	0xffffffff


	//   ....[62]....
        /*05d4*/ 	.word	0xffffffff


	//   ....[63]....
        /*05d8*/ 	.word	0xffffffff


	//   ....[64]....
        /*05dc*/ 	.word	0xffffffff


	//   ....[65]....
        /*05e0*/ 	.word	0xffffffff


	//   ....[66]....
        /*05e4*/ 	.word	0xffffffff


	//   ....[67]....
        /*05e8*/ 	.word	0xffffffff


	//   ....[68]....
        /*05ec*/ 	.word	0xffffffff


	//   ....[69]....
        /*05f0*/ 	.word	0xffffffff


	//   ....[70]....
        /*05f4*/ 	.word	0xffffffff


	//   ....[71]....
        /*05f8*/ 	.word	0xffffffff


	//   ....[72]....
        /*05fc*/ 	.word	0xffffffff


	//   ....[73]....
        /*0600*/ 	.word	0xffffffff


	//   ....[74]....
        /*0604*/ 	.word	0xffffffff


	//   ....[75]....
        /*0608*/ 	.word	0xffffffff


	//   ....[76]....
        /*060c*/ 	.word	0xffffffff


	//   ....[77]....
        /*0610*/ 	.word	0xffffffff


	//   ....[78]....
        /*0614*/ 	.word	0xffffffff


	//   ....[79]....
        /*0618*/ 	.word	0xffffffff


	//   ....[80]....
        /*061c*/ 	.word	0xffffffff


	//   ....[81]....
        /*0620*/ 	.word	0xffffffff


	//   ....[82]....
        /*0624*/ 	.word	0xffffffff


	//   ....[83]....
        /*0628*/ 	.word	0xffffffff


	//   ....[84]....
        /*062c*/ 	.word	0xffffffff


	//   ....[85]....
        /*0630*/ 	.word	0xffffffff


	//   ....[86]....
        /*0634*/ 	.word	0xffffffff


	//   ....[87]....
        /*0638*/ 	.word	0xffffffff


	//   ....[88]....
        /*063c*/ 	.word	0xffffffff


	//   ....[89]....
        /*0640*/ 	.word	0xffffffff


	//   ....[90]....
        /*0644*/ 	.word	0xffffffff


	//   ....[91]....
        /*0648*/ 	.word	0xffffffff


	//   ....[92]....
        /*064c*/ 	.word	0xffffffff


	//   ....[93]....
        /*0650*/ 	.word	0xffffffff


	//   ....[94]....
        /*0654*/ 	.word	0xffffffff


	//   ....[95]....
        /*0658*/ 	.word	0xffffffff


	//   ....[96]....
        /*065c*/ 	.word	0xffffffff


	//   ....[97]....
        /*0660*/ 	.word	0xffffffff


	//   ....[98]....
        /*0664*/ 	.word	0xffffffff


	//   ....[99]....
        /*0668*/ 	.word	0xffffffff


	//   ....[100]....
        /*066c*/ 	.word	0xffffffff


	//   ....[101]....
        /*0670*/ 	.word	0xffffffff


	//   ....[102]....
        /*0674*/ 	.word	0xffffffff


	//   ....[103]....
        /*0678*/ 	.word	0xffffffff


	//   ....[104]....
        /*067c*/ 	.word	0xffffffff


	//   ....[105]....
        /*0680*/ 	.word	0xffffffff


	//   ....[106]....
        /*0684*/ 	.word	0xffffffff


	//   ....[107]....
        /*0688*/ 	.word	0xffffffff


	//   ....[108]....
        /*068c*/ 	.word	0xffffffff


	//   ....[109]....
        /*0690*/ 	.word	0xffffffff


	//   ....[110]....
        /*0694*/ 	.word	0xffffffff


	//   ....[111]....
        /*0698*/ 	.word	0xffffffff


	//   ....[112]....
        /*069c*/ 	.word	0xffffffff


	//   ....[113]....
        /*06a0*/ 	.word	0xffffffff


	//   ....[114]....
        /*06a4*/ 	.word	0xffffffff


	//   ....[115]....
        /*06a8*/ 	.word	0xffffffff


	//   ....[116]....
        /*06ac*/ 	.word	0xffffffff


	//   ....[117]....
        /*06b0*/ 	.word	0xffffffff


	//   ....[118]....
        /*06b4*/ 	.word	0xffffffff


	//   ....[119]....
        /*06b8*/ 	.word	0xffffffff


	//   ....[120]....
        /*06bc*/ 	.word	0xffffffff


	//   ....[121]....
        /*06c0*/ 	.word	0xffffffff


	//   ....[122]....
        /*06c4*/ 	.word	0xffffffff


	//   ....[123]....
        /*06c8*/ 	.word	0xffffffff


	//   ....[124]....
        /*06cc*/ 	.word	0xffffffff


	//   ....[125]....
        /*06d0*/ 	.word	0xffffffff


	//   ....[126]....
        /*06d4*/ 	.word	0xffffffff


	//   ....[127]....
        /*06d8*/ 	.word	0xffffffff


	//   ....[128]....
        /*06dc*/ 	.word	0xffffffff


	//   ....[129]....
        /*06e0*/ 	.word	0xffffffff


	//   ....[130]....
        /*06e4*/ 	.word	0xffffffff


	//   ....[131]....
        /*06e8*/ 	.word	0xffffffff


	//   ....[132]....
        /*06ec*/ 	.word	0xffffffff


	//   ....[133]....
        /*06f0*/ 	.word	0xffffffff


	//   ....[134]....
        /*06f4*/ 	.word	0xffffffff


	//   ....[135]....
        /*06f8*/ 	.word	0xffffffff


	//   ....[136]....
        /*06fc*/ 	.word	0xffffffff


	//   ....[137]....
        /*0700*/ 	.word	0xffffffff


	//   ....[138]....
        /*0704*/ 	.word	0xffffffff


	//   ....[139]....
        /*0708*/ 	.word	0xffffffff


	//   ....[140]....
        /*070c*/ 	.word	0xffffffff


	//   ....[141]....
        /*0710*/ 	.word	0xffffffff


	//   ....[142]....
        /*0714*/ 	.word	0xffffffff


	//   ....[143]....
        /*0718*/ 	.word	0xffffffff


	//   ....[144]....
        /*071c*/ 	.word	0xffffffff


	//   ....[145]....
        /*0720*/ 	.word	0xffffffff


	//   ....[146]....
        /*0724*/ 	.word	0xffffffff


	//   ....[147]....
        /*0728*/ 	.word	0xffffffff


	//   ....[148]....
        /*072c*/ 	.word	0xffffffff


	//   ....[149]....
        /*0730*/ 	.word	0xffffffff


	//   ....[150]....
        /*0734*/ 	.word	0xffffffff


	//   ....[151]....
        /*0738*/ 	.word	0xffffffff


	//   ....[152]....
        /*073c*/ 	.word	0xffffffff


	//   ....[153]....
        /*0740*/ 	.word	0xffffffff


	//   ....[154]....
        /*0744*/ 	.word	0xffffffff


	//   ....[155]....
        /*0748*/ 	.word	0xffffffff


	//   ....[156]....
        /*074c*/ 	.word	0xffffffff


	//   ....[157]....
        /*0750*/ 	.word	0xffffffff


	//   ....[158]....
        /*0754*/ 	.word	0xffffffff


	//   ....[159]....
        /*0758*/ 	.word	0xffffffff


	//   ....[160]....
        /*075c*/ 	.word	0xffffffff


	//   ....[161]....
        /*0760*/ 	.word	0xffffffff


	//   ....[162]....
        /*0764*/ 	.word	0xffffffff


	//   ....[163]....
        /*0768*/ 	.word	0xffffffff


	//   ....[164]....
        /*076c*/ 	.word	0xffffffff


	//   ....[165]....
        /*0770*/ 	.word	0xffffffff


	//   ....[166]....
        /*0774*/ 	.word	0xffffffff


	//   ....[167]....
        /*0778*/ 	.word	0xffffffff


	//   ....[168]....
        /*077c*/ 	.word	0xffffffff


	//   ....[169]....
        /*0780*/ 	.word	0xffffffff


	//   ....[170]....
        /*0784*/ 	.word	0xffffffff


	//   ....[171]....
        /*0788*/ 	.word	0xffffffff


	//   ....[172]....
        /*078c*/ 	.word	0xffffffff


	//   ....[173]....
        /*0790*/ 	.word	0xffffffff


	//   ....[174]....
        /*0794*/ 	.word	0xffffffff


	//   ....[175]....
        /*0798*/ 	.word	0xffffffff


	//   ....[176]....
        /*079c*/ 	.word	0xffffffff


	//   ....[177]....
        /*07a0*/ 	.word	0xffffffff


	//   ....[178]....
        /*07a4*/ 	.word	0xffffffff


	//   ....[179]....
        /*07a8*/ 	.word	0x0500000f


	//   ....[180]....
        /*07ac*/ 	.word	0x0500000f


	//   ....[181]....
        /*07b0*/ 	.word	0x0500000f


	//   ....[182]....
        /*07b4*/ 	.word	0x0500000f


	//   ....[183]....
        /*07b8*/ 	.word	0x0500000f


	//   ....[184]....
        /*07bc*/ 	.word	0x0500000f


	//   ....[185]....
        /*07c0*/ 	.word	0x0500000f


	//   ....[186]....
        /*07c4*/ 	.word	0x0500000f


	//   ....[187]....
        /*07c8*/ 	.word	0x0500000f


	//   ....[188]....
        /*07cc*/ 	.word	0x0500000f


	//   ....[189]....
        /*07d0*/ 	.word	0x0500000f


	//   ....[190]....
        /*07d4*/ 	.word	0x0500000f


	//   ....[191]....
        /*07d8*/ 	.word	0x0500000f


	//   ....[192]....
        /*07dc*/ 	.word	0x0500000f


	//   ....[193]....
        /*07e0*/ 	.word	0x0500000f


	//   ....[194]....
        /*07e4*/ 	.word	0x0500000f


	//   ....[195]....
        /*07e8*/ 	.word	0x0500000f


	//   ....[196]....
        /*07ec*/ 	.word	0x0500000f


	//   ....[197]....
        /*07f0*/ 	.word	0x0500000f


	//   ....[198]....
        /*07f4*/ 	.word	0x0500000f


	//   ....[199]....
        /*07f8*/ 	.word	0x0500000f


	//   ....[200]....
        /*07fc*/ 	.word	0x0500000f


	//   ....[201]....
        /*0800*/ 	.word	0x0500000f


	//   ....[202]....
        /*0804*/ 	.word	0x0500000f


	//   ....[203]....
        /*0808*/ 	.word	0x0500000f


	//   ....[204]....
        /*080c*/ 	.word	0x0500000f


	//   ....[205]....
        /*0810*/ 	.word	0x0500000f


	//   ....[206]....
        /*0814*/ 	.word	0x0500000f


	//   ....[207]....
        /*0818*/ 	.word	0x0500000f


	//   ....[208]....
        /*081c*/ 	.word	0x0500000f


	//   ....[209]....
        /*0820*/ 	.word	0x0500000f


	//   ....[210]....
        /*0824*/ 	.word	0x0500000f


	//   ....[211]....
        /*0828*/ 	.word	0x0500000f


	//   ....[212]....
        /*082c*/ 	.word	0x0500000f


	//   ....[213]....
        /*0830*/ 	.word	0x0500000f


	//   ....[214]....
        /*0834*/ 	.word	0x0500000f


	//   ....[215]....
        /*0838*/ 	.word	0x0500000f


	//   ....[216]....
        /*083c*/ 	.word	0x0500000f


	//   ....[217]....
        /*0840*/ 	.word	0x0500000f


	//   ....[218]....
        /*0844*/ 	.word	0x0500000f


	//   ....[219]....
        /*0848*/ 	.word	0x0500000f


	//   ....[220]....
        /*084c*/ 	.word	0x0500000f


	//   ....[221]....
        /*0850*/ 	.word	0x0500000f


	//   ....[222]....
        /*0854*/ 	.word	0x0500000f


	//   ....[223]....
        /*0858*/ 	.word	0x0500000f


	//   ....[224]....
        /*085c*/ 	.word	0x0500000f


	//   ....[225]....
        /*0860*/ 	.word	0x0500000f


	//   ....[226]....
        /*0864*/ 	.word	0x0500000f


	//   ....[227]....
        /*0868*/ 	.word	0x0500000f


	//   ....[228]....
        /*086c*/ 	.word	0x0500000f


	//   ....[229]....
        /*0870*/ 	.word	0x0500000f


	//   ....[230]....
        /*0874*/ 	.word	0x0500000f


	//   ....[231]....
        /*0878*/ 	.word	0x0500000f


	//   ....[232]....
        /*087c*/ 	.word	0x0500000f


	//   ....[233]....
        /*0880*/ 	.word	0x0500000f


	//   ....[234]....
        /*0884*/ 	.word	0x0500000f


	//   ....[235]....
        /*0888*/ 	.word	0x0500000f


	//   ....[236]....
        /*088c*/ 	.word	0x0500000f


	//   ....[237]....
        /*0890*/ 	.word	0x0500000f


	//   ....[238]....
        /*0894*/ 	.word	0x0500000f


	//   ....[239]....
        /*0898*/ 	.word	0x0500000f


	//   ....[240]....
        /*089c*/ 	.word	0x0500000f


	//   ....[241]....
        /*08a0*/ 	.word	0x0500000f


	//   ....[242]....
        /*08a4*/ 	.word	0x0500000f


	//   ....[243]....
        /*08a8*/ 	.word	0x0500000f


	//   ....[244]....
        /*08ac*/ 	.word	0x0500000f


	//   ....[245]....
        /*08b0*/ 	.word	0x0500000f


	//   ....[246]....
        /*08b4*/ 	.word	0x0500000f


	//   ....[247]....
        /*08b8*/ 	.word	0x0500000f


	//   ....[248]....
        /*08bc*/ 	.word	0x0500000f


	//   ....[249]....
        /*08c0*/ 	.word	0x0500000f


	//   ....[250]....
        /*08c4*/ 	.word	0x0500000f


	//   ....[251]....
        /*08c8*/ 	.word	0x0500000f


	//   ....[252]....
        /*08cc*/ 	.word	0x0500000f


	//   ....[253]....
        /*08d0*/ 	.word	0x0500000f


	//   ....[254]....
        /*08d4*/ 	.word	0x0500000f


	//   ....[255]....
        /*08d8*/ 	.word	0x0500000f


	//   ....[0]....
        /*08dc*/ 	.word	0x0500000f


	//   ....[1]....
        /*08e0*/ 	.word	0x0500000f


	//   ....[2]....
        /*08e4*/ 	.word	0x0500000f


	//   ....[3]....
        /*08e8*/ 	.word	0x0500000f


	//   ....[4]....
        /*08ec*/ 	.word	0x0500000f


	//   ....[5]....
        /*08f0*/ 	.word	0x0500000f


	//   ....[6]....
        /*08f4*/ 	.word	0x0500000f


	//   ....[7]....
        /*08f8*/ 	.word	0x0500000f


	//   ....[8]....
        /*08fc*/ 	.word	0x0500000f


	//   ....[9]....
        /*0900*/ 	.word	0x0500000f


	//   ....[10]....
        /*0904*/ 	.word	0x0500000f


	//   ....[11]....
        /*0908*/ 	.word	0x0500000f


	//   ....[12]....
        /*090c*/ 	.word	0x0500000f


	//   ....[13]....
        /*0910*/ 	.word	0x0500000f


	//   ....[14]....
        /*0914*/ 	.word	0x0500000f


	//   ....[15]....
        /*0918*/ 	.word	0x0500000f


	//   ....[16]....
        /*091c*/ 	.word	0x0500000f


	//   ....[17]....
        /*0920*/ 	.word	0x0500000f


	//   ....[18]....
        /*0924*/ 	.word	0x0500000f


	//   ....[19]....
        /*0928*/ 	.word	0x0500000f


	//   ....[20]....
        /*092c*/ 	.word	0x0500000f


	//   ....[21]....
        /*0930*/ 	.word	0x0500000f


	//   ....[22]....
        /*0934*/ 	.word	0x0500000f


	//   ....[23]....
        /*0938*/ 	.word	0x0500000f


	//   ....[24]....
        /*093c*/ 	.word	0x0500000f


	//   ....[25]....
        /*0940*/ 	.word	0x0500000f


	//   ....[26]....
        /*0944*/ 	.word	0x0500000f


	//   ....[27]....
        /*0948*/ 	.word	0x0500000f


	//   ....[28]....
        /*094c*/ 	.word	0x0500000f


	//   ....[29]....
        /*0950*/ 	.word	0x0500000f


	//   ....[30]....
        /*0954*/ 	.word	0x0500000f


	//   ....[31]....
        /*0958*/ 	.word	0x0500000f


	//   ....[32]....
        /*095c*/ 	.word	0x0500000f


	//   ....[33]....
        /*0960*/ 	.word	0x0500000f


	//   ....[34]....
        /*0964*/ 	.word	0x0500000f


	//----- nvinfo : EIATTR_COOP_GROUP_INSTR_OFFSETS
	.align		4
.L_821:
        /*0968*/ 	.byte	0x04, 0x28
        /*096a*/ 	.short	(.L_823 - .L_822)


	//   ....[0]....
.L_822:
        /*096c*/ 	.word	0x00000060


	//   ....[1]....
        /*0970*/ 	.word	0x00000140


	//   ....[2]....
        /*0974*/ 	.word	0x00000190


	//   ....[3]....
        /*0978*/ 	.word	0x000003c0


	//   ....[4]....
        /*097c*/ 	.word	0x00000520


	//   ....[5]....
        /*0980*/ 	.word	0x00000640


	//   ....[6]....
        /*0984*/ 	.word	0x000007a0


	//   ....[7]....
        /*0988*/ 	.word	0x00003760


	//   ....[8]....
        /*098c*/ 	.word	0x00003770


	//   ....[9]....
        /*0990*/ 	.word	0x00004c00


	//   ....[10]....
        /*0994*/ 	.word	0x00004c10


	//   ....[11]....
        /*0998*/ 	.word	0x00006ba0


	//   ....[12]....
        /*099c*/ 	.word	0x00006bb0


	//   ....[13]....
        /*09a0*/ 	.word	0x00008250


	//   ....[14]....
        /*09a4*/ 	.word	0x00008260


	//   ....[15]....
        /*09a8*/ 	.word	0x00009b40


	//   ....[16]....
        /*09ac*/ 	.word	0x00009b50


	//   ....[17]....
        /*09b0*/ 	.word	0x00009de0


	//   ....[18]....
        /*09b4*/ 	.word	0x00009df0


	//   ....[19]....
        /*09b8*/ 	.word	0x0000a300


	//   ....[20]....
        /*09bc*/ 	.word	0x0000a320


	//   ....[21]....
        /*09c0*/ 	.word	0x0000a570


	//   ....[22]....
        /*09c4*/ 	.word	0x0000a590


	//   ....[23]....
        /*09c8*/ 	.word	0x0000adb0


	//   ....[24]....
        /*09cc*/ 	.word	0x0000b520


	//   ....[25]....
        /*09d0*/ 	.word	0x0000b530


	//   ....[26]....
        /*09d4*/ 	.word	0x0000b540


	//   ....[27]....
        /*09d8*/ 	.word	0x0000b550


	//   ....[28]....
        /*09dc*/ 	.word	0x0000bd20


	//   ....[29]....
        /*09e0*/ 	.word	0x0000bd30


	//   ....[30]....
        /*09e4*/ 	.word	0x0000bd40


	//   ....[31]....
        /*09e8*/ 	.word	0x0000bd50


	//   ....[32]....
        /*09ec*/ 	.word	0x0000eac0


	//   ....[33]....
        /*09f0*/ 	.word	0x0000ead0


	//   ....[34]....
        /*09f4*/ 	.word	0x0000eae0


	//   ....[35]....
        /*09f8*/ 	.word	0x0000eaf0


	//   ....[36]....
        /*09fc*/ 	.word	0x0000f110


	//   ....[37]....
        /*0a00*/ 	.word	0x0000f120


	//   ....[38]....
        /*0a04*/ 	.word	0x0000f130


	//   ....[39]....
        /*0a08*/ 	.word	0x0000f140


	//   ....[40]....
        /*0a0c*/ 	.word	0x00012e90


	//   ....[41]....
        /*0a10*/ 	.word	0x00012ec0


	//   ....[42]....
        /*0a14*/ 	.word	0x00013470


	//   ....[43]....
        /*0a18*/ 	.word	0x00013570


	//   ....[44]....
        /*0a1c*/ 	.word	0x00013c20


	//   ....[45]....
        /*0a20*/ 	.word	0x00013d40


	//   ....[46]....
        /*0a24*/ 	.word	0x00015f80


	//   ....[47]....
        /*0a28*/ 	.word	0x00016000


	//   ....[48]....
        /*0a2c*/ 	.word	0x00016770


	//   ....[49]....
        /*0a30*/ 	.word	0x00016890


	//   ....[50]....
        /*0a34*/ 	.word	0x00016ca0


	//   ....[51]....
        /*0a38*/ 	.word	0x00016da0


	//   ....[52]....
        /*0a3c*/ 	.word	0x000194a0


	//   ....[53]....
        /*0a40*/ 	.word	0x000194b0


	//   ....[54]....
        /*0a44*/ 	.word	0x000194e0


	//   ....[55]....
        /*0a48*/ 	.word	0x000194f0


	//   ....[56]....
        /*0a4c*/ 	.word	0x0001aa60


	//   ....[57]....
        /*0a50*/ 	.word	0x0001aa90


	//   ....[58]....
        /*0a54*/ 	.word	0x0001ab40


	//   ....[59]....
        /*0a58*/ 	.word	0x0001ab70


	//   ....[60]....
        /*0a5c*/ 	.word	0x0001c1c0


	//   ....[61]....
        /*0a60*/ 	.word	0x0001c210


	//   ....[62]....
        /*0a64*/ 	.word	0x0001c250


	//   ....[63]....
        /*0a68*/ 	.word	0x0001c290


	//   ....[64]....
        /*0a6c*/ 	.word	0x0001c7b0


	//   ....[65]....
        /*0a70*/ 	.word	0x0001c7d0


	//   ....[66]....
        /*0a74*/ 	.word	0x0001cab0


	//   ....[67]....
        /*0a78*/ 	.word	0x0001cad0


	//   ....[68]....
        /*0a7c*/ 	.word	0x0001cbd0


	//   ....[69]....
        /*0a80*/ 	.word	0x0001cbf0


	//   ....[70]....
        /*0a84*/ 	.word	0x0001cd00


	//   ....[71]....
        /*0a88*/ 	.word	0x0001cd20


	//   ....[72]....
        /*0a8c*/ 	.word	0x0001d640


	//   ....[73]....
        /*0a90*/ 	.word	0x0001d660


	//   ....[74]....
        /*0a94*/ 	.word	0x0001d760


	//   ....[75]....
        /*0a98*/ 	.word	0x0001d780


	//   ....[76]....
        /*0a9c*/ 	.word	0x0001d880


	//   ....[77]....
        /*0aa0*/ 	.word	0x0001d8a0


	//   ....[78]....
        /*0aa4*/ 	.word	0x0001d9b0


	//   ....[79]....
        /*0aa8*/ 	.word	0x0001d9d0


	//   ....[80]....
        /*0aac*/ 	.word	0x0001db60


	//   ....[81]....
        /*0ab0*/ 	.word	0x0001dd30


	//   ....[82]....
        /*0ab4*/ 	.word	0x0001dd60


	//   ....[83]....
        /*0ab8*/ 	.word	0x0001dd90


	//   ....[84]....
        /*0abc*/ 	.word	0x0001ddc0


	//   ....[85]....
        /*0ac0*/ 	.word	0x0001ddf0


	//   ....[86]....
        /*0ac4*/ 	.word	0x0001de20


	//   ....[87]....
        /*0ac8*/ 	.word	0x0001df90


	//   ....[88]....
        /*0acc*/ 	.word	0x0001dfc0


	//   ....[89]....
        /*0ad0*/ 	.word	0x0001dff0


	//   ....[90]....
        /*0ad4*/ 	.word	0x0001e020


	//   ....[91]....
        /*0ad8*/ 	.word	0x0001e050


	//   ....[92]....
        /*0adc*/ 	.word	0x0001e080


	//   ....[93]....
        /*0ae0*/ 	.word	0x0001e110


	//   ....[94]....
        /*0ae4*/ 	.word	0x0001e170


	//   ....[95]....
        /*0ae8*/ 	.word	0x0001e200


	//   ....[96]....
        /*0aec*/ 	.word	0x0001f000


	//   ....[97]....
        /*0af0*/ 	.word	0x00021130


	//   ....[98]....
        /*0af4*/ 	.word	0x00021150


	//   ....[99]....
        /*0af8*/ 	.word	0x00021200


	//   ....[100]....
        /*0afc*/ 	.word	0x00021220


	//   ....[101]....
        /*0b00*/ 	.word	0x000212c0


	//   ....[102]....
        /*0b04*/ 	.word	0x000212e0


	//   ....[103]....
        /*0b08*/ 	.word	0x00021380


	//   ....[104]....
        /*0b0c*/ 	.word	0x000213a0


	//   ....[105]....
        /*0b10*/ 	.word	0x00021440


	//   ....[106]....
        /*0b14*/ 	.word	0x00021460


	//   ....[107]....
        /*0b18*/ 	.word	0x00021470


	//   ....[108]....
        /*0b1c*/ 	.word	0x00021500


	//   ....[109]....
        /*0b20*/ 	.word	0x00021c50


	//   ....[110]....
        /*0b24*/ 	.word	0x00021c80


	//   ....[111]....
        /*0b28*/ 	.word	0x00021ce0


	//   ....[112]....
        /*0b2c*/ 	.word	0x00021d40


	//   ....[113]....
        /*0b30*/ 	.word	0x00021d80


	//   ....[114]....
        /*0b34*/ 	.word	0x00021df0


	//   ....[115]....
        /*0b38*/ 	.word	0x00021e30


	//   ....[116]....
        /*0b3c*/ 	.word	0x00021ea0


	//   ....[117]....
        /*0b40*/ 	.word	0x00021ee0


	//   ....[118]....
        /*0b44*/ 	.word	0x00021f50


	//   ....[119]....
        /*0b48*/ 	.word	0x00021f90


	//   ....[120]....
        /*0b4c*/ 	.word	0x00022000


	//   ....[121]....
        /*0b50*/ 	.word	0x00022040


	//   ....[122]....
        /*0b54*/ 	.word	0x000220a0


	//   ....[123]....
        /*0b58*/ 	.word	0x000220c0


	//   ....[124]....
        /*0b5c*/ 	.word	0x000220f0


	//   ....[125]....
        /*0b60*/ 	.word	0x00022900


	//   ....[126]....
        /*0b64*/ 	.word	0x00022910


	//   ....[127]....
        /*0b68*/ 	.word	0x00022940


	//   ....[128]....
        /*0b6c*/ 	.word	0x00022990


	//   ....[129]....
        /*0b70*/ 	.word	0x000229a0


	//   ....[130]....
        /*0b74*/ 	.word	0x00022a00


	//   ....[131]....
        /*0b78*/ 	.word	0x00022a30


	//   ....[132]....
        /*0b7c*/ 	.word	0x00022a70


	//   ....[133]....
        /*0b80*/ 	.word	0x00022aa0


	//   ....[134]....
        /*0b84*/ 	.word	0x00022ae0


	//   ....[135]....
        /*0b88*/ 	.word	0x00022b10


	//   ....[136]....
        /*0b8c*/ 	.word	0x00022b50


	//   ....[137]....
        /*0b90*/ 	.word	0x00022df0


	//   ....[138]....
        /*0b94*/ 	.word	0x00022e10


	//   ....[139]....
        /*0b98*/ 	.word	0x00022e20


	//   ....[140]....
        /*0b9c*/ 	.word	0x00022eb0


	//   ....[141]....
        /*0ba0*/ 	.word	0x00022ec0


	//   ....[142]....
        /*0ba4*/ 	.word	0x00022f50


	//   ....[143]....
        /*0ba8*/ 	.word	0x00022f60


	//   ....[144]....
        /*0bac*/ 	.word	0x00022ff0


	//   ....[145]....
        /*0bb0*/ 	.word	0x00023000


	//   ....[146]....
        /*0bb4*/ 	.word	0x00023090


	//   ....[147]....
        /*0bb8*/ 	.word	0x000230a0


	//   ....[148]....
        /*0bbc*/ 	.word	0x000230b0


	//   ....[149]....
        /*0bc0*/ 	.word	0x000236b0


	//   ....[150]....
        /*0bc4*/ 	.word	0x000236f0


	//   ....[151]....
        /*0bc8*/ 	.word	0x00023720


	//   ....[152]....
        /*0bcc*/ 	.word	0x00023760


	//   ....[153]....
        /*0bd0*/ 	.word	0x000237f0


	//   ....[154]....
        /*0bd4*/ 	.word	0x00023810


	//   ....[155]....
        /*0bd8*/ 	.word	0x00023890


	//   ....[156]....
        /*0bdc*/ 	.word	0x000238c0


	//   ....[157]....
        /*0be0*/ 	.word	0x00023930


	//   ....[158]....
        /*0be4*/ 	.word	0x00023960


	//   ....[159]....
        /*0be8*/ 	.word	0x00023990


	//   ....[160]....
        /*0bec*/ 	.word	0x000239e0


	//   ....[161]....
        /*0bf0*/ 	.word	0x00023de0


	//   ....[162]....
        /*0bf4*/ 	.word	0x00023e10


	//   ....[163]....
        /*0bf8*/ 	.word	0x00023e40


	//   ....[164]....
        /*0bfc*/ 	.word	0x00023e70


	//   ....[165]....
        /*0c00*/ 	.word	0x00023ea0


	//   ....[166]....
        /*0c04*/ 	.word	0x00023ed0


	//   ....[167]....
        /*0c08*/ 	.word	0x00023f00


	//   ....[168]....
        /*0c0c*/ 	.word	0x00023f30


	//   ....[169]....
        /*0c10*/ 	.word	0x000240b0


	//   ....[170]....
        /*0c14*/ 	.word	0x000240e0


	//   ....[171]....
        /*0c18*/ 	.word	0x00024110


	//   ....[172]....
        /*0c1c*/ 	.word	0x00024140


	//   ....[173]....
        /*0c20*/ 	.word	0x00024170


	//   ....[174]....
        /*0c24*/ 	.word	0x000241a0


	//   ....[175]....
        /*0c28*/ 	.word	0x00024260


	//   ....[176]....
        /*0c2c*/ 	.word	0x00024280


	//   ....[177]....
        /*0c30*/ 	.word	0x000242f0


	//   ....[178]....
        /*0c34*/ 	.word	0x00024990


	//   ....[179]....
        /*0c38*/ 	.word	0x00024cd0


	//   ....[180]....
        /*0c3c*/ 	.word	0x00024d60


	//   ....[181]....
        /*0c40*/ 	.word	0x00024e00


	//   ....[182]....
        /*0c44*/ 	.word	0x00024e90


	//   ....[183]....
        /*0c48*/ 	.word	0x00024f80


	//   ....[184]....
        /*0c4c*/ 	.word	0x00025010


	//   ....[185]....
        /*0c50*/ 	.word	0x000250b0


	//   ....[186]....
        /*0c54*/ 	.word	0x00025140


	//   ....[187]....
        /*0c58*/ 	.word	0x00025230


	//   ....[188]....
        /*0c5c*/ 	.word	0x000252c0


	//   ....[189]....
        /*0c60*/ 	.word	0x00025360


	//   ....[190]....
        /*0c64*/ 	.word	0x000253f0


	//   ....[191]....
        /*0c68*/ 	.word	0x000254e0


	//   ....[192]....
        /*0c6c*/ 	.word	0x00025570


	//   ....[193]....
        /*0c70*/ 	.word	0x000255c0


	//   ....[194]....
        /*0c74*/ 	.word	0x00025610


	//   ....[195]....
        /*0c78*/ 	.word	0x000256a0


	//   ....[196]....
        /*0c7c*/ 	.word	0x00025730


	//   ....[197]....
        /*0c80*/ 	.word	0x00025780


	//   ....[198]....
        /*0c84*/ 	.word	0x000257d0


	//   ....[199]....
        /*0c88*/ 	.word	0x000258c0


	//   ....[200]....
        /*0c8c*/ 	.word	0x00025950


	//   ....[201]....
        /*0c90*/ 	.word	0x000259a0


	//   ....[202]....
        /*0c94*/ 	.word	0x000259f0


	//   ....[203]....
        /*0c98*/ 	.word	0x00025a80


	//   ....[204]....
        /*0c9c*/ 	.word	0x00025b10


	//   ....[205]....
        /*0ca0*/ 	.word	0x00025b60


	//   ....[206]....
        /*0ca4*/ 	.word	0x00025bb0


	//   ....[207]....
        /*0ca8*/ 	.word	0x00025eb0


	//   ....[208]....
        /*0cac*/ 	.word	0x00026190


	//   ....[209]....
        /*0cb0*/ 	.word	0x00026280


	//   ....[210]....
        /*0cb4*/ 	.word	0x00026320


	//   ....[211]....
        /*0cb8*/ 	.word	0x00026380


	//   ....[212]....
        /*0cbc*/ 	.word	0x00026490


	//   ....[213]....
        /*0cc0*/ 	.word	0x00026500


	//   ....[214]....
        /*0cc4*/ 	.word	0x00026610


	//   ....[215]....
        /*0cc8*/ 	.word	0x00026680


	//   ....[216]....
        /*0ccc*/ 	.word	0x00026790


	//   ....[217]....
        /*0cd0*/ 	.word	0x00026800


	//   ....[218]....
        /*0cd4*/ 	.word	0x00026910


	//   ....[219]....
        /*0cd8*/ 	.word	0x00026980


	//   ....[220]....
        /*0cdc*/ 	.word	0x00026a60


	//   ....[221]....
        /*0ce0*/ 	.word	0x00026b60


	//   ....[222]....
        /*0ce4*/ 	.word	0x00026bd0


	//   ....[223]....
        /*0ce8*/ 	.word	0x00026c50


	//   ....[224]....
        /*0cec*/ 	.word	0x00026d20


	//   ....[225]....
        /*0cf0*/ 	.word	0x00026da0


	//   ....[226]....
        /*0cf4*/ 	.word	0x00026e80


	//   ....[227]....
        /*0cf8*/ 	.word	0x00026f00


	//   ....[228]....
        /*0cfc*/ 	.word	0x00026fe0


	//   ....[229]....
        /*0d00*/ 	.word	0x00027060


	//   ....[230]....
        /*0d04*/ 	.word	0x00027140


	//   ....[231]....
        /*0d08*/ 	.word	0x000271c0


	//   ....[232]....
        /*0d0c*/ 	.word	0x000272a0


	//   ....[233]....
        /*0d10*/ 	.word	0x00027320


	//   ....[234]....
        /*0d14*/ 	.word	0x000273f0


	//   ....[235]....
        /*0d18*/ 	.word	0x00027470


	//   ....[236]....
        /*0d1c*/ 	.word	0x00027530


	//   ....[237]....
        /*0d20*/ 	.word	0x00027660


	//   ....[238]....
        /*0d24*/ 	.word	0x00027720


	//   ....[239]....
        /*0d28*/ 	.word	0x00027790


	//   ....[240]....
        /*0d2c*/ 	.word	0x000278a0


	//   ....[241]....
        /*0d30*/ 	.word	0x00027900


	//   ....[242]....
        /*0d34*/ 	.word	0x000279d0


	//   ....[243]....
        /*0d38*/ 	.word	0x00027a30


	//   ....[244]....
        /*0d3c*/ 	.word	0x00027b00


	//   ....[245]....
        /*0d40*/ 	.word	0x00027b60


	//   ....[246]....
        /*0d44*/ 	.word	0x00027c30


	//   ....[247]....
        /*0d48*/ 	.word	0x00027d20


	//   ....[248]....
        /*0d4c*/ 	.word	0x00027db0


	//   ....[249]....
        /*0d50*/ 	.word	0x00027ea0


	//   ....[250]....
        /*0d54*/ 	.word	0x00027f40


	//   ....[251]....
        /*0d58*/ 	.word	0x00027fa0


	//   ....[252]....
        /*0d5c*/ 	.word	0x000280a0


	//   ....[253]....
        /*0d60*/ 	.word	0x00028100


	//   ....[254]....
        /*0d64*/ 	.word	0x00028200


	//   ....[255]....
        /*0d68*/ 	.word	0x00028260


	//   ....[0]....
        /*0d6c*/ 	.word	0x00028360


	//   ....[1]....
        /*0d70*/ 	.word	0x000283c0


	//   ....[2]....
        /*0d74*/ 	.word	0x000284c0


	//   ....[3]....
        /*0d78*/ 	.word	0x00028520


	//   ....[4]....
        /*0d7c*/ 	.word	0x000285f0


	//   ....[5]....
        /*0d80*/ 	.word	0x00028730


	//   ....[6]....
        /*0d84*/ 	.word	0x000287e0


	//   ....[7]....
        /*0d88*/ 	.word	0x000288b0


	//   ....[8]....
        /*0d8c*/ 	.word	0x00028980


	//   ....[9]....
        /*0d90*/ 	.word	0x000289e0


	//   ....[10]....
        /*0d94*/ 	.word	0x00028ad0


	//   ....[11]....
        /*0d98*/ 	.word	0x00028b30


	//   ....[12]....
        /*0d9c*/ 	.word	0x00028c20


	//   ....[13]....
        /*0da0*/ 	.word	0x00028c80


	//   ....[14]....
        /*0da4*/ 	.word	0x00028d70


	//   ....[15]....
        /*0da8*/ 	.word	0x00028dd0


	//   ....[16]....
        /*0dac*/ 	.word	0x00028eb0


	//   ....[17]....
        /*0db0*/ 	.word	0x00028f40


	//   ....[18]....
        /*0db4*/ 	.word	0x00028fe0


	//   ....[19]....
        /*0db8*/ 	.word	0x00029100


	//   ....[20]....
        /*0dbc*/ 	.word	0x00029170


	//   ....[21]....
        /*0dc0*/ 	.word	0x000291e0


	//   ....[22]....
        /*0dc4*/ 	.word	0x00029250


	//   ....[23]....
        /*0dc8*/ 	.word	0x000292c0


	//   ....[24]....
        /*0dcc*/ 	.word	0x00029340


	//   ....[25]....
        /*0dd0*/ 	.word	0x000293d0


	//   ....[26]....
        /*0dd4*/ 	.word	0x00029460


	//   ....[27]....
        /*0dd8*/ 	.word	0x000294d0


	//   ....[28]....
        /*0ddc*/ 	.word	0x00029540


	//   ....[29]....
        /*0de0*/ 	.word	0x000295b0


	//   ....[30]....
        /*0de4*/ 	.word	0x00029630


	//   ....[31]....
        /*0de8*/ 	.word	0x000296a0


	//   ....[32]....
        /*0dec*/ 	.word	0x00029740


	//   ....[33]....
        /*0df0*/ 	.word	0x000297d0


	//   ....[34]....
        /*0df4*/ 	.word	0x000298f0


	//----- nvinfo : EIATTR_REG_RECONFIG
	.align		4
.L_823:
        /*0df8*/ 	.byte	0x01, 0x54
	.zero		2


	//----- nvinfo : EIATTR_SYSCALL_OFFSETS
	.align		4
        /*0dfc*/ 	.byte	0x04, 0x46
        /*0dfe*/ 	.short	(.L_825 - .L_824)


	//   ....[0]....
.L_824:
        /*0e00*/ 	.word	0x00001bc0


	//   ....[1]....
        /*0e04*/ 	.word	0x00001d10


	//   ....[2]....
        /*0e08*/ 	.word	0x0000af50


	//   ....[3]....
        /*0e0c*/ 	.word	0x0000b280


	//   ....[4]....
        /*0e10*/ 	.word	0x00020710


	//   ....[5]....
        /*0e14*/ 	.word	0x00020860


	//   ....[6]....
        /*0e18*/ 	.word	0x00020950


	//   ....[7]....
        /*0e1c*/ 	.word	0x000218c0


	//----- nvinfo : EIATTR_MBARRIER_INSTR_OFFSETS
	.align		4
.L_825:
        /*0e20*/ 	.byte	0x04, 0x39
        /*0e22*/ 	.short	(.L_827 - .L_826)


	//   ....[0]....
.L_826:
        /*0e24*/ 	.word	0x00000270
        /*0e28*/ 	.word	0x000000ff
        /*0e2c*/ 	.word	0x00030800
        /*0e30*/ 	.short	0x0100
        /*0e32*/ 	.byte	0x08
	.zero		1


	//   ....[1]....
        /*0e34*/ 	.word	0x00000280
        /*0e38*/ 	.word	0x000000ff
        /*0e3c*/ 	.word	0x00030820
        /*0e40*/ 	.short	0x0100
        /*0e42*/ 	.byte	0x08
	.zero		1


	//   ....[2]....
        /*0e44*/ 	.word	0x00000370
        /*0e48*/ 	.word	0x000000ff
        /*0e4c*/ 	.word	0x00030830
        /*0e50*/ 	.short	0x0100
        /*0e52*/ 	.byte	0x08
	.zero		1


	//   ....[3]....
        /*0e54*/ 	.word	0x00000380
        /*0e58*/ 	.word	0x000000ff
        /*0e5c*/ 	.word	0x00030840
        /*0e60*/ 	.short	0x0100
        /*0e62*/ 	.byte	0x08
	.zero		1


	//   ....[4]....
        /*0e64*/ 	.word	0x00000390
        /*0e68*/ 	.word	0x000000ff
        /*0e6c*/ 	.word	0x00030838
        /*0e70*/ 	.short	0x0100
        /*0e72*/ 	.byte	0x08
	.zero		1


	//   ....[5]....
        /*0e74*/ 	.word	0x000003a0
        /*0e78*/ 	.word	0x000000ff
        /*0e7c*/ 	.word	0x00030848
        /*0e80*/ 	.short	0x0100
        /*0e82*/ 	.byte	0x08
	.zero		1


	//   ....[6]....
        /*0e84*/ 	.word	0x000004d0
        /*0e88*/ 	.word	0x000000ff
        /*0e8c*/ 	.word	0x00030850
        /*0e90*/ 	.short	0x0100
        /*0e92*/ 	.byte	0x08
	.zero		1


	//   ....[7]....
        /*0e94*/ 	.word	0x000004e0
        /*0e98*/ 	.word	0x000000ff
        /*0e9c*/ 	.word	0x00030860
        /*0ea0*/ 	.short	0x0100
        /*0ea2*/ 	.byte	0x08
	.zero		1


	//   ....[8]....
        /*0ea4*/ 	.word	0x000004f0
        /*0ea8*/ 	.word	0x000000ff
        /*0eac*/ 	.word	0x00030858
        /*0eb0*/ 	.short	0x0100
        /*0eb2*/ 	.byte	0x08
	.zero		1


	//   ....[9]....
        /*0eb4*/ 	.word	0x00000500
        /*0eb8*/ 	.word	0x000000ff
        /*0ebc*/ 	.word	0x00030868
        /*0ec0*/ 	.short	0x0100
        /*0ec2*/ 	.byte	0x08
	.zero		1


	//   ....[10]....
        /*0ec4*/ 	.word	0x000005f0
        /*0ec8*/ 	.word	0x000000ff
        /*0ecc*/ 	.word	0x00030870
        /*0ed0*/ 	.short	0x0100
        /*0ed2*/ 	.byte	0x06
	.zero		1


	//   ....[11]....
        /*0ed4*/ 	.word	0x00000600
        /*0ed8*/ 	.word	0x000000ff
        /*0edc*/ 	.word	0x00030880
        /*0ee0*/ 	.short	0x0100
        /*0ee2*/ 	.byte	0x06
	.zero		1


	//   ....[12]....
        /*0ee4*/ 	.word	0x00000610
        /*0ee8*/ 	.word	0x000000ff
        /*0eec*/ 	.word	0x00030878
        /*0ef0*/ 	.short	0x0100
        /*0ef2*/ 	.byte	0x06
	.zero		1


	//   ....[13]....
        /*0ef4*/ 	.word	0x00000620
        /*0ef8*/ 	.word	0x000000ff
        /*0efc*/ 	.word	0x00030888
        /*0f00*/ 	.short	0x0100
        /*0f02*/ 	.byte	0x06
	.zero		1


	//   ....[14]....
        /*0f04*/ 	.word	0x00000750
        /*0f08*/ 	.word	0x000000ff
        /*0f0c*/ 	.word	0x00030890
        /*0f10*/ 	.short	0x0100
        /*0f12*/ 	.byte	0x08
	.zero		1


	//   ....[15]....
        /*0f14*/ 	.word	0x00000760
        /*0f18*/ 	.word	0x000000ff
        /*0f1c*/ 	.word	0x000308a0
        /*0f20*/ 	.short	0x0100
        /*0f22*/ 	.byte	0x08
	.zero		1


	//   ....[16]....
        /*0f24*/ 	.word	0x00000770
        /*0f28*/ 	.word	0x000000ff
        /*0f2c*/ 	.word	0x00030898
        /*0f30*/ 	.short	0x0100
        /*0f32*/ 	.byte	0x08
	.zero		1


	//   ....[17]....
        /*0f34*/ 	.word	0x00000780
        /*0f38*/ 	.word	0x000000ff
        /*0f3c*/ 	.word	0x000308a8
        /*0f40*/ 	.short	0x0100
        /*0f42*/ 	.byte	0x08
	.zero		1


	//   ....[18]....
        /*0f44*/ 	.word	0x000008b0
        /*0f48*/ 	.word	0x000000ff
        /*0f4c*/ 	.word	0x000308b0
        /*0f50*/ 	.short	0x0100
        /*0f52*/ 	.byte	0x08
	.zero		1


	//   ....[19]....
        /*0f54*/ 	.word	0x000008c0
        /*0f58*/ 	.word	0x000000ff
        /*0f5c*/ 	.word	0x000308c0
        /*0f60*/ 	.short	0x0100
        /*0f62*/ 	.byte	0x08
	.zero		1


	//   ....[20]....
        /*0f64*/ 	.word	0x000008d0
        /*0f68*/ 	.word	0x000000ff
        /*0f6c*/ 	.word	0x000308b8
        /*0f70*/ 	.short	0x0100
        /*0f72*/ 	.byte	0x08
	.zero		1


	//   ....[21]....
        /*0f74*/ 	.word	0x000008e0
        /*0f78*/ 	.word	0x000000ff
        /*0f7c*/ 	.word	0x000308c8
        /*0f80*/ 	.short	0x0100
        /*0f82*/ 	.byte	0x08
	.zero		1


	//   ....[22]....
        /*0f84*/ 	.word	0x00003710
        /*0f88*/ 	.word	0x00000058
        /*0f8c*/ 	.word	0x00030890
        /*0f90*/ 	.short	0x010a
        /*0f92*/ 	.byte	0x3f
	.zero		1


	//   ....[23]....
        /*0f94*/ 	.word	0x00006b40
        /*0f98*/ 	.word	0x00000058
        /*0f9c*/ 	.word	0x00030890
        /*0fa0*/ 	.short	0x010a
        /*0fa2*/ 	.byte	0x3f
	.zero		1


	//   ....[24]....
        /*0fa4*/ 	.word	0x00009980
        /*0fa8*/ 	.word	0x00000058
        /*0fac*/ 	.word	0x00030890
        /*0fb0*/ 	.short	0x010a
        /*0fb2*/ 	.byte	0x3f
	.zero		1


	//   ....[25]....
        /*0fb4*/ 	.word	0x0000a140
        /*0fb8*/ 	.word	0x0000000b
        /*0fbc*/ 	.word	0x00000000
        /*0fc0*/ 	.short	0x0101
        /*0fc2*/ 	.byte	0x3f
	.zero		1


	//   ....[26]....
        /*0fc4*/ 	.word	0x0000a180
        /*0fc8*/ 	.word	0x00000058
        /*0fcc*/ 	.word	0x000308b0
        /*0fd0*/ 	.short	0x010a
        /*0fd2*/ 	.byte	0x3f
	.zero		1


	//   ....[27]....
        /*0fd4*/ 	.word	0x0000a890
        /*0fd8*/ 	.word	0x00000058
        /*0fdc*/ 	.word	0x00000000
        /*0fe0*/ 	.short	0x0101
        /*0fe2*/ 	.byte	0x3f
	.zero		1


	//   ....[28]....
        /*0fe4*/ 	.word	0x0000afe0
        /*0fe8*/ 	.word	0x00000002
        /*0fec*/ 	.word	0x00030800
        /*0ff0*/ 	.short	0x010a
        /*0ff2*/ 	.byte	0x3f
	.zero		1


	//   ....[29]....
        /*0ff4*/ 	.word	0x0000b030
        /*0ff8*/ 	.word	0x00000002
        /*0ffc*/ 	.word	0x00030800
        /*1000*/ 	.short	0x010a
        /*1002*/ 	.byte	0x3f
	.zero		1


	//   ....[30]....
        /*1004*/ 	.word	0x0000c4b0
        /*1008*/ 	.word	0x00000002
        /*100c*/ 	.word	0x00030800
        /*1010*/ 	.short	0x010a
        /*1012*/ 	.byte	0x3f
	.zero		1


	//   ....[31]....
        /*1014*/ 	.word	0x0000f630
        /*1018*/ 	.word	0x00000002
        /*101c*/ 	.word	0x00030800
        /*1020*/ 	.short	0x010a
        /*1022*/ 	.byte	0x3f
	.zero		1


	//   ....[32]....
        /*1024*/ 	.word	0x00011e80
        /*1028*/ 	.word	0x00000005
        /*102c*/ 	.word	0x00030830
        /*1030*/ 	.short	0x010a
        /*1032*/ 	.byte	0x3f
	.zero		1


	//   ....[33]....
        /*1034*/ 	.word	0x00011ec0
        /*1038*/ 	.word	0x00000005
        /*103c*/ 	.word	0x00030830
        /*1040*/ 	.short	0x010a
        /*1042*/ 	.byte	0x3f
	.zero		1


	//   ....[34]....
        /*1044*/ 	.word	0x00013c10
        /*1048*/ 	.word	0x00000022
        /*104c*/ 	.word	0x00000000
        /*1050*/ 	.short	0x0101
        /*1052*/ 	.byte	0x3f
	.zero		1


	//   ....[35]....
        /*1054*/ 	.word	0x000148a0
        /*1058*/ 	.word	0x0000000d
        /*105c*/ 	.word	0x00030830
        /*1060*/ 	.short	0x010a
        /*1062*/ 	.byte	0x3f
	.zero		1


	//   ....[36]....
        /*1064*/ 	.word	0x00014920
        /*1068*/ 	.word	0x0000000d
        /*106c*/ 	.word	0x00030830
        /*1070*/ 	.short	0x010a
        /*1072*/ 	.byte	0x3f
	.zero		1


	//   ....[37]....
        /*1074*/ 	.word	0x000157b0
        /*1078*/ 	.word	0x0000000f
        /*107c*/ 	.word	0x00030850
        /*1080*/ 	.short	0x010a
        /*1082*/ 	.byte	0x3f
	.zero		1


	//   ....[38]....
        /*1084*/ 	.word	0x00015800
        /*1088*/ 	.word	0x0000000f
        /*108c*/ 	.word	0x00030850
        /*1090*/ 	.short	0x010a
        /*1092*/ 	.byte	0x3f
	.zero		1


	//   ....[39]....
        /*1094*/ 	.word	0x00015dc0
        /*1098*/ 	.word	0x0000000d
        /*109c*/ 	.word	0x00000000
        /*10a0*/ 	.short	0x0101
        /*10a2*/ 	.byte	0x3f
	.zero		1


	//   ....[40]....
        /*10a4*/ 	.word	0x00017660
        /*10a8*/ 	.word	0x0000000f
        /*10ac*/ 	.word	0x00000000
        /*10b0*/ 	.short	0x0101
        /*10b2*/ 	.byte	0x3f
	.zero		1


	//   ....[41]....
        /*10b4*/ 	.word	0x00017920
        /*10b8*/ 	.word	0x00000000
        /*10bc*/ 	.word	0x00030830
        /*10c0*/ 	.short	0x010a
        /*10c2*/ 	.byte	0x3f
	.zero		1


	//   ....[42]....
        /*10c4*/ 	.word	0x000179a0
        /*10c8*/ 	.word	0x00000000
        /*10cc*/ 	.word	0x00030830
        /*10d0*/ 	.short	0x010a
        /*10d2*/ 	.byte	0x3f
	.zero		1


	//   ....[43]....
        /*10d4*/ 	.word	0x00018810
        /*10d8*/ 	.word	0x0000000f
        /*10dc*/ 	.word	0x00030850
        /*10e0*/ 	.short	0x010a
        /*10e2*/ 	.byte	0x3f
	.zero		1


	//   ....[44]....
        /*10e4*/ 	.word	0x00018860
        /*10e8*/ 	.word	0x0000000f
        /*10ec*/ 	.word	0x00030850
        /*10f0*/ 	.short	0x010a
        /*10f2*/ 	.byte	0x3f
	.zero		1


	//   ....[45]....
        /*10f4*/ 	.word	0x000196f0
        /*10f8*/ 	.word	0x0000007e
        /*10fc*/ 	.word	0x00000000
        /*1100*/ 	.short	0x0101
        /*1102*/ 	.byte	0x3f
	.zero		1


	//   ....[46]....
        /*1104*/ 	.word	0x00019f90
        /*1108*/ 	.word	0x0000000f
        /*110c*/ 	.word	0x00000000
        /*1110*/ 	.short	0x0101
        /*1112*/ 	.byte	0x3f
	.zero		1


	//   ....[47]....
        /*1114*/ 	.word	0x0001a780
        /*1118*/ 	.word	0x0000000a
        /*111c*/ 	.word	0x00030850
        /*1120*/ 	.short	0x010a
        /*1122*/ 	.byte	0x3f
	.zero		1


	//   ....[48]....
        /*1124*/ 	.word	0x0001a820
        /*1128*/ 	.word	0x0000000a
        /*112c*/ 	.word	0x00030850
        /*1130*/ 	.short	0x010a
        /*1132*/ 	.byte	0x3f
	.zero		1


	//   ....[49]....
        /*1134*/ 	.word	0x0001ad30
        /*1138*/ 	.word	0x0000000a
        /*113c*/ 	.word	0x00000000
        /*1140*/ 	.short	0x0101
        /*1142*/ 	.byte	0x3f
	.zero		1


	//   ....[50]....
        /*1144*/ 	.word	0x0001c9b0
        /*1148*/ 	.word	0x00000000
        /*114c*/ 	.word	0x00000000
        /*1150*/ 	.short	0x0101
        /*1152*/ 	.byte	0x3f
	.zero		1


	//   ....[51]....
        /*1154*/ 	.word	0x0001f0e0
        /*1158*/ 	.word	0x00000016
        /*115c*/ 	.word	0x00030820
        /*1160*/ 	.short	0x010a
        /*1162*/ 	.byte	0x3f
	.zero		1


	//   ....[52]....
        /*1164*/ 	.word	0x0001f170
        /*1168*/ 	.word	0x0000000b
        /*116c*/ 	.word	0x000308a0
        /*1170*/ 	.short	0x010a
        /*1172*/ 	.byte	0x3f
	.zero		1


	//   ....[53]....
        /*1174*/ 	.word	0x0001f5c0
        /*1178*/ 	.word	0x0000000b
        /*117c*/ 	.word	0x000308c0
        /*1180*/ 	.short	0x010a
        /*1182*/ 	.byte	0x3f
	.zero		1


	//   ....[54]....
        /*1184*/ 	.word	0x0001fad0
        /*1188*/ 	.word	0x0000000a
        /*118c*/ 	.word	0x000308a0
        /*1190*/ 	.short	0x010a
        /*1192*/ 	.byte	0x3f
	.zero		1


	//   ....[55]....
        /*1194*/ 	.word	0x0001ff10
        /*1198*/ 	.word	0x0000000a
        /*119c*/ 	.word	0x000308c0
        /*11a0*/ 	.short	0x010a
        /*11a2*/ 	.byte	0x3f
	.zero		1


	//   ....[56]....
        /*11a4*/ 	.word	0x00020f00
        /*11a8*/ 	.word	0x00000007
        /*11ac*/ 	.word	0x00030840
        /*11b0*/ 	.short	0x010a
        /*11b2*/ 	.byte	0x3f
	.zero		1


	//   ....[57]....
        /*11b4*/ 	.word	0x000215c0
        /*11b8*/ 	.word	0x00000007
        /*11bc*/ 	.word	0x00030830
        /*11c0*/ 	.short	0x0107
        /*11c2*/ 	.byte	0x3f
	.zero		1


	//   ....[58]....
        /*11c4*/ 	.word	0x00021690
        /*11c8*/ 	.word	0x00000007
        /*11cc*/ 	.word	0x00030830
        /*11d0*/ 	.short	0x0101
        /*11d2*/ 	.byte	0x3f
	.zero		1


	//   ....[59]....
        /*11d4*/ 	.word	0x00022210
        /*11d8*/ 	.word	0x00000016
        /*11dc*/ 	.word	0x00030800
        /*11e0*/ 	.short	0x0107
        /*11e2*/ 	.byte	0x3f
	.zero		1


	//   ....[60]....
        /*11e4*/ 	.word	0x00022310
        /*11e8*/ 	.word	0x00000016
        /*11ec*/ 	.word	0x00030800
        /*11f0*/ 	.short	0x0101
        /*11f2*/ 	.byte	0x3f
	.zero		1


	//   ....[61]....
        /*11f4*/ 	.word	0x00022330
        /*11f8*/ 	.word	0x00000016
        /*11fc*/ 	.word	0x00030820
        /*1200*/ 	.short	0x010a
        /*1202*/ 	.byte	0x3f
	.zero		1


	//   ....[62]....
        /*1204*/ 	.word	0x00022700
        /*1208*/ 	.word	0x00000007
        /*120c*/ 	.word	0x00030840
        /*1210*/ 	.short	0x010a
        /*1212*/ 	.byte	0x3f
	.zero		1


	//   ....[63]....
        /*1214*/ 	.word	0x00022c10
        /*1218*/ 	.word	0x00000007
        /*121c*/ 	.word	0x00030830
        /*1220*/ 	.short	0x0107
        /*1222*/ 	.byte	0x3f
	.zero		1


	//   ....[64]....
        /*1224*/ 	.word	0x00022cd0
        /*1228*/ 	.word	0x00000007
        /*122c*/ 	.word	0x00030830
        /*1230*/ 	.short	0x0101
        /*1232*/ 	.byte	0x3f
	.zero		1


	//   ....[65]....
        /*1234*/ 	.word	0x00022d30
        /*1238*/ 	.word	0x00000006
        /*123c*/ 	.word	0x00030860
        /*1240*/ 	.short	0x010a
        /*1242*/ 	.byte	0x3f
	.zero		1


	//   ....[66]....
        /*1244*/ 	.word	0x00023290
        /*1248*/ 	.word	0x00000006
        /*124c*/ 	.word	0x00030850
        /*1250*/ 	.short	0x0107
        /*1252*/ 	.byte	0x3f
	.zero		1


	//   ....[67]....
        /*1254*/ 	.word	0x000233f0
        /*1258*/ 	.word	0x00000006
        /*125c*/ 	.word	0x00030850
        /*1260*/ 	.short	0x0101
        /*1262*/ 	.byte	0x3f
	.zero		1


	//   ....[68]....
        /*1264*/ 	.word	0x00023600
        /*1268*/ 	.word	0x00000000
        /*126c*/ 	.word	0x00030860
        /*1270*/ 	.short	0x010a
        /*1272*/ 	.byte	0x3f
	.zero		1


	//   ....[69]....
        /*1274*/ 	.word	0x00023b10
        /*1278*/ 	.word	0x00000000
        /*127c*/ 	.word	0x00030850
        /*1280*/ 	.short	0x0107
        /*1282*/ 	.byte	0x3f
	.zero		1


	//   ....[70]....
        /*1284*/ 	.word	0x00023bd0
        /*1288*/ 	.word	0x00000000
        /*128c*/ 	.word	0x00030850
        /*1290*/ 	.short	0x0101
        /*1292*/ 	.byte	0x3f
	.zero		1


	//   ....[71]....
        /*1294*/ 	.word	0x00024910
        /*1298*/ 	.word	0x00000007
        /*129c*/ 	.word	0x00030820
        /*12a0*/ 	.short	0x010a
        /*12a2*/ 	.byte	0x3f
	.zero		1


	//   ....[72]....
        /*12a4*/ 	.word	0x00024aa0
        /*12a8*/ 	.word	0x00000005
        /*12ac*/ 	.word	0x00030840
        /*12b0*/ 	.short	0x010a
        /*12b2*/ 	.byte	0x3f
	.zero		1


	//   ....[73]....
        /*12b4*/ 	.word	0x00024b40
        /*12b8*/ 	.word	0x00000003
        /*12bc*/ 	.word	0x00030840
        /*12c0*/ 	.short	0x010a
        /*12c2*/ 	.byte	0x3f
	.zero		1


	//   ....[74]....
        /*12c4*/ 	.word	0x00024b80
        /*12c8*/ 	.word	0x00000005
        /*12cc*/ 	.word	0x00030860
        /*12d0*/ 	.short	0x010a
        /*12d2*/ 	.byte	0x3f
	.zero		1


	//   ....[75]....
        /*12d4*/ 	.word	0x00024bc0
        /*12d8*/ 	.word	0x00000003
        /*12dc*/ 	.word	0x00030860
        /*12e0*/ 	.short	0x010a
        /*12e2*/ 	.byte	0x3f
	.zero		1


	//   ....[76]....
        /*12e4*/ 	.word	0x00024c20
        /*12e8*/ 	.word	0x00000058
        /*12ec*/ 	.word	0x00030890
        /*12f0*/ 	.short	0x010a
        /*12f2*/ 	.byte	0x3f
	.zero		1


	//   ....[77]....
        /*12f4*/ 	.word	0x00024ed0
        /*12f8*/ 	.word	0x00000058
        /*12fc*/ 	.word	0x00030890
        /*1300*/ 	.short	0x010a
        /*1302*/ 	.byte	0x3f
	.zero		1


	//   ....[78]....
        /*1304*/ 	.word	0x00025180
        /*1308*/ 	.word	0x00000058
        /*130c*/ 	.word	0x00030890
        /*1310*/ 	.short	0x010a
        /*1312*/ 	.byte	0x3f
	.zero		1


	//   ....[79]....
        /*1314*/ 	.word	0x00025430
        /*1318*/ 	.word	0x00000058
        /*131c*/ 	.word	0x000308b0
        /*1320*/ 	.short	0x010a
        /*1322*/ 	.byte	0x3f
	.zero		1


	//   ....[80]....
        /*1324*/ 	.word	0x00025810
        /*1328*/ 	.word	0x00000002
        /*132c*/ 	.word	0x00030800
        /*1330*/ 	.short	0x010a
        /*1332*/ 	.byte	0x3f
	.zero		1


	//   ....[81]....
        /*1334*/ 	.word	0x00025bf0
        /*1338*/ 	.word	0x00000002
        /*133c*/ 	.word	0x00030800
        /*1340*/ 	.short	0x010a
        /*1342*/ 	.byte	0x3f
	.zero		1


	//   ....[82]....
        /*1344*/ 	.word	0x00025c40
        /*1348*/ 	.word	0x00000005
        /*134c*/ 	.word	0x00030830
        /*1350*/ 	.short	0x010a
        /*1352*/ 	.byte	0x3f
	.zero		1


	//   ....[83]....
        /*1354*/ 	.word	0x00025c90
        /*1358*/ 	.word	0x0000000d
        /*135c*/ 	.word	0x00030830
        /*1360*/ 	.short	0x010a
        /*1362*/ 	.byte	0x3f
	.zero		1


	//   ....[84]....
        /*1364*/ 	.word	0x00025ce0
        /*1368*/ 	.word	0x0000000f
        /*136c*/ 	.word	0x00030850
        /*1370*/ 	.short	0x010a
        /*1372*/ 	.byte	0x3f
	.zero		1


	//   ....[85]....
        /*1374*/ 	.word	0x00025d30
        /*1378*/ 	.word	0x00000000
        /*137c*/ 	.word	0x00030830
        /*1380*/ 	.short	0x010a
        /*1382*/ 	.byte	0x3f
	.zero		1


	//   ....[86]....
        /*1384*/ 	.word	0x00025d80
        /*1388*/ 	.word	0x0000000f
        /*138c*/ 	.word	0x00030850
        /*1390*/ 	.short	0x010a
        /*1392*/ 	.byte	0x3f
	.zero		1


	//   ....[87]....
        /*1394*/ 	.word	0x00025dd0
        /*1398*/ 	.word	0x0000000a
        /*139c*/ 	.word	0x00030850
        /*13a0*/ 	.short	0x010a
        /*13a2*/ 	.byte	0x3f
	.zero		1


	//   ....[88]....
        /*13a4*/ 	.word	0x00025f70
        /*13a8*/ 	.word	0x00000016
        /*13ac*/ 	.word	0x00030820
        /*13b0*/ 	.short	0x010a
        /*13b2*/ 	.byte	0x3f
	.zero		1


	//   ....[89]....
        /*13b4*/ 	.word	0x00025fc0
        /*13b8*/ 	.word	0x0000000b
        /*13bc*/ 	.word	0x000308a0
        /*13c0*/ 	.short	0x010a
        /*13c2*/ 	.byte	0x3f
	.zero		1


	//   ....[90]....
        /*13c4*/ 	.word	0x00026010
        /*13c8*/ 	.word	0x0000000b
        /*13cc*/ 	.word	0x000308c0
        /*13d0*/ 	.short	0x010a
        /*13d2*/ 	.byte	0x3f
	.zero		1


	//   ....[91]....
        /*13d4*/ 	.word	0x00026060
        /*13d8*/ 	.word	0x0000000a
        /*13dc*/ 	.word	0x000308a0
        /*13e0*/ 	.short	0x010a
        /*13e2*/ 	.byte	0x3f
	.zero		1


	//   ....[92]....
        /*13e4*/ 	.word	0x000260b0
        /*13e8*/ 	.word	0x0000000a
        /*13ec*/ 	.word	0x000308c0
        /*13f0*/ 	.short	0x010a
        /*13f2*/ 	.byte	0x3f
	.zero		1


	//   ....[93]....
        /*13f4*/ 	.word	0x000261d0
        /*13f8*/ 	.word	0x00000007
        /*13fc*/ 	.word	0x00030840
        /*1400*/ 	.short	0x010a
        /*1402*/ 	.byte	0x3f
	.zero		1


	//   ....[94]....
        /*1404*/ 	.word	0x00027560
        /*1408*/ 	.word	0x00000016
        /*140c*/ 	.word	0x00030820
        /*1410*/ 	.short	0x010a
        /*1412*/ 	.byte	0x3f
	.zero		1


	//   ....[95]....
        /*1414*/ 	.word	0x000275b0
        /*1418*/ 	.word	0x00000007
        /*141c*/ 	.word	0x00030840
        /*1420*/ 	.short	0x010a
        /*1422*/ 	.byte	0x3f
	.zero		1


	//   ....[96]....
        /*1424*/ 	.word	0x00027df0
        /*1428*/ 	.word	0x00000006
        /*142c*/ 	.word	0x00030860
        /*1430*/ 	.short	0x010a
        /*1432*/ 	.byte	0x3f
	.zero		1


	//   ....[97]....
        /*1434*/ 	.word	0x00028680
        /*1438*/ 	.word	0x00000000
        /*143c*/ 	.word	0x00030860
        /*1440*/ 	.short	0x010a
        /*1442*/ 	.byte	0x3f
	.zero		1


	//   ....[98]....
        /*1444*/ 	.word	0x00029810
        /*1448*/ 	.word	0x00000007
        /*144c*/ 	.word	0x00030820
        /*1450*/ 	.short	0x010a
        /*1452*/ 	.byte	0x3f
	.zero		1


	//   ....[99]....
        /*1454*/ 	.word	0x000299b0
        /*1458*/ 	.word	0x00000005
        /*145c*/ 	.word	0x00030840
        /*1460*/ 	.short	0x010a
        /*1462*/ 	.byte	0x3f
	.zero		1


	//   ....[100]....
        /*1464*/ 	.word	0x00029a00
        /*1468*/ 	.word	0x00000003
        /*146c*/ 	.word	0x00030840
        /*1470*/ 	.short	0x010a
        /*1472*/ 	.byte	0x3f
	.zero		1


	//   ....[101]....
        /*1474*/ 	.word	0x00029a50
        /*1478*/ 	.word	0x00000005
        /*147c*/ 	.word	0x00030860
        /*1480*/ 	.short	0x010a
        /*1482*/ 	.byte	0x3f
	.zero		1


	//----- nvinfo : EIATTR_NUM_MBARRIERS
	.align		4
.L_827:
        /*1484*/ 	.byte	0x03, 0x38
        /*1486*/ 	.short	0x0016


	//----- nvinfo : EIATTR_EXIT_INSTR_OFFSETS
	.align		4
        /*1488*/ 	.byte	0x04, 0x1c
        /*148a*/ 	.short	(.L_829 - .L_828)


	//   ....[0]....
.L_828:
        /*148c*/ 	.word	0x00024c10


	//----- nvinfo : EIATTR_MAX_THREADS
	.align		4
.L_829:
        /*1490*/ 	.byte	0x04, 0x05
        /*1492*/ 	.short	(.L_831 - .L_830)
.L_830:
        /*1494*/ 	.word	0x00000180
        /*1498*/ 	.word	0x00000001
        /*149c*/ 	.word	0x00000001


	//----- nvinfo : EIATTR_CRS_STACK_SIZE
	.align		4
.L_831:
        /*14a0*/ 	.byte	0x04, 0x1e
        /*14a2*/ 	.short	(.L_833 - .L_832)
.L_832:
        /*14a4*/ 	.word	0x00000000


	//----- nvinfo : EIATTR_CBANK_PARAM_SIZE
	.align		4
.L_833:
        /*14a8*/ 	.byte	0x03, 0x19
        /*14aa*/ 	.short	0x0af0


	//----- nvinfo : EIATTR_PARAM_CBANK
	.align		4
        /*14ac*/ 	.byte	0x04, 0x0a
        /*14ae*/ 	.short	(.L_835 - .L_834)
	.align		4
.L_834:
        /*14b0*/ 	.word	index@(.nv.constant0._ZN7cutlass13device_kernelIN5flash11enable_sm90INS1_16FlashAttnFwdSm90INS1_25CollectiveMainloopFwdSm90ILi2EN4cute5tupleIJNS5_1CILi1EEES8_S8_EEENS6_IJNS7_ILi128EEENS7_ILi96EEENS7_ILi192EEEEEELi192ENS_6half_tEfNS_4arch4Sm90ELb1ELb0ELb1ELb1ELb1ELb1ELb0ELb1ELb1ELb1ELb0ELb0EEENS1_21CollectiveEpilogueFwdINS6_IJSA_SC_SB_EEES9_SE_SG_Li256ELb1ELb1ELb0ELb0EEENS1_36VarlenDynamicPersistentTileSchedulerILi128ELi96ELi256ELi128ELb0ELb1ELb1ELb1ELb1ELb1EEEEEEEEEvNT_6ParamsE)
        /*14b4*/ 	.short	0x0210
        /*14b6*/ 	.short	0x0af0


	//----- nvinfo : EIATTR_SW_WAR
	.align		4
.L_835:
        /*14b8*/ 	.byte	0x04, 0x36
        /*14ba*/ 	.short	(.L_837 - .L_836)
.L_836:
        /*14bc*/ 	.word	0x00000008
.L_837:


//--------------------- .nv.info._ZN7cutlass13device_kernelIN5flash11enable_sm90INS1_16FlashAttnFwdSm90INS1_25CollectiveMainloopFwdSm90ILi2EN4cute5tupleIJNS5_1CILi1EEES8_S8_EEENS6_IJNS7_ILi128EEESA_SA_EEELi128ENS_6half_tEfNS_4arch4Sm90ELb0ELb0ELb1ELb0ELb1ELb0ELb0ELb1ELb1ELb1ELb0ELb0EEENS1_21CollectiveEpilogueFwdISB_S9_SC_SE_Li256ELb0ELb1ELb0ELb0EEENS1_29StaticPersistentTileSchedulerILb0EEEEEEEEEvNT_6ParamsE --------------------------
	.section	.nv.info._ZN7cutlass13device_kernelIN5flash11enable_sm90INS1_16FlashAttnFwdSm90INS1_25CollectiveMainloopFwdSm90ILi2EN4cute5tupleIJNS5_1CILi1EEES8_S8_EEENS6_IJNS7_ILi128EEESA_SA_EEELi128ENS_6half_tEfNS_4arch4Sm90ELb0ELb0ELb1ELb0ELb1ELb0ELb0ELb1ELb1ELb1ELb0ELb0EEENS1_21CollectiveEpilogueFwdISB_S9_SC_SE_Li256ELb0ELb1ELb0ELb0EEENS1_29StaticPersistentTileSchedulerILb0EEEEEEEEEvNT_6ParamsE,"",@"SHT_CUDA_INFO"
	.sectionflags	@""
	.align	4


	//----- nvinfo : EIATTR_CUDA_API_VERSION
	.align		4
        /*0000*/ 	.byte	0x04, 0x37
        /*0002*/ 	.short	(.L_839 - .L_838)
.L_838:
        /*0004*/ 	.word	0x00000082


	//----- nvinfo : EIATTR_KPARAM_INFO
	.align		4
.L_839:
        /*0008*/ 	.byte	0x04, 0x17
        /*000a*/ 	.short	(.L_841 - .L_840)
.L_840:
        /*000c*/ 	.word	0x00000000
        /*0010*/ 	.short	0x0000
        /*0012*/ 	.short	0x0070
        /*0014*/ 	.byte	0x00, 0xf0, 0x01, 0x28


	//----- nvinfo : EIATTR_SPARSE_MMA_MASK
	.align		4
.L_841:
        /*0018*/ 	.byte	0x03, 0x50
        /*001a*/ 	.short	0x0000


	//----- nvinfo : EIATTR_MAXREG_COUNT
	.align		4
        /*001c*/ 	.byte	0x03, 0x1b
        /*001e*/ 	.short	0x00a8


	//----- nvinfo : EIATTR_NUM_BARRIERS
	.align		4
        /*0020*/ 	.byte	0x02, 0x4c
        /*0022*/ 	.byte	0x10
	.zero		1


	//----- nvinfo : EIATTR_EXTERNS
	.align		4
        /*0024*/ 	.byte	0x04, 0x0f
        /*0026*/ 	.short	(.L_843 - .L_842)


	//   ....[0]....
	.align		4
.L_842:
        /*0028*/ 	.word	index@(__assertfail)


	//----- nvinfo : EIATTR_MERCURY_ISA_VERSION
	.align		4
.L_843:
        /*002c*/ 	.byte	0x03, 0x5f
        /*002e*/ 	.short	0x0101


	//----- nvinfo : EIATTR_INT_WARP_WIDE_INSTR_OFFSETS
	.align		4
        /*0030*/ 	.byte	0x04, 0x31
        /*0032*/ 	.short	(.L_845 - .L_844)


	//   ....[0]....
.L_844:
        /*0034*/ 	.word	0x000000b0


	//   ....[1]....
        /*0038*/ 	.word	0x000000c0


	//   ....[2]....
        /*003c*/ 	.word	0x00000160


	//----- nvinfo : EIATTR_COOP_GROUP_MASK_REGIDS
	.align		4
.L_845:
        /*0040*/ 	.byte	0x04, 0x29
        /*0042*/ 	.short	(.L_847 - .L_846)


	//   ....[0]....
.L_846:
        /*0044*/ 	.word	0xffffffff


	//   ....[1]....
        /*0048*/ 	.word	0xffffffff


	//   ....[2]....
        /*004c*/ 	.word	0xffffffff


	//   ....[3]....
        /*0050*/ 	.word	0xffffffff


	//   ....[4]....
        /*0054*/ 	.word	0xffffffff


	//   ....[5]....
        /*0058*/ 	.word	0xffffffff


	//   ....[6]....
        /*005c*/ 	.word	0xffffffff


	//   ....[7]....
        /*0060*/ 	.word	0xffffffff


	//   ....[8]....
        /*0064*/ 	.word	0xffffffff


	//   ....[9]....
        /*0068*/ 	.word	0xffffffff


	//   ....[10]....
        /*006c*/ 	.word	0xffffffff


	//   ....[11]....
        /*0070*/ 	.word	0xffffffff


	//   ....[12]....
        /*0074*/ 	.word	0xffffffff


	//   ....[13]....
        /*0078*/ 	.word	0xffffffff


	//   ....[14]....
        /*007c*/ 	.word	0xffffffff


	//   ....[15]....
        /*0080*/ 	.word	0xffffffff


	//   ....[16]....
        /*0084*/ 	.word	0xffffffff


	//   ....[17]....
        /*0088*/ 	.word	0xffffffff


	//   ....[18]....
        /*008c*/ 	.word	0xffffffff


	//   ....[19]....
        /*0090*/ 	.word	0xffffffff


	//   ....[20]....
        /*0094*/ 	.word	0xffffffff


	//   ....[21]....
        /*0098*/ 	.word	0xffffffff


	//   ....[22]....
        /*009c*/ 	.word	0xffffffff


	//   ....[23]....
        /*00a0*/ 	.word	0xffffffff


	//   ....[24]....
        /*00a4*/ 	.word	0xffffffff


	//   ....[25]....
        /*00a8*/ 	.word	0xffffffff


	//   ....[26]....
        /*00ac*/ 	.word	0xffffffff


	//   ....[27]....
        /*00b0*/ 	.word	0xffffffff


	//   ....[28]....
        /*00b4*/ 	.word	0xffffffff


	//   ....[29]....
        /*00b8*/ 	.word	0xffffffff


	//   ....[30]....
        /*00bc*/ 	.word	0xffffffff


	//   ....[31]....
        /*00c0*/ 	.word	0xffffffff


	//   ....[32]....
        /*00c4*/ 	.word	0xffffffff


	//   ....[33]....
        /*00c8*/ 	.word	0xffffffff


	//   ....[34]....
        /*00cc*/ 	.word	0xffffffff


	//   ....[35]....
        /*00d0*/ 	.word	0xffffffff


	//   ....[36]....
        /*00d4*/ 	.word	0xffffffff


	//   ....[37]....
        /*00d8*/ 	.word	0xffffffff


	//   ....[38]....
        /*00dc*/ 	.word	0xffffffff


	//   ....[39]....
        /*00e0*/ 	.word	0xffffffff


	//   ....[40]....
        /*00e4*/ 	.word	0xffffffff


	//   ....[41]....
        /*00e8*/ 	.word	0xffffffff


	//   ....[42]....
        /*00ec*/ 	.word	0xffffffff


	//   ....[43]....
        /*00f0*/ 	.word	0xffffffff


	//   ....[44]....
        /*00f4*/ 	.word	0xffffffff


	//   ....[45]....
        /*00f8*/ 	.word	0xffffffff


	//   ....[46]....
        /*00fc*/ 	.word	0xffffffff


	//   ....[47]....
        /*0100*/ 	.word	0xffffffff


	//   ....[48]....
        /*0104*/ 	.word	0xffffffff


	//   ....[49]....
        /*0108*/ 	.word	0xffffffff


	//   ....[50]....
        /*010c*/ 	.word	0xffffffff


	//   ....[51]....
        /*0110*/ 	.word	0xffffffff


	//   ....[52]....
        /*0114*/ 	.word	0xffffffff


	//   ....[53]....
        /*0118*/ 	.word	0xffffffff


	//   ....[54]....
        /*011c*/ 	.word	0xffffffff


	//   ....[55]....
        /*0120*/ 	.word	0xffffffff


	//   ....[56]....
        /*0124*/ 	.word	0xffffffff


	//   ....[57]....
        /*0128*/ 	.word	0xffffffff


	//   ....[58]....
        /*012c*/ 	.word	0xffffffff


	//   ....[59]....
        /*0130*/ 	.word	0xffffffff


	//   ....[60]....
        /*0134*/ 	.word	0xffffffff


	//   ....[61]....
        /*0138*/ 	.word	0xffffffff


	//   ....[62]....
        /*013c*/ 	.word	0xffffffff


	//   ....[63]....
        /*0140*/ 	.word	0xffffffff


	//   ....[64]....
        /*0144*/ 	.word	0xffffffff


	//   ....[65]....
        /*0148*/ 	.word	0xffffffff


	//   ....[66]....
        /*014c*/ 	.word	0xffffffff


	//   ....[67]....
        /*0150*/ 	.word	0xffffffff


	//   ....[68]....
        /*0154*/ 	.word	0xffffffff


	//   ....[69]....
        /*0158*/ 	.word	0xffffffff


	//   ....[70]....
        /*015c*/ 	.word	0xffffffff


	//   ....[71]....
        /*0160*/ 	.word	0xffffffff


	//   ....[72]....
        /*0164*/ 	.word	0xffffffff


	//   ....[73]....
        /*0168*/ 	.word	0xffffffff


	//   ....[74]....
        /*016c*/ 	.word	0xffffffff


	//   ....[75]....
        /*0170*/ 	.word	0xffffffff


	//   ....[76]....
        /*0174*/ 	.word	0xffffffff


	//   ....[77]....
        /*0178*/ 	.word	0xffffffff


	//   ....[78]....
        /*017c*/ 	.word	0xffffffff


	//   ....[79]....
        /*0180*/ 	.word	0xffffffff


	//   ....[80]....
        /*0184*/ 	.word	0xffffffff


	//   ....[81]....
        /*0188*/ 	.word	0xffffffff


	//   ....[82]....
        /*018c*/ 	.word	0xffffffff


	//   ....[83]....
        /*0190*/ 	.word	0xffffffff


	//   ....[84]....
        /*0194*/ 	.word	0xffffffff


	//   ....[85]....
        /*0198*/ 	.word	0xffffffff


	//   ....[86]....
        /*019c*/ 	.word	0xffffffff


	//   ....[87]....
        /*01a0*/ 	.word	0xffffffff


	//   ....[88]....
        /*01a4*/ 	.word	0xffffffff


	//   ....[89]....
        /*01a8*/ 	.word	0xffffffff


	//   ....[90]....
        /*01ac*/ 	.word	0xffffffff


	//   ....[91]....
        /*01b0*/ 	.word	0xffffffff


	//   ....[92]....
        /*01b4*/ 	.word	0xffffffff


	//   ....[93]....
        /*01b8*/ 	.word	0xffffffff


	//   ....[94]....
        /*01bc*/ 	.word	0xffffffff


	//   ....[95]....
        /*01c0*/ 	.word	0xffffffff


	//   ....[96]....
        /*01c4*/ 	.word	0xffffffff


	//   ....[97]....
        /*01c8*/ 	.word	0xffffffff


	//   ....[98]....
        /*01cc*/ 	.word	0xffffffff


	//   ....[99]....
        /*01d0*/ 	.word	0xffffffff


	//   ....[100]....
        /*01d4*/ 	.word	0xffffffff


	//   ....[101]....
        /*01d8*/ 	.word	0xffffffff


	//   ....[102]....
        /*01dc*/ 	.word	0xffffffff


	//   ....[103]....
        /*01e0*/ 	.word	0xffffffff


	//   ....[104]....
        /*01e4*/ 	.word	0xffffffff


	//   ....[105]....
        /*01e8*/ 	.word	0xffffffff


	//   ....[106]....
        /*01ec*/ 	.word	0xffffffff


	//   ....[107]....
        /*01f0*/ 	.word	0xffffffff


	//   ....[108]....
        /*01f4*/ 	.word	0xffffffff


	//   ....[109]....
        /*01f8*/ 	.word	0xffffffff


	//   ....[110]....
        /*01fc*/ 	.word	0xffffffff


	//   ....[111]....
        /*0200*/ 	.word	0xffffffff


	//   ....[112]....
        /*0204*/ 	.word	0x0500000f


	//   ....[113]....
        /*0208*/ 	.word	0x0500000f


	//   ....[114]....
        /*020c*/ 	.word	0x0500000f


	//   ....[115]....
        /*0210*/ 	.word	0x0500000f


	//   ....[116]....
        /*0214*/ 	.word	0x0500000f


	//   ....[117]....
        /*0218*/ 	.word	0x0500000f


	//   ....[118]....
        /*021c*/ 	.word	0x0500000f


	//   ....[119]....
        /*0220*/ 	.word	0x0500000f


	//   ....[120]....
        /*0224*/ 	.word	0x0500000f


	//   ....[121]....
        /*0228*/ 	.word	0x0500000f


	//   ....[122]....
        /*022c*/ 	.word	0x0500000f


	//   ....[123]....
        /*0230*/ 	.word	0x0500000f


	//   ....[124]....
        /*0234*/ 	.word	0x0500000f


	//   ....[125]....
        /*0238*/ 	.word	0x0500000f


	//   ....[126]....
        /*023c*/ 	.word	0x0500000f


	//   ....[127]....
        /*0240*/ 	.word	0x0500000f


	//   ....[128]....
        /*0244*/ 	.word	0x0500000f


	//   ....[129]....
        /*0248*/ 	.word	0x0500000f


	//   ....[130]....
        /*024c*/ 	.word	0x0500000f


	//   ....[131]....
        /*0250*/ 	.word	0x0500000f


	//   ....[132]....
        /*0254*/ 	.word	0x0500000f


	//   ....[133]....
        /*0258*/ 	.word	0x0500000f


	//   ....[134]....
        /*025c*/ 	.word	0x0500000f


	//   ....[135]....
        /*0260*/ 	.word	0x0500000f


	//   ....[136]....
        /*0264*/ 	.word	0x0500000f


	//   ....[137]....
        /*0268*/ 	.word	0x0500000f


	//   ....[138]....
        /*026c*/ 	.word	0x0500000f


	//   ....[139]....
        /*0270*/ 	.word	0x0500000f


	//   ....[140]....
        /*0274*/ 	.word	0x0500000f


	//   ....[141]....
        /*0278*/ 	.word	0x0500000f


	//   ....[142]....
        /*027c*/ 	.word	0x0500000f


	//   ....[143]....
        /*0280*/ 	.word	0x0500000f


	//   ....[144]....
        /*0284*/ 	.word	0x0500000f


	//   ....[145]....
        /*0288*/ 	.word	0x0500000f


	//   ....[146]....
        /*028c*/ 	.word	0x0500000f


	//   ....[147]....
        /*0290*/ 	.word	0x0500000f


	//   ....[148]....
        /*0294*/ 	.word	0x0500000f


	//   ....[149]....
        /*0298*/ 	.word	0x0500000f


	//   ....[150]....
        /*029c*/ 	.word	0x0500000f


	//   ....[151]....
        /*02a0*/ 	.word	0x0500000f


	//   ....[152]....
        /*02a4*/ 	.word	0x0500000f


	//   ....[153]....
        /*02a8*/ 	.word	0x0500000f


	//   ....[154]....
        /*02ac*/ 	.word	0x0500000f


	//   ....[155]....
        /*02b0*/ 	.word	0x0500000f


	//   ....[156]....
        /*02b4*/ 	.word	0x0500000f


	//   ....[157]....
        /*02b8*/ 	.word	0x0500000f


	//   ....[158]....
        /*02bc*/ 	.word	0x0500000f


	//   ....[159]....
        /*02c0*/ 	.word	0x0500000f


	//   ....[160]....
        /*02c4*/ 	.word	0x0500000f


	//   ....[161]....
        /*02c8*/ 	.word	0x0500000f


	//   ....[162]....
        /*02cc*/ 	.word	0x0500000f


	//   ....[163]....
        /*02d0*/ 	.word	0x0500000f


	//   ....[164]....
        /*02d4*/ 	.word	0x0500000f


	//   ....[165]....
        /*02d8*/ 	.word	0x0500000f


	//   ....[166]....
        /*02dc*/ 	.word	0x0500000f


	//   ....[167]....
        /*02e0*/ 	.word	0x0500000f


	//   ....[168]....
        /*02e4*/ 	.word	0x0500000f


	//   ....[169]....
        /*02e8*/ 	.word	0x0500000f


	//   ....[170]....
        /*02ec*/ 	.word	0x0500000f


	//   ....[171]....
        /*02f0*/ 	.word	0x0500000f


	//   ....[172]....
        /*02f4*/ 	.word	0x0500000f


	//   ....[173]....
        /*02f8*/ 	.word	0x0500000f


	//   ....[174]....
        /*02fc*/ 	.word	0x0500000f


	//   ....[175]....
        /*0300*/ 	.word	0x0500000f


	//   ....[176]....
        /*0304*/ 	.word	0x0500000f


	//   ....[177]....
        /*0308*/ 	.word	0x0500000f


	//   ....[178]....
        /*030c*/ 	.word	0x0500000f


	//   ....[179]....
        /*0310*/ 	.word	0x0500000f


	//   ....[180]....
        /*0314*/ 	.word	0x0500000f


	//   ....[181]....
        /*0318*/ 	.word	0x0500000f


	//   ....[182]....
        /*031c*/ 	.word	0x0500000f


	//   ....[183]....
        /*0320*/ 	.word	0x0500000f


	//   ....[184]....
        /*0324*/ 	.word	0x0500000f


	//   ....[185]....
        /*0328*/ 	.word	0x0500000f


	//   ....[186]....
        /*032c*/ 	.word	0x0500000f


	//   ....[187]....
        /*0330*/ 	.word	0x0500000f


	//   ....[188]....
        /*0334*/ 	.word	0x0500000f


	//   ....[189]....
        /*0338*/ 	.word	0x0500000f


	//   ....[190]....
        /*033c*/ 	.word	0x0500000f


	//   ....[191]....
        /*0340*/ 	.word	0x0500000f


	//   ....[192]....
        /*0344*/ 	.word	0x0500000f


	//   ....[193]....
        /*0348*/ 	.word	0x0500000f


	//----- nvinfo : EIATTR_COOP_GROUP_INSTR_OFFSETS
	.align		4
.L_847:
        /*034c*/ 	.byte	0x04, 0x28
        /*034e*/ 	.short	(.L_849 - .L_848)


	//   ....[0]....
.L_848:
        /*0350*/ 	.word	0x00000060


	//   ....[1]....
        /*0354*/ 	.word	0x000000a0


	//   ....[2]....
        /*0358*/ 	.word	0x000002c0


	//   ....[3]....
        /*035c*/ 	.word	0x00000420


	//   ....[4]....
        /*0360*/ 	.word	0x00000540


	//   ....[5]....
        /*0364*/ 	.word	0x000006a0


	//   ....[6]....
        /*0368*/ 	.word	0x00000cb0


	//   ....[7]....
        /*036c*/ 	.word	0x00002790


	//   ....[8]....
        /*0370*/ 	.word	0x000027f0


	//   ....[9]....
        /*0374*/ 	.word	0x00002e70


	//   ....[10]....
        /*0378*/ 	.word	0x00002ed0


	//   ....[11]....
        /*037c*/ 	.word	0x00005130


	//   ....[12]....
        /*0380*/ 	.word	0x00005160


	//   ....[13]....
        /*0384*/ 	.word	0x00005180


	//   ....[14]....
        /*0388*/ 	.word	0x000051a0


	//   ....[15]....
        /*038c*/ 	.word	0x00006620


	//   ....[16]....
        /*0390*/ 	.word	0x00006650


	//   ....[17]....
        /*0394*/ 	.word	0x00006710


	//   ....[18]....
        /*0398*/ 	.word	0x00006720


	//   ....[19]....
        /*039c*/ 	.word	0x00007780


	//   ....[20]....
        /*03a0*/ 	.word	0x000077e0


	//   ....[21]....
        /*03a4*/ 	.word	0x00007840


	//   ....[22]....
        /*03a8*/ 	.word	0x000078b0


	//   ....[23]....
        /*03ac*/ 	.word	0x00007e30


	//   ....[24]....
        /*03b0*/ 	.word	0x00007e70


	//   ....[25]....
        /*03b4*/ 	.word	0x00007f40


	//   ....[26]....
        /*03b8*/ 	.word	0x00007f60


	//   ....[27]....
        /*03bc*/ 	.word	0x00008010


	//   ....[28]....
        /*03c0*/ 	.word	0x00008030


	//   ....[29]....
        /*03c4*/ 	.word	0x000080f0


	//   ....[30]....
        /*03c8*/ 	.word	0x00008130


	//   ....[31]....
        /*03cc*/ 	.word	0x000090f0


	//   ....[32]....
        /*03d0*/ 	.word	0x00009110


	//   ....[33]....
        /*03d4*/ 	.word	0x00009120


	//   ....[34]....
        /*03d8*/ 	.word	0x00009170


	//   ....[35]....
        /*03dc*/ 	.word	0x000091b0


	//   ....[36]....
        /*03e0*/ 	.word	0x00009200


	//   ....[37]....
        /*03e4*/ 	.word	0x00009290


	//   ....[38]....
        /*03e8*/ 	.word	0x000092b0


	//   ....[39]....
        /*03ec*/ 	.word	0x00009330


	//   ....[40]....
        /*03f0*/ 	.word	0x00009350


	//   ....[41]....
        /*03f4*/ 	.word	0x000093d0


	//   ....[42]....
        /*03f8*/ 	.word	0x000093f0


	//   ....[43]....
        /*03fc*/ 	.word	0x00009470


	//   ....[44]....
        /*0400*/ 	.word	0x00009490


	//   ....[45]....
        /*0404*/ 	.word	0x00009510


	//   ....[46]....
        /*0408*/ 	.word	0x00009530


	//   ....[47]....
        /*040c*/ 	.word	0x00009b30


	//   ....[48]....
        /*0410*/ 	.word	0x00009b50


	//   ....[49]....
        /*0414*/ 	.word	0x00009b70


	//   ....[50]....
        /*0418*/ 	.word	0x00009bc0


	//   ....[51]....
        /*041c*/ 	.word	0x00009c30


	//   ....[52]....
        /*0420*/ 	.word	0x00009c50


	//   ....[53]....
        /*0424*/ 	.word	0x00009cd0


	//   ....[54]....
        /*0428*/ 	.word	0x00009cf0


	//   ....[55]....
        /*042c*/ 	.word	0x00009d70


	//   ....[56]....
        /*0430*/ 	.word	0x00009d90


	//   ....[57]....
        /*0434*/ 	.word	0x00009e10


	//   ....[58]....
        /*0438*/ 	.word	0x00009e30


	//   ....[59]....
        /*043c*/ 	.word	0x00009eb0


	//   ....[60]....
        /*0440*/ 	.word	0x00009ed0


	//   ....[61]....
        /*0444*/ 	.word	0x00009f50


	//   ....[62]....
        /*0448*/ 	.word	0x00009f70


	//   ....[63]....
        /*044c*/ 	.word	0x0000a5a0


	//   ....[64]....
        /*0450*/ 	.word	0x0000a5d0


	//   ....[65]....
        /*0454*/ 	.word	0x0000a5f0


	//   ....[66]....
        /*0458*/ 	.word	0x0000a630


	//   ....[67]....
        /*045c*/ 	.word	0x0000a650


	//   ....[68]....
        /*0460*/ 	.word	0x0000a690


	//   ....[69]....
        /*0464*/ 	.word	0x0000a6b0


	//   ....[70]....
        /*0468*/ 	.word	0x0000a6f0


	//   ....[71]....
        /*046c*/ 	.word	0x0000a710


	//   ....[72]....
        /*0470*/ 	.word	0x0000a750


	//   ....[73]....
        /*0474*/ 	.word	0x0000a770


	//   ....[74]....
        /*0478*/ 	.word	0x0000a7b0


	//   ....[75]....
        /*047c*/ 	.word	0x0000a7d0


	//   ....[76]....
        /*0480*/ 	.word	0x0000a810


	//   ....[77]....
        /*0484*/ 	.word	0x0000a830


	//   ....[78]....
        /*0488*/ 	.word	0x0000a840


	//   ....[79]....
        /*048c*/ 	.word	0x0000aad0


	//   ....[80]....
        /*0490*/ 	.word	0x0000aaf0


	//   ....[81]....
        /*0494*/ 	.word	0x0000ab10


	//   ....[82]....
        /*0498*/ 	.word	0x0000ab70


	//   ....[83]....
        /*049c*/ 	.word	0x0000ab90


	//   ....[84]....
        /*04a0*/ 	.word	0x0000abf0


	//   ....[85]....
        /*04a4*/ 	.word	0x0000ac10


	//   ....[86]....
        /*04a8*/ 	.word	0x0000ac70


	//   ....[87]....
        /*04ac*/ 	.word	0x0000ac90


	//   ....[88]....
        /*04b0*/ 	.word	0x0000acf0


	//   ....[89]....
        /*04b4*/ 	.word	0x0000ad10


	//   ....[90]....
        /*04b8*/ 	.word	0x0000ad70


	//   ....[91]....
        /*04bc*/ 	.word	0x0000ad90


	//   ....[92]....
        /*04c0*/ 	.word	0x0000adf0


	//   ....[93]....
        /*04c4*/ 	.word	0x0000ae10


	//   ....[94]....
        /*04c8*/ 	.word	0x0000ae20


	//   ....[95]....
        /*04cc*/ 	.word	0x0000b2a0


	//   ....[96]....
        /*04d0*/ 	.word	0x0000b2c0


	//   ....[97]....
        /*04d4*/ 	.word	0x0000b2e0


	//   ....[98]....
        /*04d8*/ 	.word	0x0000b320


	//   ....[99]....
        /*04dc*/ 	.word	0x0000b370


	//   ....[100]....
        /*04e0*/ 	.word	0x0000b3a0


	//   ....[101]....
        /*04e4*/ 	.word	0x0000b3f0


	//   ....[102]....
        /*04e8*/ 	.word	0x0000b420


	//   ....[103]....
        /*04ec*/ 	.word	0x0000b470


	//   ....[104]....
        /*04f0*/ 	.word	0x0000b4a0


	//   ....[105]....
        /*04f4*/ 	.word	0x0000b4f0


	//   ....[106]....
        /*04f8*/ 	.word	0x0000b520


	//   ....[107]....
        /*04fc*/ 	.word	0x0000b570


	//   ....[108]....
        /*0500*/ 	.word	0x0000b5a0


	//   ....[109]....
        /*0504*/ 	.word	0x0000b5f0


	//   ....[110]....
        /*0508*/ 	.word	0x0000b620


	//   ....[111]....
        /*050c*/ 	.word	0x0000b950


	//   ....[112]....
        /*0510*/ 	.word	0x0000be30


	//   ....[113]....
        /*0514*/ 	.word	0x0000bf20


	//   ....[114]....
        /*0518*/ 	.word	0x0000bfc0


	//   ....[115]....
        /*051c*/ 	.word	0x0000c050


	//   ....[116]....
        /*0520*/ 	.word	0x0000c110


	//   ....[117]....
        /*0524*/ 	.word	0x0000c190


	//   ....[118]....
        /*0528*/ 	.word	0x0000c250


	//   ....[119]....
        /*052c*/ 	.word	0x0000c2e0


	//   ....[120]....
        /*0530*/ 	.word	0x0000c3b0


	//   ....[121]....
        /*0534*/ 	.word	0x0000c420


	//   ....[122]....
        /*0538*/ 	.word	0x0000c4f0


	//   ....[123]....
        /*053c*/ 	.word	0x0000c580


	//   ....[124]....
        /*0540*/ 	.word	0x0000c640


	//   ....[125]....
        /*0544*/ 	.word	0x0000c6d0


	//   ....[126]....
        /*0548*/ 	.word	0x0000c7a0


	//   ....[127]....
        /*054c*/ 	.word	0x0000c810


	//   ....[128]....
        /*0550*/ 	.word	0x0000c8d0


	//   ....[129]....
        /*0554*/ 	.word	0x0000c960


	//   ....[130]....
        /*0558*/ 	.word	0x0000c9d0


	//   ....[131]....
        /*055c*/ 	.word	0x0000ca50


	//   ....[132]....
        /*0560*/ 	.word	0x0000cb00


	//   ....[133]....
        /*0564*/ 	.word	0x0000cb70


	//   ....[134]....
        /*0568*/ 	.word	0x0000cc50


	//   ....[135]....
        /*056c*/ 	.word	0x0000cce0


	//   ....[136]....
        /*0570*/ 	.word	0x0000cda0


	//   ....[137]....
        /*0574*/ 	.word	0x0000ce20


	//   ....[138]....
        /*0578*/ 	.word	0x0000cef0


	//   ....[139]....
        /*057c*/ 	.word	0x0000cf60


	//   ....[140]....
        /*0580*/ 	.word	0x0000d040


	//   ....[141]....
        /*0584*/ 	.word	0x0000d0d0


	//   ....[142]....
        /*0588*/ 	.word	0x0000d190


	//   ....[143]....
        /*058c*/ 	.word	0x0000d210


	//   ....[144]....
        /*0590*/ 	.word	0x0000d2c0


	//   ....[145]....
        /*0594*/ 	.word	0x0000d400


	//   ....[146]....
        /*0598*/ 	.word	0x0000d4b0


	//   ....[147]....
        /*059c*/ 	.word	0x0000d510


	//   ....[148]....
        /*05a0*/ 	.word	0x0000d5c0


	//   ....[149]....
        /*05a4*/ 	.word	0x0000d620


	//   ....[150]....
        /*05a8*/ 	.word	0x0000d6d0


	//   ....[151]....
        /*05ac*/ 	.word	0x0000d730


	//   ....[152]....
        /*05b0*/ 	.word	0x0000d7e0


	//   ....[153]....
        /*05b4*/ 	.word	0x0000d840


	//   ....[154]....
        /*05b8*/ 	.word	0x0000d8f0


	//   ....[155]....
        /*05bc*/ 	.word	0x0000d950


	//   ....[156]....
        /*05c0*/ 	.word	0x0000da00


	//   ....[157]....
        /*05c4*/ 	.word	0x0000da60


	//   ....[158]....
        /*05c8*/ 	.word	0x0000db10


	//   ....[159]....
        /*05cc*/ 	.word	0x0000db70


	//   ....[160]....
        /*05d0*/ 	.word	0x0000dc20


	//   ....[161]....
        /*05d4*/ 	.word	0x0000dd00


	//   ....[162]....
        /*05d8*/ 	.word	0x0000dda0


	//   ....[163]....
        /*05dc*/ 	.word	0x0000de00


	//   ....[164]....
        /*05e0*/ 	.word	0x0000ded0


	//   ....[165]....
        /*05e4*/ 	.word	0x0000df30


	//   ....[166]....
        /*05e8*/ 	.word	0x0000e000


	//   ....[167]....
        /*05ec*/ 	.word	0x0000e060


	//   ....[168]....
        /*05f0*/ 	.word	0x0000e130


	//   ....[169]....
        /*05f4*/ 	.word	0x0000e190


	//   ....[170]....
        /*05f8*/ 	.word	0x0000e260


	//   ....[171]....
        /*05fc*/ 	.word	0x0000e2c0


	//   ....[172]....
        /*0600*/ 	.word	0x0000e390


	//   ....[173]....
        /*0604*/ 	.word	0x0000e3f0


	//   ....[174]....
        /*0608*/ 	.word	0x0000e4c0


	//   ....[175]....
        /*060c*/ 	.word	0x0000e520


	//   ....[176]....
        /*0610*/ 	.word	0x0000e5e0


	//   ....[177]....
        /*0614*/ 	.word	0x0000e700


	//   ....[178]....
        /*0618*/ 	.word	0x0000e7a0


	//   ....[179]....
        /*061c*/ 	.word	0x0000e800


	//   ....[180]....
        /*0620*/ 	.word	0x0000e8d0


	//   ....[181]....
        /*0624*/ 	.word	0x0000e970


	//   ....[182]....
        /*0628*/ 	.word	0x0000ea30


	//   ....[183]....
        /*062c*/ 	.word	0x0000ead0


	//   ....[184]....
        /*0630*/ 	.word	0x0000eb90


	//   ....[185]....
        /*0634*/ 	.word	0x0000ec30


	//   ....[186]....
        /*0638*/ 	.word	0x0000ecf0


	//   ....[187]....
        /*063c*/ 	.word	0x0000ed90


	//   ....[188]....
        /*0640*/ 	.word	0x0000ee50


	//   ....[189]....
        /*0644*/ 	.word	0x0000eef0


	//   ....[190]....
        /*0648*/ 	.word	0x0000efb0


	//   ....[191]....
        /*064c*/ 	.word	0x0000f050


	//   ....[192]....
        /*0650*/ 	.word	0x0000f110


	//   ....[193]....
        /*0654*/ 	.word	0x0000f260


	//----- nvinfo : EIATTR_REG_RECONFIG
	.align		4
.L_849:
        /*0658*/ 	.byte	0x01, 0x54
	.zero		2


	//----- nvinfo : EIATTR_SYSCALL_OFFSETS
	.align		4
        /*065c*/ 	.byte	0x04, 0x46
        /*065e*/ 	.short	(.L_851 - .L_850)


	//   ....[0]....
.L_850:
        /*0660*/ 	.word	0x00001010


	//   ....[1]....
        /*0664*/ 	.word	0x000088d0


	//   ....[2]....
        /*0668*/ 	.word	0x00008a10


	//   ....[3]....
        /*066c*/ 	.word	0x00008b00


	//   ....[4]....
        /*0670*/ 	.word	0x00009820


	//----- nvinfo : EIATTR_MBARRIER_INSTR_OFFSETS
	.align		4
.L_851:
        /*0674*/ 	.byte	0x04, 0x39
        /*0676*/ 	.short	(.L_853 - .L_852)


	//   ....[0]....
.L_852:
        /*0678*/ 	.word	0x00000170
        /*067c*/ 	.word	0x000000ff
        /*0680*/ 	.word	0x00028800
        /*0684*/ 	.short	0x0100
        /*0686*/ 	.byte	0x08
	.zero		1


	//   ....[1]....
        /*0688*/ 	.word	0x00000180
        /*068c*/ 	.word	0x000000ff
        /*0690*/ 	.word	0x00028820
        /*0694*/ 	.short	0x0100
        /*0696*/ 	.byte	0x08
	.zero		1


	//   ....[2]....
        /*0698*/ 	.word	0x00000270
        /*069c*/ 	.word	0x000000ff
        /*06a0*/ 	.word	0x00028830
        /*06a4*/ 	.short	0x0100
        /*06a6*/ 	.byte	0x08
	.zero		1


	//   ....[3]....
        /*06a8*/ 	.word	0x00000280
        /*06ac*/ 	.word	0x000000ff
        /*06b0*/ 	.word	0x00028840
        /*06b4*/ 	.short	0x0100
        /*06b6*/ 	.byte	0x08
	.zero		1


	//   ....[4]....
        /*06b8*/ 	.word	0x00000290
        /*06bc*/ 	.word	0x000000ff
        /*06c0*/ 	.word	0x00028838
        /*06c4*/ 	.short	0x0100
        /*06c6*/ 	.byte	0x08
	.zero		1


	//   ....[5]....
        /*06c8*/ 	.word	0x000002a0
        /*06cc*/ 	.word	0x000000ff
        /*06d0*/ 	.word	0x00028848
        /*06d4*/ 	.short	0x0100
        /*06d6*/ 	.byte	0x08
	.zero		1


	//   ....[6]....
        /*06d8*/ 	.word	0x000003d0
        /*06dc*/ 	.word	0x000000ff
        /*06e0*/ 	.word	0x00028850
        /*06e4*/ 	.short	0x0100
        /*06e6*/ 	.byte	0x08
	.zero		1


	//   ....[7]....
        /*06e8*/ 	.word	0x000003e0
        /*06ec*/ 	.word	0x000000ff
        /*06f0*/ 	.word	0x00028860
        /*06f4*/ 	.short	0x0100
        /*06f6*/ 	.byte	0x08
	.zero		1


	//   ....[8]....
        /*06f8*/ 	.word	0x000003f0
        /*06fc*/ 	.word	0x000000ff
        /*0700*/ 	.word	0x00028858
        /*0704*/ 	.short	0x0100
        /*0706*/ 	.byte	0x08
	.zero		1


	//   ....[9]....
        /*0708*/ 	.word	0x00000400
        /*070c*/ 	.word	0x000000ff
        /*0710*/ 	.word	0x00028868
        /*0714*/ 	.short	0x0100
        /*0716*/ 	.byte	0x08
	.zero		1


	//   ....[10]....
        /*0718*/ 	.word	0x000004f0
        /*071c*/ 	.word	0x000000ff
        /*0720*/ 	.word	0x00028870
        /*0724*/ 	.short	0x0100
        /*0726*/ 	.byte	0x06
	.zero		1


	//   ....[11]....
        /*0728*/ 	.word	0x00000500
        /*072c*/ 	.word	0x000000ff
        /*0730*/ 	.word	0x00028880
        /*0734*/ 	.short	0x0100
        /*0736*/ 	.byte	0x06
	.zero		1


	//   ....[12]....
        /*0738*/ 	.word	0x00000510
        /*073c*/ 	.word	0x000000ff
        /*0740*/ 	.word	0x00028878
        /*0744*/ 	.short	0x0100
        /*0746*/ 	.byte	0x06
	.zero		1


	//   ....[13]....
        /*0748*/ 	.word	0x00000520
        /*074c*/ 	.word	0x000000ff
        /*0750*/ 	.word	0x00028888
        /*0754*/ 	.short	0x0100
        /*0756*/ 	.byte	0x06
	.zero		1


	//   ....[14]....
        /*0758*/ 	.word	0x00000650
        /*075c*/ 	.word	0x000000ff
        /*0760*/ 	.word	0x00028890
        /*0764*/ 	.short	0x0100
        /*0766*/ 	.byte	0x08
	.zero		1


	//   ....[15]....
        /*0768*/ 	.word	0x00000660
        /*076c*/ 	.word	0x000000ff
        /*0770*/ 	.word	0x000288a0
        /*0774*/ 	.short	0x0100
        /*0776*/ 	.byte	0x08
	.zero		1


	//   ....[16]....
        /*0778*/ 	.word	0x00000670
        /*077c*/ 	.word	0x000000ff
        /*0780*/ 	.word	0x00028898
        /*0784*/ 	.short	0x0100
        /*0786*/ 	.byte	0x08
	.zero		1


	//   ....[17]....
        /*0788*/ 	.word	0x00000680
        /*078c*/ 	.word	0x000000ff
        /*0790*/ 	.word	0x000288a8
        /*0794*/ 	.short	0x0100
        /*0796*/ 	.byte	0x08
	.zero		1


	//   ....[18]....
        /*0798*/ 	.word	0x000007c0
        /*079c*/ 	.word	0x000000ff
        /*07a0*/ 	.word	0x000288b0
        /*07a4*/ 	.short	0x0100
        /*07a6*/ 	.byte	0x08
	.zero		1


	//   ....[19]....
        /*07a8*/ 	.word	0x000007d0
        /*07ac*/ 	.word	0x000000ff
        /*07b0*/ 	.word	0x000288c0
        /*07b4*/ 	.short	0x0100
        /*07b6*/ 	.byte	0x08
	.zero		1


	//   ....[20]....
        /*07b8*/ 	.word	0x000007e0
        /*07bc*/ 	.word	0x000000ff
        /*07c0*/ 	.word	0x000288b8
        /*07c4*/ 	.short	0x0100
        /*07c6*/ 	.byte	0x08
	.zero		1


	//   ....[21]....
        /*07c8*/ 	.word	0x000007f0
        /*07cc*/ 	.word	0x000000ff
        /*07d0*/ 	.word	0x000288c8
        /*07d4*/ 	.short	0x0100
        /*07d6*/ 	.byte	0x08
	.zero		1


	//   ....[22]....
        /*07d8*/ 	.word	0x00001070
        /*07dc*/ 	.word	0x000000ff
        /*07e0*/ 	.word	0x00028800
        /*07e4*/ 	.short	0x010a
        /*07e6*/ 	.byte	0x27
	.zero		1


	//   ....[23]....
        /*07e8*/ 	.word	0x000010f0
        /*07ec*/ 	.word	0x00000000
        /*07f0*/ 	.word	0x00028830
        /*07f4*/ 	.short	0x010a
        /*07f6*/ 	.byte	0x3f
	.zero		1


	//   ....[24]....
        /*07f8*/ 	.word	0x00001140
        /*07fc*/ 	.word	0x00000000
        /*0800*/ 	.word	0x00028830
        /*0804*/ 	.short	0x010a
        /*0806*/ 	.byte	0x3f
	.zero		1


	//   ....[25]....
        /*0808*/ 	.word	0x00001da0
        /*080c*/ 	.word	0x000000ff
        /*0810*/ 	.word	0x00000000
        /*0814*/ 	.short	0x0101
        /*0816*/ 	.byte	0x06
	.zero		1


	//   ....[26]....
        /*0818*/ 	.word	0x00003e00
        /*081c*/ 	.word	0x000000ff
        /*0820*/ 	.word	0x00028830
        /*0824*/ 	.short	0x010a
        /*0826*/ 	.byte	0x06
	.zero		1


	//   ....[27]....
        /*0828*/ 	.word	0x00003e40
        /*082c*/ 	.word	0x000000ff
        /*0830*/ 	.word	0x00028830
        /*0834*/ 	.short	0x010a
        /*0836*/ 	.byte	0x06
	.zero		1


	//   ....[28]....
        /*0838*/ 	.word	0x00004190
        /*083c*/ 	.word	0x000000ff
        /*0840*/ 	.word	0x00028850
        /*0844*/ 	.short	0x010a
        /*0846*/ 	.byte	0x06
	.zero		1


	//   ....[29]....
        /*0848*/ 	.word	0x000041d0
        /*084c*/ 	.word	0x000000ff
        /*0850*/ 	.word	0x00028850
        /*0854*/ 	.short	0x010a
        /*0856*/ 	.byte	0x06
	.zero		1


	//   ....[30]....
        /*0858*/ 	.word	0x00004a90
        /*085c*/ 	.word	0x000000ff
        /*0860*/ 	.word	0x00000000
        /*0864*/ 	.short	0x0101
        /*0866*/ 	.byte	0x06
	.zero		1


	//   ....[31]....
        /*0868*/ 	.word	0x00005f80
        /*086c*/ 	.word	0x000000ff
        /*0870*/ 	.word	0x00000000
        /*0874*/ 	.short	0x0101
        /*0876*/ 	.byte	0x06
	.zero		1


	//   ....[32]....
        /*0878*/ 	.word	0x00006590
        /*087c*/ 	.word	0x000000ff
        /*0880*/ 	.word	0x00028850
        /*0884*/ 	.short	0x010a
        /*0886*/ 	.byte	0x0a
	.zero		1


	//   ....[33]....
        /*0888*/ 	.word	0x000065d0
        /*088c*/ 	.word	0x000000ff
        /*0890*/ 	.word	0x00028850
        /*0894*/ 	.short	0x010a
        /*0896*/ 	.byte	0x0a
	.zero		1


	//   ....[34]....
        /*0898*/ 	.word	0x000070b0
        /*089c*/ 	.word	0x000000ff
        /*08a0*/ 	.word	0x00000000
        /*08a4*/ 	.short	0x0101
        /*08a6*/ 	.byte	0x04
	.zero		1


	//   ....[35]....
        /*08a8*/ 	.word	0x00007e50
        /*08ac*/ 	.word	0x000000ff
        /*08b0*/ 	.word	0x00000000
        /*08b4*/ 	.short	0x0101
        /*08b6*/ 	.byte	0x27
	.zero		1


	//   ....[36]....
        /*08b8*/ 	.word	0x00008f50
        /*08bc*/ 	.word	0x00000000
        /*08c0*/ 	.word	0x00028840
        /*08c4*/ 	.short	0x010a
        /*08c6*/ 	.byte	0x3f
	.zero		1


	//   ....[37]....
        /*08c8*/ 	.word	0x00009600
        /*08cc*/ 	.word	0x00000000
        /*08d0*/ 	.word	0x00028830
        /*08d4*/ 	.short	0x0107
        /*08d6*/ 	.byte	0x3f
	.zero		1


	//   ....[38]....
        /*08d8*/ 	.word	0x000096c0
        /*08dc*/ 	.word	0x00000000
        /*08e0*/ 	.word	0x00028830
        /*08e4*/ 	.short	0x0101
        /*08e6*/ 	.byte	0x3f
	.zero		1


	//   ....[39]....
        /*08e8*/ 	.word	0x0000a050
        /*08ec*/ 	.word	0x000000ff
        /*08f0*/ 	.word	0x00028800
        /*08f4*/ 	.short	0x0107
        /*08f6*/ 	.byte	0x27
	.zero		1


	//   ....[40]....
        /*08f8*/ 	.word	0x0000a090
        /*08fc*/ 	.word	0x000000ff
        /*0900*/ 	.word	0x00028800
        /*0904*/ 	.short	0x0101
        /*0906*/ 	.byte	0x27
	.zero		1


	//   ....[41]....
        /*0908*/ 	.word	0x0000a0b0
        /*090c*/ 	.word	0x000000ff
        /*0910*/ 	.word	0x00028820
        /*0914*/ 	.short	0x010a
        /*0916*/ 	.byte	0x27
	.zero		1


	//   ....[42]....
        /*0918*/ 	.word	0x0000a3f0
        /*091c*/ 	.word	0x00000006
        /*0920*/ 	.word	0x00028840
        /*0924*/ 	.short	0x010a
        /*0926*/ 	.byte	0x3f
	.zero		1


	//   ....[43]....
        /*0928*/ 	.word	0x0000a900
        /*092c*/ 	.word	0x00000006
        /*0930*/ 	.word	0x00028830
        /*0934*/ 	.short	0x0107
        /*0936*/ 	.byte	0x3f
	.zero		1


	//   ....[44]....
        /*0938*/ 	.word	0x0000a9c0
        /*093c*/ 	.word	0x00000006
        /*0940*/ 	.word	0x00028830
        /*0944*/ 	.short	0x0101
        /*0946*/ 	.byte	0x3f
	.zero		1


	//   ....[45]....
        /*0948*/ 	.word	0x0000aa40
        /*094c*/ 	.word	0x00000006
        /*0950*/ 	.word	0x00028860
        /*0954*/ 	.short	0x010a
        /*0956*/ 	.byte	0x3f
	.zero		1


	//   ....[46]....
        /*0958*/ 	.word	0x0000afe0
        /*095c*/ 	.word	0x00000006
        /*0960*/ 	.word	0x00028850
        /*0964*/ 	.short	0x0107
        /*0966*/ 	.byte	0x3f
	.zero		1


	//   ....[47]....
        /*0968*/ 	.word	0x0000b110
        /*096c*/ 	.word	0x00000006
        /*0970*/ 	.word	0x00028850
        /*0974*/ 	.short	0x0101
        /*0976*/ 	.byte	0x3f
	.zero		1


	//   ....[48]....
        /*0978*/ 	.word	0x0000b210
        /*097c*/ 	.word	0x00000004
        /*0980*/ 	.word	0x00028860
        /*0984*/ 	.short	0x010a
        /*0986*/ 	.byte	0x3f
	.zero		1


	//   ....[49]....
        /*0988*/ 	.word	0x0000b700
        /*098c*/ 	.word	0x00000004
        /*0990*/ 	.word	0x00028850
        /*0994*/ 	.short	0x0107
        /*0996*/ 	.byte	0x3f
	.zero		1


	//   ....[50]....
        /*0998*/ 	.word	0x0000b7f0
        /*099c*/ 	.word	0x00000004
        /*09a0*/ 	.word	0x00028850
        /*09a4*/ 	.short	0x0101
        /*09a6*/ 	.byte	0x3f
	.zero		1


	//   ....[51]....
        /*09a8*/ 	.word	0x0000b8d0
        /*09ac*/ 	.word	0x00000005
        /*09b0*/ 	.word	0x00028820
        /*09b4*/ 	.short	0x010a
        /*09b6*/ 	.byte	0x3f
	.zero		1


	//   ....[52]....
        /*09b8*/ 	.word	0x0000ba50
        /*09bc*/ 	.word	0x00000003
        /*09c0*/ 	.word	0x00028840
        /*09c4*/ 	.short	0x010a
        /*09c6*/ 	.byte	0x3f
	.zero		1


	//   ....[53]....
        /*09c8*/ 	.word	0x0000baf0
        /*09cc*/ 	.word	0x00000005
        /*09d0*/ 	.word	0x00028840
        /*09d4*/ 	.short	0x010a
        /*09d6*/ 	.byte	0x3f
	.zero		1


	//   ....[54]....
        /*09d8*/ 	.word	0x0000bb30
        /*09dc*/ 	.word	0x00000003
        /*09e0*/ 	.word	0x00028860
        /*09e4*/ 	.short	0x010a
        /*09e6*/ 	.byte	0x3f
	.zero		1


	//   ....[55]....
        /*09e8*/ 	.word	0x0000bb70
        /*09ec*/ 	.word	0x00000005
        /*09f0*/ 	.word	0x00028860
        /*09f4*/ 	.short	0x010a
        /*09f6*/ 	.byte	0x3f
	.zero		1


	//   ....[56]....
        /*09f8*/ 	.word	0x0000bbe0
        /*09fc*/ 	.word	0x00000003
        /*0a00*/ 	.word	0x00028800
        /*0a04*/ 	.short	0x010a
        /*0a06*/ 	.byte	0x3f
	.zero		1


	//   ....[57]....
        /*0a08*/ 	.word	0x0000bc30
        /*0a0c*/ 	.word	0x00000000
        /*0a10*/ 	.word	0x00028830
        /*0a14*/ 	.short	0x010a
        /*0a16*/ 	.byte	0x3f
	.zero		1


	//   ....[58]....
        /*0a18*/ 	.word	0x0000bc90
        /*0a1c*/ 	.word	0x00000007
        /*0a20*/ 	.word	0x00028830
        /*0a24*/ 	.short	0x010a
        /*0a26*/ 	.byte	0x3f
	.zero		1


	//   ....[59]....
        /*0a28*/ 	.word	0x0000bcf0
        /*0a2c*/ 	.word	0x00000007
        /*0a30*/ 	.word	0x00028850
        /*0a34*/ 	.short	0x010a
        /*0a36*/ 	.byte	0x3f
	.zero		1


	//   ....[60]....
        /*0a38*/ 	.word	0x0000bd50
        /*0a3c*/ 	.word	0x00000005
        /*0a40*/ 	.word	0x00028850
        /*0a44*/ 	.short	0x010a
        /*0a46*/ 	.byte	0x3f
	.zero		1


	//   ....[61]....
        /*0a48*/ 	.word	0x0000be70
        /*0a4c*/ 	.word	0x00000000
        /*0a50*/ 	.word	0x00028840
        /*0a54*/ 	.short	0x010a
        /*0a56*/ 	.byte	0x3f
	.zero		1


	//   ....[62]....
        /*0a58*/ 	.word	0x0000d300
        /*0a5c*/ 	.word	0x00000003
        /*0a60*/ 	.word	0x00028820
        /*0a64*/ 	.short	0x010a
        /*0a66*/ 	.byte	0x3f
	.zero		1


	//   ....[63]....
        /*0a68*/ 	.word	0x0000d350
        /*0a6c*/ 	.word	0x00000006
        /*0a70*/ 	.word	0x00028840
        /*0a74*/ 	.short	0x010a
        /*0a76*/ 	.byte	0x3f
	.zero		1


	//   ....[64]....
        /*0a78*/ 	.word	0x0000dc50
        /*0a7c*/ 	.word	0x00000006
        /*0a80*/ 	.word	0x00028860
        /*0a84*/ 	.short	0x010a
        /*0a86*/ 	.byte	0x3f
	.zero		1


	//   ....[65]....
        /*0a88*/ 	.word	0x0000e650
        /*0a8c*/ 	.word	0x00000004
        /*0a90*/ 	.word	0x00028860
        /*0a94*/ 	.short	0x010a
        /*0a96*/ 	.byte	0x3f
	.zero		1


	//   ....[66]....
        /*0a98*/ 	.word	0x0000f180
        /*0a9c*/ 	.word	0x00000005
        /*0aa0*/ 	.word	0x00028820
        /*0aa4*/ 	.short	0x010a
        /*0aa6*/ 	.byte	0x3f
	.zero		1


	//   ....[67]....
        /*0aa8*/ 	.word	0x0000f320
        /*0aac*/ 	.word	0x00000003
        /*0ab0*/ 	.word	0x00028840
        /*0ab4*/ 	.short	0x010a
        /*0ab6*/ 	.byte	0x3f
	.zero		1


	//   ....[68]....
        /*0ab8*/ 	.word	0x0000f370
        /*0abc*/ 	.word	0x00000005
        /*0ac0*/ 	.word	0x00028840
        /*0ac4*/ 	.short	0x010a
        /*0ac6*/ 	.byte	0x3f
	.zero		1


	//   ....[69]....
        /*0ac8*/ 	.word	0x0000f3c0
        /*0acc*/ 	.word	0x00000003
        /*0ad0*/ 	.word	0x00028860
        /*0ad4*/ 	.short	0x010a
        /*0ad6*/ 	.byte	0x3f
	.zero		1


	//----- nvinfo : EIATTR_NUM_MBARRIERS
	.align		4
.L_853:
        /*0ad8*/ 	.byte	0x03, 0x38
        /*0ada*/ 	.short	0x0016


	//----- nvinfo : EIATTR_EXIT_INSTR_OFFSETS
	.align		4
        /*0adc*/ 	.byte	0x04, 0x1c
        /*0ade*/ 	.short	(.L_855 - .L_854)


	//   ....[0]....
.L_854:
        /*0ae0*/ 	.word	0x00000940


	//   ....[1]....
        /*0ae4*/ 	.word	0x00008210


	//   ....[2]....
        /*0ae8*/ 	.word	0x0000bbc0


	//----- nvinfo : EIATTR_MAX_THREADS
	.align		4
.L_855:
        /*0aec*/ 	.byte	0x04, 0x05
        /*0aee*/ 	.short	(.L_857 - .L_856)
.L_856:
        /*0af0*/ 	.word	0x00000180
        /*0af4*/ 	.word	0x00000001
        /*0af8*/ 	.word	0x00000001


	//----- nvinfo : EIATTR_CRS_STACK_SIZE
	.align		4
.L_857:
        /*0afc*/ 	.byte	0x04, 0x1e
        /*0afe*/ 	.short	(.L_859 - .L_858)
.L_858:
        /*0b00*/ 	.word	0x00000000


	//----- nvinfo : EIATTR_CBANK_PARAM_SIZE
	.align		4
.L_859:
        /*0b04*/ 	.byte	0x03, 0x19
        /*0b06*/ 	.short	0x0a70


	//----- nvinfo : EIATTR_PARAM_CBANK
	.align		4
        /*0b08*/ 	.byte	0x04, 0x0a
        /*0b0a*/ 	.short	(.L_861 - .L_860)
	.align		4
.L_860:
        /*0b0c*/ 	.word	index@(.nv.constant0._ZN7cutlass13device_kernelIN5flash11enable_sm90INS1_16FlashAttnFwdSm90INS1_25CollectiveMainloopFwdSm90ILi2EN4cute5tupleIJNS5_1CILi1EEES8_S8_EEENS6_IJNS7_ILi128EEESA_SA_EEELi128ENS_6half_tEfNS_4arch4Sm90ELb0ELb0ELb1ELb0ELb1ELb0ELb0ELb1ELb1ELb1ELb0ELb0EEENS1_21CollectiveEpilogueFwdISB_S9_SC_SE_Li256ELb0ELb1ELb0ELb0EEENS1_29StaticPersistentTileSchedulerILb0EEEEEEEEEvNT_6ParamsE)
        /*0b10*/ 	.short	0x0210
        /*0b12*/ 	.short	0x0a70


	//----- nvinfo : EIATTR_SW_WAR
	.align		4
.L_861:
        /*0b14*/ 	.byte	0x04, 0x36
        /*0b16*/ 	.short	(.L_863 - .L_862)
.L_862:
        /*0b18*/ 	.word	0x00000008
.L_863:


//--------------------- .nv.info._ZN7cutlass13device_kernelIN5flash11enable_sm90INS1_16FlashAttnFwdSm90INS1_25CollectiveMainloopFwdSm90ILi2EN4cute5tupleIJNS5_1CILi1EEES8_S8_EEENS6_IJNS7_ILi128EEESA_SA_EEELi128ENS_6half_tEfNS_4arch4Sm90ELb0ELb0ELb1ELb1ELb1ELb0ELb0ELb1ELb1ELb1ELb0ELb0EEENS1_21CollectiveEpilogueFwdISB_S9_SC_SE_Li256ELb1ELb1ELb0ELb0EEENS1_36VarlenDynamicPersistentTileSchedulerILi128ELi128ELi256ELi128ELb0ELb1ELb1ELb0ELb1ELb1EEEEEEEEEvNT_6ParamsE --------------------------
	.section	.nv.info._ZN7cutlass13device_kernelIN5flash11enable_sm90INS1_16FlashAttnFwdSm90INS1_25CollectiveMainloopFwdSm90ILi2EN4cute5tupleIJNS5_1CILi1EEES8_S8_EEENS6_IJNS7_ILi128EEESA_SA_EEELi128ENS_6half_tEfNS_4arch4Sm90ELb0ELb0ELb1ELb1ELb1ELb0ELb0ELb1ELb1ELb1ELb0ELb0EEENS1_21CollectiveEpilogueFwdISB_S9_SC_SE_Li256ELb1ELb1ELb0ELb0EEENS1_36VarlenDynamicPersistentTileSchedulerILi128ELi128ELi256ELi128ELb0ELb1ELb1ELb0ELb1ELb1EEEEEEEEEvNT_6ParamsE,"",@"SHT_CUDA_INFO"
	.sectionflags	@""
	.align	4


	//----- nvinfo : EIATTR_CUDA_API_VERSION
	.align		4
        /*0000*/ 	.byte	0x04, 0x37
        /*0002*/ 	.short	(.L_865 - .L_864)
.L_864:
        /*0004*/ 	.word	0x00000082


	//----- nvinfo : EIATTR_KPARAM_INFO
	.align		4
.L_865:
        /*0008*/ 	.byte	0x04, 0x17
        /*000a*/ 	.short	(.L_867 - .L_866)
.L_866:
        /*000c*/ 	.word	0x00000000
        /*0010*/ 	.short	0x0000
        /*0012*/ 	.short	0x0070
        /*0014*/ 	.byte	0x00, 0xf0, 0x01, 0x2a


	//----- nvinfo : EIATTR_SPARSE_MMA_MASK
	.align		4
.L_867:
        /*0018*/ 	.byte	0x03, 0x50
        /*001a*/ 	.short	0x0000


	//----- nvinfo : EIATTR_MAXREG_COUNT
	.align		4
        /*001c*/ 	.byte	0x03, 0x1b
        /*001e*/ 	.short	0x00a8


	//----- nvinfo : EIATTR_NUM_BARRIERS
	.align		4
        /*0020*/ 	.byte	0x02, 0x4c
        /*0022*/ 	.byte	0x10
	.zero		1


	//----- nvinfo : EIATTR_EXTERNS
	.align		4
        /*0024*/ 	.byte	0x04, 0x0f
        /*0026*/ 	.short	(.L_869 - .L_868)


	//   ....[0]....
	.align		4
.L_868:
        /*0028*/ 	.word	index@(__assertfail)


	//----- nvinfo : EIATTR_ANNOTATIONS
	.align		4
.L_869:
        /*002c*/ 	.byte	0x04, 0x55
        /*002e*/ 	.short	(.L_871 - .L_870)


	//   ....[0]....
.L_870:
        /* <DEDUP_REMOVED lines=13> */


	//----- nvinfo : EIATTR_MERCURY_ISA_VERSION
	.align		4
.L_871:
        /*00e8*/ 	.byte	0x03, 0x5f
        /*00ea*/ 	.short	0x0101


	//----- nvinfo : EIATTR_UNUSED_LOAD_BYTE_OFFSET
	.align		4
        /*00ec*/ 	.byte	0x04, 0x44
        /*00ee*/ 	.short	(.L_873 - .L_872)


	//   ....[0]....
.L_872:
        /*00f0*/ 	.word	0x00000970
        /*00f4*/ 	.word	0x0000fff0


	//   ....[1]....
        /*00f8*/ 	.word	0x000075c0
        /*00fc*/ 	.word	0x0000fff0


	//----- nvinfo : EIATTR_INT_WARP_WIDE_INSTR_OFFSETS
	.align		4
.L_873:
        /*0100*/ 	.byte	0x04, 0x31
        /*0102*/ 	.short	(.L_875 - .L_874)


	//   ....[0]....
.L_874:
        /*0104*/ 	.word	0x000000c0


	//   ....[1]....
        /*0108*/ 	.word	0x000000d0


	//   ....[2]....
        /*010c*/ 	.word	0x00000170


	//   ....[3]....
        /*0110*/ 	.word	0x0000a6a0


	//   ....[4]....
        /*0114*/ 	.word	0x0000a730


	//   ....[5]....
        /*0118*/ 	.word	0x0000d5c0


	//   ....[6]....
        /*011c*/ 	.word	0x0000d650


	//----- nvinfo : EIATTR_COOP_GROUP_MASK_REGIDS
	.align		4
.L_875:
        /*0120*/ 	.byte	0x04, 0x29
        /*0122*/ 	.short	(.L_877 - .L_876)


	//   ....[0]....
.L_876:
        /*0124*/ 	.word	0xffffffff


	//   ....[1]....
        /*0128*/ 	.word	0xffffffff


	//   ....[2]....
        /*012c*/ 	.word	0xffffffff


	//   ....[3]....
        /*0130*/ 	.word	0xffffffff


	//   ....[4]....
        /*0134*/ 	.word	0xffffffff


	//   ....[5]....
        /*0138*/ 	.word	0xffffffff


	//   ....[6]....
        /*013c*/ 	.word	0xffffffff


	//   ....[7]....
        /*0140*/ 	.word	0xffffffff


	//   ....[8]....
        /*0144*/ 	.word	0xffffffff


	//   ....[9]....
        /*0148*/ 	.word	0xffffffff


	//   ....[10]....
        /*014c*/ 	.word	0xffffffff


	//   ....[11]....
        /*0150*/ 	.word	0xffffffff


	//   ....[12]....
        /*0154*/ 	.word	0xffffffff


	//   ....[13]....
        /*0158*/ 	.word	0xffffffff


	//   ....[14]....
        /*015c*/ 	.word	0xffffffff


	//   ....[15]....
        /*0160*/ 	.word	0xffffffff


	//   ....[16]....
        /*0164*/ 	.word	0xffffffff


	//   ....[17]....
        /*0168*/ 	.word	0xffffffff


	//   ....[18]....
        /*016c*/ 	.word	0xffffffff


	//   ....[19]....
        /*0170*/ 	.word	0xffffffff


	//   ....[20]....
        /*0174*/ 	.word	0xffffffff


	//   ....[21]....
        /*0178*/ 	.word	0xffffffff


	//   ....[22]....
        /*017c*/ 	.word	0xffffffff


	//   ....[23]....
        /*0180*/ 	.word	0xffffffff


	//   ....[24]....
        /*0184*/ 	.word	0xffffffff


	//   ....[25]....
        /*0188*/ 	.word	0xffffffff


	//   ....[26]....
        /*018c*/ 	.word	0xffffffff


	//   ....[27]....
        /*0190*/ 	.word	0xffffffff


	//   ....[28]....
        /*0194*/ 	.word	0xffffffff


	//   ....[29]....
        /*0198*/ 	.word	0xffffffff


	//   ....[30]....
        /*019c*/ 	.word	0xffffffff


	//   ....[31]....
        /*01a0*/ 	.word	0xffffffff


	//   ....[32]....
        /*01a4*/ 	.word	0xffffffff


	//   ....[33]....
        /*01a8*/ 	.word	0xffffffff


	//   ....[34]....
        /*01ac*/ 	.word	0xffffffff


	//   ....[35]....
        /*01b0*/ 	.word	0xffffffff


	//   ....[36]....
        /*01b4*/ 	.word	0xffffffff


	//   ....[37]....
        /*01b8*/ 	.word	0xffffffff


	//   ....[38]....
        /*01bc*/ 	.word	0xffffffff


	//   ....[39]....
        /*01c0*/ 	.word	0xffffffff


	//   ....[40]....
        /*01c4*/ 	.word	0xffffffff


	//   ....[41]....
        /*01c8*/ 	.word	0xffffffff


	//   ....[42]....
        /*01cc*/ 	.word	0xffffffff


	//   ....[43]....
        /*01d0*/ 	.word	0xffffffff


	//   ....[44]....
        /*01d4*/ 	.word	0xffffffff


	//   ....[45]....
        /*01d8*/ 	.word	0xffffffff


	//   ....[46]....
        /*01dc*/ 	.word	0xffffffff


	//   ....[47]....
        /*01e0*/ 	.word	0xffffffff


	//   ....[48]....
        /*01e4*/ 	.word	0xffffffff


	//   ....[49]....
        /*01e8*/ 	.word	0xffffffff


	//   ....[50]....
        /*01ec*/ 	.word	0xffffffff


	//   ....[51]....
        /*01f0*/ 	.word	0xffffffff


	//   ....[52]....
        /*01f4*/ 	.word	0xffffffff


	//   ....[53]....
        /*01f8*/ 	.word	0xffffffff


	//   ....[54]....
        /*01fc*/ 	.word	0xffffffff


	//   ....[55]....
        /*0200*/ 	.word	0xffffffff


	//   ....[56]....
        /*0204*/ 	.word	0xffffffff


	//   ....[57]....
        /*0208*/ 	.word	0xffffffff


	//   ....[58]....
        /*020c*/ 	.word	0xffffffff


	//   ....[59]....
        /*0210*/ 	.word	0xffffffff


	//   ....[60]....
        /*0214*/ 	.word	0xffffffff


	//   ....[61]....
        /*0218*/ 	.word	0xffffffff


	//   ....[62]....
        /*021c*/ 	.word	0xffffffff


	//   ....[63]....
        /*0220*/ 	.word	0xffffffff


	//   ....[64]....
        /*0224*/ 	.word	0xffffffff


	//   ....[65]....
        /*0228*/ 	.word	0xffffffff


	//   ....[66]....
        /*022c*/ 	.word	0xffffffff


	//   ....[67]....
        /*0230*/ 	.word	0xffffffff


	//   ....[68]....
        /*0234*/ 	.word	0xffffffff


	//   ....[69]....
        /*0238*/ 	.word	0xffffffff


	//   ....[70]....
        /*023c*/ 	.word	0xffffffff


	//   ....[71]....
        /*0240*/ 	.word	0xffffffff


	//   ....[72]....
        /*0244*/ 	.word	0xffffffff


	//   ....[73]....
        /*0248*/ 	.word	0xffffffff


	//   ....[74]....
        /*024c*/ 	.word	0xffffffff


	//   ....[75]....
        /*0250*/ 	.word	0xffffffff


	//   ....[76]....
        /*0254*/ 	.word	0xffffffff


	//   ....[77]....
        /*0258*/ 	.word	0xffffffff


	//   ....[78]....
        /*025c*/ 	.word	0xffffffff


	//   ....[79]....
        /*0260*/ 	.word	0xffffffff


	//   ....[80]....
        /*0264*/ 	.word	0xffffffff


	//   ....[81]....
        /*0268*/ 	.word	0xffffffff


	//   ....[82]....
        /*026c*/ 	.word	0xffffffff


	//   ....[83]....
        /*0270*/ 	.word	0xffffffff


	//   ....[84]....
        /*0274*/ 	.word	0xffffffff


	//   ....[85]....
        /*0278*/ 	.word	0xffffffff


	//   ....[86]....
        /*027c*/ 	.word	0xffffffff


	//   ....[87]....
        /*0280*/ 	.word	0xffffffff


	//   ....[88]....
        /*0284*/ 	.word	0xffffffff


	//   ....[89]....
        /*0288*/ 	.word	0xffffffff


	//   ....[90]....
        /*028c*/ 	.word	0xffffffff


	//   ....[91]....
        /*0290*/ 	.word	0xffffffff


	//   ....[92]....
        /*0294*/ 	.word	0xffffffff


	//   ....[93]....
        /*0298*/ 	.word	0xffffffff


	//   ....[94]....
        /*029c*/ 	.word	0xffffffff


	//   ....[95]....
        /*02a0*/ 	.word	0xffffffff


	//   ....[96]....
        /*02a4*/ 	.word	0xffffffff


	//   ....[97]....
        /*02a8*/ 	.word	0xffffffff


	//   ....[98]....
        /*02ac*/ 	.word	0xffffffff


	//   ....[99]....
        /*02b0*/ 	.word	0xffffffff


	//   ....[100]....
        /*02b4*/ 	.word	0xffffffff


	//   ....[101]....
        /*02b8*/ 	.word	0xffffffff


	//   ....[102]....
        /*02bc*/ 	.word	0xffffffff


	//   ....[103]....
        /*02c0*/ 	.word	0xffffffff


	//   ....[104]....
        /*02c4*/ 	.word	0xffffffff


	//   ....[105]....
        /*02c8*/ 	.word	0xffffffff


	//   ....[106]....
        /*02cc*/ 	.word	0xffffffff


	//   ....[107]....
        /*02d0*/ 	.word	0xffffffff


	//   ....[108]....
        /*02d4*/ 	.word	0xffffffff


	//   ....[109]....
        /*02d8*/ 	.word	0xffffffff


	//   ....[110]....
        /*02dc*/ 	.word	0xffffffff


	//   ....[111]....
        /*02e0*/ 	.word	0xffffffff


	//   ....[112]....
        /*02e4*/ 	.word	0xffffffff


	//   ....[113]....
        /*02e8*/ 	.word	0xffffffff


	//   ....[114]....
        /*02ec*/ 	.word	0xffffffff


	//   ....[115]....
        /*02f0*/ 	.word	0xffffffff


	//   ....[116]....
        /*02f4*/ 	.word	0xffffffff


	//   ....[117]....
        /*02f8*/ 	.word	0xffffffff


	//   ....[118]....
        /*02fc*/ 	.word	0xffffffff


	//   ....[119]....
        /*0300*/ 	.word	0xffffffff


	//   ....[120]....
        /*0304*/ 	.word	0xffffffff


	//   ....[121]....
        /*0308*/ 	.word	0xffffffff


	//   ....[122]....
        /*030c*/ 	.word	0xffffffff


	//   ....[123]....
        /*0310*/ 	.word	0xffffffff


	//   ....[124]....
        /*0314*/ 	.word	0xffffffff


	//   ....[125]....
        /*0318*/ 	.word	0xffffffff


	//   ....[126]....
        /*031c*/ 	.word	0xffffffff


	//   ....[127]....
        /*0320*/ 	.word	0xffffffff


	//   ....[128]....
        /*0324*/ 	.word	0xffffffff


	//   ....[129]....
        /*0328*/ 	.word	0xffffffff


	//   ....[130]....
        /*032c*/ 	.word	0xffffffff


	//   ....[131]....
        /*0330*/ 	.word	0xffffffff


	//   ....[132]....
        /*0334*/ 	.word	0xffffffff


	//   ....[133]....
        /*0338*/ 	.word	0xffffffff


	//   ....[134]....
        /*033c*/ 	.word	0xffffffff


	//   ....[135]....
        /*0340*/ 	.word	0xffffffff


	//   ....[136]....
        /*0344*/ 	.word	0xffffffff


	//   ....[137]....
        /*0348*/ 	.word	0xffffffff


	//   ....[138]....
        /*034c*/ 	.word	0xffffffff


	//   ....[139]....
        /*0350*/ 	.word	0xffffffff


	//   ....[140]....
        /*0354*/ 	.word	0xffffffff


	//   ....[141]....
        /*0358*/ 	.word	0xffffffff


	//   ....[142]....
        /*035c*/ 	.word	0xffffffff


	//   ....[143]....
        /*0360*/ 	.word	0xffffffff


	//   ....[144]....
        /*0364*/ 	.word	0xffffffff


	//   ....[145]....
        /*0368*/ 	.word	0xffffffff


	//   ....[146]....
        /*036c*/ 	.word	0xffffffff


	//   ....[147]....
        /*0370*/ 	.word	0xffffffff


	//   ....[148]....
        /*0374*/ 	.word	0xffffffff


	//   ....[149]....
        /*0378*/ 	.word	0xffffffff


	//   ....[150]....
        /*037c*/ 	.word	0xffffffff


	//   ....[151]....
        /*0380*/ 	.word	0xffffffff


	//   ....[152]....
        /*0384*/ 	.word	0xffffffff


	//   ....[153]....
        /*0388*/ 	.word	0x0500000f


	//   ....[154]....
        /*038c*/ 	.word	0x0500000f


	//   ....[155]....
        /*0390*/ 	.word	0x0500000f


	//   ....[156]....
        /*0394*/ 	.word	0x0500000f


	//   ....[157]....
        /*0398*/ 	.word	0x0500000f


	//   ....[158]....
        /*039c*/ 	.word	0x0500000f


	//   ....[159]....
        /*03a0*/ 	.word	0x0500000f


	//   ....[160]....
        /*03a4*/ 	.word	0x0500000f


	//   ....[161]....
        /*03a8*/ 	.word	0x0500000f


	//   ....[162]....
        /*03ac*/ 	.word	0x0500000f


	//   ....[163]....
        /*03b0*/ 	.word	0x0500000f


	//   ....[164]....
        /*03b4*/ 	.word	0x0500000f


	//   ....[165]....
        /*03b8*/ 	.word	0x0500000f


	//   ....[166]....
        /*03bc*/ 	.word	0x0500000f


	//   ....[167]....
        /*03c0*/ 	.word	0x0500000f


	//   ....[168]....
        /*03c4*/ 	.word	0x0500000f


	//   ....[169]....
        /*03c8*/ 	.word	0x0500000f


	//   ....[170]....
        /*03cc*/ 	.word	0x0500000f


	//   ....[171]....
        /*03d0*/ 	.word	0x0500000f


	//   ....[172]....
        /*03d4*/ 	.word	0x0500000f


	//   ....[173]....
        /*03d8*/ 	.word	0x0500000f


	//   ....[174]....
        /*03dc*/ 	.word	0x0500000f


	//   ....[175]....
        /*03e0*/ 	.word	0x0500000f


	//   ....[176]....
        /*03e4*/ 	.word	0x0500000f


	//   ....[177]....
        /*03e8*/ 	.word	0x0500000f


	//   ....[178]....
        /*03ec*/ 	.word	0x0500000f


	//   ....[179]....
        /*03f0*/ 	.word	0x0500000f


	//   ....[180]....
        /*03f4*/ 	.word	0x0500000f


	//   ....[181]....
        /*03f8*/ 	.word	0x0500000f


	//   ....[182]....
        /*03fc*/ 	.word	0x0500000f


	//   ....[183]....
        /*0400*/ 	.word	0x0500000f


	//   ....[184]....
        /*0404*/ 	.word	0x0500000f


	//   ....[185]....
        /*0408*/ 	.word	0x0500000f


	//   ....[186]....
        /*040c*/ 	.word	0x0500000f


	//   ....[187]....
        /*0410*/ 	.word	0x0500000f


	//   ....[188]....
        /*0414*/ 	.word	0x0500000f


	//   ....[189]....
        /*0418*/ 	.word	0x0500000f


	//   ....[190]....
        /*041c*/ 	.word	0x0500000f


	//   ....[191]....
        /*0420*/ 	.word	0x0500000f


	//   ....[192]....
        /*0424*/ 	.word	0x0500000f


	//   ....[193]....
        /*0428*/ 	.word	0x0500000f


	//   ....[194]....
        /*042c*/ 	.word	0x0500000f


	//   ....[195]....
        /*0430*/ 	.word	0x0500000f


	//   ....[196]....
        /*0434*/ 	.word	0x0500000f


	//   ....[197]....
        /*0438*/ 	.word	0x0500000f


	//   ....[198]....
        /*043c*/ 	.word	0x0500000f


	//   ....[199]....
        /*0440*/ 	.word	0x0500000f


	//   ....[200]....
        /*0444*/ 	.word	0x0500000f


	//   ....[201]....
        /*0448*/ 	.word	0x0500000f


	//   ....[202]....
        /*044c*/ 	.word	0x0500000f


	//   ....[203]....
        /*0450*/ 	.word	0x0500000f


	//   ....[204]....
        /*0454*/ 	.word	0x0500000f


	//   ....[205]....
        /*0458*/ 	.word	0x0500000f


	//   ....[206]....
        /*045c*/ 	.word	0x0500000f


	//   ....[207]....
        /*0460*/ 	.word	0x0500000f


	//   ....[208]....
        /*0464*/ 	.word	0x0500000f


	//   ....[209]....
        /*0468*/ 	.word	0x0500000f


	//   ....[210]....
        /*046c*/ 	.word	0x0500000f


	//   ....[211]....
        /*0470*/ 	.word	0x0500000f


	//   ....[212]....
        /*0474*/ 	.word	0x0500000f


	//   ....[213]....
        /*0478*/ 	.word	0x0500000f


	//   ....[214]....
        /*047c*/ 	.word	0x0500000f


	//   ....[215]....
        /*0480*/ 	.word	0x0500000f


	//   ....[216]....
        /*0484*/ 	.word	0x0500000f


	//   ....[217]....
        /*0488*/ 	.word	0x0500000f


	//   ....[218]....
        /*048c*/ 	.word	0x0500000f


	//   ....[219]....
        /*0490*/ 	.word	0x0500000f


	//   ....[220]....
        /*0494*/ 	.word	0x0500000f


	//   ....[221]....
        /*0498*/ 	.word	0x0500000f


	//   ....[222]....
        /*049c*/ 	.word	0x0500000f


	//   ....[223]....
        /*04a0*/ 	.word	0x0500000f


	//   ....[224]....
        /*04a4*/ 	.word	0x0500000f


	//   ....[225]....
        /*04a8*/ 	.word	0x0500000f


	//   ....[226]....
        /*04ac*/ 	.word	0x0500000f


	//   ....[227]....
        /*04b0*/ 	.word	0x0500000f


	//   ....[228]....
        /*04b4*/ 	.word	0x0500000f


	//   ....[229]....
        /*04b8*/ 	.word	0x0500000f


	//   ....[230]....
        /*04bc*/ 	.word	0x0500000f


	//   ....[231]....
        /*04c0*/ 	.word	0x0500000f


	//   ....[232]....
        /*04c4*/ 	.word	0x0500000f


	//   ....[233]....
        /*04c8*/ 	.word	0x0500000f


	//   ....[234]....
        /*04cc*/ 	.word	0x0500000f


	//   ....[235]....
        /*04d0*/ 	.word	0x0500000f


	//   ....[236]....
        /*04d4*/ 	.word	0x0500000f


	//   ....[237]....
        /*04d8*/ 	.word	0x0500000f


	//   ....[238]....
        /*04dc*/ 	.word	0x0500000f


	//   ....[239]....
        /*04e0*/ 	.word	0x0500000f


	//   ....[240]....
        /*04e4*/ 	.word	0x0500000f


	//   ....[241]....
        /*04e8*/ 	.word	0x0500000f


	//   ....[242]....
        /*04ec*/ 	.word	0x0500000f


	//   ....[243]....
        /*04f0*/ 	.word	0x0500000f


	//   ....[244]....
        /*04f4*/ 	.word	0x0500000f


	//   ....[245]....
        /*04f8*/ 	.word	0x0500000f


	//   ....[246]....
        /*04fc*/ 	.word	0x0500000f


	//   ....[247]....
        /*0500*/ 	.word	0x0500000f


	//   ....[248]....
        /*0504*/ 	.word	0x0500000f


	//   ....[249]....
        /*0508*/ 	.word	0x0500000f


	//   ....[250]....
        /*050c*/ 	.word	0x0500000f


	//   ....[251]....
        /*0510*/ 	.word	0x0500000f


	//----- nvinfo : EIATTR_COOP_GROUP_INSTR_OFFSETS
	.align		4
.L_877:
        /*0514*/ 	.byte	0x04, 0x28
        /*0516*/ 	.short	(.L_879 - .L_878)


	//   ....[0]....
.L_878:
        /*0518*/ 	.word	0x00000070


	//   ....[1]....
        /*051c*/ 	.word	0x000000b0


	//   ....[2]....
        /*0520*/ 	.word	0x000002d0


	//   ....[3]....
        /*0524*/ 	.word	0x00000430


	//   ....[4]....
        /*0528*/ 	.word	0x00000550


	//   ....[5]....
        /*052c*/ 	.word	0x000006b0


	//   ....[6]....
        /*0530*/ 	.word	0x00001340


	//   ....[7]....
        /*0534*/ 	.word	0x00002cd0


	//   ....[8]....
        /*0538*/ 	.word	0x00002d20


	//   ....[9]....
        /*053c*/ 	.word	0x000033c0


	//   ....[10]....
        /*0540*/ 	.word	0x00003420


	//   ....[11]....
        /*0544*/ 	.word	0x00005700


	//   ....[12]....
        /*0548*/ 	.word	0x00005730


	//   ....[13]....
        /*054c*/ 	.word	0x00005750


	//   ....[14]....
        /*0550*/ 	.word	0x00005770


	//   ....[15]....
        /*0554*/ 	.word	0x00006c20


	//   ....[16]....
        /*0558*/ 	.word	0x00006c50


	//   ....[17]....
        /*055c*/ 	.word	0x00006d30


	//   ....[18]....
        /*0560*/ 	.word	0x00006d40


	//   ....[19]....
        /*0564*/ 	.word	0x00008120


	//   ....[20]....
        /*0568*/ 	.word	0x00008160


	//   ....[21]....
        /*056c*/ 	.word	0x00008190


	//   ....[22]....
        /*0570*/ 	.word	0x000081c0


	//   ....[23]....
        /*0574*/ 	.word	0x00008750


	//   ....[24]....
        /*0578*/ 	.word	0x00008770


	//   ....[25]....
        /*057c*/ 	.word	0x00008840


	//   ....[26]....
        /*0580*/ 	.word	0x00008860


	//   ....[27]....
        /*0584*/ 	.word	0x00008920


	//   ....[28]....
        /*0588*/ 	.word	0x00008940


	//   ....[29]....
        /*058c*/ 	.word	0x00008a10


	//   ....[30]....
        /*0590*/ 	.word	0x00008a30


	//   ....[31]....
        /*0594*/ 	.word	0x00009340


	//   ....[32]....
        /*0598*/ 	.word	0x00009360


	//   ....[33]....
        /*059c*/ 	.word	0x00009420


	//   ....[34]....
        /*05a0*/ 	.word	0x00009440


	//   ....[35]....
        /*05a4*/ 	.word	0x00009500


	//   ....[36]....
        /*05a8*/ 	.word	0x00009520


	//   ....[37]....
        /*05ac*/ 	.word	0x000095f0


	//   ....[38]....
        /*05b0*/ 	.word	0x00009610


	//   ....[39]....
        /*05b4*/ 	.word	0x00009750


	//   ....[40]....
        /*05b8*/ 	.word	0x00009920


	//   ....[41]....
        /*05bc*/ 	.word	0x00009950


	//   ....[42]....
        /*05c0*/ 	.word	0x00009980


	//   ....[43]....
        /*05c4*/ 	.word	0x000099b0


	//   ....[44]....
        /*05c8*/ 	.word	0x000099e0


	//   ....[45]....
        /*05cc*/ 	.word	0x00009a10


	//   ....[46]....
        /*05d0*/ 	.word	0x00009b60


	//   ....[47]....
        /*05d4*/ 	.word	0x00009b90


	//   ....[48]....
        /*05d8*/ 	.word	0x00009bc0


	//   ....[49]....
        /*05dc*/ 	.word	0x00009bf0


	//   ....[50]....
        /*05e0*/ 	.word	0x00009c20


	//   ....[51]....
        /*05e4*/ 	.word	0x00009c50


	//   ....[52]....
        /*05e8*/ 	.word	0x00009ce0


	//   ....[53]....
        /*05ec*/ 	.word	0x00009d10


	//   ....[54]....
        /*05f0*/ 	.word	0x00009d90


	//   ....[55]....
        /*05f4*/ 	.word	0x0000b1d0


	//   ....[56]....
        /*05f8*/ 	.word	0x0000b1f0


	//   ....[57]....
        /*05fc*/ 	.word	0x0000b290


	//   ....[58]....
        /*0600*/ 	.word	0x0000b2b0


	//   ....[59]....
        /*0604*/ 	.word	0x0000b340


	//   ....[60]....
        /*0608*/ 	.word	0x0000b360


	//   ....[61]....
        /*060c*/ 	.word	0x0000b3f0


	//   ....[62]....
        /*0610*/ 	.word	0x0000b410


	//   ....[63]....
        /*0614*/ 	.word	0x0000b4a0


	//   ....[64]....
        /*0618*/ 	.word	0x0000b4c0


	//   ....[65]....
        /*061c*/ 	.word	0x0000b550


	//   ....[66]....
        /*0620*/ 	.word	0x0000b570


	//   ....[67]....
        /*0624*/ 	.word	0x0000b600


	//   ....[68]....
        /*0628*/ 	.word	0x0000b620


	//   ....[69]....
        /*062c*/ 	.word	0x0000b630


	//   ....[70]....
        /*0630*/ 	.word	0x0000b6b0


	//   ....[71]....
        /*0634*/ 	.word	0x0000bdd0


	//   ....[72]....
        /*0638*/ 	.word	0x0000be00


	//   ....[73]....
        /*063c*/ 	.word	0x0000be60


	//   ....[74]....
        /*0640*/ 	.word	0x0000bea0


	//   ....[75]....
        /*0644*/ 	.word	0x0000bee0


	//   ....[76]....
        /*0648*/ 	.word	0x0000bf40


	//   ....[77]....
        /*064c*/ 	.word	0x0000bf80


	//   ....[78]....
        /*0650*/ 	.word	0x0000bfe0


	//   ....[79]....
        /*0654*/ 	.word	0x0000c030


	//   ....[80]....
        /*0658*/ 	.word	0x0000c080


	//   ....[81]....
        /*065c*/ 	.word	0x0000c0d0


	//   ....[82]....
        /*0660*/ 	.word	0x0000c120


	//   ....[83]....
        /*0664*/ 	.word	0x0000c160


	//   ....[84]....
        /*0668*/ 	.word	0x0000c1c0


	//   ....[85]....
        /*066c*/ 	.word	0x0000c1e0


	//   ....[86]....
        /*0670*/ 	.word	0x0000c210


	//   ....[87]....
        /*0674*/ 	.word	0x0000c970


	//   ....[88]....
        /*0678*/ 	.word	0x0000c9a0


	//   ....[89]....
        /*067c*/ 	.word	0x0000ca00


	//   ....[90]....
        /*0680*/ 	.word	0x0000ca10


	//   ....[91]....
        /*0684*/ 	.word	0x0000ca60


	//   ....[92]....
        /*0688*/ 	.word	0x0000ca70


	//   ....[93]....
        /*068c*/ 	.word	0x0000cac0


	//   ....[94]....
        /*0690*/ 	.word	0x0000cad0


	//   ....[95]....
        /*0694*/ 	.word	0x0000cb20


	//   ....[96]....
        /*0698*/ 	.word	0x0000cb30


	//   ....[97]....
        /*069c*/ 	.word	0x0000cb80


	//   ....[98]....
        /*06a0*/ 	.word	0x0000cb90


	//   ....[99]....
        /*06a4*/ 	.word	0x0000cbe0


	//   ....[100]....
        /*06a8*/ 	.word	0x0000cbf0


	//   ....[101]....
        /*06ac*/ 	.word	0x0000cc00


	//   ....[102]....
        /*06b0*/ 	.word	0x0000cc50


	//   ....[103]....
        /*06b4*/ 	.word	0x0000ceb0


	//   ....[104]....
        /*06b8*/ 	.word	0x0000ced0


	//   ....[105]....
        /*06bc*/ 	.word	0x0000cef0


	//   ....[106]....
        /*06c0*/ 	.word	0x0000cf50


	//   ....[107]....
        /*06c4*/ 	.word	0x0000cf70


	//   ....[108]....
        /*06c8*/ 	.word	0x0000cfd0


	//   ....[109]....
        /*06cc*/ 	.word	0x0000cff0


	//   ....[110]....
        /*06d0*/ 	.word	0x0000d050


	//   ....[111]....
        /*06d4*/ 	.word	0x0000d070


	//   ....[112]....
        /*06d8*/ 	.word	0x0000d0d0


	//   ....[113]....
        /*06dc*/ 	.word	0x0000d0f0


	//   ....[114]....
        /*06e0*/ 	.word	0x0000d150


	//   ....[115]....
        /*06e4*/ 	.word	0x0000d170


	//   ....[116]....
        /*06e8*/ 	.word	0x0000d1d0


	//   ....[117]....
        /*06ec*/ 	.word	0x0000d1f0


	//   ....[118]....
        /*06f0*/ 	.word	0x0000d200


	//   ....[119]....
        /*06f4*/ 	.word	0x0000d7a0


	//   ....[120]....
        /*06f8*/ 	.word	0x0000d7e0


	//   ....[121]....
        /*06fc*/ 	.word	0x0000d820


	//   ....[122]....
        /*0700*/ 	.word	0x0000d840


	//   ....[123]....
        /*0704*/ 	.word	0x0000d850


	//   ....[124]....
        /*0708*/ 	.word	0x0000d870


	//   ....[125]....
        /*070c*/ 	.word	0x0000d8e0


	//   ....[126]....
        /*0710*/ 	.word	0x0000d900


	//   ....[127]....
        /*0714*/ 	.word	0x0000d960


	//   ....[128]....
        /*0718*/ 	.word	0x0000d980


	//   ....[129]....
        /*071c*/ 	.word	0x0000d9e0


	//   ....[130]....
        /*0720*/ 	.word	0x0000da00


	//   ....[131]....
        /*0724*/ 	.word	0x0000da60


	//   ....[132]....
        /*0728*/ 	.word	0x0000da80


	//   ....[133]....
        /*072c*/ 	.word	0x0000dad0


	//   ....[134]....
        /*0730*/ 	.word	0x0000daf0


	//   ....[135]....
        /*0734*/ 	.word	0x0000def0


	//   ....[136]....
        /*0738*/ 	.word	0x0000df40


	//   ....[137]....
        /*073c*/ 	.word	0x0000df70


	//   ....[138]....
        /*0740*/ 	.word	0x0000df80


	//   ....[139]....
        /*0744*/ 	.word	0x0000dfb0


	//   ....[140]....
        /*0748*/ 	.word	0x0000dfe0


	//   ....[141]....
        /*074c*/ 	.word	0x0000e010


	//   ....[142]....
        /*0750*/ 	.word	0x0000e040


	//   ....[143]....
        /*0754*/ 	.word	0x0000e1c0


	//   ....[144]....
        /*0758*/ 	.word	0x0000e1f0


	//   ....[145]....
        /*075c*/ 	.word	0x0000e220


	//   ....[146]....
        /*0760*/ 	.word	0x0000e250


	//   ....[147]....
        /*0764*/ 	.word	0x0000e280


	//   ....[148]....
        /*0768*/ 	.word	0x0000e2b0


	//   ....[149]....
        /*076c*/ 	.word	0x0000e370


	//   ....[150]....
        /*0770*/ 	.word	0x0000e390


	//   ....[151]....
        /*0774*/ 	.word	0x0000e400


	//   ....[152]....
        /*0778*/ 	.word	0x0000e870


	//   ....[153]....
        /*077c*/ 	.word	0x0000ed50


	//   ....[154]....
        /*0780*/ 	.word	0x0000ee40


	//   ....[155]....
        /*0784*/ 	.word	0x0000eee0


	//   ....[156]....
        /*0788*/ 	.word	0x0000ef40


	//   ....[157]....
        /*078c*/ 	.word	0x0000f040


	//   ....[158]....
        /*0790*/ 	.word	0x0000f0b0


	//   ....[159]....
        /*0794*/ 	.word	0x0000f1b0


	//   ....[160]....
        /*0798*/ 	.word	0x0000f220


	//   ....[161]....
        /*079c*/ 	.word	0x0000f320


	//   ....[162]....
        /*07a0*/ 	.word	0x0000f390


	//   ....[163]....
        /*07a4*/ 	.word	0x0000f490


	//   ....[164]....
        /*07a8*/ 	.word	0x0000f500


	//   ....[165]....
        /*07ac*/ 	.word	0x0000f600


	//   ....[166]....
        /*07b0*/ 	.word	0x0000f670


	//   ....[167]....
        /*07b4*/ 	.word	0x0000f770


	//   ....[168]....
        /*07b8*/ 	.word	0x0000f7e0


	//   ....[169]....
        /*07bc*/ 	.word	0x0000f8c0


	//   ....[170]....
        /*07c0*/ 	.word	0x0000f9b0


	//   ....[171]....
        /*07c4*/ 	.word	0x0000fa20


	//   ....[172]....
        /*07c8*/ 	.word	0x0000faa0


	//   ....[173]....
        /*07cc*/ 	.word	0x0000fb50


	//   ....[174]....
        /*07d0*/ 	.word	0x0000fbd0


	//   ....[175]....
        /*07d4*/ 	.word	0x0000fca0


	//   ....[176]....
        /*07d8*/ 	.word	0x0000fd20


	//   ....[177]....
        /*07dc*/ 	.word	0x0000fdf0


	//   ....[178]....
        /*07e0*/ 	.word	0x0000fe70


	//   ....[179]....
        /*07e4*/ 	.word	0x0000ff40


	//   ....[180]....
        /*07e8*/ 	.word	0x0000ffc0


	//   ....[181]....
        /*07ec*/ 	.word	0x00010090


	//   ....[182]....
        /*07f0*/ 	.word	0x00010110


	//   ....[183]....
        /*07f4*/ 	.word	0x000101e0


	//   ....[184]....
        /*07f8*/ 	.word	0x00010260


	//   ....[185]....
        /*07fc*/ 	.word	0x00010310


	//   ....[186]....
        /*0800*/ 	.word	0x00010440


	//   ....[187]....
        /*0804*/ 	.word	0x000104e0


	//   ....[188]....
        /*0808*/ 	.word	0x00010550


	//   ....[189]....
        /*080c*/ 	.word	0x00010610


	//   ....[190]....
        /*0810*/ 	.word	0x00010670


	//   ....[191]....
        /*0814*/ 	.word	0x00010730


	//   ....[192]....
        /*0818*/ 	.word	0x00010790


	//   ....[193]....
        /*081c*/ 	.word	0x00010850


	//   ....[194]....
        /*0820*/ 	.word	0x000108b0


	//   ....[195]....
        /*0824*/ 	.word	0x00010970


	//   ....[196]....
        /*0828*/ 	.word	0x000109d0


	//   ....[197]....
        /*082c*/ 	.word	0x00010a90


	//   ....[198]....
        /*0830*/ 	.word	0x00010af0


	//   ....[199]....
        /*0834*/ 	.word	0x00010bb0


	//   ....[200]....
        /*0838*/ 	.word	0x00010c10


	//   ....[201]....
        /*083c*/ 	.word	0x00010cd0


	//   ....[202]....
        /*0840*/ 	.word	0x00010dc0


	//   ....[203]....
        /*0844*/ 	.word	0x00010e60


	//   ....[204]....
        /*0848*/ 	.word	0x00010ec0


	//   ....[205]....
        /*084c*/ 	.word	0x00010f90


	//   ....[206]....
        /*0850*/ 	.word	0x00010ff0


	//   ....[207]....
        /*0854*/ 	.word	0x000110c0


	//   ....[208]....
        /*0858*/ 	.word	0x00011120


	//   ....[209]....
        /*085c*/ 	.word	0x000111f0


	//   ....[210]....
        /*0860*/ 	.word	0x00011250


	//   ....[211]....
        /*0864*/ 	.word	0x00011320


	//   ....[212]....
        /*0868*/ 	.word	0x00011380


	//   ....[213]....
        /*086c*/ 	.word	0x00011450


	//   ....[214]....
        /*0870*/ 	.word	0x000114b0


	//   ....[215]....
        /*0874*/ 	.word	0x00011580


	//   ....[216]....
        /*0878*/ 	.word	0x000115e0


	//   ....[217]....
        /*087c*/ 	.word	0x000116a0


	//   ....[218]....
        /*0880*/ 	.word	0x000117c0


	//   ....[219]....
        /*0884*/ 	.word	0x00011860


	//   ....[220]....
        /*0888*/ 	.word	0x00011920


	//   ....[221]....
        /*088c*/ 	.word	0x000119f0


	//   ....[222]....
        /*0890*/ 	.word	0x00011a50


	//   ....[223]....
        /*0894*/ 	.word	0x00011b30


	//   ....[224]....
        /*0898*/ 	.word	0x00011b90


	//   ....[225]....
        /*089c*/ 	.word	0x00011c60


	//   ....[226]....
        /*08a0*/ 	.word	0x00011cc0


	//   ....[227]....
        /*08a4*/ 	.word	0x00011d90


	//   ....[228]....
        /*08a8*/ 	.word	0x00011df0


	//   ....[229]....
        /*08ac*/ 	.word	0x00011ed0


	//   ....[230]....
        /*08b0*/ 	.word	0x00011f30


	//   ....[231]....
        /*08b4*/ 	.word	0x00012000


	//   ....[232]....
        /*08b8*/ 	.word	0x00012060


	//   ....[233]....
        /*08bc*/ 	.word	0x00012120


	//   ....[234]....
        /*08c0*/ 	.word	0x000121b0


	//   ....[235]....
        /*08c4*/ 	.word	0x00012250


	//   ....[236]....
        /*08c8*/ 	.word	0x00012370


	//   ....[237]....
        /*08cc*/ 	.word	0x000123e0


	//   ....[238]....
        /*08d0*/ 	.word	0x00012450


	//   ....[239]....
        /*08d4*/ 	.word	0x000124c0


	//   ....[240]....
        /*08d8*/ 	.word	0x00012530


	//   ....[241]....
        /*08dc*/ 	.word	0x000125b0


	//   ....[242]....
        /*08e0*/ 	.word	0x00012640


	//   ....[243]....
        /*08e4*/ 	.word	0x000126d0


	//   ....[244]....
        /*08e8*/ 	.word	0x00012740


	//   ....[245]....
        /*08ec*/ 	.word	0x000127b0


	//   ....[246]....
        /*08f0*/ 	.word	0x00012820


	//   ....[247]....
        /*08f4*/ 	.word	0x000128a0


	//   ....[248]....
        /*08f8*/ 	.word	0x00012910


	//   ....[249]....
        /*08fc*/ 	.word	0x000129b0


	//   ....[250]....
        /*0900*/ 	.word	0x00012a40


	//   ....[251]....
        /*0904*/ 	.word	0x00012b60


	//----- nvinfo : EIATTR_REG_RECONFIG
	.align		4
.L_879:
        /*0908*/ 	.byte	0x01, 0x54
	.zero		2


	//----- nvinfo : EIATTR_SYSCALL_OFFSETS
	.align		4
        /*090c*/ 	.byte	0x04, 0x46
        /*090e*/ 	.short	(.L_881 - .L_880)


	//   ....[0]....
.L_880:
        /*0910*/ 	.word	0x00001530


	//   ....[1]....
        /*0914*/ 	.word	0x0000a890


	//   ....[2]....
        /*0918*/ 	.word	0x0000a9e0


	//   ....[3]....
        /*091c*/ 	.word	0x0000aad0


	//   ....[4]....
        /*0920*/ 	.word	0x0000ba60


	//----- nvinfo : EIATTR_MBARRIER_INSTR_OFFSETS
	.align		4
.L_881:
        /*0924*/ 	.byte	0x04, 0x39
        /*0926*/ 	.short	(.L_883 - .L_882)


	//   ....[0]....
.L_882:
        /*0928*/ 	.word	0x00000180
        /*092c*/ 	.word	0x000000ff
        /*0930*/ 	.word	0x00028800
        /*0934*/ 	.short	0x0100
        /*0936*/ 	.byte	0x08
	.zero		1


	//   ....[1]....
        /*0938*/ 	.word	0x00000190
        /*093c*/ 	.word	0x000000ff
        /*0940*/ 	.word	0x00028820
        /*0944*/ 	.short	0x0100
        /*0946*/ 	.byte	0x08
	.zero		1


	//   ....[2]....
        /*0948*/ 	.word	0x00000280
        /*094c*/ 	.word	0x000000ff
        /*0950*/ 	.word	0x00028830
        /*0954*/ 	.short	0x0100
        /*0956*/ 	.byte	0x08
	.zero		1


	//   ....[3]....
        /*0958*/ 	.word	0x00000290
        /*095c*/ 	.word	0x000000ff
        /*0960*/ 	.word	0x00028840
        /*0964*/ 	.short	0x0100
        /*0966*/ 	.byte	0x08
	.zero		1


	//   ....[4]....
        /*0968*/ 	.word	0x000002a0
        /*096c*/ 	.word	0x000000ff
        /*0970*/ 	.word	0x00028838
        /*0974*/ 	.short	0x0100
        /*0976*/ 	.byte	0x08
	.zero		1


	//   ....[5]....
        /*0978*/ 	.word	0x000002b0
        /*097c*/ 	.word	0x000000ff
        /*0980*/ 	.word	0x00028848
        /*0984*/ 	.short	0x0100
        /*0986*/ 	.byte	0x08
	.zero		1


	//   ....[6]....
        /*0988*/ 	.word	0x000003e0
        /*098c*/ 	.word	0x000000ff
        /*0990*/ 	.word	0x00028850
        /*0994*/ 	.short	0x0100
        /*0996*/ 	.byte	0x08
	.zero		1


	//   ....[7]....
        /*0998*/ 	.word	0x000003f0
        /*099c*/ 	.word	0x000000ff
        /*09a0*/ 	.word	0x00028860
        /*09a4*/ 	.short	0x0100
        /*09a6*/ 	.byte	0x08
	.zero		1


	//   ....[8]....
        /*09a8*/ 	.word	0x00000400
        /*09ac*/ 	.word	0x000000ff
        /*09b0*/ 	.word	0x00028858
        /*09b4*/ 	.short	0x0100
        /*09b6*/ 	.byte	0x08
	.zero		1


	//   ....[9]....
        /*09b8*/ 	.word	0x00000410
        /*09bc*/ 	.word	0x000000ff
        /*09c0*/ 	.word	0x00028868
        /*09c4*/ 	.short	0x0100
        /*09c6*/ 	.byte	0x08
	.zero		1


	//   ....[10]....
        /*09c8*/ 	.word	0x00000500
        /*09cc*/ 	.word	0x000000ff
        /*09d0*/ 	.word	0x00028870
        /*09d4*/ 	.short	0x0100
        /*09d6*/ 	.byte	0x06
	.zero		1


	//   ....[11]....
        /*09d8*/ 	.word	0x00000510
        /*09dc*/ 	.word	0x000000ff
        /*09e0*/ 	.word	0x00028880
        /*09e4*/ 	.short	0x0100
        /*09e6*/ 	.byte	0x06
	.zero		1


	//   ....[12]....
        /*09e8*/ 	.word	0x00000520
        /*09ec*/ 	.word	0x000000ff
        /*09f0*/ 	.word	0x00028878
        /*09f4*/ 	.short	0x0100
        /*09f6*/ 	.byte	0x06
	.zero		1


	//   ....[13]....
        /*09f8*/ 	.word	0x00000530
        /*09fc*/ 	.word	0x000000ff
        /*0a00*/ 	.word	0x00028888
        /*0a04*/ 	.short	0x0100
        /*0a06*/ 	.byte	0x06
	.zero		1


	//   ....[14]....
        /*0a08*/ 	.word	0x00000660
        /*0a0c*/ 	.word	0x000000ff
        /*0a10*/ 	.word	0x00028890
        /*0a14*/ 	.short	0x0100
        /*0a16*/ 	.byte	0x08
	.zero		1


	//   ....[15]....
        /*0a18*/ 	.word	0x00000670
        /*0a1c*/ 	.word	0x000000ff
        /*0a20*/ 	.word	0x000288a0
        /*0a24*/ 	.short	0x0100
        /*0a26*/ 	.byte	0x08
	.zero		1


	//   ....[16]....
        /*0a28*/ 	.word	0x00000680
        /*0a2c*/ 	.word	0x000000ff
        /*0a30*/ 	.word	0x00028898
        /*0a34*/ 	.short	0x0100
        /*0a36*/ 	.byte	0x08
	.zero		1


	//   ....[17]....
        /*0a38*/ 	.word	0x00000690
        /*0a3c*/ 	.word	0x000000ff
        /*0a40*/ 	.word	0x000288a8
        /*0a44*/ 	.short	0x0100
        /*0a46*/ 	.byte	0x08
	.zero		1


	//   ....[18]....
        /*0a48*/ 	.word	0x000007d0
        /*0a4c*/ 	.word	0x000000ff
        /*0a50*/ 	.word	0x000288b0
        /*0a54*/ 	.short	0x0100
        /*0a56*/ 	.byte	0x08
	.zero		1


	//   ....[19]....
        /*0a58*/ 	.word	0x000007e0
        /*0a5c*/ 	.word	0x000000ff
        /*0a60*/ 	.word	0x000288c0
        /*0a64*/ 	.short	0x0100
        /*0a66*/ 	.byte	0x08
	.zero		1


	//   ....[20]....
        /*0a68*/ 	.word	0x000007f0
        /*0a6c*/ 	.word	0x000000ff
        /*0a70*/ 	.word	0x000288b8
        /*0a74*/ 	.short	0x0100
        /*0a76*/ 	.byte	0x08
	.zero		1


	//   ....[21]....
        /*0a78*/ 	.word	0x00000800
        /*0a7c*/ 	.word	0x000000ff
        /*0a80*/ 	.word	0x000288c8
        /*0a84*/ 	.short	0x0100
        /*0a86*/ 	.byte	0x08
	.zero		1


	//   ....[22]....
        /*0a88*/ 	.word	0x000015b0
        /*0a8c*/ 	.word	0x000000ff
        /*0a90*/ 	.word	0x00028800
        /*0a94*/ 	.short	0x010a
        /*0a96*/ 	.byte	0x31
	.zero		1


	//   ....[23]....
        /*0a98*/ 	.word	0x00001630
        /*0a9c*/ 	.word	0x00000000
        /*0aa0*/ 	.word	0x00028830
        /*0aa4*/ 	.short	0x010a
        /*0aa6*/ 	.byte	0x3f
	.zero		1


	//   ....[24]....
        /*0aa8*/ 	.word	0x00001680
        /*0aac*/ 	.word	0x00000000
        /*0ab0*/ 	.word	0x00028830
        /*0ab4*/ 	.short	0x010a
        /*0ab6*/ 	.byte	0x3f
	.zero		1


	//   ....[25]....
        /*0ab8*/ 	.word	0x00002340
        /*0abc*/ 	.word	0x000000ff
        /*0ac0*/ 	.word	0x00000000
        /*0ac4*/ 	.short	0x0101
        /*0ac6*/ 	.byte	0x06
	.zero		1


	//   ....[26]....
        /*0ac8*/ 	.word	0x00004370
        /*0acc*/ 	.word	0x000000ff
        /*0ad0*/ 	.word	0x00028830
        /*0ad4*/ 	.short	0x010a
        /*0ad6*/ 	.byte	0x06
	.zero		1


	//   ....[27]....
        /*0ad8*/ 	.word	0x000043b0
        /*0adc*/ 	.word	0x000000ff
        /*0ae0*/ 	.word	0x00028830
        /*0ae4*/ 	.short	0x010a
        /*0ae6*/ 	.byte	0x06
	.zero		1


	//   ....[28]....
        /*0ae8*/ 	.word	0x00004730
        /*0aec*/ 	.word	0x000000ff
        /*0af0*/ 	.word	0x00028850
        /*0af4*/ 	.short	0x010a
        /*0af6*/ 	.byte	0x06
	.zero		1


	//   ....[29]....
        /*0af8*/ 	.word	0x00004770
        /*0afc*/ 	.word	0x000000ff
        /*0b00*/ 	.word	0x00028850
        /*0b04*/ 	.short	0x010a
        /*0b06*/ 	.byte	0x06
	.zero		1


	//   ....[30]....
        /*0b08*/ 	.word	0x00005060
        /*0b0c*/ 	.word	0x000000ff
        /*0b10*/ 	.word	0x00000000
        /*0b14*/ 	.short	0x0101
        /*0b16*/ 	.byte	0x06
	.zero		1


	//   ....[31]....
        /*0b18*/ 	.word	0x00006550
        /*0b1c*/ 	.word	0x000000ff
        /*0b20*/ 	.word	0x00000000
        /*0b24*/ 	.short	0x0101
        /*0b26*/ 	.byte	0x06
	.zero		1


	//   ....[32]....
        /*0b28*/ 	.word	0x00006b90
        /*0b2c*/ 	.word	0x000000ff
        /*0b30*/ 	.word	0x00028850
        /*0b34*/ 	.short	0x010a
        /*0b36*/ 	.byte	0x05
	.zero		1


	//   ....[33]....
        /*0b38*/ 	.word	0x00006bd0
        /*0b3c*/ 	.word	0x000000ff
        /*0b40*/ 	.word	0x00028850
        /*0b44*/ 	.short	0x010a
        /*0b46*/ 	.byte	0x05
	.zero		1


	//   ....[34]....
        /*0b48*/ 	.word	0x000071a0
        /*0b4c*/ 	.word	0x000000ff
        /*0b50*/ 	.word	0x00000000
        /*0b54*/ 	.short	0x0101
        /*0b56*/ 	.byte	0x04
	.zero		1


	//   ....[35]....
        /*0b58*/ 	.word	0x00008740
        /*0b5c*/ 	.word	0x0000001c
        /*0b60*/ 	.word	0x00000000
        /*0b64*/ 	.short	0x0101
        /*0b66*/ 	.byte	0x3f
	.zero		1


	//   ....[36]....
        /*0b68*/ 	.word	0x0000afe0
        /*0b6c*/ 	.word	0x00000007
        /*0b70*/ 	.word	0x00028840
        /*0b74*/ 	.short	0x010a
        /*0b76*/ 	.byte	0x3f
	.zero		1


	//   ....[37]....
        /*0b78*/ 	.word	0x0000b760
        /*0b7c*/ 	.word	0x00000007
        /*0b80*/ 	.word	0x00028830
        /*0b84*/ 	.short	0x0107
        /*0b86*/ 	.byte	0x3f
	.zero		1


	//   ....[38]....
        /*0b88*/ 	.word	0x0000b830
        /*0b8c*/ 	.word	0x00000007
        /*0b90*/ 	.word	0x00028830
        /*0b94*/ 	.short	0x0101
        /*0b96*/ 	.byte	0x3f
	.zero		1


	//   ....[39]....
        /*0b98*/ 	.word	0x0000c310
        /*0b9c*/ 	.word	0x00000016
        /*0ba0*/ 	.word	0x00028800
        /*0ba4*/ 	.short	0x0107
        /*0ba6*/ 	.byte	0x3f
	.zero		1


	//   ....[40]....
        /*0ba8*/ 	.word	0x0000c410
        /*0bac*/ 	.word	0x00000016
        /*0bb0*/ 	.word	0x00028800
        /*0bb4*/ 	.short	0x0101
        /*0bb6*/ 	.byte	0x3f
	.zero		1


	//   ....[41]....
        /*0bb8*/ 	.word	0x0000c440
        /*0bbc*/ 	.word	0x00000016
        /*0bc0*/ 	.word	0x00028820
        /*0bc4*/ 	.short	0x010a
        /*0bc6*/ 	.byte	0x3f
	.zero		1


	//   ....[42]....
        /*0bc8*/ 	.word	0x0000c7c0
        /*0bcc*/ 	.word	0x00000006
        /*0bd0*/ 	.word	0x00028840
        /*0bd4*/ 	.short	0x010a
        /*0bd6*/ 	.byte	0x3f
	.zero		1


	//   ....[43]....
        /*0bd8*/ 	.word	0x0000cce0
        /*0bdc*/ 	.word	0x00000006
        /*0be0*/ 	.word	0x00028830
        /*0be4*/ 	.short	0x0107
        /*0be6*/ 	.byte	0x3f
	.zero		1


	//   ....[44]....
        /*0be8*/ 	.word	0x0000cda0
        /*0bec*/ 	.word	0x00000006
        /*0bf0*/ 	.word	0x00028830
        /*0bf4*/ 	.short	0x0101
        /*0bf6*/ 	.byte	0x3f
	.zero		1


	//   ....[45]....
        /*0bf8*/ 	.word	0x0000ce10
        /*0bfc*/ 	.word	0x00000006
        /*0c00*/ 	.word	0x00028860
        /*0c04*/ 	.short	0x010a
        /*0c06*/ 	.byte	0x3f
	.zero		1


	//   ....[46]....
        /*0c08*/ 	.word	0x0000d390
        /*0c0c*/ 	.word	0x00000006
        /*0c10*/ 	.word	0x00028850
        /*0c14*/ 	.short	0x0107
        /*0c16*/ 	.byte	0x3f
	.zero		1


	//   ....[47]....
        /*0c18*/ 	.word	0x0000d4f0
        /*0c1c*/ 	.word	0x00000006
        /*0c20*/ 	.word	0x00028850
        /*0c24*/ 	.short	0x0101
        /*0c26*/ 	.byte	0x3f
	.zero		1


	//   ....[48]....
        /*0c28*/ 	.word	0x0000d700
        /*0c2c*/ 	.word	0x00000000
        /*0c30*/ 	.word	0x00028860
        /*0c34*/ 	.short	0x010a
        /*0c36*/ 	.byte	0x3f
	.zero		1


	//   ....[49]....
        /*0c38*/ 	.word	0x0000dc30
        /*0c3c*/ 	.word	0x00000000
        /*0c40*/ 	.word	0x00028850
        /*0c44*/ 	.short	0x0107
        /*0c46*/ 	.byte	0x3f
	.zero		1


	//   ....[50]....
        /*0c48*/ 	.word	0x0000dcf0
        /*0c4c*/ 	.word	0x00000000
        /*0c50*/ 	.word	0x00028850
        /*0c54*/ 	.short	0x0101
        /*0c56*/ 	.byte	0x3f
	.zero		1


	//   ....[51]....
        /*0c58*/ 	.word	0x0000e7f0
        /*0c5c*/ 	.word	0x00000004
        /*0c60*/ 	.word	0x00028820
        /*0c64*/ 	.short	0x010a
        /*0c66*/ 	.byte	0x3f
	.zero		1


	//   ....[52]....
        /*0c68*/ 	.word	0x0000e970
        /*0c6c*/ 	.word	0x00000005
        /*0c70*/ 	.word	0x00028840
        /*0c74*/ 	.short	0x010a
        /*0c76*/ 	.byte	0x3f
	.zero		1


	//   ....[53]....
        /*0c78*/ 	.word	0x0000ea10
        /*0c7c*/ 	.word	0x00000019
        /*0c80*/ 	.word	0x00028840
        /*0c84*/ 	.short	0x010a
        /*0c86*/ 	.byte	0x3f
	.zero		1


	//   ....[54]....
        /*0c88*/ 	.word	0x0000ea50
        /*0c8c*/ 	.word	0x00000005
        /*0c90*/ 	.word	0x00028860
        /*0c94*/ 	.short	0x010a
        /*0c96*/ 	.byte	0x3f
	.zero		1


	//   ....[55]....
        /*0c98*/ 	.word	0x0000ea90
        /*0c9c*/ 	.word	0x00000019
        /*0ca0*/ 	.word	0x00028860
        /*0ca4*/ 	.short	0x010a
        /*0ca6*/ 	.byte	0x3f
	.zero		1


	//   ....[56]....
        /*0ca8*/ 	.word	0x0000eb00
        /*0cac*/ 	.word	0x00000003
        /*0cb0*/ 	.word	0x00028800
        /*0cb4*/ 	.short	0x010a
        /*0cb6*/ 	.byte	0x3f
	.zero		1


	//   ....[57]....
        /*0cb8*/ 	.word	0x0000eb50
        /*0cbc*/ 	.word	0x00000000
        /*0cc0*/ 	.word	0x00028830
        /*0cc4*/ 	.short	0x010a
        /*0cc6*/ 	.byte	0x3f
	.zero		1


	//   ....[58]....
        /*0cc8*/ 	.word	0x0000ebb0
        /*0ccc*/ 	.word	0x00000007
        /*0cd0*/ 	.word	0x00028830
        /*0cd4*/ 	.short	0x010a
        /*0cd6*/ 	.byte	0x3f
	.zero		1


	//   ....[59]....
        /*0cd8*/ 	.word	0x0000ec10
        /*0cdc*/ 	.word	0x00000007
        /*0ce0*/ 	.word	0x00028850
        /*0ce4*/ 	.short	0x010a
        /*0ce6*/ 	.byte	0x3f
	.zero		1


	//   ....[60]....
        /*0ce8*/ 	.word	0x0000ec70
        /*0cec*/ 	.word	0x00000005
        /*0cf0*/ 	.word	0x00028850
        /*0cf4*/ 	.short	0x010a
        /*0cf6*/ 	.byte	0x3f
	.zero		1


	//   ....[61]....
        /*0cf8*/ 	.word	0x0000ed90
        /*0cfc*/ 	.word	0x00000007
        /*0d00*/ 	.word	0x00028840
        /*0d04*/ 	.short	0x010a
        /*0d06*/ 	.byte	0x3f
	.zero		1


	//   ....[62]....
        /*0d08*/ 	.word	0x00010340
        /*0d0c*/ 	.word	0x00000016
        /*0d10*/ 	.word	0x00028820
        /*0d14*/ 	.short	0x010a
        /*0d16*/ 	.byte	0x3f
	.zero		1


	//   ....[63]....
        /*0d18*/ 	.word	0x00010390
        /*0d1c*/ 	.word	0x00000006
        /*0d20*/ 	.word	0x00028840
        /*0d24*/ 	.short	0x010a
        /*0d26*/ 	.byte	0x3f
	.zero		1


	//   ....[64]....
        /*0d28*/ 	.word	0x00010d10
        /*0d2c*/ 	.word	0x00000006
        /*0d30*/ 	.word	0x00028860
        /*0d34*/ 	.short	0x010a
        /*0d36*/ 	.byte	0x3f
	.zero		1


	//   ....[65]....
        /*0d38*/ 	.word	0x00011710
        /*0d3c*/ 	.word	0x00000000
        /*0d40*/ 	.word	0x00028860
        /*0d44*/ 	.short	0x010a
        /*0d46*/ 	.byte	0x3f
	.zero		1


	//   ....[66]....
        /*0d48*/ 	.word	0x00012a80
        /*0d4c*/ 	.word	0x00000004
        /*0d50*/ 	.word	0x00028820
        /*0d54*/ 	.short	0x010a
        /*0d56*/ 	.byte	0x3f
	.zero		1


	//   ....[67]....
        /*0d58*/ 	.word	0x00012c20
        /*0d5c*/ 	.word	0x00000005
        /*0d60*/ 	.word	0x00028840
        /*0d64*/ 	.short	0x010a
        /*0d66*/ 	.byte	0x3f
	.zero		1


	//   ....[68]....
        /*0d68*/ 	.word	0x00012c70
        /*0d6c*/ 	.word	0x00000019
        /*0d70*/ 	.word	0x00028840
        /*0d74*/ 	.short	0x010a
        /*0d76*/ 	.byte	0x3f
	.zero		1


	//   ....[69]....
        /*0d78*/ 	.word	0x00012cc0
        /*0d7c*/ 	.word	0x00000005
        /*0d80*/ 	.word	0x00028860
        /*0d84*/ 	.short	0x010a
        /*0d86*/ 	.byte	0x3f
	.zero		1


	//----- nvinfo : EIATTR_NUM_MBARRIERS
	.align		4
.L_883:
        /*0d88*/ 	.byte	0x03, 0x38
        /*0d8a*/ 	.short	0x0016


	//----- nvinfo : EIATTR_EXIT_INSTR_OFFSETS
	.align		4
        /*0d8c*/ 	.byte	0x04, 0x1c
        /*0d8e*/ 	.short	(.L_885 - .L_884)


	//   ....[0]....
.L_884:
        /*0d90*/ 	.word	0x000009b0


	//   ....[1]....
        /*0d94*/ 	.word	0x00009700


	//   ....[2]....
        /*0d98*/ 	.word	0x0000eae0


	//----- nvinfo : EIATTR_MAX_THREADS
	.align		4
.L_885:
        /*0d9c*/ 	.byte	0x04, 0x05
        /*0d9e*/ 	.short	(.L_887 - .L_886)
.L_886:
        /*0da0*/ 	.word	0x00000180
        /*0da4*/ 	.word	0x00000001
        /*0da8*/ 	.word	0x00000001


	//----- nvinfo : EIATTR_CRS_STACK_SIZE
	.align		4
.L_887:
        /*0dac*/ 	.byte	0x04, 0x1e
        /*0dae*/ 	.short	(.L_889 - .L_888)
.L_888:
        /*0db0*/ 	.word	0x00000000


	//----- nvinfo : EIATTR_CBANK_PARAM_SIZE
	.align		4
.L_889:
        /*0db4*/ 	.byte	0x03, 0x19
        /*0db6*/ 	.short	0x0af0


	//----- nvinfo : EIATTR_PARAM_CBANK
	.align		4
        /*0db8*/ 	.byte	0x04, 0x0a
        /*0dba*/ 	.short	(.L_891 - .L_890)
	.align		4
.L_890:
        /*0dbc*/ 	.word	index@(.nv.constant0._ZN7cutlass13device_kernelIN5flash11enable_sm90INS1_16FlashAttnFwdSm90INS1_25CollectiveMainloopFwdSm90ILi2EN4cute5tupleIJNS5_1CILi1EEES8_S8_EEENS6_IJNS7_ILi128EEESA_SA_EEELi128ENS_6half_tEfNS_4arch4Sm90ELb0ELb0ELb1ELb1ELb1ELb0ELb0ELb1ELb1ELb1ELb0ELb0EEENS1_21CollectiveEpilogueFwdISB_S9_SC_SE_Li256ELb1ELb1ELb0ELb0EEENS1_36VarlenDynamicPersistentTileSchedulerILi128ELi128ELi256ELi128ELb0ELb1ELb1ELb0ELb1ELb1EEEEEEEEEvNT_6ParamsE)
        /*0dc0*/ 	.short	0x0210
        /*0dc2*/ 	.short	0x0af0


	//----- nvinfo : EIATTR_SW_WAR
	.align		4
.L_891:
        /*0dc4*/ 	.byte	0x04, 0x36
        /*0dc6*/ 	.short	(.L_893 - .L_892)
.L_892:
        /*0dc8*/ 	.word	0x00000008
.L_893:


//--------------------- .nv.info._ZN7cutlass13device_kernelIN5flash11enable_sm90INS1_16FlashAttnFwdSm90INS1_25CollectiveMainloopFwdSm90ILi2EN4cute5tupleIJNS5_1CILi1EEES8_S8_EEENS6_IJNS7_ILi128EEESA_SA_EEELi128ENS_6half_tEfNS_4arch4Sm90ELb0ELb0ELb1ELb1ELb1ELb1ELb0ELb1ELb1ELb1ELb0ELb0EEENS1_21CollectiveEpilogueFwdISB_S9_SC_SE_Li256ELb1ELb1ELb0ELb0EEENS1_36VarlenDynamicPersistentTileSchedulerILi128ELi128ELi256ELi128ELb0ELb1ELb1ELb0ELb1ELb1EEEEEEEEEvNT_6ParamsE --------------------------
	.section	.nv.info._ZN7cutlass13device_kernelIN5flash11enable_sm90INS1_16FlashAttnFwdSm90INS1_25CollectiveMainloopFwdSm90ILi2EN4cute5tupleIJNS5_1CILi1EEES8_S8_EEENS6_IJNS7_ILi128EEESA_SA_EEELi128ENS_6half_tEfNS_4arch4Sm90ELb0ELb0ELb1ELb1ELb1ELb1ELb0ELb1ELb1ELb1ELb0ELb0EEENS1_21CollectiveEpilogueFwdISB_S9_SC_SE_Li256ELb1ELb1ELb0ELb0EEENS1_36VarlenDynamicPersistentTileSchedulerILi128ELi128ELi256ELi128ELb0ELb1ELb1ELb0ELb1ELb1EEEEEEEEEvNT_6ParamsE,"",@"SHT_CUDA_INFO"
	.sectionflags	@""
	.align	4


	//----- nvinfo : EIATTR_CUDA_API_VERSION
	.align		4
        /*0000*/ 	.byte	0x04, 0x37
        /*0002*/ 	.short	(.L_895 - .L_894)
.L_894:
        /*0004*/ 	.word	0x00000082


	//----- nvinfo : EIATTR_KPARAM_INFO
	.align		4
.L_895:
        /*0008*/ 	.byte	0x04, 0x17
        /*000a*/ 	.short	(.L_897 - .L_896)
.L_896:
        /*000c*/ 	.word	0x00000000
        /*0010*/ 	.short	0x0000
        /*0012*/ 	.short	0x0070
        /*0014*/ 	.byte	0x00, 0xf0, 0x01, 0x2a


	//----- nvinfo : EIATTR_SPARSE_MMA_MASK
	.align		4
.L_897:
        /*0018*/ 	.byte	0x03, 0x50
        /*001a*/ 	.short	0x0000


	//----- nvinfo : EIATTR_MAXREG_COUNT
	.align		4
        /*001c*/ 	.byte	0x03, 0x1b
        /*001e*/ 	.short	0x00a8


	//----- nvinfo : EIATTR_NUM_BARRIERS
	.align		4
        /*0020*/ 	.byte	0x02, 0x4c
        /*0022*/ 	.byte	0x10
	.zero		1


	//----- nvinfo : EIATTR_EXTERNS
	.align		4
        /*0024*/ 	.byte	0x04, 0x0f
        /*0026*/ 	.short	(.L_899 - .L_898)


	//   ....[0]....
	.align		4
.L_898:
        /*0028*/ 	.word	index@(__assertfail)


	//----- nvinfo : EIATTR_ANNOTATIONS
	.align		4
.L_899:
        /*002c*/ 	.byte	0x04, 0x55
        /*002e*/ 	.short	(.L_901 - .L_900)


	//   ....[0]....
.L_900:
        /* <DEDUP_REMOVED lines=22> */


	//----- nvinfo : EIATTR_MERCURY_ISA_VERSION
	.align		4
.L_901:
        /*0178*/ 	.byte	0x03, 0x5f
        /*017a*/ 	.short	0x0101


	//----- nvinfo : EIATTR_UNUSED_LOAD_BYTE_OFFSET
	.align		4
        /*017c*/ 	.byte	0x04, 0x44
        /*017e*/ 	.short	(.L_903 - .L_902)


	//   ....[0]....
.L_902:
        /*0180*/ 	.word	0x00000a40
        /*0184*/ 	.word	0x0000fff0


	//   ....[1]....
        /*0188*/ 	.word	0x00012060
        /*018c*/ 	.word	0x0000fff0


	//----- nvinfo : EIATTR_INT_WARP_WIDE_INSTR_OFFSETS
	.align		4
.L_903:
        /*0190*/ 	.byte	0x04, 0x31
        /*0192*/ 	.short	(.L_905 - .L_904)


	//   ....[0]....
.L_904:
        /*0194*/ 	.word	0x00000120


	//   ....[1]....
        /*0198*/ 	.word	0x000001c0


	//   ....[2]....
        /*019c*/ 	.word	0x00000230


	//   ....[3]....
        /*01a0*/ 	.word	0x00016230


	//   ....[4]....
        /*01a4*/ 	.word	0x000162c0


	//   ....[5]....
        /*01a8*/ 	.word	0x00019190


	//   ....[6]....
        /*01ac*/ 	.word	0x00019220


	//----- nvinfo : EIATTR_COOP_GROUP_MASK_REGIDS
	.align		4
.L_905:
        /*01b0*/ 	.byte	0x04, 0x29
        /*01b2*/ 	.short	(.L_907 - .L_906)


	//   ....[0]....
.L_906:
        /*01b4*/ 	.word	0xffffffff


	//   ....[1]....
        /*01b8*/ 	.word	0xffffffff


	//   ....[2]....
        /*01bc*/ 	.word	0xffffffff


	//   ....[3]....
        /*01c0*/ 	.word	0xffffffff


	//   ....[4]....
        /*01c4*/ 	.word	0xffffffff


	//   ....[5]....
        /*01c8*/ 	.word	0xffffffff


	//   ....[6]....
        /*01cc*/ 	.word	0xffffffff


	//   ....[7]....
        /*01d0*/ 	.word	0xffffffff


	//   ....[8]....
        /*01d4*/ 	.word	0xffffffff


	//   ....[9]....
        /*01d8*/ 	.word	0xffffffff


	//   ....[10]....
        /*01dc*/ 	.word	0xffffffff


	//   ....[11]....
        /*01e0*/ 	.word	0xffffffff


	//   ....[12]....
        /*01e4*/ 	.word	0xffffffff


	//   ....[13]....
        /*01e8*/ 	.word	0xffffffff


	//   ....[14]....
        /*01ec*/ 	.word	0xffffffff


	//   ....[15]....
        /*01f0*/ 	.word	0xffffffff


	//   ....[16]....
        /*01f4*/ 	.word	0xffffffff


	//   ....[17]....
        /*01f8*/ 	.word	0xffffffff


	//   ....[18]....
        /*01fc*/ 	.word	0xffffffff


	//   ....[19]....
        /*0200*/ 	.word	0xffffffff


	//   ....[20]....
        /*0204*/ 	.word	0xffffffff


	//   ....[21]....
        /*0208*/ 	.word	0xffffffff


	//   ....[22]....
        /*020c*/ 	.word	0xffffffff


	//   ....[23]....
        /*0210*/ 	.word	0xffffffff


	//   ....[24]....
        /*0214*/ 	.word	0xffffffff


	//   ....[25]....
        /*0218*/ 	.word	0xffffffff


	//   ....[26]....
        /*021c*/ 	.word	0xffffffff


	//   ....[27]....
        /*0220*/ 	.word	0xffffffff


	//   ....[28]....
        /*0224*/ 	.word	0xffffffff


	//   ....[29]....
        /*0228*/ 	.word	0xffffffff


	//   ....[30]....
        /*022c*/ 	.word	0xffffffff


	//   ....[31]....
        /*0230*/ 	.word	0xffffffff


	//   ....[32]....
        /*0234*/ 	.word	0xffffffff


	//   ....[33]....
        /*0238*/ 	.word	0xffffffff


	//   ....[34]....
        /*023c*/ 	.word	0xffffffff


	//   ....[35]....
        /*0240*/ 	.word	0xffffffff


	//   ....[36]....
        /*0244*/ 	.word	0xffffffff


	//   ....[37]....
        /*0248*/ 	.word	0xffffffff


	//   ....[38]....
        /*024c*/ 	.word	0xffffffff


	//   ....[39]....
        /*0250*/ 	.word	0xffffffff


	//   ....[40]....
        /*0254*/ 	.word	0xffffffff


	//   ....[41]....
        /*0258*/ 	.word	0xffffffff


	//   ....[42]....
        /*025c*/ 	.word	0xffffffff


	//   ....[43]....
        /*0260*/ 	.word	0xffffffff


	//   ....[44]....
        /*0264*/ 	.word	0xffffffff


	//   ....[45]....
        /*0268*/ 	.word	0xffffffff


	//   ....[46]....
        /*026c*/ 	.word	0xffffffff


	//   ....[47]....
        /*0270*/ 	.word	0xffffffff


	//   ....[48]....
        /*0274*/ 	.word	0xffffffff


	//   ....[49]....
        /*0278*/ 	.word	0xffffffff


	//   ....[50]....
        /*027c*/ 	.word	0xffffffff


	//   ....[51]....
        /*0280*/ 	.word	0xffffffff


	//   ....[52]....
        /*0284*/ 	.word	0xffffffff


	//   ....[53]....
        /*0288*/ 	.word	0xffffffff


	//   ....[54]....
        /*028c*/ 	.word	0xffffffff


	//   ....[55]....
        /*0290*/ 	.word	0xffffffff


	//   ....[56]....
        /*0294*/ 	.word	0xffffffff


	//   ....[57]....
        /*0298*/ 	.word	0xffffffff


	//   ....[58]....
        /*029c*/ 	.word	0xffffffff


	//   ....[59]....
        /*02a0*/ 	.word	0xffffffff


	//   ....[60]....
        /*02a4*/ 	.word	0xffffffff


	//   ....[61]....
        /*02a8*/ 	.word	0xffffffff


	//   ....[62]....
        /*02ac*/ 	.word	0xffffffff


	//   ....[63]....
        /*02b0*/ 	.word	0xffffffff


	//   ....[64]....
        /*02b4*/ 	.word	0xffffffff


	//   ....[65]....
        /*02b8*/ 	.word	0xffffffff


	//   ....[66]....
        /*02bc*/ 	.word	0xffffffff


	//   ....[67]....
        /*02c0*/ 	.word	0xffffffff


	//   ....[68]....
        /*02c4*/ 	.word	0xffffffff


	//   ....[69]....
        /*02c8*/ 	.word	0xffffffff


	//   ....[70]....
        /*02cc*/ 	.word	0xffffffff


	//   ....[71]....
        /*02d0*/ 	.word	0xffffffff


	//   ....[72]....
        /*02d4*/ 	.word	0xffffffff


	//   ....[73]....
        /*02d8*/ 	.word	0xffffffff


	//   ....[74]....
        /*02dc*/ 	.word	0xffffffff


	//   ....[75]....
        /*02e0*/ 	.word	0xffffffff


	//   ....[76]....
        /*02e4*/ 	.word	0xffffffff


	//   ....[77]....
        /*02e8*/ 	.word	0xffffffff


	//   ....[78]....
        /*02ec*/ 	.word	0xffffffff


	//   ....[79]....
        /*02f0*/ 	.word	0xffffffff


	//   ....[80]....
        /*02f4*/ 	.word	0xffffffff


	//   ....[81]....
        /*02f8*/ 	.word	0xffffffff


	//   ....[82]....
        /*02fc*/ 	.word	0xffffffff


	//   ....[83]....
        /*0300*/ 	.word	0xffffffff


	//   ....[84]....
        /*0304*/ 	.word	0xffffffff


	//   ....[85]....
        /*0308*/ 	.word	0xffffffff


	//   ....[86]....
        /*030c*/ 	.word	0xffffffff


	//   ....[87]....
        /*0310*/ 	.word	0xffffffff


	//   ....[88]....
        /*0314*/ 	.word	0xffffffff


	//   ....[89]....
        /*0318*/ 	.word	0xffffffff


	//   ....[90]....
        /*031c*/ 	.word	0xffffffff


	//   ....[91]....
        /*0320*/ 	.word	0xffffffff


	//   ....[92]....
        /*0324*/ 	.word	0xffffffff


	//   ....[93]....
        /*0328*/ 	.word	0xffffffff


	//   ....[94]....
        /*032c*/ 	.word	0xffffffff


	//   ....[95]....
        /*0330*/ 	.word	0xffffffff


	//   ....[96]....
        /*0334*/ 	.word	0xffffffff


	//   ....[97]....
        /*0338*/ 	.word	0xffffffff


	//   ....[98]....
        /*033c*/ 	.word	0xffffffff


	//   ....[99]....
        /*0340*/ 	.word	0xffffffff


	//   ....[100]....
        /*0344*/ 	.word	0xffffffff


	//   ....[101]....
        /*0348*/ 	.word	0xffffffff


	//   ....[102]....
        /*034c*/ 	.word	0xffffffff


	//   ....[103]....
        /*0350*/ 	.word	0xffffffff


	//   ....[104]....
        /*0354*/ 	.word	0xffffffff


	//   ....[105]....
        /*0358*/ 	.word	0xffffffff


	//   ....[106]....
        /*035c*/ 	.word	0xffffffff


	//   ....[107]....
        /*0360*/ 	.word	0xffffffff


	//   ....[108]....
        /*0364*/ 	.word	0xffffffff


	//   ....[109]....
        /*0368*/ 	.word	0xffffffff


	//   ....[110]....
        /*036c*/ 	.word	0xffffffff


	//   ....[111]....
        /*0370*/ 	.word	0xffffffff


	//   ....[112]....
        /*0374*/ 	.word	0xffffffff


	//   ....[113]....
        /*0378*/ 	.word	0xffffffff


	//   ....[114]....
        /*037c*/ 	.word	0xffffffff


	//   ....[115]....
        /*0380*/ 	.word	0xffffffff


	//   ....[116]....
        /*0384*/ 	.word	0xffffffff


	//   ....[117]....
        /*0388*/ 	.word	0xffffffff


	//   ....[118]....
        /*038c*/ 	.word	0xffffffff


	//   ....[119]....
        /*0390*/ 	.word	0xffffffff


	//   ....[120]....
        /*0394*/ 	.word	0xffffffff


	//   ....[121]....
        /*0398*/ 	.word	0xffffffff


	//   ....[122]....
        /*039c*/ 	.word	0xffffffff


	//   ....[123]....
        /*03a0*/ 	.word	0xffffffff


	//   ....[124]....
        /*03a4*/ 	.word	0xffffffff


	//   ....[125]....
        /*03a8*/ 	.word	0xffffffff


	//   ....[126]....
        /*03ac*/ 	.word	0xffffffff


	//   ....[127]....
        /*03b0*/ 	.word	0xffffffff


	//   ....[128]....
        /*03b4*/ 	.word	0xffffffff


	//   ....[129]....
        /*03b8*/ 	.word	0xffffffff


	//   ....[130]....
        /*03bc*/ 	.word	0xffffffff


	//   ....[131]....
        /*03c0*/ 	.word	0xffffffff


	//   ....[132]....
        /*03c4*/ 	.word	0xffffffff


	//   ....[133]....
        /*03c8*/ 	.word	0xffffffff


	//   ....[134]....
        /*03cc*/ 	.word	0xffffffff


	//   ....[135]....
        /*03d0*/ 	.word	0xffffffff


	//   ....[136]....
        /*03d4*/ 	.word	0xffffffff


	//   ....[137]....
        /*03d8*/ 	.word	0xffffffff


	//   ....[138]....
        /*03dc*/ 	.word	0xffffffff


	//   ....[139]....
        /*03e0*/ 	.word	0xffffffff


	//   ....[140]....
        /*03e4*/ 	.word	0xffffffff


	//   ....[141]....
        /*03e8*/ 	.word	0xffffffff


	//   ....[142]....
        /*03ec*/ 	.word	0xffffffff


	//   ....[143]....
        /*03f0*/ 	.word	0xffffffff


	//   ....[144]....
        /*03f4*/ 	.word	0xffffffff


	//   ....[145]....
        /*03f8*/ 	.word	0xffffffff


	//   ....[146]....
        /*03fc*/ 	.word	0xffffffff


	//   ....[147]....
        /*0400*/ 	.word	0xffffffff


	//   ....[148]....
        /*0404*/ 	.word	0xffffffff


	//   ....[149]....
        /*0408*/ 	.word	0xffffffff


	//   ....[150]....
        /*040c*/ 	.word	0xffffffff


	//   ....[151]....
        /*0410*/ 	.word	0xffffffff


	//   ....[152]....
        /*0414*/ 	.word	0xffffffff


	//   ....[153]....
        /*0418*/ 	.word	0xffffffff


	//   ....[154]....
        /*041c*/ 	.word	0xffffffff


	//   ....[155]....
        /*0420*/ 	.word	0xffffffff


	//   ....[156]....
        /*0424*/ 	.word	0xffffffff


	//   ....[157]....
        /*0428*/ 	.word	0xffffffff


	//   ....[158]....
        /*042c*/ 	.word	0xffffffff


	//   ....[159]....
        /*0430*/ 	.word	0xffffffff


	//   ....[160]....
        /*0434*/ 	.word	0xffffffff


	//   ....[161]....
        /*0438*/ 	.word	0xffffffff


	//   ....[162]....
        /*043c*/ 	.word	0xffffffff


	//   ....[163]....
        /*0440*/ 	.word	0xffffffff


	//   ....[164]....
        /*0444*/ 	.word	0xffffffff


	//   ....[165]....
        /*0448*/ 	.word	0xffffffff


	//   ....[166]....
        /*044c*/ 	.word	0xffffffff


	//   ....[167]....
        /*0450*/ 	.word	0xffffffff


	//   ....[168]....
        /*0454*/ 	.word	0xffffffff


	//   ....[169]....
        /*0458*/ 	.word	0xffffffff


	//   ....[170]....
        /*045c*/ 	.word	0xffffffff


	//   ....[171]....
        /*0460*/ 	.word	0xffffffff


	//   ....[172]....
        /*0464*/ 	.word	0xffffffff


	//   ....[173]....
        /*0468*/ 	.word	0xffffffff


	//   ....[174]....
        /*046c*/ 	.word	0xffffffff


	//   ....[175]....
        /*0470*/ 	.word	0xffffffff


	//   ....[176]....
        /*0474*/ 	.word	0xffffffff


	//   ....[177]....
        /*0478*/ 	.word	0xffffffff


	//   ....[178]....
        /*047c*/ 	.word	0xffffffff


	//   ....[179]....
        /*0480*/ 	.word	0xffffffff


	//   ....[180]....
        /*0484*/ 	.word	0xffffffff


	//   ....[181]....
        /*0488*/ 	.word	0xffffffff


	//   ....[182]....
        /*048c*/ 	.word	0xffffffff


	//   ....[183]....
        /*0490*/ 	.word	0xffffffff


	//   ....[184]....
        /*0494*/ 	.word	0xffffffff


	//   ....[185]....
        /*0498*/ 	.word	0xffffffff


	//   ....[186]....
        /*049c*/ 	.word	0xffffffff


	//   ....[187]....
        /*04a0*/ 	.word	0xffffffff


	//   ....[188]....
        /*04a4*/ 	.word	0xffffffff


	//   ....[189]....
        /*04a8*/ 	.word	0xffffffff


	//   ....[190]....
        /*04ac*/ 	.word	0xffffffff


	//   ....[191]....
        /*04b0*/ 	.word	0xffffffff


	//   ....[192]....
        /*04b4*/ 	.word	0xffffffff


	//   ....[193]....
        /*04b8*/ 	.word	0xffffffff


	//   ....[194]....
        /*04bc*/ 	.word	0xffffffff


	//   ....[195]....
        /*04c0*/ 	.word	0x0500000f


	//   ....[196]....
        /*04c4*/ 	.word	0x0500000f


	//   ....[197]....
        /*04c8*/ 	.word	0x0500000f


	//   ....[198]....
        /*04cc*/ 	.word	0x0500000f


	//   ....[199]....
        /*04d0*/ 	.word	0x0500000f


	//   ....[200]....
        /*04d4*/ 	.word	0x0500000f


	//   ....[201]....
        /*04d8*/ 	.word	0x0500000f


	//   ....[202]....
        /*04dc*/ 	.word	0x0500000f


	//   ....[203]....
        /*04e0*/ 	.word	0x0500000f


	//   ....[204]....
        /*04e4*/ 	.word	0x0500000f


	//   ....[205]....
        /*04e8*/ 	.word	0x0500000f


	//   ....[206]....
        /*04ec*/ 	.word	0x0500000f


	//   ....[207]....
        /*04f0*/ 	.word	0x0500000f


	//   ....[208]....
        /*04f4*/ 	.word	0x0500000f


	//   ....[209]....
        /*04f8*/ 	.word	0x0500000f


	//   ....[210]....
        /*04fc*/ 	.word	0x0500000f


	//   ....[211]....
        /*0500*/ 	.word	0x0500000f


	//   ....[212]....
        /*0504*/ 	.word	0x0500000f


	//   ....[213]....
        /*0508*/ 	.word	0x0500000f


	//   ....[214]....
        /*050c*/ 	.word	0x0500000f


	//   ....[215]....
        /*0510*/ 	.word	0x0500000f


	//   ....[216]....
        /*0514*/ 	.word	0x0500000f


	//   ....[217]....
        /*0518*/ 	.word	0x0500000f


	//   ....[218]....
        /*051c*/ 	.word	0x0500000f


	//   ....[219]....
        /*0520*/ 	.word	0x0500000f


	//   ....[220]....
        /*0524*/ 	.word	0x0500000f


	//   ....[221]....
        /*0528*/ 	.word	0x0500000f


	//   ....[222]....
        /*052c*/ 	.word	0x0500000f


	//   ....[223]....
        /*0530*/ 	.word	0x0500000f


	//   ....[224]....
        /*0534*/ 	.word	0x0500000f


	//   ....[225]....
        /*0538*/ 	.word	0x0500000f


	//   ....[226]....
        /*053c*/ 	.word	0x0500000f


	//   ....[227]....
        /*0540*/ 	.word	0x0500000f


	//   ....[228]....
        /*0544*/ 	.word	0x0500000f


	//   ....[229]....
        /*0548*/ 	.word	0x0500000f


	//   ....[230]....
        /*054c*/ 	.word	0x0500000f


	//   ....[231]....
        /*0550*/ 	.word	0x0500000f


	//   ....[232]....
        /*0554*/ 	.word	0x0500000f


	//   ....[233]....
        /*0558*/ 	.word	0x0500000f


	//   ....[234]....
        /*055c*/ 	.word	0x0500000f


	//   ....[235]....
        /*0560*/ 	.word	0x0500000f


	//   ....[236]....
        /*0564*/ 	.word	0x0500000f


	//   ....[237]....
        /*0568*/ 	.word	0x0500000f


	//   ....[238]....
        /*056c*/ 	.word	0x0500000f


	//   ....[239]....
        /*0570*/ 	.word	0x0500000f


	//   ....[240]....
        /*0574*/ 	.word	0x0500000f


	//   ....[241]....
        /*0578*/ 	.word	0x0500000f


	//   ....[242]....
        /*057c*/ 	.word	0x0500000f


	//   ....[243]....
        /*0580*/ 	.word	0x0500000f


	//   ....[244]....
        /*0584*/ 	.word	0x0500000f


	//   ....[245]....
        /*0588*/ 	.word	0x0500000f


	//   ....[246]....
        /*058c*/ 	.word	0x0500000f


	//   ....[247]....
        /*0590*/ 	.word	0x0500000f


	//   ....[248]....
        /*0594*/ 	.word	0x0500000f


	//   ....[249]....
        /*0598*/ 	.word	0x0500000f


	//   ....[250]....
        /*059c*/ 	.word	0x0500000f


	//   ....[251]....
        /*05a0*/ 	.word	0x0500000f


	//   ....[252]....
        /*05a4*/ 	.word	0x0500000f


	//   ....[253]....
        /*05a8*/ 	.word	0x0500000f


	//   ....[254]....
        /*05ac*/ 	.word	0x0500000f


	//   ....[255]....
        /*05b0*/ 	.word	0x0500000f


	//   ....[0]....
        /*05b4*/ 	.word	0x0500000f


	//   ....[1]....
        /*05b8*/ 	.word	0x0500000f


	//   ....[2]....
        /*05bc*/ 	.word	0x0500000f


	//   ....[3]....
        /*05c0*/ 	.word	0x0500000f


	//   ....[4]....
        /*05c4*/ 	.word	0x0500000f


	//   ....[5]....
        /*05c8*/ 	.word	0x0500000f


	//   ....[6]....
        /*05cc*/ 	.word	0x0500000f


	//   ....[7]....
        /*05d0*/ 	.word	0x0500000f


	//   ....[8]....
        /*05d4*/ 	.word	0x0500000f


	//   ....[9]....
        /*05d8*/ 	.word	0x0500000f


	//   ....[10]....
        /*05dc*/ 	.word	0x0500000f


	//   ....[11]....
        /*05e0*/ 	.word	0x0500000f


	//   ....[12]....
        /*05e4*/ 	.word	0x0500000f


	//   ....[13]....
        /*05e8*/ 	.word	0x0500000f


	//   ....[14]....
        /*05ec*/ 	.word	0x0500000f


	//   ....[15]....
        /*05f0*/ 	.word	0x0500000f


	//   ....[16]....
        /*05f4*/ 	.word	0x0500000f


	//   ....[17]....
        /*05f8*/ 	.word	0x0500000f


	//   ....[18]....
        /*05fc*/ 	.word	0x0500000f


	//   ....[19]....
        /*0600*/ 	.word	0x0500000f


	//   ....[20]....
        /*0604*/ 	.word	0x0500000f


	//   ....[21]....
        /*0608*/ 	.word	0x0500000f


	//   ....[22]....
        /*060c*/ 	.word	0x0500000f


	//   ....[23]....
        /*0610*/ 	.word	0x0500000f


	//   ....[24]....
        /*0614*/ 	.word	0x0500000f


	//   ....[25]....
        /*0618*/ 	.word	0x0500000f


	//   ....[26]....
        /*061c*/ 	.word	0x0500000f


	//   ....[27]....
        /*0620*/ 	.word	0x0500000f


	//   ....[28]....
        /*0624*/ 	.word	0x0500000f


	//   ....[29]....
        /*0628*/ 	.word	0x0500000f


	//   ....[30]....
        /*062c*/ 	.word	0x0500000f


	//   ....[31]....
        /*0630*/ 	.word	0x0500000f


	//   ....[32]....
        /*0634*/ 	.word	0x0500000f


	//   ....[33]....
        /*0638*/ 	.word	0x0500000f


	//   ....[34]....
        /*063c*/ 	.word	0x0500000f


	//   ....[35]....
        /*0640*/ 	.word	0x0500000f


	//   ....[36]....
        /*0644*/ 	.word	0x0500000f


	//   ....[37]....
        /*0648*/ 	.word	0x0500000f


	//   ....[38]....
        /*064c*/ 	.word	0x0500000f


	//   ....[39]....
        /*0650*/ 	.word	0x0500000f


	//   ....[40]....
        /*0654*/ 	.word	0x0500000f


	//   ....[41]....
        /*0658*/ 	.word	0x0500000f


	//   ....[42]....
        /*065c*/ 	.word	0x0500000f


	//   ....[43]....
        /*0660*/ 	.word	0x0500000f


	//   ....[44]....
        /*0664*/ 	.word	0x0500000f


	//   ....[45]....
        /*0668*/ 	.word	0x0500000f


	//   ....[46]....
        /*066c*/ 	.word	0x0500000f


	//   ....[47]....
        /*0670*/ 	.word	0x0500000f


	//   ....[48]....
        /*0674*/ 	.word	0x0500000f


	//   ....[49]....
        /*0678*/ 	.word	0x0500000f


	//   ....[50]....
        /*067c*/ 	.word	0x0500000f


	//   ....[51]....
        /*0680*/ 	.word	0x0500000f


	//   ....[52]....
        /*0684*/ 	.word	0x0500000f


	//   ....[53]....
        /*0688*/ 	.word	0x0500000f


	//   ....[54]....
        /*068c*/ 	.word	0x0500000f


	//   ....[55]....
        /*0690*/ 	.word	0x0500000f


	//   ....[56]....
        /*0694*/ 	.word	0x0500000f


	//   ....[57]....
        /*0698*/ 	.word	0x0500000f


	//   ....[58]....
        /*069c*/ 	.word	0x0500000f


	//   ....[59]....
        /*06a0*/ 	.word	0x0500000f


	//   ....[60]....
        /*06a4*/ 	.word	0x0500000f


	//   ....[61]....
        /*06a8*/ 	.word	0x0500000f


	//   ....[62]....
        /*06ac*/ 	.word	0x0500000f


	//   ....[63]....
        /*06b0*/ 	.word	0x0500000f


	//   ....[64]....
        /*06b4*/ 	.word	0x0500000f


	//   ....[65]....
        /*06b8*/ 	.word	0x0500000f


	//   ....[66]....
        /*06bc*/ 	.word	0x0500000f


	//   ....[67]....
        /*06c0*/ 	.word	0x0500000f


	//   ....[68]....
        /*06c4*/ 	.word	0x0500000f


	//   ....[69]....
        /*06c8*/ 	.word	0x0500000f


	//   ....[70]....
        /*06cc*/ 	.word	0x0500000f


	//   ....[71]....
        /*06d0*/ 	.word	0x0500000f


	//   ....[72]....
        /*06d4*/ 	.word	0x0500000f


	//   ....[73]....
        /*06d8*/ 	.word	0x0500000f


	//   ....[74]....
        /*06dc*/ 	.word	0x0500000f


	//   ....[75]....
        /*06e0*/ 	.word	0x0500000f


	//   ....[76]....
        /*06e4*/ 	.word	0x0500000f


	//   ....[77]....
        /*06e8*/ 	.word	0x0500000f


	//   ....[78]....
        /*06ec*/ 	.word	0x0500000f


	//   ....[79]....
        /*06f0*/ 	.word	0x0500000f


	//----- nvinfo : EIATTR_COOP_GROUP_INSTR_OFFSETS
	.align		4
.L_907:
        /*06f4*/ 	.byte	0x04, 0x28
        /*06f6*/ 	.short	(.L_909 - .L_908)


	//   ....[0]....
.L_908:
        /*06f8*/ 	.word	0x00000060


	//   ....[1]....
        /*06fc*/ 	.word	0x00000130


	//   ....[2]....
        /*0700*/ 	.word	0x000001e0


	//   ....[3]....
        /*0704*/ 	.word	0x000003a0


	//   ....[4]....
        /*0708*/ 	.word	0x00000500


	//   ....[5]....
        /*070c*/ 	.word	0x00000620


	//   ....[6]....
        /*0710*/ 	.word	0x00000780


	//   ....[7]....
        /*0714*/ 	.word	0x00002f60


	//   ....[8]....
        /*0718*/ 	.word	0x00002f70


	//   ....[9]....
        /*071c*/ 	.word	0x00003620


	//   ....[10]....
        /*0720*/ 	.word	0x00003630


	//   ....[11]....
        /*0724*/ 	.word	0x00003ce0


	//   ....[12]....
        /*0728*/ 	.word	0x00003cf0


	//   ....[13]....
        /*072c*/ 	.word	0x00004390


	//   ....[14]....
        /*0730*/ 	.word	0x000043a0


	//   ....[15]....
        /*0734*/ 	.word	0x00005380


	//   ....[16]....
        /*0738*/ 	.word	0x00005390


	//   ....[17]....
        /*073c*/ 	.word	0x00005b20


	//   ....[18]....
        /*0740*/ 	.word	0x00005b30


	//   ....[19]....
        /*0744*/ 	.word	0x000062c0


	//   ....[20]....
        /*0748*/ 	.word	0x000062d0


	//   ....[21]....
        /*074c*/ 	.word	0x00006a60


	//   ....[22]....
        /*0750*/ 	.word	0x00006a70


	//   ....[23]....
        /*0754*/ 	.word	0x00007410


	//   ....[24]....
        /*0758*/ 	.word	0x00007420


	//   ....[25]....
        /*075c*/ 	.word	0x00007530


	//   ....[26]....
        /*0760*/ 	.word	0x00007540


	//   ....[27]....
        /*0764*/ 	.word	0x00007660


	//   ....[28]....
        /*0768*/ 	.word	0x00007670


	//   ....[29]....
        /*076c*/ 	.word	0x00007790


	//   ....[30]....
        /*0770*/ 	.word	0x000077a0


	//   ....[31]....
        /*0774*/ 	.word	0x00007b40


	//   ....[32]....
        /*0778*/ 	.word	0x00007b60


	//   ....[33]....
        /*077c*/ 	.word	0x00007c40


	//   ....[34]....
        /*0780*/ 	.word	0x00007c60


	//   ....[35]....
        /*0784*/ 	.word	0x00007d40


	//   ....[36]....
        /*0788*/ 	.word	0x00007d60


	//   ....[37]....
        /*078c*/ 	.word	0x00007e40


	//   ....[38]....
        /*0790*/ 	.word	0x00007e60


	//   ....[39]....
        /*0794*/ 	.word	0x00008350


	//   ....[40]....
        /*0798*/ 	.word	0x000088b0


	//   ....[41]....
        /*079c*/ 	.word	0x000088c0


	//   ....[42]....
        /*07a0*/ 	.word	0x000088d0


	//   ....[43]....
        /*07a4*/ 	.word	0x000088e0


	//   ....[44]....
        /*07a8*/ 	.word	0x0000a2d0


	//   ....[45]....
        /*07ac*/ 	.word	0x0000a2e0


	//   ....[46]....
        /*07b0*/ 	.word	0x0000a2f0


	//   ....[47]....
        /*07b4*/ 	.word	0x0000a300


	//   ....[48]....
        /*07b8*/ 	.word	0x0000d620


	//   ....[49]....
        /*07bc*/ 	.word	0x0000d650


	//   ....[50]....
        /*07c0*/ 	.word	0x0000dc70


	//   ....[51]....
        /*07c4*/ 	.word	0x0000dcd0


	//   ....[52]....
        /*07c8*/ 	.word	0x00010110


	//   ....[53]....
        /*07cc*/ 	.word	0x00010130


	//   ....[54]....
        /*07d0*/ 	.word	0x00010150


	//   ....[55]....
        /*07d4*/ 	.word	0x00010170


	//   ....[56]....
        /*07d8*/ 	.word	0x000116b0


	//   ....[57]....
        /*07dc*/ 	.word	0x000119c0


	//   ....[58]....
        /*07e0*/ 	.word	0x000119d0


	//   ....[59]....
        /*07e4*/ 	.word	0x00011a10


	//   ....[60]....
        /*07e8*/ 	.word	0x00012a60


	//   ....[61]....
        /*07ec*/ 	.word	0x00012aa0


	//   ....[62]....
        /*07f0*/ 	.word	0x00012ae0


	//   ....[63]....
        /*07f4*/ 	.word	0x00012b10


	//   ....[64]....
        /*07f8*/ 	.word	0x000130e0


	//   ....[65]....
        /*07fc*/ 	.word	0x00013110


	//   ....[66]....
        /*0800*/ 	.word	0x000131d0


	//   ....[67]....
        /*0804*/ 	.word	0x000131f0


	//   ....[68]....
        /*0808*/ 	.word	0x000132b0


	//   ....[69]....
        /*080c*/ 	.word	0x000132d0


	//   ....[70]....
        /*0810*/ 	.word	0x000133a0


	//   ....[71]....
        /*0814*/ 	.word	0x000133c0


	//   ....[72]....
        /*0818*/ 	.word	0x00013bb0


	//   ....[73]....
        /*081c*/ 	.word	0x00013bc0


	//   ....[74]....
        /*0820*/ 	.word	0x00013cd0


	//   ....[75]....
        /*0824*/ 	.word	0x00013ce0


	//   ....[76]....
        /*0828*/ 	.word	0x00013df0


	//   ....[77]....
        /*082c*/ 	.word	0x00013e00


	//   ....[78]....
        /*0830*/ 	.word	0x00013f10


	//   ....[79]....
        /*0834*/ 	.word	0x00013f20


	//   ....[80]....
        /*0838*/ 	.word	0x00014090


	//   ....[81]....
        /*083c*/ 	.word	0x00014240


	//   ....[82]....
        /*0840*/ 	.word	0x00014270


	//   ....[83]....
        /*0844*/ 	.word	0x000142a0


	//   ....[84]....
        /*0848*/ 	.word	0x000142d0


	//   ....[85]....
        /*084c*/ 	.word	0x00014300


	//   ....[86]....
        /*0850*/ 	.word	0x00014330


	//   ....[87]....
        /*0854*/ 	.word	0x000144a0


	//   ....[88]....
        /*0858*/ 	.word	0x000144d0


	//   ....[89]....
        /*085c*/ 	.word	0x00014500


	//   ....[90]....
        /*0860*/ 	.word	0x00014530


	//   ....[91]....
        /*0864*/ 	.word	0x00014560


	//   ....[92]....
        /*0868*/ 	.word	0x00014590


	//   ....[93]....
        /*086c*/ 	.word	0x00014620


	//   ....[94]....
        /*0870*/ 	.word	0x00014650


	//   ....[95]....
        /*0874*/ 	.word	0x000146d0


	//   ....[96]....
        /*0878*/ 	.word	0x000151a0


	//   ....[97]....
        /*087c*/ 	.word	0x00016d70


	//   ....[98]....
        /*0880*/ 	.word	0x00016d90


	//   ....[99]....
        /*0884*/ 	.word	0x00016e30


	//   ....[100]....
        /*0888*/ 	.word	0x00016e50


	//   ....[101]....
        /*088c*/ 	.word	0x00016ee0


	//   ....[102]....
        /*0890*/ 	.word	0x00016f00


	//   ....[103]....
        /*0894*/ 	.word	0x00016f90


	//   ....[104]....
        /*0898*/ 	.word	0x00016fb0


	//   ....[105]....
        /*089c*/ 	.word	0x00017040


	//   ....[106]....
        /*08a0*/ 	.word	0x00017060


	//   ....[107]....
        /*08a4*/ 	.word	0x000170f0


	//   ....[108]....
        /*08a8*/ 	.word	0x00017110


	//   ....[109]....
        /*08ac*/ 	.word	0x000171a0


	//   ....[110]....
        /*08b0*/ 	.word	0x000171c0


	//   ....[111]....
        /*08b4*/ 	.word	0x000171d0


	//   ....[112]....
        /*08b8*/ 	.word	0x00017250


	//   ....[113]....
        /*08bc*/ 	.word	0x00017990


	//   ....[114]....
        /*08c0*/ 	.word	0x000179c0


	//   ....[115]....
        /*08c4*/ 	.word	0x00017a20


	//   ....[116]....
        /*08c8*/ 	.word	0x00017a60


	//   ....[117]....
        /*08cc*/ 	.word	0x00017aa0


	//   ....[118]....
        /*08d0*/ 	.word	0x00017b00


	//   ....[119]....
        /*08d4*/ 	.word	0x00017b40


	//   ....[120]....
        /*08d8*/ 	.word	0x00017ba0


	//   ....[121]....
        /*08dc*/ 	.word	0x00017be0


	//   ....[122]....
        /*08e0*/ 	.word	0x00017c40


	//   ....[123]....
        /*08e4*/ 	.word	0x00017c80


	//   ....[124]....
        /*08e8*/ 	.word	0x00017ce0


	//   ....[125]....
        /*08ec*/ 	.word	0x00017d20


	//   ....[126]....
        /*08f0*/ 	.word	0x00017d80


	//   ....[127]....
        /*08f4*/ 	.word	0x00017da0


	//   ....[128]....
        /*08f8*/ 	.word	0x00017dd0


	//   ....[129]....
        /*08fc*/ 	.word	0x00018540


	//   ....[130]....
        /*0900*/ 	.word	0x00018570


	//   ....[131]....
        /*0904*/ 	.word	0x000185d0


	//   ....[132]....
        /*0908*/ 	.word	0x000185e0


	//   ....[133]....
        /*090c*/ 	.word	0x00018630


	//   ....[134]....
        /*0910*/ 	.word	0x00018640


	//   ....[135]....
        /*0914*/ 	.word	0x00018690


	//   ....[136]....
        /*0918*/ 	.word	0x000186a0


	//   ....[137]....
        /*091c*/ 	.word	0x000186f0


	//   ....[138]....
        /*0920*/ 	.word	0x00018700


	//   ....[139]....
        /*0924*/ 	.word	0x00018750


	//   ....[140]....
        /*0928*/ 	.word	0x00018760


	//   ....[141]....
        /*092c*/ 	.word	0x000187b0


	//   ....[142]....
        /*0930*/ 	.word	0x000187c0


	//   ....[143]....
        /*0934*/ 	.word	0x000187d0


	//   ....[144]....
        /*0938*/ 	.word	0x00018820


	//   ....[145]....
        /*093c*/ 	.word	0x00018a80


	//   ....[146]....
        /*0940*/ 	.word	0x00018aa0


	//   ....[147]....
        /*0944*/ 	.word	0x00018ab0


	//   ....[148]....
        /*0948*/ 	.word	0x00018b20


	//   ....[149]....
        /*094c*/ 	.word	0x00018b30


	//   ....[150]....
        /*0950*/ 	.word	0x00018ba0


	//   ....[151]....
        /*0954*/ 	.word	0x00018bb0


	//   ....[152]....
        /*0958*/ 	.word	0x00018c20


	//   ....[153]....
        /*095c*/ 	.word	0x00018c30


	//   ....[154]....
        /*0960*/ 	.word	0x00018ca0


	//   ....[155]....
        /*0964*/ 	.word	0x00018cb0


	//   ....[156]....
        /*0968*/ 	.word	0x00018d20


	//   ....[157]....
        /*096c*/ 	.word	0x00018d30


	//   ....[158]....
        /*0970*/ 	.word	0x00018da0


	//   ....[159]....
        /*0974*/ 	.word	0x00018db0


	//   ....[160]....
        /*0978*/ 	.word	0x00018dc0


	//   ....[161]....
        /*097c*/ 	.word	0x00019370


	//   ....[162]....
        /*0980*/ 	.word	0x000193b0


	//   ....[163]....
        /*0984*/ 	.word	0x000193f0


	//   ....[164]....
        /*0988*/ 	.word	0x00019410


	//   ....[165]....
        /*098c*/ 	.word	0x00019420


	//   ....[166]....
        /*0990*/ 	.word	0x00019440


	//   ....[167]....
        /*0994*/ 	.word	0x000194b0


	//   ....[168]....
        /*0998*/ 	.word	0x000194d0


	//   ....[169]....
        /*099c*/ 	.word	0x00019530


	//   ....[170]....
        /*09a0*/ 	.word	0x00019550


	//   ....[171]....
        /*09a4*/ 	.word	0x000195b0


	//   ....[172]....
        /*09a8*/ 	.word	0x000195d0


	//   ....[173]....
        /*09ac*/ 	.word	0x00019630


	//   ....[174]....
        /*09b0*/ 	.word	0x00019650


	//   ....[175]....
        /*09b4*/ 	.word	0x000196a0


	//   ....[176]....
        /*09b8*/ 	.word	0x000196c0


	//   ....[177]....
        /*09bc*/ 	.word	0x00019ac0


	//   ....[178]....
        /*09c0*/ 	.word	0x00019b10


	//   ....[179]....
        /*09c4*/ 	.word	0x00019b40


	//   ....[180]....
        /*09c8*/ 	.word	0x00019b50


	//   ....[181]....
        /*09cc*/ 	.word	0x00019b80


	//   ....[182]....
        /*09d0*/ 	.word	0x00019bb0


	//   ....[183]....
        /*09d4*/ 	.word	0x00019be0


	//   ....[184]....
        /*09d8*/ 	.word	0x00019c10


	//   ....[185]....
        /*09dc*/ 	.word	0x00019d90


	//   ....[186]....
        /*09e0*/ 	.word	0x00019dc0


	//   ....[187]....
        /*09e4*/ 	.word	0x00019df0


	//   ....[188]....
        /*09e8*/ 	.word	0x00019e20


	//   ....[189]....
        /*09ec*/ 	.word	0x00019e50


	//   ....[190]....
        /*09f0*/ 	.word	0x00019e80


	//   ....[191]....
        /*09f4*/ 	.word	0x00019f40


	//   ....[192]....
        /*09f8*/ 	.word	0x00019f60


	//   ....[193]....
        /*09fc*/ 	.word	0x00019fd0


	//   ....[194]....
        /*0a00*/ 	.word	0x0001a440


	//   ....[195]....
        /*0a04*/ 	.word	0x0001a760


	//   ....[196]....
        /*0a08*/ 	.word	0x0001a7f0


	//   ....[197]....
        /*0a0c*/ 	.word	0x0001a890


	//   ....[198]....
        /*0a10*/ 	.word	0x0001a920


	//   ....[199]....
        /*0a14*/ 	.word	0x0001a9c0


	//   ....[200]....
        /*0a18*/ 	.word	0x0001aa50


	//   ....[201]....
        /*0a1c*/ 	.word	0x0001aaf0


	//   ....[202]....
        /*0a20*/ 	.word	0x0001ab80


	//   ....[203]....
        /*0a24*/ 	.word	0x0001ac70


	//   ....[204]....
        /*0a28*/ 	.word	0x0001ad00


	//   ....[205]....
        /*0a2c*/ 	.word	0x0001ada0


	//   ....[206]....
        /*0a30*/ 	.word	0x0001ae30


	//   ....[207]....
        /*0a34*/ 	.word	0x0001aed0


	//   ....[208]....
        /*0a38*/ 	.word	0x0001af60


	//   ....[209]....
        /*0a3c*/ 	.word	0x0001b000


	//   ....[210]....
        /*0a40*/ 	.word	0x0001b090


	//   ....[211]....
        /*0a44*/ 	.word	0x0001b180


	//   ....[212]....
        /*0a48*/ 	.word	0x0001b210


	//   ....[213]....
        /*0a4c*/ 	.word	0x0001b2a0


	//   ....[214]....
        /*0a50*/ 	.word	0x0001b330


	//   ....[215]....
        /*0a54*/ 	.word	0x0001b3c0


	//   ....[216]....
        /*0a58*/ 	.word	0x0001b450


	//   ....[217]....
        /*0a5c*/ 	.word	0x0001b4e0


	//   ....[218]....
        /*0a60*/ 	.word	0x0001b570


	//   ....[219]....
        /*0a64*/ 	.word	0x0001b650


	//   ....[220]....
        /*0a68*/ 	.word	0x0001b700


	//   ....[221]....
        /*0a6c*/ 	.word	0x0001b790


	//   ....[222]....
        /*0a70*/ 	.word	0x0001b7e0


	//   ....[223]....
        /*0a74*/ 	.word	0x0001b830


	//   ....[224]....
        /*0a78*/ 	.word	0x0001b910


	//   ....[225]....
        /*0a7c*/ 	.word	0x0001b9a0


	//   ....[226]....
        /*0a80*/ 	.word	0x0001b9f0


	//   ....[227]....
        /*0a84*/ 	.word	0x0001ba40


	//   ....[228]....
        /*0a88*/ 	.word	0x0001bc50


	//   ....[229]....
        /*0a8c*/ 	.word	0x0001bca0


	//   ....[230]....
        /*0a90*/ 	.word	0x0001bd30


	//   ....[231]....
        /*0a94*/ 	.word	0x0001bdc0


	//   ....[232]....
        /*0a98*/ 	.word	0x0001be50


	//   ....[233]....
        /*0a9c*/ 	.word	0x0001bee0


	//   ....[234]....
        /*0aa0*/ 	.word	0x0001bf70


	//   ....[235]....
        /*0aa4*/ 	.word	0x0001c000


	//   ....[236]....
        /*0aa8*/ 	.word	0x0001c0c0


	//   ....[237]....
        /*0aac*/ 	.word	0x0001c3a0


	//   ....[238]....
        /*0ab0*/ 	.word	0x0001c490


	//   ....[239]....
        /*0ab4*/ 	.word	0x0001c530


	//   ....[240]....
        /*0ab8*/ 	.word	0x0001c590


	//   ....[241]....
        /*0abc*/ 	.word	0x0001c690


	//   ....[242]....
        /*0ac0*/ 	.word	0x0001c700


	//   ....[243]....
        /*0ac4*/ 	.word	0x0001c800


	//   ....[244]....
        /*0ac8*/ 	.word	0x0001c870


	//   ....[245]....
        /*0acc*/ 	.word	0x0001c970


	//   ....[246]....
        /*0ad0*/ 	.word	0x0001c9e0


	//   ....[247]....
        /*0ad4*/ 	.word	0x0001cae0


	//   ....[248]....
        /*0ad8*/ 	.word	0x0001cb50


	//   ....[249]....
        /*0adc*/ 	.word	0x0001cc50


	//   ....[250]....
        /*0ae0*/ 	.word	0x0001ccc0


	//   ....[251]....
        /*0ae4*/ 	.word	0x0001cdc0


	//   ....[252]....
        /*0ae8*/ 	.word	0x0001ce30


	//   ....[253]....
        /*0aec*/ 	.word	0x0001cf10


	//   ....[254]....
        /*0af0*/ 	.word	0x0001d000


	//   ....[255]....
        /*0af4*/ 	.word	0x0001d070


	//   ....[0]....
        /*0af8*/ 	.word	0x0001d0f0


	//   ....[1]....
        /*0afc*/ 	.word	0x0001d1a0


	//   ....[2]....
        /*0b00*/ 	.word	0x0001d220


	//   ....[3]....
        /*0b04*/ 	.word	0x0001d2f0


	//   ....[4]....
        /*0b08*/ 	.word	0x0001d370


	//   ....[5]....
        /*0b0c*/ 	.word	0x0001d440


	//   ....[6]....
        /*0b10*/ 	.word	0x0001d4c0


	//   ....[7]....
        /*0b14*/ 	.word	0x0001d590


	//   ....[8]....
        /*0b18*/ 	.word	0x0001d610


	//   ....[9]....
        /*0b1c*/ 	.word	0x0001d6e0


	//   ....[10]....
        /*0b20*/ 	.word	0x0001d760


	//   ....[11]....
        /*0b24*/ 	.word	0x0001d820


	//   ....[12]....
        /*0b28*/ 	.word	0x0001d8b0


	//   ....[13]....
        /*0b2c*/ 	.word	0x0001d960


	//   ....[14]....
        /*0b30*/ 	.word	0x0001da90


	//   ....[15]....
        /*0b34*/ 	.word	0x0001db30


	//   ....[16]....
        /*0b38*/ 	.word	0x0001dba0


	//   ....[17]....
        /*0b3c*/ 	.word	0x0001dc60


	//   ....[18]....
        /*0b40*/ 	.word	0x0001dcc0


	//   ....[19]....
        /*0b44*/ 	.word	0x0001dd80


	//   ....[20]....
        /*0b48*/ 	.word	0x0001dde0


	//   ....[21]....
        /*0b4c*/ 	.word	0x0001dea0


	//   ....[22]....
        /*0b50*/ 	.word	0x0001df00


	//   ....[23]....
        /*0b54*/ 	.word	0x0001dfc0


	//   ....[24]....
        /*0b58*/ 	.word	0x0001e020


	//   ....[25]....
        /*0b5c*/ 	.word	0x0001e0e0


	//   ....[26]....
        /*0b60*/ 	.word	0x0001e140


	//   ....[27]....
        /*0b64*/ 	.word	0x0001e200


	//   ....[28]....
        /*0b68*/ 	.word	0x0001e260


	//   ....[29]....
        /*0b6c*/ 	.word	0x0001e320


	//   ....[30]....
        /*0b70*/ 	.word	0x0001e410


	//   ....[31]....
        /*0b74*/ 	.word	0x0001e4b0


	//   ....[32]....
        /*0b78*/ 	.word	0x0001e510


	//   ....[33]....
        /*0b7c*/ 	.word	0x0001e5f0


	//   ....[34]....
        /*0b80*/ 	.word	0x0001e650


	//   ....[35]....
        /*0b84*/ 	.word	0x0001e730


	//   ....[36]....
        /*0b88*/ 	.word	0x0001e790


	//   ....[37]....
        /*0b8c*/ 	.word	0x0001e870


	//   ....[38]....
        /*0b90*/ 	.word	0x0001e8d0


	//   ....[39]....
        /*0b94*/ 	.word	0x0001e9b0


	//   ....[40]....
        /*0b98*/ 	.word	0x0001ea10


	//   ....[41]....
        /*0b9c*/ 	.word	0x0001eaf0


	//   ....[42]....
        /*0ba0*/ 	.word	0x0001eb50


	//   ....[43]....
        /*0ba4*/ 	.word	0x0001ec30


	//   ....[44]....
        /*0ba8*/ 	.word	0x0001ec90


	//   ....[45]....
        /*0bac*/ 	.word	0x0001ed60


	//   ....[46]....
        /*0bb0*/ 	.word	0x0001ee80


	//   ....[47]....
        /*0bb4*/ 	.word	0x0001ef30


	//   ....[48]....
        /*0bb8*/ 	.word	0x0001efe0


	//   ....[49]....
        /*0bbc*/ 	.word	0x0001f0b0


	//   ....[50]....
        /*0bc0*/ 	.word	0x0001f110


	//   ....[51]....
        /*0bc4*/ 	.word	0x0001f1f0


	//   ....[52]....
        /*0bc8*/ 	.word	0x0001f250


	//   ....[53]....
        /*0bcc*/ 	.word	0x0001f320


	//   ....[54]....
        /*0bd0*/ 	.word	0x0001f380


	//   ....[55]....
        /*0bd4*/ 	.word	0x0001f450


	//   ....[56]....
        /*0bd8*/ 	.word	0x0001f4b0


	//   ....[57]....
        /*0bdc*/ 	.word	0x0001f590


	//   ....[58]....
        /*0be0*/ 	.word	0x0001f5f0


	//   ....[59]....
        /*0be4*/ 	.word	0x0001f6c0


	//   ....[60]....
        /*0be8*/ 	.word	0x0001f720


	//   ....[61]....
        /*0bec*/ 	.word	0x0001f7e0


	//   ....[62]....
        /*0bf0*/ 	.word	0x0001f870


	//   ....[63]....
        /*0bf4*/ 	.word	0x0001f910


	//   ....[64]....
        /*0bf8*/ 	.word	0x0001fa30


	//   ....[65]....
        /*0bfc*/ 	.word	0x0001faa0


	//   ....[66]....
        /*0c00*/ 	.word	0x0001fb10


	//   ....[67]....
        /*0c04*/ 	.word	0x0001fb80


	//   ....[68]....
        /*0c08*/ 	.word	0x0001fbf0


	//   ....[69]....
        /*0c0c*/ 	.word	0x0001fc70


	//   ....[70]....
        /*0c10*/ 	.word	0x0001fd00


	//   ....[71]....
        /*0c14*/ 	.word	0x0001fd90


	//   ....[72]....
        /*0c18*/ 	.word	0x0001fe00


	//   ....[73]....
        /*0c1c*/ 	.word	0x0001fe70


	//   ....[74]....
        /*0c20*/ 	.word	0x0001fee0


	//   ....[75]....
        /*0c24*/ 	.word	0x0001ff60


	//   ....[76]....
        /*0c28*/ 	.word	0x0001ffd0


	//   ....[77]....
        /*0c2c*/ 	.word	0x00020070


	//   ....[78]....
        /*0c30*/ 	.word	0x00020100


	//   ....[79]....
        /*0c34*/ 	.word	0x00020220


	//----- nvinfo : EIATTR_REG_RECONFIG
	.align		4
.L_909:
        /*0c38*/ 	.byte	0x01, 0x54
	.zero		2


	//----- nvinfo : EIATTR_SYSCALL_OFFSETS
	.align		4
        /*0c3c*/ 	.byte	0x04, 0x46
        /*0c3e*/ 	.short	(.L_911 - .L_910)


	//   ....[0]....
.L_910:
        /*0c40*/ 	.word	0x00001890


	//   ....[1]....
        /*0c44*/ 	.word	0x000019e0


	//   ....[2]....
        /*0c48*/ 	.word	0x000084e0


	//   ....[3]....
        /*0c4c*/ 	.word	0x00008830


	//   ....[4]....
        /*0c50*/ 	.word	0x00016420


	//   ....[5]....
        /*0c54*/ 	.word	0x00016570


	//   ....[6]....
        /*0c58*/ 	.word	0x00016660


	//   ....[7]....
        /*0c5c*/ 	.word	0x00017620


	//----- nvinfo : EIATTR_MBARRIER_INSTR_OFFSETS
	.align		4
.L_911:
        /*0c60*/ 	.byte	0x04, 0x39
        /*0c62*/ 	.short	(.L_913 - .L_912)


	//   ....[0]....
.L_912:
        /*0c64*/ 	.word	0x00000250
        /*0c68*/ 	.word	0x000000ff
        /*0c6c*/ 	.word	0x00028800
        /*0c70*/ 	.short	0x0100
        /*0c72*/ 	.byte	0x08
	.zero		1


	//   ....[1]....
        /*0c74*/ 	.word	0x00000260
        /*0c78*/ 	.word	0x000000ff
        /*0c7c*/ 	.word	0x00028820
        /*0c80*/ 	.short	0x0100
        /*0c82*/ 	.byte	0x08
	.zero		1


	//   ....[2]....
        /*0c84*/ 	.word	0x00000350
        /*0c88*/ 	.word	0x000000ff
        /*0c8c*/ 	.word	0x00028830
        /*0c90*/ 	.short	0x0100
        /*0c92*/ 	.byte	0x08
	.zero		1


	//   ....[3]....
        /*0c94*/ 	.word	0x00000360
        /*0c98*/ 	.word	0x000000ff
        /*0c9c*/ 	.word	0x00028840
        /*0ca0*/ 	.short	0x0100
        /*0ca2*/ 	.byte	0x08
	.zero		1


	//   ....[4]....
        /*0ca4*/ 	.word	0x00000370
        /*0ca8*/ 	.word	0x000000ff
        /*0cac*/ 	.word	0x00028838
        /*0cb0*/ 	.short	0x0100
        /*0cb2*/ 	.byte	0x08
	.zero		1


	//   ....[5]....
        /*0cb4*/ 	.word	0x00000380
        /*0cb8*/ 	.word	0x000000ff
        /*0cbc*/ 	.word	0x00028848
        /*0cc0*/ 	.short	0x0100
        /*0cc2*/ 	.byte	0x08
	.zero		1


	//   ....[6]....
        /*0cc4*/ 	.word	0x000004b0
        /*0cc8*/ 	.word	0x000000ff
        /*0ccc*/ 	.word	0x00028850
        /*0cd0*/ 	.short	0x0100
        /*0cd2*/ 	.byte	0x08
	.zero		1


	//   ....[7]....
        /*0cd4*/ 	.word	0x000004c0
        /*0cd8*/ 	.word	0x000000ff
        /*0cdc*/ 	.word	0x00028860
        /*0ce0*/ 	.short	0x0100
        /*0ce2*/ 	.byte	0x08
	.zero		1


	//   ....[8]....
        /*0ce4*/ 	.word	0x000004d0
        /*0ce8*/ 	.word	0x000000ff
        /*0cec*/ 	.word	0x00028858
        /*0cf0*/ 	.short	0x0100
        /*0cf2*/ 	.byte	0x08
	.zero		1


	//   ....[9]....
        /*0cf4*/ 	.word	0x000004e0
        /*0cf8*/ 	.word	0x000000ff
        /*0cfc*/ 	.word	0x00028868
        /*0d00*/ 	.short	0x0100
        /*0d02*/ 	.byte	0x08
	.zero		1


	//   ....[10]....
        /*0d04*/ 	.word	0x000005d0
        /*0d08*/ 	.word	0x000000ff
        /*0d0c*/ 	.word	0x00028870
        /*0d10*/ 	.short	0x0100
        /*0d12*/ 	.byte	0x06
	.zero		1


	//   ....[11]....
        /*0d14*/ 	.word	0x000005e0
        /*0d18*/ 	.word	0x000000ff
        /*0d1c*/ 	.word	0x00028880
        /*0d20*/ 	.short	0x0100
        /*0d22*/ 	.byte	0x06
	.zero		1


	//   ....[12]....
        /*0d24*/ 	.word	0x000005f0
        /*0d28*/ 	.word	0x000000ff
        /*0d2c*/ 	.word	0x00028878
        /*0d30*/ 	.short	0x0100
        /*0d32*/ 	.byte	0x06
	.zero		1


	//   ....[13]....
        /*0d34*/ 	.word	0x00000600
        /*0d38*/ 	.word	0x000000ff
        /*0d3c*/ 	.word	0x00028888
        /*0d40*/ 	.short	0x0100
        /*0d42*/ 	.byte	0x06
	.zero		1


	//   ....[14]....
        /*0d44*/ 	.word	0x00000730
        /*0d48*/ 	.word	0x000000ff
        /*0d4c*/ 	.word	0x00028890
        /*0d50*/ 	.short	0x0100
        /*0d52*/ 	.byte	0x08
	.zero		1


	//   ....[15]....
        /*0d54*/ 	.word	0x00000740
        /*0d58*/ 	.word	0x000000ff
        /*0d5c*/ 	.word	0x000288a0
        /*0d60*/ 	.short	0x0100
        /*0d62*/ 	.byte	0x08
	.zero		1


	//   ....[16]....
        /*0d64*/ 	.word	0x00000750
        /*0d68*/ 	.word	0x000000ff
        /*0d6c*/ 	.word	0x00028898
        /*0d70*/ 	.short	0x0100
        /*0d72*/ 	.byte	0x08
	.zero		1


	//   ....[17]....
        /*0d74*/ 	.word	0x00000760
        /*0d78*/ 	.word	0x000000ff
        /*0d7c*/ 	.word	0x000288a8
        /*0d80*/ 	.short	0x0100
        /*0d82*/ 	.byte	0x08
	.zero		1


	//   ....[18]....
        /*0d84*/ 	.word	0x00000890
        /*0d88*/ 	.word	0x000000ff
        /*0d8c*/ 	.word	0x000288b0
        /*0d90*/ 	.short	0x0100
        /*0d92*/ 	.byte	0x08
	.zero		1


	//   ....[19]....
        /*0d94*/ 	.word	0x000008a0
        /*0d98*/ 	.word	0x000000ff
        /*0d9c*/ 	.word	0x000288c0
        /*0da0*/ 	.short	0x0100
        /*0da2*/ 	.byte	0x08
	.zero		1


	//   ....[20]....
        /*0da4*/ 	.word	0x000008b0
        /*0da8*/ 	.word	0x000000ff
        /*0dac*/ 	.word	0x000288b8
        /*0db0*/ 	.short	0x0100
        /*0db2*/ 	.byte	0x08
	.zero		1


	//   ....[21]....
        /*0db4*/ 	.word	0x000008c0
        /*0db8*/ 	.word	0x000000ff
        /*0dbc*/ 	.word	0x000288c8
        /*0dc0*/ 	.short	0x0100
        /*0dc2*/ 	.byte	0x08
	.zero		1


	//   ....[22]....
        /*0dc4*/ 	.word	0x00002f10
        /*0dc8*/ 	.word	0x0000005c
        /*0dcc*/ 	.word	0x00028890
        /*0dd0*/ 	.short	0x010a
        /*0dd2*/ 	.byte	0x3f
	.zero		1


	//   ....[23]....
        /*0dd4*/ 	.word	0x00005320
        /*0dd8*/ 	.word	0x0000005c
        /*0ddc*/ 	.word	0x00028890
        /*0de0*/ 	.short	0x010a
        /*0de2*/ 	.byte	0x3f
	.zero		1


	//   ....[24]....
        /*0de4*/ 	.word	0x00007250
        /*0de8*/ 	.word	0x0000005c
        /*0dec*/ 	.word	0x00028890
        /*0df0*/ 	.short	0x010a
        /*0df2*/ 	.byte	0x3f
	.zero		1


	//   ....[25]....
        /*0df4*/ 	.word	0x00007970
        /*0df8*/ 	.word	0x0000000b
        /*0dfc*/ 	.word	0x00000000
        /*0e00*/ 	.short	0x0101
        /*0e02*/ 	.byte	0x3f
	.zero		1


	//   ....[26]....
        /*0e04*/ 	.word	0x000079b0
        /*0e08*/ 	.word	0x0000005c
        /*0e0c*/ 	.word	0x000288b0
        /*0e10*/ 	.short	0x010a
        /*0e12*/ 	.byte	0x3f
	.zero		1


	//   ....[27]....
        /*0e14*/ 	.word	0x00007fe0
        /*0e18*/ 	.word	0x0000005c
        /*0e1c*/ 	.word	0x00000000
        /*0e20*/ 	.short	0x0101
        /*0e22*/ 	.byte	0x3f
	.zero		1


	//   ....[28]....
        /*0e24*/ 	.word	0x00008560
        /*0e28*/ 	.word	0x0000009c
        /*0e2c*/ 	.word	0x00028800
        /*0e30*/ 	.short	0x010a
        /*0e32*/ 	.byte	0x3f
	.zero		1


	//   ....[29]....
        /*0e34*/ 	.word	0x000085b0
        /*0e38*/ 	.word	0x0000009c
        /*0e3c*/ 	.word	0x00028800
        /*0e40*/ 	.short	0x010a
        /*0e42*/ 	.byte	0x3f
	.zero		1


	//   ....[30]....
        /*0e44*/ 	.word	0x00008b20
        /*0e48*/ 	.word	0x0000009c
        /*0e4c*/ 	.word	0x00028800
        /*0e50*/ 	.short	0x010a
        /*0e52*/ 	.byte	0x3f
	.zero		1


	//   ....[31]....
        /*0e54*/ 	.word	0x0000a540
        /*0e58*/ 	.word	0x0000009c
        /*0e5c*/ 	.word	0x00028800
        /*0e60*/ 	.short	0x010a
        /*0e62*/ 	.byte	0x3f
	.zero		1


	//   ....[32]....
        /*0e64*/ 	.word	0x0000be20
        /*0e68*/ 	.word	0x00000003
        /*0e6c*/ 	.word	0x00028830
        /*0e70*/ 	.short	0x010a
        /*0e72*/ 	.byte	0x3f
	.zero		1


	//   ....[33]....
        /*0e74*/ 	.word	0x0000be70
        /*0e78*/ 	.word	0x00000003
        /*0e7c*/ 	.word	0x00028830
        /*0e80*/ 	.short	0x010a
        /*0e82*/ 	.byte	0x3f
	.zero		1


	//   ....[34]....
        /*0e84*/ 	.word	0x0000ca80
        /*0e88*/ 	.word	0x00000003
        /*0e8c*/ 	.word	0x00000000
        /*0e90*/ 	.short	0x0101
        /*0e92*/ 	.byte	0x3f
	.zero		1


	//   ....[35]....
        /*0e94*/ 	.word	0x0000ebf0
        /*0e98*/ 	.word	0x00000005
        /*0e9c*/ 	.word	0x00028830
        /*0ea0*/ 	.short	0x010a
        /*0ea2*/ 	.byte	0x3f
	.zero		1


	//   ....[36]....
        /*0ea4*/ 	.word	0x0000ec40
        /*0ea8*/ 	.word	0x00000005
        /*0eac*/ 	.word	0x00028830
        /*0eb0*/ 	.short	0x010a
        /*0eb2*/ 	.byte	0x3f
	.zero		1


	//   ....[37]....
        /*0eb4*/ 	.word	0x0000f080
        /*0eb8*/ 	.word	0x00000005
        /*0ebc*/ 	.word	0x00028850
        /*0ec0*/ 	.short	0x010a
        /*0ec2*/ 	.byte	0x3f
	.zero		1


	//   ....[38]....
        /*0ec4*/ 	.word	0x0000f0c0
        /*0ec8*/ 	.word	0x00000005
        /*0ecc*/ 	.word	0x00028850
        /*0ed0*/ 	.short	0x010a
        /*0ed2*/ 	.byte	0x3f
	.zero		1


	//   ....[39]....
        /*0ed4*/ 	.word	0x00010c90
        /*0ed8*/ 	.word	0x00000003
        /*0edc*/ 	.word	0x00000000
        /*0ee0*/ 	.short	0x0101
        /*0ee2*/ 	.byte	0x3f
	.zero		1


	//   ....[40]....
        /*0ee4*/ 	.word	0x00010f60
        /*0ee8*/ 	.word	0x00000007
        /*0eec*/ 	.word	0x00000000
        /*0ef0*/ 	.short	0x0101
        /*0ef2*/ 	.byte	0x3f
	.zero		1


	//   ....[41]....
        /*0ef4*/ 	.word	0x00011590
        /*0ef8*/ 	.word	0x0000000b
        /*0efc*/ 	.word	0x00028850
        /*0f00*/ 	.short	0x010a
        /*0f02*/ 	.byte	0x3f
	.zero		1


	//   ....[42]....
        /*0f04*/ 	.word	0x00011610
        /*0f08*/ 	.word	0x0000000b
        /*0f0c*/ 	.word	0x00028850
        /*0f10*/ 	.short	0x010a
        /*0f12*/ 	.byte	0x3f
	.zero		1


	//   ....[43]....
        /*0f14*/ 	.word	0x00011bf0
        /*0f18*/ 	.word	0x00000005
        /*0f1c*/ 	.word	0x00000000
        /*0f20*/ 	.short	0x0101
        /*0f22*/ 	.byte	0x3f
	.zero		1


	//   ....[44]....
        /*0f24*/ 	.word	0x00013100
        /*0f28*/ 	.word	0x00000000
        /*0f2c*/ 	.word	0x00000000
        /*0f30*/ 	.short	0x0101
        /*0f32*/ 	.byte	0x3f
	.zero		1


	//   ....[45]....
        /*0f34*/ 	.word	0x00015280
        /*0f38*/ 	.word	0x00000016
        /*0f3c*/ 	.word	0x00028820
        /*0f40*/ 	.short	0x010a
        /*0f42*/ 	.byte	0x3f
	.zero		1


	//   ....[46]....
        /*0f44*/ 	.word	0x00015310
        /*0f48*/ 	.word	0x00000005
        /*0f4c*/ 	.word	0x000288a0
        /*0f50*/ 	.short	0x010a
        /*0f52*/ 	.byte	0x3f
	.zero		1


	//   ....[47]....
        /*0f54*/ 	.word	0x00015670
        /*0f58*/ 	.word	0x00000005
        /*0f5c*/ 	.word	0x000288c0
        /*0f60*/ 	.short	0x010a
        /*0f62*/ 	.byte	0x3f
	.zero		1


	//   ....[48]....
        /*0f64*/ 	.word	0x00015aa0
        /*0f68*/ 	.word	0x00000008
        /*0f6c*/ 	.word	0x000288a0
        /*0f70*/ 	.short	0x010a
        /*0f72*/ 	.byte	0x3f
	.zero		1


	//   ....[49]....
        /*0f74*/ 	.word	0x00015de0
        /*0f78*/ 	.word	0x00000008
        /*0f7c*/ 	.word	0x000288c0
        /*0f80*/ 	.short	0x010a
        /*0f82*/ 	.byte	0x3f
	.zero		1


	//   ....[50]....
        /*0f84*/ 	.word	0x00016b80
        /*0f88*/ 	.word	0x00000007
        /*0f8c*/ 	.word	0x00028840
        /*0f90*/ 	.short	0x010a
        /*0f92*/ 	.byte	0x3f
	.zero		1


	//   ....[51]....
        /*0f94*/ 	.word	0x00017300
        /*0f98*/ 	.word	0x00000007
        /*0f9c*/ 	.word	0x00028830
        /*0fa0*/ 	.short	0x0107
        /*0fa2*/ 	.byte	0x3f
	.zero		1


	//   ....[52]....
        /*0fa4*/ 	.word	0x000173d0
        /*0fa8*/ 	.word	0x00000007
        /*0fac*/ 	.word	0x00028830
        /*0fb0*/ 	.short	0x0101
        /*0fb2*/ 	.byte	0x3f
	.zero		1


	//   ....[53]....
        /*0fb4*/ 	.word	0x00017ed0
        /*0fb8*/ 	.word	0x00000016
        /*0fbc*/ 	.word	0x00028800
        /*0fc0*/ 	.short	0x0107
        /*0fc2*/ 	.byte	0x3f
	.zero		1


	//   ....[54]....
        /*0fc4*/ 	.word	0x00017fd0
        /*0fc8*/ 	.word	0x00000016
        /*0fcc*/ 	.word	0x00028800
        /*0fd0*/ 	.short	0x0101
        /*0fd2*/ 	.byte	0x3f
	.zero		1


	//   ....[55]....
        /*0fd4*/ 	.word	0x00018000
        /*0fd8*/ 	.word	0x00000016
        /*0fdc*/ 	.word	0x00028820
        /*0fe0*/ 	.short	0x010a
        /*0fe2*/ 	.byte	0x3f
	.zero		1


	//   ....[56]....
        /*0fe4*/ 	.word	0x00018390
        /*0fe8*/ 	.word	0x00000006
        /*0fec*/ 	.word	0x00028840
        /*0ff0*/ 	.short	0x010a
        /*0ff2*/ 	.byte	0x3f
	.zero		1


	//   ....[57]....
        /*0ff4*/ 	.word	0x000188b0
        /*0ff8*/ 	.word	0x00000006
        /*0ffc*/ 	.word	0x00028830
        /*1000*/ 	.short	0x0107
        /*1002*/ 	.byte	0x3f
	.zero		1


	//   ....[58]....
        /*1004*/ 	.word	0x00018970
        /*1008*/ 	.word	0x00000006
        /*100c*/ 	.word	0x00028830
        /*1010*/ 	.short	0x0101
        /*1012*/ 	.byte	0x3f
	.zero		1


	//   ....[59]....
        /*1014*/ 	.word	0x000189d0
        /*1018*/ 	.word	0x00000006
        /*101c*/ 	.word	0x00028860
        /*1020*/ 	.short	0x010a
        /*1022*/ 	.byte	0x3f
	.zero		1


	//   ....[60]....
        /*1024*/ 	.word	0x00018f10
        /*1028*/ 	.word	0x00000006
        /*102c*/ 	.word	0x00028850
        /*1030*/ 	.short	0x0107
        /*1032*/ 	.byte	0x3f
	.zero		1


	//   ....[61]....
        /*1034*/ 	.word	0x000190c0
        /*1038*/ 	.word	0x00000006
        /*103c*/ 	.word	0x00028850
        /*1040*/ 	.short	0x0101
        /*1042*/ 	.byte	0x3f
	.zero		1


	//   ....[62]....
        /*1044*/ 	.word	0x000192d0
        /*1048*/ 	.word	0x00000000
        /*104c*/ 	.word	0x00028860
        /*1050*/ 	.short	0x010a
        /*1052*/ 	.byte	0x3f
	.zero		1


	//   ....[63]....
        /*1054*/ 	.word	0x00019800
        /*1058*/ 	.word	0x00000000
        /*105c*/ 	.word	0x00028850
        /*1060*/ 	.short	0x0107
        /*1062*/ 	.byte	0x3f
	.zero		1


	//   ....[64]....
        /*1064*/ 	.word	0x000198c0
        /*1068*/ 	.word	0x00000000
        /*106c*/ 	.word	0x00028850
        /*1070*/ 	.short	0x0101
        /*1072*/ 	.byte	0x3f
	.zero		1


	//   ....[65]....
        /*1074*/ 	.word	0x0001a3c0
        /*1078*/ 	.word	0x00000004
        /*107c*/ 	.word	0x00028820
        /*1080*/ 	.short	0x010a
        /*1082*/ 	.byte	0x3f
	.zero		1


	//   ....[66]....
        /*1084*/ 	.word	0x0001a530
        /*1088*/ 	.word	0x00000005
        /*108c*/ 	.word	0x00028840
        /*1090*/ 	.short	0x010a
        /*1092*/ 	.byte	0x3f
	.zero		1


	//   ....[67]....
        /*1094*/ 	.word	0x0001a5d0
        /*1098*/ 	.word	0x00000019
        /*109c*/ 	.word	0x00028840
        /*10a0*/ 	.short	0x010a
        /*10a2*/ 	.byte	0x3f
	.zero		1


	//   ....[68]....
        /*10a4*/ 	.word	0x0001a610
        /*10a8*/ 	.word	0x00000005
        /*10ac*/ 	.word	0x00028860
        /*10b0*/ 	.short	0x010a
        /*10b2*/ 	.byte	0x3f
	.zero		1


	//   ....[69]....
        /*10b4*/ 	.word	0x0001a650
        /*10b8*/ 	.word	0x00000019
        /*10bc*/ 	.word	0x00028860
        /*10c0*/ 	.short	0x010a
        /*10c2*/ 	.byte	0x3f
	.zero		1


	//   ....[70]....
        /*10c4*/ 	.word	0x0001a6b0
        /*10c8*/ 	.word	0x0000005c
        /*10cc*/ 	.word	0x00028890
        /*10d0*/ 	.short	0x010a
        /*10d2*/ 	.byte	0x3f
	.zero		1


	//   ....[71]....
        /*10d4*/ 	.word	0x0001abc0
        /*10d8*/ 	.word	0x0000005c
        /*10dc*/ 	.word	0x00028890
        /*10e0*/ 	.short	0x010a
        /*10e2*/ 	.byte	0x3f
	.zero		1


	//   ....[72]....
        /*10e4*/ 	.word	0x0001b0d0
        /*10e8*/ 	.word	0x0000005c
        /*10ec*/ 	.word	0x00028890
        /*10f0*/ 	.short	0x010a
        /*10f2*/ 	.byte	0x3f
	.zero		1


	//   ....[73]....
        /*10f4*/ 	.word	0x0001b5a0
        /*10f8*/ 	.word	0x0000005c
        /*10fc*/ 	.word	0x000288b0
        /*1100*/ 	.short	0x010a
        /*1102*/ 	.byte	0x3f
	.zero		1


	//   ....[74]....
        /*1104*/ 	.word	0x0001b860
        /*1108*/ 	.word	0x0000009c
        /*110c*/ 	.word	0x00028800
        /*1110*/ 	.short	0x010a
        /*1112*/ 	.byte	0x3f
	.zero		1


	//   ....[75]....
        /*1114*/ 	.word	0x0001ba70
        /*1118*/ 	.word	0x0000009c
        /*111c*/ 	.word	0x00028800
        /*1120*/ 	.short	0x010a
        /*1122*/ 	.byte	0x3f
	.zero		1


	//   ....[76]....
        /*1124*/ 	.word	0x0001bac0
        /*1128*/ 	.word	0x00000003
        /*112c*/ 	.word	0x00028830
        /*1130*/ 	.short	0x010a
        /*1132*/ 	.byte	0x3f
	.zero		1


	//   ....[77]....
        /*1134*/ 	.word	0x0001bb10
        /*1138*/ 	.word	0x00000005
        /*113c*/ 	.word	0x00028830
        /*1140*/ 	.short	0x010a
        /*1142*/ 	.byte	0x3f
	.zero		1


	//   ....[78]....
        /*1144*/ 	.word	0x0001bb60
        /*1148*/ 	.word	0x00000005
        /*114c*/ 	.word	0x00028850
        /*1150*/ 	.short	0x010a
        /*1152*/ 	.byte	0x3f
	.zero		1


	//   ....[79]....
        /*1154*/ 	.word	0x0001bbb0
        /*1158*/ 	.word	0x0000000b
        /*115c*/ 	.word	0x00028850
        /*1160*/ 	.short	0x010a
        /*1162*/ 	.byte	0x3f
	.zero		1


	//   ....[80]....
        /*1164*/ 	.word	0x0001c180
        /*1168*/ 	.word	0x00000016
        /*116c*/ 	.word	0x00028820
        /*1170*/ 	.short	0x010a
        /*1172*/ 	.byte	0x3f
	.zero		1


	//   ....[81]....
        /*1174*/ 	.word	0x0001c1d0
        /*1178*/ 	.word	0x00000005
        /*117c*/ 	.word	0x000288a0
        /*1180*/ 	.short	0x010a
        /*1182*/ 	.byte	0x3f
	.zero		1


	//   ....[82]....
        /*1184*/ 	.word	0x0001c220
        /*1188*/ 	.word	0x00000005
        /*118c*/ 	.word	0x000288c0
        /*1190*/ 	.short	0x010a
        /*1192*/ 	.byte	0x3f
	.zero		1


	//   ....[83]....
        /*1194*/ 	.word	0x0001c270
        /*1198*/ 	.word	0x00000008
        /*119c*/ 	.word	0x000288a0
        /*11a0*/ 	.short	0x010a
        /*11a2*/ 	.byte	0x3f
	.zero		1


	//   ....[84]....
        /*11a4*/ 	.word	0x0001c2c0
        /*11a8*/ 	.word	0x00000008
        /*11ac*/ 	.word	0x000288c0
        /*11b0*/ 	.short	0x010a
        /*11b2*/ 	.byte	0x3f
	.zero		1


	//   ....[85]....
        /*11b4*/ 	.word	0x0001c3e0
        /*11b8*/ 	.word	0x00000007
        /*11bc*/ 	.word	0x00028840
        /*11c0*/ 	.short	0x010a
        /*11c2*/ 	.byte	0x3f
	.zero		1


	//   ....[86]....
        /*11c4*/ 	.word	0x0001d990
        /*11c8*/ 	.word	0x00000016
        /*11cc*/ 	.word	0x00028820
        /*11d0*/ 	.short	0x010a
        /*11d2*/ 	.byte	0x3f
	.zero		1


	//   ....[87]....
        /*11d4*/ 	.word	0x0001d9e0
        /*11d8*/ 	.word	0x00000006
        /*11dc*/ 	.word	0x00028840
        /*11e0*/ 	.short	0x010a
        /*11e2*/ 	.byte	0x3f
	.zero		1


	//   ....[88]....
        /*11e4*/ 	.word	0x0001e360
        /*11e8*/ 	.word	0x00000006
        /*11ec*/ 	.word	0x00028860
        /*11f0*/ 	.short	0x010a
        /*11f2*/ 	.byte	0x3f
	.zero		1


	//   ....[89]....
        /*11f4*/ 	.word	0x0001edd0
        /*11f8*/ 	.word	0x00000000
        /*11fc*/ 	.word	0x00028860
        /*1200*/ 	.short	0x010a
        /*1202*/ 	.byte	0x3f
	.zero		1


	//   ....[90]....
        /*1204*/ 	.word	0x00020140
        /*1208*/ 	.word	0x00000004
        /*120c*/ 	.word	0x00028820
        /*1210*/ 	.short	0x010a
        /*1212*/ 	.byte	0x3f
	.zero		1


	//   ....[91]....
        /*1214*/ 	.word	0x000202e0
        /*1218*/ 	.word	0x00000005
        /*121c*/ 	.word	0x00028840
        /*1220*/ 	.short	0x010a
        /*1222*/ 	.byte	0x3f
	.zero		1


	//   ....[92]....
        /*1224*/ 	.word	0x00020330
        /*1228*/ 	.word	0x00000019
        /*122c*/ 	.word	0x00028840
        /*1230*/ 	.short	0x010a
        /*1232*/ 	.byte	0x3f
	.zero		1


	//   ....[93]....
        /*1234*/ 	.word	0x00020380
        /*1238*/ 	.word	0x00000005
        /*123c*/ 	.word	0x00028860
        /*1240*/ 	.short	0x010a
        /*1242*/ 	.byte	0x3f
	.zero		1


	//----- nvinfo : EIATTR_NUM_MBARRIERS
	.align		4
.L_913:
        /*1244*/ 	.byte	0x03, 0x38
        /*1246*/ 	.short	0x0016


	//----- nvinfo : EIATTR_EXIT_INSTR_OFFSETS
	.align		4
        /*1248*/ 	.byte	0x04, 0x1c
        /*124a*/ 	.short	(.L_915 - .L_914)


	//   ....[0]....
.L_914:
        /*124c*/ 	.word	0x0001a6a0


	//----- nvinfo : EIATTR_MAX_THREADS
	.align		4
.L_915:
        /*1250*/ 	.byte	0x04, 0x05
        /*1252*/ 	.short	(.L_917 - .L_916)
.L_916:
        /*1254*/ 	.word	0x00000180
        /*1258*/ 	.word	0x00000001
        /*125c*/ 	.word	0x00000001


	//----- nvinfo : EIATTR_CRS_STACK_SIZE
	.align		4
.L_917:
        /*1260*/ 	.byte	0x04, 0x1e
        /*1262*/ 	.short	(.L_919 - .L_918)
.L_918:
        /*1264*/ 	.word	0x00000000


	//----- nvinfo : EIATTR_CBANK_PARAM_SIZE
	.align		4
.L_919:
        /*1268*/ 	.byte	0x03, 0x19
        /*126a*/ 	.short	0x0af0


	//----- nvinfo : EIATTR_PARAM_CBANK
	.align		4
        /*126c*/ 	.byte	0x04, 0x0a
        /*126e*/ 	.short	(.L_921 - .L_920)
	.align		4
.L_920:
        /*1270*/ 	.word	index@(.nv.constant0._ZN7cutlass13device_kernelIN5flash11enable_sm90INS1_16FlashAttnFwdSm90INS1_25CollectiveMainloopFwdSm90ILi2EN4cute5tupleIJNS5_1CILi1EEES8_S8_EEENS6_IJNS7_ILi128EEESA_SA_EEELi128ENS_6half_tEfNS_4arch4Sm90ELb0ELb0ELb1ELb1ELb1ELb1ELb0ELb1ELb1ELb1ELb0ELb0EEENS1_21CollectiveEpilogueFwdISB_S9_SC_SE_Li256ELb1ELb1ELb0ELb0EEENS1_36VarlenDynamicPersistentTileSchedulerILi128ELi128ELi256ELi128ELb0ELb1ELb1ELb0ELb1ELb1EEEEEEEEEvNT_6ParamsE)
        /*1274*/ 	.short	0x0210
        /*1276*/ 	.short	0x0af0


	//----- nvinfo : EIATTR_SW_WAR
	.align		4
.L_921:
        /*1278*/ 	.byte	0x04, 0x36
        /*127a*/ 	.short	(.L_923 - .L_922)
.L_922:
        /*127c*/ 	.word	0x00000008
.L_923:


//--------------------- .nv.info._ZN7cutlass13device_kernelIN5flash11enable_sm90INS1_16FlashAttnFwdSm90INS1_25CollectiveMainloopFwdSm90ILi2EN4cute5tupleIJNS5_1CILi1EEES8_S8_EEENS6_IJNS7_ILi128EEESA_SA_EEELi128ENS_6half_tEfNS_4arch4Sm90ELb0ELb1ELb1ELb0ELb1ELb0ELb0ELb1ELb1ELb1ELb0ELb0EEENS1_21CollectiveEpilogueFwdISB_S9_SC_SE_Li256ELb0ELb1ELb0ELb0EEENS1_30DynamicPersistentTileSchedulerILi256ELi128ELb0ELb1ELb1EEEEEEEEEvNT_6ParamsE --------------------------
	.section	.nv.info._ZN7cutlass13device_kernelIN5flash11enable_sm90INS1_16FlashAttnFwdSm90INS1_25CollectiveMainloopFwdSm90ILi2EN4cute5tupleIJNS5_1CILi1EEES8_S8_EEENS6_IJNS7_ILi128EEESA_SA_EEELi128ENS_6half_tEfNS_4arch4Sm90ELb0ELb1ELb1ELb0ELb1ELb0ELb0ELb1ELb1ELb1ELb0ELb0EEENS1_21CollectiveEpilogueFwdISB_S9_SC_SE_Li256ELb0ELb1ELb0ELb0EEENS1_30DynamicPersistentTileSchedulerILi256ELi128ELb0ELb1ELb1EEEEEEEEEvNT_6ParamsE,"",@"SHT_CUDA_INFO"
	.sectionflags	@""
	.align	4


	//----- nvinfo : EIATTR_CUDA_API_VERSION
	.align		4
        /*0000*/ 	.byte	0x04, 0x37
        /*0002*/ 	.short	(.L_925 - .L_924)
.L_924:
        /*0004*/ 	.word	0x00000082


	//----- nvinfo : EIATTR_KPARAM_INFO
	.align		4
.L_925:
        /*0008*/ 	.byte	0x04, 0x17
        /*000a*/ 	.short	(.L_927 - .L_926)
.L_926:
        /*000c*/ 	.word	0x00000000
        /*0010*/ 	.short	0x0000
        /*0012*/ 	.short	0x0070
        /*0014*/ 	.byte	0x00, 0xf0, 0x01, 0x2a


	//----- nvinfo : EIATTR_SPARSE_MMA_MASK
	.align		4
.L_927:
        /*0018*/ 	.byte	0x03, 0x50
        /*001a*/ 	.short	0x0000


	//----- nvinfo : EIATTR_MAXREG_COUNT
	.align		4
        /*001c*/ 	.byte	0x03, 0x1b
        /*001e*/ 	.short	0x00a8


	//----- nvinfo : EIATTR_NUM_BARRIERS
	.align		4
        /*0020*/ 	.byte	0x02, 0x4c
        /*0022*/ 	.byte	0x10
	.zero		1


	//----- nvinfo : EIATTR_EXTERNS
	.align		4
        /*0024*/ 	.byte	0x04, 0x0f
        /*0026*/ 	.short	(.L_929 - .L_928)


	//   ....[0]....
	.align		4
.L_928:
        /*0028*/ 	.word	index@(__assertfail)


	//----- nvinfo : EIATTR_MERCURY_ISA_VERSION
	.align		4
.L_929:
        /*002c*/ 	.byte	0x03, 0x5f
        /*002e*/ 	.short	0x0101


	//----- nvinfo : EIATTR_INT_WARP_WIDE_INSTR_OFFSETS
	.align		4
        /*0030*/ 	.byte	0x04, 0x31
        /*0032*/ 	.short	(.L_931 - .L_930)


	//   ....[0]....
.L_930:
        /*0034*/ 	.word	0x000000b0


	//   ....[1]....
        /*0038*/ 	.word	0x000000c0


	//   ....[2]....
        /*003c*/ 	.word	0x00000160


	//   ....[3]....
        /*0040*/ 	.word	0x000125d0


	//   ....[4]....
        /*0044*/ 	.word	0x00012660


	//   ....[5]....
        /*0048*/ 	.word	0x00015280


	//   ....[6]....
        /*004c*/ 	.word	0x00015310


	//----- nvinfo : EIATTR_COOP_GROUP_MASK_REGIDS
	.align		4
.L_931:
        /*0050*/ 	.byte	0x04, 0x29
        /*0052*/ 	.short	(.L_933 - .L_932)


	//   ....[0]....
.L_932:
        /*0054*/ 	.word	0xffffffff


	//   ....[1]....
        /*0058*/ 	.word	0xffffffff


	//   ....[2]....
        /*005c*/ 	.word	0xffffffff


	//   ....[3]....
        /*0060*/ 	.word	0xffffffff


	//   ....[4]....
        /*0064*/ 	.word	0xffffffff


	//   ....[5]....
        /*0068*/ 	.word	0xffffffff


	//   ....[6]....
        /*006c*/ 	.word	0xffffffff


	//   ....[7]....
        /*0070*/ 	.word	0xffffffff


	//   ....[8]....
        /*0074*/ 	.word	0xffffffff


	//   ....[9]....
        /*0078*/ 	.word	0xffffffff


	//   ....[10]....
        /*007c*/ 	.word	0xffffffff


	//   ....[11]....
        /*0080*/ 	.word	0xffffffff


	//   ....[12]....
        /*0084*/ 	.word	0xffffffff


	//   ....[13]....
        /*0088*/ 	.word	0xffffffff


	//   ....[14]....
        /*008c*/ 	.word	0xffffffff


	//   ....[15]....
        /*0090*/ 	.word	0xffffffff


	//   ....[16]....
        /*0094*/ 	.word	0xffffffff


	//   ....[17]....
        /*0098*/ 	.word	0xffffffff


	//   ....[18]....
        /*009c*/ 	.word	0xffffffff


	//   ....[19]....
        /*00a0*/ 	.word	0xffffffff


	//   ....[20]....
        /*00a4*/ 	.word	0xffffffff


	//   ....[21]....
        /*00a8*/ 	.word	0xffffffff


	//   ....[22]....
        /*00ac*/ 	.word	0xffffffff


	//   ....[23]....
        /*00b0*/ 	.word	0xffffffff


	//   ....[24]....
        /*00b4*/ 	.word	0xffffffff


	//   ....[25]....
        /*00b8*/ 	.word	0xffffffff


	//   ....[26]....
        /*00bc*/ 	.word	0xffffffff


	//   ....[27]....
        /*00c0*/ 	.word	0xffffffff


	//   ....[28]....
        /*00c4*/ 	.word	0xffffffff


	//   ....[29]....
        /*00c8*/ 	.word	0xffffffff


	//   ....[30]....
        /*00cc*/ 	.word	0xffffffff


	//   ....[31]....
        /*00d0*/ 	.word	0xffffffff


	//   ....[32]....
        /*00d4*/ 	.word	0xffffffff


	//   ....[33]....
        /*00d8*/ 	.word	0xffffffff


	//   ....[34]....
        /*00dc*/ 	.word	0xffffffff


	//   ....[35]....
        /*00e0*/ 	.word	0xffffffff


	//   ....[36]....
        /*00e4*/ 	.word	0xffffffff


	//   ....[37]....
        /*00e8*/ 	.word	0xffffffff


	//   ....[38]....
        /*00ec*/ 	.word	0xffffffff


	//   ....[39]....
        /*00f0*/ 	.word	0xffffffff


	//   ....[40]....
        /*00f4*/ 	.word	0xffffffff


	//   ....[41]....
        /*00f8*/ 	.word	0xffffffff


	//   ....[42]....
        /*00fc*/ 	.word	0xffffffff


	//   ....[43]....
        /*0100*/ 	.word	0xffffffff


	//   ....[44]....
        /*0104*/ 	.word	0xffffffff


	//   ....[45]....
        /*0108*/ 	.word	0xffffffff


	//   ....[46]....
        /*010c*/ 	.word	0xffffffff


	//   ....[47]....
        /*0110*/ 	.word	0xffffffff


	//   ....[48]....
        /*0114*/ 	.word	0xffffffff


	//   ....[49]....
        /*0118*/ 	.word	0xffffffff


	//   ....[50]....
        /*011c*/ 	.word	0xffffffff


	//   ....[51]....
        /*0120*/ 	.word	0xffffffff


	//   ....[52]....
        /*0124*/ 	.word	0xffffffff


	//   ....[53]....
        /*0128*/ 	.word	0xffffffff


	//   ....[54]....
        /*012c*/ 	.word	0xffffffff


	//   ....[55]....
        /*0130*/ 	.word	0xffffffff


	//   ....[56]....
        /*0134*/ 	.word	0xffffffff


	//   ....[57]....
        /*0138*/ 	.word	0xffffffff


	//   ....[58]....
        /*013c*/ 	.word	0xffffffff


	//   ....[59]....
        /*0140*/ 	.word	0xffffffff


	//   ....[60]....
        /*0144*/ 	.word	0xffffffff


	//   ....[61]....
        /*0148*/ 	.word	0xffffffff


	//   ....[62]....
        /*014c*/ 	.word	0xffffffff


	//   ....[63]....
        /*0150*/ 	.word	0xffffffff


	//   ....[64]....
        /*0154*/ 	.word	0xffffffff


	//   ....[65]....
        /*0158*/ 	.word	0xffffffff


	//   ....[66]....
        /*015c*/ 	.word	0xffffffff


	//   ....[67]....
        /*0160*/ 	.word	0xffffffff


	//   ....[68]....
        /*0164*/ 	.word	0xffffffff


	//   ....[69]....
        /*0168*/ 	.word	0xffffffff


	//   ....[70]....
        /*016c*/ 	.word	0xffffffff


	//   ....[71]....
        /*0170*/ 	.word	0xffffffff


	//   ....[72]....
        /*0174*/ 	.word	0xffffffff


	//   ....[73]....
        /*0178*/ 	.word	0xffffffff


	//   ....[74]....
        /*017c*/ 	.word	0xffffffff


	//   ....[75]....
        /*0180*/ 	.word	0xffffffff


	//   ....[76]....
        /*0184*/ 	.word	0xffffffff


	//   ....[77]....
        /*0188*/ 	.word	0xffffffff


	//   ....[78]....
        /*018c*/ 	.word	0xffffffff


	//   ....[79]....
        /*0190*/ 	.word	0xffffffff


	//   ....[80]....
        /*0194*/ 	.word	0xffffffff


	//   ....[81]....
        /*0198*/ 	.word	0xffffffff


	//   ....[82]....
        /*019c*/ 	.word	0xffffffff


	//   ....[83]....
        /*01a0*/ 	.word	0xffffffff


	//   ....[84]....
        /*01a4*/ 	.word	0xffffffff


	//   ....[85]....
        /*01a8*/ 	.word	0xffffffff


	//   ....[86]....
        /*01ac*/ 	.word	0xffffffff


	//   ....[87]....
        /*01b0*/ 	.word	0xffffffff


	//   ....[88]....
        /*01b4*/ 	.word	0xffffffff


	//   ....[89]....
        /*01b8*/ 	.word	0xffffffff


	//   ....[90]....
        /*01bc*/ 	.word	0xffffffff


	//   ....[91]....
        /*01c0*/ 	.word	0xffffffff


	//   ....[92]....
        /*01c4*/ 	.word	0xffffffff


	//   ....[93]....
        /*01c8*/ 	.word	0xffffffff


	//   ....[94]....
        /*01cc*/ 	.word	0xffffffff


	//   ....[95]....
        /*01d0*/ 	.word	0xffffffff


	//   ....[96]....
        /*01d4*/ 	.word	0xffffffff


	//   ....[97]....
        /*01d8*/ 	.word	0xffffffff


	//   ....[98]....
        /*01dc*/ 	.word	0xffffffff


	//   ....[99]....
        /*01e0*/ 	.word	0xffffffff


	//   ....[100]....
        /*01e4*/ 	.word	0xffffffff


	//   ....[101]....
        /*01e8*/ 	.word	0xffffffff


	//   ....[102]....
        /*01ec*/ 	.word	0xffffffff


	//   ....[103]....
        /*01f0*/ 	.word	0xffffffff


	//   ....[104]....
        /*01f4*/ 	.word	0xffffffff


	//   ....[105]....
        /*01f8*/ 	.word	0xffffffff


	//   ....[106]....
        /*01fc*/ 	.word	0xffffffff


	//   ....[107]....
        /*0200*/ 	.word	0xffffffff


	//   ....[108]....
        /*0204*/ 	.word	0xffffffff


	//   ....[109]....
        /*0208*/ 	.word	0xffffffff


	//   ....[110]....
        /*020c*/ 	.word	0xffffffff


	//   ....[111]....
        /*0210*/ 	.word	0xffffffff


	//   ....[112]....
        /*0214*/ 	.word	0xffffffff


	//   ....[113]....
        /*0218*/ 	.word	0xffffffff


	//   ....[114]....
        /*021c*/ 	.word	0xffffffff


	//   ....[115]....
        /*0220*/ 	.word	0xffffffff


	//   ....[116]....
        /*0224*/ 	.word	0xffffffff


	//   ....[117]....
        /*0228*/ 	.word	0xffffffff


	//   ....[118]....
        /*022c*/ 	.word	0xffffffff


	//   ....[119]....
        /*0230*/ 	.word	0xffffffff


	//   ....[120]....
        /*0234*/ 	.word	0xffffffff


	//   ....[121]....
        /*0238*/ 	.word	0xffffffff


	//   ....[122]....
        /*023c*/ 	.word	0xffffffff


	//   ....[123]....
        /*0240*/ 	.word	0xffffffff


	//   ....[124]....
        /*0244*/ 	.word	0xffffffff


	//   ....[125]....
        /*0248*/ 	.word	0xffffffff


	//   ....[126]....
        /*024c*/ 	.word	0xffffffff


	//   ....[127]....
        /*0250*/ 	.word	0xffffffff


	//   ....[128]....
        /*0254*/ 	.word	0xffffffff


	//   ....[129]....
        /*0258*/ 	.word	0xffffffff


	//   ....[130]....
        /*025c*/ 	.word	0xffffffff


	//   ....[131]....
        /*0260*/ 	.word	0xffffffff


	//   ....[132]....
        /*0264*/ 	.word	0xffffffff


	//   ....[133]....
        /*0268*/ 	.word	0xffffffff


	//   ....[134]....
        /*026c*/ 	.word	0xffffffff


	//   ....[135]....
        /*0270*/ 	.word	0xffffffff


	//   ....[136]....
        /*0274*/ 	.word	0x0500000f


	//   ....[137]....
        /*0278*/ 	.word	0x0500000f


	//   ....[138]....
        /*027c*/ 	.word	0x0500000f


	//   ....[139]....
        /*0280*/ 	.word	0x0500000f


	//   ....[140]....
        /*0284*/ 	.word	0x0500000f


	//   ....[141]....
        /*0288*/ 	.word	0x0500000f


	//   ....[142]....
        /*028c*/ 	.word	0x0500000f


	//   ....[143]....
        /*0290*/ 	.word	0x0500000f


	//   ....[144]....
        /*0294*/ 	.word	0x0500000f


	//   ....[145]....
        /*0298*/ 	.word	0x0500000f


	//   ....[146]....
        /*029c*/ 	.word	0x0500000f


	//   ....[147]....
        /*02a0*/ 	.word	0x0500000f


	//   ....[148]....
        /*02a4*/ 	.word	0x0500000f


	//   ....[149]....
        /*02a8*/ 	.word	0x0500000f


	//   ....[150]....
        /*02ac*/ 	.word	0x0500000f


	//   ....[151]....
        /*02b0*/ 	.word	0x0500000f


	//   ....[152]....
        /*02b4*/ 	.word	0x0500000f


	//   ....[153]....
        /*02b8*/ 	.word	0x0500000f


	//   ....[154]....
        /*02bc*/ 	.word	0x0500000f


	//   ....[155]....
        /*02c0*/ 	.word	0x0500000f


	//   ....[156]....
        /*02c4*/ 	.word	0x0500000f


	//   ....[157]....
        /*02c8*/ 	.word	0x0500000f


	//   ....[158]....
        /*02cc*/ 	.word	0x0500000f


	//   ....[159]....
        /*02d0*/ 	.word	0x0500000f


	//   ....[160]....
        /*02d4*/ 	.word	0x0500000f


	//   ....[161]....
        /*02d8*/ 	.word	0x0500000f


	//   ....[162]....
        /*02dc*/ 	.word	0x0500000f


	//   ....[163]....
        /*02e0*/ 	.word	0x0500000f


	//   ....[164]....
        /*02e4*/ 	.word	0x0500000f


	//   ....[165]....
        /*02e8*/ 	.word	0x0500000f


	//   ....[166]....
        /*02ec*/ 	.word	0x0500000f


	//   ....[167]....
        /*02f0*/ 	.word	0x0500000f


	//   ....[168]....
        /*02f4*/ 	.word	0x0500000f


	//   ....[169]....
        /*02f8*/ 	.word	0x0500000f


	//   ....[170]....
        /*02fc*/ 	.word	0x0500000f


	//   ....[171]....
        /*0300*/ 	.word	0x0500000f


	//   ....[172]....
        /*0304*/ 	.word	0x0500000f


	//   ....[173]....
        /*0308*/ 	.word	0x0500000f


	//   ....[174]....
        /*030c*/ 	.word	0x0500000f


	//   ....[175]....
        /*0310*/ 	.word	0x0500000f


	//   ....[176]....
        /*0314*/ 	.word	0x0500000f


	//   ....[177]....
        /*0318*/ 	.word	0x0500000f


	//   ....[178]....
        /*031c*/ 	.word	0x0500000f


	//   ....[179]....
        /*0320*/ 	.word	0x0500000f


	//   ....[180]....
        /*0324*/ 	.word	0x0500000f


	//   ....[181]....
        /*0328*/ 	.word	0x0500000f


	//   ....[182]....
        /*032c*/ 	.word	0x0500000f


	//   ....[183]....
        /*0330*/ 	.word	0x0500000f


	//   ....[184]....
        /*0334*/ 	.word	0x0500000f


	//   ....[185]....
        /*0338*/ 	.word	0x0500000f


	//   ....[186]....
        /*033c*/ 	.word	0x0500000f


	//   ....[187]....
        /*0340*/ 	.word	0x0500000f


	//   ....[188]....
        /*0344*/ 	.word	0x0500000f


	//   ....[189]....
        /*0348*/ 	.word	0x0500000f


	//   ....[190]....
        /*034c*/ 	.word	0x0500000f


	//   ....[191]....
        /*0350*/ 	.word	0x0500000f


	//   ....[192]....
        /*0354*/ 	.word	0x0500000f


	//   ....[193]....
        /*0358*/ 	.word	0x0500000f


	//   ....[194]....
        /*035c*/ 	.word	0x0500000f


	//   ....[195]....
        /*0360*/ 	.word	0x0500000f


	//   ....[196]....
        /*0364*/ 	.word	0x0500000f


	//   ....[197]....
        /*0368*/ 	.word	0x0500000f


	//   ....[198]....
        /*036c*/ 	.word	0x0500000f


	//   ....[199]....
        /*0370*/ 	.word	0x0500000f


	//   ....[200]....
        /*0374*/ 	.word	0x0500000f


	//   ....[201]....
        /*0378*/ 	.word	0x0500000f


	//   ....[202]....
        /*037c*/ 	.word	0x0500000f


	//   ....[203]....
        /*0380*/ 	.word	0x0500000f


	//   ....[204]....
        /*0384*/ 	.word	0x0500000f


	//   ....[205]....
        /*0388*/ 	.word	0x0500000f


	//   ....[206]....
        /*038c*/ 	.word	0x0500000f


	//   ....[207]....
        /*0390*/ 	.word	0x0500000f


	//   ....[208]....
        /*0394*/ 	.word	0x0500000f


	//   ....[209]....
        /*0398*/ 	.word	0x0500000f


	//   ....[210]....
        /*039c*/ 	.word	0x0500000f


	//   ....[211]....
        /*03a0*/ 	.word	0x0500000f


	//   ....[212]....
        /*03a4*/ 	.word	0x0500000f


	//   ....[213]....
        /*03a8*/ 	.word	0x0500000f


	//   ....[214]....
        /*03ac*/ 	.word	0x0500000f


	//   ....[215]....
        /*03b0*/ 	.word	0x0500000f


	//   ....[216]....
        /*03b4*/ 	.word	0x0500000f


	//   ....[217]....
        /*03b8*/ 	.word	0x0500000f


	//   ....[218]....
        /*03bc*/ 	.word	0x0500000f


	//----- nvinfo : EIATTR_COOP_GROUP_INSTR_OFFSETS
	.align		4
.L_933:
        /*03c0*/ 	.byte	0x04, 0x28
        /*03c2*/ 	.short	(.L_935 - .L_934)


	//   ....[0]....
.L_934:
        /*03c4*/ 	.word	0x00000070


	//   ....[1]....
        /*03c8*/ 	.word	0x00000080


	//   ....[2]....
        /*03cc*/ 	.word	0x000002c0


	//   ....[3]....
        /*03d0*/ 	.word	0x00000420


	//   ....[4]....
        /*03d4*/ 	.word	0x00000540


	//   ....[5]....
        /*03d8*/ 	.word	0x000006a0


	//   ....[6]....
        /*03dc*/ 	.word	0x00001730


	//   ....[7]....
        /*03e0*/ 	.word	0x00002100


	//   ....[8]....
        /*03e4*/ 	.word	0x00002a30


	//   ....[9]....
        /*03e8*/ 	.word	0x00003c00


	//   ....[10]....
        /*03ec*/ 	.word	0x00003d10


	//   ....[11]....
        /*03f0*/ 	.word	0x00004660


	//   ....[12]....
        /*03f4*/ 	.word	0x000046d0


	//   ....[13]....
        /*03f8*/ 	.word	0x00005ec0


	//   ....[14]....
        /*03fc*/ 	.word	0x00006830


	//   ....[15]....
        /*0400*/ 	.word	0x00007410


	//   ....[16]....
        /*0404*/ 	.word	0x00007480


	//   ....[17]....
        /*0408*/ 	.word	0x00007dd0


	//   ....[18]....
        /*040c*/ 	.word	0x00007e30


	//   ....[19]....
        /*0410*/ 	.word	0x0000a4c0


	//   ....[20]....
        /*0414*/ 	.word	0x0000a510


	//   ....[21]....
        /*0418*/ 	.word	0x0000a530


	//   ....[22]....
        /*041c*/ 	.word	0x0000a550


	//   ....[23]....
        /*0420*/ 	.word	0x0000c2e0


	//   ....[24]....
        /*0424*/ 	.word	0x0000cc40


	//   ....[25]....
        /*0428*/ 	.word	0x0000d7c0


	//   ....[26]....
        /*042c*/ 	.word	0x0000d7e0


	//   ....[27]....
        /*0430*/ 	.word	0x0000e200


	//   ....[28]....
        /*0434*/ 	.word	0x0000e260


	//   ....[29]....
        /*0438*/ 	.word	0x0000f340


	//   ....[30]....
        /*043c*/ 	.word	0x0000f370


	//   ....[31]....
        /*0440*/ 	.word	0x0000f430


	//   ....[32]....
        /*0444*/ 	.word	0x0000f450


	//   ....[33]....
        /*0448*/ 	.word	0x000105b0


	//   ....[34]....
        /*044c*/ 	.word	0x00010610


	//   ....[35]....
        /*0450*/ 	.word	0x00010660


	//   ....[36]....
        /*0454*/ 	.word	0x000106c0


	//   ....[37]....
        /*0458*/ 	.word	0x00010b90


	//   ....[38]....
        /*045c*/ 	.word	0x00010bd0


	//   ....[39]....
        /*0460*/ 	.word	0x00010c90


	//   ....[40]....
        /*0464*/ 	.word	0x00010cb0


	//   ....[41]....
        /*0468*/ 	.word	0x00010d70


	//   ....[42]....
        /*046c*/ 	.word	0x00010d90


	//   ....[43]....
        /*0470*/ 	.word	0x00010e60


	//   ....[44]....
        /*0474*/ 	.word	0x00010e80


	//   ....[45]....
        /*0478*/ 	.word	0x00011520


	//   ....[46]....
        /*047c*/ 	.word	0x00011540


	//   ....[47]....
        /*0480*/ 	.word	0x00011600


	//   ....[48]....
        /*0484*/ 	.word	0x00011620


	//   ....[49]....
        /*0488*/ 	.word	0x000116e0


	//   ....[50]....
        /*048c*/ 	.word	0x00011700


	//   ....[51]....
        /*0490*/ 	.word	0x000117d0


	//   ....[52]....
        /*0494*/ 	.word	0x000117f0


	//   ....[53]....
        /*0498*/ 	.word	0x00011960


	//   ....[54]....
        /*049c*/ 	.word	0x000130e0


	//   ....[55]....
        /*04a0*/ 	.word	0x00013100


	//   ....[56]....
        /*04a4*/ 	.word	0x00013110


	//   ....[57]....
        /*04a8*/ 	.word	0x00013150


	//   ....[58]....
        /*04ac*/ 	.word	0x000131d0


	//   ....[59]....
        /*04b0*/ 	.word	0x000131f0


	//   ....[60]....
        /*04b4*/ 	.word	0x00013270


	//   ....[61]....
        /*04b8*/ 	.word	0x00013290


	//   ....[62]....
        /*04bc*/ 	.word	0x00013310


	//   ....[63]....
        /*04c0*/ 	.word	0x00013330


	//   ....[64]....
        /*04c4*/ 	.word	0x000133b0


	//   ....[65]....
        /*04c8*/ 	.word	0x000133d0


	//   ....[66]....
        /*04cc*/ 	.word	0x00013450


	//   ....[67]....
        /*04d0*/ 	.word	0x00013470


	//   ....[68]....
        /*04d4*/ 	.word	0x000134f0


	//   ....[69]....
        /*04d8*/ 	.word	0x00013510


	//   ....[70]....
        /*04dc*/ 	.word	0x00013b40


	//   ....[71]....
        /*04e0*/ 	.word	0x00013b60


	//   ....[72]....
        /*04e4*/ 	.word	0x00013b90


	//   ....[73]....
        /*04e8*/ 	.word	0x00013bd0


	//   ....[74]....
        /*04ec*/ 	.word	0x00013c40


	//   ....[75]....
        /*04f0*/ 	.word	0x00013c60


	//   ....[76]....
        /*04f4*/ 	.word	0x00013ce0


	//   ....[77]....
        /*04f8*/ 	.word	0x00013d00


	//   ....[78]....
        /*04fc*/ 	.word	0x00013d80


	//   ....[79]....
        /*0500*/ 	.word	0x00013da0


	//   ....[80]....
        /*0504*/ 	.word	0x00013e20


	//   ....[81]....
        /*0508*/ 	.word	0x00013e40


	//   ....[82]....
        /*050c*/ 	.word	0x00013ec0


	//   ....[83]....
        /*0510*/ 	.word	0x00013ee0


	//   ....[84]....
        /*0514*/ 	.word	0x00013f60


	//   ....[85]....
        /*0518*/ 	.word	0x00013f80


	//   ....[86]....
        /*051c*/ 	.word	0x00014640


	//   ....[87]....
        /*0520*/ 	.word	0x00014670


	//   ....[88]....
        /*0524*/ 	.word	0x00014680


	//   ....[89]....
        /*0528*/ 	.word	0x000146d0


	//   ....[90]....
        /*052c*/ 	.word	0x000146e0


	//   ....[91]....
        /*0530*/ 	.word	0x00014730


	//   ....[92]....
        /*0534*/ 	.word	0x00014740


	//   ....[93]....
        /*0538*/ 	.word	0x00014790


	//   ....[94]....
        /*053c*/ 	.word	0x000147a0


	//   ....[95]....
        /*0540*/ 	.word	0x000147f0


	//   ....[96]....
        /*0544*/ 	.word	0x00014800


	//   ....[97]....
        /*0548*/ 	.word	0x00014850


	//   ....[98]....
        /*054c*/ 	.word	0x00014860


	//   ....[99]....
        /*0550*/ 	.word	0x000148b0


	//   ....[100]....
        /*0554*/ 	.word	0x000148c0


	//   ....[101]....
        /*0558*/ 	.word	0x000148d0


	//   ....[102]....
        /*055c*/ 	.word	0x00014b70


	//   ....[103]....
        /*0560*/ 	.word	0x00014b90


	//   ....[104]....
        /*0564*/ 	.word	0x00014bb0


	//   ....[105]....
        /*0568*/ 	.word	0x00014c10


	//   ....[106]....
        /*056c*/ 	.word	0x00014c30


	//   ....[107]....
        /*0570*/ 	.word	0x00014c90


	//   ....[108]....
        /*0574*/ 	.word	0x00014cb0


	//   ....[109]....
        /*0578*/ 	.word	0x00014d10


	//   ....[110]....
        /*057c*/ 	.word	0x00014d30


	//   ....[111]....
        /*0580*/ 	.word	0x00014d90


	//   ....[112]....
        /*0584*/ 	.word	0x00014db0


	//   ....[113]....
        /*0588*/ 	.word	0x00014e10


	//   ....[114]....
        /*058c*/ 	.word	0x00014e30


	//   ....[115]....
        /*0590*/ 	.word	0x00014e90


	//   ....[116]....
        /*0594*/ 	.word	0x00014eb0


	//   ....[117]....
        /*0598*/ 	.word	0x00014ec0


	//   ....[118]....
        /*059c*/ 	.word	0x00015460


	//   ....[119]....
        /*05a0*/ 	.word	0x00015480


	//   ....[120]....
        /*05a4*/ 	.word	0x000154a0


	//   ....[121]....
        /*05a8*/ 	.word	0x000154e0


	//   ....[122]....
        /*05ac*/ 	.word	0x00015530


	//   ....[123]....
        /*05b0*/ 	.word	0x00015560


	//   ....[124]....
        /*05b4*/ 	.word	0x000155b0


	//   ....[125]....
        /*05b8*/ 	.word	0x000155e0


	//   ....[126]....
        /*05bc*/ 	.word	0x00015630


	//   ....[127]....
        /*05c0*/ 	.word	0x00015660


	//   ....[128]....
        /*05c4*/ 	.word	0x000156b0


	//   ....[129]....
        /*05c8*/ 	.word	0x000156e0


	//   ....[130]....
        /*05cc*/ 	.word	0x00015730


	//   ....[131]....
        /*05d0*/ 	.word	0x00015760


	//   ....[132]....
        /*05d4*/ 	.word	0x000157b0


	//   ....[133]....
        /*05d8*/ 	.word	0x000157e0


	//   ....[134]....
        /*05dc*/ 	.word	0x00015ac0


	//   ....[135]....
        /*05e0*/ 	.word	0x00015c90


	//   ....[136]....
        /*05e4*/ 	.word	0x000162e0


	//   ....[137]....
        /*05e8*/ 	.word	0x000163c0


	//   ....[138]....
        /*05ec*/ 	.word	0x00016460


	//   ....[139]....
        /*05f0*/ 	.word	0x000164e0


	//   ....[140]....
        /*05f4*/ 	.word	0x000165a0


	//   ....[141]....
        /*05f8*/ 	.word	0x00016610


	//   ....[142]....
        /*05fc*/ 	.word	0x000166e0


	//   ....[143]....
        /*0600*/ 	.word	0x00016760


	//   ....[144]....
        /*0604*/ 	.word	0x00016830


	//   ....[145]....
        /*0608*/ 	.word	0x000168b0


	//   ....[146]....
        /*060c*/ 	.word	0x00016980


	//   ....[147]....
        /*0610*/ 	.word	0x00016a00


	//   ....[148]....
        /*0614*/ 	.word	0x00016ad0


	//   ....[149]....
        /*0618*/ 	.word	0x00016b50


	//   ....[150]....
        /*061c*/ 	.word	0x00016c20


	//   ....[151]....
        /*0620*/ 	.word	0x00016ca0


	//   ....[152]....
        /*0624*/ 	.word	0x00016d60


	//   ....[153]....
        /*0628*/ 	.word	0x00016df0


	//   ....[154]....
        /*062c*/ 	.word	0x00016e60


	//   ....[155]....
        /*0630*/ 	.word	0x00016ee0


	//   ....[156]....
        /*0634*/ 	.word	0x00016f90


	//   ....[157]....
        /*0638*/ 	.word	0x00017000


	//   ....[158]....
        /*063c*/ 	.word	0x000170e0


	//   ....[159]....
        /*0640*/ 	.word	0x00017150


	//   ....[160]....
        /*0644*/ 	.word	0x00017230


	//   ....[161]....
        /*0648*/ 	.word	0x000172a0


	//   ....[162]....
        /*064c*/ 	.word	0x00017380


	//   ....[163]....
        /*0650*/ 	.word	0x000173f0


	//   ....[164]....
        /*0654*/ 	.word	0x000174d0


	//   ....[165]....
        /*0658*/ 	.word	0x00017540


	//   ....[166]....
        /*065c*/ 	.word	0x00017620


	//   ....[167]....
        /*0660*/ 	.word	0x00017690


	//   ....[168]....
        /*0664*/ 	.word	0x00017750


	//   ....[169]....
        /*0668*/ 	.word	0x00017880


	//   ....[170]....
        /*066c*/ 	.word	0x00017920


	//   ....[171]....
        /*0670*/ 	.word	0x00017990


	//   ....[172]....
        /*0674*/ 	.word	0x00017a50


	//   ....[173]....
        /*0678*/ 	.word	0x00017ab0


	//   ....[174]....
        /*067c*/ 	.word	0x00017b70


	//   ....[175]....
        /*0680*/ 	.word	0x00017bd0


	//   ....[176]....
        /*0684*/ 	.word	0x00017c90


	//   ....[177]....
        /*0688*/ 	.word	0x00017cf0


	//   ....[178]....
        /*068c*/ 	.word	0x00017db0


	//   ....[179]....
        /*0690*/ 	.word	0x00017e10


	//   ....[180]....
        /*0694*/ 	.word	0x00017ed0


	//   ....[181]....
        /*0698*/ 	.word	0x00017f30


	//   ....[182]....
        /*069c*/ 	.word	0x00017ff0


	//   ....[183]....
        /*06a0*/ 	.word	0x00018050


	//   ....[184]....
        /*06a4*/ 	.word	0x00018110


	//   ....[185]....
        /*06a8*/ 	.word	0x000181f0


	//   ....[186]....
        /*06ac*/ 	.word	0x00018290


	//   ....[187]....
        /*06b0*/ 	.word	0x000182f0


	//   ....[188]....
        /*06b4*/ 	.word	0x000183c0


	//   ....[189]....
        /*06b8*/ 	.word	0x00018420


	//   ....[190]....
        /*06bc*/ 	.word	0x000184f0


	//   ....[191]....
        /*06c0*/ 	.word	0x00018550


	//   ....[192]....
        /*06c4*/ 	.word	0x00018620


	//   ....[193]....
        /*06c8*/ 	.word	0x00018680


	//   ....[194]....
        /*06cc*/ 	.word	0x00018750


	//   ....[195]....
        /*06d0*/ 	.word	0x000187b0


	//   ....[196]....
        /*06d4*/ 	.word	0x00018880


	//   ....[197]....
        /*06d8*/ 	.word	0x000188e0


	//   ....[198]....
        /*06dc*/ 	.word	0x000189b0


	//   ....[199]....
        /*06e0*/ 	.word	0x00018a10


	//   ....[200]....
        /*06e4*/ 	.word	0x00018ad0


	//   ....[201]....
        /*06e8*/ 	.word	0x00018bf0


	//   ....[202]....
        /*06ec*/ 	.word	0x00018c90


	//   ....[203]....
        /*06f0*/ 	.word	0x00018cf0


	//   ....[204]....
        /*06f4*/ 	.word	0x00018dc0


	//   ....[205]....
        /*06f8*/ 	.word	0x00018e60


	//   ....[206]....
        /*06fc*/ 	.word	0x00018f20


	//   ....[207]....
        /*0700*/ 	.word	0x00018fc0


	//   ....[208]....
        /*0704*/ 	.word	0x00019080


	//   ....[209]....
        /*0708*/ 	.word	0x00019120


	//   ....[210]....
        /*070c*/ 	.word	0x000191e0


	//   ....[211]....
        /*0710*/ 	.word	0x00019280


	//   ....[212]....
        /*0714*/ 	.word	0x00019340


	//   ....[213]....
        /*0718*/ 	.word	0x000193e0


	//   ....[214]....
        /*071c*/ 	.word	0x000194a0


	//   ....[215]....
        /*0720*/ 	.word	0x00019540


	//   ....[216]....
        /*0724*/ 	.word	0x00019600


	//   ....[217]....
        /*0728*/ 	.word	0x000196d0


	//   ....[218]....
        /*072c*/ 	.word	0x000197f0


	//----- nvinfo : EIATTR_REG_RECONFIG
	.align		4
.L_935:
        /*0730*/ 	.byte	0x01, 0x54
	.zero		2


	//----- nvinfo : EIATTR_SYSCALL_OFFSETS
	.align		4
        /*0734*/ 	.byte	0x04, 0x46
        /*0736*/ 	.short	(.L_937 - .L_936)


	//   ....[0]....
.L_936:
        /*0738*/ 	.word	0x00001910


	//   ....[1]....
        /*073c*/ 	.word	0x000127c0


	//   ....[2]....
        /*0740*/ 	.word	0x00012910


	//   ....[3]....
        /*0744*/ 	.word	0x00012a00


	//   ....[4]....
        /*0748*/ 	.word	0x00013800


	//----- nvinfo : EIATTR_MBARRIER_INSTR_OFFSETS
	.align		4
.L_937:
        /*074c*/ 	.byte	0x04, 0x39
        /*074e*/ 	.short	(.L_939 - .L_938)


	//   ....[0]....
.L_938:
        /*0750*/ 	.word	0x00000170
        /*0754*/ 	.word	0x000000ff
        /*0758*/ 	.word	0x00028800
        /*075c*/ 	.short	0x0100
        /*075e*/ 	.byte	0x08
	.zero		1


	//   ....[1]....
        /*0760*/ 	.word	0x00000180
        /*0764*/ 	.word	0x000000ff
        /*0768*/ 	.word	0x00028820
        /*076c*/ 	.short	0x0100
        /*076e*/ 	.byte	0x08
	.zero		1


	//   ....[2]....
        /*0770*/ 	.word	0x00000270
        /*0774*/ 	.word	0x000000ff
        /*0778*/ 	.word	0x00028830
        /*077c*/ 	.short	0x0100
        /*077e*/ 	.byte	0x08
	.zero		1


	//   ....[3]....
        /*0780*/ 	.word	0x00000280
        /*0784*/ 	.word	0x000000ff
        /*0788*/ 	.word	0x00028840
        /*078c*/ 	.short	0x0100
        /*078e*/ 	.byte	0x08
	.zero		1


	//   ....[4]....
        /*0790*/ 	.word	0x00000290
        /*0794*/ 	.word	0x000000ff
        /*0798*/ 	.word	0x00028838
        /*079c*/ 	.short	0x0100
        /*079e*/ 	.byte	0x08
	.zero		1


	//   ....[5]....
        /*07a0*/ 	.word	0x000002a0
        /*07a4*/ 	.word	0x000000ff
        /*07a8*/ 	.word	0x00028848
        /*07ac*/ 	.short	0x0100
        /*07ae*/ 	.byte	0x08
	.zero		1


	//   ....[6]....
        /*07b0*/ 	.word	0x000003d0
        /*07b4*/ 	.word	0x000000ff
        /*07b8*/ 	.word	0x00028850
        /*07bc*/ 	.short	0x0100
        /*07be*/ 	.byte	0x08
	.zero		1


	//   ....[7]....
        /*07c0*/ 	.word	0x000003e0
        /*07c4*/ 	.word	0x000000ff
        /*07c8*/ 	.word	0x00028860
        /*07cc*/ 	.short	0x0100
        /*07ce*/ 	.byte	0x08
	.zero		1


	//   ....[8]....
        /*07d0*/ 	.word	0x000003f0
        /*07d4*/ 	.word	0x000000ff
        /*07d8*/ 	.word	0x00028858
        /*07dc*/ 	.short	0x0100
        /*07de*/ 	.byte	0x08
	.zero		1


	//   ....[9]....
        /*07e0*/ 	.word	0x00000400
        /*07e4*/ 	.word	0x000000ff
        /*07e8*/ 	.word	0x00028868
        /*07ec*/ 	.short	0x0100
        /*07ee*/ 	.byte	0x08
	.zero		1


	//   ....[10]....
        /*07f0*/ 	.word	0x000004f0
        /*07f4*/ 	.word	0x000000ff
        /*07f8*/ 	.word	0x00028870
        /*07fc*/ 	.short	0x0100
        /*07fe*/ 	.byte	0x06
	.zero		1


	//   ....[11]....
        /*0800*/ 	.word	0x00000500
        /*0804*/ 	.word	0x000000ff
        /*0808*/ 	.word	0x00028880
        /*080c*/ 	.short	0x0100
        /*080e*/ 	.byte	0x06
	.zero		1


	//   ....[12]....
        /*0810*/ 	.word	0x00000510
        /*0814*/ 	.word	0x000000ff
        /*0818*/ 	.word	0x00028878
        /*081c*/ 	.short	0x0100
        /*081e*/ 	.byte	0x06
	.zero		1


	//   ....[13]....
        /*0820*/ 	.word	0x00000520
        /*0824*/ 	.word	0x000000ff
        /*0828*/ 	.word	0x00028888
        /*082c*/ 	.short	0x0100
        /*082e*/ 	.byte	0x06
	.zero		1


	//   ....[14]....
        /*0830*/ 	.word	0x00000650
        /*0834*/ 	.word	0x000000ff
        /*0838*/ 	.word	0x00028890
        /*083c*/ 	.short	0x0100
        /*083e*/ 	.byte	0x08
	.zero		1


	//   ....[15]....
        /*0840*/ 	.word	0x00000660
        /*0844*/ 	.word	0x000000ff
        /*0848*/ 	.word	0x000288a0
        /*084c*/ 	.short	0x0100
        /*084e*/ 	.byte	0x08
	.zero		1


	//   ....[16]....
        /*0850*/ 	.word	0x00000670
        /*0854*/ 	.word	0x000000ff
        /*0858*/ 	.word	0x00028898
        /*085c*/ 	.short	0x0100
        /*085e*/ 	.byte	0x08
	.zero		1


	//   ....[17]....
        /*0860*/ 	.word	0x00000680
        /*0864*/ 	.word	0x000000ff
        /*0868*/ 	.word	0x000288a8
        /*086c*/ 	.short	0x0100
        /*086e*/ 	.byte	0x08
	.zero		1


	//   ....[18]....
        /*0870*/ 	.word	0x000007c0
        /*0874*/ 	.word	0x000000ff
        /*0878*/ 	.word	0x000288b0
        /*087c*/ 	.short	0x0100
        /*087e*/ 	.byte	0x08
	.zero		1


	//   ....[19]....
        /*0880*/ 	.word	0x000007d0
        /*0884*/ 	.word	0x000000ff
        /*0888*/ 	.word	0x000288c0
        /*088c*/ 	.short	0x0100
        /*088e*/ 	.byte	0x08
	.zero		1


	//   ....[20]....
        /*0890*/ 	.word	0x000007e0
        /*0894*/ 	.word	0x000000ff
        /*0898*/ 	.word	0x000288b8
        /*089c*/ 	.short	0x0100
        /*089e*/ 	.byte	0x08
	.zero		1


	//   ....[21]....
        /*08a0*/ 	.word	0x000007f0
        /*08a4*/ 	.word	0x000000ff
        /*08a8*/ 	.word	0x000288c8
        /*08ac*/ 	.short	0x0100
        /*08ae*/ 	.byte	0x08
	.zero		1


	//   ....[22]....
        /*08b0*/ 	.word	0x00001990
        /*08b4*/ 	.word	0x000000ff
        /*08b8*/ 	.word	0x00028800
        /*08bc*/ 	.short	0x010a
        /*08be*/ 	.byte	0x29
	.zero		1


	//   ....[23]....
        /*08c0*/ 	.word	0x00001a10
        /*08c4*/ 	.word	0x00000009
        /*08c8*/ 	.word	0x00028830
        /*08cc*/ 	.short	0x010a
        /*08ce*/ 	.byte	0x3f
	.zero		1


	//   ....[24]....
        /*08d0*/ 	.word	0x00001a50
        /*08d4*/ 	.word	0x00000009
        /*08d8*/ 	.word	0x00028830
        /*08dc*/ 	.short	0x010a
        /*08de*/ 	.byte	0x3f
	.zero		1


	//   ....[25]....
        /*08e0*/ 	.word	0x00002440
        /*08e4*/ 	.word	0x000000ff
        /*08e8*/ 	.word	0x00000000
        /*08ec*/ 	.short	0x0101
        /*08ee*/ 	.byte	0x06
	.zero		1


	//   ....[26]....
        /*08f0*/ 	.word	0x000055f0
        /*08f4*/ 	.word	0x000000ff
        /*08f8*/ 	.word	0x00028830
        /*08fc*/ 	.short	0x010a
        /*08fe*/ 	.byte	0x06
	.zero		1


	//   ....[27]....
        /*0900*/ 	.word	0x00005630
        /*0904*/ 	.word	0x000000ff
        /*0908*/ 	.word	0x00028830
        /*090c*/ 	.short	0x010a
        /*090e*/ 	.byte	0x06
	.zero		1


	//   ....[28]....
        /*0910*/ 	.word	0x00005980
        /*0914*/ 	.word	0x000000ff
        /*0918*/ 	.word	0x00028850
        /*091c*/ 	.short	0x010a
        /*091e*/ 	.byte	0x06
	.zero		1


	//   ....[29]....
        /*0920*/ 	.word	0x000059c0
        /*0924*/ 	.word	0x000000ff
        /*0928*/ 	.word	0x00028850
        /*092c*/ 	.short	0x010a
        /*092e*/ 	.byte	0x06
	.zero		1


	//   ....[30]....
        /*0930*/ 	.word	0x00006240
        /*0934*/ 	.word	0x000000ff
        /*0938*/ 	.word	0x00000000
        /*093c*/ 	.short	0x0101
        /*093e*/ 	.byte	0x06
	.zero		1


	//   ....[31]....
        /*0940*/ 	.word	0x000088a0
        /*0944*/ 	.word	0x000000ff
        /*0948*/ 	.word	0x00000000
        /*094c*/ 	.short	0x0101
        /*094e*/ 	.byte	0x06
	.zero		1


	//   ....[32]....
        /*0950*/ 	.word	0x000091b0
        /*0954*/ 	.word	0x000000ff
        /*0958*/ 	.word	0x00028830
        /*095c*/ 	.short	0x010a
        /*095e*/ 	.byte	0x06
	.zero		1


	//   ....[33]....
        /*0960*/ 	.word	0x000091f0
        /*0964*/ 	.word	0x000000ff
        /*0968*/ 	.word	0x00028830
        /*096c*/ 	.short	0x010a
        /*096e*/ 	.byte	0x06
	.zero		1


	//   ....[34]....
        /*0970*/ 	.word	0x00009540
        /*0974*/ 	.word	0x000000ff
        /*0978*/ 	.word	0x00028850
        /*097c*/ 	.short	0x010a
        /*097e*/ 	.byte	0x06
	.zero		1


	//   ....[35]....
        /*0980*/ 	.word	0x00009580
        /*0984*/ 	.word	0x000000ff
        /*0988*/ 	.word	0x00028850
        /*098c*/ 	.short	0x010a
        /*098e*/ 	.byte	0x06
	.zero		1


	//   ....[36]....
        /*0990*/ 	.word	0x00009e40
        /*0994*/ 	.word	0x000000ff
        /*0998*/ 	.word	0x00000000
        /*099c*/ 	.short	0x0101
        /*099e*/ 	.byte	0x06
	.zero		1


	//   ....[37]....
        /*09a0*/ 	.word	0x0000b330
        /*09a4*/ 	.word	0x000000ff
        /*09a8*/ 	.word	0x00000000
        /*09ac*/ 	.short	0x0101
        /*09ae*/ 	.byte	0x06
	.zero		1


	//   ....[38]....
        /*09b0*/ 	.word	0x0000ba40
        /*09b4*/ 	.word	0x000000ff
        /*09b8*/ 	.word	0x00028830
        /*09bc*/ 	.short	0x010a
        /*09be*/ 	.byte	0x06
	.zero		1


	//   ....[39]....
        /*09c0*/ 	.word	0x0000ba80
        /*09c4*/ 	.word	0x000000ff
        /*09c8*/ 	.word	0x00028830
        /*09cc*/ 	.short	0x010a
        /*09ce*/ 	.byte	0x06
	.zero		1


	//   ....[40]....
        /*09d0*/ 	.word	0x0000bda0
        /*09d4*/ 	.word	0x000000ff
        /*09d8*/ 	.word	0x00028850
        /*09dc*/ 	.short	0x010a
        /*09de*/ 	.byte	0x06
	.zero		1


	//   ....[41]....
        /*09e0*/ 	.word	0x0000bde0
        /*09e4*/ 	.word	0x000000ff
        /*09e8*/ 	.word	0x00028850
        /*09ec*/ 	.short	0x010a
        /*09ee*/ 	.byte	0x06
	.zero		1


	//   ....[42]....
        /*09f0*/ 	.word	0x0000c640
        /*09f4*/ 	.word	0x000000ff
        /*09f8*/ 	.word	0x00000000
        /*09fc*/ 	.short	0x0101
        /*09fe*/ 	.byte	0x06
	.zero		1


	//   ....[43]....
        /*0a00*/ 	.word	0x0000ecb0
        /*0a04*/ 	.word	0x000000ff
        /*0a08*/ 	.word	0x00000000
        /*0a0c*/ 	.short	0x0101
        /*0a0e*/ 	.byte	0x06
	.zero		1


	//   ....[44]....
        /*0a10*/ 	.word	0x0000f2b0
        /*0a14*/ 	.word	0x000000ff
        /*0a18*/ 	.word	0x00028850
        /*0a1c*/ 	.short	0x010a
        /*0a1e*/ 	.byte	0x05
	.zero		1


	//   ....[45]....
        /*0a20*/ 	.word	0x0000f2f0
        /*0a24*/ 	.word	0x000000ff
        /*0a28*/ 	.word	0x00028850
        /*0a2c*/ 	.short	0x010a
        /*0a2e*/ 	.byte	0x05
	.zero		1


	//   ....[46]....
        /*0a30*/ 	.word	0x0000f860
        /*0a34*/ 	.word	0x000000ff
        /*0a38*/ 	.word	0x00000000
        /*0a3c*/ 	.short	0x0101
        /*0a3e*/ 	.byte	0x04
	.zero		1


	//   ....[47]....
        /*0a40*/ 	.word	0x00010bc0
        /*0a44*/ 	.word	0x00000025
        /*0a48*/ 	.word	0x00000000
        /*0a4c*/ 	.short	0x0101
        /*0a4e*/ 	.byte	0x3f
	.zero		1


	//   ....[48]....
        /*0a50*/ 	.word	0x00012f20
        /*0a54*/ 	.word	0x00000007
        /*0a58*/ 	.word	0x00028840
        /*0a5c*/ 	.short	0x010a
        /*0a5e*/ 	.byte	0x3f
	.zero		1


	//   ....[49]....
        /*0a60*/ 	.word	0x000135e0
        /*0a64*/ 	.word	0x00000007
        /*0a68*/ 	.word	0x00028830
        /*0a6c*/ 	.short	0x0107
        /*0a6e*/ 	.byte	0x3f
	.zero		1


	//   ....[50]....
        /*0a70*/ 	.word	0x000136b0
        /*0a74*/ 	.word	0x00000007
        /*0a78*/ 	.word	0x00028830
        /*0a7c*/ 	.short	0x0101
        /*0a7e*/ 	.byte	0x3f
	.zero		1


	//   ....[51]....
        /*0a80*/ 	.word	0x00014050
        /*0a84*/ 	.word	0x00000010
        /*0a88*/ 	.word	0x00028800
        /*0a8c*/ 	.short	0x0107
        /*0a8e*/ 	.byte	0x3f
	.zero		1


	//   ....[52]....
        /*0a90*/ 	.word	0x00014120
        /*0a94*/ 	.word	0x00000010
        /*0a98*/ 	.word	0x00028800
        /*0a9c*/ 	.short	0x0101
        /*0a9e*/ 	.byte	0x3f
	.zero		1


	//   ....[53]....
        /*0aa0*/ 	.word	0x00014140
        /*0aa4*/ 	.word	0x00000010
        /*0aa8*/ 	.word	0x00028820
        /*0aac*/ 	.short	0x010a
        /*0aae*/ 	.byte	0x3f
	.zero		1


	//   ....[54]....
        /*0ab0*/ 	.word	0x00014490
        /*0ab4*/ 	.word	0x00000006
        /*0ab8*/ 	.word	0x00028840
        /*0abc*/ 	.short	0x010a
        /*0abe*/ 	.byte	0x3f
	.zero		1


	//   ....[55]....
        /*0ac0*/ 	.word	0x000149a0
        /*0ac4*/ 	.word	0x00000006
        /*0ac8*/ 	.word	0x00028830
        /*0acc*/ 	.short	0x0107
        /*0ace*/ 	.byte	0x3f
	.zero		1


	//   ....[56]....
        /*0ad0*/ 	.word	0x00014a60
        /*0ad4*/ 	.word	0x00000006
        /*0ad8*/ 	.word	0x00028830
        /*0adc*/ 	.short	0x0101
        /*0ade*/ 	.byte	0x3f
	.zero		1


	//   ....[57]....
        /*0ae0*/ 	.word	0x00014ac0
        /*0ae4*/ 	.word	0x00000006
        /*0ae8*/ 	.word	0x00028860
        /*0aec*/ 	.short	0x010a
        /*0aee*/ 	.byte	0x3f
	.zero		1


	//   ....[58]....
        /*0af0*/ 	.word	0x00015050
        /*0af4*/ 	.word	0x00000006
        /*0af8*/ 	.word	0x00028850
        /*0afc*/ 	.short	0x0107
        /*0afe*/ 	.byte	0x3f
	.zero		1


	//   ....[59]....
        /*0b00*/ 	.word	0x000151b0
        /*0b04*/ 	.word	0x00000006
        /*0b08*/ 	.word	0x00028850
        /*0b0c*/ 	.short	0x0101
        /*0b0e*/ 	.byte	0x3f
	.zero		1


	//   ....[60]....
        /*0b10*/ 	.word	0x000153c0
        /*0b14*/ 	.word	0x00000004
        /*0b18*/ 	.word	0x00028860
        /*0b1c*/ 	.short	0x010a
        /*0b1e*/ 	.byte	0x3f
	.zero		1


	//   ....[61]....
        /*0b20*/ 	.word	0x000158c0
        /*0b24*/ 	.word	0x00000004
        /*0b28*/ 	.word	0x00028850
        /*0b2c*/ 	.short	0x0107
        /*0b2e*/ 	.byte	0x3f
	.zero		1


	//   ....[62]....
        /*0b30*/ 	.word	0x00015980
        /*0b34*/ 	.word	0x00000004
        /*0b38*/ 	.word	0x00028850
        /*0b3c*/ 	.short	0x0101
        /*0b3e*/ 	.byte	0x3f
	.zero		1


	//   ....[63]....
        /*0b40*/ 	.word	0x00015c10
        /*0b44*/ 	.word	0x00000004
        /*0b48*/ 	.word	0x00028820
        /*0b4c*/ 	.short	0x010a
        /*0b4e*/ 	.byte	0x3f
	.zero		1


	//   ....[64]....
        /*0b50*/ 	.word	0x00015d90
        /*0b54*/ 	.word	0x00000005
        /*0b58*/ 	.word	0x00028840
        /*0b5c*/ 	.short	0x010a
        /*0b5e*/ 	.byte	0x3f
	.zero		1


	//   ....[65]....
        /*0b60*/ 	.word	0x00015e30
        /*0b64*/ 	.word	0x00000017
        /*0b68*/ 	.word	0x00028840
        /*0b6c*/ 	.short	0x010a
        /*0b6e*/ 	.byte	0x3f
	.zero		1


	//   ....[66]....
        /*0b70*/ 	.word	0x00015e70
        /*0b74*/ 	.word	0x00000005
        /*0b78*/ 	.word	0x00028860
        /*0b7c*/ 	.short	0x010a
        /*0b7e*/ 	.byte	0x3f
	.zero		1


	//   ....[67]....
        /*0b80*/ 	.word	0x00015eb0
        /*0b84*/ 	.word	0x00000017
        /*0b88*/ 	.word	0x00028860
        /*0b8c*/ 	.short	0x010a
        /*0b8e*/ 	.byte	0x3f
	.zero		1


	//   ....[68]....
        /*0b90*/ 	.word	0x00015f20
        /*0b94*/ 	.word	0x00000003
        /*0b98*/ 	.word	0x00028800
        /*0b9c*/ 	.short	0x010a
        /*0b9e*/ 	.byte	0x3f
	.zero		1


	//   ....[69]....
        /*0ba0*/ 	.word	0x00015f70
        /*0ba4*/ 	.word	0x00000009
        /*0ba8*/ 	.word	0x00028830
        /*0bac*/ 	.short	0x010a
        /*0bae*/ 	.byte	0x3f
	.zero		1


	//   ....[70]....
        /*0bb0*/ 	.word	0x00015fd0
        /*0bb4*/ 	.word	0x00000007
        /*0bb8*/ 	.word	0x00028830
        /*0bbc*/ 	.short	0x010a
        /*0bbe*/ 	.byte	0x3f
	.zero		1


	//   ....[71]....
        /*0bc0*/ 	.word	0x00016030
        /*0bc4*/ 	.word	0x00000007
        /*0bc8*/ 	.word	0x00028850
        /*0bcc*/ 	.short	0x010a
        /*0bce*/ 	.byte	0x3f
	.zero		1


	//   ....[72]....
        /*0bd0*/ 	.word	0x00016090
        /*0bd4*/ 	.word	0x00000006
        /*0bd8*/ 	.word	0x00028830
        /*0bdc*/ 	.short	0x010a
        /*0bde*/ 	.byte	0x3f
	.zero		1


	//   ....[73]....
        /*0be0*/ 	.word	0x000160f0
        /*0be4*/ 	.word	0x00000006
        /*0be8*/ 	.word	0x00028850
        /*0bec*/ 	.short	0x010a
        /*0bee*/ 	.byte	0x3f
	.zero		1


	//   ....[74]....
        /*0bf0*/ 	.word	0x00016150
        /*0bf4*/ 	.word	0x00000007
        /*0bf8*/ 	.word	0x00028830
        /*0bfc*/ 	.short	0x010a
        /*0bfe*/ 	.byte	0x3f
	.zero		1


	//   ....[75]....
        /*0c00*/ 	.word	0x000161b0
        /*0c04*/ 	.word	0x00000007
        /*0c08*/ 	.word	0x00028850
        /*0c0c*/ 	.short	0x010a
        /*0c0e*/ 	.byte	0x3f
	.zero		1


	//   ....[76]....
        /*0c10*/ 	.word	0x00016210
        /*0c14*/ 	.word	0x00000004
        /*0c18*/ 	.word	0x00028850
        /*0c1c*/ 	.short	0x010a
        /*0c1e*/ 	.byte	0x3f
	.zero		1


	//   ....[77]....
        /*0c20*/ 	.word	0x00016310
        /*0c24*/ 	.word	0x00000007
        /*0c28*/ 	.word	0x00028840
        /*0c2c*/ 	.short	0x010a
        /*0c2e*/ 	.byte	0x3f
	.zero		1


	//   ....[78]....
        /*0c30*/ 	.word	0x00017780
        /*0c34*/ 	.word	0x00000010
        /*0c38*/ 	.word	0x00028820
        /*0c3c*/ 	.short	0x010a
        /*0c3e*/ 	.byte	0x3f
	.zero		1


	//   ....[79]....
        /*0c40*/ 	.word	0x000177d0
        /*0c44*/ 	.word	0x00000006
        /*0c48*/ 	.word	0x00028840
        /*0c4c*/ 	.short	0x010a
        /*0c4e*/ 	.byte	0x3f
	.zero		1


	//   ....[80]....
        /*0c50*/ 	.word	0x00018140
        /*0c54*/ 	.word	0x00000006
        /*0c58*/ 	.word	0x00028860
        /*0c5c*/ 	.short	0x010a
        /*0c5e*/ 	.byte	0x3f
	.zero		1


	//   ....[81]....
        /*0c60*/ 	.word	0x00018b40
        /*0c64*/ 	.word	0x00000004
        /*0c68*/ 	.word	0x00028860
        /*0c6c*/ 	.short	0x010a
        /*0c6e*/ 	.byte	0x3f
	.zero		1


	//   ....[82]....
        /*0c70*/ 	.word	0x00019710
        /*0c74*/ 	.word	0x00000004
        /*0c78*/ 	.word	0x00028820
        /*0c7c*/ 	.short	0x010a
        /*0c7e*/ 	.byte	0x3f
	.zero		1


	//   ....[83]....
        /*0c80*/ 	.word	0x000198b0
        /*0c84*/ 	.word	0x00000005
        /*0c88*/ 	.word	0x00028840
        /*0c8c*/ 	.short	0x010a
        /*0c8e*/ 	.byte	0x3f
	.zero		1


	//   ....[84]....
        /*0c90*/ 	.word	0x00019900
        /*0c94*/ 	.word	0x00000017
        /*0c98*/ 	.word	0x00028840
        /*0c9c*/ 	.short	0x010a
        /*0c9e*/ 	.byte	0x3f
	.zero		1


	//   ....[85]....
        /*0ca0*/ 	.word	0x00019950
        /*0ca4*/ 	.word	0x00000005
        /*0ca8*/ 	.word	0x00028860
        /*0cac*/ 	.short	0x010a
        /*0cae*/ 	.byte	0x3f
	.zero		1


	//----- nvinfo : EIATTR_NUM_MBARRIERS
	.align		4
.L_939:
        /*0cb0*/ 	.byte	0x03, 0x38
        /*0cb2*/ 	.short	0x0016


	//----- nvinfo : EIATTR_EXIT_INSTR_OFFSETS
	.align		4
        /*0cb4*/ 	.byte	0x04, 0x1c
        /*0cb6*/ 	.short	(.L_941 - .L_940)


	//   ....[0]....
.L_940:
        /*0cb8*/ 	.word	0x00000960


	//   ....[1]....
        /*0cbc*/ 	.word	0x000118f0


	//   ....[2]....
        /*0cc0*/ 	.word	0x00015f00


	//----- nvinfo : EIATTR_MAX_THREADS
	.align		4
.L_941:
        /*0cc4*/ 	.byte	0x04, 0x05
        /*0cc6*/ 	.short	(.L_943 - .L_942)
.L_942:
        /*0cc8*/ 	.word	0x00000180
        /*0ccc*/ 	.word	0x00000001
        /*0cd0*/ 	.word	0x00000001


	//----- nvinfo : EIATTR_CRS_STACK_SIZE
	.align		4
.L_943:
        /*0cd4*/ 	.byte	0x04, 0x1e
        /*0cd6*/ 	.short	(.L_945 - .L_944)
.L_944:
        /*0cd8*/ 	.word	0x00000000


	//----- nvinfo : EIATTR_CBANK_PARAM_SIZE
	.align		4
.L_945:
        /*0cdc*/ 	.byte	0x03, 0x19
        /*0cde*/ 	.short	0x0af0


	//----- nvinfo : EIATTR_PARAM_CBANK
	.align		4
        /*0ce0*/ 	.byte	0x04, 0x0a
        /*0ce2*/ 	.short	(.L_947 - .L_946)
	.align		4
.L_946:
        /*0ce4*/ 	.word	index@(.nv.constant0._ZN7cutlass13device_kernelIN5flash11enable_sm90INS1_16FlashAttnFwdSm90INS1_25CollectiveMainloopFwdSm90ILi2EN4cute5tupleIJNS5_1CILi1EEES8_S8_EEENS6_IJNS7_ILi128EEESA_SA_EEELi128ENS_6half_tEfNS_4arch4Sm90ELb0ELb1ELb1ELb0ELb1ELb0ELb0ELb1ELb1ELb1ELb0ELb0EEENS1_21CollectiveEpilogueFwdISB_S9_SC_SE_Li256ELb0ELb1ELb0ELb0EEENS1_30DynamicPersistentTileSchedulerILi256ELi128ELb0ELb1ELb1EEEEEEEEEvNT_6ParamsE)
        /*0ce8*/ 	.short	0x0210
        /*0cea*/ 	.short	0x0af0


	//----- nvinfo : EIATTR_SW_WAR
	.align		4
.L_947:
        /*0cec*/ 	.byte	0x04, 0x36
        /*0cee*/ 	.short	(.L_949 - .L_948)
.L_948:
        /*0cf0*/ 	.word	0x00000008
.L_949:


//--------------------- .nv.info._ZN7cutlass13device_kernelIN5flash11enable_sm90INS1_16FlashAttnFwdSm90INS1_25CollectiveMainloopFwdSm90ILi2EN4cute5tupleIJNS5_1CILi1EEES8_S8_EEENS6_IJNS7_ILi128EEESA_SA_EEELi128ENS_6half_tEfNS_4arch4Sm90ELb0ELb1ELb1ELb1ELb1ELb0ELb0ELb1ELb1ELb1ELb0ELb0EEENS1_21CollectiveEpilogueFwdISB_S9_SC_SE_Li256ELb1ELb1ELb0ELb0EEENS1_36VarlenDynamicPersistentTileSchedulerILi128ELi128ELi256ELi128ELb0ELb1ELb1ELb1ELb0ELb1EEEEEEEEEvNT_6ParamsE --------------------------
	.section	.nv.info._ZN7cutlass13device_kernelIN5flash11enable_sm90INS1_16FlashAttnFwdSm90INS1_25CollectiveMainloopFwdSm90ILi2EN4cute5tupleIJNS5_1CILi1EEES8_S8_EEENS6_IJNS7_ILi128EEESA_SA_EEELi128ENS_6half_tEfNS_4arch4Sm90ELb0ELb1ELb1ELb1ELb1ELb0ELb0ELb1ELb1ELb1ELb0ELb0EEENS1_21CollectiveEpilogueFwdISB_S9_SC_SE_Li256ELb1ELb1ELb0ELb0EEENS1_36VarlenDynamicPersistentTileSchedulerILi128ELi128ELi256ELi128ELb0ELb1ELb1ELb1ELb0ELb1EEEEEEEEEvNT_6ParamsE,"",@"SHT_CUDA_INFO"
	.sectionflags	@""
	.align	4


	//----- nvinfo : EIATTR_CUDA_API_VERSION
	.align		4
        /*0000*/ 	.byte	0x04, 0x37
        /*0002*/ 	.short	(.L_951 - .L_950)
.L_950:
        /*0004*/ 	.word	0x00000082


	//----- nvinfo : EIATTR_KPARAM_INFO
	.align		4
.L_951:
        /*0008*/ 	.byte	0x04, 0x17
        /*000a*/ 	.short	(.L_953 - .L_952)
.L_952:
        /*000c*/ 	.word	0x00000000
        /*0010*/ 	.short	0x0000
        /*0012*/ 	.short	0x0070
        /*0014*/ 	.byte	0x00, 0xf0, 0x01, 0x2a


	//----- nvinfo : EIATTR_SPARSE_MMA_MASK
	.align		4
.L_953:
        /*0018*/ 	.byte	0x03, 0x50
        /*001a*/ 	.short	0x0000


	//----- nvinfo : EIATTR_MAXREG_COUNT
	.align		4
        /*001c*/ 	.byte	0x03, 0x1b
        /*001e*/ 	.short	0x00a8


	//----- nvinfo : EIATTR_NUM_BARRIERS
	.align		4
        /*0020*/ 	.byte	0x02, 0x4c
        /*0022*/ 	.byte	0x10
	.zero		1


	//----- nvinfo : EIATTR_EXTERNS
	.align		4
        /*0024*/ 	.byte	0x04, 0x0f
        /*0026*/ 	.short	(.L_955 - .L_954)


	//   ....[0]....
	.align		4
.L_954:
        /*0028*/ 	.word	index@(__assertfail)


	//----- nvinfo : EIATTR_ANNOTATIONS
	.align		4
.L_955:
        /*002c*/ 	.byte	0x04, 0x55
        /*002e*/ 	.short	(.L_957 - .L_956)


	//   ....[0]....
.L_956:
        /* <DEDUP_REMOVED lines=10> */


	//----- nvinfo : EIATTR_MERCURY_ISA_VERSION
	.align		4
.L_957:
        /*00b8*/ 	.byte	0x03, 0x5f
        /*00ba*/ 	.short	0x0101


	//----- nvinfo : EIATTR_UNUSED_LOAD_BYTE_OFFSET
	.align		4
        /*00bc*/ 	.byte	0x04, 0x44
        /*00be*/ 	.short	(.L_959 - .L_958)


	//   ....[0]....
.L_958:
        /*00c0*/ 	.word	0x00000970
        /*00c4*/ 	.word	0x0000fff0


	//   ....[1]....
        /*00c8*/ 	.word	0x0000fe20
        /*00cc*/ 	.word	0x0000fff0


	//----- nvinfo : EIATTR_INT_WARP_WIDE_INSTR_OFFSETS
	.align		4
.L_959:
        /*00d0*/ 	.byte	0x04, 0x31
        /*00d2*/ 	.short	(.L_961 - .L_960)


	//   ....[0]....
.L_960:
        /*00d4*/ 	.word	0x000000c0


	//   ....[1]....
        /*00d8*/ 	.word	0x000000d0


	//   ....[2]....
        /*00dc*/ 	.word	0x00000170


	//   ....[3]....
        /*00e0*/ 	.word	0x000134e0


	//   ....[4]....
        /*00e4*/ 	.word	0x00013570


	//   ....[5]....
        /*00e8*/ 	.word	0x00016450


	//   ....[6]....
        /*00ec*/ 	.word	0x000164e0


	//----- nvinfo : EIATTR_COOP_GROUP_MASK_REGIDS
	.align		4
.L_961:
        /*00f0*/ 	.byte	0x04, 0x29
        /*00f2*/ 	.short	(.L_963 - .L_962)


	//   ....[0]....
.L_962:
        /*00f4*/ 	.word	0xffffffff


	//   ....[1]....
        /*00f8*/ 	.word	0xffffffff


	//   ....[2]....
        /*00fc*/ 	.word	0xffffffff


	//   ....[3]....
        /*0100*/ 	.word	0xffffffff


	//   ....[4]....
        /*0104*/ 	.word	0xffffffff


	//   ....[5]....
        /*0108*/ 	.word	0xffffffff


	//   ....[6]....
        /*010c*/ 	.word	0xffffffff


	//   ....[7]....
        /*0110*/ 	.word	0xffffffff


	//   ....[8]....
        /*0114*/ 	.word	0xffffffff


	//   ....[9]....
        /*0118*/ 	.word	0xffffffff


	//   ....[10]....
        /*011c*/ 	.word	0xffffffff


	//   ....[11]....
        /*0120*/ 	.word	0xffffffff


	//   ....[12]....
        /*0124*/ 	.word	0xffffffff


	//   ....[13]....
        /*0128*/ 	.word	0xffffffff


	//   ....[14]....
        /*012c*/ 	.word	0xffffffff


	//   ....[15]....
        /*0130*/ 	.word	0xffffffff


	//   ....[16]....
        /*0134*/ 	.word	0xffffffff


	//   ....[17]....
        /*0138*/ 	.word	0xffffffff


	//   ....[18]....
        /*013c*/ 	.word	0xffffffff


	//   ....[19]....
        /*0140*/ 	.word	0xffffffff


	//   ....[20]....
        /*0144*/ 	.word	0xffffffff


	//   ....[21]....
        /*0148*/ 	.word	0xffffffff


	//   ....[22]....
        /*014c*/ 	.word	0xffffffff


	//   ....[23]....
        /*0150*/ 	.word	0xffffffff


	//   ....[24]....
        /*0154*/ 	.word	0xffffffff


	//   ....[25]....
        /*0158*/ 	.word	0xffffffff


	//   ....[26]....
        /*015c*/ 	.word	0xffffffff


	//   ....[27]....
        /*0160*/ 	.word	0xffffffff


	//   ....[28]....
        /*0164*/ 	.word	0xffffffff


	//   ....[29]....
        /*0168*/ 	.word	0xffffffff


	//   ....[30]....
        /*016c*/ 	.word	0xffffffff


	//   ....[31]....
        /*0170*/ 	.word	0xffffffff


	//   ....[32]....
        /*0174*/ 	.word	0xffffffff


	//   ....[33]....
        /*0178*/ 	.word	0xffffffff


	//   ....[34]....
        /*017c*/ 	.word	0xffffffff


	//   ....[35]....
        /*0180*/ 	.word	0xffffffff


	//   ....[36]....
        /*0184*/ 	.word	0xffffffff


	//   ....[37]....
        /*0188*/ 	.word	0xffffffff


	//   ....[38]....
        /*018c*/ 	.word	0xffffffff


	//   ....[39]....
        /*0190*/ 	.word	0xffffffff


	//   ....[40]....
        /*0194*/ 	.word	0xffffffff


	//   ....[41]....
        /*0198*/ 	.word	0xffffffff


	//   ....[42]....
        /*019c*/ 	.word	0xffffffff


	//   ....[43]....
        /*01a0*/ 	.word	0xffffffff


	//   ....[44]....
        /*01a4*/ 	.word	0xffffffff


	//   ....[45]....
        /*01a8*/ 	.word	0xffffffff


	//   ....[46]....
        /*01ac*/ 	.word	0xffffffff


	//   ....[47]....
        /*01b0*/ 	.word	0xffffffff


	//   ....[48]....
        /*01b4*/ 	.word	0xffffffff


	//   ....[49]....
        /*01b8*/ 	.word	0xffffffff


	//   ....[50]....
        /*01bc*/ 	.word	0xffffffff


	//   ....[51]....
        /*01c0*/ 	.word	0xffffffff


	//   ....[52]....
        /*01c4*/ 	.word	0xffffffff


	//   ....[53]....
        /*01c8*/ 	.word	0xffffffff


	//   ....[54]....
        /*01cc*/ 	.word	0xffffffff


	//   ....[55]....
        /*01d0*/ 	.word	0xffffffff


	//   ....[56]....
        /*01d4*/ 	.word	0xffffffff


	//   ....[57]....
        /*01d8*/ 	.word	0xffffffff


	//   ....[58]....
        /*01dc*/ 	.word	0xffffffff


	//   ....[59]....
        /*01e0*/ 	.word	0xffffffff


	//   ....[60]....
        /*01e4*/ 	.word	0xffffffff


	//   ....[61]....
        /*01e8*/ 	.word	0xffffffff


	//   ....[62]....
        /*01ec*/ 	.word	0xffffffff


	//   ....[63]....
        /*01f0*/ 	.word	0xffffffff


	//   ....[64]....
        /*01f4*/ 	.word	0xffffffff


	//   ....[65]....
        /*01f8*/ 	.word	0xffffffff


	//   ....[66]....
        /*01fc*/ 	.word	0xffffffff


	//   ....[67]....
        /*0200*/ 	.word	0xffffffff


	//   ....[68]....
        /*0204*/ 	.word	0xffffffff


	//   ....[69]....
        /*0208*/ 	.word	0xffffffff


	//   ....[70]....
        /*020c*/ 	.word	0xffffffff


	//   ....[71]....
        /*0210*/ 	.word	0xffffffff


	//   ....[72]....
        /*0214*/ 	.word	0xffffffff


	//   ....[73]....
        /*0218*/ 	.word	0xffffffff


	//   ....[74]....
        /*021c*/ 	.word	0xffffffff


	//   ....[75]....
        /*0220*/ 	.word	0xffffffff


	//   ....[76]....
        /*0224*/ 	.word	0xffffffff


	//   ....[77]....
        /*0228*/ 	.word	0xffffffff


	//   ....[78]....
        /*022c*/ 	.word	0xffffffff


	//   ....[79]....
        /*0230*/ 	.word	0xffffffff


	//   ....[80]....
        /*0234*/ 	.word	0xffffffff


	//   ....[81]....
        /*0238*/ 	.word	0xffffffff


	//   ....[82]....
        /*023c*/ 	.word	0xffffffff


	//   ....[83]....
        /*0240*/ 	.word	0xffffffff


	//   ....[84]....
        /*0244*/ 	.word	0xffffffff


	//   ....[85]....
        /*0248*/ 	.word	0xffffffff


	//   ....[86]....
        /*024c*/ 	.word	0xffffffff


	//   ....[87]....
        /*0250*/ 	.word	0xffffffff


	//   ....[88]....
        /*0254*/ 	.word	0xffffffff


	//   ....[89]....
        /*0258*/ 	.word	0xffffffff


	//   ....[90]....
        /*025c*/ 	.word	0xffffffff


	//   ....[91]....
        /*0260*/ 	.word	0xffffffff


	//   ....[92]....
        /*0264*/ 	.word	0xffffffff


	//   ....[93]....
        /*0268*/ 	.word	0xffffffff


	//   ....[94]....
        /*026c*/ 	.word	0xffffffff


	//   ....[95]....
        /*0270*/ 	.word	0xffffffff


	//   ....[96]....
        /*0274*/ 	.word	0xffffffff


	//   ....[97]....
        /*0278*/ 	.word	0xffffffff


	//   ....[98]....
        /*027c*/ 	.word	0xffffffff


	//   ....[99]....
        /*0280*/ 	.word	0xffffffff


	//   ....[100]....
        /*0284*/ 	.word	0xffffffff


	//   ....[101]....
        /*0288*/ 	.word	0xffffffff


	//   ....[102]....
        /*028c*/ 	.word	0xffffffff


	//   ....[103]....
        /*0290*/ 	.word	0xffffffff


	//   ....[104]....
        /*0294*/ 	.word	0xffffffff


	//   ....[105]....
        /*0298*/ 	.word	0xffffffff


	//   ....[106]....
        /*029c*/ 	.word	0xffffffff


	//   ....[107]....
        /*02a0*/ 	.word	0xffffffff


	//   ....[108]....
        /*02a4*/ 	.word	0xffffffff


	//   ....[109]....
        /*02a8*/ 	.word	0xffffffff


	//   ....[110]....
        /*02ac*/ 	.word	0xffffffff


	//   ....[111]....
        /*02b0*/ 	.word	0xffffffff


	//   ....[112]....
        /*02b4*/ 	.word	0xffffffff


	//   ....[113]....
        /*02b8*/ 	.word	0xffffffff


	//   ....[114]....
        /*02bc*/ 	.word	0xffffffff


	//   ....[115]....
        /*02c0*/ 	.word	0xffffffff


	//   ....[116]....
        /*02c4*/ 	.word	0xffffffff


	//   ....[117]....
        /*02c8*/ 	.word	0xffffffff


	//   ....[118]....
        /*02cc*/ 	.word	0xffffffff


	//   ....[119]....
        /*02d0*/ 	.word	0xffffffff


	//   ....[120]....
        /*02d4*/ 	.word	0xffffffff


	//   ....[121]....
        /*02d8*/ 	.word	0xffffffff


	//   ....[122]....
        /*02dc*/ 	.word	0xffffffff


	//   ....[123]....
        /*02e0*/ 	.word	0xffffffff


	//   ....[124]....
        /*02e4*/ 	.word	0xffffffff


	//   ....[125]....
        /*02e8*/ 	.word	0xffffffff


	//   ....[126]....
        /*02ec*/ 	.word	0xffffffff


	//   ....[127]....
        /*02f0*/ 	.word	0xffffffff


	//   ....[128]....
        /*02f4*/ 	.word	0xffffffff


	//   ....[129]....
        /*02f8*/ 	.word	0xffffffff


	//   ....[130]....
        /*02fc*/ 	.word	0xffffffff


	//   ....[131]....
        /*0300*/ 	.word	0xffffffff


	//   ....[132]....
        /*0304*/ 	.word	0xffffffff


	//   ....[133]....
        /*0308*/ 	.word	0xffffffff


	//   ....[134]....
        /*030c*/ 	.word	0xffffffff


	//   ....[135]....
        /*0310*/ 	.word	0xffffffff


	//   ....[136]....
        /*0314*/ 	.word	0xffffffff


	//   ....[137]....
        /*0318*/ 	.word	0xffffffff


	//   ....[138]....
        /*031c*/ 	.word	0xffffffff


	//   ....[139]....
        /*0320*/ 	.word	0xffffffff


	//   ....[140]....
        /*0324*/ 	.word	0xffffffff


	//   ....[141]....
        /*0328*/ 	.word	0xffffffff


	//   ....[142]....
        /*032c*/ 	.word	0xffffffff


	//   ....[143]....
        /*0330*/ 	.word	0xffffffff


	//   ....[144]....
        /*0334*/ 	.word	0xffffffff


	//   ....[145]....
        /*0338*/ 	.word	0xffffffff


	//   ....[146]....
        /*033c*/ 	.word	0xffffffff


	//   ....[147]....
        /*0340*/ 	.word	0xffffffff


	//   ....[148]....
        /*0344*/ 	.word	0xffffffff


	//   ....[149]....
        /*0348*/ 	.word	0xffffffff


	//   ....[150]....
        /*034c*/ 	.word	0xffffffff


	//   ....[151]....
        /*0350*/ 	.word	0xffffffff


	//   ....[152]....
        /*0354*/ 	.word	0xffffffff


	//   ....[153]....
        /*0358*/ 	.word	0xffffffff


	//   ....[154]....
        /*035c*/ 	.word	0xffffffff


	//   ....[155]....
        /*0360*/ 	.word	0xffffffff


	//   ....[156]....
        /*0364*/ 	.word	0xffffffff


	//   ....[157]....
        /*0368*/ 	.word	0xffffffff


	//   ....[158]....
        /*036c*/ 	.word	0xffffffff


	//   ....[159]....
        /*0370*/ 	.word	0xffffffff


	//   ....[160]....
        /*0374*/ 	.word	0xffffffff


	//   ....[161]....
        /*0378*/ 	.word	0xffffffff


	//   ....[162]....
        /*037c*/ 	.word	0xffffffff


	//   ....[163]....
        /*0380*/ 	.word	0xffffffff


	//   ....[164]....
        /*0384*/ 	.word	0xffffffff


	//   ....[165]....
        /*0388*/ 	.word	0xffffffff


	//   ....[166]....
        /*038c*/ 	.word	0xffffffff


	//   ....[167]....
        /*0390*/ 	.word	0x0500000f


	//   ....[168]....
        /*0394*/ 	.word	0x0500000f


	//   ....[169]....
        /*0398*/ 	.word	0x0500000f


	//   ....[170]....
        /*039c*/ 	.word	0x0500000f


	//   ....[171]....
        /*03a0*/ 	.word	0x0500000f


	//   ....[172]....
        /*03a4*/ 	.word	0x0500000f


	//   ....[173]....
        /*03a8*/ 	.word	0x0500000f


	//   ....[174]....
        /*03ac*/ 	.word	0x0500000f


	//   ....[175]....
        /*03b0*/ 	.word	0x0500000f


	//   ....[176]....
        /*03b4*/ 	.word	0x0500000f


	//   ....[177]....
        /*03b8*/ 	.word	0x0500000f


	//   ....[178]....
        /*03bc*/ 	.word	0x0500000f


	//   ....[179]....
        /*03c0*/ 	.word	0x0500000f


	//   ....[180]....
        /*03c4*/ 	.word	0x0500000f


	//   ....[181]....
        /*03c8*/ 	.word	0x0500000f


	//   ....[182]....
        /*03cc*/ 	.word	0x0500000f


	//   ....[183]....
        /*03d0*/ 	.word	0x0500000f


	//   ....[184]....
        /*03d4*/ 	.word	0x0500000f


	//   ....[185]....
        /*03d8*/ 	.word	0x0500000f


	//   ....[186]....
        /*03dc*/ 	.word	0x0500000f


	//   ....[187]....
        /*03e0*/ 	.word	0x0500000f


	//   ....[188]....
        /*03e4*/ 	.word	0x0500000f


	//   ....[189]....
        /*03e8*/ 	.word	0x0500000f


	//   ....[190]....
        /*03ec*/ 	.word	0x0500000f


	//   ....[191]....
        /*03f0*/ 	.word	0x0500000f


	//   ....[192]....
        /*03f4*/ 	.word	0x0500000f


	//   ....[193]....
        /*03f8*/ 	.word	0x0500000f


	//   ....[194]....
        /*03fc*/ 	.word	0x0500000f


	//   ....[195]....
        /*0400*/ 	.word	0x0500000f


	//   ....[196]....
        /*0404*/ 	.word	0x0500000f


	//   ....[197]....
        /*0408*/ 	.word	0x0500000f


	//   ....[198]....
        /*040c*/ 	.word	0x0500000f


	//   ....[199]....
        /*0410*/ 	.word	0x0500000f


	//   ....[200]....
        /*0414*/ 	.word	0x0500000f


	//   ....[201]....
        /*0418*/ 	.word	0x0500000f


	//   ....[202]....
        /*041c*/ 	.word	0x0500000f


	//   ....[203]....
        /*0420*/ 	.word	0x0500000f


	//   ....[204]....
        /*0424*/ 	.word	0x0500000f


	//   ....[205]....
        /*0428*/ 	.word	0x0500000f


	//   ....[206]....
        /*042c*/ 	.word	0x0500000f


	//   ....[207]....
        /*0430*/ 	.word	0x0500000f


	//   ....[208]....
        /*0434*/ 	.word	0x0500000f


	//   ....[209]....
        /*0438*/ 	.word	0x0500000f


	//   ....[210]....
        /*043c*/ 	.word	0x0500000f


	//   ....[211]....
        /*0440*/ 	.word	0x0500000f


	//   ....[212]....
        /*0444*/ 	.word	0x0500000f


	//   ....[213]....
        /*0448*/ 	.word	0x0500000f


	//   ....[214]....
        /*044c*/ 	.word	0x0500000f


	//   ....[215]....
        /*0450*/ 	.word	0x0500000f


	//   ....[216]....
        /*0454*/ 	.word	0x0500000f


	//   ....[217]....
        /*0458*/ 	.word	0x0500000f


	//   ....[218]....
        /*045c*/ 	.word	0x0500000f


	//   ....[219]....
        /*0460*/ 	.word	0x0500000f


	//   ....[220]....
        /*0464*/ 	.word	0x0500000f


	//   ....[221]....
        /*0468*/ 	.word	0x0500000f


	//   ....[222]....
        /*046c*/ 	.word	0x0500000f


	//   ....[223]....
        /*0470*/ 	.word	0x0500000f


	//   ....[224]....
        /*0474*/ 	.word	0x0500000f


	//   ....[225]....
        /*0478*/ 	.word	0x0500000f


	//   ....[226]....
        /*047c*/ 	.word	0x0500000f


	//   ....[227]....
        /*0480*/ 	.word	0x0500000f


	//   ....[228]....
        /*0484*/ 	.word	0x0500000f


	//   ....[229]....
        /*0488*/ 	.word	0x0500000f


	//   ....[230]....
        /*048c*/ 	.word	0x0500000f


	//   ....[231]....
        /*0490*/ 	.word	0x0500000f


	//   ....[232]....
        /*0494*/ 	.word	0x0500000f


	//   ....[233]....
        /*0498*/ 	.word	0x0500000f


	//   ....[234]....
        /*049c*/ 	.word	0x0500000f


	//   ....[235]....
        /*04a0*/ 	.word	0x0500000f


	//   ....[236]....
        /*04a4*/ 	.word	0x0500000f


	//   ....[237]....
        /*04a8*/ 	.word	0x0500000f


	//   ....[238]....
        /*04ac*/ 	.word	0x0500000f


	//   ....[239]....
        /*04b0*/ 	.word	0x0500000f


	//   ....[240]....
        /*04b4*/ 	.word	0x0500000f


	//   ....[241]....
        /*04b8*/ 	.word	0x0500000f


	//   ....[242]....
        /*04bc*/ 	.word	0x0500000f


	//   ....[243]....
        /*04c0*/ 	.word	0x0500000f


	//   ....[244]....
        /*04c4*/ 	.word	0x0500000f


	//   ....[245]....
        /*04c8*/ 	.word	0x0500000f


	//   ....[246]....
        /*04cc*/ 	.word	0x0500000f


	//   ....[247]....
        /*04d0*/ 	.word	0x0500000f


	//   ....[248]....
        /*04d4*/ 	.word	0x0500000f


	//   ....[249]....
        /*04d8*/ 	.word	0x0500000f


	//   ....[250]....
        /*04dc*/ 	.word	0x0500000f


	//   ....[251]....
        /*04e0*/ 	.word	0x0500000f


	//   ....[252]....
        /*04e4*/ 	.word	0x0500000f


	//   ....[253]....
        /*04e8*/ 	.word	0x0500000f


	//   ....[254]....
        /*04ec*/ 	.word	0x0500000f


	//   ....[255]....
        /*04f0*/ 	.word	0x0500000f


	//   ....[0]....
        /*04f4*/ 	.word	0x0500000f


	//   ....[1]....
        /*04f8*/ 	.word	0x0500000f


	//   ....[2]....
        /*04fc*/ 	.word	0x0500000f


	//   ....[3]....
        /*0500*/ 	.word	0x0500000f


	//   ....[4]....
        /*0504*/ 	.word	0x0500000f


	//   ....[5]....
        /*0508*/ 	.word	0x0500000f


	//   ....[6]....
        /*050c*/ 	.word	0x0500000f


	//   ....[7]....
        /*0510*/ 	.word	0x0500000f


	//   ....[8]....
        /*0514*/ 	.word	0x0500000f


	//   ....[9]....
        /*0518*/ 	.word	0x0500000f


	//----- nvinfo : EIATTR_COOP_GROUP_INSTR_OFFSETS
	.align		4
.L_963:
        /*051c*/ 	.byte	0x04, 0x28
        /*051e*/ 	.short	(.L_965 - .L_964)


	//   ....[0]....
.L_964:
        /*0520*/ 	.word	0x00000080


	//   ....[1]....
        /*0524*/ 	.word	0x00000090


	//   ....[2]....
        /*0528*/ 	.word	0x000002d0


	//   ....[3]....
        /*052c*/ 	.word	0x00000430


	//   ....[4]....
        /*0530*/ 	.word	0x00000550


	//   ....[5]....
        /*0534*/ 	.word	0x000006b0


	//   ....[6]....
        /*0538*/ 	.word	0x000018e0


	//   ....[7]....
        /*053c*/ 	.word	0x00002210


	//   ....[8]....
        /*0540*/ 	.word	0x00003280


	//   ....[9]....
        /*0544*/ 	.word	0x00003d60


	//   ....[10]....
        /*0548*/ 	.word	0x00003eb0


	//   ....[11]....
        /*054c*/ 	.word	0x000047f0


	//   ....[12]....
        /*0550*/ 	.word	0x00004850


	//   ....[13]....
        /*0554*/ 	.word	0x00006050


	//   ....[14]....
        /*0558*/ 	.word	0x000069a0


	//   ....[15]....
        /*055c*/ 	.word	0x00007550


	//   ....[16]....
        /*0560*/ 	.word	0x00007570


	//   ....[17]....
        /*0564*/ 	.word	0x00007f40


	//   ....[18]....
        /*0568*/ 	.word	0x00007fa0


	//   ....[19]....
        /*056c*/ 	.word	0x0000a670


	//   ....[20]....
        /*0570*/ 	.word	0x0000a6c0


	//   ....[21]....
        /*0574*/ 	.word	0x0000a6e0


	//   ....[22]....
        /*0578*/ 	.word	0x0000a700


	//   ....[23]....
        /*057c*/ 	.word	0x0000c490


	//   ....[24]....
        /*0580*/ 	.word	0x0000cde0


	//   ....[25]....
        /*0584*/ 	.word	0x0000d990


	//   ....[26]....
        /*0588*/ 	.word	0x0000d9b0


	//   ....[27]....
        /*058c*/ 	.word	0x0000e370


	//   ....[28]....
        /*0590*/ 	.word	0x0000e3d0


	//   ....[29]....
        /*0594*/ 	.word	0x0000f4e0


	//   ....[30]....
        /*0598*/ 	.word	0x0000f510


	//   ....[31]....
        /*059c*/ 	.word	0x0000f5c0


	//   ....[32]....
        /*05a0*/ 	.word	0x0000f5e0


	//   ....[33]....
        /*05a4*/ 	.word	0x00010940


	//   ....[34]....
        /*05a8*/ 	.word	0x00010980


	//   ....[35]....
        /*05ac*/ 	.word	0x000109c0


	//   ....[36]....
        /*05b0*/ 	.word	0x00010a00


	//   ....[37]....
        /*05b4*/ 	.word	0x00010f80


	//   ....[38]....
        /*05b8*/ 	.word	0x00010fc0


	//   ....[39]....
        /*05bc*/ 	.word	0x00011080


	//   ....[40]....
        /*05c0*/ 	.word	0x000110a0


	//   ....[41]....
        /*05c4*/ 	.word	0x00011160


	//   ....[42]....
        /*05c8*/ 	.word	0x00011180


	//   ....[43]....
        /*05cc*/ 	.word	0x00011250


	//   ....[44]....
        /*05d0*/ 	.word	0x00011270


	//   ....[45]....
        /*05d4*/ 	.word	0x00011b40


	//   ....[46]....
        /*05d8*/ 	.word	0x00011b60


	//   ....[47]....
        /*05dc*/ 	.word	0x00011c20


	//   ....[48]....
        /*05e0*/ 	.word	0x00011c40


	//   ....[49]....
        /*05e4*/ 	.word	0x00011d00


	//   ....[50]....
        /*05e8*/ 	.word	0x00011d20


	//   ....[51]....
        /*05ec*/ 	.word	0x00011df0


	//   ....[52]....
        /*05f0*/ 	.word	0x00011e10


	//   ....[53]....
        /*05f4*/ 	.word	0x00011f60


	//   ....[54]....
        /*05f8*/ 	.word	0x00012130


	//   ....[55]....
        /*05fc*/ 	.word	0x00012160


	//   ....[56]....
        /*0600*/ 	.word	0x00012190


	//   ....[57]....
        /*0604*/ 	.word	0x000121c0


	//   ....[58]....
        /*0608*/ 	.word	0x000121f0


	//   ....[59]....
        /*060c*/ 	.word	0x00012220


	//   ....[60]....
        /*0610*/ 	.word	0x00012370


	//   ....[61]....
        /*0614*/ 	.word	0x000123a0


	//   ....[62]....
        /*0618*/ 	.word	0x000123d0


	//   ....[63]....
        /*061c*/ 	.word	0x00012400


	//   ....[64]....
        /*0620*/ 	.word	0x00012430


	//   ....[65]....
        /*0624*/ 	.word	0x00012460


	//   ....[66]....
        /*0628*/ 	.word	0x000124f0


	//   ....[67]....
        /*062c*/ 	.word	0x00012550


	//   ....[68]....
        /*0630*/ 	.word	0x000125e0


	//   ....[69]....
        /*0634*/ 	.word	0x00014030


	//   ....[70]....
        /*0638*/ 	.word	0x00014050


	//   ....[71]....
        /*063c*/ 	.word	0x000140f0


	//   ....[72]....
        /*0640*/ 	.word	0x00014110


	//   ....[73]....
        /*0644*/ 	.word	0x000141a0


	//   ....[74]....
        /*0648*/ 	.word	0x000141c0


	//   ....[75]....
        /*064c*/ 	.word	0x00014250


	//   ....[76]....
        /*0650*/ 	.word	0x00014270


	//   ....[77]....
        /*0654*/ 	.word	0x00014300


	//   ....[78]....
        /*0658*/ 	.word	0x00014320


	//   ....[79]....
        /*065c*/ 	.word	0x000143b0


	//   ....[80]....
        /*0660*/ 	.word	0x000143d0


	//   ....[81]....
        /*0664*/ 	.word	0x00014460


	//   ....[82]....
        /*0668*/ 	.word	0x00014480


	//   ....[83]....
        /*066c*/ 	.word	0x00014490


	//   ....[84]....
        /*0670*/ 	.word	0x00014510


	//   ....[85]....
        /*0674*/ 	.word	0x00014c50


	//   ....[86]....
        /*0678*/ 	.word	0x00014c80


	//   ....[87]....
        /*067c*/ 	.word	0x00014ce0


	//   ....[88]....
        /*0680*/ 	.word	0x00014d30


	//   ....[89]....
        /*0684*/ 	.word	0x00014d80


	//   ....[90]....
        /*0688*/ 	.word	0x00014dd0


	//   ....[91]....
        /*068c*/ 	.word	0x00014e20


	//   ....[92]....
        /*0690*/ 	.word	0x00014e70


	//   ....[93]....
        /*0694*/ 	.word	0x00014ec0


	//   ....[94]....
        /*0698*/ 	.word	0x00014f10


	//   ....[95]....
        /*069c*/ 	.word	0x00014f60


	//   ....[96]....
        /*06a0*/ 	.word	0x00014fb0


	//   ....[97]....
        /*06a4*/ 	.word	0x00015000


	//   ....[98]....
        /*06a8*/ 	.word	0x00015040


	//   ....[99]....
        /*06ac*/ 	.word	0x00015060


	//   ....[100]....
        /*06b0*/ 	.word	0x000150a0


	//   ....[101]....
        /*06b4*/ 	.word	0x00015800


	//   ....[102]....
        /*06b8*/ 	.word	0x00015830


	//   ....[103]....
        /*06bc*/ 	.word	0x00015890


	//   ....[104]....
        /*06c0*/ 	.word	0x000158a0


	//   ....[105]....
        /*06c4*/ 	.word	0x000158f0


	//   ....[106]....
        /*06c8*/ 	.word	0x00015900


	//   ....[107]....
        /*06cc*/ 	.word	0x00015950


	//   ....[108]....
        /*06d0*/ 	.word	0x00015960


	//   ....[109]....
        /*06d4*/ 	.word	0x000159b0


	//   ....[110]....
        /*06d8*/ 	.word	0x000159c0


	//   ....[111]....
        /*06dc*/ 	.word	0x00015a10


	//   ....[112]....
        /*06e0*/ 	.word	0x00015a20


	//   ....[113]....
        /*06e4*/ 	.word	0x00015a70


	//   ....[114]....
        /*06e8*/ 	.word	0x00015a80


	//   ....[115]....
        /*06ec*/ 	.word	0x00015a90


	//   ....[116]....
        /*06f0*/ 	.word	0x00015ae0


	//   ....[117]....
        /*06f4*/ 	.word	0x00015d40


	//   ....[118]....
        /*06f8*/ 	.word	0x00015d60


	//   ....[119]....
        /*06fc*/ 	.word	0x00015d70


	//   ....[120]....
        /*0700*/ 	.word	0x00015de0


	//   ....[121]....
        /*0704*/ 	.word	0x00015df0


	//   ....[122]....
        /*0708*/ 	.word	0x00015e60


	//   ....[123]....
        /*070c*/ 	.word	0x00015e70


	//   ....[124]....
        /*0710*/ 	.word	0x00015ee0


	//   ....[125]....
        /*0714*/ 	.word	0x00015ef0


	//   ....[126]....
        /*0718*/ 	.word	0x00015f60


	//   ....[127]....
        /*071c*/ 	.word	0x00015f70


	//   ....[128]....
        /*0720*/ 	.word	0x00015fe0


	//   ....[129]....
        /*0724*/ 	.word	0x00015ff0


	//   ....[130]....
        /*0728*/ 	.word	0x00016060


	//   ....[131]....
        /*072c*/ 	.word	0x00016070


	//   ....[132]....
        /*0730*/ 	.word	0x00016080


	//   ....[133]....
        /*0734*/ 	.word	0x00016630


	//   ....[134]....
        /*0738*/ 	.word	0x00016670


	//   ....[135]....
        /*073c*/ 	.word	0x000166b0


	//   ....[136]....
        /*0740*/ 	.word	0x000166d0


	//   ....[137]....
        /*0744*/ 	.word	0x000166e0


	//   ....[138]....
        /*0748*/ 	.word	0x00016700


	//   ....[139]....
        /*074c*/ 	.word	0x00016770


	//   ....[140]....
        /*0750*/ 	.word	0x00016790


	//   ....[141]....
        /*0754*/ 	.word	0x000167f0


	//   ....[142]....
        /*0758*/ 	.word	0x00016810


	//   ....[143]....
        /*075c*/ 	.word	0x00016870


	//   ....[144]....
        /*0760*/ 	.word	0x00016890


	//   ....[145]....
        /*0764*/ 	.word	0x000168f0


	//   ....[146]....
        /*0768*/ 	.word	0x00016910


	//   ....[147]....
        /*076c*/ 	.word	0x00016960


	//   ....[148]....
        /*0770*/ 	.word	0x00016980


	//   ....[149]....
        /*0774*/ 	.word	0x00016d80


	//   ....[150]....
        /*0778*/ 	.word	0x00016dd0


	//   ....[151]....
        /*077c*/ 	.word	0x00016e00


	//   ....[152]....
        /*0780*/ 	.word	0x00016e10


	//   ....[153]....
        /*0784*/ 	.word	0x00016e40


	//   ....[154]....
        /*0788*/ 	.word	0x00016e70


	//   ....[155]....
        /*078c*/ 	.word	0x00016ea0


	//   ....[156]....
        /*0790*/ 	.word	0x00016ed0


	//   ....[157]....
        /*0794*/ 	.word	0x00017050


	//   ....[158]....
        /*0798*/ 	.word	0x00017080


	//   ....[159]....
        /*079c*/ 	.word	0x000170b0


	//   ....[160]....
        /*07a0*/ 	.word	0x000170e0


	//   ....[161]....
        /*07a4*/ 	.word	0x00017110


	//   ....[162]....
        /*07a8*/ 	.word	0x00017140


	//   ....[163]....
        /*07ac*/ 	.word	0x00017200


	//   ....[164]....
        /*07b0*/ 	.word	0x00017220


	//   ....[165]....
        /*07b4*/ 	.word	0x00017290


	//   ....[166]....
        /*07b8*/ 	.word	0x00017930


	//   ....[167]....
        /*07bc*/ 	.word	0x00017f90


	//   ....[168]....
        /*07c0*/ 	.word	0x00018080


	//   ....[169]....
        /*07c4*/ 	.word	0x00018120


	//   ....[170]....
        /*07c8*/ 	.word	0x00018180


	//   ....[171]....
        /*07cc*/ 	.word	0x00018280


	//   ....[172]....
        /*07d0*/ 	.word	0x000182f0


	//   ....[173]....
        /*07d4*/ 	.word	0x000183f0


	//   ....[174]....
        /*07d8*/ 	.word	0x00018460


	//   ....[175]....
        /*07dc*/ 	.word	0x00018560


	//   ....[176]....
        /*07e0*/ 	.word	0x000185d0


	//   ....[177]....
        /*07e4*/ 	.word	0x000186d0


	//   ....[178]....
        /*07e8*/ 	.word	0x00018740


	//   ....[179]....
        /*07ec*/ 	.word	0x00018840


	//   ....[180]....
        /*07f0*/ 	.word	0x000188b0


	//   ....[181]....
        /*07f4*/ 	.word	0x000189b0


	//   ....[182]....
        /*07f8*/ 	.word	0x00018a20


	//   ....[183]....
        /*07fc*/ 	.word	0x00018ac0


	//   ....[184]....
        /*0800*/ 	.word	0x00018bc0


	//   ....[185]....
        /*0804*/ 	.word	0x00018c30


	//   ....[186]....
        /*0808*/ 	.word	0x00018cb0


	//   ....[187]....
        /*080c*/ 	.word	0x00018d70


	//   ....[188]....
        /*0810*/ 	.word	0x00018df0


	//   ....[189]....
        /*0814*/ 	.word	0x00018ec0


	//   ....[190]....
        /*0818*/ 	.word	0x00018f40


	//   ....[191]....
        /*081c*/ 	.word	0x00019010


	//   ....[192]....
        /*0820*/ 	.word	0x00019090


	//   ....[193]....
        /*0824*/ 	.word	0x00019160


	//   ....[194]....
        /*0828*/ 	.word	0x000191e0


	//   ....[195]....
        /*082c*/ 	.word	0x000192b0


	//   ....[196]....
        /*0830*/ 	.word	0x00019330


	//   ....[197]....
        /*0834*/ 	.word	0x000193f0


	//   ....[198]....
        /*0838*/ 	.word	0x00019470


	//   ....[199]....
        /*083c*/ 	.word	0x00019520


	//   ....[200]....
        /*0840*/ 	.word	0x00019650


	//   ....[201]....
        /*0844*/ 	.word	0x000196f0


	//   ....[202]....
        /*0848*/ 	.word	0x00019760


	//   ....[203]....
        /*084c*/ 	.word	0x00019820


	//   ....[204]....
        /*0850*/ 	.word	0x00019880


	//   ....[205]....
        /*0854*/ 	.word	0x00019940


	//   ....[206]....
        /*0858*/ 	.word	0x000199a0


	//   ....[207]....
        /*085c*/ 	.word	0x00019a60


	//   ....[208]....
        /*0860*/ 	.word	0x00019ac0


	//   ....[209]....
        /*0864*/ 	.word	0x00019b80


	//   ....[210]....
        /*0868*/ 	.word	0x00019be0


	//   ....[211]....
        /*086c*/ 	.word	0x00019ca0


	//   ....[212]....
        /*0870*/ 	.word	0x00019d00


	//   ....[213]....
        /*0874*/ 	.word	0x00019dc0


	//   ....[214]....
        /*0878*/ 	.word	0x00019e20


	//   ....[215]....
        /*087c*/ 	.word	0x00019ee0


	//   ....[216]....
        /*0880*/ 	.word	0x00019fd0


	//   ....[217]....
        /*0884*/ 	.word	0x0001a070


	//   ....[218]....
        /*0888*/ 	.word	0x0001a0d0


	//   ....[219]....
        /*088c*/ 	.word	0x0001a1b0


	//   ....[220]....
        /*0890*/ 	.word	0x0001a210


	//   ....[221]....
        /*0894*/ 	.word	0x0001a2f0


	//   ....[222]....
        /*0898*/ 	.word	0x0001a350


	//   ....[223]....
        /*089c*/ 	.word	0x0001a430


	//   ....[224]....
        /*08a0*/ 	.word	0x0001a490


	//   ....[225]....
        /*08a4*/ 	.word	0x0001a570


	//   ....[226]....
        /*08a8*/ 	.word	0x0001a5d0


	//   ....[227]....
        /*08ac*/ 	.word	0x0001a6b0


	//   ....[228]....
        /*08b0*/ 	.word	0x0001a710


	//   ....[229]....
        /*08b4*/ 	.word	0x0001a7f0


	//   ....[230]....
        /*08b8*/ 	.word	0x0001a850


	//   ....[231]....
        /*08bc*/ 	.word	0x0001a920


	//   ....[232]....
        /*08c0*/ 	.word	0x0001aa40


	//   ....[233]....
        /*08c4*/ 	.word	0x0001aae0


	//   ....[234]....
        /*08c8*/ 	.word	0x0001aba0


	//   ....[235]....
        /*08cc*/ 	.word	0x0001ac70


	//   ....[236]....
        /*08d0*/ 	.word	0x0001acd0


	//   ....[237]....
        /*08d4*/ 	.word	0x0001adb0


	//   ....[238]....
        /*08d8*/ 	.word	0x0001ae10


	//   ....[239]....
        /*08dc*/ 	.word	0x0001aee0


	//   ....[240]....
        /*08e0*/ 	.word	0x0001af40


	//   ....[241]....
        /*08e4*/ 	.word	0x0001b010


	//   ....[242]....
        /*08e8*/ 	.word	0x0001b070


	//   ....[243]....
        /*08ec*/ 	.word	0x0001b150


	//   ....[244]....
        /*08f0*/ 	.word	0x0001b1b0


	//   ....[245]....
        /*08f4*/ 	.word	0x0001b280


	//   ....[246]....
        /*08f8*/ 	.word	0x0001b2e0


	//   ....[247]....
        /*08fc*/ 	.word	0x0001b3a0


	//   ....[248]....
        /*0900*/ 	.word	0x0001b430


	//   ....[249]....
        /*0904*/ 	.word	0x0001b4d0


	//   ....[250]....
        /*0908*/ 	.word	0x0001b5f0


	//   ....[251]....
        /*090c*/ 	.word	0x0001b660


	//   ....[252]....
        /*0910*/ 	.word	0x0001b6d0


	//   ....[253]....
        /*0914*/ 	.word	0x0001b740


	//   ....[254]....
        /*0918*/ 	.word	0x0001b7b0


	//   ....[255]....
        /*091c*/ 	.word	0x0001b830


	//   ....[0]....
        /*0920*/ 	.word	0x0001b8c0


	//   ....[1]....
        /*0924*/ 	.word	0x0001b950


	//   ....[2]....
        /*0928*/ 	.word	0x0001b9c0


	//   ....[3]....
        /*092c*/ 	.word	0x0001ba30


	//   ....[4]....
        /*0930*/ 	.word	0x0001baa0


	//   ....[5]....
        /*0934*/ 	.word	0x0001bb20


	//   ....[6]....
        /*0938*/ 	.word	0x0001bb90


	//   ....[7]....
        /*093c*/ 	.word	0x0001bc30


	//   ....[8]....
        /*0940*/ 	.word	0x0001bcc0


	//   ....[9]....
        /*0944*/ 	.word	0x0001bde0


	//----- nvinfo : EIATTR_REG_RECONFIG
	.align		4
.L_965:
        /*0948*/ 	.byte	0x01, 0x54
	.zero		2


	//----- nvinfo : EIATTR_SYSCALL_OFFSETS
	.align		4
        /*094c*/ 	.byte	0x04, 0x46
        /*094e*/ 	.short	(.L_967 - .L_966)


	//   ....[0]....
.L_966:
        /*0950*/ 	.word	0x00001ac0


	//   ....[1]....
        /*0954*/ 	.word	0x000136d0


	//   ....[2]....
        /*0958*/ 	.word	0x00013820


	//   ....[3]....
        /*095c*/ 	.word	0x00013910


	//   ....[4]....
        /*0960*/ 	.word	0x00014870


	//----- nvinfo : EIATTR_MBARRIER_INSTR_OFFSETS
	.align		4
.L_967:
        /*0964*/ 	.byte	0x04, 0x39
        /*0966*/ 	.short	(.L_969 - .L_968)


	//   ....[0]....
.L_968:
        /*0968*/ 	.word	0x00000180
        /*096c*/ 	.word	0x000000ff
        /*0970*/ 	.word	0x00028800
        /*0974*/ 	.short	0x0100
        /*0976*/ 	.byte	0x08
	.zero		1


	//   ....[1]....
        /*0978*/ 	.word	0x00000190
        /*097c*/ 	.word	0x000000ff
        /*0980*/ 	.word	0x00028820
        /*0984*/ 	.short	0x0100
        /*0986*/ 	.byte	0x08
	.zero		1


	//   ....[2]....
        /*0988*/ 	.word	0x00000280
        /*098c*/ 	.word	0x000000ff
        /*0990*/ 	.word	0x00028830
        /*0994*/ 	.short	0x0100
        /*0996*/ 	.byte	0x08
	.zero		1


	//   ....[3]....
        /*0998*/ 	.word	0x00000290
        /*099c*/ 	.word	0x000000ff
        /*09a0*/ 	.word	0x00028840
        /*09a4*/ 	.short	0x0100
        /*09a6*/ 	.byte	0x08
	.zero		1


	//   ....[4]....
        /*09a8*/ 	.word	0x000002a0
        /*09ac*/ 	.word	0x000000ff
        /*09b0*/ 	.word	0x00028838
        /*09b4*/ 	.short	0x0100
        /*09b6*/ 	.byte	0x08
	.zero		1


	//   ....[5]....
        /*09b8*/ 	.word	0x000002b0
        /*09bc*/ 	.word	0x000000ff
        /*09c0*/ 	.word	0x00028848
        /*09c4*/ 	.short	0x0100
        /*09c6*/ 	.byte	0x08
	.zero		1


	//   ....[6]....
        /*09c8*/ 	.word	0x000003e0
        /*09cc*/ 	.word	0x000000ff
        /*09d0*/ 	.word	0x00028850
        /*09d4*/ 	.short	0x0100
        /*09d6*/ 	.byte	0x08
	.zero		1


	//   ....[7]....
        /*09d8*/ 	.word	0x000003f0
        /*09dc*/ 	.word	0x000000ff
        /*09e0*/ 	.word	0x00028860
        /*09e4*/ 	.short	0x0100
        /*09e6*/ 	.byte	0x08
	.zero		1


	//   ....[8]....
        /*09e8*/ 	.word	0x00000400
        /*09ec*/ 	.word	0x000000ff
        /*09f0*/ 	.word	0x00028858
        /*09f4*/ 	.short	0x0100
        /*09f6*/ 	.byte	0x08
	.zero		1


	//   ....[9]....
        /*09f8*/ 	.word	0x00000410
        /*09fc*/ 	.word	0x000000ff
        /*0a00*/ 	.word	0x00028868
        /*0a04*/ 	.short	0x0100
        /*0a06*/ 	.byte	0x08
	.zero		1


	//   ....[10]....
        /*0a08*/ 	.word	0x00000500
        /*0a0c*/ 	.word	0x000000ff
        /*0a10*/ 	.word	0x00028870
        /*0a14*/ 	.short	0x0100
        /*0a16*/ 	.byte	0x06
	.zero		1


	//   ....[11]....
        /*0a18*/ 	.word	0x00000510
        /*0a1c*/ 	.word	0x000000ff
        /*0a20*/ 	.word	0x00028880
        /*0a24*/ 	.short	0x0100
        /*0a26*/ 	.byte	0x06
	.zero		1


	//   ....[12]....
        /*0a28*/ 	.word	0x00000520
        /*0a2c*/ 	.word	0x000000ff
        /*0a30*/ 	.word	0x00028878
        /*0a34*/ 	.short	0x0100
        /*0a36*/ 	.byte	0x06
	.zero		1


	//   ....[13]....
        /*0a38*/ 	.word	0x00000530
        /*0a3c*/ 	.word	0x000000ff
        /*0a40*/ 	.word	0x00028888
        /*0a44*/ 	.short	0x0100
        /*0a46*/ 	.byte	0x06
	.zero		1


	//   ....[14]....
        /*0a48*/ 	.word	0x00000660
        /*0a4c*/ 	.word	0x000000ff
        /*0a50*/ 	.word	0x00028890
        /*0a54*/ 	.short	0x0100
        /*0a56*/ 	.byte	0x08
	.zero		1


	//   ....[15]....
        /*0a58*/ 	.word	0x00000670
        /*0a5c*/ 	.word	0x000000ff
        /*0a60*/ 	.word	0x000288a0
        /*0a64*/ 	.short	0x0100
        /*0a66*/ 	.byte	0x08
	.zero		1


	//   ....[16]....
        /*0a68*/ 	.word	0x00000680
        /*0a6c*/ 	.word	0x000000ff
        /*0a70*/ 	.word	0x00028898
        /*0a74*/ 	.short	0x0100
        /*0a76*/ 	.byte	0x08
	.zero		1


	//   ....[17]....
        /*0a78*/ 	.word	0x00000690
        /*0a7c*/ 	.word	0x000000ff
        /*0a80*/ 	.word	0x000288a8
        /*0a84*/ 	.short	0x0100
        /*0a86*/ 	.byte	0x08
	.zero		1


	//   ....[18]....
        /*0a88*/ 	.word	0x000007d0
        /*0a8c*/ 	.word	0x000000ff
        /*0a90*/ 	.word	0x000288b0
        /*0a94*/ 	.short	0x0100
        /*0a96*/ 	.byte	0x08
	.zero		1


	//   ....[19]....
        /*0a98*/ 	.word	0x000007e0
        /*0a9c*/ 	.word	0x000000ff
        /*0aa0*/ 	.word	0x000288c0
        /*0aa4*/ 	.short	0x0100
        /*0aa6*/ 	.byte	0x08
	.zero		1


	//   ....[20]....
        /*0aa8*/ 	.word	0x000007f0
        /*0aac*/ 	.word	0x000000ff
        /*0ab0*/ 	.word	0x000288b8
        /*0ab4*/ 	.short	0x0100
        /*0ab6*/ 	.byte	0x08
	.zero		1


	//   ....[21]....
        /*0ab8*/ 	.word	0x00000800
        /*0abc*/ 	.word	0x000000ff
        /*0ac0*/ 	.word	0x000288c8
        /*0ac4*/ 	.short	0x0100
        /*0ac6*/ 	.byte	0x08
	.zero		1


	//   ....[22]....
        /*0ac8*/ 	.word	0x00001b40
        /*0acc*/ 	.word	0x000000ff
        /*0ad0*/ 	.word	0x00028800
        /*0ad4*/ 	.short	0x010a
        /*0ad6*/ 	.byte	0x29
	.zero		1


	//   ....[23]....
        /*0ad8*/ 	.word	0x00001bc0
        /*0adc*/ 	.word	0x00000009
        /*0ae0*/ 	.word	0x00028830
        /*0ae4*/ 	.short	0x010a
        /*0ae6*/ 	.byte	0x3f
	.zero		1


	//   ....[24]....
        /*0ae8*/ 	.word	0x00001c00
        /*0aec*/ 	.word	0x00000009
        /*0af0*/ 	.word	0x00028830
        /*0af4*/ 	.short	0x010a
        /*0af6*/ 	.byte	0x3f
	.zero		1


	//   ....[25]....
        /*0af8*/ 	.word	0x000025f0
        /*0afc*/ 	.word	0x000000ff
        /*0b00*/ 	.word	0x00000000
        /*0b04*/ 	.short	0x0101
        /*0b06*/ 	.byte	0x06
	.zero		1


	//   ....[26]....
        /*0b08*/ 	.word	0x00005780
        /*0b0c*/ 	.word	0x000000ff
        /*0b10*/ 	.word	0x00028830
        /*0b14*/ 	.short	0x010a
        /*0b16*/ 	.byte	0x06
	.zero		1


	//   ....[27]....
        /*0b18*/ 	.word	0x000057c0
        /*0b1c*/ 	.word	0x000000ff
        /*0b20*/ 	.word	0x00028830
        /*0b24*/ 	.short	0x010a
        /*0b26*/ 	.byte	0x06
	.zero		1


	//   ....[28]....
        /*0b28*/ 	.word	0x00005b10
        /*0b2c*/ 	.word	0x000000ff
        /*0b30*/ 	.word	0x00028850
        /*0b34*/ 	.short	0x010a
        /*0b36*/ 	.byte	0x06
	.zero		1


	//   ....[29]....
        /*0b38*/ 	.word	0x00005b50
        /*0b3c*/ 	.word	0x000000ff
        /*0b40*/ 	.word	0x00028850
        /*0b44*/ 	.short	0x010a
        /*0b46*/ 	.byte	0x06
	.zero		1


	//   ....[30]....
        /*0b48*/ 	.word	0x000063b0
        /*0b4c*/ 	.word	0x000000ff
        /*0b50*/ 	.word	0x00000000
        /*0b54*/ 	.short	0x0101
        /*0b56*/ 	.byte	0x06
	.zero		1


	//   ....[31]....
        /*0b58*/ 	.word	0x00008a10
        /*0b5c*/ 	.word	0x000000ff
        /*0b60*/ 	.word	0x00000000
        /*0b64*/ 	.short	0x0101
        /*0b66*/ 	.byte	0x06
	.zero		1


	//   ....[32]....
        /*0b68*/ 	.word	0x00009360
        /*0b6c*/ 	.word	0x000000ff
        /*0b70*/ 	.word	0x00028830
        /*0b74*/ 	.short	0x010a
        /*0b76*/ 	.byte	0x06
	.zero		1


	//   ....[33]....
        /*0b78*/ 	.word	0x000093a0
        /*0b7c*/ 	.word	0x000000ff
        /*0b80*/ 	.word	0x00028830
        /*0b84*/ 	.short	0x010a
        /*0b86*/ 	.byte	0x06
	.zero		1


	//   ....[34]....
        /*0b88*/ 	.word	0x000096f0
        /*0b8c*/ 	.word	0x000000ff
        /*0b90*/ 	.word	0x00028850
        /*0b94*/ 	.short	0x010a
        /*0b96*/ 	.byte	0x06
	.zero		1


	//   ....[35]....
        /*0b98*/ 	.word	0x00009730
        /*0b9c*/ 	.word	0x000000ff
        /*0ba0*/ 	.word	0x00028850
        /*0ba4*/ 	.short	0x010a
        /*0ba6*/ 	.byte	0x06
	.zero		1


	//   ....[36]....
        /*0ba8*/ 	.word	0x00009ff0
        /*0bac*/ 	.word	0x000000ff
        /*0bb0*/ 	.word	0x00000000
        /*0bb4*/ 	.short	0x0101
        /*0bb6*/ 	.byte	0x06
	.zero		1


	//   ....[37]....
        /*0bb8*/ 	.word	0x0000b4e0
        /*0bbc*/ 	.word	0x000000ff
        /*0bc0*/ 	.word	0x00000000
        /*0bc4*/ 	.short	0x0101
        /*0bc6*/ 	.byte	0x06
	.zero		1


	//   ....[38]....
        /*0bc8*/ 	.word	0x0000bbf0
        /*0bcc*/ 	.word	0x000000ff
        /*0bd0*/ 	.word	0x00028830
        /*0bd4*/ 	.short	0x010a
        /*0bd6*/ 	.byte	0x06
	.zero		1


	//   ....[39]....
        /*0bd8*/ 	.word	0x0000bc30
        /*0bdc*/ 	.word	0x000000ff
        /*0be0*/ 	.word	0x00028830
        /*0be4*/ 	.short	0x010a
        /*0be6*/ 	.byte	0x06
	.zero		1


	//   ....[40]....
        /*0be8*/ 	.word	0x0000bf50
        /*0bec*/ 	.word	0x000000ff
        /*0bf0*/ 	.word	0x00028850
        /*0bf4*/ 	.short	0x010a
        /*0bf6*/ 	.byte	0x06
	.zero		1


	//   ....[41]....
        /*0bf8*/ 	.word	0x0000bf90
        /*0bfc*/ 	.word	0x000000ff
        /*0c00*/ 	.word	0x00028850
        /*0c04*/ 	.short	0x010a
        /*0c06*/ 	.byte	0x06
	.zero		1


	//   ....[42]....
        /*0c08*/ 	.word	0x0000c7f0
        /*0c0c*/ 	.word	0x000000ff
        /*0c10*/ 	.word	0x00000000
        /*0c14*/ 	.short	0x0101
        /*0c16*/ 	.byte	0x06
	.zero		1


	//   ....[43]....
        /*0c18*/ 	.word	0x0000ee50
        /*0c1c*/ 	.word	0x000000ff
        /*0c20*/ 	.word	0x00000000
        /*0c24*/ 	.short	0x0101
        /*0c26*/ 	.byte	0x06
	.zero		1


	//   ....[44]....
        /*0c28*/ 	.word	0x0000f450
        /*0c2c*/ 	.word	0x000000ff
        /*0c30*/ 	.word	0x00028850
        /*0c34*/ 	.short	0x010a
        /*0c36*/ 	.byte	0x05
	.zero		1


	//   ....[45]....
        /*0c38*/ 	.word	0x0000f490
        /*0c3c*/ 	.word	0x000000ff
        /*0c40*/ 	.word	0x00028850
        /*0c44*/ 	.short	0x010a
        /*0c46*/ 	.byte	0x05
	.zero		1


	//   ....[46]....
        /*0c48*/ 	.word	0x0000fa00
        /*0c4c*/ 	.word	0x000000ff
        /*0c50*/ 	.word	0x00000000
        /*0c54*/ 	.short	0x0101
        /*0c56*/ 	.byte	0x04
	.zero		1


	//   ....[47]....
        /*0c58*/ 	.word	0x00010fb0
        /*0c5c*/ 	.word	0x00000003
        /*0c60*/ 	.word	0x00000000
        /*0c64*/ 	.short	0x0101
        /*0c66*/ 	.byte	0x3f
	.zero		1


	//   ....[48]....
        /*0c68*/ 	.word	0x00013e40
        /*0c6c*/ 	.word	0x00000007
        /*0c70*/ 	.word	0x00028840
        /*0c74*/ 	.short	0x010a
        /*0c76*/ 	.byte	0x3f
	.zero		1


	//   ....[49]....
        /*0c78*/ 	.word	0x000145c0
        /*0c7c*/ 	.word	0x00000007
        /*0c80*/ 	.word	0x00028830
        /*0c84*/ 	.short	0x0107
        /*0c86*/ 	.byte	0x3f
	.zero		1


	//   ....[50]....
        /*0c88*/ 	.word	0x00014690
        /*0c8c*/ 	.word	0x00000007
        /*0c90*/ 	.word	0x00028830
        /*0c94*/ 	.short	0x0101
        /*0c96*/ 	.byte	0x3f
	.zero		1


	//   ....[51]....
        /*0c98*/ 	.word	0x00015190
        /*0c9c*/ 	.word	0x00000016
        /*0ca0*/ 	.word	0x00028800
        /*0ca4*/ 	.short	0x0107
        /*0ca6*/ 	.byte	0x3f
	.zero		1


	//   ....[52]....
        /*0ca8*/ 	.word	0x000152a0
        /*0cac*/ 	.word	0x00000016
        /*0cb0*/ 	.word	0x00028800
        /*0cb4*/ 	.short	0x0101
        /*0cb6*/ 	.byte	0x3f
	.zero		1


	//   ....[53]....
        /*0cb8*/ 	.word	0x000152c0
        /*0cbc*/ 	.word	0x00000016
        /*0cc0*/ 	.word	0x00028820
        /*0cc4*/ 	.short	0x010a
        /*0cc6*/ 	.byte	0x3f
	.zero		1


	//   ....[54]....
        /*0cc8*/ 	.word	0x00015650
        /*0ccc*/ 	.word	0x00000006
        /*0cd0*/ 	.word	0x00028840
        /*0cd4*/ 	.short	0x010a
        /*0cd6*/ 	.byte	0x3f
	.zero		1


	//   ....[55]....
        /*0cd8*/ 	.word	0x00015b70
        /*0cdc*/ 	.word	0x00000006
        /*0ce0*/ 	.word	0x00028830
        /*0ce4*/ 	.short	0x0107
        /*0ce6*/ 	.byte	0x3f
	.zero		1


	//   ....[56]....
        /*0ce8*/ 	.word	0x00015c30
        /*0cec*/ 	.word	0x00000006
        /*0cf0*/ 	.word	0x00028830
        /*0cf4*/ 	.short	0x0101
        /*0cf6*/ 	.byte	0x3f
	.zero		1


	//   ....[57]....
        /*0cf8*/ 	.word	0x00015c90
        /*0cfc*/ 	.word	0x00000006
        /*0d00*/ 	.word	0x00028860
        /*0d04*/ 	.short	0x010a
        /*0d06*/ 	.byte	0x3f
	.zero		1


	//   ....[58]....
        /*0d08*/ 	.word	0x00016220
        /*0d0c*/ 	.word	0x00000006
        /*0d10*/ 	.word	0x00028850
        /*0d14*/ 	.short	0x0107
        /*0d16*/ 	.byte	0x3f
	.zero		1


	//   ....[59]....
        /*0d18*/ 	.word	0x00016380
        /*0d1c*/ 	.word	0x00000006
        /*0d20*/ 	.word	0x00028850
        /*0d24*/ 	.short	0x0101
        /*0d26*/ 	.byte	0x3f
	.zero		1


	//   ....[60]....
        /*0d28*/ 	.word	0x00016590
        /*0d2c*/ 	.word	0x00000000
        /*0d30*/ 	.word	0x00028860
        /*0d34*/ 	.short	0x010a
        /*0d36*/ 	.byte	0x3f
	.zero		1


	//   ....[61]....
        /*0d38*/ 	.word	0x00016ac0
        /*0d3c*/ 	.word	0x00000000
        /*0d40*/ 	.word	0x00028850
        /*0d44*/ 	.short	0x0107
        /*0d46*/ 	.byte	0x3f
	.zero		1


	//   ....[62]....
        /*0d48*/ 	.word	0x00016b80
        /*0d4c*/ 	.word	0x00000000
        /*0d50*/ 	.word	0x00028850
        /*0d54*/ 	.short	0x0101
        /*0d56*/ 	.byte	0x3f
	.zero		1


	//   ....[63]....
        /*0d58*/ 	.word	0x000178b0
        /*0d5c*/ 	.word	0x00000007
        /*0d60*/ 	.word	0x00028820
        /*0d64*/ 	.short	0x010a
        /*0d66*/ 	.byte	0x3f
	.zero		1


	//   ....[64]....
        /*0d68*/ 	.word	0x00017a30
        /*0d6c*/ 	.word	0x00000005
        /*0d70*/ 	.word	0x00028840
        /*0d74*/ 	.short	0x010a
        /*0d76*/ 	.byte	0x3f
	.zero		1


	//   ....[65]....
        /*0d78*/ 	.word	0x00017ad0
        /*0d7c*/ 	.word	0x00000003
        /*0d80*/ 	.word	0x00028840
        /*0d84*/ 	.short	0x010a
        /*0d86*/ 	.byte	0x3f
	.zero		1


	//   ....[66]....
        /*0d88*/ 	.word	0x00017b10
        /*0d8c*/ 	.word	0x00000005
        /*0d90*/ 	.word	0x00028860
        /*0d94*/ 	.short	0x010a
        /*0d96*/ 	.byte	0x3f
	.zero		1


	//   ....[67]....
        /*0d98*/ 	.word	0x00017b50
        /*0d9c*/ 	.word	0x00000003
        /*0da0*/ 	.word	0x00028860
        /*0da4*/ 	.short	0x010a
        /*0da6*/ 	.byte	0x3f
	.zero		1


	//   ....[68]....
        /*0da8*/ 	.word	0x00017bc0
        /*0dac*/ 	.word	0x00000003
        /*0db0*/ 	.word	0x00028800
        /*0db4*/ 	.short	0x010a
        /*0db6*/ 	.byte	0x3f
	.zero		1


	//   ....[69]....
        /*0db8*/ 	.word	0x00017c10
        /*0dbc*/ 	.word	0x00000009
        /*0dc0*/ 	.word	0x00028830
        /*0dc4*/ 	.short	0x010a
        /*0dc6*/ 	.byte	0x3f
	.zero		1


	//   ....[70]....
        /*0dc8*/ 	.word	0x00017c70
        /*0dcc*/ 	.word	0x00000004
        /*0dd0*/ 	.word	0x00028830
        /*0dd4*/ 	.short	0x010a
        /*0dd6*/ 	.byte	0x3f
	.zero		1


	//   ....[71]....
        /*0dd8*/ 	.word	0x00017cd0
        /*0ddc*/ 	.word	0x00000004
        /*0de0*/ 	.word	0x00028850
        /*0de4*/ 	.short	0x010a
        /*0de6*/ 	.byte	0x3f
	.zero		1


	//   ....[72]....
        /*0de8*/ 	.word	0x00017d30
        /*0dec*/ 	.word	0x00000004
        /*0df0*/ 	.word	0x00028830
        /*0df4*/ 	.short	0x010a
        /*0df6*/ 	.byte	0x3f
	.zero		1


	//   ....[73]....
        /*0df8*/ 	.word	0x00017d90
        /*0dfc*/ 	.word	0x00000004
        /*0e00*/ 	.word	0x00028850
        /*0e04*/ 	.short	0x010a
        /*0e06*/ 	.byte	0x3f
	.zero		1


	//   ....[74]....
        /*0e08*/ 	.word	0x00017df0
        /*0e0c*/ 	.word	0x00000004
        /*0e10*/ 	.word	0x00028830
        /*0e14*/ 	.short	0x010a
        /*0e16*/ 	.byte	0x3f
	.zero		1


	//   ....[75]....
        /*0e18*/ 	.word	0x00017e50
        /*0e1c*/ 	.word	0x00000004
        /*0e20*/ 	.word	0x00028850
        /*0e24*/ 	.short	0x010a
        /*0e26*/ 	.byte	0x3f
	.zero		1


	//   ....[76]....
        /*0e28*/ 	.word	0x00017eb0
        /*0e2c*/ 	.word	0x00000006
        /*0e30*/ 	.word	0x00028850
        /*0e34*/ 	.short	0x010a
        /*0e36*/ 	.byte	0x3f
	.zero		1


	//   ....[77]....
        /*0e38*/ 	.word	0x00017fd0
        /*0e3c*/ 	.word	0x00000007
        /*0e40*/ 	.word	0x00028840
        /*0e44*/ 	.short	0x010a
        /*0e46*/ 	.byte	0x3f
	.zero		1


	//   ....[78]....
        /*0e48*/ 	.word	0x00019550
        /*0e4c*/ 	.word	0x00000016
        /*0e50*/ 	.word	0x00028820
        /*0e54*/ 	.short	0x010a
        /*0e56*/ 	.byte	0x3f
	.zero		1


	//   ....[79]....
        /*0e58*/ 	.word	0x000195a0
        /*0e5c*/ 	.word	0x00000006
        /*0e60*/ 	.word	0x00028840
        /*0e64*/ 	.short	0x010a
        /*0e66*/ 	.byte	0x3f
	.zero		1


	//   ....[80]....
        /*0e68*/ 	.word	0x00019f20
        /*0e6c*/ 	.word	0x00000006
        /*0e70*/ 	.word	0x00028860
        /*0e74*/ 	.short	0x010a
        /*0e76*/ 	.byte	0x3f
	.zero		1


	//   ....[81]....
        /*0e78*/ 	.word	0x0001a990
        /*0e7c*/ 	.word	0x00000000
        /*0e80*/ 	.word	0x00028860
        /*0e84*/ 	.short	0x010a
        /*0e86*/ 	.byte	0x3f
	.zero		1


	//   ....[82]....
        /*0e88*/ 	.word	0x0001bd00
        /*0e8c*/ 	.word	0x00000007
        /*0e90*/ 	.word	0x00028820
        /*0e94*/ 	.short	0x010a
        /*0e96*/ 	.byte	0x3f
	.zero		1


	//   ....[83]....
        /*0e98*/ 	.word	0x0001bea0
        /*0e9c*/ 	.word	0x00000005
        /*0ea0*/ 	.word	0x00028840
        /*0ea4*/ 	.short	0x010a
        /*0ea6*/ 	.byte	0x3f
	.zero		1


	//   ....[84]....
        /*0ea8*/ 	.word	0x0001bef0
        /*0eac*/ 	.word	0x00000003
        /*0eb0*/ 	.word	0x00028840
        /*0eb4*/ 	.short	0x010a
        /*0eb6*/ 	.byte	0x3f
	.zero		1


	//   ....[85]....
        /*0eb8*/ 	.word	0x0001bf40
        /*0ebc*/ 	.word	0x00000005
        /*0ec0*/ 	.word	0x00028860
        /*0ec4*/ 	.short	0x010a
        /*0ec6*/ 	.byte	0x3f
	.zero		1


	//----- nvinfo : EIATTR_NUM_MBARRIERS
	.align		4
.L_969:
        /*0ec8*/ 	.byte	0x03, 0x38
        /*0eca*/ 	.short	0x0016


	//----- nvinfo : EIATTR_EXIT_INSTR_OFFSETS
	.align		4
        /*0ecc*/ 	.byte	0x04, 0x1c
        /*0ece*/ 	.short	(.L_971 - .L_970)


	//   ....[0]....
.L_970:
        /*0ed0*/ 	.word	0x000009b0


	//   ....[1]....
        /*0ed4*/ 	.word	0x00011f10


	//   ....[2]....
        /*0ed8*/ 	.word	0x00017ba0


	//----- nvinfo : EIATTR_MAX_THREADS
	.align		4
.L_971:
        /*0edc*/ 	.byte	0x04, 0x05
        /*0ede*/ 	.short	(.L_973 - .L_972)
.L_972:
        /*0ee0*/ 	.word	0x00000180
        /*0ee4*/ 	.word	0x00000001
        /*0ee8*/ 	.word	0x00000001


	//----- nvinfo : EIATTR_CRS_STACK_SIZE
	.align		4
.L_973:
        /*0eec*/ 	.byte	0x04, 0x1e
        /*0eee*/ 	.short	(.L_975 - .L_974)
.L_974:
        /*0ef0*/ 	.word	0x00000000


	//----- nvinfo : EIATTR_CBANK_PARAM_SIZE
	.align		4
.L_975:
        /*0ef4*/ 	.byte	0x03, 0x19
        /*0ef6*/ 	.short	0x0af0


	//----- nvinfo : EIATTR_PARAM_CBANK
	.align		4
        /*0ef8*/ 	.byte	0x04, 0x0a
        /*0efa*/ 	.short	(.L_977 - .L_976)
	.align		4
.L_976:
        /*0efc*/ 	.word	index@(.nv.constant0._ZN7cutlass13device_kernelIN5flash11enable_sm90INS1_16FlashAttnFwdSm90INS1_25CollectiveMainloopFwdSm90ILi2EN4cute5tupleIJNS5_1CILi1EEES8_S8_EEENS6_IJNS7_ILi128EEESA_SA_EEELi128ENS_6half_tEfNS_4arch4Sm90ELb0ELb1ELb1ELb1ELb1ELb0ELb0ELb1ELb1ELb1ELb0ELb0EEENS1_21CollectiveEpilogueFwdISB_S9_SC_SE_Li256ELb1ELb1ELb0ELb0EEENS1_36VarlenDynamicPersistentTileSchedulerILi128ELi128ELi256ELi128ELb0ELb1ELb1ELb1ELb0ELb1EEEEEEEEEvNT_6ParamsE)
        /*0f00*/ 	.short	0x0210
        /*0f02*/ 	.short	0x0af0


	//----- nvinfo : EIATTR_SW_WAR
	.align		4
.L_977:
        /*0f04*/ 	.byte	0x04, 0x36
        /*0f06*/ 	.short	(.L_979 - .L_978)
.L_978:
        /*0f08*/ 	.word	0x00000008
.L_979:


//--------------------- .nv.info._ZN7cutlass13device_kernelIN5flash11enable_sm90INS1_16FlashAttnFwdSm90INS1_25CollectiveMainloopFwdSm90ILi2EN4cute5tupleIJNS5_1CILi1EEES8_S8_EEENS6_IJNS7_ILi128EEESA_SA_EEELi128ENS_6half_tEfNS_4arch4Sm90ELb0ELb1ELb1ELb1ELb1ELb1ELb0ELb1ELb1ELb1ELb0ELb0EEENS1_21CollectiveEpilogueFwdISB_S9_SC_SE_Li256ELb1ELb1ELb0ELb0EEENS1_36VarlenDynamicPersistentTileSchedulerILi128ELi128ELi256ELi128ELb0ELb1ELb1ELb1ELb0ELb1EEEEEEEEEvNT_6ParamsE --------------------------
	.section	.nv.info._ZN7cutlass13device_kernelIN5flash11enable_sm90INS1_16FlashAttnFwdSm90INS1_25CollectiveMainloopFwdSm90ILi2EN4cute5tupleIJNS5_1CILi1EEES8_S8_EEENS6_IJNS7_ILi128EEESA_SA_EEELi128ENS_6half_tEfNS_4arch4Sm90ELb0ELb1ELb1ELb1ELb1ELb1ELb0ELb1ELb1ELb1ELb0ELb0EEENS1_21CollectiveEpilogueFwdISB_S9_SC_SE_Li256ELb1ELb1ELb0ELb0EEENS1_36VarlenDynamicPersistentTileSchedulerILi128ELi128ELi256ELi128ELb0ELb1ELb1ELb1ELb0ELb1EEEEEEEEEvNT_6ParamsE,"",@"SHT_CUDA_INFO"
	.sectionflags	@""
	.align	4


	//----- nvinfo : EIATTR_CUDA_API_VERSION
	.align		4
        /*0000*/ 	.byte	0x04, 0x37
        /*0002*/ 	.short	(.L_981 - .L_980)
.L_980:
        /*0004*/ 	.word	0x00000082


	//----- nvinfo : EIATTR_KPARAM_INFO
	.align		4
.L_981:
        /*0008*/ 	.byte	0x04, 0x17
        /*000a*/ 	.short	(.L_983 - .L_982)
.L_982:
        /*000c*/ 	.word	0x00000000
        /*0010*/ 	.short	0x0000
        /*0012*/ 	.short	0x0070
        /*0014*/ 	.byte	0x00, 0xf0, 0x01, 0x2a


	//----- nvinfo : EIATTR_SPARSE_MMA_MASK
	.align		4
.L_983:
        /*0018*/ 	.byte	0x03, 0x50
        /*001a*/ 	.short	0x0000


	//----- nvinfo : EIATTR_MAXREG_COUNT
	.align		4
        /*001c*/ 	.byte	0x03, 0x1b
        /*001e*/ 	.short	0x00a8


	//----- nvinfo : EIATTR_NUM_BARRIERS
	.align		4
        /*0020*/ 	.byte	0x02, 0x4c
        /*0022*/ 	.byte	0x10
	.zero		1


	//----- nvinfo : EIATTR_EXTERNS
	.align		4
        /*0024*/ 	.byte	0x04, 0x0f
        /*0026*/ 	.short	(.L_985 - .L_984)


	//   ....[0]....
	.align		4
.L_984:
        /*0028*/ 	.word	index@(__assertfail)


	//----- nvinfo : EIATTR_ANNOTATIONS
	.align		4
.L_985:
        /*002c*/ 	.byte	0x04, 0x55
        /*002e*/ 	.short	(.L_987 - .L_986)


	//   ....[0]....
.L_986:
        /* <DEDUP_REMOVED lines=15> */


	//----- nvinfo : EIATTR_MERCURY_ISA_VERSION
	.align		4
.L_987:
        /*0110*/ 	.byte	0x03, 0x5f
        /*0112*/ 	.short	0x0101


	//----- nvinfo : EIATTR_UNUSED_LOAD_BYTE_OFFSET
	.align		4
        /*0114*/ 	.byte	0x04, 0x44
        /*0116*/ 	.short	(.L_989 - .L_988)


	//   ....[0]....
.L_988:
        /*0118*/ 	.word	0x00000a60
        /*011c*/ 	.word	0x0000fff0


	//   ....[1]....
        /*0120*/ 	.word	0x0001c6f0
        /*0124*/ 	.word	0x0000fff0


	//----- nvinfo : EIATTR_INT_WARP_WIDE_INSTR_OFFSETS
	.align		4
.L_989:
        /*0128*/ 	.byte	0x04, 0x31
        /*012a*/ 	.short	(.L_991 - .L_990)


	//   ....[0]....
.L_990:
        /*012c*/ 	.word	0x00000130


	//   ....[1]....
        /*0130*/ 	.word	0x00000170


	//   ....[2]....
        /*0134*/ 	.word	0x000001e0


	//   ....[3]....
        /*0138*/ 	.word	0x000212d0


	//   ....[4]....
        /*013c*/ 	.word	0x00021360


	//   ....[5]....
        /*0140*/ 	.word	0x000242a0


	//   ....[6]....
        /*0144*/ 	.word	0x00024330


	//----- nvinfo : EIATTR_COOP_GROUP_MASK_REGIDS
	.align		4
.L_991:
        /*0148*/ 	.byte	0x04, 0x29
        /*014a*/ 	.short	(.L_993 - .L_992)


	//   ....[0]....
.L_992:
        /*014c*/ 	.word	0xffffffff


	//   ....[1]....
        /*0150*/ 	.word	0xffffffff


	//   ....[2]....
        /*0154*/ 	.word	0xffffffff


	//   ....[3]....
        /*0158*/ 	.word	0xffffffff


	//   ....[4]....
        /*015c*/ 	.word	0xffffffff


	//   ....[5]....
        /*0160*/ 	.word	0xffffffff


	//   ....[6]....
        /*0164*/ 	.word	0xffffffff


	//   ....[7]....
        /*0168*/ 	.word	0xffffffff


	//   ....[8]....
        /*016c*/ 	.word	0xffffffff


	//   ....[9]....
        /*0170*/ 	.word	0xffffffff


	//   ....[10]....
        /*0174*/ 	.word	0xffffffff


	//   ....[11]....
        /*0178*/ 	.word	0xffffffff


	//   ....[12]....
        /*017c*/ 	.word	0xffffffff


	//   ....[13]....
        /*0180*/ 	.word	0xffffffff


	//   ....[14]....
        /*0184*/ 	.word	0xffffffff


	//   ....[15]....
        /*0188*/ 	.word	0xffffffff


	//   ....[16]....
        /*018c*/ 	.word	0xffffffff


	//   ....[17]....
        /*0190*/ 	.word	0xffffffff


	//   ....[18]....
        /*0194*/ 	.word	0xffffffff


	//   ....[19]....
        /*0198*/ 	.word	0xffffffff


	//   ....[20]....
        /*019c*/ 	.word	0xffffffff


	//   ....[21]....
        /*01a0*/ 	.word	0xffffffff


	//   ....[22]....
        /*01a4*/ 	.word	0xffffffff


	//   ....[23]....
        /*01a8*/ 	.word	0xffffffff


	//   ....[24]....
        /*01ac*/ 	.word	0xffffffff


	//   ....[25]....
        /*01b0*/ 	.word	0xffffffff


	//   ....[26]....
        /*01b4*/ 	.word	0xffffffff


	//   ....[27]....
        /*01b8*/ 	.word	0xffffffff


	//   ....[28]....
        /*01bc*/ 	.word	0xffffffff


	//   ....[29]....
        /*01c0*/ 	.word	0xffffffff


	//   ....[30]....
        /*01c4*/ 	.word	0xffffffff


	//   ....[31]....
        /*01c8*/ 	.word	0xffffffff


	//   ....[32]....
        /*01cc*/ 	.word	0xffffffff


	//   ....[33]....
        /*01d0*/ 	.word	0xffffffff


	//   ....[34]....
        /*01d4*/ 	.word	0xffffffff


	//   ....[35]....
        /*01d8*/ 	.word	0xffffffff


	//   ....[36]....
        /*01dc*/ 	.word	0xffffffff


	//   ....[37]....
        /*01e0*/ 	.word	0xffffffff


	//   ....[38]....
        /*01e4*/ 	.word	0xffffffff


	//   ....[39]....
        /*01e8*/ 	.word	0xffffffff


	//   ....[40]....
        /*01ec*/ 	.word	0xffffffff


	//   ....[41]....
        /*01f0*/ 	.word	0xffffffff


	//   ....[42]....
        /*01f4*/ 	.word	0xffffffff


	//   ....[43]....
        /*01f8*/ 	.word	0xffffffff


	//   ....[44]....
        /*01fc*/ 	.word	0xffffffff


	//   ....[45]....
        /*0200*/ 	.word	0xffffffff


	//   ....[46]....
        /*0204*/ 	.word	0xffffffff


	//   ....[47]....
        /*0208*/ 	.word	0xffffffff


	//   ....[48]....
        /*020c*/ 	.word	0xffffffff


	//   ....[49]....
        /*0210*/ 	.word	0xffffffff


	//   ....[50]....
        /*0214*/ 	.word	0xffffffff


	//   ....[51]....
        /*0218*/ 	.word	0xffffffff


	//   ....[52]....
        /*021c*/ 	.word	0xffffffff


	//   ....[53]....
        /*0220*/ 	.word	0xffffffff


	//   ....[54]....
        /*0224*/ 	.word	0xffffffff


	//   ....[55]....
        /*0228*/ 	.word	0xffffffff


	//   ....[56]....
        /*022c*/ 	.word	0xffffffff


	//   ....[57]....
        /*0230*/ 	.word	0xffffffff


	//   ....[58]....
        /*0234*/ 	.word	0xffffffff


	//   ....[59]....
        /*0238*/ 	.word	0xffffffff


	//   ....[60]....
        /*023c*/ 	.word	0xffffffff


	//   ....[61]....
        /*0240*/ 	.word	0xffffffff


	//   ....[62]....
        /*0244*/ 	.word	0xffffffff


	//   ....[63]....
        /*0248*/ 	.word	0xffffffff


	//   ....[64]....
        /*024c*/ 	.word	0xffffffff


	//   ....[65]....
        /*0250*/ 	.word	0xffffffff


	//   ....[66]....
        /*0254*/ 	.word	0xffffffff


	//   ....[67]....
        /*0258*/ 	.word	0xffffffff


	//   ....[68]....
        /*025c*/ 	.word	0xffffffff


	//   ....[69]....
        /*0260*/ 	.word	0xffffffff


	//   ....[70]....
        /*0264*/ 	.word	0xffffffff


	//   ....[71]....
        /*0268*/ 	.word	0xffffffff


	//   ....[72]....
        /*026c*/ 	.word	0xffffffff


	//   ....[73]....
        /*0270*/ 	.word	0xffffffff


	//   ....[74]....
        /*0274*/ 	.word	0xffffffff


	//   ....[75]....
        /*0278*/ 	.word	0xffffffff


	//   ....[76]....
        /*027c*/ 	.word	0xffffffff


	//   ....[77]....
        /*0280*/ 	.word	0xffffffff


	//   ....[78]....
        /*0284*/ 	.word	0xffffffff


	//   ....[79]....
        /*0288*/ 	.word	0xffffffff


	//   ....[80]....
        /*028c*/ 	.word	0xffffffff


	//   ....[81]....
        /*0290*/ 	.word	0xffffffff


	//   ....[82]....
        /*0294*/ 	.word	0xffffffff


	//   ....[83]....
        /*0298*/ 	.word	0xffffffff


	//   ....[84]....
        /*029c*/ 	.word	0xffffffff


	//   ....[85]....
        /*02a0*/ 	.word	0xffffffff


	//   ....[86]....
        /*02a4*/ 	.word	0xffffffff


	//   ....[87]....
        /*02a8*/ 	.word	0xffffffff


	//   ....[88]....
        /*02ac*/ 	.word	0xffffffff


	//   ....[89]....
        /*02b0*/ 	.word	0xffffffff


	//   ....[90]....
        /*02b4*/ 	.word	0xffffffff


	//   ....[91]....
        /*02b8*/ 	.word	0xffffffff


	//   ....[92]....
        /*02bc*/ 	.word	0xffffffff


	//   ....[93]....
        /*02c0*/ 	.word	0xffffffff


	//   ....[94]....
        /*02c4*/ 	.word	0xffffffff


	//   ....[95]....
        /*02c8*/ 	.word	0xffffffff


	//   ....[96]....
        /*02cc*/ 	.word	0xffffffff


	//   ....[97]....
        /*02d0*/ 	.word	0xffffffff


	//   ....[98]....
        /*02d4*/ 	.word	0xffffffff


	//   ....[99]....
        /*02d8*/ 	.word	0xffffffff


	//   ....[100]....
        /*02dc*/ 	.word	0xffffffff


	//   ....[101]....
        /*02e0*/ 	.word	0xffffffff


	//   ....[102]....
        /*02e4*/ 	.word	0xffffffff


	//   ....[103]....
        /*02e8*/ 	.word	0xffffffff


	//   ....[104]....
        /*02ec*/ 	.word	0xffffffff


	//   ....[105]....
        /*02f0*/ 	.word	0xffffffff


	//   ....[106]....
        /*02f4*/ 	.word	0xffffffff


	//   ....[107]....
        /*02f8*/ 	.word	0xffffffff


	//   ....[108]....
        /*02fc*/ 	.word	0xffffffff


	//   ....[109]....
        /*0300*/ 	.word	0xffffffff


	//   ....[110]....
        /*0304*/ 	.word	0xffffffff


	//   ....[111]....
        /*0308*/ 	.word	0xffffffff


	//   ....[112]....
        /*030c*/ 	.word	0xffffffff


	//   ....[113]....
        /*0310*/ 	.word	0xffffffff


	//   ....[114]....
        /*0314*/ 	.word	0xffffffff


	//   ....[115]....
        /*0318*/ 	.word	0xffffffff


	//   ....[116]....
        /*031c*/ 	.word	0xffffffff


	//   ....[117]....
        /*0320*/ 	.word	0xffffffff


	//   ....[118]....
        /*0324*/ 	.word	0xffffffff


	//   ....[119]....
        /*0328*/ 	.word	0xffffffff


	//   ....[120]....
        /*032c*/ 	.word	0xffffffff


	//   ....[121]....
        /*0330*/ 	.word	0xffffffff


	//   ....[122]....
        /*0334*/ 	.word	0xffffffff


	//   ....[123]....
        /*0338*/ 	.word	0xffffffff


	//   ....[124]....
        /*033c*/ 	.word	0xffffffff


	//   ....[125]....
        /*0340*/ 	.word	0xffffffff


	//   ....[126]....
        /*0344*/ 	.word	0xffffffff


	//   ....[127]....
        /*0348*/ 	.word	0xffffffff


	//   ....[128]....
        /*034c*/ 	.word	0xffffffff


	//   ....[129]....
        /*0350*/ 	.word	0xffffffff


	//   ....[130]....
        /*0354*/ 	.word	0xffffffff


	//   ....[131]....
        /*0358*/ 	.word	0xffffffff


	//   ....[132]....
        /*035c*/ 	.word	0xffffffff


	//   ....[133]....
        /*0360*/ 	.word	0xffffffff


	//   ....[134]....
        /*0364*/ 	.word	0xffffffff


	//   ....[135]....
        /*0368*/ 	.word	0xffffffff


	//   ....[136]....
        /*036c*/ 	.word	0xffffffff


	//   ....[137]....
        /*0370*/ 	.word	0xffffffff


	//   ....[138]....
        /*0374*/ 	.word	0xffffffff


	//   ....[139]....
        /*0378*/ 	.word	0xffffffff


	//   ....[140]....
        /*037c*/ 	.word	0xffffffff


	//   ....[141]....
        /*0380*/ 	.word	0xffffffff


	//   ....[142]....
        /*0384*/ 	.word	0xffffffff


	//   ....[143]....
        /*0388*/ 	.word	0xffffffff


	//   ....[144]....
        /*038c*/ 	.word	0xffffffff


	//   ....[145]....
        /*0390*/ 	.word	0xffffffff


	//   ....[146]....
        /*0394*/ 	.word	0xffffffff


	//   ....[147]....
        /*0398*/ 	.word	0xffffffff


	//   ....[148]....
        /*039c*/ 	.word	0xffffffff


	//   ....[149]....
        /*03a0*/ 	.word	0xffffffff


	//   ....[150]....
        /*03a4*/ 	.word	0xffffffff


	//   ....[151]....
        /*03a8*/ 	.word	0xffffffff


	//   ....[152]....
        /*03ac*/ 	.word	0xffffffff


	//   ....[153]....
        /*03b0*/ 	.word	0xffffffff


	//   ....[154]....
        /*03b4*/ 	.word	0xffffffff


	//   ....[155]....
        /*03b8*/ 	.word	0xffffffff


	//   ....[156]....
        /*03bc*/ 	.word	0xffffffff


	//   ....[157]....
        /*03c0*/ 	.word	0xffffffff


	//   ....[158]....
        /*03c4*/ 	.word	0xffffffff


	//   ....[159]....
        /*03c8*/ 	.word	0xffffffff


	//   ....[160]....
        /*03cc*/ 	.word	0xffffffff


	//   ....[161]....
        /*03d0*/ 	.word	0xffffffff


	//   ....[162]....
        /*03d4*/ 	.word	0xffffffff


	//   ....[163]....
        /*03d8*/ 	.word	0xffffffff


	//   ....[164]....
        /*03dc*/ 	.word	0xffffffff


	//   ....[165]....
        /*03e0*/ 	.word	0xffffffff


	//   ....[166]....
        /*03e4*/ 	.word	0xffffffff


	//   ....[167]....
        /*03e8*/ 	.word	0xffffffff


	//   ....[168]....
        /*03ec*/ 	.word	0xffffffff


	//   ....[169]....
        /*03f0*/ 	.word	0xffffffff


	//   ....[170]....
        /*03f4*/ 	.word	0xffffffff


	//   ....[171]....
        /*03f8*/ 	.word	0xffffffff


	//   ....[172]....
        /*03fc*/ 	.word	0xffffffff


	//   ....[173]....
        /*0400*/ 	.word	0xffffffff


	//   ....[174]....
        /*0404*/ 	.word	0xffffffff


	//   ....[175]....
        /*0408*/ 	.word	0xffffffff


	//   ....[176]....
        /*040c*/ 	.word	0xffffffff


	//   ....[177]....
        /*0410*/ 	.word	0xffffffff


	//   ....[178]....
        /*0414*/ 	.word	0xffffffff


	//   ....[179]....
        /*0418*/ 	.word	0xffffffff


	//   ....[180]....
        /*041c*/ 	.word	0xffffffff


	//   ....[181]....
        /*0420*/ 	.word	0xffffffff


	//   ....[182]....
        /*0424*/ 	.word	0xffffffff


	//   ....[183]....
        /*0428*/ 	.word	0xffffffff


	//   ....[184]....
        /*042c*/ 	.word	0xffffffff


	//   ....[185]....
        /*0430*/ 	.word	0xffffffff


	//   ....[186]....
        /*0434*/ 	.word	0xffffffff


	//   ....[187]....
        /*0438*/ 	.word	0xffffffff


	//   ....[188]....
        /*043c*/ 	.word	0xffffffff


	//   ....[189]....
        /*0440*/ 	.word	0xffffffff


	//   ....[190]....
        /*0444*/ 	.word	0xffffffff


	//   ....[191]....
        /*0448*/ 	.word	0xffffffff


	//   ....[192]....
        /*044c*/ 	.word	0xffffffff


	//   ....[193]....
        /*0450*/ 	.word	0xffffffff


	//   ....[194]....
        /*0454*/ 	.word	0xffffffff


	//   ....[195]....
        /*0458*/ 	.word	0xffffffff


	//   ....[196]....
        /*045c*/ 	.word	0xffffffff


	//   ....[197]....
        /*0460*/ 	.word	0xffffffff


	//   ....[198]....
        /*0464*/ 	.word	0xffffffff


	//   ....[199]....
        /*0468*/ 	.word	0xffffffff


	//   ....[200]....
        /*046c*/ 	.word	0xffffffff


	//   ....[201]....
        /*0470*/ 	.word	0xffffffff


	//   ....[202]....
        /*0474*/ 	.word	0xffffffff


	//   ....[203]....
        /*0478*/ 	.word	0xffffffff


	//   ....[204]....
        /*047c*/ 	.word	0xffffffff


	//   ....[205]....
        /*0480*/ 	.word	0xffffffff


	//   ....[206]....
        /*0484*/ 	.word	0xffffffff


	//   ....[207]....
        /*0488*/ 	.word	0xffffffff


	//   ....[208]....
        /*048c*/ 	.word	0xffffffff


	//   ....[209]....
        /*0490*/ 	.word	0xffffffff


	//   ....[210]....
        /*0494*/ 	.word	0xffffffff


	//   ....[211]....
        /*0498*/ 	.word	0xffffffff


	//   ....[212]....
        /*049c*/ 	.word	0xffffffff


	//   ....[213]....
        /*04a0*/ 	.word	0xffffffff


	//   ....[214]....
        /*04a4*/ 	.word	0xffffffff


	//   ....[215]....
        /*04a8*/ 	.word	0xffffffff


	//   ....[216]....
        /*04ac*/ 	.word	0xffffffff


	//   ....[217]....
        /*04b0*/ 	.word	0xffffffff


	//   ....[218]....
        /*04b4*/ 	.word	0xffffffff


	//   ....[219]....
        /*04b8*/ 	.word	0xffffffff


	//   ....[220]....
        /*04bc*/ 	.word	0xffffffff


	//   ....[221]....
        /*04c0*/ 	.word	0xffffffff


	//   ....[222]....
        /*04c4*/ 	.word	0xffffffff


	//   ....[223]....
        /*04c8*/ 	.word	0xffffffff


	//   ....[224]....
        /*04cc*/ 	.word	0xffffffff


	//   ....[225]....
        /*04d0*/ 	.word	0xffffffff


	//   ....[226]....
        /*04d4*/ 	.word	0xffffffff


	//   ....[227]....
        /*04d8*/ 	.word	0xffffffff


	//   ....[228]....
        /*04dc*/ 	.word	0xffffffff


	//   ....[229]....
        /*04e0*/ 	.word	0xffffffff


	//   ....[230]....
        /*04e4*/ 	.word	0xffffffff


	//   ....[231]....
        /*04e8*/ 	.word	0xffffffff


	//   ....[232]....
        /*04ec*/ 	.word	0xffffffff


	//   ....[233]....
        /*04f0*/ 	.word	0x0500000f


	//   ....[234]....
        /*04f4*/ 	.word	0x0500000f


	//   ....[235]....
        /*04f8*/ 	.word	0x0500000f


	//   ....[236]....
        /*04fc*/ 	.word	0x0500000f


	//   ....[237]....
        /*0500*/ 	.word	0x0500000f


	//   ....[238]....
        /*0504*/ 	.word	0x0500000f


	//   ....[239]....
        /*0508*/ 	.word	0x0500000f


	//   ....[240]....
        /*050c*/ 	.word	0x0500000f


	//   ....[241]....
        /*0510*/ 	.word	0x0500000f


	//   ....[242]....
        /*0514*/ 	.word	0x0500000f


	//   ....[243]....
        /*0518*/ 	.word	0x0500000f


	//   ....[244]....
        /*051c*/ 	.word	0x0500000f


	//   ....[245]....
        /*0520*/ 	.word	0x0500000f


	//   ....[246]....
        /*0524*/ 	.word	0x0500000f


	//   ....[247]....
        /*0528*/ 	.word	0x0500000f


	//   ....[248]....
        /*052c*/ 	.word	0x0500000f


	//   ....[249]....
        /*0530*/ 	.word	0x0500000f


	//   ....[250]....
        /*0534*/ 	.word	0x0500000f


	//   ....[251]....
        /*0538*/ 	.word	0x0500000f


	//   ....[252]....
        /*053c*/ 	.word	0x0500000f


	//   ....[253]....
        /*0540*/ 	.word	0x0500000f


	//   ....[254]....
        /*0544*/ 	.word	0x0500000f


	//   ....[255]....
        /*0548*/ 	.word	0x0500000f


	//   ....[0]....
        /*054c*/ 	.word	0x0500000f


	//   ....[1]....
        /*0550*/ 	.word	0x0500000f


	//   ....[2]....
        /*0554*/ 	.word	0x0500000f


	//   ....[3]....
        /*0558*/ 	.word	0x0500000f


	//   ....[4]....
        /*055c*/ 	.word	0x0500000f


	//   ....[5]....
        /*0560*/ 	.word	0x0500000f


	//   ....[6]....
        /*0564*/ 	.word	0x0500000f


	//   ....[7]....
        /*0568*/ 	.word	0x0500000f


	//   ....[8]....
        /*056c*/ 	.word	0x0500000f


	//   ....[9]....
        /*0570*/ 	.word	0x0500000f


	//   ....[10]....
        /*0574*/ 	.word	0x0500000f


	//   ....[11]....
        /*0578*/ 	.word	0x0500000f


	//   ....[12]....
        /*057c*/ 	.word	0x0500000f


	//   ....[13]....
        /*0580*/ 	.word	0x0500000f


	//   ....[14]....
        /*0584*/ 	.word	0x0500000f


	//   ....[15]....
        /*0588*/ 	.word	0x0500000f


	//   ....[16]....
        /*058c*/ 	.word	0x0500000f


	//   ....[17]....
        /*0590*/ 	.word	0x0500000f


	//   ....[18]....
        /*0594*/ 	.word	0x0500000f


	//   ....[19]....
        /*0598*/ 	.word	0x0500000f


	//   ....[20]....
        /*059c*/ 	.word	0x0500000f


	//   ....[21]....
        /*05a0*/ 	.word	0x0500000f


	//   ....[22]....
        /*05a4*/ 	.word	0x0500000f


	//   ....[23]....
        /*05a8*/ 	.word	0x0500000f


	//   ....[24]....
        /*05ac*/ 	.word	0x0500000f


	//   ....[25]....
        /*05b0*/ 	.word	0x0500000f


	//   ....[26]....
        /*05b4*/ 	.word	0x0500000f


	//   ....[27]....
        /*05b8*/ 	.word	0x0500000f


	//   ....[28]....
        /*05bc*/ 	.word	0x0500000f


	//   ....[29]....
        /*05c0*/ 	.word	0x0500000f


	//   ....[30]....
        /*05c4*/ 	.word	0x0500000f


	//   ....[31]....
        /*05c8*/ 	.word	0x0500000f


	//   ....[32]....
        /*05cc*/ 	.word	0x0500000f


	//   ....[33]....
        /*05d0*/ 	.word	0x0500000f


	//   ....[34]....
        /*05d4*/ 	.word	0x0500000f


	//   ....[35]....
        /*05d8*/ 	.word	0x0500000f


	//   ....[36]....
        /*05dc*/ 	.word	0x0500000f


	//   ....[37]....
        /*05e0*/ 	.word	0x0500000f


	//   ....[38]....
        /*05e4*/ 	.word	0x0500000f


	//   ....[39]....
        /*05e8*/ 	.word	0x0500000f


	//   ....[40]....
        /*05ec*/ 	.word	0x0500000f


	//   ....[41]....
        /*05f0*/ 	.word	0x0500000f


	//   ....[42]....
        /*05f4*/ 	.word	0x0500000f


	//   ....[43]....
        /*05f8*/ 	.word	0x0500000f


	//   ....[44]....
        /*05fc*/ 	.word	0x0500000f


	//   ....[45]....
        /*0600*/ 	.word	0x0500000f


	//   ....[46]....
        /*0604*/ 	.word	0x0500000f


	//   ....[47]....
        /*0608*/ 	.word	0x0500000f


	//   ....[48]....
        /*060c*/ 	.word	0x0500000f


	//   ....[49]....
        /*0610*/ 	.word	0x0500000f


	//   ....[50]....
        /*0614*/ 	.word	0x0500000f


	//   ....[51]....
        /*0618*/ 	.word	0x0500000f


	//   ....[52]....
        /*061c*/ 	.word	0x0500000f


	//   ....[53]....
        /*0620*/ 	.word	0x0500000f


	//   ....[54]....
        /*0624*/ 	.word	0x0500000f


	//   ....[55]....
        /*0628*/ 	.word	0x0500000f


	//   ....[56]....
        /*062c*/ 	.word	0x0500000f


	//   ....[57]....
        /*0630*/ 	.word	0x0500000f


	//   ....[58]....
        /*0634*/ 	.word	0x0500000f


	//   ....[59]....
        /*0638*/ 	.word	0x0500000f


	//   ....[60]....
        /*063c*/ 	.word	0x0500000f


	//   ....[61]....
        /*0640*/ 	.word	0x0500000f


	//   ....[62]....
        /*0644*/ 	.word	0x0500000f


	//   ....[63]....
        /*0648*/ 	.word	0x0500000f


	//   ....[64]....
        /*064c*/ 	.word	0x0500000f


	//   ....[65]....
        /*0650*/ 	.word	0x0500000f


	//   ....[66]....
        /*0654*/ 	.word	0x0500000f


	//   ....[67]....
        /*0658*/ 	.word	0x0500000f


	//   ....[68]....
        /*065c*/ 	.word	0x0500000f


	//   ....[69]....
        /*0660*/ 	.word	0x0500000f


	//   ....[70]....
        /*0664*/ 	.word	0x0500000f


	//   ....[71]....
        /*0668*/ 	.word	0x0500000f


	//   ....[72]....
        /*066c*/ 	.word	0x0500000f


	//   ....[73]....
        /*0670*/ 	.word	0x0500000f


	//   ....[74]....
        /*0674*/ 	.word	0x0500000f


	//   ....[75]....
        /*0678*/ 	.word	0x0500000f


	//   ....[76]....
        /*067c*/ 	.word	0x0500000f


	//   ....[77]....
        /*0680*/ 	.word	0x0500000f


	//   ....[78]....
        /*0684*/ 	.word	0x0500000f


	//   ....[79]....
        /*0688*/ 	.word	0x0500000f


	//   ....[80]....
        /*068c*/ 	.word	0x0500000f


	//   ....[81]....
        /*0690*/ 	.word	0x0500000f


	//   ....[82]....
        /*0694*/ 	.word	0x0500000f


	//   ....[83]....
        /*0698*/ 	.word	0x0500000f


	//   ....[84]....
        /*069c*/ 	.word	0x0500000f


	//   ....[85]....
        /*06a0*/ 	.word	0x0500000f


	//   ....[86]....
        /*06a4*/ 	.word	0x0500000f


	//   ....[87]....
        /*06a8*/ 	.word	0x0500000f


	//   ....[88]....
        /*06ac*/ 	.word	0x0500000f


	//   ....[89]....
        /*06b0*/ 	.word	0x0500000f


	//   ....[90]....
        /*06b4*/ 	.word	0x0500000f


	//   ....[91]....
        /*06b8*/ 	.word	0x0500000f


	//   ....[92]....
        /*06bc*/ 	.word	0x0500000f


	//   ....[93]....
        /*06c0*/ 	.word	0x0500000f


	//   ....[94]....
        /*06c4*/ 	.word	0x0500000f


	//   ....[95]....
        /*06c8*/ 	.word	0x0500000f


	//   ....[96]....
        /*06cc*/ 	.word	0x0500000f


	//   ....[97]....
        /*06d0*/ 	.word	0x0500000f


	//   ....[98]....
        /*06d4*/ 	.word	0x0500000f


	//   ....[99]....
        /*06d8*/ 	.word	0x0500000f


	//   ....[100]....
        /*06dc*/ 	.word	0x0500000f


	//   ....[101]....
        /*06e0*/ 	.word	0x0500000f


	//   ....[102]....
        /*06e4*/ 	.word	0x0500000f


	//   ....[103]....
        /*06e8*/ 	.word	0x0500000f


	//   ....[104]....
        /*06ec*/ 	.word	0x0500000f


	//   ....[105]....
        /*06f0*/ 	.word	0x0500000f


	//   ....[106]....
        /*06f4*/ 	.word	0x0500000f


	//   ....[107]....
        /*06f8*/ 	.word	0x0500000f


	//   ....[108]....
        /*06fc*/ 	.word	0x0500000f


	//   ....[109]....
        /*0700*/ 	.word	0x0500000f


	//   ....[110]....
        /*0704*/ 	.word	0x0500000f


	//   ....[111]....
        /*0708*/ 	.word	0x0500000f


	//   ....[112]....
        /*070c*/ 	.word	0x0500000f


	//   ....[113]....
        /*0710*/ 	.word	0x0500000f


	//   ....[114]....
        /*0714*/ 	.word	0x0500000f


	//   ....[115]....
        /*0718*/ 	.word	0x0500000f


	//   ....[116]....
        /*071c*/ 	.word	0x0500000f


	//   ....[117]....
        /*0720*/ 	.word	0x0500000f


	//   ....[118]....
        /*0724*/ 	.word	0x0500000f


	//   ....[119]....
        /*0728*/ 	.word	0x0500000f


	//   ....[120]....
        /*072c*/ 	.word	0x0500000f


	//   ....[121]....
        /*0730*/ 	.word	0x0500000f


	//   ....[122]....
        /*0734*/ 	.word	0x0500000f


	//   ....[123]....
        /*0738*/ 	.word	0x0500000f


	//   ....[124]....
        /*073c*/ 	.word	0x0500000f


	//   ....[125]....
        /*0740*/ 	.word	0x0500000f


	//   ....[126]....
        /*0744*/ 	.word	0x0500000f


	//   ....[127]....
        /*0748*/ 	.word	0x0500000f


	//   ....[128]....
        /*074c*/ 	.word	0x0500000f


	//   ....[129]....
        /*0750*/ 	.word	0x0500000f


	//   ....[130]....
        /*0754*/ 	.word	0x0500000f


	//   ....[131]....
        /*0758*/ 	.word	0x0500000f


	//   ....[132]....
        /*075c*/ 	.word	0x0500000f


	//   ....[133]....
        /*0760*/ 	.word	0x0500000f


	//   ....[134]....
        /*0764*/ 	.word	0x0500000f


	//   ....[135]....
        /*0768*/ 	.word	0x0500000f


	//   ....[136]....
        /*076c*/ 	.word	0x0500000f


	//   ....[137]....
        /*0770*/ 	.word	0x0500000f


	//   ....[138]....
        /*0774*/ 	.word	0x0500000f


	//   ....[139]....
        /*0778*/ 	.word	0x0500000f


	//   ....[140]....
        /*077c*/ 	.word	0x0500000f


	//   ....[141]....
        /*0780*/ 	.word	0x0500000f


	//----- nvinfo : EIATTR_COOP_GROUP_INSTR_OFFSETS
	.align		4
.L_993:
        /*0784*/ 	.byte	0x04, 0x28
        /*0786*/ 	.short	(.L_995 - .L_994)


	//   ....[0]....
.L_994:
        /*0788*/ 	.word	0x00000070


	//   ....[1]....
        /*078c*/ 	.word	0x00000140


	//   ....[2]....
        /*0790*/ 	.word	0x00000190


	//   ....[3]....
        /*0794*/ 	.word	0x000003c0


	//   ....[4]....
        /*0798*/ 	.word	0x00000520


	//   ....[5]....
        /*079c*/ 	.word	0x00000640


	//   ....[6]....
        /*07a0*/ 	.word	0x000007a0


	//   ....[7]....
        /*07a4*/ 	.word	0x00003330


	//   ....[8]....
        /*07a8*/ 	.word	0x00003340


	//   ....[9]....
        /*07ac*/ 	.word	0x000039f0


	//   ....[10]....
        /*07b0*/ 	.word	0x00003a00


	//   ....[11]....
        /*07b4*/ 	.word	0x000040b0


	//   ....[12]....
        /*07b8*/ 	.word	0x000040c0


	//   ....[13]....
        /*07bc*/ 	.word	0x00004760


	//   ....[14]....
        /*07c0*/ 	.word	0x00004770


	//   ....[15]....
        /*07c4*/ 	.word	0x00005740


	//   ....[16]....
        /*07c8*/ 	.word	0x00005750


	//   ....[17]....
        /*07cc*/ 	.word	0x00005ee0


	//   ....[18]....
        /*07d0*/ 	.word	0x00005ef0


	//   ....[19]....
        /*07d4*/ 	.word	0x00006690


	//   ....[20]....
        /*07d8*/ 	.word	0x000066a0


	//   ....[21]....
        /*07dc*/ 	.word	0x00006e40


	//   ....[22]....
        /*07e0*/ 	.word	0x00006e50


	//   ....[23]....
        /*07e4*/ 	.word	0x00007800


	//   ....[24]....
        /*07e8*/ 	.word	0x00007810


	//   ....[25]....
        /*07ec*/ 	.word	0x00007920


	//   ....[26]....
        /*07f0*/ 	.word	0x00007930


	//   ....[27]....
        /*07f4*/ 	.word	0x00007a50


	//   ....[28]....
        /*07f8*/ 	.word	0x00007a60


	//   ....[29]....
        /*07fc*/ 	.word	0x00007b80


	//   ....[30]....
        /*0800*/ 	.word	0x00007b90


	//   ....[31]....
        /*0804*/ 	.word	0x00007f30


	//   ....[32]....
        /*0808*/ 	.word	0x00007f50


	//   ....[33]....
        /*080c*/ 	.word	0x00008030


	//   ....[34]....
        /*0810*/ 	.word	0x00008050


	//   ....[35]....
        /*0814*/ 	.word	0x00008130


	//   ....[36]....
        /*0818*/ 	.word	0x00008150


	//   ....[37]....
        /*081c*/ 	.word	0x00008230


	//   ....[38]....
        /*0820*/ 	.word	0x00008250


	//   ....[39]....
        /*0824*/ 	.word	0x00008b90


	//   ....[40]....
        /*0828*/ 	.word	0x00009270


	//   ....[41]....
        /*082c*/ 	.word	0x00009280


	//   ....[42]....
        /*0830*/ 	.word	0x00009290


	//   ....[43]....
        /*0834*/ 	.word	0x000092a0


	//   ....[44]....
        /*0838*/ 	.word	0x000095e0


	//   ....[45]....
        /*083c*/ 	.word	0x000095f0


	//   ....[46]....
        /*0840*/ 	.word	0x00009600


	//   ....[47]....
        /*0844*/ 	.word	0x00009610


	//   ....[48]....
        /*0848*/ 	.word	0x00009910


	//   ....[49]....
        /*084c*/ 	.word	0x00009920


	//   ....[50]....
        /*0850*/ 	.word	0x00009930


	//   ....[51]....
        /*0854*/ 	.word	0x00009940


	//   ....[52]....
        /*0858*/ 	.word	0x00009c40


	//   ....[53]....
        /*085c*/ 	.word	0x00009c50


	//   ....[54]....
        /*0860*/ 	.word	0x00009c60


	//   ....[55]....
        /*0864*/ 	.word	0x00009c70


	//   ....[56]....
        /*0868*/ 	.word	0x0000b940


	//   ....[57]....
        /*086c*/ 	.word	0x0000b960


	//   ....[58]....
        /*0870*/ 	.word	0x0000b970


	//   ....[59]....
        /*0874*/ 	.word	0x0000b980


	//   ....[60]....
        /*0878*/ 	.word	0x0000ba90


	//   ....[61]....
        /*087c*/ 	.word	0x0000bab0


	//   ....[62]....
        /*0880*/ 	.word	0x0000bb60


	//   ....[63]....
        /*0884*/ 	.word	0x0000bb90


	//   ....[64]....
        /*0888*/ 	.word	0x0000be70


	//   ....[65]....
        /*088c*/ 	.word	0x0000be90


	//   ....[66]....
        /*0890*/ 	.word	0x0000beb0


	//   ....[67]....
        /*0894*/ 	.word	0x0000bec0


	//   ....[68]....
        /*0898*/ 	.word	0x0000bfe0


	//   ....[69]....
        /*089c*/ 	.word	0x0000c020


	//   ....[70]....
        /*08a0*/ 	.word	0x0000c050


	//   ....[71]....
        /*08a4*/ 	.word	0x0000c090


	//   ....[72]....
        /*08a8*/ 	.word	0x0000e750


	//   ....[73]....
        /*08ac*/ 	.word	0x0000f7a0


	//   ....[74]....
        /*08b0*/ 	.word	0x0000fef0


	//   ....[75]....
        /*08b4*/ 	.word	0x0000ff90


	//   ....[76]....
        /*08b8*/ 	.word	0x00010860


	//   ....[77]....
        /*08bc*/ 	.word	0x000108c0


	//   ....[78]....
        /*08c0*/ 	.word	0x000124b0


	//   ....[79]....
        /*08c4*/ 	.word	0x00012d10


	//   ....[80]....
        /*08c8*/ 	.word	0x000138d0


	//   ....[81]....
        /*08cc*/ 	.word	0x000139d0


	//   ....[82]....
        /*08d0*/ 	.word	0x00014220


	//   ....[83]....
        /*08d4*/ 	.word	0x00014290


	//   ....[84]....
        /*08d8*/ 	.word	0x00016c10


	//   ....[85]....
        /*08dc*/ 	.word	0x00016c30


	//   ....[86]....
        /*08e0*/ 	.word	0x00016c50


	//   ....[87]....
        /*08e4*/ 	.word	0x00016c70


	//   ....[88]....
        /*08e8*/ 	.word	0x00018d30


	//   ....[89]....
        /*08ec*/ 	.word	0x00019590


	//   ....[90]....
        /*08f0*/ 	.word	0x0001a150


	//   ....[91]....
        /*08f4*/ 	.word	0x0001a250


	//   ....[92]....
        /*08f8*/ 	.word	0x0001aa80


	//   ....[93]....
        /*08fc*/ 	.word	0x0001aae0


	//   ....[94]....
        /*0900*/ 	.word	0x0001bcf0


	//   ....[95]....
        /*0904*/ 	.word	0x0001bd20


	//   ....[96]....
        /*0908*/ 	.word	0x0001c040


	//   ....[97]....
        /*090c*/ 	.word	0x0001c060


	//   ....[98]....
        /*0910*/ 	.word	0x0001d110


	//   ....[99]....
        /*0914*/ 	.word	0x0001d150


	//   ....[100]....
        /*0918*/ 	.word	0x0001d190


	//   ....[101]....
        /*091c*/ 	.word	0x0001d1c0


	//   ....[102]....
        /*0920*/ 	.word	0x0001d780


	//   ....[103]....
        /*0924*/ 	.word	0x0001d7b0


	//   ....[104]....
        /*0928*/ 	.word	0x0001d870


	//   ....[105]....
        /*092c*/ 	.word	0x0001d890


	//   ....[106]....
        /*0930*/ 	.word	0x0001d950


	//   ....[107]....
        /*0934*/ 	.word	0x0001d970


	//   ....[108]....
        /*0938*/ 	.word	0x0001da40


	//   ....[109]....
        /*093c*/ 	.word	0x0001da60


	//   ....[110]....
        /*0940*/ 	.word	0x0001e230


	//   ....[111]....
        /*0944*/ 	.word	0x0001e240


	//   ....[112]....
        /*0948*/ 	.word	0x0001e350


	//   ....[113]....
        /*094c*/ 	.word	0x0001e360


	//   ....[114]....
        /*0950*/ 	.word	0x0001e470


	//   ....[115]....
        /*0954*/ 	.word	0x0001e480


	//   ....[116]....
        /*0958*/ 	.word	0x0001e590


	//   ....[117]....
        /*095c*/ 	.word	0x0001e5a0


	//   ....[118]....
        /*0960*/ 	.word	0x0001e710


	//   ....[119]....
        /*0964*/ 	.word	0x0001e8c0


	//   ....[120]....
        /*0968*/ 	.word	0x0001e8f0


	//   ....[121]....
        /*096c*/ 	.word	0x0001e920


	//   ....[122]....
        /*0970*/ 	.word	0x0001e950


	//   ....[123]....
        /*0974*/ 	.word	0x0001e980


	//   ....[124]....
        /*0978*/ 	.word	0x0001e9b0


	//   ....[125]....
        /*097c*/ 	.word	0x0001eb20


	//   ....[126]....
        /*0980*/ 	.word	0x0001eb50


	//   ....[127]....
        /*0984*/ 	.word	0x0001eb80


	//   ....[128]....
        /*0988*/ 	.word	0x0001ebb0


	//   ....[129]....
        /*098c*/ 	.word	0x0001ebe0


	//   ....[130]....
        /*0990*/ 	.word	0x0001ec10


	//   ....[131]....
        /*0994*/ 	.word	0x0001eca0


	//   ....[132]....
        /*0998*/ 	.word	0x0001ed00


	//   ....[133]....
        /*099c*/ 	.word	0x0001ed90


	//   ....[134]....
        /*09a0*/ 	.word	0x0001fe10


	//   ....[135]....
        /*09a4*/ 	.word	0x00021e10


	//   ....[136]....
        /*09a8*/ 	.word	0x00021e30


	//   ....[137]....
        /*09ac*/ 	.word	0x00021ed0


	//   ....[138]....
        /*09b0*/ 	.word	0x00021ef0


	//   ....[139]....
        /*09b4*/ 	.word	0x00021f80


	//   ....[140]....
        /*09b8*/ 	.word	0x00021fa0


	//   ....[141]....
        /*09bc*/ 	.word	0x00022030


	//   ....[142]....
        /*09c0*/ 	.word	0x00022050


	//   ....[143]....
        /*09c4*/ 	.word	0x000220e0


	//   ....[144]....
        /*09c8*/ 	.word	0x00022100


	//   ....[145]....
        /*09cc*/ 	.word	0x00022190


	//   ....[146]....
        /*09d0*/ 	.word	0x000221b0


	//   ....[147]....
        /*09d4*/ 	.word	0x00022240


	//   ....[148]....
        /*09d8*/ 	.word	0x00022260


	//   ....[149]....
        /*09dc*/ 	.word	0x00022270


	//   ....[150]....
        /*09e0*/ 	.word	0x000222f0


	//   ....[151]....
        /*09e4*/ 	.word	0x00022a70


	//   ....[152]....
        /*09e8*/ 	.word	0x00022aa0


	//   ....[153]....
        /*09ec*/ 	.word	0x00022ad0


	//   ....[154]....
        /*09f0*/ 	.word	0x00022b40


	//   ....[155]....
        /*09f4*/ 	.word	0x00022b60


	//   ....[156]....
        /*09f8*/ 	.word	0x00022be0


	//   ....[157]....
        /*09fc*/ 	.word	0x00022c00


	//   ....[158]....
        /*0a00*/ 	.word	0x00022c80


	//   ....[159]....
        /*0a04*/ 	.word	0x00022ca0


	//   ....[160]....
        /*0a08*/ 	.word	0x00022d20


	//   ....[161]....
        /*0a0c*/ 	.word	0x00022d40


	//   ....[162]....
        /*0a10*/ 	.word	0x00022dc0


	//   ....[163]....
        /*0a14*/ 	.word	0x00022de0


	//   ....[164]....
        /*0a18*/ 	.word	0x00022e60


	//   ....[165]....
        /*0a1c*/ 	.word	0x00022e70


	//   ....[166]....
        /*0a20*/ 	.word	0x00022e80


	//   ....[167]....
        /*0a24*/ 	.word	0x00023630


	//   ....[168]....
        /*0a28*/ 	.word	0x00023660


	//   ....[169]....
        /*0a2c*/ 	.word	0x000236c0


	//   ....[170]....
        /*0a30*/ 	.word	0x000236d0


	//   ....[171]....
        /*0a34*/ 	.word	0x00023720


	//   ....[172]....
        /*0a38*/ 	.word	0x00023730


	//   ....[173]....
        /*0a3c*/ 	.word	0x00023780


	//   ....[174]....
        /*0a40*/ 	.word	0x00023790


	//   ....[175]....
        /*0a44*/ 	.word	0x000237e0


	//   ....[176]....
        /*0a48*/ 	.word	0x000237f0


	//   ....[177]....
        /*0a4c*/ 	.word	0x00023840


	//   ....[178]....
        /*0a50*/ 	.word	0x00023850


	//   ....[179]....
        /*0a54*/ 	.word	0x000238a0


	//   ....[180]....
        /*0a58*/ 	.word	0x000238b0


	//   ....[181]....
        /*0a5c*/ 	.word	0x000238c0


	//   ....[182]....
        /*0a60*/ 	.word	0x00023910


	//   ....[183]....
        /*0a64*/ 	.word	0x00023b70


	//   ....[184]....
        /*0a68*/ 	.word	0x00023b90


	//   ....[185]....
        /*0a6c*/ 	.word	0x00023c10


	//   ....[186]....
        /*0a70*/ 	.word	0x00023c20


	//   ....[187]....
        /*0a74*/ 	.word	0x00023c90


	//   ....[188]....
        /*0a78*/ 	.word	0x00023ca0


	//   ....[189]....
        /*0a7c*/ 	.word	0x00023d10


	//   ....[190]....
        /*0a80*/ 	.word	0x00023d20


	//   ....[191]....
        /*0a84*/ 	.word	0x00023d90


	//   ....[192]....
        /*0a88*/ 	.word	0x00023da0


	//   ....[193]....
        /*0a8c*/ 	.word	0x00023e10


	//   ....[194]....
        /*0a90*/ 	.word	0x00023e20


	//   ....[195]....
        /*0a94*/ 	.word	0x00023e90


	//   ....[196]....
        /*0a98*/ 	.word	0x00023ea0


	//   ....[197]....
        /*0a9c*/ 	.word	0x00023eb0


	//   ....[198]....
        /*0aa0*/ 	.word	0x00023f20


	//   ....[199]....
        /*0aa4*/ 	.word	0x00024480


	//   ....[200]....
        /*0aa8*/ 	.word	0x000244c0


	//   ....[201]....
        /*0aac*/ 	.word	0x00024500


	//   ....[202]....
        /*0ab0*/ 	.word	0x00024520


	//   ....[203]....
        /*0ab4*/ 	.word	0x00024530


	//   ....[204]....
        /*0ab8*/ 	.word	0x00024550


	//   ....[205]....
        /*0abc*/ 	.word	0x000245c0


	//   ....[206]....
        /*0ac0*/ 	.word	0x000245e0


	//   ....[207]....
        /*0ac4*/ 	.word	0x00024640


	//   ....[208]....
        /*0ac8*/ 	.word	0x00024660


	//   ....[209]....
        /*0acc*/ 	.word	0x000246c0


	//   ....[210]....
        /*0ad0*/ 	.word	0x000246e0


	//   ....[211]....
        /*0ad4*/ 	.word	0x00024740


	//   ....[212]....
        /*0ad8*/ 	.word	0x00024760


	//   ....[213]....
        /*0adc*/ 	.word	0x000247b0


	//   ....[214]....
        /*0ae0*/ 	.word	0x000247d0


	//   ....[215]....
        /*0ae4*/ 	.word	0x00024bd0


	//   ....[216]....
        /*0ae8*/ 	.word	0x00024c00


	//   ....[217]....
        /*0aec*/ 	.word	0x00024c30


	//   ....[218]....
        /*0af0*/ 	.word	0x00024c60


	//   ....[219]....
        /*0af4*/ 	.word	0x00024c90


	//   ....[220]....
        /*0af8*/ 	.word	0x00024cc0


	//   ....[221]....
        /*0afc*/ 	.word	0x00024cf0


	//   ....[222]....
        /*0b00*/ 	.word	0x00024d20


	//   ....[223]....
        /*0b04*/ 	.word	0x00024ea0


	//   ....[224]....
        /*0b08*/ 	.word	0x00024ed0


	//   ....[225]....
        /*0b0c*/ 	.word	0x00024f00


	//   ....[226]....
        /*0b10*/ 	.word	0x00024f30


	//   ....[227]....
        /*0b14*/ 	.word	0x00024f60


	//   ....[228]....
        /*0b18*/ 	.word	0x00024f90


	//   ....[229]....
        /*0b1c*/ 	.word	0x00025050


	//   ....[230]....
        /*0b20*/ 	.word	0x00025070


	//   ....[231]....
        /*0b24*/ 	.word	0x000250e0


	//   ....[232]....
        /*0b28*/ 	.word	0x00025780


	//   ....[233]....
        /*0b2c*/ 	.word	0x00025aa0


	//   ....[234]....
        /*0b30*/ 	.word	0x00025b30


	//   ....[235]....
        /*0b34*/ 	.word	0x00025bd0


	//   ....[236]....
        /*0b38*/ 	.word	0x00025c60


	//   ....[237]....
        /*0b3c*/ 	.word	0x00025d00


	//   ....[238]....
        /*0b40*/ 	.word	0x00025d90


	//   ....[239]....
        /*0b44*/ 	.word	0x00025e30


	//   ....[240]....
        /*0b48*/ 	.word	0x00025ec0


	//   ....[241]....
        /*0b4c*/ 	.word	0x00025fb0


	//   ....[242]....
        /*0b50*/ 	.word	0x00026040


	//   ....[243]....
        /*0b54*/ 	.word	0x000260e0


	//   ....[244]....
        /*0b58*/ 	.word	0x00026170


	//   ....[245]....
        /*0b5c*/ 	.word	0x00026210


	//   ....[246]....
        /*0b60*/ 	.word	0x000262a0


	//   ....[247]....
        /*0b64*/ 	.word	0x00026330


	//   ....[248]....
        /*0b68*/ 	.word	0x000263c0


	//   ....[249]....
        /*0b6c*/ 	.word	0x000264b0


	//   ....[250]....
        /*0b70*/ 	.word	0x00026540


	//   ....[251]....
        /*0b74*/ 	.word	0x000265d0


	//   ....[252]....
        /*0b78*/ 	.word	0x00026660


	//   ....[253]....
        /*0b7c*/ 	.word	0x000266f0


	//   ....[254]....
        /*0b80*/ 	.word	0x00026780


	//   ....[255]....
        /*0b84*/ 	.word	0x00026810


	//   ....[0]....
        /*0b88*/ 	.word	0x000268a0


	//   ....[1]....
        /*0b8c*/ 	.word	0x00026980


	//   ....[2]....
        /*0b90*/ 	.word	0x00026a30


	//   ....[3]....
        /*0b94*/ 	.word	0x00026ac0


	//   ....[4]....
        /*0b98*/ 	.word	0x00026b10


	//   ....[5]....
        /*0b9c*/ 	.word	0x00026b60


	//   ....[6]....
        /*0ba0*/ 	.word	0x00026bf0


	//   ....[7]....
        /*0ba4*/ 	.word	0x00026c80


	//   ....[8]....
        /*0ba8*/ 	.word	0x00026cd0


	//   ....[9]....
        /*0bac*/ 	.word	0x00026d20


	//   ....[10]....
        /*0bb0*/ 	.word	0x00026db0


	//   ....[11]....
        /*0bb4*/ 	.word	0x00026e40


	//   ....[12]....
        /*0bb8*/ 	.word	0x00026e90


	//   ....[13]....
        /*0bbc*/ 	.word	0x00026ee0


	//   ....[14]....
        /*0bc0*/ 	.word	0x00026f70


	//   ....[15]....
        /*0bc4*/ 	.word	0x00027000


	//   ....[16]....
        /*0bc8*/ 	.word	0x00027050


	//   ....[17]....
        /*0bcc*/ 	.word	0x000270a0


	//   ....[18]....
        /*0bd0*/ 	.word	0x00027190


	//   ....[19]....
        /*0bd4*/ 	.word	0x00027240


	//   ....[20]....
        /*0bd8*/ 	.word	0x000272c0


	//   ....[21]....
        /*0bdc*/ 	.word	0x00027360


	//   ....[22]....
        /*0be0*/ 	.word	0x000273f0


	//   ....[23]....
        /*0be4*/ 	.word	0x000274b0


	//   ....[24]....
        /*0be8*/ 	.word	0x00027530


	//   ....[25]....
        /*0bec*/ 	.word	0x00027580


	//   ....[26]....
        /*0bf0*/ 	.word	0x00027720


	//   ....[27]....
        /*0bf4*/ 	.word	0x000277d0


	//   ....[28]....
        /*0bf8*/ 	.word	0x00027840


	//   ....[29]....
        /*0bfc*/ 	.word	0x000278e0


	//   ....[30]....
        /*0c00*/ 	.word	0x00027980


	//   ....[31]....
        /*0c04*/ 	.word	0x00027a60


	//   ....[32]....
        /*0c08*/ 	.word	0x00027ab0


	//   ....[33]....
        /*0c0c*/ 	.word	0x00027b20


	//   ....[34]....
        /*0c10*/ 	.word	0x00027f60


	//   ....[35]....
        /*0c14*/ 	.word	0x00027fb0


	//   ....[36]....
        /*0c18*/ 	.word	0x00028040


	//   ....[37]....
        /*0c1c*/ 	.word	0x000280d0


	//   ....[38]....
        /*0c20*/ 	.word	0x00028160


	//   ....[39]....
        /*0c24*/ 	.word	0x000281f0


	//   ....[40]....
        /*0c28*/ 	.word	0x00028280


	//   ....[41]....
        /*0c2c*/ 	.word	0x00028310


	//   ....[42]....
        /*0c30*/ 	.word	0x000283d0


	//   ....[43]....
        /*0c34*/ 	.word	0x000286b0


	//   ....[44]....
        /*0c38*/ 	.word	0x000287a0


	//   ....[45]....
        /*0c3c*/ 	.word	0x00028840


	//   ....[46]....
        /*0c40*/ 	.word	0x000288a0


	//   ....[47]....
        /*0c44*/ 	.word	0x000289a0


	//   ....[48]....
        /*0c48*/ 	.word	0x00028a10


	//   ....[49]....
        /*0c4c*/ 	.word	0x00028b10


	//   ....[50]....
        /*0c50*/ 	.word	0x00028b80


	//   ....[51]....
        /*0c54*/ 	.word	0x00028c80


	//   ....[52]....
        /*0c58*/ 	.word	0x00028cf0


	//   ....[53]....
        /*0c5c*/ 	.word	0x00028df0


	//   ....[54]....
        /*0c60*/ 	.word	0x00028e60


	//   ....[55]....
        /*0c64*/ 	.word	0x00028f60


	//   ....[56]....
        /*0c68*/ 	.word	0x00028fd0


	//   ....[57]....
        /*0c6c*/ 	.word	0x000290d0


	//   ....[58]....
        /*0c70*/ 	.word	0x00029140


	//   ....[59]....
        /*0c74*/ 	.word	0x000291e0


	//   ....[60]....
        /*0c78*/ 	.word	0x000292f0


	//   ....[61]....
        /*0c7c*/ 	.word	0x00029350


	//   ....[62]....
        /*0c80*/ 	.word	0x000293b0


	//   ....[63]....
        /*0c84*/ 	.word	0x00029490


	//   ....[64]....
        /*0c88*/ 	.word	0x000294f0


	//   ....[65]....
        /*0c8c*/ 	.word	0x000295e0


	//   ....[66]....
        /*0c90*/ 	.word	0x00029640


	//   ....[67]....
        /*0c94*/ 	.word	0x00029730


	//   ....[68]....
        /*0c98*/ 	.word	0x00029790


	//   ....[69]....
        /*0c9c*/ 	.word	0x00029880


	//   ....[70]....
        /*0ca0*/ 	.word	0x000298e0


	//   ....[71]....
        /*0ca4*/ 	.word	0x000299d0


	//   ....[72]....
        /*0ca8*/ 	.word	0x00029a30


	//   ....[73]....
        /*0cac*/ 	.word	0x00029b20


	//   ....[74]....
        /*0cb0*/ 	.word	0x00029b80


	//   ....[75]....
        /*0cb4*/ 	.word	0x00029c60


	//   ....[76]....
        /*0cb8*/ 	.word	0x00029d90


	//   ....[77]....
        /*0cbc*/ 	.word	0x00029e40


	//   ....[78]....
        /*0cc0*/ 	.word	0x00029ea0


	//   ....[79]....
        /*0cc4*/ 	.word	0x00029f60


	//   ....[80]....
        /*0cc8*/ 	.word	0x00029fc0


	//   ....[81]....
        /*0ccc*/ 	.word	0x0002a080


	//   ....[82]....
        /*0cd0*/ 	.word	0x0002a0e0


	//   ....[83]....
        /*0cd4*/ 	.word	0x0002a1a0


	//   ....[84]....
        /*0cd8*/ 	.word	0x0002a200


	//   ....[85]....
        /*0cdc*/ 	.word	0x0002a2c0


	//   ....[86]....
        /*0ce0*/ 	.word	0x0002a320


	//   ....[87]....
        /*0ce4*/ 	.word	0x0002a3e0


	//   ....[88]....
        /*0ce8*/ 	.word	0x0002a440


	//   ....[89]....
        /*0cec*/ 	.word	0x0002a500


	//   ....[90]....
        /*0cf0*/ 	.word	0x0002a560


	//   ....[91]....
        /*0cf4*/ 	.word	0x0002a620


	//   ....[92]....
        /*0cf8*/ 	.word	0x0002a710


	//   ....[93]....
        /*0cfc*/ 	.word	0x0002a7b0


	//   ....[94]....
        /*0d00*/ 	.word	0x0002a810


	//   ....[95]....
        /*0d04*/ 	.word	0x0002a8f0


	//   ....[96]....
        /*0d08*/ 	.word	0x0002a950


	//   ....[97]....
        /*0d0c*/ 	.word	0x0002aa30


	//   ....[98]....
        /*0d10*/ 	.word	0x0002aa90


	//   ....[99]....
        /*0d14*/ 	.word	0x0002ab70


	//   ....[100]....
        /*0d18*/ 	.word	0x0002abd0


	//   ....[101]....
        /*0d1c*/ 	.word	0x0002acb0


	//   ....[102]....
        /*0d20*/ 	.word	0x0002ad10


	//   ....[103]....
        /*0d24*/ 	.word	0x0002adf0


	//   ....[104]....
        /*0d28*/ 	.word	0x0002ae50


	//   ....[105]....
        /*0d2c*/ 	.word	0x0002af30


	//   ....[106]....
        /*0d30*/ 	.word	0x0002af90


	//   ....[107]....
        /*0d34*/ 	.word	0x0002b060


	//   ....[108]....
        /*0d38*/ 	.word	0x0002b190


	//   ....[109]....
        /*0d3c*/ 	.word	0x0002b240


	//   ....[110]....
        /*0d40*/ 	.word	0x0002b2f0


	//   ....[111]....
        /*0d44*/ 	.word	0x0002b3c0


	//   ....[112]....
        /*0d48*/ 	.word	0x0002b420


	//   ....[113]....
        /*0d4c*/ 	.word	0x0002b500


	//   ....[114]....
        /*0d50*/ 	.word	0x0002b560


	//   ....[115]....
        /*0d54*/ 	.word	0x0002b630


	//   ....[116]....
        /*0d58*/ 	.word	0x0002b690


	//   ....[117]....
        /*0d5c*/ 	.word	0x0002b760


	//   ....[118]....
        /*0d60*/ 	.word	0x0002b7c0


	//   ....[119]....
        /*0d64*/ 	.word	0x0002b8a0


	//   ....[120]....
        /*0d68*/ 	.word	0x0002b900


	//   ....[121]....
        /*0d6c*/ 	.word	0x0002b9d0


	//   ....[122]....
        /*0d70*/ 	.word	0x0002ba30


	//   ....[123]....
        /*0d74*/ 	.word	0x0002baf0


	//   ....[124]....
        /*0d78*/ 	.word	0x0002bb80


	//   ....[125]....
        /*0d7c*/ 	.word	0x0002bc20


	//   ....[126]....
        /*0d80*/ 	.word	0x0002bd40


	//   ....[127]....
        /*0d84*/ 	.word	0x0002bdb0


	//   ....[128]....
        /*0d88*/ 	.word	0x0002be20


	//   ....[129]....
        /*0d8c*/ 	.word	0x0002be90


	//   ....[130]....
        /*0d90*/ 	.word	0x0002bf00


	//   ....[131]....
        /*0d94*/ 	.word	0x0002bf80


	//   ....[132]....
        /*0d98*/ 	.word	0x0002c010


	//   ....[133]....
        /*0d9c*/ 	.word	0x0002c0a0


	//   ....[134]....
        /*0da0*/ 	.word	0x0002c110


	//   ....[135]....
        /*0da4*/ 	.word	0x0002c180


	//   ....[136]....
        /*0da8*/ 	.word	0x0002c1f0


	//   ....[137]....
        /*0dac*/ 	.word	0x0002c270


	//   ....[138]....
        /*0db0*/ 	.word	0x0002c2e0


	//   ....[139]....
        /*0db4*/ 	.word	0x0002c380


	//   ....[140]....
        /*0db8*/ 	.word	0x0002c410


	//   ....[141]....
        /*0dbc*/ 	.word	0x0002c530


	//----- nvinfo : EIATTR_REG_RECONFIG
	.align		4
.L_995:
        /*0dc0*/ 	.byte	0x01, 0x54
	.zero		2


	//----- nvinfo : EIATTR_SYSCALL_OFFSETS
	.align		4
        /*0dc4*/ 	.byte	0x04, 0x46
        /*0dc6*/ 	.short	(.L_997 - .L_996)


	//   ....[0]....
.L_996:
        /*0dc8*/ 	.word	0x00001c60


	//   ....[1]....
        /*0dcc*/ 	.word	0x00001db0


	//   ....[2]....
        /*0dd0*/ 	.word	0x00008d30


	//   ....[3]....
        /*0dd4*/ 	.word	0x00009030


	//   ....[4]....
        /*0dd8*/ 	.word	0x000214c0


	//   ....[5]....
        /*0ddc*/ 	.word	0x00021610


	//   ....[6]....
        /*0de0*/ 	.word	0x00021700


	//   ....[7]....
        /*0de4*/ 	.word	0x000226d0


	//----- nvinfo : EIATTR_MBARRIER_INSTR_OFFSETS
	.align		4
.L_997:
        /*0de8*/ 	.byte	0x04, 0x39
        /*0dea*/ 	.short	(.L_999 - .L_998)


	//   ....[0]....
.L_998:
        /*0dec*/ 	.word	0x00000270
        /*0df0*/ 	.word	0x000000ff
        /*0df4*/ 	.word	0x00028800
        /*0df8*/ 	.short	0x0100
        /*0dfa*/ 	.byte	0x08
	.zero		1


	//   ....[1]....
        /*0dfc*/ 	.word	0x00000280
        /*0e00*/ 	.word	0x000000ff
        /*0e04*/ 	.word	0x00028820
        /*0e08*/ 	.short	0x0100
        /*0e0a*/ 	.byte	0x08
	.zero		1


	//   ....[2]....
        /*0e0c*/ 	.word	0x00000370
        /*0e10*/ 	.word	0x000000ff
        /*0e14*/ 	.word	0x00028830
        /*0e18*/ 	.short	0x0100
        /*0e1a*/ 	.byte	0x08
	.zero		1


	//   ....[3]....
        /*0e1c*/ 	.word	0x00000380
        /*0e20*/ 	.word	0x000000ff
        /*0e24*/ 	.word	0x00028840
        /*0e28*/ 	.short	0x0100
        /*0e2a*/ 	.byte	0x08
	.zero		1


	//   ....[4]....
        /*0e2c*/ 	.word	0x00000390
        /*0e30*/ 	.word	0x000000ff
        /*0e34*/ 	.word	0x00028838
        /*0e38*/ 	.short	0x0100
        /*0e3a*/ 	.byte	0x08
	.zero		1


	//   ....[5]....
        /*0e3c*/ 	.word	0x000003a0
        /*0e40*/ 	.word	0x000000ff
        /*0e44*/ 	.word	0x00028848
        /*0e48*/ 	.short	0x0100
        /*0e4a*/ 	.byte	0x08
	.zero		1


	//   ....[6]....
        /*0e4c*/ 	.word	0x000004d0
        /*0e50*/ 	.word	0x000000ff
        /*0e54*/ 	.word	0x00028850
        /*0e58*/ 	.short	0x0100
        /*0e5a*/ 	.byte	0x08
	.zero		1


	//   ....[7]....
        /*0e5c*/ 	.word	0x000004e0
        /*0e60*/ 	.word	0x000000ff
        /*0e64*/ 	.word	0x00028860
        /*0e68*/ 	.short	0x0100
        /*0e6a*/ 	.byte	0x08
	.zero		1


	//   ....[8]....
        /*0e6c*/ 	.word	0x000004f0
        /*0e70*/ 	.word	0x000000ff
        /*0e74*/ 	.word	0x00028858
        /*0e78*/ 	.short	0x0100
        /*0e7a*/ 	.byte	0x08
	.zero		1


	//   ....[9]....
        /*0e7c*/ 	.word	0x00000500
        /*0e80*/ 	.word	0x000000ff
        /*0e84*/ 	.word	0x00028868
        /*0e88*/ 	.short	0x0100
        /*0e8a*/ 	.byte	0x08
	.zero		1


	//   ....[10]....
        /*0e8c*/ 	.word	0x000005f0
        /*0e90*/ 	.word	0x000000ff
        /*0e94*/ 	.word	0x00028870
        /*0e98*/ 	.short	0x0100
        /*0e9a*/ 	.byte	0x06
	.zero		1


	//   ....[11]....
        /*0e9c*/ 	.word	0x00000600
        /*0ea0*/ 	.word	0x000000ff
        /*0ea4*/ 	.word	0x00028880
        /*0ea8*/ 	.short	0x0100
        /*0eaa*/ 	.byte	0x06
	.zero		1


	//   ....[12]....
        /*0eac*/ 	.word	0x00000610
        /*0eb0*/ 	.word	0x000000ff
        /*0eb4*/ 	.word	0x00028878
        /*0eb8*/ 	.short	0x0100
        /*0eba*/ 	.byte	0x06
	.zero		1


	//   ....[13]....
        /*0ebc*/ 	.word	0x00000620
        /*0ec0*/ 	.word	0x000000ff
        /*0ec4*/ 	.word	0x00028888
        /*0ec8*/ 	.short	0x0100
        /*0eca*/ 	.byte	0x06
	.zero		1


	//   ....[14]....
        /*0ecc*/ 	.word	0x00000750
        /*0ed0*/ 	.word	0x000000ff
        /*0ed4*/ 	.word	0x00028890
        /*0ed8*/ 	.short	0x0100
        /*0eda*/ 	.byte	0x08
	.zero		1


	//   ....[15]....
        /*0edc*/ 	.word	0x00000760
        /*0ee0*/ 	.word	0x000000ff
        /*0ee4*/ 	.word	0x000288a0
        /*0ee8*/ 	.short	0x0100
        /*0eea*/ 	.byte	0x08
	.zero		1


	//   ....[16]....
        /*0eec*/ 	.word	0x00000770
        /*0ef0*/ 	.word	0x000000ff
        /*0ef4*/ 	.word	0x00028898
        /*0ef8*/ 	.short	0x0100
        /*0efa*/ 	.byte	0x08
	.zero		1


	//   ....[17]....
        /*0efc*/ 	.word	0x00000780
        /*0f00*/ 	.word	0x000000ff
        /*0f04*/ 	.word	0x000288a8
        /*0f08*/ 	.short	0x0100
        /*0f0a*/ 	.byte	0x08
	.zero		1


	//   ....[18]....
        /*0f0c*/ 	.word	0x000008b0
        /*0f10*/ 	.word	0x000000ff
        /*0f14*/ 	.word	0x000288b0
        /*0f18*/ 	.short	0x0100
        /*0f1a*/ 	.byte	0x08
	.zero		1


	//   ....[19]....
        /*0f1c*/ 	.word	0x000008c0
        /*0f20*/ 	.word	0x000000ff
        /*0f24*/ 	.word	0x000288c0
        /*0f28*/ 	.short	0x0100
        /*0f2a*/ 	.byte	0x08
	.zero		1


	//   ....[20]....
        /*0f2c*/ 	.word	0x000008d0
        /*0f30*/ 	.word	0x000000ff
        /*0f34*/ 	.word	0x000288b8
        /*0f38*/ 	.short	0x0100
        /*0f3a*/ 	.byte	0x08
	.zero		1


	//   ....[21]....
        /*0f3c*/ 	.word	0x000008e0
        /*0f40*/ 	.word	0x000000ff
        /*0f44*/ 	.word	0x000288c8
        /*0f48*/ 	.short	0x0100
        /*0f4a*/ 	.byte	0x08
	.zero		1


	//   ....[22]....
        /*0f4c*/ 	.word	0x000032e0
        /*0f50*/ 	.word	0x0000005b
        /*0f54*/ 	.word	0x00028890
        /*0f58*/ 	.short	0x010a
        /*0f5a*/ 	.byte	0x3f
	.zero		1


	//   ....[23]....
        /*0f5c*/ 	.word	0x000056e0
        /*0f60*/ 	.word	0x0000005b
        /*0f64*/ 	.word	0x00028890
        /*0f68*/ 	.short	0x010a
        /*0f6a*/ 	.byte	0x3f
	.zero		1


	//   ....[24]....
        /*0f6c*/ 	.word	0x00007640
        /*0f70*/ 	.word	0x0000005b
        /*0f74*/ 	.word	0x00028890
        /*0f78*/ 	.short	0x010a
        /*0f7a*/ 	.byte	0x3f
	.zero		1


	//   ....[25]....
        /*0f7c*/ 	.word	0x00007d60
        /*0f80*/ 	.word	0x0000000b
        /*0f84*/ 	.word	0x00000000
        /*0f88*/ 	.short	0x0101
        /*0f8a*/ 	.byte	0x3f
	.zero		1


	//   ....[26]....
        /*0f8c*/ 	.word	0x00007da0
        /*0f90*/ 	.word	0x0000005b
        /*0f94*/ 	.word	0x000288b0
        /*0f98*/ 	.short	0x010a
        /*0f9a*/ 	.byte	0x3f
	.zero		1


	//   ....[27]....
        /*0f9c*/ 	.word	0x000083d0
        /*0fa0*/ 	.word	0x0000005b
        /*0fa4*/ 	.word	0x00000000
        /*0fa8*/ 	.short	0x0101
        /*0faa*/ 	.byte	0x3f
	.zero		1


	//   ....[28]....
        /*0fac*/ 	.word	0x00008dc0
        /*0fb0*/ 	.word	0x00000012
        /*0fb4*/ 	.word	0x00028800
        /*0fb8*/ 	.short	0x010a
        /*0fba*/ 	.byte	0x3f
	.zero		1


	//   ....[29]....
        /*0fbc*/ 	.word	0x00008e10
        /*0fc0*/ 	.word	0x00000012
        /*0fc4*/ 	.word	0x00028800
        /*0fc8*/ 	.short	0x010a
        /*0fca*/ 	.byte	0x3f
	.zero		1


	//   ....[30]....
        /*0fcc*/ 	.word	0x00009fa0
        /*0fd0*/ 	.word	0x00000012
        /*0fd4*/ 	.word	0x00028800
        /*0fd8*/ 	.short	0x010a
        /*0fda*/ 	.byte	0x3f
	.zero		1


	//   ....[31]....
        /*0fdc*/ 	.word	0x0000c3d0
        /*0fe0*/ 	.word	0x00000012
        /*0fe4*/ 	.word	0x00028800
        /*0fe8*/ 	.short	0x010a
        /*0fea*/ 	.byte	0x3f
	.zero		1


	//   ....[32]....
        /*0fec*/ 	.word	0x0000dd50
        /*0ff0*/ 	.word	0x00000008
        /*0ff4*/ 	.word	0x00028830
        /*0ff8*/ 	.short	0x010a
        /*0ffa*/ 	.byte	0x3f
	.zero		1


	//   ....[33]....
        /*0ffc*/ 	.word	0x0000dd90
        /*1000*/ 	.word	0x00000008
        /*1004*/ 	.word	0x00028830
        /*1008*/ 	.short	0x010a
        /*100a*/ 	.byte	0x3f
	.zero		1


	//   ....[34]....
        /*100c*/ 	.word	0x0000e810
        /*1010*/ 	.word	0x00000008
        /*1014*/ 	.word	0x00000000
        /*1018*/ 	.short	0x0101
        /*101a*/ 	.byte	0x3f
	.zero		1


	//   ....[35]....
        /*101c*/ 	.word	0x00011930
        /*1020*/ 	.word	0x00000007
        /*1024*/ 	.word	0x00028830
        /*1028*/ 	.short	0x010a
        /*102a*/ 	.byte	0x3f
	.zero		1


	//   ....[36]....
        /*102c*/ 	.word	0x00011980
        /*1030*/ 	.word	0x00000007
        /*1034*/ 	.word	0x00028830
        /*1038*/ 	.short	0x010a
        /*103a*/ 	.byte	0x3f
	.zero		1


	//   ....[37]....
        /*103c*/ 	.word	0x00011dd0
        /*1040*/ 	.word	0x00000007
        /*1044*/ 	.word	0x00028850
        /*1048*/ 	.short	0x010a
        /*104a*/ 	.byte	0x3f
	.zero		1


	//   ....[38]....
        /*104c*/ 	.word	0x00011e10
        /*1050*/ 	.word	0x00000007
        /*1054*/ 	.word	0x00028850
        /*1058*/ 	.short	0x010a
        /*105a*/ 	.byte	0x3f
	.zero		1


	//   ....[39]....
        /*105c*/ 	.word	0x00012780
        /*1060*/ 	.word	0x00000006
        /*1064*/ 	.word	0x00000000
        /*1068*/ 	.short	0x0101
        /*106a*/ 	.byte	0x3f
	.zero		1


	//   ....[40]....
        /*106c*/ 	.word	0x00014d10
        /*1070*/ 	.word	0x00000009
        /*1074*/ 	.word	0x00000000
        /*1078*/ 	.short	0x0101
        /*107a*/ 	.byte	0x3f
	.zero		1


	//   ....[41]....
        /*107c*/ 	.word	0x000156b0
        /*1080*/ 	.word	0x00000007
        /*1084*/ 	.word	0x00028830
        /*1088*/ 	.short	0x010a
        /*108a*/ 	.byte	0x3f
	.zero		1


	//   ....[42]....
        /*108c*/ 	.word	0x00015700
        /*1090*/ 	.word	0x00000007
        /*1094*/ 	.word	0x00028830
        /*1098*/ 	.short	0x010a
        /*109a*/ 	.byte	0x3f
	.zero		1


	//   ....[43]....
        /*109c*/ 	.word	0x00015b80
        /*10a0*/ 	.word	0x00000007
        /*10a4*/ 	.word	0x00028850
        /*10a8*/ 	.short	0x010a
        /*10aa*/ 	.byte	0x3f
	.zero		1


	//   ....[44]....
        /*10ac*/ 	.word	0x00015bc0
        /*10b0*/ 	.word	0x00000007
        /*10b4*/ 	.word	0x00028850
        /*10b8*/ 	.short	0x010a
        /*10ba*/ 	.byte	0x3f
	.zero		1


	//   ....[45]....
        /*10bc*/ 	.word	0x00017790
        /*10c0*/ 	.word	0x00000003
        /*10c4*/ 	.word	0x00000000
        /*10c8*/ 	.short	0x0101
        /*10ca*/ 	.byte	0x3f
	.zero		1


	//   ....[46]....
        /*10cc*/ 	.word	0x00017a60
        /*10d0*/ 	.word	0x0000000f
        /*10d4*/ 	.word	0x00000000
        /*10d8*/ 	.short	0x0101
        /*10da*/ 	.byte	0x3f
	.zero		1


	//   ....[47]....
        /*10dc*/ 	.word	0x00018180
        /*10e0*/ 	.word	0x00000007
        /*10e4*/ 	.word	0x00028830
        /*10e8*/ 	.short	0x010a
        /*10ea*/ 	.byte	0x3f
	.zero		1


	//   ....[48]....
        /*10ec*/ 	.word	0x000181d0
        /*10f0*/ 	.word	0x00000007
        /*10f4*/ 	.word	0x00028830
        /*10f8*/ 	.short	0x010a
        /*10fa*/ 	.byte	0x3f
	.zero		1


	//   ....[49]....
        /*10fc*/ 	.word	0x00018650
        /*1100*/ 	.word	0x00000007
        /*1104*/ 	.word	0x00028850
        /*1108*/ 	.short	0x010a
        /*110a*/ 	.byte	0x3f
	.zero		1


	//   ....[50]....
        /*110c*/ 	.word	0x00018690
        /*1110*/ 	.word	0x00000007
        /*1114*/ 	.word	0x00028850
        /*1118*/ 	.short	0x010a
        /*111a*/ 	.byte	0x3f
	.zero		1


	//   ....[51]....
        /*111c*/ 	.word	0x00018fc0
        /*1120*/ 	.word	0x00000007
        /*1124*/ 	.word	0x00000000
        /*1128*/ 	.short	0x0101
        /*112a*/ 	.byte	0x3f
	.zero		1


	//   ....[52]....
        /*112c*/ 	.word	0x0001b590
        /*1130*/ 	.word	0x00000009
        /*1134*/ 	.word	0x00000000
        /*1138*/ 	.short	0x0101
        /*113a*/ 	.byte	0x3f
	.zero		1


	//   ....[53]....
        /*113c*/ 	.word	0x0001bbe0
        /*1140*/ 	.word	0x0000000d
        /*1144*/ 	.word	0x00028850
        /*1148*/ 	.short	0x010a
        /*114a*/ 	.byte	0x3f
	.zero		1


	//   ....[54]....
        /*114c*/ 	.word	0x0001bc60
        /*1150*/ 	.word	0x0000000d
        /*1154*/ 	.word	0x00028850
        /*1158*/ 	.short	0x010a
        /*115a*/ 	.byte	0x3f
	.zero		1


	//   ....[55]....
        /*115c*/ 	.word	0x0001c280
        /*1160*/ 	.word	0x00000005
        /*1164*/ 	.word	0x00000000
        /*1168*/ 	.short	0x0101
        /*116a*/ 	.byte	0x3f
	.zero		1


	//   ....[56]....
        /*116c*/ 	.word	0x0001d7a0
        /*1170*/ 	.word	0x00000000
        /*1174*/ 	.word	0x00000000
        /*1178*/ 	.short	0x0101
        /*117a*/ 	.byte	0x3f
	.zero		1


	//   ....[57]....
        /*117c*/ 	.word	0x0001fef0
        /*1180*/ 	.word	0x00000016
        /*1184*/ 	.word	0x00028820
        /*1188*/ 	.short	0x010a
        /*118a*/ 	.byte	0x3f
	.zero		1


	//   ....[58]....
        /*118c*/ 	.word	0x0001ff80
        /*1190*/ 	.word	0x0000000b
        /*1194*/ 	.word	0x000288a0
        /*1198*/ 	.short	0x010a
        /*119a*/ 	.byte	0x3f
	.zero		1


	//   ....[59]....
        /*119c*/ 	.word	0x000202e0
        /*11a0*/ 	.word	0x0000000b
        /*11a4*/ 	.word	0x000288c0
        /*11a8*/ 	.short	0x010a
        /*11aa*/ 	.byte	0x3f
	.zero		1


	//   ....[60]....
        /*11ac*/ 	.word	0x00020710
        /*11b0*/ 	.word	0x0000000c
        /*11b4*/ 	.word	0x000288a0
        /*11b8*/ 	.short	0x010a
        /*11ba*/ 	.byte	0x3f
	.zero		1


	//   ....[61]....
        /*11bc*/ 	.word	0x00020a50
        /*11c0*/ 	.word	0x0000000c
        /*11c4*/ 	.word	0x000288c0
        /*11c8*/ 	.short	0x010a
        /*11ca*/ 	.byte	0x3f
	.zero		1


	//   ....[62]....
        /*11cc*/ 	.word	0x00021c20
        /*11d0*/ 	.word	0x00000007
        /*11d4*/ 	.word	0x00028840
        /*11d8*/ 	.short	0x010a
        /*11da*/ 	.byte	0x3f
	.zero		1


	//   ....[63]....
        /*11dc*/ 	.word	0x000223a0
        /*11e0*/ 	.word	0x00000007
        /*11e4*/ 	.word	0x00028830
        /*11e8*/ 	.short	0x0107
        /*11ea*/ 	.byte	0x3f
	.zero		1


	//   ....[64]....
        /*11ec*/ 	.word	0x00022470
        /*11f0*/ 	.word	0x00000007
        /*11f4*/ 	.word	0x00028830
        /*11f8*/ 	.short	0x0101
        /*11fa*/ 	.byte	0x3f
	.zero		1


	//   ....[65]....
        /*11fc*/ 	.word	0x00022fb0
        /*1200*/ 	.word	0x00000016
        /*1204*/ 	.word	0x00028800
        /*1208*/ 	.short	0x0107
        /*120a*/ 	.byte	0x3f
	.zero		1


	//   ....[66]....
        /*120c*/ 	.word	0x000230c0
        /*1210*/ 	.word	0x00000016
        /*1214*/ 	.word	0x00028800
        /*1218*/ 	.short	0x0101
        /*121a*/ 	.byte	0x3f
	.zero		1


	//   ....[67]....
        /*121c*/ 	.word	0x000230f0
        /*1220*/ 	.word	0x00000016
        /*1224*/ 	.word	0x00028820
        /*1228*/ 	.short	0x010a
        /*122a*/ 	.byte	0x3f
	.zero		1


	//   ....[68]....
        /*122c*/ 	.word	0x00023480
        /*1230*/ 	.word	0x00000006
        /*1234*/ 	.word	0x00028840
        /*1238*/ 	.short	0x010a
        /*123a*/ 	.byte	0x3f
	.zero		1


	//   ....[69]....
        /*123c*/ 	.word	0x000239a0
        /*1240*/ 	.word	0x00000006
        /*1244*/ 	.word	0x00028830
        /*1248*/ 	.short	0x0107
        /*124a*/ 	.byte	0x3f
	.zero		1


	//   ....[70]....
        /*124c*/ 	.word	0x00023a60
        /*1250*/ 	.word	0x00000006
        /*1254*/ 	.word	0x00028830
        /*1258*/ 	.short	0x0101
        /*125a*/ 	.byte	0x3f
	.zero		1


	//   ....[71]....
        /*125c*/ 	.word	0x00023ac0
        /*1260*/ 	.word	0x00000006
        /*1264*/ 	.word	0x00028860
        /*1268*/ 	.short	0x010a
        /*126a*/ 	.byte	0x3f
	.zero		1


	//   ....[72]....
        /*126c*/ 	.word	0x00024010
        /*1270*/ 	.word	0x00000006
        /*1274*/ 	.word	0x00028850
        /*1278*/ 	.short	0x0107
        /*127a*/ 	.byte	0x3f
	.zero		1


	//   ....[73]....
        /*127c*/ 	.word	0x000241c0
        /*1280*/ 	.word	0x00000006
        /*1284*/ 	.word	0x00028850
        /*1288*/ 	.short	0x0101
        /*128a*/ 	.byte	0x3f
	.zero		1


	//   ....[74]....
        /*128c*/ 	.word	0x000243e0
        /*1290*/ 	.word	0x00000000
        /*1294*/ 	.word	0x00028860
        /*1298*/ 	.short	0x010a
        /*129a*/ 	.byte	0x3f
	.zero		1


	//   ....[75]....
        /*129c*/ 	.word	0x00024910
        /*12a0*/ 	.word	0x00000000
        /*12a4*/ 	.word	0x00028850
        /*12a8*/ 	.short	0x0107
        /*12aa*/ 	.byte	0x3f
	.zero		1


	//   ....[76]....
        /*12ac*/ 	.word	0x000249d0
        /*12b0*/ 	.word	0x00000000
        /*12b4*/ 	.word	0x00028850
        /*12b8*/ 	.short	0x0101
        /*12ba*/ 	.byte	0x3f
	.zero		1


	//   ....[77]....
        /*12bc*/ 	.word	0x00025700
        /*12c0*/ 	.word	0x00000007
        /*12c4*/ 	.word	0x00028820
        /*12c8*/ 	.short	0x010a
        /*12ca*/ 	.byte	0x3f
	.zero		1


	//   ....[78]....
        /*12cc*/ 	.word	0x00025870
        /*12d0*/ 	.word	0x00000005
        /*12d4*/ 	.word	0x00028840
        /*12d8*/ 	.short	0x010a
        /*12da*/ 	.byte	0x3f
	.zero		1


	//   ....[79]....
        /*12dc*/ 	.word	0x00025910
        /*12e0*/ 	.word	0x00000003
        /*12e4*/ 	.word	0x00028840
        /*12e8*/ 	.short	0x010a
        /*12ea*/ 	.byte	0x3f
	.zero		1


	//   ....[80]....
        /*12ec*/ 	.word	0x00025950
        /*12f0*/ 	.word	0x00000005
        /*12f4*/ 	.word	0x00028860
        /*12f8*/ 	.short	0x010a
        /*12fa*/ 	.byte	0x3f
	.zero		1


	//   ....[81]....
        /*12fc*/ 	.word	0x00025990
        /*1300*/ 	.word	0x00000003
        /*1304*/ 	.word	0x00028860
        /*1308*/ 	.short	0x010a
        /*130a*/ 	.byte	0x3f
	.zero		1


	//   ....[82]....
        /*130c*/ 	.word	0x000259f0
        /*1310*/ 	.word	0x0000005b
        /*1314*/ 	.word	0x00028890
        /*1318*/ 	.short	0x010a
        /*131a*/ 	.byte	0x3f
	.zero		1


	//   ....[83]....
        /*131c*/ 	.word	0x00025f00
        /*1320*/ 	.word	0x0000005b
        /*1324*/ 	.word	0x00028890
        /*1328*/ 	.short	0x010a
        /*132a*/ 	.byte	0x3f
	.zero		1


	//   ....[84]....
        /*132c*/ 	.word	0x00026400
        /*1330*/ 	.word	0x0000005b
        /*1334*/ 	.word	0x00028890
        /*1338*/ 	.short	0x010a
        /*133a*/ 	.byte	0x3f
	.zero		1


	//   ....[85]....
        /*133c*/ 	.word	0x000268d0
        /*1340*/ 	.word	0x0000005b
        /*1344*/ 	.word	0x000288b0
        /*1348*/ 	.short	0x010a
        /*134a*/ 	.byte	0x3f
	.zero		1


	//   ....[86]....
        /*134c*/ 	.word	0x000270d0
        /*1350*/ 	.word	0x00000012
        /*1354*/ 	.word	0x00028800
        /*1358*/ 	.short	0x010a
        /*135a*/ 	.byte	0x3f
	.zero		1


	//   ....[87]....
        /*135c*/ 	.word	0x00027c40
        /*1360*/ 	.word	0x00000012
        /*1364*/ 	.word	0x00028800
        /*1368*/ 	.short	0x010a
        /*136a*/ 	.byte	0x3f
	.zero		1


	//   ....[88]....
        /*136c*/ 	.word	0x00027c90
        /*1370*/ 	.word	0x00000008
        /*1374*/ 	.word	0x00028830
        /*1378*/ 	.short	0x010a
        /*137a*/ 	.byte	0x3f
	.zero		1


	//   ....[89]....
        /*137c*/ 	.word	0x00027ce0
        /*1380*/ 	.word	0x00000007
        /*1384*/ 	.word	0x00028830
        /*1388*/ 	.short	0x010a
        /*138a*/ 	.byte	0x3f
	.zero		1


	//   ....[90]....
        /*138c*/ 	.word	0x00027d30
        /*1390*/ 	.word	0x00000007
        /*1394*/ 	.word	0x00028850
        /*1398*/ 	.short	0x010a
        /*139a*/ 	.byte	0x3f
	.zero		1


	//   ....[91]....
        /*139c*/ 	.word	0x00027d80
        /*13a0*/ 	.word	0x00000007
        /*13a4*/ 	.word	0x00028830
        /*13a8*/ 	.short	0x010a
        /*13aa*/ 	.byte	0x3f
	.zero		1


	//   ....[92]....
        /*13ac*/ 	.word	0x00027dd0
        /*13b0*/ 	.word	0x00000007
        /*13b4*/ 	.word	0x00028850
        /*13b8*/ 	.short	0x010a
        /*13ba*/ 	.byte	0x3f
	.zero		1


	//   ....[93]....
        /*13bc*/ 	.word	0x00027e20
        /*13c0*/ 	.word	0x00000007
        /*13c4*/ 	.word	0x00028830
        /*13c8*/ 	.short	0x010a
        /*13ca*/ 	.byte	0x3f
	.zero		1


	//   ....[94]....
        /*13cc*/ 	.word	0x00027e70
        /*13d0*/ 	.word	0x00000007
        /*13d4*/ 	.word	0x00028850
        /*13d8*/ 	.short	0x010a
        /*13da*/ 	.byte	0x3f
	.zero		1


	//   ....[95]....
        /*13dc*/ 	.word	0x00027ec0
        /*13e0*/ 	.word	0x0000000d
        /*13e4*/ 	.word	0x00028850
        /*13e8*/ 	.short	0x010a
        /*13ea*/ 	.byte	0x3f
	.zero		1


	//   ....[96]....
        /*13ec*/ 	.word	0x00028490
        /*13f0*/ 	.word	0x00000016
        /*13f4*/ 	.word	0x00028820
        /*13f8*/ 	.short	0x010a
        /*13fa*/ 	.byte	0x3f
	.zero		1


	//   ....[97]....
        /*13fc*/ 	.word	0x000284e0
        /*1400*/ 	.word	0x0000000b
        /*1404*/ 	.word	0x000288a0
        /*1408*/ 	.short	0x010a
        /*140a*/ 	.byte	0x3f
	.zero		1


	//   ....[98]....
        /*140c*/ 	.word	0x00028530
        /*1410*/ 	.word	0x0000000b
        /*1414*/ 	.word	0x000288c0
        /*1418*/ 	.short	0x010a
        /*141a*/ 	.byte	0x3f
	.zero		1


	//   ....[99]....
        /*141c*/ 	.word	0x00028580
        /*1420*/ 	.word	0x0000000c
        /*1424*/ 	.word	0x000288a0
        /*1428*/ 	.short	0x010a
        /*142a*/ 	.byte	0x3f
	.zero		1


	//   ....[100]....
        /*142c*/ 	.word	0x000285d0
        /*1430*/ 	.word	0x0000000c
        /*1434*/ 	.word	0x000288c0
        /*1438*/ 	.short	0x010a
        /*143a*/ 	.byte	0x3f
	.zero		1


	//   ....[101]....
        /*143c*/ 	.word	0x000286f0
        /*1440*/ 	.word	0x00000007
        /*1444*/ 	.word	0x00028840
        /*1448*/ 	.short	0x010a
        /*144a*/ 	.byte	0x3f
	.zero		1


	//   ....[102]....
        /*144c*/ 	.word	0x00029c90
        /*1450*/ 	.word	0x00000016
        /*1454*/ 	.word	0x00028820
        /*1458*/ 	.short	0x010a
        /*145a*/ 	.byte	0x3f
	.zero		1


	//   ....[103]....
        /*145c*/ 	.word	0x00029ce0
        /*1460*/ 	.word	0x00000006
        /*1464*/ 	.word	0x00028840
        /*1468*/ 	.short	0x010a
        /*146a*/ 	.byte	0x3f
	.zero		1


	//   ....[104]....
        /*146c*/ 	.word	0x0002a660
        /*1470*/ 	.word	0x00000006
        /*1474*/ 	.word	0x00028860
        /*1478*/ 	.short	0x010a
        /*147a*/ 	.byte	0x3f
	.zero		1


	//   ....[105]....
        /*147c*/ 	.word	0x0002b0e0
        /*1480*/ 	.word	0x00000000
        /*1484*/ 	.word	0x00028860
        /*1488*/ 	.short	0x010a
        /*148a*/ 	.byte	0x3f
	.zero		1


	//   ....[106]....
        /*148c*/ 	.word	0x0002c450
        /*1490*/ 	.word	0x00000007
        /*1494*/ 	.word	0x00028820
        /*1498*/ 	.short	0x010a
        /*149a*/ 	.byte	0x3f
	.zero		1


	//   ....[107]....
        /*149c*/ 	.word	0x0002c5f0
        /*14a0*/ 	.word	0x00000005
        /*14a4*/ 	.word	0x00028840
        /*14a8*/ 	.short	0x010a
        /*14aa*/ 	.byte	0x3f
	.zero		1


	//   ....[108]....
        /*14ac*/ 	.word	0x0002c640
        /*14b0*/ 	.word	0x00000003
        /*14b4*/ 	.word	0x00028840
        /*14b8*/ 	.short	0x010a
        /*14ba*/ 	.byte	0x3f
	.zero		1


	//   ....[109]....
        /*14bc*/ 	.word	0x0002c690
        /*14c0*/ 	.word	0x00000005
        /*14c4*/ 	.word	0x00028860
        /*14c8*/ 	.short	0x010a
        /*14ca*/ 	.byte	0x3f
	.zero		1


	//----- nvinfo : EIATTR_NUM_MBARRIERS
	.align		4
.L_999:
        /*14cc*/ 	.byte	0x03, 0x38
        /*14ce*/ 	.short	0x0016


	//----- nvinfo : EIATTR_EXIT_INSTR_OFFSETS
	.align		4
        /*14d0*/ 	.byte	0x04, 0x1c
        /*14d2*/ 	.short	(.L_1001 - .L_1000)


	//   ....[0]....
.L_1000:
        /*14d4*/ 	.word	0x000259e0


	//----- nvinfo : EIATTR_MAX_THREADS
	.align		4
.L_1001:
        /*14d8*/ 	.byte	0x04, 0x05
        /*14da*/ 	.short	(.L_1003 - .L_1002)
.L_1002:
        /*14dc*/ 	.word	0x00000180
        /*14e0*/ 	.word	0x00000001
        /*14e4*/ 	.word	0x00000001


	//----- nvinfo : EIATTR_CRS_STACK_SIZE
	.align		4
.L_1003:
        /*14e8*/ 	.byte	0x04, 0x1e
        /*14ea*/ 	.short	(.L_1005 - .L_1004)
.L_1004:
        /*14ec*/ 	.word	0x00000000


	//----- nvinfo : EIATTR_CBANK_PARAM_SIZE
	.align		4
.L_1005:
        /*14f0*/ 	.byte	0x03, 0x19
        /*14f2*/ 	.short	0x0af0


	//----- nvinfo : EIATTR_PARAM_CBANK
	.align		4
        /*14f4*/ 	.byte	0x04, 0x0a
        /*14f6*/ 	.short	(.L_1007 - .L_1006)
	.align		4
.L_1006:
        /*14f8*/ 	.word	index@(.nv.constant0._ZN7cutlass13device_kernelIN5flash11enable_sm90INS1_16FlashAttnFwdSm90INS1_25CollectiveMainloopFwdSm90ILi2EN4cute5tupleIJNS5_1CILi1EEES8_S8_EEENS6_IJNS7_ILi128EEESA_SA_EEELi128ENS_6half_tEfNS_4arch4Sm90ELb0ELb1ELb1ELb1ELb1ELb1ELb0ELb1ELb1ELb1ELb0ELb0EEENS1_21CollectiveEpilogueFwdISB_S9_SC_SE_Li256ELb1ELb1ELb0ELb0EEENS1_36VarlenDynamicPersistentTileSchedulerILi128ELi128ELi256ELi128ELb0ELb1ELb1ELb1ELb0ELb1EEEEEEEEEvNT_6ParamsE)
        /*14fc*/ 	.short	0x0210
        /*14fe*/ 	.short	0x0af0


	//----- nvinfo : EIATTR_SW_WAR
	.align		4
.L_1007:
        /*1500*/ 	.byte	0x04, 0x36
        /*1502*/ 	.short	(.L_1009 - .L_1008)
.L_1008:
        /*1504*/ 	.word	0x00000008
.L_1009:


//--------------------- .nv.info._ZN7cutlass13device_kernelIN5flash11enable_sm90INS1_16FlashAttnFwdSm90INS1_25CollectiveMainloopFwdSm90ILi2EN4cute5tupleIJNS5_1CILi1EEES8_S8_EEENS6_IJNS7_ILi128EEESA_SA_EEELi128ENS_6half_tEfNS_4arch4Sm90ELb1ELb0ELb1ELb0ELb1ELb0ELb0ELb1ELb1ELb1ELb0ELb0EEENS1_21CollectiveEpilogueFwdISB_S9_SC_SE_Li256ELb0ELb1ELb0ELb0EEENS1_30DynamicPersistentTileSchedulerILi256ELi128ELb0ELb1ELb1EEEEEEEEEvNT_6ParamsE --------------------------
	.section	.nv.info._ZN7cutlass13device_kernelIN5flash11enable_sm90INS1_16FlashAttnFwdSm90INS1_25CollectiveMainloopFwdSm90ILi2EN4cute5tupleIJNS5_1CILi1EEES8_S8_EEENS6_IJNS7_ILi128EEESA_SA_EEELi128ENS_6half_tEfNS_4arch4Sm90ELb1ELb0ELb1ELb0ELb1ELb0ELb0ELb1ELb1ELb1ELb0ELb0EEENS1_21CollectiveEpilogueFwdISB_S9_SC_SE_Li256ELb0ELb1ELb0ELb0EEENS1_30DynamicPersistentTileSchedulerILi256ELi128ELb0ELb1ELb1EEEEEEEEEvNT_6ParamsE,"",@"SHT_CUDA_INFO"
	.sectionflags	@""
	.align	4


	//----- nvinfo : EIATTR_CUDA_API_VERSION
	.align		4
        /*0000*/ 	.byte	0x04, 0x37
        /*0002*/ 	.short	(.L_1011 - .L_1010)
.L_1010:
        /*0004*/ 	.word	0x00000082


	//----- nvinfo : EIATTR_KPARAM_INFO
	.align		4
.L_1011:
        /*0008*/ 	.byte	0x04, 0x17
        /*000a*/ 	.short	(.L_1013 - .L_1012)
.L_1012:
        /*000c*/ 	.word	0x00000000
        /*0010*/ 	.short	0x0000
        /*0012*/ 	.short	0x0070
        /*0014*/ 	.byte	0x00, 0xf0, 0x01, 0x2a


	//----- nvinfo : EIATTR_SPARSE_MMA_MASK
	.align		4
.L_1013:
        /*0018*/ 	.byte	0x03, 0x50
        /*001a*/ 	.short	0x0000


	//----- nvinfo : EIATTR_MAXREG_COUNT
	.align		4
        /*001c*/ 	.byte	0x03, 0x1b
        /*001e*/ 	.short	0x00a8


	//----- nvinfo : EIATTR_NUM_BARRIERS
	.align		4
        /*0020*/ 	.byte	0x02, 0x4c
        /*0022*/ 	.byte	0x10
	.zero		1


	//----- nvinfo : EIATTR_EXTERNS
	.align		4
        /*0024*/ 	.byte	0x04, 0x0f
        /*0026*/ 	.short	(.L_1015 - .L_1014)


	//   ....[0]....
	.align		4
.L_1014:
        /*0028*/ 	.word	index@(__assertfail)


	//----- nvinfo : EIATTR_MERCURY_ISA_VERSION
	.align		4
.L_1015:
        /*002c*/ 	.byte	0x03, 0x5f
        /*002e*/ 	.short	0x0101


	//----- nvinfo : EIATTR_INT_WARP_WIDE_INSTR_OFFSETS
	.align		4
        /*0030*/ 	.byte	0x04, 0x31
        /*0032*/ 	.short	(.L_1017 - .L_1016)


	//   ....[0]....
.L_1016:
        /*0034*/ 	.word	0x000000b0


	//   ....[1]....
        /*0038*/ 	.word	0x000000c0


	//   ....[2]....
        /*003c*/ 	.word	0x00000160


	//   ....[3]....
        /*0040*/ 	.word	0x0000cce0


	//   ....[4]....
        /*0044*/ 	.word	0x0000cd70


	//   ....[5]....
        /*0048*/ 	.word	0x0000f9b0


	//   ....[6]....
        /*004c*/ 	.word	0x0000fa40


	//----- nvinfo : EIATTR_COOP_GROUP_MASK_REGIDS
	.align		4
.L_1017:
        /*0050*/ 	.byte	0x04, 0x29
        /*0052*/ 	.short	(.L_1019 - .L_1018)


	//   ....[0]....
.L_1018:
        /*0054*/ 	.word	0xffffffff


	//   ....[1]....
        /*0058*/ 	.word	0xffffffff


	//   ....[2]....
        /*005c*/ 	.word	0xffffffff


	//   ....[3]....
        /*0060*/ 	.word	0xffffffff


	//   ....[4]....
        /*0064*/ 	.word	0xffffffff


	//   ....[5]....
        /*0068*/ 	.word	0xffffffff


	//   ....[6]....
        /*006c*/ 	.word	0xffffffff


	//   ....[7]....
        /*0070*/ 	.word	0xffffffff


	//   ....[8]....
        /*0074*/ 	.word	0xffffffff


	//   ....[9]....
        /*0078*/ 	.word	0xffffffff


	//   ....[10]....
        /*007c*/ 	.word	0xffffffff


	//   ....[11]....
        /*0080*/ 	.word	0xffffffff


	//   ....[12]....
        /*0084*/ 	.word	0xffffffff


	//   ....[13]....
        /*0088*/ 	.word	0xffffffff


	//   ....[14]....
        /*008c*/ 	.word	0xffffffff


	//   ....[15]....
        /*0090*/ 	.word	0xffffffff


	//   ....[16]....
        /*0094*/ 	.word	0xffffffff


	//   ....[17]....
        /*0098*/ 	.word	0xffffffff


	//   ....[18]....
        /*009c*/ 	.word	0xffffffff


	//   ....[19]....
        /*00a0*/ 	.word	0xffffffff


	//   ....[20]....
        /*00a4*/ 	.word	0xffffffff


	//   ....[21]....
        /*00a8*/ 	.word	0xffffffff


	//   ....[22]....
        /*00ac*/ 	.word	0xffffffff


	//   ....[23]....
        /*00b0*/ 	.word	0xffffffff


	//   ....[24]....
        /*00b4*/ 	.word	0xffffffff


	//   ....[25]....
        /*00b8*/ 	.word	0xffffffff


	//   ....[26]....
        /*00bc*/ 	.word	0xffffffff


	//   ....[27]....
        /*00c0*/ 	.word	0xffffffff


	//   ....[28]....
        /*00c4*/ 	.word	0xffffffff


	//   ....[29]....
        /*00c8*/ 	.word	0xffffffff


	//   ....[30]....
        /*00cc*/ 	.word	0xffffffff


	//   ....[31]....
        /*00d0*/ 	.word	0xffffffff


	//   ....[32]....
        /*00d4*/ 	.word	0xffffffff


	//   ....[33]....
        /*00d8*/ 	.word	0xffffffff


	//   ....[34]....
        /*00dc*/ 	.word	0xffffffff


	//   ....[35]....
        /*00e0*/ 	.word	0xffffffff


	//   ....[36]....
        /*00e4*/ 	.word	0xffffffff


	//   ....[37]....
        /*00e8*/ 	.word	0xffffffff


	//   ....[38]....
        /*00ec*/ 	.word	0xffffffff


	//   ....[39]....
        /*00f0*/ 	.word	0xffffffff


	//   ....[40]....
        /*00f4*/ 	.word	0xffffffff


	//   ....[41]....
        /*00f8*/ 	.word	0xffffffff


	//   ....[42]....
        /*00fc*/ 	.word	0xffffffff


	//   ....[43]....
        /*0100*/ 	.word	0xffffffff


	//   ....[44]....
        /*0104*/ 	.word	0xffffffff


	//   ....[45]....
        /*0108*/ 	.word	0xffffffff


	//   ....[46]....
        /*010c*/ 	.word	0xffffffff


	//   ....[47]....
        /*0110*/ 	.word	0xffffffff


	//   ....[48]....
        /*0114*/ 	.word	0xffffffff


	//   ....[49]....
        /*0118*/ 	.word	0xffffffff


	//   ....[50]....
        /*011c*/ 	.word	0xffffffff


	//   ....[51]....
        /*0120*/ 	.word	0xffffffff


	//   ....[52]....
        /*0124*/ 	.word	0xffffffff


	//   ....[53]....
        /*0128*/ 	.word	0xffffffff


	//   ....[54]....
        /*012c*/ 	.word	0xffffffff


	//   ....[55]....
        /*0130*/ 	.word	0xffffffff


	//   ....[56]....
        /*0134*/ 	.word	0xffffffff


	//   ....[57]....
        /*0138*/ 	.word	0xffffffff


	//   ....[58]....
        /*013c*/ 	.word	0xffffffff


	//   ....[59]....
        /*0140*/ 	.word	0xffffffff


	//   ....[60]....
        /*0144*/ 	.word	0xffffffff


	//   ....[61]....
        /*0148*/ 	.word	0xffffffff


	//   ....[62]....
        /*014c*/ 	.word	0xffffffff


	//   ....[63]....
        /*0150*/ 	.word	0xffffffff


	//   ....[64]....
        /*0154*/ 	.word	0xffffffff


	//   ....[65]....
        /*0158*/ 	.word	0xffffffff


	//   ....[66]....
        /*015c*/ 	.word	0xffffffff


	//   ....[67]....
        /*0160*/ 	.word	0xffffffff


	//   ....[68]....
        /*0164*/ 	.word	0xffffffff


	//   ....[69]....
        /*0168*/ 	.word	0xffffffff


	//   ....[70]....
        /*016c*/ 	.word	0xffffffff


	//   ....[71]....
        /*0170*/ 	.word	0xffffffff


	//   ....[72]....
        /*0174*/ 	.word	0xffffffff


	//   ....[73]....
        /*0178*/ 	.word	0xffffffff


	//   ....[74]....
        /*017c*/ 	.word	0xffffffff


	//   ....[75]....
        /*0180*/ 	.word	0xffffffff


	//   ....[76]....
        /*0184*/ 	.word	0xffffffff


	//   ....[77]....
        /*0188*/ 	.word	0xffffffff


	//   ....[78]....
        /*018c*/ 	.word	0xffffffff


	//   ....[79]....
        /*0190*/ 	.word	0xffffffff


	//   ....[80]....
        /*0194*/ 	.word	0xffffffff


	//   ....[81]....
        /*0198*/ 	.word	0xffffffff


	//   ....[82]....
        /*019c*/ 	.word	0xffffffff


	//   ....[83]....
        /*01a0*/ 	.word	0xffffffff


	//   ....[84]....
        /*01a4*/ 	.word	0xffffffff


	//   ....[85]....
        /*01a8*/ 	.word	0xffffffff


	//   ....[86]....
        /*01ac*/ 	.word	0xffffffff


	//   ....[87]....
        /*01b0*/ 	.word	0xffffffff


	//   ....[88]....
        /*01b4*/ 	.word	0xffffffff


	//   ....[89]....
        /*01b8*/ 	.word	0xffffffff


	//   ....[90]....
        /*01bc*/ 	.word	0xffffffff


	//   ....[91]....
        /*01c0*/ 	.word	0xffffffff


	//   ....[92]....
        /*01c4*/ 	.word	0xffffffff


	//   ....[93]....
        /*01c8*/ 	.word	0xffffffff


	//   ....[94]....
        /*01cc*/ 	.word	0xffffffff


	//   ....[95]....
        /*01d0*/ 	.word	0xffffffff


	//   ....[96]....
        /*01d4*/ 	.word	0xffffffff


	//   ....[97]....
        /*01d8*/ 	.word	0xffffffff


	//   ....[98]....
        /*01dc*/ 	.word	0xffffffff


	//   ....[99]....
        /*01e0*/ 	.word	0xffffffff


	//   ....[100]....
        /*01e4*/ 	.word	0xffffffff


	//   ....[101]....
        /*01e8*/ 	.word	0xffffffff


	//   ....[102]....
        /*01ec*/ 	.word	0xffffffff


	//   ....[103]....
        /*01f0*/ 	.word	0xffffffff


	//   ....[104]....
        /*01f4*/ 	.word	0xffffffff


	//   ....[105]....
        /*01f8*/ 	.word	0xffffffff


	//   ....[106]....
        /*01fc*/ 	.word	0xffffffff


	//   ....[107]....
        /*0200*/ 	.word	0xffffffff


	//   ....[108]....
        /*0204*/ 	.word	0xffffffff


	//   ....[109]....
        /*0208*/ 	.word	0xffffffff


	//   ....[110]....
        /*020c*/ 	.word	0xffffffff


	//   ....[111]....
        /*0210*/ 	.word	0xffffffff


	//   ....[112]....
        /*0214*/ 	.word	0xffffffff


	//   ....[113]....
        /*0218*/ 	.word	0xffffffff


	//   ....[114]....
        /*021c*/ 	.word	0xffffffff


	//   ....[115]....
        /*0220*/ 	.word	0xffffffff


	//   ....[116]....
        /*0224*/ 	.word	0xffffffff


	//   ....[117]....
        /*0228*/ 	.word	0xffffffff


	//   ....[118]....
        /*022c*/ 	.word	0xffffffff


	//   ....[119]....
        /*0230*/ 	.word	0xffffffff


	//   ....[120]....
        /*0234*/ 	.word	0xffffffff


	//   ....[121]....
        /*0238*/ 	.word	0xffffffff


	//   ....[122]....
        /*023c*/ 	.word	0xffffffff


	//   ....[123]....
        /*0240*/ 	.word	0xffffffff


	//   ....[124]....
        /*0244*/ 	.word	0xffffffff


	//   ....[125]....
        /*0248*/ 	.word	0xffffffff


	//   ....[126]....
        /*024c*/ 	.word	0xffffffff


	//   ....[127]....
        /*0250*/ 	.word	0xffffffff


	//   ....[128]....
        /*0254*/ 	.word	0xffffffff


	//   ....[129]....
        /*0258*/ 	.word	0xffffffff


	//   ....[130]....
        /*025c*/ 	.word	0x0500000f


	//   ....[131]....
        /*0260*/ 	.word	0x0500000f


	//   ....[132]....
        /*0264*/ 	.word	0x0500000f


	//   ....[133]....
        /*0268*/ 	.word	0x0500000f


	//   ....[134]....
        /*026c*/ 	.word	0x0500000f


	//   ....[135]....
        /*0270*/ 	.word	0x0500000f


	//   ....[136]....
        /*0274*/ 	.word	0x0500000f


	//   ....[137]....
        /*0278*/ 	.word	0x0500000f


	//   ....[138]....
        /*027c*/ 	.word	0x0500000f


	//   ....[139]....
        /*0280*/ 	.word	0x0500000f


	//   ....[140]....
        /*0284*/ 	.word	0x0500000f


	//   ....[141]....
        /*0288*/ 	.word	0x0500000f


	//   ....[142]....
        /*028c*/ 	.word	0x0500000f


	//   ....[143]....
        /*0290*/ 	.word	0x0500000f


	//   ....[144]....
        /*0294*/ 	.word	0x0500000f


	//   ....[145]....
        /*0298*/ 	.word	0x0500000f


	//   ....[146]....
        /*029c*/ 	.word	0x0500000f


	//   ....[147]....
        /*02a0*/ 	.word	0x0500000f


	//   ....[148]....
        /*02a4*/ 	.word	0x0500000f


	//   ....[149]....
        /*02a8*/ 	.word	0x0500000f


	//   ....[150]....
        /*02ac*/ 	.word	0x0500000f


	//   ....[151]....
        /*02b0*/ 	.word	0x0500000f


	//   ....[152]....
        /*02b4*/ 	.word	0x0500000f


	//   ....[153]....
        /*02b8*/ 	.word	0x0500000f


	//   ....[154]....
        /*02bc*/ 	.word	0x0500000f


	//   ....[155]....
        /*02c0*/ 	.word	0x0500000f


	//   ....[156]....
        /*02c4*/ 	.word	0x0500000f


	//   ....[157]....
        /*02c8*/ 	.word	0x0500000f


	//   ....[158]....
        /*02cc*/ 	.word	0x0500000f


	//   ....[159]....
        /*02d0*/ 	.word	0x0500000f


	//   ....[160]....
        /*02d4*/ 	.word	0x0500000f


	//   ....[161]....
        /*02d8*/ 	.word	0x0500000f


	//   ....[162]....
        /*02dc*/ 	.word	0x0500000f


	//   ....[163]....
        /*02e0*/ 	.word	0x0500000f


	//   ....[164]....
        /*02e4*/ 	.word	0x0500000f


	//   ....[165]....
        /*02e8*/ 	.word	0x0500000f


	//   ....[166]....
        /*02ec*/ 	.word	0x0500000f


	//   ....[167]....
        /*02f0*/ 	.word	0x0500000f


	//   ....[168]....
        /*02f4*/ 	.word	0x0500000f


	//   ....[169]....
        /*02f8*/ 	.word	0x0500000f


	//   ....[170]....
        /*02fc*/ 	.word	0x0500000f


	//   ....[171]....
        /*0300*/ 	.word	0x0500000f


	//   ....[172]....
        /*0304*/ 	.word	0x0500000f


	//   ....[173]....
        /*0308*/ 	.word	0x0500000f


	//   ....[174]....
        /*030c*/ 	.word	0x0500000f


	//   ....[175]....
        /*0310*/ 	.word	0x0500000f


	//   ....[176]....
        /*0314*/ 	.word	0x0500000f


	//   ....[177]....
        /*0318*/ 	.word	0x0500000f


	//   ....[178]....
        /*031c*/ 	.word	0x0500000f


	//   ....[179]....
        /*0320*/ 	.word	0x0500000f


	//   ....[180]....
        /*0324*/ 	.word	0x0500000f


	//   ....[181]....
        /*0328*/ 	.word	0x0500000f


	//   ....[182]....
        /*032c*/ 	.word	0x0500000f


	//   ....[183]....
        /*0330*/ 	.word	0x0500000f


	//   ....[184]....
        /*0334*/ 	.word	0x0500000f


	//   ....[185]....
        /*0338*/ 	.word	0x0500000f


	//   ....[186]....
        /*033c*/ 	.word	0x0500000f


	//   ....[187]....
        /*0340*/ 	.word	0x0500000f


	//   ....[188]....
        /*0344*/ 	.word	0x0500000f


	//   ....[189]....
        /*0348*/ 	.word	0x0500000f


	//   ....[190]....
        /*034c*/ 	.word	0x0500000f


	//   ....[191]....
        /*0350*/ 	.word	0x0500000f


	//   ....[192]....
        /*0354*/ 	.word	0x0500000f


	//   ....[193]....
        /*0358*/ 	.word	0x0500000f


	//   ....[194]....
        /*035c*/ 	.word	0x0500000f


	//   ....[195]....
        /*0360*/ 	.word	0x0500000f


	//   ....[196]....
        /*0364*/ 	.word	0x0500000f


	//   ....[197]....
        /*0368*/ 	.word	0x0500000f


	//   ....[198]....
        /*036c*/ 	.word	0x0500000f


	//   ....[199]....
        /*0370*/ 	.word	0x0500000f


	//   ....[200]....
        /*0374*/ 	.word	0x0500000f


	//   ....[201]....
        /*0378*/ 	.word	0x0500000f


	//   ....[202]....
        /*037c*/ 	.word	0x0500000f


	//   ....[203]....
        /*0380*/ 	.word	0x0500000f


	//   ....[204]....
        /*0384*/ 	.word	0x0500000f


	//   ....[205]....
        /*0388*/ 	.word	0x0500000f


	//   ....[206]....
        /*038c*/ 	.word	0x0500000f


	//   ....[207]....
        /*0390*/ 	.word	0x0500000f


	//   ....[208]....
        /*0394*/ 	.word	0x0500000f


	//   ....[209]....
        /*0398*/ 	.word	0x0500000f


	//   ....[210]....
        /*039c*/ 	.word	0x0500000f


	//   ....[211]....
        /*03a0*/ 	.word	0x0500000f


	//   ....[212]....
        /*03a4*/ 	.word	0x0500000f


	//----- nvinfo : EIATTR_COOP_GROUP_INSTR_OFFSETS
	.align		4
.L_1019:
        /*03a8*/ 	.byte	0x04, 0x28
        /*03aa*/ 	.short	(.L_1021 - .L_1020)


	//   ....[0]....
.L_1020:
        /*03ac*/ 	.word	0x00000070


	//   ....[1]....
        /*03b0*/ 	.word	0x00000080


	//   ....[2]....
        /*03b4*/ 	.word	0x000002c0


	//   ....[3]....
        /*03b8*/ 	.word	0x00000420


	//   ....[4]....
        /*03bc*/ 	.word	0x00000540


	//   ....[5]....
        /*03c0*/ 	.word	0x000006a0


	//   ....[6]....
        /*03c4*/ 	.word	0x000013a0


	//   ....[7]....
        /*03c8*/ 	.word	0x00001ca0


	//   ....[8]....
        /*03cc*/ 	.word	0x00002170


	//   ....[9]....
        /*03d0*/ 	.word	0x00002a70


	//   ....[10]....
        /*03d4*/ 	.word	0x00002af0


	//   ....[11]....
        /*03d8*/ 	.word	0x00003630


	//   ....[12]....
        /*03dc*/ 	.word	0x000036a0


	//   ....[13]....
        /*03e0*/ 	.word	0x00004c90


	//   ....[14]....
        /*03e4*/ 	.word	0x00005020


	//   ....[15]....
        /*03e8*/ 	.word	0x00005890


	//   ....[16]....
        /*03ec*/ 	.word	0x00005990


	//   ....[17]....
        /*03f0*/ 	.word	0x00006300


	//   ....[18]....
        /*03f4*/ 	.word	0x00006350


	//   ....[19]....
        /*03f8*/ 	.word	0x00008900


	//   ....[20]....
        /*03fc*/ 	.word	0x00008930


	//   ....[21]....
        /*0400*/ 	.word	0x00008950


	//   ....[22]....
        /*0404*/ 	.word	0x00008970


	//   ....[23]....
        /*0408*/ 	.word	0x00009df0


	//   ....[24]....
        /*040c*/ 	.word	0x00009e30


	//   ....[25]....
        /*0410*/ 	.word	0x00009ef0


	//   ....[26]....
        /*0414*/ 	.word	0x00009f00


	//   ....[27]....
        /*0418*/ 	.word	0x0000b030


	//   ....[28]....
        /*041c*/ 	.word	0x0000b060


	//   ....[29]....
        /*0420*/ 	.word	0x0000b090


	//   ....[30]....
        /*0424*/ 	.word	0x0000b0c0


	//   ....[31]....
        /*0428*/ 	.word	0x0000b640


	//   ....[32]....
        /*042c*/ 	.word	0x0000b680


	//   ....[33]....
        /*0430*/ 	.word	0x0000b740


	//   ....[34]....
        /*0434*/ 	.word	0x0000b760


	//   ....[35]....
        /*0438*/ 	.word	0x0000b820


	//   ....[36]....
        /*043c*/ 	.word	0x0000b840


	//   ....[37]....
        /*0440*/ 	.word	0x0000b910


	//   ....[38]....
        /*0444*/ 	.word	0x0000b930


	//   ....[39]....
        /*0448*/ 	.word	0x0000bfd0


	//   ....[40]....
        /*044c*/ 	.word	0x0000bff0


	//   ....[41]....
        /*0450*/ 	.word	0x0000c0b0


	//   ....[42]....
        /*0454*/ 	.word	0x0000c0d0


	//   ....[43]....
        /*0458*/ 	.word	0x0000c190


	//   ....[44]....
        /*045c*/ 	.word	0x0000c1b0


	//   ....[45]....
        /*0460*/ 	.word	0x0000c280


	//   ....[46]....
        /*0464*/ 	.word	0x0000c2a0


	//   ....[47]....
        /*0468*/ 	.word	0x0000c420


	//   ....[48]....
        /*046c*/ 	.word	0x0000d7f0


	//   ....[49]....
        /*0470*/ 	.word	0x0000d810


	//   ....[50]....
        /*0474*/ 	.word	0x0000d820


	//   ....[51]....
        /*0478*/ 	.word	0x0000d860


	//   ....[52]....
        /*047c*/ 	.word	0x0000d8e0


	//   ....[53]....
        /*0480*/ 	.word	0x0000d900


	//   ....[54]....
        /*0484*/ 	.word	0x0000d980


	//   ....[55]....
        /*0488*/ 	.word	0x0000d9a0


	//   ....[56]....
        /*048c*/ 	.word	0x0000da20


	//   ....[57]....
        /*0490*/ 	.word	0x0000da40


	//   ....[58]....
        /*0494*/ 	.word	0x0000dac0


	//   ....[59]....
        /*0498*/ 	.word	0x0000dae0


	//   ....[60]....
        /*049c*/ 	.word	0x0000db60


	//   ....[61]....
        /*04a0*/ 	.word	0x0000db80


	//   ....[62]....
        /*04a4*/ 	.word	0x0000dc00


	//   ....[63]....
        /*04a8*/ 	.word	0x0000dc20


	//   ....[64]....
        /*04ac*/ 	.word	0x0000e260


	//   ....[65]....
        /*04b0*/ 	.word	0x0000e280


	//   ....[66]....
        /*04b4*/ 	.word	0x0000e2a0


	//   ....[67]....
        /*04b8*/ 	.word	0x0000e300


	//   ....[68]....
        /*04bc*/ 	.word	0x0000e370


	//   ....[69]....
        /*04c0*/ 	.word	0x0000e390


	//   ....[70]....
        /*04c4*/ 	.word	0x0000e410


	//   ....[71]....
        /*04c8*/ 	.word	0x0000e440


	//   ....[72]....
        /*04cc*/ 	.word	0x0000e4b0


	//   ....[73]....
        /*04d0*/ 	.word	0x0000e4d0


	//   ....[74]....
        /*04d4*/ 	.word	0x0000e550


	//   ....[75]....
        /*04d8*/ 	.word	0x0000e570


	//   ....[76]....
        /*04dc*/ 	.word	0x0000e5f0


	//   ....[77]....
        /*04e0*/ 	.word	0x0000e610


	//   ....[78]....
        /*04e4*/ 	.word	0x0000e690


	//   ....[79]....
        /*04e8*/ 	.word	0x0000e6b0


	//   ....[80]....
        /*04ec*/ 	.word	0x0000ed70


	//   ....[81]....
        /*04f0*/ 	.word	0x0000eda0


	//   ....[82]....
        /*04f4*/ 	.word	0x0000edb0


	//   ....[83]....
        /*04f8*/ 	.word	0x0000ee00


	//   ....[84]....
        /*04fc*/ 	.word	0x0000ee10


	//   ....[85]....
        /*0500*/ 	.word	0x0000ee60


	//   ....[86]....
        /*0504*/ 	.word	0x0000ee70


	//   ....[87]....
        /*0508*/ 	.word	0x0000eec0


	//   ....[88]....
        /*050c*/ 	.word	0x0000eed0


	//   ....[89]....
        /*0510*/ 	.word	0x0000ef20


	//   ....[90]....
        /*0514*/ 	.word	0x0000ef30


	//   ....[91]....
        /*0518*/ 	.word	0x0000ef80


	//   ....[92]....
        /*051c*/ 	.word	0x0000ef90


	//   ....[93]....
        /*0520*/ 	.word	0x0000efe0


	//   ....[94]....
        /*0524*/ 	.word	0x0000eff0


	//   ....[95]....
        /*0528*/ 	.word	0x0000f000


	//   ....[96]....
        /*052c*/ 	.word	0x0000f2a0


	//   ....[97]....
        /*0530*/ 	.word	0x0000f2c0


	//   ....[98]....
        /*0534*/ 	.word	0x0000f2e0


	//   ....[99]....
        /*0538*/ 	.word	0x0000f340


	//   ....[100]....
        /*053c*/ 	.word	0x0000f360


	//   ....[101]....
        /*0540*/ 	.word	0x0000f3c0


	//   ....[102]....
        /*0544*/ 	.word	0x0000f3e0


	//   ....[103]....
        /*0548*/ 	.word	0x0000f440


	//   ....[104]....
        /*054c*/ 	.word	0x0000f460


	//   ....[105]....
        /*0550*/ 	.word	0x0000f4c0


	//   ....[106]....
        /*0554*/ 	.word	0x0000f4e0


	//   ....[107]....
        /*0558*/ 	.word	0x0000f540


	//   ....[108]....
        /*055c*/ 	.word	0x0000f560


	//   ....[109]....
        /*0560*/ 	.word	0x0000f5c0


	//   ....[110]....
        /*0564*/ 	.word	0x0000f5e0


	//   ....[111]....
        /*0568*/ 	.word	0x0000f5f0


	//   ....[112]....
        /*056c*/ 	.word	0x0000fb90


	//   ....[113]....
        /*0570*/ 	.word	0x0000fbb0


	//   ....[114]....
        /*0574*/ 	.word	0x0000fbd0


	//   ....[115]....
        /*0578*/ 	.word	0x0000fc10


	//   ....[116]....
        /*057c*/ 	.word	0x0000fc60


	//   ....[117]....
        /*0580*/ 	.word	0x0000fc90


	//   ....[118]....
        /*0584*/ 	.word	0x0000fce0


	//   ....[119]....
        /*0588*/ 	.word	0x0000fd10


	//   ....[120]....
        /*058c*/ 	.word	0x0000fd60


	//   ....[121]....
        /*0590*/ 	.word	0x0000fd90


	//   ....[122]....
        /*0594*/ 	.word	0x0000fde0


	//   ....[123]....
        /*0598*/ 	.word	0x0000fe10


	//   ....[124]....
        /*059c*/ 	.word	0x0000fe60


	//   ....[125]....
        /*05a0*/ 	.word	0x0000fe90


	//   ....[126]....
        /*05a4*/ 	.word	0x0000fee0


	//   ....[127]....
        /*05a8*/ 	.word	0x0000ff10


	//   ....[128]....
        /*05ac*/ 	.word	0x000101f0


	//   ....[129]....
        /*05b0*/ 	.word	0x000103c0


	//   ....[130]....
        /*05b4*/ 	.word	0x00010950


	//   ....[131]....
        /*05b8*/ 	.word	0x00010a30


	//   ....[132]....
        /*05bc*/ 	.word	0x00010ad0


	//   ....[133]....
        /*05c0*/ 	.word	0x00010b50


	//   ....[134]....
        /*05c4*/ 	.word	0x00010c10


	//   ....[135]....
        /*05c8*/ 	.word	0x00010c80


	//   ....[136]....
        /*05cc*/ 	.word	0x00010d50


	//   ....[137]....
        /*05d0*/ 	.word	0x00010de0


	//   ....[138]....
        /*05d4*/ 	.word	0x00010ea0


	//   ....[139]....
        /*05d8*/ 	.word	0x00010f30


	//   ....[140]....
        /*05dc*/ 	.word	0x00010ff0


	//   ....[141]....
        /*05e0*/ 	.word	0x00011070


	//   ....[142]....
        /*05e4*/ 	.word	0x00011140


	//   ....[143]....
        /*05e8*/ 	.word	0x000111c0


	//   ....[144]....
        /*05ec*/ 	.word	0x00011290


	//   ....[145]....
        /*05f0*/ 	.word	0x00011310


	//   ....[146]....
        /*05f4*/ 	.word	0x000113d0


	//   ....[147]....
        /*05f8*/ 	.word	0x00011460


	//   ....[148]....
        /*05fc*/ 	.word	0x000114e0


	//   ....[149]....
        /*0600*/ 	.word	0x00011560


	//   ....[150]....
        /*0604*/ 	.word	0x00011610


	//   ....[151]....
        /*0608*/ 	.word	0x00011690


	//   ....[152]....
        /*060c*/ 	.word	0x00011760


	//   ....[153]....
        /*0610*/ 	.word	0x000117d0


	//   ....[154]....
        /*0614*/ 	.word	0x000118b0


	//   ....[155]....
        /*0618*/ 	.word	0x00011920


	//   ....[156]....
        /*061c*/ 	.word	0x00011a00


	//   ....[157]....
        /*0620*/ 	.word	0x00011a80


	//   ....[158]....
        /*0624*/ 	.word	0x00011b50


	//   ....[159]....
        /*0628*/ 	.word	0x00011bc0


	//   ....[160]....
        /*062c*/ 	.word	0x00011ca0


	//   ....[161]....
        /*0630*/ 	.word	0x00011d20


	//   ....[162]....
        /*0634*/ 	.word	0x00011dd0


	//   ....[163]....
        /*0638*/ 	.word	0x00011f00


	//   ....[164]....
        /*063c*/ 	.word	0x00011fa0


	//   ....[165]....
        /*0640*/ 	.word	0x00012010


	//   ....[166]....
        /*0644*/ 	.word	0x000120d0


	//   ....[167]....
        /*0648*/ 	.word	0x00012130


	//   ....[168]....
        /*064c*/ 	.word	0x000121f0


	//   ....[169]....
        /*0650*/ 	.word	0x00012250


	//   ....[170]....
        /*0654*/ 	.word	0x00012310


	//   ....[171]....
        /*0658*/ 	.word	0x00012370


	//   ....[172]....
        /*065c*/ 	.word	0x00012430


	//   ....[173]....
        /*0660*/ 	.word	0x00012490


	//   ....[174]....
        /*0664*/ 	.word	0x00012550


	//   ....[175]....
        /*0668*/ 	.word	0x000125b0


	//   ....[176]....
        /*066c*/ 	.word	0x00012670


	//   ....[177]....
        /*0670*/ 	.word	0x000126d0


	//   ....[178]....
        /*0674*/ 	.word	0x00012790


	//   ....[179]....
        /*0678*/ 	.word	0x00012870


	//   ....[180]....
        /*067c*/ 	.word	0x00012910


	//   ....[181]....
        /*0680*/ 	.word	0x00012970


	//   ....[182]....
        /*0684*/ 	.word	0x00012a40


	//   ....[183]....
        /*0688*/ 	.word	0x00012aa0


	//   ....[184]....
        /*068c*/ 	.word	0x00012b70


	//   ....[185]....
        /*0690*/ 	.word	0x00012bd0


	//   ....[186]....
        /*0694*/ 	.word	0x00012ca0


	//   ....[187]....
        /*0698*/ 	.word	0x00012d00


	//   ....[188]....
        /*069c*/ 	.word	0x00012dd0


	//   ....[189]....
        /*06a0*/ 	.word	0x00012e30


	//   ....[190]....
        /*06a4*/ 	.word	0x00012f00


	//   ....[191]....
        /*06a8*/ 	.word	0x00012f60


	//   ....[192]....
        /*06ac*/ 	.word	0x00013030


	//   ....[193]....
        /*06b0*/ 	.word	0x00013090


	//   ....[194]....
        /*06b4*/ 	.word	0x00013150


	//   ....[195]....
        /*06b8*/ 	.word	0x00013270


	//   ....[196]....
        /*06bc*/ 	.word	0x00013310


	//   ....[197]....
        /*06c0*/ 	.word	0x00013370


	//   ....[198]....
        /*06c4*/ 	.word	0x00013440


	//   ....[199]....
        /*06c8*/ 	.word	0x000134e0


	//   ....[200]....
        /*06cc*/ 	.word	0x000135a0


	//   ....[201]....
        /*06d0*/ 	.word	0x00013640


	//   ....[202]....
        /*06d4*/ 	.word	0x00013700


	//   ....[203]....
        /*06d8*/ 	.word	0x000137a0


	//   ....[204]....
        /*06dc*/ 	.word	0x00013860


	//   ....[205]....
        /*06e0*/ 	.word	0x00013900


	//   ....[206]....
        /*06e4*/ 	.word	0x000139c0


	//   ....[207]....
        /*06e8*/ 	.word	0x00013a60


	//   ....[208]....
        /*06ec*/ 	.word	0x00013b20


	//   ....[209]....
        /*06f0*/ 	.word	0x00013bc0


	//   ....[210]....
        /*06f4*/ 	.word	0x00013c80


	//   ....[211]....
        /*06f8*/ 	.word	0x00013d50


	//   ....[212]....
        /*06fc*/ 	.word	0x00013e70


	//----- nvinfo : EIATTR_REG_RECONFIG
	.align		4
.L_1021:
        /*0700*/ 	.byte	0x01, 0x54
	.zero		2


	//----- nvinfo : EIATTR_SYSCALL_OFFSETS
	.align		4
        /*0704*/ 	.byte	0x04, 0x46
        /*0706*/ 	.short	(.L_1023 - .L_1022)


	//   ....[0]....
.L_1022:
        /*0708*/ 	.word	0x00001580


	//   ....[1]....
        /*070c*/ 	.word	0x0000ced0


	//   ....[2]....
        /*0710*/ 	.word	0x0000d020


	//   ....[3]....
        /*0714*/ 	.word	0x0000d110


	//   ....[4]....
        /*0718*/ 	.word	0x0000df10


	//----- nvinfo : EIATTR_MBARRIER_INSTR_OFFSETS
	.align		4
.L_1023:
        /*071c*/ 	.byte	0x04, 0x39
        /*071e*/ 	.short	(.L_1025 - .L_1024)


	//   ....[0]....
.L_1024:
        /*0720*/ 	.word	0x00000170
        /*0724*/ 	.word	0x000000ff
        /*0728*/ 	.word	0x00028800
        /*072c*/ 	.short	0x0100
        /*072e*/ 	.byte	0x08
	.zero		1


	//   ....[1]....
        /*0730*/ 	.word	0x00000180
        /*0734*/ 	.word	0x000000ff
        /*0738*/ 	.word	0x00028820
        /*073c*/ 	.short	0x0100
        /*073e*/ 	.byte	0x08
	.zero		1


	//   ....[2]....
        /*0740*/ 	.word	0x00000270
        /*0744*/ 	.word	0x000000ff
        /*0748*/ 	.word	0x00028830
        /*074c*/ 	.short	0x0100
        /*074e*/ 	.byte	0x08
	.zero		1


	//   ....[3]....
        /*0750*/ 	.word	0x00000280
        /*0754*/ 	.word	0x000000ff
        /*0758*/ 	.word	0x00028840
        /*075c*/ 	.short	0x0100
        /*075e*/ 	.byte	0x08
	.zero		1


	//   ....[4]....
        /*0760*/ 	.word	0x00000290
        /*0764*/ 	.word	0x000000ff
        /*0768*/ 	.word	0x00028838
        /*076c*/ 	.short	0x0100
        /*076e*/ 	.byte	0x08
	.zero		1


	//   ....[5]....
        /*0770*/ 	.word	0x000002a0
        /*0774*/ 	.word	0x000000ff
        /*0778*/ 	.word	0x00028848
        /*077c*/ 	.short	0x0100
        /*077e*/ 	.byte	0x08
	.zero		1


	//   ....[6]....
        /*0780*/ 	.word	0x000003d0
        /*0784*/ 	.word	0x000000ff
        /*0788*/ 	.word	0x00028850
        /*078c*/ 	.short	0x0100
        /*078e*/ 	.byte	0x08
	.zero		1


	//   ....[7]....
        /*0790*/ 	.word	0x000003e0
        /*0794*/ 	.word	0x000000ff
        /*0798*/ 	.word	0x00028860
        /*079c*/ 	.short	0x0100
        /*079e*/ 	.byte	0x08
	.zero		1


	//   ....[8]....
        /*07a0*/ 	.word	0x000003f0
        /*07a4*/ 	.word	0x000000ff
        /*07a8*/ 	.word	0x00028858
        /*07ac*/ 	.short	0x0100
        /*07ae*/ 	.byte	0x08
	.zero		1


	//   ....[9]....
        /*07b0*/ 	.word	0x00000400
        /*07b4*/ 	.word	0x000000ff
        /*07b8*/ 	.word	0x00028868
        /*07bc*/ 	.short	0x0100
        /*07be*/ 	.byte	0x08
	.zero		1


	//   ....[10]....
        /*07c0*/ 	.word	0x000004f0
        /*07c4*/ 	.word	0x000000ff
        /*07c8*/ 	.word	0x00028870
        /*07cc*/ 	.short	0x0100
        /*07ce*/ 	.byte	0x06
	.zero		1


	//   ....[11]....
        /*07d0*/ 	.word	0x00000500
        /*07d4*/ 	.word	0x000000ff
        /*07d8*/ 	.word	0x00028880
        /*07dc*/ 	.short	0x0100
        /*07de*/ 	.byte	0x06
	.zero		1


	//   ....[12]....
        /*07e0*/ 	.word	0x00000510
        /*07e4*/ 	.word	0x000000ff
        /*07e8*/ 	.word	0x00028878
        /*07ec*/ 	.short	0x0100
        /*07ee*/ 	.byte	0x06
	.zero		1


	//   ....[13]....
        /*07f0*/ 	.word	0x00000520
        /*07f4*/ 	.word	0x000000ff
        /*07f8*/ 	.word	0x00028888
        /*07fc*/ 	.short	0x0100
        /*07fe*/ 	.byte	0x06
	.zero		1


	//   ....[14]....
        /*0800*/ 	.word	0x00000650
        /*0804*/ 	.word	0x000000ff
        /*0808*/ 	.word	0x00028890
        /*080c*/ 	.short	0x0100
        /*080e*/ 	.byte	0x08
	.zero		1


	//   ....[15]....
        /*0810*/ 	.word	0x00000660
        /*0814*/ 	.word	0x000000ff
        /*0818*/ 	.word	0x000288a0
        /*081c*/ 	.short	0x0100
        /*081e*/ 	.byte	0x08
	.zero		1


	//   ....[16]....
        /*0820*/ 	.word	0x00000670
        /*0824*/ 	.word	0x000000ff
        /*0828*/ 	.word	0x00028898
        /*082c*/ 	.short	0x0100
        /*082e*/ 	.byte	0x08
	.zero		1


	//   ....[17]....
        /*0830*/ 	.word	0x00000680
        /*0834*/ 	.word	0x000000ff
        /*0838*/ 	.word	0x000288a8
        /*083c*/ 	.short	0x0100
        /*083e*/ 	.byte	0x08
	.zero		1


	//   ....[18]....
        /*0840*/ 	.word	0x000007c0
        /*0844*/ 	.word	0x000000ff
        /*0848*/ 	.word	0x000288b0
        /*084c*/ 	.short	0x0100
        /*084e*/ 	.byte	0x08
	.zero		1


	//   ....[19]....
        /*0850*/ 	.word	0x000007d0
        /*0854*/ 	.word	0x000000ff
        /*0858*/ 	.word	0x000288c0
        /*085c*/ 	.short	0x0100
        /*085e*/ 	.byte	0x08
	.zero		1


	//   ....[20]....
        /*0860*/ 	.word	0x000007e0
        /*0864*/ 	.word	0x000000ff
        /*0868*/ 	.word	0x000288b8
        /*086c*/ 	.short	0x0100
        /*086e*/ 	.byte	0x08
	.zero		1


	//   ....[21]....
        /*0870*/ 	.word	0x000007f0
        /*0874*/ 	.word	0x000000ff
        /*0878*/ 	.word	0x000288c8
        /*087c*/ 	.short	0x0100
        /*087e*/ 	.byte	0x08
	.zero		1


	//   ....[22]....
        /*0880*/ 	.word	0x00001600
        /*0884*/ 	.word	0x000000ff
        /*0888*/ 	.word	0x00028800
        /*088c*/ 	.short	0x010a
        /*088e*/ 	.byte	0x29
	.zero		1


	//   ....[23]....
        /*0890*/ 	.word	0x00001680
        /*0894*/ 	.word	0x00000000
        /*0898*/ 	.word	0x00028830
        /*089c*/ 	.short	0x010a
        /*089e*/ 	.byte	0x3f
	.zero		1


	//   ....[24]....
        /*08a0*/ 	.word	0x000016c0
        /*08a4*/ 	.word	0x00000000
        /*08a8*/ 	.word	0x00028830
        /*08ac*/ 	.short	0x010a
        /*08ae*/ 	.byte	0x3f
	.zero		1


	//   ....[25]....
        /*08b0*/ 	.word	0x00003290
        /*08b4*/ 	.word	0x000000ff
        /*08b8*/ 	.word	0x00000000
        /*08bc*/ 	.short	0x0101
        /*08be*/ 	.byte	0x06
	.zero		1


	//   ....[26]....
        /*08c0*/ 	.word	0x000043c0
        /*08c4*/ 	.word	0x000000ff
        /*08c8*/ 	.word	0x00028830
        /*08cc*/ 	.short	0x010a
        /*08ce*/ 	.byte	0x06
	.zero		1


	//   ....[27]....
        /*08d0*/ 	.word	0x00004400
        /*08d4*/ 	.word	0x000000ff
        /*08d8*/ 	.word	0x00028830
        /*08dc*/ 	.short	0x010a
        /*08de*/ 	.byte	0x06
	.zero		1


	//   ....[28]....
        /*08e0*/ 	.word	0x00004750
        /*08e4*/ 	.word	0x000000ff
        /*08e8*/ 	.word	0x00028850
        /*08ec*/ 	.short	0x010a
        /*08ee*/ 	.byte	0x06
	.zero		1


	//   ....[29]....
        /*08f0*/ 	.word	0x00004790
        /*08f4*/ 	.word	0x000000ff
        /*08f8*/ 	.word	0x00028850
        /*08fc*/ 	.short	0x010a
        /*08fe*/ 	.byte	0x06
	.zero		1


	//   ....[30]....
        /*0900*/ 	.word	0x000052f0
        /*0904*/ 	.word	0x000000ff
        /*0908*/ 	.word	0x00000000
        /*090c*/ 	.short	0x0101
        /*090e*/ 	.byte	0x06
	.zero		1


	//   ....[31]....
        /*0910*/ 	.word	0x00006ee0
        /*0914*/ 	.word	0x000000ff
        /*0918*/ 	.word	0x00000000
        /*091c*/ 	.short	0x0101
        /*091e*/ 	.byte	0x06
	.zero		1


	//   ....[32]....
        /*0920*/ 	.word	0x000075d0
        /*0924*/ 	.word	0x000000ff
        /*0928*/ 	.word	0x00028830
        /*092c*/ 	.short	0x010a
        /*092e*/ 	.byte	0x06
	.zero		1


	//   ....[33]....
        /*0930*/ 	.word	0x00007610
        /*0934*/ 	.word	0x000000ff
        /*0938*/ 	.word	0x00028830
        /*093c*/ 	.short	0x010a
        /*093e*/ 	.byte	0x06
	.zero		1


	//   ....[34]....
        /*0940*/ 	.word	0x00007960
        /*0944*/ 	.word	0x000000ff
        /*0948*/ 	.word	0x00028850
        /*094c*/ 	.short	0x010a
        /*094e*/ 	.byte	0x06
	.zero		1


	//   ....[35]....
        /*0950*/ 	.word	0x000079a0
        /*0954*/ 	.word	0x000000ff
        /*0958*/ 	.word	0x00028850
        /*095c*/ 	.short	0x010a
        /*095e*/ 	.byte	0x06
	.zero		1


	//   ....[36]....
        /*0960*/ 	.word	0x00008260
        /*0964*/ 	.word	0x000000ff
        /*0968*/ 	.word	0x00000000
        /*096c*/ 	.short	0x0101
        /*096e*/ 	.byte	0x06
	.zero		1


	//   ....[37]....
        /*0970*/ 	.word	0x00009750
        /*0974*/ 	.word	0x000000ff
        /*0978*/ 	.word	0x00000000
        /*097c*/ 	.short	0x0101
        /*097e*/ 	.byte	0x06
	.zero		1


	//   ....[38]....
        /*0980*/ 	.word	0x00009d60
        /*0984*/ 	.word	0x000000ff
        /*0988*/ 	.word	0x00028850
        /*098c*/ 	.short	0x010a
        /*098e*/ 	.byte	0x05
	.zero		1


	//   ....[39]....
        /*0990*/ 	.word	0x00009da0
        /*0994*/ 	.word	0x000000ff
        /*0998*/ 	.word	0x00028850
        /*099c*/ 	.short	0x010a
        /*099e*/ 	.byte	0x05
	.zero		1


	//   ....[40]....
        /*09a0*/ 	.word	0x0000a310
        /*09a4*/ 	.word	0x000000ff
        /*09a8*/ 	.word	0x00000000
        /*09ac*/ 	.short	0x0101
        /*09ae*/ 	.byte	0x04
	.zero		1


	//   ....[41]....
        /*09b0*/ 	.word	0x0000b670
        /*09b4*/ 	.word	0x00000026
        /*09b8*/ 	.word	0x00000000
        /*09bc*/ 	.short	0x0101
        /*09be*/ 	.byte	0x3f
	.zero		1


	//   ....[42]....
        /*09c0*/ 	.word	0x0000d630
        /*09c4*/ 	.word	0x00000007
        /*09c8*/ 	.word	0x00028840
        /*09cc*/ 	.short	0x010a
        /*09ce*/ 	.byte	0x3f
	.zero		1


	//   ....[43]....
        /*09d0*/ 	.word	0x0000dcf0
        /*09d4*/ 	.word	0x00000007
        /*09d8*/ 	.word	0x00028830
        /*09dc*/ 	.short	0x0107
        /*09de*/ 	.byte	0x3f
	.zero		1


	//   ....[44]....
        /*09e0*/ 	.word	0x0000ddc0
        /*09e4*/ 	.word	0x00000007
        /*09e8*/ 	.word	0x00028830
        /*09ec*/ 	.short	0x0101
        /*09ee*/ 	.byte	0x3f
	.zero		1


	//   ....[45]....
        /*09f0*/ 	.word	0x0000e780
        /*09f4*/ 	.word	0x00000010
        /*09f8*/ 	.word	0x00028800
        /*09fc*/ 	.short	0x0107
        /*09fe*/ 	.byte	0x3f
	.zero		1


	//   ....[46]....
        /*0a00*/ 	.word	0x0000e850
        /*0a04*/ 	.word	0x00000010
        /*0a08*/ 	.word	0x00028800
        /*0a0c*/ 	.short	0x0101
        /*0a0e*/ 	.byte	0x3f
	.zero		1


	//   ....[47]....
        /*0a10*/ 	.word	0x0000e870
        /*0a14*/ 	.word	0x00000010
        /*0a18*/ 	.word	0x00028820
        /*0a1c*/ 	.short	0x010a
        /*0a1e*/ 	.byte	0x3f
	.zero		1


	//   ....[48]....
        /*0a20*/ 	.word	0x0000ebc0
        /*0a24*/ 	.word	0x00000006
        /*0a28*/ 	.word	0x00028840
        /*0a2c*/ 	.short	0x010a
        /*0a2e*/ 	.byte	0x3f
	.zero		1


	//   ....[49]....
        /*0a30*/ 	.word	0x0000f0d0
        /*0a34*/ 	.word	0x00000006
        /*0a38*/ 	.word	0x00028830
        /*0a3c*/ 	.short	0x0107
        /*0a3e*/ 	.byte	0x3f
	.zero		1


	//   ....[50]....
        /*0a40*/ 	.word	0x0000f190
        /*0a44*/ 	.word	0x00000006
        /*0a48*/ 	.word	0x00028830
        /*0a4c*/ 	.short	0x0101
        /*0a4e*/ 	.byte	0x3f
	.zero		1


	//   ....[51]....
        /*0a50*/ 	.word	0x0000f1f0
        /*0a54*/ 	.word	0x00000006
        /*0a58*/ 	.word	0x00028860
        /*0a5c*/ 	.short	0x010a
        /*0a5e*/ 	.byte	0x3f
	.zero		1


	//   ....[52]....
        /*0a60*/ 	.word	0x0000f780
        /*0a64*/ 	.word	0x00000006
        /*0a68*/ 	.word	0x00028850
        /*0a6c*/ 	.short	0x0107
        /*0a6e*/ 	.byte	0x3f
	.zero		1


	//   ....[53]....
        /*0a70*/ 	.word	0x0000f8e0
        /*0a74*/ 	.word	0x00000006
        /*0a78*/ 	.word	0x00028850
        /*0a7c*/ 	.short	0x0101
        /*0a7e*/ 	.byte	0x3f
	.zero		1


	//   ....[54]....
        /*0a80*/ 	.word	0x0000faf0
        /*0a84*/ 	.word	0x00000004
        /*0a88*/ 	.word	0x00028860
        /*0a8c*/ 	.short	0x010a
        /*0a8e*/ 	.byte	0x3f
	.zero		1


	//   ....[55]....
        /*0a90*/ 	.word	0x0000fff0
        /*0a94*/ 	.word	0x00000004
        /*0a98*/ 	.word	0x00028850
        /*0a9c*/ 	.short	0x0107
        /*0a9e*/ 	.byte	0x3f
	.zero		1


	//   ....[56]....
        /*0aa0*/ 	.word	0x000100b0
        /*0aa4*/ 	.word	0x00000004
        /*0aa8*/ 	.word	0x00028850
        /*0aac*/ 	.short	0x0101
        /*0aae*/ 	.byte	0x3f
	.zero		1


	//   ....[57]....
        /*0ab0*/ 	.word	0x00010340
        /*0ab4*/ 	.word	0x00000004
        /*0ab8*/ 	.word	0x00028820
        /*0abc*/ 	.short	0x010a
        /*0abe*/ 	.byte	0x3f
	.zero		1


	//   ....[58]....
        /*0ac0*/ 	.word	0x000104c0
        /*0ac4*/ 	.word	0x00000005
        /*0ac8*/ 	.word	0x00028840
        /*0acc*/ 	.short	0x010a
        /*0ace*/ 	.byte	0x3f
	.zero		1


	//   ....[59]....
        /*0ad0*/ 	.word	0x00010560
        /*0ad4*/ 	.word	0x00000017
        /*0ad8*/ 	.word	0x00028840
        /*0adc*/ 	.short	0x010a
        /*0ade*/ 	.byte	0x3f
	.zero		1


	//   ....[60]....
        /*0ae0*/ 	.word	0x000105a0
        /*0ae4*/ 	.word	0x00000005
        /*0ae8*/ 	.word	0x00028860
        /*0aec*/ 	.short	0x010a
        /*0aee*/ 	.byte	0x3f
	.zero		1


	//   ....[61]....
        /*0af0*/ 	.word	0x000105e0
        /*0af4*/ 	.word	0x00000017
        /*0af8*/ 	.word	0x00028860
        /*0afc*/ 	.short	0x010a
        /*0afe*/ 	.byte	0x3f
	.zero		1


	//   ....[62]....
        /*0b00*/ 	.word	0x00010650
        /*0b04*/ 	.word	0x00000003
        /*0b08*/ 	.word	0x00028800
        /*0b0c*/ 	.short	0x010a
        /*0b0e*/ 	.byte	0x3f
	.zero		1


	//   ....[63]....
        /*0b10*/ 	.word	0x000106a0
        /*0b14*/ 	.word	0x00000000
        /*0b18*/ 	.word	0x00028830
        /*0b1c*/ 	.short	0x010a
        /*0b1e*/ 	.byte	0x3f
	.zero		1


	//   ....[64]....
        /*0b20*/ 	.word	0x00010700
        /*0b24*/ 	.word	0x00000007
        /*0b28*/ 	.word	0x00028830
        /*0b2c*/ 	.short	0x010a
        /*0b2e*/ 	.byte	0x3f
	.zero		1


	//   ....[65]....
        /*0b30*/ 	.word	0x00010760
        /*0b34*/ 	.word	0x00000007
        /*0b38*/ 	.word	0x00028850
        /*0b3c*/ 	.short	0x010a
        /*0b3e*/ 	.byte	0x3f
	.zero		1


	//   ....[66]....
        /*0b40*/ 	.word	0x000107c0
        /*0b44*/ 	.word	0x00000005
        /*0b48*/ 	.word	0x00028830
        /*0b4c*/ 	.short	0x010a
        /*0b4e*/ 	.byte	0x3f
	.zero		1


	//   ....[67]....
        /*0b50*/ 	.word	0x00010820
        /*0b54*/ 	.word	0x00000005
        /*0b58*/ 	.word	0x00028850
        /*0b5c*/ 	.short	0x010a
        /*0b5e*/ 	.byte	0x3f
	.zero		1


	//   ....[68]....
        /*0b60*/ 	.word	0x00010880
        /*0b64*/ 	.word	0x00000006
        /*0b68*/ 	.word	0x00028850
        /*0b6c*/ 	.short	0x010a
        /*0b6e*/ 	.byte	0x3f
	.zero		1


	//   ....[69]....
        /*0b70*/ 	.word	0x00010980
        /*0b74*/ 	.word	0x00000007
        /*0b78*/ 	.word	0x00028840
        /*0b7c*/ 	.short	0x010a
        /*0b7e*/ 	.byte	0x3f
	.zero		1


	//   ....[70]....
        /*0b80*/ 	.word	0x00011e00
        /*0b84*/ 	.word	0x00000010
        /*0b88*/ 	.word	0x00028820
        /*0b8c*/ 	.short	0x010a
        /*0b8e*/ 	.byte	0x3f
	.zero		1


	//   ....[71]....
        /*0b90*/ 	.word	0x00011e50
        /*0b94*/ 	.word	0x00000006
        /*0b98*/ 	.word	0x00028840
        /*0b9c*/ 	.short	0x010a
        /*0b9e*/ 	.byte	0x3f
	.zero		1


	//   ....[72]....
        /*0ba0*/ 	.word	0x000127c0
        /*0ba4*/ 	.word	0x00000006
        /*0ba8*/ 	.word	0x00028860
        /*0bac*/ 	.short	0x010a
        /*0bae*/ 	.byte	0x3f
	.zero		1


	//   ....[73]....
        /*0bb0*/ 	.word	0x000131c0
        /*0bb4*/ 	.word	0x00000004
        /*0bb8*/ 	.word	0x00028860
        /*0bbc*/ 	.short	0x010a
        /*0bbe*/ 	.byte	0x3f
	.zero		1


	//   ....[74]....
        /*0bc0*/ 	.word	0x00013d90
        /*0bc4*/ 	.word	0x00000004
        /*0bc8*/ 	.word	0x00028820
        /*0bcc*/ 	.short	0x010a
        /*0bce*/ 	.byte	0x3f
	.zero		1


	//   ....[75]....
        /*0bd0*/ 	.word	0x00013f30
        /*0bd4*/ 	.word	0x00000005
        /*0bd8*/ 	.word	0x00028840
        /*0bdc*/ 	.short	0x010a
        /*0bde*/ 	.byte	0x3f
	.zero		1


	//   ....[76]....
        /*0be0*/ 	.word	0x00013f80
        /*0be4*/ 	.word	0x00000017
        /*0be8*/ 	.word	0x00028840
        /*0bec*/ 	.short	0x010a
        /*0bee*/ 	.byte	0x3f
	.zero		1


	//   ....[77]....
        /*0bf0*/ 	.word	0x00013fd0
        /*0bf4*/ 	.word	0x00000005
        /*0bf8*/ 	.word	0x00028860
        /*0bfc*/ 	.short	0x010a
        /*0bfe*/ 	.byte	0x3f
	.zero		1


	//----- nvinfo : EIATTR_NUM_MBARRIERS
	.align		4
.L_1025:
        /*0c00*/ 	.byte	0x03, 0x38
        /*0c02*/ 	.short	0x0016


	//----- nvinfo : EIATTR_EXIT_INSTR_OFFSETS
	.align		4
        /*0c04*/ 	.byte	0x04, 0x1c
        /*0c06*/ 	.short	(.L_1027 - .L_1026)


	//   ....[0]....
.L_1026:
        /*0c08*/ 	.word	0x00000960


	//   ....[1]....
        /*0c0c*/ 	.word	0x0000c3a0


	//   ....[2]....
        /*0c10*/ 	.word	0x00010630


	//----- nvinfo : EIATTR_MAX_THREADS
	.align		4
.L_1027:
        /*0c14*/ 	.byte	0x04, 0x05
        /*0c16*/ 	.short	(.L_1029 - .L_1028)
.L_1028:
        /*0c18*/ 	.word	0x00000180
        /*0c1c*/ 	.word	0x00000001
        /*0c20*/ 	.word	0x00000001


	//----- nvinfo : EIATTR_CRS_STACK_SIZE
	.align		4
.L_1029:
        /*0c24*/ 	.byte	0x04, 0x1e
        /*0c26*/ 	.short	(.L_1031 - .L_1030)
.L_1030:
        /*0c28*/ 	.word	0x00000000


	//----- nvinfo : EIATTR_CBANK_PARAM_SIZE
	.align		4
.L_1031:
        /*0c2c*/ 	.byte	0x03, 0x19
        /*0c2e*/ 	.short	0x0af0


	//----- nvinfo : EIATTR_PARAM_CBANK
	.align		4
        /*0c30*/ 	.byte	0x04, 0x0a
        /*0c32*/ 	.short	(.L_1033 - .L_1032)
	.align		4
.L_1032:
        /*0c34*/ 	.word	index@(.nv.constant0._ZN7cutlass13device_kernelIN5flash11enable_sm90INS1_16FlashAttnFwdSm90INS1_25CollectiveMainloopFwdSm90ILi2EN4cute5tupleIJNS5_1CILi1EEES8_S8_EEENS6_IJNS7_ILi128EEESA_SA_EEELi128ENS_6half_tEfNS_4arch4Sm90ELb1ELb0ELb1ELb0ELb1ELb0ELb0ELb1ELb1ELb1ELb0ELb0EEENS1_21CollectiveEpilogueFwdISB_S9_SC_SE_Li256ELb0ELb1ELb0ELb0EEENS1_30DynamicPersistentTileSchedulerILi256ELi128ELb0ELb1ELb1EEEEEEEEEvNT_6ParamsE)
        /*0c38*/ 	.short	0x0210
        /*0c3a*/ 	.short	0x0af0


	//----- nvinfo : EIATTR_SW_WAR
	.align		4
.L_1033:
        /*0c3c*/ 	.byte	0x04, 0x36
        /*0c3e*/ 	.short	(.L_1035 - .L_1034)
.L_1034:
        /*0c40*/ 	.word	0x00000008
.L_1035:


//--------------------- .nv.info._ZN7cutlass13device_kernelIN5flash11enable_sm90INS1_16FlashAttnFwdSm90INS1_25CollectiveMainloopFwdSm90ILi2EN4cute5tupleIJNS5_1CILi1EEES8_S8_EEENS6_IJNS7_ILi128EEESA_SA_EEELi128ENS_6half_tEfNS_4arch4Sm90ELb1ELb0ELb1ELb1ELb1ELb0ELb0ELb1ELb1ELb1ELb0ELb0EEENS1_21CollectiveEpilogueFwdISB_S9_SC_SE_Li256ELb1ELb1ELb0ELb0EEENS1_36VarlenDynamicPersistentTileSchedulerILi128ELi128ELi256ELi128ELb0ELb1ELb1ELb1ELb1ELb1EEEEEEEEEvNT_6ParamsE --------------------------
	.section	.nv.info._ZN7cutlass13device_kernelIN5flash11enable_sm90INS1_16FlashAttnFwdSm90INS1_25CollectiveMainloopFwdSm90ILi2EN4cute5tupleIJNS5_1CILi1EEES8_S8_EEENS6_IJNS7_ILi128EEESA_SA_EEELi128ENS_6half_tEfNS_4arch4Sm90ELb1ELb0ELb1ELb1ELb1ELb0ELb0ELb1ELb1ELb1ELb0ELb0EEENS1_21CollectiveEpilogueFwdISB_S9_SC_SE_Li256ELb1ELb1ELb0ELb0EEENS1_36VarlenDynamicPersistentTileSchedulerILi128ELi128ELi256ELi128ELb0ELb1ELb1ELb1ELb1ELb1EEEEEEEEEvNT_6ParamsE,"",@"SHT_CUDA_INFO"
	.sectionflags	@""
	.align	4


	//----- nvinfo : EIATTR_CUDA_API_VERSION
	.align		4
        /*0000*/ 	.byte	0x04, 0x37
        /*0002*/ 	.short	(.L_1037 - .L_1036)
.L_1036:
        /*0004*/ 	.word	0x00000082


	//----- nvinfo : EIATTR_KPARAM_INFO
	.align		4
.L_1037:
        /*0008*/ 	.byte	0x04, 0x17
        /*000a*/ 	.short	(.L_1039 - .L_1038)
.L_1038:
        /*000c*/ 	.word	0x00000000
        /*0010*/ 	.short	0x0000
        /*0012*/ 	.short	0x0070
        /*0014*/ 	.byte	0x00, 0xf0, 0x01, 0x2a


	//----- nvinfo : EIATTR_SPARSE_MMA_MASK
	.align		4
.L_1039:
        /*0018*/ 	.byte	0x03, 0x50
        /*001a*/ 	.short	0x0000


	//----- nvinfo : EIATTR_MAXREG_COUNT
	.align		4
        /*001c*/ 	.byte	0x03, 0x1b
        /*001e*/ 	.short	0x00a8


	//----- nvinfo : EIATTR_NUM_BARRIERS
	.align		4
        /*0020*/ 	.byte	0x02, 0x4c
        /*0022*/ 	.byte	0x10
	.zero		1


	//----- nvinfo : EIATTR_EXTERNS
	.align		4
        /*0024*/ 	.byte	0x04, 0x0f
        /*0026*/ 	.short	(.L_1041 - .L_1040)


	//   ....[0]....
	.align		4
.L_1040:
        /*0028*/ 	.word	index@(__assertfail)


	//----- nvinfo : EIATTR_ANNOTATIONS
	.align		4
.L_1041:
        /*002c*/ 	.byte	0x04, 0x55
        /*002e*/ 	.short	(.L_1043 - .L_1042)


	//   ....[0]....
.L_1042:
        /* <DEDUP_REMOVED lines=14> */


	//----- nvinfo : EIATTR_MERCURY_ISA_VERSION
	.align		4
.L_1043:
        /*00f8*/ 	.byte	0x03, 0x5f
        /*00fa*/ 	.short	0x0101


	//----- nvinfo : EIATTR_UNUSED_LOAD_BYTE_OFFSET
	.align		4
        /*00fc*/ 	.byte	0x04, 0x44
        /*00fe*/ 	.short	(.L_1045 - .L_1044)


	//   ....[0]....
.L_1044:
        /*0100*/ 	.word	0x00000970
        /*0104*/ 	.word	0x0000fff0


	//   ....[1]....
        /*0108*/ 	.word	0x0000a870
        /*010c*/ 	.word	0x0000fff0


	//----- nvinfo : EIATTR_INT_WARP_WIDE_INSTR_OFFSETS
	.align		4
.L_1045:
        /*0110*/ 	.byte	0x04, 0x31
        /*0112*/ 	.short	(.L_1047 - .L_1046)


	//   ....[0]....
.L_1046:
        /*0114*/ 	.word	0x000000c0


	//   ....[1]....
        /*0118*/ 	.word	0x000000d0


	//   ....[2]....
        /*011c*/ 	.word	0x00000170


	//   ....[3]....
        /*0120*/ 	.word	0x0000dc80


	//   ....[4]....
        /*0124*/ 	.word	0x0000dd10


	//   ....[5]....
        /*0128*/ 	.word	0x00010bf0


	//   ....[6]....
        /*012c*/ 	.word	0x00010c80


	//----- nvinfo : EIATTR_COOP_GROUP_MASK_REGIDS
	.align		4
.L_1047:
        /*0130*/ 	.byte	0x04, 0x29
        /*0132*/ 	.short	(.L_1049 - .L_1048)


	//   ....[0]....
.L_1048:
        /*0134*/ 	.word	0xffffffff


	//   ....[1]....
        /*0138*/ 	.word	0xffffffff


	//   ....[2]....
        /*013c*/ 	.word	0xffffffff


	//   ....[3]....
        /*0140*/ 	.word	0xffffffff


	//   ....[4]....
        /*0144*/ 	.word	0xffffffff


	//   ....[5]....
        /*0148*/ 	.word	0xffffffff


	//   ....[6]....
        /*014c*/ 	.word	0xffffffff


	//   ....[7]....
        /*0150*/ 	.word	0xffffffff


	//   ....[8]....
        /*0154*/ 	.word	0xffffffff


	//   ....[9]....
        /*0158*/ 	.word	0xffffffff


	//   ....[10]....
        /*015c*/ 	.word	0xffffffff


	//   ....[11]....
        /*0160*/ 	.word	0xffffffff


	//   ....[12]....
        /*0164*/ 	.word	0xffffffff


	//   ....[13]....
        /*0168*/ 	.word	0xffffffff


	//   ....[14]....
        /*016c*/ 	.word	0xffffffff


	//   ....[15]....
        /*0170*/ 	.word	0xffffffff


	//   ....[16]....
        /*0174*/ 	.word	0xffffffff


	//   ....[17]....
        /*0178*/ 	.word	0xffffffff


	//   ....[18]....
        /*017c*/ 	.word	0xffffffff


	//   ....[19]....
        /*0180*/ 	.word	0xffffffff


	//   ....[20]....
        /*0184*/ 	.word	0xffffffff


	//   ....[21]....
        /*0188*/ 	.word	0xffffffff


	//   ....[22]....
        /*018c*/ 	.word	0xffffffff


	//   ....[23]....
        /*0190*/ 	.word	0xffffffff


	//   ....[24]....
        /*0194*/ 	.word	0xffffffff


	//   ....[25]....
        /*0198*/ 	.word	0xffffffff


	//   ....[26]....
        /*019c*/ 	.word	0xffffffff


	//   ....[27]....
        /*01a0*/ 	.word	0xffffffff


	//   ....[28]....
        /*01a4*/ 	.word	0xffffffff


	//   ....[29]....
        /*01a8*/ 	.word	0xffffffff


	//   ....[30]....
        /*01ac*/ 	.word	0xffffffff


	//   ....[31]....
        /*01b0*/ 	.word	0xffffffff


	//   ....[32]....
        /*01b4*/ 	.word	0xffffffff


	//   ....[33]....
        /*01b8*/ 	.word	0xffffffff


	//   ....[34]....
        /*01bc*/ 	.word	0xffffffff


	//   ....[35]....
        /*01c0*/ 	.word	0xffffffff


	//   ....[36]....
        /*01c4*/ 	.word	0xffffffff


	//   ....[37]....
        /*01c8*/ 	.word	0xffffffff


	//   ....[38]....
        /*01cc*/ 	.word	0xffffffff


	//   ....[39]....
        /*01d0*/ 	.word	0xffffffff


	//   ....[40]....
        /*01d4*/ 	.word	0xffffffff


	//   ....[41]....
        /*01d8*/ 	.word	0xffffffff


	//   ....[42]....
        /*01dc*/ 	.word	0xffffffff


	//   ....[43]....
        /*01e0*/ 	.word	0xffffffff


	//   ....[44]....
        /*01e4*/ 	.word	0xffffffff


	//   ....[45]....
        /*01e8*/ 	.word	0xffffffff


	//   ....[46]....
        /*01ec*/ 	.word	0xffffffff


	//   ....[47]....
        /*01f0*/ 	.word	0xffffffff


	//   ....[48]....
        /*01f4*/ 	.word	0xffffffff


	//   ....[49]....
        /*01f8*/ 	.word	0xffffffff


	//   ....[50]....
        /*01fc*/ 	.word	0xffffffff


	//   ....[51]....
        /*0200*/ 	.word	0xffffffff


	//   ....[52]....
        /*0204*/ 	.word	0xffffffff


	//   ....[53]....
        /*0208*/ 	.word	0xffffffff


	//   ....[54]....
        /*020c*/ 	.word	0xffffffff


	//   ....[55]....
        /*0210*/ 	.word	0xffffffff


	//   ....[56]....
        /*0214*/ 	.word	0xffffffff


	//   ....[57]....
        /*0218*/ 	.word	0xffffffff


	//   ....[58]....
        /*021c*/ 	.word	0xffffffff


	//   ....[59]....
        /*0220*/ 	.word	0xffffffff


	//   ....[60]....
        /*0224*/ 	.word	0xffffffff


	//   ....[61]....
        /*0228*/ 	.word	0xffffffff


	//   ....[62]....
        /*022c*/ 	.word	0xffffffff


	//   ....[63]....
        /*0230*/ 	.word	0xffffffff


	//   ....[64]....
        /*0234*/ 	.word	0xffffffff


	//   ....[65]....
        /*0238*/ 	.word	0xffffffff


	//   ....[66]....
        /*023c*/ 	.word	0xffffffff


	//   ....[67]....
        /*0240*/ 	.word	0xffffffff


	//   ....[68]....
        /*0244*/ 	.word	0xffffffff


	//   ....[69]....
        /*0248*/ 	.word	0xffffffff


	//   ....[70]....
        /*024c*/ 	.word	0xffffffff


	//   ....[71]....
        /*0250*/ 	.word	0xffffffff


	//   ....[72]....
        /*0254*/ 	.word	0xffffffff


	//   ....[73]....
        /*0258*/ 	.word	0xffffffff


	//   ....[74]....
        /*025c*/ 	.word	0xffffffff


	//   ....[75]....
        /*0260*/ 	.word	0xffffffff


	//   ....[76]....
        /*0264*/ 	.word	0xffffffff


	//   ....[77]....
        /*0268*/ 	.word	0xffffffff


	//   ....[78]....
        /*026c*/ 	.word	0xffffffff


	//   ....[79]....
        /*0270*/ 	.word	0xffffffff


	//   ....[80]....
        /*0274*/ 	.word	0xffffffff


	//   ....[81]....
        /*0278*/ 	.word	0xffffffff


	//   ....[82]....
        /*027c*/ 	.word	0xffffffff


	//   ....[83]....
        /*0280*/ 	.word	0xffffffff


	//   ....[84]....
        /*0284*/ 	.word	0xffffffff


	//   ....[85]....
        /*0288*/ 	.word	0xffffffff


	//   ....[86]....
        /*028c*/ 	.word	0xffffffff


	//   ....[87]....
        /*0290*/ 	.word	0xffffffff


	//   ....[88]....
        /*0294*/ 	.word	0xffffffff


	//   ....[89]....
        /*0298*/ 	.word	0xffffffff


	//   ....[90]....
        /*029c*/ 	.word	0xffffffff


	//   ....[91]....
        /*02a0*/ 	.word	0xffffffff


	//   ....[92]....
        /*02a4*/ 	.word	0xffffffff


	//   ....[93]....
        /*02a8*/ 	.word	0xffffffff


	//   ....[94]....
        /*02ac*/ 	.word	0xffffffff


	//   ....[95]....
        /*02b0*/ 	.word	0xffffffff


	//   ....[96]....
        /*02b4*/ 	.word	0xffffffff


	//   ....[97]....
        /*02b8*/ 	.word	0xffffffff


	//   ....[98]....
        /*02bc*/ 	.word	0xffffffff


	//   ....[99]....
        /*02c0*/ 	.word	0xffffffff


	//   ....[100]....
        /*02c4*/ 	.word	0xffffffff


	//   ....[101]....
        /*02c8*/ 	.word	0xffffffff


	//   ....[102]....
        /*02cc*/ 	.word	0xffffffff


	//   ....[103]....
        /*02d0*/ 	.word	0xffffffff


	//   ....[104]....
        /*02d4*/ 	.word	0xffffffff


	//   ....[105]....
        /*02d8*/ 	.word	0xffffffff


	//   ....[106]....
        /*02dc*/ 	.word	0xffffffff


	//   ....[107]....
        /*02e0*/ 	.word	0xffffffff


	//   ....[108]....
        /*02e4*/ 	.word	0xffffffff


	//   ....[109]....
        /*02e8*/ 	.word	0xffffffff


	//   ....[110]....
        /*02ec*/ 	.word	0xffffffff


	//   ....[111]....
        /*02f0*/ 	.word	0xffffffff


	//   ....[112]....
        /*02f4*/ 	.word	0xffffffff


	//   ....[113]....
        /*02f8*/ 	.word	0xffffffff


	//   ....[114]....
        /*02fc*/ 	.word	0xffffffff


	//   ....[115]....
        /*0300*/ 	.word	0xffffffff


	//   ....[116]....
        /*0304*/ 	.word	0xffffffff


	//   ....[117]....
        /*0308*/ 	.word	0xffffffff


	//   ....[118]....
        /*030c*/ 	.word	0xffffffff


	//   ....[119]....
        /*0310*/ 	.word	0xffffffff


	//   ....[120]....
        /*0314*/ 	.word	0xffffffff


	//   ....[121]....
        /*0318*/ 	.word	0xffffffff


	//   ....[122]....
        /*031c*/ 	.word	0xffffffff


	//   ....[123]....
        /*0320*/ 	.word	0xffffffff


	//   ....[124]....
        /*0324*/ 	.word	0xffffffff


	//   ....[125]....
        /*0328*/ 	.word	0xffffffff


	//   ....[126]....
        /*032c*/ 	.word	0xffffffff


	//   ....[127]....
        /*0330*/ 	.word	0xffffffff


	//   ....[128]....
        /*0334*/ 	.word	0xffffffff


	//   ....[129]....
        /*0338*/ 	.word	0xffffffff


	//   ....[130]....
        /*033c*/ 	.word	0xffffffff


	//   ....[131]....
        /*0340*/ 	.word	0xffffffff


	//   ....[132]....
        /*0344*/ 	.word	0xffffffff


	//   ....[133]....
        /*0348*/ 	.word	0xffffffff


	//   ....[134]....
        /*034c*/ 	.word	0xffffffff


	//   ....[135]....
        /*0350*/ 	.word	0xffffffff


	//   ....[136]....
        /*0354*/ 	.word	0xffffffff


	//   ....[137]....
        /*0358*/ 	.word	0xffffffff


	//   ....[138]....
        /*035c*/ 	.word	0xffffffff


	//   ....[139]....
        /*0360*/ 	.word	0xffffffff


	//   ....[140]....
        /*0364*/ 	.word	0xffffffff


	//   ....[141]....
        /*0368*/ 	.word	0xffffffff


	//   ....[142]....
        /*036c*/ 	.word	0xffffffff


	//   ....[143]....
        /*0370*/ 	.word	0xffffffff


	//   ....[144]....
        /*0374*/ 	.word	0xffffffff


	//   ....[145]....
        /*0378*/ 	.word	0xffffffff


	//   ....[146]....
        /*037c*/ 	.word	0xffffffff


	//   ....[147]....
        /*0380*/ 	.word	0xffffffff


	//   ....[148]....
        /*0384*/ 	.word	0xffffffff


	//   ....[149]....
        /*0388*/ 	.word	0xffffffff


	//   ....[150]....
        /*038c*/ 	.word	0xffffffff


	//   ....[151]....
        /*0390*/ 	.word	0xffffffff


	//   ....[152]....
        /*0394*/ 	.word	0xffffffff


	//   ....[153]....
        /*0398*/ 	.word	0xffffffff


	//   ....[154]....
        /*039c*/ 	.word	0xffffffff


	//   ....[155]....
        /*03a0*/ 	.word	0xffffffff


	//   ....[156]....
        /*03a4*/ 	.word	0xffffffff


	//   ....[157]....
        /*03a8*/ 	.word	0xffffffff


	//   ....[158]....
        /*03ac*/ 	.word	0xffffffff


	//   ....[159]....
        /*03b0*/ 	.word	0xffffffff


	//   ....[160]....
        /*03b4*/ 	.word	0xffffffff


	//   ....[161]....
        /*03b8*/ 	.word	0x0500000f


	//   ....[162]....
        /*03bc*/ 	.word	0x0500000f


	//   ....[163]....
        /*03c0*/ 	.word	0x0500000f


	//   ....[164]....
        /*03c4*/ 	.word	0x0500000f


	//   ....[165]....
        /*03c8*/ 	.word	0x0500000f


	//   ....[166]....
        /*03cc*/ 	.word	0x0500000f


	//   ....[167]....
        /*03d0*/ 	.word	0x0500000f


	//   ....[168]....
        /*03d4*/ 	.word	0x0500000f


	//   ....[169]....
        /*03d8*/ 	.word	0x0500000f


	//   ....[170]....
        /*03dc*/ 	.word	0x0500000f


	//   ....[171]....
        /*03e0*/ 	.word	0x0500000f


	//   ....[172]....
        /*03e4*/ 	.word	0x0500000f


	//   ....[173]....
        /*03e8*/ 	.word	0x0500000f


	//   ....[174]....
        /*03ec*/ 	.word	0x0500000f


	//   ....[175]....
        /*03f0*/ 	.word	0x0500000f


	//   ....[176]....
        /*03f4*/ 	.word	0x0500000f


	//   ....[177]....
        /*03f8*/ 	.word	0x0500000f


	//   ....[178]....
        /*03fc*/ 	.word	0x0500000f


	//   ....[179]....
        /*0400*/ 	.word	0x0500000f


	//   ....[180]....
        /*0404*/ 	.word	0x0500000f


	//   ....[181]....
        /*0408*/ 	.word	0x0500000f


	//   ....[182]....
        /*040c*/ 	.word	0x0500000f


	//   ....[183]....
        /*0410*/ 	.word	0x0500000f


	//   ....[184]....
        /*0414*/ 	.word	0x0500000f


	//   ....[185]....
        /*0418*/ 	.word	0x0500000f


	//   ....[186]....
        /*041c*/ 	.word	0x0500000f


	//   ....[187]....
        /*0420*/ 	.word	0x0500000f


	//   ....[188]....
        /*0424*/ 	.word	0x0500000f


	//   ....[189]....
        /*0428*/ 	.word	0x0500000f


	//   ....[190]....
        /*042c*/ 	.word	0x0500000f


	//   ....[191]....
        /*0430*/ 	.word	0x0500000f


	//   ....[192]....
        /*0434*/ 	.word	0x0500000f


	//   ....[193]....
        /*0438*/ 	.word	0x0500000f


	//   ....[194]....
        /*043c*/ 	.word	0x0500000f


	//   ....[195]....
        /*0440*/ 	.word	0x0500000f


	//   ....[196]....
        /*0444*/ 	.word	0x0500000f


	//   ....[197]....
        /*0448*/ 	.word	0x0500000f


	//   ....[198]....
        /*044c*/ 	.word	0x0500000f


	//   ....[199]....
        /*0450*/ 	.word	0x0500000f


	//   ....[200]....
        /*0454*/ 	.word	0x0500000f


	//   ....[201]....
        /*0458*/ 	.word	0x0500000f


	//   ....[202]....
        /*045c*/ 	.word	0x0500000f


	//   ....[203]....
        /*0460*/ 	.word	0x0500000f


	//   ....[204]....
        /*0464*/ 	.word	0x0500000f


	//   ....[205]....
        /*0468*/ 	.word	0x0500000f


	//   ....[206]....
        /*046c*/ 	.word	0x0500000f


	//   ....[207]....
        /*0470*/ 	.word	0x0500000f


	//   ....[208]....
        /*0474*/ 	.word	0x0500000f


	//   ....[209]....
        /*0478*/ 	.word	0x0500000f


	//   ....[210]....
        /*047c*/ 	.word	0x0500000f


	//   ....[211]....
        /*0480*/ 	.word	0x0500000f


	//   ....[212]....
        /*0484*/ 	.word	0x0500000f


	//   ....[213]....
        /*0488*/ 	.word	0x0500000f


	//   ....[214]....
        /*048c*/ 	.word	0x0500000f


	//   ....[215]....
        /*0490*/ 	.word	0x0500000f


	//   ....[216]....
        /*0494*/ 	.word	0x0500000f


	//   ....[217]....
        /*0498*/ 	.word	0x0500000f


	//   ....[218]....
        /*049c*/ 	.word	0x0500000f


	//   ....[219]....
        /*04a0*/ 	.word	0x0500000f


	//   ....[220]....
        /*04a4*/ 	.word	0x0500000f


	//   ....[221]....
        /*04a8*/ 	.word	0x0500000f


	//   ....[222]....
        /*04ac*/ 	.word	0x0500000f


	//   ....[223]....
        /*04b0*/ 	.word	0x0500000f


	//   ....[224]....
        /*04b4*/ 	.word	0x0500000f


	//   ....[225]....
        /*04b8*/ 	.word	0x0500000f


	//   ....[226]....
        /*04bc*/ 	.word	0x0500000f


	//   ....[227]....
        /*04c0*/ 	.word	0x0500000f


	//   ....[228]....
        /*04c4*/ 	.word	0x0500000f


	//   ....[229]....
        /*04c8*/ 	.word	0x0500000f


	//   ....[230]....
        /*04cc*/ 	.word	0x0500000f


	//   ....[231]....
        /*04d0*/ 	.word	0x0500000f


	//   ....[232]....
        /*04d4*/ 	.word	0x0500000f


	//   ....[233]....
        /*04d8*/ 	.word	0x0500000f


	//   ....[234]....
        /*04dc*/ 	.word	0x0500000f


	//   ....[235]....
        /*04e0*/ 	.word	0x0500000f


	//   ....[236]....
        /*04e4*/ 	.word	0x0500000f


	//   ....[237]....
        /*04e8*/ 	.word	0x0500000f


	//   ....[238]....
        /*04ec*/ 	.word	0x0500000f


	//   ....[239]....
        /*04f0*/ 	.word	0x0500000f


	//   ....[240]....
        /*04f4*/ 	.word	0x0500000f


	//   ....[241]....
        /*04f8*/ 	.word	0x0500000f


	//   ....[242]....
        /*04fc*/ 	.word	0x0500000f


	//   ....[243]....
        /*0500*/ 	.word	0x0500000f


	//   ....[244]....
        /*0504*/ 	.word	0x0500000f


	//   ....[245]....
        /*0508*/ 	.word	0x0500000f


	//   ....[246]....
        /*050c*/ 	.word	0x0500000f


	//   ....[247]....
        /*0510*/ 	.word	0x0500000f


	//   ....[248]....
        /*0514*/ 	.word	0x0500000f


	//   ....[249]....
        /*0518*/ 	.word	0x0500000f


	//   ....[250]....
        /*051c*/ 	.word	0x0500000f


	//   ....[251]....
        /*0520*/ 	.word	0x0500000f


	//   ....[252]....
        /*0524*/ 	.word	0x0500000f


	//   ....[253]....
        /*0528*/ 	.word	0x0500000f


	//   ....[254]....
        /*052c*/ 	.word	0x0500000f


	//   ....[255]....
        /*0530*/ 	.word	0x0500000f


	//   ....[0]....
        /*0534*/ 	.word	0x0500000f


	//   ....[1]....
        /*0538*/ 	.word	0x0500000f


	//   ....[2]....
        /*053c*/ 	.word	0x0500000f


	//   ....[3]....
        /*0540*/ 	.word	0x0500000f


	//----- nvinfo : EIATTR_COOP_GROUP_INSTR_OFFSETS
	.align		4
.L_1049:
        /*0544*/ 	.byte	0x04, 0x28
        /*0546*/ 	.short	(.L_1051 - .L_1050)


	//   ....[0]....
.L_1050:
        /*0548*/ 	.word	0x00000080


	//   ....[1]....
        /*054c*/ 	.word	0x00000090


	//   ....[2]....
        /*0550*/ 	.word	0x000002d0


	//   ....[3]....
        /*0554*/ 	.word	0x00000430


	//   ....[4]....
        /*0558*/ 	.word	0x00000550


	//   ....[5]....
        /*055c*/ 	.word	0x000006b0


	//   ....[6]....
        /*0560*/ 	.word	0x00001580


	//   ....[7]....
        /*0564*/ 	.word	0x00001e80


	//   ....[8]....
        /*0568*/ 	.word	0x00002290


	//   ....[9]....
        /*056c*/ 	.word	0x00002c10


	//   ....[10]....
        /*0570*/ 	.word	0x00002c90


	//   ....[11]....
        /*0574*/ 	.word	0x000037d0


	//   ....[12]....
        /*0578*/ 	.word	0x00003840


	//   ....[13]....
        /*057c*/ 	.word	0x00004e10


	//   ....[14]....
        /*0580*/ 	.word	0x000051a0


	//   ....[15]....
        /*0584*/ 	.word	0x00005a10


	//   ....[16]....
        /*0588*/ 	.word	0x00005b10


	//   ....[17]....
        /*058c*/ 	.word	0x00006480


	//   ....[18]....
        /*0590*/ 	.word	0x000064d0


	//   ....[19]....
        /*0594*/ 	.word	0x00008a40


	//   ....[20]....
        /*0598*/ 	.word	0x00008a70


	//   ....[21]....
        /*059c*/ 	.word	0x00008a90


	//   ....[22]....
        /*05a0*/ 	.word	0x00008ab0


	//   ....[23]....
        /*05a4*/ 	.word	0x00009f30


	//   ....[24]....
        /*05a8*/ 	.word	0x00009f70


	//   ....[25]....
        /*05ac*/ 	.word	0x0000a030


	//   ....[26]....
        /*05b0*/ 	.word	0x0000a040


	//   ....[27]....
        /*05b4*/ 	.word	0x0000b350


	//   ....[28]....
        /*05b8*/ 	.word	0x0000b390


	//   ....[29]....
        /*05bc*/ 	.word	0x0000b3d0


	//   ....[30]....
        /*05c0*/ 	.word	0x0000b400


	//   ....[31]....
        /*05c4*/ 	.word	0x0000b9c0


	//   ....[32]....
        /*05c8*/ 	.word	0x0000b9e0


	//   ....[33]....
        /*05cc*/ 	.word	0x0000bab0


	//   ....[34]....
        /*05d0*/ 	.word	0x0000bad0


	//   ....[35]....
        /*05d4*/ 	.word	0x0000bb90


	//   ....[36]....
        /*05d8*/ 	.word	0x0000bbb0


	//   ....[37]....
        /*05dc*/ 	.word	0x0000bc80


	//   ....[38]....
        /*05e0*/ 	.word	0x0000bca0


	//   ....[39]....
        /*05e4*/ 	.word	0x0000c560


	//   ....[40]....
        /*05e8*/ 	.word	0x0000c590


	//   ....[41]....
        /*05ec*/ 	.word	0x0000c660


	//   ....[42]....
        /*05f0*/ 	.word	0x0000c680


	//   ....[43]....
        /*05f4*/ 	.word	0x0000c740


	//   ....[44]....
        /*05f8*/ 	.word	0x0000c760


	//   ....[45]....
        /*05fc*/ 	.word	0x0000c830


	//   ....[46]....
        /*0600*/ 	.word	0x0000c850


	//   ....[47]....
        /*0604*/ 	.word	0x0000c990


	//   ....[48]....
        /*0608*/ 	.word	0x0000cb60


	//   ....[49]....
        /*060c*/ 	.word	0x0000cb90


	//   ....[50]....
        /*0610*/ 	.word	0x0000cbc0


	//   ....[51]....
        /*0614*/ 	.word	0x0000cbf0


	//   ....[52]....
        /*0618*/ 	.word	0x0000cc20


	//   ....[53]....
        /*061c*/ 	.word	0x0000cc50


	//   ....[54]....
        /*0620*/ 	.word	0x0000cda0


	//   ....[55]....
        /*0624*/ 	.word	0x0000cdd0


	//   ....[56]....
        /*0628*/ 	.word	0x0000ce00


	//   ....[57]....
        /*062c*/ 	.word	0x0000ce30


	//   ....[58]....
        /*0630*/ 	.word	0x0000ce60


	//   ....[59]....
        /*0634*/ 	.word	0x0000ce90


	//   ....[60]....
        /*0638*/ 	.word	0x0000cf20


	//   ....[61]....
        /*063c*/ 	.word	0x0000cf80


	//   ....[62]....
        /*0640*/ 	.word	0x0000d010


	//   ....[63]....
        /*0644*/ 	.word	0x0000e7b0


	//   ....[64]....
        /*0648*/ 	.word	0x0000e7d0


	//   ....[65]....
        /*064c*/ 	.word	0x0000e870


	//   ....[66]....
        /*0650*/ 	.word	0x0000e890


	//   ....[67]....
        /*0654*/ 	.word	0x0000e920


	//   ....[68]....
        /*0658*/ 	.word	0x0000e940


	//   ....[69]....
        /*065c*/ 	.word	0x0000e9d0


	//   ....[70]....
        /*0660*/ 	.word	0x0000e9f0


	//   ....[71]....
        /*0664*/ 	.word	0x0000ea80


	//   ....[72]....
        /*0668*/ 	.word	0x0000eaa0


	//   ....[73]....
        /*066c*/ 	.word	0x0000eb30


	//   ....[74]....
        /*0670*/ 	.word	0x0000eb50


	//   ....[75]....
        /*0674*/ 	.word	0x0000ebe0


	//   ....[76]....
        /*0678*/ 	.word	0x0000ec00


	//   ....[77]....
        /*067c*/ 	.word	0x0000ec10


	//   ....[78]....
        /*0680*/ 	.word	0x0000ec90


	//   ....[79]....
        /*0684*/ 	.word	0x0000f3f0


	//   ....[80]....
        /*0688*/ 	.word	0x0000f420


	//   ....[81]....
        /*068c*/ 	.word	0x0000f480


	//   ....[82]....
        /*0690*/ 	.word	0x0000f4d0


	//   ....[83]....
        /*0694*/ 	.word	0x0000f510


	//   ....[84]....
        /*0698*/ 	.word	0x0000f570


	//   ....[85]....
        /*069c*/ 	.word	0x0000f5c0


	//   ....[86]....
        /*06a0*/ 	.word	0x0000f610


	//   ....[87]....
        /*06a4*/ 	.word	0x0000f660


	//   ....[88]....
        /*06a8*/ 	.word	0x0000f6b0


	//   ....[89]....
        /*06ac*/ 	.word	0x0000f6f0


	//   ....[90]....
        /*06b0*/ 	.word	0x0000f750


	//   ....[91]....
        /*06b4*/ 	.word	0x0000f7a0


	//   ....[92]....
        /*06b8*/ 	.word	0x0000f7e0


	//   ....[93]....
        /*06bc*/ 	.word	0x0000f800


	//   ....[94]....
        /*06c0*/ 	.word	0x0000f840


	//   ....[95]....
        /*06c4*/ 	.word	0x0000ffa0


	//   ....[96]....
        /*06c8*/ 	.word	0x0000ffd0


	//   ....[97]....
        /*06cc*/ 	.word	0x00010030


	//   ....[98]....
        /*06d0*/ 	.word	0x00010040


	//   ....[99]....
        /*06d4*/ 	.word	0x00010090


	//   ....[100]....
        /*06d8*/ 	.word	0x000100a0


	//   ....[101]....
        /*06dc*/ 	.word	0x000100f0


	//   ....[102]....
        /*06e0*/ 	.word	0x00010100


	//   ....[103]....
        /*06e4*/ 	.word	0x00010150


	//   ....[104]....
        /*06e8*/ 	.word	0x00010160


	//   ....[105]....
        /*06ec*/ 	.word	0x000101b0


	//   ....[106]....
        /*06f0*/ 	.word	0x000101c0


	//   ....[107]....
        /*06f4*/ 	.word	0x00010210


	//   ....[108]....
        /*06f8*/ 	.word	0x00010220


	//   ....[109]....
        /*06fc*/ 	.word	0x00010230


	//   ....[110]....
        /*0700*/ 	.word	0x00010280


	//   ....[111]....
        /*0704*/ 	.word	0x000104e0


	//   ....[112]....
        /*0708*/ 	.word	0x00010500


	//   ....[113]....
        /*070c*/ 	.word	0x00010510


	//   ....[114]....
        /*0710*/ 	.word	0x00010580


	//   ....[115]....
        /*0714*/ 	.word	0x00010590


	//   ....[116]....
        /*0718*/ 	.word	0x00010600


	//   ....[117]....
        /*071c*/ 	.word	0x00010610


	//   ....[118]....
        /*0720*/ 	.word	0x00010680


	//   ....[119]....
        /*0724*/ 	.word	0x00010690


	//   ....[120]....
        /*0728*/ 	.word	0x00010700


	//   ....[121]....
        /*072c*/ 	.word	0x00010710


	//   ....[122]....
        /*0730*/ 	.word	0x00010780


	//   ....[123]....
        /*0734*/ 	.word	0x00010790


	//   ....[124]....
        /*0738*/ 	.word	0x00010800


	//   ....[125]....
        /*073c*/ 	.word	0x00010810


	//   ....[126]....
        /*0740*/ 	.word	0x00010820


	//   ....[127]....
        /*0744*/ 	.word	0x00010dd0


	//   ....[128]....
        /*0748*/ 	.word	0x00010e10


	//   ....[129]....
        /*074c*/ 	.word	0x00010e50


	//   ....[130]....
        /*0750*/ 	.word	0x00010e70


	//   ....[131]....
        /*0754*/ 	.word	0x00010e80


	//   ....[132]....
        /*0758*/ 	.word	0x00010ea0


	//   ....[133]....
        /*075c*/ 	.word	0x00010f10


	//   ....[134]....
        /*0760*/ 	.word	0x00010f30


	//   ....[135]....
        /*0764*/ 	.word	0x00010f90


	//   ....[136]....
        /*0768*/ 	.word	0x00010fb0


	//   ....[137]....
        /*076c*/ 	.word	0x00011010


	//   ....[138]....
        /*0770*/ 	.word	0x00011030


	//   ....[139]....
        /*0774*/ 	.word	0x00011090


	//   ....[140]....
        /*0778*/ 	.word	0x000110b0


	//   ....[141]....
        /*077c*/ 	.word	0x00011100


	//   ....[142]....
        /*0780*/ 	.word	0x00011120


	//   ....[143]....
        /*0784*/ 	.word	0x00011520


	//   ....[144]....
        /*0788*/ 	.word	0x00011570


	//   ....[145]....
        /*078c*/ 	.word	0x000115a0


	//   ....[146]....
        /*0790*/ 	.word	0x000115b0


	//   ....[147]....
        /*0794*/ 	.word	0x000115e0


	//   ....[148]....
        /*0798*/ 	.word	0x00011610


	//   ....[149]....
        /*079c*/ 	.word	0x00011640


	//   ....[150]....
        /*07a0*/ 	.word	0x00011670


	//   ....[151]....
        /*07a4*/ 	.word	0x000117f0


	//   ....[152]....
        /*07a8*/ 	.word	0x00011820


	//   ....[153]....
        /*07ac*/ 	.word	0x00011850


	//   ....[154]....
        /*07b0*/ 	.word	0x00011880


	//   ....[155]....
        /*07b4*/ 	.word	0x000118b0


	//   ....[156]....
        /*07b8*/ 	.word	0x000118e0


	//   ....[157]....
        /*07bc*/ 	.word	0x000119a0


	//   ....[158]....
        /*07c0*/ 	.word	0x000119c0


	//   ....[159]....
        /*07c4*/ 	.word	0x00011a30


	//   ....[160]....
        /*07c8*/ 	.word	0x000120d0


	//   ....[161]....
        /*07cc*/ 	.word	0x00012670


	//   ....[162]....
        /*07d0*/ 	.word	0x00012760


	//   ....[163]....
        /*07d4*/ 	.word	0x00012800


	//   ....[164]....
        /*07d8*/ 	.word	0x00012860


	//   ....[165]....
        /*07dc*/ 	.word	0x00012960


	//   ....[166]....
        /*07e0*/ 	.word	0x000129d0


	//   ....[167]....
        /*07e4*/ 	.word	0x00012ad0


	//   ....[168]....
        /*07e8*/ 	.word	0x00012b40


	//   ....[169]....
        /*07ec*/ 	.word	0x00012c40


	//   ....[170]....
        /*07f0*/ 	.word	0x00012cb0


	//   ....[171]....
        /*07f4*/ 	.word	0x00012db0


	//   ....[172]....
        /*07f8*/ 	.word	0x00012e20


	//   ....[173]....
        /*07fc*/ 	.word	0x00012f20


	//   ....[174]....
        /*0800*/ 	.word	0x00012f90


	//   ....[175]....
        /*0804*/ 	.word	0x00013090


	//   ....[176]....
        /*0808*/ 	.word	0x00013100


	//   ....[177]....
        /*080c*/ 	.word	0x000131e0


	//   ....[178]....
        /*0810*/ 	.word	0x000132d0


	//   ....[179]....
        /*0814*/ 	.word	0x00013340


	//   ....[180]....
        /*0818*/ 	.word	0x000133c0


	//   ....[181]....
        /*081c*/ 	.word	0x00013480


	//   ....[182]....
        /*0820*/ 	.word	0x00013500


	//   ....[183]....
        /*0824*/ 	.word	0x000135d0


	//   ....[184]....
        /*0828*/ 	.word	0x00013650


	//   ....[185]....
        /*082c*/ 	.word	0x00013720


	//   ....[186]....
        /*0830*/ 	.word	0x000137a0


	//   ....[187]....
        /*0834*/ 	.word	0x00013870


	//   ....[188]....
        /*0838*/ 	.word	0x000138f0


	//   ....[189]....
        /*083c*/ 	.word	0x000139c0


	//   ....[190]....
        /*0840*/ 	.word	0x00013a40


	//   ....[191]....
        /*0844*/ 	.word	0x00013b00


	//   ....[192]....
        /*0848*/ 	.word	0x00013b80


	//   ....[193]....
        /*084c*/ 	.word	0x00013c30


	//   ....[194]....
        /*0850*/ 	.word	0x00013d60


	//   ....[195]....
        /*0854*/ 	.word	0x00013e10


	//   ....[196]....
        /*0858*/ 	.word	0x00013e70


	//   ....[197]....
        /*085c*/ 	.word	0x00013f30


	//   ....[198]....
        /*0860*/ 	.word	0x00013f90


	//   ....[199]....
        /*0864*/ 	.word	0x00014050


	//   ....[200]....
        /*0868*/ 	.word	0x000140b0


	//   ....[201]....
        /*086c*/ 	.word	0x00014170


	//   ....[202]....
        /*0870*/ 	.word	0x000141d0


	//   ....[203]....
        /*0874*/ 	.word	0x00014290


	//   ....[204]....
        /*0878*/ 	.word	0x000142f0


	//   ....[205]....
        /*087c*/ 	.word	0x000143b0


	//   ....[206]....
        /*0880*/ 	.word	0x00014410


	//   ....[207]....
        /*0884*/ 	.word	0x000144d0


	//   ....[208]....
        /*0888*/ 	.word	0x00014530


	//   ....[209]....
        /*088c*/ 	.word	0x000145f0


	//   ....[210]....
        /*0890*/ 	.word	0x000146e0


	//   ....[211]....
        /*0894*/ 	.word	0x00014780


	//   ....[212]....
        /*0898*/ 	.word	0x000147e0


	//   ....[213]....
        /*089c*/ 	.word	0x000148c0


	//   ....[214]....
        /*08a0*/ 	.word	0x00014920


	//   ....[215]....
        /*08a4*/ 	.word	0x00014a00


	//   ....[216]....
        /*08a8*/ 	.word	0x00014a60


	//   ....[217]....
        /*08ac*/ 	.word	0x00014b40


	//   ....[218]....
        /*08b0*/ 	.word	0x00014ba0


	//   ....[219]....
        /*08b4*/ 	.word	0x00014c80


	//   ....[220]....
        /*08b8*/ 	.word	0x00014ce0


	//   ....[221]....
        /*08bc*/ 	.word	0x00014dc0


	//   ....[222]....
        /*08c0*/ 	.word	0x00014e20


	//   ....[223]....
        /*08c4*/ 	.word	0x00014f00


	//   ....[224]....
        /*08c8*/ 	.word	0x00014f60


	//   ....[225]....
        /*08cc*/ 	.word	0x00015030


	//   ....[226]....
        /*08d0*/ 	.word	0x00015150


	//   ....[227]....
        /*08d4*/ 	.word	0x000151f0


	//   ....[228]....
        /*08d8*/ 	.word	0x000152b0


	//   ....[229]....
        /*08dc*/ 	.word	0x00015380


	//   ....[230]....
        /*08e0*/ 	.word	0x000153e0


	//   ....[231]....
        /*08e4*/ 	.word	0x000154c0


	//   ....[232]....
        /*08e8*/ 	.word	0x00015520


	//   ....[233]....
        /*08ec*/ 	.word	0x000155f0


	//   ....[234]....
        /*08f0*/ 	.word	0x00015650


	//   ....[235]....
        /*08f4*/ 	.word	0x00015720


	//   ....[236]....
        /*08f8*/ 	.word	0x00015780


	//   ....[237]....
        /*08fc*/ 	.word	0x00015860


	//   ....[238]....
        /*0900*/ 	.word	0x000158c0


	//   ....[239]....
        /*0904*/ 	.word	0x00015990


	//   ....[240]....
        /*0908*/ 	.word	0x000159f0


	//   ....[241]....
        /*090c*/ 	.word	0x00015ab0


	//   ....[242]....
        /*0910*/ 	.word	0x00015b40


	//   ....[243]....
        /*0914*/ 	.word	0x00015be0


	//   ....[244]....
        /*0918*/ 	.word	0x00015d00


	//   ....[245]....
        /*091c*/ 	.word	0x00015d70


	//   ....[246]....
        /*0920*/ 	.word	0x00015de0


	//   ....[247]....
        /*0924*/ 	.word	0x00015e50


	//   ....[248]....
        /*0928*/ 	.word	0x00015ec0


	//   ....[249]....
        /*092c*/ 	.word	0x00015f40


	//   ....[250]....
        /*0930*/ 	.word	0x00015fd0


	//   ....[251]....
        /*0934*/ 	.word	0x00016060


	//   ....[252]....
        /*0938*/ 	.word	0x000160d0


	//   ....[253]....
        /*093c*/ 	.word	0x00016140


	//   ....[254]....
        /*0940*/ 	.word	0x000161b0


	//   ....[255]....
        /*0944*/ 	.word	0x00016230


	//   ....[0]....
        /*0948*/ 	.word	0x000162a0


	//   ....[1]....
        /*094c*/ 	.word	0x00016340


	//   ....[2]....
        /*0950*/ 	.word	0x000163d0


	//   ....[3]....
        /*0954*/ 	.word	0x000164f0


	//----- nvinfo : EIATTR_REG_RECONFIG
	.align		4
.L_1051:
        /*0958*/ 	.byte	0x01, 0x54
	.zero		2


	//----- nvinfo : EIATTR_SYSCALL_OFFSETS
	.align		4
        /*095c*/ 	.byte	0x04, 0x46
        /*095e*/ 	.short	(.L_1053 - .L_1052)


	//   ....[0]....
.L_1052:
        /*0960*/ 	.word	0x00001760


	//   ....[1]....
        /*0964*/ 	.word	0x0000de70


	//   ....[2]....
        /*0968*/ 	.word	0x0000dfc0


	//   ....[3]....
        /*096c*/ 	.word	0x0000e0b0


	//   ....[4]....
        /*0970*/ 	.word	0x0000f040


	//----- nvinfo : EIATTR_MBARRIER_INSTR_OFFSETS
	.align		4
.L_1053:
        /*0974*/ 	.byte	0x04, 0x39
        /*0976*/ 	.short	(.L_1055 - .L_1054)


	//   ....[0]....
.L_1054:
        /*0978*/ 	.word	0x00000180
        /*097c*/ 	.word	0x000000ff
        /*0980*/ 	.word	0x00028800
        /*0984*/ 	.short	0x0100
        /*0986*/ 	.byte	0x08
	.zero		1


	//   ....[1]....
        /*0988*/ 	.word	0x00000190
        /*098c*/ 	.word	0x000000ff
        /*0990*/ 	.word	0x00028820
        /*0994*/ 	.short	0x0100
        /*0996*/ 	.byte	0x08
	.zero		1


	//   ....[2]....
        /*0998*/ 	.word	0x00000280
        /*099c*/ 	.word	0x000000ff
        /*09a0*/ 	.word	0x00028830
        /*09a4*/ 	.short	0x0100
        /*09a6*/ 	.byte	0x08
	.zero		1


	//   ....[3]....
        /*09a8*/ 	.word	0x00000290
        /*09ac*/ 	.word	0x000000ff
        /*09b0*/ 	.word	0x00028840
        /*09b4*/ 	.short	0x0100
        /*09b6*/ 	.byte	0x08
	.zero		1


	//   ....[4]....
        /*09b8*/ 	.word	0x000002a0
        /*09bc*/ 	.word	0x000000ff
        /*09c0*/ 	.word	0x00028838
        /*09c4*/ 	.short	0x0100
        /*09c6*/ 	.byte	0x08
	.zero		1


	//   ....[5]....
        /*09c8*/ 	.word	0x000002b0
        /*09cc*/ 	.word	0x000000ff
        /*09d0*/ 	.word	0x00028848
        /*09d4*/ 	.short	0x0100
        /*09d6*/ 	.byte	0x08
	.zero		1


	//   ....[6]....
        /*09d8*/ 	.word	0x000003e0
        /*09dc*/ 	.word	0x000000ff
        /*09e0*/ 	.word	0x00028850
        /*09e4*/ 	.short	0x0100
        /*09e6*/ 	.byte	0x08
	.zero		1


	//   ....[7]....
        /*09e8*/ 	.word	0x000003f0
        /*09ec*/ 	.word	0x000000ff
        /*09f0*/ 	.word	0x00028860
        /*09f4*/ 	.short	0x0100
        /*09f6*/ 	.byte	0x08
	.zero		1


	//   ....[8]....
        /*09f8*/ 	.word	0x00000400
        /*09fc*/ 	.word	0x000000ff
        /*0a00*/ 	.word	0x00028858
        /*0a04*/ 	.short	0x0100
        /*0a06*/ 	.byte	0x08
	.zero		1


	//   ....[9]....
        /*0a08*/ 	.word	0x00000410
        /*0a0c*/ 	.word	0x000000ff
        /*0a10*/ 	.word	0x00028868
        /*0a14*/ 	.short	0x0100
        /*0a16*/ 	.byte	0x08
	.zero		1


	//   ....[10]....
        /*0a18*/ 	.word	0x00000500
        /*0a1c*/ 	.word	0x000000ff
        /*0a20*/ 	.word	0x00028870
        /*0a24*/ 	.short	0x0100
        /*0a26*/ 	.byte	0x06
	.zero		1


	//   ....[11]....
        /*0a28*/ 	.word	0x00000510
        /*0a2c*/ 	.word	0x000000ff
        /*0a30*/ 	.word	0x00028880
        /*0a34*/ 	.short	0x0100
        /*0a36*/ 	.byte	0x06
	.zero		1


	//   ....[12]....
        /*0a38*/ 	.word	0x00000520
        /*0a3c*/ 	.word	0x000000ff
        /*0a40*/ 	.word	0x00028878
        /*0a44*/ 	.short	0x0100
        /*0a46*/ 	.byte	0x06
	.zero		1


	//   ....[13]....
        /*0a48*/ 	.word	0x00000530
        /*0a4c*/ 	.word	0x000000ff
        /*0a50*/ 	.word	0x00028888
        /*0a54*/ 	.short	0x0100
        /*0a56*/ 	.byte	0x06
	.zero		1


	//   ....[14]....
        /*0a58*/ 	.word	0x00000660
        /*0a5c*/ 	.word	0x000000ff
        /*0a60*/ 	.word	0x00028890
        /*0a64*/ 	.short	0x0100
        /*0a66*/ 	.byte	0x08
	.zero		1


	//   ....[15]....
        /*0a68*/ 	.word	0x00000670
        /*0a6c*/ 	.word	0x000000ff
        /*0a70*/ 	.word	0x000288a0
        /*0a74*/ 	.short	0x0100
        /*0a76*/ 	.byte	0x08
	.zero		1


	//   ....[16]....
        /*0a78*/ 	.word	0x00000680
        /*0a7c*/ 	.word	0x000000ff
        /*0a80*/ 	.word	0x00028898
        /*0a84*/ 	.short	0x0100
        /*0a86*/ 	.byte	0x08
	.zero		1


	//   ....[17]....
        /*0a88*/ 	.word	0x00000690
        /*0a8c*/ 	.word	0x000000ff
        /*0a90*/ 	.word	0x000288a8
        /*0a94*/ 	.short	0x0100
        /*0a96*/ 	.byte	0x08
	.zero		1


	//   ....[18]....
        /*0a98*/ 	.word	0x000007d0
        /*0a9c*/ 	.word	0x000000ff
        /*0aa0*/ 	.word	0x000288b0
        /*0aa4*/ 	.short	0x0100
        /*0aa6*/ 	.byte	0x08
	.zero		1


	//   ....[19]....
        /*0aa8*/ 	.word	0x000007e0
        /*0aac*/ 	.word	0x000000ff
        /*0ab0*/ 	.word	0x000288c0
        /*0ab4*/ 	.short	0x0100
        /*0ab6*/ 	.byte	0x08
	.zero		1


	//   ....[20]....
        /*0ab8*/ 	.word	0x000007f0
        /*0abc*/ 	.word	0x000000ff
        /*0ac0*/ 	.word	0x000288b8
        /*0ac4*/ 	.short	0x0100
        /*0ac6*/ 	.byte	0x08
	.zero		1


	//   ....[21]....
        /*0ac8*/ 	.word	0x00000800
        /*0acc*/ 	.word	0x000000ff
        /*0ad0*/ 	.word	0x000288c8
        /*0ad4*/ 	.short	0x0100
        /*0ad6*/ 	.byte	0x08
	.zero		1


	//   ....[22]....
        /*0ad8*/ 	.word	0x000017e0
        /*0adc*/ 	.word	0x000000ff
        /*0ae0*/ 	.word	0x00028800
        /*0ae4*/ 	.short	0x010a
        /*0ae6*/ 	.byte	0x29
	.zero		1


	//   ....[23]....
        /*0ae8*/ 	.word	0x00001860
        /*0aec*/ 	.word	0x00000000
        /*0af0*/ 	.word	0x00028830
        /*0af4*/ 	.short	0x010a
        /*0af6*/ 	.byte	0x3f
	.zero		1


	//   ....[24]....
        /*0af8*/ 	.word	0x000018a0
        /*0afc*/ 	.word	0x00000000
        /*0b00*/ 	.word	0x00028830
        /*0b04*/ 	.short	0x010a
        /*0b06*/ 	.byte	0x3f
	.zero		1


	//   ....[25]....
        /*0b08*/ 	.word	0x00003450
        /*0b0c*/ 	.word	0x000000ff
        /*0b10*/ 	.word	0x00000000
        /*0b14*/ 	.short	0x0101
        /*0b16*/ 	.byte	0x06
	.zero		1


	//   ....[26]....
        /*0b18*/ 	.word	0x00004540
        /*0b1c*/ 	.word	0x000000ff
        /*0b20*/ 	.word	0x00028830
        /*0b24*/ 	.short	0x010a
        /*0b26*/ 	.byte	0x06
	.zero		1


	//   ....[27]....
        /*0b28*/ 	.word	0x00004580
        /*0b2c*/ 	.word	0x000000ff
        /*0b30*/ 	.word	0x00028830
        /*0b34*/ 	.short	0x010a
        /*0b36*/ 	.byte	0x06
	.zero		1


	//   ....[28]....
        /*0b38*/ 	.word	0x000048d0
        /*0b3c*/ 	.word	0x000000ff
        /*0b40*/ 	.word	0x00028850
        /*0b44*/ 	.short	0x010a
        /*0b46*/ 	.byte	0x06
	.zero		1


	//   ....[29]....
        /*0b48*/ 	.word	0x00004910
        /*0b4c*/ 	.word	0x000000ff
        /*0b50*/ 	.word	0x00028850
        /*0b54*/ 	.short	0x010a
        /*0b56*/ 	.byte	0x06
	.zero		1


	//   ....[30]....
        /*0b58*/ 	.word	0x000054c0
        /*0b5c*/ 	.word	0x000000ff
        /*0b60*/ 	.word	0x00000000
        /*0b64*/ 	.short	0x0101
        /*0b66*/ 	.byte	0x06
	.zero		1


	//   ....[31]....
        /*0b68*/ 	.word	0x00007060
        /*0b6c*/ 	.word	0x000000ff
        /*0b70*/ 	.word	0x00000000
        /*0b74*/ 	.short	0x0101
        /*0b76*/ 	.byte	0x06
	.zero		1


	//   ....[32]....
        /*0b78*/ 	.word	0x00007740
        /*0b7c*/ 	.word	0x000000ff
        /*0b80*/ 	.word	0x00028830
        /*0b84*/ 	.short	0x010a
        /*0b86*/ 	.byte	0x06
	.zero		1


	//   ....[33]....
        /*0b88*/ 	.word	0x00007780
        /*0b8c*/ 	.word	0x000000ff
        /*0b90*/ 	.word	0x00028830
        /*0b94*/ 	.short	0x010a
        /*0b96*/ 	.byte	0x06
	.zero		1


	//   ....[34]....
        /*0b98*/ 	.word	0x00007aa0
        /*0b9c*/ 	.word	0x000000ff
        /*0ba0*/ 	.word	0x00028850
        /*0ba4*/ 	.short	0x010a
        /*0ba6*/ 	.byte	0x06
	.zero		1


	//   ....[35]....
        /*0ba8*/ 	.word	0x00007ae0
        /*0bac*/ 	.word	0x000000ff
        /*0bb0*/ 	.word	0x00028850
        /*0bb4*/ 	.short	0x010a
        /*0bb6*/ 	.byte	0x06
	.zero		1


	//   ....[36]....
        /*0bb8*/ 	.word	0x000083a0
        /*0bbc*/ 	.word	0x000000ff
        /*0bc0*/ 	.word	0x00000000
        /*0bc4*/ 	.short	0x0101
        /*0bc6*/ 	.byte	0x06
	.zero		1


	//   ....[37]....
        /*0bc8*/ 	.word	0x00009890
        /*0bcc*/ 	.word	0x000000ff
        /*0bd0*/ 	.word	0x00000000
        /*0bd4*/ 	.short	0x0101
        /*0bd6*/ 	.byte	0x06
	.zero		1


	//   ....[38]....
        /*0bd8*/ 	.word	0x00009ea0
        /*0bdc*/ 	.word	0x000000ff
        /*0be0*/ 	.word	0x00028850
        /*0be4*/ 	.short	0x010a
        /*0be6*/ 	.byte	0x05
	.zero		1


	//   ....[39]....
        /*0be8*/ 	.word	0x00009ee0
        /*0bec*/ 	.word	0x000000ff
        /*0bf0*/ 	.word	0x00028850
        /*0bf4*/ 	.short	0x010a
        /*0bf6*/ 	.byte	0x05
	.zero		1


	//   ....[40]....
        /*0bf8*/ 	.word	0x0000a450
        /*0bfc*/ 	.word	0x000000ff
        /*0c00*/ 	.word	0x00000000
        /*0c04*/ 	.short	0x0101
        /*0c06*/ 	.byte	0x04
	.zero		1


	//   ....[41]....
        /*0c08*/ 	.word	0x0000b9b0
        /*0c0c*/ 	.word	0x0000001c
        /*0c10*/ 	.word	0x00000000
        /*0c14*/ 	.short	0x0101
        /*0c16*/ 	.byte	0x3f
	.zero		1


	//   ....[42]....
        /*0c18*/ 	.word	0x0000e5c0
        /*0c1c*/ 	.word	0x00000007
        /*0c20*/ 	.word	0x00028840
        /*0c24*/ 	.short	0x010a
        /*0c26*/ 	.byte	0x3f
	.zero		1


	//   ....[43]....
        /*0c28*/ 	.word	0x0000ed40
        /*0c2c*/ 	.word	0x00000007
        /*0c30*/ 	.word	0x00028830
        /*0c34*/ 	.short	0x0107
        /*0c36*/ 	.byte	0x3f
	.zero		1


	//   ....[44]....
        /*0c38*/ 	.word	0x0000ee10
        /*0c3c*/ 	.word	0x00000007
        /*0c40*/ 	.word	0x00028830
        /*0c44*/ 	.short	0x0101
        /*0c46*/ 	.byte	0x3f
	.zero		1


	//   ....[45]....
        /*0c48*/ 	.word	0x0000f930
        /*0c4c*/ 	.word	0x00000016
        /*0c50*/ 	.word	0x00028800
        /*0c54*/ 	.short	0x0107
        /*0c56*/ 	.byte	0x3f
	.zero		1


	//   ....[46]....
        /*0c58*/ 	.word	0x0000fa40
        /*0c5c*/ 	.word	0x00000016
        /*0c60*/ 	.word	0x00028800
        /*0c64*/ 	.short	0x0101
        /*0c66*/ 	.byte	0x3f
	.zero		1


	//   ....[47]....
        /*0c68*/ 	.word	0x0000fa60
        /*0c6c*/ 	.word	0x00000016
        /*0c70*/ 	.word	0x00028820
        /*0c74*/ 	.short	0x010a
        /*0c76*/ 	.byte	0x3f
	.zero		1


	//   ....[48]....
        /*0c78*/ 	.word	0x0000fdf0
        /*0c7c*/ 	.word	0x00000006
        /*0c80*/ 	.word	0x00028840
        /*0c84*/ 	.short	0x010a
        /*0c86*/ 	.byte	0x3f
	.zero		1


	//   ....[49]....
        /*0c88*/ 	.word	0x00010310
        /*0c8c*/ 	.word	0x00000006
        /*0c90*/ 	.word	0x00028830
        /*0c94*/ 	.short	0x0107
        /*0c96*/ 	.byte	0x3f
	.zero		1


	//   ....[50]....
        /*0c98*/ 	.word	0x000103d0
        /*0c9c*/ 	.word	0x00000006
        /*0ca0*/ 	.word	0x00028830
        /*0ca4*/ 	.short	0x0101
        /*0ca6*/ 	.byte	0x3f
	.zero		1


	//   ....[51]....
        /*0ca8*/ 	.word	0x00010440
        /*0cac*/ 	.word	0x00000006
        /*0cb0*/ 	.word	0x00028860
        /*0cb4*/ 	.short	0x010a
        /*0cb6*/ 	.byte	0x3f
	.zero		1


	//   ....[52]....
        /*0cb8*/ 	.word	0x000109c0
        /*0cbc*/ 	.word	0x00000006
        /*0cc0*/ 	.word	0x00028850
        /*0cc4*/ 	.short	0x0107
        /*0cc6*/ 	.byte	0x3f
	.zero		1


	//   ....[53]....
        /*0cc8*/ 	.word	0x00010b20
        /*0ccc*/ 	.word	0x00000006
        /*0cd0*/ 	.word	0x00028850
        /*0cd4*/ 	.short	0x0101
        /*0cd6*/ 	.byte	0x3f
	.zero		1


	//   ....[54]....
        /*0cd8*/ 	.word	0x00010d30
        /*0cdc*/ 	.word	0x00000000
        /*0ce0*/ 	.word	0x00028860
        /*0ce4*/ 	.short	0x010a
        /*0ce6*/ 	.byte	0x3f
	.zero		1


	//   ....[55]....
        /*0ce8*/ 	.word	0x00011260
        /*0cec*/ 	.word	0x00000000
        /*0cf0*/ 	.word	0x00028850
        /*0cf4*/ 	.short	0x0107
        /*0cf6*/ 	.byte	0x3f
	.zero		1


	//   ....[56]....
        /*0cf8*/ 	.word	0x00011320
        /*0cfc*/ 	.word	0x00000000
        /*0d00*/ 	.word	0x00028850
        /*0d04*/ 	.short	0x0101
        /*0d06*/ 	.byte	0x3f
	.zero		1


	//   ....[57]....
        /*0d08*/ 	.word	0x00012050
        /*0d0c*/ 	.word	0x00000004
        /*0d10*/ 	.word	0x00028820
        /*0d14*/ 	.short	0x010a
        /*0d16*/ 	.byte	0x3f
	.zero		1


	//   ....[58]....
        /*0d18*/ 	.word	0x000121d0
        /*0d1c*/ 	.word	0x00000005
        /*0d20*/ 	.word	0x00028840
        /*0d24*/ 	.short	0x010a
        /*0d26*/ 	.byte	0x3f
	.zero		1


	//   ....[59]....
        /*0d28*/ 	.word	0x00012270
        /*0d2c*/ 	.word	0x00000019
        /*0d30*/ 	.word	0x00028840
        /*0d34*/ 	.short	0x010a
        /*0d36*/ 	.byte	0x3f
	.zero		1


	//   ....[60]....
        /*0d38*/ 	.word	0x000122b0
        /*0d3c*/ 	.word	0x00000005
        /*0d40*/ 	.word	0x00028860
        /*0d44*/ 	.short	0x010a
        /*0d46*/ 	.byte	0x3f
	.zero		1


	//   ....[61]....
        /*0d48*/ 	.word	0x000122f0
        /*0d4c*/ 	.word	0x00000019
        /*0d50*/ 	.word	0x00028860
        /*0d54*/ 	.short	0x010a
        /*0d56*/ 	.byte	0x3f
	.zero		1


	//   ....[62]....
        /*0d58*/ 	.word	0x00012360
        /*0d5c*/ 	.word	0x00000003
        /*0d60*/ 	.word	0x00028800
        /*0d64*/ 	.short	0x010a
        /*0d66*/ 	.byte	0x3f
	.zero		1


	//   ....[63]....
        /*0d68*/ 	.word	0x000123b0
        /*0d6c*/ 	.word	0x00000000
        /*0d70*/ 	.word	0x00028830
        /*0d74*/ 	.short	0x010a
        /*0d76*/ 	.byte	0x3f
	.zero		1


	//   ....[64]....
        /*0d78*/ 	.word	0x00012410
        /*0d7c*/ 	.word	0x00000007
        /*0d80*/ 	.word	0x00028830
        /*0d84*/ 	.short	0x010a
        /*0d86*/ 	.byte	0x3f
	.zero		1


	//   ....[65]....
        /*0d88*/ 	.word	0x00012470
        /*0d8c*/ 	.word	0x00000007
        /*0d90*/ 	.word	0x00028850
        /*0d94*/ 	.short	0x010a
        /*0d96*/ 	.byte	0x3f
	.zero		1


	//   ....[66]....
        /*0d98*/ 	.word	0x000124d0
        /*0d9c*/ 	.word	0x00000005
        /*0da0*/ 	.word	0x00028830
        /*0da4*/ 	.short	0x010a
        /*0da6*/ 	.byte	0x3f
	.zero		1


	//   ....[67]....
        /*0da8*/ 	.word	0x00012530
        /*0dac*/ 	.word	0x00000005
        /*0db0*/ 	.word	0x00028850
        /*0db4*/ 	.short	0x010a
        /*0db6*/ 	.byte	0x3f
	.zero		1


	//   ....[68]....
        /*0db8*/ 	.word	0x00012590
        /*0dbc*/ 	.word	0x00000006
        /*0dc0*/ 	.word	0x00028850
        /*0dc4*/ 	.short	0x010a
        /*0dc6*/ 	.byte	0x3f
	.zero		1


	//   ....[69]....
        /*0dc8*/ 	.word	0x000126b0
        /*0dcc*/ 	.word	0x00000007
        /*0dd0*/ 	.word	0x00028840
        /*0dd4*/ 	.short	0x010a
        /*0dd6*/ 	.byte	0x3f
	.zero		1


	//   ....[70]....
        /*0dd8*/ 	.word	0x00013c60
        /*0ddc*/ 	.word	0x00000016
        /*0de0*/ 	.word	0x00028820
        /*0de4*/ 	.short	0x010a
        /*0de6*/ 	.byte	0x3f
	.zero		1


	//   ....[71]....
        /*0de8*/ 	.word	0x00013cb0
        /*0dec*/ 	.word	0x00000006
        /*0df0*/ 	.word	0x00028840
        /*0df4*/ 	.short	0x010a
        /*0df6*/ 	.byte	0x3f
	.zero		1


	//   ....[72]....
        /*0df8*/ 	.word	0x00014630
        /*0dfc*/ 	.word	0x00000006
        /*0e00*/ 	.word	0x00028860
        /*0e04*/ 	.short	0x010a
        /*0e06*/ 	.byte	0x3f
	.zero		1


	//   ....[73]....
        /*0e08*/ 	.word	0x000150a0
        /*0e0c*/ 	.word	0x00000000
        /*0e10*/ 	.word	0x00028860
        /*0e14*/ 	.short	0x010a
        /*0e16*/ 	.byte	0x3f
	.zero		1


	//   ....[74]....
        /*0e18*/ 	.word	0x00016410
        /*0e1c*/ 	.word	0x00000004
        /*0e20*/ 	.word	0x00028820
        /*0e24*/ 	.short	0x010a
        /*0e26*/ 	.byte	0x3f
	.zero		1


	//   ....[75]....
        /*0e28*/ 	.word	0x000165b0
        /*0e2c*/ 	.word	0x00000005
        /*0e30*/ 	.word	0x00028840
        /*0e34*/ 	.short	0x010a
        /*0e36*/ 	.byte	0x3f
	.zero		1


	//   ....[76]....
        /*0e38*/ 	.word	0x00016600
        /*0e3c*/ 	.word	0x00000019
        /*0e40*/ 	.word	0x00028840
        /*0e44*/ 	.short	0x010a
        /*0e46*/ 	.byte	0x3f
	.zero		1


	//   ....[77]....
        /*0e48*/ 	.word	0x00016650
        /*0e4c*/ 	.word	0x00000005
        /*0e50*/ 	.word	0x00028860
        /*0e54*/ 	.short	0x010a
        /*0e56*/ 	.byte	0x3f
	.zero		1


	//----- nvinfo : EIATTR_NUM_MBARRIERS
	.align		4
.L_1055:
        /*0e58*/ 	.byte	0x03, 0x38
        /*0e5a*/ 	.short	0x0016


	//----- nvinfo : EIATTR_EXIT_INSTR_OFFSETS
	.align		4
        /*0e5c*/ 	.byte	0x04, 0x1c
        /*0e5e*/ 	.short	(.L_1057 - .L_1056)


	//   ....[0]....
.L_1056:
        /*0e60*/ 	.word	0x000009b0


	//   ....[1]....
        /*0e64*/ 	.word	0x0000c940


	//   ....[2]....
        /*0e68*/ 	.word	0x00012340


	//----- nvinfo : EIATTR_MAX_THREADS
	.align		4
.L_1057:
        /*0e6c*/ 	.byte	0x04, 0x05
        /*0e6e*/ 	.short	(.L_1059 - .L_1058)
.L_1058:
        /*0e70*/ 	.word	0x00000180
        /*0e74*/ 	.word	0x00000001
        /*0e78*/ 	.word	0x00000001


	//----- nvinfo : EIATTR_CRS_STACK_SIZE
	.align		4
.L_1059:
        /*0e7c*/ 	.byte	0x04, 0x1e
        /*0e7e*/ 	.short	(.L_1061 - .L_1060)
.L_1060:
        /*0e80*/ 	.word	0x00000000


	//----- nvinfo : EIATTR_CBANK_PARAM_SIZE
	.align		4
.L_1061:
        /*0e84*/ 	.byte	0x03, 0x19
        /*0e86*/ 	.short	0x0af0


	//----- nvinfo : EIATTR_PARAM_CBANK
	.align		4
        /*0e88*/ 	.byte	0x04, 0x0a
        /*0e8a*/ 	.short	(.L_1063 - .L_1062)
	.align		4
.L_1062:
        /*0e8c*/ 	.word	index@(.nv.constant0._ZN7cutlass13device_kernelIN5flash11enable_sm90INS1_16FlashAttnFwdSm90INS1_25CollectiveMainloopFwdSm90ILi2EN4cute5tupleIJNS5_1CILi1EEES8_S8_EEENS6_IJNS7_ILi128EEESA_SA_EEELi128ENS_6half_tEfNS_4arch4Sm90ELb1ELb0ELb1ELb1ELb1ELb0ELb0ELb1ELb1ELb1ELb0ELb0EEENS1_21CollectiveEpilogueFwdISB_S9_SC_SE_Li256ELb1ELb1ELb0ELb0EEENS1_36VarlenDynamicPersistentTileSchedulerILi128ELi128ELi256ELi128ELb0ELb1ELb1ELb1ELb1ELb1EEEEEEEEEvNT_6ParamsE)
        /*0e90*/ 	.short	0x0210
        /*0e92*/ 	.short	0x0af0


	//----- nvinfo : EIATTR_SW_WAR
	.align		4
.L_1063:
        /*0e94*/ 	.byte	0x04, 0x36
        /*0e96*/ 	.short	(.L_1065 - .L_1064)
.L_1064:
        /*0e98*/ 	.word	0x00000008
.L_1065:


//--------------------- .nv.info._ZN7cutlass13device_kernelIN5flash11enable_sm90INS1_16FlashAttnFwdSm90INS1_25CollectiveMainloopFwdSm90ILi2EN4cute5tupleIJNS5_1CILi1EEES8_S8_EEENS6_IJNS7_ILi128EEESA_SA_EEELi128ENS_6half_tEfNS_4arch4Sm90ELb1ELb0ELb1ELb1ELb1ELb1ELb0ELb1ELb1ELb1ELb0ELb0EEENS1_21CollectiveEpilogueFwdISB_S9_SC_SE_Li256ELb1ELb1ELb0ELb0EEENS1_36VarlenDynamicPersistentTileSchedulerILi128ELi128ELi256ELi128ELb0ELb1ELb1ELb1ELb1ELb1EEEEEEEEEvNT_6ParamsE --------------------------
	.section	.nv.info._ZN7cutlass13device_kernelIN5flash11enable_sm90INS1_16FlashAttnFwdSm90INS1_25CollectiveMainloopFwdSm90ILi2EN4cute5tupleIJNS5_1CILi1EEES8_S8_EEENS6_IJNS7_ILi128EEESA_SA_EEELi128ENS_6half_tEfNS_4arch4Sm90ELb1ELb0ELb1ELb1ELb1ELb1ELb0ELb1ELb1ELb1ELb0ELb0EEENS1_21CollectiveEpilogueFwdISB_S9_SC_SE_Li256ELb1ELb1ELb0ELb0EEENS1_36VarlenDynamicPersistentTileSchedulerILi128ELi128ELi256ELi128ELb0ELb1ELb1ELb1ELb1ELb1EEEEEEEEEvNT_6ParamsE,"",@"SHT_CUDA_INFO"
	.sectionflags	@""
	.align	4


	//----- nvinfo : EIATTR_CUDA_API_VERSION
	.align		4
        /*0000*/ 	.byte	0x04, 0x37
        /*0002*/ 	.short	(.L_1067 - .L_1066)
.L_1066:
        /*0004*/ 	.word	0x00000082


	//----- nvinfo : EIATTR_KPARAM_INFO
	.align		4
.L_1067:
        /*0008*/ 	.byte	0x04, 0x17
        /*000a*/ 	.short	(.L_1069 - .L_1068)
.L_1068:
        /*000c*/ 	.word	0x00000000
        /*0010*/ 	.short	0x0000
        /*0012*/ 	.short	0x0070
        /*0014*/ 	.byte	0x00, 0xf0, 0x01, 0x2a


	//----- nvinfo : EIATTR_SPARSE_MMA_MASK
	.align		4
.L_1069:
        /*0018*/ 	.byte	0x03, 0x50
        /*001a*/ 	.short	0x0000


	//----- nvinfo : EIATTR_MAXREG_COUNT
	.align		4
        /*001c*/ 	.byte	0x03, 0x1b
        /*001e*/ 	.short	0x00a8


	//----- nvinfo : EIATTR_NUM_BARRIERS
	.align		4
        /*0020*/ 	.byte	0x02, 0x4c
        /*0022*/ 	.byte	0x10
	.zero		1


	//----- nvinfo : EIATTR_EXTERNS
	.align		4
        /*0024*/ 	.byte	0x04, 0x0f
        /*0026*/ 	.short	(.L_1071 - .L_1070)


	//   ....[0]....
	.align		4
.L_1070:
        /*0028*/ 	.word	index@(__assertfail)


	//----- nvinfo : EIATTR_ANNOTATIONS
	.align		4
.L_1071:
        /*002c*/ 	.byte	0x04, 0x55
        /*002e*/ 	.short	(.L_1073 - .L_1072)


	//   ....[0]....
.L_1072:
        /* <DEDUP_REMOVED lines=16> */


	//----- nvinfo : EIATTR_MERCURY_ISA_VERSION
	.align		4
.L_1073:
        /*0118*/ 	.byte	0x03, 0x5f
        /*011a*/ 	.short	0x0101


	//----- nvinfo : EIATTR_UNUSED_LOAD_BYTE_OFFSET
	.align		4
        /*011c*/ 	.byte	0x04, 0x44
        /*011e*/ 	.short	(.L_1075 - .L_1074)


	//   ....[0]....
.L_1074:
        /*0120*/ 	.word	0x00000a60
        /*0124*/ 	.word	0x0000fff0


	//   ....[1]....
        /*0128*/ 	.word	0x00016cf0
        /*012c*/ 	.word	0x0000fff0


	//----- nvinfo : EIATTR_INT_WARP_WIDE_INSTR_OFFSETS
	.align		4
.L_1075:
        /*0130*/ 	.byte	0x04, 0x31
        /*0132*/ 	.short	(.L_1077 - .L_1076)


	//   ....[0]....
.L_1076:
        /*0134*/ 	.word	0x00000130


	//   ....[1]....
        /*0138*/ 	.word	0x00000170


	//   ....[2]....
        /*013c*/ 	.word	0x000001e0


	//   ....[3]....
        /*0140*/ 	.word	0x0001b2b0


	//   ....[4]....
        /*0144*/ 	.word	0x0001b340


	//   ....[5]....
        /*0148*/ 	.word	0x0001e250


	//   ....[6]....
        /*014c*/ 	.word	0x0001e2e0


	//----- nvinfo : EIATTR_COOP_GROUP_MASK_REGIDS
	.align		4
.L_1077:
        /*0150*/ 	.byte	0x04, 0x29
        /*0152*/ 	.short	(.L_1079 - .L_1078)


	//   ....[0]....
.L_1078:
        /*0154*/ 	.word	0xffffffff


	//   ....[1]....
        /*0158*/ 	.word	0xffffffff


	//   ....[2]....
        /*015c*/ 	.word	0xffffffff


	//   ....[3]....
        /*0160*/ 	.word	0xffffffff


	//   ....[4]....
        /*0164*/ 	.word	0xffffffff


	//   ....[5]....
        /*0168*/ 	.word	0xffffffff


	//   ....[6]....
        /*016c*/ 	.word	0xffffffff


	//   ....[7]....
        /*0170*/ 	.word	0xffffffff


	//   ....[8]....
        /*0174*/ 	.word	0xffffffff


	//   ....[9]....
        /*0178*/ 	.word	0xffffffff


	//   ....[10]....
        /*017c*/ 	.word	0xffffffff


	//   ....[11]....
        /*0180*/ 	.word	0xffffffff


	//   ....[12]....
        /*0184*/ 	.word	0xffffffff


	//   ....[13]....
        /*0188*/ 	.word	0xffffffff


	//   ....[14]....
        /*018c*/ 	.word	0xffffffff


	//   ....[15]....
        /*0190*/ 	.word	0xffffffff


	//   ....[16]....
        /*0194*/ 	.word	0xffffffff


	//   ....[17]....
        /*0198*/ 	.word	0xffffffff


	//   ....[18]....
        /*019c*/ 	.word	0xffffffff


	//   ....[19]....
        /*01a0*/ 	.word	0xffffffff


	//   ....[20]....
        /*01a4*/ 	.word	0xffffffff


	//   ....[21]....
        /*01a8*/ 	.word	0xffffffff


	//   ....[22]....
        /*01ac*/ 	.word	0xffffffff


	//   ....[23]....
        /*01b0*/ 	.word	0xffffffff


	//   ....[24]....
        /*01b4*/ 	.word	0xffffffff


	//   ....[25]....
        /*01b8*/ 	.word	0xffffffff


	//   ....[26]....
        /*01bc*/ 	.word	0xffffffff


	//   ....[27]....
        /*01c0*/ 	.word	0xffffffff


	//   ....[28]....
        /*01c4*/ 	.word	0xffffffff


	//   ....[29]....
        /*01c8*/ 	.word	0xffffffff


	//   ....[30]....
        /*01cc*/ 	.word	0xffffffff


	//   ....[31]....
        /*01d0*/ 	.word	0xffffffff


	//   ....[32]....
        /*01d4*/ 	.word	0xffffffff


	//   ....[33]....
        /*01d8*/ 	.word	0xffffffff


	//   ....[34]....
        /*01dc*/ 	.word	0xffffffff


	//   ....[35]....
        /*01e0*/ 	.word	0xffffffff


	//   ....[36]....
        /*01e4*/ 	.word	0xffffffff


	//   ....[37]....
        /*01e8*/ 	.word	0xffffffff


	//   ....[38]....
        /*01ec*/ 	.word	0xffffffff


	//   ....[39]....
        /*01f0*/ 	.word	0xffffffff


	//   ....[40]....
        /*01f4*/ 	.word	0xffffffff


	//   ....[41]....
        /*01f8*/ 	.word	0xffffffff


	//   ....[42]....
        /*01fc*/ 	.word	0xffffffff


	//   ....[43]....
        /*0200*/ 	.word	0xffffffff


	//   ....[44]....
        /*0204*/ 	.word	0xffffffff


	//   ....[45]....
        /*0208*/ 	.word	0xffffffff


	//   ....[46]....
        /*020c*/ 	.word	0xffffffff


	//   ....[47]....
        /*0210*/ 	.word	0xffffffff


	//   ....[48]....
        /*0214*/ 	.word	0xffffffff


	//   ....[49]....
        /*0218*/ 	.word	0xffffffff


	//   ....[50]....
        /*021c*/ 	.word	0xffffffff


	//   ....[51]....
        /*0220*/ 	.word	0xffffffff


	//   ....[52]....
        /*0224*/ 	.word	0xffffffff


	//   ....[53]....
        /*0228*/ 	.word	0xffffffff


	//   ....[54]....
        /*022c*/ 	.word	0xffffffff


	//   ....[55]....
        /*0230*/ 	.word	0xffffffff


	//   ....[56]....
        /*0234*/ 	.word	0xffffffff


	//   ....[57]....
        /*0238*/ 	.word	0xffffffff


	//   ....[58]....
        /*023c*/ 	.word	0xffffffff


	//   ....[59]....
        /*0240*/ 	.word	0xffffffff


	//   ....[60]....
        /*0244*/ 	.word	0xffffffff


	//   ....[61]....
        /*0248*/ 	.word	0xffffffff


	//   ....[62]....
        /*024c*/ 	.word	0xffffffff


	//   ....[63]....
        /*0250*/ 	.word	0xffffffff


	//   ....[64]....
        /*0254*/ 	.word	0xffffffff


	//   ....[65]....
        /*0258*/ 	.word	0xffffffff


	//   ....[66]....
        /*025c*/ 	.word	0xffffffff


	//   ....[67]....
        /*0260*/ 	.word	0xffffffff


	//   ....[68]....
        /*0264*/ 	.word	0xffffffff


	//   ....[69]....
        /*0268*/ 	.word	0xffffffff


	//   ....[70]....
        /*026c*/ 	.word	0xffffffff


	//   ....[71]....
        /*0270*/ 	.word	0xffffffff


	//   ....[72]....
        /*0274*/ 	.word	0xffffffff


	//   ....[73]....
        /*0278*/ 	.word	0xffffffff


	//   ....[74]....
        /*027c*/ 	.word	0xffffffff


	//   ....[75]....
        /*0280*/ 	.word	0xffffffff


	//   ....[76]....
        /*0284*/ 	.word	0xffffffff


	//   ....[77]....
        /*0288*/ 	.word	0xffffffff


	//   ....[78]....
        /*028c*/ 	.word	0xffffffff


	//   ....[79]....
        /*0290*/ 	.word	0xffffffff


	//   ....[80]....
        /*0294*/ 	.word	0xffffffff


	//   ....[81]....
        /*0298*/ 	.word	0xffffffff


	//   ....[82]....
        /*029c*/ 	.word	0xffffffff


	//   ....[83]....
        /*02a0*/ 	.word	0xffffffff


	//   ....[84]....
        /*02a4*/ 	.word	0xffffffff


	//   ....[85]....
        /*02a8*/ 	.word	0xffffffff


	//   ....[86]....
        /*02ac*/ 	.word	0xffffffff


	//   ....[87]....
        /*02b0*/ 	.word	0xffffffff


	//   ....[88]....
        /*02b4*/ 	.word	0xffffffff


	//   ....[89]....
        /*02b8*/ 	.word	0xffffffff


	//   ....[90]....
        /*02bc*/ 	.word	0xffffffff


	//   ....[91]....
        /*02c0*/ 	.word	0xffffffff


	//   ....[92]....
        /*02c4*/ 	.word	0xffffffff


	//   ....[93]....
        /*02c8*/ 	.word	0xffffffff


	//   ....[94]....
        /*02cc*/ 	.word	0xffffffff


	//   ....[95]....
        /*02d0*/ 	.word	0xffffffff


	//   ....[96]....
        /*02d4*/ 	.word	0xffffffff


	//   ....[97]....
        /*02d8*/ 	.word	0xffffffff


	//   ....[98]....
        /*02dc*/ 	.word	0xffffffff


	//   ....[99]....
        /*02e0*/ 	.word	0xffffffff


	//   ....[100]....
        /*02e4*/ 	.word	0xffffffff


	//   ....[101]....
        /*02e8*/ 	.word	0xffffffff


	//   ....[102]....
        /*02ec*/ 	.word	0xffffffff


	//   ....[103]....
        /*02f0*/ 	.word	0xffffffff


	//   ....[104]....
        /*02f4*/ 	.word	0xffffffff


	//   ....[105]....
        /*02f8*/ 	.word	0xffffffff


	//   ....[106]....
        /*02fc*/ 	.word	0xffffffff


	//   ....[107]....
        /*0300*/ 	.word	0xffffffff


	//   ....[108]....
        /*0304*/ 	.word	0xffffffff


	//   ....[109]....
        /*0308*/ 	.word	0xffffffff


	//   ....[110]....
        /*030c*/ 	.word	0xffffffff


	//   ....[111]....
        /*0310*/ 	.word	0xffffffff


	//   ....[112]....
        /*0314*/ 	.word	0xffffffff


	//   ....[113]....
        /*0318*/ 	.word	0xffffffff


	//   ....[114]....
        /*031c*/ 	.word	0xffffffff


	//   ....[115]....
        /*0320*/ 	.word	0xffffffff


	//   ....[116]....
        /*0324*/ 	.word	0xffffffff


	//   ....[117]....
        /*0328*/ 	.word	0xffffffff


	//   ....[118]....
        /*032c*/ 	.word	0xffffffff


	//   ....[119]....
        /*0330*/ 	.word	0xffffffff


	//   ....[120]....
        /*0334*/ 	.word	0xffffffff


	//   ....[121]....
        /*0338*/ 	.word	0xffffffff


	//   ....[122]....
        /*033c*/ 	.word	0xffffffff


	//   ....[123]....
        /*0340*/ 	.word	0xffffffff


	//   ....[124]....
        /*0344*/ 	.word	0xffffffff


	//   ....[125]....
        /*0348*/ 	.word	0xffffffff


	//   ....[126]....
        /*034c*/ 	.word	0xffffffff


	//   ....[127]....
        /*0350*/ 	.word	0xffffffff


	//   ....[128]....
        /*0354*/ 	.word	0xffffffff


	//   ....[129]....
        /*0358*/ 	.word	0xffffffff


	//   ....[130]....
        /*035c*/ 	.word	0xffffffff


	//   ....[131]....
        /*0360*/ 	.word	0xffffffff


	//   ....[132]....
        /*0364*/ 	.word	0xffffffff


	//   ....[133]....
        /*0368*/ 	.word	0xffffffff


	//   ....[134]....
        /*036c*/ 	.word	0xffffffff


	//   ....[135]....
        /*0370*/ 	.word	0xffffffff


	//   ....[136]....
        /*0374*/ 	.word	0xffffffff


	//   ....[137]....
        /*0378*/ 	.word	0xffffffff


	//   ....[138]....
        /*037c*/ 	.word	0xffffffff


	//   ....[139]....
        /*0380*/ 	.word	0xffffffff


	//   ....[140]....
        /*0384*/ 	.word	0xffffffff


	//   ....[141]....
        /*0388*/ 	.word	0xffffffff


	//   ....[142]....
        /*038c*/ 	.word	0xffffffff


	//   ....[143]....
        /*0390*/ 	.word	0xffffffff


	//   ....[144]....
        /*0394*/ 	.word	0xffffffff


	//   ....[145]....
        /*0398*/ 	.word	0xffffffff


	//   ....[146]....
        /*039c*/ 	.word	0xffffffff


	//   ....[147]....
        /*03a0*/ 	.word	0xffffffff


	//   ....[148]....
        /*03a4*/ 	.word	0xffffffff


	//   ....[149]....
        /*03a8*/ 	.word	0xffffffff


	//   ....[150]....
        /*03ac*/ 	.word	0xffffffff


	//   ....[151]....
        /*03b0*/ 	.word	0xffffffff


	//   ....[152]....
        /*03b4*/ 	.word	0xffffffff


	//   ....[153]....
        /*03b8*/ 	.word	0xffffffff


	//   ....[154]....
        /*03bc*/ 	.word	0xffffffff


	//   ....[155]....
        /*03c0*/ 	.word	0xffffffff


	//   ....[156]....
        /*03c4*/ 	.word	0xffffffff


	//   ....[157]....
        /*03c8*/ 	.word	0xffffffff


	//   ....[158]....
        /*03cc*/ 	.word	0xffffffff


	//   ....[159]....
        /*03d0*/ 	.word	0xffffffff


	//   ....[160]....
        /*03d4*/ 	.word	0xffffffff


	//   ....[161]....
        /*03d8*/ 	.word	0xffffffff


	//   ....[162]....
        /*03dc*/ 	.word	0xffffffff


	//   ....[163]....
        /*03e0*/ 	.word	0xffffffff


	//   ....[164]....
        /*03e4*/ 	.word	0xffffffff


	//   ....[165]....
        /*03e8*/ 	.word	0xffffffff


	//   ....[166]....
        /*03ec*/ 	.word	0xffffffff


	//   ....[167]....
        /*03f0*/ 	.word	0xffffffff


	//   ....[168]....
        /*03f4*/ 	.word	0xffffffff


	//   ....[169]....
        /*03f8*/ 	.word	0xffffffff


	//   ....[170]....
        /*03fc*/ 	.word	0xffffffff


	//   ....[171]....
        /*0400*/ 	.word	0xffffffff


	//   ....[172]....
        /*0404*/ 	.word	0xffffffff


	//   ....[173]....
        /*0408*/ 	.word	0xffffffff


	//   ....[174]....
        /*040c*/ 	.word	0xffffffff


	//   ....[175]....
        /*0410*/ 	.word	0xffffffff


	//   ....[176]....
        /*0414*/ 	.word	0xffffffff


	//   ....[177]....
        /*0418*/ 	.word	0xffffffff


	//   ....[178]....
        /*041c*/ 	.word	0xffffffff


	//   ....[179]....
        /*0420*/ 	.word	0xffffffff


	//   ....[180]....
        /*0424*/ 	.word	0xffffffff


	//   ....[181]....
        /*0428*/ 	.word	0xffffffff


	//   ....[182]....
        /*042c*/ 	.word	0xffffffff


	//   ....[183]....
        /*0430*/ 	.word	0xffffffff


	//   ....[184]....
        /*0434*/ 	.word	0xffffffff


	//   ....[185]....
        /*0438*/ 	.word	0xffffffff


	//   ....[186]....
        /*043c*/ 	.word	0xffffffff


	//   ....[187]....
        /*0440*/ 	.word	0xffffffff


	//   ....[188]....
        /*0444*/ 	.word	0xffffffff


	//   ....[189]....
        /*0448*/ 	.word	0xffffffff


	//   ....[190]....
        /*044c*/ 	.word	0xffffffff


	//   ....[191]....
        /*0450*/ 	.word	0xffffffff


	//   ....[192]....
        /*0454*/ 	.word	0xffffffff


	//   ....[193]....
        /*0458*/ 	.word	0xffffffff


	//   ....[194]....
        /*045c*/ 	.word	0xffffffff


	//   ....[195]....
        /*0460*/ 	.word	0xffffffff


	//   ....[196]....
        /*0464*/ 	.word	0xffffffff


	//   ....[197]....
        /*0468*/ 	.word	0xffffffff


	//   ....[198]....
        /*046c*/ 	.word	0xffffffff


	//   ....[199]....
        /*0470*/ 	.word	0xffffffff


	//   ....[200]....
        /*0474*/ 	.word	0xffffffff


	//   ....[201]....
        /*0478*/ 	.word	0xffffffff


	//   ....[202]....
        /*047c*/ 	.word	0xffffffff


	//   ....[203]....
        /*0480*/ 	.word	0xffffffff


	//   ....[204]....
        /*0484*/ 	.word	0xffffffff


	//   ....[205]....
        /*0488*/ 	.word	0xffffffff


	//   ....[206]....
        /*048c*/ 	.word	0xffffffff


	//   ....[207]....
        /*0490*/ 	.word	0xffffffff


	//   ....[208]....
        /*0494*/ 	.word	0xffffffff


	//   ....[209]....
        /*0498*/ 	.word	0xffffffff


	//   ....[210]....
        /*049c*/ 	.word	0xffffffff


	//   ....[211]....
        /*04a0*/ 	.word	0xffffffff


	//   ....[212]....
        /*04a4*/ 	.word	0xffffffff


	//   ....[213]....
        /*04a8*/ 	.word	0xffffffff


	//   ....[214]....
        /*04ac*/ 	.word	0xffffffff


	//   ....[215]....
        /*04b0*/ 	.word	0xffffffff


	//   ....[216]....
        /*04b4*/ 	.word	0xffffffff


	//   ....[217]....
        /*04b8*/ 	.word	0xffffffff


	//   ....[218]....
        /*04bc*/ 	.word	0xffffffff


	//   ....[219]....
        /*04c0*/ 	.word	0xffffffff


	//   ....[220]....
        /*04c4*/ 	.word	0xffffffff


	//   ....[221]....
        /*04c8*/ 	.word	0xffffffff


	//   ....[222]....
        /*04cc*/ 	.word	0xffffffff


	//   ....[223]....
        /*04d0*/ 	.word	0xffffffff


	//   ....[224]....
        /*04d4*/ 	.word	0xffffffff


	//   ....[225]....
        /*04d8*/ 	.word	0xffffffff


	//   ....[226]....
        /*04dc*/ 	.word	0xffffffff


	//   ....[227]....
        /*04e0*/ 	.word	0x0500000f


	//   ....[228]....
        /*04e4*/ 	.word	0x0500000f


	//   ....[229]....
        /*04e8*/ 	.word	0x0500000f


	//   ....[230]....
        /*04ec*/ 	.word	0x0500000f


	//   ....[231]....
        /*04f0*/ 	.word	0x0500000f


	//   ....[232]....
        /*04f4*/ 	.word	0x0500000f


	//   ....[233]....
        /*04f8*/ 	.word	0x0500000f


	//   ....[234]....
        /*04fc*/ 	.word	0x0500000f


	//   ....[235]....
        /*0500*/ 	.word	0x0500000f


	//   ....[236]....
        /*0504*/ 	.word	0x0500000f


	//   ....[237]....
        /*0508*/ 	.word	0x0500000f


	//   ....[238]....
        /*050c*/ 	.word	0x0500000f


	//   ....[239]....
        /*0510*/ 	.word	0x0500000f


	//   ....[240]....
        /*0514*/ 	.word	0x0500000f


	//   ....[241]....
        /*0518*/ 	.word	0x0500000f


	//   ....[242]....
        /*051c*/ 	.word	0x0500000f


	//   ....[243]....
        /*0520*/ 	.word	0x0500000f


	//   ....[244]....
        /*0524*/ 	.word	0x0500000f


	//   ....[245]....
        /*0528*/ 	.word	0x0500000f


	//   ....[246]....
        /*052c*/ 	.word	0x0500000f


	//   ....[247]....
        /*0530*/ 	.word	0x0500000f


	//   ....[248]....
        /*0534*/ 	.word	0x0500000f


	//   ....[249]....
        /*0538*/ 	.word	0x0500000f


	//   ....[250]....
        /*053c*/ 	.word	0x0500000f


	//   ....[251]....
        /*0540*/ 	.word	0x0500000f


	//   ....[252]....
        /*0544*/ 	.word	0x0500000f


	//   ....[253]....
        /*0548*/ 	.word	0x0500000f


	//   ....[254]....
        /*054c*/ 	.word	0x0500000f


	//   ....[255]....
        /*0550*/ 	.word	0x0500000f


	//   ....[0]....
        /*0554*/ 	.word	0x0500000f


	//   ....[1]....
        /*0558*/ 	.word	0x0500000f


	//   ....[2]....
        /*055c*/ 	.word	0x0500000f


	//   ....[3]....
        /*0560*/ 	.word	0x0500000f


	//   ....[4]....
        /*0564*/ 	.word	0x0500000f


	//   ....[5]....
        /*0568*/ 	.word	0x0500000f


	//   ....[6]....
        /*056c*/ 	.word	0x0500000f


	//   ....[7]....
        /*0570*/ 	.word	0x0500000f


	//   ....[8]....
        /*0574*/ 	.word	0x0500000f


	//   ....[9]....
        /*0578*/ 	.word	0x0500000f


	//   ....[10]....
        /*057c*/ 	.word	0x0500000f


	//   ....[11]....
        /*0580*/ 	.word	0x0500000f


	//   ....[12]....
        /*0584*/ 	.word	0x0500000f


	//   ....[13]....
        /*0588*/ 	.word	0x0500000f


	//   ....[14]....
        /*058c*/ 	.word	0x0500000f


	//   ....[15]....
        /*0590*/ 	.word	0x0500000f


	//   ....[16]....
        /*0594*/ 	.word	0x0500000f


	//   ....[17]....
        /*0598*/ 	.word	0x0500000f


	//   ....[18]....
        /*059c*/ 	.word	0x0500000f


	//   ....[19]....
        /*05a0*/ 	.word	0x0500000f


	//   ....[20]....
        /*05a4*/ 	.word	0x0500000f


	//   ....[21]....
        /*05a8*/ 	.word	0x0500000f


	//   ....[22]....
        /*05ac*/ 	.word	0x0500000f


	//   ....[23]....
        /*05b0*/ 	.word	0x0500000f


	//   ....[24]....
        /*05b4*/ 	.word	0x0500000f


	//   ....[25]....
        /*05b8*/ 	.word	0x0500000f


	//   ....[26]....
        /*05bc*/ 	.word	0x0500000f


	//   ....[27]....
        /*05c0*/ 	.word	0x0500000f


	//   ....[28]....
        /*05c4*/ 	.word	0x0500000f


	//   ....[29]....
        /*05c8*/ 	.word	0x0500000f


	//   ....[30]....
        /*05cc*/ 	.word	0x0500000f


	//   ....[31]....
        /*05d0*/ 	.word	0x0500000f


	//   ....[32]....
        /*05d4*/ 	.word	0x0500000f


	//   ....[33]....
        /*05d8*/ 	.word	0x0500000f


	//   ....[34]....
        /*05dc*/ 	.word	0x0500000f


	//   ....[35]....
        /*05e0*/ 	.word	0x0500000f


	//   ....[36]....
        /*05e4*/ 	.word	0x0500000f


	//   ....[37]....
        /*05e8*/ 	.word	0x0500000f


	//   ....[38]....
        /*05ec*/ 	.word	0x0500000f


	//   ....[39]....
        /*05f0*/ 	.word	0x0500000f


	//   ....[40]....
        /*05f4*/ 	.word	0x0500000f


	//   ....[41]....
        /*05f8*/ 	.word	0x0500000f


	//   ....[42]....
        /*05fc*/ 	.word	0x0500000f


	//   ....[43]....
        /*0600*/ 	.word	0x0500000f


	//   ....[44]....
        /*0604*/ 	.word	0x0500000f


	//   ....[45]....
        /*0608*/ 	.word	0x0500000f


	//   ....[46]....
        /*060c*/ 	.word	0x0500000f


	//   ....[47]....
        /*0610*/ 	.word	0x0500000f


	//   ....[48]....
        /*0614*/ 	.word	0x0500000f


	//   ....[49]....
        /*0618*/ 	.word	0x0500000f


	//   ....[50]....
        /*061c*/ 	.word	0x0500000f


	//   ....[51]....
        /*0620*/ 	.word	0x0500000f


	//   ....[52]....
        /*0624*/ 	.word	0x0500000f


	//   ....[53]....
        /*0628*/ 	.word	0x0500000f


	//   ....[54]....
        /*062c*/ 	.word	0x0500000f


	//   ....[55]....
        /*0630*/ 	.word	0x0500000f


	//   ....[56]....
        /*0634*/ 	.word	0x0500000f


	//   ....[57]....
        /*0638*/ 	.word	0x0500000f


	//   ....[58]....
        /*063c*/ 	.word	0x0500000f


	//   ....[59]....
        /*0640*/ 	.word	0x0500000f


	//   ....[60]....
        /*0644*/ 	.word	0x0500000f


	//   ....[61]....
        /*0648*/ 	.word	0x0500000f


	//   ....[62]....
        /*064c*/ 	.word	0x0500000f


	//   ....[63]....
        /*0650*/ 	.word	0x0500000f


	//   ....[64]....
        /*0654*/ 	.word	0x0500000f


	//   ....[65]....
        /*0658*/ 	.word	0x0500000f


	//   ....[66]....
        /*065c*/ 	.word	0x0500000f


	//   ....[67]....
        /*0660*/ 	.word	0x0500000f


	//   ....[68]....
        /*0664*/ 	.word	0x0500000f


	//   ....[69]....
        /*0668*/ 	.word	0x0500000f


	//   ....[70]....
        /*066c*/ 	.word	0x0500000f


	//   ....[71]....
        /*0670*/ 	.word	0x0500000f


	//   ....[72]....
        /*0674*/ 	.word	0x0500000f


	//   ....[73]....
        /*0678*/ 	.word	0x0500000f


	//   ....[74]....
        /*067c*/ 	.word	0x0500000f


	//   ....[75]....
        /*0680*/ 	.word	0x0500000f


	//   ....[76]....
        /*0684*/ 	.word	0x0500000f


	//   ....[77]....
        /*0688*/ 	.word	0x0500000f


	//   ....[78]....
        /*068c*/ 	.word	0x0500000f


	//   ....[79]....
        /*0690*/ 	.word	0x0500000f


	//   ....[80]....
        /*0694*/ 	.word	0x0500000f


	//   ....[81]....
        /*0698*/ 	.word	0x0500000f


	//   ....[82]....
        /*069c*/ 	.word	0x0500000f


	//   ....[83]....
        /*06a0*/ 	.word	0x0500000f


	//   ....[84]....
        /*06a4*/ 	.word	0x0500000f


	//   ....[85]....
        /*06a8*/ 	.word	0x0500000f


	//   ....[86]....
        /*06ac*/ 	.word	0x0500000f


	//   ....[87]....
        /*06b0*/ 	.word	0x0500000f


	//   ....[88]....
        /*06b4*/ 	.word	0x0500000f


	//   ....[89]....
        /*06b8*/ 	.word	0x0500000f


	//   ....[90]....
        /*06bc*/ 	.word	0x0500000f


	//   ....[91]....
        /*06c0*/ 	.word	0x0500000f


	//   ....[92]....
        /*06c4*/ 	.word	0x0500000f


	//   ....[93]....
        /*06c8*/ 	.word	0x0500000f


	//   ....[94]....
        /*06cc*/ 	.word	0x0500000f


	//   ....[95]....
        /*06d0*/ 	.word	0x0500000f


	//   ....[96]....
        /*06d4*/ 	.word	0x0500000f


	//   ....[97]....
        /*06d8*/ 	.word	0x0500000f


	//   ....[98]....
        /*06dc*/ 	.word	0x0500000f


	//   ....[99]....
        /*06e0*/ 	.word	0x0500000f


	//   ....[100]....
        /*06e4*/ 	.word	0x0500000f


	//   ....[101]....
        /*06e8*/ 	.word	0x0500000f


	//   ....[102]....
        /*06ec*/ 	.word	0x0500000f


	//   ....[103]....
        /*06f0*/ 	.word	0x0500000f


	//   ....[104]....
        /*06f4*/ 	.word	0x0500000f


	//   ....[105]....
        /*06f8*/ 	.word	0x0500000f


	//   ....[106]....
        /*06fc*/ 	.word	0x0500000f


	//   ....[107]....
        /*0700*/ 	.word	0x0500000f


	//   ....[108]....
        /*0704*/ 	.word	0x0500000f


	//   ....[109]....
        /*0708*/ 	.word	0x0500000f


	//   ....[110]....
        /*070c*/ 	.word	0x0500000f


	//   ....[111]....
        /*0710*/ 	.word	0x0500000f


	//   ....[112]....
        /*0714*/ 	.word	0x0500000f


	//   ....[113]....
        /*0718*/ 	.word	0x0500000f


	//   ....[114]....
        /*071c*/ 	.word	0x0500000f


	//   ....[115]....
        /*0720*/ 	.word	0x0500000f


	//   ....[116]....
        /*0724*/ 	.word	0x0500000f


	//   ....[117]....
        /*0728*/ 	.word	0x0500000f


	//   ....[118]....
        /*072c*/ 	.word	0x0500000f


	//   ....[119]....
        /*0730*/ 	.word	0x0500000f


	//   ....[120]....
        /*0734*/ 	.word	0x0500000f


	//   ....[121]....
        /*0738*/ 	.word	0x0500000f


	//   ....[122]....
        /*073c*/ 	.word	0x0500000f


	//   ....[123]....
        /*0740*/ 	.word	0x0500000f


	//   ....[124]....
        /*0744*/ 	.word	0x0500000f


	//   ....[125]....
        /*0748*/ 	.word	0x0500000f


	//   ....[126]....
        /*074c*/ 	.word	0x0500000f


	//   ....[127]....
        /*0750*/ 	.word	0x0500000f


	//   ....[128]....
        /*0754*/ 	.word	0x0500000f


	//   ....[129]....
        /*0758*/ 	.word	0x0500000f


	//   ....[130]....
        /*075c*/ 	.word	0x0500000f


	//   ....[131]....
        /*0760*/ 	.word	0x0500000f


	//   ....[132]....
        /*0764*/ 	.word	0x0500000f


	//   ....[133]....
        /*0768*/ 	.word	0x0500000f


	//   ....[134]....
        /*076c*/ 	.word	0x0500000f


	//   ....[135]....
        /*0770*/ 	.word	0x0500000f


	//----- nvinfo : EIATTR_COOP_GROUP_INSTR_OFFSETS
	.align		4
.L_1079:
        /*0774*/ 	.byte	0x04, 0x28
        /*0776*/ 	.short	(.L_1081 - .L_1080)


	//   ....[0]....
.L_1080:
        /*0778*/ 	.word	0x00000070


	//   ....[1]....
        /*077c*/ 	.word	0x00000140


	//   ....[2]....
        /*0780*/ 	.word	0x00000190


	//   ....[3]....
        /*0784*/ 	.word	0x000003c0


	//   ....[4]....
        /*0788*/ 	.word	0x00000520


	//   ....[5]....
        /*078c*/ 	.word	0x00000640


	//   ....[6]....
        /*0790*/ 	.word	0x000007a0


	//   ....[7]....
        /*0794*/ 	.word	0x00003000


	//   ....[8]....
        /*0798*/ 	.word	0x00003010


	//   ....[9]....
        /*079c*/ 	.word	0x000036c0


	//   ....[10]....
        /*07a0*/ 	.word	0x000036d0


	//   ....[11]....
        /*07a4*/ 	.word	0x00003d80


	//   ....[12]....
        /*07a8*/ 	.word	0x00003d90


	//   ....[13]....
        /*07ac*/ 	.word	0x00004430


	//   ....[14]....
        /*07b0*/ 	.word	0x00004440


	//   ....[15]....
        /*07b4*/ 	.word	0x00005410


	//   ....[16]....
        /*07b8*/ 	.word	0x00005420


	//   ....[17]....
        /*07bc*/ 	.word	0x00005bb0


	//   ....[18]....
        /*07c0*/ 	.word	0x00005bc0


	//   ....[19]....
        /*07c4*/ 	.word	0x00006350


	//   ....[20]....
        /*07c8*/ 	.word	0x00006360


	//   ....[21]....
        /*07cc*/ 	.word	0x00006ae0


	//   ....[22]....
        /*07d0*/ 	.word	0x00006af0


	//   ....[23]....
        /*07d4*/ 	.word	0x000074a0


	//   ....[24]....
        /*07d8*/ 	.word	0x000074b0


	//   ....[25]....
        /*07dc*/ 	.word	0x000075c0


	//   ....[26]....
        /*07e0*/ 	.word	0x000075d0


	//   ....[27]....
        /*07e4*/ 	.word	0x000076f0


	//   ....[28]....
        /*07e8*/ 	.word	0x00007700


	//   ....[29]....
        /*07ec*/ 	.word	0x00007820


	//   ....[30]....
        /*07f0*/ 	.word	0x00007830


	//   ....[31]....
        /*07f4*/ 	.word	0x00007bd0


	//   ....[32]....
        /*07f8*/ 	.word	0x00007bf0


	//   ....[33]....
        /*07fc*/ 	.word	0x00007cd0


	//   ....[34]....
        /*0800*/ 	.word	0x00007cf0


	//   ....[35]....
        /*0804*/ 	.word	0x00007dd0


	//   ....[36]....
        /*0808*/ 	.word	0x00007df0


	//   ....[37]....
        /*080c*/ 	.word	0x00007ed0


	//   ....[38]....
        /*0810*/ 	.word	0x00007ef0


	//   ....[39]....
        /*0814*/ 	.word	0x000084d0


	//   ....[40]....
        /*0818*/ 	.word	0x00008bb0


	//   ....[41]....
        /*081c*/ 	.word	0x00008bc0


	//   ....[42]....
        /*0820*/ 	.word	0x00008bd0


	//   ....[43]....
        /*0824*/ 	.word	0x00008be0


	//   ....[44]....
        /*0828*/ 	.word	0x00008f20


	//   ....[45]....
        /*082c*/ 	.word	0x00008f30


	//   ....[46]....
        /*0830*/ 	.word	0x00008f40


	//   ....[47]....
        /*0834*/ 	.word	0x00008f50


	//   ....[48]....
        /*0838*/ 	.word	0x00009250


	//   ....[49]....
        /*083c*/ 	.word	0x00009260


	//   ....[50]....
        /*0840*/ 	.word	0x00009270


	//   ....[51]....
        /*0844*/ 	.word	0x00009280


	//   ....[52]....
        /*0848*/ 	.word	0x00009580


	//   ....[53]....
        /*084c*/ 	.word	0x00009590


	//   ....[54]....
        /*0850*/ 	.word	0x000095a0


	//   ....[55]....
        /*0854*/ 	.word	0x000095b0


	//   ....[56]....
        /*0858*/ 	.word	0x0000b280


	//   ....[57]....
        /*085c*/ 	.word	0x0000b2a0


	//   ....[58]....
        /*0860*/ 	.word	0x0000b2b0


	//   ....[59]....
        /*0864*/ 	.word	0x0000b2c0


	//   ....[60]....
        /*0868*/ 	.word	0x0000b3d0


	//   ....[61]....
        /*086c*/ 	.word	0x0000b3f0


	//   ....[62]....
        /*0870*/ 	.word	0x0000b4b0


	//   ....[63]....
        /*0874*/ 	.word	0x0000b4f0


	//   ....[64]....
        /*0878*/ 	.word	0x0000b7b0


	//   ....[65]....
        /*087c*/ 	.word	0x0000b7d0


	//   ....[66]....
        /*0880*/ 	.word	0x0000b7f0


	//   ....[67]....
        /*0884*/ 	.word	0x0000b800


	//   ....[68]....
        /*0888*/ 	.word	0x0000b8d0


	//   ....[69]....
        /*088c*/ 	.word	0x0000b8f0


	//   ....[70]....
        /*0890*/ 	.word	0x0000b900


	//   ....[71]....
        /*0894*/ 	.word	0x0000b9a0


	//   ....[72]....
        /*0898*/ 	.word	0x0000e070


	//   ....[73]....
        /*089c*/ 	.word	0x0000e0b0


	//   ....[74]....
        /*08a0*/ 	.word	0x0000eb60


	//   ....[75]....
        /*08a4*/ 	.word	0x0000ec00


	//   ....[76]....
        /*08a8*/ 	.word	0x0000f610


	//   ....[77]....
        /*08ac*/ 	.word	0x0000f670


	//   ....[78]....
        /*08b0*/ 	.word	0x00010fd0


	//   ....[79]....
        /*08b4*/ 	.word	0x00011230


	//   ....[80]....
        /*08b8*/ 	.word	0x00011aa0


	//   ....[81]....
        /*08bc*/ 	.word	0x00011bc0


	//   ....[82]....
        /*08c0*/ 	.word	0x00012560


	//   ....[83]....
        /*08c4*/ 	.word	0x000125c0


	//   ....[84]....
        /*08c8*/ 	.word	0x00014d50


	//   ....[85]....
        /*08cc*/ 	.word	0x00014d60


	//   ....[86]....
        /*08d0*/ 	.word	0x00014d90


	//   ....[87]....
        /*08d4*/ 	.word	0x00014da0


	//   ....[88]....
        /*08d8*/ 	.word	0x000165f0


	//   ....[89]....
        /*08dc*/ 	.word	0x00016600


	//   ....[90]....
        /*08e0*/ 	.word	0x00016650


	//   ....[91]....
        /*08e4*/ 	.word	0x00016660


	//   ....[92]....
        /*08e8*/ 	.word	0x000176f0


	//   ....[93]....
        /*08ec*/ 	.word	0x00017730


	//   ....[94]....
        /*08f0*/ 	.word	0x00017770


	//   ....[95]....
        /*08f4*/ 	.word	0x000177a0


	//   ....[96]....
        /*08f8*/ 	.word	0x00017d70


	//   ....[97]....
        /*08fc*/ 	.word	0x00017da0


	//   ....[98]....
        /*0900*/ 	.word	0x00017e60


	//   ....[99]....
        /*0904*/ 	.word	0x00017e80


	//   ....[100]....
        /*0908*/ 	.word	0x00017f40


	//   ....[101]....
        /*090c*/ 	.word	0x00017f60


	//   ....[102]....
        /*0910*/ 	.word	0x00018030


	//   ....[103]....
        /*0914*/ 	.word	0x00018050


	//   ....[104]....
        /*0918*/ 	.word	0x00018810


	//   ....[105]....
        /*091c*/ 	.word	0x00018820


	//   ....[106]....
        /*0920*/ 	.word	0x00018930


	//   ....[107]....
        /*0924*/ 	.word	0x00018940


	//   ....[108]....
        /*0928*/ 	.word	0x00018a50


	//   ....[109]....
        /*092c*/ 	.word	0x00018a60


	//   ....[110]....
        /*0930*/ 	.word	0x00018b70


	//   ....[111]....
        /*0934*/ 	.word	0x00018b80


	//   ....[112]....
        /*0938*/ 	.word	0x00018cf0


	//   ....[113]....
        /*093c*/ 	.word	0x00018ea0


	//   ....[114]....
        /*0940*/ 	.word	0x00018ed0


	//   ....[115]....
        /*0944*/ 	.word	0x00018f00


	//   ....[116]....
        /*0948*/ 	.word	0x00018f30


	//   ....[117]....
        /*094c*/ 	.word	0x00018f60


	//   ....[118]....
        /*0950*/ 	.word	0x00018f90


	//   ....[119]....
        /*0954*/ 	.word	0x00019100


	//   ....[120]....
        /*0958*/ 	.word	0x00019130


	//   ....[121]....
        /*095c*/ 	.word	0x00019160


	//   ....[122]....
        /*0960*/ 	.word	0x00019190


	//   ....[123]....
        /*0964*/ 	.word	0x000191c0


	//   ....[124]....
        /*0968*/ 	.word	0x000191f0


	//   ....[125]....
        /*096c*/ 	.word	0x00019280


	//   ....[126]....
        /*0970*/ 	.word	0x000192e0


	//   ....[127]....
        /*0974*/ 	.word	0x00019370


	//   ....[128]....
        /*0978*/ 	.word	0x0001a150


	//   ....[129]....
        /*097c*/ 	.word	0x0001bdf0


	//   ....[130]....
        /*0980*/ 	.word	0x0001be10


	//   ....[131]....
        /*0984*/ 	.word	0x0001beb0


	//   ....[132]....
        /*0988*/ 	.word	0x0001bed0


	//   ....[133]....
        /*098c*/ 	.word	0x0001bf60


	//   ....[134]....
        /*0990*/ 	.word	0x0001bf80


	//   ....[135]....
        /*0994*/ 	.word	0x0001c010


	//   ....[136]....
        /*0998*/ 	.word	0x0001c030


	//   ....[137]....
        /*099c*/ 	.word	0x0001c0c0


	//   ....[138]....
        /*09a0*/ 	.word	0x0001c0e0


	//   ....[139]....
        /*09a4*/ 	.word	0x0001c170


	//   ....[140]....
        /*09a8*/ 	.word	0x0001c190


	//   ....[141]....
        /*09ac*/ 	.word	0x0001c220


	//   ....[142]....
        /*09b0*/ 	.word	0x0001c240


	//   ....[143]....
        /*09b4*/ 	.word	0x0001c250


	//   ....[144]....
        /*09b8*/ 	.word	0x0001c2d0


	//   ....[145]....
        /*09bc*/ 	.word	0x0001ca40


	//   ....[146]....
        /*09c0*/ 	.word	0x0001ca70


	//   ....[147]....
        /*09c4*/ 	.word	0x0001cad0


	//   ....[148]....
        /*09c8*/ 	.word	0x0001cb20


	//   ....[149]....
        /*09cc*/ 	.word	0x0001cb60


	//   ....[150]....
        /*09d0*/ 	.word	0x0001cbc0


	//   ....[151]....
        /*09d4*/ 	.word	0x0001cc00


	//   ....[152]....
        /*09d8*/ 	.word	0x0001cc60


	//   ....[153]....
        /*09dc*/ 	.word	0x0001cca0


	//   ....[154]....
        /*09e0*/ 	.word	0x0001cd00


	//   ....[155]....
        /*09e4*/ 	.word	0x0001cd40


	//   ....[156]....
        /*09e8*/ 	.word	0x0001cda0


	//   ....[157]....
        /*09ec*/ 	.word	0x0001cde0


	//   ....[158]....
        /*09f0*/ 	.word	0x0001ce30


	//   ....[159]....
        /*09f4*/ 	.word	0x0001ce50


	//   ....[160]....
        /*09f8*/ 	.word	0x0001ce80


	//   ....[161]....
        /*09fc*/ 	.word	0x0001d600


	//   ....[162]....
        /*0a00*/ 	.word	0x0001d630


	//   ....[163]....
        /*0a04*/ 	.word	0x0001d690


	//   ....[164]....
        /*0a08*/ 	.word	0x0001d6a0


	//   ....[165]....
        /*0a0c*/ 	.word	0x0001d6f0


	//   ....[166]....
        /*0a10*/ 	.word	0x0001d700


	//   ....[167]....
        /*0a14*/ 	.word	0x0001d750


	//   ....[168]....
        /*0a18*/ 	.word	0x0001d760


	//   ....[169]....
        /*0a1c*/ 	.word	0x0001d7b0


	//   ....[170]....
        /*0a20*/ 	.word	0x0001d7c0


	//   ....[171]....
        /*0a24*/ 	.word	0x0001d810


	//   ....[172]....
        /*0a28*/ 	.word	0x0001d820


	//   ....[173]....
        /*0a2c*/ 	.word	0x0001d870


	//   ....[174]....
        /*0a30*/ 	.word	0x0001d880


	//   ....[175]....
        /*0a34*/ 	.word	0x0001d890


	//   ....[176]....
        /*0a38*/ 	.word	0x0001d8e0


	//   ....[177]....
        /*0a3c*/ 	.word	0x0001db40


	//   ....[178]....
        /*0a40*/ 	.word	0x0001db60


	//   ....[179]....
        /*0a44*/ 	.word	0x0001db70


	//   ....[180]....
        /*0a48*/ 	.word	0x0001dbe0


	//   ....[181]....
        /*0a4c*/ 	.word	0x0001dbf0


	//   ....[182]....
        /*0a50*/ 	.word	0x0001dc60


	//   ....[183]....
        /*0a54*/ 	.word	0x0001dc70


	//   ....[184]....
        /*0a58*/ 	.word	0x0001dce0


	//   ....[185]....
        /*0a5c*/ 	.word	0x0001dcf0


	//   ....[186]....
        /*0a60*/ 	.word	0x0001dd60


	//   ....[187]....
        /*0a64*/ 	.word	0x0001dd70


	//   ....[188]....
        /*0a68*/ 	.word	0x0001dde0


	//   ....[189]....
        /*0a6c*/ 	.word	0x0001ddf0


	//   ....[190]....
        /*0a70*/ 	.word	0x0001de60


	//   ....[191]....
        /*0a74*/ 	.word	0x0001de70


	//   ....[192]....
        /*0a78*/ 	.word	0x0001de80


	//   ....[193]....
        /*0a7c*/ 	.word	0x0001e430


	//   ....[194]....
        /*0a80*/ 	.word	0x0001e470


	//   ....[195]....
        /*0a84*/ 	.word	0x0001e4a0


	//   ....[196]....
        /*0a88*/ 	.word	0x0001e4d0


	//   ....[197]....
        /*0a8c*/ 	.word	0x0001e4e0


	//   ....[198]....
        /*0a90*/ 	.word	0x0001e500


	//   ....[199]....
        /*0a94*/ 	.word	0x0001e570


	//   ....[200]....
        /*0a98*/ 	.word	0x0001e590


	//   ....[201]....
        /*0a9c*/ 	.word	0x0001e5f0


	//   ....[202]....
        /*0aa0*/ 	.word	0x0001e610


	//   ....[203]....
        /*0aa4*/ 	.word	0x0001e670


	//   ....[204]....
        /*0aa8*/ 	.word	0x0001e690


	//   ....[205]....
        /*0aac*/ 	.word	0x0001e6f0


	//   ....[206]....
        /*0ab0*/ 	.word	0x0001e710


	//   ....[207]....
        /*0ab4*/ 	.word	0x0001e760


	//   ....[208]....
        /*0ab8*/ 	.word	0x0001e780


	//   ....[209]....
        /*0abc*/ 	.word	0x0001eb80


	//   ....[210]....
        /*0ac0*/ 	.word	0x0001ebb0


	//   ....[211]....
        /*0ac4*/ 	.word	0x0001ebe0


	//   ....[212]....
        /*0ac8*/ 	.word	0x0001ec10


	//   ....[213]....
        /*0acc*/ 	.word	0x0001ec40


	//   ....[214]....
        /*0ad0*/ 	.word	0x0001ec70


	//   ....[215]....
        /*0ad4*/ 	.word	0x0001eca0


	//   ....[216]....
        /*0ad8*/ 	.word	0x0001ecd0


	//   ....[217]....
        /*0adc*/ 	.word	0x0001ee50


	//   ....[218]....
        /*0ae0*/ 	.word	0x0001ee80


	//   ....[219]....
        /*0ae4*/ 	.word	0x0001eeb0


	//   ....[220]....
        /*0ae8*/ 	.word	0x0001eee0


	//   ....[221]....
        /*0aec*/ 	.word	0x0001ef10


	//   ....[222]....
        /*0af0*/ 	.word	0x0001ef40


	//   ....[223]....
        /*0af4*/ 	.word	0x0001f000


	//   ....[224]....
        /*0af8*/ 	.word	0x0001f020


	//   ....[225]....
        /*0afc*/ 	.word	0x0001f090


	//   ....[226]....
        /*0b00*/ 	.word	0x0001f730


	//   ....[227]....
        /*0b04*/ 	.word	0x0001fa50


	//   ....[228]....
        /*0b08*/ 	.word	0x0001fae0


	//   ....[229]....
        /*0b0c*/ 	.word	0x0001fb80


	//   ....[230]....
        /*0b10*/ 	.word	0x0001fc10


	//   ....[231]....
        /*0b14*/ 	.word	0x0001fcb0


	//   ....[232]....
        /*0b18*/ 	.word	0x0001fd40


	//   ....[233]....
        /*0b1c*/ 	.word	0x0001fde0


	//   ....[234]....
        /*0b20*/ 	.word	0x0001fe70


	//   ....[235]....
        /*0b24*/ 	.word	0x0001ff60


	//   ....[236]....
        /*0b28*/ 	.word	0x0001fff0


	//   ....[237]....
        /*0b2c*/ 	.word	0x00020090


	//   ....[238]....
        /*0b30*/ 	.word	0x00020120


	//   ....[239]....
        /*0b34*/ 	.word	0x000201c0


	//   ....[240]....
        /*0b38*/ 	.word	0x00020250


	//   ....[241]....
        /*0b3c*/ 	.word	0x000202f0


	//   ....[242]....
        /*0b40*/ 	.word	0x00020380


	//   ....[243]....
        /*0b44*/ 	.word	0x00020470


	//   ....[244]....
        /*0b48*/ 	.word	0x00020500


	//   ....[245]....
        /*0b4c*/ 	.word	0x00020590


	//   ....[246]....
        /*0b50*/ 	.word	0x00020620


	//   ....[247]....
        /*0b54*/ 	.word	0x000206b0


	//   ....[248]....
        /*0b58*/ 	.word	0x00020740


	//   ....[249]....
        /*0b5c*/ 	.word	0x000207d0


	//   ....[250]....
        /*0b60*/ 	.word	0x00020860


	//   ....[251]....
        /*0b64*/ 	.word	0x00020940


	//   ....[252]....
        /*0b68*/ 	.word	0x000209f0


	//   ....[253]....
        /*0b6c*/ 	.word	0x00020a80


	//   ....[254]....
        /*0b70*/ 	.word	0x00020ad0


	//   ....[255]....
        /*0b74*/ 	.word	0x00020b20


	//   ....[0]....
        /*0b78*/ 	.word	0x00020bb0


	//   ....[1]....
        /*0b7c*/ 	.word	0x00020c40


	//   ....[2]....
        /*0b80*/ 	.word	0x00020c90


	//   ....[3]....
        /*0b84*/ 	.word	0x00020ce0


	//   ....[4]....
        /*0b88*/ 	.word	0x00020d70


	//   ....[5]....
        /*0b8c*/ 	.word	0x00020e00


	//   ....[6]....
        /*0b90*/ 	.word	0x00020e50


	//   ....[7]....
        /*0b94*/ 	.word	0x00020ea0


	//   ....[8]....
        /*0b98*/ 	.word	0x00020f30


	//   ....[9]....
        /*0b9c*/ 	.word	0x00020fc0


	//   ....[10]....
        /*0ba0*/ 	.word	0x00021010


	//   ....[11]....
        /*0ba4*/ 	.word	0x00021060


	//   ....[12]....
        /*0ba8*/ 	.word	0x00021150


	//   ....[13]....
        /*0bac*/ 	.word	0x00021200


	//   ....[14]....
        /*0bb0*/ 	.word	0x00021280


	//   ....[15]....
        /*0bb4*/ 	.word	0x00021320


	//   ....[16]....
        /*0bb8*/ 	.word	0x000213b0


	//   ....[17]....
        /*0bbc*/ 	.word	0x00021470


	//   ....[18]....
        /*0bc0*/ 	.word	0x000214f0


	//   ....[19]....
        /*0bc4*/ 	.word	0x00021540


	//   ....[20]....
        /*0bc8*/ 	.word	0x000216e0


	//   ....[21]....
        /*0bcc*/ 	.word	0x00021780


	//   ....[22]....
        /*0bd0*/ 	.word	0x00021800


	//   ....[23]....
        /*0bd4*/ 	.word	0x00021870


	//   ....[24]....
        /*0bd8*/ 	.word	0x00021a10


	//   ....[25]....
        /*0bdc*/ 	.word	0x00021af0


	//   ....[26]....
        /*0be0*/ 	.word	0x00021b40


	//   ....[27]....
        /*0be4*/ 	.word	0x00021b90


	//   ....[28]....
        /*0be8*/ 	.word	0x00021e70


	//   ....[29]....
        /*0bec*/ 	.word	0x00021ec0


	//   ....[30]....
        /*0bf0*/ 	.word	0x00021f50


	//   ....[31]....
        /*0bf4*/ 	.word	0x00021fe0


	//   ....[32]....
        /*0bf8*/ 	.word	0x00022070


	//   ....[33]....
        /*0bfc*/ 	.word	0x00022100


	//   ....[34]....
        /*0c00*/ 	.word	0x00022190


	//   ....[35]....
        /*0c04*/ 	.word	0x00022220


	//   ....[36]....
        /*0c08*/ 	.word	0x000222e0


	//   ....[37]....
        /*0c0c*/ 	.word	0x000225c0


	//   ....[38]....
        /*0c10*/ 	.word	0x000226b0


	//   ....[39]....
        /*0c14*/ 	.word	0x00022750


	//   ....[40]....
        /*0c18*/ 	.word	0x000227b0


	//   ....[41]....
        /*0c1c*/ 	.word	0x000228b0


	//   ....[42]....
        /*0c20*/ 	.word	0x00022920


	//   ....[43]....
        /*0c24*/ 	.word	0x00022a20


	//   ....[44]....
        /*0c28*/ 	.word	0x00022a90


	//   ....[45]....
        /*0c2c*/ 	.word	0x00022b90


	//   ....[46]....
        /*0c30*/ 	.word	0x00022c00


	//   ....[47]....
        /*0c34*/ 	.word	0x00022d00


	//   ....[48]....
        /*0c38*/ 	.word	0x00022d70


	//   ....[49]....
        /*0c3c*/ 	.word	0x00022e70


	//   ....[50]....
        /*0c40*/ 	.word	0x00022ee0


	//   ....[51]....
        /*0c44*/ 	.word	0x00022fe0


	//   ....[52]....
        /*0c48*/ 	.word	0x00023050


	//   ....[53]....
        /*0c4c*/ 	.word	0x00023130


	//   ....[54]....
        /*0c50*/ 	.word	0x00023220


	//   ....[55]....
        /*0c54*/ 	.word	0x00023290


	//   ....[56]....
        /*0c58*/ 	.word	0x00023310


	//   ....[57]....
        /*0c5c*/ 	.word	0x000233d0


	//   ....[58]....
        /*0c60*/ 	.word	0x00023450


	//   ....[59]....
        /*0c64*/ 	.word	0x00023520


	//   ....[60]....
        /*0c68*/ 	.word	0x000235a0


	//   ....[61]....
        /*0c6c*/ 	.word	0x00023670


	//   ....[62]....
        /*0c70*/ 	.word	0x000236f0


	//   ....[63]....
        /*0c74*/ 	.word	0x000237c0


	//   ....[64]....
        /*0c78*/ 	.word	0x00023840


	//   ....[65]....
        /*0c7c*/ 	.word	0x00023910


	//   ....[66]....
        /*0c80*/ 	.word	0x00023990


	//   ....[67]....
        /*0c84*/ 	.word	0x00023a50


	//   ....[68]....
        /*0c88*/ 	.word	0x00023ad0


	//   ....[69]....
        /*0c8c*/ 	.word	0x00023b80


	//   ....[70]....
        /*0c90*/ 	.word	0x00023cb0


	//   ....[71]....
        /*0c94*/ 	.word	0x00023d60


	//   ....[72]....
        /*0c98*/ 	.word	0x00023dc0


	//   ....[73]....
        /*0c9c*/ 	.word	0x00023e80


	//   ....[74]....
        /*0ca0*/ 	.word	0x00023ee0


	//   ....[75]....
        /*0ca4*/ 	.word	0x00023fa0


	//   ....[76]....
        /*0ca8*/ 	.word	0x00024000


	//   ....[77]....
        /*0cac*/ 	.word	0x000240c0


	//   ....[78]....
        /*0cb0*/ 	.word	0x00024120


	//   ....[79]....
        /*0cb4*/ 	.word	0x000241e0


	//   ....[80]....
        /*0cb8*/ 	.word	0x00024240


	//   ....[81]....
        /*0cbc*/ 	.word	0x00024300


	//   ....[82]....
        /*0cc0*/ 	.word	0x00024360


	//   ....[83]....
        /*0cc4*/ 	.word	0x00024420


	//   ....[84]....
        /*0cc8*/ 	.word	0x00024480


	//   ....[85]....
        /*0ccc*/ 	.word	0x00024540


	//   ....[86]....
        /*0cd0*/ 	.word	0x00024630


	//   ....[87]....
        /*0cd4*/ 	.word	0x000246d0


	//   ....[88]....
        /*0cd8*/ 	.word	0x00024730


	//   ....[89]....
        /*0cdc*/ 	.word	0x00024810


	//   ....[90]....
        /*0ce0*/ 	.word	0x00024870


	//   ....[91]....
        /*0ce4*/ 	.word	0x00024950


	//   ....[92]....
        /*0ce8*/ 	.word	0x000249b0


	//   ....[93]....
        /*0cec*/ 	.word	0x00024a90


	//   ....[94]....
        /*0cf0*/ 	.word	0x00024af0


	//   ....[95]....
        /*0cf4*/ 	.word	0x00024bd0


	//   ....[96]....
        /*0cf8*/ 	.word	0x00024c30


	//   ....[97]....
        /*0cfc*/ 	.word	0x00024d10


	//   ....[98]....
        /*0d00*/ 	.word	0x00024d70


	//   ....[99]....
        /*0d04*/ 	.word	0x00024e50


	//   ....[100]....
        /*0d08*/ 	.word	0x00024eb0


	//   ....[101]....
        /*0d0c*/ 	.word	0x00024f80


	//   ....[102]....
        /*0d10*/ 	.word	0x000250a0


	//   ....[103]....
        /*0d14*/ 	.word	0x00025150


	//   ....[104]....
        /*0d18*/ 	.word	0x00025200


	//   ....[105]....
        /*0d1c*/ 	.word	0x000252d0


	//   ....[106]....
        /*0d20*/ 	.word	0x00025330


	//   ....[107]....
        /*0d24*/ 	.word	0x00025410


	//   ....[108]....
        /*0d28*/ 	.word	0x00025470


	//   ....[109]....
        /*0d2c*/ 	.word	0x00025540


	//   ....[110]....
        /*0d30*/ 	.word	0x000255a0


	//   ....[111]....
        /*0d34*/ 	.word	0x00025670


	//   ....[112]....
        /*0d38*/ 	.word	0x000256d0


	//   ....[113]....
        /*0d3c*/ 	.word	0x000257b0


	//   ....[114]....
        /*0d40*/ 	.word	0x00025810


	//   ....[115]....
        /*0d44*/ 	.word	0x000258e0


	//   ....[116]....
        /*0d48*/ 	.word	0x00025940


	//   ....[117]....
        /*0d4c*/ 	.word	0x00025a00


	//   ....[118]....
        /*0d50*/ 	.word	0x00025a90


	//   ....[119]....
        /*0d54*/ 	.word	0x00025b30


	//   ....[120]....
        /*0d58*/ 	.word	0x00025c50


	//   ....[121]....
        /*0d5c*/ 	.word	0x00025cc0


	//   ....[122]....
        /*0d60*/ 	.word	0x00025d30


	//   ....[123]....
        /*0d64*/ 	.word	0x00025da0


	//   ....[124]....
        /*0d68*/ 	.word	0x00025e10


	//   ....[125]....
        /*0d6c*/ 	.word	0x00025e90


	//   ....[126]....
        /*0d70*/ 	.word	0x00025f20


	//   ....[127]....
        /*0d74*/ 	.word	0x00025fb0


	//   ....[128]....
        /*0d78*/ 	.word	0x00026020


	//   ....[129]....
        /*0d7c*/ 	.word	0x00026090


	//   ....[130]....
        /*0d80*/ 	.word	0x00026100


	//   ....[131]....
        /*0d84*/ 	.word	0x00026180


	//   ....[132]....
        /*0d88*/ 	.word	0x000261f0


	//   ....[133]....
        /*0d8c*/ 	.word	0x00026290


	//   ....[134]....
        /*0d90*/ 	.word	0x00026320


	//   ....[135]....
        /*0d94*/ 	.word	0x00026440


	//----- nvinfo : EIATTR_REG_RECONFIG
	.align		4
.L_1081:
        /*0d98*/ 	.byte	0x01, 0x54
	.zero		2


	//----- nvinfo : EIATTR_SYSCALL_OFFSETS
	.align		4
        /*0d9c*/ 	.byte	0x04, 0x46
        /*0d9e*/ 	.short	(.L_1083 - .L_1082)


	//   ....[0]....
.L_1082:
        /*0da0*/ 	.word	0x00001940


	//   ....[1]....
        /*0da4*/ 	.word	0x00001a90


	//   ....[2]....
        /*0da8*/ 	.word	0x00008670


	//   ....[3]....
        /*0dac*/ 	.word	0x00008970


	//   ....[4]....
        /*0db0*/ 	.word	0x0001b4a0


	//   ....[5]....
        /*0db4*/ 	.word	0x0001b5f0


	//   ....[6]....
        /*0db8*/ 	.word	0x0001b6e0


	//   ....[7]....
        /*0dbc*/ 	.word	0x0001c6a0


	//----- nvinfo : EIATTR_MBARRIER_INSTR_OFFSETS
	.align		4
.L_1083:
        /*0dc0*/ 	.byte	0x04, 0x39
        /*0dc2*/ 	.short	(.L_1085 - .L_1084)


	//   ....[0]....
.L_1084:
        /*0dc4*/ 	.word	0x00000270
        /*0dc8*/ 	.word	0x000000ff
        /*0dcc*/ 	.word	0x00028800
        /*0dd0*/ 	.short	0x0100
        /*0dd2*/ 	.byte	0x08
	.zero		1


	//   ....[1]....
        /*0dd4*/ 	.word	0x00000280
        /*0dd8*/ 	.word	0x000000ff
        /*0ddc*/ 	.word	0x00028820
        /*0de0*/ 	.short	0x0100
        /*0de2*/ 	.byte	0x08
	.zero		1


	//   ....[2]....
        /*0de4*/ 	.word	0x00000370
        /*0de8*/ 	.word	0x000000ff
        /*0dec*/ 	.word	0x00028830
        /*0df0*/ 	.short	0x0100
        /*0df2*/ 	.byte	0x08
	.zero		1


	//   ....[3]....
        /*0df4*/ 	.word	0x00000380
        /*0df8*/ 	.word	0x000000ff
        /*0dfc*/ 	.word	0x00028840
        /*0e00*/ 	.short	0x0100
        /*0e02*/ 	.byte	0x08
	.zero		1


	//   ....[4]....
        /*0e04*/ 	.word	0x00000390
        /*0e08*/ 	.word	0x000000ff
        /*0e0c*/ 	.word	0x00028838
        /*0e10*/ 	.short	0x0100
        /*0e12*/ 	.byte	0x08
	.zero		1


	//   ....[5]....
        /*0e14*/ 	.word	0x000003a0
        /*0e18*/ 	.word	0x000000ff
        /*0e1c*/ 	.word	0x00028848
        /*0e20*/ 	.short	0x0100
        /*0e22*/ 	.byte	0x08
	.zero		1


	//   ....[6]....
        /*0e24*/ 	.word	0x000004d0
        /*0e28*/ 	.word	0x000000ff
        /*0e2c*/ 	.word	0x00028850
        /*0e30*/ 	.short	0x0100
        /*0e32*/ 	.byte	0x08
	.zero		1


	//   ....[7]....
        /*0e34*/ 	.word	0x000004e0
        /*0e38*/ 	.word	0x000000ff
        /*0e3c*/ 	.word	0x00028860
        /*0e40*/ 	.short	0x0100
        /*0e42*/ 	.byte	0x08
	.zero		1


	//   ....[8]....
        /*0e44*/ 	.word	0x000004f0
        /*0e48*/ 	.word	0x000000ff
        /*0e4c*/ 	.word	0x00028858
        /*0e50*/ 	.short	0x0100
        /*0e52*/ 	.byte	0x08
	.zero		1


	//   ....[9]....
        /*0e54*/ 	.word	0x00000500
        /*0e58*/ 	.word	0x000000ff
        /*0e5c*/ 	.word	0x00028868
        /*0e60*/ 	.short	0x0100
        /*0e62*/ 	.byte	0x08
	.zero		1


	//   ....[10]....
        /*0e64*/ 	.word	0x000005f0
        /*0e68*/ 	.word	0x000000ff
        /*0e6c*/ 	.word	0x00028870
        /*0e70*/ 	.short	0x0100
        /*0e72*/ 	.byte	0x06
	.zero		1


	//   ....[11]....
        /*0e74*/ 	.word	0x00000600
        /*0e78*/ 	.word	0x000000ff
        /*0e7c*/ 	.word	0x00028880
        /*0e80*/ 	.short	0x0100
        /*0e82*/ 	.byte	0x06
	.zero		1


	//   ....[12]....
        /*0e84*/ 	.word	0x00000610
        /*0e88*/ 	.word	0x000000ff
        /*0e8c*/ 	.word	0x00028878
        /*0e90*/ 	.short	0x0100
        /*0e92*/ 	.byte	0x06
	.zero		1


	//   ....[13]....
        /*0e94*/ 	.word	0x00000620
        /*0e98*/ 	.word	0x000000ff
        /*0e9c*/ 	.word	0x00028888
        /*0ea0*/ 	.short	0x0100
        /*0ea2*/ 	.byte	0x06
	.zero		1


	//   ....[14]....
        /*0ea4*/ 	.word	0x00000750
        /*0ea8*/ 	.word	0x000000ff
        /*0eac*/ 	.word	0x00028890
        /*0eb0*/ 	.short	0x0100
        /*0eb2*/ 	.byte	0x08
	.zero		1


	//   ....[15]....
        /*0eb4*/ 	.word	0x00000760
        /*0eb8*/ 	.word	0x000000ff
        /*0ebc*/ 	.word	0x000288a0
        /*0ec0*/ 	.short	0x0100
        /*0ec2*/ 	.byte	0x08
	.zero		1


	//   ....[16]....
        /*0ec4*/ 	.word	0x00000770
        /*0ec8*/ 	.word	0x000000ff
        /*0ecc*/ 	.word	0x00028898
        /*0ed0*/ 	.short	0x0100
        /*0ed2*/ 	.byte	0x08
	.zero		1


	//   ....[17]....
        /*0ed4*/ 	.word	0x00000780
        /*0ed8*/ 	.word	0x000000ff
        /*0edc*/ 	.word	0x000288a8
        /*0ee0*/ 	.short	0x0100
        /*0ee2*/ 	.byte	0x08
	.zero		1


	//   ....[18]....
        /*0ee4*/ 	.word	0x000008b0
        /*0ee8*/ 	.word	0x000000ff
        /*0eec*/ 	.word	0x000288b0
        /*0ef0*/ 	.short	0x0100
        /*0ef2*/ 	.byte	0x08
	.zero		1


	//   ....[19]....
        /*0ef4*/ 	.word	0x000008c0
        /*0ef8*/ 	.word	0x000000ff
        /*0efc*/ 	.word	0x000288c0
        /*0f00*/ 	.short	0x0100
        /*0f02*/ 	.byte	0x08
	.zero		1


	//   ....[20]....
        /*0f04*/ 	.word	0x000008d0
        /*0f08*/ 	.word	0x000000ff
        /*0f0c*/ 	.word	0x000288b8
        /*0f10*/ 	.short	0x0100
        /*0f12*/ 	.byte	0x08
	.zero		1


	//   ....[21]....
        /*0f14*/ 	.word	0x000008e0
        /*0f18*/ 	.word	0x000000ff
        /*0f1c*/ 	.word	0x000288c8
        /*0f20*/ 	.short	0x0100
        /*0f22*/ 	.byte	0x08
	.zero		1


	//   ....[22]....
        /*0f24*/ 	.word	0x00002fb0
        /*0f28*/ 	.word	0x0000005b
        /*0f2c*/ 	.word	0x00028890
        /*0f30*/ 	.short	0x010a
        /*0f32*/ 	.byte	0x3f
	.zero		1


	//   ....[23]....
        /*0f34*/ 	.word	0x000053b0
        /*0f38*/ 	.word	0x0000005b
        /*0f3c*/ 	.word	0x00028890
        /*0f40*/ 	.short	0x010a
        /*0f42*/ 	.byte	0x3f
	.zero		1


	//   ....[24]....
        /*0f44*/ 	.word	0x000072e0
        /*0f48*/ 	.word	0x0000005b
        /*0f4c*/ 	.word	0x00028890
        /*0f50*/ 	.short	0x010a
        /*0f52*/ 	.byte	0x3f
	.zero		1


	//   ....[25]....
        /*0f54*/ 	.word	0x00007a00
        /*0f58*/ 	.word	0x0000000b
        /*0f5c*/ 	.word	0x00000000
        /*0f60*/ 	.short	0x0101
        /*0f62*/ 	.byte	0x3f
	.zero		1


	//   ....[26]....
        /*0f64*/ 	.word	0x00007a40
        /*0f68*/ 	.word	0x0000005b
        /*0f6c*/ 	.word	0x000288b0
        /*0f70*/ 	.short	0x010a
        /*0f72*/ 	.byte	0x3f
	.zero		1


	//   ....[27]....
        /*0f74*/ 	.word	0x00008070
        /*0f78*/ 	.word	0x0000005b
        /*0f7c*/ 	.word	0x00000000
        /*0f80*/ 	.short	0x0101
        /*0f82*/ 	.byte	0x3f
	.zero		1


	//   ....[28]....
        /*0f84*/ 	.word	0x00008700
        /*0f88*/ 	.word	0x00000012
        /*0f8c*/ 	.word	0x00028800
        /*0f90*/ 	.short	0x010a
        /*0f92*/ 	.byte	0x3f
	.zero		1


	//   ....[29]....
        /*0f94*/ 	.word	0x00008750
        /*0f98*/ 	.word	0x00000012
        /*0f9c*/ 	.word	0x00028800
        /*0fa0*/ 	.short	0x010a
        /*0fa2*/ 	.byte	0x3f
	.zero		1


	//   ....[30]....
        /*0fa4*/ 	.word	0x000098d0
        /*0fa8*/ 	.word	0x00000012
        /*0fac*/ 	.word	0x00028800
        /*0fb0*/ 	.short	0x010a
        /*0fb2*/ 	.byte	0x3f
	.zero		1


	//   ....[31]....
        /*0fb4*/ 	.word	0x0000bcd0
        /*0fb8*/ 	.word	0x00000012
        /*0fbc*/ 	.word	0x00028800
        /*0fc0*/ 	.short	0x010a
        /*0fc2*/ 	.byte	0x3f
	.zero		1


	//   ....[32]....
        /*0fc4*/ 	.word	0x0000d670
        /*0fc8*/ 	.word	0x00000000
        /*0fcc*/ 	.word	0x00028830
        /*0fd0*/ 	.short	0x010a
        /*0fd2*/ 	.byte	0x3f
	.zero		1


	//   ....[33]....
        /*0fd4*/ 	.word	0x0000d6b0
        /*0fd8*/ 	.word	0x00000000
        /*0fdc*/ 	.word	0x00028830
        /*0fe0*/ 	.short	0x010a
        /*0fe2*/ 	.byte	0x3f
	.zero		1


	//   ....[34]....
        /*0fe4*/ 	.word	0x0000f810
        /*0fe8*/ 	.word	0x00000000
        /*0fec*/ 	.word	0x00000000
        /*0ff0*/ 	.short	0x0101
        /*0ff2*/ 	.byte	0x3f
	.zero		1


	//   ....[35]....
        /*0ff4*/ 	.word	0x00010420
        /*0ff8*/ 	.word	0x00000007
        /*0ffc*/ 	.word	0x00028830
        /*1000*/ 	.short	0x010a
        /*1002*/ 	.byte	0x3f
	.zero		1


	//   ....[36]....
        /*1004*/ 	.word	0x00010470
        /*1008*/ 	.word	0x00000007
        /*100c*/ 	.word	0x00028830
        /*1010*/ 	.short	0x010a
        /*1012*/ 	.byte	0x3f
	.zero		1


	//   ....[37]....
        /*1014*/ 	.word	0x000108f0
        /*1018*/ 	.word	0x00000007
        /*101c*/ 	.word	0x00028850
        /*1020*/ 	.short	0x010a
        /*1022*/ 	.byte	0x3f
	.zero		1


	//   ....[38]....
        /*1024*/ 	.word	0x00010930
        /*1028*/ 	.word	0x00000007
        /*102c*/ 	.word	0x00028850
        /*1030*/ 	.short	0x010a
        /*1032*/ 	.byte	0x3f
	.zero		1


	//   ....[39]....
        /*1034*/ 	.word	0x00012e80
        /*1038*/ 	.word	0x00000000
        /*103c*/ 	.word	0x00000000
        /*1040*/ 	.short	0x0101
        /*1042*/ 	.byte	0x3f
	.zero		1


	//   ....[40]....
        /*1044*/ 	.word	0x00013100
        /*1048*/ 	.word	0x0000000d
        /*104c*/ 	.word	0x00000000
        /*1050*/ 	.short	0x0101
        /*1052*/ 	.byte	0x3f
	.zero		1


	//   ....[41]....
        /*1054*/ 	.word	0x00013810
        /*1058*/ 	.word	0x00000006
        /*105c*/ 	.word	0x00028830
        /*1060*/ 	.short	0x010a
        /*1062*/ 	.byte	0x3f
	.zero		1


	//   ....[42]....
        /*1064*/ 	.word	0x00013860
        /*1068*/ 	.word	0x00000006
        /*106c*/ 	.word	0x00028830
        /*1070*/ 	.short	0x010a
        /*1072*/ 	.byte	0x3f
	.zero		1


	//   ....[43]....
        /*1074*/ 	.word	0x00013cb0
        /*1078*/ 	.word	0x00000007
        /*107c*/ 	.word	0x00028850
        /*1080*/ 	.short	0x010a
        /*1082*/ 	.byte	0x3f
	.zero		1


	//   ....[44]....
        /*1084*/ 	.word	0x00013cf0
        /*1088*/ 	.word	0x00000007
        /*108c*/ 	.word	0x00028850
        /*1090*/ 	.short	0x010a
        /*1092*/ 	.byte	0x3f
	.zero		1


	//   ....[45]....
        /*1094*/ 	.word	0x00015310
        /*1098*/ 	.word	0x0000001b
        /*109c*/ 	.word	0x00000000
        /*10a0*/ 	.short	0x0101
        /*10a2*/ 	.byte	0x3f
	.zero		1


	//   ....[46]....
        /*10a4*/ 	.word	0x00015b90
        /*10a8*/ 	.word	0x00000009
        /*10ac*/ 	.word	0x00000000
        /*10b0*/ 	.short	0x0101
        /*10b2*/ 	.byte	0x3f
	.zero		1


	//   ....[47]....
        /*10b4*/ 	.word	0x000161e0
        /*10b8*/ 	.word	0x0000000d
        /*10bc*/ 	.word	0x00028850
        /*10c0*/ 	.short	0x010a
        /*10c2*/ 	.byte	0x3f
	.zero		1


	//   ....[48]....
        /*10c4*/ 	.word	0x00016260
        /*10c8*/ 	.word	0x0000000d
        /*10cc*/ 	.word	0x00028850
        /*10d0*/ 	.short	0x010a
        /*10d2*/ 	.byte	0x3f
	.zero		1


	//   ....[49]....
        /*10d4*/ 	.word	0x00016880
        /*10d8*/ 	.word	0x00000004
        /*10dc*/ 	.word	0x00000000
        /*10e0*/ 	.short	0x0101
        /*10e2*/ 	.byte	0x3f
	.zero		1


	//   ....[50]....
        /*10e4*/ 	.word	0x00017d90
        /*10e8*/ 	.word	0x00000000
        /*10ec*/ 	.word	0x00000000
        /*10f0*/ 	.short	0x0101
        /*10f2*/ 	.byte	0x3f
	.zero		1


	//   ....[51]....
        /*10f4*/ 	.word	0x0001a230
        /*10f8*/ 	.word	0x00000016
        /*10fc*/ 	.word	0x00028820
        /*1100*/ 	.short	0x010a
        /*1102*/ 	.byte	0x3f
	.zero		1


	//   ....[52]....
        /*1104*/ 	.word	0x0001a2c0
        /*1108*/ 	.word	0x00000007
        /*110c*/ 	.word	0x000288a0
        /*1110*/ 	.short	0x010a
        /*1112*/ 	.byte	0x3f
	.zero		1


	//   ....[53]....
        /*1114*/ 	.word	0x0001a620
        /*1118*/ 	.word	0x00000007
        /*111c*/ 	.word	0x000288c0
        /*1120*/ 	.short	0x010a
        /*1122*/ 	.byte	0x3f
	.zero		1


	//   ....[54]....
        /*1124*/ 	.word	0x0001aa50
        /*1128*/ 	.word	0x0000000a
        /*112c*/ 	.word	0x000288a0
        /*1130*/ 	.short	0x010a
        /*1132*/ 	.byte	0x3f
	.zero		1


	//   ....[55]....
        /*1134*/ 	.word	0x0001ad90
        /*1138*/ 	.word	0x0000000a
        /*113c*/ 	.word	0x000288c0
        /*1140*/ 	.short	0x010a
        /*1142*/ 	.byte	0x3f
	.zero		1


	//   ....[56]....
        /*1144*/ 	.word	0x0001bc00
        /*1148*/ 	.word	0x00000007
        /*114c*/ 	.word	0x00028840
        /*1150*/ 	.short	0x010a
        /*1152*/ 	.byte	0x3f
	.zero		1


	//   ....[57]....
        /*1154*/ 	.word	0x0001c380
        /*1158*/ 	.word	0x00000007
        /*115c*/ 	.word	0x00028830
        /*1160*/ 	.short	0x0107
        /*1162*/ 	.byte	0x3f
	.zero		1


	//   ....[58]....
        /*1164*/ 	.word	0x0001c450
        /*1168*/ 	.word	0x00000007
        /*116c*/ 	.word	0x00028830
        /*1170*/ 	.short	0x0101
        /*1172*/ 	.byte	0x3f
	.zero		1


	//   ....[59]....
        /*1174*/ 	.word	0x0001cf80
        /*1178*/ 	.word	0x00000016
        /*117c*/ 	.word	0x00028800
        /*1180*/ 	.short	0x0107
        /*1182*/ 	.byte	0x3f
	.zero		1


	//   ....[60]....
        /*1184*/ 	.word	0x0001d090
        /*1188*/ 	.word	0x00000016
        /*118c*/ 	.word	0x00028800
        /*1190*/ 	.short	0x0101
        /*1192*/ 	.byte	0x3f
	.zero		1


	//   ....[61]....
        /*1194*/ 	.word	0x0001d0b0
        /*1198*/ 	.word	0x00000016
        /*119c*/ 	.word	0x00028820
        /*11a0*/ 	.short	0x010a
        /*11a2*/ 	.byte	0x3f
	.zero		1


	//   ....[62]....
        /*11a4*/ 	.word	0x0001d450
        /*11a8*/ 	.word	0x00000006
        /*11ac*/ 	.word	0x00028840
        /*11b0*/ 	.short	0x010a
        /*11b2*/ 	.byte	0x3f
	.zero		1


	//   ....[63]....
        /*11b4*/ 	.word	0x0001d970
        /*11b8*/ 	.word	0x00000006
        /*11bc*/ 	.word	0x00028830
        /*11c0*/ 	.short	0x0107
        /*11c2*/ 	.byte	0x3f
	.zero		1


	//   ....[64]....
        /*11c4*/ 	.word	0x0001da30
        /*11c8*/ 	.word	0x00000006
        /*11cc*/ 	.word	0x00028830
        /*11d0*/ 	.short	0x0101
        /*11d2*/ 	.byte	0x3f
	.zero		1


	//   ....[65]....
        /*11d4*/ 	.word	0x0001da90
        /*11d8*/ 	.word	0x00000006
        /*11dc*/ 	.word	0x00028860
        /*11e0*/ 	.short	0x010a
        /*11e2*/ 	.byte	0x3f
	.zero		1


	//   ....[66]....
        /*11e4*/ 	.word	0x0001dfd0
        /*11e8*/ 	.word	0x00000006
        /*11ec*/ 	.word	0x00028850
        /*11f0*/ 	.short	0x0107
        /*11f2*/ 	.byte	0x3f
	.zero		1


	//   ....[67]....
        /*11f4*/ 	.word	0x0001e180
        /*11f8*/ 	.word	0x00000006
        /*11fc*/ 	.word	0x00028850
        /*1200*/ 	.short	0x0101
        /*1202*/ 	.byte	0x3f
	.zero		1


	//   ....[68]....
        /*1204*/ 	.word	0x0001e390
        /*1208*/ 	.word	0x00000000
        /*120c*/ 	.word	0x00028860
        /*1210*/ 	.short	0x010a
        /*1212*/ 	.byte	0x3f
	.zero		1


	//   ....[69]....
        /*1214*/ 	.word	0x0001e8c0
        /*1218*/ 	.word	0x00000000
        /*121c*/ 	.word	0x00028850
        /*1220*/ 	.short	0x0107
        /*1222*/ 	.byte	0x3f
	.zero		1


	//   ....[70]....
        /*1224*/ 	.word	0x0001e980
        /*1228*/ 	.word	0x00000000
        /*122c*/ 	.word	0x00028850
        /*1230*/ 	.short	0x0101
        /*1232*/ 	.byte	0x3f
	.zero		1


	//   ....[71]....
        /*1234*/ 	.word	0x0001f6b0
        /*1238*/ 	.word	0x00000004
        /*123c*/ 	.word	0x00028820
        /*1240*/ 	.short	0x010a
        /*1242*/ 	.byte	0x3f
	.zero		1


	//   ....[72]....
        /*1244*/ 	.word	0x0001f820
        /*1248*/ 	.word	0x00000005
        /*124c*/ 	.word	0x00028840
        /*1250*/ 	.short	0x010a
        /*1252*/ 	.byte	0x3f
	.zero		1


	//   ....[73]....
        /*1254*/ 	.word	0x0001f8c0
        /*1258*/ 	.word	0x00000019
        /*125c*/ 	.word	0x00028840
        /*1260*/ 	.short	0x010a
        /*1262*/ 	.byte	0x3f
	.zero		1


	//   ....[74]....
        /*1264*/ 	.word	0x0001f900
        /*1268*/ 	.word	0x00000005
        /*126c*/ 	.word	0x00028860
        /*1270*/ 	.short	0x010a
        /*1272*/ 	.byte	0x3f
	.zero		1


	//   ....[75]....
        /*1274*/ 	.word	0x0001f940
        /*1278*/ 	.word	0x00000019
        /*127c*/ 	.word	0x00028860
        /*1280*/ 	.short	0x010a
        /*1282*/ 	.byte	0x3f
	.zero		1


	//   ....[76]....
        /*1284*/ 	.word	0x0001f9a0
        /*1288*/ 	.word	0x0000005b
        /*128c*/ 	.word	0x00028890
        /*1290*/ 	.short	0x010a
        /*1292*/ 	.byte	0x3f
	.zero		1


	//   ....[77]....
        /*1294*/ 	.word	0x0001feb0
        /*1298*/ 	.word	0x0000005b
        /*129c*/ 	.word	0x00028890
        /*12a0*/ 	.short	0x010a
        /*12a2*/ 	.byte	0x3f
	.zero		1


	//   ....[78]....
        /*12a4*/ 	.word	0x000203c0
        /*12a8*/ 	.word	0x0000005b
        /*12ac*/ 	.word	0x00028890
        /*12b0*/ 	.short	0x010a
        /*12b2*/ 	.byte	0x3f
	.zero		1


	//   ....[79]....
        /*12b4*/ 	.word	0x00020890
        /*12b8*/ 	.word	0x0000005b
        /*12bc*/ 	.word	0x000288b0
        /*12c0*/ 	.short	0x010a
        /*12c2*/ 	.byte	0x3f
	.zero		1


	//   ....[80]....
        /*12c4*/ 	.word	0x00021090
        /*12c8*/ 	.word	0x00000012
        /*12cc*/ 	.word	0x00028800
        /*12d0*/ 	.short	0x010a
        /*12d2*/ 	.byte	0x3f
	.zero		1


	//   ....[81]....
        /*12d4*/ 	.word	0x00021bf0
        /*12d8*/ 	.word	0x00000012
        /*12dc*/ 	.word	0x00028800
        /*12e0*/ 	.short	0x010a
        /*12e2*/ 	.byte	0x3f
	.zero		1


	//   ....[82]....
        /*12e4*/ 	.word	0x00021c40
        /*12e8*/ 	.word	0x00000000
        /*12ec*/ 	.word	0x00028830
        /*12f0*/ 	.short	0x010a
        /*12f2*/ 	.byte	0x3f
	.zero		1


	//   ....[83]....
        /*12f4*/ 	.word	0x00021c90
        /*12f8*/ 	.word	0x00000007
        /*12fc*/ 	.word	0x00028830
        /*1300*/ 	.short	0x010a
        /*1302*/ 	.byte	0x3f
	.zero		1


	//   ....[84]....
        /*1304*/ 	.word	0x00021ce0
        /*1308*/ 	.word	0x00000007
        /*130c*/ 	.word	0x00028850
        /*1310*/ 	.short	0x010a
        /*1312*/ 	.byte	0x3f
	.zero		1


	//   ....[85]....
        /*1314*/ 	.word	0x00021d30
        /*1318*/ 	.word	0x00000006
        /*131c*/ 	.word	0x00028830
        /*1320*/ 	.short	0x010a
        /*1322*/ 	.byte	0x3f
	.zero		1


	//   ....[86]....
        /*1324*/ 	.word	0x00021d80
        /*1328*/ 	.word	0x00000007
        /*132c*/ 	.word	0x00028850
        /*1330*/ 	.short	0x010a
        /*1332*/ 	.byte	0x3f
	.zero		1


	//   ....[87]....
        /*1334*/ 	.word	0x00021dd0
        /*1338*/ 	.word	0x0000000d
        /*133c*/ 	.word	0x00028850
        /*1340*/ 	.short	0x010a
        /*1342*/ 	.byte	0x3f
	.zero		1


	//   ....[88]....
        /*1344*/ 	.word	0x000223a0
        /*1348*/ 	.word	0x00000016
        /*134c*/ 	.word	0x00028820
        /*1350*/ 	.short	0x010a
        /*1352*/ 	.byte	0x3f
	.zero		1


	//   ....[89]....
        /*1354*/ 	.word	0x000223f0
        /*1358*/ 	.word	0x00000007
        /*135c*/ 	.word	0x000288a0
        /*1360*/ 	.short	0x010a
        /*1362*/ 	.byte	0x3f
	.zero		1


	//   ....[90]....
        /*1364*/ 	.word	0x00022440
        /*1368*/ 	.word	0x00000007
        /*136c*/ 	.word	0x000288c0
        /*1370*/ 	.short	0x010a
        /*1372*/ 	.byte	0x3f
	.zero		1


	//   ....[91]....
        /*1374*/ 	.word	0x00022490
        /*1378*/ 	.word	0x0000000a
        /*137c*/ 	.word	0x000288a0
        /*1380*/ 	.short	0x010a
        /*1382*/ 	.byte	0x3f
	.zero		1


	//   ....[92]....
        /*1384*/ 	.word	0x000224e0
        /*1388*/ 	.word	0x0000000a
        /*138c*/ 	.word	0x000288c0
        /*1390*/ 	.short	0x010a
        /*1392*/ 	.byte	0x3f
	.zero		1


	//   ....[93]....
        /*1394*/ 	.word	0x00022600
        /*1398*/ 	.word	0x00000007
        /*139c*/ 	.word	0x00028840
        /*13a0*/ 	.short	0x010a
        /*13a2*/ 	.byte	0x3f
	.zero		1


	//   ....[94]....
        /*13a4*/ 	.word	0x00023bb0
        /*13a8*/ 	.word	0x00000016
        /*13ac*/ 	.word	0x00028820
        /*13b0*/ 	.short	0x010a
        /*13b2*/ 	.byte	0x3f
	.zero		1


	//   ....[95]....
        /*13b4*/ 	.word	0x00023c00
        /*13b8*/ 	.word	0x00000006
        /*13bc*/ 	.word	0x00028840
        /*13c0*/ 	.short	0x010a
        /*13c2*/ 	.byte	0x3f
	.zero		1


	//   ....[96]....
        /*13c4*/ 	.word	0x00024580
        /*13c8*/ 	.word	0x00000006
        /*13cc*/ 	.word	0x00028860
        /*13d0*/ 	.short	0x010a
        /*13d2*/ 	.byte	0x3f
	.zero		1


	//   ....[97]....
        /*13d4*/ 	.word	0x00024ff0
        /*13d8*/ 	.word	0x00000000
        /*13dc*/ 	.word	0x00028860
        /*13e0*/ 	.short	0x010a
        /*13e2*/ 	.byte	0x3f
	.zero		1


	//   ....[98]....
        /*13e4*/ 	.word	0x00026360
        /*13e8*/ 	.word	0x00000004
        /*13ec*/ 	.word	0x00028820
        /*13f0*/ 	.short	0x010a
        /*13f2*/ 	.byte	0x3f
	.zero		1


	//   ....[99]....
        /*13f4*/ 	.word	0x00026500
        /*13f8*/ 	.word	0x00000005
        /*13fc*/ 	.word	0x00028840
        /*1400*/ 	.short	0x010a
        /*1402*/ 	.byte	0x3f
	.zero		1


	//   ....[100]....
        /*1404*/ 	.word	0x00026550
        /*1408*/ 	.word	0x00000019
        /*140c*/ 	.word	0x00028840
        /*1410*/ 	.short	0x010a
        /*1412*/ 	.byte	0x3f
	.zero		1


	//   ....[101]....
        /*1414*/ 	.word	0x000265a0
        /*1418*/ 	.word	0x00000005
        /*141c*/ 	.word	0x00028860
        /*1420*/ 	.short	0x010a
        /*1422*/ 	.byte	0x3f
	.zero		1


	//----- nvinfo : EIATTR_NUM_MBARRIERS
	.align		4
.L_1085:
        /*1424*/ 	.byte	0x03, 0x38
        /*1426*/ 	.short	0x0016


	//----- nvinfo : EIATTR_EXIT_INSTR_OFFSETS
	.align		4
        /*1428*/ 	.byte	0x04, 0x1c
        /*142a*/ 	.short	(.L_1087 - .L_1086)


	//   ....[0]....
.L_1086:
        /*142c*/ 	.word	0x0001f990


	//----- nvinfo : EIATTR_MAX_THREADS
	.align		4
.L_1087:
        /*1430*/ 	.byte	0x04, 0x05
        /*1432*/ 	.short	(.L_1089 - .L_1088)
.L_1088:
        /*1434*/ 	.word	0x00000180
        /*1438*/ 	.word	0x00000001
        /*143c*/ 	.word	0x00000001


	//----- nvinfo : EIATTR_CRS_STACK_SIZE
	.align		4
.L_1089:
        /*1440*/ 	.byte	0x04, 0x1e
        /*1442*/ 	.short	(.L_1091 - .L_1090)
.L_1090:
        /*1444*/ 	.word	0x00000000


	//----- nvinfo : EIATTR_CBANK_PARAM_SIZE
	.align		4
.L_1091:
        /*1448*/ 	.byte	0x03, 0x19
        /*144a*/ 	.short	0x0af0


	//----- nvinfo : EIATTR_PARAM_CBANK
	.align		4
        /*144c*/ 	.byte	0x04, 0x0a
        /*144e*/ 	.short	(.L_1093 - .L_1092)
	.align		4
.L_1092:
        /*1450*/ 	.word	index@(.nv.constant0._ZN7cutlass13device_kernelIN5flash11enable_sm90INS1_16FlashAttnFwdSm90INS1_25CollectiveMainloopFwdSm90ILi2EN4cute5tupleIJNS5_1CILi1EEES8_S8_EEENS6_IJNS7_ILi128EEESA_SA_EEELi128ENS_6half_tEfNS_4arch4Sm90ELb1ELb0ELb1ELb1ELb1ELb1ELb0ELb1ELb1ELb1ELb0ELb0EEENS1_21CollectiveEpilogueFwdISB_S9_SC_SE_Li256ELb1ELb1ELb0ELb0EEENS1_36VarlenDynamicPersistentTileSchedulerILi128ELi128ELi256ELi128ELb0ELb1ELb1ELb1ELb1ELb1EEEEEEEEEvNT_6ParamsE)
        /*1454*/ 	.short	0x0210
        /*1456*/ 	.short	0x0af0


	//----- nvinfo : EIATTR_SW_WAR
	.align		4
.L_1093:
        /*1458*/ 	.byte	0x04, 0x36
        /*145a*/ 	.short	(.L_1095 - .L_1094)
.L_1094:
        /*145c*/ 	.word	0x00000008
.L_1095:


//--------------------- .nv.info._ZN7cutlass13device_kernelIN5flash11enable_sm90INS1_16FlashAttnFwdSm90INS1_25CollectiveMainloopFwdSm90ILi2EN4cute5tupleIJNS5_1CILi1EEES8_S8_EEENS6_IJNS7_ILi192EEENS7_ILi128EEENS7_ILi96EEEEEELi96ENS_6half_tEfNS_4arch4Sm90ELb0ELb0ELb1ELb0ELb1ELb0ELb0ELb0ELb1ELb1ELb0ELb0EEENS1_21CollectiveEpilogueFwdINS6_IJSA_SC_SB_EEES9_SE_SG_Li384ELb0ELb1ELb0ELb0EEENS1_29StaticPersistentTileSchedulerILb0EEEEEEEEEvNT_6ParamsE --------------------------
	.section	.nv.info._ZN7cutlass13device_kernelIN5flash11enable_sm90INS1_16FlashAttnFwdSm90INS1_25CollectiveMainloopFwdSm90ILi2EN4cute5tupleIJNS5_1CILi1EEES8_S8_EEENS6_IJNS7_ILi192EEENS7_ILi128EEENS7_ILi96EEEEEELi96ENS_6half_tEfNS_4arch4Sm90ELb0ELb0ELb1ELb0ELb1ELb0ELb0ELb0ELb1ELb1ELb0ELb0EEENS1_21CollectiveEpilogueFwdINS6_IJSA_SC_SB_EEES9_SE_SG_Li384ELb0ELb1ELb0ELb0EEENS1_29StaticPersistentTileSchedulerILb0EEEEEEEEEvNT_6ParamsE,"",@"SHT_CUDA_INFO"
	.sectionflags	@""
	.align	4


	//----- nvinfo : EIATTR_CUDA_API_VERSION
	.align		4
        /*0000*/ 	.byte	0x04, 0x37
        /*0002*/ 	.short	(.L_1097 - .L_1096)
.L_1096:
        /*0004*/ 	.word	0x00000082


	//----- nvinfo : EIATTR_KPARAM_INFO
	.align		4
.L_1097:
        /*0008*/ 	.byte	0x04, 0x17
        /*000a*/ 	.short	(.L_1099 - .L_1098)
.L_1098:
        /*000c*/ 	.word	0x00000000
        /*0010*/ 	.short	0x0000
        /*0012*/ 	.short	0x0070
        /*0014*/ 	.byte	0x00, 0xf0, 0x01, 0x28


	//----- nvinfo : EIATTR_SPARSE_MMA_MASK
	.align		4
.L_1099:
        /*0018*/ 	.byte	0x03, 0x50
        /*001a*/ 	.short	0x0000


	//----- nvinfo : EIATTR_MAXREG_COUNT
	.align		4
        /*001c*/ 	.byte	0x03, 0x1b
        /*001e*/ 	.short	0x0080


	//----- nvinfo : EIATTR_NUM_BARRIERS
	.align		4
        /*0020*/ 	.byte	0x02, 0x4c
        /*0022*/ 	.byte	0x10
	.zero		1


	//----- nvinfo : EIATTR_EXTERNS
	.align		4
        /*0024*/ 	.byte	0x04, 0x0f
        /*0026*/ 	.short	(.L_1101 - .L_1100)


	//   ....[0]....
	.align		4
.L_1100:
        /*0028*/ 	.word	index@(__assertfail)


	//----- nvinfo : EIATTR_ANNOTATIONS
	.align		4
.L_1101:
        /*002c*/ 	.byte	0x04, 0x55
        /*002e*/ 	.short	(.L_1103 - .L_1102)


	//   ....[0]....
.L_1102:
        /* <DEDUP_REMOVED lines=9> */


	//----- nvinfo : EIATTR_MERCURY_ISA_VERSION
	.align		4
.L_1103:
        /*00a8*/ 	.byte	0x03, 0x5f
        /*00aa*/ 	.short	0x0101


	//----- nvinfo : EIATTR_INT_WARP_WIDE_INSTR_OFFSETS
	.align		4
        /*00ac*/ 	.byte	0x04, 0x31
        /*00ae*/ 	.short	(.L_1105 - .L_1104)


	//   ....[0]....
.L_1104:
        /*00b0*/ 	.word	0x000000c0


	//   ....[1]....
        /*00b4*/ 	.word	0x000000d0


	//   ....[2]....
        /*00b8*/ 	.word	0x00000170


	//----- nvinfo : EIATTR_COOP_GROUP_MASK_REGIDS
	.align		4
.L_1105:
        /*00bc*/ 	.byte	0x04, 0x29
        /*00be*/ 	.short	(.L_1107 - .L_1106)


	//   ....[0]....
.L_1106:
        /*00c0*/ 	.word	0xffffffff


	//   ....[1]....
        /*00c4*/ 	.word	0xffffffff


	//   ....[2]....
        /*00c8*/ 	.word	0xffffffff


	//   ....[3]....
        /*00cc*/ 	.word	0xffffffff


	//   ....[4]....
        /*00d0*/ 	.word	0xffffffff


	//   ....[5]....
        /*00d4*/ 	.word	0xffffffff


	//   ....[6]....
        /*00d8*/ 	.word	0xffffffff


	//   ....[7]....
        /*00dc*/ 	.word	0xffffffff


	//   ....[8]....
        /*00e0*/ 	.word	0xffffffff


	//   ....[9]....
        /*00e4*/ 	.word	0xffffffff


	//   ....[10]....
        /*00e8*/ 	.word	0xffffffff


	//   ....[11]....
        /*00ec*/ 	.word	0xffffffff


	//   ....[12]....
        /*00f0*/ 	.word	0xffffffff


	//   ....[13]....
        /*00f4*/ 	.word	0xffffffff


	//   ....[14]....
        /*00f8*/ 	.word	0xffffffff


	//   ....[15]....
        /*00fc*/ 	.word	0xffffffff


	//   ....[16]....
        /*0100*/ 	.word	0xffffffff


	//   ....[17]....
        /*0104*/ 	.word	0xffffffff


	//   ....[18]....
        /*0108*/ 	.word	0xffffffff


	//   ....[19]....
        /*010c*/ 	.word	0xffffffff


	//   ....[20]....
        /*0110*/ 	.word	0xffffffff


	//   ....[21]....
        /*0114*/ 	.word	0xffffffff


	//   ....[22]....
        /*0118*/ 	.word	0xffffffff


	//   ....[23]....
        /*011c*/ 	.word	0xffffffff


	//   ....[24]....
        /*0120*/ 	.word	0xffffffff


	//   ....[25]....
        /*0124*/ 	.word	0xffffffff


	//   ....[26]....
        /*0128*/ 	.word	0xffffffff


	//   ....[27]....
        /*012c*/ 	.word	0xffffffff


	//   ....[28]....
        /*0130*/ 	.word	0xffffffff


	//   ....[29]....
        /*0134*/ 	.word	0xffffffff


	//   ....[30]....
        /*0138*/ 	.word	0xffffffff


	//   ....[31]....
        /*013c*/ 	.word	0xffffffff


	//   ....[32]....
        /*0140*/ 	.word	0xffffffff


	//   ....[33]....
        /*0144*/ 	.word	0xffffffff


	//   ....[34]....
        /*0148*/ 	.word	0xffffffff


	//   ....[35]....
        /*014c*/ 	.word	0xffffffff


	//   ....[36]....
        /*0150*/ 	.word	0xffffffff


	//   ....[37]....
        /*0154*/ 	.word	0xffffffff


	//   ....[38]....
        /*0158*/ 	.word	0xffffffff


	//   ....[39]....
        /*015c*/ 	.word	0xffffffff


	//   ....[40]....
        /*0160*/ 	.word	0xffffffff


	//   ....[41]....
        /*0164*/ 	.word	0xffffffff


	//   ....[42]....
        /*0168*/ 	.word	0xffffffff


	//   ....[43]....
        /*016c*/ 	.word	0xffffffff


	//   ....[44]....
        /*0170*/ 	.word	0xffffffff


	//   ....[45]....
        /*0174*/ 	.word	0xffffffff


	//   ....[46]....
        /*0178*/ 	.word	0xffffffff


	//   ....[47]....
        /*017c*/ 	.word	0xffffffff


	//   ....[48]....
        /*0180*/ 	.word	0xffffffff


	//   ....[49]....
        /*0184*/ 	.word	0xffffffff


	//   ....[50]....
        /*0188*/ 	.word	0xffffffff


	//   ....[51]....
        /*018c*/ 	.word	0xffffffff


	//   ....[52]....
        /*0190*/ 	.word	0xffffffff


	//   ....[53]....
        /*0194*/ 	.word	0xffffffff


	//   ....[54]....
        /*0198*/ 	.word	0xffffffff


	//   ....[55]....
        /*019c*/ 	.word	0xffffffff


	//   ....[56]....
        /*01a0*/ 	.word	0xffffffff


	//   ....[57]....
        /*01a4*/ 	.word	0xffffffff


	//   ....[58]....
        /*01a8*/ 	.word	0xffffffff


	//   ....[59]....
        /*01ac*/ 	.word	0xffffffff


	//   ....[60]....
        /*01b0*/ 	.word	0xffffffff


	//   ....[61]....
        /*01b4*/ 	.word	0xffffffff


	//   ....[62]....
        /*01b8*/ 	.word	0xffffffff


	//   ....[63]....
        /*01bc*/ 	.word	0xffffffff


	//   ....[64]....
        /*01c0*/ 	.word	0xffffffff


	//   ....[65]....
        /*01c4*/ 	.word	0xffffffff


	//   ....[66]....
        /*01c8*/ 	.word	0xffffffff


	//   ....[67]....
        /*01cc*/ 	.word	0xffffffff


	//   ....[68]....
        /*01d0*/ 	.word	0xffffffff


	//   ....[69]....
        /*01d4*/ 	.word	0xffffffff


	//   ....[70]....
        /*01d8*/ 	.word	0xffffffff


	//   ....[71]....
        /*01dc*/ 	.word	0xffffffff


	//   ....[72]....
        /*01e0*/ 	.word	0xffffffff


	//   ....[73]....
        /*01e4*/ 	.word	0xffffffff


	//   ....[74]....
        /*01e8*/ 	.word	0x0500000f


	//   ....[75]....
        /*01ec*/ 	.word	0x0500000f


	//   ....[76]....
        /*01f0*/ 	.word	0x0500000f


	//   ....[77]....
        /*01f4*/ 	.word	0x0500000f


	//   ....[78]....
        /*01f8*/ 	.word	0x0500000f


	//   ....[79]....
        /*01fc*/ 	.word	0x0500000f


	//   ....[80]....
        /*0200*/ 	.word	0x0500000f


	//   ....[81]....
        /*0204*/ 	.word	0x0500000f


	//   ....[82]....
        /*0208*/ 	.word	0x0500000f


	//   ....[83]....
        /*020c*/ 	.word	0x0500000f


	//   ....[84]....
        /*0210*/ 	.word	0x0500000f


	//   ....[85]....
        /*0214*/ 	.word	0x0500000f


	//   ....[86]....
        /*0218*/ 	.word	0x0500000f


	//   ....[87]....
        /*021c*/ 	.word	0x0500000f


	//   ....[88]....
        /*0220*/ 	.word	0x0500000f


	//   ....[89]....
        /*0224*/ 	.word	0x0500000f


	//   ....[90]....
        /*0228*/ 	.word	0x0500000f


	//   ....[91]....
        /*022c*/ 	.word	0x0500000f


	//   ....[92]....
        /*0230*/ 	.word	0x0500000f


	//   ....[93]....
        /*0234*/ 	.word	0x0500000f


	//   ....[94]....
        /*0238*/ 	.word	0x0500000f


	//   ....[95]....
        /*023c*/ 	.word	0x0500000f


	//   ....[96]....
        /*0240*/ 	.word	0x0500000f


	//   ....[97]....
        /*0244*/ 	.word	0x0500000f


	//   ....[98]....
        /*0248*/ 	.word	0x0500000f


	//   ....[99]....
        /*024c*/ 	.word	0x0500000f


	//   ....[100]....
        /*0250*/ 	.word	0x0500000f


	//   ....[101]....
        /*0254*/ 	.word	0x0500000f


	//   ....[102]....
        /*0258*/ 	.word	0x0500000f


	//   ....[103]....
        /*025c*/ 	.word	0x0500000f


	//   ....[104]....
        /*0260*/ 	.word	0x0500000f


	//   ....[105]....
        /*0264*/ 	.word	0x0500000f


	//   ....[106]....
        /*0268*/ 	.word	0x0500000f


	//   ....[107]....
        /*026c*/ 	.word	0x0500000f


	//   ....[108]....
        /*0270*/ 	.word	0x0500000f


	//   ....[109]....
        /*0274*/ 	.word	0x0500000f


	//   ....[110]....
        /*0278*/ 	.word	0x0500000f


	//   ....[111]....
        /*027c*/ 	.word	0x0500000f


	//   ....[112]....
        /*0280*/ 	.word	0x0500000f


	//   ....[113]....
        /*0284*/ 	.word	0x0500000f


	//   ....[114]....
        /*0288*/ 	.word	0x0500000f


	//   ....[115]....
        /*028c*/ 	.word	0x0500000f


	//   ....[116]....
        /*0290*/ 	.word	0x0500000f


	//   ....[117]....
        /*0294*/ 	.word	0x0500000f


	//   ....[118]....
        /*0298*/ 	.word	0x0500000f


	//   ....[119]....
        /*029c*/ 	.word	0x0500000f


	//----- nvinfo : EIATTR_COOP_GROUP_INSTR_OFFSETS
	.align		4
.L_1107:
        /*02a0*/ 	.byte	0x04, 0x28
        /*02a2*/ 	.short	(.L_1109 - .L_1108)


	//   ....[0]....
.L_1108:
        /*02a4*/ 	.word	0x00000080


	//   ....[1]....
        /*02a8*/ 	.word	0x00000090


	//   ....[2]....
        /*02ac*/ 	.word	0x000002d0


	//   ....[3]....
        /*02b0*/ 	.word	0x00000430


	//   ....[4]....
        /*02b4*/ 	.word	0x00000550


	//   ....[5]....
        /*02b8*/ 	.word	0x000006b0


	//   ....[6]....
        /*02bc*/ 	.word	0x00000e60


	//   ....[7]....
        /*02c0*/ 	.word	0x00002910


	//   ....[8]....
        /*02c4*/ 	.word	0x00002990


	//   ....[9]....
        /*02c8*/ 	.word	0x00002ea0


	//   ....[10]....
        /*02cc*/ 	.word	0x00002f30


	//   ....[11]....
        /*02d0*/ 	.word	0x00003b30


	//   ....[12]....
        /*02d4*/ 	.word	0x00005200


	//   ....[13]....
        /*02d8*/ 	.word	0x00005230


	//   ....[14]....
        /*02dc*/ 	.word	0x00005260


	//   ....[15]....
        /*02e0*/ 	.word	0x00005270


	//   ....[16]....
        /*02e4*/ 	.word	0x000065d0


	//   ....[17]....
        /*02e8*/ 	.word	0x000066e0


	//   ....[18]....
        /*02ec*/ 	.word	0x00006740


	//   ....[19]....
        /*02f0*/ 	.word	0x00006820


	//   ....[20]....
        /*02f4*/ 	.word	0x00006840


	//   ....[21]....
        /*02f8*/ 	.word	0x00007690


	//   ....[22]....
        /*02fc*/ 	.word	0x000076f0


	//   ....[23]....
        /*0300*/ 	.word	0x00007720


	//   ....[24]....
        /*0304*/ 	.word	0x00007750


	//   ....[25]....
        /*0308*/ 	.word	0x00007cc0


	//   ....[26]....
        /*030c*/ 	.word	0x00007d00


	//   ....[27]....
        /*0310*/ 	.word	0x00007e10


	//   ....[28]....
        /*0314*/ 	.word	0x00007e50


	//   ....[29]....
        /*0318*/ 	.word	0x00009060


	//   ....[30]....
        /*031c*/ 	.word	0x00009080


	//   ....[31]....
        /*0320*/ 	.word	0x00009090


	//   ....[32]....
        /*0324*/ 	.word	0x00009140


	//   ....[33]....
        /*0328*/ 	.word	0x00009160


	//   ....[34]....
        /*032c*/ 	.word	0x00009200


	//   ....[35]....
        /*0330*/ 	.word	0x00009220


	//   ....[36]....
        /*0334*/ 	.word	0x00009230


	//   ....[37]....
        /*0338*/ 	.word	0x00009a70


	//   ....[38]....
        /*033c*/ 	.word	0x00009a90


	//   ....[39]....
        /*0340*/ 	.word	0x00009ac0


	//   ....[40]....
        /*0344*/ 	.word	0x00009b70


	//   ....[41]....
        /*0348*/ 	.word	0x00009b80


	//   ....[42]....
        /*034c*/ 	.word	0x00009c30


	//   ....[43]....
        /*0350*/ 	.word	0x00009c40


	//   ....[44]....
        /*0354*/ 	.word	0x00009c50


	//   ....[45]....
        /*0358*/ 	.word	0x00009c60


	//   ....[46]....
        /*035c*/ 	.word	0x00009c70


	//   ....[47]....
        /*0360*/ 	.word	0x00009d40


	//   ....[48]....
        /*0364*/ 	.word	0x00009de0


	//   ....[49]....
        /*0368*/ 	.word	0x0000a4d0


	//   ....[50]....
        /*036c*/ 	.word	0x0000a4e0


	//   ....[51]....
        /*0370*/ 	.word	0x0000a500


	//   ....[52]....
        /*0374*/ 	.word	0x0000a580


	//   ....[53]....
        /*0378*/ 	.word	0x0000a590


	//   ....[54]....
        /*037c*/ 	.word	0x0000a5f0


	//   ....[55]....
        /*0380*/ 	.word	0x0000a620


	//   ....[56]....
        /*0384*/ 	.word	0x0000a660


	//   ....[57]....
        /*0388*/ 	.word	0x0000a910


	//   ....[58]....
        /*038c*/ 	.word	0x0000a930


	//   ....[59]....
        /*0390*/ 	.word	0x0000a9d0


	//   ....[60]....
        /*0394*/ 	.word	0x0000a9e0


	//   ....[61]....
        /*0398*/ 	.word	0x0000aa70


	//   ....[62]....
        /*039c*/ 	.word	0x0000aa80


	//   ....[63]....
        /*03a0*/ 	.word	0x0000aa90


	//   ....[64]....
        /*03a4*/ 	.word	0x0000ab20


	//   ....[65]....
        /*03a8*/ 	.word	0x0000afc0


	//   ....[66]....
        /*03ac*/ 	.word	0x0000afd0


	//   ....[67]....
        /*03b0*/ 	.word	0x0000b020


	//   ....[68]....
        /*03b4*/ 	.word	0x0000b060


	//   ....[69]....
        /*03b8*/ 	.word	0x0000b0c0


	//   ....[70]....
        /*03bc*/ 	.word	0x0000b0e0


	//   ....[71]....
        /*03c0*/ 	.word	0x0000b160


	//   ....[72]....
        /*03c4*/ 	.word	0x0000b180


	//   ....[73]....
        /*03c8*/ 	.word	0x0000b550


	//   ....[74]....
        /*03cc*/ 	.word	0x0000ba30


	//   ....[75]....
        /*03d0*/ 	.word	0x0000bb20


	//   ....[76]....
        /*03d4*/ 	.word	0x0000bbc0


	//   ....[77]....
        /*03d8*/ 	.word	0x0000bc30


	//   ....[78]....
        /*03dc*/ 	.word	0x0000bd40


	//   ....[79]....
        /*03e0*/ 	.word	0x0000bdb0


	//   ....[80]....
        /*03e4*/ 	.word	0x0000bec0


	//   ....[81]....
        /*03e8*/ 	.word	0x0000bf30


	//   ....[82]....
        /*03ec*/ 	.word	0x0000c030


	//   ....[83]....
        /*03f0*/ 	.word	0x0000c0c0


	//   ....[84]....
        /*03f4*/ 	.word	0x0000c130


	//   ....[85]....
        /*03f8*/ 	.word	0x0000c190


	//   ....[86]....
        /*03fc*/ 	.word	0x0000c2b0


	//   ....[87]....
        /*0400*/ 	.word	0x0000c310


	//   ....[88]....
        /*0404*/ 	.word	0x0000c420


	//   ....[89]....
        /*0408*/ 	.word	0x0000c480


	//   ....[90]....
        /*040c*/ 	.word	0x0000c570


	//   ....[91]....
        /*0410*/ 	.word	0x0000c650


	//   ....[92]....
        /*0414*/ 	.word	0x0000c730


	//   ....[93]....
        /*0418*/ 	.word	0x0000c7a0


	//   ....[94]....
        /*041c*/ 	.word	0x0000c870


	//   ....[95]....
        /*0420*/ 	.word	0x0000c9b0


	//   ....[96]....
        /*0424*/ 	.word	0x0000ca60


	//   ....[97]....
        /*0428*/ 	.word	0x0000cad0


	//   ....[98]....
        /*042c*/ 	.word	0x0000cbc0


	//   ....[99]....
        /*0430*/ 	.word	0x0000cc20


	//   ....[100]....
        /*0434*/ 	.word	0x0000ccf0


	//   ....[101]....
        /*0438*/ 	.word	0x0000cd50


	//   ....[102]....
        /*043c*/ 	.word	0x0000ce20


	//   ....[103]....
        /*0440*/ 	.word	0x0000cf10


	//   ....[104]....
        /*0444*/ 	.word	0x0000cfb0


	//   ....[105]....
        /*0448*/ 	.word	0x0000d010


	//   ....[106]....
        /*044c*/ 	.word	0x0000d110


	//   ....[107]....
        /*0450*/ 	.word	0x0000d170


	//   ....[108]....
        /*0454*/ 	.word	0x0000d270


	//   ....[109]....
        /*0458*/ 	.word	0x0000d2d0


	//   ....[110]....
        /*045c*/ 	.word	0x0000d3a0


	//   ....[111]....
        /*0460*/ 	.word	0x0000d4f0


	//   ....[112]....
        /*0464*/ 	.word	0x0000d590


	//   ....[113]....
        /*0468*/ 	.word	0x0000d620


	//   ....[114]....
        /*046c*/ 	.word	0x0000d720


	//   ....[115]....
        /*0470*/ 	.word	0x0000d780


	//   ....[116]....
        /*0474*/ 	.word	0x0000d870


	//   ....[117]....
        /*0478*/ 	.word	0x0000d8d0


	//   ....[118]....
        /*047c*/ 	.word	0x0000d990


	//   ....[119]....
        /*0480*/ 	.word	0x0000db00


	//----- nvinfo : EIATTR_REG_RECONFIG
	.align		4
.L_1109:
        /*0484*/ 	.byte	0x01, 0x54
	.zero		2


	//----- nvinfo : EIATTR_SYSCALL_OFFSETS
	.align		4
        /*0488*/ 	.byte	0x04, 0x46
        /*048a*/ 	.short	(.L_1111 - .L_1110)


	//   ....[0]....
.L_1110:
        /*048c*/ 	.word	0x00001190


	//   ....[1]....
        /*0490*/ 	.word	0x00008720


	//   ....[2]....
        /*0494*/ 	.word	0x00008860


	//   ....[3]....
        /*0498*/ 	.word	0x00008950


	//   ....[4]....
        /*049c*/ 	.word	0x00009590


	//----- nvinfo : EIATTR_MBARRIER_INSTR_OFFSETS
	.align		4
.L_1111:
        /*04a0*/ 	.byte	0x04, 0x39
        /*04a2*/ 	.short	(.L_1113 - .L_1112)


	//   ....[0]....
.L_1112:
        /*04a4*/ 	.word	0x00000180
        /*04a8*/ 	.word	0x000000ff
        /*04ac*/ 	.word	0x0002d800
        /*04b0*/ 	.short	0x0100
        /*04b2*/ 	.byte	0x08
	.zero		1


	//   ....[1]....
        /*04b4*/ 	.word	0x00000190
        /*04b8*/ 	.word	0x000000ff
        /*04bc*/ 	.word	0x0002d820
        /*04c0*/ 	.short	0x0100
        /*04c2*/ 	.byte	0x08
	.zero		1


	//   ....[2]....
        /*04c4*/ 	.word	0x00000280
        /*04c8*/ 	.word	0x000000ff
        /*04cc*/ 	.word	0x0002d830
        /*04d0*/ 	.short	0x0100
        /*04d2*/ 	.byte	0x08
	.zero		1


	//   ....[3]....
        /*04d4*/ 	.word	0x00000290
        /*04d8*/ 	.word	0x000000ff
        /*04dc*/ 	.word	0x0002d840
        /*04e0*/ 	.short	0x0100
        /*04e2*/ 	.byte	0x08
	.zero		1


	//   ....[4]....
        /*04e4*/ 	.word	0x000002a0
        /*04e8*/ 	.word	0x000000ff
        /*04ec*/ 	.word	0x0002d838
        /*04f0*/ 	.short	0x0100
        /*04f2*/ 	.byte	0x08
	.zero		1


	//   ....[5]....
        /*04f4*/ 	.word	0x000002b0
        /*04f8*/ 	.word	0x000000ff
        /*04fc*/ 	.word	0x0002d848
        /*0500*/ 	.short	0x0100
        /*0502*/ 	.byte	0x08
	.zero		1


	//   ....[6]....
        /*0504*/ 	.word	0x000003e0
        /*0508*/ 	.word	0x000000ff
        /*050c*/ 	.word	0x0002d850
        /*0510*/ 	.short	0x0100
        /*0512*/ 	.byte	0x08
	.zero		1


	//   ....[7]....
        /*0514*/ 	.word	0x000003f0
        /*0518*/ 	.word	0x000000ff
        /*051c*/ 	.word	0x0002d860
        /*0520*/ 	.short	0x0100
        /*0522*/ 	.byte	0x08
	.zero		1


	//   ....[8]....
        /*0524*/ 	.word	0x00000400
        /*0528*/ 	.word	0x000000ff
        /*052c*/ 	.word	0x0002d858
        /*0530*/ 	.short	0x0100
        /*0532*/ 	.byte	0x08
	.zero		1


	//   ....[9]....
        /*0534*/ 	.word	0x00000410
        /*0538*/ 	.word	0x000000ff
        /*053c*/ 	.word	0x0002d868
        /*0540*/ 	.short	0x0100
        /*0542*/ 	.byte	0x08
	.zero		1


	//   ....[10]....
        /*0544*/ 	.word	0x00000500
        /*0548*/ 	.word	0x000000ff
        /*054c*/ 	.word	0x0002d870
        /*0550*/ 	.short	0x0100
        /*0552*/ 	.byte	0x06
	.zero		1


	//   ....[11]....
        /*0554*/ 	.word	0x00000510
        /*0558*/ 	.word	0x000000ff
        /*055c*/ 	.word	0x0002d880
        /*0560*/ 	.short	0x0100
        /*0562*/ 	.byte	0x06
	.zero		1


	//   ....[12]....
        /*0564*/ 	.word	0x00000520
        /*0568*/ 	.word	0x000000ff
        /*056c*/ 	.word	0x0002d878
        /*0570*/ 	.short	0x0100
        /*0572*/ 	.byte	0x06
	.zero		1


	//   ....[13]....
        /*0574*/ 	.word	0x00000530
        /*0578*/ 	.word	0x000000ff
        /*057c*/ 	.word	0x0002d888
        /*0580*/ 	.short	0x0100
        /*0582*/ 	.byte	0x06
	.zero		1


	//   ....[14]....
        /*0584*/ 	.word	0x00000660
        /*0588*/ 	.word	0x000000ff
        /*058c*/ 	.word	0x0002d890
        /*0590*/ 	.short	0x0100
        /*0592*/ 	.byte	0x08
	.zero		1


	//   ....[15]....
        /*0594*/ 	.word	0x00000670
        /*0598*/ 	.word	0x000000ff
        /*059c*/ 	.word	0x0002d8a0
        /*05a0*/ 	.short	0x0100
        /*05a2*/ 	.byte	0x08
	.zero		1


	//   ....[16]....
        /*05a4*/ 	.word	0x00000680
        /*05a8*/ 	.word	0x000000ff
        /*05ac*/ 	.word	0x0002d898
        /*05b0*/ 	.short	0x0100
        /*05b2*/ 	.byte	0x08
	.zero		1


	//   ....[17]....
        /*05b4*/ 	.word	0x00000690
        /*05b8*/ 	.word	0x000000ff
        /*05bc*/ 	.word	0x0002d8a8
        /*05c0*/ 	.short	0x0100
        /*05c2*/ 	.byte	0x08
	.zero		1


	//   ....[18]....
        /*05c4*/ 	.word	0x000007d0
        /*05c8*/ 	.word	0x000000ff
        /*05cc*/ 	.word	0x0002d8b0
        /*05d0*/ 	.short	0x0100
        /*05d2*/ 	.byte	0x08
	.zero		1


	//   ....[19]....
        /*05d4*/ 	.word	0x000007e0
        /*05d8*/ 	.word	0x000000ff
        /*05dc*/ 	.word	0x0002d8c0
        /*05e0*/ 	.short	0x0100
        /*05e2*/ 	.byte	0x08
	.zero		1


	//   ....[20]....
        /*05e4*/ 	.word	0x000007f0
        /*05e8*/ 	.word	0x000000ff
        /*05ec*/ 	.word	0x0002d8b8
        /*05f0*/ 	.short	0x0100
        /*05f2*/ 	.byte	0x08
	.zero		1


	//   ....[21]....
        /*05f4*/ 	.word	0x00000800
        /*05f8*/ 	.word	0x000000ff
        /*05fc*/ 	.word	0x0002d8c8
        /*0600*/ 	.short	0x0100
        /*0602*/ 	.byte	0x08
	.zero		1


	//   ....[22]....
        /*0604*/ 	.word	0x000011f0
        /*0608*/ 	.word	0x000000ff
        /*060c*/ 	.word	0x0002d800
        /*0610*/ 	.short	0x010a
        /*0612*/ 	.byte	0x28
	.zero		1


	//   ....[23]....
        /*0614*/ 	.word	0x00001270
        /*0618*/ 	.word	0x00000000
        /*061c*/ 	.word	0x0002d830
        /*0620*/ 	.short	0x010a
        /*0622*/ 	.byte	0x3f
	.zero		1


	//   ....[24]....
        /*0624*/ 	.word	0x000012c0
        /*0628*/ 	.word	0x00000000
        /*062c*/ 	.word	0x0002d830
        /*0630*/ 	.short	0x010a
        /*0632*/ 	.byte	0x3f
	.zero		1


	//   ....[25]....
        /*0634*/ 	.word	0x00001ea0
        /*0638*/ 	.word	0x000000ff
        /*063c*/ 	.word	0x00000000
        /*0640*/ 	.short	0x0101
        /*0642*/ 	.byte	0x06
	.zero		1


	//   ....[26]....
        /*0644*/ 	.word	0x00003e10
        /*0648*/ 	.word	0x000000ff
        /*064c*/ 	.word	0x0002d830
        /*0650*/ 	.short	0x010a
        /*0652*/ 	.byte	0x06
	.zero		1


	//   ....[27]....
        /*0654*/ 	.word	0x00003e50
        /*0658*/ 	.word	0x000000ff
        /*065c*/ 	.word	0x0002d830
        /*0660*/ 	.short	0x010a
        /*0662*/ 	.byte	0x06
	.zero		1


	//   ....[28]....
        /*0664*/ 	.word	0x00004120
        /*0668*/ 	.word	0x000000ff
        /*066c*/ 	.word	0x0002d850
        /*0670*/ 	.short	0x010a
        /*0672*/ 	.byte	0x06
	.zero		1


	//   ....[29]....
        /*0674*/ 	.word	0x00004160
        /*0678*/ 	.word	0x000000ff
        /*067c*/ 	.word	0x0002d850
        /*0680*/ 	.short	0x010a
        /*0682*/ 	.byte	0x06
	.zero		1


	//   ....[30]....
        /*0684*/ 	.word	0x00004aa0
        /*0688*/ 	.word	0x000000ff
        /*068c*/ 	.word	0x00000000
        /*0690*/ 	.short	0x0101
        /*0692*/ 	.byte	0x06
	.zero		1


	//   ....[31]....
        /*0694*/ 	.word	0x00006060
        /*0698*/ 	.word	0x000000ff
        /*069c*/ 	.word	0x00000000
        /*06a0*/ 	.short	0x0101
        /*06a2*/ 	.byte	0x06
	.zero		1


	//   ....[32]....
        /*06a4*/ 	.word	0x00006650
        /*06a8*/ 	.word	0x000000ff
        /*06ac*/ 	.word	0x0002d850
        /*06b0*/ 	.short	0x010a
        /*06b2*/ 	.byte	0x08
	.zero		1


	//   ....[33]....
        /*06b4*/ 	.word	0x00006690
        /*06b8*/ 	.word	0x000000ff
        /*06bc*/ 	.word	0x0002d850
        /*06c0*/ 	.short	0x010a
        /*06c2*/ 	.byte	0x08
	.zero		1


	//   ....[34]....
        /*06c4*/ 	.word	0x00006df0
        /*06c8*/ 	.word	0x000000ff
        /*06cc*/ 	.word	0x00000000
        /*06d0*/ 	.short	0x0101
        /*06d2*/ 	.byte	0x08
	.zero		1


	//   ....[35]....
        /*06d4*/ 	.word	0x00007ce0
        /*06d8*/ 	.word	0x000000ff
        /*06dc*/ 	.word	0x00000000
        /*06e0*/ 	.short	0x0101
        /*06e2*/ 	.byte	0x04
	.zero		1


	//   ....[36]....
        /*06e4*/ 	.word	0x00008e30
        /*06e8*/ 	.word	0x00000000
        /*06ec*/ 	.word	0x0002d840
        /*06f0*/ 	.short	0x010a
        /*06f2*/ 	.byte	0x3f
	.zero		1


	//   ....[37]....
        /*06f4*/ 	.word	0x00009370
        /*06f8*/ 	.word	0x00000000
        /*06fc*/ 	.word	0x0002d830
        /*0700*/ 	.short	0x0107
        /*0702*/ 	.byte	0x3f
	.zero		1


	//   ....[38]....
        /*0704*/ 	.word	0x00009430
        /*0708*/ 	.word	0x00000000
        /*070c*/ 	.word	0x0002d830
        /*0710*/ 	.short	0x0101
        /*0712*/ 	.byte	0x3f
	.zero		1


	//   ....[39]....
        /*0714*/ 	.word	0x00009ee0
        /*0718*/ 	.word	0x000000ff
        /*071c*/ 	.word	0x0002d800
        /*0720*/ 	.short	0x0107
        /*0722*/ 	.byte	0x25
	.zero		1


	//   ....[40]....
        /*0724*/ 	.word	0x00009f40
        /*0728*/ 	.word	0x000000ff
        /*072c*/ 	.word	0x0002d800
        /*0730*/ 	.short	0x0101
        /*0732*/ 	.byte	0x25
	.zero		1


	//   ....[41]....
        /*0734*/ 	.word	0x00009f60
        /*0738*/ 	.word	0x000000ff
        /*073c*/ 	.word	0x0002d820
        /*0740*/ 	.short	0x010a
        /*0742*/ 	.byte	0x25
	.zero		1


	//   ....[42]....
        /*0744*/ 	.word	0x0000a2f0
        /*0748*/ 	.word	0x00000006
        /*074c*/ 	.word	0x0002d840
        /*0750*/ 	.short	0x010a
        /*0752*/ 	.byte	0x3f
	.zero		1


	//   ....[43]....
        /*0754*/ 	.word	0x0000a700
        /*0758*/ 	.word	0x00000006
        /*075c*/ 	.word	0x0002d830
        /*0760*/ 	.short	0x0107
        /*0762*/ 	.byte	0x3f
	.zero		1


	//   ....[44]....
        /*0764*/ 	.word	0x0000a7c0
        /*0768*/ 	.word	0x00000006
        /*076c*/ 	.word	0x0002d830
        /*0770*/ 	.short	0x0101
        /*0772*/ 	.byte	0x3f
	.zero		1


	//   ....[45]....
        /*0774*/ 	.word	0x0000a820
        /*0778*/ 	.word	0x00000006
        /*077c*/ 	.word	0x0002d860
        /*0780*/ 	.short	0x010a
        /*0782*/ 	.byte	0x3f
	.zero		1


	//   ....[46]....
        /*0784*/ 	.word	0x0000ac10
        /*0788*/ 	.word	0x00000006
        /*078c*/ 	.word	0x0002d850
        /*0790*/ 	.short	0x0107
        /*0792*/ 	.byte	0x3f
	.zero		1


	//   ....[47]....
        /*0794*/ 	.word	0x0000ade0
        /*0798*/ 	.word	0x00000006
        /*079c*/ 	.word	0x0002d850
        /*07a0*/ 	.short	0x0101
        /*07a2*/ 	.byte	0x3f
	.zero		1


	//   ....[48]....
        /*07a4*/ 	.word	0x0000aed0
        /*07a8*/ 	.word	0x00000004
        /*07ac*/ 	.word	0x0002d860
        /*07b0*/ 	.short	0x010a
        /*07b2*/ 	.byte	0x3f
	.zero		1


	//   ....[49]....
        /*07b4*/ 	.word	0x0000b2c0
        /*07b8*/ 	.word	0x00000004
        /*07bc*/ 	.word	0x0002d850
        /*07c0*/ 	.short	0x0107
        /*07c2*/ 	.byte	0x3f
	.zero		1


	//   ....[50]....
        /*07c4*/ 	.word	0x0000b3b0
        /*07c8*/ 	.word	0x00000004
        /*07cc*/ 	.word	0x0002d850
        /*07d0*/ 	.short	0x0101
        /*07d2*/ 	.byte	0x3f
	.zero		1


	//   ....[51]....
        /*07d4*/ 	.word	0x0000b4d0
        /*07d8*/ 	.word	0x00000004
        /*07dc*/ 	.word	0x0002d820
        /*07e0*/ 	.short	0x010a
        /*07e2*/ 	.byte	0x3f
	.zero		1


	//   ....[52]....
        /*07e4*/ 	.word	0x0000b650
        /*07e8*/ 	.word	0x00000003
        /*07ec*/ 	.word	0x0002d840
        /*07f0*/ 	.short	0x010a
        /*07f2*/ 	.byte	0x3f
	.zero		1


	//   ....[53]....
        /*07f4*/ 	.word	0x0000b6f0
        /*07f8*/ 	.word	0x00000017
        /*07fc*/ 	.word	0x0002d840
        /*0800*/ 	.short	0x010a
        /*0802*/ 	.byte	0x3f
	.zero		1


	//   ....[54]....
        /*0804*/ 	.word	0x0000b730
        /*0808*/ 	.word	0x00000003
        /*080c*/ 	.word	0x0002d860
        /*0810*/ 	.short	0x010a
        /*0812*/ 	.byte	0x3f
	.zero		1


	//   ....[55]....
        /*0814*/ 	.word	0x0000b770
        /*0818*/ 	.word	0x00000017
        /*081c*/ 	.word	0x0002d860
        /*0820*/ 	.short	0x010a
        /*0822*/ 	.byte	0x3f
	.zero		1


	//   ....[56]....
        /*0824*/ 	.word	0x0000b7e0
        /*0828*/ 	.word	0x00000003
        /*082c*/ 	.word	0x0002d800
        /*0830*/ 	.short	0x010a
        /*0832*/ 	.byte	0x3f
	.zero		1


	//   ....[57]....
        /*0834*/ 	.word	0x0000b830
        /*0838*/ 	.word	0x00000000
        /*083c*/ 	.word	0x0002d830
        /*0840*/ 	.short	0x010a
        /*0842*/ 	.byte	0x3f
	.zero		1


	//   ....[58]....
        /*0844*/ 	.word	0x0000b890
        /*0848*/ 	.word	0x00000007
        /*084c*/ 	.word	0x0002d830
        /*0850*/ 	.short	0x010a
        /*0852*/ 	.byte	0x3f
	.zero		1


	//   ....[59]....
        /*0854*/ 	.word	0x0000b8f0
        /*0858*/ 	.word	0x00000007
        /*085c*/ 	.word	0x0002d850
        /*0860*/ 	.short	0x010a
        /*0862*/ 	.byte	0x3f
	.zero		1


	//   ....[60]....
        /*0864*/ 	.word	0x0000b950
        /*0868*/ 	.word	0x00000007
        /*086c*/ 	.word	0x0002d850
        /*0870*/ 	.short	0x010a
        /*0872*/ 	.byte	0x3f
	.zero		1


	//   ....[61]....
        /*0874*/ 	.word	0x0000ba70
        /*0878*/ 	.word	0x00000000
        /*087c*/ 	.word	0x0002d840
        /*0880*/ 	.short	0x010a
        /*0882*/ 	.byte	0x3f
	.zero		1


	//   ....[62]....
        /*0884*/ 	.word	0x0000c8b0
        /*0888*/ 	.word	0x00000003
        /*088c*/ 	.word	0x0002d820
        /*0890*/ 	.short	0x010a
        /*0892*/ 	.byte	0x3f
	.zero		1


	//   ....[63]....
        /*0894*/ 	.word	0x0000c900
        /*0898*/ 	.word	0x00000006
        /*089c*/ 	.word	0x0002d840
        /*08a0*/ 	.short	0x010a
        /*08a2*/ 	.byte	0x3f
	.zero		1


	//   ....[64]....
        /*08a4*/ 	.word	0x0000ce60
        /*08a8*/ 	.word	0x00000006
        /*08ac*/ 	.word	0x0002d860
        /*08b0*/ 	.short	0x010a
        /*08b2*/ 	.byte	0x3f
	.zero		1


	//   ....[65]....
        /*08b4*/ 	.word	0x0000d440
        /*08b8*/ 	.word	0x00000004
        /*08bc*/ 	.word	0x0002d860
        /*08c0*/ 	.short	0x010a
        /*08c2*/ 	.byte	0x3f
	.zero		1


	//   ....[66]....
        /*08c4*/ 	.word	0x0000da20
        /*08c8*/ 	.word	0x00000004
        /*08cc*/ 	.word	0x0002d820
        /*08d0*/ 	.short	0x010a
        /*08d2*/ 	.byte	0x3f
	.zero		1


	//   ....[67]....
        /*08d4*/ 	.word	0x0000dbc0
        /*08d8*/ 	.word	0x00000003
        /*08dc*/ 	.word	0x0002d840
        /*08e0*/ 	.short	0x010a
        /*08e2*/ 	.byte	0x3f
	.zero		1


	//   ....[68]....
        /*08e4*/ 	.word	0x0000dc10
        /*08e8*/ 	.word	0x00000017
        /*08ec*/ 	.word	0x0002d840
        /*08f0*/ 	.short	0x010a
        /*08f2*/ 	.byte	0x3f
	.zero		1


	//   ....[69]....
        /*08f4*/ 	.word	0x0000dc60
        /*08f8*/ 	.word	0x00000003
        /*08fc*/ 	.word	0x0002d860
        /*0900*/ 	.short	0x010a
        /*0902*/ 	.byte	0x3f
	.zero		1


	//----- nvinfo : EIATTR_NUM_MBARRIERS
	.align		4
.L_1113:
        /*0904*/ 	.byte	0x03, 0x38
        /*0906*/ 	.short	0x0016


	//----- nvinfo : EIATTR_EXIT_INSTR_OFFSETS
	.align		4
        /*0908*/ 	.byte	0x04, 0x1c
        /*090a*/ 	.short	(.L_1115 - .L_1114)


	//   ....[0]....
.L_1114:
        /*090c*/ 	.word	0x00000960


	//   ....[1]....
        /*0910*/ 	.word	0x00007f70


	//   ....[2]....
        /*0914*/ 	.word	0x0000b7c0


	//----- nvinfo : EIATTR_MAX_THREADS
	.align		4
.L_1115:
        /*0918*/ 	.byte	0x04, 0x05
        /*091a*/ 	.short	(.L_1117 - .L_1116)
.L_1116:
        /*091c*/ 	.word	0x00000200
        /*0920*/ 	.word	0x00000001
        /*0924*/ 	.word	0x00000001


	//----- nvinfo : EIATTR_CRS_STACK_SIZE
	.align		4
.L_1117:
        /*0928*/ 	.byte	0x04, 0x1e
        /*092a*/ 	.short	(.L_1119 - .L_1118)
.L_1118:
        /*092c*/ 	.word	0x00000000


	//----- nvinfo : EIATTR_CBANK_PARAM_SIZE
	.align		4
.L_1119:
        /*0930*/ 	.byte	0x03, 0x19
        /*0932*/ 	.short	0x0a70


	//----- nvinfo : EIATTR_PARAM_CBANK
	.align		4
        /*0934*/ 	.byte	0x04, 0x0a
        /*0936*/ 	.short	(.L_1121 - .L_1120)
	.align		4
.L_1120:
        /*0938*/ 	.word	index@(.nv.constant0._ZN7cutlass13device_kernelIN5flash11enable_sm90INS1_16FlashAttnFwdSm90INS1_25CollectiveMainloopFwdSm90ILi2EN4cute5tupleIJNS5_1CILi1EEES8_S8_EEENS6_IJNS7_ILi192EEENS7_ILi128EEENS7_ILi96EEEEEELi96ENS_6half_tEfNS_4arch4Sm90ELb0ELb0ELb1ELb0ELb1ELb0ELb0ELb0ELb1ELb1ELb0ELb0EEENS1_21CollectiveEpilogueFwdINS6_IJSA_SC_SB_EEES9_SE_SG_Li384ELb0ELb1ELb0ELb0EEENS1_29StaticPersistentTileSchedulerILb0EEEEEEEEEvNT_6ParamsE)
        /*093c*/ 	.short	0x0210
        /*093e*/ 	.short	0x0a70


	//----- nvinfo : EIATTR_SW_WAR
	.align		4
.L_1121:
        /*0940*/ 	.byte	0x04, 0x36
        /*0942*/ 	.short	(.L_1123 - .L_1122)
.L_1122:
        /*0944*/ 	.word	0x00000008
.L_1123:


//--------------------- .nv.info._ZN7cutlass13device_kernelIN5flash11enable_sm90INS1_16FlashAttnFwdSm90INS1_25CollectiveMainloopFwdSm90ILi2EN4cute5tupleIJNS5_1CILi1EEES8_S8_EEENS6_IJNS7_ILi192EEENS7_ILi128EEENS7_ILi96EEEEEELi96ENS_6half_tEfNS_4arch4Sm90ELb0ELb0ELb1ELb1ELb1ELb0ELb0ELb0ELb1ELb1ELb0ELb0EEENS1_21CollectiveEpilogueFwdINS6_IJSA_SC_SB_EEES9_SE_SG_Li384ELb1ELb1ELb0ELb0EEENS1_36VarlenDynamicPersistentTileSchedulerILi192ELi128ELi384ELi128ELb0ELb1ELb1ELb0ELb1ELb1EEEEEEEEEvNT_6ParamsE --------------------------
	.section	.nv.info._ZN7cutlass13device_kernelIN5flash11enable_sm90INS1_16FlashAttnFwdSm90INS1_25CollectiveMainloopFwdSm90ILi2EN4cute5tupleIJNS5_1CILi1EEES8_S8_EEENS6_IJNS7_ILi192EEENS7_ILi128EEENS7_ILi96EEEEEELi96ENS_6half_tEfNS_4arch4Sm90ELb0ELb0ELb1ELb1ELb1ELb0ELb0ELb0ELb1ELb1ELb0ELb0EEENS1_21CollectiveEpilogueFwdINS6_IJSA_SC_SB_EEES9_SE_SG_Li384ELb1ELb1ELb0ELb0EEENS1_36VarlenDynamicPersistentTileSchedulerILi192ELi128ELi384ELi128ELb0ELb1ELb1ELb0ELb1ELb1EEEEEEEEEvNT_6ParamsE,"",@"SHT_CUDA_INFO"
	.sectionflags	@""
	.align	4


	//----- nvinfo : EIATTR_CUDA_API_VERSION
	.align		4
        /*0000*/ 	.byte	0x04, 0x37
        /*0002*/ 	.short	(.L_1125 - .L_1124)
.L_1124:
        /*0004*/ 	.word	0x00000082


	//----- nvinfo : EIATTR_KPARAM_INFO
	.align		4
.L_1125:
        /*0008*/ 	.byte	0x04, 0x17
        /*000a*/ 	.short	(.L_1127 - .L_1126)
.L_1126:
        /*000c*/ 	.word	0x00000000
        /*0010*/ 	.short	0x0000
        /*0012*/ 	.short	0x0070
        /*0014*/ 	.byte	0x00, 0xf0, 0x01, 0x2a


	//----- nvinfo : EIATTR_SPARSE_MMA_MASK
	.align		4
.L_1127:
        /*0018*/ 	.byte	0x03, 0x50
        /*001a*/ 	.short	0x0000


	//----- nvinfo : EIATTR_MAXREG_COUNT
	.align		4
        /*001c*/ 	.byte	0x03, 0x1b
        /*001e*/ 	.short	0x0080


	//----- nvinfo : EIATTR_NUM_BARRIERS
	.align		4
        /*0020*/ 	.byte	0x02, 0x4c
        /*0022*/ 	.byte	0x10
	.zero		1


	//----- nvinfo : EIATTR_EXTERNS
	.align		4
        /*0024*/ 	.byte	0x04, 0x0f
        /*0026*/ 	.short	(.L_1129 - .L_1128)


	//   ....[0]....
	.align		4
.L_1128:
        /*0028*/ 	.word	index@(__assertfail)


	//----- nvinfo : EIATTR_ANNOTATIONS
	.align		4
.L_1129:
        /*002c*/ 	.byte	0x04, 0x55
        /*002e*/ 	.short	(.L_1131 - .L_1130)


	//   ....[0]....
.L_1130:
        /* <DEDUP_REMOVED lines=32> */


	//----- nvinfo : EIATTR_MERCURY_ISA_VERSION
	.align		4
.L_1131:
        /*0220*/ 	.byte	0x03, 0x5f
        /*0222*/ 	.short	0x0101


	//----- nvinfo : EIATTR_UNUSED_LOAD_BYTE_OFFSET
	.align		4
        /*0224*/ 	.byte	0x04, 0x44
        /*0226*/ 	.short	(.L_1133 - .L_1132)


	//   ....[0]....
.L_1132:
        /*0228*/ 	.word	0x00000970
        /*022c*/ 	.word	0x0000fff0


	//   ....[1]....
        /*0230*/ 	.word	0x00007320
        /*0234*/ 	.word	0x0000fff0


	//----- nvinfo : EIATTR_INT_WARP_WIDE_INSTR_OFFSETS
	.align		4
.L_1133:
        /*0238*/ 	.byte	0x04, 0x31
        /*023a*/ 	.short	(.L_1135 - .L_1134)


	//   ....[0]....
.L_1134:
        /*023c*/ 	.word	0x000000c0


	//   ....[1]....
        /*0240*/ 	.word	0x000000d0


	//   ....[2]....
        /*0244*/ 	.word	0x00000170


	//   ....[3]....
        /*0248*/ 	.word	0x00009d80


	//   ....[4]....
        /*024c*/ 	.word	0x00009e10


	//   ....[5]....
        /*0250*/ 	.word	0x0000cbb0


	//   ....[6]....
        /*0254*/ 	.word	0x0000cc40


	//----- nvinfo : EIATTR_COOP_GROUP_MASK_REGIDS
	.align		4
.L_1135:
        /*0258*/ 	.byte	0x04, 0x29
        /*025a*/ 	.short	(.L_1137 - .L_1136)


	//   ....[0]....
.L_1136:
        /*025c*/ 	.word	0xffffffff


	//   ....[1]....
        /*0260*/ 	.word	0xffffffff


	//   ....[2]....
        /*0264*/ 	.word	0xffffffff


	//   ....[3]....
        /*0268*/ 	.word	0xffffffff


	//   ....[4]....
        /*026c*/ 	.word	0xffffffff


	//   ....[5]....
        /*0270*/ 	.word	0xffffffff


	//   ....[6]....
        /*0274*/ 	.word	0xffffffff


	//   ....[7]....
        /*0278*/ 	.word	0xffffffff


	//   ....[8]....
        /*027c*/ 	.word	0xffffffff


	//   ....[9]....
        /*0280*/ 	.word	0xffffffff


	//   ....[10]....
        /*0284*/ 	.word	0xffffffff


	//   ....[11]....
        /*0288*/ 	.word	0xffffffff


	//   ....[12]....
        /*028c*/ 	.word	0xffffffff


	//   ....[13]....
        /*0290*/ 	.word	0xffffffff


	//   ....[14]....
        /*0294*/ 	.word	0xffffffff


	//   ....[15]....
        /*0298*/ 	.word	0xffffffff


	//   ....[16]....
        /*029c*/ 	.word	0xffffffff


	//   ....[17]....
        /*02a0*/ 	.word	0xffffffff


	//   ....[18]....
        /*02a4*/ 	.word	0xffffffff


	//   ....[19]....
        /*02a8*/ 	.word	0xffffffff


	//   ....[20]....
        /*02ac*/ 	.word	0xffffffff


	//   ....[21]....
        /*02b0*/ 	.word	0xffffffff


	//   ....[22]....
        /*02b4*/ 	.word	0xffffffff


	//   ....[23]....
        /*02b8*/ 	.word	0xffffffff


	//   ....[24]....
        /*02bc*/ 	.word	0xffffffff


	//   ....[25]....
        /*02c0*/ 	.word	0xffffffff


	//   ....[26]....
        /*02c4*/ 	.word	0xffffffff


	//   ....[27]....
        /*02c8*/ 	.word	0xffffffff


	//   ....[28]....
        /*02cc*/ 	.word	0xffffffff


	//   ....[29]....
        /*02d0*/ 	.word	0xffffffff


	//   ....[30]....
        /*02d4*/ 	.word	0xffffffff


	//   ....[31]....
        /*02d8*/ 	.word	0xffffffff


	//   ....[32]....
        /*02dc*/ 	.word	0xffffffff


	//   ....[33]....
        /*02e0*/ 	.word	0xffffffff


	//   ....[34]....
        /*02e4*/ 	.word	0xffffffff


	//   ....[35]....
        /*02e8*/ 	.word	0xffffffff


	//   ....[36]....
        /*02ec*/ 	.word	0xffffffff


	//   ....[37]....
        /*02f0*/ 	.word	0xffffffff


	//   ....[38]....
        /*02f4*/ 	.word	0xffffffff


	//   ....[39]....
        /*02f8*/ 	.word	0xffffffff


	//   ....[40]....
        /*02fc*/ 	.word	0xffffffff


	//   ....[41]....
        /*0300*/ 	.word	0xffffffff


	//   ....[42]....
        /*0304*/ 	.word	0xffffffff


	//   ....[43]....
        /*0308*/ 	.word	0xffffffff


	//   ....[44]....
        /*030c*/ 	.word	0xffffffff


	//   ....[45]....
        /*0310*/ 	.word	0xffffffff


	//   ....[46]....
        /*0314*/ 	.word	0xffffffff


	//   ....[47]....
        /*0318*/ 	.word	0xffffffff


	//   ....[48]....
        /*031c*/ 	.word	0xffffffff


	//   ....[49]....
        /*0320*/ 	.word	0xffffffff


	//   ....[50]....
        /*0324*/ 	.word	0xffffffff


	//   ....[51]....
        /*0328*/ 	.word	0xffffffff


	//   ....[52]....
        /*032c*/ 	.word	0xffffffff


	//   ....[53]....
        /*0330*/ 	.word	0xffffffff


	//   ....[54]....
        /*0334*/ 	.word	0xffffffff


	//   ....[55]....
        /*0338*/ 	.word	0xffffffff


	//   ....[56]....
        /*033c*/ 	.word	0xffffffff


	//   ....[57]....
        /*0340*/ 	.word	0xffffffff


	//   ....[58]....
        /*0344*/ 	.word	0xffffffff


	//   ....[59]....
        /*0348*/ 	.word	0xffffffff


	//   ....[60]....
        /*034c*/ 	.word	0xffffffff


	//   ....[61]....
        /*0350*/ 	.word	0xffffffff


	//   ....[62]....
        /*0354*/ 	.word	0xffffffff


	//   ....[63]....
        /*0358*/ 	.word	0xffffffff


	//   ....[64]....
        /*035c*/ 	.word	0xffffffff


	//   ....[65]....
        /*0360*/ 	.word	0xffffffff


	//   ....[66]....
        /*0364*/ 	.word	0xffffffff


	//   ....[67]....
        /*0368*/ 	.word	0xffffffff


	//   ....[68]....
        /*036c*/ 	.word	0xffffffff


	//   ....[69]....
        /*0370*/ 	.word	0xffffffff


	//   ....[70]....
        /*0374*/ 	.word	0xffffffff


	//   ....[71]....
        /*0378*/ 	.word	0xffffffff


	//   ....[72]....
        /*037c*/ 	.word	0xffffffff


	//   ....[73]....
        /*0380*/ 	.word	0xffffffff


	//   ....[74]....
        /*0384*/ 	.word	0xffffffff


	//   ....[75]....
        /*0388*/ 	.word	0xffffffff


	//   ....[76]....
        /*038c*/ 	.word	0xffffffff


	//   ....[77]....
        /*0390*/ 	.word	0xffffffff


	//   ....[78]....
        /*0394*/ 	.word	0xffffffff


	//   ....[79]....
        /*0398*/ 	.word	0xffffffff


	//   ....[80]....
        /*039c*/ 	.word	0xffffffff


	//   ....[81]....
        /*03a0*/ 	.word	0xffffffff


	//   ....[82]....
        /*03a4*/ 	.word	0xffffffff


	//   ....[83]....
        /*03a8*/ 	.word	0xffffffff


	//   ....[84]....
        /*03ac*/ 	.word	0xffffffff


	//   ....[85]....
        /*03b0*/ 	.word	0xffffffff


	//   ....[86]....
        /*03b4*/ 	.word	0xffffffff


	//   ....[87]....
        /*03b8*/ 	.word	0xffffffff


	//   ....[88]....
        /*03bc*/ 	.word	0xffffffff


	//   ....[89]....
        /*03c0*/ 	.word	0xffffffff


	//   ....[90]....
        /*03c4*/ 	.word	0xffffffff


	//   ....[91]....
        /*03c8*/ 	.word	0xffffffff


	//   ....[92]....
        /*03cc*/ 	.word	0xffffffff


	//   ....[93]....
        /*03d0*/ 	.word	0xffffffff


	//   ....[94]....
        /*03d4*/ 	.word	0xffffffff


	//   ....[95]....
        /*03d8*/ 	.word	0xffffffff


	//   ....[96]....
        /*03dc*/ 	.word	0xffffffff


	//   ....[97]....
        /*03e0*/ 	.word	0xffffffff


	//   ....[98]....
        /*03e4*/ 	.word	0xffffffff


	//   ....[99]....
        /*03e8*/ 	.word	0xffffffff


	//   ....[100]....
        /*03ec*/ 	.word	0xffffffff


	//   ....[101]....
        /*03f0*/ 	.word	0xffffffff


	//   ....[102]....
        /*03f4*/ 	.word	0xffffffff


	//   ....[103]....
        /*03f8*/ 	.word	0xffffffff


	//   ....[104]....
        /*03fc*/ 	.word	0xffffffff


	//   ....[105]....
        /*0400*/ 	.word	0xffffffff


	//   ....[106]....
        /*0404*/ 	.word	0xffffffff


	//   ....[107]....
        /*0408*/ 	.word	0xffffffff


	//   ....[108]....
        /*040c*/ 	.word	0xffffffff


	//   ....[109]....
        /*0410*/ 	.word	0xffffffff


	//   ....[110]....
        /*0414*/ 	.word	0xffffffff


	//   ....[111]....
        /*0418*/ 	.word	0x0500000f


	//   ....[112]....
        /*041c*/ 	.word	0x0500000f


	//   ....[113]....
        /*0420*/ 	.word	0x0500000f


	//   ....[114]....
        /*0424*/ 	.word	0x0500000f


	//   ....[115]....
        /*0428*/ 	.word	0x0500000f


	//   ....[116]....
        /*042c*/ 	.word	0x0500000f


	//   ....[117]....
        /*0430*/ 	.word	0x0500000f


	//   ....[118]....
        /*0434*/ 	.word	0x0500000f


	//   ....[119]....
        /*0438*/ 	.word	0x0500000f


	//   ....[120]....
        /*043c*/ 	.word	0x0500000f


	//   ....[121]....
        /*0440*/ 	.word	0x0500000f


	//   ....[122]....
        /*0444*/ 	.word	0x0500000f


	//   ....[123]....
        /*0448*/ 	.word	0x0500000f


	//   ....[124]....
        /*044c*/ 	.word	0x0500000f


	//   ....[125]....
        /*0450*/ 	.word	0x0500000f


	//   ....[126]....
        /*0454*/ 	.word	0x0500000f


	//   ....[127]....
        /*0458*/ 	.word	0x0500000f


	//   ....[128]....
        /*045c*/ 	.word	0x0500000f


	//   ....[129]....
        /*0460*/ 	.word	0x0500000f


	//   ....[130]....
        /*0464*/ 	.word	0x0500000f


	//   ....[131]....
        /*0468*/ 	.word	0x0500000f


	//   ....[132]....
        /*046c*/ 	.word	0x0500000f


	//   ....[133]....
        /*0470*/ 	.word	0x0500000f


	//   ....[134]....
        /*0474*/ 	.word	0x0500000f


	//   ....[135]....
        /*0478*/ 	.word	0x0500000f


	//   ....[136]....
        /*047c*/ 	.word	0x0500000f


	//   ....[137]....
        /*0480*/ 	.word	0x0500000f


	//   ....[138]....
        /*0484*/ 	.word	0x0500000f


	//   ....[139]....
        /*0488*/ 	.word	0x0500000f


	//   ....[140]....
        /*048c*/ 	.word	0x0500000f


	//   ....[141]....
        /*0490*/ 	.word	0x0500000f


	//   ....[142]....
        /*0494*/ 	.word	0x0500000f


	//   ....[143]....
        /*0498*/ 	.word	0x0500000f


	//   ....[144]....
        /*049c*/ 	.word	0x0500000f


	//   ....[145]....
        /*04a0*/ 	.word	0x0500000f


	//   ....[146]....
        /*04a4*/ 	.word	0x0500000f


	//   ....[147]....
        /*04a8*/ 	.word	0x0500000f


	//   ....[148]....
        /*04ac*/ 	.word	0x0500000f


	//   ....[149]....
        /*04b0*/ 	.word	0x0500000f


	//   ....[150]....
        /*04b4*/ 	.word	0x0500000f


	//   ....[151]....
        /*04b8*/ 	.word	0x0500000f


	//   ....[152]....
        /*04bc*/ 	.word	0x0500000f


	//   ....[153]....
        /*04c0*/ 	.word	0x0500000f


	//   ....[154]....
        /*04c4*/ 	.word	0x0500000f


	//   ....[155]....
        /*04c8*/ 	.word	0x0500000f


	//   ....[156]....
        /*04cc*/ 	.word	0x0500000f


	//   ....[157]....
        /*04d0*/ 	.word	0x0500000f


	//   ....[158]....
        /*04d4*/ 	.word	0x0500000f


	//   ....[159]....
        /*04d8*/ 	.word	0x0500000f


	//   ....[160]....
        /*04dc*/ 	.word	0x0500000f


	//   ....[161]....
        /*04e0*/ 	.word	0x0500000f


	//   ....[162]....
        /*04e4*/ 	.word	0x0500000f


	//   ....[163]....
        /*04e8*/ 	.word	0x0500000f


	//   ....[164]....
        /*04ec*/ 	.word	0x0500000f


	//   ....[165]....
        /*04f0*/ 	.word	0x0500000f


	//   ....[166]....
        /*04f4*/ 	.word	0x0500000f


	//   ....[167]....
        /*04f8*/ 	.word	0x0500000f


	//   ....[168]....
        /*04fc*/ 	.word	0x0500000f


	//   ....[169]....
        /*0500*/ 	.word	0x0500000f


	//   ....[170]....
        /*0504*/ 	.word	0x0500000f


	//   ....[171]....
        /*0508*/ 	.word	0x0500000f


	//   ....[172]....
        /*050c*/ 	.word	0x0500000f


	//   ....[173]....
        /*0510*/ 	.word	0x0500000f


	//----- nvinfo : EIATTR_COOP_GROUP_INSTR_OFFSETS
	.align		4
.L_1137:
        /*0514*/ 	.byte	0x04, 0x28
        /*0516*/ 	.short	(.L_1139 - .L_1138)


	//   ....[0]....
.L_1138:
        /*0518*/ 	.word	0x00000080


	//   ....[1]....
        /*051c*/ 	.word	0x000000b0


	//   ....[2]....
        /*0520*/ 	.word	0x000002d0


	//   ....[3]....
        /*0524*/ 	.word	0x00000430


	//   ....[4]....
        /*0528*/ 	.word	0x00000550


	//   ....[5]....
        /*052c*/ 	.word	0x000006b0


	//   ....[6]....
        /*0530*/ 	.word	0x00001310


	//   ....[7]....
        /*0534*/ 	.word	0x00002ad0


	//   ....[8]....
        /*0538*/ 	.word	0x00002b40


	//   ....[9]....
        /*053c*/ 	.word	0x000030d0


	//   ....[10]....
        /*0540*/ 	.word	0x00003150


	//   ....[11]....
        /*0544*/ 	.word	0x00003e50


	//   ....[12]....
        /*0548*/ 	.word	0x00005510


	//   ....[13]....
        /*054c*/ 	.word	0x00005540


	//   ....[14]....
        /*0550*/ 	.word	0x00005570


	//   ....[15]....
        /*0554*/ 	.word	0x00005590


	//   ....[16]....
        /*0558*/ 	.word	0x000068e0


	//   ....[17]....
        /*055c*/ 	.word	0x000069e0


	//   ....[18]....
        /*0560*/ 	.word	0x00006a40


	//   ....[19]....
        /*0564*/ 	.word	0x00006b20


	//   ....[20]....
        /*0568*/ 	.word	0x00006b30


	//   ....[21]....
        /*056c*/ 	.word	0x00007c50


	//   ....[22]....
        /*0570*/ 	.word	0x00007c90


	//   ....[23]....
        /*0574*/ 	.word	0x00007cc0


	//   ....[24]....
        /*0578*/ 	.word	0x00007cf0


	//   ....[25]....
        /*057c*/ 	.word	0x00008160


	//   ....[26]....
        /*0580*/ 	.word	0x00008180


	//   ....[27]....
        /*0584*/ 	.word	0x00008290


	//   ....[28]....
        /*0588*/ 	.word	0x000082b0


	//   ....[29]....
        /*058c*/ 	.word	0x00008ae0


	//   ....[30]....
        /*0590*/ 	.word	0x00008af0


	//   ....[31]....
        /*0594*/ 	.word	0x00008bf0


	//   ....[32]....
        /*0598*/ 	.word	0x00008c10


	//   ....[33]....
        /*059c*/ 	.word	0x00008d80


	//   ....[34]....
        /*05a0*/ 	.word	0x00008f50


	//   ....[35]....
        /*05a4*/ 	.word	0x00008f80


	//   ....[36]....
        /*05a8*/ 	.word	0x00008fb0


	//   ....[37]....
        /*05ac*/ 	.word	0x00008fe0


	//   ....[38]....
        /*05b0*/ 	.word	0x00009010


	//   ....[39]....
        /*05b4*/ 	.word	0x00009040


	//   ....[40]....
        /*05b8*/ 	.word	0x00009190


	//   ....[41]....
        /*05bc*/ 	.word	0x000091c0


	//   ....[42]....
        /*05c0*/ 	.word	0x000091f0


	//   ....[43]....
        /*05c4*/ 	.word	0x00009220


	//   ....[44]....
        /*05c8*/ 	.word	0x00009250


	//   ....[45]....
        /*05cc*/ 	.word	0x00009280


	//   ....[46]....
        /*05d0*/ 	.word	0x00009310


	//   ....[47]....
        /*05d4*/ 	.word	0x00009340


	//   ....[48]....
        /*05d8*/ 	.word	0x000093c0


	//   ....[49]....
        /*05dc*/ 	.word	0x0000aa50


	//   ....[50]....
        /*05e0*/ 	.word	0x0000aa70


	//   ....[51]....
        /*05e4*/ 	.word	0x0000ab20


	//   ....[52]....
        /*05e8*/ 	.word	0x0000ab40


	//   ....[53]....
        /*05ec*/ 	.word	0x0000abe0


	//   ....[54]....
        /*05f0*/ 	.word	0x0000ac00


	//   ....[55]....
        /*05f4*/ 	.word	0x0000ac10


	//   ....[56]....
        /*05f8*/ 	.word	0x0000ac20


	//   ....[57]....
        /*05fc*/ 	.word	0x0000b5e0


	//   ....[58]....
        /*0600*/ 	.word	0x0000b600


	//   ....[59]....
        /*0604*/ 	.word	0x0000b660


	//   ....[60]....
        /*0608*/ 	.word	0x0000b6a0


	//   ....[61]....
        /*060c*/ 	.word	0x0000b700


	//   ....[62]....
        /*0610*/ 	.word	0x0000b740


	//   ....[63]....
        /*0614*/ 	.word	0x0000b750


	//   ....[64]....
        /*0618*/ 	.word	0x0000b770


	//   ....[65]....
        /*061c*/ 	.word	0x0000b840


	//   ....[66]....
        /*0620*/ 	.word	0x0000b880


	//   ....[67]....
        /*0624*/ 	.word	0x0000b890


	//   ....[68]....
        /*0628*/ 	.word	0x0000b8b0


	//   ....[69]....
        /*062c*/ 	.word	0x0000c170


	//   ....[70]....
        /*0630*/ 	.word	0x0000c180


	//   ....[71]....
        /*0634*/ 	.word	0x0000c1a0


	//   ....[72]....
        /*0638*/ 	.word	0x0000c220


	//   ....[73]....
        /*063c*/ 	.word	0x0000c230


	//   ....[74]....
        /*0640*/ 	.word	0x0000c290


	//   ....[75]....
        /*0644*/ 	.word	0x0000c2c0


	//   ....[76]....
        /*0648*/ 	.word	0x0000c300


	//   ....[77]....
        /*064c*/ 	.word	0x0000c5f0


	//   ....[78]....
        /*0650*/ 	.word	0x0000c610


	//   ....[79]....
        /*0654*/ 	.word	0x0000c6b0


	//   ....[80]....
        /*0658*/ 	.word	0x0000c6c0


	//   ....[81]....
        /*065c*/ 	.word	0x0000c750


	//   ....[82]....
        /*0660*/ 	.word	0x0000c760


	//   ....[83]....
        /*0664*/ 	.word	0x0000c770


	//   ....[84]....
        /*0668*/ 	.word	0x0000c800


	//   ....[85]....
        /*066c*/ 	.word	0x0000ce30


	//   ....[86]....
        /*0670*/ 	.word	0x0000ce40


	//   ....[87]....
        /*0674*/ 	.word	0x0000ced0


	//   ....[88]....
        /*0678*/ 	.word	0x0000cf70


	//   ....[89]....
        /*067c*/ 	.word	0x0000cf90


	//   ....[90]....
        /*0680*/ 	.word	0x0000d010


	//   ....[91]....
        /*0684*/ 	.word	0x0000d030


	//   ....[92]....
        /*0688*/ 	.word	0x0000d040


	//   ....[93]....
        /*068c*/ 	.word	0x0000d420


	//   ....[94]....
        /*0690*/ 	.word	0x0000d450


	//   ....[95]....
        /*0694*/ 	.word	0x0000d490


	//   ....[96]....
        /*0698*/ 	.word	0x0000d4c0


	//   ....[97]....
        /*069c*/ 	.word	0x0000d4f0


	//   ....[98]....
        /*06a0*/ 	.word	0x0000d520


	//   ....[99]....
        /*06a4*/ 	.word	0x0000d550


	//   ....[100]....
        /*06a8*/ 	.word	0x0000d580


	//   ....[101]....
        /*06ac*/ 	.word	0x0000d700


	//   ....[102]....
        /*06b0*/ 	.word	0x0000d730


	//   ....[103]....
        /*06b4*/ 	.word	0x0000d760


	//   ....[104]....
        /*06b8*/ 	.word	0x0000d790


	//   ....[105]....
        /*06bc*/ 	.word	0x0000d7c0


	//   ....[106]....
        /*06c0*/ 	.word	0x0000d7f0


	//   ....[107]....
        /*06c4*/ 	.word	0x0000d8b0


	//   ....[108]....
        /*06c8*/ 	.word	0x0000d8d0


	//   ....[109]....
        /*06cc*/ 	.word	0x0000d940


	//   ....[110]....
        /*06d0*/ 	.word	0x0000ddb0


	//   ....[111]....
        /*06d4*/ 	.word	0x0000e290


	//   ....[112]....
        /*06d8*/ 	.word	0x0000e380


	//   ....[113]....
        /*06dc*/ 	.word	0x0000e420


	//   ....[114]....
        /*06e0*/ 	.word	0x0000e480


	//   ....[115]....
        /*06e4*/ 	.word	0x0000e5a0


	//   ....[116]....
        /*06e8*/ 	.word	0x0000e600


	//   ....[117]....
        /*06ec*/ 	.word	0x0000e710


	//   ....[118]....
        /*06f0*/ 	.word	0x0000e780


	//   ....[119]....
        /*06f4*/ 	.word	0x0000e860


	//   ....[120]....
        /*06f8*/ 	.word	0x0000e980


	//   ....[121]....
        /*06fc*/ 	.word	0x0000e9d0


	//   ....[122]....
        /*0700*/ 	.word	0x0000ea40


	//   ....[123]....
        /*0704*/ 	.word	0x0000eb30


	//   ....[124]....
        /*0708*/ 	.word	0x0000ebb0


	//   ....[125]....
        /*070c*/ 	.word	0x0000ec90


	//   ....[126]....
        /*0710*/ 	.word	0x0000ed10


	//   ....[127]....
        /*0714*/ 	.word	0x0000ed70


	//   ....[128]....
        /*0718*/ 	.word	0x0000ee70


	//   ....[129]....
        /*071c*/ 	.word	0x0000ef70


	//   ....[130]....
        /*0720*/ 	.word	0x0000efd0


	//   ....[131]....
        /*0724*/ 	.word	0x0000f0b0


	//   ....[132]....
        /*0728*/ 	.word	0x0000f1f0


	//   ....[133]....
        /*072c*/ 	.word	0x0000f2c0


	//   ....[134]....
        /*0730*/ 	.word	0x0000f340


	//   ....[135]....
        /*0734*/ 	.word	0x0000f430


	//   ....[136]....
        /*0738*/ 	.word	0x0000f490


	//   ....[137]....
        /*073c*/ 	.word	0x0000f560


	//   ....[138]....
        /*0740*/ 	.word	0x0000f5c0


	//   ....[139]....
        /*0744*/ 	.word	0x0000f6a0


	//   ....[140]....
        /*0748*/ 	.word	0x0000f790


	//   ....[141]....
        /*074c*/ 	.word	0x0000f830


	//   ....[142]....
        /*0750*/ 	.word	0x0000f890


	//   ....[143]....
        /*0754*/ 	.word	0x0000f990


	//   ....[144]....
        /*0758*/ 	.word	0x0000f9f0


	//   ....[145]....
        /*075c*/ 	.word	0x0000faf0


	//   ....[146]....
        /*0760*/ 	.word	0x0000fb50


	//   ....[147]....
        /*0764*/ 	.word	0x0000fc20


	//   ....[148]....
        /*0768*/ 	.word	0x0000fd70


	//   ....[149]....
        /*076c*/ 	.word	0x0000fe20


	//   ....[150]....
        /*0770*/ 	.word	0x0000ff30


	//   ....[151]....
        /*0774*/ 	.word	0x00010010


	//   ....[152]....
        /*0778*/ 	.word	0x00010070


	//   ....[153]....
        /*077c*/ 	.word	0x00010160


	//   ....[154]....
        /*0780*/ 	.word	0x000101c0


	//   ....[155]....
        /*0784*/ 	.word	0x000102a0


	//   ....[156]....
        /*0788*/ 	.word	0x00010330


	//   ....[157]....
        /*078c*/ 	.word	0x000103d0


	//   ....[158]....
        /*0790*/ 	.word	0x000104f0


	//   ....[159]....
        /*0794*/ 	.word	0x00010560


	//   ....[160]....
        /*0798*/ 	.word	0x000105d0


	//   ....[161]....
        /*079c*/ 	.word	0x00010640


	//   ....[162]....
        /*07a0*/ 	.word	0x000106b0


	//   ....[163]....
        /*07a4*/ 	.word	0x00010730


	//   ....[164]....
        /*07a8*/ 	.word	0x000107c0


	//   ....[165]....
        /*07ac*/ 	.word	0x00010850


	//   ....[166]....
        /*07b0*/ 	.word	0x000108c0


	//   ....[167]....
        /*07b4*/ 	.word	0x00010930


	//   ....[168]....
        /*07b8*/ 	.word	0x000109a0


	//   ....[169]....
        /*07bc*/ 	.word	0x00010a20


	//   ....[170]....
        /*07c0*/ 	.word	0x00010a90


	//   ....[171]....
        /*07c4*/ 	.word	0x00010b30


	//   ....[172]....
        /*07c8*/ 	.word	0x00010bc0


	//   ....[173]....
        /*07cc*/ 	.word	0x00010ce0


	//----- nvinfo : EIATTR_REG_RECONFIG
	.align		4
.L_1139:
        /*07d0*/ 	.byte	0x01, 0x54
	.zero		2


	//----- nvinfo : EIATTR_SYSCALL_OFFSETS
	.align		4
        /*07d4*/ 	.byte	0x04, 0x46
        /*07d6*/ 	.short	(.L_1141 - .L_1140)


	//   ....[0]....
.L_1140:
        /*07d8*/ 	.word	0x000014d0


	//   ....[1]....
        /*07dc*/ 	.word	0x00009f70


	//   ....[2]....
        /*07e0*/ 	.word	0x0000a0c0


	//   ....[3]....
        /*07e4*/ 	.word	0x0000a1b0


	//   ....[4]....
        /*07e8*/ 	.word	0x0000b060


	//----- nvinfo : EIATTR_MBARRIER_INSTR_OFFSETS
	.align		4
.L_1141:
        /*07ec*/ 	.byte	0x04, 0x39
        /*07ee*/ 	.short	(.L_1143 - .L_1142)


	//   ....[0]....
.L_1142:
        /*07f0*/ 	.word	0x00000180
        /*07f4*/ 	.word	0x000000ff
        /*07f8*/ 	.word	0x0002d800
        /*07fc*/ 	.short	0x0100
        /*07fe*/ 	.byte	0x08
	.zero		1


	//   ....[1]....
        /*0800*/ 	.word	0x00000190
        /*0804*/ 	.word	0x000000ff
        /*0808*/ 	.word	0x0002d820
        /*080c*/ 	.short	0x0100
        /*080e*/ 	.byte	0x08
	.zero		1


	//   ....[2]....
        /*0810*/ 	.word	0x00000280
        /*0814*/ 	.word	0x000000ff
        /*0818*/ 	.word	0x0002d830
        /*081c*/ 	.short	0x0100
        /*081e*/ 	.byte	0x08
	.zero		1


	//   ....[3]....
        /*0820*/ 	.word	0x00000290
        /*0824*/ 	.word	0x000000ff
        /*0828*/ 	.word	0x0002d840
        /*082c*/ 	.short	0x0100
        /*082e*/ 	.byte	0x08
	.zero		1


	//   ....[4]....
        /*0830*/ 	.word	0x000002a0
        /*0834*/ 	.word	0x000000ff
        /*0838*/ 	.word	0x0002d838
        /*083c*/ 	.short	0x0100
        /*083e*/ 	.byte	0x08
	.zero		1


	//   ....[5]....
        /*0840*/ 	.word	0x000002b0
        /*0844*/ 	.word	0x000000ff
        /*0848*/ 	.word	0x0002d848
        /*084c*/ 	.short	0x0100
        /*084e*/ 	.byte	0x08
	.zero		1


	//   ....[6]....
        /*0850*/ 	.word	0x000003e0
        /*0854*/ 	.word	0x000000ff
        /*0858*/ 	.word	0x0002d850
        /*085c*/ 	.short	0x0100
        /*085e*/ 	.byte	0x08
	.zero		1


	//   ....[7]....
        /*0860*/ 	.word	0x000003f0
        /*0864*/ 	.word	0x000000ff
        /*0868*/ 	.word	0x0002d860
        /*086c*/ 	.short	0x0100
        /*086e*/ 	.byte	0x08
	.zero		1


	//   ....[8]....
        /*0870*/ 	.word	0x00000400
        /*0874*/ 	.word	0x000000ff
        /*0878*/ 	.word	0x0002d858
        /*087c*/ 	.short	0x0100
        /*087e*/ 	.byte	0x08
	.zero		1


	//   ....[9]....
        /*0880*/ 	.word	0x00000410
        /*0884*/ 	.word	0x000000ff
        /*0888*/ 	.word	0x0002d868
        /*088c*/ 	.short	0x0100
        /*088e*/ 	.byte	0x08
	.zero		1


	//   ....[10]....
        /*0890*/ 	.word	0x00000500
        /*0894*/ 	.word	0x000000ff
        /*0898*/ 	.word	0x0002d870
        /*089c*/ 	.short	0x0100
        /*089e*/ 	.byte	0x06
	.zero		1


	//   ....[11]....
        /*08a0*/ 	.word	0x00000510
        /*08a4*/ 	.word	0x000000ff
        /*08a8*/ 	.word	0x0002d880
        /*08ac*/ 	.short	0x0100
        /*08ae*/ 	.byte	0x06
	.zero		1


	//   ....[12]....
        /*08b0*/ 	.word	0x00000520
        /*08b4*/ 	.word	0x000000ff
        /*08b8*/ 	.word	0x0002d878
        /*08bc*/ 	.short	0x0100
        /*08be*/ 	.byte	0x06
	.zero		1


	//   ....[13]....
        /*08c0*/ 	.word	0x00000530
        /*08c4*/ 	.word	0x000000ff
        /*08c8*/ 	.word	0x0002d888
        /*08cc*/ 	.short	0x0100
        /*08ce*/ 	.byte	0x06
	.zero		1


	//   ....[14]....
        /*08d0*/ 	.word	0x00000660
        /*08d4*/ 	.word	0x000000ff
        /*08d8*/ 	.word	0x0002d890
        /*08dc*/ 	.short	0x0100
        /*08de*/ 	.byte	0x08
	.zero		1


	//   ....[15]....
        /*08e0*/ 	.word	0x00000670
        /*08e4*/ 	.word	0x000000ff
        /*08e8*/ 	.word	0x0002d8a0
        /*08ec*/ 	.short	0x0100
        /*08ee*/ 	.byte	0x08
	.zero		1


	//   ....[16]....
        /*08f0*/ 	.word	0x00000680
        /*08f4*/ 	.word	0x000000ff
        /*08f8*/ 	.word	0x0002d898
        /*08fc*/ 	.short	0x0100
        /*08fe*/ 	.byte	0x08
	.zero		1


	//   ....[17]....
        /*0900*/ 	.word	0x00000690
        /*0904*/ 	.word	0x000000ff
        /*0908*/ 	.word	0x0002d8a8
        /*090c*/ 	.short	0x0100
        /*090e*/ 	.byte	0x08
	.zero		1


	//   ....[18]....
        /*0910*/ 	.word	0x000007c0
        /*0914*/ 	.word	0x000000ff
        /*0918*/ 	.word	0x0002d8b0
        /*091c*/ 	.short	0x0100
        /*091e*/ 	.byte	0x08
	.zero		1


	//   ....[19]....
        /*0920*/ 	.word	0x000007d0
        /*0924*/ 	.word	0x000000ff
        /*0928*/ 	.word	0x0002d8c0
        /*092c*/ 	.short	0x0100
        /*092e*/ 	.byte	0x08
	.zero		1


	//   ....[20]....
        /*0930*/ 	.word	0x000007e0
        /*0934*/ 	.word	0x000000ff
        /*0938*/ 	.word	0x0002d8b8
        /*093c*/ 	.short	0x0100
        /*093e*/ 	.byte	0x08
	.zero		1


	//   ....[21]....
        /*0940*/ 	.word	0x000007f0
        /*0944*/ 	.word	0x000000ff
        /*0948*/ 	.word	0x0002d8c8
        /*094c*/ 	.short	0x0100
        /*094e*/ 	.byte	0x08
	.zero		1


	//   ....[22]....
        /*0950*/ 	.word	0x00001530
        /*0954*/ 	.word	0x000000ff
        /*0958*/ 	.word	0x0002d800
        /*095c*/ 	.short	0x010a
        /*095e*/ 	.byte	0x29
	.zero		1


	//   ....[23]....
        /*0960*/ 	.word	0x000015a0
        /*0964*/ 	.word	0x00000000
        /*0968*/ 	.word	0x0002d830
        /*096c*/ 	.short	0x010a
        /*096e*/ 	.byte	0x3f
	.zero		1


	//   ....[24]....
        /*0970*/ 	.word	0x000015f0
        /*0974*/ 	.word	0x00000000
        /*0978*/ 	.word	0x0002d830
        /*097c*/ 	.short	0x010a
        /*097e*/ 	.byte	0x3f
	.zero		1


	//   ....[25]....
        /*0980*/ 	.word	0x00002760
        /*0984*/ 	.word	0x000000ff
        /*0988*/ 	.word	0x00000000
        /*098c*/ 	.short	0x0101
        /*098e*/ 	.byte	0x06
	.zero		1


	//   ....[26]....
        /*0990*/ 	.word	0x00004110
        /*0994*/ 	.word	0x000000ff
        /*0998*/ 	.word	0x0002d830
        /*099c*/ 	.short	0x010a
        /*099e*/ 	.byte	0x06
	.zero		1


	//   ....[27]....
        /*09a0*/ 	.word	0x00004150
        /*09a4*/ 	.word	0x000000ff
        /*09a8*/ 	.word	0x0002d830
        /*09ac*/ 	.short	0x010a
        /*09ae*/ 	.byte	0x06
	.zero		1


	//   ....[28]....
        /*09b0*/ 	.word	0x00004430
        /*09b4*/ 	.word	0x000000ff
        /*09b8*/ 	.word	0x0002d850
        /*09bc*/ 	.short	0x010a
        /*09be*/ 	.byte	0x06
	.zero		1


	//   ....[29]....
        /*09c0*/ 	.word	0x00004470
        /*09c4*/ 	.word	0x000000ff
        /*09c8*/ 	.word	0x0002d850
        /*09cc*/ 	.short	0x010a
        /*09ce*/ 	.byte	0x06
	.zero		1


	//   ....[30]....
        /*09d0*/ 	.word	0x00004db0
        /*09d4*/ 	.word	0x000000ff
        /*09d8*/ 	.word	0x00000000
        /*09dc*/ 	.short	0x0101
        /*09de*/ 	.byte	0x06
	.zero		1


	//   ....[31]....
        /*09e0*/ 	.word	0x00006380
        /*09e4*/ 	.word	0x000000ff
        /*09e8*/ 	.word	0x00000000
        /*09ec*/ 	.short	0x0101
        /*09ee*/ 	.byte	0x06
	.zero		1


	//   ....[32]....
        /*09f0*/ 	.word	0x00006950
        /*09f4*/ 	.word	0x000000ff
        /*09f8*/ 	.word	0x0002d850
        /*09fc*/ 	.short	0x010a
        /*09fe*/ 	.byte	0x04
	.zero		1


	//   ....[33]....
        /*0a00*/ 	.word	0x00006990
        /*0a04*/ 	.word	0x000000ff
        /*0a08*/ 	.word	0x0002d850
        /*0a0c*/ 	.short	0x010a
        /*0a0e*/ 	.byte	0x04
	.zero		1


	//   ....[34]....
        /*0a10*/ 	.word	0x00007000
        /*0a14*/ 	.word	0x000000ff
        /*0a18*/ 	.word	0x00000000
        /*0a1c*/ 	.short	0x0101
        /*0a1e*/ 	.byte	0x04
	.zero		1


	//   ....[35]....
        /*0a20*/ 	.word	0x00008190
        /*0a24*/ 	.word	0x000000ff
        /*0a28*/ 	.word	0x00000000
        /*0a2c*/ 	.short	0x0101
        /*0a2e*/ 	.byte	0x04
	.zero		1


	//   ....[36]....
        /*0a30*/ 	.word	0x0000a7b0
        /*0a34*/ 	.word	0x00000002
        /*0a38*/ 	.word	0x0002d840
        /*0a3c*/ 	.short	0x010a
        /*0a3e*/ 	.byte	0x3f
	.zero		1


	//   ....[37]....
        /*0a40*/ 	.word	0x0000ad60
        /*0a44*/ 	.word	0x00000002
        /*0a48*/ 	.word	0x0002d830
        /*0a4c*/ 	.short	0x0107
        /*0a4e*/ 	.byte	0x3f
	.zero		1


	//   ....[38]....
        /*0a50*/ 	.word	0x0000ae30
        /*0a54*/ 	.word	0x00000002
        /*0a58*/ 	.word	0x0002d830
        /*0a5c*/ 	.short	0x0101
        /*0a5e*/ 	.byte	0x3f
	.zero		1


	//   ....[39]....
        /*0a60*/ 	.word	0x0000b9f0
        /*0a64*/ 	.word	0x00000017
        /*0a68*/ 	.word	0x0002d800
        /*0a6c*/ 	.short	0x0107
        /*0a6e*/ 	.byte	0x3f
	.zero		1


	//   ....[40]....
        /*0a70*/ 	.word	0x0000bae0
        /*0a74*/ 	.word	0x00000017
        /*0a78*/ 	.word	0x0002d800
        /*0a7c*/ 	.short	0x0101
        /*0a7e*/ 	.byte	0x3f
	.zero		1


	//   ....[41]....
        /*0a80*/ 	.word	0x0000bb00
        /*0a84*/ 	.word	0x00000017
        /*0a88*/ 	.word	0x0002d820
        /*0a8c*/ 	.short	0x010a
        /*0a8e*/ 	.byte	0x3f
	.zero		1


	//   ....[42]....
        /*0a90*/ 	.word	0x0000bf20
        /*0a94*/ 	.word	0x00000005
        /*0a98*/ 	.word	0x0002d840
        /*0a9c*/ 	.short	0x010a
        /*0a9e*/ 	.byte	0x3f
	.zero		1


	//   ....[43]....
        /*0aa0*/ 	.word	0x0000c3b0
        /*0aa4*/ 	.word	0x00000005
        /*0aa8*/ 	.word	0x0002d830
        /*0aac*/ 	.short	0x0107
        /*0aae*/ 	.byte	0x3f
	.zero		1


	//   ....[44]....
        /*0ab0*/ 	.word	0x0000c470
        /*0ab4*/ 	.word	0x00000005
        /*0ab8*/ 	.word	0x0002d830
        /*0abc*/ 	.short	0x0101
        /*0abe*/ 	.byte	0x3f
	.zero		1


	//   ....[45]....
        /*0ac0*/ 	.word	0x0000c4d0
        /*0ac4*/ 	.word	0x00000005
        /*0ac8*/ 	.word	0x0002d860
        /*0acc*/ 	.short	0x010a
        /*0ace*/ 	.byte	0x3f
	.zero		1


	//   ....[46]....
        /*0ad0*/ 	.word	0x0000c9f0
        /*0ad4*/ 	.word	0x00000005
        /*0ad8*/ 	.word	0x0002d850
        /*0adc*/ 	.short	0x0107
        /*0ade*/ 	.byte	0x3f
	.zero		1


	//   ....[47]....
        /*0ae0*/ 	.word	0x0000caf0
        /*0ae4*/ 	.word	0x00000005
        /*0ae8*/ 	.word	0x0002d850
        /*0aec*/ 	.short	0x0101
        /*0aee*/ 	.byte	0x3f
	.zero		1


	//   ....[48]....
        /*0af0*/ 	.word	0x0000ccf0
        /*0af4*/ 	.word	0x00000000
        /*0af8*/ 	.word	0x0002d860
        /*0afc*/ 	.short	0x010a
        /*0afe*/ 	.byte	0x3f
	.zero		1


	//   ....[49]....
        /*0b00*/ 	.word	0x0000d170
        /*0b04*/ 	.word	0x00000000
        /*0b08*/ 	.word	0x0002d850
        /*0b0c*/ 	.short	0x0107
        /*0b0e*/ 	.byte	0x3f
	.zero		1


	//   ....[50]....
        /*0b10*/ 	.word	0x0000d240
        /*0b14*/ 	.word	0x00000000
        /*0b18*/ 	.word	0x0002d850
        /*0b1c*/ 	.short	0x0101
        /*0b1e*/ 	.byte	0x3f
	.zero		1


	//   ....[51]....
        /*0b20*/ 	.word	0x0000dd30
        /*0b24*/ 	.word	0x00000005
        /*0b28*/ 	.word	0x0002d820
        /*0b2c*/ 	.short	0x010a
        /*0b2e*/ 	.byte	0x3f
	.zero		1


	//   ....[52]....
        /*0b30*/ 	.word	0x0000deb0
        /*0b34*/ 	.word	0x00000003
        /*0b38*/ 	.word	0x0002d840
        /*0b3c*/ 	.short	0x010a
        /*0b3e*/ 	.byte	0x3f
	.zero		1


	//   ....[53]....
        /*0b40*/ 	.word	0x0000df50
        /*0b44*/ 	.word	0x00000005
        /*0b48*/ 	.word	0x0002d840
        /*0b4c*/ 	.short	0x010a
        /*0b4e*/ 	.byte	0x3f
	.zero		1


	//   ....[54]....
        /*0b50*/ 	.word	0x0000df90
        /*0b54*/ 	.word	0x00000003
        /*0b58*/ 	.word	0x0002d860
        /*0b5c*/ 	.short	0x010a
        /*0b5e*/ 	.byte	0x3f
	.zero		1


	//   ....[55]....
        /*0b60*/ 	.word	0x0000dfd0
        /*0b64*/ 	.word	0x00000005
        /*0b68*/ 	.word	0x0002d860
        /*0b6c*/ 	.short	0x010a
        /*0b6e*/ 	.byte	0x3f
	.zero		1


	//   ....[56]....
        /*0b70*/ 	.word	0x0000e040
        /*0b74*/ 	.word	0x00000003
        /*0b78*/ 	.word	0x0002d800
        /*0b7c*/ 	.short	0x010a
        /*0b7e*/ 	.byte	0x3f
	.zero		1


	//   ....[57]....
        /*0b80*/ 	.word	0x0000e090
        /*0b84*/ 	.word	0x00000000
        /*0b88*/ 	.word	0x0002d830
        /*0b8c*/ 	.short	0x010a
        /*0b8e*/ 	.byte	0x3f
	.zero		1


	//   ....[58]....
        /*0b90*/ 	.word	0x0000e0f0
        /*0b94*/ 	.word	0x00000009
        /*0b98*/ 	.word	0x0002d830
        /*0b9c*/ 	.short	0x010a
        /*0b9e*/ 	.byte	0x3f
	.zero		1


	//   ....[59]....
        /*0ba0*/ 	.word	0x0000e150
        /*0ba4*/ 	.word	0x00000008
        /*0ba8*/ 	.word	0x0002d850
        /*0bac*/ 	.short	0x010a
        /*0bae*/ 	.byte	0x3f
	.zero		1


	//   ....[60]....
        /*0bb0*/ 	.word	0x0000e1b0
        /*0bb4*/ 	.word	0x00000005
        /*0bb8*/ 	.word	0x0002d850
        /*0bbc*/ 	.short	0x010a
        /*0bbe*/ 	.byte	0x3f
	.zero		1


	//   ....[61]....
        /*0bc0*/ 	.word	0x0000e2d0
        /*0bc4*/ 	.word	0x00000002
        /*0bc8*/ 	.word	0x0002d840
        /*0bcc*/ 	.short	0x010a
        /*0bce*/ 	.byte	0x3f
	.zero		1


	//   ....[62]....
        /*0bd0*/ 	.word	0x0000f0f0
        /*0bd4*/ 	.word	0x00000017
        /*0bd8*/ 	.word	0x0002d820
        /*0bdc*/ 	.short	0x010a
        /*0bde*/ 	.byte	0x3f
	.zero		1


	//   ....[63]....
        /*0be0*/ 	.word	0x0000f140
        /*0be4*/ 	.word	0x00000005
        /*0be8*/ 	.word	0x0002d840
        /*0bec*/ 	.short	0x010a
        /*0bee*/ 	.byte	0x3f
	.zero		1


	//   ....[64]....
        /*0bf0*/ 	.word	0x0000f6e0
        /*0bf4*/ 	.word	0x00000005
        /*0bf8*/ 	.word	0x0002d860
        /*0bfc*/ 	.short	0x010a
        /*0bfe*/ 	.byte	0x3f
	.zero		1


	//   ....[65]....
        /*0c00*/ 	.word	0x0000fcc0
        /*0c04*/ 	.word	0x00000000
        /*0c08*/ 	.word	0x0002d860
        /*0c0c*/ 	.short	0x010a
        /*0c0e*/ 	.byte	0x3f
	.zero		1


	//   ....[66]....
        /*0c10*/ 	.word	0x00010c00
        /*0c14*/ 	.word	0x00000005
        /*0c18*/ 	.word	0x0002d820
        /*0c1c*/ 	.short	0x010a
        /*0c1e*/ 	.byte	0x3f
	.zero		1


	//   ....[67]....
        /*0c20*/ 	.word	0x00010da0
        /*0c24*/ 	.word	0x00000003
        /*0c28*/ 	.word	0x0002d840
        /*0c2c*/ 	.short	0x010a
        /*0c2e*/ 	.byte	0x3f
	.zero		1


	//   ....[68]....
        /*0c30*/ 	.word	0x00010df0
        /*0c34*/ 	.word	0x00000005
        /*0c38*/ 	.word	0x0002d840
        /*0c3c*/ 	.short	0x010a
        /*0c3e*/ 	.byte	0x3f
	.zero		1


	//   ....[69]....
        /*0c40*/ 	.word	0x00010e40
        /*0c44*/ 	.word	0x00000003
        /*0c48*/ 	.word	0x0002d860
        /*0c4c*/ 	.short	0x010a
        /*0c4e*/ 	.byte	0x3f
	.zero		1


	//----- nvinfo : EIATTR_NUM_MBARRIERS
	.align		4
.L_1143:
        /*0c50*/ 	.byte	0x03, 0x38
        /*0c52*/ 	.short	0x0016


	//----- nvinfo : EIATTR_EXIT_INSTR_OFFSETS
	.align		4
        /*0c54*/ 	.byte	0x04, 0x1c
        /*0c56*/ 	.short	(.L_1145 - .L_1144)


	//   ....[0]....
.L_1144:
        /*0c58*/ 	.word	0x000009a0


	//   ....[1]....
        /*0c5c*/ 	.word	0x00008d30


	//   ....[2]....
        /*0c60*/ 	.word	0x0000e020


	//----- nvinfo : EIATTR_MAX_THREADS
	.align		4
.L_1145:
        /*0c64*/ 	.byte	0x04, 0x05
        /*0c66*/ 	.short	(.L_1147 - .L_1146)
.L_1146:
        /*0c68*/ 	.word	0x00000200
        /*0c6c*/ 	.word	0x00000001
        /*0c70*/ 	.word	0x00000001


	//----- nvinfo : EIATTR_CRS_STACK_SIZE
	.align		4
.L_1147:
        /*0c74*/ 	.byte	0x04, 0x1e
        /*0c76*/ 	.short	(.L_1149 - .L_1148)
.L_1148:
        /*0c78*/ 	.word	0x00000000


	//----- nvinfo : EIATTR_CBANK_PARAM_SIZE
	.align		4
.L_1149:
        /*0c7c*/ 	.byte	0x03, 0x19
        /*0c7e*/ 	.short	0x0af0


	//----- nvinfo : EIATTR_PARAM_CBANK
	.align		4
        /*0c80*/ 	.byte	0x04, 0x0a
        /*0c82*/ 	.short	(.L_1151 - .L_1150)
	.align		4
.L_1150:
        /*0c84*/ 	.word	index@(.nv.constant0._ZN7cutlass13device_kernelIN5flash11enable_sm90INS1_16FlashAttnFwdSm90INS1_25CollectiveMainloopFwdSm90ILi2EN4cute5tupleIJNS5_1CILi1EEES8_S8_EEENS6_IJNS7_ILi192EEENS7_ILi128EEENS7_ILi96EEEEEELi96ENS_6half_tEfNS_4arch4Sm90ELb0ELb0ELb1ELb1ELb1ELb0ELb0ELb0ELb1ELb1ELb0ELb0EEENS1_21CollectiveEpilogueFwdINS6_IJSA_SC_SB_EEES9_SE_SG_Li384ELb1ELb1ELb0ELb0EEENS1_36VarlenDynamicPersistentTileSchedulerILi192ELi128ELi384ELi128ELb0ELb1ELb1ELb0ELb1ELb1EEEEEEEEEvNT_6ParamsE)
        /*0c88*/ 	.short	0x0210
        /*0c8a*/ 	.short	0x0af0


	//----- nvinfo : EIATTR_SW_WAR
	.align		4
.L_1151:
        /*0c8c*/ 	.byte	0x04, 0x36
        /*0c8e*/ 	.short	(.L_1153 - .L_1152)
.L_1152:
        /*0c90*/ 	.word	0x00000008
.L_1153:


//--------------------- .nv.info._ZN7cutlass13device_kernelIN5flash11enable_sm90INS1_16FlashAttnFwdSm90INS1_25CollectiveMainloopFwdSm90ILi2EN4cute5tupleIJNS5_1CILi1EEES8_S8_EEENS6_IJNS7_ILi192EEENS7_ILi128EEENS7_ILi96EEEEEELi96ENS_6half_tEfNS_4arch4Sm90ELb0ELb0ELb1ELb1ELb1ELb1ELb0ELb0ELb1ELb1ELb0ELb0EEENS1_21CollectiveEpilogueFwdINS6_IJSA_SC_SB_EEES9_SE_SG_Li384ELb1ELb1ELb0ELb0EEENS1_36VarlenDynamicPersistentTileSchedulerILi192ELi128ELi384ELi128ELb0ELb1ELb1ELb0ELb1ELb1EEEEEEEEEvNT_6ParamsE --------------------------
	.section	.nv.info._ZN7cutlass13device_kernelIN5flash11enable_sm90INS1_16FlashAttnFwdSm90INS1_25CollectiveMainloopFwdSm90ILi2EN4cute5tupleIJNS5_1CILi1EEES8_S8_EEENS6_IJNS7_ILi192EEENS7_ILi128EEENS7_ILi96EEEEEELi96ENS_6half_tEfNS_4arch4Sm90ELb0ELb0ELb1ELb1ELb1ELb1ELb0ELb0ELb1ELb1ELb0ELb0EEENS1_21CollectiveEpilogueFwdINS6_IJSA_SC_SB_EEES9_SE_SG_Li384ELb1ELb1ELb0ELb0EEENS1_36VarlenDynamicPersistentTileSchedulerILi192ELi128ELi384ELi128ELb0ELb1ELb1ELb0ELb1ELb1EEEEEEEEEvNT_6ParamsE,"",@"SHT_CUDA_INFO"
	.sectionflags	@""
	.align	4


	//----- nvinfo : EIATTR_CUDA_API_VERSION
	.align		4
        /*0000*/ 	.byte	0x04, 0x37
        /*0002*/ 	.short	(.L_1155 - .L_1154)
.L_1154:
        /*0004*/ 	.word	0x00000082


	//----- nvinfo : EIATTR_KPARAM_INFO
	.align		4
.L_1155:
        /*0008*/ 	.byte	0x04, 0x17
        /*000a*/ 	.short	(.L_1157 - .L_1156)
.L_1156:
        /*000c*/ 	.word	0x00000000
        /*0010*/ 	.short	0x0000
        /*0012*/ 	.short	0x0070
        /*0014*/ 	.byte	0x00, 0xf0, 0x01, 0x2a


	//----- nvinfo : EIATTR_SPARSE_MMA_MASK
	.align		4
.L_1157:
        /*0018*/ 	.byte	0x03, 0x50
        /*001a*/ 	.short	0x0000


	//----- nvinfo : EIATTR_MAXREG_COUNT
	.align		4
        /*001c*/ 	.byte	0x03, 0x1b
        /*001e*/ 	.short	0x0080


	//----- nvinfo : EIATTR_NUM_BARRIERS
	.align		4
        /*0020*/ 	.byte	0x02, 0x4c
        /*0022*/ 	.byte	0x10
	.zero		1


	//----- nvinfo : EIATTR_EXTERNS
	.align		4
        /*0024*/ 	.byte	0x04, 0x0f
        /*0026*/ 	.short	(.L_1159 - .L_1158)


	//   ....[0]....
	.align		4
.L_1158:
        /*0028*/ 	.word	index@(__assertfail)


	//----- nvinfo : EIATTR_ANNOTATIONS
	.align		4
.L_1159:
        /*002c*/ 	.byte	0x04, 0x55
        /*002e*/ 	.short	(.L_1161 - .L_1160)


	//   ....[0]....
.L_1160:
        /* <DEDUP_REMOVED lines=96> */


	//----- nvinfo : EIATTR_MERCURY_ISA_VERSION
	.align		4
.L_1161:
        /*0620*/ 	.byte	0x03, 0x5f
        /*0622*/ 	.short	0x0101


	//----- nvinfo : EIATTR_UNUSED_LOAD_BYTE_OFFSET
	.align		4
        /*0624*/ 	.byte	0x04, 0x44
        /*0626*/ 	.short	(.L_1163 - .L_1162)


	//   ....[0]....
.L_1162:
        /*0628*/ 	.word	0x00000a90
        /*062c*/ 	.word	0x0000fff0


	//   ....[1]....
        /*0630*/ 	.word	0x000114d0
        /*0634*/ 	.word	0x0000fff0


	//----- nvinfo : EIATTR_INT_WARP_WIDE_INSTR_OFFSETS
	.align		4
.L_1163:
        /*0638*/ 	.byte	0x04, 0x31
        /*063a*/ 	.short	(.L_1165 - .L_1164)


	//   ....[0]....
.L_1164:
        /*063c*/ 	.word	0x00000130


	//   ....[1]....
        /*0640*/ 	.word	0x00000170


	//   ....[2]....
        /*0644*/ 	.word	0x000001e0


	//   ....[3]....
        /*0648*/ 	.word	0x000158e0


	//   ....[4]....
        /*064c*/ 	.word	0x00015970


	//   ....[5]....
        /*0650*/ 	.word	0x000186d0


	//   ....[6]....
        /*0654*/ 	.word	0x00018760


	//----- nvinfo : EIATTR_COOP_GROUP_MASK_REGIDS
	.align		4
.L_1165:
        /*0658*/ 	.byte	0x04, 0x29
        /*065a*/ 	.short	(.L_1167 - .L_1166)


	//   ....[0]....
.L_1166:
        /*065c*/ 	.word	0xffffffff


	//   ....[1]....
        /*0660*/ 	.word	0xffffffff


	//   ....[2]....
        /*0664*/ 	.word	0xffffffff


	//   ....[3]....
        /*0668*/ 	.word	0xffffffff


	//   ....[4]....
        /*066c*/ 	.word	0xffffffff


	//   ....[5]....
        /*0670*/ 	.word	0xffffffff


	//   ....[6]....
        /*0674*/ 	.word	0xffffffff


	//   ....[7]....
        /*0678*/ 	.word	0xffffffff


	//   ....[8]....
        /*067c*/ 	.word	0xffffffff


	//   ....[9]....
        /*0680*/ 	.word	0xffffffff


	//   ....[10]....
        /*0684*/ 	.word	0xffffffff


	//   ....[11]....
        /*0688*/ 	.word	0xffffffff


	//   ....[12]....
        /*068c*/ 	.word	0xffffffff


	//   ....[13]....
        /*0690*/ 	.word	0xffffffff


	//   ....[14]....
        /*0694*/ 	.word	0xffffffff


	//   ....[15]....
        /*0698*/ 	.word	0xffffffff


	//   ....[16]....
        /*069c*/ 	.word	0xffffffff


	//   ....[17]....
        /*06a0*/ 	.word	0xffffffff


	//   ....[18]....
        /*06a4*/ 	.word	0xffffffff


	//   ....[19]....
        /*06a8*/ 	.word	0xffffffff


	//   ....[20]....
        /*06ac*/ 	.word	0xffffffff


	//   ....[21]....
        /*06b0*/ 	.word	0xffffffff


	//   ....[22]....
        /*06b4*/ 	.word	0xffffffff


	//   ....[23]....
        /*06b8*/ 	.word	0xffffffff


	//   ....[24]....
        /*06bc*/ 	.word	0xffffffff


	//   ....[25]....
        /*06c0*/ 	.word	0xffffffff


	//   ....[26]....
        /*06c4*/ 	.word	0xffffffff


	//   ....[27]....
        /*06c8*/ 	.word	0xffffffff


	//   ....[28]....
        /*06cc*/ 	.word	0xffffffff


	//   ....[29]....
        /*06d0*/ 	.word	0xffffffff


	//   ....[30]....
        /*06d4*/ 	.word	0xffffffff


	//   ....[31]....
        /*06d8*/ 	.word	0xffffffff


	//   ....[32]....
        /*06dc*/ 	.word	0xffffffff


	//   ....[33]....
        /*06e0*/ 	.word	0xffffffff


	//   ....[34]....
        /*06e4*/ 	.word	0xffffffff


	//   ....[35]....
        /*06e8*/ 	.word	0xffffffff


	//   ....[36]....
        /*06ec*/ 	.word	0xffffffff


	//   ....[37]....
        /*06f0*/ 	.word	0xffffffff


	//   ....[38]....
        /*06f4*/ 	.word	0xffffffff


	//   ....[39]....
        /*06f8*/ 	.word	0xffffffff


	//   ....[40]....
        /*06fc*/ 	.word	0xffffffff


	//   ....[41]....
        /*0700*/ 	.word	0xffffffff


	//   ....[42]....
        /*0704*/ 	.word	0xffffffff


	//   ....[43]....
        /*0708*/ 	.word	0xffffffff


	//   ....[44]....
        /*070c*/ 	.word	0xffffffff


	//   ....[45]....
        /*0710*/ 	.word	0xffffffff


	//   ....[46]....
        /*0714*/ 	.word	0xffffffff


	//   ....[47]....
        /*0718*/ 	.word	0xffffffff


	//   ....[48]....
        /*071c*/ 	.word	0xffffffff


	//   ....[49]....
        /*0720*/ 	.word	0xffffffff


	//   ....[50]....
        /*0724*/ 	.word	0xffffffff


	//   ....[51]....
        /*0728*/ 	.word	0xffffffff


	//   ....[52]....
        /*072c*/ 	.word	0xffffffff


	//   ....[53]....
        /*0730*/ 	.word	0xffffffff


	//   ....[54]....
        /*0734*/ 	.word	0xffffffff


	//   ....[55]....
        /*0738*/ 	.word	0xffffffff


	//   ....[56]....
        /*073c*/ 	.word	0xffffffff


	//   ....[57]....
        /*0740*/ 	.word	0xffffffff


	//   ....[58]....
        /*0744*/ 	.word	0xffffffff


	//   ....[59]....
        /*0748*/ 	.word	0xffffffff


	//   ....[60]....
        /*074c*/ 	.word	0xffffffff


	//   ....[61]....
        /*0750*/ 	.word	0xffffffff


	//   ....[62]....
        /*0754*/ 	.word	0xffffffff


	//   ....[63]....
        /*0758*/ 	.word	0xffffffff


	//   ....[64]....
        /*075c*/ 	.word	0xffffffff


	//   ....[65]....
        /*0760*/ 	.word	0xffffffff


	//   ....[66]....
        /*0764*/ 	.word	0xffffffff


	//   ....[67]....
        /*0768*/ 	.word	0xffffffff


	//   ....[68]....
        /*076c*/ 	.word	0xffffffff


	//   ....[69]....
        /*0770*/ 	.word	0xffffffff


	//   ....[70]....
        /*0774*/ 	.word	0xffffffff


	//   ....[71]....
        /*0778*/ 	.word	0xffffffff


	//   ....[72]....
        /*077c*/ 	.word	0xffffffff


	//   ....[73]....
        /*0780*/ 	.word	0xffffffff


	//   ....[74]....
        /*0784*/ 	.word	0xffffffff


	//   ....[75]....
        /*0788*/ 	.word	0xffffffff


	//   ....[76]....
        /*078c*/ 	.word	0xffffffff


	//   ....[77]....
        /*0790*/ 	.word	0xffffffff


	//   ....[78]....
        /*0794*/ 	.word	0xffffffff


	//   ....[79]....
        /*0798*/ 	.word	0xffffffff


	//   ....[80]....
        /*079c*/ 	.word	0xffffffff


	//   ....[81]....
        /*07a0*/ 	.word	0xffffffff


	//   ....[82]....
        /*07a4*/ 	.word	0xffffffff


	//   ....[83]....
        /*07a8*/ 	.word	0xffffffff


	//   ....[84]....
        /*07ac*/ 	.word	0xffffffff


	//   ....[85]....
        /*07b0*/ 	.word	0xffffffff


	//   ....[86]....
        /*07b4*/ 	.word	0xffffffff


	//   ....[87]....
        /*07b8*/ 	.word	0xffffffff


	//   ....[88]....
        /*07bc*/ 	.word	0xffffffff


	//   ....[89]....
        /*07c0*/ 	.word	0xffffffff


	//   ....[90]....
        /*07c4*/ 	.word	0xffffffff


	//   ....[91]....
        /*07c8*/ 	.word	0xffffffff


	//   ....[92]....
        /*07cc*/ 	.word	0xffffffff


	//   ....[93]....
        /*07d0*/ 	.word	0xffffffff


	//   ....[94]....
        /*07d4*/ 	.word	0xffffffff


	//   ....[95]....
        /*07d8*/ 	.word	0xffffffff


	//   ....[96]....
        /*07dc*/ 	.word	0xffffffff


	//   ....[97]....
        /*07e0*/ 	.word	0xffffffff


	//   ....[98]....
        /*07e4*/ 	.word	0xffffffff


	//   ....[99]....
        /*07e8*/ 	.word	0xffffffff


	//   ....[100]....
        /*07ec*/ 	.word	0xffffffff


	//   ....[101]....
        /*07f0*/ 	.word	0xffffffff


	//   ....[102]....
        /*07f4*/ 	.word	0xffffffff


	//   ....[103]....
        /*07f8*/ 	.word	0xffffffff


	//   ....[104]....
        /*07fc*/ 	.word	0xffffffff


	//   ....[105]....
        /*0800*/ 	.word	0xffffffff


	//   ....[106]....
        /*0804*/ 	.word	0xffffffff


	//   ....[107]....
        /*0808*/ 	.word	0xffffffff


	//   ....[108]....
        /*080c*/ 	.word	0xffffffff


	//   ....[109]....
        /*0810*/ 	.word	0xffffffff


	//   ....[110]....
        /*0814*/ 	.word	0xffffffff


	//   ....[111]....
        /*0818*/ 	.word	0xffffffff


	//   ....[112]....
        /*081c*/ 	.word	0xffffffff


	//   ....[113]....
        /*0820*/ 	.word	0xffffffff


	//   ....[114]....
        /*0824*/ 	.word	0xffffffff


	//   ....[115]....
        /*0828*/ 	.word	0xffffffff


	//   ....[116]....
        /*082c*/ 	.word	0xffffffff


	//   ....[117]....
        /*0830*/ 	.word	0xffffffff


	//   ....[118]....
        /*0834*/ 	.word	0xffffffff


	//   ....[119]....
        /*0838*/ 	.word	0xffffffff


	//   ....[120]....
        /*083c*/ 	.word	0xffffffff


	//   ....[121]....
        /*0840*/ 	.word	0xffffffff


	//   ....[122]....
        /*0844*/ 	.word	0xffffffff


	//   ....[123]....
        /*0848*/ 	.word	0xffffffff


	//   ....[124]....
        /*084c*/ 	.word	0xffffffff


	//   ....[125]....
        /*0850*/ 	.word	0xffffffff


	//   ....[126]....
        /*0854*/ 	.word	0xffffffff


	//   ....[127]....
        /*0858*/ 	.word	0xffffffff


	//   ....[128]....
        /*085c*/ 	.word	0xffffffff


	//   ....[129]....
        /*0860*/ 	.word	0x0500000f


	//   ....[130]....
        /*0864*/ 	.word	0x0500000f


	//   ....[131]....
        /*0868*/ 	.word	0x0500000f


	//   ....[132]....
        /*086c*/ 	.word	0x0500000f


	//   ....[133]....
        /*0870*/ 	.word	0x0500000f


	//   ....[134]....
        /*0874*/ 	.word	0x0500000f


	//   ....[135]....
        /*0878*/ 	.word	0x0500000f


	//   ....[136]....
        /*087c*/ 	.word	0x0500000f


	//   ....[137]....
        /*0880*/ 	.word	0x0500000f


	//   ....[138]....
        /*0884*/ 	.word	0x0500000f


	//   ....[139]....
        /*0888*/ 	.word	0x0500000f


	//   ....[140]....
        /*088c*/ 	.word	0x0500000f


	//   ....[141]....
        /*0890*/ 	.word	0x0500000f


	//   ....[142]....
        /*0894*/ 	.word	0x0500000f


	//   ....[143]....
        /*0898*/ 	.word	0x0500000f


	//   ....[144]....
        /*089c*/ 	.word	0x0500000f


	//   ....[145]....
        /*08a0*/ 	.word	0x0500000f


	//   ....[146]....
        /*08a4*/ 	.word	0x0500000f


	//   ....[147]....
        /*08a8*/ 	.word	0x0500000f


	//   ....[148]....
        /*08ac*/ 	.word	0x0500000f


	//   ....[149]....
        /*08b0*/ 	.word	0x0500000f


	//   ....[150]....
        /*08b4*/ 	.word	0x0500000f


	//   ....[151]....
        /*08b8*/ 	.word	0x0500000f


	//   ....[152]....
        /*08bc*/ 	.word	0x0500000f


	//   ....[153]....
        /*08c0*/ 	.word	0x0500000f


	//   ....[154]....
        /*08c4*/ 	.word	0x0500000f


	//   ....[155]....
        /*08c8*/ 	.word	0x0500000f


	//   ....[156]....
        /*08cc*/ 	.word	0x0500000f


	//   ....[157]....
        /*08d0*/ 	.word	0x0500000f


	//   ....[158]....
        /*08d4*/ 	.word	0x0500000f


	//   ....[159]....
        /*08d8*/ 	.word	0x0500000f


	//   ....[160]....
        /*08dc*/ 	.word	0x0500000f


	//   ....[161]....
        /*08e0*/ 	.word	0x0500000f


	//   ....[162]....
        /*08e4*/ 	.word	0x0500000f


	//   ....[163]....
        /*08e8*/ 	.word	0x0500000f


	//   ....[164]....
        /*08ec*/ 	.word	0x0500000f


	//   ....[165]....
        /*08f0*/ 	.word	0x0500000f


	//   ....[166]....
        /*08f4*/ 	.word	0x0500000f


	//   ....[167]....
        /*08f8*/ 	.word	0x0500000f


	//   ....[168]....
        /*08fc*/ 	.word	0x0500000f


	//   ....[169]....
        /*0900*/ 	.word	0x0500000f


	//   ....[170]....
        /*0904*/ 	.word	0x0500000f


	//   ....[171]....
        /*0908*/ 	.word	0x0500000f


	//   ....[172]....
        /*090c*/ 	.word	0x0500000f


	//   ....[173]....
        /*0910*/ 	.word	0x0500000f


	//   ....[174]....
        /*0914*/ 	.word	0x0500000f


	//   ....[175]....
        /*0918*/ 	.word	0x0500000f


	//   ....[176]....
        /*091c*/ 	.word	0x0500000f


	//   ....[177]....
        /*0920*/ 	.word	0x0500000f


	//   ....[178]....
        /*0924*/ 	.word	0x0500000f


	//   ....[179]....
        /*0928*/ 	.word	0x0500000f


	//   ....[180]....
        /*092c*/ 	.word	0x0500000f


	//   ....[181]....
        /*0930*/ 	.word	0x0500000f


	//   ....[182]....
        /*0934*/ 	.word	0x0500000f


	//   ....[183]....
        /*0938*/ 	.word	0x0500000f


	//   ....[184]....
        /*093c*/ 	.word	0x0500000f


	//   ....[185]....
        /*0940*/ 	.word	0x0500000f


	//   ....[186]....
        /*0944*/ 	.word	0x0500000f


	//   ....[187]....
        /*0948*/ 	.word	0x0500000f


	//   ....[188]....
        /*094c*/ 	.word	0x0500000f


	//   ....[189]....
        /*0950*/ 	.word	0x0500000f


	//   ....[190]....
        /*0954*/ 	.word	0x0500000f


	//   ....[191]....
        /*0958*/ 	.word	0x0500000f


	//   ....[192]....
        /*095c*/ 	.word	0x0500000f


	//   ....[193]....
        /*0960*/ 	.word	0x0500000f


	//   ....[194]....
        /*0964*/ 	.word	0x0500000f


	//   ....[195]....
        /*0968*/ 	.word	0x0500000f


	//   ....[196]....
        /*096c*/ 	.word	0x0500000f


	//   ....[197]....
        /*0970*/ 	.word	0x0500000f


	//   ....[198]....
        /*0974*/ 	.word	0x0500000f


	//   ....[199]....
        /*0978*/ 	.word	0x0500000f


	//   ....[200]....
        /*097c*/ 	.word	0x0500000f


	//   ....[201]....
        /*0980*/ 	.word	0x0500000f


	//   ....[202]....
        /*0984*/ 	.word	0x0500000f


	//   ....[203]....
        /*0988*/ 	.word	0x0500000f


	//   ....[204]....
        /*098c*/ 	.word	0x0500000f


	//   ....[205]....
        /*0990*/ 	.word	0x0500000f


	//   ....[206]....
        /*0994*/ 	.word	0x0500000f


	//   ....[207]....
        /*0998*/ 	.word	0x0500000f


	//   ....[208]....
        /*099c*/ 	.word	0x0500000f


	//   ....[209]....
        /*09a0*/ 	.word	0x0500000f


	//   ....[210]....
        /*09a4*/ 	.word	0x0500000f


	//   ....[211]....
        /*09a8*/ 	.word	0x0500000f


	//----- nvinfo : EIATTR_COOP_GROUP_INSTR_OFFSETS
	.align		4
.L_1167:
        /*09ac*/ 	.byte	0x04, 0x28
        /*09ae*/ 	.short	(.L_1169 - .L_1168)


	//   ....[0]....
.L_1168:
        /*09b0*/ 	.word	0x00000070


	//   ....[1]....
        /*09b4*/ 	.word	0x00000140


	//   ....[2]....
        /*09b8*/ 	.word	0x00000190


	//   ....[3]....
        /*09bc*/ 	.word	0x000003c0


	//   ....[4]....
        /*09c0*/ 	.word	0x00000520


	//   ....[5]....
        /*09c4*/ 	.word	0x00000640


	//   ....[6]....
        /*09c8*/ 	.word	0x000007a0


	//   ....[7]....
        /*09cc*/ 	.word	0x000031a0


	//   ....[8]....
        /*09d0*/ 	.word	0x000031b0


	//   ....[9]....
        /*09d4*/ 	.word	0x00004d30


	//   ....[10]....
        /*09d8*/ 	.word	0x00004d40


	//   ....[11]....
        /*09dc*/ 	.word	0x00006660


	//   ....[12]....
        /*09e0*/ 	.word	0x00006670


	//   ....[13]....
        /*09e4*/ 	.word	0x00006b80


	//   ....[14]....
        /*09e8*/ 	.word	0x00006ba0


	//   ....[15]....
        /*09ec*/ 	.word	0x00007210


	//   ....[16]....
        /*09f0*/ 	.word	0x000077e0


	//   ....[17]....
        /*09f4*/ 	.word	0x000077f0


	//   ....[18]....
        /*09f8*/ 	.word	0x00007800


	//   ....[19]....
        /*09fc*/ 	.word	0x00007810


	//   ....[20]....
        /*0a00*/ 	.word	0x00009340


	//   ....[21]....
        /*0a04*/ 	.word	0x00009350


	//   ....[22]....
        /*0a08*/ 	.word	0x00009360


	//   ....[23]....
        /*0a0c*/ 	.word	0x00009370


	//   ....[24]....
        /*0a10*/ 	.word	0x0000c3b0


	//   ....[25]....
        /*0a14*/ 	.word	0x0000c3d0


	//   ....[26]....
        /*0a18*/ 	.word	0x0000c710


	//   ....[27]....
        /*0a1c*/ 	.word	0x0000c730


	//   ....[28]....
        /*0a20*/ 	.word	0x0000d920


	//   ....[29]....
        /*0a24*/ 	.word	0x0000f000


	//   ....[30]....
        /*0a28*/ 	.word	0x0000f080


	//   ....[31]....
        /*0a2c*/ 	.word	0x0000f690


	//   ....[32]....
        /*0a30*/ 	.word	0x0000f6f0


	//   ....[33]....
        /*0a34*/ 	.word	0x00010830


	//   ....[34]....
        /*0a38*/ 	.word	0x00010a50


	//   ....[35]....
        /*0a3c*/ 	.word	0x00010a90


	//   ....[36]....
        /*0a40*/ 	.word	0x00010b60


	//   ....[37]....
        /*0a44*/ 	.word	0x00010f20


	//   ....[38]....
        /*0a48*/ 	.word	0x00011f40


	//   ....[39]....
        /*0a4c*/ 	.word	0x00011f80


	//   ....[40]....
        /*0a50*/ 	.word	0x00011fb0


	//   ....[41]....
        /*0a54*/ 	.word	0x00011fc0


	//   ....[42]....
        /*0a58*/ 	.word	0x000124a0


	//   ....[43]....
        /*0a5c*/ 	.word	0x000124c0


	//   ....[44]....
        /*0a60*/ 	.word	0x000125e0


	//   ....[45]....
        /*0a64*/ 	.word	0x00012600


	//   ....[46]....
        /*0a68*/ 	.word	0x00012f20


	//   ....[47]....
        /*0a6c*/ 	.word	0x00012f30


	//   ....[48]....
        /*0a70*/ 	.word	0x00013090


	//   ....[49]....
        /*0a74*/ 	.word	0x000130a0


	//   ....[50]....
        /*0a78*/ 	.word	0x00013240


	//   ....[51]....
        /*0a7c*/ 	.word	0x00013410


	//   ....[52]....
        /*0a80*/ 	.word	0x00013440


	//   ....[53]....
        /*0a84*/ 	.word	0x00013470


	//   ....[54]....
        /*0a88*/ 	.word	0x000134a0


	//   ....[55]....
        /*0a8c*/ 	.word	0x000134d0


	//   ....[56]....
        /*0a90*/ 	.word	0x00013500


	//   ....[57]....
        /*0a94*/ 	.word	0x00013670


	//   ....[58]....
        /*0a98*/ 	.word	0x000136a0


	//   ....[59]....
        /*0a9c*/ 	.word	0x000136d0


	//   ....[60]....
        /*0aa0*/ 	.word	0x00013700


	//   ....[61]....
        /*0aa4*/ 	.word	0x00013730


	//   ....[62]....
        /*0aa8*/ 	.word	0x00013760


	//   ....[63]....
        /*0aac*/ 	.word	0x000137f0


	//   ....[64]....
        /*0ab0*/ 	.word	0x00013820


	//   ....[65]....
        /*0ab4*/ 	.word	0x000138a0


	//   ....[66]....
        /*0ab8*/ 	.word	0x00014420


	//   ....[67]....
        /*0abc*/ 	.word	0x00016570


	//   ....[68]....
        /*0ac0*/ 	.word	0x00016580


	//   ....[69]....
        /*0ac4*/ 	.word	0x00016640


	//   ....[70]....
        /*0ac8*/ 	.word	0x00016650


	//   ....[71]....
        /*0acc*/ 	.word	0x00016700


	//   ....[72]....
        /*0ad0*/ 	.word	0x00016710


	//   ....[73]....
        /*0ad4*/ 	.word	0x00016720


	//   ....[74]....
        /*0ad8*/ 	.word	0x00016730


	//   ....[75]....
        /*0adc*/ 	.word	0x00017130


	//   ....[76]....
        /*0ae0*/ 	.word	0x00017140


	//   ....[77]....
        /*0ae4*/ 	.word	0x00017200


	//   ....[78]....
        /*0ae8*/ 	.word	0x00017220


	//   ....[79]....
        /*0aec*/ 	.word	0x000172c0


	//   ....[80]....
        /*0af0*/ 	.word	0x000172e0


	//   ....[81]....
        /*0af4*/ 	.word	0x000172f0


	//   ....[82]....
        /*0af8*/ 	.word	0x00017300


	//   ....[83]....
        /*0afc*/ 	.word	0x00017420


	//   ....[84]....
        /*0b00*/ 	.word	0x00017430


	//   ....[85]....
        /*0b04*/ 	.word	0x00017440


	//   ....[86]....
        /*0b08*/ 	.word	0x000174d0


	//   ....[87]....
        /*0b0c*/ 	.word	0x00017cd0


	//   ....[88]....
        /*0b10*/ 	.word	0x00017ce0


	//   ....[89]....
        /*0b14*/ 	.word	0x00017d00


	//   ....[90]....
        /*0b18*/ 	.word	0x00017d80


	//   ....[91]....
        /*0b1c*/ 	.word	0x00017d90


	//   ....[92]....
        /*0b20*/ 	.word	0x00017df0


	//   ....[93]....
        /*0b24*/ 	.word	0x00017e20


	//   ....[94]....
        /*0b28*/ 	.word	0x00017e60


	//   ....[95]....
        /*0b2c*/ 	.word	0x00018110


	//   ....[96]....
        /*0b30*/ 	.word	0x00018130


	//   ....[97]....
        /*0b34*/ 	.word	0x000181d0


	//   ....[98]....
        /*0b38*/ 	.word	0x000181e0


	//   ....[99]....
        /*0b3c*/ 	.word	0x00018270


	//   ....[100]....
        /*0b40*/ 	.word	0x00018280


	//   ....[101]....
        /*0b44*/ 	.word	0x00018290


	//   ....[102]....
        /*0b48*/ 	.word	0x00018320


	//   ....[103]....
        /*0b4c*/ 	.word	0x00018910


	//   ....[104]....
        /*0b50*/ 	.word	0x00018920


	//   ....[105]....
        /*0b54*/ 	.word	0x000189a0


	//   ....[106]....
        /*0b58*/ 	.word	0x00018a50


	//   ....[107]....
        /*0b5c*/ 	.word	0x00018a70


	//   ....[108]....
        /*0b60*/ 	.word	0x00018af0


	//   ....[109]....
        /*0b64*/ 	.word	0x00018b10


	//   ....[110]....
        /*0b68*/ 	.word	0x00018b20


	//   ....[111]....
        /*0b6c*/ 	.word	0x00018f20


	//   ....[112]....
        /*0b70*/ 	.word	0x00018f50


	//   ....[113]....
        /*0b74*/ 	.word	0x00018f90


	//   ....[114]....
        /*0b78*/ 	.word	0x00018fc0


	//   ....[115]....
        /*0b7c*/ 	.word	0x00018ff0


	//   ....[116]....
        /*0b80*/ 	.word	0x00019020


	//   ....[117]....
        /*0b84*/ 	.word	0x00019050


	//   ....[118]....
        /*0b88*/ 	.word	0x00019080


	//   ....[119]....
        /*0b8c*/ 	.word	0x00019200


	//   ....[120]....
        /*0b90*/ 	.word	0x00019230


	//   ....[121]....
        /*0b94*/ 	.word	0x00019260


	//   ....[122]....
        /*0b98*/ 	.word	0x00019290


	//   ....[123]....
        /*0b9c*/ 	.word	0x000192c0


	//   ....[124]....
        /*0ba0*/ 	.word	0x000192f0


	//   ....[125]....
        /*0ba4*/ 	.word	0x000193b0


	//   ....[126]....
        /*0ba8*/ 	.word	0x000193d0


	//   ....[127]....
        /*0bac*/ 	.word	0x00019440


	//   ....[128]....
        /*0bb0*/ 	.word	0x000198b0


	//   ....[129]....
        /*0bb4*/ 	.word	0x00019bf0


	//   ....[130]....
        /*0bb8*/ 	.word	0x00019c80


	//   ....[131]....
        /*0bbc*/ 	.word	0x00019d70


	//   ....[132]....
        /*0bc0*/ 	.word	0x00019e00


	//   ....[133]....
        /*0bc4*/ 	.word	0x00019ee0


	//   ....[134]....
        /*0bc8*/ 	.word	0x00019f70


	//   ....[135]....
        /*0bcc*/ 	.word	0x0001a0b0


	//   ....[136]....
        /*0bd0*/ 	.word	0x0001a160


	//   ....[137]....
        /*0bd4*/ 	.word	0x0001a1f0


	//   ....[138]....
        /*0bd8*/ 	.word	0x0001a240


	//   ....[139]....
        /*0bdc*/ 	.word	0x0001a290


	//   ....[140]....
        /*0be0*/ 	.word	0x0001a380


	//   ....[141]....
        /*0be4*/ 	.word	0x0001a410


	//   ....[142]....
        /*0be8*/ 	.word	0x0001a460


	//   ....[143]....
        /*0bec*/ 	.word	0x0001a4b0


	//   ....[144]....
        /*0bf0*/ 	.word	0x0001a6d0


	//   ....[145]....
        /*0bf4*/ 	.word	0x0001a720


	//   ....[146]....
        /*0bf8*/ 	.word	0x0001a7b0


	//   ....[147]....
        /*0bfc*/ 	.word	0x0001a840


	//   ....[148]....
        /*0c00*/ 	.word	0x0001a900


	//   ....[149]....
        /*0c04*/ 	.word	0x0001abe0


	//   ....[150]....
        /*0c08*/ 	.word	0x0001acd0


	//   ....[151]....
        /*0c0c*/ 	.word	0x0001ad60


	//   ....[152]....
        /*0c10*/ 	.word	0x0001adc0


	//   ....[153]....
        /*0c14*/ 	.word	0x0001aee0


	//   ....[154]....
        /*0c18*/ 	.word	0x0001af40


	//   ....[155]....
        /*0c1c*/ 	.word	0x0001b060


	//   ....[156]....
        /*0c20*/ 	.word	0x0001b0c0


	//   ....[157]....
        /*0c24*/ 	.word	0x0001b1b0


	//   ....[158]....
        /*0c28*/ 	.word	0x0001b2c0


	//   ....[159]....
        /*0c2c*/ 	.word	0x0001b330


	//   ....[160]....
        /*0c30*/ 	.word	0x0001b390


	//   ....[161]....
        /*0c34*/ 	.word	0x0001b4a0


	//   ....[162]....
        /*0c38*/ 	.word	0x0001b500


	//   ....[163]....
        /*0c3c*/ 	.word	0x0001b620


	//   ....[164]....
        /*0c40*/ 	.word	0x0001b680


	//   ....[165]....
        /*0c44*/ 	.word	0x0001b760


	//   ....[166]....
        /*0c48*/ 	.word	0x0001b830


	//   ....[167]....
        /*0c4c*/ 	.word	0x0001b920


	//   ....[168]....
        /*0c50*/ 	.word	0x0001b980


	//   ....[169]....
        /*0c54*/ 	.word	0x0001ba20


	//   ....[170]....
        /*0c58*/ 	.word	0x0001bbc0


	//   ....[171]....
        /*0c5c*/ 	.word	0x0001bc90


	//   ....[172]....
        /*0c60*/ 	.word	0x0001bd20


	//   ....[173]....
        /*0c64*/ 	.word	0x0001be00


	//   ....[174]....
        /*0c68*/ 	.word	0x0001be60


	//   ....[175]....
        /*0c6c*/ 	.word	0x0001bf30


	//   ....[176]....
        /*0c70*/ 	.word	0x0001bf90


	//   ....[177]....
        /*0c74*/ 	.word	0x0001c070


	//   ....[178]....
        /*0c78*/ 	.word	0x0001c160


	//   ....[179]....
        /*0c7c*/ 	.word	0x0001c200


	//   ....[180]....
        /*0c80*/ 	.word	0x0001c260


	//   ....[181]....
        /*0c84*/ 	.word	0x0001c360


	//   ....[182]....
        /*0c88*/ 	.word	0x0001c3c0


	//   ....[183]....
        /*0c8c*/ 	.word	0x0001c4c0


	//   ....[184]....
        /*0c90*/ 	.word	0x0001c520


	//   ....[185]....
        /*0c94*/ 	.word	0x0001c5f0


	//   ....[186]....
        /*0c98*/ 	.word	0x0001c740


	//   ....[187]....
        /*0c9c*/ 	.word	0x0001c7f0


	//   ....[188]....
        /*0ca0*/ 	.word	0x0001c900


	//   ....[189]....
        /*0ca4*/ 	.word	0x0001c9e0


	//   ....[190]....
        /*0ca8*/ 	.word	0x0001ca40


	//   ....[191]....
        /*0cac*/ 	.word	0x0001cb30


	//   ....[192]....
        /*0cb0*/ 	.word	0x0001cb90


	//   ....[193]....
        /*0cb4*/ 	.word	0x0001cc70


	//   ....[194]....
        /*0cb8*/ 	.word	0x0001cd00


	//   ....[195]....
        /*0cbc*/ 	.word	0x0001cda0


	//   ....[196]....
        /*0cc0*/ 	.word	0x0001cec0


	//   ....[197]....
        /*0cc4*/ 	.word	0x0001cf30


	//   ....[198]....
        /*0cc8*/ 	.word	0x0001cfa0


	//   ....[199]....
        /*0ccc*/ 	.word	0x0001d010


	//   ....[200]....
        /*0cd0*/ 	.word	0x0001d080


	//   ....[201]....
        /*0cd4*/ 	.word	0x0001d100


	//   ....[202]....
        /*0cd8*/ 	.word	0x0001d190


	//   ....[203]....
        /*0cdc*/ 	.word	0x0001d220


	//   ....[204]....
        /*0ce0*/ 	.word	0x0001d290


	//   ....[205]....
        /*0ce4*/ 	.word	0x0001d300


	//   ....[206]....
        /*0ce8*/ 	.word	0x0001d370


	//   ....[207]....
        /*0cec*/ 	.word	0x0001d3f0


	//   ....[208]....
        /*0cf0*/ 	.word	0x0001d460


	//   ....[209]....
        /*0cf4*/ 	.word	0x0001d500


	//   ....[210]....
        /*0cf8*/ 	.word	0x0001d590


	//   ....[211]....
        /*0cfc*/ 	.word	0x0001d6b0


	//----- nvinfo : EIATTR_REG_RECONFIG
	.align		4
.L_1169:
        /*0d00*/ 	.byte	0x01, 0x54
	.zero		2


	//----- nvinfo : EIATTR_SYSCALL_OFFSETS
	.align		4
        /*0d04*/ 	.byte	0x04, 0x46
        /*0d06*/ 	.short	(.L_1171 - .L_1170)


	//   ....[0]....
.L_1170:
        /*0d08*/ 	.word	0x00001ca0


	//   ....[1]....
        /*0d0c*/ 	.word	0x00001df0


	//   ....[2]....
        /*0d10*/ 	.word	0x000073e0


	//   ....[3]....
        /*0d14*/ 	.word	0x00007760


	//   ....[4]....
        /*0d18*/ 	.word	0x00015ad0


	//   ....[5]....
        /*0d1c*/ 	.word	0x00015c20


	//   ....[6]....
        /*0d20*/ 	.word	0x00015d10


	//   ....[7]....
        /*0d24*/ 	.word	0x00016ba0


	//----- nvinfo : EIATTR_MBARRIER_INSTR_OFFSETS
	.align		4
.L_1171:
        /*0d28*/ 	.byte	0x04, 0x39
        /*0d2a*/ 	.short	(.L_1173 - .L_1172)


	//   ....[0]....
.L_1172:
        /*0d2c*/ 	.word	0x00000270
        /*0d30*/ 	.word	0x000000ff
        /*0d34*/ 	.word	0x0002d800
        /*0d38*/ 	.short	0x0100
        /*0d3a*/ 	.byte	0x08
	.zero		1


	//   ....[1]....
        /*0d3c*/ 	.word	0x00000280
        /*0d40*/ 	.word	0x000000ff
        /*0d44*/ 	.word	0x0002d820
        /*0d48*/ 	.short	0x0100
        /*0d4a*/ 	.byte	0x08
	.zero		1


	//   ....[2]....
        /*0d4c*/ 	.word	0x00000370
        /*0d50*/ 	.word	0x000000ff
        /*0d54*/ 	.word	0x0002d830
        /*0d58*/ 	.short	0x0100
        /*0d5a*/ 	.byte	0x08
	.zero		1


	//   ....[3]....
        /*0d5c*/ 	.word	0x00000380
        /*0d60*/ 	.word	0x000000ff
        /*0d64*/ 	.word	0x0002d840
        /*0d68*/ 	.short	0x0100
        /*0d6a*/ 	.byte	0x08
	.zero		1


	//   ....[4]....
        /*0d6c*/ 	.word	0x00000390
        /*0d70*/ 	.word	0x000000ff
        /*0d74*/ 	.word	0x0002d838
        /*0d78*/ 	.short	0x0100
        /*0d7a*/ 	.byte	0x08
	.zero		1


	//   ....[5]....
        /*0d7c*/ 	.word	0x000003a0
        /*0d80*/ 	.word	0x000000ff
        /*0d84*/ 	.word	0x0002d848
        /*0d88*/ 	.short	0x0100
        /*0d8a*/ 	.byte	0x08
	.zero		1


	//   ....[6]....
        /*0d8c*/ 	.word	0x000004d0
        /*0d90*/ 	.word	0x000000ff
        /*0d94*/ 	.word	0x0002d850
        /*0d98*/ 	.short	0x0100
        /*0d9a*/ 	.byte	0x08
	.zero		1


	//   ....[7]....
        /*0d9c*/ 	.word	0x000004e0
        /*0da0*/ 	.word	0x000000ff
        /*0da4*/ 	.word	0x0002d860
        /*0da8*/ 	.short	0x0100
        /*0daa*/ 	.byte	0x08
	.zero		1


	//   ....[8]....
        /*0dac*/ 	.word	0x000004f0
        /*0db0*/ 	.word	0x000000ff
        /*0db4*/ 	.word	0x0002d858
        /*0db8*/ 	.short	0x0100
        /*0dba*/ 	.byte	0x08
	.zero		1


	//   ....[9]....
        /*0dbc*/ 	.word	0x00000500
        /*0dc0*/ 	.word	0x000000ff
        /*0dc4*/ 	.word	0x0002d868
        /*0dc8*/ 	.short	0x0100
        /*0dca*/ 	.byte	0x08
	.zero		1


	//   ....[10]....
        /*0dcc*/ 	.word	0x000005f0
        /*0dd0*/ 	.word	0x000000ff
        /*0dd4*/ 	.word	0x0002d870
        /*0dd8*/ 	.short	0x0100
        /*0dda*/ 	.byte	0x06
	.zero		1


	//   ....[11]....
        /*0ddc*/ 	.word	0x00000600
        /*0de0*/ 	.word	0x000000ff
        /*0de4*/ 	.word	0x0002d880
        /*0de8*/ 	.short	0x0100
        /*0dea*/ 	.byte	0x06
	.zero		1


	//   ....[12]....
        /*0dec*/ 	.word	0x00000610
        /*0df0*/ 	.word	0x000000ff
        /*0df4*/ 	.word	0x0002d878
        /*0df8*/ 	.short	0x0100
        /*0dfa*/ 	.byte	0x06
	.zero		1


	//   ....[13]....
        /*0dfc*/ 	.word	0x00000620
        /*0e00*/ 	.word	0x000000ff
        /*0e04*/ 	.word	0x0002d888
        /*0e08*/ 	.short	0x0100
        /*0e0a*/ 	.byte	0x06
	.zero		1


	//   ....[14]....
        /*0e0c*/ 	.word	0x00000750
        /*0e10*/ 	.word	0x000000ff
        /*0e14*/ 	.word	0x0002d890
        /*0e18*/ 	.short	0x0100
        /*0e1a*/ 	.byte	0x08
	.zero		1


	//   ....[15]....
        /*0e1c*/ 	.word	0x00000760
        /*0e20*/ 	.word	0x000000ff
        /*0e24*/ 	.word	0x0002d8a0
        /*0e28*/ 	.short	0x0100
        /*0e2a*/ 	.byte	0x08
	.zero		1


	//   ....[16]....
        /*0e2c*/ 	.word	0x00000770
        /*0e30*/ 	.word	0x000000ff
        /*0e34*/ 	.word	0x0002d898
        /*0e38*/ 	.short	0x0100
        /*0e3a*/ 	.byte	0x08
	.zero		1


	//   ....[17]....
        /*0e3c*/ 	.word	0x00000780
        /*0e40*/ 	.word	0x000000ff
        /*0e44*/ 	.word	0x0002d8a8
        /*0e48*/ 	.short	0x0100
        /*0e4a*/ 	.byte	0x08
	.zero		1


	//   ....[18]....
        /*0e4c*/ 	.word	0x000008b0
        /*0e50*/ 	.word	0x000000ff
        /*0e54*/ 	.word	0x0002d8b0
        /*0e58*/ 	.short	0x0100
        /*0e5a*/ 	.byte	0x08
	.zero		1


	//   ....[19]....
        /*0e5c*/ 	.word	0x000008c0
        /*0e60*/ 	.word	0x000000ff
        /*0e64*/ 	.word	0x0002d8c0
        /*0e68*/ 	.short	0x0100
        /*0e6a*/ 	.byte	0x08
	.zero		1


	//   ....[20]....
        /*0e6c*/ 	.word	0x000008d0
        /*0e70*/ 	.word	0x000000ff
        /*0e74*/ 	.word	0x0002d8b8
        /*0e78*/ 	.short	0x0100
        /*0e7a*/ 	.byte	0x08
	.zero		1


	//   ....[21]....
        /*0e7c*/ 	.word	0x000008e0
        /*0e80*/ 	.word	0x000000ff
        /*0e84*/ 	.word	0x0002d8c8
        /*0e88*/ 	.short	0x0100
        /*0e8a*/ 	.byte	0x08
	.zero		1


	//   ....[22]....
        /*0e8c*/ 	.word	0x00003150
        /*0e90*/ 	.word	0x0000003c
        /*0e94*/ 	.word	0x0002d890
        /*0e98*/ 	.short	0x010a
        /*0e9a*/ 	.byte	0x3f
	.zero		1


	//   ....[23]....
        /*0e9c*/ 	.word	0x00004ce0
        /*0ea0*/ 	.word	0x0000003c
        /*0ea4*/ 	.word	0x0002d890
        /*0ea8*/ 	.short	0x010a
        /*0eaa*/ 	.byte	0x3f
	.zero		1


	//   ....[24]....
        /*0eac*/ 	.word	0x000064b0
        /*0eb0*/ 	.word	0x0000003c
        /*0eb4*/ 	.word	0x0002d890
        /*0eb8*/ 	.short	0x010a
        /*0eba*/ 	.byte	0x3f
	.zero		1


	//   ....[25]....
        /*0ebc*/ 	.word	0x000069d0
        /*0ec0*/ 	.word	0x0000000b
        /*0ec4*/ 	.word	0x00000000
        /*0ec8*/ 	.short	0x0101
        /*0eca*/ 	.byte	0x3f
	.zero		1


	//   ....[26]....
        /*0ecc*/ 	.word	0x00006a10
        /*0ed0*/ 	.word	0x0000003c
        /*0ed4*/ 	.word	0x0002d8b0
        /*0ed8*/ 	.short	0x010a
        /*0eda*/ 	.byte	0x3f
	.zero		1


	//   ....[27]....
        /*0edc*/ 	.word	0x00006ef0
        /*0ee0*/ 	.word	0x0000003c
        /*0ee4*/ 	.word	0x00000000
        /*0ee8*/ 	.short	0x0101
        /*0eea*/ 	.byte	0x3f
	.zero		1


	//   ....[28]....
        /*0eec*/ 	.word	0x00007480
        /*0ef0*/ 	.word	0x00000002
        /*0ef4*/ 	.word	0x0002d800
        /*0ef8*/ 	.short	0x010a
        /*0efa*/ 	.byte	0x3f
	.zero		1


	//   ....[29]....
        /*0efc*/ 	.word	0x000074d0
        /*0f00*/ 	.word	0x00000002
        /*0f04*/ 	.word	0x0002d800
        /*0f08*/ 	.short	0x010a
        /*0f0a*/ 	.byte	0x3f
	.zero		1


	//   ....[30]....
        /*0f0c*/ 	.word	0x00007f50
        /*0f10*/ 	.word	0x00000002
        /*0f14*/ 	.word	0x0002d800
        /*0f18*/ 	.short	0x010a
        /*0f1a*/ 	.byte	0x3f
	.zero		1


	//   ....[31]....
        /*0f1c*/ 	.word	0x00009880
        /*0f20*/ 	.word	0x00000002
        /*0f24*/ 	.word	0x0002d800
        /*0f28*/ 	.short	0x010a
        /*0f2a*/ 	.byte	0x3f
	.zero		1


	//   ....[32]....
        /*0f2c*/ 	.word	0x0000ae20
        /*0f30*/ 	.word	0x00000000
        /*0f34*/ 	.word	0x0002d830
        /*0f38*/ 	.short	0x010a
        /*0f3a*/ 	.byte	0x3f
	.zero		1


	//   ....[33]....
        /*0f3c*/ 	.word	0x0000aef0
        /*0f40*/ 	.word	0x00000000
        /*0f44*/ 	.word	0x0002d830
        /*0f48*/ 	.short	0x010a
        /*0f4a*/ 	.byte	0x3f
	.zero		1


	//   ....[34]....
        /*0f4c*/ 	.word	0x0000cc80
        /*0f50*/ 	.word	0x0000000c
        /*0f54*/ 	.word	0x00000000
        /*0f58*/ 	.short	0x0101
        /*0f5a*/ 	.byte	0x3f
	.zero		1


	//   ....[35]....
        /*0f5c*/ 	.word	0x0000dbf0
        /*0f60*/ 	.word	0x00000009
        /*0f64*/ 	.word	0x0002d830
        /*0f68*/ 	.short	0x010a
        /*0f6a*/ 	.byte	0x3f
	.zero		1


	//   ....[36]....
        /*0f6c*/ 	.word	0x0000dc40
        /*0f70*/ 	.word	0x00000009
        /*0f74*/ 	.word	0x0002d830
        /*0f78*/ 	.short	0x010a
        /*0f7a*/ 	.byte	0x3f
	.zero		1


	//   ....[37]....
        /*0f7c*/ 	.word	0x0000e0f0
        /*0f80*/ 	.word	0x00000009
        /*0f84*/ 	.word	0x0002d850
        /*0f88*/ 	.short	0x010a
        /*0f8a*/ 	.byte	0x3f
	.zero		1


	//   ....[38]....
        /*0f8c*/ 	.word	0x0000e130
        /*0f90*/ 	.word	0x00000009
        /*0f94*/ 	.word	0x0002d850
        /*0f98*/ 	.short	0x010a
        /*0f9a*/ 	.byte	0x3f
	.zero		1


	//   ....[39]....
        /*0f9c*/ 	.word	0x0000e850
        /*0fa0*/ 	.word	0x00000006
        /*0fa4*/ 	.word	0x00000000
        /*0fa8*/ 	.short	0x0101
        /*0faa*/ 	.byte	0x3f
	.zero		1


	//   ....[40]....
        /*0fac*/ 	.word	0x00010220
        /*0fb0*/ 	.word	0x00000005
        /*0fb4*/ 	.word	0x00000000
        /*0fb8*/ 	.short	0x0101
        /*0fba*/ 	.byte	0x3f
	.zero		1


	//   ....[41]....
        /*0fbc*/ 	.word	0x000108b0
        /*0fc0*/ 	.word	0x00000005
        /*0fc4*/ 	.word	0x0002d850
        /*0fc8*/ 	.short	0x010a
        /*0fca*/ 	.byte	0x3f
	.zero		1


	//   ....[42]....
        /*0fcc*/ 	.word	0x00010960
        /*0fd0*/ 	.word	0x00000005
        /*0fd4*/ 	.word	0x0002d850
        /*0fd8*/ 	.short	0x010a
        /*0fda*/ 	.byte	0x3f
	.zero		1


	//   ....[43]....
        /*0fdc*/ 	.word	0x00011160
        /*0fe0*/ 	.word	0x00000005
        /*0fe4*/ 	.word	0x00000000
        /*0fe8*/ 	.short	0x0101
        /*0fea*/ 	.byte	0x3f
	.zero		1


	//   ....[44]....
        /*0fec*/ 	.word	0x000124b0
        /*0ff0*/ 	.word	0x00000000
        /*0ff4*/ 	.word	0x00000000
        /*0ff8*/ 	.short	0x0101
        /*0ffa*/ 	.byte	0x3f
	.zero		1


	//   ....[45]....
        /*0ffc*/ 	.word	0x00014500
        /*1000*/ 	.word	0x00000016
        /*1004*/ 	.word	0x0002d820
        /*1008*/ 	.short	0x010a
        /*100a*/ 	.byte	0x3f
	.zero		1


	//   ....[46]....
        /*100c*/ 	.word	0x000145c0
        /*1010*/ 	.word	0x00000008
        /*1014*/ 	.word	0x0002d8a0
        /*1018*/ 	.short	0x010a
        /*101a*/ 	.byte	0x3f
	.zero		1


	//   ....[47]....
        /*101c*/ 	.word	0x000149f0
        /*1020*/ 	.word	0x00000008
        /*1024*/ 	.word	0x0002d8c0
        /*1028*/ 	.short	0x010a
        /*102a*/ 	.byte	0x3f
	.zero		1


	//   ....[48]....
        /*102c*/ 	.word	0x00014f50
        /*1030*/ 	.word	0x00000008
        /*1034*/ 	.word	0x0002d8a0
        /*1038*/ 	.short	0x010a
        /*103a*/ 	.byte	0x3f
	.zero		1


	//   ....[49]....
        /*103c*/ 	.word	0x00015370
        /*1040*/ 	.word	0x00000008
        /*1044*/ 	.word	0x0002d8c0
        /*1048*/ 	.short	0x010a
        /*104a*/ 	.byte	0x3f
	.zero		1


	//   ....[50]....
        /*104c*/ 	.word	0x00016300
        /*1050*/ 	.word	0x00000000
        /*1054*/ 	.word	0x0002d840
        /*1058*/ 	.short	0x010a
        /*105a*/ 	.byte	0x3f
	.zero		1


	//   ....[51]....
        /*105c*/ 	.word	0x00016880
        /*1060*/ 	.word	0x00000000
        /*1064*/ 	.word	0x0002d830
        /*1068*/ 	.short	0x0107
        /*106a*/ 	.byte	0x3f
	.zero		1


	//   ....[52]....
        /*106c*/ 	.word	0x00016950
        /*1070*/ 	.word	0x00000000
        /*1074*/ 	.word	0x0002d830
        /*1078*/ 	.short	0x0101
        /*107a*/ 	.byte	0x3f
	.zero		1


	//   ....[53]....
        /*107c*/ 	.word	0x000175a0
        /*1080*/ 	.word	0x00000016
        /*1084*/ 	.word	0x0002d800
        /*1088*/ 	.short	0x0107
        /*108a*/ 	.byte	0x3f
	.zero		1


	//   ....[54]....
        /*108c*/ 	.word	0x00017690
        /*1090*/ 	.word	0x00000016
        /*1094*/ 	.word	0x0002d800
        /*1098*/ 	.short	0x0101
        /*109a*/ 	.byte	0x3f
	.zero		1


	//   ....[55]....
        /*109c*/ 	.word	0x000176b0
        /*10a0*/ 	.word	0x00000016
        /*10a4*/ 	.word	0x0002d820
        /*10a8*/ 	.short	0x010a
        /*10aa*/ 	.byte	0x3f
	.zero		1


	//   ....[56]....
        /*10ac*/ 	.word	0x00017ad0
        /*10b0*/ 	.word	0x00000005
        /*10b4*/ 	.word	0x0002d840
        /*10b8*/ 	.short	0x010a
        /*10ba*/ 	.byte	0x3f
	.zero		1


	//   ....[57]....
        /*10bc*/ 	.word	0x00017f10
        /*10c0*/ 	.word	0x00000005
        /*10c4*/ 	.word	0x0002d830
        /*10c8*/ 	.short	0x0107
        /*10ca*/ 	.byte	0x3f
	.zero		1


	//   ....[58]....
        /*10cc*/ 	.word	0x00017fd0
        /*10d0*/ 	.word	0x00000005
        /*10d4*/ 	.word	0x0002d830
        /*10d8*/ 	.short	0x0101
        /*10da*/ 	.byte	0x3f
	.zero		1


	//   ....[59]....
        /*10dc*/ 	.word	0x00018030
        /*10e0*/ 	.word	0x00000005
        /*10e4*/ 	.word	0x0002d860
        /*10e8*/ 	.short	0x010a
        /*10ea*/ 	.byte	0x3f
	.zero		1


	//   ....[60]....
        /*10ec*/ 	.word	0x00018510
        /*10f0*/ 	.word	0x00000005
        /*10f4*/ 	.word	0x0002d850
        /*10f8*/ 	.short	0x0107
        /*10fa*/ 	.byte	0x3f
	.zero		1


	//   ....[61]....
        /*10fc*/ 	.word	0x00018600
        /*1100*/ 	.word	0x00000005
        /*1104*/ 	.word	0x0002d850
        /*1108*/ 	.short	0x0101
        /*110a*/ 	.byte	0x3f
	.zero		1


	//   ....[62]....
        /*110c*/ 	.word	0x00018820
        /*1110*/ 	.word	0x00000000
        /*1114*/ 	.word	0x0002d860
        /*1118*/ 	.short	0x010a
        /*111a*/ 	.byte	0x3f
	.zero		1


	//   ....[63]....
        /*111c*/ 	.word	0x00018c50
        /*1120*/ 	.word	0x00000000
        /*1124*/ 	.word	0x0002d850
        /*1128*/ 	.short	0x0107
        /*112a*/ 	.byte	0x3f
	.zero		1


	//   ....[64]....
        /*112c*/ 	.word	0x00018d30
        /*1130*/ 	.word	0x00000000
        /*1134*/ 	.word	0x0002d850
        /*1138*/ 	.short	0x0101
        /*113a*/ 	.byte	0x3f
	.zero		1


	//   ....[65]....
        /*113c*/ 	.word	0x00019830
        /*1140*/ 	.word	0x00000005
        /*1144*/ 	.word	0x0002d820
        /*1148*/ 	.short	0x010a
        /*114a*/ 	.byte	0x3f
	.zero		1


	//   ....[66]....
        /*114c*/ 	.word	0x000199d0
        /*1150*/ 	.word	0x00000003
        /*1154*/ 	.word	0x0002d840
        /*1158*/ 	.short	0x010a
        /*115a*/ 	.byte	0x3f
	.zero		1


	//   ....[67]....
        /*115c*/ 	.word	0x00019a60
        /*1160*/ 	.word	0x00000005
        /*1164*/ 	.word	0x0002d840
        /*1168*/ 	.short	0x010a
        /*116a*/ 	.byte	0x3f
	.zero		1


	//   ....[68]....
        /*116c*/ 	.word	0x00019aa0
        /*1170*/ 	.word	0x00000003
        /*1174*/ 	.word	0x0002d860
        /*1178*/ 	.short	0x010a
        /*117a*/ 	.byte	0x3f
	.zero		1


	//   ....[69]....
        /*117c*/ 	.word	0x00019ae0
        /*1180*/ 	.word	0x00000005
        /*1184*/ 	.word	0x0002d860
        /*1188*/ 	.short	0x010a
        /*118a*/ 	.byte	0x3f
	.zero		1


	//   ....[70]....
        /*118c*/ 	.word	0x00019b40
        /*1190*/ 	.word	0x0000003c
        /*1194*/ 	.word	0x0002d890
        /*1198*/ 	.short	0x010a
        /*119a*/ 	.byte	0x3f
	.zero		1


	//   ....[71]....
        /*119c*/ 	.word	0x00019cc0
        /*11a0*/ 	.word	0x0000003c
        /*11a4*/ 	.word	0x0002d890
        /*11a8*/ 	.short	0x010a
        /*11aa*/ 	.byte	0x3f
	.zero		1


	//   ....[72]....
        /*11ac*/ 	.word	0x00019e40
        /*11b0*/ 	.word	0x0000003c
        /*11b4*/ 	.word	0x0002d890
        /*11b8*/ 	.short	0x010a
        /*11ba*/ 	.byte	0x3f
	.zero		1


	//   ....[73]....
        /*11bc*/ 	.word	0x00019fb0
        /*11c0*/ 	.word	0x0000003c
        /*11c4*/ 	.word	0x0002d8b0
        /*11c8*/ 	.short	0x010a
        /*11ca*/ 	.byte	0x3f
	.zero		1


	//   ....[74]....
        /*11cc*/ 	.word	0x0001a2d0
        /*11d0*/ 	.word	0x00000002
        /*11d4*/ 	.word	0x0002d800
        /*11d8*/ 	.short	0x010a
        /*11da*/ 	.byte	0x3f
	.zero		1


	//   ....[75]....
        /*11dc*/ 	.word	0x0001a4f0
        /*11e0*/ 	.word	0x00000002
        /*11e4*/ 	.word	0x0002d800
        /*11e8*/ 	.short	0x010a
        /*11ea*/ 	.byte	0x3f
	.zero		1


	//   ....[76]....
        /*11ec*/ 	.word	0x0001a540
        /*11f0*/ 	.word	0x00000000
        /*11f4*/ 	.word	0x0002d830
        /*11f8*/ 	.short	0x010a
        /*11fa*/ 	.byte	0x3f
	.zero		1


	//   ....[77]....
        /*11fc*/ 	.word	0x0001a590
        /*1200*/ 	.word	0x00000009
        /*1204*/ 	.word	0x0002d830
        /*1208*/ 	.short	0x010a
        /*120a*/ 	.byte	0x3f
	.zero		1


	//   ....[78]....
        /*120c*/ 	.word	0x0001a5e0
        /*1210*/ 	.word	0x00000009
        /*1214*/ 	.word	0x0002d850
        /*1218*/ 	.short	0x010a
        /*121a*/ 	.byte	0x3f
	.zero		1


	//   ....[79]....
        /*121c*/ 	.word	0x0001a630
        /*1220*/ 	.word	0x00000005
        /*1224*/ 	.word	0x0002d850
        /*1228*/ 	.short	0x010a
        /*122a*/ 	.byte	0x3f
	.zero		1


	//   ....[80]....
        /*122c*/ 	.word	0x0001a9c0
        /*1230*/ 	.word	0x00000016
        /*1234*/ 	.word	0x0002d820
        /*1238*/ 	.short	0x010a
        /*123a*/ 	.byte	0x3f
	.zero		1


	//   ....[81]....
        /*123c*/ 	.word	0x0001aa10
        /*1240*/ 	.word	0x00000008
        /*1244*/ 	.word	0x0002d8a0
        /*1248*/ 	.short	0x010a
        /*124a*/ 	.byte	0x3f
	.zero		1


	//   ....[82]....
        /*124c*/ 	.word	0x0001aa60
        /*1250*/ 	.word	0x00000008
        /*1254*/ 	.word	0x0002d8c0
        /*1258*/ 	.short	0x010a
        /*125a*/ 	.byte	0x3f
	.zero		1


	//   ....[83]....
        /*125c*/ 	.word	0x0001aab0
        /*1260*/ 	.word	0x00000008
        /*1264*/ 	.word	0x0002d8a0
        /*1268*/ 	.short	0x010a
        /*126a*/ 	.byte	0x3f
	.zero		1


	//   ....[84]....
        /*126c*/ 	.word	0x0001ab00
        /*1270*/ 	.word	0x00000008
        /*1274*/ 	.word	0x0002d8c0
        /*1278*/ 	.short	0x010a
        /*127a*/ 	.byte	0x3f
	.zero		1


	//   ....[85]....
        /*127c*/ 	.word	0x0001ac20
        /*1280*/ 	.word	0x00000000
        /*1284*/ 	.word	0x0002d840
        /*1288*/ 	.short	0x010a
        /*128a*/ 	.byte	0x3f
	.zero		1


	//   ....[86]....
        /*128c*/ 	.word	0x0001bac0
        /*1290*/ 	.word	0x00000016
        /*1294*/ 	.word	0x0002d820
        /*1298*/ 	.short	0x010a
        /*129a*/ 	.byte	0x3f
	.zero		1


	//   ....[87]....
        /*129c*/ 	.word	0x0001bb10
        /*12a0*/ 	.word	0x00000005
        /*12a4*/ 	.word	0x0002d840
        /*12a8*/ 	.short	0x010a
        /*12aa*/ 	.byte	0x3f
	.zero		1


	//   ....[88]....
        /*12ac*/ 	.word	0x0001c0b0
        /*12b0*/ 	.word	0x00000005
        /*12b4*/ 	.word	0x0002d860
        /*12b8*/ 	.short	0x010a
        /*12ba*/ 	.byte	0x3f
	.zero		1


	//   ....[89]....
        /*12bc*/ 	.word	0x0001c690
        /*12c0*/ 	.word	0x00000000
        /*12c4*/ 	.word	0x0002d860
        /*12c8*/ 	.short	0x010a
        /*12ca*/ 	.byte	0x3f
	.zero		1


	//   ....[90]....
        /*12cc*/ 	.word	0x0001d5d0
        /*12d0*/ 	.word	0x00000005
        /*12d4*/ 	.word	0x0002d820
        /*12d8*/ 	.short	0x010a
        /*12da*/ 	.byte	0x3f
	.zero		1


	//   ....[91]....
        /*12dc*/ 	.word	0x0001d770
        /*12e0*/ 	.word	0x00000003
        /*12e4*/ 	.word	0x0002d840
        /*12e8*/ 	.short	0x010a
        /*12ea*/ 	.byte	0x3f
	.zero		1


	//   ....[92]....
        /*12ec*/ 	.word	0x0001d7c0
        /*12f0*/ 	.word	0x00000005
        /*12f4*/ 	.word	0x0002d840
        /*12f8*/ 	.short	0x010a
        /*12fa*/ 	.byte	0x3f
	.zero		1


	//   ....[93]....
        /*12fc*/ 	.word	0x0001d810
        /*1300*/ 	.word	0x00000003
        /*1304*/ 	.word	0x0002d860
        /*1308*/ 	.short	0x010a
        /*130a*/ 	.byte	0x3f
	.zero		1


	//----- nvinfo : EIATTR_NUM_MBARRIERS
	.align		4
.L_1173:
        /*130c*/ 	.byte	0x03, 0x38
        /*130e*/ 	.short	0x0016


	//----- nvinfo : EIATTR_EXIT_INSTR_OFFSETS
	.align		4
        /*1310*/ 	.byte	0x04, 0x1c
        /*1312*/ 	.short	(.L_1175 - .L_1174)


	//   ....[0]....
.L_1174:
        /*1314*/ 	.word	0x00019b30


	//----- nvinfo : EIATTR_MAX_THREADS
	.align		4
.L_1175:
        /*1318*/ 	.byte	0x04, 0x05
        /*131a*/ 	.short	(.L_1177 - .L_1176)
.L_1176:
        /*131c*/ 	.word	0x00000200
        /*1320*/ 	.word	0x00000001
        /*1324*/ 	.word	0x00000001


	//----- nvinfo : EIATTR_CRS_STACK_SIZE
	.align		4
.L_1177:
        /*1328*/ 	.byte	0x04, 0x1e
        /*132a*/ 	.short	(.L_1179 - .L_1178)
.L_1178:
        /*132c*/ 	.word	0x00000000


	//----- nvinfo : EIATTR_CBANK_PARAM_SIZE
	.align		4
.L_1179:
        /*1330*/ 	.byte	0x03, 0x19
        /*1332*/ 	.short	0x0af0


	//----- nvinfo : EIATTR_PARAM_CBANK
	.align		4
        /*1334*/ 	.byte	0x04, 0x0a
        /*1336*/ 	.short	(.L_1181 - .L_1180)
	.align		4
.L_1180:
        /*1338*/ 	.word	index@(.nv.constant0._ZN7cutlass13device_kernelIN5flash11enable_sm90INS1_16FlashAttnFwdSm90INS1_25CollectiveMainloopFwdSm90ILi2EN4cute5tupleIJNS5_1CILi1EEES8_S8_EEENS6_IJNS7_ILi192EEENS7_ILi128EEENS7_ILi96EEEEEELi96ENS_6half_tEfNS_4arch4Sm90ELb0ELb0ELb1ELb1ELb1ELb1ELb0ELb0ELb1ELb1ELb0ELb0EEENS1_21CollectiveEpilogueFwdINS6_IJSA_SC_SB_EEES9_SE_SG_Li384ELb1ELb1ELb0ELb0EEENS1_36VarlenDynamicPersistentTileSchedulerILi192ELi128ELi384ELi128ELb0ELb1ELb1ELb0ELb1ELb1EEEEEEEEEvNT_6ParamsE)
        /*133c*/ 	.short	0x0210
        /*133e*/ 	.short	0x0af0


	//----- nvinfo : EIATTR_SW_WAR
	.align		4
.L_1181:
        /*1340*/ 	.byte	0x04, 0x36
        /*1342*/ 	.short	(.L_1183 - .L_1182)
.L_1182:
        /*1344*/ 	.word	0x00000008
.L_1183:


//--------------------- .nv.info._ZN7cutlass13device_kernelIN5flash11enable_sm90INS1_16FlashAttnFwdSm90INS1_25CollectiveMainloopFwdSm90ILi2EN4cute5tupleIJNS5_1CILi1EEES8_S8_EEENS6_IJNS7_ILi192EEENS7_ILi128EEENS7_ILi96EEEEEELi96ENS_6half_tEfNS_4arch4Sm90ELb0ELb1ELb1ELb0ELb1ELb0ELb0ELb0ELb1ELb1ELb0ELb0EEENS1_21CollectiveEpilogueFwdINS6_IJSA_SC_SB_EEES9_SE_SG_Li384ELb0ELb1ELb0ELb0EEENS1_30DynamicPersistentTileSchedulerILi384ELi128ELb0ELb1ELb1EEEEEEEEEvNT_6ParamsE --------------------------
	.section	.nv.info._ZN7cutlass13device_kernelIN5flash11enable_sm90INS1_16FlashAttnFwdSm90INS1_25CollectiveMainloopFwdSm90ILi2EN4cute5tupleIJNS5_1CILi1EEES8_S8_EEENS6_IJNS7_ILi192EEENS7_ILi128EEENS7_ILi96EEEEEELi96ENS_6half_tEfNS_4arch4Sm90ELb0ELb1ELb1ELb0ELb1ELb0ELb0ELb0ELb1ELb1ELb0ELb0EEENS1_21CollectiveEpilogueFwdINS6_IJSA_SC_SB_EEES9_SE_SG_Li384ELb0ELb1ELb0ELb0EEENS1_30DynamicPersistentTileSchedulerILi384ELi128ELb0ELb1ELb1EEEEEEEEEvNT_6ParamsE,"",@"SHT_CUDA_INFO"
	.sectionflags	@""
	.align	4


	//----- nvinfo : EIATTR_CUDA_API_VERSION
	.align		4
        /*0000*/ 	.byte	0x04, 0x37
        /*0002*/ 	.short	(.L_1185 - .L_1184)
.L_1184:
        /*0004*/ 	.word	0x00000082


	//----- nvinfo : EIATTR_KPARAM_INFO
	.align		4
.L_1185:
        /*0008*/ 	.byte	0x04, 0x17
        /*000a*/ 	.short	(.L_1187 - .L_1186)
.L_1186:
        /*000c*/ 	.word	0x00000000
        /*0010*/ 	.short	0x0000
        /*0012*/ 	.short	0x0070
        /*0014*/ 	.byte	0x00, 0xf0, 0x01, 0x2a


	//----- nvinfo : EIATTR_SPARSE_MMA_MASK
	.align		4
.L_1187:
        /*0018*/ 	.byte	0x03, 0x50
        /*001a*/ 	.short	0x0000


	//----- nvinfo : EIATTR_MAXREG_COUNT
	.align		4
        /*001c*/ 	.byte	0x03, 0x1b
        /*001e*/ 	.short	0x0080


	//----- nvinfo : EIATTR_NUM_BARRIERS
	.align		4
        /*0020*/ 	.byte	0x02, 0x4c
        /*0022*/ 	.byte	0x10
	.zero		1


	//----- nvinfo : EIATTR_EXTERNS
	.align		4
        /*0024*/ 	.byte	0x04, 0x0f
        /*0026*/ 	.short	(.L_1189 - .L_1188)


	//   ....[0]....
	.align		4
.L_1188:
        /*0028*/ 	.word	index@(__assertfail)


	//----- nvinfo : EIATTR_ANNOTATIONS
	.align		4
.L_1189:
        /*002c*/ 	.byte	0x04, 0x55
        /*002e*/ 	.short	(.L_1191 - .L_1190)


	//   ....[0]....
.L_1190:
        /* <DEDUP_REMOVED lines=12> */


	//----- nvinfo : EIATTR_MERCURY_ISA_VERSION
	.align		4
.L_1191:
        /*00d8*/ 	.byte	0x03, 0x5f
        /*00da*/ 	.short	0x0101


	//----- nvinfo : EIATTR_INT_WARP_WIDE_INSTR_OFFSETS
	.align		4
        /*00dc*/ 	.byte	0x04, 0x31
        /*00de*/ 	.short	(.L_1193 - .L_1192)


	//   ....[0]....
.L_1192:
        /*00e0*/ 	.word	0x000000c0


	//   ....[1]....
        /*00e4*/ 	.word	0x000000d0


	//   ....[2]....
        /*00e8*/ 	.word	0x00000170


	//   ....[3]....
        /*00ec*/ 	.word	0x000126e0


	//   ....[4]....
        /*00f0*/ 	.word	0x00012770


	//   ....[5]....
        /*00f4*/ 	.word	0x000152f0


	//   ....[6]....
        /*00f8*/ 	.word	0x00015380


	//----- nvinfo : EIATTR_COOP_GROUP_MASK_REGIDS
	.align		4
.L_1193:
        /*00fc*/ 	.byte	0x04, 0x29
        /*00fe*/ 	.short	(.L_1195 - .L_1194)


	//   ....[0]....
.L_1194:
        /*0100*/ 	.word	0xffffffff


	//   ....[1]....
        /*0104*/ 	.word	0xffffffff


	//   ....[2]....
        /*0108*/ 	.word	0xffffffff


	//   ....[3]....
        /*010c*/ 	.word	0xffffffff


	//   ....[4]....
        /*0110*/ 	.word	0xffffffff


	//   ....[5]....
        /*0114*/ 	.word	0xffffffff


	//   ....[6]....
        /*0118*/ 	.word	0xffffffff


	//   ....[7]....
        /*011c*/ 	.word	0xffffffff


	//   ....[8]....
        /*0120*/ 	.word	0xffffffff


	//   ....[9]....
        /*0124*/ 	.word	0xffffffff


	//   ....[10]....
        /*0128*/ 	.word	0xffffffff


	//   ....[11]....
        /*012c*/ 	.word	0xffffffff


	//   ....[12]....
        /*0130*/ 	.word	0xffffffff


	//   ....[13]....
        /*0134*/ 	.word	0xffffffff


	//   ....[14]....
        /*0138*/ 	.word	0xffffffff


	//   ....[15]....
        /*013c*/ 	.word	0xffffffff


	//   ....[16]....
        /*0140*/ 	.word	0xffffffff


	//   ....[17]....
        /*0144*/ 	.word	0xffffffff


	//   ....[18]....
        /*0148*/ 	.word	0xffffffff


	//   ....[19]....
        /*014c*/ 	.word	0xffffffff


	//   ....[20]....
        /*0150*/ 	.word	0xffffffff


	//   ....[21]....
        /*0154*/ 	.word	0xffffffff


	//   ....[22]....
        /*0158*/ 	.word	0xffffffff


	//   ....[23]....
        /*015c*/ 	.word	0xffffffff


	//   ....[24]....
        /*0160*/ 	.word	0xffffffff


	//   ....[25]....
        /*0164*/ 	.word	0xffffffff


	//   ....[26]....
        /*0168*/ 	.word	0xffffffff


	//   ....[27]....
        /*016c*/ 	.word	0xffffffff


	//   ....[28]....
        /*0170*/ 	.word	0xffffffff


	//   ....[29]....
        /*0174*/ 	.word	0xffffffff


	//   ....[30]....
        /*0178*/ 	.word	0xffffffff


	//   ....[31]....
        /*017c*/ 	.word	0xffffffff


	//   ....[32]....
        /*0180*/ 	.word	0xffffffff


	//   ....[33]....
        /*0184*/ 	.word	0xffffffff


	//   ....[34]....
        /*0188*/ 	.word	0xffffffff


	//   ....[35]....
        /*018c*/ 	.word	0xffffffff


	//   ....[36]....
        /*0190*/ 	.word	0xffffffff


	//   ....[37]....
        /*0194*/ 	.word	0xffffffff


	//   ....[38]....
        /*0198*/ 	.word	0xffffffff


	//   ....[39]....
        /*019c*/ 	.word	0xffffffff


	//   ....[40]....
        /*01a0*/ 	.word	0xffffffff


	//   ....[41]....
        /*01a4*/ 	.word	0xffffffff


	//   ....[42]....
        /*01a8*/ 	.word	0xffffffff


	//   ....[43]....
        /*01ac*/ 	.word	0xffffffff


	//   ....[44]....
        /*01b0*/ 	.word	0xffffffff


	//   ....[45]....
        /*01b4*/ 	.word	0xffffffff


	//   ....[46]....
        /*01b8*/ 	.word	0xffffffff


	//   ....[47]....
        /*01bc*/ 	.word	0xffffffff


	//   ....[48]....
        /*01c0*/ 	.word	0xffffffff


	//   ....[49]....
        /*01c4*/ 	.word	0xffffffff


	//   ....[50]....
        /*01c8*/ 	.word	0xffffffff


	//   ....[51]....
        /*01cc*/ 	.word	0xffffffff


	//   ....[52]....
        /*01d0*/ 	.word	0xffffffff


	//   ....[53]....
        /*01d4*/ 	.word	0xffffffff


	//   ....[54]....
        /*01d8*/ 	.word	0xffffffff


	//   ....[55]....
        /*01dc*/ 	.word	0xffffffff


	//   ....[56]....
        /*01e0*/ 	.word	0xffffffff


	//   ....[57]....
        /*01e4*/ 	.word	0xffffffff


	//   ....[58]....
        /*01e8*/ 	.word	0xffffffff


	//   ....[59]....
        /*01ec*/ 	.word	0xffffffff


	//   ....[60]....
        /*01f0*/ 	.word	0xffffffff


	//   ....[61]....
        /*01f4*/ 	.word	0xffffffff


	//   ....[62]....
        /*01f8*/ 	.word	0xffffffff


	//   ....[63]....
        /*01fc*/ 	.word	0xffffffff


	//   ....[64]....
        /*0200*/ 	.word	0xffffffff


	//   ....[65]....
        /*0204*/ 	.word	0xffffffff


	//   ....[66]....
        /*0208*/ 	.word	0xffffffff


	//   ....[67]....
        /*020c*/ 	.word	0xffffffff


	//   ....[68]....
        /*0210*/ 	.word	0xffffffff


	//   ....[69]....
        /*0214*/ 	.word	0xffffffff


	//   ....[70]....
        /*0218*/ 	.word	0xffffffff


	//   ....[71]....
        /*021c*/ 	.word	0xffffffff


	//   ....[72]....
        /*0220*/ 	.word	0xffffffff


	//   ....[73]....
        /*0224*/ 	.word	0xffffffff


	//   ....[74]....
        /*0228*/ 	.word	0xffffffff


	//   ....[75]....
        /*022c*/ 	.word	0xffffffff


	//   ....[76]....
        /*0230*/ 	.word	0xffffffff


	//   ....[77]....
        /*0234*/ 	.word	0xffffffff


	//   ....[78]....
        /*0238*/ 	.word	0xffffffff


	//   ....[79]....
        /*023c*/ 	.word	0xffffffff


	//   ....[80]....
        /*0240*/ 	.word	0xffffffff


	//   ....[81]....
        /*0244*/ 	.word	0xffffffff


	//   ....[82]....
        /*0248*/ 	.word	0xffffffff


	//   ....[83]....
        /*024c*/ 	.word	0xffffffff


	//   ....[84]....
        /*0250*/ 	.word	0xffffffff


	//   ....[85]....
        /*0254*/ 	.word	0xffffffff


	//   ....[86]....
        /*0258*/ 	.word	0xffffffff


	//   ....[87]....
        /*025c*/ 	.word	0xffffffff


	//   ....[88]....
        /*0260*/ 	.word	0xffffffff


	//   ....[89]....
        /*0264*/ 	.word	0xffffffff


	//   ....[90]....
        /*0268*/ 	.word	0xffffffff


	//   ....[91]....
        /*026c*/ 	.word	0xffffffff


	//   ....[92]....
        /*0270*/ 	.word	0xffffffff


	//   ....[93]....
        /*0274*/ 	.word	0xffffffff


	//   ....[94]....
        /*0278*/ 	.word	0xffffffff


	//   ....[95]....
        /*027c*/ 	.word	0xffffffff


	//   ....[96]....
        /*0280*/ 	.word	0x0500000f


	//   ....[97]....
        /*0284*/ 	.word	0x0500000f


	//   ....[98]....
        /*0288*/ 	.word	0x0500000f


	//   ....[99]....
        /*028c*/ 	.word	0x0500000f


	//   ....[100]....
        /*0290*/ 	.word	0x0500000f


	//   ....[101]....
        /*0294*/ 	.word	0x0500000f


	//   ....[102]....
        /*0298*/ 	.word	0x0500000f


	//   ....[103]....
        /*029c*/ 	.word	0x0500000f


	//   ....[104]....
        /*02a0*/ 	.word	0x0500000f


	//   ....[105]....
        /*02a4*/ 	.word	0x0500000f


	//   ....[106]....
        /*02a8*/ 	.word	0x0500000f


	//   ....[107]....
        /*02ac*/ 	.word	0x0500000f


	//   ....[108]....
        /*02b0*/ 	.word	0x0500000f


	//   ....[109]....
        /*02b4*/ 	.word	0x0500000f


	//   ....[110]....
        /*02b8*/ 	.word	0x0500000f


	//   ....[111]....
        /*02bc*/ 	.word	0x0500000f


	//   ....[112]....
        /*02c0*/ 	.word	0x0500000f


	//   ....[113]....
        /*02c4*/ 	.word	0x0500000f


	//   ....[114]....
        /*02c8*/ 	.word	0x0500000f


	//   ....[115]....
        /*02cc*/ 	.word	0x0500000f


	//   ....[116]....
        /*02d0*/ 	.word	0x0500000f


	//   ....[117]....
        /*02d4*/ 	.word	0x0500000f


	//   ....[118]....
        /*02d8*/ 	.word	0x0500000f


	//   ....[119]....
        /*02dc*/ 	.word	0x0500000f


	//   ....[120]....
        /*02e0*/ 	.word	0x0500000f


	//   ....[121]....
        /*02e4*/ 	.word	0x0500000f


	//   ....[122]....
        /*02e8*/ 	.word	0x0500000f


	//   ....[123]....
        /*02ec*/ 	.word	0x0500000f


	//   ....[124]....
        /*02f0*/ 	.word	0x0500000f


	//   ....[125]....
        /*02f4*/ 	.word	0x0500000f


	//   ....[126]....
        /*02f8*/ 	.word	0x0500000f


	//   ....[127]....
        /*02fc*/ 	.word	0x0500000f


	//   ....[128]....
        /*0300*/ 	.word	0x0500000f


	//   ....[129]....
        /*0304*/ 	.word	0x0500000f


	//   ....[130]....
        /*0308*/ 	.word	0x0500000f


	//   ....[131]....
        /*030c*/ 	.word	0x0500000f


	//   ....[132]....
        /*0310*/ 	.word	0x0500000f


	//   ....[133]....
        /*0314*/ 	.word	0x0500000f


	//   ....[134]....
        /*0318*/ 	.word	0x0500000f


	//   ....[135]....
        /*031c*/ 	.word	0x0500000f


	//   ....[136]....
        /*0320*/ 	.word	0x0500000f


	//   ....[137]....
        /*0324*/ 	.word	0x0500000f


	//   ....[138]....
        /*0328*/ 	.word	0x0500000f


	//   ....[139]....
        /*032c*/ 	.word	0x0500000f


	//   ....[140]....
        /*0330*/ 	.word	0x0500000f


	//   ....[141]....
        /*0334*/ 	.word	0x0500000f


	//   ....[142]....
        /*0338*/ 	.word	0x0500000f


	//----- nvinfo : EIATTR_COOP_GROUP_INSTR_OFFSETS
	.align		4
.L_1195:
        /*033c*/ 	.byte	0x04, 0x28
        /*033e*/ 	.short	(.L_1197 - .L_1196)


	//   ....[0]....
.L_1196:
        /*0340*/ 	.word	0x00000080


	//   ....[1]....
        /*0344*/ 	.word	0x00000090


	//   ....[2]....
        /*0348*/ 	.word	0x000002d0


	//   ....[3]....
        /*034c*/ 	.word	0x00000430


	//   ....[4]....
        /*0350*/ 	.word	0x00000550


	//   ....[5]....
        /*0354*/ 	.word	0x000006b0


	//   ....[6]....
        /*0358*/ 	.word	0x00001870


	//   ....[7]....
        /*035c*/ 	.word	0x000020a0


	//   ....[8]....
        /*0360*/ 	.word	0x00002aa0


	//   ....[9]....
        /*0364*/ 	.word	0x00003e10


	//   ....[10]....
        /*0368*/ 	.word	0x00003f20


	//   ....[11]....
        /*036c*/ 	.word	0x00004760


	//   ....[12]....
        /*0370*/ 	.word	0x000047c0


	//   ....[13]....
        /*0374*/ 	.word	0x00005390


	//   ....[14]....
        /*0378*/ 	.word	0x00006280


	//   ....[15]....
        /*037c*/ 	.word	0x00006ba0


	//   ....[16]....
        /*0380*/ 	.word	0x00007780


	//   ....[17]....
        /*0384*/ 	.word	0x00007880


	//   ....[18]....
        /*0388*/ 	.word	0x00008060


	//   ....[19]....
        /*038c*/ 	.word	0x00008110


	//   ....[20]....
        /*0390*/ 	.word	0x00009170


	//   ....[21]....
        /*0394*/ 	.word	0x0000a930


	//   ....[22]....
        /*0398*/ 	.word	0x0000a950


	//   ....[23]....
        /*039c*/ 	.word	0x0000a980


	//   ....[24]....
        /*03a0*/ 	.word	0x0000a990


	//   ....[25]....
        /*03a4*/ 	.word	0x0000bce0


	//   ....[26]....
        /*03a8*/ 	.word	0x0000c8b0


	//   ....[27]....
        /*03ac*/ 	.word	0x0000d1b0


	//   ....[28]....
        /*03b0*/ 	.word	0x0000dd90


	//   ....[29]....
        /*03b4*/ 	.word	0x0000de90


	//   ....[30]....
        /*03b8*/ 	.word	0x0000e690


	//   ....[31]....
        /*03bc*/ 	.word	0x0000e730


	//   ....[32]....
        /*03c0*/ 	.word	0x0000f780


	//   ....[33]....
        /*03c4*/ 	.word	0x0000f890


	//   ....[34]....
        /*03c8*/ 	.word	0x0000f8f0


	//   ....[35]....
        /*03cc*/ 	.word	0x0000f9c0


	//   ....[36]....
        /*03d0*/ 	.word	0x0000f9f0


	//   ....[37]....
        /*03d4*/ 	.word	0x00010930


	//   ....[38]....
        /*03d8*/ 	.word	0x00010960


	//   ....[39]....
        /*03dc*/ 	.word	0x00010990


	//   ....[40]....
        /*03e0*/ 	.word	0x000109c0


	//   ....[41]....
        /*03e4*/ 	.word	0x00010ed0


	//   ....[42]....
        /*03e8*/ 	.word	0x00010ef0


	//   ....[43]....
        /*03ec*/ 	.word	0x00011000


	//   ....[44]....
        /*03f0*/ 	.word	0x00011020


	//   ....[45]....
        /*03f4*/ 	.word	0x000116c0


	//   ....[46]....
        /*03f8*/ 	.word	0x000116d0


	//   ....[47]....
        /*03fc*/ 	.word	0x000117d0


	//   ....[48]....
        /*0400*/ 	.word	0x000117f0


	//   ....[49]....
        /*0404*/ 	.word	0x000119b0


	//   ....[50]....
        /*0408*/ 	.word	0x00013310


	//   ....[51]....
        /*040c*/ 	.word	0x00013330


	//   ....[52]....
        /*0410*/ 	.word	0x00013340


	//   ....[53]....
        /*0414*/ 	.word	0x000133e0


	//   ....[54]....
        /*0418*/ 	.word	0x00013400


	//   ....[55]....
        /*041c*/ 	.word	0x000134a0


	//   ....[56]....
        /*0420*/ 	.word	0x000134c0


	//   ....[57]....
        /*0424*/ 	.word	0x000134d0


	//   ....[58]....
        /*0428*/ 	.word	0x00013d60


	//   ....[59]....
        /*042c*/ 	.word	0x00013d80


	//   ....[60]....
        /*0430*/ 	.word	0x00013db0


	//   ....[61]....
        /*0434*/ 	.word	0x00013e60


	//   ....[62]....
        /*0438*/ 	.word	0x00013e70


	//   ....[63]....
        /*043c*/ 	.word	0x00013f10


	//   ....[64]....
        /*0440*/ 	.word	0x00013f20


	//   ....[65]....
        /*0444*/ 	.word	0x00013f30


	//   ....[66]....
        /*0448*/ 	.word	0x00013f40


	//   ....[67]....
        /*044c*/ 	.word	0x00014000


	//   ....[68]....
        /*0450*/ 	.word	0x00014020


	//   ....[69]....
        /*0454*/ 	.word	0x00014080


	//   ....[70]....
        /*0458*/ 	.word	0x000148c0


	//   ....[71]....
        /*045c*/ 	.word	0x000148d0


	//   ....[72]....
        /*0460*/ 	.word	0x000148f0


	//   ....[73]....
        /*0464*/ 	.word	0x00014970


	//   ....[74]....
        /*0468*/ 	.word	0x00014980


	//   ....[75]....
        /*046c*/ 	.word	0x000149e0


	//   ....[76]....
        /*0470*/ 	.word	0x00014a10


	//   ....[77]....
        /*0474*/ 	.word	0x00014a50


	//   ....[78]....
        /*0478*/ 	.word	0x00014d50


	//   ....[79]....
        /*047c*/ 	.word	0x00014d70


	//   ....[80]....
        /*0480*/ 	.word	0x00014e10


	//   ....[81]....
        /*0484*/ 	.word	0x00014e20


	//   ....[82]....
        /*0488*/ 	.word	0x00014eb0


	//   ....[83]....
        /*048c*/ 	.word	0x00014ec0


	//   ....[84]....
        /*0490*/ 	.word	0x00014ed0


	//   ....[85]....
        /*0494*/ 	.word	0x00014f60


	//   ....[86]....
        /*0498*/ 	.word	0x00015580


	//   ....[87]....
        /*049c*/ 	.word	0x00015590


	//   ....[88]....
        /*04a0*/ 	.word	0x000155e0


	//   ....[89]....
        /*04a4*/ 	.word	0x00015620


	//   ....[90]....
        /*04a8*/ 	.word	0x00015680


	//   ....[91]....
        /*04ac*/ 	.word	0x000156a0


	//   ....[92]....
        /*04b0*/ 	.word	0x00015720


	//   ....[93]....
        /*04b4*/ 	.word	0x00015740


	//   ....[94]....
        /*04b8*/ 	.word	0x00015aa0


	//   ....[95]....
        /*04bc*/ 	.word	0x00015c90


	//   ....[96]....
        /*04c0*/ 	.word	0x000162e0


	//   ....[97]....
        /*04c4*/ 	.word	0x000163c0


	//   ....[98]....
        /*04c8*/ 	.word	0x00016460


	//   ....[99]....
        /*04cc*/ 	.word	0x000164c0


	//   ....[100]....
        /*04d0*/ 	.word	0x000165d0


	//   ....[101]....
        /*04d4*/ 	.word	0x00016640


	//   ....[102]....
        /*04d8*/ 	.word	0x00016750


	//   ....[103]....
        /*04dc*/ 	.word	0x000167c0


	//   ....[104]....
        /*04e0*/ 	.word	0x000168c0


	//   ....[105]....
        /*04e4*/ 	.word	0x00016950


	//   ....[106]....
        /*04e8*/ 	.word	0x000169c0


	//   ....[107]....
        /*04ec*/ 	.word	0x00016a20


	//   ....[108]....
        /*04f0*/ 	.word	0x00016b30


	//   ....[109]....
        /*04f4*/ 	.word	0x00016b90


	//   ....[110]....
        /*04f8*/ 	.word	0x00016cb0


	//   ....[111]....
        /*04fc*/ 	.word	0x00016d10


	//   ....[112]....
        /*0500*/ 	.word	0x00016db0


	//   ....[113]....
        /*0504*/ 	.word	0x00016e80


	//   ....[114]....
        /*0508*/ 	.word	0x00016fa0


	//   ....[115]....
        /*050c*/ 	.word	0x00017000


	//   ....[116]....
        /*0510*/ 	.word	0x000170f0


	//   ....[117]....
        /*0514*/ 	.word	0x00017220


	//   ....[118]....
        /*0518*/ 	.word	0x000172d0


	//   ....[119]....
        /*051c*/ 	.word	0x00017350


	//   ....[120]....
        /*0520*/ 	.word	0x00017430


	//   ....[121]....
        /*0524*/ 	.word	0x00017490


	//   ....[122]....
        /*0528*/ 	.word	0x00017560


	//   ....[123]....
        /*052c*/ 	.word	0x000175c0


	//   ....[124]....
        /*0530*/ 	.word	0x00017690


	//   ....[125]....
        /*0534*/ 	.word	0x00017780


	//   ....[126]....
        /*0538*/ 	.word	0x00017820


	//   ....[127]....
        /*053c*/ 	.word	0x00017880


	//   ....[128]....
        /*0540*/ 	.word	0x00017980


	//   ....[129]....
        /*0544*/ 	.word	0x000179e0


	//   ....[130]....
        /*0548*/ 	.word	0x00017ae0


	//   ....[131]....
        /*054c*/ 	.word	0x00017b40


	//   ....[132]....
        /*0550*/ 	.word	0x00017c10


	//   ....[133]....
        /*0554*/ 	.word	0x00017d60


	//   ....[134]....
        /*0558*/ 	.word	0x00017e00


	//   ....[135]....
        /*055c*/ 	.word	0x00017e90


	//   ....[136]....
        /*0560*/ 	.word	0x00017f90


	//   ....[137]....
        /*0564*/ 	.word	0x00017ff0


	//   ....[138]....
        /*0568*/ 	.word	0x000180e0


	//   ....[139]....
        /*056c*/ 	.word	0x00018140


	//   ....[140]....
        /*0570*/ 	.word	0x00018200


	//   ....[141]....
        /*0574*/ 	.word	0x000182f0


	//   ....[142]....
        /*0578*/ 	.word	0x00018410


	//----- nvinfo : EIATTR_REG_RECONFIG
	.align		4
.L_1197:
        /*057c*/ 	.byte	0x01, 0x54
	.zero		2


	//----- nvinfo : EIATTR_SYSCALL_OFFSETS
	.align		4
        /*0580*/ 	.byte	0x04, 0x46
        /*0582*/ 	.short	(.L_1199 - .L_1198)


	//   ....[0]....
.L_1198:
        /*0584*/ 	.word	0x00001a60


	//   ....[1]....
        /*0588*/ 	.word	0x000128e0


	//   ....[2]....
        /*058c*/ 	.word	0x00012a30


	//   ....[3]....
        /*0590*/ 	.word	0x00012b20


	//   ....[4]....
        /*0594*/ 	.word	0x00013830


	//----- nvinfo : EIATTR_MBARRIER_INSTR_OFFSETS
	.align		4
.L_1199:
        /*0598*/ 	.byte	0x04, 0x39
        /*059a*/ 	.short	(.L_1201 - .L_1200)


	//   ....[0]....
.L_1200:
        /*059c*/ 	.word	0x00000180
        /*05a0*/ 	.word	0x000000ff
        /*05a4*/ 	.word	0x0002d800
        /*05a8*/ 	.short	0x0100
        /*05aa*/ 	.byte	0x08
	.zero		1


	//   ....[1]....
        /*05ac*/ 	.word	0x00000190
        /*05b0*/ 	.word	0x000000ff
        /*05b4*/ 	.word	0x0002d820
        /*05b8*/ 	.short	0x0100
        /*05ba*/ 	.byte	0x08
	.zero		1


	//   ....[2]....
        /*05bc*/ 	.word	0x00000280
        /*05c0*/ 	.word	0x000000ff
        /*05c4*/ 	.word	0x0002d830
        /*05c8*/ 	.short	0x0100
        /*05ca*/ 	.byte	0x08
	.zero		1


	//   ....[3]....
        /*05cc*/ 	.word	0x00000290
        /*05d0*/ 	.word	0x000000ff
        /*05d4*/ 	.word	0x0002d840
        /*05d8*/ 	.short	0x0100
        /*05da*/ 	.byte	0x08
	.zero		1


	//   ....[4]....
        /*05dc*/ 	.word	0x000002a0
        /*05e0*/ 	.word	0x000000ff
        /*05e4*/ 	.word	0x0002d838
        /*05e8*/ 	.short	0x0100
        /*05ea*/ 	.byte	0x08
	.zero		1


	//   ....[5]....
        /*05ec*/ 	.word	0x000002b0
        /*05f0*/ 	.word	0x000000ff
        /*05f4*/ 	.word	0x0002d848
        /*05f8*/ 	.short	0x0100
        /*05fa*/ 	.byte	0x08
	.zero		1


	//   ....[6]....
        /*05fc*/ 	.word	0x000003e0
        /*0600*/ 	.word	0x000000ff
        /*0604*/ 	.word	0x0002d850
        /*0608*/ 	.short	0x0100
        /*060a*/ 	.byte	0x08
	.zero		1


	//   ....[7]....
        /*060c*/ 	.word	0x000003f0
        /*0610*/ 	.word	0x000000ff
        /*0614*/ 	.word	0x0002d860
        /*0618*/ 	.short	0x0100
        /*061a*/ 	.byte	0x08
	.zero		1


	//   ....[8]....
        /*061c*/ 	.word	0x00000400
        /*0620*/ 	.word	0x000000ff
        /*0624*/ 	.word	0x0002d858
        /*0628*/ 	.short	0x0100
        /*062a*/ 	.byte	0x08
	.zero		1


	//   ....[9]....
        /*062c*/ 	.word	0x00000410
        /*0630*/ 	.word	0x000000ff
        /*0634*/ 	.word	0x0002d868
        /*0638*/ 	.short	0x0100
        /*063a*/ 	.byte	0x08
	.zero		1


	//   ....[10]....
        /*063c*/ 	.word	0x00000500
        /*0640*/ 	.word	0x000000ff
        /*0644*/ 	.word	0x0002d870
        /*0648*/ 	.short	0x0100
        /*064a*/ 	.byte	0x06
	.zero		1


	//   ....[11]....
        /*064c*/ 	.word	0x00000510
        /*0650*/ 	.word	0x000000ff
        /*0654*/ 	.word	0x0002d880
        /*0658*/ 	.short	0x0100
        /*065a*/ 	.byte	0x06
	.zero		1


	//   ....[12]....
        /*065c*/ 	.word	0x00000520
        /*0660*/ 	.word	0x000000ff
        /*0664*/ 	.word	0x0002d878
        /*0668*/ 	.short	0x0100
        /*066a*/ 	.byte	0x06
	.zero		1


	//   ....[13]....
        /*066c*/ 	.word	0x00000530
        /*0670*/ 	.word	0x000000ff
        /*0674*/ 	.word	0x0002d888
        /*0678*/ 	.short	0x0100
        /*067a*/ 	.byte	0x06
	.zero		1


	//   ....[14]....
        /*067c*/ 	.word	0x00000660
        /*0680*/ 	.word	0x000000ff
        /*0684*/ 	.word	0x0002d890
        /*0688*/ 	.short	0x0100
        /*068a*/ 	.byte	0x08
	.zero		1


	//   ....[15]....
        /*068c*/ 	.word	0x00000670
        /*0690*/ 	.word	0x000000ff
        /*0694*/ 	.word	0x0002d8a0
        /*0698*/ 	.short	0x0100
        /*069a*/ 	.byte	0x08
	.zero		1


	//   ....[16]....
        /*069c*/ 	.word	0x00000680
        /*06a0*/ 	.word	0x000000ff
        /*06a4*/ 	.word	0x0002d898
        /*06a8*/ 	.short	0x0100
        /*06aa*/ 	.byte	0x08
	.zero		1


	//   ....[17]....
        /*06ac*/ 	.word	0x00000690
        /*06b0*/ 	.word	0x000000ff
        /*06b4*/ 	.word	0x0002d8a8
        /*06b8*/ 	.short	0x0100
        /*06ba*/ 	.byte	0x08
	.zero		1


	//   ....[18]....
        /*06bc*/ 	.word	0x000007d0
        /*06c0*/ 	.word	0x000000ff
        /*06c4*/ 	.word	0x0002d8b0
        /*06c8*/ 	.short	0x0100
        /*06ca*/ 	.byte	0x08
	.zero		1


	//   ....[19]....
        /*06cc*/ 	.word	0x000007e0
        /*06d0*/ 	.word	0x000000ff
        /*06d4*/ 	.word	0x0002d8c0
        /*06d8*/ 	.short	0x0100
        /*06da*/ 	.byte	0x08
	.zero		1


	//   ....[20]....
        /*06dc*/ 	.word	0x000007f0
        /*06e0*/ 	.word	0x000000ff
        /*06e4*/ 	.word	0x0002d8b8
        /*06e8*/ 	.short	0x0100
        /*06ea*/ 	.byte	0x08
	.zero		1


	//   ....[21]....
        /*06ec*/ 	.word	0x00000800
        /*06f0*/ 	.word	0x000000ff
        /*06f4*/ 	.word	0x0002d8c8
        /*06f8*/ 	.short	0x0100
        /*06fa*/ 	.byte	0x08
	.zero		1


	//   ....[22]....
        /*06fc*/ 	.word	0x00001ae0
        /*0700*/ 	.word	0x000000ff
        /*0704*/ 	.word	0x0002d800
        /*0708*/ 	.short	0x010a
        /*070a*/ 	.byte	0x28
	.zero		1


	//   ....[23]....
        /*070c*/ 	.word	0x00001b60
        /*0710*/ 	.word	0x00000006
        /*0714*/ 	.word	0x0002d830
        /*0718*/ 	.short	0x010a
        /*071a*/ 	.byte	0x3f
	.zero		1


	//   ....[24]....
        /*071c*/ 	.word	0x00001ba0
        /*0720*/ 	.word	0x00000006
        /*0724*/ 	.word	0x0002d830
        /*0728*/ 	.short	0x010a
        /*072a*/ 	.byte	0x3f
	.zero		1


	//   ....[25]....
        /*072c*/ 	.word	0x00002450
        /*0730*/ 	.word	0x000000ff
        /*0734*/ 	.word	0x00000000
        /*0738*/ 	.short	0x0101
        /*073a*/ 	.byte	0x06
	.zero		1


	//   ....[26]....
        /*073c*/ 	.word	0x00005850
        /*0740*/ 	.word	0x000000ff
        /*0744*/ 	.word	0x0002d830
        /*0748*/ 	.short	0x010a
        /*074a*/ 	.byte	0x06
	.zero		1


	//   ....[27]....
        /*074c*/ 	.word	0x00005890
        /*0750*/ 	.word	0x000000ff
        /*0754*/ 	.word	0x0002d830
        /*0758*/ 	.short	0x010a
        /*075a*/ 	.byte	0x06
	.zero		1


	//   ....[28]....
        /*075c*/ 	.word	0x00005b60
        /*0760*/ 	.word	0x000000ff
        /*0764*/ 	.word	0x0002d850
        /*0768*/ 	.short	0x010a
        /*076a*/ 	.byte	0x06
	.zero		1


	//   ....[29]....
        /*076c*/ 	.word	0x00005ba0
        /*0770*/ 	.word	0x000000ff
        /*0774*/ 	.word	0x0002d850
        /*0778*/ 	.short	0x010a
        /*077a*/ 	.byte	0x06
	.zero		1


	//   ....[30]....
        /*077c*/ 	.word	0x000065a0
        /*0780*/ 	.word	0x000000ff
        /*0784*/ 	.word	0x00000000
        /*0788*/ 	.short	0x0101
        /*078a*/ 	.byte	0x06
	.zero		1


	//   ....[31]....
        /*078c*/ 	.word	0x00008c10
        /*0790*/ 	.word	0x000000ff
        /*0794*/ 	.word	0x00000000
        /*0798*/ 	.short	0x0101
        /*079a*/ 	.byte	0x06
	.zero		1


	//   ....[32]....
        /*079c*/ 	.word	0x00009530
        /*07a0*/ 	.word	0x000000ff
        /*07a4*/ 	.word	0x0002d830
        /*07a8*/ 	.short	0x010a
        /*07aa*/ 	.byte	0x06
	.zero		1


	//   ....[33]....
        /*07ac*/ 	.word	0x00009570
        /*07b0*/ 	.word	0x000000ff
        /*07b4*/ 	.word	0x0002d830
        /*07b8*/ 	.short	0x010a
        /*07ba*/ 	.byte	0x06
	.zero		1


	//   ....[34]....
        /*07bc*/ 	.word	0x00009840
        /*07c0*/ 	.word	0x000000ff
        /*07c4*/ 	.word	0x0002d850
        /*07c8*/ 	.short	0x010a
        /*07ca*/ 	.byte	0x06
	.zero		1


	//   ....[35]....
        /*07cc*/ 	.word	0x00009880
        /*07d0*/ 	.word	0x000000ff
        /*07d4*/ 	.word	0x0002d850
        /*07d8*/ 	.short	0x010a
        /*07da*/ 	.byte	0x06
	.zero		1


	//   ....[36]....
        /*07dc*/ 	.word	0x0000a1c0
        /*07e0*/ 	.word	0x000000ff
        /*07e4*/ 	.word	0x00000000
        /*07e8*/ 	.short	0x0101
        /*07ea*/ 	.byte	0x06
	.zero		1


	//   ....[37]....
        /*07ec*/ 	.word	0x0000b780
        /*07f0*/ 	.word	0x000000ff
        /*07f4*/ 	.word	0x00000000
        /*07f8*/ 	.short	0x0101
        /*07fa*/ 	.byte	0x06
	.zero		1


	//   ....[38]....
        /*07fc*/ 	.word	0x0000bea0
        /*0800*/ 	.word	0x000000ff
        /*0804*/ 	.word	0x0002d830
        /*0808*/ 	.short	0x010a
        /*080a*/ 	.byte	0x06
	.zero		1


	//   ....[39]....
        /*080c*/ 	.word	0x0000bee0
        /*0810*/ 	.word	0x000000ff
        /*0814*/ 	.word	0x0002d830
        /*0818*/ 	.short	0x010a
        /*081a*/ 	.byte	0x06
	.zero		1


	//   ....[40]....
        /*081c*/ 	.word	0x0000c1b0
        /*0820*/ 	.word	0x000000ff
        /*0824*/ 	.word	0x0002d850
        /*0828*/ 	.short	0x010a
        /*082a*/ 	.byte	0x06
	.zero		1


	//   ....[41]....
        /*082c*/ 	.word	0x0000c1f0
        /*0830*/ 	.word	0x000000ff
        /*0834*/ 	.word	0x0002d850
        /*0838*/ 	.short	0x010a
        /*083a*/ 	.byte	0x06
	.zero		1


	//   ....[42]....
        /*083c*/ 	.word	0x0000cbb0
        /*0840*/ 	.word	0x000000ff
        /*0844*/ 	.word	0x00000000
        /*0848*/ 	.short	0x0101
        /*084a*/ 	.byte	0x06
	.zero		1


	//   ....[43]....
        /*084c*/ 	.word	0x0000f220
        /*0850*/ 	.word	0x000000ff
        /*0854*/ 	.word	0x00000000
        /*0858*/ 	.short	0x0101
        /*085a*/ 	.byte	0x06
	.zero		1


	//   ....[44]....
        /*085c*/ 	.word	0x0000f800
        /*0860*/ 	.word	0x000000ff
        /*0864*/ 	.word	0x0002d850
        /*0868*/ 	.short	0x010a
        /*086a*/ 	.byte	0x08
	.zero		1


	//   ....[45]....
        /*086c*/ 	.word	0x0000f840
        /*0870*/ 	.word	0x000000ff
        /*0874*/ 	.word	0x0002d850
        /*0878*/ 	.short	0x010a
        /*087a*/ 	.byte	0x08
	.zero		1


	//   ....[46]....
        /*087c*/ 	.word	0x0000fed0
        /*0880*/ 	.word	0x000000ff
        /*0884*/ 	.word	0x00000000
        /*0888*/ 	.short	0x0101
        /*088a*/ 	.byte	0x08
	.zero		1


	//   ....[47]....
        /*088c*/ 	.word	0x00010f00
        /*0890*/ 	.word	0x000000ff
        /*0894*/ 	.word	0x00000000
        /*0898*/ 	.short	0x0101
        /*089a*/ 	.byte	0x05
	.zero		1


	//   ....[48]....
        /*089c*/ 	.word	0x00013090
        /*08a0*/ 	.word	0x00000006
        /*08a4*/ 	.word	0x0002d840
        /*08a8*/ 	.short	0x010a
        /*08aa*/ 	.byte	0x3f
	.zero		1


	//   ....[49]....
        /*08ac*/ 	.word	0x00013610
        /*08b0*/ 	.word	0x00000006
        /*08b4*/ 	.word	0x0002d830
        /*08b8*/ 	.short	0x0107
        /*08ba*/ 	.byte	0x3f
	.zero		1


	//   ....[50]....
        /*08bc*/ 	.word	0x000136e0
        /*08c0*/ 	.word	0x00000006
        /*08c4*/ 	.word	0x0002d830
        /*08c8*/ 	.short	0x0101
        /*08ca*/ 	.byte	0x3f
	.zero		1


	//   ....[51]....
        /*08cc*/ 	.word	0x000141d0
        /*08d0*/ 	.word	0x00000010
        /*08d4*/ 	.word	0x0002d800
        /*08d8*/ 	.short	0x0107
        /*08da*/ 	.byte	0x3f
	.zero		1


	//   ....[52]....
        /*08dc*/ 	.word	0x000142c0
        /*08e0*/ 	.word	0x00000010
        /*08e4*/ 	.word	0x0002d800
        /*08e8*/ 	.short	0x0101
        /*08ea*/ 	.byte	0x3f
	.zero		1


	//   ....[53]....
        /*08ec*/ 	.word	0x000142e0
        /*08f0*/ 	.word	0x00000010
        /*08f4*/ 	.word	0x0002d820
        /*08f8*/ 	.short	0x010a
        /*08fa*/ 	.byte	0x3f
	.zero		1


	//   ....[54]....
        /*08fc*/ 	.word	0x00014680
        /*0900*/ 	.word	0x00000006
        /*0904*/ 	.word	0x0002d840
        /*0908*/ 	.short	0x010a
        /*090a*/ 	.byte	0x3f
	.zero		1


	//   ....[55]....
        /*090c*/ 	.word	0x00014af0
        /*0910*/ 	.word	0x00000006
        /*0914*/ 	.word	0x0002d830
        /*0918*/ 	.short	0x0107
        /*091a*/ 	.byte	0x3f
	.zero		1


	//   ....[56]....
        /*091c*/ 	.word	0x00014bb0
        /*0920*/ 	.word	0x00000006
        /*0924*/ 	.word	0x0002d830
        /*0928*/ 	.short	0x0101
        /*092a*/ 	.byte	0x3f
	.zero		1


	//   ....[57]....
        /*092c*/ 	.word	0x00014c10
        /*0930*/ 	.word	0x00000006
        /*0934*/ 	.word	0x0002d860
        /*0938*/ 	.short	0x010a
        /*093a*/ 	.byte	0x3f
	.zero		1


	//   ....[58]....
        /*093c*/ 	.word	0x00015050
        /*0940*/ 	.word	0x00000006
        /*0944*/ 	.word	0x0002d850
        /*0948*/ 	.short	0x0107
        /*094a*/ 	.byte	0x3f
	.zero		1


	//   ....[59]....
        /*094c*/ 	.word	0x00015220
        /*0950*/ 	.word	0x00000006
        /*0954*/ 	.word	0x0002d850
        /*0958*/ 	.short	0x0101
        /*095a*/ 	.byte	0x3f
	.zero		1


	//   ....[60]....
        /*095c*/ 	.word	0x00015430
        /*0960*/ 	.word	0x00000004
        /*0964*/ 	.word	0x0002d860
        /*0968*/ 	.short	0x010a
        /*096a*/ 	.byte	0x3f
	.zero		1


	//   ....[61]....
        /*096c*/ 	.word	0x00015880
        /*0970*/ 	.word	0x00000004
        /*0974*/ 	.word	0x0002d850
        /*0978*/ 	.short	0x0107
        /*097a*/ 	.byte	0x3f
	.zero		1


	//   ....[62]....
        /*097c*/ 	.word	0x00015940
        /*0980*/ 	.word	0x00000004
        /*0984*/ 	.word	0x0002d850
        /*0988*/ 	.short	0x0101
        /*098a*/ 	.byte	0x3f
	.zero		1


	//   ....[63]....
        /*098c*/ 	.word	0x00015c10
        /*0990*/ 	.word	0x00000004
        /*0994*/ 	.word	0x0002d820
        /*0998*/ 	.short	0x010a
        /*099a*/ 	.byte	0x3f
	.zero		1


	//   ....[64]....
        /*099c*/ 	.word	0x00015d90
        /*09a0*/ 	.word	0x00000005
        /*09a4*/ 	.word	0x0002d840
        /*09a8*/ 	.short	0x010a
        /*09aa*/ 	.byte	0x3f
	.zero		1


	//   ....[65]....
        /*09ac*/ 	.word	0x00015e30
        /*09b0*/ 	.word	0x00000017
        /*09b4*/ 	.word	0x0002d840
        /*09b8*/ 	.short	0x010a
        /*09ba*/ 	.byte	0x3f
	.zero		1


	//   ....[66]....
        /*09bc*/ 	.word	0x00015e70
        /*09c0*/ 	.word	0x00000005
        /*09c4*/ 	.word	0x0002d860
        /*09c8*/ 	.short	0x010a
        /*09ca*/ 	.byte	0x3f
	.zero		1


	//   ....[67]....
        /*09cc*/ 	.word	0x00015eb0
        /*09d0*/ 	.word	0x00000017
        /*09d4*/ 	.word	0x0002d860
        /*09d8*/ 	.short	0x010a
        /*09da*/ 	.byte	0x3f
	.zero		1


	//   ....[68]....
        /*09dc*/ 	.word	0x00015f20
        /*09e0*/ 	.word	0x00000003
        /*09e4*/ 	.word	0x0002d800
        /*09e8*/ 	.short	0x010a
        /*09ea*/ 	.byte	0x3f
	.zero		1


	//   ....[69]....
        /*09ec*/ 	.word	0x00015f70
        /*09f0*/ 	.word	0x00000006
        /*09f4*/ 	.word	0x0002d830
        /*09f8*/ 	.short	0x010a
        /*09fa*/ 	.byte	0x3f
	.zero		1


	//   ....[70]....
        /*09fc*/ 	.word	0x00015fd0
        /*0a00*/ 	.word	0x00000007
        /*0a04*/ 	.word	0x0002d830
        /*0a08*/ 	.short	0x010a
        /*0a0a*/ 	.byte	0x3f
	.zero		1


	//   ....[71]....
        /*0a0c*/ 	.word	0x00016030
        /*0a10*/ 	.word	0x00000007
        /*0a14*/ 	.word	0x0002d850
        /*0a18*/ 	.short	0x010a
        /*0a1a*/ 	.byte	0x3f
	.zero		1


	//   ....[72]....
        /*0a1c*/ 	.word	0x00016090
        /*0a20*/ 	.word	0x00000008
        /*0a24*/ 	.word	0x0002d830
        /*0a28*/ 	.short	0x010a
        /*0a2a*/ 	.byte	0x3f
	.zero		1


	//   ....[73]....
        /*0a2c*/ 	.word	0x000160f0
        /*0a30*/ 	.word	0x00000008
        /*0a34*/ 	.word	0x0002d850
        /*0a38*/ 	.short	0x010a
        /*0a3a*/ 	.byte	0x3f
	.zero		1


	//   ....[74]....
        /*0a3c*/ 	.word	0x00016150
        /*0a40*/ 	.word	0x00000006
        /*0a44*/ 	.word	0x0002d830
        /*0a48*/ 	.short	0x010a
        /*0a4a*/ 	.byte	0x3f
	.zero		1


	//   ....[75]....
        /*0a4c*/ 	.word	0x000161b0
        /*0a50*/ 	.word	0x00000006
        /*0a54*/ 	.word	0x0002d850
        /*0a58*/ 	.short	0x010a
        /*0a5a*/ 	.byte	0x3f
	.zero		1


	//   ....[76]....
        /*0a5c*/ 	.word	0x00016210
        /*0a60*/ 	.word	0x00000004
        /*0a64*/ 	.word	0x0002d850
        /*0a68*/ 	.short	0x010a
        /*0a6a*/ 	.byte	0x3f
	.zero		1


	//   ....[77]....
        /*0a6c*/ 	.word	0x00016310
        /*0a70*/ 	.word	0x00000006
        /*0a74*/ 	.word	0x0002d840
        /*0a78*/ 	.short	0x010a
        /*0a7a*/ 	.byte	0x3f
	.zero		1


	//   ....[78]....
        /*0a7c*/ 	.word	0x00017120
        /*0a80*/ 	.word	0x00000010
        /*0a84*/ 	.word	0x0002d820
        /*0a88*/ 	.short	0x010a
        /*0a8a*/ 	.byte	0x3f
	.zero		1


	//   ....[79]....
        /*0a8c*/ 	.word	0x00017170
        /*0a90*/ 	.word	0x00000006
        /*0a94*/ 	.word	0x0002d840
        /*0a98*/ 	.short	0x010a
        /*0a9a*/ 	.byte	0x3f
	.zero		1


	//   ....[80]....
        /*0a9c*/ 	.word	0x000176d0
        /*0aa0*/ 	.word	0x00000006
        /*0aa4*/ 	.word	0x0002d860
        /*0aa8*/ 	.short	0x010a
        /*0aaa*/ 	.byte	0x3f
	.zero		1


	//   ....[81]....
        /*0aac*/ 	.word	0x00017cb0
        /*0ab0*/ 	.word	0x00000004
        /*0ab4*/ 	.word	0x0002d860
        /*0ab8*/ 	.short	0x010a
        /*0aba*/ 	.byte	0x3f
	.zero		1


	//   ....[82]....
        /*0abc*/ 	.word	0x00018330
        /*0ac0*/ 	.word	0x00000004
        /*0ac4*/ 	.word	0x0002d820
        /*0ac8*/ 	.short	0x010a
        /*0aca*/ 	.byte	0x3f
	.zero		1


	//   ....[83]....
        /*0acc*/ 	.word	0x000184d0
        /*0ad0*/ 	.word	0x00000005
        /*0ad4*/ 	.word	0x0002d840
        /*0ad8*/ 	.short	0x010a
        /*0ada*/ 	.byte	0x3f
	.zero		1


	//   ....[84]....
        /*0adc*/ 	.word	0x00018520
        /*0ae0*/ 	.word	0x00000017
        /*0ae4*/ 	.word	0x0002d840
        /*0ae8*/ 	.short	0x010a
        /*0aea*/ 	.byte	0x3f
	.zero		1


	//   ....[85]....
        /*0aec*/ 	.word	0x00018570
        /*0af0*/ 	.word	0x00000005
        /*0af4*/ 	.word	0x0002d860
        /*0af8*/ 	.short	0x010a
        /*0afa*/ 	.byte	0x3f
	.zero		1


	//----- nvinfo : EIATTR_NUM_MBARRIERS
	.align		4
.L_1201:
        /*0afc*/ 	.byte	0x03, 0x38
        /*0afe*/ 	.short	0x0016


	//----- nvinfo : EIATTR_EXIT_INSTR_OFFSETS
	.align		4
        /*0b00*/ 	.byte	0x04, 0x1c
        /*0b02*/ 	.short	(.L_1203 - .L_1202)


	//   ....[0]....
.L_1202:
        /*0b04*/ 	.word	0x00000970


	//   ....[1]....
        /*0b08*/ 	.word	0x00011920


	//   ....[2]....
        /*0b0c*/ 	.word	0x00015f00


	//----- nvinfo : EIATTR_MAX_THREADS
	.align		4
.L_1203:
        /*0b10*/ 	.byte	0x04, 0x05
        /*0b12*/ 	.short	(.L_1205 - .L_1204)
.L_1204:
        /*0b14*/ 	.word	0x00000200
        /*0b18*/ 	.word	0x00000001
        /*0b1c*/ 	.word	0x00000001


	//----- nvinfo : EIATTR_CRS_STACK_SIZE
	.align		4
.L_1205:
        /*0b20*/ 	.byte	0x04, 0x1e
        /*0b22*/ 	.short	(.L_1207 - .L_1206)
.L_1206:
        /*0b24*/ 	.word	0x00000000


	//----- nvinfo : EIATTR_CBANK_PARAM_SIZE
	.align		4
.L_1207:
        /*0b28*/ 	.byte	0x03, 0x19
        /*0b2a*/ 	.short	0x0af0


	//----- nvinfo : EIATTR_PARAM_CBANK
	.align		4
        /*0b2c*/ 	.byte	0x04, 0x0a
        /*0b2e*/ 	.short	(.L_1209 - .L_1208)
	.align		4
.L_1208:
        /*0b30*/ 	.word	index@(.nv.constant0._ZN7cutlass13device_kernelIN5flash11enable_sm90INS1_16FlashAttnFwdSm90INS1_25CollectiveMainloopFwdSm90ILi2EN4cute5tupleIJNS5_1CILi1EEES8_S8_EEENS6_IJNS7_ILi192EEENS7_ILi128EEENS7_ILi96EEEEEELi96ENS_6half_tEfNS_4arch4Sm90ELb0ELb1ELb1ELb0ELb1ELb0ELb0ELb0ELb1ELb1ELb0ELb0EEENS1_21CollectiveEpilogueFwdINS6_IJSA_SC_SB_EEES9_SE_SG_Li384ELb0ELb1ELb0ELb0EEENS1_30DynamicPersistentTileSchedulerILi384ELi128ELb0ELb1ELb1EEEEEEEEEvNT_6ParamsE)
        /*0b34*/ 	.short	0x0210
        /*0b36*/ 	.short	0x0af0


	//----- nvinfo : EIATTR_SW_WAR
	.align		4
.L_1209:
        /*0b38*/ 	.byte	0x04, 0x36
        /*0b3a*/ 	.short	(.L_1211 - .L_1210)
.L_1210:
        /*0b3c*/ 	.word	0x00000008
.L_1211:


//--------------------- .nv.info._ZN7cutlass13device_kernelIN5flash11enable_sm90INS1_16FlashAttnFwdSm90INS1_25CollectiveMainloopFwdSm90ILi2EN4cute5tupleIJNS5_1CILi1EEES8_S8_EEENS6_IJNS7_ILi192EEENS7_ILi128EEENS7_ILi96EEEEEELi96ENS_6half_tEfNS_4arch4Sm90ELb0ELb1ELb1ELb1ELb1ELb0ELb0ELb0ELb1ELb1ELb0ELb0EEENS1_21CollectiveEpilogueFwdINS6_IJSA_SC_SB_EEES9_SE_SG_Li384ELb1ELb1ELb0ELb0EEENS1_36VarlenDynamicPersistentTileSchedulerILi192ELi128ELi384ELi128ELb0ELb1ELb1ELb1ELb0ELb1EEEEEEEEEvNT_6ParamsE --------------------------
	.section	.nv.info._ZN7cutlass13device_kernelIN5flash11enable_sm90INS1_16FlashAttnFwdSm90INS1_25CollectiveMainloopFwdSm90ILi2EN4cute5tupleIJNS5_1CILi1EEES8_S8_EEENS6_IJNS7_ILi192EEENS7_ILi128EEENS7_ILi96EEEEEELi96ENS_6half_tEfNS_4arch4Sm90ELb0ELb1ELb1ELb1ELb1ELb0ELb0ELb0ELb1ELb1ELb0ELb0EEENS1_21CollectiveEpilogueFwdINS6_IJSA_SC_SB_EEES9_SE_SG_Li384ELb1ELb1ELb0ELb0EEENS1_36VarlenDynamicPersistentTileSchedulerILi192ELi128ELi384ELi128ELb0ELb1ELb1ELb1ELb0ELb1EEEEEEEEEvNT_6ParamsE,"",@"SHT_CUDA_INFO"
	.sectionflags	@""
	.align	4


	//----- nvinfo : EIATTR_CUDA_API_VERSION
	.align		4
        /*0000*/ 	.byte	0x04, 0x37
        /*0002*/ 	.short	(.L_1213 - .L_1212)
.L_1212:
        /*0004*/ 	.word	0x00000082


	//----- nvinfo : EIATTR_KPARAM_INFO
	.align		4
.L_1213:
        /*0008*/ 	.byte	0x04, 0x17
        /*000a*/ 	.short	(.L_1215 - .L_1214)
.L_1214:
        /*000c*/ 	.word	0x00000000
        /*0010*/ 	.short	0x0000
        /*0012*/ 	.short	0x0070
        /*0014*/ 	.byte	0x00, 0xf0, 0x01, 0x2a


	//----- nvinfo : EIATTR_SPARSE_MMA_MASK
	.align		4
.L_1215:
        /*0018*/ 	.byte	0x03, 0x50
        /*001a*/ 	.short	0x0000


	//----- nvinfo : EIATTR_MAXREG_COUNT
	.align		4
        /*001c*/ 	.byte	0x03, 0x1b
        /*001e*/ 	.short	0x0080


	//----- nvinfo : EIATTR_NUM_BARRIERS
	.align		4
        /*0020*/ 	.byte	0x02, 0x4c
        /*0022*/ 	.byte	0x10
	.zero		1


	//----- nvinfo : EIATTR_EXTERNS
	.align		4
        /*0024*/ 	.byte	0x04, 0x0f
        /*0026*/ 	.short	(.L_1217 - .L_1216)


	//   ....[0]....
	.align		4
.L_1216:
        /*0028*/ 	.word	index@(__assertfail)


	//----- nvinfo : EIATTR_ANNOTATIONS
	.align		4
.L_1217:
        /*002c*/ 	.byte	0x04, 0x55
        /*002e*/ 	.short	(.L_1219 - .L_1218)


	//   ....[0]....
.L_1218:
        /* <DEDUP_REMOVED lines=21> */


	//----- nvinfo : EIATTR_MERCURY_ISA_VERSION
	.align		4
.L_1219:
        /*0168*/ 	.byte	0x03, 0x5f
        /*016a*/ 	.short	0x0101


	//----- nvinfo : EIATTR_UNUSED_LOAD_BYTE_OFFSET
	.align		4
        /*016c*/ 	.byte	0x04, 0x44
        /*016e*/ 	.short	(.L_1221 - .L_1220)


	//   ....[0]....
.L_1220:
        /*0170*/ 	.word	0x00000980
        /*0174*/ 	.word	0x0000fff0


	//   ....[1]....
        /*0178*/ 	.word	0x00010300
        /*017c*/ 	.word	0x0000fff0


	//----- nvinfo : EIATTR_INT_WARP_WIDE_INSTR_OFFSETS
	.align		4
.L_1221:
        /*0180*/ 	.byte	0x04, 0x31
        /*0182*/ 	.short	(.L_1223 - .L_1222)


	//   ....[0]....
.L_1222:
        /*0184*/ 	.word	0x000000c0


	//   ....[1]....
        /*0188*/ 	.word	0x000000d0


	//   ....[2]....
        /*018c*/ 	.word	0x00000170


	//   ....[3]....
        /*0190*/ 	.word	0x000134c0


	//   ....[4]....
        /*0194*/ 	.word	0x00013550


	//   ....[5]....
        /*0198*/ 	.word	0x000162b0


	//   ....[6]....
        /*019c*/ 	.word	0x00016340


	//----- nvinfo : EIATTR_COOP_GROUP_MASK_REGIDS
	.align		4
.L_1223:
        /*01a0*/ 	.byte	0x04, 0x29
        /*01a2*/ 	.short	(.L_1225 - .L_1224)


	//   ....[0]....
.L_1224:
        /*01a4*/ 	.word	0xffffffff


	//   ....[1]....
        /*01a8*/ 	.word	0xffffffff


	//   ....[2]....
        /*01ac*/ 	.word	0xffffffff


	//   ....[3]....
        /*01b0*/ 	.word	0xffffffff


	//   ....[4]....
        /*01b4*/ 	.word	0xffffffff


	//   ....[5]....
        /*01b8*/ 	.word	0xffffffff


	//   ....[6]....
        /*01bc*/ 	.word	0xffffffff


	//   ....[7]....
        /*01c0*/ 	.word	0xffffffff


	//   ....[8]....
        /*01c4*/ 	.word	0xffffffff


	//   ....[9]....
        /*01c8*/ 	.word	0xffffffff


	//   ....[10]....
        /*01cc*/ 	.word	0xffffffff


	//   ....[11]....
        /*01d0*/ 	.word	0xffffffff


	//   ....[12]....
        /*01d4*/ 	.word	0xffffffff


	//   ....[13]....
        /*01d8*/ 	.word	0xffffffff


	//   ....[14]....
        /*01dc*/ 	.word	0xffffffff


	//   ....[15]....
        /*01e0*/ 	.word	0xffffffff


	//   ....[16]....
        /*01e4*/ 	.word	0xffffffff


	//   ....[17]....
        /*01e8*/ 	.word	0xffffffff


	//   ....[18]....
        /*01ec*/ 	.word	0xffffffff


	//   ....[19]....
        /*01f0*/ 	.word	0xffffffff


	//   ....[20]....
        /*01f4*/ 	.word	0xffffffff


	//   ....[21]....
        /*01f8*/ 	.word	0xffffffff


	//   ....[22]....
        /*01fc*/ 	.word	0xffffffff


	//   ....[23]....
        /*0200*/ 	.word	0xffffffff


	//   ....[24]....
        /*0204*/ 	.word	0xffffffff


	//   ....[25]....
        /*0208*/ 	.word	0xffffffff


	//   ....[26]....
        /*020c*/ 	.word	0xffffffff


	//   ....[27]....
        /*0210*/ 	.word	0xffffffff


	//   ....[28]....
        /*0214*/ 	.word	0xffffffff


	//   ....[29]....
        /*0218*/ 	.word	0xffffffff


	//   ....[30]....
        /*021c*/ 	.word	0xffffffff


	//   ....[31]....
        /*0220*/ 	.word	0xffffffff


	//   ....[32]....
        /*0224*/ 	.word	0xffffffff


	//   ....[33]....
        /*0228*/ 	.word	0xffffffff


	//   ....[34]....
        /*022c*/ 	.word	0xffffffff


	//   ....[35]....
        /*0230*/ 	.word	0xffffffff


	//   ....[36]....
        /*0234*/ 	.word	0xffffffff


	//   ....[37]....
        /*0238*/ 	.word	0xffffffff


	//   ....[38]....
        /*023c*/ 	.word	0xffffffff


	//   ....[39]....
        /*0240*/ 	.word	0xffffffff


	//   ....[40]....
        /*0244*/ 	.word	0xffffffff


	//   ....[41]....
        /*0248*/ 	.word	0xffffffff


	//   ....[42]....
        /*024c*/ 	.word	0xffffffff


	//   ....[43]....
        /*0250*/ 	.word	0xffffffff


	//   ....[44]....
        /*0254*/ 	.word	0xffffffff


	//   ....[45]....
        /*0258*/ 	.word	0xffffffff


	//   ....[46]....
        /*025c*/ 	.word	0xffffffff


	//   ....[47]....
        /*0260*/ 	.word	0xffffffff


	//   ....[48]....
        /*0264*/ 	.word	0xffffffff


	//   ....[49]....
        /*0268*/ 	.word	0xffffffff


	//   ....[50]....
        /*026c*/ 	.word	0xffffffff


	//   ....[51]....
        /*0270*/ 	.word	0xffffffff


	//   ....[52]....
        /*0274*/ 	.word	0xffffffff


	//   ....[53]....
        /*0278*/ 	.word	0xffffffff


	//   ....[54]....
        /*027c*/ 	.word	0xffffffff


	//   ....[55]....
        /*0280*/ 	.word	0xffffffff


	//   ....[56]....
        /*0284*/ 	.word	0xffffffff


	//   ....[57]....
        /*0288*/ 	.word	0xffffffff


	//   ....[58]....
        /*028c*/ 	.word	0xffffffff


	//   ....[59]....
        /*0290*/ 	.word	0xffffffff


	//   ....[60]....
        /*0294*/ 	.word	0xffffffff


	//   ....[61]....
        /*0298*/ 	.word	0xffffffff


	//   ....[62]....
        /*029c*/ 	.word	0xffffffff


	//   ....[63]....
        /*02a0*/ 	.word	0xffffffff


	//   ....[64]....
        /*02a4*/ 	.word	0xffffffff


	//   ....[65]....
        /*02a8*/ 	.word	0xffffffff


	//   ....[66]....
        /*02ac*/ 	.word	0xffffffff


	//   ....[67]....
        /*02b0*/ 	.word	0xffffffff


	//   ....[68]....
        /*02b4*/ 	.word	0xffffffff


	//   ....[69]....
        /*02b8*/ 	.word	0xffffffff


	//   ....[70]....
        /*02bc*/ 	.word	0xffffffff


	//   ....[71]....
        /*02c0*/ 	.word	0xffffffff


	//   ....[72]....
        /*02c4*/ 	.word	0xffffffff


	//   ....[73]....
        /*02c8*/ 	.word	0xffffffff


	//   ....[74]....
        /*02cc*/ 	.word	0xffffffff


	//   ....[75]....
        /*02d0*/ 	.word	0xffffffff


	//   ....[76]....
        /*02d4*/ 	.word	0xffffffff


	//   ....[77]....
        /*02d8*/ 	.word	0xffffffff


	//   ....[78]....
        /*02dc*/ 	.word	0xffffffff


	//   ....[79]....
        /*02e0*/ 	.word	0xffffffff


	//   ....[80]....
        /*02e4*/ 	.word	0xffffffff


	//   ....[81]....
        /*02e8*/ 	.word	0xffffffff


	//   ....[82]....
        /*02ec*/ 	.word	0xffffffff


	//   ....[83]....
        /*02f0*/ 	.word	0xffffffff


	//   ....[84]....
        /*02f4*/ 	.word	0xffffffff


	//   ....[85]....
        /*02f8*/ 	.word	0xffffffff


	//   ....[86]....
        /*02fc*/ 	.word	0xffffffff


	//   ....[87]....
        /*0300*/ 	.word	0xffffffff


	//   ....[88]....
        /*0304*/ 	.word	0xffffffff


	//   ....[89]....
        /*0308*/ 	.word	0xffffffff


	//   ....[90]....
        /*030c*/ 	.word	0xffffffff


	//   ....[91]....
        /*0310*/ 	.word	0xffffffff


	//   ....[92]....
        /*0314*/ 	.word	0xffffffff


	//   ....[93]....
        /*0318*/ 	.word	0xffffffff


	//   ....[94]....
        /*031c*/ 	.word	0xffffffff


	//   ....[95]....
        /*0320*/ 	.word	0xffffffff


	//   ....[96]....
        /*0324*/ 	.word	0xffffffff


	//   ....[97]....
        /*0328*/ 	.word	0xffffffff


	//   ....[98]....
        /*032c*/ 	.word	0xffffffff


	//   ....[99]....
        /*0330*/ 	.word	0xffffffff


	//   ....[100]....
        /*0334*/ 	.word	0xffffffff


	//   ....[101]....
        /*0338*/ 	.word	0xffffffff


	//   ....[102]....
        /*033c*/ 	.word	0xffffffff


	//   ....[103]....
        /*0340*/ 	.word	0xffffffff


	//   ....[104]....
        /*0344*/ 	.word	0xffffffff


	//   ....[105]....
        /*0348*/ 	.word	0xffffffff


	//   ....[106]....
        /*034c*/ 	.word	0xffffffff


	//   ....[107]....
        /*0350*/ 	.word	0xffffffff


	//   ....[108]....
        /*0354*/ 	.word	0xffffffff


	//   ....[109]....
        /*0358*/ 	.word	0xffffffff


	//   ....[110]....
        /*035c*/ 	.word	0xffffffff


	//   ....[111]....
        /*0360*/ 	.word	0xffffffff


	//   ....[112]....
        /*0364*/ 	.word	0xffffffff


	//   ....[113]....
        /*0368*/ 	.word	0xffffffff


	//   ....[114]....
        /*036c*/ 	.word	0xffffffff


	//   ....[115]....
        /*0370*/ 	.word	0xffffffff


	//   ....[116]....
        /*0374*/ 	.word	0xffffffff


	//   ....[117]....
        /*0378*/ 	.word	0xffffffff


	//   ....[118]....
        /*037c*/ 	.word	0xffffffff


	//   ....[119]....
        /*0380*/ 	.word	0xffffffff


	//   ....[120]....
        /*0384*/ 	.word	0xffffffff


	//   ....[121]....
        /*0388*/ 	.word	0xffffffff


	//   ....[122]....
        /*038c*/ 	.word	0xffffffff


	//   ....[123]....
        /*0390*/ 	.word	0xffffffff


	//   ....[124]....
        /*0394*/ 	.word	0xffffffff


	//   ....[125]....
        /*0398*/ 	.word	0xffffffff


	//   ....[126]....
        /*039c*/ 	.word	0xffffffff


	//   ....[127]....
        /*03a0*/ 	.word	0x0500000f


	//   ....[128]....
        /*03a4*/ 	.word	0x0500000f


	//   ....[129]....
        /*03a8*/ 	.word	0x0500000f


	//   ....[130]....
        /*03ac*/ 	.word	0x0500000f


	//   ....[131]....
        /*03b0*/ 	.word	0x0500000f


	//   ....[132]....
        /*03b4*/ 	.word	0x0500000f


	//   ....[133]....
        /*03b8*/ 	.word	0x0500000f


	//   ....[134]....
        /*03bc*/ 	.word	0x0500000f


	//   ....[135]....
        /*03c0*/ 	.word	0x0500000f


	//   ....[136]....
        /*03c4*/ 	.word	0x0500000f


	//   ....[137]....
        /*03c8*/ 	.word	0x0500000f


	//   ....[138]....
        /*03cc*/ 	.word	0x0500000f


	//   ....[139]....
        /*03d0*/ 	.word	0x0500000f


	//   ....[140]....
        /*03d4*/ 	.word	0x0500000f


	//   ....[141]....
        /*03d8*/ 	.word	0x0500000f


	//   ....[142]....
        /*03dc*/ 	.word	0x0500000f


	//   ....[143]....
        /*03e0*/ 	.word	0x0500000f


	//   ....[144]....
        /*03e4*/ 	.word	0x0500000f


	//   ....[145]....
        /*03e8*/ 	.word	0x0500000f


	//   ....[146]....
        /*03ec*/ 	.word	0x0500000f


	//   ....[147]....
        /*03f0*/ 	.word	0x0500000f


	//   ....[148]....
        /*03f4*/ 	.word	0x0500000f


	//   ....[149]....
        /*03f8*/ 	.word	0x0500000f


	//   ....[150]....
        /*03fc*/ 	.word	0x0500000f


	//   ....[151]....
        /*0400*/ 	.word	0x0500000f


	//   ....[152]....
        /*0404*/ 	.word	0x0500000f


	//   ....[153]....
        /*0408*/ 	.word	0x0500000f


	//   ....[154]....
        /*040c*/ 	.word	0x0500000f


	//   ....[155]....
        /*0410*/ 	.word	0x0500000f


	//   ....[156]....
        /*0414*/ 	.word	0x0500000f


	//   ....[157]....
        /*0418*/ 	.word	0x0500000f


	//   ....[158]....
        /*041c*/ 	.word	0x0500000f


	//   ....[159]....
        /*0420*/ 	.word	0x0500000f


	//   ....[160]....
        /*0424*/ 	.word	0x0500000f


	//   ....[161]....
        /*0428*/ 	.word	0x0500000f


	//   ....[162]....
        /*042c*/ 	.word	0x0500000f


	//   ....[163]....
        /*0430*/ 	.word	0x0500000f


	//   ....[164]....
        /*0434*/ 	.word	0x0500000f


	//   ....[165]....
        /*0438*/ 	.word	0x0500000f


	//   ....[166]....
        /*043c*/ 	.word	0x0500000f


	//   ....[167]....
        /*0440*/ 	.word	0x0500000f


	//   ....[168]....
        /*0444*/ 	.word	0x0500000f


	//   ....[169]....
        /*0448*/ 	.word	0x0500000f


	//   ....[170]....
        /*044c*/ 	.word	0x0500000f


	//   ....[171]....
        /*0450*/ 	.word	0x0500000f


	//   ....[172]....
        /*0454*/ 	.word	0x0500000f


	//   ....[173]....
        /*0458*/ 	.word	0x0500000f


	//   ....[174]....
        /*045c*/ 	.word	0x0500000f


	//   ....[175]....
        /*0460*/ 	.word	0x0500000f


	//   ....[176]....
        /*0464*/ 	.word	0x0500000f


	//   ....[177]....
        /*0468*/ 	.word	0x0500000f


	//   ....[178]....
        /*046c*/ 	.word	0x0500000f


	//   ....[179]....
        /*0470*/ 	.word	0x0500000f


	//   ....[180]....
        /*0474*/ 	.word	0x0500000f


	//   ....[181]....
        /*0478*/ 	.word	0x0500000f


	//   ....[182]....
        /*047c*/ 	.word	0x0500000f


	//   ....[183]....
        /*0480*/ 	.word	0x0500000f


	//   ....[184]....
        /*0484*/ 	.word	0x0500000f


	//   ....[185]....
        /*0488*/ 	.word	0x0500000f


	//   ....[186]....
        /*048c*/ 	.word	0x0500000f


	//   ....[187]....
        /*0490*/ 	.word	0x0500000f


	//   ....[188]....
        /*0494*/ 	.word	0x0500000f


	//   ....[189]....
        /*0498*/ 	.word	0x0500000f


	//----- nvinfo : EIATTR_COOP_GROUP_INSTR_OFFSETS
	.align		4
.L_1225:
        /*049c*/ 	.byte	0x04, 0x28
        /*049e*/ 	.short	(.L_1227 - .L_1226)


	//   ....[0]....
.L_1226:
        /*04a0*/ 	.word	0x00000080


	//   ....[1]....
        /*04a4*/ 	.word	0x00000090


	//   ....[2]....
        /*04a8*/ 	.word	0x000002d0


	//   ....[3]....
        /*04ac*/ 	.word	0x00000430


	//   ....[4]....
        /*04b0*/ 	.word	0x00000550


	//   ....[5]....
        /*04b4*/ 	.word	0x000006b0


	//   ....[6]....
        /*04b8*/ 	.word	0x000019c0


	//   ....[7]....
        /*04bc*/ 	.word	0x00002200


	//   ....[8]....
        /*04c0*/ 	.word	0x00002bd0


	//   ....[9]....
        /*04c4*/ 	.word	0x000041a0


	//   ....[10]....
        /*04c8*/ 	.word	0x00004280


	//   ....[11]....
        /*04cc*/ 	.word	0x00004880


	//   ....[12]....
        /*04d0*/ 	.word	0x00004900


	//   ....[13]....
        /*04d4*/ 	.word	0x000054c0


	//   ....[14]....
        /*04d8*/ 	.word	0x00006370


	//   ....[15]....
        /*04dc*/ 	.word	0x00006cb0


	//   ....[16]....
        /*04e0*/ 	.word	0x00007890


	//   ....[17]....
        /*04e4*/ 	.word	0x00007990


	//   ....[18]....
        /*04e8*/ 	.word	0x00008160


	//   ....[19]....
        /*04ec*/ 	.word	0x000081f0


	//   ....[20]....
        /*04f0*/ 	.word	0x00009280


	//   ....[21]....
        /*04f4*/ 	.word	0x0000aa70


	//   ....[22]....
        /*04f8*/ 	.word	0x0000aa90


	//   ....[23]....
        /*04fc*/ 	.word	0x0000aac0


	//   ....[24]....
        /*0500*/ 	.word	0x0000aad0


	//   ....[25]....
        /*0504*/ 	.word	0x0000be20


	//   ....[26]....
        /*0508*/ 	.word	0x0000c980


	//   ....[27]....
        /*050c*/ 	.word	0x0000d2c0


	//   ....[28]....
        /*0510*/ 	.word	0x0000dea0


	//   ....[29]....
        /*0514*/ 	.word	0x0000dfa0


	//   ....[30]....
        /*0518*/ 	.word	0x0000e7b0


	//   ....[31]....
        /*051c*/ 	.word	0x0000e850


	//   ....[32]....
        /*0520*/ 	.word	0x0000f890


	//   ....[33]....
        /*0524*/ 	.word	0x0000f9a0


	//   ....[34]....
        /*0528*/ 	.word	0x0000fa00


	//   ....[35]....
        /*052c*/ 	.word	0x0000fad0


	//   ....[36]....
        /*0530*/ 	.word	0x0000fb00


	//   ....[37]....
        /*0534*/ 	.word	0x00010cd0


	//   ....[38]....
        /*0538*/ 	.word	0x00010d10


	//   ....[39]....
        /*053c*/ 	.word	0x00010d40


	//   ....[40]....
        /*0540*/ 	.word	0x00010d80


	//   ....[41]....
        /*0544*/ 	.word	0x00011230


	//   ....[42]....
        /*0548*/ 	.word	0x00011250


	//   ....[43]....
        /*054c*/ 	.word	0x00011360


	//   ....[44]....
        /*0550*/ 	.word	0x00011380


	//   ....[45]....
        /*0554*/ 	.word	0x00011c50


	//   ....[46]....
        /*0558*/ 	.word	0x00011c60


	//   ....[47]....
        /*055c*/ 	.word	0x00011d60


	//   ....[48]....
        /*0560*/ 	.word	0x00011d80


	//   ....[49]....
        /*0564*/ 	.word	0x00011f00


	//   ....[50]....
        /*0568*/ 	.word	0x000120d0


	//   ....[51]....
        /*056c*/ 	.word	0x00012100


	//   ....[52]....
        /*0570*/ 	.word	0x00012130


	//   ....[53]....
        /*0574*/ 	.word	0x00012160


	//   ....[54]....
        /*0578*/ 	.word	0x00012190


	//   ....[55]....
        /*057c*/ 	.word	0x000121c0


	//   ....[56]....
        /*0580*/ 	.word	0x00012310


	//   ....[57]....
        /*0584*/ 	.word	0x00012340


	//   ....[58]....
        /*0588*/ 	.word	0x00012370


	//   ....[59]....
        /*058c*/ 	.word	0x000123a0


	//   ....[60]....
        /*0590*/ 	.word	0x000123d0


	//   ....[61]....
        /*0594*/ 	.word	0x00012400


	//   ....[62]....
        /*0598*/ 	.word	0x00012490


	//   ....[63]....
        /*059c*/ 	.word	0x000124f0


	//   ....[64]....
        /*05a0*/ 	.word	0x00012580


	//   ....[65]....
        /*05a4*/ 	.word	0x00014170


	//   ....[66]....
        /*05a8*/ 	.word	0x00014190


	//   ....[67]....
        /*05ac*/ 	.word	0x00014240


	//   ....[68]....
        /*05b0*/ 	.word	0x00014260


	//   ....[69]....
        /*05b4*/ 	.word	0x00014300


	//   ....[70]....
        /*05b8*/ 	.word	0x00014320


	//   ....[71]....
        /*05bc*/ 	.word	0x00014330


	//   ....[72]....
        /*05c0*/ 	.word	0x00014340


	//   ....[73]....
        /*05c4*/ 	.word	0x00014ce0


	//   ....[74]....
        /*05c8*/ 	.word	0x00014cf0


	//   ....[75]....
        /*05cc*/ 	.word	0x00014d50


	//   ....[76]....
        /*05d0*/ 	.word	0x00014d90


	//   ....[77]....
        /*05d4*/ 	.word	0x00014df0


	//   ....[78]....
        /*05d8*/ 	.word	0x00014e30


	//   ....[79]....
        /*05dc*/ 	.word	0x00014e40


	//   ....[80]....
        /*05e0*/ 	.word	0x00014e60


	//   ....[81]....
        /*05e4*/ 	.word	0x00014f30


	//   ....[82]....
        /*05e8*/ 	.word	0x00014f70


	//   ....[83]....
        /*05ec*/ 	.word	0x00014f80


	//   ....[84]....
        /*05f0*/ 	.word	0x00014fa0


	//   ....[85]....
        /*05f4*/ 	.word	0x00015860


	//   ....[86]....
        /*05f8*/ 	.word	0x00015870


	//   ....[87]....
        /*05fc*/ 	.word	0x00015890


	//   ....[88]....
        /*0600*/ 	.word	0x00015910


	//   ....[89]....
        /*0604*/ 	.word	0x00015920


	//   ....[90]....
        /*0608*/ 	.word	0x00015980


	//   ....[91]....
        /*060c*/ 	.word	0x000159b0


	//   ....[92]....
        /*0610*/ 	.word	0x000159f0


	//   ....[93]....
        /*0614*/ 	.word	0x00015ce0


	//   ....[94]....
        /*0618*/ 	.word	0x00015d00


	//   ....[95]....
        /*061c*/ 	.word	0x00015da0


	//   ....[96]....
        /*0620*/ 	.word	0x00015db0


	//   ....[97]....
        /*0624*/ 	.word	0x00015e40


	//   ....[98]....
        /*0628*/ 	.word	0x00015e50


	//   ....[99]....
        /*062c*/ 	.word	0x00015e60


	//   ....[100]....
        /*0630*/ 	.word	0x00015ef0


	//   ....[101]....
        /*0634*/ 	.word	0x00016530


	//   ....[102]....
        /*0638*/ 	.word	0x00016540


	//   ....[103]....
        /*063c*/ 	.word	0x000165d0


	//   ....[104]....
        /*0640*/ 	.word	0x00016670


	//   ....[105]....
        /*0644*/ 	.word	0x00016690


	//   ....[106]....
        /*0648*/ 	.word	0x00016710


	//   ....[107]....
        /*064c*/ 	.word	0x00016730


	//   ....[108]....
        /*0650*/ 	.word	0x00016740


	//   ....[109]....
        /*0654*/ 	.word	0x00016b20


	//   ....[110]....
        /*0658*/ 	.word	0x00016b50


	//   ....[111]....
        /*065c*/ 	.word	0x00016b90


	//   ....[112]....
        /*0660*/ 	.word	0x00016bc0


	//   ....[113]....
        /*0664*/ 	.word	0x00016bf0


	//   ....[114]....
        /*0668*/ 	.word	0x00016c20


	//   ....[115]....
        /*066c*/ 	.word	0x00016c50


	//   ....[116]....
        /*0670*/ 	.word	0x00016c80


	//   ....[117]....
        /*0674*/ 	.word	0x00016e00


	//   ....[118]....
        /*0678*/ 	.word	0x00016e30


	//   ....[119]....
        /*067c*/ 	.word	0x00016e60


	//   ....[120]....
        /*0680*/ 	.word	0x00016e90


	//   ....[121]....
        /*0684*/ 	.word	0x00016ec0


	//   ....[122]....
        /*0688*/ 	.word	0x00016ef0


	//   ....[123]....
        /*068c*/ 	.word	0x00016fb0


	//   ....[124]....
        /*0690*/ 	.word	0x00016fd0


	//   ....[125]....
        /*0694*/ 	.word	0x00017040


	//   ....[126]....
        /*0698*/ 	.word	0x000176e0


	//   ....[127]....
        /*069c*/ 	.word	0x00017d40


	//   ....[128]....
        /*06a0*/ 	.word	0x00017e30


	//   ....[129]....
        /*06a4*/ 	.word	0x00017ed0


	//   ....[130]....
        /*06a8*/ 	.word	0x00017f30


	//   ....[131]....
        /*06ac*/ 	.word	0x00018040


	//   ....[132]....
        /*06b0*/ 	.word	0x000180b0


	//   ....[133]....
        /*06b4*/ 	.word	0x000181c0


	//   ....[134]....
        /*06b8*/ 	.word	0x00018230


	//   ....[135]....
        /*06bc*/ 	.word	0x000182d0


	//   ....[136]....
        /*06c0*/ 	.word	0x000183f0


	//   ....[137]....
        /*06c4*/ 	.word	0x00018440


	//   ....[138]....
        /*06c8*/ 	.word	0x000184b0


	//   ....[139]....
        /*06cc*/ 	.word	0x000185b0


	//   ....[140]....
        /*06d0*/ 	.word	0x00018620


	//   ....[141]....
        /*06d4*/ 	.word	0x00018700


	//   ....[142]....
        /*06d8*/ 	.word	0x00018780


	//   ....[143]....
        /*06dc*/ 	.word	0x000187e0


	//   ....[144]....
        /*06e0*/ 	.word	0x000188e0


	//   ....[145]....
        /*06e4*/ 	.word	0x000189e0


	//   ....[146]....
        /*06e8*/ 	.word	0x00018a40


	//   ....[147]....
        /*06ec*/ 	.word	0x00018b20


	//   ....[148]....
        /*06f0*/ 	.word	0x00018c60


	//   ....[149]....
        /*06f4*/ 	.word	0x00018d40


	//   ....[150]....
        /*06f8*/ 	.word	0x00018dc0


	//   ....[151]....
        /*06fc*/ 	.word	0x00018ea0


	//   ....[152]....
        /*0700*/ 	.word	0x00018f00


	//   ....[153]....
        /*0704*/ 	.word	0x00018fd0


	//   ....[154]....
        /*0708*/ 	.word	0x00019030


	//   ....[155]....
        /*070c*/ 	.word	0x00019110


	//   ....[156]....
        /*0710*/ 	.word	0x00019200


	//   ....[157]....
        /*0714*/ 	.word	0x000192a0


	//   ....[158]....
        /*0718*/ 	.word	0x00019300


	//   ....[159]....
        /*071c*/ 	.word	0x00019400


	//   ....[160]....
        /*0720*/ 	.word	0x00019460


	//   ....[161]....
        /*0724*/ 	.word	0x00019560


	//   ....[162]....
        /*0728*/ 	.word	0x000195c0


	//   ....[163]....
        /*072c*/ 	.word	0x00019690


	//   ....[164]....
        /*0730*/ 	.word	0x000197e0


	//   ....[165]....
        /*0734*/ 	.word	0x00019890


	//   ....[166]....
        /*0738*/ 	.word	0x000199a0


	//   ....[167]....
        /*073c*/ 	.word	0x00019a80


	//   ....[168]....
        /*0740*/ 	.word	0x00019ae0


	//   ....[169]....
        /*0744*/ 	.word	0x00019bd0


	//   ....[170]....
        /*0748*/ 	.word	0x00019c30


	//   ....[171]....
        /*074c*/ 	.word	0x00019d10


	//   ....[172]....
        /*0750*/ 	.word	0x00019da0


	//   ....[173]....
        /*0754*/ 	.word	0x00019e40


	//   ....[174]....
        /*0758*/ 	.word	0x00019f60


	//   ....[175]....
        /*075c*/ 	.word	0x00019fd0


	//   ....[176]....
        /*0760*/ 	.word	0x0001a040


	//   ....[177]....
        /*0764*/ 	.word	0x0001a0b0


	//   ....[178]....
        /*0768*/ 	.word	0x0001a120


	//   ....[179]....
        /*076c*/ 	.word	0x0001a1a0


	//   ....[180]....
        /*0770*/ 	.word	0x0001a230


	//   ....[181]....
        /*0774*/ 	.word	0x0001a2c0


	//   ....[182]....
        /*0778*/ 	.word	0x0001a330


	//   ....[183]....
        /*077c*/ 	.word	0x0001a3a0


	//   ....[184]....
        /*0780*/ 	.word	0x0001a410


	//   ....[185]....
        /*0784*/ 	.word	0x0001a490


	//   ....[186]....
        /*0788*/ 	.word	0x0001a500


	//   ....[187]....
        /*078c*/ 	.word	0x0001a5a0


	//   ....[188]....
        /*0790*/ 	.word	0x0001a630


	//   ....[189]....
        /*0794*/ 	.word	0x0001a760


	//----- nvinfo : EIATTR_REG_RECONFIG
	.align		4
.L_1227:
        /*0798*/ 	.byte	0x01, 0x54
	.zero		2


	//----- nvinfo : EIATTR_SYSCALL_OFFSETS
	.align		4
        /*079c*/ 	.byte	0x04, 0x46
        /*079e*/ 	.short	(.L_1229 - .L_1228)


	//   ....[0]....
.L_1228:
        /*07a0*/ 	.word	0x00001bb0


	//   ....[1]....
        /*07a4*/ 	.word	0x000136b0


	//   ....[2]....
        /*07a8*/ 	.word	0x00013800


	//   ....[3]....
        /*07ac*/ 	.word	0x000138f0


	//   ....[4]....
        /*07b0*/ 	.word	0x00014730


	//----- nvinfo : EIATTR_MBARRIER_INSTR_OFFSETS
	.align		4
.L_1229:
        /*07b4*/ 	.byte	0x04, 0x39
        /*07b6*/ 	.short	(.L_1231 - .L_1230)


	//   ....[0]....
.L_1230:
        /*07b8*/ 	.word	0x00000180
        /*07bc*/ 	.word	0x000000ff
        /*07c0*/ 	.word	0x0002d800
        /*07c4*/ 	.short	0x0100
        /*07c6*/ 	.byte	0x08
	.zero		1


	//   ....[1]....
        /*07c8*/ 	.word	0x00000190
        /*07cc*/ 	.word	0x000000ff
        /*07d0*/ 	.word	0x0002d820
        /*07d4*/ 	.short	0x0100
        /*07d6*/ 	.byte	0x08
	.zero		1


	//   ....[2]....
        /*07d8*/ 	.word	0x00000280
        /*07dc*/ 	.word	0x000000ff
        /*07e0*/ 	.word	0x0002d830
        /*07e4*/ 	.short	0x0100
        /*07e6*/ 	.byte	0x08
	.zero		1


	//   ....[3]....
        /*07e8*/ 	.word	0x00000290
        /*07ec*/ 	.word	0x000000ff
        /*07f0*/ 	.word	0x0002d840
        /*07f4*/ 	.short	0x0100
        /*07f6*/ 	.byte	0x08
	.zero		1


	//   ....[4]....
        /*07f8*/ 	.word	0x000002a0
        /*07fc*/ 	.word	0x000000ff
        /*0800*/ 	.word	0x0002d838
        /*0804*/ 	.short	0x0100
        /*0806*/ 	.byte	0x08
	.zero		1


	//   ....[5]....
        /*0808*/ 	.word	0x000002b0
        /*080c*/ 	.word	0x000000ff
        /*0810*/ 	.word	0x0002d848
        /*0814*/ 	.short	0x0100
        /*0816*/ 	.byte	0x08
	.zero		1


	//   ....[6]....
        /*0818*/ 	.word	0x000003e0
        /*081c*/ 	.word	0x000000ff
        /*0820*/ 	.word	0x0002d850
        /*0824*/ 	.short	0x0100
        /*0826*/ 	.byte	0x08
	.zero		1


	//   ....[7]....
        /*0828*/ 	.word	0x000003f0
        /*082c*/ 	.word	0x000000ff
        /*0830*/ 	.word	0x0002d860
        /*0834*/ 	.short	0x0100
        /*0836*/ 	.byte	0x08
	.zero		1


	//   ....[8]....
        /*0838*/ 	.word	0x00000400
        /*083c*/ 	.word	0x000000ff
        /*0840*/ 	.word	0x0002d858
        /*0844*/ 	.short	0x0100
        /*0846*/ 	.byte	0x08
	.zero		1


	//   ....[9]....
        /*0848*/ 	.word	0x00000410
        /*084c*/ 	.word	0x000000ff
        /*0850*/ 	.word	0x0002d868
        /*0854*/ 	.short	0x0100
        /*0856*/ 	.byte	0x08
	.zero		1


	//   ....[10]....
        /*0858*/ 	.word	0x00000500
        /*085c*/ 	.word	0x000000ff
        /*0860*/ 	.word	0x0002d870
        /*0864*/ 	.short	0x0100
        /*0866*/ 	.byte	0x06
	.zero		1


	//   ....[11]....
        /*0868*/ 	.word	0x00000510
        /*086c*/ 	.word	0x000000ff
        /*0870*/ 	.word	0x0002d880
        /*0874*/ 	.short	0x0100
        /*0876*/ 	.byte	0x06
	.zero		1


	//   ....[12]....
        /*0878*/ 	.word	0x00000520
        /*087c*/ 	.word	0x000000ff
        /*0880*/ 	.word	0x0002d878
        /*0884*/ 	.short	0x0100
        /*0886*/ 	.byte	0x06
	.zero		1


	//   ....[13]....
        /*0888*/ 	.word	0x00000530
        /*088c*/ 	.word	0x000000ff
        /*0890*/ 	.word	0x0002d888
        /*0894*/ 	.short	0x0100
        /*0896*/ 	.byte	0x06
	.zero		1


	//   ....[14]....
        /*0898*/ 	.word	0x00000660
        /*089c*/ 	.word	0x000000ff
        /*08a0*/ 	.word	0x0002d890
        /*08a4*/ 	.short	0x0100
        /*08a6*/ 	.byte	0x08
	.zero		1


	//   ....[15]....
        /*08a8*/ 	.word	0x00000670
        /*08ac*/ 	.word	0x000000ff
        /*08b0*/ 	.word	0x0002d8a0
        /*08b4*/ 	.short	0x0100
        /*08b6*/ 	.byte	0x08
	.zero		1


	//   ....[16]....
        /*08b8*/ 	.word	0x00000680
        /*08bc*/ 	.word	0x000000ff
        /*08c0*/ 	.word	0x0002d898
        /*08c4*/ 	.short	0x0100
        /*08c6*/ 	.byte	0x08
	.zero		1


	//   ....[17]....
        /*08c8*/ 	.word	0x00000690
        /*08cc*/ 	.word	0x000000ff
        /*08d0*/ 	.word	0x0002d8a8
        /*08d4*/ 	.short	0x0100
        /*08d6*/ 	.byte	0x08
	.zero		1


	//   ....[18]....
        /*08d8*/ 	.word	0x000007d0
        /*08dc*/ 	.word	0x000000ff
        /*08e0*/ 	.word	0x0002d8b0
        /*08e4*/ 	.short	0x0100
        /*08e6*/ 	.byte	0x08
	.zero		1


	//   ....[19]....
        /*08e8*/ 	.word	0x000007e0
        /*08ec*/ 	.word	0x000000ff
        /*08f0*/ 	.word	0x0002d8c0
        /*08f4*/ 	.short	0x0100
        /*08f6*/ 	.byte	0x08
	.zero		1


	//   ....[20]....
        /*08f8*/ 	.word	0x000007f0
        /*08fc*/ 	.word	0x000000ff
        /*0900*/ 	.word	0x0002d8b8
        /*0904*/ 	.short	0x0100
        /*0906*/ 	.byte	0x08
	.zero		1


	//   ....[21]....
        /*0908*/ 	.word	0x00000800
        /*090c*/ 	.word	0x000000ff
        /*0910*/ 	.word	0x0002d8c8
        /*0914*/ 	.short	0x0100
        /*0916*/ 	.byte	0x08
	.zero		1


	//   ....[22]....
        /*0918*/ 	.word	0x00001c30
        /*091c*/ 	.word	0x000000ff
        /*0920*/ 	.word	0x0002d800
        /*0924*/ 	.short	0x010a
        /*0926*/ 	.byte	0x29
	.zero		1


	//   ....[23]....
        /*0928*/ 	.word	0x00001cb0
        /*092c*/ 	.word	0x00000006
        /*0930*/ 	.word	0x0002d830
        /*0934*/ 	.short	0x010a
        /*0936*/ 	.byte	0x3f
	.zero		1


	//   ....[24]....
        /*0938*/ 	.word	0x00001cf0
        /*093c*/ 	.word	0x00000006
        /*0940*/ 	.word	0x0002d830
        /*0944*/ 	.short	0x010a
        /*0946*/ 	.byte	0x3f
	.zero		1


	//   ....[25]....
        /*0948*/ 	.word	0x00002580
        /*094c*/ 	.word	0x000000ff
        /*0950*/ 	.word	0x00000000
        /*0954*/ 	.short	0x0101
        /*0956*/ 	.byte	0x06
	.zero		1


	//   ....[26]....
        /*0958*/ 	.word	0x00005980
        /*095c*/ 	.word	0x000000ff
        /*0960*/ 	.word	0x0002d830
        /*0964*/ 	.short	0x010a
        /*0966*/ 	.byte	0x06
	.zero		1


	//   ....[27]....
        /*0968*/ 	.word	0x000059c0
        /*096c*/ 	.word	0x000000ff
        /*0970*/ 	.word	0x0002d830
        /*0974*/ 	.short	0x010a
        /*0976*/ 	.byte	0x06
	.zero		1


	//   ....[28]....
        /*0978*/ 	.word	0x00005c90
        /*097c*/ 	.word	0x000000ff
        /*0980*/ 	.word	0x0002d850
        /*0984*/ 	.short	0x010a
        /*0986*/ 	.byte	0x06
	.zero		1


	//   ....[29]....
        /*0988*/ 	.word	0x00005cd0
        /*098c*/ 	.word	0x000000ff
        /*0990*/ 	.word	0x0002d850
        /*0994*/ 	.short	0x010a
        /*0996*/ 	.byte	0x06
	.zero		1


	//   ....[30]....
        /*0998*/ 	.word	0x000066c0
        /*099c*/ 	.word	0x000000ff
        /*09a0*/ 	.word	0x00000000
        /*09a4*/ 	.short	0x0101
        /*09a6*/ 	.byte	0x06
	.zero		1


	//   ....[31]....
        /*09a8*/ 	.word	0x00008d20
        /*09ac*/ 	.word	0x000000ff
        /*09b0*/ 	.word	0x00000000
        /*09b4*/ 	.short	0x0101
        /*09b6*/ 	.byte	0x06
	.zero		1


	//   ....[32]....
        /*09b8*/ 	.word	0x00009670
        /*09bc*/ 	.word	0x000000ff
        /*09c0*/ 	.word	0x0002d830
        /*09c4*/ 	.short	0x010a
        /*09c6*/ 	.byte	0x06
	.zero		1


	//   ....[33]....
        /*09c8*/ 	.word	0x000096b0
        /*09cc*/ 	.word	0x000000ff
        /*09d0*/ 	.word	0x0002d830
        /*09d4*/ 	.short	0x010a
        /*09d6*/ 	.byte	0x06
	.zero		1


	//   ....[34]....
        /*09d8*/ 	.word	0x00009980
        /*09dc*/ 	.word	0x000000ff
        /*09e0*/ 	.word	0x0002d850
        /*09e4*/ 	.short	0x010a
        /*09e6*/ 	.byte	0x06
	.zero		1


	//   ....[35]....
        /*09e8*/ 	.word	0x000099c0
        /*09ec*/ 	.word	0x000000ff
        /*09f0*/ 	.word	0x0002d850
        /*09f4*/ 	.short	0x010a
        /*09f6*/ 	.byte	0x06
	.zero		1


	//   ....[36]....
        /*09f8*/ 	.word	0x0000a360
        /*09fc*/ 	.word	0x000000ff
        /*0a00*/ 	.word	0x00000000
        /*0a04*/ 	.short	0x0101
        /*0a06*/ 	.byte	0x06
	.zero		1


	//   ....[37]....
        /*0a08*/ 	.word	0x0000b8c0
        /*0a0c*/ 	.word	0x000000ff
        /*0a10*/ 	.word	0x00000000
        /*0a14*/ 	.short	0x0101
        /*0a16*/ 	.byte	0x06
	.zero		1


	//   ....[38]....
        /*0a18*/ 	.word	0x0000bfd0
        /*0a1c*/ 	.word	0x000000ff
        /*0a20*/ 	.word	0x0002d830
        /*0a24*/ 	.short	0x010a
        /*0a26*/ 	.byte	0x06
	.zero		1


	//   ....[39]....
        /*0a28*/ 	.word	0x0000c010
        /*0a2c*/ 	.word	0x000000ff
        /*0a30*/ 	.word	0x0002d830
        /*0a34*/ 	.short	0x010a
        /*0a36*/ 	.byte	0x06
	.zero		1


	//   ....[40]....
        /*0a38*/ 	.word	0x0000c2e0
        /*0a3c*/ 	.word	0x000000ff
        /*0a40*/ 	.word	0x0002d850
        /*0a44*/ 	.short	0x010a
        /*0a46*/ 	.byte	0x06
	.zero		1


	//   ....[41]....
        /*0a48*/ 	.word	0x0000c320
        /*0a4c*/ 	.word	0x000000ff
        /*0a50*/ 	.word	0x0002d850
        /*0a54*/ 	.short	0x010a
        /*0a56*/ 	.byte	0x06
	.zero		1


	//   ....[42]....
        /*0a58*/ 	.word	0x0000ccd0
        /*0a5c*/ 	.word	0x000000ff
        /*0a60*/ 	.word	0x00000000
        /*0a64*/ 	.short	0x0101
        /*0a66*/ 	.byte	0x06
	.zero		1


	//   ....[43]....
        /*0a68*/ 	.word	0x0000f330
        /*0a6c*/ 	.word	0x000000ff
        /*0a70*/ 	.word	0x00000000
        /*0a74*/ 	.short	0x0101
        /*0a76*/ 	.byte	0x06
	.zero		1


	//   ....[44]....
        /*0a78*/ 	.word	0x0000f910
        /*0a7c*/ 	.word	0x000000ff
        /*0a80*/ 	.word	0x0002d850
        /*0a84*/ 	.short	0x010a
        /*0a86*/ 	.byte	0x08
	.zero		1


	//   ....[45]....
        /*0a88*/ 	.word	0x0000f950
        /*0a8c*/ 	.word	0x000000ff
        /*0a90*/ 	.word	0x0002d850
        /*0a94*/ 	.short	0x010a
        /*0a96*/ 	.byte	0x08
	.zero		1


	//   ....[46]....
        /*0a98*/ 	.word	0x0000ffe0
        /*0a9c*/ 	.word	0x000000ff
        /*0aa0*/ 	.word	0x00000000
        /*0aa4*/ 	.short	0x0101
        /*0aa6*/ 	.byte	0x08
	.zero		1


	//   ....[47]....
        /*0aa8*/ 	.word	0x00011260
        /*0aac*/ 	.word	0x000000ff
        /*0ab0*/ 	.word	0x00000000
        /*0ab4*/ 	.short	0x0101
        /*0ab6*/ 	.byte	0x04
	.zero		1


	//   ....[48]....
        /*0ab8*/ 	.word	0x00013ed0
        /*0abc*/ 	.word	0x00000002
        /*0ac0*/ 	.word	0x0002d840
        /*0ac4*/ 	.short	0x010a
        /*0ac6*/ 	.byte	0x3f
	.zero		1


	//   ....[49]....
        /*0ac8*/ 	.word	0x00014480
        /*0acc*/ 	.word	0x00000002
        /*0ad0*/ 	.word	0x0002d830
        /*0ad4*/ 	.short	0x0107
        /*0ad6*/ 	.byte	0x3f
	.zero		1


	//   ....[50]....
        /*0ad8*/ 	.word	0x00014550
        /*0adc*/ 	.word	0x00000002
        /*0ae0*/ 	.word	0x0002d830
        /*0ae4*/ 	.short	0x0101
        /*0ae6*/ 	.byte	0x3f
	.zero		1


	//   ....[51]....
        /*0ae8*/ 	.word	0x000150e0
        /*0aec*/ 	.word	0x00000016
        /*0af0*/ 	.word	0x0002d800
        /*0af4*/ 	.short	0x0107
        /*0af6*/ 	.byte	0x3f
	.zero		1


	//   ....[52]....
        /*0af8*/ 	.word	0x000151d0
        /*0afc*/ 	.word	0x00000016
        /*0b00*/ 	.word	0x0002d800
        /*0b04*/ 	.short	0x0101
        /*0b06*/ 	.byte	0x3f
	.zero		1


	//   ....[53]....
        /*0b08*/ 	.word	0x000151f0
        /*0b0c*/ 	.word	0x00000016
        /*0b10*/ 	.word	0x0002d820
        /*0b14*/ 	.short	0x010a
        /*0b16*/ 	.byte	0x3f
	.zero		1


	//   ....[54]....
        /*0b18*/ 	.word	0x00015610
        /*0b1c*/ 	.word	0x00000005
        /*0b20*/ 	.word	0x0002d840
        /*0b24*/ 	.short	0x010a
        /*0b26*/ 	.byte	0x3f
	.zero		1


	//   ....[55]....
        /*0b28*/ 	.word	0x00015aa0
        /*0b2c*/ 	.word	0x00000005
        /*0b30*/ 	.word	0x0002d830
        /*0b34*/ 	.short	0x0107
        /*0b36*/ 	.byte	0x3f
	.zero		1


	//   ....[56]....
        /*0b38*/ 	.word	0x00015b60
        /*0b3c*/ 	.word	0x00000005
        /*0b40*/ 	.word	0x0002d830
        /*0b44*/ 	.short	0x0101
        /*0b46*/ 	.byte	0x3f
	.zero		1


	//   ....[57]....
        /*0b48*/ 	.word	0x00015bc0
        /*0b4c*/ 	.word	0x00000005
        /*0b50*/ 	.word	0x0002d860
        /*0b54*/ 	.short	0x010a
        /*0b56*/ 	.byte	0x3f
	.zero		1


	//   ....[58]....
        /*0b58*/ 	.word	0x000160e0
        /*0b5c*/ 	.word	0x00000005
        /*0b60*/ 	.word	0x0002d850
        /*0b64*/ 	.short	0x0107
        /*0b66*/ 	.byte	0x3f
	.zero		1


	//   ....[59]....
        /*0b68*/ 	.word	0x000161d0
        /*0b6c*/ 	.word	0x00000005
        /*0b70*/ 	.word	0x0002d850
        /*0b74*/ 	.short	0x0101
        /*0b76*/ 	.byte	0x3f
	.zero		1


	//   ....[60]....
        /*0b78*/ 	.word	0x000163f0
        /*0b7c*/ 	.word	0x00000000
        /*0b80*/ 	.word	0x0002d860
        /*0b84*/ 	.short	0x010a
        /*0b86*/ 	.byte	0x3f
	.zero		1


	//   ....[61]....
        /*0b88*/ 	.word	0x00016870
        /*0b8c*/ 	.word	0x00000000
        /*0b90*/ 	.word	0x0002d850
        /*0b94*/ 	.short	0x0107
        /*0b96*/ 	.byte	0x3f
	.zero		1


	//   ....[62]....
        /*0b98*/ 	.word	0x00016940
        /*0b9c*/ 	.word	0x00000000
        /*0ba0*/ 	.word	0x0002d850
        /*0ba4*/ 	.short	0x0101
        /*0ba6*/ 	.byte	0x3f
	.zero		1


	//   ....[63]....
        /*0ba8*/ 	.word	0x00017660
        /*0bac*/ 	.word	0x00000005
        /*0bb0*/ 	.word	0x0002d820
        /*0bb4*/ 	.short	0x010a
        /*0bb6*/ 	.byte	0x3f
	.zero		1


	//   ....[64]....
        /*0bb8*/ 	.word	0x000177e0
        /*0bbc*/ 	.word	0x00000003
        /*0bc0*/ 	.word	0x0002d840
        /*0bc4*/ 	.short	0x010a
        /*0bc6*/ 	.byte	0x3f
	.zero		1


	//   ....[65]....
        /*0bc8*/ 	.word	0x00017880
        /*0bcc*/ 	.word	0x00000019
        /*0bd0*/ 	.word	0x0002d840
        /*0bd4*/ 	.short	0x010a
        /*0bd6*/ 	.byte	0x3f
	.zero		1


	//   ....[66]....
        /*0bd8*/ 	.word	0x000178c0
        /*0bdc*/ 	.word	0x00000003
        /*0be0*/ 	.word	0x0002d860
        /*0be4*/ 	.short	0x010a
        /*0be6*/ 	.byte	0x3f
	.zero		1


	//   ....[67]....
        /*0be8*/ 	.word	0x00017900
        /*0bec*/ 	.word	0x00000019
        /*0bf0*/ 	.word	0x0002d860
        /*0bf4*/ 	.short	0x010a
        /*0bf6*/ 	.byte	0x3f
	.zero		1


	//   ....[68]....
        /*0bf8*/ 	.word	0x00017970
        /*0bfc*/ 	.word	0x00000003
        /*0c00*/ 	.word	0x0002d800
        /*0c04*/ 	.short	0x010a
        /*0c06*/ 	.byte	0x3f
	.zero		1


	//   ....[69]....
        /*0c08*/ 	.word	0x000179c0
        /*0c0c*/ 	.word	0x00000006
        /*0c10*/ 	.word	0x0002d830
        /*0c14*/ 	.short	0x010a
        /*0c16*/ 	.byte	0x3f
	.zero		1


	//   ....[70]....
        /*0c18*/ 	.word	0x00017a20
        /*0c1c*/ 	.word	0x00000007
        /*0c20*/ 	.word	0x0002d830
        /*0c24*/ 	.short	0x010a
        /*0c26*/ 	.byte	0x3f
	.zero		1


	//   ....[71]....
        /*0c28*/ 	.word	0x00017a80
        /*0c2c*/ 	.word	0x00000007
        /*0c30*/ 	.word	0x0002d850
        /*0c34*/ 	.short	0x010a
        /*0c36*/ 	.byte	0x3f
	.zero		1


	//   ....[72]....
        /*0c38*/ 	.word	0x00017ae0
        /*0c3c*/ 	.word	0x00000007
        /*0c40*/ 	.word	0x0002d830
        /*0c44*/ 	.short	0x010a
        /*0c46*/ 	.byte	0x3f
	.zero		1


	//   ....[73]....
        /*0c48*/ 	.word	0x00017b40
        /*0c4c*/ 	.word	0x00000007
        /*0c50*/ 	.word	0x0002d850
        /*0c54*/ 	.short	0x010a
        /*0c56*/ 	.byte	0x3f
	.zero		1


	//   ....[74]....
        /*0c58*/ 	.word	0x00017ba0
        /*0c5c*/ 	.word	0x00000008
        /*0c60*/ 	.word	0x0002d830
        /*0c64*/ 	.short	0x010a
        /*0c66*/ 	.byte	0x3f
	.zero		1


	//   ....[75]....
        /*0c68*/ 	.word	0x00017c00
        /*0c6c*/ 	.word	0x00000008
        /*0c70*/ 	.word	0x0002d850
        /*0c74*/ 	.short	0x010a
        /*0c76*/ 	.byte	0x3f
	.zero		1


	//   ....[76]....
        /*0c78*/ 	.word	0x00017c60
        /*0c7c*/ 	.word	0x00000004
        /*0c80*/ 	.word	0x0002d850
        /*0c84*/ 	.short	0x010a
        /*0c86*/ 	.byte	0x3f
	.zero		1


	//   ....[77]....
        /*0c88*/ 	.word	0x00017d80
        /*0c8c*/ 	.word	0x00000002
        /*0c90*/ 	.word	0x0002d840
        /*0c94*/ 	.short	0x010a
        /*0c96*/ 	.byte	0x3f
	.zero		1


	//   ....[78]....
        /*0c98*/ 	.word	0x00018b60
        /*0c9c*/ 	.word	0x00000016
        /*0ca0*/ 	.word	0x0002d820
        /*0ca4*/ 	.short	0x010a
        /*0ca6*/ 	.byte	0x3f
	.zero		1


	//   ....[79]....
        /*0ca8*/ 	.word	0x00018bb0
        /*0cac*/ 	.word	0x00000005
        /*0cb0*/ 	.word	0x0002d840
        /*0cb4*/ 	.short	0x010a
        /*0cb6*/ 	.byte	0x3f
	.zero		1


	//   ....[80]....
        /*0cb8*/ 	.word	0x00019150
        /*0cbc*/ 	.word	0x00000005
        /*0cc0*/ 	.word	0x0002d860
        /*0cc4*/ 	.short	0x010a
        /*0cc6*/ 	.byte	0x3f
	.zero		1


	//   ....[81]....
        /*0cc8*/ 	.word	0x00019730
        /*0ccc*/ 	.word	0x00000000
        /*0cd0*/ 	.word	0x0002d860
        /*0cd4*/ 	.short	0x010a
        /*0cd6*/ 	.byte	0x3f
	.zero		1


	//   ....[82]....
        /*0cd8*/ 	.word	0x0001a680
        /*0cdc*/ 	.word	0x00000005
        /*0ce0*/ 	.word	0x0002d820
        /*0ce4*/ 	.short	0x010a
        /*0ce6*/ 	.byte	0x3f
	.zero		1


	//   ....[83]....
        /*0ce8*/ 	.word	0x0001a820
        /*0cec*/ 	.word	0x00000003
        /*0cf0*/ 	.word	0x0002d840
        /*0cf4*/ 	.short	0x010a
        /*0cf6*/ 	.byte	0x3f
	.zero		1


	//   ....[84]....
        /*0cf8*/ 	.word	0x0001a870
        /*0cfc*/ 	.word	0x00000019
        /*0d00*/ 	.word	0x0002d840
        /*0d04*/ 	.short	0x010a
        /*0d06*/ 	.byte	0x3f
	.zero		1


	//   ....[85]....
        /*0d08*/ 	.word	0x0001a8c0
        /*0d0c*/ 	.word	0x00000003
        /*0d10*/ 	.word	0x0002d860
        /*0d14*/ 	.short	0x010a
        /*0d16*/ 	.byte	0x3f
	.zero		1


	//----- nvinfo : EIATTR_NUM_MBARRIERS
	.align		4
.L_1231:
        /*0d18*/ 	.byte	0x03, 0x38
        /*0d1a*/ 	.short	0x0016


	//----- nvinfo : EIATTR_EXIT_INSTR_OFFSETS
	.align		4
        /*0d1c*/ 	.byte	0x04, 0x1c
        /*0d1e*/ 	.short	(.L_1233 - .L_1232)


	//   ....[0]....
.L_1232:
        /*0d20*/ 	.word	0x000009b0


	//   ....[1]....
        /*0d24*/ 	.word	0x00011eb0


	//   ....[2]....
        /*0d28*/ 	.word	0x00017950


	//----- nvinfo : EIATTR_MAX_THREADS
	.align		4
.L_1233:
        /*0d2c*/ 	.byte	0x04, 0x05
        /*0d2e*/ 	.short	(.L_1235 - .L_1234)
.L_1234:
        /*0d30*/ 	.word	0x00000200
        /*0d34*/ 	.word	0x00000001
        /*0d38*/ 	.word	0x00000001


	//----- nvinfo : EIATTR_CRS_STACK_SIZE
	.align		4
.L_1235:
        /*0d3c*/ 	.byte	0x04, 0x1e
        /*0d3e*/ 	.short	(.L_1237 - .L_1236)
.L_1236:
        /*0d40*/ 	.word	0x00000000


	//----- nvinfo : EIATTR_CBANK_PARAM_SIZE
	.align		4
.L_1237:
        /*0d44*/ 	.byte	0x03, 0x19
        /*0d46*/ 	.short	0x0af0


	//----- nvinfo : EIATTR_PARAM_CBANK
	.align		4
        /*0d48*/ 	.byte	0x04, 0x0a
        /*0d4a*/ 	.short	(.L_1239 - .L_1238)
	.align		4
.L_1238:
        /*0d4c*/ 	.word	index@(.nv.constant0._ZN7cutlass13device_kernelIN5flash11enable_sm90INS1_16FlashAttnFwdSm90INS1_25CollectiveMainloopFwdSm90ILi2EN4cute5tupleIJNS5_1CILi1EEES8_S8_EEENS6_IJNS7_ILi192EEENS7_ILi128EEENS7_ILi96EEEEEELi96ENS_6half_tEfNS_4arch4Sm90ELb0ELb1ELb1ELb1ELb1ELb0ELb0ELb0ELb1ELb1ELb0ELb0EEENS1_21CollectiveEpilogueFwdINS6_IJSA_SC_SB_EEES9_SE_SG_Li384ELb1ELb1ELb0ELb0EEENS1_36VarlenDynamicPersistentTileSchedulerILi192ELi128ELi384ELi128ELb0ELb1ELb1ELb1ELb0ELb1EEEEEEEEEvNT_6ParamsE)
        /*0d50*/ 	.short	0x0210
        /*0d52*/ 	.short	0x0af0


	//----- nvinfo : EIATTR_SW_WAR
	.align		4
.L_1239:
        /*0d54*/ 	.byte	0x04, 0x36
        /*0d56*/ 	.short	(.L_1241 - .L_1240)
.L_1240:
        /*0d58*/ 	.word	0x00000008
.L_1241:


//--------------------- .nv.info._ZN7cutlass13device_kernelIN5flash11enable_sm90INS1_16FlashAttnFwdSm90INS1_25CollectiveMainloopFwdSm90ILi2EN4cute5tupleIJNS5_1CILi1EEES8_S8_EEENS6_IJNS7_ILi192EEENS7_ILi128EEENS7_ILi96EEEEEELi96ENS_6half_tEfNS_4arch4Sm90ELb0ELb1ELb1ELb1ELb1ELb1ELb0ELb0ELb1ELb1ELb0ELb0EEENS1_21CollectiveEpilogueFwdINS6_IJSA_SC_SB_EEES9_SE_SG_Li384ELb1ELb1ELb0ELb0EEENS1_36VarlenDynamicPersistentTileSchedulerILi192ELi128ELi384ELi128ELb0ELb1ELb1ELb1ELb0ELb1EEEEEEEEEvNT_6ParamsE --------------------------
	.section	.nv.info._ZN7cutlass13device_kernelIN5flash11enable_sm90INS1_16FlashAttnFwdSm90INS1_25CollectiveMainloopFwdSm90ILi2EN4cute5tupleIJNS5_1CILi1EEES8_S8_EEENS6_IJNS7_ILi192EEENS7_ILi128EEENS7_ILi96EEEEEELi96ENS_6half_tEfNS_4arch4Sm90ELb0ELb1ELb1ELb1ELb1ELb1ELb0ELb0ELb1ELb1ELb0ELb0EEENS1_21CollectiveEpilogueFwdINS6_IJSA_SC_SB_EEES9_SE_SG_Li384ELb1ELb1ELb0ELb0EEENS1_36VarlenDynamicPersistentTileSchedulerILi192ELi128ELi384ELi128ELb0ELb1ELb1ELb1ELb0ELb1EEEEEEEEEvNT_6ParamsE,"",@"SHT_CUDA_INFO"
	.sectionflags	@""
	.align	4


	//----- nvinfo : EIATTR_CUDA_API_VERSION
	.align		4
        /*0000*/ 	.byte	0x04, 0x37
        /*0002*/ 	.short	(.L_1243 - .L_1242)
.L_1242:
        /*0004*/ 	.word	0x00000082


	//----- nvinfo : EIATTR_KPARAM_INFO
	.align		4
.L_1243:
        /*0008*/ 	.byte	0x04, 0x17
        /*000a*/ 	.short	(.L_1245 - .L_1244)
.L_1244:
        /*000c*/ 	.word	0x00000000
        /*0010*/ 	.short	0x0000
        /*0012*/ 	.short	0x0070
        /*0014*/ 	.byte	0x00, 0xf0, 0x01, 0x2a


	//----- nvinfo : EIATTR_SPARSE_MMA_MASK
	.align		4
.L_1245:
        /*0018*/ 	.byte	0x03, 0x50
        /*001a*/ 	.short	0x0000


	//----- nvinfo : EIATTR_MAXREG_COUNT
	.align		4
        /*001c*/ 	.byte	0x03, 0x1b
        /*001e*/ 	.short	0x0080


	//----- nvinfo : EIATTR_NUM_BARRIERS
	.align		4
        /*0020*/ 	.byte	0x02, 0x4c
        /*0022*/ 	.byte	0x10
	.zero		1


	//----- nvinfo : EIATTR_EXTERNS
	.align		4
        /*0024*/ 	.byte	0x04, 0x0f
        /*0026*/ 	.short	(.L_1247 - .L_1246)


	//   ....[0]....
	.align		4
.L_1246:
        /*0028*/ 	.word	index@(__assertfail)


	//----- nvinfo : EIATTR_ANNOTATIONS
	.align		4
.L_1247:
        /*002c*/ 	.byte	0x04, 0x55
        /*002e*/ 	.short	(.L_1249 - .L_1248)


	//   ....[0]....
.L_1248:
        /* <DEDUP_REMOVED lines=124> */


	//----- nvinfo : EIATTR_MERCURY_ISA_VERSION
	.align		4
.L_1249:
        /*07d8*/ 	.byte	0x03, 0x5f
        /*07da*/ 	.short	0x0101


	//----- nvinfo : EIATTR_UNUSED_LOAD_BYTE_OFFSET
	.align		4
        /*07dc*/ 	.byte	0x04, 0x44
        /*07de*/ 	.short	(.L_1251 - .L_1250)


	//   ....[0]....
.L_1250:
        /*07e0*/ 	.word	0x00000a90
        /*07e4*/ 	.word	0x0000fff0


	//   ....[1]....
        /*07e8*/ 	.word	0x0001b4d0
        /*07ec*/ 	.word	0x0000fff0


	//----- nvinfo : EIATTR_INT_WARP_WIDE_INSTR_OFFSETS
	.align		4
.L_1251:
        /*07f0*/ 	.byte	0x04, 0x31
        /*07f2*/ 	.short	(.L_1253 - .L_1252)


	//   ....[0]....
.L_1252:
        /*07f4*/ 	.word	0x00000130


	//   ....[1]....
        /*07f8*/ 	.word	0x00000170


	//   ....[2]....
        /*07fc*/ 	.word	0x000001e0


	//   ....[3]....
        /*0800*/ 	.word	0x00020220


	//   ....[4]....
        /*0804*/ 	.word	0x000202b0


	//   ....[5]....
        /*0808*/ 	.word	0x00022fe0


	//   ....[6]....
        /*080c*/ 	.word	0x00023070


	//----- nvinfo : EIATTR_COOP_GROUP_MASK_REGIDS
	.align		4
.L_1253:
        /*0810*/ 	.byte	0x04, 0x29
        /*0812*/ 	.short	(.L_1255 - .L_1254)


	//   ....[0]....
.L_1254:
        /*0814*/ 	.word	0xffffffff


	//   ....[1]....
        /*0818*/ 	.word	0xffffffff


	//   ....[2]....
        /*081c*/ 	.word	0xffffffff


	//   ....[3]....
        /*0820*/ 	.word	0xffffffff


	//   ....[4]....
        /*0824*/ 	.word	0xffffffff


	//   ....[5]....
        /*0828*/ 	.word	0xffffffff


	//   ....[6]....
        /*082c*/ 	.word	0xffffffff


	//   ....[7]....
        /*0830*/ 	.word	0xffffffff


	//   ....[8]....
        /*0834*/ 	.word	0xffffffff


	//   ....[9]....
        /*0838*/ 	.word	0xffffffff


	//   ....[10]....
        /*083c*/ 	.word	0xffffffff


	//   ....[11]....
        /*0840*/ 	.word	0xffffffff


	//   ....[12]....
        /*0844*/ 	.word	0xffffffff


	//   ....[13]....
        /*0848*/ 	.word	0xffffffff


	//   ....[14]....
        /*084c*/ 	.word	0xffffffff


	//   ....[15]....
        /*0850*/ 	.word	0xffffffff


	//   ....[16]....
        /*0854*/ 	.word	0xffffffff


	//   ....[17]....
        /*0858*/ 	.word	0xffffffff


	//   ....[18]....
        /*085c*/ 	.word	0xffffffff


	//   ....[19]....
        /*0860*/ 	.word	0xffffffff


	//   ....[20]....
        /*0864*/ 	.word	0xffffffff


	//   ....[21]....
        /*0868*/ 	.word	0xffffffff


	//   ....[22]....
        /*086c*/ 	.word	0xffffffff


	//   ....[23]....
        /*0870*/ 	.word	0xffffffff


	//   ....[24]....
        /*0874*/ 	.word	0xffffffff


	//   ....[25]....
        /*0878*/ 	.word	0xffffffff


	//   ....[26]....
        /*087c*/ 	.word	0xffffffff


	//   ....[27]....
        /*0880*/ 	.word	0xffffffff


	//   ....[28]....
        /*0884*/ 	.word	0xffffffff


	//   ....[29]....
        /*0888*/ 	.word	0xffffffff


	//   ....[30]....
        /*088c*/ 	.word	0xffffffff


	//   ....[31]....
        /*0890*/ 	.word	0xffffffff


	//   ....[32]....
        /*0894*/ 	.word	0xffffffff


	//   ....[33]....
        /*0898*/ 	.word	0xffffffff


	//   ....[34]....
        /*089c*/ 	.word	0xffffffff


	//   ....[35]....
        /*08a0*/ 	.word	0xffffffff


	//   ....[36]....
        /*08a4*/ 	.word	0xffffffff


	//   ....[37]....
        /*08a8*/ 	.word	0xffffffff


	//   ....[38]....
        /*08ac*/ 	.word	0xffffffff


	//   ....[39]....
        /*08b0*/ 	.word	0xffffffff


	//   ....[40]....
        /*08b4*/ 	.word	0xffffffff


	//   ....[41]....
        /*08b8*/ 	.word	0xffffffff


	//   ....[42]....
        /*08bc*/ 	.word	0xffffffff


	//   ....[43]....
        /*08c0*/ 	.word	0xffffffff


	//   ....[44]....
        /*08c4*/ 	.word	0xffffffff


	//   ....[45]....
        /*08c8*/ 	.word	0xffffffff


	//   ....[46]....
        /*08cc*/ 	.word	0xffffffff


	//   ....[47]....
        /*08d0*/ 	.word	0xffffffff


	//   ....[48]....
        /*08d4*/ 	.word	0xffffffff


	//   ....[49]....
        /*08d8*/ 	.word	0xffffffff


	//   ....[50]....
        /*08dc*/ 	.word	0xffffffff


	//   ....[51]....
        /*08e0*/ 	.word	0xffffffff


	//   ....[52]....
        /*08e4*/ 	.word	0xffffffff


	//   ....[53]....
        /*08e8*/ 	.word	0xffffffff


	//   ....[54]....
        /*08ec*/ 	.word	0xffffffff


	//   ....[55]....
        /*08f0*/ 	.word	0xffffffff


	//   ....[56]....
        /*08f4*/ 	.word	0xffffffff


	//   ....[57]....
        /*08f8*/ 	.word	0xffffffff


	//   ....[58]....
        /*08fc*/ 	.word	0xffffffff


	//   ....[59]....
        /*0900*/ 	.word	0xffffffff


	//   ....[60]....
        /*0904*/ 	.word	0xffffffff


	//   ....[61]....
        /*0908*/ 	.word	0xffffffff


	//   ....[62]....
        /*090c*/ 	.word	0xffffffff


	//   ....[63]....
        /*0910*/ 	.word	0xffffffff


	//   ....[64]....
        /*0914*/ 	.word	0xffffffff


	//   ....[65]....
        /*0918*/ 	.word	0xffffffff


	//   ....[66]....
        /*091c*/ 	.word	0xffffffff


	//   ....[67]....
        /*0920*/ 	.word	0xffffffff


	//   ....[68]....
        /*0924*/ 	.word	0xffffffff


	//   ....[69]....
        /*0928*/ 	.word	0xffffffff


	//   ....[70]....
        /*092c*/ 	.word	0xffffffff


	//   ....[71]....
        /*0930*/ 	.word	0xffffffff


	//   ....[72]....
        /*0934*/ 	.word	0xffffffff


	//   ....[73]....
        /*0938*/ 	.word	0xffffffff


	//   ....[74]....
        /*093c*/ 	.word	0xffffffff


	//   ....[75]....
        /*0940*/ 	.word	0xffffffff


	//   ....[76]....
        /*0944*/ 	.word	0xffffffff


	//   ....[77]....
        /*0948*/ 	.word	0xffffffff


	//   ....[78]....
        /*094c*/ 	.word	0xffffffff


	//   ....[79]....
        /*0950*/ 	.word	0xffffffff


	//   ....[80]....
        /*0954*/ 	.word	0xffffffff


	//   ....[81]....
        /*0958*/ 	.word	0xffffffff


	//   ....[82]....
        /*095c*/ 	.word	0xffffffff


	//   ....[83]....
        /*0960*/ 	.word	0xffffffff


	//   ....[84]....
        /*0964*/ 	.word	0xffffffff


	//   ....[85]....
        /*0968*/ 	.word	0xffffffff


	//   ....[86]....
        /*096c*/ 	.word	0xffffffff


	//   ....[87]....
        /*0970*/ 	.word	0xffffffff


	//   ....[88]....
        /*0974*/ 	.word	0xffffffff


	//   ....[89]....
        /*0978*/ 	.word	0xffffffff


	//   ....[90]....
        /*097c*/ 	.word	0xffffffff


	//   ....[91]....
        /*0980*/ 	.word	0xffffffff


	//   ....[92]....
        /*0984*/ 	.word	0xffffffff


	//   ....[93]....
        /*0988*/ 	.word	0xffffffff


	//   ....[94]....
        /*098c*/ 	.word	0xffffffff


	//   ....[95]....
        /*0990*/ 	.word	0xffffffff


	//   ....[96]....
        /*0994*/ 	.word	0xffffffff


	//   ....[97]....
        /*0998*/ 	.word	0xffffffff


	//   ....[98]....
        /*099c*/ 	.word	0xffffffff


	//   ....[99]....
        /*09a0*/ 	.word	0xffffffff


	//   ....[100]....
        /*09a4*/ 	.word	0xffffffff


	//   ....[101]....
        /*09a8*/ 	.word	0xffffffff


	//   ....[102]....
        /*09ac*/ 	.word	0xffffffff


	//   ....[103]....
        /*09b0*/ 	.word	0xffffffff


	//   ....[104]....
        /*09b4*/ 	.word	0xffffffff


	//   ....[105]....
        /*09b8*/ 	.word	0xffffffff


	//   ....[106]....
        /*09bc*/ 	.word	0xffffffff


	//   ....[107]....
        /*09c0*/ 	.word	0xffffffff


	//   ....[108]....
        /*09c4*/ 	.word	0xffffffff


	//   ....[109]....
        /*09c8*/ 	.word	0xffffffff


	//   ....[110]....
        /*09cc*/ 	.word	0xffffffff


	//   ....[111]....
        /*09d0*/ 	.word	0xffffffff


	//   ....[112]....
        /*09d4*/ 	.word	0xffffffff


	//   ....[113]....
        /*09d8*/ 	.word	0xffffffff


	//   ....[114]....
        /*09dc*/ 	.word	0xffffffff


	//   ....[115]....
        /*09e0*/ 	.word	0xffffffff


	//   ....[116]....
        /*09e4*/ 	.word	0xffffffff


	//   ....[117]....
        /*09e8*/ 	.word	0xffffffff


	//   ....[118]....
        /*09ec*/ 	.word	0xffffffff


	//   ....[119]....
        /*09f0*/ 	.word	0xffffffff


	//   ....[120]....
        /*09f4*/ 	.word	0xffffffff


	//   ....[121]....
        /*09f8*/ 	.word	0xffffffff


	//   ....[122]....
        /*09fc*/ 	.word	0xffffffff


	//   ....[123]....
        /*0a00*/ 	.word	0xffffffff


	//   ....[124]....
        /*0a04*/ 	.word	0xffffffff


	//   ....[125]....
        /*0a08*/ 	.word	0xffffffff


	//   ....[126]....
        /*0a0c*/ 	.word	0xffffffff


	//   ....[127]....
        /*0a10*/ 	.word	0xffffffff


	//   ....[128]....
        /*0a14*/ 	.word	0xffffffff


	//   ....[129]....
        /*0a18*/ 	.word	0xffffffff


	//   ....[130]....
        /*0a1c*/ 	.word	0xffffffff


	//   ....[131]....
        /*0a20*/ 	.word	0xffffffff


	//   ....[132]....
        /*0a24*/ 	.word	0xffffffff


	//   ....[133]....
        /*0a28*/ 	.word	0xffffffff


	//   ....[134]....
        /*0a2c*/ 	.word	0xffffffff


	//   ....[135]....
        /*0a30*/ 	.word	0xffffffff


	//   ....[136]....
        /*0a34*/ 	.word	0xffffffff


	//   ....[137]....
        /*0a38*/ 	.word	0xffffffff


	//   ....[138]....
        /*0a3c*/ 	.word	0xffffffff


	//   ....[139]....
        /*0a40*/ 	.word	0xffffffff


	//   ....[140]....
        /*0a44*/ 	.word	0xffffffff


	//   ....[141]....
        /*0a48*/ 	.word	0xffffffff


	//   ....[142]....
        /*0a4c*/ 	.word	0xffffffff


	//   ....[143]....
        /*0a50*/ 	.word	0xffffffff


	//   ....[144]....
        /*0a54*/ 	.word	0xffffffff


	//   ....[145]....
        /*0a58*/ 	.word	0x0500000f


	//   ....[146]....
        /*0a5c*/ 	.word	0x0500000f


	//   ....[147]....
        /*0a60*/ 	.word	0x0500000f


	//   ....[148]....
        /*0a64*/ 	.word	0x0500000f


	//   ....[149]....
        /*0a68*/ 	.word	0x0500000f


	//   ....[150]....
        /*0a6c*/ 	.word	0x0500000f


	//   ....[151]....
        /*0a70*/ 	.word	0x0500000f


	//   ....[152]....
        /*0a74*/ 	.word	0x0500000f


	//   ....[153]....
        /*0a78*/ 	.word	0x0500000f


	//   ....[154]....
        /*0a7c*/ 	.word	0x0500000f


	//   ....[155]....
        /*0a80*/ 	.word	0x0500000f


	//   ....[156]....
        /*0a84*/ 	.word	0x0500000f


	//   ....[157]....
        /*0a88*/ 	.word	0x0500000f


	//   ....[158]....
        /*0a8c*/ 	.word	0x0500000f


	//   ....[159]....
        /*0a90*/ 	.word	0x0500000f


	//   ....[160]....
        /*0a94*/ 	.word	0x0500000f


	//   ....[161]....
        /*0a98*/ 	.word	0x0500000f


	//   ....[162]....
        /*0a9c*/ 	.word	0x0500000f


	//   ....[163]....
        /*0aa0*/ 	.word	0x0500000f


	//   ....[164]....
        /*0aa4*/ 	.word	0x0500000f


	//   ....[165]....
        /*0aa8*/ 	.word	0x0500000f


	//   ....[166]....
        /*0aac*/ 	.word	0x0500000f


	//   ....[167]....
        /*0ab0*/ 	.word	0x0500000f


	//   ....[168]....
        /*0ab4*/ 	.word	0x0500000f


	//   ....[169]....
        /*0ab8*/ 	.word	0x0500000f


	//   ....[170]....
        /*0abc*/ 	.word	0x0500000f


	//   ....[171]....
        /*0ac0*/ 	.word	0x0500000f


	//   ....[172]....
        /*0ac4*/ 	.word	0x0500000f


	//   ....[173]....
        /*0ac8*/ 	.word	0x0500000f


	//   ....[174]....
        /*0acc*/ 	.word	0x0500000f


	//   ....[175]....
        /*0ad0*/ 	.word	0x0500000f


	//   ....[176]....
        /*0ad4*/ 	.word	0x0500000f


	//   ....[177]....
        /*0ad8*/ 	.word	0x0500000f


	//   ....[178]....
        /*0adc*/ 	.word	0x0500000f


	//   ....[179]....
        /*0ae0*/ 	.word	0x0500000f


	//   ....[180]....
        /*0ae4*/ 	.word	0x0500000f


	//   ....[181]....
        /*0ae8*/ 	.word	0x0500000f


	//   ....[182]....
        /*0aec*/ 	.word	0x0500000f


	//   ....[183]....
        /*0af0*/ 	.word	0x0500000f


	//   ....[184]....
        /*0af4*/ 	.word	0x0500000f


	//   ....[185]....
        /*0af8*/ 	.word	0x0500000f


	//   ....[186]....
        /*0afc*/ 	.word	0x0500000f


	//   ....[187]....
        /*0b00*/ 	.word	0x0500000f


	//   ....[188]....
        /*0b04*/ 	.word	0x0500000f


	//   ....[189]....
        /*0b08*/ 	.word	0x0500000f


	//   ....[190]....
        /*0b0c*/ 	.word	0x0500000f


	//   ....[191]....
        /*0b10*/ 	.word	0x0500000f


	//   ....[192]....
        /*0b14*/ 	.word	0x0500000f


	//   ....[193]....
        /*0b18*/ 	.word	0x0500000f


	//   ....[194]....
        /*0b1c*/ 	.word	0x0500000f


	//   ....[195]....
        /*0b20*/ 	.word	0x0500000f


	//   ....[196]....
        /*0b24*/ 	.word	0x0500000f


	//   ....[197]....
        /*0b28*/ 	.word	0x0500000f


	//   ....[198]....
        /*0b2c*/ 	.word	0x0500000f


	//   ....[199]....
        /*0b30*/ 	.word	0x0500000f


	//   ....[200]....
        /*0b34*/ 	.word	0x0500000f


	//   ....[201]....
        /*0b38*/ 	.word	0x0500000f


	//   ....[202]....
        /*0b3c*/ 	.word	0x0500000f


	//   ....[203]....
        /*0b40*/ 	.word	0x0500000f


	//   ....[204]....
        /*0b44*/ 	.word	0x0500000f


	//   ....[205]....
        /*0b48*/ 	.word	0x0500000f


	//   ....[206]....
        /*0b4c*/ 	.word	0x0500000f


	//   ....[207]....
        /*0b50*/ 	.word	0x0500000f


	//   ....[208]....
        /*0b54*/ 	.word	0x0500000f


	//   ....[209]....
        /*0b58*/ 	.word	0x0500000f


	//   ....[210]....
        /*0b5c*/ 	.word	0x0500000f


	//   ....[211]....
        /*0b60*/ 	.word	0x0500000f


	//   ....[212]....
        /*0b64*/ 	.word	0x0500000f


	//   ....[213]....
        /*0b68*/ 	.word	0x0500000f


	//   ....[214]....
        /*0b6c*/ 	.word	0x0500000f


	//   ....[215]....
        /*0b70*/ 	.word	0x0500000f


	//   ....[216]....
        /*0b74*/ 	.word	0x0500000f


	//   ....[217]....
        /*0b78*/ 	.word	0x0500000f


	//   ....[218]....
        /*0b7c*/ 	.word	0x0500000f


	//   ....[219]....
        /*0b80*/ 	.word	0x0500000f


	//   ....[220]....
        /*0b84*/ 	.word	0x0500000f


	//   ....[221]....
        /*0b88*/ 	.word	0x0500000f


	//   ....[222]....
        /*0b8c*/ 	.word	0x0500000f


	//   ....[223]....
        /*0b90*/ 	.word	0x0500000f


	//   ....[224]....
        /*0b94*/ 	.word	0x0500000f


	//   ....[225]....
        /*0b98*/ 	.word	0x0500000f


	//   ....[226]....
        /*0b9c*/ 	.word	0x0500000f


	//   ....[227]....
        /*0ba0*/ 	.word	0x0500000f


	//----- nvinfo : EIATTR_COOP_GROUP_INSTR_OFFSETS
	.align		4
.L_1255:
        /*0ba4*/ 	.byte	0x04, 0x28
        /*0ba6*/ 	.short	(.L_1257 - .L_1256)


	//   ....[0]....
.L_1256:
        /*0ba8*/ 	.word	0x00000070


	//   ....[1]....
        /*0bac*/ 	.word	0x00000140


	//   ....[2]....
        /*0bb0*/ 	.word	0x00000190


	//   ....[3]....
        /*0bb4*/ 	.word	0x000003c0


	//   ....[4]....
        /*0bb8*/ 	.word	0x00000520


	//   ....[5]....
        /*0bbc*/ 	.word	0x00000640


	//   ....[6]....
        /*0bc0*/ 	.word	0x000007a0


	//   ....[7]....
        /*0bc4*/ 	.word	0x00003490


	//   ....[8]....
        /*0bc8*/ 	.word	0x000034a0


	//   ....[9]....
        /*0bcc*/ 	.word	0x00005060


	//   ....[10]....
        /*0bd0*/ 	.word	0x00005070


	//   ....[11]....
        /*0bd4*/ 	.word	0x00006a30


	//   ....[12]....
        /*0bd8*/ 	.word	0x00006a40


	//   ....[13]....
        /*0bdc*/ 	.word	0x00006fa0


	//   ....[14]....
        /*0be0*/ 	.word	0x00006fc0


	//   ....[15]....
        /*0be4*/ 	.word	0x00007ac0


	//   ....[16]....
        /*0be8*/ 	.word	0x00008280


	//   ....[17]....
        /*0bec*/ 	.word	0x00008290


	//   ....[18]....
        /*0bf0*/ 	.word	0x000082a0


	//   ....[19]....
        /*0bf4*/ 	.word	0x000082b0


	//   ....[20]....
        /*0bf8*/ 	.word	0x0000a060


	//   ....[21]....
        /*0bfc*/ 	.word	0x0000a070


	//   ....[22]....
        /*0c00*/ 	.word	0x0000a080


	//   ....[23]....
        /*0c04*/ 	.word	0x0000a090


	//   ....[24]....
        /*0c08*/ 	.word	0x0000ca70


	//   ....[25]....
        /*0c0c*/ 	.word	0x0000cf50


	//   ....[26]....
        /*0c10*/ 	.word	0x0000e130


	//   ....[27]....
        /*0c14*/ 	.word	0x0000e240


	//   ....[28]....
        /*0c18*/ 	.word	0x0000eaa0


	//   ....[29]....
        /*0c1c*/ 	.word	0x0000eb20


	//   ....[30]....
        /*0c20*/ 	.word	0x0000f7b0


	//   ....[31]....
        /*0c24*/ 	.word	0x00010d60


	//   ....[32]....
        /*0c28*/ 	.word	0x000111f0


	//   ....[33]....
        /*0c2c*/ 	.word	0x000121e0


	//   ....[34]....
        /*0c30*/ 	.word	0x000122e0


	//   ....[35]....
        /*0c34*/ 	.word	0x000127b0


	//   ....[36]....
        /*0c38*/ 	.word	0x00012830


	//   ....[37]....
        /*0c3c*/ 	.word	0x00013950


	//   ....[38]....
        /*0c40*/ 	.word	0x00015180


	//   ....[39]....
        /*0c44*/ 	.word	0x000151e0


	//   ....[40]....
        /*0c48*/ 	.word	0x000155b0


	//   ....[41]....
        /*0c4c*/ 	.word	0x000155d0


	//   ....[42]....
        /*0c50*/ 	.word	0x00016960


	//   ....[43]....
        /*0c54*/ 	.word	0x00017c70


	//   ....[44]....
        /*0c58*/ 	.word	0x00018140


	//   ....[45]....
        /*0c5c*/ 	.word	0x00018d00


	//   ....[46]....
        /*0c60*/ 	.word	0x00018e00


	//   ....[47]....
        /*0c64*/ 	.word	0x00019800


	//   ....[48]....
        /*0c68*/ 	.word	0x000198a0


	//   ....[49]....
        /*0c6c*/ 	.word	0x0001a7b0


	//   ....[50]....
        /*0c70*/ 	.word	0x0001a9b0


	//   ....[51]....
        /*0c74*/ 	.word	0x0001a9e0


	//   ....[52]....
        /*0c78*/ 	.word	0x0001ae80


	//   ....[53]....
        /*0c7c*/ 	.word	0x0001aec0


	//   ....[54]....
        /*0c80*/ 	.word	0x0001bed0


	//   ....[55]....
        /*0c84*/ 	.word	0x0001bf10


	//   ....[56]....
        /*0c88*/ 	.word	0x0001bf40


	//   ....[57]....
        /*0c8c*/ 	.word	0x0001bf50


	//   ....[58]....
        /*0c90*/ 	.word	0x0001c4b0


	//   ....[59]....
        /*0c94*/ 	.word	0x0001c4d0


	//   ....[60]....
        /*0c98*/ 	.word	0x0001c5f0


	//   ....[61]....
        /*0c9c*/ 	.word	0x0001c610


	//   ....[62]....
        /*0ca0*/ 	.word	0x0001ce70


	//   ....[63]....
        /*0ca4*/ 	.word	0x0001ce80


	//   ....[64]....
        /*0ca8*/ 	.word	0x0001cfe0


	//   ....[65]....
        /*0cac*/ 	.word	0x0001cff0


	//   ....[66]....
        /*0cb0*/ 	.word	0x0001d190


	//   ....[67]....
        /*0cb4*/ 	.word	0x0001d360


	//   ....[68]....
        /*0cb8*/ 	.word	0x0001d390


	//   ....[69]....
        /*0cbc*/ 	.word	0x0001d3c0


	//   ....[70]....
        /*0cc0*/ 	.word	0x0001d3f0


	//   ....[71]....
        /*0cc4*/ 	.word	0x0001d420


	//   ....[72]....
        /*0cc8*/ 	.word	0x0001d450


	//   ....[73]....
        /*0ccc*/ 	.word	0x0001d5c0


	//   ....[74]....
        /*0cd0*/ 	.word	0x0001d5f0


	//   ....[75]....
        /*0cd4*/ 	.word	0x0001d620


	//   ....[76]....
        /*0cd8*/ 	.word	0x0001d650


	//   ....[77]....
        /*0cdc*/ 	.word	0x0001d680


	//   ....[78]....
        /*0ce0*/ 	.word	0x0001d6b0


	//   ....[79]....
        /*0ce4*/ 	.word	0x0001d750


	//   ....[80]....
        /*0ce8*/ 	.word	0x0001d7b0


	//   ....[81]....
        /*0cec*/ 	.word	0x0001d850


	//   ....[82]....
        /*0cf0*/ 	.word	0x0001e940


	//   ....[83]....
        /*0cf4*/ 	.word	0x00020ea0


	//   ....[84]....
        /*0cf8*/ 	.word	0x00020eb0


	//   ....[85]....
        /*0cfc*/ 	.word	0x00020f70


	//   ....[86]....
        /*0d00*/ 	.word	0x00020f80


	//   ....[87]....
        /*0d04*/ 	.word	0x00021030


	//   ....[88]....
        /*0d08*/ 	.word	0x00021040


	//   ....[89]....
        /*0d0c*/ 	.word	0x00021050


	//   ....[90]....
        /*0d10*/ 	.word	0x00021060


	//   ....[91]....
        /*0d14*/ 	.word	0x00021a70


	//   ....[92]....
        /*0d18*/ 	.word	0x00021a90


	//   ....[93]....
        /*0d1c*/ 	.word	0x00021aa0


	//   ....[94]....
        /*0d20*/ 	.word	0x00021b50


	//   ....[95]....
        /*0d24*/ 	.word	0x00021b80


	//   ....[96]....
        /*0d28*/ 	.word	0x00021ba0


	//   ....[97]....
        /*0d2c*/ 	.word	0x00021c20


	//   ....[98]....
        /*0d30*/ 	.word	0x00021c30


	//   ....[99]....
        /*0d34*/ 	.word	0x00021d00


	//   ....[100]....
        /*0d38*/ 	.word	0x00021d40


	//   ....[101]....
        /*0d3c*/ 	.word	0x00021d50


	//   ....[102]....
        /*0d40*/ 	.word	0x00021dd0


	//   ....[103]....
        /*0d44*/ 	.word	0x000225d0


	//   ....[104]....
        /*0d48*/ 	.word	0x000225e0


	//   ....[105]....
        /*0d4c*/ 	.word	0x00022600


	//   ....[106]....
        /*0d50*/ 	.word	0x00022680


	//   ....[107]....
        /*0d54*/ 	.word	0x00022690


	//   ....[108]....
        /*0d58*/ 	.word	0x000226f0


	//   ....[109]....
        /*0d5c*/ 	.word	0x00022720


	//   ....[110]....
        /*0d60*/ 	.word	0x00022760


	//   ....[111]....
        /*0d64*/ 	.word	0x00022a10


	//   ....[112]....
        /*0d68*/ 	.word	0x00022a30


	//   ....[113]....
        /*0d6c*/ 	.word	0x00022ad0


	//   ....[114]....
        /*0d70*/ 	.word	0x00022ae0


	//   ....[115]....
        /*0d74*/ 	.word	0x00022b70


	//   ....[116]....
        /*0d78*/ 	.word	0x00022b80


	//   ....[117]....
        /*0d7c*/ 	.word	0x00022b90


	//   ....[118]....
        /*0d80*/ 	.word	0x00022c20


	//   ....[119]....
        /*0d84*/ 	.word	0x00023220


	//   ....[120]....
        /*0d88*/ 	.word	0x00023230


	//   ....[121]....
        /*0d8c*/ 	.word	0x000232c0


	//   ....[122]....
        /*0d90*/ 	.word	0x00023360


	//   ....[123]....
        /*0d94*/ 	.word	0x00023380


	//   ....[124]....
        /*0d98*/ 	.word	0x00023400


	//   ....[125]....
        /*0d9c*/ 	.word	0x00023420


	//   ....[126]....
        /*0da0*/ 	.word	0x00023430


	//   ....[127]....
        /*0da4*/ 	.word	0x00023830


	//   ....[128]....
        /*0da8*/ 	.word	0x00023860


	//   ....[129]....
        /*0dac*/ 	.word	0x000238a0


	//   ....[130]....
        /*0db0*/ 	.word	0x000238d0


	//   ....[131]....
        /*0db4*/ 	.word	0x00023900


	//   ....[132]....
        /*0db8*/ 	.word	0x00023930


	//   ....[133]....
        /*0dbc*/ 	.word	0x00023960


	//   ....[134]....
        /*0dc0*/ 	.word	0x00023990


	//   ....[135]....
        /*0dc4*/ 	.word	0x00023b10


	//   ....[136]....
        /*0dc8*/ 	.word	0x00023b40


	//   ....[137]....
        /*0dcc*/ 	.word	0x00023b70


	//   ....[138]....
        /*0dd0*/ 	.word	0x00023ba0


	//   ....[139]....
        /*0dd4*/ 	.word	0x00023bd0


	//   ....[140]....
        /*0dd8*/ 	.word	0x00023c00


	//   ....[141]....
        /*0ddc*/ 	.word	0x00023cc0


	//   ....[142]....
        /*0de0*/ 	.word	0x00023ce0


	//   ....[143]....
        /*0de4*/ 	.word	0x00023d50


	//   ....[144]....
        /*0de8*/ 	.word	0x000243f0


	//   ....[145]....
        /*0dec*/ 	.word	0x00024730


	//   ....[146]....
        /*0df0*/ 	.word	0x000247c0


	//   ....[147]....
        /*0df4*/ 	.word	0x000248b0


	//   ....[148]....
        /*0df8*/ 	.word	0x00024940


	//   ....[149]....
        /*0dfc*/ 	.word	0x00024a20


	//   ....[150]....
        /*0e00*/ 	.word	0x00024ab0


	//   ....[151]....
        /*0e04*/ 	.word	0x00024bf0


	//   ....[152]....
        /*0e08*/ 	.word	0x00024c90


	//   ....[153]....
        /*0e0c*/ 	.word	0x00024d20


	//   ....[154]....
        /*0e10*/ 	.word	0x00024d70


	//   ....[155]....
        /*0e14*/ 	.word	0x00024dc0


	//   ....[156]....
        /*0e18*/ 	.word	0x00024e90


	//   ....[157]....
        /*0e1c*/ 	.word	0x00024f20


	//   ....[158]....
        /*0e20*/ 	.word	0x00024f70


	//   ....[159]....
        /*0e24*/ 	.word	0x00024fc0


	//   ....[160]....
        /*0e28*/ 	.word	0x00025320


	//   ....[161]....
        /*0e2c*/ 	.word	0x00025370


	//   ....[162]....
        /*0e30*/ 	.word	0x00025400


	//   ....[163]....
        /*0e34*/ 	.word	0x00025490


	//   ....[164]....
        /*0e38*/ 	.word	0x00025550


	//   ....[165]....
        /*0e3c*/ 	.word	0x00025830


	//   ....[166]....
        /*0e40*/ 	.word	0x00025920


	//   ....[167]....
        /*0e44*/ 	.word	0x000259b0


	//   ....[168]....
        /*0e48*/ 	.word	0x00025a10


	//   ....[169]....
        /*0e4c*/ 	.word	0x00025b30


	//   ....[170]....
        /*0e50*/ 	.word	0x00025b90


	//   ....[171]....
        /*0e54*/ 	.word	0x00025cb0


	//   ....[172]....
        /*0e58*/ 	.word	0x00025d10


	//   ....[173]....
        /*0e5c*/ 	.word	0x00025dc0


	//   ....[174]....
        /*0e60*/ 	.word	0x00025ee0


	//   ....[175]....
        /*0e64*/ 	.word	0x00025f50


	//   ....[176]....
        /*0e68*/ 	.word	0x00025fb0


	//   ....[177]....
        /*0e6c*/ 	.word	0x00026050


	//   ....[178]....
        /*0e70*/ 	.word	0x00026120


	//   ....[179]....
        /*0e74*/ 	.word	0x000261c0


	//   ....[180]....
        /*0e78*/ 	.word	0x000262a0


	//   ....[181]....
        /*0e7c*/ 	.word	0x00026330


	//   ....[182]....
        /*0e80*/ 	.word	0x00026400


	//   ....[183]....
        /*0e84*/ 	.word	0x00026490


	//   ....[184]....
        /*0e88*/ 	.word	0x00026570


	//   ....[185]....
        /*0e8c*/ 	.word	0x00026630


	//   ....[186]....
        /*0e90*/ 	.word	0x000267b0


	//   ....[187]....
        /*0e94*/ 	.word	0x00026890


	//   ....[188]....
        /*0e98*/ 	.word	0x00026910


	//   ....[189]....
        /*0e9c*/ 	.word	0x000269f0


	//   ....[190]....
        /*0ea0*/ 	.word	0x00026a50


	//   ....[191]....
        /*0ea4*/ 	.word	0x00026b20


	//   ....[192]....
        /*0ea8*/ 	.word	0x00026b80


	//   ....[193]....
        /*0eac*/ 	.word	0x00026c60


	//   ....[194]....
        /*0eb0*/ 	.word	0x00026d50


	//   ....[195]....
        /*0eb4*/ 	.word	0x00026df0


	//   ....[196]....
        /*0eb8*/ 	.word	0x00026e50


	//   ....[197]....
        /*0ebc*/ 	.word	0x00026f50


	//   ....[198]....
        /*0ec0*/ 	.word	0x00026fb0


	//   ....[199]....
        /*0ec4*/ 	.word	0x000270b0


	//   ....[200]....
        /*0ec8*/ 	.word	0x00027110


	//   ....[201]....
        /*0ecc*/ 	.word	0x000271e0


	//   ....[202]....
        /*0ed0*/ 	.word	0x00027330


	//   ....[203]....
        /*0ed4*/ 	.word	0x000273e0


	//   ....[204]....
        /*0ed8*/ 	.word	0x000274f0


	//   ....[205]....
        /*0edc*/ 	.word	0x000275d0


	//   ....[206]....
        /*0ee0*/ 	.word	0x00027630


	//   ....[207]....
        /*0ee4*/ 	.word	0x00027720


	//   ....[208]....
        /*0ee8*/ 	.word	0x00027780


	//   ....[209]....
        /*0eec*/ 	.word	0x00027860


	//   ....[210]....
        /*0ef0*/ 	.word	0x000278f0


	//   ....[211]....
        /*0ef4*/ 	.word	0x00027990


	//   ....[212]....
        /*0ef8*/ 	.word	0x00027ab0


	//   ....[213]....
        /*0efc*/ 	.word	0x00027b20


	//   ....[214]....
        /*0f00*/ 	.word	0x00027b90


	//   ....[215]....
        /*0f04*/ 	.word	0x00027c00


	//   ....[216]....
        /*0f08*/ 	.word	0x00027c70


	//   ....[217]....
        /*0f0c*/ 	.word	0x00027cf0


	//   ....[218]....
        /*0f10*/ 	.word	0x00027d80


	//   ....[219]....
        /*0f14*/ 	.word	0x00027e10


	//   ....[220]....
        /*0f18*/ 	.word	0x00027e80


	//   ....[221]....
        /*0f1c*/ 	.word	0x00027ef0


	//   ....[222]....
        /*0f20*/ 	.word	0x00027f60


	//   ....[223]....
        /*0f24*/ 	.word	0x00027fe0


	//   ....[224]....
        /*0f28*/ 	.word	0x00028050


	//   ....[225]....
        /*0f2c*/ 	.word	0x000280f0


	//   ....[226]....
        /*0f30*/ 	.word	0x00028180


	//   ....[227]....
        /*0f34*/ 	.word	0x000282b0


	//----- nvinfo : EIATTR_REG_RECONFIG
	.align		4
.L_1257:
        /*0f38*/ 	.byte	0x01, 0x54
	.zero		2


	//----- nvinfo : EIATTR_SYSCALL_OFFSETS
	.align		4
        /*0f3c*/ 	.byte	0x04, 0x46
        /*0f3e*/ 	.short	(.L_1259 - .L_1258)


	//   ....[0]....
.L_1258:
        /*0f40*/ 	.word	0x00001e70


	//   ....[1]....
        /*0f44*/ 	.word	0x00001fc0


	//   ....[2]....
        /*0f48*/ 	.word	0x00007cd0


	//   ....[3]....
        /*0f4c*/ 	.word	0x00007ff0


	//   ....[4]....
        /*0f50*/ 	.word	0x00020410


	//   ....[5]....
        /*0f54*/ 	.word	0x00020560


	//   ....[6]....
        /*0f58*/ 	.word	0x00020650


	//   ....[7]....
        /*0f5c*/ 	.word	0x000214e0


	//----- nvinfo : EIATTR_MBARRIER_INSTR_OFFSETS
	.align		4
.L_1259:
        /*0f60*/ 	.byte	0x04, 0x39
        /*0f62*/ 	.short	(.L_1261 - .L_1260)


	//   ....[0]....
.L_1260:
        /*0f64*/ 	.word	0x00000270
        /*0f68*/ 	.word	0x000000ff
        /*0f6c*/ 	.word	0x0002d800
        /*0f70*/ 	.short	0x0100
        /*0f72*/ 	.byte	0x08
	.zero		1


	//   ....[1]....
        /*0f74*/ 	.word	0x00000280
        /*0f78*/ 	.word	0x000000ff
        /*0f7c*/ 	.word	0x0002d820
        /*0f80*/ 	.short	0x0100
        /*0f82*/ 	.byte	0x08
	.zero		1


	//   ....[2]....
        /*0f84*/ 	.word	0x00000370
        /*0f88*/ 	.word	0x000000ff
        /*0f8c*/ 	.word	0x0002d830
        /*0f90*/ 	.short	0x0100
        /*0f92*/ 	.byte	0x08
	.zero		1


	//   ....[3]....
        /*0f94*/ 	.word	0x00000380
        /*0f98*/ 	.word	0x000000ff
        /*0f9c*/ 	.word	0x0002d840
        /*0fa0*/ 	.short	0x0100
        /*0fa2*/ 	.byte	0x08
	.zero		1


	//   ....[4]....
        /*0fa4*/ 	.word	0x00000390
        /*0fa8*/ 	.word	0x000000ff
        /*0fac*/ 	.word	0x0002d838
        /*0fb0*/ 	.short	0x0100
        /*0fb2*/ 	.byte	0x08
	.zero		1


	//   ....[5]....
        /*0fb4*/ 	.word	0x000003a0
        /*0fb8*/ 	.word	0x000000ff
        /*0fbc*/ 	.word	0x0002d848
        /*0fc0*/ 	.short	0x0100
        /*0fc2*/ 	.byte	0x08
	.zero		1


	//   ....[6]....
        /*0fc4*/ 	.word	0x000004d0
        /*0fc8*/ 	.word	0x000000ff
        /*0fcc*/ 	.word	0x0002d850
        /*0fd0*/ 	.short	0x0100
        /*0fd2*/ 	.byte	0x08
	.zero		1


	//   ....[7]....
        /*0fd4*/ 	.word	0x000004e0
        /*0fd8*/ 	.word	0x000000ff
        /*0fdc*/ 	.word	0x0002d860
        /*0fe0*/ 	.short	0x0100
        /*0fe2*/ 	.byte	0x08
	.zero		1


	//   ....[8]....
        /*0fe4*/ 	.word	0x000004f0
        /*0fe8*/ 	.word	0x000000ff
        /*0fec*/ 	.word	0x0002d858
        /*0ff0*/ 	.short	0x0100
        /*0ff2*/ 	.byte	0x08
	.zero		1


	//   ....[9]....
        /*0ff4*/ 	.word	0x00000500
        /*0ff8*/ 	.word	0x000000ff
        /*0ffc*/ 	.word	0x0002d868
        /*1000*/ 	.short	0x0100
        /*1002*/ 	.byte	0x08
	.zero		1


	//   ....[10]....
        /*1004*/ 	.word	0x000005f0
        /*1008*/ 	.word	0x000000ff
        /*100c*/ 	.word	0x0002d870
        /*1010*/ 	.short	0x0100
        /*1012*/ 	.byte	0x06
	.zero		1


	//   ....[11]....
        /*1014*/ 	.word	0x00000600
        /*1018*/ 	.word	0x000000ff
        /*101c*/ 	.word	0x0002d880
        /*1020*/ 	.short	0x0100
        /*1022*/ 	.byte	0x06
	.zero		1


	//   ....[12]....
        /*1024*/ 	.word	0x00000610
        /*1028*/ 	.word	0x000000ff
        /*102c*/ 	.word	0x0002d878
        /*1030*/ 	.short	0x0100
        /*1032*/ 	.byte	0x06
	.zero		1


	//   ....[13]....
        /*1034*/ 	.word	0x00000620
        /*1038*/ 	.word	0x000000ff
        /*103c*/ 	.word	0x0002d888
        /*1040*/ 	.short	0x0100
        /*1042*/ 	.byte	0x06
	.zero		1


	//   ....[14]....
        /*1044*/ 	.word	0x00000750
        /*1048*/ 	.word	0x000000ff
        /*104c*/ 	.word	0x0002d890
        /*1050*/ 	.short	0x0100
        /*1052*/ 	.byte	0x08
	.zero		1


	//   ....[15]....
        /*1054*/ 	.word	0x00000760
        /*1058*/ 	.word	0x000000ff
        /*105c*/ 	.word	0x0002d8a0
        /*1060*/ 	.short	0x0100
        /*1062*/ 	.byte	0x08
	.zero		1


	//   ....[16]....
        /*1064*/ 	.word	0x00000770
        /*1068*/ 	.word	0x000000ff
        /*106c*/ 	.word	0x0002d898
        /*1070*/ 	.short	0x0100
        /*1072*/ 	.byte	0x08
	.zero		1


	//   ....[17]....
        /*1074*/ 	.word	0x00000780
        /*1078*/ 	.word	0x000000ff
        /*107c*/ 	.word	0x0002d8a8
        /*1080*/ 	.short	0x0100
        /*1082*/ 	.byte	0x08
	.zero		1


	//   ....[18]....
        /*1084*/ 	.word	0x000008b0
        /*1088*/ 	.word	0x000000ff
        /*108c*/ 	.word	0x0002d8b0
        /*1090*/ 	.short	0x0100
        /*1092*/ 	.byte	0x08
	.zero		1


	//   ....[19]....
        /*1094*/ 	.word	0x000008c0
        /*1098*/ 	.word	0x000000ff
        /*109c*/ 	.word	0x0002d8c0
        /*10a0*/ 	.short	0x0100
        /*10a2*/ 	.byte	0x08
	.zero		1


	//   ....[20]....
        /*10a4*/ 	.word	0x000008d0
        /*10a8*/ 	.word	0x000000ff
        /*10ac*/ 	.word	0x0002d8b8
        /*10b0*/ 	.short	0x0100
        /*10b2*/ 	.byte	0x08
	.zero		1


	//   ....[21]....
        /*10b4*/ 	.word	0x000008e0
        /*10b8*/ 	.word	0x000000ff
        /*10bc*/ 	.word	0x0002d8c8
        /*10c0*/ 	.short	0x0100
        /*10c2*/ 	.byte	0x08
	.zero		1


	//   ....[22]....
        /*10c4*/ 	.word	0x00003440
        /*10c8*/ 	.word	0x00000023
        /*10cc*/ 	.word	0x0002d890
        /*10d0*/ 	.short	0x010a
        /*10d2*/ 	.byte	0x3f
	.zero		1


	//   ....[23]....
        /*10d4*/ 	.word	0x00005010
        /*10d8*/ 	.word	0x00000023
        /*10dc*/ 	.word	0x0002d890
        /*10e0*/ 	.short	0x010a
        /*10e2*/ 	.byte	0x3f
	.zero		1


	//   ....[24]....
        /*10e4*/ 	.word	0x00006840
        /*10e8*/ 	.word	0x00000023
        /*10ec*/ 	.word	0x0002d890
        /*10f0*/ 	.short	0x010a
        /*10f2*/ 	.byte	0x3f
	.zero		1


	//   ....[25]....
        /*10f4*/ 	.word	0x00006dc0
        /*10f8*/ 	.word	0x0000000b
        /*10fc*/ 	.word	0x00000000
        /*1100*/ 	.short	0x0101
        /*1102*/ 	.byte	0x3f
	.zero		1


	//   ....[26]....
        /*1104*/ 	.word	0x00006e00
        /*1108*/ 	.word	0x00000023
        /*110c*/ 	.word	0x0002d8b0
        /*1110*/ 	.short	0x010a
        /*1112*/ 	.byte	0x3f
	.zero		1


	//   ....[27]....
        /*1114*/ 	.word	0x00007340
        /*1118*/ 	.word	0x00000023
        /*111c*/ 	.word	0x00000000
        /*1120*/ 	.short	0x0101
        /*1122*/ 	.byte	0x3f
	.zero		1


	//   ....[28]....
        /*1124*/ 	.word	0x00007d70
        /*1128*/ 	.word	0x00000002
        /*112c*/ 	.word	0x0002d800
        /*1130*/ 	.short	0x010a
        /*1132*/ 	.byte	0x3f
	.zero		1


	//   ....[29]....
        /*1134*/ 	.word	0x00007dc0
        /*1138*/ 	.word	0x00000002
        /*113c*/ 	.word	0x0002d800
        /*1140*/ 	.short	0x010a
        /*1142*/ 	.byte	0x3f
	.zero		1


	//   ....[30]....
        /*1144*/ 	.word	0x00008a10
        /*1148*/ 	.word	0x00000002
        /*114c*/ 	.word	0x0002d800
        /*1150*/ 	.short	0x010a
        /*1152*/ 	.byte	0x3f
	.zero		1


	//   ....[31]....
        /*1154*/ 	.word	0x0000a5f0
        /*1158*/ 	.word	0x00000002
        /*115c*/ 	.word	0x0002d800
        /*1160*/ 	.short	0x010a
        /*1162*/ 	.byte	0x3f
	.zero		1


	//   ....[32]....
        /*1164*/ 	.word	0x0000bd90
        /*1168*/ 	.word	0x00000000
        /*116c*/ 	.word	0x0002d830
        /*1170*/ 	.short	0x010a
        /*1172*/ 	.byte	0x3f
	.zero		1


	//   ....[33]....
        /*1174*/ 	.word	0x0000be50
        /*1178*/ 	.word	0x00000000
        /*117c*/ 	.word	0x0002d830
        /*1180*/ 	.short	0x010a
        /*1182*/ 	.byte	0x3f
	.zero		1


	//   ....[34]....
        /*1184*/ 	.word	0x0000c7e0
        /*1188*/ 	.word	0x00000000
        /*118c*/ 	.word	0x00000000
        /*1190*/ 	.short	0x0101
        /*1192*/ 	.byte	0x3f
	.zero		1


	//   ....[35]....
        /*1194*/ 	.word	0x0000fc90
        /*1198*/ 	.word	0x00000009
        /*119c*/ 	.word	0x0002d830
        /*11a0*/ 	.short	0x010a
        /*11a2*/ 	.byte	0x3f
	.zero		1


	//   ....[36]....
        /*11a4*/ 	.word	0x0000fce0
        /*11a8*/ 	.word	0x00000009
        /*11ac*/ 	.word	0x0002d830
        /*11b0*/ 	.short	0x010a
        /*11b2*/ 	.byte	0x3f
	.zero		1


	//   ....[37]....
        /*11b4*/ 	.word	0x00010160
        /*11b8*/ 	.word	0x00000009
        /*11bc*/ 	.word	0x0002d850
        /*11c0*/ 	.short	0x010a
        /*11c2*/ 	.byte	0x3f
	.zero		1


	//   ....[38]....
        /*11c4*/ 	.word	0x000101a0
        /*11c8*/ 	.word	0x00000009
        /*11cc*/ 	.word	0x0002d850
        /*11d0*/ 	.short	0x010a
        /*11d2*/ 	.byte	0x3f
	.zero		1


	//   ....[39]....
        /*11d4*/ 	.word	0x000109a0
        /*11d8*/ 	.word	0x00000034
        /*11dc*/ 	.word	0x00000000
        /*11e0*/ 	.short	0x0101
        /*11e2*/ 	.byte	0x3f
	.zero		1


	//   ....[40]....
        /*11e4*/ 	.word	0x00013340
        /*11e8*/ 	.word	0x00000012
        /*11ec*/ 	.word	0x00000000
        /*11f0*/ 	.short	0x0101
        /*11f2*/ 	.byte	0x3f
	.zero		1


	//   ....[41]....
        /*11f4*/ 	.word	0x00013da0
        /*11f8*/ 	.word	0x00000005
        /*11fc*/ 	.word	0x0002d830
        /*1200*/ 	.short	0x010a
        /*1202*/ 	.byte	0x3f
	.zero		1


	//   ....[42]....
        /*1204*/ 	.word	0x00013df0
        /*1208*/ 	.word	0x00000005
        /*120c*/ 	.word	0x0002d830
        /*1210*/ 	.short	0x010a
        /*1212*/ 	.byte	0x3f
	.zero		1


	//   ....[43]....
        /*1214*/ 	.word	0x000142a0
        /*1218*/ 	.word	0x00000006
        /*121c*/ 	.word	0x0002d850
        /*1220*/ 	.short	0x010a
        /*1222*/ 	.byte	0x3f
	.zero		1


	//   ....[44]....
        /*1224*/ 	.word	0x000142e0
        /*1228*/ 	.word	0x00000006
        /*122c*/ 	.word	0x0002d850
        /*1230*/ 	.short	0x010a
        /*1232*/ 	.byte	0x3f
	.zero		1


	//   ....[45]....
        /*1234*/ 	.word	0x00014a30
        /*1238*/ 	.word	0x00000005
        /*123c*/ 	.word	0x00000000
        /*1240*/ 	.short	0x0101
        /*1242*/ 	.byte	0x3f
	.zero		1


	//   ....[46]....
        /*1244*/ 	.word	0x00016300
        /*1248*/ 	.word	0x00000009
        /*124c*/ 	.word	0x00000000
        /*1250*/ 	.short	0x0101
        /*1252*/ 	.byte	0x3f
	.zero		1


	//   ....[47]....
        /*1254*/ 	.word	0x00016ad0
        /*1258*/ 	.word	0x00000005
        /*125c*/ 	.word	0x0002d830
        /*1260*/ 	.short	0x010a
        /*1262*/ 	.byte	0x3f
	.zero		1


	//   ....[48]....
        /*1264*/ 	.word	0x00016b20
        /*1268*/ 	.word	0x00000005
        /*126c*/ 	.word	0x0002d830
        /*1270*/ 	.short	0x010a
        /*1272*/ 	.byte	0x3f
	.zero		1


	//   ....[49]....
        /*1274*/ 	.word	0x00016fd0
        /*1278*/ 	.word	0x00000006
        /*127c*/ 	.word	0x0002d850
        /*1280*/ 	.short	0x010a
        /*1282*/ 	.byte	0x3f
	.zero		1


	//   ....[50]....
        /*1284*/ 	.word	0x00017010
        /*1288*/ 	.word	0x00000006
        /*128c*/ 	.word	0x0002d850
        /*1290*/ 	.short	0x010a
        /*1292*/ 	.byte	0x3f
	.zero		1


	//   ....[51]....
        /*1294*/ 	.word	0x00017c30
        /*1298*/ 	.word	0x00000024
        /*129c*/ 	.word	0x00000000
        /*12a0*/ 	.short	0x0101
        /*12a2*/ 	.byte	0x3f
	.zero		1


	//   ....[52]....
        /*12a4*/ 	.word	0x0001a150
        /*12a8*/ 	.word	0x00000007
        /*12ac*/ 	.word	0x00000000
        /*12b0*/ 	.short	0x0101
        /*12b2*/ 	.byte	0x3f
	.zero		1


	//   ....[53]....
        /*12b4*/ 	.word	0x0001a830
        /*12b8*/ 	.word	0x0000000d
        /*12bc*/ 	.word	0x0002d850
        /*12c0*/ 	.short	0x010a
        /*12c2*/ 	.byte	0x3f
	.zero		1


	//   ....[54]....
        /*12c4*/ 	.word	0x0001a8e0
        /*12c8*/ 	.word	0x0000000d
        /*12cc*/ 	.word	0x0002d850
        /*12d0*/ 	.short	0x010a
        /*12d2*/ 	.byte	0x3f
	.zero		1


	//   ....[55]....
        /*12d4*/ 	.word	0x0001b0e0
        /*12d8*/ 	.word	0x00000005
        /*12dc*/ 	.word	0x00000000
        /*12e0*/ 	.short	0x0101
        /*12e2*/ 	.byte	0x3f
	.zero		1


	//   ....[56]....
        /*12e4*/ 	.word	0x0001c4c0
        /*12e8*/ 	.word	0x00000000
        /*12ec*/ 	.word	0x00000000
        /*12f0*/ 	.short	0x0101
        /*12f2*/ 	.byte	0x3f
	.zero		1


	//   ....[57]....
        /*12f4*/ 	.word	0x0001ea20
        /*12f8*/ 	.word	0x00000017
        /*12fc*/ 	.word	0x0002d820
        /*1300*/ 	.short	0x010a
        /*1302*/ 	.byte	0x3f
	.zero		1


	//   ....[58]....
        /*1304*/ 	.word	0x0001eae0
        /*1308*/ 	.word	0x00000009
        /*130c*/ 	.word	0x0002d8a0
        /*1310*/ 	.short	0x010a
        /*1312*/ 	.byte	0x3f
	.zero		1


	//   ....[59]....
        /*1314*/ 	.word	0x0001ef10
        /*1318*/ 	.word	0x00000009
        /*131c*/ 	.word	0x0002d8c0
        /*1320*/ 	.short	0x010a
        /*1322*/ 	.byte	0x3f
	.zero		1


	//   ....[60]....
        /*1324*/ 	.word	0x0001f470
        /*1328*/ 	.word	0x00000008
        /*132c*/ 	.word	0x0002d8a0
        /*1330*/ 	.short	0x010a
        /*1332*/ 	.byte	0x3f
	.zero		1


	//   ....[61]....
        /*1334*/ 	.word	0x0001f890
        /*1338*/ 	.word	0x00000008
        /*133c*/ 	.word	0x0002d8c0
        /*1340*/ 	.short	0x010a
        /*1342*/ 	.byte	0x3f
	.zero		1


	//   ....[62]....
        /*1344*/ 	.word	0x00020c30
        /*1348*/ 	.word	0x00000000
        /*134c*/ 	.word	0x0002d840
        /*1350*/ 	.short	0x010a
        /*1352*/ 	.byte	0x3f
	.zero		1


	//   ....[63]....
        /*1354*/ 	.word	0x000211b0
        /*1358*/ 	.word	0x00000000
        /*135c*/ 	.word	0x0002d830
        /*1360*/ 	.short	0x0107
        /*1362*/ 	.byte	0x3f
	.zero		1


	//   ....[64]....
        /*1364*/ 	.word	0x00021280
        /*1368*/ 	.word	0x00000000
        /*136c*/ 	.word	0x0002d830
        /*1370*/ 	.short	0x0101
        /*1372*/ 	.byte	0x3f
	.zero		1


	//   ....[65]....
        /*1374*/ 	.word	0x00021ea0
        /*1378*/ 	.word	0x00000017
        /*137c*/ 	.word	0x0002d800
        /*1380*/ 	.short	0x0107
        /*1382*/ 	.byte	0x3f
	.zero		1


	//   ....[66]....
        /*1384*/ 	.word	0x00021f90
        /*1388*/ 	.word	0x00000017
        /*138c*/ 	.word	0x0002d800
        /*1390*/ 	.short	0x0101
        /*1392*/ 	.byte	0x3f
	.zero		1


	//   ....[67]....
        /*1394*/ 	.word	0x00021fb0
        /*1398*/ 	.word	0x00000017
        /*139c*/ 	.word	0x0002d820
        /*13a0*/ 	.short	0x010a
        /*13a2*/ 	.byte	0x3f
	.zero		1


	//   ....[68]....
        /*13a4*/ 	.word	0x000223d0
        /*13a8*/ 	.word	0x00000005
        /*13ac*/ 	.word	0x0002d840
        /*13b0*/ 	.short	0x010a
        /*13b2*/ 	.byte	0x3f
	.zero		1


	//   ....[69]....
        /*13b4*/ 	.word	0x00022810
        /*13b8*/ 	.word	0x00000005
        /*13bc*/ 	.word	0x0002d830
        /*13c0*/ 	.short	0x0107
        /*13c2*/ 	.byte	0x3f
	.zero		1


	//   ....[70]....
        /*13c4*/ 	.word	0x000228d0
        /*13c8*/ 	.word	0x00000005
        /*13cc*/ 	.word	0x0002d830
        /*13d0*/ 	.short	0x0101
        /*13d2*/ 	.byte	0x3f
	.zero		1


	//   ....[71]....
        /*13d4*/ 	.word	0x00022930
        /*13d8*/ 	.word	0x00000005
        /*13dc*/ 	.word	0x0002d860
        /*13e0*/ 	.short	0x010a
        /*13e2*/ 	.byte	0x3f
	.zero		1


	//   ....[72]....
        /*13e4*/ 	.word	0x00022e10
        /*13e8*/ 	.word	0x00000005
        /*13ec*/ 	.word	0x0002d850
        /*13f0*/ 	.short	0x0107
        /*13f2*/ 	.byte	0x3f
	.zero		1


	//   ....[73]....
        /*13f4*/ 	.word	0x00022f00
        /*13f8*/ 	.word	0x00000005
        /*13fc*/ 	.word	0x0002d850
        /*1400*/ 	.short	0x0101
        /*1402*/ 	.byte	0x3f
	.zero		1


	//   ....[74]....
        /*1404*/ 	.word	0x00023130
        /*1408*/ 	.word	0x00000000
        /*140c*/ 	.word	0x0002d860
        /*1410*/ 	.short	0x010a
        /*1412*/ 	.byte	0x3f
	.zero		1


	//   ....[75]....
        /*1414*/ 	.word	0x00023560
        /*1418*/ 	.word	0x00000000
        /*141c*/ 	.word	0x0002d850
        /*1420*/ 	.short	0x0107
        /*1422*/ 	.byte	0x3f
	.zero		1


	//   ....[76]....
        /*1424*/ 	.word	0x00023640
        /*1428*/ 	.word	0x00000000
        /*142c*/ 	.word	0x0002d850
        /*1430*/ 	.short	0x0101
        /*1432*/ 	.byte	0x3f
	.zero		1


	//   ....[77]....
        /*1434*/ 	.word	0x00024370
        /*1438*/ 	.word	0x00000005
        /*143c*/ 	.word	0x0002d820
        /*1440*/ 	.short	0x010a
        /*1442*/ 	.byte	0x3f
	.zero		1


	//   ....[78]....
        /*1444*/ 	.word	0x00024510
        /*1448*/ 	.word	0x00000003
        /*144c*/ 	.word	0x0002d840
        /*1450*/ 	.short	0x010a
        /*1452*/ 	.byte	0x3f
	.zero		1


	//   ....[79]....
        /*1454*/ 	.word	0x000245a0
        /*1458*/ 	.word	0x00000019
        /*145c*/ 	.word	0x0002d840
        /*1460*/ 	.short	0x010a
        /*1462*/ 	.byte	0x3f
	.zero		1


	//   ....[80]....
        /*1464*/ 	.word	0x000245e0
        /*1468*/ 	.word	0x00000003
        /*146c*/ 	.word	0x0002d860
        /*1470*/ 	.short	0x010a
        /*1472*/ 	.byte	0x3f
	.zero		1


	//   ....[81]....
        /*1474*/ 	.word	0x00024620
        /*1478*/ 	.word	0x00000019
        /*147c*/ 	.word	0x0002d860
        /*1480*/ 	.short	0x010a
        /*1482*/ 	.byte	0x3f
	.zero		1


	//   ....[82]....
        /*1484*/ 	.word	0x00024680
        /*1488*/ 	.word	0x00000023
        /*148c*/ 	.word	0x0002d890
        /*1490*/ 	.short	0x010a
        /*1492*/ 	.byte	0x3f
	.zero		1


	//   ....[83]....
        /*1494*/ 	.word	0x00024800
        /*1498*/ 	.word	0x00000023
        /*149c*/ 	.word	0x0002d890
        /*14a0*/ 	.short	0x010a
        /*14a2*/ 	.byte	0x3f
	.zero		1


	//   ....[84]....
        /*14a4*/ 	.word	0x00024980
        /*14a8*/ 	.word	0x00000023
        /*14ac*/ 	.word	0x0002d890
        /*14b0*/ 	.short	0x010a
        /*14b2*/ 	.byte	0x3f
	.zero		1


	//   ....[85]....
        /*14b4*/ 	.word	0x00024af0
        /*14b8*/ 	.word	0x00000023
        /*14bc*/ 	.word	0x0002d8b0
        /*14c0*/ 	.short	0x010a
        /*14c2*/ 	.byte	0x3f
	.zero		1


	//   ....[86]....
        /*14c4*/ 	.word	0x00024df0
        /*14c8*/ 	.word	0x00000002
        /*14cc*/ 	.word	0x0002d800
        /*14d0*/ 	.short	0x010a
        /*14d2*/ 	.byte	0x3f
	.zero		1


	//   ....[87]....
        /*14d4*/ 	.word	0x00025000
        /*14d8*/ 	.word	0x00000002
        /*14dc*/ 	.word	0x0002d800
        /*14e0*/ 	.short	0x010a
        /*14e2*/ 	.byte	0x3f
	.zero		1


	//   ....[88]....
        /*14e4*/ 	.word	0x00025050
        /*14e8*/ 	.word	0x00000000
        /*14ec*/ 	.word	0x0002d830
        /*14f0*/ 	.short	0x010a
        /*14f2*/ 	.byte	0x3f
	.zero		1


	//   ....[89]....
        /*14f4*/ 	.word	0x000250a0
        /*14f8*/ 	.word	0x00000009
        /*14fc*/ 	.word	0x0002d830
        /*1500*/ 	.short	0x010a
        /*1502*/ 	.byte	0x3f
	.zero		1


	//   ....[90]....
        /*1504*/ 	.word	0x000250f0
        /*1508*/ 	.word	0x00000009
        /*150c*/ 	.word	0x0002d850
        /*1510*/ 	.short	0x010a
        /*1512*/ 	.byte	0x3f
	.zero		1


	//   ....[91]....
        /*1514*/ 	.word	0x00025140
        /*1518*/ 	.word	0x00000005
        /*151c*/ 	.word	0x0002d830
        /*1520*/ 	.short	0x010a
        /*1522*/ 	.byte	0x3f
	.zero		1


	//   ....[92]....
        /*1524*/ 	.word	0x00025190
        /*1528*/ 	.word	0x00000006
        /*152c*/ 	.word	0x0002d850
        /*1530*/ 	.short	0x010a
        /*1532*/ 	.byte	0x3f
	.zero		1


	//   ....[93]....
        /*1534*/ 	.word	0x000251e0
        /*1538*/ 	.word	0x00000005
        /*153c*/ 	.word	0x0002d830
        /*1540*/ 	.short	0x010a
        /*1542*/ 	.byte	0x3f
	.zero		1


	//   ....[94]....
        /*1544*/ 	.word	0x00025230
        /*1548*/ 	.word	0x00000006
        /*154c*/ 	.word	0x0002d850
        /*1550*/ 	.short	0x010a
        /*1552*/ 	.byte	0x3f
	.zero		1


	//   ....[95]....
        /*1554*/ 	.word	0x00025280
        /*1558*/ 	.word	0x0000000d
        /*155c*/ 	.word	0x0002d850
        /*1560*/ 	.short	0x010a
        /*1562*/ 	.byte	0x3f
	.zero		1


	//   ....[96]....
        /*1564*/ 	.word	0x00025610
        /*1568*/ 	.word	0x00000017
        /*156c*/ 	.word	0x0002d820
        /*1570*/ 	.short	0x010a
        /*1572*/ 	.byte	0x3f
	.zero		1


	//   ....[97]....
        /*1574*/ 	.word	0x00025660
        /*1578*/ 	.word	0x00000009
        /*157c*/ 	.word	0x0002d8a0
        /*1580*/ 	.short	0x010a
        /*1582*/ 	.byte	0x3f
	.zero		1


	//   ....[98]....
        /*1584*/ 	.word	0x000256b0
        /*1588*/ 	.word	0x00000009
        /*158c*/ 	.word	0x0002d8c0
        /*1590*/ 	.short	0x010a
        /*1592*/ 	.byte	0x3f
	.zero		1


	//   ....[99]....
        /*1594*/ 	.word	0x00025700
        /*1598*/ 	.word	0x00000008
        /*159c*/ 	.word	0x0002d8a0
        /*15a0*/ 	.short	0x010a
        /*15a2*/ 	.byte	0x3f
	.zero		1


	//   ....[100]....
        /*15a4*/ 	.word	0x00025750
        /*15a8*/ 	.word	0x00000008
        /*15ac*/ 	.word	0x0002d8c0
        /*15b0*/ 	.short	0x010a
        /*15b2*/ 	.byte	0x3f
	.zero		1


	//   ....[101]....
        /*15b4*/ 	.word	0x00025870
        /*15b8*/ 	.word	0x00000000
        /*15bc*/ 	.word	0x0002d840
        /*15c0*/ 	.short	0x010a
        /*15c2*/ 	.byte	0x3f
	.zero		1


	//   ....[102]....
        /*15c4*/ 	.word	0x000266b0
        /*15c8*/ 	.word	0x00000017
        /*15cc*/ 	.word	0x0002d820
        /*15d0*/ 	.short	0x010a
        /*15d2*/ 	.byte	0x3f
	.zero		1


	//   ....[103]....
        /*15d4*/ 	.word	0x00026700
        /*15d8*/ 	.word	0x00000005
        /*15dc*/ 	.word	0x0002d840
        /*15e0*/ 	.short	0x010a
        /*15e2*/ 	.byte	0x3f
	.zero		1


	//   ....[104]....
        /*15e4*/ 	.word	0x00026ca0
        /*15e8*/ 	.word	0x00000005
        /*15ec*/ 	.word	0x0002d860
        /*15f0*/ 	.short	0x010a
        /*15f2*/ 	.byte	0x3f
	.zero		1


	//   ....[105]....
        /*15f4*/ 	.word	0x00027280
        /*15f8*/ 	.word	0x00000000
        /*15fc*/ 	.word	0x0002d860
        /*1600*/ 	.short	0x010a
        /*1602*/ 	.byte	0x3f
	.zero		1


	//   ....[106]....
        /*1604*/ 	.word	0x000281d0
        /*1608*/ 	.word	0x00000005
        /*160c*/ 	.word	0x0002d820
        /*1610*/ 	.short	0x010a
        /*1612*/ 	.byte	0x3f
	.zero		1


	//   ....[107]....
        /*1614*/ 	.word	0x00028370
        /*1618*/ 	.word	0x00000003
        /*161c*/ 	.word	0x0002d840
        /*1620*/ 	.short	0x010a
        /*1622*/ 	.byte	0x3f
	.zero		1


	//   ....[108]....
        /*1624*/ 	.word	0x000283c0
        /*1628*/ 	.word	0x00000019
        /*162c*/ 	.word	0x0002d840
        /*1630*/ 	.short	0x010a
        /*1632*/ 	.byte	0x3f
	.zero		1


	//   ....[109]....
        /*1634*/ 	.word	0x00028410
        /*1638*/ 	.word	0x00000003
        /*163c*/ 	.word	0x0002d860
        /*1640*/ 	.short	0x010a
        /*1642*/ 	.byte	0x3f
	.zero		1


	//----- nvinfo : EIATTR_NUM_MBARRIERS
	.align		4
.L_1261:
        /*1644*/ 	.byte	0x03, 0x38
        /*1646*/ 	.short	0x0016


	//----- nvinfo : EIATTR_EXIT_INSTR_OFFSETS
	.align		4
        /*1648*/ 	.byte	0x04, 0x1c
        /*164a*/ 	.short	(.L_1263 - .L_1262)


	//   ....[0]....
.L_1262:
        /*164c*/ 	.word	0x00024670


	//----- nvinfo : EIATTR_MAX_THREADS
	.align		4
.L_1263:
        /*1650*/ 	.byte	0x04, 0x05
        /*1652*/ 	.short	(.L_1265 - .L_1264)
.L_1264:
        /*1654*/ 	.word	0x00000200
        /*1658*/ 	.word	0x00000001
        /*165c*/ 	.word	0x00000001


	//----- nvinfo : EIATTR_CRS_STACK_SIZE
	.align		4
.L_1265:
        /*1660*/ 	.byte	0x04, 0x1e
        /*1662*/ 	.short	(.L_1267 - .L_1266)
.L_1266:
        /*1664*/ 	.word	0x00000000


	//----- nvinfo : EIATTR_CBANK_PARAM_SIZE
	.align		4
.L_1267:
        /*1668*/ 	.byte	0x03, 0x19
        /*166a*/ 	.short	0x0af0


	//----- nvinfo : EIATTR_PARAM_CBANK
	.align		4
        /*166c*/ 	.byte	0x04, 0x0a
        /*166e*/ 	.short	(.L_1269 - .L_1268)
	.align		4
.L_1268:
        /*1670*/ 	.word	index@(.nv.constant0._ZN7cutlass13device_kernelIN5flash11enable_sm90INS1_16FlashAttnFwdSm90INS1_25CollectiveMainloopFwdSm90ILi2EN4cute5tupleIJNS5_1CILi1EEES8_S8_EEENS6_IJNS7_ILi192EEENS7_ILi128EEENS7_ILi96EEEEEELi96ENS_6half_tEfNS_4arch4Sm90ELb0ELb1ELb1ELb1ELb1ELb1ELb0ELb0ELb1ELb1ELb0ELb0EEENS1_21CollectiveEpilogueFwdINS6_IJSA_SC_SB_EEES9_SE_SG_Li384ELb1ELb1ELb0ELb0EEENS1_36VarlenDynamicPersistentTileSchedulerILi192ELi128ELi384ELi128ELb0ELb1ELb1ELb1ELb0ELb1EEEEEEEEEvNT_6ParamsE)
        /*1674*/ 	.short	0x0210
        /*1676*/ 	.short	0x0af0


	//----- nvinfo : EIATTR_SW_WAR
	.align		4
.L_1269:
        /*1678*/ 	.byte	0x04, 0x36
        /*167a*/ 	.short	(.L_1271 - .L_1270)
.L_1270:
        /*167c*/ 	.word	0x00000008
.L_1271:


//--------------------- .nv.info._ZN7cutlass13device_kernelIN5flash11enable_sm90INS1_16FlashAttnFwdSm90INS1_25CollectiveMainloopFwdSm90ILi2EN4cute5tupleIJNS5_1CILi1EEES8_S8_EEENS6_IJNS7_ILi192EEENS7_ILi128EEENS7_ILi96EEEEEELi96ENS_6half_tEfNS_4arch4Sm90ELb1ELb0ELb1ELb0ELb1ELb0ELb0ELb0ELb1ELb1ELb0ELb0EEENS1_21CollectiveEpilogueFwdINS6_IJSA_SC_SB_EEES9_SE_SG_Li384ELb0ELb1ELb0ELb0EEENS1_30DynamicPersistentTileSchedulerILi384ELi128ELb0ELb1ELb1EEEEEEEEEvNT_6ParamsE --------------------------
	.section	.nv.info._ZN7cutlass13device_kernelIN5flash11enable_sm90INS1_16FlashAttnFwdSm90INS1_25CollectiveMainloopFwdSm90ILi2EN4cute5tupleIJNS5_1CILi1EEES8_S8_EEENS6_IJNS7_ILi192EEENS7_ILi128EEENS7_ILi96EEEEEELi96ENS_6half_tEfNS_4arch4Sm90ELb1ELb0ELb1ELb0ELb1ELb0ELb0ELb0ELb1ELb1ELb0ELb0EEENS1_21CollectiveEpilogueFwdINS6_IJSA_SC_SB_EEES9_SE_SG_Li384ELb0ELb1ELb0ELb0EEENS1_30DynamicPersistentTileSchedulerILi384ELi128ELb0ELb1ELb1EEEEEEEEEvNT_6ParamsE,"",@"SHT_CUDA_INFO"
	.sectionflags	@""
	.align	4


	//----- nvinfo : EIATTR_CUDA_API_VERSION
	.align		4
        /*0000*/ 	.byte	0x04, 0x37
        /*0002*/ 	.short	(.L_1273 - .L_1272)
.L_1272:
        /*0004*/ 	.word	0x00000082


	//----- nvinfo : EIATTR_KPARAM_INFO
	.align		4
.L_1273:
        /*0008*/ 	.byte	0x04, 0x17
        /*000a*/ 	.short	(.L_1275 - .L_1274)
.L_1274:
        /*000c*/ 	.word	0x00000000
        /*0010*/ 	.short	0x0000
        /*0012*/ 	.short	0x0070
        /*0014*/ 	.byte	0x00, 0xf0, 0x01, 0x2a


	//----- nvinfo : EIATTR_SPARSE_MMA_MASK
	.align		4
.L_1275:
        /*0018*/ 	.byte	0x03, 0x50
        /*001a*/ 	.short	0x0000


	//----- nvinfo : EIATTR_MAXREG_COUNT
	.align		4
        /*001c*/ 	.byte	0x03, 0x1b
        /*001e*/ 	.short	0x0080


	//----- nvinfo : EIATTR_NUM_BARRIERS
	.align		4
        /*0020*/ 	.byte	0x02, 0x4c
        /*0022*/ 	.byte	0x10
	.zero		1


	//----- nvinfo : EIATTR_EXTERNS
	.align		4
        /*0024*/ 	.byte	0x04, 0x0f
        /*0026*/ 	.short	(.L_1277 - .L_1276)


	//   ....[0]....
	.align		4
.L_1276:
        /*0028*/ 	.word	index@(__assertfail)


	//----- nvinfo : EIATTR_ANNOTATIONS
	.align		4
.L_1277:
        /*002c*/ 	.byte	0x04, 0x55
        /*002e*/ 	.short	(.L_1279 - .L_1278)


	//   ....[0]....
.L_1278:
        /* <DEDUP_REMOVED lines=12> */


	//----- nvinfo : EIATTR_MERCURY_ISA_VERSION
	.align		4
.L_1279:
        /*00d8*/ 	.byte	0x03, 0x5f
        /*00da*/ 	.short	0x0101


	//----- nvinfo : EIATTR_INT_WARP_WIDE_INSTR_OFFSETS
	.align		4
        /*00dc*/ 	.byte	0x04, 0x31
        /*00de*/ 	.short	(.L_1281 - .L_1280)


	//   ....[0]....
.L_1280:
        /*00e0*/ 	.word	0x000000c0


	//   ....[1]....
        /*00e4*/ 	.word	0x000000d0


	//   ....[2]....
        /*00e8*/ 	.word	0x00000170


	//   ....[3]....
        /*00ec*/ 	.word	0x0000cab0


	//   ....[4]....
        /*00f0*/ 	.word	0x0000cb40


	//   ....[5]....
        /*00f4*/ 	.word	0x0000f6f0


	//   ....[6]....
        /*00f8*/ 	.word	0x0000f780


	//----- nvinfo : EIATTR_COOP_GROUP_MASK_REGIDS
	.align		4
.L_1281:
        /*00fc*/ 	.byte	0x04, 0x29
        /*00fe*/ 	.short	(.L_1283 - .L_1282)


	//   ....[0]....
.L_1282:
        /*0100*/ 	.word	0xffffffff


	//   ....[1]....
        /*0104*/ 	.word	0xffffffff


	//   ....[2]....
        /*0108*/ 	.word	0xffffffff


	//   ....[3]....
        /*010c*/ 	.word	0xffffffff


	//   ....[4]....
        /*0110*/ 	.word	0xffffffff


	//   ....[5]....
        /*0114*/ 	.word	0xffffffff


	//   ....[6]....
        /*0118*/ 	.word	0xffffffff


	//   ....[7]....
        /*011c*/ 	.word	0xffffffff


	//   ....[8]....
        /*0120*/ 	.word	0xffffffff


	//   ....[9]....
        /*0124*/ 	.word	0xffffffff


	//   ....[10]....
        /*0128*/ 	.word	0xffffffff


	//   ....[11]....
        /*012c*/ 	.word	0xffffffff


	//   ....[12]....
        /*0130*/ 	.word	0xffffffff


	//   ....[13]....
        /*0134*/ 	.word	0xffffffff


	//   ....[14]....
        /*0138*/ 	.word	0xffffffff


	//   ....[15]....
        /*013c*/ 	.word	0xffffffff


	//   ....[16]....
        /*0140*/ 	.word	0xffffffff


	//   ....[17]....
        /*0144*/ 	.word	0xffffffff


	//   ....[18]....
        /*0148*/ 	.word	0xffffffff


	//   ....[19]....
        /*014c*/ 	.word	0xffffffff


	//   ....[20]....
        /*0150*/ 	.word	0xffffffff


	//   ....[21]....
        /*0154*/ 	.word	0xffffffff


	//   ....[22]....
        /*0158*/ 	.word	0xffffffff


	//   ....[23]....
        /*015c*/ 	.word	0xffffffff


	//   ....[24]....
        /*0160*/ 	.word	0xffffffff


	//   ....[25]....
        /*0164*/ 	.word	0xffffffff


	//   ....[26]....
        /*0168*/ 	.word	0xffffffff


	//   ....[27]....
        /*016c*/ 	.word	0xffffffff


	//   ....[28]....
        /*0170*/ 	.word	0xffffffff


	//   ....[29]....
        /*0174*/ 	.word	0xffffffff


	//   ....[30]....
        /*0178*/ 	.word	0xffffffff


	//   ....[31]....
        /*017c*/ 	.word	0xffffffff


	//   ....[32]....
        /*0180*/ 	.word	0xffffffff


	//   ....[33]....
        /*0184*/ 	.word	0xffffffff


	//   ....[34]....
        /*0188*/ 	.word	0xffffffff


	//   ....[35]....
        /*018c*/ 	.word	0xffffffff


	//   ....[36]....
        /*0190*/ 	.word	0xffffffff


	//   ....[37]....
        /*0194*/ 	.word	0xffffffff


	//   ....[38]....
        /*0198*/ 	.word	0xffffffff


	//   ....[39]....
        /*019c*/ 	.word	0xffffffff


	//   ....[40]....
        /*01a0*/ 	.word	0xffffffff


	//   ....[41]....
        /*01a4*/ 	.word	0xffffffff


	//   ....[42]....
        /*01a8*/ 	.word	0xffffffff


	//   ....[43]....
        /*01ac*/ 	.word	0xffffffff


	//   ....[44]....
        /*01b0*/ 	.word	0xffffffff


	//   ....[45]....
        /*01b4*/ 	.word	0xffffffff


	//   ....[46]....
        /*01b8*/ 	.word	0xffffffff


	//   ....[47]....
        /*01bc*/ 	.word	0xffffffff


	//   ....[48]....
        /*01c0*/ 	.word	0xffffffff


	//   ....[49]....
        /*01c4*/ 	.word	0xffffffff


	//   ....[50]....
        /*01c8*/ 	.word	0xffffffff


	//   ....[51]....
        /*01cc*/ 	.word	0xffffffff


	//   ....[52]....
        /*01d0*/ 	.word	0xffffffff


	//   ....[53]....
        /*01d4*/ 	.word	0xffffffff


	//   ....[54]....
        /*01d8*/ 	.word	0xffffffff


	//   ....[55]....
        /*01dc*/ 	.word	0xffffffff


	//   ....[56]....
        /*01e0*/ 	.word	0xffffffff


	//   ....[57]....
        /*01e4*/ 	.word	0xffffffff


	//   ....[58]....
        /*01e8*/ 	.word	0xffffffff


	//   ....[59]....
        /*01ec*/ 	.word	0xffffffff


	//   ....[60]....
        /*01f0*/ 	.word	0xffffffff


	//   ....[61]....
        /*01f4*/ 	.word	0xffffffff


	//   ....[62]....
        /*01f8*/ 	.word	0xffffffff


	//   ....[63]....
        /*01fc*/ 	.word	0xffffffff


	//   ....[64]....
        /*0200*/ 	.word	0xffffffff


	//   ....[65]....
        /*0204*/ 	.word	0xffffffff


	//   ....[66]....
        /*0208*/ 	.word	0xffffffff


	//   ....[67]....
        /*020c*/ 	.word	0xffffffff


	//   ....[68]....
        /*0210*/ 	.word	0xffffffff


	//   ....[69]....
        /*0214*/ 	.word	0xffffffff


	//   ....[70]....
        /*0218*/ 	.word	0xffffffff


	//   ....[71]....
        /*021c*/ 	.word	0xffffffff


	//   ....[72]....
        /*0220*/ 	.word	0xffffffff


	//   ....[73]....
        /*0224*/ 	.word	0xffffffff


	//   ....[74]....
        /*0228*/ 	.word	0xffffffff


	//   ....[75]....
        /*022c*/ 	.word	0xffffffff


	//   ....[76]....
        /*0230*/ 	.word	0xffffffff


	//   ....[77]....
        /*0234*/ 	.word	0xffffffff


	//   ....[78]....
        /*0238*/ 	.word	0xffffffff


	//   ....[79]....
        /*023c*/ 	.word	0xffffffff


	//   ....[80]....
        /*0240*/ 	.word	0xffffffff


	//   ....[81]....
        /*0244*/ 	.word	0xffffffff


	//   ....[82]....
        /*0248*/ 	.word	0xffffffff


	//   ....[83]....
        /*024c*/ 	.word	0xffffffff


	//   ....[84]....
        /*0250*/ 	.word	0xffffffff


	//   ....[85]....
        /*0254*/ 	.word	0xffffffff


	//   ....[86]....
        /*0258*/ 	.word	0xffffffff


	//   ....[87]....
        /*025c*/ 	.word	0xffffffff


	//   ....[88]....
        /*0260*/ 	.word	0xffffffff


	//   ....[89]....
        /*0264*/ 	.word	0x0500000f


	//   ....[90]....
        /*0268*/ 	.word	0x0500000f


	//   ....[91]....
        /*026c*/ 	.word	0x0500000f


	//   ....[92]....
        /*0270*/ 	.word	0x0500000f


	//   ....[93]....
        /*0274*/ 	.word	0x0500000f


	//   ....[94]....
        /*0278*/ 	.word	0x0500000f


	//   ....[95]....
        /*027c*/ 	.word	0x0500000f


	//   ....[96]....
        /*0280*/ 	.word	0x0500000f


	//   ....[97]....
        /*0284*/ 	.word	0x0500000f


	//   ....[98]....
        /*0288*/ 	.word	0x0500000f


	//   ....[99]....
        /*028c*/ 	.word	0x0500000f


	//   ....[100]....
        /*0290*/ 	.word	0x0500000f


	//   ....[101]....
        /*0294*/ 	.word	0x0500000f


	//   ....[102]....
        /*0298*/ 	.word	0x0500000f


	//   ....[103]....
        /*029c*/ 	.word	0x0500000f


	//   ....[104]....
        /*02a0*/ 	.word	0x0500000f


	//   ....[105]....
        /*02a4*/ 	.word	0x0500000f


	//   ....[106]....
        /*02a8*/ 	.word	0x0500000f


	//   ....[107]....
        /*02ac*/ 	.word	0x0500000f


	//   ....[108]....
        /*02b0*/ 	.word	0x0500000f


	//   ....[109]....
        /*02b4*/ 	.word	0x0500000f


	//   ....[110]....
        /*02b8*/ 	.word	0x0500000f


	//   ....[111]....
        /*02bc*/ 	.word	0x0500000f


	//   ....[112]....
        /*02c0*/ 	.word	0x0500000f


	//   ....[113]....
        /*02c4*/ 	.word	0x0500000f


	//   ....[114]....
        /*02c8*/ 	.word	0x0500000f


	//   ....[115]....
        /*02cc*/ 	.word	0x0500000f


	//   ....[116]....
        /*02d0*/ 	.word	0x0500000f


	//   ....[117]....
        /*02d4*/ 	.word	0x0500000f


	//   ....[118]....
        /*02d8*/ 	.word	0x0500000f


	//   ....[119]....
        /*02dc*/ 	.word	0x0500000f


	//   ....[120]....
        /*02e0*/ 	.word	0x0500000f


	//   ....[121]....
        /*02e4*/ 	.word	0x0500000f


	//   ....[122]....
        /*02e8*/ 	.word	0x0500000f


	//   ....[123]....
        /*02ec*/ 	.word	0x0500000f


	//   ....[124]....
        /*02f0*/ 	.word	0x0500000f


	//   ....[125]....
        /*02f4*/ 	.word	0x0500000f


	//   ....[126]....
        /*02f8*/ 	.word	0x0500000f


	//   ....[127]....
        /*02fc*/ 	.word	0x0500000f


	//   ....[128]....
        /*0300*/ 	.word	0x0500000f


	//   ....[129]....
        /*0304*/ 	.word	0x0500000f


	//   ....[130]....
        /*0308*/ 	.word	0x0500000f


	//   ....[131]....
        /*030c*/ 	.word	0x0500000f


	//   ....[132]....
        /*0310*/ 	.word	0x0500000f


	//   ....[133]....
        /*0314*/ 	.word	0x0500000f


	//   ....[134]....
        /*0318*/ 	.word	0x0500000f


	//   ....[135]....
        /*031c*/ 	.word	0x0500000f


	//----- nvinfo : EIATTR_COOP_GROUP_INSTR_OFFSETS
	.align		4
.L_1283:
        /*0320*/ 	.byte	0x04, 0x28
        /*0322*/ 	.short	(.L_1285 - .L_1284)


	//   ....[0]....
.L_1284:
        /*0324*/ 	.word	0x00000080


	//   ....[1]....
        /*0328*/ 	.word	0x00000090


	//   ....[2]....
        /*032c*/ 	.word	0x000002d0


	//   ....[3]....
        /*0330*/ 	.word	0x00000430


	//   ....[4]....
        /*0334*/ 	.word	0x00000550


	//   ....[5]....
        /*0338*/ 	.word	0x000006b0


	//   ....[6]....
        /*033c*/ 	.word	0x000014e0


	//   ....[7]....
        /*0340*/ 	.word	0x00001d10


	//   ....[8]....
        /*0344*/ 	.word	0x000027d0


	//   ....[9]....
        /*0348*/ 	.word	0x00002bb0


	//   ....[10]....
        /*034c*/ 	.word	0x00002c10


	//   ....[11]....
        /*0350*/ 	.word	0x00003610


	//   ....[12]....
        /*0354*/ 	.word	0x000036a0


	//   ....[13]....
        /*0358*/ 	.word	0x000042f0


	//   ....[14]....
        /*035c*/ 	.word	0x00004e00


	//   ....[15]....
        /*0360*/ 	.word	0x000050b0


	//   ....[16]....
        /*0364*/ 	.word	0x000059c0


	//   ....[17]....
        /*0368*/ 	.word	0x00005a90


	//   ....[18]....
        /*036c*/ 	.word	0x000064b0


	//   ....[19]....
        /*0370*/ 	.word	0x00006520


	//   ....[20]....
        /*0374*/ 	.word	0x000075b0


	//   ....[21]....
        /*0378*/ 	.word	0x00008b30


	//   ....[22]....
        /*037c*/ 	.word	0x00008b50


	//   ....[23]....
        /*0380*/ 	.word	0x00008b80


	//   ....[24]....
        /*0384*/ 	.word	0x00008b90


	//   ....[25]....
        /*0388*/ 	.word	0x00009ef0


	//   ....[26]....
        /*038c*/ 	.word	0x0000a000


	//   ....[27]....
        /*0390*/ 	.word	0x0000a060


	//   ....[28]....
        /*0394*/ 	.word	0x0000a140


	//   ....[29]....
        /*0398*/ 	.word	0x0000a170


	//   ....[30]....
        /*039c*/ 	.word	0x0000b090


	//   ....[31]....
        /*03a0*/ 	.word	0x0000b0c0


	//   ....[32]....
        /*03a4*/ 	.word	0x0000b0f0


	//   ....[33]....
        /*03a8*/ 	.word	0x0000b120


	//   ....[34]....
        /*03ac*/ 	.word	0x0000b640


	//   ....[35]....
        /*03b0*/ 	.word	0x0000b660


	//   ....[36]....
        /*03b4*/ 	.word	0x0000b770


	//   ....[37]....
        /*03b8*/ 	.word	0x0000b790


	//   ....[38]....
        /*03bc*/ 	.word	0x0000be30


	//   ....[39]....
        /*03c0*/ 	.word	0x0000be40


	//   ....[40]....
        /*03c4*/ 	.word	0x0000bf40


	//   ....[41]....
        /*03c8*/ 	.word	0x0000bf60


	//   ....[42]....
        /*03cc*/ 	.word	0x0000c120


	//   ....[43]....
        /*03d0*/ 	.word	0x0000d6e0


	//   ....[44]....
        /*03d4*/ 	.word	0x0000d700


	//   ....[45]....
        /*03d8*/ 	.word	0x0000d710


	//   ....[46]....
        /*03dc*/ 	.word	0x0000d7b0


	//   ....[47]....
        /*03e0*/ 	.word	0x0000d7d0


	//   ....[48]....
        /*03e4*/ 	.word	0x0000d870


	//   ....[49]....
        /*03e8*/ 	.word	0x0000d890


	//   ....[50]....
        /*03ec*/ 	.word	0x0000d8a0


	//   ....[51]....
        /*03f0*/ 	.word	0x0000e150


	//   ....[52]....
        /*03f4*/ 	.word	0x0000e170


	//   ....[53]....
        /*03f8*/ 	.word	0x0000e190


	//   ....[54]....
        /*03fc*/ 	.word	0x0000e260


	//   ....[55]....
        /*0400*/ 	.word	0x0000e270


	//   ....[56]....
        /*0404*/ 	.word	0x0000e310


	//   ....[57]....
        /*0408*/ 	.word	0x0000e320


	//   ....[58]....
        /*040c*/ 	.word	0x0000e330


	//   ....[59]....
        /*0410*/ 	.word	0x0000e340


	//   ....[60]....
        /*0414*/ 	.word	0x0000e400


	//   ....[61]....
        /*0418*/ 	.word	0x0000e430


	//   ....[62]....
        /*041c*/ 	.word	0x0000e480


	//   ....[63]....
        /*0420*/ 	.word	0x0000ecc0


	//   ....[64]....
        /*0424*/ 	.word	0x0000ecd0


	//   ....[65]....
        /*0428*/ 	.word	0x0000ecf0


	//   ....[66]....
        /*042c*/ 	.word	0x0000ed70


	//   ....[67]....
        /*0430*/ 	.word	0x0000ed80


	//   ....[68]....
        /*0434*/ 	.word	0x0000ede0


	//   ....[69]....
        /*0438*/ 	.word	0x0000ee10


	//   ....[70]....
        /*043c*/ 	.word	0x0000ee50


	//   ....[71]....
        /*0440*/ 	.word	0x0000f150


	//   ....[72]....
        /*0444*/ 	.word	0x0000f170


	//   ....[73]....
        /*0448*/ 	.word	0x0000f210


	//   ....[74]....
        /*044c*/ 	.word	0x0000f220


	//   ....[75]....
        /*0450*/ 	.word	0x0000f2b0


	//   ....[76]....
        /*0454*/ 	.word	0x0000f2c0


	//   ....[77]....
        /*0458*/ 	.word	0x0000f2d0


	//   ....[78]....
        /*045c*/ 	.word	0x0000f360


	//   ....[79]....
        /*0460*/ 	.word	0x0000f980


	//   ....[80]....
        /*0464*/ 	.word	0x0000f990


	//   ....[81]....
        /*0468*/ 	.word	0x0000f9e0


	//   ....[82]....
        /*046c*/ 	.word	0x0000fa20


	//   ....[83]....
        /*0470*/ 	.word	0x0000fa80


	//   ....[84]....
        /*0474*/ 	.word	0x0000faa0


	//   ....[85]....
        /*0478*/ 	.word	0x0000fb20


	//   ....[86]....
        /*047c*/ 	.word	0x0000fb40


	//   ....[87]....
        /*0480*/ 	.word	0x0000fea0


	//   ....[88]....
        /*0484*/ 	.word	0x00010090


	//   ....[89]....
        /*0488*/ 	.word	0x00010620


	//   ....[90]....
        /*048c*/ 	.word	0x00010700


	//   ....[91]....
        /*0490*/ 	.word	0x000107a0


	//   ....[92]....
        /*0494*/ 	.word	0x00010800


	//   ....[93]....
        /*0498*/ 	.word	0x00010910


	//   ....[94]....
        /*049c*/ 	.word	0x00010980


	//   ....[95]....
        /*04a0*/ 	.word	0x00010a90


	//   ....[96]....
        /*04a4*/ 	.word	0x00010b00


	//   ....[97]....
        /*04a8*/ 	.word	0x00010c00


	//   ....[98]....
        /*04ac*/ 	.word	0x00010c90


	//   ....[99]....
        /*04b0*/ 	.word	0x00010d00


	//   ....[100]....
        /*04b4*/ 	.word	0x00010d60


	//   ....[101]....
        /*04b8*/ 	.word	0x00010e80


	//   ....[102]....
        /*04bc*/ 	.word	0x00010ee0


	//   ....[103]....
        /*04c0*/ 	.word	0x00011000


	//   ....[104]....
        /*04c4*/ 	.word	0x00011060


	//   ....[105]....
        /*04c8*/ 	.word	0x00011100


	//   ....[106]....
        /*04cc*/ 	.word	0x000111d0


	//   ....[107]....
        /*04d0*/ 	.word	0x000112f0


	//   ....[108]....
        /*04d4*/ 	.word	0x00011350


	//   ....[109]....
        /*04d8*/ 	.word	0x00011440


	//   ....[110]....
        /*04dc*/ 	.word	0x00011570


	//   ....[111]....
        /*04e0*/ 	.word	0x00011620


	//   ....[112]....
        /*04e4*/ 	.word	0x00011690


	//   ....[113]....
        /*04e8*/ 	.word	0x00011780


	//   ....[114]....
        /*04ec*/ 	.word	0x000117e0


	//   ....[115]....
        /*04f0*/ 	.word	0x000118b0


	//   ....[116]....
        /*04f4*/ 	.word	0x00011910


	//   ....[117]....
        /*04f8*/ 	.word	0x000119e0


	//   ....[118]....
        /*04fc*/ 	.word	0x00011ad0


	//   ....[119]....
        /*0500*/ 	.word	0x00011b70


	//   ....[120]....
        /*0504*/ 	.word	0x00011bd0


	//   ....[121]....
        /*0508*/ 	.word	0x00011cd0


	//   ....[122]....
        /*050c*/ 	.word	0x00011d30


	//   ....[123]....
        /*0510*/ 	.word	0x00011e30


	//   ....[124]....
        /*0514*/ 	.word	0x00011e90


	//   ....[125]....
        /*0518*/ 	.word	0x00011f60


	//   ....[126]....
        /*051c*/ 	.word	0x000120b0


	//   ....[127]....
        /*0520*/ 	.word	0x00012150


	//   ....[128]....
        /*0524*/ 	.word	0x000121e0


	//   ....[129]....
        /*0528*/ 	.word	0x000122e0


	//   ....[130]....
        /*052c*/ 	.word	0x00012340


	//   ....[131]....
        /*0530*/ 	.word	0x00012430


	//   ....[132]....
        /*0534*/ 	.word	0x00012490


	//   ....[133]....
        /*0538*/ 	.word	0x00012550


	//   ....[134]....
        /*053c*/ 	.word	0x00012640


	//   ....[135]....
        /*0540*/ 	.word	0x00012760


	//----- nvinfo : EIATTR_REG_RECONFIG
	.align		4
.L_1285:
        /*0544*/ 	.byte	0x01, 0x54
	.zero		2


	//----- nvinfo : EIATTR_SYSCALL_OFFSETS
	.align		4
        /*0548*/ 	.byte	0x04, 0x46
        /*054a*/ 	.short	(.L_1287 - .L_1286)


	//   ....[0]....
.L_1286:
        /*054c*/ 	.word	0x000016d0


	//   ....[1]....
        /*0550*/ 	.word	0x0000ccb0


	//   ....[2]....
        /*0554*/ 	.word	0x0000ce00


	//   ....[3]....
        /*0558*/ 	.word	0x0000cef0


	//   ....[4]....
        /*055c*/ 	.word	0x0000dc00


	//----- nvinfo : EIATTR_MBARRIER_INSTR_OFFSETS
	.align		4
.L_1287:
        /*0560*/ 	.byte	0x04, 0x39
        /*0562*/ 	.short	(.L_1289 - .L_1288)


	//   ....[0]....
.L_1288:
        /*0564*/ 	.word	0x00000180
        /*0568*/ 	.word	0x000000ff
        /*056c*/ 	.word	0x0002d800
        /*0570*/ 	.short	0x0100
        /*0572*/ 	.byte	0x08
	.zero		1


	//   ....[1]....
        /*0574*/ 	.word	0x00000190
        /*0578*/ 	.word	0x000000ff
        /*057c*/ 	.word	0x0002d820
        /*0580*/ 	.short	0x0100
        /*0582*/ 	.byte	0x08
	.zero		1


	//   ....[2]....
        /*0584*/ 	.word	0x00000280
        /*0588*/ 	.word	0x000000ff
        /*058c*/ 	.word	0x0002d830
        /*0590*/ 	.short	0x0100
        /*0592*/ 	.byte	0x08
	.zero		1


	//   ....[3]....
        /*0594*/ 	.word	0x00000290
        /*0598*/ 	.word	0x000000ff
        /*059c*/ 	.word	0x0002d840
        /*05a0*/ 	.short	0x0100
        /*05a2*/ 	.byte	0x08
	.zero		1


	//   ....[4]....
        /*05a4*/ 	.word	0x000002a0
        /*05a8*/ 	.word	0x000000ff
        /*05ac*/ 	.word	0x0002d838
        /*05b0*/ 	.short	0x0100
        /*05b2*/ 	.byte	0x08
	.zero		1


	//   ....[5]....
        /*05b4*/ 	.word	0x000002b0
        /*05b8*/ 	.word	0x000000ff
        /*05bc*/ 	.word	0x0002d848
        /*05c0*/ 	.short	0x0100
        /*05c2*/ 	.byte	0x08
	.zero		1


	//   ....[6]....
        /*05c4*/ 	.word	0x000003e0
        /*05c8*/ 	.word	0x000000ff
        /*05cc*/ 	.word	0x0002d850
        /*05d0*/ 	.short	0x0100
        /*05d2*/ 	.byte	0x08
	.zero		1


	//   ....[7]....
        /*05d4*/ 	.word	0x000003f0
        /*05d8*/ 	.word	0x000000ff
        /*05dc*/ 	.word	0x0002d860
        /*05e0*/ 	.short	0x0100
        /*05e2*/ 	.byte	0x08
	.zero		1


	//   ....[8]....
        /*05e4*/ 	.word	0x00000400
        /*05e8*/ 	.word	0x000000ff
        /*05ec*/ 	.word	0x0002d858
        /*05f0*/ 	.short	0x0100
        /*05f2*/ 	.byte	0x08
	.zero		1


	//   ....[9]....
        /*05f4*/ 	.word	0x00000410
        /*05f8*/ 	.word	0x000000ff
        /*05fc*/ 	.word	0x0002d868
        /*0600*/ 	.short	0x0100
        /*0602*/ 	.byte	0x08
	.zero		1


	//   ....[10]....
        /*0604*/ 	.word	0x00000500
        /*0608*/ 	.word	0x000000ff
        /*060c*/ 	.word	0x0002d870
        /*0610*/ 	.short	0x0100
        /*0612*/ 	.byte	0x06
	.zero		1


	//   ....[11]....
        /*0614*/ 	.word	0x00000510
        /*0618*/ 	.word	0x000000ff
        /*061c*/ 	.word	0x0002d880
        /*0620*/ 	.short	0x0100
        /*0622*/ 	.byte	0x06
	.zero		1


	//   ....[12]....
        /*0624*/ 	.word	0x00000520
        /*0628*/ 	.word	0x000000ff
        /*062c*/ 	.word	0x0002d878
        /*0630*/ 	.short	0x0100
        /*0632*/ 	.byte	0x06
	.zero		1


	//   ....[13]....
        /*0634*/ 	.word	0x00000530
        /*0638*/ 	.word	0x000000ff
        /*063c*/ 	.word	0x0002d888
        /*0640*/ 	.short	0x0100
        /*0642*/ 	.byte	0x06
	.zero		1


	//   ....[14]....
        /*0644*/ 	.word	0x00000660
        /*0648*/ 	.word	0x000000ff
        /*064c*/ 	.word	0x0002d890
        /*0650*/ 	.short	0x0100
        /*0652*/ 	.byte	0x08
	.zero		1


	//   ....[15]....
        /*0654*/ 	.word	0x00000670
        /*0658*/ 	.word	0x000000ff
        /*065c*/ 	.word	0x0002d8a0
        /*0660*/ 	.short	0x0100
        /*0662*/ 	.byte	0x08
	.zero		1


	//   ....[16]....
        /*0664*/ 	.word	0x00000680
        /*0668*/ 	.word	0x000000ff
        /*066c*/ 	.word	0x0002d898
        /*0670*/ 	.short	0x0100
        /*0672*/ 	.byte	0x08
	.zero		1


	//   ....[17]....
        /*0674*/ 	.word	0x00000690
        /*0678*/ 	.word	0x000000ff
        /*067c*/ 	.word	0x0002d8a8
        /*0680*/ 	.short	0x0100
        /*0682*/ 	.byte	0x08
	.zero		1


	//   ....[18]....
        /*0684*/ 	.word	0x000007d0
        /*0688*/ 	.word	0x000000ff
        /*068c*/ 	.word	0x0002d8b0
        /*0690*/ 	.short	0x0100
        /*0692*/ 	.byte	0x08
	.zero		1


	//   ....[19]....
        /*0694*/ 	.word	0x000007e0
        /*0698*/ 	.word	0x000000ff
        /*069c*/ 	.word	0x0002d8c0
        /*06a0*/ 	.short	0x0100
        /*06a2*/ 	.byte	0x08
	.zero		1


	//   ....[20]....
        /*06a4*/ 	.word	0x000007f0
        /*06a8*/ 	.word	0x000000ff
        /*06ac*/ 	.word	0x0002d8b8
        /*06b0*/ 	.short	0x0100
        /*06b2*/ 	.byte	0x08
	.zero		1


	//   ....[21]....
        /*06b4*/ 	.word	0x00000800
        /*06b8*/ 	.word	0x000000ff
        /*06bc*/ 	.word	0x0002d8c8
        /*06c0*/ 	.short	0x0100
        /*06c2*/ 	.byte	0x08
	.zero		1


	//   ....[22]....
        /*06c4*/ 	.word	0x00001750
        /*06c8*/ 	.word	0x000000ff
        /*06cc*/ 	.word	0x0002d800
        /*06d0*/ 	.short	0x010a
        /*06d2*/ 	.byte	0x28
	.zero		1


	//   ....[23]....
        /*06d4*/ 	.word	0x000017d0
        /*06d8*/ 	.word	0x00000000
        /*06dc*/ 	.word	0x0002d830
        /*06e0*/ 	.short	0x010a
        /*06e2*/ 	.byte	0x3f
	.zero		1


	//   ....[24]....
        /*06e4*/ 	.word	0x00001810
        /*06e8*/ 	.word	0x00000000
        /*06ec*/ 	.word	0x0002d830
        /*06f0*/ 	.short	0x010a
        /*06f2*/ 	.byte	0x3f
	.zero		1


	//   ....[25]....
        /*06f4*/ 	.word	0x000024c0
        /*06f8*/ 	.word	0x000000ff
        /*06fc*/ 	.word	0x00000000
        /*0700*/ 	.short	0x0101
        /*0702*/ 	.byte	0x06
	.zero		1


	//   ....[26]....
        /*0704*/ 	.word	0x00004460
        /*0708*/ 	.word	0x000000ff
        /*070c*/ 	.word	0x0002d830
        /*0710*/ 	.short	0x010a
        /*0712*/ 	.byte	0x06
	.zero		1


	//   ....[27]....
        /*0714*/ 	.word	0x000044a0
        /*0718*/ 	.word	0x000000ff
        /*071c*/ 	.word	0x0002d830
        /*0720*/ 	.short	0x010a
        /*0722*/ 	.byte	0x06
	.zero		1


	//   ....[28]....
        /*0724*/ 	.word	0x00004770
        /*0728*/ 	.word	0x000000ff
        /*072c*/ 	.word	0x0002d850
        /*0730*/ 	.short	0x010a
        /*0732*/ 	.byte	0x06
	.zero		1


	//   ....[29]....
        /*0734*/ 	.word	0x000047b0
        /*0738*/ 	.word	0x000000ff
        /*073c*/ 	.word	0x0002d850
        /*0740*/ 	.short	0x010a
        /*0742*/ 	.byte	0x06
	.zero		1


	//   ....[30]....
        /*0744*/ 	.word	0x00005290
        /*0748*/ 	.word	0x000000ff
        /*074c*/ 	.word	0x00000000
        /*0750*/ 	.short	0x0101
        /*0752*/ 	.byte	0x06
	.zero		1


	//   ....[31]....
        /*0754*/ 	.word	0x00007030
        /*0758*/ 	.word	0x000000ff
        /*075c*/ 	.word	0x00000000
        /*0760*/ 	.short	0x0101
        /*0762*/ 	.byte	0x06
	.zero		1


	//   ....[32]....
        /*0764*/ 	.word	0x00007730
        /*0768*/ 	.word	0x000000ff
        /*076c*/ 	.word	0x0002d830
        /*0770*/ 	.short	0x010a
        /*0772*/ 	.byte	0x06
	.zero		1


	//   ....[33]....
        /*0774*/ 	.word	0x00007770
        /*0778*/ 	.word	0x000000ff
        /*077c*/ 	.word	0x0002d830
        /*0780*/ 	.short	0x010a
        /*0782*/ 	.byte	0x06
	.zero		1


	//   ....[34]....
        /*0784*/ 	.word	0x00007a40
        /*0788*/ 	.word	0x000000ff
        /*078c*/ 	.word	0x0002d850
        /*0790*/ 	.short	0x010a
        /*0792*/ 	.byte	0x06
	.zero		1


	//   ....[35]....
        /*0794*/ 	.word	0x00007a80
        /*0798*/ 	.word	0x000000ff
        /*079c*/ 	.word	0x0002d850
        /*07a0*/ 	.short	0x010a
        /*07a2*/ 	.byte	0x06
	.zero		1


	//   ....[36]....
        /*07a4*/ 	.word	0x000083a0
        /*07a8*/ 	.word	0x000000ff
        /*07ac*/ 	.word	0x00000000
        /*07b0*/ 	.short	0x0101
        /*07b2*/ 	.byte	0x06
	.zero		1


	//   ....[37]....
        /*07b4*/ 	.word	0x00009980
        /*07b8*/ 	.word	0x000000ff
        /*07bc*/ 	.word	0x00000000
        /*07c0*/ 	.short	0x0101
        /*07c2*/ 	.byte	0x06
	.zero		1


	//   ....[38]....
        /*07c4*/ 	.word	0x00009f70
        /*07c8*/ 	.word	0x000000ff
        /*07cc*/ 	.word	0x0002d850
        /*07d0*/ 	.short	0x010a
        /*07d2*/ 	.byte	0x08
	.zero		1


	//   ....[39]....
        /*07d4*/ 	.word	0x00009fb0
        /*07d8*/ 	.word	0x000000ff
        /*07dc*/ 	.word	0x0002d850
        /*07e0*/ 	.short	0x010a
        /*07e2*/ 	.byte	0x08
	.zero		1


	//   ....[40]....
        /*07e4*/ 	.word	0x0000a640
        /*07e8*/ 	.word	0x000000ff
        /*07ec*/ 	.word	0x00000000
        /*07f0*/ 	.short	0x0101
        /*07f2*/ 	.byte	0x08
	.zero		1


	//   ....[41]....
        /*07f4*/ 	.word	0x0000b670
        /*07f8*/ 	.word	0x000000ff
        /*07fc*/ 	.word	0x00000000
        /*0800*/ 	.short	0x0101
        /*0802*/ 	.byte	0x05
	.zero		1


	//   ....[42]....
        /*0804*/ 	.word	0x0000d460
        /*0808*/ 	.word	0x00000006
        /*080c*/ 	.word	0x0002d840
        /*0810*/ 	.short	0x010a
        /*0812*/ 	.byte	0x3f
	.zero		1


	//   ....[43]....
        /*0814*/ 	.word	0x0000d9e0
        /*0818*/ 	.word	0x00000006
        /*081c*/ 	.word	0x0002d830
        /*0820*/ 	.short	0x0107
        /*0822*/ 	.byte	0x3f
	.zero		1


	//   ....[44]....
        /*0824*/ 	.word	0x0000dab0
        /*0828*/ 	.word	0x00000006
        /*082c*/ 	.word	0x0002d830
        /*0830*/ 	.short	0x0101
        /*0832*/ 	.byte	0x3f
	.zero		1


	//   ....[45]....
        /*0834*/ 	.word	0x0000e5d0
        /*0838*/ 	.word	0x00000011
        /*083c*/ 	.word	0x0002d800
        /*0840*/ 	.short	0x0107
        /*0842*/ 	.byte	0x3f
	.zero		1


	//   ....[46]....
        /*0844*/ 	.word	0x0000e6c0
        /*0848*/ 	.word	0x00000011
        /*084c*/ 	.word	0x0002d800
        /*0850*/ 	.short	0x0101
        /*0852*/ 	.byte	0x3f
	.zero		1


	//   ....[47]....
        /*0854*/ 	.word	0x0000e6e0
        /*0858*/ 	.word	0x00000011
        /*085c*/ 	.word	0x0002d820
        /*0860*/ 	.short	0x010a
        /*0862*/ 	.byte	0x3f
	.zero		1


	//   ....[48]....
        /*0864*/ 	.word	0x0000ea80
        /*0868*/ 	.word	0x00000006
        /*086c*/ 	.word	0x0002d840
        /*0870*/ 	.short	0x010a
        /*0872*/ 	.byte	0x3f
	.zero		1


	//   ....[49]....
        /*0874*/ 	.word	0x0000eef0
        /*0878*/ 	.word	0x00000006
        /*087c*/ 	.word	0x0002d830
        /*0880*/ 	.short	0x0107
        /*0882*/ 	.byte	0x3f
	.zero		1


	//   ....[50]....
        /*0884*/ 	.word	0x0000efb0
        /*0888*/ 	.word	0x00000006
        /*088c*/ 	.word	0x0002d830
        /*0890*/ 	.short	0x0101
        /*0892*/ 	.byte	0x3f
	.zero		1


	//   ....[51]....
        /*0894*/ 	.word	0x0000f010
        /*0898*/ 	.word	0x00000006
        /*089c*/ 	.word	0x0002d860
        /*08a0*/ 	.short	0x010a
        /*08a2*/ 	.byte	0x3f
	.zero		1


	//   ....[52]....
        /*08a4*/ 	.word	0x0000f450
        /*08a8*/ 	.word	0x00000006
        /*08ac*/ 	.word	0x0002d850
        /*08b0*/ 	.short	0x0107
        /*08b2*/ 	.byte	0x3f
	.zero		1


	//   ....[53]....
        /*08b4*/ 	.word	0x0000f620
        /*08b8*/ 	.word	0x00000006
        /*08bc*/ 	.word	0x0002d850
        /*08c0*/ 	.short	0x0101
        /*08c2*/ 	.byte	0x3f
	.zero		1


	//   ....[54]....
        /*08c4*/ 	.word	0x0000f830
        /*08c8*/ 	.word	0x00000004
        /*08cc*/ 	.word	0x0002d860
        /*08d0*/ 	.short	0x010a
        /*08d2*/ 	.byte	0x3f
	.zero		1


	//   ....[55]....
        /*08d4*/ 	.word	0x0000fc80
        /*08d8*/ 	.word	0x00000004
        /*08dc*/ 	.word	0x0002d850
        /*08e0*/ 	.short	0x0107
        /*08e2*/ 	.byte	0x3f
	.zero		1


	//   ....[56]....
        /*08e4*/ 	.word	0x0000fd40
        /*08e8*/ 	.word	0x00000004
        /*08ec*/ 	.word	0x0002d850
        /*08f0*/ 	.short	0x0101
        /*08f2*/ 	.byte	0x3f
	.zero		1


	//   ....[57]....
        /*08f4*/ 	.word	0x00010010
        /*08f8*/ 	.word	0x00000004
        /*08fc*/ 	.word	0x0002d820
        /*0900*/ 	.short	0x010a
        /*0902*/ 	.byte	0x3f
	.zero		1


	//   ....[58]....
        /*0904*/ 	.word	0x00010190
        /*0908*/ 	.word	0x00000005
        /*090c*/ 	.word	0x0002d840
        /*0910*/ 	.short	0x010a
        /*0912*/ 	.byte	0x3f
	.zero		1


	//   ....[59]....
        /*0914*/ 	.word	0x00010230
        /*0918*/ 	.word	0x00000017
        /*091c*/ 	.word	0x0002d840
        /*0920*/ 	.short	0x010a
        /*0922*/ 	.byte	0x3f
	.zero		1


	//   ....[60]....
        /*0924*/ 	.word	0x00010270
        /*0928*/ 	.word	0x00000005
        /*092c*/ 	.word	0x0002d860
        /*0930*/ 	.short	0x010a
        /*0932*/ 	.byte	0x3f
	.zero		1


	//   ....[61]....
        /*0934*/ 	.word	0x000102b0
        /*0938*/ 	.word	0x00000017
        /*093c*/ 	.word	0x0002d860
        /*0940*/ 	.short	0x010a
        /*0942*/ 	.byte	0x3f
	.zero		1


	//   ....[62]....
        /*0944*/ 	.word	0x00010320
        /*0948*/ 	.word	0x00000003
        /*094c*/ 	.word	0x0002d800
        /*0950*/ 	.short	0x010a
        /*0952*/ 	.byte	0x3f
	.zero		1


	//   ....[63]....
        /*0954*/ 	.word	0x00010370
        /*0958*/ 	.word	0x00000000
        /*095c*/ 	.word	0x0002d830
        /*0960*/ 	.short	0x010a
        /*0962*/ 	.byte	0x3f
	.zero		1


	//   ....[64]....
        /*0964*/ 	.word	0x000103d0
        /*0968*/ 	.word	0x00000006
        /*096c*/ 	.word	0x0002d830
        /*0970*/ 	.short	0x010a
        /*0972*/ 	.byte	0x3f
	.zero		1


	//   ....[65]....
        /*0974*/ 	.word	0x00010430
        /*0978*/ 	.word	0x00000006
        /*097c*/ 	.word	0x0002d850
        /*0980*/ 	.short	0x010a
        /*0982*/ 	.byte	0x3f
	.zero		1


	//   ....[66]....
        /*0984*/ 	.word	0x00010490
        /*0988*/ 	.word	0x00000006
        /*098c*/ 	.word	0x0002d830
        /*0990*/ 	.short	0x010a
        /*0992*/ 	.byte	0x3f
	.zero		1


	//   ....[67]....
        /*0994*/ 	.word	0x000104f0
        /*0998*/ 	.word	0x00000006
        /*099c*/ 	.word	0x0002d850
        /*09a0*/ 	.short	0x010a
        /*09a2*/ 	.byte	0x3f
	.zero		1


	//   ....[68]....
        /*09a4*/ 	.word	0x00010550
        /*09a8*/ 	.word	0x00000004
        /*09ac*/ 	.word	0x0002d850
        /*09b0*/ 	.short	0x010a
        /*09b2*/ 	.byte	0x3f
	.zero		1


	//   ....[69]....
        /*09b4*/ 	.word	0x00010650
        /*09b8*/ 	.word	0x00000006
        /*09bc*/ 	.word	0x0002d840
        /*09c0*/ 	.short	0x010a
        /*09c2*/ 	.byte	0x3f
	.zero		1


	//   ....[70]....
        /*09c4*/ 	.word	0x00011470
        /*09c8*/ 	.word	0x00000011
        /*09cc*/ 	.word	0x0002d820
        /*09d0*/ 	.short	0x010a
        /*09d2*/ 	.byte	0x3f
	.zero		1


	//   ....[71]....
        /*09d4*/ 	.word	0x000114c0
        /*09d8*/ 	.word	0x00000006
        /*09dc*/ 	.word	0x0002d840
        /*09e0*/ 	.short	0x010a
        /*09e2*/ 	.byte	0x3f
	.zero		1


	//   ....[72]....
        /*09e4*/ 	.word	0x00011a20
        /*09e8*/ 	.word	0x00000006
        /*09ec*/ 	.word	0x0002d860
        /*09f0*/ 	.short	0x010a
        /*09f2*/ 	.byte	0x3f
	.zero		1


	//   ....[73]....
        /*09f4*/ 	.word	0x00012000
        /*09f8*/ 	.word	0x00000004
        /*09fc*/ 	.word	0x0002d860
        /*0a00*/ 	.short	0x010a
        /*0a02*/ 	.byte	0x3f
	.zero		1


	//   ....[74]....
        /*0a04*/ 	.word	0x00012680
        /*0a08*/ 	.word	0x00000004
        /*0a0c*/ 	.word	0x0002d820
        /*0a10*/ 	.short	0x010a
        /*0a12*/ 	.byte	0x3f
	.zero		1


	//   ....[75]....
        /*0a14*/ 	.word	0x00012820
        /*0a18*/ 	.word	0x00000005
        /*0a1c*/ 	.word	0x0002d840
        /*0a20*/ 	.short	0x010a
        /*0a22*/ 	.byte	0x3f
	.zero		1


	//   ....[76]....
        /*0a24*/ 	.word	0x00012870
        /*0a28*/ 	.word	0x00000017
        /*0a2c*/ 	.word	0x0002d840
        /*0a30*/ 	.short	0x010a
        /*0a32*/ 	.byte	0x3f
	.zero		1


	//   ....[77]....
        /*0a34*/ 	.word	0x000128c0
        /*0a38*/ 	.word	0x00000005
        /*0a3c*/ 	.word	0x0002d860
        /*0a40*/ 	.short	0x010a
        /*0a42*/ 	.byte	0x3f
	.zero		1


	//----- nvinfo : EIATTR_NUM_MBARRIERS
	.align		4
.L_1289:
        /*0a44*/ 	.byte	0x03, 0x38
        /*0a46*/ 	.short	0x0016


	//----- nvinfo : EIATTR_EXIT_INSTR_OFFSETS
	.align		4
        /*0a48*/ 	.byte	0x04, 0x1c
        /*0a4a*/ 	.short	(.L_1291 - .L_1290)


	//   ....[0]....
.L_1290:
        /*0a4c*/ 	.word	0x00000970


	//   ....[1]....
        /*0a50*/ 	.word	0x0000c090


	//   ....[2]....
        /*0a54*/ 	.word	0x00010300


	//----- nvinfo : EIATTR_MAX_THREADS
	.align		4
.L_1291:
        /*0a58*/ 	.byte	0x04, 0x05
        /*0a5a*/ 	.short	(.L_1293 - .L_1292)
.L_1292:
        /*0a5c*/ 	.word	0x00000200
        /*0a60*/ 	.word	0x00000001
        /*0a64*/ 	.word	0x00000001


	//----- nvinfo : EIATTR_CRS_STACK_SIZE
	.align		4
.L_1293:
        /*0a68*/ 	.byte	0x04, 0x1e
        /*0a6a*/ 	.short	(.L_1295 - .L_1294)
.L_1294:
        /*0a6c*/ 	.word	0x00000000


	//----- nvinfo : EIATTR_CBANK_PARAM_SIZE
	.align		4
.L_1295:
        /*0a70*/ 	.byte	0x03, 0x19
        /*0a72*/ 	.short	0x0af0


	//----- nvinfo : EIATTR_PARAM_CBANK
	.align		4
        /*0a74*/ 	.byte	0x04, 0x0a
        /*0a76*/ 	.short	(.L_1297 - .L_1296)
	.align		4
.L_1296:
        /*0a78*/ 	.word	index@(.nv.constant0._ZN7cutlass13device_kernelIN5flash11enable_sm90INS1_16FlashAttnFwdSm90INS1_25CollectiveMainloopFwdSm90ILi2EN4cute5tupleIJNS5_1CILi1EEES8_S8_EEENS6_IJNS7_ILi192EEENS7_ILi128EEENS7_ILi96EEEEEELi96ENS_6half_tEfNS_4arch4Sm90ELb1ELb0ELb1ELb0ELb1ELb0ELb0ELb0ELb1ELb1ELb0ELb0EEENS1_21CollectiveEpilogueFwdINS6_IJSA_SC_SB_EEES9_SE_SG_Li384ELb0ELb1ELb0ELb0EEENS1_30DynamicPersistentTileSchedulerILi384ELi128ELb0ELb1ELb1EEEEEEEEEvNT_6ParamsE)
        /*0a7c*/ 	.short	0x0210
        /*0a7e*/ 	.short	0x0af0


	//----- nvinfo : EIATTR_SW_WAR
	.align		4
.L_1297:
        /*0a80*/ 	.byte	0x04, 0x36
        /*0a82*/ 	.short	(.L_1299 - .L_1298)
.L_1298:
        /*0a84*/ 	.word	0x00000008
.L_1299:


//--------------------- .nv.info._ZN7cutlass13device_kernelIN5flash11enable_sm90INS1_16FlashAttnFwdSm90INS1_25CollectiveMainloopFwdSm90ILi2EN4cute5tupleIJNS5_1CILi1EEES8_S8_EEENS6_IJNS7_ILi192EEENS7_ILi128EEENS7_ILi96EEEEEELi96ENS_6half_tEfNS_4arch4Sm90ELb1ELb0ELb1ELb1ELb1ELb0ELb0ELb0ELb1ELb1ELb0ELb0EEENS1_21CollectiveEpilogueFwdINS6_IJSA_SC_SB_EEES9_SE_SG_Li384ELb1ELb1ELb0ELb0EEENS1_36VarlenDynamicPersistentTileSchedulerILi192ELi128ELi384ELi128ELb0ELb1ELb1ELb1ELb1ELb1EEEEEEEEEvNT_6ParamsE --------------------------
	.section	.nv.info._ZN7cutlass13device_kernelIN5flash11enable_sm90INS1_16FlashAttnFwdSm90INS1_25CollectiveMainloopFwdSm90ILi2EN4cute5tupleIJNS5_1CILi1EEES8_S8_EEENS6_IJNS7_ILi192EEENS7_ILi128EEENS7_ILi96EEEEEELi96ENS_6half_tEfNS_4arch4Sm90ELb1ELb0ELb1ELb1ELb1ELb0ELb0ELb0ELb1ELb1ELb0ELb0EEENS1_21CollectiveEpilogueFwdINS6_IJSA_SC_SB_EEES9_SE_SG_Li384ELb1ELb1ELb0ELb0EEENS1_36VarlenDynamicPersistentTileSchedulerILi192ELi128ELi384ELi128ELb0ELb1ELb1ELb1ELb1ELb1EEEEEEEEEvNT_6ParamsE,"",@"SHT_CUDA_INFO"
	.sectionflags	@""
	.align	4


	//----- nvinfo : EIATTR_CUDA_API_VERSION
	.align		4
        /*0000*/ 	.byte	0x04, 0x37
        /*0002*/ 	.short	(.L_1301 - .L_1300)
.L_1300:
        /*0004*/ 	.word	0x00000082


	//----- nvinfo : EIATTR_KPARAM_INFO
	.align		4
.L_1301:
        /*0008*/ 	.byte	0x04, 0x17
        /*000a*/ 	.short	(.L_1303 - .L_1302)
.L_1302:
        /*000c*/ 	.word	0x00000000
        /*0010*/ 	.short	0x0000
        /*0012*/ 	.short	0x0070
        /*0014*/ 	.byte	0x00, 0xf0, 0x01, 0x2a


	//----- nvinfo : EIATTR_SPARSE_MMA_MASK
	.align		4
.L_1303:
        /*0018*/ 	.byte	0x03, 0x50
        /*001a*/ 	.short	0x0000


	//----- nvinfo : EIATTR_MAXREG_COUNT
	.align		4
        /*001c*/ 	.byte	0x03, 0x1b
        /*001e*/ 	.short	0x0080


	//----- nvinfo : EIATTR_NUM_BARRIERS
	.align		4
        /*0020*/ 	.byte	0x02, 0x4c
        /*0022*/ 	.byte	0x10
	.zero		1


	//----- nvinfo : EIATTR_EXTERNS
	.align		4
        /*0024*/ 	.byte	0x04, 0x0f
        /*0026*/ 	.short	(.L_1305 - .L_1304)


	//   ....[0]....
	.align		4
.L_1304:
        /*0028*/ 	.word	index@(__assertfail)


	//----- nvinfo : EIATTR_ANNOTATIONS
	.align		4
.L_1305:
        /*002c*/ 	.byte	0x04, 0x55
        /*002e*/ 	.short	(.L_1307 - .L_1306)


	//   ....[0]....
.L_1306:
        /* <DEDUP_REMOVED lines=32> */


	//----- nvinfo : EIATTR_MERCURY_ISA_VERSION
	.align		4
.L_1307:
        /*0220*/ 	.byte	0x03, 0x5f
        /*0222*/ 	.short	0x0101


	//----- nvinfo : EIATTR_UNUSED_LOAD_BYTE_OFFSET
	.align		4
        /*0224*/ 	.byte	0x04, 0x44
        /*0226*/ 	.short	(.L_1309 - .L_1308)


	//   ....[0]....
.L_1308:
        /*0228*/ 	.word	0x00000970
        /*022c*/ 	.word	0x0000fff0


	//   ....[1]....
        /*0230*/ 	.word	0x0000a780
        /*0234*/ 	.word	0x0000fff0


	//----- nvinfo : EIATTR_INT_WARP_WIDE_INSTR_OFFSETS
	.align		4
.L_1309:
        /*0238*/ 	.byte	0x04, 0x31
        /*023a*/ 	.short	(.L_1311 - .L_1310)


	//   ....[0]....
.L_1310:
        /*023c*/ 	.word	0x000000c0


	//   ....[1]....
        /*0240*/ 	.word	0x000000d0


	//   ....[2]....
        /*0244*/ 	.word	0x00000170


	//   ....[3]....
        /*0248*/ 	.word	0x0000d520


	//   ....[4]....
        /*024c*/ 	.word	0x0000d5b0


	//   ....[5]....
        /*0250*/ 	.word	0x000103a0


	//   ....[6]....
        /*0254*/ 	.word	0x00010430


	//----- nvinfo : EIATTR_COOP_GROUP_MASK_REGIDS
	.align		4
.L_1311:
        /*0258*/ 	.byte	0x04, 0x29
        /*025a*/ 	.short	(.L_1313 - .L_1312)


	//   ....[0]....
.L_1312:
        /*025c*/ 	.word	0xffffffff


	//   ....[1]....
        /*0260*/ 	.word	0xffffffff


	//   ....[2]....
        /*0264*/ 	.word	0xffffffff


	//   ....[3]....
        /*0268*/ 	.word	0xffffffff


	//   ....[4]....
        /*026c*/ 	.word	0xffffffff


	//   ....[5]....
        /*0270*/ 	.word	0xffffffff


	//   ....[6]....
        /*0274*/ 	.word	0xffffffff


	//   ....[7]....
        /*0278*/ 	.word	0xffffffff


	//   ....[8]....
        /*027c*/ 	.word	0xffffffff


	//   ....[9]....
        /*0280*/ 	.word	0xffffffff


	//   ....[10]....
        /*0284*/ 	.word	0xffffffff


	//   ....[11]....
        /*0288*/ 	.word	0xffffffff


	//   ....[12]....
        /*028c*/ 	.word	0xffffffff


	//   ....[13]....
        /*0290*/ 	.word	0xffffffff


	//   ....[14]....
        /*0294*/ 	.word	0xffffffff


	//   ....[15]....
        /*0298*/ 	.word	0xffffffff


	//   ....[16]....
        /*029c*/ 	.word	0xffffffff


	//   ....[17]....
        /*02a0*/ 	.word	0xffffffff


	//   ....[18]....
        /*02a4*/ 	.word	0xffffffff


	//   ....[19]....
        /*02a8*/ 	.word	0xffffffff


	//   ....[20]....
        /*02ac*/ 	.word	0xffffffff


	//   ....[21]....
        /*02b0*/ 	.word	0xffffffff


	//   ....[22]....
        /*02b4*/ 	.word	0xffffffff


	//   ....[23]....
        /*02b8*/ 	.word	0xffffffff


	//   ....[24]....
        /*02bc*/ 	.word	0xffffffff


	//   ....[25]....
        /*02c0*/ 	.word	0xffffffff


	//   ....[26]....
        /*02c4*/ 	.word	0xffffffff


	//   ....[27]....
        /*02c8*/ 	.word	0xffffffff


	//   ....[28]....
        /*02cc*/ 	.word	0xffffffff


	//   ....[29]....
        /*02d0*/ 	.word	0xffffffff


	//   ....[30]....
        /*02d4*/ 	.word	0xffffffff


	//   ....[31]....
        /*02d8*/ 	.word	0xffffffff


	//   ....[32]....
        /*02dc*/ 	.word	0xffffffff


	//   ....[33]....
        /*02e0*/ 	.word	0xffffffff


	//   ....[34]....
        /*02e4*/ 	.word	0xffffffff


	//   ....[35]....
        /*02e8*/ 	.word	0xffffffff


	//   ....[36]....
        /*02ec*/ 	.word	0xffffffff


	//   ....[37]....
        /*02f0*/ 	.word	0xffffffff


	//   ....[38]....
        /*02f4*/ 	.word	0xffffffff


	//   ....[39]....
        /*02f8*/ 	.word	0xffffffff


	//   ....[40]....
        /*02fc*/ 	.word	0xffffffff


	//   ....[41]....
        /*0300*/ 	.word	0xffffffff


	//   ....[42]....
        /*0304*/ 	.word	0xffffffff


	//   ....[43]....
        /*0308*/ 	.word	0xffffffff


	//   ....[44]....
        /*030c*/ 	.word	0xffffffff


	//   ....[45]....
        /*0310*/ 	.word	0xffffffff


	//   ....[46]....
        /*0314*/ 	.word	0xffffffff


	//   ....[47]....
        /*0318*/ 	.word	0xffffffff


	//   ....[48]....
        /*031c*/ 	.word	0xffffffff


	//   ....[49]....
        /*0320*/ 	.word	0xffffffff


	//   ....[50]....
        /*0324*/ 	.word	0xffffffff


	//   ....[51]....
        /*0328*/ 	.word	0xffffffff


	//   ....[52]....
        /*032c*/ 	.word	0xffffffff


	//   ....[53]....
        /*0330*/ 	.word	0xffffffff


	//   ....[54]....
        /*0334*/ 	.word	0xffffffff


	//   ....[55]....
        /*0338*/ 	.word	0xffffffff


	//   ....[56]....
        /*033c*/ 	.word	0xffffffff


	//   ....[57]....
        /*0340*/ 	.word	0xffffffff


	//   ....[58]....
        /*0344*/ 	.word	0xffffffff


	//   ....[59]....
        /*0348*/ 	.word	0xffffffff


	//   ....[60]....
        /*034c*/ 	.word	0xffffffff


	//   ....[61]....
        /*0350*/ 	.word	0xffffffff


	//   ....[62]....
        /*0354*/ 	.word	0xffffffff


	//   ....[63]....
        /*0358*/ 	.word	0xffffffff


	//   ....[64]....
        /*035c*/ 	.word	0xffffffff


	//   ....[65]....
        /*0360*/ 	.word	0xffffffff


	//   ....[66]....
        /*0364*/ 	.word	0xffffffff


	//   ....[67]....
        /*0368*/ 	.word	0xffffffff


	//   ....[68]....
        /*036c*/ 	.word	0xffffffff


	//   ....[69]....
        /*0370*/ 	.word	0xffffffff


	//   ....[70]....
        /*0374*/ 	.word	0xffffffff


	//   ....[71]....
        /*0378*/ 	.word	0xffffffff


	//   ....[72]....
        /*037c*/ 	.word	0xffffffff


	//   ....[73]....
        /*0380*/ 	.word	0xffffffff


	//   ....[74]....
        /*0384*/ 	.word	0xffffffff


	//   ....[75]....
        /*0388*/ 	.word	0xffffffff


	//   ....[76]....
        /*038c*/ 	.word	0xffffffff


	//   ....[77]....
        /*0390*/ 	.word	0xffffffff


	//   ....[78]....
        /*0394*/ 	.word	0xffffffff


	//   ....[79]....
        /*0398*/ 	.word	0xffffffff


	//   ....[80]....
        /*039c*/ 	.word	0xffffffff


	//   ....[81]....
        /*03a0*/ 	.word	0xffffffff


	//   ....[82]....
        /*03a4*/ 	.word	0xffffffff


	//   ....[83]....
        /*03a8*/ 	.word	0xffffffff


	//   ....[84]....
        /*03ac*/ 	.word	0xffffffff


	//   ....[85]....
        /*03b0*/ 	.word	0xffffffff


	//   ....[86]....
        /*03b4*/ 	.word	0xffffffff


	//   ....[87]....
        /*03b8*/ 	.word	0xffffffff


	//   ....[88]....
        /*03bc*/ 	.word	0xffffffff


	//   ....[89]....
        /*03c0*/ 	.word	0xffffffff


	//   ....[90]....
        /*03c4*/ 	.word	0xffffffff


	//   ....[91]....
        /*03c8*/ 	.word	0xffffffff


	//   ....[92]....
        /*03cc*/ 	.word	0xffffffff


	//   ....[93]....
        /*03d0*/ 	.word	0xffffffff


	//   ....[94]....
        /*03d4*/ 	.word	0xffffffff


	//   ....[95]....
        /*03d8*/ 	.word	0xffffffff


	//   ....[96]....
        /*03dc*/ 	.word	0xffffffff


	//   ....[97]....
        /*03e0*/ 	.word	0xffffffff


	//   ....[98]....
        /*03e4*/ 	.word	0xffffffff


	//   ....[99]....
        /*03e8*/ 	.word	0xffffffff


	//   ....[100]....
        /*03ec*/ 	.word	0xffffffff


	//   ....[101]....
        /*03f0*/ 	.word	0xffffffff


	//   ....[102]....
        /*03f4*/ 	.word	0xffffffff


	//   ....[103]....
        /*03f8*/ 	.word	0xffffffff


	//   ....[104]....
        /*03fc*/ 	.word	0xffffffff


	//   ....[105]....
        /*0400*/ 	.word	0xffffffff


	//   ....[106]....
        /*0404*/ 	.word	0xffffffff


	//   ....[107]....
        /*0408*/ 	.word	0xffffffff


	//   ....[108]....
        /*040c*/ 	.word	0xffffffff


	//   ....[109]....
        /*0410*/ 	.word	0xffffffff


	//   ....[110]....
        /*0414*/ 	.word	0xffffffff


	//   ....[111]....
        /*0418*/ 	.word	0xffffffff


	//   ....[112]....
        /*041c*/ 	.word	0xffffffff


	//   ....[113]....
        /*0420*/ 	.word	0xffffffff


	//   ....[114]....
        /*0424*/ 	.word	0xffffffff


	//   ....[115]....
        /*0428*/ 	.word	0xffffffff


	//   ....[116]....
        /*042c*/ 	.word	0xffffffff


	//   ....[117]....
        /*0430*/ 	.word	0xffffffff


	//   ....[118]....
        /*0434*/ 	.word	0xffffffff


	//   ....[119]....
        /*0438*/ 	.word	0xffffffff


	//   ....[120]....
        /*043c*/ 	.word	0x0500000f


	//   ....[121]....
        /*0440*/ 	.word	0x0500000f


	//   ....[122]....
        /*0444*/ 	.word	0x0500000f


	//   ....[123]....
        /*0448*/ 	.word	0x0500000f


	//   ....[124]....
        /*044c*/ 	.word	0x0500000f


	//   ....[125]....
        /*0450*/ 	.word	0x0500000f


	//   ....[126]....
        /*0454*/ 	.word	0x0500000f


	//   ....[127]....
        /*0458*/ 	.word	0x0500000f


	//   ....[128]....
        /*045c*/ 	.word	0x0500000f


	//   ....[129]....
        /*0460*/ 	.word	0x0500000f


	//   ....[130]....
        /*0464*/ 	.word	0x0500000f


	//   ....[131]....
        /*0468*/ 	.word	0x0500000f


	//   ....[132]....
        /*046c*/ 	.word	0x0500000f


	//   ....[133]....
        /*0470*/ 	.word	0x0500000f


	//   ....[134]....
        /*0474*/ 	.word	0x0500000f


	//   ....[135]....
        /*0478*/ 	.word	0x0500000f


	//   ....[136]....
        /*047c*/ 	.word	0x0500000f


	//   ....[137]....
        /*0480*/ 	.word	0x0500000f


	//   ....[138]....
        /*0484*/ 	.word	0x0500000f


	//   ....[139]....
        /*0488*/ 	.word	0x0500000f


	//   ....[140]....
        /*048c*/ 	.word	0x0500000f


	//   ....[141]....
        /*0490*/ 	.word	0x0500000f


	//   ....[142]....
        /*0494*/ 	.word	0x0500000f


	//   ....[143]....
        /*0498*/ 	.word	0x0500000f


	//   ....[144]....
        /*049c*/ 	.word	0x0500000f


	//   ....[145]....
        /*04a0*/ 	.word	0x0500000f


	//   ....[146]....
        /*04a4*/ 	.word	0x0500000f


	//   ....[147]....
        /*04a8*/ 	.word	0x0500000f


	//   ....[148]....
        /*04ac*/ 	.word	0x0500000f


	//   ....[149]....
        /*04b0*/ 	.word	0x0500000f


	//   ....[150]....
        /*04b4*/ 	.word	0x0500000f


	//   ....[151]....
        /*04b8*/ 	.word	0x0500000f


	//   ....[152]....
        /*04bc*/ 	.word	0x0500000f


	//   ....[153]....
        /*04c0*/ 	.word	0x0500000f


	//   ....[154]....
        /*04c4*/ 	.word	0x0500000f


	//   ....[155]....
        /*04c8*/ 	.word	0x0500000f


	//   ....[156]....
        /*04cc*/ 	.word	0x0500000f


	//   ....[157]....
        /*04d0*/ 	.word	0x0500000f


	//   ....[158]....
        /*04d4*/ 	.word	0x0500000f


	//   ....[159]....
        /*04d8*/ 	.word	0x0500000f


	//   ....[160]....
        /*04dc*/ 	.word	0x0500000f


	//   ....[161]....
        /*04e0*/ 	.word	0x0500000f


	//   ....[162]....
        /*04e4*/ 	.word	0x0500000f


	//   ....[163]....
        /*04e8*/ 	.word	0x0500000f


	//   ....[164]....
        /*04ec*/ 	.word	0x0500000f


	//   ....[165]....
        /*04f0*/ 	.word	0x0500000f


	//   ....[166]....
        /*04f4*/ 	.word	0x0500000f


	//   ....[167]....
        /*04f8*/ 	.word	0x0500000f


	//   ....[168]....
        /*04fc*/ 	.word	0x0500000f


	//   ....[169]....
        /*0500*/ 	.word	0x0500000f


	//   ....[170]....
        /*0504*/ 	.word	0x0500000f


	//   ....[171]....
        /*0508*/ 	.word	0x0500000f


	//   ....[172]....
        /*050c*/ 	.word	0x0500000f


	//   ....[173]....
        /*0510*/ 	.word	0x0500000f


	//   ....[174]....
        /*0514*/ 	.word	0x0500000f


	//   ....[175]....
        /*0518*/ 	.word	0x0500000f


	//   ....[176]....
        /*051c*/ 	.word	0x0500000f


	//   ....[177]....
        /*0520*/ 	.word	0x0500000f


	//   ....[178]....
        /*0524*/ 	.word	0x0500000f


	//   ....[179]....
        /*0528*/ 	.word	0x0500000f


	//   ....[180]....
        /*052c*/ 	.word	0x0500000f


	//   ....[181]....
        /*0530*/ 	.word	0x0500000f


	//   ....[182]....
        /*0534*/ 	.word	0x0500000f


	//----- nvinfo : EIATTR_COOP_GROUP_INSTR_OFFSETS
	.align		4
.L_1313:
        /*0538*/ 	.byte	0x04, 0x28
        /*053a*/ 	.short	(.L_1315 - .L_1314)


	//   ....[0]....
.L_1314:
        /*053c*/ 	.word	0x00000080


	//   ....[1]....
        /*0540*/ 	.word	0x000000b0


	//   ....[2]....
        /*0544*/ 	.word	0x000002d0


	//   ....[3]....
        /*0548*/ 	.word	0x00000430


	//   ....[4]....
        /*054c*/ 	.word	0x00000550


	//   ....[5]....
        /*0550*/ 	.word	0x000006b0


	//   ....[6]....
        /*0554*/ 	.word	0x000014e0


	//   ....[7]....
        /*0558*/ 	.word	0x00001e30


	//   ....[8]....
        /*055c*/ 	.word	0x00001f30


	//   ....[9]....
        /*0560*/ 	.word	0x00002900


	//   ....[10]....
        /*0564*/ 	.word	0x000029a0


	//   ....[11]....
        /*0568*/ 	.word	0x00003390


	//   ....[12]....
        /*056c*/ 	.word	0x000033e0


	//   ....[13]....
        /*0570*/ 	.word	0x00004210


	//   ....[14]....
        /*0574*/ 	.word	0x00004e30


	//   ....[15]....
        /*0578*/ 	.word	0x000056e0


	//   ....[16]....
        /*057c*/ 	.word	0x000058f0


	//   ....[17]....
        /*0580*/ 	.word	0x00005a30


	//   ....[18]....
        /*0584*/ 	.word	0x00006350


	//   ....[19]....
        /*0588*/ 	.word	0x000063a0


	//   ....[20]....
        /*058c*/ 	.word	0x00007440


	//   ....[21]....
        /*0590*/ 	.word	0x00008970


	//   ....[22]....
        /*0594*/ 	.word	0x000089a0


	//   ....[23]....
        /*0598*/ 	.word	0x000089c0


	//   ....[24]....
        /*059c*/ 	.word	0x000089f0


	//   ....[25]....
        /*05a0*/ 	.word	0x00009d40


	//   ....[26]....
        /*05a4*/ 	.word	0x00009e40


	//   ....[27]....
        /*05a8*/ 	.word	0x00009ea0


	//   ....[28]....
        /*05ac*/ 	.word	0x00009f80


	//   ....[29]....
        /*05b0*/ 	.word	0x00009f90


	//   ....[30]....
        /*05b4*/ 	.word	0x0000b0b0


	//   ....[31]....
        /*05b8*/ 	.word	0x0000b0f0


	//   ....[32]....
        /*05bc*/ 	.word	0x0000b120


	//   ....[33]....
        /*05c0*/ 	.word	0x0000b150


	//   ....[34]....
        /*05c4*/ 	.word	0x0000b5d0


	//   ....[35]....
        /*05c8*/ 	.word	0x0000b5e0


	//   ....[36]....
        /*05cc*/ 	.word	0x0000b6f0


	//   ....[37]....
        /*05d0*/ 	.word	0x0000b710


	//   ....[38]....
        /*05d4*/ 	.word	0x0000bf30


	//   ....[39]....
        /*05d8*/ 	.word	0x0000bf40


	//   ....[40]....
        /*05dc*/ 	.word	0x0000c040


	//   ....[41]....
        /*05e0*/ 	.word	0x0000c060


	//   ....[42]....
        /*05e4*/ 	.word	0x0000c1d0


	//   ....[43]....
        /*05e8*/ 	.word	0x0000c3a0


	//   ....[44]....
        /*05ec*/ 	.word	0x0000c3d0


	//   ....[45]....
        /*05f0*/ 	.word	0x0000c400


	//   ....[46]....
        /*05f4*/ 	.word	0x0000c430


	//   ....[47]....
        /*05f8*/ 	.word	0x0000c460


	//   ....[48]....
        /*05fc*/ 	.word	0x0000c490


	//   ....[49]....
        /*0600*/ 	.word	0x0000c5e0


	//   ....[50]....
        /*0604*/ 	.word	0x0000c610


	//   ....[51]....
        /*0608*/ 	.word	0x0000c640


	//   ....[52]....
        /*060c*/ 	.word	0x0000c670


	//   ....[53]....
        /*0610*/ 	.word	0x0000c6a0


	//   ....[54]....
        /*0614*/ 	.word	0x0000c6d0


	//   ....[55]....
        /*0618*/ 	.word	0x0000c760


	//   ....[56]....
        /*061c*/ 	.word	0x0000c7c0


	//   ....[57]....
        /*0620*/ 	.word	0x0000c860


	//   ....[58]....
        /*0624*/ 	.word	0x0000e1f0


	//   ....[59]....
        /*0628*/ 	.word	0x0000e210


	//   ....[60]....
        /*062c*/ 	.word	0x0000e2c0


	//   ....[61]....
        /*0630*/ 	.word	0x0000e2e0


	//   ....[62]....
        /*0634*/ 	.word	0x0000e380


	//   ....[63]....
        /*0638*/ 	.word	0x0000e3a0


	//   ....[64]....
        /*063c*/ 	.word	0x0000e3b0


	//   ....[65]....
        /*0640*/ 	.word	0x0000e3c0


	//   ....[66]....
        /*0644*/ 	.word	0x0000ed80


	//   ....[67]....
        /*0648*/ 	.word	0x0000ed90


	//   ....[68]....
        /*064c*/ 	.word	0x0000ee80


	//   ....[69]....
        /*0650*/ 	.word	0x0000ee90


	//   ....[70]....
        /*0654*/ 	.word	0x0000ef40


	//   ....[71]....
        /*0658*/ 	.word	0x0000ef50


	//   ....[72]....
        /*065c*/ 	.word	0x0000ef60


	//   ....[73]....
        /*0660*/ 	.word	0x0000ef70


	//   ....[74]....
        /*0664*/ 	.word	0x0000f040


	//   ....[75]....
        /*0668*/ 	.word	0x0000f080


	//   ....[76]....
        /*066c*/ 	.word	0x0000f090


	//   ....[77]....
        /*0670*/ 	.word	0x0000f0b0


	//   ....[78]....
        /*0674*/ 	.word	0x0000f960


	//   ....[79]....
        /*0678*/ 	.word	0x0000f970


	//   ....[80]....
        /*067c*/ 	.word	0x0000f990


	//   ....[81]....
        /*0680*/ 	.word	0x0000fa10


	//   ....[82]....
        /*0684*/ 	.word	0x0000fa20


	//   ....[83]....
        /*0688*/ 	.word	0x0000fa80


	//   ....[84]....
        /*068c*/ 	.word	0x0000fab0


	//   ....[85]....
        /*0690*/ 	.word	0x0000faf0


	//   ....[86]....
        /*0694*/ 	.word	0x0000fde0


	//   ....[87]....
        /*0698*/ 	.word	0x0000fe00


	//   ....[88]....
        /*069c*/ 	.word	0x0000fea0


	//   ....[89]....
        /*06a0*/ 	.word	0x0000feb0


	//   ....[90]....
        /*06a4*/ 	.word	0x0000ff40


	//   ....[91]....
        /*06a8*/ 	.word	0x0000ff50


	//   ....[92]....
        /*06ac*/ 	.word	0x0000ff60


	//   ....[93]....
        /*06b0*/ 	.word	0x0000fff0


	//   ....[94]....
        /*06b4*/ 	.word	0x00010620


	//   ....[95]....
        /*06b8*/ 	.word	0x00010630


	//   ....[96]....
        /*06bc*/ 	.word	0x000106c0


	//   ....[97]....
        /*06c0*/ 	.word	0x00010760


	//   ....[98]....
        /*06c4*/ 	.word	0x00010780


	//   ....[99]....
        /*06c8*/ 	.word	0x00010800


	//   ....[100]....
        /*06cc*/ 	.word	0x00010820


	//   ....[101]....
        /*06d0*/ 	.word	0x00010830


	//   ....[102]....
        /*06d4*/ 	.word	0x00010c10


	//   ....[103]....
        /*06d8*/ 	.word	0x00010c40


	//   ....[104]....
        /*06dc*/ 	.word	0x00010c80


	//   ....[105]....
        /*06e0*/ 	.word	0x00010cb0


	//   ....[106]....
        /*06e4*/ 	.word	0x00010ce0


	//   ....[107]....
        /*06e8*/ 	.word	0x00010d10


	//   ....[108]....
        /*06ec*/ 	.word	0x00010d40


	//   ....[109]....
        /*06f0*/ 	.word	0x00010d70


	//   ....[110]....
        /*06f4*/ 	.word	0x00010ef0


	//   ....[111]....
        /*06f8*/ 	.word	0x00010f20


	//   ....[112]....
        /*06fc*/ 	.word	0x00010f50


	//   ....[113]....
        /*0700*/ 	.word	0x00010f80


	//   ....[114]....
        /*0704*/ 	.word	0x00010fb0


	//   ....[115]....
        /*0708*/ 	.word	0x00010fe0


	//   ....[116]....
        /*070c*/ 	.word	0x000110a0


	//   ....[117]....
        /*0710*/ 	.word	0x000110c0


	//   ....[118]....
        /*0714*/ 	.word	0x00011130


	//   ....[119]....
        /*0718*/ 	.word	0x000117d0


	//   ....[120]....
        /*071c*/ 	.word	0x00011d70


	//   ....[121]....
        /*0720*/ 	.word	0x00011e60


	//   ....[122]....
        /*0724*/ 	.word	0x00011f00


	//   ....[123]....
        /*0728*/ 	.word	0x00011f60


	//   ....[124]....
        /*072c*/ 	.word	0x00012070


	//   ....[125]....
        /*0730*/ 	.word	0x000120e0


	//   ....[126]....
        /*0734*/ 	.word	0x000121f0


	//   ....[127]....
        /*0738*/ 	.word	0x00012260


	//   ....[128]....
        /*073c*/ 	.word	0x00012300


	//   ....[129]....
        /*0740*/ 	.word	0x00012440


	//   ....[130]....
        /*0744*/ 	.word	0x00012490


	//   ....[131]....
        /*0748*/ 	.word	0x00012500


	//   ....[132]....
        /*074c*/ 	.word	0x00012600


	//   ....[133]....
        /*0750*/ 	.word	0x00012670


	//   ....[134]....
        /*0754*/ 	.word	0x00012770


	//   ....[135]....
        /*0758*/ 	.word	0x000127f0


	//   ....[136]....
        /*075c*/ 	.word	0x00012870


	//   ....[137]....
        /*0760*/ 	.word	0x00012970


	//   ....[138]....
        /*0764*/ 	.word	0x00012a70


	//   ....[139]....
        /*0768*/ 	.word	0x00012ad0


	//   ....[140]....
        /*076c*/ 	.word	0x00012bb0


	//   ....[141]....
        /*0770*/ 	.word	0x00012cf0


	//   ....[142]....
        /*0774*/ 	.word	0x00012dc0


	//   ....[143]....
        /*0778*/ 	.word	0x00012e40


	//   ....[144]....
        /*077c*/ 	.word	0x00012f30


	//   ....[145]....
        /*0780*/ 	.word	0x00012f90


	//   ....[146]....
        /*0784*/ 	.word	0x00013060


	//   ....[147]....
        /*0788*/ 	.word	0x000130c0


	//   ....[148]....
        /*078c*/ 	.word	0x000131a0


	//   ....[149]....
        /*0790*/ 	.word	0x00013290


	//   ....[150]....
        /*0794*/ 	.word	0x00013330


	//   ....[151]....
        /*0798*/ 	.word	0x00013390


	//   ....[152]....
        /*079c*/ 	.word	0x00013490


	//   ....[153]....
        /*07a0*/ 	.word	0x000134f0


	//   ....[154]....
        /*07a4*/ 	.word	0x000135f0


	//   ....[155]....
        /*07a8*/ 	.word	0x00013650


	//   ....[156]....
        /*07ac*/ 	.word	0x00013720


	//   ....[157]....
        /*07b0*/ 	.word	0x00013870


	//   ....[158]....
        /*07b4*/ 	.word	0x00013920


	//   ....[159]....
        /*07b8*/ 	.word	0x00013a30


	//   ....[160]....
        /*07bc*/ 	.word	0x00013b10


	//   ....[161]....
        /*07c0*/ 	.word	0x00013b70


	//   ....[162]....
        /*07c4*/ 	.word	0x00013c60


	//   ....[163]....
        /*07c8*/ 	.word	0x00013cc0


	//   ....[164]....
        /*07cc*/ 	.word	0x00013da0


	//   ....[165]....
        /*07d0*/ 	.word	0x00013e30


	//   ....[166]....
        /*07d4*/ 	.word	0x00013ed0


	//   ....[167]....
        /*07d8*/ 	.word	0x00013ff0


	//   ....[168]....
        /*07dc*/ 	.word	0x00014060


	//   ....[169]....
        /*07e0*/ 	.word	0x000140d0


	//   ....[170]....
        /*07e4*/ 	.word	0x00014140


	//   ....[171]....
        /*07e8*/ 	.word	0x000141b0


	//   ....[172]....
        /*07ec*/ 	.word	0x00014230


	//   ....[173]....
        /*07f0*/ 	.word	0x000142c0


	//   ....[174]....
        /*07f4*/ 	.word	0x00014350


	//   ....[175]....
        /*07f8*/ 	.word	0x000143c0


	//   ....[176]....
        /*07fc*/ 	.word	0x00014430


	//   ....[177]....
        /*0800*/ 	.word	0x000144a0


	//   ....[178]....
        /*0804*/ 	.word	0x00014520


	//   ....[179]....
        /*0808*/ 	.word	0x00014590


	//   ....[180]....
        /*080c*/ 	.word	0x00014630


	//   ....[181]....
        /*0810*/ 	.word	0x000146c0


	//   ....[182]....
        /*0814*/ 	.word	0x000147f0


	//----- nvinfo : EIATTR_REG_RECONFIG
	.align		4
.L_1315:
        /*0818*/ 	.byte	0x01, 0x54
	.zero		2


	//----- nvinfo : EIATTR_SYSCALL_OFFSETS
	.align		4
        /*081c*/ 	.byte	0x04, 0x46
        /*081e*/ 	.short	(.L_1317 - .L_1316)


	//   ....[0]....
.L_1316:
        /*0820*/ 	.word	0x000016d0


	//   ....[1]....
        /*0824*/ 	.word	0x0000d710


	//   ....[2]....
        /*0828*/ 	.word	0x0000d860


	//   ....[3]....
        /*082c*/ 	.word	0x0000d950


	//   ....[4]....
        /*0830*/ 	.word	0x0000e800


	//----- nvinfo : EIATTR_MBARRIER_INSTR_OFFSETS
	.align		4
.L_1317:
        /*0834*/ 	.byte	0x04, 0x39
        /*0836*/ 	.short	(.L_1319 - .L_1318)


	//   ....[0]....
.L_1318:
        /*0838*/ 	.word	0x00000180
        /*083c*/ 	.word	0x000000ff
        /*0840*/ 	.word	0x0002d800
        /*0844*/ 	.short	0x0100
        /*0846*/ 	.byte	0x08
	.zero		1


	//   ....[1]....
        /*0848*/ 	.word	0x00000190
        /*084c*/ 	.word	0x000000ff
        /*0850*/ 	.word	0x0002d820
        /*0854*/ 	.short	0x0100
        /*0856*/ 	.byte	0x08
	.zero		1


	//   ....[2]....
        /*0858*/ 	.word	0x00000280
        /*085c*/ 	.word	0x000000ff
        /*0860*/ 	.word	0x0002d830
        /*0864*/ 	.short	0x0100
        /*0866*/ 	.byte	0x08
	.zero		1


	//   ....[3]....
        /*0868*/ 	.word	0x00000290
        /*086c*/ 	.word	0x000000ff
        /*0870*/ 	.word	0x0002d840
        /*0874*/ 	.short	0x0100
        /*0876*/ 	.byte	0x08
	.zero		1


	//   ....[4]....
        /*0878*/ 	.word	0x000002a0
        /*087c*/ 	.word	0x000000ff
        /*0880*/ 	.word	0x0002d838
        /*0884*/ 	.short	0x0100
        /*0886*/ 	.byte	0x08
	.zero		1


	//   ....[5]....
        /*0888*/ 	.word	0x000002b0
        /*088c*/ 	.word	0x000000ff
        /*0890*/ 	.word	0x0002d848
        /*0894*/ 	.short	0x0100
        /*0896*/ 	.byte	0x08
	.zero		1


	//   ....[6]....
        /*0898*/ 	.word	0x000003e0
        /*089c*/ 	.word	0x000000ff
        /*08a0*/ 	.word	0x0002d850
        /*08a4*/ 	.short	0x0100
        /*08a6*/ 	.byte	0x08
	.zero		1


	//   ....[7]....
        /*08a8*/ 	.word	0x000003f0
        /*08ac*/ 	.word	0x000000ff
        /*08b0*/ 	.word	0x0002d860
        /*08b4*/ 	.short	0x0100
        /*08b6*/ 	.byte	0x08
	.zero		1


	//   ....[8]....
        /*08b8*/ 	.word	0x00000400
        /*08bc*/ 	.word	0x000000ff
        /*08c0*/ 	.word	0x0002d858
        /*08c4*/ 	.short	0x0100
        /*08c6*/ 	.byte	0x08
	.zero		1


	//   ....[9]....
        /*08c8*/ 	.word	0x00000410
        /*08cc*/ 	.word	0x000000ff
        /*08d0*/ 	.word	0x0002d868
        /*08d4*/ 	.short	0x0100
        /*08d6*/ 	.byte	0x08
	.zero		1


	//   ....[10]....
        /*08d8*/ 	.word	0x00000500
        /*08dc*/ 	.word	0x000000ff
        /*08e0*/ 	.word	0x0002d870
        /*08e4*/ 	.short	0x0100
        /*08e6*/ 	.byte	0x06
	.zero		1


	//   ....[11]....
        /*08e8*/ 	.word	0x00000510
        /*08ec*/ 	.word	0x000000ff
        /*08f0*/ 	.word	0x0002d880
        /*08f4*/ 	.short	0x0100
        /*08f6*/ 	.byte	0x06
	.zero		1


	//   ....[12]....
        /*08f8*/ 	.word	0x00000520
        /*08fc*/ 	.word	0x000000ff
        /*0900*/ 	.word	0x0002d878
        /*0904*/ 	.short	0x0100
        /*0906*/ 	.byte	0x06
	.zero		1


	//   ....[13]....
        /*0908*/ 	.word	0x00000530
        /*090c*/ 	.word	0x000000ff
        /*0910*/ 	.word	0x0002d888
        /*0914*/ 	.short	0x0100
        /*0916*/ 	.byte	0x06
	.zero		1


	//   ....[14]....
        /*0918*/ 	.word	0x00000660
        /*091c*/ 	.word	0x000000ff
        /*0920*/ 	.word	0x0002d890
        /*0924*/ 	.short	0x0100
        /*0926*/ 	.byte	0x08
	.zero		1


	//   ....[15]....
        /*0928*/ 	.word	0x00000670
        /*092c*/ 	.word	0x000000ff
        /*0930*/ 	.word	0x0002d8a0
        /*0934*/ 	.short	0x0100
        /*0936*/ 	.byte	0x08
	.zero		1


	//   ....[16]....
        /*0938*/ 	.word	0x00000680
        /*093c*/ 	.word	0x000000ff
        /*0940*/ 	.word	0x0002d898
        /*0944*/ 	.short	0x0100
        /*0946*/ 	.byte	0x08
	.zero		1


	//   ....[17]....
        /*0948*/ 	.word	0x00000690
        /*094c*/ 	.word	0x000000ff
        /*0950*/ 	.word	0x0002d8a8
        /*0954*/ 	.short	0x0100
        /*0956*/ 	.byte	0x08
	.zero		1


	//   ....[18]....
        /*0958*/ 	.word	0x000007c0
        /*095c*/ 	.word	0x000000ff
        /*0960*/ 	.word	0x0002d8b0
        /*0964*/ 	.short	0x0100
        /*0966*/ 	.byte	0x08
	.zero		1


	//   ....[19]....
        /*0968*/ 	.word	0x000007d0
        /*096c*/ 	.word	0x000000ff
        /*0970*/ 	.word	0x0002d8c0
        /*0974*/ 	.short	0x0100
        /*0976*/ 	.byte	0x08
	.zero		1


	//   ....[20]....
        /*0978*/ 	.word	0x000007e0
        /*097c*/ 	.word	0x000000ff
        /*0980*/ 	.word	0x0002d8b8
        /*0984*/ 	.short	0x0100
        /*0986*/ 	.byte	0x08
	.zero		1


	//   ....[21]....
        /*0988*/ 	.word	0x000007f0
        /*098c*/ 	.word	0x000000ff
        /*0990*/ 	.word	0x0002d8c8
        /*0994*/ 	.short	0x0100
        /*0996*/ 	.byte	0x08
	.zero		1


	//   ....[22]....
        /*0998*/ 	.word	0x00001730
        /*099c*/ 	.word	0x000000ff
        /*09a0*/ 	.word	0x0002d800
        /*09a4*/ 	.short	0x010a
        /*09a6*/ 	.byte	0x29
	.zero		1


	//   ....[23]....
        /*09a8*/ 	.word	0x000017a0
        /*09ac*/ 	.word	0x00000000
        /*09b0*/ 	.word	0x0002d830
        /*09b4*/ 	.short	0x010a
        /*09b6*/ 	.byte	0x3f
	.zero		1


	//   ....[24]....
        /*09b8*/ 	.word	0x000017e0
        /*09bc*/ 	.word	0x00000000
        /*09c0*/ 	.word	0x0002d830
        /*09c4*/ 	.short	0x010a
        /*09c6*/ 	.byte	0x3f
	.zero		1


	//   ....[25]....
        /*09c8*/ 	.word	0x00002970
        /*09cc*/ 	.word	0x000000ff
        /*09d0*/ 	.word	0x00000000
        /*09d4*/ 	.short	0x0101
        /*09d6*/ 	.byte	0x05
	.zero		1


	//   ....[26]....
        /*09d8*/ 	.word	0x00004350
        /*09dc*/ 	.word	0x000000ff
        /*09e0*/ 	.word	0x0002d830
        /*09e4*/ 	.short	0x010a
        /*09e6*/ 	.byte	0x07
	.zero		1


	//   ....[27]....
        /*09e8*/ 	.word	0x00004390
        /*09ec*/ 	.word	0x000000ff
        /*09f0*/ 	.word	0x0002d830
        /*09f4*/ 	.short	0x010a
        /*09f6*/ 	.byte	0x07
	.zero		1


	//   ....[28]....
        /*09f8*/ 	.word	0x00004650
        /*09fc*/ 	.word	0x000000ff
        /*0a00*/ 	.word	0x0002d850
        /*0a04*/ 	.short	0x010a
        /*0a06*/ 	.byte	0x07
	.zero		1


	//   ....[29]....
        /*0a08*/ 	.word	0x00004690
        /*0a0c*/ 	.word	0x000000ff
        /*0a10*/ 	.word	0x0002d850
        /*0a14*/ 	.short	0x010a
        /*0a16*/ 	.byte	0x07
	.zero		1


	//   ....[30]....
        /*0a18*/ 	.word	0x00004fe0
        /*0a1c*/ 	.word	0x000000ff
        /*0a20*/ 	.word	0x00000000
        /*0a24*/ 	.short	0x0101
        /*0a26*/ 	.byte	0x07
	.zero		1


	//   ....[31]....
        /*0a28*/ 	.word	0x00006ed0
        /*0a2c*/ 	.word	0x000000ff
        /*0a30*/ 	.word	0x00000000
        /*0a34*/ 	.short	0x0101
        /*0a36*/ 	.byte	0x06
	.zero		1


	//   ....[32]....
        /*0a38*/ 	.word	0x00007590
        /*0a3c*/ 	.word	0x000000ff
        /*0a40*/ 	.word	0x0002d830
        /*0a44*/ 	.short	0x010a
        /*0a46*/ 	.byte	0x07
	.zero		1


	//   ....[33]....
        /*0a48*/ 	.word	0x000075d0
        /*0a4c*/ 	.word	0x000000ff
        /*0a50*/ 	.word	0x0002d830
        /*0a54*/ 	.short	0x010a
        /*0a56*/ 	.byte	0x07
	.zero		1


	//   ....[34]....
        /*0a58*/ 	.word	0x00007890
        /*0a5c*/ 	.word	0x000000ff
        /*0a60*/ 	.word	0x0002d850
        /*0a64*/ 	.short	0x010a
        /*0a66*/ 	.byte	0x07
	.zero		1


	//   ....[35]....
        /*0a68*/ 	.word	0x000078d0
        /*0a6c*/ 	.word	0x000000ff
        /*0a70*/ 	.word	0x0002d850
        /*0a74*/ 	.short	0x010a
        /*0a76*/ 	.byte	0x07
	.zero		1


	//   ....[36]....
        /*0a78*/ 	.word	0x00008250
        /*0a7c*/ 	.word	0x000000ff
        /*0a80*/ 	.word	0x00000000
        /*0a84*/ 	.short	0x0101
        /*0a86*/ 	.byte	0x07
	.zero		1


	//   ....[37]....
        /*0a88*/ 	.word	0x000097e0
        /*0a8c*/ 	.word	0x000000ff
        /*0a90*/ 	.word	0x00000000
        /*0a94*/ 	.short	0x0101
        /*0a96*/ 	.byte	0x06
	.zero		1


	//   ....[38]....
        /*0a98*/ 	.word	0x00009db0
        /*0a9c*/ 	.word	0x000000ff
        /*0aa0*/ 	.word	0x0002d850
        /*0aa4*/ 	.short	0x010a
        /*0aa6*/ 	.byte	0x04
	.zero		1


	//   ....[39]....
        /*0aa8*/ 	.word	0x00009df0
        /*0aac*/ 	.word	0x000000ff
        /*0ab0*/ 	.word	0x0002d850
        /*0ab4*/ 	.short	0x010a
        /*0ab6*/ 	.byte	0x04
	.zero		1


	//   ....[40]....
        /*0ab8*/ 	.word	0x0000a460
        /*0abc*/ 	.word	0x000000ff
        /*0ac0*/ 	.word	0x00000000
        /*0ac4*/ 	.short	0x0101
        /*0ac6*/ 	.byte	0x04
	.zero		1


	//   ....[41]....
        /*0ac8*/ 	.word	0x0000b5f0
        /*0acc*/ 	.word	0x000000ff
        /*0ad0*/ 	.word	0x00000000
        /*0ad4*/ 	.short	0x0101
        /*0ad6*/ 	.byte	0x04
	.zero		1


	//   ....[42]....
        /*0ad8*/ 	.word	0x0000df50
        /*0adc*/ 	.word	0x00000002
        /*0ae0*/ 	.word	0x0002d840
        /*0ae4*/ 	.short	0x010a
        /*0ae6*/ 	.byte	0x3f
	.zero		1


	//   ....[43]....
        /*0ae8*/ 	.word	0x0000e500
        /*0aec*/ 	.word	0x00000002
        /*0af0*/ 	.word	0x0002d830
        /*0af4*/ 	.short	0x0107
        /*0af6*/ 	.byte	0x3f
	.zero		1


	//   ....[44]....
        /*0af8*/ 	.word	0x0000e5e0
        /*0afc*/ 	.word	0x00000002
        /*0b00*/ 	.word	0x0002d830
        /*0b04*/ 	.short	0x0101
        /*0b06*/ 	.byte	0x3f
	.zero		1


	//   ....[45]....
        /*0b08*/ 	.word	0x0000f1f0
        /*0b0c*/ 	.word	0x00000017
        /*0b10*/ 	.word	0x0002d800
        /*0b14*/ 	.short	0x0107
        /*0b16*/ 	.byte	0x3f
	.zero		1


	//   ....[46]....
        /*0b18*/ 	.word	0x0000f2e0
        /*0b1c*/ 	.word	0x00000017
        /*0b20*/ 	.word	0x0002d800
        /*0b24*/ 	.short	0x0101
        /*0b26*/ 	.byte	0x3f
	.zero		1


	//   ....[47]....
        /*0b28*/ 	.word	0x0000f300
        /*0b2c*/ 	.word	0x00000017
        /*0b30*/ 	.word	0x0002d820
        /*0b34*/ 	.short	0x010a
        /*0b36*/ 	.byte	0x3f
	.zero		1


	//   ....[48]....
        /*0b38*/ 	.word	0x0000f710
        /*0b3c*/ 	.word	0x00000005
        /*0b40*/ 	.word	0x0002d840
        /*0b44*/ 	.short	0x010a
        /*0b46*/ 	.byte	0x3f
	.zero		1


	//   ....[49]....
        /*0b48*/ 	.word	0x0000fba0
        /*0b4c*/ 	.word	0x00000005
        /*0b50*/ 	.word	0x0002d830
        /*0b54*/ 	.short	0x0107
        /*0b56*/ 	.byte	0x3f
	.zero		1


	//   ....[50]....
        /*0b58*/ 	.word	0x0000fc60
        /*0b5c*/ 	.word	0x00000005
        /*0b60*/ 	.word	0x0002d830
        /*0b64*/ 	.short	0x0101
        /*0b66*/ 	.byte	0x3f
	.zero		1


	//   ....[51]....
        /*0b68*/ 	.word	0x0000fcc0
        /*0b6c*/ 	.word	0x00000005
        /*0b70*/ 	.word	0x0002d860
        /*0b74*/ 	.short	0x010a
        /*0b76*/ 	.byte	0x3f
	.zero		1


	//   ....[52]....
        /*0b78*/ 	.word	0x000101e0
        /*0b7c*/ 	.word	0x00000005
        /*0b80*/ 	.word	0x0002d850
        /*0b84*/ 	.short	0x0107
        /*0b86*/ 	.byte	0x3f
	.zero		1


	//   ....[53]....
        /*0b88*/ 	.word	0x000102e0
        /*0b8c*/ 	.word	0x00000005
        /*0b90*/ 	.word	0x0002d850
        /*0b94*/ 	.short	0x0101
        /*0b96*/ 	.byte	0x3f
	.zero		1


	//   ....[54]....
        /*0b98*/ 	.word	0x000104e0
        /*0b9c*/ 	.word	0x00000000
        /*0ba0*/ 	.word	0x0002d860
        /*0ba4*/ 	.short	0x010a
        /*0ba6*/ 	.byte	0x3f
	.zero		1


	//   ....[55]....
        /*0ba8*/ 	.word	0x00010960
        /*0bac*/ 	.word	0x00000000
        /*0bb0*/ 	.word	0x0002d850
        /*0bb4*/ 	.short	0x0107
        /*0bb6*/ 	.byte	0x3f
	.zero		1


	//   ....[56]....
        /*0bb8*/ 	.word	0x00010a30
        /*0bbc*/ 	.word	0x00000000
        /*0bc0*/ 	.word	0x0002d850
        /*0bc4*/ 	.short	0x0101
        /*0bc6*/ 	.byte	0x3f
	.zero		1


	//   ....[57]....
        /*0bc8*/ 	.word	0x00011750
        /*0bcc*/ 	.word	0x00000005
        /*0bd0*/ 	.word	0x0002d820
        /*0bd4*/ 	.short	0x010a
        /*0bd6*/ 	.byte	0x3f
	.zero		1


	//   ....[58]....
        /*0bd8*/ 	.word	0x000118d0
        /*0bdc*/ 	.word	0x00000003
        /*0be0*/ 	.word	0x0002d840
        /*0be4*/ 	.short	0x010a
        /*0be6*/ 	.byte	0x3f
	.zero		1


	//   ....[59]....
        /*0be8*/ 	.word	0x00011970
        /*0bec*/ 	.word	0x00000005
        /*0bf0*/ 	.word	0x0002d840
        /*0bf4*/ 	.short	0x010a
        /*0bf6*/ 	.byte	0x3f
	.zero		1


	//   ....[60]....
        /*0bf8*/ 	.word	0x000119b0
        /*0bfc*/ 	.word	0x00000003
        /*0c00*/ 	.word	0x0002d860
        /*0c04*/ 	.short	0x010a
        /*0c06*/ 	.byte	0x3f
	.zero		1


	//   ....[61]....
        /*0c08*/ 	.word	0x000119f0
        /*0c0c*/ 	.word	0x00000005
        /*0c10*/ 	.word	0x0002d860
        /*0c14*/ 	.short	0x010a
        /*0c16*/ 	.byte	0x3f
	.zero		1


	//   ....[62]....
        /*0c18*/ 	.word	0x00011a60
        /*0c1c*/ 	.word	0x00000003
        /*0c20*/ 	.word	0x0002d800
        /*0c24*/ 	.short	0x010a
        /*0c26*/ 	.byte	0x3f
	.zero		1


	//   ....[63]....
        /*0c28*/ 	.word	0x00011ab0
        /*0c2c*/ 	.word	0x00000000
        /*0c30*/ 	.word	0x0002d830
        /*0c34*/ 	.short	0x010a
        /*0c36*/ 	.byte	0x3f
	.zero		1


	//   ....[64]....
        /*0c38*/ 	.word	0x00011b10
        /*0c3c*/ 	.word	0x0000000a
        /*0c40*/ 	.word	0x0002d830
        /*0c44*/ 	.short	0x010a
        /*0c46*/ 	.byte	0x3f
	.zero		1


	//   ....[65]....
        /*0c48*/ 	.word	0x00011b70
        /*0c4c*/ 	.word	0x00000009
        /*0c50*/ 	.word	0x0002d850
        /*0c54*/ 	.short	0x010a
        /*0c56*/ 	.byte	0x3f
	.zero		1


	//   ....[66]....
        /*0c58*/ 	.word	0x00011bd0
        /*0c5c*/ 	.word	0x00000009
        /*0c60*/ 	.word	0x0002d830
        /*0c64*/ 	.short	0x010a
        /*0c66*/ 	.byte	0x3f
	.zero		1


	//   ....[67]....
        /*0c68*/ 	.word	0x00011c30
        /*0c6c*/ 	.word	0x00000008
        /*0c70*/ 	.word	0x0002d850
        /*0c74*/ 	.short	0x010a
        /*0c76*/ 	.byte	0x3f
	.zero		1


	//   ....[68]....
        /*0c78*/ 	.word	0x00011c90
        /*0c7c*/ 	.word	0x00000005
        /*0c80*/ 	.word	0x0002d850
        /*0c84*/ 	.short	0x010a
        /*0c86*/ 	.byte	0x3f
	.zero		1


	//   ....[69]....
        /*0c88*/ 	.word	0x00011db0
        /*0c8c*/ 	.word	0x00000002
        /*0c90*/ 	.word	0x0002d840
        /*0c94*/ 	.short	0x010a
        /*0c96*/ 	.byte	0x3f
	.zero		1


	//   ....[70]....
        /*0c98*/ 	.word	0x00012bf0
        /*0c9c*/ 	.word	0x00000017
        /*0ca0*/ 	.word	0x0002d820
        /*0ca4*/ 	.short	0x010a
        /*0ca6*/ 	.byte	0x3f
	.zero		1


	//   ....[71]....
        /*0ca8*/ 	.word	0x00012c40
        /*0cac*/ 	.word	0x00000005
        /*0cb0*/ 	.word	0x0002d840
        /*0cb4*/ 	.short	0x010a
        /*0cb6*/ 	.byte	0x3f
	.zero		1


	//   ....[72]....
        /*0cb8*/ 	.word	0x000131e0
        /*0cbc*/ 	.word	0x00000005
        /*0cc0*/ 	.word	0x0002d860
        /*0cc4*/ 	.short	0x010a
        /*0cc6*/ 	.byte	0x3f
	.zero		1


	//   ....[73]....
        /*0cc8*/ 	.word	0x000137c0
        /*0ccc*/ 	.word	0x00000000
        /*0cd0*/ 	.word	0x0002d860
        /*0cd4*/ 	.short	0x010a
        /*0cd6*/ 	.byte	0x3f
	.zero		1


	//   ....[74]....
        /*0cd8*/ 	.word	0x00014710
        /*0cdc*/ 	.word	0x00000005
        /*0ce0*/ 	.word	0x0002d820
        /*0ce4*/ 	.short	0x010a
        /*0ce6*/ 	.byte	0x3f
	.zero		1


	//   ....[75]....
        /*0ce8*/ 	.word	0x000148b0
        /*0cec*/ 	.word	0x00000003
        /*0cf0*/ 	.word	0x0002d840
        /*0cf4*/ 	.short	0x010a
        /*0cf6*/ 	.byte	0x3f
	.zero		1


	//   ....[76]....
        /*0cf8*/ 	.word	0x00014900
        /*0cfc*/ 	.word	0x00000005
        /*0d00*/ 	.word	0x0002d840
        /*0d04*/ 	.short	0x010a
        /*0d06*/ 	.byte	0x3f
	.zero		1


	//   ....[77]....
        /*0d08*/ 	.word	0x00014950
        /*0d0c*/ 	.word	0x00000003
        /*0d10*/ 	.word	0x0002d860
        /*0d14*/ 	.short	0x010a
        /*0d16*/ 	.byte	0x3f
	.zero		1


	//----- nvinfo : EIATTR_NUM_MBARRIERS
	.align		4
.L_1319:
        /*0d18*/ 	.byte	0x03, 0x38
        /*0d1a*/ 	.short	0x0016


	//----- nvinfo : EIATTR_EXIT_INSTR_OFFSETS
	.align		4
        /*0d1c*/ 	.byte	0x04, 0x1c
        /*0d1e*/ 	.short	(.L_1321 - .L_1320)


	//   ....[0]....
.L_1320:
        /*0d20*/ 	.word	0x000009a0


	//   ....[1]....
        /*0d24*/ 	.word	0x0000c180


	//   ....[2]....
        /*0d28*/ 	.word	0x00011a40


	//----- nvinfo : EIATTR_MAX_THREADS
	.align		4
.L_1321:
        /*0d2c*/ 	.byte	0x04, 0x05
        /*0d2e*/ 	.short	(.L_1323 - .L_1322)
.L_1322:
        /*0d30*/ 	.word	0x00000200
        /*0d34*/ 	.word	0x00000001
        /*0d38*/ 	.word	0x00000001


	//----- nvinfo : EIATTR_CRS_STACK_SIZE
	.align		4
.L_1323:
        /*0d3c*/ 	.byte	0x04, 0x1e
        /*0d3e*/ 	.short	(.L_1325 - .L_1324)
.L_1324:
        /*0d40*/ 	.word	0x00000000


	//----- nvinfo : EIATTR_CBANK_PARAM_SIZE
	.align		4
.L_1325:
        /*0d44*/ 	.byte	0x03, 0x19
        /*0d46*/ 	.short	0x0af0


	//----- nvinfo : EIATTR_PARAM_CBANK
	.align		4
        /*0d48*/ 	.byte	0x04, 0x0a
        /*0d4a*/ 	.short	(.L_1327 - .L_1326)
	.align		4
.L_1326:
        /*0d4c*/ 	.word	index@(.nv.constant0._ZN7cutlass13device_kernelIN5flash11enable_sm90INS1_16FlashAttnFwdSm90INS1_25CollectiveMainloopFwdSm90ILi2EN4cute5tupleIJNS5_1CILi1EEES8_S8_EEENS6_IJNS7_ILi192EEENS7_ILi128EEENS7_ILi96EEEEEELi96ENS_6half_tEfNS_4arch4Sm90ELb1ELb0ELb1ELb1ELb1ELb0ELb0ELb0ELb1ELb1ELb0ELb0EEENS1_21CollectiveEpilogueFwdINS6_IJSA_SC_SB_EEES9_SE_SG_Li384ELb1ELb1ELb0ELb0EEENS1_36VarlenDynamicPersistentTileSchedulerILi192ELi128ELi384ELi128ELb0ELb1ELb1ELb1ELb1ELb1EEEEEEEEEvNT_6ParamsE)
        /*0d50*/ 	.short	0x0210
        /*0d52*/ 	.short	0x0af0


	//----- nvinfo : EIATTR_SW_WAR
	.align		4
.L_1327:
        /*0d54*/ 	.byte	0x04, 0x36
        /*0d56*/ 	.short	(.L_1329 - .L_1328)
.L_1328:
        /*0d58*/ 	.word	0x00000008
.L_1329:


//--------------------- .nv.info._ZN7cutlass13device_kernelIN5flash11enable_sm90INS1_16FlashAttnFwdSm90INS1_25CollectiveMainloopFwdSm90ILi2EN4cute5tupleIJNS5_1CILi1EEES8_S8_EEENS6_IJNS7_ILi192EEENS7_ILi128EEENS7_ILi96EEEEEELi96ENS_6half_tEfNS_4arch4Sm90ELb1ELb0ELb1ELb1ELb1ELb1ELb0ELb0ELb1ELb1ELb0ELb0EEENS1_21CollectiveEpilogueFwdINS6_IJSA_SC_SB_EEES9_SE_SG_Li384ELb1ELb1ELb0ELb0EEENS1_36VarlenDynamicPersistentTileSchedulerILi192ELi128ELi384ELi128ELb0ELb1ELb1ELb1ELb1ELb1EEEEEEEEEvNT_6ParamsE --------------------------
	.section	.nv.info._ZN7cutlass13device_kernelIN5flash11enable_sm90INS1_16FlashAttnFwdSm90INS1_25CollectiveMainloopFwdSm90ILi2EN4cute5tupleIJNS5_1CILi1EEES8_S8_EEENS6_IJNS7_ILi192EEENS7_ILi128EEENS7_ILi96EEEEEELi96ENS_6half_tEfNS_4arch4Sm90ELb1ELb0ELb1ELb1ELb1ELb1ELb0ELb0ELb1ELb1ELb0ELb0EEENS1_21CollectiveEpilogueFwdINS6_IJSA_SC_SB_EEES9_SE_SG_Li384ELb1ELb1ELb0ELb0EEENS1_36VarlenDynamicPersistentTileSchedulerILi192ELi128ELi384ELi128ELb0ELb1ELb1ELb1ELb1ELb1EEEEEEEEEvNT_6ParamsE,"",@"SHT_CUDA_INFO"
	.sectionflags	@""
	.align	4


	//----- nvinfo : EIATTR_CUDA_API_VERSION
	.align		4
        /*0000*/ 	.byte	0x04, 0x37
        /*0002*/ 	.short	(.L_1331 - .L_1330)
.L_1330:
        /*0004*/ 	.word	0x00000082


	//----- nvinfo : EIATTR_KPARAM_INFO
	.align		4
.L_1331:
        /*0008*/ 	.byte	0x04, 0x17
        /*000a*/ 	.short	(.L_1333 - .L_1332)
.L_1332:
        /*000c*/ 	.word	0x00000000
        /*0010*/ 	.short	0x0000
        /*0012*/ 	.short	0x0070
        /*0014*/ 	.byte	0x00, 0xf0, 0x01, 0x2a


	//----- nvinfo : EIATTR_SPARSE_MMA_MASK
	.align		4
.L_1333:
        /*0018*/ 	.byte	0x03, 0x50
        /*001a*/ 	.short	0x0000


	//----- nvinfo : EIATTR_MAXREG_COUNT
	.align		4
        /*001c*/ 	.byte	0x03, 0x1b
        /*001e*/ 	.short	0x0080


	//----- nvinfo : EIATTR_NUM_BARRIERS
	.align		4
        /*0020*/ 	.byte	0x02, 0x4c
        /*0022*/ 	.byte	0x10
	.zero		1


	//----- nvinfo : EIATTR_EXTERNS
	.align		4
        /*0024*/ 	.byte	0x04, 0x0f
        /*0026*/ 	.short	(.L_1335 - .L_1334)


	//   ....[0]....
	.align		4
.L_1334:
        /*0028*/ 	.word	index@(__assertfail)


	//----- nvinfo : EIATTR_ANNOTATIONS
	.align		4
.L_1335:
        /*002c*/ 	.byte	0x04, 0x55
        /*002e*/ 	.short	(.L_1337 - .L_1336)


	//   ....[0]....
.L_1336:
        /* <DEDUP_REMOVED lines=119> */


	//----- nvinfo : EIATTR_MERCURY_ISA_VERSION
	.align		4
.L_1337:
        /*0790*/ 	.byte	0x03, 0x5f
        /*0792*/ 	.short	0x0101


	//----- nvinfo : EIATTR_UNUSED_LOAD_BYTE_OFFSET
	.align		4
        /*0794*/ 	.byte	0x04, 0x44
        /*0796*/ 	.short	(.L_1339 - .L_1338)


	//   ....[0]....
.L_1338:
        /*0798*/ 	.word	0x00000a80
        /*079c*/ 	.word	0x0000fff0


	//   ....[1]....
        /*07a0*/ 	.word	0x000152f0
        /*07a4*/ 	.word	0x0000fff0


	//----- nvinfo : EIATTR_INT_WARP_WIDE_INSTR_OFFSETS
	.align		4
.L_1339:
        /*07a8*/ 	.byte	0x04, 0x31
        /*07aa*/ 	.short	(.L_1341 - .L_1340)


	//   ....[0]....
.L_1340:
        /*07ac*/ 	.word	0x00000130


	//   ....[1]....
        /*07b0*/ 	.word	0x00000170


	//   ....[2]....
        /*07b4*/ 	.word	0x000001e0


	//   ....[3]....
        /*07b8*/ 	.word	0x00019ac0


	//   ....[4]....
        /*07bc*/ 	.word	0x00019b50


	//   ....[5]....
        /*07c0*/ 	.word	0x0001c8a0


	//   ....[6]....
        /*07c4*/ 	.word	0x0001c930


	//----- nvinfo : EIATTR_COOP_GROUP_MASK_REGIDS
	.align		4
.L_1341:
        /*07c8*/ 	.byte	0x04, 0x29
        /*07ca*/ 	.short	(.L_1343 - .L_1342)


	//   ....[0]....
.L_1342:
        /*07cc*/ 	.word	0xffffffff


	//   ....[1]....
        /*07d0*/ 	.word	0xffffffff


	//   ....[2]....
        /*07d4*/ 	.word	0xffffffff


	//   ....[3]....
        /*07d8*/ 	.word	0xffffffff


	//   ....[4]....
        /*07dc*/ 	.word	0xffffffff


	//   ....[5]....
        /*07e0*/ 	.word	0xffffffff


	//   ....[6]....
        /*07e4*/ 	.word	0xffffffff


	//   ....[7]....
        /*07e8*/ 	.word	0xffffffff


	//   ....[8]....
        /*07ec*/ 	.word	0xffffffff


	//   ....[9]....
        /*07f0*/ 	.word	0xffffffff


	//   ....[10]....
        /*07f4*/ 	.word	0xffffffff


	//   ....[11]....
        /*07f8*/ 	.word	0xffffffff


	//   ....[12]....
        /*07fc*/ 	.word	0xffffffff


	//   ....[13]....
        /*0800*/ 	.word	0xffffffff


	//   ....[14]....
        /*0804*/ 	.word	0xffffffff


	//   ....[15]....
        /*0808*/ 	.word	0xffffffff


	//   ....[16]....
        /*080c*/ 	.word	0xffffffff


	//   ....[17]....
        /*0810*/ 	.word	0xffffffff


	//   ....[18]....
        /*0814*/ 	.word	0xffffffff


	//   ....[19]....
        /*0818*/ 	.word	0xffffffff


	//   ....[20]....
        /*081c*/ 	.word	0xffffffff


	//   ....[21]....
        /*0820*/ 	.word	0xffffffff


	//   ....[22]....
        /*0824*/ 	.word	0xffffffff


	//   ....[23]....
        /*0828*/ 	.word	0xffffffff


	//   ....[24]....
        /*082c*/ 	.word	0xffffffff


	//   ....[25]....
        /*0830*/ 	.word	0xffffffff


	//   ....[26]....
        /*0834*/ 	.word	0xffffffff


	//   ....[27]....
        /*0838*/ 	.word	0xffffffff


	//   ....[28]....
        /*083c*/ 	.word	0xffffffff


	//   ....[29]....
        /*0840*/ 	.word	0xffffffff


	//   ....[30]....
        /*0844*/ 	.word	0xffffffff


	//   ....[31]....
        /*0848*/ 	.word	0xffffffff


	//   ....[32]....
        /*084c*/ 	.word	0xffffffff


	//   ....[33]....
        /*0850*/ 	.word	0xffffffff


	//   ....[34]....
        /*0854*/ 	.word	0xffffffff


	//   ....[35]....
        /*0858*/ 	.word	0xffffffff


	//   ....[36]....
        /*085c*/ 	.word	0xffffffff


	//   ....[37]....
        /*0860*/ 	.word	0xffffffff


	//   ....[38]....
        /*0864*/ 	.word	0xffffffff


	//   ....[39]....
        /*0868*/ 	.word	0xffffffff


	//   ....[40]....
        /*086c*/ 	.word	0xffffffff


	//   ....[41]....
        /*0870*/ 	.word	0xffffffff


	//   ....[42]....
        /*0874*/ 	.word	0xffffffff


	//   ....[43]....
        /*0878*/ 	.word	0xffffffff


	//   ....[44]....
        /*087c*/ 	.word	0xffffffff


	//   ....[45]....
        /*0880*/ 	.word	0xffffffff


	//   ....[46]....
        /*0884*/ 	.word	0xffffffff


	//   ....[47]....
        /*0888*/ 	.word	0xffffffff


	//   ....[48]....
        /*088c*/ 	.word	0xffffffff


	//   ....[49]....
        /*0890*/ 	.word	0xffffffff


	//   ....[50]....
        /*0894*/ 	.word	0xffffffff


	//   ....[51]....
        /*0898*/ 	.word	0xffffffff


	//   ....[52]....
        /*089c*/ 	.word	0xffffffff


	//   ....[53]....
        /*08a0*/ 	.word	0xffffffff


	//   ....[54]....
        /*08a4*/ 	.word	0xffffffff


	//   ....[55]....
        /*08a8*/ 	.word	0xffffffff


	//   ....[56]....
        /*08ac*/ 	.word	0xffffffff


	//   ....[57]....
        /*08b0*/ 	.word	0xffffffff


	//   ....[58]....
        /*08b4*/ 	.word	0xffffffff


	//   ....[59]....
        /*08b8*/ 	.word	0xffffffff


	//   ....[60]....
        /*08bc*/ 	.word	0xffffffff


	//   ....[61]....
        /*08c0*/ 	.word	0xffffffff


	//   ....[62]....
        /*08c4*/ 	.word	0xffffffff


	//   ....[63]....
        /*08c8*/ 	.word	0xffffffff


	//   ....[64]....
        /*08cc*/ 	.word	0xffffffff


	//   ....[65]....
        /*08d0*/ 	.word	0xffffffff


	//   ....[66]....
        /*08d4*/ 	.word	0xffffffff


	//   ....[67]....
        /*08d8*/ 	.word	0xffffffff


	//   ....[68]....
        /*08dc*/ 	.word	0xffffffff


	//   ....[69]....
        /*08e0*/ 	.word	0xffffffff


	//   ....[70]....
        /*08e4*/ 	.word	0xffffffff


	//   ....[71]....
        /*08e8*/ 	.word	0xffffffff


	//   ....[72]....
        /*08ec*/ 	.word	0xffffffff


	//   ....[73]....
        /*08f0*/ 	.word	0xffffffff


	//   ....[74]....
        /*08f4*/ 	.word	0xffffffff


	//   ....[75]....
        /*08f8*/ 	.word	0xffffffff


	//   ....[76]....
        /*08fc*/ 	.word	0xffffffff


	//   ....[77]....
        /*0900*/ 	.word	0xffffffff


	//   ....[78]....
        /*0904*/ 	.word	0xffffffff


	//   ....[79]....
        /*0908*/ 	.word	0xffffffff


	//   ....[80]....
        /*090c*/ 	.word	0xffffffff


	//   ....[81]....
        /*0910*/ 	.word	0xffffffff


	//   ....[82]....
        /*0914*/ 	.word	0xffffffff


	//   ....[83]....
        /*0918*/ 	.word	0xffffffff


	//   ....[84]....
        /*091c*/ 	.word	0xffffffff


	//   ....[85]....
        /*0920*/ 	.word	0xffffffff


	//   ....[86]....
        /*0924*/ 	.word	0xffffffff


	//   ....[87]....
        /*0928*/ 	.word	0xffffffff


	//   ....[88]....
        /*092c*/ 	.word	0xffffffff


	//   ....[89]....
        /*0930*/ 	.word	0xffffffff


	//   ....[90]....
        /*0934*/ 	.word	0xffffffff


	//   ....[91]....
        /*0938*/ 	.word	0xffffffff


	//   ....[92]....
        /*093c*/ 	.word	0xffffffff


	//   ....[93]....
        /*0940*/ 	.word	0xffffffff


	//   ....[94]....
        /*0944*/ 	.word	0xffffffff


	//   ....[95]....
        /*0948*/ 	.word	0xffffffff


	//   ....[96]....
        /*094c*/ 	.word	0xffffffff


	//   ....[97]....
        /*0950*/ 	.word	0xffffffff


	//   ....[98]....
        /*0954*/ 	.word	0xffffffff


	//   ....[99]....
        /*0958*/ 	.word	0xffffffff


	//   ....[100]....
        /*095c*/ 	.word	0xffffffff


	//   ....[101]....
        /*0960*/ 	.word	0xffffffff


	//   ....[102]....
        /*0964*/ 	.word	0xffffffff


	//   ....[103]....
        /*0968*/ 	.word	0xffffffff


	//   ....[104]....
        /*096c*/ 	.word	0xffffffff


	//   ....[105]....
        /*0970*/ 	.word	0xffffffff


	//   ....[106]....
        /*0974*/ 	.word	0xffffffff


	//   ....[107]....
        /*0978*/ 	.word	0xffffffff


	//   ....[108]....
        /*097c*/ 	.word	0xffffffff


	//   ....[109]....
        /*0980*/ 	.word	0xffffffff


	//   ....[110]....
        /*0984*/ 	.word	0xffffffff


	//   ....[111]....
        /*0988*/ 	.word	0xffffffff


	//   ....[112]....
        /*098c*/ 	.word	0xffffffff


	//   ....[113]....
        /*0990*/ 	.word	0xffffffff


	//   ....[114]....
        /*0994*/ 	.word	0xffffffff


	//   ....[115]....
        /*0998*/ 	.word	0xffffffff


	//   ....[116]....
        /*099c*/ 	.word	0xffffffff


	//   ....[117]....
        /*09a0*/ 	.word	0xffffffff


	//   ....[118]....
        /*09a4*/ 	.word	0xffffffff


	//   ....[119]....
        /*09a8*/ 	.word	0xffffffff


	//   ....[120]....
        /*09ac*/ 	.word	0xffffffff


	//   ....[121]....
        /*09b0*/ 	.word	0xffffffff


	//   ....[122]....
        /*09b4*/ 	.word	0xffffffff


	//   ....[123]....
        /*09b8*/ 	.word	0xffffffff


	//   ....[124]....
        /*09bc*/ 	.word	0xffffffff


	//   ....[125]....
        /*09c0*/ 	.word	0xffffffff


	//   ....[126]....
        /*09c4*/ 	.word	0xffffffff


	//   ....[127]....
        /*09c8*/ 	.word	0xffffffff


	//   ....[128]....
        /*09cc*/ 	.word	0xffffffff


	//   ....[129]....
        /*09d0*/ 	.word	0xffffffff


	//   ....[130]....
        /*09d4*/ 	.word	0xffffffff


	//   ....[131]....
        /*09d8*/ 	.word	0xffffffff


	//   ....[132]....
        /*09dc*/ 	.word	0xffffffff


	//   ....[133]....
        /*09e0*/ 	.word	0xffffffff


	//   ....[134]....
        /*09e4*/ 	.word	0xffffffff


	//   ....[135]....
        /*09e8*/ 	.word	0xffffffff


	//   ....[136]....
        /*09ec*/ 	.word	0xffffffff


	//   ....[137]....
        /*09f0*/ 	.word	0xffffffff


	//   ....[138]....
        /*09f4*/ 	.word	0x0500000f


	//   ....[139]....
        /*09f8*/ 	.word	0x0500000f


	//   ....[140]....
        /*09fc*/ 	.word	0x0500000f


	//   ....[141]....
        /*0a00*/ 	.word	0x0500000f


	//   ....[142]....
        /*0a04*/ 	.word	0x0500000f


	//   ....[143]....
        /*0a08*/ 	.word	0x0500000f


	//   ....[144]....
        /*0a0c*/ 	.word	0x0500000f


	//   ....[145]....
        /*0a10*/ 	.word	0x0500000f


	//   ....[146]....
        /*0a14*/ 	.word	0x0500000f


	//   ....[147]....
        /*0a18*/ 	.word	0x0500000f


	//   ....[148]....
        /*0a1c*/ 	.word	0x0500000f


	//   ....[149]....
        /*0a20*/ 	.word	0x0500000f


	//   ....[150]....
        /*0a24*/ 	.word	0x0500000f


	//   ....[151]....
        /*0a28*/ 	.word	0x0500000f


	//   ....[152]....
        /*0a2c*/ 	.word	0x0500000f


	//   ....[153]....
        /*0a30*/ 	.word	0x0500000f


	//   ....[154]....
        /*0a34*/ 	.word	0x0500000f


	//   ....[155]....
        /*0a38*/ 	.word	0x0500000f


	//   ....[156]....
        /*0a3c*/ 	.word	0x0500000f


	//   ....[157]....
        /*0a40*/ 	.word	0x0500000f


	//   ....[158]....
        /*0a44*/ 	.word	0x0500000f


	//   ....[159]....
        /*0a48*/ 	.word	0x0500000f


	//   ....[160]....
        /*0a4c*/ 	.word	0x0500000f


	//   ....[161]....
        /*0a50*/ 	.word	0x0500000f


	//   ....[162]....
        /*0a54*/ 	.word	0x0500000f


	//   ....[163]....
        /*0a58*/ 	.word	0x0500000f


	//   ....[164]....
        /*0a5c*/ 	.word	0x0500000f


	//   ....[165]....
        /*0a60*/ 	.word	0x0500000f


	//   ....[166]....
        /*0a64*/ 	.word	0x0500000f


	//   ....[167]....
        /*0a68*/ 	.word	0x0500000f


	//   ....[168]....
        /*0a6c*/ 	.word	0x0500000f


	//   ....[169]....
        /*0a70*/ 	.word	0x0500000f


	//   ....[170]....
        /*0a74*/ 	.word	0x0500000f


	//   ....[171]....
        /*0a78*/ 	.word	0x0500000f


	//   ....[172]....
        /*0a7c*/ 	.word	0x0500000f


	//   ....[173]....
        /*0a80*/ 	.word	0x0500000f


	//   ....[174]....
        /*0a84*/ 	.word	0x0500000f


	//   ....[175]....
        /*0a88*/ 	.word	0x0500000f


	//   ....[176]....
        /*0a8c*/ 	.word	0x0500000f


	//   ....[177]....
        /*0a90*/ 	.word	0x0500000f


	//   ....[178]....
        /*0a94*/ 	.word	0x0500000f


	//   ....[179]....
        /*0a98*/ 	.word	0x0500000f


	//   ....[180]....
        /*0a9c*/ 	.word	0x0500000f


	//   ....[181]....
        /*0aa0*/ 	.word	0x0500000f


	//   ....[182]....
        /*0aa4*/ 	.word	0x0500000f


	//   ....[183]....
        /*0aa8*/ 	.word	0x0500000f


	//   ....[184]....
        /*0aac*/ 	.word	0x0500000f


	//   ....[185]....
        /*0ab0*/ 	.word	0x0500000f


	//   ....[186]....
        /*0ab4*/ 	.word	0x0500000f


	//   ....[187]....
        /*0ab8*/ 	.word	0x0500000f


	//   ....[188]....
        /*0abc*/ 	.word	0x0500000f


	//   ....[189]....
        /*0ac0*/ 	.word	0x0500000f


	//   ....[190]....
        /*0ac4*/ 	.word	0x0500000f


	//   ....[191]....
        /*0ac8*/ 	.word	0x0500000f


	//   ....[192]....
        /*0acc*/ 	.word	0x0500000f


	//   ....[193]....
        /*0ad0*/ 	.word	0x0500000f


	//   ....[194]....
        /*0ad4*/ 	.word	0x0500000f


	//   ....[195]....
        /*0ad8*/ 	.word	0x0500000f


	//   ....[196]....
        /*0adc*/ 	.word	0x0500000f


	//   ....[197]....
        /*0ae0*/ 	.word	0x0500000f


	//   ....[198]....
        /*0ae4*/ 	.word	0x0500000f


	//   ....[199]....
        /*0ae8*/ 	.word	0x0500000f


	//   ....[200]....
        /*0aec*/ 	.word	0x0500000f


	//   ....[201]....
        /*0af0*/ 	.word	0x0500000f


	//   ....[202]....
        /*0af4*/ 	.word	0x0500000f


	//   ....[203]....
        /*0af8*/ 	.word	0x0500000f


	//   ....[204]....
        /*0afc*/ 	.word	0x0500000f


	//   ....[205]....
        /*0b00*/ 	.word	0x0500000f


	//   ....[206]....
        /*0b04*/ 	.word	0x0500000f


	//   ....[207]....
        /*0b08*/ 	.word	0x0500000f


	//   ....[208]....
        /*0b0c*/ 	.word	0x0500000f


	//   ....[209]....
        /*0b10*/ 	.word	0x0500000f


	//   ....[210]....
        /*0b14*/ 	.word	0x0500000f


	//   ....[211]....
        /*0b18*/ 	.word	0x0500000f


	//   ....[212]....
        /*0b1c*/ 	.word	0x0500000f


	//   ....[213]....
        /*0b20*/ 	.word	0x0500000f


	//   ....[214]....
        /*0b24*/ 	.word	0x0500000f


	//   ....[215]....
        /*0b28*/ 	.word	0x0500000f


	//   ....[216]....
        /*0b2c*/ 	.word	0x0500000f


	//   ....[217]....
        /*0b30*/ 	.word	0x0500000f


	//   ....[218]....
        /*0b34*/ 	.word	0x0500000f


	//   ....[219]....
        /*0b38*/ 	.word	0x0500000f


	//   ....[220]....
        /*0b3c*/ 	.word	0x0500000f


	//----- nvinfo : EIATTR_COOP_GROUP_INSTR_OFFSETS
	.align		4
.L_1343:
        /*0b40*/ 	.byte	0x04, 0x28
        /*0b42*/ 	.short	(.L_1345 - .L_1344)


	//   ....[0]....
.L_1344:
        /*0b44*/ 	.word	0x00000070


	//   ....[1]....
        /*0b48*/ 	.word	0x00000140


	//   ....[2]....
        /*0b4c*/ 	.word	0x00000190


	//   ....[3]....
        /*0b50*/ 	.word	0x000003c0


	//   ....[4]....
        /*0b54*/ 	.word	0x00000520


	//   ....[5]....
        /*0b58*/ 	.word	0x00000640


	//   ....[6]....
        /*0b5c*/ 	.word	0x000007a0


	//   ....[7]....
        /*0b60*/ 	.word	0x000032b0


	//   ....[8]....
        /*0b64*/ 	.word	0x000032c0


	//   ....[9]....
        /*0b68*/ 	.word	0x00004e90


	//   ....[10]....
        /*0b6c*/ 	.word	0x00004ea0


	//   ....[11]....
        /*0b70*/ 	.word	0x000068b0


	//   ....[12]....
        /*0b74*/ 	.word	0x000068c0


	//   ....[13]....
        /*0b78*/ 	.word	0x00006df0


	//   ....[14]....
        /*0b7c*/ 	.word	0x00006e10


	//   ....[15]....
        /*0b80*/ 	.word	0x00007570


	//   ....[16]....
        /*0b84*/ 	.word	0x00007cb0


	//   ....[17]....
        /*0b88*/ 	.word	0x00007cc0


	//   ....[18]....
        /*0b8c*/ 	.word	0x00007cd0


	//   ....[19]....
        /*0b90*/ 	.word	0x00007ce0


	//   ....[20]....
        /*0b94*/ 	.word	0x00009a00


	//   ....[21]....
        /*0b98*/ 	.word	0x00009a10


	//   ....[22]....
        /*0b9c*/ 	.word	0x00009a20


	//   ....[23]....
        /*0ba0*/ 	.word	0x00009a30


	//   ....[24]....
        /*0ba4*/ 	.word	0x0000bfc0


	//   ....[25]....
        /*0ba8*/ 	.word	0x0000c850


	//   ....[26]....
        /*0bac*/ 	.word	0x0000c870


	//   ....[27]....
        /*0bb0*/ 	.word	0x0000c890


	//   ....[28]....
        /*0bb4*/ 	.word	0x0000d250


	//   ....[29]....
        /*0bb8*/ 	.word	0x0000d270


	//   ....[30]....
        /*0bbc*/ 	.word	0x0000e2d0


	//   ....[31]....
        /*0bc0*/ 	.word	0x0000f3b0


	//   ....[32]....
        /*0bc4*/ 	.word	0x0000f430


	//   ....[33]....
        /*0bc8*/ 	.word	0x0000fcb0


	//   ....[34]....
        /*0bcc*/ 	.word	0x0000fd30


	//   ....[35]....
        /*0bd0*/ 	.word	0x00010720


	//   ....[36]....
        /*0bd4*/ 	.word	0x00010740


	//   ....[37]....
        /*0bd8*/ 	.word	0x00011930


	//   ....[38]....
        /*0bdc*/ 	.word	0x00012e60


	//   ....[39]....
        /*0be0*/ 	.word	0x00012ec0


	//   ....[40]....
        /*0be4*/ 	.word	0x00013290


	//   ....[41]....
        /*0be8*/ 	.word	0x000132b0


	//   ....[42]....
        /*0bec*/ 	.word	0x00014630


	//   ....[43]....
        /*0bf0*/ 	.word	0x00014860


	//   ....[44]....
        /*0bf4*/ 	.word	0x00014ce0


	//   ....[45]....
        /*0bf8*/ 	.word	0x00014d20


	//   ....[46]....
        /*0bfc*/ 	.word	0x00014d30


	//   ....[47]....
        /*0c00*/ 	.word	0x00015d50


	//   ....[48]....
        /*0c04*/ 	.word	0x00015d80


	//   ....[49]....
        /*0c08*/ 	.word	0x00015dc0


	//   ....[50]....
        /*0c0c*/ 	.word	0x00015df0


	//   ....[51]....
        /*0c10*/ 	.word	0x000162a0


	//   ....[52]....
        /*0c14*/ 	.word	0x000162c0


	//   ....[53]....
        /*0c18*/ 	.word	0x000163e0


	//   ....[54]....
        /*0c1c*/ 	.word	0x00016400


	//   ....[55]....
        /*0c20*/ 	.word	0x00016cf0


	//   ....[56]....
        /*0c24*/ 	.word	0x00016d00


	//   ....[57]....
        /*0c28*/ 	.word	0x00016e60


	//   ....[58]....
        /*0c2c*/ 	.word	0x00016e70


	//   ....[59]....
        /*0c30*/ 	.word	0x00017010


	//   ....[60]....
        /*0c34*/ 	.word	0x00017200


	//   ....[61]....
        /*0c38*/ 	.word	0x00017230


	//   ....[62]....
        /*0c3c*/ 	.word	0x00017260


	//   ....[63]....
        /*0c40*/ 	.word	0x00017290


	//   ....[64]....
        /*0c44*/ 	.word	0x000172c0


	//   ....[65]....
        /*0c48*/ 	.word	0x000172f0


	//   ....[66]....
        /*0c4c*/ 	.word	0x00017460


	//   ....[67]....
        /*0c50*/ 	.word	0x00017490


	//   ....[68]....
        /*0c54*/ 	.word	0x000174c0


	//   ....[69]....
        /*0c58*/ 	.word	0x000174f0


	//   ....[70]....
        /*0c5c*/ 	.word	0x00017520


	//   ....[71]....
        /*0c60*/ 	.word	0x00017550


	//   ....[72]....
        /*0c64*/ 	.word	0x000175f0


	//   ....[73]....
        /*0c68*/ 	.word	0x00017650


	//   ....[74]....
        /*0c6c*/ 	.word	0x000176f0


	//   ....[75]....
        /*0c70*/ 	.word	0x00018530


	//   ....[76]....
        /*0c74*/ 	.word	0x0001a770


	//   ....[77]....
        /*0c78*/ 	.word	0x0001a780


	//   ....[78]....
        /*0c7c*/ 	.word	0x0001a840


	//   ....[79]....
        /*0c80*/ 	.word	0x0001a850


	//   ....[80]....
        /*0c84*/ 	.word	0x0001a900


	//   ....[81]....
        /*0c88*/ 	.word	0x0001a910


	//   ....[82]....
        /*0c8c*/ 	.word	0x0001a920


	//   ....[83]....
        /*0c90*/ 	.word	0x0001a930


	//   ....[84]....
        /*0c94*/ 	.word	0x0001b330


	//   ....[85]....
        /*0c98*/ 	.word	0x0001b340


	//   ....[86]....
        /*0c9c*/ 	.word	0x0001b360


	//   ....[87]....
        /*0ca0*/ 	.word	0x0001b410


	//   ....[88]....
        /*0ca4*/ 	.word	0x0001b440


	//   ....[89]....
        /*0ca8*/ 	.word	0x0001b460


	//   ....[90]....
        /*0cac*/ 	.word	0x0001b4e0


	//   ....[91]....
        /*0cb0*/ 	.word	0x0001b4f0


	//   ....[92]....
        /*0cb4*/ 	.word	0x0001b5c0


	//   ....[93]....
        /*0cb8*/ 	.word	0x0001b600


	//   ....[94]....
        /*0cbc*/ 	.word	0x0001b610


	//   ....[95]....
        /*0cc0*/ 	.word	0x0001b690


	//   ....[96]....
        /*0cc4*/ 	.word	0x0001be80


	//   ....[97]....
        /*0cc8*/ 	.word	0x0001be90


	//   ....[98]....
        /*0ccc*/ 	.word	0x0001bef0


	//   ....[99]....
        /*0cd0*/ 	.word	0x0001bf40


	//   ....[100]....
        /*0cd4*/ 	.word	0x0001bf50


	//   ....[101]....
        /*0cd8*/ 	.word	0x0001bfb0


	//   ....[102]....
        /*0cdc*/ 	.word	0x0001bfe0


	//   ....[103]....
        /*0ce0*/ 	.word	0x0001c020


	//   ....[104]....
        /*0ce4*/ 	.word	0x0001c2e0


	//   ....[105]....
        /*0ce8*/ 	.word	0x0001c300


	//   ....[106]....
        /*0cec*/ 	.word	0x0001c3a0


	//   ....[107]....
        /*0cf0*/ 	.word	0x0001c3b0


	//   ....[108]....
        /*0cf4*/ 	.word	0x0001c440


	//   ....[109]....
        /*0cf8*/ 	.word	0x0001c450


	//   ....[110]....
        /*0cfc*/ 	.word	0x0001c460


	//   ....[111]....
        /*0d00*/ 	.word	0x0001c4f0


	//   ....[112]....
        /*0d04*/ 	.word	0x0001cad0


	//   ....[113]....
        /*0d08*/ 	.word	0x0001cae0


	//   ....[114]....
        /*0d0c*/ 	.word	0x0001cb70


	//   ....[115]....
        /*0d10*/ 	.word	0x0001cc10


	//   ....[116]....
        /*0d14*/ 	.word	0x0001cc30


	//   ....[117]....
        /*0d18*/ 	.word	0x0001ccb0


	//   ....[118]....
        /*0d1c*/ 	.word	0x0001ccd0


	//   ....[119]....
        /*0d20*/ 	.word	0x0001cce0


	//   ....[120]....
        /*0d24*/ 	.word	0x0001d0d0


	//   ....[121]....
        /*0d28*/ 	.word	0x0001d100


	//   ....[122]....
        /*0d2c*/ 	.word	0x0001d140


	//   ....[123]....
        /*0d30*/ 	.word	0x0001d170


	//   ....[124]....
        /*0d34*/ 	.word	0x0001d1a0


	//   ....[125]....
        /*0d38*/ 	.word	0x0001d1d0


	//   ....[126]....
        /*0d3c*/ 	.word	0x0001d200


	//   ....[127]....
        /*0d40*/ 	.word	0x0001d230


	//   ....[128]....
        /*0d44*/ 	.word	0x0001d3b0


	//   ....[129]....
        /*0d48*/ 	.word	0x0001d3e0


	//   ....[130]....
        /*0d4c*/ 	.word	0x0001d410


	//   ....[131]....
        /*0d50*/ 	.word	0x0001d440


	//   ....[132]....
        /*0d54*/ 	.word	0x0001d470


	//   ....[133]....
        /*0d58*/ 	.word	0x0001d4a0


	//   ....[134]....
        /*0d5c*/ 	.word	0x0001d560


	//   ....[135]....
        /*0d60*/ 	.word	0x0001d580


	//   ....[136]....
        /*0d64*/ 	.word	0x0001d5f0


	//   ....[137]....
        /*0d68*/ 	.word	0x0001dc90


	//   ....[138]....
        /*0d6c*/ 	.word	0x0001dfb0


	//   ....[139]....
        /*0d70*/ 	.word	0x0001e040


	//   ....[140]....
        /*0d74*/ 	.word	0x0001e130


	//   ....[141]....
        /*0d78*/ 	.word	0x0001e1c0


	//   ....[142]....
        /*0d7c*/ 	.word	0x0001e2a0


	//   ....[143]....
        /*0d80*/ 	.word	0x0001e330


	//   ....[144]....
        /*0d84*/ 	.word	0x0001e470


	//   ....[145]....
        /*0d88*/ 	.word	0x0001e510


	//   ....[146]....
        /*0d8c*/ 	.word	0x0001e5a0


	//   ....[147]....
        /*0d90*/ 	.word	0x0001e5f0


	//   ....[148]....
        /*0d94*/ 	.word	0x0001e640


	//   ....[149]....
        /*0d98*/ 	.word	0x0001e720


	//   ....[150]....
        /*0d9c*/ 	.word	0x0001e7b0


	//   ....[151]....
        /*0da0*/ 	.word	0x0001e800


	//   ....[152]....
        /*0da4*/ 	.word	0x0001e850


	//   ....[153]....
        /*0da8*/ 	.word	0x0001eb10


	//   ....[154]....
        /*0dac*/ 	.word	0x0001eb60


	//   ....[155]....
        /*0db0*/ 	.word	0x0001ebf0


	//   ....[156]....
        /*0db4*/ 	.word	0x0001ec80


	//   ....[157]....
        /*0db8*/ 	.word	0x0001ed40


	//   ....[158]....
        /*0dbc*/ 	.word	0x0001f020


	//   ....[159]....
        /*0dc0*/ 	.word	0x0001f110


	//   ....[160]....
        /*0dc4*/ 	.word	0x0001f1a0


	//   ....[161]....
        /*0dc8*/ 	.word	0x0001f200


	//   ....[162]....
        /*0dcc*/ 	.word	0x0001f320


	//   ....[163]....
        /*0dd0*/ 	.word	0x0001f380


	//   ....[164]....
        /*0dd4*/ 	.word	0x0001f4a0


	//   ....[165]....
        /*0dd8*/ 	.word	0x0001f500


	//   ....[166]....
        /*0ddc*/ 	.word	0x0001f5f0


	//   ....[167]....
        /*0de0*/ 	.word	0x0001f700


	//   ....[168]....
        /*0de4*/ 	.word	0x0001f770


	//   ....[169]....
        /*0de8*/ 	.word	0x0001f7d0


	//   ....[170]....
        /*0dec*/ 	.word	0x0001f870


	//   ....[171]....
        /*0df0*/ 	.word	0x0001f940


	//   ....[172]....
        /*0df4*/ 	.word	0x0001fa20


	//   ....[173]....
        /*0df8*/ 	.word	0x0001faf0


	//   ....[174]....
        /*0dfc*/ 	.word	0x0001fb80


	//   ....[175]....
        /*0e00*/ 	.word	0x0001fc50


	//   ....[176]....
        /*0e04*/ 	.word	0x0001fce0


	//   ....[177]....
        /*0e08*/ 	.word	0x0001fdc0


	//   ....[178]....
        /*0e0c*/ 	.word	0x0001fe80


	//   ....[179]....
        /*0e10*/ 	.word	0x00020000


	//   ....[180]....
        /*0e14*/ 	.word	0x000200d0


	//   ....[181]....
        /*0e18*/ 	.word	0x00020140


	//   ....[182]....
        /*0e1c*/ 	.word	0x00020270


	//   ....[183]....
        /*0e20*/ 	.word	0x000202d0


	//   ....[184]....
        /*0e24*/ 	.word	0x000203a0


	//   ....[185]....
        /*0e28*/ 	.word	0x00020490


	//   ....[186]....
        /*0e2c*/ 	.word	0x00020520


	//   ....[187]....
        /*0e30*/ 	.word	0x00020610


	//   ....[188]....
        /*0e34*/ 	.word	0x000206b0


	//   ....[189]....
        /*0e38*/ 	.word	0x00020710


	//   ....[190]....
        /*0e3c*/ 	.word	0x00020810


	//   ....[191]....
        /*0e40*/ 	.word	0x00020870


	//   ....[192]....
        /*0e44*/ 	.word	0x00020970


	//   ....[193]....
        /*0e48*/ 	.word	0x000209d0


	//   ....[194]....
        /*0e4c*/ 	.word	0x00020aa0


	//   ....[195]....
        /*0e50*/ 	.word	0x00020bf0


	//   ....[196]....
        /*0e54*/ 	.word	0x00020ca0


	//   ....[197]....
        /*0e58*/ 	.word	0x00020db0


	//   ....[198]....
        /*0e5c*/ 	.word	0x00020e90


	//   ....[199]....
        /*0e60*/ 	.word	0x00020ef0


	//   ....[200]....
        /*0e64*/ 	.word	0x00020fe0


	//   ....[201]....
        /*0e68*/ 	.word	0x00021040


	//   ....[202]....
        /*0e6c*/ 	.word	0x00021120


	//   ....[203]....
        /*0e70*/ 	.word	0x000211b0


	//   ....[204]....
        /*0e74*/ 	.word	0x00021250


	//   ....[205]....
        /*0e78*/ 	.word	0x00021370


	//   ....[206]....
        /*0e7c*/ 	.word	0x000213e0


	//   ....[207]....
        /*0e80*/ 	.word	0x00021450


	//   ....[208]....
        /*0e84*/ 	.word	0x000214c0


	//   ....[209]....
        /*0e88*/ 	.word	0x00021530


	//   ....[210]....
        /*0e8c*/ 	.word	0x000215b0


	//   ....[211]....
        /*0e90*/ 	.word	0x00021640


	//   ....[212]....
        /*0e94*/ 	.word	0x000216d0


	//   ....[213]....
        /*0e98*/ 	.word	0x00021740


	//   ....[214]....
        /*0e9c*/ 	.word	0x000217b0


	//   ....[215]....
        /*0ea0*/ 	.word	0x00021820


	//   ....[216]....
        /*0ea4*/ 	.word	0x000218a0


	//   ....[217]....
        /*0ea8*/ 	.word	0x00021910


	//   ....[218]....
        /*0eac*/ 	.word	0x000219b0


	//   ....[219]....
        /*0eb0*/ 	.word	0x00021a40


	//   ....[220]....
        /*0eb4*/ 	.word	0x00021b70


	//----- nvinfo : EIATTR_REG_RECONFIG
	.align		4
.L_1345:
        /*0eb8*/ 	.byte	0x01, 0x54
	.zero		2


	//----- nvinfo : EIATTR_SYSCALL_OFFSETS
	.align		4
        /*0ebc*/ 	.byte	0x04, 0x46
        /*0ebe*/ 	.short	(.L_1347 - .L_1346)


	//   ....[0]....
.L_1346:
        /*0ec0*/ 	.word	0x00001d30


	//   ....[1]....
        /*0ec4*/ 	.word	0x00001e80


	//   ....[2]....
        /*0ec8*/ 	.word	0x00007740


	//   ....[3]....
        /*0ecc*/ 	.word	0x00007a60


	//   ....[4]....
        /*0ed0*/ 	.word	0x00019cb0


	//   ....[5]....
        /*0ed4*/ 	.word	0x00019e00


	//   ....[6]....
        /*0ed8*/ 	.word	0x00019ef0


	//   ....[7]....
        /*0edc*/ 	.word	0x0001ada0


	//----- nvinfo : EIATTR_MBARRIER_INSTR_OFFSETS
	.align		4
.L_1347:
        /*0ee0*/ 	.byte	0x04, 0x39
        /*0ee2*/ 	.short	(.L_1349 - .L_1348)


	//   ....[0]....
.L_1348:
        /*0ee4*/ 	.word	0x00000270
        /*0ee8*/ 	.word	0x000000ff
        /*0eec*/ 	.word	0x0002d800
        /*0ef0*/ 	.short	0x0100
        /*0ef2*/ 	.byte	0x08
	.zero		1


	//   ....[1]....
        /*0ef4*/ 	.word	0x00000280
        /*0ef8*/ 	.word	0x000000ff
        /*0efc*/ 	.word	0x0002d820
        /*0f00*/ 	.short	0x0100
        /*0f02*/ 	.byte	0x08
	.zero		1


	//   ....[2]....
        /*0f04*/ 	.word	0x00000370
        /*0f08*/ 	.word	0x000000ff
        /*0f0c*/ 	.word	0x0002d830
        /*0f10*/ 	.short	0x0100
        /*0f12*/ 	.byte	0x08
	.zero		1


	//   ....[3]....
        /*0f14*/ 	.word	0x00000380
        /*0f18*/ 	.word	0x000000ff
        /*0f1c*/ 	.word	0x0002d840
        /*0f20*/ 	.short	0x0100
        /*0f22*/ 	.byte	0x08
	.zero		1


	//   ....[4]....
        /*0f24*/ 	.word	0x00000390
        /*0f28*/ 	.word	0x000000ff
        /*0f2c*/ 	.word	0x0002d838
        /*0f30*/ 	.short	0x0100
        /*0f32*/ 	.byte	0x08
	.zero		1


	//   ....[5]....
        /*0f34*/ 	.word	0x000003a0
        /*0f38*/ 	.word	0x000000ff
        /*0f3c*/ 	.word	0x0002d848
        /*0f40*/ 	.short	0x0100
        /*0f42*/ 	.byte	0x08
	.zero		1


	//   ....[6]....
        /*0f44*/ 	.word	0x000004d0
        /*0f48*/ 	.word	0x000000ff
        /*0f4c*/ 	.word	0x0002d850
        /*0f50*/ 	.short	0x0100
        /*0f52*/ 	.byte	0x08
	.zero		1


	//   ....[7]....
        /*0f54*/ 	.word	0x000004e0
        /*0f58*/ 	.word	0x000000ff
        /*0f5c*/ 	.word	0x0002d860
        /*0f60*/ 	.short	0x0100
        /*0f62*/ 	.byte	0x08
	.zero		1


	//   ....[8]....
        /*0f64*/ 	.word	0x000004f0
        /*0f68*/ 	.word	0x000000ff
        /*0f6c*/ 	.word	0x0002d858
        /*0f70*/ 	.short	0x0100
        /*0f72*/ 	.byte	0x08
	.zero		1


	//   ....[9]....
        /*0f74*/ 	.word	0x00000500
        /*0f78*/ 	.word	0x000000ff
        /*0f7c*/ 	.word	0x0002d868
        /*0f80*/ 	.short	0x0100
        /*0f82*/ 	.byte	0x08
	.zero		1


	//   ....[10]....
        /*0f84*/ 	.word	0x000005f0
        /*0f88*/ 	.word	0x000000ff
        /*0f8c*/ 	.word	0x0002d870
        /*0f90*/ 	.short	0x0100
        /*0f92*/ 	.byte	0x06
	.zero		1


	//   ....[11]....
        /*0f94*/ 	.word	0x00000600
        /*0f98*/ 	.word	0x000000ff
        /*0f9c*/ 	.word	0x0002d880
        /*0fa0*/ 	.short	0x0100
        /*0fa2*/ 	.byte	0x06
	.zero		1


	//   ....[12]....
        /*0fa4*/ 	.word	0x00000610
        /*0fa8*/ 	.word	0x000000ff
        /*0fac*/ 	.word	0x0002d878
        /*0fb0*/ 	.short	0x0100
        /*0fb2*/ 	.byte	0x06
	.zero		1


	//   ....[13]....
        /*0fb4*/ 	.word	0x00000620
        /*0fb8*/ 	.word	0x000000ff
        /*0fbc*/ 	.word	0x0002d888
        /*0fc0*/ 	.short	0x0100
        /*0fc2*/ 	.byte	0x06
	.zero		1


	//   ....[14]....
        /*0fc4*/ 	.word	0x00000750
        /*0fc8*/ 	.word	0x000000ff
        /*0fcc*/ 	.word	0x0002d890
        /*0fd0*/ 	.short	0x0100
        /*0fd2*/ 	.byte	0x08
	.zero		1


	//   ....[15]....
        /*0fd4*/ 	.word	0x00000760
        /*0fd8*/ 	.word	0x000000ff
        /*0fdc*/ 	.word	0x0002d8a0
        /*0fe0*/ 	.short	0x0100
        /*0fe2*/ 	.byte	0x08
	.zero		1


	//   ....[16]....
        /*0fe4*/ 	.word	0x00000770
        /*0fe8*/ 	.word	0x000000ff
        /*0fec*/ 	.word	0x0002d898
        /*0ff0*/ 	.short	0x0100
        /*0ff2*/ 	.byte	0x08
	.zero		1


	//   ....[17]....
        /*0ff4*/ 	.word	0x00000780
        /*0ff8*/ 	.word	0x000000ff
        /*0ffc*/ 	.word	0x0002d8a8
        /*1000*/ 	.short	0x0100
        /*1002*/ 	.byte	0x08
	.zero		1


	//   ....[18]....
        /*1004*/ 	.word	0x000008b0
        /*1008*/ 	.word	0x000000ff
        /*100c*/ 	.word	0x0002d8b0
        /*1010*/ 	.short	0x0100
        /*1012*/ 	.byte	0x08
	.zero		1


	//   ....[19]....
        /*1014*/ 	.word	0x000008c0
        /*1018*/ 	.word	0x000000ff
        /*101c*/ 	.word	0x0002d8c0
        /*1020*/ 	.short	0x0100
        /*1022*/ 	.byte	0x08
	.zero		1


	//   ....[20]....
        /*1024*/ 	.word	0x000008d0
        /*1028*/ 	.word	0x000000ff
        /*102c*/ 	.word	0x0002d8b8
        /*1030*/ 	.short	0x0100
        /*1032*/ 	.byte	0x08
	.zero		1


	//   ....[21]....
        /*1034*/ 	.word	0x000008e0
        /*1038*/ 	.word	0x000000ff
        /*103c*/ 	.word	0x0002d8c8
        /*1040*/ 	.short	0x0100
        /*1042*/ 	.byte	0x08
	.zero		1


	//   ....[22]....
        /*1044*/ 	.word	0x00003260
        /*1048*/ 	.word	0x00000020
        /*104c*/ 	.word	0x0002d890
        /*1050*/ 	.short	0x010a
        /*1052*/ 	.byte	0x3f
	.zero		1


	//   ....[23]....
        /*1054*/ 	.word	0x00004e40
        /*1058*/ 	.word	0x00000020
        /*105c*/ 	.word	0x0002d890
        /*1060*/ 	.short	0x010a
        /*1062*/ 	.byte	0x3f
	.zero		1


	//   ....[24]....
        /*1064*/ 	.word	0x00006700
        /*1068*/ 	.word	0x00000020
        /*106c*/ 	.word	0x0002d890
        /*1070*/ 	.short	0x010a
        /*1072*/ 	.byte	0x3f
	.zero		1


	//   ....[25]....
        /*1074*/ 	.word	0x00006c40
        /*1078*/ 	.word	0x0000000b
        /*107c*/ 	.word	0x00000000
        /*1080*/ 	.short	0x0101
        /*1082*/ 	.byte	0x3f
	.zero		1


	//   ....[26]....
        /*1084*/ 	.word	0x00006c80
        /*1088*/ 	.word	0x00000020
        /*108c*/ 	.word	0x0002d8b0
        /*1090*/ 	.short	0x010a
        /*1092*/ 	.byte	0x3f
	.zero		1


	//   ....[27]....
        /*1094*/ 	.word	0x00007180
        /*1098*/ 	.word	0x00000020
        /*109c*/ 	.word	0x00000000
        /*10a0*/ 	.short	0x0101
        /*10a2*/ 	.byte	0x3f
	.zero		1


	//   ....[28]....
        /*10a4*/ 	.word	0x000077e0
        /*10a8*/ 	.word	0x00000002
        /*10ac*/ 	.word	0x0002d800
        /*10b0*/ 	.short	0x010a
        /*10b2*/ 	.byte	0x3f
	.zero		1


	//   ....[29]....
        /*10b4*/ 	.word	0x00007830
        /*10b8*/ 	.word	0x00000002
        /*10bc*/ 	.word	0x0002d800
        /*10c0*/ 	.short	0x010a
        /*10c2*/ 	.byte	0x3f
	.zero		1


	//   ....[30]....
        /*10c4*/ 	.word	0x00008440
        /*10c8*/ 	.word	0x00000002
        /*10cc*/ 	.word	0x0002d800
        /*10d0*/ 	.short	0x010a
        /*10d2*/ 	.byte	0x3f
	.zero		1


	//   ....[31]....
        /*10d4*/ 	.word	0x00009f50
        /*10d8*/ 	.word	0x00000002
        /*10dc*/ 	.word	0x0002d800
        /*10e0*/ 	.short	0x010a
        /*10e2*/ 	.byte	0x3f
	.zero		1


	//   ....[32]....
        /*10e4*/ 	.word	0x0000b540
        /*10e8*/ 	.word	0x00000000
        /*10ec*/ 	.word	0x0002d830
        /*10f0*/ 	.short	0x010a
        /*10f2*/ 	.byte	0x3f
	.zero		1


	//   ....[33]....
        /*10f4*/ 	.word	0x0000b610
        /*10f8*/ 	.word	0x00000000
        /*10fc*/ 	.word	0x0002d830
        /*1100*/ 	.short	0x010a
        /*1102*/ 	.byte	0x3f
	.zero		1


	//   ....[34]....
        /*1104*/ 	.word	0x0000d6b0
        /*1108*/ 	.word	0x00000000
        /*110c*/ 	.word	0x00000000
        /*1110*/ 	.short	0x0101
        /*1112*/ 	.byte	0x3f
	.zero		1


	//   ....[35]....
        /*1114*/ 	.word	0x0000e420
        /*1118*/ 	.word	0x00000007
        /*111c*/ 	.word	0x0002d830
        /*1120*/ 	.short	0x010a
        /*1122*/ 	.byte	0x3f
	.zero		1


	//   ....[36]....
        /*1124*/ 	.word	0x0000e470
        /*1128*/ 	.word	0x00000007
        /*112c*/ 	.word	0x0002d830
        /*1130*/ 	.short	0x010a
        /*1132*/ 	.byte	0x3f
	.zero		1


	//   ....[37]....
        /*1134*/ 	.word	0x0000e910
        /*1138*/ 	.word	0x00000008
        /*113c*/ 	.word	0x0002d850
        /*1140*/ 	.short	0x010a
        /*1142*/ 	.byte	0x3f
	.zero		1


	//   ....[38]....
        /*1144*/ 	.word	0x0000e950
        /*1148*/ 	.word	0x00000008
        /*114c*/ 	.word	0x0002d850
        /*1150*/ 	.short	0x010a
        /*1152*/ 	.byte	0x3f
	.zero		1


	//   ....[39]....
        /*1154*/ 	.word	0x00010af0
        /*1158*/ 	.word	0x00000050
        /*115c*/ 	.word	0x00000000
        /*1160*/ 	.short	0x0101
        /*1162*/ 	.byte	0x3f
	.zero		1


	//   ....[40]....
        /*1164*/ 	.word	0x00011320
        /*1168*/ 	.word	0x00000005
        /*116c*/ 	.word	0x00000000
        /*1170*/ 	.short	0x0101
        /*1172*/ 	.byte	0x3f
	.zero		1


	//   ....[41]....
        /*1174*/ 	.word	0x00011a90
        /*1178*/ 	.word	0x00000007
        /*117c*/ 	.word	0x0002d830
        /*1180*/ 	.short	0x010a
        /*1182*/ 	.byte	0x3f
	.zero		1


	//   ....[42]....
        /*1184*/ 	.word	0x00011ae0
        /*1188*/ 	.word	0x00000007
        /*118c*/ 	.word	0x0002d830
        /*1190*/ 	.short	0x010a
        /*1192*/ 	.byte	0x3f
	.zero		1


	//   ....[43]....
        /*1194*/ 	.word	0x00011f80
        /*1198*/ 	.word	0x00000008
        /*119c*/ 	.word	0x0002d850
        /*11a0*/ 	.short	0x010a
        /*11a2*/ 	.byte	0x3f
	.zero		1


	//   ....[44]....
        /*11a4*/ 	.word	0x00011fc0
        /*11a8*/ 	.word	0x00000008
        /*11ac*/ 	.word	0x0002d850
        /*11b0*/ 	.short	0x010a
        /*11b2*/ 	.byte	0x3f
	.zero		1


	//   ....[45]....
        /*11b4*/ 	.word	0x000126e0
        /*11b8*/ 	.word	0x00000007
        /*11bc*/ 	.word	0x00000000
        /*11c0*/ 	.short	0x0101
        /*11c2*/ 	.byte	0x3f
	.zero		1


	//   ....[46]....
        /*11c4*/ 	.word	0x00014020
        /*11c8*/ 	.word	0x00000005
        /*11cc*/ 	.word	0x00000000
        /*11d0*/ 	.short	0x0101
        /*11d2*/ 	.byte	0x3f
	.zero		1


	//   ....[47]....
        /*11d4*/ 	.word	0x000146b0
        /*11d8*/ 	.word	0x00000006
        /*11dc*/ 	.word	0x0002d850
        /*11e0*/ 	.short	0x010a
        /*11e2*/ 	.byte	0x3f
	.zero		1


	//   ....[48]....
        /*11e4*/ 	.word	0x00014760
        /*11e8*/ 	.word	0x00000006
        /*11ec*/ 	.word	0x0002d850
        /*11f0*/ 	.short	0x010a
        /*11f2*/ 	.byte	0x3f
	.zero		1


	//   ....[49]....
        /*11f4*/ 	.word	0x00014f60
        /*11f8*/ 	.word	0x00000004
        /*11fc*/ 	.word	0x00000000
        /*1200*/ 	.short	0x0101
        /*1202*/ 	.byte	0x3f
	.zero		1


	//   ....[50]....
        /*1204*/ 	.word	0x000162b0
        /*1208*/ 	.word	0x00000000
        /*120c*/ 	.word	0x00000000
        /*1210*/ 	.short	0x0101
        /*1212*/ 	.byte	0x3f
	.zero		1


	//   ....[51]....
        /*1214*/ 	.word	0x00018610
        /*1218*/ 	.word	0x00000016
        /*121c*/ 	.word	0x0002d820
        /*1220*/ 	.short	0x010a
        /*1222*/ 	.byte	0x3f
	.zero		1


	//   ....[52]....
        /*1224*/ 	.word	0x000186d0
        /*1228*/ 	.word	0x00000008
        /*122c*/ 	.word	0x0002d8a0
        /*1230*/ 	.short	0x010a
        /*1232*/ 	.byte	0x3f
	.zero		1


	//   ....[53]....
        /*1234*/ 	.word	0x00018b00
        /*1238*/ 	.word	0x00000008
        /*123c*/ 	.word	0x0002d8c0
        /*1240*/ 	.short	0x010a
        /*1242*/ 	.byte	0x3f
	.zero		1


	//   ....[54]....
        /*1244*/ 	.word	0x00019060
        /*1248*/ 	.word	0x00000008
        /*124c*/ 	.word	0x0002d8a0
        /*1250*/ 	.short	0x010a
        /*1252*/ 	.byte	0x3f
	.zero		1


	//   ....[55]....
        /*1254*/ 	.word	0x00019480
        /*1258*/ 	.word	0x00000008
        /*125c*/ 	.word	0x0002d8c0
        /*1260*/ 	.short	0x010a
        /*1262*/ 	.byte	0x3f
	.zero		1


	//   ....[56]....
        /*1264*/ 	.word	0x0001a4f0
        /*1268*/ 	.word	0x00000000
        /*126c*/ 	.word	0x0002d840
        /*1270*/ 	.short	0x010a
        /*1272*/ 	.byte	0x3f
	.zero		1


	//   ....[57]....
        /*1274*/ 	.word	0x0001aa80
        /*1278*/ 	.word	0x00000000
        /*127c*/ 	.word	0x0002d830
        /*1280*/ 	.short	0x0107
        /*1282*/ 	.byte	0x3f
	.zero		1


	//   ....[58]....
        /*1284*/ 	.word	0x0001ab50
        /*1288*/ 	.word	0x00000000
        /*128c*/ 	.word	0x0002d830
        /*1290*/ 	.short	0x0101
        /*1292*/ 	.byte	0x3f
	.zero		1


	//   ....[59]....
        /*1294*/ 	.word	0x0001b760
        /*1298*/ 	.word	0x00000016
        /*129c*/ 	.word	0x0002d800
        /*12a0*/ 	.short	0x0107
        /*12a2*/ 	.byte	0x3f
	.zero		1


	//   ....[60]....
        /*12a4*/ 	.word	0x0001b850
        /*12a8*/ 	.word	0x00000016
        /*12ac*/ 	.word	0x0002d800
        /*12b0*/ 	.short	0x0101
        /*12b2*/ 	.byte	0x3f
	.zero		1


	//   ....[61]....
        /*12b4*/ 	.word	0x0001b870
        /*12b8*/ 	.word	0x00000016
        /*12bc*/ 	.word	0x0002d820
        /*12c0*/ 	.short	0x010a
        /*12c2*/ 	.byte	0x3f
	.zero		1


	//   ....[62]....
        /*12c4*/ 	.word	0x0001bc70
        /*12c8*/ 	.word	0x00000005
        /*12cc*/ 	.word	0x0002d840
        /*12d0*/ 	.short	0x010a
        /*12d2*/ 	.byte	0x3f
	.zero		1


	//   ....[63]....
        /*12d4*/ 	.word	0x0001c0e0
        /*12d8*/ 	.word	0x00000005
        /*12dc*/ 	.word	0x0002d830
        /*12e0*/ 	.short	0x0107
        /*12e2*/ 	.byte	0x3f
	.zero		1


	//   ....[64]....
        /*12e4*/ 	.word	0x0001c1a0
        /*12e8*/ 	.word	0x00000005
        /*12ec*/ 	.word	0x0002d830
        /*12f0*/ 	.short	0x0101
        /*12f2*/ 	.byte	0x3f
	.zero		1


	//   ....[65]....
        /*12f4*/ 	.word	0x0001c200
        /*12f8*/ 	.word	0x00000005
        /*12fc*/ 	.word	0x0002d860
        /*1300*/ 	.short	0x010a
        /*1302*/ 	.byte	0x3f
	.zero		1


	//   ....[66]....
        /*1304*/ 	.word	0x0001c6e0
        /*1308*/ 	.word	0x00000005
        /*130c*/ 	.word	0x0002d850
        /*1310*/ 	.short	0x0107
        /*1312*/ 	.byte	0x3f
	.zero		1


	//   ....[67]....
        /*1314*/ 	.word	0x0001c7e0
        /*1318*/ 	.word	0x00000005
        /*131c*/ 	.word	0x0002d850
        /*1320*/ 	.short	0x0101
        /*1322*/ 	.byte	0x3f
	.zero		1


	//   ....[68]....
        /*1324*/ 	.word	0x0001c9e0
        /*1328*/ 	.word	0x00000000
        /*132c*/ 	.word	0x0002d860
        /*1330*/ 	.short	0x010a
        /*1332*/ 	.byte	0x3f
	.zero		1


	//   ....[69]....
        /*1334*/ 	.word	0x0001ce10
        /*1338*/ 	.word	0x00000000
        /*133c*/ 	.word	0x0002d850
        /*1340*/ 	.short	0x0107
        /*1342*/ 	.byte	0x3f
	.zero		1


	//   ....[70]....
        /*1344*/ 	.word	0x0001cee0
        /*1348*/ 	.word	0x00000000
        /*134c*/ 	.word	0x0002d850
        /*1350*/ 	.short	0x0101
        /*1352*/ 	.byte	0x3f
	.zero		1


	//   ....[71]....
        /*1354*/ 	.word	0x0001dc10
        /*1358*/ 	.word	0x00000005
        /*135c*/ 	.word	0x0002d820
        /*1360*/ 	.short	0x010a
        /*1362*/ 	.byte	0x3f
	.zero		1


	//   ....[72]....
        /*1364*/ 	.word	0x0001dd80
        /*1368*/ 	.word	0x00000003
        /*136c*/ 	.word	0x0002d840
        /*1370*/ 	.short	0x010a
        /*1372*/ 	.byte	0x3f
	.zero		1


	//   ....[73]....
        /*1374*/ 	.word	0x0001de20
        /*1378*/ 	.word	0x00000019
        /*137c*/ 	.word	0x0002d840
        /*1380*/ 	.short	0x010a
        /*1382*/ 	.byte	0x3f
	.zero		1


	//   ....[74]....
        /*1384*/ 	.word	0x0001de60
        /*1388*/ 	.word	0x00000003
        /*138c*/ 	.word	0x0002d860
        /*1390*/ 	.short	0x010a
        /*1392*/ 	.byte	0x3f
	.zero		1


	//   ....[75]....
        /*1394*/ 	.word	0x0001dea0
        /*1398*/ 	.word	0x00000019
        /*139c*/ 	.word	0x0002d860
        /*13a0*/ 	.short	0x010a
        /*13a2*/ 	.byte	0x3f
	.zero		1


	//   ....[76]....
        /*13a4*/ 	.word	0x0001df00
        /*13a8*/ 	.word	0x00000020
        /*13ac*/ 	.word	0x0002d890
        /*13b0*/ 	.short	0x010a
        /*13b2*/ 	.byte	0x3f
	.zero		1


	//   ....[77]....
        /*13b4*/ 	.word	0x0001e080
        /*13b8*/ 	.word	0x00000020
        /*13bc*/ 	.word	0x0002d890
        /*13c0*/ 	.short	0x010a
        /*13c2*/ 	.byte	0x3f
	.zero		1


	//   ....[78]....
        /*13c4*/ 	.word	0x0001e200
        /*13c8*/ 	.word	0x00000020
        /*13cc*/ 	.word	0x0002d890
        /*13d0*/ 	.short	0x010a
        /*13d2*/ 	.byte	0x3f
	.zero		1


	//   ....[79]....
        /*13d4*/ 	.word	0x0001e370
        /*13d8*/ 	.word	0x00000020
        /*13dc*/ 	.word	0x0002d8b0
        /*13e0*/ 	.short	0x010a
        /*13e2*/ 	.byte	0x3f
	.zero		1


	//   ....[80]....
        /*13e4*/ 	.word	0x0001e680
        /*13e8*/ 	.word	0x00000002
        /*13ec*/ 	.word	0x0002d800
        /*13f0*/ 	.short	0x010a
        /*13f2*/ 	.byte	0x3f
	.zero		1


	//   ....[81]....
        /*13f4*/ 	.word	0x0001e890
        /*13f8*/ 	.word	0x00000002
        /*13fc*/ 	.word	0x0002d800
        /*1400*/ 	.short	0x010a
        /*1402*/ 	.byte	0x3f
	.zero		1


	//   ....[82]....
        /*1404*/ 	.word	0x0001e8e0
        /*1408*/ 	.word	0x00000000
        /*140c*/ 	.word	0x0002d830
        /*1410*/ 	.short	0x010a
        /*1412*/ 	.byte	0x3f
	.zero		1


	//   ....[83]....
        /*1414*/ 	.word	0x0001e930
        /*1418*/ 	.word	0x00000007
        /*141c*/ 	.word	0x0002d830
        /*1420*/ 	.short	0x010a
        /*1422*/ 	.byte	0x3f
	.zero		1


	//   ....[84]....
        /*1424*/ 	.word	0x0001e980
        /*1428*/ 	.word	0x00000008
        /*142c*/ 	.word	0x0002d850
        /*1430*/ 	.short	0x010a
        /*1432*/ 	.byte	0x3f
	.zero		1


	//   ....[85]....
        /*1434*/ 	.word	0x0001e9d0
        /*1438*/ 	.word	0x00000007
        /*143c*/ 	.word	0x0002d830
        /*1440*/ 	.short	0x010a
        /*1442*/ 	.byte	0x3f
	.zero		1


	//   ....[86]....
        /*1444*/ 	.word	0x0001ea20
        /*1448*/ 	.word	0x00000008
        /*144c*/ 	.word	0x0002d850
        /*1450*/ 	.short	0x010a
        /*1452*/ 	.byte	0x3f
	.zero		1


	//   ....[87]....
        /*1454*/ 	.word	0x0001ea70
        /*1458*/ 	.word	0x00000006
        /*145c*/ 	.word	0x0002d850
        /*1460*/ 	.short	0x010a
        /*1462*/ 	.byte	0x3f
	.zero		1


	//   ....[88]....
        /*1464*/ 	.word	0x0001ee00
        /*1468*/ 	.word	0x00000016
        /*146c*/ 	.word	0x0002d820
        /*1470*/ 	.short	0x010a
        /*1472*/ 	.byte	0x3f
	.zero		1


	//   ....[89]....
        /*1474*/ 	.word	0x0001ee50
        /*1478*/ 	.word	0x00000008
        /*147c*/ 	.word	0x0002d8a0
        /*1480*/ 	.short	0x010a
        /*1482*/ 	.byte	0x3f
	.zero		1


	//   ....[90]....
        /*1484*/ 	.word	0x0001eea0
        /*1488*/ 	.word	0x00000008
        /*148c*/ 	.word	0x0002d8c0
        /*1490*/ 	.short	0x010a
        /*1492*/ 	.byte	0x3f
	.zero		1


	//   ....[91]....
        /*1494*/ 	.word	0x0001eef0
        /*1498*/ 	.word	0x00000008
        /*149c*/ 	.word	0x0002d8a0
        /*14a0*/ 	.short	0x010a
        /*14a2*/ 	.byte	0x3f
	.zero		1


	//   ....[92]....
        /*14a4*/ 	.word	0x0001ef40
        /*14a8*/ 	.word	0x00000008
        /*14ac*/ 	.word	0x0002d8c0
        /*14b0*/ 	.short	0x010a
        /*14b2*/ 	.byte	0x3f
	.zero		1


	//   ....[93]....
        /*14b4*/ 	.word	0x0001f060
        /*14b8*/ 	.word	0x00000000
        /*14bc*/ 	.word	0x0002d840
        /*14c0*/ 	.short	0x010a
        /*14c2*/ 	.byte	0x3f
	.zero		1


	//   ....[94]....
        /*14c4*/ 	.word	0x0001ff00
        /*14c8*/ 	.word	0x00000016
        /*14cc*/ 	.word	0x0002d820
        /*14d0*/ 	.short	0x010a
        /*14d2*/ 	.byte	0x3f
	.zero		1


	//   ....[95]....
        /*14d4*/ 	.word	0x0001ff50
        /*14d8*/ 	.word	0x00000005
        /*14dc*/ 	.word	0x0002d840
        /*14e0*/ 	.short	0x010a
        /*14e2*/ 	.byte	0x3f
	.zero		1


	//   ....[96]....
        /*14e4*/ 	.word	0x00020560
        /*14e8*/ 	.word	0x00000005
        /*14ec*/ 	.word	0x0002d860
        /*14f0*/ 	.short	0x010a
        /*14f2*/ 	.byte	0x3f
	.zero		1


	//   ....[97]....
        /*14f4*/ 	.word	0x00020b40
        /*14f8*/ 	.word	0x00000000
        /*14fc*/ 	.word	0x0002d860
        /*1500*/ 	.short	0x010a
        /*1502*/ 	.byte	0x3f
	.zero		1


	//   ....[98]....
        /*1504*/ 	.word	0x00021a90
        /*1508*/ 	.word	0x00000005
        /*150c*/ 	.word	0x0002d820
        /*1510*/ 	.short	0x010a
        /*1512*/ 	.byte	0x3f
	.zero		1


	//   ....[99]....
        /*1514*/ 	.word	0x00021c30
        /*1518*/ 	.word	0x00000003
        /*151c*/ 	.word	0x0002d840
        /*1520*/ 	.short	0x010a
        /*1522*/ 	.byte	0x3f
	.zero		1


	//   ....[100]....
        /*1524*/ 	.word	0x00021c80
        /*1528*/ 	.word	0x00000019
        /*152c*/ 	.word	0x0002d840
        /*1530*/ 	.short	0x010a
        /*1532*/ 	.byte	0x3f
	.zero		1


	//   ....[101]....
        /*1534*/ 	.word	0x00021cd0
        /*1538*/ 	.word	0x00000003
        /*153c*/ 	.word	0x0002d860
        /*1540*/ 	.short	0x010a
        /*1542*/ 	.byte	0x3f
	.zero		1


	//----- nvinfo : EIATTR_NUM_MBARRIERS
	.align		4
.L_1349:
        /*1544*/ 	.byte	0x03, 0x38
        /*1546*/ 	.short	0x0016


	//----- nvinfo : EIATTR_EXIT_INSTR_OFFSETS
	.align		4
        /*1548*/ 	.byte	0x04, 0x1c
        /*154a*/ 	.short	(.L_1351 - .L_1350)


	//   ....[0]....
.L_1350:
        /*154c*/ 	.word	0x0001def0


	//----- nvinfo : EIATTR_MAX_THREADS
	.align		4
.L_1351:
        /*1550*/ 	.byte	0x04, 0x05
        /*1552*/ 	.short	(.L_1353 - .L_1352)
.L_1352:
        /*1554*/ 	.word	0x00000200
        /*1558*/ 	.word	0x00000001
        /*155c*/ 	.word	0x00000001


	//----- nvinfo : EIATTR_CRS_STACK_SIZE
	.align		4
.L_1353:
        /*1560*/ 	.byte	0x04, 0x1e
        /*1562*/ 	.short	(.L_1355 - .L_1354)
.L_1354:
        /*1564*/ 	.word	0x00000000


	//----- nvinfo : EIATTR_CBANK_PARAM_SIZE
	.align		4
.L_1355:
        /*1568*/ 	.byte	0x03, 0x19
        /*156a*/ 	.short	0x0af0


	//----- nvinfo : EIATTR_PARAM_CBANK
	.align		4
        /*156c*/ 	.byte	0x04, 0x0a
        /*156e*/ 	.short	(.L_1357 - .L_1356)
	.align		4
.L_1356:
        /*1570*/ 	.word	index@(.nv.constant0._ZN7cutlass13device_kernelIN5flash11enable_sm90INS1_16FlashAttnFwdSm90INS1_25CollectiveMainloopFwdSm90ILi2EN4cute5tupleIJNS5_1CILi1EEES8_S8_EEENS6_IJNS7_ILi192EEENS7_ILi128EEENS7_ILi96EEEEEELi96ENS_6half_tEfNS_4arch4Sm90ELb1ELb0ELb1ELb1ELb1ELb1ELb0ELb0ELb1ELb1ELb0ELb0EEENS1_21CollectiveEpilogueFwdINS6_IJSA_SC_SB_EEES9_SE_SG_Li384ELb1ELb1ELb0ELb0EEENS1_36VarlenDynamicPersistentTileSchedulerILi192ELi128ELi384ELi128ELb0ELb1ELb1ELb1ELb1ELb1EEEEEEEEEvNT_6ParamsE)
        /*1574*/ 	.short	0x0210
        /*1576*/ 	.short	0x0af0


	//----- nvinfo : EIATTR_SW_WAR
	.align		4
.L_1357:
        /*1578*/ 	.byte	0x04, 0x36
        /*157a*/ 	.short	(.L_1359 - .L_1358)
.L_1358:
        /*157c*/ 	.word	0x00000008
.L_1359:


//--------------------- .nv.info._ZN7cutlass13device_kernelIN5flash11enable_sm90INS1_16FlashAttnFwdSm90INS1_25CollectiveMainloopFwdSm90ILi2EN4cute5tupleIJNS5_1CILi1EEES8_S8_EEENS6_IJNS7_ILi192EEENS7_ILi128EEENS7_ILi64EEEEEELi64ENS_6half_tEfNS_4arch4Sm90ELb0ELb0ELb1ELb0ELb1ELb0ELb0ELb1ELb1ELb1ELb0ELb0EEENS1_21CollectiveEpilogueFwdINS6_IJSA_SC_SB_EEES9_SE_SG_Li384ELb0ELb1ELb0ELb0EEENS1_29StaticPersistentTileSchedulerILb0EEEEEEEEEvNT_6ParamsE --------------------------
	.section	.nv.info._ZN7cutlass13device_kernelIN5flash11enable_sm90INS1_16FlashAttnFwdSm90INS1_25CollectiveMainloopFwdSm90ILi2EN4cute5tupleIJNS5_1CILi1EEES8_S8_EEENS6_IJNS7_ILi192EEENS7_ILi128EEENS7_ILi64EEEEEELi64ENS_6half_tEfNS_4arch4Sm90ELb0ELb0ELb1ELb0ELb1ELb0ELb0ELb1ELb1ELb1ELb0ELb0EEENS1_21CollectiveEpilogueFwdINS6_IJSA_SC_SB_EEES9_SE_SG_Li384ELb0ELb1ELb0ELb0EEENS1_29StaticPersistentTileSchedulerILb0EEEEEEEEEvNT_6ParamsE,"",@"SHT_CUDA_INFO"
	.sectionflags	@""
	.align	4


	//----- nvinfo : EIATTR_CUDA_API_VERSION
	.align		4
        /*0000*/ 	.byte	0x04, 0x37
        /*0002*/ 	.short	(.L_1361 - .L_1360)
.L_1360:
        /*0004*/ 	.word	0x00000082


	//----- nvinfo : EIATTR_KPARAM_INFO
	.align		4
.L_1361:
        /*0008*/ 	.byte	0x04, 0x17
        /*000a*/ 	.short	(.L_1363 - .L_1362)
.L_1362:
        /*000c*/ 	.word	0x00000000
        /*0010*/ 	.short	0x0000
        /*0012*/ 	.short	0x0070
        /*0014*/ 	.byte	0x00, 0xf0, 0x01, 0x28


	//----- nvinfo : EIATTR_SPARSE_MMA_MASK
	.align		4
.L_1363:
        /*0018*/ 	.byte	0x03, 0x50
        /*001a*/ 	.short	0x0000


	//----- nvinfo : EIATTR_MAXREG_COUNT
	.align		4
        /*001c*/ 	.byte	0x03, 0x1b
        /*001e*/ 	.short	0x0080


	//----- nvinfo : EIATTR_NUM_BARRIERS
	.align		4
        /*0020*/ 	.byte	0x02, 0x4c
        /*0022*/ 	.byte	0x10
	.zero		1


	//----- nvinfo : EIATTR_EXTERNS
	.align		4
        /*0024*/ 	.byte	0x04, 0x0f
        /*0026*/ 	.short	(.L_1365 - .L_1364)


	//   ....[0]....
	.align		4
.L_1364:
        /*0028*/ 	.word	index@(__assertfail)


	//----- nvinfo : EIATTR_ANNOTATIONS
	.align		4
.L_1365:
        /*002c*/ 	.byte	0x04, 0x55
        /*002e*/ 	.short	(.L_1367 - .L_1366)


	//   ....[0]....
.L_1366:
        /*0030*/ 	.word	0x00000001
        /*0034*/ 	.byte	0x00, 0x75, 0x00, 0x00, 0x01, 0x00, 0x00, 0x00, 0x20, 0x75, 0x00, 0x00, 0x01, 0x00, 0x00, 0x00
        /*0044*/ 	.byte	0xd0, 0x75, 0x00, 0x00, 0x01, 0x00, 0x00, 0x00, 0x60, 0x77, 0x00, 0x00, 0x01, 0x00, 0x00, 0x00
        /*0054*/ 	.byte	0xd0, 0x7c, 0x00, 0x00, 0x01, 0x00, 0x00, 0x00, 0xc0, 0x88, 0x00, 0x00, 0x01, 0x00, 0x00, 0x00
        /*0064*/ 	.byte	0x20, 0x94, 0x00, 0x00, 0x01, 0x00, 0x00, 0x00, 0xf0, 0x95, 0x00, 0x00, 0x01, 0x00, 0x00, 0x00
        /*0074*/ 	.byte	0x20, 0x96, 0x00, 0x00, 0x01, 0x00, 0x00, 0x00, 0xa0, 0xaa, 0x00, 0x00, 0x01, 0x00, 0x00, 0x00
        /*0084*/ 	.byte	0xd0, 0xaa, 0x00, 0x00, 0x01, 0x00, 0x00, 0x00, 0x50, 0xab, 0x00, 0x00, 0x01, 0x00, 0x00, 0x00
        /*0094*/ 	.byte	0x70, 0xab, 0x00, 0x00


	//----- nvinfo : EIATTR_MERCURY_ISA_VERSION
	.align		4
.L_1367:
        /*0098*/ 	.byte	0x03, 0x5f
        /*009a*/ 	.short	0x0101


	//----- nvinfo : EIATTR_INT_WARP_WIDE_INSTR_OFFSETS
	.align		4
        /*009c*/ 	.byte	0x04, 0x31
        /*009e*/ 	.short	(.L_1369 - .L_1368)


	//   ....[0]....
.L_1368:
        /*00a0*/ 	.word	0x000000c0


	//   ....[1]....
        /*00a4*/ 	.word	0x000000d0


	//   ....[2]....
        /*00a8*/ 	.word	0x00000170


	//----- nvinfo : EIATTR_COOP_GROUP_MASK_REGIDS
	.align		4
.L_1369:
        /*00ac*/ 	.byte	0x04, 0x29
        /*00ae*/ 	.short	(.L_1371 - .L_1370)


	//   ....[0]....
.L_1370:
        /*00b0*/ 	.word	0xffffffff


	//   ....[1]....
        /*00b4*/ 	.word	0xffffffff


	//   ....[2]....
        /*00b8*/ 	.word	0xffffffff


	//   ....[3]....
        /*00bc*/ 	.word	0xffffffff


	//   ....[4]....
        /*00c0*/ 	.word	0xffffffff


	//   ....[5]....
        /*00c4*/ 	.word	0xffffffff


	//   ....[6]....
        /*00c8*/ 	.word	0xffffffff


	//   ....[7]....
        /*00cc*/ 	.word	0xffffffff


	//   ....[8]....
        /*00d0*/ 	.word	0xffffffff


	//   ....[9]....
        /*00d4*/ 	.word	0xffffffff


	//   ....[10]....
        /*00d8*/ 	.word	0xffffffff


	//   ....[11]....
        /*00dc*/ 	.word	0xffffffff


	//   ....[12]....
        /*00e0*/ 	.word	0xffffffff


	//   ....[13]....
        /*00e4*/ 	.word	0xffffffff


	//   ....[14]....
        /*00e8*/ 	.word	0xffffffff


	//   ....[15]....
        /*00ec*/ 	.word	0xffffffff


	//   ....[16]....
        /*00f0*/ 	.word	0xffffffff


	//   ....[17]....
        /*00f4*/ 	.word	0xffffffff


	//   ....[18]....
        /*00f8*/ 	.word	0xffffffff


	//   ....[19]....
        /*00fc*/ 	.word	0xffffffff


	//   ....[20]....
        /*0100*/ 	.word	0xffffffff


	//   ....[21]....
        /*0104*/ 	.word	0xffffffff


	//   ....[22]....
        /*0108*/ 	.word	0xffffffff


	//   ....[23]....
        /*010c*/ 	.word	0xffffffff


	//   ....[24]....
        /*0110*/ 	.word	0xffffffff


	//   ....[25]....
        /*0114*/ 	.word	0xffffffff


	//   ....[26]....
        /*0118*/ 	.word	0xffffffff


	//   ....[27]....
        /*011c*/ 	.word	0xffffffff


	//   ....[28]....
        /*0120*/ 	.word	0xffffffff


	//   ....[29]....
        /*0124*/ 	.word	0xffffffff


	//   ....[30]....
        /*0128*/ 	.word	0xffffffff


	//   ....[31]....
        /*012c*/ 	.word	0xffffffff


	//   ....[32]....
        /*0130*/ 	.word	0xffffffff


	//   ....[33]....
        /*0134*/ 	.word	0xffffffff


	//   ....[34]....
        /*0138*/ 	.word	0xffffffff


	//   ....[35]....
        /*013c*/ 	.word	0xffffffff


	//   ....[36]....
        /*0140*/ 	.word	0xffffffff


	//   ....[37]....
        /*0144*/ 	.word	0xffffffff


	//   ....[38]....
        /*0148*/ 	.word	0xffffffff


	//   ....[39]....
        /*014c*/ 	.word	0xffffffff


	//   ....[40]....
        /*0150*/ 	.word	0xffffffff


	//   ....[41]....
        /*0154*/ 	.word	0xffffffff


	//   ....[42]....
        /*0158*/ 	.word	0xffffffff


	//   ....[43]....
        /*015c*/ 	.word	0xffffffff


	//   ....[44]....
        /*0160*/ 	.word	0xffffffff


	//   ....[45]....
        /*0164*/ 	.word	0xffffffff


	//   ....[46]....
        /*0168*/ 	.word	0xffffffff


	//   ....[47]....
        /*016c*/ 	.word	0xffffffff


	//   ....[48]....
        /*0170*/ 	.word	0xffffffff


	//   ....[49]....
        /*0174*/ 	.word	0xffffffff


	//   ....[50]....
        /*0178*/ 	.word	0xffffffff


	//   ....[51]....
        /*017c*/ 	.word	0xffffffff


	//   ....[52]....
        /*0180*/ 	.word	0xffffffff


	//   ....[53]....
        /*0184*/ 	.word	0xffffffff


	//   ....[54]....
        /*0188*/ 	.word	0xffffffff


	//   ....[55]....
        /*018c*/ 	.word	0xffffffff


	//   ....[56]....
        /*0190*/ 	.word	0xffffffff


	//   ....[57]....
        /*0194*/ 	.word	0xffffffff


	//   ....[58]....
        /*0198*/ 	.word	0xffffffff


	//   ....[59]....
        /*019c*/ 	.word	0xffffffff


	//   ....[60]....
        /*01a0*/ 	.word	0xffffffff


	//   ....[61]....
        /*01a4*/ 	.word	0xffffffff


	//   ....[62]....
        /*01a8*/ 	.word	0xffffffff


	//   ....[63]....
        /*01ac*/ 	.word	0xffffffff


	//   ....[64]....
        /*01b0*/ 	.word	0xffffffff


	//   ....[65]....
        /*01b4*/ 	.word	0xffffffff


	//   ....[66]....
        /*01b8*/ 	.word	0xffffffff


	//   ....[67]....
        /*01bc*/ 	.word	0xffffffff


	//   ....[68]....
        /*01c0*/ 	.word	0xffffffff


	//   ....[69]....
        /*01c4*/ 	.word	0xffffffff


	//   ....[70]....
        /*01c8*/ 	.word	0xffffffff


	//   ....[71]....
        /*01cc*/ 	.word	0xffffffff


	//   ....[72]....
        /*01d0*/ 	.word	0xffffffff


	//   ....[73]....
        /*01d4*/ 	.word	0xffffffff


	//   ....[74]....
        /*01d8*/ 	.word	0xffffffff


	//   ....[75]....
        /*01dc*/ 	.word	0xffffffff


	//   ....[76]....
        /*01e0*/ 	.word	0xffffffff


	//   ....[77]....
        /*01e4*/ 	.word	0xffffffff


	//   ....[78]....
        /*01e8*/ 	.word	0xffffffff


	//   ....[79]....
        /*01ec*/ 	.word	0xffffffff


	//   ....[80]....
        /*01f0*/ 	.word	0xffffffff


	//   ....[81]....
        /*01f4*/ 	.word	0xffffffff


	//   ....[82]....
        /*01f8*/ 	.word	0xffffffff


	//   ....[83]....
        /*01fc*/ 	.word	0xffffffff


	//   ....[84]....
        /*0200*/ 	.word	0xffffffff


	//   ....[85]....
        /*0204*/ 	.word	0xffffffff


	//   ....[86]....
        /*0208*/ 	.word	0xffffffff


	//   ....[87]....
        /*020c*/ 	.word	0xffffffff


	//   ....[88]....
        /*0210*/ 	.word	0xffffffff


	//   ....[89]....
        /*0214*/ 	.word	0xffffffff


	//   ....[90]....
        /*0218*/ 	.word	0xffffffff


	//   ....[91]....
        /*021c*/ 	.word	0xffffffff


	//   ....[92]....
        /*0220*/ 	.word	0xffffffff


	//   ....[93]....
        /*0224*/ 	.word	0xffffffff


	//   ....[94]....
        /*0228*/ 	.word	0xffffffff


	//   ....[95]....
        /*022c*/ 	.word	0xffffffff


	//   ....[96]....
        /*0230*/ 	.word	0xffffffff


	//   ....[97]....
        /*0234*/ 	.word	0xffffffff


	//   ....[98]....
        /*0238*/ 	.word	0xffffffff


	//   ....[99]....
        /*023c*/ 	.word	0xffffffff


	//   ....[100]....
        /*0240*/ 	.word	0xffffffff


	//   ....[101]....
        /*0244*/ 	.word	0xffffffff


	//   ....[102]....
        /*0248*/ 	.word	0xffffffff


	//   ....[103]....
        /*024c*/ 	.word	0xffffffff


	//   ....[104]....
        /*0250*/ 	.word	0xffffffff


	//   ....[105]....
        /*0254*/ 	.word	0xffffffff


	//   ....[106]....
        /*0258*/ 	.word	0xffffffff


	//   ....[107]....
        /*025c*/ 	.word	0xffffffff


	//   ....[108]....
        /*0260*/ 	.word	0xffffffff


	//   ....[109]....
        /*0264*/ 	.word	0xffffffff


	//   ....[110]....
        /*0268*/ 	.word	0xffffffff


	//   ....[111]....
        /*026c*/ 	.word	0xffffffff


	//   ....[112]....
        /*0270*/ 	.word	0xffffffff


	//   ....[113]....
        /*0274*/ 	.word	0xffffffff


	//   ....[114]....
        /*0278*/ 	.word	0xffffffff


	//   ....[115]....
        /*027c*/ 	.word	0xffffffff


	//   ....[116]....
        /*0280*/ 	.word	0xffffffff


	//   ....[117]....
        /*0284*/ 	.word	0xffffffff


	//   ....[118]....
        /*0288*/ 	.word	0xffffffff


	//   ....[119]....
        /*028c*/ 	.word	0xffffffff


	//   ....[120]....
        /*0290*/ 	.word	0x0500000f


	//   ....[121]....
        /*0294*/ 	.word	0x0500000f


	//   ....[122]....
        /*0298*/ 	.word	0x0500000f


	//   ....[123]....
        /*029c*/ 	.word	0x0500000f


	//   ....[124]....
        /*02a0*/ 	.word	0x0500000f


	//   ....[125]....
        /*02a4*/ 	.word	0x0500000f


	//   ....[126]....
        /*02a8*/ 	.word	0x0500000f


	//   ....[127]....
        /*02ac*/ 	.word	0x0500000f


	//   ....[128]....
        /*02b0*/ 	.word	0x0500000f


	//   ....[129]....
        /*02b4*/ 	.word	0x0500000f


	//   ....[130]....
        /*02b8*/ 	.word	0x0500000f


	//   ....[131]....
        /*02bc*/ 	.word	0x0500000f


	//   ....[132]....
        /*02c0*/ 	.word	0x0500000f


	//   ....[133]....
        /*02c4*/ 	.word	0x0500000f


	//   ....[134]....
        /*02c8*/ 	.word	0x0500000f


	//   ....[135]....
        /*02cc*/ 	.word	0x0500000f


	//   ....[136]....
        /*02d0*/ 	.word	0x0500000f


	//   ....[137]....
        /*02d4*/ 	.word	0x0500000f


	//   ....[138]....
        /*02d8*/ 	.word	0x0500000f


	//   ....[139]....
        /*02dc*/ 	.word	0x0500000f


	//   ....[140]....
        /*02e0*/ 	.word	0x0500000f


	//   ....[141]....
        /*02e4*/ 	.word	0x0500000f


	//   ....[142]....
        /*02e8*/ 	.word	0x0500000f


	//   ....[143]....
        /*02ec*/ 	.word	0x0500000f


	//   ....[144]....
        /*02f0*/ 	.word	0x0500000f


	//   ....[145]....
        /*02f4*/ 	.word	0x0500000f


	//   ....[146]....
        /*02f8*/ 	.word	0x0500000f


	//   ....[147]....
        /*02fc*/ 	.word	0x0500000f


	//   ....[148]....
        /*0300*/ 	.word	0x0500000f


	//   ....[149]....
        /*0304*/ 	.word	0x0500000f


	//   ....[150]....
        /*0308*/ 	.word	0x0500000f


	//   ....[151]....
        /*030c*/ 	.word	0x0500000f


	//   ....[152]....
        /*0310*/ 	.word	0x0500000f


	//   ....[153]....
        /*0314*/ 	.word	0x0500000f


	//   ....[154]....
        /*0318*/ 	.word	0x0500000f


	//   ....[155]....
        /*031c*/ 	.word	0x0500000f


	//   ....[156]....
        /*0320*/ 	.word	0x0500000f


	//   ....[157]....
        /*0324*/ 	.word	0x0500000f


	//   ....[158]....
        /*0328*/ 	.word	0x0500000f


	//   ....[159]....
        /*032c*/ 	.word	0x0500000f


	//   ....[160]....
        /*0330*/ 	.word	0x0500000f


	//   ....[161]....
        /*0334*/ 	.word	0x0500000f


	//   ....[162]....
        /*0338*/ 	.word	0x0500000f


	//   ....[163]....
        /*033c*/ 	.word	0x0500000f


	//   ....[164]....
        /*0340*/ 	.word	0x0500000f


	//   ....[165]....
        /*0344*/ 	.word	0x0500000f


	//   ....[166]....
        /*0348*/ 	.word	0x0500000f


	//   ....[167]....
        /*034c*/ 	.word	0x0500000f


	//   ....[168]....
        /*0350*/ 	.word	0x0500000f


	//   ....[169]....
        /*0354*/ 	.word	0x0500000f


	//   ....[170]....
        /*0358*/ 	.word	0x0500000f


	//   ....[171]....
        /*035c*/ 	.word	0x0500000f


	//   ....[172]....
        /*0360*/ 	.word	0x0500000f


	//   ....[173]....
        /*0364*/ 	.word	0x0500000f


	//   ....[174]....
        /*0368*/ 	.word	0x0500000f


	//   ....[175]....
        /*036c*/ 	.word	0x0500000f


	//   ....[176]....
        /*0370*/ 	.word	0x0500000f


	//   ....[177]....
        /*0374*/ 	.word	0x0500000f


	//   ....[178]....
        /*0378*/ 	.word	0x0500000f


	//   ....[179]....
        /*037c*/ 	.word	0x0500000f


	//   ....[180]....
        /*0380*/ 	.word	0x0500000f


	//   ....[181]....
        /*0384*/ 	.word	0x0500000f


	//   ....[182]....
        /*0388*/ 	.word	0x0500000f


	//   ....[183]....
        /*038c*/ 	.word	0x0500000f


	//   ....[184]....
        /*0390*/ 	.word	0x0500000f


	//   ....[185]....
        /*0394*/ 	.word	0x0500000f


	//   ....[186]....
        /*0398*/ 	.word	0x0500000f


	//   ....[187]....
        /*039c*/ 	.word	0x0500000f


	//   ....[188]....
        /*03a0*/ 	.word	0x0500000f


	//   ....[189]....
        /*03a4*/ 	.word	0x0500000f


	//   ....[190]....
        /*03a8*/ 	.word	0x0500000f


	//   ....[191]....
        /*03ac*/ 	.word	0x0500000f


	//   ....[192]....
        /*03b0*/ 	.word	0x0500000f


	//   ....[193]....
        /*03b4*/ 	.word	0x0500000f


	//   ....[194]....
        /*03b8*/ 	.word	0x0500000f


	//   ....[195]....
        /*03bc*/ 	.word	0x0500000f


	//   ....[196]....
        /*03c0*/ 	.word	0x0500000f


	//   ....[197]....
        /*03c4*/ 	.word	0x0500000f


	//   ....[198]....
        /*03c8*/ 	.word	0x0500000f


	//   ....[199]....
        /*03cc*/ 	.word	0x0500000f


	//   ....[200]....
        /*03d0*/ 	.word	0x0500000f


	//   ....[201]....
        /*03d4*/ 	.word	0x0500000f


	//   ....[202]....
        /*03d8*/ 	.word	0x0500000f


	//   ....[203]....
        /*03dc*/ 	.word	0x0500000f


	//   ....[204]....
        /*03e0*/ 	.word	0x0500000f


	//   ....[205]....
        /*03e4*/ 	.word	0x0500000f


	//   ....[206]....
        /*03e8*/ 	.word	0x0500000f


	//   ....[207]....
        /*03ec*/ 	.word	0x0500000f


	//   ....[208]....
        /*03f0*/ 	.word	0x0500000f


	//   ....[209]....
        /*03f4*/ 	.word	0x0500000f


	//----- nvinfo : EIATTR_COOP_GROUP_INSTR_OFFSETS
	.align		4
.L_1371:
        /*03f8*/ 	.byte	0x04, 0x28
        /*03fa*/ 	.short	(.L_1373 - .L_1372)


	//   ....[0]....
.L_1372:
        /*03fc*/ 	.word	0x00000080


	//   ....[1]....
        /*0400*/ 	.word	0x00000090


	//   ....[2]....
        /*0404*/ 	.word	0x000002d0


	//   ....[3]....
        /*0408*/ 	.word	0x00000430


	//   ....[4]....
        /*040c*/ 	.word	0x00000550


	//   ....[5]....
        /*0410*/ 	.word	0x000006b0


	//   ....[6]....
        /*0414*/ 	.word	0x00000ca0


	//   ....[7]....
        /*0418*/ 	.word	0x00002630


	//   ....[8]....
        /*041c*/ 	.word	0x00002680


	//   ....[9]....
        /*0420*/ 	.word	0x000028b0


	//   ....[10]....
        /*0424*/ 	.word	0x00002a80


	//   ....[11]....
        /*0428*/ 	.word	0x00004b30


	//   ....[12]....
        /*042c*/ 	.word	0x00004b70


	//   ....[13]....
        /*0430*/ 	.word	0x00004b90


	//   ....[14]....
        /*0434*/ 	.word	0x00004bb0


	//   ....[15]....
        /*0438*/ 	.word	0x00005e50


	//   ....[16]....
        /*043c*/ 	.word	0x00005e90


	//   ....[17]....
        /*0440*/ 	.word	0x00005f20


	//   ....[18]....
        /*0444*/ 	.word	0x00005f40


	//   ....[19]....
        /*0448*/ 	.word	0x00006aa0


	//   ....[20]....
        /*044c*/ 	.word	0x00006b00


	//   ....[21]....
        /*0450*/ 	.word	0x00006b80


	//   ....[22]....
        /*0454*/ 	.word	0x00006bb0


	//   ....[23]....
        /*0458*/ 	.word	0x00007030


	//   ....[24]....
        /*045c*/ 	.word	0x00007060


	//   ....[25]....
        /*0460*/ 	.word	0x00007090


	//   ....[26]....
        /*0464*/ 	.word	0x000070d0


	//   ....[27]....
        /*0468*/ 	.word	0x00007100


	//   ....[28]....
        /*046c*/ 	.word	0x00007120


	//   ....[29]....
        /*0470*/ 	.word	0x00007130


	//   ....[30]....
        /*0474*/ 	.word	0x00007140


	//   ....[31]....
        /*0478*/ 	.word	0x00008180


	//   ....[32]....
        /*047c*/ 	.word	0x000081a0


	//   ....[33]....
        /*0480*/ 	.word	0x000081b0


	//   ....[34]....
        /*0484*/ 	.word	0x00008240


	//   ....[35]....
        /*0488*/ 	.word	0x00008260


	//   ....[36]....
        /*048c*/ 	.word	0x000082e0


	//   ....[37]....
        /*0490*/ 	.word	0x00008300


	//   ....[38]....
        /*0494*/ 	.word	0x00008380


	//   ....[39]....
        /*0498*/ 	.word	0x000083a0


	//   ....[40]....
        /*049c*/ 	.word	0x00008420


	//   ....[41]....
        /*04a0*/ 	.word	0x00008440


	//   ....[42]....
        /*04a4*/ 	.word	0x000084c0


	//   ....[43]....
        /*04a8*/ 	.word	0x000084e0


	//   ....[44]....
        /*04ac*/ 	.word	0x00008560


	//   ....[45]....
        /*04b0*/ 	.word	0x00008580


	//   ....[46]....
        /*04b4*/ 	.word	0x00008590


	//   ....[47]....
        /*04b8*/ 	.word	0x00008d70


	//   ....[48]....
        /*04bc*/ 	.word	0x00008d90


	//   ....[49]....
        /*04c0*/ 	.word	0x00008dc0


	//   ....[50]....
        /*04c4*/ 	.word	0x00008e50


	//   ....[51]....
        /*04c8*/ 	.word	0x00008e60


	//   ....[52]....
        /*04cc*/ 	.word	0x00008ef0


	//   ....[53]....
        /*04d0*/ 	.word	0x00008f00


	//   ....[54]....
        /*04d4*/ 	.word	0x00008f90


	//   ....[55]....
        /*04d8*/ 	.word	0x00008fa0


	//   ....[56]....
        /*04dc*/ 	.word	0x00009030


	//   ....[57]....
        /*04e0*/ 	.word	0x00009040


	//   ....[58]....
        /*04e4*/ 	.word	0x000090d0


	//   ....[59]....
        /*04e8*/ 	.word	0x000090e0


	//   ....[60]....
        /*04ec*/ 	.word	0x00009170


	//   ....[61]....
        /*04f0*/ 	.word	0x00009180


	//   ....[62]....
        /*04f4*/ 	.word	0x00009190


	//   ....[63]....
        /*04f8*/ 	.word	0x00009230


	//   ....[64]....
        /*04fc*/ 	.word	0x00009250


	//   ....[65]....
        /*0500*/ 	.word	0x00009270


	//   ....[66]....
        /*0504*/ 	.word	0x00009330


	//   ....[67]....
        /*0508*/ 	.word	0x00009370


	//   ....[68]....
        /*050c*/ 	.word	0x000093b0


	//   ....[69]....
        /*0510*/ 	.word	0x000093c0


	//   ....[70]....
        /*0514*/ 	.word	0x00009400


	//   ....[71]....
        /*0518*/ 	.word	0x00009a60


	//   ....[72]....
        /*051c*/ 	.word	0x00009a80


	//   ....[73]....
        /*0520*/ 	.word	0x00009af0


	//   ....[74]....
        /*0524*/ 	.word	0x00009b00


	//   ....[75]....
        /*0528*/ 	.word	0x00009b40


	//   ....[76]....
        /*052c*/ 	.word	0x00009b50


	//   ....[77]....
        /*0530*/ 	.word	0x00009b90


	//   ....[78]....
        /*0534*/ 	.word	0x00009ba0


	//   ....[79]....
        /*0538*/ 	.word	0x00009be0


	//   ....[80]....
        /*053c*/ 	.word	0x00009bf0


	//   ....[81]....
        /*0540*/ 	.word	0x00009c30


	//   ....[82]....
        /*0544*/ 	.word	0x00009c40


	//   ....[83]....
        /*0548*/ 	.word	0x00009c80


	//   ....[84]....
        /*054c*/ 	.word	0x00009c90


	//   ....[85]....
        /*0550*/ 	.word	0x00009ca0


	//   ....[86]....
        /*0554*/ 	.word	0x00009ce0


	//   ....[87]....
        /*0558*/ 	.word	0x00009f50


	//   ....[88]....
        /*055c*/ 	.word	0x00009f80


	//   ....[89]....
        /*0560*/ 	.word	0x00009fe0


	//   ....[90]....
        /*0564*/ 	.word	0x00009ff0


	//   ....[91]....
        /*0568*/ 	.word	0x0000a040


	//   ....[92]....
        /*056c*/ 	.word	0x0000a050


	//   ....[93]....
        /*0570*/ 	.word	0x0000a0a0


	//   ....[94]....
        /*0574*/ 	.word	0x0000a0b0


	//   ....[95]....
        /*0578*/ 	.word	0x0000a100


	//   ....[96]....
        /*057c*/ 	.word	0x0000a110


	//   ....[97]....
        /*0580*/ 	.word	0x0000a160


	//   ....[98]....
        /*0584*/ 	.word	0x0000a170


	//   ....[99]....
        /*0588*/ 	.word	0x0000a1c0


	//   ....[100]....
        /*058c*/ 	.word	0x0000a1d0


	//   ....[101]....
        /*0590*/ 	.word	0x0000a1e0


	//   ....[102]....
        /*0594*/ 	.word	0x0000a220


	//   ....[103]....
        /*0598*/ 	.word	0x0000a670


	//   ....[104]....
        /*059c*/ 	.word	0x0000a680


	//   ....[105]....
        /*05a0*/ 	.word	0x0000a690


	//   ....[106]....
        /*05a4*/ 	.word	0x0000a6a0


	//   ....[107]....
        /*05a8*/ 	.word	0x0000a6c0


	//   ....[108]....
        /*05ac*/ 	.word	0x0000a720


	//   ....[109]....
        /*05b0*/ 	.word	0x0000a760


	//   ....[110]....
        /*05b4*/ 	.word	0x0000a780


	//   ....[111]....
        /*05b8*/ 	.word	0x0000a7c0


	//   ....[112]....
        /*05bc*/ 	.word	0x0000a7e0


	//   ....[113]....
        /*05c0*/ 	.word	0x0000a820


	//   ....[114]....
        /*05c4*/ 	.word	0x0000a840


	//   ....[115]....
        /*05c8*/ 	.word	0x0000a880


	//   ....[116]....
        /*05cc*/ 	.word	0x0000a8a0


	//   ....[117]....
        /*05d0*/ 	.word	0x0000a8e0


	//   ....[118]....
        /*05d4*/ 	.word	0x0000a900


	//   ....[119]....
        /*05d8*/ 	.word	0x0000ac70


	//   ....[120]....
        /*05dc*/ 	.word	0x0000b150


	//   ....[121]....
        /*05e0*/ 	.word	0x0000b240


	//   ....[122]....
        /*05e4*/ 	.word	0x0000b2e0


	//   ....[123]....
        /*05e8*/ 	.word	0x0000b350


	//   ....[124]....
        /*05ec*/ 	.word	0x0000b440


	//   ....[125]....
        /*05f0*/ 	.word	0x0000b4b0


	//   ....[126]....
        /*05f4*/ 	.word	0x0000b5a0


	//   ....[127]....
        /*05f8*/ 	.word	0x0000b610


	//   ....[128]....
        /*05fc*/ 	.word	0x0000b700


	//   ....[129]....
        /*0600*/ 	.word	0x0000b770


	//   ....[130]....
        /*0604*/ 	.word	0x0000b860


	//   ....[131]....
        /*0608*/ 	.word	0x0000b8d0


	//   ....[132]....
        /*060c*/ 	.word	0x0000b9c0


	//   ....[133]....
        /*0610*/ 	.word	0x0000ba30


	//   ....[134]....
        /*0614*/ 	.word	0x0000bb20


	//   ....[135]....
        /*0618*/ 	.word	0x0000bb90


	//   ....[136]....
        /*061c*/ 	.word	0x0000bc70


	//   ....[137]....
        /*0620*/ 	.word	0x0000bd00


	//   ....[138]....
        /*0624*/ 	.word	0x0000bd70


	//   ....[139]....
        /*0628*/ 	.word	0x0000bdd0


	//   ....[140]....
        /*062c*/ 	.word	0x0000bed0


	//   ....[141]....
        /*0630*/ 	.word	0x0000bf30


	//   ....[142]....
        /*0634*/ 	.word	0x0000c030


	//   ....[143]....
        /*0638*/ 	.word	0x0000c090


	//   ....[144]....
        /*063c*/ 	.word	0x0000c190


	//   ....[145]....
        /*0640*/ 	.word	0x0000c1f0


	//   ....[146]....
        /*0644*/ 	.word	0x0000c2f0


	//   ....[147]....
        /*0648*/ 	.word	0x0000c350


	//   ....[148]....
        /*064c*/ 	.word	0x0000c450


	//   ....[149]....
        /*0650*/ 	.word	0x0000c4b0


	//   ....[150]....
        /*0654*/ 	.word	0x0000c5a0


	//   ....[151]....
        /*0658*/ 	.word	0x0000c600


	//   ....[152]....
        /*065c*/ 	.word	0x0000c6e0


	//   ....[153]....
        /*0660*/ 	.word	0x0000c760


	//   ....[154]....
        /*0664*/ 	.word	0x0000c840


	//   ....[155]....
        /*0668*/ 	.word	0x0000c8a0


	//   ....[156]....
        /*066c*/ 	.word	0x0000c990


	//   ....[157]....
        /*0670*/ 	.word	0x0000ca10


	//   ....[158]....
        /*0674*/ 	.word	0x0000cad0


	//   ....[159]....
        /*0678*/ 	.word	0x0000cb50


	//   ....[160]....
        /*067c*/ 	.word	0x0000cbe0


	//   ....[161]....
        /*0680*/ 	.word	0x0000cd20


	//   ....[162]....
        /*0684*/ 	.word	0x0000cdd0


	//   ....[163]....
        /*0688*/ 	.word	0x0000ce40


	//   ....[164]....
        /*068c*/ 	.word	0x0000cf10


	//   ....[165]....
        /*0690*/ 	.word	0x0000cf70


	//   ....[166]....
        /*0694*/ 	.word	0x0000d020


	//   ....[167]....
        /*0698*/ 	.word	0x0000d080


	//   ....[168]....
        /*069c*/ 	.word	0x0000d130


	//   ....[169]....
        /*06a0*/ 	.word	0x0000d190


	//   ....[170]....
        /*06a4*/ 	.word	0x0000d240


	//   ....[171]....
        /*06a8*/ 	.word	0x0000d2a0


	//   ....[172]....
        /*06ac*/ 	.word	0x0000d350


	//   ....[173]....
        /*06b0*/ 	.word	0x0000d3b0


	//   ....[174]....
        /*06b4*/ 	.word	0x0000d460


	//   ....[175]....
        /*06b8*/ 	.word	0x0000d4c0


	//   ....[176]....
        /*06bc*/ 	.word	0x0000d570


	//   ....[177]....
        /*06c0*/ 	.word	0x0000d660


	//   ....[178]....
        /*06c4*/ 	.word	0x0000d710


	//   ....[179]....
        /*06c8*/ 	.word	0x0000d770


	//   ....[180]....
        /*06cc*/ 	.word	0x0000d830


	//   ....[181]....
        /*06d0*/ 	.word	0x0000d890


	//   ....[182]....
        /*06d4*/ 	.word	0x0000d950


	//   ....[183]....
        /*06d8*/ 	.word	0x0000d9b0


	//   ....[184]....
        /*06dc*/ 	.word	0x0000da70


	//   ....[185]....
        /*06e0*/ 	.word	0x0000dad0


	//   ....[186]....
        /*06e4*/ 	.word	0x0000db90


	//   ....[187]....
        /*06e8*/ 	.word	0x0000dbf0


	//   ....[188]....
        /*06ec*/ 	.word	0x0000dcb0


	//   ....[189]....
        /*06f0*/ 	.word	0x0000dd10


	//   ....[190]....
        /*06f4*/ 	.word	0x0000ddd0


	//   ....[191]....
        /*06f8*/ 	.word	0x0000de30


	//   ....[192]....
        /*06fc*/ 	.word	0x0000dee0


	//   ....[193]....
        /*0700*/ 	.word	0x0000dfd0


	//   ....[194]....
        /*0704*/ 	.word	0x0000e080


	//   ....[195]....
        /*0708*/ 	.word	0x0000e0f0


	//   ....[196]....
        /*070c*/ 	.word	0x0000e1e0


	//   ....[197]....
        /*0710*/ 	.word	0x0000e240


	//   ....[198]....
        /*0714*/ 	.word	0x0000e2f0


	//   ....[199]....
        /*0718*/ 	.word	0x0000e350


	//   ....[200]....
        /*071c*/ 	.word	0x0000e410


	//   ....[201]....
        /*0720*/ 	.word	0x0000e470


	//   ....[202]....
        /*0724*/ 	.word	0x0000e520


	//   ....[203]....
        /*0728*/ 	.word	0x0000e580


	//   ....[204]....
        /*072c*/ 	.word	0x0000e640


	//   ....[205]....
        /*0730*/ 	.word	0x0000e6a0


	//   ....[206]....
        /*0734*/ 	.word	0x0000e750


	//   ....[207]....
        /*0738*/ 	.word	0x0000e7b0


	//   ....[208]....
        /*073c*/ 	.word	0x0000e860


	//   ....[209]....
        /*0740*/ 	.word	0x0000e970


	//----- nvinfo : EIATTR_REG_RECONFIG
	.align		4
.L_1373:
        /*0744*/ 	.byte	0x01, 0x54
	.zero		2


	//----- nvinfo : EIATTR_SYSCALL_OFFSETS
	.align		4
        /*0748*/ 	.byte	0x04, 0x46
        /*074a*/ 	.short	(.L_1375 - .L_1374)


	//   ....[0]....
.L_1374:
        /*074c*/ 	.word	0x00001000


	//   ....[1]....
        /*0750*/ 	.word	0x00007870


	//   ....[2]....
        /*0754*/ 	.word	0x000079b0


	//   ....[3]....
        /*0758*/ 	.word	0x00007aa0


	//   ....[4]....
        /*075c*/ 	.word	0x000088b0


	//----- nvinfo : EIATTR_MBARRIER_INSTR_OFFSETS
	.align		4
.L_1375:
        /*0760*/ 	.byte	0x04, 0x39
        /*0762*/ 	.short	(.L_1377 - .L_1376)


	//   ....[0]....
.L_1376:
        /*0764*/ 	.word	0x00000180
        /*0768*/ 	.word	0x000000ff
        /*076c*/ 	.word	0x00016800
        /*0770*/ 	.short	0x0100
        /*0772*/ 	.byte	0x08
	.zero		1


	//   ....[1]....
        /*0774*/ 	.word	0x00000190
        /*0778*/ 	.word	0x000000ff
        /*077c*/ 	.word	0x00016820
        /*0780*/ 	.short	0x0100
        /*0782*/ 	.byte	0x08
	.zero		1


	//   ....[2]....
        /*0784*/ 	.word	0x00000280
        /*0788*/ 	.word	0x000000ff
        /*078c*/ 	.word	0x00016830
        /*0790*/ 	.short	0x0100
        /*0792*/ 	.byte	0x08
	.zero		1


	//   ....[3]....
        /*0794*/ 	.word	0x00000290
        /*0798*/ 	.word	0x000000ff
        /*079c*/ 	.word	0x00016840
        /*07a0*/ 	.short	0x0100
        /*07a2*/ 	.byte	0x08
	.zero		1


	//   ....[4]....
        /*07a4*/ 	.word	0x000002a0
        /*07a8*/ 	.word	0x000000ff
        /*07ac*/ 	.word	0x00016838
        /*07b0*/ 	.short	0x0100
        /*07b2*/ 	.byte	0x08
	.zero		1


	//   ....[5]....
        /*07b4*/ 	.word	0x000002b0
        /*07b8*/ 	.word	0x000000ff
        /*07bc*/ 	.word	0x00016848
        /*07c0*/ 	.short	0x0100
        /*07c2*/ 	.byte	0x08
	.zero		1


	//   ....[6]....
        /*07c4*/ 	.word	0x000003e0
        /*07c8*/ 	.word	0x000000ff
        /*07cc*/ 	.word	0x00016850
        /*07d0*/ 	.short	0x0100
        /*07d2*/ 	.byte	0x08
	.zero		1


	//   ....[7]....
        /*07d4*/ 	.word	0x000003f0
        /*07d8*/ 	.word	0x000000ff
        /*07dc*/ 	.word	0x00016860
        /*07e0*/ 	.short	0x0100
        /*07e2*/ 	.byte	0x08
	.zero		1


	//   ....[8]....
        /*07e4*/ 	.word	0x00000400
        /*07e8*/ 	.word	0x000000ff
        /*07ec*/ 	.word	0x00016858
        /*07f0*/ 	.short	0x0100
        /*07f2*/ 	.byte	0x08
	.zero		1


	//   ....[9]....
        /*07f4*/ 	.word	0x00000410
        /*07f8*/ 	.word	0x000000ff
        /*07fc*/ 	.word	0x00016868
        /*0800*/ 	.short	0x0100
        /*0802*/ 	.byte	0x08
	.zero		1


	//   ....[10]....
        /*0804*/ 	.word	0x00000500
        /*0808*/ 	.word	0x000000ff
        /*080c*/ 	.word	0x00016870
        /*0810*/ 	.short	0x0100
        /*0812*/ 	.byte	0x06
	.zero		1


	//   ....[11]....
        /*0814*/ 	.word	0x00000510
        /*0818*/ 	.word	0x000000ff
        /*081c*/ 	.word	0x00016880
        /*0820*/ 	.short	0x0100
        /*0822*/ 	.byte	0x06
	.zero		1


	//   ....[12]....
        /*0824*/ 	.word	0x00000520
        /*0828*/ 	.word	0x000000ff
        /*082c*/ 	.word	0x00016878
        /*0830*/ 	.short	0x0100
        /*0832*/ 	.byte	0x06
	.zero		1


	//   ....[13]....
        /*0834*/ 	.word	0x00000530
        /*0838*/ 	.word	0x000000ff
        /*083c*/ 	.word	0x00016888
        /*0840*/ 	.short	0x0100
        /*0842*/ 	.byte	0x06
	.zero		1


	//   ....[14]....
        /*0844*/ 	.word	0x00000660
        /*0848*/ 	.word	0x000000ff
        /*084c*/ 	.word	0x00016890
        /*0850*/ 	.short	0x0100
        /*0852*/ 	.byte	0x08
	.zero		1


	//   ....[15]....
        /*0854*/ 	.word	0x00000670
        /*0858*/ 	.word	0x000000ff
        /*085c*/ 	.word	0x000168a0
        /*0860*/ 	.short	0x0100
        /*0862*/ 	.byte	0x08
	.zero		1


	//   ....[16]....
        /*0864*/ 	.word	0x00000680
        /*0868*/ 	.word	0x000000ff
        /*086c*/ 	.word	0x00016898
        /*0870*/ 	.short	0x0100
        /*0872*/ 	.byte	0x08
	.zero		1


	//   ....[17]....
        /*0874*/ 	.word	0x00000690
        /*0878*/ 	.word	0x000000ff
        /*087c*/ 	.word	0x000168a8
        /*0880*/ 	.short	0x0100
        /*0882*/ 	.byte	0x08
	.zero		1


	//   ....[18]....
        /*0884*/ 	.word	0x000007d0
        /*0888*/ 	.word	0x000000ff
        /*088c*/ 	.word	0x000168b0
        /*0890*/ 	.short	0x0100
        /*0892*/ 	.byte	0x08
	.zero		1


	//   ....[19]....
        /*0894*/ 	.word	0x000007e0
        /*0898*/ 	.word	0x000000ff
        /*089c*/ 	.word	0x000168c0
        /*08a0*/ 	.short	0x0100
        /*08a2*/ 	.byte	0x08
	.zero		1


	//   ....[20]....
        /*08a4*/ 	.word	0x000007f0
        /*08a8*/ 	.word	0x000000ff
        /*08ac*/ 	.word	0x000168b8
        /*08b0*/ 	.short	0x0100
        /*08b2*/ 	.byte	0x08
	.zero		1


	//   ....[21]....
        /*08b4*/ 	.word	0x00000800
        /*08b8*/ 	.word	0x000000ff
        /*08bc*/ 	.word	0x000168c8
        /*08c0*/ 	.short	0x0100
        /*08c2*/ 	.byte	0x08
	.zero		1


	//   ....[22]....
        /*08c4*/ 	.word	0x00001060
        /*08c8*/ 	.word	0x000000ff
        /*08cc*/ 	.word	0x00016800
        /*08d0*/ 	.short	0x010a
        /*08d2*/ 	.byte	0x2c
	.zero		1


	//   ....[23]....
        /*08d4*/ 	.word	0x000010e0
        /*08d8*/ 	.word	0x00000000
        /*08dc*/ 	.word	0x00016830
        /*08e0*/ 	.short	0x010a
        /*08e2*/ 	.byte	0x3f
	.zero		1


	//   ....[24]....
        /*08e4*/ 	.word	0x00001130
        /*08e8*/ 	.word	0x00000000
        /*08ec*/ 	.word	0x00016830
        /*08f0*/ 	.short	0x010a
        /*08f2*/ 	.byte	0x3f
	.zero		1


	//   ....[25]....
        /*08f4*/ 	.word	0x00001cc0
        /*08f8*/ 	.word	0x000000ff
        /*08fc*/ 	.word	0x00000000
        /*0900*/ 	.short	0x0101
        /*0902*/ 	.byte	0x06
	.zero		1


	//   ....[26]....
        /*0904*/ 	.word	0x00003930
        /*0908*/ 	.word	0x000000ff
        /*090c*/ 	.word	0x00016830
        /*0910*/ 	.short	0x010a
        /*0912*/ 	.byte	0x06
	.zero		1


	//   ....[27]....
        /*0914*/ 	.word	0x00003970
        /*0918*/ 	.word	0x000000ff
        /*091c*/ 	.word	0x00016830
        /*0920*/ 	.short	0x010a
        /*0922*/ 	.byte	0x06
	.zero		1


	//   ....[28]....
        /*0924*/ 	.word	0x00003b80
        /*0928*/ 	.word	0x000000ff
        /*092c*/ 	.word	0x00016850
        /*0930*/ 	.short	0x010a
        /*0932*/ 	.byte	0x06
	.zero		1


	//   ....[29]....
        /*0934*/ 	.word	0x00003bc0
        /*0938*/ 	.word	0x000000ff
        /*093c*/ 	.word	0x00016850
        /*0940*/ 	.short	0x010a
        /*0942*/ 	.byte	0x06
	.zero		1


	//   ....[30]....
        /*0944*/ 	.word	0x00004410
        /*0948*/ 	.word	0x000000ff
        /*094c*/ 	.word	0x00000000
        /*0950*/ 	.short	0x0101
        /*0952*/ 	.byte	0x06
	.zero		1


	//   ....[31]....
        /*0954*/ 	.word	0x00005990
        /*0958*/ 	.word	0x000000ff
        /*095c*/ 	.word	0x00000000
        /*0960*/ 	.short	0x0101
        /*0962*/ 	.byte	0x06
	.zero		1


	//   ....[32]....
        /*0964*/ 	.word	0x00005da0
        /*0968*/ 	.word	0x000000ff
        /*096c*/ 	.word	0x00016850
        /*0970*/ 	.short	0x010a
        /*0972*/ 	.byte	0x04
	.zero		1


	//   ....[33]....
        /*0974*/ 	.word	0x00005de0
        /*0978*/ 	.word	0x000000ff
        /*097c*/ 	.word	0x00016850
        /*0980*/ 	.short	0x010a
        /*0982*/ 	.byte	0x04
	.zero		1


	//   ....[34]....
        /*0984*/ 	.word	0x00006500
        /*0988*/ 	.word	0x000000ff
        /*098c*/ 	.word	0x00000000
        /*0990*/ 	.short	0x0101
        /*0992*/ 	.byte	0x04
	.zero		1


	//   ....[35]....
        /*0994*/ 	.word	0x00006fa0
        /*0998*/ 	.word	0x000000ff
        /*099c*/ 	.word	0x00000000
        /*09a0*/ 	.short	0x0101
        /*09a2*/ 	.byte	0x2c
	.zero		1


	//   ....[36]....
        /*09a4*/ 	.word	0x00007f70
        /*09a8*/ 	.word	0x00000000
        /*09ac*/ 	.word	0x00016840
        /*09b0*/ 	.short	0x010a
        /*09b2*/ 	.byte	0x3f
	.zero		1


	//   ....[37]....
        /*09b4*/ 	.word	0x00008690
        /*09b8*/ 	.word	0x00000000
        /*09bc*/ 	.word	0x00016830
        /*09c0*/ 	.short	0x0107
        /*09c2*/ 	.byte	0x3f
	.zero		1


	//   ....[38]....
        /*09c4*/ 	.word	0x00008750
        /*09c8*/ 	.word	0x00000000
        /*09cc*/ 	.word	0x00016830
        /*09d0*/ 	.short	0x0101
        /*09d2*/ 	.byte	0x3f
	.zero		1


	//   ....[39]....
        /*09d4*/ 	.word	0x000094b0
        /*09d8*/ 	.word	0x000000ff
        /*09dc*/ 	.word	0x00016800
        /*09e0*/ 	.short	0x0107
        /*09e2*/ 	.byte	0x26
	.zero		1


	//   ....[40]....
        /*09e4*/ 	.word	0x00009510
        /*09e8*/ 	.word	0x000000ff
        /*09ec*/ 	.word	0x00016800
        /*09f0*/ 	.short	0x0101
        /*09f2*/ 	.byte	0x26
	.zero		1


	//   ....[41]....
        /*09f4*/ 	.word	0x00009530
        /*09f8*/ 	.word	0x000000ff
        /*09fc*/ 	.word	0x00016820
        /*0a00*/ 	.short	0x010a
        /*0a02*/ 	.byte	0x26
	.zero		1


	//   ....[42]....
        /*0a04*/ 	.word	0x000098a0
        /*0a08*/ 	.word	0x00000005
        /*0a0c*/ 	.word	0x00016840
        /*0a10*/ 	.short	0x010a
        /*0a12*/ 	.byte	0x3f
	.zero		1


	//   ....[43]....
        /*0a14*/ 	.word	0x00009d60
        /*0a18*/ 	.word	0x00000005
        /*0a1c*/ 	.word	0x00016830
        /*0a20*/ 	.short	0x0107
        /*0a22*/ 	.byte	0x3f
	.zero		1


	//   ....[44]....
        /*0a24*/ 	.word	0x00009e20
        /*0a28*/ 	.word	0x00000005
        /*0a2c*/ 	.word	0x00016830
        /*0a30*/ 	.short	0x0101
        /*0a32*/ 	.byte	0x3f
	.zero		1


	//   ....[45]....
        /*0a34*/ 	.word	0x00009e80
        /*0a38*/ 	.word	0x00000005
        /*0a3c*/ 	.word	0x00016860
        /*0a40*/ 	.short	0x010a
        /*0a42*/ 	.byte	0x3f
	.zero		1


	//   ....[46]....
        /*0a44*/ 	.word	0x0000a2e0
        /*0a48*/ 	.word	0x00000005
        /*0a4c*/ 	.word	0x00016850
        /*0a50*/ 	.short	0x0107
        /*0a52*/ 	.byte	0x3f
	.zero		1


	//   ....[47]....
        /*0a54*/ 	.word	0x0000a4a0
        /*0a58*/ 	.word	0x00000005
        /*0a5c*/ 	.word	0x00016850
        /*0a60*/ 	.short	0x0101
        /*0a62*/ 	.byte	0x3f
	.zero		1


	//   ....[48]....
        /*0a64*/ 	.word	0x0000a5a0
        /*0a68*/ 	.word	0x00000004
        /*0a6c*/ 	.word	0x00016860
        /*0a70*/ 	.short	0x010a
        /*0a72*/ 	.byte	0x3f
	.zero		1


	//   ....[49]....
        /*0a74*/ 	.word	0x0000a9e0
        /*0a78*/ 	.word	0x00000004
        /*0a7c*/ 	.word	0x00016850
        /*0a80*/ 	.short	0x0107
        /*0a82*/ 	.byte	0x3f
	.zero		1


	//   ....[50]....
        /*0a84*/ 	.word	0x0000aac0
        /*0a88*/ 	.word	0x00000004
        /*0a8c*/ 	.word	0x00016850
        /*0a90*/ 	.short	0x0101
        /*0a92*/ 	.byte	0x3f
	.zero		1


	//   ....[51]....
        /*0a94*/ 	.word	0x0000abf0
        /*0a98*/ 	.word	0x00000007
        /*0a9c*/ 	.word	0x00016820
        /*0aa0*/ 	.short	0x010a
        /*0aa2*/ 	.byte	0x3f
	.zero		1


	//   ....[52]....
        /*0aa4*/ 	.word	0x0000ad70
        /*0aa8*/ 	.word	0x00000005
        /*0aac*/ 	.word	0x00016840
        /*0ab0*/ 	.short	0x010a
        /*0ab2*/ 	.byte	0x3f
	.zero		1


	//   ....[53]....
        /*0ab4*/ 	.word	0x0000ae10
        /*0ab8*/ 	.word	0x00000003
        /*0abc*/ 	.word	0x00016840
        /*0ac0*/ 	.short	0x010a
        /*0ac2*/ 	.byte	0x3f
	.zero		1


	//   ....[54]....
        /*0ac4*/ 	.word	0x0000ae50
        /*0ac8*/ 	.word	0x00000005
        /*0acc*/ 	.word	0x00016860
        /*0ad0*/ 	.short	0x010a
        /*0ad2*/ 	.byte	0x3f
	.zero		1


	//   ....[55]....
        /*0ad4*/ 	.word	0x0000ae90
        /*0ad8*/ 	.word	0x00000003
        /*0adc*/ 	.word	0x00016860
        /*0ae0*/ 	.short	0x010a
        /*0ae2*/ 	.byte	0x3f
	.zero		1


	//   ....[56]....
        /*0ae4*/ 	.word	0x0000af00
        /*0ae8*/ 	.word	0x00000003
        /*0aec*/ 	.word	0x00016800
        /*0af0*/ 	.short	0x010a
        /*0af2*/ 	.byte	0x3f
	.zero		1


	//   ....[57]....
        /*0af4*/ 	.word	0x0000af50
        /*0af8*/ 	.word	0x00000000
        /*0afc*/ 	.word	0x00016830
        /*0b00*/ 	.short	0x010a
        /*0b02*/ 	.byte	0x3f
	.zero		1


	//   ....[58]....
        /*0b04*/ 	.word	0x0000afb0
        /*0b08*/ 	.word	0x00000007
        /*0b0c*/ 	.word	0x00016830
        /*0b10*/ 	.short	0x010a
        /*0b12*/ 	.byte	0x3f
	.zero		1


	//   ....[59]....
        /*0b14*/ 	.word	0x0000b010
        /*0b18*/ 	.word	0x00000007
        /*0b1c*/ 	.word	0x00016850
        /*0b20*/ 	.short	0x010a
        /*0b22*/ 	.byte	0x3f
	.zero		1


	//   ....[60]....
        /*0b24*/ 	.word	0x0000b070
        /*0b28*/ 	.word	0x00000007
        /*0b2c*/ 	.word	0x00016850
        /*0b30*/ 	.short	0x010a
        /*0b32*/ 	.byte	0x3f
	.zero		1


	//   ....[61]....
        /*0b34*/ 	.word	0x0000b190
        /*0b38*/ 	.word	0x00000000
        /*0b3c*/ 	.word	0x00016840
        /*0b40*/ 	.short	0x010a
        /*0b42*/ 	.byte	0x3f
	.zero		1


	//   ....[62]....
        /*0b44*/ 	.word	0x0000cc20
        /*0b48*/ 	.word	0x00000003
        /*0b4c*/ 	.word	0x00016820
        /*0b50*/ 	.short	0x010a
        /*0b52*/ 	.byte	0x3f
	.zero		1


	//   ....[63]....
        /*0b54*/ 	.word	0x0000cc70
        /*0b58*/ 	.word	0x00000005
        /*0b5c*/ 	.word	0x00016840
        /*0b60*/ 	.short	0x010a
        /*0b62*/ 	.byte	0x3f
	.zero		1


	//   ....[64]....
        /*0b64*/ 	.word	0x0000d5b0
        /*0b68*/ 	.word	0x00000005
        /*0b6c*/ 	.word	0x00016860
        /*0b70*/ 	.short	0x010a
        /*0b72*/ 	.byte	0x3f
	.zero		1


	//   ....[65]....
        /*0b74*/ 	.word	0x0000df20
        /*0b78*/ 	.word	0x00000004
        /*0b7c*/ 	.word	0x00016860
        /*0b80*/ 	.short	0x010a
        /*0b82*/ 	.byte	0x3f
	.zero		1


	//   ....[66]....
        /*0b84*/ 	.word	0x0000e890
        /*0b88*/ 	.word	0x00000007
        /*0b8c*/ 	.word	0x00016820
        /*0b90*/ 	.short	0x010a
        /*0b92*/ 	.byte	0x3f
	.zero		1


	//   ....[67]....
        /*0b94*/ 	.word	0x0000ea30
        /*0b98*/ 	.word	0x00000005
        /*0b9c*/ 	.word	0x00016840
        /*0ba0*/ 	.short	0x010a
        /*0ba2*/ 	.byte	0x3f
	.zero		1


	//   ....[68]....
        /*0ba4*/ 	.word	0x0000ea80
        /*0ba8*/ 	.word	0x00000003
        /*0bac*/ 	.word	0x00016840
        /*0bb0*/ 	.short	0x010a
        /*0bb2*/ 	.byte	0x3f
	.zero		1


	//   ....[69]....
        /*0bb4*/ 	.word	0x0000ead0
        /*0bb8*/ 	.word	0x00000005
        /*0bbc*/ 	.word	0x00016860
        /*0bc0*/ 	.short	0x010a
        /*0bc2*/ 	.byte	0x3f
	.zero		1


	//----- nvinfo : EIATTR_NUM_MBARRIERS
	.align		4
.L_1377:
        /*0bc4*/ 	.byte	0x03, 0x38
        /*0bc6*/ 	.short	0x0016


	//----- nvinfo : EIATTR_EXIT_INSTR_OFFSETS
	.align		4
        /*0bc8*/ 	.byte	0x04, 0x1c
        /*0bca*/ 	.short	(.L_1379 - .L_1378)


	//   ....[0]....
.L_1378:
        /*0bcc*/ 	.word	0x00000960


	//   ....[1]....
        /*0bd0*/ 	.word	0x00007200


	//   ....[2]....
        /*0bd4*/ 	.word	0x0000aee0


	//----- nvinfo : EIATTR_MAX_THREADS
	.align		4
.L_1379:
        /*0bd8*/ 	.byte	0x04, 0x05
        /*0bda*/ 	.short	(.L_1381 - .L_1380)
.L_1380:
        /*0bdc*/ 	.word	0x00000200
        /*0be0*/ 	.word	0x00000001
        /*0be4*/ 	.word	0x00000001


	//----- nvinfo : EIATTR_CRS_STACK_SIZE
	.align		4
.L_1381:
        /*0be8*/ 	.byte	0x04, 0x1e
        /*0bea*/ 	.short	(.L_1383 - .L_1382)
.L_1382:
        /*0bec*/ 	.word	0x00000000


	//----- nvinfo : EIATTR_CBANK_PARAM_SIZE
	.align		4
.L_1383:
        /*0bf0*/ 	.byte	0x03, 0x19
        /*0bf2*/ 	.short	0x0a70


	//----- nvinfo : EIATTR_PARAM_CBANK
	.align		4
        /*0bf4*/ 	.byte	0x04, 0x0a
        /*0bf6*/ 	.short	(.L_1385 - .L_1384)
	.align		4
.L_1384:
        /*0bf8*/ 	.word	index@(.nv.constant0._ZN7cutlass13device_kernelIN5flash11enable_sm90INS1_16FlashAttnFwdSm90INS1_25CollectiveMainloopFwdSm90ILi2EN4cute5tupleIJNS5_1CILi1EEES8_S8_EEENS6_IJNS7_ILi192EEENS7_ILi128EEENS7_ILi64EEEEEELi64ENS_6half_tEfNS_4arch4Sm90ELb0ELb0ELb1ELb0ELb1ELb0ELb0ELb1ELb1ELb1ELb0ELb0EEENS1_21CollectiveEpilogueFwdINS6_IJSA_SC_SB_EEES9_SE_SG_Li384ELb0ELb1ELb0ELb0EEENS1_29StaticPersistentTileSchedulerILb0EEEEEEEEEvNT_6ParamsE)
        /*0bfc*/ 	.short	0x0210
        /*0bfe*/ 	.short	0x0a70


	//----- nvinfo : EIATTR_SW_WAR
	.align		4
.L_1385:
        /*0c00*/ 	.byte	0x04, 0x36
        /*0c02*/ 	.short	(.L_1387 - .L_1386)
.L_1386:
        /*0c04*/ 	.word	0x00000008
.L_1387:


//--------------------- .nv.info._ZN7cutlass13device_kernelIN5flash11enable_sm90INS1_16FlashAttnFwdSm90INS1_25CollectiveMainloopFwdSm90ILi2EN4cute5tupleIJNS5_1CILi1EEES8_S8_EEENS6_IJNS7_ILi192EEENS7_ILi128EEENS7_ILi64EEEEEELi64ENS_6half_tEfNS_4arch4Sm90ELb0ELb0ELb1ELb1ELb1ELb0ELb0ELb1ELb1ELb1ELb0ELb0EEENS1_21CollectiveEpilogueFwdINS6_IJSA_SC_SB_EEES9_SE_SG_Li384ELb1ELb1ELb0ELb0EEENS1_36VarlenDynamicPersistentTileSchedulerILi192ELi128ELi384ELi128ELb0ELb1ELb1ELb0ELb1ELb1EEEEEEEEEvNT_6ParamsE --------------------------
	.section	.nv.info._ZN7cutlass13device_kernelIN5flash11enable_sm90INS1_16FlashAttnFwdSm90INS1_25CollectiveMainloopFwdSm90ILi2EN4cute5tupleIJNS5_1CILi1EEES8_S8_EEENS6_IJNS7_ILi192EEENS7_ILi128EEENS7_ILi64EEEEEELi64ENS_6half_tEfNS_4arch4Sm90ELb0ELb0ELb1ELb1ELb1ELb0ELb0ELb1ELb1ELb1ELb0ELb0EEENS1_21CollectiveEpilogueFwdINS6_IJSA_SC_SB_EEES9_SE_SG_Li384ELb1ELb1ELb0ELb0EEENS1_36VarlenDynamicPersistentTileSchedulerILi192ELi128ELi384ELi128ELb0ELb1ELb1ELb0ELb1ELb1EEEEEEEEEvNT_6ParamsE,"",@"SHT_CUDA_INFO"
	.sectionflags	@""
	.align	4


	//----- nvinfo : EIATTR_CUDA_API_VERSION
	.align		4
        /*0000*/ 	.byte	0x04, 0x37
        /*0002*/ 	.short	(.L_1389 - .L_1388)
.L_1388:
        /*0004*/ 	.word	0x00000082


	//----- nvinfo : EIATTR_KPARAM_INFO
	.align		4
.L_1389:
        /*0008*/ 	.byte	0x04, 0x17
        /*000a*/ 	.short	(.L_1391 - .L_1390)
.L_1390:
        /*000c*/ 	.word	0x00000000
        /*0010*/ 	.short	0x0000
        /*0012*/ 	.short	0x0070
        /*0014*/ 	.byte	0x00, 0xf0, 0x01, 0x2a


	//----- nvinfo : EIATTR_SPARSE_MMA_MASK
	.align		4
.L_1391:
        /*0018*/ 	.byte	0x03, 0x50
        /*001a*/ 	.short	0x0000


	//----- nvinfo : EIATTR_MAXREG_COUNT
	.align		4
        /*001c*/ 	.byte	0x03, 0x1b
        /*001e*/ 	.short	0x0080


	//----- nvinfo : EIATTR_NUM_BARRIERS
	.align		4
        /*0020*/ 	.byte	0x02, 0x4c
        /*0022*/ 	.byte	0x10
	.zero		1


	//----- nvinfo : EIATTR_EXTERNS
	.align		4
        /*0024*/ 	.byte	0x04, 0x0f
        /*0026*/ 	.short	(.L_1393 - .L_1392)


	//   ....[0]....
	.align		4
.L_1392:
        /*0028*/ 	.word	index@(__assertfail)


	//----- nvinfo : EIATTR_ANNOTATIONS
	.align		4
.L_1393:
        /*002c*/ 	.byte	0x04, 0x55
        /*002e*/ 	.short	(.L_1395 - .L_1394)


	//   ....[0]....
.L_1394:
        /* <DEDUP_REMOVED lines=29> */


	//----- nvinfo : EIATTR_MERCURY_ISA_VERSION
	.align		4
.L_1395:
        /*01e8*/ 	.byte	0x03, 0x5f
        /*01ea*/ 	.short	0x0101


	//----- nvinfo : EIATTR_UNUSED_LOAD_BYTE_OFFSET
	.align		4
        /*01ec*/ 	.byte	0x04, 0x44
        /*01ee*/ 	.short	(.L_1397 - .L_1396)


	//   ....[0]....
.L_1396:
        /*01f0*/ 	.word	0x00000970
        /*01f4*/ 	.word	0x0000fff0


	//   ....[1]....
        /*01f8*/ 	.word	0x00006aa0
        /*01fc*/ 	.word	0x0000fff0


	//----- nvinfo : EIATTR_INT_WARP_WIDE_INSTR_OFFSETS
	.align		4
.L_1397:
        /*0200*/ 	.byte	0x04, 0x31
        /*0202*/ 	.short	(.L_1399 - .L_1398)


	//   ....[0]....
.L_1398:
        /*0204*/ 	.word	0x000000c0


	//   ....[1]....
        /*0208*/ 	.word	0x000000d0


	//   ....[2]....
        /*020c*/ 	.word	0x00000170


	//   ....[3]....
        /*0210*/ 	.word	0x000093e0


	//   ....[4]....
        /*0214*/ 	.word	0x00009470


	//   ....[5]....
        /*0218*/ 	.word	0x0000c660


	//   ....[6]....
        /*021c*/ 	.word	0x0000c6f0


	//----- nvinfo : EIATTR_COOP_GROUP_MASK_REGIDS
	.align		4
.L_1399:
        /*0220*/ 	.byte	0x04, 0x29
        /*0222*/ 	.short	(.L_1401 - .L_1400)


	//   ....[0]....
.L_1400:
        /*0224*/ 	.word	0xffffffff


	//   ....[1]....
        /*0228*/ 	.word	0xffffffff


	//   ....[2]....
        /*022c*/ 	.word	0xffffffff


	//   ....[3]....
        /*0230*/ 	.word	0xffffffff


	//   ....[4]....
        /*0234*/ 	.word	0xffffffff


	//   ....[5]....
        /*0238*/ 	.word	0xffffffff


	//   ....[6]....
        /*023c*/ 	.word	0xffffffff


	//   ....[7]....
        /*0240*/ 	.word	0xffffffff


	//   ....[8]....
        /*0244*/ 	.word	0xffffffff


	//   ....[9]....
        /*0248*/ 	.word	0xffffffff


	//   ....[10]....
        /*024c*/ 	.word	0xffffffff


	//   ....[11]....
        /*0250*/ 	.word	0xffffffff


	//   ....[12]....
        /*0254*/ 	.word	0xffffffff


	//   ....[13]....
        /*0258*/ 	.word	0xffffffff


	//   ....[14]....
        /*025c*/ 	.word	0xffffffff


	//   ....[15]....
        /*0260*/ 	.word	0xffffffff


	//   ....[16]....
        /*0264*/ 	.word	0xffffffff


	//   ....[17]....
        /*0268*/ 	.word	0xffffffff


	//   ....[18]....
        /*026c*/ 	.word	0xffffffff


	//   ....[19]....
        /*0270*/ 	.word	0xffffffff


	//   ....[20]....
        /*0274*/ 	.word	0xffffffff


	//   ....[21]....
        /*0278*/ 	.word	0xffffffff


	//   ....[22]....
        /*027c*/ 	.word	0xffffffff


	//   ....[23]....
        /*0280*/ 	.word	0xffffffff


	//   ....[24]....
        /*0284*/ 	.word	0xffffffff


	//   ....[25]....
        /*0288*/ 	.word	0xffffffff


	//   ....[26]....
        /*028c*/ 	.word	0xffffffff


	//   ....[27]....
        /*0290*/ 	.word	0xffffffff


	//   ....[28]....
        /*0294*/ 	.word	0xffffffff


	//   ....[29]....
        /*0298*/ 	.word	0xffffffff


	//   ....[30]....
        /*029c*/ 	.word	0xffffffff


	//   ....[31]....
        /*02a0*/ 	.word	0xffffffff


	//   ....[32]....
        /*02a4*/ 	.word	0xffffffff


	//   ....[33]....
        /*02a8*/ 	.word	0xffffffff


	//   ....[34]....
        /*02ac*/ 	.word	0xffffffff


	//   ....[35]....
        /*02b0*/ 	.word	0xffffffff


	//   ....[36]....
        /*02b4*/ 	.word	0xffffffff


	//   ....[37]....
        /*02b8*/ 	.word	0xffffffff


	//   ....[38]....
        /*02bc*/ 	.word	0xffffffff


	//   ....[39]....
        /*02c0*/ 	.word	0xffffffff


	//   ....[40]....
        /*02c4*/ 	.word	0xffffffff


	//   ....[41]....
        /*02c8*/ 	.word	0xffffffff


	//   ....[42]....
        /*02cc*/ 	.word	0xffffffff


	//   ....[43]....
        /*02d0*/ 	.word	0xffffffff


	//   ....[44]....
        /*02d4*/ 	.word	0xffffffff


	//   ....[45]....
        /*02d8*/ 	.word	0xffffffff


	//   ....[46]....
        /*02dc*/ 	.word	0xffffffff


	//   ....[47]....
        /*02e0*/ 	.word	0xffffffff


	//   ....[48]....
        /*02e4*/ 	.word	0xffffffff


	//   ....[49]....
        /*02e8*/ 	.word	0xffffffff


	//   ....[50]....
        /*02ec*/ 	.word	0xffffffff


	//   ....[51]....
        /*02f0*/ 	.word	0xffffffff


	//   ....[52]....
        /*02f4*/ 	.word	0xffffffff


	//   ....[53]....
        /*02f8*/ 	.word	0xffffffff


	//   ....[54]....
        /*02fc*/ 	.word	0xffffffff


	//   ....[55]....
        /*0300*/ 	.word	0xffffffff


	//   ....[56]....
        /*0304*/ 	.word	0xffffffff


	//   ....[57]....
        /*0308*/ 	.word	0xffffffff


	//   ....[58]....
        /*030c*/ 	.word	0xffffffff


	//   ....[59]....
        /*0310*/ 	.word	0xffffffff


	//   ....[60]....
        /*0314*/ 	.word	0xffffffff


	//   ....[61]....
        /*0318*/ 	.word	0xffffffff


	//   ....[62]....
        /*031c*/ 	.word	0xffffffff


	//   ....[63]....
        /*0320*/ 	.word	0xffffffff


	//   ....[64]....
        /*0324*/ 	.word	0xffffffff


	//   ....[65]....
        /*0328*/ 	.word	0xffffffff


	//   ....[66]....
        /*032c*/ 	.word	0xffffffff


	//   ....[67]....
        /*0330*/ 	.word	0xffffffff


	//   ....[68]....
        /*0334*/ 	.word	0xffffffff


	//   ....[69]....
        /*0338*/ 	.word	0xffffffff


	//   ....[70]....
        /*033c*/ 	.word	0xffffffff


	//   ....[71]....
        /*0340*/ 	.word	0xffffffff


	//   ....[72]....
        /*0344*/ 	.word	0xffffffff


	//   ....[73]....
        /*0348*/ 	.word	0xffffffff


	//   ....[74]....
        /*034c*/ 	.word	0xffffffff


	//   ....[75]....
        /*0350*/ 	.word	0xffffffff


	//   ....[76]....
        /*0354*/ 	.word	0xffffffff


	//   ....[77]....
        /*0358*/ 	.word	0xffffffff


	//   ....[78]....
        /*035c*/ 	.word	0xffffffff


	//   ....[79]....
        /*0360*/ 	.word	0xffffffff


	//   ....[80]....
        /*0364*/ 	.word	0xffffffff


	//   ....[81]....
        /*0368*/ 	.word	0xffffffff


	//   ....[82]....
        /*036c*/ 	.word	0xffffffff


	//   ....[83]....
        /*0370*/ 	.word	0xffffffff


	//   ....[84]....
        /*0374*/ 	.word	0xffffffff


	//   ....[85]....
        /*0378*/ 	.word	0xffffffff


	//   ....[86]....
        /*037c*/ 	.word	0xffffffff


	//   ....[87]....
        /*0380*/ 	.word	0xffffffff


	//   ....[88]....
        /*0384*/ 	.word	0xffffffff


	//   ....[89]....
        /*0388*/ 	.word	0xffffffff


	//   ....[90]....
        /*038c*/ 	.word	0xffffffff


	//   ....[91]....
        /*0390*/ 	.word	0xffffffff


	//   ....[92]....
        /*0394*/ 	.word	0xffffffff


	//   ....[93]....
        /*0398*/ 	.word	0xffffffff


	//   ....[94]....
        /*039c*/ 	.word	0xffffffff


	//   ....[95]....
        /*03a0*/ 	.word	0xffffffff


	//   ....[96]....
        /*03a4*/ 	.word	0xffffffff


	//   ....[97]....
        /*03a8*/ 	.word	0xffffffff


	//   ....[98]....
        /*03ac*/ 	.word	0xffffffff


	//   ....[99]....
        /*03b0*/ 	.word	0xffffffff


	//   ....[100]....
        /*03b4*/ 	.word	0xffffffff


	//   ....[101]....
        /*03b8*/ 	.word	0xffffffff


	//   ....[102]....
        /*03bc*/ 	.word	0xffffffff


	//   ....[103]....
        /*03c0*/ 	.word	0xffffffff


	//   ....[104]....
        /*03c4*/ 	.word	0xffffffff


	//   ....[105]....
        /*03c8*/ 	.word	0xffffffff


	//   ....[106]....
        /*03cc*/ 	.word	0xffffffff


	//   ....[107]....
        /*03d0*/ 	.word	0xffffffff


	//   ....[108]....
        /*03d4*/ 	.word	0xffffffff


	//   ....[109]....
        /*03d8*/ 	.word	0xffffffff


	//   ....[110]....
        /*03dc*/ 	.word	0xffffffff


	//   ....[111]....
        /*03e0*/ 	.word	0xffffffff


	//   ....[112]....
        /*03e4*/ 	.word	0xffffffff


	//   ....[113]....
        /*03e8*/ 	.word	0xffffffff


	//   ....[114]....
        /*03ec*/ 	.word	0xffffffff


	//   ....[115]....
        /*03f0*/ 	.word	0xffffffff


	//   ....[116]....
        /*03f4*/ 	.word	0xffffffff


	//   ....[117]....
        /*03f8*/ 	.word	0xffffffff


	//   ....[118]....
        /*03fc*/ 	.word	0xffffffff


	//   ....[119]....
        /*0400*/ 	.word	0xffffffff


	//   ....[120]....
        /*0404*/ 	.word	0xffffffff


	//   ....[121]....
        /*0408*/ 	.word	0xffffffff


	//   ....[122]....
        /*040c*/ 	.word	0xffffffff


	//   ....[123]....
        /*0410*/ 	.word	0xffffffff


	//   ....[124]....
        /*0414*/ 	.word	0xffffffff


	//   ....[125]....
        /*0418*/ 	.word	0xffffffff


	//   ....[126]....
        /*041c*/ 	.word	0xffffffff


	//   ....[127]....
        /*0420*/ 	.word	0xffffffff


	//   ....[128]....
        /*0424*/ 	.word	0xffffffff


	//   ....[129]....
        /*0428*/ 	.word	0xffffffff


	//   ....[130]....
        /*042c*/ 	.word	0xffffffff


	//   ....[131]....
        /*0430*/ 	.word	0xffffffff


	//   ....[132]....
        /*0434*/ 	.word	0xffffffff


	//   ....[133]....
        /*0438*/ 	.word	0xffffffff


	//   ....[134]....
        /*043c*/ 	.word	0xffffffff


	//   ....[135]....
        /*0440*/ 	.word	0xffffffff


	//   ....[136]....
        /*0444*/ 	.word	0xffffffff


	//   ....[137]....
        /*0448*/ 	.word	0xffffffff


	//   ....[138]....
        /*044c*/ 	.word	0xffffffff


	//   ....[139]....
        /*0450*/ 	.word	0xffffffff


	//   ....[140]....
        /*0454*/ 	.word	0xffffffff


	//   ....[141]....
        /*0458*/ 	.word	0xffffffff


	//   ....[142]....
        /*045c*/ 	.word	0xffffffff


	//   ....[143]....
        /*0460*/ 	.word	0xffffffff


	//   ....[144]....
        /*0464*/ 	.word	0xffffffff


	//   ....[145]....
        /*0468*/ 	.word	0xffffffff


	//   ....[146]....
        /*046c*/ 	.word	0xffffffff


	//   ....[147]....
        /*0470*/ 	.word	0xffffffff


	//   ....[148]....
        /*0474*/ 	.word	0xffffffff


	//   ....[149]....
        /*0478*/ 	.word	0xffffffff


	//   ....[150]....
        /*047c*/ 	.word	0xffffffff


	//   ....[151]....
        /*0480*/ 	.word	0xffffffff


	//   ....[152]....
        /*0484*/ 	.word	0xffffffff


	//   ....[153]....
        /*0488*/ 	.word	0xffffffff


	//   ....[154]....
        /*048c*/ 	.word	0xffffffff


	//   ....[155]....
        /*0490*/ 	.word	0xffffffff


	//   ....[156]....
        /*0494*/ 	.word	0xffffffff


	//   ....[157]....
        /*0498*/ 	.word	0xffffffff


	//   ....[158]....
        /*049c*/ 	.word	0xffffffff


	//   ....[159]....
        /*04a0*/ 	.word	0xffffffff


	//   ....[160]....
        /*04a4*/ 	.word	0xffffffff


	//   ....[161]....
        /*04a8*/ 	.word	0x0500000f


	//   ....[162]....
        /*04ac*/ 	.word	0x0500000f


	//   ....[163]....
        /*04b0*/ 	.word	0x0500000f


	//   ....[164]....
        /*04b4*/ 	.word	0x0500000f


	//   ....[165]....
        /*04b8*/ 	.word	0x0500000f


	//   ....[166]....
        /*04bc*/ 	.word	0x0500000f


	//   ....[167]....
        /*04c0*/ 	.word	0x0500000f


	//   ....[168]....
        /*04c4*/ 	.word	0x0500000f


	//   ....[169]....
        /*04c8*/ 	.word	0x0500000f


	//   ....[170]....
        /*04cc*/ 	.word	0x0500000f


	//   ....[171]....
        /*04d0*/ 	.word	0x0500000f


	//   ....[172]....
        /*04d4*/ 	.word	0x0500000f


	//   ....[173]....
        /*04d8*/ 	.word	0x0500000f


	//   ....[174]....
        /*04dc*/ 	.word	0x0500000f


	//   ....[175]....
        /*04e0*/ 	.word	0x0500000f


	//   ....[176]....
        /*04e4*/ 	.word	0x0500000f


	//   ....[177]....
        /*04e8*/ 	.word	0x0500000f


	//   ....[178]....
        /*04ec*/ 	.word	0x0500000f


	//   ....[179]....
        /*04f0*/ 	.word	0x0500000f


	//   ....[180]....
        /*04f4*/ 	.word	0x0500000f


	//   ....[181]....
        /*04f8*/ 	.word	0x0500000f


	//   ....[182]....
        /*04fc*/ 	.word	0x0500000f


	//   ....[183]....
        /*0500*/ 	.word	0x0500000f


	//   ....[184]....
        /*0504*/ 	.word	0x0500000f


	//   ....[185]....
        /*0508*/ 	.word	0x0500000f


	//   ....[186]....
        /*050c*/ 	.word	0x0500000f


	//   ....[187]....
        /*0510*/ 	.word	0x0500000f


	//   ....[188]....
        /*0514*/ 	.word	0x0500000f


	//   ....[189]....
        /*0518*/ 	.word	0x0500000f


	//   ....[190]....
        /*051c*/ 	.word	0x0500000f


	//   ....[191]....
        /*0520*/ 	.word	0x0500000f


	//   ....[192]....
        /*0524*/ 	.word	0x0500000f


	//   ....[193]....
        /*0528*/ 	.word	0x0500000f


	//   ....[194]....
        /*052c*/ 	.word	0x0500000f


	//   ....[195]....
        /*0530*/ 	.word	0x0500000f


	//   ....[196]....
        /*0534*/ 	.word	0x0500000f


	//   ....[197]....
        /*0538*/ 	.word	0x0500000f


	//   ....[198]....
        /*053c*/ 	.word	0x0500000f


	//   ....[199]....
        /*0540*/ 	.word	0x0500000f


	//   ....[200]....
        /*0544*/ 	.word	0x0500000f


	//   ....[201]....
        /*0548*/ 	.word	0x0500000f


	//   ....[202]....
        /*054c*/ 	.word	0x0500000f


	//   ....[203]....
        /*0550*/ 	.word	0x0500000f


	//   ....[204]....
        /*0554*/ 	.word	0x0500000f


	//   ....[205]....
        /*0558*/ 	.word	0x0500000f


	//   ....[206]....
        /*055c*/ 	.word	0x0500000f


	//   ....[207]....
        /*0560*/ 	.word	0x0500000f


	//   ....[208]....
        /*0564*/ 	.word	0x0500000f


	//   ....[209]....
        /*0568*/ 	.word	0x0500000f


	//   ....[210]....
        /*056c*/ 	.word	0x0500000f


	//   ....[211]....
        /*0570*/ 	.word	0x0500000f


	//   ....[212]....
        /*0574*/ 	.word	0x0500000f


	//   ....[213]....
        /*0578*/ 	.word	0x0500000f


	//   ....[214]....
        /*057c*/ 	.word	0x0500000f


	//   ....[215]....
        /*0580*/ 	.word	0x0500000f


	//   ....[216]....
        /*0584*/ 	.word	0x0500000f


	//   ....[217]....
        /*0588*/ 	.word	0x0500000f


	//   ....[218]....
        /*058c*/ 	.word	0x0500000f


	//   ....[219]....
        /*0590*/ 	.word	0x0500000f


	//   ....[220]....
        /*0594*/ 	.word	0x0500000f


	//   ....[221]....
        /*0598*/ 	.word	0x0500000f


	//   ....[222]....
        /*059c*/ 	.word	0x0500000f


	//   ....[223]....
        /*05a0*/ 	.word	0x0500000f


	//   ....[224]....
        /*05a4*/ 	.word	0x0500000f


	//   ....[225]....
        /*05a8*/ 	.word	0x0500000f


	//   ....[226]....
        /*05ac*/ 	.word	0x0500000f


	//   ....[227]....
        /*05b0*/ 	.word	0x0500000f


	//   ....[228]....
        /*05b4*/ 	.word	0x0500000f


	//   ....[229]....
        /*05b8*/ 	.word	0x0500000f


	//   ....[230]....
        /*05bc*/ 	.word	0x0500000f


	//   ....[231]....
        /*05c0*/ 	.word	0x0500000f


	//   ....[232]....
        /*05c4*/ 	.word	0x0500000f


	//   ....[233]....
        /*05c8*/ 	.word	0x0500000f


	//   ....[234]....
        /*05cc*/ 	.word	0x0500000f


	//   ....[235]....
        /*05d0*/ 	.word	0x0500000f


	//   ....[236]....
        /*05d4*/ 	.word	0x0500000f


	//   ....[237]....
        /*05d8*/ 	.word	0x0500000f


	//   ....[238]....
        /*05dc*/ 	.word	0x0500000f


	//   ....[239]....
        /*05e0*/ 	.word	0x0500000f


	//   ....[240]....
        /*05e4*/ 	.word	0x0500000f


	//   ....[241]....
        /*05e8*/ 	.word	0x0500000f


	//   ....[242]....
        /*05ec*/ 	.word	0x0500000f


	//   ....[243]....
        /*05f0*/ 	.word	0x0500000f


	//   ....[244]....
        /*05f4*/ 	.word	0x0500000f


	//   ....[245]....
        /*05f8*/ 	.word	0x0500000f


	//   ....[246]....
        /*05fc*/ 	.word	0x0500000f


	//   ....[247]....
        /*0600*/ 	.word	0x0500000f


	//   ....[248]....
        /*0604*/ 	.word	0x0500000f


	//   ....[249]....
        /*0608*/ 	.word	0x0500000f


	//   ....[250]....
        /*060c*/ 	.word	0x0500000f


	//   ....[251]....
        /*0610*/ 	.word	0x0500000f


	//   ....[252]....
        /*0614*/ 	.word	0x0500000f


	//   ....[253]....
        /*0618*/ 	.word	0x0500000f


	//   ....[254]....
        /*061c*/ 	.word	0x0500000f


	//   ....[255]....
        /*0620*/ 	.word	0x0500000f


	//   ....[0]....
        /*0624*/ 	.word	0x0500000f


	//   ....[1]....
        /*0628*/ 	.word	0x0500000f


	//   ....[2]....
        /*062c*/ 	.word	0x0500000f


	//   ....[3]....
        /*0630*/ 	.word	0x0500000f


	//   ....[4]....
        /*0634*/ 	.word	0x0500000f


	//   ....[5]....
        /*0638*/ 	.word	0x0500000f


	//   ....[6]....
        /*063c*/ 	.word	0x0500000f


	//   ....[7]....
        /*0640*/ 	.word	0x0500000f


	//   ....[8]....
        /*0644*/ 	.word	0x0500000f


	//   ....[9]....
        /*0648*/ 	.word	0x0500000f


	//   ....[10]....
        /*064c*/ 	.word	0x0500000f


	//   ....[11]....
        /*0650*/ 	.word	0x0500000f


	//----- nvinfo : EIATTR_COOP_GROUP_INSTR_OFFSETS
	.align		4
.L_1401:
        /*0654*/ 	.byte	0x04, 0x28
        /*0656*/ 	.short	(.L_1403 - .L_1402)


	//   ....[0]....
.L_1402:
        /*0658*/ 	.word	0x00000080


	//   ....[1]....
        /*065c*/ 	.word	0x00000090


	//   ....[2]....
        /*0660*/ 	.word	0x000002d0


	//   ....[3]....
        /*0664*/ 	.word	0x00000430


	//   ....[4]....
        /*0668*/ 	.word	0x00000550


	//   ....[5]....
        /*066c*/ 	.word	0x000006b0


	//   ....[6]....
        /*0670*/ 	.word	0x00001210


	//   ....[7]....
        /*0674*/ 	.word	0x00002a50


	//   ....[8]....
        /*0678*/ 	.word	0x00002aa0


	//   ....[9]....
        /*067c*/ 	.word	0x00002cf0


	//   ....[10]....
        /*0680*/ 	.word	0x00002e90


	//   ....[11]....
        /*0684*/ 	.word	0x00004fe0


	//   ....[12]....
        /*0688*/ 	.word	0x00005020


	//   ....[13]....
        /*068c*/ 	.word	0x00005040


	//   ....[14]....
        /*0690*/ 	.word	0x00005060


	//   ....[15]....
        /*0694*/ 	.word	0x00006310


	//   ....[16]....
        /*0698*/ 	.word	0x00006350


	//   ....[17]....
        /*069c*/ 	.word	0x00006410


	//   ....[18]....
        /*06a0*/ 	.word	0x00006420


	//   ....[19]....
        /*06a4*/ 	.word	0x00007220


	//   ....[20]....
        /*06a8*/ 	.word	0x00007260


	//   ....[21]....
        /*06ac*/ 	.word	0x000072a0


	//   ....[22]....
        /*06b0*/ 	.word	0x000072d0


	//   ....[23]....
        /*06b4*/ 	.word	0x000077b0


	//   ....[24]....
        /*06b8*/ 	.word	0x000077e0


	//   ....[25]....
        /*06bc*/ 	.word	0x00007810


	//   ....[26]....
        /*06c0*/ 	.word	0x00007840


	//   ....[27]....
        /*06c4*/ 	.word	0x00007860


	//   ....[28]....
        /*06c8*/ 	.word	0x00007880


	//   ....[29]....
        /*06cc*/ 	.word	0x000078b0


	//   ....[30]....
        /*06d0*/ 	.word	0x000078e0


	//   ....[31]....
        /*06d4*/ 	.word	0x00008180


	//   ....[32]....
        /*06d8*/ 	.word	0x000081b0


	//   ....[33]....
        /*06dc*/ 	.word	0x000081f0


	//   ....[34]....
        /*06e0*/ 	.word	0x00008220


	//   ....[35]....
        /*06e4*/ 	.word	0x00008250


	//   ....[36]....
        /*06e8*/ 	.word	0x00008260


	//   ....[37]....
        /*06ec*/ 	.word	0x00008270


	//   ....[38]....
        /*06f0*/ 	.word	0x00008290


	//   ....[39]....
        /*06f4*/ 	.word	0x000083e0


	//   ....[40]....
        /*06f8*/ 	.word	0x000085d0


	//   ....[41]....
        /*06fc*/ 	.word	0x00008600


	//   ....[42]....
        /*0700*/ 	.word	0x00008630


	//   ....[43]....
        /*0704*/ 	.word	0x00008660


	//   ....[44]....
        /*0708*/ 	.word	0x00008690


	//   ....[45]....
        /*070c*/ 	.word	0x000086c0


	//   ....[46]....
        /*0710*/ 	.word	0x00008810


	//   ....[47]....
        /*0714*/ 	.word	0x00008840


	//   ....[48]....
        /*0718*/ 	.word	0x00008870


	//   ....[49]....
        /*071c*/ 	.word	0x000088a0


	//   ....[50]....
        /*0720*/ 	.word	0x000088d0


	//   ....[51]....
        /*0724*/ 	.word	0x00008900


	//   ....[52]....
        /*0728*/ 	.word	0x00008990


	//   ....[53]....
        /*072c*/ 	.word	0x000089c0


	//   ....[54]....
        /*0730*/ 	.word	0x00008a40


	//   ....[55]....
        /*0734*/ 	.word	0x00009ff0


	//   ....[56]....
        /*0738*/ 	.word	0x0000a010


	//   ....[57]....
        /*073c*/ 	.word	0x0000a0a0


	//   ....[58]....
        /*0740*/ 	.word	0x0000a0c0


	//   ....[59]....
        /*0744*/ 	.word	0x0000a140


	//   ....[60]....
        /*0748*/ 	.word	0x0000a160


	//   ....[61]....
        /*074c*/ 	.word	0x0000a1e0


	//   ....[62]....
        /*0750*/ 	.word	0x0000a200


	//   ....[63]....
        /*0754*/ 	.word	0x0000a280


	//   ....[64]....
        /*0758*/ 	.word	0x0000a2a0


	//   ....[65]....
        /*075c*/ 	.word	0x0000a320


	//   ....[66]....
        /*0760*/ 	.word	0x0000a340


	//   ....[67]....
        /*0764*/ 	.word	0x0000a3c0


	//   ....[68]....
        /*0768*/ 	.word	0x0000a3e0


	//   ....[69]....
        /*076c*/ 	.word	0x0000a3f0


	//   ....[70]....
        /*0770*/ 	.word	0x0000a400


	//   ....[71]....
        /*0774*/ 	.word	0x0000ad00


	//   ....[72]....
        /*0778*/ 	.word	0x0000ad30


	//   ....[73]....
        /*077c*/ 	.word	0x0000add0


	//   ....[74]....
        /*0780*/ 	.word	0x0000adf0


	//   ....[75]....
        /*0784*/ 	.word	0x0000ae70


	//   ....[76]....
        /*0788*/ 	.word	0x0000ae90


	//   ....[77]....
        /*078c*/ 	.word	0x0000af10


	//   ....[78]....
        /*0790*/ 	.word	0x0000af30


	//   ....[79]....
        /*0794*/ 	.word	0x0000afb0


	//   ....[80]....
        /*0798*/ 	.word	0x0000afd0


	//   ....[81]....
        /*079c*/ 	.word	0x0000b050


	//   ....[82]....
        /*07a0*/ 	.word	0x0000b070


	//   ....[83]....
        /*07a4*/ 	.word	0x0000b0f0


	//   ....[84]....
        /*07a8*/ 	.word	0x0000b110


	//   ....[85]....
        /*07ac*/ 	.word	0x0000b120


	//   ....[86]....
        /*07b0*/ 	.word	0x0000b190


	//   ....[87]....
        /*07b4*/ 	.word	0x0000b1e0


	//   ....[88]....
        /*07b8*/ 	.word	0x0000b210


	//   ....[89]....
        /*07bc*/ 	.word	0x0000b2a0


	//   ....[90]....
        /*07c0*/ 	.word	0x0000b2b0


	//   ....[91]....
        /*07c4*/ 	.word	0x0000b320


	//   ....[92]....
        /*07c8*/ 	.word	0x0000b330


	//   ....[93]....
        /*07cc*/ 	.word	0x0000b370


	//   ....[94]....
        /*07d0*/ 	.word	0x0000b390


	//   ....[95]....
        /*07d4*/ 	.word	0x0000bb10


	//   ....[96]....
        /*07d8*/ 	.word	0x0000bb40


	//   ....[97]....
        /*07dc*/ 	.word	0x0000bb90


	//   ....[98]....
        /*07e0*/ 	.word	0x0000bba0


	//   ....[99]....
        /*07e4*/ 	.word	0x0000bbe0


	//   ....[100]....
        /*07e8*/ 	.word	0x0000bbf0


	//   ....[101]....
        /*07ec*/ 	.word	0x0000bc30


	//   ....[102]....
        /*07f0*/ 	.word	0x0000bc40


	//   ....[103]....
        /*07f4*/ 	.word	0x0000bc80


	//   ....[104]....
        /*07f8*/ 	.word	0x0000bc90


	//   ....[105]....
        /*07fc*/ 	.word	0x0000bcd0


	//   ....[106]....
        /*0800*/ 	.word	0x0000bce0


	//   ....[107]....
        /*0804*/ 	.word	0x0000bd20


	//   ....[108]....
        /*0808*/ 	.word	0x0000bd30


	//   ....[109]....
        /*080c*/ 	.word	0x0000bd40


	//   ....[110]....
        /*0810*/ 	.word	0x0000bd80


	//   ....[111]....
        /*0814*/ 	.word	0x0000c030


	//   ....[112]....
        /*0818*/ 	.word	0x0000c060


	//   ....[113]....
        /*081c*/ 	.word	0x0000c0c0


	//   ....[114]....
        /*0820*/ 	.word	0x0000c0d0


	//   ....[115]....
        /*0824*/ 	.word	0x0000c120


	//   ....[116]....
        /*0828*/ 	.word	0x0000c130


	//   ....[117]....
        /*082c*/ 	.word	0x0000c180


	//   ....[118]....
        /*0830*/ 	.word	0x0000c190


	//   ....[119]....
        /*0834*/ 	.word	0x0000c1e0


	//   ....[120]....
        /*0838*/ 	.word	0x0000c1f0


	//   ....[121]....
        /*083c*/ 	.word	0x0000c240


	//   ....[122]....
        /*0840*/ 	.word	0x0000c250


	//   ....[123]....
        /*0844*/ 	.word	0x0000c2a0


	//   ....[124]....
        /*0848*/ 	.word	0x0000c2b0


	//   ....[125]....
        /*084c*/ 	.word	0x0000c2c0


	//   ....[126]....
        /*0850*/ 	.word	0x0000c300


	//   ....[127]....
        /*0854*/ 	.word	0x0000c8b0


	//   ....[128]....
        /*0858*/ 	.word	0x0000c8f0


	//   ....[129]....
        /*085c*/ 	.word	0x0000c920


	//   ....[130]....
        /*0860*/ 	.word	0x0000c930


	//   ....[131]....
        /*0864*/ 	.word	0x0000c940


	//   ....[132]....
        /*0868*/ 	.word	0x0000c950


	//   ....[133]....
        /*086c*/ 	.word	0x0000c970


	//   ....[134]....
        /*0870*/ 	.word	0x0000c9c0


	//   ....[135]....
        /*0874*/ 	.word	0x0000c9e0


	//   ....[136]....
        /*0878*/ 	.word	0x0000ca20


	//   ....[137]....
        /*087c*/ 	.word	0x0000ca40


	//   ....[138]....
        /*0880*/ 	.word	0x0000ca80


	//   ....[139]....
        /*0884*/ 	.word	0x0000caa0


	//   ....[140]....
        /*0888*/ 	.word	0x0000caf0


	//   ....[141]....
        /*088c*/ 	.word	0x0000cb20


	//   ....[142]....
        /*0890*/ 	.word	0x0000cb80


	//   ....[143]....
        /*0894*/ 	.word	0x0000cf00


	//   ....[144]....
        /*0898*/ 	.word	0x0000cf30


	//   ....[145]....
        /*089c*/ 	.word	0x0000cf60


	//   ....[146]....
        /*08a0*/ 	.word	0x0000cf90


	//   ....[147]....
        /*08a4*/ 	.word	0x0000cfc0


	//   ....[148]....
        /*08a8*/ 	.word	0x0000cff0


	//   ....[149]....
        /*08ac*/ 	.word	0x0000d020


	//   ....[150]....
        /*08b0*/ 	.word	0x0000d050


	//   ....[151]....
        /*08b4*/ 	.word	0x0000d1d0


	//   ....[152]....
        /*08b8*/ 	.word	0x0000d200


	//   ....[153]....
        /*08bc*/ 	.word	0x0000d230


	//   ....[154]....
        /*08c0*/ 	.word	0x0000d260


	//   ....[155]....
        /*08c4*/ 	.word	0x0000d290


	//   ....[156]....
        /*08c8*/ 	.word	0x0000d2c0


	//   ....[157]....
        /*08cc*/ 	.word	0x0000d380


	//   ....[158]....
        /*08d0*/ 	.word	0x0000d3a0


	//   ....[159]....
        /*08d4*/ 	.word	0x0000d410


	//   ....[160]....
        /*08d8*/ 	.word	0x0000d880


	//   ....[161]....
        /*08dc*/ 	.word	0x0000dd60


	//   ....[162]....
        /*08e0*/ 	.word	0x0000de50


	//   ....[163]....
        /*08e4*/ 	.word	0x0000def0


	//   ....[164]....
        /*08e8*/ 	.word	0x0000df50


	//   ....[165]....
        /*08ec*/ 	.word	0x0000e040


	//   ....[166]....
        /*08f0*/ 	.word	0x0000e0b0


	//   ....[167]....
        /*08f4*/ 	.word	0x0000e1a0


	//   ....[168]....
        /*08f8*/ 	.word	0x0000e210


	//   ....[169]....
        /*08fc*/ 	.word	0x0000e300


	//   ....[170]....
        /*0900*/ 	.word	0x0000e370


	//   ....[171]....
        /*0904*/ 	.word	0x0000e460


	//   ....[172]....
        /*0908*/ 	.word	0x0000e4d0


	//   ....[173]....
        /*090c*/ 	.word	0x0000e5c0


	//   ....[174]....
        /*0910*/ 	.word	0x0000e630


	//   ....[175]....
        /*0914*/ 	.word	0x0000e720


	//   ....[176]....
        /*0918*/ 	.word	0x0000e790


	//   ....[177]....
        /*091c*/ 	.word	0x0000e870


	//   ....[178]....
        /*0920*/ 	.word	0x0000e920


	//   ....[179]....
        /*0924*/ 	.word	0x0000e990


	//   ....[180]....
        /*0928*/ 	.word	0x0000e9f0


	//   ....[181]....
        /*092c*/ 	.word	0x0000eae0


	//   ....[182]....
        /*0930*/ 	.word	0x0000eb40


	//   ....[183]....
        /*0934*/ 	.word	0x0000ec40


	//   ....[184]....
        /*0938*/ 	.word	0x0000eca0


	//   ....[185]....
        /*093c*/ 	.word	0x0000eda0


	//   ....[186]....
        /*0940*/ 	.word	0x0000ee00


	//   ....[187]....
        /*0944*/ 	.word	0x0000ef00


	//   ....[188]....
        /*0948*/ 	.word	0x0000ef60


	//   ....[189]....
        /*094c*/ 	.word	0x0000f060


	//   ....[190]....
        /*0950*/ 	.word	0x0000f0c0


	//   ....[191]....
        /*0954*/ 	.word	0x0000f1c0


	//   ....[192]....
        /*0958*/ 	.word	0x0000f220


	//   ....[193]....
        /*095c*/ 	.word	0x0000f330


	//   ....[194]....
        /*0960*/ 	.word	0x0000f390


	//   ....[195]....
        /*0964*/ 	.word	0x0000f450


	//   ....[196]....
        /*0968*/ 	.word	0x0000f4b0


	//   ....[197]....
        /*096c*/ 	.word	0x0000f5b0


	//   ....[198]....
        /*0970*/ 	.word	0x0000f610


	//   ....[199]....
        /*0974*/ 	.word	0x0000f6e0


	//   ....[200]....
        /*0978*/ 	.word	0x0000f740


	//   ....[201]....
        /*097c*/ 	.word	0x0000f800


	//   ....[202]....
        /*0980*/ 	.word	0x0000f940


	//   ....[203]....
        /*0984*/ 	.word	0x0000f9f0


	//   ....[204]....
        /*0988*/ 	.word	0x0000fa50


	//   ....[205]....
        /*098c*/ 	.word	0x0000fb00


	//   ....[206]....
        /*0990*/ 	.word	0x0000fb60


	//   ....[207]....
        /*0994*/ 	.word	0x0000fc10


	//   ....[208]....
        /*0998*/ 	.word	0x0000fc70


	//   ....[209]....
        /*099c*/ 	.word	0x0000fd20


	//   ....[210]....
        /*09a0*/ 	.word	0x0000fd80


	//   ....[211]....
        /*09a4*/ 	.word	0x0000fe30


	//   ....[212]....
        /*09a8*/ 	.word	0x0000fe90


	//   ....[213]....
        /*09ac*/ 	.word	0x0000ff40


	//   ....[214]....
        /*09b0*/ 	.word	0x0000ffa0


	//   ....[215]....
        /*09b4*/ 	.word	0x00010050


	//   ....[216]....
        /*09b8*/ 	.word	0x000100b0


	//   ....[217]....
        /*09bc*/ 	.word	0x00010160


	//   ....[218]....
        /*09c0*/ 	.word	0x00010250


	//   ....[219]....
        /*09c4*/ 	.word	0x00010300


	//   ....[220]....
        /*09c8*/ 	.word	0x00010360


	//   ....[221]....
        /*09cc*/ 	.word	0x00010420


	//   ....[222]....
        /*09d0*/ 	.word	0x00010480


	//   ....[223]....
        /*09d4*/ 	.word	0x00010540


	//   ....[224]....
        /*09d8*/ 	.word	0x000105a0


	//   ....[225]....
        /*09dc*/ 	.word	0x00010660


	//   ....[226]....
        /*09e0*/ 	.word	0x000106c0


	//   ....[227]....
        /*09e4*/ 	.word	0x00010780


	//   ....[228]....
        /*09e8*/ 	.word	0x000107e0


	//   ....[229]....
        /*09ec*/ 	.word	0x000108a0


	//   ....[230]....
        /*09f0*/ 	.word	0x00010900


	//   ....[231]....
        /*09f4*/ 	.word	0x000109c0


	//   ....[232]....
        /*09f8*/ 	.word	0x00010a20


	//   ....[233]....
        /*09fc*/ 	.word	0x00010ad0


	//   ....[234]....
        /*0a00*/ 	.word	0x00010bc0


	//   ....[235]....
        /*0a04*/ 	.word	0x00010c70


	//   ....[236]....
        /*0a08*/ 	.word	0x00010d00


	//   ....[237]....
        /*0a0c*/ 	.word	0x00010db0


	//   ....[238]....
        /*0a10*/ 	.word	0x00010e10


	//   ....[239]....
        /*0a14*/ 	.word	0x00010ed0


	//   ....[240]....
        /*0a18*/ 	.word	0x00010f30


	//   ....[241]....
        /*0a1c*/ 	.word	0x00010ff0


	//   ....[242]....
        /*0a20*/ 	.word	0x00011050


	//   ....[243]....
        /*0a24*/ 	.word	0x00011110


	//   ....[244]....
        /*0a28*/ 	.word	0x00011170


	//   ....[245]....
        /*0a2c*/ 	.word	0x00011230


	//   ....[246]....
        /*0a30*/ 	.word	0x00011290


	//   ....[247]....
        /*0a34*/ 	.word	0x00011350


	//   ....[248]....
        /*0a38*/ 	.word	0x000113b0


	//   ....[249]....
        /*0a3c*/ 	.word	0x00011450


	//   ....[250]....
        /*0a40*/ 	.word	0x000114e0


	//   ....[251]....
        /*0a44*/ 	.word	0x00011580


	//   ....[252]....
        /*0a48*/ 	.word	0x000116a0


	//   ....[253]....
        /*0a4c*/ 	.word	0x00011710


	//   ....[254]....
        /*0a50*/ 	.word	0x00011780


	//   ....[255]....
        /*0a54*/ 	.word	0x000117f0


	//   ....[0]....
        /*0a58*/ 	.word	0x00011860


	//   ....[1]....
        /*0a5c*/ 	.word	0x000118e0


	//   ....[2]....
        /*0a60*/ 	.word	0x00011970


	//   ....[3]....
        /*0a64*/ 	.word	0x00011a00


	//   ....[4]....
        /*0a68*/ 	.word	0x00011a70


	//   ....[5]....
        /*0a6c*/ 	.word	0x00011ae0


	//   ....[6]....
        /*0a70*/ 	.word	0x00011b50


	//   ....[7]....
        /*0a74*/ 	.word	0x00011bd0


	//   ....[8]....
        /*0a78*/ 	.word	0x00011c40


	//   ....[9]....
        /*0a7c*/ 	.word	0x00011ce0


	//   ....[10]....
        /*0a80*/ 	.word	0x00011d70


	//   ....[11]....
        /*0a84*/ 	.word	0x00011e90


	//----- nvinfo : EIATTR_REG_RECONFIG
	.align		4
.L_1403:
        /*0a88*/ 	.byte	0x01, 0x54
	.zero		2


	//----- nvinfo : EIATTR_SYSCALL_OFFSETS
	.align		4
        /*0a8c*/ 	.byte	0x04, 0x46
        /*0a8e*/ 	.short	(.L_1405 - .L_1404)


	//   ....[0]....
.L_1404:
        /*0a90*/ 	.word	0x00001400


	//   ....[1]....
        /*0a94*/ 	.word	0x000095d0


	//   ....[2]....
        /*0a98*/ 	.word	0x00009720


	//   ....[3]....
        /*0a9c*/ 	.word	0x00009810


	//   ....[4]....
        /*0aa0*/ 	.word	0x0000a810


	//----- nvinfo : EIATTR_MBARRIER_INSTR_OFFSETS
	.align		4
.L_1405:
        /*0aa4*/ 	.byte	0x04, 0x39
        /*0aa6*/ 	.short	(.L_1407 - .L_1406)


	//   ....[0]....
.L_1406:
        /*0aa8*/ 	.word	0x00000180
        /*0aac*/ 	.word	0x000000ff
        /*0ab0*/ 	.word	0x00016800
        /*0ab4*/ 	.short	0x0100
        /*0ab6*/ 	.byte	0x08
	.zero		1


	//   ....[1]....
        /*0ab8*/ 	.word	0x00000190
        /*0abc*/ 	.word	0x000000ff
        /*0ac0*/ 	.word	0x00016820
        /*0ac4*/ 	.short	0x0100
        /*0ac6*/ 	.byte	0x08
	.zero		1


	//   ....[2]....
        /*0ac8*/ 	.word	0x00000280
        /*0acc*/ 	.word	0x000000ff
        /*0ad0*/ 	.word	0x00016830
        /*0ad4*/ 	.short	0x0100
        /*0ad6*/ 	.byte	0x08
	.zero		1


	//   ....[3]....
        /*0ad8*/ 	.word	0x00000290
        /*0adc*/ 	.word	0x000000ff
        /*0ae0*/ 	.word	0x00016840
        /*0ae4*/ 	.short	0x0100
        /*0ae6*/ 	.byte	0x08
	.zero		1


	//   ....[4]....
        /*0ae8*/ 	.word	0x000002a0
        /*0aec*/ 	.word	0x000000ff
        /*0af0*/ 	.word	0x00016838
        /*0af4*/ 	.short	0x0100
        /*0af6*/ 	.byte	0x08
	.zero		1


	//   ....[5]....
        /*0af8*/ 	.word	0x000002b0
        /*0afc*/ 	.word	0x000000ff
        /*0b00*/ 	.word	0x00016848
        /*0b04*/ 	.short	0x0100
        /*0b06*/ 	.byte	0x08
	.zero		1


	//   ....[6]....
        /*0b08*/ 	.word	0x000003e0
        /*0b0c*/ 	.word	0x000000ff
        /*0b10*/ 	.word	0x00016850
        /*0b14*/ 	.short	0x0100
        /*0b16*/ 	.byte	0x08
	.zero		1


	//   ....[7]....
        /*0b18*/ 	.word	0x000003f0
        /*0b1c*/ 	.word	0x000000ff
        /*0b20*/ 	.word	0x00016860
        /*0b24*/ 	.short	0x0100
        /*0b26*/ 	.byte	0x08
	.zero		1


	//   ....[8]....
        /*0b28*/ 	.word	0x00000400
        /*0b2c*/ 	.word	0x000000ff
        /*0b30*/ 	.word	0x00016858
        /*0b34*/ 	.short	0x0100
        /*0b36*/ 	.byte	0x08
	.zero		1


	//   ....[9]....
        /*0b38*/ 	.word	0x00000410
        /*0b3c*/ 	.word	0x000000ff
        /*0b40*/ 	.word	0x00016868
        /*0b44*/ 	.short	0x0100
        /*0b46*/ 	.byte	0x08
	.zero		1


	//   ....[10]....
        /*0b48*/ 	.word	0x00000500
        /*0b4c*/ 	.word	0x000000ff
        /*0b50*/ 	.word	0x00016870
        /*0b54*/ 	.short	0x0100
        /*0b56*/ 	.byte	0x06
	.zero		1


	//   ....[11]....
        /*0b58*/ 	.word	0x00000510
        /*0b5c*/ 	.word	0x000000ff
        /*0b60*/ 	.word	0x00016880
        /*0b64*/ 	.short	0x0100
        /*0b66*/ 	.byte	0x06
	.zero		1


	//   ....[12]....
        /*0b68*/ 	.word	0x00000520
        /*0b6c*/ 	.word	0x000000ff
        /*0b70*/ 	.word	0x00016878
        /*0b74*/ 	.short	0x0100
        /*0b76*/ 	.byte	0x06
	.zero		1


	//   ....[13]....
        /*0b78*/ 	.word	0x00000530
        /*0b7c*/ 	.word	0x000000ff
        /*0b80*/ 	.word	0x00016888
        /*0b84*/ 	.short	0x0100
        /*0b86*/ 	.byte	0x06
	.zero		1


	//   ....[14]....
        /*0b88*/ 	.word	0x00000660
        /*0b8c*/ 	.word	0x000000ff
        /*0b90*/ 	.word	0x00016890
        /*0b94*/ 	.short	0x0100
        /*0b96*/ 	.byte	0x08
	.zero		1


	//   ....[15]....
        /*0b98*/ 	.word	0x00000670
        /*0b9c*/ 	.word	0x000000ff
        /*0ba0*/ 	.word	0x000168a0
        /*0ba4*/ 	.short	0x0100
        /*0ba6*/ 	.byte	0x08
	.zero		1


	//   ....[16]....
        /*0ba8*/ 	.word	0x00000680
        /*0bac*/ 	.word	0x000000ff
        /*0bb0*/ 	.word	0x00016898
        /*0bb4*/ 	.short	0x0100
        /*0bb6*/ 	.byte	0x08
	.zero		1


	//   ....[17]....
        /*0bb8*/ 	.word	0x00000690
        /*0bbc*/ 	.word	0x000000ff
        /*0bc0*/ 	.word	0x000168a8
        /*0bc4*/ 	.short	0x0100
        /*0bc6*/ 	.byte	0x08
	.zero		1


	//   ....[18]....
        /*0bc8*/ 	.word	0x000007d0
        /*0bcc*/ 	.word	0x000000ff
        /*0bd0*/ 	.word	0x000168b0
        /*0bd4*/ 	.short	0x0100
        /*0bd6*/ 	.byte	0x08
	.zero		1


	//   ....[19]....
        /*0bd8*/ 	.word	0x000007e0
        /*0bdc*/ 	.word	0x000000ff
        /*0be0*/ 	.word	0x000168c0
        /*0be4*/ 	.short	0x0100
        /*0be6*/ 	.byte	0x08
	.zero		1


	//   ....[20]....
        /*0be8*/ 	.word	0x000007f0
        /*0bec*/ 	.word	0x000000ff
        /*0bf0*/ 	.word	0x000168b8
        /*0bf4*/ 	.short	0x0100
        /*0bf6*/ 	.byte	0x08
	.zero		1


	//   ....[21]....
        /*0bf8*/ 	.word	0x00000800
        /*0bfc*/ 	.word	0x000000ff
        /*0c00*/ 	.word	0x000168c8
        /*0c04*/ 	.short	0x0100
        /*0c06*/ 	.byte	0x08
	.zero		1


	//   ....[22]....
        /*0c08*/ 	.word	0x00001480
        /*0c0c*/ 	.word	0x000000ff
        /*0c10*/ 	.word	0x00016800
        /*0c14*/ 	.short	0x010a
        /*0c16*/ 	.byte	0x31
	.zero		1


	//   ....[23]....
        /*0c18*/ 	.word	0x00001500
        /*0c1c*/ 	.word	0x00000000
        /*0c20*/ 	.word	0x00016830
        /*0c24*/ 	.short	0x010a
        /*0c26*/ 	.byte	0x3f
	.zero		1


	//   ....[24]....
        /*0c28*/ 	.word	0x00001550
        /*0c2c*/ 	.word	0x00000000
        /*0c30*/ 	.word	0x00016830
        /*0c34*/ 	.short	0x010a
        /*0c36*/ 	.byte	0x3f
	.zero		1


	//   ....[25]....
        /*0c38*/ 	.word	0x00002100
        /*0c3c*/ 	.word	0x000000ff
        /*0c40*/ 	.word	0x00000000
        /*0c44*/ 	.short	0x0101
        /*0c46*/ 	.byte	0x06
	.zero		1


	//   ....[26]....
        /*0c48*/ 	.word	0x00003d80
        /*0c4c*/ 	.word	0x000000ff
        /*0c50*/ 	.word	0x00016830
        /*0c54*/ 	.short	0x010a
        /*0c56*/ 	.byte	0x06
	.zero		1


	//   ....[27]....
        /*0c58*/ 	.word	0x00003dc0
        /*0c5c*/ 	.word	0x000000ff
        /*0c60*/ 	.word	0x00016830
        /*0c64*/ 	.short	0x010a
        /*0c66*/ 	.byte	0x06
	.zero		1


	//   ....[28]....
        /*0c68*/ 	.word	0x00004000
        /*0c6c*/ 	.word	0x000000ff
        /*0c70*/ 	.word	0x00016850
        /*0c74*/ 	.short	0x010a
        /*0c76*/ 	.byte	0x06
	.zero		1


	//   ....[29]....
        /*0c78*/ 	.word	0x00004040
        /*0c7c*/ 	.word	0x000000ff
        /*0c80*/ 	.word	0x00016850
        /*0c84*/ 	.short	0x010a
        /*0c86*/ 	.byte	0x06
	.zero		1


	//   ....[30]....
        /*0c88*/ 	.word	0x00004950
        /*0c8c*/ 	.word	0x000000ff
        /*0c90*/ 	.word	0x00000000
        /*0c94*/ 	.short	0x0101
        /*0c96*/ 	.byte	0x06
	.zero		1


	//   ....[31]....
        /*0c98*/ 	.word	0x00005e40
        /*0c9c*/ 	.word	0x000000ff
        /*0ca0*/ 	.word	0x00000000
        /*0ca4*/ 	.short	0x0101
        /*0ca6*/ 	.byte	0x06
	.zero		1


	//   ....[32]....
        /*0ca8*/ 	.word	0x00006280
        /*0cac*/ 	.word	0x000000ff
        /*0cb0*/ 	.word	0x00016850
        /*0cb4*/ 	.short	0x010a
        /*0cb6*/ 	.byte	0x05
	.zero		1


	//   ....[33]....
        /*0cb8*/ 	.word	0x000062c0
        /*0cbc*/ 	.word	0x000000ff
        /*0cc0*/ 	.word	0x00016850
        /*0cc4*/ 	.short	0x010a
        /*0cc6*/ 	.byte	0x05
	.zero		1


	//   ....[34]....
        /*0cc8*/ 	.word	0x00006880
        /*0ccc*/ 	.word	0x000000ff
        /*0cd0*/ 	.word	0x00000000
        /*0cd4*/ 	.short	0x0101
        /*0cd6*/ 	.byte	0x04
	.zero		1


	//   ....[35]....
        /*0cd8*/ 	.word	0x00007870
        /*0cdc*/ 	.word	0x00000000
        /*0ce0*/ 	.word	0x00000000
        /*0ce4*/ 	.short	0x0101
        /*0ce6*/ 	.byte	0x3f
	.zero		1


	//   ....[36]....
        /*0ce8*/ 	.word	0x00009d40
        /*0cec*/ 	.word	0x00000003
        /*0cf0*/ 	.word	0x00016840
        /*0cf4*/ 	.short	0x010a
        /*0cf6*/ 	.byte	0x3f
	.zero		1


	//   ....[37]....
        /*0cf8*/ 	.word	0x0000a500
        /*0cfc*/ 	.word	0x00000003
        /*0d00*/ 	.word	0x00016830
        /*0d04*/ 	.short	0x0107
        /*0d06*/ 	.byte	0x3f
	.zero		1


	//   ....[38]....
        /*0d08*/ 	.word	0x0000a5d0
        /*0d0c*/ 	.word	0x00000003
        /*0d10*/ 	.word	0x00016830
        /*0d14*/ 	.short	0x0101
        /*0d16*/ 	.byte	0x3f
	.zero		1


	//   ....[39]....
        /*0d18*/ 	.word	0x0000b430
        /*0d1c*/ 	.word	0x00000016
        /*0d20*/ 	.word	0x00016800
        /*0d24*/ 	.short	0x0107
        /*0d26*/ 	.byte	0x3f
	.zero		1


	//   ....[40]....
        /*0d28*/ 	.word	0x0000b530
        /*0d2c*/ 	.word	0x00000016
        /*0d30*/ 	.word	0x00016800
        /*0d34*/ 	.short	0x0101
        /*0d36*/ 	.byte	0x3f
	.zero		1


	//   ....[41]....
        /*0d38*/ 	.word	0x0000b550
        /*0d3c*/ 	.word	0x00000016
        /*0d40*/ 	.word	0x00016820
        /*0d44*/ 	.short	0x010a
        /*0d46*/ 	.byte	0x3f
	.zero		1


	//   ....[42]....
        /*0d48*/ 	.word	0x0000b8f0
        /*0d4c*/ 	.word	0x00000005
        /*0d50*/ 	.word	0x00016840
        /*0d54*/ 	.short	0x010a
        /*0d56*/ 	.byte	0x3f
	.zero		1


	//   ....[43]....
        /*0d58*/ 	.word	0x0000be00
        /*0d5c*/ 	.word	0x00000005
        /*0d60*/ 	.word	0x00016830
        /*0d64*/ 	.short	0x0107
        /*0d66*/ 	.byte	0x3f
	.zero		1


	//   ....[44]....
        /*0d68*/ 	.word	0x0000bec0
        /*0d6c*/ 	.word	0x00000005
        /*0d70*/ 	.word	0x00016830
        /*0d74*/ 	.short	0x0101
        /*0d76*/ 	.byte	0x3f
	.zero		1


	//   ....[45]....
        /*0d78*/ 	.word	0x0000bf20
        /*0d7c*/ 	.word	0x00000005
        /*0d80*/ 	.word	0x00016860
        /*0d84*/ 	.short	0x010a
        /*0d86*/ 	.byte	0x3f
	.zero		1


	//   ....[46]....
        /*0d88*/ 	.word	0x0000c3f0
        /*0d8c*/ 	.word	0x00000005
        /*0d90*/ 	.word	0x00016850
        /*0d94*/ 	.short	0x0107
        /*0d96*/ 	.byte	0x3f
	.zero		1


	//   ....[47]....
        /*0d98*/ 	.word	0x0000c590
        /*0d9c*/ 	.word	0x00000005
        /*0da0*/ 	.word	0x00016850
        /*0da4*/ 	.short	0x0101
        /*0da6*/ 	.byte	0x3f
	.zero		1


	//   ....[48]....
        /*0da8*/ 	.word	0x0000c7a0
        /*0dac*/ 	.word	0x00000000
        /*0db0*/ 	.word	0x00016860
        /*0db4*/ 	.short	0x010a
        /*0db6*/ 	.byte	0x3f
	.zero		1


	//   ....[49]....
        /*0db8*/ 	.word	0x0000cc30
        /*0dbc*/ 	.word	0x00000000
        /*0dc0*/ 	.word	0x00016850
        /*0dc4*/ 	.short	0x0107
        /*0dc6*/ 	.byte	0x3f
	.zero		1


	//   ....[50]....
        /*0dc8*/ 	.word	0x0000cd00
        /*0dcc*/ 	.word	0x00000000
        /*0dd0*/ 	.word	0x00016850
        /*0dd4*/ 	.short	0x0101
        /*0dd6*/ 	.byte	0x3f
	.zero		1


	//   ....[51]....
        /*0dd8*/ 	.word	0x0000d800
        /*0ddc*/ 	.word	0x00000005
        /*0de0*/ 	.word	0x00016820
        /*0de4*/ 	.short	0x010a
        /*0de6*/ 	.byte	0x3f
	.zero		1


	//   ....[52]....
        /*0de8*/ 	.word	0x0000d980
        /*0dec*/ 	.word	0x00000003
        /*0df0*/ 	.word	0x00016840
        /*0df4*/ 	.short	0x010a
        /*0df6*/ 	.byte	0x3f
	.zero		1


	//   ....[53]....
        /*0df8*/ 	.word	0x0000da20
        /*0dfc*/ 	.word	0x00000019
        /*0e00*/ 	.word	0x00016840
        /*0e04*/ 	.short	0x010a
        /*0e06*/ 	.byte	0x3f
	.zero		1


	//   ....[54]....
        /*0e08*/ 	.word	0x0000da60
        /*0e0c*/ 	.word	0x00000003
        /*0e10*/ 	.word	0x00016860
        /*0e14*/ 	.short	0x010a
        /*0e16*/ 	.byte	0x3f
	.zero		1


	//   ....[55]....
        /*0e18*/ 	.word	0x0000daa0
        /*0e1c*/ 	.word	0x00000019
        /*0e20*/ 	.word	0x00016860
        /*0e24*/ 	.short	0x010a
        /*0e26*/ 	.byte	0x3f
	.zero		1


	//   ....[56]....
        /*0e28*/ 	.word	0x0000db10
        /*0e2c*/ 	.word	0x00000003
        /*0e30*/ 	.word	0x00016800
        /*0e34*/ 	.short	0x010a
        /*0e36*/ 	.byte	0x3f
	.zero		1


	//   ....[57]....
        /*0e38*/ 	.word	0x0000db60
        /*0e3c*/ 	.word	0x00000000
        /*0e40*/ 	.word	0x00016830
        /*0e44*/ 	.short	0x010a
        /*0e46*/ 	.byte	0x3f
	.zero		1


	//   ....[58]....
        /*0e48*/ 	.word	0x0000dbc0
        /*0e4c*/ 	.word	0x00000007
        /*0e50*/ 	.word	0x00016830
        /*0e54*/ 	.short	0x010a
        /*0e56*/ 	.byte	0x3f
	.zero		1


	//   ....[59]....
        /*0e58*/ 	.word	0x0000dc20
        /*0e5c*/ 	.word	0x00000007
        /*0e60*/ 	.word	0x00016850
        /*0e64*/ 	.short	0x010a
        /*0e66*/ 	.byte	0x3f
	.zero		1


	//   ....[60]....
        /*0e68*/ 	.word	0x0000dc80
        /*0e6c*/ 	.word	0x00000007
        /*0e70*/ 	.word	0x00016850
        /*0e74*/ 	.short	0x010a
        /*0e76*/ 	.byte	0x3f
	.zero		1


	//   ....[61]....
        /*0e78*/ 	.word	0x0000dda0
        /*0e7c*/ 	.word	0x00000003
        /*0e80*/ 	.word	0x00016840
        /*0e84*/ 	.short	0x010a
        /*0e86*/ 	.byte	0x3f
	.zero		1


	//   ....[62]....
        /*0e88*/ 	.word	0x0000f840
        /*0e8c*/ 	.word	0x00000016
        /*0e90*/ 	.word	0x00016820
        /*0e94*/ 	.short	0x010a
        /*0e96*/ 	.byte	0x3f
	.zero		1


	//   ....[63]....
        /*0e98*/ 	.word	0x0000f890
        /*0e9c*/ 	.word	0x00000005
        /*0ea0*/ 	.word	0x00016840
        /*0ea4*/ 	.short	0x010a
        /*0ea6*/ 	.byte	0x3f
	.zero		1


	//   ....[64]....
        /*0ea8*/ 	.word	0x000101a0
        /*0eac*/ 	.word	0x00000005
        /*0eb0*/ 	.word	0x00016860
        /*0eb4*/ 	.short	0x010a
        /*0eb6*/ 	.byte	0x3f
	.zero		1


	//   ....[65]....
        /*0eb8*/ 	.word	0x00010b10
        /*0ebc*/ 	.word	0x00000000
        /*0ec0*/ 	.word	0x00016860
        /*0ec4*/ 	.short	0x010a
        /*0ec6*/ 	.byte	0x3f
	.zero		1


	//   ....[66]....
        /*0ec8*/ 	.word	0x00011db0
        /*0ecc*/ 	.word	0x00000005
        /*0ed0*/ 	.word	0x00016820
        /*0ed4*/ 	.short	0x010a
        /*0ed6*/ 	.byte	0x3f
	.zero		1


	//   ....[67]....
        /*0ed8*/ 	.word	0x00011f50
        /*0edc*/ 	.word	0x00000003
        /*0ee0*/ 	.word	0x00016840
        /*0ee4*/ 	.short	0x010a
        /*0ee6*/ 	.byte	0x3f
	.zero		1


	//   ....[68]....
        /*0ee8*/ 	.word	0x00011fa0
        /*0eec*/ 	.word	0x00000019
        /*0ef0*/ 	.word	0x00016840
        /*0ef4*/ 	.short	0x010a
        /*0ef6*/ 	.byte	0x3f
	.zero		1


	//   ....[69]....
        /*0ef8*/ 	.word	0x00011ff0
        /*0efc*/ 	.word	0x00000003
        /*0f00*/ 	.word	0x00016860
        /*0f04*/ 	.short	0x010a
        /*0f06*/ 	.byte	0x3f
	.zero		1


	//----- nvinfo : EIATTR_NUM_MBARRIERS
	.align		4
.L_1407:
        /*0f08*/ 	.byte	0x03, 0x38
        /*0f0a*/ 	.short	0x0016


	//----- nvinfo : EIATTR_EXIT_INSTR_OFFSETS
	.align		4
        /*0f0c*/ 	.byte	0x04, 0x1c
        /*0f0e*/ 	.short	(.L_1409 - .L_1408)


	//   ....[0]....
.L_1408:
        /*0f10*/ 	.word	0x000009b0


	//   ....[1]....
        /*0f14*/ 	.word	0x00008390


	//   ....[2]....
        /*0f18*/ 	.word	0x0000daf0


	//----- nvinfo : EIATTR_MAX_THREADS
	.align		4
.L_1409:
        /*0f1c*/ 	.byte	0x04, 0x05
        /*0f1e*/ 	.short	(.L_1411 - .L_1410)
.L_1410:
        /*0f20*/ 	.word	0x00000200
        /*0f24*/ 	.word	0x00000001
        /*0f28*/ 	.word	0x00000001


	//----- nvinfo : EIATTR_CRS_STACK_SIZE
	.align		4
.L_1411:
        /*0f2c*/ 	.byte	0x04, 0x1e
        /*0f2e*/ 	.short	(.L_1413 - .L_1412)
.L_1412:
        /*0f30*/ 	.word	0x00000000


	//----- nvinfo : EIATTR_CBANK_PARAM_SIZE
	.align		4
.L_1413:
        /*0f34*/ 	.byte	0x03, 0x19
        /*0f36*/ 	.short	0x0af0


	//----- nvinfo : EIATTR_PARAM_CBANK
	.align		4
        /*0f38*/ 	.byte	0x04, 0x0a
        /*0f3a*/ 	.short	(.L_1415 - .L_1414)
	.align		4
.L_1414:
        /*0f3c*/ 	.word	index@(.nv.constant0._ZN7cutlass13device_kernelIN5flash11enable_sm90INS1_16FlashAttnFwdSm90INS1_25CollectiveMainloopFwdSm90ILi2EN4cute5tupleIJNS5_1CILi1EEES8_S8_EEENS6_IJNS7_ILi192EEENS7_ILi128EEENS7_ILi64EEEEEELi64ENS_6half_tEfNS_4arch4Sm90ELb0ELb0ELb1ELb1ELb1ELb0ELb0ELb1ELb1ELb1ELb0ELb0EEENS1_21CollectiveEpilogueFwdINS6_IJSA_SC_SB_EEES9_SE_SG_Li384ELb1ELb1ELb0ELb0EEENS1_36VarlenDynamicPersistentTileSchedulerILi192ELi128ELi384ELi128ELb0ELb1ELb1ELb0ELb1ELb1EEEEEEEEEvNT_6ParamsE)
        /*0f40*/ 	.short	0x0210
        /*0f42*/ 	.short	0x0af0


	//----- nvinfo : EIATTR_SW_WAR
	.align		4
.L_1415:
        /*0f44*/ 	.byte	0x04, 0x36
        /*0f46*/ 	.short	(.L_1417 - .L_1416)
.L_1416:
        /*0f48*/ 	.word	0x00000008
.L_1417:


//--------------------- .nv.info._ZN7cutlass13device_kernelIN5flash11enable_sm90INS1_16FlashAttnFwdSm90INS1_25CollectiveMainloopFwdSm90ILi2EN4cute5tupleIJNS5_1CILi1EEES8_S8_EEENS6_IJNS7_ILi192EEENS7_ILi128EEENS7_ILi64EEEEEELi64ENS_6half_tEfNS_4arch4Sm90ELb0ELb0ELb1ELb1ELb1ELb1ELb0ELb1ELb1ELb1ELb0ELb0EEENS1_21CollectiveEpilogueFwdINS6_IJSA_SC_SB_EEES9_SE_SG_Li384ELb1ELb1ELb0ELb0EEENS1_36VarlenDynamicPersistentTileSchedulerILi192ELi128ELi384ELi128ELb0ELb1ELb1ELb0ELb1ELb1EEEEEEEEEvNT_6ParamsE --------------------------
	.section	.nv.info._ZN7cutlass13device_kernelIN5flash11enable_sm90INS1_16FlashAttnFwdSm90INS1_25CollectiveMainloopFwdSm90ILi2EN4cute5tupleIJNS5_1CILi1EEES8_S8_EEENS6_IJNS7_ILi192EEENS7_ILi128EEENS7_ILi64EEEEEELi64ENS_6half_tEfNS_4arch4Sm90ELb0ELb0ELb1ELb1ELb1ELb1ELb0ELb1ELb1ELb1ELb0ELb0EEENS1_21CollectiveEpilogueFwdINS6_IJSA_SC_SB_EEES9_SE_SG_Li384ELb1ELb1ELb0ELb0EEENS1_36VarlenDynamicPersistentTileSchedulerILi192ELi128ELi384ELi128ELb0ELb1ELb1ELb0ELb1ELb1EEEEEEEEEvNT_6ParamsE,"",@"SHT_CUDA_INFO"
	.sectionflags	@""
	.align	4


	//----- nvinfo : EIATTR_CUDA_API_VERSION
	.align		4
        /*0000*/ 	.byte	0x04, 0x37
        /*0002*/ 	.short	(.L_1419 - .L_1418)
.L_1418:
        /*0004*/ 	.word	0x00000082


	//----- nvinfo : EIATTR_KPARAM_INFO
	.align		4
.L_1419:
        /*0008*/ 	.byte	0x04, 0x17
        /*000a*/ 	.short	(.L_1421 - .L_1420)
.L_1420:
        /*000c*/ 	.word	0x00000000
        /*0010*/ 	.short	0x0000
        /*0012*/ 	.short	0x0070
        /*0014*/ 	.byte	0x00, 0xf0, 0x01, 0x2a


	//----- nvinfo : EIATTR_SPARSE_MMA_MASK
	.align		4
.L_1421:
        /*0018*/ 	.byte	0x03, 0x50
        /*001a*/ 	.short	0x0000


	//----- nvinfo : EIATTR_MAXREG_COUNT
	.align		4
        /*001c*/ 	.byte	0x03, 0x1b
        /*001e*/ 	.short	0x0080


	//----- nvinfo : EIATTR_NUM_BARRIERS
	.align		4
        /*0020*/ 	.byte	0x02, 0x4c
        /*0022*/ 	.byte	0x10
	.zero		1


	//----- nvinfo : EIATTR_EXTERNS
	.align		4
        /*0024*/ 	.byte	0x04, 0x0f
        /*0026*/ 	.short	(.L_1423 - .L_1422)


	//   ....[0]....
	.align		4
.L_1422:
        /*0028*/ 	.word	index@(__assertfail)


	//----- nvinfo : EIATTR_ANNOTATIONS
	.align		4
.L_1423:
        /*002c*/ 	.byte	0x04, 0x55
        /*002e*/ 	.short	(.L_1425 - .L_1424)


	//   ....[0]....
.L_1424:
        /* <DEDUP_REMOVED lines=65> */


	//----- nvinfo : EIATTR_MERCURY_ISA_VERSION
	.align		4
.L_1425:
        /*0428*/ 	.byte	0x03, 0x5f
        /*042a*/ 	.short	0x0101


	//----- nvinfo : EIATTR_UNUSED_LOAD_BYTE_OFFSET
	.align		4
        /*042c*/ 	.byte	0x04, 0x44
        /*042e*/ 	.short	(.L_1427 - .L_1426)


	//   ....[0]....
.L_1426:
        /*0430*/ 	.word	0x00000a80
        /*0434*/ 	.word	0x0000fff0


	//   ....[1]....
        /*0438*/ 	.word	0x0000da90
        /*043c*/ 	.word	0x0000fff0


	//----- nvinfo : EIATTR_INT_WARP_WIDE_INSTR_OFFSETS
	.align		4
.L_1427:
        /*0440*/ 	.byte	0x04, 0x31
        /*0442*/ 	.short	(.L_1429 - .L_1428)


	//   ....[0]....
.L_1428:
        /*0444*/ 	.word	0x00000130


	//   ....[1]....
        /*0448*/ 	.word	0x00000170


	//   ....[2]....
        /*044c*/ 	.word	0x000001e0


	//   ....[3]....
        /*0450*/ 	.word	0x00011320


	//   ....[4]....
        /*0454*/ 	.word	0x000113b0


	//   ....[5]....
        /*0458*/ 	.word	0x00014680


	//   ....[6]....
        /*045c*/ 	.word	0x00014710


	//----- nvinfo : EIATTR_COOP_GROUP_MASK_REGIDS
	.align		4
.L_1429:
        /*0460*/ 	.byte	0x04, 0x29
        /*0462*/ 	.short	(.L_1431 - .L_1430)


	//   ....[0]....
.L_1430:
        /*0464*/ 	.word	0xffffffff


	//   ....[1]....
        /*0468*/ 	.word	0xffffffff


	//   ....[2]....
        /*046c*/ 	.word	0xffffffff


	//   ....[3]....
        /*0470*/ 	.word	0xffffffff


	//   ....[4]....
        /*0474*/ 	.word	0xffffffff


	//   ....[5]....
        /*0478*/ 	.word	0xffffffff


	//   ....[6]....
        /*047c*/ 	.word	0xffffffff


	//   ....[7]....
        /*0480*/ 	.word	0xffffffff


	//   ....[8]....
        /*0484*/ 	.word	0xffffffff


	//   ....[9]....
        /*0488*/ 	.word	0xffffffff


	//   ....[10]....
        /*048c*/ 	.word	0xffffffff


	//   ....[11]....
        /*0490*/ 	.word	0xffffffff


	//   ....[12]....
        /*0494*/ 	.word	0xffffffff


	//   ....[13]....
        /*0498*/ 	.word	0xffffffff


	//   ....[14]....
        /*049c*/ 	.word	0xffffffff


	//   ....[15]....
        /*04a0*/ 	.word	0xffffffff


	//   ....[16]....
        /*04a4*/ 	.word	0xffffffff


	//   ....[17]....
        /*04a8*/ 	.word	0xffffffff


	//   ....[18]....
        /*04ac*/ 	.word	0xffffffff


	//   ....[19]....
        /*04b0*/ 	.word	0xffffffff


	//   ....[20]....
        /*04b4*/ 	.word	0xffffffff


	//   ....[21]....
        /*04b8*/ 	.word	0xffffffff


	//   ....[22]....
        /*04bc*/ 	.word	0xffffffff


	//   ....[23]....
        /*04c0*/ 	.word	0xffffffff


	//   ....[24]....
        /*04c4*/ 	.word	0xffffffff


	//   ....[25]....
        /*04c8*/ 	.word	0xffffffff


	//   ....[26]....
        /*04cc*/ 	.word	0xffffffff


	//   ....[27]....
        /*04d0*/ 	.word	0xffffffff


	//   ....[28]....
        /*04d4*/ 	.word	0xffffffff


	//   ....[29]....
        /*04d8*/ 	.word	0xffffffff


	//   ....[30]....
        /*04dc*/ 	.word	0xffffffff


	//   ....[31]....
        /*04e0*/ 	.word	0xffffffff


	//   ....[32]....
        /*04e4*/ 	.word	0xffffffff


	//   ....[33]....
        /*04e8*/ 	.word	0xffffffff


	//   ....[34]....
        /*04ec*/ 	.word	0xffffffff


	//   ....[35]....
        /*04f0*/ 	.word	0xffffffff


	//   ....[36]....
        /*04f4*/ 	.word	0xffffffff


	//   ....[37]....
        /*04f8*/ 	.word	0xffffffff


	//   ....[38]....
        /*04fc*/ 	.word	0xffffffff


	//   ....[39]....
        /*0500*/ 	.word	0xffffffff


	//   ....[40]....
        /*0504*/ 	.word	0xffffffff


	//   ....[41]....
        /*0508*/ 	.word	0xffffffff


	//   ....[42]....
        /*050c*/ 	.word	0xffffffff


	//   ....[43]....
        /*0510*/ 	.word	0xffffffff


	//   ....[44]....
        /*0514*/ 	.word	0xffffffff


	//   ....[45]....
        /*0518*/ 	.word	0xffffffff


	//   ....[46]....
        /*051c*/ 	.word	0xffffffff


	//   ....[47]....
        /*0520*/ 	.word	0xffffffff


	//   ....[48]....
        /*0524*/ 	.word	0xffffffff


	//   ....[49]....
        /*0528*/ 	.word	0xffffffff


	//   ....[50]....
        /*052c*/ 	.word	0xffffffff


	//   ....[51]....
        /*0530*/ 	.word	0xffffffff


	//   ....[52]....
        /*0534*/ 	.word	0xffffffff


	//   ....[53]....
        /*0538*/ 	.word	0xffffffff


	//   ....[54]....
        /*053c*/ 	.word	0xffffffff


	//   ....[55]....
        /*0540*/ 	.word	0xffffffff


	//   ....[56]....
        /*0544*/ 	.word	0xffffffff


	//   ....[57]....
        /*0548*/ 	.word	0xffffffff


	//   ....[58]....
        /*054c*/ 	.word	0xffffffff


	//   ....[59]....
        /*0550*/ 	.word	0xffffffff


	//   ....[60]....
        /*0554*/ 	.word	0xffffffff


	//   ....[61]....
        /*0558*/ 	.word	0xffffffff


	//   ....[62]....
        /*055c*/ 	.word	0xffffffff


	//   ....[63]....
        /*0560*/ 	.word	0xffffffff


	//   ....[64]....
        /*0564*/ 	.word	0xffffffff


	//   ....[65]....
        /*0568*/ 	.word	0xffffffff


	//   ....[66]....
        /*056c*/ 	.word	0xffffffff


	//   ....[67]....
        /*0570*/ 	.word	0xffffffff


	//   ....[68]....
        /*0574*/ 	.word	0xffffffff


	//   ....[69]....
        /*0578*/ 	.word	0xffffffff


	//   ....[70]....
        /*057c*/ 	.word	0xffffffff


	//   ....[71]....
        /*0580*/ 	.word	0xffffffff


	//   ....[72]....
        /*0584*/ 	.word	0xffffffff


	//   ....[73]....
        /*0588*/ 	.word	0xffffffff


	//   ....[74]....
        /*058c*/ 	.word	0xffffffff


	//   ....[75]....
        /*0590*/ 	.word	0xffffffff


	//   ....[76]....
        /*0594*/ 	.word	0xffffffff


	//   ....[77]....
        /*0598*/ 	.word	0xffffffff


	//   ....[78]....
        /*059c*/ 	.word	0xffffffff


	//   ....[79]....
        /*05a0*/ 	.word	0xffffffff


	//   ....[80]....
        /*05a4*/ 	.word	0xffffffff


	//   ....[81]....
        /*05a8*/ 	.word	0xffffffff


	//   ....[82]....
        /*05ac*/ 	.word	0xffffffff


	//   ....[83]....
        /*05b0*/ 	.word	0xffffffff


	//   ....[84]....
        /*05b4*/ 	.word	0xffffffff


	//   ....[85]....
        /*05b8*/ 	.word	0xffffffff


	//   ....[86]....
        /*05bc*/ 	.word	0xffffffff


	//   ....[87]....
        /*05c0*/ 	.word	0xffffffff


	//   ....[88]....
        /*05c4*/ 	.word	0xffffffff


	//   ....[89]....
        /*05c8*/ 	.word	0xffffffff


	//   ....[90]....
        /*05cc*/ 	.word	0xffffffff


	//   ....[91]....
        /*05d0*/ 	.word	0xffffffff


	//   ....[92]....
        /*05d4*/ 	.word	0xffffffff


	//   ....[93]....
        /*05d8*/ 	.word	0xffffffff


	//   ....[94]....
        /*05dc*/ 	.word	0xffffffff


	//   ....[95]....
        /*05e0*/ 	.word	0xffffffff


	//   ....[96]....
        /*05e4*/ 	.word	0xffffffff


	//   ....[97]....
        /*05e8*/ 	.word	0xffffffff


	//   ....[98]....
        /*05ec*/ 	.word	0xffffffff


	//   ....[99]....
        /*05f0*/ 	.word	0xffffffff


	//   ....[100]....
        /*05f4*/ 	.word	0xffffffff


	//   ....[101]....
        /*05f8*/ 	.word	0xffffffff


	//   ....[102]....
        /*05fc*/ 	.word	0xffffffff


	//   ....[103]....
        /*0600*/ 	.word	0xffffffff


	//   ....[104]....
        /*0604*/ 	.word	0xffffffff


	//   ....[105]....
        /*0608*/ 	.word	0xffffffff


	//   ....[106]....
        /*060c*/ 	.word	0xffffffff


	//   ....[107]....
        /*0610*/ 	.word	0xffffffff


	//   ....[108]....
        /*0614*/ 	.word	0xffffffff


	//   ....[109]....
        /*0618*/ 	.word	0xffffffff


	//   ....[110]....
        /*061c*/ 	.word	0xffffffff


	//   ....[111]....
        /*0620*/ 	.word	0xffffffff


	//   ....[112]....
        /*0624*/ 	.word	0xffffffff


	//   ....[113]....
        /*0628*/ 	.word	0xffffffff


	//   ....[114]....
        /*062c*/ 	.word	0xffffffff


	//   ....[115]....
        /*0630*/ 	.word	0xffffffff


	//   ....[116]....
        /*0634*/ 	.word	0xffffffff


	//   ....[117]....
        /*0638*/ 	.word	0xffffffff


	//   ....[118]....
        /*063c*/ 	.word	0xffffffff


	//   ....[119]....
        /*0640*/ 	.word	0xffffffff


	//   ....[120]....
        /*0644*/ 	.word	0xffffffff


	//   ....[121]....
        /*0648*/ 	.word	0xffffffff


	//   ....[122]....
        /*064c*/ 	.word	0xffffffff


	//   ....[123]....
        /*0650*/ 	.word	0xffffffff


	//   ....[124]....
        /*0654*/ 	.word	0xffffffff


	//   ....[125]....
        /*0658*/ 	.word	0xffffffff


	//   ....[126]....
        /*065c*/ 	.word	0xffffffff


	//   ....[127]....
        /*0660*/ 	.word	0xffffffff


	//   ....[128]....
        /*0664*/ 	.word	0xffffffff


	//   ....[129]....
        /*0668*/ 	.word	0xffffffff


	//   ....[130]....
        /*066c*/ 	.word	0xffffffff


	//   ....[131]....
        /*0670*/ 	.word	0xffffffff


	//   ....[132]....
        /*0674*/ 	.word	0xffffffff


	//   ....[133]....
        /*0678*/ 	.word	0xffffffff


	//   ....[134]....
        /*067c*/ 	.word	0xffffffff


	//   ....[135]....
        /*0680*/ 	.word	0xffffffff


	//   ....[136]....
        /*0684*/ 	.word	0xffffffff


	//   ....[137]....
        /*0688*/ 	.word	0xffffffff


	//   ....[138]....
        /*068c*/ 	.word	0xffffffff


	//   ....[139]....
        /*0690*/ 	.word	0xffffffff


	//   ....[140]....
        /*0694*/ 	.word	0xffffffff


	//   ....[141]....
        /*0698*/ 	.word	0xffffffff


	//   ....[142]....
        /*069c*/ 	.word	0xffffffff


	//   ....[143]....
        /*06a0*/ 	.word	0xffffffff


	//   ....[144]....
        /*06a4*/ 	.word	0xffffffff


	//   ....[145]....
        /*06a8*/ 	.word	0xffffffff


	//   ....[146]....
        /*06ac*/ 	.word	0xffffffff


	//   ....[147]....
        /*06b0*/ 	.word	0xffffffff


	//   ....[148]....
        /*06b4*/ 	.word	0xffffffff


	//   ....[149]....
        /*06b8*/ 	.word	0xffffffff


	//   ....[150]....
        /*06bc*/ 	.word	0xffffffff


	//   ....[151]....
        /*06c0*/ 	.word	0xffffffff


	//   ....[152]....
        /*06c4*/ 	.word	0xffffffff


	//   ....[153]....
        /*06c8*/ 	.word	0xffffffff


	//   ....[154]....
        /*06cc*/ 	.word	0xffffffff


	//   ....[155]....
        /*06d0*/ 	.word	0xffffffff


	//   ....[156]....
        /*06d4*/ 	.word	0xffffffff


	//   ....[157]....
        /*06d8*/ 	.word	0xffffffff


	//   ....[158]....
        /*06dc*/ 	.word	0xffffffff


	//   ....[159]....
        /*06e0*/ 	.word	0xffffffff


	//   ....[160]....
        /*06e4*/ 	.word	0xffffffff


	//   ....[161]....
        /*06e8*/ 	.word	0xffffffff


	//   ....[162]....
        /*06ec*/ 	.word	0xffffffff


	//   ....[163]....
        /*06f0*/ 	.word	0xffffffff


	//   ....[164]....
        /*06f4*/ 	.word	0xffffffff


	//   ....[165]....
        /*06f8*/ 	.word	0xffffffff


	//   ....[166]....
        /*06fc*/ 	.word	0xffffffff


	//   ....[167]....
        /*0700*/ 	.word	0xffffffff


	//   ....[168]....
        /*0704*/ 	.word	0xffffffff


	//   ....[169]....
        /*0708*/ 	.word	0xffffffff


	//   ....[170]....
        /*070c*/ 	.word	0xffffffff


	//   ....[171]....
        /*0710*/ 	.word	0xffffffff


	//   ....[172]....
        /*0714*/ 	.word	0xffffffff


	//   ....[173]....
        /*0718*/ 	.word	0xffffffff


	//   ....[174]....
        /*071c*/ 	.word	0xffffffff


	//   ....[175]....
        /*0720*/ 	.word	0xffffffff


	//   ....[176]....
        /*0724*/ 	.word	0xffffffff


	//   ....[177]....
        /*0728*/ 	.word	0xffffffff


	//   ....[178]....
        /*072c*/ 	.word	0xffffffff


	//   ....[179]....
        /*0730*/ 	.word	0xffffffff


	//   ....[180]....
        /*0734*/ 	.word	0xffffffff


	//   ....[181]....
        /*0738*/ 	.word	0xffffffff


	//   ....[182]....
        /*073c*/ 	.word	0xffffffff


	//   ....[183]....
        /*0740*/ 	.word	0xffffffff


	//   ....[184]....
        /*0744*/ 	.word	0xffffffff


	//   ....[185]....
        /*0748*/ 	.word	0xffffffff


	//   ....[186]....
        /*074c*/ 	.word	0xffffffff


	//   ....[187]....
        /*0750*/ 	.word	0x0500000f


	//   ....[188]....
        /*0754*/ 	.word	0x0500000f


	//   ....[189]....
        /*0758*/ 	.word	0x0500000f


	//   ....[190]....
        /*075c*/ 	.word	0x0500000f


	//   ....[191]....
        /*0760*/ 	.word	0x0500000f


	//   ....[192]....
        /*0764*/ 	.word	0x0500000f


	//   ....[193]....
        /*0768*/ 	.word	0x0500000f


	//   ....[194]....
        /*076c*/ 	.word	0x0500000f


	//   ....[195]....
        /*0770*/ 	.word	0x0500000f


	//   ....[196]....
        /*0774*/ 	.word	0x0500000f


	//   ....[197]....
        /*0778*/ 	.word	0x0500000f


	//   ....[198]....
        /*077c*/ 	.word	0x0500000f


	//   ....[199]....
        /*0780*/ 	.word	0x0500000f


	//   ....[200]....
        /*0784*/ 	.word	0x0500000f


	//   ....[201]....
        /*0788*/ 	.word	0x0500000f


	//   ....[202]....
        /*078c*/ 	.word	0x0500000f


	//   ....[203]....
        /*0790*/ 	.word	0x0500000f


	//   ....[204]....
        /*0794*/ 	.word	0x0500000f


	//   ....[205]....
        /*0798*/ 	.word	0x0500000f


	//   ....[206]....
        /*079c*/ 	.word	0x0500000f


	//   ....[207]....
        /*07a0*/ 	.word	0x0500000f


	//   ....[208]....
        /*07a4*/ 	.word	0x0500000f


	//   ....[209]....
        /*07a8*/ 	.word	0x0500000f


	//   ....[210]....
        /*07ac*/ 	.word	0x0500000f


	//   ....[211]....
        /*07b0*/ 	.word	0x0500000f


	//   ....[212]....
        /*07b4*/ 	.word	0x0500000f


	//   ....[213]....
        /*07b8*/ 	.word	0x0500000f


	//   ....[214]....
        /*07bc*/ 	.word	0x0500000f


	//   ....[215]....
        /*07c0*/ 	.word	0x0500000f


	//   ....[216]....
        /*07c4*/ 	.word	0x0500000f


	//   ....[217]....
        /*07c8*/ 	.word	0x0500000f


	//   ....[218]....
        /*07cc*/ 	.word	0x0500000f


	//   ....[219]....
        /*07d0*/ 	.word	0x0500000f


	//   ....[220]....
        /*07d4*/ 	.word	0x0500000f


	//   ....[221]....
        /*07d8*/ 	.word	0x0500000f


	//   ....[222]....
        /*07dc*/ 	.word	0x0500000f


	//   ....[223]....
        /*07e0*/ 	.word	0x0500000f


	//   ....[224]....
        /*07e4*/ 	.word	0x0500000f


	//   ....[225]....
        /*07e8*/ 	.word	0x0500000f


	//   ....[226]....
        /*07ec*/ 	.word	0x0500000f


	//   ....[227]....
        /*07f0*/ 	.word	0x0500000f


	//   ....[228]....
        /*07f4*/ 	.word	0x0500000f


	//   ....[229]....
        /*07f8*/ 	.word	0x0500000f


	//   ....[230]....
        /*07fc*/ 	.word	0x0500000f


	//   ....[231]....
        /*0800*/ 	.word	0x0500000f


	//   ....[232]....
        /*0804*/ 	.word	0x0500000f


	//   ....[233]....
        /*0808*/ 	.word	0x0500000f


	//   ....[234]....
        /*080c*/ 	.word	0x0500000f


	//   ....[235]....
        /*0810*/ 	.word	0x0500000f


	//   ....[236]....
        /*0814*/ 	.word	0x0500000f


	//   ....[237]....
        /*0818*/ 	.word	0x0500000f


	//   ....[238]....
        /*081c*/ 	.word	0x0500000f


	//   ....[239]....
        /*0820*/ 	.word	0x0500000f


	//   ....[240]....
        /*0824*/ 	.word	0x0500000f


	//   ....[241]....
        /*0828*/ 	.word	0x0500000f


	//   ....[242]....
        /*082c*/ 	.word	0x0500000f


	//   ....[243]....
        /*0830*/ 	.word	0x0500000f


	//   ....[244]....
        /*0834*/ 	.word	0x0500000f


	//   ....[245]....
        /*0838*/ 	.word	0x0500000f


	//   ....[246]....
        /*083c*/ 	.word	0x0500000f


	//   ....[247]....
        /*0840*/ 	.word	0x0500000f


	//   ....[248]....
        /*0844*/ 	.word	0x0500000f


	//   ....[249]....
        /*0848*/ 	.word	0x0500000f


	//   ....[250]....
        /*084c*/ 	.word	0x0500000f


	//   ....[251]....
        /*0850*/ 	.word	0x0500000f


	//   ....[252]....
        /*0854*/ 	.word	0x0500000f


	//   ....[253]....
        /*0858*/ 	.word	0x0500000f


	//   ....[254]....
        /*085c*/ 	.word	0x0500000f


	//   ....[255]....
        /*0860*/ 	.word	0x0500000f


	//   ....[0]....
        /*0864*/ 	.word	0x0500000f


	//   ....[1]....
        /*0868*/ 	.word	0x0500000f


	//   ....[2]....
        /*086c*/ 	.word	0x0500000f


	//   ....[3]....
        /*0870*/ 	.word	0x0500000f


	//   ....[4]....
        /*0874*/ 	.word	0x0500000f


	//   ....[5]....
        /*0878*/ 	.word	0x0500000f


	//   ....[6]....
        /*087c*/ 	.word	0x0500000f


	//   ....[7]....
        /*0880*/ 	.word	0x0500000f


	//   ....[8]....
        /*0884*/ 	.word	0x0500000f


	//   ....[9]....
        /*0888*/ 	.word	0x0500000f


	//   ....[10]....
        /*088c*/ 	.word	0x0500000f


	//   ....[11]....
        /*0890*/ 	.word	0x0500000f


	//   ....[12]....
        /*0894*/ 	.word	0x0500000f


	//   ....[13]....
        /*0898*/ 	.word	0x0500000f


	//   ....[14]....
        /*089c*/ 	.word	0x0500000f


	//   ....[15]....
        /*08a0*/ 	.word	0x0500000f


	//   ....[16]....
        /*08a4*/ 	.word	0x0500000f


	//   ....[17]....
        /*08a8*/ 	.word	0x0500000f


	//   ....[18]....
        /*08ac*/ 	.word	0x0500000f


	//   ....[19]....
        /*08b0*/ 	.word	0x0500000f


	//   ....[20]....
        /*08b4*/ 	.word	0x0500000f


	//   ....[21]....
        /*08b8*/ 	.word	0x0500000f


	//   ....[22]....
        /*08bc*/ 	.word	0x0500000f


	//   ....[23]....
        /*08c0*/ 	.word	0x0500000f


	//   ....[24]....
        /*08c4*/ 	.word	0x0500000f


	//   ....[25]....
        /*08c8*/ 	.word	0x0500000f


	//   ....[26]....
        /*08cc*/ 	.word	0x0500000f


	//   ....[27]....
        /*08d0*/ 	.word	0x0500000f


	//   ....[28]....
        /*08d4*/ 	.word	0x0500000f


	//   ....[29]....
        /*08d8*/ 	.word	0x0500000f


	//   ....[30]....
        /*08dc*/ 	.word	0x0500000f


	//   ....[31]....
        /*08e0*/ 	.word	0x0500000f


	//   ....[32]....
        /*08e4*/ 	.word	0x0500000f


	//   ....[33]....
        /*08e8*/ 	.word	0x0500000f


	//   ....[34]....
        /*08ec*/ 	.word	0x0500000f


	//   ....[35]....
        /*08f0*/ 	.word	0x0500000f


	//   ....[36]....
        /*08f4*/ 	.word	0x0500000f


	//   ....[37]....
        /*08f8*/ 	.word	0x0500000f


	//   ....[38]....
        /*08fc*/ 	.word	0x0500000f


	//   ....[39]....
        /*0900*/ 	.word	0x0500000f


	//   ....[40]....
        /*0904*/ 	.word	0x0500000f


	//   ....[41]....
        /*0908*/ 	.word	0x0500000f


	//   ....[42]....
        /*090c*/ 	.word	0x0500000f


	//   ....[43]....
        /*0910*/ 	.word	0x0500000f


	//   ....[44]....
        /*0914*/ 	.word	0x0500000f


	//   ....[45]....
        /*0918*/ 	.word	0x0500000f


	//   ....[46]....
        /*091c*/ 	.word	0x0500000f


	//   ....[47]....
        /*0920*/ 	.word	0x0500000f


	//   ....[48]....
        /*0924*/ 	.word	0x0500000f


	//   ....[49]....
        /*0928*/ 	.word	0x0500000f


	//   ....[50]....
        /*092c*/ 	.word	0x0500000f


	//   ....[51]....
        /*0930*/ 	.word	0x0500000f


	//   ....[52]....
        /*0934*/ 	.word	0x0500000f


	//   ....[53]....
        /*0938*/ 	.word	0x0500000f


	//   ....[54]....
        /*093c*/ 	.word	0x0500000f


	//   ....[55]....
        /*0940*/ 	.word	0x0500000f


	//   ....[56]....
        /*0944*/ 	.word	0x0500000f


	//   ....[57]....
        /*0948*/ 	.word	0x0500000f


	//   ....[58]....
        /*094c*/ 	.word	0x0500000f


	//   ....[59]....
        /*0950*/ 	.word	0x0500000f


	//   ....[60]....
        /*0954*/ 	.word	0x0500000f


	//   ....[61]....
        /*0958*/ 	.word	0x0500000f


	//   ....[62]....
        /*095c*/ 	.word	0x0500000f


	//   ....[63]....
        /*0960*/ 	.word	0x0500000f


	//   ....[64]....
        /*0964*/ 	.word	0x0500000f


	//   ....[65]....
        /*0968*/ 	.word	0x0500000f


	//   ....[66]....
        /*096c*/ 	.word	0x0500000f


	//   ....[67]....
        /*0970*/ 	.word	0x0500000f


	//----- nvinfo : EIATTR_COOP_GROUP_INSTR_OFFSETS
	.align		4
.L_1431:
        /*0974*/ 	.byte	0x04, 0x28
        /*0976*/ 	.short	(.L_1433 - .L_1432)


	//   ....[0]....
.L_1432:
        /*0978*/ 	.word	0x00000070


	//   ....[1]....
        /*097c*/ 	.word	0x00000140


	//   ....[2]....
        /*0980*/ 	.word	0x00000190


	//   ....[3]....
        /*0984*/ 	.word	0x000003c0


	//   ....[4]....
        /*0988*/ 	.word	0x00000520


	//   ....[5]....
        /*098c*/ 	.word	0x00000640


	//   ....[6]....
        /*0990*/ 	.word	0x000007a0


	//   ....[7]....
        /*0994*/ 	.word	0x00002ad0


	//   ....[8]....
        /*0998*/ 	.word	0x00002ae0


	//   ....[9]....
        /*099c*/ 	.word	0x000031a0


	//   ....[10]....
        /*09a0*/ 	.word	0x000031b0


	//   ....[11]....
        /*09a4*/ 	.word	0x00003e10


	//   ....[12]....
        /*09a8*/ 	.word	0x00003e20


	//   ....[13]....
        /*09ac*/ 	.word	0x00004580


	//   ....[14]....
        /*09b0*/ 	.word	0x00004590


	//   ....[15]....
        /*09b4*/ 	.word	0x00004fb0


	//   ....[16]....
        /*09b8*/ 	.word	0x00004fc0


	//   ....[17]....
        /*09bc*/ 	.word	0x000050d0


	//   ....[18]....
        /*09c0*/ 	.word	0x000050e0


	//   ....[19]....
        /*09c4*/ 	.word	0x00005470


	//   ....[20]....
        /*09c8*/ 	.word	0x00005490


	//   ....[21]....
        /*09cc*/ 	.word	0x00005570


	//   ....[22]....
        /*09d0*/ 	.word	0x00005590


	//   ....[23]....
        /*09d4*/ 	.word	0x00005a00


	//   ....[24]....
        /*09d8*/ 	.word	0x00005fe0


	//   ....[25]....
        /*09dc*/ 	.word	0x00005ff0


	//   ....[26]....
        /*09e0*/ 	.word	0x00006000


	//   ....[27]....
        /*09e4*/ 	.word	0x00006010


	//   ....[28]....
        /*09e8*/ 	.word	0x00007080


	//   ....[29]....
        /*09ec*/ 	.word	0x00007090


	//   ....[30]....
        /*09f0*/ 	.word	0x000070a0


	//   ....[31]....
        /*09f4*/ 	.word	0x000070b0


	//   ....[32]....
        /*09f8*/ 	.word	0x000096c0


	//   ....[33]....
        /*09fc*/ 	.word	0x000096f0


	//   ....[34]....
        /*0a00*/ 	.word	0x00009ca0


	//   ....[35]....
        /*0a04*/ 	.word	0x00009d00


	//   ....[36]....
        /*0a08*/ 	.word	0x0000bb70


	//   ....[37]....
        /*0a0c*/ 	.word	0x0000bbd0


	//   ....[38]....
        /*0a10*/ 	.word	0x0000bfb0


	//   ....[39]....
        /*0a14*/ 	.word	0x0000bfd0


	//   ....[40]....
        /*0a18*/ 	.word	0x0000d530


	//   ....[41]....
        /*0a1c*/ 	.word	0x0000d540


	//   ....[42]....
        /*0a20*/ 	.word	0x0000d5e0


	//   ....[43]....
        /*0a24*/ 	.word	0x0000d5f0


	//   ....[44]....
        /*0a28*/ 	.word	0x0000e2a0


	//   ....[45]....
        /*0a2c*/ 	.word	0x0000e2d0


	//   ....[46]....
        /*0a30*/ 	.word	0x0000e2e0


	//   ....[47]....
        /*0a34*/ 	.word	0x0000e2f0


	//   ....[48]....
        /*0a38*/ 	.word	0x0000e810


	//   ....[49]....
        /*0a3c*/ 	.word	0x0000e830


	//   ....[50]....
        /*0a40*/ 	.word	0x0000e840


	//   ....[51]....
        /*0a44*/ 	.word	0x0000e850


	//   ....[52]....
        /*0a48*/ 	.word	0x0000e870


	//   ....[53]....
        /*0a4c*/ 	.word	0x0000e890


	//   ....[54]....
        /*0a50*/ 	.word	0x0000e940


	//   ....[55]....
        /*0a54*/ 	.word	0x0000e950


	//   ....[56]....
        /*0a58*/ 	.word	0x0000f250


	//   ....[57]....
        /*0a5c*/ 	.word	0x0000f280


	//   ....[58]....
        /*0a60*/ 	.word	0x0000f2a0


	//   ....[59]....
        /*0a64*/ 	.word	0x0000f2d0


	//   ....[60]....
        /*0a68*/ 	.word	0x0000f300


	//   ....[61]....
        /*0a6c*/ 	.word	0x0000f310


	//   ....[62]....
        /*0a70*/ 	.word	0x0000f340


	//   ....[63]....
        /*0a74*/ 	.word	0x0000f3b0


	//   ....[64]....
        /*0a78*/ 	.word	0x0000f4d0


	//   ....[65]....
        /*0a7c*/ 	.word	0x0000f6c0


	//   ....[66]....
        /*0a80*/ 	.word	0x0000f6f0


	//   ....[67]....
        /*0a84*/ 	.word	0x0000f720


	//   ....[68]....
        /*0a88*/ 	.word	0x0000f750


	//   ....[69]....
        /*0a8c*/ 	.word	0x0000f780


	//   ....[70]....
        /*0a90*/ 	.word	0x0000f7b0


	//   ....[71]....
        /*0a94*/ 	.word	0x0000f920


	//   ....[72]....
        /*0a98*/ 	.word	0x0000f950


	//   ....[73]....
        /*0a9c*/ 	.word	0x0000f980


	//   ....[74]....
        /*0aa0*/ 	.word	0x0000f9b0


	//   ....[75]....
        /*0aa4*/ 	.word	0x0000f9e0


	//   ....[76]....
        /*0aa8*/ 	.word	0x0000fa10


	//   ....[77]....
        /*0aac*/ 	.word	0x0000faa0


	//   ....[78]....
        /*0ab0*/ 	.word	0x0000fad0


	//   ....[79]....
        /*0ab4*/ 	.word	0x0000fb50


	//   ....[80]....
        /*0ab8*/ 	.word	0x00010660


	//   ....[81]....
        /*0abc*/ 	.word	0x00011f30


	//   ....[82]....
        /*0ac0*/ 	.word	0x00011f50


	//   ....[83]....
        /*0ac4*/ 	.word	0x00011fe0


	//   ....[84]....
        /*0ac8*/ 	.word	0x00012000


	//   ....[85]....
        /*0acc*/ 	.word	0x00012080


	//   ....[86]....
        /*0ad0*/ 	.word	0x000120a0


	//   ....[87]....
        /*0ad4*/ 	.word	0x00012120


	//   ....[88]....
        /*0ad8*/ 	.word	0x00012140


	//   ....[89]....
        /*0adc*/ 	.word	0x000121c0


	//   ....[90]....
        /*0ae0*/ 	.word	0x000121e0


	//   ....[91]....
        /*0ae4*/ 	.word	0x00012260


	//   ....[92]....
        /*0ae8*/ 	.word	0x00012280


	//   ....[93]....
        /*0aec*/ 	.word	0x00012300


	//   ....[94]....
        /*0af0*/ 	.word	0x00012320


	//   ....[95]....
        /*0af4*/ 	.word	0x00012330


	//   ....[96]....
        /*0af8*/ 	.word	0x00012340


	//   ....[97]....
        /*0afc*/ 	.word	0x00012cb0


	//   ....[98]....
        /*0b00*/ 	.word	0x00012cc0


	//   ....[99]....
        /*0b04*/ 	.word	0x00012ce0


	//   ....[100]....
        /*0b08*/ 	.word	0x00012d70


	//   ....[101]....
        /*0b0c*/ 	.word	0x00012d90


	//   ....[102]....
        /*0b10*/ 	.word	0x00012e10


	//   ....[103]....
        /*0b14*/ 	.word	0x00012e30


	//   ....[104]....
        /*0b18*/ 	.word	0x00012eb0


	//   ....[105]....
        /*0b1c*/ 	.word	0x00012ed0


	//   ....[106]....
        /*0b20*/ 	.word	0x00012f50


	//   ....[107]....
        /*0b24*/ 	.word	0x00012f70


	//   ....[108]....
        /*0b28*/ 	.word	0x00012ff0


	//   ....[109]....
        /*0b2c*/ 	.word	0x00013010


	//   ....[110]....
        /*0b30*/ 	.word	0x00013090


	//   ....[111]....
        /*0b34*/ 	.word	0x000130b0


	//   ....[112]....
        /*0b38*/ 	.word	0x000130c0


	//   ....[113]....
        /*0b3c*/ 	.word	0x00013130


	//   ....[114]....
        /*0b40*/ 	.word	0x00013180


	//   ....[115]....
        /*0b44*/ 	.word	0x00013210


	//   ....[116]....
        /*0b48*/ 	.word	0x00013240


	//   ....[117]....
        /*0b4c*/ 	.word	0x00013250


	//   ....[118]....
        /*0b50*/ 	.word	0x000132c0


	//   ....[119]....
        /*0b54*/ 	.word	0x000132d0


	//   ....[120]....
        /*0b58*/ 	.word	0x000132e0


	//   ....[121]....
        /*0b5c*/ 	.word	0x00013b00


	//   ....[122]....
        /*0b60*/ 	.word	0x00013b20


	//   ....[123]....
        /*0b64*/ 	.word	0x00013b90


	//   ....[124]....
        /*0b68*/ 	.word	0x00013ba0


	//   ....[125]....
        /*0b6c*/ 	.word	0x00013be0


	//   ....[126]....
        /*0b70*/ 	.word	0x00013bf0


	//   ....[127]....
        /*0b74*/ 	.word	0x00013c30


	//   ....[128]....
        /*0b78*/ 	.word	0x00013c40


	//   ....[129]....
        /*0b7c*/ 	.word	0x00013c80


	//   ....[130]....
        /*0b80*/ 	.word	0x00013c90


	//   ....[131]....
        /*0b84*/ 	.word	0x00013cd0


	//   ....[132]....
        /*0b88*/ 	.word	0x00013ce0


	//   ....[133]....
        /*0b8c*/ 	.word	0x00013d20


	//   ....[134]....
        /*0b90*/ 	.word	0x00013d30


	//   ....[135]....
        /*0b94*/ 	.word	0x00013d40


	//   ....[136]....
        /*0b98*/ 	.word	0x00013d80


	//   ....[137]....
        /*0b9c*/ 	.word	0x00014040


	//   ....[138]....
        /*0ba0*/ 	.word	0x00014070


	//   ....[139]....
        /*0ba4*/ 	.word	0x000140d0


	//   ....[140]....
        /*0ba8*/ 	.word	0x000140e0


	//   ....[141]....
        /*0bac*/ 	.word	0x00014130


	//   ....[142]....
        /*0bb0*/ 	.word	0x00014140


	//   ....[143]....
        /*0bb4*/ 	.word	0x00014190


	//   ....[144]....
        /*0bb8*/ 	.word	0x000141a0


	//   ....[145]....
        /*0bbc*/ 	.word	0x000141f0


	//   ....[146]....
        /*0bc0*/ 	.word	0x00014200


	//   ....[147]....
        /*0bc4*/ 	.word	0x00014250


	//   ....[148]....
        /*0bc8*/ 	.word	0x00014260


	//   ....[149]....
        /*0bcc*/ 	.word	0x000142b0


	//   ....[150]....
        /*0bd0*/ 	.word	0x000142c0


	//   ....[151]....
        /*0bd4*/ 	.word	0x000142d0


	//   ....[152]....
        /*0bd8*/ 	.word	0x00014310


	//   ....[153]....
        /*0bdc*/ 	.word	0x00014900


	//   ....[154]....
        /*0be0*/ 	.word	0x00014910


	//   ....[155]....
        /*0be4*/ 	.word	0x00014980


	//   ....[156]....
        /*0be8*/ 	.word	0x000149c0


	//   ....[157]....
        /*0bec*/ 	.word	0x000149e0


	//   ....[158]....
        /*0bf0*/ 	.word	0x00014a20


	//   ....[159]....
        /*0bf4*/ 	.word	0x00014a40


	//   ....[160]....
        /*0bf8*/ 	.word	0x00014a80


	//   ....[161]....
        /*0bfc*/ 	.word	0x00014aa0


	//   ....[162]....
        /*0c00*/ 	.word	0x00014ae0


	//   ....[163]....
        /*0c04*/ 	.word	0x00014b00


	//   ....[164]....
        /*0c08*/ 	.word	0x00014b40


	//   ....[165]....
        /*0c0c*/ 	.word	0x00014b60


	//   ....[166]....
        /*0c10*/ 	.word	0x00014ba0


	//   ....[167]....
        /*0c14*/ 	.word	0x00014bc0


	//   ....[168]....
        /*0c18*/ 	.word	0x00014bd0


	//   ....[169]....
        /*0c1c*/ 	.word	0x00014f40


	//   ....[170]....
        /*0c20*/ 	.word	0x00014f70


	//   ....[171]....
        /*0c24*/ 	.word	0x00014fb0


	//   ....[172]....
        /*0c28*/ 	.word	0x00014fe0


	//   ....[173]....
        /*0c2c*/ 	.word	0x00015010


	//   ....[174]....
        /*0c30*/ 	.word	0x00015040


	//   ....[175]....
        /*0c34*/ 	.word	0x00015070


	//   ....[176]....
        /*0c38*/ 	.word	0x000150a0


	//   ....[177]....
        /*0c3c*/ 	.word	0x00015220


	//   ....[178]....
        /*0c40*/ 	.word	0x00015250


	//   ....[179]....
        /*0c44*/ 	.word	0x00015280


	//   ....[180]....
        /*0c48*/ 	.word	0x000152b0


	//   ....[181]....
        /*0c4c*/ 	.word	0x000152e0


	//   ....[182]....
        /*0c50*/ 	.word	0x00015310


	//   ....[183]....
        /*0c54*/ 	.word	0x000153d0


	//   ....[184]....
        /*0c58*/ 	.word	0x000153f0


	//   ....[185]....
        /*0c5c*/ 	.word	0x00015460


	//   ....[186]....
        /*0c60*/ 	.word	0x000158d0


	//   ....[187]....
        /*0c64*/ 	.word	0x00015bf0


	//   ....[188]....
        /*0c68*/ 	.word	0x00015c80


	//   ....[189]....
        /*0c6c*/ 	.word	0x00015d10


	//   ....[190]....
        /*0c70*/ 	.word	0x00015da0


	//   ....[191]....
        /*0c74*/ 	.word	0x00015e80


	//   ....[192]....
        /*0c78*/ 	.word	0x00015f10


	//   ....[193]....
        /*0c7c*/ 	.word	0x00015fb0


	//   ....[194]....
        /*0c80*/ 	.word	0x00016040


	//   ....[195]....
        /*0c84*/ 	.word	0x00016130


	//   ....[196]....
        /*0c88*/ 	.word	0x000161c0


	//   ....[197]....
        /*0c8c*/ 	.word	0x00016260


	//   ....[198]....
        /*0c90*/ 	.word	0x000162f0


	//   ....[199]....
        /*0c94*/ 	.word	0x00016430


	//   ....[200]....
        /*0c98*/ 	.word	0x000164e0


	//   ....[201]....
        /*0c9c*/ 	.word	0x00016570


	//   ....[202]....
        /*0ca0*/ 	.word	0x000165c0


	//   ....[203]....
        /*0ca4*/ 	.word	0x00016610


	//   ....[204]....
        /*0ca8*/ 	.word	0x000166f0


	//   ....[205]....
        /*0cac*/ 	.word	0x00016780


	//   ....[206]....
        /*0cb0*/ 	.word	0x000167d0


	//   ....[207]....
        /*0cb4*/ 	.word	0x00016820


	//   ....[208]....
        /*0cb8*/ 	.word	0x00016a50


	//   ....[209]....
        /*0cbc*/ 	.word	0x00016af0


	//   ....[210]....
        /*0cc0*/ 	.word	0x00016b50


	//   ....[211]....
        /*0cc4*/ 	.word	0x00016bc0


	//   ....[212]....
        /*0cc8*/ 	.word	0x00016c20


	//   ....[213]....
        /*0ccc*/ 	.word	0x00016c90


	//   ....[214]....
        /*0cd0*/ 	.word	0x00016d50


	//   ....[215]....
        /*0cd4*/ 	.word	0x00016db0


	//   ....[216]....
        /*0cd8*/ 	.word	0x00016e70


	//   ....[217]....
        /*0cdc*/ 	.word	0x00017150


	//   ....[218]....
        /*0ce0*/ 	.word	0x00017240


	//   ....[219]....
        /*0ce4*/ 	.word	0x000172e0


	//   ....[220]....
        /*0ce8*/ 	.word	0x00017340


	//   ....[221]....
        /*0cec*/ 	.word	0x00017430


	//   ....[222]....
        /*0cf0*/ 	.word	0x000174a0


	//   ....[223]....
        /*0cf4*/ 	.word	0x00017590


	//   ....[224]....
        /*0cf8*/ 	.word	0x00017600


	//   ....[225]....
        /*0cfc*/ 	.word	0x000176f0


	//   ....[226]....
        /*0d00*/ 	.word	0x00017760


	//   ....[227]....
        /*0d04*/ 	.word	0x00017850


	//   ....[228]....
        /*0d08*/ 	.word	0x000178c0


	//   ....[229]....
        /*0d0c*/ 	.word	0x000179b0


	//   ....[230]....
        /*0d10*/ 	.word	0x00017a20


	//   ....[231]....
        /*0d14*/ 	.word	0x00017b10


	//   ....[232]....
        /*0d18*/ 	.word	0x00017b80


	//   ....[233]....
        /*0d1c*/ 	.word	0x00017c60


	//   ....[234]....
        /*0d20*/ 	.word	0x00017d40


	//   ....[235]....
        /*0d24*/ 	.word	0x00017d90


	//   ....[236]....
        /*0d28*/ 	.word	0x00017df0


	//   ....[237]....
        /*0d2c*/ 	.word	0x00017ee0


	//   ....[238]....
        /*0d30*/ 	.word	0x00017f40


	//   ....[239]....
        /*0d34*/ 	.word	0x00018040


	//   ....[240]....
        /*0d38*/ 	.word	0x000180a0


	//   ....[241]....
        /*0d3c*/ 	.word	0x000181a0


	//   ....[242]....
        /*0d40*/ 	.word	0x00018200


	//   ....[243]....
        /*0d44*/ 	.word	0x00018300


	//   ....[244]....
        /*0d48*/ 	.word	0x00018360


	//   ....[245]....
        /*0d4c*/ 	.word	0x00018460


	//   ....[246]....
        /*0d50*/ 	.word	0x000184c0


	//   ....[247]....
        /*0d54*/ 	.word	0x000185c0


	//   ....[248]....
        /*0d58*/ 	.word	0x00018620


	//   ....[249]....
        /*0d5c*/ 	.word	0x00018720


	//   ....[250]....
        /*0d60*/ 	.word	0x00018780


	//   ....[251]....
        /*0d64*/ 	.word	0x00018870


	//   ....[252]....
        /*0d68*/ 	.word	0x000188d0


	//   ....[253]....
        /*0d6c*/ 	.word	0x000189b0


	//   ....[254]....
        /*0d70*/ 	.word	0x00018a10


	//   ....[255]....
        /*0d74*/ 	.word	0x00018ae0


	//   ....[0]....
        /*0d78*/ 	.word	0x00018b40


	//   ....[1]....
        /*0d7c*/ 	.word	0x00018c00


	//   ....[2]....
        /*0d80*/ 	.word	0x00018d40


	//   ....[3]....
        /*0d84*/ 	.word	0x00018df0


	//   ....[4]....
        /*0d88*/ 	.word	0x00018e60


	//   ....[5]....
        /*0d8c*/ 	.word	0x00018f30


	//   ....[6]....
        /*0d90*/ 	.word	0x00018f90


	//   ....[7]....
        /*0d94*/ 	.word	0x00019040


	//   ....[8]....
        /*0d98*/ 	.word	0x000190a0


	//   ....[9]....
        /*0d9c*/ 	.word	0x00019150


	//   ....[10]....
        /*0da0*/ 	.word	0x000191b0


	//   ....[11]....
        /*0da4*/ 	.word	0x00019260


	//   ....[12]....
        /*0da8*/ 	.word	0x000192c0


	//   ....[13]....
        /*0dac*/ 	.word	0x00019370


	//   ....[14]....
        /*0db0*/ 	.word	0x000193d0


	//   ....[15]....
        /*0db4*/ 	.word	0x00019480


	//   ....[16]....
        /*0db8*/ 	.word	0x000194e0


	//   ....[17]....
        /*0dbc*/ 	.word	0x00019590


	//   ....[18]....
        /*0dc0*/ 	.word	0x00019680


	//   ....[19]....
        /*0dc4*/ 	.word	0x00019730


	//   ....[20]....
        /*0dc8*/ 	.word	0x00019790


	//   ....[21]....
        /*0dcc*/ 	.word	0x00019850


	//   ....[22]....
        /*0dd0*/ 	.word	0x000198b0


	//   ....[23]....
        /*0dd4*/ 	.word	0x00019970


	//   ....[24]....
        /*0dd8*/ 	.word	0x000199d0


	//   ....[25]....
        /*0ddc*/ 	.word	0x00019a90


	//   ....[26]....
        /*0de0*/ 	.word	0x00019af0


	//   ....[27]....
        /*0de4*/ 	.word	0x00019bb0


	//   ....[28]....
        /*0de8*/ 	.word	0x00019c10


	//   ....[29]....
        /*0dec*/ 	.word	0x00019cd0


	//   ....[30]....
        /*0df0*/ 	.word	0x00019d30


	//   ....[31]....
        /*0df4*/ 	.word	0x00019df0


	//   ....[32]....
        /*0df8*/ 	.word	0x00019e50


	//   ....[33]....
        /*0dfc*/ 	.word	0x00019f00


	//   ....[34]....
        /*0e00*/ 	.word	0x00019ff0


	//   ....[35]....
        /*0e04*/ 	.word	0x0001a0a0


	//   ....[36]....
        /*0e08*/ 	.word	0x0001a150


	//   ....[37]....
        /*0e0c*/ 	.word	0x0001a210


	//   ....[38]....
        /*0e10*/ 	.word	0x0001a270


	//   ....[39]....
        /*0e14*/ 	.word	0x0001a320


	//   ....[40]....
        /*0e18*/ 	.word	0x0001a380


	//   ....[41]....
        /*0e1c*/ 	.word	0x0001a430


	//   ....[42]....
        /*0e20*/ 	.word	0x0001a490


	//   ....[43]....
        /*0e24*/ 	.word	0x0001a540


	//   ....[44]....
        /*0e28*/ 	.word	0x0001a5a0


	//   ....[45]....
        /*0e2c*/ 	.word	0x0001a650


	//   ....[46]....
        /*0e30*/ 	.word	0x0001a6b0


	//   ....[47]....
        /*0e34*/ 	.word	0x0001a760


	//   ....[48]....
        /*0e38*/ 	.word	0x0001a7c0


	//   ....[49]....
        /*0e3c*/ 	.word	0x0001a860


	//   ....[50]....
        /*0e40*/ 	.word	0x0001a8f0


	//   ....[51]....
        /*0e44*/ 	.word	0x0001a990


	//   ....[52]....
        /*0e48*/ 	.word	0x0001aab0


	//   ....[53]....
        /*0e4c*/ 	.word	0x0001ab20


	//   ....[54]....
        /*0e50*/ 	.word	0x0001ab90


	//   ....[55]....
        /*0e54*/ 	.word	0x0001ac00


	//   ....[56]....
        /*0e58*/ 	.word	0x0001ac70


	//   ....[57]....
        /*0e5c*/ 	.word	0x0001acf0


	//   ....[58]....
        /*0e60*/ 	.word	0x0001ad80


	//   ....[59]....
        /*0e64*/ 	.word	0x0001ae10


	//   ....[60]....
        /*0e68*/ 	.word	0x0001ae80


	//   ....[61]....
        /*0e6c*/ 	.word	0x0001aef0


	//   ....[62]....
        /*0e70*/ 	.word	0x0001af60


	//   ....[63]....
        /*0e74*/ 	.word	0x0001afe0


	//   ....[64]....
        /*0e78*/ 	.word	0x0001b050


	//   ....[65]....
        /*0e7c*/ 	.word	0x0001b0f0


	//   ....[66]....
        /*0e80*/ 	.word	0x0001b180


	//   ....[67]....
        /*0e84*/ 	.word	0x0001b2a0


	//----- nvinfo : EIATTR_REG_RECONFIG
	.align		4
.L_1433:
        /*0e88*/ 	.byte	0x01, 0x54
	.zero		2


	//----- nvinfo : EIATTR_SYSCALL_OFFSETS
	.align		4
        /*0e8c*/ 	.byte	0x04, 0x46
        /*0e8e*/ 	.short	(.L_1435 - .L_1434)


	//   ....[0]....
.L_1434:
        /*0e90*/ 	.word	0x00001850


	//   ....[1]....
        /*0e94*/ 	.word	0x000019a0


	//   ....[2]....
        /*0e98*/ 	.word	0x00005bd0


	//   ....[3]....
        /*0e9c*/ 	.word	0x00005f50


	//   ....[4]....
        /*0ea0*/ 	.word	0x00011510


	//   ....[5]....
        /*0ea4*/ 	.word	0x00011660


	//   ....[6]....
        /*0ea8*/ 	.word	0x00011750


	//   ....[7]....
        /*0eac*/ 	.word	0x00012780


	//----- nvinfo : EIATTR_MBARRIER_INSTR_OFFSETS
	.align		4
.L_1435:
        /*0eb0*/ 	.byte	0x04, 0x39
        /*0eb2*/ 	.short	(.L_1437 - .L_1436)


	//   ....[0]....
.L_1436:
        /*0eb4*/ 	.word	0x00000270
        /*0eb8*/ 	.word	0x000000ff
        /*0ebc*/ 	.word	0x00016800
        /*0ec0*/ 	.short	0x0100
        /*0ec2*/ 	.byte	0x08
	.zero		1


	//   ....[1]....
        /*0ec4*/ 	.word	0x00000280
        /*0ec8*/ 	.word	0x000000ff
        /*0ecc*/ 	.word	0x00016820
        /*0ed0*/ 	.short	0x0100
        /*0ed2*/ 	.byte	0x08
	.zero		1


	//   ....[2]....
        /*0ed4*/ 	.word	0x00000370
        /*0ed8*/ 	.word	0x000000ff
        /*0edc*/ 	.word	0x00016830
        /*0ee0*/ 	.short	0x0100
        /*0ee2*/ 	.byte	0x08
	.zero		1


	//   ....[3]....
        /*0ee4*/ 	.word	0x00000380
        /*0ee8*/ 	.word	0x000000ff
        /*0eec*/ 	.word	0x00016840
        /*0ef0*/ 	.short	0x0100
        /*0ef2*/ 	.byte	0x08
	.zero		1


	//   ....[4]....
        /*0ef4*/ 	.word	0x00000390
        /*0ef8*/ 	.word	0x000000ff
        /*0efc*/ 	.word	0x00016838
        /*0f00*/ 	.short	0x0100
        /*0f02*/ 	.byte	0x08
	.zero		1


	//   ....[5]....
        /*0f04*/ 	.word	0x000003a0
        /*0f08*/ 	.word	0x000000ff
        /*0f0c*/ 	.word	0x00016848
        /*0f10*/ 	.short	0x0100
        /*0f12*/ 	.byte	0x08
	.zero		1


	//   ....[6]....
        /*0f14*/ 	.word	0x000004d0
        /*0f18*/ 	.word	0x000000ff
        /*0f1c*/ 	.word	0x00016850
        /*0f20*/ 	.short	0x0100
        /*0f22*/ 	.byte	0x08
	.zero		1


	//   ....[7]....
        /*0f24*/ 	.word	0x000004e0
        /*0f28*/ 	.word	0x000000ff
        /*0f2c*/ 	.word	0x00016860
        /*0f30*/ 	.short	0x0100
        /*0f32*/ 	.byte	0x08
	.zero		1


	//   ....[8]....
        /*0f34*/ 	.word	0x000004f0
        /*0f38*/ 	.word	0x000000ff
        /*0f3c*/ 	.word	0x00016858
        /*0f40*/ 	.short	0x0100
        /*0f42*/ 	.byte	0x08
	.zero		1


	//   ....[9]....
        /*0f44*/ 	.word	0x00000500
        /*0f48*/ 	.word	0x000000ff
        /*0f4c*/ 	.word	0x00016868
        /*0f50*/ 	.short	0x0100
        /*0f52*/ 	.byte	0x08
	.zero		1


	//   ....[10]....
        /*0f54*/ 	.word	0x000005f0
        /*0f58*/ 	.word	0x000000ff
        /*0f5c*/ 	.word	0x00016870
        /*0f60*/ 	.short	0x0100
        /*0f62*/ 	.byte	0x06
	.zero		1


	//   ....[11]....
        /*0f64*/ 	.word	0x00000600
        /*0f68*/ 	.word	0x000000ff
        /*0f6c*/ 	.word	0x00016880
        /*0f70*/ 	.short	0x0100
        /*0f72*/ 	.byte	0x06
	.zero		1


	//   ....[12]....
        /*0f74*/ 	.word	0x00000610
        /*0f78*/ 	.word	0x000000ff
        /*0f7c*/ 	.word	0x00016878
        /*0f80*/ 	.short	0x0100
        /*0f82*/ 	.byte	0x06
	.zero		1


	//   ....[13]....
        /*0f84*/ 	.word	0x00000620
        /*0f88*/ 	.word	0x000000ff
        /*0f8c*/ 	.word	0x00016888
        /*0f90*/ 	.short	0x0100
        /*0f92*/ 	.byte	0x06
	.zero		1


	//   ....[14]....
        /*0f94*/ 	.word	0x00000750
        /*0f98*/ 	.word	0x000000ff
        /*0f9c*/ 	.word	0x00016890
        /*0fa0*/ 	.short	0x0100
        /*0fa2*/ 	.byte	0x08
	.zero		1


	//   ....[15]....
        /*0fa4*/ 	.word	0x00000760
        /*0fa8*/ 	.word	0x000000ff
        /*0fac*/ 	.word	0x000168a0
        /*0fb0*/ 	.short	0x0100
        /*0fb2*/ 	.byte	0x08
	.zero		1


	//   ....[16]....
        /*0fb4*/ 	.word	0x00000770
        /*0fb8*/ 	.word	0x000000ff
        /*0fbc*/ 	.word	0x00016898
        /*0fc0*/ 	.short	0x0100
        /*0fc2*/ 	.byte	0x08
	.zero		1


	//   ....[17]....
        /*0fc4*/ 	.word	0x00000780
        /*0fc8*/ 	.word	0x000000ff
        /*0fcc*/ 	.word	0x000168a8
        /*0fd0*/ 	.short	0x0100
        /*0fd2*/ 	.byte	0x08
	.zero		1


	//   ....[18]....
        /*0fd4*/ 	.word	0x000008b0
        /*0fd8*/ 	.word	0x000000ff
        /*0fdc*/ 	.word	0x000168b0
        /*0fe0*/ 	.short	0x0100
        /*0fe2*/ 	.byte	0x08
	.zero		1


	//   ....[19]....
        /*0fe4*/ 	.word	0x000008c0
        /*0fe8*/ 	.word	0x000000ff
        /*0fec*/ 	.word	0x000168c0
        /*0ff0*/ 	.short	0x0100
        /*0ff2*/ 	.byte	0x08
	.zero		1


	//   ....[20]....
        /*0ff4*/ 	.word	0x000008d0
        /*0ff8*/ 	.word	0x000000ff
        /*0ffc*/ 	.word	0x000168b8
        /*1000*/ 	.short	0x0100
        /*1002*/ 	.byte	0x08
	.zero		1


	//   ....[21]....
        /*1004*/ 	.word	0x000008e0
        /*1008*/ 	.word	0x000000ff
        /*100c*/ 	.word	0x000168c8
        /*1010*/ 	.short	0x0100
        /*1012*/ 	.byte	0x08
	.zero		1


	//   ....[22]....
        /*1014*/ 	.word	0x00002a80
        /*1018*/ 	.word	0x00000047
        /*101c*/ 	.word	0x00016890
        /*1020*/ 	.short	0x010a
        /*1022*/ 	.byte	0x3f
	.zero		1


	//   ....[23]....
        /*1024*/ 	.word	0x00003db0
        /*1028*/ 	.word	0x00000047
        /*102c*/ 	.word	0x00016890
        /*1030*/ 	.short	0x010a
        /*1032*/ 	.byte	0x3f
	.zero		1


	//   ....[24]....
        /*1034*/ 	.word	0x00004df0
        /*1038*/ 	.word	0x00000047
        /*103c*/ 	.word	0x00016890
        /*1040*/ 	.short	0x010a
        /*1042*/ 	.byte	0x3f
	.zero		1


	//   ....[25]....
        /*1044*/ 	.word	0x000052a0
        /*1048*/ 	.word	0x00000008
        /*104c*/ 	.word	0x00000000
        /*1050*/ 	.short	0x0101
        /*1052*/ 	.byte	0x3f
	.zero		1


	//   ....[26]....
        /*1054*/ 	.word	0x000052e0
        /*1058*/ 	.word	0x00000047
        /*105c*/ 	.word	0x000168b0
        /*1060*/ 	.short	0x010a
        /*1062*/ 	.byte	0x3f
	.zero		1


	//   ....[27]....
        /*1064*/ 	.word	0x00005710
        /*1068*/ 	.word	0x00000047
        /*106c*/ 	.word	0x00000000
        /*1070*/ 	.short	0x0101
        /*1072*/ 	.byte	0x3f
	.zero		1


	//   ....[28]....
        /*1074*/ 	.word	0x00005c70
        /*1078*/ 	.word	0x00000012
        /*107c*/ 	.word	0x00016800
        /*1080*/ 	.short	0x010a
        /*1082*/ 	.byte	0x3f
	.zero		1


	//   ....[29]....
        /*1084*/ 	.word	0x00005cc0
        /*1088*/ 	.word	0x00000012
        /*108c*/ 	.word	0x00016800
        /*1090*/ 	.short	0x010a
        /*1092*/ 	.byte	0x3f
	.zero		1


	//   ....[30]....
        /*1094*/ 	.word	0x00006360
        /*1098*/ 	.word	0x00000012
        /*109c*/ 	.word	0x00016800
        /*10a0*/ 	.short	0x010a
        /*10a2*/ 	.byte	0x3f
	.zero		1


	//   ....[31]....
        /*10a4*/ 	.word	0x00007390
        /*10a8*/ 	.word	0x00000012
        /*10ac*/ 	.word	0x00016800
        /*10b0*/ 	.short	0x010a
        /*10b2*/ 	.byte	0x3f
	.zero		1


	//   ....[32]....
        /*10b4*/ 	.word	0x00008130
        /*10b8*/ 	.word	0x00000000
        /*10bc*/ 	.word	0x00016830
        /*10c0*/ 	.short	0x010a
        /*10c2*/ 	.byte	0x3f
	.zero		1


	//   ....[33]....
        /*10c4*/ 	.word	0x000081e0
        /*10c8*/ 	.word	0x00000000
        /*10cc*/ 	.word	0x00016830
        /*10d0*/ 	.short	0x010a
        /*10d2*/ 	.byte	0x3f
	.zero		1


	//   ....[34]....
        /*10d4*/ 	.word	0x00009fe0
        /*10d8*/ 	.word	0x00000000
        /*10dc*/ 	.word	0x00000000
        /*10e0*/ 	.short	0x0101
        /*10e2*/ 	.byte	0x3f
	.zero		1


	//   ....[35]....
        /*10e4*/ 	.word	0x0000aab0
        /*10e8*/ 	.word	0x00000005
        /*10ec*/ 	.word	0x00016830
        /*10f0*/ 	.short	0x010a
        /*10f2*/ 	.byte	0x3f
	.zero		1


	//   ....[36]....
        /*10f4*/ 	.word	0x0000ab00
        /*10f8*/ 	.word	0x00000005
        /*10fc*/ 	.word	0x00016830
        /*1100*/ 	.short	0x010a
        /*1102*/ 	.byte	0x3f
	.zero		1


	//   ....[37]....
        /*1104*/ 	.word	0x0000ae50
        /*1108*/ 	.word	0x00000005
        /*110c*/ 	.word	0x00016850
        /*1110*/ 	.short	0x010a
        /*1112*/ 	.byte	0x3f
	.zero		1


	//   ....[38]....
        /*1114*/ 	.word	0x0000ae90
        /*1118*/ 	.word	0x00000005
        /*111c*/ 	.word	0x00016850
        /*1120*/ 	.short	0x010a
        /*1122*/ 	.byte	0x3f
	.zero		1


	//   ....[39]....
        /*1124*/ 	.word	0x0000b4c0
        /*1128*/ 	.word	0x0000001f
        /*112c*/ 	.word	0x00000000
        /*1130*/ 	.short	0x0101
        /*1132*/ 	.byte	0x3f
	.zero		1


	//   ....[40]....
        /*1134*/ 	.word	0x0000cd50
        /*1138*/ 	.word	0x0000000b
        /*113c*/ 	.word	0x00000000
        /*1140*/ 	.short	0x0101
        /*1142*/ 	.byte	0x3f
	.zero		1


	//   ....[41]....
        /*1144*/ 	.word	0x0000d190
        /*1148*/ 	.word	0x0000000b
        /*114c*/ 	.word	0x00016850
        /*1150*/ 	.short	0x010a
        /*1152*/ 	.byte	0x3f
	.zero		1


	//   ....[42]....
        /*1154*/ 	.word	0x0000d200
        /*1158*/ 	.word	0x0000000b
        /*115c*/ 	.word	0x00016850
        /*1160*/ 	.short	0x010a
        /*1162*/ 	.byte	0x3f
	.zero		1


	//   ....[43]....
        /*1164*/ 	.word	0x0000d800
        /*1168*/ 	.word	0x00000004
        /*116c*/ 	.word	0x00000000
        /*1170*/ 	.short	0x0101
        /*1172*/ 	.byte	0x3f
	.zero		1


	//   ....[44]....
        /*1174*/ 	.word	0x0000e910
        /*1178*/ 	.word	0x00000000
        /*117c*/ 	.word	0x00000000
        /*1180*/ 	.short	0x0101
        /*1182*/ 	.byte	0x3f
	.zero		1


	//   ....[45]....
        /*1184*/ 	.word	0x00010740
        /*1188*/ 	.word	0x00000016
        /*118c*/ 	.word	0x00016820
        /*1190*/ 	.short	0x010a
        /*1192*/ 	.byte	0x3f
	.zero		1


	//   ....[46]....
        /*1194*/ 	.word	0x000107f0
        /*1198*/ 	.word	0x00000005
        /*119c*/ 	.word	0x000168a0
        /*11a0*/ 	.short	0x010a
        /*11a2*/ 	.byte	0x3f
	.zero		1


	//   ....[47]....
        /*11a4*/ 	.word	0x00010a30
        /*11a8*/ 	.word	0x00000005
        /*11ac*/ 	.word	0x000168c0
        /*11b0*/ 	.short	0x010a
        /*11b2*/ 	.byte	0x3f
	.zero		1


	//   ....[48]....
        /*11b4*/ 	.word	0x00010d90
        /*11b8*/ 	.word	0x00000005
        /*11bc*/ 	.word	0x000168a0
        /*11c0*/ 	.short	0x010a
        /*11c2*/ 	.byte	0x3f
	.zero		1


	//   ....[49]....
        /*11c4*/ 	.word	0x00010fb0
        /*11c8*/ 	.word	0x00000005
        /*11cc*/ 	.word	0x000168c0
        /*11d0*/ 	.short	0x010a
        /*11d2*/ 	.byte	0x3f
	.zero		1


	//   ....[50]....
        /*11d4*/ 	.word	0x00011c60
        /*11d8*/ 	.word	0x00000003
        /*11dc*/ 	.word	0x00016840
        /*11e0*/ 	.short	0x010a
        /*11e2*/ 	.byte	0x3f
	.zero		1


	//   ....[51]....
        /*11e4*/ 	.word	0x00012440
        /*11e8*/ 	.word	0x00000003
        /*11ec*/ 	.word	0x00016830
        /*11f0*/ 	.short	0x0107
        /*11f2*/ 	.byte	0x3f
	.zero		1


	//   ....[52]....
        /*11f4*/ 	.word	0x00012510
        /*11f8*/ 	.word	0x00000003
        /*11fc*/ 	.word	0x00016830
        /*1200*/ 	.short	0x0101
        /*1202*/ 	.byte	0x3f
	.zero		1


	//   ....[53]....
        /*1204*/ 	.word	0x000133c0
        /*1208*/ 	.word	0x00000016
        /*120c*/ 	.word	0x00016800
        /*1210*/ 	.short	0x0107
        /*1212*/ 	.byte	0x3f
	.zero		1


	//   ....[54]....
        /*1214*/ 	.word	0x000134b0
        /*1218*/ 	.word	0x00000016
        /*121c*/ 	.word	0x00016800
        /*1220*/ 	.short	0x0101
        /*1222*/ 	.byte	0x3f
	.zero		1


	//   ....[55]....
        /*1224*/ 	.word	0x000134d0
        /*1228*/ 	.word	0x00000016
        /*122c*/ 	.word	0x00016820
        /*1230*/ 	.short	0x010a
        /*1232*/ 	.byte	0x3f
	.zero		1


	//   ....[56]....
        /*1234*/ 	.word	0x000138a0
        /*1238*/ 	.word	0x00000005
        /*123c*/ 	.word	0x00016840
        /*1240*/ 	.short	0x010a
        /*1242*/ 	.byte	0x3f
	.zero		1


	//   ....[57]....
        /*1244*/ 	.word	0x00013e00
        /*1248*/ 	.word	0x00000005
        /*124c*/ 	.word	0x00016830
        /*1250*/ 	.short	0x0107
        /*1252*/ 	.byte	0x3f
	.zero		1


	//   ....[58]....
        /*1254*/ 	.word	0x00013ec0
        /*1258*/ 	.word	0x00000005
        /*125c*/ 	.word	0x00016830
        /*1260*/ 	.short	0x0101
        /*1262*/ 	.byte	0x3f
	.zero		1


	//   ....[59]....
        /*1264*/ 	.word	0x00013f20
        /*1268*/ 	.word	0x00000005
        /*126c*/ 	.word	0x00016860
        /*1270*/ 	.short	0x010a
        /*1272*/ 	.byte	0x3f
	.zero		1


	//   ....[60]....
        /*1274*/ 	.word	0x00014400
        /*1278*/ 	.word	0x00000005
        /*127c*/ 	.word	0x00016850
        /*1280*/ 	.short	0x0107
        /*1282*/ 	.byte	0x3f
	.zero		1


	//   ....[61]....
        /*1284*/ 	.word	0x000145c0
        /*1288*/ 	.word	0x00000005
        /*128c*/ 	.word	0x00016850
        /*1290*/ 	.short	0x0101
        /*1292*/ 	.byte	0x3f
	.zero		1


	//   ....[62]....
        /*1294*/ 	.word	0x000147c0
        /*1298*/ 	.word	0x00000000
        /*129c*/ 	.word	0x00016860
        /*12a0*/ 	.short	0x010a
        /*12a2*/ 	.byte	0x3f
	.zero		1


	//   ....[63]....
        /*12a4*/ 	.word	0x00014c80
        /*12a8*/ 	.word	0x00000000
        /*12ac*/ 	.word	0x00016850
        /*12b0*/ 	.short	0x0107
        /*12b2*/ 	.byte	0x3f
	.zero		1


	//   ....[64]....
        /*12b4*/ 	.word	0x00014d40
        /*12b8*/ 	.word	0x00000000
        /*12bc*/ 	.word	0x00016850
        /*12c0*/ 	.short	0x0101
        /*12c2*/ 	.byte	0x3f
	.zero		1


	//   ....[65]....
        /*12c4*/ 	.word	0x00015850
        /*12c8*/ 	.word	0x00000004
        /*12cc*/ 	.word	0x00016820
        /*12d0*/ 	.short	0x010a
        /*12d2*/ 	.byte	0x3f
	.zero		1


	//   ....[66]....
        /*12d4*/ 	.word	0x000159c0
        /*12d8*/ 	.word	0x00000005
        /*12dc*/ 	.word	0x00016840
        /*12e0*/ 	.short	0x010a
        /*12e2*/ 	.byte	0x3f
	.zero		1


	//   ....[67]....
        /*12e4*/ 	.word	0x00015a60
        /*12e8*/ 	.word	0x00000019
        /*12ec*/ 	.word	0x00016840
        /*12f0*/ 	.short	0x010a
        /*12f2*/ 	.byte	0x3f
	.zero		1


	//   ....[68]....
        /*12f4*/ 	.word	0x00015aa0
        /*12f8*/ 	.word	0x00000005
        /*12fc*/ 	.word	0x00016860
        /*1300*/ 	.short	0x010a
        /*1302*/ 	.byte	0x3f
	.zero		1


	//   ....[69]....
        /*1304*/ 	.word	0x00015ae0
        /*1308*/ 	.word	0x00000019
        /*130c*/ 	.word	0x00016860
        /*1310*/ 	.short	0x010a
        /*1312*/ 	.byte	0x3f
	.zero		1


	//   ....[70]....
        /*1314*/ 	.word	0x00015b40
        /*1318*/ 	.word	0x00000047
        /*131c*/ 	.word	0x00016890
        /*1320*/ 	.short	0x010a
        /*1322*/ 	.byte	0x3f
	.zero		1


	//   ....[71]....
        /*1324*/ 	.word	0x00015dd0
        /*1328*/ 	.word	0x00000047
        /*132c*/ 	.word	0x00016890
        /*1330*/ 	.short	0x010a
        /*1332*/ 	.byte	0x3f
	.zero		1


	//   ....[72]....
        /*1334*/ 	.word	0x00016080
        /*1338*/ 	.word	0x00000047
        /*133c*/ 	.word	0x00016890
        /*1340*/ 	.short	0x010a
        /*1342*/ 	.byte	0x3f
	.zero		1


	//   ....[73]....
        /*1344*/ 	.word	0x00016330
        /*1348*/ 	.word	0x00000047
        /*134c*/ 	.word	0x000168b0
        /*1350*/ 	.short	0x010a
        /*1352*/ 	.byte	0x3f
	.zero		1


	//   ....[74]....
        /*1354*/ 	.word	0x00016640
        /*1358*/ 	.word	0x00000012
        /*135c*/ 	.word	0x00016800
        /*1360*/ 	.short	0x010a
        /*1362*/ 	.byte	0x3f
	.zero		1


	//   ....[75]....
        /*1364*/ 	.word	0x00016850
        /*1368*/ 	.word	0x00000012
        /*136c*/ 	.word	0x00016800
        /*1370*/ 	.short	0x010a
        /*1372*/ 	.byte	0x3f
	.zero		1


	//   ....[76]....
        /*1374*/ 	.word	0x000168a0
        /*1378*/ 	.word	0x00000000
        /*137c*/ 	.word	0x00016830
        /*1380*/ 	.short	0x010a
        /*1382*/ 	.byte	0x3f
	.zero		1


	//   ....[77]....
        /*1384*/ 	.word	0x000168f0
        /*1388*/ 	.word	0x00000005
        /*138c*/ 	.word	0x00016830
        /*1390*/ 	.short	0x010a
        /*1392*/ 	.byte	0x3f
	.zero		1


	//   ....[78]....
        /*1394*/ 	.word	0x00016940
        /*1398*/ 	.word	0x00000005
        /*139c*/ 	.word	0x00016850
        /*13a0*/ 	.short	0x010a
        /*13a2*/ 	.byte	0x3f
	.zero		1


	//   ....[79]....
        /*13a4*/ 	.word	0x00016990
        /*13a8*/ 	.word	0x0000000b
        /*13ac*/ 	.word	0x00016850
        /*13b0*/ 	.short	0x010a
        /*13b2*/ 	.byte	0x3f
	.zero		1


	//   ....[80]....
        /*13b4*/ 	.word	0x00016f30
        /*13b8*/ 	.word	0x00000016
        /*13bc*/ 	.word	0x00016820
        /*13c0*/ 	.short	0x010a
        /*13c2*/ 	.byte	0x3f
	.zero		1


	//   ....[81]....
        /*13c4*/ 	.word	0x00016f80
        /*13c8*/ 	.word	0x00000005
        /*13cc*/ 	.word	0x000168a0
        /*13d0*/ 	.short	0x010a
        /*13d2*/ 	.byte	0x3f
	.zero		1


	//   ....[82]....
        /*13d4*/ 	.word	0x00016fd0
        /*13d8*/ 	.word	0x00000005
        /*13dc*/ 	.word	0x000168c0
        /*13e0*/ 	.short	0x010a
        /*13e2*/ 	.byte	0x3f
	.zero		1


	//   ....[83]....
        /*13e4*/ 	.word	0x00017020
        /*13e8*/ 	.word	0x00000005
        /*13ec*/ 	.word	0x000168a0
        /*13f0*/ 	.short	0x010a
        /*13f2*/ 	.byte	0x3f
	.zero		1


	//   ....[84]....
        /*13f4*/ 	.word	0x00017070
        /*13f8*/ 	.word	0x00000005
        /*13fc*/ 	.word	0x000168c0
        /*1400*/ 	.short	0x010a
        /*1402*/ 	.byte	0x3f
	.zero		1


	//   ....[85]....
        /*1404*/ 	.word	0x00017190
        /*1408*/ 	.word	0x00000003
        /*140c*/ 	.word	0x00016840
        /*1410*/ 	.short	0x010a
        /*1412*/ 	.byte	0x3f
	.zero		1


	//   ....[86]....
        /*1414*/ 	.word	0x00018c40
        /*1418*/ 	.word	0x00000016
        /*141c*/ 	.word	0x00016820
        /*1420*/ 	.short	0x010a
        /*1422*/ 	.byte	0x3f
	.zero		1


	//   ....[87]....
        /*1424*/ 	.word	0x00018c90
        /*1428*/ 	.word	0x00000005
        /*142c*/ 	.word	0x00016840
        /*1430*/ 	.short	0x010a
        /*1432*/ 	.byte	0x3f
	.zero		1


	//   ....[88]....
        /*1434*/ 	.word	0x000195d0
        /*1438*/ 	.word	0x00000005
        /*143c*/ 	.word	0x00016860
        /*1440*/ 	.short	0x010a
        /*1442*/ 	.byte	0x3f
	.zero		1


	//   ....[89]....
        /*1444*/ 	.word	0x00019f40
        /*1448*/ 	.word	0x00000000
        /*144c*/ 	.word	0x00016860
        /*1450*/ 	.short	0x010a
        /*1452*/ 	.byte	0x3f
	.zero		1


	//   ....[90]....
        /*1454*/ 	.word	0x0001b1c0
        /*1458*/ 	.word	0x00000004
        /*145c*/ 	.word	0x00016820
        /*1460*/ 	.short	0x010a
        /*1462*/ 	.byte	0x3f
	.zero		1


	//   ....[91]....
        /*1464*/ 	.word	0x0001b360
        /*1468*/ 	.word	0x00000005
        /*146c*/ 	.word	0x00016840
        /*1470*/ 	.short	0x010a
        /*1472*/ 	.byte	0x3f
	.zero		1


	//   ....[92]....
        /*1474*/ 	.word	0x0001b3b0
        /*1478*/ 	.word	0x00000019
        /*147c*/ 	.word	0x00016840
        /*1480*/ 	.short	0x010a
        /*1482*/ 	.byte	0x3f
	.zero		1


	//   ....[93]....
        /*1484*/ 	.word	0x0001b400
        /*1488*/ 	.word	0x00000005
        /*148c*/ 	.word	0x00016860
        /*1490*/ 	.short	0x010a
        /*1492*/ 	.byte	0x3f
	.zero		1


	//----- nvinfo : EIATTR_NUM_MBARRIERS
	.align		4
.L_1437:
        /*1494*/ 	.byte	0x03, 0x38
        /*1496*/ 	.short	0x0016


	//----- nvinfo : EIATTR_EXIT_INSTR_OFFSETS
	.align		4
        /*1498*/ 	.byte	0x04, 0x1c
        /*149a*/ 	.short	(.L_1439 - .L_1438)


	//   ....[0]....
.L_1438:
        /*149c*/ 	.word	0x00015b30


	//----- nvinfo : EIATTR_MAX_THREADS
	.align		4
.L_1439:
        /*14a0*/ 	.byte	0x04, 0x05
        /*14a2*/ 	.short	(.L_1441 - .L_1440)
.L_1440:
        /*14a4*/ 	.word	0x00000200
        /*14a8*/ 	.word	0x00000001
        /*14ac*/ 	.word	0x00000001


	//----- nvinfo : EIATTR_CRS_STACK_SIZE
	.align		4
.L_1441:
        /*14b0*/ 	.byte	0x04, 0x1e
        /*14b2*/ 	.short	(.L_1443 - .L_1442)
.L_1442:
        /*14b4*/ 	.word	0x00000000


	//----- nvinfo : EIATTR_CBANK_PARAM_SIZE
	.align		4
.L_1443:
        /*14b8*/ 	.byte	0x03, 0x19
        /*14ba*/ 	.short	0x0af0


	//----- nvinfo : EIATTR_PARAM_CBANK
	.align		4
        /*14bc*/ 	.byte	0x04, 0x0a
        /*14be*/ 	.short	(.L_1445 - .L_1444)
	.align		4
.L_1444:
        /*14c0*/ 	.word	index@(.nv.constant0._ZN7cutlass13device_kernelIN5flash11enable_sm90INS1_16FlashAttnFwdSm90INS1_25CollectiveMainloopFwdSm90ILi2EN4cute5tupleIJNS5_1CILi1EEES8_S8_EEENS6_IJNS7_ILi192EEENS7_ILi128EEENS7_ILi64EEEEEELi64ENS_6half_tEfNS_4arch4Sm90ELb0ELb0ELb1ELb1ELb1ELb1ELb0ELb1ELb1ELb1ELb0ELb0EEENS1_21CollectiveEpilogueFwdINS6_IJSA_SC_SB_EEES9_SE_SG_Li384ELb1ELb1ELb0ELb0EEENS1_36VarlenDynamicPersistentTileSchedulerILi192ELi128ELi384ELi128ELb0ELb1ELb1ELb0ELb1ELb1EEEEEEEEEvNT_6ParamsE)
        /*14c4*/ 	.short	0x0210
        /*14c6*/ 	.short	0x0af0


	//----- nvinfo : EIATTR_SW_WAR
	.align		4
.L_1445:
        /*14c8*/ 	.byte	0x04, 0x36
        /*14ca*/ 	.short	(.L_1447 - .L_1446)
.L_1446:
        /*14cc*/ 	.word	0x00000008
.L_1447:


//--------------------- .nv.info._ZN7cutlass13device_kernelIN5flash11enable_sm90INS1_16FlashAttnFwdSm90INS1_25CollectiveMainloopFwdSm90ILi2EN4cute5tupleIJNS5_1CILi1EEES8_S8_EEENS6_IJNS7_ILi192EEENS7_ILi128EEENS7_ILi64EEEEEELi64ENS_6half_tEfNS_4arch4Sm90ELb0ELb1ELb1ELb0ELb1ELb0ELb0ELb1ELb1ELb1ELb0ELb0EEENS1_21CollectiveEpilogueFwdINS6_IJSA_SC_SB_EEES9_SE_SG_Li384ELb0ELb1ELb0ELb0EEENS1_30DynamicPersistentTileSchedulerILi384ELi128ELb0ELb1ELb1EEEEEEEEEvNT_6ParamsE --------------------------
	.section	.nv.info._ZN7cutlass13device_kernelIN5flash11enable_sm90INS1_16FlashAttnFwdSm90INS1_25CollectiveMainloopFwdSm90ILi2EN4cute5tupleIJNS5_1CILi1EEES8_S8_EEENS6_IJNS7_ILi192EEENS7_ILi128EEENS7_ILi64EEEEEELi64ENS_6half_tEfNS_4arch4Sm90ELb0ELb1ELb1ELb0ELb1ELb0ELb0ELb1ELb1ELb1ELb0ELb0EEENS1_21CollectiveEpilogueFwdINS6_IJSA_SC_SB_EEES9_SE_SG_Li384ELb0ELb1ELb0ELb0EEENS1_30DynamicPersistentTileSchedulerILi384ELi128ELb0ELb1ELb1EEEEEEEEEvNT_6ParamsE,"",@"SHT_CUDA_INFO"
	.sectionflags	@""
	.align	4


	//----- nvinfo : EIATTR_CUDA_API_VERSION
	.align		4
        /*0000*/ 	.byte	0x04, 0x37
        /*0002*/ 	.short	(.L_1449 - .L_1448)
.L_1448:
        /*0004*/ 	.word	0x00000082


	//----- nvinfo : EIATTR_KPARAM_INFO
	.align		4
.L_1449:
        /*0008*/ 	.byte	0x04, 0x17
        /*000a*/ 	.short	(.L_1451 - .L_1450)
.L_1450:
        /*000c*/ 	.word	0x00000000
        /*0010*/ 	.short	0x0000
        /*0012*/ 	.short	0x0070
        /*0014*/ 	.byte	0x00, 0xf0, 0x01, 0x2a


	//----- nvinfo : EIATTR_SPARSE_MMA_MASK
	.align		4
.L_1451:
        /*0018*/ 	.byte	0x03, 0x50
        /*001a*/ 	.short	0x0000


	//----- nvinfo : EIATTR_MAXREG_COUNT
	.align		4
        /*001c*/ 	.byte	0x03, 0x1b
        /*001e*/ 	.short	0x0080


	//----- nvinfo : EIATTR_NUM_BARRIERS
	.align		4
        /*0020*/ 	.byte	0x02, 0x4c
        /*0022*/ 	.byte	0x10
	.zero		1


	//----- nvinfo : EIATTR_EXTERNS
	.align		4
        /*0024*/ 	.byte	0x04, 0x0f
        /*0026*/ 	.short	(.L_1453 - .L_1452)


	//   ....[0]....
	.align		4
.L_1452:
        /*0028*/ 	.word	index@(__assertfail)


	//----- nvinfo : EIATTR_ANNOTATIONS
	.align		4
.L_1453:
        /*002c*/ 	.byte	0x04, 0x55
        /*002e*/ 	.short	(.L_1455 - .L_1454)


	//   ....[0]....
.L_1454:
        /* <DEDUP_REMOVED lines=11> */


	//----- nvinfo : EIATTR_MERCURY_ISA_VERSION
	.align		4
.L_1455:
        /*00c8*/ 	.byte	0x03, 0x5f
        /*00ca*/ 	.short	0x0101


	//----- nvinfo : EIATTR_INT_WARP_WIDE_INSTR_OFFSETS
	.align		4
        /*00cc*/ 	.byte	0x04, 0x31
        /*00ce*/ 	.short	(.L_1457 - .L_1456)


	//   ....[0]....
.L_1456:
        /*00d0*/ 	.word	0x000000c0


	//   ....[1]....
        /*00d4*/ 	.word	0x000000d0


	//   ....[2]....
        /*00d8*/ 	.word	0x00000170


	//   ....[3]....
        /*00dc*/ 	.word	0x00010fe0


	//   ....[4]....
        /*00e0*/ 	.word	0x00011070


	//   ....[5]....
        /*00e4*/ 	.word	0x00014100


	//   ....[6]....
        /*00e8*/ 	.word	0x00014190


	//----- nvinfo : EIATTR_COOP_GROUP_MASK_REGIDS
	.align		4
.L_1457:
        /*00ec*/ 	.byte	0x04, 0x29
        /*00ee*/ 	.short	(.L_1459 - .L_1458)


	//   ....[0]....
.L_1458:
        /*00f0*/ 	.word	0xffffffff


	//   ....[1]....
        /*00f4*/ 	.word	0xffffffff


	//   ....[2]....
        /*00f8*/ 	.word	0xffffffff


	//   ....[3]....
        /*00fc*/ 	.word	0xffffffff


	//   ....[4]....
        /*0100*/ 	.word	0xffffffff


	//   ....[5]....
        /*0104*/ 	.word	0xffffffff


	//   ....[6]....
        /*0108*/ 	.word	0xffffffff


	//   ....[7]....
        /*010c*/ 	.word	0xffffffff


	//   ....[8]....
        /*0110*/ 	.word	0xffffffff


	//   ....[9]....
        /*0114*/ 	.word	0xffffffff


	//   ....[10]....
        /*0118*/ 	.word	0xffffffff


	//   ....[11]....
        /*011c*/ 	.word	0xffffffff


	//   ....[12]....
        /*0120*/ 	.word	0xffffffff


	//   ....[13]....
        /*0124*/ 	.word	0xffffffff


	//   ....[14]....
        /*0128*/ 	.word	0xffffffff


	//   ....[15]....
        /*012c*/ 	.word	0xffffffff


	//   ....[16]....
        /*0130*/ 	.word	0xffffffff


	//   ....[17]....
        /*0134*/ 	.word	0xffffffff


	//   ....[18]....
        /*0138*/ 	.word	0xffffffff


	//   ....[19]....
        /*013c*/ 	.word	0xffffffff


	//   ....[20]....
        /*0140*/ 	.word	0xffffffff


	//   ....[21]....
        /*0144*/ 	.word	0xffffffff


	//   ....[22]....
        /*0148*/ 	.word	0xffffffff


	//   ....[23]....
        /*014c*/ 	.word	0xffffffff


	//   ....[24]....
        /*0150*/ 	.word	0xffffffff


	//   ....[25]....
        /*0154*/ 	.word	0xffffffff


	//   ....[26]....
        /*0158*/ 	.word	0xffffffff


	//   ....[27]....
        /*015c*/ 	.word	0xffffffff


	//   ....[28]....
        /*0160*/ 	.word	0xffffffff


	//   ....[29]....
        /*0164*/ 	.word	0xffffffff


	//   ....[30]....
        /*0168*/ 	.word	0xffffffff


	//   ....[31]....
        /*016c*/ 	.word	0xffffffff


	//   ....[32]....
        /*0170*/ 	.word	0xffffffff


	//   ....[33]....
        /*0174*/ 	.word	0xffffffff


	//   ....[34]....
        /*0178*/ 	.word	0xffffffff


	//   ....[35]....
        /*017c*/ 	.word	0xffffffff


	//   ....[36]....
        /*0180*/ 	.word	0xffffffff


	//   ....[37]....
        /*0184*/ 	.word	0xffffffff


	//   ....[38]....
        /*0188*/ 	.word	0xffffffff


	//   ....[39]....
        /*018c*/ 	.word	0xffffffff


	//   ....[40]....
        /*0190*/ 	.word	0xffffffff


	//   ....[41]....
        /*0194*/ 	.word	0xffffffff


	//   ....[42]....
        /*0198*/ 	.word	0xffffffff


	//   ....[43]....
        /*019c*/ 	.word	0xffffffff


	//   ....[44]....
        /*01a0*/ 	.word	0xffffffff


	//   ....[45]....
        /*01a4*/ 	.word	0xffffffff


	//   ....[46]....
        /*01a8*/ 	.word	0xffffffff


	//   ....[47]....
        /*01ac*/ 	.word	0xffffffff


	//   ....[48]....
        /*01b0*/ 	.word	0xffffffff


	//   ....[49]....
        /*01b4*/ 	.word	0xffffffff


	//   ....[50]....
        /*01b8*/ 	.word	0xffffffff


	//   ....[51]....
        /*01bc*/ 	.word	0xffffffff


	//   ....[52]....
        /*01c0*/ 	.word	0xffffffff


	//   ....[53]....
        /*01c4*/ 	.word	0xffffffff


	//   ....[54]....
        /*01c8*/ 	.word	0xffffffff


	//   ....[55]....
        /*01cc*/ 	.word	0xffffffff


	//   ....[56]....
        /*01d0*/ 	.word	0xffffffff


	//   ....[57]....
        /*01d4*/ 	.word	0xffffffff


	//   ....[58]....
        /*01d8*/ 	.word	0xffffffff


	//   ....[59]....
        /*01dc*/ 	.word	0xffffffff


	//   ....[60]....
        /*01e0*/ 	.word	0xffffffff


	//   ....[61]....
        /*01e4*/ 	.word	0xffffffff


	//   ....[62]....
        /*01e8*/ 	.word	0xffffffff


	//   ....[63]....
        /*01ec*/ 	.word	0xffffffff


	//   ....[64]....
        /*01f0*/ 	.word	0xffffffff


	//   ....[65]....
        /*01f4*/ 	.word	0xffffffff


	//   ....[66]....
        /*01f8*/ 	.word	0xffffffff


	//   ....[67]....
        /*01fc*/ 	.word	0xffffffff


	//   ....[68]....
        /*0200*/ 	.word	0xffffffff


	//   ....[69]....
        /*0204*/ 	.word	0xffffffff


	//   ....[70]....
        /*0208*/ 	.word	0xffffffff


	//   ....[71]....
        /*020c*/ 	.word	0xffffffff


	//   ....[72]....
        /*0210*/ 	.word	0xffffffff


	//   ....[73]....
        /*0214*/ 	.word	0xffffffff


	//   ....[74]....
        /*0218*/ 	.word	0xffffffff


	//   ....[75]....
        /*021c*/ 	.word	0xffffffff


	//   ....[76]....
        /*0220*/ 	.word	0xffffffff


	//   ....[77]....
        /*0224*/ 	.word	0xffffffff


	//   ....[78]....
        /*0228*/ 	.word	0xffffffff


	//   ....[79]....
        /*022c*/ 	.word	0xffffffff


	//   ....[80]....
        /*0230*/ 	.word	0xffffffff


	//   ....[81]....
        /*0234*/ 	.word	0xffffffff


	//   ....[82]....
        /*0238*/ 	.word	0xffffffff


	//   ....[83]....
        /*023c*/ 	.word	0xffffffff


	//   ....[84]....
        /*0240*/ 	.word	0xffffffff


	//   ....[85]....
        /*0244*/ 	.word	0xffffffff


	//   ....[86]....
        /*0248*/ 	.word	0xffffffff


	//   ....[87]....
        /*024c*/ 	.word	0xffffffff


	//   ....[88]....
        /*0250*/ 	.word	0xffffffff


	//   ....[89]....
        /*0254*/ 	.word	0xffffffff


	//   ....[90]....
        /*0258*/ 	.word	0xffffffff


	//   ....[91]....
        /*025c*/ 	.word	0xffffffff


	//   ....[92]....
        /*0260*/ 	.word	0xffffffff


	//   ....[93]....
        /*0264*/ 	.word	0xffffffff


	//   ....[94]....
        /*0268*/ 	.word	0xffffffff


	//   ....[95]....
        /*026c*/ 	.word	0xffffffff


	//   ....[96]....
        /*0270*/ 	.word	0xffffffff


	//   ....[97]....
        /*0274*/ 	.word	0xffffffff


	//   ....[98]....
        /*0278*/ 	.word	0xffffffff


	//   ....[99]....
        /*027c*/ 	.word	0xffffffff


	//   ....[100]....
        /*0280*/ 	.word	0xffffffff


	//   ....[101]....
        /*0284*/ 	.word	0xffffffff


	//   ....[102]....
        /*0288*/ 	.word	0xffffffff


	//   ....[103]....
        /*028c*/ 	.word	0xffffffff


	//   ....[104]....
        /*0290*/ 	.word	0xffffffff


	//   ....[105]....
        /*0294*/ 	.word	0xffffffff


	//   ....[106]....
        /*0298*/ 	.word	0xffffffff


	//   ....[107]....
        /*029c*/ 	.word	0xffffffff


	//   ....[108]....
        /*02a0*/ 	.word	0xffffffff


	//   ....[109]....
        /*02a4*/ 	.word	0xffffffff


	//   ....[110]....
        /*02a8*/ 	.word	0xffffffff


	//   ....[111]....
        /*02ac*/ 	.word	0xffffffff


	//   ....[112]....
        /*02b0*/ 	.word	0xffffffff


	//   ....[113]....
        /*02b4*/ 	.word	0xffffffff


	//   ....[114]....
        /*02b8*/ 	.word	0xffffffff


	//   ....[115]....
        /*02bc*/ 	.word	0xffffffff


	//   ....[116]....
        /*02c0*/ 	.word	0xffffffff


	//   ....[117]....
        /*02c4*/ 	.word	0xffffffff


	//   ....[118]....
        /*02c8*/ 	.word	0xffffffff


	//   ....[119]....
        /*02cc*/ 	.word	0xffffffff


	//   ....[120]....
        /*02d0*/ 	.word	0xffffffff


	//   ....[121]....
        /*02d4*/ 	.word	0xffffffff


	//   ....[122]....
        /*02d8*/ 	.word	0xffffffff


	//   ....[123]....
        /*02dc*/ 	.word	0xffffffff


	//   ....[124]....
        /*02e0*/ 	.word	0xffffffff


	//   ....[125]....
        /*02e4*/ 	.word	0xffffffff


	//   ....[126]....
        /*02e8*/ 	.word	0xffffffff


	//   ....[127]....
        /*02ec*/ 	.word	0xffffffff


	//   ....[128]....
        /*02f0*/ 	.word	0xffffffff


	//   ....[129]....
        /*02f4*/ 	.word	0xffffffff


	//   ....[130]....
        /*02f8*/ 	.word	0xffffffff


	//   ....[131]....
        /*02fc*/ 	.word	0xffffffff


	//   ....[132]....
        /*0300*/ 	.word	0xffffffff


	//   ....[133]....
        /*0304*/ 	.word	0xffffffff


	//   ....[134]....
        /*0308*/ 	.word	0xffffffff


	//   ....[135]....
        /*030c*/ 	.word	0xffffffff


	//   ....[136]....
        /*0310*/ 	.word	0xffffffff


	//   ....[137]....
        /*0314*/ 	.word	0xffffffff


	//   ....[138]....
        /*0318*/ 	.word	0xffffffff


	//   ....[139]....
        /*031c*/ 	.word	0xffffffff


	//   ....[140]....
        /*0320*/ 	.word	0xffffffff


	//   ....[141]....
        /*0324*/ 	.word	0xffffffff


	//   ....[142]....
        /*0328*/ 	.word	0xffffffff


	//   ....[143]....
        /*032c*/ 	.word	0xffffffff


	//   ....[144]....
        /*0330*/ 	.word	0x0500000f


	//   ....[145]....
        /*0334*/ 	.word	0x0500000f


	//   ....[146]....
        /*0338*/ 	.word	0x0500000f


	//   ....[147]....
        /*033c*/ 	.word	0x0500000f


	//   ....[148]....
        /*0340*/ 	.word	0x0500000f


	//   ....[149]....
        /*0344*/ 	.word	0x0500000f


	//   ....[150]....
        /*0348*/ 	.word	0x0500000f


	//   ....[151]....
        /*034c*/ 	.word	0x0500000f


	//   ....[152]....
        /*0350*/ 	.word	0x0500000f


	//   ....[153]....
        /*0354*/ 	.word	0x0500000f


	//   ....[154]....
        /*0358*/ 	.word	0x0500000f


	//   ....[155]....
        /*035c*/ 	.word	0x0500000f


	//   ....[156]....
        /*0360*/ 	.word	0x0500000f


	//   ....[157]....
        /*0364*/ 	.word	0x0500000f


	//   ....[158]....
        /*0368*/ 	.word	0x0500000f


	//   ....[159]....
        /*036c*/ 	.word	0x0500000f


	//   ....[160]....
        /*0370*/ 	.word	0x0500000f


	//   ....[161]....
        /*0374*/ 	.word	0x0500000f


	//   ....[162]....
        /*0378*/ 	.word	0x0500000f


	//   ....[163]....
        /*037c*/ 	.word	0x0500000f


	//   ....[164]....
        /*0380*/ 	.word	0x0500000f


	//   ....[165]....
        /*0384*/ 	.word	0x0500000f


	//   ....[166]....
        /*0388*/ 	.word	0x0500000f


	//   ....[167]....
        /*038c*/ 	.word	0x0500000f


	//   ....[168]....
        /*0390*/ 	.word	0x0500000f


	//   ....[169]....
        /*0394*/ 	.word	0x0500000f


	//   ....[170]....
        /*0398*/ 	.word	0x0500000f


	//   ....[171]....
        /*039c*/ 	.word	0x0500000f


	//   ....[172]....
        /*03a0*/ 	.word	0x0500000f


	//   ....[173]....
        /*03a4*/ 	.word	0x0500000f


	//   ....[174]....
        /*03a8*/ 	.word	0x0500000f


	//   ....[175]....
        /*03ac*/ 	.word	0x0500000f


	//   ....[176]....
        /*03b0*/ 	.word	0x0500000f


	//   ....[177]....
        /*03b4*/ 	.word	0x0500000f


	//   ....[178]....
        /*03b8*/ 	.word	0x0500000f


	//   ....[179]....
        /*03bc*/ 	.word	0x0500000f


	//   ....[180]....
        /*03c0*/ 	.word	0x0500000f


	//   ....[181]....
        /*03c4*/ 	.word	0x0500000f


	//   ....[182]....
        /*03c8*/ 	.word	0x0500000f


	//   ....[183]....
        /*03cc*/ 	.word	0x0500000f


	//   ....[184]....
        /*03d0*/ 	.word	0x0500000f


	//   ....[185]....
        /*03d4*/ 	.word	0x0500000f


	//   ....[186]....
        /*03d8*/ 	.word	0x0500000f


	//   ....[187]....
        /*03dc*/ 	.word	0x0500000f


	//   ....[188]....
        /*03e0*/ 	.word	0x0500000f


	//   ....[189]....
        /*03e4*/ 	.word	0x0500000f


	//   ....[190]....
        /*03e8*/ 	.word	0x0500000f


	//   ....[191]....
        /*03ec*/ 	.word	0x0500000f


	//   ....[192]....
        /*03f0*/ 	.word	0x0500000f


	//   ....[193]....
        /*03f4*/ 	.word	0x0500000f


	//   ....[194]....
        /*03f8*/ 	.word	0x0500000f


	//   ....[195]....
        /*03fc*/ 	.word	0x0500000f


	//   ....[196]....
        /*0400*/ 	.word	0x0500000f


	//   ....[197]....
        /*0404*/ 	.word	0x0500000f


	//   ....[198]....
        /*0408*/ 	.word	0x0500000f


	//   ....[199]....
        /*040c*/ 	.word	0x0500000f


	//   ....[200]....
        /*0410*/ 	.word	0x0500000f


	//   ....[201]....
        /*0414*/ 	.word	0x0500000f


	//   ....[202]....
        /*0418*/ 	.word	0x0500000f


	//   ....[203]....
        /*041c*/ 	.word	0x0500000f


	//   ....[204]....
        /*0420*/ 	.word	0x0500000f


	//   ....[205]....
        /*0424*/ 	.word	0x0500000f


	//   ....[206]....
        /*0428*/ 	.word	0x0500000f


	//   ....[207]....
        /*042c*/ 	.word	0x0500000f


	//   ....[208]....
        /*0430*/ 	.word	0x0500000f


	//   ....[209]....
        /*0434*/ 	.word	0x0500000f


	//   ....[210]....
        /*0438*/ 	.word	0x0500000f


	//   ....[211]....
        /*043c*/ 	.word	0x0500000f


	//   ....[212]....
        /*0440*/ 	.word	0x0500000f


	//   ....[213]....
        /*0444*/ 	.word	0x0500000f


	//   ....[214]....
        /*0448*/ 	.word	0x0500000f


	//   ....[215]....
        /*044c*/ 	.word	0x0500000f


	//   ....[216]....
        /*0450*/ 	.word	0x0500000f


	//   ....[217]....
        /*0454*/ 	.word	0x0500000f


	//   ....[218]....
        /*0458*/ 	.word	0x0500000f


	//   ....[219]....
        /*045c*/ 	.word	0x0500000f


	//   ....[220]....
        /*0460*/ 	.word	0x0500000f


	//   ....[221]....
        /*0464*/ 	.word	0x0500000f


	//   ....[222]....
        /*0468*/ 	.word	0x0500000f


	//   ....[223]....
        /*046c*/ 	.word	0x0500000f


	//   ....[224]....
        /*0470*/ 	.word	0x0500000f


	//   ....[225]....
        /*0474*/ 	.word	0x0500000f


	//   ....[226]....
        /*0478*/ 	.word	0x0500000f


	//   ....[227]....
        /*047c*/ 	.word	0x0500000f


	//   ....[228]....
        /*0480*/ 	.word	0x0500000f


	//   ....[229]....
        /*0484*/ 	.word	0x0500000f


	//   ....[230]....
        /*0488*/ 	.word	0x0500000f


	//   ....[231]....
        /*048c*/ 	.word	0x0500000f


	//   ....[232]....
        /*0490*/ 	.word	0x0500000f


	//   ....[233]....
        /*0494*/ 	.word	0x0500000f


	//   ....[234]....
        /*0498*/ 	.word	0x0500000f


	//----- nvinfo : EIATTR_COOP_GROUP_INSTR_OFFSETS
	.align		4
.L_1459:
        /*049c*/ 	.byte	0x04, 0x28
        /*049e*/ 	.short	(.L_1461 - .L_1460)


	//   ....[0]....
.L_1460:
        /*04a0*/ 	.word	0x00000080


	//   ....[1]....
        /*04a4*/ 	.word	0x00000090


	//   ....[2]....
        /*04a8*/ 	.word	0x000002d0


	//   ....[3]....
        /*04ac*/ 	.word	0x00000430


	//   ....[4]....
        /*04b0*/ 	.word	0x00000550


	//   ....[5]....
        /*04b4*/ 	.word	0x000006b0


	//   ....[6]....
        /*04b8*/ 	.word	0x00001650


	//   ....[7]....
        /*04bc*/ 	.word	0x00001d90


	//   ....[8]....
        /*04c0*/ 	.word	0x00002860


	//   ....[9]....
        /*04c4*/ 	.word	0x00003b10


	//   ....[10]....
        /*04c8*/ 	.word	0x00003c20


	//   ....[11]....
        /*04cc*/ 	.word	0x00004500


	//   ....[12]....
        /*04d0*/ 	.word	0x00004560


	//   ....[13]....
        /*04d4*/ 	.word	0x00005c10


	//   ....[14]....
        /*04d8*/ 	.word	0x00006520


	//   ....[15]....
        /*04dc*/ 	.word	0x00007100


	//   ....[16]....
        /*04e0*/ 	.word	0x00007170


	//   ....[17]....
        /*04e4*/ 	.word	0x00007ab0


	//   ....[18]....
        /*04e8*/ 	.word	0x00007b40


	//   ....[19]....
        /*04ec*/ 	.word	0x00009eb0


	//   ....[20]....
        /*04f0*/ 	.word	0x00009ee0


	//   ....[21]....
        /*04f4*/ 	.word	0x00009f10


	//   ....[22]....
        /*04f8*/ 	.word	0x00009f20


	//   ....[23]....
        /*04fc*/ 	.word	0x0000b9c0


	//   ....[24]....
        /*0500*/ 	.word	0x0000c2f0


	//   ....[25]....
        /*0504*/ 	.word	0x0000cee0


	//   ....[26]....
        /*0508*/ 	.word	0x0000cf90


	//   ....[27]....
        /*050c*/ 	.word	0x0000d860


	//   ....[28]....
        /*0510*/ 	.word	0x0000d8e0


	//   ....[29]....
        /*0514*/ 	.word	0x0000e7f0


	//   ....[30]....
        /*0518*/ 	.word	0x0000e830


	//   ....[31]....
        /*051c*/ 	.word	0x0000e8c0


	//   ....[32]....
        /*0520*/ 	.word	0x0000e8e0


	//   ....[33]....
        /*0524*/ 	.word	0x0000f4f0


	//   ....[34]....
        /*0528*/ 	.word	0x0000f520


	//   ....[35]....
        /*052c*/ 	.word	0x0000f550


	//   ....[36]....
        /*0530*/ 	.word	0x0000f5b0


	//   ....[37]....
        /*0534*/ 	.word	0x0000f9d0


	//   ....[38]....
        /*0538*/ 	.word	0x0000fa10


	//   ....[39]....
        /*053c*/ 	.word	0x0000fa30


	//   ....[40]....
        /*0540*/ 	.word	0x0000fa70


	//   ....[41]....
        /*0544*/ 	.word	0x0000fa90


	//   ....[42]....
        /*0548*/ 	.word	0x0000faa0


	//   ....[43]....
        /*054c*/ 	.word	0x0000fac0


	//   ....[44]....
        /*0550*/ 	.word	0x0000fae0


	//   ....[45]....
        /*0554*/ 	.word	0x00010150


	//   ....[46]....
        /*0558*/ 	.word	0x00010190


	//   ....[47]....
        /*055c*/ 	.word	0x000101d0


	//   ....[48]....
        /*0560*/ 	.word	0x00010200


	//   ....[49]....
        /*0564*/ 	.word	0x00010220


	//   ....[50]....
        /*0568*/ 	.word	0x00010230


	//   ....[51]....
        /*056c*/ 	.word	0x00010240


	//   ....[52]....
        /*0570*/ 	.word	0x00010260


	//   ....[53]....
        /*0574*/ 	.word	0x00010400


	//   ....[54]....
        /*0578*/ 	.word	0x00011be0


	//   ....[55]....
        /*057c*/ 	.word	0x00011c00


	//   ....[56]....
        /*0580*/ 	.word	0x00011c10


	//   ....[57]....
        /*0584*/ 	.word	0x00011c90


	//   ....[58]....
        /*0588*/ 	.word	0x00011cb0


	//   ....[59]....
        /*058c*/ 	.word	0x00011d30


	//   ....[60]....
        /*0590*/ 	.word	0x00011d50


	//   ....[61]....
        /*0594*/ 	.word	0x00011dd0


	//   ....[62]....
        /*0598*/ 	.word	0x00011df0


	//   ....[63]....
        /*059c*/ 	.word	0x00011e70


	//   ....[64]....
        /*05a0*/ 	.word	0x00011e90


	//   ....[65]....
        /*05a4*/ 	.word	0x00011f10


	//   ....[66]....
        /*05a8*/ 	.word	0x00011f30


	//   ....[67]....
        /*05ac*/ 	.word	0x00011fb0


	//   ....[68]....
        /*05b0*/ 	.word	0x00011fd0


	//   ....[69]....
        /*05b4*/ 	.word	0x00011fe0


	//   ....[70]....
        /*05b8*/ 	.word	0x00012820


	//   ....[71]....
        /*05bc*/ 	.word	0x00012840


	//   ....[72]....
        /*05c0*/ 	.word	0x00012870


	//   ....[73]....
        /*05c4*/ 	.word	0x000128f0


	//   ....[74]....
        /*05c8*/ 	.word	0x00012910


	//   ....[75]....
        /*05cc*/ 	.word	0x00012990


	//   ....[76]....
        /*05d0*/ 	.word	0x000129b0


	//   ....[77]....
        /*05d4*/ 	.word	0x00012a30


	//   ....[78]....
        /*05d8*/ 	.word	0x00012a50


	//   ....[79]....
        /*05dc*/ 	.word	0x00012ad0


	//   ....[80]....
        /*05e0*/ 	.word	0x00012af0


	//   ....[81]....
        /*05e4*/ 	.word	0x00012b70


	//   ....[82]....
        /*05e8*/ 	.word	0x00012b90


	//   ....[83]....
        /*05ec*/ 	.word	0x00012c10


	//   ....[84]....
        /*05f0*/ 	.word	0x00012c30


	//   ....[85]....
        /*05f4*/ 	.word	0x00012c40


	//   ....[86]....
        /*05f8*/ 	.word	0x00012c50


	//   ....[87]....
        /*05fc*/ 	.word	0x00012cf0


	//   ....[88]....
        /*0600*/ 	.word	0x00012d40


	//   ....[89]....
        /*0604*/ 	.word	0x00012d60


	//   ....[90]....
        /*0608*/ 	.word	0x00012d80


	//   ....[91]....
        /*060c*/ 	.word	0x00012dd0


	//   ....[92]....
        /*0610*/ 	.word	0x00012df0


	//   ....[93]....
        /*0614*/ 	.word	0x00012e00


	//   ....[94]....
        /*0618*/ 	.word	0x000135a0


	//   ....[95]....
        /*061c*/ 	.word	0x000135c0


	//   ....[96]....
        /*0620*/ 	.word	0x00013630


	//   ....[97]....
        /*0624*/ 	.word	0x00013640


	//   ....[98]....
        /*0628*/ 	.word	0x00013680


	//   ....[99]....
        /*062c*/ 	.word	0x00013690


	//   ....[100]....
        /*0630*/ 	.word	0x000136d0


	//   ....[101]....
        /*0634*/ 	.word	0x000136e0


	//   ....[102]....
        /*0638*/ 	.word	0x00013720


	//   ....[103]....
        /*063c*/ 	.word	0x00013730


	//   ....[104]....
        /*0640*/ 	.word	0x00013770


	//   ....[105]....
        /*0644*/ 	.word	0x00013780


	//   ....[106]....
        /*0648*/ 	.word	0x000137c0


	//   ....[107]....
        /*064c*/ 	.word	0x000137d0


	//   ....[108]....
        /*0650*/ 	.word	0x000137e0


	//   ....[109]....
        /*0654*/ 	.word	0x00013820


	//   ....[110]....
        /*0658*/ 	.word	0x00013ae0


	//   ....[111]....
        /*065c*/ 	.word	0x00013b00


	//   ....[112]....
        /*0660*/ 	.word	0x00013b60


	//   ....[113]....
        /*0664*/ 	.word	0x00013b70


	//   ....[114]....
        /*0668*/ 	.word	0x00013bc0


	//   ....[115]....
        /*066c*/ 	.word	0x00013bd0


	//   ....[116]....
        /*0670*/ 	.word	0x00013c20


	//   ....[117]....
        /*0674*/ 	.word	0x00013c30


	//   ....[118]....
        /*0678*/ 	.word	0x00013c80


	//   ....[119]....
        /*067c*/ 	.word	0x00013c90


	//   ....[120]....
        /*0680*/ 	.word	0x00013ce0


	//   ....[121]....
        /*0684*/ 	.word	0x00013cf0


	//   ....[122]....
        /*0688*/ 	.word	0x00013d40


	//   ....[123]....
        /*068c*/ 	.word	0x00013d50


	//   ....[124]....
        /*0690*/ 	.word	0x00013d60


	//   ....[125]....
        /*0694*/ 	.word	0x00013db0


	//   ....[126]....
        /*0698*/ 	.word	0x00014380


	//   ....[127]....
        /*069c*/ 	.word	0x00014390


	//   ....[128]....
        /*06a0*/ 	.word	0x000143a0


	//   ....[129]....
        /*06a4*/ 	.word	0x000143b0


	//   ....[130]....
        /*06a8*/ 	.word	0x000143c0


	//   ....[131]....
        /*06ac*/ 	.word	0x00014410


	//   ....[132]....
        /*06b0*/ 	.word	0x00014460


	//   ....[133]....
        /*06b4*/ 	.word	0x00014490


	//   ....[134]....
        /*06b8*/ 	.word	0x000144c0


	//   ....[135]....
        /*06bc*/ 	.word	0x000144f0


	//   ....[136]....
        /*06c0*/ 	.word	0x00014520


	//   ....[137]....
        /*06c4*/ 	.word	0x00014550


	//   ....[138]....
        /*06c8*/ 	.word	0x00014580


	//   ....[139]....
        /*06cc*/ 	.word	0x000145b0


	//   ....[140]....
        /*06d0*/ 	.word	0x000145e0


	//   ....[141]....
        /*06d4*/ 	.word	0x00014610


	//   ....[142]....
        /*06d8*/ 	.word	0x00014910


	//   ....[143]....
        /*06dc*/ 	.word	0x00014b00


	//   ....[144]....
        /*06e0*/ 	.word	0x00015150


	//   ....[145]....
        /*06e4*/ 	.word	0x00015230


	//   ....[146]....
        /*06e8*/ 	.word	0x000152d0


	//   ....[147]....
        /*06ec*/ 	.word	0x00015330


	//   ....[148]....
        /*06f0*/ 	.word	0x00015420


	//   ....[149]....
        /*06f4*/ 	.word	0x00015490


	//   ....[150]....
        /*06f8*/ 	.word	0x00015580


	//   ....[151]....
        /*06fc*/ 	.word	0x000155f0


	//   ....[152]....
        /*0700*/ 	.word	0x000156e0


	//   ....[153]....
        /*0704*/ 	.word	0x00015750


	//   ....[154]....
        /*0708*/ 	.word	0x00015840


	//   ....[155]....
        /*070c*/ 	.word	0x000158b0


	//   ....[156]....
        /*0710*/ 	.word	0x000159a0


	//   ....[157]....
        /*0714*/ 	.word	0x00015a10


	//   ....[158]....
        /*0718*/ 	.word	0x00015b00


	//   ....[159]....
        /*071c*/ 	.word	0x00015b70


	//   ....[160]....
        /*0720*/ 	.word	0x00015c50


	//   ....[161]....
        /*0724*/ 	.word	0x00015ce0


	//   ....[162]....
        /*0728*/ 	.word	0x00015d50


	//   ....[163]....
        /*072c*/ 	.word	0x00015db0


	//   ....[164]....
        /*0730*/ 	.word	0x00015ea0


	//   ....[165]....
        /*0734*/ 	.word	0x00015f00


	//   ....[166]....
        /*0738*/ 	.word	0x00016000


	//   ....[167]....
        /*073c*/ 	.word	0x00016060


	//   ....[168]....
        /*0740*/ 	.word	0x00016160


	//   ....[169]....
        /*0744*/ 	.word	0x000161c0


	//   ....[170]....
        /*0748*/ 	.word	0x000162c0


	//   ....[171]....
        /*074c*/ 	.word	0x00016320


	//   ....[172]....
        /*0750*/ 	.word	0x00016420


	//   ....[173]....
        /*0754*/ 	.word	0x00016480


	//   ....[174]....
        /*0758*/ 	.word	0x00016580


	//   ....[175]....
        /*075c*/ 	.word	0x000165e0


	//   ....[176]....
        /*0760*/ 	.word	0x00016680


	//   ....[177]....
        /*0764*/ 	.word	0x00016740


	//   ....[178]....
        /*0768*/ 	.word	0x00016810


	//   ....[179]....
        /*076c*/ 	.word	0x00016870


	//   ....[180]....
        /*0770*/ 	.word	0x00016930


	//   ....[181]....
        /*0774*/ 	.word	0x00016990


	//   ....[182]....
        /*0778*/ 	.word	0x00016a40


	//   ....[183]....
        /*077c*/ 	.word	0x00016ac0


	//   ....[184]....
        /*0780*/ 	.word	0x00016b70


	//   ....[185]....
        /*0784*/ 	.word	0x00016ca0


	//   ....[186]....
        /*0788*/ 	.word	0x00016d50


	//   ....[187]....
        /*078c*/ 	.word	0x00016dd0


	//   ....[188]....
        /*0790*/ 	.word	0x00016e90


	//   ....[189]....
        /*0794*/ 	.word	0x00016ef0


	//   ....[190]....
        /*0798*/ 	.word	0x00016fa0


	//   ....[191]....
        /*079c*/ 	.word	0x00017000


	//   ....[192]....
        /*07a0*/ 	.word	0x000170b0


	//   ....[193]....
        /*07a4*/ 	.word	0x00017110


	//   ....[194]....
        /*07a8*/ 	.word	0x000171c0


	//   ....[195]....
        /*07ac*/ 	.word	0x00017220


	//   ....[196]....
        /*07b0*/ 	.word	0x000172d0


	//   ....[197]....
        /*07b4*/ 	.word	0x00017330


	//   ....[198]....
        /*07b8*/ 	.word	0x000173e0


	//   ....[199]....
        /*07bc*/ 	.word	0x00017440


	//   ....[200]....
        /*07c0*/ 	.word	0x000174f0


	//   ....[201]....
        /*07c4*/ 	.word	0x000175e0


	//   ....[202]....
        /*07c8*/ 	.word	0x00017680


	//   ....[203]....
        /*07cc*/ 	.word	0x000176e0


	//   ....[204]....
        /*07d0*/ 	.word	0x000177a0


	//   ....[205]....
        /*07d4*/ 	.word	0x00017800


	//   ....[206]....
        /*07d8*/ 	.word	0x000178c0


	//   ....[207]....
        /*07dc*/ 	.word	0x00017920


	//   ....[208]....
        /*07e0*/ 	.word	0x000179e0


	//   ....[209]....
        /*07e4*/ 	.word	0x00017a40


	//   ....[210]....
        /*07e8*/ 	.word	0x00017b00


	//   ....[211]....
        /*07ec*/ 	.word	0x00017b60


	//   ....[212]....
        /*07f0*/ 	.word	0x00017c20


	//   ....[213]....
        /*07f4*/ 	.word	0x00017c80


	//   ....[214]....
        /*07f8*/ 	.word	0x00017d40


	//   ....[215]....
        /*07fc*/ 	.word	0x00017da0


	//   ....[216]....
        /*0800*/ 	.word	0x00017e60


	//   ....[217]....
        /*0804*/ 	.word	0x00017f50


	//   ....[218]....
        /*0808*/ 	.word	0x00018000


	//   ....[219]....
        /*080c*/ 	.word	0x00018090


	//   ....[220]....
        /*0810*/ 	.word	0x00018140


	//   ....[221]....
        /*0814*/ 	.word	0x000181a0


	//   ....[222]....
        /*0818*/ 	.word	0x00018250


	//   ....[223]....
        /*081c*/ 	.word	0x000182b0


	//   ....[224]....
        /*0820*/ 	.word	0x00018370


	//   ....[225]....
        /*0824*/ 	.word	0x000183d0


	//   ....[226]....
        /*0828*/ 	.word	0x00018480


	//   ....[227]....
        /*082c*/ 	.word	0x000184e0


	//   ....[228]....
        /*0830*/ 	.word	0x000185a0


	//   ....[229]....
        /*0834*/ 	.word	0x00018600


	//   ....[230]....
        /*0838*/ 	.word	0x000186b0


	//   ....[231]....
        /*083c*/ 	.word	0x00018710


	//   ....[232]....
        /*0840*/ 	.word	0x000187d0


	//   ....[233]....
        /*0844*/ 	.word	0x00018860


	//   ....[234]....
        /*0848*/ 	.word	0x00018980


	//----- nvinfo : EIATTR_REG_RECONFIG
	.align		4
.L_1461:
        /*084c*/ 	.byte	0x01, 0x54
	.zero		2


	//----- nvinfo : EIATTR_SYSCALL_OFFSETS
	.align		4
        /*0850*/ 	.byte	0x04, 0x46
        /*0852*/ 	.short	(.L_1463 - .L_1462)


	//   ....[0]....
.L_1462:
        /*0854*/ 	.word	0x00001830


	//   ....[1]....
        /*0858*/ 	.word	0x000111e0


	//   ....[2]....
        /*085c*/ 	.word	0x00011330


	//   ....[3]....
        /*0860*/ 	.word	0x00011420


	//   ....[4]....
        /*0864*/ 	.word	0x00012300


	//----- nvinfo : EIATTR_MBARRIER_INSTR_OFFSETS
	.align		4
.L_1463:
        /*0868*/ 	.byte	0x04, 0x39
        /*086a*/ 	.short	(.L_1465 - .L_1464)


	//   ....[0]....
.L_1464:
        /*086c*/ 	.word	0x00000180
        /*0870*/ 	.word	0x000000ff
        /*0874*/ 	.word	0x00016800
        /*0878*/ 	.short	0x0100
        /*087a*/ 	.byte	0x08
	.zero		1


	//   ....[1]....
        /*087c*/ 	.word	0x00000190
        /*0880*/ 	.word	0x000000ff
        /*0884*/ 	.word	0x00016820
        /*0888*/ 	.short	0x0100
        /*088a*/ 	.byte	0x08
	.zero		1


	//   ....[2]....
        /*088c*/ 	.word	0x00000280
        /*0890*/ 	.word	0x000000ff
        /*0894*/ 	.word	0x00016830
        /*0898*/ 	.short	0x0100
        /*089a*/ 	.byte	0x08
	.zero		1


	//   ....[3]....
        /*089c*/ 	.word	0x00000290
        /*08a0*/ 	.word	0x000000ff
        /*08a4*/ 	.word	0x00016840
        /*08a8*/ 	.short	0x0100
        /*08aa*/ 	.byte	0x08
	.zero		1


	//   ....[4]....
        /*08ac*/ 	.word	0x000002a0
        /*08b0*/ 	.word	0x000000ff
        /*08b4*/ 	.word	0x00016838
        /*08b8*/ 	.short	0x0100
        /*08ba*/ 	.byte	0x08
	.zero		1


	//   ....[5]....
        /*08bc*/ 	.word	0x000002b0
        /*08c0*/ 	.word	0x000000ff
        /*08c4*/ 	.word	0x00016848
        /*08c8*/ 	.short	0x0100
        /*08ca*/ 	.byte	0x08
	.zero		1


	//   ....[6]....
        /*08cc*/ 	.word	0x000003e0
        /*08d0*/ 	.word	0x000000ff
        /*08d4*/ 	.word	0x00016850
        /*08d8*/ 	.short	0x0100
        /*08da*/ 	.byte	0x08
	.zero		1


	//   ....[7]....
        /*08dc*/ 	.word	0x000003f0
        /*08e0*/ 	.word	0x000000ff
        /*08e4*/ 	.word	0x00016860
        /*08e8*/ 	.short	0x0100
        /*08ea*/ 	.byte	0x08
	.zero		1


	//   ....[8]....
        /*08ec*/ 	.word	0x00000400
        /*08f0*/ 	.word	0x000000ff
        /*08f4*/ 	.word	0x00016858
        /*08f8*/ 	.short	0x0100
        /*08fa*/ 	.byte	0x08
	.zero		1


	//   ....[9]....
        /*08fc*/ 	.word	0x00000410
        /*0900*/ 	.word	0x000000ff
        /*0904*/ 	.word	0x00016868
        /*0908*/ 	.short	0x0100
        /*090a*/ 	.byte	0x08
	.zero		1


	//   ....[10]....
        /*090c*/ 	.word	0x00000500
        /*0910*/ 	.word	0x000000ff
        /*0914*/ 	.word	0x00016870
        /*0918*/ 	.short	0x0100
        /*091a*/ 	.byte	0x06
	.zero		1


	//   ....[11]....
        /*091c*/ 	.word	0x00000510
        /*0920*/ 	.word	0x000000ff
        /*0924*/ 	.word	0x00016880
        /*0928*/ 	.short	0x0100
        /*092a*/ 	.byte	0x06
	.zero		1


	//   ....[12]....
        /*092c*/ 	.word	0x00000520
        /*0930*/ 	.word	0x000000ff
        /*0934*/ 	.word	0x00016878
        /*0938*/ 	.short	0x0100
        /*093a*/ 	.byte	0x06
	.zero		1


	//   ....[13]....
        /*093c*/ 	.word	0x00000530
        /*0940*/ 	.word	0x000000ff
        /*0944*/ 	.word	0x00016888
        /*0948*/ 	.short	0x0100
        /*094a*/ 	.byte	0x06
	.zero		1


	//   ....[14]....
        /*094c*/ 	.word	0x00000660
        /*0950*/ 	.word	0x000000ff
        /*0954*/ 	.word	0x00016890
        /*0958*/ 	.short	0x0100
        /*095a*/ 	.byte	0x08
	.zero		1


	//   ....[15]....
        /*095c*/ 	.word	0x00000670
        /*0960*/ 	.word	0x000000ff
        /*0964*/ 	.word	0x000168a0
        /*0968*/ 	.short	0x0100
        /*096a*/ 	.byte	0x08
	.zero		1


	//   ....[16]....
        /*096c*/ 	.word	0x00000680
        /*0970*/ 	.word	0x000000ff
        /*0974*/ 	.word	0x00016898
        /*0978*/ 	.short	0x0100
        /*097a*/ 	.byte	0x08
	.zero		1


	//   ....[17]....
        /*097c*/ 	.word	0x00000690
        /*0980*/ 	.word	0x000000ff
        /*0984*/ 	.word	0x000168a8
        /*0988*/ 	.short	0x0100
        /*098a*/ 	.byte	0x08
	.zero		1


	//   ....[18]....
        /*098c*/ 	.word	0x000007d0
        /*0990*/ 	.word	0x000000ff
        /*0994*/ 	.word	0x000168b0
        /*0998*/ 	.short	0x0100
        /*099a*/ 	.byte	0x08
	.zero		1


	//   ....[19]....
        /*099c*/ 	.word	0x000007e0
        /*09a0*/ 	.word	0x000000ff
        /*09a4*/ 	.word	0x000168c0
        /*09a8*/ 	.short	0x0100
        /*09aa*/ 	.byte	0x08
	.zero		1


	//   ....[20]....
        /*09ac*/ 	.word	0x000007f0
        /*09b0*/ 	.word	0x000000ff
        /*09b4*/ 	.word	0x000168b8
        /*09b8*/ 	.short	0x0100
        /*09ba*/ 	.byte	0x08
	.zero		1


	//   ....[21]....
        /*09bc*/ 	.word	0x00000800
        /*09c0*/ 	.word	0x000000ff
        /*09c4*/ 	.word	0x000168c8
        /*09c8*/ 	.short	0x0100
        /*09ca*/ 	.byte	0x08
	.zero		1


	//   ....[22]....
        /*09cc*/ 	.word	0x000018b0
        /*09d0*/ 	.word	0x000000ff
        /*09d4*/ 	.word	0x00016800
        /*09d8*/ 	.short	0x010a
        /*09da*/ 	.byte	0x2d
	.zero		1


	//   ....[23]....
        /*09dc*/ 	.word	0x00001930
        /*09e0*/ 	.word	0x00000059
        /*09e4*/ 	.word	0x00016830
        /*09e8*/ 	.short	0x010a
        /*09ea*/ 	.byte	0x3f
	.zero		1


	//   ....[24]....
        /*09ec*/ 	.word	0x00001970
        /*09f0*/ 	.word	0x00000059
        /*09f4*/ 	.word	0x00016830
        /*09f8*/ 	.short	0x010a
        /*09fa*/ 	.byte	0x3f
	.zero		1


	//   ....[25]....
        /*09fc*/ 	.word	0x00002140
        /*0a00*/ 	.word	0x000000ff
        /*0a04*/ 	.word	0x00000000
        /*0a08*/ 	.short	0x0101
        /*0a0a*/ 	.byte	0x06
	.zero		1


	//   ....[26]....
        /*0a0c*/ 	.word	0x00005400
        /*0a10*/ 	.word	0x000000ff
        /*0a14*/ 	.word	0x00016830
        /*0a18*/ 	.short	0x010a
        /*0a1a*/ 	.byte	0x06
	.zero		1


	//   ....[27]....
        /*0a1c*/ 	.word	0x00005440
        /*0a20*/ 	.word	0x000000ff
        /*0a24*/ 	.word	0x00016830
        /*0a28*/ 	.short	0x010a
        /*0a2a*/ 	.byte	0x06
	.zero		1


	//   ....[28]....
        /*0a2c*/ 	.word	0x00005650
        /*0a30*/ 	.word	0x000000ff
        /*0a34*/ 	.word	0x00016850
        /*0a38*/ 	.short	0x010a
        /*0a3a*/ 	.byte	0x06
	.zero		1


	//   ....[29]....
        /*0a3c*/ 	.word	0x00005690
        /*0a40*/ 	.word	0x000000ff
        /*0a44*/ 	.word	0x00016850
        /*0a48*/ 	.short	0x010a
        /*0a4a*/ 	.byte	0x06
	.zero		1


	//   ....[30]....
        /*0a4c*/ 	.word	0x00005f20
        /*0a50*/ 	.word	0x000000ff
        /*0a54*/ 	.word	0x00000000
        /*0a58*/ 	.short	0x0101
        /*0a5a*/ 	.byte	0x06
	.zero		1


	//   ....[31]....
        /*0a5c*/ 	.word	0x00008590
        /*0a60*/ 	.word	0x000000ff
        /*0a64*/ 	.word	0x00000000
        /*0a68*/ 	.short	0x0101
        /*0a6a*/ 	.byte	0x06
	.zero		1


	//   ....[32]....
        /*0a6c*/ 	.word	0x00008ca0
        /*0a70*/ 	.word	0x000000ff
        /*0a74*/ 	.word	0x00016830
        /*0a78*/ 	.short	0x010a
        /*0a7a*/ 	.byte	0x06
	.zero		1


	//   ....[33]....
        /*0a7c*/ 	.word	0x00008ce0
        /*0a80*/ 	.word	0x000000ff
        /*0a84*/ 	.word	0x00016830
        /*0a88*/ 	.short	0x010a
        /*0a8a*/ 	.byte	0x06
	.zero		1


	//   ....[34]....
        /*0a8c*/ 	.word	0x00008ef0
        /*0a90*/ 	.word	0x000000ff
        /*0a94*/ 	.word	0x00016850
        /*0a98*/ 	.short	0x010a
        /*0a9a*/ 	.byte	0x06
	.zero		1


	//   ....[35]....
        /*0a9c*/ 	.word	0x00008f30
        /*0aa0*/ 	.word	0x000000ff
        /*0aa4*/ 	.word	0x00016850
        /*0aa8*/ 	.short	0x010a
        /*0aaa*/ 	.byte	0x06
	.zero		1


	//   ....[36]....
        /*0aac*/ 	.word	0x00009810
        /*0ab0*/ 	.word	0x000000ff
        /*0ab4*/ 	.word	0x00000000
        /*0ab8*/ 	.short	0x0101
        /*0aba*/ 	.byte	0x06
	.zero		1


	//   ....[37]....
        /*0abc*/ 	.word	0x0000ad00
        /*0ac0*/ 	.word	0x000000ff
        /*0ac4*/ 	.word	0x00000000
        /*0ac8*/ 	.short	0x0101
        /*0aca*/ 	.byte	0x06
	.zero		1


	//   ....[38]....
        /*0acc*/ 	.word	0x0000b210
        /*0ad0*/ 	.word	0x000000ff
        /*0ad4*/ 	.word	0x00016830
        /*0ad8*/ 	.short	0x010a
        /*0ada*/ 	.byte	0x06
	.zero		1


	//   ....[39]....
        /*0adc*/ 	.word	0x0000b250
        /*0ae0*/ 	.word	0x000000ff
        /*0ae4*/ 	.word	0x00016830
        /*0ae8*/ 	.short	0x010a
        /*0aea*/ 	.byte	0x06
	.zero		1


	//   ....[40]....
        /*0aec*/ 	.word	0x0000b430
        /*0af0*/ 	.word	0x000000ff
        /*0af4*/ 	.word	0x00016850
        /*0af8*/ 	.short	0x010a
        /*0afa*/ 	.byte	0x06
	.zero		1


	//   ....[41]....
        /*0afc*/ 	.word	0x0000b470
        /*0b00*/ 	.word	0x000000ff
        /*0b04*/ 	.word	0x00016850
        /*0b08*/ 	.short	0x010a
        /*0b0a*/ 	.byte	0x06
	.zero		1


	//   ....[42]....
        /*0b0c*/ 	.word	0x0000bcf0
        /*0b10*/ 	.word	0x000000ff
        /*0b14*/ 	.word	0x00000000
        /*0b18*/ 	.short	0x0101
        /*0b1a*/ 	.byte	0x06
	.zero		1


	//   ....[43]....
        /*0b1c*/ 	.word	0x0000e360
        /*0b20*/ 	.word	0x000000ff
        /*0b24*/ 	.word	0x00000000
        /*0b28*/ 	.short	0x0101
        /*0b2a*/ 	.byte	0x06
	.zero		1


	//   ....[44]....
        /*0b2c*/ 	.word	0x0000e760
        /*0b30*/ 	.word	0x000000ff
        /*0b34*/ 	.word	0x00016850
        /*0b38*/ 	.short	0x010a
        /*0b3a*/ 	.byte	0x05
	.zero		1


	//   ....[45]....
        /*0b3c*/ 	.word	0x0000e7a0
        /*0b40*/ 	.word	0x000000ff
        /*0b44*/ 	.word	0x00016850
        /*0b48*/ 	.short	0x010a
        /*0b4a*/ 	.byte	0x05
	.zero		1


	//   ....[46]....
        /*0b4c*/ 	.word	0x0000ecf0
        /*0b50*/ 	.word	0x000000ff
        /*0b54*/ 	.word	0x00000000
        /*0b58*/ 	.short	0x0101
        /*0b5a*/ 	.byte	0x04
	.zero		1


	//   ....[47]....
        /*0b5c*/ 	.word	0x0000f9c0
        /*0b60*/ 	.word	0x0000001f
        /*0b64*/ 	.word	0x00000000
        /*0b68*/ 	.short	0x0101
        /*0b6a*/ 	.byte	0x3f
	.zero		1


	//   ....[48]....
        /*0b6c*/ 	.word	0x00011980
        /*0b70*/ 	.word	0x00000000
        /*0b74*/ 	.word	0x00016840
        /*0b78*/ 	.short	0x010a
        /*0b7a*/ 	.byte	0x3f
	.zero		1


	//   ....[49]....
        /*0b7c*/ 	.word	0x000120e0
        /*0b80*/ 	.word	0x00000000
        /*0b84*/ 	.word	0x00016830
        /*0b88*/ 	.short	0x0107
        /*0b8a*/ 	.byte	0x3f
	.zero		1


	//   ....[50]....
        /*0b8c*/ 	.word	0x000121a0
        /*0b90*/ 	.word	0x00000000
        /*0b94*/ 	.word	0x00016830
        /*0b98*/ 	.short	0x0101
        /*0b9a*/ 	.byte	0x3f
	.zero		1


	//   ....[51]....
        /*0b9c*/ 	.word	0x00012ef0
        /*0ba0*/ 	.word	0x00000010
        /*0ba4*/ 	.word	0x00016800
        /*0ba8*/ 	.short	0x0107
        /*0baa*/ 	.byte	0x3f
	.zero		1


	//   ....[52]....
        /*0bac*/ 	.word	0x00012fe0
        /*0bb0*/ 	.word	0x00000010
        /*0bb4*/ 	.word	0x00016800
        /*0bb8*/ 	.short	0x0101
        /*0bba*/ 	.byte	0x3f
	.zero		1


	//   ....[53]....
        /*0bbc*/ 	.word	0x00013000
        /*0bc0*/ 	.word	0x00000010
        /*0bc4*/ 	.word	0x00016820
        /*0bc8*/ 	.short	0x010a
        /*0bca*/ 	.byte	0x3f
	.zero		1


	//   ....[54]....
        /*0bcc*/ 	.word	0x00013380
        /*0bd0*/ 	.word	0x00000005
        /*0bd4*/ 	.word	0x00016840
        /*0bd8*/ 	.short	0x010a
        /*0bda*/ 	.byte	0x3f
	.zero		1


	//   ....[55]....
        /*0bdc*/ 	.word	0x000138a0
        /*0be0*/ 	.word	0x00000005
        /*0be4*/ 	.word	0x00016830
        /*0be8*/ 	.short	0x0107
        /*0bea*/ 	.byte	0x3f
	.zero		1


	//   ....[56]....
        /*0bec*/ 	.word	0x00013960
        /*0bf0*/ 	.word	0x00000005
        /*0bf4*/ 	.word	0x00016830
        /*0bf8*/ 	.short	0x0101
        /*0bfa*/ 	.byte	0x3f
	.zero		1


	//   ....[57]....
        /*0bfc*/ 	.word	0x000139c0
        /*0c00*/ 	.word	0x00000005
        /*0c04*/ 	.word	0x00016860
        /*0c08*/ 	.short	0x010a
        /*0c0a*/ 	.byte	0x3f
	.zero		1


	//   ....[58]....
        /*0c0c*/ 	.word	0x00013e80
        /*0c10*/ 	.word	0x00000005
        /*0c14*/ 	.word	0x00016850
        /*0c18*/ 	.short	0x0107
        /*0c1a*/ 	.byte	0x3f
	.zero		1


	//   ....[59]....
        /*0c1c*/ 	.word	0x00014030
        /*0c20*/ 	.word	0x00000005
        /*0c24*/ 	.word	0x00016850
        /*0c28*/ 	.short	0x0101
        /*0c2a*/ 	.byte	0x3f
	.zero		1


	//   ....[60]....
        /*0c2c*/ 	.word	0x00014240
        /*0c30*/ 	.word	0x00000004
        /*0c34*/ 	.word	0x00016860
        /*0c38*/ 	.short	0x010a
        /*0c3a*/ 	.byte	0x3f
	.zero		1


	//   ....[61]....
        /*0c3c*/ 	.word	0x000146f0
        /*0c40*/ 	.word	0x00000004
        /*0c44*/ 	.word	0x00016850
        /*0c48*/ 	.short	0x0107
        /*0c4a*/ 	.byte	0x3f
	.zero		1


	//   ....[62]....
        /*0c4c*/ 	.word	0x000147b0
        /*0c50*/ 	.word	0x00000004
        /*0c54*/ 	.word	0x00016850
        /*0c58*/ 	.short	0x0101
        /*0c5a*/ 	.byte	0x3f
	.zero		1


	//   ....[63]....
        /*0c5c*/ 	.word	0x00014a80
        /*0c60*/ 	.word	0x00000004
        /*0c64*/ 	.word	0x00016820
        /*0c68*/ 	.short	0x010a
        /*0c6a*/ 	.byte	0x3f
	.zero		1


	//   ....[64]....
        /*0c6c*/ 	.word	0x00014c00
        /*0c70*/ 	.word	0x00000005
        /*0c74*/ 	.word	0x00016840
        /*0c78*/ 	.short	0x010a
        /*0c7a*/ 	.byte	0x3f
	.zero		1


	//   ....[65]....
        /*0c7c*/ 	.word	0x00014ca0
        /*0c80*/ 	.word	0x00000017
        /*0c84*/ 	.word	0x00016840
        /*0c88*/ 	.short	0x010a
        /*0c8a*/ 	.byte	0x3f
	.zero		1


	//   ....[66]....
        /*0c8c*/ 	.word	0x00014ce0
        /*0c90*/ 	.word	0x00000005
        /*0c94*/ 	.word	0x00016860
        /*0c98*/ 	.short	0x010a
        /*0c9a*/ 	.byte	0x3f
	.zero		1


	//   ....[67]....
        /*0c9c*/ 	.word	0x00014d20
        /*0ca0*/ 	.word	0x00000017
        /*0ca4*/ 	.word	0x00016860
        /*0ca8*/ 	.short	0x010a
        /*0caa*/ 	.byte	0x3f
	.zero		1


	//   ....[68]....
        /*0cac*/ 	.word	0x00014d90
        /*0cb0*/ 	.word	0x00000003
        /*0cb4*/ 	.word	0x00016800
        /*0cb8*/ 	.short	0x010a
        /*0cba*/ 	.byte	0x3f
	.zero		1


	//   ....[69]....
        /*0cbc*/ 	.word	0x00014de0
        /*0cc0*/ 	.word	0x00000059
        /*0cc4*/ 	.word	0x00016830
        /*0cc8*/ 	.short	0x010a
        /*0cca*/ 	.byte	0x3f
	.zero		1


	//   ....[70]....
        /*0ccc*/ 	.word	0x00014e40
        /*0cd0*/ 	.word	0x00000007
        /*0cd4*/ 	.word	0x00016830
        /*0cd8*/ 	.short	0x010a
        /*0cda*/ 	.byte	0x3f
	.zero		1


	//   ....[71]....
        /*0cdc*/ 	.word	0x00014ea0
        /*0ce0*/ 	.word	0x00000007
        /*0ce4*/ 	.word	0x00016850
        /*0ce8*/ 	.short	0x010a
        /*0cea*/ 	.byte	0x3f
	.zero		1


	//   ....[72]....
        /*0cec*/ 	.word	0x00014f00
        /*0cf0*/ 	.word	0x00000008
        /*0cf4*/ 	.word	0x00016830
        /*0cf8*/ 	.short	0x010a
        /*0cfa*/ 	.byte	0x3f
	.zero		1


	//   ....[73]....
        /*0cfc*/ 	.word	0x00014f60
        /*0d00*/ 	.word	0x00000008
        /*0d04*/ 	.word	0x00016850
        /*0d08*/ 	.short	0x010a
        /*0d0a*/ 	.byte	0x3f
	.zero		1


	//   ....[74]....
        /*0d0c*/ 	.word	0x00014fc0
        /*0d10*/ 	.word	0x00000007
        /*0d14*/ 	.word	0x00016830
        /*0d18*/ 	.short	0x010a
        /*0d1a*/ 	.byte	0x3f
	.zero		1


	//   ....[75]....
        /*0d1c*/ 	.word	0x00015020
        /*0d20*/ 	.word	0x00000007
        /*0d24*/ 	.word	0x00016850
        /*0d28*/ 	.short	0x010a
        /*0d2a*/ 	.byte	0x3f
	.zero		1


	//   ....[76]....
        /*0d2c*/ 	.word	0x00015080
        /*0d30*/ 	.word	0x00000004
        /*0d34*/ 	.word	0x00016850
        /*0d38*/ 	.short	0x010a
        /*0d3a*/ 	.byte	0x3f
	.zero		1


	//   ....[77]....
        /*0d3c*/ 	.word	0x00015180
        /*0d40*/ 	.word	0x00000000
        /*0d44*/ 	.word	0x00016840
        /*0d48*/ 	.short	0x010a
        /*0d4a*/ 	.byte	0x3f
	.zero		1


	//   ....[78]....
        /*0d4c*/ 	.word	0x00016ba0
        /*0d50*/ 	.word	0x00000010
        /*0d54*/ 	.word	0x00016820
        /*0d58*/ 	.short	0x010a
        /*0d5a*/ 	.byte	0x3f
	.zero		1


	//   ....[79]....
        /*0d5c*/ 	.word	0x00016bf0
        /*0d60*/ 	.word	0x00000005
        /*0d64*/ 	.word	0x00016840
        /*0d68*/ 	.short	0x010a
        /*0d6a*/ 	.byte	0x3f
	.zero		1


	//   ....[80]....
        /*0d6c*/ 	.word	0x00017530
        /*0d70*/ 	.word	0x00000005
        /*0d74*/ 	.word	0x00016860
        /*0d78*/ 	.short	0x010a
        /*0d7a*/ 	.byte	0x3f
	.zero		1


	//   ....[81]....
        /*0d7c*/ 	.word	0x00017ea0
        /*0d80*/ 	.word	0x00000004
        /*0d84*/ 	.word	0x00016860
        /*0d88*/ 	.short	0x010a
        /*0d8a*/ 	.byte	0x3f
	.zero		1


	//   ....[82]....
        /*0d8c*/ 	.word	0x000188a0
        /*0d90*/ 	.word	0x00000004
        /*0d94*/ 	.word	0x00016820
        /*0d98*/ 	.short	0x010a
        /*0d9a*/ 	.byte	0x3f
	.zero		1


	//   ....[83]....
        /*0d9c*/ 	.word	0x00018a40
        /*0da0*/ 	.word	0x00000005
        /*0da4*/ 	.word	0x00016840
        /*0da8*/ 	.short	0x010a
        /*0daa*/ 	.byte	0x3f
	.zero		1


	//   ....[84]....
        /*0dac*/ 	.word	0x00018a90
        /*0db0*/ 	.word	0x00000017
        /*0db4*/ 	.word	0x00016840
        /*0db8*/ 	.short	0x010a
        /*0dba*/ 	.byte	0x3f
	.zero		1


	//   ....[85]....
        /*0dbc*/ 	.word	0x00018ae0
        /*0dc0*/ 	.word	0x00000005
        /*0dc4*/ 	.word	0x00016860
        /*0dc8*/ 	.short	0x010a
        /*0dca*/ 	.byte	0x3f
	.zero		1


	//----- nvinfo : EIATTR_NUM_MBARRIERS
	.align		4
.L_1465:
        /*0dcc*/ 	.byte	0x03, 0x38
        /*0dce*/ 	.short	0x0016


	//----- nvinfo : EIATTR_EXIT_INSTR_OFFSETS
	.align		4
        /*0dd0*/ 	.byte	0x04, 0x1c
        /*0dd2*/ 	.short	(.L_1467 - .L_1466)


	//   ....[0]....
.L_1466:
        /*0dd4*/ 	.word	0x00000970


	//   ....[1]....
        /*0dd8*/ 	.word	0x00010370


	//   ....[2]....
        /*0ddc*/ 	.word	0x00014d70


	//----- nvinfo : EIATTR_MAX_THREADS
	.align		4
.L_1467:
        /*0de0*/ 	.byte	0x04, 0x05
        /*0de2*/ 	.short	(.L_1469 - .L_1468)
.L_1468:
        /*0de4*/ 	.word	0x00000200
        /*0de8*/ 	.word	0x00000001
        /*0dec*/ 	.word	0x00000001


	//----- nvinfo : EIATTR_CRS_STACK_SIZE
	.align		4
.L_1469:
        /*0df0*/ 	.byte	0x04, 0x1e
        /*0df2*/ 	.short	(.L_1471 - .L_1470)
.L_1470:
        /*0df4*/ 	.word	0x00000000


	//----- nvinfo : EIATTR_CBANK_PARAM_SIZE
	.align		4
.L_1471:
        /*0df8*/ 	.byte	0x03, 0x19
        /*0dfa*/ 	.short	0x0af0


	//----- nvinfo : EIATTR_PARAM_CBANK
	.align		4
        /*0dfc*/ 	.byte	0x04, 0x0a
        /*0dfe*/ 	.short	(.L_1473 - .L_1472)
	.align		4
.L_1472:
        /*0e00*/ 	.word	index@(.nv.constant0._ZN7cutlass13device_kernelIN5flash11enable_sm90INS1_16FlashAttnFwdSm90INS1_25CollectiveMainloopFwdSm90ILi2EN4cute5tupleIJNS5_1CILi1EEES8_S8_EEENS6_IJNS7_ILi192EEENS7_ILi128EEENS7_ILi64EEEEEELi64ENS_6half_tEfNS_4arch4Sm90ELb0ELb1ELb1ELb0ELb1ELb0ELb0ELb1ELb1ELb1ELb0ELb0EEENS1_21CollectiveEpilogueFwdINS6_IJSA_SC_SB_EEES9_SE_SG_Li384ELb0ELb1ELb0ELb0EEENS1_30DynamicPersistentTileSchedulerILi384ELi128ELb0ELb1ELb1EEEEEEEEEvNT_6ParamsE)
        /*0e04*/ 	.short	0x0210
        /*0e06*/ 	.short	0x0af0


	//----- nvinfo : EIATTR_SW_WAR
	.align		4
.L_1473:
        /*0e08*/ 	.byte	0x04, 0x36
        /*0e0a*/ 	.short	(.L_1475 - .L_1474)
.L_1474:
        /*0e0c*/ 	.word	0x00000008
.L_1475:


//--------------------- .nv.info._ZN7cutlass13device_kernelIN5flash11enable_sm90INS1_16FlashAttnFwdSm90INS1_25CollectiveMainloopFwdSm90ILi2EN4cute5tupleIJNS5_1CILi1EEES8_S8_EEENS6_IJNS7_ILi192EEENS7_ILi128EEENS7_ILi64EEEEEELi64ENS_6half_tEfNS_4arch4Sm90ELb0ELb1ELb1ELb1ELb1ELb0ELb0ELb1ELb1ELb1ELb0ELb0EEENS1_21CollectiveEpilogueFwdINS6_IJSA_SC_SB_EEES9_SE_SG_Li384ELb1ELb1ELb0ELb0EEENS1_36VarlenDynamicPersistentTileSchedulerILi192ELi128ELi384ELi128ELb0ELb1ELb1ELb1ELb0ELb1EEEEEEEEEvNT_6ParamsE --------------------------
	.section	.nv.info._ZN7cutlass13device_kernelIN5flash11enable_sm90INS1_16FlashAttnFwdSm90INS1_25CollectiveMainloopFwdSm90ILi2EN4cute5tupleIJNS5_1CILi1EEES8_S8_EEENS6_IJNS7_ILi192EEENS7_ILi128EEENS7_ILi64EEEEEELi64ENS_6half_tEfNS_4arch4Sm90ELb0ELb1ELb1ELb1ELb1ELb0ELb0ELb1ELb1ELb1ELb0ELb0EEENS1_21CollectiveEpilogueFwdINS6_IJSA_SC_SB_EEES9_SE_SG_Li384ELb1ELb1ELb0ELb0EEENS1_36VarlenDynamicPersistentTileSchedulerILi192ELi128ELi384ELi128ELb0ELb1ELb1ELb1ELb0ELb1EEEEEEEEEvNT_6ParamsE,"",@"SHT_CUDA_INFO"
	.sectionflags	@""
	.align	4


	//----- nvinfo : EIATTR_CUDA_API_VERSION
	.align		4
        /*0000*/ 	.byte	0x04, 0x37
        /*0002*/ 	.short	(.L_1477 - .L_1476)
.L_1476:
        /*0004*/ 	.word	0x00000082


	//----- nvinfo : EIATTR_KPARAM_INFO
	.align		4
.L_1477:
        /*0008*/ 	.byte	0x04, 0x17
        /*000a*/ 	.short	(.L_1479 - .L_1478)
.L_1478:
        /*000c*/ 	.word	0x00000000
        /*0010*/ 	.short	0x0000
        /*0012*/ 	.short	0x0070
        /*0014*/ 	.byte	0x00, 0xf0, 0x01, 0x2a


	//----- nvinfo : EIATTR_SPARSE_MMA_MASK
	.align		4
.L_1479:
        /*0018*/ 	.byte	0x03, 0x50
        /*001a*/ 	.short	0x0000


	//----- nvinfo : EIATTR_MAXREG_COUNT
	.align		4
        /*001c*/ 	.byte	0x03, 0x1b
        /*001e*/ 	.short	0x0080


	//----- nvinfo : EIATTR_NUM_BARRIERS
	.align		4
        /*0020*/ 	.byte	0x02, 0x4c
        /*0022*/ 	.byte	0x10
	.zero		1


	//----- nvinfo : EIATTR_EXTERNS
	.align		4
        /*0024*/ 	.byte	0x04, 0x0f
        /*0026*/ 	.short	(.L_1481 - .L_1480)


	//   ....[0]....
	.align		4
.L_1480:
        /*0028*/ 	.word	index@(__assertfail)


	//----- nvinfo : EIATTR_ANNOTATIONS
	.align		4
.L_1481:
        /*002c*/ 	.byte	0x04, 0x55
        /*002e*/ 	.short	(.L_1483 - .L_1482)


	//   ....[0]....
.L_1482:
        /* <DEDUP_REMOVED lines=25> */


	//----- nvinfo : EIATTR_MERCURY_ISA_VERSION
	.align		4
.L_1483:
        /*01b0*/ 	.byte	0x03, 0x5f
        /*01b2*/ 	.short	0x0101


	//----- nvinfo : EIATTR_UNUSED_LOAD_BYTE_OFFSET
	.align		4
        /*01b4*/ 	.byte	0x04, 0x44
        /*01b6*/ 	.short	(.L_1485 - .L_1484)


	//   ....[0]....
.L_1484:
        /*01b8*/ 	.word	0x00000970
        /*01bc*/ 	.word	0x0000fff0


	//   ....[1]....
        /*01c0*/ 	.word	0x0000f080
        /*01c4*/ 	.word	0x0000fff0


	//----- nvinfo : EIATTR_INT_WARP_WIDE_INSTR_OFFSETS
	.align		4
.L_1485:
        /*01c8*/ 	.byte	0x04, 0x31
        /*01ca*/ 	.short	(.L_1487 - .L_1486)


	//   ....[0]....
.L_1486:
        /*01cc*/ 	.word	0x000000c0


	//   ....[1]....
        /*01d0*/ 	.word	0x000000d0


	//   ....[2]....
        /*01d4*/ 	.word	0x00000170


	//   ....[3]....
        /*01d8*/ 	.word	0x00011f90


	//   ....[4]....
        /*01dc*/ 	.word	0x00012020


	//   ....[5]....
        /*01e0*/ 	.word	0x00015200


	//   ....[6]....
        /*01e4*/ 	.word	0x00015290


	//----- nvinfo : EIATTR_COOP_GROUP_MASK_REGIDS
	.align		4
.L_1487:
        /*01e8*/ 	.byte	0x04, 0x29
        /*01ea*/ 	.short	(.L_1489 - .L_1488)


	//   ....[0]....
.L_1488:
        /*01ec*/ 	.word	0xffffffff


	//   ....[1]....
        /*01f0*/ 	.word	0xffffffff


	//   ....[2]....
        /*01f4*/ 	.word	0xffffffff


	//   ....[3]....
        /*01f8*/ 	.word	0xffffffff


	//   ....[4]....
        /*01fc*/ 	.word	0xffffffff


	//   ....[5]....
        /*0200*/ 	.word	0xffffffff


	//   ....[6]....
        /*0204*/ 	.word	0xffffffff


	//   ....[7]....
        /*0208*/ 	.word	0xffffffff


	//   ....[8]....
        /*020c*/ 	.word	0xffffffff


	//   ....[9]....
        /*0210*/ 	.word	0xffffffff


	//   ....[10]....
        /*0214*/ 	.word	0xffffffff


	//   ....[11]....
        /*0218*/ 	.word	0xffffffff


	//   ....[12]....
        /*021c*/ 	.word	0xffffffff


	//   ....[13]....
        /*0220*/ 	.word	0xffffffff


	//   ....[14]....
        /*0224*/ 	.word	0xffffffff


	//   ....[15]....
        /*0228*/ 	.word	0xffffffff


	//   ....[16]....
        /*022c*/ 	.word	0xffffffff


	//   ....[17]....
        /*0230*/ 	.word	0xffffffff


	//   ....[18]....
        /*0234*/ 	.word	0xffffffff


	//   ....[19]....
        /*0238*/ 	.word	0xffffffff


	//   ....[20]....
        /*023c*/ 	.word	0xffffffff


	//   ....[21]....
        /*0240*/ 	.word	0xffffffff


	//   ....[22]....
        /*0244*/ 	.word	0xffffffff


	//   ....[23]....
        /*0248*/ 	.word	0xffffffff


	//   ....[24]....
        /*024c*/ 	.word	0xffffffff


	//   ....[25]....
        /*0250*/ 	.word	0xffffffff


	//   ....[26]....
        /*0254*/ 	.word	0xffffffff


	//   ....[27]....
        /*0258*/ 	.word	0xffffffff


	//   ....[28]....
        /*025c*/ 	.word	0xffffffff


	//   ....[29]....
        /*0260*/ 	.word	0xffffffff


	//   ....[30]....
        /*0264*/ 	.word	0xffffffff


	//   ....[31]....
        /*0268*/ 	.word	0xffffffff


	//   ....[32]....
        /*026c*/ 	.word	0xffffffff


	//   ....[33]....
        /*0270*/ 	.word	0xffffffff


	//   ....[34]....
        /*0274*/ 	.word	0xffffffff


	//   ....[35]....
        /*0278*/ 	.word	0xffffffff


	//   ....[36]....
        /*027c*/ 	.word	0xffffffff


	//   ....[37]....
        /*0280*/ 	.word	0xffffffff


	//   ....[38]....
        /*0284*/ 	.word	0xffffffff


	//   ....[39]....
        /*0288*/ 	.word	0xffffffff


	//   ....[40]....
        /*028c*/ 	.word	0xffffffff


	//   ....[41]....
        /*0290*/ 	.word	0xffffffff


	//   ....[42]....
        /*0294*/ 	.word	0xffffffff


	//   ....[43]....
        /*0298*/ 	.word	0xffffffff


	//   ....[44]....
        /*029c*/ 	.word	0xffffffff


	//   ....[45]....
        /*02a0*/ 	.word	0xffffffff


	//   ....[46]....
        /*02a4*/ 	.word	0xffffffff


	//   ....[47]....
        /*02a8*/ 	.word	0xffffffff


	//   ....[48]....
        /*02ac*/ 	.word	0xffffffff


	//   ....[49]....
        /*02b0*/ 	.word	0xffffffff


	//   ....[50]....
        /*02b4*/ 	.word	0xffffffff


	//   ....[51]....
        /*02b8*/ 	.word	0xffffffff


	//   ....[52]....
        /*02bc*/ 	.word	0xffffffff


	//   ....[53]....
        /*02c0*/ 	.word	0xffffffff


	//   ....[54]....
        /*02c4*/ 	.word	0xffffffff


	//   ....[55]....
        /*02c8*/ 	.word	0xffffffff


	//   ....[56]....
        /*02cc*/ 	.word	0xffffffff


	//   ....[57]....
        /*02d0*/ 	.word	0xffffffff


	//   ....[58]....
        /*02d4*/ 	.word	0xffffffff


	//   ....[59]....
        /*02d8*/ 	.word	0xffffffff


	//   ....[60]....
        /*02dc*/ 	.word	0xffffffff


	//   ....[61]....
        /*02e0*/ 	.word	0xffffffff


	//   ....[62]....
        /*02e4*/ 	.word	0xffffffff


	//   ....[63]....
        /*02e8*/ 	.word	0xffffffff


	//   ....[64]....
        /*02ec*/ 	.word	0xffffffff


	//   ....[65]....
        /*02f0*/ 	.word	0xffffffff


	//   ....[66]....
        /*02f4*/ 	.word	0xffffffff


	//   ....[67]....
        /*02f8*/ 	.word	0xffffffff


	//   ....[68]....
        /*02fc*/ 	.word	0xffffffff


	//   ....[69]....
        /*0300*/ 	.word	0xffffffff


	//   ....[70]....
        /*0304*/ 	.word	0xffffffff


	//   ....[71]....
        /*0308*/ 	.word	0xffffffff


	//   ....[72]....
        /*030c*/ 	.word	0xffffffff


	//   ....[73]....
        /*0310*/ 	.word	0xffffffff


	//   ....[74]....
        /*0314*/ 	.word	0xffffffff


	//   ....[75]....
        /*0318*/ 	.word	0xffffffff


	//   ....[76]....
        /*031c*/ 	.word	0xffffffff


	//   ....[77]....
        /*0320*/ 	.word	0xffffffff


	//   ....[78]....
        /*0324*/ 	.word	0xffffffff


	//   ....[79]....
        /*0328*/ 	.word	0xffffffff


	//   ....[80]....
        /*032c*/ 	.word	0xffffffff


	//   ....[81]....
        /*0330*/ 	.word	0xffffffff


	//   ....[82]....
        /*0334*/ 	.word	0xffffffff


	//   ....[83]....
        /*0338*/ 	.word	0xffffffff


	//   ....[84]....
        /*033c*/ 	.word	0xffffffff


	//   ....[85]....
        /*0340*/ 	.word	0xffffffff


	//   ....[86]....
        /*0344*/ 	.word	0xffffffff


	//   ....[87]....
        /*0348*/ 	.word	0xffffffff


	//   ....[88]....
        /*034c*/ 	.word	0xffffffff


	//   ....[89]....
        /*0350*/ 	.word	0xffffffff


	//   ....[90]....
        /*0354*/ 	.word	0xffffffff


	//   ....[91]....
        /*0358*/ 	.word	0xffffffff


	//   ....[92]....
        /*035c*/ 	.word	0xffffffff


	//   ....[93]....
        /*0360*/ 	.word	0xffffffff


	//   ....[94]....
        /*0364*/ 	.word	0xffffffff


	//   ....[95]....
        /*0368*/ 	.word	0xffffffff


	//   ....[96]....
        /*036c*/ 	.word	0xffffffff


	//   ....[97]....
        /*0370*/ 	.word	0xffffffff


	//   ....[98]....
        /*0374*/ 	.word	0xffffffff


	//   ....[99]....
        /*0378*/ 	.word	0xffffffff


	//   ....[100]....
        /*037c*/ 	.word	0xffffffff


	//   ....[101]....
        /*0380*/ 	.word	0xffffffff


	//   ....[102]....
        /*0384*/ 	.word	0xffffffff


	//   ....[103]....
        /*0388*/ 	.word	0xffffffff


	//   ....[104]....
        /*038c*/ 	.word	0xffffffff


	//   ....[105]....
        /*0390*/ 	.word	0xffffffff


	//   ....[106]....
        /*0394*/ 	.word	0xffffffff


	//   ....[107]....
        /*0398*/ 	.word	0xffffffff


	//   ....[108]....
        /*039c*/ 	.word	0xffffffff


	//   ....[109]....
        /*03a0*/ 	.word	0xffffffff


	//   ....[110]....
        /*03a4*/ 	.word	0xffffffff


	//   ....[111]....
        /*03a8*/ 	.word	0xffffffff


	//   ....[112]....
        /*03ac*/ 	.word	0xffffffff


	//   ....[113]....
        /*03b0*/ 	.word	0xffffffff


	//   ....[114]....
        /*03b4*/ 	.word	0xffffffff


	//   ....[115]....
        /*03b8*/ 	.word	0xffffffff


	//   ....[116]....
        /*03bc*/ 	.word	0xffffffff


	//   ....[117]....
        /*03c0*/ 	.word	0xffffffff


	//   ....[118]....
        /*03c4*/ 	.word	0xffffffff


	//   ....[119]....
        /*03c8*/ 	.word	0xffffffff


	//   ....[120]....
        /*03cc*/ 	.word	0xffffffff


	//   ....[121]....
        /*03d0*/ 	.word	0xffffffff


	//   ....[122]....
        /*03d4*/ 	.word	0xffffffff


	//   ....[123]....
        /*03d8*/ 	.word	0xffffffff


	//   ....[124]....
        /*03dc*/ 	.word	0xffffffff


	//   ....[125]....
        /*03e0*/ 	.word	0xffffffff


	//   ....[126]....
        /*03e4*/ 	.word	0xffffffff


	//   ....[127]....
        /*03e8*/ 	.word	0xffffffff


	//   ....[128]....
        /*03ec*/ 	.word	0xffffffff


	//   ....[129]....
        /*03f0*/ 	.word	0xffffffff


	//   ....[130]....
        /*03f4*/ 	.word	0xffffffff


	//   ....[131]....
        /*03f8*/ 	.word	0xffffffff


	//   ....[132]....
        /*03fc*/ 	.word	0xffffffff


	//   ....[133]....
        /*0400*/ 	.word	0xffffffff


	//   ....[134]....
        /*0404*/ 	.word	0xffffffff


	//   ....[135]....
        /*0408*/ 	.word	0xffffffff


	//   ....[136]....
        /*040c*/ 	.word	0xffffffff


	//   ....[137]....
        /*0410*/ 	.word	0xffffffff


	//   ....[138]....
        /*0414*/ 	.word	0xffffffff


	//   ....[139]....
        /*0418*/ 	.word	0xffffffff


	//   ....[140]....
        /*041c*/ 	.word	0xffffffff


	//   ....[141]....
        /*0420*/ 	.word	0xffffffff


	//   ....[142]....
        /*0424*/ 	.word	0xffffffff


	//   ....[143]....
        /*0428*/ 	.word	0xffffffff


	//   ....[144]....
        /*042c*/ 	.word	0xffffffff


	//   ....[145]....
        /*0430*/ 	.word	0xffffffff


	//   ....[146]....
        /*0434*/ 	.word	0xffffffff


	//   ....[147]....
        /*0438*/ 	.word	0xffffffff


	//   ....[148]....
        /*043c*/ 	.word	0xffffffff


	//   ....[149]....
        /*0440*/ 	.word	0xffffffff


	//   ....[150]....
        /*0444*/ 	.word	0xffffffff


	//   ....[151]....
        /*0448*/ 	.word	0xffffffff


	//   ....[152]....
        /*044c*/ 	.word	0xffffffff


	//   ....[153]....
        /*0450*/ 	.word	0xffffffff


	//   ....[154]....
        /*0454*/ 	.word	0xffffffff


	//   ....[155]....
        /*0458*/ 	.word	0xffffffff


	//   ....[156]....
        /*045c*/ 	.word	0xffffffff


	//   ....[157]....
        /*0460*/ 	.word	0xffffffff


	//   ....[158]....
        /*0464*/ 	.word	0xffffffff


	//   ....[159]....
        /*0468*/ 	.word	0xffffffff


	//   ....[160]....
        /*046c*/ 	.word	0xffffffff


	//   ....[161]....
        /*0470*/ 	.word	0xffffffff


	//   ....[162]....
        /*0474*/ 	.word	0xffffffff


	//   ....[163]....
        /*0478*/ 	.word	0xffffffff


	//   ....[164]....
        /*047c*/ 	.word	0xffffffff


	//   ....[165]....
        /*0480*/ 	.word	0xffffffff


	//   ....[166]....
        /*0484*/ 	.word	0xffffffff


	//   ....[167]....
        /*0488*/ 	.word	0xffffffff


	//   ....[168]....
        /*048c*/ 	.word	0xffffffff


	//   ....[169]....
        /*0490*/ 	.word	0xffffffff


	//   ....[170]....
        /*0494*/ 	.word	0xffffffff


	//   ....[171]....
        /*0498*/ 	.word	0xffffffff


	//   ....[172]....
        /*049c*/ 	.word	0xffffffff


	//   ....[173]....
        /*04a0*/ 	.word	0xffffffff


	//   ....[174]....
        /*04a4*/ 	.word	0xffffffff


	//   ....[175]....
        /*04a8*/ 	.word	0x0500000f


	//   ....[176]....
        /*04ac*/ 	.word	0x0500000f


	//   ....[177]....
        /*04b0*/ 	.word	0x0500000f


	//   ....[178]....
        /*04b4*/ 	.word	0x0500000f


	//   ....[179]....
        /*04b8*/ 	.word	0x0500000f


	//   ....[180]....
        /*04bc*/ 	.word	0x0500000f


	//   ....[181]....
        /*04c0*/ 	.word	0x0500000f


	//   ....[182]....
        /*04c4*/ 	.word	0x0500000f


	//   ....[183]....
        /*04c8*/ 	.word	0x0500000f


	//   ....[184]....
        /*04cc*/ 	.word	0x0500000f


	//   ....[185]....
        /*04d0*/ 	.word	0x0500000f


	//   ....[186]....
        /*04d4*/ 	.word	0x0500000f


	//   ....[187]....
        /*04d8*/ 	.word	0x0500000f


	//   ....[188]....
        /*04dc*/ 	.word	0x0500000f


	//   ....[189]....
        /*04e0*/ 	.word	0x0500000f


	//   ....[190]....
        /*04e4*/ 	.word	0x0500000f


	//   ....[191]....
        /*04e8*/ 	.word	0x0500000f


	//   ....[192]....
        /*04ec*/ 	.word	0x0500000f


	//   ....[193]....
        /*04f0*/ 	.word	0x0500000f


	//   ....[194]....
        /*04f4*/ 	.word	0x0500000f


	//   ....[195]....
        /*04f8*/ 	.word	0x0500000f


	//   ....[196]....
        /*04fc*/ 	.word	0x0500000f


	//   ....[197]....
        /*0500*/ 	.word	0x0500000f


	//   ....[198]....
        /*0504*/ 	.word	0x0500000f


	//   ....[199]....
        /*0508*/ 	.word	0x0500000f


	//   ....[200]....
        /*050c*/ 	.word	0x0500000f


	//   ....[201]....
        /*0510*/ 	.word	0x0500000f


	//   ....[202]....
        /*0514*/ 	.word	0x0500000f


	//   ....[203]....
        /*0518*/ 	.word	0x0500000f


	//   ....[204]....
        /*051c*/ 	.word	0x0500000f


	//   ....[205]....
        /*0520*/ 	.word	0x0500000f


	//   ....[206]....
        /*0524*/ 	.word	0x0500000f


	//   ....[207]....
        /*0528*/ 	.word	0x0500000f


	//   ....[208]....
        /*052c*/ 	.word	0x0500000f


	//   ....[209]....
        /*0530*/ 	.word	0x0500000f


	//   ....[210]....
        /*0534*/ 	.word	0x0500000f


	//   ....[211]....
        /*0538*/ 	.word	0x0500000f


	//   ....[212]....
        /*053c*/ 	.word	0x0500000f


	//   ....[213]....
        /*0540*/ 	.word	0x0500000f


	//   ....[214]....
        /*0544*/ 	.word	0x0500000f


	//   ....[215]....
        /*0548*/ 	.word	0x0500000f


	//   ....[216]....
        /*054c*/ 	.word	0x0500000f


	//   ....[217]....
        /*0550*/ 	.word	0x0500000f


	//   ....[218]....
        /*0554*/ 	.word	0x0500000f


	//   ....[219]....
        /*0558*/ 	.word	0x0500000f


	//   ....[220]....
        /*055c*/ 	.word	0x0500000f


	//   ....[221]....
        /*0560*/ 	.word	0x0500000f


	//   ....[222]....
        /*0564*/ 	.word	0x0500000f


	//   ....[223]....
        /*0568*/ 	.word	0x0500000f


	//   ....[224]....
        /*056c*/ 	.word	0x0500000f


	//   ....[225]....
        /*0570*/ 	.word	0x0500000f


	//   ....[226]....
        /*0574*/ 	.word	0x0500000f


	//   ....[227]....
        /*0578*/ 	.word	0x0500000f


	//   ....[228]....
        /*057c*/ 	.word	0x0500000f


	//   ....[229]....
        /*0580*/ 	.word	0x0500000f


	//   ....[230]....
        /*0584*/ 	.word	0x0500000f


	//   ....[231]....
        /*0588*/ 	.word	0x0500000f


	//   ....[232]....
        /*058c*/ 	.word	0x0500000f


	//   ....[233]....
        /*0590*/ 	.word	0x0500000f


	//   ....[234]....
        /*0594*/ 	.word	0x0500000f


	//   ....[235]....
        /*0598*/ 	.word	0x0500000f


	//   ....[236]....
        /*059c*/ 	.word	0x0500000f


	//   ....[237]....
        /*05a0*/ 	.word	0x0500000f


	//   ....[238]....
        /*05a4*/ 	.word	0x0500000f


	//   ....[239]....
        /*05a8*/ 	.word	0x0500000f


	//   ....[240]....
        /*05ac*/ 	.word	0x0500000f


	//   ....[241]....
        /*05b0*/ 	.word	0x0500000f


	//   ....[242]....
        /*05b4*/ 	.word	0x0500000f


	//   ....[243]....
        /*05b8*/ 	.word	0x0500000f


	//   ....[244]....
        /*05bc*/ 	.word	0x0500000f


	//   ....[245]....
        /*05c0*/ 	.word	0x0500000f


	//   ....[246]....
        /*05c4*/ 	.word	0x0500000f


	//   ....[247]....
        /*05c8*/ 	.word	0x0500000f


	//   ....[248]....
        /*05cc*/ 	.word	0x0500000f


	//   ....[249]....
        /*05d0*/ 	.word	0x0500000f


	//   ....[250]....
        /*05d4*/ 	.word	0x0500000f


	//   ....[251]....
        /*05d8*/ 	.word	0x0500000f


	//   ....[252]....
        /*05dc*/ 	.word	0x0500000f


	//   ....[253]....
        /*05e0*/ 	.word	0x0500000f


	//   ....[254]....
        /*05e4*/ 	.word	0x0500000f


	//   ....[255]....
        /*05e8*/ 	.word	0x0500000f


	//   ....[0]....
        /*05ec*/ 	.word	0x0500000f


	//   ....[1]....
        /*05f0*/ 	.word	0x0500000f


	//   ....[2]....
        /*05f4*/ 	.word	0x0500000f


	//   ....[3]....
        /*05f8*/ 	.word	0x0500000f


	//   ....[4]....
        /*05fc*/ 	.word	0x0500000f


	//   ....[5]....
        /*0600*/ 	.word	0x0500000f


	//   ....[6]....
        /*0604*/ 	.word	0x0500000f


	//   ....[7]....
        /*0608*/ 	.word	0x0500000f


	//   ....[8]....
        /*060c*/ 	.word	0x0500000f


	//   ....[9]....
        /*0610*/ 	.word	0x0500000f


	//   ....[10]....
        /*0614*/ 	.word	0x0500000f


	//   ....[11]....
        /*0618*/ 	.word	0x0500000f


	//   ....[12]....
        /*061c*/ 	.word	0x0500000f


	//   ....[13]....
        /*0620*/ 	.word	0x0500000f


	//   ....[14]....
        /*0624*/ 	.word	0x0500000f


	//   ....[15]....
        /*0628*/ 	.word	0x0500000f


	//   ....[16]....
        /*062c*/ 	.word	0x0500000f


	//   ....[17]....
        /*0630*/ 	.word	0x0500000f


	//   ....[18]....
        /*0634*/ 	.word	0x0500000f


	//   ....[19]....
        /*0638*/ 	.word	0x0500000f


	//   ....[20]....
        /*063c*/ 	.word	0x0500000f


	//   ....[21]....
        /*0640*/ 	.word	0x0500000f


	//   ....[22]....
        /*0644*/ 	.word	0x0500000f


	//   ....[23]....
        /*0648*/ 	.word	0x0500000f


	//   ....[24]....
        /*064c*/ 	.word	0x0500000f


	//   ....[25]....
        /*0650*/ 	.word	0x0500000f


	//----- nvinfo : EIATTR_COOP_GROUP_INSTR_OFFSETS
	.align		4
.L_1489:
        /*0654*/ 	.byte	0x04, 0x28
        /*0656*/ 	.short	(.L_1491 - .L_1490)


	//   ....[0]....
.L_1490:
        /*0658*/ 	.word	0x00000080


	//   ....[1]....
        /*065c*/ 	.word	0x00000090


	//   ....[2]....
        /*0660*/ 	.word	0x000002d0


	//   ....[3]....
        /*0664*/ 	.word	0x00000430


	//   ....[4]....
        /*0668*/ 	.word	0x00000550


	//   ....[5]....
        /*066c*/ 	.word	0x000006b0


	//   ....[6]....
        /*0670*/ 	.word	0x000017d0


	//   ....[7]....
        /*0674*/ 	.word	0x00001f10


	//   ....[8]....
        /*0678*/ 	.word	0x000029a0


	//   ....[9]....
        /*067c*/ 	.word	0x00003c90


	//   ....[10]....
        /*0680*/ 	.word	0x00003da0


	//   ....[11]....
        /*0684*/ 	.word	0x00004660


	//   ....[12]....
        /*0688*/ 	.word	0x000046e0


	//   ....[13]....
        /*068c*/ 	.word	0x00005d30


	//   ....[14]....
        /*0690*/ 	.word	0x00006680


	//   ....[15]....
        /*0694*/ 	.word	0x00007260


	//   ....[16]....
        /*0698*/ 	.word	0x00007310


	//   ....[17]....
        /*069c*/ 	.word	0x00007c30


	//   ....[18]....
        /*06a0*/ 	.word	0x00007cc0


	//   ....[19]....
        /*06a4*/ 	.word	0x0000a030


	//   ....[20]....
        /*06a8*/ 	.word	0x0000a060


	//   ....[21]....
        /*06ac*/ 	.word	0x0000a090


	//   ....[22]....
        /*06b0*/ 	.word	0x0000a0a0


	//   ....[23]....
        /*06b4*/ 	.word	0x0000bb00


	//   ....[24]....
        /*06b8*/ 	.word	0x0000c450


	//   ....[25]....
        /*06bc*/ 	.word	0x0000d030


	//   ....[26]....
        /*06c0*/ 	.word	0x0000d0e0


	//   ....[27]....
        /*06c4*/ 	.word	0x0000da00


	//   ....[28]....
        /*06c8*/ 	.word	0x0000da90


	//   ....[29]....
        /*06cc*/ 	.word	0x0000e950


	//   ....[30]....
        /*06d0*/ 	.word	0x0000e980


	//   ....[31]....
        /*06d4*/ 	.word	0x0000ea20


	//   ....[32]....
        /*06d8*/ 	.word	0x0000ea40


	//   ....[33]....
        /*06dc*/ 	.word	0x0000f800


	//   ....[34]....
        /*06e0*/ 	.word	0x0000f840


	//   ....[35]....
        /*06e4*/ 	.word	0x0000f880


	//   ....[36]....
        /*06e8*/ 	.word	0x0000f8c0


	//   ....[37]....
        /*06ec*/ 	.word	0x0000fd90


	//   ....[38]....
        /*06f0*/ 	.word	0x0000fdd0


	//   ....[39]....
        /*06f4*/ 	.word	0x0000fdf0


	//   ....[40]....
        /*06f8*/ 	.word	0x0000fe30


	//   ....[41]....
        /*06fc*/ 	.word	0x0000fe50


	//   ....[42]....
        /*0700*/ 	.word	0x0000fe60


	//   ....[43]....
        /*0704*/ 	.word	0x0000fe80


	//   ....[44]....
        /*0708*/ 	.word	0x0000fea0


	//   ....[45]....
        /*070c*/ 	.word	0x00010740


	//   ....[46]....
        /*0710*/ 	.word	0x00010770


	//   ....[47]....
        /*0714*/ 	.word	0x000107b0


	//   ....[48]....
        /*0718*/ 	.word	0x000107e0


	//   ....[49]....
        /*071c*/ 	.word	0x000107f0


	//   ....[50]....
        /*0720*/ 	.word	0x00010800


	//   ....[51]....
        /*0724*/ 	.word	0x00010810


	//   ....[52]....
        /*0728*/ 	.word	0x00010830


	//   ....[53]....
        /*072c*/ 	.word	0x00010990


	//   ....[54]....
        /*0730*/ 	.word	0x00010b80


	//   ....[55]....
        /*0734*/ 	.word	0x00010bb0


	//   ....[56]....
        /*0738*/ 	.word	0x00010be0


	//   ....[57]....
        /*073c*/ 	.word	0x00010c10


	//   ....[58]....
        /*0740*/ 	.word	0x00010c40


	//   ....[59]....
        /*0744*/ 	.word	0x00010c70


	//   ....[60]....
        /*0748*/ 	.word	0x00010dc0


	//   ....[61]....
        /*074c*/ 	.word	0x00010df0


	//   ....[62]....
        /*0750*/ 	.word	0x00010e20


	//   ....[63]....
        /*0754*/ 	.word	0x00010e50


	//   ....[64]....
        /*0758*/ 	.word	0x00010e80


	//   ....[65]....
        /*075c*/ 	.word	0x00010eb0


	//   ....[66]....
        /*0760*/ 	.word	0x00010f40


	//   ....[67]....
        /*0764*/ 	.word	0x00010fa0


	//   ....[68]....
        /*0768*/ 	.word	0x00011030


	//   ....[69]....
        /*076c*/ 	.word	0x00012b90


	//   ....[70]....
        /*0770*/ 	.word	0x00012bb0


	//   ....[71]....
        /*0774*/ 	.word	0x00012c40


	//   ....[72]....
        /*0778*/ 	.word	0x00012c60


	//   ....[73]....
        /*077c*/ 	.word	0x00012ce0


	//   ....[74]....
        /*0780*/ 	.word	0x00012d00


	//   ....[75]....
        /*0784*/ 	.word	0x00012d80


	//   ....[76]....
        /*0788*/ 	.word	0x00012da0


	//   ....[77]....
        /*078c*/ 	.word	0x00012e20


	//   ....[78]....
        /*0790*/ 	.word	0x00012e40


	//   ....[79]....
        /*0794*/ 	.word	0x00012ec0


	//   ....[80]....
        /*0798*/ 	.word	0x00012ee0


	//   ....[81]....
        /*079c*/ 	.word	0x00012f60


	//   ....[82]....
        /*07a0*/ 	.word	0x00012f80


	//   ....[83]....
        /*07a4*/ 	.word	0x00012f90


	//   ....[84]....
        /*07a8*/ 	.word	0x00012fa0


	//   ....[85]....
        /*07ac*/ 	.word	0x00013880


	//   ....[86]....
        /*07b0*/ 	.word	0x000138b0


	//   ....[87]....
        /*07b4*/ 	.word	0x00013950


	//   ....[88]....
        /*07b8*/ 	.word	0x00013970


	//   ....[89]....
        /*07bc*/ 	.word	0x000139f0


	//   ....[90]....
        /*07c0*/ 	.word	0x00013a10


	//   ....[91]....
        /*07c4*/ 	.word	0x00013a90


	//   ....[92]....
        /*07c8*/ 	.word	0x00013ab0


	//   ....[93]....
        /*07cc*/ 	.word	0x00013b30


	//   ....[94]....
        /*07d0*/ 	.word	0x00013b50


	//   ....[95]....
        /*07d4*/ 	.word	0x00013bd0


	//   ....[96]....
        /*07d8*/ 	.word	0x00013bf0


	//   ....[97]....
        /*07dc*/ 	.word	0x00013c70


	//   ....[98]....
        /*07e0*/ 	.word	0x00013c90


	//   ....[99]....
        /*07e4*/ 	.word	0x00013ca0


	//   ....[100]....
        /*07e8*/ 	.word	0x00013d10


	//   ....[101]....
        /*07ec*/ 	.word	0x00013d60


	//   ....[102]....
        /*07f0*/ 	.word	0x00013d90


	//   ....[103]....
        /*07f4*/ 	.word	0x00013e20


	//   ....[104]....
        /*07f8*/ 	.word	0x00013e30


	//   ....[105]....
        /*07fc*/ 	.word	0x00013ea0


	//   ....[106]....
        /*0800*/ 	.word	0x00013eb0


	//   ....[107]....
        /*0804*/ 	.word	0x00013ef0


	//   ....[108]....
        /*0808*/ 	.word	0x00013f10


	//   ....[109]....
        /*080c*/ 	.word	0x00014690


	//   ....[110]....
        /*0810*/ 	.word	0x000146c0


	//   ....[111]....
        /*0814*/ 	.word	0x00014710


	//   ....[112]....
        /*0818*/ 	.word	0x00014720


	//   ....[113]....
        /*081c*/ 	.word	0x00014760


	//   ....[114]....
        /*0820*/ 	.word	0x00014770


	//   ....[115]....
        /*0824*/ 	.word	0x000147b0


	//   ....[116]....
        /*0828*/ 	.word	0x000147c0


	//   ....[117]....
        /*082c*/ 	.word	0x00014800


	//   ....[118]....
        /*0830*/ 	.word	0x00014810


	//   ....[119]....
        /*0834*/ 	.word	0x00014850


	//   ....[120]....
        /*0838*/ 	.word	0x00014860


	//   ....[121]....
        /*083c*/ 	.word	0x000148a0


	//   ....[122]....
        /*0840*/ 	.word	0x000148b0


	//   ....[123]....
        /*0844*/ 	.word	0x000148c0


	//   ....[124]....
        /*0848*/ 	.word	0x00014900


	//   ....[125]....
        /*084c*/ 	.word	0x00014bb0


	//   ....[126]....
        /*0850*/ 	.word	0x00014be0


	//   ....[127]....
        /*0854*/ 	.word	0x00014c40


	//   ....[128]....
        /*0858*/ 	.word	0x00014c50


	//   ....[129]....
        /*085c*/ 	.word	0x00014ca0


	//   ....[130]....
        /*0860*/ 	.word	0x00014cb0


	//   ....[131]....
        /*0864*/ 	.word	0x00014d00


	//   ....[132]....
        /*0868*/ 	.word	0x00014d10


	//   ....[133]....
        /*086c*/ 	.word	0x00014d60


	//   ....[134]....
        /*0870*/ 	.word	0x00014d70


	//   ....[135]....
        /*0874*/ 	.word	0x00014dc0


	//   ....[136]....
        /*0878*/ 	.word	0x00014dd0


	//   ....[137]....
        /*087c*/ 	.word	0x00014e20


	//   ....[138]....
        /*0880*/ 	.word	0x00014e30


	//   ....[139]....
        /*0884*/ 	.word	0x00014e40


	//   ....[140]....
        /*0888*/ 	.word	0x00014e80


	//   ....[141]....
        /*088c*/ 	.word	0x00015450


	//   ....[142]....
        /*0890*/ 	.word	0x00015490


	//   ....[143]....
        /*0894*/ 	.word	0x000154c0


	//   ....[144]....
        /*0898*/ 	.word	0x000154d0


	//   ....[145]....
        /*089c*/ 	.word	0x000154e0


	//   ....[146]....
        /*08a0*/ 	.word	0x000154f0


	//   ....[147]....
        /*08a4*/ 	.word	0x00015510


	//   ....[148]....
        /*08a8*/ 	.word	0x00015560


	//   ....[149]....
        /*08ac*/ 	.word	0x00015580


	//   ....[150]....
        /*08b0*/ 	.word	0x000155c0


	//   ....[151]....
        /*08b4*/ 	.word	0x000155e0


	//   ....[152]....
        /*08b8*/ 	.word	0x00015620


	//   ....[153]....
        /*08bc*/ 	.word	0x00015640


	//   ....[154]....
        /*08c0*/ 	.word	0x00015690


	//   ....[155]....
        /*08c4*/ 	.word	0x000156c0


	//   ....[156]....
        /*08c8*/ 	.word	0x00015720


	//   ....[157]....
        /*08cc*/ 	.word	0x00015aa0


	//   ....[158]....
        /*08d0*/ 	.word	0x00015af0


	//   ....[159]....
        /*08d4*/ 	.word	0x00015b20


	//   ....[160]....
        /*08d8*/ 	.word	0x00015b50


	//   ....[161]....
        /*08dc*/ 	.word	0x00015b60


	//   ....[162]....
        /*08e0*/ 	.word	0x00015b90


	//   ....[163]....
        /*08e4*/ 	.word	0x00015bc0


	//   ....[164]....
        /*08e8*/ 	.word	0x00015bf0


	//   ....[165]....
        /*08ec*/ 	.word	0x00015d70


	//   ....[166]....
        /*08f0*/ 	.word	0x00015da0


	//   ....[167]....
        /*08f4*/ 	.word	0x00015dd0


	//   ....[168]....
        /*08f8*/ 	.word	0x00015e00


	//   ....[169]....
        /*08fc*/ 	.word	0x00015e30


	//   ....[170]....
        /*0900*/ 	.word	0x00015e60


	//   ....[171]....
        /*0904*/ 	.word	0x00015f20


	//   ....[172]....
        /*0908*/ 	.word	0x00015f40


	//   ....[173]....
        /*090c*/ 	.word	0x00015fb0


	//   ....[174]....
        /*0910*/ 	.word	0x00016650


	//   ....[175]....
        /*0914*/ 	.word	0x00016cb0


	//   ....[176]....
        /*0918*/ 	.word	0x00016da0


	//   ....[177]....
        /*091c*/ 	.word	0x00016e40


	//   ....[178]....
        /*0920*/ 	.word	0x00016ea0


	//   ....[179]....
        /*0924*/ 	.word	0x00016f90


	//   ....[180]....
        /*0928*/ 	.word	0x00017000


	//   ....[181]....
        /*092c*/ 	.word	0x000170f0


	//   ....[182]....
        /*0930*/ 	.word	0x00017160


	//   ....[183]....
        /*0934*/ 	.word	0x00017250


	//   ....[184]....
        /*0938*/ 	.word	0x000172c0


	//   ....[185]....
        /*093c*/ 	.word	0x000173b0


	//   ....[186]....
        /*0940*/ 	.word	0x00017420


	//   ....[187]....
        /*0944*/ 	.word	0x00017510


	//   ....[188]....
        /*0948*/ 	.word	0x00017580


	//   ....[189]....
        /*094c*/ 	.word	0x00017670


	//   ....[190]....
        /*0950*/ 	.word	0x000176e0


	//   ....[191]....
        /*0954*/ 	.word	0x00017780


	//   ....[192]....
        /*0958*/ 	.word	0x00017870


	//   ....[193]....
        /*095c*/ 	.word	0x000178e0


	//   ....[194]....
        /*0960*/ 	.word	0x00017940


	//   ....[195]....
        /*0964*/ 	.word	0x00017a30


	//   ....[196]....
        /*0968*/ 	.word	0x00017a90


	//   ....[197]....
        /*096c*/ 	.word	0x00017b90


	//   ....[198]....
        /*0970*/ 	.word	0x00017bf0


	//   ....[199]....
        /*0974*/ 	.word	0x00017cf0


	//   ....[200]....
        /*0978*/ 	.word	0x00017d50


	//   ....[201]....
        /*097c*/ 	.word	0x00017e50


	//   ....[202]....
        /*0980*/ 	.word	0x00017eb0


	//   ....[203]....
        /*0984*/ 	.word	0x00017fb0


	//   ....[204]....
        /*0988*/ 	.word	0x00018010


	//   ....[205]....
        /*098c*/ 	.word	0x00018110


	//   ....[206]....
        /*0990*/ 	.word	0x00018170


	//   ....[207]....
        /*0994*/ 	.word	0x00018220


	//   ....[208]....
        /*0998*/ 	.word	0x000182d0


	//   ....[209]....
        /*099c*/ 	.word	0x000183a0


	//   ....[210]....
        /*09a0*/ 	.word	0x00018400


	//   ....[211]....
        /*09a4*/ 	.word	0x00018500


	//   ....[212]....
        /*09a8*/ 	.word	0x00018560


	//   ....[213]....
        /*09ac*/ 	.word	0x00018630


	//   ....[214]....
        /*09b0*/ 	.word	0x00018690


	//   ....[215]....
        /*09b4*/ 	.word	0x00018750


	//   ....[216]....
        /*09b8*/ 	.word	0x00018890


	//   ....[217]....
        /*09bc*/ 	.word	0x00018930


	//   ....[218]....
        /*09c0*/ 	.word	0x000189a0


	//   ....[219]....
        /*09c4*/ 	.word	0x00018a50


	//   ....[220]....
        /*09c8*/ 	.word	0x00018ab0


	//   ....[221]....
        /*09cc*/ 	.word	0x00018b60


	//   ....[222]....
        /*09d0*/ 	.word	0x00018bc0


	//   ....[223]....
        /*09d4*/ 	.word	0x00018c70


	//   ....[224]....
        /*09d8*/ 	.word	0x00018cd0


	//   ....[225]....
        /*09dc*/ 	.word	0x00018d80


	//   ....[226]....
        /*09e0*/ 	.word	0x00018de0


	//   ....[227]....
        /*09e4*/ 	.word	0x00018e90


	//   ....[228]....
        /*09e8*/ 	.word	0x00018ef0


	//   ....[229]....
        /*09ec*/ 	.word	0x00018fa0


	//   ....[230]....
        /*09f0*/ 	.word	0x00019000


	//   ....[231]....
        /*09f4*/ 	.word	0x000190b0


	//   ....[232]....
        /*09f8*/ 	.word	0x000191a0


	//   ....[233]....
        /*09fc*/ 	.word	0x00019250


	//   ....[234]....
        /*0a00*/ 	.word	0x000192b0


	//   ....[235]....
        /*0a04*/ 	.word	0x00019370


	//   ....[236]....
        /*0a08*/ 	.word	0x000193d0


	//   ....[237]....
        /*0a0c*/ 	.word	0x00019490


	//   ....[238]....
        /*0a10*/ 	.word	0x000194f0


	//   ....[239]....
        /*0a14*/ 	.word	0x000195b0


	//   ....[240]....
        /*0a18*/ 	.word	0x00019610


	//   ....[241]....
        /*0a1c*/ 	.word	0x000196d0


	//   ....[242]....
        /*0a20*/ 	.word	0x00019730


	//   ....[243]....
        /*0a24*/ 	.word	0x000197f0


	//   ....[244]....
        /*0a28*/ 	.word	0x00019850


	//   ....[245]....
        /*0a2c*/ 	.word	0x00019910


	//   ....[246]....
        /*0a30*/ 	.word	0x00019970


	//   ....[247]....
        /*0a34*/ 	.word	0x00019a20


	//   ....[248]....
        /*0a38*/ 	.word	0x00019b10


	//   ....[249]....
        /*0a3c*/ 	.word	0x00019bb0


	//   ....[250]....
        /*0a40*/ 	.word	0x00019c50


	//   ....[251]....
        /*0a44*/ 	.word	0x00019d00


	//   ....[252]....
        /*0a48*/ 	.word	0x00019d60


	//   ....[253]....
        /*0a4c*/ 	.word	0x00019e20


	//   ....[254]....
        /*0a50*/ 	.word	0x00019e80


	//   ....[255]....
        /*0a54*/ 	.word	0x00019f40


	//   ....[0]....
        /*0a58*/ 	.word	0x00019fa0


	//   ....[1]....
        /*0a5c*/ 	.word	0x0001a060


	//   ....[2]....
        /*0a60*/ 	.word	0x0001a0c0


	//   ....[3]....
        /*0a64*/ 	.word	0x0001a180


	//   ....[4]....
        /*0a68*/ 	.word	0x0001a1e0


	//   ....[5]....
        /*0a6c*/ 	.word	0x0001a2a0


	//   ....[6]....
        /*0a70*/ 	.word	0x0001a300


	//   ....[7]....
        /*0a74*/ 	.word	0x0001a3a0


	//   ....[8]....
        /*0a78*/ 	.word	0x0001a430


	//   ....[9]....
        /*0a7c*/ 	.word	0x0001a4d0


	//   ....[10]....
        /*0a80*/ 	.word	0x0001a5f0


	//   ....[11]....
        /*0a84*/ 	.word	0x0001a660


	//   ....[12]....
        /*0a88*/ 	.word	0x0001a6d0


	//   ....[13]....
        /*0a8c*/ 	.word	0x0001a740


	//   ....[14]....
        /*0a90*/ 	.word	0x0001a7b0


	//   ....[15]....
        /*0a94*/ 	.word	0x0001a830


	//   ....[16]....
        /*0a98*/ 	.word	0x0001a8c0


	//   ....[17]....
        /*0a9c*/ 	.word	0x0001a950


	//   ....[18]....
        /*0aa0*/ 	.word	0x0001a9c0


	//   ....[19]....
        /*0aa4*/ 	.word	0x0001aa30


	//   ....[20]....
        /*0aa8*/ 	.word	0x0001aaa0


	//   ....[21]....
        /*0aac*/ 	.word	0x0001ab20


	//   ....[22]....
        /*0ab0*/ 	.word	0x0001ab90


	//   ....[23]....
        /*0ab4*/ 	.word	0x0001ac30


	//   ....[24]....
        /*0ab8*/ 	.word	0x0001acc0


	//   ....[25]....
        /*0abc*/ 	.word	0x0001ade0


	//----- nvinfo : EIATTR_REG_RECONFIG
	.align		4
.L_1491:
        /*0ac0*/ 	.byte	0x01, 0x54
	.zero		2


	//----- nvinfo : EIATTR_SYSCALL_OFFSETS
	.align		4
        /*0ac4*/ 	.byte	0x04, 0x46
        /*0ac6*/ 	.short	(.L_1493 - .L_1492)


	//   ....[0]....
.L_1492:
        /*0ac8*/ 	.word	0x000019b0


	//   ....[1]....
        /*0acc*/ 	.word	0x00012180


	//   ....[2]....
        /*0ad0*/ 	.word	0x000122d0


	//   ....[3]....
        /*0ad4*/ 	.word	0x000123c0


	//   ....[4]....
        /*0ad8*/ 	.word	0x00013350


	//----- nvinfo : EIATTR_MBARRIER_INSTR_OFFSETS
	.align		4
.L_1493:
        /*0adc*/ 	.byte	0x04, 0x39
        /*0ade*/ 	.short	(.L_1495 - .L_1494)


	//   ....[0]....
.L_1494:
        /*0ae0*/ 	.word	0x00000180
        /*0ae4*/ 	.word	0x000000ff
        /*0ae8*/ 	.word	0x00016800
        /*0aec*/ 	.short	0x0100
        /*0aee*/ 	.byte	0x08
	.zero		1


	//   ....[1]....
        /*0af0*/ 	.word	0x00000190
        /*0af4*/ 	.word	0x000000ff
        /*0af8*/ 	.word	0x00016820
        /*0afc*/ 	.short	0x0100
        /*0afe*/ 	.byte	0x08
	.zero		1


	//   ....[2]....
        /*0b00*/ 	.word	0x00000280
        /*0b04*/ 	.word	0x000000ff
        /*0b08*/ 	.word	0x00016830
        /*0b0c*/ 	.short	0x0100
        /*0b0e*/ 	.byte	0x08
	.zero		1


	//   ....[3]....
        /*0b10*/ 	.word	0x00000290
        /*0b14*/ 	.word	0x000000ff
        /*0b18*/ 	.word	0x00016840
        /*0b1c*/ 	.short	0x0100
        /*0b1e*/ 	.byte	0x08
	.zero		1


	//   ....[4]....
        /*0b20*/ 	.word	0x000002a0
        /*0b24*/ 	.word	0x000000ff
        /*0b28*/ 	.word	0x00016838
        /*0b2c*/ 	.short	0x0100
        /*0b2e*/ 	.byte	0x08
	.zero		1


	//   ....[5]....
        /*0b30*/ 	.word	0x000002b0
        /*0b34*/ 	.word	0x000000ff
        /*0b38*/ 	.word	0x00016848
        /*0b3c*/ 	.short	0x0100
        /*0b3e*/ 	.byte	0x08
	.zero		1


	//   ....[6]....
        /*0b40*/ 	.word	0x000003e0
        /*0b44*/ 	.word	0x000000ff
        /*0b48*/ 	.word	0x00016850
        /*0b4c*/ 	.short	0x0100
        /*0b4e*/ 	.byte	0x08
	.zero		1


	//   ....[7]....
        /*0b50*/ 	.word	0x000003f0
        /*0b54*/ 	.word	0x000000ff
        /*0b58*/ 	.word	0x00016860
        /*0b5c*/ 	.short	0x0100
        /*0b5e*/ 	.byte	0x08
	.zero		1


	//   ....[8]....
        /*0b60*/ 	.word	0x00000400
        /*0b64*/ 	.word	0x000000ff
        /*0b68*/ 	.word	0x00016858
        /*0b6c*/ 	.short	0x0100
        /*0b6e*/ 	.byte	0x08
	.zero		1


	//   ....[9]....
        /*0b70*/ 	.word	0x00000410
        /*0b74*/ 	.word	0x000000ff
        /*0b78*/ 	.word	0x00016868
        /*0b7c*/ 	.short	0x0100
        /*0b7e*/ 	.byte	0x08
	.zero		1


	//   ....[10]....
        /*0b80*/ 	.word	0x00000500
        /*0b84*/ 	.word	0x000000ff
        /*0b88*/ 	.word	0x00016870
        /*0b8c*/ 	.short	0x0100
        /*0b8e*/ 	.byte	0x06
	.zero		1


	//   ....[11]....
        /*0b90*/ 	.word	0x00000510
        /*0b94*/ 	.word	0x000000ff
        /*0b98*/ 	.word	0x00016880
        /*0b9c*/ 	.short	0x0100
        /*0b9e*/ 	.byte	0x06
	.zero		1


	//   ....[12]....
        /*0ba0*/ 	.word	0x00000520
        /*0ba4*/ 	.word	0x000000ff
        /*0ba8*/ 	.word	0x00016878
        /*0bac*/ 	.short	0x0100
        /*0bae*/ 	.byte	0x06
	.zero		1


	//   ....[13]....
        /*0bb0*/ 	.word	0x00000530
        /*0bb4*/ 	.word	0x000000ff
        /*0bb8*/ 	.word	0x00016888
        /*0bbc*/ 	.short	0x0100
        /*0bbe*/ 	.byte	0x06
	.zero		1


	//   ....[14]....
        /*0bc0*/ 	.word	0x00000660
        /*0bc4*/ 	.word	0x000000ff
        /*0bc8*/ 	.word	0x00016890
        /*0bcc*/ 	.short	0x0100
        /*0bce*/ 	.byte	0x08
	.zero		1


	//   ....[15]....
        /*0bd0*/ 	.word	0x00000670
        /*0bd4*/ 	.word	0x000000ff
        /*0bd8*/ 	.word	0x000168a0
        /*0bdc*/ 	.short	0x0100
        /*0bde*/ 	.byte	0x08
	.zero		1


	//   ....[16]....
        /*0be0*/ 	.word	0x00000680
        /*0be4*/ 	.word	0x000000ff
        /*0be8*/ 	.word	0x00016898
        /*0bec*/ 	.short	0x0100
        /*0bee*/ 	.byte	0x08
	.zero		1


	//   ....[17]....
        /*0bf0*/ 	.word	0x00000690
        /*0bf4*/ 	.word	0x000000ff
        /*0bf8*/ 	.word	0x000168a8
        /*0bfc*/ 	.short	0x0100
        /*0bfe*/ 	.byte	0x08
	.zero		1


	//   ....[18]....
        /*0c00*/ 	.word	0x000007d0
        /*0c04*/ 	.word	0x000000ff
        /*0c08*/ 	.word	0x000168b0
        /*0c0c*/ 	.short	0x0100
        /*0c0e*/ 	.byte	0x08
	.zero		1


	//   ....[19]....
        /*0c10*/ 	.word	0x000007e0
        /*0c14*/ 	.word	0x000000ff
        /*0c18*/ 	.word	0x000168c0
        /*0c1c*/ 	.short	0x0100
        /*0c1e*/ 	.byte	0x08
	.zero		1


	//   ....[20]....
        /*0c20*/ 	.word	0x000007f0
        /*0c24*/ 	.word	0x000000ff
        /*0c28*/ 	.word	0x000168b8
        /*0c2c*/ 	.short	0x0100
        /*0c2e*/ 	.byte	0x08
	.zero		1


	//   ....[21]....
        /*0c30*/ 	.word	0x00000800
        /*0c34*/ 	.word	0x000000ff
        /*0c38*/ 	.word	0x000168c8
        /*0c3c*/ 	.short	0x0100
        /*0c3e*/ 	.byte	0x08
	.zero		1


	//   ....[22]....
        /*0c40*/ 	.word	0x00001a30
        /*0c44*/ 	.word	0x000000ff
        /*0c48*/ 	.word	0x00016800
        /*0c4c*/ 	.short	0x010a
        /*0c4e*/ 	.byte	0x2d
	.zero		1


	//   ....[23]....
        /*0c50*/ 	.word	0x00001ab0
        /*0c54*/ 	.word	0x0000000d
        /*0c58*/ 	.word	0x00016830
        /*0c5c*/ 	.short	0x010a
        /*0c5e*/ 	.byte	0x3f
	.zero		1


	//   ....[24]....
        /*0c60*/ 	.word	0x00001af0
        /*0c64*/ 	.word	0x0000000d
        /*0c68*/ 	.word	0x00016830
        /*0c6c*/ 	.short	0x010a
        /*0c6e*/ 	.byte	0x3f
	.zero		1


	//   ....[25]....
        /*0c70*/ 	.word	0x000022a0
        /*0c74*/ 	.word	0x000000ff
        /*0c78*/ 	.word	0x00000000
        /*0c7c*/ 	.short	0x0101
        /*0c7e*/ 	.byte	0x06
	.zero		1


	//   ....[26]....
        /*0c80*/ 	.word	0x00005580
        /*0c84*/ 	.word	0x000000ff
        /*0c88*/ 	.word	0x00016830
        /*0c8c*/ 	.short	0x010a
        /*0c8e*/ 	.byte	0x06
	.zero		1


	//   ....[27]....
        /*0c90*/ 	.word	0x000055c0
        /*0c94*/ 	.word	0x000000ff
        /*0c98*/ 	.word	0x00016830
        /*0c9c*/ 	.short	0x010a
        /*0c9e*/ 	.byte	0x06
	.zero		1


	//   ....[28]....
        /*0ca0*/ 	.word	0x000057d0
        /*0ca4*/ 	.word	0x000000ff
        /*0ca8*/ 	.word	0x00016850
        /*0cac*/ 	.short	0x010a
        /*0cae*/ 	.byte	0x06
	.zero		1


	//   ....[29]....
        /*0cb0*/ 	.word	0x00005810
        /*0cb4*/ 	.word	0x000000ff
        /*0cb8*/ 	.word	0x00016850
        /*0cbc*/ 	.short	0x010a
        /*0cbe*/ 	.byte	0x06
	.zero		1


	//   ....[30]....
        /*0cc0*/ 	.word	0x00006090
        /*0cc4*/ 	.word	0x000000ff
        /*0cc8*/ 	.word	0x00000000
        /*0ccc*/ 	.short	0x0101
        /*0cce*/ 	.byte	0x06
	.zero		1


	//   ....[31]....
        /*0cd0*/ 	.word	0x000086f0
        /*0cd4*/ 	.word	0x000000ff
        /*0cd8*/ 	.word	0x00000000
        /*0cdc*/ 	.short	0x0101
        /*0cde*/ 	.byte	0x06
	.zero		1


	//   ....[32]....
        /*0ce0*/ 	.word	0x00008e20
        /*0ce4*/ 	.word	0x000000ff
        /*0ce8*/ 	.word	0x00016830
        /*0cec*/ 	.short	0x010a
        /*0cee*/ 	.byte	0x06
	.zero		1


	//   ....[33]....
        /*0cf0*/ 	.word	0x00008e60
        /*0cf4*/ 	.word	0x000000ff
        /*0cf8*/ 	.word	0x00016830
        /*0cfc*/ 	.short	0x010a
        /*0cfe*/ 	.byte	0x06
	.zero		1


	//   ....[34]....
        /*0d00*/ 	.word	0x00009070
        /*0d04*/ 	.word	0x000000ff
        /*0d08*/ 	.word	0x00016850
        /*0d0c*/ 	.short	0x010a
        /*0d0e*/ 	.byte	0x06
	.zero		1


	//   ....[35]....
        /*0d10*/ 	.word	0x000090b0
        /*0d14*/ 	.word	0x000000ff
        /*0d18*/ 	.word	0x00016850
        /*0d1c*/ 	.short	0x010a
        /*0d1e*/ 	.byte	0x06
	.zero		1


	//   ....[36]....
        /*0d20*/ 	.word	0x00009990
        /*0d24*/ 	.word	0x000000ff
        /*0d28*/ 	.word	0x00000000
        /*0d2c*/ 	.short	0x0101
        /*0d2e*/ 	.byte	0x06
	.zero		1


	//   ....[37]....
        /*0d30*/ 	.word	0x0000ae80
        /*0d34*/ 	.word	0x000000ff
        /*0d38*/ 	.word	0x00000000
        /*0d3c*/ 	.short	0x0101
        /*0d3e*/ 	.byte	0x06
	.zero		1


	//   ....[38]....
        /*0d40*/ 	.word	0x0000b380
        /*0d44*/ 	.word	0x000000ff
        /*0d48*/ 	.word	0x00016830
        /*0d4c*/ 	.short	0x010a
        /*0d4e*/ 	.byte	0x06
	.zero		1


	//   ....[39]....
        /*0d50*/ 	.word	0x0000b3c0
        /*0d54*/ 	.word	0x000000ff
        /*0d58*/ 	.word	0x00016830
        /*0d5c*/ 	.short	0x010a
        /*0d5e*/ 	.byte	0x06
	.zero		1


	//   ....[40]....
        /*0d60*/ 	.word	0x0000b5a0
        /*0d64*/ 	.word	0x000000ff
        /*0d68*/ 	.word	0x00016850
        /*0d6c*/ 	.short	0x010a
        /*0d6e*/ 	.byte	0x06
	.zero		1


	//   ....[41]....
        /*0d70*/ 	.word	0x0000b5e0
        /*0d74*/ 	.word	0x000000ff
        /*0d78*/ 	.word	0x00016850
        /*0d7c*/ 	.short	0x010a
        /*0d7e*/ 	.byte	0x06
	.zero		1


	//   ....[42]....
        /*0d80*/ 	.word	0x0000be60
        /*0d84*/ 	.word	0x000000ff
        /*0d88*/ 	.word	0x00000000
        /*0d8c*/ 	.short	0x0101
        /*0d8e*/ 	.byte	0x06
	.zero		1


	//   ....[43]....
        /*0d90*/ 	.word	0x0000e4c0
        /*0d94*/ 	.word	0x000000ff
        /*0d98*/ 	.word	0x00000000
        /*0d9c*/ 	.short	0x0101
        /*0d9e*/ 	.byte	0x06
	.zero		1


	//   ....[44]....
        /*0da0*/ 	.word	0x0000e8c0
        /*0da4*/ 	.word	0x000000ff
        /*0da8*/ 	.word	0x00016850
        /*0dac*/ 	.short	0x010a
        /*0dae*/ 	.byte	0x05
	.zero		1


	//   ....[45]....
        /*0db0*/ 	.word	0x0000e900
        /*0db4*/ 	.word	0x000000ff
        /*0db8*/ 	.word	0x00016850
        /*0dbc*/ 	.short	0x010a
        /*0dbe*/ 	.byte	0x05
	.zero		1


	//   ....[46]....
        /*0dc0*/ 	.word	0x0000ee60
        /*0dc4*/ 	.word	0x000000ff
        /*0dc8*/ 	.word	0x00000000
        /*0dcc*/ 	.short	0x0101
        /*0dce*/ 	.byte	0x04
	.zero		1


	//   ....[47]....
        /*0dd0*/ 	.word	0x0000fd10
        /*0dd4*/ 	.word	0x00000015
        /*0dd8*/ 	.word	0x00000000
        /*0ddc*/ 	.short	0x0101
        /*0dde*/ 	.byte	0x3f
	.zero		1


	//   ....[48]....
        /*0de0*/ 	.word	0x000128e0
        /*0de4*/ 	.word	0x00000003
        /*0de8*/ 	.word	0x00016840
        /*0dec*/ 	.short	0x010a
        /*0dee*/ 	.byte	0x3f
	.zero		1


	//   ....[49]....
        /*0df0*/ 	.word	0x000130a0
        /*0df4*/ 	.word	0x00000003
        /*0df8*/ 	.word	0x00016830
        /*0dfc*/ 	.short	0x0107
        /*0dfe*/ 	.byte	0x3f
	.zero		1


	//   ....[50]....
        /*0e00*/ 	.word	0x00013170
        /*0e04*/ 	.word	0x00000003
        /*0e08*/ 	.word	0x00016830
        /*0e0c*/ 	.short	0x0101
        /*0e0e*/ 	.byte	0x3f
	.zero		1


	//   ....[51]....
        /*0e10*/ 	.word	0x00013fb0
        /*0e14*/ 	.word	0x00000016
        /*0e18*/ 	.word	0x00016800
        /*0e1c*/ 	.short	0x0107
        /*0e1e*/ 	.byte	0x3f
	.zero		1


	//   ....[52]....
        /*0e20*/ 	.word	0x000140a0
        /*0e24*/ 	.word	0x00000016
        /*0e28*/ 	.word	0x00016800
        /*0e2c*/ 	.short	0x0101
        /*0e2e*/ 	.byte	0x3f
	.zero		1


	//   ....[53]....
        /*0e30*/ 	.word	0x000140c0
        /*0e34*/ 	.word	0x00000016
        /*0e38*/ 	.word	0x00016820
        /*0e3c*/ 	.short	0x010a
        /*0e3e*/ 	.byte	0x3f
	.zero		1


	//   ....[54]....
        /*0e40*/ 	.word	0x00014470
        /*0e44*/ 	.word	0x00000005
        /*0e48*/ 	.word	0x00016840
        /*0e4c*/ 	.short	0x010a
        /*0e4e*/ 	.byte	0x3f
	.zero		1


	//   ....[55]....
        /*0e50*/ 	.word	0x00014980
        /*0e54*/ 	.word	0x00000005
        /*0e58*/ 	.word	0x00016830
        /*0e5c*/ 	.short	0x0107
        /*0e5e*/ 	.byte	0x3f
	.zero		1


	//   ....[56]....
        /*0e60*/ 	.word	0x00014a40
        /*0e64*/ 	.word	0x00000005
        /*0e68*/ 	.word	0x00016830
        /*0e6c*/ 	.short	0x0101
        /*0e6e*/ 	.byte	0x3f
	.zero		1


	//   ....[57]....
        /*0e70*/ 	.word	0x00014aa0
        /*0e74*/ 	.word	0x00000005
        /*0e78*/ 	.word	0x00016860
        /*0e7c*/ 	.short	0x010a
        /*0e7e*/ 	.byte	0x3f
	.zero		1


	//   ....[58]....
        /*0e80*/ 	.word	0x00014f70
        /*0e84*/ 	.word	0x00000005
        /*0e88*/ 	.word	0x00016850
        /*0e8c*/ 	.short	0x0107
        /*0e8e*/ 	.byte	0x3f
	.zero		1


	//   ....[59]....
        /*0e90*/ 	.word	0x00015120
        /*0e94*/ 	.word	0x00000005
        /*0e98*/ 	.word	0x00016850
        /*0e9c*/ 	.short	0x0101
        /*0e9e*/ 	.byte	0x3f
	.zero		1


	//   ....[60]....
        /*0ea0*/ 	.word	0x00015340
        /*0ea4*/ 	.word	0x00000000
        /*0ea8*/ 	.word	0x00016860
        /*0eac*/ 	.short	0x010a
        /*0eae*/ 	.byte	0x3f
	.zero		1


	//   ....[61]....
        /*0eb0*/ 	.word	0x000157d0
        /*0eb4*/ 	.word	0x00000000
        /*0eb8*/ 	.word	0x00016850
        /*0ebc*/ 	.short	0x0107
        /*0ebe*/ 	.byte	0x3f
	.zero		1


	//   ....[62]....
        /*0ec0*/ 	.word	0x000158a0
        /*0ec4*/ 	.word	0x00000000
        /*0ec8*/ 	.word	0x00016850
        /*0ecc*/ 	.short	0x0101
        /*0ece*/ 	.byte	0x3f
	.zero		1


	//   ....[63]....
        /*0ed0*/ 	.word	0x000165d0
        /*0ed4*/ 	.word	0x00000005
        /*0ed8*/ 	.word	0x00016820
        /*0edc*/ 	.short	0x010a
        /*0ede*/ 	.byte	0x3f
	.zero		1


	//   ....[64]....
        /*0ee0*/ 	.word	0x00016750
        /*0ee4*/ 	.word	0x00000003
        /*0ee8*/ 	.word	0x00016840
        /*0eec*/ 	.short	0x010a
        /*0eee*/ 	.byte	0x3f
	.zero		1


	//   ....[65]....
        /*0ef0*/ 	.word	0x000167f0
        /*0ef4*/ 	.word	0x00000005
        /*0ef8*/ 	.word	0x00016840
        /*0efc*/ 	.short	0x010a
        /*0efe*/ 	.byte	0x3f
	.zero		1


	//   ....[66]....
        /*0f00*/ 	.word	0x00016830
        /*0f04*/ 	.word	0x00000003
        /*0f08*/ 	.word	0x00016860
        /*0f0c*/ 	.short	0x010a
        /*0f0e*/ 	.byte	0x3f
	.zero		1


	//   ....[67]....
        /*0f10*/ 	.word	0x00016870
        /*0f14*/ 	.word	0x00000005
        /*0f18*/ 	.word	0x00016860
        /*0f1c*/ 	.short	0x010a
        /*0f1e*/ 	.byte	0x3f
	.zero		1


	//   ....[68]....
        /*0f20*/ 	.word	0x000168e0
        /*0f24*/ 	.word	0x00000003
        /*0f28*/ 	.word	0x00016800
        /*0f2c*/ 	.short	0x010a
        /*0f2e*/ 	.byte	0x3f
	.zero		1


	//   ....[69]....
        /*0f30*/ 	.word	0x00016930
        /*0f34*/ 	.word	0x0000000d
        /*0f38*/ 	.word	0x00016830
        /*0f3c*/ 	.short	0x010a
        /*0f3e*/ 	.byte	0x3f
	.zero		1


	//   ....[70]....
        /*0f40*/ 	.word	0x00016990
        /*0f44*/ 	.word	0x00000007
        /*0f48*/ 	.word	0x00016830
        /*0f4c*/ 	.short	0x010a
        /*0f4e*/ 	.byte	0x3f
	.zero		1


	//   ....[71]....
        /*0f50*/ 	.word	0x000169f0
        /*0f54*/ 	.word	0x00000007
        /*0f58*/ 	.word	0x00016850
        /*0f5c*/ 	.short	0x010a
        /*0f5e*/ 	.byte	0x3f
	.zero		1


	//   ....[72]....
        /*0f60*/ 	.word	0x00016a50
        /*0f64*/ 	.word	0x00000007
        /*0f68*/ 	.word	0x00016830
        /*0f6c*/ 	.short	0x010a
        /*0f6e*/ 	.byte	0x3f
	.zero		1


	//   ....[73]....
        /*0f70*/ 	.word	0x00016ab0
        /*0f74*/ 	.word	0x00000007
        /*0f78*/ 	.word	0x00016850
        /*0f7c*/ 	.short	0x010a
        /*0f7e*/ 	.byte	0x3f
	.zero		1


	//   ....[74]....
        /*0f80*/ 	.word	0x00016b10
        /*0f84*/ 	.word	0x00000007
        /*0f88*/ 	.word	0x00016830
        /*0f8c*/ 	.short	0x010a
        /*0f8e*/ 	.byte	0x3f
	.zero		1


	//   ....[75]....
        /*0f90*/ 	.word	0x00016b70
        /*0f94*/ 	.word	0x00000007
        /*0f98*/ 	.word	0x00016850
        /*0f9c*/ 	.short	0x010a
        /*0f9e*/ 	.byte	0x3f
	.zero		1


	//   ....[76]....
        /*0fa0*/ 	.word	0x00016bd0
        /*0fa4*/ 	.word	0x00000004
        /*0fa8*/ 	.word	0x00016850
        /*0fac*/ 	.short	0x010a
        /*0fae*/ 	.byte	0x3f
	.zero		1


	//   ....[77]....
        /*0fb0*/ 	.word	0x00016cf0
        /*0fb4*/ 	.word	0x00000003
        /*0fb8*/ 	.word	0x00016840
        /*0fbc*/ 	.short	0x010a
        /*0fbe*/ 	.byte	0x3f
	.zero		1


	//   ....[78]....
        /*0fc0*/ 	.word	0x00018790
        /*0fc4*/ 	.word	0x00000016
        /*0fc8*/ 	.word	0x00016820
        /*0fcc*/ 	.short	0x010a
        /*0fce*/ 	.byte	0x3f
	.zero		1


	//   ....[79]....
        /*0fd0*/ 	.word	0x000187e0
        /*0fd4*/ 	.word	0x00000005
        /*0fd8*/ 	.word	0x00016840
        /*0fdc*/ 	.short	0x010a
        /*0fde*/ 	.byte	0x3f
	.zero		1


	//   ....[80]....
        /*0fe0*/ 	.word	0x000190f0
        /*0fe4*/ 	.word	0x00000005
        /*0fe8*/ 	.word	0x00016860
        /*0fec*/ 	.short	0x010a
        /*0fee*/ 	.byte	0x3f
	.zero		1


	//   ....[81]....
        /*0ff0*/ 	.word	0x00019a60
        /*0ff4*/ 	.word	0x00000000
        /*0ff8*/ 	.word	0x00016860
        /*0ffc*/ 	.short	0x010a
        /*0ffe*/ 	.byte	0x3f
	.zero		1


	//   ....[82]....
        /*1000*/ 	.word	0x0001ad00
        /*1004*/ 	.word	0x00000005
        /*1008*/ 	.word	0x00016820
        /*100c*/ 	.short	0x010a
        /*100e*/ 	.byte	0x3f
	.zero		1


	//   ....[83]....
        /*1010*/ 	.word	0x0001aea0
        /*1014*/ 	.word	0x00000003
        /*1018*/ 	.word	0x00016840
        /*101c*/ 	.short	0x010a
        /*101e*/ 	.byte	0x3f
	.zero		1


	//   ....[84]....
        /*1020*/ 	.word	0x0001aef0
        /*1024*/ 	.word	0x00000005
        /*1028*/ 	.word	0x00016840
        /*102c*/ 	.short	0x010a
        /*102e*/ 	.byte	0x3f
	.zero		1


	//   ....[85]....
        /*1030*/ 	.word	0x0001af40
        /*1034*/ 	.word	0x00000003
        /*1038*/ 	.word	0x00016860
        /*103c*/ 	.short	0x010a
        /*103e*/ 	.byte	0x3f
	.zero		1


	//----- nvinfo : EIATTR_NUM_MBARRIERS
	.align		4
.L_1495:
        /*1040*/ 	.byte	0x03, 0x38
        /*1042*/ 	.short	0x0016


	//----- nvinfo : EIATTR_EXIT_INSTR_OFFSETS
	.align		4
        /*1044*/ 	.byte	0x04, 0x1c
        /*1046*/ 	.short	(.L_1497 - .L_1496)


	//   ....[0]....
.L_1496:
        /*1048*/ 	.word	0x000009b0


	//   ....[1]....
        /*104c*/ 	.word	0x00010940


	//   ....[2]....
        /*1050*/ 	.word	0x000168c0


	//----- nvinfo : EIATTR_MAX_THREADS
	.align		4
.L_1497:
        /*1054*/ 	.byte	0x04, 0x05
        /*1056*/ 	.short	(.L_1499 - .L_1498)
.L_1498:
        /*1058*/ 	.word	0x00000200
        /*105c*/ 	.word	0x00000001
        /*1060*/ 	.word	0x00000001


	//----- nvinfo : EIATTR_CRS_STACK_SIZE
	.align		4
.L_1499:
        /*1064*/ 	.byte	0x04, 0x1e
        /*1066*/ 	.short	(.L_1501 - .L_1500)
.L_1500:
        /*1068*/ 	.word	0x00000000


	//----- nvinfo : EIATTR_CBANK_PARAM_SIZE
	.align		4
.L_1501:
        /*106c*/ 	.byte	0x03, 0x19
        /*106e*/ 	.short	0x0af0


	//----- nvinfo : EIATTR_PARAM_CBANK
	.align		4
        /*1070*/ 	.byte	0x04, 0x0a
        /*1072*/ 	.short	(.L_1503 - .L_1502)
	.align		4
.L_1502:
        /*1074*/ 	.word	index@(.nv.constant0._ZN7cutlass13device_kernelIN5flash11enable_sm90INS1_16FlashAttnFwdSm90INS1_25CollectiveMainloopFwdSm90ILi2EN4cute5tupleIJNS5_1CILi1EEES8_S8_EEENS6_IJNS7_ILi192EEENS7_ILi128EEENS7_ILi64EEEEEELi64ENS_6half_tEfNS_4arch4Sm90ELb0ELb1ELb1ELb1ELb1ELb0ELb0ELb1ELb1ELb1ELb0ELb0EEENS1_21CollectiveEpilogueFwdINS6_IJSA_SC_SB_EEES9_SE_SG_Li384ELb1ELb1ELb0ELb0EEENS1_36VarlenDynamicPersistentTileSchedulerILi192ELi128ELi384ELi128ELb0ELb1ELb1ELb1ELb0ELb1EEEEEEEEEvNT_6ParamsE)
        /*1078*/ 	.short	0x0210
        /*107a*/ 	.short	0x0af0


	//----- nvinfo : EIATTR_SW_WAR
	.align		4
.L_1503:
        /*107c*/ 	.byte	0x04, 0x36
        /*107e*/ 	.short	(.L_1505 - .L_1504)
.L_1504:
        /*1080*/ 	.word	0x00000008
.L_1505:


//--------------------- .nv.info._ZN7cutlass13device_kernelIN5flash11enable_sm90INS1_16FlashAttnFwdSm90INS1_25CollectiveMainloopFwdSm90ILi2EN4cute5tupleIJNS5_1CILi1EEES8_S8_EEENS6_IJNS7_ILi192EEENS7_ILi128EEENS7_ILi64EEEEEELi64ENS_6half_tEfNS_4arch4Sm90ELb0ELb1ELb1ELb1ELb1ELb1ELb0ELb1ELb1ELb1ELb0ELb0EEENS1_21CollectiveEpilogueFwdINS6_IJSA_SC_SB_EEES9_SE_SG_Li384ELb1ELb1ELb0ELb0EEENS1_36VarlenDynamicPersistentTileSchedulerILi192ELi128ELi384ELi128ELb0ELb1ELb1ELb1ELb0ELb1EEEEEEEEEvNT_6ParamsE --------------------------
	.section	.nv.info._ZN7cutlass13device_kernelIN5flash11enable_sm90INS1_16FlashAttnFwdSm90INS1_25CollectiveMainloopFwdSm90ILi2EN4cute5tupleIJNS5_1CILi1EEES8_S8_EEENS6_IJNS7_ILi192EEENS7_ILi128EEENS7_ILi64EEEEEELi64ENS_6half_tEfNS_4arch4Sm90ELb0ELb1ELb1ELb1ELb1ELb1ELb0ELb1ELb1ELb1ELb0ELb0EEENS1_21CollectiveEpilogueFwdINS6_IJSA_SC_SB_EEES9_SE_SG_Li384ELb1ELb1ELb0ELb0EEENS1_36VarlenDynamicPersistentTileSchedulerILi192ELi128ELi384ELi128ELb0ELb1ELb1ELb1ELb0ELb1EEEEEEEEEvNT_6ParamsE,"",@"SHT_CUDA_INFO"
	.sectionflags	@""
	.align	4


	//----- nvinfo : EIATTR_CUDA_API_VERSION
	.align		4
        /*0000*/ 	.byte	0x04, 0x37
        /*0002*/ 	.short	(.L_1507 - .L_1506)
.L_1506:
        /*0004*/ 	.word	0x00000082


	//----- nvinfo : EIATTR_KPARAM_INFO
	.align		4
.L_1507:
        /*0008*/ 	.byte	0x04, 0x17
        /*000a*/ 	.short	(.L_1509 - .L_1508)
.L_1508:
        /*000c*/ 	.word	0x00000000
        /*0010*/ 	.short	0x0000
        /*0012*/ 	.short	0x0070
        /*0014*/ 	.byte	0x00, 0xf0, 0x01, 0x2a


	//----- nvinfo : EIATTR_SPARSE_MMA_MASK
	.align		4
.L_1509:
        /*0018*/ 	.byte	0x03, 0x50
        /*001a*/ 	.short	0x0000


	//----- nvinfo : EIATTR_MAXREG_COUNT
	.align		4
        /*001c*/ 	.byte	0x03, 0x1b
        /*001e*/ 	.short	0x0080


	//----- nvinfo : EIATTR_NUM_BARRIERS
	.align		4
        /*0020*/ 	.byte	0x02, 0x4c
        /*0022*/ 	.byte	0x10
	.zero		1


	//----- nvinfo : EIATTR_EXTERNS
	.align		4
        /*0024*/ 	.byte	0x04, 0x0f
        /*0026*/ 	.short	(.L_1511 - .L_1510)


	//   ....[0]....
	.align		4
.L_1510:
        /*0028*/ 	.word	index@(__assertfail)


	//----- nvinfo : EIATTR_ANNOTATIONS
	.align		4
.L_1511:
        /*002c*/ 	.byte	0x04, 0x55
        /*002e*/ 	.short	(.L_1513 - .L_1512)


	//   ....[0]....
.L_1512:
        /* <DEDUP_REMOVED lines=76> */


	//----- nvinfo : EIATTR_MERCURY_ISA_VERSION
	.align		4
.L_1513:
        /*04e0*/ 	.byte	0x03, 0x5f
        /*04e2*/ 	.short	0x0101


	//----- nvinfo : EIATTR_UNUSED_LOAD_BYTE_OFFSET
	.align		4
        /*04e4*/ 	.byte	0x04, 0x44
        /*04e6*/ 	.short	(.L_1515 - .L_1514)


	//   ....[0]....
.L_1514:
        /*04e8*/ 	.word	0x00000a90
        /*04ec*/ 	.word	0x0000fff0


	//   ....[1]....
        /*04f0*/ 	.word	0x000173f0
        /*04f4*/ 	.word	0x0000fff0


	//----- nvinfo : EIATTR_INT_WARP_WIDE_INSTR_OFFSETS
	.align		4
.L_1515:
        /*04f8*/ 	.byte	0x04, 0x31
        /*04fa*/ 	.short	(.L_1517 - .L_1516)


	//   ....[0]....
.L_1516:
        /*04fc*/ 	.word	0x00000130


	//   ....[1]....
        /*0500*/ 	.word	0x00000170


	//   ....[2]....
        /*0504*/ 	.word	0x000001e0


	//   ....[3]....
        /*0508*/ 	.word	0x0001b630


	//   ....[4]....
        /*050c*/ 	.word	0x0001b6c0


	//   ....[5]....
        /*0510*/ 	.word	0x0001e900


	//   ....[6]....
        /*0514*/ 	.word	0x0001e990


	//----- nvinfo : EIATTR_COOP_GROUP_MASK_REGIDS
	.align		4
.L_1517:
        /*0518*/ 	.byte	0x04, 0x29
        /*051a*/ 	.short	(.L_1519 - .L_1518)


	//   ....[0]....
.L_1518:
        /*051c*/ 	.word	0xffffffff


	//   ....[1]....
        /*0520*/ 	.word	0xffffffff


	//   ....[2]....
        /*0524*/ 	.word	0xffffffff


	//   ....[3]....
        /*0528*/ 	.word	0xffffffff


	//   ....[4]....
        /*052c*/ 	.word	0xffffffff


	//   ....[5]....
        /*0530*/ 	.word	0xffffffff


	//   ....[6]....
        /*0534*/ 	.word	0xffffffff


	//   ....[7]....
        /*0538*/ 	.word	0xffffffff


	//   ....[8]....
        /*053c*/ 	.word	0xffffffff


	//   ....[9]....
        /*0540*/ 	.word	0xffffffff


	//   ....[10]....
        /*0544*/ 	.word	0xffffffff


	//   ....[11]....
        /*0548*/ 	.word	0xffffffff


	//   ....[12]....
        /*054c*/ 	.word	0xffffffff


	//   ....[13]....
        /*0550*/ 	.word	0xffffffff


	//   ....[14]....
        /*0554*/ 	.word	0xffffffff


	//   ....[15]....
        /*0558*/ 	.word	0xffffffff


	//   ....[16]....
        /*055c*/ 	.word	0xffffffff


	//   ....[17]....
        /*0560*/ 	.word	0xffffffff


	//   ....[18]....
        /*0564*/ 	.word	0xffffffff


	//   ....[19]....
        /*0568*/ 	.word	0xffffffff


	//   ....[20]....
        /*056c*/ 	.word	0xffffffff


	//   ....[21]....
        /*0570*/ 	.word	0xffffffff


	//   ....[22]....
        /*0574*/ 	.word	0xffffffff


	//   ....[23]....
        /*0578*/ 	.word	0xffffffff


	//   ....[24]....
        /*057c*/ 	.word	0xffffffff


	//   ....[25]....
        /*0580*/ 	.word	0xffffffff


	//   ....[26]....
        /*0584*/ 	.word	0xffffffff


	//   ....[27]....
        /*0588*/ 	.word	0xffffffff


	//   ....[28]....
        /*058c*/ 	.word	0xffffffff


	//   ....[29]....
        /*0590*/ 	.word	0xffffffff


	//   ....[30]....
        /*0594*/ 	.word	0xffffffff


	//   ....[31]....
        /*0598*/ 	.word	0xffffffff


	//   ....[32]....
        /*059c*/ 	.word	0xffffffff


	//   ....[33]....
        /*05a0*/ 	.word	0xffffffff


	//   ....[34]....
        /*05a4*/ 	.word	0xffffffff


	//   ....[35]....
        /*05a8*/ 	.word	0xffffffff


	//   ....[36]....
        /*05ac*/ 	.word	0xffffffff


	//   ....[37]....
        /*05b0*/ 	.word	0xffffffff


	//   ....[38]....
        /*05b4*/ 	.word	0xffffffff


	//   ....[39]....
        /*05b8*/ 	.word	0xffffffff


	//   ....[40]....
        /*05bc*/ 	.word	0xffffffff


	//   ....[41]....
        /*05c0*/ 	.word	0xffffffff


	//   ....[42]....
        /*05c4*/ 	.word	0xffffffff


	//   ....[43]....
        /*05c8*/ 	.word	0xffffffff


	//   ....[44]....
        /*05cc*/ 	.word	0xffffffff


	//   ....[45]....
        /*05d0*/ 	.word	0xffffffff


	//   ....[46]....
        /*05d4*/ 	.word	0xffffffff


	//   ....[47]....
        /*05d8*/ 	.word	0xffffffff


	//   ....[48]....
        /*05dc*/ 	.word	0xffffffff


	//   ....[49]....
        /*05e0*/ 	.word	0xffffffff


	//   ....[50]....
        /*05e4*/ 	.word	0xffffffff


	//   ....[51]....
        /*05e8*/ 	.word	0xffffffff


	//   ....[52]....
        /*05ec*/ 	.word	0xffffffff


	//   ....[53]....
        /*05f0*/ 	.word	0xffffffff


	//   ....[54]....
        /*05f4*/ 	.word	0xffffffff


	//   ....[55]....
        /*05f8*/ 	.word	0xffffffff


	//   ....[56]....
        /*05fc*/ 	.word	0xffffffff


	//   ....[57]....
        /*0600*/ 	.word	0xffffffff


	//   ....[58]....
        /*0604*/ 	.word	0xffffffff


	//   ....[59]....
        /*0608*/ 	.word	0xffffffff


	//   ....[60]....
        /*060c*/ 	.word	0xffffffff


	//   ....[61]....
        /*0610*/ 	.word	0xffffffff


	//   ....[62]....
        /*0614*/ 	.word	0xffffffff


	//   ....[63]....
        /*0618*/ 	.word	0xffffffff


	//   ....[64]....
        /*061c*/ 	.word	0xffffffff


	//   ....[65]....
        /*0620*/ 	.word	0xffffffff


	//   ....[66]....
        /*0624*/ 	.word	0xffffffff


	//   ....[67]....
        /*0628*/ 	.word	0xffffffff


	//   ....[68]....
        /*062c*/ 	.word	0xffffffff


	//   ....[69]....
        /*0630*/ 	.word	0xffffffff


	//   ....[70]....
        /*0634*/ 	.word	0xffffffff


	//   ....[71]....
        /*0638*/ 	.word	0xffffffff


	//   ....[72]....
        /*063c*/ 	.word	0xffffffff


	//   ....[73]....
        /*0640*/ 	.word	0xffffffff


	//   ....[74]....
        /*0644*/ 	.word	0xffffffff


	//   ....[75]....
        /*0648*/ 	.word	0xffffffff


	//   ....[76]....
        /*064c*/ 	.word	0xffffffff


	//   ....[77]....
        /*0650*/ 	.word	0xffffffff


	//   ....[78]....
        /*0654*/ 	.word	0xffffffff


	//   ....[79]....
        /*0658*/ 	.word	0xffffffff


	//   ....[80]....
        /*065c*/ 	.word	0xffffffff


	//   ....[81]....
        /*0660*/ 	.word	0xffffffff


	//   ....[82]....
        /*0664*/ 	.word	0xffffffff


	//   ....[83]....
        /*0668*/ 	.word	0xffffffff


	//   ....[84]....
        /*066c*/ 	.word	0xffffffff


	//   ....[85]....
        /*0670*/ 	.word	0xffffffff


	//   ....[86]....
        /*0674*/ 	.word	0xffffffff


	//   ....[87]....
        /*0678*/ 	.word	0xffffffff


	//   ....[88]....
        /*067c*/ 	.word	0xffffffff


	//   ....[89]....
        /*0680*/ 	.word	0xffffffff


	//   ....[90]....
        /*0684*/ 	.word	0xffffffff


	//   ....[91]....
        /*0688*/ 	.word	0xffffffff


	//   ....[92]....
        /*068c*/ 	.word	0xffffffff


	//   ....[93]....
        /*0690*/ 	.word	0xffffffff


	//   ....[94]....
        /*0694*/ 	.word	0xffffffff


	//   ....[95]....
        /*0698*/ 	.word	0xffffffff


	//   ....[96]....
        /*069c*/ 	.word	0xffffffff


	//   ....[97]....
        /*06a0*/ 	.word	0xffffffff


	//   ....[98]....
        /*06a4*/ 	.word	0xffffffff


	//   ....[99]....
        /*06a8*/ 	.word	0xffffffff


	//   ....[100]....
        /*06ac*/ 	.word	0xffffffff


	//   ....[101]....
        /*06b0*/ 	.word	0xffffffff


	//   ....[102]....
        /*06b4*/ 	.word	0xffffffff


	//   ....[103]....
        /*06b8*/ 	.word	0xffffffff


	//   ....[104]....
        /*06bc*/ 	.word	0xffffffff


	//   ....[105]....
        /*06c0*/ 	.word	0xffffffff


	//   ....[106]....
        /*06c4*/ 	.word	0xffffffff


	//   ....[107]....
        /*06c8*/ 	.word	0xffffffff


	//   ....[108]....
        /*06cc*/ 	.word	0xffffffff


	//   ....[109]....
        /*06d0*/ 	.word	0xffffffff


	//   ....[110]....
        /*06d4*/ 	.word	0xffffffff


	//   ....[111]....
        /*06d8*/ 	.word	0xffffffff


	//   ....[112]....
        /*06dc*/ 	.word	0xffffffff


	//   ....[113]....
        /*06e0*/ 	.word	0xffffffff


	//   ....[114]....
        /*06e4*/ 	.word	0xffffffff


	//   ....[115]....
        /*06e8*/ 	.word	0xffffffff


	//   ....[116]....
        /*06ec*/ 	.word	0xffffffff


	//   ....[117]....
        /*06f0*/ 	.word	0xffffffff


	//   ....[118]....
        /*06f4*/ 	.word	0xffffffff


	//   ....[119]....
        /*06f8*/ 	.word	0xffffffff


	//   ....[120]....
        /*06fc*/ 	.word	0xffffffff


	//   ....[121]....
        /*0700*/ 	.word	0xffffffff


	//   ....[122]....
        /*0704*/ 	.word	0xffffffff


	//   ....[123]....
        /*0708*/ 	.word	0xffffffff


	//   ....[124]....
        /*070c*/ 	.word	0xffffffff


	//   ....[125]....
        /*0710*/ 	.word	0xffffffff


	//   ....[126]....
        /*0714*/ 	.word	0xffffffff


	//   ....[127]....
        /*0718*/ 	.word	0xffffffff


	//   ....[128]....
        /*071c*/ 	.word	0xffffffff


	//   ....[129]....
        /*0720*/ 	.word	0xffffffff


	//   ....[130]....
        /*0724*/ 	.word	0xffffffff


	//   ....[131]....
        /*0728*/ 	.word	0xffffffff


	//   ....[132]....
        /*072c*/ 	.word	0xffffffff


	//   ....[133]....
        /*0730*/ 	.word	0xffffffff


	//   ....[134]....
        /*0734*/ 	.word	0xffffffff


	//   ....[135]....
        /*0738*/ 	.word	0xffffffff


	//   ....[136]....
        /*073c*/ 	.word	0xffffffff


	//   ....[137]....
        /*0740*/ 	.word	0xffffffff


	//   ....[138]....
        /*0744*/ 	.word	0xffffffff


	//   ....[139]....
        /*0748*/ 	.word	0xffffffff


	//   ....[140]....
        /*074c*/ 	.word	0xffffffff


	//   ....[141]....
        /*0750*/ 	.word	0xffffffff


	//   ....[142]....
        /*0754*/ 	.word	0xffffffff


	//   ....[143]....
        /*0758*/ 	.word	0xffffffff


	//   ....[144]....
        /*075c*/ 	.word	0xffffffff


	//   ....[145]....
        /*0760*/ 	.word	0xffffffff


	//   ....[146]....
        /*0764*/ 	.word	0xffffffff


	//   ....[147]....
        /*0768*/ 	.word	0xffffffff


	//   ....[148]....
        /*076c*/ 	.word	0xffffffff


	//   ....[149]....
        /*0770*/ 	.word	0xffffffff


	//   ....[150]....
        /*0774*/ 	.word	0xffffffff


	//   ....[151]....
        /*0778*/ 	.word	0xffffffff


	//   ....[152]....
        /*077c*/ 	.word	0xffffffff


	//   ....[153]....
        /*0780*/ 	.word	0xffffffff


	//   ....[154]....
        /*0784*/ 	.word	0xffffffff


	//   ....[155]....
        /*0788*/ 	.word	0xffffffff


	//   ....[156]....
        /*078c*/ 	.word	0xffffffff


	//   ....[157]....
        /*0790*/ 	.word	0xffffffff


	//   ....[158]....
        /*0794*/ 	.word	0xffffffff


	//   ....[159]....
        /*0798*/ 	.word	0xffffffff


	//   ....[160]....
        /*079c*/ 	.word	0xffffffff


	//   ....[161]....
        /*07a0*/ 	.word	0xffffffff


	//   ....[162]....
        /*07a4*/ 	.word	0xffffffff


	//   ....[163]....
        /*07a8*/ 	.word	0xffffffff


	//   ....[164]....
        /*07ac*/ 	.word	0xffffffff


	//   ....[165]....
        /*07b0*/ 	.word	0xffffffff


	//   ....[166]....
        /*07b4*/ 	.word	0xffffffff


	//   ....[167]....
        /*07b8*/ 	.word	0xffffffff


	//   ....[168]....
        /*07bc*/ 	.word	0xffffffff


	//   ....[169]....
        /*07c0*/ 	.word	0xffffffff


	//   ....[170]....
        /*07c4*/ 	.word	0xffffffff


	//   ....[171]....
        /*07c8*/ 	.word	0xffffffff


	//   ....[172]....
        /*07cc*/ 	.word	0xffffffff


	//   ....[173]....
        /*07d0*/ 	.word	0xffffffff


	//   ....[174]....
        /*07d4*/ 	.word	0xffffffff


	//   ....[175]....
        /*07d8*/ 	.word	0xffffffff


	//   ....[176]....
        /*07dc*/ 	.word	0xffffffff


	//   ....[177]....
        /*07e0*/ 	.word	0xffffffff


	//   ....[178]....
        /*07e4*/ 	.word	0xffffffff


	//   ....[179]....
        /*07e8*/ 	.word	0xffffffff


	//   ....[180]....
        /*07ec*/ 	.word	0xffffffff


	//   ....[181]....
        /*07f0*/ 	.word	0xffffffff


	//   ....[182]....
        /*07f4*/ 	.word	0xffffffff


	//   ....[183]....
        /*07f8*/ 	.word	0xffffffff


	//   ....[184]....
        /*07fc*/ 	.word	0xffffffff


	//   ....[185]....
        /*0800*/ 	.word	0xffffffff


	//   ....[186]....
        /*0804*/ 	.word	0xffffffff


	//   ....[187]....
        /*0808*/ 	.word	0xffffffff


	//   ....[188]....
        /*080c*/ 	.word	0xffffffff


	//   ....[189]....
        /*0810*/ 	.word	0xffffffff


	//   ....[190]....
        /*0814*/ 	.word	0xffffffff


	//   ....[191]....
        /*0818*/ 	.word	0xffffffff


	//   ....[192]....
        /*081c*/ 	.word	0xffffffff


	//   ....[193]....
        /*0820*/ 	.word	0xffffffff


	//   ....[194]....
        /*0824*/ 	.word	0xffffffff


	//   ....[195]....
        /*0828*/ 	.word	0xffffffff


	//   ....[196]....
        /*082c*/ 	.word	0xffffffff


	//   ....[197]....
        /*0830*/ 	.word	0xffffffff


	//   ....[198]....
        /*0834*/ 	.word	0xffffffff


	//   ....[199]....
        /*0838*/ 	.word	0xffffffff


	//   ....[200]....
        /*083c*/ 	.word	0xffffffff


	//   ....[201]....
        /*0840*/ 	.word	0xffffffff


	//   ....[202]....
        /*0844*/ 	.word	0xffffffff


	//   ....[203]....
        /*0848*/ 	.word	0xffffffff


	//   ....[204]....
        /*084c*/ 	.word	0xffffffff


	//   ....[205]....
        /*0850*/ 	.word	0xffffffff


	//   ....[206]....
        /*0854*/ 	.word	0xffffffff


	//   ....[207]....
        /*0858*/ 	.word	0xffffffff


	//   ....[208]....
        /*085c*/ 	.word	0xffffffff


	//   ....[209]....
        /*0860*/ 	.word	0x0500000f


	//   ....[210]....
        /*0864*/ 	.word	0x0500000f


	//   ....[211]....
        /*0868*/ 	.word	0x0500000f


	//   ....[212]....
        /*086c*/ 	.word	0x0500000f


	//   ....[213]....
        /*0870*/ 	.word	0x0500000f


	//   ....[214]....
        /*0874*/ 	.word	0x0500000f


	//   ....[215]....
        /*0878*/ 	.word	0x0500000f


	//   ....[216]....
        /*087c*/ 	.word	0x0500000f


	//   ....[217]....
        /*0880*/ 	.word	0x0500000f


	//   ....[218]....
        /*0884*/ 	.word	0x0500000f


	//   ....[219]....
        /*0888*/ 	.word	0x0500000f


	//   ....[220]....
        /*088c*/ 	.word	0x0500000f


	//   ....[221]....
        /*0890*/ 	.word	0x0500000f


	//   ....[222]....
        /*0894*/ 	.word	0x0500000f


	//   ....[223]....
        /*0898*/ 	.word	0x0500000f


	//   ....[224]....
        /*089c*/ 	.word	0x0500000f


	//   ....[225]....
        /*08a0*/ 	.word	0x0500000f


	//   ....[226]....
        /*08a4*/ 	.word	0x0500000f


	//   ....[227]....
        /*08a8*/ 	.word	0x0500000f


	//   ....[228]....
        /*08ac*/ 	.word	0x0500000f


	//   ....[229]....
        /*08b0*/ 	.word	0x0500000f


	//   ....[230]....
        /*08b4*/ 	.word	0x0500000f


	//   ....[231]....
        /*08b8*/ 	.word	0x0500000f


	//   ....[232]....
        /*08bc*/ 	.word	0x0500000f


	//   ....[233]....
        /*08c0*/ 	.word	0x0500000f


	//   ....[234]....
        /*08c4*/ 	.word	0x0500000f


	//   ....[235]....
        /*08c8*/ 	.word	0x0500000f


	//   ....[236]....
        /*08cc*/ 	.word	0x0500000f


	//   ....[237]....
        /*08d0*/ 	.word	0x0500000f


	//   ....[238]....
        /*08d4*/ 	.word	0x0500000f


	//   ....[239]....
        /*08d8*/ 	.word	0x0500000f


	//   ....[240]....
        /*08dc*/ 	.word	0x0500000f


	//   ....[241]....
        /*08e0*/ 	.word	0x0500000f


	//   ....[242]....
        /*08e4*/ 	.word	0x0500000f


	//   ....[243]....
        /*08e8*/ 	.word	0x0500000f


	//   ....[244]....
        /*08ec*/ 	.word	0x0500000f


	//   ....[245]....
        /*08f0*/ 	.word	0x0500000f


	//   ....[246]....
        /*08f4*/ 	.word	0x0500000f


	//   ....[247]....
        /*08f8*/ 	.word	0x0500000f


	//   ....[248]....
        /*08fc*/ 	.word	0x0500000f


	//   ....[249]....
        /*0900*/ 	.word	0x0500000f


	//   ....[250]....
        /*0904*/ 	.word	0x0500000f


	//   ....[251]....
        /*0908*/ 	.word	0x0500000f


	//   ....[252]....
        /*090c*/ 	.word	0x0500000f


	//   ....[253]....
        /*0910*/ 	.word	0x0500000f


	//   ....[254]....
        /*0914*/ 	.word	0x0500000f


	//   ....[255]....
        /*0918*/ 	.word	0x0500000f


	//   ....[0]....
        /*091c*/ 	.word	0x0500000f


	//   ....[1]....
        /*0920*/ 	.word	0x0500000f


	//   ....[2]....
        /*0924*/ 	.word	0x0500000f


	//   ....[3]....
        /*0928*/ 	.word	0x0500000f


	//   ....[4]....
        /*092c*/ 	.word	0x0500000f


	//   ....[5]....
        /*0930*/ 	.word	0x0500000f


	//   ....[6]....
        /*0934*/ 	.word	0x0500000f


	//   ....[7]....
        /*0938*/ 	.word	0x0500000f


	//   ....[8]....
        /*093c*/ 	.word	0x0500000f


	//   ....[9]....
        /*0940*/ 	.word	0x0500000f


	//   ....[10]....
        /*0944*/ 	.word	0x0500000f


	//   ....[11]....
        /*0948*/ 	.word	0x0500000f


	//   ....[12]....
        /*094c*/ 	.word	0x0500000f


	//   ....[13]....
        /*0950*/ 	.word	0x0500000f


	//   ....[14]....
        /*0954*/ 	.word	0x0500000f


	//   ....[15]....
        /*0958*/ 	.word	0x0500000f


	//   ....[16]....
        /*095c*/ 	.word	0x0500000f


	//   ....[17]....
        /*0960*/ 	.word	0x0500000f


	//   ....[18]....
        /*0964*/ 	.word	0x0500000f


	//   ....[19]....
        /*0968*/ 	.word	0x0500000f


	//   ....[20]....
        /*096c*/ 	.word	0x0500000f


	//   ....[21]....
        /*0970*/ 	.word	0x0500000f


	//   ....[22]....
        /*0974*/ 	.word	0x0500000f


	//   ....[23]....
        /*0978*/ 	.word	0x0500000f


	//   ....[24]....
        /*097c*/ 	.word	0x0500000f


	//   ....[25]....
        /*0980*/ 	.word	0x0500000f


	//   ....[26]....
        /*0984*/ 	.word	0x0500000f


	//   ....[27]....
        /*0988*/ 	.word	0x0500000f


	//   ....[28]....
        /*098c*/ 	.word	0x0500000f


	//   ....[29]....
        /*0990*/ 	.word	0x0500000f


	//   ....[30]....
        /*0994*/ 	.word	0x0500000f


	//   ....[31]....
        /*0998*/ 	.word	0x0500000f


	//   ....[32]....
        /*099c*/ 	.word	0x0500000f


	//   ....[33]....
        /*09a0*/ 	.word	0x0500000f


	//   ....[34]....
        /*09a4*/ 	.word	0x0500000f


	//   ....[35]....
        /*09a8*/ 	.word	0x0500000f


	//   ....[36]....
        /*09ac*/ 	.word	0x0500000f


	//   ....[37]....
        /*09b0*/ 	.word	0x0500000f


	//   ....[38]....
        /*09b4*/ 	.word	0x0500000f


	//   ....[39]....
        /*09b8*/ 	.word	0x0500000f


	//   ....[40]....
        /*09bc*/ 	.word	0x0500000f


	//   ....[41]....
        /*09c0*/ 	.word	0x0500000f


	//   ....[42]....
        /*09c4*/ 	.word	0x0500000f


	//   ....[43]....
        /*09c8*/ 	.word	0x0500000f


	//   ....[44]....
        /*09cc*/ 	.word	0x0500000f


	//   ....[45]....
        /*09d0*/ 	.word	0x0500000f


	//   ....[46]....
        /*09d4*/ 	.word	0x0500000f


	//   ....[47]....
        /*09d8*/ 	.word	0x0500000f


	//   ....[48]....
        /*09dc*/ 	.word	0x0500000f


	//   ....[49]....
        /*09e0*/ 	.word	0x0500000f


	//   ....[50]....
        /*09e4*/ 	.word	0x0500000f


	//   ....[51]....
        /*09e8*/ 	.word	0x0500000f


	//   ....[52]....
        /*09ec*/ 	.word	0x0500000f


	//   ....[53]....
        /*09f0*/ 	.word	0x0500000f


	//   ....[54]....
        /*09f4*/ 	.word	0x0500000f


	//   ....[55]....
        /*09f8*/ 	.word	0x0500000f


	//   ....[56]....
        /*09fc*/ 	.word	0x0500000f


	//   ....[57]....
        /*0a00*/ 	.word	0x0500000f


	//   ....[58]....
        /*0a04*/ 	.word	0x0500000f


	//   ....[59]....
        /*0a08*/ 	.word	0x0500000f


	//   ....[60]....
        /*0a0c*/ 	.word	0x0500000f


	//   ....[61]....
        /*0a10*/ 	.word	0x0500000f


	//   ....[62]....
        /*0a14*/ 	.word	0x0500000f


	//   ....[63]....
        /*0a18*/ 	.word	0x0500000f


	//   ....[64]....
        /*0a1c*/ 	.word	0x0500000f


	//   ....[65]....
        /*0a20*/ 	.word	0x0500000f


	//   ....[66]....
        /*0a24*/ 	.word	0x0500000f


	//   ....[67]....
        /*0a28*/ 	.word	0x0500000f


	//   ....[68]....
        /*0a2c*/ 	.word	0x0500000f


	//   ....[69]....
        /*0a30*/ 	.word	0x0500000f


	//   ....[70]....
        /*0a34*/ 	.word	0x0500000f


	//   ....[71]....
        /*0a38*/ 	.word	0x0500000f


	//   ....[72]....
        /*0a3c*/ 	.word	0x0500000f


	//   ....[73]....
        /*0a40*/ 	.word	0x0500000f


	//   ....[74]....
        /*0a44*/ 	.word	0x0500000f


	//   ....[75]....
        /*0a48*/ 	.word	0x0500000f


	//   ....[76]....
        /*0a4c*/ 	.word	0x0500000f


	//   ....[77]....
        /*0a50*/ 	.word	0x0500000f


	//   ....[78]....
        /*0a54*/ 	.word	0x0500000f


	//   ....[79]....
        /*0a58*/ 	.word	0x0500000f


	//   ....[80]....
        /*0a5c*/ 	.word	0x0500000f


	//   ....[81]....
        /*0a60*/ 	.word	0x0500000f


	//   ....[82]....
        /*0a64*/ 	.word	0x0500000f


	//   ....[83]....
        /*0a68*/ 	.word	0x0500000f


	//   ....[84]....
        /*0a6c*/ 	.word	0x0500000f


	//   ....[85]....
        /*0a70*/ 	.word	0x0500000f


	//   ....[86]....
        /*0a74*/ 	.word	0x0500000f


	//   ....[87]....
        /*0a78*/ 	.word	0x0500000f


	//   ....[88]....
        /*0a7c*/ 	.word	0x0500000f


	//   ....[89]....
        /*0a80*/ 	.word	0x0500000f


	//   ....[90]....
        /*0a84*/ 	.word	0x0500000f


	//   ....[91]....
        /*0a88*/ 	.word	0x0500000f


	//   ....[92]....
        /*0a8c*/ 	.word	0x0500000f


	//   ....[93]....
        /*0a90*/ 	.word	0x0500000f


	//   ....[94]....
        /*0a94*/ 	.word	0x0500000f


	//   ....[95]....
        /*0a98*/ 	.word	0x0500000f


	//   ....[96]....
        /*0a9c*/ 	.word	0x0500000f


	//   ....[97]....
        /*0aa0*/ 	.word	0x0500000f


	//----- nvinfo : EIATTR_COOP_GROUP_INSTR_OFFSETS
	.align		4
.L_1519:
        /*0aa4*/ 	.byte	0x04, 0x28
        /*0aa6*/ 	.short	(.L_1521 - .L_1520)


	//   ....[0]....
.L_1520:
        /*0aa8*/ 	.word	0x00000070


	//   ....[1]....
        /*0aac*/ 	.word	0x00000140


	//   ....[2]....
        /*0ab0*/ 	.word	0x00000190


	//   ....[3]....
        /*0ab4*/ 	.word	0x000003c0


	//   ....[4]....
        /*0ab8*/ 	.word	0x00000520


	//   ....[5]....
        /*0abc*/ 	.word	0x00000640


	//   ....[6]....
        /*0ac0*/ 	.word	0x000007a0


	//   ....[7]....
        /*0ac4*/ 	.word	0x00002e30


	//   ....[8]....
        /*0ac8*/ 	.word	0x00002e40


	//   ....[9]....
        /*0acc*/ 	.word	0x00003520


	//   ....[10]....
        /*0ad0*/ 	.word	0x00003530


	//   ....[11]....
        /*0ad4*/ 	.word	0x000041c0


	//   ....[12]....
        /*0ad8*/ 	.word	0x000041d0


	//   ....[13]....
        /*0adc*/ 	.word	0x00004930


	//   ....[14]....
        /*0ae0*/ 	.word	0x00004940


	//   ....[15]....
        /*0ae4*/ 	.word	0x00005370


	//   ....[16]....
        /*0ae8*/ 	.word	0x00005380


	//   ....[17]....
        /*0aec*/ 	.word	0x000054a0


	//   ....[18]....
        /*0af0*/ 	.word	0x000054b0


	//   ....[19]....
        /*0af4*/ 	.word	0x00005860


	//   ....[20]....
        /*0af8*/ 	.word	0x00005880


	//   ....[21]....
        /*0afc*/ 	.word	0x00005960


	//   ....[22]....
        /*0b00*/ 	.word	0x00005980


	//   ....[23]....
        /*0b04*/ 	.word	0x00006230


	//   ....[24]....
        /*0b08*/ 	.word	0x000069e0


	//   ....[25]....
        /*0b0c*/ 	.word	0x000069f0


	//   ....[26]....
        /*0b10*/ 	.word	0x00006a00


	//   ....[27]....
        /*0b14*/ 	.word	0x00006a10


	//   ....[28]....
        /*0b18*/ 	.word	0x00006d40


	//   ....[29]....
        /*0b1c*/ 	.word	0x00006d50


	//   ....[30]....
        /*0b20*/ 	.word	0x00006d60


	//   ....[31]....
        /*0b24*/ 	.word	0x00006d70


	//   ....[32]....
        /*0b28*/ 	.word	0x00008080


	//   ....[33]....
        /*0b2c*/ 	.word	0x000080a0


	//   ....[34]....
        /*0b30*/ 	.word	0x000080b0


	//   ....[35]....
        /*0b34*/ 	.word	0x000080c0


	//   ....[36]....
        /*0b38*/ 	.word	0x000081b0


	//   ....[37]....
        /*0b3c*/ 	.word	0x000081d0


	//   ....[38]....
        /*0b40*/ 	.word	0x00008270


	//   ....[39]....
        /*0b44*/ 	.word	0x000082a0


	//   ....[40]....
        /*0b48*/ 	.word	0x00009e40


	//   ....[41]....
        /*0b4c*/ 	.word	0x0000ae80


	//   ....[42]....
        /*0b50*/ 	.word	0x0000b610


	//   ....[43]....
        /*0b54*/ 	.word	0x0000b710


	//   ....[44]....
        /*0b58*/ 	.word	0x0000bf40


	//   ....[45]....
        /*0b5c*/ 	.word	0x0000bf90


	//   ....[46]....
        /*0b60*/ 	.word	0x0000dcc0


	//   ....[47]....
        /*0b64*/ 	.word	0x0000e2b0


	//   ....[48]....
        /*0b68*/ 	.word	0x0000ee70


	//   ....[49]....
        /*0b6c*/ 	.word	0x0000ef70


	//   ....[50]....
        /*0b70*/ 	.word	0x0000f770


	//   ....[51]....
        /*0b74*/ 	.word	0x0000f7f0


	//   ....[52]....
        /*0b78*/ 	.word	0x00011be0


	//   ....[53]....
        /*0b7c*/ 	.word	0x00011c40


	//   ....[54]....
        /*0b80*/ 	.word	0x00012040


	//   ....[55]....
        /*0b84*/ 	.word	0x00012060


	//   ....[56]....
        /*0b88*/ 	.word	0x00014110


	//   ....[57]....
        /*0b8c*/ 	.word	0x00014670


	//   ....[58]....
        /*0b90*/ 	.word	0x000153e0


	//   ....[59]....
        /*0b94*/ 	.word	0x000156a0


	//   ....[60]....
        /*0b98*/ 	.word	0x00015ac0


	//   ....[61]....
        /*0b9c*/ 	.word	0x00015b20


	//   ....[62]....
        /*0ba0*/ 	.word	0x00016bd0


	//   ....[63]....
        /*0ba4*/ 	.word	0x00016eb0


	//   ....[64]....
        /*0ba8*/ 	.word	0x00016ee0


	//   ....[65]....
        /*0bac*/ 	.word	0x00016f90


	//   ....[66]....
        /*0bb0*/ 	.word	0x00017bd0


	//   ....[67]....
        /*0bb4*/ 	.word	0x00017c10


	//   ....[68]....
        /*0bb8*/ 	.word	0x00017c40


	//   ....[69]....
        /*0bbc*/ 	.word	0x00017c50


	//   ....[70]....
        /*0bc0*/ 	.word	0x00018120


	//   ....[71]....
        /*0bc4*/ 	.word	0x00018140


	//   ....[72]....
        /*0bc8*/ 	.word	0x00018160


	//   ....[73]....
        /*0bcc*/ 	.word	0x00018170


	//   ....[74]....
        /*0bd0*/ 	.word	0x00018190


	//   ....[75]....
        /*0bd4*/ 	.word	0x000181c0


	//   ....[76]....
        /*0bd8*/ 	.word	0x000182a0


	//   ....[77]....
        /*0bdc*/ 	.word	0x000182b0


	//   ....[78]....
        /*0be0*/ 	.word	0x00018b00


	//   ....[79]....
        /*0be4*/ 	.word	0x00018b30


	//   ....[80]....
        /*0be8*/ 	.word	0x00018b60


	//   ....[81]....
        /*0bec*/ 	.word	0x00018b80


	//   ....[82]....
        /*0bf0*/ 	.word	0x00018bb0


	//   ....[83]....
        /*0bf4*/ 	.word	0x00018bc0


	//   ....[84]....
        /*0bf8*/ 	.word	0x00018bf0


	//   ....[85]....
        /*0bfc*/ 	.word	0x00018c60


	//   ....[86]....
        /*0c00*/ 	.word	0x00018d80


	//   ....[87]....
        /*0c04*/ 	.word	0x00018f50


	//   ....[88]....
        /*0c08*/ 	.word	0x00018f80


	//   ....[89]....
        /*0c0c*/ 	.word	0x00018fb0


	//   ....[90]....
        /*0c10*/ 	.word	0x00018fe0


	//   ....[91]....
        /*0c14*/ 	.word	0x00019010


	//   ....[92]....
        /*0c18*/ 	.word	0x00019040


	//   ....[93]....
        /*0c1c*/ 	.word	0x000191b0


	//   ....[94]....
        /*0c20*/ 	.word	0x000191e0


	//   ....[95]....
        /*0c24*/ 	.word	0x00019210


	//   ....[96]....
        /*0c28*/ 	.word	0x00019240


	//   ....[97]....
        /*0c2c*/ 	.word	0x00019270


	//   ....[98]....
        /*0c30*/ 	.word	0x000192a0


	//   ....[99]....
        /*0c34*/ 	.word	0x00019340


	//   ....[100]....
        /*0c38*/ 	.word	0x000193a0


	//   ....[101]....
        /*0c3c*/ 	.word	0x00019440


	//   ....[102]....
        /*0c40*/ 	.word	0x0001a4f0


	//   ....[103]....
        /*0c44*/ 	.word	0x0001c1f0


	//   ....[104]....
        /*0c48*/ 	.word	0x0001c210


	//   ....[105]....
        /*0c4c*/ 	.word	0x0001c2a0


	//   ....[106]....
        /*0c50*/ 	.word	0x0001c2c0


	//   ....[107]....
        /*0c54*/ 	.word	0x0001c340


	//   ....[108]....
        /*0c58*/ 	.word	0x0001c360


	//   ....[109]....
        /*0c5c*/ 	.word	0x0001c3e0


	//   ....[110]....
        /*0c60*/ 	.word	0x0001c400


	//   ....[111]....
        /*0c64*/ 	.word	0x0001c480


	//   ....[112]....
        /*0c68*/ 	.word	0x0001c4a0


	//   ....[113]....
        /*0c6c*/ 	.word	0x0001c520


	//   ....[114]....
        /*0c70*/ 	.word	0x0001c540


	//   ....[115]....
        /*0c74*/ 	.word	0x0001c5c0


	//   ....[116]....
        /*0c78*/ 	.word	0x0001c5e0


	//   ....[117]....
        /*0c7c*/ 	.word	0x0001c5f0


	//   ....[118]....
        /*0c80*/ 	.word	0x0001c600


	//   ....[119]....
        /*0c84*/ 	.word	0x0001cf60


	//   ....[120]....
        /*0c88*/ 	.word	0x0001cf70


	//   ....[121]....
        /*0c8c*/ 	.word	0x0001cf90


	//   ....[122]....
        /*0c90*/ 	.word	0x0001cff0


	//   ....[123]....
        /*0c94*/ 	.word	0x0001d010


	//   ....[124]....
        /*0c98*/ 	.word	0x0001d090


	//   ....[125]....
        /*0c9c*/ 	.word	0x0001d0b0


	//   ....[126]....
        /*0ca0*/ 	.word	0x0001d130


	//   ....[127]....
        /*0ca4*/ 	.word	0x0001d150


	//   ....[128]....
        /*0ca8*/ 	.word	0x0001d1d0


	//   ....[129]....
        /*0cac*/ 	.word	0x0001d1f0


	//   ....[130]....
        /*0cb0*/ 	.word	0x0001d270


	//   ....[131]....
        /*0cb4*/ 	.word	0x0001d290


	//   ....[132]....
        /*0cb8*/ 	.word	0x0001d310


	//   ....[133]....
        /*0cbc*/ 	.word	0x0001d330


	//   ....[134]....
        /*0cc0*/ 	.word	0x0001d340


	//   ....[135]....
        /*0cc4*/ 	.word	0x0001d3b0


	//   ....[136]....
        /*0cc8*/ 	.word	0x0001d400


	//   ....[137]....
        /*0ccc*/ 	.word	0x0001d4a0


	//   ....[138]....
        /*0cd0*/ 	.word	0x0001d4d0


	//   ....[139]....
        /*0cd4*/ 	.word	0x0001d4e0


	//   ....[140]....
        /*0cd8*/ 	.word	0x0001d550


	//   ....[141]....
        /*0cdc*/ 	.word	0x0001d560


	//   ....[142]....
        /*0ce0*/ 	.word	0x0001d570


	//   ....[143]....
        /*0ce4*/ 	.word	0x0001dd70


	//   ....[144]....
        /*0ce8*/ 	.word	0x0001dd90


	//   ....[145]....
        /*0cec*/ 	.word	0x0001de00


	//   ....[146]....
        /*0cf0*/ 	.word	0x0001de10


	//   ....[147]....
        /*0cf4*/ 	.word	0x0001de50


	//   ....[148]....
        /*0cf8*/ 	.word	0x0001de60


	//   ....[149]....
        /*0cfc*/ 	.word	0x0001dea0


	//   ....[150]....
        /*0d00*/ 	.word	0x0001deb0


	//   ....[151]....
        /*0d04*/ 	.word	0x0001def0


	//   ....[152]....
        /*0d08*/ 	.word	0x0001df00


	//   ....[153]....
        /*0d0c*/ 	.word	0x0001df40


	//   ....[154]....
        /*0d10*/ 	.word	0x0001df50


	//   ....[155]....
        /*0d14*/ 	.word	0x0001df90


	//   ....[156]....
        /*0d18*/ 	.word	0x0001dfa0


	//   ....[157]....
        /*0d1c*/ 	.word	0x0001dfb0


	//   ....[158]....
        /*0d20*/ 	.word	0x0001dff0


	//   ....[159]....
        /*0d24*/ 	.word	0x0001e2b0


	//   ....[160]....
        /*0d28*/ 	.word	0x0001e2e0


	//   ....[161]....
        /*0d2c*/ 	.word	0x0001e340


	//   ....[162]....
        /*0d30*/ 	.word	0x0001e350


	//   ....[163]....
        /*0d34*/ 	.word	0x0001e3a0


	//   ....[164]....
        /*0d38*/ 	.word	0x0001e3b0


	//   ....[165]....
        /*0d3c*/ 	.word	0x0001e400


	//   ....[166]....
        /*0d40*/ 	.word	0x0001e410


	//   ....[167]....
        /*0d44*/ 	.word	0x0001e460


	//   ....[168]....
        /*0d48*/ 	.word	0x0001e470


	//   ....[169]....
        /*0d4c*/ 	.word	0x0001e4c0


	//   ....[170]....
        /*0d50*/ 	.word	0x0001e4d0


	//   ....[171]....
        /*0d54*/ 	.word	0x0001e520


	//   ....[172]....
        /*0d58*/ 	.word	0x0001e530


	//   ....[173]....
        /*0d5c*/ 	.word	0x0001e540


	//   ....[174]....
        /*0d60*/ 	.word	0x0001e580


	//   ....[175]....
        /*0d64*/ 	.word	0x0001eb80


	//   ....[176]....
        /*0d68*/ 	.word	0x0001eb90


	//   ....[177]....
        /*0d6c*/ 	.word	0x0001ec00


	//   ....[178]....
        /*0d70*/ 	.word	0x0001ec40


	//   ....[179]....
        /*0d74*/ 	.word	0x0001ec60


	//   ....[180]....
        /*0d78*/ 	.word	0x0001eca0


	//   ....[181]....
        /*0d7c*/ 	.word	0x0001ecc0


	//   ....[182]....
        /*0d80*/ 	.word	0x0001ed00


	//   ....[183]....
        /*0d84*/ 	.word	0x0001ed20


	//   ....[184]....
        /*0d88*/ 	.word	0x0001ed60


	//   ....[185]....
        /*0d8c*/ 	.word	0x0001ed80


	//   ....[186]....
        /*0d90*/ 	.word	0x0001edc0


	//   ....[187]....
        /*0d94*/ 	.word	0x0001ede0


	//   ....[188]....
        /*0d98*/ 	.word	0x0001ee20


	//   ....[189]....
        /*0d9c*/ 	.word	0x0001ee40


	//   ....[190]....
        /*0da0*/ 	.word	0x0001ee50


	//   ....[191]....
        /*0da4*/ 	.word	0x0001f1b0


	//   ....[192]....
        /*0da8*/ 	.word	0x0001f1e0


	//   ....[193]....
        /*0dac*/ 	.word	0x0001f220


	//   ....[194]....
        /*0db0*/ 	.word	0x0001f250


	//   ....[195]....
        /*0db4*/ 	.word	0x0001f280


	//   ....[196]....
        /*0db8*/ 	.word	0x0001f2b0


	//   ....[197]....
        /*0dbc*/ 	.word	0x0001f2e0


	//   ....[198]....
        /*0dc0*/ 	.word	0x0001f310


	//   ....[199]....
        /*0dc4*/ 	.word	0x0001f490


	//   ....[200]....
        /*0dc8*/ 	.word	0x0001f4c0


	//   ....[201]....
        /*0dcc*/ 	.word	0x0001f4f0


	//   ....[202]....
        /*0dd0*/ 	.word	0x0001f520


	//   ....[203]....
        /*0dd4*/ 	.word	0x0001f550


	//   ....[204]....
        /*0dd8*/ 	.word	0x0001f580


	//   ....[205]....
        /*0ddc*/ 	.word	0x0001f640


	//   ....[206]....
        /*0de0*/ 	.word	0x0001f660


	//   ....[207]....
        /*0de4*/ 	.word	0x0001f6d0


	//   ....[208]....
        /*0de8*/ 	.word	0x0001fd70


	//   ....[209]....
        /*0dec*/ 	.word	0x00020090


	//   ....[210]....
        /*0df0*/ 	.word	0x00020120


	//   ....[211]....
        /*0df4*/ 	.word	0x000201b0


	//   ....[212]....
        /*0df8*/ 	.word	0x00020240


	//   ....[213]....
        /*0dfc*/ 	.word	0x00020320


	//   ....[214]....
        /*0e00*/ 	.word	0x000203b0


	//   ....[215]....
        /*0e04*/ 	.word	0x00020450


	//   ....[216]....
        /*0e08*/ 	.word	0x000204e0


	//   ....[217]....
        /*0e0c*/ 	.word	0x000205d0


	//   ....[218]....
        /*0e10*/ 	.word	0x00020660


	//   ....[219]....
        /*0e14*/ 	.word	0x00020700


	//   ....[220]....
        /*0e18*/ 	.word	0x00020790


	//   ....[221]....
        /*0e1c*/ 	.word	0x000208d0


	//   ....[222]....
        /*0e20*/ 	.word	0x00020980


	//   ....[223]....
        /*0e24*/ 	.word	0x00020a10


	//   ....[224]....
        /*0e28*/ 	.word	0x00020a60


	//   ....[225]....
        /*0e2c*/ 	.word	0x00020ab0


	//   ....[226]....
        /*0e30*/ 	.word	0x00020b40


	//   ....[227]....
        /*0e34*/ 	.word	0x00020bd0


	//   ....[228]....
        /*0e38*/ 	.word	0x00020c20


	//   ....[229]....
        /*0e3c*/ 	.word	0x00020c70


	//   ....[230]....
        /*0e40*/ 	.word	0x00020d60


	//   ....[231]....
        /*0e44*/ 	.word	0x00020e10


	//   ....[232]....
        /*0e48*/ 	.word	0x00020e90


	//   ....[233]....
        /*0e4c*/ 	.word	0x00020f00


	//   ....[234]....
        /*0e50*/ 	.word	0x00021050


	//   ....[235]....
        /*0e54*/ 	.word	0x00021140


	//   ....[236]....
        /*0e58*/ 	.word	0x00021210


	//   ....[237]....
        /*0e5c*/ 	.word	0x00021260


	//   ....[238]....
        /*0e60*/ 	.word	0x000215d0


	//   ....[239]....
        /*0e64*/ 	.word	0x00021670


	//   ....[240]....
        /*0e68*/ 	.word	0x000216d0


	//   ....[241]....
        /*0e6c*/ 	.word	0x00021740


	//   ....[242]....
        /*0e70*/ 	.word	0x000217a0


	//   ....[243]....
        /*0e74*/ 	.word	0x00021810


	//   ....[244]....
        /*0e78*/ 	.word	0x000218d0


	//   ....[245]....
        /*0e7c*/ 	.word	0x00021930


	//   ....[246]....
        /*0e80*/ 	.word	0x000219f0


	//   ....[247]....
        /*0e84*/ 	.word	0x00021cd0


	//   ....[248]....
        /*0e88*/ 	.word	0x00021dc0


	//   ....[249]....
        /*0e8c*/ 	.word	0x00021e60


	//   ....[250]....
        /*0e90*/ 	.word	0x00021ec0


	//   ....[251]....
        /*0e94*/ 	.word	0x00021fb0


	//   ....[252]....
        /*0e98*/ 	.word	0x00022020


	//   ....[253]....
        /*0e9c*/ 	.word	0x00022110


	//   ....[254]....
        /*0ea0*/ 	.word	0x00022180


	//   ....[255]....
        /*0ea4*/ 	.word	0x00022270


	//   ....[0]....
        /*0ea8*/ 	.word	0x000222e0


	//   ....[1]....
        /*0eac*/ 	.word	0x000223d0


	//   ....[2]....
        /*0eb0*/ 	.word	0x00022440


	//   ....[3]....
        /*0eb4*/ 	.word	0x00022530


	//   ....[4]....
        /*0eb8*/ 	.word	0x000225a0


	//   ....[5]....
        /*0ebc*/ 	.word	0x00022690


	//   ....[6]....
        /*0ec0*/ 	.word	0x00022700


	//   ....[7]....
        /*0ec4*/ 	.word	0x000227e0


	//   ....[8]....
        /*0ec8*/ 	.word	0x000228c0


	//   ....[9]....
        /*0ecc*/ 	.word	0x00022910


	//   ....[10]....
        /*0ed0*/ 	.word	0x00022970


	//   ....[11]....
        /*0ed4*/ 	.word	0x00022a30


	//   ....[12]....
        /*0ed8*/ 	.word	0x00022a90


	//   ....[13]....
        /*0edc*/ 	.word	0x00022b90


	//   ....[14]....
        /*0ee0*/ 	.word	0x00022bf0


	//   ....[15]....
        /*0ee4*/ 	.word	0x00022cf0


	//   ....[16]....
        /*0ee8*/ 	.word	0x00022d50


	//   ....[17]....
        /*0eec*/ 	.word	0x00022e50


	//   ....[18]....
        /*0ef0*/ 	.word	0x00022eb0


	//   ....[19]....
        /*0ef4*/ 	.word	0x00022fb0


	//   ....[20]....
        /*0ef8*/ 	.word	0x00023010


	//   ....[21]....
        /*0efc*/ 	.word	0x00023110


	//   ....[22]....
        /*0f00*/ 	.word	0x00023170


	//   ....[23]....
        /*0f04*/ 	.word	0x00023270


	//   ....[24]....
        /*0f08*/ 	.word	0x000232d0


	//   ....[25]....
        /*0f0c*/ 	.word	0x000233c0


	//   ....[26]....
        /*0f10*/ 	.word	0x00023420


	//   ....[27]....
        /*0f14*/ 	.word	0x00023510


	//   ....[28]....
        /*0f18*/ 	.word	0x00023570


	//   ....[29]....
        /*0f1c*/ 	.word	0x00023640


	//   ....[30]....
        /*0f20*/ 	.word	0x000236a0


	//   ....[31]....
        /*0f24*/ 	.word	0x00023760


	//   ....[32]....
        /*0f28*/ 	.word	0x000238a0


	//   ....[33]....
        /*0f2c*/ 	.word	0x00023950


	//   ....[34]....
        /*0f30*/ 	.word	0x000239d0


	//   ....[35]....
        /*0f34*/ 	.word	0x00023a90


	//   ....[36]....
        /*0f38*/ 	.word	0x00023af0


	//   ....[37]....
        /*0f3c*/ 	.word	0x00023ba0


	//   ....[38]....
        /*0f40*/ 	.word	0x00023c00


	//   ....[39]....
        /*0f44*/ 	.word	0x00023cb0


	//   ....[40]....
        /*0f48*/ 	.word	0x00023d10


	//   ....[41]....
        /*0f4c*/ 	.word	0x00023dc0


	//   ....[42]....
        /*0f50*/ 	.word	0x00023e20


	//   ....[43]....
        /*0f54*/ 	.word	0x00023ed0


	//   ....[44]....
        /*0f58*/ 	.word	0x00023f30


	//   ....[45]....
        /*0f5c*/ 	.word	0x00023fe0


	//   ....[46]....
        /*0f60*/ 	.word	0x00024040


	//   ....[47]....
        /*0f64*/ 	.word	0x000240f0


	//   ....[48]....
        /*0f68*/ 	.word	0x000241e0


	//   ....[49]....
        /*0f6c*/ 	.word	0x00024290


	//   ....[50]....
        /*0f70*/ 	.word	0x000242f0


	//   ....[51]....
        /*0f74*/ 	.word	0x000243b0


	//   ....[52]....
        /*0f78*/ 	.word	0x00024410


	//   ....[53]....
        /*0f7c*/ 	.word	0x000244d0


	//   ....[54]....
        /*0f80*/ 	.word	0x00024530


	//   ....[55]....
        /*0f84*/ 	.word	0x000245f0


	//   ....[56]....
        /*0f88*/ 	.word	0x00024650


	//   ....[57]....
        /*0f8c*/ 	.word	0x00024710


	//   ....[58]....
        /*0f90*/ 	.word	0x00024770


	//   ....[59]....
        /*0f94*/ 	.word	0x00024830


	//   ....[60]....
        /*0f98*/ 	.word	0x00024890


	//   ....[61]....
        /*0f9c*/ 	.word	0x00024950


	//   ....[62]....
        /*0fa0*/ 	.word	0x000249b0


	//   ....[63]....
        /*0fa4*/ 	.word	0x00024a60


	//   ....[64]....
        /*0fa8*/ 	.word	0x00024b50


	//   ....[65]....
        /*0fac*/ 	.word	0x00024c00


	//   ....[66]....
        /*0fb0*/ 	.word	0x00024cc0


	//   ....[67]....
        /*0fb4*/ 	.word	0x00024d70


	//   ....[68]....
        /*0fb8*/ 	.word	0x00024dd0


	//   ....[69]....
        /*0fbc*/ 	.word	0x00024e80


	//   ....[70]....
        /*0fc0*/ 	.word	0x00024ee0


	//   ....[71]....
        /*0fc4*/ 	.word	0x00024f90


	//   ....[72]....
        /*0fc8*/ 	.word	0x00024ff0


	//   ....[73]....
        /*0fcc*/ 	.word	0x000250a0


	//   ....[74]....
        /*0fd0*/ 	.word	0x00025100


	//   ....[75]....
        /*0fd4*/ 	.word	0x000251b0


	//   ....[76]....
        /*0fd8*/ 	.word	0x00025210


	//   ....[77]....
        /*0fdc*/ 	.word	0x000252c0


	//   ....[78]....
        /*0fe0*/ 	.word	0x00025320


	//   ....[79]....
        /*0fe4*/ 	.word	0x000253c0


	//   ....[80]....
        /*0fe8*/ 	.word	0x00025450


	//   ....[81]....
        /*0fec*/ 	.word	0x000254f0


	//   ....[82]....
        /*0ff0*/ 	.word	0x00025610


	//   ....[83]....
        /*0ff4*/ 	.word	0x00025680


	//   ....[84]....
        /*0ff8*/ 	.word	0x000256f0


	//   ....[85]....
        /*0ffc*/ 	.word	0x00025760


	//   ....[86]....
        /*1000*/ 	.word	0x000257d0


	//   ....[87]....
        /*1004*/ 	.word	0x00025850


	//   ....[88]....
        /*1008*/ 	.word	0x000258e0


	//   ....[89]....
        /*100c*/ 	.word	0x00025970


	//   ....[90]....
        /*1010*/ 	.word	0x000259e0


	//   ....[91]....
        /*1014*/ 	.word	0x00025a50


	//   ....[92]....
        /*1018*/ 	.word	0x00025ac0


	//   ....[93]....
        /*101c*/ 	.word	0x00025b40


	//   ....[94]....
        /*1020*/ 	.word	0x00025bb0


	//   ....[95]....
        /*1024*/ 	.word	0x00025c50


	//   ....[96]....
        /*1028*/ 	.word	0x00025ce0


	//   ....[97]....
        /*102c*/ 	.word	0x00025e10


	//----- nvinfo : EIATTR_REG_RECONFIG
	.align		4
.L_1521:
        /*1030*/ 	.byte	0x01, 0x54
	.zero		2


	//----- nvinfo : EIATTR_SYSCALL_OFFSETS
	.align		4
        /*1034*/ 	.byte	0x04, 0x46
        /*1036*/ 	.short	(.L_1523 - .L_1522)


	//   ....[0]....
.L_1522:
        /*1038*/ 	.word	0x00001b90


	//   ....[1]....
        /*103c*/ 	.word	0x00001ce0


	//   ....[2]....
        /*1040*/ 	.word	0x00006400


	//   ....[3]....
        /*1044*/ 	.word	0x00006720


	//   ....[4]....
        /*1048*/ 	.word	0x0001b820


	//   ....[5]....
        /*104c*/ 	.word	0x0001b970


	//   ....[6]....
        /*1050*/ 	.word	0x0001ba60


	//   ....[7]....
        /*1054*/ 	.word	0x0001ca30


	//----- nvinfo : EIATTR_MBARRIER_INSTR_OFFSETS
	.align		4
.L_1523:
        /*1058*/ 	.byte	0x04, 0x39
        /*105a*/ 	.short	(.L_1525 - .L_1524)


	//   ....[0]....
.L_1524:
        /*105c*/ 	.word	0x00000270
        /*1060*/ 	.word	0x000000ff
        /*1064*/ 	.word	0x00016800
        /*1068*/ 	.short	0x0100
        /*106a*/ 	.byte	0x08
	.zero		1


	//   ....[1]....
        /*106c*/ 	.word	0x00000280
        /*1070*/ 	.word	0x000000ff
        /*1074*/ 	.word	0x00016820
        /*1078*/ 	.short	0x0100
        /*107a*/ 	.byte	0x08
	.zero		1


	//   ....[2]....
        /*107c*/ 	.word	0x00000370
        /*1080*/ 	.word	0x000000ff
        /*1084*/ 	.word	0x00016830
        /*1088*/ 	.short	0x0100
        /*108a*/ 	.byte	0x08
	.zero		1


	//   ....[3]....
        /*108c*/ 	.word	0x00000380
        /*1090*/ 	.word	0x000000ff
        /*1094*/ 	.word	0x00016840
        /*1098*/ 	.short	0x0100
        /*109a*/ 	.byte	0x08
	.zero		1


	//   ....[4]....
        /*109c*/ 	.word	0x00000390
        /*10a0*/ 	.word	0x000000ff
        /*10a4*/ 	.word	0x00016838
        /*10a8*/ 	.short	0x0100
        /*10aa*/ 	.byte	0x08
	.zero		1


	//   ....[5]....
        /*10ac*/ 	.word	0x000003a0
        /*10b0*/ 	.word	0x000000ff
        /*10b4*/ 	.word	0x00016848
        /*10b8*/ 	.short	0x0100
        /*10ba*/ 	.byte	0x08
	.zero		1


	//   ....[6]....
        /*10bc*/ 	.word	0x000004d0
        /*10c0*/ 	.word	0x000000ff
        /*10c4*/ 	.word	0x00016850
        /*10c8*/ 	.short	0x0100
        /*10ca*/ 	.byte	0x08
	.zero		1


	//   ....[7]....
        /*10cc*/ 	.word	0x000004e0
        /*10d0*/ 	.word	0x000000ff
        /*10d4*/ 	.word	0x00016860
        /*10d8*/ 	.short	0x0100
        /*10da*/ 	.byte	0x08
	.zero		1


	//   ....[8]....
        /*10dc*/ 	.word	0x000004f0
        /*10e0*/ 	.word	0x000000ff
        /*10e4*/ 	.word	0x00016858
        /*10e8*/ 	.short	0x0100
        /*10ea*/ 	.byte	0x08
	.zero		1


	//   ....[9]....
        /*10ec*/ 	.word	0x00000500
        /*10f0*/ 	.word	0x000000ff
        /*10f4*/ 	.word	0x00016868
        /*10f8*/ 	.short	0x0100
        /*10fa*/ 	.byte	0x08
	.zero		1


	//   ....[10]....
        /*10fc*/ 	.word	0x000005f0
        /*1100*/ 	.word	0x000000ff
        /*1104*/ 	.word	0x00016870
        /*1108*/ 	.short	0x0100
        /*110a*/ 	.byte	0x06
	.zero		1


	//   ....[11]....
        /*110c*/ 	.word	0x00000600
        /*1110*/ 	.word	0x000000ff
        /*1114*/ 	.word	0x00016880
        /*1118*/ 	.short	0x0100
        /*111a*/ 	.byte	0x06
	.zero		1


	//   ....[12]....
        /*111c*/ 	.word	0x00000610
        /*1120*/ 	.word	0x000000ff
        /*1124*/ 	.word	0x00016878
        /*1128*/ 	.short	0x0100
        /*112a*/ 	.byte	0x06
	.zero		1


	//   ....[13]....
        /*112c*/ 	.word	0x00000620
        /*1130*/ 	.word	0x000000ff
        /*1134*/ 	.word	0x00016888
        /*1138*/ 	.short	0x0100
        /*113a*/ 	.byte	0x06
	.zero		1


	//   ....[14]....
        /*113c*/ 	.word	0x00000750
        /*1140*/ 	.word	0x000000ff
        /*1144*/ 	.word	0x00016890
        /*1148*/ 	.short	0x0100
        /*114a*/ 	.byte	0x08
	.zero		1


	//   ....[15]....
        /*114c*/ 	.word	0x00000760
        /*1150*/ 	.word	0x000000ff
        /*1154*/ 	.word	0x000168a0
        /*1158*/ 	.short	0x0100
        /*115a*/ 	.byte	0x08
	.zero		1


	//   ....[16]....
        /*115c*/ 	.word	0x00000770
        /*1160*/ 	.word	0x000000ff
        /*1164*/ 	.word	0x00016898
        /*1168*/ 	.short	0x0100
        /*116a*/ 	.byte	0x08
	.zero		1


	//   ....[17]....
        /*116c*/ 	.word	0x00000780
        /*1170*/ 	.word	0x000000ff
        /*1174*/ 	.word	0x000168a8
        /*1178*/ 	.short	0x0100
        /*117a*/ 	.byte	0x08
	.zero		1


	//   ....[18]....
        /*117c*/ 	.word	0x000008b0
        /*1180*/ 	.word	0x000000ff
        /*1184*/ 	.word	0x000168b0
        /*1188*/ 	.short	0x0100
        /*118a*/ 	.byte	0x08
	.zero		1


	//   ....[19]....
        /*118c*/ 	.word	0x000008c0
        /*1190*/ 	.word	0x000000ff
        /*1194*/ 	.word	0x000168c0
        /*1198*/ 	.short	0x0100
        /*119a*/ 	.byte	0x08
	.zero		1


	//   ....[20]....
        /*119c*/ 	.word	0x000008d0
        /*11a0*/ 	.word	0x000000ff
        /*11a4*/ 	.word	0x000168b8
        /*11a8*/ 	.short	0x0100
        /*11aa*/ 	.byte	0x08
	.zero		1


	//   ....[21]....
        /*11ac*/ 	.word	0x000008e0
        /*11b0*/ 	.word	0x000000ff
        /*11b4*/ 	.word	0x000168c8
        /*11b8*/ 	.short	0x0100
        /*11ba*/ 	.byte	0x08
	.zero		1


	//   ....[22]....
        /*11bc*/ 	.word	0x00002de0
        /*11c0*/ 	.word	0x00000046
        /*11c4*/ 	.word	0x00016890
        /*11c8*/ 	.short	0x010a
        /*11ca*/ 	.byte	0x3f
	.zero		1


	//   ....[23]....
        /*11cc*/ 	.word	0x00004160
        /*11d0*/ 	.word	0x00000046
        /*11d4*/ 	.word	0x00016890
        /*11d8*/ 	.short	0x010a
        /*11da*/ 	.byte	0x3f
	.zero		1


	//   ....[24]....
        /*11dc*/ 	.word	0x000051b0
        /*11e0*/ 	.word	0x00000046
        /*11e4*/ 	.word	0x00016890
        /*11e8*/ 	.short	0x010a
        /*11ea*/ 	.byte	0x3f
	.zero		1


	//   ....[25]....
        /*11ec*/ 	.word	0x00005680
        /*11f0*/ 	.word	0x00000008
        /*11f4*/ 	.word	0x00000000
        /*11f8*/ 	.short	0x0101
        /*11fa*/ 	.byte	0x3f
	.zero		1


	//   ....[26]....
        /*11fc*/ 	.word	0x000056c0
        /*1200*/ 	.word	0x00000046
        /*1204*/ 	.word	0x000168b0
        /*1208*/ 	.short	0x010a
        /*120a*/ 	.byte	0x3f
	.zero		1


	//   ....[27]....
        /*120c*/ 	.word	0x00005b10
        /*1210*/ 	.word	0x00000046
        /*1214*/ 	.word	0x00000000
        /*1218*/ 	.short	0x0101
        /*121a*/ 	.byte	0x3f
	.zero		1


	//   ....[28]....
        /*121c*/ 	.word	0x000064a0
        /*1220*/ 	.word	0x00000002
        /*1224*/ 	.word	0x00016800
        /*1228*/ 	.short	0x010a
        /*122a*/ 	.byte	0x3f
	.zero		1


	//   ....[29]....
        /*122c*/ 	.word	0x000064f0
        /*1230*/ 	.word	0x00000002
        /*1234*/ 	.word	0x00016800
        /*1238*/ 	.short	0x010a
        /*123a*/ 	.byte	0x3f
	.zero		1


	//   ....[30]....
        /*123c*/ 	.word	0x000070d0
        /*1240*/ 	.word	0x00000002
        /*1244*/ 	.word	0x00016800
        /*1248*/ 	.short	0x010a
        /*124a*/ 	.byte	0x3f
	.zero		1


	//   ....[31]....
        /*124c*/ 	.word	0x000085f0
        /*1250*/ 	.word	0x00000002
        /*1254*/ 	.word	0x00016800
        /*1258*/ 	.short	0x010a
        /*125a*/ 	.byte	0x3f
	.zero		1


	//   ....[32]....
        /*125c*/ 	.word	0x00009400
        /*1260*/ 	.word	0x00000000
        /*1264*/ 	.word	0x00016830
        /*1268*/ 	.short	0x010a
        /*126a*/ 	.byte	0x3f
	.zero		1


	//   ....[33]....
        /*126c*/ 	.word	0x000094b0
        /*1270*/ 	.word	0x00000000
        /*1274*/ 	.word	0x00016830
        /*1278*/ 	.short	0x010a
        /*127a*/ 	.byte	0x3f
	.zero		1


	//   ....[34]....
        /*127c*/ 	.word	0x00009ee0
        /*1280*/ 	.word	0x00000004
        /*1284*/ 	.word	0x00000000
        /*1288*/ 	.short	0x0101
        /*128a*/ 	.byte	0x3f
	.zero		1


	//   ....[35]....
        /*128c*/ 	.word	0x0000cf80
        /*1290*/ 	.word	0x0000000b
        /*1294*/ 	.word	0x00016830
        /*1298*/ 	.short	0x010a
        /*129a*/ 	.byte	0x3f
	.zero		1


	//   ....[36]....
        /*129c*/ 	.word	0x0000cfd0
        /*12a0*/ 	.word	0x0000000b
        /*12a4*/ 	.word	0x00016830
        /*12a8*/ 	.short	0x010a
        /*12aa*/ 	.byte	0x3f
	.zero		1


	//   ....[37]....
        /*12ac*/ 	.word	0x0000d300
        /*12b0*/ 	.word	0x0000000b
        /*12b4*/ 	.word	0x00016850
        /*12b8*/ 	.short	0x010a
        /*12ba*/ 	.byte	0x3f
	.zero		1


	//   ....[38]....
        /*12bc*/ 	.word	0x0000d340
        /*12c0*/ 	.word	0x0000000b
        /*12c4*/ 	.word	0x00016850
        /*12c8*/ 	.short	0x010a
        /*12ca*/ 	.byte	0x3f
	.zero		1


	//   ....[39]....
        /*12cc*/ 	.word	0x0000dd20
        /*12d0*/ 	.word	0x0000003a
        /*12d4*/ 	.word	0x00000000
        /*12d8*/ 	.short	0x0101
        /*12da*/ 	.byte	0x3f
	.zero		1


	//   ....[40]....
        /*12dc*/ 	.word	0x00010320
        /*12e0*/ 	.word	0x0000000e
        /*12e4*/ 	.word	0x00000000
        /*12e8*/ 	.short	0x0101
        /*12ea*/ 	.byte	0x3f
	.zero		1


	//   ....[41]....
        /*12ec*/ 	.word	0x00010b10
        /*12f0*/ 	.word	0x00000005
        /*12f4*/ 	.word	0x00016830
        /*12f8*/ 	.short	0x010a
        /*12fa*/ 	.byte	0x3f
	.zero		1


	//   ....[42]....
        /*12fc*/ 	.word	0x00010b60
        /*1300*/ 	.word	0x00000005
        /*1304*/ 	.word	0x00016830
        /*1308*/ 	.short	0x010a
        /*130a*/ 	.byte	0x3f
	.zero		1


	//   ....[43]....
        /*130c*/ 	.word	0x00010ee0
        /*1310*/ 	.word	0x0000000a
        /*1314*/ 	.word	0x00016850
        /*1318*/ 	.short	0x010a
        /*131a*/ 	.byte	0x3f
	.zero		1


	//   ....[44]....
        /*131c*/ 	.word	0x00010f20
        /*1320*/ 	.word	0x0000000a
        /*1324*/ 	.word	0x00016850
        /*1328*/ 	.short	0x010a
        /*132a*/ 	.byte	0x3f
	.zero		1


	//   ....[45]....
        /*132c*/ 	.word	0x00011640
        /*1330*/ 	.word	0x00000005
        /*1334*/ 	.word	0x00000000
        /*1338*/ 	.short	0x0101
        /*133a*/ 	.byte	0x3f
	.zero		1


	//   ....[46]....
        /*133c*/ 	.word	0x00012de0
        /*1340*/ 	.word	0x00000014
        /*1344*/ 	.word	0x00000000
        /*1348*/ 	.short	0x0101
        /*134a*/ 	.byte	0x3f
	.zero		1


	//   ....[47]....
        /*134c*/ 	.word	0x00013320
        /*1350*/ 	.word	0x00000005
        /*1354*/ 	.word	0x00016830
        /*1358*/ 	.short	0x010a
        /*135a*/ 	.byte	0x3f
	.zero		1


	//   ....[48]....
        /*135c*/ 	.word	0x00013370
        /*1360*/ 	.word	0x00000005
        /*1364*/ 	.word	0x00016830
        /*1368*/ 	.short	0x010a
        /*136a*/ 	.byte	0x3f
	.zero		1


	//   ....[49]....
        /*136c*/ 	.word	0x000136f0
        /*1370*/ 	.word	0x0000000a
        /*1374*/ 	.word	0x00016850
        /*1378*/ 	.short	0x010a
        /*137a*/ 	.byte	0x3f
	.zero		1


	//   ....[50]....
        /*137c*/ 	.word	0x00013730
        /*1380*/ 	.word	0x0000000a
        /*1384*/ 	.word	0x00016850
        /*1388*/ 	.short	0x010a
        /*138a*/ 	.byte	0x3f
	.zero		1


	//   ....[51]....
        /*138c*/ 	.word	0x000141a0
        /*1390*/ 	.word	0x00000038
        /*1394*/ 	.word	0x00000000
        /*1398*/ 	.short	0x0101
        /*139a*/ 	.byte	0x3f
	.zero		1


	//   ....[52]....
        /*139c*/ 	.word	0x00016680
        /*13a0*/ 	.word	0x00000015
        /*13a4*/ 	.word	0x00000000
        /*13a8*/ 	.short	0x0101
        /*13aa*/ 	.byte	0x3f
	.zero		1


	//   ....[53]....
        /*13ac*/ 	.word	0x00016ad0
        /*13b0*/ 	.word	0x0000000b
        /*13b4*/ 	.word	0x00016850
        /*13b8*/ 	.short	0x010a
        /*13ba*/ 	.byte	0x3f
	.zero		1


	//   ....[54]....
        /*13bc*/ 	.word	0x00016b40
        /*13c0*/ 	.word	0x0000000b
        /*13c4*/ 	.word	0x00016850
        /*13c8*/ 	.short	0x010a
        /*13ca*/ 	.byte	0x3f
	.zero		1


	//   ....[55]....
        /*13cc*/ 	.word	0x00017160
        /*13d0*/ 	.word	0x00000002
        /*13d4*/ 	.word	0x00000000
        /*13d8*/ 	.short	0x0101
        /*13da*/ 	.byte	0x3f
	.zero		1


	//   ....[56]....
        /*13dc*/ 	.word	0x00018270
        /*13e0*/ 	.word	0x00000000
        /*13e4*/ 	.word	0x00000000
        /*13e8*/ 	.short	0x0101
        /*13ea*/ 	.byte	0x3f
	.zero		1


	//   ....[57]....
        /*13ec*/ 	.word	0x0001a5d0
        /*13f0*/ 	.word	0x00000016
        /*13f4*/ 	.word	0x00016820
        /*13f8*/ 	.short	0x010a
        /*13fa*/ 	.byte	0x3f
	.zero		1


	//   ....[58]....
        /*13fc*/ 	.word	0x0001a690
        /*1400*/ 	.word	0x0000000a
        /*1404*/ 	.word	0x000168a0
        /*1408*/ 	.short	0x010a
        /*140a*/ 	.byte	0x3f
	.zero		1


	//   ....[59]....
        /*140c*/ 	.word	0x0001a8d0
        /*1410*/ 	.word	0x0000000a
        /*1414*/ 	.word	0x000168c0
        /*1418*/ 	.short	0x010a
        /*141a*/ 	.byte	0x3f
	.zero		1


	//   ....[60]....
        /*141c*/ 	.word	0x0001ac60
        /*1420*/ 	.word	0x00000005
        /*1424*/ 	.word	0x000168a0
        /*1428*/ 	.short	0x010a
        /*142a*/ 	.byte	0x3f
	.zero		1


	//   ....[61]....
        /*142c*/ 	.word	0x0001ae80
        /*1430*/ 	.word	0x00000005
        /*1434*/ 	.word	0x000168c0
        /*1438*/ 	.short	0x010a
        /*143a*/ 	.byte	0x3f
	.zero		1


	//   ....[62]....
        /*143c*/ 	.word	0x0001bf40
        /*1440*/ 	.word	0x00000003
        /*1444*/ 	.word	0x00016840
        /*1448*/ 	.short	0x010a
        /*144a*/ 	.byte	0x3f
	.zero		1


	//   ....[63]....
        /*144c*/ 	.word	0x0001c700
        /*1450*/ 	.word	0x00000003
        /*1454*/ 	.word	0x00016830
        /*1458*/ 	.short	0x0107
        /*145a*/ 	.byte	0x3f
	.zero		1


	//   ....[64]....
        /*145c*/ 	.word	0x0001c7d0
        /*1460*/ 	.word	0x00000003
        /*1464*/ 	.word	0x00016830
        /*1468*/ 	.short	0x0101
        /*146a*/ 	.byte	0x3f
	.zero		1


	//   ....[65]....
        /*146c*/ 	.word	0x0001d650
        /*1470*/ 	.word	0x00000016
        /*1474*/ 	.word	0x00016800
        /*1478*/ 	.short	0x0107
        /*147a*/ 	.byte	0x3f
	.zero		1


	//   ....[66]....
        /*147c*/ 	.word	0x0001d740
        /*1480*/ 	.word	0x00000016
        /*1484*/ 	.word	0x00016800
        /*1488*/ 	.short	0x0101
        /*148a*/ 	.byte	0x3f
	.zero		1


	//   ....[67]....
        /*148c*/ 	.word	0x0001d760
        /*1490*/ 	.word	0x00000016
        /*1494*/ 	.word	0x00016820
        /*1498*/ 	.short	0x010a
        /*149a*/ 	.byte	0x3f
	.zero		1


	//   ....[68]....
        /*149c*/ 	.word	0x0001db30
        /*14a0*/ 	.word	0x00000005
        /*14a4*/ 	.word	0x00016840
        /*14a8*/ 	.short	0x010a
        /*14aa*/ 	.byte	0x3f
	.zero		1


	//   ....[69]....
        /*14ac*/ 	.word	0x0001e070
        /*14b0*/ 	.word	0x00000005
        /*14b4*/ 	.word	0x00016830
        /*14b8*/ 	.short	0x0107
        /*14ba*/ 	.byte	0x3f
	.zero		1


	//   ....[70]....
        /*14bc*/ 	.word	0x0001e130
        /*14c0*/ 	.word	0x00000005
        /*14c4*/ 	.word	0x00016830
        /*14c8*/ 	.short	0x0101
        /*14ca*/ 	.byte	0x3f
	.zero		1


	//   ....[71]....
        /*14cc*/ 	.word	0x0001e190
        /*14d0*/ 	.word	0x00000005
        /*14d4*/ 	.word	0x00016860
        /*14d8*/ 	.short	0x010a
        /*14da*/ 	.byte	0x3f
	.zero		1


	//   ....[72]....
        /*14dc*/ 	.word	0x0001e670
        /*14e0*/ 	.word	0x00000005
        /*14e4*/ 	.word	0x00016850
        /*14e8*/ 	.short	0x0107
        /*14ea*/ 	.byte	0x3f
	.zero		1


	//   ....[73]....
        /*14ec*/ 	.word	0x0001e820
        /*14f0*/ 	.word	0x00000005
        /*14f4*/ 	.word	0x00016850
        /*14f8*/ 	.short	0x0101
        /*14fa*/ 	.byte	0x3f
	.zero		1


	//   ....[74]....
        /*14fc*/ 	.word	0x0001ea40
        /*1500*/ 	.word	0x00000000
        /*1504*/ 	.word	0x00016860
        /*1508*/ 	.short	0x010a
        /*150a*/ 	.byte	0x3f
	.zero		1


	//   ....[75]....
        /*150c*/ 	.word	0x0001ef00
        /*1510*/ 	.word	0x00000000
        /*1514*/ 	.word	0x00016850
        /*1518*/ 	.short	0x0107
        /*151a*/ 	.byte	0x3f
	.zero		1


	//   ....[76]....
        /*151c*/ 	.word	0x0001efd0
        /*1520*/ 	.word	0x00000000
        /*1524*/ 	.word	0x00016850
        /*1528*/ 	.short	0x0101
        /*152a*/ 	.byte	0x3f
	.zero		1


	//   ....[77]....
        /*152c*/ 	.word	0x0001fcf0
        /*1530*/ 	.word	0x00000005
        /*1534*/ 	.word	0x00016820
        /*1538*/ 	.short	0x010a
        /*153a*/ 	.byte	0x3f
	.zero		1


	//   ....[78]....
        /*153c*/ 	.word	0x0001fe60
        /*1540*/ 	.word	0x00000003
        /*1544*/ 	.word	0x00016840
        /*1548*/ 	.short	0x010a
        /*154a*/ 	.byte	0x3f
	.zero		1


	//   ....[79]....
        /*154c*/ 	.word	0x0001ff00
        /*1550*/ 	.word	0x00000019
        /*1554*/ 	.word	0x00016840
        /*1558*/ 	.short	0x010a
        /*155a*/ 	.byte	0x3f
	.zero		1


	//   ....[80]....
        /*155c*/ 	.word	0x0001ff40
        /*1560*/ 	.word	0x00000003
        /*1564*/ 	.word	0x00016860
        /*1568*/ 	.short	0x010a
        /*156a*/ 	.byte	0x3f
	.zero		1


	//   ....[81]....
        /*156c*/ 	.word	0x0001ff80
        /*1570*/ 	.word	0x00000019
        /*1574*/ 	.word	0x00016860
        /*1578*/ 	.short	0x010a
        /*157a*/ 	.byte	0x3f
	.zero		1


	//   ....[82]....
        /*157c*/ 	.word	0x0001ffe0
        /*1580*/ 	.word	0x00000046
        /*1584*/ 	.word	0x00016890
        /*1588*/ 	.short	0x010a
        /*158a*/ 	.byte	0x3f
	.zero		1


	//   ....[83]....
        /*158c*/ 	.word	0x00020270
        /*1590*/ 	.word	0x00000046
        /*1594*/ 	.word	0x00016890
        /*1598*/ 	.short	0x010a
        /*159a*/ 	.byte	0x3f
	.zero		1


	//   ....[84]....
        /*159c*/ 	.word	0x00020520
        /*15a0*/ 	.word	0x00000046
        /*15a4*/ 	.word	0x00016890
        /*15a8*/ 	.short	0x010a
        /*15aa*/ 	.byte	0x3f
	.zero		1


	//   ....[85]....
        /*15ac*/ 	.word	0x000207d0
        /*15b0*/ 	.word	0x00000046
        /*15b4*/ 	.word	0x000168b0
        /*15b8*/ 	.short	0x010a
        /*15ba*/ 	.byte	0x3f
	.zero		1


	//   ....[86]....
        /*15bc*/ 	.word	0x00020ca0
        /*15c0*/ 	.word	0x00000002
        /*15c4*/ 	.word	0x00016800
        /*15c8*/ 	.short	0x010a
        /*15ca*/ 	.byte	0x3f
	.zero		1


	//   ....[87]....
        /*15cc*/ 	.word	0x00021290
        /*15d0*/ 	.word	0x00000002
        /*15d4*/ 	.word	0x00016800
        /*15d8*/ 	.short	0x010a
        /*15da*/ 	.byte	0x3f
	.zero		1


	//   ....[88]....
        /*15dc*/ 	.word	0x000212e0
        /*15e0*/ 	.word	0x00000000
        /*15e4*/ 	.word	0x00016830
        /*15e8*/ 	.short	0x010a
        /*15ea*/ 	.byte	0x3f
	.zero		1


	//   ....[89]....
        /*15ec*/ 	.word	0x00021330
        /*15f0*/ 	.word	0x0000000b
        /*15f4*/ 	.word	0x00016830
        /*15f8*/ 	.short	0x010a
        /*15fa*/ 	.byte	0x3f
	.zero		1


	//   ....[90]....
        /*15fc*/ 	.word	0x00021380
        /*1600*/ 	.word	0x0000000b
        /*1604*/ 	.word	0x00016850
        /*1608*/ 	.short	0x010a
        /*160a*/ 	.byte	0x3f
	.zero		1


	//   ....[91]....
        /*160c*/ 	.word	0x000213d0
        /*1610*/ 	.word	0x00000005
        /*1614*/ 	.word	0x00016830
        /*1618*/ 	.short	0x010a
        /*161a*/ 	.byte	0x3f
	.zero		1


	//   ....[92]....
        /*161c*/ 	.word	0x00021420
        /*1620*/ 	.word	0x0000000a
        /*1624*/ 	.word	0x00016850
        /*1628*/ 	.short	0x010a
        /*162a*/ 	.byte	0x3f
	.zero		1


	//   ....[93]....
        /*162c*/ 	.word	0x00021470
        /*1630*/ 	.word	0x00000005
        /*1634*/ 	.word	0x00016830
        /*1638*/ 	.short	0x010a
        /*163a*/ 	.byte	0x3f
	.zero		1


	//   ....[94]....
        /*163c*/ 	.word	0x000214c0
        /*1640*/ 	.word	0x0000000a
        /*1644*/ 	.word	0x00016850
        /*1648*/ 	.short	0x010a
        /*164a*/ 	.byte	0x3f
	.zero		1


	//   ....[95]....
        /*164c*/ 	.word	0x00021510
        /*1650*/ 	.word	0x0000000b
        /*1654*/ 	.word	0x00016850
        /*1658*/ 	.short	0x010a
        /*165a*/ 	.byte	0x3f
	.zero		1


	//   ....[96]....
        /*165c*/ 	.word	0x00021ab0
        /*1660*/ 	.word	0x00000016
        /*1664*/ 	.word	0x00016820
        /*1668*/ 	.short	0x010a
        /*166a*/ 	.byte	0x3f
	.zero		1


	//   ....[97]....
        /*166c*/ 	.word	0x00021b00
        /*1670*/ 	.word	0x0000000a
        /*1674*/ 	.word	0x000168a0
        /*1678*/ 	.short	0x010a
        /*167a*/ 	.byte	0x3f
	.zero		1


	//   ....[98]....
        /*167c*/ 	.word	0x00021b50
        /*1680*/ 	.word	0x0000000a
        /*1684*/ 	.word	0x000168c0
        /*1688*/ 	.short	0x010a
        /*168a*/ 	.byte	0x3f
	.zero		1


	//   ....[99]....
        /*168c*/ 	.word	0x00021ba0
        /*1690*/ 	.word	0x00000005
        /*1694*/ 	.word	0x000168a0
        /*1698*/ 	.short	0x010a
        /*169a*/ 	.byte	0x3f
	.zero		1


	//   ....[100]....
        /*169c*/ 	.word	0x00021bf0
        /*16a0*/ 	.word	0x00000005
        /*16a4*/ 	.word	0x000168c0
        /*16a8*/ 	.short	0x010a
        /*16aa*/ 	.byte	0x3f
	.zero		1


	//   ....[101]....
        /*16ac*/ 	.word	0x00021d10
        /*16b0*/ 	.word	0x00000003
        /*16b4*/ 	.word	0x00016840
        /*16b8*/ 	.short	0x010a
        /*16ba*/ 	.byte	0x3f
	.zero		1


	//   ....[102]....
        /*16bc*/ 	.word	0x000237a0
        /*16c0*/ 	.word	0x00000016
        /*16c4*/ 	.word	0x00016820
        /*16c8*/ 	.short	0x010a
        /*16ca*/ 	.byte	0x3f
	.zero		1


	//   ....[103]....
        /*16cc*/ 	.word	0x000237f0
        /*16d0*/ 	.word	0x00000005
        /*16d4*/ 	.word	0x00016840
        /*16d8*/ 	.short	0x010a
        /*16da*/ 	.byte	0x3f
	.zero		1


	//   ....[104]....
        /*16dc*/ 	.word	0x00024130
        /*16e0*/ 	.word	0x00000005
        /*16e4*/ 	.word	0x00016860
        /*16e8*/ 	.short	0x010a
        /*16ea*/ 	.byte	0x3f
	.zero		1


	//   ....[105]....
        /*16ec*/ 	.word	0x00024aa0
        /*16f0*/ 	.word	0x00000000
        /*16f4*/ 	.word	0x00016860
        /*16f8*/ 	.short	0x010a
        /*16fa*/ 	.byte	0x3f
	.zero		1


	//   ....[106]....
        /*16fc*/ 	.word	0x00025d30
        /*1700*/ 	.word	0x00000005
        /*1704*/ 	.word	0x00016820
        /*1708*/ 	.short	0x010a
        /*170a*/ 	.byte	0x3f
	.zero		1


	//   ....[107]....
        /*170c*/ 	.word	0x00025ed0
        /*1710*/ 	.word	0x00000003
        /*1714*/ 	.word	0x00016840
        /*1718*/ 	.short	0x010a
        /*171a*/ 	.byte	0x3f
	.zero		1


	//   ....[108]....
        /*171c*/ 	.word	0x00025f20
        /*1720*/ 	.word	0x00000019
        /*1724*/ 	.word	0x00016840
        /*1728*/ 	.short	0x010a
        /*172a*/ 	.byte	0x3f
	.zero		1


	//   ....[109]....
        /*172c*/ 	.word	0x00025f70
        /*1730*/ 	.word	0x00000003
        /*1734*/ 	.word	0x00016860
        /*1738*/ 	.short	0x010a
        /*173a*/ 	.byte	0x3f
	.zero		1


	//----- nvinfo : EIATTR_NUM_MBARRIERS
	.align		4
.L_1525:
        /*173c*/ 	.byte	0x03, 0x38
        /*173e*/ 	.short	0x0016


	//----- nvinfo : EIATTR_EXIT_INSTR_OFFSETS
	.align		4
        /*1740*/ 	.byte	0x04, 0x1c
        /*1742*/ 	.short	(.L_1527 - .L_1526)


	//   ....[0]....
.L_1526:
        /*1744*/ 	.word	0x0001ffd0


	//----- nvinfo : EIATTR_MAX_THREADS
	.align		4
.L_1527:
        /*1748*/ 	.byte	0x04, 0x05
        /*174a*/ 	.short	(.L_1529 - .L_1528)
.L_1528:
        /*174c*/ 	.word	0x00000200
        /*1750*/ 	.word	0x00000001
        /*1754*/ 	.word	0x00000001


	//----- nvinfo : EIATTR_CRS_STACK_SIZE
	.align		4
.L_1529:
        /*1758*/ 	.byte	0x04, 0x1e
        /*175a*/ 	.short	(.L_1531 - .L_1530)
.L_1530:
        /*175c*/ 	.word	0x00000000


	//----- nvinfo : EIATTR_CBANK_PARAM_SIZE
	.align		4
.L_1531:
        /*1760*/ 	.byte	0x03, 0x19
        /*1762*/ 	.short	0x0af0


	//----- nvinfo : EIATTR_PARAM_CBANK
	.align		4
        /*1764*/ 	.byte	0x04, 0x0a
        /*1766*/ 	.short	(.L_1533 - .L_1532)
	.align		4
.L_1532:
        /*1768*/ 	.word	index@(.nv.constant0._ZN7cutlass13device_kernelIN5flash11enable_sm90INS1_16FlashAttnFwdSm90INS1_25CollectiveMainloopFwdSm90ILi2EN4cute5tupleIJNS5_1CILi1EEES8_S8_EEENS6_IJNS7_ILi192EEENS7_ILi128EEENS7_ILi64EEEEEELi64ENS_6half_tEfNS_4arch4Sm90ELb0ELb1ELb1ELb1ELb1ELb1ELb0ELb1ELb1ELb1ELb0ELb0EEENS1_21CollectiveEpilogueFwdINS6_IJSA_SC_SB_EEES9_SE_SG_Li384ELb1ELb1ELb0ELb0EEENS1_36VarlenDynamicPersistentTileSchedulerILi192ELi128ELi384ELi128ELb0ELb1ELb1ELb1ELb0ELb1EEEEEEEEEvNT_6ParamsE)
        /*176c*/ 	.short	0x0210
        /*176e*/ 	.short	0x0af0


	//----- nvinfo : EIATTR_SW_WAR
	.align		4
.L_1533:
        /*1770*/ 	.byte	0x04, 0x36
        /*1772*/ 	.short	(.L_1535 - .L_1534)
.L_1534:
        /*1774*/ 	.word	0x00000008
.L_1535:


//--------------------- .nv.info._ZN7cutlass13device_kernelIN5flash11enable_sm90INS1_16FlashAttnFwdSm90INS1_25CollectiveMainloopFwdSm90ILi2EN4cute5tupleIJNS5_1CILi1EEES8_S8_EEENS6_IJNS7_ILi192EEENS7_ILi128EEENS7_ILi64EEEEEELi64ENS_6half_tEfNS_4arch4Sm90ELb1ELb0ELb1ELb0ELb1ELb0ELb0ELb1ELb1ELb1ELb0ELb0EEENS1_21CollectiveEpilogueFwdINS6_IJSA_SC_SB_EEES9_SE_SG_Li384ELb0ELb1ELb0ELb0EEENS1_30DynamicPersistentTileSchedulerILi384ELi128ELb0ELb1ELb1EEEEEEEEEvNT_6ParamsE --------------------------
	.section	.nv.info._ZN7cutlass13device_kernelIN5flash11enable_sm90INS1_16FlashAttnFwdSm90INS1_25CollectiveMainloopFwdSm90ILi2EN4cute5tupleIJNS5_1CILi1EEES8_S8_EEENS6_IJNS7_ILi192EEENS7_ILi128EEENS7_ILi64EEEEEELi64ENS_6half_tEfNS_4arch4Sm90ELb1ELb0ELb1ELb0ELb1ELb0ELb0ELb1ELb1ELb1ELb0ELb0EEENS1_21CollectiveEpilogueFwdINS6_IJSA_SC_SB_EEES9_SE_SG_Li384ELb0ELb1ELb0ELb0EEENS1_30DynamicPersistentTileSchedulerILi384ELi128ELb0ELb1ELb1EEEEEEEEEvNT_6ParamsE,"",@"SHT_CUDA_INFO"
	.sectionflags	@""
	.align	4


	//----- nvinfo : EIATTR_CUDA_API_VERSION
	.align		4
        /*0000*/ 	.byte	0x04, 0x37
        /*0002*/ 	.short	(.L_1537 - .L_1536)
.L_1536:
        /*0004*/ 	.word	0x00000082


	//----- nvinfo : EIATTR_KPARAM_INFO
	.align		4
.L_1537:
        /*0008*/ 	.byte	0x04, 0x17
        /*000a*/ 	.short	(.L_1539 - .L_1538)
.L_1538:
        /*000c*/ 	.word	0x00000000
        /*0010*/ 	.short	0x0000
        /*0012*/ 	.short	0x0070
        /*0014*/ 	.byte	0x00, 0xf0, 0x01, 0x2a


	//----- nvinfo : EIATTR_SPARSE_MMA_MASK
	.align		4
.L_1539:
        /*0018*/ 	.byte	0x03, 0x50
        /*001a*/ 	.short	0x0000


	//----- nvinfo : EIATTR_MAXREG_COUNT
	.align		4
        /*001c*/ 	.byte	0x03, 0x1b
        /*001e*/ 	.short	0x0080


	//----- nvinfo : EIATTR_NUM_BARRIERS
	.align		4
        /*0020*/ 	.byte	0x02, 0x4c
        /*0022*/ 	.byte	0x10
	.zero		1


	//----- nvinfo : EIATTR_EXTERNS
	.align		4
        /*0024*/ 	.byte	0x04, 0x0f
        /*0026*/ 	.short	(.L_1541 - .L_1540)


	//   ....[0]....
	.align		4
.L_1540:
        /*0028*/ 	.word	index@(__assertfail)


	//----- nvinfo : EIATTR_ANNOTATIONS
	.align		4
.L_1541:
        /*002c*/ 	.byte	0x04, 0x55
        /*002e*/ 	.short	(.L_1543 - .L_1542)


	//   ....[0]....
.L_1542:
        /* <DEDUP_REMOVED lines=11> */


	//----- nvinfo : EIATTR_MERCURY_ISA_VERSION
	.align		4
.L_1543:
        /*00c8*/ 	.byte	0x03, 0x5f
        /*00ca*/ 	.short	0x0101


	//----- nvinfo : EIATTR_INT_WARP_WIDE_INSTR_OFFSETS
	.align		4
        /*00cc*/ 	.byte	0x04, 0x31
        /*00ce*/ 	.short	(.L_1545 - .L_1544)


	//   ....[0]....
.L_1544:
        /*00d0*/ 	.word	0x000000c0


	//   ....[1]....
        /*00d4*/ 	.word	0x000000d0


	//   ....[2]....
        /*00d8*/ 	.word	0x00000170


	//   ....[3]....
        /*00dc*/ 	.word	0x0000b840


	//   ....[4]....
        /*00e0*/ 	.word	0x0000b8d0


	//   ....[5]....
        /*00e4*/ 	.word	0x0000e980


	//   ....[6]....
        /*00e8*/ 	.word	0x0000ea10


	//----- nvinfo : EIATTR_COOP_GROUP_MASK_REGIDS
	.align		4
.L_1545:
        /*00ec*/ 	.byte	0x04, 0x29
        /*00ee*/ 	.short	(.L_1547 - .L_1546)


	//   ....[0]....
.L_1546:
        /*00f0*/ 	.word	0xffffffff


	//   ....[1]....
        /*00f4*/ 	.word	0xffffffff


	//   ....[2]....
        /*00f8*/ 	.word	0xffffffff


	//   ....[3]....
        /*00fc*/ 	.word	0xffffffff


	//   ....[4]....
        /*0100*/ 	.word	0xffffffff


	//   ....[5]....
        /*0104*/ 	.word	0xffffffff


	//   ....[6]....
        /*0108*/ 	.word	0xffffffff


	//   ....[7]....
        /*010c*/ 	.word	0xffffffff


	//   ....[8]....
        /*0110*/ 	.word	0xffffffff


	//   ....[9]....
        /*0114*/ 	.word	0xffffffff


	//   ....[10]....
        /*0118*/ 	.word	0xffffffff


	//   ....[11]....
        /*011c*/ 	.word	0xffffffff


	//   ....[12]....
        /*0120*/ 	.word	0xffffffff


	//   ....[13]....
        /*0124*/ 	.word	0xffffffff


	//   ....[14]....
        /*0128*/ 	.word	0xffffffff


	//   ....[15]....
        /*012c*/ 	.word	0xffffffff


	//   ....[16]....
        /*0130*/ 	.word	0xffffffff


	//   ....[17]....
        /*0134*/ 	.word	0xffffffff


	//   ....[18]....
        /*0138*/ 	.word	0xffffffff


	//   ....[19]....
        /*013c*/ 	.word	0xffffffff


	//   ....[20]....
        /*0140*/ 	.word	0xffffffff


	//   ....[21]....
        /*0144*/ 	.word	0xffffffff


	//   ....[22]....
        /*0148*/ 	.word	0xffffffff


	//   ....[23]....
        /*014c*/ 	.word	0xffffffff


	//   ....[24]....
        /*0150*/ 	.word	0xffffffff


	//   ....[25]....
        /*0154*/ 	.word	0xffffffff


	//   ....[26]....
        /*0158*/ 	.word	0xffffffff


	//   ....[27]....
        /*015c*/ 	.word	0xffffffff


	//   ....[28]....
        /*0160*/ 	.word	0xffffffff


	//   ....[29]....
        /*0164*/ 	.word	0xffffffff


	//   ....[30]....
        /*0168*/ 	.word	0xffffffff


	//   ....[31]....
        /*016c*/ 	.word	0xffffffff


	//   ....[32]....
        /*0170*/ 	.word	0xffffffff


	//   ....[33]....
        /*0174*/ 	.word	0xffffffff


	//   ....[34]....
        /*0178*/ 	.word	0xffffffff


	//   ....[35]....
        /*017c*/ 	.word	0xffffffff


	//   ....[36]....
        /*0180*/ 	.word	0xffffffff


	//   ....[37]....
        /*0184*/ 	.word	0xffffffff


	//   ....[38]....
        /*0188*/ 	.word	0xffffffff


	//   ....[39]....
        /*018c*/ 	.word	0xffffffff


	//   ....[40]....
        /*0190*/ 	.word	0xffffffff


	//   ....[41]....
        /*0194*/ 	.word	0xffffffff


	//   ....[42]....
        /*0198*/ 	.word	0xffffffff


	//   ....[43]....
        /*019c*/ 	.word	0xffffffff


	//   ....[44]....
        /*01a0*/ 	.word	0xffffffff


	//   ....[45]....
        /*01a4*/ 	.word	0xffffffff


	//   ....[46]....
        /*01a8*/ 	.word	0xffffffff


	//   ....[47]....
        /*01ac*/ 	.word	0xffffffff


	//   ....[48]....
        /*01b0*/ 	.word	0xffffffff


	//   ....[49]....
        /*01b4*/ 	.word	0xffffffff


	//   ....[50]....
        /*01b8*/ 	.word	0xffffffff


	//   ....[51]....
        /*01bc*/ 	.word	0xffffffff


	//   ....[52]....
        /*01c0*/ 	.word	0xffffffff


	//   ....[53]....
        /*01c4*/ 	.word	0xffffffff


	//   ....[54]....
        /*01c8*/ 	.word	0xffffffff


	//   ....[55]....
        /*01cc*/ 	.word	0xffffffff


	//   ....[56]....
        /*01d0*/ 	.word	0xffffffff


	//   ....[57]....
        /*01d4*/ 	.word	0xffffffff


	//   ....[58]....
        /*01d8*/ 	.word	0xffffffff


	//   ....[59]....
        /*01dc*/ 	.word	0xffffffff


	//   ....[60]....
        /*01e0*/ 	.word	0xffffffff


	//   ....[61]....
        /*01e4*/ 	.word	0xffffffff


	//   ....[62]....
        /*01e8*/ 	.word	0xffffffff


	//   ....[63]....
        /*01ec*/ 	.word	0xffffffff


	//   ....[64]....
        /*01f0*/ 	.word	0xffffffff


	//   ....[65]....
        /*01f4*/ 	.word	0xffffffff


	//   ....[66]....
        /*01f8*/ 	.word	0xffffffff


	//   ....[67]....
        /*01fc*/ 	.word	0xffffffff


	//   ....[68]....
        /*0200*/ 	.word	0xffffffff


	//   ....[69]....
        /*0204*/ 	.word	0xffffffff


	//   ....[70]....
        /*0208*/ 	.word	0xffffffff


	//   ....[71]....
        /*020c*/ 	.word	0xffffffff


	//   ....[72]....
        /*0210*/ 	.word	0xffffffff


	//   ....[73]....
        /*0214*/ 	.word	0xffffffff


	//   ....[74]....
        /*0218*/ 	.word	0xffffffff


	//   ....[75]....
        /*021c*/ 	.word	0xffffffff


	//   ....[76]....
        /*0220*/ 	.word	0xffffffff


	//   ....[77]....
        /*0224*/ 	.word	0xffffffff


	//   ....[78]....
        /*0228*/ 	.word	0xffffffff


	//   ....[79]....
        /*022c*/ 	.word	0xffffffff


	//   ....[80]....
        /*0230*/ 	.word	0xffffffff


	//   ....[81]....
        /*0234*/ 	.word	0xffffffff


	//   ....[82]....
        /*0238*/ 	.word	0xffffffff


	//   ....[83]....
        /*023c*/ 	.word	0xffffffff


	//   ....[84]....
        /*0240*/ 	.word	0xffffffff


	//   ....[85]....
        /*0244*/ 	.word	0xffffffff


	//   ....[86]....
        /*0248*/ 	.word	0xffffffff


	//   ....[87]....
        /*024c*/ 	.word	0xffffffff


	//   ....[88]....
        /*0250*/ 	.word	0xffffffff


	//   ....[89]....
        /*0254*/ 	.word	0xffffffff


	//   ....[90]....
        /*0258*/ 	.word	0xffffffff


	//   ....[91]....
        /*025c*/ 	.word	0xffffffff


	//   ....[92]....
        /*0260*/ 	.word	0xffffffff


	//   ....[93]....
        /*0264*/ 	.word	0xffffffff


	//   ....[94]....
        /*0268*/ 	.word	0xffffffff


	//   ....[95]....
        /*026c*/ 	.word	0xffffffff


	//   ....[96]....
        /*0270*/ 	.word	0xffffffff


	//   ....[97]....
        /*0274*/ 	.word	0xffffffff


	//   ....[98]....
        /*0278*/ 	.word	0xffffffff


	//   ....[99]....
        /*027c*/ 	.word	0xffffffff


	//   ....[100]....
        /*0280*/ 	.word	0xffffffff


	//   ....[101]....
        /*0284*/ 	.word	0xffffffff


	//   ....[102]....
        /*0288*/ 	.word	0xffffffff


	//   ....[103]....
        /*028c*/ 	.word	0xffffffff


	//   ....[104]....
        /*0290*/ 	.word	0xffffffff


	//   ....[105]....
        /*0294*/ 	.word	0xffffffff


	//   ....[106]....
        /*0298*/ 	.word	0xffffffff


	//   ....[107]....
        /*029c*/ 	.word	0xffffffff


	//   ....[108]....
        /*02a0*/ 	.word	0xffffffff


	//   ....[109]....
        /*02a4*/ 	.word	0xffffffff


	//   ....[110]....
        /*02a8*/ 	.word	0xffffffff


	//   ....[111]....
        /*02ac*/ 	.word	0xffffffff


	//   ....[112]....
        /*02b0*/ 	.word	0xffffffff


	//   ....[113]....
        /*02b4*/ 	.word	0xffffffff


	//   ....[114]....
        /*02b8*/ 	.word	0xffffffff


	//   ....[115]....
        /*02bc*/ 	.word	0xffffffff


	//   ....[116]....
        /*02c0*/ 	.word	0xffffffff


	//   ....[117]....
        /*02c4*/ 	.word	0xffffffff


	//   ....[118]....
        /*02c8*/ 	.word	0xffffffff


	//   ....[119]....
        /*02cc*/ 	.word	0xffffffff


	//   ....[120]....
        /*02d0*/ 	.word	0xffffffff


	//   ....[121]....
        /*02d4*/ 	.word	0xffffffff


	//   ....[122]....
        /*02d8*/ 	.word	0xffffffff


	//   ....[123]....
        /*02dc*/ 	.word	0xffffffff


	//   ....[124]....
        /*02e0*/ 	.word	0xffffffff


	//   ....[125]....
        /*02e4*/ 	.word	0xffffffff


	//   ....[126]....
        /*02e8*/ 	.word	0xffffffff


	//   ....[127]....
        /*02ec*/ 	.word	0xffffffff


	//   ....[128]....
        /*02f0*/ 	.word	0xffffffff


	//   ....[129]....
        /*02f4*/ 	.word	0xffffffff


	//   ....[130]....
        /*02f8*/ 	.word	0xffffffff


	//   ....[131]....
        /*02fc*/ 	.word	0xffffffff


	//   ....[132]....
        /*0300*/ 	.word	0xffffffff


	//   ....[133]....
        /*0304*/ 	.word	0xffffffff


	//   ....[134]....
        /*0308*/ 	.word	0xffffffff


	//   ....[135]....
        /*030c*/ 	.word	0xffffffff


	//   ....[136]....
        /*0310*/ 	.word	0xffffffff


	//   ....[137]....
        /*0314*/ 	.word	0xffffffff


	//   ....[138]....
        /*0318*/ 	.word	0x0500000f


	//   ....[139]....
        /*031c*/ 	.word	0x0500000f


	//   ....[140]....
        /*0320*/ 	.word	0x0500000f


	//   ....[141]....
        /*0324*/ 	.word	0x0500000f


	//   ....[142]....
        /*0328*/ 	.word	0x0500000f


	//   ....[143]....
        /*032c*/ 	.word	0x0500000f


	//   ....[144]....
        /*0330*/ 	.word	0x0500000f


	//   ....[145]....
        /*0334*/ 	.word	0x0500000f


	//   ....[146]....
        /*0338*/ 	.word	0x0500000f


	//   ....[147]....
        /*033c*/ 	.word	0x0500000f


	//   ....[148]....
        /*0340*/ 	.word	0x0500000f


	//   ....[149]....
        /*0344*/ 	.word	0x0500000f


	//   ....[150]....
        /*0348*/ 	.word	0x0500000f


	//   ....[151]....
        /*034c*/ 	.word	0x0500000f


	//   ....[152]....
        /*0350*/ 	.word	0x0500000f


	//   ....[153]....
        /*0354*/ 	.word	0x0500000f


	//   ....[154]....
        /*0358*/ 	.word	0x0500000f


	//   ....[155]....
        /*035c*/ 	.word	0x0500000f


	//   ....[156]....
        /*0360*/ 	.word	0x0500000f


	//   ....[157]....
        /*0364*/ 	.word	0x0500000f


	//   ....[158]....
        /*0368*/ 	.word	0x0500000f


	//   ....[159]....
        /*036c*/ 	.word	0x0500000f


	//   ....[160]....
        /*0370*/ 	.word	0x0500000f


	//   ....[161]....
        /*0374*/ 	.word	0x0500000f


	//   ....[162]....
        /*0378*/ 	.word	0x0500000f


	//   ....[163]....
        /*037c*/ 	.word	0x0500000f


	//   ....[164]....
        /*0380*/ 	.word	0x0500000f


	//   ....[165]....
        /*0384*/ 	.word	0x0500000f


	//   ....[166]....
        /*0388*/ 	.word	0x0500000f


	//   ....[167]....
        /*038c*/ 	.word	0x0500000f


	//   ....[168]....
        /*0390*/ 	.word	0x0500000f


	//   ....[169]....
        /*0394*/ 	.word	0x0500000f


	//   ....[170]....
        /*0398*/ 	.word	0x0500000f


	//   ....[171]....
        /*039c*/ 	.word	0x0500000f


	//   ....[172]....
        /*03a0*/ 	.word	0x0500000f


	//   ....[173]....
        /*03a4*/ 	.word	0x0500000f


	//   ....[174]....
        /*03a8*/ 	.word	0x0500000f


	//   ....[175]....
        /*03ac*/ 	.word	0x0500000f


	//   ....[176]....
        /*03b0*/ 	.word	0x0500000f


	//   ....[177]....
        /*03b4*/ 	.word	0x0500000f


	//   ....[178]....
        /*03b8*/ 	.word	0x0500000f


	//   ....[179]....
        /*03bc*/ 	.word	0x0500000f


	//   ....[180]....
        /*03c0*/ 	.word	0x0500000f


	//   ....[181]....
        /*03c4*/ 	.word	0x0500000f


	//   ....[182]....
        /*03c8*/ 	.word	0x0500000f


	//   ....[183]....
        /*03cc*/ 	.word	0x0500000f


	//   ....[184]....
        /*03d0*/ 	.word	0x0500000f


	//   ....[185]....
        /*03d4*/ 	.word	0x0500000f


	//   ....[186]....
        /*03d8*/ 	.word	0x0500000f


	//   ....[187]....
        /*03dc*/ 	.word	0x0500000f


	//   ....[188]....
        /*03e0*/ 	.word	0x0500000f


	//   ....[189]....
        /*03e4*/ 	.word	0x0500000f


	//   ....[190]....
        /*03e8*/ 	.word	0x0500000f


	//   ....[191]....
        /*03ec*/ 	.word	0x0500000f


	//   ....[192]....
        /*03f0*/ 	.word	0x0500000f


	//   ....[193]....
        /*03f4*/ 	.word	0x0500000f


	//   ....[194]....
        /*03f8*/ 	.word	0x0500000f


	//   ....[195]....
        /*03fc*/ 	.word	0x0500000f


	//   ....[196]....
        /*0400*/ 	.word	0x0500000f


	//   ....[197]....
        /*0404*/ 	.word	0x0500000f


	//   ....[198]....
        /*0408*/ 	.word	0x0500000f


	//   ....[199]....
        /*040c*/ 	.word	0x0500000f


	//   ....[200]....
        /*0410*/ 	.word	0x0500000f


	//   ....[201]....
        /*0414*/ 	.word	0x0500000f


	//   ....[202]....
        /*0418*/ 	.word	0x0500000f


	//   ....[203]....
        /*041c*/ 	.word	0x0500000f


	//   ....[204]....
        /*0420*/ 	.word	0x0500000f


	//   ....[205]....
        /*0424*/ 	.word	0x0500000f


	//   ....[206]....
        /*0428*/ 	.word	0x0500000f


	//   ....[207]....
        /*042c*/ 	.word	0x0500000f


	//   ....[208]....
        /*0430*/ 	.word	0x0500000f


	//   ....[209]....
        /*0434*/ 	.word	0x0500000f


	//   ....[210]....
        /*0438*/ 	.word	0x0500000f


	//   ....[211]....
        /*043c*/ 	.word	0x0500000f


	//   ....[212]....
        /*0440*/ 	.word	0x0500000f


	//   ....[213]....
        /*0444*/ 	.word	0x0500000f


	//   ....[214]....
        /*0448*/ 	.word	0x0500000f


	//   ....[215]....
        /*044c*/ 	.word	0x0500000f


	//   ....[216]....
        /*0450*/ 	.word	0x0500000f


	//   ....[217]....
        /*0454*/ 	.word	0x0500000f


	//   ....[218]....
        /*0458*/ 	.word	0x0500000f


	//   ....[219]....
        /*045c*/ 	.word	0x0500000f


	//   ....[220]....
        /*0460*/ 	.word	0x0500000f


	//   ....[221]....
        /*0464*/ 	.word	0x0500000f


	//   ....[222]....
        /*0468*/ 	.word	0x0500000f


	//   ....[223]....
        /*046c*/ 	.word	0x0500000f


	//   ....[224]....
        /*0470*/ 	.word	0x0500000f


	//   ....[225]....
        /*0474*/ 	.word	0x0500000f


	//   ....[226]....
        /*0478*/ 	.word	0x0500000f


	//   ....[227]....
        /*047c*/ 	.word	0x0500000f


	//   ....[228]....
        /*0480*/ 	.word	0x0500000f


	//----- nvinfo : EIATTR_COOP_GROUP_INSTR_OFFSETS
	.align		4
.L_1547:
        /*0484*/ 	.byte	0x04, 0x28
        /*0486*/ 	.short	(.L_1549 - .L_1548)


	//   ....[0]....
.L_1548:
        /*0488*/ 	.word	0x00000080


	//   ....[1]....
        /*048c*/ 	.word	0x00000090


	//   ....[2]....
        /*0490*/ 	.word	0x000002d0


	//   ....[3]....
        /*0494*/ 	.word	0x00000430


	//   ....[4]....
        /*0498*/ 	.word	0x00000550


	//   ....[5]....
        /*049c*/ 	.word	0x000006b0


	//   ....[6]....
        /*04a0*/ 	.word	0x000012a0


	//   ....[7]....
        /*04a4*/ 	.word	0x000019e0


	//   ....[8]....
        /*04a8*/ 	.word	0x00001ed0


	//   ....[9]....
        /*04ac*/ 	.word	0x000026a0


	//   ....[10]....
        /*04b0*/ 	.word	0x00002710


	//   ....[11]....
        /*04b4*/ 	.word	0x000031c0


	//   ....[12]....
        /*04b8*/ 	.word	0x00003230


	//   ....[13]....
        /*04bc*/ 	.word	0x000047b0


	//   ....[14]....
        /*04c0*/ 	.word	0x00004b00


	//   ....[15]....
        /*04c4*/ 	.word	0x000053a0


	//   ....[16]....
        /*04c8*/ 	.word	0x000054b0


	//   ....[17]....
        /*04cc*/ 	.word	0x00005e10


	//   ....[18]....
        /*04d0*/ 	.word	0x00005e60


	//   ....[19]....
        /*04d4*/ 	.word	0x000080f0


	//   ....[20]....
        /*04d8*/ 	.word	0x00008130


	//   ....[21]....
        /*04dc*/ 	.word	0x00008160


	//   ....[22]....
        /*04e0*/ 	.word	0x00008170


	//   ....[23]....
        /*04e4*/ 	.word	0x000093f0


	//   ....[24]....
        /*04e8*/ 	.word	0x00009420


	//   ....[25]....
        /*04ec*/ 	.word	0x000094c0


	//   ....[26]....
        /*04f0*/ 	.word	0x000094e0


	//   ....[27]....
        /*04f4*/ 	.word	0x0000a0d0


	//   ....[28]....
        /*04f8*/ 	.word	0x0000a100


	//   ....[29]....
        /*04fc*/ 	.word	0x0000a130


	//   ....[30]....
        /*0500*/ 	.word	0x0000a160


	//   ....[31]....
        /*0504*/ 	.word	0x0000a5e0


	//   ....[32]....
        /*0508*/ 	.word	0x0000a620


	//   ....[33]....
        /*050c*/ 	.word	0x0000a640


	//   ....[34]....
        /*0510*/ 	.word	0x0000a680


	//   ....[35]....
        /*0514*/ 	.word	0x0000a6a0


	//   ....[36]....
        /*0518*/ 	.word	0x0000a6b0


	//   ....[37]....
        /*051c*/ 	.word	0x0000a6d0


	//   ....[38]....
        /*0520*/ 	.word	0x0000a6f0


	//   ....[39]....
        /*0524*/ 	.word	0x0000ad50


	//   ....[40]....
        /*0528*/ 	.word	0x0000ad90


	//   ....[41]....
        /*052c*/ 	.word	0x0000adc0


	//   ....[42]....
        /*0530*/ 	.word	0x0000adf0


	//   ....[43]....
        /*0534*/ 	.word	0x0000ae10


	//   ....[44]....
        /*0538*/ 	.word	0x0000ae20


	//   ....[45]....
        /*053c*/ 	.word	0x0000ae30


	//   ....[46]....
        /*0540*/ 	.word	0x0000ae50


	//   ....[47]....
        /*0544*/ 	.word	0x0000aff0


	//   ....[48]....
        /*0548*/ 	.word	0x0000c440


	//   ....[49]....
        /*054c*/ 	.word	0x0000c460


	//   ....[50]....
        /*0550*/ 	.word	0x0000c470


	//   ....[51]....
        /*0554*/ 	.word	0x0000c4f0


	//   ....[52]....
        /*0558*/ 	.word	0x0000c510


	//   ....[53]....
        /*055c*/ 	.word	0x0000c590


	//   ....[54]....
        /*0560*/ 	.word	0x0000c5b0


	//   ....[55]....
        /*0564*/ 	.word	0x0000c630


	//   ....[56]....
        /*0568*/ 	.word	0x0000c650


	//   ....[57]....
        /*056c*/ 	.word	0x0000c6d0


	//   ....[58]....
        /*0570*/ 	.word	0x0000c6f0


	//   ....[59]....
        /*0574*/ 	.word	0x0000c770


	//   ....[60]....
        /*0578*/ 	.word	0x0000c790


	//   ....[61]....
        /*057c*/ 	.word	0x0000c810


	//   ....[62]....
        /*0580*/ 	.word	0x0000c830


	//   ....[63]....
        /*0584*/ 	.word	0x0000c840


	//   ....[64]....
        /*0588*/ 	.word	0x0000d090


	//   ....[65]....
        /*058c*/ 	.word	0x0000d0b0


	//   ....[66]....
        /*0590*/ 	.word	0x0000d0d0


	//   ....[67]....
        /*0594*/ 	.word	0x0000d170


	//   ....[68]....
        /*0598*/ 	.word	0x0000d190


	//   ....[69]....
        /*059c*/ 	.word	0x0000d210


	//   ....[70]....
        /*05a0*/ 	.word	0x0000d230


	//   ....[71]....
        /*05a4*/ 	.word	0x0000d2b0


	//   ....[72]....
        /*05a8*/ 	.word	0x0000d2d0


	//   ....[73]....
        /*05ac*/ 	.word	0x0000d350


	//   ....[74]....
        /*05b0*/ 	.word	0x0000d370


	//   ....[75]....
        /*05b4*/ 	.word	0x0000d3f0


	//   ....[76]....
        /*05b8*/ 	.word	0x0000d410


	//   ....[77]....
        /*05bc*/ 	.word	0x0000d490


	//   ....[78]....
        /*05c0*/ 	.word	0x0000d4b0


	//   ....[79]....
        /*05c4*/ 	.word	0x0000d4c0


	//   ....[80]....
        /*05c8*/ 	.word	0x0000d4d0


	//   ....[81]....
        /*05cc*/ 	.word	0x0000d570


	//   ....[82]....
        /*05d0*/ 	.word	0x0000d5c0


	//   ....[83]....
        /*05d4*/ 	.word	0x0000d5e0


	//   ....[84]....
        /*05d8*/ 	.word	0x0000d600


	//   ....[85]....
        /*05dc*/ 	.word	0x0000d650


	//   ....[86]....
        /*05e0*/ 	.word	0x0000d670


	//   ....[87]....
        /*05e4*/ 	.word	0x0000d680


	//   ....[88]....
        /*05e8*/ 	.word	0x0000de20


	//   ....[89]....
        /*05ec*/ 	.word	0x0000de40


	//   ....[90]....
        /*05f0*/ 	.word	0x0000deb0


	//   ....[91]....
        /*05f4*/ 	.word	0x0000dec0


	//   ....[92]....
        /*05f8*/ 	.word	0x0000df00


	//   ....[93]....
        /*05fc*/ 	.word	0x0000df10


	//   ....[94]....
        /*0600*/ 	.word	0x0000df50


	//   ....[95]....
        /*0604*/ 	.word	0x0000df60


	//   ....[96]....
        /*0608*/ 	.word	0x0000dfa0


	//   ....[97]....
        /*060c*/ 	.word	0x0000dfb0


	//   ....[98]....
        /*0610*/ 	.word	0x0000dff0


	//   ....[99]....
        /*0614*/ 	.word	0x0000e000


	//   ....[100]....
        /*0618*/ 	.word	0x0000e040


	//   ....[101]....
        /*061c*/ 	.word	0x0000e050


	//   ....[102]....
        /*0620*/ 	.word	0x0000e060


	//   ....[103]....
        /*0624*/ 	.word	0x0000e0a0


	//   ....[104]....
        /*0628*/ 	.word	0x0000e360


	//   ....[105]....
        /*062c*/ 	.word	0x0000e380


	//   ....[106]....
        /*0630*/ 	.word	0x0000e3e0


	//   ....[107]....
        /*0634*/ 	.word	0x0000e3f0


	//   ....[108]....
        /*0638*/ 	.word	0x0000e440


	//   ....[109]....
        /*063c*/ 	.word	0x0000e450


	//   ....[110]....
        /*0640*/ 	.word	0x0000e4a0


	//   ....[111]....
        /*0644*/ 	.word	0x0000e4b0


	//   ....[112]....
        /*0648*/ 	.word	0x0000e500


	//   ....[113]....
        /*064c*/ 	.word	0x0000e510


	//   ....[114]....
        /*0650*/ 	.word	0x0000e560


	//   ....[115]....
        /*0654*/ 	.word	0x0000e570


	//   ....[116]....
        /*0658*/ 	.word	0x0000e5c0


	//   ....[117]....
        /*065c*/ 	.word	0x0000e5d0


	//   ....[118]....
        /*0660*/ 	.word	0x0000e5e0


	//   ....[119]....
        /*0664*/ 	.word	0x0000e630


	//   ....[120]....
        /*0668*/ 	.word	0x0000ec00


	//   ....[121]....
        /*066c*/ 	.word	0x0000ec10


	//   ....[122]....
        /*0670*/ 	.word	0x0000ec20


	//   ....[123]....
        /*0674*/ 	.word	0x0000ec30


	//   ....[124]....
        /*0678*/ 	.word	0x0000ec40


	//   ....[125]....
        /*067c*/ 	.word	0x0000ec90


	//   ....[126]....
        /*0680*/ 	.word	0x0000ece0


	//   ....[127]....
        /*0684*/ 	.word	0x0000ed10


	//   ....[128]....
        /*0688*/ 	.word	0x0000ed40


	//   ....[129]....
        /*068c*/ 	.word	0x0000ed70


	//   ....[130]....
        /*0690*/ 	.word	0x0000eda0


	//   ....[131]....
        /*0694*/ 	.word	0x0000edd0


	//   ....[132]....
        /*0698*/ 	.word	0x0000ee00


	//   ....[133]....
        /*069c*/ 	.word	0x0000ee30


	//   ....[134]....
        /*06a0*/ 	.word	0x0000ee60


	//   ....[135]....
        /*06a4*/ 	.word	0x0000ee90


	//   ....[136]....
        /*06a8*/ 	.word	0x0000f190


	//   ....[137]....
        /*06ac*/ 	.word	0x0000f380


	//   ....[138]....
        /*06b0*/ 	.word	0x0000f910


	//   ....[139]....
        /*06b4*/ 	.word	0x0000f9f0


	//   ....[140]....
        /*06b8*/ 	.word	0x0000fa90


	//   ....[141]....
        /*06bc*/ 	.word	0x0000faf0


	//   ....[142]....
        /*06c0*/ 	.word	0x0000fbe0


	//   ....[143]....
        /*06c4*/ 	.word	0x0000fc50


	//   ....[144]....
        /*06c8*/ 	.word	0x0000fd40


	//   ....[145]....
        /*06cc*/ 	.word	0x0000fdb0


	//   ....[146]....
        /*06d0*/ 	.word	0x0000fea0


	//   ....[147]....
        /*06d4*/ 	.word	0x0000ff10


	//   ....[148]....
        /*06d8*/ 	.word	0x00010000


	//   ....[149]....
        /*06dc*/ 	.word	0x00010070


	//   ....[150]....
        /*06e0*/ 	.word	0x00010160


	//   ....[151]....
        /*06e4*/ 	.word	0x000101d0


	//   ....[152]....
        /*06e8*/ 	.word	0x000102c0


	//   ....[153]....
        /*06ec*/ 	.word	0x00010330


	//   ....[154]....
        /*06f0*/ 	.word	0x00010410


	//   ....[155]....
        /*06f4*/ 	.word	0x000104a0


	//   ....[156]....
        /*06f8*/ 	.word	0x00010510


	//   ....[157]....
        /*06fc*/ 	.word	0x00010570


	//   ....[158]....
        /*0700*/ 	.word	0x00010670


	//   ....[159]....
        /*0704*/ 	.word	0x000106d0


	//   ....[160]....
        /*0708*/ 	.word	0x000107d0


	//   ....[161]....
        /*070c*/ 	.word	0x00010830


	//   ....[162]....
        /*0710*/ 	.word	0x00010930


	//   ....[163]....
        /*0714*/ 	.word	0x00010990


	//   ....[164]....
        /*0718*/ 	.word	0x00010a90


	//   ....[165]....
        /*071c*/ 	.word	0x00010af0


	//   ....[166]....
        /*0720*/ 	.word	0x00010bf0


	//   ....[167]....
        /*0724*/ 	.word	0x00010c50


	//   ....[168]....
        /*0728*/ 	.word	0x00010d50


	//   ....[169]....
        /*072c*/ 	.word	0x00010db0


	//   ....[170]....
        /*0730*/ 	.word	0x00010e50


	//   ....[171]....
        /*0734*/ 	.word	0x00010f10


	//   ....[172]....
        /*0738*/ 	.word	0x00010fe0


	//   ....[173]....
        /*073c*/ 	.word	0x00011040


	//   ....[174]....
        /*0740*/ 	.word	0x00011100


	//   ....[175]....
        /*0744*/ 	.word	0x00011160


	//   ....[176]....
        /*0748*/ 	.word	0x00011210


	//   ....[177]....
        /*074c*/ 	.word	0x00011290


	//   ....[178]....
        /*0750*/ 	.word	0x00011340


	//   ....[179]....
        /*0754*/ 	.word	0x00011470


	//   ....[180]....
        /*0758*/ 	.word	0x00011520


	//   ....[181]....
        /*075c*/ 	.word	0x000115a0


	//   ....[182]....
        /*0760*/ 	.word	0x00011660


	//   ....[183]....
        /*0764*/ 	.word	0x000116c0


	//   ....[184]....
        /*0768*/ 	.word	0x00011770


	//   ....[185]....
        /*076c*/ 	.word	0x000117d0


	//   ....[186]....
        /*0770*/ 	.word	0x00011880


	//   ....[187]....
        /*0774*/ 	.word	0x000118e0


	//   ....[188]....
        /*0778*/ 	.word	0x00011990


	//   ....[189]....
        /*077c*/ 	.word	0x000119f0


	//   ....[190]....
        /*0780*/ 	.word	0x00011aa0


	//   ....[191]....
        /*0784*/ 	.word	0x00011b00


	//   ....[192]....
        /*0788*/ 	.word	0x00011bb0


	//   ....[193]....
        /*078c*/ 	.word	0x00011c10


	//   ....[194]....
        /*0790*/ 	.word	0x00011cc0


	//   ....[195]....
        /*0794*/ 	.word	0x00011db0


	//   ....[196]....
        /*0798*/ 	.word	0x00011e50


	//   ....[197]....
        /*079c*/ 	.word	0x00011eb0


	//   ....[198]....
        /*07a0*/ 	.word	0x00011f70


	//   ....[199]....
        /*07a4*/ 	.word	0x00011fd0


	//   ....[200]....
        /*07a8*/ 	.word	0x00012090


	//   ....[201]....
        /*07ac*/ 	.word	0x000120f0


	//   ....[202]....
        /*07b0*/ 	.word	0x000121b0


	//   ....[203]....
        /*07b4*/ 	.word	0x00012210


	//   ....[204]....
        /*07b8*/ 	.word	0x000122d0


	//   ....[205]....
        /*07bc*/ 	.word	0x00012330


	//   ....[206]....
        /*07c0*/ 	.word	0x000123f0


	//   ....[207]....
        /*07c4*/ 	.word	0x00012450


	//   ....[208]....
        /*07c8*/ 	.word	0x00012510


	//   ....[209]....
        /*07cc*/ 	.word	0x00012570


	//   ....[210]....
        /*07d0*/ 	.word	0x00012630


	//   ....[211]....
        /*07d4*/ 	.word	0x00012720


	//   ....[212]....
        /*07d8*/ 	.word	0x000127d0


	//   ....[213]....
        /*07dc*/ 	.word	0x00012860


	//   ....[214]....
        /*07e0*/ 	.word	0x00012910


	//   ....[215]....
        /*07e4*/ 	.word	0x00012970


	//   ....[216]....
        /*07e8*/ 	.word	0x00012a20


	//   ....[217]....
        /*07ec*/ 	.word	0x00012a80


	//   ....[218]....
        /*07f0*/ 	.word	0x00012b40


	//   ....[219]....
        /*07f4*/ 	.word	0x00012ba0


	//   ....[220]....
        /*07f8*/ 	.word	0x00012c50


	//   ....[221]....
        /*07fc*/ 	.word	0x00012cb0


	//   ....[222]....
        /*0800*/ 	.word	0x00012d70


	//   ....[223]....
        /*0804*/ 	.word	0x00012dd0


	//   ....[224]....
        /*0808*/ 	.word	0x00012e80


	//   ....[225]....
        /*080c*/ 	.word	0x00012ee0


	//   ....[226]....
        /*0810*/ 	.word	0x00012fa0


	//   ....[227]....
        /*0814*/ 	.word	0x00013030


	//   ....[228]....
        /*0818*/ 	.word	0x00013150


	//----- nvinfo : EIATTR_REG_RECONFIG
	.align		4
.L_1549:
        /*081c*/ 	.byte	0x01, 0x54
	.zero		2


	//----- nvinfo : EIATTR_SYSCALL_OFFSETS
	.align		4
        /*0820*/ 	.byte	0x04, 0x46
        /*0822*/ 	.short	(.L_1551 - .L_1550)


	//   ....[0]....
.L_1550:
        /*0824*/ 	.word	0x00001480


	//   ....[1]....
        /*0828*/ 	.word	0x0000ba40


	//   ....[2]....
        /*082c*/ 	.word	0x0000bb90


	//   ....[3]....
        /*0830*/ 	.word	0x0000bc80


	//   ....[4]....
        /*0834*/ 	.word	0x0000cb60


	//----- nvinfo : EIATTR_MBARRIER_INSTR_OFFSETS
	.align		4
.L_1551:
        /*0838*/ 	.byte	0x04, 0x39
        /*083a*/ 	.short	(.L_1553 - .L_1552)


	//   ....[0]....
.L_1552:
        /*083c*/ 	.word	0x00000180
        /*0840*/ 	.word	0x000000ff
        /*0844*/ 	.word	0x00016800
        /*0848*/ 	.short	0x0100
        /*084a*/ 	.byte	0x08
	.zero		1


	//   ....[1]....
        /*084c*/ 	.word	0x00000190
        /*0850*/ 	.word	0x000000ff
        /*0854*/ 	.word	0x00016820
        /*0858*/ 	.short	0x0100
        /*085a*/ 	.byte	0x08
	.zero		1


	//   ....[2]....
        /*085c*/ 	.word	0x00000280
        /*0860*/ 	.word	0x000000ff
        /*0864*/ 	.word	0x00016830
        /*0868*/ 	.short	0x0100
        /*086a*/ 	.byte	0x08
	.zero		1


	//   ....[3]....
        /*086c*/ 	.word	0x00000290
        /*0870*/ 	.word	0x000000ff
        /*0874*/ 	.word	0x00016840
        /*0878*/ 	.short	0x0100
        /*087a*/ 	.byte	0x08
	.zero		1


	//   ....[4]....
        /*087c*/ 	.word	0x000002a0
        /*0880*/ 	.word	0x000000ff
        /*0884*/ 	.word	0x00016838
        /*0888*/ 	.short	0x0100
        /*088a*/ 	.byte	0x08
	.zero		1


	//   ....[5]....
        /*088c*/ 	.word	0x000002b0
        /*0890*/ 	.word	0x000000ff
        /*0894*/ 	.word	0x00016848
        /*0898*/ 	.short	0x0100
        /*089a*/ 	.byte	0x08
	.zero		1


	//   ....[6]....
        /*089c*/ 	.word	0x000003e0
        /*08a0*/ 	.word	0x000000ff
        /*08a4*/ 	.word	0x00016850
        /*08a8*/ 	.short	0x0100
        /*08aa*/ 	.byte	0x08
	.zero		1


	//   ....[7]....
        /*08ac*/ 	.word	0x000003f0
        /*08b0*/ 	.word	0x000000ff
        /*08b4*/ 	.word	0x00016860
        /*08b8*/ 	.short	0x0100
        /*08ba*/ 	.byte	0x08
	.zero		1


	//   ....[8]....
        /*08bc*/ 	.word	0x00000400
        /*08c0*/ 	.word	0x000000ff
        /*08c4*/ 	.word	0x00016858
        /*08c8*/ 	.short	0x0100
        /*08ca*/ 	.byte	0x08
	.zero		1


	//   ....[9]....
        /*08cc*/ 	.word	0x00000410
        /*08d0*/ 	.word	0x000000ff
        /*08d4*/ 	.word	0x00016868
        /*08d8*/ 	.short	0x0100
        /*08da*/ 	.byte	0x08
	.zero		1


	//   ....[10]....
        /*08dc*/ 	.word	0x00000500
        /*08e0*/ 	.word	0x000000ff
        /*08e4*/ 	.word	0x00016870
        /*08e8*/ 	.short	0x0100
        /*08ea*/ 	.byte	0x06
	.zero		1


	//   ....[11]....
        /*08ec*/ 	.word	0x00000510
        /*08f0*/ 	.word	0x000000ff
        /*08f4*/ 	.word	0x00016880
        /*08f8*/ 	.short	0x0100
        /*08fa*/ 	.byte	0x06
	.zero		1


	//   ....[12]....
        /*08fc*/ 	.word	0x00000520
        /*0900*/ 	.word	0x000000ff
        /*0904*/ 	.word	0x00016878
        /*0908*/ 	.short	0x0100
        /*090a*/ 	.byte	0x06
	.zero		1


	//   ....[13]....
        /*090c*/ 	.word	0x00000530
        /*0910*/ 	.word	0x000000ff
        /*0914*/ 	.word	0x00016888
        /*0918*/ 	.short	0x0100
        /*091a*/ 	.byte	0x06
	.zero		1


	//   ....[14]....
        /*091c*/ 	.word	0x00000660
        /*0920*/ 	.word	0x000000ff
        /*0924*/ 	.word	0x00016890
        /*0928*/ 	.short	0x0100
        /*092a*/ 	.byte	0x08
	.zero		1


	//   ....[15]....
        /*092c*/ 	.word	0x00000670
        /*0930*/ 	.word	0x000000ff
        /*0934*/ 	.word	0x000168a0
        /*0938*/ 	.short	0x0100
        /*093a*/ 	.byte	0x08
	.zero		1


	//   ....[16]....
        /*093c*/ 	.word	0x00000680
        /*0940*/ 	.word	0x000000ff
        /*0944*/ 	.word	0x00016898
        /*0948*/ 	.short	0x0100
        /*094a*/ 	.byte	0x08
	.zero		1


	//   ....[17]....
        /*094c*/ 	.word	0x00000690
        /*0950*/ 	.word	0x000000ff
        /*0954*/ 	.word	0x000168a8
        /*0958*/ 	.short	0x0100
        /*095a*/ 	.byte	0x08
	.zero		1


	//   ....[18]....
        /*095c*/ 	.word	0x000007d0
        /*0960*/ 	.word	0x000000ff
        /*0964*/ 	.word	0x000168b0
        /*0968*/ 	.short	0x0100
        /*096a*/ 	.byte	0x08
	.zero		1


	//   ....[19]....
        /*096c*/ 	.word	0x000007e0
        /*0970*/ 	.word	0x000000ff
        /*0974*/ 	.word	0x000168c0
        /*0978*/ 	.short	0x0100
        /*097a*/ 	.byte	0x08
	.zero		1


	//   ....[20]....
        /*097c*/ 	.word	0x000007f0
        /*0980*/ 	.word	0x000000ff
        /*0984*/ 	.word	0x000168b8
        /*0988*/ 	.short	0x0100
        /*098a*/ 	.byte	0x08
	.zero		1


	//   ....[21]....
        /*098c*/ 	.word	0x00000800
        /*0990*/ 	.word	0x000000ff
        /*0994*/ 	.word	0x000168c8
        /*0998*/ 	.short	0x0100
        /*099a*/ 	.byte	0x08
	.zero		1


	//   ....[22]....
        /*099c*/ 	.word	0x00001500
        /*09a0*/ 	.word	0x000000ff
        /*09a4*/ 	.word	0x00016800
        /*09a8*/ 	.short	0x010a
        /*09aa*/ 	.byte	0x2d
	.zero		1


	//   ....[23]....
        /*09ac*/ 	.word	0x00001580
        /*09b0*/ 	.word	0x00000000
        /*09b4*/ 	.word	0x00016830
        /*09b8*/ 	.short	0x010a
        /*09ba*/ 	.byte	0x3f
	.zero		1


	//   ....[24]....
        /*09bc*/ 	.word	0x000015c0
        /*09c0*/ 	.word	0x00000000
        /*09c4*/ 	.word	0x00016830
        /*09c8*/ 	.short	0x010a
        /*09ca*/ 	.byte	0x3f
	.zero		1


	//   ....[25]....
        /*09cc*/ 	.word	0x00002eb0
        /*09d0*/ 	.word	0x000000ff
        /*09d4*/ 	.word	0x00000000
        /*09d8*/ 	.short	0x0101
        /*09da*/ 	.byte	0x06
	.zero		1


	//   ....[26]....
        /*09dc*/ 	.word	0x00004000
        /*09e0*/ 	.word	0x000000ff
        /*09e4*/ 	.word	0x00016830
        /*09e8*/ 	.short	0x010a
        /*09ea*/ 	.byte	0x06
	.zero		1


	//   ....[27]....
        /*09ec*/ 	.word	0x00004040
        /*09f0*/ 	.word	0x000000ff
        /*09f4*/ 	.word	0x00016830
        /*09f8*/ 	.short	0x010a
        /*09fa*/ 	.byte	0x06
	.zero		1


	//   ....[28]....
        /*09fc*/ 	.word	0x00004250
        /*0a00*/ 	.word	0x000000ff
        /*0a04*/ 	.word	0x00016850
        /*0a08*/ 	.short	0x010a
        /*0a0a*/ 	.byte	0x06
	.zero		1


	//   ....[29]....
        /*0a0c*/ 	.word	0x00004290
        /*0a10*/ 	.word	0x000000ff
        /*0a14*/ 	.word	0x00016850
        /*0a18*/ 	.short	0x010a
        /*0a1a*/ 	.byte	0x06
	.zero		1


	//   ....[30]....
        /*0a1c*/ 	.word	0x00004f20
        /*0a20*/ 	.word	0x000000ff
        /*0a24*/ 	.word	0x00000000
        /*0a28*/ 	.short	0x0101
        /*0a2a*/ 	.byte	0x06
	.zero		1


	//   ....[31]....
        /*0a2c*/ 	.word	0x00006a00
        /*0a30*/ 	.word	0x000000ff
        /*0a34*/ 	.word	0x00000000
        /*0a38*/ 	.short	0x0101
        /*0a3a*/ 	.byte	0x06
	.zero		1


	//   ....[32]....
        /*0a3c*/ 	.word	0x00006ef0
        /*0a40*/ 	.word	0x000000ff
        /*0a44*/ 	.word	0x00016830
        /*0a48*/ 	.short	0x010a
        /*0a4a*/ 	.byte	0x06
	.zero		1


	//   ....[33]....
        /*0a4c*/ 	.word	0x00006f30
        /*0a50*/ 	.word	0x000000ff
        /*0a54*/ 	.word	0x00016830
        /*0a58*/ 	.short	0x010a
        /*0a5a*/ 	.byte	0x06
	.zero		1


	//   ....[34]....
        /*0a5c*/ 	.word	0x00007140
        /*0a60*/ 	.word	0x000000ff
        /*0a64*/ 	.word	0x00016850
        /*0a68*/ 	.short	0x010a
        /*0a6a*/ 	.byte	0x06
	.zero		1


	//   ....[35]....
        /*0a6c*/ 	.word	0x00007180
        /*0a70*/ 	.word	0x000000ff
        /*0a74*/ 	.word	0x00016850
        /*0a78*/ 	.short	0x010a
        /*0a7a*/ 	.byte	0x06
	.zero		1


	//   ....[36]....
        /*0a7c*/ 	.word	0x00007a60
        /*0a80*/ 	.word	0x000000ff
        /*0a84*/ 	.word	0x00000000
        /*0a88*/ 	.short	0x0101
        /*0a8a*/ 	.byte	0x06
	.zero		1


	//   ....[37]....
        /*0a8c*/ 	.word	0x00008f50
        /*0a90*/ 	.word	0x000000ff
        /*0a94*/ 	.word	0x00000000
        /*0a98*/ 	.short	0x0101
        /*0a9a*/ 	.byte	0x06
	.zero		1


	//   ....[38]....
        /*0a9c*/ 	.word	0x00009360
        /*0aa0*/ 	.word	0x000000ff
        /*0aa4*/ 	.word	0x00016850
        /*0aa8*/ 	.short	0x010a
        /*0aaa*/ 	.byte	0x05
	.zero		1


	//   ....[39]....
        /*0aac*/ 	.word	0x000093a0
        /*0ab0*/ 	.word	0x000000ff
        /*0ab4*/ 	.word	0x00016850
        /*0ab8*/ 	.short	0x010a
        /*0aba*/ 	.byte	0x05
	.zero		1


	//   ....[40]....
        /*0abc*/ 	.word	0x00009900
        /*0ac0*/ 	.word	0x000000ff
        /*0ac4*/ 	.word	0x00000000
        /*0ac8*/ 	.short	0x0101
        /*0aca*/ 	.byte	0x04
	.zero		1


	//   ....[41]....
        /*0acc*/ 	.word	0x0000a580
        /*0ad0*/ 	.word	0x0000001a
        /*0ad4*/ 	.word	0x00000000
        /*0ad8*/ 	.short	0x0101
        /*0ada*/ 	.byte	0x3f
	.zero		1


	//   ....[42]....
        /*0adc*/ 	.word	0x0000c1e0
        /*0ae0*/ 	.word	0x00000000
        /*0ae4*/ 	.word	0x00016840
        /*0ae8*/ 	.short	0x010a
        /*0aea*/ 	.byte	0x3f
	.zero		1


	//   ....[43]....
        /*0aec*/ 	.word	0x0000c940
        /*0af0*/ 	.word	0x00000000
        /*0af4*/ 	.word	0x00016830
        /*0af8*/ 	.short	0x0107
        /*0afa*/ 	.byte	0x3f
	.zero		1


	//   ....[44]....
        /*0afc*/ 	.word	0x0000ca00
        /*0b00*/ 	.word	0x00000000
        /*0b04*/ 	.word	0x00016830
        /*0b08*/ 	.short	0x0101
        /*0b0a*/ 	.byte	0x3f
	.zero		1


	//   ....[45]....
        /*0b0c*/ 	.word	0x0000d770
        /*0b10*/ 	.word	0x00000010
        /*0b14*/ 	.word	0x00016800
        /*0b18*/ 	.short	0x0107
        /*0b1a*/ 	.byte	0x3f
	.zero		1


	//   ....[46]....
        /*0b1c*/ 	.word	0x0000d860
        /*0b20*/ 	.word	0x00000010
        /*0b24*/ 	.word	0x00016800
        /*0b28*/ 	.short	0x0101
        /*0b2a*/ 	.byte	0x3f
	.zero		1


	//   ....[47]....
        /*0b2c*/ 	.word	0x0000d880
        /*0b30*/ 	.word	0x00000010
        /*0b34*/ 	.word	0x00016820
        /*0b38*/ 	.short	0x010a
        /*0b3a*/ 	.byte	0x3f
	.zero		1


	//   ....[48]....
        /*0b3c*/ 	.word	0x0000dc00
        /*0b40*/ 	.word	0x00000005
        /*0b44*/ 	.word	0x00016840
        /*0b48*/ 	.short	0x010a
        /*0b4a*/ 	.byte	0x3f
	.zero		1


	//   ....[49]....
        /*0b4c*/ 	.word	0x0000e120
        /*0b50*/ 	.word	0x00000005
        /*0b54*/ 	.word	0x00016830
        /*0b58*/ 	.short	0x0107
        /*0b5a*/ 	.byte	0x3f
	.zero		1


	//   ....[50]....
        /*0b5c*/ 	.word	0x0000e1e0
        /*0b60*/ 	.word	0x00000005
        /*0b64*/ 	.word	0x00016830
        /*0b68*/ 	.short	0x0101
        /*0b6a*/ 	.byte	0x3f
	.zero		1


	//   ....[51]....
        /*0b6c*/ 	.word	0x0000e240
        /*0b70*/ 	.word	0x00000005
        /*0b74*/ 	.word	0x00016860
        /*0b78*/ 	.short	0x010a
        /*0b7a*/ 	.byte	0x3f
	.zero		1


	//   ....[52]....
        /*0b7c*/ 	.word	0x0000e750
        /*0b80*/ 	.word	0x00000005
        /*0b84*/ 	.word	0x00016850
        /*0b88*/ 	.short	0x0107
        /*0b8a*/ 	.byte	0x3f
	.zero		1


	//   ....[53]....
        /*0b8c*/ 	.word	0x0000e8b0
        /*0b90*/ 	.word	0x00000005
        /*0b94*/ 	.word	0x00016850
        /*0b98*/ 	.short	0x0101
        /*0b9a*/ 	.byte	0x3f
	.zero		1


	//   ....[54]....
        /*0b9c*/ 	.word	0x0000eac0
        /*0ba0*/ 	.word	0x00000004
        /*0ba4*/ 	.word	0x00016860
        /*0ba8*/ 	.short	0x010a
        /*0baa*/ 	.byte	0x3f
	.zero		1


	//   ....[55]....
        /*0bac*/ 	.word	0x0000ef70
        /*0bb0*/ 	.word	0x00000004
        /*0bb4*/ 	.word	0x00016850
        /*0bb8*/ 	.short	0x0107
        /*0bba*/ 	.byte	0x3f
	.zero		1


	//   ....[56]....
        /*0bbc*/ 	.word	0x0000f030
        /*0bc0*/ 	.word	0x00000004
        /*0bc4*/ 	.word	0x00016850
        /*0bc8*/ 	.short	0x0101
        /*0bca*/ 	.byte	0x3f
	.zero		1


	//   ....[57]....
        /*0bcc*/ 	.word	0x0000f300
        /*0bd0*/ 	.word	0x00000005
        /*0bd4*/ 	.word	0x00016820
        /*0bd8*/ 	.short	0x010a
        /*0bda*/ 	.byte	0x3f
	.zero		1


	//   ....[58]....
        /*0bdc*/ 	.word	0x0000f480
        /*0be0*/ 	.word	0x00000003
        /*0be4*/ 	.word	0x00016840
        /*0be8*/ 	.short	0x010a
        /*0bea*/ 	.byte	0x3f
	.zero		1


	//   ....[59]....
        /*0bec*/ 	.word	0x0000f520
        /*0bf0*/ 	.word	0x00000005
        /*0bf4*/ 	.word	0x00016840
        /*0bf8*/ 	.short	0x010a
        /*0bfa*/ 	.byte	0x3f
	.zero		1


	//   ....[60]....
        /*0bfc*/ 	.word	0x0000f560
        /*0c00*/ 	.word	0x00000003
        /*0c04*/ 	.word	0x00016860
        /*0c08*/ 	.short	0x010a
        /*0c0a*/ 	.byte	0x3f
	.zero		1


	//   ....[61]....
        /*0c0c*/ 	.word	0x0000f5a0
        /*0c10*/ 	.word	0x00000005
        /*0c14*/ 	.word	0x00016860
        /*0c18*/ 	.short	0x010a
        /*0c1a*/ 	.byte	0x3f
	.zero		1


	//   ....[62]....
        /*0c1c*/ 	.word	0x0000f610
        /*0c20*/ 	.word	0x00000003
        /*0c24*/ 	.word	0x00016800
        /*0c28*/ 	.short	0x010a
        /*0c2a*/ 	.byte	0x3f
	.zero		1


	//   ....[63]....
        /*0c2c*/ 	.word	0x0000f660
        /*0c30*/ 	.word	0x00000000
        /*0c34*/ 	.word	0x00016830
        /*0c38*/ 	.short	0x010a
        /*0c3a*/ 	.byte	0x3f
	.zero		1


	//   ....[64]....
        /*0c3c*/ 	.word	0x0000f6c0
        /*0c40*/ 	.word	0x00000006
        /*0c44*/ 	.word	0x00016830
        /*0c48*/ 	.short	0x010a
        /*0c4a*/ 	.byte	0x3f
	.zero		1


	//   ....[65]....
        /*0c4c*/ 	.word	0x0000f720
        /*0c50*/ 	.word	0x00000006
        /*0c54*/ 	.word	0x00016850
        /*0c58*/ 	.short	0x010a
        /*0c5a*/ 	.byte	0x3f
	.zero		1


	//   ....[66]....
        /*0c5c*/ 	.word	0x0000f780
        /*0c60*/ 	.word	0x00000006
        /*0c64*/ 	.word	0x00016830
        /*0c68*/ 	.short	0x010a
        /*0c6a*/ 	.byte	0x3f
	.zero		1


	//   ....[67]....
        /*0c6c*/ 	.word	0x0000f7e0
        /*0c70*/ 	.word	0x00000006
        /*0c74*/ 	.word	0x00016850
        /*0c78*/ 	.short	0x010a
        /*0c7a*/ 	.byte	0x3f
	.zero		1


	//   ....[68]....
        /*0c7c*/ 	.word	0x0000f840
        /*0c80*/ 	.word	0x00000004
        /*0c84*/ 	.word	0x00016850
        /*0c88*/ 	.short	0x010a
        /*0c8a*/ 	.byte	0x3f
	.zero		1


	//   ....[69]....
        /*0c8c*/ 	.word	0x0000f940
        /*0c90*/ 	.word	0x00000000
        /*0c94*/ 	.word	0x00016840
        /*0c98*/ 	.short	0x010a
        /*0c9a*/ 	.byte	0x3f
	.zero		1


	//   ....[70]....
        /*0c9c*/ 	.word	0x00011370
        /*0ca0*/ 	.word	0x00000010
        /*0ca4*/ 	.word	0x00016820
        /*0ca8*/ 	.short	0x010a
        /*0caa*/ 	.byte	0x3f
	.zero		1


	//   ....[71]....
        /*0cac*/ 	.word	0x000113c0
        /*0cb0*/ 	.word	0x00000005
        /*0cb4*/ 	.word	0x00016840
        /*0cb8*/ 	.short	0x010a
        /*0cba*/ 	.byte	0x3f
	.zero		1


	//   ....[72]....
        /*0cbc*/ 	.word	0x00011d00
        /*0cc0*/ 	.word	0x00000005
        /*0cc4*/ 	.word	0x00016860
        /*0cc8*/ 	.short	0x010a
        /*0cca*/ 	.byte	0x3f
	.zero		1


	//   ....[73]....
        /*0ccc*/ 	.word	0x00012670
        /*0cd0*/ 	.word	0x00000004
        /*0cd4*/ 	.word	0x00016860
        /*0cd8*/ 	.short	0x010a
        /*0cda*/ 	.byte	0x3f
	.zero		1


	//   ....[74]....
        /*0cdc*/ 	.word	0x00013070
        /*0ce0*/ 	.word	0x00000005
        /*0ce4*/ 	.word	0x00016820
        /*0ce8*/ 	.short	0x010a
        /*0cea*/ 	.byte	0x3f
	.zero		1


	//   ....[75]....
        /*0cec*/ 	.word	0x00013210
        /*0cf0*/ 	.word	0x00000003
        /*0cf4*/ 	.word	0x00016840
        /*0cf8*/ 	.short	0x010a
        /*0cfa*/ 	.byte	0x3f
	.zero		1


	//   ....[76]....
        /*0cfc*/ 	.word	0x00013260
        /*0d00*/ 	.word	0x00000005
        /*0d04*/ 	.word	0x00016840
        /*0d08*/ 	.short	0x010a
        /*0d0a*/ 	.byte	0x3f
	.zero		1


	//   ....[77]....
        /*0d0c*/ 	.word	0x000132b0
        /*0d10*/ 	.word	0x00000003
        /*0d14*/ 	.word	0x00016860
        /*0d18*/ 	.short	0x010a
        /*0d1a*/ 	.byte	0x3f
	.zero		1


	//----- nvinfo : EIATTR_NUM_MBARRIERS
	.align		4
.L_1553:
        /*0d1c*/ 	.byte	0x03, 0x38
        /*0d1e*/ 	.short	0x0016


	//----- nvinfo : EIATTR_EXIT_INSTR_OFFSETS
	.align		4
        /*0d20*/ 	.byte	0x04, 0x1c
        /*0d22*/ 	.short	(.L_1555 - .L_1554)


	//   ....[0]....
.L_1554:
        /*0d24*/ 	.word	0x00000970


	//   ....[1]....
        /*0d28*/ 	.word	0x0000af60


	//   ....[2]....
        /*0d2c*/ 	.word	0x0000f5f0


	//----- nvinfo : EIATTR_MAX_THREADS
	.align		4
.L_1555:
        /*0d30*/ 	.byte	0x04, 0x05
        /*0d32*/ 	.short	(.L_1557 - .L_1556)
.L_1556:
        /*0d34*/ 	.word	0x00000200
        /*0d38*/ 	.word	0x00000001
        /*0d3c*/ 	.word	0x00000001


	//----- nvinfo : EIATTR_CRS_STACK_SIZE
	.align		4
.L_1557:
        /*0d40*/ 	.byte	0x04, 0x1e
        /*0d42*/ 	.short	(.L_1559 - .L_1558)
.L_1558:
        /*0d44*/ 	.word	0x00000000


	//----- nvinfo : EIATTR_CBANK_PARAM_SIZE
	.align		4
.L_1559:
        /*0d48*/ 	.byte	0x03, 0x19
        /*0d4a*/ 	.short	0x0af0


	//----- nvinfo : EIATTR_PARAM_CBANK
	.align		4
        /*0d4c*/ 	.byte	0x04, 0x0a
        /*0d4e*/ 	.short	(.L_1561 - .L_1560)
	.align		4
.L_1560:
        /*0d50*/ 	.word	index@(.nv.constant0._ZN7cutlass13device_kernelIN5flash11enable_sm90INS1_16FlashAttnFwdSm90INS1_25CollectiveMainloopFwdSm90ILi2EN4cute5tupleIJNS5_1CILi1EEES8_S8_EEENS6_IJNS7_ILi192EEENS7_ILi128EEENS7_ILi64EEEEEELi64ENS_6half_tEfNS_4arch4Sm90ELb1ELb0ELb1ELb0ELb1ELb0ELb0ELb1ELb1ELb1ELb0ELb0EEENS1_21CollectiveEpilogueFwdINS6_IJSA_SC_SB_EEES9_SE_SG_Li384ELb0ELb1ELb0ELb0EEENS1_30DynamicPersistentTileSchedulerILi384ELi128ELb0ELb1ELb1EEEEEEEEEvNT_6ParamsE)
        /*0d54*/ 	.short	0x0210
        /*0d56*/ 	.short	0x0af0


	//----- nvinfo : EIATTR_SW_WAR
	.align		4
.L_1561:
        /*0d58*/ 	.byte	0x04, 0x36
        /*0d5a*/ 	.short	(.L_1563 - .L_1562)
.L_1562:
        /*0d5c*/ 	.word	0x00000008
.L_1563:


//--------------------- .nv.info._ZN7cutlass13device_kernelIN5flash11enable_sm90INS1_16FlashAttnFwdSm90INS1_25CollectiveMainloopFwdSm90ILi2EN4cute5tupleIJNS5_1CILi1EEES8_S8_EEENS6_IJNS7_ILi192EEENS7_ILi128EEENS7_ILi64EEEEEELi64ENS_6half_tEfNS_4arch4Sm90ELb1ELb0ELb1ELb1ELb1ELb0ELb0ELb1ELb1ELb1ELb0ELb0EEENS1_21CollectiveEpilogueFwdINS6_IJSA_SC_SB_EEES9_SE_SG_Li384ELb1ELb1ELb0ELb0EEENS1_36VarlenDynamicPersistentTileSchedulerILi192ELi128ELi384ELi128ELb0ELb1ELb1ELb1ELb1ELb1EEEEEEEEEvNT_6ParamsE --------------------------
	.section	.nv.info._ZN7cutlass13device_kernelIN5flash11enable_sm90INS1_16FlashAttnFwdSm90INS1_25CollectiveMainloopFwdSm90ILi2EN4cute5tupleIJNS5_1CILi1EEES8_S8_EEENS6_IJNS7_ILi192EEENS7_ILi128EEENS7_ILi64EEEEEELi64ENS_6half_tEfNS_4arch4Sm90ELb1ELb0ELb1ELb1ELb1ELb0ELb0ELb1ELb1ELb1ELb0ELb0EEENS1_21CollectiveEpilogueFwdINS6_IJSA_SC_SB_EEES9_SE_SG_Li384ELb1ELb1ELb0ELb0EEENS1_36VarlenDynamicPersistentTileSchedulerILi192ELi128ELi384ELi128ELb0ELb1ELb1ELb1ELb1ELb1EEEEEEEEEvNT_6ParamsE,"",@"SHT_CUDA_INFO"
	.sectionflags	@""
	.align	4


	//----- nvinfo : EIATTR_CUDA_API_VERSION
	.align		4
        /*0000*/ 	.byte	0x04, 0x37
        /*0002*/ 	.short	(.L_1565 - .L_1564)
.L_1564:
        /*0004*/ 	.word	0x00000082


	//----- nvinfo : EIATTR_KPARAM_INFO
	.align		4
.L_1565:
        /*0008*/ 	.byte	0x04, 0x17
        /*000a*/ 	.short	(.L_1567 - .L_1566)
.L_1566:
        /*000c*/ 	.word	0x00000000
        /*0010*/ 	.short	0x0000
        /*0012*/ 	.short	0x0070
        /*0014*/ 	.byte	0x00, 0xf0, 0x01, 0x2a


	//----- nvinfo : EIATTR_SPARSE_MMA_MASK
	.align		4
.L_1567:
        /*0018*/ 	.byte	0x03, 0x50
        /*001a*/ 	.short	0x0000


	//----- nvinfo : EIATTR_MAXREG_COUNT
	.align		4
        /*001c*/ 	.byte	0x03, 0x1b
        /*001e*/ 	.short	0x0080


	//----- nvinfo : EIATTR_NUM_BARRIERS
	.align		4
        /*0020*/ 	.byte	0x02, 0x4c
        /*0022*/ 	.byte	0x10
	.zero		1


	//----- nvinfo : EIATTR_EXTERNS
	.align		4
        /*0024*/ 	.byte	0x04, 0x0f
        /*0026*/ 	.short	(.L_1569 - .L_1568)


	//   ....[0]....
	.align		4
.L_1568:
        /*0028*/ 	.word	index@(__assertfail)


	//----- nvinfo : EIATTR_ANNOTATIONS
	.align		4
.L_1569:
        /*002c*/ 	.byte	0x04, 0x55
        /*002e*/ 	.short	(.L_1571 - .L_1570)


	//   ....[0]....
.L_1570:
        /* <DEDUP_REMOVED lines=30> */


	//----- nvinfo : EIATTR_MERCURY_ISA_VERSION
	.align		4
.L_1571:
        /*01f8*/ 	.byte	0x03, 0x5f
        /*01fa*/ 	.short	0x0101


	//----- nvinfo : EIATTR_UNUSED_LOAD_BYTE_OFFSET
	.align		4
        /*01fc*/ 	.byte	0x04, 0x44
        /*01fe*/ 	.short	(.L_1573 - .L_1572)


	//   ....[0]....
.L_1572:
        /*0200*/ 	.word	0x00000970
        /*0204*/ 	.word	0x0000fff0


	//   ....[1]....
        /*0208*/ 	.word	0x00009c50
        /*020c*/ 	.word	0x0000fff0


	//----- nvinfo : EIATTR_INT_WARP_WIDE_INSTR_OFFSETS
	.align		4
.L_1573:
        /*0210*/ 	.byte	0x04, 0x31
        /*0212*/ 	.short	(.L_1575 - .L_1574)


	//   ....[0]....
.L_1574:
        /*0214*/ 	.word	0x000000c0


	//   ....[1]....
        /*0218*/ 	.word	0x000000d0


	//   ....[2]....
        /*021c*/ 	.word	0x00000170


	//   ....[3]....
        /*0220*/ 	.word	0x0000c890


	//   ....[4]....
        /*0224*/ 	.word	0x0000c920


	//   ....[5]....
        /*0228*/ 	.word	0x0000fb10


	//   ....[6]....
        /*022c*/ 	.word	0x0000fba0


	//----- nvinfo : EIATTR_COOP_GROUP_MASK_REGIDS
	.align		4
.L_1575:
        /*0230*/ 	.byte	0x04, 0x29
        /*0232*/ 	.short	(.L_1577 - .L_1576)


	//   ....[0]....
.L_1576:
        /*0234*/ 	.word	0xffffffff


	//   ....[1]....
        /*0238*/ 	.word	0xffffffff


	//   ....[2]....
        /*023c*/ 	.word	0xffffffff


	//   ....[3]....
        /*0240*/ 	.word	0xffffffff


	//   ....[4]....
        /*0244*/ 	.word	0xffffffff


	//   ....[5]....
        /*0248*/ 	.word	0xffffffff


	//   ....[6]....
        /*024c*/ 	.word	0xffffffff


	//   ....[7]....
        /*0250*/ 	.word	0xffffffff


	//   ....[8]....
        /*0254*/ 	.word	0xffffffff


	//   ....[9]....
        /*0258*/ 	.word	0xffffffff


	//   ....[10]....
        /*025c*/ 	.word	0xffffffff


	//   ....[11]....
        /*0260*/ 	.word	0xffffffff


	//   ....[12]....
        /*0264*/ 	.word	0xffffffff


	//   ....[13]....
        /*0268*/ 	.word	0xffffffff


	//   ....[14]....
        /*026c*/ 	.word	0xffffffff


	//   ....[15]....
        /*0270*/ 	.word	0xffffffff


	//   ....[16]....
        /*0274*/ 	.word	0xffffffff


	//   ....[17]....
        /*0278*/ 	.word	0xffffffff


	//   ....[18]....
        /*027c*/ 	.word	0xffffffff


	//   ....[19]....
        /*0280*/ 	.word	0xffffffff


	//   ....[20]....
        /*0284*/ 	.word	0xffffffff


	//   ....[21]....
        /*0288*/ 	.word	0xffffffff


	//   ....[22]....
        /*028c*/ 	.word	0xffffffff


	//   ....[23]....
        /*0290*/ 	.word	0xffffffff


	//   ....[24]....
        /*0294*/ 	.word	0xffffffff


	//   ....[25]....
        /*0298*/ 	.word	0xffffffff


	//   ....[26]....
        /*029c*/ 	.word	0xffffffff


	//   ....[27]....
        /*02a0*/ 	.word	0xffffffff


	//   ....[28]....
        /*02a4*/ 	.word	0xffffffff


	//   ....[29]....
        /*02a8*/ 	.word	0xffffffff


	//   ....[30]....
        /*02ac*/ 	.word	0xffffffff


	//   ....[31]....
        /*02b0*/ 	.word	0xffffffff


	//   ....[32]....
        /*02b4*/ 	.word	0xffffffff


	//   ....[33]....
        /*02b8*/ 	.word	0xffffffff


	//   ....[34]....
        /*02bc*/ 	.word	0xffffffff


	//   ....[35]....
        /*02c0*/ 	.word	0xffffffff


	//   ....[36]....
        /*02c4*/ 	.word	0xffffffff


	//   ....[37]....
        /*02c8*/ 	.word	0xffffffff


	//   ....[38]....
        /*02cc*/ 	.word	0xffffffff


	//   ....[39]....
        /*02d0*/ 	.word	0xffffffff


	//   ....[40]....
        /*02d4*/ 	.word	0xffffffff


	//   ....[41]....
        /*02d8*/ 	.word	0xffffffff


	//   ....[42]....
        /*02dc*/ 	.word	0xffffffff


	//   ....[43]....
        /*02e0*/ 	.word	0xffffffff


	//   ....[44]....
        /*02e4*/ 	.word	0xffffffff


	//   ....[45]....
        /*02e8*/ 	.word	0xffffffff


	//   ....[46]....
        /*02ec*/ 	.word	0xffffffff


	//   ....[47]....
        /*02f0*/ 	.word	0xffffffff


	//   ....[48]....
        /*02f4*/ 	.word	0xffffffff


	//   ....[49]....
        /*02f8*/ 	.word	0xffffffff


	//   ....[50]....
        /*02fc*/ 	.word	0xffffffff


	//   ....[51]....
        /*0300*/ 	.word	0xffffffff


	//   ....[52]....
        /*0304*/ 	.word	0xffffffff


	//   ....[53]....
        /*0308*/ 	.word	0xffffffff


	//   ....[54]....
        /*030c*/ 	.word	0xffffffff


	//   ....[55]....
        /*0310*/ 	.word	0xffffffff


	//   ....[56]....
        /*0314*/ 	.word	0xffffffff


	//   ....[57]....
        /*0318*/ 	.word	0xffffffff


	//   ....[58]....
        /*031c*/ 	.word	0xffffffff


	//   ....[59]....
        /*0320*/ 	.word	0xffffffff


	//   ....[60]....
        /*0324*/ 	.word	0xffffffff


	//   ....[61]....
        /*0328*/ 	.word	0xffffffff


	//   ....[62]....
        /*032c*/ 	.word	0xffffffff


	//   ....[63]....
        /*0330*/ 	.word	0xffffffff


	//   ....[64]....
        /*0334*/ 	.word	0xffffffff


	//   ....[65]....
        /*0338*/ 	.word	0xffffffff


	//   ....[66]....
        /*033c*/ 	.word	0xffffffff


	//   ....[67]....
        /*0340*/ 	.word	0xffffffff


	//   ....[68]....
        /*0344*/ 	.word	0xffffffff


	//   ....[69]....
        /*0348*/ 	.word	0xffffffff


	//   ....[70]....
        /*034c*/ 	.word	0xffffffff


	//   ....[71]....
        /*0350*/ 	.word	0xffffffff


	//   ....[72]....
        /*0354*/ 	.word	0xffffffff


	//   ....[73]....
        /*0358*/ 	.word	0xffffffff


	//   ....[74]....
        /*035c*/ 	.word	0xffffffff


	//   ....[75]....
        /*0360*/ 	.word	0xffffffff


	//   ....[76]....
        /*0364*/ 	.word	0xffffffff


	//   ....[77]....
        /*0368*/ 	.word	0xffffffff


	//   ....[78]....
        /*036c*/ 	.word	0xffffffff


	//   ....[79]....
        /*0370*/ 	.word	0xffffffff


	//   ....[80]....
        /*0374*/ 	.word	0xffffffff


	//   ....[81]....
        /*0378*/ 	.word	0xffffffff


	//   ....[82]....
        /*037c*/ 	.word	0xffffffff


	//   ....[83]....
        /*0380*/ 	.word	0xffffffff


	//   ....[84]....
        /*0384*/ 	.word	0xffffffff


	//   ....[85]....
        /*0388*/ 	.word	0xffffffff


	//   ....[86]....
        /*038c*/ 	.word	0xffffffff


	//   ....[87]....
        /*0390*/ 	.word	0xffffffff


	//   ....[88]....
        /*0394*/ 	.word	0xffffffff


	//   ....[89]....
        /*0398*/ 	.word	0xffffffff


	//   ....[90]....
        /*039c*/ 	.word	0xffffffff


	//   ....[91]....
        /*03a0*/ 	.word	0xffffffff


	//   ....[92]....
        /*03a4*/ 	.word	0xffffffff


	//   ....[93]....
        /*03a8*/ 	.word	0xffffffff


	//   ....[94]....
        /*03ac*/ 	.word	0xffffffff


	//   ....[95]....
        /*03b0*/ 	.word	0xffffffff


	//   ....[96]....
        /*03b4*/ 	.word	0xffffffff


	//   ....[97]....
        /*03b8*/ 	.word	0xffffffff


	//   ....[98]....
        /*03bc*/ 	.word	0xffffffff


	//   ....[99]....
        /*03c0*/ 	.word	0xffffffff


	//   ....[100]....
        /*03c4*/ 	.word	0xffffffff


	//   ....[101]....
        /*03c8*/ 	.word	0xffffffff


	//   ....[102]....
        /*03cc*/ 	.word	0xffffffff


	//   ....[103]....
        /*03d0*/ 	.word	0xffffffff


	//   ....[104]....
        /*03d4*/ 	.word	0xffffffff


	//   ....[105]....
        /*03d8*/ 	.word	0xffffffff


	//   ....[106]....
        /*03dc*/ 	.word	0xffffffff


	//   ....[107]....
        /*03e0*/ 	.word	0xffffffff


	//   ....[108]....
        /*03e4*/ 	.word	0xffffffff


	//   ....[109]....
        /*03e8*/ 	.word	0xffffffff


	//   ....[110]....
        /*03ec*/ 	.word	0xffffffff


	//   ....[111]....
        /*03f0*/ 	.word	0xffffffff


	//   ....[112]....
        /*03f4*/ 	.word	0xffffffff


	//   ....[113]....
        /*03f8*/ 	.word	0xffffffff


	//   ....[114]....
        /*03fc*/ 	.word	0xffffffff


	//   ....[115]....
        /*0400*/ 	.word	0xffffffff


	//   ....[116]....
        /*0404*/ 	.word	0xffffffff


	//   ....[117]....
        /*0408*/ 	.word	0xffffffff


	//   ....[118]....
        /*040c*/ 	.word	0xffffffff


	//   ....[119]....
        /*0410*/ 	.word	0xffffffff


	//   ....[120]....
        /*0414*/ 	.word	0xffffffff


	//   ....[121]....
        /*0418*/ 	.word	0xffffffff


	//   ....[122]....
        /*041c*/ 	.word	0xffffffff


	//   ....[123]....
        /*0420*/ 	.word	0xffffffff


	//   ....[124]....
        /*0424*/ 	.word	0xffffffff


	//   ....[125]....
        /*0428*/ 	.word	0xffffffff


	//   ....[126]....
        /*042c*/ 	.word	0xffffffff


	//   ....[127]....
        /*0430*/ 	.word	0xffffffff


	//   ....[128]....
        /*0434*/ 	.word	0xffffffff


	//   ....[129]....
        /*0438*/ 	.word	0xffffffff


	//   ....[130]....
        /*043c*/ 	.word	0xffffffff


	//   ....[131]....
        /*0440*/ 	.word	0xffffffff


	//   ....[132]....
        /*0444*/ 	.word	0xffffffff


	//   ....[133]....
        /*0448*/ 	.word	0xffffffff


	//   ....[134]....
        /*044c*/ 	.word	0xffffffff


	//   ....[135]....
        /*0450*/ 	.word	0xffffffff


	//   ....[136]....
        /*0454*/ 	.word	0xffffffff


	//   ....[137]....
        /*0458*/ 	.word	0xffffffff


	//   ....[138]....
        /*045c*/ 	.word	0xffffffff


	//   ....[139]....
        /*0460*/ 	.word	0xffffffff


	//   ....[140]....
        /*0464*/ 	.word	0xffffffff


	//   ....[141]....
        /*0468*/ 	.word	0xffffffff


	//   ....[142]....
        /*046c*/ 	.word	0xffffffff


	//   ....[143]....
        /*0470*/ 	.word	0xffffffff


	//   ....[144]....
        /*0474*/ 	.word	0xffffffff


	//   ....[145]....
        /*0478*/ 	.word	0xffffffff


	//   ....[146]....
        /*047c*/ 	.word	0xffffffff


	//   ....[147]....
        /*0480*/ 	.word	0xffffffff


	//   ....[148]....
        /*0484*/ 	.word	0xffffffff


	//   ....[149]....
        /*0488*/ 	.word	0xffffffff


	//   ....[150]....
        /*048c*/ 	.word	0xffffffff


	//   ....[151]....
        /*0490*/ 	.word	0xffffffff


	//   ....[152]....
        /*0494*/ 	.word	0xffffffff


	//   ....[153]....
        /*0498*/ 	.word	0xffffffff


	//   ....[154]....
        /*049c*/ 	.word	0xffffffff


	//   ....[155]....
        /*04a0*/ 	.word	0xffffffff


	//   ....[156]....
        /*04a4*/ 	.word	0xffffffff


	//   ....[157]....
        /*04a8*/ 	.word	0xffffffff


	//   ....[158]....
        /*04ac*/ 	.word	0xffffffff


	//   ....[159]....
        /*04b0*/ 	.word	0xffffffff


	//   ....[160]....
        /*04b4*/ 	.word	0xffffffff


	//   ....[161]....
        /*04b8*/ 	.word	0xffffffff


	//   ....[162]....
        /*04bc*/ 	.word	0xffffffff


	//   ....[163]....
        /*04c0*/ 	.word	0xffffffff


	//   ....[164]....
        /*04c4*/ 	.word	0xffffffff


	//   ....[165]....
        /*04c8*/ 	.word	0xffffffff


	//   ....[166]....
        /*04cc*/ 	.word	0xffffffff


	//   ....[167]....
        /*04d0*/ 	.word	0xffffffff


	//   ....[168]....
        /*04d4*/ 	.word	0xffffffff


	//   ....[169]....
        /*04d8*/ 	.word	0x0500000f


	//   ....[170]....
        /*04dc*/ 	.word	0x0500000f


	//   ....[171]....
        /*04e0*/ 	.word	0x0500000f


	//   ....[172]....
        /*04e4*/ 	.word	0x0500000f


	//   ....[173]....
        /*04e8*/ 	.word	0x0500000f


	//   ....[174]....
        /*04ec*/ 	.word	0x0500000f


	//   ....[175]....
        /*04f0*/ 	.word	0x0500000f


	//   ....[176]....
        /*04f4*/ 	.word	0x0500000f


	//   ....[177]....
        /*04f8*/ 	.word	0x0500000f


	//   ....[178]....
        /*04fc*/ 	.word	0x0500000f


	//   ....[179]....
        /*0500*/ 	.word	0x0500000f


	//   ....[180]....
        /*0504*/ 	.word	0x0500000f


	//   ....[181]....
        /*0508*/ 	.word	0x0500000f


	//   ....[182]....
        /*050c*/ 	.word	0x0500000f


	//   ....[183]....
        /*0510*/ 	.word	0x0500000f


	//   ....[184]....
        /*0514*/ 	.word	0x0500000f


	//   ....[185]....
        /*0518*/ 	.word	0x0500000f


	//   ....[186]....
        /*051c*/ 	.word	0x0500000f


	//   ....[187]....
        /*0520*/ 	.word	0x0500000f


	//   ....[188]....
        /*0524*/ 	.word	0x0500000f


	//   ....[189]....
        /*0528*/ 	.word	0x0500000f


	//   ....[190]....
        /*052c*/ 	.word	0x0500000f


	//   ....[191]....
        /*0530*/ 	.word	0x0500000f


	//   ....[192]....
        /*0534*/ 	.word	0x0500000f


	//   ....[193]....
        /*0538*/ 	.word	0x0500000f


	//   ....[194]....
        /*053c*/ 	.word	0x0500000f


	//   ....[195]....
        /*0540*/ 	.word	0x0500000f


	//   ....[196]....
        /*0544*/ 	.word	0x0500000f


	//   ....[197]....
        /*0548*/ 	.word	0x0500000f


	//   ....[198]....
        /*054c*/ 	.word	0x0500000f


	//   ....[199]....
        /*0550*/ 	.word	0x0500000f


	//   ....[200]....
        /*0554*/ 	.word	0x0500000f


	//   ....[201]....
        /*0558*/ 	.word	0x0500000f


	//   ....[202]....
        /*055c*/ 	.word	0x0500000f


	//   ....[203]....
        /*0560*/ 	.word	0x0500000f


	//   ....[204]....
        /*0564*/ 	.word	0x0500000f


	//   ....[205]....
        /*0568*/ 	.word	0x0500000f


	//   ....[206]....
        /*056c*/ 	.word	0x0500000f


	//   ....[207]....
        /*0570*/ 	.word	0x0500000f


	//   ....[208]....
        /*0574*/ 	.word	0x0500000f


	//   ....[209]....
        /*0578*/ 	.word	0x0500000f


	//   ....[210]....
        /*057c*/ 	.word	0x0500000f


	//   ....[211]....
        /*0580*/ 	.word	0x0500000f


	//   ....[212]....
        /*0584*/ 	.word	0x0500000f


	//   ....[213]....
        /*0588*/ 	.word	0x0500000f


	//   ....[214]....
        /*058c*/ 	.word	0x0500000f


	//   ....[215]....
        /*0590*/ 	.word	0x0500000f


	//   ....[216]....
        /*0594*/ 	.word	0x0500000f


	//   ....[217]....
        /*0598*/ 	.word	0x0500000f


	//   ....[218]....
        /*059c*/ 	.word	0x0500000f


	//   ....[219]....
        /*05a0*/ 	.word	0x0500000f


	//   ....[220]....
        /*05a4*/ 	.word	0x0500000f


	//   ....[221]....
        /*05a8*/ 	.word	0x0500000f


	//   ....[222]....
        /*05ac*/ 	.word	0x0500000f


	//   ....[223]....
        /*05b0*/ 	.word	0x0500000f


	//   ....[224]....
        /*05b4*/ 	.word	0x0500000f


	//   ....[225]....
        /*05b8*/ 	.word	0x0500000f


	//   ....[226]....
        /*05bc*/ 	.word	0x0500000f


	//   ....[227]....
        /*05c0*/ 	.word	0x0500000f


	//   ....[228]....
        /*05c4*/ 	.word	0x0500000f


	//   ....[229]....
        /*05c8*/ 	.word	0x0500000f


	//   ....[230]....
        /*05cc*/ 	.word	0x0500000f


	//   ....[231]....
        /*05d0*/ 	.word	0x0500000f


	//   ....[232]....
        /*05d4*/ 	.word	0x0500000f


	//   ....[233]....
        /*05d8*/ 	.word	0x0500000f


	//   ....[234]....
        /*05dc*/ 	.word	0x0500000f


	//   ....[235]....
        /*05e0*/ 	.word	0x0500000f


	//   ....[236]....
        /*05e4*/ 	.word	0x0500000f


	//   ....[237]....
        /*05e8*/ 	.word	0x0500000f


	//   ....[238]....
        /*05ec*/ 	.word	0x0500000f


	//   ....[239]....
        /*05f0*/ 	.word	0x0500000f


	//   ....[240]....
        /*05f4*/ 	.word	0x0500000f


	//   ....[241]....
        /*05f8*/ 	.word	0x0500000f


	//   ....[242]....
        /*05fc*/ 	.word	0x0500000f


	//   ....[243]....
        /*0600*/ 	.word	0x0500000f


	//   ....[244]....
        /*0604*/ 	.word	0x0500000f


	//   ....[245]....
        /*0608*/ 	.word	0x0500000f


	//   ....[246]....
        /*060c*/ 	.word	0x0500000f


	//   ....[247]....
        /*0610*/ 	.word	0x0500000f


	//   ....[248]....
        /*0614*/ 	.word	0x0500000f


	//   ....[249]....
        /*0618*/ 	.word	0x0500000f


	//   ....[250]....
        /*061c*/ 	.word	0x0500000f


	//   ....[251]....
        /*0620*/ 	.word	0x0500000f


	//   ....[252]....
        /*0624*/ 	.word	0x0500000f


	//   ....[253]....
        /*0628*/ 	.word	0x0500000f


	//   ....[254]....
        /*062c*/ 	.word	0x0500000f


	//   ....[255]....
        /*0630*/ 	.word	0x0500000f


	//   ....[0]....
        /*0634*/ 	.word	0x0500000f


	//   ....[1]....
        /*0638*/ 	.word	0x0500000f


	//   ....[2]....
        /*063c*/ 	.word	0x0500000f


	//   ....[3]....
        /*0640*/ 	.word	0x0500000f


	//   ....[4]....
        /*0644*/ 	.word	0x0500000f


	//   ....[5]....
        /*0648*/ 	.word	0x0500000f


	//   ....[6]....
        /*064c*/ 	.word	0x0500000f


	//   ....[7]....
        /*0650*/ 	.word	0x0500000f


	//   ....[8]....
        /*0654*/ 	.word	0x0500000f


	//   ....[9]....
        /*0658*/ 	.word	0x0500000f


	//   ....[10]....
        /*065c*/ 	.word	0x0500000f


	//   ....[11]....
        /*0660*/ 	.word	0x0500000f


	//   ....[12]....
        /*0664*/ 	.word	0x0500000f


	//   ....[13]....
        /*0668*/ 	.word	0x0500000f


	//   ....[14]....
        /*066c*/ 	.word	0x0500000f


	//   ....[15]....
        /*0670*/ 	.word	0x0500000f


	//   ....[16]....
        /*0674*/ 	.word	0x0500000f


	//   ....[17]....
        /*0678*/ 	.word	0x0500000f


	//   ....[18]....
        /*067c*/ 	.word	0x0500000f


	//   ....[19]....
        /*0680*/ 	.word	0x0500000f


	//----- nvinfo : EIATTR_COOP_GROUP_INSTR_OFFSETS
	.align		4
.L_1577:
        /*0684*/ 	.byte	0x04, 0x28
        /*0686*/ 	.short	(.L_1579 - .L_1578)


	//   ....[0]....
.L_1578:
        /*0688*/ 	.word	0x00000080


	//   ....[1]....
        /*068c*/ 	.word	0x00000090


	//   ....[2]....
        /*0690*/ 	.word	0x000002d0


	//   ....[3]....
        /*0694*/ 	.word	0x00000430


	//   ....[4]....
        /*0698*/ 	.word	0x00000550


	//   ....[5]....
        /*069c*/ 	.word	0x000006b0


	//   ....[6]....
        /*06a0*/ 	.word	0x00001470


	//   ....[7]....
        /*06a4*/ 	.word	0x00001bb0


	//   ....[8]....
        /*06a8*/ 	.word	0x00002060


	//   ....[9]....
        /*06ac*/ 	.word	0x00002820


	//   ....[10]....
        /*06b0*/ 	.word	0x000028a0


	//   ....[11]....
        /*06b4*/ 	.word	0x00003340


	//   ....[12]....
        /*06b8*/ 	.word	0x000033b0


	//   ....[13]....
        /*06bc*/ 	.word	0x00004920


	//   ....[14]....
        /*06c0*/ 	.word	0x00004c60


	//   ....[15]....
        /*06c4*/ 	.word	0x00005510


	//   ....[16]....
        /*06c8*/ 	.word	0x00005620


	//   ....[17]....
        /*06cc*/ 	.word	0x00005f80


	//   ....[18]....
        /*06d0*/ 	.word	0x00005fd0


	//   ....[19]....
        /*06d4*/ 	.word	0x00008220


	//   ....[20]....
        /*06d8*/ 	.word	0x00008260


	//   ....[21]....
        /*06dc*/ 	.word	0x00008290


	//   ....[22]....
        /*06e0*/ 	.word	0x000082a0


	//   ....[23]....
        /*06e4*/ 	.word	0x00009520


	//   ....[24]....
        /*06e8*/ 	.word	0x00009550


	//   ....[25]....
        /*06ec*/ 	.word	0x000095f0


	//   ....[26]....
        /*06f0*/ 	.word	0x00009610


	//   ....[27]....
        /*06f4*/ 	.word	0x0000a3b0


	//   ....[28]....
        /*06f8*/ 	.word	0x0000a3f0


	//   ....[29]....
        /*06fc*/ 	.word	0x0000a430


	//   ....[30]....
        /*0700*/ 	.word	0x0000a460


	//   ....[31]....
        /*0704*/ 	.word	0x0000a920


	//   ....[32]....
        /*0708*/ 	.word	0x0000a960


	//   ....[33]....
        /*070c*/ 	.word	0x0000a980


	//   ....[34]....
        /*0710*/ 	.word	0x0000a9b0


	//   ....[35]....
        /*0714*/ 	.word	0x0000a9d0


	//   ....[36]....
        /*0718*/ 	.word	0x0000a9f0


	//   ....[37]....
        /*071c*/ 	.word	0x0000aa20


	//   ....[38]....
        /*0720*/ 	.word	0x0000aa50


	//   ....[39]....
        /*0724*/ 	.word	0x0000b2e0


	//   ....[40]....
        /*0728*/ 	.word	0x0000b310


	//   ....[41]....
        /*072c*/ 	.word	0x0000b350


	//   ....[42]....
        /*0730*/ 	.word	0x0000b380


	//   ....[43]....
        /*0734*/ 	.word	0x0000b390


	//   ....[44]....
        /*0738*/ 	.word	0x0000b3a0


	//   ....[45]....
        /*073c*/ 	.word	0x0000b3b0


	//   ....[46]....
        /*0740*/ 	.word	0x0000b3d0


	//   ....[47]....
        /*0744*/ 	.word	0x0000b520


	//   ....[48]....
        /*0748*/ 	.word	0x0000b710


	//   ....[49]....
        /*074c*/ 	.word	0x0000b740


	//   ....[50]....
        /*0750*/ 	.word	0x0000b770


	//   ....[51]....
        /*0754*/ 	.word	0x0000b7a0


	//   ....[52]....
        /*0758*/ 	.word	0x0000b7d0


	//   ....[53]....
        /*075c*/ 	.word	0x0000b800


	//   ....[54]....
        /*0760*/ 	.word	0x0000b950


	//   ....[55]....
        /*0764*/ 	.word	0x0000b980


	//   ....[56]....
        /*0768*/ 	.word	0x0000b9b0


	//   ....[57]....
        /*076c*/ 	.word	0x0000b9e0


	//   ....[58]....
        /*0770*/ 	.word	0x0000ba10


	//   ....[59]....
        /*0774*/ 	.word	0x0000ba40


	//   ....[60]....
        /*0778*/ 	.word	0x0000bad0


	//   ....[61]....
        /*077c*/ 	.word	0x0000bb30


	//   ....[62]....
        /*0780*/ 	.word	0x0000bbc0


	//   ....[63]....
        /*0784*/ 	.word	0x0000d4a0


	//   ....[64]....
        /*0788*/ 	.word	0x0000d4c0


	//   ....[65]....
        /*078c*/ 	.word	0x0000d550


	//   ....[66]....
        /*0790*/ 	.word	0x0000d570


	//   ....[67]....
        /*0794*/ 	.word	0x0000d5f0


	//   ....[68]....
        /*0798*/ 	.word	0x0000d610


	//   ....[69]....
        /*079c*/ 	.word	0x0000d690


	//   ....[70]....
        /*07a0*/ 	.word	0x0000d6b0


	//   ....[71]....
        /*07a4*/ 	.word	0x0000d730


	//   ....[72]....
        /*07a8*/ 	.word	0x0000d750


	//   ....[73]....
        /*07ac*/ 	.word	0x0000d7d0


	//   ....[74]....
        /*07b0*/ 	.word	0x0000d7f0


	//   ....[75]....
        /*07b4*/ 	.word	0x0000d870


	//   ....[76]....
        /*07b8*/ 	.word	0x0000d890


	//   ....[77]....
        /*07bc*/ 	.word	0x0000d8a0


	//   ....[78]....
        /*07c0*/ 	.word	0x0000d8b0


	//   ....[79]....
        /*07c4*/ 	.word	0x0000e1b0


	//   ....[80]....
        /*07c8*/ 	.word	0x0000e1e0


	//   ....[81]....
        /*07cc*/ 	.word	0x0000e280


	//   ....[82]....
        /*07d0*/ 	.word	0x0000e2a0


	//   ....[83]....
        /*07d4*/ 	.word	0x0000e320


	//   ....[84]....
        /*07d8*/ 	.word	0x0000e340


	//   ....[85]....
        /*07dc*/ 	.word	0x0000e3c0


	//   ....[86]....
        /*07e0*/ 	.word	0x0000e3e0


	//   ....[87]....
        /*07e4*/ 	.word	0x0000e460


	//   ....[88]....
        /*07e8*/ 	.word	0x0000e480


	//   ....[89]....
        /*07ec*/ 	.word	0x0000e500


	//   ....[90]....
        /*07f0*/ 	.word	0x0000e520


	//   ....[91]....
        /*07f4*/ 	.word	0x0000e5a0


	//   ....[92]....
        /*07f8*/ 	.word	0x0000e5c0


	//   ....[93]....
        /*07fc*/ 	.word	0x0000e5d0


	//   ....[94]....
        /*0800*/ 	.word	0x0000e640


	//   ....[95]....
        /*0804*/ 	.word	0x0000e690


	//   ....[96]....
        /*0808*/ 	.word	0x0000e6c0


	//   ....[97]....
        /*080c*/ 	.word	0x0000e750


	//   ....[98]....
        /*0810*/ 	.word	0x0000e760


	//   ....[99]....
        /*0814*/ 	.word	0x0000e7d0


	//   ....[100]....
        /*0818*/ 	.word	0x0000e7e0


	//   ....[101]....
        /*081c*/ 	.word	0x0000e820


	//   ....[102]....
        /*0820*/ 	.word	0x0000e840


	//   ....[103]....
        /*0824*/ 	.word	0x0000efc0


	//   ....[104]....
        /*0828*/ 	.word	0x0000eff0


	//   ....[105]....
        /*082c*/ 	.word	0x0000f040


	//   ....[106]....
        /*0830*/ 	.word	0x0000f050


	//   ....[107]....
        /*0834*/ 	.word	0x0000f090


	//   ....[108]....
        /*0838*/ 	.word	0x0000f0a0


	//   ....[109]....
        /*083c*/ 	.word	0x0000f0e0


	//   ....[110]....
        /*0840*/ 	.word	0x0000f0f0


	//   ....[111]....
        /*0844*/ 	.word	0x0000f130


	//   ....[112]....
        /*0848*/ 	.word	0x0000f140


	//   ....[113]....
        /*084c*/ 	.word	0x0000f180


	//   ....[114]....
        /*0850*/ 	.word	0x0000f190


	//   ....[115]....
        /*0854*/ 	.word	0x0000f1d0


	//   ....[116]....
        /*0858*/ 	.word	0x0000f1e0


	//   ....[117]....
        /*085c*/ 	.word	0x0000f1f0


	//   ....[118]....
        /*0860*/ 	.word	0x0000f230


	//   ....[119]....
        /*0864*/ 	.word	0x0000f4e0


	//   ....[120]....
        /*0868*/ 	.word	0x0000f510


	//   ....[121]....
        /*086c*/ 	.word	0x0000f570


	//   ....[122]....
        /*0870*/ 	.word	0x0000f580


	//   ....[123]....
        /*0874*/ 	.word	0x0000f5d0


	//   ....[124]....
        /*0878*/ 	.word	0x0000f5e0


	//   ....[125]....
        /*087c*/ 	.word	0x0000f630


	//   ....[126]....
        /*0880*/ 	.word	0x0000f640


	//   ....[127]....
        /*0884*/ 	.word	0x0000f690


	//   ....[128]....
        /*0888*/ 	.word	0x0000f6a0


	//   ....[129]....
        /*088c*/ 	.word	0x0000f6f0


	//   ....[130]....
        /*0890*/ 	.word	0x0000f700


	//   ....[131]....
        /*0894*/ 	.word	0x0000f750


	//   ....[132]....
        /*0898*/ 	.word	0x0000f760


	//   ....[133]....
        /*089c*/ 	.word	0x0000f770


	//   ....[134]....
        /*08a0*/ 	.word	0x0000f7b0


	//   ....[135]....
        /*08a4*/ 	.word	0x0000fd60


	//   ....[136]....
        /*08a8*/ 	.word	0x0000fda0


	//   ....[137]....
        /*08ac*/ 	.word	0x0000fdd0


	//   ....[138]....
        /*08b0*/ 	.word	0x0000fde0


	//   ....[139]....
        /*08b4*/ 	.word	0x0000fdf0


	//   ....[140]....
        /*08b8*/ 	.word	0x0000fe00


	//   ....[141]....
        /*08bc*/ 	.word	0x0000fe20


	//   ....[142]....
        /*08c0*/ 	.word	0x0000fe70


	//   ....[143]....
        /*08c4*/ 	.word	0x0000fe90


	//   ....[144]....
        /*08c8*/ 	.word	0x0000fed0


	//   ....[145]....
        /*08cc*/ 	.word	0x0000fef0


	//   ....[146]....
        /*08d0*/ 	.word	0x0000ff30


	//   ....[147]....
        /*08d4*/ 	.word	0x0000ff50


	//   ....[148]....
        /*08d8*/ 	.word	0x0000ffa0


	//   ....[149]....
        /*08dc*/ 	.word	0x0000ffd0


	//   ....[150]....
        /*08e0*/ 	.word	0x00010030


	//   ....[151]....
        /*08e4*/ 	.word	0x000103a0


	//   ....[152]....
        /*08e8*/ 	.word	0x00010400


	//   ....[153]....
        /*08ec*/ 	.word	0x00010430


	//   ....[154]....
        /*08f0*/ 	.word	0x00010460


	//   ....[155]....
        /*08f4*/ 	.word	0x00010470


	//   ....[156]....
        /*08f8*/ 	.word	0x000104a0


	//   ....[157]....
        /*08fc*/ 	.word	0x000104d0


	//   ....[158]....
        /*0900*/ 	.word	0x00010500


	//   ....[159]....
        /*0904*/ 	.word	0x00010680


	//   ....[160]....
        /*0908*/ 	.word	0x000106b0


	//   ....[161]....
        /*090c*/ 	.word	0x000106e0


	//   ....[162]....
        /*0910*/ 	.word	0x00010710


	//   ....[163]....
        /*0914*/ 	.word	0x00010740


	//   ....[164]....
        /*0918*/ 	.word	0x00010770


	//   ....[165]....
        /*091c*/ 	.word	0x00010830


	//   ....[166]....
        /*0920*/ 	.word	0x00010850


	//   ....[167]....
        /*0924*/ 	.word	0x000108c0


	//   ....[168]....
        /*0928*/ 	.word	0x00010f60


	//   ....[169]....
        /*092c*/ 	.word	0x00011500


	//   ....[170]....
        /*0930*/ 	.word	0x000115f0


	//   ....[171]....
        /*0934*/ 	.word	0x00011690


	//   ....[172]....
        /*0938*/ 	.word	0x000116f0


	//   ....[173]....
        /*093c*/ 	.word	0x000117e0


	//   ....[174]....
        /*0940*/ 	.word	0x00011850


	//   ....[175]....
        /*0944*/ 	.word	0x00011940


	//   ....[176]....
        /*0948*/ 	.word	0x000119b0


	//   ....[177]....
        /*094c*/ 	.word	0x00011aa0


	//   ....[178]....
        /*0950*/ 	.word	0x00011b10


	//   ....[179]....
        /*0954*/ 	.word	0x00011c00


	//   ....[180]....
        /*0958*/ 	.word	0x00011c70


	//   ....[181]....
        /*095c*/ 	.word	0x00011d60


	//   ....[182]....
        /*0960*/ 	.word	0x00011dd0


	//   ....[183]....
        /*0964*/ 	.word	0x00011ec0


	//   ....[184]....
        /*0968*/ 	.word	0x00011f30


	//   ....[185]....
        /*096c*/ 	.word	0x00012010


	//   ....[186]....
        /*0970*/ 	.word	0x000120c0


	//   ....[187]....
        /*0974*/ 	.word	0x00012130


	//   ....[188]....
        /*0978*/ 	.word	0x00012190


	//   ....[189]....
        /*097c*/ 	.word	0x00012280


	//   ....[190]....
        /*0980*/ 	.word	0x000122e0


	//   ....[191]....
        /*0984*/ 	.word	0x000123e0


	//   ....[192]....
        /*0988*/ 	.word	0x00012440


	//   ....[193]....
        /*098c*/ 	.word	0x00012540


	//   ....[194]....
        /*0990*/ 	.word	0x000125a0


	//   ....[195]....
        /*0994*/ 	.word	0x000126a0


	//   ....[196]....
        /*0998*/ 	.word	0x00012700


	//   ....[197]....
        /*099c*/ 	.word	0x00012800


	//   ....[198]....
        /*09a0*/ 	.word	0x00012860


	//   ....[199]....
        /*09a4*/ 	.word	0x00012960


	//   ....[200]....
        /*09a8*/ 	.word	0x000129c0


	//   ....[201]....
        /*09ac*/ 	.word	0x00012ad0


	//   ....[202]....
        /*09b0*/ 	.word	0x00012b30


	//   ....[203]....
        /*09b4*/ 	.word	0x00012bf0


	//   ....[204]....
        /*09b8*/ 	.word	0x00012c50


	//   ....[205]....
        /*09bc*/ 	.word	0x00012d50


	//   ....[206]....
        /*09c0*/ 	.word	0x00012db0


	//   ....[207]....
        /*09c4*/ 	.word	0x00012e80


	//   ....[208]....
        /*09c8*/ 	.word	0x00012ee0


	//   ....[209]....
        /*09cc*/ 	.word	0x00012fa0


	//   ....[210]....
        /*09d0*/ 	.word	0x000130e0


	//   ....[211]....
        /*09d4*/ 	.word	0x00013180


	//   ....[212]....
        /*09d8*/ 	.word	0x000131f0


	//   ....[213]....
        /*09dc*/ 	.word	0x000132a0


	//   ....[214]....
        /*09e0*/ 	.word	0x00013300


	//   ....[215]....
        /*09e4*/ 	.word	0x000133b0


	//   ....[216]....
        /*09e8*/ 	.word	0x00013410


	//   ....[217]....
        /*09ec*/ 	.word	0x000134c0


	//   ....[218]....
        /*09f0*/ 	.word	0x00013520


	//   ....[219]....
        /*09f4*/ 	.word	0x000135d0


	//   ....[220]....
        /*09f8*/ 	.word	0x00013630


	//   ....[221]....
        /*09fc*/ 	.word	0x000136e0


	//   ....[222]....
        /*0a00*/ 	.word	0x00013740


	//   ....[223]....
        /*0a04*/ 	.word	0x000137f0


	//   ....[224]....
        /*0a08*/ 	.word	0x00013850


	//   ....[225]....
        /*0a0c*/ 	.word	0x00013900


	//   ....[226]....
        /*0a10*/ 	.word	0x000139f0


	//   ....[227]....
        /*0a14*/ 	.word	0x00013aa0


	//   ....[228]....
        /*0a18*/ 	.word	0x00013b00


	//   ....[229]....
        /*0a1c*/ 	.word	0x00013bc0


	//   ....[230]....
        /*0a20*/ 	.word	0x00013c20


	//   ....[231]....
        /*0a24*/ 	.word	0x00013ce0


	//   ....[232]....
        /*0a28*/ 	.word	0x00013d40


	//   ....[233]....
        /*0a2c*/ 	.word	0x00013e00


	//   ....[234]....
        /*0a30*/ 	.word	0x00013e60


	//   ....[235]....
        /*0a34*/ 	.word	0x00013f20


	//   ....[236]....
        /*0a38*/ 	.word	0x00013f80


	//   ....[237]....
        /*0a3c*/ 	.word	0x00014040


	//   ....[238]....
        /*0a40*/ 	.word	0x000140a0


	//   ....[239]....
        /*0a44*/ 	.word	0x00014160


	//   ....[240]....
        /*0a48*/ 	.word	0x000141c0


	//   ....[241]....
        /*0a4c*/ 	.word	0x00014270


	//   ....[242]....
        /*0a50*/ 	.word	0x00014360


	//   ....[243]....
        /*0a54*/ 	.word	0x00014410


	//   ....[244]....
        /*0a58*/ 	.word	0x000144a0


	//   ....[245]....
        /*0a5c*/ 	.word	0x00014550


	//   ....[246]....
        /*0a60*/ 	.word	0x000145b0


	//   ....[247]....
        /*0a64*/ 	.word	0x00014670


	//   ....[248]....
        /*0a68*/ 	.word	0x000146d0


	//   ....[249]....
        /*0a6c*/ 	.word	0x00014790


	//   ....[250]....
        /*0a70*/ 	.word	0x000147f0


	//   ....[251]....
        /*0a74*/ 	.word	0x000148b0


	//   ....[252]....
        /*0a78*/ 	.word	0x00014910


	//   ....[253]....
        /*0a7c*/ 	.word	0x000149d0


	//   ....[254]....
        /*0a80*/ 	.word	0x00014a30


	//   ....[255]....
        /*0a84*/ 	.word	0x00014af0


	//   ....[0]....
        /*0a88*/ 	.word	0x00014b50


	//   ....[1]....
        /*0a8c*/ 	.word	0x00014bf0


	//   ....[2]....
        /*0a90*/ 	.word	0x00014c80


	//   ....[3]....
        /*0a94*/ 	.word	0x00014d20


	//   ....[4]....
        /*0a98*/ 	.word	0x00014e40


	//   ....[5]....
        /*0a9c*/ 	.word	0x00014eb0


	//   ....[6]....
        /*0aa0*/ 	.word	0x00014f20


	//   ....[7]....
        /*0aa4*/ 	.word	0x00014f90


	//   ....[8]....
        /*0aa8*/ 	.word	0x00015000


	//   ....[9]....
        /*0aac*/ 	.word	0x00015080


	//   ....[10]....
        /*0ab0*/ 	.word	0x00015110


	//   ....[11]....
        /*0ab4*/ 	.word	0x000151a0


	//   ....[12]....
        /*0ab8*/ 	.word	0x00015210


	//   ....[13]....
        /*0abc*/ 	.word	0x00015280


	//   ....[14]....
        /*0ac0*/ 	.word	0x000152f0


	//   ....[15]....
        /*0ac4*/ 	.word	0x00015370


	//   ....[16]....
        /*0ac8*/ 	.word	0x000153e0


	//   ....[17]....
        /*0acc*/ 	.word	0x00015480


	//   ....[18]....
        /*0ad0*/ 	.word	0x00015510


	//   ....[19]....
        /*0ad4*/ 	.word	0x00015630


	//----- nvinfo : EIATTR_REG_RECONFIG
	.align		4
.L_1579:
        /*0ad8*/ 	.byte	0x01, 0x54
	.zero		2


	//----- nvinfo : EIATTR_SYSCALL_OFFSETS
	.align		4
        /*0adc*/ 	.byte	0x04, 0x46
        /*0ade*/ 	.short	(.L_1581 - .L_1580)


	//   ....[0]....
.L_1580:
        /*0ae0*/ 	.word	0x00001650


	//   ....[1]....
        /*0ae4*/ 	.word	0x0000ca80


	//   ....[2]....
        /*0ae8*/ 	.word	0x0000cbd0


	//   ....[3]....
        /*0aec*/ 	.word	0x0000ccc0


	//   ....[4]....
        /*0af0*/ 	.word	0x0000dcc0


	//----- nvinfo : EIATTR_MBARRIER_INSTR_OFFSETS
	.align		4
.L_1581:
        /*0af4*/ 	.byte	0x04, 0x39
        /*0af6*/ 	.short	(.L_1583 - .L_1582)


	//   ....[0]....
.L_1582:
        /*0af8*/ 	.word	0x00000180
        /*0afc*/ 	.word	0x000000ff
        /*0b00*/ 	.word	0x00016800
        /*0b04*/ 	.short	0x0100
        /*0b06*/ 	.byte	0x08
	.zero		1


	//   ....[1]....
        /*0b08*/ 	.word	0x00000190
        /*0b0c*/ 	.word	0x000000ff
        /*0b10*/ 	.word	0x00016820
        /*0b14*/ 	.short	0x0100
        /*0b16*/ 	.byte	0x08
	.zero		1


	//   ....[2]....
        /*0b18*/ 	.word	0x00000280
        /*0b1c*/ 	.word	0x000000ff
        /*0b20*/ 	.word	0x00016830
        /*0b24*/ 	.short	0x0100
        /*0b26*/ 	.byte	0x08
	.zero		1


	//   ....[3]....
        /*0b28*/ 	.word	0x00000290
        /*0b2c*/ 	.word	0x000000ff
        /*0b30*/ 	.word	0x00016840
        /*0b34*/ 	.short	0x0100
        /*0b36*/ 	.byte	0x08
	.zero		1


	//   ....[4]....
        /*0b38*/ 	.word	0x000002a0
        /*0b3c*/ 	.word	0x000000ff
        /*0b40*/ 	.word	0x00016838
        /*0b44*/ 	.short	0x0100
        /*0b46*/ 	.byte	0x08
	.zero		1


	//   ....[5]....
        /*0b48*/ 	.word	0x000002b0
        /*0b4c*/ 	.word	0x000000ff
        /*0b50*/ 	.word	0x00016848
        /*0b54*/ 	.short	0x0100
        /*0b56*/ 	.byte	0x08
	.zero		1


	//   ....[6]....
        /*0b58*/ 	.word	0x000003e0
        /*0b5c*/ 	.word	0x000000ff
        /*0b60*/ 	.word	0x00016850
        /*0b64*/ 	.short	0x0100
        /*0b66*/ 	.byte	0x08
	.zero		1


	//   ....[7]....
        /*0b68*/ 	.word	0x000003f0
        /*0b6c*/ 	.word	0x000000ff
        /*0b70*/ 	.word	0x00016860
        /*0b74*/ 	.short	0x0100
        /*0b76*/ 	.byte	0x08
	.zero		1


	//   ....[8]....
        /*0b78*/ 	.word	0x00000400
        /*0b7c*/ 	.word	0x000000ff
        /*0b80*/ 	.word	0x00016858
        /*0b84*/ 	.short	0x0100
        /*0b86*/ 	.byte	0x08
	.zero		1


	//   ....[9]....
        /*0b88*/ 	.word	0x00000410
        /*0b8c*/ 	.word	0x000000ff
        /*0b90*/ 	.word	0x00016868
        /*0b94*/ 	.short	0x0100
        /*0b96*/ 	.byte	0x08
	.zero		1


	//   ....[10]....
        /*0b98*/ 	.word	0x00000500
        /*0b9c*/ 	.word	0x000000ff
        /*0ba0*/ 	.word	0x00016870
        /*0ba4*/ 	.short	0x0100
        /*0ba6*/ 	.byte	0x06
	.zero		1


	//   ....[11]....
        /*0ba8*/ 	.word	0x00000510
        /*0bac*/ 	.word	0x000000ff
        /*0bb0*/ 	.word	0x00016880
        /*0bb4*/ 	.short	0x0100
        /*0bb6*/ 	.byte	0x06
	.zero		1


	//   ....[12]....
        /*0bb8*/ 	.word	0x00000520
        /*0bbc*/ 	.word	0x000000ff
        /*0bc0*/ 	.word	0x00016878
        /*0bc4*/ 	.short	0x0100
        /*0bc6*/ 	.byte	0x06
	.zero		1


	//   ....[13]....
        /*0bc8*/ 	.word	0x00000530
        /*0bcc*/ 	.word	0x000000ff
        /*0bd0*/ 	.word	0x00016888
        /*0bd4*/ 	.short	0x0100
        /*0bd6*/ 	.byte	0x06
	.zero		1


	//   ....[14]....
        /*0bd8*/ 	.word	0x00000660
        /*0bdc*/ 	.word	0x000000ff
        /*0be0*/ 	.word	0x00016890
        /*0be4*/ 	.short	0x0100
        /*0be6*/ 	.byte	0x08
	.zero		1


	//   ....[15]....
        /*0be8*/ 	.word	0x00000670
        /*0bec*/ 	.word	0x000000ff
        /*0bf0*/ 	.word	0x000168a0
        /*0bf4*/ 	.short	0x0100
        /*0bf6*/ 	.byte	0x08
	.zero		1


	//   ....[16]....
        /*0bf8*/ 	.word	0x00000680
        /*0bfc*/ 	.word	0x000000ff
        /*0c00*/ 	.word	0x00016898
        /*0c04*/ 	.short	0x0100
        /*0c06*/ 	.byte	0x08
	.zero		1


	//   ....[17]....
        /*0c08*/ 	.word	0x00000690
        /*0c0c*/ 	.word	0x000000ff
        /*0c10*/ 	.word	0x000168a8
        /*0c14*/ 	.short	0x0100
        /*0c16*/ 	.byte	0x08
	.zero		1


	//   ....[18]....
        /*0c18*/ 	.word	0x000007d0
        /*0c1c*/ 	.word	0x000000ff
        /*0c20*/ 	.word	0x000168b0
        /*0c24*/ 	.short	0x0100
        /*0c26*/ 	.byte	0x08
	.zero		1


	//   ....[19]....
        /*0c28*/ 	.word	0x000007e0
        /*0c2c*/ 	.word	0x000000ff
        /*0c30*/ 	.word	0x000168c0
        /*0c34*/ 	.short	0x0100
        /*0c36*/ 	.byte	0x08
	.zero		1


	//   ....[20]....
        /*0c38*/ 	.word	0x000007f0
        /*0c3c*/ 	.word	0x000000ff
        /*0c40*/ 	.word	0x000168b8
        /*0c44*/ 	.short	0x0100
        /*0c46*/ 	.byte	0x08
	.zero		1


	//   ....[21]....
        /*0c48*/ 	.word	0x00000800
        /*0c4c*/ 	.word	0x000000ff
        /*0c50*/ 	.word	0x000168c8
        /*0c54*/ 	.short	0x0100
        /*0c56*/ 	.byte	0x08
	.zero		1


	//   ....[22]....
        /*0c58*/ 	.word	0x000016d0
        /*0c5c*/ 	.word	0x000000ff
        /*0c60*/ 	.word	0x00016800
        /*0c64*/ 	.short	0x010a
        /*0c66*/ 	.byte	0x2d
	.zero		1


	//   ....[23]....
        /*0c68*/ 	.word	0x00001750
        /*0c6c*/ 	.word	0x00000000
        /*0c70*/ 	.word	0x00016830
        /*0c74*/ 	.short	0x010a
        /*0c76*/ 	.byte	0x3f
	.zero		1


	//   ....[24]....
        /*0c78*/ 	.word	0x00001790
        /*0c7c*/ 	.word	0x00000000
        /*0c80*/ 	.word	0x00016830
        /*0c84*/ 	.short	0x010a
        /*0c86*/ 	.byte	0x3f
	.zero		1


	//   ....[25]....
        /*0c88*/ 	.word	0x00003060
        /*0c8c*/ 	.word	0x000000ff
        /*0c90*/ 	.word	0x00000000
        /*0c94*/ 	.short	0x0101
        /*0c96*/ 	.byte	0x06
	.zero		1


	//   ....[26]....
        /*0c98*/ 	.word	0x00004170
        /*0c9c*/ 	.word	0x000000ff
        /*0ca0*/ 	.word	0x00016830
        /*0ca4*/ 	.short	0x010a
        /*0ca6*/ 	.byte	0x06
	.zero		1


	//   ....[27]....
        /*0ca8*/ 	.word	0x000041b0
        /*0cac*/ 	.word	0x000000ff
        /*0cb0*/ 	.word	0x00016830
        /*0cb4*/ 	.short	0x010a
        /*0cb6*/ 	.byte	0x06
	.zero		1


	//   ....[28]....
        /*0cb8*/ 	.word	0x000043c0
        /*0cbc*/ 	.word	0x000000ff
        /*0cc0*/ 	.word	0x00016850
        /*0cc4*/ 	.short	0x010a
        /*0cc6*/ 	.byte	0x06
	.zero		1


	//   ....[29]....
        /*0cc8*/ 	.word	0x00004400
        /*0ccc*/ 	.word	0x000000ff
        /*0cd0*/ 	.word	0x00016850
        /*0cd4*/ 	.short	0x010a
        /*0cd6*/ 	.byte	0x06
	.zero		1


	//   ....[30]....
        /*0cd8*/ 	.word	0x00005080
        /*0cdc*/ 	.word	0x000000ff
        /*0ce0*/ 	.word	0x00000000
        /*0ce4*/ 	.short	0x0101
        /*0ce6*/ 	.byte	0x06
	.zero		1


	//   ....[31]....
        /*0ce8*/ 	.word	0x00006b70
        /*0cec*/ 	.word	0x000000ff
        /*0cf0*/ 	.word	0x00000000
        /*0cf4*/ 	.short	0x0101
        /*0cf6*/ 	.byte	0x06
	.zero		1


	//   ....[32]....
        /*0cf8*/ 	.word	0x00007050
        /*0cfc*/ 	.word	0x000000ff
        /*0d00*/ 	.word	0x00016830
        /*0d04*/ 	.short	0x010a
        /*0d06*/ 	.byte	0x06
	.zero		1


	//   ....[33]....
        /*0d08*/ 	.word	0x00007090
        /*0d0c*/ 	.word	0x000000ff
        /*0d10*/ 	.word	0x00016830
        /*0d14*/ 	.short	0x010a
        /*0d16*/ 	.byte	0x06
	.zero		1


	//   ....[34]....
        /*0d18*/ 	.word	0x00007270
        /*0d1c*/ 	.word	0x000000ff
        /*0d20*/ 	.word	0x00016850
        /*0d24*/ 	.short	0x010a
        /*0d26*/ 	.byte	0x06
	.zero		1


	//   ....[35]....
        /*0d28*/ 	.word	0x000072b0
        /*0d2c*/ 	.word	0x000000ff
        /*0d30*/ 	.word	0x00016850
        /*0d34*/ 	.short	0x010a
        /*0d36*/ 	.byte	0x06
	.zero		1


	//   ....[36]....
        /*0d38*/ 	.word	0x00007b90
        /*0d3c*/ 	.word	0x000000ff
        /*0d40*/ 	.word	0x00000000
        /*0d44*/ 	.short	0x0101
        /*0d46*/ 	.byte	0x06
	.zero		1


	//   ....[37]....
        /*0d48*/ 	.word	0x00009080
        /*0d4c*/ 	.word	0x000000ff
        /*0d50*/ 	.word	0x00000000
        /*0d54*/ 	.short	0x0101
        /*0d56*/ 	.byte	0x06
	.zero		1


	//   ....[38]....
        /*0d58*/ 	.word	0x00009490
        /*0d5c*/ 	.word	0x000000ff
        /*0d60*/ 	.word	0x00016850
        /*0d64*/ 	.short	0x010a
        /*0d66*/ 	.byte	0x05
	.zero		1


	//   ....[39]....
        /*0d68*/ 	.word	0x000094d0
        /*0d6c*/ 	.word	0x000000ff
        /*0d70*/ 	.word	0x00016850
        /*0d74*/ 	.short	0x010a
        /*0d76*/ 	.byte	0x05
	.zero		1


	//   ....[40]....
        /*0d78*/ 	.word	0x00009a30
        /*0d7c*/ 	.word	0x000000ff
        /*0d80*/ 	.word	0x00000000
        /*0d84*/ 	.short	0x0101
        /*0d86*/ 	.byte	0x04
	.zero		1


	//   ....[41]....
        /*0d88*/ 	.word	0x0000a9e0
        /*0d8c*/ 	.word	0x00000000
        /*0d90*/ 	.word	0x00000000
        /*0d94*/ 	.short	0x0101
        /*0d96*/ 	.byte	0x3f
	.zero		1


	//   ....[42]....
        /*0d98*/ 	.word	0x0000d1f0
        /*0d9c*/ 	.word	0x00000003
        /*0da0*/ 	.word	0x00016840
        /*0da4*/ 	.short	0x010a
        /*0da6*/ 	.byte	0x3f
	.zero		1


	//   ....[43]....
        /*0da8*/ 	.word	0x0000d9b0
        /*0dac*/ 	.word	0x00000003
        /*0db0*/ 	.word	0x00016830
        /*0db4*/ 	.short	0x0107
        /*0db6*/ 	.byte	0x3f
	.zero		1


	//   ....[44]....
        /*0db8*/ 	.word	0x0000da80
        /*0dbc*/ 	.word	0x00000003
        /*0dc0*/ 	.word	0x00016830
        /*0dc4*/ 	.short	0x0101
        /*0dc6*/ 	.byte	0x3f
	.zero		1


	//   ....[45]....
        /*0dc8*/ 	.word	0x0000e8e0
        /*0dcc*/ 	.word	0x00000016
        /*0dd0*/ 	.word	0x00016800
        /*0dd4*/ 	.short	0x0107
        /*0dd6*/ 	.byte	0x3f
	.zero		1


	//   ....[46]....
        /*0dd8*/ 	.word	0x0000e9e0
        /*0ddc*/ 	.word	0x00000016
        /*0de0*/ 	.word	0x00016800
        /*0de4*/ 	.short	0x0101
        /*0de6*/ 	.byte	0x3f
	.zero		1


	//   ....[47]....
        /*0de8*/ 	.word	0x0000ea00
        /*0dec*/ 	.word	0x00000016
        /*0df0*/ 	.word	0x00016820
        /*0df4*/ 	.short	0x010a
        /*0df6*/ 	.byte	0x3f
	.zero		1


	//   ....[48]....
        /*0df8*/ 	.word	0x0000eda0
        /*0dfc*/ 	.word	0x00000005
        /*0e00*/ 	.word	0x00016840
        /*0e04*/ 	.short	0x010a
        /*0e06*/ 	.byte	0x3f
	.zero		1


	//   ....[49]....
        /*0e08*/ 	.word	0x0000f2b0
        /*0e0c*/ 	.word	0x00000005
        /*0e10*/ 	.word	0x00016830
        /*0e14*/ 	.short	0x0107
        /*0e16*/ 	.byte	0x3f
	.zero		1


	//   ....[50]....
        /*0e18*/ 	.word	0x0000f370
        /*0e1c*/ 	.word	0x00000005
        /*0e20*/ 	.word	0x00016830
        /*0e24*/ 	.short	0x0101
        /*0e26*/ 	.byte	0x3f
	.zero		1


	//   ....[51]....
        /*0e28*/ 	.word	0x0000f3d0
        /*0e2c*/ 	.word	0x00000005
        /*0e30*/ 	.word	0x00016860
        /*0e34*/ 	.short	0x010a
        /*0e36*/ 	.byte	0x3f
	.zero		1


	//   ....[52]....
        /*0e38*/ 	.word	0x0000f8a0
        /*0e3c*/ 	.word	0x00000005
        /*0e40*/ 	.word	0x00016850
        /*0e44*/ 	.short	0x0107
        /*0e46*/ 	.byte	0x3f
	.zero		1


	//   ....[53]....
        /*0e48*/ 	.word	0x0000fa40
        /*0e4c*/ 	.word	0x00000005
        /*0e50*/ 	.word	0x00016850
        /*0e54*/ 	.short	0x0101
        /*0e56*/ 	.byte	0x3f
	.zero		1


	//   ....[54]....
        /*0e58*/ 	.word	0x0000fc50
        /*0e5c*/ 	.word	0x00000000
        /*0e60*/ 	.word	0x00016860
        /*0e64*/ 	.short	0x010a
        /*0e66*/ 	.byte	0x3f
	.zero		1


	//   ....[55]....
        /*0e68*/ 	.word	0x000100e0
        /*0e6c*/ 	.word	0x00000000
        /*0e70*/ 	.word	0x00016850
        /*0e74*/ 	.short	0x0107
        /*0e76*/ 	.byte	0x3f
	.zero		1


	//   ....[56]....
        /*0e78*/ 	.word	0x000101b0
        /*0e7c*/ 	.word	0x00000000
        /*0e80*/ 	.word	0x00016850
        /*0e84*/ 	.short	0x0101
        /*0e86*/ 	.byte	0x3f
	.zero		1


	//   ....[57]....
        /*0e88*/ 	.word	0x00010ee0
        /*0e8c*/ 	.word	0x00000005
        /*0e90*/ 	.word	0x00016820
        /*0e94*/ 	.short	0x010a
        /*0e96*/ 	.byte	0x3f
	.zero		1


	//   ....[58]....
        /*0e98*/ 	.word	0x00011060
        /*0e9c*/ 	.word	0x00000003
        /*0ea0*/ 	.word	0x00016840
        /*0ea4*/ 	.short	0x010a
        /*0ea6*/ 	.byte	0x3f
	.zero		1


	//   ....[59]....
        /*0ea8*/ 	.word	0x00011100
        /*0eac*/ 	.word	0x00000019
        /*0eb0*/ 	.word	0x00016840
        /*0eb4*/ 	.short	0x010a
        /*0eb6*/ 	.byte	0x3f
	.zero		1


	//   ....[60]....
        /*0eb8*/ 	.word	0x00011140
        /*0ebc*/ 	.word	0x00000003
        /*0ec0*/ 	.word	0x00016860
        /*0ec4*/ 	.short	0x010a
        /*0ec6*/ 	.byte	0x3f
	.zero		1


	//   ....[61]....
        /*0ec8*/ 	.word	0x00011180
        /*0ecc*/ 	.word	0x00000019
        /*0ed0*/ 	.word	0x00016860
        /*0ed4*/ 	.short	0x010a
        /*0ed6*/ 	.byte	0x3f
	.zero		1


	//   ....[62]....
        /*0ed8*/ 	.word	0x000111f0
        /*0edc*/ 	.word	0x00000003
        /*0ee0*/ 	.word	0x00016800
        /*0ee4*/ 	.short	0x010a
        /*0ee6*/ 	.byte	0x3f
	.zero		1


	//   ....[63]....
        /*0ee8*/ 	.word	0x00011240
        /*0eec*/ 	.word	0x00000000
        /*0ef0*/ 	.word	0x00016830
        /*0ef4*/ 	.short	0x010a
        /*0ef6*/ 	.byte	0x3f
	.zero		1


	//   ....[64]....
        /*0ef8*/ 	.word	0x000112a0
        /*0efc*/ 	.word	0x00000006
        /*0f00*/ 	.word	0x00016830
        /*0f04*/ 	.short	0x010a
        /*0f06*/ 	.byte	0x3f
	.zero		1


	//   ....[65]....
        /*0f08*/ 	.word	0x00011300
        /*0f0c*/ 	.word	0x00000006
        /*0f10*/ 	.word	0x00016850
        /*0f14*/ 	.short	0x010a
        /*0f16*/ 	.byte	0x3f
	.zero		1


	//   ....[66]....
        /*0f18*/ 	.word	0x00011360
        /*0f1c*/ 	.word	0x00000006
        /*0f20*/ 	.word	0x00016830
        /*0f24*/ 	.short	0x010a
        /*0f26*/ 	.byte	0x3f
	.zero		1


	//   ....[67]....
        /*0f28*/ 	.word	0x000113c0
        /*0f2c*/ 	.word	0x00000006
        /*0f30*/ 	.word	0x00016850
        /*0f34*/ 	.short	0x010a
        /*0f36*/ 	.byte	0x3f
	.zero		1


	//   ....[68]....
        /*0f38*/ 	.word	0x00011420
        /*0f3c*/ 	.word	0x00000004
        /*0f40*/ 	.word	0x00016850
        /*0f44*/ 	.short	0x010a
        /*0f46*/ 	.byte	0x3f
	.zero		1


	//   ....[69]....
        /*0f48*/ 	.word	0x00011540
        /*0f4c*/ 	.word	0x00000003
        /*0f50*/ 	.word	0x00016840
        /*0f54*/ 	.short	0x010a
        /*0f56*/ 	.byte	0x3f
	.zero		1


	//   ....[70]....
        /*0f58*/ 	.word	0x00012fe0
        /*0f5c*/ 	.word	0x00000016
        /*0f60*/ 	.word	0x00016820
        /*0f64*/ 	.short	0x010a
        /*0f66*/ 	.byte	0x3f
	.zero		1


	//   ....[71]....
        /*0f68*/ 	.word	0x00013030
        /*0f6c*/ 	.word	0x00000005
        /*0f70*/ 	.word	0x00016840
        /*0f74*/ 	.short	0x010a
        /*0f76*/ 	.byte	0x3f
	.zero		1


	//   ....[72]....
        /*0f78*/ 	.word	0x00013940
        /*0f7c*/ 	.word	0x00000005
        /*0f80*/ 	.word	0x00016860
        /*0f84*/ 	.short	0x010a
        /*0f86*/ 	.byte	0x3f
	.zero		1


	//   ....[73]....
        /*0f88*/ 	.word	0x000142b0
        /*0f8c*/ 	.word	0x00000000
        /*0f90*/ 	.word	0x00016860
        /*0f94*/ 	.short	0x010a
        /*0f96*/ 	.byte	0x3f
	.zero		1


	//   ....[74]....
        /*0f98*/ 	.word	0x00015550
        /*0f9c*/ 	.word	0x00000005
        /*0fa0*/ 	.word	0x00016820
        /*0fa4*/ 	.short	0x010a
        /*0fa6*/ 	.byte	0x3f
	.zero		1


	//   ....[75]....
        /*0fa8*/ 	.word	0x000156f0
        /*0fac*/ 	.word	0x00000003
        /*0fb0*/ 	.word	0x00016840
        /*0fb4*/ 	.short	0x010a
        /*0fb6*/ 	.byte	0x3f
	.zero		1


	//   ....[76]....
        /*0fb8*/ 	.word	0x00015740
        /*0fbc*/ 	.word	0x00000019
        /*0fc0*/ 	.word	0x00016840
        /*0fc4*/ 	.short	0x010a
        /*0fc6*/ 	.byte	0x3f
	.zero		1


	//   ....[77]....
        /*0fc8*/ 	.word	0x00015790
        /*0fcc*/ 	.word	0x00000003
        /*0fd0*/ 	.word	0x00016860
        /*0fd4*/ 	.short	0x010a
        /*0fd6*/ 	.byte	0x3f
	.zero		1


	//----- nvinfo : EIATTR_NUM_MBARRIERS
	.align		4
.L_1583:
        /*0fd8*/ 	.byte	0x03, 0x38
        /*0fda*/ 	.short	0x0016


	//----- nvinfo : EIATTR_EXIT_INSTR_OFFSETS
	.align		4
        /*0fdc*/ 	.byte	0x04, 0x1c
        /*0fde*/ 	.short	(.L_1585 - .L_1584)


	//   ....[0]....
.L_1584:
        /*0fe0*/ 	.word	0x000009b0


	//   ....[1]....
        /*0fe4*/ 	.word	0x0000b4d0


	//   ....[2]....
        /*0fe8*/ 	.word	0x000111d0


	//----- nvinfo : EIATTR_MAX_THREADS
	.align		4
.L_1585:
        /*0fec*/ 	.byte	0x04, 0x05
        /*0fee*/ 	.short	(.L_1587 - .L_1586)
.L_1586:
        /*0ff0*/ 	.word	0x00000200
        /*0ff4*/ 	.word	0x00000001
        /*0ff8*/ 	.word	0x00000001


	//----- nvinfo : EIATTR_CRS_STACK_SIZE
	.align		4
.L_1587:
        /*0ffc*/ 	.byte	0x04, 0x1e
        /*0ffe*/ 	.short	(.L_1589 - .L_1588)
.L_1588:
        /*1000*/ 	.word	0x00000000


	//----- nvinfo : EIATTR_CBANK_PARAM_SIZE
	.align		4
.L_1589:
        /*1004*/ 	.byte	0x03, 0x19
        /*1006*/ 	.short	0x0af0


	//----- nvinfo : EIATTR_PARAM_CBANK
	.align		4
        /*1008*/ 	.byte	0x04, 0x0a
        /*100a*/ 	.short	(.L_1591 - .L_1590)
	.align		4
.L_1590:
        /*100c*/ 	.word	index@(.nv.constant0._ZN7cutlass13device_kernelIN5flash11enable_sm90INS1_16FlashAttnFwdSm90INS1_25CollectiveMainloopFwdSm90ILi2EN4cute5tupleIJNS5_1CILi1EEES8_S8_EEENS6_IJNS7_ILi192EEENS7_ILi128EEENS7_ILi64EEEEEELi64ENS_6half_tEfNS_4arch4Sm90ELb1ELb0ELb1ELb1ELb1ELb0ELb0ELb1ELb1ELb1ELb0ELb0EEENS1_21CollectiveEpilogueFwdINS6_IJSA_SC_SB_EEES9_SE_SG_Li384ELb1ELb1ELb0ELb0EEENS1_36VarlenDynamicPersistentTileSchedulerILi192ELi128ELi384ELi128ELb0ELb1ELb1ELb1ELb1ELb1EEEEEEEEEvNT_6ParamsE)
        /*1010*/ 	.short	0x0210
        /*1012*/ 	.short	0x0af0


	//----- nvinfo : EIATTR_SW_WAR
	.align		4
.L_1591:
        /*1014*/ 	.byte	0x04, 0x36
        /*1016*/ 	.short	(.L_1593 - .L_1592)
.L_1592:
        /*1018*/ 	.word	0x00000008
.L_1593:


//--------------------- .nv.info._ZN7cutlass13device_kernelIN5flash11enable_sm90INS1_16FlashAttnFwdSm90INS1_25CollectiveMainloopFwdSm90ILi2EN4cute5tupleIJNS5_1CILi1EEES8_S8_EEENS6_IJNS7_ILi192EEENS7_ILi128EEENS7_ILi64EEEEEELi64ENS_6half_tEfNS_4arch4Sm90ELb1ELb0ELb1ELb1ELb1ELb1ELb0ELb1ELb1ELb1ELb0ELb0EEENS1_21CollectiveEpilogueFwdINS6_IJSA_SC_SB_EEES9_SE_SG_Li384ELb1ELb1ELb0ELb0EEENS1_36VarlenDynamicPersistentTileSchedulerILi192ELi128ELi384ELi128ELb0ELb1ELb1ELb1ELb1ELb1EEEEEEEEEvNT_6ParamsE --------------------------
	.section	.nv.info._ZN7cutlass13device_kernelIN5flash11enable_sm90INS1_16FlashAttnFwdSm90INS1_25CollectiveMainloopFwdSm90ILi2EN4cute5tupleIJNS5_1CILi1EEES8_S8_EEENS6_IJNS7_ILi192EEENS7_ILi128EEENS7_ILi64EEEEEELi64ENS_6half_tEfNS_4arch4Sm90ELb1ELb0ELb1ELb1ELb1ELb1ELb0ELb1ELb1ELb1ELb0ELb0EEENS1_21CollectiveEpilogueFwdINS6_IJSA_SC_SB_EEES9_SE_SG_Li384ELb1ELb1ELb0ELb0EEENS1_36VarlenDynamicPersistentTileSchedulerILi192ELi128ELi384ELi128ELb0ELb1ELb1ELb1ELb1ELb1EEEEEEEEEvNT_6ParamsE,"",@"SHT_CUDA_INFO"
	.sectionflags	@""
	.align	4


	//----- nvinfo : EIATTR_CUDA_API_VERSION
	.align		4
        /*0000*/ 	.byte	0x04, 0x37
        /*0002*/ 	.short	(.L_1595 - .L_1594)
.L_1594:
        /*0004*/ 	.word	0x00000082


	//----- nvinfo : EIATTR_KPARAM_INFO
	.align		4
.L_1595:
        /*0008*/ 	.byte	0x04, 0x17
        /*000a*/ 	.short	(.L_1597 - .L_1596)
.L_1596:
        /*000c*/ 	.word	0x00000000
        /*0010*/ 	.short	0x0000
        /*0012*/ 	.short	0x0070
        /*0014*/ 	.byte	0x00, 0xf0, 0x01, 0x2a


	//----- nvinfo : EIATTR_SPARSE_MMA_MASK
	.align		4
.L_1597:
        /*0018*/ 	.byte	0x03, 0x50
        /*001a*/ 	.short	0x0000


	//----- nvinfo : EIATTR_MAXREG_COUNT
	.align		4
        /*001c*/ 	.byte	0x03, 0x1b
        /*001e*/ 	.short	0x0080


	//----- nvinfo : EIATTR_NUM_BARRIERS
	.align		4
        /*0020*/ 	.byte	0x02, 0x4c
        /*0022*/ 	.byte	0x10
	.zero		1


	//----- nvinfo : EIATTR_EXTERNS
	.align		4
        /*0024*/ 	.byte	0x04, 0x0f
        /*0026*/ 	.short	(.L_1599 - .L_1598)


	//   ....[0]....
	.align		4
.L_1598:
        /*0028*/ 	.word	index@(__assertfail)


	//----- nvinfo : EIATTR_ANNOTATIONS
	.align		4
.L_1599:
        /*002c*/ 	.byte	0x04, 0x55
        /*002e*/ 	.short	(.L_1601 - .L_1600)


	//   ....[0]....
.L_1600:
        /* <DEDUP_REMOVED lines=84> */


	//----- nvinfo : EIATTR_MERCURY_ISA_VERSION
	.align		4
.L_1601:
        /*0558*/ 	.byte	0x03, 0x5f
        /*055a*/ 	.short	0x0101


	//----- nvinfo : EIATTR_UNUSED_LOAD_BYTE_OFFSET
	.align		4
        /*055c*/ 	.byte	0x04, 0x44
        /*055e*/ 	.short	(.L_1603 - .L_1602)


	//   ....[0]....
.L_1602:
        /*0560*/ 	.word	0x00000a60
        /*0564*/ 	.word	0x0000fff0


	//   ....[1]....
        /*0568*/ 	.word	0x00011a80
        /*056c*/ 	.word	0x0000fff0


	//----- nvinfo : EIATTR_INT_WARP_WIDE_INSTR_OFFSETS
	.align		4
.L_1603:
        /*0570*/ 	.byte	0x04, 0x31
        /*0572*/ 	.short	(.L_1605 - .L_1604)


	//   ....[0]....
.L_1604:
        /*0574*/ 	.word	0x00000120


	//   ....[1]....
        /*0578*/ 	.word	0x000001c0


	//   ....[2]....
        /*057c*/ 	.word	0x00000230


	//   ....[3]....
        /*0580*/ 	.word	0x000155b0


	//   ....[4]....
        /*0584*/ 	.word	0x00015640


	//   ....[5]....
        /*0588*/ 	.word	0x00018930


	//   ....[6]....
        /*058c*/ 	.word	0x000189c0


	//----- nvinfo : EIATTR_COOP_GROUP_MASK_REGIDS
	.align		4
.L_1605:
        /*0590*/ 	.byte	0x04, 0x29
        /*0592*/ 	.short	(.L_1607 - .L_1606)


	//   ....[0]....
.L_1606:
        /*0594*/ 	.word	0xffffffff


	//   ....[1]....
        /*0598*/ 	.word	0xffffffff


	//   ....[2]....
        /*059c*/ 	.word	0xffffffff


	//   ....[3]....
        /*05a0*/ 	.word	0xffffffff


	//   ....[4]....
        /*05a4*/ 	.word	0xffffffff


	//   ....[5]....
        /*05a8*/ 	.word	0xffffffff


	//   ....[6]....
        /*05ac*/ 	.word	0xffffffff


	//   ....[7]....
        /*05b0*/ 	.word	0xffffffff


	//   ....[8]....
        /*05b4*/ 	.word	0xffffffff


	//   ....[9]....
        /*05b8*/ 	.word	0xffffffff


	//   ....[10]....
        /*05bc*/ 	.word	0xffffffff


	//   ....[11]....
        /*05c0*/ 	.word	0xffffffff


	//   ....[12]....
        /*05c4*/ 	.word	0xffffffff


	//   ....[13]....
        /*05c8*/ 	.word	0xffffffff


	//   ....[14]....
        /*05cc*/ 	.word	0xffffffff


	//   ....[15]....
        /*05d0*/ 	.word	0xffffffff


	//   ....[16]....
        /*05d4*/ 	.word	0xffffffff


	//   ....[17]....
        /*05d8*/ 	.word	0xffffffff


	//   ....[18]....
        /*05dc*/ 	.word	0xffffffff


	//   ....[19]....
        /*05e0*/ 	.word	0xffffffff


	//   ....[20]....
        /*05e4*/ 	.word	0xffffffff


	//   ....[21]....
        /*05e8*/ 	.word	0xffffffff


	//   ....[22]....
        /*05ec*/ 	.word	0xffffffff


	//   ....[23]....
        /*05f0*/ 	.word	0xffffffff


	//   ....[24]....
        /*05f4*/ 	.word	0xffffffff


	//   ....[25]....
        /*05f8*/ 	.word	0xffffffff


	//   ....[26]....
        /*05fc*/ 	.word	0xffffffff


	//   ....[27]....
        /*0600*/ 	.word	0xffffffff


	//   ....[28]....
        /*0604*/ 	.word	0xffffffff


	//   ....[29]....
        /*0608*/ 	.word	0xffffffff


	//   ....[30]....
        /*060c*/ 	.word	0xffffffff


	//   ....[31]....
        /*0610*/ 	.word	0xffffffff


	//   ....[32]....
        /*0614*/ 	.word	0xffffffff


	//   ....[33]....
        /*0618*/ 	.word	0xffffffff


	//   ....[34]....
        /*061c*/ 	.word	0xffffffff


	//   ....[35]....
        /*0620*/ 	.word	0xffffffff


	//   ....[36]....
        /*0624*/ 	.word	0xffffffff


	//   ....[37]....
        /*0628*/ 	.word	0xffffffff


	//   ....[38]....
        /*062c*/ 	.word	0xffffffff


	//   ....[39]....
        /*0630*/ 	.word	0xffffffff


	//   ....[40]....
        /*0634*/ 	.word	0xffffffff


	//   ....[41]....
        /*0638*/ 	.word	0xffffffff


	//   ....[42]....
        /*063c*/ 	.word	0xffffffff


	//   ....[43]....
        /*0640*/ 	.word	0xffffffff


	//   ....[44]....
        /*0644*/ 	.word	0xffffffff


	//   ....[45]....
        /*0648*/ 	.word	0xffffffff


	//   ....[46]....
        /*064c*/ 	.word	0xffffffff


	//   ....[47]....
        /*0650*/ 	.word	0xffffffff


	//   ....[48]....
        /*0654*/ 	.word	0xffffffff


	//   ....[49]....
        /*0658*/ 	.word	0xffffffff


	//   ....[50]....
        /*065c*/ 	.word	0xffffffff


	//   ....[51]....
        /*0660*/ 	.word	0xffffffff


	//   ....[52]....
        /*0664*/ 	.word	0xffffffff


	//   ....[53]....
        /*0668*/ 	.word	0xffffffff


	//   ....[54]....
        /*066c*/ 	.word	0xffffffff


	//   ....[55]....
        /*0670*/ 	.word	0xffffffff


	//   ....[56]....
        /*0674*/ 	.word	0xffffffff


	//   ....[57]....
        /*0678*/ 	.word	0xffffffff


	//   ....[58]....
        /*067c*/ 	.word	0xffffffff


	//   ....[59]....
        /*0680*/ 	.word	0xffffffff


	//   ....[60]....
        /*0684*/ 	.word	0xffffffff


	//   ....[61]....
        /*0688*/ 	.word	0xffffffff


	//   ....[62]....
        /*068c*/ 	.word	0xffffffff


	//   ....[63]....
        /*0690*/ 	.word	0xffffffff


	//   ....[64]....
        /*0694*/ 	.word	0xffffffff


	//   ....[65]....
        /*0698*/ 	.word	0xffffffff


	//   ....[66]....
        /*069c*/ 	.word	0xffffffff


	//   ....[67]....
        /*06a0*/ 	.word	0xffffffff


	//   ....[68]....
        /*06a4*/ 	.word	0xffffffff


	//   ....[69]....
        /*06a8*/ 	.word	0xffffffff


	//   ....[70]....
        /*06ac*/ 	.word	0xffffffff


	//   ....[71]....
        /*06b0*/ 	.word	0xffffffff


	//   ....[72]....
        /*06b4*/ 	.word	0xffffffff


	//   ....[73]....
        /*06b8*/ 	.word	0xffffffff


	//   ....[74]....
        /*06bc*/ 	.word	0xffffffff


	//   ....[75]....
        /*06c0*/ 	.word	0xffffffff


	//   ....[76]....
        /*06c4*/ 	.word	0xffffffff


	//   ....[77]....
        /*06c8*/ 	.word	0xffffffff


	//   ....[78]....
        /*06cc*/ 	.word	0xffffffff


	//   ....[79]....
        /*06d0*/ 	.word	0xffffffff


	//   ....[80]....
        /*06d4*/ 	.word	0xffffffff


	//   ....[81]....
        /*06d8*/ 	.word	0xffffffff


	//   ....[82]....
        /*06dc*/ 	.word	0xffffffff


	//   ....[83]....
        /*06e0*/ 	.word	0xffffffff


	//   ....[84]....
        /*06e4*/ 	.word	0xffffffff


	//   ....[85]....
        /*06e8*/ 	.word	0xffffffff


	//   ....[86]....
        /*06ec*/ 	.word	0xffffffff


	//   ....[87]....
        /*06f0*/ 	.word	0xffffffff


	//   ....[88]....
        /*06f4*/ 	.word	0xffffffff


	//   ....[89]....
        /*06f8*/ 	.word	0xffffffff


	//   ....[90]....
        /*06fc*/ 	.word	0xffffffff


	//   ....[91]....
        /*0700*/ 	.word	0xffffffff


	//   ....[92]....
        /*0704*/ 	.word	0xffffffff


	//   ....[93]....
        /*0708*/ 	.word	0xffffffff


	//   ....[94]....
        /*070c*/ 	.word	0xffffffff


	//   ....[95]....
        /*0710*/ 	.word	0xffffffff


	//   ....[96]....
        /*0714*/ 	.word	0xffffffff


	//   ....[97]....
        /*0718*/ 	.word	0xffffffff


	//   ....[98]....
        /*071c*/ 	.word	0xffffffff


	//   ....[99]....
        /*0720*/ 	.word	0xffffffff


	//   ....[100]....
        /*0724*/ 	.word	0xffffffff


	//   ....[101]....
        /*0728*/ 	.word	0xffffffff


	//   ....[102]....
        /*072c*/ 	.word	0xffffffff


	//   ....[103]....
        /*0730*/ 	.word	0xffffffff


	//   ....[104]....
        /*0734*/ 	.word	0xffffffff


	//   ....[105]....
        /*0738*/ 	.word	0xffffffff


	//   ....[106]....
        /*073c*/ 	.word	0xffffffff


	//   ....[107]....
        /*0740*/ 	.word	0xffffffff


	//   ....[108]....
        /*0744*/ 	.word	0xffffffff


	//   ....[109]....
        /*0748*/ 	.word	0xffffffff


	//   ....[110]....
        /*074c*/ 	.word	0xffffffff


	//   ....[111]....
        /*0750*/ 	.word	0xffffffff


	//   ....[112]....
        /*0754*/ 	.word	0xffffffff


	//   ....[113]....
        /*0758*/ 	.word	0xffffffff


	//   ....[114]....
        /*075c*/ 	.word	0xffffffff


	//   ....[115]....
        /*0760*/ 	.word	0xffffffff


	//   ....[116]....
        /*0764*/ 	.word	0xffffffff


	//   ....[117]....
        /*0768*/ 	.word	0xffffffff


	//   ....[118]....
        /*076c*/ 	.word	0xffffffff


	//   ....[119]....
        /*0770*/ 	.word	0xffffffff


	//   ....[120]....
        /*0774*/ 	.word	0xffffffff


	//   ....[121]....
        /*0778*/ 	.word	0xffffffff


	//   ....[122]....
        /*077c*/ 	.word	0xffffffff


	//   ....[123]....
        /*0780*/ 	.word	0xffffffff


	//   ....[124]....
        /*0784*/ 	.word	0xffffffff


	//   ....[125]....
        /*0788*/ 	.word	0xffffffff


	//   ....[126]....
        /*078c*/ 	.word	0xffffffff


	//   ....[127]....
        /*0790*/ 	.word	0xffffffff


	//   ....[128]....
        /*0794*/ 	.word	0xffffffff


	//   ....[129]....
        /*0798*/ 	.word	0xffffffff


	//   ....[130]....
        /*079c*/ 	.word	0xffffffff


	//   ....[131]....
        /*07a0*/ 	.word	0xffffffff


	//   ....[132]....
        /*07a4*/ 	.word	0xffffffff


	//   ....[133]....
        /*07a8*/ 	.word	0xffffffff


	//   ....[134]....
        /*07ac*/ 	.word	0xffffffff


	//   ....[135]....
        /*07b0*/ 	.word	0xffffffff


	//   ....[136]....
        /*07b4*/ 	.word	0xffffffff


	//   ....[137]....
        /*07b8*/ 	.word	0xffffffff


	//   ....[138]....
        /*07bc*/ 	.word	0xffffffff


	//   ....[139]....
        /*07c0*/ 	.word	0xffffffff


	//   ....[140]....
        /*07c4*/ 	.word	0xffffffff


	//   ....[141]....
        /*07c8*/ 	.word	0xffffffff


	//   ....[142]....
        /*07cc*/ 	.word	0xffffffff


	//   ....[143]....
        /*07d0*/ 	.word	0xffffffff


	//   ....[144]....
        /*07d4*/ 	.word	0xffffffff


	//   ....[145]....
        /*07d8*/ 	.word	0xffffffff


	//   ....[146]....
        /*07dc*/ 	.word	0xffffffff


	//   ....[147]....
        /*07e0*/ 	.word	0xffffffff


	//   ....[148]....
        /*07e4*/ 	.word	0xffffffff


	//   ....[149]....
        /*07e8*/ 	.word	0xffffffff


	//   ....[150]....
        /*07ec*/ 	.word	0xffffffff


	//   ....[151]....
        /*07f0*/ 	.word	0xffffffff


	//   ....[152]....
        /*07f4*/ 	.word	0xffffffff


	//   ....[153]....
        /*07f8*/ 	.word	0xffffffff


	//   ....[154]....
        /*07fc*/ 	.word	0xffffffff


	//   ....[155]....
        /*0800*/ 	.word	0xffffffff


	//   ....[156]....
        /*0804*/ 	.word	0xffffffff


	//   ....[157]....
        /*0808*/ 	.word	0xffffffff


	//   ....[158]....
        /*080c*/ 	.word	0xffffffff


	//   ....[159]....
        /*0810*/ 	.word	0xffffffff


	//   ....[160]....
        /*0814*/ 	.word	0xffffffff


	//   ....[161]....
        /*0818*/ 	.word	0xffffffff


	//   ....[162]....
        /*081c*/ 	.word	0xffffffff


	//   ....[163]....
        /*0820*/ 	.word	0xffffffff


	//   ....[164]....
        /*0824*/ 	.word	0xffffffff


	//   ....[165]....
        /*0828*/ 	.word	0xffffffff


	//   ....[166]....
        /*082c*/ 	.word	0xffffffff


	//   ....[167]....
        /*0830*/ 	.word	0xffffffff


	//   ....[168]....
        /*0834*/ 	.word	0xffffffff


	//   ....[169]....
        /*0838*/ 	.word	0xffffffff


	//   ....[170]....
        /*083c*/ 	.word	0xffffffff


	//   ....[171]....
        /*0840*/ 	.word	0xffffffff


	//   ....[172]....
        /*0844*/ 	.word	0xffffffff


	//   ....[173]....
        /*0848*/ 	.word	0xffffffff


	//   ....[174]....
        /*084c*/ 	.word	0xffffffff


	//   ....[175]....
        /*0850*/ 	.word	0xffffffff


	//   ....[176]....
        /*0854*/ 	.word	0xffffffff


	//   ....[177]....
        /*0858*/ 	.word	0xffffffff


	//   ....[178]....
        /*085c*/ 	.word	0xffffffff


	//   ....[179]....
        /*0860*/ 	.word	0xffffffff


	//   ....[180]....
        /*0864*/ 	.word	0xffffffff


	//   ....[181]....
        /*0868*/ 	.word	0xffffffff


	//   ....[182]....
        /*086c*/ 	.word	0xffffffff


	//   ....[183]....
        /*0870*/ 	.word	0xffffffff


	//   ....[184]....
        /*0874*/ 	.word	0xffffffff


	//   ....[185]....
        /*0878*/ 	.word	0xffffffff


	//   ....[186]....
        /*087c*/ 	.word	0xffffffff


	//   ....[187]....
        /*0880*/ 	.word	0xffffffff


	//   ....[188]....
        /*0884*/ 	.word	0xffffffff


	//   ....[189]....
        /*0888*/ 	.word	0xffffffff


	//   ....[190]....
        /*088c*/ 	.word	0xffffffff


	//   ....[191]....
        /*0890*/ 	.word	0xffffffff


	//   ....[192]....
        /*0894*/ 	.word	0xffffffff


	//   ....[193]....
        /*0898*/ 	.word	0xffffffff


	//   ....[194]....
        /*089c*/ 	.word	0xffffffff


	//   ....[195]....
        /*08a0*/ 	.word	0xffffffff


	//   ....[196]....
        /*08a4*/ 	.word	0xffffffff


	//   ....[197]....
        /*08a8*/ 	.word	0xffffffff


	//   ....[198]....
        /*08ac*/ 	.word	0xffffffff


	//   ....[199]....
        /*08b0*/ 	.word	0xffffffff


	//   ....[200]....
        /*08b4*/ 	.word	0xffffffff


	//   ....[201]....
        /*08b8*/ 	.word	0xffffffff


	//   ....[202]....
        /*08bc*/ 	.word	0xffffffff


	//   ....[203]....
        /*08c0*/ 	.word	0x0500000f


	//   ....[204]....
        /*08c4*/ 	.word	0x0500000f


	//   ....[205]....
        /*08c8*/ 	.word	0x0500000f


	//   ....[206]....
        /*08cc*/ 	.word	0x0500000f


	//   ....[207]....
        /*08d0*/ 	.word	0x0500000f


	//   ....[208]....
        /*08d4*/ 	.word	0x0500000f


	//   ....[209]....
        /*08d8*/ 	.word	0x0500000f


	//   ....[210]....
        /*08dc*/ 	.word	0x0500000f


	//   ....[211]....
        /*08e0*/ 	.word	0x0500000f


	//   ....[212]....
        /*08e4*/ 	.word	0x0500000f


	//   ....[213]....
        /*08e8*/ 	.word	0x0500000f


	//   ....[214]....
        /*08ec*/ 	.word	0x0500000f


	//   ....[215]....
        /*08f0*/ 	.word	0x0500000f


	//   ....[216]....
        /*08f4*/ 	.word	0x0500000f


	//   ....[217]....
        /*08f8*/ 	.word	0x0500000f


	//   ....[218]....
        /*08fc*/ 	.word	0x0500000f


	//   ....[219]....
        /*0900*/ 	.word	0x0500000f


	//   ....[220]....
        /*0904*/ 	.word	0x0500000f


	//   ....[221]....
        /*0908*/ 	.word	0x0500000f


	//   ....[222]....
        /*090c*/ 	.word	0x0500000f


	//   ....[223]....
        /*0910*/ 	.word	0x0500000f


	//   ....[224]....
        /*0914*/ 	.word	0x0500000f


	//   ....[225]....
        /*0918*/ 	.word	0x0500000f


	//   ....[226]....
        /*091c*/ 	.word	0x0500000f


	//   ....[227]....
        /*0920*/ 	.word	0x0500000f


	//   ....[228]....
        /*0924*/ 	.word	0x0500000f


	//   ....[229]....
        /*0928*/ 	.word	0x0500000f


	//   ....[230]....
        /*092c*/ 	.word	0x0500000f


	//   ....[231]....
        /*0930*/ 	.word	0x0500000f


	//   ....[232]....
        /*0934*/ 	.word	0x0500000f


	//   ....[233]....
        /*0938*/ 	.word	0x0500000f


	//   ....[234]....
        /*093c*/ 	.word	0x0500000f


	//   ....[235]....
        /*0940*/ 	.word	0x0500000f


	//   ....[236]....
        /*0944*/ 	.word	0x0500000f


	//   ....[237]....
        /*0948*/ 	.word	0x0500000f


	//   ....[238]....
        /*094c*/ 	.word	0x0500000f


	//   ....[239]....
        /*0950*/ 	.word	0x0500000f


	//   ....[240]....
        /*0954*/ 	.word	0x0500000f


	//   ....[241]....
        /*0958*/ 	.word	0x0500000f


	//   ....[242]....
        /*095c*/ 	.word	0x0500000f


	//   ....[243]....
        /*0960*/ 	.word	0x0500000f


	//   ....[244]....
        /*0964*/ 	.word	0x0500000f


	//   ....[245]....
        /*0968*/ 	.word	0x0500000f


	//   ....[246]....
        /*096c*/ 	.word	0x0500000f


	//   ....[247]....
        /*0970*/ 	.word	0x0500000f


	//   ....[248]....
        /*0974*/ 	.word	0x0500000f


	//   ....[249]....
        /*0978*/ 	.word	0x0500000f


	//   ....[250]....
        /*097c*/ 	.word	0x0500000f


	//   ....[251]....
        /*0980*/ 	.word	0x0500000f


	//   ....[252]....
        /*0984*/ 	.word	0x0500000f


	//   ....[253]....
        /*0988*/ 	.word	0x0500000f


	//   ....[254]....
        /*098c*/ 	.word	0x0500000f


	//   ....[255]....
        /*0990*/ 	.word	0x0500000f


	//   ....[0]....
        /*0994*/ 	.word	0x0500000f


	//   ....[1]....
        /*0998*/ 	.word	0x0500000f


	//   ....[2]....
        /*099c*/ 	.word	0x0500000f


	//   ....[3]....
        /*09a0*/ 	.word	0x0500000f


	//   ....[4]....
        /*09a4*/ 	.word	0x0500000f


	//   ....[5]....
        /*09a8*/ 	.word	0x0500000f


	//   ....[6]....
        /*09ac*/ 	.word	0x0500000f


	//   ....[7]....
        /*09b0*/ 	.word	0x0500000f


	//   ....[8]....
        /*09b4*/ 	.word	0x0500000f


	//   ....[9]....
        /*09b8*/ 	.word	0x0500000f


	//   ....[10]....
        /*09bc*/ 	.word	0x0500000f


	//   ....[11]....
        /*09c0*/ 	.word	0x0500000f


	//   ....[12]....
        /*09c4*/ 	.word	0x0500000f


	//   ....[13]....
        /*09c8*/ 	.word	0x0500000f


	//   ....[14]....
        /*09cc*/ 	.word	0x0500000f


	//   ....[15]....
        /*09d0*/ 	.word	0x0500000f


	//   ....[16]....
        /*09d4*/ 	.word	0x0500000f


	//   ....[17]....
        /*09d8*/ 	.word	0x0500000f


	//   ....[18]....
        /*09dc*/ 	.word	0x0500000f


	//   ....[19]....
        /*09e0*/ 	.word	0x0500000f


	//   ....[20]....
        /*09e4*/ 	.word	0x0500000f


	//   ....[21]....
        /*09e8*/ 	.word	0x0500000f


	//   ....[22]....
        /*09ec*/ 	.word	0x0500000f


	//   ....[23]....
        /*09f0*/ 	.word	0x0500000f


	//   ....[24]....
        /*09f4*/ 	.word	0x0500000f


	//   ....[25]....
        /*09f8*/ 	.word	0x0500000f


	//   ....[26]....
        /*09fc*/ 	.word	0x0500000f


	//   ....[27]....
        /*0a00*/ 	.word	0x0500000f


	//   ....[28]....
        /*0a04*/ 	.word	0x0500000f


	//   ....[29]....
        /*0a08*/ 	.word	0x0500000f


	//   ....[30]....
        /*0a0c*/ 	.word	0x0500000f


	//   ....[31]....
        /*0a10*/ 	.word	0x0500000f


	//   ....[32]....
        /*0a14*/ 	.word	0x0500000f


	//   ....[33]....
        /*0a18*/ 	.word	0x0500000f


	//   ....[34]....
        /*0a1c*/ 	.word	0x0500000f


	//   ....[35]....
        /*0a20*/ 	.word	0x0500000f


	//   ....[36]....
        /*0a24*/ 	.word	0x0500000f


	//   ....[37]....
        /*0a28*/ 	.word	0x0500000f


	//   ....[38]....
        /*0a2c*/ 	.word	0x0500000f


	//   ....[39]....
        /*0a30*/ 	.word	0x0500000f


	//   ....[40]....
        /*0a34*/ 	.word	0x0500000f


	//   ....[41]....
        /*0a38*/ 	.word	0x0500000f


	//   ....[42]....
        /*0a3c*/ 	.word	0x0500000f


	//   ....[43]....
        /*0a40*/ 	.word	0x0500000f


	//   ....[44]....
        /*0a44*/ 	.word	0x0500000f


	//   ....[45]....
        /*0a48*/ 	.word	0x0500000f


	//   ....[46]....
        /*0a4c*/ 	.word	0x0500000f


	//   ....[47]....
        /*0a50*/ 	.word	0x0500000f


	//   ....[48]....
        /*0a54*/ 	.word	0x0500000f


	//   ....[49]....
        /*0a58*/ 	.word	0x0500000f


	//   ....[50]....
        /*0a5c*/ 	.word	0x0500000f


	//   ....[51]....
        /*0a60*/ 	.word	0x0500000f


	//   ....[52]....
        /*0a64*/ 	.word	0x0500000f


	//   ....[53]....
        /*0a68*/ 	.word	0x0500000f


	//   ....[54]....
        /*0a6c*/ 	.word	0x0500000f


	//   ....[55]....
        /*0a70*/ 	.word	0x0500000f


	//   ....[56]....
        /*0a74*/ 	.word	0x0500000f


	//   ....[57]....
        /*0a78*/ 	.word	0x0500000f


	//   ....[58]....
        /*0a7c*/ 	.word	0x0500000f


	//   ....[59]....
        /*0a80*/ 	.word	0x0500000f


	//   ....[60]....
        /*0a84*/ 	.word	0x0500000f


	//   ....[61]....
        /*0a88*/ 	.word	0x0500000f


	//   ....[62]....
        /*0a8c*/ 	.word	0x0500000f


	//   ....[63]....
        /*0a90*/ 	.word	0x0500000f


	//   ....[64]....
        /*0a94*/ 	.word	0x0500000f


	//   ....[65]....
        /*0a98*/ 	.word	0x0500000f


	//   ....[66]....
        /*0a9c*/ 	.word	0x0500000f


	//   ....[67]....
        /*0aa0*/ 	.word	0x0500000f


	//   ....[68]....
        /*0aa4*/ 	.word	0x0500000f


	//   ....[69]....
        /*0aa8*/ 	.word	0x0500000f


	//   ....[70]....
        /*0aac*/ 	.word	0x0500000f


	//   ....[71]....
        /*0ab0*/ 	.word	0x0500000f


	//   ....[72]....
        /*0ab4*/ 	.word	0x0500000f


	//   ....[73]....
        /*0ab8*/ 	.word	0x0500000f


	//   ....[74]....
        /*0abc*/ 	.word	0x0500000f


	//   ....[75]....
        /*0ac0*/ 	.word	0x0500000f


	//   ....[76]....
        /*0ac4*/ 	.word	0x0500000f


	//   ....[77]....
        /*0ac8*/ 	.word	0x0500000f


	//   ....[78]....
        /*0acc*/ 	.word	0x0500000f


	//   ....[79]....
        /*0ad0*/ 	.word	0x0500000f


	//   ....[80]....
        /*0ad4*/ 	.word	0x0500000f


	//   ....[81]....
        /*0ad8*/ 	.word	0x0500000f


	//   ....[82]....
        /*0adc*/ 	.word	0x0500000f


	//   ....[83]....
        /*0ae0*/ 	.word	0x0500000f


	//   ....[84]....
        /*0ae4*/ 	.word	0x0500000f


	//   ....[85]....
        /*0ae8*/ 	.word	0x0500000f


	//   ....[86]....
        /*0aec*/ 	.word	0x0500000f


	//   ....[87]....
        /*0af0*/ 	.word	0x0500000f


	//   ....[88]....
        /*0af4*/ 	.word	0x0500000f


	//   ....[89]....
        /*0af8*/ 	.word	0x0500000f


	//   ....[90]....
        /*0afc*/ 	.word	0x0500000f


	//   ....[91]....
        /*0b00*/ 	.word	0x0500000f


	//----- nvinfo : EIATTR_COOP_GROUP_INSTR_OFFSETS
	.align		4
.L_1607:
        /*0b04*/ 	.byte	0x04, 0x28
        /*0b06*/ 	.short	(.L_1609 - .L_1608)


	//   ....[0]....
.L_1608:
        /*0b08*/ 	.word	0x00000060


	//   ....[1]....
        /*0b0c*/ 	.word	0x00000130


	//   ....[2]....
        /*0b10*/ 	.word	0x000001e0


	//   ....[3]....
        /*0b14*/ 	.word	0x000003a0


	//   ....[4]....
        /*0b18*/ 	.word	0x00000500


	//   ....[5]....
        /*0b1c*/ 	.word	0x00000620


	//   ....[6]....
        /*0b20*/ 	.word	0x00000780


	//   ....[7]....
        /*0b24*/ 	.word	0x00002b70


	//   ....[8]....
        /*0b28*/ 	.word	0x00002b80


	//   ....[9]....
        /*0b2c*/ 	.word	0x00003250


	//   ....[10]....
        /*0b30*/ 	.word	0x00003260


	//   ....[11]....
        /*0b34*/ 	.word	0x00003ec0


	//   ....[12]....
        /*0b38*/ 	.word	0x00003ed0


	//   ....[13]....
        /*0b3c*/ 	.word	0x00004640


	//   ....[14]....
        /*0b40*/ 	.word	0x00004650


	//   ....[15]....
        /*0b44*/ 	.word	0x00005060


	//   ....[16]....
        /*0b48*/ 	.word	0x00005070


	//   ....[17]....
        /*0b4c*/ 	.word	0x00005180


	//   ....[18]....
        /*0b50*/ 	.word	0x00005190


	//   ....[19]....
        /*0b54*/ 	.word	0x00005520


	//   ....[20]....
        /*0b58*/ 	.word	0x00005540


	//   ....[21]....
        /*0b5c*/ 	.word	0x00005620


	//   ....[22]....
        /*0b60*/ 	.word	0x00005640


	//   ....[23]....
        /*0b64*/ 	.word	0x00005b80


	//   ....[24]....
        /*0b68*/ 	.word	0x00006330


	//   ....[25]....
        /*0b6c*/ 	.word	0x00006340


	//   ....[26]....
        /*0b70*/ 	.word	0x00006350


	//   ....[27]....
        /*0b74*/ 	.word	0x00006360


	//   ....[28]....
        /*0b78*/ 	.word	0x000066a0


	//   ....[29]....
        /*0b7c*/ 	.word	0x000066b0


	//   ....[30]....
        /*0b80*/ 	.word	0x000066c0


	//   ....[31]....
        /*0b84*/ 	.word	0x000066d0


	//   ....[32]....
        /*0b88*/ 	.word	0x000079f0


	//   ....[33]....
        /*0b8c*/ 	.word	0x00007a00


	//   ....[34]....
        /*0b90*/ 	.word	0x00007a10


	//   ....[35]....
        /*0b94*/ 	.word	0x00007a20


	//   ....[36]....
        /*0b98*/ 	.word	0x00007b20


	//   ....[37]....
        /*0b9c*/ 	.word	0x00007b40


	//   ....[38]....
        /*0ba0*/ 	.word	0x00007bf0


	//   ....[39]....
        /*0ba4*/ 	.word	0x00007c20


	//   ....[40]....
        /*0ba8*/ 	.word	0x00009660


	//   ....[41]....
        /*0bac*/ 	.word	0x00009ec0


	//   ....[42]....
        /*0bb0*/ 	.word	0x00009ee0


	//   ....[43]....
        /*0bb4*/ 	.word	0x00009f00


	//   ....[44]....
        /*0bb8*/ 	.word	0x0000aa00


	//   ....[45]....
        /*0bbc*/ 	.word	0x0000aa20


	//   ....[46]....
        /*0bc0*/ 	.word	0x0000c4d0


	//   ....[47]....
        /*0bc4*/ 	.word	0x0000c500


	//   ....[48]....
        /*0bc8*/ 	.word	0x0000cdb0


	//   ....[49]....
        /*0bcc*/ 	.word	0x0000ce20


	//   ....[50]....
        /*0bd0*/ 	.word	0x0000d930


	//   ....[51]....
        /*0bd4*/ 	.word	0x0000d950


	//   ....[52]....
        /*0bd8*/ 	.word	0x0000fae0


	//   ....[53]....
        /*0bdc*/ 	.word	0x0000fb40


	//   ....[54]....
        /*0be0*/ 	.word	0x0000ff10


	//   ....[55]....
        /*0be4*/ 	.word	0x0000ff30


	//   ....[56]....
        /*0be8*/ 	.word	0x00011210


	//   ....[57]....
        /*0bec*/ 	.word	0x000114e0


	//   ....[58]....
        /*0bf0*/ 	.word	0x00011560


	//   ....[59]....
        /*0bf4*/ 	.word	0x00011570


	//   ....[60]....
        /*0bf8*/ 	.word	0x00012230


	//   ....[61]....
        /*0bfc*/ 	.word	0x00012270


	//   ....[62]....
        /*0c00*/ 	.word	0x00012290


	//   ....[63]....
        /*0c04*/ 	.word	0x000122b0


	//   ....[64]....
        /*0c08*/ 	.word	0x00012710


	//   ....[65]....
        /*0c0c*/ 	.word	0x00012730


	//   ....[66]....
        /*0c10*/ 	.word	0x00012740


	//   ....[67]....
        /*0c14*/ 	.word	0x00012750


	//   ....[68]....
        /*0c18*/ 	.word	0x00012770


	//   ....[69]....
        /*0c1c*/ 	.word	0x000127a0


	//   ....[70]....
        /*0c20*/ 	.word	0x000128a0


	//   ....[71]....
        /*0c24*/ 	.word	0x000128b0


	//   ....[72]....
        /*0c28*/ 	.word	0x000130e0


	//   ....[73]....
        /*0c2c*/ 	.word	0x00013110


	//   ....[74]....
        /*0c30*/ 	.word	0x00013140


	//   ....[75]....
        /*0c34*/ 	.word	0x00013160


	//   ....[76]....
        /*0c38*/ 	.word	0x00013190


	//   ....[77]....
        /*0c3c*/ 	.word	0x000131a0


	//   ....[78]....
        /*0c40*/ 	.word	0x000131d0


	//   ....[79]....
        /*0c44*/ 	.word	0x00013240


	//   ....[80]....
        /*0c48*/ 	.word	0x00013360


	//   ....[81]....
        /*0c4c*/ 	.word	0x00013550


	//   ....[82]....
        /*0c50*/ 	.word	0x00013580


	//   ....[83]....
        /*0c54*/ 	.word	0x000135b0


	//   ....[84]....
        /*0c58*/ 	.word	0x000135e0


	//   ....[85]....
        /*0c5c*/ 	.word	0x00013610


	//   ....[86]....
        /*0c60*/ 	.word	0x00013640


	//   ....[87]....
        /*0c64*/ 	.word	0x000137b0


	//   ....[88]....
        /*0c68*/ 	.word	0x000137e0


	//   ....[89]....
        /*0c6c*/ 	.word	0x00013810


	//   ....[90]....
        /*0c70*/ 	.word	0x00013840


	//   ....[91]....
        /*0c74*/ 	.word	0x00013870


	//   ....[92]....
        /*0c78*/ 	.word	0x000138a0


	//   ....[93]....
        /*0c7c*/ 	.word	0x00013950


	//   ....[94]....
        /*0c80*/ 	.word	0x000139b0


	//   ....[95]....
        /*0c84*/ 	.word	0x00013a50


	//   ....[96]....
        /*0c88*/ 	.word	0x00014820


	//   ....[97]....
        /*0c8c*/ 	.word	0x000161c0


	//   ....[98]....
        /*0c90*/ 	.word	0x000161e0


	//   ....[99]....
        /*0c94*/ 	.word	0x00016270


	//   ....[100]....
        /*0c98*/ 	.word	0x00016290


	//   ....[101]....
        /*0c9c*/ 	.word	0x00016310


	//   ....[102]....
        /*0ca0*/ 	.word	0x00016330


	//   ....[103]....
        /*0ca4*/ 	.word	0x000163b0


	//   ....[104]....
        /*0ca8*/ 	.word	0x000163d0


	//   ....[105]....
        /*0cac*/ 	.word	0x00016450


	//   ....[106]....
        /*0cb0*/ 	.word	0x00016470


	//   ....[107]....
        /*0cb4*/ 	.word	0x000164f0


	//   ....[108]....
        /*0cb8*/ 	.word	0x00016510


	//   ....[109]....
        /*0cbc*/ 	.word	0x00016590


	//   ....[110]....
        /*0cc0*/ 	.word	0x000165b0


	//   ....[111]....
        /*0cc4*/ 	.word	0x000165c0


	//   ....[112]....
        /*0cc8*/ 	.word	0x000165d0


	//   ....[113]....
        /*0ccc*/ 	.word	0x00016f50


	//   ....[114]....
        /*0cd0*/ 	.word	0x00016f60


	//   ....[115]....
        /*0cd4*/ 	.word	0x00016f80


	//   ....[116]....
        /*0cd8*/ 	.word	0x00017010


	//   ....[117]....
        /*0cdc*/ 	.word	0x00017030


	//   ....[118]....
        /*0ce0*/ 	.word	0x000170b0


	//   ....[119]....
        /*0ce4*/ 	.word	0x000170d0


	//   ....[120]....
        /*0ce8*/ 	.word	0x00017150


	//   ....[121]....
        /*0cec*/ 	.word	0x00017170


	//   ....[122]....
        /*0cf0*/ 	.word	0x000171f0


	//   ....[123]....
        /*0cf4*/ 	.word	0x00017210


	//   ....[124]....
        /*0cf8*/ 	.word	0x00017290


	//   ....[125]....
        /*0cfc*/ 	.word	0x000172b0


	//   ....[126]....
        /*0d00*/ 	.word	0x00017330


	//   ....[127]....
        /*0d04*/ 	.word	0x00017350


	//   ....[128]....
        /*0d08*/ 	.word	0x00017360


	//   ....[129]....
        /*0d0c*/ 	.word	0x000173f0


	//   ....[130]....
        /*0d10*/ 	.word	0x00017420


	//   ....[131]....
        /*0d14*/ 	.word	0x00017470


	//   ....[132]....
        /*0d18*/ 	.word	0x00017500


	//   ....[133]....
        /*0d1c*/ 	.word	0x00017510


	//   ....[134]....
        /*0d20*/ 	.word	0x00017580


	//   ....[135]....
        /*0d24*/ 	.word	0x00017590


	//   ....[136]....
        /*0d28*/ 	.word	0x000175a0


	//   ....[137]....
        /*0d2c*/ 	.word	0x00017db0


	//   ....[138]....
        /*0d30*/ 	.word	0x00017dd0


	//   ....[139]....
        /*0d34*/ 	.word	0x00017e40


	//   ....[140]....
        /*0d38*/ 	.word	0x00017e50


	//   ....[141]....
        /*0d3c*/ 	.word	0x00017e90


	//   ....[142]....
        /*0d40*/ 	.word	0x00017ea0


	//   ....[143]....
        /*0d44*/ 	.word	0x00017ee0


	//   ....[144]....
        /*0d48*/ 	.word	0x00017ef0


	//   ....[145]....
        /*0d4c*/ 	.word	0x00017f30


	//   ....[146]....
        /*0d50*/ 	.word	0x00017f40


	//   ....[147]....
        /*0d54*/ 	.word	0x00017f80


	//   ....[148]....
        /*0d58*/ 	.word	0x00017f90


	//   ....[149]....
        /*0d5c*/ 	.word	0x00017fd0


	//   ....[150]....
        /*0d60*/ 	.word	0x00017fe0


	//   ....[151]....
        /*0d64*/ 	.word	0x00017ff0


	//   ....[152]....
        /*0d68*/ 	.word	0x00018030


	//   ....[153]....
        /*0d6c*/ 	.word	0x000182f0


	//   ....[154]....
        /*0d70*/ 	.word	0x00018320


	//   ....[155]....
        /*0d74*/ 	.word	0x00018380


	//   ....[156]....
        /*0d78*/ 	.word	0x00018390


	//   ....[157]....
        /*0d7c*/ 	.word	0x000183e0


	//   ....[158]....
        /*0d80*/ 	.word	0x000183f0


	//   ....[159]....
        /*0d84*/ 	.word	0x00018440


	//   ....[160]....
        /*0d88*/ 	.word	0x00018450


	//   ....[161]....
        /*0d8c*/ 	.word	0x000184a0


	//   ....[162]....
        /*0d90*/ 	.word	0x000184b0


	//   ....[163]....
        /*0d94*/ 	.word	0x00018500


	//   ....[164]....
        /*0d98*/ 	.word	0x00018510


	//   ....[165]....
        /*0d9c*/ 	.word	0x00018560


	//   ....[166]....
        /*0da0*/ 	.word	0x00018570


	//   ....[167]....
        /*0da4*/ 	.word	0x00018580


	//   ....[168]....
        /*0da8*/ 	.word	0x000185c0


	//   ....[169]....
        /*0dac*/ 	.word	0x00018bb0


	//   ....[170]....
        /*0db0*/ 	.word	0x00018bc0


	//   ....[171]....
        /*0db4*/ 	.word	0x00018c30


	//   ....[172]....
        /*0db8*/ 	.word	0x00018c70


	//   ....[173]....
        /*0dbc*/ 	.word	0x00018c90


	//   ....[174]....
        /*0dc0*/ 	.word	0x00018cd0


	//   ....[175]....
        /*0dc4*/ 	.word	0x00018cf0


	//   ....[176]....
        /*0dc8*/ 	.word	0x00018d30


	//   ....[177]....
        /*0dcc*/ 	.word	0x00018d50


	//   ....[178]....
        /*0dd0*/ 	.word	0x00018d90


	//   ....[179]....
        /*0dd4*/ 	.word	0x00018db0


	//   ....[180]....
        /*0dd8*/ 	.word	0x00018df0


	//   ....[181]....
        /*0ddc*/ 	.word	0x00018e10


	//   ....[182]....
        /*0de0*/ 	.word	0x00018e50


	//   ....[183]....
        /*0de4*/ 	.word	0x00018e70


	//   ....[184]....
        /*0de8*/ 	.word	0x00018e80


	//   ....[185]....
        /*0dec*/ 	.word	0x000191f0


	//   ....[186]....
        /*0df0*/ 	.word	0x00019220


	//   ....[187]....
        /*0df4*/ 	.word	0x00019260


	//   ....[188]....
        /*0df8*/ 	.word	0x00019290


	//   ....[189]....
        /*0dfc*/ 	.word	0x000192c0


	//   ....[190]....
        /*0e00*/ 	.word	0x000192f0


	//   ....[191]....
        /*0e04*/ 	.word	0x00019320


	//   ....[192]....
        /*0e08*/ 	.word	0x00019350


	//   ....[193]....
        /*0e0c*/ 	.word	0x000194d0


	//   ....[194]....
        /*0e10*/ 	.word	0x00019500


	//   ....[195]....
        /*0e14*/ 	.word	0x00019530


	//   ....[196]....
        /*0e18*/ 	.word	0x00019560


	//   ....[197]....
        /*0e1c*/ 	.word	0x00019590


	//   ....[198]....
        /*0e20*/ 	.word	0x000195c0


	//   ....[199]....
        /*0e24*/ 	.word	0x00019680


	//   ....[200]....
        /*0e28*/ 	.word	0x000196a0


	//   ....[201]....
        /*0e2c*/ 	.word	0x00019710


	//   ....[202]....
        /*0e30*/ 	.word	0x00019db0


	//   ....[203]....
        /*0e34*/ 	.word	0x0001a0d0


	//   ....[204]....
        /*0e38*/ 	.word	0x0001a160


	//   ....[205]....
        /*0e3c*/ 	.word	0x0001a1f0


	//   ....[206]....
        /*0e40*/ 	.word	0x0001a280


	//   ....[207]....
        /*0e44*/ 	.word	0x0001a360


	//   ....[208]....
        /*0e48*/ 	.word	0x0001a3f0


	//   ....[209]....
        /*0e4c*/ 	.word	0x0001a490


	//   ....[210]....
        /*0e50*/ 	.word	0x0001a520


	//   ....[211]....
        /*0e54*/ 	.word	0x0001a610


	//   ....[212]....
        /*0e58*/ 	.word	0x0001a6a0


	//   ....[213]....
        /*0e5c*/ 	.word	0x0001a740


	//   ....[214]....
        /*0e60*/ 	.word	0x0001a7d0


	//   ....[215]....
        /*0e64*/ 	.word	0x0001a910


	//   ....[216]....
        /*0e68*/ 	.word	0x0001a9c0


	//   ....[217]....
        /*0e6c*/ 	.word	0x0001aa50


	//   ....[218]....
        /*0e70*/ 	.word	0x0001aaa0


	//   ....[219]....
        /*0e74*/ 	.word	0x0001aaf0


	//   ....[220]....
        /*0e78*/ 	.word	0x0001ab80


	//   ....[221]....
        /*0e7c*/ 	.word	0x0001ac10


	//   ....[222]....
        /*0e80*/ 	.word	0x0001ac60


	//   ....[223]....
        /*0e84*/ 	.word	0x0001acb0


	//   ....[224]....
        /*0e88*/ 	.word	0x0001ada0


	//   ....[225]....
        /*0e8c*/ 	.word	0x0001ae50


	//   ....[226]....
        /*0e90*/ 	.word	0x0001aea0


	//   ....[227]....
        /*0e94*/ 	.word	0x0001aef0


	//   ....[228]....
        /*0e98*/ 	.word	0x0001b0a0


	//   ....[229]....
        /*0e9c*/ 	.word	0x0001b1f0


	//   ....[230]....
        /*0ea0*/ 	.word	0x0001b260


	//   ....[231]....
        /*0ea4*/ 	.word	0x0001b2b0


	//   ....[232]....
        /*0ea8*/ 	.word	0x0001b580


	//   ....[233]....
        /*0eac*/ 	.word	0x0001b620


	//   ....[234]....
        /*0eb0*/ 	.word	0x0001b680


	//   ....[235]....
        /*0eb4*/ 	.word	0x0001b6f0


	//   ....[236]....
        /*0eb8*/ 	.word	0x0001b750


	//   ....[237]....
        /*0ebc*/ 	.word	0x0001b7c0


	//   ....[238]....
        /*0ec0*/ 	.word	0x0001b880


	//   ....[239]....
        /*0ec4*/ 	.word	0x0001b8e0


	//   ....[240]....
        /*0ec8*/ 	.word	0x0001b9a0


	//   ....[241]....
        /*0ecc*/ 	.word	0x0001bc80


	//   ....[242]....
        /*0ed0*/ 	.word	0x0001bd70


	//   ....[243]....
        /*0ed4*/ 	.word	0x0001be10


	//   ....[244]....
        /*0ed8*/ 	.word	0x0001be70


	//   ....[245]....
        /*0edc*/ 	.word	0x0001bf60


	//   ....[246]....
        /*0ee0*/ 	.word	0x0001bfd0


	//   ....[247]....
        /*0ee4*/ 	.word	0x0001c0c0


	//   ....[248]....
        /*0ee8*/ 	.word	0x0001c130


	//   ....[249]....
        /*0eec*/ 	.word	0x0001c220


	//   ....[250]....
        /*0ef0*/ 	.word	0x0001c290


	//   ....[251]....
        /*0ef4*/ 	.word	0x0001c380


	//   ....[252]....
        /*0ef8*/ 	.word	0x0001c3f0


	//   ....[253]....
        /*0efc*/ 	.word	0x0001c4e0


	//   ....[254]....
        /*0f00*/ 	.word	0x0001c550


	//   ....[255]....
        /*0f04*/ 	.word	0x0001c640


	//   ....[0]....
        /*0f08*/ 	.word	0x0001c6b0


	//   ....[1]....
        /*0f0c*/ 	.word	0x0001c790


	//   ....[2]....
        /*0f10*/ 	.word	0x0001c870


	//   ....[3]....
        /*0f14*/ 	.word	0x0001c8c0


	//   ....[4]....
        /*0f18*/ 	.word	0x0001c920


	//   ....[5]....
        /*0f1c*/ 	.word	0x0001ca10


	//   ....[6]....
        /*0f20*/ 	.word	0x0001ca70


	//   ....[7]....
        /*0f24*/ 	.word	0x0001cb70


	//   ....[8]....
        /*0f28*/ 	.word	0x0001cbd0


	//   ....[9]....
        /*0f2c*/ 	.word	0x0001ccd0


	//   ....[10]....
        /*0f30*/ 	.word	0x0001cd30


	//   ....[11]....
        /*0f34*/ 	.word	0x0001ce30


	//   ....[12]....
        /*0f38*/ 	.word	0x0001ce90


	//   ....[13]....
        /*0f3c*/ 	.word	0x0001cf90


	//   ....[14]....
        /*0f40*/ 	.word	0x0001cff0


	//   ....[15]....
        /*0f44*/ 	.word	0x0001d0f0


	//   ....[16]....
        /*0f48*/ 	.word	0x0001d160


	//   ....[17]....
        /*0f4c*/ 	.word	0x0001d260


	//   ....[18]....
        /*0f50*/ 	.word	0x0001d2c0


	//   ....[19]....
        /*0f54*/ 	.word	0x0001d3b0


	//   ....[20]....
        /*0f58*/ 	.word	0x0001d410


	//   ....[21]....
        /*0f5c*/ 	.word	0x0001d500


	//   ....[22]....
        /*0f60*/ 	.word	0x0001d560


	//   ....[23]....
        /*0f64*/ 	.word	0x0001d630


	//   ....[24]....
        /*0f68*/ 	.word	0x0001d690


	//   ....[25]....
        /*0f6c*/ 	.word	0x0001d750


	//   ....[26]....
        /*0f70*/ 	.word	0x0001d890


	//   ....[27]....
        /*0f74*/ 	.word	0x0001d940


	//   ....[28]....
        /*0f78*/ 	.word	0x0001d9c0


	//   ....[29]....
        /*0f7c*/ 	.word	0x0001da80


	//   ....[30]....
        /*0f80*/ 	.word	0x0001dae0


	//   ....[31]....
        /*0f84*/ 	.word	0x0001db90


	//   ....[32]....
        /*0f88*/ 	.word	0x0001dbf0


	//   ....[33]....
        /*0f8c*/ 	.word	0x0001dca0


	//   ....[34]....
        /*0f90*/ 	.word	0x0001dd00


	//   ....[35]....
        /*0f94*/ 	.word	0x0001ddb0


	//   ....[36]....
        /*0f98*/ 	.word	0x0001de10


	//   ....[37]....
        /*0f9c*/ 	.word	0x0001dec0


	//   ....[38]....
        /*0fa0*/ 	.word	0x0001df20


	//   ....[39]....
        /*0fa4*/ 	.word	0x0001dfd0


	//   ....[40]....
        /*0fa8*/ 	.word	0x0001e030


	//   ....[41]....
        /*0fac*/ 	.word	0x0001e0e0


	//   ....[42]....
        /*0fb0*/ 	.word	0x0001e1d0


	//   ....[43]....
        /*0fb4*/ 	.word	0x0001e280


	//   ....[44]....
        /*0fb8*/ 	.word	0x0001e2e0


	//   ....[45]....
        /*0fbc*/ 	.word	0x0001e3a0


	//   ....[46]....
        /*0fc0*/ 	.word	0x0001e400


	//   ....[47]....
        /*0fc4*/ 	.word	0x0001e4c0


	//   ....[48]....
        /*0fc8*/ 	.word	0x0001e520


	//   ....[49]....
        /*0fcc*/ 	.word	0x0001e5e0


	//   ....[50]....
        /*0fd0*/ 	.word	0x0001e640


	//   ....[51]....
        /*0fd4*/ 	.word	0x0001e700


	//   ....[52]....
        /*0fd8*/ 	.word	0x0001e760


	//   ....[53]....
        /*0fdc*/ 	.word	0x0001e820


	//   ....[54]....
        /*0fe0*/ 	.word	0x0001e880


	//   ....[55]....
        /*0fe4*/ 	.word	0x0001e940


	//   ....[56]....
        /*0fe8*/ 	.word	0x0001e9a0


	//   ....[57]....
        /*0fec*/ 	.word	0x0001ea50


	//   ....[58]....
        /*0ff0*/ 	.word	0x0001eb40


	//   ....[59]....
        /*0ff4*/ 	.word	0x0001ebf0


	//   ....[60]....
        /*0ff8*/ 	.word	0x0001ecb0


	//   ....[61]....
        /*0ffc*/ 	.word	0x0001ed60


	//   ....[62]....
        /*1000*/ 	.word	0x0001edc0


	//   ....[63]....
        /*1004*/ 	.word	0x0001ee70


	//   ....[64]....
        /*1008*/ 	.word	0x0001eed0


	//   ....[65]....
        /*100c*/ 	.word	0x0001ef80


	//   ....[66]....
        /*1010*/ 	.word	0x0001efe0


	//   ....[67]....
        /*1014*/ 	.word	0x0001f090


	//   ....[68]....
        /*1018*/ 	.word	0x0001f0f0


	//   ....[69]....
        /*101c*/ 	.word	0x0001f1a0


	//   ....[70]....
        /*1020*/ 	.word	0x0001f200


	//   ....[71]....
        /*1024*/ 	.word	0x0001f2b0


	//   ....[72]....
        /*1028*/ 	.word	0x0001f310


	//   ....[73]....
        /*102c*/ 	.word	0x0001f3b0


	//   ....[74]....
        /*1030*/ 	.word	0x0001f440


	//   ....[75]....
        /*1034*/ 	.word	0x0001f4e0


	//   ....[76]....
        /*1038*/ 	.word	0x0001f600


	//   ....[77]....
        /*103c*/ 	.word	0x0001f670


	//   ....[78]....
        /*1040*/ 	.word	0x0001f6e0


	//   ....[79]....
        /*1044*/ 	.word	0x0001f750


	//   ....[80]....
        /*1048*/ 	.word	0x0001f7c0


	//   ....[81]....
        /*104c*/ 	.word	0x0001f840


	//   ....[82]....
        /*1050*/ 	.word	0x0001f8d0


	//   ....[83]....
        /*1054*/ 	.word	0x0001f960


	//   ....[84]....
        /*1058*/ 	.word	0x0001f9d0


	//   ....[85]....
        /*105c*/ 	.word	0x0001fa40


	//   ....[86]....
        /*1060*/ 	.word	0x0001fab0


	//   ....[87]....
        /*1064*/ 	.word	0x0001fb30


	//   ....[88]....
        /*1068*/ 	.word	0x0001fba0


	//   ....[89]....
        /*106c*/ 	.word	0x0001fc40


	//   ....[90]....
        /*1070*/ 	.word	0x0001fcd0


	//   ....[91]....
        /*1074*/ 	.word	0x0001fe00


	//----- nvinfo : EIATTR_REG_RECONFIG
	.align		4
.L_1609:
        /*1078*/ 	.byte	0x01, 0x54
	.zero		2


	//----- nvinfo : EIATTR_SYSCALL_OFFSETS
	.align		4
        /*107c*/ 	.byte	0x04, 0x46
        /*107e*/ 	.short	(.L_1611 - .L_1610)


	//   ....[0]....
.L_1610:
        /*1080*/ 	.word	0x000018d0


	//   ....[1]....
        /*1084*/ 	.word	0x00001a20


	//   ....[2]....
        /*1088*/ 	.word	0x00005d50


	//   ....[3]....
        /*108c*/ 	.word	0x00006070


	//   ....[4]....
        /*1090*/ 	.word	0x000157a0


	//   ....[5]....
        /*1094*/ 	.word	0x000158f0


	//   ....[6]....
        /*1098*/ 	.word	0x000159e0


	//   ....[7]....
        /*109c*/ 	.word	0x00016a10


	//----- nvinfo : EIATTR_MBARRIER_INSTR_OFFSETS
	.align		4
.L_1611:
        /*10a0*/ 	.byte	0x04, 0x39
        /*10a2*/ 	.short	(.L_1613 - .L_1612)


	//   ....[0]....
.L_1612:
        /*10a4*/ 	.word	0x00000250
        /*10a8*/ 	.word	0x000000ff
        /*10ac*/ 	.word	0x00016800
        /*10b0*/ 	.short	0x0100
        /*10b2*/ 	.byte	0x08
	.zero		1


	//   ....[1]....
        /*10b4*/ 	.word	0x00000260
        /*10b8*/ 	.word	0x000000ff
        /*10bc*/ 	.word	0x00016820
        /*10c0*/ 	.short	0x0100
        /*10c2*/ 	.byte	0x08
	.zero		1


	//   ....[2]....
        /*10c4*/ 	.word	0x00000350
        /*10c8*/ 	.word	0x000000ff
        /*10cc*/ 	.word	0x00016830
        /*10d0*/ 	.short	0x0100
        /*10d2*/ 	.byte	0x08
	.zero		1


	//   ....[3]....
        /*10d4*/ 	.word	0x00000360
        /*10d8*/ 	.word	0x000000ff
        /*10dc*/ 	.word	0x00016840
        /*10e0*/ 	.short	0x0100
        /*10e2*/ 	.byte	0x08
	.zero		1


	//   ....[4]....
        /*10e4*/ 	.word	0x00000370
        /*10e8*/ 	.word	0x000000ff
        /*10ec*/ 	.word	0x00016838
        /*10f0*/ 	.short	0x0100
        /*10f2*/ 	.byte	0x08
	.zero		1


	//   ....[5]....
        /*10f4*/ 	.word	0x00000380
        /*10f8*/ 	.word	0x000000ff
        /*10fc*/ 	.word	0x00016848
        /*1100*/ 	.short	0x0100
        /*1102*/ 	.byte	0x08
	.zero		1


	//   ....[6]....
        /*1104*/ 	.word	0x000004b0
        /*1108*/ 	.word	0x000000ff
        /*110c*/ 	.word	0x00016850
        /*1110*/ 	.short	0x0100
        /*1112*/ 	.byte	0x08
	.zero		1


	//   ....[7]....
        /*1114*/ 	.word	0x000004c0
        /*1118*/ 	.word	0x000000ff
        /*111c*/ 	.word	0x00016860
        /*1120*/ 	.short	0x0100
        /*1122*/ 	.byte	0x08
	.zero		1


	//   ....[8]....
        /*1124*/ 	.word	0x000004d0
        /*1128*/ 	.word	0x000000ff
        /*112c*/ 	.word	0x00016858
        /*1130*/ 	.short	0x0100
        /*1132*/ 	.byte	0x08
	.zero		1


	//   ....[9]....
        /*1134*/ 	.word	0x000004e0
        /*1138*/ 	.word	0x000000ff
        /*113c*/ 	.word	0x00016868
        /*1140*/ 	.short	0x0100
        /*1142*/ 	.byte	0x08
	.zero		1


	//   ....[10]....
        /*1144*/ 	.word	0x000005d0
        /*1148*/ 	.word	0x000000ff
        /*114c*/ 	.word	0x00016870
        /*1150*/ 	.short	0x0100
        /*1152*/ 	.byte	0x06
	.zero		1


	//   ....[11]....
        /*1154*/ 	.word	0x000005e0
        /*1158*/ 	.word	0x000000ff
        /*115c*/ 	.word	0x00016880
        /*1160*/ 	.short	0x0100
        /*1162*/ 	.byte	0x06
	.zero		1


	//   ....[12]....
        /*1164*/ 	.word	0x000005f0
        /*1168*/ 	.word	0x000000ff
        /*116c*/ 	.word	0x00016878
        /*1170*/ 	.short	0x0100
        /*1172*/ 	.byte	0x06
	.zero		1


	//   ....[13]....
        /*1174*/ 	.word	0x00000600
        /*1178*/ 	.word	0x000000ff
        /*117c*/ 	.word	0x00016888
        /*1180*/ 	.short	0x0100
        /*1182*/ 	.byte	0x06
	.zero		1


	//   ....[14]....
        /*1184*/ 	.word	0x00000730
        /*1188*/ 	.word	0x000000ff
        /*118c*/ 	.word	0x00016890
        /*1190*/ 	.short	0x0100
        /*1192*/ 	.byte	0x08
	.zero		1


	//   ....[15]....
        /*1194*/ 	.word	0x00000740
        /*1198*/ 	.word	0x000000ff
        /*119c*/ 	.word	0x000168a0
        /*11a0*/ 	.short	0x0100
        /*11a2*/ 	.byte	0x08
	.zero		1


	//   ....[16]....
        /*11a4*/ 	.word	0x00000750
        /*11a8*/ 	.word	0x000000ff
        /*11ac*/ 	.word	0x00016898
        /*11b0*/ 	.short	0x0100
        /*11b2*/ 	.byte	0x08
	.zero		1


	//   ....[17]....
        /*11b4*/ 	.word	0x00000760
        /*11b8*/ 	.word	0x000000ff
        /*11bc*/ 	.word	0x000168a8
        /*11c0*/ 	.short	0x0100
        /*11c2*/ 	.byte	0x08
	.zero		1


	//   ....[18]....
        /*11c4*/ 	.word	0x00000890
        /*11c8*/ 	.word	0x000000ff
        /*11cc*/ 	.word	0x000168b0
        /*11d0*/ 	.short	0x0100
        /*11d2*/ 	.byte	0x08
	.zero		1


	//   ....[19]....
        /*11d4*/ 	.word	0x000008a0
        /*11d8*/ 	.word	0x000000ff
        /*11dc*/ 	.word	0x000168c0
        /*11e0*/ 	.short	0x0100
        /*11e2*/ 	.byte	0x08
	.zero		1


	//   ....[20]....
        /*11e4*/ 	.word	0x000008b0
        /*11e8*/ 	.word	0x000000ff
        /*11ec*/ 	.word	0x000168b8
        /*11f0*/ 	.short	0x0100
        /*11f2*/ 	.byte	0x08
	.zero		1


	//   ....[21]....
        /*11f4*/ 	.word	0x000008c0
        /*11f8*/ 	.word	0x000000ff
        /*11fc*/ 	.word	0x000168c8
        /*1200*/ 	.short	0x0100
        /*1202*/ 	.byte	0x08
	.zero		1


	//   ....[22]....
        /*1204*/ 	.word	0x00002b20
        /*1208*/ 	.word	0x00000045
        /*120c*/ 	.word	0x00016890
        /*1210*/ 	.short	0x010a
        /*1212*/ 	.byte	0x3f
	.zero		1


	//   ....[23]....
        /*1214*/ 	.word	0x00003e60
        /*1218*/ 	.word	0x00000045
        /*121c*/ 	.word	0x00016890
        /*1220*/ 	.short	0x010a
        /*1222*/ 	.byte	0x3f
	.zero		1


	//   ....[24]....
        /*1224*/ 	.word	0x00004ea0
        /*1228*/ 	.word	0x00000045
        /*122c*/ 	.word	0x00016890
        /*1230*/ 	.short	0x010a
        /*1232*/ 	.byte	0x3f
	.zero		1


	//   ....[25]....
        /*1234*/ 	.word	0x00005350
        /*1238*/ 	.word	0x00000008
        /*123c*/ 	.word	0x00000000
        /*1240*/ 	.short	0x0101
        /*1242*/ 	.byte	0x3f
	.zero		1


	//   ....[26]....
        /*1244*/ 	.word	0x00005390
        /*1248*/ 	.word	0x00000045
        /*124c*/ 	.word	0x000168b0
        /*1250*/ 	.short	0x010a
        /*1252*/ 	.byte	0x3f
	.zero		1


	//   ....[27]....
        /*1254*/ 	.word	0x000057c0
        /*1258*/ 	.word	0x00000045
        /*125c*/ 	.word	0x00000000
        /*1260*/ 	.short	0x0101
        /*1262*/ 	.byte	0x3f
	.zero		1


	//   ....[28]....
        /*1264*/ 	.word	0x00005df0
        /*1268*/ 	.word	0x00000002
        /*126c*/ 	.word	0x00016800
        /*1270*/ 	.short	0x010a
        /*1272*/ 	.byte	0x3f
	.zero		1


	//   ....[29]....
        /*1274*/ 	.word	0x00005e40
        /*1278*/ 	.word	0x00000002
        /*127c*/ 	.word	0x00016800
        /*1280*/ 	.short	0x010a
        /*1282*/ 	.byte	0x3f
	.zero		1


	//   ....[30]....
        /*1284*/ 	.word	0x00006960
        /*1288*/ 	.word	0x00000002
        /*128c*/ 	.word	0x00016800
        /*1290*/ 	.short	0x010a
        /*1292*/ 	.byte	0x3f
	.zero		1


	//   ....[31]....
        /*1294*/ 	.word	0x00007e70
        /*1298*/ 	.word	0x00000002
        /*129c*/ 	.word	0x00016800
        /*12a0*/ 	.short	0x010a
        /*12a2*/ 	.byte	0x3f
	.zero		1


	//   ....[32]....
        /*12a4*/ 	.word	0x00008d60
        /*12a8*/ 	.word	0x00000000
        /*12ac*/ 	.word	0x00016830
        /*12b0*/ 	.short	0x010a
        /*12b2*/ 	.byte	0x3f
	.zero		1


	//   ....[33]....
        /*12b4*/ 	.word	0x00008e10
        /*12b8*/ 	.word	0x00000000
        /*12bc*/ 	.word	0x00016830
        /*12c0*/ 	.short	0x010a
        /*12c2*/ 	.byte	0x3f
	.zero		1


	//   ....[34]....
        /*12c4*/ 	.word	0x0000abc0
        /*12c8*/ 	.word	0x00000000
        /*12cc*/ 	.word	0x00000000
        /*12d0*/ 	.short	0x0101
        /*12d2*/ 	.byte	0x3f
	.zero		1


	//   ....[35]....
        /*12d4*/ 	.word	0x0000b910
        /*12d8*/ 	.word	0x00000007
        /*12dc*/ 	.word	0x00016830
        /*12e0*/ 	.short	0x010a
        /*12e2*/ 	.byte	0x3f
	.zero		1


	//   ....[36]....
        /*12e4*/ 	.word	0x0000b960
        /*12e8*/ 	.word	0x00000007
        /*12ec*/ 	.word	0x00016830
        /*12f0*/ 	.short	0x010a
        /*12f2*/ 	.byte	0x3f
	.zero		1


	//   ....[37]....
        /*12f4*/ 	.word	0x0000bcb0
        /*12f8*/ 	.word	0x00000007
        /*12fc*/ 	.word	0x00016850
        /*1300*/ 	.short	0x010a
        /*1302*/ 	.byte	0x3f
	.zero		1


	//   ....[38]....
        /*1304*/ 	.word	0x0000bcf0
        /*1308*/ 	.word	0x00000007
        /*130c*/ 	.word	0x00016850
        /*1310*/ 	.short	0x010a
        /*1312*/ 	.byte	0x3f
	.zero		1


	//   ....[39]....
        /*1314*/ 	.word	0x0000dcd0
        /*1318*/ 	.word	0x00000037
        /*131c*/ 	.word	0x00000000
        /*1320*/ 	.short	0x0101
        /*1322*/ 	.byte	0x3f
	.zero		1


	//   ....[40]....
        /*1324*/ 	.word	0x0000e4d0
        /*1328*/ 	.word	0x0000000d
        /*132c*/ 	.word	0x00000000
        /*1330*/ 	.short	0x0101
        /*1332*/ 	.byte	0x3f
	.zero		1


	//   ....[41]....
        /*1334*/ 	.word	0x0000ea60
        /*1338*/ 	.word	0x00000007
        /*133c*/ 	.word	0x00016830
        /*1340*/ 	.short	0x010a
        /*1342*/ 	.byte	0x3f
	.zero		1


	//   ....[42]....
        /*1344*/ 	.word	0x0000eab0
        /*1348*/ 	.word	0x00000007
        /*134c*/ 	.word	0x00016830
        /*1350*/ 	.short	0x010a
        /*1352*/ 	.byte	0x3f
	.zero		1


	//   ....[43]....
        /*1354*/ 	.word	0x0000edd0
        /*1358*/ 	.word	0x00000007
        /*135c*/ 	.word	0x00016850
        /*1360*/ 	.short	0x010a
        /*1362*/ 	.byte	0x3f
	.zero		1


	//   ....[44]....
        /*1364*/ 	.word	0x0000ee10
        /*1368*/ 	.word	0x00000007
        /*136c*/ 	.word	0x00016850
        /*1370*/ 	.short	0x010a
        /*1372*/ 	.byte	0x3f
	.zero		1


	//   ....[45]....
        /*1374*/ 	.word	0x0000f4b0
        /*1378*/ 	.word	0x00000007
        /*137c*/ 	.word	0x00000000
        /*1380*/ 	.short	0x0101
        /*1382*/ 	.byte	0x3f
	.zero		1


	//   ....[46]....
        /*1384*/ 	.word	0x00010e30
        /*1388*/ 	.word	0x0000000d
        /*138c*/ 	.word	0x00000000
        /*1390*/ 	.short	0x0101
        /*1392*/ 	.byte	0x3f
	.zero		1


	//   ....[47]....
        /*1394*/ 	.word	0x00011110
        /*1398*/ 	.word	0x0000000b
        /*139c*/ 	.word	0x00016850
        /*13a0*/ 	.short	0x010a
        /*13a2*/ 	.byte	0x3f
	.zero		1


	//   ....[48]....
        /*13a4*/ 	.word	0x00011180
        /*13a8*/ 	.word	0x0000000b
        /*13ac*/ 	.word	0x00016850
        /*13b0*/ 	.short	0x010a
        /*13b2*/ 	.byte	0x3f
	.zero		1


	//   ....[49]....
        /*13b4*/ 	.word	0x00011780
        /*13b8*/ 	.word	0x00000002
        /*13bc*/ 	.word	0x00000000
        /*13c0*/ 	.short	0x0101
        /*13c2*/ 	.byte	0x3f
	.zero		1


	//   ....[50]....
        /*13c4*/ 	.word	0x00012870
        /*13c8*/ 	.word	0x00000000
        /*13cc*/ 	.word	0x00000000
        /*13d0*/ 	.short	0x0101
        /*13d2*/ 	.byte	0x3f
	.zero		1


	//   ....[51]....
        /*13d4*/ 	.word	0x00014900
        /*13d8*/ 	.word	0x00000016
        /*13dc*/ 	.word	0x00016820
        /*13e0*/ 	.short	0x010a
        /*13e2*/ 	.byte	0x3f
	.zero		1


	//   ....[52]....
        /*13e4*/ 	.word	0x000149b0
        /*13e8*/ 	.word	0x00000005
        /*13ec*/ 	.word	0x000168a0
        /*13f0*/ 	.short	0x010a
        /*13f2*/ 	.byte	0x3f
	.zero		1


	//   ....[53]....
        /*13f4*/ 	.word	0x00014bf0
        /*13f8*/ 	.word	0x00000005
        /*13fc*/ 	.word	0x000168c0
        /*1400*/ 	.short	0x010a
        /*1402*/ 	.byte	0x3f
	.zero		1


	//   ....[54]....
        /*1404*/ 	.word	0x00014f50
        /*1408*/ 	.word	0x00000005
        /*140c*/ 	.word	0x000168a0
        /*1410*/ 	.short	0x010a
        /*1412*/ 	.byte	0x3f
	.zero		1


	//   ....[55]....
        /*1414*/ 	.word	0x00015170
        /*1418*/ 	.word	0x00000005
        /*141c*/ 	.word	0x000168c0
        /*1420*/ 	.short	0x010a
        /*1422*/ 	.byte	0x3f
	.zero		1


	//   ....[56]....
        /*1424*/ 	.word	0x00015ef0
        /*1428*/ 	.word	0x00000003
        /*142c*/ 	.word	0x00016840
        /*1430*/ 	.short	0x010a
        /*1432*/ 	.byte	0x3f
	.zero		1


	//   ....[57]....
        /*1434*/ 	.word	0x000166d0
        /*1438*/ 	.word	0x00000003
        /*143c*/ 	.word	0x00016830
        /*1440*/ 	.short	0x0107
        /*1442*/ 	.byte	0x3f
	.zero		1


	//   ....[58]....
        /*1444*/ 	.word	0x000167a0
        /*1448*/ 	.word	0x00000003
        /*144c*/ 	.word	0x00016830
        /*1450*/ 	.short	0x0101
        /*1452*/ 	.byte	0x3f
	.zero		1


	//   ....[59]....
        /*1454*/ 	.word	0x00017680
        /*1458*/ 	.word	0x00000016
        /*145c*/ 	.word	0x00016800
        /*1460*/ 	.short	0x0107
        /*1462*/ 	.byte	0x3f
	.zero		1


	//   ....[60]....
        /*1464*/ 	.word	0x00017770
        /*1468*/ 	.word	0x00000016
        /*146c*/ 	.word	0x00016800
        /*1470*/ 	.short	0x0101
        /*1472*/ 	.byte	0x3f
	.zero		1


	//   ....[61]....
        /*1474*/ 	.word	0x00017790
        /*1478*/ 	.word	0x00000016
        /*147c*/ 	.word	0x00016820
        /*1480*/ 	.short	0x010a
        /*1482*/ 	.byte	0x3f
	.zero		1


	//   ....[62]....
        /*1484*/ 	.word	0x00017b50
        /*1488*/ 	.word	0x00000005
        /*148c*/ 	.word	0x00016840
        /*1490*/ 	.short	0x010a
        /*1492*/ 	.byte	0x3f
	.zero		1


	//   ....[63]....
        /*1494*/ 	.word	0x000180b0
        /*1498*/ 	.word	0x00000005
        /*149c*/ 	.word	0x00016830
        /*14a0*/ 	.short	0x0107
        /*14a2*/ 	.byte	0x3f
	.zero		1


	//   ....[64]....
        /*14a4*/ 	.word	0x00018170
        /*14a8*/ 	.word	0x00000005
        /*14ac*/ 	.word	0x00016830
        /*14b0*/ 	.short	0x0101
        /*14b2*/ 	.byte	0x3f
	.zero		1


	//   ....[65]....
        /*14b4*/ 	.word	0x000181d0
        /*14b8*/ 	.word	0x00000005
        /*14bc*/ 	.word	0x00016860
        /*14c0*/ 	.short	0x010a
        /*14c2*/ 	.byte	0x3f
	.zero		1


	//   ....[66]....
        /*14c4*/ 	.word	0x000186b0
        /*14c8*/ 	.word	0x00000005
        /*14cc*/ 	.word	0x00016850
        /*14d0*/ 	.short	0x0107
        /*14d2*/ 	.byte	0x3f
	.zero		1


	//   ....[67]....
        /*14d4*/ 	.word	0x00018870
        /*14d8*/ 	.word	0x00000005
        /*14dc*/ 	.word	0x00016850
        /*14e0*/ 	.short	0x0101
        /*14e2*/ 	.byte	0x3f
	.zero		1


	//   ....[68]....
        /*14e4*/ 	.word	0x00018a70
        /*14e8*/ 	.word	0x00000000
        /*14ec*/ 	.word	0x00016860
        /*14f0*/ 	.short	0x010a
        /*14f2*/ 	.byte	0x3f
	.zero		1


	//   ....[69]....
        /*14f4*/ 	.word	0x00018f30
        /*14f8*/ 	.word	0x00000000
        /*14fc*/ 	.word	0x00016850
        /*1500*/ 	.short	0x0107
        /*1502*/ 	.byte	0x3f
	.zero		1


	//   ....[70]....
        /*1504*/ 	.word	0x00018ff0
        /*1508*/ 	.word	0x00000000
        /*150c*/ 	.word	0x00016850
        /*1510*/ 	.short	0x0101
        /*1512*/ 	.byte	0x3f
	.zero		1


	//   ....[71]....
        /*1514*/ 	.word	0x00019d30
        /*1518*/ 	.word	0x00000004
        /*151c*/ 	.word	0x00016820
        /*1520*/ 	.short	0x010a
        /*1522*/ 	.byte	0x3f
	.zero		1


	//   ....[72]....
        /*1524*/ 	.word	0x00019ea0
        /*1528*/ 	.word	0x00000005
        /*152c*/ 	.word	0x00016840
        /*1530*/ 	.short	0x010a
        /*1532*/ 	.byte	0x3f
	.zero		1


	//   ....[73]....
        /*1534*/ 	.word	0x00019f40
        /*1538*/ 	.word	0x00000019
        /*153c*/ 	.word	0x00016840
        /*1540*/ 	.short	0x010a
        /*1542*/ 	.byte	0x3f
	.zero		1


	//   ....[74]....
        /*1544*/ 	.word	0x00019f80
        /*1548*/ 	.word	0x00000005
        /*154c*/ 	.word	0x00016860
        /*1550*/ 	.short	0x010a
        /*1552*/ 	.byte	0x3f
	.zero		1


	//   ....[75]....
        /*1554*/ 	.word	0x00019fc0
        /*1558*/ 	.word	0x00000019
        /*155c*/ 	.word	0x00016860
        /*1560*/ 	.short	0x010a
        /*1562*/ 	.byte	0x3f
	.zero		1


	//   ....[76]....
        /*1564*/ 	.word	0x0001a020
        /*1568*/ 	.word	0x00000045
        /*156c*/ 	.word	0x00016890
        /*1570*/ 	.short	0x010a
        /*1572*/ 	.byte	0x3f
	.zero		1


	//   ....[77]....
        /*1574*/ 	.word	0x0001a2b0
        /*1578*/ 	.word	0x00000045
        /*157c*/ 	.word	0x00016890
        /*1580*/ 	.short	0x010a
        /*1582*/ 	.byte	0x3f
	.zero		1


	//   ....[78]....
        /*1584*/ 	.word	0x0001a560
        /*1588*/ 	.word	0x00000045
        /*158c*/ 	.word	0x00016890
        /*1590*/ 	.short	0x010a
        /*1592*/ 	.byte	0x3f
	.zero		1


	//   ....[79]....
        /*1594*/ 	.word	0x0001a810
        /*1598*/ 	.word	0x00000045
        /*159c*/ 	.word	0x000168b0
        /*15a0*/ 	.short	0x010a
        /*15a2*/ 	.byte	0x3f
	.zero		1


	//   ....[80]....
        /*15a4*/ 	.word	0x0001ace0
        /*15a8*/ 	.word	0x00000002
        /*15ac*/ 	.word	0x00016800
        /*15b0*/ 	.short	0x010a
        /*15b2*/ 	.byte	0x3f
	.zero		1


	//   ....[81]....
        /*15b4*/ 	.word	0x0001b2e0
        /*15b8*/ 	.word	0x00000002
        /*15bc*/ 	.word	0x00016800
        /*15c0*/ 	.short	0x010a
        /*15c2*/ 	.byte	0x3f
	.zero		1


	//   ....[82]....
        /*15c4*/ 	.word	0x0001b330
        /*15c8*/ 	.word	0x00000000
        /*15cc*/ 	.word	0x00016830
        /*15d0*/ 	.short	0x010a
        /*15d2*/ 	.byte	0x3f
	.zero		1


	//   ....[83]....
        /*15d4*/ 	.word	0x0001b380
        /*15d8*/ 	.word	0x00000007
        /*15dc*/ 	.word	0x00016830
        /*15e0*/ 	.short	0x010a
        /*15e2*/ 	.byte	0x3f
	.zero		1


	//   ....[84]....
        /*15e4*/ 	.word	0x0001b3d0
        /*15e8*/ 	.word	0x00000007
        /*15ec*/ 	.word	0x00016850
        /*15f0*/ 	.short	0x010a
        /*15f2*/ 	.byte	0x3f
	.zero		1


	//   ....[85]....
        /*15f4*/ 	.word	0x0001b420
        /*15f8*/ 	.word	0x00000007
        /*15fc*/ 	.word	0x00016830
        /*1600*/ 	.short	0x010a
        /*1602*/ 	.byte	0x3f
	.zero		1


	//   ....[86]....
        /*1604*/ 	.word	0x0001b470
        /*1608*/ 	.word	0x00000007
        /*160c*/ 	.word	0x00016850
        /*1610*/ 	.short	0x010a
        /*1612*/ 	.byte	0x3f
	.zero		1


	//   ....[87]....
        /*1614*/ 	.word	0x0001b4c0
        /*1618*/ 	.word	0x0000000b
        /*161c*/ 	.word	0x00016850
        /*1620*/ 	.short	0x010a
        /*1622*/ 	.byte	0x3f
	.zero		1


	//   ....[88]....
        /*1624*/ 	.word	0x0001ba60
        /*1628*/ 	.word	0x00000016
        /*162c*/ 	.word	0x00016820
        /*1630*/ 	.short	0x010a
        /*1632*/ 	.byte	0x3f
	.zero		1


	//   ....[89]....
        /*1634*/ 	.word	0x0001bab0
        /*1638*/ 	.word	0x00000005
        /*163c*/ 	.word	0x000168a0
        /*1640*/ 	.short	0x010a
        /*1642*/ 	.byte	0x3f
	.zero		1


	//   ....[90]....
        /*1644*/ 	.word	0x0001bb00
        /*1648*/ 	.word	0x00000005
        /*164c*/ 	.word	0x000168c0
        /*1650*/ 	.short	0x010a
        /*1652*/ 	.byte	0x3f
	.zero		1


	//   ....[91]....
        /*1654*/ 	.word	0x0001bb50
        /*1658*/ 	.word	0x00000005
        /*165c*/ 	.word	0x000168a0
        /*1660*/ 	.short	0x010a
        /*1662*/ 	.byte	0x3f
	.zero		1


	//   ....[92]....
        /*1664*/ 	.word	0x0001bba0
        /*1668*/ 	.word	0x00000005
        /*166c*/ 	.word	0x000168c0
        /*1670*/ 	.short	0x010a
        /*1672*/ 	.byte	0x3f
	.zero		1


	//   ....[93]....
        /*1674*/ 	.word	0x0001bcc0
        /*1678*/ 	.word	0x00000003
        /*167c*/ 	.word	0x00016840
        /*1680*/ 	.short	0x010a
        /*1682*/ 	.byte	0x3f
	.zero		1


	//   ....[94]....
        /*1684*/ 	.word	0x0001d790
        /*1688*/ 	.word	0x00000016
        /*168c*/ 	.word	0x00016820
        /*1690*/ 	.short	0x010a
        /*1692*/ 	.byte	0x3f
	.zero		1


	//   ....[95]....
        /*1694*/ 	.word	0x0001d7e0
        /*1698*/ 	.word	0x00000005
        /*169c*/ 	.word	0x00016840
        /*16a0*/ 	.short	0x010a
        /*16a2*/ 	.byte	0x3f
	.zero		1


	//   ....[96]....
        /*16a4*/ 	.word	0x0001e120
        /*16a8*/ 	.word	0x00000005
        /*16ac*/ 	.word	0x00016860
        /*16b0*/ 	.short	0x010a
        /*16b2*/ 	.byte	0x3f
	.zero		1


	//   ....[97]....
        /*16b4*/ 	.word	0x0001ea90
        /*16b8*/ 	.word	0x00000000
        /*16bc*/ 	.word	0x00016860
        /*16c0*/ 	.short	0x010a
        /*16c2*/ 	.byte	0x3f
	.zero		1


	//   ....[98]....
        /*16c4*/ 	.word	0x0001fd20
        /*16c8*/ 	.word	0x00000004
        /*16cc*/ 	.word	0x00016820
        /*16d0*/ 	.short	0x010a
        /*16d2*/ 	.byte	0x3f
	.zero		1


	//   ....[99]....
        /*16d4*/ 	.word	0x0001fec0
        /*16d8*/ 	.word	0x00000005
        /*16dc*/ 	.word	0x00016840
        /*16e0*/ 	.short	0x010a
        /*16e2*/ 	.byte	0x3f
	.zero		1


	//   ....[100]....
        /*16e4*/ 	.word	0x0001ff10
        /*16e8*/ 	.word	0x00000019
        /*16ec*/ 	.word	0x00016840
        /*16f0*/ 	.short	0x010a
        /*16f2*/ 	.byte	0x3f
	.zero		1


	//   ....[101]....
        /*16f4*/ 	.word	0x0001ff60
        /*16f8*/ 	.word	0x00000005
        /*16fc*/ 	.word	0x00016860
        /*1700*/ 	.short	0x010a
        /*1702*/ 	.byte	0x3f
	.zero		1


	//----- nvinfo : EIATTR_NUM_MBARRIERS
	.align		4
.L_1613:
        /*1704*/ 	.byte	0x03, 0x38
        /*1706*/ 	.short	0x0016


	//----- nvinfo : EIATTR_EXIT_INSTR_OFFSETS
	.align		4
        /*1708*/ 	.byte	0x04, 0x1c
        /*170a*/ 	.short	(.L_1615 - .L_1614)


	//   ....[0]....
.L_1614:
        /*170c*/ 	.word	0x0001a010


	//----- nvinfo : EIATTR_MAX_THREADS
	.align		4
.L_1615:
        /*1710*/ 	.byte	0x04, 0x05
        /*1712*/ 	.short	(.L_1617 - .L_1616)
.L_1616:
        /*1714*/ 	.word	0x00000200
        /*1718*/ 	.word	0x00000001
        /*171c*/ 	.word	0x00000001


	//----- nvinfo : EIATTR_CRS_STACK_SIZE
	.align		4
.L_1617:
        /*1720*/ 	.byte	0x04, 0x1e
        /*1722*/ 	.short	(.L_1619 - .L_1618)
.L_1618:
        /*1724*/ 	.word	0x00000000


	//----- nvinfo : EIATTR_CBANK_PARAM_SIZE
	.align		4
.L_1619:
        /*1728*/ 	.byte	0x03, 0x19
        /*172a*/ 	.short	0x0af0


	//----- nvinfo : EIATTR_PARAM_CBANK
	.align		4
        /*172c*/ 	.byte	0x04, 0x0a
        /*172e*/ 	.short	(.L_1621 - .L_1620)
	.align		4
.L_1620:
        /*1730*/ 	.word	index@(.nv.constant0._ZN7cutlass13device_kernelIN5flash11enable_sm90INS1_16FlashAttnFwdSm90INS1_25CollectiveMainloopFwdSm90ILi2EN4cute5tupleIJNS5_1CILi1EEES8_S8_EEENS6_IJNS7_ILi192EEENS7_ILi128EEENS7_ILi64EEEEEELi64ENS_6half_tEfNS_4arch4Sm90ELb1ELb0ELb1ELb1ELb1ELb1ELb0ELb1ELb1ELb1ELb0ELb0EEENS1_21CollectiveEpilogueFwdINS6_IJSA_SC_SB_EEES9_SE_SG_Li384ELb1ELb1ELb0ELb0EEENS1_36VarlenDynamicPersistentTileSchedulerILi192ELi128ELi384ELi128ELb0ELb1ELb1ELb1ELb1ELb1EEEEEEEEEvNT_6ParamsE)
        /*1734*/ 	.short	0x0210
        /*1736*/ 	.short	0x0af0


	//----- nvinfo : EIATTR_SW_WAR
	.align		4
.L_1621:
        /*1738*/ 	.byte	0x04, 0x36
        /*173a*/ 	.short	(.L_1623 - .L_1622)
.L_1622:
        /*173c*/ 	.word	0x00000008
.L_1623:


//--------------------- .nv.callgraph             --------------------------
	.section	.nv.callgraph,"",@"SHT_CUDA_CALLGRAPH"
	.align	4
	.sectionentsize	8
	.align		4
        /*0000*/ 	.word	0x00000000
	.align		4
        /*0004*/ 	.word	0xffffffff
	.align		4
        /*0008*/ 	.word	index@(_ZN7cutlass13device_kernelIN5flash11enable_sm90INS1_16FlashAttnFwdSm90INS1_25CollectiveMainloopFwdSm90ILi2EN4cute5tupleIJNS5_1CILi1EEES8_S8_EEENS6_IJNS7_ILi128EEENS7_ILi80EEENS7_ILi256EEEEEELi256ENS_6half_tEfNS_4arch4Sm90ELb0ELb0ELb1ELb0ELb1ELb0ELb0ELb1ELb1ELb1ELb0ELb0EEENS1_21CollectiveEpilogueFwdINS6_IJSA_SC_SB_EEES9_SE_SG_Li256ELb0ELb1ELb0ELb0EEENS1_29StaticPersistentTileSchedulerILb0EEEEEEEEEvNT_6ParamsE)
	.align		4
        /*000c*/ 	.word	index@(__assertfail)
	.align		4
        /*0010*/ 	.word	index@(_ZN7cutlass13device_kernelIN5flash11enable_sm90INS1_16FlashAttnFwdSm90INS1_25CollectiveMainloopFwdSm90ILi2EN4cute5tupleIJNS5_1CILi1EEES8_S8_EEENS6_IJNS7_ILi128EEENS7_ILi80EEENS7_ILi256EEEEEELi256ENS_6half_tEfNS_4arch4Sm90ELb0ELb0ELb1ELb1ELb1ELb0ELb0ELb1ELb1ELb1ELb0ELb0EEENS1_21CollectiveEpilogueFwdINS6_IJSA_SC_SB_EEES9_SE_SG_Li256ELb1ELb1ELb0ELb0EEENS1_36VarlenDynamicPersistentTileSchedulerILi128ELi80ELi256ELi128ELb0ELb1ELb1ELb0ELb1ELb1EEEEEEEEEvNT_6ParamsE)
	.align		4
        /*0014*/ 	.word	index@(__assertfail)
	.align		4
        /*0018*/ 	.word	index@(_ZN7cutlass13device_kernelIN5flash11enable_sm90INS1_16FlashAttnFwdSm90INS1_25CollectiveMainloopFwdSm90ILi2EN4cute5tupleIJNS5_1CILi1EEES8_S8_EEENS6_IJNS7_ILi128EEENS7_ILi80EEENS7_ILi256EEEEEELi256ENS_6half_tEfNS_4arch4Sm90ELb0ELb0ELb1ELb1ELb1ELb1ELb0ELb1ELb1ELb1ELb0ELb0EEENS1_21CollectiveEpilogueFwdINS6_IJSA_SC_SB_EEES9_SE_SG_Li256ELb1ELb1ELb0ELb0EEENS1_36VarlenDynamicPersistentTileSchedulerILi128ELi80ELi256ELi128ELb0ELb1ELb1ELb0ELb1ELb1EEEEEEEEEvNT_6ParamsE)
	.align		4
        /*001c*/ 	.word	index@(__assertfail)
	.align		4
        /*0020*/ 	.word	index@(_ZN7cutlass13device_kernelIN5flash11enable_sm90INS1_16FlashAttnFwdSm90INS1_25CollectiveMainloopFwdSm90ILi2EN4cute5tupleIJNS5_1CILi1EEES8_S8_EEENS6_IJNS7_ILi128EEENS7_ILi64EEENS7_ILi256EEEEEELi256ENS_6half_tEfNS_4arch4Sm90ELb0ELb1ELb1ELb0ELb1ELb0ELb0ELb1ELb1ELb1ELb0ELb0EEENS1_21CollectiveEpilogueFwdINS6_IJSA_SC_SB_EEES9_SE_SG_Li256ELb0ELb1ELb0ELb0EEENS1_30DynamicPersistentTileSchedulerILi256ELi128ELb0ELb1ELb1EEEEEEEEEvNT_6ParamsE)
	.align		4
        /*0024*/ 	.word	index@(__assertfail)
	.align		4
        /*0028*/ 	.word	index@(_ZN7cutlass13device_kernelIN5flash11enable_sm90INS1_16FlashAttnFwdSm90INS1_25CollectiveMainloopFwdSm90ILi2EN4cute5tupleIJNS5_1CILi1EEES8_S8_EEENS6_IJNS7_ILi128EEENS7_ILi64EEENS7_ILi256EEEEEELi256ENS_6half_tEfNS_4arch4Sm90ELb0ELb1ELb1ELb1ELb1ELb0ELb0ELb1ELb1ELb1ELb0ELb0EEENS1_21CollectiveEpilogueFwdINS6_IJSA_SC_SB_EEES9_SE_SG_Li256ELb1ELb1ELb0ELb0EEENS1_36VarlenDynamicPersistentTileSchedulerILi128ELi64ELi256ELi128ELb0ELb1ELb1ELb1ELb0ELb1EEEEEEEEEvNT_6ParamsE)
	.align		4
        /*002c*/ 	.word	index@(__assertfail)
	.align		4
        /*0030*/ 	.word	index@(_ZN7cutlass13device_kernelIN5flash11enable_sm90INS1_16FlashAttnFwdSm90INS1_25CollectiveMainloopFwdSm90ILi2EN4cute5tupleIJNS5_1CILi1EEES8_S8_EEENS6_IJNS7_ILi128EEENS7_ILi64EEENS7_ILi256EEEEEELi256ENS_6half_tEfNS_4arch4Sm90ELb0ELb1ELb1ELb1ELb1ELb1ELb0ELb1ELb1ELb1ELb0ELb0EEENS1_21CollectiveEpilogueFwdINS6_IJSA_SC_SB_EEES9_SE_SG_Li256ELb1ELb1ELb0ELb0EEENS1_36VarlenDynamicPersistentTileSchedulerILi128ELi64ELi256ELi128ELb0ELb1ELb1ELb1ELb0ELb1EEEEEEEEEvNT_6ParamsE)
	.align		4
        /*0034*/ 	.word	index@(__assertfail)
	.align		4
        /*0038*/ 	.word	index@(_ZN7cutlass13device_kernelIN5flash11enable_sm90INS1_16FlashAttnFwdSm90INS1_25CollectiveMainloopFwdSm90ILi2EN4cute5tupleIJNS5_1CILi1EEES8_S8_EEENS6_IJNS7_ILi128EEENS7_ILi80EEENS7_ILi256EEEEEELi256ENS_6half_tEfNS_4arch4Sm90ELb1ELb0ELb1ELb0ELb1ELb0ELb0ELb1ELb1ELb1ELb0ELb0EEENS1_21CollectiveEpilogueFwdINS6_IJSA_SC_SB_EEES9_SE_SG_Li256ELb0ELb1ELb0ELb0EEENS1_30DynamicPersistentTileSchedulerILi256ELi128ELb0ELb1ELb1EEEEEEEEEvNT_6ParamsE)
	.align		4
        /*003c*/ 	.word	index@(__assertfail)
	.align		4
        /*0040*/ 	.word	index@(_ZN7cutlass13device_kernelIN5flash11enable_sm90INS1_16FlashAttnFwdSm90INS1_25CollectiveMainloopFwdSm90ILi2EN4cute5tupleIJNS5_1CILi1EEES8_S8_EEENS6_IJNS7_ILi128EEENS7_ILi80EEENS7_ILi256EEEEEELi256ENS_6half_tEfNS_4arch4Sm90ELb1ELb0ELb1ELb1ELb1ELb0ELb0ELb1ELb1ELb1ELb0ELb0EEENS1_21CollectiveEpilogueFwdINS6_IJSA_SC_SB_EEES9_SE_SG_Li256ELb1ELb1ELb0ELb0EEENS1_36VarlenDynamicPersistentTileSchedulerILi128ELi80ELi256ELi128ELb0ELb1ELb1ELb1ELb1ELb1EEEEEEEEEvNT_6ParamsE)
	.align		4
        /*0044*/ 	.word	index@(__assertfail)
	.align		4
        /*0048*/ 	.word	index@(_ZN7cutlass13device_kernelIN5flash11enable_sm90INS1_16FlashAttnFwdSm90INS1_25CollectiveMainloopFwdSm90ILi2EN4cute5tupleIJNS5_1CILi1EEES8_S8_EEENS6_IJNS7_ILi128EEENS7_ILi80EEENS7_ILi256EEEEEELi256ENS_6half_tEfNS_4arch4Sm90ELb1ELb0ELb1ELb1ELb1ELb1ELb0ELb1ELb1ELb1ELb0ELb0EEENS1_21CollectiveEpilogueFwdINS6_IJSA_SC_SB_EEES9_SE_SG_Li256ELb1ELb1ELb0ELb0EEENS1_36VarlenDynamicPersistentTileSchedulerILi128ELi80ELi256ELi128ELb0ELb1ELb1ELb1ELb1ELb1EEEEEEEEEvNT_6ParamsE)
	.align		4
        /*004c*/ 	.word	index@(__assertfail)
	.align		4
        /*0050*/ 	.word	index@(_ZN7cutlass13device_kernelIN5flash11enable_sm90INS1_16FlashAttnFwdSm90INS1_25CollectiveMainloopFwdSm90ILi2EN4cute5tupleIJNS5_1CILi1EEES8_S8_EEENS6_IJNS7_ILi128EEENS7_ILi96EEENS7_ILi192EEEEEELi192ENS_6half_tEfNS_4arch4Sm90ELb0ELb0ELb1ELb0ELb1ELb0ELb0ELb1ELb1ELb1ELb0ELb0EEENS1_21CollectiveEpilogueFwdINS6_IJSA_SC_SB_EEES9_SE_SG_Li256ELb0ELb1ELb0ELb0EEENS1_29StaticPersistentTileSchedulerILb0EEEEEEEEEvNT_6ParamsE)
	.align		4
        /*0054*/ 	.word	index@(__assertfail)
	.align		4
        /*0058*/ 	.word	index@(_ZN7cutlass13device_kernelIN5flash11enable_sm90INS1_16FlashAttnFwdSm90INS1_25CollectiveMainloopFwdSm90ILi2EN4cute5tupleIJNS5_1CILi1EEES8_S8_EEENS6_IJNS7_ILi128EEENS7_ILi96EEENS7_ILi192EEEEEELi192ENS_6half_tEfNS_4arch4Sm90ELb0ELb0ELb1ELb1ELb1ELb0ELb0ELb1ELb1ELb1ELb0ELb0EEENS1_21CollectiveEpilogueFwdINS6_IJSA_SC_SB_EEES9_SE_SG_Li256ELb1ELb1ELb0ELb0EEENS1_36VarlenDynamicPersistentTileSchedulerILi128ELi96ELi256ELi128ELb0ELb1ELb1ELb0ELb1ELb1EEEEEEEEEvNT_6ParamsE)
	.align		4
        /*005c*/ 	.word	index@(__assertfail)
	.align		4
        /*0060*/ 	.word	index@(_ZN7cutlass13device_kernelIN5flash11enable_sm90INS1_16FlashAttnFwdSm90INS1_25CollectiveMainloopFwdSm90ILi2EN4cute5tupleIJNS5_1CILi1EEES8_S8_EEENS6_IJNS7_ILi128EEENS7_ILi96EEENS7_ILi192EEEEEELi192ENS_6half_tEfNS_4arch4Sm90ELb0ELb0ELb1ELb1ELb1ELb1ELb0ELb1ELb1ELb1ELb0ELb0EEENS1_21CollectiveEpilogueFwdINS6_IJSA_SC_SB_EEES9_SE_SG_Li256ELb1ELb1ELb0ELb0EEENS1_36VarlenDynamicPersistentTileSchedulerILi128ELi96ELi256ELi128ELb0ELb1ELb1ELb0ELb1ELb1EEEEEEEEEvNT_6ParamsE)
	.align		4
        /*0064*/ 	.word	index@(__assertfail)
	.align		4
        /*0068*/ 	.word	index@(_ZN7cutlass13device_kernelIN5flash11enable_sm90INS1_16FlashAttnFwdSm90INS1_25CollectiveMainloopFwdSm90ILi2EN4cute5tupleIJNS5_1CILi1EEES8_S8_EEENS6_IJNS7_ILi128EEENS7_ILi96EEENS7_ILi192EEEEEELi192ENS_6half_tEfNS_4arch4Sm90ELb0ELb1ELb1ELb0ELb1ELb0ELb0ELb1ELb1ELb1ELb0ELb0EEENS1_21CollectiveEpilogueFwdINS6_IJSA_SC_SB_EEES9_SE_SG_Li256ELb0ELb1ELb0ELb0EEENS1_30DynamicPersistentTileSchedulerILi256ELi128ELb0ELb1ELb1EEEEEEEEEvNT_6ParamsE)
	.align		4
        /*006c*/ 	.word	index@(__assertfail)
	.align		4
        /*0070*/ 	.word	index@(_ZN7cutlass13device_kernelIN5flash11enable_sm90INS1_16FlashAttnFwdSm90INS1_25CollectiveMainloopFwdSm90ILi2EN4cute5tupleIJNS5_1CILi1EEES8_S8_EEENS6_IJNS7_ILi128EEENS7_ILi96EEENS7_ILi192EEEEEELi192ENS_6half_tEfNS_4arch4Sm90ELb0ELb1ELb1ELb1ELb1ELb0ELb0ELb1ELb1ELb1ELb0ELb0EEENS1_21CollectiveEpilogueFwdINS6_IJSA_SC_SB_EEES9_SE_SG_Li256ELb1ELb1ELb0ELb0EEENS1_36VarlenDynamicPersistentTileSchedulerILi128ELi96ELi256ELi128ELb0ELb1ELb1ELb1ELb0ELb1EEEEEEEEEvNT_6ParamsE)
	.align		4
        /*0074*/ 	.word	index@(__assertfail)
	.align		4
        /*0078*/ 	.word	index@(_ZN7cutlass13device_kernelIN5flash11enable_sm90INS1_16FlashAttnFwdSm90INS1_25CollectiveMainloopFwdSm90ILi2EN4cute5tupleIJNS5_1CILi1EEES8_S8_EEENS6_IJNS7_ILi128EEENS7_ILi96EEENS7_ILi192EEEEEELi192ENS_6half_tEfNS_4arch4Sm90ELb0ELb1ELb1ELb1ELb1ELb1ELb0ELb1ELb1ELb1ELb0ELb0EEENS1_21CollectiveEpilogueFwdINS6_IJSA_SC_SB_EEES9_SE_SG_Li256ELb1ELb1ELb0ELb0EEENS1_36VarlenDynamicPersistentTileSchedulerILi128ELi96ELi256ELi128ELb0ELb1ELb1ELb1ELb0ELb1EEEEEEEEEvNT_6ParamsE)
	.align		4
        /*007c*/ 	.word	index@(__assertfail)
	.align		4
        /*0080*/ 	.word	index@(_ZN7cutlass13device_kernelIN5flash11enable_sm90INS1_16FlashAttnFwdSm90INS1_25CollectiveMainloopFwdSm90ILi2EN4cute5tupleIJNS5_1CILi1EEES8_S8_EEENS6_IJNS7_ILi128EEENS7_ILi96EEENS7_ILi192EEEEEELi192ENS_6half_tEfNS_4arch4Sm90ELb1ELb0ELb1ELb0ELb1ELb0ELb0ELb1ELb1ELb1ELb0ELb0EEENS1_21CollectiveEpilogueFwdINS6_IJSA_SC_SB_EEES9_SE_SG_Li256ELb0ELb1ELb0ELb0EEENS1_30DynamicPersistentTileSchedulerILi256ELi128ELb0ELb1ELb1EEEEEEEEEvNT_6ParamsE)
	.align		4
        /*0084*/ 	.word	index@(__assertfail)
	.align		4
        /*0088*/ 	.word	index@(_ZN7cutlass13device_kernelIN5flash11enable_sm90INS1_16FlashAttnFwdSm90INS1_25CollectiveMainloopFwdSm90ILi2EN4cute5tupleIJNS5_1CILi1EEES8_S8_EEENS6_IJNS7_ILi128EEENS7_ILi96EEENS7_ILi192EEEEEELi192ENS_6half_tEfNS_4arch4Sm90ELb1ELb0ELb1ELb1ELb1ELb0ELb0ELb1ELb1ELb1ELb0ELb0EEENS1_21CollectiveEpilogueFwdINS6_IJSA_SC_SB_EEES9_SE_SG_Li256ELb1ELb1ELb0ELb0EEENS1_36VarlenDynamicPersistentTileSchedulerILi128ELi96ELi256ELi128ELb0ELb1ELb1ELb1ELb1ELb1EEEEEEEEEvNT_6ParamsE)
	.align		4
        /*008c*/ 	.word	index@(__assertfail)
	.align		4
        /*0090*/ 	.word	index@(_ZN7cutlass13device_kernelIN5flash11enable_sm90INS1_16FlashAttnFwdSm90INS1_25CollectiveMainloopFwdSm90ILi2EN4cute5tupleIJNS5_1CILi1EEES8_S8_EEENS6_IJNS7_ILi128EEENS7_ILi96EEENS7_ILi192EEEEEELi192ENS_6half_tEfNS_4arch4Sm90ELb1ELb0ELb1ELb1ELb1ELb1ELb0ELb1ELb1ELb1ELb0ELb0EEENS1_21CollectiveEpilogueFwdINS6_IJSA_SC_SB_EEES9_SE_SG_Li256ELb1ELb1ELb0ELb0EEENS1_36VarlenDynamicPersistentTileSchedulerILi128ELi96ELi256ELi128ELb0ELb1ELb1ELb1ELb1ELb1EEEEEEEEEvNT_6ParamsE)
	.align		4
        /*0094*/ 	.word	index@(__assertfail)
	.align		4
        /*0098*/ 	.word	index@(_ZN7cutlass13device_kernelIN5flash11enable_sm90INS1_16FlashAttnFwdSm90INS1_25CollectiveMainloopFwdSm90ILi2EN4cute5tupleIJNS5_1CILi1EEES8_S8_EEENS6_IJNS7_ILi128EEESA_SA_EEELi128ENS_6half_tEfNS_4arch4Sm90ELb0ELb0ELb1ELb0ELb1ELb0ELb0ELb1ELb1ELb1ELb0ELb0EEENS1_21CollectiveEpilogueFwdISB_S9_SC_SE_Li256ELb0ELb1ELb0ELb0EEENS1_29StaticPersistentTileSchedulerILb0EEEEEEEEEvNT_6ParamsE)
	.align		4
        /*009c*/ 	.word	index@(__assertfail)
	.align		4
        /*00a0*/ 	.word	index@(_ZN7cutlass13device_kernelIN5flash11enable_sm90INS1_16FlashAttnFwdSm90INS1_25CollectiveMainloopFwdSm90ILi2EN4cute5tupleIJNS5_1CILi1EEES8_S8_EEENS6_IJNS7_ILi128EEESA_SA_EEELi128ENS_6half_tEfNS_4arch4Sm90ELb0ELb0ELb1ELb1ELb1ELb0ELb0ELb1ELb1ELb1ELb0ELb0EEENS1_21CollectiveEpilogueFwdISB_S9_SC_SE_Li256ELb1ELb1ELb0ELb0EEENS1_36VarlenDynamicPersistentTileSchedulerILi128ELi128ELi256ELi128ELb0ELb1ELb1ELb0ELb1ELb1EEEEEEEEEvNT_6ParamsE)
	.align		4
        /*00a4*/ 	.word	index@(__assertfail)
	.align		4
        /*00a8*/ 	.word	index@(_ZN7cutlass13device_kernelIN5flash11enable_sm90INS1_16FlashAttnFwdSm90INS1_25CollectiveMainloopFwdSm90ILi2EN4cute5tupleIJNS5_1CILi1EEES8_S8_EEENS6_IJNS7_ILi128EEESA_SA_EEELi128ENS_6half_tEfNS_4arch4Sm90ELb0ELb0ELb1ELb1ELb1ELb1ELb0ELb1ELb1ELb1ELb0ELb0EEENS1_21CollectiveEpilogueFwdISB_S9_SC_SE_Li256ELb1ELb1ELb0ELb0EEENS1_36VarlenDynamicPersistentTileSchedulerILi128ELi128ELi256ELi128ELb0ELb1ELb1ELb0ELb1ELb1EEEEEEEEEvNT_6ParamsE)
	.align		4
        /*00ac*/ 	.word	index@(__assertfail)
	.align		4
        /*00b0*/ 	.word	index@(_ZN7cutlass13device_kernelIN5flash11enable_sm90INS1_16FlashAttnFwdSm90INS1_25CollectiveMainloopFwdSm90ILi2EN4cute5tupleIJNS5_1CILi1EEES8_S8_EEENS6_IJNS7_ILi128EEESA_SA_EEELi128ENS_6half_tEfNS_4arch4Sm90ELb0ELb1ELb1ELb0ELb1ELb0ELb0ELb1ELb1ELb1ELb0ELb0EEENS1_21CollectiveEpilogueFwdISB_S9_SC_SE_Li256ELb0ELb1ELb0ELb0EEENS1_30DynamicPersistentTileSchedulerILi256ELi128ELb0ELb1ELb1EEEEEEEEEvNT_6ParamsE)
	.align		4
        /*00b4*/ 	.word	index@(__assertfail)
	.align		4
        /*00b8*/ 	.word	index@(_ZN7cutlass13device_kernelIN5flash11enable_sm90INS1_16FlashAttnFwdSm90INS1_25CollectiveMainloopFwdSm90ILi2EN4cute5tupleIJNS5_1CILi1EEES8_S8_EEENS6_IJNS7_ILi128EEESA_SA_EEELi128ENS_6half_tEfNS_4arch4Sm90ELb0ELb1ELb1ELb1ELb1ELb0ELb0ELb1ELb1ELb1ELb0ELb0EEENS1_21CollectiveEpilogueFwdISB_S9_SC_SE_Li256ELb1ELb1ELb0ELb0EEENS1_36VarlenDynamicPersistentTileSchedulerILi128ELi128ELi256ELi128ELb0ELb1ELb1ELb1ELb0ELb1EEEEEEEEEvNT_6ParamsE)
	.align		4
        /*00bc*/ 	.word	index@(__assertfail)
	.align		4
        /*00c0*/ 	.word	index@(_ZN7cutlass13device_kernelIN5flash11enable_sm90INS1_16FlashAttnFwdSm90INS1_25CollectiveMainloopFwdSm90ILi2EN4cute5tupleIJNS5_1CILi1EEES8_S8_EEENS6_IJNS7_ILi128EEESA_SA_EEELi128ENS_6half_tEfNS_4arch4Sm90ELb0ELb1ELb1ELb1ELb1ELb1ELb0ELb1ELb1ELb1ELb0ELb0EEENS1_21CollectiveEpilogueFwdISB_S9_SC_SE_Li256ELb1ELb1ELb0ELb0EEENS1_36VarlenDynamicPersistentTileSchedulerILi128ELi128ELi256ELi128ELb0ELb1ELb1ELb1ELb0ELb1EEEEEEEEEvNT_6ParamsE)
	.align		4
        /*00c4*/ 	.word	index@(__assertfail)
	.align		4
        /*00c8*/ 	.word	index@(_ZN7cutlass13device_kernelIN5flash11enable_sm90INS1_16FlashAttnFwdSm90INS1_25CollectiveMainloopFwdSm90ILi2EN4cute5tupleIJNS5_1CILi1EEES8_S8_EEENS6_IJNS7_ILi128EEESA_SA_EEELi128ENS_6half_tEfNS_4arch4Sm90ELb1ELb0ELb1ELb0ELb1ELb0ELb0ELb1ELb1ELb1ELb0ELb0EEENS1_21CollectiveEpilogueFwdISB_S9_SC_SE_Li256ELb0ELb1ELb0ELb0EEENS1_30DynamicPersistentTileSchedulerILi256ELi128ELb0ELb1ELb1EEEEEEEEEvNT_6ParamsE)
	.align		4
        /*00cc*/ 	.word	index@(__assertfail)
	.align		4
        /*00d0*/ 	.word	index@(_ZN7cutlass13device_kernelIN5flash11enable_sm90INS1_16FlashAttnFwdSm90INS1_25CollectiveMainloopFwdSm90ILi2EN4cute5tupleIJNS5_1CILi1EEES8_S8_EEENS6_IJNS7_ILi128EEESA_SA_EEELi128ENS_6half_tEfNS_4arch4Sm90ELb1ELb0ELb1ELb1ELb1ELb0ELb0ELb1ELb1ELb1ELb0ELb0EEENS1_21CollectiveEpilogueFwdISB_S9_SC_SE_Li256ELb1ELb1ELb0ELb0EEENS1_36VarlenDynamicPersistentTileSchedulerILi128ELi128ELi256ELi128ELb0ELb1ELb1ELb1ELb1ELb1EEEEEEEEEvNT_6ParamsE)
	.align		4
        /*00d4*/ 	.word	index@(__assertfail)
	.align		4
        /*00d8*/ 	.word	index@(_ZN7cutlass13device_kernelIN5flash11enable_sm90INS1_16FlashAttnFwdSm90INS1_25CollectiveMainloopFwdSm90ILi2EN4cute5tupleIJNS5_1CILi1EEES8_S8_EEENS6_IJNS7_ILi128EEESA_SA_EEELi128ENS_6half_tEfNS_4arch4Sm90ELb1ELb0ELb1ELb1ELb1ELb1ELb0ELb1ELb1ELb1ELb0ELb0EEENS1_21CollectiveEpilogueFwdISB_S9_SC_SE_Li256ELb1ELb1ELb0ELb0EEENS1_36VarlenDynamicPersistentTileSchedulerILi128ELi128ELi256ELi128ELb0ELb1ELb1ELb1ELb1ELb1EEEEEEEEEvNT_6ParamsE)
	.align		4
        /*00dc*/ 	.word	index@(__assertfail)
	.align		4
        /*00e0*/ 	.word	index@(_ZN7cutlass13device_kernelIN5flash11enable_sm90INS1_16FlashAttnFwdSm90INS1_25CollectiveMainloopFwdSm90ILi2EN4cute5tupleIJNS5_1CILi1EEES8_S8_EEENS6_IJNS7_ILi192EEENS7_ILi128EEENS7_ILi96EEEEEELi96ENS_6half_tEfNS_4arch4Sm90ELb0ELb0ELb1ELb0ELb1ELb0ELb0ELb0ELb1ELb1ELb0ELb0EEENS1_21CollectiveEpilogueFwdINS6_IJSA_SC_SB_EEES9_SE_SG_Li384ELb0ELb1ELb0ELb0EEENS1_29StaticPersistentTileSchedulerILb0EEEEEEEEEvNT_6ParamsE)
	.align		4
        /*00e4*/ 	.word	index@(__assertfail)
	.align		4
        /*00e8*/ 	.word	index@(_ZN7cutlass13device_kernelIN5flash11enable_sm90INS1_16FlashAttnFwdSm90INS1_25CollectiveMainloopFwdSm90ILi2EN4cute5tupleIJNS5_1CILi1EEES8_S8_EEENS6_IJNS7_ILi192EEENS7_ILi128EEENS7_ILi96EEEEEELi96ENS_6half_tEfNS_4arch4Sm90ELb0ELb0ELb1ELb1ELb1ELb0ELb0ELb0ELb1ELb1ELb0ELb0EEENS1_21CollectiveEpilogueFwdINS6_IJSA_SC_SB_EEES9_SE_SG_Li384ELb1ELb1ELb0ELb0EEENS1_36VarlenDynamicPersistentTileSchedulerILi192ELi128ELi384ELi128ELb0ELb1ELb1ELb0ELb1ELb1EEEEEEEEEvNT_6ParamsE)
	.align		4
        /*00ec*/ 	.word	index@(__assertfail)
	.align		4
        /*00f0*/ 	.word	index@(_ZN7cutlass13device_kernelIN5flash11enable_sm90INS1_16FlashAttnFwdSm90INS1_25CollectiveMainloopFwdSm90ILi2EN4cute5tupleIJNS5_1CILi1EEES8_S8_EEENS6_IJNS7_ILi192EEENS7_ILi128EEENS7_ILi96EEEEEELi96ENS_6half_tEfNS_4arch4Sm90ELb0ELb0ELb1ELb1ELb1ELb1ELb0ELb0ELb1ELb1ELb0ELb0EEENS1_21CollectiveEpilogueFwdINS6_IJSA_SC_SB_EEES9_SE_SG_Li384ELb1ELb1ELb0ELb0EEENS1_36VarlenDynamicPersistentTileSchedulerILi192ELi128ELi384ELi128ELb0ELb1ELb1ELb0ELb1ELb1EEEEEEEEEvNT_6ParamsE)
	.align		4
        /*00f4*/ 	.word	index@(__assertfail)
	.align		4
        /*00f8*/ 	.word	index@(_ZN7cutlass13device_kernelIN5flash11enable_sm90INS1_16FlashAttnFwdSm90INS1_25CollectiveMainloopFwdSm90ILi2EN4cute5tupleIJNS5_1CILi1EEES8_S8_EEENS6_IJNS7_ILi192EEENS7_ILi128EEENS7_ILi96EEEEEELi96ENS_6half_tEfNS_4arch4Sm90ELb0ELb1ELb1ELb0ELb1ELb0ELb0ELb0ELb1ELb1ELb0ELb0EEENS1_21CollectiveEpilogueFwdINS6_IJSA_SC_SB_EEES9_SE_SG_Li384ELb0ELb1ELb0ELb0EEENS1_30DynamicPersistentTileSchedulerILi384ELi128ELb0ELb1ELb1EEEEEEEEEvNT_6ParamsE)
	.align		4
        /*00fc*/ 	.word	index@(__assertfail)
	.align		4
        /*0100*/ 	.word	index@(_ZN7cutlass13device_kernelIN5flash11enable_sm90INS1_16FlashAttnFwdSm90INS1_25CollectiveMainloopFwdSm90ILi2EN4cute5tupleIJNS5_1CILi1EEES8_S8_EEENS6_IJNS7_ILi192EEENS7_ILi128EEENS7_ILi96EEEEEELi96ENS_6half_tEfNS_4arch4Sm90ELb0ELb1ELb1ELb1ELb1ELb0ELb0ELb0ELb1ELb1ELb0ELb0EEENS1_21CollectiveEpilogueFwdINS6_IJSA_SC_SB_EEES9_SE_SG_Li384ELb1ELb1ELb0ELb0EEENS1_36VarlenDynamicPersistentTileSchedulerILi192ELi128ELi384ELi128ELb0ELb1ELb1ELb1ELb0ELb1EEEEEEEEEvNT_6ParamsE)
	.align		4
        /*0104*/ 	.word	index@(__assertfail)
	.align		4
        /*0108*/ 	.word	index@(_ZN7cutlass13device_kernelIN5flash11enable_sm90INS1_16FlashAttnFwdSm90INS1_25CollectiveMainloopFwdSm90ILi2EN4cute5tupleIJNS5_1CILi1EEES8_S8_EEENS6_IJNS7_ILi192EEENS7_ILi128EEENS7_ILi96EEEEEELi96ENS_6half_tEfNS_4arch4Sm90ELb0ELb1ELb1ELb1ELb1ELb1ELb0ELb0ELb1ELb1ELb0ELb0EEENS1_21CollectiveEpilogueFwdINS6_IJSA_SC_SB_EEES9_SE_SG_Li384ELb1ELb1ELb0ELb0EEENS1_36VarlenDynamicPersistentTileSchedulerILi192ELi128ELi384ELi128ELb0ELb1ELb1ELb1ELb0ELb1EEEEEEEEEvNT_6ParamsE)
	.align		4
        /*010c*/ 	.word	index@(__assertfail)
	.align		4
        /*0110*/ 	.word	index@(_ZN7cutlass13device_kernelIN5flash11enable_sm90INS1_16FlashAttnFwdSm90INS1_25CollectiveMainloopFwdSm90ILi2EN4cute5tupleIJNS5_1CILi1EEES8_S8_EEENS6_IJNS7_ILi192EEENS7_ILi128EEENS7_ILi96EEEEEELi96ENS_6half_tEfNS_4arch4Sm90ELb1ELb0ELb1ELb0ELb1ELb0ELb0ELb0ELb1ELb1ELb0ELb0EEENS1_21CollectiveEpilogueFwdINS6_IJSA_SC_SB_EEES9_SE_SG_Li384ELb0ELb1ELb0ELb0EEENS1_30DynamicPersistentTileSchedulerILi384ELi128ELb0ELb1ELb1EEEEEEEEEvNT_6ParamsE)
	.align		4
        /*0114*/ 	.word	index@(__assertfail)
	.align		4
        /*0118*/ 	.word	index@(_ZN7cutlass13device_kernelIN5flash11enable_sm90INS1_16FlashAttnFwdSm90INS1_25CollectiveMainloopFwdSm90ILi2EN4cute5tupleIJNS5_1CILi1EEES8_S8_EEENS6_IJNS7_ILi192EEENS7_ILi128EEENS7_ILi96EEEEEELi96ENS_6half_tEfNS_4arch4Sm90ELb1ELb0ELb1ELb1ELb1ELb0ELb0ELb0ELb1ELb1ELb0ELb0EEENS1_21CollectiveEpilogueFwdINS6_IJSA_SC_SB_EEES9_SE_SG_Li384ELb1ELb1ELb0ELb0EEENS1_36VarlenDynamicPersistentTileSchedulerILi192ELi128ELi384ELi128ELb0ELb1ELb1ELb1ELb1ELb1EEEEEEEEEvNT_6ParamsE)
	.align		4
        /*011c*/ 	.word	index@(__assertfail)
	.align		4
        /*0120*/ 	.word	index@(_ZN7cutlass13device_kernelIN5flash11enable_sm90INS1_16FlashAttnFwdSm90INS1_25CollectiveMainloopFwdSm90ILi2EN4cute5tupleIJNS5_1CILi1EEES8_S8_EEENS6_IJNS7_ILi192EEENS7_ILi128EEENS7_ILi96EEEEEELi96ENS_6half_tEfNS_4arch4Sm90ELb1ELb0ELb1ELb1ELb1ELb1ELb0ELb0ELb1ELb1ELb0ELb0EEENS1_21CollectiveEpilogueFwdINS6_IJSA_SC_SB_EEES9_SE_SG_Li384ELb1ELb1ELb0ELb0EEENS1_36VarlenDynamicPersistentTileSchedulerILi192ELi128ELi384ELi128ELb0ELb1ELb1ELb1ELb1ELb1EEEEEEEEEvNT_6ParamsE)
	.align		4
        /*0124*/ 	.word	index@(__assertfail)
	.align		4
        /*0128*/ 	.word	index@(_ZN7cutlass13device_kernelIN5flash11enable_sm90INS1_16FlashAttnFwdSm90INS1_25CollectiveMainloopFwdSm90ILi2EN4cute5tupleIJNS5_1CILi1EEES8_S8_EEENS6_IJNS7_ILi192EEENS7_ILi128EEENS7_ILi64EEEEEELi64ENS_6half_tEfNS_4arch4Sm90ELb0ELb0ELb1ELb0ELb1ELb0ELb0ELb1ELb1ELb1ELb0ELb0EEENS1_21CollectiveEpilogueFwdINS6_IJSA_SC_SB_EEES9_SE_SG_Li384ELb0ELb1ELb0ELb0EEENS1_29StaticPersistentTileSchedulerILb0EEEEEEEEEvNT_6ParamsE)
	.align		4
        /*012c*/ 	.word	index@(__assertfail)
	.align		4
        /*0130*/ 	.word	index@(_ZN7cutlass13device_kernelIN5flash11enable_sm90INS1_16FlashAttnFwdSm90INS1_25CollectiveMainloopFwdSm90ILi2EN4cute5tupleIJNS5_1CILi1EEES8_S8_EEENS6_IJNS7_ILi192EEENS7_ILi128EEENS7_ILi64EEEEEELi64ENS_6half_tEfNS_4arch4Sm90ELb0ELb0ELb1ELb1ELb1ELb0ELb0ELb1ELb1ELb1ELb0ELb0EEENS1_21CollectiveEpilogueFwdINS6_IJSA_SC_SB_EEES9_SE_SG_Li384ELb1ELb1ELb0ELb0EEENS1_36VarlenDynamicPersistentTileSchedulerILi192ELi128ELi384ELi128ELb0ELb1ELb1ELb0ELb1ELb1EEEEEEEEEvNT_6ParamsE)
	.align		4
        /*0134*/ 	.word	index@(__assertfail)
	.align		4
        /*0138*/ 	.word	index@(_ZN7cutlass13device_kernelIN5flash11enable_sm90INS1_16FlashAttnFwdSm90INS1_25CollectiveMainloopFwdSm90ILi2EN4cute5tupleIJNS5_1CILi1EEES8_S8_EEENS6_IJNS7_ILi192EEENS7_ILi128EEENS7_ILi64EEEEEELi64ENS_6half_tEfNS_4arch4Sm90ELb0ELb0ELb1ELb1ELb1ELb1ELb0ELb1ELb1ELb1ELb0ELb0EEENS1_21CollectiveEpilogueFwdINS6_IJSA_SC_SB_EEES9_SE_SG_Li384ELb1ELb1ELb0ELb0EEENS1_36VarlenDynamicPersistentTileSchedulerILi192ELi128ELi384ELi128ELb0ELb1ELb1ELb0ELb1ELb1EEEEEEEEEvNT_6ParamsE)
	.align		4
        /*013c*/ 	.word	index@(__assertfail)
	.align		4
        /*0140*/ 	.word	index@(_ZN7cutlass13device_kernelIN5flash11enable_sm90INS1_16FlashAttnFwdSm90INS1_25CollectiveMainloopFwdSm90ILi2EN4cute5tupleIJNS5_1CILi1EEES8_S8_EEENS6_IJNS7_ILi192EEENS7_ILi128EEENS7_ILi64EEEEEELi64ENS_6half_tEfNS_4arch4Sm90ELb0ELb1ELb1ELb0ELb1ELb0ELb0ELb1ELb1ELb1ELb0ELb0EEENS1_21CollectiveEpilogueFwdINS6_IJSA_SC_SB_EEES9_SE_SG_Li384ELb0ELb1ELb0ELb0EEENS1_30DynamicPersistentTileSchedulerILi384ELi128ELb0ELb1ELb1EEEEEEEEEvNT_6ParamsE)
	.align		4
        /*0144*/ 	.word	index@(__assertfail)
	.align		4
        /*0148*/ 	.word	index@(_ZN7cutlass13device_kernelIN5flash11enable_sm90INS1_16FlashAttnFwdSm90INS1_25CollectiveMainloopFwdSm90ILi2EN4cute5tupleIJNS5_1CILi1EEES8_S8_EEENS6_IJNS7_ILi192EEENS7_ILi128EEENS7_ILi64EEEEEELi64ENS_6half_tEfNS_4arch4Sm90ELb0ELb1ELb1ELb1ELb1ELb0ELb0ELb1ELb1ELb1ELb0ELb0EEENS1_21CollectiveEpilogueFwdINS6_IJSA_SC_SB_EEES9_SE_SG_Li384ELb1ELb1ELb0ELb0EEENS1_36VarlenDynamicPersistentTileSchedulerILi192ELi128ELi384ELi128ELb0ELb1ELb1ELb1ELb0ELb1EEEEEEEEEvNT_6ParamsE)
	.align		4
        /*014c*/ 	.word	index@(__assertfail)
	.align		4
        /*0150*/ 	.word	index@(_ZN7cutlass13device_kernelIN5flash11enable_sm90INS1_16FlashAttnFwdSm90INS1_25CollectiveMainloopFwdSm90ILi2EN4cute5tupleIJNS5_1CILi1EEES8_S8_EEENS6_IJNS7_ILi192EEENS7_ILi128EEENS7_ILi64EEEEEELi64ENS_6half_tEfNS_4arch4Sm90ELb0ELb1ELb1ELb1ELb1ELb1ELb0ELb1ELb1ELb1ELb0ELb0EEENS1_21CollectiveEpilogueFwdINS6_IJSA_SC_SB_EEES9_SE_SG_Li384ELb1ELb1ELb0ELb0EEENS1_36VarlenDynamicPersistentTileSchedulerILi192ELi128ELi384ELi128ELb0ELb1ELb1ELb1ELb0ELb1EEEEEEEEEvNT_6ParamsE)
	.align		4
        /*0154*/ 	.word	index@(__assertfail)
	.align		4
        /*0158*/ 	.word	index@(_ZN7cutlass13device_kernelIN5flash11enable_sm90INS1_16FlashAttnFwdSm90INS1_25CollectiveMainloopFwdSm90ILi2EN4cute5tupleIJNS5_1CILi1EEES8_S8_EEENS6_IJNS7_ILi192EEENS7_ILi128EEENS7_ILi64EEEEEELi64ENS_6half_tEfNS_4arch4Sm90ELb1ELb0ELb1ELb0ELb1ELb0ELb0ELb1ELb1ELb1ELb0ELb0EEENS1_21CollectiveEpilogueFwdINS6_IJSA_SC_SB_EEES9_SE_SG_Li384ELb0ELb1ELb0ELb0EEENS1_30DynamicPersistentTileSchedulerILi384ELi128ELb0ELb1ELb1EEEEEEEEEvNT_6ParamsE)
	.align		4
        /*015c*/ 	.word	index@(__assertfail)
	.align		4
        /*0160*/ 	.word	index@(_ZN7cutlass13device_kernelIN5flash11enable_sm90INS1_16FlashAttnFwdSm90INS1_25CollectiveMainloopFwdSm90ILi2EN4cute5tupleIJNS5_1CILi1EEES8_S8_EEENS6_IJNS7_ILi192EEENS7_ILi128EEENS7_ILi64EEEEEELi64ENS_6half_tEfNS_4arch4Sm90ELb1ELb0ELb1ELb1ELb1ELb0ELb0ELb1ELb1ELb1ELb0ELb0EEENS1_21CollectiveEpilogueFwdINS6_IJSA_SC_SB_EEES9_SE_SG_Li384ELb1ELb1ELb0ELb0EEENS1_36VarlenDynamicPersistentTileSchedulerILi192ELi128ELi384ELi128ELb0ELb1ELb1ELb1ELb1ELb1EEEEEEEEEvNT_6ParamsE)
	.align		4
        /*0164*/ 	.word	index@(__assertfail)
	.align		4
        /*0168*/ 	.word	index@(_ZN7cutlass13device_kernelIN5flash11enable_sm90INS1_16FlashAttnFwdSm90INS1_25CollectiveMainloopFwdSm90ILi2EN4cute5tupleIJNS5_1CILi1EEES8_S8_EEENS6_IJNS7_ILi192EEENS7_ILi128EEENS7_ILi64EEEEEELi64ENS_6half_tEfNS_4arch4Sm90ELb1ELb0ELb1ELb1ELb1ELb1ELb0ELb1ELb1ELb1ELb0ELb0EEENS1_21CollectiveEpilogueFwdINS6_IJSA_SC_SB_EEES9_SE_SG_Li384ELb1ELb1ELb0ELb0EEENS1_36VarlenDynamicPersistentTileSchedulerILi192ELi128ELi384ELi128ELb0ELb1ELb1ELb1ELb1ELb1EEEEEEEEEvNT_6ParamsE)
	.align		4
        /*016c*/ 	.word	index@(__assertfail)
	.align		4
        /*0170*/ 	.word	0x00000000
	.align		4
        /*0174*/ 	.word	0xfffffffe
	.align		4
        /*0178*/ 	.word	0x00000000
	.align		4
        /*017c*/ 	.word	0xfffffffd
	.align		4
        /*0180*/ 	.word	0x00000000
	.align		4
        /*0184*/ 	.word	0xfffffffc


//--------------------- .nv.constant4             --------------------------
	.section	.nv.constant4,"a",@progbits
	.align	8
	.align		8
.nv.constant4:
        /*0000*/ 	.dword	__assertfail
	.align		8
        /*0008*/ 	.dword	__unnamed_1
	.align		8
        /*0010*/ 	.dword	__unnamed_2
	.align		8
        /*0018*/ 	.dword	__unnamed_3
	.align		8
        /*0020*/ 	.dword	__unnamed_4
	.align		8
        /*0028*/ 	.dword	__unnamed_5
	.align		8
        /*0030*/ 	.dword	__unnamed_6
	.align		8
        /*0038*/ 	.dword	__unnamed_7
	.align		8
        /*0040*/ 	.dword	__unnamed_8
	.align		8
        /*0048*/ 	.dword	__unnamed_9
	.align		8
        /*0050*/ 	.dword	__unnamed_10
	.align		8
        /*0058*/ 	.dword	__unnamed_11
	.align		8
        /*0060*/ 	.dword	__unnamed_12
	.align		8
        /*0068*/ 	.dword	__unnamed_13
	.align		8
        /*0070*/ 	.dword	__unnamed_14
	.align		8
        /*0078*/ 	.dword	__unnamed_15
	.align		8
        /*0080*/ 	.dword	__unnamed_16
	.align		8
        /*0088*/ 	.dword	__unnamed_17
	.align		8
        /*0090*/ 	.dword	__unnamed_18
	.align		8
        /*0098*/ 	.dword	__unnamed_19
	.align		8
        /*00a0*/ 	.dword	__unnamed_20
	.align		8
        /*00a8*/ 	.dword	__unnamed_21
	.align		8
        /*00b0*/ 	.dword	__unnamed_22
	.align		8
        /*00b8*/ 	.dword	__unnamed_23
	.align		8
        /*00c0*/ 	.dword	__unnamed_24
	.align		8
        /*00c8*/ 	.dword	__unnamed_25
	.align		8
        /*00d0*/ 	.dword	__unnamed_26
	.align		8
        /*00d8*/ 	.dword	__unnamed_27
	.align		8
        /*00e0*/ 	.dword	_ZN80_INTERNAL_9d9403cd_44_flash_fwd_hdimall_fp16_paged_softcap_sm90_cu_61719c98_55554cuda3std3__45__cpo5beginE
	.align		8
        /*00e8*/ 	.dword	_ZN80_INTERNAL_9d9403cd_44_flash_fwd_hdimall_fp16_paged_softcap_sm90_cu_61719c98_55554cuda3std3__45__cpo3endE
	.align		8
        /*00f0*/ 	.dword	_ZN80_INTERNAL_9d9403cd_44_flash_fwd_hdimall_fp16_paged_softcap_sm90_cu_61719c98_55554cuda3std3__45__cpo6cbeginE
	.align		8
        /*00f8*/ 	.dword	_ZN80_INTERNAL_9d9403cd_44_flash_fwd_hdimall_fp16_paged_softcap_sm90_cu_61719c98_55554cuda3std3__45__cpo4cendE
	.align		8
        /*0100*/ 	.dword	_ZN80_INTERNAL_9d9403cd_44_flash_fwd_hdimall_fp16_paged_softcap_sm90_cu_61719c98_55554cuda3std3__482_GLOBAL__N__9d9403cd_44_flash_fwd_hdimall_fp16_paged_softcap_sm90_cu_61719c98_55556ignoreE
	.align		8
        /*0108*/ 	.dword	_ZN80_INTERNAL_9d9403cd_44_flash_fwd_hdimall_fp16_paged_softcap_sm90_cu_61719c98_55554cuda3std3__419piecewise_constructE
	.align		8
        /*0110*/ 	.dword	_ZN80_INTERNAL_9d9403cd_44_flash_fwd_hdimall_fp16_paged_softcap_sm90_cu_61719c98_55554cuda3std3__48in_placeE
	.align		8
        /*0118*/ 	.dword	_ZN80_INTERNAL_9d9403cd_44_flash_fwd_hdimall_fp16_paged_softcap_sm90_cu_61719c98_55554cuda3std6ranges3__45__cpo4swapE
	.align		8
        /*0120*/ 	.dword	_ZN80_INTERNAL_9d9403cd_44_flash_fwd_hdimall_fp16_paged_softcap_sm90_cu_61719c98_55554cuda3std6ranges3__45__cpo9iter_moveE
	.align		8
        /*0128*/ 	.dword	_ZN80_INTERNAL_9d9403cd_44_flash_fwd_hdimall_fp16_paged_softcap_sm90_cu_61719c98_55554cute7productE
	.align		8
        /*0130*/ 	.dword	_ZN80_INTERNAL_9d9403cd_44_flash_fwd_hdimall_fp16_paged_softcap_sm90_cu_61719c98_55554cute1_E
	.align		8
        /*0138*/ 	.dword	$str$23
	.align		8
        /*0140*/ 	.dword	$str$24


//--------------------- .text._ZN7cutlass13device_kernelIN5flash11enable_sm90INS1_16FlashAttnFwdSm90INS1_25CollectiveMainloopFwdSm90ILi2EN4cute5tupleIJNS5_1CILi1EEES8_S8_EEENS6_IJNS7_ILi128EEENS7_ILi80EEENS7_ILi256EEEEEELi256ENS_6half_tEfNS_4arch4Sm90ELb0ELb0ELb1ELb0ELb1ELb0ELb0ELb1ELb1ELb1ELb0ELb0EEENS1_21CollectiveEpilogueFwdINS6_IJSA_SC_SB_EEES9_SE_SG_Li256ELb0ELb1ELb0ELb0EEENS1_29StaticPersistentTileSchedulerILb0EEEEEEEEEvNT_6ParamsE --------------------------
	.section	.text._ZN7cutlass13device_kernelIN5flash11enable_sm90INS1_16FlashAttnFwdSm90INS1_25CollectiveMainloopFwdSm90ILi2EN4cute5tupleIJNS5_1CILi1EEES8_S8_EEENS6_IJNS7_ILi128EEENS7_ILi80EEENS7_ILi256EEEEEELi256ENS_6half_tEfNS_4arch4Sm90ELb0ELb0ELb1ELb0ELb1ELb0ELb0ELb1ELb1ELb1ELb0ELb0EEENS1_21CollectiveEpilogueFwdINS6_IJSA_SC_SB_EEES9_SE_SG_Li256ELb0ELb1ELb0ELb0EEENS1_29StaticPersistentTileSchedulerILb0EEEEEEEEEvNT_6ParamsE,"ax",@progbits
	.align	128
.text._ZN7cutlass13device_kernelIN5flash11enable_sm90INS1_16FlashAttnFwdSm90INS1_25CollectiveMainloopFwdSm90ILi2EN4cute5tupleIJNS5_1CILi1EEES8_S8_EEENS6_IJNS7_ILi128EEENS7_ILi80EEENS7_ILi256EEEEEELi256ENS_6half_tEfNS_4arch4Sm90ELb0ELb0ELb1ELb0ELb1ELb0ELb0ELb1ELb1ELb1ELb0ELb0EEENS1_21CollectiveEpilogueFwdINS6_IJSA_SC_SB_EEES9_SE_SG_Li256ELb0ELb1ELb0ELb0EEENS1_29StaticPersistentTileSchedulerILb0EEEEEEEEEvNT_6ParamsE:
        .type           _ZN7cutlass13device_kernelIN5flash11enable_sm90INS1_16FlashAttnFwdSm90INS1_25CollectiveMainloopFwdSm90ILi2EN4cute5tupleIJNS5_1CILi1EEES8_S8_EEENS6_IJNS7_ILi128EEENS7_ILi80EEENS7_ILi256EEEEEELi256ENS_6half_tEfNS_4arch4Sm90ELb0ELb0ELb1ELb0ELb1ELb0ELb0ELb1ELb1ELb1ELb0ELb0EEENS1_21CollectiveEpilogueFwdINS6_IJSA_SC_SB_EEES9_SE_SG_Li256ELb0ELb1ELb0ELb0EEENS1_29StaticPersistentTileSchedulerILb0EEEEEEEEEvNT_6ParamsE,@function
        .size           _ZN7cutlass13device_kernelIN5flash11enable_sm90INS1_16FlashAttnFwdSm90INS1_25CollectiveMainloopFwdSm90ILi2EN4cute5tupleIJNS5_1CILi1EEES8_S8_EEENS6_IJNS7_ILi128EEENS7_ILi80EEENS7_ILi256EEEEEELi256ENS_6half_tEfNS_4arch4Sm90ELb0ELb0ELb1ELb0ELb1ELb0ELb0ELb1ELb1ELb1ELb0ELb0EEENS1_21CollectiveEpilogueFwdINS6_IJSA_SC_SB_EEES9_SE_SG_Li256ELb0ELb1ELb0ELb0EEENS1_29StaticPersistentTileSchedulerILb0EEEEEEEEEvNT_6ParamsE,(.L_x_15838 - _ZN7cutlass13device_kernelIN5flash11enable_sm90INS1_16FlashAttnFwdSm90INS1_25CollectiveMainloopFwdSm90ILi2EN4cute5tupleIJNS5_1CILi1EEES8_S8_EEENS6_IJNS7_ILi128EEENS7_ILi80EEENS7_ILi256EEEEEELi256ENS_6half_tEfNS_4arch4Sm90ELb0ELb0ELb1ELb0ELb1ELb0ELb0ELb1ELb1ELb1ELb0ELb0EEENS1_21CollectiveEpilogueFwdINS6_IJSA_SC_SB_EEES9_SE_SG_Li256ELb0ELb1ELb0ELb0EEENS1_29StaticPersistentTileSchedulerILb0EEEEEEEEEvNT_6ParamsE)
        .other          _ZN7cutlass13device_kernelIN5flash11enable_sm90INS1_16FlashAttnFwdSm90INS1_25CollectiveMainloopFwdSm90ILi2EN4cute5tupleIJNS5_1CILi1EEES8_S8_EEENS6_IJNS7_ILi128EEENS7_ILi80EEENS7_ILi256EEEEEELi256ENS_6half_tEfNS_4arch4Sm90ELb0ELb0ELb1ELb0ELb1ELb0ELb0ELb1ELb1ELb1ELb0ELb0EEENS1_21CollectiveEpilogueFwdINS6_IJSA_SC_SB_EEES9_SE_SG_Li256ELb0ELb1ELb0ELb0EEENS1_29StaticPersistentTileSchedulerILb0EEEEEEEEEvNT_6ParamsE,@"STO_CUDA_ENTRY STV_DEFAULT"
_ZN7cutlass13device_kernelIN5flash11enable_sm90INS1_16FlashAttnFwdSm90INS1_25CollectiveMainloopFwdSm90ILi2EN4cute5tupleIJNS5_1CILi1EEES8_S8_EEENS6_IJNS7_ILi128EEENS7_ILi80EEENS7_ILi256EEEEEELi256ENS_6half_tEfNS_4arch4Sm90ELb0ELb0ELb1ELb0ELb1ELb0ELb0ELb1ELb1ELb1ELb0ELb0EEENS1_21CollectiveEpilogueFwdINS6_IJSA_SC_SB_EEES9_SE_SG_Li256ELb0ELb1ELb0ELb0EEENS1_29StaticPersistentTileSchedulerILb0EEEEEEEEEvNT_6ParamsE:
[----:B------:R-:W0:Y:S02]  /*0000*/  LDC R1, c[0x0][0x28] ;  /* 0x00000a00ff017b82 */ /* 0x000e240000000800 */
[----:B0-----:R-:W-:Y:S01]  /*0010*/  VIADD R1, R1, 0xfffffff0 ;  /* 0xfffffff001017836 */ /* 0x001fe20000000000 */
[----:B------:R-:W0:Y:S01]  /*0020*/  S2R R27, SR_TID.X ;  /* 0x00000000001b7919 */ /* 0x000e220000002100 */
[----:B------:R-:W-:Y:S01]  /*0030*/  ELECT P0, URZ, PT ;  /* 0x00000000003f782f */ /* 0x000fe20003800000 */
[----:B------:R-:W-:Y:S01]  /*0040*/  UMOV UR4, 0x80 ;  /* 0x0000008000047882 */ /* 0x000fe20000000000 */
[----:B------:R-:W-:Y:S01]  /*0050*/  UMOV UR7, 0x100 ;  /* 0x0000010000077882 */ /* 0x000fe20000000000 */
[----:B0-----:R-:W-:-:S05]  /*0060*/  SHF.R.U32.HI R0, RZ, 0x5, R27 ;  /* 0x00000005ff007819 */ /* 0x001fca000001161b */
[----:B------:R-:W0:Y:S02]  /*0070*/  SHFL.IDX PT, R2, R0, RZ, 0x1f ;  /* 0x00001fff00027589 */ /* 0x000e2400000e0000 */
[C---:B0-----:R-:W-:Y:S02]  /*0080*/  ISETP.NE.OR P0, PT, R2.reuse, RZ, !P0 ;  /* 0x000000ff0200720c */ /* 0x041fe40004705670 */
[----:B------:R-:W-:Y:S02]  /*0090*/  ISETP.NE.AND P1, PT, R2, RZ, PT ;  /* 0x000000ff0200720c */ /* 0x000fe40003f25270 */
[----:B------:R-:W-:-:S06]  /*00a0*/  SHF.R.U32.HI R2, RZ, 0x7, R27 ;  /* 0x00000007ff027819 */ /* 0x000fcc000001161b */
[----:B------:R-:W0:Y:S03]  /*00b0*/  SHFL.IDX PT, R2, R2, RZ, 0x1f ;  /* 0x00001fff02027589 */ /* 0x000e2600000e0000 */
[----:B------:R-:W-:Y:S01]  /*00c0*/  VOTEU.ALL UP0, P0 ;  /* 0x00000000003f7886 */ /* 0x000fe20000000000 */
[----:B------:R-:W-:-:S04]  /*00d0*/  VOTEU.ALL UP1, P0 ;  /* 0x00000000003f7886 */ /* 0x000fc80000020000 */
[----:B------:R-:W1:Y:S01]  /*00e0*/  @!UP0 S2UR UR8, SR_CgaCtaId ;  /* 0x00000000000889c3 */ /* 0x000e620000008800 */
[----:B------:R-:W-:Y:S01]  /*00f0*/  @!UP0 UMOV UR6, 0x400 ;  /* 0x0000040000068882 */ /* 0x000fe20000000000 */
[----:B------:R-:W-:-:S04]  /*0100*/  @!UP0 UIADD3 UR4, -UR4, 0x100000, URZ ;  /* 0x0010000004048890 */ /* 0x000fc8000fffe13f */
[----:B------:R-:W-:Y:S02]  /*0110*/  @!UP0 USHF.L.U32 UR5, UR4, 0xb, URZ ;  /* 0x0000000b04058899 */ /* 0x000fe4000800063f */
[----:B------:R-:W-:Y:S02]  /*0120*/  @!UP0 USHF.L.U32 UR4, UR4, 0x1, URZ ;  /* 0x0000000104048899 */ /* 0x000fe4000800063f */
[----:B-1----:R-:W-:Y:S02]  /*0130*/  @!UP0 ULEA UR8, UR8, UR6, 0x18 ;  /* 0x0000000608088291 */ /* 0x002fe4000f8ec03f */
[----:B------:R-:W-:-:S04]  /*0140*/  @!UP0 UIADD3 UR6, -UR7, 0x100000, URZ ;  /* 0x0010000007068890 */ /* 0x000fc8000fffe13f */
[----:B------:R-:W-:Y:S02]  /*0150*/  @!UP0 USHF.L.U32 UR7, UR6, 0xb, URZ ;  /* 0x0000000b06078899 */ /* 0x000fe4000800063f */
[----:B------:R-:W-:Y:S01]  /*0160*/  @!UP0 USHF.L.U32 UR6, UR6, 0x1, URZ ;  /* 0x0000000106068899 */ /* 0x000fe2000800063f */
[----:B------:R-:W-:-:S05]  /*0170*/  VOTEU.ALL UP0, P0 ;  /* 0x00000000003f7886 */ /* 0x000fca0000000000 */
[----:B------:R1:W2:Y:S06]  /*0180*/  @!UP0 SYNCS.EXCH.64 URZ, [UR8+0x38800], UR4 ;  /* 0x03880004083f85b2 */ /* 0x0002ac0008000100 */
[----:B------:R1:W3:Y:S02]  /*0190*/  @!UP1 SYNCS.EXCH.64 URZ, [UR8+0x38820], UR6 ;  /* 0x03882006083f95b2 */ /* 0x0002e40008000100 */
[----:B01----:R-:W-:Y:S05]  /*01a0*/  @P1 BRA `(.L_x_0) ;  /* 0x0000000000481947 */ /* 0x003fea0003800000 */
[----:B------:R-:W0:Y:S01]  /*01b0*/  S2UR UR5, SR_CgaCtaId ;  /* 0x00000000000579c3 */ /* 0x000e220000008800 */
[----:B------:R-:W-:Y:S01]  /*01c0*/  UMOV UR4, 0x400 ;  /* 0x0000040000047882 */ /* 0x000fe20000000000 */
[----:B------:R-:W-:Y:S01]  /*01d0*/  UMOV UR6, 0x80 ;  /* 0x0000008000067882 */ /* 0x000fe20000000000 */
[----:B------:R-:W-:Y:S01]  /*01e0*/  UMOV UR7, 0x100 ;  /* 0x0000010000077882 */ /* 0x000fe20000000000 */
[----:B------:R-:W-:Y:S01]  /*01f0*/  ELECT P0, URZ, PT ;  /* 0x00000000003f782f */ /* 0x000fe20003800000 */
[----:B0-----:R-:W-:Y:S02]  /*0200*/  ULEA UR8, UR5, UR4, 0x18 ;  /* 0x0000000405087291 */ /* 0x001fe4000f8ec03f */
[----:B------:R-:W-:-:S04]  /*0210*/  UIADD3 UR4, -UR6, 0x100000, URZ ;  /* 0x0010000006047890 */ /* 0x000fc8000fffe13f */
[----:B------:R-:W-:Y:S02]  /*0220*/  USHF.L.U32 UR5, UR4, 0xb, URZ ;  /* 0x0000000b04057899 */ /* 0x000fe4000800063f */
[----:B------:R-:W-:Y:S02]  /*0230*/  USHF.L.U32 UR4, UR4, 0x1, URZ ;  /* 0x0000000104047899 */ /* 0x000fe4000800063f */
[----:B------:R-:W-:-:S04]  /*0240*/  UIADD3 UR6, -UR7, 0x100000, URZ ;  /* 0x0010000007067890 */ /* 0x000fc8000fffe13f */
[----:B------:R-:W-:Y:S02]  /*0250*/  USHF.L.U32 UR7, UR6, 0xb, URZ ;  /* 0x0000000b06077899 */ /* 0x000fe4000800063f */
[----:B------:R-:W-:Y:S01]  /*0260*/  USHF.L.U32 UR6, UR6, 0x1, URZ ;  /* 0x0000000106067899 */ /* 0x000fe2000800063f */
[----:B------:R-:W0:Y:S03]  /*0270*/  FENCE.VIEW.ASYNC.S ;  /* 0x00000000000073c6 */ /* 0x000e260000000000 */
[----:B0-----:R0:W1:Y:S08]  /*0280*/  SYNCS.EXCH.64 URZ, [UR8+0x38830], UR4 ;  /* 0x03883004083f75b2 */ /* 0x0010700008000100 */
[----:B------:R0:W4:Y:S01]  /*0290*/  SYNCS.EXCH.64 URZ, [UR8+0x38840], UR6 ;  /* 0x03884006083f75b2 */ /* 0x0001220008000100 */
[----:B------:R0:W0:Y:S01]  /*02a0*/  SYNCS.EXCH.64 URZ, [UR8+0x38838], UR4 ;  /* 0x03883804083f75b2 */ /* 0x0000220008000100 */
[----:B------:R0:W0:Y:S01]  /*02b0*/  SYNCS.EXCH.64 URZ, [UR8+0x38848], UR6 ;  /* 0x03884806083f75b2 */ /* 0x0000220008000100 */
[----:B------:R-:W-:Y:S01]  /*02c0*/  NOP ;  /* 0x0000000000007918 */ /* 0x000fe20000000000 */
.L_x_0:
[----:B------:R-:W5:Y:S01]  /*02d0*/  SHFL.IDX PT, R3, R0, RZ, 0x1f ;  /* 0x00001fff00037589 */ /* 0x000f6200000e0000 */
[----:B------:R-:W-:Y:S01]  /*02e0*/  NOP ;  /* 0x0000000000007918 */ /* 0x000fe20000000000 */
[----:B-----5:R-:W-:-:S13]  /*02f0*/  ISETP.NE.AND P0, PT, R3, RZ, PT ;  /* 0x000000ff0300720c */ /* 0x020fda0003f05270 */
[----:B------:R-:W-:Y:S05]  /*0300*/  @P0 BRA `(.L_x_1) ;  /* 0x0000000000480947 */ /* 0x000fea0003800000 */
[----:B0-----:R-:W0:Y:S01]  /*0310*/  S2UR UR5, SR_CgaCtaId ;  /* 0x00000000000579c3 */ /* 0x001e220000008800 */
        /* <DEDUP_REMOVED lines=12> */
[----:B0-----:R0:W0:Y:S08]  /*03e0*/  SYNCS.EXCH.64 URZ, [UR8+0x38850], UR4 ;  /* 0x03885004083f75b2 */ /* 0x0010300008000100 */
[----:B------:R0:W0:Y:S01]  /*03f0*/  SYNCS.EXCH.64 URZ, [UR8+0x38860], UR6 ;  /* 0x03886006083f75b2 */ /* 0x0000220008000100 */
[----:B------:R0:W0:Y:S01]  /*0400*/  SYNCS.EXCH.64 URZ, [UR8+0x38858], UR4 ;  /* 0x03885804083f75b2 */ /* 0x0000220008000100 */
[----:B------:R0:W0:Y:S01]  /*0410*/  SYNCS.EXCH.64 URZ, [UR8+0x38868], UR6 ;  /* 0x03886806083f75b2 */ /* 0x0000220008000100 */
[----:B------:R-:W-:Y:S01]  /*0420*/  NOP ;  /* 0x0000000000007918 */ /* 0x000fe20000000000 */
.L_x_1:
[----:B------:R-:W5:Y:S01]  /*0430*/  SHFL.IDX PT, R3, R0, RZ, 0x1f ;  /* 0x00001fff00037589 */ /* 0x000f6200000e0000 */
[----:B------:R-:W-:Y:S01]  /*0440*/  NOP ;  /* 0x0000000000007918 */ /* 0x000fe20000000000 */
[----:B-----5:R-:W-:-:S13]  /*0450*/  ISETP.NE.AND P0, PT, R3, RZ, PT ;  /* 0x000000ff0300720c */ /* 0x020fda0003f05270 */
[----:B------:R-:W-:Y:S05]  /*0460*/  @P0 BRA `(.L_x_2) ;  /* 0x0000000000380947 */ /* 0x000fea0003800000 */
[----:B0-----:R-:W0:Y:S01]  /*0470*/  S2UR UR5, SR_CgaCtaId ;  /* 0x00000000000579c3 */ /* 0x001e220000008800 */
[----:B------:R-:W-:Y:S01]  /*0480*/  UMOV UR4, 0x400 ;  /* 0x0000040000047882 */ /* 0x000fe20000000000 */
[----:B------:R-:W-:Y:S01]  /*0490*/  UMOV UR7, 0x80 ;  /* 0x0000008000077882 */ /* 0x000fe20000000000 */
[----:B------:R-:W-:Y:S01]  /*04a0*/  ELECT P0, URZ, PT ;  /* 0x00000000003f782f */ /* 0x000fe20003800000 */
[----:B0-----:R-:W-:Y:S02]  /*04b0*/  ULEA UR6, UR5, UR4, 0x18 ;  /* 0x0000000405067291 */ /* 0x001fe4000f8ec03f */
[----:B------:R-:W-:-:S04]  /*04c0*/  UIADD3 UR4, -UR7, 0x100000, URZ ;  /* 0x0010000007047890 */ /* 0x000fc8000fffe13f */
[----:B------:R-:W-:Y:S02]  /*04d0*/  USHF.L.U32 UR5, UR4, 0xb, URZ ;  /* 0x0000000b04057899 */ /* 0x000fe4000800063f */
[----:B------:R-:W-:Y:S01]  /*04e0*/  USHF.L.U32 UR4, UR4, 0x1, URZ ;  /* 0x0000000104047899 */ /* 0x000fe2000800063f */
[----:B------:R-:W0:Y:S11]  /*04f0*/  FENCE.VIEW.ASYNC.S ;  /* 0x00000000000073c6 */ /* 0x000e360000000000 */
[----:B0-----:R0:W0:Y:S01]  /*0500*/  SYNCS.EXCH.64 URZ, [UR6+0x38870], UR4 ;  /* 0x03887004063f75b2 */ /* 0x0010220008000100 */
[----:B------:R0:W0:Y:S01]  /*0510*/  SYNCS.EXCH.64 URZ, [UR6+0x38880], UR4 ;  /* 0x03888004063f75b2 */ /* 0x0000220008000100 */
[----:B------:R0:W0:Y:S01]  /*0520*/  SYNCS.EXCH.64 URZ, [UR6+0x38878], UR4 ;  /* 0x03887804063f75b2 */ /* 0x0000220008000100 */
[----:B------:R0:W0:Y:S01]  /*0530*/  SYNCS.EXCH.64 URZ, [UR6+0x38888], UR4 ;  /* 0x03888804063f75b2 */ /* 0x0000220008000100 */
[----:B------:R-:W-:Y:S01]  /*0540*/  NOP ;  /* 0x0000000000007918 */ /* 0x000fe20000000000 */
.L_x_2:
        /* <DEDUP_REMOVED lines=22> */
.L_x_3:
[----:B------:R-:W5:Y:S01]  /*06b0*/  SHFL.IDX PT, R3, R0, RZ, 0x1f ;  /* 0x00001fff00037589 */ /* 0x000f6200000e0000 */
[----:B------:R-:W-:Y:S01]  /*06c0*/  R2UR UR9, R2 ;  /* 0x00000000020972ca */ /* 0x000fe200000e0000 */
        /* <DEDUP_REMOVED lines=21> */
.L_x_4:
[----:B------:R-:W-:Y:S01]  /*0820*/  UISETP.NE.AND UP0, UPT, UR9, URZ, UPT ;  /* 0x0000003f0900728c */ /* 0x000fe2000bf05270 */
[----:B------:R-:W-:Y:S01]  /*0830*/  NOP ;  /* 0x0000000000007918 */ /* 0x000fe20000000000 */
[----:B0-----:R-:W-:Y:S01]  /*0840*/  UMOV UR4, 0x1 ;  /* 0x0000000100047882 */ /* 0x001fe20000000000 */
[----:B------:R-:W-:Y:S01]  /*0850*/  ULDC.64 UR36, c[0x0][0x208] ;  /* 0x0000820000247ab9 */ /* 0x000fe20000000a00 */
[----:B------:R-:W-:Y:S01]  /*0860*/  USEL UR4, UR4, 0x2, !UP0 ;  /* 0x0000000204047887 */ /* 0x000fe2000c000000 */
[----:B-1234-:R-:W-:Y:S01]  /*0870*/  BAR.SYNC.DEFER_BLOCKING 0x0 ;  /* 0x0000000000007b1d */ /* 0x01efe20000010000 */
[----:B------:R-:W-:-:S04]  /*0880*/  PLOP3.LUT P0, PT, PT, PT, UP0, 0x80, 0x0 ;  /* 0x000000000000781c */ /* 0x000fc80003f0f008 */
[----:B------:R-:W-:-:S05]  /*0890*/  IMAD.U32 R2, RZ, RZ, UR4 ;  /* 0x00000004ff027e24 */ /* 0x000fca000f8e00ff */
[----:B------:R0:W-:Y:S04]  /*08a0*/  STL [R1+0xc], R2 ;  /* 0x00000c0201007387 */ /* 0x0001e80000100800 */
[----:B------:R-:W-:Y:S05]  /*08b0*/  @!P0 BRA `(.L_x_5) ;  /* 0x000000c400008947 */ /* 0x000fea0003800000 */
.L_x_6:
[----:B------:R-:W-:-:S08]  /*08c0*/  NOP ;  /* 0x0000000000007918 */ /* 0x000fd00000000000 */
[----:B------:R-:W1:Y:S02]  /*08d0*/  USETMAXREG.TRY_ALLOC.CTAPOOL UP0, 0xe8 ;  /* 0x000000e8000079c8 */ /* 0x000e640008000600 */
[----:B-1----:R-:W-:-:S13]  /*08e0*/  PLOP3.LUT P0, PT, PT, PT, UP0, 0x80, 0x0 ;  /* 0x000000000000781c */ /* 0x002fda0003f0f008 */
[----:B------:R-:W-:Y:S05]  /*08f0*/  @!P0 BRA `(.L_x_6) ;  /* 0xfffffffc00f08947 */ /* 0x000fea000383ffff */
[----:B------:R-:W1:Y:S08]  /*0900*/  S2UR UR4, SR_CTAID.X ;  /* 0x00000000000479c3 */ /* 0x000e700000002500 */
[----:B------:R-:W-:Y:S08]  /*0910*/  BAR.ARV 0x8, 0x180 ;  /* 0x0206000000007b1d */ /* 0x000ff00000002000 */
[----:B------:R-:W1:Y:S02]  /*0920*/  LDC R0, c[0x0][0xc34] ;  /* 0x00030d00ff007b82 */ /* 0x000e640000000800 */
[----:B-1----:R-:W-:-:S13]  /*0930*/  ISETP.LE.AND P0, PT, R0, UR4, PT ;  /* 0x0000000400007c0c */ /* 0x002fda000bf03270 */
[----:B------:R-:W-:Y:S05]  /*0940*/  @P0 EXIT ;  /* 0x000000000000094d */ /* 0x000fea0003800000 */
[----:B0-----:R-:W2:Y:S01]  /*0950*/  LDL R2, [R1+0xc] ;  /* 0x00000c0001027983 */ /* 0x001ea20000100800 */
[----:B------:R-:W-:Y:S01]  /*0960*/  VIADD R213, R27, 0xffffff80 ;  /* 0xffffff801bd57836 */ /* 0x000fe20000000000 */
[----:B------:R-:W-:Y:S01]  /*0970*/  UMOV UR38, URZ ;  /* 0x0000003f00267c82 */ /* 0x000fe20008000000 */
[----:B------:R-:W-:Y:S01]  /*0980*/  IMAD.U32 R214, RZ, RZ, UR4 ;  /* 0x00000004ffd67e24 */ /* 0x000fe2000f8e00ff */
[----:B------:R-:W-:Y:S02]  /*0990*/  UMOV UR4, URZ ;  /* 0x0000003f00047c82 */ /* 0x000fe40008000000 */
[----:B------:R-:W-:Y:S01]  /*09a0*/  SHF.R.S32.HI R0, RZ, 0x1f, R213 ;  /* 0x0000001fff007819 */ /* 0x000fe200000114d5 */
[----:B------:R-:W-:Y:S01]  /*09b0*/  IMAD.U32 R16, RZ, RZ, UR4 ;  /* 0x00000004ff107e24 */ /* 0x000fe2000f8e00ff */
[----:B------:R-:W-:Y:S02]  /*09c0*/  MOV R219, UR4 ;  /* 0x0000000400db7c02 */ /* 0x000fe40008000f00 */
[----:B------:R-:W-:-:S02]  /*09d0*/  LEA.HI R5, R0, R213, RZ, 0x5 ;  /* 0x000000d500057211 */ /* 0x000fc400078f28ff */
[CC--:B------:R-:W-:Y:S02]  /*09e0*/  LEA.HI R4, R0.reuse, R213.reuse, RZ, 0x4 ;  /* 0x000000d500047211 */ /* 0x0c0fe400078f20ff */
[CC--:B------:R-:W-:Y:S01]  /*09f0*/  LEA.HI R6, R0.reuse, R213.reuse, RZ, 0x2 ;  /* 0x000000d500067211 */ /* 0x0c0fe200078f10ff */
[----:B------:R-:W-:Y:S01]  /*0a00*/  IMAD.SHL.U32 R7, R5, 0x20, RZ ;  /* 0x0000002005077824 */ /* 0x000fe200078e00ff */
[----:B------:R-:W-:Y:S02]  /*0a10*/  LEA.HI R218, R0, R213, RZ, 0x3 ;  /* 0x000000d500da7211 */ /* 0x000fe400078f18ff */
[----:B------:R-:W-:Y:S02]  /*0a20*/  SHF.R.S32.HI R5, RZ, 0x4, R4 ;  /* 0x00000004ff057819 */ /* 0x000fe40000011404 */
[----:B------:R-:W-:Y:S02]  /*0a30*/  LOP3.LUT R10, R6, 0xfffffffc, RZ, 0xc0, !PT ;  /* 0xfffffffc060a7812 */ /* 0x000fe400078ec0ff */
[----:B------:R-:W-:-:S02]  /*0a40*/  LOP3.LUT R6, R4, 0x3fffff0, RZ, 0xc0, !PT ;  /* 0x03fffff004067812 */ /* 0x000fc400078ec0ff */
[----:B------:R-:W-:Y:S01]  /*0a50*/  LEA.HI R4, R4, R5, RZ, 0x1 ;  /* 0x0000000504047211 */ /* 0x000fe200078f08ff */
[----:B------:R-:W-:Y:S01]  /*0a60*/  IMAD.IADD R10, R213, 0x1, -R10 ;  /* 0x00000001d50a7824 */ /* 0x000fe200078e0a0a */
[----:B------:R-:W-:Y:S01]  /*0a70*/  LOP3.LUT R7, R7, 0xfffffc00, RZ, 0xc0, !PT ;  /* 0xfffffc0007077812 */ /* 0x000fe200078ec0ff */
[----:B------:R-:W-:Y:S01]  /*0a80*/  IMAD.IADD R6, R213, 0x1, -R6 ;  /* 0x00000001d5067824 */ /* 0x000fe200078e0a06 */
[----:B------:R-:W-:Y:S02]  /*0a90*/  LOP3.LUT R4, R4, 0x1ffffffe, RZ, 0xc0, !PT ;  /* 0x1ffffffe04047812 */ /* 0x000fe400078ec0ff */
[----:B------:R-:W-:Y:S01]  /*0aa0*/  LOP3.LUT R12, R218, 0xfffffff8, RZ, 0xc0, !PT ;  /* 0xfffffff8da0c7812 */ /* 0x000fe200078ec0ff */
[----:B------:R-:W-:Y:S01]  /*0ab0*/  IMAD R7, R6, 0x40, R7 ;  /* 0x0000004006077824 */ /* 0x000fe200078e0207 */
[----:B------:R-:W-:Y:S01]  /*0ac0*/  LEA.HI R6, R10, R10, RZ, 0x1 ;  /* 0x0000000a0a067211 */ /* 0x000fe200078f08ff */
[----:B------:R-:W-:Y:S01]  /*0ad0*/  IMAD.IADD R4, R5, 0x1, -R4 ;  /* 0x0000000105047824 */ /* 0x000fe200078e0a04 */
[----:B------:R-:W-:-:S03]  /*0ae0*/  SHF.R.S32.HI R218, RZ, 0x3, R218 ;  /* 0x00000003ffda7819 */ /* 0x000fc600000114da */
[----:B------:R-:W-:Y:S01]  /*0af0*/  IMAD R224, R4, 0x8, R7 ;  /* 0x0000000804e07824 */ /* 0x000fe200078e0207 */
[----:B--2---:R-:W-:Y:S02]  /*0b00*/  R2UR UR5, R2 ;  /* 0x00000000020572ca */ /* 0x004fe400000e0000 */
[----:B------:R-:W-:-:S04]  /*0b10*/  LEA.HI R2, R0, R213, RZ, 0x7 ;  /* 0x000000d500027211 */ /* 0x000fc800078f38ff */
[C---:B------:R-:W-:Y:S02]  /*0b20*/  LOP3.LUT R220, R2.reuse, 0xffffff80, RZ, 0xc0, !PT ;  /* 0xffffff8002dc7812 */ /* 0x040fe400078ec0ff */
[----:B------:R-:W-:Y:S02]  /*0b30*/  SHF.R.S32.HI R221, RZ, 0x7, R2 ;  /* 0x00000007ffdd7819 */ /* 0x000fe40000011402 */
[----:B------:R-:W-:Y:S02]  /*0b40*/  IADD3 R220, R213, -R220, RZ ;  /* 0x800000dcd5dc7210 */ /* 0x000fe40007ffe0ff */
[----:B------:R-:W-:Y:S01]  /*0b50*/  LEA.HI R2, R2, R221, RZ, 0x1 ;  /* 0x000000dd02027211 */ /* 0x000fe200078f08ff */
[----:B------:R-:W-:Y:S01]  /*0b60*/  ULOP3.LUT UR5, UR5, 0x1, URZ, 0xfc, !UPT ;  /* 0x0000000105057892 */ /* 0x000fe2000f8efc3f */
[----:B------:R-:W-:Y:S02]  /*0b70*/  SHF.R.S32.HI R3, RZ, 0x1f, R220 ;  /* 0x0000001fff037819 */ /* 0x000fe400000114dc */
[----:B------:R-:W-:-:S02]  /*0b80*/  LOP3.LUT R2, R2, 0x3fffffe, RZ, 0xc0, !PT ;  /* 0x03fffffe02027812 */ /* 0x000fc400078ec0ff */
[CC--:B------:R-:W-:Y:S01]  /*0b90*/  LEA.HI R0, R3.reuse, R220.reuse, RZ, 0x2 ;  /* 0x000000dc03007211 */ /* 0x0c0fe200078f10ff */
[----:B------:R-:W-:Y:S01]  /*0ba0*/  IMAD.U32 R226, RZ, RZ, UR5 ;  /* 0x00000005ffe27e24 */ /* 0x000fe2000f8e00ff */
[----:B------:R-:W-:Y:S01]  /*0bb0*/  LEA.HI R5, R3, R220, RZ, 0x5 ;  /* 0x000000dc03057211 */ /* 0x000fe200078f28ff */
[----:B------:R-:W-:Y:S01]  /*0bc0*/  IMAD.IADD R2, R221, 0x1, -R2 ;  /* 0x00000001dd027824 */ /* 0x000fe200078e0a02 */
[--C-:B------:R-:W-:Y:S02]  /*0bd0*/  SHF.R.S32.HI R8, RZ, 0x2, R0.reuse ;  /* 0x00000002ff087819 */ /* 0x100fe40000011400 */
[----:B------:R-:W-:Y:S02]  /*0be0*/  SHF.R.S32.HI R9, RZ, 0x1f, R0 ;  /* 0x0000001fff097819 */ /* 0x000fe40000011400 */
[----:B------:R-:W-:Y:S02]  /*0bf0*/  IADD3 R213, R213, -R12, RZ ;  /* 0x8000000cd5d57210 */ /* 0x000fe40007ffe0ff */
[----:B------:R-:W-:-:S02]  /*0c00*/  LEA.HI R9, R9, R8, RZ, 0x3 ;  /* 0x0000000809097211 */ /* 0x000fc400078f18ff */
[----:B------:R-:W-:Y:S01]  /*0c10*/  SHF.R.S32.HI R5, RZ, 0x5, R5 ;  /* 0x00000005ff057819 */ /* 0x000fe20000011405 */
[----:B------:R-:W-:Y:S01]  /*0c20*/  IMAD.SHL.U32 R19, R213, 0x8, RZ ;  /* 0x00000008d5137824 */ /* 0x000fe200078e00ff */
[----:B------:R-:W-:Y:S02]  /*0c30*/  LOP3.LUT R9, R9, 0xfffffff8, RZ, 0xc0, !PT ;  /* 0xfffffff809097812 */ /* 0x000fe400078ec0ff */
[----:B------:R-:W-:Y:S01]  /*0c40*/  LOP3.LUT R3, R0, 0x7ffffffc, RZ, 0xc0, !PT ;  /* 0x7ffffffc00037812 */ /* 0x000fe200078ec0ff */
[C---:B------:R-:W-:Y:S01]  /*0c50*/  VIADD R212, R19.reuse, 0x40 ;  /* 0x0000004013d47836 */ /* 0x040fe20000000000 */
[----:B------:R-:W-:Y:S01]  /*0c60*/  MOV R12, 0xfffffffe ;  /* 0xfffffffe000c7802 */ /* 0x000fe20000000f00 */
[----:B------:R-:W-:Y:S01]  /*0c70*/  IMAD.IADD R8, R8, 0x1, -R9 ;  /* 0x0000000108087824 */ /* 0x000fe200078e0a09 */
[----:B------:R-:W-:Y:S01]  /*0c80*/  LOP3.LUT R9, R6, 0x1ffffffe, RZ, 0xc0, !PT ;  /* 0x1ffffffe06097812 */ /* 0x000fe200078ec0ff */
[C---:B------:R-:W-:Y:S02]  /*0c90*/  VIADD R23, R19.reuse, 0x80 ;  /* 0x0000008013177836 */ /* 0x040fe40000000000 */
[----:B------:R-:W-:Y:S01]  /*0ca0*/  VIADD R22, R19, 0xc0 ;  /* 0x000000c013167836 */ /* 0x000fe20000000000 */
[----:B------:R-:W-:Y:S01]  /*0cb0*/  LEA R5, R5, R8, 0x4 ;  /* 0x0000000805057211 */ /* 0x000fe200078e20ff */
[----:B------:R-:W-:Y:S01]  /*0cc0*/  IMAD.IADD R3, R220, 0x1, -R3 ;  /* 0x00000001dc037824 */ /* 0x000fe200078e0a03 */
[----:B------:R-:W-:Y:S01]  /*0cd0*/  SHF.R.S32.HI R0, RZ, 0x1f, R23 ;  /* 0x0000001fff007819 */ /* 0x000fe20000011417 */
[----:B------:R-:W-:Y:S01]  /*0ce0*/  IMAD.IADD R9, R10, 0x1, -R9 ;  /* 0x000000010a097824 */ /* 0x000fe200078e0a09 */
[----:B------:R-:W-:Y:S01]  /*0cf0*/  LEA R222, R2, R5, 0x6 ;  /* 0x0000000502de7211 */ /* 0x000fe200078e30ff */
[----:B------:R-:W-:Y:S01]  /*0d00*/  IMAD R225, R3, R12, 0x50 ;  /* 0x0000005003e17424 */ /* 0x000fe200078e020c */
[----:B------:R-:W-:-:S02]  /*0d10*/  SHF.R.S32.HI R2, RZ, 0x1f, R212 ;  /* 0x0000001fff027819 */ /* 0x000fc400000114d4 */
[----:B------:R-:W-:Y:S01]  /*0d20*/  SHF.R.S32.HI R227, RZ, 0x1f, R22 ;  /* 0x0000001fffe37819 */ /* 0x000fe20000011416 */
[----:B------:R-:W-:-:S07]  /*0d30*/  IMAD R223, R9, 0x8, R222 ;  /* 0x0000000809df7824 */ /* 0x000fce00078e02de */
.L_x_39:
[----:B0-----:R-:W0:Y:S01]  /*0d40*/  SHFL.IDX PT, R0, R221, RZ, 0x1f ;  /* 0x00001fffdd007589 */ /* 0x001e2200000e0000 */
[----:B-1----:R-:W1:Y:S01]  /*0d50*/  S2UR UR61, SR_CgaCtaId ;  /* 0x00000000003d79c3 */ /* 0x002e620000008800 */
[----:B------:R-:W-:Y:S01]  /*0d60*/  ULDC.64 UR6, c[0x0][0x418] ;  /* 0x0001060000067ab9 */ /* 0x000fe20000000a00 */
[----:B------:R-:W-:Y:S01]  /*0d70*/  ULDC UR4, c[0x0][0xc38] ;  /* 0x00030e0000047ab9 */ /* 0x000fe20000000800 */
[----:B------:R-:W-:Y:S01]  /*0d80*/  UISETP.NE.U32.AND UP0, UPT, UR6, URZ, UPT ;  /* 0x0000003f0600728c */ /* 0x000fe2000bf05070 */
[----:B------:R-:W-:Y:S01]  /*0d90*/  R2UR UR13, R214 ;  /* 0x00000000d60d72ca */ /* 0x000fe200000e0000 */
[----:B------:R-:W-:Y:S01]  /*0da0*/  UISETP.NE.AND UP1, UPT, UR4, 0x1, UPT ;  /* 0x000000010400788c */ /* 0x000fe2000bf25270 */
[----:B------:R-:W-:Y:S02]  /*0db0*/  UMOV UR40, 0x400 ;  /* 0x0000040000287882 */ /* 0x000fe40000000000 */
[----:B------:R-:W-:Y:S01]  /*0dc0*/  ULDC UR4, c[0x0][0xc44] ;  /* 0x0003110000047ab9 */ /* 0x000fe20000000800 */
[----:B------:R-:W-:-:S02]  /*0dd0*/  UISETP.NE.AND.EX UP0, UPT, UR7, URZ, UPT, UP0 ;  /* 0x0000003f0700728c */ /* 0x000fc4000bf05300 */
[----:B------:R-:W-:Y:S01]  /*0de0*/  UISETP.NE.AND UP2, UPT, UR4, 0x1, UPT ;  /* 0x000000010400788c */ /* 0x000fe2000bf45270 */
[----:B------:R-:W-:Y:S01]  /*0df0*/  ULDC UR39, c[0x0][0x424] ;  /* 0x0001090000277ab9 */ /* 0x000fe20000000800 */
[----:B------:R-:W-:Y:S01]  /*0e00*/  ULDC UR10, c[0x0][0x2f0] ;  /* 0x0000bc00000a7ab9 */ /* 0x000fe20000000800 */
[----:B------:R-:W-:Y:S02]  /*0e10*/  USEL UR39, UR39, 0x1, UP0 ;  /* 0x0000000127277887 */ /* 0x000fe40008000000 */
[----:B------:R-:W-:Y:S01]  /*0e20*/  @UP1 ULDC UR4, c[0x0][0xc3c] ;  /* 0x00030f0000041ab9 */ /* 0x000fe20000000800 */
[----:B------:R-:W-:Y:S01]  /*0e30*/  @UP1 ULDC UR12, c[0x0][0xc40] ;  /* 0x00031000000c1ab9 */ /* 0x000fe20000000800 */
[----:B------:R-:W-:Y:S02]  /*0e40*/  UIMAD.WIDE.U32 UR4, UR13, UR4, URZ ;  /* 0x000000040d0472a5 */ /* 0x000fe4000f8e003f */
[----:B------:R-:W-:Y:S01]  /*0e50*/  UIMAD UR39, UR39, UR10, URZ ;  /* 0x0000000a272772a4 */ /* 0x000fe2000f8e023f */
[----:B0-----:R-:W-:Y:S01]  /*0e60*/  R2UR UR6, R0 ;  /* 0x00000000000672ca */ /* 0x001fe200000e0000 */
[----:B-1----:R-:W-:Y:S01]  /*0e70*/  ULEA UR40, UR61, UR40, 0x18 ;  /* 0x000000283d287291 */ /* 0x002fe2000f8ec03f */
[----:B------:R-:W-:Y:S01]  /*0e80*/  UMOV UR14, UR13 ;  /* 0x0000000d000e7c82 */ /* 0x000fe20008000000 */
[----:B------:R-:W-:-:S02]  /*0e90*/  @UP1 USHF.R.U32.HI UR14, URZ, UR12, UR5 ;  /* 0x0000000c3f0e1299 */ /* 0x000fc40008011605 */
[----:B------:R-:W-:Y:S01]  /*0ea0*/  UIADD3 UR11, UR40, 0x14400, URZ ;  /* 0x00014400280b7890 */ /* 0x000fe2000fffe03f */
[----:B------:R-:W-:-:S03]  /*0eb0*/  @UP2 ULDC.64 UR8, c[0x0][0xc48] ;  /* 0x0003120000082ab9 */ /* 0x000fc60000000a00 */
[----:B------:R-:W-:Y:S01]  /*0ec0*/  ULOP3.LUT UP0, URZ, UR11, 0x9f, URZ, 0xc0, !UPT ;  /* 0x0000009f0b3f7892 */ /* 0x000fe2000f80c03f */
[----:B------:R-:W-:Y:S01]  /*0ed0*/  MOV R217, UR14 ;  /* 0x0000000e00d97c02 */ /* 0x000fe20008000f00 */
[----:B------:R-:W-:Y:S02]  /*0ee0*/  UIMAD.WIDE.U32 UR4, UR14, UR8, URZ ;  /* 0x000000080e0472a5 */ /* 0x000fe4000f8e003f */
[----:B------:R-:W-:Y:S02]  /*0ef0*/  ULEA.HI UR7, UR6, UR6, URZ, 0x1 ;  /* 0x0000000606077291 */ /* 0x000fe4000f8f083f */
[----:B------:R-:W-:Y:S01]  /*0f00*/  PLOP3.LUT P0, PT, PT, PT, UP0, 0x80, 0x0 ;  /* 0x000000000000781c */ /* 0x000fe20003f0f008 */
[----:B------:R-:W-:Y:S01]  /*0f10*/  UMOV UR10, UR14 ;  /* 0x0000000e000a7c82 */ /* 0x000fe20008000000 */
[----:B------:R-:W-:Y:S02]  /*0f20*/  ULOP3.LUT UR7, UR7, 0x1e, URZ, 0xc0, !UPT ;  /* 0x0000001e07077892 */ /* 0x000fe4000f8ec03f */
[----:B------:R-:W-:-:S02]  /*0f30*/  @UP2 USHF.R.U32.HI UR10, URZ, UR9, UR5 ;  /* 0x000000093f0a2299 */ /* 0x000fc40008011605 */
[----:B------:R-:W-:Y:S02]  /*0f40*/  UIADD3 UR7, UR6, -UR7, URZ ;  /* 0x8000000706077290 */ /* 0x000fe4000fffe03f */
[----:B------:R-:W-:Y:S02]  /*0f50*/  UIADD3 UR6, UR39, 0x4f, URZ ;  /* 0x0000004f27067890 */ /* 0x000fe4000fffe03f */
[----:B------:R-:W-:Y:S01]  /*0f60*/  ULEA UR8, UR7, UR11, 0xd ;  /* 0x0000000b07087291 */ /* 0x000fe2000f8e683f */
[----:B------:R-:W-:Y:S01]  /*0f70*/  IMAD.U32 R216, RZ, RZ, UR10 ;  /* 0x0000000affd87e24 */ /* 0x000fe2000f8e00ff */
[----:B------:R-:W-:Y:S02]  /*0f80*/  UIMAD.WIDE UR6, UR6, 0x66666667, URZ ;  /* 0x66666667060678a5 */ /* 0x000fe4000f8e023f */
[----:B------:R-:W-:Y:S02]  /*0f90*/  USHF.R.U32.HI UR8, URZ, 0x4, UR8 ;  /* 0x000000043f087899 */ /* 0x000fe40008011608 */
[----:B------:R-:W-:Y:S01]  /*0fa0*/  USHF.R.U32.HI UR60, URZ, 0x1f, UR7 ;  /* 0x0000001f3f3c7899 */ /* 0x000fe20008011607 */
[----:B------:R-:W-:Y:S01]  /*0fb0*/  UMOV UR4, UR13 ;  /* 0x0000000d00047c82 */ /* 0x000fe20008000000 */
[----:B------:R-:W-:Y:S01]  /*0fc0*/  ULOP3.LUT UR41, UR8, 0x3fff, URZ, 0xc0, !UPT ;  /* 0x00003fff08297892 */ /* 0x000fe2000f8ec03f */
[----:B------:R-:W-:Y:S01]  /*0fd0*/  IMAD.U32 R215, RZ, RZ, UR4 ;  /* 0x00000004ffd77e24 */ /* 0x000fe2000f8e00ff */
[----:B------:R-:W-:Y:S01]  /*0fe0*/  ULEA.HI.SX32 UR60, UR7, UR60, 0x1b ;  /* 0x0000003c073c7291 */ /* 0x000fe2000f8fda3f */
[----:B--234-:R-:W-:Y:S11]  /*0ff0*/  @!P0 BRA `(.L_x_7) ;  /* 0x0000000000408947 */ /* 0x01cff60003800000 */
[----:B------:R-:W-:Y:S01]  /*1000*/  MOV R0, 0x0 ;  /* 0x0000000000007802 */ /* 0x000fe20000000f00 */
[----:B------:R-:W-:Y:S01]  /*1010*/  ULDC.64 UR4, c[0x4][0x138] ;  /* 0x01004e0000047ab9 */ /* 0x000fe20000000a00 */
[----:B------:R-:W-:Y:S01]  /*1020*/  ULDC.64 UR6, c[0x4][0xb8] ;  /* 0x01002e0000067ab9 */ /* 0x000fe20000000a00 */
[----:B------:R-:W-:Y:S01]  /*1030*/  IMAD.U32 R4, RZ, RZ, UR4 ;  /* 0x00000004ff047e24 */ /* 0x000fe2000f8e00ff */
[----:B------:R0:W1:Y:S01]  /*1040*/  LDC.64 R2, c[0x4][R0] ;  /* 0x0100000000027b82 */ /* 0x0000620000000a00 */
[----:B------:R-:W-:Y:S01]  /*1050*/  MOV R5, UR5 ;  /* 0x0000000500057c02 */ /* 0x000fe20008000f00 */
[----:B------:R-:W-:Y:S01]  /*1060*/  ULDC.64 UR4, c[0x4][0x140] ;  /* 0x0100500000047ab9 */ /* 0x000fe20000000a00 */
[----:B------:R-:W-:Y:S01]  /*1070*/  IMAD.U32 R10, RZ, RZ, UR6 ;  /* 0x00000006ff0a7e24 */ /* 0x000fe2000f8e00ff */
[----:B------:R-:W-:Y:S01]  /*1080*/  MOV R11, UR7 ;  /* 0x00000007000b7c02 */ /* 0x000fe20008000f00 */
[----:B------:R-:W-:Y:S02]  /*1090*/  IMAD.U32 R6, RZ, RZ, UR4 ;  /* 0x00000004ff067e24 */ /* 0x000fe4000f8e00ff */
[----:B------:R-:W-:-:S02]  /*10a0*/  IMAD.U32 R7, RZ, RZ, UR5 ;  /* 0x00000005ff077e24 */ /* 0x000fc4000f8e00ff */
[----:B------:R-:W-:Y:S02]  /*10b0*/  IMAD.MOV.U32 R8, RZ, RZ, 0x70 ;  /* 0x00000070ff087424 */ /* 0x000fe400078e00ff */
[----:B------:R-:W-:Y:S02]  /*10c0*/  IMAD.MOV.U32 R12, RZ, RZ, 0x1 ;  /* 0x00000001ff0c7424 */ /* 0x000fe400078e00ff */
[----:B0-----:R-:W-:-:S07]  /*10d0*/  IMAD.MOV.U32 R13, RZ, RZ, RZ ;  /* 0x000000ffff0d7224 */ /* 0x001fce00078e00ff */
[----:B------:R-:W-:-:S07]  /*10e0*/  LEPC R20, `(.L_x_7) ;  /* 0x000000001014794e */ /* 0x000fce0000000000 */
[----:B-1----:R-:W-:Y:S05]  /*10f0*/  CALL.ABS.NOINC R2 ;  /* 0x0000000002007343 */ /* 0x002fea0003c00000 */
.L_x_7:
[----:B------:R-:W-:Y:S02]  /*1100*/  R2UR UR4, R219 ;  /* 0x00000000db0472ca */ /* 0x000fe400000e0000 */
[----:B------:R-:W-:-:S11]  /*1110*/  R2UR UR5, R226 ;  /* 0x00000000e20572ca */ /* 0x000fd600000e0000 */
[----:B------:R-:W-:Y:S02]  /*1120*/  ULOP3.LUT UR4, UR4, 0x1, URZ, 0xc0, !UPT ;  /* 0x0000000104047892 */ /* 0x000fe4000f8ec03f */
[----:B------:R-:W-:-:S04]  /*1130*/  IMAD.U32 R2, RZ, RZ, UR5 ;  /* 0x00000005ff027e24 */ /* 0x000fc8000f8e00ff */
[----:B------:R-:W-:Y:S02]  /*1140*/  MOV R0, UR4 ;  /* 0x0000000400007c02 */ /* 0x000fe40008000f00 */
[----:B------:R-:W-:Y:S02]  /*1150*/  ISETP.NE.AND P0, PT, R2, 0x3, PT ;  /* 0x000000030200780c */ /* 0x000fe40003f05270 */
[----:B------:R-:W-:-:S04]  /*1160*/  SHF.L.U32 R0, R0, 0x1f, RZ ;  /* 0x0000001f00007819 */ /* 0x000fc800000006ff */
[----:B------:R-:W0:Y:S02]  /*1170*/  SYNCS.PHASECHK.TRANS64.TRYWAIT P1, [UR40+0x38800], R0 ;  /* 0x03880000ff0075a7 */ /* 0x000e240008020168 */
[----:B0-----:R-:W-:Y:S05]  /*1180*/  @!P1 BRA `(.L_x_8) ;  /* 0x000000f400909947 */ /* 0x001fea0003800000 */
.L_x_91:
[----:B------:R-:W-:Y:S05]  /*1190*/  @!P0 BRA `(.L_x_9) ;  /* 0x0000000000048947 */ /* 0x000fea0003800000 */
[----:B------:R-:W-:Y:S01]  /*11a0*/  BPT.TRAP 0x1 ;  /* 0x000000040000795c */ /* 0x000fe20000300000 */
.L_x_9:
[----:B------:R-:W-:Y:S01]  /*11b0*/  R2UR UR4, R16 ;  /* 0x00000000100472ca */ /* 0x000fe200000e0000 */
[----:B0-----:R-:W-:-:S05]  /*11c0*/  IMAD.U32 R0, RZ, RZ, UR38 ;  /* 0x00000026ff007e24 */ /* 0x001fca000f8e00ff */
[----:B------:R-:W-:-:S07]  /*11d0*/  LEA R0, R0, UR40, 0x3 ;  /* 0x0000002800007c11 */ /* 0x000fce000f8e18ff */
[----:B------:R-:W-:-:S05]  /*11e0*/  IMAD.U32 R3, RZ, RZ, UR4 ;  /* 0x00000004ff037e24 */ /* 0x000fca000f8e00ff */
[----:B------:R-:W-:-:S04]  /*11f0*/  SHF.L.U32 R3, R3, 0x1f, RZ ;  /* 0x0000001f03037819 */ /* 0x000fc800000006ff */
[----:B------:R0:W1:Y:S01]  /*1200*/  SYNCS.PHASECHK.TRANS64.TRYWAIT P1, [R0+URZ+0x38830], R3 ;  /* 0x03883003000075a7 */ /* 0x000062000802017f */
[----:B------:R-:W-:Y:S05]  /*1210*/  @!P0 BRA `(.L_x_10) ;  /* 0x0000000000048947 */ /* 0x000fea0003800000 */
[----:B------:R-:W-:Y:S01]  /*1220*/  BPT.TRAP 0x1 ;  /* 0x000000040000795c */ /* 0x000fe20000300000 */
.L_x_10:
[----:B------:R-:W-:Y:S01]  /*1230*/  MOV R151, RZ ;  /* 0x000000ff00977202 */ /* 0x000fe20000000f00 */
[----:B-1----:R-:W-:Y:S06]  /*1240*/  @P1 BRA `(.L_x_11) ;  /* 0x0000000000081947 */ /* 0x002fec0003800000 */
[----:B------:R-:W1:Y:S02]  /*1250*/  SYNCS.PHASECHK.TRANS64.TRYWAIT P1, [R0+URZ+0x38830], R3 ;  /* 0x03883003000075a7 */ /* 0x000e64000802017f */
[----:B-1----:R-:W-:Y:S05]  /*1260*/  @!P1 BRA `(.L_x_12) ;  /* 0x000000f400709947 */ /* 0x002fea0003800000 */
.L_x_11:
[----:B------:R-:W-:Y:S05]  /*1270*/  WARPSYNC.ALL ;  /* 0x0000000000007948 */ /* 0x000fea0003800000 */
[----:B------:R-:W-:Y:S01]  /*1280*/  UIADD3 UR40, UR40, 0x24400, URZ ;  /* 0x0002440028287890 */ /* 0x000fe2000fffe03f */
[----:B------:R-:W-:Y:S01]  /*1290*/  WARPGROUP.ARRIVE ;  /* 0x00000000000079c5 */ /* 0x000fe20000000000 */
[----:B------:R-:W-:Y:S01]  /*12a0*/  ULOP3.LUT UR5, UR41, 0x10000, URZ, 0xfc, !UPT ;  /* 0x0001000029057892 */ /* 0x000fe2000f8efc3f */
[----:B------:R-:W-:Y:S01]  /*12b0*/  MOV R4, UR39 ;  /* 0x0000002700047c02 */ /* 0x000fe20008000f00 */
[----:B------:R-:W-:Y:S01]  /*12c0*/  USHF.R.U32.HI UR40, URZ, 0x4, UR40 ;  /* 0x000000043f287899 */ /* 0x000fe20008011628 */
[----:B------:R-:W-:Y:S01]  /*12d0*/  MOV R5, UR38 ;  /* 0x0000002600057c02 */ /* 0x000fe20008000f00 */
[----:B------:R-:W-:Y:S01]  /*12e0*/  UMOV UR17, 0x40000040 ;  /* 0x4000004000117882 */ /* 0x000fe20000000000 */
[----:B------:R-:W-:Y:S01]  /*12f0*/  UMOV UR19, 0x40000040 ;  /* 0x4000004000137882 */ /* 0x000fe20000000000 */
[----:B------:R-:W-:Y:S01]  /*1300*/  ULOP3.LUT UR40, UR40, 0x3fff, URZ, 0xc0, !UPT ;  /* 0x00003fff28287892 */ /* 0x000fe2000f8ec03f */
[----:B------:R-:W-:Y:S01]  /*1310*/  IMAD.U32 R15, RZ, RZ, UR17 ;  /* 0x00000011ff0f7e24 */ /* 0x000fe2000f8e00ff */
[----:B------:R-:W-:Y:S01]  /*1320*/  UMOV UR16, UR5 ;  /* 0x0000000500107c82 */ /* 0x000fe20008000000 */
[----:B------:R-:W-:Y:S01]  /*1330*/  UMOV UR9, UR17 ;  /* 0x0000001100097c82 */ /* 0x000fe20008000000 */
[----:B------:R-:W-:Y:S01]  /*1340*/  ULOP3.LUT UR4, UR40, 0x10000, URZ, 0xfc, !UPT ;  /* 0x0001000028047892 */ /* 0x000fe2000f8efc3f */
[----:B------:R-:W-:Y:S01]  /*1350*/  IMAD.U32 R14, RZ, RZ, UR16 ;  /* 0x00000010ff0e7e24 */ /* 0x000fe2000f8e00ff */
[----:B------:R-:W-:Y:S01]  /*1360*/  UMOV UR8, UR16 ;  /* 0x0000001000087c82 */ /* 0x000fe20008000000 */
[----:B------:R-:W-:Y:S01]  /*1370*/  UMOV UR11, 0x40000040 ;  /* 0x40000040000b7882 */ /* 0x000fe20000000000 */
[----:B------:R-:W-:Y:S01]  /*1380*/  UMOV UR12, UR16 ;  /* 0x00000010000c7c82 */ /* 0x000fe20008000000 */
[----:B------:R-:W-:Y:S01]  /*1390*/  UMOV UR13, UR17 ;  /* 0x00000011000d7c82 */ /* 0x000fe20008000000 */
[----:B------:R-:W-:Y:S01]  /*13a0*/  IMAD.U32 R18, RZ, RZ, UR4 ;  /* 0x00000004ff127e24 */ /* 0x000fe2000f8e00ff */
[----:B------:R-:W-:Y:S01]  /*13b0*/  UIMAD UR4, UR38, 0xa00, UR4 ;  /* 0x00000a00260478a4 */ /* 0x000fe2000f8e0204 */
[----:B------:R-:W-:Y:S01]  /*13c0*/  MOV R17, UR37 ;  /* 0x0000002500117c02 */ /* 0x000fe20008000f00 */
[----:B------:R-:W-:Y:S01]  /*13d0*/  UMOV UR15, 0x40000040 ;  /* 0x40000040000f7882 */ /* 0x000fe20000000000 */
[----:B------:R-:W-:Y:S01]  /*13e0*/  UMOV UR23, 0x40000040 ;  /* 0x4000004000177882 */ /* 0x000fe20000000000 */
[----:B------:R-:W-:Y:S01]  /*13f0*/  UIADD3 UR10, UR4, 0x80, URZ ;  /* 0x00000080040a7890 */ /* 0x000fe2000fffe03f */
[----:B------:R-:W-:Y:S01]  /*1400*/  MOV R20, UR36 ;  /* 0x0000002400147c02 */ /* 0x000fe20008000f00 */
[----:B------:R-:W-:-:S02]  /*1410*/  UIADD3 UR14, UR4, 0x100, URZ ;  /* 0x00000100040e7890 */ /* 0x000fc4000fffe03f */
[----:B------:R-:W-:Y:S01]  /*1420*/  UMOV UR18, UR4 ;  /* 0x0000000400127c82 */ /* 0x000fe20008000000 */
[----:B------:R-:W-:Y:S01]  /*1430*/  UIADD3 UR6, UR4, 0x180, URZ ;  /* 0x0000018004067890 */ /* 0x000fe2000fffe03f */
[----:B------:R-:W-:Y:S01]  /*1440*/  HGMMA.64x16x16.F32 R56, gdesc[UR16], RZ, !UPT, gsb0 ;  /* 0x00200000103879f0 */ /* 0x000fe2000c0008ff */
[----:B------:R-:W-:Y:S01]  /*1450*/  UIADD3 UR7, UR4, 0x200, URZ ;  /* 0x0000020004077890 */ /* 0x000fe2000fffe03f */
[----:B------:R-:W-:Y:S01]  /*1460*/  UMOV UR19, 0x40000040 ;  /* 0x4000004000137882 */ /* 0x000fe20000000000 */
[----:B------:R-:W-:Y:S02]  /*1470*/  UIADD3 UR22, UR4, 0x384, URZ ;  /* 0x0000038404167890 */ /* 0x000fe4000fffe03f */
[----:B------:R-:W-:Y:S01]  /*1480*/  UIADD3 UR26, UR4, 0x386, URZ ;  /* 0x00000386041a7890 */ /* 0x000fe2000fffe03f */
[----:B------:R-:W-:Y:S01]  /*1490*/  UMOV UR27, 0x40000040 ;  /* 0x40000040001b7882 */ /* 0x000fe20000000000 */
        /* <DEDUP_REMOVED lines=14> */
[----:B------:R-:W-:Y:S01]  /*1580*/  UMOV UR39, 0x40000040 ;  /* 0x4000004000277882 */ /* 0x000fe20000000000 */
[----:B------:R-:W-:-:S02]  /*1590*/  WARPGROUP.DEPBAR.LE gsb0, 0x0 ;  /* 0x00008000000079c5 */ /* 0x000fc40000010000 */
[----:B------:R-:W-:-:S06]  /*15a0*/  WARPGROUP.ARRIVE ;  /* 0x00000000000079c5 */ /* 0x000fcc0000000000 */
[----:B------:R-:W-:Y:S01]  /*15b0*/  HGMMA.64x16x16.F32 R48, gdesc[UR8], RZ, !UPT, gsb0 ;  /* 0x00200000083079f0 */ /* 0x000fe2000c0008ff */
[----:B------:R-:W-:Y:S01]  /*15c0*/  UMOV UR8, UR16 ;  /* 0x0000001000087c82 */ /* 0x000fe20008000000 */
[----:B------:R-:W-:Y:S01]  /*15d0*/  UMOV UR9, UR17 ;  /* 0x0000001100097c82 */ /* 0x000fe20008000000 */
[----:B------:R-:W-:Y:S01]  /*15e0*/  UMOV UR10, UR6 ;  /* 0x00000006000a7c82 */ /* 0x000fe20008000000 */
[----:B------:R-:W-:Y:S01]  /*15f0*/  UMOV UR11, 0x40000040 ;  /* 0x40000040000b7882 */ /* 0x000fe20000000000 */
[----:B------:R-:W-:Y:S01]  /*1600*/  UIADD3 UR6, UR5, 0x2, URZ ;  /* 0x0000000205067890 */ /* 0x000fe2000fffe03f */
[----:B------:R-:W-:Y:S02]  /*1610*/  WARPGROUP.DEPBAR.LE gsb0, 0x0 ;  /* 0x00008000000079c5 */ /* 0x000fe40000010000 */
[----:B------:R-:W-:-:S06]  /*1620*/  WARPGROUP.ARRIVE ;  /* 0x00000000000079c5 */ /* 0x000fcc0000000000 */
[----:B------:R-:W-:Y:S01]  /*1630*/  HGMMA.64x16x16.F32 R40, gdesc[UR12], RZ, !UPT, gsb0 ;  /* 0x002000000c2879f0 */ /* 0x000fe2000c0008ff */
[----:B------:R-:W-:Y:S01]  /*1640*/  UIADD3 UR14, UR4, 0x102, URZ ;  /* 0x00000102040e7890 */ /* 0x000fe2000fffe03f */
[----:B------:R-:W-:Y:S01]  /*1650*/  UMOV UR15, 0x40000040 ;  /* 0x40000040000f7882 */ /* 0x000fe20000000000 */
[----:B------:R-:W-:Y:S02]  /*1660*/  WARPGROUP.DEPBAR.LE gsb0, 0x0 ;  /* 0x00008000000079c5 */ /* 0x000fe40000010000 */
[----:B------:R-:W-:-:S06]  /*1670*/  WARPGROUP.ARRIVE ;  /* 0x00000000000079c5 */ /* 0x000fcc0000000000 */
[----:B------:R-:W-:Y:S01]  /*1680*/  HGMMA.64x16x16.F32 R32, gdesc[UR8], RZ, !UPT, gsb0 ;  /* 0x00200000082079f0 */ /* 0x000fe2000c0008ff */
[----:B------:R-:W-:Y:S01]  /*1690*/  UMOV UR8, UR16 ;  /* 0x0000001000087c82 */ /* 0x000fe20008000000 */
[----:B------:R-:W-:Y:S01]  /*16a0*/  UMOV UR9, UR17 ;  /* 0x0000001100097c82 */ /* 0x000fe20008000000 */
[----:B------:R-:W-:Y:S01]  /*16b0*/  UMOV UR10, UR7 ;  /* 0x00000007000a7c82 */ /* 0x000fe20008000000 */
[----:B------:R-:W-:Y:S01]  /*16c0*/  UMOV UR11, 0x40000040 ;  /* 0x40000040000b7882 */ /* 0x000fe20000000000 */
[----:B------:R-:W-:Y:S01]  /*16d0*/  UMOV UR16, UR6 ;  /* 0x0000000600107c82 */ /* 0x000fe20008000000 */
[----:B------:R-:W-:Y:S01]  /*16e0*/  UIADD3 UR6, UR4, 0x2, URZ ;  /* 0x0000000204067890 */ /* 0x000fe2000fffe03f */
[----:B------:R-:W-:Y:S01]  /*16f0*/  MOV R12, UR16 ;  /* 0x00000010000c7c02 */ /* 0x000fe20008000f00 */
[----:B------:R-:W-:Y:S01]  /*1700*/  UMOV UR17, 0x40000040 ;  /* 0x4000004000117882 */ /* 0x000fe20000000000 */
[----:B------:R-:W-:Y:S01]  /*1710*/  UMOV UR12, UR16 ;  /* 0x00000010000c7c82 */ /* 0x000fe20008000000 */
[----:B------:R-:W-:Y:S01]  /*1720*/  UMOV UR13, UR17 ;  /* 0x00000011000d7c82 */ /* 0x000fe20008000000 */
[----:B------:R-:W-:Y:S01]  /*1730*/  UIADD3 UR7, UR4, 0x202, URZ ;  /* 0x0000020204077890 */ /* 0x000fe2000fffe03f */
[----:B------:R-:W-:Y:S01]  /*1740*/  IMAD.U32 R13, RZ, RZ, UR17 ;  /* 0x00000011ff0d7e24 */ /* 0x000fe2000f8e00ff */
[----:B------:R-:W-:Y:S01]  /*1750*/  UMOV UR18, UR6 ;  /* 0x0000000600127c82 */ /* 0x000fe20008000000 */
[----:B------:R-:W-:Y:S01]  /*1760*/  UIADD3 UR6, UR4, 0x182, URZ ;  /* 0x0000018204067890 */ /* 0x000fe2000fffe03f */
[----:B------:R-:W-:-:S02]  /*1770*/  WARPGROUP.DEPBAR.LE gsb0, 0x0 ;  /* 0x00008000000079c5 */ /* 0x000fc40000010000 */
[----:B------:R-:W-:-:S06]  /*1780*/  WARPGROUP.ARRIVE ;  /* 0x00000000000079c5 */ /* 0x000fcc0000000000 */
[----:B------:R-:W-:Y:S01]  /*1790*/  HGMMA.64x16x16.F32 R24, gdesc[UR8], RZ, !UPT, gsb0 ;  /* 0x00200000081879f0 */ /* 0x000fe2000c0008ff */
[----:B------:R-:W-:Y:S01]  /*17a0*/  UIADD3 UR10, UR4, 0x82, URZ ;  /* 0x00000082040a7890 */ /* 0x000fe2000fffe03f */
[----:B------:R-:W-:Y:S01]  /*17b0*/  UMOV UR8, UR16 ;  /* 0x0000001000087c82 */ /* 0x000fe20008000000 */
[----:B------:R-:W-:Y:S01]  /*17c0*/  UMOV UR9, UR17 ;  /* 0x0000001100097c82 */ /* 0x000fe20008000000 */
[----:B------:R-:W-:Y:S01]  /*17d0*/  UMOV UR11, 0x40000040 ;  /* 0x40000040000b7882 */ /* 0x000fe20000000000 */
[----:B------:R-:W-:Y:S02]  /*17e0*/  WARPGROUP.DEPBAR.LE gsb0, 0x0 ;  /* 0x00008000000079c5 */ /* 0x000fe40000010000 */
[----:B------:R-:W-:-:S06]  /*17f0*/  WARPGROUP.ARRIVE ;  /* 0x00000000000079c5 */ /* 0x000fcc0000000000 */
[----:B------:R-:W-:Y:S01]  /*1800*/  HGMMA.64x16x16.F32 R56, gdesc[UR16], R56, gsb0 ;  /* 0x00200000103879f0 */ /* 0x000fe20008000838 */
[----:B------:R-:W-:Y:S02]  /*1810*/  UMOV UR19, 0x40000040 ;  /* 0x4000004000137882 */ /* 0x000fe40000000000 */
[----:B------:R-:W-:Y:S02]  /*1820*/  WARPGROUP.DEPBAR.LE gsb0, 0x0 ;  /* 0x00008000000079c5 */ /* 0x000fe40000010000 */
[----:B------:R-:W-:-:S06]  /*1830*/  WARPGROUP.ARRIVE ;  /* 0x00000000000079c5 */ /* 0x000fcc0000000000 */
[----:B------:R-:W-:Y:S01]  /*1840*/  HGMMA.64x16x16.F32 R48, gdesc[UR8], R48, gsb0 ;  /* 0x00200000083079f0 */ /* 0x000fe20008000830 */
[----:B------:R-:W-:Y:S01]  /*1850*/  UMOV UR8, UR16 ;  /* 0x0000001000087c82 */ /* 0x000fe20008000000 */
[----:B------:R-:W-:Y:S01]  /*1860*/  UMOV UR9, UR17 ;  /* 0x0000001100097c82 */ /* 0x000fe20008000000 */
[----:B------:R-:W-:Y:S01]  /*1870*/  UMOV UR10, UR6 ;  /* 0x00000006000a7c82 */ /* 0x000fe20008000000 */
[----:B------:R-:W-:Y:S01]  /*1880*/  UMOV UR11, 0x40000040 ;  /* 0x40000040000b7882 */ /* 0x000fe20000000000 */
[----:B------:R-:W-:Y:S01]  /*1890*/  UIADD3 UR6, UR5, 0x4, URZ ;  /* 0x0000000405067890 */ /* 0x000fe2000fffe03f */
[----:B------:R-:W-:Y:S02]  /*18a0*/  WARPGROUP.DEPBAR.LE gsb0, 0x0 ;  /* 0x00008000000079c5 */ /* 0x000fe40000010000 */
[----:B------:R-:W-:-:S06]  /*18b0*/  WARPGROUP.ARRIVE ;  /* 0x00000000000079c5 */ /* 0x000fcc0000000000 */
[----:B------:R-:W-:Y:S01]  /*18c0*/  HGMMA.64x16x16.F32 R40, gdesc[UR12], R40, gsb0 ;  /* 0x002000000c2879f0 */ /* 0x000fe20008000828 */
[----:B------:R-:W-:Y:S01]  /*18d0*/  UIADD3 UR14, UR4, 0x104, URZ ;  /* 0x00000104040e7890 */ /* 0x000fe2000fffe03f */
[----:B------:R-:W-:Y:S01]  /*18e0*/  UMOV UR15, 0x40000040 ;  /* 0x40000040000f7882 */ /* 0x000fe20000000000 */
[----:B------:R-:W-:Y:S02]  /*18f0*/  WARPGROUP.DEPBAR.LE gsb0, 0x0 ;  /* 0x00008000000079c5 */ /* 0x000fe40000010000 */
[----:B------:R-:W-:-:S06]  /*1900*/  WARPGROUP.ARRIVE ;  /* 0x00000000000079c5 */ /* 0x000fcc0000000000 */
[----:B------:R-:W-:Y:S01]  /*1910*/  HGMMA.64x16x16.F32 R32, gdesc[UR8], R32, gsb0 ;  /* 0x00200000082079f0 */ /* 0x000fe20008000820 */
[----:B------:R-:W-:Y:S01]  /*1920*/  UMOV UR8, UR16 ;  /* 0x0000001000087c82 */ /* 0x000fe20008000000 */
[----:B------:R-:W-:Y:S01]  /*1930*/  UMOV UR9, UR17 ;  /* 0x0000001100097c82 */ /* 0x000fe20008000000 */
[----:B------:R-:W-:Y:S01]  /*1940*/  UMOV UR10, UR7 ;  /* 0x00000007000a7c82 */ /* 0x000fe20008000000 */
[----:B------:R-:W-:Y:S01]  /*1950*/  UMOV UR11, 0x40000040 ;  /* 0x40000040000b7882 */ /* 0x000fe20000000000 */
[----:B------:R-:W-:Y:S01]  /*1960*/  UMOV UR16, UR6 ;  /* 0x0000000600107c82 */ /* 0x000fe20008000000 */
[----:B------:R-:W-:Y:S01]  /*1970*/  UIADD3 UR6, UR4, 0x4, URZ ;  /* 0x0000000404067890 */ /* 0x000fe2000fffe03f */
[----:B------:R-:W-:Y:S01]  /*1980*/  IMAD.U32 R10, RZ, RZ, UR16 ;  /* 0x00000010ff0a7e24 */ /* 0x000fe2000f8e00ff */
        /* <DEDUP_REMOVED lines=9> */
[----:B------:R-:W-:Y:S01]  /*1a20*/  HGMMA.64x16x16.F32 R24, gdesc[UR8], R24, gsb0 ;  /* 0x00200000081879f0 */ /* 0x000fe20008000818 */
        /* <DEDUP_REMOVED lines=74> */
[----:B------:R-:W-:Y:S02]  /*1ed0*/  UIADD3 UR8, UR5, 0x400, URZ ;  /* 0x0000040005087890 */ /* 0x000fe4000fffe03f */
[----:B------:R-:W-:Y:S01]  /*1ee0*/  UIADD3 UR10, UR4, 0x280, URZ ;  /* 0x00000280040a7890 */ /* 0x000fe2000fffe03f */
[----:B------:R-:W-:Y:S01]  /*1ef0*/  UMOV UR9, 0x40000040 ;  /* 0x4000004000097882 */ /* 0x000fe20000000000 */
[----:B------:R-:W-:Y:S01]  /*1f00*/  UMOV UR11, 0x40000040 ;  /* 0x40000040000b7882 */ /* 0x000fe20000000000 */
[----:B------:R-:W-:Y:S02]  /*1f10*/  UMOV UR13, UR9 ;  /* 0x00000009000d7c82 */ /* 0x000fe40008000000 */
[----:B------:R-:W-:Y:S01]  /*1f20*/  UMOV UR12, UR8 ;  /* 0x00000008000c7c82 */ /* 0x000fe20008000000 */
[----:B------:R-:W-:Y:S02]  /*1f30*/  WARPGROUP.DEPBAR.LE gsb0, 0x0 ;  /* 0x00008000000079c5 */ /* 0x000fe40000010000 */
[----:B------:R-:W-:-:S06]  /*1f40*/  WARPGROUP.ARRIVE ;  /* 0x00000000000079c5 */ /* 0x000fcc0000000000 */
[----:B------:R-:W-:Y:S01]  /*1f50*/  HGMMA.64x16x16.F32 R56, gdesc[UR8], R56, gsb0 ;  /* 0x00200000083879f0 */ /* 0x000fe20008000838 */
[----:B------:R-:W-:Y:S01]  /*1f60*/  UMOV UR10, UR6 ;  /* 0x00000006000a7c82 */ /* 0x000fe20008000000 */
[----:B------:R-:W-:Y:S01]  /*1f70*/  UMOV UR11, 0x40000040 ;  /* 0x40000040000b7882 */ /* 0x000fe20000000000 */
[----:B------:R-:W-:Y:S01]  /*1f80*/  UIADD3 UR6, UR4, 0x480, URZ ;  /* 0x0000048004067890 */ /* 0x000fe2000fffe03f */
        /* <DEDUP_REMOVED lines=15> */
[----:B01----:R-:W-:Y:S02]  /*2080*/  MOV R3, UR12 ;  /* 0x0000000c00037c02 */ /* 0x003fe40008000f00 */
[----:B------:R-:W-:Y:S01]  /*2090*/  MOV R2, UR13 ;  /* 0x0000000d00027c02 */ /* 0x000fe20008000f00 */
[----:B------:R-:W-:-:S02]  /*20a0*/  WARPGROUP.DEPBAR.LE gsb0, 0x0 ;  /* 0x00008000000079c5 */ /* 0x000fc40000010000 */
        /* <DEDUP_REMOVED lines=39> */
[----:B------:R-:W-:Y:S01]  /*2320*/  UMOV UR13, 0x40000040 ;  /* 0x40000040000d7882 */ /* 0x000fe20000000000 */
[----:B------:R-:W-:Y:S01]  /*2330*/  UMOV UR15, 0x40000040 ;  /* 0x40000040000f7882 */ /* 0x000fe20000000000 */
[----:B------:R-:W-:Y:S01]  /*2340*/  UMOV UR37, UR13 ;  /* 0x0000000d00257c82 */ /* 0x000fe20008000000 */
[----:B------:R-:W-:Y:S01]  /*2350*/  IMAD.U32 R7, RZ, RZ, UR13 ;  /* 0x0000000dff077e24 */ /* 0x000fe2000f8e00ff */
        /* <DEDUP_REMOVED lines=29> */
[----:B------:R-:W-:Y:S03]  /*2530*/  HGMMA.64x16x16.F32 R24, gdesc[UR16], R24, gsb0 ;  /* 0x00200000101879f0 */ /* 0x000fe60008000818 */
        /* <DEDUP_REMOVED lines=195> */
[----:B------:R-:W-:-:S07]  /*3170*/  UIADD3 UR5, UR5, 0xc06, URZ ;  /* 0x00000c0605057890 */ /* 0x000fce000fffe03f */
[----:B------:R-:W-:Y:S01]  /*3180*/  UMOV UR12, UR5 ;  /* 0x00000005000c7c82 */ /* 0x000fe20008000000 */
[----:B------:R-:W-:Y:S01]  /*3190*/  UIADD3 UR5, UR4, 0x786, URZ ;  /* 0x0000078604057890 */ /* 0x000fe2000fffe03f */
[----:B------:R-:W-:Y:S01]  /*31a0*/  IMAD.U32 R6, RZ, RZ, UR12 ;  /* 0x0000000cff067e24 */ /* 0x000fe2000f8e00ff */
[----:B------:R-:W-:-:S05]  /*31b0*/  UMOV UR36, UR12 ;  /* 0x0000000c00247c82 */ /* 0x000fca0008000000 */
        /* <DEDUP_REMOVED lines=40> */
[----:B------:R-:W-:-:S07]  /*3440*/  UIADD3 UR7, UR4, 0x806, URZ ;  /* 0x0000080604077890 */ /* 0x000fce000fffe03f */
[----:B------:R-:W-:Y:S01]  /*3450*/  UMOV UR38, UR7 ;  /* 0x0000000700267c82 */ /* 0x000fe20008000000 */
[----:B------:R-:W-:Y:S01]  /*3460*/  UMOV UR7, 0x40000040 ;  /* 0x4000004000077882 */ /* 0x000fe20000000000 */
[----:B------:R-:W-:Y:S02]  /*3470*/  WARPGROUP.DEPBAR.LE gsb0, 0x0 ;  /* 0x00008000000079c5 */ /* 0x000fe40000010000 */
[----:B------:R-:W-:-:S06]  /*3480*/  WARPGROUP.ARRIVE ;  /* 0x00000000000079c5 */ /* 0x000fcc0000000000 */
[----:B------:R-:W-:Y:S03]  /*3490*/  HGMMA.64x16x16.F32 R24, gdesc[UR52], R24, gsb0 ;  /* 0x00200000341879f0 */ /* 0x000fe60008000818 */
[----:B------:R-:W-:Y:S02]  /*34a0*/  WARPGROUP.DEPBAR.LE gsb0, 0x0 ;  /* 0x00008000000079c5 */ /* 0x000fe40000010000 */
[----:B------:R-:W-:-:S06]  /*34b0*/  WARPGROUP.ARRIVE ;  /* 0x00000000000079c5 */ /* 0x000fcc0000000000 */
[----:B------:R-:W-:Y:S01]  /*34c0*/  HGMMA.64x16x16.F32 R56, gdesc[UR12], R56, gsb0 ;  /* 0x002000000c3879f0 */ /* 0x000fe20008000838 */
[----:B------:R-:W-:Y:S01]  /*34d0*/  UMOV UR14, UR12 ;  /* 0x0000000c000e7c82 */ /* 0x000fe20008000000 */
[----:B------:R-:W-:Y:S01]  /*34e0*/  UMOV UR15, UR13 ;  /* 0x0000000d000f7c82 */ /* 0x000fe20008000000 */
[----:B------:R-:W-:Y:S01]  /*34f0*/  UMOV UR4, UR14 ;  /* 0x0000000e00047c82 */ /* 0x000fe20008000000 */
[----:B------:R-:W-:Y:S01]  /*3500*/  UMOV UR5, UR15 ;  /* 0x0000000f00057c82 */ /* 0x000fe20008000000 */
[----:B------:R-:W-:Y:S02]  /*3510*/  R2UR UR13, R2 ;  /* 0x00000000020d72ca */ /* 0x000fe400000e0000 */
[----:B------:R-:W-:Y:S01]  /*3520*/  R2UR UR12, R3 ;  /* 0x00000000030c72ca */ /* 0x000fe200000e0000 */
[----:B------:R-:W-:Y:S02]  /*3530*/  WARPGROUP.DEPBAR.LE gsb0, 0x0 ;  /* 0x00008000000079c5 */ /* 0x000fe40000010000 */
[----:B------:R-:W-:-:S06]  /*3540*/  WARPGROUP.ARRIVE ;  /* 0x00000000000079c5 */ /* 0x000fcc0000000000 */
[----:B------:R-:W-:Y:S01]  /*3550*/  HGMMA.64x16x16.F32 R48, gdesc[UR36], R48, gsb0 ;  /* 0x00200000243079f0 */ /* 0x000fe20008000830 */
[----:B------:R-:W-:Y:S02]  /*3560*/  R2UR UR39, R4 ;  /* 0x00000000042772ca */ /* 0x000fe400000e0000 */
[----:B------:R-:W-:Y:S02]  /*3570*/  R2UR UR38, R5 ;  /* 0x00000000052672ca */ /* 0x000fe400000e0000 */
[----:B------:R-:W-:Y:S02]  /*3580*/  R2UR UR37, R17 ;  /* 0x00000000112572ca */ /* 0x000fe400000e0000 */
[----:B------:R-:W-:Y:S01]  /*3590*/  R2UR UR36, R20 ;  /* 0x00000000142472ca */ /* 0x000fe200000e0000 */
        /* <DEDUP_REMOVED lines=9> */
[----:B------:R-:W-:Y:S01]  /*3630*/  UMOV UR7, 0x40000040 ;  /* 0x4000004000077882 */ /* 0x000fe20000000000 */
[----:B------:R-:W-:Y:S02]  /*3640*/  WARPGROUP.DEPBAR.LE gsb0, 0x0 ;  /* 0x00008000000079c5 */ /* 0x000fe40000010000 */
[----:B------:R-:W-:-:S06]  /*3650*/  WARPGROUP.ARRIVE ;  /* 0x00000000000079c5 */ /* 0x000fcc0000000000 */
[----:B------:R-:W-:Y:S03]  /*3660*/  HGMMA.64x16x16.F32 R24, gdesc[UR4], R24, gsb0 ;  /* 0x00200000041879f0 */ /* 0x000fe60008000818 */
[----:B------:R-:W-:Y:S02]  /*3670*/  WARPGROUP.DEPBAR.LE gsb0, 0x0 ;  /* 0x00008000000079c5 */ /* 0x000fe40000010000 */
[----:B------:R-:W-:Y:S05]  /*3680*/  @!P0 BRA `(.L_x_13) ;  /* 0x0000000000048947 */ /* 0x000fea0003800000 */
[----:B------:R-:W-:Y:S01]  /*3690*/  BPT.TRAP 0x1 ;  /* 0x000000040000795c */ /* 0x000fe20000300000 */
.L_x_13:
[----:B------:R-:W-:Y:S01]  /*36a0*/  ULDC UR4, c[0x0][0x9d8] ;  /* 0x0002760000047ab9 */ /* 0x000fe20000000800 */
[----:B------:R-:W-:Y:S01]  /*36b0*/  IADD3 R2, R225, UR39, RZ ;  /* 0x00000027e1027c10 */ /* 0x000fe2000fffe0ff */
[----:B------:R-:W-:Y:S01]  /*36c0*/  FMUL.FTZ R56, R56, UR4 ;  /* 0x0000000438387c20 */ /* 0x000fe20008410000 */
[----:B------:R-:W-:Y:S01]  /*36d0*/  FMUL.FTZ R57, R57, UR4 ;  /* 0x0000000439397c20 */ /* 0x000fe20008410000 */
[----:B------:R-:W-:Y:S01]  /*36e0*/  FMUL.FTZ R60, R60, UR4 ;  /* 0x000000043c3c7c20 */ /* 0x000fe20008410000 */
[----:B------:R-:W-:Y:S01]  /*36f0*/  FMUL.FTZ R61, R61, UR4 ;  /* 0x000000043d3d7c20 */ /* 0x000fe20008410000 */
[----:B------:R-:W-:Y:S02]  /*3700*/  IMAD.U32 R3, RZ, RZ, UR60 ;  /* 0x0000003cff037e24 */ /* 0x000fe4000f8e00ff */
[----:B------:R-:W-:Y:S01]  /*3710*/  FMUL.FTZ R48, R48, UR4 ;  /* 0x0000000430307c20 */ /* 0x000fe20008410000 */
[----:B------:R-:W0:Y:S01]  /*3720*/  MUFU.TANH R56, R56 ;  /* 0x0000003800387308 */ /* 0x000e220000002400 */
[----:B------:R-:W-:Y:S01]  /*3730*/  FMUL.FTZ R58, R58, UR4 ;  /* 0x000000043a3a7c20 */ /* 0x000fe20008410000 */
[----:B------:R-:W-:-:S02]  /*3740*/  IMAD R2, R3, -0x50, R2 ;  /* 0xffffffb003027824 */ /* 0x000fc400078e0202 */
[----:B------:R-:W-:Y:S01]  /*3750*/  FMUL.FTZ R49, R49, UR4 ;  /* 0x0000000431317c20 */ /* 0x000fe20008410000 */
[----:B------:R-:W-:Y:S01]  /*3760*/  FMUL.FTZ R59, R59, UR4 ;  /* 0x000000043b3b7c20 */ /* 0x000fe20008410000 */
[----:B------:R-:W-:Y:S01]  /*3770*/  FMUL.FTZ R52, R52, UR4 ;  /* 0x0000000434347c20 */ /* 0x000fe20008410000 */
[----:B------:R-:W-:Y:S01]  /*3780*/  FMUL.FTZ R62, R62, UR4 ;  /* 0x000000043e3e7c20 */ /* 0x000fe20008410000 */
[C---:B------:R-:W-:Y:S01]  /*3790*/  ISETP.GT.AND P2, PT, R2.reuse, RZ, PT ;  /* 0x000000ff0200720c */ /* 0x040fe20003f44270 */
[----:B------:R-:W1:Y:S01]  /*37a0*/  MUFU.TANH R57, R57 ;  /* 0x0000003900397308 */ /* 0x000e620000002400 */
[C---:B------:R-:W-:Y:S01]  /*37b0*/  ISETP.GT.AND P1, PT, R2.reuse, 0x1, PT ;  /* 0x000000010200780c */ /* 0x040fe20003f24270 */
[----:B------:R-:W-:Y:S01]  /*37c0*/  FMUL.FTZ R53, R53, UR4 ;  /* 0x0000000435357c20 */ /* 0x000fe20008410000 */
[C---:B------:R-:W-:Y:S01]  /*37d0*/  ISETP.GT.AND P6, PT, R2.reuse, 0x8, PT ;  /* 0x000000080200780c */ /* 0x040fe20003fc4270 */
[----:B------:R-:W-:Y:S01]  /*37e0*/  FMUL.FTZ R63, R63, UR4 ;  /* 0x000000043f3f7c20 */ /* 0x000fe20008410000 */
[----:B------:R-:W-:Y:S01]  /*37f0*/  ISETP.GT.AND P5, PT, R2, 0x9, PT ;  /* 0x000000090200780c */ /* 0x000fe20003fa4270 */
[----:B------:R-:W-:Y:S01]  /*3800*/  FMUL.FTZ R40, R40, UR4 ;  /* 0x0000000428287c20 */ /* 0x000fe20008410000 */
[----:B------:R-:W-:Y:S01]  /*3810*/  FMUL.FTZ R50, R50, UR4 ;  /* 0x0000000432327c20 */ /* 0x000fe20008410000 */
[----:B------:R-:W2:Y:S01]  /*3820*/  MUFU.TANH R60, R60 ;  /* 0x0000003c003c7308 */ /* 0x000ea20000002400 */
[----:B0-----:R-:W-:Y:S01]  /*3830*/  FSEL R56, R56, -INF , P2 ;  /* 0xff80000038387808 */ /* 0x001fe20001000000 */
[----:B------:R-:W-:Y:S01]  /*3840*/  FMUL.FTZ R41, R41, UR4 ;  /* 0x0000000429297c20 */ /* 0x000fe20008410000 */
[C---:B------:R-:W-:Y:S01]  /*3850*/  ISETP.GT.AND P4, PT, R2.reuse, 0x10, PT ;  /* 0x000000100200780c */ /* 0x040fe20003f84270 */
[----:B------:R-:W-:Y:S01]  /*3860*/  FMUL.FTZ R51, R51, UR4 ;  /* 0x0000000433337c20 */ /* 0x000fe20008410000 */
[----:B------:R-:W-:Y:S01]  /*3870*/  ISETP.GT.AND P3, PT, R2, 0x11, PT ;  /* 0x000000110200780c */ /* 0x000fe20003f64270 */
[----:B------:R-:W-:Y:S01]  /*3880*/  FMUL.FTZ R44, R44, UR4 ;  /* 0x000000042c2c7c20 */ /* 0x000fe20008410000 */
[----:B------:R-:W-:Y:S01]  /*3890*/  FMUL.FTZ R54, R54, UR4 ;  /* 0x0000000436367c20 */ /* 0x000fe20008410000 */
[----:B------:R-:W0:Y:S01]  /*38a0*/  MUFU.TANH R61, R61 ;  /* 0x0000003d003d7308 */ /* 0x000e220000002400 */
[----:B-1----:R-:W-:Y:S01]  /*38b0*/  FSEL R57, R57, -INF , P1 ;  /* 0xff80000039397808 */ /* 0x002fe20000800000 */
[----:B------:R-:W-:Y:S01]  /*38c0*/  FMUL.FTZ R45, R45, UR4 ;  /* 0x000000042d2d7c20 */ /* 0x000fe20008410000 */
[----:B------:R-:W-:Y:S01]  /*38d0*/  FMUL.FTZ R55, R55, UR4 ;  /* 0x0000000437377c20 */ /* 0x000fe20008410000 */
[----:B------:R-:W-:Y:S01]  /*38e0*/  FMUL.FTZ R32, R32, UR4 ;  /* 0x0000000420207c20 */ /* 0x000fe20008410000 */
[----:B------:R-:W-:Y:S01]  /*38f0*/  FMNMX.FTZ R3, R56, R57, !PT ;  /* 0x0000003938037209 */ /* 0x000fe20007810000 */
[----:B------:R-:W-:Y:S01]  /*3900*/  FMUL.FTZ R42, R42, UR4 ;  /* 0x000000042a2a7c20 */ /* 0x000fe20008410000 */
[----:B------:R-:W-:Y:S01]  /*3910*/  FMUL.FTZ R33, R33, UR4 ;  /* 0x0000000421217c20 */ /* 0x000fe20008410000 */
[----:B------:R-:W1:Y:S01]  /*3920*/  MUFU.TANH R48, R48 ;  /* 0x0000003000307308 */ /* 0x000e620000002400 */
[----:B--2---:R-:W-:Y:S01]  /*3930*/  FSEL R60, R60, -INF , P6 ;  /* 0xff8000003c3c7808 */ /* 0x004fe20003000000 */
[----:B------:R-:W-:Y:S01]  /*3940*/  FMUL.FTZ R43, R43, UR4 ;  /* 0x000000042b2b7c20 */ /* 0x000fe20008410000 */
[----:B------:R-:W-:Y:S01]  /*3950*/  FMUL.FTZ R36, R36, UR4 ;  /* 0x0000000424247c20 */ /* 0x000fe20008410000 */
[----:B------:R-:W-:Y:S01]  /*3960*/  FMUL.FTZ R46, R46, UR4 ;  /* 0x000000042e2e7c20 */ /* 0x000fe20008410000 */
[----:B------:R-:W-:Y:S01]  /*3970*/  FMNMX.FTZ R4, R60, R3, !PT ;  /* 0x000000033c047209 */ /* 0x000fe20007810000 */
[----:B------:R-:W-:Y:S01]  /*3980*/  FMUL.FTZ R37, R37, UR4 ;  /* 0x0000000425257c20 */ /* 0x000fe20008410000 */
[----:B------:R-:W-:Y:S01]  /*3990*/  FMUL.FTZ R47, R47, UR4 ;  /* 0x000000042f2f7c20 */ /* 0x000fe20008410000 */
[----:B------:R-:W2:Y:S01]  /*39a0*/  MUFU.TANH R58, R58 ;  /* 0x0000003a003a7308 */ /* 0x000ea20000002400 */
[----:B0-----:R-:W-:Y:S01]  /*39b0*/  FSEL R61, R61, -INF , P5 ;  /* 0xff8000003d3d7808 */ /* 0x001fe20002800000 */
[----:B------:R-:W-:Y:S01]  /*39c0*/  FMUL.FTZ R24, R24, UR4 ;  /* 0x0000000418187c20 */ /* 0x000fe20008410000 */
[----:B------:R-:W-:Y:S01]  /*39d0*/  FMUL.FTZ R34, R34, UR4 ;  /* 0x0000000422227c20 */ /* 0x000fe20008410000 */
[----:B------:R-:W-:Y:S01]  /*39e0*/  FMUL.FTZ R25, R25, UR4 ;  /* 0x0000000419197c20 */ /* 0x000fe20008410000 */
[----:B------:R-:W-:Y:S01]  /*39f0*/  FMNMX.FTZ R3, R61, R4, !PT ;  /* 0x000000043d037209 */ /* 0x000fe20007810000 */
        /* <DEDUP_REMOVED lines=13> */
[----:B------:R-:W-:Y:S01]  /*3ad0*/  ISETP.GT.AND P2, PT, R2, 0x18, PT ;  /* 0x000000180200780c */ /* 0x000fe20003f44270 */
[----:B------:R-:W-:Y:S01]  /*3ae0*/  FMUL.FTZ R31, R31, UR4 ;  /* 0x000000041f1f7c20 */ /* 0x000fe20008410000 */
[----:B------:R-:W-:Y:S01]  /*3af0*/  ULDC UR5, c[0x0][0x988] ;  /* 0x0002620000057ab9 */ /* 0x000fe20000000800 */
[----:B------:R-:W-:Y:S01]  /*3b00*/  P2R R20, PR, RZ, 0x1 ;  /* 0x00000001ff147803 */ /* 0x000fe20000000000 */
[----:B------:R-:W-:Y:S01]  /*3b10*/  UISETP.GE.AND UP0, UPT, UR39, 0x51, UPT ;  /* 0x000000512700788c */ /* 0x000fe2000bf06270 */
[----:B------:R-:W2:Y:S01]  /*3b20*/  MUFU.TANH R52, R52 ;  /* 0x0000003400347308 */ /* 0x000ea20000002400 */
[----:B0-----:R-:W-:Y:S01]  /*3b30*/  FSEL R49, R49, -INF , P3 ;  /* 0xff80000031317808 */ /* 0x001fe20001800000 */
[--C-:B------:R-:W-:Y:S01]  /*3b40*/  IMAD.MOV.U32 R149, RZ, RZ, R151.reuse ;  /* 0x000000ffff957224 */ /* 0x100fe200078e0097 */
[----:B------:R-:W-:Y:S01]  /*3b50*/  R2UR UR4, R0 ;  /* 0x00000000000472ca */ /* 0x000fe200000e0000 */
[--C-:B------:R-:W-:Y:S01]  /*3b60*/  IMAD.MOV.U32 R148, RZ, RZ, R151.reuse ;  /* 0x000000ffff947224 */ /* 0x100fe200078e0097 */
[----:B------:R-:W-:Y:S01]  /*3b70*/  FMNMX.FTZ R3, R49, R4, !PT ;  /* 0x0000000431037209 */ /* 0x000fe20007810000 */
[--C-:B------:R-:W-:Y:S01]  /*3b80*/  IMAD.MOV.U32 R147, RZ, RZ, R151.reuse ;  /* 0x000000ffff937224 */ /* 0x100fe200078e0097 */
[-C--:B------:R-:W-:Y:S01]  /*3b90*/  MOV R150, R151.reuse ;  /* 0x0000009700967202 */ /* 0x080fe20000000f00 */
[----:B------:R-:W0:Y:S01]  /*3ba0*/  MUFU.TANH R62, R62 ;  /* 0x0000003e003e7308 */ /* 0x000e220000002400 */
[----:B-1----:R-:W-:Y:S01]  /*3bb0*/  FSEL R59, R59, -INF , P1 ;  /* 0xff8000003b3b7808 */ /* 0x002fe20000800000 */
[--C-:B------:R-:W-:Y:S01]  /*3bc0*/  IMAD.MOV.U32 R145, RZ, RZ, R151.reuse ;  /* 0x000000ffff917224 */ /* 0x100fe200078e0097 */
[----:B------:R-:W-:Y:S01]  /*3bd0*/  ISETP.GT.AND P1, PT, R2, 0x19, PT ;  /* 0x000000190200780c */ /* 0x000fe20003f24270 */
[--C-:B------:R-:W-:Y:S01]  /*3be0*/  IMAD.MOV.U32 R144, RZ, RZ, R151.reuse ;  /* 0x000000ffff907224 */ /* 0x100fe200078e0097 */
[-C--:B------:R-:W-:Y:S01]  /*3bf0*/  MOV R146, R151.reuse ;  /* 0x0000009700927202 */ /* 0x080fe20000000f00 */
[--C-:B------:R-:W-:Y:S01]  /*3c00*/  IMAD.MOV.U32 R143, RZ, RZ, R151.reuse ;  /* 0x000000ffff8f7224 */ /* 0x100fe200078e0097 */
[-C--:B------:R-:W-:Y:S01]  /*3c10*/  MOV R142, R151.reuse ;  /* 0x00000097008e7202 */ /* 0x080fe20000000f00 */
[----:B------:R-:W1:Y:S01]  /*3c20*/  MUFU.TANH R53, R53 ;  /* 0x0000003500357308 */ /* 0x000e620000002400 */
[----:B--2---:R-:W-:Y:S01]  /*3c30*/  FSEL R52, R52, -INF , P2 ;  /* 0xff80000034347808 */ /* 0x004fe20001000000 */
[----:B------:R-:W-:Y:S01]  /*3c40*/  UIADD3 UR4, UR4, 0x38840, URZ ;  /* 0x0003884004047890 */ /* 0x000fe2000fffe03f */
[--C-:B------:R-:W-:Y:S01]  /*3c50*/  IMAD.MOV.U32 R141, RZ, RZ, R151.reuse ;  /* 0x000000ffff8d7224 */ /* 0x100fe200078e0097 */
[----:B------:R-:W-:Y:S01]  /*3c60*/  MOV R138, R151 ;  /* 0x00000097008a7202 */ /* 0x000fe20000000f00 */
[--C-:B------:R-:W-:Y:S01]  /*3c70*/  IMAD.MOV.U32 R140, RZ, RZ, R151.reuse ;  /* 0x000000ffff8c7224 */ /* 0x100fe200078e0097 */
[----:B------:R-:W-:Y:S01]  /*3c80*/  FMNMX.FTZ R4, R52, R3, !PT ;  /* 0x0000000334047209 */ /* 0x000fe20007810000 */
[----:B------:R-:W-:Y:S01]  /*3c90*/  UPRMT UR4, UR61, 0x654, UR4 ;  /* 0x000006543d047896 */ /* 0x000fe20008000004 */
[----:B------:R-:W2:Y:S01]  /*3ca0*/  MUFU.TANH R63, R63 ;  /* 0x0000003f003f7308 */ /* 0x000ea20000002400 */
[----:B0-----:R-:W-:Y:S01]  /*3cb0*/  FSEL R62, R62, -INF , P6 ;  /* 0xff8000003e3e7808 */ /* 0x001fe20003000000 */
[--C-:B------:R-:W-:Y:S01]  /*3cc0*/  IMAD.MOV.U32 R139, RZ, RZ, R151.reuse ;  /* 0x000000ffff8b7224 */ /* 0x100fe200078e0097 */
[C---:B------:R-:W-:Y:S01]  /*3cd0*/  ISETP.GT.AND P6, PT, R2.reuse, 0x20, PT ;  /* 0x000000200200780c */ /* 0x040fe20003fc4270 */
[--C-:B------:R-:W-:Y:S01]  /*3ce0*/  IMAD.MOV.U32 R137, RZ, RZ, R151.reuse ;  /* 0x000000ffff897224 */ /* 0x100fe200078e0097 */
[-C--:B------:R-:W-:Y:S01]  /*3cf0*/  MOV R134, R151.reuse ;  /* 0x0000009700867202 */ /* 0x080fe20000000f00 */
[--C-:B------:R-:W-:Y:S01]  /*3d00*/  IMAD.MOV.U32 R136, RZ, RZ, R151.reuse ;  /* 0x000000ffff887224 */ /* 0x100fe200078e0097 */
[-C--:B------:R-:W-:Y:S01]  /*3d10*/  MOV R130, R151.reuse ;  /* 0x0000009700827202 */ /* 0x080fe20000000f00 */
[----:B------:R-:W0:Y:S01]  /*3d20*/  MUFU.TANH R40, R40 ;  /* 0x0000002800287308 */ /* 0x000e220000002400 */
[----:B-1----:R-:W-:Y:S01]  /*3d30*/  FSEL R53, R53, -INF , P1 ;  /* 0xff80000035357808 */ /* 0x002fe20000800000 */
[----:B------:R-:W-:Y:S01]  /*3d40*/  SYNCS.ARRIVE.TRANS64.RED.A1T0 RZ, [UR4], RZ ;  /* 0x000000ffffff79a7 */ /* 0x000fe20008100404 */
[--C-:B------:R-:W-:Y:S01]  /*3d50*/  IMAD.MOV.U32 R135, RZ, RZ, R151.reuse ;  /* 0x000000ffff877224 */ /* 0x100fe200078e0097 */
[-C--:B------:R-:W-:Y:S01]  /*3d60*/  MOV R126, R151.reuse ;  /* 0x00000097007e7202 */ /* 0x080fe20000000f00 */
[--C-:B------:R-:W-:Y:S01]  /*3d70*/  IMAD.MOV.U32 R133, RZ, RZ, R151.reuse ;  /* 0x000000ffff857224 */ /* 0x100fe200078e0097 */
[----:B------:R-:W-:Y:S01]  /*3d80*/  FMNMX.FTZ R3, R53, R4, !PT ;  /* 0x0000000435037209 */ /* 0x000fe20007810000 */
[--C-:B------:R-:W-:Y:S01]  /*3d90*/  IMAD.MOV.U32 R132, RZ, RZ, R151.reuse ;  /* 0x000000ffff847224 */ /* 0x100fe200078e0097 */
[----:B------:R-:W1:Y:S01]  /*3da0*/  MUFU.TANH R50, R50 ;  /* 0x0000003200327308 */ /* 0x000e620000002400 */
[----:B--2---:R-:W-:Y:S01]  /*3db0*/  FSEL R63, R63, -INF , P5 ;  /* 0xff8000003f3f7808 */ /* 0x004fe20002800000 */
[--C-:B------:R-:W-:Y:S01]  /*3dc0*/  IMAD.MOV.U32 R131, RZ, RZ, R151.reuse ;  /* 0x000000ffff837224 */ /* 0x100fe200078e0097 */
[----:B------:R-:W-:Y:S01]  /*3dd0*/  ISETP.GT.AND P5, PT, R2, 0x21, PT ;  /* 0x000000210200780c */ /* 0x000fe20003fa4270 */
[--C-:B------:R-:W-:Y:S01]  /*3de0*/  IMAD.MOV.U32 R129, RZ, RZ, R151.reuse ;  /* 0x000000ffff817224 */ /* 0x100fe200078e0097 */
[-C--:B------:R-:W-:Y:S01]  /*3df0*/  MOV R122, R151.reuse ;  /* 0x00000097007a7202 */ /* 0x080fe20000000f00 */
[--C-:B------:R-:W-:Y:S01]  /*3e00*/  IMAD.MOV.U32 R128, RZ, RZ, R151.reuse ;  /* 0x000000ffff807224 */ /* 0x100fe200078e0097 */
[-C--:B------:R-:W-:Y:S01]  /*3e10*/  MOV R118, R151.reuse ;  /* 0x0000009700767202 */ /* 0x080fe20000000f00 */
[----:B------:R-:W2:Y:S01]  /*3e20*/  MUFU.TANH R41, R41 ;  /* 0x0000002900297308 */ /* 0x000ea20000002400 */
[----:B0-----:R-:W-:Y:S01]  /*3e30*/  FSEL R40, R40, -INF , P6 ;  /* 0xff80000028287808 */ /* 0x001fe20003000000 */
[--C-:B------:R-:W-:Y:S01]  /*3e40*/  IMAD.MOV.U32 R127, RZ, RZ, R151.reuse ;  /* 0x000000ffff7f7224 */ /* 0x100fe200078e0097 */
[----:B------:R-:W-:Y:S01]  /*3e50*/  MOV R114, R151 ;  /* 0x0000009700727202 */ /* 0x000fe20000000f00 */
[--C-:B------:R-:W-:Y:S01]  /*3e60*/  IMAD.MOV.U32 R125, RZ, RZ, R151.reuse ;  /* 0x000000ffff7d7224 */ /* 0x100fe200078e0097 */
[----:B------:R-:W-:Y:S01]  /*3e70*/  FMNMX.FTZ R4, R40, R3, !PT ;  /* 0x0000000328047209 */ /* 0x000fe20007810000 */
[--C-:B------:R-:W-:Y:S01]  /*3e80*/  IMAD.MOV.U32 R124, RZ, RZ, R151.reuse ;  /* 0x000000ffff7c7224 */ /* 0x100fe200078e0097 */
[-C--:B------:R-:W-:Y:S01]  /*3e90*/  MOV R110, R151.reuse ;  /* 0x00000097006e7202 */ /* 0x080fe20000000f00 */
[----:B------:R-:W0:Y:S01]  /*3ea0*/  MUFU.TANH R51, R51 ;  /* 0x0000003300337308 */ /* 0x000e220000002400 */
[----:B-1----:R-:W-:Y:S01]  /*3eb0*/  FSEL R50, R50, -INF , P4 ;  /* 0xff80000032327808 */ /* 0x002fe20002000000 */
[--C-:B------:R-:W-:Y:S01]  /*3ec0*/  IMAD.MOV.U32 R123, RZ, RZ, R151.reuse ;  /* 0x000000ffff7b7224 */ /* 0x100fe200078e0097 */
[C---:B------:R-:W-:Y:S01]  /*3ed0*/  ISETP.GT.AND P4, PT, R2.reuse, 0x28, PT ;  /* 0x000000280200780c */ /* 0x040fe20003f84270 */
[--C-:B------:R-:W-:Y:S01]  /*3ee0*/  IMAD.MOV.U32 R121, RZ, RZ, R151.reuse ;  /* 0x000000ffff797224 */ /* 0x100fe200078e0097 */
[-C--:B------:R-:W-:Y:S01]  /*3ef0*/  MOV R106, R151.reuse ;  /* 0x00000097006a7202 */ /* 0x080fe20000000f00 */
[--C-:B------:R-:W-:Y:S01]  /*3f00*/  IMAD.MOV.U32 R120, RZ, RZ, R151.reuse ;  /* 0x000000ffff787224 */ /* 0x100fe200078e0097 */
[-C--:B------:R-:W-:Y:S01]  /*3f10*/  MOV R102, R151.reuse ;  /* 0x0000009700667202 */ /* 0x080fe20000000f00 */
[----:B------:R-:W1:Y:S01]  /*3f20*/  MUFU.TANH R44, R44 ;  /* 0x0000002c002c7308 */ /* 0x000e620000002400 */
[----:B--2---:R-:W-:Y:S01]  /*3f30*/  FSEL R41, R41, -INF , P5 ;  /* 0xff80000029297808 */ /* 0x004fe20002800000 */
[--C-:B------:R-:W-:Y:S01]  /*3f40*/  IMAD.MOV.U32 R119, RZ, RZ, R151.reuse ;  /* 0x000000ffff777224 */ /* 0x100fe200078e0097 */
[-C--:B------:R-:W-:Y:S01]  /*3f50*/  MOV R98, R151.reuse ;  /* 0x0000009700627202 */ /* 0x080fe20000000f00 */
[--C-:B------:R-:W-:Y:S01]  /*3f60*/  IMAD.MOV.U32 R117, RZ, RZ, R151.reuse ;  /* 0x000000ffff757224 */ /* 0x100fe200078e0097 */
[----:B------:R-:W-:Y:S01]  /*3f70*/  FMNMX.FTZ R3, R41, R4, !PT ;  /* 0x0000000429037209 */ /* 0x000fe20007810000 */
[--C-:B------:R-:W-:Y:S01]  /*3f80*/  IMAD.MOV.U32 R116, RZ, RZ, R151.reuse ;  /* 0x000000ffff747224 */ /* 0x100fe200078e0097 */
[-C--:B------:R-:W-:Y:S01]  /*3f90*/  MOV R94, R151.reuse ;  /* 0x00000097005e7202 */ /* 0x080fe20000000f00 */
[----:B------:R-:W2:Y:S01]  /*3fa0*/  MUFU.TANH R54, R54 ;  /* 0x0000003600367308 */ /* 0x000ea20000002400 */
[----:B0-----:R-:W-:Y:S01]  /*3fb0*/  FSEL R51, R51, -INF , P3 ;  /* 0xff80000033337808 */ /* 0x001fe20001800000 */
[--C-:B------:R-:W-:Y:S01]  /*3fc0*/  IMAD.MOV.U32 R115, RZ, RZ, R151.reuse ;  /* 0x000000ffff737224 */ /* 0x100fe200078e0097 */
[----:B------:R-:W-:Y:S01]  /*3fd0*/  ISETP.GT.AND P3, PT, R2, 0x29, PT ;  /* 0x000000290200780c */ /* 0x000fe20003f64270 */
[--C-:B------:R-:W-:Y:S01]  /*3fe0*/  IMAD.MOV.U32 R113, RZ, RZ, R151.reuse ;  /* 0x000000ffff717224 */ /* 0x100fe200078e0097 */
[-C--:B------:R-:W-:Y:S01]  /*3ff0*/  MOV R90, R151.reuse ;  /* 0x00000097005a7202 */ /* 0x080fe20000000f00 */
[--C-:B------:R-:W-:Y:S01]  /*4000*/  IMAD.MOV.U32 R112, RZ, RZ, R151.reuse ;  /* 0x000000ffff707224 */ /* 0x100fe200078e0097 */
[-C--:B------:R-:W-:Y:S01]  /*4010*/  MOV R86, R151.reuse ;  /* 0x0000009700567202 */ /* 0x080fe20000000f00 */
[----:B------:R-:W0:Y:S01]  /*4020*/  MUFU.TANH R45, R45 ;  /* 0x0000002d002d7308 */ /* 0x000e220000002400 */
[----:B-1----:R-:W-:Y:S01]  /*4030*/  FSEL R44, R44, -INF , P4 ;  /* 0xff8000002c2c7808 */ /* 0x002fe20002000000 */
[--C-:B------:R-:W-:Y:S01]  /*4040*/  IMAD.MOV.U32 R111, RZ, RZ, R151.reuse ;  /* 0x000000ffff6f7224 */ /* 0x100fe200078e0097 */
[----:B------:R-:W-:Y:S01]  /*4050*/  MOV R82, R151 ;  /* 0x0000009700527202 */ /* 0x000fe20000000f00 */
[--C-:B------:R-:W-:Y:S01]  /*4060*/  IMAD.MOV.U32 R109, RZ, RZ, R151.reuse ;  /* 0x000000ffff6d7224 */ /* 0x100fe200078e0097 */
[----:B------:R-:W-:Y:S01]  /*4070*/  FMNMX.FTZ R4, R44, R3, !PT ;  /* 0x000000032c047209 */ /* 0x000fe20007810000 */
[--C-:B------:R-:W-:Y:S01]  /*4080*/  IMAD.MOV.U32 R108, RZ, RZ, R151.reuse ;  /* 0x000000ffff6c7224 */ /* 0x100fe200078e0097 */
[-C--:B------:R-:W-:Y:S01]  /*4090*/  MOV R78, R151.reuse ;  /* 0x00000097004e7202 */ /* 0x080fe20000000f00 */
        /* <DEDUP_REMOVED lines=14> */
[----:B------:R-:W-:-:S02]  /*4180*/  IMAD.MOV.U32 R100, RZ, RZ, R151 ;  /* 0x000000ffff647224 */ /* 0x000fc400078e0097 */
[----:B------:R-:W0:Y:S01]  /*4190*/  MUFU.TANH R42, R42 ;  /* 0x0000002a002a7308 */ /* 0x000e220000002400 */
[----:B-1----:R-:W-:Y:S01]  /*41a0*/  FSEL R55, R55, -INF , P1 ;  /* 0xff80000037377808 */ /* 0x002fe20000800000 */
[--C-:B------:R-:W-:Y:S01]  /*41b0*/  IMAD.MOV.U32 R99, RZ, RZ, R151.reuse ;  /* 0x000000ffff637224 */ /* 0x100fe200078e0097 */
[----:B------:R-:W-:Y:S01]  /*41c0*/  ISETP.GT.AND P1, PT, R2, 0x31, PT ;  /* 0x000000310200780c */ /* 0x000fe20003f24270 */
[--C-:B------:R-:W-:Y:S02]  /*41d0*/  IMAD.MOV.U32 R97, RZ, RZ, R151.reuse ;  /* 0x000000ffff617224 */ /* 0x100fe400078e0097 */
[--C-:B------:R-:W-:Y:S02]  /*41e0*/  IMAD.MOV.U32 R96, RZ, RZ, R151.reuse ;  /* 0x000000ffff607224 */ /* 0x100fe400078e0097 */
[----:B------:R-:W1:Y:S01]  /*41f0*/  MUFU.TANH R33, R33 ;  /* 0x0000002100217308 */ /* 0x000e620000002400 */
[----:B--2---:R-:W-:Y:S01]  /*4200*/  FSEL R32, R32, -INF , P2 ;  /* 0xff80000020207808 */ /* 0x004fe20001000000 */
[----:B------:R-:W-:-:S02]  /*4210*/  IMAD.MOV.U32 R95, RZ, RZ, R151 ;  /* 0x000000ffff5f7224 */ /* 0x000fc400078e0097 */
[--C-:B------:R-:W-:Y:S01]  /*4220*/  IMAD.MOV.U32 R93, RZ, RZ, R151.reuse ;  /* 0x000000ffff5d7224 */ /* 0x100fe200078e0097 */
[----:B------:R-:W-:Y:S01]  /*4230*/  FMNMX.FTZ R4, R32, R3, !PT ;  /* 0x0000000320047209 */ /* 0x000fe20007810000 */
[--C-:B------:R-:W-:Y:S02]  /*4240*/  IMAD.MOV.U32 R92, RZ, RZ, R151.reuse ;  /* 0x000000ffff5c7224 */ /* 0x100fe400078e0097 */
[----:B------:R-:W2:Y:S01]  /*4250*/  MUFU.TANH R43, R43 ;  /* 0x0000002b002b7308 */ /* 0x000ea20000002400 */
[----:B0-----:R-:W-:Y:S01]  /*4260*/  FSEL R42, R42, -INF , P6 ;  /* 0xff8000002a2a7808 */ /* 0x001fe20003000000 */
[--C-:B------:R-:W-:Y:S01]  /*4270*/  IMAD.MOV.U32 R91, RZ, RZ, R151.reuse ;  /* 0x000000ffff5b7224 */ /* 0x100fe200078e0097 */
[----:B------:R-:W-:Y:S01]  /*4280*/  ISETP.GT.AND P6, PT, R2, 0x38, PT ;  /* 0x000000380200780c */ /* 0x000fe20003fc4270 */
[--C-:B------:R-:W-:Y:S02]  /*4290*/  IMAD.MOV.U32 R89, RZ, RZ, R151.reuse ;  /* 0x000000ffff597224 */ /* 0x100fe400078e0097 */
[----:B------:R-:W-:-:S02]  /*42a0*/  IMAD.MOV.U32 R88, RZ, RZ, R151 ;  /* 0x000000ffff587224 */ /* 0x000fc400078e0097 */
[----:B------:R-:W0:Y:S01]  /*42b0*/  MUFU.TANH R36, R36 ;  /* 0x0000002400247308 */ /* 0x000e220000002400 */
[----:B-1----:R-:W-:Y:S01]  /*42c0*/  FSEL R33, R33, -INF , P1 ;  /* 0xff80000021217808 */ /* 0x002fe20000800000 */
[--C-:B------:R-:W-:Y:S02]  /*42d0*/  IMAD.MOV.U32 R87, RZ, RZ, R151.reuse ;  /* 0x000000ffff577224 */ /* 0x100fe400078e0097 */
[--C-:B------:R-:W-:Y:S01]  /*42e0*/  IMAD.MOV.U32 R85, RZ, RZ, R151.reuse ;  /* 0x000000ffff557224 */ /* 0x100fe200078e0097 */
[----:B------:R-:W-:Y:S01]  /*42f0*/  FMNMX.FTZ R3, R33, R4, !PT ;  /* 0x0000000421037209 */ /* 0x000fe20007810000 */
[--C-:B------:R-:W-:Y:S02]  /*4300*/  IMAD.MOV.U32 R84, RZ, RZ, R151.reuse ;  /* 0x000000ffff547224 */ /* 0x100fe400078e0097 */
[----:B------:R-:W1:Y:S01]  /*4310*/  MUFU.TANH R46, R46 ;  /* 0x0000002e002e7308 */ /* 0x000e620000002400 */
[----:B--2---:R-:W-:Y:S01]  /*4320*/  FSEL R43, R43, -INF , P5 ;  /* 0xff8000002b2b7808 */ /* 0x004fe20002800000 */
[--C-:B------:R-:W-:Y:S01]  /*4330*/  IMAD.MOV.U32 R83, RZ, RZ, R151.reuse ;  /* 0x000000ffff537224 */ /* 0x100fe200078e0097 */
[----:B------:R-:W-:Y:S01]  /*4340*/  ISETP.GT.AND P5, PT, R2, 0x39, PT ;  /* 0x000000390200780c */ /* 0x000fe20003fa4270 */
[----:B------:R-:W-:-:S02]  /*4350*/  IMAD.MOV.U32 R81, RZ, RZ, R151 ;  /* 0x000000ffff517224 */ /* 0x000fc400078e0097 */
[--C-:B------:R-:W-:Y:S02]  /*4360*/  IMAD.MOV.U32 R80, RZ, RZ, R151.reuse ;  /* 0x000000ffff507224 */ /* 0x100fe400078e0097 */
[----:B------:R-:W2:Y:S01]  /*4370*/  MUFU.TANH R37, R37 ;  /* 0x0000002500257308 */ /* 0x000ea20000002400 */
[----:B0-----:R-:W-:Y:S01]  /*4380*/  FSEL R36, R36, -INF , P6 ;  /* 0xff80000024247808 */ /* 0x001fe20003000000 */
[--C-:B------:R-:W-:Y:S02]  /*4390*/  IMAD.MOV.U32 R79, RZ, RZ, R151.reuse ;  /* 0x000000ffff4f7224 */ /* 0x100fe400078e0097 */
[--C-:B------:R-:W-:Y:S01]  /*43a0*/  IMAD.MOV.U32 R77, RZ, RZ, R151.reuse ;  /* 0x000000ffff4d7224 */ /* 0x100fe200078e0097 */
[----:B------:R-:W-:Y:S01]  /*43b0*/  FMNMX.FTZ R4, R36, R3, !PT ;  /* 0x0000000324047209 */ /* 0x000fe20007810000 */
[--C-:B------:R-:W-:Y:S02]  /*43c0*/  IMAD.MOV.U32 R76, RZ, RZ, R151.reuse ;  /* 0x000000ffff4c7224 */ /* 0x100fe400078e0097 */
[----:B------:R-:W0:Y:S01]  /*43d0*/  MUFU.TANH R47, R47 ;  /* 0x0000002f002f7308 */ /* 0x000e220000002400 */
[----:B-1----:R-:W-:Y:S01]  /*43e0*/  FSEL R46, R46, -INF , P4 ;  /* 0xff8000002e2e7808 */ /* 0x002fe20002000000 */
[--C-:B------:R-:W-:Y:S01]  /*43f0*/  IMAD.MOV.U32 R75, RZ, RZ, R151.reuse ;  /* 0x000000ffff4b7224 */ /* 0x100fe200078e0097 */
[----:B------:R-:W-:Y:S01]  /*4400*/  ISETP.GT.AND P4, PT, R2, 0x40, PT ;  /* 0x000000400200780c */ /* 0x000fe20003f84270 */
[----:B------:R-:W-:-:S02]  /*4410*/  IMAD.MOV.U32 R73, RZ, RZ, R151 ;  /* 0x000000ffff497224 */ /* 0x000fc400078e0097 */
[--C-:B------:R-:W-:Y:S02]  /*4420*/  IMAD.MOV.U32 R72, RZ, RZ, R151.reuse ;  /* 0x000000ffff487224 */ /* 0x100fe400078e0097 */
[----:B------:R-:W1:Y:S01]  /*4430*/  MUFU.TANH R24, R24 ;  /* 0x0000001800187308 */ /* 0x000e620000002400 */
[----:B--2---:R-:W-:Y:S01]  /*4440*/  FSEL R37, R37, -INF , P5 ;  /* 0xff80000025257808 */ /* 0x004fe20002800000 */
[--C-:B------:R-:W-:Y:S02]  /*4450*/  IMAD.MOV.U32 R71, RZ, RZ, R151.reuse ;  /* 0x000000ffff477224 */ /* 0x100fe400078e0097 */
[--C-:B------:R-:W-:Y:S01]  /*4460*/  IMAD.MOV.U32 R69, RZ, RZ, R151.reuse ;  /* 0x000000ffff457224 */ /* 0x100fe200078e0097 */
[----:B------:R-:W-:Y:S01]  /*4470*/  FMNMX.FTZ R3, R37, R4, !PT ;  /* 0x0000000425037209 */ /* 0x000fe20007810000 */
[--C-:B------:R-:W-:Y:S02]  /*4480*/  IMAD.MOV.U32 R68, RZ, RZ, R151.reuse ;  /* 0x000000ffff447224 */ /* 0x100fe400078e0097 */
[----:B------:R-:W2:Y:S01]  /*4490*/  MUFU.TANH R34, R34 ;  /* 0x0000002200227308 */ /* 0x000ea20000002400 */
[----:B0-----:R-:W-:Y:S01]  /*44a0*/  FSEL R47, R47, -INF , P3 ;  /* 0xff8000002f2f7808 */ /* 0x001fe20001800000 */
[--C-:B------:R-:W-:Y:S01]  /*44b0*/  IMAD.MOV.U32 R67, RZ, RZ, R151.reuse ;  /* 0x000000ffff437224 */ /* 0x100fe200078e0097 */
[----:B------:R-:W-:Y:S01]  /*44c0*/  ISETP.GT.AND P3, PT, R2, 0x41, PT ;  /* 0x000000410200780c */ /* 0x000fe20003f64270 */
[----:B------:R-:W-:-:S04]  /*44d0*/  IMAD.MOV.U32 R65, RZ, RZ, R151 ;  /* 0x000000ffff417224 */ /* 0x000fc800078e0097 */
[----:B------:R-:W0:Y:S01]  /*44e0*/  MUFU.TANH R25, R25 ;  /* 0x0000001900197308 */ /* 0x000e220000002400 */
[----:B-1----:R-:W-:-:S04]  /*44f0*/  FSEL R24, R24, -INF , P4 ;  /* 0xff80000018187808 */ /* 0x002fc80002000000 */
[----:B------:R-:W-:-:S03]  /*4500*/  FMNMX.FTZ R4, R24, R3, !PT ;  /* 0x0000000318047209 */ /* 0x000fc60007810000 */
[----:B------:R-:W1:Y:S01]  /*4510*/  MUFU.TANH R35, R35 ;  /* 0x0000002300237308 */ /* 0x000e620000002400 */
[----:B--2---:R-:W-:Y:S02]  /*4520*/  FSEL R34, R34, -INF , P2 ;  /* 0xff80000022227808 */ /* 0x004fe40001000000 */
[----:B------:R-:W-:-:S05]  /*4530*/  ISETP.GT.AND P2, PT, R2, 0x48, PT ;  /* 0x000000480200780c */ /* 0x000fca0003f44270 */
[----:B------:R-:W2:Y:S01]  /*4540*/  MUFU.TANH R28, R28 ;  /* 0x0000001c001c7308 */ /* 0x000ea20000002400 */
[----:B0-----:R-:W-:-:S04]  /*4550*/  FSEL R25, R25, -INF , P3 ;  /* 0xff80000019197808 */ /* 0x001fc80001800000 */
[----:B------:R-:W-:-:S03]  /*4560*/  FMNMX.FTZ R3, R25, R4, !PT ;  /* 0x0000000419037209 */ /* 0x000fc60007810000 */
[----:B------:R-:W0:Y:S01]  /*4570*/  MUFU.TANH R29, R29 ;  /* 0x0000001d001d7308 */ /* 0x000e220000002400 */
[----:B-1----:R-:W-:Y:S02]  /*4580*/  FSEL R35, R35, -INF , P1 ;  /* 0xff80000023237808 */ /* 0x002fe40000800000 */
[----:B------:R-:W-:-:S05]  /*4590*/  ISETP.GT.AND P1, PT, R2, 0x49, PT ;  /* 0x000000490200780c */ /* 0x000fca0003f24270 */
[----:B------:R-:W1:Y:S01]  /*45a0*/  MUFU.TANH R38, R38 ;  /* 0x0000002600267308 */ /* 0x000e620000002400 */
[----:B--2---:R-:W-:-:S04]  /*45b0*/  FSEL R28, R28, -INF , P2 ;  /* 0xff8000001c1c7808 */ /* 0x004fc80001000000 */
[----:B------:R-:W-:-:S03]  /*45c0*/  FMNMX.FTZ R2, R28, R3, !PT ;  /* 0x000000031c027209 */ /* 0x000fc60007810000 */
[----:B------:R-:W2:Y:S01]  /*45d0*/  MUFU.TANH R39, R39 ;  /* 0x0000002700277308 */ /* 0x000ea20000002400 */
[----:B0-----:R-:W-:-:S04]  /*45e0*/  FSEL R29, R29, -INF , P1 ;  /* 0xff8000001d1d7808 */ /* 0x001fc80000800000 */
[----:B------:R-:W-:-:S03]  /*45f0*/  FMNMX.FTZ R2, R29, R2, !PT ;  /* 0x000000021d027209 */ /* 0x000fc60007810000 */
[----:B------:R-:W0:Y:S01]  /*4600*/  MUFU.TANH R26, R26 ;  /* 0x0000001a001a7308 */ /* 0x000e220000002400 */
[----:B-1----:R-:W-:Y:S01]  /*4610*/  FSEL R38, R38, -INF , P6 ;  /* 0xff80000026267808 */ /* 0x002fe20003000000 */
[----:B------:R-:W1:Y:S06]  /*4620*/  SHFL.BFLY PT, R3, R2, 0x2, 0x1f ;  /* 0x0c401f0002037f89 */ /* 0x000e6c00000e0000 */
[----:B------:R-:W3:Y:S01]  /*4630*/  MUFU.TANH R27, R27 ;  /* 0x0000001b001b7308 */ /* 0x000ee20000002400 */
[----:B--2---:R-:W-:-:S07]  /*4640*/  FSEL R39, R39, -INF , P5 ;  /* 0xff80000027277808 */ /* 0x004fce0002800000 */
[----:B------:R-:W2:Y:S01]  /*4650*/  MUFU.TANH R30, R30 ;  /* 0x0000001e001e7308 */ /* 0x000ea20000002400 */
[----:B0-----:R-:W-:-:S07]  /*4660*/  FSEL R26, R26, -INF , P4 ;  /* 0xff8000001a1a7808 */ /* 0x001fce0002000000 */
[----:B------:R-:W0:Y:S01]  /*4670*/  MUFU.TANH R31, R31 ;  /* 0x0000001f001f7308 */ /* 0x000e220000002400 */
[----:B---3--:R-:W-:Y:S02]  /*4680*/  FSEL R27, R27, -INF , P3 ;  /* 0xff8000001b1b7808 */ /* 0x008fe40001800000 */
[----:B-1----:R-:W-:-:S05]  /*4690*/  FMNMX.FTZ R3, R2, R3, !PT ;  /* 0x0000000302037209 */ /* 0x002fca0007810000 */
[----:B------:R-:W1:Y:S01]  /*46a0*/  SHFL.BFLY PT, R4, R3, 0x1, 0x1f ;  /* 0x0c201f0003047f89 */ /* 0x000e6200000e0000 */
[----:B--2---:R-:W-:Y:S02]  /*46b0*/  FSEL R30, R30, -INF , P2 ;  /* 0xff8000001e1e7808 */ /* 0x004fe40001000000 */
[----:B0-----:R-:W-:Y:S02]  /*46c0*/  FSEL R31, R31, -INF , P1 ;  /* 0xff8000001f1f7808 */ /* 0x001fe40000800000 */
[----:B-1----:R-:W-:Y:S02]  /*46d0*/  FMNMX.FTZ R4, R3, R4, !PT ;  /* 0x0000000403047209 */ /* 0x002fe40007810000 */
[----:B------:R-:W-:Y:S02]  /*46e0*/  FMNMX.FTZ R3, R58, R59, !PT ;  /* 0x0000003b3a037209 */ /* 0x000fe40007810000 */
[C---:B------:R-:W-:Y:S01]  /*46f0*/  FSETP.NEU.FTZ.AND P0, PT, R4.reuse, -INF , PT ;  /* 0xff8000000400780b */ /* 0x040fe20003f1d000 */
[----:B------:R-:W-:Y:S01]  /*4700*/  FMUL.FTZ R5, R4, UR5 ;  /* 0x0000000504057c20 */ /* 0x000fe20008410000 */
[----:B------:R-:W-:-:S04]  /*4710*/  FMNMX.FTZ R2, R62, R3, !PT ;  /* 0x000000033e027209 */ /* 0x000fc80007810000 */
[----:B------:R-:W-:Y:S02]  /*4720*/  FMNMX.FTZ R3, R63, R2, !PT ;  /* 0x000000023f037209 */ /* 0x000fe40007810000 */
[----:B------:R-:W-:Y:S02]  /*4730*/  FSEL R17, R5, RZ, P0 ;  /* 0x000000ff05117208 */ /* 0x000fe40000000000 */
[----:B------:R-:W-:Y:S02]  /*4740*/  FMNMX.FTZ R2, R50, R3, !PT ;  /* 0x0000000332027209 */ /* 0x000fe40007810000 */
[----:B------:R-:W-:Y:S01]  /*4750*/  ISETP.NE.AND P0, PT, R20, RZ, PT ;  /* 0x000000ff1400720c */ /* 0x000fe20003f05270 */
[--C-:B------:R-:W-:Y:S01]  /*4760*/  FFMA.FTZ R56, R56, UR5, -R17.reuse ;  /* 0x0000000538387c23 */ /* 0x100fe20008010811 */
[----:B------:R-:W-:Y:S01]  /*4770*/  FMNMX.FTZ R3, R51, R2, !PT ;  /* 0x0000000233037209 */ /* 0x000fe20007810000 */
[--C-:B------:R-:W-:Y:S01]  /*4780*/  FFMA.FTZ R57, R57, UR5, -R17.reuse ;  /* 0x0000000539397c23 */ /* 0x100fe20008010811 */
[--C-:B------:R-:W-:Y:S01]  /*4790*/  FFMA.FTZ R60, R60, UR5, -R17.reuse ;  /* 0x000000053c3c7c23 */ /* 0x100fe20008010811 */
[--C-:B------:R-:W-:Y:S01]  /*47a0*/  FFMA.FTZ R61, R61, UR5, -R17.reuse ;  /* 0x000000053d3d7c23 */ /* 0x100fe20008010811 */
[----:B------:R-:W-:Y:S01]  /*47b0*/  FMNMX.FTZ R2, R54, R3, !PT ;  /* 0x0000000336027209 */ /* 0x000fe20007810000 */
[----:B------:R-:W-:Y:S01]  /*47c0*/  MUFU.EX2 R56, R56 ;  /* 0x0000003800387308 */ /* 0x000fe20000000800 */
[--C-:B------:R-:W-:Y:S01]  /*47d0*/  FFMA.FTZ R48, R48, UR5, -R17.reuse ;  /* 0x0000000530307c23 */ /* 0x100fe20008010811 */
[--C-:B------:R-:W-:Y:S01]  /*47e0*/  FFMA.FTZ R49, R49, UR5, -R17.reuse ;  /* 0x0000000531317c23 */ /* 0x100fe20008010811 */
[----:B------:R-:W-:Y:S01]  /*47f0*/  FMNMX.FTZ R3, R55, R2, !PT ;  /* 0x0000000237037209 */ /* 0x000fe20007810000 */
[--C-:B------:R-:W-:Y:S01]  /*4800*/  FFMA.FTZ R52, R52, UR5, -R17.reuse ;  /* 0x0000000534347c23 */ /* 0x100fe20008010811 */
[--C-:B------:R-:W-:Y:S01]  /*4810*/  FFMA.FTZ R53, R53, UR5, -R17.reuse ;  /* 0x0000000535357c23 */ /* 0x100fe20008010811 */
[--C-:B------:R-:W-:Y:S01]  /*4820*/  FFMA.FTZ R40, R40, UR5, -R17.reuse ;  /* 0x0000000528287c23 */ /* 0x100fe20008010811 */
[----:B------:R-:W-:Y:S01]  /*4830*/  FMNMX.FTZ R2, R42, R3, !PT ;  /* 0x000000032a027209 */ /* 0x000fe20007810000 */
[----:B------:R-:W0:Y:S01]  /*4840*/  MUFU.EX2 R57, R57 ;  /* 0x0000003900397308 */ /* 0x000e220000000800 */
[--C-:B------:R-:W-:Y:S01]  /*4850*/  FFMA.FTZ R41, R41, UR5, -R17.reuse ;  /* 0x0000000529297c23 */ /* 0x100fe20008010811 */
        /* <DEDUP_REMOVED lines=14> */
[----:B------:R-:W1:Y:S01]  /*4940*/  MUFU.EX2 R61, R61 ;  /* 0x0000003d003d7308 */ /* 0x000e620000000800 */
[----:B------:R-:W-:Y:S01]  /*4950*/  FFMA.FTZ R17, R29, UR5, -R17 ;  /* 0x000000051d117c23 */ /* 0x000fe20008010811 */
[----:B0-----:R-:W-:Y:S01]  /*4960*/  F2FP.F16.F32.PACK_AB R208, R57, R56 ;  /* 0x0000003839d0723e */ /* 0x001fe200000000ff */
[----:B------:R-:W-:Y:S01]  /*4970*/  IMAD.MOV.U32 R29, RZ, RZ, R151 ;  /* 0x000000ffff1d7224 */ /* 0x000fe200078e0097 */
[----:B------:R-:W-:-:S04]  /*4980*/  FMNMX.FTZ R3, R35, R2, !PT ;  /* 0x0000000223037209 */ /* 0x000fc80007810000 */
[----:B------:R-:W-:Y:S01]  /*4990*/  FMNMX.FTZ R2, R38, R3, !PT ;  /* 0x0000000326027209 */ /* 0x000fe20007810000 */
[----:B------:R-:W-:Y:S03]  /*49a0*/  MUFU.EX2 R48, R48 ;  /* 0x0000003000307308 */ /* 0x000fe60000000800 */
[----:B------:R-:W-:-:S04]  /*49b0*/  FMNMX.FTZ R3, R39, R2, !PT ;  /* 0x0000000227037209 */ /* 0x000fc80007810000 */
[----:B------:R-:W-:Y:S01]  /*49c0*/  FMNMX.FTZ R2, R26, R3, !PT ;  /* 0x000000031a027209 */ /* 0x000fe20007810000 */
[----:B------:R-:W0:Y:S01]  /*49d0*/  MUFU.EX2 R49, R49 ;  /* 0x0000003100317308 */ /* 0x000e220000000800 */
[----:B-1----:R-:W-:Y:S02]  /*49e0*/  F2FP.F16.F32.PACK_AB R210, R61, R60 ;  /* 0x0000003c3dd2723e */ /* 0x002fe400000000ff */
[----:B------:R-:W-:-:S04]  /*49f0*/  FMNMX.FTZ R3, R27, R2, !PT ;  /* 0x000000021b037209 */ /* 0x000fc80007810000 */
[----:B------:R-:W-:Y:S01]  /*4a00*/  FMNMX.FTZ R2, R30, R3, !PT ;  /* 0x000000031e027209 */ /* 0x000fe20007810000 */
[----:B------:R-:W-:Y:S03]  /*4a10*/  MUFU.EX2 R52, R52 ;  /* 0x0000003400347308 */ /* 0x000fe60000000800 */
[----:B------:R-:W-:-:S05]  /*4a20*/  FMNMX.FTZ R2, R31, R2, !PT ;  /* 0x000000021f027209 */ /* 0x000fca0007810000 */
[----:B------:R-:W1:Y:S01]  /*4a30*/  SHFL.BFLY PT, R3, R2, 0x2, 0x1f ;  /* 0x0c401f0002037f89 */ /* 0x000e6200000e0000 */
[----:B------:R-:W2:Y:S01]  /*4a40*/  MUFU.EX2 R53, R53 ;  /* 0x0000003500357308 */ /* 0x000ea20000000800 */
[----:B0-----:R-:W-:-:S07]  /*4a50*/  F2FP.F16.F32.PACK_AB R204, R49, R48 ;  /* 0x0000003031cc723e */ /* 0x001fce00000000ff */
[----:B------:R-:W-:Y:S08]  /*4a60*/  MUFU.EX2 R40, R40 ;  /* 0x0000002800287308 */ /* 0x000ff00000000800 */
[----:B------:R-:W0:Y:S01]  /*4a70*/  MUFU.EX2 R41, R41 ;  /* 0x0000002900297308 */ /* 0x000e220000000800 */
[----:B--2---:R-:W-:Y:S02]  /*4a80*/  F2FP.F16.F32.PACK_AB R206, R53, R52 ;  /* 0x0000003435ce723e */ /* 0x004fe400000000ff */
[----:B-1----:R-:W-:-:S05]  /*4a90*/  FMNMX.FTZ R5, R2, R3, !PT ;  /* 0x0000000302057209 */ /* 0x002fca0007810000 */
[----:B------:R-:W-:Y:S01]  /*4aa0*/  MUFU.EX2 R44, R44 ;  /* 0x0000002c002c7308 */ /* 0x000fe20000000800 */
[----:B------:R-:W1:Y:S07]  /*4ab0*/  SHFL.BFLY PT, R2, R5, 0x1, 0x1f ;  /* 0x0c201f0005027f89 */ /* 0x000e6e00000e0000 */
[----:B------:R-:W2:Y:S01]  /*4ac0*/  MUFU.EX2 R45, R45 ;  /* 0x0000002d002d7308 */ /* 0x000ea20000000800 */
[----:B0-----:R-:W-:-:S07]  /*4ad0*/  F2FP.F16.F32.PACK_AB R200, R41, R40 ;  /* 0x0000002829c8723e */ /* 0x001fce00000000ff */
[----:B------:R-:W-:Y:S08]  /*4ae0*/  MUFU.EX2 R32, R32 ;  /* 0x0000002000207308 */ /* 0x000ff00000000800 */
[----:B------:R-:W0:Y:S01]  /*4af0*/  MUFU.EX2 R33, R33 ;  /* 0x0000002100217308 */ /* 0x000e220000000800 */
[----:B--2---:R-:W-:Y:S02]  /*4b00*/  F2FP.F16.F32.PACK_AB R202, R45, R44 ;  /* 0x0000002c2dca723e */ /* 0x004fe400000000ff */
[----:B-1----:R-:W-:-:S04]  /*4b10*/  FMNMX.FTZ R3, R5, R2, !PT ;  /* 0x0000000205037209 */ /* 0x002fc80007810000 */
[C---:B------:R-:W-:Y:S01]  /*4b20*/  FSETP.NEU.FTZ.AND P1, PT, R3.reuse, -INF , PT ;  /* 0xff8000000300780b */ /* 0x040fe20003f3d000 */
[----:B------:R-:W-:Y:S01]  /*4b30*/  FMUL.FTZ R2, R3, UR5 ;  /* 0x0000000503027c20 */ /* 0x000fe20008410000 */
[----:B------:R1:W-:Y:S04]  /*4b40*/  MUFU.EX2 R5, R17 ;  /* 0x0000001100057308 */ /* 0x0003e80000000800 */
[----:B------:R-:W-:Y:S02]  /*4b50*/  FSEL R2, R2, RZ, P1 ;  /* 0x000000ff02027208 */ /* 0x000fe40000800000 */
[----:B------:R-:W-:Y:S02]  /*4b60*/  PLOP3.LUT P1, PT, PT, PT, UP0, 0x80, 0x0 ;  /* 0x000000000000781c */ /* 0x000fe40003f2f008 */
[----:B------:R-:W-:Y:S01]  /*4b70*/  MUFU.EX2 R36, R36 ;  /* 0x0000002400247308 */ /* 0x000fe20000000800 */
[--C-:B------:R-:W-:Y:S01]  /*4b80*/  FFMA.FTZ R58, R58, UR5, -R2.reuse ;  /* 0x000000053a3a7c23 */ /* 0x100fe20008010802 */
[--C-:B------:R-:W-:Y:S01]  /*4b90*/  FFMA.FTZ R59, R59, UR5, -R2.reuse ;  /* 0x000000053b3b7c23 */ /* 0x100fe20008010802 */
[--C-:B------:R-:W-:Y:S01]  /*4ba0*/  FFMA.FTZ R62, R62, UR5, -R2.reuse ;  /* 0x000000053e3e7c23 */ /* 0x100fe20008010802 */
[--C-:B------:R-:W-:Y:S01]  /*4bb0*/  FFMA.FTZ R63, R63, UR5, -R2.reuse ;  /* 0x000000053f3f7c23 */ /* 0x100fe20008010802 */
[----:B-1----:R-:W-:Y:S01]  /*4bc0*/  FADD.FTZ R17, R56, R57 ;  /* 0x0000003938117221 */ /* 0x002fe20000010000 */
[--C-:B------:R-:W-:Y:S01]  /*4bd0*/  FFMA.FTZ R50, R50, UR5, -R2.reuse ;  /* 0x0000000532327c23 */ /* 0x100fe20008010802 */
[--C-:B------:R-:W-:Y:S01]  /*4be0*/  FFMA.FTZ R51, R51, UR5, -R2.reuse ;  /* 0x0000000533337c23 */ /* 0x100fe20008010802 */
[----:B------:R-:W-:Y:S01]  /*4bf0*/  MUFU.EX2 R58, R58 ;  /* 0x0000003a003a7308 */ /* 0x000fe20000000800 */
[----:B------:R-:W-:Y:S01]  /*4c00*/  FADD.FTZ R20, R60, R17 ;  /* 0x000000113c147221 */ /* 0x000fe20000010000 */
[--C-:B------:R-:W-:Y:S01]  /*4c10*/  FFMA.FTZ R54, R54, UR5, -R2.reuse ;  /* 0x0000000536367c23 */ /* 0x100fe20008010802 */
[--C-:B------:R-:W-:Y:S01]  /*4c20*/  FFMA.FTZ R55, R55, UR5, -R2.reuse ;  /* 0x0000000537377c23 */ /* 0x100fe20008010802 */
[----:B------:R-:W-:Y:S01]  /*4c30*/  FFMA.FTZ R42, R42, UR5, -R2 ;  /* 0x000000052a2a7c23 */ /* 0x000fe20008010802 */
[----:B------:R-:W-:Y:S01]  /*4c40*/  FADD.FTZ R17, R61, R20 ;  /* 0x000000143d117221 */ /* 0x000fe20000010000 */
[--C-:B------:R-:W-:Y:S01]  /*4c50*/  FFMA.FTZ R43, R43, UR5, -R2.reuse ;  /* 0x000000052b2b7c23 */ /* 0x100fe20008010802 */
[--C-:B------:R-:W-:Y:S01]  /*4c60*/  FFMA.FTZ R46, R46, UR5, -R2.reuse ;  /* 0x000000052e2e7c23 */ /* 0x100fe20008010802 */
[----:B------:R-:W1:Y:S01]  /*4c70*/  MUFU.EX2 R59, R59 ;  /* 0x0000003b003b7308 */ /* 0x000e620000000800 */
[----:B------:R-:W-:Y:S01]  /*4c80*/  FADD.FTZ R20, R48, R17 ;  /* 0x0000001130147221 */ /* 0x000fe20000010000 */
[--C-:B------:R-:W-:Y:S01]  /*4c90*/  FFMA.FTZ R47, R47, UR5, -R2.reuse ;  /* 0x000000052f2f7c23 */ /* 0x100fe20008010802 */
[--C-:B------:R-:W-:Y:S01]  /*4ca0*/  FFMA.FTZ R34, R34, UR5, -R2.reuse ;  /* 0x0000000522227c23 */ /* 0x100fe20008010802 */
[----:B------:R-:W-:Y:S01]  /*4cb0*/  FFMA.FTZ R35, R35, UR5, -R2 ;  /* 0x0000000523237c23 */ /* 0x000fe20008010802 */
[----:B------:R-:W-:Y:S01]  /*4cc0*/  FADD.FTZ R21, R49, R20 ;  /* 0x0000001431157221 */ /* 0x000fe20000010000 */
[--C-:B------:R-:W-:Y:S01]  /*4cd0*/  FFMA.FTZ R38, R38, UR5, -R2.reuse ;  /* 0x0000000526267c23 */ /* 0x100fe20008010802 */
[--C-:B------:R-:W-:Y:S01]  /*4ce0*/  FFMA.FTZ R39, R39, UR5, -R2.reuse ;  /* 0x0000000527277c23 */ /* 0x100fe20008010802 */
[----:B------:R-:W2:Y:S01]  /*4cf0*/  MUFU.EX2 R62, R62 ;  /* 0x0000003e003e7308 */ /* 0x000ea20000000800 */
[----:B------:R-:W-:Y:S01]  /*4d00*/  FADD.FTZ R64, R52, R21 ;  /* 0x0000001534407221 */ /* 0x000fe20000010000 */
[--C-:B------:R-:W-:Y:S01]  /*4d10*/  FFMA.FTZ R26, R26, UR5, -R2.reuse ;  /* 0x000000051a1a7c23 */ /* 0x100fe20008010802 */
[--C-:B------:R-:W-:Y:S01]  /*4d20*/  FFMA.FTZ R27, R27, UR5, -R2.reuse ;  /* 0x000000051b1b7c23 */ /* 0x100fe20008010802 */
[----:B------:R-:W-:Y:S01]  /*4d30*/  FFMA.FTZ R30, R30, UR5, -R2 ;  /* 0x000000051e1e7c23 */ /* 0x000fe20008010802 */
[----:B------:R-:W-:Y:S01]  /*4d40*/  FADD.FTZ R21, R53, R64 ;  /* 0x0000004035157221 */ /* 0x000fe20000010000 */
[----:B------:R-:W-:Y:S01]  /*4d50*/  FFMA.FTZ R2, R31, UR5, -R2 ;  /* 0x000000051f027c23 */ /* 0x000fe20008010802 */
[----:B0-----:R-:W-:Y:S01]  /*4d60*/  F2FP.F16.F32.PACK_AB R196, R33, R32 ;  /* 0x0000002021c4723e */ /* 0x001fe200000000ff */
[----:B------:R-:W0:Y:S01]  /*4d70*/  MUFU.EX2 R63, R63 ;  /* 0x0000003f003f7308 */ /* 0x000e220000000800 */
[----:B-1----:R-:W-:Y:S01]  /*4d80*/  FADD.FTZ R17, R58, R59 ;  /* 0x0000003b3a117221 */ /* 0x002fe20000010000 */
[----:B------:R-:W-:Y:S01]  /*4d90*/  FADD.FTZ R64, R40, R21 ;  /* 0x0000001528407221 */ /* 0x000fe20000010000 */
[----:B------:R-:W-:Y:S01]  /*4da0*/  F2FP.F16.F32.PACK_AB R209, R59, R58 ;  /* 0x0000003a3bd1723e */ /* 0x000fe200000000ff */
[--C-:B------:R-:W-:Y:S01]  /*4db0*/  IMAD.MOV.U32 R61, RZ, RZ, R151.reuse ;  /* 0x000000ffff3d7224 */ /* 0x100fe200078e0097 */
[----:B------:R-:W-:Y:S01]  /*4dc0*/  MOV R58, R151 ;  /* 0x00000097003a7202 */ /* 0x000fe20000000f00 */
[----:B------:R-:W-:Y:S01]  /*4dd0*/  FADD.FTZ R21, R41, R64 ;  /* 0x0000004029157221 */ /* 0x000fe20000010000 */
[----:B------:R-:W-:Y:S01]  /*4de0*/  IMAD.MOV.U32 R64, RZ, RZ, R151 ;  /* 0x000000ffff407224 */ /* 0x000fe200078e0097 */
[----:B------:R-:W1:Y:S01]  /*4df0*/  MUFU.EX2 R50, R50 ;  /* 0x0000003200327308 */ /* 0x000e620000000800 */
[----:B--2---:R-:W-:Y:S01]  /*4e00*/  FADD.FTZ R20, R62, R17 ;  /* 0x000000113e147221 */ /* 0x004fe20000010000 */
[----:B------:R-:W-:Y:S01]  /*4e10*/  FADD.FTZ R0, R44, R21 ;  /* 0x000000152c007221 */ /* 0x000fe20000010000 */
[----:B------:R-:W-:-:S02]  /*4e20*/  IMAD.MOV.U32 R60, RZ, RZ, R151 ;  /* 0x000000ffff3c7224 */ /* 0x000fc400078e0097 */
[--C-:B------:R-:W-:Y:S02]  /*4e30*/  IMAD.MOV.U32 R59, RZ, RZ, R151.reuse ;  /* 0x000000ffff3b7224 */ /* 0x100fe400078e0097 */
[----:B------:R-:W-:Y:S01]  /*4e40*/  FADD.FTZ R21, R45, R0 ;  /* 0x000000002d157221 */ /* 0x000fe20000010000 */
[--C-:B------:R-:W-:Y:S01]  /*4e50*/  IMAD.MOV.U32 R57, RZ, RZ, R151.reuse ;  /* 0x000000ffff397224 */ /* 0x100fe200078e0097 */
[----:B------:R-:W2:Y:S01]  /*4e60*/  MUFU.EX2 R51, R51 ;  /* 0x0000003300337308 */ /* 0x000ea20000000800 */
[C---:B0-----:R-:W-:Y:S01]  /*4e70*/  FADD.FTZ R17, R63.reuse, R20 ;  /* 0x000000143f117221 */ /* 0x041fe20000010000 */
[----:B------:R-:W-:Y:S01]  /*4e80*/  F2FP.F16.F32.PACK_AB R211, R63, R62 ;  /* 0x0000003e3fd3723e */ /* 0x000fe200000000ff */
[--C-:B------:R-:W-:Y:S01]  /*4e90*/  IMAD.MOV.U32 R63, RZ, RZ, R151.reuse ;  /* 0x000000ffff3f7224 */ /* 0x100fe200078e0097 */
[----:B------:R-:W-:Y:S01]  /*4ea0*/  MOV R62, R151 ;  /* 0x00000097003e7202 */ /* 0x000fe20000000f00 */
[--C-:B------:R-:W-:Y:S02]  /*4eb0*/  IMAD.MOV.U32 R56, RZ, RZ, R151.reuse ;  /* 0x000000ffff387224 */ /* 0x100fe400078e0097 */
[----:B------:R-:W-:Y:S01]  /*4ec0*/  IMAD.MOV.U32 R53, RZ, RZ, R151 ;  /* 0x000000ffff357224 */ /* 0x000fe200078e0097 */
[----:B------:R-:W0:Y:S01]  /*4ed0*/  MUFU.EX2 R54, R54 ;  /* 0x0000003600367308 */ /* 0x000e220000000800 */
[----:B-1----:R-:W-:Y:S01]  /*4ee0*/  FADD.FTZ R20, R50, R17 ;  /* 0x0000001132147221 */ /* 0x002fe20000010000 */
[----:B------:R-:W-:-:S02]  /*4ef0*/  IMAD.MOV.U32 R52, RZ, RZ, R151 ;  /* 0x000000ffff347224 */ /* 0x000fc400078e0097 */
[--C-:B------:R-:W-:Y:S02]  /*4f00*/  IMAD.MOV.U32 R49, RZ, RZ, R151.reuse ;  /* 0x000000ffff317224 */ /* 0x100fe400078e0097 */
[--C-:B------:R-:W-:Y:S02]  /*4f10*/  IMAD.MOV.U32 R48, RZ, RZ, R151.reuse ;  /* 0x000000ffff307224 */ /* 0x100fe400078e0097 */
[----:B------:R-:W1:Y:S01]  /*4f20*/  MUFU.EX2 R55, R55 ;  /* 0x0000003700377308 */ /* 0x000e620000000800 */
[C---:B--2---:R-:W-:Y:S01]  /*4f30*/  FADD.FTZ R17, R51.reuse, R20 ;  /* 0x0000001433117221 */ /* 0x044fe20000010000 */
[----:B------:R-:W-:Y:S01]  /*4f40*/  F2FP.F16.F32.PACK_AB R205, R51, R50 ;  /* 0x0000003233cd723e */ /* 0x000fe200000000ff */
[--C-:B------:R-:W-:Y:S01]  /*4f50*/  IMAD.MOV.U32 R51, RZ, RZ, R151.reuse ;  /* 0x000000ffff337224 */ /* 0x100fe200078e0097 */
[----:B------:R-:W-:Y:S01]  /*4f60*/  MOV R50, R151 ;  /* 0x0000009700327202 */ /* 0x000fe20000000f00 */
[--C-:B------:R-:W-:Y:S02]  /*4f70*/  IMAD.MOV.U32 R45, RZ, RZ, R151.reuse ;  /* 0x000000ffff2d7224 */ /* 0x100fe400078e0097 */
[----:B------:R-:W-:Y:S01]  /*4f80*/  IMAD.MOV.U32 R44, RZ, RZ, R151 ;  /* 0x000000ffff2c7224 */ /* 0x000fe200078e0097 */
[----:B------:R-:W2:Y:S01]  /*4f90*/  MUFU.EX2 R42, R42 ;  /* 0x0000002a002a7308 */ /* 0x000ea20000000800 */
[----:B0-----:R-:W-:Y:S01]  /*4fa0*/  FADD.FTZ R20, R54, R17 ;  /* 0x0000001136147221 */ /* 0x001fe20000010000 */
[----:B------:R-:W-:-:S02]  /*4fb0*/  IMAD.MOV.U32 R41, RZ, RZ, R151 ;  /* 0x000000ffff297224 */ /* 0x000fc400078e0097 */
[--C-:B------:R-:W-:Y:S02]  /*4fc0*/  IMAD.MOV.U32 R40, RZ, RZ, R151.reuse ;  /* 0x000000ffff287224 */ /* 0x100fe400078e0097 */
[----:B------:R-:W-:Y:S02]  /*4fd0*/  IMAD.MOV.U32 R31, RZ, RZ, R151 ;  /* 0x000000ffff1f7224 */ /* 0x000fe400078e0097 */
[----:B------:R-:W0:Y:S01]  /*4fe0*/  MUFU.EX2 R43, R43 ;  /* 0x0000002b002b7308 */ /* 0x000e220000000800 */
[C---:B-1----:R-:W-:Y:S01]  /*4ff0*/  FADD.FTZ R17, R55.reuse, R20 ;  /* 0x0000001437117221 */ /* 0x042fe20000010000 */
        /* <DEDUP_REMOVED lines=9> */
[----:B------:R-:W-:-:S05]  /*5090*/  IMAD.MOV.U32 R32, RZ, RZ, R151 ;  /* 0x000000ffff207224 */ /* 0x000fca00078e0097 */
[----:B------:R-:W2:Y:S01]  /*50a0*/  MUFU.EX2 R47, R47 ;  /* 0x0000002f002f7308 */ /* 0x000ea20000000800 */
[C---:B0-----:R-:W-:Y:S01]  /*50b0*/  FADD.FTZ R17, R43.reuse, R0 ;  /* 0x000000002b117221 */ /* 0x041fe20000010000 */
[----:B------:R-:W-:Y:S01]  /*50c0*/  F2FP.F16.F32.PACK_AB R201, R43, R42 ;  /* 0x0000002a2bc9723e */ /* 0x000fe200000000ff */
[----:B------:R-:W-:Y:S01]  /*50d0*/  IMAD.MOV.U32 R43, RZ, RZ, R151 ;  /* 0x000000ffff2b7224 */ /* 0x000fe200078e0097 */
[----:B------:R-:W-:-:S04]  /*50e0*/  MOV R42, R151 ;  /* 0x00000097002a7202 */ /* 0x000fc80000000f00 */
[----:B------:R-:W0:Y:S01]  /*50f0*/  MUFU.EX2 R37, R37 ;  /* 0x0000002500257308 */ /* 0x000e220000000800 */
[----:B-1----:R-:W-:-:S07]  /*5100*/  FADD.FTZ R0, R46, R17 ;  /* 0x000000112e007221 */ /* 0x002fce0000010000 */
[----:B------:R-:W1:Y:S01]  /*5110*/  MUFU.EX2 R34, R34 ;  /* 0x0000002200227308 */ /* 0x000e620000000800 */
[C---:B--2---:R-:W-:Y:S01]  /*5120*/  FADD.FTZ R17, R47.reuse, R0 ;  /* 0x000000002f117221 */ /* 0x044fe20000010000 */
[----:B------:R-:W-:Y:S01]  /*5130*/  F2FP.F16.F32.PACK_AB R203, R47, R46 ;  /* 0x0000002e2fcb723e */ /* 0x000fe200000000ff */
[----:B------:R-:W-:Y:S01]  /*5140*/  IMAD.MOV.U32 R47, RZ, RZ, R151 ;  /* 0x000000ffff2f7224 */ /* 0x000fe200078e0097 */
[----:B------:R-:W-:-:S04]  /*5150*/  MOV R46, R151 ;  /* 0x00000097002e7202 */ /* 0x000fc80000000f00 */
[----:B------:R-:W2:Y:S01]  /*5160*/  MUFU.EX2 R24, R24 ;  /* 0x0000001800187308 */ /* 0x000ea20000000800 */
[C---:B0-----:R-:W-:Y:S01]  /*5170*/  FADD.FTZ R21, R37.reuse, R20 ;  /* 0x0000001425157221 */ /* 0x041fe20000010000 */
[----:B------:R-:W-:Y:S01]  /*5180*/  F2FP.F16.F32.PACK_AB R198, R37, R36 ;  /* 0x0000002425c6723e */ /* 0x000fe200000000ff */
[--C-:B------:R-:W-:Y:S02]  /*5190*/  IMAD.MOV.U32 R37, RZ, RZ, R151.reuse ;  /* 0x000000ffff257224 */ /* 0x100fe400078e0097 */
[----:B------:R-:W-:-:S03]  /*51a0*/  IMAD.MOV.U32 R36, RZ, RZ, R151 ;  /* 0x000000ffff247224 */ /* 0x000fc600078e0097 */
[----:B------:R-:W0:Y:S01]  /*51b0*/  MUFU.EX2 R35, R35 ;  /* 0x0000002300237308 */ /* 0x000e220000000800 */
[----:B-1----:R-:W-:-:S07]  /*51c0*/  FADD.FTZ R0, R34, R17 ;  /* 0x0000001122007221 */ /* 0x002fce0000010000 */
[----:B------:R-:W1:Y:S01]  /*51d0*/  MUFU.EX2 R25, R25 ;  /* 0x0000001900197308 */ /* 0x000e620000000800 */
[----:B--2---:R-:W-:-:S07]  /*51e0*/  FADD.FTZ R20, R24, R21 ;  /* 0x0000001518147221 */ /* 0x004fce0000010000 */
[----:B------:R-:W2:Y:S01]  /*51f0*/  MUFU.EX2 R38, R38 ;  /* 0x0000002600267308 */ /* 0x000ea20000000800 */
[C---:B0-----:R-:W-:Y:S01]  /*5200*/  FADD.FTZ R17, R35.reuse, R0 ;  /* 0x0000000023117221 */ /* 0x041fe20000010000 */
[----:B------:R-:W-:Y:S01]  /*5210*/  F2FP.F16.F32.PACK_AB R197, R35, R34 ;  /* 0x0000002223c5723e */ /* 0x000fe200000000ff */
[----:B------:R-:W-:Y:S01]  /*5220*/  IMAD.MOV.U32 R35, RZ, RZ, R151 ;  /* 0x000000ffff237224 */ /* 0x000fe200078e0097 */
[----:B------:R-:W-:-:S04]  /*5230*/  MOV R34, R151 ;  /* 0x0000009700227202 */ /* 0x000fc80000000f00 */
[----:B------:R-:W0:Y:S01]  /*5240*/  MUFU.EX2 R28, R28 ;  /* 0x0000001c001c7308 */ /* 0x000e220000000800 */
[C---:B-1----:R-:W-:Y:S01]  /*5250*/  FADD.FTZ R21, R25.reuse, R20 ;  /* 0x0000001419157221 */ /* 0x042fe20000010000 */
[----:B------:R-:W-:Y:S01]  /*5260*/  F2FP.F16.F32.PACK_AB R192, R25, R24 ;  /* 0x0000001819c0723e */ /* 0x000fe200000000ff */
[--C-:B------:R-:W-:Y:S02]  /*5270*/  IMAD.MOV.U32 R25, RZ, RZ, R151.reuse ;  /* 0x000000ffff197224 */ /* 0x100fe400078e0097 */
[----:B------:R-:W-:-:S03]  /*5280*/  IMAD.MOV.U32 R24, RZ, RZ, R151 ;  /* 0x000000ffff187224 */ /* 0x000fc600078e0097 */
[----:B------:R-:W1:Y:S01]  /*5290*/  MUFU.EX2 R39, R39 ;  /* 0x0000002700277308 */ /* 0x000e620000000800 */
[----:B--2---:R-:W-:-:S07]  /*52a0*/  FADD.FTZ R0, R38, R17 ;  /* 0x0000001126007221 */ /* 0x004fce0000010000 */
[----:B------:R-:W2:Y:S01]  /*52b0*/  MUFU.EX2 R26, R26 ;  /* 0x0000001a001a7308 */ /* 0x000ea20000000800 */
[----:B0-----:R-:W-:Y:S01]  /*52c0*/  FADD.FTZ R20, R28, R21 ;  /* 0x000000151c147221 */ /* 0x001fe20000010000 */
[C---:B------:R-:W-:Y:S01]  /*52d0*/  F2FP.F16.F32.PACK_AB R194, R5.reuse, R28 ;  /* 0x0000001c05c2723e */ /* 0x040fe200000000ff */
[----:B------:R-:W-:Y:S02]  /*52e0*/  IMAD.MOV.U32 R28, RZ, RZ, R151 ;  /* 0x000000ffff1c7224 */ /* 0x000fe400078e0097 */
[----:B------:R-:W-:-:S03]  /*52f0*/  FADD.FTZ R17, R5, R20 ;  /* 0x0000001405117221 */ /* 0x000fc60000010000 */
[----:B------:R-:W0:Y:S01]  /*5300*/  MUFU.EX2 R27, R27 ;  /* 0x0000001b001b7308 */ /* 0x000e220000000800 */
[C---:B-1----:R-:W-:Y:S01]  /*5310*/  FADD.FTZ R21, R39.reuse, R0 ;  /* 0x0000000027157221 */ /* 0x042fe20000010000 */
[----:B------:R-:W-:Y:S01]  /*5320*/  F2FP.F16.F32.PACK_AB R199, R39, R38 ;  /* 0x0000002627c7723e */ /* 0x000fe200000000ff */
[----:B------:R-:W-:Y:S01]  /*5330*/  IMAD.MOV.U32 R39, RZ, RZ, R151 ;  /* 0x000000ffff277224 */ /* 0x000fe200078e0097 */
[----:B------:R-:W-:-:S04]  /*5340*/  MOV R38, R151 ;  /* 0x0000009700267202 */ /* 0x000fc80000000f00 */
[----:B------:R-:W1:Y:S01]  /*5350*/  MUFU.EX2 R30, R30 ;  /* 0x0000001e001e7308 */ /* 0x000e620000000800 */
[----:B--2---:R-:W-:-:S07]  /*5360*/  FADD.FTZ R0, R26, R21 ;  /* 0x000000151a007221 */ /* 0x004fce0000010000 */
[----:B------:R2:W3:Y:S01]  /*5370*/  MUFU.EX2 R195, R2 ;  /* 0x0000000200c37308 */ /* 0x0004e20000000800 */
[C---:B0-----:R-:W-:Y:S01]  /*5380*/  FADD.FTZ R5, R27.reuse, R0 ;  /* 0x000000001b057221 */ /* 0x041fe20000010000 */
[----:B------:R-:W-:Y:S01]  /*5390*/  F2FP.F16.F32.PACK_AB R193, R27, R26 ;  /* 0x0000001a1bc1723e */ /* 0x000fe200000000ff */
[----:B------:R-:W-:Y:S01]  /*53a0*/  IMAD.MOV.U32 R27, RZ, RZ, R151 ;  /* 0x000000ffff1b7224 */ /* 0x000fe200078e0097 */
[----:B------:R-:W-:Y:S01]  /*53b0*/  MOV R26, R151 ;  /* 0x00000097001a7202 */ /* 0x000fe20000000f00 */
[----:B-1----:R-:W-:Y:S01]  /*53c0*/  FADD.FTZ R0, R30, R5 ;  /* 0x000000051e007221 */ /* 0x002fe20000010000 */
[----:B--2---:R-:W-:-:S03]  /*53d0*/  IMAD.MOV.U32 R2, RZ, RZ, 0x3f800000 ;  /* 0x3f800000ff027424 */ /* 0x004fc600078e00ff */
[C---:B---3--:R-:W-:Y:S01]  /*53e0*/  FADD.FTZ R5, R195.reuse, R0 ;  /* 0x00000000c3057221 */ /* 0x048fe20000010000 */
[----:B------:R-:W-:Y:S01]  /*53f0*/  F2FP.F16.F32.PACK_AB R195, R195, R30 ;  /* 0x0000001ec3c3723e */ /* 0x000fe200000000ff */
[----:B------:R-:W-:Y:S01]  /*5400*/  IMAD.MOV.U32 R0, RZ, RZ, 0x3f800000 ;  /* 0x3f800000ff007424 */ /* 0x000fe200078e00ff */
[----:B------:R-:W-:Y:S01]  /*5410*/  MOV R30, R151 ;  /* 0x00000097001e7202 */ /* 0x000fe20000000f00 */
[----:B------:R-:W-:Y:S06]  /*5420*/  @!P1 BRA `(.L_x_14) ;  /* 0x0000004400249947 */ /* 0x000fec0003800000 */
[----:B------:R-:W-:Y:S01]  /*5430*/  UIADD3 UR4, UR60, -0x2, URZ ;  /* 0xfffffffe3c047890 */ /* 0x000fe2000fffe03f */
[----:B------:R-:W-:Y:S01]  /*5440*/  IMAD.MOV.U32 R20, RZ, RZ, R3 ;  /* 0x000000ffff147224 */ /* 0x000fe200078e0003 */
[----:B------:R-:W-:Y:S01]  /*5450*/  MOV R21, R4 ;  /* 0x0000000400157202 */ /* 0x000fe20000000f00 */
[----:B------:R-:W-:Y:S01]  /*5460*/  IMAD.MOV.U32 R2, RZ, RZ, 0x3f800000 ;  /* 0x3f800000ff027424 */ /* 0x000fe200078e00ff */
[----:B------:R-:W-:Y:S02]  /*5470*/  CS2R R150, SRZ ;  /* 0x0000000000967805 */ /* 0x000fe4000001ff00 */
[----:B------:R-:W-:Y:S01]  /*5480*/  CS2R R146, SRZ ;  /* 0x0000000000927805 */ /* 0x000fe2000001ff00 */
[----:B------:R-:W-:Y:S01]  /*5490*/  IMAD.U32 R228, RZ, RZ, UR4 ;  /* 0x00000004ffe47e24 */ /* 0x000fe2000f8e00ff */
[----:B------:R-:W-:Y:S02]  /*54a0*/  R2UR UR4, R16 ;  /* 0x00000000100472ca */ /* 0x000fe400000e0000 */
[----:B------:R-:W-:-:S02]  /*54b0*/  CS2R R142, SRZ ;  /* 0x00000000008e7805 */ /* 0x000fc4000001ff00 */
[----:B------:R-:W-:Y:S02]  /*54c0*/  CS2R R138, SRZ ;  /* 0x00000000008a7805 */ /* 0x000fe4000001ff00 */
[----:B------:R-:W-:Y:S02]  /*54d0*/  CS2R R134, SRZ ;  /* 0x0000000000867805 */ /* 0x000fe4000001ff00 */
[----:B------:R-:W-:Y:S02]  /*54e0*/  CS2R R130, SRZ ;  /* 0x0000000000827805 */ /* 0x000fe4000001ff00 */
[----:B------:R-:W-:Y:S02]  /*54f0*/  CS2R R126, SRZ ;  /* 0x00000000007e7805 */ /* 0x000fe4000001ff00 */
[----:B------:R-:W-:Y:S02]  /*5500*/  CS2R R122, SRZ ;  /* 0x00000000007a7805 */ /* 0x000fe4000001ff00 */
[----:B------:R-:W-:-:S02]  /*5510*/  CS2R R118, SRZ ;  /* 0x0000000000767805 */ /* 0x000fc4000001ff00 */
[----:B------:R-:W-:Y:S02]  /*5520*/  CS2R R114, SRZ ;  /* 0x0000000000727805 */ /* 0x000fe4000001ff00 */
[----:B------:R-:W-:Y:S02]  /*5530*/  CS2R R110, SRZ ;  /* 0x00000000006e7805 */ /* 0x000fe4000001ff00 */
[----:B------:R-:W-:Y:S02]  /*5540*/  CS2R R106, SRZ ;  /* 0x00000000006a7805 */ /* 0x000fe4000001ff00 */
[----:B------:R-:W-:Y:S02]  /*5550*/  CS2R R102, SRZ ;  /* 0x0000000000667805 */ /* 0x000fe4000001ff00 */
[----:B------:R-:W-:Y:S01]  /*5560*/  CS2R R98, SRZ ;  /* 0x0000000000627805 */ /* 0x000fe2000001ff00 */
[----:B------:R-:W-:Y:S01]  /*5570*/  IMAD.U32 R229, RZ, RZ, UR4 ;  /* 0x00000004ffe57e24 */ /* 0x000fe2000f8e00ff */
        /* <DEDUP_REMOVED lines=49> */
[----:B------:R-:W-:Y:S01]  /*5890*/  CS2R R24, SRZ ;  /* 0x0000000000187805 */ /* 0x000fe2000001ff00 */
[----:B------:R-:W-:Y:S01]  /*58a0*/  UMOV UR60, UR38 ;  /* 0x00000026003c7c82 */ /* 0x000fe20008000000 */
[----:B------:R-:W-:-:S05]  /*58b0*/  ULDC UR39, c[0x0][0x9d8] ;  /* 0x0002760000277ab9 */ /* 0x000fca0000000800 */
.L_x_25:
[----:B------:R-:W-:Y:S01]  /*58c0*/  R2UR UR5, R229 ;  /* 0x00000000e50572ca */ /* 0x000fe200000e0000 */
[----:B------:R-:W-:-:S04]  /*58d0*/  UISETP.NE.AND UP0, UPT, UR60, 0x1, UPT ;  /* 0x000000013c00788c */ /* 0x000fc8000bf05270 */
[----:B------:R-:W-:-:S08]  /*58e0*/  USEL UR4, URZ, 0x1, UP0 ;  /* 0x000000013f047887 */ /* 0x000fd00008000000 */
[----:B------:R-:W-:-:S06]  /*58f0*/  ULOP3.LUT UR4, UR5, UR4, URZ, 0x3c, !UPT ;  /* 0x0000000405047292 */ /* 0x000fcc000f8e3c3f */
[----:B------:R-:W-:Y:S01]  /*5900*/  MOV R16, UR4 ;  /* 0x0000000400107c02 */ /* 0x000fe20008000f00 */
[----:B------:R-:W-:Y:S06]  /*5910*/  @!P0 BRA `(.L_x_15) ;  /* 0x0000000000048947 */ /* 0x000fec0003800000 */
[----:B------:R-:W-:Y:S01]  /*5920*/  BPT.TRAP 0x1 ;  /* 0x000000040000795c */ /* 0x000fe20000300000 */
.L_x_15:
[----:B------:R-:W0:Y:S01]  /*5930*/  S2UR UR6, SR_CgaCtaId ;  /* 0x00000000000679c3 */ /* 0x000e220000008800 */
[----:B------:R-:W-:Y:S01]  /*5940*/  R2UR UR5, R16 ;  /* 0x00000000100572ca */ /* 0x000fe200000e0000 */
[----:B------:R-:W-:Y:S01]  /*5950*/  UIADD3 UR38, UR60, 0x1, URZ ;  /* 0x000000013c267890 */ /* 0x000fe2000fffe03f */
[----:B------:R-:W-:-:S03]  /*5960*/  UMOV UR4, 0x400 ;  /* 0x0000040000047882 */ /* 0x000fc60000000000 */
[----:B------:R-:W-:-:S04]  /*5970*/  UISETP.NE.AND UP0, UPT, UR38, 0x2, UPT ;  /* 0x000000022600788c */ /* 0x000fc8000bf05270 */
[----:B------:R-:W-:-:S04]  /*5980*/  USEL UR38, UR38, URZ, UP0 ;  /* 0x0000003f26267287 */ /* 0x000fc80008000000 */
[----:B------:R-:W-:-:S05]  /*5990*/  IMAD.U32 R4, RZ, RZ, UR5 ;  /* 0x00000005ff047e24 */ /* 0x000fca000f8e00ff */
[----:B------:R-:W-:Y:S01]  /*59a0*/  SHF.L.U32 R4, R4, 0x1f, RZ ;  /* 0x0000001f04047819 */ /* 0x000fe200000006ff */
[----:B0-----:R-:W-:-:S04]  /*59b0*/  ULEA UR6, UR6, UR4, 0x18 ;  /* 0x0000000406067291 */ /* 0x001fc8000f8ec03f */
[----:B------:R-:W-:Y:S02]  /*59c0*/  ULEA UR61, UR38, UR6, 0x3 ;  /* 0x00000006263d7291 */ /* 0x000fe4000f8e183f */
[----:B------:R-:W-:-:S07]  /*59d0*/  IMAD.U32 R3, RZ, RZ, UR6 ;  /* 0x00000006ff037e24 */ /* 0x000fce000f8e00ff */
[----:B------:R0:W1:Y:S01]  /*59e0*/  SYNCS.PHASECHK.TRANS64.TRYWAIT P1, [UR61+0x38830], R4 ;  /* 0x03883004ff0075a7 */ /* 0x000062000802017d */
[----:B------:R-:W-:Y:S05]  /*59f0*/  @!P0 BRA `(.L_x_16) ;  /* 0x0000000000048947 */ /* 0x000fea0003800000 */
[----:B------:R-:W-:Y:S01]  /*5a00*/  BPT.TRAP 0x1 ;  /* 0x000000040000795c */ /* 0x000fe20000300000 */
.L_x_16:
[----:B-1----:R-:W-:Y:S05]  /*5a10*/  @P1 BRA `(.L_x_17) ;  /* 0x0000000000081947 */ /* 0x002fea0003800000 */
[----:B------:R-:W1:Y:S02]  /*5a20*/  SYNCS.PHASECHK.TRANS64.TRYWAIT P1, [UR61+0x38830], R4 ;  /* 0x03883004ff0075a7 */ /* 0x000e64000802017d */
[----:B-1----:R-:W-:Y:S05]  /*5a30*/  @!P1 BRA `(.L_x_18) ;  /* 0x000000ac00909947 */ /* 0x002fea0003800000 */
.L_x_17:
[----:B------:R-:W-:Y:S01]  /*5a40*/  R2UR UR4, R18 ;  /* 0x00000000120472ca */ /* 0x000fe200000e0000 */
[----:B------:R-:W-:Y:S01]  /*5a50*/  WARPGROUP.ARRIVE ;  /* 0x00000000000079c5 */ /* 0x000fe20000000000 */
[----:B------:R-:W-:Y:S01]  /*5a60*/  R2UR UR10, R14 ;  /* 0x000000000e0a72ca */ /* 0x000fe200000e0000 */
[----:B------:R-:W-:Y:S01]  /*5a70*/  UMOV UR59, 0x40000040 ;  /* 0x40000040003b7882 */ /* 0x000fe20000000000 */
        /* <DEDUP_REMOVED lines=9> */
[----:B------:R-:W-:Y:S01]  /*5b10*/  UIMAD UR4, UR38, 0xa00, UR4 ;  /* 0x00000a00260478a4 */ /* 0x000fe2000f8e0204 */
[-C--:B------:R-:W-:Y:S01]  /*5b20*/  FMUL.FTZ R24, R24, R0.reuse ;  /* 0x0000000018187220 */ /* 0x080fe20000410000 */
[----:B------:R-:W-:Y:S01]  /*5b30*/  UMOV UR56, UR10 ;  /* 0x0000000a00387c82 */ /* 0x000fe20008000000 */
[----:B------:R-:W-:Y:S01]  /*5b40*/  UMOV UR43, 0x40000040 ;  /* 0x40000040002b7882 */ /* 0x000fe20000000000 */
[----:B------:R-:W-:Y:S01]  /*5b50*/  UMOV UR57, UR11 ;  /* 0x0000000b00397c82 */ /* 0x000fe20008000000 */
[----:B------:R-:W-:Y:S01]  /*5b60*/  UIADD3 UR6, UR4, 0x80, URZ ;  /* 0x0000008004067890 */ /* 0x000fe2000fffe03f */
[-C--:B------:R-:W-:Y:S01]  /*5b70*/  FMUL.FTZ R25, R25, R0.reuse ;  /* 0x0000000019197220 */ /* 0x080fe20000410000 */
[----:B------:R-:W-:Y:S01]  /*5b80*/  UMOV UR58, UR4 ;  /* 0x00000004003a7c82 */ /* 0x000fe20008000000 */
[----:B------:R-:W-:Y:S01]  /*5b90*/  UIADD3 UR5, UR4, 0x100, URZ ;  /* 0x0000010004057890 */ /* 0x000fe2000fffe03f */
[----:B------:R-:W-:Y:S01]  /*5ba0*/  HGMMA.64x16x16.F32 R184, gdesc[UR56], RZ, !UPT, gsb0 ;  /* 0x0020000038b879f0 */ /* 0x000fe2000c0008ff */
[----:B------:R-:W-:Y:S01]  /*5bb0*/  UMOV UR56, UR10 ;  /* 0x0000000a00387c82 */ /* 0x000fe20008000000 */
[----:B------:R-:W-:Y:S01]  /*5bc0*/  UMOV UR57, UR11 ;  /* 0x0000000b00397c82 */ /* 0x000fe20008000000 */
[----:B------:R-:W-:Y:S01]  /*5bd0*/  UMOV UR58, UR6 ;  /* 0x00000006003a7c82 */ /* 0x000fe20008000000 */
[----:B------:R-:W-:Y:S01]  /*5be0*/  UMOV UR59, 0x40000040 ;  /* 0x40000040003b7882 */ /* 0x000fe20000000000 */
[----:B------:R-:W-:Y:S01]  /*5bf0*/  UIADD3 UR6, UR4, 0x180, URZ ;  /* 0x0000018004067890 */ /* 0x000fe2000fffe03f */
[-C--:B------:R-:W-:Y:S01]  /*5c00*/  FMUL.FTZ R28, R28, R0.reuse ;  /* 0x000000001c1c7220 */ /* 0x080fe20000410000 */
        /* <DEDUP_REMOVED lines=12> */
[----:B------:R-:W-:Y:S01]  /*5cd0*/  UMOV UR47, 0x40000040 ;  /* 0x40000040002f7882 */ /* 0x000fe20000000000 */
[----:B------:R-:W-:Y:S01]  /*5ce0*/  UIADD3 UR50, UR4, 0x782, URZ ;  /* 0x0000078204327890 */ /* 0x000fe2000fffe03f */
[-C--:B------:R-:W-:Y:S01]  /*5cf0*/  FMUL.FTZ R41, R41, R0.reuse ;  /* 0x0000000029297220 */ /* 0x080fe20000410000 */
[----:B------:R-:W-:Y:S01]  /*5d00*/  UMOV UR51, 0x40000040 ;  /* 0x4000004000337882 */ /* 0x000fe20000000000 */
[----:B------:R-:W-:Y:S01]  /*5d10*/  UIADD3 UR54, UR4, 0x784, URZ ;  /* 0x0000078404367890 */ /* 0x000fe2000fffe03f */
[-C--:B------:R-:W-:Y:S01]  /*5d20*/  FMUL.FTZ R44, R44, R0.reuse ;  /* 0x000000002c2c7220 */ /* 0x080fe20000410000 */
[----:B------:R-:W-:Y:S01]  /*5d30*/  UMOV UR55, 0x40000040 ;  /* 0x4000004000377882 */ /* 0x000fe20000000000 */
[----:B------:R-:W-:Y:S01]  /*5d40*/  UMOV UR7, 0x40000040 ;  /* 0x4000004000077882 */ /* 0x000fe20000000000 */
[-C--:B------:R-:W-:Y:S01]  /*5d50*/  FMUL.FTZ R45, R45, R0.reuse ;  /* 0x000000002d2d7220 */ /* 0x080fe20000410000 */
        /* <DEDUP_REMOVED lines=23> */
[----:B------:R-:W-:Y:S01]  /*5ed0*/  FMUL.FTZ R93, R93, R0 ;  /* 0x000000005d5d7220 */ /* 0x000fe20000410000 */
[----:B------:R-:W-:-:S02]  /*5ee0*/  WARPGROUP.DEPBAR.LE gsb0, 0x0 ;  /* 0x00008000000079c5 */ /* 0x000fc40000010000 */
[----:B------:R-:W-:Y:S01]  /*5ef0*/  WARPGROUP.ARRIVE ;  /* 0x00000000000079c5 */ /* 0x000fe20000000000 */
[-C--:B------:R-:W-:Y:S01]  /*5f00*/  FMUL.FTZ R96, R96, R0.reuse ;  /* 0x0000000060607220 */ /* 0x080fe20000410000 */
[-C--:B------:R-:W-:Y:S01]  /*5f10*/  FMUL.FTZ R97, R97, R0.reuse ;  /* 0x0000000061617220 */ /* 0x080fe20000410000 */
[-C--:B------:R-:W-:Y:S01]  /*5f20*/  FMUL.FTZ R100, R100, R0.reuse ;  /* 0x0000000064647220 */ /* 0x080fe20000410000 */
[-C--:B------:R-:W-:Y:S01]  /*5f30*/  FMUL.FTZ R101, R101, R0.reuse ;  /* 0x0000000065657220 */ /* 0x080fe20000410000 */
[-C--:B------:R-:W-:Y:S01]  /*5f40*/  FMUL.FTZ R104, R104, R0.reuse ;  /* 0x0000000068687220 */ /* 0x080fe20000410000 */
[----:B------:R-:W-:Y:S01]  /*5f50*/  HGMMA.64x16x16.F32 R176, gdesc[UR56], RZ, !UPT, gsb0 ;  /* 0x0020000038b079f0 */ /* 0x000fe2000c0008ff */
[----:B------:R-:W-:Y:S01]  /*5f60*/  UMOV UR56, UR10 ;  /* 0x0000000a00387c82 */ /* 0x000fe20008000000 */
[----:B------:R-:W-:Y:S01]  /*5f70*/  UMOV UR57, UR11 ;  /* 0x0000000b00397c82 */ /* 0x000fe20008000000 */
[----:B------:R-:W-:Y:S01]  /*5f80*/  UMOV UR58, UR5 ;  /* 0x00000005003a7c82 */ /* 0x000fe20008000000 */
[----:B------:R-:W-:Y:S01]  /*5f90*/  UMOV UR59, 0x40000040 ;  /* 0x40000040003b7882 */ /* 0x000fe20000000000 */
[----:B------:R-:W-:Y:S01]  /*5fa0*/  UIADD3 UR5, UR4, 0x200, URZ ;  /* 0x0000020004057890 */ /* 0x000fe2000fffe03f */
        /* <DEDUP_REMOVED lines=103> */
[----:B------:R-:W-:Y:S02]  /*6620*/  R2UR UR10, R8 ;  /* 0x00000000080a72ca */ /* 0x000fe400000e0000 */
[----:B------:R-:W-:Y:S01]  /*6630*/  R2UR UR11, R9 ;  /* 0x00000000090b72ca */ /* 0x000fe200000e0000 */
[----:B------:R-:W-:Y:S02]  /*6640*/  WARPGROUP.DEPBAR.LE gsb0, 0x0 ;  /* 0x00008000000079c5 */ /* 0x000fe40000010000 */
[----:B-1----:R-:W-:-:S06]  /*6650*/  WARPGROUP.ARRIVE ;  /* 0x00000000000079c5 */ /* 0x002fcc0000000000 */
        /* <DEDUP_REMOVED lines=36> */
[----:B------:R-:W-:Y:S02]  /*68a0*/  UIADD3 UR5, UR4, 0x104, URZ ;  /* 0x0000010404057890 */ /* 0x000fe4000fffe03f */
[----:B------:R-:W-:Y:S01]  /*68b0*/  UIADD3 UR18, UR4, 0x284, URZ ;  /* 0x0000028404127890 */ /* 0x000fe2000fffe03f */
[----:B------:R-:W-:Y:S01]  /*68c0*/  UMOV UR19, 0x40000040 ;  /* 0x4000004000137882 */ /* 0x000fe20000000000 */
        /* <DEDUP_REMOVED lines=142> */
[----:B------:R-:W-:Y:S02]  /*71b0*/  R2UR UR14, R6 ;  /* 0x00000000060e72ca */ /* 0x000fe400000e0000 */
[----:B------:R-:W-:-:S11]  /*71c0*/  R2UR UR15, R7 ;  /* 0x00000000070f72ca */ /* 0x000fd600000e0000 */
        /* <DEDUP_REMOVED lines=252> */
[----:B------:R-:W-:-:S03]  /*8190*/  UIADD3 UR6, UR4, 0x906, URZ ;  /* 0x0000090604067890 */ /* 0x000fc6000fffe03f */
[----:B------:R-:W-:Y:S01]  /*81a0*/  UMOV UR4, UR14 ;  /* 0x0000000e00047c82 */ /* 0x000fe20008000000 */
        /* <DEDUP_REMOVED lines=24> */
.L_x_19:
[----:B------:R-:W-:Y:S02]  /*8330*/  R2UR UR4, R3 ;  /* 0x00000000030472ca */ /* 0x000fe400000e0000 */
[----:B------:R-:W-:-:S11]  /*8340*/  R2UR UR5, R229 ;  /* 0x00000000e50572ca */ /* 0x000fd600000e0000 */
[----:B------:R-:W-:Y:S02]  /*8350*/  ULEA UR4, UR60, UR4, 0x3 ;  /* 0x000000043c047291 */ /* 0x000fe4000f8e183f */
[----:B------:R-:W-:-:S05]  /*8360*/  IMAD.U32 R0, RZ, RZ, UR5 ;  /* 0x00000005ff007e24 */ /* 0x000fca000f8e00ff */
[----:B------:R-:W-:-:S04]  /*8370*/  SHF.L.U32 R0, R0, 0x1f, RZ ;  /* 0x0000001f00007819 */ /* 0x000fc800000006ff */
[----:B------:R1:W2:Y:S01]  /*8380*/  SYNCS.PHASECHK.TRANS64.TRYWAIT P1, [UR4+0x38850], R0 ;  /* 0x03885000ff0075a7 */ /* 0x0002a20008020144 */
[----:B------:R-:W-:Y:S05]  /*8390*/  @!P0 BRA `(.L_x_20) ;  /* 0x0000000000048947 */ /* 0x000fea0003800000 */
[----:B------:R-:W-:Y:S01]  /*83a0*/  BPT.TRAP 0x1 ;  /* 0x000000040000795c */ /* 0x000fe20000300000 */
.L_x_20:
[----:B--2---:R-:W-:Y:S05]  /*83b0*/  @P1 BRA `(.L_x_21) ;  /* 0x0000000000081947 */ /* 0x004fea0003800000 */
[----:B------:R-:W2:Y:S02]  /*83c0*/  SYNCS.PHASECHK.TRANS64.TRYWAIT P1, [UR4+0x38850], R0 ;  /* 0x03885000ff0075a7 */ /* 0x000ea40008020144 */
[----:B--2---:R-:W-:Y:S05]  /*83d0*/  @!P1 BRA `(.L_x_22) ;  /* 0x0000008400409947 */ /* 0x004fea0003800000 */
.L_x_21:
[----:B------:R-:W-:Y:S01]  /*83e0*/  R2UR UR5, R3 ;  /* 0x00000000030572ca */ /* 0x000fe200000e0000 */
[----:B------:R-:W-:Y:S01]  /*83f0*/  WARPGROUP.ARRIVE ;  /* 0x00000000000079c5 */ /* 0x000fe20000000000 */
[----:B------:R-:W-:-:S11]  /*8400*/  UMOV UR7, 0x40000040 ;  /* 0x4000004000077882 */ /* 0x000fd60000000000 */
[----:B------:R-:W-:-:S04]  /*8410*/  UIADD3 UR5, UR5, 0x400, URZ ;  /* 0x0000040005057890 */ /* 0x000fc8000fffe03f */
[----:B------:R-:W-:-:S04]  /*8420*/  USHF.R.U32.HI UR5, URZ, 0x4, UR5 ;  /* 0x000000043f057899 */ /* 0x000fc80008011605 */
[----:B------:R-:W-:-:S04]  /*8430*/  ULOP3.LUT UR5, UR5, 0x3fff, URZ, 0xc0, !UPT ;  /* 0x00003fff05057892 */ /* 0x000fc8000f8ec03f */
[----:B------:R-:W-:-:S04]  /*8440*/  ULOP3.LUT UR5, UR5, 0x2800000, URZ, 0xfc, !UPT ;  /* 0x0280000005057892 */ /* 0x000fc8000f8efc3f */
[----:B------:R-:W-:-:S07]  /*8450*/  UIMAD UR5, UR60, 0xa00, UR5 ;  /* 0x00000a003c0578a4 */ /* 0x000fce000f8e0205 */
[----:B------:R-:W-:Y:S02]  /*8460*/  UMOV UR6, UR5 ;  /* 0x0000000500067c82 */ /* 0x000fe40008000000 */
[----:B------:R-:W-:Y:S01]  /*8470*/  HGMMA.64x256x16.F32 R24, R208, gdesc[UR4].tnspB, R24, gsb0 ;  /* 0x43e00004d0187df0 */ /* 0x000fe20008000818 */
[----:B------:R-:W-:Y:S01]  /*8480*/  UIADD3 UR6, UR5, 0x80, URZ ;  /* 0x0000008005067890 */ /* 0x000fe2000fffe03f */
[----:B------:R-:W-:Y:S01]  /*8490*/  UMOV UR7, 0x40000040 ;  /* 0x4000004000077882 */ /* 0x000fe20000000000 */
[----:B------:R-:W-:Y:S02]  /*84a0*/  WARPGROUP.DEPBAR.LE gsb0, 0x0 ;  /* 0x00008000000079c5 */ /* 0x000fe40000010000 */
[----:B------:R-:W-:-:S15]  /*84b0*/  WARPGROUP.ARRIVE ;  /* 0x00000000000079c5 */ /* 0x000fde0000000000 */
[----:B------:R-:W-:-:S08]  /*84c0*/  NOP ;  /* 0x0000000000007918 */ /* 0x000fd00000000000 */
        /* <DEDUP_REMOVED lines=18> */
[----:B------:R-:W-:Y:S03]  /*85f0*/  HGMMA.64x256x16.F32 R24, R192, gdesc[UR4].tnspB, R24, gsb0 ;  /* 0x43e00004c0187df0 */ /* 0x000fe60008000818 */
[----:B------:R-:W-:Y:S02]  /*8600*/  WARPGROUP.DEPBAR.LE gsb0, 0x0 ;  /* 0x00008000000079c5 */ /* 0x000fe40000010000 */
[----:B------:R-:W-:Y:S05]  /*8610*/  @!P0 BRA `(.L_x_23) ;  /* 0x0000000000048947 */ /* 0x000fea0003800000 */
[----:B------:R-:W-:Y:S01]  /*8620*/  BPT.TRAP 0x1 ;  /* 0x000000040000795c */ /* 0x000fe20000300000 */
.L_x_23:
[----:B------:R-:W-:Y:S01]  /*8630*/  FMUL.FTZ R184, R184, UR39 ;  /* 0x00000027b8b87c20 */ /* 0x000fe20008410000 */
[----:B------:R-:W-:Y:S01]  /*8640*/  FMUL.FTZ R193, R186, UR39 ;  /* 0x00000027bac17c20 */ /* 0x000fe20008410000 */
[----:B------:R-:W-:Y:S01]  /*8650*/  FMUL.FTZ R185, R185, UR39 ;  /* 0x00000027b9b97c20 */ /* 0x000fe20008410000 */
[----:B------:R-:W-:Y:S01]  /*8660*/  FMUL.FTZ R186, R187, UR39 ;  /* 0x00000027bbba7c20 */ /* 0x000fe20008410000 */
[----:B------:R-:W-:Y:S01]  /*8670*/  FMUL.FTZ R187, R188, UR39 ;  /* 0x00000027bcbb7c20 */ /* 0x000fe20008410000 */
[----:B------:R-:W-:Y:S01]  /*8680*/  FMUL.FTZ R188, R189, UR39 ;  /* 0x00000027bdbc7c20 */ /* 0x000fe20008410000 */
[----:B------:R-:W1:Y:S01]  /*8690*/  MUFU.TANH R184, R184 ;  /* 0x000000b800b87308 */ /* 0x000e620000002400 */
[----:B------:R-:W-:Y:S01]  /*86a0*/  FMUL.FTZ R189, R190, UR39 ;  /* 0x00000027bebd7c20 */ /* 0x000fe20008410000 */
[----:B------:R-:W-:Y:S01]  /*86b0*/  FMUL.FTZ R190, R191, UR39 ;  /* 0x00000027bfbe7c20 */ /* 0x000fe20008410000 */
[----:B------:R-:W-:Y:S01]  /*86c0*/  FMUL.FTZ R176, R176, UR39 ;  /* 0x00000027b0b07c20 */ /* 0x000fe20008410000 */
[----:B------:R-:W-:Y:S01]  /*86d0*/  FMUL.FTZ R178, R178, UR39 ;  /* 0x00000027b2b27c20 */ /* 0x000fe20008410000 */
[----:B------:R-:W-:Y:S01]  /*86e0*/  FMUL.FTZ R177, R177, UR39 ;  /* 0x00000027b1b17c20 */ /* 0x000fe20008410000 */
[----:B------:R-:W-:Y:S01]  /*86f0*/  FMUL.FTZ R179, R179, UR39 ;  /* 0x00000027b3b37c20 */ /* 0x000fe20008410000 */
[----:B------:R-:W-:Y:S01]  /*8700*/  FMUL.FTZ R180, R180, UR39 ;  /* 0x00000027b4b47c20 */ /* 0x000fe20008410000 */
[----:B------:R-:W3:Y:S01]  /*8710*/  MUFU.TANH R193, R193 ;  /* 0x000000c100c17308 */ /* 0x000ee20000002400 */
[----:B------:R-:W-:Y:S01]  /*8720*/  FMUL.FTZ R182, R182, UR39 ;  /* 0x00000027b6b67c20 */ /* 0x000fe20008410000 */
[----:B------:R-:W-:Y:S01]  /*8730*/  FMUL.FTZ R181, R181, UR39 ;  /* 0x00000027b5b57c20 */ /* 0x000fe20008410000 */
[----:B------:R-:W-:Y:S01]  /*8740*/  FMUL.FTZ R192, R161, UR39 ;  /* 0x00000027a1c07c20 */ /* 0x000fe20008410000 */
[----:B------:R-:W-:Y:S01]  /*8750*/  FMUL.FTZ R183, R183, UR39 ;  /* 0x00000027b7b77c20 */ /* 0x000fe20008410000 */
[----:B------:R-:W-:Y:S01]  /*8760*/  FMUL.FTZ R161, R163, UR39 ;  /* 0x00000027a3a17c20 */ /* 0x000fe20008410000 */
[----:B------:R-:W-:Y:S01]  /*8770*/  FMUL.FTZ R168, R168, UR39 ;  /* 0x00000027a8a87c20 */ /* 0x000fe20008410000 */
[----:B------:R-:W-:Y:S01]  /*8780*/  FMUL.FTZ R163, R167, UR39 ;  /* 0x00000027a7a37c20 */ /* 0x000fe20008410000 */
[----:B------:R-:W4:Y:S01]  /*8790*/  MUFU.TANH R185, R185 ;  /* 0x000000b900b97308 */ /* 0x000f220000002400 */
[----:B-12---:R-:W-:Y:S01]  /*87a0*/  FMNMX.FTZ R0, R184, R21, !PT ;  /* 0x00000015b8007209 */ /* 0x006fe20007810000 */
[----:B------:R-:W-:Y:S01]  /*87b0*/  FMUL.FTZ R167, R153, UR39 ;  /* 0x0000002799a77c20 */ /* 0x000fe20008410000 */
[----:B------:R-:W-:Y:S01]  /*87c0*/  FMUL.FTZ R170, R170, UR39 ;  /* 0x00000027aaaa7c20 */ /* 0x000fe20008410000 */
[----:B------:R-:W-:Y:S01]  /*87d0*/  FMUL.FTZ R169, R169, UR39 ;  /* 0x00000027a9a97c20 */ /* 0x000fe20008410000 */
[----:B------:R-:W-:Y:S01]  /*87e0*/  FMUL.FTZ R171, R171, UR39 ;  /* 0x00000027abab7c20 */ /* 0x000fe20008410000 */
[----:B------:R-:W-:Y:S01]  /*87f0*/  FMUL.FTZ R172, R172, UR39 ;  /* 0x00000027acac7c20 */ /* 0x000fe20008410000 */
[----:B------:R-:W-:Y:S01]  /*8800*/  FMUL.FTZ R191, R173, UR39 ;  /* 0x00000027adbf7c20 */ /* 0x000fe20008410000 */
[----:B------:R-:W1:Y:S01]  /*8810*/  MUFU.TANH R186, R186 ;  /* 0x000000ba00ba7308 */ /* 0x000e620000002400 */
[----:B---3--:R-:W-:Y:S01]  /*8820*/  FMNMX.FTZ R3, R193, R20, !PT ;  /* 0x00000014c1037209 */ /* 0x008fe20007810000 */
[----:B------:R-:W-:Y:S01]  /*8830*/  FMUL.FTZ R173, R174, UR39 ;  /* 0x00000027aead7c20 */ /* 0x000fe20008410000 */
[----:B------:R-:W-:Y:S01]  /*8840*/  FMUL.FTZ R174, R175, UR39 ;  /* 0x00000027afae7c20 */ /* 0x000fe20008410000 */
[----:B------:R-:W-:Y:S01]  /*8850*/  FMUL.FTZ R175, R160, UR39 ;  /* 0x00000027a0af7c20 */ /* 0x000fe20008410000 */
[----:B------:R-:W-:Y:S01]  /*8860*/  FMUL.FTZ R160, R162, UR39 ;  /* 0x00000027a2a07c20 */ /* 0x000fe20008410000 */
[----:B------:R-:W-:Y:S01]  /*8870*/  FMUL.FTZ R164, R164, UR39 ;  /* 0x00000027a4a47c20 */ /* 0x000fe20008410000 */
[----:B------:R-:W-:Y:S01]  /*8880*/  FMUL.FTZ R162, R166, UR39 ;  /* 0x00000027a6a27c20 */ /* 0x000fe20008410000 */
[----:B------:R-:W2:Y:S01]  /*8890*/  MUFU.TANH R187, R187 ;  /* 0x000000bb00bb7308 */ /* 0x000ea20000002400 */
[----:B----4-:R-:W-:Y:S01]  /*88a0*/  FMNMX.FTZ R0, R185, R0, !PT ;  /* 0x00000000b9007209 */ /* 0x010fe20007810000 */
[----:B------:R-:W-:Y:S01]  /*88b0*/  FMUL.FTZ R165, R165, UR39 ;  /* 0x00000027a5a57c20 */ /* 0x000fe20008410000 */
[----:B------:R-:W-:Y:S01]  /*88c0*/  FMUL.FTZ R166, R152, UR39 ;  /* 0x0000002798a67c20 */ /* 0x000fe20008410000 */
[----:B------:R-:W-:Y:S01]  /*88d0*/  FMUL.FTZ R152, R154, UR39 ;  /* 0x000000279a987c20 */ /* 0x000fe20008410000 */
[----:B------:R-:W-:Y:S01]  /*88e0*/  FMUL.FTZ R154, R156, UR39 ;  /* 0x000000279c9a7c20 */ /* 0x000fe20008410000 */
[----:B------:R-:W-:Y:S01]  /*88f0*/  FMUL.FTZ R156, R158, UR39 ;  /* 0x000000279e9c7c20 */ /* 0x000fe20008410000 */
[----:B------:R-:W-:Y:S01]  /*8900*/  ULDC UR5, c[0x0][0x988] ;  /* 0x0002620000057ab9 */ /* 0x000fe20000000800 */
[----:B------:R-:W3:Y:S01]  /*8910*/  MUFU.TANH R189, R189 ;  /* 0x000000bd00bd7308 */ /* 0x000ee20000002400 */
[----:B-1----:R-:W-:Y:S01]  /*8920*/  FMNMX.FTZ R2, R186, R3, !PT ;  /* 0x00000003ba027209 */ /* 0x002fe20007810000 */
[----:B------:R-:W1:Y:S01]  /*8930*/  S2UR UR6, SR_CgaCtaId ;  /* 0x00000000000679c3 */ /* 0x000e620000008800 */
[----:B------:R-:W-:-:S05]  /*8940*/  UIADD3 UR61, UR61, 0x38840, URZ ;  /* 0x000388403d3d7890 */ /* 0x000fca000fffe03f */
[----:B------:R-:W4:Y:S01]  /*8950*/  MUFU.TANH R188, R188 ;  /* 0x000000bc00bc7308 */ /* 0x000f220000002400 */
[----:B--2---:R-:W-:-:S07]  /*8960*/  FMNMX.FTZ R3, R187, R0, !PT ;  /* 0x00000000bb037209 */ /* 0x004fce0007810000 */
[----:B------:R-:W2:Y:S01]  /*8970*/  MUFU.TANH R190, R190 ;  /* 0x000000be00be7308 */ /* 0x000ea20000002400 */
[----:B---3--:R-:W-:-:S07]  /*8980*/  FMNMX.FTZ R153, R189, R2, !PT ;  /* 0x00000002bd997209 */ /* 0x008fce0007810000 */
[----:B------:R-:W3:Y:S01]  /*8990*/  MUFU.TANH R176, R176 ;  /* 0x000000b000b07308 */ /* 0x000ee20000002400 */
[----:B----4-:R-:W-:Y:S01]  /*89a0*/  FMNMX.FTZ R3, R188, R3, !PT ;  /* 0x00000003bc037209 */ /* 0x010fe20007810000 */
[----:B-1----:R-:W-:-:S06]  /*89b0*/  UPRMT UR61, UR6, 0x654, UR61 ;  /* 0x00000654063d7896 */ /* 0x002fcc000800003d */
[----:B------:R-:W1:Y:S01]  /*89c0*/  MUFU.TANH R178, R178 ;  /* 0x000000b200b27308 */ /* 0x000e620000002400 */
[----:B--2---:R-:W-:Y:S02]  /*89d0*/  FMNMX.FTZ R153, R190, R153, !PT ;  /* 0x00000099be997209 */ /* 0x004fe40007810000 */
[----:B------:R-:W-:Y:S05]  /*89e0*/  SYNCS.ARRIVE.TRANS64.RED.A1T0 RZ, [UR61], RZ ;  /* 0x000000ffffff79a7 */ /* 0x000fea000810043d */
[----:B------:R-:W2:Y:S01]  /*89f0*/  MUFU.TANH R177, R177 ;  /* 0x000000b100b17308 */ /* 0x000ea20000002400 */
[----:B---3--:R-:W-:-:S07]  /*8a00*/  FMNMX.FTZ R0, R176, R3, !PT ;  /* 0x00000003b0007209 */ /* 0x008fce0007810000 */
[----:B------:R-:W3:Y:S01]  /*8a10*/  MUFU.TANH R179, R179 ;  /* 0x000000b300b37308 */ /* 0x000ee20000002400 */
[----:B-1----:R-:W-:Y:S01]  /*8a20*/  FMNMX.FTZ R2, R178, R153, !PT ;  /* 0x00000099b2027209 */ /* 0x002fe20007810000 */
[----:B------:R-:W-:-:S06]  /*8a30*/  FMUL.FTZ R153, R155, UR39 ;  /* 0x000000279b997c20 */ /* 0x000fcc0008410000 */
[----:B------:R-:W1:Y:S01]  /*8a40*/  MUFU.TANH R180, R180 ;  /* 0x000000b400b47308 */ /* 0x000e620000002400 */
[----:B--2---:R-:W-:-:S07]  /*8a50*/  FMNMX.FTZ R3, R177, R0, !PT ;  /* 0x00000000b1037209 */ /* 0x004fce0007810000 */
[----:B------:R-:W2:Y:S01]  /*8a60*/  MUFU.TANH R182, R182 ;  /* 0x000000b600b67308 */ /* 0x000ea20000002400 */
[----:B---3--:R-:W-:-:S07]  /*8a70*/  FMNMX.FTZ R195, R179, R2, !PT ;  /* 0x00000002b3c37209 */ /* 0x008fce0007810000 */
[----:B------:R-:W3:Y:S01]  /*8a80*/  MUFU.TANH R181, R181 ;  /* 0x000000b500b57308 */ /* 0x000ee20000002400 */
[----:B-1----:R-:W-:-:S07]  /*8a90*/  FMNMX.FTZ R0, R180, R3, !PT ;  /* 0x00000003b4007209 */ /* 0x002fce0007810000 */
        /* <DEDUP_REMOVED lines=9> */
[----:B---3--:R-:W-:Y:S01]  /*8b30*/  FMNMX.FTZ R2, R170, R155, !PT ;  /* 0x0000009baa027209 */ /* 0x008fe20007810000 */
[----:B------:R-:W-:-:S06]  /*8b40*/  FMUL.FTZ R155, R157, UR39 ;  /* 0x000000279d9b7c20 */ /* 0x000fcc0008410000 */
        /* <DEDUP_REMOVED lines=21> */
[----:B--2---:R-:W-:Y:S01]  /*8ca0*/  FMNMX.FTZ R0, R164, R157, !PT ;  /* 0x0000009da4007209 */ /* 0x004fe20007810000 */
[----:B------:R-:W-:-:S06]  /*8cb0*/  FMUL.FTZ R157, R159, UR39 ;  /* 0x000000279f9d7c20 */ /* 0x000fcc0008410000 */
        /* <DEDUP_REMOVED lines=17> */
[----:B--2---:R-:W-:Y:S02]  /*8dd0*/  FMNMX.FTZ R2, R156, R159, !PT ;  /* 0x0000009f9c027209 */ /* 0x004fe40007810000 */
[----:B---3--:R-:W-:-:S05]  /*8de0*/  FMNMX.FTZ R0, R155, R0, !PT ;  /* 0x000000009b007209 */ /* 0x008fca0007810000 */
[----:B------:R-:W2:Y:S01]  /*8df0*/  SHFL.BFLY PT, R3, R0, 0x2, 0x1f ;  /* 0x0c401f0000037f89 */ /* 0x000ea200000e0000 */
[----:B-1----:R-:W-:-:S05]  /*8e00*/  FMNMX.FTZ R2, R157, R2, !PT ;  /* 0x000000029d027209 */ /* 0x002fca0007810000 */
[----:B------:R-:W1:Y:S01]  /*8e10*/  SHFL.BFLY PT, R159, R2, 0x2, 0x1f ;  /* 0x0c401f00029f7f89 */ /* 0x000e6200000e0000 */
[----:B--2---:R-:W-:-:S05]  /*8e20*/  FMNMX.FTZ R158, R0, R3, !PT ;  /* 0x00000003009e7209 */ /* 0x004fca0007810000 */
[----:B------:R-:W0:Y:S01]  /*8e30*/  SHFL.BFLY PT, R3, R158, 0x1, 0x1f ;  /* 0x0c201f009e037f89 */ /* 0x000e2200000e0000 */
[----:B-1----:R-:W-:-:S05]  /*8e40*/  FMNMX.FTZ R159, R2, R159, !PT ;  /* 0x0000009f029f7209 */ /* 0x002fca0007810000 */
[----:B------:R-:W1:Y:S01]  /*8e50*/  SHFL.BFLY PT, R194, R159, 0x1, 0x1f ;  /* 0x0c201f009fc27f89 */ /* 0x000e6200000e0000 */
[----:B0-----:R-:W-:-:S05]  /*8e60*/  FMNMX.FTZ R4, R158, R3, !PT ;  /* 0x000000039e047209 */ /* 0x001fca0007810000 */
[----:B------:R-:W-:Y:S01]  /*8e70*/  FADD.FTZ R21, -R4, R21 ;  /* 0x0000001504157221 */ /* 0x000fe20000010100 */
[----:B-1----:R-:W-:-:S03]  /*8e80*/  FMNMX.FTZ R3, R159, R194, !PT ;  /* 0x000000c29f037209 */ /* 0x002fc60007810000 */
[----:B------:R-:W-:Y:S02]  /*8e90*/  FMUL.FTZ R194, R21, UR5 ;  /* 0x0000000515c27c20 */ /* 0x000fe40008410000 */
[----:B------:R-:W-:Y:S02]  /*8ea0*/  FADD.FTZ R20, -R3, R20 ;  /* 0x0000001403147221 */ /* 0x000fe40000010100 */
[----:B------:R0:W-:Y:S02]  /*8eb0*/  MUFU.EX2 R0, R194 ;  /* 0x000000c200007308 */ /* 0x0001e40000000800 */
[----:B------:R-:W-:Y:S01]  /*8ec0*/  FMUL.FTZ R2, R20, UR5 ;  /* 0x0000000514027c20 */ /* 0x000fe20008410000 */
[----:B------:R-:W-:-:S04]  /*8ed0*/  FMUL.FTZ R20, R4, UR5 ;  /* 0x0000000504147c20 */ /* 0x000fc80008410000 */
[--C-:B------:R-:W-:Y:S01]  /*8ee0*/  FFMA.FTZ R21, R184, UR5, -R20.reuse ;  /* 0x00000005b8157c23 */ /* 0x100fe20008010814 */
[--C-:B0-----:R-:W-:Y:S01]  /*8ef0*/  FFMA.FTZ R194, R154, UR5, -R20.reuse ;  /* 0x000000059ac27c23 */ /* 0x101fe20008010814 */
[----:B------:R-:W-:Y:S01]  /*8f00*/  FMUL.FTZ R154, R3, UR5 ;  /* 0x00000005039a7c20 */ /* 0x000fe20008410000 */
[--C-:B------:R-:W-:Y:S01]  /*8f10*/  FFMA.FTZ R208, R185, UR5, -R20.reuse ;  /* 0x00000005b9d07c23 */ /* 0x100fe20008010814 */
[----:B------:R-:W-:Y:S01]  /*8f20*/  MUFU.EX2 R2, R2 ;  /* 0x0000000200027308 */ /* 0x000fe20000000800 */
[----:B------:R-:W-:Y:S01]  /*8f30*/  FFMA.FTZ R210, R187, UR5, -R20 ;  /* 0x00000005bbd27c23 */ /* 0x000fe20008010814 */
[--C-:B------:R-:W-:Y:S01]  /*8f40*/  FFMA.FTZ R209, R193, UR5, -R154.reuse ;  /* 0x00000005c1d17c23 */ /* 0x100fe2000801089a */
[--C-:B------:R-:W-:Y:S01]  /*8f50*/  FFMA.FTZ R158, R186, UR5, -R154.reuse ;  /* 0x00000005ba9e7c23 */ /* 0x100fe2000801089a */
[----:B------:R-:W-:Y:S01]  /*8f60*/  FFMA.FTZ R211, R189, UR5, -R154 ;  /* 0x00000005bdd37c23 */ /* 0x000fe2000801089a */
[--C-:B------:R-:W-:Y:S01]  /*8f70*/  FFMA.FTZ R195, R188, UR5, -R20.reuse ;  /* 0x00000005bcc37c23 */ /* 0x100fe20008010814 */
[----:B------:R-:W-:Y:S01]  /*8f80*/  FFMA.FTZ R198, R164, UR5, -R20 ;  /* 0x00000005a4c67c23 */ /* 0x000fe20008010814 */
[----:B------:R-:W-:Y:S01]  /*8f90*/  FFMA.FTZ R164, R190, UR5, -R154 ;  /* 0x00000005bea47c23 */ /* 0x000fe2000801089a */
[----:B------:R-:W0:Y:S01]  /*8fa0*/  MUFU.EX2 R21, R21 ;  /* 0x0000001500157308 */ /* 0x000e220000000800 */
[--C-:B------:R-:W-:Y:S01]  /*8fb0*/  FFMA.FTZ R204, R176, UR5, -R20.reuse ;  /* 0x00000005b0cc7c23 */ /* 0x100fe20008010814 */
[----:B------:R-:W-:Y:S01]  /*8fc0*/  FFMA.FTZ R185, R181, UR5, -R20 ;  /* 0x00000005b5b97c23 */ /* 0x000fe20008010814 */
[----:B------:R-:W-:Y:S01]  /*8fd0*/  FFMA.FTZ R205, R178, UR5, -R154 ;  /* 0x00000005b2cd7c23 */ /* 0x000fe2000801089a */
[--C-:B------:R-:W-:Y:S01]  /*8fe0*/  FFMA.FTZ R181, R169, UR5, -R20.reuse ;  /* 0x00000005a9b57c23 */ /* 0x100fe20008010814 */
[--C-:B------:R-:W-:Y:S01]  /*8ff0*/  FFMA.FTZ R169, R192, UR5, -R20.reuse ;  /* 0x00000005c0a97c23 */ /* 0x100fe20008010814 */
[--C-:B------:R-:W-:Y:S01]  /*9000*/  FFMA.FTZ R187, R177, UR5, -R20.reuse ;  /* 0x00000005b1bb7c23 */ /* 0x100fe20008010814 */
[----:B------:R-:W-:Y:S01]  /*9010*/  FFMA.FTZ R192, R166, UR5, -R20 ;  /* 0x00000005a6c07c23 */ /* 0x000fe20008010814 */
[----:B------:R-:W1:Y:S01]  /*9020*/  MUFU.EX2 R209, R209 ;  /* 0x000000d100d17308 */ /* 0x000e620000000800 */
[----:B------:R-:W-:Y:S01]  /*9030*/  FFMA.FTZ R166, R179, UR5, -R154 ;  /* 0x00000005b3a67c23 */ /* 0x000fe2000801089a */
[----:B------:R-:W-:Y:S01]  /*9040*/  FFMA.FTZ R206, R180, UR5, -R20 ;  /* 0x00000005b4ce7c23 */ /* 0x000fe20008010814 */
[----:B------:R-:W-:Y:S01]  /*9050*/  FFMA.FTZ R207, R182, UR5, -R154 ;  /* 0x00000005b6cf7c23 */ /* 0x000fe2000801089a */
[--C-:B------:R-:W-:Y:S01]  /*9060*/  FFMA.FTZ R200, R168, UR5, -R20.reuse ;  /* 0x00000005a8c87c23 */ /* 0x100fe20008010814 */
[--C-:B------:R-:W-:Y:S01]  /*9070*/  FFMA.FTZ R202, R172, UR5, -R20.reuse ;  /* 0x00000005acca7c23 */ /* 0x100fe20008010814 */
[--C-:B------:R-:W-:Y:S01]  /*9080*/  FFMA.FTZ R177, R191, UR5, -R20.reuse ;  /* 0x00000005bfb17c23 */ /* 0x100fe20008010814 */
[--C-:B------:R-:W-:Y:S01]  /*9090*/  FFMA.FTZ R196, R175, UR5, -R20.reuse ;  /* 0x00000005afc47c23 */ /* 0x100fe20008010814 */
[----:B------:R-:W2:Y:S01]  /*90a0*/  MUFU.EX2 R208, R208 ;  /* 0x000000d000d07308 */ /* 0x000ea20000000800 */
[----:B0-----:R-:W-:Y:S01]  /*90b0*/  FFMA.FTZ R17, R0, R17, R21 ;  /* 0x0000001100117223 */ /* 0x001fe20000010015 */
[--C-:B------:R-:W-:Y:S01]  /*90c0*/  FFMA.FTZ R165, R165, UR5, -R20.reuse ;  /* 0x00000005a5a57c23 */ /* 0x100fe20008010814 */
[--C-:B------:R-:W-:Y:S01]  /*90d0*/  FFMA.FTZ R159, R167, UR5, -R20.reuse ;  /* 0x00000005a79f7c23 */ /* 0x100fe20008010814 */
[----:B------:R-:W-:Y:S01]  /*90e0*/  FFMA.FTZ R155, R155, UR5, -R20 ;  /* 0x000000059b9b7c23 */ /* 0x000fe20008010814 */
[--C-:B------:R-:W-:Y:S01]  /*90f0*/  FFMA.FTZ R168, R183, UR5, -R154.reuse ;  /* 0x00000005b7a87c23 */ /* 0x100fe2000801089a */
[--C-:B------:R-:W-:Y:S01]  /*9100*/  FFMA.FTZ R172, R174, UR5, -R154.reuse ;  /* 0x00000005aeac7c23 */ /* 0x100fe2000801089a */
[--C-:B------:R-:W-:Y:S01]  /*9110*/  FFMA.FTZ R201, R170, UR5, -R154.reuse ;  /* 0x00000005aac97c23 */ /* 0x100fe2000801089a */
[----:B------:R-:W0:Y:S01]  /*9120*/  MUFU.EX2 R158, R158 ;  /* 0x0000009e009e7308 */ /* 0x000e220000000800 */
[----:B-1----:R-:W-:Y:S01]  /*9130*/  FFMA.FTZ R5, R2, R5, R209 ;  /* 0x0000000502057223 */ /* 0x002fe200000100d1 */
[--C-:B------:R-:W-:Y:S01]  /*9140*/  FFMA.FTZ R170, R171, UR5, -R154.reuse ;  /* 0x00000005abaa7c23 */ /* 0x100fe2000801089a */
[--C-:B------:R-:W-:Y:S01]  /*9150*/  FFMA.FTZ R199, R162, UR5, -R154.reuse ;  /* 0x00000005a2c77c23 */ /* 0x100fe2000801089a */
[--C-:B------:R-:W-:Y:S01]  /*9160*/  FFMA.FTZ R203, R173, UR5, -R154.reuse ;  /* 0x00000005adcb7c23 */ /* 0x100fe2000801089a */
[--C-:B------:R-:W-:Y:S01]  /*9170*/  FFMA.FTZ R197, R160, UR5, -R154.reuse ;  /* 0x00000005a0c57c23 */ /* 0x100fe2000801089a */
[--C-:B------:R-:W-:Y:S01]  /*9180*/  FFMA.FTZ R160, R161, UR5, -R154.reuse ;  /* 0x00000005a1a07c23 */ /* 0x100fe2000801089a */
[----:B------:R-:W-:Y:S01]  /*9190*/  FFMA.FTZ R193, R152, UR5, -R154 ;  /* 0x0000000598c17c23 */ /* 0x000fe2000801089a */
[----:B------:R-:W1:Y:S01]  /*91a0*/  MUFU.EX2 R210, R210 ;  /* 0x000000d200d27308 */ /* 0x000e620000000800 */
[----:B--2---:R-:W-:-:S07]  /*91b0*/  FADD.FTZ R17, R208, R17 ;  /* 0x00000011d0117221 */ /* 0x004fce0000010000 */
[----:B------:R-:W2:Y:S01]  /*91c0*/  MUFU.EX2 R211, R211 ;  /* 0x000000d300d37308 */ /* 0x000ea20000000800 */
[----:B0-----:R-:W-:-:S07]  /*91d0*/  FADD.FTZ R20, R158, R5 ;  /* 0x000000059e147221 */ /* 0x001fce0000010000 */
[----:B------:R-:W0:Y:S01]  /*91e0*/  MUFU.EX2 R195, R195 ;  /* 0x000000c300c37308 */ /* 0x000e220000000800 */
[----:B-1----:R-:W-:-:S07]  /*91f0*/  FADD.FTZ R174, R210, R17 ;  /* 0x00000011d2ae7221 */ /* 0x002fce0000010000 */
        /* <DEDUP_REMOVED lines=11> */
[----:B-1----:R-:W-:Y:S01]  /*92b0*/  FADD.FTZ R17, R187, R162 ;  /* 0x000000a2bb117221 */ /* 0x002fe20000010000 */
[----:B------:R-:W-:-:S06]  /*92c0*/  FFMA.FTZ R162, R163, UR5, -R154 ;  /* 0x00000005a3a27c23 */ /* 0x000fcc000801089a */
        /* <DEDUP_REMOVED lines=15> */
[----:B0-----:R-:W-:Y:S01]  /*93c0*/  FADD.FTZ R17, R181, R152 ;  /* 0x00000098b5117221 */ /* 0x001fe20000010000 */
[--C-:B------:R-:W-:Y:S01]  /*93d0*/  FFMA.FTZ R152, R153, UR5, -R154.reuse ;  /* 0x0000000599987c23 */ /* 0x100fe2000801089a */
[----:B------:R-:W-:-:S05]  /*93e0*/  FFMA.FTZ R153, R157, UR5, -R154 ;  /* 0x000000059d997c23 */ /* 0x000fca000801089a */
[----:B------:R-:W0:Y:S01]  /*93f0*/  MUFU.EX2 R203, R203 ;  /* 0x000000cb00cb7308 */ /* 0x000e220000000800 */
[----:B-1----:R-:W-:-:S07]  /*9400*/  FADD.FTZ R20, R170, R5 ;  /* 0x00000005aa147221 */ /* 0x002fce0000010000 */
[----:B------:R-:W1:Y:S01]  /*9410*/  MUFU.EX2 R177, R177 ;  /* 0x000000b100b17308 */ /* 0x000e620000000800 */
[----:B--2---:R-:W-:-:S07]  /*9420*/  FADD.FTZ R174, R202, R17 ;  /* 0x00000011caae7221 */ /* 0x004fce0000010000 */
[----:B------:R-:W2:Y:S01]  /*9430*/  MUFU.EX2 R172, R172 ;  /* 0x000000ac00ac7308 */ /* 0x000ea20000000800 */
[----:B0-----:R-:W-:Y:S01]  /*9440*/  FADD.FTZ R5, R203, R20 ;  /* 0x00000014cb057221 */ /* 0x001fe20000010000 */
[----:B------:R-:W-:-:S06]  /*9450*/  FFMA.FTZ R20, R156, UR5, -R154 ;  /* 0x000000059c147c23 */ /* 0x000fcc000801089a */
        /* <DEDUP_REMOVED lines=32> */
[----:B--2---:R-:W-:-:S03]  /*9660*/  FADD.FTZ R17, R155, R154 ;  /* 0x0000009a9b117221 */ /* 0x004fc60000010000 */
[----:B0-----:R-:W-:Y:S01]  /*9670*/  FADD.FTZ R5, R153, R156 ;  /* 0x0000009c99057221 */ /* 0x001fe20000010000 */
[----:B------:R-:W-:Y:S06]  /*9680*/  @!P0 BRA `(.L_x_24) ;  /* 0x0000000000048947 */ /* 0x000fec0003800000 */
[----:B------:R-:W-:Y:S01]  /*9690*/  BPT.TRAP 0x1 ;  /* 0x000000040000795c */ /* 0x000fe20000300000 */
.L_x_24:
[----:B------:R-:W0:Y:S01]  /*96a0*/  S2UR UR7, SR_CgaCtaId ;  /* 0x00000000000779c3 */ /* 0x000e220000008800 */
[----:B------:R-:W-:Y:S01]  /*96b0*/  UIADD3 UR4, UR4, 0x38860, URZ ;  /* 0x0003886004047890 */ /* 0x000fe2000fffe03f */
[----:B------:R-:W-:Y:S01]  /*96c0*/  R2UR UR6, R228 ;  /* 0x00000000e40672ca */ /* 0x000fe200000e0000 */
[----:B------:R-:W-:Y:S01]  /*96d0*/  UMOV UR60, UR38 ;  /* 0x00000026003c7c82 */ /* 0x000fe20008000000 */
[----:B------:R-:W-:Y:S02]  /*96e0*/  F2FP.F16.F32.PACK_AB R210, R195, R210 ;  /* 0x000000d2c3d2723e */ /* 0x000fe400000000ff */
[----:B------:R-:W-:Y:S01]  /*96f0*/  F2FP.F16.F32.PACK_AB R208, R208, R21 ;  /* 0x00000015d0d0723e */ /* 0x000fe200000000ff */
[----:B------:R-:W-:Y:S01]  /*9700*/  IMAD.MOV.U32 R21, RZ, RZ, R4 ;  /* 0x000000ffff157224 */ /* 0x000fe200078e0004 */
[----:B------:R-:W-:Y:S02]  /*9710*/  F2FP.F16.F32.PACK_AB R195, R153, R20 ;  /* 0x0000001499c3723e */ /* 0x000fe400000000ff */
[----:B------:R-:W-:-:S02]  /*9720*/  F2FP.F16.F32.PACK_AB R209, R158, R209 ;  /* 0x000000d19ed1723e */ /* 0x000fc400000000ff */
[----:B------:R-:W-:Y:S02]  /*9730*/  F2FP.F16.F32.PACK_AB R211, R164, R211 ;  /* 0x000000d3a4d3723e */ /* 0x000fe400000000ff */
[----:B------:R-:W-:Y:S02]  /*9740*/  F2FP.F16.F32.PACK_AB R204, R187, R204 ;  /* 0x000000ccbbcc723e */ /* 0x000fe400000000ff */
[----:B------:R-:W-:Y:S02]  /*9750*/  ISETP.LT.AND P1, PT, RZ, UR6, PT ;  /* 0x00000006ff007c0c */ /* 0x000fe4000bf21270 */
[----:B------:R-:W-:Y:S02]  /*9760*/  F2FP.F16.F32.PACK_AB R205, R166, R205 ;  /* 0x000000cda6cd723e */ /* 0x000fe400000000ff */
[----:B------:R-:W-:Y:S02]  /*9770*/  F2FP.F16.F32.PACK_AB R206, R185, R206 ;  /* 0x000000ceb9ce723e */ /* 0x000fe400000000ff */
[----:B------:R-:W-:Y:S01]  /*9780*/  F2FP.F16.F32.PACK_AB R207, R168, R207 ;  /* 0x000000cfa8cf723e */ /* 0x000fe200000000ff */
[----:B0-----:R-:W-:Y:S01]  /*9790*/  UPRMT UR4, UR7, 0x654, UR4 ;  /* 0x0000065407047896 */ /* 0x001fe20008000004 */
[----:B------:R-:W-:-:S02]  /*97a0*/  F2FP.F16.F32.PACK_AB R200, R181, R200 ;  /* 0x000000c8b5c8723e */ /* 0x000fc400000000ff */
[----:B------:R-:W-:Y:S02]  /*97b0*/  F2FP.F16.F32.PACK_AB R201, R170, R201 ;  /* 0x000000c9aac9723e */ /* 0x000fe400000000ff */
[----:B------:R-:W-:Y:S02]  /*97c0*/  F2FP.F16.F32.PACK_AB R202, R177, R202 ;  /* 0x000000cab1ca723e */ /* 0x000fe400000000ff */
[----:B------:R-:W-:Y:S02]  /*97d0*/  F2FP.F16.F32.PACK_AB R203, R172, R203 ;  /* 0x000000cbaccb723e */ /* 0x000fe400000000ff */
[----:B------:R-:W-:Y:S01]  /*97e0*/  SYNCS.ARRIVE.TRANS64.RED.A1T0 RZ, [UR4], RZ ;  /* 0x000000ffffff79a7 */ /* 0x000fe20008100404 */
[----:B------:R-:W-:Y:S01]  /*97f0*/  UIADD3 UR4, UR6, -0x1, URZ ;  /* 0xffffffff06047890 */ /* 0x000fe2000fffe03f */
[----:B------:R-:W-:Y:S02]  /*9800*/  R2UR UR6, R16 ;  /* 0x00000000100672ca */ /* 0x000fe400000e0000 */
[----:B------:R-:W-:-:S02]  /*9810*/  F2FP.F16.F32.PACK_AB R196, R169, R196 ;  /* 0x000000c4a9c4723e */ /* 0x000fc400000000ff */
[----:B------:R-:W-:Y:S01]  /*9820*/  F2FP.F16.F32.PACK_AB R197, R160, R197 ;  /* 0x000000c5a0c5723e */ /* 0x000fe200000000ff */
[----:B------:R-:W-:Y:S01]  /*9830*/  IMAD.U32 R228, RZ, RZ, UR4 ;  /* 0x00000004ffe47e24 */ /* 0x000fe2000f8e00ff */
[----:B------:R-:W-:Y:S02]  /*9840*/  F2FP.F16.F32.PACK_AB R198, R165, R198 ;  /* 0x000000c6a5c6723e */ /* 0x000fe400000000ff */
[----:B------:R-:W-:Y:S02]  /*9850*/  F2FP.F16.F32.PACK_AB R199, R162, R199 ;  /* 0x000000c7a2c7723e */ /* 0x000fe400000000ff */
[----:B------:R-:W-:Y:S02]  /*9860*/  F2FP.F16.F32.PACK_AB R192, R159, R192 ;  /* 0x000000c09fc0723e */ /* 0x000fe400000000ff */
[----:B------:R-:W-:Y:S01]  /*9870*/  F2FP.F16.F32.PACK_AB R193, R152, R193 ;  /* 0x000000c198c1723e */ /* 0x000fe200000000ff */
[----:B------:R-:W-:Y:S01]  /*9880*/  IMAD.U32 R229, RZ, RZ, UR6 ;  /* 0x00000006ffe57e24 */ /* 0x000fe2000f8e00ff */
[----:B------:R-:W-:-:S02]  /*9890*/  F2FP.F16.F32.PACK_AB R194, R155, R194 ;  /* 0x000000c29bc2723e */ /* 0x000fc400000000ff */
[----:B------:R-:W-:Y:S01]  /*98a0*/  MOV R20, R3 ;  /* 0x0000000300147202 */ /* 0x000fe20000000f00 */
[----:B------:R-:W-:Y:S06]  /*98b0*/  @P1 BRA `(.L_x_25) ;  /* 0xffffffc000001947 */ /* 0x000fec000383ffff */
.L_x_14:
[----:B------:R-:W-:Y:S06]  /*98c0*/  BAR.ARV 0x8, 0x180 ;  /* 0x0206000000007b1d */ /* 0x000fec0000002000 */
        /* <DEDUP_REMOVED lines=128> */
[----:B------:R-:W-:Y:S06]  /*a0d0*/  @!P0 BRA `(.L_x_26) ;  /* 0x0000000000048947 */ /* 0x000fec0003800000 */
[----:B------:R-:W-:Y:S01]  /*a0e0*/  BPT.TRAP 0x1 ;  /* 0x000000040000795c */ /* 0x000fe20000300000 */
.L_x_26:
[----:B------:R-:W0:Y:S01]  /*a0f0*/  S2UR UR13, SR_CgaCtaId ;  /* 0x00000000000d79c3 */ /* 0x000e220000008800 */
[----:B------:R-:W-:Y:S01]  /*a100*/  R2UR UR6, R16 ;  /* 0x00000000100672ca */ /* 0x000fe200000e0000 */
[----:B------:R-:W-:-:S12]  /*a110*/  UMOV UR4, 0x400 ;  /* 0x0000040000047882 */ /* 0x000fd80000000000 */
[----:B------:R-:W-:-:S04]  /*a120*/  MOV R0, UR6 ;  /* 0x0000000600007c02 */ /* 0x000fc80008000f00 */
[----:B------:R-:W-:Y:S01]  /*a130*/  SHF.L.U32 R0, R0, 0x1f, RZ ;  /* 0x0000001f00007819 */ /* 0x000fe200000006ff */
[----:B0-----:R-:W-:-:S04]  /*a140*/  ULEA UR4, UR13, UR4, 0x18 ;  /* 0x000000040d047291 */ /* 0x001fc8000f8ec03f */
[----:B------:R-:W-:-:S09]  /*a150*/  ULEA UR12, UR38, UR4, 0x3 ;  /* 0x00000004260c7291 */ /* 0x000fd2000f8e183f */
[----:B------:R0:W1:Y:S01]  /*a160*/  SYNCS.PHASECHK.TRANS64.TRYWAIT P1, [UR12+0x38850], R0 ;  /* 0x03885000ff0075a7 */ /* 0x000062000802014c */
[----:B------:R-:W-:Y:S05]  /*a170*/  @!P0 BRA `(.L_x_27) ;  /* 0x0000000000048947 */ /* 0x000fea0003800000 */
[----:B------:R-:W-:Y:S01]  /*a180*/  BPT.TRAP 0x1 ;  /* 0x000000040000795c */ /* 0x000fe20000300000 */
.L_x_27:
[----:B-1----:R-:W-:Y:S05]  /*a190*/  @P1 BRA `(.L_x_28) ;  /* 0x0000000000081947 */ /* 0x002fea0003800000 */
[----:B------:R-:W1:Y:S02]  /*a1a0*/  SYNCS.PHASECHK.TRANS64.TRYWAIT P1, [UR12+0x38850], R0 ;  /* 0x03885000ff0075a7 */ /* 0x000e64000802014c */
[----:B-1----:R-:W-:Y:S05]  /*a1b0*/  @!P1 BRA `(.L_x_29) ;  /* 0x0000006400e09947 */ /* 0x002fea0003800000 */
.L_x_28:
[----:B------:R-:W-:Y:S01]  /*a1c0*/  UIADD3 UR6, UR4, 0x400, URZ ;  /* 0x0000040004067890 */ /* 0x000fe2000fffe03f */
[----:B------:R-:W-:Y:S01]  /*a1d0*/  WARPGROUP.ARRIVE ;  /* 0x00000000000079c5 */ /* 0x000fe20000000000 */
[----:B------:R-:W-:Y:S01]  /*a1e0*/  UMOV UR7, 0x40000040 ;  /* 0x4000004000077882 */ /* 0x000fe20000000000 */
[----:B------:R-:W-:Y:S01]  /*a1f0*/  UMOV UR11, 0x40000040 ;  /* 0x40000040000b7882 */ /* 0x000fe20000000000 */
[----:B------:R-:W-:Y:S01]  /*a200*/  USHF.R.U32.HI UR6, URZ, 0x4, UR6 ;  /* 0x000000043f067899 */ /* 0x000fe20008011606 */
[----:B01----:R-:W0:Y:S01]  /*a210*/  SHFL.BFLY PT, R0, R17, 0x2, 0x1f ;  /* 0x0c401f0011007f89 */ /* 0x003e2200000e0000 */
[----:B------:R-:W-:Y:S01]  /*a220*/  IMAD.MOV.U32 R6, RZ, RZ, RZ ;  /* 0x000000ffff067224 */ /* 0x000fe200078e00ff */
[----:B------:R-:W-:Y:S01]  /*a230*/  MOV R13, UR5 ;  /* 0x00000005000d7c02 */ /* 0x000fe20008000f00 */
[----:B------:R-:W-:Y:S01]  /*a240*/  ULOP3.LUT UR6, UR6, 0x3fff, URZ, 0xc0, !UPT ;  /* 0x00003fff06067892 */ /* 0x000fe2000f8ec03f */
[----:B------:R-:W1:Y:S03]  /*a250*/  SHFL.BFLY PT, R2, R5, 0x2, 0x1f ;  /* 0x0c401f0005027f89 */ /* 0x000e6600000e0000 */
[----:B------:R-:W-:-:S04]  /*a260*/  ULOP3.LUT UR6, UR6, 0x2800000, URZ, 0xfc, !UPT ;  /* 0x0280000006067892 */ /* 0x000fc8000f8efc3f */
[----:B------:R-:W-:-:S04]  /*a270*/  UIMAD UR6, UR38, 0xa00, UR6 ;  /* 0x00000a00260678a4 */ /* 0x000fc8000f8e0206 */
[----:B------:R-:W-:-:S05]  /*a280*/  UIADD3 UR8, UR6, 0x80, URZ ;  /* 0x0000008006087890 */ /* 0x000fca000fffe03f */
[----:B------:R-:W-:Y:S01]  /*a290*/  HGMMA.64x256x16.F32 R24, R208, gdesc[UR4].tnspB, R24, gsb0 ;  /* 0x43e00004d0187df0 */ /* 0x000fe20008000818 */
[----:B------:R-:W-:Y:S01]  /*a2a0*/  UMOV UR7, 0x40000040 ;  /* 0x4000004000077882 */ /* 0x000fe20000000000 */
[----:B------:R-:W-:Y:S01]  /*a2b0*/  UMOV UR10, UR8 ;  /* 0x00000008000a7c82 */ /* 0x000fe20008000000 */
[----:B------:R-:W-:Y:S01]  /*a2c0*/  UIADD3 UR8, UR6, 0x100, URZ ;  /* 0x0000010006087890 */ /* 0x000fe2000fffe03f */
[----:B0-----:R-:W-:Y:S01]  /*a2d0*/  FADD.FTZ R0, R0, R17 ;  /* 0x0000001100007221 */ /* 0x001fe20000010000 */
[----:B-1----:R-:W-:-:S04]  /*a2e0*/  FADD.FTZ R2, R2, R5 ;  /* 0x0000000502027221 */ /* 0x002fc80000010000 */
[----:B------:R-:W0:Y:S01]  /*a2f0*/  SHFL.BFLY PT, R7, R0, 0x1, 0x1f ;  /* 0x0c201f0000077f89 */ /* 0x000e2200000e0000 */
[----:B------:R-:W-:-:S03]  /*a300*/  IMAD.MOV.U32 R5, RZ, RZ, RZ ;  /* 0x000000ffff057224 */ /* 0x000fc600078e00ff */
[----:B------:R-:W1:Y:S01]  /*a310*/  SHFL.BFLY PT, R9, R2, 0x1, 0x1f ;  /* 0x0c201f0002097f89 */ /* 0x000e6200000e0000 */
[----:B0-----:R-:W-:Y:S01]  /*a320*/  FADD.FTZ R11, R0, R7 ;  /* 0x00000007000b7221 */ /* 0x001fe20000010000 */
[----:B------:R-:W-:Y:S02]  /*a330*/  IMAD.U32 R7, RZ, RZ, UR5 ;  /* 0x00000005ff077e24 */ /* 0x000fe4000f8e00ff */
[----:B------:R-:W-:Y:S02]  /*a340*/  IMAD.MOV.U32 R0, RZ, RZ, -0x800000 ;  /* 0xff800000ff007424 */ /* 0x000fe400078e00ff */
[----:B-1----:R-:W-:Y:S01]  /*a350*/  FADD.FTZ R12, R2, R9 ;  /* 0x00000009020c7221 */ /* 0x002fe20000010000 */
[----:B------:R-:W-:Y:S01]  /*a360*/  FSETP.NE.FTZ.AND P1, PT, R11, RZ, PT ;  /* 0x000000ff0b00720b */ /* 0x000fe20003f35000 */
[----:B------:R-:W-:-:S03]  /*a370*/  IMAD.MOV.U32 R2, RZ, RZ, -0x800000 ;  /* 0xff800000ff027424 */ /* 0x000fc600078e00ff */
[----:B------:R-:W-:-:S09]  /*a380*/  FSETP.NE.FTZ.AND P2, PT, R12, RZ, PT ;  /* 0x000000ff0c00720b */ /* 0x000fd20003f55000 */
[----:B------:R-:W0:Y:S01]  /*a390*/  @P1 MUFU.LG2 R8, R11 ;  /* 0x0000000b00081308 */ /* 0x000e220000000c00 */
[----:B------:R-:W-:-:S03]  /*a3a0*/  @P1 FMUL.FTZ R7, R7, 0.69314718246459960938 ;  /* 0x3f31721807071820 */ /* 0x000fc60000410000 */
[----:B------:R-:W-:-:S04]  /*a3b0*/  @P2 FMUL.FTZ R13, R13, 0.69314718246459960938 ;  /* 0x3f3172180d0d2820 */ /* 0x000fc80000410000 */
[----:B------:R-:W1:Y:S08]  /*a3c0*/  @P2 MUFU.LG2 R9, R12 ;  /* 0x0000000c00092308 */ /* 0x000e700000000c00 */
[----:B------:R2:W3:Y:S01]  /*a3d0*/  @P1 MUFU.RCP R6, R11 ;  /* 0x0000000b00061308 */ /* 0x0004e20000001000 */
[----:B0-----:R-:W-:-:S04]  /*a3e0*/  @P1 FMUL.FTZ R8, R8, 0.69314718246459960938 ;  /* 0x3f31721808081820 */ /* 0x001fc80000410000 */
[----:B------:R-:W-:-:S03]  /*a3f0*/  @P1 FFMA.FTZ R2, R7, R4, R8 ;  /* 0x0000000407021223 */ /* 0x000fc60000010008 */
[----:B------:R2:W0:Y:S01]  /*a400*/  @P2 MUFU.RCP R5, R12 ;  /* 0x0000000c00052308 */ /* 0x0004220000001000 */
[----:B-1----:R-:W-:-:S04]  /*a410*/  @P2 FMUL.FTZ R10, R9, 0.69314718246459960938 ;  /* 0x3f317218090a2820 */ /* 0x002fc80000410000 */
[----:B------:R-:W-:Y:S01]  /*a420*/  @P2 FFMA.FTZ R0, R13, R3, R10 ;  /* 0x000000030d002223 */ /* 0x000fe2000001000a */
[----:B------:R-:W-:Y:S02]  /*a430*/  WARPGROUP.DEPBAR.LE gsb0, 0x0 ;  /* 0x00008000000079c5 */ /* 0x000fe40000010000 */
[----:B------:R-:W-:-:S06]  /*a440*/  WARPGROUP.ARRIVE ;  /* 0x00000000000079c5 */ /* 0x000fcc0000000000 */
[----:B------:R-:W-:Y:S01]  /*a450*/  HGMMA.64x256x16.F32 R24, R204, gdesc[UR8].tnspB, R24, gsb0 ;  /* 0x43e00008cc187df0 */ /* 0x000fe20008000818 */
[----:B------:R-:W-:Y:S01]  /*a460*/  UMOV UR10, UR8 ;  /* 0x00000008000a7c82 */ /* 0x000fe20008000000 */
[----:B------:R-:W-:Y:S01]  /*a470*/  UMOV UR11, 0x40000040 ;  /* 0x40000040000b7882 */ /* 0x000fe20000000000 */
[----:B------:R-:W-:Y:S02]  /*a480*/  UIADD3 UR8, UR6, 0x180, URZ ;  /* 0x0000018006087890 */ /* 0x000fe4000fffe03f */
[----:B------:R-:W-:Y:S01]  /*a490*/  UIADD3 UR6, UR6, 0x200, URZ ;  /* 0x0000020006067890 */ /* 0x000fe2000fffe03f */
[----:B------:R-:W-:Y:S02]  /*a4a0*/  WARPGROUP.DEPBAR.LE gsb0, 0x0 ;  /* 0x00008000000079c5 */ /* 0x000fe40000010000 */
[----:B------:R-:W-:-:S15]  /*a4b0*/  WARPGROUP.ARRIVE ;  /* 0x00000000000079c5 */ /* 0x000fde0000000000 */
[----:B------:R-:W-:-:S05]  /*a4c0*/  NOP ;  /* 0x0000000000007918 */ /* 0x000fca0000000000 */
[----:B------:R-:W-:Y:S01]  /*a4d0*/  HGMMA.64x256x16.F32 R24, R200, gdesc[UR8].tnspB, R24, gsb0 ;  /* 0x43e00008c8187df0 */ /* 0x000fe20008000818 */
[----:B------:R-:W-:Y:S01]  /*a4e0*/  UMOV UR10, UR8 ;  /* 0x00000008000a7c82 */ /* 0x000fe20008000000 */
[----:B------:R-:W-:Y:S01]  /*a4f0*/  UMOV UR11, 0x40000040 ;  /* 0x40000040000b7882 */ /* 0x000fe20000000000 */
[----:B------:R-:W-:Y:S02]  /*a500*/  WARPGROUP.DEPBAR.LE gsb0, 0x0 ;  /* 0x00008000000079c5 */ /* 0x000fe40000010000 */
[----:B------:R-:W-:-:S15]  /*a510*/  WARPGROUP.ARRIVE ;  /* 0x00000000000079c5 */ /* 0x000fde0000000000 */
[----:B------:R-:W-:-:S08]  /*a520*/  NOP ;  /* 0x0000000000007918 */ /* 0x000fd00000000000 */
[----:B------:R-:W-:Y:S03]  /*a530*/  HGMMA.64x256x16.F32 R24, R196, gdesc[UR8].tnspB, R24, gsb0 ;  /* 0x43e00008c4187df0 */ /* 0x000fe60008000818 */
[----:B------:R-:W-:Y:S02]  /*a540*/  WARPGROUP.DEPBAR.LE gsb0, 0x0 ;  /* 0x00008000000079c5 */ /* 0x000fe40000010000 */
[----:B------:R-:W-:-:S15]  /*a550*/  WARPGROUP.ARRIVE ;  /* 0x00000000000079c5 */ /* 0x000fde0000000000 */
[----:B------:R-:W-:-:S08]  /*a560*/  NOP ;  /* 0x0000000000007918 */ /* 0x000fd00000000000 */
[----:B------:R-:W-:Y:S03]  /*a570*/  HGMMA.64x256x16.F32 R24, R192, gdesc[UR4].tnspB, R24, gsb0 ;  /* 0x43e00004c0187df0 */ /* 0x000fe60008000818 */
[----:B------:R-:W-:Y:S02]  /*a580*/  WARPGROUP.DEPBAR.LE gsb0, 0x0 ;  /* 0x00008000000079c5 */ /* 0x000fe40000010000 */
[----:B0-23--:R-:W-:Y:S05]  /*a590*/  @!P0 BRA `(.L_x_30) ;  /* 0x0000000000048947 */ /* 0x00dfea0003800000 */
[----:B------:R-:W-:Y:S01]  /*a5a0*/  BPT.TRAP 0x1 ;  /* 0x000000040000795c */ /* 0x000fe20000300000 */
.L_x_30:
[----:B------:R-:W0:Y:S01]  /*a5b0*/  S2UR UR5, SR_SWINHI ;  /* 0x00000000000579c3 */ /* 0x000e220000002f00 */
        /* <DEDUP_REMOVED lines=23> */
[----:B------:R-:W-:Y:S01]  /*a730*/  UMOV UR6, UR4 ;  /* 0x0000000400067c82 */ /* 0x000fe20008000000 */
[----:B0-----:R-:W-:Y:S01]  /*a740*/  UMOV UR7, UR5 ;  /* 0x0000000500077c82 */ /* 0x001fe20008000000 */
[----:B------:R-:W-:Y:S01]  /*a750*/  FMUL.FTZ R42, R42, R5 ;  /* 0x000000052a2a7220 */ /* 0x000fe20000410000 */
[----:B------:R-:W-:Y:S01]  /*a760*/  MOV R161, UR7 ;  /* 0x0000000700a17c02 */ /* 0x000fe20008000f00 */
[----:B------:R-:W-:-:S02]  /*a770*/  IMAD.U32 R160, RZ, RZ, UR6 ;  /* 0x00000006ffa07e24 */ /* 0x000fc4000f8e00ff */
[-C--:B------:R-:W-:Y:S01]  /*a780*/  FMUL.FTZ R47, R47, R5.reuse ;  /* 0x000000052f2f7220 */ /* 0x080fe20000410000 */
[-C--:B------:R-:W-:Y:S01]  /*a790*/  FMUL.FTZ R46, R46, R5.reuse ;  /* 0x000000052e2e7220 */ /* 0x080fe20000410000 */
[----:B------:R-:W-:Y:S01]  /*a7a0*/  FMUL.FTZ R51, R51, R5 ;  /* 0x0000000533337220 */ /* 0x000fe20000410000 */
[----:B------:R-:W-:-:S04]  /*a7b0*/  IMAD.WIDE R20, R224, 0x2, R160 ;  /* 0x00000002e0147825 */ /* 0x000fc800078e02a0 */
[-C--:B------:R-:W-:Y:S01]  /*a7c0*/  FMUL.FTZ R50, R50, R5.reuse ;  /* 0x0000000532327220 */ /* 0x080fe20000410000 */
[-C--:B------:R-:W-:Y:S01]  /*a7d0*/  FMUL.FTZ R55, R55, R5.reuse ;  /* 0x0000000537377220 */ /* 0x080fe20000410000 */
[-C--:B------:R-:W-:Y:S01]  /*a7e0*/  FMUL.FTZ R54, R54, R5.reuse ;  /* 0x0000000536367220 */ /* 0x080fe20000410000 */
[-C--:B------:R-:W-:Y:S01]  /*a7f0*/  FMUL.FTZ R59, R59, R5.reuse ;  /* 0x000000053b3b7220 */ /* 0x080fe20000410000 */
[----:B------:R-:W-:Y:S01]  /*a800*/  IADD3 R9, P3, R20, 0xc060, RZ ;  /* 0x0000c06014097810 */ /* 0x000fe20007f7e0ff */
[-C--:B------:R-:W-:Y:S01]  /*a810*/  FMUL.FTZ R58, R58, R5.reuse ;  /* 0x000000053a3a7220 */ /* 0x080fe20000410000 */
[-C--:B------:R-:W-:Y:S01]  /*a820*/  FMUL.FTZ R63, R63, R5.reuse ;  /* 0x000000053f3f7220 */ /* 0x080fe20000410000 */
[-C--:B------:R-:W-:Y:S01]  /*a830*/  FMUL.FTZ R62, R62, R5.reuse ;  /* 0x000000053e3e7220 */ /* 0x080fe20000410000 */
[----:B------:R-:W-:Y:S01]  /*a840*/  LOP3.LUT R4, R9, 0x380, RZ, 0xc0, !PT ;  /* 0x0000038009047812 */ /* 0x000fe200078ec0ff */
        /* <DEDUP_REMOVED lines=47> */
[----:B------:R-:W-:Y:S01]  /*ab40*/  FMUL.FTZ R192, R73, R6 ;  /* 0x0000000649c07220 */ /* 0x000fe20000410000 */
[----:B------:R-:W-:Y:S01]  /*ab50*/  IMAD R7, R218, 0x40, R19 ;  /* 0x00000040da077824 */ /* 0x000fe200078e0213 */
[----:B------:R-:W-:Y:S01]  /*ab60*/  SHF.R.U64 R4, R4, 0x3, RZ ;  /* 0x0000000304047819 */ /* 0x000fe200000012ff */
[----:B------:R-:W-:Y:S01]  /*ab70*/  IMAD.X R5, RZ, RZ, R21, P3 ;  /* 0x000000ffff057224 */ /* 0x000fe200018e0615 */
[C---:B------:R-:W-:Y:S01]  /*ab80*/  IADD3 R107, P4, R20.reuse, 0xc040, RZ ;  /* 0x0000c040146b7810 */ /* 0x040fe20007f9e0ff */
[----:B------:R-:W-:Y:S01]  /*ab90*/  IMAD.WIDE R160, R7, 0x2, R160 ;  /* 0x0000000207a07825 */ /* 0x000fe200078e02a0 */
[----:B------:R-:W-:-:S03]  /*aba0*/  IADD3 R65, P0, R20, 0x8060, RZ ;  /* 0x0000806014417810 */ /* 0x000fc60007f1e0ff */
[-C--:B------:R-:W-:Y:S01]  /*abb0*/  FMUL.FTZ R171, R32, R6.reuse ;  /* 0x0000000620ab7220 */ /* 0x080fe20000410000 */
[----:B------:R-:W-:Y:S01]  /*abc0*/  IADD3 R33, P1, R20, 0x20, RZ ;  /* 0x0000002014217810 */ /* 0x000fe20007f3e0ff */
[-C--:B------:R-:W-:Y:S01]  /*abd0*/  FMUL.FTZ R181, R52, R6.reuse ;  /* 0x0000000634b57220 */ /* 0x080fe20000410000 */
[C---:B------:R-:W-:Y:S01]  /*abe0*/  IADD3 R73, P5, R20.reuse, 0xc020, RZ ;  /* 0x0000c02014497810 */ /* 0x040fe20007fbe0ff */
[-C--:B------:R-:W-:Y:S01]  /*abf0*/  FMUL.FTZ R196, R57, R6.reuse ;  /* 0x0000000639c47220 */ /* 0x080fe20000410000 */
[----:B------:R-:W-:Y:S01]  /*ac00*/  IADD3 R69, P6, R20, 0xc000, RZ ;  /* 0x0000c00014457810 */ /* 0x000fe20007fde0ff */
[-C--:B------:R-:W-:Y:S01]  /*ac10*/  FMUL.FTZ R180, R56, R6.reuse ;  /* 0x0000000638b47220 */ /* 0x080fe20000410000 */
[----:B------:R-:W-:Y:S01]  /*ac20*/  IADD3 R64, P2, R20, 0x8040, RZ ;  /* 0x0000804014407810 */ /* 0x000fe20007f5e0ff */
[-C--:B------:R-:W-:Y:S01]  /*ac30*/  FMUL.FTZ R179, R60, R6.reuse ;  /* 0x000000063cb37220 */ /* 0x080fe20000410000 */
[C---:B------:R-:W-:Y:S01]  /*ac40*/  IADD3 R61, P3, R20.reuse, 0x8020, RZ ;  /* 0x00008020143d7810 */ /* 0x040fe20007f7e0ff */
[--C-:B------:R-:W-:Y:S01]  /*ac50*/  IMAD.X R7, RZ, RZ, R21.reuse, P4 ;  /* 0x000000ffff077224 */ /* 0x100fe200020e0615 */
[----:B------:R-:W-:Y:S01]  /*ac60*/  LOP3.LUT R131, R20, 0x380, RZ, 0xc0, !PT ;  /* 0x0000038014837812 */ /* 0x000fe200078ec0ff */
[--C-:B------:R-:W-:Y:S01]  /*ac70*/  IMAD.X R13, RZ, RZ, R21.reuse, P0 ;  /* 0x000000ffff0d7224 */ /* 0x100fe200000e0615 */
[----:B------:R-:W-:Y:S01]  /*ac80*/  LOP3.LUT R4, R4, R9, RZ, 0x3c, !PT ;  /* 0x0000000904047212 */ /* 0x000fe200078e3cff */
[--C-:B------:R-:W-:Y:S01]  /*ac90*/  IMAD.X R15, RZ, RZ, R21.reuse, P1 ;  /* 0x000000ffff0f7224 */ /* 0x100fe200008e0615 */
[-C--:B------:R-:W-:Y:S01]  /*aca0*/  IADD3.X R9, RZ, R21.reuse, RZ, P5, !PT ;  /* 0x00000015ff097210 */ /* 0x080fe20002ffe4ff */
[-C--:B------:R-:W-:Y:S01]  /*acb0*/  FMUL.FTZ R197, R53, R6.reuse ;  /* 0x0000000635c57220 */ /* 0x080fe20000410000 */
[-C--:B------:R-:W-:Y:S01]  /*acc0*/  IADD3.X R135, RZ, R21.reuse, RZ, P2, !PT ;  /* 0x00000015ff877210 */ /* 0x080fe200017fe4ff */
[--C-:B------:R-:W-:Y:S01]  /*acd0*/  IMAD.X R11, RZ, RZ, R21.reuse, P6 ;  /* 0x000000ffff0b7224 */ /* 0x100fe200030e0615 */
[----:B------:R-:W-:Y:S01]  /*ace0*/  R2UR UR14, R216 ;  /* 0x00000000d80e72ca */ /* 0x000fe200000e0000 */
[--C-:B------:R-:W-:Y:S01]  /*acf0*/  IMAD.X R139, RZ, RZ, R21.reuse, P3 ;  /* 0x000000ffff8b7224 */ /* 0x100fe200018e0615 */
[C---:B------:R-:W-:Y:S01]  /*ad00*/  IADD3 R60, P4, R20.reuse, 0x8000, RZ ;  /* 0x00008000143c7810 */ /* 0x040fe20007f9e0ff */
[----:B------:R-:W-:Y:S01]  /*ad10*/  ULDC UR10, c[0x0][0xc44] ;  /* 0x00031100000a7ab9 */ /* 0x000fe20000000800 */
[C---:B------:R-:W-:Y:S01]  /*ad20*/  IADD3 R57, P5, R20.reuse, 0x4060, RZ ;  /* 0x0000406014397810 */ /* 0x040fe20007fbe0ff */
[----:B------:R-:W-:Y:S01]  /*ad30*/  ULDC.64 UR8, c[0x0][0xb90] ;  /* 0x0002e40000087ab9 */ /* 0x000fe20000000a00 */
[C---:B------:R-:W-:Y:S01]  /*ad40*/  IADD3 R56, P0, R20.reuse, 0x4040, RZ ;  /* 0x0000404014387810 */ /* 0x040fe20007f1e0ff */
[--C-:B------:R-:W-:Y:S01]  /*ad50*/  IMAD.X R143, RZ, RZ, R21.reuse, P4 ;  /* 0x000000ffff8f7224 */ /* 0x100fe200020e0615 */
[C---:B------:R-:W-:Y:S01]  /*ad60*/  IADD3 R52, P1, R20.reuse, 0x4020, RZ ;  /* 0x0000402014347810 */ /* 0x040fe20007f3e0ff */
[--C-:B------:R-:W-:Y:S01]  /*ad70*/  IMAD.X R147, RZ, RZ, R21.reuse, P5 ;  /* 0x000000ffff937224 */ /* 0x100fe200028e0615 */
[C---:B------:R-:W-:Y:S01]  /*ad80*/  IADD3 R32, P2, R20.reuse, 0x4000, RZ ;  /* 0x0000400014207810 */ /* 0x040fe20007f5e0ff */
[--C-:B------:R-:W-:Y:S01]  /*ad90*/  IMAD.X R153, RZ, RZ, R21.reuse, P0 ;  /* 0x000000ffff997224 */ /* 0x100fe200000e0615 */
[----:B------:R-:W-:Y:S01]  /*ada0*/  SHF.R.U64 R131, R131, 0x3, RZ ;  /* 0x0000000383837819 */ /* 0x000fe200000012ff */
[--C-:B------:R-:W-:Y:S01]  /*adb0*/  IMAD.X R155, RZ, RZ, R21.reuse, P1 ;  /* 0x000000ffff9b7224 */ /* 0x100fe200008e0615 */
[C---:B------:R-:W-:Y:S01]  /*adc0*/  IADD3 R53, P6, R20.reuse, 0x40, RZ ;  /* 0x0000004014357810 */ /* 0x040fe20007fde0ff */
[--C-:B------:R-:W-:Y:S01]  /*add0*/  IMAD.X R157, RZ, RZ, R21.reuse, P2 ;  /* 0x000000ffff9d7224 */ /* 0x100fe200010e0615 */
[----:B------:R-:W-:Y:S01]  /*ade0*/  IADD3 R30, P3, R20, 0x60, RZ ;  /* 0x00000060141e7810 */ /* 0x000fe20007f7e0ff */
[----:B------:R-:W-:Y:S01]  /*adf0*/  UIADD3 UR5, -UR14, URZ, URZ ;  /* 0x0000003f0e057290 */ /* 0x000fe2000fffe13f */
[----:B------:R-:W-:Y:S01]  /*ae00*/  R2UR UR16, R217 ;  /* 0x00000000d91072ca */ /* 0x000fe200000e0000 */
[----:B------:R-:W-:Y:S01]  /*ae10*/  FMUL.FTZ R177, R68, R6 ;  /* 0x0000000644b17220 */ /* 0x000fe20000410000 */
[----:B------:R-:W-:Y:S01]  /*ae20*/  LOP3.LUT R130, R131, R20, RZ, 0x3c, !PT ;  /* 0x0000001483827212 */ /* 0x000fe200078e3cff */
[----:B------:R-:W-:Y:S01]  /*ae30*/  IMAD.MOV.U32 R131, RZ, RZ, R21 ;  /* 0x000000ffff837224 */ /* 0x000fe200078e0015 */
[-C--:B------:R-:W-:Y:S01]  /*ae40*/  IADD3.X R151, RZ, R21.reuse, RZ, P6, !PT ;  /* 0x00000015ff977210 */ /* 0x080fe200037fe4ff */
[----:B------:R-:W0:Y:S01]  /*ae50*/  LDC R198, c[0x0][0xbe8] ;  /* 0x0002fa00ffc67b82 */ /* 0x000e220000000800 */
[----:B------:R-:W-:Y:S01]  /*ae60*/  IADD3.X R159, RZ, R21, RZ, P3, !PT ;  /* 0x00000015ff9f7210 */ /* 0x000fe20001ffe4ff */
[-C--:B------:R-:W-:Y:S01]  /*ae70*/  FMUL.FTZ R25, R25, R6.reuse ;  /* 0x0000000619197220 */ /* 0x080fe20000410000 */
[----:B------:R-:W-:Y:S01]  /*ae80*/  LOP3.LUT R21, R64, 0x380, RZ, 0xc0, !PT ;  /* 0x0000038040157812 */ /* 0x000fe200078ec0ff */
[-C--:B------:R-:W-:Y:S01]  /*ae90*/  FMUL.FTZ R24, R24, R6.reuse ;  /* 0x0000000618187220 */ /* 0x080fe20000410000 */
[----:B------:R-:W-:Y:S01]  /*aea0*/  LOP3.LUT R20, R61, 0x380, RZ, 0xc0, !PT ;  /* 0x000003803d147812 */ /* 0x000fe200078ec0ff */
[-C--:B------:R-:W-:Y:S01]  /*aeb0*/  FMUL.FTZ R29, R29, R6.reuse ;  /* 0x000000061d1d7220 */ /* 0x080fe20000410000 */
[----:B------:R-:W-:Y:S01]  /*aec0*/  SHF.R.U64 R21, R21, 0x3, RZ ;  /* 0x0000000315157819 */ /* 0x000fe200000012ff */
[----:B------:R-:W-:Y:S01]  /*aed0*/  UIMAD UR10, UR10, UR5, UR16 ;  /* 0x000000050a0a72a4 */ /* 0x000fe2000f8e0210 */
[----:B------:R-:W-:Y:S01]  /*aee0*/  SHF.R.U64 R20, R20, 0x3, RZ ;  /* 0x0000000314147819 */ /* 0x000fe200000012ff */
[----:B------:R-:W-:Y:S01]  /*aef0*/  FMUL.FTZ R28, R28, R6 ;  /* 0x000000061c1c7220 */ /* 0x000fe20000410000 */
[----:B------:R-:W-:Y:S01]  /*af00*/  LOP3.LUT R134, R21, R64, RZ, 0x3c, !PT ;  /* 0x0000004015867212 */ /* 0x000fe200078e3cff */
[----:B------:R-:W-:Y:S01]  /*af10*/  USHF.R.S32.HI UR11, URZ, 0x1f, UR10 ;  /* 0x0000001f3f0b7899 */ /* 0x000fe2000801140a */
[----:B------:R-:W-:Y:S01]  /*af20*/  LOP3.LUT R21, R60, 0x380, RZ, 0xc0, !PT ;  /* 0x000003803c157812 */ /* 0x000fe200078ec0ff */
[----:B------:R-:W-:Y:S01]  /*af30*/  UIMAD.WIDE.U32 UR6, UR10, UR8, URZ ;  /* 0x000000080a0672a5 */ /* 0x000fe2000f8e003f */
[----:B------:R-:W-:Y:S01]  /*af40*/  LOP3.LUT R138, R20, R61, RZ, 0x3c, !PT ;  /* 0x0000003d148a7212 */ /* 0x000fe200078e3cff */
[----:B------:R-:W-:Y:S01]  /*af50*/  UIMAD UR5, UR11, UR8, URZ ;  /* 0x000000080b0572a4 */ /* 0x000fe2000f8e023f */
[----:B------:R-:W-:Y:S01]  /*af60*/  LOP3.LUT R20, R57, 0x380, RZ, 0xc0, !PT ;  /* 0x0000038039147812 */ /* 0x000fe200078ec0ff */
[----:B------:R-:W-:Y:S01]  /*af70*/  FMUL.FTZ R36, R36, R6 ;  /* 0x0000000624247220 */ /* 0x000fe20000410000 */
[----:B------:R-:W-:Y:S01]  /*af80*/  LOP3.LUT R14, R33, 0x380, RZ, 0xc0, !PT ;  /* 0x00000380210e7812 */ /* 0x000fe200078ec0ff */
[----:B------:R-:W-:Y:S01]  /*af90*/  UIMAD UR5, UR10, UR9, UR5 ;  /* 0x000000090a0572a4 */ /* 0x000fe2000f8e0205 */
[----:B------:R-:W-:Y:S01]  /*afa0*/  SHF.R.U64 R21, R21, 0x3, RZ ;  /* 0x0000000315157819 */ /* 0x000fe200000012ff */
[----:B------:R-:W-:Y:S01]  /*afb0*/  IMAD.U32 R126, RZ, RZ, UR6 ;  /* 0x00000006ff7e7e24 */ /* 0x000fe2000f8e00ff */
[----:B------:R-:W-:Y:S01]  /*afc0*/  SHF.R.U64 R20, R20, 0x3, RZ ;  /* 0x0000000314147819 */ /* 0x000fe200000012ff */
[----:B------:R-:W-:Y:S01]  /*afd0*/  UIADD3 UR6, UR7, UR5, URZ ;  /* 0x0000000507067290 */ /* 0x000fe2000fffe03f */
[----:B------:R-:W-:Y:S01]  /*afe0*/  SHF.R.U64 R14, R14, 0x3, RZ ;  /* 0x000000030e0e7819 */ /* 0x000fe200000012ff */
[----:B------:R-:W-:Y:S01]  /*aff0*/  UIADD3 UR5, UR12, 0x38860, URZ ;  /* 0x000388600c057890 */ /* 0x000fe2000fffe03f */
[----:B------:R-:W-:Y:S01]  /*b000*/  LOP3.LUT R142, R21, R60, RZ, 0x3c, !PT ;  /* 0x0000003c158e7212 */ /* 0x000fe200078e3cff */
[-C--:B------:R-:W-:Y:S01]  /*b010*/  FMUL.FTZ R41, R41, R6.reuse ;  /* 0x0000000629297220 */ /* 0x080fe20000410000 */
[----:B------:R-:W-:Y:S01]  /*b020*/  LOP3.LUT R10, R69, 0x380, RZ, 0xc0, !PT ;  /* 0x00000380450a7812 */ /* 0x000fe200078ec0ff */
[----:B------:R-:W-:Y:S01]  /*b030*/  UPRMT UR5, UR13, 0x654, UR5 ;  /* 0x000006540d057896 */ /* 0x000fe20008000005 */
[----:B------:R-:W-:Y:S01]  /*b040*/  LOP3.LUT R146, R20, R57, RZ, 0x3c, !PT ;  /* 0x0000003914927212 */ /* 0x000fe200078e3cff */
[-C--:B------:R-:W-:Y:S01]  /*b050*/  FMUL.FTZ R40, R40, R6.reuse ;  /* 0x0000000628287220 */ /* 0x080fe20000410000 */
[----:B------:R-:W-:Y:S01]  /*b060*/  LOP3.LUT R21, R52, 0x380, RZ, 0xc0, !PT ;  /* 0x0000038034157812 */ /* 0x000fe200078ec0ff */
[-C--:B------:R-:W-:Y:S01]  /*b070*/  FMUL.FTZ R44, R44, R6.reuse ;  /* 0x000000062c2c7220 */ /* 0x080fe20000410000 */
[----:B------:R-:W-:Y:S01]  /*b080*/  LOP3.LUT R57, R32, 0x380, RZ, 0xc0, !PT ;  /* 0x0000038020397812 */ /* 0x000fe200078ec0ff */
[-C--:B------:R-:W-:Y:S01]  /*b090*/  FMUL.FTZ R49, R49, R6.reuse ;  /* 0x0000000631317220 */ /* 0x080fe20000410000 */
[----:B------:R-:W-:Y:S01]  /*b0a0*/  LOP3.LUT R14, R14, R33, RZ, 0x3c, !PT ;  /* 0x000000210e0e7212 */ /* 0x000fe200078e3cff */
[-C--:B------:R-:W-:Y:S01]  /*b0b0*/  FMUL.FTZ R48, R48, R6.reuse ;  /* 0x0000000630307220 */ /* 0x080fe20000410000 */
[----:B------:R-:W-:Y:S01]  /*b0c0*/  LOP3.LUT R33, R56, 0x380, RZ, 0xc0, !PT ;  /* 0x0000038038217812 */ /* 0x000fe200078ec0ff */
[----:B------:R-:W-:Y:S01]  /*b0d0*/  SYNCS.ARRIVE.TRANS64.RED.A1T0 RZ, [UR5], RZ ;  /* 0x000000ffffff79a7 */ /* 0x000fe20008100405 */
[----:B------:R-:W-:Y:S01]  /*b0e0*/  SHF.R.U64 R10, R10, 0x3, RZ ;  /* 0x000000030a0a7819 */ /* 0x000fe200000012ff */
[-C--:B------:R-:W-:Y:S01]  /*b0f0*/  FMUL.FTZ R176, R72, R6.reuse ;  /* 0x0000000648b07220 */ /* 0x080fe20000410000 */
[----:B------:R-:W-:Y:S01]  /*b100*/  SHF.R.U64 R21, R21, 0x3, RZ ;  /* 0x0000000315157819 */ /* 0x000fe200000012ff */
[-C--:B------:R-:W-:Y:S01]  /*b110*/  FMUL.FTZ R76, R76, R6.reuse ;  /* 0x000000064c4c7220 */ /* 0x080fe20000410000 */
[----:B------:R-:W-:Y:S01]  /*b120*/  SHF.R.U64 R57, R57, 0x3, RZ ;  /* 0x0000000339397819 */ /* 0x000fe200000012ff */
[-C--:B------:R-:W-:Y:S01]  /*b130*/  FMUL.FTZ R81, R81, R6.reuse ;  /* 0x0000000651517220 */ /* 0x080fe20000410000 */
[----:B------:R-:W-:Y:S01]  /*b140*/  LOP3.LUT R20, R53, 0x380, RZ, 0xc0, !PT ;  /* 0x0000038035147812 */ /* 0x000fe200078ec0ff */
[-C--:B------:R-:W-:Y:S01]  /*b150*/  FMUL.FTZ R80, R80, R6.reuse ;  /* 0x0000000650507220 */ /* 0x080fe20000410000 */
[----:B------:R-:W-:Y:S01]  /*b160*/  SHF.R.U64 R33, R33, 0x3, RZ ;  /* 0x0000000321217819 */ /* 0x000fe200000012ff */
[-C--:B------:R-:W-:Y:S01]  /*b170*/  FMUL.FTZ R84, R84, R6.reuse ;  /* 0x0000000654547220 */ /* 0x080fe20000410000 */
[----:B------:R-:W-:Y:S01]  /*b180*/  LOP3.LUT R10, R10, R69, RZ, 0x3c, !PT ;  /* 0x000000450a0a7212 */ /* 0x000fe200078e3cff */
[----:B------:R-:W-:Y:S01]  /*b190*/  FMUL.FTZ R89, R89, R6 ;  /* 0x0000000659597220 */ /* 0x000fe20000410000 */
[----:B------:R-:W-:Y:S01]  /*b1a0*/  LOP3.LUT R154, R21, R52, RZ, 0x3c, !PT ;  /* 0x00000034159a7212 */ /* 0x000fe200078e3cff */
[-C--:B------:R-:W-:Y:S01]  /*b1b0*/  FMUL.FTZ R88, R88, R6.reuse ;  /* 0x0000000658587220 */ /* 0x080fe20000410000 */
[----:B------:R-:W-:Y:S01]  /*b1c0*/  IADD3 R52, P3, R160, 0x1000, RZ ;  /* 0x00001000a0347810 */ /* 0x000fe20007f7e0ff */
[----:B------:R-:W-:Y:S01]  /*b1d0*/  FMUL.FTZ R92, R92, R6 ;  /* 0x000000065c5c7220 */ /* 0x000fe20000410000 */
[----:B------:R-:W-:Y:S01]  /*b1e0*/  LOP3.LUT R156, R57, R32, RZ, 0x3c, !PT ;  /* 0x00000020399c7212 */ /* 0x000fe200078e3cff */
[-C--:B------:R-:W-:Y:S01]  /*b1f0*/  FMUL.FTZ R97, R97, R6.reuse ;  /* 0x0000000661617220 */ /* 0x080fe20000410000 */
[----:B------:R-:W-:Y:S01]  /*b200*/  IADD3 R69, P2, R160, 0x7000, RZ ;  /* 0x00007000a0457810 */ /* 0x000fe20007f5e0ff */
[-C--:B------:R-:W-:Y:S01]  /*b210*/  FMUL.FTZ R96, R96, R6.reuse ;  /* 0x0000000660607220 */ /* 0x080fe20000410000 */
[----:B------:R-:W-:Y:S01]  /*b220*/  IADD3 R57, P6, R160, 0x4000, RZ ;  /* 0x00004000a0397810 */ /* 0x000fe20007fde0ff */
[-C--:B------:R-:W-:Y:S01]  /*b230*/  FMUL.FTZ R100, R100, R6.reuse ;  /* 0x0000000664647220 */ /* 0x080fe20000410000 */
[----:B------:R-:W-:Y:S01]  /*b240*/  SHF.R.U64 R20, R20, 0x3, RZ ;  /* 0x0000000314147819 */ /* 0x000fe200000012ff */
[----:B------:R-:W-:Y:S01]  /*b250*/  FMUL.FTZ R104, R104, R6 ;  /* 0x0000000668687220 */ /* 0x000fe20000410000 */
[----:B------:R-:W-:Y:S01]  /*b260*/  LOP3.LUT R152, R33, R56, RZ, 0x3c, !PT ;  /* 0x0000003821987212 */ /* 0x000fe200078e3cff */
[-C--:B------:R-:W-:Y:S01]  /*b270*/  FMUL.FTZ R108, R108, R6.reuse ;  /* 0x000000066c6c7220 */ /* 0x080fe20000410000 */
[----:B------:R-:W-:Y:S01]  /*b280*/  IADD3 R33, P4, R160, 0x2000, RZ ;  /* 0x00002000a0217810 */ /* 0x000fe20007f9e0ff */
[-C--:B------:R-:W-:Y:S01]  /*b290*/  FMUL.FTZ R112, R112, R6.reuse ;  /* 0x0000000670707220 */ /* 0x080fe20000410000 */
[----:B------:R-:W-:Y:S01]  /*b2a0*/  LOP3.LUT R21, R52, 0x380, RZ, 0xc0, !PT ;  /* 0x0000038034157812 */ /* 0x000fe200078ec0ff */
        /* <DEDUP_REMOVED lines=8> */
[-C--:B------:R-:W-:Y:S01]  /*b330*/  FMUL.FTZ R128, R128, R6.reuse ;  /* 0x0000000680807220 */ /* 0x080fe20000410000 */
[----:B------:R-:W-:Y:S01]  /*b340*/  SHF.R.U64 R21, R21, 0x3, RZ ;  /* 0x0000000315157819 */ /* 0x000fe200000012ff */
[-C--:B------:R-:W-:Y:S01]  /*b350*/  FMUL.FTZ R133, R133, R6.reuse ;  /* 0x0000000685857220 */ /* 0x080fe20000410000 */
[----:B------:R-:W-:Y:S01]  /*b360*/  SHF.R.U64 R68, R68, 0x3, RZ ;  /* 0x0000000344447819 */ /* 0x000fe200000012ff */
[-C--:B------:R-:W-:Y:S01]  /*b370*/  FMUL.FTZ R132, R132, R6.reuse ;  /* 0x0000000684847220 */ /* 0x080fe20000410000 */
[----:B------:R-:W-:Y:S01]  /*b380*/  SHF.R.U64 R56, R56, 0x3, RZ ;  /* 0x0000000338387819 */ /* 0x000fe200000012ff */
[-C--:B------:R-:W-:Y:S01]  /*b390*/  FMUL.FTZ R137, R137, R6.reuse ;  /* 0x0000000689897220 */ /* 0x080fe20000410000 */
[----:B------:R-:W-:Y:S01]  /*b3a0*/  SHF.R.U64 R32, R20, 0x3, RZ ;  /* 0x0000000314207819 */ /* 0x000fe200000012ff */
[----:B------:R-:W-:Y:S01]  /*b3b0*/  FMUL.FTZ R136, R136, R6 ;  /* 0x0000000688887220 */ /* 0x000fe20000410000 */
[----:B------:R-:W-:Y:S01]  /*b3c0*/  LOP3.LUT R20, R21, R52, RZ, 0x3c, !PT ;  /* 0x0000003415147212 */ /* 0x000fe200078e3cff */
[--C-:B------:R-:W-:Y:S01]  /*b3d0*/  IMAD.X R21, RZ, RZ, R161.reuse, P3 ;  /* 0x000000ffff157224 */ /* 0x100fe200018e06a1 */
[----:B------:R-:W-:Y:S01]  /*b3e0*/  LOP3.LUT R68, R68, R69, RZ, 0x3c, !PT ;  /* 0x0000004544447212 */ /* 0x000fe200078e3cff */
[----:B------:R-:W-:Y:S01]  /*b3f0*/  IMAD.X R69, RZ, RZ, R161, P2 ;  /* 0x000000ffff457224 */ /* 0x000fe200010e06a1 */
[----:B------:R-:W-:Y:S01]  /*b400*/  LOP3.LUT R56, R56, R57, RZ, 0x3c, !PT ;  /* 0x0000003938387212 */ /* 0x000fe200078e3cff */
[-C--:B------:R-:W-:Y:S01]  /*b410*/  FMUL.FTZ R141, R141, R6.reuse ;  /* 0x000000068d8d7220 */ /* 0x080fe20000410000 */
[----:B------:R-:W-:Y:S01]  /*b420*/  IADD3 R57, P3, R160, 0x8000, RZ ;  /* 0x00008000a0397810 */ /* 0x000fe20007f7e0ff */
[-C--:B------:R-:W-:Y:S01]  /*b430*/  FMUL.FTZ R140, R140, R6.reuse ;  /* 0x000000068c8c7220 */ /* 0x080fe20000410000 */
[----:B------:R-:W-:Y:S01]  /*b440*/  IADD3 R123, P2, R160, 0xe000, RZ ;  /* 0x0000e000a07b7810 */ /* 0x000fe20007f5e0ff */
[----:B------:R-:W-:Y:S01]  /*b450*/  FMUL.FTZ R145, R145, R6 ;  /* 0x0000000691917220 */ /* 0x000fe20000410000 */
[----:B------:R-:W-:Y:S01]  /*b460*/  F2FP.F16.F32.PACK_AB R24, R25, R24 ;  /* 0x000000181918723e */ /* 0x000fe200000000ff */
[----:B------:R-:W-:Y:S01]  /*b470*/  FMUL.FTZ R144, R144, R6 ;  /* 0x0000000690907220 */ /* 0x000fe20000410000 */
[----:B------:R-:W-:Y:S01]  /*b480*/  F2FP.F16.F32.PACK_AB R25, R27, R26 ;  /* 0x0000001a1b19723e */ /* 0x000fe200000000ff */
[-C--:B------:R-:W-:Y:S01]  /*b490*/  FMUL.FTZ R149, R149, R6.reuse ;  /* 0x0000000695957220 */ /* 0x080fe20000410000 */
[----:B------:R-:W-:Y:S01]  /*b4a0*/  F2FP.F16.F32.PACK_AB R27, R31, R17 ;  /* 0x000000111f1b723e */ /* 0x000fe200000000ff */
[----:B------:R-:W-:Y:S01]  /*b4b0*/  FMUL.FTZ R148, R148, R6 ;  /* 0x0000000694947220 */ /* 0x000fe20000410000 */
[----:B------:R-:W-:Y:S01]  /*b4c0*/  LOP3.LUT R122, R123, 0x380, RZ, 0xc0, !PT ;  /* 0x000003807b7a7812 */ /* 0x000fe200078ec0ff */
[----:B------:R-:W-:Y:S01]  /*b4d0*/  USHF.R.S32.HI UR12, URZ, 0x1f, UR14 ;  /* 0x0000001f3f0c7899 */ /* 0x000fe2000801140e */
[----:B------:R-:W-:Y:S01]  /*b4e0*/  MOV R199, R130 ;  /* 0x0000008200c77202 */ /* 0x000fe20000000f00 */
[----:B------:R-:W-:Y:S01]  /*b4f0*/  IMAD.U32 R127, RZ, RZ, UR7 ;  /* 0x00000007ff7f7e24 */ /* 0x000fe2000f8e00ff */
[----:B------:R-:W-:Y:S01]  /*b500*/  IADD3.X R31, RZ, R161, RZ, P3, !PT ;  /* 0x000000a1ff1f7210 */ /* 0x000fe20001ffe4ff */
[----:B------:R-:W-:Y:S01]  /*b510*/  ULDC UR5, c[0x0][0xa88] ;  /* 0x0002a20000057ab9 */ /* 0x000fe20000000800 */
[----:B------:R-:W-:Y:S01]  /*b520*/  IADD3 R130, P3, R160, 0xf000, RZ ;  /* 0x0000f000a0827810 */ /* 0x000fe20007f7e0ff */
[----:B------:R-:W-:Y:S01]  /*b530*/  ULDC.64 UR8, c[0x0][0xae8] ;  /* 0x0002ba0000087ab9 */ /* 0x000fe20000000a00 */
[----:B------:R-:W-:-:S02]  /*b540*/  SHF.R.U64 R122, R122, 0x3, RZ ;  /* 0x000000037a7a7819 */ /* 0x000fc400000012ff */
[----:B------:R-:W-:Y:S01]  /*b550*/  LOP3.LUT R17, R130, 0x380, RZ, 0xc0, !PT ;  /* 0x0000038082117812 */ /* 0x000fe200078ec0ff */
[--C-:B------:R-:W-:Y:S01]  /*b560*/  IMAD.X R131, RZ, RZ, R161.reuse, P3 ;  /* 0x000000ffff837224 */ /* 0x100fe200018e06a1 */
[----:B------:R-:W-:Y:S01]  /*b570*/  LOP3.LUT R122, R122, R123, RZ, 0x3c, !PT ;  /* 0x0000007b7a7a7212 */ /* 0x000fe200078e3cff */
[----:B------:R-:W-:Y:S01]  /*b580*/  IMAD.X R123, RZ, RZ, R161, P2 ;  /* 0x000000ffff7b7224 */ /* 0x000fe200010e06a1 */
[----:B------:R-:W-:Y:S02]  /*b590*/  LOP3.LUT R8, R73, 0x380, RZ, 0xc0, !PT ;  /* 0x0000038049087812 */ /* 0x000fe400078ec0ff */
[----:B------:R-:W-:Y:S02]  /*b5a0*/  SHF.R.U64 R17, R17, 0x3, RZ ;  /* 0x0000000311117819 */ /* 0x000fe400000012ff */
[----:B0-----:R-:W-:Y:S02]  /*b5b0*/  ISETP.NE.AND P2, PT, R198, 0x1, PT ;  /* 0x00000001c600780c */ /* 0x001fe40003f45270 */
[----:B------:R-:W-:-:S02]  /*b5c0*/  SHF.R.U64 R8, R8, 0x3, RZ ;  /* 0x0000000308087819 */ /* 0x000fc400000012ff */
[----:B------:R-:W-:Y:S02]  /*b5d0*/  LOP3.LUT R130, R17, R130, RZ, 0x3c, !PT ;  /* 0x0000008211827212 */ /* 0x000fe400078e3cff */
[----:B------:R-:W-:Y:S02]  /*b5e0*/  MOV R17, R4 ;  /* 0x0000000400117202 */ /* 0x000fe40000000f00 */
[----:B------:R-:W0:Y:S01]  /*b5f0*/  LDC R4, c[0x0][0xc38] ;  /* 0x00030e00ff047b82 */ /* 0x000e220000000800 */
[----:B------:R-:W-:-:S07]  /*b600*/  F2FP.F16.F32.PACK_AB R26, R29, R28 ;  /* 0x0000001c1d1a723e */ /* 0x000fce00000000ff */
[----:B------:R-:W-:Y:S01]  /*b610*/  BAR.SYNC.DEFER_BLOCKING 0x1, 0x100 ;  /* 0x0044000000007b1d */ /* 0x000fe20000010000 */
[----:B------:R-:W-:Y:S02]  /*b620*/  LOP3.LUT R8, R8, R73, RZ, 0x3c, !PT ;  /* 0x0000004908087212 */ /* 0x000fe400078e3cff */
[----:B------:R-:W-:Y:S02]  /*b630*/  LOP3.LUT R12, R65, 0x380, RZ, 0xc0, !PT ;  /* 0x00000380410c7812 */ /* 0x000fe400078ec0ff */
[----:B------:R-:W-:Y:S02]  /*b640*/  LOP3.LUT R53, R30, 0x380, RZ, 0xc0, !PT ;  /* 0x000003801e357812 */ /* 0x000fe400078ec0ff */
[----:B------:R-:W-:Y:S02]  /*b650*/  SHF.R.U64 R12, R12, 0x3, RZ ;  /* 0x000000030c0c7819 */ /* 0x000fe400000012ff */
[----:B------:R-:W-:Y:S02]  /*b660*/  SHF.R.U64 R53, R53, 0x3, RZ ;  /* 0x0000000335357819 */ /* 0x000fe400000012ff */
[----:B------:R-:W-:-:S02]  /*b670*/  R2UR UR15, R215 ;  /* 0x00000000d70f72ca */ /* 0x000fc400000e0000 */
[----:B------:R-:W-:Y:S02]  /*b680*/  LOP3.LUT R12, R12, R65, RZ, 0x3c, !PT ;  /* 0x000000410c0c7212 */ /* 0x000fe400078e3cff */
[----:B------:R-:W-:Y:S02]  /*b690*/  LOP3.LUT R158, R53, R30, RZ, 0x3c, !PT ;  /* 0x0000001e359e7212 */ /* 0x000fe400078e3cff */
[C---:B------:R-:W-:Y:S02]  /*b6a0*/  IADD3 R53, P5, R160.reuse, 0x3000, RZ ;  /* 0x00003000a0357810 */ /* 0x040fe40007fbe0ff */
[C---:B------:R-:W-:Y:S02]  /*b6b0*/  IADD3 R61, P0, R160.reuse, 0x5000, RZ ;  /* 0x00005000a03d7810 */ /* 0x040fe40007f1e0ff */
[----:B------:R-:W-:Y:S02]  /*b6c0*/  IADD3 R65, P1, R160, 0x6000, RZ ;  /* 0x00006000a0417810 */ /* 0x000fe40007f3e0ff */
[----:B------:R-:W-:Y:S01]  /*b6d0*/  LOP3.LUT R52, R53, 0x380, RZ, 0xc0, !PT ;  /* 0x0000038035347812 */ /* 0x000fe200078ec0ff */
[----:B------:R1:W-:Y:S01]  /*b6e0*/  STSM.16.M88.4 [R199], R24 ;  /* 0x00000018c7007844 */ /* 0x0003e20000000200 */
[----:B------:R-:W-:-:S02]  /*b6f0*/  LOP3.LUT R60, R61, 0x380, RZ, 0xc0, !PT ;  /* 0x000003803d3c7812 */ /* 0x000fc400078ec0ff */
[----:B------:R-:W-:Y:S02]  /*b700*/  LOP3.LUT R64, R65, 0x380, RZ, 0xc0, !PT ;  /* 0x0000038041407812 */ /* 0x000fe400078ec0ff */
[----:B------:R-:W-:Y:S02]  /*b710*/  LOP3.LUT R30, R57, 0x380, RZ, 0xc0, !PT ;  /* 0x00000380391e7812 */ /* 0x000fe400078ec0ff */
[----:B------:R-:W-:Y:S01]  /*b720*/  MOV R134, R134 ;  /* 0x0000008600867202 */ /* 0x000fe20000000f00 */
[----:B------:R-:W-:Y:S01]  /*b730*/  IMAD R135, RZ, RZ, -UR16 ;  /* 0x80000010ff877e24 */ /* 0x000fe2000f8e02ff */
[----:B------:R-:W-:Y:S02]  /*b740*/  LOP3.LUT R6, R107, 0x380, RZ, 0xc0, !PT ;  /* 0x000003806b067812 */ /* 0x000fe400078ec0ff */
[----:B------:R-:W-:Y:S01]  /*b750*/  SHF.R.U64 R52, R52, 0x3, RZ ;  /* 0x0000000334347819 */ /* 0x000fe200000012ff */
[----:B0-----:R-:W-:Y:S01]  /*b760*/  IMAD R135, R4, R135, UR15 ;  /* 0x0000000f04877e24 */ /* 0x001fe2000f8e0287 */
[----:B------:R-:W-:-:S02]  /*b770*/  SHF.R.U64 R60, R60, 0x3, RZ ;  /* 0x000000033c3c7819 */ /* 0x000fc400000012ff */
[----:B------:R-:W-:Y:S01]  /*b780*/  SHF.R.U64 R64, R64, 0x3, RZ ;  /* 0x0000000340407819 */ /* 0x000fe200000012ff */
[----:B-1----:R-:W0:Y:S01]  /*b790*/  LDC.64 R24, c[0x0][0xb98] ;  /* 0x0002e600ff187b82 */ /* 0x002e220000000a00 */
[----:B------:R-:W-:Y:S02]  /*b7a0*/  MOV R27, R8 ;  /* 0x00000008001b7202 */ /* 0x000fe40000000f00 */
[----:B------:R-:W-:Y:S02]  /*b7b0*/  SHF.R.U64 R30, R30, 0x3, RZ ;  /* 0x000000031e1e7819 */ /* 0x000fe400000012ff */
[----:B------:R-:W-:Y:S02]  /*b7c0*/  SHF.R.U64 R6, R6, 0x3, RZ ;  /* 0x0000000306067819 */ /* 0x000fe400000012ff */
[----:B------:R-:W-:Y:S01]  /*b7d0*/  F2FP.F16.F32.PACK_AB R40, R41, R40 ;  /* 0x000000282928723e */ /* 0x000fe200000000ff */
[----:B------:R-:W1:Y:S01]  /*b7e0*/  @P2 LDC R8, c[0x0][0xbec] ;  /* 0x0002fb00ff082b82 */ /* 0x000e620000000800 */
[----:B------:R-:W-:-:S02]  /*b7f0*/  F2FP.F16.F32.PACK_AB R41, R43, R42 ;  /* 0x0000002a2b29723e */ /* 0x000fc400000000ff */
[----:B------:R-:W-:Y:S01]  /*b800*/  LOP3.LUT R32, R32, R33, RZ, 0x3c, !PT ;  /* 0x0000002120207212 */ /* 0x000fe200078e3cff */
[--C-:B------:R-:W-:Y:S01]  /*b810*/  IMAD.X R33, RZ, RZ, R161.reuse, P4 ;  /* 0x000000ffff217224 */ /* 0x100fe200020e06a1 */
[----:B------:R-:W-:Y:S01]  /*b820*/  LOP3.LUT R52, R52, R53, RZ, 0x3c, !PT ;  /* 0x0000003534347212 */ /* 0x000fe200078e3cff */
[--C-:B------:R-:W-:Y:S01]  /*b830*/  IMAD.X R53, RZ, RZ, R161.reuse, P5 ;  /* 0x000000ffff357224 */ /* 0x100fe200028e06a1 */
[----:B------:R-:W-:Y:S01]  /*b840*/  LOP3.LUT R60, R60, R61, RZ, 0x3c, !PT ;  /* 0x0000003d3c3c7212 */ /* 0x000fe200078e3cff */
[----:B------:R-:W2:Y:S01]  /*b850*/  @P2 LDC R9, c[0x0][0xbf0] ;  /* 0x0002fc00ff092b82 */ /* 0x000ea20000000800 */
[----:B------:R-:W-:Y:S01]  /*b860*/  LOP3.LUT R64, R64, R65, RZ, 0x3c, !PT ;  /* 0x0000004140407212 */ /* 0x000fe200078e3cff */
[--C-:B------:R-:W-:Y:S01]  /*b870*/  IMAD.X R61, RZ, RZ, R161.reuse, P0 ;  /* 0x000000ffff3d7224 */ /* 0x100fe200000e06a1 */
[----:B------:R-:W-:Y:S01]  /*b880*/  LOP3.LUT R30, R30, R57, RZ, 0x3c, !PT ;  /* 0x000000391e1e7212 */ /* 0x000fe200078e3cff */
[----:B------:R-:W-:Y:S01]  /*b890*/  IMAD.X R65, RZ, RZ, R161, P1 ;  /* 0x000000ffff417224 */ /* 0x000fe200008e06a1 */
[----:B------:R-:W-:Y:S01]  /*b8a0*/  F2FP.F16.F32.PACK_AB R43, R47, R46 ;  /* 0x0000002e2f2b723e */ /* 0x000fe200000000ff */
[----:B------:R-:W-:Y:S01]  /*b8b0*/  IMAD R47, R135, 0x80, R223 ;  /* 0x00000080872f7824 */ /* 0x000fe200078e02df */
[----:B------:R-:W-:-:S02]  /*b8c0*/  LOP3.LUT R6, R6, R107, RZ, 0x3c, !PT ;  /* 0x0000006b06067212 */ /* 0x000fc400078e3cff */
[----:B------:R-:W-:Y:S02]  /*b8d0*/  IADD3.X R57, RZ, R161, RZ, P6, !PT ;  /* 0x000000a1ff397210 */ /* 0x000fe400037fe4ff */
[C---:B------:R-:W-:Y:S02]  /*b8e0*/  IADD3 R73, P4, R160.reuse, 0x9000, RZ ;  /* 0x00009000a0497810 */ /* 0x040fe40007f9e0ff */
[C---:B------:R-:W-:Y:S02]  /*b8f0*/  IADD3 R107, P5, R160.reuse, 0xa000, RZ ;  /* 0x0000a000a06b7810 */ /* 0x040fe40007fbe0ff */
[C---:B------:R-:W-:Y:S01]  /*b900*/  IADD3 R111, P6, R160.reuse, 0xb000, RZ ;  /* 0x0000b000a06f7810 */ /* 0x040fe20007fde0ff */
[----:B-1----:R-:W-:Y:S01]  /*b910*/  @P2 IMAD.HI.U32 R8, R47, R8, RZ ;  /* 0x000000082f082227 */ /* 0x002fe200078e00ff */
[C---:B------:R-:W-:Y:S02]  /*b920*/  IADD3 R115, P0, R160.reuse, 0xc000, RZ ;  /* 0x0000c000a0737810 */ /* 0x040fe40007f1e0ff */
[----:B------:R-:W-:-:S02]  /*b930*/  IADD3 R119, P1, R160, 0xd000, RZ ;  /* 0x0000d000a0777810 */ /* 0x000fc40007f3e0ff */
[----:B------:R-:W-:Y:S02]  /*b940*/  LOP3.LUT R72, R73, 0x380, RZ, 0xc0, !PT ;  /* 0x0000038049487812 */ /* 0x000fe400078ec0ff */
[----:B------:R-:W-:Y:S02]  /*b950*/  LOP3.LUT R106, R107, 0x380, RZ, 0xc0, !PT ;  /* 0x000003806b6a7812 */ /* 0x000fe400078ec0ff */
[----:B------:R-:W-:Y:S02]  /*b960*/  LOP3.LUT R110, R111, 0x380, RZ, 0xc0, !PT ;  /* 0x000003806f6e7812 */ /* 0x000fe400078ec0ff */
[----:B------:R-:W-:Y:S02]  /*b970*/  LOP3.LUT R114, R115, 0x380, RZ, 0xc0, !PT ;  /* 0x0000038073727812 */ /* 0x000fe400078ec0ff */
[----:B------:R-:W-:Y:S02]  /*b980*/  LOP3.LUT R118, R119, 0x380, RZ, 0xc0, !PT ;  /* 0x0000038077767812 */ /* 0x000fe400078ec0ff */
[----:B------:R-:W-:-:S02]  /*b990*/  LOP3.LUT R29, R160, 0x380, RZ, 0xc0, !PT ;  /* 0x00000380a01d7812 */ /* 0x000fc400078ec0ff */
[----:B------:R-:W-:Y:S01]  /*b9a0*/  F2FP.F16.F32.PACK_AB R5, R35, R34 ;  /* 0x000000222305723e */ /* 0x000fe200000000ff */
[----:B------:R-:W-:Y:S01]  /*b9b0*/  IMAD.MOV.U32 R35, RZ, RZ, R47 ;  /* 0x000000ffff237224 */ /* 0x000fe200078e002f */
[----:B------:R-:W-:Y:S01]  /*b9c0*/  SHF.R.U64 R72, R72, 0x3, RZ ;  /* 0x0000000348487819 */ /* 0x000fe200000012ff */
[----:B0-----:R-:W-:Y:S01]  /*b9d0*/  IMAD R34, R24, UR12, RZ ;  /* 0x0000000c18227c24 */ /* 0x001fe2000f8e02ff */
[----:B------:R-:W-:Y:S02]  /*b9e0*/  SHF.R.U64 R106, R106, 0x3, RZ ;  /* 0x000000036a6a7819 */ /* 0x000fe400000012ff */
[----:B------:R-:W-:Y:S01]  /*b9f0*/  SHF.R.U64 R110, R110, 0x3, RZ ;  /* 0x000000036e6e7819 */ /* 0x000fe200000012ff */
[----:B------:R-:W-:Y:S01]  /*ba00*/  IMAD R34, R25, UR14, R34 ;  /* 0x0000000e19227c24 */ /* 0x000fe2000f8e0222 */
[----:B------:R-:W-:Y:S02]  /*ba10*/  SHF.R.U64 R114, R114, 0x3, RZ ;  /* 0x0000000372727819 */ /* 0x000fe400000012ff */
[----:B------:R-:W-:-:S02]  /*ba20*/  SHF.R.U64 R118, R118, 0x3, RZ ;  /* 0x0000000376767819 */ /* 0x000fc400000012ff */
[----:B------:R-:W-:Y:S02]  /*ba30*/  SHF.R.U64 R29, R29, 0x3, RZ ;  /* 0x000000031d1d7819 */ /* 0x000fe400000012ff */
[----:B------:R-:W-:Y:S02]  /*ba40*/  MOV R26, R6 ;  /* 0x00000006001a7202 */ /* 0x000fe40000000f00 */
[----:B--2---:R-:W-:Y:S02]  /*ba50*/  @P2 SHF.R.U32.HI R35, RZ, R9, R8 ;  /* 0x00000009ff232219 */ /* 0x004fe40000011608 */
[----:B------:R-:W-:Y:S02]  /*ba60*/  MOV R15, R14 ;  /* 0x0000000e000f7202 */ /* 0x000fe40000000f00 */
[----:B------:R-:W-:Y:S02]  /*ba70*/  F2FP.F16.F32.PACK_AB R4, R175, R171 ;  /* 0x000000abaf04723e */ /* 0x000fe400000000ff */
[----:B------:R-:W-:-:S02]  /*ba80*/  F2FP.F16.F32.PACK_AB R6, R174, R36 ;  /* 0x00000024ae06723e */ /* 0x000fc400000000ff */
[----:B------:R-:W-:Y:S02]  /*ba90*/  F2FP.F16.F32.PACK_AB R7, R39, R38 ;  /* 0x000000262707723e */ /* 0x000fe400000000ff */
[----:B------:R-:W-:Y:S02]  /*baa0*/  F2FP.F16.F32.PACK_AB R48, R49, R48 ;  /* 0x000000303130723e */ /* 0x000fe400000000ff */
[----:B------:R-:W-:Y:S01]  /*bab0*/  LOP3.LUT R72, R72, R73, RZ, 0x3c, !PT ;  /* 0x0000004948487212 */ /* 0x000fe200078e3cff */
[--C-:B------:R-:W-:Y:S01]  /*bac0*/  IMAD.X R73, RZ, RZ, R161.reuse, P4 ;  /* 0x000000ffff497224 */ /* 0x100fe200020e06a1 */
[----:B------:R-:W-:Y:S01]  /*bad0*/  LOP3.LUT R106, R106, R107, RZ, 0x3c, !PT ;  /* 0x0000006b6a6a7212 */ /* 0x000fe200078e3cff */
[--C-:B------:R-:W-:Y:S01]  /*bae0*/  IMAD.X R107, RZ, RZ, R161.reuse, P5 ;  /* 0x000000ffff6b7224 */ /* 0x100fe200028e06a1 */
[----:B------:R-:W-:Y:S01]  /*baf0*/  LOP3.LUT R110, R110, R111, RZ, 0x3c, !PT ;  /* 0x0000006f6e6e7212 */ /* 0x000fe200078e3cff */
[--C-:B------:R-:W-:Y:S01]  /*bb00*/  IMAD.X R111, RZ, RZ, R161.reuse, P6 ;  /* 0x000000ffff6f7224 */ /* 0x100fe200030e06a1 */
[----:B------:R-:W-:Y:S01]  /*bb10*/  LOP3.LUT R114, R114, R115, RZ, 0x3c, !PT ;  /* 0x0000007372727212 */ /* 0x000fe200078e3cff */
[----:B------:R0:W-:Y:S01]  /*bb20*/  STSM.16.M88.4 [R15], R4 ;  /* 0x000000040f007844 */ /* 0x0001e20000000200 */
[----:B------:R-:W-:Y:S01]  /*bb30*/  LOP3.LUT R118, R118, R119, RZ, 0x3c, !PT ;  /* 0x0000007776767212 */ /* 0x000fe200078e3cff */
[----:B------:R-:W-:Y:S01]  /*bb40*/  IMAD.X R119, RZ, RZ, R161, P1 ;  /* 0x000000ffff777224 */ /* 0x000fe200008e06a1 */
[----:B------:R-:W-:-:S02]  /*bb50*/  LOP3.LUT R28, R29, R160, RZ, 0x3c, !PT ;  /* 0x000000a01d1c7212 */ /* 0x000fc400078e3cff */
[----:B------:R-:W-:Y:S02]  /*bb60*/  MOV R150, R150 ;  /* 0x0000009600967202 */ /* 0x000fe40000000f00 */
[----:B------:R-:W-:Y:S02]  /*bb70*/  F2FP.F16.F32.PACK_AB R42, R173, R44 ;  /* 0x0000002cad2a723e */ /* 0x000fe400000000ff */
[----:B------:R-:W-:Y:S02]  /*bb80*/  F2FP.F16.F32.PACK_AB R49, R51, R50 ;  /* 0x000000323331723e */ /* 0x000fe400000000ff */
[----:B------:R-:W-:Y:S01]  /*bb90*/  IADD3 R39, -R35, RZ, RZ ;  /* 0x000000ff23277210 */ /* 0x000fe20007ffe1ff */
[----:B------:R-:W-:Y:S01]  /*bba0*/  STSM.16.M88.4 [R150], R40 ;  /* 0x0000002896007844 */ /* 0x000fe20000000200 */
[-C--:B------:R-:W-:Y:S02]  /*bbb0*/  IADD3.X R115, RZ, R161.reuse, RZ, P0, !PT ;  /* 0x000000a1ff737210 */ /* 0x080fe400007fe4ff */
[----:B------:R-:W-:Y:S01]  /*bbc0*/  MOV R29, R161 ;  /* 0x000000a1001d7202 */ /* 0x000fe20000000f00 */
[----:B------:R-:W-:Y:S01]  /*bbd0*/  IMAD R39, R198, R39, R47 ;  /* 0x00000027c6277224 */ /* 0x000fe200078e022f */
[----:B------:R-:W-:-:S02]  /*bbe0*/  MOV R160, R10 ;  /* 0x0000000a00a07202 */ /* 0x000fc40000000f00 */
[----:B------:R-:W-:Y:S02]  /*bbf0*/  MOV R158, R158 ;  /* 0x0000009e009e7202 */ /* 0x000fe40000000f00 */
[----:B------:R-:W-:Y:S02]  /*bc00*/  F2FP.F16.F32.PACK_AB R50, R197, R181 ;  /* 0x000000b5c532723e */ /* 0x000fe400000000ff */
[----:B------:R-:W-:Y:S02]  /*bc10*/  F2FP.F16.F32.PACK_AB R51, R55, R54 ;  /* 0x000000363733723e */ /* 0x000fe400000000ff */
[----:B------:R-:W-:Y:S01]  /*bc20*/  MOV R127, UR6 ;  /* 0x00000006007f7c02 */ /* 0x000fe20008000f00 */
[----:B------:R-:W-:Y:S01]  /*bc30*/  ULDC.64 UR6, c[0x0][0xb88] ;  /* 0x0002e20000067ab9 */ /* 0x000fe20000000a00 */
[----:B------:R-:W-:Y:S01]  /*bc40*/  MOV R161, R12 ;  /* 0x0000000c00a17202 */ /* 0x000fe20000000f00 */
[----:B------:R-:W-:Y:S01]  /*bc50*/  STSM.16.M88.4 [R158], R48 ;  /* 0x000000309e007844 */ /* 0x000fe20000000200 */
[----:B------:R-:W-:Y:S01]  /*bc60*/  MOV R156, R156 ;  /* 0x0000009c009c7202 */ /* 0x000fe20000000f00 */
[----:B------:R-:W-:Y:S01]  /*bc70*/  IMAD.WIDE.U32 R24, R24, UR14, R126 ;  /* 0x0000000e18187c25 */ /* 0x000fe2000f8e007e */
[----:B------:R-:W-:-:S02]  /*bc80*/  F2FP.F16.F32.PACK_AB R8, R196, R180 ;  /* 0x000000b4c408723e */ /* 0x000fc400000000ff */
[----:B------:R-:W-:Y:S02]  /*bc90*/  F2FP.F16.F32.PACK_AB R9, R59, R58 ;  /* 0x0000003a3b09723e */ /* 0x000fe400000000ff */
[----:B------:R-:W-:Y:S02]  /*bca0*/  F2FP.F16.F32.PACK_AB R10, R195, R179 ;  /* 0x000000b3c30a723e */ /* 0x000fe400000000ff */
[----:B------:R-:W-:Y:S02]  /*bcb0*/  F2FP.F16.F32.PACK_AB R11, R63, R62 ;  /* 0x0000003e3f0b723e */ /* 0x000fe400000000ff */
[----:B------:R-:W-:Y:S02]  /*bcc0*/  MOV R154, R154 ;  /* 0x0000009a009a7202 */ /* 0x000fe40000000f00 */
[----:B------:R-:W-:Y:S01]  /*bcd0*/  F2FP.F16.F32.PACK_AB R12, R194, R178 ;  /* 0x000000b2c20c723e */ /* 0x000fe200000000ff */
[----:B------:R1:W-:Y:S01]  /*bce0*/  STSM.16.M88.4 [R156], R8 ;  /* 0x000000089c007844 */ /* 0x0003e20000000200 */
[----:B------:R-:W-:-:S02]  /*bcf0*/  F2FP.F16.F32.PACK_AB R13, R67, R66 ;  /* 0x00000042430d723e */ /* 0x000fc400000000ff */
[----:B------:R-:W-:Y:S02]  /*bd00*/  F2FP.F16.F32.PACK_AB R14, R193, R177 ;  /* 0x000000b1c10e723e */ /* 0x000fe400000000ff */
[----:B0-----:R-:W-:Y:S02]  /*bd10*/  F2FP.F16.F32.PACK_AB R15, R71, R70 ;  /* 0x00000046470f723e */ /* 0x001fe400000000ff */
[----:B------:R-:W-:Y:S02]  /*bd20*/  MOV R152, R152 ;  /* 0x0000009800987202 */ /* 0x000fe40000000f00 */
[----:B------:R-:W-:Y:S01]  /*bd30*/  F2FP.F16.F32.PACK_AB R4, R192, R176 ;  /* 0x000000b0c004723e */ /* 0x000fe200000000ff */
[----:B------:R0:W-:Y:S01]  /*bd40*/  STSM.16.M88.4 [R154], R12 ;  /* 0x0000000c9a007844 */ /* 0x0001e20000000200 */
[----:B------:R-:W-:Y:S02]  /*bd50*/  F2FP.F16.F32.PACK_AB R5, R75, R74 ;  /* 0x0000004a4b05723e */ /* 0x000fe400000000ff */
[----:B------:R-:W-:-:S02]  /*bd60*/  F2FP.F16.F32.PACK_AB R6, R191, R76 ;  /* 0x0000004cbf06723e */ /* 0x000fc400000000ff */
[----:B------:R-:W-:Y:S02]  /*bd70*/  F2FP.F16.F32.PACK_AB R7, R79, R78 ;  /* 0x0000004e4f07723e */ /* 0x000fe400000000ff */
[----:B-1----:R-:W-:Y:S02]  /*bd80*/  IADD3 R8, P0, R35, R24, RZ ;  /* 0x0000001823087210 */ /* 0x002fe40007f1e0ff */
[----:B------:R-:W-:Y:S01]  /*bd90*/  F2FP.F16.F32.PACK_AB R80, R81, R80 ;  /* 0x000000505150723e */ /* 0x000fe200000000ff */
[----:B------:R1:W-:Y:S01]  /*bda0*/  STSM.16.M88.4 [R152], R4 ;  /* 0x0000000498007844 */ /* 0x0003e20000000200 */
[----:B------:R-:W-:Y:S02]  /*bdb0*/  F2FP.F16.F32.PACK_AB R81, R83, R82 ;  /* 0x000000525351723e */ /* 0x000fe400000000ff */
[----:B------:R-:W-:Y:S02]  /*bdc0*/  F2FP.F16.F32.PACK_AB R88, R89, R88 ;  /* 0x000000585958723e */ /* 0x000fe400000000ff */
[----:B------:R-:W-:Y:S01]  /*bdd0*/  MOV R146, R146 ;  /* 0x0000009200927202 */ /* 0x000fe20000000f00 */
[----:B0-----:R-:W-:Y:S01]  /*bde0*/  IMAD R12, R135, 0x80, R222 ;  /* 0x00000080870c7824 */ /* 0x001fe200078e02de */
[----:B------:R-:W-:-:S02]  /*bdf0*/  F2FP.F16.F32.PACK_AB R82, R190, R84 ;  /* 0x00000054be52723e */ /* 0x000fc400000000ff */
[----:B------:R-:W-:Y:S01]  /*be00*/  F2FP.F16.F32.PACK_AB R83, R87, R86 ;  /* 0x000000565753723e */ /* 0x000fe200000000ff */
[----:B------:R-:W-:Y:S01]  /*be10*/  VIADD R10, R12, 0x8 ;  /* 0x000000080c0a7836 */ /* 0x000fe20000000000 */
[----:B------:R-:W-:Y:S02]  /*be20*/  F2FP.F16.F32.PACK_AB R89, R91, R90 ;  /* 0x0000005a5b59723e */ /* 0x000fe400000000ff */
[----:B------:R-:W-:Y:S01]  /*be30*/  F2FP.F16.F32.PACK_AB R96, R97, R96 ;  /* 0x000000606160723e */ /* 0x000fe200000000ff */
[----:B------:R-:W-:Y:S01]  /*be40*/  STSM.16.M88.4 [R146], R80 ;  /* 0x0000005092007844 */ /* 0x000fe20000000200 */
[----:B------:R-:W-:Y:S02]  /*be50*/  MOV R142, R142 ;  /* 0x0000008e008e7202 */ /* 0x000fe40000000f00 */
[----:B-1----:R-:W-:Y:S02]  /*be60*/  SHF.R.S32.HI R4, RZ, 0x1f, R39 ;  /* 0x0000001fff047819 */ /* 0x002fe40000011427 */
[----:B------:R-:W-:-:S02]  /*be70*/  SHF.R.S32.HI R5, RZ, 0x1f, R35 ;  /* 0x0000001fff057819 */ /* 0x000fc40000011423 */
[----:B------:R-:W-:Y:S01]  /*be80*/  F2FP.F16.F32.PACK_AB R90, R189, R92 ;  /* 0x0000005cbd5a723e */ /* 0x000fe200000000ff */
[----:B------:R-:W-:Y:S01]  /*be90*/  IMAD R4, R4, UR6, RZ ;  /* 0x0000000604047c24 */ /* 0x000fe2000f8e02ff */
[----:B------:R-:W-:Y:S02]  /*bea0*/  IADD3.X R9, R5, R25, R34, P0, !PT ;  /* 0x0000001905097210 */ /* 0x000fe400007fe422 */
[----:B------:R-:W-:Y:S01]  /*beb0*/  F2FP.F16.F32.PACK_AB R91, R95, R94 ;  /* 0x0000005e5f5b723e */ /* 0x000fe200000000ff */
[----:B------:R-:W-:Y:S01]  /*bec0*/  IMAD R11, R39, UR7, R4 ;  /* 0x00000007270b7c24 */ /* 0x000fe2000f8e0204 */
[----:B------:R-:W-:Y:S01]  /*bed0*/  F2FP.F16.F32.PACK_AB R97, R99, R98 ;  /* 0x000000626361723e */ /* 0x000fe200000000ff */
[----:B------:R-:W-:Y:S01]  /*bee0*/  IMAD.WIDE.U32 R8, R39, UR6, R8 ;  /* 0x0000000627087c25 */ /* 0x000fe2000f8e0008 */
[----:B------:R-:W-:Y:S01]  /*bef0*/  MOV R138, R138 ;  /* 0x0000008a008a7202 */ /* 0x000fe20000000f00 */
[----:B------:R-:W-:Y:S01]  /*bf00*/  STSM.16.M88.4 [R142], R88 ;  /* 0x000000588e007844 */ /* 0x000fe20000000200 */
[----:B------:R-:W-:Y:S01]  /*bf10*/  F2FP.F16.F32.PACK_AB R98, R188, R100 ;  /* 0x00000064bc62723e */ /* 0x000fe200000000ff */
[----:B------:R-:W-:Y:S01]  /*bf20*/  ULDC.64 UR6, c[0x0][0xb50] ;  /* 0x0002d40000067ab9 */ /* 0x000fe20000000a00 */
[----:B------:R-:W-:Y:S01]  /*bf30*/  F2FP.F16.F32.PACK_AB R99, R103, R102 ;  /* 0x000000666763723e */ /* 0x000fe200000000ff */
[----:B------:R-:W-:Y:S01]  /*bf40*/  IMAD.IADD R9, R9, 0x1, R11 ;  /* 0x0000000109097824 */ /* 0x000fe200078e020b */
[----:B------:R-:W-:-:S02]  /*bf50*/  F2FP.F16.F32.PACK_AB R4, R187, R104 ;  /* 0x00000068bb04723e */ /* 0x000fc400000000ff */
[----:B------:R-:W-:Y:S01]  /*bf60*/  F2FP.F16.F32.PACK_AB R5, R3, R18 ;  /* 0x000000120305723e */ /* 0x000fe200000000ff */
[----:B------:R-:W-:Y:S01]  /*bf70*/  STSM.16.M88.4 [R138], R96 ;  /* 0x000000608a007844 */ /* 0x000fe20000000200 */
[----:B------:R-:W-:Y:S01]  /*bf80*/  F2FP.F16.F32.PACK_AB R6, R186, R108 ;  /* 0x0000006cba06723e */ /* 0x000fe200000000ff */
[----:B------:R-:W-:Y:S01]  /*bf90*/  IMAD R3, R198, UR5, RZ ;  /* 0x00000005c6037c24 */ /* 0x000fe2000f8e02ff */
[----:B------:R-:W-:Y:S02]  /*bfa0*/  F2FP.F16.F32.PACK_AB R7, R37, R45 ;  /* 0x0000002d2507723e */ /* 0x000fe400000000ff */
[----:B------:R-:W-:Y:S02]  /*bfb0*/  F2FP.F16.F32.PACK_AB R76, R185, R112 ;  /* 0x00000070b94c723e */ /* 0x000fe400000000ff */
[----:B------:R-:W-:Y:S01]  /*bfc0*/  F2FP.F16.F32.PACK_AB R77, R77, R85 ;  /* 0x000000554d4d723e */ /* 0x000fe200000000ff */
[----:B------:R0:W-:Y:S01]  /*bfd0*/  STSM.16.M88.4 [R134], R4 ;  /* 0x0000000486007844 */ /* 0x0001e20000000200 */
[----:B------:R-:W-:-:S02]  /*bfe0*/  F2FP.F16.F32.PACK_AB R78, R184, R116 ;  /* 0x00000074b84e723e */ /* 0x000fc400000000ff */
[----:B------:R-:W-:Y:S02]  /*bff0*/  F2FP.F16.F32.PACK_AB R79, R93, R101 ;  /* 0x000000655d4f723e */ /* 0x000fe400000000ff */
[----:B------:R-:W-:Y:S02]  /*c000*/  LEA R11, P3, R8, UR6, 0x2 ;  /* 0x00000006080b7c11 */ /* 0x000fe4000f8610ff */
[----:B------:R-:W-:Y:S01]  /*c010*/  F2FP.F16.F32.PACK_AB R125, R121, R125 ;  /* 0x0000007d797d723e */ /* 0x000fe200000000ff */
[----:B------:R-:W-:Y:S01]  /*c020*/  STSM.16.M88.4 [R161], R76 ;  /* 0x0000004ca1007844 */ /* 0x000fe20000000200 */
[----:B------:R-:W-:Y:S02]  /*c030*/  F2FP.F16.F32.PACK_AB R126, R133, R132 ;  /* 0x00000084857e723e */ /* 0x000fe400000000ff */
[----:B------:R-:W-:Y:S01]  /*c040*/  F2FP.F16.F32.PACK_AB R127, R162, R163 ;  /* 0x000000a3a27f723e */ /* 0x000fe200000000ff */
[----:B------:R-:W-:Y:S01]  /*c050*/  SHFL.IDX PT, R24, R11, RZ, 0x1c1f ;  /* 0x001c1fff0b187589 */ /* 0x000fe200000e0000 */
[----:B------:R-:W-:-:S02]  /*c060*/  F2FP.F16.F32.PACK_AB R136, R137, R136 ;  /* 0x000000888988723e */ /* 0x000fc400000000ff */
[----:B------:R-:W-:Y:S01]  /*c070*/  F2FP.F16.F32.PACK_AB R137, R164, R165 ;  /* 0x000000a5a489723e */ /* 0x000fe200000000ff */
[----:B------:R-:W-:Y:S01]  /*c080*/  SHFL.IDX PT, R36, R11, 0x1, 0x1c1f ;  /* 0x003c1f000b247f89 */ /* 0x000fe200000e0000 */
[----:B0-----:R-:W-:Y:S02]  /*c090*/  F2FP.F16.F32.PACK_AB R4, R183, R120 ;  /* 0x00000078b704723e */ /* 0x001fe400000000ff */
[----:B------:R-:W-:Y:S02]  /*c0a0*/  F2FP.F16.F32.PACK_AB R5, R105, R109 ;  /* 0x0000006d6905723e */ /* 0x000fe400000000ff */
[----:B------:R-:W-:Y:S02]  /*c0b0*/  F2FP.F16.F32.PACK_AB R6, R182, R124 ;  /* 0x0000007cb606723e */ /* 0x000fe400000000ff */
[----:B------:R-:W-:Y:S02]  /*c0c0*/  F2FP.F16.F32.PACK_AB R7, R113, R117 ;  /* 0x000000757107723e */ /* 0x000fe400000000ff */
[----:B------:R-:W-:-:S02]  /*c0d0*/  F2FP.F16.F32.PACK_AB R124, R129, R128 ;  /* 0x00000080817c723e */ /* 0x000fc400000000ff */
[----:B------:R-:W-:Y:S01]  /*c0e0*/  F2FP.F16.F32.PACK_AB R138, R141, R140 ;  /* 0x0000008c8d8a723e */ /* 0x000fe200000000ff */
[----:B------:R-:W-:Y:S01]  /*c0f0*/  STSM.16.M88.4 [R160], R4 ;  /* 0x00000004a0007844 */ /* 0x000fe20000000200 */
[----:B------:R-:W-:Y:S02]  /*c100*/  F2FP.F16.F32.PACK_AB R139, R166, R167 ;  /* 0x000000a7a68b723e */ /* 0x000fe400000000ff */
[----:B------:R-:W-:Y:S01]  /*c110*/  F2FP.F16.F32.PACK_AB R144, R145, R144 ;  /* 0x000000909190723e */ /* 0x000fe200000000ff */
[----:B------:R-:W-:Y:S01]  /*c120*/  STSM.16.M88.4 [R27], R124 ;  /* 0x0000007c1b007844 */ /* 0x000fe20000000200 */
[----:B------:R-:W-:Y:S02]  /*c130*/  F2FP.F16.F32.PACK_AB R145, R168, R169 ;  /* 0x000000a9a891723e */ /* 0x000fe400000000ff */
[----:B------:R-:W-:Y:S01]  /*c140*/  F2FP.F16.F32.PACK_AB R146, R149, R148 ;  /* 0x000000949592723e */ /* 0x000fe200000000ff */
[----:B------:R0:W-:Y:S01]  /*c150*/  STSM.16.M88.4 [R26], R136 ;  /* 0x000000881a007844 */ /* 0x0001e20000000200 */
[----:B------:R-:W-:-:S02]  /*c160*/  F2FP.F16.F32.PACK_AB R147, R170, R172 ;  /* 0x000000acaa93723e */ /* 0x000fc400000000ff */
[----:B------:R-:W-:Y:S02]  /*c170*/  LEA.HI.X R9, R8, UR7, R9, 0x2, P3 ;  /* 0x0000000708097c11 */ /* 0x000fe400098f1409 */
[----:B------:R-:W-:Y:S01]  /*c180*/  LOP3.LUT P0, RZ, R220, 0x3, RZ, 0xc0, !PT ;  /* 0x00000003dcff7812 */ /* 0x000fe2000780c0ff */
[----:B------:R1:W-:Y:S03]  /*c190*/  STSM.16.M88.4 [R17], R144 ;  /* 0x0000009011007844 */ /* 0x0003e60000000200 */
[-C--:B------:R-:W-:Y:S01]  /*c1a0*/  ISETP.GE.OR P1, PT, R12, R3.reuse, P0 ;  /* 0x000000030c00720c */ /* 0x080fe20000726670 */
[----:B------:R-:W2:Y:S01]  /*c1b0*/  SHFL.IDX PT, R25, R9, RZ, 0x1c1f ;  /* 0x001c1fff09197589 */ /* 0x000ea200000e0000 */
[----:B------:R-:W-:Y:S01]  /*c1c0*/  ISETP.GE.OR P0, PT, R10, R3, P0 ;  /* 0x000000030a00720c */ /* 0x000fe20000706670 */
[----:B------:R-:W-:Y:S08]  /*c1d0*/  BAR.SYNC.DEFER_BLOCKING 0x1, 0x100 ;  /* 0x0044000000007b1d */ /* 0x000ff00000010000 */
[----:B0-----:R-:W0:Y:S01]  /*c1e0*/  LDC.64 R26, c[0x0][0xae0] ;  /* 0x0002b800ff1a7b82 */ /* 0x001e220000000a00 */
[----:B------:R-:W3:Y:S07]  /*c1f0*/  SHFL.IDX PT, R37, R9, 0x1, 0x1c1f ;  /* 0x003c1f0009257f89 */ /* 0x000eee00000e0000 */
[----:B-1----:R-:W1:Y:S01]  /*c200*/  @P2 LDC R17, c[0x0][0xbec] ;  /* 0x0002fb00ff112b82 */ /* 0x002e620000000800 */
[----:B--2---:R-:W-:Y:S04]  /*c210*/  @!P1 ST.E desc[UR36][R24.64], R2 ;  /* 0x0000000218009985 */ /* 0x004fe8000c101924 */
[----:B---3--:R2:W-:Y:S04]  /*c220*/  @!P0 ST.E desc[UR36][R36.64], R0 ;  /* 0x0000000024008985 */ /* 0x0085e8000c101924 */
[----:B------:R3:W5:Y:S01]  /*c230*/  LD.E.128 R12, desc[UR36][R20.64] ;  /* 0x00000024140c7980 */ /* 0x000762000c101d00 */
[----:B------:R-:W-:-:S02]  /*c240*/  UIMAD UR5, UR11, UR8, URZ ;  /* 0x000000080b0572a4 */ /* 0x000fc4000f8e023f */
[----:B------:R-:W-:Y:S01]  /*c250*/  UIMAD.WIDE.U32 UR6, UR10, UR8, URZ ;  /* 0x000000080a0672a5 */ /* 0x000fe2000f8e003f */
[----:B------:R4:W5:Y:S01]  /*c260*/  LD.E.128 R8, desc[UR36][R28.64] ;  /* 0x000000241c087980 */ /* 0x000962000c101d00 */
[----:B--2---:R-:W-:-:S03]  /*c270*/  LEA R0, R213, R218, 0x5 ;  /* 0x000000dad5007211 */ /* 0x004fc600078e28ff */
[----:B------:R-:W5:Y:S01]  /*c280*/  LD.E.128 R32, desc[UR36][R32.64] ;  /* 0x0000002420207980 */ /* 0x000f62000c101d00 */
[----:B---3--:R-:W2:Y:S01]  /*c290*/  @P2 LDC R21, c[0x0][0xbf0] ;  /* 0x0002fc00ff152b82 */ /* 0x008ea20000000800 */
[----:B------:R-:W-:Y:S01]  /*c2a0*/  IMAD R2, R135, 0x80, R0 ;  /* 0x0000008087027824 */ /* 0x000fe200078e0200 */
[----:B------:R-:W-:Y:S01]  /*c2b0*/  UIMAD UR5, UR10, UR9, UR5 ;  /* 0x000000090a0572a4 */ /* 0x000fe2000f8e0205 */
[----:B------:R-:W5:Y:S02]  /*c2c0*/  LD.E.128 R52, desc[UR36][R52.64] ;  /* 0x0000002434347980 */ /* 0x000f64000c101d00 */
[----:B-1----:R-:W-:Y:S01]  /*c2d0*/  @P2 IMAD.HI.U32 R0, R2, R17, RZ ;  /* 0x0000001102002227 */ /* 0x002fe200078e00ff */
[----:B------:R-:W-:Y:S01]  /*c2e0*/  ULDC.64 UR8, c[0x0][0xaf0] ;  /* 0x0002bc0000087ab9 */ /* 0x000fe20000000a00 */
[----:B------:R-:W-:Y:S01]  /*c2f0*/  UIADD3 UR7, UR7, UR5, URZ ;  /* 0x0000000507077290 */ /* 0x000fe2000fffe03f */
[----:B------:R-:W5:Y:S01]  /*c300*/  LD.E.128 R56, desc[UR36][R56.64] ;  /* 0x0000002438387980 */ /* 0x000f62000c101d00 */
[----:B------:R-:W-:Y:S01]  /*c310*/  IMAD.MOV.U32 R17, RZ, RZ, R2 ;  /* 0x000000ffff117224 */ /* 0x000fe200078e0002 */
[----:B------:R-:W-:-:S02]  /*c320*/  UIMAD UR5, UR12, UR8, URZ ;  /* 0x000000080c0572a4 */ /* 0x000fc4000f8e023f */
[----:B------:R-:W-:Y:S01]  /*c330*/  UIMAD.WIDE.U32 UR6, UR14, UR8, UR6 ;  /* 0x000000080e0672a5 */ /* 0x000fe2000f8e0006 */
[----:B------:R-:W5:Y:S01]  /*c340*/  LD.E.128 R60, desc[UR36][R60.64] ;  /* 0x000000243c3c7980 */ /* 0x000f62000c101d00 */
[----:B------:R-:W-:-:S03]  /*c350*/  UIMAD UR5, UR14, UR9, UR5 ;  /* 0x000000090e0572a4 */ /* 0x000fc6000f8e0205 */
[----:B------:R-:W5:Y:S04]  /*c360*/  LD.E.128 R64, desc[UR36][R64.64] ;  /* 0x0000002440407980 */ /* 0x000f68000c101d00 */
[----:B------:R-:W5:Y:S01]  /*c370*/  LD.E.128 R68, desc[UR36][R68.64] ;  /* 0x0000002444447980 */ /* 0x000f62000c101d00 */
[----:B--2---:R-:W-:-:S03]  /*c380*/  @P2 SHF.R.U32.HI R17, RZ, R21, R0 ;  /* 0x00000015ff112219 */ /* 0x004fc60000011600 */
[----:B------:R4:W5:Y:S01]  /*c390*/  LD.E.128 R4, desc[UR36][R30.64] ;  /* 0x000000241e047980 */ /* 0x000962000c101d00 */
[--C-:B------:R-:W-:Y:S01]  /*c3a0*/  SHF.R.S32.HI R21, RZ, 0x1f, R17.reuse ;  /* 0x0000001fff157819 */ /* 0x100fe20000011411 */
[----:B------:R-:W-:Y:S01]  /*c3b0*/  IMAD.MOV R25, RZ, RZ, -R17 ;  /* 0x000000ffff197224 */ /* 0x000fe200078e0a11 */
[----:B------:R-:W-:Y:S01]  /*c3c0*/  UIADD3 UR7, UR7, UR5, URZ ;  /* 0x0000000507077290 */ /* 0x000fe2000fffe03f */
[----:B------:R-:W5:Y:S02]  /*c3d0*/  LD.E.128 R72, desc[UR36][R72.64] ;  /* 0x0000002448487980 */ /* 0x000f64000c101d00 */
[----:B0-----:R-:W-:Y:S01]  /*c3e0*/  IMAD R0, R21, R26, RZ ;  /* 0x0000001a15007224 */ /* 0x001fe200078e02ff */
[----:B------:R-:W-:Y:S01]  /*c3f0*/  R2UR UR9, R16 ;  /* 0x00000000100972ca */ /* 0x000fe200000e0000 */
[----:B------:R-:W-:Y:S01]  /*c400*/  IMAD R21, R198, R25, R2 ;  /* 0x00000019c6157224 */ /* 0x000fe200078e0202 */
[----:B------:R-:W5:Y:S01]  /*c410*/  LD.E.128 R104, desc[UR36][R106.64] ;  /* 0x000000246a687980 */ /* 0x000f62000c101d00 */
[----:B------:R-:W-:-:S02]  /*c420*/  IMAD R25, R17, R27, R0 ;  /* 0x0000001b11197224 */ /* 0x000fc400078e0200 */
[----:B------:R-:W-:Y:S01]  /*c430*/  IMAD.WIDE.U32 R16, R17, R26, UR6 ;  /* 0x0000000611107e25 */ /* 0x000fe2000f8e001a */
[----:B------:R-:W5:Y:S01]  /*c440*/  LD.E.128 R108, desc[UR36][R110.64] ;  /* 0x000000246e6c7980 */ /* 0x000f62000c101d00 */
[----:B------:R-:W-:Y:S01]  /*c450*/  SHF.R.S32.HI R0, RZ, 0x1f, R21 ;  /* 0x0000001fff007819 */ /* 0x000fe20000011415 */
[----:B------:R-:W-:Y:S02]  /*c460*/  ULDC.64 UR6, c[0x0][0xad8] ;  /* 0x0002b60000067ab9 */ /* 0x000fe40000000a00 */
[----:B------:R-:W5:Y:S04]  /*c470*/  LD.E.128 R112, desc[UR36][R114.64] ;  /* 0x0000002472707980 */ /* 0x000f68000c101d00 */
[----:B------:R-:W5:Y:S04]  /*c480*/  LD.E.128 R116, desc[UR36][R118.64] ;  /* 0x0000002476747980 */ /* 0x000f68000c101d00 */
[----:B------:R-:W5:Y:S04]  /*c490*/  LD.E.128 R120, desc[UR36][R122.64] ;  /* 0x000000247a787980 */ /* 0x000f68000c101d00 */
[----:B------:R-:W5:Y:S01]  /*c4a0*/  LD.E.128 R128, desc[UR36][R130.64] ;  /* 0x0000002482807980 */ /* 0x000f62000c101d00 */
[----:B------:R-:W-:Y:S01]  /*c4b0*/  IADD3 R17, R17, R25, RZ ;  /* 0x0000001911117210 */ /* 0x000fe20007ffe0ff */
[----:B------:R-:W-:Y:S01]  /*c4c0*/  @!PT LDS RZ, [RZ] ;  /* 0x00000000fffff984 */ /* 0x000fe20000000800 */
[----:B------:R-:W-:Y:S01]  /*c4d0*/  @!PT LDS RZ, [RZ] ;  /* 0x00000000fffff984 */ /* 0x000fe20000000800 */
[----:B------:R-:W-:Y:S01]  /*c4e0*/  @!PT LDS RZ, [RZ] ;  /* 0x00000000fffff984 */ /* 0x000fe20000000800 */
[----:B------:R-:W-:Y:S01]  /*c4f0*/  @!PT LDS RZ, [RZ] ;  /* 0x00000000fffff984 */ /* 0x000fe20000000800 */
[----:B------:R0:W-:Y:S06]  /*c500*/  MEMBAR.ALL.CTA ;  /* 0x0000000000007992 */ /* 0x0001ec0000008000 */
[----:B0-----:R-:W0:Y:S01]  /*c510*/  FENCE.VIEW.ASYNC.S ;  /* 0x00000000000073c6 */ /* 0x001e220000000000 */
[----:B------:R-:W-:Y:S01]  /*c520*/  R2UR UR10, R214 ;  /* 0x00000000d60a72ca */ /* 0x000fe200000e0000 */
[----:B------:R-:W-:Y:S01]  /*c530*/  IMAD R2, R0, UR6, RZ ;  /* 0x0000000600027c24 */ /* 0x000fe2000f8e02ff */
[----:B------:R-:W-:Y:S01]  /*c540*/  UIADD3 UR38, UR38, 0x1, URZ ;  /* 0x0000000126267890 */ /* 0x000fe2000fffe03f */
[----:B------:R-:W-:-:S02]  /*c550*/  IMAD R18, R135, 0x80, R218 ;  /* 0x0000008087127824 */ /* 0x000fc400078e02da */
[C---:B------:R-:W-:Y:S01]  /*c560*/  IMAD.WIDE.U32 R16, R21.reuse, UR6, R16 ;  /* 0x0000000615107c25 */ /* 0x040fe2000f8e0010 */
[----:B------:R-:W-:Y:S02]  /*c570*/  UISETP.NE.AND UP0, UPT, UR38, 0x2, UPT ;  /* 0x000000022600788c */ /* 0x000fe4000bf05270 */
[----:B------:R-:W-:Y:S01]  /*c580*/  UIADD3 UR4, UR4, 0x38820, URZ ;  /* 0x0003882004047890 */ /* 0x000fe2000fffe03f */
[----:B------:R-:W-:Y:S01]  /*c590*/  IMAD R25, R21, UR7, R2 ;  /* 0x0000000715197c24 */ /* 0x000fe2000f8e0202 */
[----:B------:R-:W-:Y:S01]  /*c5a0*/  ULDC.64 UR6, c[0x0][0xa80] ;  /* 0x0002a00000067ab9 */ /* 0x000fe20000000a00 */
[----:B------:R-:W-:Y:S02]  /*c5b0*/  ISETP.GE.AND P2, PT, R18, R3, PT ;  /* 0x000000031200720c */ /* 0x000fe40003f46270 */
[----:B------:R-:W-:Y:S01]  /*c5c0*/  LEA R2, P3, R16, UR6, 0x1 ;  /* 0x0000000610027c11 */ /* 0x000fe2000f8608ff */
[----:B------:R-:W-:Y:S01]  /*c5d0*/  USEL UR6, URZ, 0x1, UP0 ;  /* 0x000000013f067887 */ /* 0x000fe20008000000 */
[----:B------:R-:W-:Y:S01]  /*c5e0*/  IADD3 R17, R17, R25, RZ ;  /* 0x0000001911117210 */ /* 0x000fe20007ffe0ff */
[----:B------:R-:W-:Y:S01]  /*c5f0*/  UPRMT UR4, URZ, 0x654, UR4 ;  /* 0x000006543f047896 */ /* 0x000fe20008000004 */
[----:B------:R-:W-:Y:S01]  /*c600*/  VIADD R0, R18, 0x20 ;  /* 0x0000002012007836 */ /* 0x000fe20000000000 */
[----:B------:R-:W-:Y:S01]  /*c610*/  ULDC UR5, c[0x0][0xc] ;  /* 0x0000030000057ab9 */ /* 0x000fe20000000800 */
[----:B------:R-:W-:Y:S01]  /*c620*/  ULOP3.LUT UR9, UR9, UR6, URZ, 0x3c, !UPT ;  /* 0x0000000609097292 */ /* 0x000fe2000f8e3c3f */
[----:B------:R-:W-:Y:S01]  /*c630*/  LEA.HI.X R17, R16, UR7, R17, 0x1, P3 ;  /* 0x0000000710117c11 */ /* 0x000fe200098f0c11 */
[----:B------:R-:W-:Y:S01]  /*c640*/  UIADD3 UR10, UR5, UR10, URZ ;  /* 0x0000000a050a7290 */ /* 0x000fe2000fffe03f */
[-C--:B------:R-:W-:Y:S01]  /*c650*/  ISETP.GE.AND P1, PT, R0, R3.reuse, PT ;  /* 0x000000030000720c */ /* 0x080fe20003f26270 */
[----:B------:R-:W-:Y:S01]  /*c660*/  VIADD R0, R18, 0x40 ;  /* 0x0000004012007836 */ /* 0x000fe20000000000 */
[----:B------:R-:W-:Y:S01]  /*c670*/  USEL UR38, UR38, URZ, UP0 ;  /* 0x0000003f26267287 */ /* 0x000fe20008000000 */
[----:B0-----:R4:W0:Y:S01]  /*c680*/  SHFL.IDX PT, R24, R2, RZ, 0x181f ;  /* 0x00181fff02187589 */ /* 0x00182200000e0000 */
[----:B------:R-:W-:Y:S01]  /*c690*/  IMAD.U32 R16, RZ, RZ, UR9 ;  /* 0x00000009ff107e24 */ /* 0x000fe2000f8e00ff */
[----:B------:R-:W-:Y:S01]  /*c6a0*/  SYNCS.ARRIVE.TRANS64.RED.A1T0 RZ, [UR4], RZ ;  /* 0x000000ffffff79a7 */ /* 0x000fe20008100404 */
[----:B------:R-:W-:Y:S01]  /*c6b0*/  IMAD.U32 R214, RZ, RZ, UR10 ;  /* 0x0000000affd67e24 */ /* 0x000fe2000f8e00ff */
[----:B------:R4:W1:Y:S01]  /*c6c0*/  SHFL.IDX PT, R25, R17, RZ, 0x181f ;  /* 0x00181fff11197589 */ /* 0x00086200000e0000 */
[----:B------:R-:W-:Y:S01]  /*c6d0*/  BSSY B0, `(.L_x_31) ;  /* 0x0000015000007945 */ /* 0x000fe20003800000 */
[----:B------:R-:W-:-:S02]  /*c6e0*/  ISETP.GE.AND P0, PT, R0, R3, PT ;  /* 0x000000030000720c */ /* 0x000fc40003f06270 */
[----:B------:R-:W-:Y:S02]  /*c6f0*/  SHF.R.S32.HI R200, RZ, 0x1f, R23 ;  /* 0x0000001fffc87819 */ /* 0x000fe40000011417 */
[----:B------:R-:W-:Y:S01]  /*c700*/  SHF.R.S32.HI R201, RZ, 0x1f, R212 ;  /* 0x0000001fffc97819 */ /* 0x000fe200000114d4 */
[----:B------:R-:W-:Y:S08]  /*c710*/  @P2 BRA `(.L_x_32) ;  /* 0x0000000000402947 */ /* 0x000ff00003800000 */
[----:B------:R-:W-:Y:S02]  /*c720*/  ULDC UR4, c[0x0][0xac8] ;  /* 0x0002b20000047ab9 */ /* 0x000fe40000000800 */
[----:B------:R-:W-:Y:S02]  /*c730*/  ISETP.GE.AND P4, PT, R212, UR4, PT ;  /* 0x00000004d4007c0c */ /* 0x000fe4000bf86270 */
[----:B------:R-:W-:Y:S02]  /*c740*/  ISETP.GE.AND P3, PT, R23, UR4, PT ;  /* 0x0000000417007c0c */ /* 0x000fe4000bf66270 */
[----:B------:R-:W-:Y:S02]  /*c750*/  ISETP.GE.AND P2, PT, R22, UR4, PT ;  /* 0x0000000416007c0c */ /* 0x000fe4000bf46270 */
[----:B------:R-:W-:-:S07]  /*c760*/  ISETP.GE.AND P5, PT, R19, UR4, PT ;  /* 0x0000000413007c0c */ /* 0x000fce000bfa6270 */
[----:B0-----:R-:W-:-:S04]  /*c770*/  @!P4 LEA R26, P6, R212, R24, 0x1 ;  /* 0x00000018d41ac211 */ /* 0x001fc800078c08ff */
[----:B-1----:R-:W-:Y:S02]  /*c780*/  @!P4 LEA.HI.X R27, R212, R25, R201, 0x1, P6 ;  /* 0x00000019d41bc211 */ /* 0x002fe400030f0cc9 */
[----:B----4-:R-:W-:Y:S01]  /*c790*/  @!P3 LEA R28, P6, R23, R24, 0x1 ;  /* 0x00000018171cb211 */ /* 0x010fe200078c08ff */
[----:B------:R-:W-:-:S03]  /*c7a0*/  @!P5 IMAD.WIDE R20, R19, 0x2, R24 ;  /* 0x000000021314d825 */ /* 0x000fc600078e0218 */
[-C--:B------:R-:W-:Y:S02]  /*c7b0*/  @!P3 LEA.HI.X R29, R23, R25.reuse, R200, 0x1, P6 ;  /* 0x00000019171db211 */ /* 0x080fe400030f0cc8 */
[C---:B------:R-:W-:Y:S01]  /*c7c0*/  @!P2 LEA R30, P6, R22.reuse, R24, 0x1 ;  /* 0x00000018161ea211 */ /* 0x040fe200078c08ff */
[----:B-----5:R2:W-:Y:S03]  /*c7d0*/  @!P5 ST.E.128 desc[UR36][R20.64], R8 ;  /* 0x000000081400d985 */ /* 0x0205e6000c101d24 */
[----:B------:R-:W-:Y:S01]  /*c7e0*/  @!P2 LEA.HI.X R31, R22, R25, R227, 0x1, P6 ;  /* 0x00000019161fa211 */ /* 0x000fe200030f0ce3 */
[----:B------:R2:W-:Y:S04]  /*c7f0*/  @!P4 ST.E.128 desc[UR36][R26.64], R56 ;  /* 0x000000381a00c985 */ /* 0x0005e8000c101d24 */
[----:B------:R2:W-:Y:S04]  /*c800*/  @!P3 ST.E.128 desc[UR36][R28.64], R4 ;  /* 0x000000041c00b985 */ /* 0x0005e8000c101d24 */
[----:B------:R2:W-:Y:S02]  /*c810*/  @!P2 ST.E.128 desc[UR36][R30.64], R112 ;  /* 0x000000701e00a985 */ /* 0x0005e4000c101d24 */
.L_x_32:
[----:B------:R-:W-:Y:S05]  /*c820*/  BSYNC B0 ;  /* 0x0000000000007941 */ /* 0x000fea0003800000 */
.L_x_31:
[----:B--2--5:R2:W3:Y:S01]  /*c830*/  SHFL.IDX PT, R7, R17, 0x1, 0x181f ;  /* 0x00381f0011077f89 */ /* 0x0244e200000e0000 */
[----:B------:R-:W-:Y:S03]  /*c840*/  BSSY B0, `(.L_x_33) ;  /* 0x0000013000007945 */ /* 0x000fe60003800000 */
[----:B------:R2:W0:Y:S01]  /*c850*/  SHFL.IDX PT, R6, R2, 0x1, 0x181f ;  /* 0x00381f0002067f89 */ /* 0x00042200000e0000 */
[----:B------:R-:W-:Y:S05]  /*c860*/  @P1 BRA `(.L_x_34) ;  /* 0x0000000000401947 */ /* 0x000fea0003800000 */
[----:B------:R-:W-:Y:S02]  /*c870*/  ULDC UR4, c[0x0][0xac8] ;  /* 0x0002b20000047ab9 */ /* 0x000fe40000000800 */
[----:B------:R-:W-:Y:S02]  /*c880*/  ISETP.GE.AND P3, PT, R212, UR4, PT ;  /* 0x00000004d4007c0c */ /* 0x000fe4000bf66270 */
[----:B------:R-:W-:Y:S02]  /*c890*/  ISETP.GE.AND P2, PT, R23, UR4, PT ;  /* 0x0000000417007c0c */ /* 0x000fe4000bf46270 */
[----:B------:R-:W-:Y:S02]  /*c8a0*/  ISETP.GE.AND P1, PT, R22, UR4, PT ;  /* 0x0000000416007c0c */ /* 0x000fe4000bf26270 */
[----:B------:R-:W-:-:S07]  /*c8b0*/  ISETP.GE.AND P4, PT, R19, UR4, PT ;  /* 0x0000000413007c0c */ /* 0x000fce000bf86270 */
[CC--:B0-----:R-:W-:Y:S02]  /*c8c0*/  @!P3 LEA R8, P6, R212.reuse, R6.reuse, 0x1 ;  /* 0x00000006d408b211 */ /* 0x0c1fe400078c08ff */
[-C--:B------:R-:W-:Y:S02]  /*c8d0*/  @!P2 LEA R10, P5, R23, R6.reuse, 0x1 ;  /* 0x00000006170aa211 */ /* 0x080fe400078a08ff */
[-C--:B---3--:R-:W-:Y:S02]  /*c8e0*/  @!P3 LEA.HI.X R9, R212, R7.reuse, R201, 0x1, P6 ;  /* 0x00000007d409b211 */ /* 0x088fe400030f0cc9 */
[C---:B------:R-:W-:Y:S01]  /*c8f0*/  @!P1 LEA R20, P6, R22.reuse, R6, 0x1 ;  /* 0x0000000616149211 */ /* 0x040fe200078c08ff */
[----:B------:R-:W-:Y:S01]  /*c900*/  @!P4 IMAD.WIDE R4, R19, 0x2, R6 ;  /* 0x000000021304c825 */ /* 0x000fe200078e0206 */
[-C--:B------:R-:W-:Y:S02]  /*c910*/  @!P2 LEA.HI.X R11, R23, R7.reuse, R200, 0x1, P5 ;  /* 0x00000007170ba211 */ /* 0x080fe400028f0cc8 */
[----:B------:R-:W-:-:S02]  /*c920*/  @!P1 LEA.HI.X R21, R22, R7, R227, 0x1, P6 ;  /* 0x0000000716159211 */ /* 0x000fc400030f0ce3 */
[----:B------:R0:W-:Y:S04]  /*c930*/  @!P4 ST.E.128 desc[UR36][R4.64], R12 ;  /* 0x0000000c0400c985 */ /* 0x0001e8000c101d24 */
[----:B------:R0:W-:Y:S04]  /*c940*/  @!P3 ST.E.128 desc[UR36][R8.64], R60 ;  /* 0x0000003c0800b985 */ /* 0x0001e8000c101d24 */
[----:B------:R0:W-:Y:S04]  /*c950*/  @!P2 ST.E.128 desc[UR36][R10.64], R72 ;  /* 0x000000480a00a985 */ /* 0x0001e8000c101d24 */
[----:B------:R0:W-:Y:S02]  /*c960*/  @!P1 ST.E.128 desc[UR36][R20.64], R116 ;  /* 0x0000007414009985 */ /* 0x0001e4000c101d24 */
.L_x_34:
[----:B------:R-:W-:Y:S05]  /*c970*/  BSYNC B0 ;  /* 0x0000000000007941 */ /* 0x000fea0003800000 */
.L_x_33:
[----:B---3--:R3:W1:Y:S01]  /*c980*/  SHFL.IDX PT, R7, R17, 0x2, 0x181f ;  /* 0x00581f0011077f89 */ /* 0x00866200000e0000 */
[----:B------:R-:W-:Y:S03]  /*c990*/  BSSY B0, `(.L_x_35) ;  /* 0x0000013000007945 */ /* 0x000fe60003800000 */
[----:B0-----:R3:W0:Y:S01]  /*c9a0*/  SHFL.IDX PT, R6, R2, 0x2, 0x181f ;  /* 0x00581f0002067f89 */ /* 0x00162200000e0000 */
[----:B------:R-:W-:Y:S05]  /*c9b0*/  @P0 BRA `(.L_x_36) ;  /* 0x0000000000400947 */ /* 0x000fea0003800000 */
[----:B------:R-:W-:Y:S02]  /*c9c0*/  ULDC UR4, c[0x0][0xac8] ;  /* 0x0002b20000047ab9 */ /* 0x000fe40000000800 */
[----:B------:R-:W-:Y:S02]  /*c9d0*/  ISETP.GE.AND P4, PT, R212, UR4, PT ;  /* 0x00000004d4007c0c */ /* 0x000fe4000bf86270 */
[----:B------:R-:W-:Y:S02]  /*c9e0*/  ISETP.GE.AND P5, PT, R23, UR4, PT ;  /* 0x0000000417007c0c */ /* 0x000fe4000bfa6270 */
[----:B------:R-:W-:Y:S02]  /*c9f0*/  ISETP.GE.AND P6, PT, R22, UR4, PT ;  /* 0x0000000416007c0c */ /* 0x000fe4000bfc6270 */
[----:B------:R-:W-:-:S07]  /*ca00*/  ISETP.GE.AND P3, PT, R19, UR4, PT ;  /* 0x0000000413007c0c */ /* 0x000fce000bf66270 */
[-C--:B0-----:R-:W-:Y:S02]  /*ca10*/  @!P4 LEA R8, P0, R212, R6.reuse, 0x1 ;  /* 0x00000006d408c211 */ /* 0x081fe400078008ff */
[-C--:B------:R-:W-:Y:S02]  /*ca20*/  @!P5 LEA R10, P1, R23, R6.reuse, 0x1 ;  /* 0x00000006170ad211 */ /* 0x080fe400078208ff */
[----:B------:R-:W-:Y:S02]  /*ca30*/  @!P6 LEA R12, P2, R22, R6, 0x1 ;  /* 0x00000006160ce211 */ /* 0x000fe400078408ff */
[----:B-1----:R-:W-:Y:S01]  /*ca40*/  @!P3 IMAD.WIDE R4, R19, 0x2, R6 ;  /* 0x000000021304b825 */ /* 0x002fe200078e0206 */
[-C--:B------:R-:W-:Y:S02]  /*ca50*/  @!P4 LEA.HI.X R9, R212, R7.reuse, R201, 0x1, P0 ;  /* 0x00000007d409c211 */ /* 0x080fe400000f0cc9 */
[-C--:B------:R-:W-:Y:S02]  /*ca60*/  @!P5 LEA.HI.X R11, R23, R7.reuse, R200, 0x1, P1 ;  /* 0x00000007170bd211 */ /* 0x080fe400008f0cc8 */
[----:B------:R-:W-:Y:S01]  /*ca70*/  @!P6 LEA.HI.X R13, R22, R7, R227, 0x1, P2 ;  /* 0x00000007160de211 */ /* 0x000fe200010f0ce3 */
[----:B------:R0:W-:Y:S04]  /*ca80*/  @!P3 ST.E.128 desc[UR36][R4.64], R32 ;  /* 0x000000200400b985 */ /* 0x0001e8000c101d24 */
[----:B------:R0:W-:Y:S04]  /*ca90*/  @!P4 ST.E.128 desc[UR36][R8.64], R64 ;  /* 0x000000400800c985 */ /* 0x0001e8000c101d24 */
[----:B------:R0:W-:Y:S04]  /*caa0*/  @!P5 ST.E.128 desc[UR36][R10.64], R104 ;  /* 0x000000680a00d985 */ /* 0x0001e8000c101d24 */
[----:B------:R0:W-:Y:S02]  /*cab0*/  @!P6 ST.E.128 desc[UR36][R12.64], R120 ;  /* 0x000000780c00e985 */ /* 0x0001e4000c101d24 */
.L_x_36:
[----:B------:R-:W-:Y:S05]  /*cac0*/  BSYNC B0 ;  /* 0x0000000000007941 */ /* 0x000fea0003800000 */
.L_x_35:
[----:B------:R-:W-:Y:S01]  /*cad0*/  R2UR UR4, R219 ;  /* 0x00000000db0472ca */ /* 0x000fe200000e0000 */
[----:B0-----:R0:W0:Y:S01]  /*cae0*/  SHFL.IDX PT, R5, R17, 0x3, 0x181f ;  /* 0x00781f0011057f89 */ /* 0x00102200000e0000 */
[----:B------:R-:W-:Y:S01]  /*caf0*/  IADD3 R0, R18, 0x60, RZ ;  /* 0x0000006012007810 */ /* 0x000fe20007ffe0ff */
[----:B------:R-:W-:Y:S02]  /*cb00*/  BSSY B0, `(.L_x_37) ;  /* 0x0000016000007945 */ /* 0x000fe40003800000 */
[----:B------:R0:W0:Y:S01]  /*cb10*/  SHFL.IDX PT, R4, R2, 0x3, 0x181f ;  /* 0x00781f0002047f89 */ /* 0x00002200000e0000 */
[----:B------:R-:W-:-:S07]  /*cb20*/  ISETP.GE.AND P0, PT, R0, R3, PT ;  /* 0x000000030000720c */ /* 0x000fce0003f06270 */
[----:B------:R-:W-:-:S06]  /*cb30*/  UIADD3 UR4, UR4, 0x1, URZ ;  /* 0x0000000104047890 */ /* 0x000fcc000fffe03f */
[----:B------:R-:W-:Y:S01]  /*cb40*/  IMAD.U32 R219, RZ, RZ, UR4 ;  /* 0x00000004ffdb7e24 */ /* 0x000fe2000f8e00ff */
[----:B------:R-:W-:Y:S06]  /*cb50*/  @P0 BRA `(.L_x_38) ;  /* 0x0000000000400947 */ /* 0x000fec0003800000 */
        /* <DEDUP_REMOVED lines=8> */
[----:B--234-:R-:W-:Y:S01]  /*cbe0*/  @!P3 IMAD.WIDE R2, R19, 0x2, R4 ;  /* 0x000000021302b825 */ /* 0x01cfe200078e0204 */
[-C--:B-1----:R-:W-:Y:S02]  /*cbf0*/  @!P4 LEA.HI.X R7, R212, R5.reuse, R201, 0x1, P0 ;  /* 0x00000005d407c211 */ /* 0x082fe400000f0cc9 */
[-C--:B------:R-:W-:Y:S02]  /*cc00*/  @!P5 LEA.HI.X R9, R23, R5.reuse, R200, 0x1, P1 ;  /* 0x000000051709d211 */ /* 0x080fe400008f0cc8 */
[----:B------:R-:W-:Y:S01]  /*cc10*/  @!P6 LEA.HI.X R11, R22, R5, R227, 0x1, P2 ;  /* 0x00000005160be211 */ /* 0x000fe200010f0ce3 */
[----:B------:R0:W-:Y:S04]  /*cc20*/  @!P3 ST.E.128 desc[UR36][R2.64], R52 ;  /* 0x000000340200b985 */ /* 0x0001e8000c101d24 */
[----:B------:R0:W-:Y:S04]  /*cc30*/  @!P4 ST.E.128 desc[UR36][R6.64], R68 ;  /* 0x000000440600c985 */ /* 0x0001e8000c101d24 */
[----:B------:R0:W-:Y:S04]  /*cc40*/  @!P5 ST.E.128 desc[UR36][R8.64], R108 ;  /* 0x0000006c0800d985 */ /* 0x0001e8000c101d24 */
[----:B------:R0:W-:Y:S02]  /*cc50*/  @!P6 ST.E.128 desc[UR36][R10.64], R128 ;  /* 0x000000800a00e985 */ /* 0x0001e4000c101d24 */
.L_x_38:
[----:B------:R-:W-:Y:S05]  /*cc60*/  BSYNC B0 ;  /* 0x0000000000007941 */ /* 0x000fea0003800000 */
.L_x_37:
[----:B------:R-:W5:Y:S01]  /*cc70*/  LDC R0, c[0x0][0xc34] ;  /* 0x00030d00ff007b82 */ /* 0x000f620000000800 */
[----:B------:R-:W-:-:S13]  /*cc80*/  R2UR UR4, R214 ;  /* 0x00000000d60472ca */ /* 0x000fda00000e0000 */
[----:B-----5:R-:W-:-:S13]  /*cc90*/  ISETP.LE.AND P0, PT, R0, UR4, PT ;  /* 0x0000000400007c0c */ /* 0x020fda000bf03270 */
[----:B------:R-:W-:Y:S05]  /*cca0*/  @!P0 BRA `(.L_x_39) ;  /* 0xffffff4000248947 */ /* 0x000fea000383ffff */
[----:B------:R-:W-:Y:S05]  /*ccb0*/  EXIT ;  /* 0x000000000000794d */ /* 0x000fea0003800000 */
.L_x_5:
[----:B------:R-:W-:-:S08]  /*ccc0*/  NOP ;  /* 0x0000000000007918 */ /* 0x000fd00000000000 */
[----:B0-----:R-:W0:-:S00]  /*ccd0*/  USETMAXREG.DEALLOC.CTAPOOL 0x28 ;  /* 0x00000028000079c8 */ /* 0x001e0000080e0500 */
[----:B------:R-:W1:Y:S01]  /*cce0*/  S2UR UR9, SR_CTAID.X ;  /* 0x00000000000979c3 */ /* 0x000e620000002500 */
[----:B0-----:R-:W-:Y:S01]  /*ccf0*/  IMAD.MOV.U32 R25, RZ, RZ, 0x1 ;  /* 0x00000001ff197424 */ /* 0x001fe200078e00ff */
[----:B------:R-:W-:Y:S01]  /*cd00*/  MOV R22, RZ ;  /* 0x000000ff00167202 */ /* 0x000fe20000000f00 */
[----:B------:R-:W-:-:S05]  /*cd10*/  IMAD.MOV.U32 R0, RZ, RZ, 0x1 ;  /* 0x00000001ff007424 */ /* 0x000fca00078e00ff */
[----:B------:R-:W1:Y:S02]  /*cd20*/  LDC R2, c[0x0][0xc34] ;  /* 0x00030d00ff027b82 */ /* 0x000e640000000800 */
[----:B-1----:R-:W-:-:S13]  /*cd30*/  ISETP.LE.AND P0, PT, R2, UR9, PT ;  /* 0x0000000902007c0c */ /* 0x002fda000bf03270 */
[----:B------:R-:W-:Y:S05]  /*cd40*/  @P0 BRA `(.L_x_40) ;  /* 0x0000003400c40947 */ /* 0x000fea0003800000 */
[----:B------:R-:W2:Y:S01]  /*cd50*/  LDL R3, [R1+0xc] ;  /* 0x00000c0001037983 */ /* 0x000ea20000100800 */
[----:B------:R-:W-:Y:S01]  /*cd60*/  IMAD.SHL.U32 R26, R27, 0x8, RZ ;  /* 0x000000081b1a7824 */ /* 0x000fe200078e00ff */
[----:B------:R-:W-:Y:S01]  /*cd70*/  ULDC.64 UR6, c[0x0][0x2f0] ;  /* 0x0000bc0000067ab9 */ /* 0x000fe20000000a00 */
[----:B------:R-:W-:Y:S01]  /*cd80*/  ULDC.64 UR4, c[0x0][0x418] ;  /* 0x0001060000047ab9 */ /* 0x000fe20000000a00 */
[----:B------:R-:W-:Y:S01]  /*cd90*/  ULDC UR8, c[0x0][0x2b8] ;  /* 0x0000ae0000087ab9 */ /* 0x000fe20000000800 */
[----:B------:R-:W-:Y:S01]  /*cda0*/  UISETP.NE.U32.AND UP0, UPT, UR4, URZ, UPT ;  /* 0x0000003f0400728c */ /* 0x000fe2000bf05070 */
[C---:B------:R-:W-:Y:S01]  /*cdb0*/  LOP3.LUT R0, R26.reuse, 0x1f8, RZ, 0xc0, !PT ;  /* 0x000001f81a007812 */ /* 0x040fe200078ec0ff */
[----:B------:R-:W-:Y:S01]  /*cdc0*/  UMOV UR39, 0x400 ;  /* 0x0000040000277882 */ /* 0x000fe20000000000 */
[----:B------:R-:W-:Y:S01]  /*cdd0*/  LOP3.LUT R37, R26, 0x38, RZ, 0xc0, !PT ;  /* 0x000000381a257812 */ /* 0x000fe200078ec0ff */
[----:B------:R-:W-:Y:S01]  /*cde0*/  UISETP.NE.AND.EX UP0, UPT, UR5, URZ, UPT, UP0 ;  /* 0x0000003f0500728c */ /* 0x000fe2000bf05300 */
[----:B------:R-:W-:Y:S01]  /*cdf0*/  LOP3.LUT R16, R16, 0xfffffffb, RZ, 0xc0, !PT ;  /* 0xfffffffb10107812 */ /* 0x000fe200078ec0ff */
[----:B------:R-:W-:Y:S01]  /*ce00*/  ULDC UR4, c[0x0][0x424] ;  /* 0x0001090000047ab9 */ /* 0x000fe20000000800 */
[----:B------:R-:W-:Y:S01]  /*ce10*/  SHF.R.U32.HI R34, RZ, 0x3, R27 ;  /* 0x00000003ff227819 */ /* 0x000fe2000001161b */
[----:B------:R-:W-:Y:S01]  /*ce20*/  USEL UR4, UR4, 0x1, UP0 ;  /* 0x0000000104047887 */ /* 0x000fe20008000000 */
[----:B------:R-:W-:Y:S01]  /*ce30*/  STL [R1], RZ ;  /* 0x000000ff01007387 */ /* 0x000fe20000100800 */
[----:B------:R-:W-:Y:S01]  /*ce40*/  IMAD.U32 R36, RZ, RZ, UR9 ;  /* 0x00000009ff247e24 */ /* 0x000fe2000f8e00ff */
[----:B------:R-:W-:Y:S01]  /*ce50*/  LOP3.LUT R34, R34, 0xf, RZ, 0xc0, !PT ;  /* 0x0000000f22227812 */ /* 0x000fe200078ec0ff */
[----:B------:R-:W-:Y:S01]  /*ce60*/  UIMAD UR38, UR4, UR6, URZ ;  /* 0x00000006042672a4 */ /* 0x000fe2000f8e023f */
[----:B------:R-:W0:Y:S01]  /*ce70*/  S2UR UR6, SR_CgaCtaId ;  /* 0x00000000000679c3 */ /* 0x000e220000008800 */
[----:B------:R-:W-:Y:S01]  /*ce80*/  MOV R25, 0x1 ;  /* 0x0000000100197802 */ /* 0x000fe20000000f00 */
[----:B------:R-:W-:Y:S01]  /*ce90*/  IMAD.MOV.U32 R22, RZ, RZ, RZ ;  /* 0x000000ffff167224 */ /* 0x000fe200078e00ff */
[----:B------:R-:W-:Y:S01]  /*cea0*/  UIADD3 UR4, UR38, 0x4f, URZ ;  /* 0x0000004f26047890 */ /* 0x000fe2000fffe03f */
[----:B------:R-:W-:Y:S01]  /*ceb0*/  ULDC UR40, c[0x0][0x448] ;  /* 0x0001120000287ab9 */ /* 0x000fe20000000800 */
[----:B------:R-:W-:-:S02]  /*cec0*/  ULDC UR43, c[0x0][0xc] ;  /* 0x00000300002b7ab9 */ /* 0x000fc40000000800 */
[----:B------:R-:W-:-:S04]  /*ced0*/  UIMAD.WIDE UR4, UR4, 0x66666667, URZ ;  /* 0x66666667040478a5 */ /* 0x000fc8000f8e023f */
[----:B------:R-:W-:-:S04]  /*cee0*/  USHF.R.U32.HI UR4, URZ, 0x1f, UR5 ;  /* 0x0000001f3f047899 */ /* 0x000fc80008011605 */
[----:B------:R-:W-:-:S03]  /*cef0*/  ULEA.HI.SX32 UR5, UR5, UR4, 0x1b ;  /* 0x0000000405057291 */ /* 0x000fc6000f8fda3f */
[----:B------:R-:W-:Y:S01]  /*cf00*/  ULDC UR4, c[0x0][0x288] ;  /* 0x0000a20000047ab9 */ /* 0x000fe20000000800 */
[----:B------:R-:W-:Y:S02]  /*cf10*/  UIADD3 UR44, UR5, -0x1, URZ ;  /* 0xffffffff052c7890 */ /* 0x000fe4000fffe03f */
[----:B------:R-:W-:Y:S02]  /*cf20*/  UIMAD UR40, UR40, UR4, URZ ;  /* 0x00000004282872a4 */ /* 0x000fe4000f8e023f */
[----:B------:R-:W-:Y:S02]  /*cf30*/  UIADD3 UR41, UR5, -0x2, URZ ;  /* 0xfffffffe05297890 */ /* 0x000fe4000fffe03f */
[----:B0-----:R-:W-:Y:S02]  /*cf40*/  ULEA UR39, UR6, UR39, 0x18 ;  /* 0x0000002706277291 */ /* 0x001fe4000f8ec03f */
[----:B------:R-:W-:-:S06]  /*cf50*/  UIMAD UR6, UR44, -0x50, UR38 ;  /* 0xffffffb02c0678a4 */ /* 0x000fcc000f8e0226 */
[----:B------:R-:W-:Y:S02]  /*cf60*/  IADD3 R33, -R34, UR6, RZ ;  /* 0x0000000622217c10 */ /* 0x000fe4000fffe1ff */
[----:B--2---:R-:W-:Y:S02]  /*cf70*/  R2UR UR10, R3 ;  /* 0x00000000030a72ca */ /* 0x004fe400000e0000 */
[----:B------:R-:W-:Y:S02]  /*cf80*/  LOP3.LUT R3, R0, 0x38, R27, 0x78, !PT ;  /* 0x0000003800037812 */ /* 0x000fe400078e781b */
[----:B------:R-:W-:Y:S02]  /*cf90*/  LOP3.LUT R0, R37, 0x40, RZ, 0xfc, !PT ;  /* 0x0000004025007812 */ /* 0x000fe400078efcff */
[----:B------:R-:W-:Y:S02]  /*cfa0*/  SHF.L.U32 R27, R27, 0x4, RZ ;  /* 0x000000041b1b7819 */ /* 0x000fe400000006ff */
[----:B------:R-:W-:-:S02]  /*cfb0*/  ISETP.GE.AND P2, PT, R0, UR7, PT ;  /* 0x0000000700007c0c */ /* 0x000fc4000bf46270 */
[C---:B------:R-:W-:Y:S02]  /*cfc0*/  ISETP.GE.AND P1, PT, R0.reuse, UR8, PT ;  /* 0x0000000800007c0c */ /* 0x040fe4000bf26270 */
[----:B------:R-:W-:Y:S01]  /*cfd0*/  ISETP.GE.AND P0, PT, R0, UR7, PT ;  /* 0x0000000700007c0c */ /* 0x000fe2000bf06270 */
[----:B------:R-:W-:Y:S01]  /*cfe0*/  ULOP3.LUT UR42, UR10, 0x2, URZ, 0xfc, !UPT ;  /* 0x000000020a2a7892 */ /* 0x000fe2000f8efc3f */
[----:B------:R-:W-:Y:S02]  /*cff0*/  LOP3.LUT R0, R37, 0x80, RZ, 0xfc, !PT ;  /* 0x0000008025007812 */ /* 0x000fe400078efcff */
[----:B------:R-:W-:Y:S02]  /*d000*/  LOP3.LUT R27, R34, 0x70, R27, 0xf8, !PT ;  /* 0x00000070221b7812 */ /* 0x000fe400078ef81b */
[----:B------:R-:W-:-:S03]  /*d010*/  LOP3.LUT R26, R3, 0x200, R26, 0xf8, !PT ;  /* 0x00000200031a7812 */ /* 0x000fc600078ef81a */
[----:B------:R-:W-:Y:S02]  /*d020*/  @P2 LOP3.LUT R16, R16, 0x4, RZ, 0xfc, !PT ;  /* 0x0000000410102812 */ /* 0x000fe400078efcff */
[----:B------:R-:W-:Y:S02]  /*d030*/  ISETP.GE.AND P2, PT, R0, UR7, PT ;  /* 0x0000000700007c0c */ /* 0x000fe4000bf46270 */
[----:B------:R-:W-:-:S04]  /*d040*/  LOP3.LUT R16, R16, 0xffffdfff, RZ, 0xc0, !PT ;  /* 0xffffdfff10107812 */ /* 0x000fc800078ec0ff */
[----:B------:R-:W-:Y:S02]  /*d050*/  @P1 LOP3.LUT R16, R16, 0x2000, RZ, 0xfc, !PT ;  /* 0x0000200010101812 */ /* 0x000fe400078efcff */
[----:B------:R-:W-:Y:S02]  /*d060*/  ISETP.GE.AND P1, PT, R0, UR8, PT ;  /* 0x0000000800007c0c */ /* 0x000fe4000bf26270 */
[----:B------:R-:W-:-:S04]  /*d070*/  LOP3.LUT R16, R16, 0xffffffbf, RZ, 0xc0, !PT ;  /* 0xffffffbf10107812 */ /* 0x000fc800078ec0ff */
[----:B------:R-:W-:Y:S02]  /*d080*/  @P0 LOP3.LUT R16, R16, 0x40, RZ, 0xfc, !PT ;  /* 0x0000004010100812 */ /* 0x000fe400078efcff */
[----:B------:R-:W-:Y:S01]  /*d090*/  ISETP.GE.AND P0, PT, R0, UR7, PT ;  /* 0x0000000700007c0c */ /* 0x000fe2000bf06270 */
[----:B------:R-:W-:Y:S01]  /*d0a0*/  IMAD.U32 R0, RZ, RZ, UR44 ;  /* 0x0000002cff007e24 */ /* 0x000fe2000f8e00ff */
[----:B------:R-:W-:-:S03]  /*d0b0*/  LOP3.LUT R16, R16, 0xfffffffd, RZ, 0xc0, !PT ;  /* 0xfffffffd10107812 */ /* 0x000fc600078ec0ff */
[----:B------:R-:W-:Y:S01]  /*d0c0*/  IMAD R2, R0, 0x50, R27 ;  /* 0x0000005000027824 */ /* 0x000fe200078e021b */
[----:B------:R-:W-:Y:S02]  /*d0d0*/  @P2 LOP3.LUT R16, R16, 0x2, RZ, 0xfc, !PT ;  /* 0x0000000210102812 */ /* 0x000fe400078efcff */
[C---:B------:R-:W-:Y:S02]  /*d0e0*/  LOP3.LUT R0, R37.reuse, 0xc0, RZ, 0xfc, !PT ;  /* 0x000000c025007812 */ /* 0x040fe400078efcff */
[----:B------:R-:W-:Y:S01]  /*d0f0*/  LOP3.LUT R16, R16, 0xffffefff, RZ, 0xc0, !PT ;  /* 0xffffefff10107812 */ /* 0x000fe200078ec0ff */
[----:B------:R0:W-:Y:S01]  /*d100*/  STL [R1+0x8], R2 ;  /* 0x0000080201007387 */ /* 0x0001e20000100800 */
[----:B------:R-:W-:Y:S02]  /*d110*/  ISETP.GE.AND P2, PT, R37, UR7, PT ;  /* 0x0000000725007c0c */ /* 0x000fe4000bf46270 */
[----:B------:R-:W-:-:S04]  /*d120*/  @P1 LOP3.LUT R16, R16, 0x1000, RZ, 0xfc, !PT ;  /* 0x0000100010101812 */ /* 0x000fc800078efcff */
[----:B------:R-:W-:-:S04]  /*d130*/  LOP3.LUT R16, R16, 0xffffffdf, RZ, 0xc0, !PT ;  /* 0xffffffdf10107812 */ /* 0x000fc800078ec0ff */
[----:B------:R-:W-:Y:S02]  /*d140*/  @P0 LOP3.LUT R16, R16, 0x20, RZ, 0xfc, !PT ;  /* 0x0000002010100812 */ /* 0x000fe400078efcff */
[----:B------:R-:W-:Y:S02]  /*d150*/  ISETP.GE.AND P0, PT, R2, UR38, PT ;  /* 0x0000002602007c0c */ /* 0x000fe4000bf06270 */
[----:B------:R-:W-:Y:S02]  /*d160*/  LOP3.LUT R16, R16, 0xfffffffe, RZ, 0xc0, !PT ;  /* 0xfffffffe10107812 */ /* 0x000fe400078ec0ff */
[----:B------:R-:W-:Y:S02]  /*d170*/  ISETP.LT.U32.AND P1, PT, R27, 0x50, !P0 ;  /* 0x000000501b00780c */ /* 0x000fe40004721070 */
[----:B------:R-:W-:Y:S02]  /*d180*/  ISETP.GE.AND P0, PT, R0, UR7, PT ;  /* 0x0000000700007c0c */ /* 0x000fe4000bf06270 */
[----:B------:R-:W-:-:S02]  /*d190*/  LOP3.LUT R16, R16, 0xfffffbff, RZ, 0xc0, !PT ;  /* 0xfffffbff10107812 */ /* 0x000fc400078ec0ff */
[----:B0-----:R-:W-:-:S05]  /*d1a0*/  LEA R2, R26, UR39, 0x1 ;  /* 0x000000271a027c11 */ /* 0x001fca000f8e08ff */
[----:B------:R0:W-:Y:S02]  /*d1b0*/  STL [R1+0x4], R2 ;  /* 0x0000040201007387 */ /* 0x0001e40000100800 */
[----:B------:R-:W-:Y:S02]  /*d1c0*/  @P1 LOP3.LUT R16, R16, 0x400, RZ, 0xfc, !PT ;  /* 0x0000040010101812 */ /* 0x000fe400078efcff */
[----:B------:R-:W-:Y:S02]  /*d1d0*/  ISETP.GE.AND P1, PT, R0, UR8, PT ;  /* 0x0000000800007c0c */ /* 0x000fe4000bf26270 */
[----:B------:R-:W-:Y:S02]  /*d1e0*/  @P0 LOP3.LUT R16, R16, 0x1, RZ, 0xfc, !PT ;  /* 0x0000000110100812 */ /* 0x000fe400078efcff */
[----:B------:R-:W-:Y:S02]  /*d1f0*/  ISETP.GE.AND P0, PT, R0, UR7, PT ;  /* 0x0000000700007c0c */ /* 0x000fe4000bf06270 */
[----:B------:R-:W-:-:S07]  /*d200*/  LOP3.LUT R16, R16, 0xfffff7ff, RZ, 0xc0, !PT ;  /* 0xfffff7ff10107812 */ /* 0x000fce00078ec0ff */
[----:B------:R-:W-:Y:S02]  /*d210*/  @P1 LOP3.LUT R16, R16, 0x800, RZ, 0xfc, !PT ;  /* 0x0000080010101812 */ /* 0x000fe400078efcff */
[----:B------:R-:W-:Y:S02]  /*d220*/  ISETP.GE.AND P1, PT, R37, UR7, PT ;  /* 0x0000000725007c0c */ /* 0x000fe4000bf26270 */
[----:B------:R-:W-:-:S04]  /*d230*/  LOP3.LUT R16, R16, 0xffffffef, RZ, 0xc0, !PT ;  /* 0xffffffef10107812 */ /* 0x000fc800078ec0ff */
[----:B------:R-:W-:Y:S02]  /*d240*/  @P0 LOP3.LUT R16, R16, 0x10, RZ, 0xfc, !PT ;  /* 0x0000001010100812 */ /* 0x000fe400078efcff */
[----:B------:R-:W-:Y:S02]  /*d250*/  ISETP.GE.AND P0, PT, R37, UR8, PT ;  /* 0x0000000825007c0c */ /* 0x000fe4000bf06270 */
[----:B------:R-:W-:-:S04]  /*d260*/  LOP3.LUT R16, R16, 0xfffffff7, RZ, 0xc0, !PT ;  /* 0xfffffff710107812 */ /* 0x000fc800078ec0ff */
[----:B------:R-:W-:-:S04]  /*d270*/  @P2 LOP3.LUT R16, R16, 0x8, RZ, 0xfc, !PT ;  /* 0x0000000810102812 */ /* 0x000fc800078efcff */
[----:B------:R-:W-:-:S04]  /*d280*/  LOP3.LUT R16, R16, 0xffffbfff, RZ, 0xc0, !PT ;  /* 0xffffbfff10107812 */ /* 0x000fc800078ec0ff */
[----:B------:R-:W-:-:S04]  /*d290*/  LOP3.LUT R16, R16, 0xffffff7f, RZ, 0xc0, !PT ;  /* 0xffffff7f10107812 */ /* 0x000fc800078ec0ff */
[----:B------:R-:W-:-:S04]  /*d2a0*/  @P1 LOP3.LUT R16, R16, 0x80, RZ, 0xfc, !PT ;  /* 0x0000008010101812 */ /* 0x000fc800078efcff */
[----:B0-----:R-:W-:-:S07]  /*d2b0*/  @P0 LOP3.LUT R16, R16, 0x4000, RZ, 0xfc, !PT ;  /* 0x0000400010100812 */ /* 0x001fce00078efcff */
.L_x_77:
[----:B0-----:R-:W0:Y:S01]  /*d2c0*/  LDC R0, c[0x0][0xc38] ;  /* 0x00030e00ff007b82 */ /* 0x001e220000000800 */
[----:B------:R-:W-:Y:S01]  /*d2d0*/  IMAD.MOV.U32 R24, RZ, RZ, R36 ;  /* 0x000000ffff187224 */ /* 0x000fe200078e0024 */
[----:B------:R-:W-:Y:S05]  /*d2e0*/  YIELD ;  /* 0x0000000000007946 */ /* 0x000fea0003800000 */
[----:B------:R-:W-:Y:S01]  /*d2f0*/  ULDC.64 UR4, c[0x0][0xa28] ;  /* 0x00028a0000047ab9 */ /* 0x000fe20000000a00 */
[----:B------:R-:W-:Y:S01]  /*d300*/  IMAD.MOV.U32 R31, RZ, RZ, RZ ;  /* 0x000000ffff1f7224 */ /* 0x000fe200078e00ff */
[----:B0-----:R-:W-:-:S13]  /*d310*/  ISETP.NE.AND P0, PT, R0, 0x1, PT ;  /* 0x000000010000780c */ /* 0x001fda0003f05270 */
[----:B------:R-:W0:Y:S08]  /*d320*/  @P0 LDC R3, c[0x0][0xc3c] ;  /* 0x00030f00ff030b82 */ /* 0x000e300000000800 */
[----:B------:R-:W1:Y:S01]  /*d330*/  @P0 LDC R5, c[0x0][0xc40] ;  /* 0x00031000ff050b82 */ /* 0x000e620000000800 */
[----:B0-----:R-:W-:-:S05]  /*d340*/  @P0 IMAD.HI.U32 R0, R36, R3, RZ ;  /* 0x0000000324000227 */ /* 0x001fca00078e00ff */
[----:B-1----:R-:W-:Y:S02]  /*d350*/  @P0 SHF.R.U32.HI R24, RZ, R5, R0 ;  /* 0x00000005ff180219 */ /* 0x002fe40000011600 */
[----:B------:R-:W0:Y:S02]  /*d360*/  LDC R0, c[0x0][0xc44] ;  /* 0x00031100ff007b82 */ /* 0x000e240000000800 */
[----:B------:R-:W-:Y:S02]  /*d370*/  MOV R23, R24 ;  /* 0x0000001800177202 */ /* 0x000fe40000000f00 */
[----:B0-----:R-:W-:-:S13]  /*d380*/  ISETP.NE.AND P0, PT, R0, 0x1, PT ;  /* 0x000000010000780c */ /* 0x001fda0003f05270 */
[----:B------:R-:W0:Y:S02]  /*d390*/  @P0 LDC.64 R2, c[0x0][0xc48] ;  /* 0x00031200ff020b82 */ /* 0x000e240000000a00 */
[----:B0-----:R-:W-:-:S05]  /*d3a0*/  @P0 IMAD.HI.U32 R0, R24, R2, RZ ;  /* 0x0000000218000227 */ /* 0x001fca00078e00ff */
[----:B------:R-:W-:Y:S02]  /*d3b0*/  @P0 SHF.R.U32.HI R23, RZ, R3, R0 ;  /* 0x00000003ff170219 */ /* 0x000fe40000011600 */
[----:B------:R-:W-:-:S04]  /*d3c0*/  ISETP.NE.U32.AND P0, PT, RZ, UR4, PT ;  /* 0x00000004ff007c0c */ /* 0x000fc8000bf05070 */
[----:B------:R-:W-:-:S13]  /*d3d0*/  ISETP.NE.AND.EX P0, PT, RZ, UR5, PT, P0 ;  /* 0x00000005ff007c0c */ /* 0x000fda000bf05300 */
[----:B------:R-:W0:Y:S01]  /*d3e0*/  @P0 LDC.64 R2, c[0x0][0xa28] ;  /* 0x00028a00ff020b82 */ /* 0x000e220000000a00 */
[----:B------:R-:W-:-:S04]  /*d3f0*/  UIADD3 UR4, UR39, 0x24400, URZ ;  /* 0x0002440027047890 */ /* 0x000fc8000fffe03f */
[----:B------:R-:W-:Y:S01]  /*d400*/  ULOP3.LUT UP0, URZ, UR4, 0x3ff, URZ, 0xc0, !UPT ;  /* 0x000003ff043f7892 */ /* 0x000fe2000f80c03f */
[----:B0-----:R-:W-:-:S05]  /*d410*/  @P0 IMAD.WIDE R2, R23, 0x4, R2 ;  /* 0x0000000417020825 */ /* 0x001fca00078e0202 */
[----:B------:R0:W5:Y:S01]  /*d420*/  @P0 LDG.E R31, desc[UR36][R2.64] ;  /* 0x00000024021f0981 */ /* 0x000162000c1e1900 */
[----:B------:R-:W-:-:S13]  /*d430*/  PLOP3.LUT P0, PT, PT, PT, UP0, 0x80, 0x0 ;  /* 0x000000000000781c */ /* 0x000fda0003f0f008 */
[----:B0-----:R-:W-:Y:S05]  /*d440*/  @!P0 BRA `(.L_x_41) ;  /* 0x0000000000408947 */ /* 0x001fea0003800000 */
[----:B------:R-:W-:Y:S01]  /*d450*/  MOV R2, 0x0 ;  /* 0x0000000000027802 */ /* 0x000fe20000000f00 */
[----:B------:R-:W-:Y:S01]  /*d460*/  ULDC.64 UR4, c[0x4][0x138] ;  /* 0x01004e0000047ab9 */ /* 0x000fe20000000a00 */
[----:B------:R-:W-:Y:S01]  /*d470*/  ULDC.64 UR6, c[0x4][0x140] ;  /* 0x0100500000067ab9 */ /* 0x000fe20000000a00 */
[----:B------:R-:W-:Y:S01]  /*d480*/  IMAD.U32 R4, RZ, RZ, UR4 ;  /* 0x00000004ff047e24 */ /* 0x000fe2000f8e00ff */
[----:B------:R-:W-:Y:S01]  /*d490*/  MOV R5, UR5 ;  /* 0x0000000500057c02 */ /* 0x000fe20008000f00 */
[----:B------:R-:W-:Y:S01]  /*d4a0*/  ULDC.64 UR4, c[0x4][0x98] ;  /* 0x0100260000047ab9 */ /* 0x000fe20000000a00 */
[----:B------:R-:W0:Y:S01]  /*d4b0*/  LDC.64 R2, c[0x4][R2] ;  /* 0x0100000002027b82 */ /* 0x000e220000000a00 */
[----:B------:R-:W-:Y:S01]  /*d4c0*/  IMAD.U32 R6, RZ, RZ, UR6 ;  /* 0x00000006ff067e24 */ /* 0x000fe2000f8e00ff */
[----:B------:R-:W-:Y:S01]  /*d4d0*/  MOV R10, UR4 ;  /* 0x00000004000a7c02 */ /* 0x000fe20008000f00 */
[----:B------:R-:W-:Y:S01]  /*d4e0*/  IMAD.U32 R7, RZ, RZ, UR7 ;  /* 0x00000007ff077e24 */ /* 0x000fe2000f8e00ff */
[----:B------:R-:W-:Y:S01]  /*d4f0*/  MOV R12, 0x1 ;  /* 0x00000001000c7802 */ /* 0x000fe20000000f00 */
[----:B------:R-:W-:-:S02]  /*d500*/  IMAD.U32 R11, RZ, RZ, UR5 ;  /* 0x00000005ff0b7e24 */ /* 0x000fc4000f8e00ff */
[----:B------:R-:W-:Y:S02]  /*d510*/  IMAD.MOV.U32 R8, RZ, RZ, 0x70 ;  /* 0x00000070ff087424 */ /* 0x000fe400078e00ff */
[----:B------:R-:W-:-:S07]  /*d520*/  IMAD.MOV.U32 R13, RZ, RZ, RZ ;  /* 0x000000ffff0d7224 */ /* 0x000fce00078e00ff */
[----:B------:R-:W-:-:S07]  /*d530*/  LEPC R20, `(.L_x_41) ;  /* 0x000000001014794e */ /* 0x000fce0000000000 */
[----:B0----5:R-:W-:Y:S05]  /*d540*/  CALL.ABS.NOINC R2 ;  /* 0x0000000002007343 */ /* 0x021fea0003c00000 */
.L_x_41:
[----:B------:R-:W-:-:S04]  /*d550*/  UIADD3 UR4, UR39, 0x400, URZ ;  /* 0x0000040027047890 */ /* 0x000fc8000fffe03f */
[----:B------:R-:W-:-:S06]  /*d560*/  ULOP3.LUT UP0, URZ, UR4, 0x3ff, URZ, 0xc0, !UPT ;  /* 0x000003ff043f7892 */ /* 0x000fcc000f80c03f */
[----:B------:R-:W-:-:S13]  /*d570*/  PLOP3.LUT P0, PT, PT, PT, UP0, 0x80, 0x0 ;  /* 0x000000000000781c */ /* 0x000fda0003f0f008 */
[----:B------:R-:W-:Y:S05]  /*d580*/  @!P0 BRA `(.L_x_42) ;  /* 0x00000000007c8947 */ /* 0x000fea0003800000 */
[----:B------:R-:W-:Y:S01]  /*d590*/  MOV R17, 0x0 ;  /* 0x0000000000117802 */ /* 0x000fe20000000f00 */
[----:B------:R-:W-:Y:S01]  /*d5a0*/  ULDC.64 UR6, c[0x4][0x138] ;  /* 0x01004e0000067ab9 */ /* 0x000fe20000000a00 */
[----:B------:R-:W-:Y:S01]  /*d5b0*/  ULDC.64 UR8, c[0x4][0x140] ;  /* 0x0100500000087ab9 */ /* 0x000fe20000000a00 */
[----:B------:R-:W-:Y:S01]  /*d5c0*/  ULDC.64 UR4, c[0x4][0xa0] ;  /* 0x0100280000047ab9 */ /* 0x000fe20000000a00 */
[----:B------:R0:W1:Y:S01]  /*d5d0*/  LDC.64 R2, c[0x4][R17] ;  /* 0x0100000011027b82 */ /* 0x0000620000000a00 */
[----:B------:R-:W-:Y:S01]  /*d5e0*/  IMAD.U32 R4, RZ, RZ, UR6 ;  /* 0x00000006ff047e24 */ /* 0x000fe2000f8e00ff */
[----:B------:R-:W-:Y:S01]  /*d5f0*/  MOV R5, UR7 ;  /* 0x0000000700057c02 */ /* 0x000fe20008000f00 */
[----:B------:R-:W-:Y:S01]  /*d600*/  IMAD.U32 R6, RZ, RZ, UR8 ;  /* 0x00000008ff067e24 */ /* 0x000fe2000f8e00ff */
[----:B------:R-:W-:Y:S01]  /*d610*/  MOV R10, UR4 ;  /* 0x00000004000a7c02 */ /* 0x000fe20008000f00 */
[----:B------:R-:W-:Y:S01]  /*d620*/  IMAD.U32 R7, RZ, RZ, UR9 ;  /* 0x00000009ff077e24 */ /* 0x000fe2000f8e00ff */
[----:B------:R-:W-:Y:S01]  /*d630*/  MOV R12, 0x1 ;  /* 0x00000001000c7802 */ /* 0x000fe20000000f00 */
[----:B------:R-:W-:-:S02]  /*d640*/  IMAD.U32 R11, RZ, RZ, UR5 ;  /* 0x00000005ff0b7e24 */ /* 0x000fc4000f8e00ff */
[----:B------:R-:W-:Y:S02]  /*d650*/  IMAD.MOV.U32 R8, RZ, RZ, 0x70 ;  /* 0x00000070ff087424 */ /* 0x000fe400078e00ff */
[----:B0-----:R-:W-:-:S07]  /*d660*/  IMAD.MOV.U32 R13, RZ, RZ, RZ ;  /* 0x000000ffff0d7224 */ /* 0x001fce00078e00ff */
[----:B------:R-:W-:-:S07]  /*d670*/  LEPC R20, `(.L_x_43) ;  /* 0x000000001014794e */ /* 0x000fce0000000000 */
[----:B-1---5:R-:W-:Y:S05]  /*d680*/  CALL.ABS.NOINC R2 ;  /* 0x0000000002007343 */ /* 0x022fea0003c00000 */
.L_x_43:
[----:B------:R0:W1:Y:S01]  /*d690*/  LDC.64 R2, c[0x4][R17] ;  /* 0x0100000011027b82 */ /* 0x0000620000000a00 */
[----:B------:R-:W-:Y:S01]  /*d6a0*/  ULDC.64 UR4, c[0x4][0x138] ;  /* 0x01004e0000047ab9 */ /* 0x000fe20000000a00 */
[----:B------:R-:W-:Y:S01]  /*d6b0*/  ULDC.64 UR6, c[0x4][0x140] ;  /* 0x0100500000067ab9 */ /* 0x000fe20000000a00 */
[----:B------:R-:W-:Y:S01]  /*d6c0*/  IMAD.U32 R4, RZ, RZ, UR4 ;  /* 0x00000004ff047e24 */ /* 0x000fe2000f8e00ff */
[----:B------:R-:W-:Y:S01]  /*d6d0*/  MOV R5, UR5 ;  /* 0x0000000500057c02 */ /* 0x000fe20008000f00 */
[----:B------:R-:W-:Y:S01]  /*d6e0*/  ULDC.64 UR4, c[0x4][0xa8] ;  /* 0x01002a0000047ab9 */ /* 0x000fe20000000a00 */
        /* <DEDUP_REMOVED lines=8> */
[----:B-1----:R-:W-:Y:S05]  /*d770*/  CALL.ABS.NOINC R2 ;  /* 0x0000000002007343 */ /* 0x002fea0003c00000 */
.L_x_42:
[----:B------:R-:W-:Y:S01]  /*d780*/  ULDC.64 UR4, c[0x0][0x9f8] ;  /* 0x00027e0000047ab9 */ /* 0x000fe20000000a00 */
[----:B------:R-:W-:Y:S01]  /*d790*/  IMAD.MOV.U32 R30, RZ, RZ, R23 ;  /* 0x000000ffff1e7224 */ /* 0x000fe200078e0017 */
[----:B------:R-:W-:Y:S01]  /*d7a0*/  ISETP.NE.U32.AND P0, PT, RZ, UR4, PT ;  /* 0x00000004ff007c0c */ /* 0x000fe2000bf05070 */
[----:B------:R-:W0:Y:S01]  /*d7b0*/  LDC R8, c[0x0][0x430] ;  /* 0x00010c00ff087b82 */ /* 0x000e220000000800 */
[----:B------:R-:W-:Y:S01]  /*d7c0*/  IADD3 R19, -R23, RZ, RZ ;  /* 0x000000ff17137210 */ /* 0x000fe20007ffe1ff */
[----:B------:R-:W-:Y:S01]  /*d7d0*/  ULDC UR4, c[0x0][0xc44] ;  /* 0x0003110000047ab9 */ /* 0x000fe20000000800 */
[----:B------:R-:W-:-:S13]  /*d7e0*/  ISETP.NE.AND.EX P0, PT, RZ, UR5, PT, P0 ;  /* 0x00000005ff007c0c */ /* 0x000fda000bf05300 */
[----:B------:R-:W1:Y:S02]  /*d7f0*/  @P0 LDC.64 R2, c[0x0][0x9f8] ;  /* 0x00027e00ff020b82 */ /* 0x000e640000000a00 */
[----:B-1----:R-:W-:-:S05]  /*d800*/  @P0 IMAD.WIDE R2, R23, 0x4, R2 ;  /* 0x0000000417020825 */ /* 0x002fca00078e0202 */
[----:B------:R1:W5:Y:S01]  /*d810*/  @P0 LDG.E R30, desc[UR36][R2.64] ;  /* 0x00000024021e0981 */ /* 0x000362000c1e1900 */
[----:B------:R-:W-:Y:S01]  /*d820*/  UMOV UR5, 0xffffffff ;  /* 0xffffffff00057882 */ /* 0x000fe20000000000 */
[----:B------:R-:W-:Y:S02]  /*d830*/  IMAD R19, R19, UR4, R24 ;  /* 0x0000000413137c24 */ /* 0x000fe4000f8e0218 */
[----:B0-----:R-:W-:Y:S05]  /*d840*/  BRA.DIV UR5, `(.L_x_44) ;  /* 0x0000003205547947 */ /* 0x001fea000b800000 */
.L_x_94:
[----:B------:R-:W2:Y:S01]  /*d850*/  LDL R0, [R1+0x8] ;  /* 0x0000080001007983 */ /* 0x000ea20000100800 */
[----:B------:R-:W-:Y:S02]  /*d860*/  ISETP.NE.AND P0, PT, R8, 0x1, PT ;  /* 0x000000010800780c */ /* 0x000fe40003f05270 */
[C---:B------:R-:W-:Y:S02]  /*d870*/  LOP3.LUT P1, RZ, R16.reuse, 0x400, RZ, 0xc0, !PT ;  /* 0x0000040010ff7812 */ /* 0x040fe4000782c0ff */
[----:B-----5:R-:W-:Y:S02]  /*d880*/  SHF.R.S32.HI R32, RZ, 0x1f, R30 ;  /* 0x0000001fff207819 */ /* 0x020fe4000001141e */
[----:B------:R-:W-:-:S07]  /*d890*/  LOP3.LUT R16, R16, 0xfffffdff, RZ, 0xc0, !PT ;  /* 0xfffffdff10107812 */ /* 0x000fce00078ec0ff */
[----:B-1----:R-:W0:Y:S01]  /*d8a0*/  @P0 LDC R3, c[0x0][0x434] ;  /* 0x00010d00ff030b82 */ /* 0x002e220000000800 */
[----:B------:R-:W-:-:S07]  /*d8b0*/  @P0 LOP3.LUT R16, R16, 0x200, RZ, 0xfc, !PT ;  /* 0x0000020010100812 */ /* 0x000fce00078efcff */
[----:B------:R-:W1:Y:S08]  /*d8c0*/  @P0 LDC R5, c[0x0][0x438] ;  /* 0x00010e00ff050b82 */ /* 0x000e700000000800 */
[----:B------:R-:W3:Y:S01]  /*d8d0*/  @P1 LDC.64 R6, c[0x0][0x428] ;  /* 0x00010a00ff061b82 */ /* 0x000ee20000000a00 */
[----:B------:R-:W-:Y:S02]  /*d8e0*/  LOP3.LUT R16, R16, 0xfffffeff, RZ, 0xc0, !PT ;  /* 0xfffffeff10107812 */ /* 0x000fe400078ec0ff */
[----:B------:R-:W-:Y:S01]  /*d8f0*/  SHF.R.S32.HI R29, RZ, 0x1f, R19 ;  /* 0x0000001fff1d7819 */ /* 0x000fe20000011413 */
[----:B--2---:R-:W-:-:S04]  /*d900*/  IMAD.IADD R0, R0, 0x1, R31 ;  /* 0x0000000100007824 */ /* 0x004fc800078e021f */
[----:B0-----:R-:W-:-:S04]  /*d910*/  @P0 IMAD.HI.U32 R2, R0, R3, RZ ;  /* 0x0000000300020227 */ /* 0x001fc800078e00ff */
[----:B------:R-:W-:Y:S01]  /*d920*/  IMAD.MOV.U32 R9, RZ, RZ, R0 ;  /* 0x000000ffff097224 */ /* 0x000fe200078e0000 */
[----:B-1----:R-:W-:Y:S01]  /*d930*/  @P0 SHF.R.U32.HI R9, RZ, R5, R2 ;  /* 0x00000005ff090219 */ /* 0x002fe20000011602 */
[----:B---3--:R-:W-:Y:S01]  /*d940*/  @P1 IMAD R2, R32, R6, RZ ;  /* 0x0000000620021224 */ /* 0x008fe200078e02ff */
[----:B------:R-:W0:Y:S02]  /*d950*/  @P1 LDC.64 R4, c[0x0][0x418] ;  /* 0x00010600ff041b82 */ /* 0x000e240000000a00 */
[----:B------:R-:W-:Y:S01]  /*d960*/  @P1 SHF.R.S32.HI R3, RZ, 0x1f, R9 ;  /* 0x0000001fff031819 */ /* 0x000fe20000011409 */
[----:B------:R-:W-:Y:S01]  /*d970*/  @P1 IMAD R7, R30, R7, R2 ;  /* 0x000000071e071224 */ /* 0x000fe200078e0202 */
[----:B------:R-:W-:-:S05]  /*d980*/  @P1 MOV R2, R9 ;  /* 0x0000000900021202 */ /* 0x000fca0000000f00 */
[----:B------:R-:W-:-:S04]  /*d990*/  @P1 IMAD.WIDE.U32 R2, R30, R6, R2 ;  /* 0x000000061e021225 */ /* 0x000fc800078e0002 */
[----:B------:R-:W-:Y:S02]  /*d9a0*/  @P1 IMAD.IADD R3, R3, 0x1, R7 ;  /* 0x0000000103031824 */ /* 0x000fe400078e0207 */
[----:B------:R-:W-:Y:S01]  /*d9b0*/  IMAD.MOV.U32 R6, RZ, RZ, RZ ;  /* 0x000000ffff067224 */ /* 0x000fe200078e00ff */
[----:B0-----:R-:W-:-:S04]  /*d9c0*/  @P1 LEA R4, P0, R2, R4, 0x2 ;  /* 0x0000000402041211 */ /* 0x001fc800078010ff */
[----:B------:R-:W-:Y:S02]  /*d9d0*/  @P1 LEA.HI.X R5, R2, R5, R3, 0x2, P0 ;  /* 0x0000000502051211 */ /* 0x000fe400000f1403 */
[----:B------:R-:W-:-:S03]  /*d9e0*/  IADD3 R3, -R9, RZ, RZ ;  /* 0x000000ff09037210 */ /* 0x000fc60007ffe1ff */
[----:B------:R0:W5:Y:S02]  /*d9f0*/  @P1 LDG.E R6, desc[UR36][R4.64] ;  /* 0x0000002404061981 */ /* 0x000164000c1e1900 */
[----:B0-----:R-:W-:Y:S02]  /*da00*/  IMAD R5, R8, R3, R0 ;  /* 0x0000000308057224 */ /* 0x001fe400078e0200 */
[----:B------:R-:W-:-:S05]  /*da10*/  IMAD.U32 R0, RZ, RZ, UR42 ;  /* 0x0000002aff007e24 */ /* 0x000fca000f8e00ff */
[----:B------:R-:W-:-:S13]  /*da20*/  ISETP.NE.AND P0, PT, R0, 0x3, PT ;  /* 0x000000030000780c */ /* 0x000fda0003f05270 */
[----:B------:R-:W-:Y:S01]  /*da30*/  @P0 LOP3.LUT R16, R16, 0x100, RZ, 0xfc, !PT ;  /* 0x0000010010100812 */ /* 0x000fe200078efcff */
[----:B------:R-:W-:Y:S06]  /*da40*/  @!P0 BRA `(.L_x_45) ;  /* 0x0000000000048947 */ /* 0x000fec0003800000 */
[----:B------:R-:W-:Y:S01]  /*da50*/  BPT.TRAP 0x1 ;  /* 0x000000040000795c */ /* 0x000fe20000300000 */
.L_x_45:
[----:B------:R-:W-:Y:S01]  /*da60*/  SHF.R.S32.HI R7, RZ, 0x1f, R5 ;  /* 0x0000001fff077819 */ /* 0x000fe20000011405 */
[----:B------:R-:W-:Y:S01]  /*da70*/  ULDC.64 UR4, c[0x0][0x328] ;  /* 0x0000ca0000047ab9 */ /* 0x000fe20000000a00 */
[----:B-----5:R-:W-:Y:S01]  /*da80*/  SHF.R.S32.HI R4, RZ, 0x1f, R6 ;  /* 0x0000001fff047819 */ /* 0x020fe20000011406 */
[----:B------:R-:W-:Y:S01]  /*da90*/  IMAD.WIDE.U32 R2, R5, UR4, RZ ;  /* 0x0000000405027c25 */ /* 0x000fe2000f8e00ff */
[----:B------:R-:W-:Y:S03]  /*daa0*/  BSSY B0, `(.L_x_46) ;  /* 0x0000015000007945 */ /* 0x000fe60003800000 */
[----:B------:R-:W-:-:S04]  /*dab0*/  IMAD R0, R7, UR4, RZ ;  /* 0x0000000407007c24 */ /* 0x000fc8000f8e02ff */
[----:B------:R-:W-:Y:S01]  /*dac0*/  IMAD R9, R5, UR5, R0 ;  /* 0x0000000505097c24 */ /* 0x000fe2000f8e0200 */
[----:B------:R-:W-:-:S03]  /*dad0*/  ULDC.64 UR4, c[0x0][0x338] ;  /* 0x0000ce0000047ab9 */ /* 0x000fc60000000a00 */
[----:B------:R-:W-:Y:S02]  /*dae0*/  IMAD.IADD R3, R3, 0x1, R9 ;  /* 0x0000000103037824 */ /* 0x000fe400078e0209 */
[----:B------:R-:W-:Y:S02]  /*daf0*/  IMAD R9, R4, UR4, RZ ;  /* 0x0000000404097c24 */ /* 0x000fe4000f8e02ff */
[----:B------:R-:W-:-:S04]  /*db00*/  IMAD.WIDE.U32 R2, R6, UR4, R2 ;  /* 0x0000000406027c25 */ /* 0x000fc8000f8e0002 */
[----:B------:R-:W-:Y:S01]  /*db10*/  IMAD R9, R6, UR5, R9 ;  /* 0x0000000506097c24 */ /* 0x000fe2000f8e0209 */
[----:B------:R-:W-:Y:S02]  /*db20*/  ULDC.64 UR4, c[0x0][0x330] ;  /* 0x0000cc0000047ab9 */ /* 0x000fe40000000a00 */
[----:B------:R-:W-:Y:S02]  /*db30*/  IMAD R0, R29, UR4, RZ ;  /* 0x000000041d007c24 */ /* 0x000fe4000f8e02ff */
[----:B------:R-:W-:Y:S02]  /*db40*/  IADD3 R3, R3, R9, RZ ;  /* 0x0000000903037210 */ /* 0x000fe40007ffe0ff */
[C---:B------:R-:W-:Y:S01]  /*db50*/  IMAD R9, R19.reuse, UR5, R0 ;  /* 0x0000000513097c24 */ /* 0x040fe2000f8e0200 */
[----:B------:R-:W-:Y:S01]  /*db60*/  LEA R0, R22, UR39, 0x3 ;  /* 0x0000002716007c11 */ /* 0x000fe2000f8e18ff */
[----:B------:R-:W-:Y:S01]  /*db70*/  IMAD.WIDE.U32 R2, R19, UR4, R2 ;  /* 0x0000000413027c25 */ /* 0x000fe2000f8e0002 */
[----:B------:R-:W-:-:S03]  /*db80*/  ULDC.64 UR4, c[0x0][0x318] ;  /* 0x0000c60000047ab9 */ /* 0x000fc60000000a00 */
[----:B------:R-:W-:Y:S01]  /*db90*/  IMAD.IADD R3, R3, 0x1, R9 ;  /* 0x0000000103037824 */ /* 0x000fe200078e0209 */
[----:B------:R-:W-:-:S04]  /*dba0*/  LEA R17, P0, R2, UR4, 0x1 ;  /* 0x0000000402117c11 */ /* 0x000fc8000f8008ff */
[----:B------:R-:W-:Y:S02]  /*dbb0*/  LEA.HI.X R18, R2, UR5, R3, 0x1, P0 ;  /* 0x0000000502127c11 */ /* 0x000fe400080f0c03 */
[----:B------:R-:W-:-:S06]  /*dbc0*/  SHF.L.U32 R3, R25, 0x1f, RZ ;  /* 0x0000001f19037819 */ /* 0x000fcc00000006ff */
[----:B------:R-:W0:Y:S02]  /*dbd0*/  SYNCS.PHASECHK.TRANS64.TRYWAIT P0, [R0+URZ+0x38840], R3 ;  /* 0x03884003000075a7 */ /* 0x000e24000800017f */
[----:B0-----:R-:W-:Y:S05]  /*dbe0*/  @!P0 BRA `(.L_x_47) ;  /* 0x0000002c00a08947 */ /* 0x001fea0003800000 */
.L_x_95:
[----:B------:R-:W-:Y:S05]  /*dbf0*/  BSYNC B0 ;  /* 0x0000000000007941 */ /* 0x000fea0003800000 */
.L_x_46:
[----:B------:R-:W-:Y:S02]  /*dc00*/  ULDC.64 UR4, c[0x0][0x300] ;  /* 0x0000c00000047ab9 */ /* 0x000fe40000000a00 */
[----:B------:R-:W-:-:S04]  /*dc10*/  IMAD R2, R7, UR4, RZ ;  /* 0x0000000407027c24 */ /* 0x000fc8000f8e02ff */
[C---:B------:R-:W-:Y:S02]  /*dc20*/  IMAD R7, R5.reuse, UR5, R2 ;  /* 0x0000000505077c24 */ /* 0x040fe4000f8e0202 */
[----:B0-----:R-:W-:Y:S01]  /*dc30*/  IMAD.WIDE.U32 R2, R5, UR4, RZ ;  /* 0x0000000405027c25 */ /* 0x001fe2000f8e00ff */
        /* <DEDUP_REMOVED lines=8> */
[C---:B------:R-:W-:Y:S02]  /*dcc0*/  IMAD R5, R19.reuse, UR5, R4 ;  /* 0x0000000513057c24 */ /* 0x040fe4000f8e0204 */
[----:B------:R-:W-:Y:S01]  /*dcd0*/  IMAD.WIDE.U32 R2, R19, UR4, R2 ;  /* 0x0000000413027c25 */ /* 0x000fe2000f8e0002 */
[----:B------:R-:W-:-:S03]  /*dce0*/  ULDC.64 UR4, c[0x0][0x2e8] ;  /* 0x0000ba0000047ab9 */ /* 0x000fc60000000a00 */
[----:B------:R-:W-:Y:S01]  /*dcf0*/  IMAD.IADD R3, R3, 0x1, R5 ;  /* 0x0000000103037824 */ /* 0x000fe200078e0205 */
[----:B------:R-:W-:Y:S01]  /*dd00*/  LEA R4, P0, R2, UR4, 0x1 ;  /* 0x0000000402047c11 */ /* 0x000fe2000f8008ff */
[----:B------:R-:W-:Y:S01]  /*dd10*/  UMOV UR4, 0xffffffff ;  /* 0xffffffff00047882 */ /* 0x000fe20000000000 */
[----:B------:R-:W-:Y:S02]  /*dd20*/  IMAD R5, R22, 0x5000, R26 ;  /* 0x0000500016057824 */ /* 0x000fe400078e021a */
[----:B------:R-:W-:Y:S01]  /*dd30*/  LEA.HI.X R6, R2, UR5, R3, 0x1, P0 ;  /* 0x0000000502067c11 */ /* 0x000fe200080f0c03 */
[----:B------:R-:W-:Y:S08]  /*dd40*/  BRA.DIV UR4, `(.L_x_48) ;  /* 0x0000002e045c7947 */ /* 0x000ff0000b800000 */
[----:B------:R-:W0:Y:S01]  /*dd50*/  SHFL.IDX PT, R14, R4, RZ, 0x181f ;  /* 0x00181fff040e7589 */ /* 0x000e2200000e0000 */
[----:B------:R-:W-:Y:S02]  /*dd60*/  ISETP.GE.AND P0, PT, R33, 0x1, PT ;  /* 0x000000012100780c */ /* 0x000fe40003f06270 */
[C---:B------:R-:W-:Y:S01]  /*dd70*/  LOP3.LUT P5, RZ, R16.reuse, 0x8, RZ, 0xc0, !PT ;  /* 0x0000000810ff7812 */ /* 0x040fe200078ac0ff */
[----:B------:R-:W1:Y:S01]  /*dd80*/  SHFL.IDX PT, R2, R6, RZ, 0x181f ;  /* 0x00181fff06027589 */ /* 0x000e6200000e0000 */
[C---:B------:R-:W-:Y:S02]  /*dd90*/  LOP3.LUT P4, RZ, R16.reuse, 0x4, RZ, 0xc0, !PT ;  /* 0x0000000410ff7812 */ /* 0x040fe4000788c0ff */
[C---:B------:R-:W-:Y:S01]  /*dda0*/  LOP3.LUT P3, RZ, R16.reuse, 0x2, RZ, 0xc0, !PT ;  /* 0x0000000210ff7812 */ /* 0x040fe2000786c0ff */
[----:B------:R-:W-:Y:S01]  /*ddb0*/  SHFL.IDX PT, R8, R6, 0x1, 0x181f ;  /* 0x00381f0006087f89 */ /* 0x000fe200000e0000 */
[----:B------:R-:W-:-:S05]  /*ddc0*/  LOP3.LUT P2, RZ, R16, 0x1, RZ, 0xc0, !PT ;  /* 0x0000000110ff7812 */ /* 0x000fca000784c0ff */
[----:B------:R-:W-:Y:S02]  /*ddd0*/  @P0 LEA R7, R5, UR39, 0x1 ;  /* 0x0000002705070c11 */ /* 0x000fe4000f8e08ff */
[----:B0-----:R-:W-:-:S05]  /*dde0*/  @P0 LEA R14, P1, R37, R14, 0x1 ;  /* 0x0000000e250e0211 */ /* 0x001fca00078208ff */
[----:B-1----:R-:W-:Y:S01]  /*ddf0*/  @P0 IMAD.X R3, RZ, RZ, R2, P1 ;  /* 0x000000ffff030224 */ /* 0x002fe200008e0602 */
[----:B------:R-:W-:Y:S02]  /*de00*/  @P0 MOV R2, R14 ;  /* 0x0000000e00020202 */ /* 0x000fe40000000f00 */
[----:B------:R-:W0:Y:S04]  /*de10*/  SHFL.IDX PT, R14, R4, 0x1, 0x181f ;  /* 0x00381f00040e7f89 */ /* 0x000e2800000e0000 */
[----:B------:R-:W-:Y:S04]  /*de20*/  @P0 LDGSTS.E.BYPASS.LTC128B.128 [R7+0x24400], desc[UR36][R2.64], !P5 ;  /* 0x2440000002070fae */ /* 0x000fe8000e901d64 */
[----:B------:R-:W-:Y:S04]  /*de30*/  @P0 LDGSTS.E.BYPASS.LTC128B.128 [R7+0x26c00], desc[UR36][R2.64+0x80], !P4 ;  /* 0x26c0008002070fae */ /* 0x000fe8000e101d64 */
[----:B------:R-:W-:Y:S04]  /*de40*/  @P0 LDGSTS.E.BYPASS.LTC128B.128 [R7+0x29400], desc[UR36][R2.64+0x100], !P3 ;  /* 0x2940010002070fae */ /* 0x000fe8000d901d64 */
[----:B------:R1:W-:Y:S01]  /*de50*/  @P0 LDGSTS.E.BYPASS.LTC128B.128 [R7+0x2bc00], desc[UR36][R2.64+0x180], !P2 ;  /* 0x2bc0018002070fae */ /* 0x0003e2000d101d64 */
[----:B------:R-:W-:-:S03]  /*de60*/  ISETP.GE.AND P0, PT, R33, 0x11, PT ;  /* 0x000000112100780c */ /* 0x000fc60003f06270 */
[----:B-1----:R-:W-:Y:S10]  /*de70*/  SHFL.IDX PT, R7, R6, 0x2, 0x181f ;  /* 0x00581f0006077f89 */ /* 0x002ff400000e0000 */
[----:B0-----:R-:W-:-:S02]  /*de80*/  @P0 LEA R14, P1, R37, R14, 0x1 ;  /* 0x0000000e250e0211 */ /* 0x001fc400078208ff */
[----:B------:R-:W-:-:S03]  /*de90*/  @P0 LEA R21, R5, UR39, 0x1 ;  /* 0x0000002705150c11 */ /* 0x000fc6000f8e08ff */
[----:B------:R-:W-:Y:S02]  /*dea0*/  @P0 IMAD.X R9, RZ, RZ, R8, P1 ;  /* 0x000000ffff090224 */ /* 0x000fe400008e0608 */
[----:B------:R-:W-:Y:S02]  /*deb0*/  @P0 IMAD.MOV.U32 R2, RZ, RZ, R14 ;  /* 0x000000ffff020224 */ /* 0x000fe400078e000e */
[----:B------:R-:W0:Y:S01]  /*dec0*/  SHFL.IDX PT, R14, R4, 0x2, 0x181f ;  /* 0x00581f00040e7f89 */ /* 0x000e2200000e0000 */
[----:B------:R-:W-:-:S05]  /*ded0*/  @P0 MOV R3, R9 ;  /* 0x0000000900030202 */ /* 0x000fca0000000f00 */
[----:B------:R-:W-:Y:S04]  /*dee0*/  @P0 LDGSTS.E.BYPASS.LTC128B.128 [R21+0x24c00], desc[UR36][R2.64], !P5 ;  /* 0x24c0000002150fae */ /* 0x000fe8000e901d64 */
[----:B------:R-:W-:Y:S04]  /*def0*/  @P0 LDGSTS.E.BYPASS.LTC128B.128 [R21+0x27400], desc[UR36][R2.64+0x80], !P4 ;  /* 0x2740008002150fae */ /* 0x000fe8000e101d64 */
[----:B------:R-:W-:Y:S04]  /*df00*/  @P0 LDGSTS.E.BYPASS.LTC128B.128 [R21+0x29c00], desc[UR36][R2.64+0x100], !P3 ;  /* 0x29c0010002150fae */ /* 0x000fe8000d901d64 */
[----:B------:R1:W-:Y:S01]  /*df10*/  @P0 LDGSTS.E.BYPASS.LTC128B.128 [R21+0x2c400], desc[UR36][R2.64+0x180], !P2 ;  /* 0x2c40018002150fae */ /* 0x0003e2000d101d64 */
[----:B------:R-:W-:-:S13]  /*df20*/  ISETP.GE.AND P0, PT, R33, 0x21, PT ;  /* 0x000000212100780c */ /* 0x000fda0003f06270 */
[----:B0-----:R-:W-:Y:S02]  /*df30*/  @P0 LEA R14, P1, R37, R14, 0x1 ;  /* 0x0000000e250e0211 */ /* 0x001fe400078208ff */
[----:B------:R-:W-:-:S03]  /*df40*/  @P0 LEA R9, R5, UR39, 0x1 ;  /* 0x0000002705090c11 */ /* 0x000fc6000f8e08ff */
[----:B------:R-:W-:Y:S02]  /*df50*/  @P0 IMAD.X R7, RZ, RZ, R7, P1 ;  /* 0x000000ffff070224 */ /* 0x000fe400008e0607 */
[----:B-1----:R-:W-:Y:S02]  /*df60*/  @P0 IMAD.MOV.U32 R2, RZ, RZ, R14 ;  /* 0x000000ffff020224 */ /* 0x002fe400078e000e */
[----:B------:R-:W0:Y:S01]  /*df70*/  SHFL.IDX PT, R14, R4, 0x3, 0x181f ;  /* 0x00781f00040e7f89 */ /* 0x000e2200000e0000 */
[----:B------:R-:W-:-:S03]  /*df80*/  @P0 MOV R3, R7 ;  /* 0x0000000700030202 */ /* 0x000fc60000000f00 */
[----:B------:R-:W1:Y:S04]  /*df90*/  SHFL.IDX PT, R7, R6, 0x3, 0x181f ;  /* 0x00781f0006077f89 */ /* 0x000e6800000e0000 */
[----:B------:R-:W-:Y:S04]  /*dfa0*/  @P0 LDGSTS.E.BYPASS.LTC128B.128 [R9+0x25400], desc[UR36][R2.64], !P5 ;  /* 0x2540000002090fae */ /* 0x000fe8000e901d64 */
[----:B------:R-:W-:Y:S04]  /*dfb0*/  @P0 LDGSTS.E.BYPASS.LTC128B.128 [R9+0x27c00], desc[UR36][R2.64+0x80], !P4 ;  /* 0x27c0008002090fae */ /* 0x000fe8000e101d64 */
[----:B------:R-:W-:Y:S04]  /*dfc0*/  @P0 LDGSTS.E.BYPASS.LTC128B.128 [R9+0x2a400], desc[UR36][R2.64+0x100], !P3 ;  /* 0x2a40010002090fae */ /* 0x000fe8000d901d64 */
[----:B------:R2:W-:Y:S01]  /*dfd0*/  @P0 LDGSTS.E.BYPASS.LTC128B.128 [R9+0x2cc00], desc[UR36][R2.64+0x180], !P2 ;  /* 0x2cc0018002090fae */ /* 0x0005e2000d101d64 */
[----:B------:R-:W-:-:S13]  /*dfe0*/  ISETP.GE.AND P0, PT, R33, 0x31, PT ;  /* 0x000000312100780c */ /* 0x000fda0003f06270 */
[----:B0-----:R-:W-:Y:S02]  /*dff0*/  @P0 LEA R14, P1, R37, R14, 0x1 ;  /* 0x0000000e250e0211 */ /* 0x001fe400078208ff */
[----:B------:R-:W-:-:S03]  /*e000*/  @P0 LEA R21, R5, UR39, 0x1 ;  /* 0x0000002705150c11 */ /* 0x000fc6000f8e08ff */
[----:B-1----:R-:W-:Y:S02]  /*e010*/  @P0 IMAD.X R7, RZ, RZ, R7, P1 ;  /* 0x000000ffff070224 */ /* 0x002fe400008e0607 */
[----:B--2---:R-:W-:Y:S02]  /*e020*/  @P0 IMAD.MOV.U32 R2, RZ, RZ, R14 ;  /* 0x000000ffff020224 */ /* 0x004fe400078e000e */
[----:B------:R0:W1:Y:S01]  /*e030*/  SHFL.IDX PT, R14, R4, 0x4, 0x181f ;  /* 0x00981f00040e7f89 */ /* 0x00006200000e0000 */
[----:B------:R-:W-:-:S03]  /*e040*/  @P0 MOV R3, R7 ;  /* 0x0000000700030202 */ /* 0x000fc60000000f00 */
[----:B------:R0:W2:Y:S04]  /*e050*/  SHFL.IDX PT, R7, R6, 0x4, 0x181f ;  /* 0x00981f0006077f89 */ /* 0x0000a800000e0000 */
[----:B------:R0:W-:Y:S04]  /*e060*/  @P0 LDGSTS.E.BYPASS.LTC128B.128 [R21+0x25c00], desc[UR36][R2.64], !P5 ;  /* 0x25c0000002150fae */ /* 0x0001e8000e901d64 */
[----:B------:R0:W-:Y:S04]  /*e070*/  @P0 LDGSTS.E.BYPASS.LTC128B.128 [R21+0x28400], desc[UR36][R2.64+0x80], !P4 ;  /* 0x2840008002150fae */ /* 0x0001e8000e101d64 */
[----:B------:R0:W-:Y:S04]  /*e080*/  @P0 LDGSTS.E.BYPASS.LTC128B.128 [R21+0x2ac00], desc[UR36][R2.64+0x100], !P3 ;  /* 0x2ac0010002150fae */ /* 0x0001e8000d901d64 */
[----:B------:R0:W-:Y:S02]  /*e090*/  @P0 LDGSTS.E.BYPASS.LTC128B.128 [R21+0x2d400], desc[UR36][R2.64+0x180], !P2 ;  /* 0x2d40018002150fae */ /* 0x0001e4000d101d64 */
.L_x_107:
[----:B------:R-:W-:Y:S01]  /*e0a0*/  ISETP.GE.AND P0, PT, R33, 0x41, PT ;  /* 0x000000412100780c */ /* 0x000fe20003f06270 */
[----:B------:R-:W-:-:S12]  /*e0b0*/  BSSY B0, `(.L_x_49) ;  /* 0x0000010000007945 */ /* 0x000fd80003800000 */
[----:B------:R-:W-:Y:S05]  /*e0c0*/  @!P0 BRA `(.L_x_50) ;  /* 0x0000000000388947 */ /* 0x000fea0003800000 */
[C---:B------:R-:W-:Y:S02]  /*e0d0*/  LOP3.LUT P4, RZ, R16.reuse, 0x8, RZ, 0xc0, !PT ;  /* 0x0000000810ff7812 */ /* 0x040fe4000788c0ff */
[C---:B------:R-:W-:Y:S02]  /*e0e0*/  LOP3.LUT P3, RZ, R16.reuse, 0x4, RZ, 0xc0, !PT ;  /* 0x0000000410ff7812 */ /* 0x040fe4000786c0ff */
[C---:B------:R-:W-:Y:S02]  /*e0f0*/  LOP3.LUT P2, RZ, R16.reuse, 0x2, RZ, 0xc0, !PT ;  /* 0x0000000210ff7812 */ /* 0x040fe4000784c0ff */
[----:B------:R-:W-:Y:S02]  /*e100*/  LOP3.LUT P1, RZ, R16, 0x1, RZ, 0xc0, !PT ;  /* 0x0000000110ff7812 */ /* 0x000fe4000782c0ff */
[----:B01----:R-:W-:Y:S02]  /*e110*/  LEA R2, P0, R37, R14, 0x1 ;  /* 0x0000000e25027211 */ /* 0x003fe400078008ff */
[----:B------:R-:W-:-:S03]  /*e120*/  LEA R5, R5, UR39, 0x1 ;  /* 0x0000002705057c11 */ /* 0x000fc6000f8e08ff */
[----:B--2---:R-:W-:-:S05]  /*e130*/  IMAD.X R3, RZ, RZ, R7, P0 ;  /* 0x000000ffff037224 */ /* 0x004fca00000e0607 */
[----:B------:R-:W-:Y:S01]  /*e140*/  @!PT LDS RZ, [RZ] ;  /* 0x00000000fffff984 */ /* 0x000fe20000000800 */
[----:B------:R-:W-:Y:S01]  /*e150*/  @!PT LDS RZ, [RZ] ;  /* 0x00000000fffff984 */ /* 0x000fe20000000800 */
[----:B------:R-:W-:Y:S01]  /*e160*/  @!PT LDS RZ, [RZ] ;  /* 0x00000000fffff984 */ /* 0x000fe20000000800 */
[----:B------:R3:W-:Y:S04]  /*e170*/  LDGSTS.E.BYPASS.LTC128B.128 [R5+0x26400], desc[UR36][R2.64], !P4 ;  /* 0x2640000002057fae */ /* 0x0007e8000e101d64 */
[----:B------:R3:W-:Y:S04]  /*e180*/  LDGSTS.E.BYPASS.LTC128B.128 [R5+0x28c00], desc[UR36][R2.64+0x80], !P3 ;  /* 0x28c0008002057fae */ /* 0x0007e8000d901d64 */
[----:B------:R3:W-:Y:S04]  /*e190*/  LDGSTS.E.BYPASS.LTC128B.128 [R5+0x2b400], desc[UR36][R2.64+0x100], !P2 ;  /* 0x2b40010002057fae */ /* 0x0007e8000d101d64 */
[----:B------:R3:W-:Y:S02]  /*e1a0*/  LDGSTS.E.BYPASS.LTC128B.128 [R5+0x2dc00], desc[UR36][R2.64+0x180], !P1 ;  /* 0x2dc0018002057fae */ /* 0x0007e4000c901d64 */
.L_x_50:
[----:B------:R-:W-:Y:S05]  /*e1b0*/  BSYNC B0 ;  /* 0x0000000000007941 */ /* 0x000fea0003800000 */
.L_x_49:
[----:B------:R-:W-:Y:S01]  /*e1c0*/  NOP ;  /* 0x0000000000007918 */ /* 0x000fe20000000000 */
[----:B------:R-:W-:-:S13]  /*e1d0*/  PLOP3.LUT P0, PT, PT, PT, PT, 0x80, 0x0 ;  /* 0x000000000000781c */ /* 0x000fda0003f0f070 */
.L_x_51:
[----:B------:R-:W-:Y:S02]  /*e1e0*/  PLOP3.LUT P1, PT, P1, P0, PT, 0xa2, 0x0 ;  /* 0x000000000000781c */ /* 0x000fe40000f21472 */
[----:B------:R-:W-:-:S08]  /*e1f0*/  @P0 R2UR P1, UR4, R0 ;  /* 0x00000000000402ca */ /* 0x000fd00000020000 */
[----:B------:R-:W-:-:S05]  /*e200*/  @P0 PLOP3.LUT P0, PT, P1, PT, PT, 0x80, 0x0 ;  /* 0x000000000000081c */ /* 0x000fca0000f0f070 */
[----:B------:R-:W-:Y:S01]  /*e210*/  @!P1 SYNCS.ARRIVE.TRANS64.RED.A0T1 RZ, [UR4+0x38830], RZ ;  /* 0x038830ffffff99a7 */ /* 0x000fe20008200404 */
[----:B------:R-:W-:Y:S07]  /*e220*/  @!P1 ARRIVES.LDGSTSBAR.64.TRANSCNT [UR4+0x38830] ;  /* 0x03883000ff0099b0 */ /* 0x000fee0008000a84 */
[----:B------:R-:W-:Y:S05]  /*e230*/  @P0 BRA.U.ANY `(.L_x_51) ;  /* 0xfffffffd00e80947 */ /* 0x000fea000393ffff */
[----:B------:R-:W-:Y:S01]  /*e240*/  NOP ;  /* 0x0000000000007918 */ /* 0x000fe20000000000 */
[----:B------:R-:W-:-:S13]  /*e250*/  LOP3.LUT P2, RZ, R16, 0x100, RZ, 0xc0, !PT ;  /* 0x0000010010ff7812 */ /* 0x000fda000784c0ff */
[----:B------:R-:W-:Y:S05]  /*e260*/  @!P2 BRA `(.L_x_52) ;  /* 0x000000000004a947 */ /* 0x000fea0003800000 */
[----:B------:R-:W-:Y:S01]  /*e270*/  BPT.TRAP 0x1 ;  /* 0x000000040000795c */ /* 0x000fe20000300000 */
.L_x_52:
[----:B------:R4:W-:Y:S02]  /*e280*/  SYNCS.ARRIVE.TRANS64.A1T0 RZ, [R0+URZ+0x38830], RZ ;  /* 0x038830ff00ff79a7 */ /* 0x0009e4000810003f */
[----:B------:R-:W-:Y:S05]  /*e290*/  WARPSYNC.ALL ;  /* 0x0000000000007948 */ /* 0x000fea0003800000 */
[----:B------:R-:W-:-:S04]  /*e2a0*/  UIADD3 UR4, UR39, 0x14400, URZ ;  /* 0x0001440027047890 */ /* 0x000fc8000fffe03f */
[----:B------:R-:W-:Y:S01]  /*e2b0*/  ULOP3.LUT UP0, URZ, UR4, 0x3ff, URZ, 0xc0, !UPT ;  /* 0x000003ff043f7892 */ /* 0x000fe2000f80c03f */
[----:B------:R-:W-:Y:S05]  /*e2c0*/  BAR.SYNC.DEFER_BLOCKING 0x8, 0x180 ;  /* 0x0206000000007b1d */ /* 0x000fea0000010000 */
[----:B------:R-:W-:-:S13]  /*e2d0*/  PLOP3.LUT P0, PT, PT, PT, UP0, 0x80, 0x0 ;  /* 0x000000000000781c */ /* 0x000fda0003f0f008 */
[----:B------:R-:W-:Y:S05]  /*e2e0*/  @!P0 BRA `(.L_x_53) ;  /* 0x0000000000408947 */ /* 0x000fea0003800000 */
[----:B0--3--:R-:W-:Y:S01]  /*e2f0*/  MOV R2, 0x0 ;  /* 0x0000000000027802 */ /* 0x009fe20000000f00 */
[----:B------:R-:W-:Y:S01]  /*e300*/  ULDC.64 UR6, c[0x4][0x138] ;  /* 0x01004e0000067ab9 */ /* 0x000fe20000000a00 */
[----:B------:R-:W-:Y:S01]  /*e310*/  ULDC.64 UR8, c[0x4][0x140] ;  /* 0x0100500000087ab9 */ /* 0x000fe20000000a00 */
[----:B------:R-:W-:Y:S01]  /*e320*/  ULDC.64 UR4, c[0x4][0xb0] ;  /* 0x01002c0000047ab9 */ /* 0x000fe20000000a00 */
[----:B------:R-:W-:Y:S01]  /*e330*/  IMAD.U32 R4, RZ, RZ, UR6 ;  /* 0x00000006ff047e24 */ /* 0x000fe2000f8e00ff */
[----:B------:R-:W-:Y:S01]  /*e340*/  MOV R5, UR7 ;  /* 0x0000000700057c02 */ /* 0x000fe20008000f00 */
[----:B------:R-:W0:Y:S01]  /*e350*/  LDC.64 R2, c[0x4][R2] ;  /* 0x0100000002027b82 */ /* 0x000e220000000a00 */
[----:B------:R-:W-:Y:S01]  /*e360*/  IMAD.U32 R6, RZ, RZ, UR8 ;  /* 0x00000008ff067e24 */ /* 0x000fe2000f8e00ff */
[----:B------:R-:W-:Y:S01]  /*e370*/  MOV R10, UR4 ;  /* 0x00000004000a7c02 */ /* 0x000fe20008000f00 */
[----:B--2---:R-:W-:Y:S01]  /*e380*/  IMAD.U32 R7, RZ, RZ, UR9 ;  /* 0x00000009ff077e24 */ /* 0x004fe2000f8e00ff */
[----:B------:R-:W-:Y:S01]  /*e390*/  MOV R12, 0x1 ;  /* 0x00000001000c7802 */ /* 0x000fe20000000f00 */
[----:B------:R-:W-:-:S02]  /*e3a0*/  IMAD.U32 R11, RZ, RZ, UR5 ;  /* 0x00000005ff0b7e24 */ /* 0x000fc4000f8e00ff */
[----:B------:R-:W-:Y:S02]  /*e3b0*/  IMAD.MOV.U32 R8, RZ, RZ, 0x70 ;  /* 0x00000070ff087424 */ /* 0x000fe400078e00ff */
[----:B------:R-:W-:-:S07]  /*e3c0*/  IMAD.MOV.U32 R13, RZ, RZ, RZ ;  /* 0x000000ffff0d7224 */ /* 0x000fce00078e00ff */
[----:B------:R-:W-:-:S07]  /*e3d0*/  LEPC R20, `(.L_x_53) ;  /* 0x000000001014794e */ /* 0x000fce0000000000 */
[----:B01--4-:R-:W-:Y:S05]  /*e3e0*/  CALL.ABS.NOINC R2 ;  /* 0x0000000002007343 */ /* 0x013fea0003c00000 */
.L_x_53:
[----:B------:R1:W5:Y:S01]  /*e3f0*/  LDL R20, [R1+0x4] ;  /* 0x0000040001147983 */ /* 0x0003620000100800 */
[----:B----4-:R-:W4:Y:S01]  /*e400*/  LDC R0, c[0x0][0x448] ;  /* 0x00011200ff007b82 */ /* 0x010f220000000800 */
[----:B0--3--:R-:W-:Y:S01]  /*e410*/  IMAD.MOV R3, RZ, RZ, -R24 ;  /* 0x000000ffff037224 */ /* 0x009fe200078e0a18 */
[----:B------:R-:W-:Y:S01]  /*e420*/  ULDC UR4, c[0x0][0xc38] ;  /* 0x00030e0000047ab9 */ /* 0x000fe20000000800 */
[----:B------:R-:W-:Y:S02]  /*e430*/  SHF.R.S32.HI R6, RZ, 0x1f, R23 ;  /* 0x0000001fff067819 */ /* 0x000fe40000011417 */
[----:B------:R-:W-:Y:S01]  /*e440*/  IMAD R4, R3, UR4, R36 ;  /* 0x0000000403047c24 */ /* 0x000fe2000f8e0224 */
[----:B------:R-:W-:Y:S01]  /*e450*/  ULDC.64 UR4, c[0x0][0x2d8] ;  /* 0x0000b60000047ab9 */ /* 0x000fe20000000a00 */
[C---:B------:R-:W-:Y:S02]  /*e460*/  LOP3.LUT P2, RZ, R16.reuse, 0x4000, RZ, 0xc0, !PT ;  /* 0x0000400010ff7812 */ /* 0x040fe4000784c0ff */
[----:B------:R-:W-:-:S02]  /*e470*/  LOP3.LUT P3, RZ, R16, 0x2000, RZ, 0xc0, !PT ;  /* 0x0000200010ff7812 */ /* 0x000fc4000786c0ff */
[----:B------:R-:W-:Y:S02]  /*e480*/  SHF.L.U32 R4, R4, 0x7, RZ ;  /* 0x0000000704047819 */ /* 0x000fe400000006ff */
[C---:B------:R-:W-:Y:S02]  /*e490*/  LOP3.LUT P4, RZ, R16.reuse, 0x1000, RZ, 0xc0, !PT ;  /* 0x0000100010ff7812 */ /* 0x040fe4000788c0ff */
[----:B--2---:R-:W-:Y:S02]  /*e4a0*/  LOP3.LUT R7, R27, R4, RZ, 0xfc, !PT ;  /* 0x000000041b077212 */ /* 0x004fe400078efcff */
[----:B------:R-:W-:-:S03]  /*e4b0*/  LOP3.LUT P5, RZ, R16, 0x800, RZ, 0xc0, !PT ;  /* 0x0000080010ff7812 */ /* 0x000fc600078ac0ff */
[----:B------:R-:W-:Y:S01]  /*e4c0*/  IMAD.MOV.U32 R5, RZ, RZ, R7 ;  /* 0x000000ffff057224 */ /* 0x000fe200078e0007 */
[----:B----4-:R-:W-:-:S13]  /*e4d0*/  ISETP.NE.AND P0, PT, R0, 0x1, PT ;  /* 0x000000010000780c */ /* 0x010fda0003f05270 */
[----:B------:R-:W0:Y:S08]  /*e4e0*/  @P0 LDC R2, c[0x0][0x44c] ;  /* 0x00011300ff020b82 */ /* 0x000e300000000800 */
[----:B------:R-:W2:Y:S01]  /*e4f0*/  @P0 LDC R9, c[0x0][0x450] ;  /* 0x00011400ff090b82 */ /* 0x000ea20000000800 */
[----:B0-----:R-:W-:-:S05]  /*e500*/  @P0 IMAD.HI.U32 R2, R7, R2, RZ ;  /* 0x0000000207020227 */ /* 0x001fca00078e00ff */
[----:B--2---:R-:W-:Y:S01]  /*e510*/  @P0 SHF.R.U32.HI R5, RZ, R9, R2 ;  /* 0x00000009ff050219 */ /* 0x004fe20000011602 */
[----:B------:R-:W-:-:S04]  /*e520*/  IMAD R2, R29, UR4, RZ ;  /* 0x000000041d027c24 */ /* 0x000fc8000f8e02ff */
[C---:B------:R-:W-:Y:S02]  /*e530*/  IMAD R9, R19.reuse, UR5, R2 ;  /* 0x0000000513097c24 */ /* 0x040fe4000f8e0202 */
[----:B------:R-:W-:Y:S01]  /*e540*/  IMAD.WIDE.U32 R2, R19, UR4, RZ ;  /* 0x0000000413027c25 */ /* 0x000fe2000f8e00ff */
[----:B------:R-:W-:-:S03]  /*e550*/  ULDC.64 UR4, c[0x0][0x2e0] ;  /* 0x0000b80000047ab9 */ /* 0x000fc60000000a00 */
[----:B------:R-:W-:Y:S02]  /*e560*/  IMAD R6, R6, UR4, RZ ;  /* 0x0000000406067c24 */ /* 0x000fe4000f8e02ff */
[----:B------:R-:W-:Y:S02]  /*e570*/  IMAD.IADD R3, R3, 0x1, R9 ;  /* 0x0000000103037824 */ /* 0x000fe400078e0209 */
[----:B------:R-:W-:Y:S01]  /*e580*/  IMAD R9, R23, UR5, R6 ;  /* 0x0000000517097c24 */ /* 0x000fe2000f8e0206 */
[----:B------:R-:W-:Y:S01]  /*e590*/  IADD3 R6, -R5, RZ, RZ ;  /* 0x000000ff05067210 */ /* 0x000fe20007ffe1ff */
[----:B------:R-:W-:Y:S01]  /*e5a0*/  IMAD.WIDE.U32 R2, R23, UR4, R2 ;  /* 0x0000000417027c25 */ /* 0x000fe2000f8e0002 */
[----:B------:R-:W-:-:S03]  /*e5b0*/  ULDC.64 UR4, c[0x0][0x2d0] ;  /* 0x0000b40000047ab9 */ /* 0x000fc60000000a00 */
[----:B------:R-:W-:Y:S01]  /*e5c0*/  IMAD R7, R0, R6, R7 ;  /* 0x0000000600077224 */ /* 0x000fe200078e0207 */
[----:B------:R-:W-:Y:S01]  /*e5d0*/  SHF.R.S32.HI R0, RZ, 0x1f, R5 ;  /* 0x0000001fff007819 */ /* 0x000fe20000011405 */
[----:B------:R-:W-:-:S04]  /*e5e0*/  IMAD.IADD R3, R3, 0x1, R9 ;  /* 0x0000000103037824 */ /* 0x000fc800078e0209 */
[----:B------:R-:W-:Y:S02]  /*e5f0*/  IMAD R0, R0, UR4, RZ ;  /* 0x0000000400007c24 */ /* 0x000fe4000f8e02ff */
[----:B------:R-:W-:-:S04]  /*e600*/  IMAD.WIDE.U32 R2, R5, UR4, R2 ;  /* 0x0000000405027c25 */ /* 0x000fc8000f8e0002 */
[----:B------:R-:W-:Y:S01]  /*e610*/  IMAD R5, R5, UR5, R0 ;  /* 0x0000000505057c24 */ /* 0x000fe2000f8e0200 */
[----:B------:R-:W-:Y:S01]  /*e620*/  SHF.R.S32.HI R0, RZ, 0x1f, R7 ;  /* 0x0000001fff007819 */ /* 0x000fe20000011407 */
[----:B------:R-:W-:Y:S02]  /*e630*/  ULDC.64 UR4, c[0x0][0x2c8] ;  /* 0x0000b20000047ab9 */ /* 0x000fe40000000a00 */
[----:B------:R-:W-:Y:S02]  /*e640*/  IMAD.IADD R3, R3, 0x1, R5 ;  /* 0x0000000103037824 */ /* 0x000fe400078e0205 */
[----:B------:R-:W-:Y:S02]  /*e650*/  IMAD R0, R0, UR4, RZ ;  /* 0x0000000400007c24 */ /* 0x000fe4000f8e02ff */
[----:B------:R-:W-:-:S04]  /*e660*/  IMAD.WIDE.U32 R2, R7, UR4, R2 ;  /* 0x0000000407027c25 */ /* 0x000fc8000f8e0002 */
[----:B------:R-:W-:Y:S01]  /*e670*/  IMAD R5, R7, UR5, R0 ;  /* 0x0000000507057c24 */ /* 0x000fe2000f8e0200 */
[----:B------:R-:W-:Y:S02]  /*e680*/  ULDC.64 UR4, c[0x0][0x280] ;  /* 0x0000a00000047ab9 */ /* 0x000fe40000000a00 */
[----:B------:R-:W-:Y:S01]  /*e690*/  LEA R0, P0, R2, UR4, 0x1 ;  /* 0x0000000402007c11 */ /* 0x000fe2000f8008ff */
[----:B------:R-:W-:Y:S01]  /*e6a0*/  UMOV UR4, 0xffffffff ;  /* 0xffffffff00047882 */ /* 0x000fe20000000000 */
[----:B------:R-:W-:-:S04]  /*e6b0*/  IADD3 R5, R3, R5, RZ ;  /* 0x0000000503057210 */ /* 0x000fc80007ffe0ff */
[----:B------:R-:W-:Y:S01]  /*e6c0*/  LEA.HI.X R5, R2, UR5, R5, 0x1, P0 ;  /* 0x0000000502057c11 */ /* 0x000fe200080f0c05 */
[----:B-1----:R-:W-:Y:S06]  /*e6d0*/  BRA.DIV UR4, `(.L_x_54) ;  /* 0x0000002a04bc7947 */ /* 0x002fec000b800000 */
[----:B------:R-:W0:Y:S01]  /*e6e0*/  SHFL.IDX PT, R14, R0, RZ, 0x181f ;  /* 0x00181fff000e7589 */ /* 0x000e2200000e0000 */
[----:B------:R-:W-:-:S03]  /*e6f0*/  IMAD.IADD R4, R34, 0x1, R4 ;  /* 0x0000000122047824 */ /* 0x000fc600078e0204 */
[----:B------:R-:W1:Y:S01]  /*e700*/  SHFL.IDX PT, R2, R5, RZ, 0x181f ;  /* 0x00181fff05027589 */ /* 0x000e6200000e0000 */
[C---:B------:R-:W-:Y:S01]  /*e710*/  VIADD R7, R4.reuse, 0x10 ;  /* 0x0000001004077836 */ /* 0x040fe20000000000 */
[----:B------:R-:W-:Y:S02]  /*e720*/  ISETP.GE.AND P0, PT, R4, UR40, PT ;  /* 0x0000002804007c0c */ /* 0x000fe4000bf06270 */
[----:B------:R-:W-:Y:S11]  /*e730*/  SHFL.IDX PT, R6, R5, 0x1, 0x181f ;  /* 0x00381f0005067f89 */ /* 0x000ff600000e0000 */
[----:B0-----:R-:W-:-:S05]  /*e740*/  @!P0 LEA R14, P1, R37, R14, 0x1 ;  /* 0x0000000e250e8211 */ /* 0x001fca00078208ff */
[----:B-1----:R-:W-:Y:S01]  /*e750*/  @!P0 IMAD.X R3, RZ, RZ, R2, P1 ;  /* 0x000000ffff038224 */ /* 0x002fe200008e0602 */
[----:B------:R-:W-:Y:S02]  /*e760*/  @!P0 MOV R2, R14 ;  /* 0x0000000e00028202 */ /* 0x000fe40000000f00 */
[----:B------:R-:W0:Y:S04]  /*e770*/  SHFL.IDX PT, R14, R0, 0x1, 0x181f ;  /* 0x00381f00000e7f89 */ /* 0x000e2800000e0000 */
[----:B-----5:R-:W-:Y:S04]  /*e780*/  @!P0 LDGSTS.E.BYPASS.LTC128B.128 [R20+0x14400], desc[UR36][R2.64], !P2 ;  /* 0x1440000002148fae */ /* 0x020fe8000d101d64 */
[----:B------:R-:W-:Y:S04]  /*e790*/  @!P0 LDGSTS.E.BYPASS.LTC128B.128 [R20+0x18400], desc[UR36][R2.64+0x80], !P3 ;  /* 0x1840008002148fae */ /* 0x000fe8000d901d64 */
[----:B------:R-:W-:Y:S04]  /*e7a0*/  @!P0 LDGSTS.E.BYPASS.LTC128B.128 [R20+0x1c400], desc[UR36][R2.64+0x100], !P4 ;  /* 0x1c40010002148fae */ /* 0x000fe8000e101d64 */
[----:B------:R1:W-:Y:S01]  /*e7b0*/  @!P0 LDGSTS.E.BYPASS.LTC128B.128 [R20+0x20400], desc[UR36][R2.64+0x180], !P5 ;  /* 0x2040018002148fae */ /* 0x0003e2000e901d64 */
[----:B------:R-:W-:-:S13]  /*e7c0*/  ISETP.GE.AND P0, PT, R7, UR40, PT ;  /* 0x0000002807007c0c */ /* 0x000fda000bf06270 */
[----:B0-----:R-:W-:-:S04]  /*e7d0*/  @!P0 LEA R14, P1, R37, R14, 0x1 ;  /* 0x0000000e250e8211 */ /* 0x001fc800078208ff */
[----:B-1----:R-:W-:Y:S01]  /*e7e0*/  @!P0 MOV R2, R14 ;  /* 0x0000000e00028202 */ /* 0x002fe20000000f00 */
[----:B------:R-:W-:Y:S01]  /*e7f0*/  @!P0 IMAD.X R7, RZ, RZ, R6, P1 ;  /* 0x000000ffff078224 */ /* 0x000fe200008e0606 */
[----:B------:R-:W0:Y:S03]  /*e800*/  SHFL.IDX PT, R14, R0, 0x2, 0x181f ;  /* 0x00581f00000e7f89 */ /* 0x000e2600000e0000 */
[----:B------:R-:W-:Y:S01]  /*e810*/  @!P0 IMAD.MOV.U32 R3, RZ, RZ, R7 ;  /* 0x000000ffff038224 */ /* 0x000fe200078e0007 */
[----:B------:R-:W1:Y:S01]  /*e820*/  SHFL.IDX PT, R6, R5, 0x2, 0x181f ;  /* 0x00581f0005067f89 */ /* 0x000e6200000e0000 */
[----:B------:R-:W-:-:S03]  /*e830*/  VIADD R7, R4, 0x20 ;  /* 0x0000002004077836 */ /* 0x000fc60000000000 */
[----:B------:R-:W-:Y:S04]  /*e840*/  @!P0 LDGSTS.E.BYPASS.LTC128B.128 [R20+0x14c00], desc[UR36][R2.64], !P2 ;  /* 0x14c0000002148fae */ /* 0x000fe8000d101d64 */
[----:B------:R-:W-:Y:S04]  /*e850*/  @!P0 LDGSTS.E.BYPASS.LTC128B.128 [R20+0x18c00], desc[UR36][R2.64+0x80], !P3 ;  /* 0x18c0008002148fae */ /* 0x000fe8000d901d64 */
[----:B------:R-:W-:Y:S04]  /*e860*/  @!P0 LDGSTS.E.BYPASS.LTC128B.128 [R20+0x1cc00], desc[UR36][R2.64+0x100], !P4 ;  /* 0x1cc0010002148fae */ /* 0x000fe8000e101d64 */
[----:B------:R2:W-:Y:S01]  /*e870*/  @!P0 LDGSTS.E.BYPASS.LTC128B.128 [R20+0x20c00], desc[UR36][R2.64+0x180], !P5 ;  /* 0x20c0018002148fae */ /* 0x0005e2000e901d64 */
[----:B------:R-:W-:-:S13]  /*e880*/  ISETP.GE.AND P0, PT, R7, UR40, PT ;  /* 0x0000002807007c0c */ /* 0x000fda000bf06270 */
[----:B0-----:R-:W-:-:S04]  /*e890*/  @!P0 LEA R14, P1, R37, R14, 0x1 ;  /* 0x0000000e250e8211 */ /* 0x001fc800078208ff */
[----:B-1----:R-:W-:Y:S01]  /*e8a0*/  @!P0 IADD3.X R7, RZ, R6, RZ, P1, !PT ;  /* 0x00000006ff078210 */ /* 0x002fe20000ffe4ff */
[----:B--2---:R-:W-:Y:S01]  /*e8b0*/  @!P0 IMAD.MOV.U32 R2, RZ, RZ, R14 ;  /* 0x000000ffff028224 */ /* 0x004fe200078e000e */
[----:B------:R-:W-:Y:S03]  /*e8c0*/  SHFL.IDX PT, R6, R5, 0x3, 0x181f ;  /* 0x00781f0005067f89 */ /* 0x000fe600000e0000 */
[----:B------:R-:W-:Y:S01]  /*e8d0*/  @!P0 IMAD.MOV.U32 R3, RZ, RZ, R7 ;  /* 0x000000ffff038224 */ /* 0x000fe200078e0007 */
[----:B------:R-:W0:Y:S01]  /*e8e0*/  SHFL.IDX PT, R14, R0, 0x3, 0x181f ;  /* 0x00781f00000e7f89 */ /* 0x000e2200000e0000 */
[----:B------:R-:W-:-:S03]  /*e8f0*/  IADD3 R7, R4, 0x30, RZ ;  /* 0x0000003004077810 */ /* 0x000fc60007ffe0ff */
[----:B------:R-:W-:Y:S04]  /*e900*/  @!P0 LDGSTS.E.BYPASS.LTC128B.128 [R20+0x15400], desc[UR36][R2.64], !P2 ;  /* 0x1540000002148fae */ /* 0x000fe8000d101d64 */
[----:B------:R-:W-:Y:S04]  /*e910*/  @!P0 LDGSTS.E.BYPASS.LTC128B.128 [R20+0x19400], desc[UR36][R2.64+0x80], !P3 ;  /* 0x1940008002148fae */ /* 0x000fe8000d901d64 */
[----:B------:R-:W-:Y:S04]  /*e920*/  @!P0 LDGSTS.E.BYPASS.LTC128B.128 [R20+0x1d400], desc[UR36][R2.64+0x100], !P4 ;  /* 0x1d40010002148fae */ /* 0x000fe8000e101d64 */
[----:B------:R1:W-:Y:S01]  /*e930*/  @!P0 LDGSTS.E.BYPASS.LTC128B.128 [R20+0x21400], desc[UR36][R2.64+0x180], !P5 ;  /* 0x2140018002148fae */ /* 0x0003e2000e901d64 */
[----:B------:R-:W-:-:S13]  /*e940*/  ISETP.GE.AND P0, PT, R7, UR40, PT ;  /* 0x0000002807007c0c */ /* 0x000fda000bf06270 */
[----:B0-----:R-:W-:-:S05]  /*e950*/  @!P0 LEA R14, P1, R37, R14, 0x1 ;  /* 0x0000000e250e8211 */ /* 0x001fca00078208ff */
[----:B------:R-:W-:Y:S02]  /*e960*/  @!P0 IMAD.X R7, RZ, RZ, R6, P1 ;  /* 0x000000ffff078224 */ /* 0x000fe400008e0606 */
[----:B-1----:R-:W-:Y:S01]  /*e970*/  @!P0 IMAD.MOV.U32 R2, RZ, RZ, R14 ;  /* 0x000000ffff028224 */ /* 0x002fe200078e000e */
[----:B------:R-:W-:Y:S02]  /*e980*/  SHFL.IDX PT, R6, R5, 0x4, 0x181f ;  /* 0x00981f0005067f89 */ /* 0x000fe400000e0000 */
[----:B------:R-:W-:Y:S01]  /*e990*/  @!P0 MOV R3, R7 ;  /* 0x0000000700038202 */ /* 0x000fe20000000f00 */
[----:B------:R-:W-:Y:S01]  /*e9a0*/  VIADD R7, R4, 0x40 ;  /* 0x0000004004077836 */ /* 0x000fe20000000000 */
[----:B------:R-:W0:Y:S04]  /*e9b0*/  SHFL.IDX PT, R14, R0, 0x4, 0x181f ;  /* 0x00981f00000e7f89 */ /* 0x000e2800000e0000 */
[----:B------:R-:W-:Y:S04]  /*e9c0*/  @!P0 LDGSTS.E.BYPASS.LTC128B.128 [R20+0x15c00], desc[UR36][R2.64], !P2 ;  /* 0x15c0000002148fae */ /* 0x000fe8000d101d64 */
        /* <DEDUP_REMOVED lines=31> */
[----:B------:R0:W1:Y:S02]  /*ebc0*/  SHFL.IDX PT, R6, R5, 0x7, 0x181f ;  /* 0x00f81f0005067f89 */ /* 0x00006400000e0000 */
[----:B------:R-:W-:Y:S02]  /*ebd0*/  @!P0 MOV R3, R7 ;  /* 0x0000000700038202 */ /* 0x000fe40000000f00 */
[----:B------:R0:W2:Y:S04]  /*ebe0*/  SHFL.IDX PT, R14, R0, 0x7, 0x181f ;  /* 0x00f81f00000e7f89 */ /* 0x0000a800000e0000 */
[----:B------:R0:W-:Y:S04]  /*ebf0*/  @!P0 LDGSTS.E.BYPASS.LTC128B.128 [R20+0x17400], desc[UR36][R2.64], !P2 ;  /* 0x1740000002148fae */ /* 0x0001e8000d101d64 */
[----:B------:R0:W-:Y:S04]  /*ec00*/  @!P0 LDGSTS.E.BYPASS.LTC128B.128 [R20+0x1b400], desc[UR36][R2.64+0x80], !P3 ;  /* 0x1b40008002148fae */ /* 0x0001e8000d901d64 */
[----:B------:R0:W-:Y:S04]  /*ec10*/  @!P0 LDGSTS.E.BYPASS.LTC128B.128 [R20+0x1f400], desc[UR36][R2.64+0x100], !P4 ;  /* 0x1f40010002148fae */ /* 0x0001e8000e101d64 */
[----:B------:R0:W-:Y:S02]  /*ec20*/  @!P0 LDGSTS.E.BYPASS.LTC128B.128 [R20+0x23400], desc[UR36][R2.64+0x180], !P5 ;  /* 0x2340018002148fae */ /* 0x0001e4000e901d64 */
.L_x_124:
[----:B0-----:R-:W3:Y:S01]  /*ec30*/  LDL R0, [R1] ;  /* 0x0000000001007983 */ /* 0x001ee20000100800 */
[----:B------:R-:W-:-:S05]  /*ec40*/  VIADD R4, R4, 0x70 ;  /* 0x0000007004047836 */ /* 0x000fca0000000000 */
[----:B------:R-:W-:-:S13]  /*ec50*/  ISETP.GE.AND P0, PT, R4, UR40, PT ;  /* 0x0000002804007c0c */ /* 0x000fda000bf06270 */
[----:B--2---:R-:W-:-:S05]  /*ec60*/  @!P0 LEA R2, P1, R37, R14, 0x1 ;  /* 0x0000000e25028211 */ /* 0x004fca00078208ff */
[----:B-1----:R-:W-:-:S05]  /*ec70*/  @!P0 IMAD.X R3, RZ, RZ, R6, P1 ;  /* 0x000000ffff038224 */ /* 0x002fca00008e0606 */
[----:B------:R-:W-:Y:S01]  /*ec80*/  @!PT LDS RZ, [RZ] ;  /* 0x00000000fffff984 */ /* 0x000fe20000000800 */
[----:B------:R-:W-:Y:S01]  /*ec90*/  @!PT LDS RZ, [RZ] ;  /* 0x00000000fffff984 */ /* 0x000fe20000000800 */
[----:B------:R-:W-:Y:S01]  /*eca0*/  @!PT LDS RZ, [RZ] ;  /* 0x00000000fffff984 */ /* 0x000fe20000000800 */
[----:B------:R0:W-:Y:S04]  /*ecb0*/  @!P0 LDGSTS.E.BYPASS.LTC128B.128 [R20+0x17c00], desc[UR36][R2.64], !P2 ;  /* 0x17c0000002148fae */ /* 0x0001e8000d101d64 */
[----:B------:R0:W-:Y:S04]  /*ecc0*/  @!P0 LDGSTS.E.BYPASS.LTC128B.128 [R20+0x1bc00], desc[UR36][R2.64+0x80], !P3 ;  /* 0x1bc0008002148fae */ /* 0x0001e8000d901d64 */
[----:B------:R0:W-:Y:S04]  /*ecd0*/  @!P0 LDGSTS.E.BYPASS.LTC128B.128 [R20+0x1fc00], desc[UR36][R2.64+0x100], !P4 ;  /* 0x1fc0010002148fae */ /* 0x0001e8000e101d64 */
[----:B------:R0:W-:Y:S01]  /*ece0*/  @!P0 LDGSTS.E.BYPASS.LTC128B.128 [R20+0x23c00], desc[UR36][R2.64+0x180], !P5 ;  /* 0x23c0018002148fae */ /* 0x0001e2000e901d64 */
[----:B------:R-:W-:Y:S01]  /*ecf0*/  NOP ;  /* 0x0000000000007918 */ /* 0x000fe20000000000 */
[----:B------:R-:W-:Y:S02]  /*ed00*/  SYNCS.ARRIVE.TRANS64.RED.A0T1 RZ, [UR39+0x38800], RZ ;  /* 0x038800ffffff79a7 */ /* 0x000fe40008200427 */
[----:B------:R-:W-:Y:S01]  /*ed10*/  ARRIVES.LDGSTSBAR.64.TRANSCNT [UR39+0x38800] ;  /* 0x03880000ff0079b0 */ /* 0x000fe20008000aa7 */
[----:B---3--:R-:W-:-:S04]  /*ed20*/  LOP3.LUT R0, R0, 0x1, RZ, 0xc, !PT ;  /* 0x0000000100007812 */ /* 0x008fc800078e0cff */
[----:B------:R-:W-:Y:S01]  /*ed30*/  SHF.L.U32 R0, R0, 0x1f, RZ ;  /* 0x0000001f00007819 */ /* 0x000fe200000006ff */
[----:B------:R-:W-:Y:S01]  /*ed40*/  NOP ;  /* 0x0000000000007918 */ /* 0x000fe20000000000 */
[----:B------:R-:W-:Y:S01]  /*ed50*/  SYNCS.ARRIVE.TRANS64.A1T0 RZ, [UR39+0x38800], RZ ;  /* 0x038800ffffff79a7 */ /* 0x000fe20008100027 */
[----:B------:R-:W-:Y:S01]  /*ed60*/  BSSY B0, `(.L_x_55) ;  /* 0x0000003000007945 */ /* 0x000fe20003800000 */
[----:B------:R-:W1:Y:S03]  /*ed70*/  SYNCS.PHASECHK.TRANS64.TRYWAIT P0, [UR39+0x38820], R0 ;  /* 0x03882000ff0075a7 */ /* 0x000e660008000167 */
[----:B01----:R-:W-:Y:S05]  /*ed80*/  @!P0 BRA `(.L_x_56) ;  /* 0x0000002c00c48947 */ /* 0x003fea0003800000 */
.L_x_125:
[----:B------:R-:W-:Y:S05]  /*ed90*/  BSYNC B0 ;  /* 0x0000000000007941 */ /* 0x000fea0003800000 */
.L_x_55:
[----:B------:R-:W-:Y:S01]  /*eda0*/  UISETP.GE.AND UP0, UPT, UR38, 0x51, UPT ;  /* 0x000000512600788c */ /* 0x000fe2000bf06270 */
[----:B------:R-:W-:-:S05]  /*edb0*/  MOV R8, UR44 ;  /* 0x0000002c00087c02 */ /* 0x000fca0008000f00 */
[----:B------:R-:W-:-:S13]  /*edc0*/  PLOP3.LUT P0, PT, PT, PT, UP0, 0x40, 0x0 ;  /* 0x000000000000781c */ /* 0x000fda0003f0e808 */
[----:B------:R-:W-:Y:S05]  /*edd0*/  @P0 BRA `(.L_x_57) ;  /* 0x0000000c00e80947 */ /* 0x000fea0003800000 */
[----:B------:R-:W-:Y:S01]  /*ede0*/  BSSY B0, `(.L_x_57) ;  /* 0x00000f9000007945 */ /* 0x000fe20003800000 */
[----:B------:R-:W-:Y:S01]  /*edf0*/  IMAD.MOV.U32 R10, RZ, RZ, R25 ;  /* 0x000000ffff0a7224 */ /* 0x000fe200078e0019 */
[----:B0-----:R-:W-:Y:S01]  /*ee00*/  MOV R0, UR41 ;  /* 0x0000002900007c02 */ /* 0x001fe20008000f00 */
[----:B------:R-:W-:Y:S02]  /*ee10*/  IMAD.MOV.U32 R6, RZ, RZ, R22 ;  /* 0x000000ffff067224 */ /* 0x000fe400078e0016 */
[----:B------:R-:W-:-:S07]  /*ee20*/  IMAD.U32 R28, RZ, RZ, UR44 ;  /* 0x0000002cff1c7e24 */ /* 0x000fce000f8e00ff */
.L_x_70:
[----:B------:R-:W0:Y:S01]  /*ee30*/  LDC R2, c[0x0][0x430] ;  /* 0x00010c00ff027b82 */ /* 0x000e220000000800 */
[----:B------:R-:W-:Y:S02]  /*ee40*/  ISETP.GT.U32.AND P0, PT, R27, 0x4f, PT ;  /* 0x0000004f1b00780c */ /* 0x000fe40003f04070 */
[----:B------:R-:W-:Y:S01]  /*ee50*/  LOP3.LUT P2, RZ, R16, 0x100, RZ, 0xc0, !PT ;  /* 0x0000010010ff7812 */ /* 0x000fe2000784c0ff */
[----:B------:R-:W-:Y:S01]  /*ee60*/  VIADD R22, R6, 0x1 ;  /* 0x0000000106167836 */ /* 0x000fe20000000000 */
[----:B------:R-:W-:-:S09]  /*ee70*/  ULDC UR4, c[0x0][0x430] ;  /* 0x00010c0000047ab9 */ /* 0x000fd20000000800 */
[----:B------:R-:W1:Y:S01]  /*ee80*/  @!P0 LDC.64 R4, c[0x0][0x428] ;  /* 0x00010a00ff048b82 */ /* 0x000e620000000a00 */
[----:B0-----:R-:W-:Y:S01]  /*ee90*/  ISETP.NE.AND P1, PT, R2, 0x1, PT ;  /* 0x000000010200780c */ /* 0x001fe20003f25270 */
[----:B------:R-:W-:-:S04]  /*eea0*/  IMAD R2, R0, 0x50, R31 ;  /* 0x0000005000027824 */ /* 0x000fc800078e021f */
[----:B------:R-:W-:-:S05]  /*eeb0*/  IMAD.IADD R7, R27, 0x1, R2 ;  /* 0x000000011b077824 */ /* 0x000fca00078e0202 */
[----:B------:R-:W-:-:S03]  /*eec0*/  MOV R11, R7 ;  /* 0x00000007000b7202 */ /* 0x000fc60000000f00 */
[----:B------:R-:W0:Y:S08]  /*eed0*/  @P1 LDC R8, c[0x0][0x434] ;  /* 0x00010d00ff081b82 */ /* 0x000e300000000800 */
[----:B------:R-:W2:Y:S01]  /*eee0*/  @P1 LDC R3, c[0x0][0x438] ;  /* 0x00010e00ff031b82 */ /* 0x000ea20000000800 */
[----:B0-----:R-:W-:-:S07]  /*eef0*/  @P1 IMAD.HI.U32 R2, R7, R8, RZ ;  /* 0x0000000807021227 */ /* 0x001fce00078e00ff */
[----:B------:R-:W0:Y:S01]  /*ef00*/  @!P0 LDC.64 R8, c[0x0][0x418] ;  /* 0x00010600ff088b82 */ /* 0x000e220000000a00 */
[----:B--2---:R-:W-:Y:S01]  /*ef10*/  @P1 SHF.R.U32.HI R11, RZ, R3, R2 ;  /* 0x00000003ff0b1219 */ /* 0x004fe20000011602 */
[----:B-1----:R-:W-:-:S03]  /*ef20*/  @!P0 IMAD R2, R32, R4, RZ ;  /* 0x0000000420028224 */ /* 0x002fc600078e02ff */
[--C-:B------:R-:W-:Y:S01]  /*ef30*/  @!P0 SHF.R.S32.HI R3, RZ, 0x1f, R11.reuse ;  /* 0x0000001fff038819 */ /* 0x100fe2000001140b */
[----:B------:R-:W-:Y:S02]  /*ef40*/  @!P0 IMAD R5, R30, R5, R2 ;  /* 0x000000051e058224 */ /* 0x000fe400078e0202 */
[----:B------:R-:W-:-:S04]  /*ef50*/  @!P0 IMAD.MOV.U32 R2, RZ, RZ, R11 ;  /* 0x000000ffff028224 */ /* 0x000fc800078e000b */
[----:B------:R-:W-:Y:S01]  /*ef60*/  @!P0 IMAD.WIDE.U32 R2, R30, R4, R2 ;  /* 0x000000041e028225 */ /* 0x000fe200078e0002 */
[----:B------:R-:W-:-:S03]  /*ef70*/  MOV R4, RZ ;  /* 0x000000ff00047202 */ /* 0x000fc60000000f00 */
[----:B------:R-:W-:Y:S01]  /*ef80*/  @!P0 IMAD.IADD R3, R5, 0x1, R3 ;  /* 0x0000000105038824 */ /* 0x000fe200078e0203 */
[----:B0-----:R-:W-:-:S04]  /*ef90*/  @!P0 LEA R8, P1, R2, R8, 0x2 ;  /* 0x0000000802088211 */ /* 0x001fc800078210ff */
[----:B------:R-:W-:Y:S01]  /*efa0*/  @!P0 LEA.HI.X R9, R2, R9, R3, 0x2, P1 ;  /* 0x0000000902098211 */ /* 0x000fe200008f1403 */
[----:B------:R-:W-:-:S04]  /*efb0*/  IMAD.MOV R2, RZ, RZ, -R11 ;  /* 0x000000ffff027224 */ /* 0x000fc800078e0a0b */
[----:B------:R0:W5:Y:S01]  /*efc0*/  @!P0 LDG.E R4, desc[UR36][R8.64] ;  /* 0x0000002408048981 */ /* 0x000162000c1e1900 */
[----:B------:R-:W-:Y:S01]  /*efd0*/  ISETP.NE.AND P0, PT, R22, 0x2, PT ;  /* 0x000000021600780c */ /* 0x000fe20003f05270 */
[----:B------:R-:W-:-:S03]  /*efe0*/  IMAD R5, R2, UR4, R7 ;  /* 0x0000000402057c24 */ /* 0x000fc6000f8e0207 */
[----:B------:R-:W-:Y:S02]  /*eff0*/  SEL R25, RZ, 0x1, P0 ;  /* 0x00000001ff197807 */ /* 0x000fe40000000000 */
[----:B------:R-:W-:Y:S02]  /*f000*/  SEL R22, R22, RZ, P0 ;  /* 0x000000ff16167207 */ /* 0x000fe40000000000 */
[----:B------:R-:W-:Y:S02]  /*f010*/  LOP3.LUT R25, R10, R25, RZ, 0x3c, !PT ;  /* 0x000000190a197212 */ /* 0x000fe400078e3cff */
[----:B0-----:R-:W-:Y:S01]  /*f020*/  MOV R8, R0 ;  /* 0x0000000000087202 */ /* 0x001fe20000000f00 */
[----:B------:R-:W-:Y:S06]  /*f030*/  @!P2 BRA `(.L_x_58) ;  /* 0x000000000004a947 */ /* 0x000fec0003800000 */
[----:B------:R-:W-:Y:S01]  /*f040*/  BPT.TRAP 0x1 ;  /* 0x000000040000795c */ /* 0x000fe20000300000 */
.L_x_58:
[----:B------:R-:W-:Y:S01]  /*f050*/  LEA R7, R22, UR39, 0x3 ;  /* 0x0000002716077c11 */ /* 0x000fe2000f8e18ff */
[----:B------:R-:W-:Y:S01]  /*f060*/  BSSY B1, `(.L_x_59) ;  /* 0x0000004000017945 */ /* 0x000fe20003800000 */
[----:B------:R-:W-:-:S04]  /*f070*/  SHF.L.U32 R0, R25, 0x1f, RZ ;  /* 0x0000001f19007819 */ /* 0x000fc800000006ff */
[----:B------:R-:W0:Y:S02]  /*f080*/  SYNCS.PHASECHK.TRANS64.TRYWAIT P0, [R7+URZ+0x38840], R0 ;  /* 0x03884000070075a7 */ /* 0x000e24000800017f */
[----:B0-----:R-:W-:Y:S05]  /*f090*/  @!P0 BRA `(.L_x_60) ;  /* 0x0000002c00188947 */ /* 0x001fea0003800000 */
.L_x_126:
[----:B------:R-:W-:Y:S05]  /*f0a0*/  BSYNC B1 ;  /* 0x0000000000017941 */ /* 0x000fea0003800000 */
.L_x_59:
[----:B------:R-:W-:Y:S01]  /*f0b0*/  SHF.R.S32.HI R21, RZ, 0x1f, R5 ;  /* 0x0000001fff157819 */ /* 0x000fe20000011405 */
[----:B------:R-:W-:Y:S01]  /*f0c0*/  ULDC.64 UR4, c[0x0][0x300] ;  /* 0x0000c00000047ab9 */ /* 0x000fe20000000a00 */
[----:B-----5:R-:W-:Y:S01]  /*f0d0*/  SHF.R.S32.HI R24, RZ, 0x1f, R4 ;  /* 0x0000001fff187819 */ /* 0x020fe20000011404 */
[----:B------:R-:W-:Y:S01]  /*f0e0*/  IMAD.WIDE.U32 R2, R5, UR4, RZ ;  /* 0x0000000405027c25 */ /* 0x000fe2000f8e00ff */
[C---:B------:R-:W-:Y:S02]  /*f0f0*/  LOP3.LUT P4, RZ, R16.reuse, 0x8, RZ, 0xc0, !PT ;  /* 0x0000000810ff7812 */ /* 0x040fe4000788c0ff */
[C---:B------:R-:W-:Y:S01]  /*f100*/  LOP3.LUT P3, RZ, R16.reuse, 0x4, RZ, 0xc0, !PT ;  /* 0x0000000410ff7812 */ /* 0x040fe2000786c0ff */
[----:B0-----:R-:W-:Y:S01]  /*f110*/  IMAD R0, R21, UR4, RZ ;  /* 0x0000000415007c24 */ /* 0x001fe2000f8e02ff */
[----:B------:R-:W-:Y:S01]  /*f120*/  LOP3.LUT P2, RZ, R16, 0x2, RZ, 0xc0, !PT ;  /* 0x0000000210ff7812 */ /* 0x000fe2000784c0ff */
[----:B------:R-:W-:Y:S01]  /*f130*/  IMAD R20, R22, 0x5000, R26 ;  /* 0x0000500016147824 */ /* 0x000fe200078e021a */
[----:B------:R-:W-:Y:S01]  /*f140*/  LOP3.LUT P1, RZ, R16, 0x1, RZ, 0xc0, !PT ;  /* 0x0000000110ff7812 */ /* 0x000fe2000782c0ff */
        /* <DEDUP_REMOVED lines=8> */
[----:B------:R-:W-:Y:S02]  /*f1d0*/  IMAD.IADD R3, R3, 0x1, R9 ;  /* 0x0000000103037824 */ /* 0x000fe400078e0209 */
[C---:B------:R-:W-:Y:S02]  /*f1e0*/  IMAD R23, R19.reuse, UR5, R0 ;  /* 0x0000000513177c24 */ /* 0x040fe4000f8e0200 */
[----:B------:R-:W-:Y:S01]  /*f1f0*/  IMAD.WIDE.U32 R2, R19, UR4, R2 ;  /* 0x0000000413027c25 */ /* 0x000fe2000f8e0002 */
[----:B------:R-:W-:-:S04]  /*f200*/  ULDC.64 UR4, c[0x0][0x2e8] ;  /* 0x0000ba0000047ab9 */ /* 0x000fc80000000a00 */
[----:B------:R-:W-:Y:S02]  /*f210*/  IADD3 R23, R23, R3, RZ ;  /* 0x0000000317177210 */ /* 0x000fe40007ffe0ff */
[----:B------:R-:W-:Y:S01]  /*f220*/  LEA R9, P0, R2, UR4, 0x1 ;  /* 0x0000000402097c11 */ /* 0x000fe2000f8008ff */
[----:B------:R-:W-:-:S03]  /*f230*/  UMOV UR4, 0xffffffff ;  /* 0xffffffff00047882 */ /* 0x000fc60000000000 */
[----:B------:R-:W-:Y:S01]  /*f240*/  LEA.HI.X R23, R2, UR5, R23, 0x1, P0 ;  /* 0x0000000502177c11 */ /* 0x000fe200080f0c17 */
[----:B------:R-:W-:Y:S08]  /*f250*/  BRA.DIV UR4, `(.L_x_61) ;  /* 0x0000002a04bc7947 */ /* 0x000ff0000b800000 */
[----:B------:R-:W0:Y:S01]  /*f260*/  SHFL.IDX PT, R14, R9, RZ, 0x181f ;  /* 0x00181fff090e7589 */ /* 0x000e2200000e0000 */
[----:B------:R-:W-:Y:S01]  /*f270*/  IMAD.SHL.U32 R0, R37, 0x2, RZ ;  /* 0x0000000225007824 */ /* 0x000fe200078e00ff */
[----:B------:R-:W-:Y:S02]  /*f280*/  LEA R20, R20, UR39, 0x1 ;  /* 0x0000002714147c11 */ /* 0x000fe4000f8e08ff */
[----:B------:R-:W1:Y:S04]  /*f290*/  SHFL.IDX PT, R3, R23, RZ, 0x181f ;  /* 0x00181fff17037589 */ /* 0x000e6800000e0000 */
[----:B------:R-:W-:Y:S01]  /*f2a0*/  SHFL.IDX PT, R35, R23, 0x1, 0x181f ;  /* 0x00381f0017237f89 */ /* 0x000fe200000e0000 */
[----:B0-----:R-:W-:-:S03]  /*f2b0*/  IADD3 R2, P0, R14, R0, RZ ;  /* 0x000000000e027210 */ /* 0x001fc60007f1e0ff */
[----:B------:R-:W0:Y:S02]  /*f2c0*/  SHFL.IDX PT, R14, R9, 0x1, 0x181f ;  /* 0x00381f00090e7f89 */ /* 0x000e2400000e0000 */
[----:B-1----:R-:W-:-:S05]  /*f2d0*/  IMAD.X R3, RZ, RZ, R3, P0 ;  /* 0x000000ffff037224 */ /* 0x002fca00000e0603 */
[----:B------:R-:W-:Y:S04]  /*f2e0*/  LDGSTS.E.BYPASS.LTC128B.128 [R20+0x24400], desc[UR36][R2.64], !P4 ;  /* 0x2440000002147fae */ /* 0x000fe8000e101d64 */
[----:B------:R-:W-:Y:S04]  /*f2f0*/  LDGSTS.E.BYPASS.LTC128B.128 [R20+0x26c00], desc[UR36][R2.64+0x80], !P3 ;  /* 0x26c0008002147fae */ /* 0x000fe8000d901d64 */
[----:B------:R-:W-:Y:S04]  /*f300*/  LDGSTS.E.BYPASS.LTC128B.128 [R20+0x29400], desc[UR36][R2.64+0x100], !P2 ;  /* 0x2940010002147fae */ /* 0x000fe8000d101d64 */
[----:B------:R0:W-:Y:S02]  /*f310*/  LDGSTS.E.BYPASS.LTC128B.128 [R20+0x2bc00], desc[UR36][R2.64+0x180], !P1 ;  /* 0x2bc0018002147fae */ /* 0x0001e4000c901d64 */
[----:B0-----:R-:W-:-:S02]  /*f320*/  IADD3 R2, P0, R14, R0, RZ ;  /* 0x000000000e027210 */ /* 0x001fc40007f1e0ff */
[----:B------:R-:W0:Y:S02]  /*f330*/  SHFL.IDX PT, R14, R9, 0x2, 0x181f ;  /* 0x00581f00090e7f89 */ /* 0x000e2400000e0000 */
[----:B------:R-:W-:Y:S02]  /*f340*/  IADD3.X R3, RZ, R35, RZ, P0, !PT ;  /* 0x00000023ff037210 */ /* 0x000fe400007fe4ff */
[----:B------:R-:W1:Y:S04]  /*f350*/  SHFL.IDX PT, R35, R23, 0x2, 0x181f ;  /* 0x00581f0017237f89 */ /* 0x000e6800000e0000 */
[----:B------:R-:W-:Y:S04]  /*f360*/  LDGSTS.E.BYPASS.LTC128B.128 [R20+0x24c00], desc[UR36][R2.64], !P4 ;  /* 0x24c0000002147fae */ /* 0x000fe8000e101d64 */
[----:B------:R-:W-:Y:S04]  /*f370*/  LDGSTS.E.BYPASS.LTC128B.128 [R20+0x27400], desc[UR36][R2.64+0x80], !P3 ;  /* 0x2740008002147fae */ /* 0x000fe8000d901d64 */
[----:B------:R-:W-:Y:S04]  /*f380*/  LDGSTS.E.BYPASS.LTC128B.128 [R20+0x29c00], desc[UR36][R2.64+0x100], !P2 ;  /* 0x29c0010002147fae */ /* 0x000fe8000d101d64 */
[----:B------:R0:W-:Y:S02]  /*f390*/  LDGSTS.E.BYPASS.LTC128B.128 [R20+0x2c400], desc[UR36][R2.64+0x180], !P1 ;  /* 0x2c40018002147fae */ /* 0x0001e4000c901d64 */
[----:B0-----:R-:W-:-:S02]  /*f3a0*/  IADD3 R2, P0, R14, R0, RZ ;  /* 0x000000000e027210 */ /* 0x001fc40007f1e0ff */
[----:B------:R-:W0:Y:S03]  /*f3b0*/  SHFL.IDX PT, R14, R9, 0x3, 0x181f ;  /* 0x00781f00090e7f89 */ /* 0x000e2600000e0000 */
[----:B-1----:R-:W-:Y:S02]  /*f3c0*/  IMAD.X R3, RZ, RZ, R35, P0 ;  /* 0x000000ffff037224 */ /* 0x002fe400000e0623 */
[----:B------:R-:W1:Y:S04]  /*f3d0*/  SHFL.IDX PT, R35, R23, 0x3, 0x181f ;  /* 0x00781f0017237f89 */ /* 0x000e6800000e0000 */
[----:B------:R-:W-:Y:S04]  /*f3e0*/  LDGSTS.E.BYPASS.LTC128B.128 [R20+0x25400], desc[UR36][R2.64], !P4 ;  /* 0x2540000002147fae */ /* 0x000fe8000e101d64 */
[----:B------:R-:W-:Y:S04]  /*f3f0*/  LDGSTS.E.BYPASS.LTC128B.128 [R20+0x27c00], desc[UR36][R2.64+0x80], !P3 ;  /* 0x27c0008002147fae */ /* 0x000fe8000d901d64 */
[----:B------:R-:W-:Y:S04]  /*f400*/  LDGSTS.E.BYPASS.LTC128B.128 [R20+0x2a400], desc[UR36][R2.64+0x100], !P2 ;  /* 0x2a40010002147fae */ /* 0x000fe8000d101d64 */
[----:B------:R0:W-:Y:S02]  /*f410*/  LDGSTS.E.BYPASS.LTC128B.128 [R20+0x2cc00], desc[UR36][R2.64+0x180], !P1 ;  /* 0x2cc0018002147fae */ /* 0x0001e4000c901d64 */
[----:B0-----:R-:W-:-:S02]  /*f420*/  IADD3 R2, P0, R14, R0, RZ ;  /* 0x000000000e027210 */ /* 0x001fc40007f1e0ff */
[----:B------:R0:W2:Y:S03]  /*f430*/  SHFL.IDX PT, R14, R9, 0x4, 0x181f ;  /* 0x00981f00090e7f89 */ /* 0x0000a600000e0000 */
[----:B-1----:R-:W-:Y:S02]  /*f440*/  IMAD.X R3, RZ, RZ, R35, P0 ;  /* 0x000000ffff037224 */ /* 0x002fe400000e0623 */
[----:B------:R0:W1:Y:S04]  /*f450*/  SHFL.IDX PT, R35, R23, 0x4, 0x181f ;  /* 0x00981f0017237f89 */ /* 0x00006800000e0000 */
[----:B------:R0:W-:Y:S04]  /*f460*/  LDGSTS.E.BYPASS.LTC128B.128 [R20+0x25c00], desc[UR36][R2.64], !P4 ;  /* 0x25c0000002147fae */ /* 0x0001e8000e101d64 */
[----:B------:R0:W-:Y:S04]  /*f470*/  LDGSTS.E.BYPASS.LTC128B.128 [R20+0x28400], desc[UR36][R2.64+0x80], !P3 ;  /* 0x2840008002147fae */ /* 0x0001e8000d901d64 */
[----:B------:R0:W-:Y:S04]  /*f480*/  LDGSTS.E.BYPASS.LTC128B.128 [R20+0x2ac00], desc[UR36][R2.64+0x100], !P2 ;  /* 0x2ac0010002147fae */ /* 0x0001e8000d101d64 */
[----:B------:R0:W-:Y:S02]  /*f490*/  LDGSTS.E.BYPASS.LTC128B.128 [R20+0x2d400], desc[UR36][R2.64+0x180], !P1 ;  /* 0x2d40018002147fae */ /* 0x0001e4000c901d64 */
.L_x_138:
[----:B0-2---:R-:W-:-:S04]  /*f4a0*/  IADD3 R2, P0, R14, R0, RZ ;  /* 0x000000000e027210 */ /* 0x005fc80007f1e0ff */
[----:B-1----:R-:W-:Y:S02]  /*f4b0*/  IADD3.X R3, RZ, R35, RZ, P0, !PT ;  /* 0x00000023ff037210 */ /* 0x002fe400007fe4ff */
[----:B------:R-:W-:-:S03]  /*f4c0*/  PLOP3.LUT P0, PT, PT, PT, PT, 0x80, 0x0 ;  /* 0x000000000000781c */ /* 0x000fc60003f0f070 */
[----:B------:R-:W-:Y:S01]  /*f4d0*/  @!PT LDS RZ, [RZ] ;  /* 0x00000000fffff984 */ /* 0x000fe20000000800 */
[----:B------:R-:W-:Y:S01]  /*f4e0*/  @!PT LDS RZ, [RZ] ;  /* 0x00000000fffff984 */ /* 0x000fe20000000800 */
[----:B------:R-:W-:Y:S01]  /*f4f0*/  @!PT LDS RZ, [RZ] ;  /* 0x00000000fffff984 */ /* 0x000fe20000000800 */
[----:B------:R0:W-:Y:S04]  /*f500*/  LDGSTS.E.BYPASS.LTC128B.128 [R20+0x26400], desc[UR36][R2.64], !P4 ;  /* 0x2640000002147fae */ /* 0x0001e8000e101d64 */
[----:B------:R0:W-:Y:S04]  /*f510*/  LDGSTS.E.BYPASS.LTC128B.128 [R20+0x28c00], desc[UR36][R2.64+0x80], !P3 ;  /* 0x28c0008002147fae */ /* 0x0001e8000d901d64 */
[----:B------:R0:W-:Y:S04]  /*f520*/  LDGSTS.E.BYPASS.LTC128B.128 [R20+0x2b400], desc[UR36][R2.64+0x100], !P2 ;  /* 0x2b40010002147fae */ /* 0x0001e8000d101d64 */
[----:B------:R0:W-:Y:S01]  /*f530*/  LDGSTS.E.BYPASS.LTC128B.128 [R20+0x2dc00], desc[UR36][R2.64+0x180], !P1 ;  /* 0x2dc0018002147fae */ /* 0x0001e2000c901d64 */
[----:B------:R-:W-:Y:S01]  /*f540*/  NOP ;  /* 0x0000000000007918 */ /* 0x000fe20000000000 */
.L_x_62:
        /* <DEDUP_REMOVED lines=10> */
.L_x_63:
[----:B------:R1:W-:Y:S01]  /*f5f0*/  SYNCS.ARRIVE.TRANS64.A1T0 RZ, [R7+URZ+0x38830], RZ ;  /* 0x038830ff07ff79a7 */ /* 0x0003e2000810003f */
[----:B------:R-:W-:Y:S05]  /*f600*/  @!P2 BRA `(.L_x_64) ;  /* 0x000000000004a947 */ /* 0x000fea0003800000 */
[----:B------:R-:W-:Y:S01]  /*f610*/  BPT.TRAP 0x1 ;  /* 0x000000040000795c */ /* 0x000fe20000300000 */
.L_x_64:
[----:B0-----:R-:W-:Y:S01]  /*f620*/  SHF.L.U32 R2, R10, 0x1f, RZ ;  /* 0x0000001f0a027819 */ /* 0x001fe200000006ff */
[----:B------:R-:W-:Y:S01]  /*f630*/  IMAD.MOV.U32 R9, RZ, RZ, -0x50 ;  /* 0xffffffb0ff097424 */ /* 0x000fe200078e00ff */
[----:B-1----:R-:W-:Y:S01]  /*f640*/  LEA R7, R6, UR39, 0x3 ;  /* 0x0000002706077c11 */ /* 0x002fe2000f8e18ff */
[----:B------:R-:W-:Y:S02]  /*f650*/  BSSY B1, `(.L_x_65) ;  /* 0x0000004000017945 */ /* 0x000fe40003800000 */
[----:B------:R-:W-:Y:S01]  /*f660*/  IMAD R9, R28, R9, UR38 ;  /* 0x000000261c097e24 */ /* 0x000fe2000f8e0209 */
[----:B------:R-:W0:Y:S02]  /*f670*/  SYNCS.PHASECHK.TRANS64.TRYWAIT P0, [R7+URZ+0x38860], R2 ;  /* 0x03886002070075a7 */ /* 0x000e24000800017f */
[----:B0-----:R-:W-:Y:S05]  /*f680*/  @!P0 BRA `(.L_x_66) ;  /* 0x0000002c00308947 */ /* 0x001fea0003800000 */
.L_x_139:
[----:B------:R-:W-:Y:S05]  /*f690*/  BSYNC B1 ;  /* 0x0000000000017941 */ /* 0x000fea0003800000 */
.L_x_65:
[----:B------:R-:W-:Y:S01]  /*f6a0*/  UMOV UR4, 0xffffffff ;  /* 0xffffffff00047882 */ /* 0x000fe20000000000 */
[----:B------:R-:W-:Y:S01]  /*f6b0*/  LOP3.LUT P4, RZ, R16, 0x80, RZ, 0xc0, !PT ;  /* 0x0000008010ff7812 */ /* 0x000fe2000788c0ff */
[----:B------:R-:W-:Y:S01]  /*f6c0*/  IMAD R6, R6, 0x5000, R26 ;  /* 0x0000500006067824 */ /* 0x000fe200078e021a */
[C---:B------:R-:W-:Y:S01]  /*f6d0*/  LOP3.LUT P3, RZ, R16.reuse, 0x40, RZ, 0xc0, !PT ;  /* 0x0000004010ff7812 */ /* 0x040fe2000786c0ff */
[----:B------:R-:W-:Y:S01]  /*f6e0*/  IMAD.IADD R9, R9, 0x1, -R34 ;  /* 0x0000000109097824 */ /* 0x000fe200078e0a22 */
[C---:B------:R-:W-:Y:S02]  /*f6f0*/  LOP3.LUT P2, RZ, R16.reuse, 0x20, RZ, 0xc0, !PT ;  /* 0x0000002010ff7812 */ /* 0x040fe4000784c0ff */
[----:B------:R-:W-:Y:S01]  /*f700*/  LOP3.LUT P1, RZ, R16, 0x10, RZ, 0xc0, !PT ;  /* 0x0000001010ff7812 */ /* 0x000fe2000782c0ff */
[----:B------:R-:W-:-:S12]  /*f710*/  BRA.DIV UR4, `(.L_x_67) ;  /* 0x0000002e04207947 */ /* 0x000fd8000b800000 */
[----:B------:R-:W0:Y:S01]  /*f720*/  SHFL.IDX PT, R14, R17, RZ, 0x181f ;  /* 0x00181fff110e7589 */ /* 0x000e2200000e0000 */
[----:B------:R-:W-:-:S03]  /*f730*/  LEA R6, R6, UR39, 0x1 ;  /* 0x0000002706067c11 */ /* 0x000fc6000f8e08ff */
[----:B------:R-:W1:Y:S01]  /*f740*/  SHFL.IDX PT, R3, R18, RZ, 0x181f ;  /* 0x00181fff12037589 */ /* 0x000e6200000e0000 */
[----:B0-----:R-:W-:-:S03]  /*f750*/  IADD3 R2, P0, R14, R0, RZ ;  /* 0x000000000e027210 */ /* 0x001fc60007f1e0ff */
[----:B------:R-:W0:Y:S01]  /*f760*/  SHFL.IDX PT, R14, R17, 0x1, 0x181f ;  /* 0x00381f00110e7f89 */ /* 0x000e2200000e0000 */
[----:B-1----:R-:W-:Y:S02]  /*f770*/  IADD3.X R3, RZ, R3, RZ, P0, !PT ;  /* 0x00000003ff037210 */ /* 0x002fe400007fe4ff */
[----:B------:R-:W-:-:S13]  /*f780*/  ISETP.LT.OR P0, PT, R9, 0x1, P4 ;  /* 0x000000010900780c */ /* 0x000fda0002701670 */
[----:B------:R-:W-:Y:S01]  /*f790*/  LDGSTS.E.BYPASS.LTC128B.128 [R6+0x400], desc[UR36][R2.64], !P0 ;  /* 0x0040000002067fae */ /* 0x000fe2000c101d64 */
[----:B------:R-:W-:-:S13]  /*f7a0*/  ISETP.LT.OR P0, PT, R9, 0x1, P3 ;  /* 0x000000010900780c */ /* 0x000fda0001f01670 */
[----:B------:R-:W-:Y:S01]  /*f7b0*/  LDGSTS.E.BYPASS.LTC128B.128 [R6+0x2c00], desc[UR36][R2.64+0x80], !P0 ;  /* 0x02c0008002067fae */ /* 0x000fe2000c101d64 */
[----:B------:R-:W-:-:S13]  /*f7c0*/  ISETP.LT.OR P0, PT, R9, 0x1, P2 ;  /* 0x000000010900780c */ /* 0x000fda0001701670 */
[----:B------:R-:W-:Y:S01]  /*f7d0*/  LDGSTS.E.BYPASS.LTC128B.128 [R6+0x5400], desc[UR36][R2.64+0x100], !P0 ;  /* 0x0540010002067fae */ /* 0x000fe2000c101d64 */
[----:B------:R-:W-:-:S13]  /*f7e0*/  ISETP.LT.OR P0, PT, R9, 0x1, P1 ;  /* 0x000000010900780c */ /* 0x000fda0000f01670 */
[----:B------:R1:W-:Y:S04]  /*f7f0*/  LDGSTS.E.BYPASS.LTC128B.128 [R6+0x7c00], desc[UR36][R2.64+0x180], !P0 ;  /* 0x07c0018002067fae */ /* 0x0003e8000c101d64 */
[----:B-1----:R-:W1:Y:S01]  /*f800*/  SHFL.IDX PT, R3, R18, 0x1, 0x181f ;  /* 0x00381f0012037f89 */ /* 0x002e6200000e0000 */
[----:B0-----:R-:W-:-:S03]  /*f810*/  IADD3 R2, P0, R14, R0, RZ ;  /* 0x000000000e027210 */ /* 0x001fc60007f1e0ff */
[----:B------:R-:W0:Y:S02]  /*f820*/  SHFL.IDX PT, R14, R17, 0x2, 0x181f ;  /* 0x00581f00110e7f89 */ /* 0x000e2400000e0000 */
[----:B-1----:R-:W-:Y:S01]  /*f830*/  IMAD.X R3, RZ, RZ, R3, P0 ;  /* 0x000000ffff037224 */ /* 0x002fe200000e0603 */
        /* <DEDUP_REMOVED lines=22> */
[----:B------:R-:W2:Y:S04]  /*f9a0*/  SHFL.IDX PT, R18, R18, 0x4, 0x181f ;  /* 0x00981f0012127f89 */ /* 0x000ea800000e0000 */
[----:B------:R3:W4:Y:S01]  /*f9b0*/  SHFL.IDX PT, R14, R17, 0x4, 0x181f ;  /* 0x00981f00110e7f89 */ /* 0x00072200000e0000 */
[----:B-1----:R-:W-:Y:S02]  /*f9c0*/  IADD3.X R3, RZ, R3, RZ, P0, !PT ;  /* 0x00000003ff037210 */ /* 0x002fe400007fe4ff */
[----:B------:R-:W-:-:S13]  /*f9d0*/  ISETP.LT.OR P0, PT, R9, 0x31, P4 ;  /* 0x000000310900780c */ /* 0x000fda0002701670 */
[----:B------:R3:W-:Y:S01]  /*f9e0*/  LDGSTS.E.BYPASS.LTC128B.128 [R6+0x1c00], desc[UR36][R2.64], !P0 ;  /* 0x01c0000002067fae */ /* 0x0007e2000c101d64 */
[----:B------:R-:W-:-:S13]  /*f9f0*/  ISETP.LT.OR P0, PT, R9, 0x31, P3 ;  /* 0x000000310900780c */ /* 0x000fda0001f01670 */
[----:B------:R3:W-:Y:S01]  /*fa00*/  LDGSTS.E.BYPASS.LTC128B.128 [R6+0x4400], desc[UR36][R2.64+0x80], !P0 ;  /* 0x0440008002067fae */ /* 0x0007e2000c101d64 */
[----:B------:R-:W-:-:S13]  /*fa10*/  ISETP.LT.OR P0, PT, R9, 0x31, P2 ;  /* 0x000000310900780c */ /* 0x000fda0001701670 */
[----:B------:R3:W-:Y:S01]  /*fa20*/  LDGSTS.E.BYPASS.LTC128B.128 [R6+0x6c00], desc[UR36][R2.64+0x100], !P0 ;  /* 0x06c0010002067fae */ /* 0x0007e2000c101d64 */
[----:B------:R-:W-:-:S13]  /*fa30*/  ISETP.LT.OR P0, PT, R9, 0x31, P1 ;  /* 0x000000310900780c */ /* 0x000fda0000f01670 */
[----:B--2-4-:R3:W-:Y:S02]  /*fa40*/  LDGSTS.E.BYPASS.LTC128B.128 [R6+0x9400], desc[UR36][R2.64+0x180], !P0 ;  /* 0x0940018002067fae */ /* 0x0147e4000c101d64 */
.L_x_151:
[----:B0--3--:R-:W-:Y:S01]  /*fa50*/  IADD3 R2, P0, R14, R0, RZ ;  /* 0x000000000e027210 */ /* 0x009fe20007f1e0ff */
[----:B------:R-:W-:Y:S02]  /*fa60*/  ULDC.64 UR4, c[0x0][0x328] ;  /* 0x0000ca0000047ab9 */ /* 0x000fe40000000a00 */
[----:B------:R-:W-:Y:S02]  /*fa70*/  IMAD R0, R21, UR4, RZ ;  /* 0x0000000415007c24 */ /* 0x000fe4000f8e02ff */
[----:B------:R-:W-:Y:S01]  /*fa80*/  IMAD.X R3, RZ, RZ, R18, P0 ;  /* 0x000000ffff037224 */ /* 0x000fe200000e0612 */
[----:B------:R-:W-:-:S13]  /*fa90*/  ISETP.LT.OR P0, PT, R9, 0x41, P4 ;  /* 0x000000410900780c */ /* 0x000fda0002701670 */
[----:B------:R-:W-:Y:S01]  /*faa0*/  @!PT LDS RZ, [RZ] ;  /* 0x00000000fffff984 */ /* 0x000fe20000000800 */
[----:B------:R-:W-:Y:S01]  /*fab0*/  @!PT LDS RZ, [RZ] ;  /* 0x00000000fffff984 */ /* 0x000fe20000000800 */
[----:B------:R-:W-:Y:S01]  /*fac0*/  @!PT LDS RZ, [RZ] ;  /* 0x00000000fffff984 */ /* 0x000fe20000000800 */
[----:B------:R-:W-:Y:S01]  /*fad0*/  LDGSTS.E.BYPASS.LTC128B.128 [R6+0x2400], desc[UR36][R2.64], !P0 ;  /* 0x0240000002067fae */ /* 0x000fe2000c101d64 */
[----:B------:R-:W-:-:S13]  /*fae0*/  ISETP.LT.OR P0, PT, R9, 0x41, P3 ;  /* 0x000000410900780c */ /* 0x000fda0001f01670 */
[----:B------:R-:W-:Y:S01]  /*faf0*/  LDGSTS.E.BYPASS.LTC128B.128 [R6+0x4c00], desc[UR36][R2.64+0x80], !P0 ;  /* 0x04c0008002067fae */ /* 0x000fe2000c101d64 */
[----:B------:R-:W-:-:S13]  /*fb00*/  ISETP.LT.OR P0, PT, R9, 0x41, P2 ;  /* 0x000000410900780c */ /* 0x000fda0001701670 */
[----:B------:R-:W-:Y:S01]  /*fb10*/  LDGSTS.E.BYPASS.LTC128B.128 [R6+0x7400], desc[UR36][R2.64+0x100], !P0 ;  /* 0x0740010002067fae */ /* 0x000fe2000c101d64 */
[----:B------:R-:W-:Y:S01]  /*fb20*/  ISETP.LT.OR P0, PT, R9, 0x41, P1 ;  /* 0x000000410900780c */ /* 0x000fe20000f01670 */
[----:B------:R-:W-:-:S12]  /*fb30*/  IMAD R9, R5, UR5, R0 ;  /* 0x0000000505097c24 */ /* 0x000fd8000f8e0200 */
[----:B------:R0:W-:Y:S02]  /*fb40*/  LDGSTS.E.BYPASS.LTC128B.128 [R6+0x9c00], desc[UR36][R2.64+0x180], !P0 ;  /* 0x09c0018002067fae */ /* 0x0001e4000c101d64 */
        /* <DEDUP_REMOVED lines=10> */
[----:B------:R-:W-:Y:S01]  /*fbf0*/  NOP ;  /* 0x0000000000007918 */ /* 0x000fe20000000000 */
[----:B------:R-:W-:Y:S01]  /*fc00*/  IMAD.WIDE.U32 R2, R19, UR4, R2 ;  /* 0x0000000413027c25 */ /* 0x000fe2000f8e0002 */
[----:B------:R-:W-:-:S03]  /*fc10*/  ULDC.64 UR4, c[0x0][0x318] ;  /* 0x0000c60000047ab9 */ /* 0x000fc60000000a00 */
[----:B------:R-:W-:Y:S01]  /*fc20*/  IMAD.IADD R3, R5, 0x1, R3 ;  /* 0x0000000105037824 */ /* 0x000fe200078e0203 */
[----:B------:R-:W-:-:S04]  /*fc30*/  LEA R17, P0, R2, UR4, 0x1 ;  /* 0x0000000402117c11 */ /* 0x000fc8000f8008ff */
[----:B------:R-:W-:Y:S02]  /*fc40*/  LEA.HI.X R18, R2, UR5, R3, 0x1, P0 ;  /* 0x0000000502127c11 */ /* 0x000fe400080f0c03 */
[----:B------:R-:W-:-:S13]  /*fc50*/  PLOP3.LUT P0, PT, PT, PT, PT, 0x80, 0x0 ;  /* 0x000000000000781c */ /* 0x000fda0003f0f070 */
.L_x_68:
        /* <DEDUP_REMOVED lines=10> */
.L_x_69:
[C---:B------:R-:W-:Y:S01]  /*fd00*/  ISETP.GT.AND P0, PT, R8.reuse, RZ, PT ;  /* 0x000000ff0800720c */ /* 0x040fe20003f04270 */
[----:B------:R0:W-:Y:S01]  /*fd10*/  SYNCS.ARRIVE.TRANS64.A1T0 RZ, [R7+URZ+0x38850], RZ ;  /* 0x038850ff07ff79a7 */ /* 0x0001e2000810003f */
[----:B------:R-:W-:Y:S01]  /*fd20*/  VIADD R0, R8, 0xffffffff ;  /* 0xffffffff08007836 */ /* 0x000fe20000000000 */
[----:B------:R-:W-:Y:S01]  /*fd30*/  MOV R10, R25 ;  /* 0x00000019000a7202 */ /* 0x000fe20000000f00 */
[----:B------:R-:W-:Y:S02]  /*fd40*/  IMAD.MOV.U32 R6, RZ, RZ, R22 ;  /* 0x000000ffff067224 */ /* 0x000fe400078e0016 */
[----:B------:R-:W-:-:S07]  /*fd50*/  IMAD.MOV.U32 R28, RZ, RZ, R8 ;  /* 0x000000ffff1c7224 */ /* 0x000fce00078e0008 */
[----:B0-----:R-:W-:Y:S05]  /*fd60*/  @P0 BRA `(.L_x_70) ;  /* 0xfffffff000300947 */ /* 0x001fea000383ffff */
[----:B------:R-:W-:Y:S05]  /*fd70*/  BSYNC B0 ;  /* 0x0000000000007941 */ /* 0x000fea0003800000 */
.L_x_57:
[----:B------:R-:W-:-:S13]  /*fd80*/  LOP3.LUT P0, RZ, R16, 0x100, RZ, 0xc0, !PT ;  /* 0x0000010010ff7812 */ /* 0x000fda000780c0ff */
[----:B------:R-:W-:Y:S05]  /*fd90*/  @!P0 BRA `(.L_x_71) ;  /* 0x0000000000048947 */ /* 0x000fea0003800000 */
[----:B------:R-:W-:Y:S01]  /*fda0*/  BPT.TRAP 0x1 ;  /* 0x000000040000795c */ /* 0x000fe20000300000 */
.L_x_71:
[----:B------:R-:W-:Y:S01]  /*fdb0*/  LEA R4, R22, UR39, 0x3 ;  /* 0x0000002716047c11 */ /* 0x000fe2000f8e18ff */
[----:B------:R-:W-:Y:S01]  /*fdc0*/  BSSY B0, `(.L_x_72) ;  /* 0x0000006000007945 */ /* 0x000fe20003800000 */
[----:B0-----:R-:W-:Y:S02]  /*fdd0*/  SHF.L.U32 R3, R25, 0x1f, RZ ;  /* 0x0000001f19037819 */ /* 0x001fe400000006ff */
[----:B------:R-:W-:Y:S02]  /*fde0*/  MOV R5, 0xffffffb0 ;  /* 0xffffffb000057802 */ /* 0x000fe40000000f00 */
[----:B------:R-:W0:Y:S03]  /*fdf0*/  SYNCS.PHASECHK.TRANS64.TRYWAIT P0, [R4+URZ+0x38860], R3 ;  /* 0x03886003040075a7 */ /* 0x000e26000800017f */
[----:B------:R-:W-:Y:S01]  /*fe00*/  IMAD R5, R8, R5, UR38 ;  /* 0x0000002608057e24 */ /* 0x000fe2000f8e0205 */
[----:B0-----:R-:W-:Y:S06]  /*fe10*/  @!P0 BRA `(.L_x_73) ;  /* 0x0000002c00288947 */ /* 0x001fec0003800000 */
.L_x_152:
[----:B------:R-:W-:Y:S05]  /*fe20*/  BSYNC B0 ;  /* 0x0000000000007941 */ /* 0x000fea0003800000 */
.L_x_72:
        /* <DEDUP_REMOVED lines=8> */
[----:B------:R-:W1:Y:S01]  /*feb0*/  SHFL.IDX PT, R14, R17, RZ, 0x181f ;  /* 0x00181fff110e7589 */ /* 0x000e6200000e0000 */
[----:B------:R-:W-:-:S03]  /*fec0*/  IMAD.SHL.U32 R6, R37, 0x2, RZ ;  /* 0x0000000225067824 */ /* 0x000fc600078e00ff */
[----:B------:R-:W0:Y:S02]  /*fed0*/  SHFL.IDX PT, R0, R18, RZ, 0x181f ;  /* 0x00181fff12007589 */ /* 0x000e2400000e0000 */
[----:B-1----:R-:W-:Y:S02]  /*fee0*/  IADD3 R2, P0, R14, R6, RZ ;  /* 0x000000060e027210 */ /* 0x002fe40007f1e0ff */
[----:B------:R-:W1:Y:S02]  /*fef0*/  SHFL.IDX PT, R14, R17, 0x1, 0x181f ;  /* 0x00381f00110e7f89 */ /* 0x000e6400000e0000 */
[----:B0-----:R-:W-:Y:S02]  /*ff00*/  IADD3.X R3, RZ, R0, RZ, P0, !PT ;  /* 0x00000000ff037210 */ /* 0x001fe400007fe4ff */
[----:B------:R-:W-:Y:S02]  /*ff10*/  ISETP.LT.OR P0, PT, R5, 0x1, P4 ;  /* 0x000000010500780c */ /* 0x000fe40002701670 */
[----:B------:R-:W-:-:S02]  /*ff20*/  LEA R0, R7, UR39, 0x1 ;  /* 0x0000002707007c11 */ /* 0x000fc4000f8e08ff */
[----:B------:R-:W0:Y:S09]  /*ff30*/  SHFL.IDX PT, R7, R18, 0x1, 0x181f ;  /* 0x00381f0012077f89 */ /* 0x000e3200000e0000 */
[----:B------:R-:W-:Y:S01]  /*ff40*/  LDGSTS.E.BYPASS.LTC128B.128 [R0+0x400], desc[UR36][R2.64], !P0 ;  /* 0x0040000002007fae */ /* 0x000fe2000c101d64 */
[----:B------:R-:W-:-:S13]  /*ff50*/  ISETP.LT.OR P0, PT, R5, 0x1, P3 ;  /* 0x000000010500780c */ /* 0x000fda0001f01670 */
[----:B------:R-:W-:Y:S01]  /*ff60*/  LDGSTS.E.BYPASS.LTC128B.128 [R0+0x2c00], desc[UR36][R2.64+0x80], !P0 ;  /* 0x02c0008002007fae */ /* 0x000fe2000c101d64 */
[----:B------:R-:W-:-:S13]  /*ff70*/  ISETP.LT.OR P0, PT, R5, 0x1, P2 ;  /* 0x000000010500780c */ /* 0x000fda0001701670 */
[----:B------:R-:W-:Y:S01]  /*ff80*/  LDGSTS.E.BYPASS.LTC128B.128 [R0+0x5400], desc[UR36][R2.64+0x100], !P0 ;  /* 0x0540010002007fae */ /* 0x000fe2000c101d64 */
[----:B------:R-:W-:-:S13]  /*ff90*/  ISETP.LT.OR P0, PT, R5, 0x1, P1 ;  /* 0x000000010500780c */ /* 0x000fda0000f01670 */
[----:B------:R1:W-:Y:S02]  /*ffa0*/  LDGSTS.E.BYPASS.LTC128B.128 [R0+0x7c00], desc[UR36][R2.64+0x180], !P0 ;  /* 0x07c0018002007fae */ /* 0x0003e4000c101d64 */
[----:B-1----:R-:W-:Y:S02]  /*ffb0*/  IADD3 R2, P0, R14, R6, RZ ;  /* 0x000000060e027210 */ /* 0x002fe40007f1e0ff */
[----:B------:R-:W1:Y:S03]  /*ffc0*/  SHFL.IDX PT, R14, R17, 0x2, 0x181f ;  /* 0x00581f00110e7f89 */ /* 0x000e6600000e0000 */
[----:B0-----:R-:W-:Y:S01]  /*ffd0*/  IMAD.X R3, RZ, RZ, R7, P0 ;  /* 0x000000ffff037224 */ /* 0x001fe200000e0607 */
[----:B------:R-:W-:Y:S01]  /*ffe0*/  ISETP.LT.OR P0, PT, R5, 0x11, P4 ;  /* 0x000000110500780c */ /* 0x000fe20002701670 */
[----:B------:R-:W0:-:S12]  /*fff0*/  SHFL.IDX PT, R7, R18, 0x2, 0x181f ;  /* 0x00581f0012077f89 */ /* 0x000e1800000e0000 */
        /* <DEDUP_REMOVED lines=10> */
[C---:B------:R-:W-:Y:S01]  /*100a0*/  ISETP.LT.OR P0, PT, R5.reuse, 0x21, P4 ;  /* 0x000000210500780c */ /* 0x040fe20002701670 */
[----:B------:R-:W0:Y:S04]  /*100b0*/  SHFL.IDX PT, R7, R18, 0x3, 0x181f ;  /* 0x00781f0012077f89 */ /* 0x000e2800000e0000 */
[----:B------:R-:W2:Y:S08]  /*100c0*/  SHFL.IDX PT, R18, R18, 0x4, 0x181f ;  /* 0x00981f0012127f89 */ /* 0x000eb000000e0000 */
        /* <DEDUP_REMOVED lines=8> */
[----:B------:R1:W3:Y:S02]  /*10150*/  SHFL.IDX PT, R14, R17, 0x4, 0x181f ;  /* 0x00981f00110e7f89 */ /* 0x0002e400000e0000 */
[----:B0-----:R-:W-:Y:S02]  /*10160*/  IADD3.X R3, RZ, R7, RZ, P0, !PT ;  /* 0x00000007ff037210 */ /* 0x001fe400007fe4ff */
[----:B------:R-:W-:-:S13]  /*10170*/  ISETP.LT.OR P0, PT, R5, 0x31, P4 ;  /* 0x000000310500780c */ /* 0x000fda0002701670 */
[----:B------:R1:W-:Y:S01]  /*10180*/  LDGSTS.E.BYPASS.LTC128B.128 [R0+0x1c00], desc[UR36][R2.64], !P0 ;  /* 0x01c0000002007fae */ /* 0x0003e2000c101d64 */
[----:B------:R-:W-:-:S13]  /*10190*/  ISETP.LT.OR P0, PT, R5, 0x31, P3 ;  /* 0x000000310500780c */ /* 0x000fda0001f01670 */
[----:B------:R1:W-:Y:S01]  /*101a0*/  LDGSTS.E.BYPASS.LTC128B.128 [R0+0x4400], desc[UR36][R2.64+0x80], !P0 ;  /* 0x0440008002007fae */ /* 0x0003e2000c101d64 */
[----:B------:R-:W-:-:S13]  /*101b0*/  ISETP.LT.OR P0, PT, R5, 0x31, P2 ;  /* 0x000000310500780c */ /* 0x000fda0001701670 */
[----:B------:R1:W-:Y:S01]  /*101c0*/  LDGSTS.E.BYPASS.LTC128B.128 [R0+0x6c00], desc[UR36][R2.64+0x100], !P0 ;  /* 0x06c0010002007fae */ /* 0x0003e2000c101d64 */
[----:B------:R-:W-:-:S13]  /*101d0*/  ISETP.LT.OR P0, PT, R5, 0x31, P1 ;  /* 0x000000310500780c */ /* 0x000fda0000f01670 */
[----:B--23--:R1:W-:Y:S02]  /*101e0*/  LDGSTS.E.BYPASS.LTC128B.128 [R0+0x9400], desc[UR36][R2.64+0x180], !P0 ;  /* 0x0940018002007fae */ /* 0x00c3e4000c101d64 */
.L_x_164:
[----:B01----:R-:W-:-:S05]  /*101f0*/  IADD3 R2, P0, R14, R6, RZ ;  /* 0x000000060e027210 */ /* 0x003fca0007f1e0ff */
[----:B------:R-:W-:Y:S01]  /*10200*/  IMAD.X R3, RZ, RZ, R18, P0 ;  /* 0x000000ffff037224 */ /* 0x000fe200000e0612 */
[----:B------:R-:W-:-:S13]  /*10210*/  ISETP.LT.OR P0, PT, R5, 0x41, P4 ;  /* 0x000000410500780c */ /* 0x000fda0002701670 */
[----:B------:R-:W-:Y:S01]  /*10220*/  @!PT LDS RZ, [RZ] ;  /* 0x00000000fffff984 */ /* 0x000fe20000000800 */
[----:B------:R-:W-:Y:S01]  /*10230*/  @!PT LDS RZ, [RZ] ;  /* 0x00000000fffff984 */ /* 0x000fe20000000800 */
[----:B------:R-:W-:Y:S01]  /*10240*/  @!PT LDS RZ, [RZ] ;  /* 0x00000000fffff984 */ /* 0x000fe20000000800 */
[----:B------:R0:W-:Y:S01]  /*10250*/  LDGSTS.E.BYPASS.LTC128B.128 [R0+0x2400], desc[UR36][R2.64], !P0 ;  /* 0x0240000002007fae */ /* 0x0001e2000c101d64 */
[----:B------:R-:W-:-:S13]  /*10260*/  ISETP.LT.OR P0, PT, R5, 0x41, P3 ;  /* 0x000000410500780c */ /* 0x000fda0001f01670 */
[----:B------:R0:W-:Y:S01]  /*10270*/  LDGSTS.E.BYPASS.LTC128B.128 [R0+0x4c00], desc[UR36][R2.64+0x80], !P0 ;  /* 0x04c0008002007fae */ /* 0x0001e2000c101d64 */
[----:B------:R-:W-:-:S13]  /*10280*/  ISETP.LT.OR P0, PT, R5, 0x41, P2 ;  /* 0x000000410500780c */ /* 0x000fda0001701670 */
[----:B------:R0:W-:Y:S01]  /*10290*/  LDGSTS.E.BYPASS.LTC128B.128 [R0+0x7400], desc[UR36][R2.64+0x100], !P0 ;  /* 0x0740010002007fae */ /* 0x0001e2000c101d64 */
[----:B------:R-:W-:-:S13]  /*102a0*/  ISETP.LT.OR P0, PT, R5, 0x41, P1 ;  /* 0x000000410500780c */ /* 0x000fda0000f01670 */
[----:B------:R0:W-:Y:S01]  /*102b0*/  LDGSTS.E.BYPASS.LTC128B.128 [R0+0x9c00], desc[UR36][R2.64+0x180], !P0 ;  /* 0x09c0018002007fae */ /* 0x0001e2000c101d64 */
[----:B------:R-:W-:Y:S01]  /*102c0*/  PLOP3.LUT P0, PT, PT, PT, PT, 0x80, 0x0 ;  /* 0x000000000000781c */ /* 0x000fe20003f0f070 */
[----:B------:R-:W-:-:S12]  /*102d0*/  NOP ;  /* 0x0000000000007918 */ /* 0x000fd80000000000 */
.L_x_75:
        /* <DEDUP_REMOVED lines=10> */
.L_x_76:
[----:B0-----:R-:W2:Y:S01]  /*10380*/  LDL.LU R2, [R1] ;  /* 0x0000000001027983 */ /* 0x001ea20000300800 */
[----:B------:R-:W-:Y:S01]  /*10390*/  VIADD R22, R22, 0x1 ;  /* 0x0000000116167836 */ /* 0x000fe20000000000 */
[----:B------:R-:W-:Y:S01]  /*103a0*/  IADD3 R36, R36, UR43, RZ ;  /* 0x0000002b24247c10 */ /* 0x000fe2000fffe0ff */
[----:B------:R-:W-:Y:S01]  /*103b0*/  ULDC UR4, c[0x0][0xc34] ;  /* 0x00030d0000047ab9 */ /* 0x000fe20000000800 */
[----:B------:R0:W-:Y:S02]  /*103c0*/  SYNCS.ARRIVE.TRANS64.A1T0 RZ, [R4+URZ+0x38850], RZ ;  /* 0x038850ff04ff79a7 */ /* 0x0001e4000810003f */
[----:B------:R-:W-:-:S04]  /*103d0*/  ISETP.NE.AND P0, PT, R22, 0x2, PT ;  /* 0x000000021600780c */ /* 0x000fc80003f05270 */
[----:B------:R-:W-:Y:S02]  /*103e0*/  SEL R22, R22, RZ, P0 ;  /* 0x000000ff16167207 */ /* 0x000fe40000000000 */
[----:B------:R-:W-:Y:S02]  /*103f0*/  SEL R0, RZ, 0x1, P0 ;  /* 0x00000001ff007807 */ /* 0x000fe40000000000 */
[----:B------:R-:W-:Y:S02]  /*10400*/  ISETP.GE.AND P0, PT, R36, UR4, PT ;  /* 0x0000000424007c0c */ /* 0x000fe4000bf06270 */
[----:B------:R-:W-:Y:S01]  /*10410*/  LOP3.LUT R25, R25, R0, RZ, 0x3c, !PT ;  /* 0x0000000019197212 */ /* 0x000fe200078e3cff */
[----:B--2---:R-:W-:-:S05]  /*10420*/  VIADD R2, R2, 0x1 ;  /* 0x0000000102027836 */ /* 0x004fca0000000000 */
[----:B------:R0:W-:Y:S05]  /*10430*/  STL [R1], R2 ;  /* 0x0000000201007387 */ /* 0x0001ea0000100800 */
[----:B------:R-:W-:Y:S05]  /*10440*/  @!P0 BRA `(.L_x_77) ;  /* 0xffffffcc009c8947 */ /* 0x000fea000383ffff */
[----:B------:R-:W-:-:S07]  /*10450*/  LOP3.LUT R0, R2, 0x1, RZ, 0xc, !PT ;  /* 0x0000000102007812 */ /* 0x000fce00078e0cff */
.L_x_40:
[----:B------:R-:W1:Y:S01]  /*10460*/  S2R R3, SR_CgaCtaId ;  /* 0x0000000000037919 */ /* 0x000e620000008800 */
[----:B0-----:R-:W-:Y:S01]  /*10470*/  MOV R2, 0x400 ;  /* 0x0000040000027802 */ /* 0x001fe20000000f00 */
[----:B------:R-:W-:Y:S01]  /*10480*/  BSSY B0, `(.L_x_78) ;  /* 0x0000005000007945 */ /* 0x000fe20003800000 */
[----:B------:R-:W-:Y:S02]  /*10490*/  SHF.L.U32 R0, R0, 0x1f, RZ ;  /* 0x0000001f00007819 */ /* 0x000fe400000006ff */
[----:B-1----:R-:W-:-:S04]  /*104a0*/  LEA R5, R3, R2, 0x18 ;  /* 0x0000000203057211 */ /* 0x002fc800078ec0ff */
[----:B------:R-:W0:Y:S02]  /*104b0*/  SYNCS.PHASECHK.TRANS64.TRYWAIT P0, [R5+URZ+0x38820], R0 ;  /* 0x03882000050075a7 */ /* 0x000e24000800017f */
[----:B0-----:R-:W-:Y:S05]  /*104c0*/  @!P0 BRA `(.L_x_79) ;  /* 0x0000002c00808947 */ /* 0x001fea0003800000 */
.L_x_165:
[----:B------:R-:W-:Y:S05]  /*104d0*/  BSYNC B0 ;  /* 0x0000000000007941 */ /* 0x000fea0003800000 */
.L_x_78:
[----:B------:R-:W-:-:S03]  /*104e0*/  UMOV UR4, 0xffffffff ;  /* 0xffffffff00047882 */ /* 0x000fc60000000000 */
[----:B------:R-:W-:Y:S05]  /*104f0*/  BRA.DIV UR4, `(.L_x_80) ;  /* 0x0000002e04887947 */ /* 0x000fea000b800000 */
[----:B0-----:R-:W0:Y:S02]  /*10500*/  S2R R0, SR_TID.X ;  /* 0x0000000000007919 */ /* 0x001e240000002100 */
[----:B0-----:R-:W-:-:S04]  /*10510*/  SHF.R.U32.HI R0, RZ, 0x5, R0 ;  /* 0x00000005ff007819 */ /* 0x001fc80000011600 */
[----:B------:R-:W-:-:S05]  /*10520*/  LOP3.LUT R0, R0, 0x3, RZ, 0xc0, !PT ;  /* 0x0000000300007812 */ /* 0x000fca00078ec0ff */
[----:B------:R0:W1:Y:S02]  /*10530*/  SHFL.IDX PT, R14, R0, RZ, 0x1f ;  /* 0x00001fff000e7589 */ /* 0x00006400000e0000 */
.L_x_168:
[----:B-1----:R-:W-:Y:S01]  /*10540*/  ISETP.NE.AND P0, PT, R14, RZ, PT ;  /* 0x000000ff0e00720c */ /* 0x002fe20003f05270 */
[----:B------:R-:W-:-:S12]  /*10550*/  BSSY B0, `(.L_x_81) ;  /* 0x0000026000007945 */ /* 0x000fd80003800000 */
[----:B------:R-:W-:Y:S05]  /*10560*/  @P0 BRA `(.L_x_82) ;  /* 0x0000000000900947 */ /* 0x000fea0003800000 */
[----:B------:R-:W-:-:S03]  /*10570*/  UMOV UR4, 0xffffffff ;  /* 0xffffffff00047882 */ /* 0x000fc60000000000 */
[----:B------:R-:W-:Y:S05]  /*10580*/  BRA.DIV UR4, `(.L_x_83) ;  /* 0x0000002e04987947 */ /* 0x000fea000b800000 */
[----:B------:R-:W-:-:S13]  /*10590*/  ELECT P6, URZ, PT ;  /* 0x00000000003f782f */ /* 0x000fda00038c0000 */
.L_x_171:
[----:B------:R-:W-:Y:S05]  /*105a0*/  @!P6 BRA `(.L_x_82) ;  /* 0x000000000080e947 */ /* 0x000fea0003800000 */
[----:B0-----:R-:W2:Y:S02]  /*105b0*/  LDL R0, [R1+0xc] ;  /* 0x00000c0001007983 */ /* 0x001ea40000100800 */
[----:B--2---:R-:W-:-:S13]  /*105c0*/  R2UR UR4, R0 ;  /* 0x00000000000472ca */ /* 0x004fda00000e0000 */
[----:B------:R-:W-:-:S06]  /*105d0*/  ULOP3.LUT UR4, UR4, 0x2, URZ, 0xfc, !UPT ;  /* 0x0000000204047892 */ /* 0x000fcc000f8efc3f */
[----:B------:R-:W-:-:S05]  /*105e0*/  IMAD.U32 R0, RZ, RZ, UR4 ;  /* 0x00000004ff007e24 */ /* 0x000fca000f8e00ff */
[----:B------:R-:W-:-:S13]  /*105f0*/  ISETP.NE.AND P0, PT, R0, 0x3, PT ;  /* 0x000000030000780c */ /* 0x000fda0003f05270 */
[----:B------:R-:W-:Y:S05]  /*10600*/  @!P0 BRA `(.L_x_84) ;  /* 0x0000000000048947 */ /* 0x000fea0003800000 */
[----:B------:R-:W-:Y:S01]  /*10610*/  BPT.TRAP 0x1 ;  /* 0x000000040000795c */ /* 0x000fe20000300000 */
.L_x_84:
[C---:B------:R-:W-:Y:S01]  /*10620*/  LEA R3, R22.reuse, R5, 0x3 ;  /* 0x0000000516037211 */ /* 0x040fe200078e18ff */
[----:B------:R-:W-:Y:S01]  /*10630*/  VIADD R22, R22, 0x1 ;  /* 0x0000000116167836 */ /* 0x000fe20000000000 */
[----:B------:R-:W-:-:S04]  /*10640*/  SHF.L.U32 R2, R25, 0x1f, RZ ;  /* 0x0000001f19027819 */ /* 0x000fc800000006ff */
[----:B------:R-:W0:Y:S01]  /*10650*/  SYNCS.PHASECHK.TRANS64.TRYWAIT P1, [R3+URZ+0x38840], R2 ;  /* 0x03884002030075a7 */ /* 0x000e22000802017f */
[----:B------:R-:W-:-:S04]  /*10660*/  ISETP.NE.AND P2, PT, R22, 0x2, PT ;  /* 0x000000021600780c */ /* 0x000fc80003f45270 */
[----:B------:R-:W-:Y:S01]  /*10670*/  SEL R0, RZ, 0x1, P2 ;  /* 0x00000001ff007807 */ /* 0x000fe20001000000 */
[----:B0-----:R-:W-:Y:S08]  /*10680*/  @!P1 BRA `(.L_x_85) ;  /* 0x0000002c00789947 */ /* 0x001ff00003800000 */
.L_x_172:
[----:B------:R-:W-:Y:S02]  /*10690*/  SEL R22, R22, RZ, P2 ;  /* 0x000000ff16167207 */ /* 0x000fe40001000000 */
[----:B------:R-:W-:Y:S01]  /*106a0*/  LOP3.LUT R0, R25, R0, RZ, 0x3c, !PT ;  /* 0x0000000019007212 */ /* 0x000fe200078e3cff */
[----:B------:R-:W-:Y:S06]  /*106b0*/  @!P0 BRA `(.L_x_86) ;  /* 0x0000000000048947 */ /* 0x000fec0003800000 */
[----:B------:R-:W-:Y:S01]  /*106c0*/  BPT.TRAP 0x1 ;  /* 0x000000040000795c */ /* 0x000fe20000300000 */
.L_x_86:
[----:B------:R-:W-:Y:S01]  /*106d0*/  IMAD R5, R22, 0x8, R5 ;  /* 0x0000000816057824 */ /* 0x000fe200078e0205 */
[----:B------:R-:W-:-:S04]  /*106e0*/  SHF.L.U32 R0, R0, 0x1f, RZ ;  /* 0x0000001f00007819 */ /* 0x000fc800000006ff */
[----:B------:R-:W1:Y:S02]  /*106f0*/  SYNCS.PHASECHK.TRANS64.TRYWAIT P1, [R5+URZ+0x38840], R0 ;  /* 0x03884000050075a7 */ /* 0x000e64000802017f */
[----:B-1----:R-:W-:Y:S05]  /*10700*/  @!P1 BRA `(.L_x_87) ;  /* 0x0000002c006c9947 */ /* 0x002fea0003800000 */
.L_x_173:
[----:B------:R-:W-:Y:S05]  /*10710*/  @!P0 BRA `(.L_x_88) ;  /* 0x0000000000048947 */ /* 0x000fea0003800000 */
[----:B------:R-:W-:Y:S01]  /*10720*/  BPT.TRAP 0x1 ;  /* 0x000000040000795c */ /* 0x000fe20000300000 */
.L_x_88:
[----:B------:R-:W2:Y:S02]  /*10730*/  SYNCS.PHASECHK.TRANS64.TRYWAIT P1, [R3+URZ+0x38860], R2 ;  /* 0x03886002030075a7 */ /* 0x000ea4000802017f */
[----:B--2---:R-:W-:Y:S05]  /*10740*/  @!P1 BRA `(.L_x_89) ;  /* 0x0000002c00709947 */ /* 0x004fea0003800000 */
.L_x_174:
[----:B------:R-:W-:Y:S05]  /*10750*/  @!P0 BRA `(.L_x_90) ;  /* 0x0000000000048947 */ /* 0x000fea0003800000 */
[----:B------:R-:W-:Y:S01]  /*10760*/  BPT.TRAP 0x1 ;  /* 0x000000040000795c */ /* 0x000fe20000300000 */
.L_x_90:
[----:B---3--:R3:W4:Y:S02]  /*10770*/  SYNCS.PHASECHK.TRANS64.TRYWAIT P0, [R5+URZ+0x38860], R0 ;  /* 0x03886000050075a7 */ /* 0x008724000800017f */
[----:B----4-:R-:W-:Y:S05]  /*10780*/  @!P0 NANOSLEEP.SYNCS 0x989680 ;  /* 0x009896800000895d */ /* 0x010fea0003900000 */
[----:B------:R-:W4:Y:S02]  /*10790*/  @!P0 SYNCS.PHASECHK.TRANS64 P0, [R5+URZ+0x38860], R0 ;  /* 0x03886000050085a7 */ /* 0x000f24000800007f */
[----:B----4-:R-:W-:Y:S05]  /*107a0*/  @!P0 BRA `(.L_x_90) ;  /* 0xfffffffc00f08947 */ /* 0x010fea000383ffff */
.L_x_82:
[----:B------:R-:W-:Y:S05]  /*107b0*/  BSYNC B0 ;  /* 0x0000000000007941 */ /* 0x000fea0003800000 */
.L_x_81:
[----:B------:R-:W-:Y:S05]  /*107c0*/  EXIT ;  /* 0x000000000000794d */ /* 0x000fea0003800000 */
.L_x_8:
[----:B0-----:R-:W-:-:S04]  /*107d0*/  MOV R3, UR40 ;  /* 0x0000002800037c02 */ /* 0x001fc80008000f00 */
[----:B------:R0:W1:Y:S03]  /*107e0*/  SYNCS.PHASECHK.TRANS64.TRYWAIT P1, [R3+URZ+0x38800], R0 ;  /* 0x03880000030075a7 */ /* 0x000066000802017f */
[----:B-1----:R-:W-:Y:S05]  /*107f0*/  @!P1 NANOSLEEP.SYNCS 0x989680 ;  /* 0x009896800000995d */ /* 0x002fea0003900000 */
[----:B------:R-:W1:Y:S02]  /*10800*/  @!P1 SYNCS.PHASECHK.TRANS64 P1, [R3+URZ+0x38800], R0 ;  /* 0x03880000030095a7 */ /* 0x000e64000802007f */
[----:B-1----:R-:W-:Y:S05]  /*10810*/  @!P1 BRA `(.L_x_8) ;  /* 0xfffffffc00ec9947 */ /* 0x002fea000383ffff */
[----:B------:R-:W-:Y:S05]  /*10820*/  BRA `(.L_x_91) ;  /* 0xffffff0800587947 */ /* 0x000fea000383ffff */
.L_x_12:
[----:B-1----:R1:W2:Y:S02]  /*10830*/  SYNCS.PHASECHK.TRANS64.TRYWAIT P1, [R0+URZ+0x38830], R3 ;  /* 0x03883003000075a7 */ /* 0x0022a4000802017f */
[----:B--2---:R-:W-:Y:S05]  /*10840*/  @!P1 NANOSLEEP.SYNCS 0x989680 ;  /* 0x009896800000995d */ /* 0x004fea0003900000 */
[----:B------:R-:W2:Y:S02]  /*10850*/  @!P1 SYNCS.PHASECHK.TRANS64 P1, [R0+URZ+0x38830], R3 ;  /* 0x03883003000095a7 */ /* 0x000ea4000802007f */
[----:B--2---:R-:W-:Y:S05]  /*10860*/  @!P1 BRA `(.L_x_12) ;  /* 0xfffffffc00f09947 */ /* 0x004fea000383ffff */
[----:B------:R-:W-:Y:S05]  /*10870*/  BRA `(.L_x_11) ;  /* 0xffffff08007c7947 */ /* 0x000fea000383ffff */
.L_x_18:
[----:B-1----:R-:W-:-:S04]  /*10880*/  IMAD.U32 R153, RZ, RZ, UR61 ;  /* 0x0000003dff997e24 */ /* 0x002fc8000f8e00ff */
[----:B------:R1:W2:Y:S03]  /*10890*/  SYNCS.PHASECHK.TRANS64.TRYWAIT P1, [R153+URZ+0x38830], R4 ;  /* 0x03883004990075a7 */ /* 0x0002a6000802017f */
[----:B--2---:R-:W-:Y:S05]  /*108a0*/  @!P1 NANOSLEEP.SYNCS 0x989680 ;  /* 0x009896800000995d */ /* 0x004fea0003900000 */
[----:B------:R-:W2:Y:S02]  /*108b0*/  @!P1 SYNCS.PHASECHK.TRANS64 P1, [R153+URZ+0x38830], R4 ;  /* 0x03883004990095a7 */ /* 0x000ea4000802007f */
[----:B--2---:R-:W-:Y:S05]  /*108c0*/  @!P1 BRA `(.L_x_18) ;  /* 0xfffffffc00ec9947 */ /* 0x004fea000383ffff */
[----:B------:R-:W-:Y:S05]  /*108d0*/  BRA `(.L_x_17) ;  /* 0xffffff5000587947 */ /* 0x000fea000383ffff */
.L_x_22:
[----:B--2---:R-:W-:-:S04]  /*108e0*/  IMAD.U32 R2, RZ, RZ, UR4 ;  /* 0x00000004ff027e24 */ /* 0x004fc8000f8e00ff */
[----:B------:R2:W3:Y:S03]  /*108f0*/  SYNCS.PHASECHK.TRANS64.TRYWAIT P1, [R2+URZ+0x38850], R0 ;  /* 0x03885000020075a7 */ /* 0x0004e6000802017f */
[----:B---3--:R-:W-:Y:S05]  /*10900*/  @!P1 NANOSLEEP.SYNCS 0x989680 ;  /* 0x009896800000995d */ /* 0x008fea0003900000 */
[----:B------:R-:W3:Y:S02]  /*10910*/  @!P1 SYNCS.PHASECHK.TRANS64 P1, [R2+URZ+0x38850], R0 ;  /* 0x03885000020095a7 */ /* 0x000ee4000802007f */
[----:B---3--:R-:W-:Y:S05]  /*10920*/  @!P1 BRA `(.L_x_22) ;  /* 0xfffffffc00ec9947 */ /* 0x008fea000383ffff */
[----:B------:R-:W-:Y:S05]  /*10930*/  BRA `(.L_x_21) ;  /* 0xffffff7800a87947 */ /* 0x000fea000383ffff */
.L_x_29:
[----:B-1----:R-:W-:-:S04]  /*10940*/  MOV R7, UR12 ;  /* 0x0000000c00077c02 */ /* 0x002fc80008000f00 */
[----:B------:R1:W2:Y:S03]  /*10950*/  SYNCS.PHASECHK.TRANS64.TRYWAIT P1, [R7+URZ+0x38850], R0 ;  /* 0x03885000070075a7 */ /* 0x0002a6000802017f */
[----:B--2---:R-:W-:Y:S05]  /*10960*/  @!P1 NANOSLEEP.SYNCS 0x989680 ;  /* 0x009896800000995d */ /* 0x004fea0003900000 */
[----:B------:R-:W2:Y:S02]  /*10970*/  @!P1 SYNCS.PHASECHK.TRANS64 P1, [R7+URZ+0x38850], R0 ;  /* 0x03885000070095a7 */ /* 0x000ea4000802007f */
[----:B--2---:R-:W-:Y:S05]  /*10980*/  @!P1 BRA `(.L_x_29) ;  /* 0xfffffffc00ec9947 */ /* 0x004fea000383ffff */
[----:B------:R-:W-:Y:S05]  /*10990*/  BRA `(.L_x_28) ;  /* 0xffffff9800087947 */ /* 0x000fea000383ffff */
.L_x_44:
[----:B------:R-:W0:Y:S01]  /*109a0*/  S2R R17, SR_TID.X ;  /* 0x0000000000117919 */ /* 0x000e220000002100 */
[----:B------:R-:W-:Y:S01]  /*109b0*/  BSSY B0, `(.L_x_92) ;  /* 0x000000a000007945 */ /* 0x000fe20003800000 */
[----:B------:R-:W-:Y:S01]  /*109c0*/  IMAD.MOV.U32 R12, RZ, RZ, RZ ;  /* 0x000000ffff0c7224 */ /* 0x000fe200078e00ff */
[----:B------:R-:W-:Y:S01]  /*109d0*/  MOV R11, 0x1f ;  /* 0x0000001f000b7802 */ /* 0x000fe20000000f00 */
[----:B------:R-:W-:Y:S01]  /*109e0*/  IMAD.MOV.U32 R15, RZ, RZ, -0x1 ;  /* 0xffffffffff0f7424 */ /* 0x000fe200078e00ff */
[----:B0-----:R-:W-:-:S04]  /*109f0*/  SHF.R.U32.HI R17, RZ, 0x5, R17 ;  /* 0x00000005ff117819 */ /* 0x001fc80000011611 */
[----:B------:R-:W-:-:S05]  /*10a00*/  LOP3.LUT R17, R17, 0x3, RZ, 0xc0, !PT ;  /* 0x0000000311117812 */ /* 0x000fca00078ec0ff */
[----:B------:R-:W-:-:S07]  /*10a10*/  IMAD.MOV.U32 R13, RZ, RZ, R17 ;  /* 0x000000ffff0d7224 */ /* 0x000fce00078e0011 */
[----:B-1---5:R-:W-:Y:S05]  /*10a20*/  WARPSYNC.COLLECTIVE R15, `(.L_x_93) ;  /* 0x000000000f087348 */ /* 0x022fea0003c00000 */
[----:B------:R0:W2:Y:S02]  /*10a30*/  SHFL.IDX P6, R14, R13, R12, R11 ;  /* 0x0000000c0d0e7389 */ /* 0x0000a400000c000b */
[----:B012--5:R-:W-:Y:S01]  /*10a40*/  ENDCOLLECTIVE ;  /* 0x000000000000791b */ /* 0x027fe20003800000 */
.L_x_93:
[----:B------:R-:W-:Y:S05]  /*10a50*/  BSYNC B0 ;  /* 0x0000000000007941 */ /* 0x000fea0003800000 */
.L_x_92:
[----:B------:R-:W-:Y:S05]  /*10a60*/  BRA `(.L_x_94) ;  /* 0xffffffcc00787947 */ /* 0x000fea000383ffff */
.L_x_47:
[----:B0-----:R0:W1:Y:S02]  /*10a70*/  SYNCS.PHASECHK.TRANS64.TRYWAIT P0, [R0+URZ+0x38840], R3 ;  /* 0x03884003000075a7 */ /* 0x001064000800017f */
[----:B-1----:R-:W-:Y:S05]  /*10a80*/  @!P0 NANOSLEEP.SYNCS 0x989680 ;  /* 0x009896800000895d */ /* 0x002fea0003900000 */
[----:B------:R-:W1:Y:S02]  /*10a90*/  @!P0 SYNCS.PHASECHK.TRANS64 P0, [R0+URZ+0x38840], R3 ;  /* 0x03884003000085a7 */ /* 0x000e64000800007f */
[----:B-1----:R-:W-:Y:S05]  /*10aa0*/  @!P0 BRA `(.L_x_47) ;  /* 0xfffffffc00f08947 */ /* 0x002fea000383ffff */
[----:B------:R-:W-:Y:S05]  /*10ab0*/  BRA `(.L_x_95) ;  /* 0xffffffd0004c7947 */ /* 0x000fea000383ffff */
.L_x_48:
[----:B------:R-:W-:Y:S01]  /*10ac0*/  BSSY B0, `(.L_x_96) ;  /* 0x0000008000007945 */ /* 0x000fe20003800000 */
[----:B------:R-:W-:Y:S01]  /*10ad0*/  IMAD.MOV.U32 R13, RZ, RZ, R6 ;  /* 0x000000ffff0d7224 */ /* 0x000fe200078e0006 */
[----:B------:R-:W-:Y:S01]  /*10ae0*/  MOV R12, RZ ;  /* 0x000000ff000c7202 */ /* 0x000fe20000000f00 */
[----:B------:R-:W-:Y:S02]  /*10af0*/  IMAD.MOV.U32 R11, RZ, RZ, 0x181f ;  /* 0x0000181fff0b7424 */ /* 0x000fe400078e00ff */
[----:B------:R-:W-:-:S07]  /*10b00*/  IMAD.MOV.U32 R15, RZ, RZ, -0x1 ;  /* 0xffffffffff0f7424 */ /* 0x000fce00078e00ff */
[----:B------:R-:W-:Y:S05]  /*10b10*/  WARPSYNC.COLLECTIVE R15, `(.L_x_97) ;  /* 0x000000000f087348 */ /* 0x000fea0003c00000 */
[----:B------:R0:W1:Y:S02]  /*10b20*/  SHFL.IDX P6, R14, R13, R12, R11 ;  /* 0x0000000c0d0e7389 */ /* 0x00006400000c000b */
[----:B01----:R-:W-:Y:S01]  /*10b30*/  ENDCOLLECTIVE ;  /* 0x000000000000791b */ /* 0x003fe20003800000 */
.L_x_97:
[----:B------:R-:W-:Y:S05]  /*10b40*/  BSYNC B0 ;  /* 0x0000000000007941 */ /* 0x000fea0003800000 */
.L_x_96:
[----:B------:R-:W-:Y:S01]  /*10b50*/  IMAD.MOV.U32 R13, RZ, RZ, R4 ;  /* 0x000000ffff0d7224 */ /* 0x000fe200078e0004 */
[----:B------:R-:W-:Y:S01]  /*10b60*/  MOV R11, 0x181f ;  /* 0x0000181f000b7802 */ /* 0x000fe20000000f00 */
[----:B------:R-:W-:Y:S01]  /*10b70*/  IMAD.MOV.U32 R12, RZ, RZ, RZ ;  /* 0x000000ffff0c7224 */ /* 0x000fe200078e00ff */
[----:B------:R-:W-:Y:S01]  /*10b80*/  MOV R2, R14 ;  /* 0x0000000e00027202 */ /* 0x000fe20000000f00 */
[----:B------:R-:W-:Y:S01]  /*10b90*/  IMAD.MOV.U32 R15, RZ, RZ, -0x1 ;  /* 0xffffffffff0f7424 */ /* 0x000fe200078e00ff */
[----:B------:R-:W-:Y:S02]  /*10ba0*/  ISETP.GE.AND P0, PT, R33, 0x1, PT ;  /* 0x000000012100780c */ /* 0x000fe40003f06270 */
[----:B------:R-:W-:-:S13]  /*10bb0*/  LOP3.LUT P5, RZ, R16, 0x8, RZ, 0xc0, !PT ;  /* 0x0000000810ff7812 */ /* 0x000fda00078ac0ff */
[----:B------:R-:W-:Y:S05]  /*10bc0*/  WARPSYNC.COLLECTIVE R15, `(.L_x_98) ;  /* 0x000000000f087348 */ /* 0x000fea0003c00000 */
[----:B------:R0:W1:Y:S02]  /*10bd0*/  SHFL.IDX P6, R14, R13, R12, R11 ;  /* 0x0000000c0d0e7389 */ /* 0x00006400000c000b */
[----:B01----:R-:W-:Y:S01]  /*10be0*/  ENDCOLLECTIVE ;  /* 0x000000000000791b */ /* 0x003fe20003800000 */
.L_x_98:
[C---:B------:R-:W-:Y:S02]  /*10bf0*/  LOP3.LUT P4, RZ, R16.reuse, 0x4, RZ, 0xc0, !PT ;  /* 0x0000000410ff7812 */ /* 0x040fe4000788c0ff */
[C---:B------:R-:W-:Y:S02]  /*10c00*/  LOP3.LUT P3, RZ, R16.reuse, 0x2, RZ, 0xc0, !PT ;  /* 0x0000000210ff7812 */ /* 0x040fe4000786c0ff */
[----:B------:R-:W-:Y:S02]  /*10c10*/  LOP3.LUT P2, RZ, R16, 0x1, RZ, 0xc0, !PT ;  /* 0x0000000110ff7812 */ /* 0x000fe4000784c0ff */
[----:B------:R-:W-:Y:S01]  /*10c20*/  @P0 LEA R7, R5, UR39, 0x1 ;  /* 0x0000002705070c11 */ /* 0x000fe2000f8e08ff */
[----:B------:R-:W-:Y:S02]  /*10c30*/  IMAD.MOV.U32 R13, RZ, RZ, R6 ;  /* 0x000000ffff0d7224 */ /* 0x000fe400078e0006 */
[----:B------:R-:W-:Y:S01]  /*10c40*/  IMAD.MOV.U32 R12, RZ, RZ, 0x1 ;  /* 0x00000001ff0c7424 */ /* 0x000fe200078e00ff */
[----:B------:R-:W-:-:S05]  /*10c50*/  @P0 LEA R14, P1, R37, R14, 0x1 ;  /* 0x0000000e250e0211 */ /* 0x000fca00078208ff */
[----:B------:R-:W-:Y:S01]  /*10c60*/  @P0 IMAD.X R3, RZ, RZ, R2, P1 ;  /* 0x000000ffff030224 */ /* 0x000fe200008e0602 */
[----:B------:R-:W-:-:S07]  /*10c70*/  @P0 MOV R2, R14 ;  /* 0x0000000e00020202 */ /* 0x000fce0000000f00 */
[----:B------:R-:W-:Y:S05]  /*10c80*/  WARPSYNC.COLLECTIVE R15, `(.L_x_99) ;  /* 0x000000000f087348 */ /* 0x000fea0003c00000 */
[----:B------:R0:W1:Y:S02]  /*10c90*/  SHFL.IDX P6, R14, R13, R12, R11 ;  /* 0x0000000c0d0e7389 */ /* 0x00006400000c000b */
[----:B01----:R-:W-:Y:S01]  /*10ca0*/  ENDCOLLECTIVE ;  /* 0x000000000000791b */ /* 0x003fe20003800000 */
.L_x_99:
[----:B------:R-:W-:Y:S01]  /*10cb0*/  @!PT LDS RZ, [RZ] ;  /* 0x00000000fffff984 */ /* 0x000fe20000000800 */
[----:B------:R-:W-:Y:S01]  /*10cc0*/  @!PT LDS RZ, [RZ] ;  /* 0x00000000fffff984 */ /* 0x000fe20000000800 */
[----:B------:R-:W-:Y:S01]  /*10cd0*/  @!PT LDS RZ, [RZ] ;  /* 0x00000000fffff984 */ /* 0x000fe20000000800 */
[----:B------:R0:W-:Y:S04]  /*10ce0*/  @P0 LDGSTS.E.BYPASS.LTC128B.128 [R7+0x24400], desc[UR36][R2.64], !P5 ;  /* 0x2440000002070fae */ /* 0x0001e8000e901d64 */
[----:B------:R0:W-:Y:S04]  /*10cf0*/  @P0 LDGSTS.E.BYPASS.LTC128B.128 [R7+0x26c00], desc[UR36][R2.64+0x80], !P4 ;  /* 0x26c0008002070fae */ /* 0x0001e8000e101d64 */
[----:B------:R0:W-:Y:S01]  /*10d00*/  @P0 LDGSTS.E.BYPASS.LTC128B.128 [R7+0x29400], desc[UR36][R2.64+0x100], !P3 ;  /* 0x2940010002070fae */ /* 0x0001e2000d901d64 */
[----:B------:R-:W-:-:S03]  /*10d10*/  IMAD.MOV.U32 R13, RZ, RZ, R4 ;  /* 0x000000ffff0d7224 */ /* 0x000fc600078e0004 */
[----:B------:R0:W-:Y:S01]  /*10d20*/  @P0 LDGSTS.E.BYPASS.LTC128B.128 [R7+0x2bc00], desc[UR36][R2.64+0x180], !P2 ;  /* 0x2bc0018002070fae */ /* 0x0001e2000d101d64 */
[----:B------:R-:W-:Y:S02]  /*10d30*/  ISETP.GE.AND P0, PT, R33, 0x11, PT ;  /* 0x000000112100780c */ /* 0x000fe40003f06270 */
[----:B------:R-:W-:-:S11]  /*10d40*/  MOV R8, R14 ;  /* 0x0000000e00087202 */ /* 0x000fd60000000f00 */
[----:B0-----:R-:W-:Y:S05]  /*10d50*/  WARPSYNC.COLLECTIVE R15, `(.L_x_100) ;  /* 0x000000000f087348 */ /* 0x001fea0003c00000 */
[----:B------:R1:W2:Y:S02]  /*10d60*/  SHFL.IDX P6, R14, R13, R12, R11 ;  /* 0x0000000c0d0e7389 */ /* 0x0002a400000c000b */
[----:B012---:R-:W-:Y:S01]  /*10d70*/  ENDCOLLECTIVE ;  /* 0x000000000000791b */ /* 0x007fe20003800000 */
.L_x_100:
[----:B------:R-:W-:Y:S01]  /*10d80*/  @P0 LEA R21, R5, UR39, 0x1 ;  /* 0x0000002705150c11 */ /* 0x000fe2000f8e08ff */
[----:B------:R-:W-:Y:S01]  /*10d90*/  IMAD.MOV.U32 R13, RZ, RZ, R6 ;  /* 0x000000ffff0d7224 */ /* 0x000fe200078e0006 */
[----:B------:R-:W-:Y:S02]  /*10da0*/  MOV R12, 0x2 ;  /* 0x00000002000c7802 */ /* 0x000fe40000000f00 */
[----:B------:R-:W-:-:S04]  /*10db0*/  @P0 LEA R14, P1, R37, R14, 0x1 ;  /* 0x0000000e250e0211 */ /* 0x000fc800078208ff */
[----:B------:R-:W-:Y:S01]  /*10dc0*/  @P0 MOV R2, R14 ;  /* 0x0000000e00020202 */ /* 0x000fe20000000f00 */
[----:B------:R-:W-:-:S08]  /*10dd0*/  @P0 IMAD.X R9, RZ, RZ, R8, P1 ;  /* 0x000000ffff090224 */ /* 0x000fd000008e0608 */
[----:B------:R-:W-:Y:S05]  /*10de0*/  WARPSYNC.COLLECTIVE R15, `(.L_x_101) ;  /* 0x000000000f087348 */ /* 0x000fea0003c00000 */
[----:B------:R0:W1:Y:S02]  /*10df0*/  SHFL.IDX P6, R14, R13, R12, R11 ;  /* 0x0000000c0d0e7389 */ /* 0x00006400000c000b */
[----:B01----:R-:W-:Y:S01]  /*10e00*/  ENDCOLLECTIVE ;  /* 0x000000000000791b */ /* 0x003fe20003800000 */
.L_x_101:
[----:B------:R-:W-:-:S05]  /*10e10*/  @P0 IMAD.MOV.U32 R3, RZ, RZ, R9 ;  /* 0x000000ffff030224 */ /* 0x000fca00078e0009 */
[----:B------:R-:W-:Y:S01]  /*10e20*/  @!PT LDS RZ, [RZ] ;  /* 0x00000000fffff984 */ /* 0x000fe20000000800 */
[----:B------:R-:W-:Y:S01]  /*10e30*/  @!PT LDS RZ, [RZ] ;  /* 0x00000000fffff984 */ /* 0x000fe20000000800 */
[----:B------:R-:W-:Y:S01]  /*10e40*/  @!PT LDS RZ, [RZ] ;  /* 0x00000000fffff984 */ /* 0x000fe20000000800 */
[----:B------:R0:W-:Y:S04]  /*10e50*/  @P0 LDGSTS.E.BYPASS.LTC128B.128 [R21+0x24c00], desc[UR36][R2.64], !P5 ;  /* 0x24c0000002150fae */ /* 0x0001e8000e901d64 */
[----:B------:R0:W-:Y:S01]  /*10e60*/  @P0 LDGSTS.E.BYPASS.LTC128B.128 [R21+0x27400], desc[UR36][R2.64+0x80], !P4 ;  /* 0x2740008002150fae */ /* 0x0001e2000e101d64 */
[----:B------:R-:W-:-:S03]  /*10e70*/  IMAD.MOV.U32 R13, RZ, RZ, R4 ;  /* 0x000000ffff0d7224 */ /* 0x000fc600078e0004 */
[----:B------:R0:W-:Y:S04]  /*10e80*/  @P0 LDGSTS.E.BYPASS.LTC128B.128 [R21+0x29c00], desc[UR36][R2.64+0x100], !P3 ;  /* 0x29c0010002150fae */ /* 0x0001e8000d901d64 */
[----:B------:R0:W-:Y:S01]  /*10e90*/  @P0 LDGSTS.E.BYPASS.LTC128B.128 [R21+0x2c400], desc[UR36][R2.64+0x180], !P2 ;  /* 0x2c40018002150fae */ /* 0x0001e2000d101d64 */
[----:B------:R-:W-:Y:S01]  /*10ea0*/  ISETP.GE.AND P0, PT, R33, 0x21, PT ;  /* 0x000000212100780c */ /* 0x000fe20003f06270 */
[----:B------:R-:W-:-:S12]  /*10eb0*/  IMAD.MOV.U32 R7, RZ, RZ, R14 ;  /* 0x000000ffff077224 */ /* 0x000fd800078e000e */
[----:B0-----:R-:W-:Y:S05]  /*10ec0*/  WARPSYNC.COLLECTIVE R15, `(.L_x_102) ;  /* 0x000000000f087348 */ /* 0x001fea0003c00000 */
[----:B------:R1:W2:Y:S02]  /*10ed0*/  SHFL.IDX P6, R14, R13, R12, R11 ;  /* 0x0000000c0d0e7389 */ /* 0x0002a400000c000b */
[----:B012---:R-:W-:Y:S01]  /*10ee0*/  ENDCOLLECTIVE ;  /* 0x000000000000791b */ /* 0x007fe20003800000 */
.L_x_102:
[----:B------:R-:W-:Y:S02]  /*10ef0*/  @P0 LEA R9, R5, UR39, 0x1 ;  /* 0x0000002705090c11 */ /* 0x000fe4000f8e08ff */
[----:B------:R-:W-:Y:S01]  /*10f00*/  MOV R13, R6 ;  /* 0x00000006000d7202 */ /* 0x000fe20000000f00 */
[----:B------:R-:W-:Y:S01]  /*10f10*/  IMAD.MOV.U32 R12, RZ, RZ, 0x3 ;  /* 0x00000003ff0c7424 */ /* 0x000fe200078e00ff */
[----:B------:R-:W-:-:S04]  /*10f20*/  @P0 LEA R14, P1, R37, R14, 0x1 ;  /* 0x0000000e250e0211 */ /* 0x000fc800078208ff */
[----:B------:R-:W-:Y:S01]  /*10f30*/  @P0 IADD3.X R7, RZ, R7, RZ, P1, !PT ;  /* 0x00000007ff070210 */ /* 0x000fe20000ffe4ff */
[----:B------:R-:W-:-:S08]  /*10f40*/  @P0 IMAD.MOV.U32 R2, RZ, RZ, R14 ;  /* 0x000000ffff020224 */ /* 0x000fd000078e000e */
[----:B------:R-:W-:Y:S05]  /*10f50*/  WARPSYNC.COLLECTIVE R15, `(.L_x_103) ;  /* 0x000000000f087348 */ /* 0x000fea0003c00000 */
[----:B------:R0:W1:Y:S02]  /*10f60*/  SHFL.IDX P6, R14, R13, R12, R11 ;  /* 0x0000000c0d0e7389 */ /* 0x00006400000c000b */
[----:B01----:R-:W-:Y:S01]  /*10f70*/  ENDCOLLECTIVE ;  /* 0x000000000000791b */ /* 0x003fe20003800000 */
.L_x_103:
[----:B------:R-:W-:-:S05]  /*10f80*/  @P0 IMAD.MOV.U32 R3, RZ, RZ, R7 ;  /* 0x000000ffff030224 */ /* 0x000fca00078e0007 */
[----:B------:R-:W-:Y:S01]  /*10f90*/  @!PT LDS RZ, [RZ] ;  /* 0x00000000fffff984 */ /* 0x000fe20000000800 */
[----:B------:R-:W-:Y:S01]  /*10fa0*/  @!PT LDS RZ, [RZ] ;  /* 0x00000000fffff984 */ /* 0x000fe20000000800 */
[----:B------:R-:W-:Y:S01]  /*10fb0*/  @!PT LDS RZ, [RZ] ;  /* 0x00000000fffff984 */ /* 0x000fe20000000800 */
[----:B------:R0:W-:Y:S04]  /*10fc0*/  @P0 LDGSTS.E.BYPASS.LTC128B.128 [R9+0x25400], desc[UR36][R2.64], !P5 ;  /* 0x2540000002090fae */ /* 0x0001e8000e901d64 */
[----:B------:R0:W-:Y:S01]  /*10fd0*/  @P0 LDGSTS.E.BYPASS.LTC128B.128 [R9+0x27c00], desc[UR36][R2.64+0x80], !P4 ;  /* 0x27c0008002090fae */ /* 0x0001e2000e101d64 */
[----:B------:R-:W-:-:S03]  /*10fe0*/  MOV R13, R4 ;  /* 0x00000004000d7202 */ /* 0x000fc60000000f00 */
[----:B------:R0:W-:Y:S04]  /*10ff0*/  @P0 LDGSTS.E.BYPASS.LTC128B.128 [R9+0x2a400], desc[UR36][R2.64+0x100], !P3 ;  /* 0x2a40010002090fae */ /* 0x0001e8000d901d64 */
[----:B------:R0:W-:Y:S01]  /*11000*/  @P0 LDGSTS.E.BYPASS.LTC128B.128 [R9+0x2cc00], desc[UR36][R2.64+0x180], !P2 ;  /* 0x2cc0018002090fae */ /* 0x0001e2000d101d64 */
[----:B------:R-:W-:Y:S01]  /*11010*/  ISETP.GE.AND P0, PT, R33, 0x31, PT ;  /* 0x000000312100780c */ /* 0x000fe20003f06270 */
[----:B------:R-:W-:-:S12]  /*11020*/  IMAD.MOV.U32 R7, RZ, RZ, R14 ;  /* 0x000000ffff077224 */ /* 0x000fd800078e000e */
[----:B0-----:R-:W-:Y:S05]  /*11030*/  WARPSYNC.COLLECTIVE R15, `(.L_x_104) ;  /* 0x000000000f087348 */ /* 0x001fea0003c00000 */
[----:B------:R1:W2:Y:S02]  /*11040*/  SHFL.IDX P6, R14, R13, R12, R11 ;  /* 0x0000000c0d0e7389 */ /* 0x0002a400000c000b */
[----:B012---:R-:W-:Y:S01]  /*11050*/  ENDCOLLECTIVE ;  /* 0x000000000000791b */ /* 0x007fe20003800000 */
.L_x_104:
[----:B------:R-:W-:Y:S01]  /*11060*/  @P0 LEA R21, R5, UR39, 0x1 ;  /* 0x0000002705150c11 */ /* 0x000fe2000f8e08ff */
[----:B------:R-:W-:Y:S02]  /*11070*/  IMAD.MOV.U32 R13, RZ, RZ, R6 ;  /* 0x000000ffff0d7224 */ /* 0x000fe400078e0006 */
[----:B------:R-:W-:Y:S01]  /*11080*/  IMAD.MOV.U32 R12, RZ, RZ, 0x4 ;  /* 0x00000004ff0c7424 */ /* 0x000fe200078e00ff */
[----:B------:R-:W-:-:S05]  /*11090*/  @P0 LEA R14, P1, R37, R14, 0x1 ;  /* 0x0000000e250e0211 */ /* 0x000fca00078208ff */
[----:B------:R-:W-:-:S08]  /*110a0*/  @P0 IMAD.MOV.U32 R2, RZ, RZ, R14 ;  /* 0x000000ffff020224 */ /* 0x000fd000078e000e */
[----:B------:R-:W-:Y:S05]  /*110b0*/  WARPSYNC.COLLECTIVE R15, `(.L_x_105) ;  /* 0x000000000f087348 */ /* 0x000fea0003c00000 */
[----:B------:R0:W1:Y:S02]  /*110c0*/  SHFL.IDX P6, R14, R13, R12, R11 ;  /* 0x0000000c0d0e7389 */ /* 0x00006400000c000b */
[----:B01----:R-:W-:Y:S01]  /*110d0*/  ENDCOLLECTIVE ;  /* 0x000000000000791b */ /* 0x003fe20003800000 */
.L_x_105:
[----:B------:R-:W-:-:S05]  /*110e0*/  @P0 IMAD.X R7, RZ, RZ, R7, P1 ;  /* 0x000000ffff070224 */ /* 0x000fca00008e0607 */
[----:B------:R-:W-:-:S05]  /*110f0*/  @P0 MOV R3, R7 ;  /* 0x0000000700030202 */ /* 0x000fca0000000f00 */
[----:B------:R-:W-:Y:S01]  /*11100*/  @!PT LDS RZ, [RZ] ;  /* 0x00000000fffff984 */ /* 0x000fe20000000800 */
[----:B------:R-:W-:Y:S01]  /*11110*/  @!PT LDS RZ, [RZ] ;  /* 0x00000000fffff984 */ /* 0x000fe20000000800 */
[----:B------:R-:W-:Y:S01]  /*11120*/  @!PT LDS RZ, [RZ] ;  /* 0x00000000fffff984 */ /* 0x000fe20000000800 */
[----:B------:R0:W-:Y:S01]  /*11130*/  @P0 LDGSTS.E.BYPASS.LTC128B.128 [R21+0x25c00], desc[UR36][R2.64], !P5 ;  /* 0x25c0000002150fae */ /* 0x0001e2000e901d64 */
[----:B------:R-:W-:-:S03]  /*11140*/  IMAD.MOV.U32 R13, RZ, RZ, R4 ;  /* 0x000000ffff0d7224 */ /* 0x000fc600078e0004 */
[----:B------:R0:W-:Y:S04]  /*11150*/  @P0 LDGSTS.E.BYPASS.LTC128B.128 [R21+0x28400], desc[UR36][R2.64+0x80], !P4 ;  /* 0x2840008002150fae */ /* 0x0001e8000e101d64 */
[----:B------:R0:W-:Y:S04]  /*11160*/  @P0 LDGSTS.E.BYPASS.LTC128B.128 [R21+0x2ac00], desc[UR36][R2.64+0x100], !P3 ;  /* 0x2ac0010002150fae */ /* 0x0001e8000d901d64 */
[----:B------:R0:W-:Y:S01]  /*11170*/  @P0 LDGSTS.E.BYPASS.LTC128B.128 [R21+0x2d400], desc[UR36][R2.64+0x180], !P2 ;  /* 0x2d40018002150fae */ /* 0x0001e2000d101d64 */
[----:B------:R-:W-:-:S07]  /*11180*/  MOV R7, R14 ;  /* 0x0000000e00077202 */ /* 0x000fce0000000f00 */
[----:B0-----:R-:W-:Y:S05]  /*11190*/  WARPSYNC.COLLECTIVE R15, `(.L_x_106) ;  /* 0x000000000f087348 */ /* 0x001fea0003c00000 */
[----:B------:R1:W2:Y:S02]  /*111a0*/  SHFL.IDX P6, R14, R13, R12, R11 ;  /* 0x0000000c0d0e7389 */ /* 0x0002a400000c000b */
[----:B012---:R-:W-:Y:S01]  /*111b0*/  ENDCOLLECTIVE ;  /* 0x000000000000791b */ /* 0x007fe20003800000 */
.L_x_106:
[----:B------:R-:W-:Y:S05]  /*111c0*/  BRA `(.L_x_107) ;  /* 0xffffffcc00b47947 */ /* 0x000fea000383ffff */
.L_x_54:
[----:B------:R-:W-:Y:S01]  /*111d0*/  IMAD.MOV.U32 R13, RZ, RZ, R5 ;  /* 0x000000ffff0d7224 */ /* 0x000fe200078e0005 */
[----:B------:R-:W-:Y:S01]  /*111e0*/  MOV R12, RZ ;  /* 0x000000ff000c7202 */ /* 0x000fe20000000f00 */
[----:B------:R-:W-:Y:S02]  /*111f0*/  IMAD.MOV.U32 R11, RZ, RZ, 0x181f ;  /* 0x0000181fff0b7424 */ /* 0x000fe400078e00ff */
[----:B------:R-:W-:Y:S02]  /*11200*/  IMAD.MOV.U32 R15, RZ, RZ, -0x1 ;  /* 0xffffffffff0f7424 */ /* 0x000fe400078e00ff */
[----:B------:R-:W-:-:S07]  /*11210*/  IMAD.IADD R4, R34, 0x1, R4 ;  /* 0x0000000122047824 */ /* 0x000fce00078e0204 */
[----:B-----5:R-:W-:Y:S05]  /*11220*/  WARPSYNC.COLLECTIVE R15, `(.L_x_108) ;  /* 0x000000000f087348 */ /* 0x020fea0003c00000 */
[----:B------:R0:W1:Y:S02]  /*11230*/  SHFL.IDX P6, R14, R13, R12, R11 ;  /* 0x0000000c0d0e7389 */ /* 0x00006400000c000b */
[----:B01---5:R-:W-:Y:S01]  /*11240*/  ENDCOLLECTIVE ;  /* 0x000000000000791b */ /* 0x023fe20003800000 */
.L_x_108:
[C---:B------:R-:W-:Y:S01]  /*11250*/  VIADD R6, R4.reuse, 0x10 ;  /* 0x0000001004067836 */ /* 0x040fe20000000000 */
[----:B------:R-:W-:Y:S01]  /*11260*/  ISETP.GE.AND P0, PT, R4, UR40, PT ;  /* 0x0000002804007c0c */ /* 0x000fe2000bf06270 */
[----:B------:R-:W-:Y:S01]  /*11270*/  IMAD.MOV.U32 R13, RZ, RZ, R0 ;  /* 0x000000ffff0d7224 */ /* 0x000fe200078e0000 */
[----:B------:R-:W-:-:S11]  /*11280*/  MOV R2, R14 ;  /* 0x0000000e00027202 */ /* 0x000fd60000000f00 */
[----:B------:R-:W-:Y:S05]  /*11290*/  WARPSYNC.COLLECTIVE R15, `(.L_x_109) ;  /* 0x000000000f087348 */ /* 0x000fea0003c00000 */
[----:B------:R0:W1:Y:S02]  /*112a0*/  SHFL.IDX P6, R14, R13, R12, R11 ;  /* 0x0000000c0d0e7389 */ /* 0x00006400000c000b */
[----:B01----:R-:W-:Y:S01]  /*112b0*/  ENDCOLLECTIVE ;  /* 0x000000000000791b */ /* 0x003fe20003800000 */
.L_x_109:
[----:B------:R-:W-:Y:S01]  /*112c0*/  MOV R13, R5 ;  /* 0x00000005000d7202 */ /* 0x000fe20000000f00 */
[----:B------:R-:W-:Y:S01]  /*112d0*/  IMAD.MOV.U32 R12, RZ, RZ, 0x1 ;  /* 0x00000001ff0c7424 */ /* 0x000fe200078e00ff */
[----:B------:R-:W-:-:S04]  /*112e0*/  @!P0 LEA R14, P1, R37, R14, 0x1 ;  /* 0x0000000e250e8211 */ /* 0x000fc800078208ff */
[----:B------:R-:W-:Y:S01]  /*112f0*/  @!P0 IADD3.X R3, RZ, R2, RZ, P1, !PT ;  /* 0x00000002ff038210 */ /* 0x000fe20000ffe4ff */
[----:B------:R-:W-:-:S08]  /*11300*/  @!P0 IMAD.MOV.U32 R2, RZ, RZ, R14 ;  /* 0x000000ffff028224 */ /* 0x000fd000078e000e */
[----:B------:R-:W-:Y:S05]  /*11310*/  WARPSYNC.COLLECTIVE R15, `(.L_x_110) ;  /* 0x000000000f087348 */ /* 0x000fea0003c00000 */
[----:B------:R0:W1:Y:S02]  /*11320*/  SHFL.IDX P6, R14, R13, R12, R11 ;  /* 0x0000000c0d0e7389 */ /* 0x00006400000c000b */
[----:B01----:R-:W-:Y:S01]  /*11330*/  ENDCOLLECTIVE ;  /* 0x000000000000791b */ /* 0x003fe20003800000 */
.L_x_110:
[----:B------:R-:W-:Y:S01]  /*11340*/  @!PT LDS RZ, [RZ] ;  /* 0x00000000fffff984 */ /* 0x000fe20000000800 */
[----:B------:R-:W-:Y:S01]  /*11350*/  @!PT LDS RZ, [RZ] ;  /* 0x00000000fffff984 */ /* 0x000fe20000000800 */
[----:B------:R-:W-:Y:S01]  /*11360*/  @!PT LDS RZ, [RZ] ;  /* 0x00000000fffff984 */ /* 0x000fe20000000800 */
[----:B------:R0:W-:Y:S04]  /*11370*/  @!P0 LDGSTS.E.BYPASS.LTC128B.128 [R20+0x14400], desc[UR36][R2.64], !P2 ;  /* 0x1440000002148fae */ /* 0x0001e8000d101d64 */
[----:B------:R0:W-:Y:S04]  /*11380*/  @!P0 LDGSTS.E.BYPASS.LTC128B.128 [R20+0x18400], desc[UR36][R2.64+0x80], !P3 ;  /* 0x1840008002148fae */ /* 0x0001e8000d901d64 */
[----:B------:R0:W-:Y:S01]  /*11390*/  @!P0 LDGSTS.E.BYPASS.LTC128B.128 [R20+0x1c400], desc[UR36][R2.64+0x100], !P4 ;  /* 0x1c40010002148fae */ /* 0x0001e2000e101d64 */
[----:B------:R-:W-:-:S03]  /*113a0*/  MOV R13, R0 ;  /* 0x00000000000d7202 */ /* 0x000fc60000000f00 */
[----:B------:R0:W-:Y:S01]  /*113b0*/  @!P0 LDGSTS.E.BYPASS.LTC128B.128 [R20+0x20400], desc[UR36][R2.64+0x180], !P5 ;  /* 0x2040018002148fae */ /* 0x0001e2000e901d64 */
[----:B------:R-:W-:Y:S01]  /*113c0*/  ISETP.GE.AND P0, PT, R6, UR40, PT ;  /* 0x0000002806007c0c */ /* 0x000fe2000bf06270 */
[----:B------:R-:W-:-:S12]  /*113d0*/  IMAD.MOV.U32 R6, RZ, RZ, R14 ;  /* 0x000000ffff067224 */ /* 0x000fd800078e000e */
[----:B0-----:R-:W-:Y:S05]  /*113e0*/  WARPSYNC.COLLECTIVE R15, `(.L_x_111) ;  /* 0x000000000f087348 */ /* 0x001fea0003c00000 */
[----:B------:R1:W2:Y:S02]  /*113f0*/  SHFL.IDX P6, R14, R13, R12, R11 ;  /* 0x0000000c0d0e7389 */ /* 0x0002a400000c000b */
[----:B012---:R-:W-:Y:S01]  /*11400*/  ENDCOLLECTIVE ;  /* 0x000000000000791b */ /* 0x007fe20003800000 */
.L_x_111:
[----:B------:R-:W-:Y:S01]  /*11410*/  IMAD.MOV.U32 R13, RZ, RZ, R5 ;  /* 0x000000ffff0d7224 */ /* 0x000fe200078e0005 */
[----:B------:R-:W-:Y:S02]  /*11420*/  MOV R12, 0x2 ;  /* 0x00000002000c7802 */ /* 0x000fe40000000f00 */
[----:B------:R-:W-:-:S05]  /*11430*/  @!P0 LEA R14, P1, R37, R14, 0x1 ;  /* 0x0000000e250e8211 */ /* 0x000fca00078208ff */
[----:B------:R-:W-:-:S08]  /*11440*/  @!P0 IMAD.MOV.U32 R2, RZ, RZ, R14 ;  /* 0x000000ffff028224 */ /* 0x000fd000078e000e */
[----:B------:R-:W-:Y:S05]  /*11450*/  WARPSYNC.COLLECTIVE R15, `(.L_x_112) ;  /* 0x000000000f087348 */ /* 0x000fea0003c00000 */
[----:B------:R0:W1:Y:S02]  /*11460*/  SHFL.IDX P6, R14, R13, R12, R11 ;  /* 0x0000000c0d0e7389 */ /* 0x00006400000c000b */
[----:B01----:R-:W-:Y:S01]  /*11470*/  ENDCOLLECTIVE ;  /* 0x000000000000791b */ /* 0x003fe20003800000 */
.L_x_112:
[----:B------:R-:W-:Y:S02]  /*11480*/  @!P0 IMAD.X R7, RZ, RZ, R6, P1 ;  /* 0x000000ffff078224 */ /* 0x000fe400008e0606 */
[----:B------:R-:W-:-:S03]  /*11490*/  VIADD R6, R4, 0x20 ;  /* 0x0000002004067836 */ /* 0x000fc60000000000 */
[----:B------:R-:W-:-:S05]  /*114a0*/  @!P0 MOV R3, R7 ;  /* 0x0000000700038202 */ /* 0x000fca0000000f00 */
[----:B------:R-:W-:Y:S01]  /*114b0*/  @!PT LDS RZ, [RZ] ;  /* 0x00000000fffff984 */ /* 0x000fe20000000800 */
[----:B------:R-:W-:Y:S01]  /*114c0*/  @!PT LDS RZ, [RZ] ;  /* 0x00000000fffff984 */ /* 0x000fe20000000800 */
[----:B------:R-:W-:Y:S01]  /*114d0*/  @!PT LDS RZ, [RZ] ;  /* 0x00000000fffff984 */ /* 0x000fe20000000800 */
[----:B------:R0:W-:Y:S01]  /*114e0*/  @!P0 LDGSTS.E.BYPASS.LTC128B.128 [R20+0x14c00], desc[UR36][R2.64], !P2 ;  /* 0x14c0000002148fae */ /* 0x0001e2000d101d64 */
[----:B------:R-:W-:-:S03]  /*114f0*/  IMAD.MOV.U32 R13, RZ, RZ, R0 ;  /* 0x000000ffff0d7224 */ /* 0x000fc600078e0000 */
[----:B------:R0:W-:Y:S04]  /*11500*/  @!P0 LDGSTS.E.BYPASS.LTC128B.128 [R20+0x18c00], desc[UR36][R2.64+0x80], !P3 ;  /* 0x18c0008002148fae */ /* 0x0001e8000d901d64 */
[----:B------:R0:W-:Y:S04]  /*11510*/  @!P0 LDGSTS.E.BYPASS.LTC128B.128 [R20+0x1cc00], desc[UR36][R2.64+0x100], !P4 ;  /* 0x1cc0010002148fae */ /* 0x0001e8000e101d64 */
[----:B------:R0:W-:Y:S01]  /*11520*/  @!P0 LDGSTS.E.BYPASS.LTC128B.128 [R20+0x20c00], desc[UR36][R2.64+0x180], !P5 ;  /* 0x20c0018002148fae */ /* 0x0001e2000e901d64 */
[----:B------:R-:W-:Y:S01]  /*11530*/  ISETP.GE.AND P0, PT, R6, UR40, PT ;  /* 0x0000002806007c0c */ /* 0x000fe2000bf06270 */
[----:B------:R-:W-:-:S12]  /*11540*/  IMAD.MOV.U32 R6, RZ, RZ, R14 ;  /* 0x000000ffff067224 */ /* 0x000fd800078e000e */
[----:B0-----:R-:W-:Y:S05]  /*11550*/  WARPSYNC.COLLECTIVE R15, `(.L_x_113) ;  /* 0x000000000f087348 */ /* 0x001fea0003c00000 */
[----:B------:R1:W2:Y:S02]  /*11560*/  SHFL.IDX P6, R14, R13, R12, R11 ;  /* 0x0000000c0d0e7389 */ /* 0x0002a400000c000b */
[----:B012---:R-:W-:Y:S01]  /*11570*/  ENDCOLLECTIVE ;  /* 0x000000000000791b */ /* 0x007fe20003800000 */
.L_x_113:
[----:B------:R-:W-:Y:S02]  /*11580*/  IMAD.MOV.U32 R13, RZ, RZ, R5 ;  /* 0x000000ffff0d7224 */ /* 0x000fe400078e0005 */
[----:B------:R-:W-:Y:S01]  /*11590*/  IMAD.MOV.U32 R12, RZ, RZ, 0x3 ;  /* 0x00000003ff0c7424 */ /* 0x000fe200078e00ff */
[----:B------:R-:W-:-:S04]  /*115a0*/  @!P0 LEA R14, P1, R37, R14, 0x1 ;  /* 0x0000000e250e8211 */ /* 0x000fc800078208ff */
[----:B------:R-:W-:Y:S01]  /*115b0*/  @!P0 IADD3.X R7, RZ, R6, RZ, P1, !PT ;  /* 0x00000006ff078210 */ /* 0x000fe20000ffe4ff */
[----:B------:R-:W-:Y:S01]  /*115c0*/  @!P0 IMAD.MOV.U32 R2, RZ, RZ, R14 ;  /* 0x000000ffff028224 */ /* 0x000fe200078e000e */
[----:B------:R-:W-:-:S07]  /*115d0*/  IADD3 R6, R4, 0x30, RZ ;  /* 0x0000003004067810 */ /* 0x000fce0007ffe0ff */
[----:B------:R-:W-:Y:S05]  /*115e0*/  WARPSYNC.COLLECTIVE R15, `(.L_x_114) ;  /* 0x000000000f087348 */ /* 0x000fea0003c00000 */
[----:B------:R0:W1:Y:S02]  /*115f0*/  SHFL.IDX P6, R14, R13, R12, R11 ;  /* 0x0000000c0d0e7389 */ /* 0x00006400000c000b */
[----:B01----:R-:W-:Y:S01]  /*11600*/  ENDCOLLECTIVE ;  /* 0x000000000000791b */ /* 0x003fe20003800000 */
.L_x_114:
[----:B------:R-:W-:-:S05]  /*11610*/  @!P0 IMAD.MOV.U32 R3, RZ, RZ, R7 ;  /* 0x000000ffff038224 */ /* 0x000fca00078e0007 */
[----:B------:R-:W-:Y:S01]  /*11620*/  @!PT LDS RZ, [RZ] ;  /* 0x00000000fffff984 */ /* 0x000fe20000000800 */
[----:B------:R-:W-:Y:S01]  /*11630*/  @!PT LDS RZ, [RZ] ;  /* 0x00000000fffff984 */ /* 0x000fe20000000800 */
[----:B------:R-:W-:Y:S01]  /*11640*/  @!PT LDS RZ, [RZ] ;  /* 0x00000000fffff984 */ /* 0x000fe20000000800 */
[----:B------:R0:W-:Y:S04]  /*11650*/  @!P0 LDGSTS.E.BYPASS.LTC128B.128 [R20+0x15400], desc[UR36][R2.64], !P2 ;  /* 0x1540000002148fae */ /* 0x0001e8000d101d64 */
[----:B------:R0:W-:Y:S01]  /*11660*/  @!P0 LDGSTS.E.BYPASS.LTC128B.128 [R20+0x19400], desc[UR36][R2.64+0x80], !P3 ;  /* 0x1940008002148fae */ /* 0x0001e2000d901d64 */
[----:B------:R-:W-:-:S03]  /*11670*/  IMAD.MOV.U32 R13, RZ, RZ, R0 ;  /* 0x000000ffff0d7224 */ /* 0x000fc600078e0000 */
[----:B------:R0:W-:Y:S04]  /*11680*/  @!P0 LDGSTS.E.BYPASS.LTC128B.128 [R20+0x1d400], desc[UR36][R2.64+0x100], !P4 ;  /* 0x1d40010002148fae */ /* 0x0001e8000e101d64 */
[----:B------:R0:W-:Y:S01]  /*11690*/  @!P0 LDGSTS.E.BYPASS.LTC128B.128 [R20+0x21400], desc[UR36][R2.64+0x180], !P5 ;  /* 0x2140018002148fae */ /* 0x0001e2000e901d64 */
[----:B------:R-:W-:Y:S02]  /*116a0*/  ISETP.GE.AND P0, PT, R6, UR40, PT ;  /* 0x0000002806007c0c */ /* 0x000fe4000bf06270 */
[----:B------:R-:W-:-:S11]  /*116b0*/  MOV R6, R14 ;  /* 0x0000000e00067202 */ /* 0x000fd60000000f00 */
[----:B0-----:R-:W-:Y:S05]  /*116c0*/  WARPSYNC.COLLECTIVE R15, `(.L_x_115) ;  /* 0x000000000f087348 */ /* 0x001fea0003c00000 */
[----:B------:R1:W2:Y:S02]  /*116d0*/  SHFL.IDX P6, R14, R13, R12, R11 ;  /* 0x0000000c0d0e7389 */ /* 0x0002a400000c000b */
[----:B012---:R-:W-:Y:S01]  /*116e0*/  ENDCOLLECTIVE ;  /* 0x000000000000791b */ /* 0x007fe20003800000 */
.L_x_115:
[----:B------:R-:W-:Y:S01]  /*116f0*/  MOV R13, R5 ;  /* 0x00000005000d7202 */ /* 0x000fe20000000f00 */
[----:B------:R-:W-:Y:S01]  /*11700*/  IMAD.MOV.U32 R12, RZ, RZ, 0x4 ;  /* 0x00000004ff0c7424 */ /* 0x000fe200078e00ff */
[----:B------:R-:W-:-:S04]  /*11710*/  @!P0 LEA R14, P1, R37, R14, 0x1 ;  /* 0x0000000e250e8211 */ /* 0x000fc800078208ff */
[----:B------:R-:W-:Y:S01]  /*11720*/  @!P0 MOV R2, R14 ;  /* 0x0000000e00028202 */ /* 0x000fe20000000f00 */
[----:B------:R-:W-:-:S08]  /*11730*/  @!P0 IMAD.X R7, RZ, RZ, R6, P1 ;  /* 0x000000ffff078224 */ /* 0x000fd000008e0606 */
[----:B------:R-:W-:Y:S05]  /*11740*/  WARPSYNC.COLLECTIVE R15, `(.L_x_116) ;  /* 0x000000000f087348 */ /* 0x000fea0003c00000 */
[----:B------:R0:W1:Y:S02]  /*11750*/  SHFL.IDX P6, R14, R13, R12, R11 ;  /* 0x0000000c0d0e7389 */ /* 0x00006400000c000b */
[----:B01----:R-:W-:Y:S01]  /*11760*/  ENDCOLLECTIVE ;  /* 0x000000000000791b */ /* 0x003fe20003800000 */
.L_x_116:
[----:B------:R-:W-:Y:S02]  /*11770*/  VIADD R6, R4, 0x40 ;  /* 0x0000004004067836 */ /* 0x000fe40000000000 */
[----:B------:R-:W-:-:S05]  /*11780*/  @!P0 IMAD.MOV.U32 R3, RZ, RZ, R7 ;  /* 0x000000ffff038224 */ /* 0x000fca00078e0007 */
[----:B------:R-:W-:Y:S01]  /*11790*/  @!PT LDS RZ, [RZ] ;  /* 0x00000000fffff984 */ /* 0x000fe20000000800 */
[----:B------:R-:W-:Y:S01]  /*117a0*/  @!PT LDS RZ, [RZ] ;  /* 0x00000000fffff984 */ /* 0x000fe20000000800 */
[----:B------:R-:W-:Y:S01]  /*117b0*/  @!PT LDS RZ, [RZ] ;  /* 0x00000000fffff984 */ /* 0x000fe20000000800 */
[----:B------:R0:W-:Y:S04]  /*117c0*/  @!P0 LDGSTS.E.BYPASS.LTC128B.128 [R20+0x15c00], desc[UR36][R2.64], !P2 ;  /* 0x15c0000002148fae */ /* 0x0001e8000d101d64 */
[----:B------:R0:W-:Y:S01]  /*117d0*/  @!P0 LDGSTS.E.BYPASS.LTC128B.128 [R20+0x19c00], desc[UR36][R2.64+0x80], !P3 ;  /* 0x19c0008002148fae */ /* 0x0001e2000d901d64 */
[----:B------:R-:W-:-:S03]  /*117e0*/  MOV R13, R0 ;  /* 0x00000000000d7202 */ /* 0x000fc60000000f00 */
[----:B------:R0:W-:Y:S04]  /*117f0*/  @!P0 LDGSTS.E.BYPASS.LTC128B.128 [R20+0x1dc00], desc[UR36][R2.64+0x100], !P4 ;  /* 0x1dc0010002148fae */ /* 0x0001e8000e101d64 */
[----:B------:R0:W-:Y:S01]  /*11800*/  @!P0 LDGSTS.E.BYPASS.LTC128B.128 [R20+0x21c00], desc[UR36][R2.64+0x180], !P5 ;  /* 0x21c0018002148fae */ /* 0x0001e2000e901d64 */
[----:B------:R-:W-:Y:S01]  /*11810*/  ISETP.GE.AND P0, PT, R6, UR40, PT ;  /* 0x0000002806007c0c */ /* 0x000fe2000bf06270 */
[----:B------:R-:W-:-:S12]  /*11820*/  IMAD.MOV.U32 R6, RZ, RZ, R14 ;  /* 0x000000ffff067224 */ /* 0x000fd800078e000e */
[----:B0-----:R-:W-:Y:S05]  /*11830*/  WARPSYNC.COLLECTIVE R15, `(.L_x_117) ;  /* 0x000000000f087348 */ /* 0x001fea0003c00000 */
[----:B------:R1:W2:Y:S02]  /*11840*/  SHFL.IDX P6, R14, R13, R12, R11 ;  /* 0x0000000c0d0e7389 */ /* 0x0002a400000c000b */
[----:B012---:R-:W-:Y:S01]  /*11850*/  ENDCOLLECTIVE ;  /* 0x000000000000791b */ /* 0x007fe20003800000 */
.L_x_117:
[----:B------:R-:W-:Y:S01]  /*11860*/  IMAD.MOV.U32 R13, RZ, RZ, R5 ;  /* 0x000000ffff0d7224 */ /* 0x000fe200078e0005 */
[----:B------:R-:W-:Y:S02]  /*11870*/  MOV R12, 0x5 ;  /* 0x00000005000c7802 */ /* 0x000fe40000000f00 */
[----:B------:R-:W-:-:S05]  /*11880*/  @!P0 LEA R14, P1, R37, R14, 0x1 ;  /* 0x0000000e250e8211 */ /* 0x000fca00078208ff */
[----:B------:R-:W-:-:S08]  /*11890*/  @!P0 IMAD.MOV.U32 R2, RZ, RZ, R14 ;  /* 0x000000ffff028224 */ /* 0x000fd000078e000e */
[----:B------:R-:W-:Y:S05]  /*118a0*/  WARPSYNC.COLLECTIVE R15, `(.L_x_118) ;  /* 0x000000000f087348 */ /* 0x000fea0003c00000 */
[----:B------:R0:W1:Y:S02]  /*118b0*/  SHFL.IDX P6, R14, R13, R12, R11 ;  /* 0x0000000c0d0e7389 */ /* 0x00006400000c000b */
[----:B01----:R-:W-:Y:S01]  /*118c0*/  ENDCOLLECTIVE ;  /* 0x000000000000791b */ /* 0x003fe20003800000 */
.L_x_118:
        /* <DEDUP_REMOVED lines=16> */
.L_x_119:
        /* <DEDUP_REMOVED lines=9> */
.L_x_120:
        /* <DEDUP_REMOVED lines=14> */
.L_x_121:
[----:B------:R-:W-:Y:S01]  /*11b40*/  IMAD.MOV.U32 R13, RZ, RZ, R5 ;  /* 0x000000ffff0d7224 */ /* 0x000fe200078e0005 */
[----:B------:R-:W-:Y:S02]  /*11b50*/  MOV R12, 0x7 ;  /* 0x00000007000c7802 */ /* 0x000fe40000000f00 */
[----:B------:R-:W-:-:S04]  /*11b60*/  @!P0 LEA R14, P1, R37, R14, 0x1 ;  /* 0x0000000e250e8211 */ /* 0x000fc800078208ff */
[----:B------:R-:W-:Y:S01]  /*11b70*/  @!P0 MOV R2, R14 ;  /* 0x0000000e00028202 */ /* 0x000fe20000000f00 */
[----:B------:R-:W-:-:S08]  /*11b80*/  @!P0 IMAD.X R7, RZ, RZ, R6, P1 ;  /* 0x000000ffff078224 */ /* 0x000fd000008e0606 */
[----:B------:R-:W-:Y:S05]  /*11b90*/  WARPSYNC.COLLECTIVE R15, `(.L_x_122) ;  /* 0x000000000f087348 */ /* 0x000fea0003c00000 */
[----:B------:R0:W1:Y:S02]  /*11ba0*/  SHFL.IDX P6, R14, R13, R12, R11 ;  /* 0x0000000c0d0e7389 */ /* 0x00006400000c000b */
[----:B01----:R-:W-:Y:S01]  /*11bb0*/  ENDCOLLECTIVE ;  /* 0x000000000000791b */ /* 0x003fe20003800000 */
.L_x_122:
        /* <DEDUP_REMOVED lines=9> */
[----:B------:R-:W-:-:S07]  /*11c50*/  IMAD.MOV.U32 R6, RZ, RZ, R14 ;  /* 0x000000ffff067224 */ /* 0x000fce00078e000e */
[----:B0-----:R-:W-:Y:S05]  /*11c60*/  WARPSYNC.COLLECTIVE R15, `(.L_x_123) ;  /* 0x000000000f087348 */ /* 0x001fea0003c00000 */
[----:B------:R1:W2:Y:S02]  /*11c70*/  SHFL.IDX P6, R14, R13, R12, R11 ;  /* 0x0000000c0d0e7389 */ /* 0x0002a400000c000b */
[----:B012---:R-:W-:Y:S01]  /*11c80*/  ENDCOLLECTIVE ;  /* 0x000000000000791b */ /* 0x007fe20003800000 */
.L_x_123:
[----:B------:R-:W-:Y:S05]  /*11c90*/  BRA `(.L_x_124) ;  /* 0xffffffcc00e47947 */ /* 0x000fea000383ffff */
.L_x_56:
[----:B0-----:R-:W-:-:S04]  /*11ca0*/  MOV R3, UR39 ;  /* 0x0000002700037c02 */ /* 0x001fc80008000f00 */
[----:B------:R0:W1:Y:S03]  /*11cb0*/  SYNCS.PHASECHK.TRANS64.TRYWAIT P0, [R3+URZ+0x38820], R0 ;  /* 0x03882000030075a7 */ /* 0x000066000800017f */
[----:B-1----:R-:W-:Y:S05]  /*11cc0*/  @!P0 NANOSLEEP.SYNCS 0x989680 ;  /* 0x009896800000895d */ /* 0x002fea0003900000 */
[----:B------:R-:W1:Y:S02]  /*11cd0*/  @!P0 SYNCS.PHASECHK.TRANS64 P0, [R3+URZ+0x38820], R0 ;  /* 0x03882000030085a7 */ /* 0x000e64000800007f */
[----:B-1----:R-:W-:Y:S05]  /*11ce0*/  @!P0 BRA `(.L_x_56) ;  /* 0xfffffffc00ec8947 */ /* 0x002fea000383ffff */
[----:B------:R-:W-:Y:S05]  /*11cf0*/  BRA `(.L_x_125) ;  /* 0xffffffd000247947 */ /* 0x000fea000383ffff */
.L_x_60:
[----:B0-----:R0:W1:Y:S02]  /*11d00*/  SYNCS.PHASECHK.TRANS64.TRYWAIT P0, [R7+URZ+0x38840], R0 ;  /* 0x03884000070075a7 */ /* 0x001064000800017f */
[----:B-1----:R-:W-:Y:S05]  /*11d10*/  @!P0 NANOSLEEP.SYNCS 0x989680 ;  /* 0x009896800000895d */ /* 0x002fea0003900000 */
[----:B------:R-:W1:Y:S02]  /*11d20*/  @!P0 SYNCS.PHASECHK.TRANS64 P0, [R7+URZ+0x38840], R0 ;  /* 0x03884000070085a7 */ /* 0x000e64000800007f */
[----:B-1----:R-:W-:Y:S05]  /*11d30*/  @!P0 BRA `(.L_x_60) ;  /* 0xfffffffc00f08947 */ /* 0x002fea000383ffff */
[----:B------:R-:W-:Y:S05]  /*11d40*/  BRA `(.L_x_126) ;  /* 0xffffffd000d47947 */ /* 0x000fea000383ffff */
.L_x_61:
[----:B------:R-:W-:Y:S01]  /*11d50*/  BSSY B1, `(.L_x_127) ;  /* 0x0000008000017945 */ /* 0x000fe20003800000 */
[----:B------:R-:W-:Y:S01]  /*11d60*/  IMAD.MOV.U32 R13, RZ, RZ, R23 ;  /* 0x000000ffff0d7224 */ /* 0x000fe200078e0017 */
[----:B------:R-:W-:Y:S01]  /*11d70*/  MOV R11, 0x181f ;  /* 0x0000181f000b7802 */ /* 0x000fe20000000f00 */
[----:B------:R-:W-:Y:S02]  /*11d80*/  IMAD.MOV.U32 R12, RZ, RZ, RZ ;  /* 0x000000ffff0c7224 */ /* 0x000fe400078e00ff */
[----:B------:R-:W-:-:S07]  /*11d90*/  IMAD.MOV.U32 R15, RZ, RZ, -0x1 ;  /* 0xffffffffff0f7424 */ /* 0x000fce00078e00ff */
[----:B------:R-:W-:Y:S05]  /*11da0*/  WARPSYNC.COLLECTIVE R15, `(.L_x_128) ;  /* 0x000000000f087348 */ /* 0x000fea0003c00000 */
[----:B------:R0:W1:Y:S02]  /*11db0*/  SHFL.IDX P6, R14, R13, R12, R11 ;  /* 0x0000000c0d0e7389 */ /* 0x00006400000c000b */
[----:B01----:R-:W-:Y:S01]  /*11dc0*/  ENDCOLLECTIVE ;  /* 0x000000000000791b */ /* 0x003fe20003800000 */
.L_x_128:
[----:B------:R-:W-:Y:S05]  /*11dd0*/  BSYNC B1 ;  /* 0x0000000000017941 */ /* 0x000fea0003800000 */
.L_x_127:
[----:B------:R-:W-:Y:S01]  /*11de0*/  MOV R13, R9 ;  /* 0x00000009000d7202 */ /* 0x000fe20000000f00 */
[----:B------:R-:W-:Y:S01]  /*11df0*/  IMAD.MOV.U32 R12, RZ, RZ, RZ ;  /* 0x000000ffff0c7224 */ /* 0x000fe200078e00ff */
[----:B------:R-:W-:Y:S01]  /*11e00*/  MOV R15, 0xffffffff ;  /* 0xffffffff000f7802 */ /* 0x000fe20000000f00 */
[----:B------:R-:W-:Y:S01]  /*11e10*/  IMAD.MOV.U32 R11, RZ, RZ, 0x181f ;  /* 0x0000181fff0b7424 */ /* 0x000fe200078e00ff */
[----:B------:R-:W-:Y:S01]  /*11e20*/  LEA R20, R20, UR39, 0x1 ;  /* 0x0000002714147c11 */ /* 0x000fe2000f8e08ff */
[----:B------:R-:W-:Y:S02]  /*11e30*/  IMAD.MOV.U32 R3, RZ, RZ, R14 ;  /* 0x000000ffff037224 */ /* 0x000fe400078e000e */
[----:B------:R-:W-:-:S07]  /*11e40*/  IMAD.SHL.U32 R0, R37, 0x2, RZ ;  /* 0x0000000225007824 */ /* 0x000fce00078e00ff */
[----:B------:R-:W-:Y:S05]  /*11e50*/  WARPSYNC.COLLECTIVE R15, `(.L_x_129) ;  /* 0x000000000f087348 */ /* 0x000fea0003c00000 */
[----:B------:R0:W1:Y:S02]  /*11e60*/  SHFL.IDX P6, R14, R13, R12, R11 ;  /* 0x0000000c0d0e7389 */ /* 0x00006400000c000b */
[----:B01----:R-:W-:Y:S01]  /*11e70*/  ENDCOLLECTIVE ;  /* 0x000000000000791b */ /* 0x003fe20003800000 */
.L_x_129:
[----:B------:R-:W-:Y:S01]  /*11e80*/  MOV R13, R23 ;  /* 0x00000017000d7202 */ /* 0x000fe20000000f00 */
[----:B------:R-:W-:Y:S01]  /*11e90*/  IMAD.MOV.U32 R12, RZ, RZ, 0x1 ;  /* 0x00000001ff0c7424 */ /* 0x000fe200078e00ff */
[----:B------:R-:W-:-:S13]  /*11ea0*/  IADD3 R2, P0, R14, R0, RZ ;  /* 0x000000000e027210 */ /* 0x000fda0007f1e0ff */
[----:B------:R-:W-:Y:S05]  /*11eb0*/  WARPSYNC.COLLECTIVE R15, `(.L_x_130) ;  /* 0x000000000f087348 */ /* 0x000fea0003c00000 */
[----:B------:R0:W1:Y:S02]  /*11ec0*/  SHFL.IDX P6, R14, R13, R12, R11 ;  /* 0x0000000c0d0e7389 */ /* 0x00006400000c000b */
[----:B01----:R-:W-:Y:S01]  /*11ed0*/  ENDCOLLECTIVE ;  /* 0x000000000000791b */ /* 0x003fe20003800000 */
.L_x_130:
[----:B------:R-:W-:-:S05]  /*11ee0*/  IMAD.X R3, RZ, RZ, R3, P0 ;  /* 0x000000ffff037224 */ /* 0x000fca00000e0603 */
[----:B------:R-:W-:Y:S01]  /*11ef0*/  @!PT LDS RZ, [RZ] ;  /* 0x00000000fffff984 */ /* 0x000fe20000000800 */
[----:B------:R-:W-:Y:S01]  /*11f00*/  @!PT LDS RZ, [RZ] ;  /* 0x00000000fffff984 */ /* 0x000fe20000000800 */
[----:B------:R-:W-:Y:S01]  /*11f10*/  @!PT LDS RZ, [RZ] ;  /* 0x00000000fffff984 */ /* 0x000fe20000000800 */
[----:B------:R0:W-:Y:S04]  /*11f20*/  LDGSTS.E.BYPASS.LTC128B.128 [R20+0x24400], desc[UR36][R2.64], !P4 ;  /* 0x2440000002147fae */ /* 0x0001e8000e101d64 */
[----:B------:R0:W-:Y:S01]  /*11f30*/  LDGSTS.E.BYPASS.LTC128B.128 [R20+0x26c00], desc[UR36][R2.64+0x80], !P3 ;  /* 0x26c0008002147fae */ /* 0x0001e2000d901d64 */
[----:B------:R-:W-:-:S03]  /*11f40*/  MOV R13, R9 ;  /* 0x00000009000d7202 */ /* 0x000fc60000000f00 */
[----:B------:R0:W-:Y:S04]  /*11f50*/  LDGSTS.E.BYPASS.LTC128B.128 [R20+0x29400], desc[UR36][R2.64+0x100], !P2 ;  /* 0x2940010002147fae */ /* 0x0001e8000d101d64 */
[----:B------:R0:W-:Y:S01]  /*11f60*/  LDGSTS.E.BYPASS.LTC128B.128 [R20+0x2bc00], desc[UR36][R2.64+0x180], !P1 ;  /* 0x2bc0018002147fae */ /* 0x0001e2000c901d64 */
[----:B------:R-:W-:-:S07]  /*11f70*/  IMAD.MOV.U32 R35, RZ, RZ, R14 ;  /* 0x000000ffff237224 */ /* 0x000fce00078e000e */
[----:B0-----:R-:W-:Y:S05]  /*11f80*/  WARPSYNC.COLLECTIVE R15, `(.L_x_131) ;  /* 0x000000000f087348 */ /* 0x001fea0003c00000 */
[----:B------:R1:W2:Y:S02]  /*11f90*/  SHFL.IDX P6, R14, R13, R12, R11 ;  /* 0x0000000c0d0e7389 */ /* 0x0002a400000c000b */
[----:B012---:R-:W-:Y:S01]  /*11fa0*/  ENDCOLLECTIVE ;  /* 0x000000000000791b */ /* 0x007fe20003800000 */
.L_x_131:
[----:B------:R-:W-:Y:S01]  /*11fb0*/  IMAD.MOV.U32 R13, RZ, RZ, R23 ;  /* 0x000000ffff0d7224 */ /* 0x000fe200078e0017 */
[----:B------:R-:W-:Y:S02]  /*11fc0*/  MOV R12, 0x2 ;  /* 0x00000002000c7802 */ /* 0x000fe40000000f00 */
[----:B------:R-:W-:-:S13]  /*11fd0*/  IADD3 R2, P0, R14, R0, RZ ;  /* 0x000000000e027210 */ /* 0x000fda0007f1e0ff */
[----:B------:R-:W-:Y:S05]  /*11fe0*/  WARPSYNC.COLLECTIVE R15, `(.L_x_132) ;  /* 0x000000000f087348 */ /* 0x000fea0003c00000 */
[----:B------:R0:W1:Y:S02]  /*11ff0*/  SHFL.IDX P6, R14, R13, R12, R11 ;  /* 0x0000000c0d0e7389 */ /* 0x00006400000c000b */
[----:B01----:R-:W-:Y:S01]  /*12000*/  ENDCOLLECTIVE ;  /* 0x000000000000791b */ /* 0x003fe20003800000 */
.L_x_132:
[----:B------:R-:W-:-:S05]  /*12010*/  IMAD.X R3, RZ, RZ, R35, P0 ;  /* 0x000000ffff037224 */ /* 0x000fca00000e0623 */
[----:B------:R-:W-:Y:S01]  /*12020*/  @!PT LDS RZ, [RZ] ;  /* 0x00000000fffff984 */ /* 0x000fe20000000800 */
[----:B------:R-:W-:Y:S01]  /*12030*/  @!PT LDS RZ, [RZ] ;  /* 0x00000000fffff984 */ /* 0x000fe20000000800 */
[----:B------:R-:W-:Y:S01]  /*12040*/  @!PT LDS RZ, [RZ] ;  /* 0x00000000fffff984 */ /* 0x000fe20000000800 */
[----:B------:R0:W-:Y:S04]  /*12050*/  LDGSTS.E.BYPASS.LTC128B.128 [R20+0x24c00], desc[UR36][R2.64], !P4 ;  /* 0x24c0000002147fae */ /* 0x0001e8000e101d64 */
[----:B------:R0:W-:Y:S01]  /*12060*/  LDGSTS.E.BYPASS.LTC128B.128 [R20+0x27400], desc[UR36][R2.64+0x80], !P3 ;  /* 0x2740008002147fae */ /* 0x0001e2000d901d64 */
[----:B------:R-:W-:-:S03]  /*12070*/  IMAD.MOV.U32 R13, RZ, RZ, R9 ;  /* 0x000000ffff0d7224 */ /* 0x000fc600078e0009 */
[----:B------:R0:W-:Y:S04]  /*12080*/  LDGSTS.E.BYPASS.LTC128B.128 [R20+0x29c00], desc[UR36][R2.64+0x100], !P2 ;  /* 0x29c0010002147fae */ /* 0x0001e8000d101d64 */
[----:B------:R0:W-:Y:S01]  /*12090*/  LDGSTS.E.BYPASS.LTC128B.128 [R20+0x2c400], desc[UR36][R2.64+0x180], !P1 ;  /* 0x2c40018002147fae */ /* 0x0001e2000c901d64 */
[----:B------:R-:W-:-:S07]  /*120a0*/  IMAD.MOV.U32 R35, RZ, RZ, R14 ;  /* 0x000000ffff237224 */ /* 0x000fce00078e000e */
[----:B0-----:R-:W-:Y:S05]  /*120b0*/  WARPSYNC.COLLECTIVE R15, `(.L_x_133) ;  /* 0x000000000f087348 */ /* 0x001fea0003c00000 */
[----:B------:R1:W2:Y:S02]  /*120c0*/  SHFL.IDX P6, R14, R13, R12, R11 ;  /* 0x0000000c0d0e7389 */ /* 0x0002a400000c000b */
[----:B012---:R-:W-:Y:S01]  /*120d0*/  ENDCOLLECTIVE ;  /* 0x000000000000791b */ /* 0x007fe20003800000 */
.L_x_133:
[----:B------:R-:W-:Y:S02]  /*120e0*/  IMAD.MOV.U32 R13, RZ, RZ, R23 ;  /* 0x000000ffff0d7224 */ /* 0x000fe400078e0017 */
[----:B------:R-:W-:Y:S01]  /*120f0*/  IMAD.MOV.U32 R12, RZ, RZ, 0x3 ;  /* 0x00000003ff0c7424 */ /* 0x000fe200078e00ff */
[----:B------:R-:W-:-:S13]  /*12100*/  IADD3 R2, P0, R14, R0, RZ ;  /* 0x000000000e027210 */ /* 0x000fda0007f1e0ff */
[----:B------:R-:W-:Y:S05]  /*12110*/  WARPSYNC.COLLECTIVE R15, `(.L_x_134) ;  /* 0x000000000f087348 */ /* 0x000fea0003c00000 */
[----:B------:R0:W1:Y:S02]  /*12120*/  SHFL.IDX P6, R14, R13, R12, R11 ;  /* 0x0000000c0d0e7389 */ /* 0x00006400000c000b */
[----:B01----:R-:W-:Y:S01]  /*12130*/  ENDCOLLECTIVE ;  /* 0x000000000000791b */ /* 0x003fe20003800000 */
.L_x_134:
[----:B------:R-:W-:-:S05]  /*12140*/  IADD3.X R3, RZ, R35, RZ, P0, !PT ;  /* 0x00000023ff037210 */ /* 0x000fca00007fe4ff */
        /* <DEDUP_REMOVED lines=8> */
[----:B------:R-:W-:-:S07]  /*121d0*/  MOV R35, R14 ;  /* 0x0000000e00237202 */ /* 0x000fce0000000f00 */
[----:B0-----:R-:W-:Y:S05]  /*121e0*/  WARPSYNC.COLLECTIVE R15, `(.L_x_135) ;  /* 0x000000000f087348 */ /* 0x001fea0003c00000 */
[----:B------:R1:W2:Y:S02]  /*121f0*/  SHFL.IDX P6, R14, R13, R12, R11 ;  /* 0x0000000c0d0e7389 */ /* 0x0002a400000c000b */
[----:B012---:R-:W-:Y:S01]  /*12200*/  ENDCOLLECTIVE ;  /* 0x000000000000791b */ /* 0x007fe20003800000 */
.L_x_135:
[----:B------:R-:W-:Y:S01]  /*12210*/  MOV R13, R23 ;  /* 0x00000017000d7202 */ /* 0x000fe20000000f00 */
[----:B------:R-:W-:Y:S01]  /*12220*/  IMAD.MOV.U32 R12, RZ, RZ, 0x4 ;  /* 0x00000004ff0c7424 */ /* 0x000fe200078e00ff */
[----:B------:R-:W-:-:S13]  /*12230*/  IADD3 R2, P0, R14, R0, RZ ;  /* 0x000000000e027210 */ /* 0x000fda0007f1e0ff */
[----:B------:R-:W-:Y:S05]  /*12240*/  WARPSYNC.COLLECTIVE R15, `(.L_x_136) ;  /* 0x000000000f087348 */ /* 0x000fea0003c00000 */
[----:B------:R0:W1:Y:S02]  /*12250*/  SHFL.IDX P6, R14, R13, R12, R11 ;  /* 0x0000000c0d0e7389 */ /* 0x00006400000c000b */
[----:B01----:R-:W-:Y:S01]  /*12260*/  ENDCOLLECTIVE ;  /* 0x000000000000791b */ /* 0x003fe20003800000 */
.L_x_136:
        /* <DEDUP_REMOVED lines=13> */
.L_x_137:
[----:B------:R-:W-:Y:S05]  /*12340*/  BRA `(.L_x_138) ;  /* 0xffffffd000547947 */ /* 0x000fea000383ffff */
.L_x_66:
[----:B0-----:R0:W1:Y:S02]  /*12350*/  SYNCS.PHASECHK.TRANS64.TRYWAIT P0, [R7+URZ+0x38860], R2 ;  /* 0x03886002070075a7 */ /* 0x001064000800017f */
[----:B-1----:R-:W-:Y:S05]  /*12360*/  @!P0 NANOSLEEP.SYNCS 0x989680 ;  /* 0x009896800000895d */ /* 0x002fea0003900000 */
[----:B------:R-:W1:Y:S02]  /*12370*/  @!P0 SYNCS.PHASECHK.TRANS64 P0, [R7+URZ+0x38860], R2 ;  /* 0x03886002070085a7 */ /* 0x000e64000800007f */
[----:B-1----:R-:W-:Y:S05]  /*12380*/  @!P0 BRA `(.L_x_66) ;  /* 0xfffffffc00f08947 */ /* 0x002fea000383ffff */
[----:B------:R-:W-:Y:S05]  /*12390*/  BRA `(.L_x_139) ;  /* 0xffffffd000bc7947 */ /* 0x000fea000383ffff */
.L_x_67:
[----:B------:R-:W-:Y:S01]  /*123a0*/  BSSY B1, `(.L_x_140) ;  /* 0x0000008000017945 */ /* 0x000fe20003800000 */
[----:B------:R-:W-:Y:S01]  /*123b0*/  IMAD.MOV.U32 R13, RZ, RZ, R18 ;  /* 0x000000ffff0d7224 */ /* 0x000fe200078e0012 */
[----:B------:R-:W-:Y:S01]  /*123c0*/  MOV R11, 0x181f ;  /* 0x0000181f000b7802 */ /* 0x000fe20000000f00 */
[----:B------:R-:W-:Y:S02]  /*123d0*/  IMAD.MOV.U32 R12, RZ, RZ, RZ ;  /* 0x000000ffff0c7224 */ /* 0x000fe400078e00ff */
[----:B------:R-:W-:-:S07]  /*123e0*/  IMAD.MOV.U32 R15, RZ, RZ, -0x1 ;  /* 0xffffffffff0f7424 */ /* 0x000fce00078e00ff */
[----:B0-----:R-:W-:Y:S05]  /*123f0*/  WARPSYNC.COLLECTIVE R15, `(.L_x_141) ;  /* 0x000000000f087348 */ /* 0x001fea0003c00000 */
[----:B------:R1:W2:Y:S02]  /*12400*/  SHFL.IDX P6, R14, R13, R12, R11 ;  /* 0x0000000c0d0e7389 */ /* 0x0002a400000c000b */
[----:B012---:R-:W-:Y:S01]  /*12410*/  ENDCOLLECTIVE ;  /* 0x000000000000791b */ /* 0x007fe20003800000 */
.L_x_141:
[----:B------:R-:W-:Y:S05]  /*12420*/  BSYNC B1 ;  /* 0x0000000000017941 */ /* 0x000fea0003800000 */
.L_x_140:
[----:B------:R-:W-:Y:S01]  /*12430*/  MOV R13, R17 ;  /* 0x00000011000d7202 */ /* 0x000fe20000000f00 */
[----:B------:R-:W-:Y:S01]  /*12440*/  IMAD.MOV.U32 R12, RZ, RZ, RZ ;  /* 0x000000ffff0c7224 */ /* 0x000fe200078e00ff */
[----:B------:R-:W-:Y:S01]  /*12450*/  MOV R15, 0xffffffff ;  /* 0xffffffff000f7802 */ /* 0x000fe20000000f00 */
[----:B------:R-:W-:Y:S01]  /*12460*/  IMAD.MOV.U32 R11, RZ, RZ, 0x181f ;  /* 0x0000181fff0b7424 */ /* 0x000fe200078e00ff */
[----:B------:R-:W-:Y:S01]  /*12470*/  LEA R6, R6, UR39, 0x1 ;  /* 0x0000002706067c11 */ /* 0x000fe2000f8e08ff */
[----:B------:R-:W-:-:S07]  /*12480*/  IMAD.MOV.U32 R3, RZ, RZ, R14 ;  /* 0x000000ffff037224 */ /* 0x000fce00078e000e */
[----:B------:R-:W-:Y:S05]  /*12490*/  WARPSYNC.COLLECTIVE R15, `(.L_x_142) ;  /* 0x000000000f087348 */ /* 0x000fea0003c00000 */
[----:B------:R0:W1:Y:S02]  /*124a0*/  SHFL.IDX P6, R14, R13, R12, R11 ;  /* 0x0000000c0d0e7389 */ /* 0x00006400000c000b */
[----:B01----:R-:W-:Y:S01]  /*124b0*/  ENDCOLLECTIVE ;  /* 0x000000000000791b */ /* 0x003fe20003800000 */
.L_x_142:
[----:B------:R-:W-:Y:S01]  /*124c0*/  IMAD.MOV.U32 R13, RZ, RZ, R18 ;  /* 0x000000ffff0d7224 */ /* 0x000fe200078e0012 */
[----:B------:R-:W-:Y:S02]  /*124d0*/  MOV R12, 0x1 ;  /* 0x00000001000c7802 */ /* 0x000fe40000000f00 */
[----:B------:R-:W-:-:S13]  /*124e0*/  IADD3 R2, P0, R14, R0, RZ ;  /* 0x000000000e027210 */ /* 0x000fda0007f1e0ff */
[----:B------:R-:W-:Y:S05]  /*124f0*/  WARPSYNC.COLLECTIVE R15, `(.L_x_143) ;  /* 0x000000000f087348 */ /* 0x000fea0003c00000 */
[----:B------:R0:W1:Y:S02]  /*12500*/  SHFL.IDX P6, R14, R13, R12, R11 ;  /* 0x0000000c0d0e7389 */ /* 0x00006400000c000b */
[----:B01----:R-:W-:Y:S01]  /*12510*/  ENDCOLLECTIVE ;  /* 0x000000000000791b */ /* 0x003fe20003800000 */
.L_x_143:
[----:B------:R-:W-:Y:S01]  /*12520*/  IMAD.X R3, RZ, RZ, R3, P0 ;  /* 0x000000ffff037224 */ /* 0x000fe200000e0603 */
[----:B------:R-:W-:Y:S01]  /*12530*/  ISETP.LT.OR P0, PT, R9, 0x1, P4 ;  /* 0x000000010900780c */ /* 0x000fe20002701670 */
[----:B------:R-:W-:-:S12]  /*12540*/  IMAD.MOV.U32 R13, RZ, RZ, R17 ;  /* 0x000000ffff0d7224 */ /* 0x000fd800078e0011 */
        /* <DEDUP_REMOVED lines=8> */
[----:B------:R-:W-:-:S13]  /*125d0*/  ISETP.LT.OR P0, PT, R9, 0x1, P1 ;  /* 0x000000010900780c */ /* 0x000fda0000f01670 */
[----:B------:R0:W-:Y:S02]  /*125e0*/  LDGSTS.E.BYPASS.LTC128B.128 [R6+0x7c00], desc[UR36][R2.64+0x180], !P0 ;  /* 0x07c0018002067fae */ /* 0x0001e4000c101d64 */
[----:B0-----:R-:W-:-:S07]  /*125f0*/  IMAD.MOV.U32 R3, RZ, RZ, R14 ;  /* 0x000000ffff037224 */ /* 0x001fce00078e000e */
[----:B------:R-:W-:Y:S05]  /*12600*/  WARPSYNC.COLLECTIVE R15, `(.L_x_144) ;  /* 0x000000000f087348 */ /* 0x000fea0003c00000 */
[----:B------:R0:W1:Y:S02]  /*12610*/  SHFL.IDX P6, R14, R13, R12, R11 ;  /* 0x0000000c0d0e7389 */ /* 0x00006400000c000b */
[----:B01----:R-:W-:Y:S01]  /*12620*/  ENDCOLLECTIVE ;  /* 0x000000000000791b */ /* 0x003fe20003800000 */
.L_x_144:
[----:B------:R-:W-:Y:S02]  /*12630*/  IMAD.MOV.U32 R13, RZ, RZ, R18 ;  /* 0x000000ffff0d7224 */ /* 0x000fe400078e0012 */
[----:B------:R-:W-:Y:S01]  /*12640*/  IMAD.MOV.U32 R12, RZ, RZ, 0x2 ;  /* 0x00000002ff0c7424 */ /* 0x000fe200078e00ff */
[----:B------:R-:W-:-:S13]  /*12650*/  IADD3 R2, P0, R14, R0, RZ ;  /* 0x000000000e027210 */ /* 0x000fda0007f1e0ff */
[----:B------:R-:W-:Y:S05]  /*12660*/  WARPSYNC.COLLECTIVE R15, `(.L_x_145) ;  /* 0x000000000f087348 */ /* 0x000fea0003c00000 */
[----:B------:R0:W1:Y:S02]  /*12670*/  SHFL.IDX P6, R14, R13, R12, R11 ;  /* 0x0000000c0d0e7389 */ /* 0x00006400000c000b */
[----:B01----:R-:W-:Y:S01]  /*12680*/  ENDCOLLECTIVE ;  /* 0x000000000000791b */ /* 0x003fe20003800000 */
.L_x_145:
[----:B------:R-:W-:Y:S02]  /*12690*/  IADD3.X R3, RZ, R3, RZ, P0, !PT ;  /* 0x00000003ff037210 */ /* 0x000fe400007fe4ff */
        /* <DEDUP_REMOVED lines=12> */
[----:B0-----:R-:W-:-:S07]  /*12760*/  MOV R3, R14 ;  /* 0x0000000e00037202 */ /* 0x001fce0000000f00 */
[----:B------:R-:W-:Y:S05]  /*12770*/  WARPSYNC.COLLECTIVE R15, `(.L_x_146) ;  /* 0x000000000f087348 */ /* 0x000fea0003c00000 */
[----:B------:R0:W1:Y:S02]  /*12780*/  SHFL.IDX P6, R14, R13, R12, R11 ;  /* 0x0000000c0d0e7389 */ /* 0x00006400000c000b */
[----:B01----:R-:W-:Y:S01]  /*12790*/  ENDCOLLECTIVE ;  /* 0x000000000000791b */ /* 0x003fe20003800000 */
.L_x_146:
[----:B------:R-:W-:Y:S01]  /*127a0*/  MOV R13, R18 ;  /* 0x00000012000d7202 */ /* 0x000fe20000000f00 */
[----:B------:R-:W-:Y:S01]  /*127b0*/  IMAD.MOV.U32 R12, RZ, RZ, 0x3 ;  /* 0x00000003ff0c7424 */ /* 0x000fe200078e00ff */
[----:B------:R-:W-:-:S13]  /*127c0*/  IADD3 R2, P0, R14, R0, RZ ;  /* 0x000000000e027210 */ /* 0x000fda0007f1e0ff */
[----:B------:R-:W-:Y:S05]  /*127d0*/  WARPSYNC.COLLECTIVE R15, `(.L_x_147) ;  /* 0x000000000f087348 */ /* 0x000fea0003c00000 */
[----:B------:R0:W1:Y:S02]  /*127e0*/  SHFL.IDX P6, R14, R13, R12, R11 ;  /* 0x0000000c0d0e7389 */ /* 0x00006400000c000b */
[----:B01----:R-:W-:Y:S01]  /*127f0*/  ENDCOLLECTIVE ;  /* 0x000000000000791b */ /* 0x003fe20003800000 */
.L_x_147:
[----:B------:R-:W-:Y:S01]  /*12800*/  IMAD.X R3, RZ, RZ, R3, P0 ;  /* 0x000000ffff037224 */ /* 0x000fe200000e0603 */
[----:B------:R-:W-:Y:S02]  /*12810*/  ISETP.LT.OR P0, PT, R9, 0x21, P4 ;  /* 0x000000210900780c */ /* 0x000fe40002701670 */
[----:B------:R-:W-:-:S11]  /*12820*/  MOV R13, R17 ;  /* 0x00000011000d7202 */ /* 0x000fd60000000f00 */
        /* <DEDUP_REMOVED lines=14> */
.L_x_148:
[----:B------:R-:W-:Y:S01]  /*12910*/  IMAD.MOV.U32 R13, RZ, RZ, R18 ;  /* 0x000000ffff0d7224 */ /* 0x000fe200078e0012 */
[----:B------:R-:W-:Y:S02]  /*12920*/  MOV R12, 0x4 ;  /* 0x00000004000c7802 */ /* 0x000fe40000000f00 */
[----:B------:R-:W-:-:S13]  /*12930*/  IADD3 R2, P0, R14, R0, RZ ;  /* 0x000000000e027210 */ /* 0x000fda0007f1e0ff */
[----:B------:R-:W-:Y:S05]  /*12940*/  WARPSYNC.COLLECTIVE R15, `(.L_x_149) ;  /* 0x000000000f087348 */ /* 0x000fea0003c00000 */
[----:B------:R0:W1:Y:S02]  /*12950*/  SHFL.IDX P6, R14, R13, R12, R11 ;  /* 0x0000000c0d0e7389 */ /* 0x00006400000c000b */
[----:B01----:R-:W-:Y:S01]  /*12960*/  ENDCOLLECTIVE ;  /* 0x000000000000791b */ /* 0x003fe20003800000 */
.L_x_149:
[----:B------:R-:W-:Y:S01]  /*12970*/  IMAD.X R3, RZ, RZ, R3, P0 ;  /* 0x000000ffff037224 */ /* 0x000fe200000e0603 */
[----:B------:R-:W-:Y:S01]  /*12980*/  ISETP.LT.OR P0, PT, R9, 0x31, P4 ;  /* 0x000000310900780c */ /* 0x000fe20002701670 */
[----:B------:R-:W-:-:S12]  /*12990*/  IMAD.MOV.U32 R13, RZ, RZ, R17 ;  /* 0x000000ffff0d7224 */ /* 0x000fd800078e0011 */
[----:B------:R-:W-:Y:S01]  /*129a0*/  @!PT LDS RZ, [RZ] ;  /* 0x00000000fffff984 */ /* 0x000fe20000000800 */
[----:B------:R-:W-:Y:S01]  /*129b0*/  @!PT LDS RZ, [RZ] ;  /* 0x00000000fffff984 */ /* 0x000fe20000000800 */
[----:B------:R-:W-:Y:S01]  /*129c0*/  @!PT LDS RZ, [RZ] ;  /* 0x00000000fffff984 */ /* 0x000fe20000000800 */
[----:B------:R0:W-:Y:S01]  /*129d0*/  LDGSTS.E.BYPASS.LTC128B.128 [R6+0x1c00], desc[UR36][R2.64], !P0 ;  /* 0x01c0000002067fae */ /* 0x0001e2000c101d64 */
[----:B------:R-:W-:Y:S01]  /*129e0*/  ISETP.LT.OR P0, PT, R9, 0x31, P3 ;  /* 0x000000310900780c */ /* 0x000fe20001f01670 */
[----:B------:R-:W-:-:S12]  /*129f0*/  IMAD.MOV.U32 R18, RZ, RZ, R14 ;  /* 0x000000ffff127224 */ /* 0x000fd800078e000e */
[----:B0-----:R-:W-:Y:S05]  /*12a00*/  WARPSYNC.COLLECTIVE R15, `(.L_x_150) ;  /* 0x000000000f087348 */ /* 0x001fea0003c00000 */
[----:B------:R1:W2:Y:S02]  /*12a10*/  SHFL.IDX P6, R14, R13, R12, R11 ;  /* 0x0000000c0d0e7389 */ /* 0x0002a400000c000b */
[----:B012---:R-:W-:Y:S01]  /*12a20*/  ENDCOLLECTIVE ;  /* 0x000000000000791b */ /* 0x007fe20003800000 */
.L_x_150:
        /* <DEDUP_REMOVED lines=8> */
[----:B------:R-:W-:Y:S05]  /*12ab0*/  BRA `(.L_x_151) ;  /* 0xffffffcc00e47947 */ /* 0x000fea000383ffff */
.L_x_73:
[----:B0-----:R0:W1:Y:S02]  /*12ac0*/  SYNCS.PHASECHK.TRANS64.TRYWAIT P0, [R4+URZ+0x38860], R3 ;  /* 0x03886003040075a7 */ /* 0x001064000800017f */
[----:B-1----:R-:W-:Y:S05]  /*12ad0*/  @!P0 NANOSLEEP.SYNCS 0x989680 ;  /* 0x009896800000895d */ /* 0x002fea0003900000 */
[----:B------:R-:W1:Y:S02]  /*12ae0*/  @!P0 SYNCS.PHASECHK.TRANS64 P0, [R4+URZ+0x38860], R3 ;  /* 0x03886003040085a7 */ /* 0x000e64000800007f */
[----:B-1----:R-:W-:Y:S05]  /*12af0*/  @!P0 BRA `(.L_x_73) ;  /* 0xfffffffc00f08947 */ /* 0x002fea000383ffff */
[----:B------:R-:W-:Y:S05]  /*12b00*/  BRA `(.L_x_152) ;  /* 0xffffffd000c47947 */ /* 0x000fea000383ffff */
.L_x_74:
[----:B------:R-:W-:Y:S01]  /*12b10*/  BSSY B0, `(.L_x_153) ;  /* 0x0000008000007945 */ /* 0x000fe20003800000 */
[----:B------:R-:W-:Y:S01]  /*12b20*/  MOV R13, R18 ;  /* 0x00000012000d7202 */ /* 0x000fe20000000f00 */
[----:B------:R-:W-:Y:S01]  /*12b30*/  IMAD.MOV.U32 R12, RZ, RZ, RZ ;  /* 0x000000ffff0c7224 */ /* 0x000fe200078e00ff */
[----:B------:R-:W-:Y:S01]  /*12b40*/  MOV R15, 0xffffffff ;  /* 0xffffffff000f7802 */ /* 0x000fe20000000f00 */
[----:B------:R-:W-:-:S07]  /*12b50*/  IMAD.MOV.U32 R11, RZ, RZ, 0x181f ;  /* 0x0000181fff0b7424 */ /* 0x000fce00078e00ff */
[----:B0-----:R-:W-:Y:S05]  /*12b60*/  WARPSYNC.COLLECTIVE R15, `(.L_x_154) ;  /* 0x000000000f087348 */ /* 0x001fea0003c00000 */
[----:B------:R1:W2:Y:S02]  /*12b70*/  SHFL.IDX P6, R14, R13, R12, R11 ;  /* 0x0000000c0d0e7389 */ /* 0x0002a400000c000b */
[----:B012---:R-:W-:Y:S01]  /*12b80*/  ENDCOLLECTIVE ;  /* 0x000000000000791b */ /* 0x007fe20003800000 */
.L_x_154:
[----:B------:R-:W-:Y:S05]  /*12b90*/  BSYNC B0 ;  /* 0x0000000000007941 */ /* 0x000fea0003800000 */
.L_x_153:
[----:B------:R-:W-:Y:S01]  /*12ba0*/  IMAD.MOV.U32 R13, RZ, RZ, R17 ;  /* 0x000000ffff0d7224 */ /* 0x000fe200078e0011 */
[----:B------:R-:W-:Y:S01]  /*12bb0*/  MOV R12, RZ ;  /* 0x000000ff000c7202 */ /* 0x000fe20000000f00 */
[----:B------:R-:W-:Y:S01]  /*12bc0*/  IMAD.MOV.U32 R11, RZ, RZ, 0x181f ;  /* 0x0000181fff0b7424 */ /* 0x000fe200078e00ff */
[----:B------:R-:W-:Y:S01]  /*12bd0*/  SHF.L.U32 R6, R37, 0x1, RZ ;  /* 0x0000000125067819 */ /* 0x000fe200000006ff */
[----:B------:R-:W-:Y:S02]  /*12be0*/  IMAD.MOV.U32 R15, RZ, RZ, -0x1 ;  /* 0xffffffffff0f7424 */ /* 0x000fe400078e00ff */
[----:B------:R-:W-:-:S07]  /*12bf0*/  IMAD.MOV.U32 R0, RZ, RZ, R14 ;  /* 0x000000ffff007224 */ /* 0x000fce00078e000e */
[----:B------:R-:W-:Y:S05]  /*12c00*/  WARPSYNC.COLLECTIVE R15, `(.L_x_155) ;  /* 0x000000000f087348 */ /* 0x000fea0003c00000 */
[----:B------:R0:W1:Y:S02]  /*12c10*/  SHFL.IDX P6, R14, R13, R12, R11 ;  /* 0x0000000c0d0e7389 */ /* 0x00006400000c000b */
[----:B01----:R-:W-:Y:S01]  /*12c20*/  ENDCOLLECTIVE ;  /* 0x000000000000791b */ /* 0x003fe20003800000 */
.L_x_155:
[----:B------:R-:W-:Y:S01]  /*12c30*/  IMAD.MOV.U32 R13, RZ, RZ, R18 ;  /* 0x000000ffff0d7224 */ /* 0x000fe200078e0012 */
[----:B------:R-:W-:Y:S02]  /*12c40*/  MOV R12, 0x1 ;  /* 0x00000001000c7802 */ /* 0x000fe40000000f00 */
[----:B------:R-:W-:-:S13]  /*12c50*/  IADD3 R2, P0, R14, R6, RZ ;  /* 0x000000060e027210 */ /* 0x000fda0007f1e0ff */
[----:B------:R-:W-:Y:S05]  /*12c60*/  WARPSYNC.COLLECTIVE R15, `(.L_x_156) ;  /* 0x000000000f087348 */ /* 0x000fea0003c00000 */
[----:B------:R0:W1:Y:S02]  /*12c70*/  SHFL.IDX P6, R14, R13, R12, R11 ;  /* 0x0000000c0d0e7389 */ /* 0x00006400000c000b */
[----:B01----:R-:W-:Y:S01]  /*12c80*/  ENDCOLLECTIVE ;  /* 0x000000000000791b */ /* 0x003fe20003800000 */
.L_x_156:
[----:B------:R-:W-:Y:S01]  /*12c90*/  IMAD.X R3, RZ, RZ, R0, P0 ;  /* 0x000000ffff037224 */ /* 0x000fe200000e0600 */
[----:B------:R-:W-:Y:S02]  /*12ca0*/  ISETP.LT.OR P0, PT, R5, 0x1, P4 ;  /* 0x000000010500780c */ /* 0x000fe40002701670 */
[----:B------:R-:W-:Y:S01]  /*12cb0*/  LEA R0, R7, UR39, 0x1 ;  /* 0x0000002707007c11 */ /* 0x000fe2000f8e08ff */
[----:B------:R-:W-:-:S10]  /*12cc0*/  IMAD.MOV.U32 R13, RZ, RZ, R17 ;  /* 0x000000ffff0d7224 */ /* 0x000fd400078e0011 */
        /* <DEDUP_REMOVED lines=9> */
.L_x_157:
[----:B------:R-:W-:Y:S01]  /*12d60*/  @!PT LDS RZ, [RZ] ;  /* 0x00000000fffff984 */ /* 0x000fe20000000800 */
[----:B------:R-:W-:Y:S01]  /*12d70*/  @!PT LDS RZ, [RZ] ;  /* 0x00000000fffff984 */ /* 0x000fe20000000800 */
[----:B------:R-:W-:Y:S01]  /*12d80*/  @!PT LDS RZ, [RZ] ;  /* 0x00000000fffff984 */ /* 0x000fe20000000800 */
[----:B------:R-:W-:Y:S01]  /*12d90*/  LDGSTS.E.BYPASS.LTC128B.128 [R0+0x2c00], desc[UR36][R2.64+0x80], !P0 ;  /* 0x02c0008002007fae */ /* 0x000fe2000c101d64 */
[----:B------:R-:W-:Y:S01]  /*12da0*/  ISETP.LT.OR P0, PT, R5, 0x1, P2 ;  /* 0x000000010500780c */ /* 0x000fe20001701670 */
[----:B------:R-:W-:Y:S02]  /*12db0*/  IMAD.MOV.U32 R13, RZ, RZ, R18 ;  /* 0x000000ffff0d7224 */ /* 0x000fe400078e0012 */
[----:B------:R-:W-:-:S10]  /*12dc0*/  IMAD.MOV.U32 R12, RZ, RZ, 0x2 ;  /* 0x00000002ff0c7424 */ /* 0x000fd400078e00ff */
[----:B------:R-:W-:Y:S01]  /*12dd0*/  LDGSTS.E.BYPASS.LTC128B.128 [R0+0x5400], desc[UR36][R2.64+0x100], !P0 ;  /* 0x0540010002007fae */ /* 0x000fe2000c101d64 */
[----:B------:R-:W-:-:S13]  /*12de0*/  ISETP.LT.OR P0, PT, R5, 0x1, P1 ;  /* 0x000000010500780c */ /* 0x000fda0000f01670 */
[----:B------:R0:W-:Y:S02]  /*12df0*/  LDGSTS.E.BYPASS.LTC128B.128 [R0+0x7c00], desc[UR36][R2.64+0x180], !P0 ;  /* 0x07c0018002007fae */ /* 0x0001e4000c101d64 */
[----:B0-----:R-:W-:-:S13]  /*12e00*/  IADD3 R2, P0, R14, R6, RZ ;  /* 0x000000060e027210 */ /* 0x001fda0007f1e0ff */
[----:B------:R-:W-:Y:S05]  /*12e10*/  WARPSYNC.COLLECTIVE R15, `(.L_x_158) ;  /* 0x000000000f087348 */ /* 0x000fea0003c00000 */
[----:B------:R0:W1:Y:S02]  /*12e20*/  SHFL.IDX P6, R14, R13, R12, R11 ;  /* 0x0000000c0d0e7389 */ /* 0x00006400000c000b */
[----:B01----:R-:W-:Y:S01]  /*12e30*/  ENDCOLLECTIVE ;  /* 0x000000000000791b */ /* 0x003fe20003800000 */
.L_x_158:
[----:B------:R-:W-:Y:S02]  /*12e40*/  IADD3.X R3, RZ, R7, RZ, P0, !PT ;  /* 0x00000007ff037210 */ /* 0x000fe400007fe4ff */
[----:B------:R-:W-:Y:S01]  /*12e50*/  ISETP.LT.OR P0, PT, R5, 0x11, P4 ;  /* 0x000000110500780c */ /* 0x000fe20002701670 */
[----:B------:R-:W-:-:S12]  /*12e60*/  IMAD.MOV.U32 R13, RZ, RZ, R17 ;  /* 0x000000ffff0d7224 */ /* 0x000fd800078e0011 */
[----:B------:R-:W-:Y:S01]  /*12e70*/  @!PT LDS RZ, [RZ] ;  /* 0x00000000fffff984 */ /* 0x000fe20000000800 */
[----:B------:R-:W-:Y:S01]  /*12e80*/  @!PT LDS RZ, [RZ] ;  /* 0x00000000fffff984 */ /* 0x000fe20000000800 */
[----:B------:R-:W-:Y:S01]  /*12e90*/  @!PT LDS RZ, [RZ] ;  /* 0x00000000fffff984 */ /* 0x000fe20000000800 */
[----:B------:R0:W-:Y:S01]  /*12ea0*/  LDGSTS.E.BYPASS.LTC128B.128 [R0+0xc00], desc[UR36][R2.64], !P0 ;  /* 0x00c0000002007fae */ /* 0x0001e2000c101d64 */
[----:B------:R-:W-:Y:S02]  /*12eb0*/  ISETP.LT.OR P0, PT, R5, 0x11, P3 ;  /* 0x000000110500780c */ /* 0x000fe40001f01670 */
[----:B------:R-:W-:-:S11]  /*12ec0*/  MOV R7, R14 ;  /* 0x0000000e00077202 */ /* 0x000fd60000000f00 */
[----:B0-----:R-:W-:Y:S05]  /*12ed0*/  WARPSYNC.COLLECTIVE R15, `(.L_x_159) ;  /* 0x000000000f087348 */ /* 0x001fea0003c00000 */
[----:B------:R1:W2:Y:S02]  /*12ee0*/  SHFL.IDX P6, R14, R13, R12, R11 ;  /* 0x0000000c0d0e7389 */ /* 0x0002a400000c000b */
[----:B012---:R-:W-:Y:S01]  /*12ef0*/  ENDCOLLECTIVE ;  /* 0x000000000000791b */ /* 0x007fe20003800000 */
.L_x_159:
[----:B------:R-:W-:Y:S01]  /*12f00*/  @!PT LDS RZ, [RZ] ;  /* 0x00000000fffff984 */ /* 0x000fe20000000800 */
[----:B------:R-:W-:Y:S01]  /*12f10*/  @!PT LDS RZ, [RZ] ;  /* 0x00000000fffff984 */ /* 0x000fe20000000800 */
[----:B------:R-:W-:Y:S01]  /*12f20*/  @!PT LDS RZ, [RZ] ;  /* 0x00000000fffff984 */ /* 0x000fe20000000800 */
[----:B------:R-:W-:Y:S01]  /*12f30*/  LDGSTS.E.BYPASS.LTC128B.128 [R0+0x3400], desc[UR36][R2.64+0x80], !P0 ;  /* 0x0340008002007fae */ /* 0x000fe2000c101d64 */
[----:B------:R-:W-:Y:S02]  /*12f40*/  ISETP.LT.OR P0, PT, R5, 0x11, P2 ;  /* 0x000000110500780c */ /* 0x000fe40001701670 */
[----:B------:R-:W-:Y:S01]  /*12f50*/  MOV R13, R18 ;  /* 0x00000012000d7202 */ /* 0x000fe20000000f00 */
        /* <DEDUP_REMOVED lines=8> */
.L_x_160:
[----:B------:R-:W-:Y:S01]  /*12fe0*/  IMAD.X R3, RZ, RZ, R7, P0 ;  /* 0x000000ffff037224 */ /* 0x000fe200000e0607 */
[----:B------:R-:W-:Y:S02]  /*12ff0*/  ISETP.LT.OR P0, PT, R5, 0x21, P4 ;  /* 0x000000210500780c */ /* 0x000fe40002701670 */
[----:B------:R-:W-:-:S11]  /*13000*/  MOV R13, R17 ;  /* 0x00000011000d7202 */ /* 0x000fd60000000f00 */
        /* <DEDUP_REMOVED lines=9> */
.L_x_161:
[----:B------:R-:W-:Y:S01]  /*130a0*/  @!PT LDS RZ, [RZ] ;  /* 0x00000000fffff984 */ /* 0x000fe20000000800 */
[----:B------:R-:W-:Y:S01]  /*130b0*/  @!PT LDS RZ, [RZ] ;  /* 0x00000000fffff984 */ /* 0x000fe20000000800 */
[----:B------:R-:W-:Y:S01]  /*130c0*/  @!PT LDS RZ, [RZ] ;  /* 0x00000000fffff984 */ /* 0x000fe20000000800 */
[----:B------:R-:W-:Y:S01]  /*130d0*/  LDGSTS.E.BYPASS.LTC128B.128 [R0+0x3c00], desc[UR36][R2.64+0x80], !P0 ;  /* 0x03c0008002007fae */ /* 0x000fe2000c101d64 */
[----:B------:R-:W-:Y:S01]  /*130e0*/  ISETP.LT.OR P0, PT, R5, 0x21, P2 ;  /* 0x000000210500780c */ /* 0x000fe20001701670 */
[----:B------:R-:W-:Y:S01]  /*130f0*/  IMAD.MOV.U32 R13, RZ, RZ, R18 ;  /* 0x000000ffff0d7224 */ /* 0x000fe200078e0012 */
[----:B------:R-:W-:-:S11]  /*13100*/  MOV R12, 0x4 ;  /* 0x00000004000c7802 */ /* 0x000fd60000000f00 */
[----:B------:R-:W-:Y:S01]  /*13110*/  LDGSTS.E.BYPASS.LTC128B.128 [R0+0x6400], desc[UR36][R2.64+0x100], !P0 ;  /* 0x0640010002007fae */ /* 0x000fe2000c101d64 */
[----:B------:R-:W-:-:S13]  /*13120*/  ISETP.LT.OR P0, PT, R5, 0x21, P1 ;  /* 0x000000210500780c */ /* 0x000fda0000f01670 */
[----:B------:R0:W-:Y:S02]  /*13130*/  LDGSTS.E.BYPASS.LTC128B.128 [R0+0x8c00], desc[UR36][R2.64+0x180], !P0 ;  /* 0x08c0018002007fae */ /* 0x0001e4000c101d64 */
[----:B0-----:R-:W-:-:S13]  /*13140*/  IADD3 R2, P0, R14, R6, RZ ;  /* 0x000000060e027210 */ /* 0x001fda0007f1e0ff */
[----:B------:R-:W-:Y:S05]  /*13150*/  WARPSYNC.COLLECTIVE R15, `(.L_x_162) ;  /* 0x000000000f087348 */ /* 0x000fea0003c00000 */
[----:B------:R0:W1:Y:S02]  /*13160*/  SHFL.IDX P6, R14, R13, R12, R11 ;  /* 0x0000000c0d0e7389 */ /* 0x00006400000c000b */
[----:B01----:R-:W-:Y:S01]  /*13170*/  ENDCOLLECTIVE ;  /* 0x000000000000791b */ /* 0x003fe20003800000 */
.L_x_162:
        /* <DEDUP_REMOVED lines=12> */
.L_x_163:
        /* <DEDUP_REMOVED lines=9> */
.L_x_79:
[----:B0-----:R0:W1:Y:S02]  /*132d0*/  SYNCS.PHASECHK.TRANS64.TRYWAIT P0, [R5+URZ+0x38820], R0 ;  /* 0x03882000050075a7 */ /* 0x001064000800017f */
[----:B-1----:R-:W-:Y:S05]  /*132e0*/  @!P0 NANOSLEEP.SYNCS 0x989680 ;  /* 0x009896800000895d */ /* 0x002fea0003900000 */
[----:B------:R-:W1:Y:S02]  /*132f0*/  @!P0 SYNCS.PHASECHK.TRANS64 P0, [R5+URZ+0x38820], R0 ;  /* 0x03882000050085a7 */ /* 0x000e64000800007f */
[----:B-1----:R-:W-:Y:S05]  /*13300*/  @!P0 BRA `(.L_x_79) ;  /* 0xfffffffc00f08947 */ /* 0x002fea000383ffff */
[----:B------:R-:W-:Y:S05]  /*13310*/  BRA `(.L_x_165) ;  /* 0xffffffd0006c7947 */ /* 0x000fea000383ffff */
.L_x_80:
[----:B------:R-:W1:Y:S01]  /*13320*/  S2R R2, SR_TID.X ;  /* 0x0000000000027919 */ /* 0x000e620000002100 */
[----:B------:R-:W-:Y:S01]  /*13330*/  BSSY B0, `(.L_x_166) ;  /* 0x000000a000007945 */ /* 0x000fe20003800000 */
[----:B------:R-:W-:Y:S01]  /*13340*/  IMAD.MOV.U32 R12, RZ, RZ, RZ ;  /* 0x000000ffff0c7224 */ /* 0x000fe200078e00ff */
[----:B------:R-:W-:Y:S01]  /*13350*/  MOV R15, 0xffffffff ;  /* 0xffffffff000f7802 */ /* 0x000fe20000000f00 */
[----:B------:R-:W-:Y:S01]  /*13360*/  IMAD.MOV.U32 R11, RZ, RZ, 0x1f ;  /* 0x0000001fff0b7424 */ /* 0x000fe200078e00ff */
[----:B-1----:R-:W-:-:S04]  /*13370*/  SHF.R.U32.HI R2, RZ, 0x5, R2 ;  /* 0x00000005ff027819 */ /* 0x002fc80000011602 */
[----:B------:R-:W-:-:S04]  /*13380*/  LOP3.LUT R2, R2, 0x3, RZ, 0xc0, !PT ;  /* 0x0000000302027812 */ /* 0x000fc800078ec0ff */
[----:B------:R-:W-:-:S07]  /*13390*/  MOV R13, R2 ;  /* 0x00000002000d7202 */ /* 0x000fce0000000f00 */
[----:B0-----:R-:W-:Y:S05]  /*133a0*/  WARPSYNC.COLLECTIVE R15, `(.L_x_167) ;  /* 0x000000000f087348 */ /* 0x001fea0003c00000 */
[----:B------:R1:W2:Y:S02]  /*133b0*/  SHFL.IDX P6, R14, R13, R12, R11 ;  /* 0x0000000c0d0e7389 */ /* 0x0002a400000c000b */
[----:B012---:R-:W-:Y:S01]  /*133c0*/  ENDCOLLECTIVE ;  /* 0x000000000000791b */ /* 0x007fe20003800000 */
.L_x_167:
[----:B------:R-:W-:Y:S05]  /*133d0*/  BSYNC B0 ;  /* 0x0000000000007941 */ /* 0x000fea0003800000 */
.L_x_166:
[----:B------:R-:W-:Y:S05]  /*133e0*/  BRA `(.L_x_168) ;  /* 0xffffffd000547947 */ /* 0x000fea000383ffff */
.L_x_83:
[----:B------:R-:W-:Y:S01]  /*133f0*/  BSSY B1, `(.L_x_169) ;  /* 0x0000006000017945 */ /* 0x000fe20003800000 */
[----:B------:R-:W-:-:S07]  /*13400*/  IMAD.MOV.U32 R15, RZ, RZ, -0x1 ;  /* 0xffffffffff0f7424 */ /* 0x000fce00078e00ff */
[----:B0-----:R-:W-:Y:S05]  /*13410*/  WARPSYNC.COLLECTIVE R15, `(.L_x_170) ;  /* 0x000000000f0c7348 */ /* 0x001fea0003c00000 */
[----:B------:R-:W-:Y:S02]  /*13420*/  ELECT P6, UR62, PT ;  /* 0x00000000003e782f */ /* 0x000fe400038c0000 */
[----:B------:R-:W-:Y:S01]  /*13430*/  MOV R14, UR62 ;  /* 0x0000003e000e7c02 */ /* 0x000fe20008000f00 */
[----:B0-----:R-:W-:Y:S10]  /*13440*/  ENDCOLLECTIVE ;  /* 0x000000000000791b */ /* 0x001ff40003800000 */
.L_x_170:
[----:B------:R-:W-:Y:S05]  /*13450*/  BSYNC B1 ;  /* 0x0000000000017941 */ /* 0x000fea0003800000 */
.L_x_169:
[----:B------:R-:W-:Y:S05]  /*13460*/  BRA `(.L_x_171) ;  /* 0xffffffd0004c7947 */ /* 0x000fea000383ffff */
.L_x_85:
[----:B0-----:R0:W1:Y:S02]  /*13470*/  SYNCS.PHASECHK.TRANS64.TRYWAIT P1, [R3+URZ+0x38840], R2 ;  /* 0x03884002030075a7 */ /* 0x001064000802017f */
[----:B-1----:R-:W-:Y:S05]  /*13480*/  @!P1 NANOSLEEP.SYNCS 0x989680 ;  /* 0x009896800000995d */ /* 0x002fea0003900000 */
[----:B------:R-:W1:Y:S02]  /*13490*/  @!P1 SYNCS.PHASECHK.TRANS64 P1, [R3+URZ+0x38840], R2 ;  /* 0x03884002030095a7 */ /* 0x000e64000802007f */
[----:B-1----:R-:W-:Y:S05]  /*134a0*/  @!P1 BRA `(.L_x_85) ;  /* 0xfffffffc00f09947 */ /* 0x002fea000383ffff */
[----:B------:R-:W-:Y:S05]  /*134b0*/  BRA `(.L_x_172) ;  /* 0xffffffd000747947 */ /* 0x000fea000383ffff */
.L_x_87:
[----:B-1----:R1:W2:Y:S02]  /*134c0*/  SYNCS.PHASECHK.TRANS64.TRYWAIT P1, [R5+URZ+0x38840], R0 ;  /* 0x03884000050075a7 */ /* 0x0022a4000802017f */
[----:B--2---:R-:W-:Y:S05]  /*134d0*/  @!P1 NANOSLEEP.SYNCS 0x989680 ;  /* 0x009896800000995d */ /* 0x004fea0003900000 */
[----:B------:R-:W2:Y:S02]  /*134e0*/  @!P1 SYNCS.PHASECHK.TRANS64 P1, [R5+URZ+0x38840], R0 ;  /* 0x03884000050095a7 */ /* 0x000ea4000802007f */
[----:B--2---:R-:W-:Y:S05]  /*134f0*/  @!P1 BRA `(.L_x_87) ;  /* 0xfffffffc00f09947 */ /* 0x004fea000383ffff */
[----:B------:R-:W-:Y:S05]  /*13500*/  BRA `(.L_x_173) ;  /* 0xffffffd000807947 */ /* 0x000fea000383ffff */
.L_x_89:
[----:B--2---:R2:W3:Y:S02]  /*13510*/  SYNCS.PHASECHK.TRANS64.TRYWAIT P1, [R3+URZ+0x38860], R2 ;  /* 0x03886002030075a7 */ /* 0x0044e4000802017f */
[----:B---3--:R-:W-:Y:S05]  /*13520*/  @!P1 NANOSLEEP.SYNCS 0x989680 ;  /* 0x009896800000995d */ /* 0x008fea0003900000 */
[----:B------:R-:W3:Y:S02]  /*13530*/  @!P1 SYNCS.PHASECHK.TRANS64 P1, [R3+URZ+0x38860], R2 ;  /* 0x03886002030095a7 */ /* 0x000ee4000802007f */
[----:B---3--:R-:W-:Y:S05]  /*13540*/  @!P1 BRA `(.L_x_89) ;  /* 0xfffffffc00f09947 */ /* 0x008fea000383ffff */
[----:B------:R-:W-:Y:S05]  /*13550*/  BRA `(.L_x_174) ;  /* 0xffffffd0007c7947 */ /* 0x000fea000383ffff */
.L_x_175:
[----:B------:R-:W-:-:S00]  /*13560*/  BRA `(.L_x_175) ;  /* 0xfffffffc00fc7947 */ /* 0x000fc0000383ffff */
[----:B------:R-:W-:-:S00]  /*13570*/  NOP ;  /* 0x0000000000007918 */ /* 0x000fc00000000000 */
        /* <DEDUP_REMOVED lines=8> */
.L_x_15838:


//--------------------- .text._ZN7cutlass13device_kernelIN5flash11enable_sm90INS1_16FlashAttnFwdSm90INS1_25CollectiveMainloopFwdSm90ILi2EN4cute5tupleIJNS5_1CILi1EEES8_S8_EEENS6_IJNS7_ILi128EEENS7_ILi80EEENS7_ILi256EEEEEELi256ENS_6half_tEfNS_4arch4Sm90ELb0ELb0ELb1ELb1ELb1ELb0ELb0ELb1ELb1ELb1ELb0ELb0EEENS1_21CollectiveEpilogueFwdINS6_IJSA_SC_SB_EEES9_SE_SG_Li256ELb1ELb1ELb0ELb0EEENS1_36VarlenDynamicPersistentTileSchedulerILi128ELi80ELi256ELi128ELb0ELb1ELb1ELb0ELb1ELb1EEEEEEEEEvNT_6ParamsE --------------------------
	.section	.text._ZN7cutlass13device_kernelIN5flash11enable_sm90INS1_16FlashAttnFwdSm90INS1_25CollectiveMainloopFwdSm90ILi2EN4cute5tupleIJNS5_1CILi1EEES8_S8_EEENS6_IJNS7_ILi128EEENS7_ILi80EEENS7_ILi256EEEEEELi256ENS_6half_tEfNS_4arch4Sm90ELb0ELb0ELb1ELb1ELb1ELb0ELb0ELb1ELb1ELb1ELb0ELb0EEENS1_21CollectiveEpilogueFwdINS6_IJSA_SC_SB_EEES9_SE_SG_Li256ELb1ELb1ELb0ELb0EEENS1_36VarlenDynamicPersistentTileSchedulerILi128ELi80ELi256ELi128ELb0ELb1ELb1ELb0ELb1ELb1EEEEEEEEEvNT_6ParamsE,"ax",@progbits
	.align	128
.text._ZN7cutlass13device_kernelIN5flash11enable_sm90INS1_16FlashAttnFwdSm90INS1_25CollectiveMainloopFwdSm90ILi2EN4cute5tupleIJNS5_1CILi1EEES8_S8_EEENS6_IJNS7_ILi128EEENS7_ILi80EEENS7_ILi256EEEEEELi256ENS_6half_tEfNS_4arch4Sm90ELb0ELb0ELb1ELb1ELb1ELb0ELb0ELb1ELb1ELb1ELb0ELb0EEENS1_21CollectiveEpilogueFwdINS6_IJSA_SC_SB_EEES9_SE_SG_Li256ELb1ELb1ELb0ELb0EEENS1_36VarlenDynamicPersistentTileSchedulerILi128ELi80ELi256ELi128ELb0ELb1ELb1ELb0ELb1ELb1EEEEEEEEEvNT_6ParamsE:
        .type           _ZN7cutlass13device_kernelIN5flash11enable_sm90INS1_16FlashAttnFwdSm90INS1_25CollectiveMainloopFwdSm90ILi2EN4cute5tupleIJNS5_1CILi1EEES8_S8_EEENS6_IJNS7_ILi128EEENS7_ILi80EEENS7_ILi256EEEEEELi256ENS_6half_tEfNS_4arch4Sm90ELb0ELb0ELb1ELb1ELb1ELb0ELb0ELb1ELb1ELb1ELb0ELb0EEENS1_21CollectiveEpilogueFwdINS6_IJSA_SC_SB_EEES9_SE_SG_Li256ELb1ELb1ELb0ELb0EEENS1_36VarlenDynamicPersistentTileSchedulerILi128ELi80ELi256ELi128ELb0ELb1ELb1ELb0ELb1ELb1EEEEEEEEEvNT_6ParamsE,@function
        .size           _ZN7cutlass13device_kernelIN5flash11enable_sm90INS1_16FlashAttnFwdSm90INS1_25CollectiveMainloopFwdSm90ILi2EN4cute5tupleIJNS5_1CILi1EEES8_S8_EEENS6_IJNS7_ILi128EEENS7_ILi80EEENS7_ILi256EEEEEELi256ENS_6half_tEfNS_4arch4Sm90ELb0ELb0ELb1ELb1ELb1ELb0ELb0ELb1ELb1ELb1ELb0ELb0EEENS1_21CollectiveEpilogueFwdINS6_IJSA_SC_SB_EEES9_SE_SG_Li256ELb1ELb1ELb0ELb0EEENS1_36VarlenDynamicPersistentTileSchedulerILi128ELi80ELi256ELi128ELb0ELb1ELb1ELb0ELb1ELb1EEEEEEEEEvNT_6ParamsE,(.L_x_15839 - _ZN7cutlass13device_kernelIN5flash11enable_sm90INS1_16FlashAttnFwdSm90INS1_25CollectiveMainloopFwdSm90ILi2EN4cute5tupleIJNS5_1CILi1EEES8_S8_EEENS6_IJNS7_ILi128EEENS7_ILi80EEENS7_ILi256EEEEEELi256ENS_6half_tEfNS_4arch4Sm90ELb0ELb0ELb1ELb1ELb1ELb0ELb0ELb1ELb1ELb1ELb0ELb0EEENS1_21CollectiveEpilogueFwdINS6_IJSA_SC_SB_EEES9_SE_SG_Li256ELb1ELb1ELb0ELb0EEENS1_36VarlenDynamicPersistentTileSchedulerILi128ELi80ELi256ELi128ELb0ELb1ELb1ELb0ELb1ELb1EEEEEEEEEvNT_6ParamsE)
        .other          _ZN7cutlass13device_kernelIN5flash11enable_sm90INS1_16FlashAttnFwdSm90INS1_25CollectiveMainloopFwdSm90ILi2EN4cute5tupleIJNS5_1CILi1EEES8_S8_EEENS6_IJNS7_ILi128EEENS7_ILi80EEENS7_ILi256EEEEEELi256ENS_6half_tEfNS_4arch4Sm90ELb0ELb0ELb1ELb1ELb1ELb0ELb0ELb1ELb1ELb1ELb0ELb0EEENS1_21CollectiveEpilogueFwdINS6_IJSA_SC_SB_EEES9_SE_SG_Li256ELb1ELb1ELb0ELb0EEENS1_36VarlenDynamicPersistentTileSchedulerILi128ELi80ELi256ELi128ELb0ELb1ELb1ELb0ELb1ELb1EEEEEEEEEvNT_6ParamsE,@"STO_CUDA_ENTRY STV_DEFAULT"
_ZN7cutlass13device_kernelIN5flash11enable_sm90INS1_16FlashAttnFwdSm90INS1_25CollectiveMainloopFwdSm90ILi2EN4cute5tupleIJNS5_1CILi1EEES8_S8_EEENS6_IJNS7_ILi128EEENS7_ILi80EEENS7_ILi256EEEEEELi256ENS_6half_tEfNS_4arch4Sm90ELb0ELb0ELb1ELb1ELb1ELb0ELb0ELb1ELb1ELb1ELb0ELb0EEENS1_21CollectiveEpilogueFwdINS6_IJSA_SC_SB_EEES9_SE_SG_Li256ELb1ELb1ELb0ELb0EEENS1_36VarlenDynamicPersistentTileSchedulerILi128ELi80ELi256ELi128ELb0ELb1ELb1ELb0ELb1ELb1EEEEEEEEEvNT_6ParamsE:
        /* <DEDUP_REMOVED lines=45> */
.L_x_176:
        /* <DEDUP_REMOVED lines=22> */
.L_x_177:
        /* <DEDUP_REMOVED lines=18> */
.L_x_178:
        /* <DEDUP_REMOVED lines=22> */
.L_x_179:
        /* <DEDUP_REMOVED lines=23> */
.L_x_180:
        /* <DEDUP_REMOVED lines=10> */
.L_x_182:
[----:B------:R-:W-:-:S08]  /*08c0*/  NOP ;  /* 0x0000000000007918 */ /* 0x000fd00000000000 */
[----:B------:R-:W1:Y:S02]  /*08d0*/  USETMAXREG.TRY_ALLOC.CTAPOOL UP0, 0xe8 ;  /* 0x000000e8000079c8 */ /* 0x000e640008000600 */
[----:B-1----:R-:W-:-:S13]  /*08e0*/  PLOP3.LUT P0, PT, PT, PT, UP0, 0x80, 0x0 ;  /* 0x000000000000781c */ /* 0x002fda0003f0f008 */
[----:B------:R-:W-:Y:S05]  /*08f0*/  @!P0 BRA `(.L_x_182) ;  /* 0xfffffffc00f08947 */ /* 0x000fea000383ffff */
[----:B------:R-:W1:Y:S08]  /*0900*/  S2UR UR5, SR_CgaCtaId ;  /* 0x00000000000579c3 */ /* 0x000e700000008800 */
[----:B------:R-:W-:Y:S06]  /*0910*/  BAR.ARV 0x8, 0x180 ;  /* 0x0206000000007b1d */ /* 0x000fec0000002000 */
[----:B------:R-:W-:-:S02]  /*0920*/  UMOV UR4, 0x400 ;  /* 0x0000040000047882 */ /* 0x000fc40000000000 */
[----:B------:R-:W-:Y:S01]  /*0930*/  BAR.SYNC.DEFER_BLOCKING 0x5, 0x180 ;  /* 0x0146000000007b1d */ /* 0x000fe20000010000 */
[----:B-1----:R-:W-:-:S09]  /*0940*/  ULEA UR4, UR5, UR4, 0x18 ;  /* 0x0000000405047291 */ /* 0x002fd2000f8ec03f */
[----:B------:R-:W1:Y:S01]  /*0950*/  LDS.128 R12, [UR4+0x388d0] ;  /* 0x0388d004ff0c7984 */ /* 0x000e620008000c00 */
[----:B------:R-:W-:Y:S01]  /*0960*/  ULDC UR4, c[0x0][0xc3c] ;  /* 0x00030f0000047ab9 */ /* 0x000fe20000000800 */
[----:B------:R-:W-:Y:S06]  /*0970*/  BAR.ARV 0x4, 0x180 ;  /* 0x0106000000007b1d */ /* 0x000fec0000002000 */
[----:B-1----:R-:W-:-:S13]  /*0980*/  ISETP.GE.AND P0, PT, R15, UR4, PT ;  /* 0x000000040f007c0c */ /* 0x002fda000bf06270 */
[----:B------:R-:W-:Y:S05]  /*0990*/  @P0 EXIT ;  /* 0x000000000000094d */ /* 0x000fea0003800000 */
[----:B0-----:R-:W2:Y:S01]  /*09a0*/  LDL R2, [R1+0x24] ;  /* 0x0000240001027983 */ /* 0x001ea20000100800 */
[----:B------:R-:W-:Y:S01]  /*09b0*/  R2UR UR5, R13 ;  /* 0x000000000d0572ca */ /* 0x000fe200000e0000 */
[----:B------:R-:W-:Y:S01]  /*09c0*/  UMOV UR38, URZ ;  /* 0x0000003f00267c82 */ /* 0x000fe20008000000 */
[----:B------:R-:W-:Y:S01]  /*09d0*/  R2UR UR6, R14 ;  /* 0x000000000e0672ca */ /* 0x000fe200000e0000 */
[----:B------:R-:W0:Y:S01]  /*09e0*/  S2R R0, SR_TID.X ;  /* 0x0000000000007919 */ /* 0x000e220000002100 */
[----:B------:R-:W-:Y:S01]  /*09f0*/  R2UR UR7, R15 ;  /* 0x000000000f0772ca */ /* 0x000fe200000e0000 */
[----:B0-----:R-:W-:-:S05]  /*0a00*/  VIADD R11, R0, 0xffffff80 ;  /* 0xffffff80000b7836 */ /* 0x001fca0000000000 */
[----:B------:R-:W-:-:S04]  /*0a10*/  SHF.R.S32.HI R0, RZ, 0x1f, R11 ;  /* 0x0000001fff007819 */ /* 0x000fc8000001140b */
[CC--:B------:R-:W-:Y:S02]  /*0a20*/  LEA.HI R4, R0.reuse, R11.reuse, RZ, 0x5 ;  /* 0x0000000b00047211 */ /* 0x0c0fe400078f28ff */
[----:B------:R-:W-:-:S03]  /*0a30*/  LEA.HI R3, R0, R11, RZ, 0x4 ;  /* 0x0000000b00037211 */ /* 0x000fc600078f20ff */
[----:B------:R-:W-:Y:S01]  /*0a40*/  IMAD.SHL.U32 R5, R4, 0x20, RZ ;  /* 0x0000002004057824 */ /* 0x000fe200078e00ff */
[----:B------:R-:W-:Y:S02]  /*0a50*/  LOP3.LUT R4, R3, 0x3fffff0, RZ, 0xc0, !PT ;  /* 0x03fffff003047812 */ /* 0x000fe400078ec0ff */
[----:B------:R-:W-:Y:S02]  /*0a60*/  SHF.R.S32.HI R6, RZ, 0x4, R3 ;  /* 0x00000004ff067819 */ /* 0x000fe40000011403 */
[----:B------:R-:W-:Y:S02]  /*0a70*/  LOP3.LUT R5, R5, 0xfffffc00, RZ, 0xc0, !PT ;  /* 0xfffffc0005057812 */ /* 0x000fe400078ec0ff */
[----:B------:R-:W-:Y:S02]  /*0a80*/  IADD3 R4, R11, -R4, RZ ;  /* 0x800000040b047210 */ /* 0x000fe40007ffe0ff */
[----:B------:R-:W-:-:S03]  /*0a90*/  LEA.HI R3, R3, R6, RZ, 0x1 ;  /* 0x0000000603037211 */ /* 0x000fc600078f08ff */
[----:B------:R-:W-:Y:S01]  /*0aa0*/  IMAD R4, R4, 0x40, R5 ;  /* 0x0000004004047824 */ /* 0x000fe200078e0205 */
[----:B------:R-:W-:Y:S02]  /*0ab0*/  LEA.HI R5, R0, R11, RZ, 0x2 ;  /* 0x0000000b00057211 */ /* 0x000fe400078f10ff */
[----:B------:R-:W-:Y:S02]  /*0ac0*/  LOP3.LUT R3, R3, 0x1ffffffe, RZ, 0xc0, !PT ;  /* 0x1ffffffe03037812 */ /* 0x000fe400078ec0ff */
[----:B------:R-:W-:-:S03]  /*0ad0*/  LOP3.LUT R5, R5, 0xfffffffc, RZ, 0xc0, !PT ;  /* 0xfffffffc05057812 */ /* 0x000fc600078ec0ff */
[----:B------:R-:W-:Y:S01]  /*0ae0*/  IMAD.IADD R3, R6, 0x1, -R3 ;  /* 0x0000000106037824 */ /* 0x000fe200078e0a03 */
[----:B------:R-:W-:Y:S01]  /*0af0*/  IADD3 R5, R11, -R5, RZ ;  /* 0x800000050b057210 */ /* 0x000fe20007ffe0ff */
[----:B------:R-:W-:Y:S02]  /*0b00*/  IMAD.MOV.U32 R6, RZ, RZ, -0x2 ;  /* 0xfffffffeff067424 */ /* 0x000fe400078e00ff */
[----:B------:R-:W-:Y:S01]  /*0b10*/  IMAD R225, R3, 0x8, R4 ;  /* 0x0000000803e17824 */ /* 0x000fe200078e0204 */
[----:B------:R-:W-:-:S04]  /*0b20*/  LEA.HI R3, R5, R5, RZ, 0x1 ;  /* 0x0000000505037211 */ /* 0x000fc800078f08ff */
[----:B------:R-:W-:-:S05]  /*0b30*/  LOP3.LUT R4, R3, 0x1ffffffe, RZ, 0xc0, !PT ;  /* 0x1ffffffe03047812 */ /* 0x000fca00078ec0ff */
[----:B------:R-:W-:Y:S01]  /*0b40*/  IMAD.IADD R5, R5, 0x1, -R4 ;  /* 0x0000000105057824 */ /* 0x000fe200078e0a04 */
[----:B--2---:R-:W-:Y:S02]  /*0b50*/  R2UR UR4, R2 ;  /* 0x00000000020472ca */ /* 0x004fe400000e0000 */
[CC--:B------:R-:W-:Y:S02]  /*0b60*/  LEA.HI R2, R0.reuse, R11.reuse, RZ, 0x7 ;  /* 0x0000000b00027211 */ /* 0x0c0fe400078f38ff */
[----:B------:R-:W-:Y:S02]  /*0b70*/  LEA.HI R0, R0, R11, RZ, 0x3 ;  /* 0x0000000b00007211 */ /* 0x000fe400078f18ff */
[----:B------:R-:W-:Y:S02]  /*0b80*/  LOP3.LUT R220, R2, 0xffffff80, RZ, 0xc0, !PT ;  /* 0xffffff8002dc7812 */ /* 0x000fe400078ec0ff */
[----:B------:R-:W-:Y:S02]  /*0b90*/  SHF.R.S32.HI R221, RZ, 0x7, R2 ;  /* 0x00000007ffdd7819 */ /* 0x000fe40000011402 */
[----:B------:R-:W-:Y:S01]  /*0ba0*/  LOP3.LUT R213, R0, 0xfffffff8, RZ, 0xc0, !PT ;  /* 0xfffffff800d57812 */ /* 0x000fe200078ec0ff */
[C---:B------:R-:W-:Y:S01]  /*0bb0*/  IMAD.IADD R220, R11.reuse, 0x1, -R220 ;  /* 0x000000010bdc7824 */ /* 0x040fe200078e0adc */
[----:B------:R-:W-:Y:S01]  /*0bc0*/  LEA.HI R2, R2, R221, RZ, 0x1 ;  /* 0x000000dd02027211 */ /* 0x000fe200078f08ff */
[----:B------:R-:W-:Y:S01]  /*0bd0*/  ULOP3.LUT UR8, UR4, 0x1, URZ, 0xfc, !UPT ;  /* 0x0000000104087892 */ /* 0x000fe2000f8efc3f */
[----:B------:R-:W-:Y:S01]  /*0be0*/  SHF.R.S32.HI R218, RZ, 0x3, R0 ;  /* 0x00000003ffda7819 */ /* 0x000fe20000011400 */
[----:B------:R-:W-:Y:S01]  /*0bf0*/  IMAD.IADD R213, R11, 0x1, -R213 ;  /* 0x000000010bd57824 */ /* 0x000fe200078e0ad5 */
[----:B------:R-:W-:Y:S01]  /*0c00*/  SHF.R.S32.HI R7, RZ, 0x1f, R220 ;  /* 0x0000001fff077819 */ /* 0x000fe200000114dc */
[----:B------:R-:W-:Y:S01]  /*0c10*/  UMOV UR4, URZ ;  /* 0x0000003f00047c82 */ /* 0x000fe20008000000 */
[----:B------:R-:W-:Y:S01]  /*0c20*/  LOP3.LUT R2, R2, 0x3fffffe, RZ, 0xc0, !PT ;  /* 0x03fffffe02027812 */ /* 0x000fe200078ec0ff */
[----:B------:R-:W-:Y:S01]  /*0c30*/  IMAD.SHL.U32 R17, R213, 0x8, RZ ;  /* 0x00000008d5117824 */ /* 0x000fe200078e00ff */
[CC--:B------:R-:W-:Y:S01]  /*0c40*/  LEA.HI R8, R7.reuse, R220.reuse, RZ, 0x2 ;  /* 0x000000dc07087211 */ /* 0x0c0fe200078f10ff */
[----:B------:R-:W-:Y:S01]  /*0c50*/  IMAD.U32 R226, RZ, RZ, UR8 ;  /* 0x00000008ffe27e24 */ /* 0x000fe2000f8e00ff */
[----:B------:R-:W-:Y:S01]  /*0c60*/  LEA.HI R7, R7, R220, RZ, 0x5 ;  /* 0x000000dc07077211 */ /* 0x000fe200078f28ff */
[----:B------:R-:W-:Y:S01]  /*0c70*/  IMAD.IADD R2, R221, 0x1, -R2 ;  /* 0x00000001dd027824 */ /* 0x000fe200078e0a02 */
[--C-:B------:R-:W-:Y:S01]  /*0c80*/  SHF.R.S32.HI R9, RZ, 0x2, R8.reuse ;  /* 0x00000002ff097819 */ /* 0x100fe20000011408 */
[C---:B------:R-:W-:Y:S01]  /*0c90*/  VIADD R23, R17.reuse, 0x40 ;  /* 0x0000004011177836 */ /* 0x040fe20000000000 */
[----:B------:R-:W-:Y:S01]  /*0ca0*/  SHF.R.S32.HI R10, RZ, 0x1f, R8 ;  /* 0x0000001fff0a7819 */ /* 0x000fe20000011408 */
[C---:B------:R-:W-:Y:S01]  /*0cb0*/  VIADD R22, R17.reuse, 0x80 ;  /* 0x0000008011167836 */ /* 0x040fe20000000000 */
[----:B------:R-:W-:Y:S01]  /*0cc0*/  SHF.R.S32.HI R7, RZ, 0x5, R7 ;  /* 0x00000005ff077819 */ /* 0x000fe20000011407 */
[----:B------:R-:W-:Y:S01]  /*0cd0*/  IMAD.U32 R219, RZ, RZ, UR4 ;  /* 0x00000004ffdb7e24 */ /* 0x000fe2000f8e00ff */
[----:B------:R-:W-:Y:S01]  /*0ce0*/  LEA.HI R10, R10, R9, RZ, 0x3 ;  /* 0x000000090a0a7211 */ /* 0x000fe200078f18ff */
[----:B------:R-:W-:Y:S01]  /*0cf0*/  IMAD.U32 R16, RZ, RZ, UR4 ;  /* 0x00000004ff107e24 */ /* 0x000fe2000f8e00ff */
[----:B------:R-:W-:-:S02]  /*0d00*/  IADD3 R212, R17, 0xc0, RZ ;  /* 0x000000c011d47810 */ /* 0x000fc40007ffe0ff */
[----:B------:R-:W-:Y:S02]  /*0d10*/  LOP3.LUT R10, R10, 0xfffffff8, RZ, 0xc0, !PT ;  /* 0xfffffff80a0a7812 */ /* 0x000fe400078ec0ff */
[----:B------:R-:W-:Y:S02]  /*0d20*/  SHF.R.S32.HI R3, RZ, 0x1f, R17 ;  /* 0x0000001fff037819 */ /* 0x000fe40000011411 */
[----:B------:R-:W-:Y:S01]  /*0d30*/  SHF.R.S32.HI R0, RZ, 0x1f, R22 ;  /* 0x0000001fff007819 */ /* 0x000fe20000011416 */
[----:B------:R-:W-:Y:S01]  /*0d40*/  IMAD.IADD R10, R9, 0x1, -R10 ;  /* 0x00000001090a7824 */ /* 0x000fe200078e0a0a */
[----:B------:R-:W-:Y:S02]  /*0d50*/  LOP3.LUT R9, R8, 0x7ffffffc, RZ, 0xc0, !PT ;  /* 0x7ffffffc08097812 */ /* 0x000fe400078ec0ff */
[----:B------:R-:W-:Y:S01]  /*0d60*/  SHF.R.S32.HI R227, RZ, 0x1f, R212 ;  /* 0x0000001fffe37819 */ /* 0x000fe200000114d4 */
[----:B------:R-:W-:Y:S02]  /*0d70*/  IMAD R7, R7, 0x10, R10 ;  /* 0x0000001007077824 */ /* 0x000fe400078e020a */
[----:B------:R-:W-:-:S03]  /*0d80*/  IMAD.IADD R9, R220, 0x1, -R9 ;  /* 0x00000001dc097824 */ /* 0x000fc600078e0a09 */
[----:B------:R-:W-:Y:S01]  /*0d90*/  LEA R222, R2, R7, 0x6 ;  /* 0x0000000702de7211 */ /* 0x000fe200078e30ff */
[----:B------:R-:W-:Y:S01]  /*0da0*/  IMAD R223, R9, R6, 0x50 ;  /* 0x0000005009df7424 */ /* 0x000fe200078e0206 */
[----:B------:R-:W-:-:S03]  /*0db0*/  SHF.R.S32.HI R2, RZ, 0x1f, R23 ;  /* 0x0000001fff027819 */ /* 0x000fc60000011417 */
[----:B------:R-:W-:-:S07]  /*0dc0*/  IMAD R224, R5, 0x8, R222 ;  /* 0x0000000805e07824 */ /* 0x000fce00078e02de */
.L_x_228:
[----:B------:R-:W-:Y:S01]  /*0dd0*/  ULDC.64 UR8, c[0x0][0xc88] ;  /* 0x0003220000087ab9 */ /* 0x000fe20000000a00 */
[----:B------:R-:W-:Y:S01]  /*0de0*/  ULDC.64 UR10, c[0x0][0xa20] ;  /* 0x00028800000a7ab9 */ /* 0x000fe20000000a00 */
[----:B------:R-:W-:-:S06]  /*0df0*/  UIMAD.WIDE UR8, UR7, 0x4, UR8 ;  /* 0x00000004070878a5 */ /* 0x000fcc000f8e0208 */
[----:B01----:R-:W-:Y:S02]  /*0e00*/  IMAD.U32 R2, RZ, RZ, UR8 ;  /* 0x00000008ff027e24 */ /* 0x003fe4000f8e00ff */
[----:B------:R-:W-:Y:S01]  /*0e10*/  IMAD.U32 R3, RZ, RZ, UR9 ;  /* 0x00000009ff037e24 */ /* 0x000fe2000f8e00ff */
[----:B------:R-:W-:-:S04]  /*0e20*/  ULDC.64 UR8, c[0x0][0xa28] ;  /* 0x00028a0000087ab9 */ /* 0x000fc80000000a00 */
[----:B--2---:R-:W2:Y:S01]  /*0e30*/  LDG.E R2, desc[UR36][R2.64] ;  /* 0x0000002402027981 */ /* 0x004ea2000c1e1900 */
[----:B------:R-:W-:Y:S02]  /*0e40*/  UISETP.NE.U32.AND UP0, UPT, UR8, URZ, UPT ;  /* 0x0000003f0800728c */ /* 0x000fe4000bf05070 */
[----:B------:R-:W-:Y:S02]  /*0e50*/  UISETP.NE.U32.AND UP1, UPT, UR10, URZ, UPT ;  /* 0x0000003f0a00728c */ /* 0x000fe4000bf25070 */
[----:B------:R-:W-:Y:S02]  /*0e60*/  UISETP.NE.AND.EX UP0, UPT, UR9, URZ, UPT, UP0 ;  /* 0x0000003f0900728c */ /* 0x000fe4000bf05300 */
[----:B------:R-:W-:-:S04]  /*0e70*/  UISETP.NE.AND.EX UP1, UPT, UR11, URZ, UPT, UP1 ;  /* 0x0000003f0b00728c */ /* 0x000fc8000bf25310 */
[----:B------:R-:W-:Y:S02]  /*0e80*/  PLOP3.LUT P0, PT, PT, PT, UP0, 0x80, 0x0 ;  /* 0x000000000000781c */ /* 0x000fe40003f0f008 */
[----:B------:R-:W-:Y:S02]  /*0e90*/  PLOP3.LUT P1, PT, PT, PT, UP1, 0x80, 0x0 ;  /* 0x000000000000781c */ /* 0x000fe40003f2f018 */
[----:B--2---:R-:W-:-:S13]  /*0ea0*/  R2UR UR4, R2 ;  /* 0x00000000020472ca */ /* 0x004fda00000e0000 */
[----:B------:R-:W-:Y:S02]  /*0eb0*/  USHF.R.S32.HI UR12, URZ, 0x1f, UR4 ;  /* 0x0000001f3f0c7899 */ /* 0x000fe40008011404 */
[----:B------:R-:W-:Y:S01]  /*0ec0*/  IMAD.U32 R215, RZ, RZ, UR4 ;  /* 0x00000004ffd77e24 */ /* 0x000fe2000f8e00ff */
[----:B------:R-:W-:Y:S02]  /*0ed0*/  @UP0 ULEA UR8, UP2, UR4, UR8, 0x2 ;  /* 0x0000000804080291 */ /* 0x000fe4000f84103f */
[----:B------:R-:W-:Y:S02]  /*0ee0*/  @UP1 ULEA UR10, UP3, UR4, UR10, 0x2 ;  /* 0x0000000a040a1291 */ /* 0x000fe4000f86103f */
[----:B------:R-:W-:Y:S01]  /*0ef0*/  @UP0 ULEA.HI.X UR9, UR4, UR9, UR12, 0x2, UP2 ;  /* 0x0000000904090291 */ /* 0x000fe200090f140c */
[----:B------:R-:W-:Y:S01]  /*0f00*/  IMAD.U32 R216, RZ, RZ, UR5 ;  /* 0x00000005ffd87e24 */ /* 0x000fe2000f8e00ff */
[----:B------:R-:W-:Y:S01]  /*0f10*/  @UP1 ULEA.HI.X UR11, UR4, UR11, UR12, 0x2, UP3 ;  /* 0x0000000b040b1291 */ /* 0x000fe200098f140c */
[----:B------:R-:W-:Y:S01]  /*0f20*/  IMAD.U32 R2, RZ, RZ, UR8 ;  /* 0x00000008ff027e24 */ /* 0x000fe2000f8e00ff */
[----:B------:R-:W-:Y:S01]  /*0f30*/  ULDC UR5, c[0x0][0x2f0] ;  /* 0x0000bc0000057ab9 */ /* 0x000fe20000000800 */
[----:B----4-:R-:W-:Y:S01]  /*0f40*/  IMAD.U32 R4, RZ, RZ, UR10 ;  /* 0x0000000aff047e24 */ /* 0x010fe2000f8e00ff */
[----:B------:R-:W-:Y:S01]  /*0f50*/  ULDC UR4, c[0x0][0x424] ;  /* 0x0001090000047ab9 */ /* 0x000fe20000000800 */
[----:B------:R-:W-:Y:S01]  /*0f60*/  IMAD.U32 R3, RZ, RZ, UR9 ;  /* 0x00000009ff037e24 */ /* 0x000fe2000f8e00ff */
[----:B------:R-:W-:Y:S01]  /*0f70*/  ULDC.64 UR8, c[0x0][0x418] ;  /* 0x0001060000087ab9 */ /* 0x000fe20000000a00 */
[----:B------:R-:W-:Y:S01]  /*0f80*/  IMAD.U32 R5, RZ, RZ, UR11 ;  /* 0x0000000bff057e24 */ /* 0x000fe2000f8e00ff */
[----:B------:R-:W-:Y:S01]  /*0f90*/  UMOV UR39, URZ ;  /* 0x0000003f00277c82 */ /* 0x000fe20008000000 */
[----:B------:R-:W-:Y:S01]  /*0fa0*/  MOV R217, UR12 ;  /* 0x0000000c00d97c02 */ /* 0x000fe20008000f00 */
[----:B------:R-:W2:Y:S04]  /*0fb0*/  @P0 LDG.E R2, desc[UR36][R2.64] ;  /* 0x0000002402020981 */ /* 0x000ea8000c1e1900 */
[----:B---3--:R-:W3:Y:S01]  /*0fc0*/  @P1 LDG.E R4, desc[UR36][R4.64] ;  /* 0x0000002404041981 */ /* 0x008ee2000c1e1900 */
[----:B------:R-:W-:Y:S01]  /*0fd0*/  UISETP.NE.U32.AND UP0, UPT, UR8, URZ, UPT ;  /* 0x0000003f0800728c */ /* 0x000fe2000bf05070 */
[----:B------:R-:W-:-:S02]  /*0fe0*/  MOV R0, RZ ;  /* 0x000000ff00007202 */ /* 0x000fc40000000f00 */
[----:B------:R-:W-:Y:S02]  /*0ff0*/  CS2R R150, SRZ ;  /* 0x0000000000967805 */ /* 0x000fe4000001ff00 */
[----:B------:R-:W-:Y:S01]  /*1000*/  CS2R R148, SRZ ;  /* 0x0000000000947805 */ /* 0x000fe2000001ff00 */
[----:B------:R-:W-:Y:S01]  /*1010*/  UISETP.NE.AND.EX UP0, UPT, UR9, URZ, UPT, UP0 ;  /* 0x0000003f0900728c */ /* 0x000fe2000bf05300 */
[----:B------:R-:W-:Y:S02]  /*1020*/  CS2R R146, SRZ ;  /* 0x0000000000927805 */ /* 0x000fe4000001ff00 */
[----:B------:R-:W-:Y:S02]  /*1030*/  CS2R R144, SRZ ;  /* 0x0000000000907805 */ /* 0x000fe4000001ff00 */
[----:B------:R-:W-:Y:S01]  /*1040*/  CS2R R142, SRZ ;  /* 0x00000000008e7805 */ /* 0x000fe2000001ff00 */
[----:B------:R-:W-:Y:S01]  /*1050*/  USEL UR4, UR4, 0x1, UP0 ;  /* 0x0000000104047887 */ /* 0x000fe20008000000 */
[----:B------:R-:W-:-:S02]  /*1060*/  CS2R R140, SRZ ;  /* 0x00000000008c7805 */ /* 0x000fc4000001ff00 */
[----:B------:R-:W-:Y:S02]  /*1070*/  CS2R R138, SRZ ;  /* 0x00000000008a7805 */ /* 0x000fe4000001ff00 */
[----:B------:R-:W-:Y:S01]  /*1080*/  CS2R R136, SRZ ;  /* 0x0000000000887805 */ /* 0x000fe2000001ff00 */
[----:B------:R-:W-:Y:S01]  /*1090*/  UIMAD UR4, UR4, UR5, URZ ;  /* 0x00000005040472a4 */ /* 0x000fe2000f8e023f */
        /* <DEDUP_REMOVED lines=19> */
[----:B------:R-:W-:Y:S01]  /*11d0*/  CS2R R96, SRZ ;  /* 0x0000000000607805 */ /* 0x000fe2000001ff00 */
[----:B------:R-:W-:Y:S01]  /*11e0*/  IMAD.MOV.U32 R166, RZ, RZ, RZ ;  /* 0x000000ffffa67224 */ /* 0x000fe200078e00ff */
        /* <DEDUP_REMOVED lines=25> */
[----:B------:R-:W-:Y:S01]  /*1380*/  CS2R R44, SRZ ;  /* 0x00000000002c7805 */ /* 0x000fe2000001ff00 */
[----:B------:R-:W-:-:S02]  /*1390*/  IMAD.MOV.U32 R41, RZ, RZ, RZ ;  /* 0x000000ffff297224 */ /* 0x000fc400078e00ff */
[----:B------:R-:W-:Y:S01]  /*13a0*/  IMAD.U32 R214, RZ, RZ, UR6 ;  /* 0x00000006ffd67e24 */ /* 0x000fe2000f8e00ff */
[----:B--2---:R-:W-:Y:S02]  /*13b0*/  @P0 R2UR UR39, R2 ;  /* 0x00000000022702ca */ /* 0x004fe400000e0000 */
[----:B------:R-:W-:Y:S02]  /*13c0*/  CS2R R2, SRZ ;  /* 0x0000000000027805 */ /* 0x000fe4000001ff00 */
[----:B------:R-:W-:Y:S02]  /*13d0*/  PLOP3.LUT P0, PT, PT, PT, PT, 0x80, 0x0 ;  /* 0x000000000000781c */ /* 0x000fe40003f0f070 */
[----:B---3--:R-:W-:Y:S01]  /*13e0*/  @P1 R2UR UR4, R4 ;  /* 0x00000000040412ca */ /* 0x008fe200000e0000 */
[----:B------:R-:W-:-:S14]  /*13f0*/  @P1 BRA `(.L_x_183) ;  /* 0x0000000000381947 */ /* 0x000fdc0003800000 */
[----:B------:R-:W-:Y:S02]  /*1400*/  ULDC.64 UR6, c[0x0][0xa08] ;  /* 0x0002820000067ab9 */ /* 0x000fe40000000a00 */
[----:B------:R-:W-:-:S04]  /*1410*/  ISETP.NE.U32.AND P1, PT, RZ, UR6, PT ;  /* 0x00000006ff007c0c */ /* 0x000fc8000bf25070 */
[----:B------:R-:W-:-:S13]  /*1420*/  ISETP.NE.AND.EX P1, PT, RZ, UR7, PT, P1 ;  /* 0x00000007ff007c0c */ /* 0x000fda000bf25310 */
[----:B------:R-:W-:Y:S05]  /*1430*/  @!P1 BRA `(.L_x_183) ;  /* 0x0000000000289947 */ /* 0x000fea0003800000 */
[----:B------:R-:W-:Y:S01]  /*1440*/  R2UR UR6, R215 ;  /* 0x00000000d70672ca */ /* 0x000fe200000e0000 */
[----:B------:R-:W-:-:S12]  /*1450*/  ULDC.64 UR4, c[0x0][0xa08] ;  /* 0x0002820000047ab9 */ /* 0x000fd80000000a00 */
[----:B------:R-:W-:-:S06]  /*1460*/  UIMAD.WIDE UR4, UR6, 0x4, UR4 ;  /* 0x00000004060478a5 */ /* 0x000fcc000f8e0204 */
[----:B------:R-:W-:Y:S02]  /*1470*/  IMAD.U32 R4, RZ, RZ, UR4 ;  /* 0x00000004ff047e24 */ /* 0x000fe4000f8e00ff */
[----:B------:R-:W-:-:S05]  /*1480*/  IMAD.U32 R5, RZ, RZ, UR5 ;  /* 0x00000005ff057e24 */ /* 0x000fca000f8e00ff */
[----:B------:R-:W2:Y:S04]  /*1490*/  LDG.E R7, desc[UR36][R4.64] ;  /* 0x0000002404077981 */ /* 0x000ea8000c1e1900 */
[----:B------:R-:W3:Y:S01]  /*14a0*/  LDG.E R6, desc[UR36][R4.64+0x4] ;  /* 0x0000042404067981 */ /* 0x000ee2000c1e1900 */
[----:B--2---:R-:W-:Y:S02]  /*14b0*/  R2UR UR4, R7 ;  /* 0x00000000070472ca */ /* 0x004fe400000e0000 */
[----:B---3--:R-:W-:-:S13]  /*14c0*/  R2UR UR5, R6 ;  /* 0x00000000060572ca */ /* 0x008fda00000e0000 */
[----:B------:R-:W-:-:S12]  /*14d0*/  UIADD3 UR4, -UR4, UR5, URZ ;  /* 0x0000000504047290 */ /* 0x000fd8000fffe13f */
.L_x_183:
[----:B------:R-:W-:Y:S01]  /*14e0*/  UIADD3 UR39, -UR39, UR4, URZ ;  /* 0x0000000427277290 */ /* 0x000fe2000fffe13f */
[----:B------:R-:W-:Y:S02]  /*14f0*/  MOV R40, RZ ;  /* 0x000000ff00287202 */ /* 0x000fe40000000f00 */
[----:B------:R-:W-:Y:S02]  /*1500*/  CS2R R162, SRZ ;  /* 0x0000000000a27805 */ /* 0x000fe4000001ff00 */
[----:B------:R-:W-:Y:S01]  /*1510*/  CS2R R34, SRZ ;  /* 0x0000000000227805 */ /* 0x000fe2000001ff00 */
[----:B------:R-:W-:Y:S01]  /*1520*/  UISETP.GE.AND UP0, UPT, UR39, 0x1, UPT ;  /* 0x000000012700788c */ /* 0x000fe2000bf06270 */
[----:B------:R-:W-:Y:S01]  /*1530*/  CS2R R36, SRZ ;  /* 0x0000000000247805 */ /* 0x000fe2000001ff00 */
[----:B------:R-:W-:Y:S01]  /*1540*/  UIADD3 UR4, UR39, 0x4f, URZ ;  /* 0x0000004f27047890 */ /* 0x000fe2000fffe03f */
[----:B------:R-:W-:Y:S02]  /*1550*/  CS2R R32, SRZ ;  /* 0x0000000000207805 */ /* 0x000fe4000001ff00 */
[----:B------:R-:W-:-:S02]  /*1560*/  CS2R R164, SRZ ;  /* 0x0000000000a47805 */ /* 0x000fc4000001ff00 */
[----:B------:R-:W-:Y:S02]  /*1570*/  CS2R R26, SRZ ;  /* 0x00000000001a7805 */ /* 0x000fe4000001ff00 */
[----:B------:R-:W-:Y:S01]  /*1580*/  PLOP3.LUT P1, PT, PT, PT, UP0, 0x80, 0x0 ;  /* 0x000000000000781c */ /* 0x000fe20003f2f008 */
[----:B------:R-:W-:Y:S01]  /*1590*/  UIMAD.WIDE UR4, UR4, 0x66666667, URZ ;  /* 0x66666667040478a5 */ /* 0x000fe2000f8e023f */
[----:B------:R-:W-:Y:S02]  /*15a0*/  CS2R R28, SRZ ;  /* 0x00000000001c7805 */ /* 0x000fe4000001ff00 */
[----:B------:R-:W-:Y:S01]  /*15b0*/  CS2R R24, SRZ ;  /* 0x0000000000187805 */ /* 0x000fe2000001ff00 */
[----:B------:R-:W-:-:S04]  /*15c0*/  USHF.R.U32.HI UR60, URZ, 0x1f, UR5 ;  /* 0x0000001f3f3c7899 */ /* 0x000fc80008011605 */
[----:B------:R-:W-:-:S04]  /*15d0*/  ULEA.HI.SX32 UR60, UR5, UR60, 0x1b ;  /* 0x0000003c053c7291 */ /* 0x000fc8000f8fda3f */
[----:B------:R-:W-:Y:S08]  /*15e0*/  @!P1 BRA `(.L_x_184) ;  /* 0x0000009c00f09947 */ /* 0x000ff00003800000 */
[----:B------:R-:W0:Y:S01]  /*15f0*/  SHFL.IDX PT, R0, R221, RZ, 0x1f ;  /* 0x00001fffdd007589 */ /* 0x000e2200000e0000 */
[----:B------:R-:W1:Y:S01]  /*1600*/  S2UR UR61, SR_CgaCtaId ;  /* 0x00000000003d79c3 */ /* 0x000e620000008800 */
[----:B------:R-:W-:Y:S01]  /*1610*/  UMOV UR40, 0x400 ;  /* 0x0000040000287882 */ /* 0x000fe20000000000 */
[----:B0-----:R-:W-:Y:S01]  /*1620*/  R2UR UR4, R0 ;  /* 0x00000000000472ca */ /* 0x001fe200000e0000 */
[----:B-1----:R-:W-:-:S04]  /*1630*/  ULEA UR40, UR61, UR40, 0x18 ;  /* 0x000000283d287291 */ /* 0x002fc8000f8ec03f */
[----:B------:R-:W-:-:S04]  /*1640*/  UIADD3 UR6, UR40, 0x14400, URZ ;  /* 0x0001440028067890 */ /* 0x000fc8000fffe03f */
[----:B------:R-:W-:-:S04]  /*1650*/  ULOP3.LUT UP0, URZ, UR6, 0x9f, URZ, 0xc0, !UPT ;  /* 0x0000009f063f7892 */ /* 0x000fc8000f80c03f */
[----:B------:R-:W-:Y:S02]  /*1660*/  ULEA.HI UR5, UR4, UR4, URZ, 0x1 ;  /* 0x0000000404057291 */ /* 0x000fe4000f8f083f */
[----:B------:R-:W-:Y:S02]  /*1670*/  PLOP3.LUT P0, PT, PT, PT, UP0, 0x80, 0x0 ;  /* 0x000000000000781c */ /* 0x000fe40003f0f008 */
[----:B------:R-:W-:-:S04]  /*1680*/  ULOP3.LUT UR5, UR5, 0x1e, URZ, 0xc0, !UPT ;  /* 0x0000001e05057892 */ /* 0x000fc8000f8ec03f */
[----:B------:R-:W-:-:S04]  /*1690*/  UIADD3 UR5, UR4, -UR5, URZ ;  /* 0x8000000504057290 */ /* 0x000fc8000fffe03f */
[----:B------:R-:W-:-:S04]  /*16a0*/  ULEA UR5, UR5, UR6, 0xd ;  /* 0x0000000605057291 */ /* 0x000fc8000f8e683f */
[----:B------:R-:W-:-:S04]  /*16b0*/  USHF.R.U32.HI UR5, URZ, 0x4, UR5 ;  /* 0x000000043f057899 */ /* 0x000fc80008011605 */
[----:B------:R-:W-:Y:S01]  /*16c0*/  ULOP3.LUT UR41, UR5, 0x3fff, URZ, 0xc0, !UPT ;  /* 0x00003fff05297892 */ /* 0x000fe2000f8ec03f */
[----:B------:R-:W-:Y:S11]  /*16d0*/  @!P0 BRA `(.L_x_185) ;  /* 0x0000000000408947 */ /* 0x000ff60003800000 */
[----:B------:R-:W-:Y:S01]  /*16e0*/  MOV R0, 0x0 ;  /* 0x0000000000007802 */ /* 0x000fe20000000f00 */
[----:B------:R-:W-:Y:S01]  /*16f0*/  ULDC.64 UR4, c[0x4][0x138] ;  /* 0x01004e0000047ab9 */ /* 0x000fe20000000a00 */
[----:B------:R-:W-:Y:S01]  /*1700*/  ULDC.64 UR6, c[0x4][0xb8] ;  /* 0x01002e0000067ab9 */ /* 0x000fe20000000a00 */
[----:B------:R-:W-:Y:S01]  /*1710*/  IMAD.U32 R4, RZ, RZ, UR4 ;  /* 0x00000004ff047e24 */ /* 0x000fe2000f8e00ff */
[----:B------:R0:W1:Y:S01]  /*1720*/  LDC.64 R2, c[0x4][R0] ;  /* 0x0100000000027b82 */ /* 0x0000620000000a00 */
[----:B------:R-:W-:Y:S01]  /*1730*/  IMAD.U32 R5, RZ, RZ, UR5 ;  /* 0x00000005ff057e24 */ /* 0x000fe2000f8e00ff */
        /* <DEDUP_REMOVED lines=10> */
.L_x_185:
[----:B------:R-:W-:Y:S02]  /*17e0*/  R2UR UR6, R219 ;  /* 0x00000000db0672ca */ /* 0x000fe400000e0000 */
[----:B------:R-:W-:-:S11]  /*17f0*/  R2UR UR5, R226 ;  /* 0x00000000e20572ca */ /* 0x000fd600000e0000 */
[----:B------:R-:W-:Y:S02]  /*1800*/  ULEA.HI UR4, UR6, UR6, URZ, 0x1 ;  /* 0x0000000606047291 */ /* 0x000fe4000f8f083f */
[----:B------:R-:W-:Y:S02]  /*1810*/  IMAD.U32 R2, RZ, RZ, UR5 ;  /* 0x00000005ff027e24 */ /* 0x000fe4000f8e00ff */
[----:B------:R-:W-:-:S03]  /*1820*/  ULOP3.LUT UR4, UR4, 0xfffffffe, URZ, 0xc0, !UPT ;  /* 0xfffffffe04047892 */ /* 0x000fc6000f8ec03f */
[----:B------:R-:W-:Y:S01]  /*1830*/  ISETP.NE.AND P0, PT, R2, 0x3, PT ;  /* 0x000000030200780c */ /* 0x000fe20003f05270 */
[----:B------:R-:W-:-:S06]  /*1840*/  UIADD3 UR4, UR6, -UR4, URZ ;  /* 0x8000000406047290 */ /* 0x000fcc000fffe03f */
[----:B------:R-:W-:-:S05]  /*1850*/  IMAD.U32 R0, RZ, RZ, UR4 ;  /* 0x00000004ff007e24 */ /* 0x000fca000f8e00ff */
[----:B------:R-:W-:-:S04]  /*1860*/  SHF.L.U32 R0, R0, 0x1f, RZ ;  /* 0x0000001f00007819 */ /* 0x000fc800000006ff */
[----:B------:R-:W0:Y:S02]  /*1870*/  SYNCS.PHASECHK.TRANS64.TRYWAIT P1, [UR40+0x38800], R0 ;  /* 0x03880000ff0075a7 */ /* 0x000e240008020168 */
[----:B0-----:R-:W-:Y:S05]  /*1880*/  @!P1 BRA `(.L_x_186) ;  /* 0x0000012000989947 */ /* 0x001fea0003800000 */
.L_x_317:
[----:B------:R-:W-:Y:S05]  /*1890*/  @!P0 BRA `(.L_x_187) ;  /* 0x0000000000048947 */ /* 0x000fea0003800000 */
[----:B------:R-:W-:Y:S01]  /*18a0*/  BPT.TRAP 0x1 ;  /* 0x000000040000795c */ /* 0x000fe20000300000 */
.L_x_187:
[----:B------:R-:W-:Y:S02]  /*18b0*/  R2UR UR4, R16 ;  /* 0x00000000100472ca */ /* 0x000fe400000e0000 */
[----:B0-----:R-:W-:-:S04]  /*18c0*/  MOV R0, UR38 ;  /* 0x0000002600007c02 */ /* 0x001fc80008000f00 */
[----:B------:R-:W-:-:S07]  /*18d0*/  LEA R0, R0, UR40, 0x3 ;  /* 0x0000002800007c11 */ /* 0x000fce000f8e18ff */
[----:B------:R-:W-:-:S05]  /*18e0*/  IMAD.U32 R3, RZ, RZ, UR4 ;  /* 0x00000004ff037e24 */ /* 0x000fca000f8e00ff */
[----:B------:R-:W-:-:S04]  /*18f0*/  SHF.L.U32 R3, R3, 0x1f, RZ ;  /* 0x0000001f03037819 */ /* 0x000fc800000006ff */
[----:B------:R0:W1:Y:S01]  /*1900*/  SYNCS.PHASECHK.TRANS64.TRYWAIT P1, [R0+URZ+0x38830], R3 ;  /* 0x03883003000075a7 */ /* 0x000062000802017f */
[----:B------:R-:W-:Y:S05]  /*1910*/  @!P0 BRA `(.L_x_188) ;  /* 0x0000000000048947 */ /* 0x000fea0003800000 */
[----:B------:R-:W-:Y:S01]  /*1920*/  BPT.TRAP 0x1 ;  /* 0x000000040000795c */ /* 0x000fe20000300000 */
.L_x_188:
[----:B------:R-:W-:Y:S01]  /*1930*/  IMAD.MOV.U32 R151, RZ, RZ, RZ ;  /* 0x000000ffff977224 */ /* 0x000fe200078e00ff */
[----:B-1----:R-:W-:Y:S06]  /*1940*/  @P1 BRA `(.L_x_189) ;  /* 0x0000000000081947 */ /* 0x002fec0003800000 */
[----:B------:R-:W1:Y:S02]  /*1950*/  SYNCS.PHASECHK.TRANS64.TRYWAIT P1, [R0+URZ+0x38830], R3 ;  /* 0x03883003000075a7 */ /* 0x000e64000802017f */
[----:B-1----:R-:W-:Y:S05]  /*1960*/  @!P1 BRA `(.L_x_190) ;  /* 0x0000012000789947 */ /* 0x002fea0003800000 */
.L_x_189:
        /* <DEDUP_REMOVED lines=499> */
[----:B------:R-:W-:Y:S01]  /*38a0*/  MOV R6, UR12 ;  /* 0x0000000c00067c02 */ /* 0x000fe20008000f00 */
        /* <DEDUP_REMOVED lines=79> */
.L_x_191:
[----:B------:R-:W-:Y:S01]  /*3da0*/  ULDC UR4, c[0x0][0x9d8] ;  /* 0x0002760000047ab9 */ /* 0x000fe20000000800 */
[----:B------:R-:W-:Y:S02]  /*3db0*/  VIADD R2, R223, UR39 ;  /* 0x00000027df027c36 */ /* 0x000fe40008000000 */
        /* <DEDUP_REMOVED lines=141> */
[----:B------:R-:W-:Y:S01]  /*4690*/  MOV R66, R151 ;  /* 0x0000009700427202 */ /* 0x000fe20000000f00 */
[----:B------:R-:W2:Y:S01]  /*46a0*/  MUFU.TANH R54, R54 ;  /* 0x0000003600367308 */ /* 0x000ea20000002400 */
[----:B0-----:R-:W-:Y:S01]  /*46b0*/  FSEL R51, R51, -INF , P3 ;  /* 0xff80000033337808 */ /* 0x001fe20001800000 */
[--C-:B------:R-:W-:Y:S01]  /*46c0*/  IMAD.MOV.U32 R118, RZ, RZ, R151.reuse ;  /* 0x000000ffff767224 */ /* 0x100fe200078e0097 */
[----:B------:R-:W-:Y:S01]  /*46d0*/  ISETP.GT.AND P3, PT, R2, 0x29, PT ;  /* 0x000000290200780c */ /* 0x000fe20003f64270 */
[----:B------:R-:W-:-:S02]  /*46e0*/  IMAD.MOV.U32 R117, RZ, RZ, R151 ;  /* 0x000000ffff757224 */ /* 0x000fc400078e0097 */
[--C-:B------:R-:W-:Y:S02]  /*46f0*/  IMAD.MOV.U32 R116, RZ, RZ, R151.reuse ;  /* 0x000000ffff747224 */ /* 0x100fe400078e0097 */
        /* <DEDUP_REMOVED lines=86> */
[----:B------:R-:W-:-:S03]  /*4c60*/  IMAD.MOV.U32 R64, RZ, RZ, R151 ;  /* 0x000000ffff407224 */ /* 0x000fc600078e0097 */
        /* <DEDUP_REMOVED lines=64> */
[----:B0-----:R-:W-:Y:S01]  /*5070*/  FADD.FTZ R21, R56, R57 ;  /* 0x0000003938157221 */ /* 0x001fe20000010000 */
[----:B------:R-:W-:-:S02]  /*5080*/  FMNMX.FTZ R3, R35, R2, !PT ;  /* 0x0000000223037209 */ /* 0x000fc40007810000 */
[----:B------:R-:W-:Y:S01]  /*5090*/  F2FP.F16.F32.PACK_AB R208, R57, R56 ;  /* 0x0000003839d0723e */ /* 0x000fe200000000ff */
[--C-:B------:R-:W-:Y:S01]  /*50a0*/  IMAD.MOV.U32 R57, RZ, RZ, R151.reuse ;  /* 0x000000ffff397224 */ /* 0x100fe200078e0097 */
[----:B------:R-:W-:Y:S01]  /*50b0*/  FMNMX.FTZ R2, R38, R3, !PT ;  /* 0x0000000326027209 */ /* 0x000fe20007810000 */
[----:B------:R-:W-:Y:S01]  /*50c0*/  MUFU.EX2 R48, R48 ;  /* 0x0000003000307308 */ /* 0x000fe20000000800 */
[----:B------:R-:W-:Y:S02]  /*50d0*/  IMAD.MOV.U32 R56, RZ, RZ, R151 ;  /* 0x000000ffff387224 */ /* 0x000fe400078e0097 */
        /* <DEDUP_REMOVED lines=33> */
[--C-:B------:R-:W-:Y:S01]  /*52f0*/  FFMA.FTZ R50, R50, UR5, -R2.reuse ;  /* 0x0000000532327c23 */ /* 0x100fe20008010802 */
[----:B-1----:R-:W-:Y:S01]  /*5300*/  FADD.FTZ R18, R60, R21 ;  /* 0x000000153c127221 */ /* 0x002fe20000010000 */
[--C-:B------:R-:W-:Y:S01]  /*5310*/  FFMA.FTZ R51, R51, UR5, -R2.reuse ;  /* 0x0000000533337c23 */ /* 0x100fe20008010802 */
[----:B------:R-:W-:Y:S01]  /*5320*/  MUFU.EX2 R58, R58 ;  /* 0x0000003a003a7308 */ /* 0x000fe20000000800 */
[----:B------:R-:W-:Y:S01]  /*5330*/  FFMA.FTZ R54, R54, UR5, -R2 ;  /* 0x0000000536367c23 */ /* 0x000fe20008010802 */
[----:B------:R-:W-:Y:S01]  /*5340*/  FADD.FTZ R21, R61, R18 ;  /* 0x000000123d157221 */ /* 0x000fe20000010000 */
[--C-:B------:R-:W-:Y:S01]  /*5350*/  FFMA.FTZ R55, R55, UR5, -R2.reuse ;  /* 0x0000000537377c23 */ /* 0x100fe20008010802 */
[--C-:B------:R-:W-:Y:S01]  /*5360*/  FFMA.FTZ R42, R42, UR5, -R2.reuse ;  /* 0x000000052a2a7c23 */ /* 0x100fe20008010802 */
[--C-:B------:R-:W-:Y:S01]  /*5370*/  FFMA.FTZ R43, R43, UR5, -R2.reuse ;  /* 0x000000052b2b7c23 */ /* 0x100fe20008010802 */
[----:B------:R-:W-:Y:S01]  /*5380*/  FADD.FTZ R18, R48, R21 ;  /* 0x0000001530127221 */ /* 0x000fe20000010000 */
[--C-:B------:R-:W-:Y:S01]  /*5390*/  FFMA.FTZ R46, R46, UR5, -R2.reuse ;  /* 0x000000052e2e7c23 */ /* 0x100fe20008010802 */
[----:B------:R-:W1:Y:S01]  /*53a0*/  MUFU.EX2 R59, R59 ;  /* 0x0000003b003b7308 */ /* 0x000e620000000800 */
[----:B------:R-:W-:Y:S01]  /*53b0*/  FFMA.FTZ R47, R47, UR5, -R2 ;  /* 0x000000052f2f7c23 */ /* 0x000fe20008010802 */
[----:B------:R-:W-:Y:S01]  /*53c0*/  FADD.FTZ R29, R49, R18 ;  /* 0x00000012311d7221 */ /* 0x000fe20000010000 */
[--C-:B------:R-:W-:Y:S01]  /*53d0*/  FFMA.FTZ R34, R34, UR5, -R2.reuse ;  /* 0x0000000522227c23 */ /* 0x100fe20008010802 */
[--C-:B------:R-:W-:Y:S01]  /*53e0*/  FFMA.FTZ R35, R35, UR5, -R2.reuse ;  /* 0x0000000523237c23 */ /* 0x100fe20008010802 */
[--C-:B------:R-:W-:Y:S01]  /*53f0*/  FFMA.FTZ R38, R38, UR5, -R2.reuse ;  /* 0x0000000526267c23 */ /* 0x100fe20008010802 */
[----:B------:R-:W-:Y:S01]  /*5400*/  FADD.FTZ R20, R52, R29 ;  /* 0x0000001d34147221 */ /* 0x000fe20000010000 */
[--C-:B------:R-:W-:Y:S01]  /*5410*/  FFMA.FTZ R39, R39, UR5, -R2.reuse ;  /* 0x0000000527277c23 */ /* 0x100fe20008010802 */
[----:B------:R-:W2:Y:S01]  /*5420*/  MUFU.EX2 R62, R62 ;  /* 0x0000003e003e7308 */ /* 0x000ea20000000800 */
[----:B------:R-:W-:Y:S01]  /*5430*/  FFMA.FTZ R26, R26, UR5, -R2 ;  /* 0x000000051a1a7c23 */ /* 0x000fe20008010802 */
[----:B------:R-:W-:Y:S01]  /*5440*/  FADD.FTZ R29, R53, R20 ;  /* 0x00000014351d7221 */ /* 0x000fe20000010000 */
[--C-:B------:R-:W-:Y:S01]  /*5450*/  FFMA.FTZ R27, R27, UR5, -R2.reuse ;  /* 0x000000051b1b7c23 */ /* 0x100fe20008010802 */
[--C-:B------:R-:W-:Y:S01]  /*5460*/  FFMA.FTZ R30, R30, UR5, -R2.reuse ;  /* 0x000000051e1e7c23 */ /* 0x100fe20008010802 */
[----:B------:R-:W-:Y:S01]  /*5470*/  FFMA.FTZ R2, R31, UR5, -R2 ;  /* 0x000000051f027c23 */ /* 0x000fe20008010802 */
[----:B------:R-:W-:Y:S01]  /*5480*/  FADD.FTZ R20, R40, R29 ;  /* 0x0000001d28147221 */ /* 0x000fe20000010000 */
[----:B0-----:R-:W-:Y:S01]  /*5490*/  F2FP.F16.F32.PACK_AB R196, R33, R32 ;  /* 0x0000002021c4723e */ /* 0x001fe200000000ff */
[----:B------:R-:W0:Y:S01]  /*54a0*/  MUFU.EX2 R63, R63 ;  /* 0x0000003f003f7308 */ /* 0x000e220000000800 */
[----:B-1----:R-:W-:Y:S01]  /*54b0*/  FADD.FTZ R21, R58, R59 ;  /* 0x0000003b3a157221 */ /* 0x002fe20000010000 */
[----:B------:R-:W-:Y:S01]  /*54c0*/  FADD.FTZ R29, R41, R20 ;  /* 0x00000014291d7221 */ /* 0x000fe20000010000 */
[----:B------:R-:W-:Y:S01]  /*54d0*/  F2FP.F16.F32.PACK_AB R209, R59, R58 ;  /* 0x0000003a3bd1723e */ /* 0x000fe200000000ff */
[----:B------:R-:W-:Y:S01]  /*54e0*/  IMAD.MOV.U32 R61, RZ, RZ, R151 ;  /* 0x000000ffff3d7224 */ /* 0x000fe200078e0097 */
[-C--:B------:R-:W-:Y:S01]  /*54f0*/  MOV R60, R151.reuse ;  /* 0x00000097003c7202 */ /* 0x080fe20000000f00 */
[----:B------:R-:W-:Y:S01]  /*5500*/  FADD.FTZ R0, R44, R29 ;  /* 0x0000001d2c007221 */ /* 0x000fe20000010000 */
[----:B------:R-:W-:Y:S01]  /*5510*/  IMAD.MOV.U32 R59, RZ, RZ, R151 ;  /* 0x000000ffff3b7224 */ /* 0x000fe200078e0097 */
[----:B------:R-:W1:Y:S01]  /*5520*/  MUFU.EX2 R50, R50 ;  /* 0x0000003200327308 */ /* 0x000e620000000800 */
[----:B--2---:R-:W-:Y:S01]  /*5530*/  FADD.FTZ R18, R62, R21 ;  /* 0x000000153e127221 */ /* 0x004fe20000010000 */
[----:B------:R-:W-:Y:S01]  /*5540*/  FADD.FTZ R29, R45, R0 ;  /* 0x000000002d1d7221 */ /* 0x000fe20000010000 */
[--C-:B------:R-:W-:Y:S01]  /*5550*/  IMAD.MOV.U32 R58, RZ, RZ, R151.reuse ;  /* 0x000000ffff3a7224 */ /* 0x100fe200078e0097 */
[----:B------:R-:W-:Y:S01]  /*5560*/  MOV R48, R151 ;  /* 0x0000009700307202 */ /* 0x000fe20000000f00 */
[----:B------:R-:W-:-:S02]  /*5570*/  IMAD.MOV.U32 R53, RZ, RZ, R151 ;  /* 0x000000ffff357224 */ /* 0x000fc400078e0097 */
[--C-:B------:R-:W-:Y:S01]  /*5580*/  IMAD.MOV.U32 R52, RZ, RZ, R151.reuse ;  /* 0x000000ffff347224 */ /* 0x100fe200078e0097 */
[----:B------:R-:W2:Y:S01]  /*5590*/  MUFU.EX2 R51, R51 ;  /* 0x0000003300337308 */ /* 0x000ea20000000800 */
[C---:B0-----:R-:W-:Y:S01]  /*55a0*/  FADD.FTZ R21, R63.reuse, R18 ;  /* 0x000000123f157221 */ /* 0x041fe20000010000 */
[----:B------:R-:W-:Y:S01]  /*55b0*/  F2FP.F16.F32.PACK_AB R211, R63, R62 ;  /* 0x0000003e3fd3723e */ /* 0x000fe200000000ff */
[--C-:B------:R-:W-:Y:S02]  /*55c0*/  IMAD.MOV.U32 R63, RZ, RZ, R151.reuse ;  /* 0x000000ffff3f7224 */ /* 0x100fe400078e0097 */
        /* <DEDUP_REMOVED lines=10> */
[--C-:B------:R-:W-:Y:S02]  /*5670*/  IMAD.MOV.U32 R51, RZ, RZ, R151.reuse ;  /* 0x000000ffff337224 */ /* 0x100fe400078e0097 */
[--C-:B------:R-:W-:Y:S02]  /*5680*/  IMAD.MOV.U32 R50, RZ, RZ, R151.reuse ;  /* 0x000000ffff327224 */ /* 0x100fe400078e0097 */
[----:B------:R-:W-:Y:S01]  /*5690*/  IMAD.MOV.U32 R40, RZ, RZ, R151 ;  /* 0x000000ffff287224 */ /* 0x000fe200078e0097 */
[----:B------:R-:W2:Y:S01]  /*56a0*/  MUFU.EX2 R42, R42 ;  /* 0x0000002a002a7308 */ /* 0x000ea20000000800 */
[----:B0-----:R-:W-:Y:S01]  /*56b0*/  FADD.FTZ R18, R54, R21 ;  /* 0x0000001536127221 */ /* 0x001fe20000010000 */
[----:B------:R-:W-:-:S06]  /*56c0*/  IMAD.MOV.U32 R31, RZ, RZ, R151 ;  /* 0x000000ffff1f7224 */ /* 0x000fcc00078e0097 */
        /* <DEDUP_REMOVED lines=22> */
[--C-:B------:R-:W-:Y:S02]  /*5830*/  IMAD.MOV.U32 R47, RZ, RZ, R151.reuse ;  /* 0x000000ffff2f7224 */ /* 0x100fe400078e0097 */
[----:B------:R-:W-:-:S03]  /*5840*/  IMAD.MOV.U32 R46, RZ, RZ, R151 ;  /* 0x000000ffff2e7224 */ /* 0x000fc600078e0097 */
[----:B------:R-:W2:Y:S01]  /*5850*/  MUFU.EX2 R35, R35 ;  /* 0x0000002300237308 */ /* 0x000ea20000000800 */
[----:B0-----:R-:W-:-:S07]  /*5860*/  FADD.FTZ R0, R34, R21 ;  /* 0x0000001522007221 */ /* 0x001fce0000010000 */
[----:B------:R-:W0:Y:S01]  /*5870*/  MUFU.EX2 R24, R24 ;  /* 0x0000001800187308 */ /* 0x000e220000000800 */
[C---:B-1----:R-:W-:Y:S01]  /*5880*/  FADD.FTZ R29, R37.reuse, R18 ;  /* 0x00000012251d7221 */ /* 0x042fe20000010000 */
[----:B------:R-:W-:Y:S01]  /*5890*/  F2FP.F16.F32.PACK_AB R198, R37, R36 ;  /* 0x0000002425c6723e */ /* 0x000fe200000000ff */
[----:B------:R-:W-:Y:S01]  /*58a0*/  IMAD.MOV.U32 R37, RZ, RZ, R151 ;  /* 0x000000ffff257224 */ /* 0x000fe200078e0097 */
[----:B------:R-:W-:-:S04]  /*58b0*/  MOV R36, R151 ;  /* 0x0000009700247202 */ /* 0x000fc80000000f00 */
        /* <DEDUP_REMOVED lines=20> */
[----:B-1----:R-:W-:Y:S01]  /*5a00*/  FADD.FTZ R18, R28, R29 ;  /* 0x0000001d1c127221 */ /* 0x002fe20000010000 */
[C---:B------:R-:W-:Y:S01]  /*5a10*/  F2FP.F16.F32.PACK_AB R194, R5.reuse, R28 ;  /* 0x0000001c05c2723e */ /* 0x040fe200000000ff */
[--C-:B------:R-:W-:Y:S02]  /*5a20*/  IMAD.MOV.U32 R29, RZ, RZ, R151.reuse ;  /* 0x000000ffff1d7224 */ /* 0x100fe400078e0097 */
[----:B------:R-:W-:Y:S01]  /*5a30*/  FADD.FTZ R18, R5, R18 ;  /* 0x0000001205127221 */ /* 0x000fe20000010000 */
[----:B------:R-:W-:Y:S02]  /*5a40*/  IMAD.MOV.U32 R28, RZ, RZ, R151 ;  /* 0x000000ffff1c7224 */ /* 0x000fe400078e0097 */
[----:B------:R-:W1:Y:S01]  /*5a50*/  MUFU.EX2 R30, R30 ;  /* 0x0000001e001e7308 */ /* 0x000e620000000800 */
[----:B--2---:R-:W-:-:S07]  /*5a60*/  FADD.FTZ R0, R26, R21 ;  /* 0x000000151a007221 */ /* 0x004fce0000010000 */
[----:B------:R2:W3:Y:S01]  /*5a70*/  MUFU.EX2 R195, R2 ;  /* 0x0000000200c37308 */ /* 0x0004e20000000800 */
[C---:B0-----:R-:W-:Y:S01]  /*5a80*/  FADD.FTZ R5, R27.reuse, R0 ;  /* 0x000000001b057221 */ /* 0x041fe20000010000 */
[----:B------:R-:W-:Y:S01]  /*5a90*/  F2FP.F16.F32.PACK_AB R193, R27, R26 ;  /* 0x0000001a1bc1723e */ /* 0x000fe200000000ff */
[--C-:B------:R-:W-:Y:S02]  /*5aa0*/  IMAD.MOV.U32 R27, RZ, RZ, R151.reuse ;  /* 0x000000ffff1b7224 */ /* 0x100fe400078e0097 */
[----:B------:R-:W-:Y:S02]  /*5ab0*/  IMAD.MOV.U32 R26, RZ, RZ, R151 ;  /* 0x000000ffff1a7224 */ /* 0x000fe400078e0097 */
        /* <DEDUP_REMOVED lines=9> */
[----:B------:R-:W-:Y:S01]  /*5b50*/  CS2R R150, SRZ ;  /* 0x0000000000967805 */ /* 0x000fe2000001ff00 */
[----:B------:R-:W-:Y:S01]  /*5b60*/  IMAD.MOV.U32 R21, RZ, RZ, R4 ;  /* 0x000000ffff157224 */ /* 0x000fe200078e0004 */
[----:B------:R-:W-:Y:S01]  /*5b70*/  CS2R R146, SRZ ;  /* 0x0000000000927805 */ /* 0x000fe2000001ff00 */
[----:B------:R-:W-:Y:S01]  /*5b80*/  IMAD.MOV.U32 R2, RZ, RZ, 0x3f800000 ;  /* 0x3f800000ff027424 */ /* 0x000fe200078e00ff */
        /* <DEDUP_REMOVED lines=65> */
[----:B------:R-:W-:Y:S01]  /*5fa0*/  UMOV UR60, UR38 ;  /* 0x00000026003c7c82 */ /* 0x000fe20008000000 */
[----:B------:R-:W-:-:S05]  /*5fb0*/  ULDC UR39, c[0x0][0x9d8] ;  /* 0x0002760000277ab9 */ /* 0x000fca0000000800 */
.L_x_203:
[----:B------:R-:W-:Y:S01]  /*5fc0*/  R2UR UR5, R229 ;  /* 0x00000000e50572ca */ /* 0x000fe200000e0000 */
[----:B------:R-:W-:-:S04]  /*5fd0*/  UISETP.NE.AND UP0, UPT, UR60, 0x1, UPT ;  /* 0x000000013c00788c */ /* 0x000fc8000bf05270 */
[----:B------:R-:W-:-:S08]  /*5fe0*/  USEL UR4, URZ, 0x1, UP0 ;  /* 0x000000013f047887 */ /* 0x000fd00008000000 */
[----:B------:R-:W-:-:S06]  /*5ff0*/  ULOP3.LUT UR4, UR5, UR4, URZ, 0x3c, !UPT ;  /* 0x0000000405047292 */ /* 0x000fcc000f8e3c3f */
[----:B------:R-:W-:Y:S01]  /*6000*/  MOV R16, UR4 ;  /* 0x0000000400107c02 */ /* 0x000fe20008000f00 */
[----:B------:R-:W-:Y:S06]  /*6010*/  @!P0 BRA `(.L_x_193) ;  /* 0x0000000000048947 */ /* 0x000fec0003800000 */
[----:B------:R-:W-:Y:S01]  /*6020*/  BPT.TRAP 0x1 ;  /* 0x000000040000795c */ /* 0x000fe20000300000 */
.L_x_193:
        /* <DEDUP_REMOVED lines=14> */
.L_x_194:
[----:B-1----:R-:W-:Y:S05]  /*6110*/  @P1 BRA `(.L_x_195) ;  /* 0x0000000000081947 */ /* 0x002fea0003800000 */
[----:B------:R-:W1:Y:S02]  /*6120*/  SYNCS.PHASECHK.TRANS64.TRYWAIT P1, [UR61+0x38830], R4 ;  /* 0x03883004ff0075a7 */ /* 0x000e64000802017d */
[----:B-1----:R-:W-:Y:S05]  /*6130*/  @!P1 BRA `(.L_x_196) ;  /* 0x000000d800989947 */ /* 0x002fea0003800000 */
.L_x_195:
        /* <DEDUP_REMOVED lines=655> */
.L_x_197:
        /* <DEDUP_REMOVED lines=8> */
.L_x_198:
[----:B--2---:R-:W-:Y:S05]  /*8ab0*/  @P1 BRA `(.L_x_199) ;  /* 0x0000000000081947 */ /* 0x004fea0003800000 */
[----:B------:R-:W2:Y:S02]  /*8ac0*/  SYNCS.PHASECHK.TRANS64.TRYWAIT P1, [UR4+0x38850], R0 ;  /* 0x03885000ff0075a7 */ /* 0x000ea40008020144 */
[----:B--2---:R-:W-:Y:S05]  /*8ad0*/  @!P1 BRA `(.L_x_200) ;  /* 0x000000b000489947 */ /* 0x004fea0003800000 */
.L_x_199:
        /* <DEDUP_REMOVED lines=37> */
.L_x_201:
        /* <DEDUP_REMOVED lines=45> */
[----:B------:R-:W-:Y:S01]  /*9000*/  FMUL.FTZ R158, R158, UR39 ;  /* 0x000000279e9e7c20 */ /* 0x000fe20008410000 */
[----:B------:R-:W3:Y:S01]  /*9010*/  MUFU.TANH R190, R190 ;  /* 0x000000be00be7308 */ /* 0x000ee20000002400 */
[----:B-1----:R-:W-:Y:S01]  /*9020*/  FMNMX.FTZ R193, R187, R2, !PT ;  /* 0x00000002bbc17209 */ /* 0x002fe20007810000 */
[----:B------:R-:W-:Y:S01]  /*9030*/  FMUL.FTZ R157, R157, UR39 ;  /* 0x000000279d9d7c20 */ /* 0x000fe20008410000 */
[----:B------:R-:W-:Y:S01]  /*9040*/  FMUL.FTZ R159, R159, UR39 ;  /* 0x000000279f9f7c20 */ /* 0x000fe20008410000 */
[----:B------:R-:W-:Y:S01]  /*9050*/  ULDC UR5, c[0x0][0x988] ;  /* 0x0002620000057ab9 */ /* 0x000fe20000000800 */
[----:B------:R-:W1:Y:S01]  /*9060*/  S2UR UR6, SR_CgaCtaId ;  /* 0x00000000000679c3 */ /* 0x000e620000008800 */
[----:B------:R-:W-:-:S02]  /*9070*/  UIADD3 UR61, UR61, 0x38840, URZ ;  /* 0x000388403d3d7890 */ /* 0x000fc4000fffe03f */
        /* <DEDUP_REMOVED lines=83> */
[----:B------:R-:W-:Y:S02]  /*95b0*/  MUFU.EX2 R0, R21 ;  /* 0x0000001500007308 */ /* 0x000fe40000000800 */
[----:B------:R-:W-:Y:S01]  /*95c0*/  FMUL.FTZ R2, R20, UR5 ;  /* 0x0000000514027c20 */ /* 0x000fe20008410000 */
[----:B------:R-:W-:-:S04]  /*95d0*/  FMUL.FTZ R20, R4, UR5 ;  /* 0x0000000504147c20 */ /* 0x000fc80008410000 */
[--C-:B------:R-:W-:Y:S01]  /*95e0*/  FFMA.FTZ R192, R152, UR5, -R20.reuse ;  /* 0x0000000598c07c23 */ /* 0x100fe20008010814 */
[----:B------:R-:W-:Y:S01]  /*95f0*/  FMUL.FTZ R152, R3, UR5 ;  /* 0x0000000503987c20 */ /* 0x000fe20008410000 */
[--C-:B------:R-:W-:Y:S01]  /*9600*/  FFMA.FTZ R208, R184, UR5, -R20.reuse ;  /* 0x00000005b8d07c23 */ /* 0x100fe20008010814 */
[--C-:B------:R-:W-:Y:S01]  /*9610*/  FFMA.FTZ R204, R176, UR5, -R20.reuse ;  /* 0x00000005b0cc7c23 */ /* 0x100fe20008010814 */
[----:B------:R-:W-:Y:S01]  /*9620*/  FFMA.FTZ R185, R185, UR5, -R20 ;  /* 0x00000005b9b97c23 */ /* 0x000fe20008010814 */
[----:B------:R-:W-:Y:S01]  /*9630*/  FFMA.FTZ R209, R186, UR5, -R152 ;  /* 0x00000005bad17c23 */ /* 0x000fe20008010898 */
[----:B------:R-:W-:Y:S01]  /*9640*/  FFMA.FTZ R176, R181, UR5, -R20 ;  /* 0x00000005b5b07c23 */ /* 0x000fe20008010814 */
[----:B------:R-:W-:Y:S01]  /*9650*/  FFMA.FTZ R181, R187, UR5, -R152 ;  /* 0x00000005bbb57c23 */ /* 0x000fe20008010898 */
[----:B------:R-:W0:Y:S01]  /*9660*/  MUFU.EX2 R208, R208 ;  /* 0x000000d000d07308 */ /* 0x000e220000000800 */
[----:B------:R-:W-:Y:S01]  /*9670*/  FFMA.FTZ R210, R188, UR5, -R20 ;  /* 0x00000005bcd27c23 */ /* 0x000fe20008010814 */
[----:B------:R-:W-:Y:S01]  /*9680*/  FFMA.FTZ R211, R190, UR5, -R152 ;  /* 0x00000005bed37c23 */ /* 0x000fe20008010898 */
[--C-:B------:R-:W-:Y:S01]  /*9690*/  FFMA.FTZ R184, R189, UR5, -R20.reuse ;  /* 0x00000005bdb87c23 */ /* 0x100fe20008010814 */
[----:B------:R-:W-:Y:S01]  /*96a0*/  FFMA.FTZ R206, R180, UR5, -R20 ;  /* 0x00000005b4ce7c23 */ /* 0x000fe20008010814 */
[--C-:B------:R-:W-:Y:S01]  /*96b0*/  FFMA.FTZ R180, R191, UR5, -R152.reuse ;  /* 0x00000005bfb47c23 */ /* 0x100fe20008010898 */
[----:B------:R-:W-:Y:S01]  /*96c0*/  FFMA.FTZ R205, R178, UR5, -R152 ;  /* 0x00000005b2cd7c23 */ /* 0x000fe20008010898 */
[--C-:B------:R-:W-:Y:S01]  /*96d0*/  FFMA.FTZ R200, R168, UR5, -R20.reuse ;  /* 0x00000005a8c87c23 */ /* 0x100fe20008010814 */
[----:B------:R-:W-:Y:S01]  /*96e0*/  MUFU.EX2 R2, R2 ;  /* 0x0000000200027308 */ /* 0x000fe20000000800 */
[--C-:B------:R-:W-:Y:S01]  /*96f0*/  FFMA.FTZ R177, R177, UR5, -R20.reuse ;  /* 0x00000005b1b17c23 */ /* 0x100fe20008010814 */
[----:B------:R-:W-:Y:S01]  /*9700*/  FFMA.FTZ R168, R173, UR5, -R20 ;  /* 0x00000005ada87c23 */ /* 0x000fe20008010814 */
[----:B------:R-:W-:Y:S01]  /*9710*/  FFMA.FTZ R173, R179, UR5, -R152 ;  /* 0x00000005b3ad7c23 */ /* 0x000fe20008010898 */
[----:B------:R-:W-:Y:S01]  /*9720*/  FFMA.FTZ R194, R156, UR5, -R20 ;  /* 0x000000059cc27c23 */ /* 0x000fe20008010814 */
[----:B------:R-:W-:Y:S01]  /*9730*/  FFMA.FTZ R207, R182, UR5, -R152 ;  /* 0x00000005b6cf7c23 */ /* 0x000fe20008010898 */
[----:B------:R-:W-:Y:S01]  /*9740*/  FFMA.FTZ R202, R172, UR5, -R20 ;  /* 0x00000005acca7c23 */ /* 0x000fe20008010814 */
[----:B------:R-:W-:Y:S01]  /*9750*/  FFMA.FTZ R172, R183, UR5, -R152 ;  /* 0x00000005b7ac7c23 */ /* 0x000fe20008010898 */
[----:B------:R-:W1:Y:S01]  /*9760*/  MUFU.EX2 R209, R209 ;  /* 0x000000d100d17308 */ /* 0x000e620000000800 */
[----:B0-----:R-:W-:Y:S01]  /*9770*/  FFMA.FTZ R18, R0, R18, R208 ;  /* 0x0000001200127223 */ /* 0x001fe200000100d0 */
[----:B------:R-:W-:Y:S01]  /*9780*/  FFMA.FTZ R21, R153, UR5, -R20 ;  /* 0x0000000599157c23 */ /* 0x000fe20008010814 */
[----:B------:R-:W-:Y:S01]  /*9790*/  FFMA.FTZ R201, R170, UR5, -R152 ;  /* 0x00000005aac97c23 */ /* 0x000fe20008010898 */
[--C-:B------:R-:W-:Y:S01]  /*97a0*/  FFMA.FTZ R196, R160, UR5, -R20.reuse ;  /* 0x00000005a0c47c23 */ /* 0x100fe20008010814 */
[--C-:B------:R-:W-:Y:S01]  /*97b0*/  FFMA.FTZ R169, R169, UR5, -R20.reuse ;  /* 0x00000005a9a97c23 */ /* 0x100fe20008010814 */
[----:B------:R-:W-:Y:S01]  /*97c0*/  FFMA.FTZ R160, R165, UR5, -R20 ;  /* 0x00000005a5a07c23 */ /* 0x000fe20008010814 */
[--C-:B------:R-:W-:Y:S01]  /*97d0*/  FFMA.FTZ R165, R171, UR5, -R152.reuse ;  /* 0x00000005aba57c23 */ /* 0x100fe20008010898 */
        /* <DEDUP_REMOVED lines=8> */
[----:B------:R-:W2:Y:S01]  /*9860*/  MUFU.EX2 R181, R181 ;  /* 0x000000b500b57308 */ /* 0x000ea20000000800 */
[----:B-1----:R-:W-:Y:S01]  /*9870*/  FFMA.FTZ R156, R2, R5, R209 ;  /* 0x00000005029c7223 */ /* 0x002fe200000100d1 */
[--C-:B------:R-:W-:Y:S01]  /*9880*/  FFMA.FTZ R193, R154, UR5, -R152.reuse ;  /* 0x000000059ac17c23 */ /* 0x100fe20008010898 */
[--C-:B------:R-:W-:Y:S01]  /*9890*/  FFMA.FTZ R199, R166, UR5, -R152.reuse ;  /* 0x00000005a6c77c23 */ /* 0x100fe20008010898 */
[----:B------:R-:W-:-:S04]  /*98a0*/  FFMA.FTZ R195, R158, UR5, -R152 ;  /* 0x000000059ec37c23 */ /* 0x000fc80008010898 */
[----:B------:R-:W1:Y:S01]  /*98b0*/  MUFU.EX2 R210, R210 ;  /* 0x000000d200d27308 */ /* 0x000e620000000800 */
[----:B0-----:R-:W-:-:S07]  /*98c0*/  FADD.FTZ R5, R185, R18 ;  /* 0x00000012b9057221 */ /* 0x001fce0000010000 */
[----:B------:R-:W0:Y:S01]  /*98d0*/  MUFU.EX2 R211, R211 ;  /* 0x000000d300d37308 */ /* 0x000e220000000800 */
[----:B--2---:R-:W-:-:S07]  /*98e0*/  FADD.FTZ R156, R181, R156 ;  /* 0x0000009cb59c7221 */ /* 0x004fce0000010000 */
[----:B------:R-:W2:Y:S01]  /*98f0*/  MUFU.EX2 R184, R184 ;  /* 0x000000b800b87308 */ /* 0x000ea20000000800 */
[----:B-1----:R-:W-:-:S07]  /*9900*/  FADD.FTZ R5, R210, R5 ;  /* 0x00000005d2057221 */ /* 0x002fce0000010000 */
        /* <DEDUP_REMOVED lines=11> */
[----:B-1----:R-:W-:Y:S01]  /*99c0*/  FADD.FTZ R5, R177, R156 ;  /* 0x0000009cb1057221 */ /* 0x002fe20000010000 */
[----:B------:R-:W-:-:S06]  /*99d0*/  FFMA.FTZ R156, R167, UR5, -R152 ;  /* 0x00000005a79c7c23 */ /* 0x000fcc0008010898 */
        /* <DEDUP_REMOVED lines=9> */
[----:B--2---:R-:W-:Y:S01]  /*9a70*/  FADD.FTZ R18, R172, R153 ;  /* 0x00000099ac127221 */ /* 0x004fe20000010000 */
[--C-:B------:R-:W-:Y:S01]  /*9a80*/  FFMA.FTZ R153, R155, UR5, -R152.reuse ;  /* 0x000000059b997c23 */ /* 0x100fe20008010898 */
[----:B------:R-:W-:-:S05]  /*9a90*/  FFMA.FTZ R152, R159, UR5, -R152 ;  /* 0x000000059f987c23 */ /* 0x000fca0008010898 */
        /* <DEDUP_REMOVED lines=44> */
[----:B0-----:R-:W-:-:S03]  /*9d60*/  FADD.FTZ R18, R20, R5 ;  /* 0x0000000514127221 */ /* 0x001fc60000010000 */
[----:B--2---:R-:W-:Y:S01]  /*9d70*/  FADD.FTZ R5, R152, R155 ;  /* 0x0000009b98057221 */ /* 0x004fe20000010000 */
[----:B------:R-:W-:Y:S06]  /*9d80*/  @!P0 BRA `(.L_x_202) ;  /* 0x0000000000048947 */ /* 0x000fec0003800000 */
[----:B------:R-:W-:Y:S01]  /*9d90*/  BPT.TRAP 0x1 ;  /* 0x000000040000795c */ /* 0x000fe20000300000 */
.L_x_202:
[----:B------:R-:W0:Y:S01]  /*9da0*/  S2UR UR7, SR_CgaCtaId ;  /* 0x00000000000779c3 */ /* 0x000e220000008800 */
[----:B------:R-:W-:Y:S01]  /*9db0*/  UIADD3 UR4, UR4, 0x38860, URZ ;  /* 0x0003886004047890 */ /* 0x000fe2000fffe03f */
[----:B------:R-:W-:Y:S01]  /*9dc0*/  R2UR UR6, R228 ;  /* 0x00000000e40672ca */ /* 0x000fe200000e0000 */
[----:B------:R-:W-:Y:S01]  /*9dd0*/  UMOV UR60, UR38 ;  /* 0x00000026003c7c82 */ /* 0x000fe20008000000 */
[----:B------:R-:W-:Y:S01]  /*9de0*/  F2FP.F16.F32.PACK_AB R192, R21, R192 ;  /* 0x000000c015c0723e */ /* 0x000fe200000000ff */
[----:B------:R-:W-:Y:S01]  /*9df0*/  IMAD.MOV.U32 R21, RZ, RZ, R4 ;  /* 0x000000ffff157224 */ /* 0x000fe200078e0004 */
        /* <DEDUP_REMOVED lines=24> */
[----:B------:R-:W-:Y:S02]  /*9f80*/  F2FP.F16.F32.PACK_AB R193, R153, R193 ;  /* 0x000000c199c1723e */ /* 0x000fe400000000ff */
[----:B------:R-:W-:-:S02]  /*9f90*/  MOV R229, UR6 ;  /* 0x0000000600e57c02 */ /* 0x000fc40008000f00 */
[----:B------:R-:W-:Y:S01]  /*9fa0*/  F2FP.F16.F32.PACK_AB R195, R152, R195 ;  /* 0x000000c398c3723e */ /* 0x000fe200000000ff */
[----:B------:R-:W-:Y:S06]  /*9fb0*/  @P1 BRA `(.L_x_203) ;  /* 0xffffffc000001947 */ /* 0x000fec000383ffff */
.L_x_192:
        /* <DEDUP_REMOVED lines=131> */
.L_x_204:
[----:B------:R-:W0:Y:S01]  /*a7f0*/  S2UR UR8, SR_CgaCtaId ;  /* 0x00000000000879c3 */ /* 0x000e220000008800 */
[----:B------:R-:W-:Y:S01]  /*a800*/  R2UR UR6, R16 ;  /* 0x00000000100672ca */ /* 0x000fe200000e0000 */
[----:B------:R-:W-:-:S12]  /*a810*/  UMOV UR4, 0x400 ;  /* 0x0000040000047882 */ /* 0x000fd80000000000 */
[----:B------:R-:W-:-:S05]  /*a820*/  IMAD.U32 R0, RZ, RZ, UR6 ;  /* 0x00000006ff007e24 */ /* 0x000fca000f8e00ff */
[----:B------:R-:W-:Y:S01]  /*a830*/  SHF.L.U32 R0, R0, 0x1f, RZ ;  /* 0x0000001f00007819 */ /* 0x000fe200000006ff */
[----:B0-----:R-:W-:-:S04]  /*a840*/  ULEA UR4, UR8, UR4, 0x18 ;  /* 0x0000000408047291 */ /* 0x001fc8000f8ec03f */
[----:B------:R-:W-:-:S09]  /*a850*/  ULEA UR7, UR38, UR4, 0x3 ;  /* 0x0000000426077291 */ /* 0x000fd2000f8e183f */
[----:B------:R0:W1:Y:S01]  /*a860*/  SYNCS.PHASECHK.TRANS64.TRYWAIT P1, [UR7+0x38850], R0 ;  /* 0x03885000ff0075a7 */ /* 0x0000620008020147 */
[----:B------:R-:W-:Y:S05]  /*a870*/  @!P0 BRA `(.L_x_205) ;  /* 0x0000000000048947 */ /* 0x000fea0003800000 */
[----:B------:R-:W-:Y:S01]  /*a880*/  BPT.TRAP 0x1 ;  /* 0x000000040000795c */ /* 0x000fe20000300000 */
.L_x_205:
[----:B-1----:R-:W-:Y:S05]  /*a890*/  @P1 BRA `(.L_x_206) ;  /* 0x0000000000081947 */ /* 0x002fea0003800000 */
[----:B------:R-:W1:Y:S02]  /*a8a0*/  SYNCS.PHASECHK.TRANS64.TRYWAIT P1, [UR7+0x38850], R0 ;  /* 0x03885000ff0075a7 */ /* 0x000e640008020147 */
[----:B-1----:R-:W-:Y:S05]  /*a8b0*/  @!P1 BRA `(.L_x_207) ;  /* 0x0000009000e89947 */ /* 0x002fea0003800000 */
.L_x_206:
[----:B------:R-:W-:Y:S01]  /*a8c0*/  UIADD3 UR4, UR4, 0x400, URZ ;  /* 0x0000040004047890 */ /* 0x000fe2000fffe03f */
[----:B------:R-:W-:Y:S01]  /*a8d0*/  WARPGROUP.ARRIVE ;  /* 0x00000000000079c5 */ /* 0x000fe20000000000 */
[----:B------:R-:W-:Y:S01]  /*a8e0*/  UMOV UR11, 0x40000040 ;  /* 0x40000040000b7882 */ /* 0x000fe20000000000 */
[----:B-1----:R-:W1:Y:S01]  /*a8f0*/  SHFL.BFLY PT, R7, R18, 0x2, 0x1f ;  /* 0x0c401f0012077f89 */ /* 0x002e6200000e0000 */
[----:B------:R-:W-:Y:S01]  /*a900*/  USHF.R.U32.HI UR4, URZ, 0x4, UR4 ;  /* 0x000000043f047899 */ /* 0x000fe20008011604 */
[----:B------:R-:W-:Y:S01]  /*a910*/  IMAD.MOV.U32 R6, RZ, RZ, RZ ;  /* 0x000000ffff067224 */ /* 0x000fe200078e00ff */
[----:B------:R-:W-:Y:S01]  /*a920*/  MOV R13, UR5 ;  /* 0x00000005000d7c02 */ /* 0x000fe20008000f00 */
[----:B0-----:R-:W0:Y:S01]  /*a930*/  SHFL.BFLY PT, R0, R5, 0x2, 0x1f ;  /* 0x0c401f0005007f89 */ /* 0x001e2200000e0000 */
[----:B------:R-:W-:-:S04]  /*a940*/  ULOP3.LUT UR4, UR4, 0x3fff, URZ, 0xc0, !UPT ;  /* 0x00003fff04047892 */ /* 0x000fc8000f8ec03f */
[----:B------:R-:W-:-:S04]  /*a950*/  ULOP3.LUT UR4, UR4, 0x2800000, URZ, 0xfc, !UPT ;  /* 0x0280000004047892 */ /* 0x000fc8000f8efc3f */
[----:B------:R-:W-:-:S04]  /*a960*/  UIMAD UR4, UR38, 0xa00, UR4 ;  /* 0x00000a00260478a4 */ /* 0x000fc8000f8e0204 */
[----:B------:R-:W-:-:S03]  /*a970*/  UIADD3 UR6, UR4, 0x80, URZ ;  /* 0x0000008004067890 */ /* 0x000fc6000fffe03f */
[----:B------:R-:W-:Y:S02]  /*a980*/  UMOV UR10, UR4 ;  /* 0x00000004000a7c82 */ /* 0x000fe40008000000 */
[----:B------:R-:W-:Y:S01]  /*a990*/  HGMMA.64x256x16.F32 R24, R208, gdesc[UR8].tnspB, R24, gsb0 ;  /* 0x43e00008d0187df0 */ /* 0x000fe20008000818 */
[----:B------:R-:W-:Y:S01]  /*a9a0*/  UMOV UR11, 0x40000040 ;  /* 0x40000040000b7882 */ /* 0x000fe20000000000 */
[----:B------:R-:W-:Y:S01]  /*a9b0*/  UMOV UR10, UR6 ;  /* 0x00000006000a7c82 */ /* 0x000fe20008000000 */
[----:B------:R-:W-:Y:S01]  /*a9c0*/  UIADD3 UR6, UR4, 0x100, URZ ;  /* 0x0000010004067890 */ /* 0x000fe2000fffe03f */
[----:B-1----:R-:W-:Y:S01]  /*a9d0*/  FADD.FTZ R7, R7, R18 ;  /* 0x0000001207077221 */ /* 0x002fe20000010000 */
[----:B0-----:R-:W-:Y:S01]  /*a9e0*/  FADD.FTZ R2, R0, R5 ;  /* 0x0000000500027221 */ /* 0x001fe20000010000 */
[----:B------:R-:W-:-:S03]  /*a9f0*/  IMAD.MOV.U32 R5, RZ, RZ, RZ ;  /* 0x000000ffff057224 */ /* 0x000fc600078e00ff */
[----:B------:R-:W0:Y:S04]  /*aa00*/  SHFL.BFLY PT, R0, R7, 0x1, 0x1f ;  /* 0x0c201f0007007f89 */ /* 0x000e2800000e0000 */
        /* <DEDUP_REMOVED lines=42> */
[----:B0-23--:R-:W-:Y:S05]  /*acb0*/  @!P0 BRA `(.L_x_208) ;  /* 0x0000000000048947 */ /* 0x00dfea0003800000 */
[----:B------:R-:W-:Y:S01]  /*acc0*/  BPT.TRAP 0x1 ;  /* 0x000000040000795c */ /* 0x000fe20000300000 */
.L_x_208:
[----:B------:R-:W-:Y:S01]  /*acd0*/  UIADD3 UR4, UR7, 0x38860, URZ ;  /* 0x0003886007047890 */ /* 0x000fe2000fffe03f */
[----:B------:R-:W-:Y:S01]  /*ace0*/  R2UR UR6, R219 ;  /* 0x00000000db0672ca */ /* 0x000fe200000e0000 */
[----:B------:R-:W-:Y:S01]  /*acf0*/  UIADD3 UR38, UR38, 0x1, URZ ;  /* 0x0000000126267890 */ /* 0x000fe2000fffe03f */
[----:B------:R-:W-:Y:S01]  /*ad00*/  R2UR UR5, R16 ;  /* 0x00000000100572ca */ /* 0x000fe200000e0000 */
[----:B------:R-:W-:Y:S01]  /*ad10*/  UPRMT UR4, UR8, 0x654, UR4 ;  /* 0x0000065408047896 */ /* 0x000fe20008000004 */
[-C--:B------:R-:W-:Y:S01]  /*ad20*/  FMUL.FTZ R3, R83, R5.reuse ;  /* 0x0000000553037220 */ /* 0x080fe20000410000 */
[----:B------:R-:W-:Y:S01]  /*ad30*/  UISETP.NE.AND UP0, UPT, UR38, 0x2, UPT ;  /* 0x000000022600788c */ /* 0x000fe2000bf05270 */
[-C--:B------:R-:W-:Y:S01]  /*ad40*/  FMUL.FTZ R165, R27, R5.reuse ;  /* 0x000000051ba57220 */ /* 0x080fe20000410000 */
[-C--:B------:R-:W-:Y:S01]  /*ad50*/  FMUL.FTZ R163, R35, R5.reuse ;  /* 0x0000000523a37220 */ /* 0x080fe20000410000 */
[-C--:B------:R-:W-:Y:S01]  /*ad60*/  FMUL.FTZ R161, R43, R5.reuse ;  /* 0x000000052ba17220 */ /* 0x080fe20000410000 */
[-C--:B------:R-:W-:Y:S01]  /*ad70*/  FMUL.FTZ R159, R51, R5.reuse ;  /* 0x00000005339f7220 */ /* 0x080fe20000410000 */
[-C--:B------:R-:W-:Y:S01]  /*ad80*/  FMUL.FTZ R157, R59, R5.reuse ;  /* 0x000000053b9d7220 */ /* 0x080fe20000410000 */
[-C--:B------:R-:W-:Y:S01]  /*ad90*/  FMUL.FTZ R155, R67, R5.reuse ;  /* 0x00000005439b7220 */ /* 0x080fe20000410000 */
[----:B------:R-:W-:Y:S01]  /*ada0*/  SYNCS.ARRIVE.TRANS64.RED.A1T0 RZ, [UR4], RZ ;  /* 0x000000ffffff79a7 */ /* 0x000fe20008100404 */
[----:B------:R-:W-:Y:S01]  /*adb0*/  USEL UR4, URZ, 0x1, UP0 ;  /* 0x000000013f047887 */ /* 0x000fe20008000000 */
[-C--:B------:R-:W-:Y:S01]  /*adc0*/  FMUL.FTZ R153, R75, R5.reuse ;  /* 0x000000054b997220 */ /* 0x080fe20000410000 */
[----:B------:R-:W-:Y:S01]  /*add0*/  UIADD3 UR6, UR6, 0x1, URZ ;  /* 0x0000000106067890 */ /* 0x000fe2000fffe03f */
[-C--:B------:R-:W-:Y:S01]  /*ade0*/  FMUL.FTZ R83, R87, R5.reuse ;  /* 0x0000000557537220 */ /* 0x080fe20000410000 */
[----:B------:R-:W-:Y:S01]  /*adf0*/  ULOP3.LUT UR5, UR5, UR4, URZ, 0x3c, !UPT ;  /* 0x0000000405057292 */ /* 0x000fe2000f8e3c3f */
        /* <DEDUP_REMOVED lines=114> */
[----:B------:R-:W-:Y:S01]  /*b520*/  IMAD.U32 R219, RZ, RZ, UR6 ;  /* 0x00000006ffdb7e24 */ /* 0x000fe2000f8e00ff */
[----:B------:R-:W-:Y:S01]  /*b530*/  PLOP3.LUT P0, PT, PT, PT, PT, 0x8, 0x0 ;  /* 0x000000000000781c */ /* 0x000fe20003f0e170 */
[-C--:B------:R-:W-:Y:S01]  /*b540*/  FMUL.FTZ R143, R143, R5.reuse ;  /* 0x000000058f8f7220 */ /* 0x080fe20000410000 */
[-C--:B------:R-:W-:Y:S01]  /*b550*/  FMUL.FTZ R146, R146, R5.reuse ;  /* 0x0000000592927220 */ /* 0x080fe20000410000 */
[----:B------:R-:W-:Y:S01]  /*b560*/  FMUL.FTZ R147, R147, R5 ;  /* 0x0000000593937220 */ /* 0x000fe20000410000 */
[----:B------:R-:W-:-:S02]  /*b570*/  IMAD.U32 R16, RZ, RZ, UR5 ;  /* 0x00000005ff107e24 */ /* 0x000fc4000f8e00ff */
[-C--:B------:R-:W-:Y:S01]  /*b580*/  FMUL.FTZ R150, R150, R5.reuse ;  /* 0x0000000596967220 */ /* 0x080fe20000410000 */
[----:B------:R-:W-:Y:S01]  /*b590*/  FMUL.FTZ R151, R151, R5 ;  /* 0x0000000597977220 */ /* 0x000fe20000410000 */
[----:B------:R-:W-:-:S12]  /*b5a0*/  USEL UR38, UR38, URZ, UP0 ;  /* 0x0000003f26267287 */ /* 0x000fd80008000000 */
.L_x_184:
[----:B------:R-:W0:Y:S08]  /*b5b0*/  S2UR UR4, SR_CgaCtaId ;  /* 0x00000000000479c3 */ /* 0x000e300000008800 */
[----:B------:R-:W-:Y:S06]  /*b5c0*/  BAR.SYNC.DEFER_BLOCKING 0x5, 0x180 ;  /* 0x0146000000007b1d */ /* 0x000fec0000010000 */
[----:B------:R-:W-:Y:S01]  /*b5d0*/  UMOV UR10, 0x400 ;  /* 0x00000400000a7882 */ /* 0x000fe20000000000 */
[----:B------:R-:W-:Y:S01]  /*b5e0*/  BSSY B0, `(.L_x_209) ;  /* 0x00002f4000007945 */ /* 0x000fe20003800000 */
[----:B0-----:R-:W-:-:S09]  /*b5f0*/  ULEA UR10, UR4, UR10, 0x18 ;  /* 0x0000000a040a7291 */ /* 0x001fd2000f8ec03f */
[----:B------:R-:W0:Y:S02]  /*b600*/  LDS.128 R4, [UR10+0x388d0] ;  /* 0x0388d00aff047984 */ /* 0x000e240008000c00 */
[----:B0-----:R-:W-:Y:S02]  /*b610*/  R2UR UR5, R5 ;  /* 0x00000000050572ca */ /* 0x001fe400000e0000 */
[----:B------:R-:W-:Y:S02]  /*b620*/  R2UR UR6, R6 ;  /* 0x00000000060672ca */ /* 0x000fe400000e0000 */
[----:B------:R-:W-:Y:S01]  /*b630*/  R2UR UR7, R7 ;  /* 0x00000000070772ca */ /* 0x000fe200000e0000 */
[----:B------:R-:W-:Y:S06]  /*b640*/  BAR.ARV 0x4, 0x180 ;  /* 0x0106000000007b1d */ /* 0x000fec0000002000 */
[----:B------:R-:W-:Y:S08]  /*b650*/  @P0 BRA `(.L_x_210) ;  /* 0x0000002000080947 */ /* 0x000ff00003800000 */
[----:B------:R-:W0:Y:S01]  /*b660*/  S2UR UR4, SR_SWINHI ;  /* 0x00000000000479c3 */ /* 0x000e220000002f00 */
[----:B------:R-:W-:-:S07]  /*b670*/  IMAD.MOV.U32 R94, RZ, RZ, 0x2 ;  /* 0x00000002ff5e7424 */ /* 0x000fce00078e00ff */
[----:B------:R-:W-:Y:S01]  /*b680*/  BAR.SYNC.DEFER_BLOCKING 0x1, 0x100 ;  /* 0x0044000000007b1d */ /* 0x000fe20000010000 */
[----:B------:R-:W-:Y:S02]  /*b690*/  F2FP.F16.F32.PACK_AB R24, R25, R24 ;  /* 0x000000181918723e */ /* 0x000fe400000000ff */
[----:B------:R-:W-:Y:S02]  /*b6a0*/  F2FP.F16.F32.PACK_AB R25, R165, R26 ;  /* 0x0000001aa519723e */ /* 0x000fe400000000ff */
[----:B------:R-:W-:Y:S01]  /*b6b0*/  F2FP.F16.F32.PACK_AB R32, R33, R32 ;  /* 0x000000202120723e */ /* 0x000fe200000000ff */
[----:B------:R-:W-:Y:S01]  /*b6c0*/  ULDC.64 UR12, c[0x0][0xc00] ;  /* 0x00030000000c7ab9 */ /* 0x000fe20000000a00 */
[----:B------:R-:W-:Y:S01]  /*b6d0*/  F2FP.F16.F32.PACK_AB R26, R29, R28 ;  /* 0x0000001c1d1a723e */ /* 0x000fe200000000ff */
[----:B------:R-:W-:Y:S01]  /*b6e0*/  UISETP.NE.U32.AND UP0, UPT, UR12, URZ, UPT ;  /* 0x0000003f0c00728c */ /* 0x000fe2000bf05070 */
[----:B------:R-:W-:Y:S02]  /*b6f0*/  F2FP.F16.F32.PACK_AB R27, R164, R27 ;  /* 0x0000001ba41b723e */ /* 0x000fe400000000ff */
[----:B------:R-:W-:Y:S01]  /*b700*/  F2FP.F16.F32.PACK_AB R33, R163, R34 ;  /* 0x00000022a321723e */ /* 0x000fe200000000ff */
[----:B------:R-:W-:Y:S01]  /*b710*/  UISETP.NE.AND.EX UP0, UPT, UR13, URZ, UPT, UP0 ;  /* 0x0000003f0d00728c */ /* 0x000fe2000bf05300 */
[----:B------:R-:W-:-:S02]  /*b720*/  F2FP.F16.F32.PACK_AB R40, R41, R40 ;  /* 0x000000282928723e */ /* 0x000fc400000000ff */
[----:B------:R-:W-:Y:S01]  /*b730*/  F2FP.F16.F32.PACK_AB R34, R37, R36 ;  /* 0x000000242522723e */ /* 0x000fe200000000ff */
[----:B------:R-:W-:Y:S01]  /*b740*/  ULDC.64 UR12, c[0x0][0xc00] ;  /* 0x00030000000c7ab9 */ /* 0x000fe20000000a00 */
[----:B------:R-:W-:Y:S02]  /*b750*/  F2FP.F16.F32.PACK_AB R35, R162, R35 ;  /* 0x00000023a223723e */ /* 0x000fe400000000ff */
[----:B------:R-:W-:Y:S02]  /*b760*/  F2FP.F16.F32.PACK_AB R41, R161, R42 ;  /* 0x0000002aa129723e */ /* 0x000fe400000000ff */
[----:B------:R-:W-:Y:S01]  /*b770*/  F2FP.F16.F32.PACK_AB R48, R49, R48 ;  /* 0x000000303130723e */ /* 0x000fe200000000ff */
[----:B------:R-:W-:Y:S01]  /*b780*/  UMOV UR8, UR10 ;  /* 0x0000000a00087c82 */ /* 0x000fe20008000000 */
[----:B0-----:R-:W-:Y:S01]  /*b790*/  UMOV UR9, UR4 ;  /* 0x0000000400097c82 */ /* 0x001fe20008000000 */
[----:B------:R-:W-:Y:S01]  /*b7a0*/  F2FP.F16.F32.PACK_AB R42, R45, R44 ;  /* 0x0000002c2d2a723e */ /* 0x000fe200000000ff */
[----:B------:R-:W-:Y:S01]  /*b7b0*/  IMAD.WIDE R94, R225, R94, UR8 ;  /* 0x00000008e15e7e25 */ /* 0x000fe2000f8e025e */
[----:B------:R-:W-:-:S02]  /*b7c0*/  F2FP.F16.F32.PACK_AB R43, R160, R43 ;  /* 0x0000002ba02b723e */ /* 0x000fc400000000ff */
[----:B------:R-:W-:Y:S02]  /*b7d0*/  F2FP.F16.F32.PACK_AB R49, R159, R50 ;  /* 0x000000329f31723e */ /* 0x000fe400000000ff */
[C---:B------:R-:W-:Y:S02]  /*b7e0*/  IADD3 R169, P1, R94.reuse, 0x20, RZ ;  /* 0x000000205ea97810 */ /* 0x040fe40007f3e0ff */
[C---:B------:R-:W-:Y:S02]  /*b7f0*/  IADD3 R171, P0, R94.reuse, 0x40, RZ ;  /* 0x000000405eab7810 */ /* 0x040fe40007f1e0ff */
[C---:B------:R-:W-:Y:S02]  /*b800*/  IADD3 R173, P4, R94.reuse, 0x60, RZ ;  /* 0x000000605ead7810 */ /* 0x040fe40007f9e0ff */
[C---:B------:R-:W-:Y:S01]  /*b810*/  IADD3 R175, P3, R94.reuse, 0x4000, RZ ;  /* 0x000040005eaf7810 */ /* 0x040fe20007f7e0ff */
[--C-:B------:R-:W-:Y:S01]  /*b820*/  IMAD.X R11, RZ, RZ, R95.reuse, P0 ;  /* 0x000000ffff0b7224 */ /* 0x100fe200000e065f */
[----:B------:R-:W-:Y:S01]  /*b830*/  LOP3.LUT R5, R94, 0x380, RZ, 0xc0, !PT ;  /* 0x000003805e057812 */ /* 0x000fe200078ec0ff */
[--C-:B------:R-:W-:Y:S01]  /*b840*/  IMAD.X R13, RZ, RZ, R95.reuse, P4 ;  /* 0x000000ffff0d7224 */ /* 0x100fe200020e065f */
[----:B------:R-:W-:Y:S01]  /*b850*/  IADD3.X R9, RZ, R95, RZ, P1, !PT ;  /* 0x0000005fff097210 */ /* 0x000fe20000ffe4ff */
[----:B------:R-:W-:Y:S01]  /*b860*/  IMAD.X R15, RZ, RZ, R95, P3 ;  /* 0x000000ffff0f7224 */ /* 0x000fe200018e065f */
[----:B------:R-:W-:-:S02]  /*b870*/  LOP3.LUT R8, R169, 0x380, RZ, 0xc0, !PT ;  /* 0x00000380a9087812 */ /* 0x000fc400078ec0ff */
[C---:B------:R-:W-:Y:S02]  /*b880*/  IADD3 R177, P6, R94.reuse, 0x4020, RZ ;  /* 0x000040205eb17810 */ /* 0x040fe40007fde0ff */
[C---:B------:R-:W-:Y:S02]  /*b890*/  IADD3 R179, P5, R94.reuse, 0x4040, RZ ;  /* 0x000040405eb37810 */ /* 0x040fe40007fbe0ff */
[C---:B------:R-:W-:Y:S01]  /*b8a0*/  IADD3 R183, P1, R94.reuse, 0x8000, RZ ;  /* 0x000080005eb77810 */ /* 0x040fe20007f3e0ff */
[--C-:B------:R-:W-:Y:S01]  /*b8b0*/  IMAD.X R19, RZ, RZ, R95.reuse, P6 ;  /* 0x000000ffff137224 */ /* 0x100fe200030e065f */
[----:B------:R-:W-:Y:S01]  /*b8c0*/  LOP3.LUT R10, R171, 0x380, RZ, 0xc0, !PT ;  /* 0x00000380ab0a7812 */ /* 0x000fe200078ec0ff */
[--C-:B------:R-:W-:Y:S01]  /*b8d0*/  IMAD.X R21, RZ, RZ, R95.reuse, P5 ;  /* 0x000000ffff157224 */ /* 0x100fe200028e065f */
[----:B------:R-:W-:Y:S01]  /*b8e0*/  IADD3 R181, P2, R94, 0x4060, RZ ;  /* 0x000040605eb57810 */ /* 0x000fe20007f5e0ff */
[----:B------:R-:W-:Y:S01]  /*b8f0*/  IMAD.X R39, RZ, RZ, R95, P1 ;  /* 0x000000ffff277224 */ /* 0x000fe200008e065f */
[----:B------:R-:W-:-:S02]  /*b900*/  LOP3.LUT R12, R173, 0x380, RZ, 0xc0, !PT ;  /* 0x00000380ad0c7812 */ /* 0x000fc400078ec0ff */
[----:B------:R-:W-:Y:S02]  /*b910*/  LOP3.LUT R14, R175, 0x380, RZ, 0xc0, !PT ;  /* 0x00000380af0e7812 */ /* 0x000fe400078ec0ff */
[----:B------:R-:W-:Y:S02]  /*b920*/  SHF.R.U64 R5, R5, 0x3, RZ ;  /* 0x0000000305057819 */ /* 0x000fe400000012ff */
[----:B------:R-:W-:Y:S02]  /*b930*/  SHF.R.U64 R8, R8, 0x3, RZ ;  /* 0x0000000308087819 */ /* 0x000fe400000012ff */
[----:B------:R-:W-:Y:S02]  /*b940*/  IADD3 R46, P0, R94, 0x8020, RZ ;  /* 0x000080205e2e7810 */ /* 0x000fe40007f1e0ff */
[----:B------:R-:W-:Y:S02]  /*b950*/  SHF.R.U64 R10, R10, 0x3, RZ ;  /* 0x000000030a0a7819 */ /* 0x000fe400000012ff */
[----:B------:R-:W-:Y:S01]  /*b960*/  LOP3.LUT R18, R177, 0x380, RZ, 0xc0, !PT ;  /* 0x00000380b1127812 */ /* 0x000fe200078ec0ff */
[----:B------:R-:W-:Y:S01]  /*b970*/  IMAD.X R47, RZ, RZ, R95, P0 ;  /* 0x000000ffff2f7224 */ /* 0x000fe200000e065f */
[----:B------:R-:W-:-:S02]  /*b980*/  IADD3 R54, P4, R94, 0x8040, RZ ;  /* 0x000080405e367810 */ /* 0x000fc40007f9e0ff */
[----:B------:R-:W-:Y:S02]  /*b990*/  IADD3.X R31, RZ, R95, RZ, P2, !PT ;  /* 0x0000005fff1f7210 */ /* 0x000fe400017fe4ff */
[----:B------:R-:W-:Y:S01]  /*b9a0*/  SHF.R.U64 R12, R12, 0x3, RZ ;  /* 0x000000030c0c7819 */ /* 0x000fe200000012ff */
[--C-:B------:R-:W-:Y:S01]  /*b9b0*/  IMAD.X R55, RZ, RZ, R95.reuse, P4 ;  /* 0x000000ffff377224 */ /* 0x100fe200020e065f */
[----:B------:R-:W-:Y:S02]  /*b9c0*/  LOP3.LUT R20, R179, 0x380, RZ, 0xc0, !PT ;  /* 0x00000380b3147812 */ /* 0x000fe400078ec0ff */
[C---:B------:R-:W-:Y:S02]  /*b9d0*/  IADD3 R62, P3, R94.reuse, 0x8060, RZ ;  /* 0x000080605e3e7810 */ /* 0x040fe40007f7e0ff */
[C---:B------:R-:W-:Y:S02]  /*b9e0*/  IADD3 R70, P6, R94.reuse, 0xc000, RZ ;  /* 0x0000c0005e467810 */ /* 0x040fe40007fde0ff */
[C---:B------:R-:W-:Y:S01]  /*b9f0*/  IADD3 R4, P5, R94.reuse, 0xc020, RZ ;  /* 0x0000c0205e047810 */ /* 0x040fe20007fbe0ff */
[--C-:B------:R-:W-:Y:S01]  /*ba00*/  IMAD.X R63, RZ, RZ, R95.reuse, P3 ;  /* 0x000000ffff3f7224 */ /* 0x100fe200018e065f */
[C---:B------:R-:W-:Y:S01]  /*ba10*/  IADD3 R167, P2, R94.reuse, 0xc040, RZ ;  /* 0x0000c0405ea77810 */ /* 0x040fe20007f5e0ff */
[----:B------:R-:W-:Y:S01]  /*ba20*/  IMAD.X R71, RZ, RZ, R95, P6 ;  /* 0x000000ffff477224 */ /* 0x000fe200030e065f */
[----:B------:R-:W-:-:S02]  /*ba30*/  IADD3 R6, P1, R94, 0xc060, RZ ;  /* 0x0000c0605e067810 */ /* 0x000fc40007f3e0ff */
[----:B------:R-:W-:Y:S02]  /*ba40*/  SHF.R.U64 R14, R14, 0x3, RZ ;  /* 0x000000030e0e7819 */ /* 0x000fe400000012ff */
[----:B------:R-:W-:Y:S01]  /*ba50*/  LOP3.LUT R30, R181, 0x380, RZ, 0xc0, !PT ;  /* 0x00000380b51e7812 */ /* 0x000fe200078ec0ff */
[--C-:B------:R-:W-:Y:S01]  /*ba60*/  IMAD.X R7, RZ, RZ, R95.reuse, P1 ;  /* 0x000000ffff077224 */ /* 0x100fe200008e065f */
[----:B------:R-:W-:Y:S01]  /*ba70*/  LOP3.LUT R94, R5, R94, RZ, 0x3c, !PT ;  /* 0x0000005e055e7212 */ /* 0x000fe200078e3cff */
[----:B------:R-:W-:Y:S01]  /*ba80*/  IMAD.X R5, RZ, RZ, R95, P2 ;  /* 0x000000ffff057224 */ /* 0x000fe200010e065f */
[----:B------:R-:W-:Y:S02]  /*ba90*/  LOP3.LUT R8, R8, R169, RZ, 0x3c, !PT ;  /* 0x000000a908087212 */ /* 0x000fe400078e3cff */
[----:B------:R-:W-:Y:S02]  /*baa0*/  LOP3.LUT R38, R183, 0x380, RZ, 0xc0, !PT ;  /* 0x00000380b7267812 */ /* 0x000fe400078ec0ff */
[----:B------:R-:W-:-:S02]  /*bab0*/  LOP3.LUT R10, R10, R171, RZ, 0x3c, !PT ;  /* 0x000000ab0a0a7212 */ /* 0x000fc400078e3cff */
[----:B------:R-:W-:Y:S02]  /*bac0*/  SHF.R.U64 R18, R18, 0x3, RZ ;  /* 0x0000000312127819 */ /* 0x000fe400000012ff */
[----:B------:R-:W-:Y:S02]  /*bad0*/  LOP3.LUT R169, R46, 0x380, RZ, 0xc0, !PT ;  /* 0x000003802ea97812 */ /* 0x000fe400078ec0ff */
[----:B------:R-:W-:Y:S02]  /*bae0*/  LOP3.LUT R12, R12, R173, RZ, 0x3c, !PT ;  /* 0x000000ad0c0c7212 */ /* 0x000fe400078e3cff */
[----:B------:R-:W-:Y:S02]  /*baf0*/  SHF.R.U64 R20, R20, 0x3, RZ ;  /* 0x0000000314147819 */ /* 0x000fe400000012ff */
[----:B------:R-:W-:Y:S02]  /*bb00*/  LOP3.LUT R171, R54, 0x380, RZ, 0xc0, !PT ;  /* 0x0000038036ab7812 */ /* 0x000fe400078ec0ff */
[----:B------:R-:W-:-:S02]  /*bb10*/  LOP3.LUT R14, R14, R175, RZ, 0x3c, !PT ;  /* 0x000000af0e0e7212 */ /* 0x000fc400078e3cff */
[----:B------:R-:W-:Y:S02]  /*bb20*/  SHF.R.U64 R30, R30, 0x3, RZ ;  /* 0x000000031e1e7819 */ /* 0x000fe400000012ff */
[----:B------:R-:W-:Y:S02]  /*bb30*/  LOP3.LUT R173, R62, 0x380, RZ, 0xc0, !PT ;  /* 0x000003803ead7812 */ /* 0x000fe400078ec0ff */
[----:B------:R-:W-:Y:S02]  /*bb40*/  SHF.R.U64 R38, R38, 0x3, RZ ;  /* 0x0000000326267819 */ /* 0x000fe400000012ff */
[----:B------:R-:W-:Y:S02]  /*bb50*/  LOP3.LUT R175, R70, 0x380, RZ, 0xc0, !PT ;  /* 0x0000038046af7812 */ /* 0x000fe400078ec0ff */
[----:B------:R-:W-:Y:S02]  /*bb60*/  MOV R94, R94 ;  /* 0x0000005e005e7202 */ /* 0x000fe40000000f00 */
[----:B------:R-:W-:-:S02]  /*bb70*/  IADD3.X R79, RZ, R95, RZ, P5, !PT ;  /* 0x0000005fff4f7210 */ /* 0x000fc40002ffe4ff */
[----:B------:R-:W-:Y:S01]  /*bb80*/  LOP3.LUT R18, R18, R177, RZ, 0x3c, !PT ;  /* 0x000000b112127212 */ /* 0x000fe200078e3cff */
[----:B------:R-:W-:Y:S01]  /*bb90*/  STSM.16.M88.4 [R94], R24 ;  /* 0x000000185e007844 */ /* 0x000fe20000000200 */
[----:B------:R-:W-:Y:S02]  /*bba0*/  SHF.R.U64 R169, R169, 0x3, RZ ;  /* 0x00000003a9a97819 */ /* 0x000fe400000012ff */
[----:B------:R-:W-:Y:S02]  /*bbb0*/  LOP3.LUT R78, R4, 0x380, RZ, 0xc0, !PT ;  /* 0x00000380044e7812 */ /* 0x000fe400078ec0ff */
[----:B------:R-:W-:Y:S02]  /*bbc0*/  MOV R9, R8 ;  /* 0x0000000800097202 */ /* 0x000fe40000000f00 */
[----:B------:R-:W-:Y:S02]  /*bbd0*/  LOP3.LUT R20, R20, R179, RZ, 0x3c, !PT ;  /* 0x000000b314147212 */ /* 0x000fe400078e3cff */
[----:B------:R-:W-:Y:S01]  /*bbe0*/  SHF.R.U64 R171, R171, 0x3, RZ ;  /* 0x00000003abab7819 */ /* 0x000fe200000012ff */
[----:B------:R-:W-:Y:S01]  /*bbf0*/  STSM.16.M88.4 [R9], R32 ;  /* 0x0000002009007844 */ /* 0x000fe20000000200 */
[----:B------:R-:W-:-:S02]  /*bc00*/  LOP3.LUT R95, R167, 0x380, RZ, 0xc0, !PT ;  /* 0x00000380a75f7812 */ /* 0x000fc400078ec0ff */
[----:B------:R-:W-:Y:S02]  /*bc10*/  MOV R10, R10 ;  /* 0x0000000a000a7202 */ /* 0x000fe40000000f00 */
[----:B------:R-:W-:Y:S02]  /*bc20*/  F2FP.F16.F32.PACK_AB R56, R57, R56 ;  /* 0x000000383938723e */ /* 0x000fe400000000ff */
[----:B------:R-:W-:Y:S01]  /*bc30*/  LOP3.LUT R30, R30, R181, RZ, 0x3c, !PT ;  /* 0x000000b51e1e7212 */ /* 0x000fe200078e3cff */
[----:B------:R0:W-:Y:S01]  /*bc40*/  STSM.16.M88.4 [R10], R40 ;  /* 0x000000280a007844 */ /* 0x0001e20000000200 */
[----:B------:R-:W-:Y:S02]  /*bc50*/  SHF.R.U64 R173, R173, 0x3, RZ ;  /* 0x00000003adad7819 */ /* 0x000fe400000012ff */
[----:B------:R-:W-:Y:S02]  /*bc60*/  LOP3.LUT R165, R6, 0x380, RZ, 0xc0, !PT ;  /* 0x0000038006a57812 */ /* 0x000fe400078ec0ff */
[----:B------:R-:W-:-:S02]  /*bc70*/  MOV R12, R12 ;  /* 0x0000000c000c7202 */ /* 0x000fc40000000f00 */
[----:B------:R-:W-:Y:S02]  /*bc80*/  F2FP.F16.F32.PACK_AB R50, R53, R52 ;  /* 0x000000343532723e */ /* 0x000fe400000000ff */
[----:B------:R-:W-:Y:S02]  /*bc90*/  F2FP.F16.F32.PACK_AB R51, R158, R51 ;  /* 0x000000339e33723e */ /* 0x000fe400000000ff */
[----:B------:R-:W-:Y:S02]  /*bca0*/  F2FP.F16.F32.PACK_AB R57, R157, R58 ;  /* 0x0000003a9d39723e */ /* 0x000fe400000000ff */
[----:B------:R-:W-:Y:S01]  /*bcb0*/  F2FP.F16.F32.PACK_AB R64, R65, R64 ;  /* 0x000000404140723e */ /* 0x000fe200000000ff */
[----:B------:R1:W-:Y:S01]  /*bcc0*/  STSM.16.M88.4 [R12], R48 ;  /* 0x000000300c007844 */ /* 0x0003e20000000200 */
[----:B------:R-:W-:Y:S02]  /*bcd0*/  LOP3.LUT R38, R38, R183, RZ, 0x3c, !PT ;  /* 0x000000b726267212 */ /* 0x000fe400078e3cff */
[----:B------:R-:W-:-:S02]  /*bce0*/  SHF.R.U64 R175, R175, 0x3, RZ ;  /* 0x00000003afaf7819 */ /* 0x000fc400000012ff */
[----:B------:R-:W-:Y:S02]  /*bcf0*/  MOV R14, R14 ;  /* 0x0000000e000e7202 */ /* 0x000fe40000000f00 */
[----:B------:R-:W-:Y:S02]  /*bd00*/  F2FP.F16.F32.PACK_AB R58, R61, R60 ;  /* 0x0000003c3d3a723e */ /* 0x000fe400000000ff */
[----:B------:R-:W-:Y:S02]  /*bd10*/  F2FP.F16.F32.PACK_AB R59, R156, R59 ;  /* 0x0000003b9c3b723e */ /* 0x000fe400000000ff */
[----:B------:R-:W-:Y:S02]  /*bd20*/  F2FP.F16.F32.PACK_AB R65, R155, R66 ;  /* 0x000000429b41723e */ /* 0x000fe400000000ff */
[----:B------:R-:W-:Y:S01]  /*bd30*/  F2FP.F16.F32.PACK_AB R72, R73, R72 ;  /* 0x000000484948723e */ /* 0x000fe200000000ff */
[----:B------:R1:W-:Y:S01]  /*bd40*/  STSM.16.M88.4 [R14], R56 ;  /* 0x000000380e007844 */ /* 0x0003e20000000200 */
[----:B------:R-:W-:-:S02]  /*bd50*/  LOP3.LUT R46, R169, R46, RZ, 0x3c, !PT ;  /* 0x0000002ea92e7212 */ /* 0x000fc400078e3cff */
[----:B------:R-:W-:Y:S02]  /*bd60*/  SHF.R.U64 R29, R78, 0x3, RZ ;  /* 0x000000034e1d7819 */ /* 0x000fe400000012ff */
        /* <DEDUP_REMOVED lines=14> */
[----:B------:R-:W-:-:S02]  /*be50*/  F2FP.F16.F32.PACK_AB R81, R3, R82 ;  /* 0x000000520351723e */ /* 0x000fc400000000ff */
[----:B------:R-:W-:Y:S02]  /*be60*/  F2FP.F16.F32.PACK_AB R87, R166, R87 ;  /* 0x00000057a657723e */ /* 0x000fe400000000ff */
[----:B------:R-:W-:Y:S02]  /*be70*/  F2FP.F16.F32.PACK_AB R104, R105, R104 ;  /* 0x000000686968723e */ /* 0x000fe400000000ff */
[----:B------:R-:W-:Y:S02]  /*be80*/  F2FP.F16.F32.PACK_AB R112, R113, R112 ;  /* 0x000000707170723e */ /* 0x000fe400000000ff */
[----:B------:R-:W-:Y:S02]  /*be90*/  F2FP.F16.F32.PACK_AB R120, R121, R120 ;  /* 0x000000787978723e */ /* 0x000fe400000000ff */
[----:B------:R-:W-:Y:S02]  /*bea0*/  F2FP.F16.F32.PACK_AB R128, R129, R128 ;  /* 0x000000808180723e */ /* 0x000fe400000000ff */
[----:B------:R-:W-:-:S02]  /*beb0*/  F2FP.F16.F32.PACK_AB R136, R137, R136 ;  /* 0x000000888988723e */ /* 0x000fc400000000ff */
[----:B------:R-:W-:Y:S02]  /*bec0*/  F2FP.F16.F32.PACK_AB R144, R145, R144 ;  /* 0x000000909190723e */ /* 0x000fe400000000ff */
[----:B------:R-:W-:Y:S02]  /*bed0*/  R2UR UR11, R215 ;  /* 0x00000000d70b72ca */ /* 0x000fe400000e0000 */
[----:B------:R-:W-:Y:S01]  /*bee0*/  R2UR UR14, R217 ;  /* 0x00000000d90e72ca */ /* 0x000fe200000e0000 */
[----:B------:R-:W-:Y:S01]  /*bef0*/  UMOV UR4, URZ ;  /* 0x0000003f00047c82 */ /* 0x000fe20008000000 */
[----:B------:R-:W-:Y:S01]  /*bf00*/  LOP3.LUT R62, R173, R62, RZ, 0x3c, !PT ;  /* 0x0000003ead3e7212 */ /* 0x000fe200078e3cff */
[----:B------:R-:W2:Y:S01]  /*bf10*/  LDC R76, c[0x0][0xbe8] ;  /* 0x0002fa00ff4c7b82 */ /* 0x000ea20000000800 */
[----:B------:R-:W-:Y:S02]  /*bf20*/  SHF.R.U64 R95, R165, 0x3, RZ ;  /* 0x00000003a55f7819 */ /* 0x000fe400000012ff */
[----:B------:R-:W-:-:S02]  /*bf30*/  MOV R30, R30 ;  /* 0x0000001e001e7202 */ /* 0x000fc40000000f00 */
[----:B------:R-:W-:Y:S02]  /*bf40*/  F2FP.F16.F32.PACK_AB R82, R85, R84 ;  /* 0x000000545552723e */ /* 0x000fe400000000ff */
[----:B------:R-:W-:Y:S01]  /*bf50*/  LOP3.LUT R70, R175, R70, RZ, 0x3c, !PT ;  /* 0x00000046af467212 */ /* 0x000fe200078e3cff */
[----:B------:R-:W-:Y:S01]  /*bf60*/  UIMAD.WIDE UR12, UR11, 0x4, UR12 ;  /* 0x000000040b0c78a5 */ /* 0x000fe2000f8e020c */
[----:B------:R-:W-:Y:S01]  /*bf70*/  MOV R38, R38 ;  /* 0x0000002600267202 */ /* 0x000fe20000000f00 */
[----:B------:R1:W-:Y:S01]  /*bf80*/  STSM.16.M88.4 [R30], R80 ;  /* 0x000000501e007844 */ /* 0x0003e20000000200 */
[----:B------:R-:W-:Y:S02]  /*bf90*/  F2FP.F16.F32.PACK_AB R84, R89, R88 ;  /* 0x000000585954723e */ /* 0x000fe400000000ff */
[----:B------:R-:W-:Y:S02]  /*bfa0*/  F2FP.F16.F32.PACK_AB R85, R91, R90 ;  /* 0x0000005a5b55723e */ /* 0x000fe400000000ff */
[----:B------:R-:W-:-:S02]  /*bfb0*/  F2FP.F16.F32.PACK_AB R86, R93, R92 ;  /* 0x0000005c5d56723e */ /* 0x000fc400000000ff */
[----:B------:R-:W-:Y:S02]  /*bfc0*/  F2FP.F16.F32.PACK_AB R97, R99, R98 ;  /* 0x000000626361723e */ /* 0x000fe400000000ff */
[----:B------:R-:W-:Y:S01]  /*bfd0*/  LOP3.LUT R78, R29, R4, RZ, 0x3c, !PT ;  /* 0x000000041d4e7212 */ /* 0x000fe200078e3cff */
[----:B------:R1:W-:Y:S01]  /*bfe0*/  STSM.16.M88.4 [R38], R84 ;  /* 0x0000005426007844 */ /* 0x0003e20000000200 */
[----:B------:R-:W-:Y:S02]  /*bff0*/  MOV R46, R46 ;  /* 0x0000002e002e7202 */ /* 0x000fe40000000f00 */
[----:B------:R-:W-:Y:S02]  /*c000*/  F2FP.F16.F32.PACK_AB R98, R101, R100 ;  /* 0x000000646562723e */ /* 0x000fe400000000ff */
[----:B------:R-:W-:Y:S02]  /*c010*/  F2FP.F16.F32.PACK_AB R99, R103, R102 ;  /* 0x000000666763723e */ /* 0x000fe400000000ff */
[----:B------:R-:W-:-:S02]  /*c020*/  F2FP.F16.F32.PACK_AB R105, R107, R106 ;  /* 0x0000006a6b69723e */ /* 0x000fc400000000ff */
[----:B------:R-:W-:Y:S01]  /*c030*/  LOP3.LUT R4, R28, R167, RZ, 0x3c, !PT ;  /* 0x000000a71c047212 */ /* 0x000fe200078e3cff */
[----:B------:R1:W-:Y:S01]  /*c040*/  STSM.16.M88.4 [R46], R96 ;  /* 0x000000602e007844 */ /* 0x0003e20000000200 */
[----:B------:R-:W-:Y:S02]  /*c050*/  MOV R54, R54 ;  /* 0x0000003600367202 */ /* 0x000fe40000000f00 */
[----:B------:R-:W-:Y:S02]  /*c060*/  F2FP.F16.F32.PACK_AB R106, R109, R108 ;  /* 0x0000006c6d6a723e */ /* 0x000fe400000000ff */
[----:B------:R-:W-:Y:S02]  /*c070*/  F2FP.F16.F32.PACK_AB R107, R111, R110 ;  /* 0x0000006e6f6b723e */ /* 0x000fe400000000ff */
[----:B------:R-:W-:Y:S02]  /*c080*/  F2FP.F16.F32.PACK_AB R113, R115, R114 ;  /* 0x000000727371723e */ /* 0x000fe400000000ff */
[----:B------:R-:W-:Y:S01]  /*c090*/  LOP3.LUT R6, R95, R6, RZ, 0x3c, !PT ;  /* 0x000000065f067212 */ /* 0x000fe200078e3cff */
[----:B------:R1:W-:Y:S01]  /*c0a0*/  STSM.16.M88.4 [R54], R104 ;  /* 0x0000006836007844 */ /* 0x0003e20000000200 */
[----:B------:R-:W-:-:S02]  /*c0b0*/  MOV R62, R62 ;  /* 0x0000003e003e7202 */ /* 0x000fc40000000f00 */
[----:B------:R-:W-:Y:S02]  /*c0c0*/  F2FP.F16.F32.PACK_AB R114, R117, R116 ;  /* 0x000000747572723e */ /* 0x000fe400000000ff */
[----:B------:R-:W-:Y:S02]  /*c0d0*/  F2FP.F16.F32.PACK_AB R115, R119, R118 ;  /* 0x000000767773723e */ /* 0x000fe400000000ff */
[----:B------:R-:W-:Y:S02]  /*c0e0*/  F2FP.F16.F32.PACK_AB R121, R123, R122 ;  /* 0x0000007a7b79723e */ /* 0x000fe400000000ff */
[----:B------:R-:W-:Y:S01]  /*c0f0*/  MOV R70, R70 ;  /* 0x0000004600467202 */ /* 0x000fe20000000f00 */
[----:B------:R1:W-:Y:S01]  /*c100*/  STSM.16.M88.4 [R62], R112 ;  /* 0x000000703e007844 */ /* 0x0003e20000000200 */
[----:B------:R-:W-:Y:S02]  /*c110*/  F2FP.F16.F32.PACK_AB R122, R125, R124 ;  /* 0x0000007c7d7a723e */ /* 0x000fe400000000ff */
[----:B------:R-:W-:-:S02]  /*c120*/  F2FP.F16.F32.PACK_AB R123, R127, R126 ;  /* 0x0000007e7f7b723e */ /* 0x000fc400000000ff */
[----:B------:R-:W-:Y:S02]  /*c130*/  F2FP.F16.F32.PACK_AB R129, R131, R130 ;  /* 0x000000828381723e */ /* 0x000fe400000000ff */
[----:B------:R-:W-:Y:S01]  /*c140*/  MOV R78, R78 ;  /* 0x0000004e004e7202 */ /* 0x000fe20000000f00 */
[----:B------:R1:W-:Y:S01]  /*c150*/  STSM.16.M88.4 [R70], R120 ;  /* 0x0000007846007844 */ /* 0x0003e20000000200 */
[----:B------:R-:W-:Y:S02]  /*c160*/  F2FP.F16.F32.PACK_AB R130, R133, R132 ;  /* 0x000000848582723e */ /* 0x000fe400000000ff */
[----:B------:R-:W-:Y:S02]  /*c170*/  F2FP.F16.F32.PACK_AB R131, R135, R134 ;  /* 0x000000868783723e */ /* 0x000fe400000000ff */
[----:B------:R-:W-:Y:S02]  /*c180*/  F2FP.F16.F32.PACK_AB R137, R139, R138 ;  /* 0x0000008a8b89723e */ /* 0x000fe400000000ff */
[----:B------:R-:W-:Y:S01]  /*c190*/  MOV R8, R4 ;  /* 0x0000000400087202 */ /* 0x000fe20000000f00 */
[----:B------:R1:W-:Y:S01]  /*c1a0*/  STSM.16.M88.4 [R78], R128 ;  /* 0x000000804e007844 */ /* 0x0003e20000000200 */
[----:B------:R-:W-:Y:S01]  /*c1b0*/  F2FP.F16.F32.PACK_AB R138, R141, R140 ;  /* 0x0000008c8d8a723e */ /* 0x000fe200000000ff */
[----:B------:R-:W-:Y:S01]  /*c1c0*/  IMAD.U32 R4, RZ, RZ, UR12 ;  /* 0x0000000cff047e24 */ /* 0x000fe2000f8e00ff */
[----:B------:R-:W-:Y:S01]  /*c1d0*/  F2FP.F16.F32.PACK_AB R139, R143, R142 ;  /* 0x0000008e8f8b723e */ /* 0x000fe200000000ff */
[----:B------:R-:W-:Y:S01]  /*c1e0*/  IMAD.U32 R5, RZ, RZ, UR13 ;  /* 0x0000000dff057e24 */ /* 0x000fe2000f8e00ff */
[----:B------:R-:W-:Y:S01]  /*c1f0*/  F2FP.F16.F32.PACK_AB R145, R147, R146 ;  /* 0x000000929391723e */ /* 0x000fe200000000ff */
[----:B------:R-:W-:Y:S01]  /*c200*/  ULDC.64 UR12, c[0x0][0xc08] ;  /* 0x00030200000c7ab9 */ /* 0x000fe20000000a00 */
[----:B------:R-:W-:Y:S01]  /*c210*/  MOV R6, R6 ;  /* 0x0000000600067202 */ /* 0x000fe20000000f00 */
[----:B------:R1:W-:Y:S01]  /*c220*/  STSM.16.M88.4 [R8], R136 ;  /* 0x0000008808007844 */ /* 0x0003e20000000200 */
[----:B------:R-:W-:-:S02]  /*c230*/  F2FP.F16.F32.PACK_AB R146, R149, R148 ;  /* 0x000000949592723e */ /* 0x000fc400000000ff */
[----:B------:R-:W-:Y:S02]  /*c240*/  F2FP.F16.F32.PACK_AB R147, R151, R150 ;  /* 0x000000969793723e */ /* 0x000fe400000000ff */
[----:B------:R-:W-:-:S03]  /*c250*/  PLOP3.LUT P0, PT, PT, PT, UP0, 0x80, 0x0 ;  /* 0x000000000000781c */ /* 0x000fc60003f0f008 */
[----:B------:R1:W-:Y:S01]  /*c260*/  STSM.16.M88.4 [R6], R144 ;  /* 0x0000009006007844 */ /* 0x0003e20000000200 */
[----:B------:R-:W-:Y:S09]  /*c270*/  BAR.SYNC.DEFER_BLOCKING 0x1, 0x100 ;  /* 0x0044000000007b1d */ /* 0x000ff20000010000 */
[----:B------:R-:W3:Y:S01]  /*c280*/  @P0 LDG.E R3, desc[UR36][R4.64] ;  /* 0x0000002404030981 */ /* 0x000ee2000c1e1900 */
[----:B------:R-:W-:Y:S01]  /*c290*/  UISETP.NE.U32.AND UP1, UPT, UR12, URZ, UPT ;  /* 0x0000003f0c00728c */ /* 0x000fe2000bf25070 */
[----:B--2---:R-:W-:-:S03]  /*c2a0*/  ISETP.NE.AND P1, PT, R76, 0x1, PT ;  /* 0x000000014c00780c */ /* 0x004fc60003f25270 */
[----:B------:R-:W-:-:S06]  /*c2b0*/  UISETP.NE.AND.EX UP1, UPT, UR13, URZ, UPT, UP1 ;  /* 0x0000003f0d00728c */ /* 0x000fcc000bf25310 */
[----:B------:R-:W-:-:S04]  /*c2c0*/  PLOP3.LUT P2, PT, PT, PT, UP1, 0x80, 0x0 ;  /* 0x000000000000781c */ /* 0x000fc80003f4f018 */
[----:B------:R-:W2:Y:S01]  /*c2d0*/  @P1 LDC R7, c[0x0][0xbec] ;  /* 0x0002fb00ff071b82 */ /* 0x000ea20000000800 */
[----:B------:R-:W-:-:S04]  /*c2e0*/  @UP1 ULEA UR12, UP2, UR11, UR12, 0x2 ;  /* 0x0000000c0b0c1291 */ /* 0x000fc8000f84103f */
[----:B------:R-:W-:Y:S02]  /*c2f0*/  @UP1 ULEA.HI.X UR13, UR11, UR13, UR14, 0x2, UP2 ;  /* 0x0000000d0b0d1291 */ /* 0x000fe400090f140e */
[----:B0-----:R-:W-:Y:S01]  /*c300*/  MOV R10, UR12 ;  /* 0x0000000c000a7c02 */ /* 0x001fe20008000f00 */
[----:B------:R-:W-:Y:S01]  /*c310*/  ULDC UR11, c[0x0][0xa88] ;  /* 0x0002a200000b7ab9 */ /* 0x000fe20000000800 */
[----:B------:R-:W0:Y:S02]  /*c320*/  @P1 LDC R9, c[0x0][0xbf0] ;  /* 0x0002fc00ff091b82 */ /* 0x000e240000000800 */
[----:B------:R-:W-:Y:S01]  /*c330*/  IMAD.U32 R11, RZ, RZ, UR13 ;  /* 0x0000000dff0b7e24 */ /* 0x000fe2000f8e00ff */
[----:B---3--:R-:W-:Y:S01]  /*c340*/  @P0 R2UR UR4, R3 ;  /* 0x00000000030402ca */ /* 0x008fe200000e0000 */
[----:B------:R-:W-:-:S06]  /*c350*/  IMAD.U32 R3, RZ, RZ, UR11 ;  /* 0x0000000bff037e24 */ /* 0x000fcc000f8e00ff */
[----:B------:R1:W5:Y:S01]  /*c360*/  @P2 LDG.E R3, desc[UR36][R10.64] ;  /* 0x000000240a032981 */ /* 0x000362000c1e1900 */
[----:B0-2---:R-:W-:Y:S07]  /*c370*/  @P2 BRA `(.L_x_211) ;  /* 0x0000000000102947 */ /* 0x005fee0003800000 */
[----:B------:R-:W-:Y:S05]  /*c380*/  @!P0 BRA `(.L_x_211) ;  /* 0x00000000000c8947 */ /* 0x000fea0003800000 */
[----:B-1----:R-:W2:Y:S04]  /*c390*/  LDG.E R6, desc[UR36][R4.64] ;  /* 0x0000002404067981 */ /* 0x002ea8000c1e1900 */
[----:B-----5:R-:W2:Y:S02]  /*c3a0*/  LDG.E R3, desc[UR36][R4.64+0x4] ;  /* 0x0000042404037981 */ /* 0x020ea4000c1e1900 */
[----:B--2---:R-:W-:-:S07]  /*c3b0*/  IMAD.IADD R3, R3, 0x1, -R6 ;  /* 0x0000000103037824 */ /* 0x004fce00078e0a06 */
.L_x_211:
[----:B------:R-:W-:Y:S01]  /*c3c0*/  R2UR UR22, R214 ;  /* 0x00000000d61672ca */ /* 0x000fe200000e0000 */
[----:B------:R-:W-:Y:S01]  /*c3d0*/  ULDC.64 UR16, c[0x0][0xb90] ;  /* 0x0002e40000107ab9 */ /* 0x000fe20000000a00 */
[----:B------:R-:W-:Y:S01]  /*c3e0*/  R2UR UR21, R216 ;  /* 0x00000000d81572ca */ /* 0x000fe200000e0000 */
[----:B------:R-:W-:Y:S01]  /*c3f0*/  USHF.R.S32.HI UR13, URZ, 0x1f, UR4 ;  /* 0x0000001f3f0d7899 */ /* 0x000fe20008011404 */
[----:B------:R-:W-:Y:S01]  /*c400*/  R2UR UR20, R217 ;  /* 0x00000000d91472ca */ /* 0x000fe200000e0000 */
[----:B------:R-:W-:Y:S01]  /*c410*/  UMOV UR12, UR4 ;  /* 0x00000004000c7c82 */ /* 0x000fe20008000000 */
[----:B------:R-:W-:Y:S01]  /*c420*/  R2UR UR19, R215 ;  /* 0x00000000d71372ca */ /* 0x000fe200000e0000 */
[----:B-----5:R-:W-:-:S06]  /*c430*/  IMAD R79, R3, R76, RZ ;  /* 0x0000004c034f7224 */ /* 0x020fcc00078e02ff */
[----:B------:R-:W-:Y:S02]  /*c440*/  USHF.R.S32.HI UR18, URZ, 0x1f, UR22 ;  /* 0x0000001f3f127899 */ /* 0x000fe40008011416 */
[----:B------:R-:W-:Y:S01]  /*c450*/  IMAD.U32 R5, RZ, RZ, UR21 ;  /* 0x00000015ff057e24 */ /* 0x000fe2000f8e00ff */
[----:B------:R-:W-:Y:S02]  /*c460*/  UIMAD.WIDE.U32 UR14, UR22, UR16, UR12 ;  /* 0x00000010160e72a5 */ /* 0x000fe4000f8e000c */
[----:B------:R-:W-:Y:S01]  /*c470*/  UIMAD UR11, UR18, UR16, URZ ;  /* 0x00000010120b72a4 */ /* 0x000fe2000f8e023f */
[----:B-1----:R-:W-:Y:S01]  /*c480*/  IMAD R8, R5, 0x80, R224 ;  /* 0x0000008005087824 */ /* 0x002fe200078e02e0 */
[----:B------:R-:W-:Y:S01]  /*c490*/  USEL UR20, UR20, URZ, !UP0 ;  /* 0x0000003f14147287 */ /* 0x000fe2000c000000 */
[----:B------:R-:W-:Y:S01]  /*c4a0*/  IMAD.MOV.U32 R5, RZ, RZ, 0x2 ;  /* 0x00000002ff057424 */ /* 0x000fe200078e00ff */
[----:B------:R-:W-:Y:S01]  /*c4b0*/  UIMAD UR11, UR22, UR17, UR11 ;  /* 0x00000011160b72a4 */ /* 0x000fe2000f8e020b */
[----:B------:R-:W-:Y:S01]  /*c4c0*/  @P1 IMAD.HI.U32 R4, R8, R7, RZ ;  /* 0x0000000708041227 */ /* 0x000fe200078e00ff */
[----:B------:R-:W-:Y:S01]  /*c4d0*/  USEL UR19, UR19, URZ, !UP0 ;  /* 0x0000003f13137287 */ /* 0x000fe2000c000000 */
[----:B------:R-:W-:-:S02]  /*c4e0*/  ULDC.64 UR16, c[0x0][0xb98] ;  /* 0x0002e60000107ab9 */ /* 0x000fc40000000a00 */
[----:B------:R-:W-:Y:S01]  /*c4f0*/  IMAD.MOV.U32 R6, RZ, RZ, R8 ;  /* 0x000000ffff067224 */ /* 0x000fe200078e0008 */
[----:B------:R-:W-:Y:S01]  /*c500*/  UIADD3 UR15, UR15, UR11, URZ ;  /* 0x0000000b0f0f7290 */ /* 0x000fe2000fffe03f */
[----:B------:R-:W-:Y:S01]  /*c510*/  @P1 SHF.R.U32.HI R6, RZ, R9, R4 ;  /* 0x00000009ff061219 */ /* 0x000fe20000011604 */
[----:B------:R-:W-:Y:S01]  /*c520*/  UIMAD UR11, UR20, UR16, URZ ;  /* 0x00000010140b72a4 */ /* 0x000fe2000f8e023f */
[----:B------:R-:W-:Y:S01]  /*c530*/  LEA R4, R218, R17, 0x6 ;  /* 0x00000011da047211 */ /* 0x000fe200078e30ff */
[----:B------:R-:W-:Y:S01]  /*c540*/  UIMAD.WIDE.U32 UR14, UR19, UR16, UR14 ;  /* 0x00000010130e72a5 */ /* 0x000fe2000f8e000e */
[--C-:B------:R-:W-:Y:S01]  /*c550*/  SHF.R.S32.HI R7, RZ, 0x1f, R6.reuse ;  /* 0x0000001fff077819 */ /* 0x100fe20000011406 */
[----:B------:R-:W-:Y:S01]  /*c560*/  UIMAD UR11, UR19, UR17, UR11 ;  /* 0x00000011130b72a4 */ /* 0x000fe2000f8e020b */
[----:B------:R-:W-:Y:S02]  /*c570*/  IMAD.MOV R9, RZ, RZ, -R6 ;  /* 0x000000ffff097224 */ /* 0x000fe400078e0a06 */
[----:B------:R-:W-:Y:S01]  /*c580*/  IMAD.WIDE R4, R4, R5, UR8 ;  /* 0x0000000804047e25 */ /* 0x000fe2000f8e0205 */
[----:B------:R-:W-:Y:S01]  /*c590*/  IADD3 R6, P0, R6, UR14, RZ ;  /* 0x0000000e06067c10 */ /* 0x000fe2000ff1e0ff */
[----:B------:R-:W-:-:S02]  /*c5a0*/  ULDC.64 UR8, c[0x0][0xb88] ;  /* 0x0002e20000087ab9 */ /* 0x000fc40000000a00 */
[----:B------:R-:W-:Y:S01]  /*c5b0*/  IMAD R9, R76, R9, R8 ;  /* 0x000000094c097224 */ /* 0x000fe200078e0208 */
[C---:B------:R-:W-:Y:S01]  /*c5c0*/  IADD3 R11, P5, R4.reuse, 0x1000, RZ ;  /* 0x00001000040b7810 */ /* 0x040fe20007fbe0ff */
[----:B------:R-:W-:Y:S01]  /*c5d0*/  IMAD.U32 R8, RZ, RZ, UR11 ;  /* 0x0000000bff087e24 */ /* 0x000fe2000f8e00ff */
[C---:B------:R-:W-:Y:S02]  /*c5e0*/  IADD3 R29, P3, R4.reuse, 0x4000, RZ ;  /* 0x00004000041d7810 */ /* 0x040fe40007f7e0ff */
[----:B------:R-:W-:Y:S02]  /*c5f0*/  LOP3.LUT R10, R11, 0x380, RZ, 0xc0, !PT ;  /* 0x000003800b0a7812 */ /* 0x000fe400078ec0ff */
[----:B------:R-:W-:Y:S01]  /*c600*/  IADD3.X R7, R7, UR15, R8, P0, !PT ;  /* 0x0000000f07077c10 */ /* 0x000fe200087fe408 */
[----:B------:R-:W-:Y:S01]  /*c610*/  ULDC.64 UR14, c[0x0][0xaa0] ;  /* 0x0002a800000e7ab9 */ /* 0x000fe20000000a00 */
[----:B------:R-:W-:Y:S02]  /*c620*/  SHF.R.S32.HI R8, RZ, 0x1f, R9 ;  /* 0x0000001fff087819 */ /* 0x000fe40000011409 */
[----:B------:R-:W-:Y:S01]  /*c630*/  IADD3 R25, P0, R4, 0x3000, RZ ;  /* 0x0000300004197810 */ /* 0x000fe20007f1e0ff */
[----:B------:R-:W-:Y:S01]  /*c640*/  IMAD.WIDE.U32 R6, R9, UR8, R6 ;  /* 0x0000000809067c25 */ /* 0x000fe2000f8e0006 */
[----:B------:R-:W-:-:S02]  /*c650*/  SHF.R.U64 R10, R10, 0x3, RZ ;  /* 0x000000030a0a7819 */ /* 0x000fc400000012ff */
[----:B------:R-:W-:Y:S01]  /*c660*/  LOP3.LUT R24, R25, 0x380, RZ, 0xc0, !PT ;  /* 0x0000038019187812 */ /* 0x000fe200078ec0ff */
[----:B------:R-:W-:Y:S01]  /*c670*/  IMAD R14, R8, UR8, RZ ;  /* 0x00000008080e7c24 */ /* 0x000fe2000f8e02ff */
[----:B------:R-:W-:Y:S02]  /*c680*/  IADD3 R33, P2, R4, 0x5000, RZ ;  /* 0x0000500004217810 */ /* 0x000fe40007f5e0ff */
[----:B------:R-:W-:Y:S02]  /*c690*/  LOP3.LUT R28, R29, 0x380, RZ, 0xc0, !PT ;  /* 0x000003801d1c7812 */ /* 0x000fe400078ec0ff */
[----:B------:R-:W-:Y:S01]  /*c6a0*/  LOP3.LUT R8, R10, R11, RZ, 0x3c, !PT ;  /* 0x0000000b0a087212 */ /* 0x000fe200078e3cff */
[----:B------:R-:W-:Y:S01]  /*c6b0*/  IMAD R11, R9, UR9, R14 ;  /* 0x00000009090b7c24 */ /* 0x000fe2000f8e020e */
[----:B------:R-:W-:Y:S01]  /*c6c0*/  SHF.R.U64 R24, R24, 0x3, RZ ;  /* 0x0000000318187819 */ /* 0x000fe200000012ff */
[----:B------:R-:W-:Y:S01]  /*c6d0*/  ULDC.64 UR8, c[0x0][0xb50] ;  /* 0x0002d40000087ab9 */ /* 0x000fe20000000a00 */
[----:B------:R-:W-:Y:S01]  /*c6e0*/  LOP3.LUT R32, R33, 0x380, RZ, 0xc0, !PT ;  /* 0x0000038021207812 */ /* 0x000fe200078ec0ff */
[----:B------:R-:W-:Y:S01]  /*c6f0*/  IMAD.IADD R7, R7, 0x1, R11 ;  /* 0x0000000107077824 */ /* 0x000fe200078e020b */
[----:B------:R-:W-:Y:S01]  /*c700*/  SHF.R.U64 R28, R28, 0x3, RZ ;  /* 0x000000031c1c7819 */ /* 0x000fe200000012ff */
[----:B------:R-:W-:Y:S01]  /*c710*/  IMAD.X R9, RZ, RZ, R5, P5 ;  /* 0x000000ffff097224 */ /* 0x000fe200028e0605 */
[----:B------:R-:W-:-:S02]  /*c720*/  LEA R11, P6, R6, UR8, 0x2 ;  /* 0x00000008060b7c11 */ /* 0x000fc4000f8c10ff */
[----:B------:R-:W-:Y:S01]  /*c730*/  LOP3.LUT R24, R24, R25, RZ, 0x3c, !PT ;  /* 0x0000001918187212 */ /* 0x000fe200078e3cff */
[--C-:B------:R-:W-:Y:S01]  /*c740*/  IMAD.X R25, RZ, RZ, R5.reuse, P0 ;  /* 0x000000ffff197224 */ /* 0x100fe200000e0605 */
[----:B------:R-:W-:Y:S01]  /*c750*/  SHF.R.U64 R32, R32, 0x3, RZ ;  /* 0x0000000320207819 */ /* 0x000fe200000012ff */
[----:B------:R-:W-:Y:S01]  /*c760*/  SHFL.IDX PT, R18, R11, RZ, 0x1c1f ;  /* 0x001c1fff0b127589 */ /* 0x000fe200000e0000 */
[----:B------:R-:W-:Y:S01]  /*c770*/  LOP3.LUT R28, R28, R29, RZ, 0x3c, !PT ;  /* 0x0000001d1c1c7212 */ /* 0x000fe200078e3cff */
[----:B------:R-:W-:Y:S01]  /*c780*/  IMAD.X R29, RZ, RZ, R5, P3 ;  /* 0x000000ffff1d7224 */ /* 0x000fe200018e0605 */
[C---:B------:R-:W-:Y:S01]  /*c790*/  IADD3 R57, P0, R4.reuse, 0x9000, RZ ;  /* 0x0000900004397810 */ /* 0x040fe20007f1e0ff */
[----:B------:R-:W-:Y:S01]  /*c7a0*/  SHFL.IDX PT, R20, R11, 0x1, 0x1c1f ;  /* 0x003c1f000b147f89 */ /* 0x000fe200000e0000 */
[----:B------:R-:W-:Y:S02]  /*c7b0*/  IADD3 R45, P3, R4, 0xa000, RZ ;  /* 0x0000a000042d7810 */ /* 0x000fe40007f7e0ff */
[----:B------:R-:W-:Y:S01]  /*c7c0*/  LEA.HI.X R14, R6, UR9, R7, 0x2, P6 ;  /* 0x00000009060e7c11 */ /* 0x000fe2000b0f1407 */
[----:B------:R-:W-:Y:S01]  /*c7d0*/  IMAD.U32 R7, RZ, RZ, UR21 ;  /* 0x00000015ff077e24 */ /* 0x000fe2000f8e00ff */
[----:B------:R-:W-:Y:S01]  /*c7e0*/  LOP3.LUT R32, R32, R33, RZ, 0x3c, !PT ;  /* 0x0000002120207212 */ /* 0x000fe200078e3cff */
[----:B------:R-:W-:Y:S01]  /*c7f0*/  IMAD.X R33, RZ, RZ, R5, P2 ;  /* 0x000000ffff217224 */ /* 0x000fe200010e0605 */
[----:B------:R-:W-:Y:S01]  /*c800*/  LOP3.LUT R56, R57, 0x380, RZ, 0xc0, !PT ;  /* 0x0000038039387812 */ /* 0x000fe200078ec0ff */
[----:B------:R-:W0:Y:S01]  /*c810*/  SHFL.IDX PT, R19, R14, RZ, 0x1c1f ;  /* 0x001c1fff0e137589 */ /* 0x000e2200000e0000 */
[----:B------:R-:W-:Y:S01]  /*c820*/  IADD3 R49, P2, R4, 0xb000, RZ ;  /* 0x0000b00004317810 */ /* 0x000fe20007f5e0ff */
[----:B------:R-:W-:Y:S01]  /*c830*/  IMAD R26, R7, 0x80, R222 ;  /* 0x00000080071a7824 */ /* 0x000fe200078e02de */
[----:B------:R-:W-:Y:S01]  /*c840*/  LOP3.LUT R44, R45, 0x380, RZ, 0xc0, !PT ;  /* 0x000003802d2c7812 */ /* 0x000fe200078ec0ff */
[----:B------:R-:W1:Y:S01]  /*c850*/  SHFL.IDX PT, R21, R14, 0x1, 0x1c1f ;  /* 0x003c1f000e157f89 */ /* 0x000e6200000e0000 */
[----:B------:R-:W-:Y:S01]  /*c860*/  SHF.R.U64 R56, R56, 0x3, RZ ;  /* 0x0000000338387819 */ /* 0x000fe200000012ff */
[----:B------:R-:W-:Y:S01]  /*c870*/  VIADD R6, R26, 0x8 ;  /* 0x000000081a067836 */ /* 0x000fe20000000000 */
[----:B------:R-:W-:-:S02]  /*c880*/  LOP3.LUT R48, R49, 0x380, RZ, 0xc0, !PT ;  /* 0x0000038031307812 */ /* 0x000fc400078ec0ff */
[----:B------:R-:W-:Y:S02]  /*c890*/  SHF.R.U64 R44, R44, 0x3, RZ ;  /* 0x000000032c2c7819 */ /* 0x000fe400000012ff */
[----:B------:R-:W-:Y:S01]  /*c8a0*/  LOP3.LUT R56, R56, R57, RZ, 0x3c, !PT ;  /* 0x0000003938387212 */ /* 0x000fe200078e3cff */
[--C-:B------:R-:W-:Y:S01]  /*c8b0*/  IMAD.X R57, RZ, RZ, R5.reuse, P0 ;  /* 0x000000ffff397224 */ /* 0x100fe200000e0605 */
[----:B------:R-:W-:Y:S02]  /*c8c0*/  SHF.R.U64 R48, R48, 0x3, RZ ;  /* 0x0000000330307819 */ /* 0x000fe400000012ff */
[----:B------:R-:W-:Y:S01]  /*c8d0*/  LOP3.LUT R44, R44, R45, RZ, 0x3c, !PT ;  /* 0x0000002d2c2c7212 */ /* 0x000fe200078e3cff */
[----:B------:R-:W-:Y:S01]  /*c8e0*/  IMAD.X R45, RZ, RZ, R5, P3 ;  /* 0x000000ffff2d7224 */ /* 0x000fe200018e0605 */
[----:B------:R-:W-:Y:S02]  /*c8f0*/  LOP3.LUT P0, RZ, R220, 0x3, RZ, 0xc0, !PT ;  /* 0x00000003dcff7812 */ /* 0x000fe4000780c0ff */
[----:B------:R-:W-:-:S02]  /*c900*/  IADD3 R10, P3, R4, 0xf000, RZ ;  /* 0x0000f000040a7810 */ /* 0x000fc40007f7e0ff */
[----:B------:R-:W-:Y:S02]  /*c910*/  LOP3.LUT R48, R48, R49, RZ, 0x3c, !PT ;  /* 0x0000003130307212 */ /* 0x000fe400078e3cff */
[----:B------:R-:W-:Y:S02]  /*c920*/  IADD3.X R49, RZ, R5, RZ, P2, !PT ;  /* 0x00000005ff317210 */ /* 0x000fe400017fe4ff */
[----:B------:R-:W-:Y:S01]  /*c930*/  IADD3 R13, P4, R4, 0x2000, RZ ;  /* 0x00002000040d7810 */ /* 0x000fe20007f9e0ff */
[----:B------:R-:W-:Y:S01]  /*c940*/  UIMAD UR11, UR13, UR14, URZ ;  /* 0x0000000e0d0b72a4 */ /* 0x000fe2000f8e023f */
[-C--:B------:R-:W-:Y:S02]  /*c950*/  ISETP.GE.OR P2, PT, R26, R79.reuse, P0 ;  /* 0x0000004f1a00720c */ /* 0x080fe40000746670 */
[----:B------:R-:W-:Y:S01]  /*c960*/  IADD3 R41, P5, R4, 0x7000, RZ ;  /* 0x0000700004297810 */ /* 0x000fe20007fbe0ff */
[----:B------:R-:W-:Y:S01]  /*c970*/  UIMAD.WIDE.U32 UR8, UR4, UR14, URZ ;  /* 0x0000000e040872a5 */ /* 0x000fe2000f8e003f */
[----:B------:R-:W-:Y:S01]  /*c980*/  LOP3.LUT R3, R10, 0x380, RZ, 0xc0, !PT ;  /* 0x000003800a037812 */ /* 0x000fe200078ec0ff */
[----:B------:R-:W-:Y:S01]  /*c990*/  ULDC.64 UR12, c[0x0][0xae8] ;  /* 0x0002ba00000c7ab9 */ /* 0x000fe20000000a00 */
[----:B------:R-:W-:Y:S01]  /*c9a0*/  ISETP.GE.OR P0, PT, R6, R79, P0 ;  /* 0x0000004f0600720c */ /* 0x000fe20000706670 */
[----:B------:R-:W-:Y:S01]  /*c9b0*/  IMAD.X R53, RZ, RZ, R5, P3 ;  /* 0x000000ffff357224 */ /* 0x000fe200018e0605 */
[----:B------:R-:W-:-:S02]  /*c9c0*/  SHF.R.U64 R3, R3, 0x3, RZ ;  /* 0x0000000303037819 */ /* 0x000fc400000012ff */
[----:B------:R-:W-:Y:S02]  /*c9d0*/  LOP3.LUT R12, R13, 0x380, RZ, 0xc0, !PT ;  /* 0x000003800d0c7812 */ /* 0x000fe400078ec0ff */
[----:B------:R-:W-:Y:S01]  /*c9e0*/  LOP3.LUT R52, R3, R10, RZ, 0x3c, !PT ;  /* 0x0000000a03347212 */ /* 0x000fe200078e3cff */
[----:B0-----:R0:W-:Y:S01]  /*c9f0*/  @!P2 ST.E desc[UR36][R18.64], R0 ;  /* 0x000000001200a985 */ /* 0x0011e2000c101924 */
[----:B------:R-:W2:Y:S01]  /*ca00*/  @P1 LDC R3, c[0x0][0xbec] ;  /* 0x0002fb00ff031b82 */ /* 0x000ea20000000800 */
[----:B------:R-:W-:Y:S02]  /*ca10*/  SHF.R.U64 R12, R12, 0x3, RZ ;  /* 0x000000030c0c7819 */ /* 0x000fe400000012ff */
[----:B------:R-:W-:Y:S02]  /*ca20*/  IADD3 R37, P6, R4, 0x6000, RZ ;  /* 0x0000600004257810 */ /* 0x000fe40007fde0ff */
[----:B-1----:R1:W-:Y:S01]  /*ca30*/  @!P0 ST.E desc[UR36][R20.64], R2 ;  /* 0x0000000214008985 */ /* 0x0023e2000c101924 */
[----:B------:R-:W-:-:S02]  /*ca40*/  LOP3.LUT R12, R12, R13, RZ, 0x3c, !PT ;  /* 0x0000000d0c0c7212 */ /* 0x000fc400078e3cff */
[----:B------:R-:W-:Y:S01]  /*ca50*/  IADD3.X R13, RZ, R5, RZ, P4, !PT ;  /* 0x00000005ff0d7210 */ /* 0x000fe200027fe4ff */
[----:B------:R-:W-:Y:S01]  /*ca60*/  UIMAD UR11, UR4, UR15, UR11 ;  /* 0x0000000f040b72a4 */ /* 0x000fe2000f8e020b */
[----:B------:R-:W-:Y:S02]  /*ca70*/  IADD3 R65, P4, R4, 0x8000, RZ ;  /* 0x0000800004417810 */ /* 0x000fe40007f9e0ff */
[----:B------:R-:W-:Y:S01]  /*ca80*/  LOP3.LUT R40, R41, 0x380, RZ, 0xc0, !PT ;  /* 0x0000038029287812 */ /* 0x000fe200078ec0ff */
[----:B0-----:R-:W-:Y:S01]  /*ca90*/  IMAD R0, R213, 0x20, R218 ;  /* 0x00000020d5007824 */ /* 0x001fe200078e02da */
[----:B------:R-:W-:Y:S01]  /*caa0*/  LOP3.LUT R36, R37, 0x380, RZ, 0xc0, !PT ;  /* 0x0000038025247812 */ /* 0x000fe200078ec0ff */
[----:B------:R-:W5:Y:S01]  /*cab0*/  LD.E.128 R8, desc[UR36][R8.64] ;  /* 0x0000002408087980 */ /* 0x000f62000c101d00 */
[----:B------:R-:W-:Y:S01]  /*cac0*/  LOP3.LUT R64, R65, 0x380, RZ, 0xc0, !PT ;  /* 0x0000038041407812 */ /* 0x000fe200078ec0ff */
[----:B-1----:R-:W0:Y:S01]  /*cad0*/  @P1 LDC R21, c[0x0][0xbf0] ;  /* 0x0002fc00ff151b82 */ /* 0x002e220000000800 */
[----:B------:R-:W-:Y:S01]  /*cae0*/  MOV R19, UR21 ;  /* 0x0000001500137c02 */ /* 0x000fe20008000f00 */
[----:B------:R-:W-:Y:S01]  /*caf0*/  UIADD3 UR9, UR9, UR11, URZ ;  /* 0x0000000b09097290 */ /* 0x000fe2000fffe03f */
[----:B------:R-:W-:Y:S01]  /*cb00*/  SHF.R.U64 R36, R36, 0x3, RZ ;  /* 0x0000000324247819 */ /* 0x000fe200000012ff */
[----:B------:R-:W-:Y:S01]  /*cb10*/  UIMAD UR4, UR18, UR12, URZ ;  /* 0x0000000c120472a4 */ /* 0x000fe2000f8e023f */
[----:B------:R-:W-:Y:S01]  /*cb20*/  SHF.R.U64 R40, R40, 0x3, RZ ;  /* 0x0000000328287819 */ /* 0x000fe200000012ff */
[----:B------:R-:W5:Y:S01]  /*cb30*/  LD.E.128 R12, desc[UR36][R12.64] ;  /* 0x000000240c0c7980 */ /* 0x000f62000c101d00 */
[----:B------:R-:W-:Y:S01]  /*cb40*/  SHF.R.U64 R64, R64, 0x3, RZ ;  /* 0x0000000340407819 */ /* 0x000fe200000012ff */
[----:B------:R-:W-:Y:S01]  /*cb50*/  IMAD R18, R19, 0x80, R0 ;  /* 0x0000008013127824 */ /* 0x000fe200078e0200 */
[----:B------:R-:W-:Y:S01]  /*cb60*/  LOP3.LUT R36, R36, R37, RZ, 0x3c, !PT ;  /* 0x0000002524247212 */ /* 0x000fe200078e3cff */
[--C-:B------:R-:W-:Y:S01]  /*cb70*/  IMAD.X R37, RZ, RZ, R5.reuse, P6 ;  /* 0x000000ffff257224 */ /* 0x100fe200030e0605 */
[----:B------:R-:W-:Y:S01]  /*cb80*/  LOP3.LUT R40, R40, R41, RZ, 0x3c, !PT ;  /* 0x0000002928287212 */ /* 0x000fe200078e3cff */
[----:B------:R-:W-:Y:S01]  /*cb90*/  IMAD.X R41, RZ, RZ, R5, P5 ;  /* 0x000000ffff297224 */ /* 0x000fe200028e0605 */
[----:B------:R-:W-:Y:S01]  /*cba0*/  LOP3.LUT R64, R64, R65, RZ, 0x3c, !PT ;  /* 0x0000004140407212 */ /* 0x000fe200078e3cff */
[----:B------:R-:W-:Y:S01]  /*cbb0*/  UIMAD UR4, UR22, UR13, UR4 ;  /* 0x0000000d160472a4 */ /* 0x000fe2000f8e0204 */
[----:B------:R-:W-:Y:S01]  /*cbc0*/  IADD3.X R65, RZ, R5, RZ, P4, !PT ;  /* 0x00000005ff417210 */ /* 0x000fe200027fe4ff */
[----:B------:R-:W-:Y:S01]  /*cbd0*/  UIMAD.WIDE.U32 UR8, UR22, UR12, UR8 ;  /* 0x0000000c160872a5 */ /* 0x000fe2000f8e0008 */
[----:B------:R-:W-:Y:S01]  /*cbe0*/  IADD3 R73, P6, R4, 0xc000, RZ ;  /* 0x0000c00004497810 */ /* 0x000fe20007fde0ff */
[----:B--2---:R-:W-:Y:S01]  /*cbf0*/  @P1 IMAD.HI.U32 R0, R18, R3, RZ ;  /* 0x0000000312001227 */ /* 0x004fe200078e00ff */
[C---:B------:R-:W-:Y:S01]  /*cc00*/  IADD3 R69, P5, R4.reuse, 0xd000, RZ ;  /* 0x0000d00004457810 */ /* 0x040fe20007fbe0ff */
[----:B------:R-:W-:Y:S01]  /*cc10*/  ULDC.64 UR12, c[0x0][0xaf0] ;  /* 0x0002bc00000c7ab9 */ /* 0x000fe20000000a00 */
[----:B------:R-:W-:Y:S01]  /*cc20*/  IADD3 R61, P4, R4, 0xe000, RZ ;  /* 0x0000e000043d7810 */ /* 0x000fe20007f9e0ff */
[----:B------:R-:W-:Y:S01]  /*cc30*/  UIADD3 UR9, UR9, UR4, URZ ;  /* 0x0000000409097290 */ /* 0x000fe2000fffe03f */
[----:B------:R-:W-:Y:S01]  /*cc40*/  LOP3.LUT R72, R73, 0x380, RZ, 0xc0, !PT ;  /* 0x0000038049487812 */ /* 0x000fe200078ec0ff */
[----:B------:R-:W-:Y:S01]  /*cc50*/  UIMAD UR4, UR20, UR12, URZ ;  /* 0x0000000c140472a4 */ /* 0x000fe2000f8e023f */
[----:B------:R-:W-:Y:S01]  /*cc60*/  LOP3.LUT R68, R69, 0x380, RZ, 0xc0, !PT ;  /* 0x0000038045447812 */ /* 0x000fe200078ec0ff */
[----:B------:R-:W-:Y:S01]  /*cc70*/  IMAD.MOV.U32 R19, RZ, RZ, R18 ;  /* 0x000000ffff137224 */ /* 0x000fe200078e0012 */
[----:B------:R-:W-:-:S02]  /*cc80*/  LOP3.LUT R60, R61, 0x380, RZ, 0xc0, !PT ;  /* 0x000003803d3c7812 */ /* 0x000fc400078ec0ff */
[----:B------:R-:W-:Y:S01]  /*cc90*/  LOP3.LUT R7, R4, 0x380, RZ, 0xc0, !PT ;  /* 0x0000038004077812 */ /* 0x000fe200078ec0ff */
[----:B------:R-:W-:Y:S01]  /*cca0*/  UIMAD.WIDE.U32 UR8, UR19, UR12, UR8 ;  /* 0x0000000c130872a5 */ /* 0x000fe2000f8e0008 */
[----:B0-----:R-:W-:Y:S01]  /*ccb0*/  @P1 SHF.R.U32.HI R19, RZ, R21, R0 ;  /* 0x00000015ff131219 */ /* 0x001fe20000011600 */
[----:B------:R-:W-:Y:S01]  /*ccc0*/  UIMAD UR4, UR19, UR13, UR4 ;  /* 0x0000000d130472a4 */ /* 0x000fe2000f8e0204 */
[----:B------:R-:W-:Y:S01]  /*ccd0*/  SHF.R.U64 R72, R72, 0x3, RZ ;  /* 0x0000000348487819 */ /* 0x000fe200000012ff */
[----:B------:R-:W5:Y:S01]  /*cce0*/  LD.E.128 R24, desc[UR36][R24.64] ;  /* 0x0000002418187980 */ /* 0x000f62000c101d00 */
[----:B------:R-:W-:Y:S02]  /*ccf0*/  SHF.R.U64 R68, R68, 0x3, RZ ;  /* 0x0000000344447819 */ /* 0x000fe400000012ff */
[----:B------:R-:W-:Y:S01]  /*cd00*/  SHF.R.U64 R60, R60, 0x3, RZ ;  /* 0x000000033c3c7819 */ /* 0x000fe200000012ff */
[----:B------:R-:W5:Y:S01]  /*cd10*/  LD.E.128 R28, desc[UR36][R28.64] ;  /* 0x000000241c1c7980 */ /* 0x000f62000c101d00 */
[----:B------:R-:W-:Y:S01]  /*cd20*/  SHF.R.U64 R7, R7, 0x3, RZ ;  /* 0x0000000307077819 */ /* 0x000fe200000012ff */
[----:B------:R-:W-:Y:S01]  /*cd30*/  UIADD3 UR4, UR9, UR4, URZ ;  /* 0x0000000409047290 */ /* 0x000fe2000fffe03f */
[----:B------:R-:W-:Y:S01]  /*cd40*/  SHF.R.S32.HI R0, RZ, 0x1f, R19 ;  /* 0x0000001fff007819 */ /* 0x000fe20000011413 */
[----:B------:R-:W5:Y:S01]  /*cd50*/  LD.E.128 R32, desc[UR36][R32.64] ;  /* 0x0000002420207980 */ /* 0x000f62000c101d00 */
[----:B------:R-:W-:Y:S01]  /*cd60*/  IADD3 R21, -R19, RZ, RZ ;  /* 0x000000ff13157210 */ /* 0x000fe20007ffe1ff */
[----:B------:R-:W-:Y:S01]  /*cd70*/  IMAD.U32 R2, RZ, RZ, UR8 ;  /* 0x00000008ff027e24 */ /* 0x000fe2000f8e00ff */
[----:B------:R-:W-:Y:S01]  /*cd80*/  LOP3.LUT R72, R72, R73, RZ, 0x3c, !PT ;  /* 0x0000004948487212 */ /* 0x000fe200078e3cff */
[--C-:B------:R-:W-:Y:S01]  /*cd90*/  IMAD.X R73, RZ, RZ, R5.reuse, P6 ;  /* 0x000000ffff497224 */ /* 0x100fe200030e0605 */
[----:B------:R-:W-:Y:S01]  /*cda0*/  LOP3.LUT R68, R68, R69, RZ, 0x3c, !PT ;  /* 0x0000004544447212 */ /* 0x000fe200078e3cff */
[--C-:B------:R-:W-:Y:S01]  /*cdb0*/  IMAD.X R69, RZ, RZ, R5.reuse, P5 ;  /* 0x000000ffff457224 */ /* 0x100fe200028e0605 */
[----:B------:R-:W-:Y:S01]  /*cdc0*/  LOP3.LUT R60, R60, R61, RZ, 0x3c, !PT ;  /* 0x0000003d3c3c7212 */ /* 0x000fe200078e3cff */
[----:B------:R-:W-:Y:S01]  /*cdd0*/  IMAD.X R61, RZ, RZ, R5, P4 ;  /* 0x000000ffff3d7224 */ /* 0x000fe200020e0605 */
[----:B------:R-:W-:Y:S01]  /*cde0*/  LOP3.LUT R4, R7, R4, RZ, 0x3c, !PT ;  /* 0x0000000407047212 */ /* 0x000fe200078e3cff */
[----:B------:R-:W-:Y:S01]  /*cdf0*/  IMAD.U32 R3, RZ, RZ, UR9 ;  /* 0x00000009ff037e24 */ /* 0x000fe2000f8e00ff */
[----:B------:R-:W-:Y:S01]  /*ce00*/  ULDC.64 UR8, c[0x0][0xae0] ;  /* 0x0002b80000087ab9 */ /* 0x000fe20000000a00 */
[----:B------:R-:W-:Y:S01]  /*ce10*/  IMAD R21, R76, R21, R18 ;  /* 0x000000154c157224 */ /* 0x000fe200078e0212 */
[----:B------:R-:W5:Y:S01]  /*ce20*/  LD.E.128 R36, desc[UR36][R36.64] ;  /* 0x0000002424247980 */ /* 0x000f62000c101d00 */
[----:B------:R-:W-:-:S02]  /*ce30*/  IMAD R0, R0, UR8, RZ ;  /* 0x0000000800007c24 */ /* 0x000fc4000f8e02ff */
[----:B------:R-:W-:Y:S01]  /*ce40*/  IMAD.U32 R3, RZ, RZ, UR4 ;  /* 0x00000004ff037e24 */ /* 0x000fe2000f8e00ff */
[----:B------:R-:W5:Y:S01]  /*ce50*/  LD.E.128 R4, desc[UR36][R4.64] ;  /* 0x0000002404047980 */ /* 0x000f62000c101d00 */
[C---:B------:R-:W-:Y:S01]  /*ce60*/  IMAD R77, R19.reuse, UR9, R0 ;  /* 0x00000009134d7c24 */ /* 0x040fe2000f8e0200 */
[----:B------:R-:W-:Y:S02]  /*ce70*/  SHF.R.S32.HI R0, RZ, 0x1f, R21 ;  /* 0x0000001fff007819 */ /* 0x000fe40000011415 */
[----:B------:R-:W5:Y:S01]  /*ce80*/  LD.E.128 R40, desc[UR36][R40.64] ;  /* 0x0000002428287980 */ /* 0x000f62000c101d00 */
[----:B------:R-:W-:Y:S01]  /*ce90*/  IMAD.WIDE.U32 R2, R19, UR8, R2 ;  /* 0x0000000813027c25 */ /* 0x000fe2000f8e0002 */
[----:B------:R-:W-:Y:S02]  /*cea0*/  ULDC.64 UR8, c[0x0][0xad8] ;  /* 0x0002b60000087ab9 */ /* 0x000fe40000000a00 */
[----:B------:R-:W5:Y:S04]  /*ceb0*/  LD.E.128 R64, desc[UR36][R64.64] ;  /* 0x0000002440407980 */ /* 0x000f68000c101d00 */
[----:B------:R-:W5:Y:S04]  /*cec0*/  LD.E.128 R56, desc[UR36][R56.64] ;  /* 0x0000002438387980 */ /* 0x000f68000c101d00 */
[----:B------:R-:W5:Y:S04]  /*ced0*/  LD.E.128 R44, desc[UR36][R44.64] ;  /* 0x000000242c2c7980 */ /* 0x000f68000c101d00 */
[----:B------:R-:W5:Y:S04]  /*cee0*/  LD.E.128 R48, desc[UR36][R48.64] ;  /* 0x0000002430307980 */ /* 0x000f68000c101d00 */
[----:B------:R-:W5:Y:S04]  /*cef0*/  LD.E.128 R72, desc[UR36][R72.64] ;  /* 0x0000002448487980 */ /* 0x000f68000c101d00 */
[----:B------:R-:W5:Y:S04]  /*cf00*/  LD.E.128 R68, desc[UR36][R68.64] ;  /* 0x0000002444447980 */ /* 0x000f68000c101d00 */
[----:B------:R-:W5:Y:S04]  /*cf10*/  LD.E.128 R60, desc[UR36][R60.64] ;  /* 0x000000243c3c7980 */ /* 0x000f68000c101d00 */
[----:B------:R-:W5:Y:S01]  /*cf20*/  LD.E.128 R52, desc[UR36][R52.64] ;  /* 0x0000002434347980 */ /* 0x000f62000c101d00 */
[----:B------:R-:W-:Y:S01]  /*cf30*/  IMAD.U32 R81, RZ, RZ, UR21 ;  /* 0x00000015ff517e24 */ /* 0x000fe2000f8e00ff */
[----:B------:R-:W-:Y:S01]  /*cf40*/  @!PT LDS RZ, [RZ] ;  /* 0x00000000fffff984 */ /* 0x000fe20000000800 */
[----:B------:R-:W-:Y:S01]  /*cf50*/  @!PT LDS RZ, [RZ] ;  /* 0x00000000fffff984 */ /* 0x000fe20000000800 */
[----:B------:R-:W-:Y:S01]  /*cf60*/  @!PT LDS RZ, [RZ] ;  /* 0x00000000fffff984 */ /* 0x000fe20000000800 */
[----:B------:R-:W-:Y:S01]  /*cf70*/  @!PT LDS RZ, [RZ] ;  /* 0x00000000fffff984 */ /* 0x000fe20000000800 */
[----:B------:R0:W-:Y:S06]  /*cf80*/  MEMBAR.ALL.CTA ;  /* 0x0000000000007992 */ /* 0x0001ec0000008000 */
[----:B0-----:R-:W0:Y:S01]  /*cf90*/  FENCE.VIEW.ASYNC.S ;  /* 0x00000000000073c6 */ /* 0x001e220000000000 */
[----:B------:R-:W-:-:S02]  /*cfa0*/  IMAD.IADD R3, R3, 0x1, R77 ;  /* 0x0000000103037824 */ /* 0x000fc400078e024d */
[----:B------:R-:W-:Y:S02]  /*cfb0*/  IMAD R18, R0, UR8, RZ ;  /* 0x0000000800127c24 */ /* 0x000fe4000f8e02ff */
[----:B------:R-:W-:Y:S01]  /*cfc0*/  IMAD R82, R81, 0x80, R218 ;  /* 0x0000008051527824 */ /* 0x000fe200078e02da */
[----:B------:R-:W-:Y:S01]  /*cfd0*/  UIADD3 UR10, UR10, 0x38820, URZ ;  /* 0x000388200a0a7890 */ /* 0x000fe2000fffe03f */
[C---:B------:R-:W-:Y:S02]  /*cfe0*/  IMAD R19, R21.reuse, UR9, R18 ;  /* 0x0000000915137c24 */ /* 0x040fe4000f8e0212 */
[----:B------:R-:W-:Y:S01]  /*cff0*/  IMAD.WIDE.U32 R2, R21, UR8, R2 ;  /* 0x0000000815027c25 */ /* 0x000fe2000f8e0002 */
[C---:B------:R-:W-:Y:S01]  /*d000*/  ISETP.GE.AND P2, PT, R82.reuse, R79, PT ;  /* 0x0000004f5200720c */ /* 0x040fe20003f46270 */
[----:B------:R-:W-:Y:S02]  /*d010*/  ULDC.64 UR8, c[0x0][0xa80] ;  /* 0x0002a00000087ab9 */ /* 0x000fe40000000a00 */
[----:B------:R-:W-:Y:S01]  /*d020*/  VIADD R0, R82, 0x20 ;  /* 0x0000002052007836 */ /* 0x000fe20000000000 */
[----:B------:R-:W-:Y:S01]  /*d030*/  IADD3 R3, R3, R19, RZ ;  /* 0x0000001303037210 */ /* 0x000fe20007ffe0ff */
[----:B------:R-:W-:Y:S01]  /*d040*/  UPRMT UR10, URZ, 0x654, UR10 ;  /* 0x000006543f0a7896 */ /* 0x000fe2000800000a */
[----:B------:R-:W-:-:S02]  /*d050*/  LEA R78, P3, R2, UR8, 0x1 ;  /* 0x00000008024e7c11 */ /* 0x000fc4000f8608ff */
[-C--:B------:R-:W-:Y:S01]  /*d060*/  ISETP.GE.AND P1, PT, R0, R79.reuse, PT ;  /* 0x0000004f0000720c */ /* 0x080fe20003f26270 */
[----:B------:R-:W-:Y:S01]  /*d070*/  VIADD R0, R82, 0x40 ;  /* 0x0000004052007836 */ /* 0x000fe20000000000 */
[----:B------:R-:W-:Y:S01]  /*d080*/  LEA.HI.X R80, R2, UR9, R3, 0x1, P3 ;  /* 0x0000000902507c11 */ /* 0x000fe200098f0c03 */
[----:B0-----:R0:W1:Y:S01]  /*d090*/  SHFL.IDX PT, R76, R78, RZ, 0x181f ;  /* 0x00181fff4e4c7589 */ /* 0x00106200000e0000 */
[----:B------:R-:W-:Y:S02]  /*d0a0*/  BSSY B1, `(.L_x_212) ;  /* 0x0000019000017945 */ /* 0x000fe40003800000 */
[----:B------:R-:W-:Y:S01]  /*d0b0*/  ISETP.GE.AND P0, PT, R0, R79, PT ;  /* 0x0000004f0000720c */ /* 0x000fe20003f06270 */
[----:B------:R-:W-:Y:S01]  /*d0c0*/  SYNCS.ARRIVE.TRANS64.RED.A1T0 RZ, [UR10], RZ ;  /* 0x000000ffffff79a7 */ /* 0x000fe2000810040a */
[----:B------:R0:W2:Y:S01]  /*d0d0*/  SHFL.IDX PT, R0, R80, RZ, 0x181f ;  /* 0x00181fff50007589 */ /* 0x0000a200000e0000 */
[----:B------:R-:W-:Y:S02]  /*d0e0*/  SHF.R.S32.HI R83, RZ, 0x1f, R22 ;  /* 0x0000001fff537819 */ /* 0x000fe40000011416 */
[----:B------:R-:W-:-:S02]  /*d0f0*/  SHF.R.S32.HI R84, RZ, 0x1f, R23 ;  /* 0x0000001fff547819 */ /* 0x000fc40000011417 */
[----:B------:R-:W-:Y:S01]  /*d100*/  SHF.R.S32.HI R85, RZ, 0x1f, R17 ;  /* 0x0000001fff557819 */ /* 0x000fe20000011411 */
[----:B------:R-:W-:Y:S06]  /*d110*/  @P2 BRA `(.L_x_213) ;  /* 0x0000000000442947 */ /* 0x000fec0003800000 */
[----:B------:R-:W-:Y:S02]  /*d120*/  ULDC UR4, c[0x0][0xac8] ;  /* 0x0002b20000047ab9 */ /* 0x000fe40000000800 */
[----:B------:R-:W-:Y:S02]  /*d130*/  ISETP.GE.AND P5, PT, R17, UR4, PT ;  /* 0x0000000411007c0c */ /* 0x000fe4000bfa6270 */
[----:B------:R-:W-:Y:S02]  /*d140*/  ISETP.GE.AND P4, PT, R23, UR4, PT ;  /* 0x0000000417007c0c */ /* 0x000fe4000bf86270 */
[----:B------:R-:W-:Y:S02]  /*d150*/  ISETP.GE.AND P3, PT, R22, UR4, PT ;  /* 0x0000000416007c0c */ /* 0x000fe4000bf66270 */
[----:B------:R-:W-:-:S07]  /*d160*/  ISETP.GE.AND P2, PT, R212, UR4, PT ;  /* 0x00000004d4007c0c */ /* 0x000fce000bf46270 */
[----:B-1----:R-:W-:-:S04]  /*d170*/  @!P5 LEA R2, P6, R17, R76, 0x1 ;  /* 0x0000004c1102d211 */ /* 0x002fc800078c08ff */
[----:B--2---:R-:W-:Y:S02]  /*d180*/  @!P5 LEA.HI.X R3, R17, R0, R85, 0x1, P6 ;  /* 0x000000001103d211 */ /* 0x004fe400030f0c55 */
[----:B------:R-:W-:-:S03]  /*d190*/  @!P4 LEA R18, P6, R23, R76, 0x1 ;  /* 0x0000004c1712c211 */ /* 0x000fc600078c08ff */
[----:B-----5:R3:W-:Y:S01]  /*d1a0*/  @!P5 ST.E.128 desc[UR36][R2.64], R4 ;  /* 0x000000040200d985 */ /* 0x0207e2000c101d24 */
[----:B------:R-:W-:Y:S02]  /*d1b0*/  @!P4 LEA.HI.X R19, R23, R0, R84, 0x1, P6 ;  /* 0x000000001713c211 */ /* 0x000fe400030f0c54 */
[----:B------:R-:W-:-:S03]  /*d1c0*/  @!P3 LEA R20, P6, R22, R76, 0x1 ;  /* 0x0000004c1614b211 */ /* 0x000fc600078c08ff */
[----:B------:R3:W-:Y:S01]  /*d1d0*/  @!P4 ST.E.128 desc[UR36][R18.64], R28 ;  /* 0x0000001c1200c985 */ /* 0x0007e2000c101d24 */
[----:B------:R-:W-:Y:S02]  /*d1e0*/  @!P3 LEA.HI.X R21, R22, R0, R83, 0x1, P6 ;  /* 0x000000001615b211 */ /* 0x000fe400030f0c53 */
[----:B------:R-:W-:-:S03]  /*d1f0*/  @!P2 LEA R76, P6, R212, R76, 0x1 ;  /* 0x0000004cd44ca211 */ /* 0x000fc600078c08ff */
[----:B------:R3:W-:Y:S01]  /*d200*/  @!P3 ST.E.128 desc[UR36][R20.64], R64 ;  /* 0x000000401400b985 */ /* 0x0007e2000c101d24 */
[----:B------:R-:W-:-:S05]  /*d210*/  @!P2 LEA.HI.X R77, R212, R0, R227, 0x1, P6 ;  /* 0x00000000d44da211 */ /* 0x000fca00030f0ce3 */
[----:B------:R3:W-:Y:S04]  /*d220*/  @!P2 ST.E.128 desc[UR36][R76.64], R72 ;  /* 0x000000484c00a985 */ /* 0x0007e8000c101d24 */
.L_x_213:
[----:B------:R-:W-:Y:S05]  /*d230*/  BSYNC B1 ;  /* 0x0000000000017941 */ /* 0x000fea0003800000 */
.L_x_212:
[----:B--2---:R2:W4:Y:S01]  /*d240*/  SHFL.IDX PT, R0, R80, 0x1, 0x181f ;  /* 0x00381f0050007f89 */ /* 0x00452200000e0000 */
[----:B------:R-:W-:Y:S03]  /*d250*/  BSSY B1, `(.L_x_214) ;  /* 0x0000014000017945 */ /* 0x000fe60003800000 */
[----:B---3--:R2:W3:Y:S01]  /*d260*/  SHFL.IDX PT, R18, R78, 0x1, 0x181f ;  /* 0x00381f004e127f89 */ /* 0x0084e200000e0000 */
[----:B------:R-:W-:Y:S05]  /*d270*/  @P1 BRA `(.L_x_215) ;  /* 0x0000000000441947 */ /* 0x000fea0003800000 */
[----:B------:R-:W-:Y:S02]  /*d280*/  ULDC UR4, c[0x0][0xac8] ;  /* 0x0002b20000047ab9 */ /* 0x000fe40000000800 */
[----:B------:R-:W-:Y:S02]  /*d290*/  ISETP.GE.AND P4, PT, R17, UR4, PT ;  /* 0x0000000411007c0c */ /* 0x000fe4000bf86270 */
[----:B------:R-:W-:Y:S02]  /*d2a0*/  ISETP.GE.AND P3, PT, R23, UR4, PT ;  /* 0x0000000417007c0c */ /* 0x000fe4000bf66270 */
[----:B------:R-:W-:Y:S02]  /*d2b0*/  ISETP.GE.AND P2, PT, R22, UR4, PT ;  /* 0x0000000416007c0c */ /* 0x000fe4000bf46270 */
[----:B------:R-:W-:-:S07]  /*d2c0*/  ISETP.GE.AND P1, PT, R212, UR4, PT ;  /* 0x00000004d4007c0c */ /* 0x000fce000bf26270 */
[-C--:B---3--:R-:W-:Y:S02]  /*d2d0*/  @!P4 LEA R2, P6, R17, R18.reuse, 0x1 ;  /* 0x000000121102c211 */ /* 0x088fe400078c08ff */
[----:B-----5:R-:W-:Y:S02]  /*d2e0*/  @!P3 LEA R4, P5, R23, R18, 0x1 ;  /* 0x000000121704b211 */ /* 0x020fe400078a08ff */
[----:B----4-:R-:W-:Y:S02]  /*d2f0*/  @!P4 LEA.HI.X R3, R17, R0, R85, 0x1, P6 ;  /* 0x000000001103c211 */ /* 0x010fe400030f0c55 */
[----:B------:R-:W-:Y:S02]  /*d300*/  @!P2 LEA R6, P6, R22, R18, 0x1 ;  /* 0x000000121606a211 */ /* 0x000fe400078c08ff */
[----:B------:R-:W-:Y:S01]  /*d310*/  @!P3 LEA.HI.X R5, R23, R0, R84, 0x1, P5 ;  /* 0x000000001705b211 */ /* 0x000fe200028f0c54 */
[----:B------:R3:W-:Y:S01]  /*d320*/  @!P4 ST.E.128 desc[UR36][R2.64], R8 ;  /* 0x000000080200c985 */ /* 0x0007e2000c101d24 */
[----:B------:R-:W-:-:S02]  /*d330*/  @!P1 LEA R18, P5, R212, R18, 0x1 ;  /* 0x00000012d4129211 */ /* 0x000fc400078a08ff */
[-C--:B------:R-:W-:Y:S01]  /*d340*/  @!P2 LEA.HI.X R7, R22, R0.reuse, R83, 0x1, P6 ;  /* 0x000000001607a211 */ /* 0x080fe200030f0c53 */
[----:B------:R3:W-:Y:S01]  /*d350*/  @!P3 ST.E.128 desc[UR36][R4.64], R32 ;  /* 0x000000200400b985 */ /* 0x0007e2000c101d24 */
[----:B------:R-:W-:-:S03]  /*d360*/  @!P1 LEA.HI.X R19, R212, R0, R227, 0x1, P5 ;  /* 0x00000000d4139211 */ /* 0x000fc600028f0ce3 */
[----:B------:R3:W-:Y:S04]  /*d370*/  @!P2 ST.E.128 desc[UR36][R6.64], R56 ;  /* 0x000000380600a985 */ /* 0x0007e8000c101d24 */
[----:B------:R3:W-:Y:S02]  /*d380*/  @!P1 ST.E.128 desc[UR36][R18.64], R68 ;  /* 0x0000004412009985 */ /* 0x0007e4000c101d24 */
.L_x_215:
[----:B------:R-:W-:Y:S05]  /*d390*/  BSYNC B1 ;  /* 0x0000000000017941 */ /* 0x000fea0003800000 */
.L_x_214:
[----:B----4-:R4:W0:Y:S01]  /*d3a0*/  SHFL.IDX PT, R0, R80, 0x2, 0x181f ;  /* 0x00581f0050007f89 */ /* 0x01082200000e0000 */
[----:B------:R-:W-:Y:S03]  /*d3b0*/  BSSY B1, `(.L_x_216) ;  /* 0x0000014000017945 */ /* 0x000fe60003800000 */
[----:B---3-5:R4:W3:Y:S01]  /*d3c0*/  SHFL.IDX PT, R8, R78, 0x2, 0x181f ;  /* 0x00581f004e087f89 */ /* 0x0288e200000e0000 */
[----:B------:R-:W-:Y:S05]  /*d3d0*/  @P0 BRA `(.L_x_217) ;  /* 0x0000000000440947 */ /* 0x000fea0003800000 */
[----:B------:R-:W-:Y:S02]  /*d3e0*/  ULDC UR4, c[0x0][0xac8] ;  /* 0x0002b20000047ab9 */ /* 0x000fe40000000800 */
[----:B------:R-:W-:Y:S02]  /*d3f0*/  ISETP.GE.AND P3, PT, R17, UR4, PT ;  /* 0x0000000411007c0c */ /* 0x000fe4000bf66270 */
[----:B------:R-:W-:Y:S02]  /*d400*/  ISETP.GE.AND P2, PT, R23, UR4, PT ;  /* 0x0000000417007c0c */ /* 0x000fe4000bf46270 */
[----:B------:R-:W-:Y:S02]  /*d410*/  ISETP.GE.AND P1, PT, R22, UR4, PT ;  /* 0x0000000416007c0c */ /* 0x000fe4000bf26270 */
[----:B------:R-:W-:-:S07]  /*d420*/  ISETP.GE.AND P0, PT, R212, UR4, PT ;  /* 0x00000004d4007c0c */ /* 0x000fce000bf06270 */
[-C--:B---3--:R-:W-:Y:S02]  /*d430*/  @!P3 LEA R2, P6, R17, R8.reuse, 0x1 ;  /* 0x000000081102b211 */ /* 0x088fe400078c08ff */
[-C--:B------:R-:W-:Y:S02]  /*d440*/  @!P2 LEA R4, P5, R23, R8.reuse, 0x1 ;  /* 0x000000081704a211 */ /* 0x080fe400078a08ff */
[----:B------:R-:W-:Y:S02]  /*d450*/  @!P1 LEA R6, P4, R22, R8, 0x1 ;  /* 0x0000000816069211 */ /* 0x000fe400078808ff */
[----:B0-----:R-:W-:Y:S02]  /*d460*/  @!P3 LEA.HI.X R3, R17, R0, R85, 0x1, P6 ;  /* 0x000000001103b211 */ /* 0x001fe400030f0c55 */
[----:B------:R-:W-:Y:S02]  /*d470*/  @!P0 LEA R8, P6, R212, R8, 0x1 ;  /* 0x00000008d4088211 */ /* 0x000fe400078c08ff */
[-C--:B------:R-:W-:Y:S01]  /*d480*/  @!P2 LEA.HI.X R5, R23, R0.reuse, R84, 0x1, P5 ;  /* 0x000000001705a211 */ /* 0x080fe200028f0c54 */
[----:B------:R0:W-:Y:S01]  /*d490*/  @!P3 ST.E.128 desc[UR36][R2.64], R12 ;  /* 0x0000000c0200b985 */ /* 0x0001e2000c101d24 */
[----:B------:R-:W-:-:S02]  /*d4a0*/  @!P1 LEA.HI.X R7, R22, R0, R83, 0x1, P4 ;  /* 0x0000000016079211 */ /* 0x000fc400020f0c53 */
[----:B------:R-:W-:Y:S01]  /*d4b0*/  @!P0 LEA.HI.X R9, R212, R0, R227, 0x1, P6 ;  /* 0x00000000d4098211 */ /* 0x000fe200030f0ce3 */
[----:B------:R0:W-:Y:S04]  /*d4c0*/  @!P2 ST.E.128 desc[UR36][R4.64], R36 ;  /* 0x000000240400a985 */ /* 0x0001e8000c101d24 */
[----:B------:R0:W-:Y:S04]  /*d4d0*/  @!P1 ST.E.128 desc[UR36][R6.64], R44 ;  /* 0x0000002c06009985 */ /* 0x0001e8000c101d24 */
[----:B------:R0:W-:Y:S02]  /*d4e0*/  @!P0 ST.E.128 desc[UR36][R8.64], R60 ;  /* 0x0000003c08008985 */ /* 0x0001e4000c101d24 */
.L_x_217:
[----:B------:R-:W-:Y:S05]  /*d4f0*/  BSYNC B1 ;  /* 0x0000000000017941 */ /* 0x000fea0003800000 */
.L_x_216:
[----:B0-----:R-:W-:Y:S01]  /*d500*/  VIADD R0, R82, 0x60 ;  /* 0x0000006052007836 */ /* 0x001fe20000000000 */
[----:B--2-4-:R-:W0:Y:S04]  /*d510*/  SHFL.IDX PT, R80, R80, 0x3, 0x181f ;  /* 0x00781f0050507f89 */ /* 0x014e2800000e0000 */
[----:B------:R-:W-:Y:S01]  /*d520*/  ISETP.GE.AND P0, PT, R0, R79, PT ;  /* 0x0000004f0000720c */ /* 0x000fe20003f06270 */
[----:B------:R-:W2:-:S12]  /*d530*/  SHFL.IDX PT, R78, R78, 0x3, 0x181f ;  /* 0x00781f004e4e7f89 */ /* 0x000e9800000e0000 */
[----:B------:R-:W-:Y:S05]  /*d540*/  @P0 BRA `(.L_x_218) ;  /* 0x0000000c00f40947 */ /* 0x000fea0003800000 */
[----:B------:R-:W-:Y:S02]  /*d550*/  ULDC UR4, c[0x0][0xac8] ;  /* 0x0002b20000047ab9 */ /* 0x000fe40000000800 */
[----:B------:R-:W-:Y:S02]  /*d560*/  ISETP.GE.AND P3, PT, R17, UR4, PT ;  /* 0x0000000411007c0c */ /* 0x000fe4000bf66270 */
[----:B------:R-:W-:Y:S02]  /*d570*/  ISETP.GE.AND P4, PT, R23, UR4, PT ;  /* 0x0000000417007c0c */ /* 0x000fe4000bf86270 */
[----:B------:R-:W-:-:S09]  /*d580*/  ISETP.GE.AND P5, PT, R22, UR4, PT ;  /* 0x0000000416007c0c */ /* 0x000fd2000bfa6270 */
[-C--:B--2---:R-:W-:Y:S02]  /*d590*/  @!P3 LEA R2, P0, R17, R78.reuse, 0x1 ;  /* 0x0000004e1102b211 */ /* 0x084fe400078008ff */
[-C--:B------:R-:W-:Y:S02]  /*d5a0*/  @!P4 LEA R4, P1, R23, R78.reuse, 0x1 ;  /* 0x0000004e1704c211 */ /* 0x080fe400078208ff */
[C---:B------:R-:W-:Y:S02]  /*d5b0*/  @!P5 LEA R6, P2, R22.reuse, R78, 0x1 ;  /* 0x0000004e1606d211 */ /* 0x040fe400078408ff */
[-C--:B0-----:R-:W-:Y:S02]  /*d5c0*/  @!P3 LEA.HI.X R3, R17, R80.reuse, R85, 0x1, P0 ;  /* 0x000000501103b211 */ /* 0x081fe400000f0c55 */
[-C--:B------:R-:W-:Y:S02]  /*d5d0*/  @!P4 LEA.HI.X R5, R23, R80.reuse, R84, 0x1, P1 ;  /* 0x000000501705c211 */ /* 0x080fe400008f0c54 */
[----:B------:R-:W-:Y:S01]  /*d5e0*/  @!P5 LEA.HI.X R7, R22, R80, R83, 0x1, P2 ;  /* 0x000000501607d211 */ /* 0x000fe200010f0c53 */
[----:B------:R0:W-:Y:S01]  /*d5f0*/  @!P3 ST.E.128 desc[UR36][R2.64], R24 ;  /* 0x000000180200b985 */ /* 0x0001e2000c101d24 */
[----:B------:R-:W-:-:S03]  /*d600*/  ISETP.GE.AND P0, PT, R212, UR4, PT ;  /* 0x00000004d4007c0c */ /* 0x000fc6000bf06270 */
[----:B------:R0:W-:Y:S04]  /*d610*/  @!P4 ST.E.128 desc[UR36][R4.64], R40 ;  /* 0x000000280400c985 */ /* 0x0001e8000c101d24 */
[----:B------:R0:W-:Y:S06]  /*d620*/  @!P5 ST.E.128 desc[UR36][R6.64], R48 ;  /* 0x000000300600d985 */ /* 0x0001ec000c101d24 */
[----:B------:R-:W-:Y:S05]  /*d630*/  @P0 BRA `(.L_x_218) ;  /* 0x0000000c00b80947 */ /* 0x000fea0003800000 */
[----:B0-----:R-:W-:-:S04]  /*d640*/  LEA R2, P0, R212, R78, 0x1 ;  /* 0x0000004ed4027211 */ /* 0x001fc800078008ff */
[----:B------:R-:W-:-:S05]  /*d650*/  LEA.HI.X R3, R212, R80, R227, 0x1, P0 ;  /* 0x00000050d4037211 */ /* 0x000fca00000f0ce3 */
[----:B------:R0:W-:Y:S01]  /*d660*/  ST.E.128 desc[UR36][R2.64], R52 ;  /* 0x0000003402007985 */ /* 0x0001e2000c101d24 */
[----:B------:R-:W-:Y:S05]  /*d670*/  BRA `(.L_x_218) ;  /* 0x0000000c00a87947 */ /* 0x000fea0003800000 */
.L_x_210:
[----:B------:R-:W-:Y:S01]  /*d680*/  R2UR UR4, R215 ;  /* 0x00000000d70472ca */ /* 0x000fe200000e0000 */
[----:B------:R-:W-:Y:S01]  /*d690*/  ULDC.64 UR10, c[0x0][0xc00] ;  /* 0x00030000000a7ab9 */ /* 0x000fe20000000a00 */
[----:B------:R-:W-:Y:S01]  /*d6a0*/  R2UR UR8, R217 ;  /* 0x00000000d90872ca */ /* 0x000fe200000e0000 */
[----:B------:R-:W-:Y:S01]  /*d6b0*/  UISETP.NE.U32.AND UP0, UPT, UR10, URZ, UPT ;  /* 0x0000003f0a00728c */ /* 0x000fe2000bf05070 */
[----:B------:R-:W0:Y:S01]  /*d6c0*/  LDC R11, c[0x0][0xbe8] ;  /* 0x0002fa00ff0b7b82 */ /* 0x000e220000000800 */
[----:B------:R-:W-:Y:S02]  /*d6d0*/  R2UR UR13, R214 ;  /* 0x00000000d60d72ca */ /* 0x000fe400000e0000 */
[----:B------:R-:W-:-:S06]  /*d6e0*/  UISETP.NE.AND.EX UP0, UPT, UR11, URZ, UPT, UP0 ;  /* 0x0000003f0b00728c */ /* 0x000fcc000bf05300 */
[----:B------:R-:W-:Y:S01]  /*d6f0*/  USHF.L.U32 UR9, UR4, 0x2, URZ ;  /* 0x0000000204097899 */ /* 0x000fe2000800063f */
[----:B------:R-:W-:Y:S01]  /*d700*/  PLOP3.LUT P2, PT, PT, PT, UP0, 0x80, 0x0 ;  /* 0x000000000000781c */ /* 0x000fe20003f4f008 */
[----:B------:R-:W-:Y:S02]  /*d710*/  USHF.L.U64.HI UR12, UR4, 0x2, UR8 ;  /* 0x00000002040c7899 */ /* 0x000fe40008010208 */
[----:B------:R-:W-:-:S04]  /*d720*/  UIADD3 UR4, UP1, UR9, UR10, URZ ;  /* 0x0000000a09047290 */ /* 0x000fc8000ff3e03f */
[----:B------:R-:W-:Y:S02]  /*d730*/  UIADD3.X UR8, UR12, UR11, URZ, UP1, !UPT ;  /* 0x0000000b0c087290 */ /* 0x000fe40008ffe43f */
[----:B------:R-:W-:Y:S01]  /*d740*/  IMAD.U32 R2, RZ, RZ, UR4 ;  /* 0x00000004ff027e24 */ /* 0x000fe2000f8e00ff */
[----:B------:R-:W-:Y:S02]  /*d750*/  ULDC.64 UR10, c[0x0][0xc08] ;  /* 0x00030200000a7ab9 */ /* 0x000fe40000000a00 */
[----:B------:R-:W-:Y:S01]  /*d760*/  UISETP.NE.U32.AND UP1, UPT, UR10, URZ, UPT ;  /* 0x0000003f0a00728c */ /* 0x000fe2000bf25070 */
[----:B------:R-:W-:-:S03]  /*d770*/  IMAD.U32 R3, RZ, RZ, UR8 ;  /* 0x00000008ff037e24 */ /* 0x000fc6000f8e00ff */
[----:B------:R-:W-:Y:S02]  /*d780*/  UISETP.NE.AND.EX UP1, UPT, UR11, URZ, UPT, UP1 ;  /* 0x0000003f0b00728c */ /* 0x000fe4000bf25310 */
[----:B------:R-:W2:Y:S01]  /*d790*/  @P2 LDG.E R6, desc[UR36][R2.64] ;  /* 0x0000002402062981 */ /* 0x000ea2000c1e1900 */
[----:B------:R-:W-:Y:S02]  /*d7a0*/  ULDC UR4, c[0x0][0xa88] ;  /* 0x0002a20000047ab9 */ /* 0x000fe40000000800 */
[----:B------:R-:W-:Y:S01]  /*d7b0*/  IMAD.U32 R0, RZ, RZ, UR4 ;  /* 0x00000004ff007e24 */ /* 0x000fe2000f8e00ff */
[----:B------:R-:W-:-:S05]  /*d7c0*/  PLOP3.LUT P3, PT, PT, PT, UP1, 0x80, 0x0 ;  /* 0x000000000000781c */ /* 0x000fca0003f6f018 */
[----:B------:R-:W-:-:S04]  /*d7d0*/  @UP1 UIADD3 UR8, UP2, UR9, UR10, URZ ;  /* 0x0000000a09081290 */ /* 0x000fc8000ff5e03f */
[----:B------:R-:W-:Y:S02]  /*d7e0*/  @UP1 UIADD3.X UR9, UR12, UR11, URZ, UP2, !UPT ;  /* 0x0000000b0c091290 */ /* 0x000fe400097fe43f */
[----:B------:R-:W-:-:S04]  /*d7f0*/  IMAD.U32 R4, RZ, RZ, UR8 ;  /* 0x00000008ff047e24 */ /* 0x000fc8000f8e00ff */
[----:B------:R-:W-:-:S05]  /*d800*/  MOV R5, UR9 ;  /* 0x0000000900057c02 */ /* 0x000fca0008000f00 */
[----:B------:R1:W5:Y:S01]  /*d810*/  @P3 LDG.E R0, desc[UR36][R4.64] ;  /* 0x0000002404003981 */ /* 0x000362000c1e1900 */
[----:B0-----:R-:W-:Y:S01]  /*d820*/  ISETP.NE.AND P0, PT, R11, 0x1, PT ;  /* 0x000000010b00780c */ /* 0x001fe20003f05270 */
[----:B------:R-:W-:Y:S01]  /*d830*/  UMOV UR4, URZ ;  /* 0x0000003f00047c82 */ /* 0x000fe20008000000 */
[----:B------:R-:W-:Y:S01]  /*d840*/  USHF.R.S32.HI UR12, URZ, 0x1f, UR13 ;  /* 0x0000001f3f0c7899 */ /* 0x000fe2000801140d */
[----:B------:R-:W0:Y:S10]  /*d850*/  S2R R7, SR_TID.X ;  /* 0x0000000000077919 */ /* 0x000e340000002100 */
[----:B------:R-:W3:Y:S01]  /*d860*/  @P0 LDC R9, c[0x0][0xbec] ;  /* 0x0002fb00ff090b82 */ /* 0x000ee20000000800 */
[----:B0-----:R-:W-:-:S05]  /*d870*/  VIADD R7, R7, 0xffffff80 ;  /* 0xffffff8007077836 */ /* 0x001fca0000000000 */
[----:B------:R-:W-:Y:S02]  /*d880*/  ISETP.GE.AND P1, PT, R7, 0x80, PT ;  /* 0x000000800700780c */ /* 0x000fe40003f26270 */
[----:B--2---:R-:W-:-:S13]  /*d890*/  @P2 R2UR UR4, R6 ;  /* 0x00000000060422ca */ /* 0x004fda00000e0000 */
[----:B------:R-:W-:Y:S01]  /*d8a0*/  USHF.R.S32.HI UR11, URZ, 0x1f, UR4 ;  /* 0x0000001f3f0b7899 */ /* 0x000fe20008011404 */
[----:B-1-3--:R-:W-:Y:S11]  /*d8b0*/  @P3 BRA `(.L_x_219) ;  /* 0x0000000000103947 */ /* 0x00aff60003800000 */
[----:B------:R-:W-:Y:S05]  /*d8c0*/  @!P2 BRA `(.L_x_219) ;  /* 0x00000000000ca947 */ /* 0x000fea0003800000 */
[----:B------:R-:W2:Y:S04]  /*d8d0*/  LDG.E R5, desc[UR36][R2.64] ;  /* 0x0000002402057981 */ /* 0x000ea8000c1e1900 */
[----:B-----5:R-:W2:Y:S02]  /*d8e0*/  LDG.E R0, desc[UR36][R2.64+0x4] ;  /* 0x0000042402007981 */ /* 0x020ea4000c1e1900 */
[----:B--2---:R-:W-:-:S07]  /*d8f0*/  IMAD.IADD R0, R0, 0x1, -R5 ;  /* 0x0000000100007824 */ /* 0x004fce00078e0a05 */
.L_x_219:
[----:B------:R-:W-:Y:S01]  /*d900*/  R2UR UR9, R215 ;  /* 0x00000000d70972ca */ /* 0x000fe200000e0000 */
[----:B------:R-:W-:Y:S01]  /*d910*/  BSSY B1, `(.L_x_220) ;  /* 0x0000031000017945 */ /* 0x000fe20003800000 */
[----:B------:R-:W-:-:S11]  /*d920*/  R2UR UR8, R217 ;  /* 0x00000000d90872ca */ /* 0x000fd600000e0000 */
[----:B------:R-:W-:Y:S02]  /*d930*/  USEL UR13, UR9, URZ, !UP0 ;  /* 0x0000003f090d7287 */ /* 0x000fe4000c000000 */
[----:B------:R-:W-:Y:S01]  /*d940*/  USEL UR14, UR8, URZ, !UP0 ;  /* 0x0000003f080e7287 */ /* 0x000fe2000c000000 */
[----:B------:R-:W-:Y:S11]  /*d950*/  @P1 BRA `(.L_x_221) ;  /* 0x0000000000b01947 */ /* 0x000ff60003800000 */
[----:B------:R-:W0:Y:S01]  /*d960*/  S2R R3, SR_TID.X ;  /* 0x0000000000037919 */ /* 0x000e220000002100 */
[----:B------:R-:W1:Y:S01]  /*d970*/  LDC R7, c[0x0][0xbe8] ;  /* 0x0002fa00ff077b82 */ /* 0x000e620000000800 */
[----:B------:R-:W-:-:S13]  /*d980*/  R2UR UR8, R216 ;  /* 0x00000000d80872ca */ /* 0x000fda00000e0000 */
[----:B------:R-:W-:-:S04]  /*d990*/  IMAD.U32 R2, RZ, RZ, UR8 ;  /* 0x00000008ff027e24 */ /* 0x000fc8000f8e00ff */
[----:B0-----:R-:W-:Y:S02]  /*d9a0*/  IMAD R2, R2, 0x80, R3 ;  /* 0x0000008002027824 */ /* 0x001fe400078e0203 */
[----:B-1---5:R-:W-:Y:S02]  /*d9b0*/  IMAD R3, R0, R7, RZ ;  /* 0x0000000700037224 */ /* 0x022fe400078e02ff */
[----:B------:R-:W-:-:S05]  /*d9c0*/  VIADD R4, R2, 0xffffff80 ;  /* 0xffffff8002047836 */ /* 0x000fca0000000000 */
[----:B------:R-:W-:-:S13]  /*d9d0*/  ISETP.GE.AND P1, PT, R4, R3, PT ;  /* 0x000000030400720c */ /* 0x000fda0003f26270 */
[----:B------:R-:W-:Y:S05]  /*d9e0*/  @P1 BRA `(.L_x_221) ;  /* 0x00000000008c1947 */ /* 0x000fea0003800000 */
[----:B------:R-:W-:Y:S01]  /*d9f0*/  ISETP.NE.AND P1, PT, R7, 0x1, PT ;  /* 0x000000010700780c */ /* 0x000fe20003f25270 */
[----:B------:R-:W-:Y:S01]  /*da00*/  ULDC.64 UR16, c[0x0][0xb90] ;  /* 0x0002e40000107ab9 */ /* 0x000fe20000000a00 */
[----:B------:R-:W-:Y:S01]  /*da10*/  R2UR UR15, R214 ;  /* 0x00000000d60f72ca */ /* 0x000fe200000e0000 */
[----:B------:R-:W-:Y:S01]  /*da20*/  UIMAD UR10, UR12, UR16, URZ ;  /* 0x000000100c0a72a4 */ /* 0x000fe2000f8e023f */
[----:B------:R-:W-:Y:S01]  /*da30*/  MOV R2, R4 ;  /* 0x0000000400027202 */ /* 0x000fe20000000f00 */
[----:B------:R-:W-:Y:S01]  /*da40*/  UMOV UR8, UR4 ;  /* 0x0000000400087c82 */ /* 0x000fe20008000000 */
[----:B------:R-:W-:-:S07]  /*da50*/  UMOV UR9, UR11 ;  /* 0x0000000b00097c82 */ /* 0x000fce0008000000 */
[----:B------:R-:W0:Y:S02]  /*da60*/  @P1 LDC R3, c[0x0][0xbec] ;  /* 0x0002fb00ff031b82 */ /* 0x000e240000000800 */
[----:B------:R-:W-:Y:S02]  /*da70*/  UIMAD.WIDE.U32 UR8, UR15, UR16, UR8 ;  /* 0x000000100f0872a5 */ /* 0x000fe4000f8e0008 */
[----:B------:R-:W-:-:S03]  /*da80*/  UIMAD UR10, UR15, UR17, UR10 ;  /* 0x000000110f0a72a4 */ /* 0x000fc6000f8e020a */
[----:B------:R-:W-:Y:S01]  /*da90*/  ULDC.64 UR16, c[0x0][0xb98] ;  /* 0x0002e60000107ab9 */ /* 0x000fe20000000a00 */
[----:B------:R-:W1:Y:S01]  /*daa0*/  @P1 LDC R6, c[0x0][0xbf0] ;  /* 0x0002fc00ff061b82 */ /* 0x000e620000000800 */
[----:B------:R-:W-:Y:S02]  /*dab0*/  UIADD3 UR9, UR9, UR10, URZ ;  /* 0x0000000a09097290 */ /* 0x000fe4000fffe03f */
[----:B------:R-:W-:Y:S02]  /*dac0*/  UIMAD UR10, UR14, UR16, URZ ;  /* 0x000000100e0a72a4 */ /* 0x000fe4000f8e023f */
[----:B------:R-:W-:Y:S02]  /*dad0*/  UIMAD.WIDE.U32 UR8, UR13, UR16, UR8 ;  /* 0x000000100d0872a5 */ /* 0x000fe4000f8e0008 */
[----:B------:R-:W-:-:S03]  /*dae0*/  UIMAD UR10, UR13, UR17, UR10 ;  /* 0x000000110d0a72a4 */ /* 0x000fc6000f8e020a */
[----:B------:R-:W-:Y:S01]  /*daf0*/  ULDC.64 UR16, c[0x0][0xb88] ;  /* 0x0002e20000107ab9 */ /* 0x000fe20000000a00 */
[----:B0-----:R-:W-:-:S05]  /*db00*/  @P1 IMAD.HI.U32 R3, R4, R3, RZ ;  /* 0x0000000304031227 */ /* 0x001fca00078e00ff */
[----:B-1----:R-:W-:Y:S01]  /*db10*/  @P1 SHF.R.U32.HI R2, RZ, R6, R3 ;  /* 0x00000006ff021219 */ /* 0x002fe20000011603 */
[----:B------:R-:W-:-:S03]  /*db20*/  IMAD.U32 R6, RZ, RZ, UR10 ;  /* 0x0000000aff067e24 */ /* 0x000fc6000f8e00ff */
[--C-:B------:R-:W-:Y:S01]  /*db30*/  SHF.R.S32.HI R3, RZ, 0x1f, R2.reuse ;  /* 0x0000001fff037819 */ /* 0x100fe20000011402 */
[----:B------:R-:W-:Y:S01]  /*db40*/  IMAD.MOV R5, RZ, RZ, -R2 ;  /* 0x000000ffff057224 */ /* 0x000fe200078e0a02 */
[----:B------:R-:W-:-:S03]  /*db50*/  IADD3 R2, P1, R2, UR8, RZ ;  /* 0x0000000802027c10 */ /* 0x000fc6000ff3e0ff */
[----:B------:R-:W-:Y:S01]  /*db60*/  IMAD R5, R7, R5, R4 ;  /* 0x0000000507057224 */ /* 0x000fe200078e0204 */
[----:B------:R-:W-:Y:S01]  /*db70*/  IADD3.X R3, R3, UR9, R6, P1, !PT ;  /* 0x0000000903037c10 */ /* 0x000fe20008ffe406 */
[----:B------:R-:W-:-:S03]  /*db80*/  ULDC.64 UR8, c[0x0][0xb50] ;  /* 0x0002d40000087ab9 */ /* 0x000fc60000000a00 */
[----:B------:R-:W-:Y:S01]  /*db90*/  SHF.R.S32.HI R4, RZ, 0x1f, R5 ;  /* 0x0000001fff047819 */ /* 0x000fe20000011405 */
[----:B------:R-:W-:-:S04]  /*dba0*/  IMAD.WIDE.U32 R2, R5, UR16, R2 ;  /* 0x0000001005027c25 */ /* 0x000fc8000f8e0002 */
[----:B------:R-:W-:-:S04]  /*dbb0*/  IMAD R4, R4, UR16, RZ ;  /* 0x0000001004047c24 */ /* 0x000fc8000f8e02ff */
[----:B------:R-:W-:Y:S01]  /*dbc0*/  IMAD R7, R5, UR17, R4 ;  /* 0x0000001105077c24 */ /* 0x000fe2000f8e0204 */
[----:B------:R-:W-:-:S03]  /*dbd0*/  LEA R4, P1, R2, UR8, 0x2 ;  /* 0x0000000802047c11 */ /* 0x000fc6000f8210ff */
[----:B------:R-:W-:-:S05]  /*dbe0*/  IMAD.IADD R3, R3, 0x1, R7 ;  /* 0x0000000103037824 */ /* 0x000fca00078e0207 */
[----:B------:R-:W-:Y:S01]  /*dbf0*/  LEA.HI.X R5, R2, UR9, R3, 0x2, P1 ;  /* 0x0000000902057c11 */ /* 0x000fe200088f1403 */
[----:B------:R-:W-:-:S05]  /*dc00*/  IMAD.MOV.U32 R3, RZ, RZ, -0x800000 ;  /* 0xff800000ff037424 */ /* 0x000fca00078e00ff */
[----:B------:R0:W-:Y:S02]  /*dc10*/  STG.E desc[UR36][R4.64], R3 ;  /* 0x0000000304007986 */ /* 0x0001e4000c101924 */
.L_x_221:
[----:B------:R-:W-:Y:S05]  /*dc20*/  BSYNC B1 ;  /* 0x0000000000017941 */ /* 0x000fea0003800000 */
.L_x_220:
[----:B------:R-:W-:Y:S01]  /*dc30*/  R2UR UR15, R216 ;  /* 0x00000000d80f72ca */ /* 0x000fe200000e0000 */
[----:B0-----:R-:W0:Y:S01]  /*dc40*/  @P0 LDC R3, c[0x0][0xbf0] ;  /* 0x0002fc00ff030b82 */ /* 0x001e220000000800 */
[----:B------:R-:W-:Y:S01]  /*dc50*/  ULDC.64 UR16, c[0x0][0xaa0] ;  /* 0x0002a80000107ab9 */ /* 0x000fe20000000a00 */
[----:B------:R-:W-:Y:S01]  /*dc60*/  R2UR UR18, R214 ;  /* 0x00000000d61272ca */ /* 0x000fe200000e0000 */
[----:B------:R-:W-:Y:S01]  /*dc70*/  UIMAD UR10, UR11, UR16, URZ ;  /* 0x000000100b0a72a4 */ /* 0x000fe2000f8e023f */
[----:B------:R-:W-:Y:S01]  /*dc80*/  IMAD R2, R213, 0x20, R218 ;  /* 0x00000020d5027824 */ /* 0x000fe200078e02da */
[----:B------:R-:W-:Y:S01]  /*dc90*/  UIMAD.WIDE.U32 UR8, UR4, UR16, URZ ;  /* 0x00000010040872a5 */ /* 0x000fe2000f8e003f */
[----:B------:R-:W-:Y:S01]  /*dca0*/  BSSY B1, `(.L_x_222) ;  /* 0x0000045000017945 */ /* 0x000fe20003800000 */
[----:B------:R-:W-:Y:S01]  /*dcb0*/  UIMAD UR10, UR4, UR17, UR10 ;  /* 0x00000011040a72a4 */ /* 0x000fe2000f8e020a */
[----:B------:R-:W-:Y:S02]  /*dcc0*/  SHF.R.S32.HI R18, RZ, 0x1f, R22 ;  /* 0x0000001fff127819 */ /* 0x000fe40000011416 */
[----:B------:R-:W-:Y:S01]  /*dcd0*/  ULDC.64 UR16, c[0x0][0xae8] ;  /* 0x0002ba0000107ab9 */ /* 0x000fe20000000a00 */
[----:B------:R-:W-:Y:S01]  /*dce0*/  UIADD3 UR9, UR9, UR10, URZ ;  /* 0x0000000a09097290 */ /* 0x000fe2000fffe03f */
[----:B------:R-:W-:Y:S01]  /*dcf0*/  MOV R5, UR15 ;  /* 0x0000000f00057c02 */ /* 0x000fe20008000f00 */
[----:B------:R-:W-:Y:S01]  /*dd00*/  UIMAD UR4, UR12, UR16, URZ ;  /* 0x000000100c0472a4 */ /* 0x000fe2000f8e023f */
[----:B------:R-:W-:Y:S01]  /*dd10*/  SHF.R.S32.HI R19, RZ, 0x1f, R23 ;  /* 0x0000001fff137819 */ /* 0x000fe20000011417 */
[----:B------:R-:W-:Y:S01]  /*dd20*/  UIMAD.WIDE.U32 UR8, UR18, UR16, UR8 ;  /* 0x00000010120872a5 */ /* 0x000fe2000f8e0008 */
[----:B------:R-:W-:Y:S01]  /*dd30*/  SHF.R.S32.HI R20, RZ, 0x1f, R17 ;  /* 0x0000001fff147819 */ /* 0x000fe20000011411 */
[----:B------:R-:W-:Y:S01]  /*dd40*/  IMAD R6, R5, 0x80, R2 ;  /* 0x0000008005067824 */ /* 0x000fe200078e0202 */
[----:B------:R-:W-:Y:S01]  /*dd50*/  UIMAD UR4, UR18, UR17, UR4 ;  /* 0x00000011120472a4 */ /* 0x000fe2000f8e0204 */
[----:B------:R-:W-:-:S02]  /*dd60*/  ULDC.64 UR10, c[0x0][0xaf0] ;  /* 0x0002bc00000a7ab9 */ /* 0x000fc40000000a00 */
[----:B------:R-:W-:Y:S01]  /*dd70*/  @P0 IMAD.HI.U32 R2, R6, R9, RZ ;  /* 0x0000000906020227 */ /* 0x000fe200078e00ff */
[----:B------:R-:W-:Y:S02]  /*dd80*/  UIADD3 UR9, UR9, UR4, URZ ;  /* 0x0000000409097290 */ /* 0x000fe4000fffe03f */
[----:B------:R-:W-:Y:S01]  /*dd90*/  UIMAD UR4, UR14, UR10, URZ ;  /* 0x0000000a0e0472a4 */ /* 0x000fe2000f8e023f */
[----:B------:R-:W-:Y:S01]  /*dda0*/  IMAD.MOV.U32 R5, RZ, RZ, R6 ;  /* 0x000000ffff057224 */ /* 0x000fe200078e0006 */
[----:B0-----:R-:W-:Y:S01]  /*ddb0*/  @P0 SHF.R.U32.HI R5, RZ, R3, R2 ;  /* 0x00000003ff050219 */ /* 0x001fe20000011602 */
[----:B------:R-:W-:Y:S02]  /*ddc0*/  UIMAD.WIDE.U32 UR8, UR13, UR10, UR8 ;  /* 0x0000000a0d0872a5 */ /* 0x000fe4000f8e0008 */
[----:B------:R-:W-:Y:S01]  /*ddd0*/  UIMAD UR4, UR13, UR11, UR4 ;  /* 0x0000000b0d0472a4 */ /* 0x000fe2000f8e0204 */
[--C-:B------:R-:W-:Y:S01]  /*dde0*/  SHF.R.S32.HI R2, RZ, 0x1f, R5.reuse ;  /* 0x0000001fff027819 */ /* 0x100fe20000011405 */
[----:B------:R-:W-:Y:S01]  /*ddf0*/  IMAD.MOV R7, RZ, RZ, -R5 ;  /* 0x000000ffff077224 */ /* 0x000fe200078e0a05 */
[----:B------:R-:W-:Y:S01]  /*de00*/  ULDC.64 UR10, c[0x0][0xae0] ;  /* 0x0002b800000a7ab9 */ /* 0x000fe20000000a00 */
[----:B------:R-:W-:-:S02]  /*de10*/  UIADD3 UR4, UR9, UR4, URZ ;  /* 0x0000000409047290 */ /* 0x000fc4000fffe03f */
[----:B------:R-:W-:Y:S02]  /*de20*/  IMAD.U32 R3, RZ, RZ, UR9 ;  /* 0x00000009ff037e24 */ /* 0x000fe4000f8e00ff */
[----:B------:R-:W-:Y:S02]  /*de30*/  IMAD R4, R2, UR10, RZ ;  /* 0x0000000a02047c24 */ /* 0x000fe4000f8e02ff */
[----:B------:R-:W-:Y:S01]  /*de40*/  IMAD R7, R11, R7, R6 ;  /* 0x000000070b077224 */ /* 0x000fe200078e0206 */
[----:B------:R-:W-:Y:S01]  /*de50*/  MOV R3, UR4 ;  /* 0x0000000400037c02 */ /* 0x000fe20008000f00 */
[----:B------:R-:W-:Y:S01]  /*de60*/  IMAD.U32 R2, RZ, RZ, UR8 ;  /* 0x00000008ff027e24 */ /* 0x000fe2000f8e00ff */
[----:B------:R-:W-:Y:S01]  /*de70*/  ULDC.64 UR8, c[0x0][0xad8] ;  /* 0x0002b60000087ab9 */ /* 0x000fe20000000a00 */
[C---:B------:R-:W-:Y:S01]  /*de80*/  IMAD R9, R5.reuse, UR11, R4 ;  /* 0x0000000b05097c24 */ /* 0x040fe2000f8e0204 */
[----:B------:R-:W-:Y:S01]  /*de90*/  SHF.R.S32.HI R4, RZ, 0x1f, R7 ;  /* 0x0000001fff047819 */ /* 0x000fe20000011407 */
[----:B------:R-:W-:-:S04]  /*dea0*/  IMAD.WIDE.U32 R2, R5, UR10, R2 ;  /* 0x0000000a05027c25 */ /* 0x000fc8000f8e0002 */
[----:B------:R-:W-:Y:S02]  /*deb0*/  IMAD.U32 R5, RZ, RZ, UR15 ;  /* 0x0000000fff057e24 */ /* 0x000fe4000f8e00ff */
[----:B------:R-:W-:Y:S02]  /*dec0*/  IMAD.IADD R3, R3, 0x1, R9 ;  /* 0x0000000103037824 */ /* 0x000fe400078e0209 */
[----:B------:R-:W-:Y:S02]  /*ded0*/  IMAD R4, R4, UR8, RZ ;  /* 0x0000000804047c24 */ /* 0x000fe4000f8e02ff */
[----:B------:R-:W-:Y:S02]  /*dee0*/  IMAD R8, R5, 0x80, R218 ;  /* 0x0000008005087824 */ /* 0x000fe400078e02da */
[----:B-----5:R-:W-:Y:S02]  /*def0*/  IMAD R11, R0, R11, RZ ;  /* 0x0000000b000b7224 */ /* 0x020fe400078e02ff */
[----:B------:R-:W-:-:S02]  /*df00*/  IMAD R5, R7, UR9, R4 ;  /* 0x0000000907057c24 */ /* 0x000fc4000f8e0204 */
[----:B------:R-:W-:Y:S01]  /*df10*/  IMAD.WIDE.U32 R2, R7, UR8, R2 ;  /* 0x0000000807027c25 */ /* 0x000fe2000f8e0002 */
[C---:B------:R-:W-:Y:S01]  /*df20*/  ISETP.GE.AND P2, PT, R8.reuse, R11, PT ;  /* 0x0000000b0800720c */ /* 0x040fe20003f46270 */
[----:B------:R-:W-:Y:S02]  /*df30*/  ULDC.64 UR8, c[0x0][0xa80] ;  /* 0x0002a00000087ab9 */ /* 0x000fe40000000a00 */
[----:B------:R-:W-:Y:S01]  /*df40*/  VIADD R0, R8, 0x20 ;  /* 0x0000002008007836 */ /* 0x000fe20000000000 */
[----:B------:R-:W-:Y:S02]  /*df50*/  IADD3 R3, R3, R5, RZ ;  /* 0x0000000503037210 */ /* 0x000fe40007ffe0ff */
[----:B------:R-:W-:Y:S02]  /*df60*/  LEA R4, P3, R2, UR8, 0x1 ;  /* 0x0000000802047c11 */ /* 0x000fe4000f8608ff */
[----:B------:R-:W-:Y:S01]  /*df70*/  ISETP.GE.AND P1, PT, R0, R11, PT ;  /* 0x0000000b0000720c */ /* 0x000fe20003f26270 */
[----:B------:R-:W-:Y:S01]  /*df80*/  VIADD R0, R8, 0x40 ;  /* 0x0000004008007836 */ /* 0x000fe20000000000 */
[----:B------:R-:W-:-:S02]  /*df90*/  LEA.HI.X R5, R2, UR9, R3, 0x1, P3 ;  /* 0x0000000902057c11 */ /* 0x000fc400098f0c03 */
[----:B------:R0:W1:Y:S02]  /*dfa0*/  SHFL.IDX PT, R2, R4, RZ, 0x181f ;  /* 0x00181fff04027589 */ /* 0x00006400000e0000 */
[----:B------:R-:W-:Y:S02]  /*dfb0*/  ISETP.GE.AND P0, PT, R0, R11, PT ;  /* 0x0000000b0000720c */ /* 0x000fe40003f06270 */
[----:B------:R0:W2:Y:S01]  /*dfc0*/  SHFL.IDX PT, R0, R5, RZ, 0x181f ;  /* 0x00181fff05007589 */ /* 0x0000a200000e0000 */
[----:B------:R-:W-:Y:S10]  /*dfd0*/  @P2 BRA `(.L_x_223) ;  /* 0x0000000000442947 */ /* 0x000ff40003800000 */
        /* <DEDUP_REMOVED lines=8> */
[----:B------:R3:W-:Y:S01]  /*e060*/  @!P5 ST.E.128 desc[UR36][R6.64], RZ ;  /* 0x000000ff0600d985 */ /* 0x0007e2000c101d24 */
[----:B------:R-:W-:Y:S02]  /*e070*/  @!P4 LEA.HI.X R13, R23, R0, R19, 0x1, P6 ;  /* 0x00000000170dc211 */ /* 0x000fe400030f0c13 */
[----:B------:R-:W-:-:S03]  /*e080*/  @!P3 LEA R14, P6, R22, R2, 0x1 ;  /* 0x00000002160eb211 */ /* 0x000fc600078c08ff */
[----:B------:R3:W-:Y:S01]  /*e090*/  @!P4 ST.E.128 desc[UR36][R12.64], RZ ;  /* 0x000000ff0c00c985 */ /* 0x0007e2000c101d24 */
[----:B------:R-:W-:Y:S02]  /*e0a0*/  @!P3 LEA.HI.X R15, R22, R0, R18, 0x1, P6 ;  /* 0x00000000160fb211 */ /* 0x000fe400030f0c12 */
[----:B------:R-:W-:-:S03]  /*e0b0*/  @!P2 LEA R2, P6, R212, R2, 0x1 ;  /* 0x00000002d402a211 */ /* 0x000fc600078c08ff */
[----:B------:R3:W-:Y:S01]  /*e0c0*/  @!P3 ST.E.128 desc[UR36][R14.64], RZ ;  /* 0x000000ff0e00b985 */ /* 0x0007e2000c101d24 */
[----:B------:R-:W-:-:S05]  /*e0d0*/  @!P2 LEA.HI.X R3, R212, R0, R227, 0x1, P6 ;  /* 0x00000000d403a211 */ /* 0x000fca00030f0ce3 */
[----:B------:R3:W-:Y:S04]  /*e0e0*/  @!P2 ST.E.128 desc[UR36][R2.64], RZ ;  /* 0x000000ff0200a985 */ /* 0x0007e8000c101d24 */
.L_x_223:
[----:B------:R-:W-:Y:S05]  /*e0f0*/  BSYNC B1 ;  /* 0x0000000000017941 */ /* 0x000fea0003800000 */
.L_x_222:
[----:B--2---:R2:W4:Y:S01]  /*e100*/  SHFL.IDX PT, R0, R5, 0x1, 0x181f ;  /* 0x00381f0005007f89 */ /* 0x00452200000e0000 */
[----:B------:R-:W-:Y:S03]  /*e110*/  BSSY B1, `(.L_x_224) ;  /* 0x0000014000017945 */ /* 0x000fe60003800000 */
[----:B-1-3--:R2:W1:Y:S01]  /*e120*/  SHFL.IDX PT, R2, R4, 0x1, 0x181f ;  /* 0x00381f0004027f89 */ /* 0x00a46200000e0000 */
[----:B------:R-:W-:Y:S05]  /*e130*/  @P1 BRA `(.L_x_225) ;  /* 0x0000000000441947 */ /* 0x000fea0003800000 */
[----:B------:R-:W-:Y:S02]  /*e140*/  ULDC UR4, c[0x0][0xac8] ;  /* 0x0002b20000047ab9 */ /* 0x000fe40000000800 */
[----:B------:R-:W-:Y:S02]  /*e150*/  ISETP.GE.AND P4, PT, R17, UR4, PT ;  /* 0x0000000411007c0c */ /* 0x000fe4000bf86270 */
[----:B------:R-:W-:Y:S02]  /*e160*/  ISETP.GE.AND P3, PT, R23, UR4, PT ;  /* 0x0000000417007c0c */ /* 0x000fe4000bf66270 */
[----:B------:R-:W-:Y:S02]  /*e170*/  ISETP.GE.AND P2, PT, R22, UR4, PT ;  /* 0x0000000416007c0c */ /* 0x000fe4000bf46270 */
[----:B------:R-:W-:-:S07]  /*e180*/  ISETP.GE.AND P1, PT, R212, UR4, PT ;  /* 0x00000004d4007c0c */ /* 0x000fce000bf26270 */
[-C--:B-1----:R-:W-:Y:S02]  /*e190*/  @!P4 LEA R6, P6, R17, R2.reuse, 0x1 ;  /* 0x000000021106c211 */ /* 0x082fe400078c08ff */
[----:B------:R-:W-:Y:S02]  /*e1a0*/  @!P3 LEA R12, P5, R23, R2, 0x1 ;  /* 0x00000002170cb211 */ /* 0x000fe400078a08ff */
[----:B----4-:R-:W-:Y:S02]  /*e1b0*/  @!P4 LEA.HI.X R7, R17, R0, R20, 0x1, P6 ;  /* 0x000000001107c211 */ /* 0x010fe400030f0c14 */
[----:B------:R-:W-:Y:S02]  /*e1c0*/  @!P2 LEA R14, P6, R22, R2, 0x1 ;  /* 0x00000002160ea211 */ /* 0x000fe400078c08ff */
[----:B------:R-:W-:Y:S01]  /*e1d0*/  @!P3 LEA.HI.X R13, R23, R0, R19, 0x1, P5 ;  /* 0x00000000170db211 */ /* 0x000fe200028f0c13 */
[----:B------:R3:W-:Y:S01]  /*e1e0*/  @!P4 ST.E.128 desc[UR36][R6.64], RZ ;  /* 0x000000ff0600c985 */ /* 0x0007e2000c101d24 */
[----:B------:R-:W-:-:S02]  /*e1f0*/  @!P1 LEA R2, P5, R212, R2, 0x1 ;  /* 0x00000002d4029211 */ /* 0x000fc400078a08ff */
[-C--:B------:R-:W-:Y:S01]  /*e200*/  @!P2 LEA.HI.X R15, R22, R0.reuse, R18, 0x1, P6 ;  /* 0x00000000160fa211 */ /* 0x080fe200030f0c12 */
[----:B------:R3:W-:Y:S01]  /*e210*/  @!P3 ST.E.128 desc[UR36][R12.64], RZ ;  /* 0x000000ff0c00b985 */ /* 0x0007e2000c101d24 */
[----:B------:R-:W-:-:S03]  /*e220*/  @!P1 LEA.HI.X R3, R212, R0, R227, 0x1, P5 ;  /* 0x00000000d4039211 */ /* 0x000fc600028f0ce3 */
[----:B------:R3:W-:Y:S04]  /*e230*/  @!P2 ST.E.128 desc[UR36][R14.64], RZ ;  /* 0x000000ff0e00a985 */ /* 0x0007e8000c101d24 */
[----:B------:R3:W-:Y:S02]  /*e240*/  @!P1 ST.E.128 desc[UR36][R2.64], RZ ;  /* 0x000000ff02009985 */ /* 0x0007e4000c101d24 */
.L_x_225:
[----:B------:R-:W-:Y:S05]  /*e250*/  BSYNC B1 ;  /* 0x0000000000017941 */ /* 0x000fea0003800000 */
.L_x_224:
[----:B----4-:R4:W0:Y:S01]  /*e260*/  SHFL.IDX PT, R0, R5, 0x2, 0x181f ;  /* 0x00581f0005007f89 */ /* 0x01082200000e0000 */
        /* <DEDUP_REMOVED lines=9> */
[-C--:B------:R-:W-:Y:S02]  /*e300*/  @!P2 LEA R12, P5, R23, R2.reuse, 0x1 ;  /* 0x00000002170ca211 */ /* 0x080fe400078a08ff */
[----:B------:R-:W-:Y:S02]  /*e310*/  @!P1 LEA R14, P4, R22, R2, 0x1 ;  /* 0x00000002160e9211 */ /* 0x000fe400078808ff */
[----:B0-----:R-:W-:Y:S02]  /*e320*/  @!P3 LEA.HI.X R7, R17, R0, R20, 0x1, P6 ;  /* 0x000000001107b211 */ /* 0x001fe400030f0c14 */
[----:B------:R-:W-:Y:S02]  /*e330*/  @!P0 LEA R2, P6, R212, R2, 0x1 ;  /* 0x00000002d4028211 */ /* 0x000fe400078c08ff */
[-C--:B------:R-:W-:Y:S01]  /*e340*/  @!P2 LEA.HI.X R13, R23, R0.reuse, R19, 0x1, P5 ;  /* 0x00000000170da211 */ /* 0x080fe200028f0c13 */
[----:B------:R3:W-:Y:S01]  /*e350*/  @!P3 ST.E.128 desc[UR36][R6.64], RZ ;  /* 0x000000ff0600b985 */ /* 0x0007e2000c101d24 */
[----:B------:R-:W-:-:S02]  /*e360*/  @!P1 LEA.HI.X R15, R22, R0, R18, 0x1, P4 ;  /* 0x00000000160f9211 */ /* 0x000fc400020f0c12 */
[----:B------:R-:W-:Y:S01]  /*e370*/  @!P0 LEA.HI.X R3, R212, R0, R227, 0x1, P6 ;  /* 0x00000000d4038211 */ /* 0x000fe200030f0ce3 */
[----:B------:R3:W-:Y:S04]  /*e380*/  @!P2 ST.E.128 desc[UR36][R12.64], RZ ;  /* 0x000000ff0c00a985 */ /* 0x0007e8000c101d24 */
[----:B------:R3:W-:Y:S04]  /*e390*/  @!P1 ST.E.128 desc[UR36][R14.64], RZ ;  /* 0x000000ff0e009985 */ /* 0x0007e8000c101d24 */
[----:B------:R3:W-:Y:S02]  /*e3a0*/  @!P0 ST.E.128 desc[UR36][R2.64], RZ ;  /* 0x000000ff02008985 */ /* 0x0007e4000c101d24 */
.L_x_227:
[----:B------:R-:W-:Y:S05]  /*e3b0*/  BSYNC B1 ;  /* 0x0000000000017941 */ /* 0x000fea0003800000 */
.L_x_226:
[----:B0-----:R-:W-:Y:S01]  /*e3c0*/  VIADD R0, R8, 0x60 ;  /* 0x0000006008007836 */ /* 0x001fe20000000000 */
[----:B---3--:R0:W3:Y:S04]  /*e3d0*/  SHFL.IDX PT, R6, R5, 0x3, 0x181f ;  /* 0x00781f0005067f89 */ /* 0x0080e800000e0000 */
[----:B------:R-:W-:Y:S01]  /*e3e0*/  ISETP.GE.AND P0, PT, R0, R11, PT ;  /* 0x0000000b0000720c */ /* 0x000fe20003f06270 */
[----:B-1----:R0:W1:-:S12]  /*e3f0*/  SHFL.IDX PT, R2, R4, 0x3, 0x181f ;  /* 0x00781f0004027f89 */ /* 0x00205800000e0000 */
[----:B0-----:R-:W-:Y:S05]  /*e400*/  @P0 BRA `(.L_x_218) ;  /* 0x0000000000440947 */ /* 0x001fea0003800000 */
[----:B------:R-:W-:Y:S02]  /*e410*/  ULDC UR4, c[0x0][0xac8] ;  /* 0x0002b20000047ab9 */ /* 0x000fe40000000800 */
[----:B------:R-:W-:Y:S02]  /*e420*/  ISETP.GE.AND P3, PT, R17, UR4, PT ;  /* 0x0000000411007c0c */ /* 0x000fe4000bf66270 */
[----:B------:R-:W-:Y:S02]  /*e430*/  ISETP.GE.AND P2, PT, R23, UR4, PT ;  /* 0x0000000417007c0c */ /* 0x000fe4000bf46270 */
[----:B------:R-:W-:Y:S02]  /*e440*/  ISETP.GE.AND P1, PT, R22, UR4, PT ;  /* 0x0000000416007c0c */ /* 0x000fe4000bf26270 */
[----:B------:R-:W-:-:S07]  /*e450*/  ISETP.GE.AND P0, PT, R212, UR4, PT ;  /* 0x00000004d4007c0c */ /* 0x000fce000bf06270 */
[-C--:B-12-4-:R-:W-:Y:S02]  /*e460*/  @!P3 LEA R4, P6, R17, R2.reuse, 0x1 ;  /* 0x000000021104b211 */ /* 0x096fe400078c08ff */
[-C--:B------:R-:W-:Y:S02]  /*e470*/  @!P2 LEA R8, P5, R23, R2.reuse, 0x1 ;  /* 0x000000021708a211 */ /* 0x080fe400078a08ff */
[----:B------:R-:W-:Y:S02]  /*e480*/  @!P1 LEA R10, P4, R22, R2, 0x1 ;  /* 0x00000002160a9211 */ /* 0x000fe400078808ff */
[----:B---3--:R-:W-:Y:S02]  /*e490*/  @!P3 LEA.HI.X R5, R17, R6, R20, 0x1, P6 ;  /* 0x000000061105b211 */ /* 0x008fe400030f0c14 */
        /* <DEDUP_REMOVED lines=8> */
.L_x_218:
[----:B------:R-:W-:Y:S05]  /*e520*/  BSYNC B0 ;  /* 0x0000000000007941 */ /* 0x000fea0003800000 */
.L_x_209:
[----:B------:R-:W-:Y:S02]  /*e530*/  ULDC UR4, c[0x0][0xc3c] ;  /* 0x00030f0000047ab9 */ /* 0x000fe40000000800 */
[----:B------:R-:W-:-:S06]  /*e540*/  UISETP.GE.AND UP0, UPT, UR7, UR4, UPT ;  /* 0x000000040700728c */ /* 0x000fcc000bf06270 */
[----:B------:R-:W-:-:S13]  /*e550*/  PLOP3.LUT P0, PT, PT, PT, UP0, 0x80, 0x0 ;  /* 0x000000000000781c */ /* 0x000fda0003f0f008 */
[----:B------:R-:W-:Y:S05]  /*e560*/  @!P0 BRA `(.L_x_228) ;  /* 0xffffff2800188947 */ /* 0x000fea000383ffff */
[----:B------:R-:W-:Y:S05]  /*e570*/  EXIT ;  /* 0x000000000000794d */ /* 0x000fea0003800000 */
.L_x_181:
[----:B------:R-:W-:-:S08]  /*e580*/  NOP ;  /* 0x0000000000007918 */ /* 0x000fd00000000000 */
[----:B0-----:R-:W0:-:S00]  /*e590*/  USETMAXREG.DEALLOC.CTAPOOL 0x28 ;  /* 0x00000028000079c8 */ /* 0x001e0000080e0500 */
[----:B0-----:R-:W-:Y:S02]  /*e5a0*/  LOP3.LUT R0, R0, 0x3, RZ, 0xc0, !PT ;  /* 0x0000000300007812 */ /* 0x001fe400078ec0ff */
[----:B------:R-:W-:-:S04]  /*e5b0*/  LOP3.LUT R23, R23, 0xfffffeff, RZ, 0xc0, !PT ;  /* 0xfffffeff17177812 */ /* 0x000fc800078ec0ff */
[----:B------:R-:W0:Y:S02]  /*e5c0*/  SHFL.IDX PT, R0, R0, RZ, 0x1f ;  /* 0x00001fff00007589 */ /* 0x000e2400000e0000 */
[----:B0-----:R-:W-:Y:S01]  /*e5d0*/  ISETP.NE.AND P0, PT, R0, RZ, PT ;  /* 0x000000ff0000720c */ /* 0x001fe20003f05270 */
[----:B------:R-:W-:-:S12]  /*e5e0*/  IMAD.MOV.U32 R0, RZ, RZ, RZ ;  /* 0x000000ffff007224 */ /* 0x000fd800078e00ff */
[----:B------:R-:W-:Y:S01]  /*e5f0*/  @P0 LOP3.LUT R23, R23, 0x100, RZ, 0xfc, !PT ;  /* 0x0000010017170812 */ /* 0x000fe200078efcff */
[----:B------:R-:W-:Y:S06]  /*e600*/  @!P0 BRA `(.L_x_229) ;  /* 0x00000000001c8947 */ /* 0x000fec0003800000 */
[----:B------:R-:W0:Y:S08]  /*e610*/  S2UR UR5, SR_CgaCtaId ;  /* 0x00000000000579c3 */ /* 0x000e300000008800 */
[----:B------:R-:W-:Y:S06]  /*e620*/  BAR.SYNC.DEFER_BLOCKING 0x5, 0x180 ;  /* 0x0146000000007b1d */ /* 0x000fec0000010000 */
[----:B------:R-:W-:-:S02]  /*e630*/  UMOV UR4, 0x400 ;  /* 0x0000040000047882 */ /* 0x000fc40000000000 */
[----:B0-----:R-:W-:-:S09]  /*e640*/  ULEA UR4, UR5, UR4, 0x18 ;  /* 0x0000000405047291 */ /* 0x001fd2000f8ec03f */
[----:B------:R-:W1:Y:S01]  /*e650*/  LDS.128 R16, [UR4+0x388d0] ;  /* 0x0388d004ff107984 */ /* 0x000e620008000c00 */
[----:B------:R-:W-:Y:S06]  /*e660*/  BAR.ARV 0x4, 0x180 ;  /* 0x0106000000007b1d */ /* 0x000fec0000002000 */
[----:B------:R-:W-:Y:S05]  /*e670*/  BRA `(.L_x_230) ;  /* 0x0000000800007947 */ /* 0x000fea0003800000 */
.L_x_229:
[----:B------:R-:W0:Y:S01]  /*e680*/  S2R R2, SR_TID.X ;  /* 0x0000000000027919 */ /* 0x000e220000002100 */
[----:B------:R-:W-:Y:S01]  /*e690*/  ULDC UR4, c[0x0][0xc3c] ;  /* 0x00030f0000047ab9 */ /* 0x000fe20000000800 */
[----:B------:R-:W1:Y:S01]  /*e6a0*/  S2UR UR6, SR_CTAID.X ;  /* 0x00000000000679c3 */ /* 0x000e620000002500 */
[----:B------:R-:W-:Y:S01]  /*e6b0*/  ULDC UR5, c[0x0][0xc38] ;  /* 0x00030e0000057ab9 */ /* 0x000fe20000000800 */
[----:B0-----:R-:W-:-:S04]  /*e6c0*/  LOP3.LUT R5, R2, 0x1f, RZ, 0xc0, !PT ;  /* 0x0000001f02057812 */ /* 0x001fc800078ec0ff */
[----:B------:R-:W-:-:S04]  /*e6d0*/  ISETP.NE.AND P0, PT, R5, 0x1f, PT ;  /* 0x0000001f0500780c */ /* 0x000fc80003f05270 */
[----:B------:R-:W-:-:S13]  /*e6e0*/  ISETP.GE.OR P1, PT, R5, UR4, !P0 ;  /* 0x0000000405007c0c */ /* 0x000fda000c726670 */
[----:B------:R-:W0:Y:S02]  /*e6f0*/  @!P1 LDC.64 R2, c[0x0][0xc80] ;  /* 0x00032000ff029b82 */ /* 0x000e240000000a00 */
[----:B0-----:R-:W-:-:S05]  /*e700*/  @!P1 IMAD.WIDE.U32 R2, R5, 0x4, R2 ;  /* 0x0000000405029825 */ /* 0x001fca00078e0002 */
[----:B------:R-:W2:Y:S01]  /*e710*/  @!P1 LDG.E R0, desc[UR36][R2.64] ;  /* 0x0000002402009981 */ /* 0x000ea2000c1e1900 */
[C---:B------:R-:W-:Y:S01]  /*e720*/  ISETP.NE.AND P1, PT, R5.reuse, RZ, PT ;  /* 0x000000ff0500720c */ /* 0x040fe20003f25270 */
[----:B------:R-:W-:Y:S01]  /*e730*/  UMOV UR4, URZ ;  /* 0x0000003f00047c82 */ /* 0x000fe20008000000 */
[C---:B------:R-:W-:Y:S01]  /*e740*/  ISETP.GE.U32.AND P2, PT, R5.reuse, 0x2, PT ;  /* 0x000000020500780c */ /* 0x040fe20003f46070 */
[----:B------:R-:W-:Y:S01]  /*e750*/  IMAD.MOV.U32 R16, RZ, RZ, RZ ;  /* 0x000000ffff107224 */ /* 0x000fe200078e00ff */
[C---:B------:R-:W-:Y:S02]  /*e760*/  ISETP.GE.U32.AND P3, PT, R5.reuse, 0x4, PT ;  /* 0x000000040500780c */ /* 0x040fe40003f66070 */
[C---:B------:R-:W-:Y:S02]  /*e770*/  ISETP.GE.U32.AND P4, PT, R5.reuse, 0x8, PT ;  /* 0x000000080500780c */ /* 0x040fe40003f86070 */
[----:B------:R-:W-:Y:S01]  /*e780*/  ISETP.GE.U32.AND P5, PT, R5, 0x10, PT ;  /* 0x000000100500780c */ /* 0x000fe20003fa6070 */
[----:B--2---:R-:W0:Y:S02]  /*e790*/  SHFL.UP PT, R4, R0, 0x1, RZ ;  /* 0x0420000000047989 */ /* 0x004e2400000e00ff */
[----:B0-----:R-:W-:-:S05]  /*e7a0*/  SEL R7, R4, RZ, P1 ;  /* 0x000000ff04077207 */ /* 0x001fca0000800000 */
[----:B------:R-:W-:-:S05]  /*e7b0*/  IMAD.IADD R7, R0, 0x1, R7 ;  /* 0x0000000100077824 */ /* 0x000fca00078e0207 */
[----:B------:R-:W0:Y:S02]  /*e7c0*/  SHFL.UP PT, R4, R7, 0x2, RZ ;  /* 0x0440000007047989 */ /* 0x000e2400000e00ff */
[----:B0-----:R-:W-:-:S05]  /*e7d0*/  SEL R4, R4, RZ, P2 ;  /* 0x000000ff04047207 */ /* 0x001fca0001000000 */
[----:B------:R-:W-:-:S05]  /*e7e0*/  IMAD.IADD R4, R7, 0x1, R4 ;  /* 0x0000000107047824 */ /* 0x000fca00078e0204 */
[----:B------:R-:W0:Y:S02]  /*e7f0*/  SHFL.UP PT, R6, R4, 0x4, RZ ;  /* 0x0480000004067989 */ /* 0x000e2400000e00ff */
[----:B0-----:R-:W-:-:S05]  /*e800*/  SEL R3, R6, RZ, P3 ;  /* 0x000000ff06037207 */ /* 0x001fca0001800000 */
[----:B------:R-:W-:-:S05]  /*e810*/  IMAD.IADD R3, R4, 0x1, R3 ;  /* 0x0000000104037824 */ /* 0x000fca00078e0203 */
[----:B------:R-:W0:Y:S02]  /*e820*/  SHFL.UP PT, R2, R3, 0x8, RZ ;  /* 0x0500000003027989 */ /* 0x000e2400000e00ff */
[----:B0-----:R-:W-:-:S04]  /*e830*/  SEL R2, R2, RZ, P4 ;  /* 0x000000ff02027207 */ /* 0x001fc80002000000 */
[----:B------:R-:W-:-:S05]  /*e840*/  IADD3 R2, R3, R2, RZ ;  /* 0x0000000203027210 */ /* 0x000fca0007ffe0ff */
[----:B------:R-:W0:Y:S02]  /*e850*/  SHFL.UP PT, R6, R2, 0x10, RZ ;  /* 0x0600000002067989 */ /* 0x000e2400000e00ff */
[----:B0-----:R-:W-:-:S05]  /*e860*/  SEL R7, R6, RZ, P5 ;  /* 0x000000ff06077207 */ /* 0x001fca0002800000 */
[----:B------:R-:W-:-:S05]  /*e870*/  IMAD.IADD R7, R2, 0x1, R7 ;  /* 0x0000000102077824 */ /* 0x000fca00078e0207 */
[----:B------:R-:W0:Y:S02]  /*e880*/  SHFL.IDX PT, R4, R7, 0x1f, 0x1f ;  /* 0x03e01f0007047f89 */ /* 0x000e2400000e0000 */
[----:B0-----:R-:W-:-:S04]  /*e890*/  IMAD R4, R4, UR5, RZ ;  /* 0x0000000504047c24 */ /* 0x001fc8000f8e02ff */
[----:B------:R-:W-:Y:S01]  /*e8a0*/  IMAD.MOV.U32 R3, RZ, RZ, R4 ;  /* 0x000000ffff037224 */ /* 0x000fe200078e0004 */
[----:B-1----:R-:W-:-:S13]  /*e8b0*/  ISETP.GT.AND P6, PT, R4, UR6, PT ;  /* 0x0000000604007c0c */ /* 0x002fda000bfc4270 */
[----:B------:R-:W-:Y:S05]  /*e8c0*/  @P6 BRA `(.L_x_231) ;  /* 0x0000000000946947 */ /* 0x000fea0003800000 */
[----:B------:R-:W-:Y:S01]  /*e8d0*/  IMAD.MOV.U32 R4, RZ, RZ, R3 ;  /* 0x000000ffff047224 */ /* 0x000fe200078e0003 */
[----:B------:R-:W-:Y:S01]  /*e8e0*/  UMOV UR4, URZ ;  /* 0x0000003f00047c82 */ /* 0x000fe20008000000 */
[----:B------:R-:W-:-:S05]  /*e8f0*/  ULDC UR5, c[0x0][0xc38] ;  /* 0x00030e0000057ab9 */ /* 0x000fca0000000800 */
.L_x_235:
[----:B------:R-:W0:Y:S01]  /*e900*/  LDC R2, c[0x0][0xc3c] ;  /* 0x00030f00ff027b82 */ /* 0x000e220000000800 */
[----:B------:R-:W-:-:S06]  /*e910*/  UIADD3 UR4, UR4, 0x1f, URZ ;  /* 0x0000001f04047890 */ /* 0x000fcc000fffe03f */
[----:B0-----:R-:W-:-:S13]  /*e920*/  ISETP.LE.AND P6, PT, R2, UR4, PT ;  /* 0x0000000402007c0c */ /* 0x001fda000bfc3270 */
[----:B------:R-:W-:Y:S05]  /*e930*/  @P6 BRA `(.L_x_232) ;  /* 0x0000000400246947 */ /* 0x000fea0003800000 */
[----:B------:R-:W-:Y:S01]  /*e940*/  VIADD R7, R5, UR4 ;  /* 0x0000000405077c36 */ /* 0x000fe20008000000 */
[----:B------:R-:W-:Y:S01]  /*e950*/  BSSY B0, `(.L_x_233) ;  /* 0x0000007000007945 */ /* 0x000fe20003800000 */
[----:B------:R-:W-:-:S03]  /*e960*/  MOV R0, RZ ;  /* 0x000000ff00007202 */ /* 0x000fc60000000f00 */
[----:B------:R-:W-:-:S13]  /*e970*/  ISETP.GE.OR P6, PT, R7, R2, !P0 ;  /* 0x000000020700720c */ /* 0x000fda00047c6670 */
[----:B------:R-:W-:Y:S05]  /*e980*/  @P6 BRA `(.L_x_234) ;  /* 0x00000000000c6947 */ /* 0x000fea0003800000 */
[----:B------:R-:W0:Y:S02]  /*e990*/  LDC.64 R2, c[0x0][0xc80] ;  /* 0x00032000ff027b82 */ /* 0x000e240000000a00 */
[----:B0-----:R-:W-:-:S05]  /*e9a0*/  IMAD.WIDE R2, R7, 0x4, R2 ;  /* 0x0000000407027825 */ /* 0x001fca00078e0202 */
[----:B------:R0:W5:Y:S02]  /*e9b0*/  LDG.E R0, desc[UR36][R2.64] ;  /* 0x0000002402007981 */ /* 0x000164000c1e1900 */
.L_x_234:
[----:B------:R-:W-:Y:S05]  /*e9c0*/  BSYNC B0 ;  /* 0x0000000000007941 */ /* 0x000fea0003800000 */
.L_x_233:
[----:B0----5:R-:W0:Y:S02]  /*e9d0*/  SHFL.UP PT, R2, R0, 0x1, RZ ;  /* 0x0420000000027989 */ /* 0x021e2400000e00ff */
        /* <DEDUP_REMOVED lines=14> */
[----:B------:R-:W0:Y:S02]  /*eac0*/  SHFL.IDX PT, R3, R9, 0x1f, 0x1f ;  /* 0x03e01f0009037f89 */ /* 0x000e2400000e0000 */
[----:B0-----:R-:W-:-:S05]  /*ead0*/  IMAD R3, R3, UR5, RZ ;  /* 0x0000000503037c24 */ /* 0x001fca000f8e02ff */
[----:B------:R-:W-:-:S04]  /*eae0*/  IADD3 R4, R3, R4, RZ ;  /* 0x0000000403047210 */ /* 0x000fc80007ffe0ff */
[----:B------:R-:W-:-:S13]  /*eaf0*/  ISETP.GT.AND P6, PT, R4, UR6, PT ;  /* 0x0000000604007c0c */ /* 0x000fda000bfc4270 */
[----:B------:R-:W-:Y:S05]  /*eb00*/  @!P6 BRA `(.L_x_235) ;  /* 0xfffffffc007ce947 */ /* 0x000fea000383ffff */
[----:B------:R-:W-:-:S07]  /*eb10*/  IMAD.MOV.U32 R7, RZ, RZ, R9 ;  /* 0x000000ffff077224 */ /* 0x000fce00078e0009 */
.L_x_231:
[----:B------:R-:W-:-:S04]  /*eb20*/  IMAD.IADD R8, R4, 0x1, -R3 ;  /* 0x0000000104087824 */ /* 0x000fc800078e0a03 */
[----:B------:R-:W-:-:S05]  /*eb30*/  IMAD R2, R7, UR5, R8 ;  /* 0x0000000507027c24 */ /* 0x000fca000f8e0208 */
[----:B------:R-:W-:-:S13]  /*eb40*/  ISETP.GT.AND P0, PT, R2, UR6, PT ;  /* 0x0000000602007c0c */ /* 0x000fda000bf04270 */
[----:B------:R-:W-:-:S04]  /*eb50*/  VOTE.ANY R4, PT, !P0 ;  /* 0x0000000000047806 */ /* 0x000fc800040e0100 */
[----:B------:R-:W0:Y:S01]  /*eb60*/  POPC R19, R4 ;  /* 0x0000000400137309 */ /* 0x000e220000000000 */
[----:B------:R-:W-:Y:S01]  /*eb70*/  ISETP.NE.AND P0, PT, R4, RZ, PT ;  /* 0x000000ff0400720c */ /* 0x000fe20003f05270 */
[----:B0-----:R-:W0:Y:S02]  /*eb80*/  SHFL.IDX PT, R10, R0, R19, 0x1f ;  /* 0x00001f13000a7589 */ /* 0x001e2400000e0000 */
[----:B0-----:R-:W-:-:S04]  /*eb90*/  IABS R9, R10 ;  /* 0x0000000a00097213 */ /* 0x001fc80000000000 */
[----:B------:R-:W0:Y:S08]  /*eba0*/  I2F.RP R6, R9 ;  /* 0x0000000900067306 */ /* 0x000e300000209400 */
[----:B0-----:R-:W0:Y:S02]  /*ebb0*/  MUFU.RCP R6, R6 ;  /* 0x0000000600067308 */ /* 0x001e240000001000 */
[----:B0-----:R-:W-:-:S06]  /*ebc0*/  VIADD R2, R6, 0xffffffe ;  /* 0x0ffffffe06027836 */ /* 0x001fcc0000000000 */
[----:B------:R0:W1:Y:S01]  /*ebd0*/  F2I.FTZ.U32.TRUNC.NTZ R3, R2 ;  /* 0x0000000200037305 */ /* 0x000062000021f000 */
[----:B------:R-:W-:Y:S05]  /*ebe0*/  @!P0 BRA `(.L_x_236) ;  /* 0x0000000000088947 */ /* 0x000fea0003800000 */
[----:B------:R-:W-:-:S06]  /*ebf0*/  VIADD R16, R19, 0xffffffff ;  /* 0xffffffff13107836 */ /* 0x000fcc0000000000 */
[----:B------:R2:W3:Y:S02]  /*ec00*/  SHFL.IDX PT, R16, R7, R16, 0x1f ;  /* 0x00001f1007107589 */ /* 0x0004e400000e0000 */
.L_x_236:
[----:B---3--:R-:W-:Y:S01]  /*ec10*/  IMAD R16, R16, UR5, R8 ;  /* 0x0000000510107c24 */ /* 0x008fe2000f8e0208 */
[----:B0-----:R-:W-:Y:S01]  /*ec20*/  IABS R2, R10 ;  /* 0x0000000a00027213 */ /* 0x001fe20000000000 */
[----:B-1----:R-:W-:Y:S02]  /*ec30*/  IMAD.MOV R0, RZ, RZ, -R3 ;  /* 0x000000ffff007224 */ /* 0x002fe400078e0a03 */
[----:B------:R-:W-:Y:S01]  /*ec40*/  VIADD R19, R19, UR4 ;  /* 0x0000000413137c36 */ /* 0x000fe20008000000 */
[----:B------:R-:W-:Y:S01]  /*ec50*/  IADD3 R11, -R16, UR6, RZ ;  /* 0x00000006100b7c10 */ /* 0x000fe2000fffe1ff */
[----:B--2---:R-:W-:Y:S01]  /*ec60*/  IMAD R7, R0, R9, RZ ;  /* 0x0000000900077224 */ /* 0x004fe200078e02ff */
[----:B------:R-:W-:Y:S01]  /*ec70*/  IADD3 R4, RZ, -R2, RZ ;  /* 0x80000002ff047210 */ /* 0x000fe20007ffe0ff */
[----:B------:R-:W-:Y:S01]  /*ec80*/  IMAD.MOV.U32 R2, RZ, RZ, RZ ;  /* 0x000000ffff027224 */ /* 0x000fe200078e00ff */
[----:B------:R-:W-:-:S03]  /*ec90*/  IABS R0, R11 ;  /* 0x0000000b00007213 */ /* 0x000fc60000000000 */
[----:B------:R-:W-:-:S04]  /*eca0*/  IMAD.HI.U32 R2, R3, R7, R2 ;  /* 0x0000000703027227 */ /* 0x000fc800078e0002 */
[----:B------:R-:W-:Y:S02]  /*ecb0*/  IMAD.MOV.U32 R3, RZ, RZ, R0 ;  /* 0x000000ffff037224 */ /* 0x000fe400078e0000 */
[----:B------:R-:W-:Y:S02]  /*ecc0*/  IMAD.MOV.U32 R0, RZ, RZ, R4 ;  /* 0x000000ffff007224 */ /* 0x000fe400078e0004 */
[----:B------:R-:W-:-:S04]  /*ecd0*/  IMAD.HI.U32 R2, R2, R3, RZ ;  /* 0x0000000302027227 */ /* 0x000fc800078e00ff */
[----:B------:R-:W-:-:S05]  /*ece0*/  IMAD R0, R2, R0, R3 ;  /* 0x0000000002007224 */ /* 0x000fca00078e0203 */
[----:B------:R-:W-:-:S13]  /*ecf0*/  ISETP.GT.U32.AND P1, PT, R9, R0, PT ;  /* 0x000000000900720c */ /* 0x000fda0003f24070 */
[----:B------:R-:W-:Y:S02]  /*ed00*/  @!P1 IMAD.IADD R0, R0, 0x1, -R9 ;  /* 0x0000000100009824 */ /* 0x000fe400078e0a09 */
[----:B------:R-:W-:Y:S01]  /*ed10*/  @!P1 VIADD R2, R2, 0x1 ;  /* 0x0000000102029836 */ /* 0x000fe20000000000 */
[----:B------:R-:W-:Y:S02]  /*ed20*/  ISETP.NE.AND P1, PT, R10, RZ, PT ;  /* 0x000000ff0a00720c */ /* 0x000fe40003f25270 */
[----:B------:R-:W-:Y:S02]  /*ed30*/  ISETP.GE.U32.AND P0, PT, R0, R9, PT ;  /* 0x000000090000720c */ /* 0x000fe40003f06070 */
[----:B------:R-:W-:-:S04]  /*ed40*/  LOP3.LUT R0, R11, R10, RZ, 0x3c, !PT ;  /* 0x0000000a0b007212 */ /* 0x000fc800078e3cff */
[----:B------:R-:W-:-:S07]  /*ed50*/  ISETP.GE.AND P2, PT, R0, RZ, PT ;  /* 0x000000ff0000720c */ /* 0x000fce0003f46270 */
[----:B------:R-:W-:-:S06]  /*ed60*/  @P0 IADD3 R2, R2, 0x1, RZ ;  /* 0x0000000102020810 */ /* 0x000fcc0007ffe0ff */
[----:B------:R-:W-:Y:S01]  /*ed70*/  @!P2 IMAD.MOV R2, RZ, RZ, -R2 ;  /* 0x000000ffff02a224 */ /* 0x000fe200078e0a02 */
[----:B------:R-:W-:-:S05]  /*ed80*/  @!P1 LOP3.LUT R2, RZ, R10, RZ, 0x33, !PT ;  /* 0x0000000aff029212 */ /* 0x000fca00078e33ff */
[--C-:B------:R-:W-:Y:S02]  /*ed90*/  IMAD.MOV R17, RZ, RZ, -R2.reuse ;  /* 0x000000ffff117224 */ /* 0x100fe400078e0a02 */
[----:B------:R-:W-:Y:S02]  /*eda0*/  IMAD.MOV.U32 R18, RZ, RZ, R2 ;  /* 0x000000ffff127224 */ /* 0x000fe400078e0002 */
[----:B------:R-:W-:Y:S01]  /*edb0*/  IMAD R17, R10, R17, R11 ;  /* 0x000000110a117224 */ /* 0x000fe200078e020b */
[----:B------:R-:W-:Y:S06]  /*edc0*/  BRA `(.L_x_237) ;  /* 0x0000000000147947 */ /* 0x000fec0003800000 */
.L_x_232:
[----:B------:R-:W-:Y:S01]  /*edd0*/  ULDC UR4, c[0x0][0xc3c] ;  /* 0x00030f0000047ab9 */ /* 0x000fe20000000800 */
[----:B------:R-:W-:Y:S01]  /*ede0*/  IMAD.MOV.U32 R17, RZ, RZ, RZ ;  /* 0x000000ffff117224 */ /* 0x000fe200078e00ff */
[----:B------:R-:W-:Y:S01]  /*edf0*/  MOV R16, UR6 ;  /* 0x0000000600107c02 */ /* 0x000fe20008000f00 */
[----:B------:R-:W-:Y:S02]  /*ee00*/  IMAD.MOV.U32 R18, RZ, RZ, RZ ;  /* 0x000000ffff127224 */ /* 0x000fe400078e00ff */
[----:B------:R-:W-:-:S07]  /*ee10*/  IMAD.U32 R19, RZ, RZ, UR4 ;  /* 0x00000004ff137e24 */ /* 0x000fce000f8e00ff */
.L_x_237:
[----:B------:R-:W-:-:S13]  /*ee20*/  ISETP.NE.AND P0, PT, R5, RZ, PT ;  /* 0x000000ff0500720c */ /* 0x000fda0003f05270 */
[----:B------:R-:W0:Y:S01]  /*ee30*/  @!P0 S2R R3, SR_CgaCtaId ;  /* 0x0000000000038919 */ /* 0x000e220000008800 */
[----:B------:R-:W-:-:S04]  /*ee40*/  @!P0 MOV R0, 0x400 ;  /* 0x0000040000008802 */ /* 0x000fc80000000f00 */
[----:B0-----:R-:W-:-:S05]  /*ee50*/  @!P0 LEA R0, R3, R0, 0x18 ;  /* 0x0000000003008211 */ /* 0x001fca00078ec0ff */
[----:B------:R0:W-:Y:S01]  /*ee60*/  @!P0 STS.128 [R0+0x388d0], R16 ;  /* 0x0388d01000008388 */ /* 0x0001e20000000c00 */
[----:B------:R-:W-:Y:S06]  /*ee70*/  BAR.ARV 0x5, 0x180 ;  /* 0x0146000000007b1d */ /* 0x000fec0000002000 */
.L_x_230:
[----:B------:R2:W-:Y:S01]  /*ee80*/  STL [R1+0x1c], RZ ;  /* 0x00001cff01007387 */ /* 0x0005e20000100800 */
[----:B------:R-:W-:Y:S01]  /*ee90*/  ULDC UR4, c[0x0][0xc3c] ;  /* 0x00030f0000047ab9 */ /* 0x000fe20000000800 */
[----:B------:R-:W-:Y:S01]  /*eea0*/  IMAD.MOV.U32 R28, RZ, RZ, 0x1 ;  /* 0x00000001ff1c7424 */ /* 0x000fe200078e00ff */
[----:B-1----:R-:W-:Y:S01]  /*eeb0*/  ISETP.GE.AND P0, PT, R19, UR4, PT ;  /* 0x0000000413007c0c */ /* 0x002fe2000bf06270 */
[----:B------:R-:W-:-:S12]  /*eec0*/  IMAD.MOV.U32 R27, RZ, RZ, RZ ;  /* 0x000000ffff1b7224 */ /* 0x000fd800078e00ff */
[----:B--2---:R-:W-:Y:S05]  /*eed0*/  @P0 BRA `(.L_x_238) ;  /* 0x0000004800140947 */ /* 0x004fea0003800000 */
[----:B0-----:R-:W2:Y:S01]  /*eee0*/  LDL R0, [R1+0x24] ;  /* 0x0000240001007983 */ /* 0x001ea20000100800 */
[----:B------:R-:W0:Y:S01]  /*eef0*/  S2UR UR5, SR_CgaCtaId ;  /* 0x00000000000579c3 */ /* 0x000e220000008800 */
[----:B------:R-:W-:Y:S01]  /*ef00*/  BSSY B8, `(.L_x_238) ;  /* 0x0000482000087945 */ /* 0x000fe20003800000 */
[----:B------:R-:W-:Y:S01]  /*ef10*/  IMAD.MOV.U32 R28, RZ, RZ, 0x1 ;  /* 0x00000001ff1c7424 */ /* 0x000fe200078e00ff */
[----:B------:R-:W1:Y:S01]  /*ef20*/  S2R R2, SR_TID.X ;  /* 0x0000000000027919 */ /* 0x000e620000002100 */
[----:B------:R-:W-:Y:S01]  /*ef30*/  IMAD.MOV.U32 R27, RZ, RZ, RZ ;  /* 0x000000ffff1b7224 */ /* 0x000fe200078e00ff */
[----:B------:R-:W-:Y:S01]  /*ef40*/  ULDC UR39, c[0x0][0xc] ;  /* 0x0000030000277ab9 */ /* 0x000fe20000000800 */
[----:B------:R3:W-:Y:S01]  /*ef50*/  STL [R1+0x1c], RZ ;  /* 0x00001cff01007387 */ /* 0x0007e20000100800 */
[C---:B-1----:R-:W-:Y:S01]  /*ef60*/  IMAD.SHL.U32 R33, R2.reuse, 0x8, RZ ;  /* 0x0000000802217824 */ /* 0x042fe200078e00ff */
[----:B------:R-:W-:-:S04]  /*ef70*/  LOP3.LUT R3, R2, 0x7f, RZ, 0xc0, !PT ;  /* 0x0000007f02037812 */ /* 0x000fc800078ec0ff */
[----:B------:R-:W-:Y:S02]  /*ef80*/  SHF.R.U32.HI R3, RZ, 0x3, R3 ;  /* 0x00000003ff037819 */ /* 0x000fe40000011603 */
[----:B--2---:R-:W-:Y:S02]  /*ef90*/  R2UR UR4, R0 ;  /* 0x00000000000472ca */ /* 0x004fe400000e0000 */
[----:B------:R-:W-:-:S04]  /*efa0*/  LOP3.LUT R0, R33, 0x1f8, RZ, 0xc0, !PT ;  /* 0x000001f821007812 */ /* 0x000fc800078ec0ff */
[----:B------:R-:W-:Y:S02]  /*efb0*/  LOP3.LUT R0, R0, 0x38, R2, 0x78, !PT ;  /* 0x0000003800007812 */ /* 0x000fe400078e7802 */
[----:B------:R-:W-:Y:S02]  /*efc0*/  SHF.L.U32 R2, R2, 0x4, RZ ;  /* 0x0000000402027819 */ /* 0x000fe400000006ff */
[----:B------:R-:W-:Y:S02]  /*efd0*/  LOP3.LUT R32, R0, 0x200, R33, 0xf8, !PT ;  /* 0x0000020000207812 */ /* 0x000fe400078ef821 */
[----:B------:R-:W-:Y:S01]  /*efe0*/  LOP3.LUT R33, R33, 0x38, RZ, 0xc0, !PT ;  /* 0x0000003821217812 */ /* 0x000fe200078ec0ff */
[----:B------:R-:W-:Y:S01]  /*eff0*/  ULOP3.LUT UR38, UR4, 0x2, URZ, 0xfc, !UPT ;  /* 0x0000000204267892 */ /* 0x000fe2000f8efc3f */
[----:B------:R-:W-:Y:S02]  /*f000*/  LOP3.LUT R2, R3, 0x70, R2, 0xf8, !PT ;  /* 0x0000007003027812 */ /* 0x000fe400078ef802 */
[----:B------:R-:W-:Y:S01]  /*f010*/  UMOV UR4, 0x400 ;  /* 0x0000040000047882 */ /* 0x000fe20000000000 */
[C---:B------:R-:W-:Y:S01]  /*f020*/  LOP3.LUT R0, R33.reuse, 0x40, RZ, 0xfc, !PT ;  /* 0x0000004021007812 */ /* 0x040fe200078efcff */
[----:B0-----:R-:W-:Y:S01]  /*f030*/  ULEA UR4, UR5, UR4, 0x18 ;  /* 0x0000000405047291 */ /* 0x001fe2000f8ec03f */
[----:B------:R-:W-:-:S02]  /*f040*/  LOP3.LUT R37, R33, 0x80, RZ, 0xfc, !PT ;  /* 0x0000008021257812 */ /* 0x000fc400078efcff */
[----:B------:R-:W-:-:S03]  /*f050*/  LOP3.LUT R36, R33, 0xc0, RZ, 0xfc, !PT ;  /* 0x000000c021247812 */ /* 0x000fc600078efcff */
[----:B------:R-:W-:-:S04]  /*f060*/  IMAD.U32 R22, RZ, RZ, UR4 ;  /* 0x00000004ff167e24 */ /* 0x000fc8000f8e00ff */
[----:B---3--:R-:W-:-:S07]  /*f070*/  IMAD R34, R32, 0x2, R22 ;  /* 0x0000000220227824 */ /* 0x008fce00078e0216 */
.L_x_303:
[----:B0-----:R-:W0:Y:S02]  /*f080*/  LDC.64 R2, c[0x0][0xc88] ;  /* 0x00032200ff027b82 */ /* 0x001e240000000a00 */
[----:B0-----:R-:W-:-:S05]  /*f090*/  IMAD.WIDE R2, R19, 0x4, R2 ;  /* 0x0000000413027825 */ /* 0x001fca00078e0202 */
[----:B--2---:R-:W2:Y:S01]  /*f0a0*/  LDG.E R29, desc[UR36][R2.64] ;  /* 0x00000024021d7981 */ /* 0x004ea2000c1e1900 */
[----:B------:R-:W-:Y:S05]  /*f0b0*/  YIELD ;  /* 0x0000000000007946 */ /* 0x000fea0003800000 */
[----:B------:R-:W-:Y:S01]  /*f0c0*/  ULDC.64 UR4, c[0x0][0xa28] ;  /* 0x00028a0000047ab9 */ /* 0x000fe20000000a00 */
[----:B------:R-:W-:Y:S01]  /*f0d0*/  IMAD.MOV.U32 R30, RZ, RZ, RZ ;  /* 0x000000ffff1e7224 */ /* 0x000fe200078e00ff */
[----:B------:R-:W-:Y:S01]  /*f0e0*/  ISETP.NE.U32.AND P0, PT, RZ, UR4, PT ;  /* 0x00000004ff007c0c */ /* 0x000fe2000bf05070 */
[----:B------:R-:W-:-:S03]  /*f0f0*/  ULDC.64 UR6, c[0x0][0xa18] ;  /* 0x0002860000067ab9 */ /* 0x000fc60000000a00 */
[----:B------:R-:W-:Y:S01]  /*f100*/  ISETP.NE.AND.EX P0, PT, RZ, UR5, PT, P0 ;  /* 0x00000005ff007c0c */ /* 0x000fe2000bf05300 */
[----:B------:R-:W-:Y:S01]  /*f110*/  IMAD.MOV.U32 R35, RZ, RZ, RZ ;  /* 0x000000ffff237224 */ /* 0x000fe200078e00ff */
[----:B--2---:R-:W-:-:S11]  /*f120*/  SHF.R.S32.HI R0, RZ, 0x1f, R29 ;  /* 0x0000001fff007819 */ /* 0x004fd6000001141d */
[C---:B------:R-:W-:Y:S02]  /*f130*/  @P0 LEA R2, P1, R29.reuse, UR4, 0x2 ;  /* 0x000000041d020c11 */ /* 0x040fe4000f8210ff */
[C---:B------:R-:W-:Y:S01]  /*f140*/  SHF.L.U32 R24, R29.reuse, 0x2, RZ ;  /* 0x000000021d187819 */ /* 0x040fe200000006ff */
[----:B------:R0:W-:Y:S01]  /*f150*/  STL [R1+0xc], R0 ;  /* 0x00000c0001007387 */ /* 0x0001e20000100800 */
[----:B------:R-:W-:Y:S01]  /*f160*/  @P0 LEA.HI.X R3, R29, UR5, R0, 0x2, P1 ;  /* 0x000000051d030c11 */ /* 0x000fe200088f1400 */
[----:B------:R-:W-:-:S04]  /*f170*/  ULDC.64 UR4, c[0x0][0xa00] ;  /* 0x0002800000047ab9 */ /* 0x000fc80000000a00 */
[----:B-1----:R1:W2:Y:S01]  /*f180*/  @P0 LDG.E R30, desc[UR36][R2.64] ;  /* 0x00000024021e0981 */ /* 0x0022a2000c1e1900 */
[----:B------:R-:W-:Y:S02]  /*f190*/  ISETP.NE.U32.AND P0, PT, RZ, UR4, PT ;  /* 0x00000004ff007c0c */ /* 0x000fe4000bf05070 */
[----:B------:R-:W-:Y:S02]  /*f1a0*/  SHF.L.U64.HI R25, R29, 0x2, R0 ;  /* 0x000000021d197819 */ /* 0x000fe40000010200 */
[----:B------:R-:W-:Y:S02]  /*f1b0*/  ISETP.NE.AND.EX P2, PT, RZ, UR5, PT, P0 ;  /* 0x00000005ff007c0c */ /* 0x000fe4000bf45300 */
[----:B------:R-:W-:Y:S02]  /*f1c0*/  ISETP.NE.U32.AND P0, PT, RZ, UR6, PT ;  /* 0x00000006ff007c0c */ /* 0x000fe4000bf05070 */
[----:B------:R-:W-:Y:S02]  /*f1d0*/  LOP3.LUT R23, R23, 0xffffff7f, RZ, 0xc0, !PT ;  /* 0xffffff7f17177812 */ /* 0x000fe400078ec0ff */
[----:B------:R-:W-:-:S02]  /*f1e0*/  ISETP.NE.AND.EX P0, PT, RZ, UR7, PT, P0 ;  /* 0x00000007ff007c0c */ /* 0x000fc4000bf05300 */
[----:B-1----:R-:W-:-:S04]  /*f1f0*/  IADD3 R2, P1, R24, UR4, RZ ;  /* 0x0000000418027c10 */ /* 0x002fc8000ff3e0ff */
[----:B------:R-:W-:Y:S01]  /*f200*/  IADD3.X R3, R25, UR5, RZ, P1, !PT ;  /* 0x0000000519037c10 */ /* 0x000fe20008ffe4ff */
[----:B------:R-:W-:Y:S01]  /*f210*/  ULDC.64 UR4, c[0x0][0x418] ;  /* 0x0001060000047ab9 */ /* 0x000fe20000000a00 */
[----:B------:R-:W-:-:S03]  /*f220*/  @P2 LOP3.LUT R23, R23, 0x80, RZ, 0xfc, !PT ;  /* 0x0000008017172812 */ /* 0x000fc600078efcff */
[----:B------:R1:W5:Y:S02]  /*f230*/  @P2 LDG.E R35, desc[UR36][R2.64] ;  /* 0x0000002402232981 */ /* 0x000364000c1e1900 */
[----:B------:R-:W-:-:S04]  /*f240*/  @P0 IADD3 R4, P1, R24, UR6, RZ ;  /* 0x0000000618040c10 */ /* 0x000fc8000ff3e0ff */
[----:B------:R-:W-:-:S05]  /*f250*/  @P0 IADD3.X R5, R25, UR7, RZ, P1, !PT ;  /* 0x0000000719050c10 */ /* 0x000fca0008ffe4ff */
[----:B------:R-:W3:Y:S01]  /*f260*/  @P0 LDG.E R4, desc[UR36][R4.64] ;  /* 0x0000002404040981 */ /* 0x000ee2000c1e1900 */
[----:B------:R-:W-:-:S03]  /*f270*/  UISETP.NE.U32.AND UP0, UPT, UR4, URZ, UPT ;  /* 0x0000003f0400728c */ /* 0x000fc6000bf05070 */
[----:B------:R-:W-:Y:S01]  /*f280*/  ULDC UR4, c[0x0][0x424] ;  /* 0x0001090000047ab9 */ /* 0x000fe20000000800 */
[----:B------:R-:W-:-:S03]  /*f290*/  UISETP.NE.AND.EX UP0, UPT, UR5, URZ, UPT, UP0 ;  /* 0x0000003f0500728c */ /* 0x000fc6000bf05300 */
[----:B------:R-:W-:Y:S01]  /*f2a0*/  ULDC UR5, c[0x0][0x2f0] ;  /* 0x0000bc0000057ab9 */ /* 0x000fe20000000800 */
[----:B------:R-:W-:-:S04]  /*f2b0*/  USEL UR4, UR4, 0x1, UP0 ;  /* 0x0000000104047887 */ /* 0x000fc80008000000 */
[----:B------:R-:W-:-:S06]  /*f2c0*/  UIMAD UR4, UR4, UR5, URZ ;  /* 0x00000005040472a4 */ /* 0x000fcc000f8e023f */
[----:B0-----:R-:W-:Y:S01]  /*f2d0*/  IMAD.U32 R0, RZ, RZ, UR4 ;  /* 0x00000004ff007e24 */ /* 0x001fe2000f8e00ff */
[----:B--2---:R1:W-:Y:S04]  /*f2e0*/  STL [R1+0x4], R30 ;  /* 0x0000041e01007387 */ /* 0x0043e80000100800 */
[----:B---3--:R1:W-:Y:S01]  /*f2f0*/  @P0 STL [R1+0x18], R4 ;  /* 0x0000180401000387 */ /* 0x0083e20000100800 */
[----:B------:R-:W-:Y:S05]  /*f300*/  @P0 BRA `(.L_x_239) ;  /* 0x0000000000200947 */ /* 0x000fea0003800000 */
[----:B------:R-:W-:Y:S02]  /*f310*/  ULDC UR4, c[0x0][0x288] ;  /* 0x0000a20000047ab9 */ /* 0x000fe40000000800 */
[----:B-1----:R-:W-:-:S05]  /*f320*/  IMAD.U32 R4, RZ, RZ, UR4 ;  /* 0x00000004ff047e24 */ /* 0x002fca000f8e00ff */
[----:B------:R0:W-:Y:S01]  /*f330*/  STL [R1+0x18], R4 ;  /* 0x0000180401007387 */ /* 0x0001e20000100800 */
[----:B------:R-:W-:Y:S05]  /*f340*/  @!P2 BRA `(.L_x_239) ;  /* 0x000000000010a947 */ /* 0x000fea0003800000 */
[----:B------:R-:W2:Y:S04]  /*f350*/  LDG.E R5, desc[UR36][R2.64] ;  /* 0x0000002402057981 */ /* 0x000ea8000c1e1900 */
[----:B0-----:R-:W2:Y:S02]  /*f360*/  LDG.E R4, desc[UR36][R2.64+0x4] ;  /* 0x0000042402047981 */ /* 0x001ea4000c1e1900 */
[----:B--2---:R-:W-:-:S05]  /*f370*/  IMAD.IADD R2, R4, 0x1, -R5 ;  /* 0x0000000104027824 */ /* 0x004fca00078e0a05 */
[----:B------:R2:W-:Y:S02]  /*f380*/  STL [R1+0x18], R2 ;  /* 0x0000180201007387 */ /* 0x0005e40000100800 */
.L_x_239:
[----:B------:R-:W-:Y:S01]  /*f390*/  ULDC.64 UR4, c[0x0][0xa20] ;  /* 0x0002880000047ab9 */ /* 0x000fe20000000a00 */
[----:B------:R-:W-:Y:S01]  /*f3a0*/  IMAD.MOV.U32 R31, RZ, RZ, R29 ;  /* 0x000000ffff1f7224 */ /* 0x000fe200078e001d */
[----:B------:R-:W-:-:S04]  /*f3b0*/  ISETP.NE.U32.AND P0, PT, RZ, UR4, PT ;  /* 0x00000004ff007c0c */ /* 0x000fc8000bf05070 */
[----:B------:R-:W-:-:S13]  /*f3c0*/  ISETP.NE.AND.EX P0, PT, RZ, UR5, PT, P0 ;  /* 0x00000005ff007c0c */ /* 0x000fda000bf05300 */
[----:B------:R-:W-:Y:S05]  /*f3d0*/  @!P0 BRA `(.L_x_240) ;  /* 0x0000000000108947 */ /* 0x000fea0003800000 */
[----:B-12---:R-:W-:-:S04]  /*f3e0*/  IADD3 R2, P0, R24, UR4, RZ ;  /* 0x0000000418027c10 */ /* 0x006fc8000ff1e0ff */
[----:B------:R-:W-:-:S05]  /*f3f0*/  IADD3.X R3, R25, UR5, RZ, P0, !PT ;  /* 0x0000000519037c10 */ /* 0x000fca00087fe4ff */
[----:B------:R3:W5:Y:S01]  /*f400*/  LDG.E R0, desc[UR36][R2.64] ;  /* 0x0000002402007981 */ /* 0x000762000c1e1900 */
[----:B------:R-:W-:Y:S05]  /*f410*/  BRA `(.L_x_241) ;  /* 0x0000000000247947 */ /* 0x000fea0003800000 */
.L_x_240:
[----:B------:R-:W-:Y:S02]  /*f420*/  ULDC.64 UR4, c[0x0][0xa08] ;  /* 0x0002820000047ab9 */ /* 0x000fe40000000a00 */
[----:B------:R-:W-:-:S04]  /*f430*/  ISETP.NE.U32.AND P0, PT, RZ, UR4, PT ;  /* 0x00000004ff007c0c */ /* 0x000fc8000bf05070 */
[----:B------:R-:W-:-:S13]  /*f440*/  ISETP.NE.AND.EX P0, PT, RZ, UR5, PT, P0 ;  /* 0x00000005ff007c0c */ /* 0x000fda000bf05300 */
[----:B------:R-:W-:Y:S05]  /*f450*/  @!P0 BRA `(.L_x_241) ;  /* 0x0000000000148947 */ /* 0x000fea0003800000 */
[----:B-12---:R-:W1:Y:S02]  /*f460*/  LDC.64 R2, c[0x0][0xa08] ;  /* 0x00028200ff027b82 */ /* 0x006e640000000a00 */
[----:B-1----:R-:W-:-:S05]  /*f470*/  IMAD.WIDE R2, R31, 0x4, R2 ;  /* 0x000000041f027825 */ /* 0x002fca00078e0202 */
[----:B------:R-:W2:Y:S04]  /*f480*/  LDG.E R0, desc[UR36][R2.64] ;  /* 0x0000002402007981 */ /* 0x000ea8000c1e1900 */
[----:B------:R-:W2:Y:S02]  /*f490*/  LDG.E R5, desc[UR36][R2.64+0x4] ;  /* 0x0000042402057981 */ /* 0x000ea4000c1e1900 */
[----:B--2---:R-:W-:-:S07]  /*f4a0*/  IADD3 R0, -R0, R5, RZ ;  /* 0x0000000500007210 */ /* 0x004fce0007ffe1ff */
.L_x_241:
[----:B-123-5:R-:W-:Y:S01]  /*f4b0*/  IMAD.IADD R2, R0, 0x1, -R30 ;  /* 0x0000000100027824 */ /* 0x02efe200078e0a1e */
[----:B------:R-:W-:Y:S03]  /*f4c0*/  BSSY B7, `(.L_x_242) ;  /* 0x0000387000077945 */ /* 0x000fe60003800000 */
[C---:B------:R-:W-:Y:S01]  /*f4d0*/  VIADD R0, R2.reuse, 0x4f ;  /* 0x0000004f02007836 */ /* 0x040fe20000000000 */
[----:B------:R1:W-:Y:S01]  /*f4e0*/  STL [R1], R2 ;  /* 0x0000000201007387 */ /* 0x0003e20000100800 */
[----:B------:R-:W-:Y:S02]  /*f4f0*/  ISETP.GT.AND P0, PT, R2, RZ, PT ;  /* 0x000000ff0200720c */ /* 0x000fe40003f04270 */
[----:B------:R-:W-:-:S05]  /*f500*/  IMAD.HI R0, R0, 0x66666667, RZ ;  /* 0x6666666700007827 */ /* 0x000fca00078e02ff */
[----:B------:R-:W-:-:S04]  /*f510*/  SHF.R.U32.HI R3, RZ, 0x1f, R0 ;  /* 0x0000001fff037819 */ /* 0x000fc80000011600 */
[----:B------:R-:W-:-:S05]  /*f520*/  LEA.HI.SX32 R0, R0, R3, 0x1b ;  /* 0x0000000300007211 */ /* 0x000fca00078fdaff */
[----:B------:R1:W-:Y:S01]  /*f530*/  STL [R1+0x20], R0 ;  /* 0x0000200001007387 */ /* 0x0003e20000100800 */
[----:B------:R-:W-:Y:S05]  /*f540*/  @P0 BRA `(.L_x_243) ;  /* 0x0000000000440947 */ /* 0x000fea0003800000 */
[----:B-1----:R-:W1:Y:S02]  /*f550*/  S2R R2, SR_TID.X ;  /* 0x0000000000027919 */ /* 0x002e640000002100 */
[----:B-1----:R-:W-:-:S04]  /*f560*/  LOP3.LUT R2, R2, 0x7f, RZ, 0xc0, !PT ;  /* 0x0000007f02027812 */ /* 0x002fc800078ec0ff */
[----:B------:R-:W-:-:S13]  /*f570*/  ISETP.NE.AND P0, PT, R2, RZ, PT ;  /* 0x000000ff0200720c */ /* 0x000fda0003f05270 */
[----:B------:R-:W-:Y:S05]  /*f580*/  @P0 BRA `(.L_x_244) ;  /* 0x0000003400e80947 */ /* 0x000fea0003800000 */
[----:B------:R-:W1:Y:S01]  /*f590*/  S2R R5, SR_LANEID ;  /* 0x0000000000057919 */ /* 0x000e620000000000 */
[----:B------:R-:W-:Y:S01]  /*f5a0*/  VOTEU.ANY UR4, UPT, PT ;  /* 0x0000000000047886 */ /* 0x000fe200038e0100 */
[----:B------:R-:W2:Y:S01]  /*f5b0*/  LDC.64 R2, c[0x0][0xc60] ;  /* 0x00031800ff027b82 */ /* 0x000ea20000000a00 */
[----:B------:R-:W1:Y:S02]  /*f5c0*/  FLO.U32 R0, UR4 ;  /* 0x0000000400007d00 */ /* 0x000e6400080e0000 */
[----:B-1----:R-:W-:-:S06]  /*f5d0*/  ISETP.EQ.U32.AND P0, PT, R0, R5, PT ;  /* 0x000000050000720c */ /* 0x002fcc0003f02070 */
[----:B------:R-:W2:Y:S07]  /*f5e0*/  POPC R5, UR4 ;  /* 0x0000000400057d09 */ /* 0x000eae0008000000 */
[----:B--2---:R-:W2:Y:S01]  /*f5f0*/  @P0 ATOMG.E.ADD.STRONG.GPU PT, R3, desc[UR36][R2.64], R5 ;  /* 0x00000005020309a8 */ /* 0x004ea200081ee1e4 */
[----:B0-----:R-:W0:Y:S02]  /*f600*/  S2R R4, SR_LTMASK ;  /* 0x0000000000047919 */ /* 0x001e240000003900 */
[----:B0-----:R-:W-:-:S04]  /*f610*/  LOP3.LUT R4, R4, UR4, RZ, 0xc0, !PT ;  /* 0x0000000404047c12 */ /* 0x001fc8000f8ec0ff */
[----:B------:R-:W0:Y:S01]  /*f620*/  POPC R7, R4 ;  /* 0x0000000400077309 */ /* 0x000e220000000000 */
[----:B--2---:R-:W0:Y:S02]  /*f630*/  SHFL.IDX PT, R0, R3, R0, 0x1f ;  /* 0x00001f0003007589 */ /* 0x004e2400000e0000 */
[----:B0-----:R-:W-:Y:S01]  /*f640*/  IADD3 R16, R0, UR39, R7 ;  /* 0x0000002700107c10 */ /* 0x001fe2000fffe007 */
[----:B------:R-:W-:Y:S06]  /*f650*/  BRA `(.L_x_244) ;  /* 0x0000003400b47947 */ /* 0x000fec0003800000 */
.L_x_243:
[----:B-1----:R-:W-:Y:S01]  /*f660*/  VIADD R0, R22, 0x24400 ;  /* 0x0002440016007836 */ /* 0x002fe20000000000 */
[----:B------:R-:W-:Y:S04]  /*f670*/  BSSY B6, `(.L_x_245) ;  /* 0x0000013000067945 */ /* 0x000fe80003800000 */
[----:B------:R-:W-:-:S13]  /*f680*/  LOP3.LUT P0, RZ, R0, 0x3ff, RZ, 0xc0, !PT ;  /* 0x000003ff00ff7812 */ /* 0x000fda000780c0ff */
[----:B------:R-:W-:Y:S05]  /*f690*/  @!P0 BRA `(.L_x_246) ;  /* 0x0000000000408947 */ /* 0x000fea0003800000 */
[----:B------:R-:W-:Y:S01]  /*f6a0*/  MOV R2, 0x0 ;  /* 0x0000000000027802 */ /* 0x000fe20000000f00 */
[----:B------:R-:W-:Y:S01]  /*f6b0*/  ULDC.64 UR6, c[0x4][0x138] ;  /* 0x01004e0000067ab9 */ /* 0x000fe20000000a00 */
[----:B------:R-:W-:Y:S01]  /*f6c0*/  ULDC.64 UR8, c[0x4][0x140] ;  /* 0x0100500000087ab9 */ /* 0x000fe20000000a00 */
[----:B------:R-:W-:Y:S01]  /*f6d0*/  ULDC.64 UR4, c[0x4][0x98] ;  /* 0x0100260000047ab9 */ /* 0x000fe20000000a00 */
[----:B0-----:R-:W-:Y:S01]  /*f6e0*/  IMAD.U32 R4, RZ, RZ, UR6 ;  /* 0x00000006ff047e24 */ /* 0x001fe2000f8e00ff */
[----:B------:R-:W-:Y:S01]  /*f6f0*/  MOV R6, UR8 ;  /* 0x0000000800067c02 */ /* 0x000fe20008000f00 */
[----:B------:R-:W0:Y:S01]  /*f700*/  LDC.64 R2, c[0x4][R2] ;  /* 0x0100000002027b82 */ /* 0x000e220000000a00 */
[----:B------:R-:W-:Y:S01]  /*f710*/  IMAD.U32 R5, RZ, RZ, UR7 ;  /* 0x00000007ff057e24 */ /* 0x000fe2000f8e00ff */
[----:B------:R-:W-:Y:S01]  /*f720*/  MOV R13, RZ ;  /* 0x000000ff000d7202 */ /* 0x000fe20000000f00 */
[----:B------:R-:W-:Y:S02]  /*f730*/  IMAD.U32 R7, RZ, RZ, UR9 ;  /* 0x00000009ff077e24 */ /* 0x000fe4000f8e00ff */
[----:B------:R-:W-:-:S02]  /*f740*/  IMAD.U32 R10, RZ, RZ, UR4 ;  /* 0x00000004ff0a7e24 */ /* 0x000fc4000f8e00ff */
[----:B------:R-:W-:Y:S02]  /*f750*/  IMAD.U32 R11, RZ, RZ, UR5 ;  /* 0x00000005ff0b7e24 */ /* 0x000fe4000f8e00ff */
[----:B------:R-:W-:Y:S02]  /*f760*/  IMAD.MOV.U32 R8, RZ, RZ, 0x70 ;  /* 0x00000070ff087424 */ /* 0x000fe400078e00ff */
[----:B------:R-:W-:-:S07]  /*f770*/  IMAD.MOV.U32 R12, RZ, RZ, 0x1 ;  /* 0x00000001ff0c7424 */ /* 0x000fce00078e00ff */
[----:B------:R-:W-:-:S07]  /*f780*/  LEPC R20, `(.L_x_246) ;  /* 0x000000001014794e */ /* 0x000fce0000000000 */
[----:B0-----:R-:W-:Y:S05]  /*f790*/  CALL.ABS.NOINC R2 ;  /* 0x0000000002007343 */ /* 0x001fea0003c00000 */
.L_x_246:
[----:B------:R-:W-:Y:S05]  /*f7a0*/  BSYNC B6 ;  /* 0x0000000000067941 */ /* 0x000fea0003800000 */
.L_x_245:
[----:B------:R-:W-:Y:S01]  /*f7b0*/  VIADD R0, R22, 0x400 ;  /* 0x0000040016007836 */ /* 0x000fe20000000000 */
[----:B------:R-:W-:Y:S04]  /*f7c0*/  BSSY B6, `(.L_x_247) ;  /* 0x0000022000067945 */ /* 0x000fe80003800000 */
[----:B------:R-:W-:-:S13]  /*f7d0*/  LOP3.LUT P0, RZ, R0, 0x3ff, RZ, 0xc0, !PT ;  /* 0x000003ff00ff7812 */ /* 0x000fda000780c0ff */
[----:B------:R-:W-:Y:S05]  /*f7e0*/  @!P0 BRA `(.L_x_248) ;  /* 0x00000000007c8947 */ /* 0x000fea0003800000 */
[----:B------:R-:W-:Y:S01]  /*f7f0*/  MOV R26, 0x0 ;  /* 0x00000000001a7802 */ /* 0x000fe20000000f00 */
[----:B------:R-:W-:Y:S01]  /*f800*/  ULDC.64 UR6, c[0x4][0x138] ;  /* 0x01004e0000067ab9 */ /* 0x000fe20000000a00 */
[----:B------:R-:W-:Y:S01]  /*f810*/  ULDC.64 UR8, c[0x4][0x140] ;  /* 0x0100500000087ab9 */ /* 0x000fe20000000a00 */
[----:B------:R-:W-:Y:S01]  /*f820*/  ULDC.64 UR4, c[0x4][0xa0] ;  /* 0x0100280000047ab9 */ /* 0x000fe20000000a00 */
[----:B------:R1:W2:Y:S01]  /*f830*/  LDC.64 R2, c[0x4][R26] ;  /* 0x010000001a027b82 */ /* 0x0002a20000000a00 */
[----:B0-----:R-:W-:Y:S01]  /*f840*/  IMAD.U32 R4, RZ, RZ, UR6 ;  /* 0x00000006ff047e24 */ /* 0x001fe2000f8e00ff */
[----:B------:R-:W-:Y:S01]  /*f850*/  MOV R10, UR4 ;  /* 0x00000004000a7c02 */ /* 0x000fe20008000f00 */
[----:B------:R-:W-:Y:S02]  /*f860*/  IMAD.U32 R5, RZ, RZ, UR7 ;  /* 0x00000007ff057e24 */ /* 0x000fe4000f8e00ff */
[----:B------:R-:W-:Y:S02]  /*f870*/  IMAD.U32 R6, RZ, RZ, UR8 ;  /* 0x00000008ff067e24 */ /* 0x000fe4000f8e00ff */
[----:B------:R-:W-:-:S02]  /*f880*/  IMAD.U32 R7, RZ, RZ, UR9 ;  /* 0x00000009ff077e24 */ /* 0x000fc4000f8e00ff */
[----:B------:R-:W-:Y:S02]  /*f890*/  IMAD.U32 R11, RZ, RZ, UR5 ;  /* 0x00000005ff0b7e24 */ /* 0x000fe4000f8e00ff */
[----:B------:R-:W-:Y:S02]  /*f8a0*/  IMAD.MOV.U32 R8, RZ, RZ, 0x70 ;  /* 0x00000070ff087424 */ /* 0x000fe400078e00ff */
[----:B------:R-:W-:Y:S02]  /*f8b0*/  IMAD.MOV.U32 R12, RZ, RZ, 0x1 ;  /* 0x00000001ff0c7424 */ /* 0x000fe400078e00ff */
[----:B-1----:R-:W-:-:S07]  /*f8c0*/  IMAD.MOV.U32 R13, RZ, RZ, RZ ;  /* 0x000000ffff0d7224 */ /* 0x002fce00078e00ff */
[----:B------:R-:W-:-:S07]  /*f8d0*/  LEPC R20, `(.L_x_249) ;  /* 0x000000001014794e */ /* 0x000fce0000000000 */
[----:B--2---:R-:W-:Y:S05]  /*f8e0*/  CALL.ABS.NOINC R2 ;  /* 0x0000000002007343 */ /* 0x004fea0003c00000 */
.L_x_249:
[----:B------:R0:W1:Y:S01]  /*f8f0*/  LDC.64 R2, c[0x4][R26] ;  /* 0x010000001a027b82 */ /* 0x0000620000000a00 */
[----:B------:R-:W-:Y:S01]  /*f900*/  ULDC.64 UR6, c[0x4][0x138] ;  /* 0x01004e0000067ab9 */ /* 0x000fe20000000a00 */
[----:B------:R-:W-:Y:S01]  /*f910*/  ULDC.64 UR8, c[0x4][0x140] ;  /* 0x0100500000087ab9 */ /* 0x000fe20000000a00 */
[----:B------:R-:W-:Y:S01]  /*f920*/  ULDC.64 UR4, c[0x4][0xa8] ;  /* 0x01002a0000047ab9 */ /* 0x000fe20000000a00 */
[----:B------:R-:W-:Y:S01]  /*f930*/  IMAD.U32 R4, RZ, RZ, UR6 ;  /* 0x00000006ff047e24 */ /* 0x000fe2000f8e00ff */
[----:B------:R-:W-:Y:S01]  /*f940*/  MOV R5, UR7 ;  /* 0x0000000700057c02 */ /* 0x000fe20008000f00 */
[----:B------:R-:W-:Y:S01]  /*f950*/  IMAD.U32 R6, RZ, RZ, UR8 ;  /* 0x00000008ff067e24 */ /* 0x000fe2000f8e00ff */
[----:B------:R-:W-:Y:S01]  /*f960*/  MOV R12, 0x1 ;  /* 0x00000001000c7802 */ /* 0x000fe20000000f00 */
[----:B------:R-:W-:Y:S02]  /*f970*/  IMAD.U32 R7, RZ, RZ, UR9 ;  /* 0x00000009ff077e24 */ /* 0x000fe4000f8e00ff */
[----:B------:R-:W-:-:S02]  /*f980*/  IMAD.U32 R10, RZ, RZ, UR4 ;  /* 0x00000004ff0a7e24 */ /* 0x000fc4000f8e00ff */
[----:B------:R-:W-:Y:S02]  /*f990*/  IMAD.U32 R11, RZ, RZ, UR5 ;  /* 0x00000005ff0b7e24 */ /* 0x000fe4000f8e00ff */
[----:B------:R-:W-:Y:S02]  /*f9a0*/  IMAD.MOV.U32 R8, RZ, RZ, 0x70 ;  /* 0x00000070ff087424 */ /* 0x000fe400078e00ff */
[----:B0-----:R-:W-:-:S07]  /*f9b0*/  IMAD.MOV.U32 R13, RZ, RZ, RZ ;  /* 0x000000ffff0d7224 */ /* 0x001fce00078e00ff */
[----:B------:R-:W-:-:S07]  /*f9c0*/  LEPC R20, `(.L_x_248) ;  /* 0x000000001014794e */ /* 0x000fce0000000000 */
[----:B-1----:R-:W-:Y:S05]  /*f9d0*/  CALL.ABS.NOINC R2 ;  /* 0x0000000002007343 */ /* 0x002fea0003c00000 */
.L_x_248:
[----:B------:R-:W-:Y:S05]  /*f9e0*/  BSYNC B6 ;  /* 0x0000000000067941 */ /* 0x000fea0003800000 */
.L_x_247:
[----:B------:R-:W2:Y:S01]  /*f9f0*/  LDL R26, [R1+0x20] ;  /* 0x00002000011a7983 */ /* 0x000ea20000100800 */
[----:B------:R-:W-:Y:S01]  /*fa00*/  ULDC.64 UR4, c[0x0][0x9f8] ;  /* 0x00027e0000047ab9 */ /* 0x000fe20000000a00 */
[----:B------:R-:W1:Y:S02]  /*fa10*/  LDC R6, c[0x0][0x430] ;  /* 0x00010c00ff067b82 */ /* 0x000e640000000800 */
[----:B------:R-:W3:Y:S01]  /*fa20*/  LDL R2, [R1] ;  /* 0x0000000001027983 */ /* 0x000ee20000100800 */
[----:B------:R-:W-:Y:S01]  /*fa30*/  ISETP.NE.U32.AND P0, PT, RZ, UR4, PT ;  /* 0x00000004ff007c0c */ /* 0x000fe2000bf05070 */
[----:B------:R-:W4:Y:S03]  /*fa40*/  S2R R20, SR_TID.X ;  /* 0x0000000000147919 */ /* 0x000f260000002100 */
[----:B------:R-:W-:-:S13]  /*fa50*/  ISETP.NE.AND.EX P0, PT, RZ, UR5, PT, P0 ;  /* 0x00000005ff007c0c */ /* 0x000fda000bf05300 */
[----:B------:R-:W-:Y:S01]  /*fa60*/  @P0 IADD3 R24, P1, R24, UR4, RZ ;  /* 0x0000000418180c10 */ /* 0x000fe2000ff3e0ff */
[----:B------:R-:W0:Y:S01]  /*fa70*/  S2R R21, SR_TID.X ;  /* 0x0000000000157919 */ /* 0x000e220000002100 */
[----:B------:R-:W-:Y:S02]  /*fa80*/  ULDC UR4, c[0x0][0x2f4] ;  /* 0x0000bd0000047ab9 */ /* 0x000fe40000000800 */
[----:B------:R-:W-:-:S05]  /*fa90*/  @P0 IADD3.X R25, R25, UR5, RZ, P1, !PT ;  /* 0x0000000519190c10 */ /* 0x000fca0008ffe4ff */
[----:B------:R-:W3:Y:S01]  /*faa0*/  @P0 LDG.E R31, desc[UR36][R24.64] ;  /* 0x00000024181f0981 */ /* 0x000ee2000c1e1900 */
[----:B-1----:R-:W-:Y:S02]  /*fab0*/  ISETP.NE.AND P2, PT, R6, 0x1, PT ;  /* 0x000000010600780c */ /* 0x002fe40003f45270 */
[----:B----4-:R-:W-:-:S04]  /*fac0*/  LOP3.LUT R20, R20, 0x7f, RZ, 0xc0, !PT ;  /* 0x0000007f14147812 */ /* 0x010fc800078ec0ff */
[----:B------:R-:W-:-:S07]  /*fad0*/  SHF.R.U32.HI R0, RZ, 0x3, R20 ;  /* 0x00000003ff007819 */ /* 0x000fce0000011614 */
[----:B0-----:R-:W0:Y:S01]  /*fae0*/  @P2 LDC R4, c[0x0][0x434] ;  /* 0x00010d00ff042b82 */ /* 0x001e220000000800 */
[----:B------:R-:W-:-:S05]  /*faf0*/  IMAD.SHL.U32 R20, R21, 0x10, RZ ;  /* 0x0000001015147824 */ /* 0x000fca00078e00ff */
[----:B------:R-:W-:Y:S02]  /*fb00*/  LOP3.LUT R20, R0, 0x70, R20, 0xf8, !PT ;  /* 0x0000007000147812 */ /* 0x000fe400078ef814 */
[----:B------:R-:W1:Y:S01]  /*fb10*/  @P2 LDC R0, c[0x0][0x438] ;  /* 0x00010e00ff002b82 */ /* 0x000e620000000800 */
[----:B------:R-:W-:Y:S02]  /*fb20*/  LOP3.LUT R23, R23, 0xffffffbf, RZ, 0xc0, !PT ;  /* 0xffffffbf17177812 */ /* 0x000fe400078ec0ff */
[----:B------:R-:W-:Y:S02]  /*fb30*/  LOP3.LUT R8, R33, 0x40, RZ, 0xfc, !PT ;  /* 0x0000004021087812 */ /* 0x000fe400078efcff */
[----:B------:R-:W-:-:S04]  /*fb40*/  @P2 LOP3.LUT R23, R23, 0x40, RZ, 0xfc, !PT ;  /* 0x0000004017172812 */ /* 0x000fc800078efcff */
[----:B------:R-:W-:Y:S01]  /*fb50*/  LOP3.LUT R23, R23, 0xffffffef, RZ, 0xc0, !PT ;  /* 0xffffffef17177812 */ /* 0x000fe200078ec0ff */
[----:B------:R-:W-:Y:S01]  /*fb60*/  UMOV UR5, 0xffffffff ;  /* 0xffffffff00057882 */ /* 0x000fe20000000000 */
[----:B--2---:R-:W-:-:S04]  /*fb70*/  VIADD R26, R26, 0xffffffff ;  /* 0xffffffff1a1a7836 */ /* 0x004fc80000000000 */
[----:B------:R-:W-:-:S05]  /*fb80*/  IMAD R5, R26, 0x50, R20 ;  /* 0x000000501a057824 */ /* 0x000fca00078e0214 */
[----:B---3--:R-:W-:-:S04]  /*fb90*/  ISETP.GE.AND P0, PT, R5, R2, PT ;  /* 0x000000020500720c */ /* 0x008fc80003f06270 */
[----:B------:R-:W-:Y:S01]  /*fba0*/  ISETP.GT.U32.OR P0, PT, R20, 0x4f, P0 ;  /* 0x0000004f1400780c */ /* 0x000fe20000704470 */
[----:B------:R-:W-:-:S04]  /*fbb0*/  IMAD.IADD R5, R5, 0x1, R30 ;  /* 0x0000000105057824 */ /* 0x000fc800078e021e */
[----:B0-----:R-:W-:-:S08]  /*fbc0*/  @P2 IMAD.HI.U32 R7, R5, R4, RZ ;  /* 0x0000000405072227 */ /* 0x001fd000078e00ff */
[----:B------:R-:W0:Y:S01]  /*fbd0*/  @!P0 LDC.64 R2, c[0x0][0x428] ;  /* 0x00010a00ff028b82 */ /* 0x000e220000000a00 */
[----:B------:R-:W-:Y:S01]  /*fbe0*/  IMAD.MOV.U32 R4, RZ, RZ, R5 ;  /* 0x000000ffff047224 */ /* 0x000fe200078e0005 */
[----:B-1----:R-:W-:-:S04]  /*fbf0*/  @P2 SHF.R.U32.HI R4, RZ, R0, R7 ;  /* 0x00000000ff042219 */ /* 0x002fc80000011607 */
[----:B------:R-:W-:-:S05]  /*fc00*/  IADD3 R0, -R4, RZ, RZ ;  /* 0x000000ff04007210 */ /* 0x000fca0007ffe1ff */
[----:B------:R-:W-:Y:S01]  /*fc10*/  IMAD R0, R6, R0, R5 ;  /* 0x0000000006007224 */ /* 0x000fe200078e0205 */
[----:B------:R-:W-:Y:S02]  /*fc20*/  SHF.R.S32.HI R6, RZ, 0x1f, R31 ;  /* 0x0000001fff067819 */ /* 0x000fe4000001141f */
[----:B------:R-:W-:-:S03]  /*fc30*/  @!P0 SHF.R.S32.HI R5, RZ, 0x1f, R4 ;  /* 0x0000001fff058819 */ /* 0x000fc60000011404 */
[----:B------:R0:W-:Y:S02]  /*fc40*/  STL [R1+0x8], R6 ;  /* 0x0000080601007387 */ /* 0x0001e40000100800 */
[-C--:B0-----:R-:W-:Y:S02]  /*fc50*/  @!P0 IMAD R6, R6, R2.reuse, RZ ;  /* 0x0000000206068224 */ /* 0x081fe400078e02ff */
[----:B------:R-:W-:-:S04]  /*fc60*/  @!P0 IMAD.WIDE.U32 R4, R31, R2, R4 ;  /* 0x000000021f048225 */ /* 0x000fc800078e0004 */
[----:B------:R-:W-:Y:S02]  /*fc70*/  @!P0 IMAD R6, R31, R3, R6 ;  /* 0x000000031f068224 */ /* 0x000fe400078e0206 */
[----:B------:R-:W0:Y:S02]  /*fc80*/  @!P0 LDC.64 R2, c[0x0][0x418] ;  /* 0x00010600ff028b82 */ /* 0x000e240000000a00 */
[----:B------:R-:W-:Y:S01]  /*fc90*/  @!P0 IMAD.IADD R6, R5, 0x1, R6 ;  /* 0x0000000105068824 */ /* 0x000fe200078e0206 */
[----:B------:R-:W-:Y:S02]  /*fca0*/  ISETP.GE.AND P2, PT, R8, UR4, PT ;  /* 0x0000000408007c0c */ /* 0x000fe4000bf46270 */
[----:B0-----:R-:W-:-:S04]  /*fcb0*/  @!P0 LEA R2, P1, R4, R2, 0x2 ;  /* 0x0000000204028211 */ /* 0x001fc800078210ff */
[----:B------:R-:W-:Y:S01]  /*fcc0*/  @!P0 LEA.HI.X R3, R4, R3, R6, 0x2, P1 ;  /* 0x0000000304038211 */ /* 0x000fe200008f1406 */
[----:B------:R-:W-:-:S06]  /*fcd0*/  IMAD.MOV.U32 R4, RZ, RZ, RZ ;  /* 0x000000ffff047224 */ /* 0x000fcc00078e00ff */
[----:B------:R0:W5:Y:S01]  /*fce0*/  @!P0 LDG.E R4, desc[UR36][R2.64] ;  /* 0x0000002402048981 */ /* 0x000162000c1e1900 */
[----:B------:R-:W-:Y:S02]  /*fcf0*/  ISETP.GE.AND P0, PT, R33, UR4, PT ;  /* 0x0000000421007c0c */ /* 0x000fe4000bf06270 */
[----:B------:R-:W-:-:S11]  /*fd00*/  ISETP.GE.AND P1, PT, R37, UR4, PT ;  /* 0x0000000425007c0c */ /* 0x000fd6000bf26270 */
[----:B------:R-:W-:-:S04]  /*fd10*/  @P0 LOP3.LUT R23, R23, 0x10, RZ, 0xfc, !PT ;  /* 0x0000001017170812 */ /* 0x000fc800078efcff */
[----:B------:R-:W-:-:S04]  /*fd20*/  LOP3.LUT R23, R23, 0xfffffff7, RZ, 0xc0, !PT ;  /* 0xfffffff717177812 */ /* 0x000fc800078ec0ff */
[----:B------:R-:W-:Y:S02]  /*fd30*/  @P2 LOP3.LUT R23, R23, 0x8, RZ, 0xfc, !PT ;  /* 0x0000000817172812 */ /* 0x000fe400078efcff */
[----:B------:R-:W-:Y:S02]  /*fd40*/  ISETP.GE.AND P0, PT, R36, UR4, PT ;  /* 0x0000000424007c0c */ /* 0x000fe4000bf06270 */
[----:B------:R-:W-:-:S04]  /*fd50*/  LOP3.LUT R23, R23, 0xfffffffb, RZ, 0xc0, !PT ;  /* 0xfffffffb17177812 */ /* 0x000fc800078ec0ff */
[----:B------:R-:W-:-:S04]  /*fd60*/  @P1 LOP3.LUT R23, R23, 0x4, RZ, 0xfc, !PT ;  /* 0x0000000417171812 */ /* 0x000fc800078efcff */
[----:B------:R-:W-:Y:S01]  /*fd70*/  LOP3.LUT R23, R23, 0xfffffffd, RZ, 0xc0, !PT ;  /* 0xfffffffd17177812 */ /* 0x000fe200078ec0ff */
[----:B0-----:R-:W-:-:S03]  /*fd80*/  IMAD.U32 R2, RZ, RZ, UR38 ;  /* 0x00000026ff027e24 */ /* 0x001fc6000f8e00ff */
[----:B------:R-:W-:Y:S01]  /*fd90*/  @P0 LOP3.LUT R23, R23, 0x2, RZ, 0xfc, !PT ;  /* 0x0000000217170812 */ /* 0x000fe200078efcff */
[----:B------:R-:W-:Y:S06]  /*fda0*/  BRA.DIV UR5, `(.L_x_250) ;  /* 0x0000003e05c47947 */ /* 0x000fec000b800000 */
.L_x_320:
[----:B------:R-:W-:Y:S02]  /*fdb0*/  ISETP.NE.AND P0, PT, R2, 0x3, PT ;  /* 0x000000030200780c */ /* 0x000fe40003f05270 */
[----:B------:R-:W-:Y:S02]  /*fdc0*/  ISETP.GT.U32.AND P1, PT, R20, 0x4f, PT ;  /* 0x0000004f1400780c */ /* 0x000fe40003f24070 */
[----:B------:R-:W-:Y:S02]  /*fdd0*/  LOP3.LUT R23, R23, 0xffffffdf, RZ, 0xc0, !PT ;  /* 0xffffffdf17177812 */ /* 0x000fe400078ec0ff */
[----:B------:R-:W-:-:S07]  /*fde0*/  SHF.R.S32.HI R30, RZ, 0x1f, R18 ;  /* 0x0000001fff1e7819 */ /* 0x000fce0000011412 */
[----:B------:R-:W-:-:S04]  /*fdf0*/  @P0 LOP3.LUT R23, R23, 0x20, RZ, 0xfc, !PT ;  /* 0x0000002017170812 */ /* 0x000fc800078efcff */
[----:B------:R-:W-:-:S04]  /*fe00*/  LOP3.LUT R23, R23, 0xfffffffe, RZ, 0xc0, !PT ;  /* 0xfffffffe17177812 */ /* 0x000fc800078ec0ff */
[----:B------:R-:W-:Y:S01]  /*fe10*/  @P1 LOP3.LUT R23, R23, 0x1, RZ, 0xfc, !PT ;  /* 0x0000000117171812 */ /* 0x000fe200078efcff */
[----:B------:R-:W-:Y:S06]  /*fe20*/  @!P0 BRA `(.L_x_251) ;  /* 0x0000000000048947 */ /* 0x000fec0003800000 */
[----:B------:R-:W-:Y:S01]  /*fe30*/  BPT.TRAP 0x1 ;  /* 0x000000040000795c */ /* 0x000fe20000300000 */
.L_x_251:
        /* <DEDUP_REMOVED lines=12> */
[----:B------:R-:W-:-:S03]  /*ff00*/  ULDC.64 UR4, c[0x0][0x330] ;  /* 0x0000cc0000047ab9 */ /* 0x000fc60000000a00 */
[----:B------:R-:W-:Y:S02]  /*ff10*/  IMAD.IADD R3, R3, 0x1, R5 ;  /* 0x0000000103037824 */ /* 0x000fe400078e0205 */
[----:B------:R-:W-:Y:S02]  /*ff20*/  IMAD R5, R30, UR4, RZ ;  /* 0x000000041e057c24 */ /* 0x000fe4000f8e02ff */
[----:B------:R-:W-:-:S04]  /*ff30*/  IMAD.WIDE.U32 R2, R18, UR4, R2 ;  /* 0x0000000412027c25 */ /* 0x000fc8000f8e0002 */
[----:B------:R-:W-:Y:S01]  /*ff40*/  IMAD R5, R18, UR5, R5 ;  /* 0x0000000512057c24 */ /* 0x000fe2000f8e0205 */
[----:B------:R-:W-:Y:S02]  /*ff50*/  ULDC.64 UR4, c[0x0][0x318] ;  /* 0x0000c60000047ab9 */ /* 0x000fe40000000a00 */
[----:B------:R-:W-:Y:S02]  /*ff60*/  LEA R24, P0, R2, UR4, 0x1 ;  /* 0x0000000402187c11 */ /* 0x000fe4000f8008ff */
[----:B------:R-:W-:-:S04]  /*ff70*/  IADD3 R5, R3, R5, RZ ;  /* 0x0000000503057210 */ /* 0x000fc80007ffe0ff */
[----:B------:R-:W-:Y:S01]  /*ff80*/  LEA.HI.X R25, R2, UR5, R5, 0x1, P0 ;  /* 0x0000000502197c11 */ /* 0x000fe200080f0c05 */
[----:B------:R-:W-:Y:S01]  /*ff90*/  IMAD R5, R27, 0x8, R22 ;  /* 0x000000081b057824 */ /* 0x000fe200078e0216 */
[----:B------:R-:W-:-:S04]  /*ffa0*/  SHF.L.U32 R2, R28, 0x1f, RZ ;  /* 0x0000001f1c027819 */ /* 0x000fc800000006ff */
[----:B------:R-:W0:Y:S02]  /*ffb0*/  SYNCS.PHASECHK.TRANS64.TRYWAIT P0, [R5+URZ+0x38840], R2 ;  /* 0x03884002050075a7 */ /* 0x000e24000800017f */
[----:B0-----:R-:W-:Y:S05]  /*ffc0*/  @!P0 BRA `(.L_x_253) ;  /* 0x0000003c006c8947 */ /* 0x001fea0003800000 */
.L_x_321:
[----:B------:R-:W-:Y:S05]  /*ffd0*/  BSYNC B0 ;  /* 0x0000000000007941 */ /* 0x000fea0003800000 */
.L_x_252:
[----:B------:R-:W2:Y:S01]  /*ffe0*/  LDL R9, [R1] ;  /* 0x0000000001097983 */ /* 0x000ea20000100800 */
[----:B------:R-:W-:Y:S02]  /*fff0*/  ULDC.64 UR4, c[0x0][0x300] ;  /* 0x0000c00000047ab9 */ /* 0x000fe40000000a00 */
[----:B------:R-:W-:Y:S01]  /*10000*/  IMAD R6, R6, UR4, RZ ;  /* 0x0000000406067c24 */ /* 0x000fe2000f8e02ff */
[----:B------:R-:W1:Y:S01]  /*10010*/  S2R R8, SR_TID.X ;  /* 0x0000000000087919 */ /* 0x000e620000002100 */
[----:B0-----:R-:W-:-:S04]  /*10020*/  IMAD.WIDE.U32 R2, R0, UR4, RZ ;  /* 0x0000000400027c25 */ /* 0x001fc8000f8e00ff */
[----:B------:R-:W-:Y:S01]  /*10030*/  IMAD R6, R0, UR5, R6 ;  /* 0x0000000500067c24 */ /* 0x000fe2000f8e0206 */
[----:B------:R-:W-:Y:S02]  /*10040*/  ULDC.64 UR4, c[0x0][0x310] ;  /* 0x0000c40000047ab9 */ /* 0x000fe40000000a00 */
[----:B------:R-:W-:Y:S02]  /*10050*/  IMAD R7, R7, UR4, RZ ;  /* 0x0000000407077c24 */ /* 0x000fe4000f8e02ff */
[----:B------:R-:W-:Y:S02]  /*10060*/  IMAD.IADD R3, R3, 0x1, R6 ;  /* 0x0000000103037824 */ /* 0x000fe400078e0206 */
[C---:B------:R-:W-:Y:S02]  /*10070*/  IMAD R7, R4.reuse, UR5, R7 ;  /* 0x0000000504077c24 */ /* 0x040fe4000f8e0207 */
[----:B------:R-:W-:Y:S01]  /*10080*/  IMAD.WIDE.U32 R2, R4, UR4, R2 ;  /* 0x0000000404027c25 */ /* 0x000fe2000f8e0002 */
[----:B------:R-:W-:-:S03]  /*10090*/  ULDC.64 UR4, c[0x0][0x308] ;  /* 0x0000c20000047ab9 */ /* 0x000fc60000000a00 */
[----:B------:R-:W-:Y:S02]  /*100a0*/  IMAD.IADD R3, R3, 0x1, R7 ;  /* 0x0000000103037824 */ /* 0x000fe400078e0207 */
[----:B------:R-:W-:Y:S02]  /*100b0*/  IMAD R0, R30, UR4, RZ ;  /* 0x000000041e007c24 */ /* 0x000fe4000f8e02ff */
[----:B------:R-:W-:-:S04]  /*100c0*/  IMAD.WIDE.U32 R2, R18, UR4, R2 ;  /* 0x0000000412027c25 */ /* 0x000fc8000f8e0002 */
[----:B------:R-:W-:Y:S01]  /*100d0*/  IMAD R0, R18, UR5, R0 ;  /* 0x0000000512007c24 */ /* 0x000fe2000f8e0200 */
[----:B------:R-:W-:Y:S01]  /*100e0*/  ULDC.64 UR4, c[0x0][0x2e8] ;  /* 0x0000ba0000047ab9 */ /* 0x000fe20000000a00 */
[----:B------:R-:W-:Y:S02]  /*100f0*/  IMAD R7, R27, 0x5000, R32 ;  /* 0x000050001b077824 */ /* 0x000fe400078e0220 */
[----:B------:R-:W-:Y:S01]  /*10100*/  IMAD.IADD R6, R3, 0x1, R0 ;  /* 0x0000000103067824 */ /* 0x000fe200078e0200 */
[----:B------:R-:W-:Y:S01]  /*10110*/  LEA R0, P0, R2, UR4, 0x1 ;  /* 0x0000000402007c11 */ /* 0x000fe2000f8008ff */
[----:B------:R-:W-:Y:S01]  /*10120*/  UMOV UR4, 0xffffffff ;  /* 0xffffffff00047882 */ /* 0x000fe20000000000 */
[----:B-1----:R-:W-:Y:S02]  /*10130*/  LOP3.LUT R8, R8, 0x7f, RZ, 0xc0, !PT ;  /* 0x0000007f08087812 */ /* 0x002fe400078ec0ff */
[----:B------:R-:W-:Y:S02]  /*10140*/  LEA.HI.X R6, R2, UR5, R6, 0x1, P0 ;  /* 0x0000000502067c11 */ /* 0x000fe400080f0c06 */
[----:B------:R-:W-:Y:S01]  /*10150*/  SHF.R.U32.HI R8, RZ, 0x3, R8 ;  /* 0x00000003ff087819 */ /* 0x000fe20000011608 */
[----:B--2---:R-:W-:-:S04]  /*10160*/  IMAD R4, R26, -0x50, R9 ;  /* 0xffffffb01a047824 */ /* 0x004fc800078e0209 */
[----:B------:R-:W-:-:S05]  /*10170*/  IMAD.IADD R4, R4, 0x1, -R8 ;  /* 0x0000000104047824 */ /* 0x000fca00078e0a08 */
[----:B------:R-:W-:Y:S01]  /*10180*/  ISETP.GE.AND P0, PT, R4, 0x1, PT ;  /* 0x000000010400780c */ /* 0x000fe20003f06270 */
[----:B------:R-:W-:-:S12]  /*10190*/  BRA.DIV UR4, `(.L_x_254) ;  /* 0x0000003e040c7947 */ /* 0x000fd8000b800000 */
[----:B------:R-:W0:Y:S01]  /*101a0*/  SHFL.IDX PT, R3, R0, RZ, 0x181f ;  /* 0x00181fff00037589 */ /* 0x000e2200000e0000 */
[----:B------:R-:W-:Y:S01]  /*101b0*/  LOP3.LUT P5, RZ, R23, 0x10, RZ, 0xc0, !PT ;  /* 0x0000001017ff7812 */ /* 0x000fe200078ac0ff */
[----:B------:R-:W-:Y:S01]  /*101c0*/  @P0 IMAD R9, R7, 0x2, R22 ;  /* 0x0000000207090824 */ /* 0x000fe200078e0216 */
[C---:B------:R-:W-:Y:S01]  /*101d0*/  LOP3.LUT P4, RZ, R23.reuse, 0x8, RZ, 0xc0, !PT ;  /* 0x0000000817ff7812 */ /* 0x040fe2000788c0ff */
[----:B------:R-:W1:Y:S01]  /*101e0*/  SHFL.IDX PT, R2, R6, RZ, 0x181f ;  /* 0x00181fff06027589 */ /* 0x000e6200000e0000 */
[C---:B------:R-:W-:Y:S02]  /*101f0*/  LOP3.LUT P3, RZ, R23.reuse, 0x4, RZ, 0xc0, !PT ;  /* 0x0000000417ff7812 */ /* 0x040fe4000786c0ff */
[----:B------:R-:W-:Y:S01]  /*10200*/  LOP3.LUT P2, RZ, R23, 0x2, RZ, 0xc0, !PT ;  /* 0x0000000217ff7812 */ /* 0x000fe2000784c0ff */
[----:B------:R-:W-:Y:S01]  /*10210*/  SHFL.IDX PT, R8, R6, 0x1, 0x181f ;  /* 0x00381f0006087f89 */ /* 0x000fe200000e0000 */
[----:B0-----:R-:W-:-:S04]  /*10220*/  @P0 LEA R3, P1, R33, R3, 0x1 ;  /* 0x0000000321030211 */ /* 0x001fc800078208ff */
[----:B-1----:R-:W-:-:S04]  /*10230*/  @P0 IADD3.X R2, RZ, R2, RZ, P1, !PT ;  /* 0x00000002ff020210 */ /* 0x002fc80000ffe4ff */
[----:B------:R-:W-:-:S04]  /*10240*/  @P0 LOP3.LUT R3, R3, R2, RZ, 0x3c, !PT ;  /* 0x0000000203030212 */ /* 0x000fc800078e3cff */
[----:B------:R-:W-:-:S04]  /*10250*/  @P0 LOP3.LUT R2, R3, R2, RZ, 0x3c, !PT ;  /* 0x0000000203020212 */ /* 0x000fc800078e3cff */
[----:B------:R-:W-:-:S05]  /*10260*/  @P0 LOP3.LUT R3, R3, R2, RZ, 0x3c, !PT ;  /* 0x0000000203030212 */ /* 0x000fca00078e3cff */
[----:B------:R-:W-:Y:S04]  /*10270*/  @P0 LDGSTS.E.BYPASS.LTC128B.128 [R9+0x24400], desc[UR36][R2.64], !P5 ;  /* 0x2440000002090fae */ /* 0x000fe8000e901d64 */
[----:B------:R-:W-:Y:S04]  /*10280*/  @P0 LDGSTS.E.BYPASS.LTC128B.128 [R9+0x26c00], desc[UR36][R2.64+0x80], !P4 ;  /* 0x26c0008002090fae */ /* 0x000fe8000e101d64 */
[----:B------:R-:W-:Y:S04]  /*10290*/  @P0 LDGSTS.E.BYPASS.LTC128B.128 [R9+0x29400], desc[UR36][R2.64+0x100], !P3 ;  /* 0x2940010002090fae */ /* 0x000fe8000d901d64 */
[----:B------:R0:W-:Y:S01]  /*102a0*/  @P0 LDGSTS.E.BYPASS.LTC128B.128 [R9+0x2bc00], desc[UR36][R2.64+0x180], !P2 ;  /* 0x2bc0018002090fae */ /* 0x0001e2000d101d64 */
[----:B------:R-:W-:-:S03]  /*102b0*/  ISETP.GE.AND P0, PT, R4, 0x11, PT ;  /* 0x000000110400780c */ /* 0x000fc60003f06270 */
[----:B0-----:R-:W0:Y:S10]  /*102c0*/  SHFL.IDX PT, R2, R0, 0x1, 0x181f ;  /* 0x00381f0000027f89 */ /* 0x001e3400000e0000 */
[----:B------:R-:W-:Y:S01]  /*102d0*/  @P0 IMAD R21, R7, 0x2, R22 ;  /* 0x0000000207150824 */ /* 0x000fe200078e0216 */
[----:B0-----:R-:W-:-:S05]  /*102e0*/  @P0 LEA R2, P1, R33, R2, 0x1 ;  /* 0x0000000221020211 */ /* 0x001fca00078208ff */
[----:B------:R-:W-:Y:S02]  /*102f0*/  @P0 IMAD.X R3, RZ, RZ, R8, P1 ;  /* 0x000000ffff030224 */ /* 0x000fe400008e0608 */
[----:B------:R-:W-:Y:S04]  /*10300*/  SHFL.IDX PT, R8, R6, 0x2, 0x181f ;  /* 0x00581f0006087f89 */ /* 0x000fe800000e0000 */
        /* <DEDUP_REMOVED lines=17> */
[----:B------:R-:W1:Y:S01]  /*10420*/  SHFL.IDX PT, R0, R0, 0x4, 0x181f ;  /* 0x00981f0000007f89 */ /* 0x000e6200000e0000 */
[----:B0-----:R-:W-:-:S04]  /*10430*/  @P0 LEA R2, P1, R33, R2, 0x1 ;  /* 0x0000000221020211 */ /* 0x001fc800078208ff */
[----:B------:R-:W-:Y:S02]  /*10440*/  @P0 IADD3.X R3, RZ, R8, RZ, P1, !PT ;  /* 0x00000008ff030210 */ /* 0x000fe40000ffe4ff */
[----:B------:R0:W2:Y:S04]  /*10450*/  SHFL.IDX PT, R8, R6, 0x4, 0x181f ;  /* 0x00981f0006087f89 */ /* 0x0000a800000e0000 */
[----:B------:R0:W-:Y:S04]  /*10460*/  @P0 LDGSTS.E.BYPASS.LTC128B.128 [R21+0x25c00], desc[UR36][R2.64], !P5 ;  /* 0x25c0000002150fae */ /* 0x0001e8000e901d64 */
[----:B------:R0:W-:Y:S04]  /*10470*/  @P0 LDGSTS.E.BYPASS.LTC128B.128 [R21+0x28400], desc[UR36][R2.64+0x80], !P4 ;  /* 0x2840008002150fae */ /* 0x0001e8000e101d64 */
[----:B------:R0:W-:Y:S04]  /*10480*/  @P0 LDGSTS.E.BYPASS.LTC128B.128 [R21+0x2ac00], desc[UR36][R2.64+0x100], !P3 ;  /* 0x2ac0010002150fae */ /* 0x0001e8000d901d64 */
[----:B-1----:R0:W-:Y:S02]  /*10490*/  @P0 LDGSTS.E.BYPASS.LTC128B.128 [R21+0x2d400], desc[UR36][R2.64+0x180], !P2 ;  /* 0x2d40018002150fae */ /* 0x0021e4000d101d64 */
.L_x_333:
[----:B------:R-:W-:Y:S01]  /*104a0*/  ISETP.GE.AND P0, PT, R4, 0x41, PT ;  /* 0x000000410400780c */ /* 0x000fe20003f06270 */
[----:B------:R-:W-:-:S12]  /*104b0*/  BSSY B0, `(.L_x_255) ;  /* 0x0000010000007945 */ /* 0x000fd80003800000 */
[----:B------:R-:W-:Y:S05]  /*104c0*/  @!P0 BRA `(.L_x_256) ;  /* 0x0000000000388947 */ /* 0x000fea0003800000 */
[----:B------:R-:W-:Y:S01]  /*104d0*/  LOP3.LUT P4, RZ, R23, 0x10, RZ, 0xc0, !PT ;  /* 0x0000001017ff7812 */ /* 0x000fe2000788c0ff */
[----:B------:R-:W-:Y:S01]  /*104e0*/  IMAD R7, R7, 0x2, R22 ;  /* 0x0000000207077824 */ /* 0x000fe200078e0216 */
[C---:B------:R-:W-:Y:S02]  /*104f0*/  LOP3.LUT P3, RZ, R23.reuse, 0x8, RZ, 0xc0, !PT ;  /* 0x0000000817ff7812 */ /* 0x040fe4000786c0ff */
[C---:B------:R-:W-:Y:S02]  /*10500*/  LOP3.LUT P2, RZ, R23.reuse, 0x4, RZ, 0xc0, !PT ;  /* 0x0000000417ff7812 */ /* 0x040fe4000784c0ff */
[----:B------:R-:W-:Y:S02]  /*10510*/  LOP3.LUT P1, RZ, R23, 0x2, RZ, 0xc0, !PT ;  /* 0x0000000217ff7812 */ /* 0x000fe4000782c0ff */
[----:B0-----:R-:W-:-:S05]  /*10520*/  LEA R2, P0, R33, R0, 0x1 ;  /* 0x0000000021027211 */ /* 0x001fca00078008ff */
        /* <DEDUP_REMOVED lines=8> */
.L_x_256:
[----:B------:R-:W-:Y:S05]  /*105b0*/  BSYNC B0 ;  /* 0x0000000000007941 */ /* 0x000fea0003800000 */
.L_x_255:
[----:B------:R-:W-:Y:S01]  /*105c0*/  NOP ;  /* 0x0000000000007918 */ /* 0x000fe20000000000 */
[----:B------:R-:W-:-:S13]  /*105d0*/  PLOP3.LUT P0, PT, PT, PT, PT, 0x80, 0x0 ;  /* 0x000000000000781c */ /* 0x000fda0003f0f070 */
.L_x_257:
        /* <DEDUP_REMOVED lines=10> */
.L_x_258:
[----:B------:R3:W5:Y:S01]  /*10680*/  LDL.LU R0, [R1+0xc] ;  /* 0x00000c0001007983 */ /* 0x0007620000300800 */
[----:B------:R-:W-:Y:S01]  /*10690*/  LOP3.LUT P0, RZ, R23, 0x80, RZ, 0xc0, !PT ;  /* 0x0000008017ff7812 */ /* 0x000fe2000780c0ff */
[----:B------:R3:W-:-:S12]  /*106a0*/  SYNCS.ARRIVE.TRANS64.A1T0 RZ, [R5+URZ+0x38830], RZ ;  /* 0x038830ff05ff79a7 */ /* 0x0007d8000810003f */
[----:B------:R-:W-:Y:S05]  /*106b0*/  WARPSYNC.ALL ;  /* 0x0000000000007948 */ /* 0x000fea0003800000 */
[----:B------:R-:W-:Y:S01]  /*106c0*/  ULDC.64 UR4, c[0x0][0x298] ;  /* 0x0000a60000047ab9 */ /* 0x000fe20000000a00 */
[----:B01----:R-:W-:Y:S01]  /*106d0*/  VIADD R2, R22, 0x14400 ;  /* 0x0001440016027836 */ /* 0x003fe20000000000 */
[----:B------:R-:W-:Y:S01]  /*106e0*/  SEL R29, R29, RZ, !P0 ;  /* 0x000000ff1d1d7207 */ /* 0x000fe20004000000 */
[----:B------:R-:W-:Y:S01]  /*106f0*/  IMAD.WIDE.U32 R6, R35, UR4, RZ ;  /* 0x0000000423067c25 */ /* 0x000fe2000f8e00ff */
[----:B------:R-:W-:Y:S01]  /*10700*/  BSSY B6, `(.L_x_259) ;  /* 0x000001b000067945 */ /* 0x000fe20003800000 */
[----:B------:R-:W-:Y:S01]  /*10710*/  BAR.SYNC.DEFER_BLOCKING 0x8, 0x180 ;  /* 0x0206000000007b1d */ /* 0x000fe20000010000 */
[----:B-----5:R-:W-:-:S02]  /*10720*/  SEL R0, R0, RZ, !P0 ;  /* 0x000000ff00007207 */ /* 0x020fc40004000000 */
[----:B------:R-:W-:-:S03]  /*10730*/  LOP3.LUT P0, RZ, R2, 0x3ff, RZ, 0xc0, !PT ;  /* 0x000003ff02ff7812 */ /* 0x000fc6000780c0ff */
[----:B------:R0:W-:Y:S04]  /*10740*/  STL [R1+0xc], R0 ;  /* 0x00000c0001007387 */ /* 0x0001e80000100800 */
[----:B------:R1:W-:Y:S01]  /*10750*/  STL.64 [R1+0x10], R6 ;  /* 0x0000100601007387 */ /* 0x0003e20000100a00 */
[----:B0-----:R-:W-:-:S05]  /*10760*/  SHF.R.S32.HI R0, RZ, 0x1f, R35 ;  /* 0x0000001fff007819 */ /* 0x001fca0000011423 */
[----:B------:R-:W-:-:S04]  /*10770*/  IMAD R0, R0, UR4, RZ ;  /* 0x0000000400007c24 */ /* 0x000fc8000f8e02ff */
[----:B------:R-:W-:-:S04]  /*10780*/  IMAD R0, R35, UR5, R0 ;  /* 0x0000000523007c24 */ /* 0x000fc8000f8e0200 */
[----:B------:R-:W-:Y:S01]  /*10790*/  IMAD.IADD R35, R7, 0x1, R0 ;  /* 0x0000000107237824 */ /* 0x000fe200078e0200 */
[----:B-1----:R-:W-:Y:S06]  /*107a0*/  @!P0 BRA `(.L_x_260) ;  /* 0x0000000000408947 */ /* 0x002fec0003800000 */
[----:B------:R-:W-:Y:S01]  /*107b0*/  MOV R2, 0x0 ;  /* 0x0000000000027802 */ /* 0x000fe20000000f00 */
[----:B------:R-:W-:Y:S01]  /*107c0*/  ULDC.64 UR6, c[0x4][0x138] ;  /* 0x01004e0000067ab9 */ /* 0x000fe20000000a00 */
[----:B------:R-:W-:Y:S01]  /*107d0*/  ULDC.64 UR8, c[0x4][0x140] ;  /* 0x0100500000087ab9 */ /* 0x000fe20000000a00 */
[----:B------:R-:W-:Y:S01]  /*107e0*/  ULDC.64 UR4, c[0x4][0xb0] ;  /* 0x01002c0000047ab9 */ /* 0x000fe20000000a00 */
[----:B------:R-:W-:Y:S01]  /*107f0*/  MOV R4, UR6 ;  /* 0x0000000600047c02 */ /* 0x000fe20008000f00 */
[----:B---3--:R-:W-:Y:S01]  /*10800*/  IMAD.U32 R5, RZ, RZ, UR7 ;  /* 0x00000007ff057e24 */ /* 0x008fe2000f8e00ff */
[----:B------:R-:W0:Y:S01]  /*10810*/  LDC.64 R2, c[0x4][R2] ;  /* 0x0100000002027b82 */ /* 0x000e220000000a00 */
[----:B------:R-:W-:Y:S01]  /*10820*/  IMAD.U32 R6, RZ, RZ, UR8 ;  /* 0x00000008ff067e24 */ /* 0x000fe2000f8e00ff */
[----:B--2---:R-:W-:Y:S01]  /*10830*/  MOV R8, 0x70 ;  /* 0x0000007000087802 */ /* 0x004fe20000000f00 */
[----:B------:R-:W-:Y:S02]  /*10840*/  IMAD.U32 R7, RZ, RZ, UR9 ;  /* 0x00000009ff077e24 */ /* 0x000fe4000f8e00ff */
[----:B------:R-:W-:-:S02]  /*10850*/  IMAD.U32 R10, RZ, RZ, UR4 ;  /* 0x00000004ff0a7e24 */ /* 0x000fc4000f8e00ff */
[----:B------:R-:W-:Y:S02]  /*10860*/  IMAD.U32 R11, RZ, RZ, UR5 ;  /* 0x00000005ff0b7e24 */ /* 0x000fe4000f8e00ff */
[----:B------:R-:W-:Y:S02]  /*10870*/  IMAD.MOV.U32 R12, RZ, RZ, 0x1 ;  /* 0x00000001ff0c7424 */ /* 0x000fe400078e00ff */
[----:B------:R-:W-:-:S07]  /*10880*/  IMAD.MOV.U32 R13, RZ, RZ, RZ ;  /* 0x000000ffff0d7224 */ /* 0x000fce00078e00ff */
[----:B------:R-:W-:-:S07]  /*10890*/  LEPC R20, `(.L_x_260) ;  /* 0x000000001014794e */ /* 0x000fce0000000000 */
[----:B0-----:R-:W-:Y:S05]  /*108a0*/  CALL.ABS.NOINC R2 ;  /* 0x0000000002007343 */ /* 0x001fea0003c00000 */
.L_x_260:
[----:B------:R-:W-:Y:S05]  /*108b0*/  BSYNC B6 ;  /* 0x0000000000067941 */ /* 0x000fea0003800000 */
.L_x_259:
[----:B------:R-:W4:Y:S01]  /*108c0*/  LDL.LU R20, [R1+0xc] ;  /* 0x00000c0001147983 */ /* 0x000f220000300800 */
[----:B------:R-:W0:Y:S01]  /*108d0*/  LDC R6, c[0x0][0x448] ;  /* 0x00011200ff067b82 */ /* 0x000e220000000800 */
[----:B------:R-:W-:Y:S02]  /*108e0*/  ULDC.64 UR4, c[0x0][0x2d8] ;  /* 0x0000b60000047ab9 */ /* 0x000fe40000000a00 */
[----:B------:R-:W2:Y:S01]  /*108f0*/  LDL.LU.64 R2, [R1+0x10] ;  /* 0x0000100001027983 */ /* 0x000ea20000300a00 */
[----:B------:R-:W-:-:S03]  /*10900*/  IMAD R0, R30, UR4, RZ ;  /* 0x000000041e007c24 */ /* 0x000fc6000f8e02ff */
[----:B------:R1:W5:Y:S01]  /*10910*/  LDL R10, [R1+0x18] ;  /* 0x00001800010a7983 */ /* 0x0003620000100800 */
[----:B---3--:R-:W-:Y:S01]  /*10920*/  IMAD R5, R18, UR5, R0 ;  /* 0x0000000512057c24 */ /* 0x008fe2000f8e0200 */
[----:B0-----:R-:W-:-:S13]  /*10930*/  ISETP.NE.AND P0, PT, R6, 0x1, PT ;  /* 0x000000010600780c */ /* 0x001fda0003f05270 */
[----:B------:R-:W0:Y:S01]  /*10940*/  @P0 LDC R4, c[0x0][0x450] ;  /* 0x00011400ff040b82 */ /* 0x000e220000000800 */
[----:B------:R-:W-:Y:S01]  /*10950*/  LOP3.LUT R9, R33, 0x40, RZ, 0xfc, !PT ;  /* 0x0000004021097812 */ /* 0x000fe200078efcff */
[----:B----4-:R-:W-:Y:S02]  /*10960*/  IMAD.MOV.U32 R21, RZ, RZ, R20 ;  /* 0x000000ffff157224 */ /* 0x010fe400078e0014 */
[----:B------:R-:W3:Y:S01]  /*10970*/  S2R R20, SR_TID.X ;  /* 0x0000000000147919 */ /* 0x000ee20000002100 */
[----:B--2---:R-:W-:Y:S02]  /*10980*/  IMAD.MOV.U32 R3, RZ, RZ, R35 ;  /* 0x000000ffff037224 */ /* 0x004fe400078e0023 */
[----:B------:R-:W-:Y:S01]  /*10990*/  IMAD.WIDE.U32 R2, R18, UR4, R2 ;  /* 0x0000000412027c25 */ /* 0x000fe2000f8e0002 */
[----:B------:R-:W-:-:S03]  /*109a0*/  ULDC.64 UR4, c[0x0][0x2e0] ;  /* 0x0000b80000047ab9 */ /* 0x000fc60000000a00 */
[----:B------:R-:W-:Y:S02]  /*109b0*/  IMAD.IADD R3, R3, 0x1, R5 ;  /* 0x0000000103037824 */ /* 0x000fe400078e0205 */
[----:B------:R-:W2:Y:S01]  /*109c0*/  @P0 LDC R5, c[0x0][0x44c] ;  /* 0x00011300ff050b82 */ /* 0x000ea20000000800 */
[----:B------:R-:W-:Y:S02]  /*109d0*/  IMAD R0, R21, UR4, RZ ;  /* 0x0000000415007c24 */ /* 0x000fe4000f8e02ff */
[----:B------:R-:W-:-:S04]  /*109e0*/  IMAD.WIDE.U32 R2, R29, UR4, R2 ;  /* 0x000000041d027c25 */ /* 0x000fc8000f8e0002 */
[----:B------:R-:W-:Y:S01]  /*109f0*/  IMAD R0, R29, UR5, R0 ;  /* 0x000000051d007c24 */ /* 0x000fe2000f8e0200 */
[----:B------:R-:W-:-:S04]  /*10a00*/  ULDC.64 UR4, c[0x0][0x2d0] ;  /* 0x0000b40000047ab9 */ /* 0x000fc80000000a00 */
[----:B------:R-:W-:Y:S01]  /*10a10*/  IADD3 R3, R3, R0, RZ ;  /* 0x0000000003037210 */ /* 0x000fe20007ffe0ff */
[----:B------:R-:W-:Y:S01]  /*10a20*/  IMAD.SHL.U32 R0, R17, 0x80, RZ ;  /* 0x0000008011007824 */ /* 0x000fe200078e00ff */
[C---:B---3--:R-:W-:Y:S01]  /*10a30*/  LOP3.LUT R21, R20.reuse, 0x7f, RZ, 0xc0, !PT ;  /* 0x0000007f14157812 */ /* 0x048fe200078ec0ff */
[----:B------:R-:W-:-:S03]  /*10a40*/  IMAD.SHL.U32 R20, R20, 0x10, RZ ;  /* 0x0000001014147824 */ /* 0x000fc600078e00ff */
[----:B------:R-:W-:-:S04]  /*10a50*/  SHF.R.U32.HI R21, RZ, 0x3, R21 ;  /* 0x00000003ff157819 */ /* 0x000fc80000011615 */
[----:B------:R-:W-:-:S04]  /*10a60*/  LOP3.LUT R20, R21, 0x70, R20, 0xf8, !PT ;  /* 0x0000007015147812 */ /* 0x000fc800078ef814 */
[----:B------:R-:W-:-:S05]  /*10a70*/  LOP3.LUT R7, R20, R0, RZ, 0xfc, !PT ;  /* 0x0000000014077212 */ /* 0x000fca00078efcff */
[----:B--2---:R-:W-:-:S04]  /*10a80*/  @P0 IMAD.HI.U32 R8, R7, R5, RZ ;  /* 0x0000000507080227 */ /* 0x004fc800078e00ff */
[----:B------:R-:W-:Y:S01]  /*10a90*/  IMAD.MOV.U32 R5, RZ, RZ, R7 ;  /* 0x000000ffff057224 */ /* 0x000fe200078e0007 */
[----:B0-----:R-:W-:Y:S01]  /*10aa0*/  @P0 SHF.R.U32.HI R5, RZ, R4, R8 ;  /* 0x00000004ff050219 */ /* 0x001fe20000011608 */
[----:B------:R-:W0:Y:S04]  /*10ab0*/  S2R R20, SR_TID.X ;  /* 0x0000000000147919 */ /* 0x000e280000002100 */
[----:B------:R-:W-:-:S04]  /*10ac0*/  IMAD.MOV R4, RZ, RZ, -R5 ;  /* 0x000000ffff047224 */ /* 0x000fc800078e0a05 */
[----:B------:R-:W-:Y:S01]  /*10ad0*/  IMAD R4, R6, R4, R7 ;  /* 0x0000000406047224 */ /* 0x000fe200078e0207 */
[----:B------:R-:W-:Y:S01]  /*10ae0*/  SHF.R.S32.HI R7, RZ, 0x1f, R5 ;  /* 0x0000001fff077819 */ /* 0x000fe20000011405 */
[----:B------:R-:W-:-:S04]  /*10af0*/  IMAD.WIDE.U32 R2, R5, UR4, R2 ;  /* 0x0000000405027c25 */ /* 0x000fc8000f8e0002 */
[----:B------:R-:W-:-:S04]  /*10b00*/  IMAD R7, R7, UR4, RZ ;  /* 0x0000000407077c24 */ /* 0x000fc8000f8e02ff */
[----:B------:R-:W-:Y:S01]  /*10b10*/  IMAD R7, R5, UR5, R7 ;  /* 0x0000000505077c24 */ /* 0x000fe2000f8e0207 */
[----:B------:R-:W-:Y:S01]  /*10b20*/  SHF.R.S32.HI R5, RZ, 0x1f, R4 ;  /* 0x0000001fff057819 */ /* 0x000fe20000011404 */
[----:B------:R-:W-:Y:S02]  /*10b30*/  ULDC.64 UR4, c[0x0][0x2c8] ;  /* 0x0000b20000047ab9 */ /* 0x000fe40000000a00 */
[----:B------:R-:W-:Y:S02]  /*10b40*/  IMAD.IADD R3, R3, 0x1, R7 ;  /* 0x0000000103037824 */ /* 0x000fe400078e0207 */
[----:B------:R-:W-:Y:S02]  /*10b50*/  IMAD R5, R5, UR4, RZ ;  /* 0x0000000405057c24 */ /* 0x000fe4000f8e02ff */
[----:B------:R-:W-:-:S04]  /*10b60*/  IMAD.WIDE.U32 R2, R4, UR4, R2 ;  /* 0x0000000404027c25 */ /* 0x000fc8000f8e0002 */
[----:B------:R-:W-:Y:S01]  /*10b70*/  IMAD R5, R4, UR5, R5 ;  /* 0x0000000504057c24 */ /* 0x000fe2000f8e0205 */
[----:B------:R-:W-:-:S04]  /*10b80*/  ULDC.64 UR4, c[0x0][0x280] ;  /* 0x0000a00000047ab9 */ /* 0x000fc80000000a00 */
[----:B------:R-:W-:Y:S02]  /*10b90*/  IADD3 R3, R3, R5, RZ ;  /* 0x0000000503037210 */ /* 0x000fe40007ffe0ff */
[----:B------:R-:W-:Y:S01]  /*10ba0*/  LEA R5, P0, R2, UR4, 0x1 ;  /* 0x0000000402057c11 */ /* 0x000fe2000f8008ff */
[----:B------:R-:W-:Y:S01]  /*10bb0*/  ULDC UR4, c[0x0][0x2b8] ;  /* 0x0000ae0000047ab9 */ /* 0x000fe20000000800 */
[----:B0-----:R-:W-:Y:S02]  /*10bc0*/  LOP3.LUT R20, R20, 0x7f, RZ, 0xc0, !PT ;  /* 0x0000007f14147812 */ /* 0x001fe400078ec0ff */
[----:B------:R-:W-:Y:S01]  /*10bd0*/  LEA.HI.X R4, R2, UR5, R3, 0x1, P0 ;  /* 0x0000000502047c11 */ /* 0x000fe200080f0c03 */
[----:B------:R-:W-:Y:S01]  /*10be0*/  UMOV UR5, 0xffffffff ;  /* 0xffffffff00057882 */ /* 0x000fe20000000000 */
[----:B------:R-:W-:Y:S02]  /*10bf0*/  ISETP.GE.AND P4, PT, R33, UR4, PT ;  /* 0x0000000421007c0c */ /* 0x000fe4000bf86270 */
[----:B------:R-:W-:-:S02]  /*10c00*/  ISETP.GE.AND P3, PT, R9, UR4, PT ;  /* 0x0000000409007c0c */ /* 0x000fc4000bf66270 */
[----:B------:R-:W-:Y:S02]  /*10c10*/  ISETP.GE.AND P2, PT, R37, UR4, PT ;  /* 0x0000000425007c0c */ /* 0x000fe4000bf46270 */
[----:B------:R-:W-:Y:S02]  /*10c20*/  ISETP.GE.AND P1, PT, R36, UR4, PT ;  /* 0x0000000424007c0c */ /* 0x000fe4000bf26270 */
[----:B------:R-:W-:Y:S01]  /*10c30*/  SHF.R.U32.HI R9, RZ, 0x3, R20 ;  /* 0x00000003ff097819 */ /* 0x000fe20000011614 */
[----:B-1----:R-:W-:Y:S10]  /*10c40*/  BRA.DIV UR5, `(.L_x_261) ;  /* 0x0000003a05247947 */ /* 0x002ff4000b800000 */
[----:B------:R-:W0:Y:S01]  /*10c50*/  SHFL.IDX PT, R14, R5, RZ, 0x181f ;  /* 0x00181fff050e7589 */ /* 0x000e2200000e0000 */
[----:B-----5:R-:W-:Y:S02]  /*10c60*/  IMAD R6, R10, R6, RZ ;  /* 0x000000060a067224 */ /* 0x020fe400078e02ff */
[----:B------:R-:W-:Y:S01]  /*10c70*/  IMAD.IADD R0, R9, 0x1, R0 ;  /* 0x0000000109007824 */ /* 0x000fe200078e0200 */
[----:B------:R-:W1:Y:S03]  /*10c80*/  SHFL.IDX PT, R2, R4, RZ, 0x181f ;  /* 0x00181fff04027589 */ /* 0x000e6600000e0000 */
[C---:B------:R-:W-:Y:S01]  /*10c90*/  VIADD R7, R0.reuse, 0x10 ;  /* 0x0000001000077836 */ /* 0x040fe20000000000 */
[----:B------:R-:W-:-:S13]  /*10ca0*/  ISETP.GE.AND P0, PT, R0, R6, PT ;  /* 0x000000060000720c */ /* 0x000fda0003f06270 */
[----:B0-----:R-:W-:-:S05]  /*10cb0*/  @!P0 LEA R14, P5, R33, R14, 0x1 ;  /* 0x0000000e210e8211 */ /* 0x001fca00078a08ff */
[----:B-1----:R-:W-:Y:S02]  /*10cc0*/  @!P0 IMAD.X R3, RZ, RZ, R2, P5 ;  /* 0x000000ffff038224 */ /* 0x002fe400028e0602 */
[----:B------:R-:W-:Y:S02]  /*10cd0*/  @!P0 IMAD.MOV.U32 R2, RZ, RZ, R14 ;  /* 0x000000ffff028224 */ /* 0x000fe400078e000e */
[----:B------:R-:W0:Y:S04]  /*10ce0*/  SHFL.IDX PT, R14, R5, 0x1, 0x181f ;  /* 0x00381f00050e7f89 */ /* 0x000e2800000e0000 */
[----:B------:R-:W-:Y:S04]  /*10cf0*/  @!P0 LDGSTS.E.BYPASS.LTC128B.128 [R34+0x14400], desc[UR36][R2.64], !P4 ;  /* 0x1440000002228fae */ /* 0x000fe8000e101d64 */
[----:B------:R-:W-:Y:S04]  /*10d00*/  @!P0 LDGSTS.E.BYPASS.LTC128B.128 [R34+0x18400], desc[UR36][R2.64+0x80], !P3 ;  /* 0x1840008002228fae */ /* 0x000fe8000d901d64 */
[----:B------:R-:W-:Y:S04]  /*10d10*/  @!P0 LDGSTS.E.BYPASS.LTC128B.128 [R34+0x1c400], desc[UR36][R2.64+0x100], !P2 ;  /* 0x1c40010002228fae */ /* 0x000fe8000d101d64 */
[----:B------:R1:W-:Y:S01]  /*10d20*/  @!P0 LDGSTS.E.BYPASS.LTC128B.128 [R34+0x20400], desc[UR36][R2.64+0x180], !P1 ;  /* 0x2040018002228fae */ /* 0x0003e2000c901d64 */
[----:B------:R-:W-:-:S03]  /*10d30*/  ISETP.GE.AND P0, PT, R7, R6, PT ;  /* 0x000000060700720c */ /* 0x000fc60003f06270 */
[----:B-1----:R-:W1:Y:S10]  /*10d40*/  SHFL.IDX PT, R2, R4, 0x1, 0x181f ;  /* 0x00381f0004027f89 */ /* 0x002e7400000e0000 */
[----:B0-----:R-:W-:-:S05]  /*10d50*/  @!P0 LEA R14, P5, R33, R14, 0x1 ;  /* 0x0000000e210e8211 */ /* 0x001fca00078a08ff */
[----:B-1----:R-:W-:Y:S01]  /*10d60*/  @!P0 IMAD.X R7, RZ, RZ, R2, P5 ;  /* 0x000000ffff078224 */ /* 0x002fe200028e0602 */
[----:B------:R-:W-:Y:S02]  /*10d70*/  @!P0 MOV R2, R14 ;  /* 0x0000000e00028202 */ /* 0x000fe40000000f00 */
[----:B------:R-:W0:Y:S01]  /*10d80*/  SHFL.IDX PT, R14, R5, 0x2, 0x181f ;  /* 0x00581f00050e7f89 */ /* 0x000e2200000e0000 */
[----:B------:R-:W-:Y:S02]  /*10d90*/  @!P0 IMAD.MOV.U32 R3, RZ, RZ, R7 ;  /* 0x000000ffff038224 */ /* 0x000fe400078e0007 */
[----:B------:R-:W-:-:S03]  /*10da0*/  VIADD R7, R0, 0x20 ;  /* 0x0000002000077836 */ /* 0x000fc60000000000 */
[----:B------:R-:W-:Y:S04]  /*10db0*/  @!P0 LDGSTS.E.BYPASS.LTC128B.128 [R34+0x14c00], desc[UR36][R2.64], !P4 ;  /* 0x14c0000002228fae */ /* 0x000fe8000e101d64 */
[----:B------:R-:W-:Y:S04]  /*10dc0*/  @!P0 LDGSTS.E.BYPASS.LTC128B.128 [R34+0x18c00], desc[UR36][R2.64+0x80], !P3 ;  /* 0x18c0008002228fae */ /* 0x000fe8000d901d64 */
[----:B------:R-:W-:Y:S04]  /*10dd0*/  @!P0 LDGSTS.E.BYPASS.LTC128B.128 [R34+0x1cc00], desc[UR36][R2.64+0x100], !P2 ;  /* 0x1cc0010002228fae */ /* 0x000fe8000d101d64 */
[----:B------:R1:W-:Y:S01]  /*10de0*/  @!P0 LDGSTS.E.BYPASS.LTC128B.128 [R34+0x20c00], desc[UR36][R2.64+0x180], !P1 ;  /* 0x20c0018002228fae */ /* 0x0003e2000c901d64 */
[----:B------:R-:W-:-:S03]  /*10df0*/  ISETP.GE.AND P0, PT, R7, R6, PT ;  /* 0x000000060700720c */ /* 0x000fc60003f06270 */
[----:B-1----:R-:W1:Y:S10]  /*10e00*/  SHFL.IDX PT, R2, R4, 0x2, 0x181f ;  /* 0x00581f0004027f89 */ /* 0x002e7400000e0000 */
[----:B0-----:R-:W-:-:S05]  /*10e10*/  @!P0 LEA R14, P5, R33, R14, 0x1 ;  /* 0x0000000e210e8211 */ /* 0x001fca00078a08ff */
[----:B-1----:R-:W-:Y:S02]  /*10e20*/  @!P0 IMAD.X R7, RZ, RZ, R2, P5 ;  /* 0x000000ffff078224 */ /* 0x002fe400028e0602 */
[----:B------:R-:W-:Y:S02]  /*10e30*/  @!P0 IMAD.MOV.U32 R2, RZ, RZ, R14 ;  /* 0x000000ffff028224 */ /* 0x000fe400078e000e */
[----:B------:R-:W-:Y:S01]  /*10e40*/  @!P0 IMAD.MOV.U32 R3, RZ, RZ, R7 ;  /* 0x000000ffff038224 */ /* 0x000fe200078e0007 */
[----:B------:R-:W0:Y:S01]  /*10e50*/  SHFL.IDX PT, R14, R5, 0x3, 0x181f ;  /* 0x00781f00050e7f89 */ /* 0x000e2200000e0000 */
[----:B------:R-:W-:-:S03]  /*10e60*/  IADD3 R7, R0, 0x30, RZ ;  /* 0x0000003000077810 */ /* 0x000fc60007ffe0ff */
        /* <DEDUP_REMOVED lines=46> */
[----:B------:R0:W1:Y:S04]  /*11150*/  SHFL.IDX PT, R14, R5, 0x7, 0x181f ;  /* 0x00f81f00050e7f89 */ /* 0x00006800000e0000 */
[----:B------:R0:W-:Y:S04]  /*11160*/  @!P0 LDGSTS.E.BYPASS.LTC128B.128 [R34+0x17400], desc[UR36][R2.64], !P4 ;  /* 0x1740000002228fae */ /* 0x0001e8000e101d64 */
[----:B------:R0:W-:Y:S04]  /*11170*/  @!P0 LDGSTS.E.BYPASS.LTC128B.128 [R34+0x1b400], desc[UR36][R2.64+0x80], !P3 ;  /* 0x1b40008002228fae */ /* 0x0001e8000d901d64 */
[----:B------:R0:W-:Y:S04]  /*11180*/  @!P0 LDGSTS.E.BYPASS.LTC128B.128 [R34+0x1f400], desc[UR36][R2.64+0x100], !P2 ;  /* 0x1f40010002228fae */ /* 0x0001e8000d101d64 */
[----:B------:R0:W-:Y:S04]  /*11190*/  @!P0 LDGSTS.E.BYPASS.LTC128B.128 [R34+0x23400], desc[UR36][R2.64+0x180], !P1 ;  /* 0x2340018002228fae */ /* 0x0001e8000c901d64 */
[----:B------:R0:W2:Y:S02]  /*111a0*/  SHFL.IDX PT, R7, R4, 0x7, 0x181f ;  /* 0x00f81f0004077f89 */ /* 0x0000a400000e0000 */
.L_x_350:
[----:B0-----:R-:W-:Y:S01]  /*111b0*/  VIADD R3, R0, 0x70 ;  /* 0x0000007000037836 */ /* 0x001fe20000000000 */
[----:B------:R-:W-:Y:S04]  /*111c0*/  BSSY B0, `(.L_x_262) ;  /* 0x000000c000007945 */ /* 0x000fe80003800000 */
[----:B------:R-:W-:-:S13]  /*111d0*/  ISETP.GE.AND P0, PT, R3, R6, PT ;  /* 0x000000060300720c */ /* 0x000fda0003f06270 */
[----:B------:R-:W-:Y:S05]  /*111e0*/  @P0 BRA `(.L_x_263) ;  /* 0x0000000000240947 */ /* 0x000fea0003800000 */
[----:B-1----:R-:W-:-:S05]  /*111f0*/  LEA R2, P0, R33, R14, 0x1 ;  /* 0x0000000e21027211 */ /* 0x002fca00078008ff */
        /* <DEDUP_REMOVED lines=8> */
.L_x_263:
[----:B------:R-:W-:Y:S05]  /*11280*/  BSYNC B0 ;  /* 0x0000000000007941 */ /* 0x000fea0003800000 */
.L_x_262:
[----:B------:R-:W-:Y:S01]  /*11290*/  NOP ;  /* 0x0000000000007918 */ /* 0x000fe20000000000 */
[----:B------:R-:W-:-:S13]  /*112a0*/  PLOP3.LUT P0, PT, PT, PT, PT, 0x80, 0x0 ;  /* 0x000000000000781c */ /* 0x000fda0003f0f070 */
.L_x_264:
[----:B------:R-:W-:Y:S02]  /*112b0*/  PLOP3.LUT P1, PT, P1, P0, PT, 0xa2, 0x0 ;  /* 0x000000000000781c */ /* 0x000fe40000f21472 */
[----:B------:R-:W-:-:S08]  /*112c0*/  @P0 R2UR P1, UR4, R22 ;  /* 0x00000000160402ca */ /* 0x000fd00000020000 */
[----:B------:R-:W-:-:S05]  /*112d0*/  @P0 PLOP3.LUT P0, PT, P1, PT, PT, 0x80, 0x0 ;  /* 0x000000000000081c */ /* 0x000fca0000f0f070 */
[----:B------:R-:W-:Y:S01]  /*112e0*/  @!P1 SYNCS.ARRIVE.TRANS64.RED.A0T1 RZ, [UR4+0x38800], RZ ;  /* 0x038800ffffff99a7 */ /* 0x000fe20008200404 */
[----:B------:R-:W-:Y:S07]  /*112f0*/  @!P1 ARRIVES.LDGSTSBAR.64.TRANSCNT [UR4+0x38800] ;  /* 0x03880000ff0099b0 */ /* 0x000fee0008000a84 */
[----:B------:R-:W-:Y:S05]  /*11300*/  @P0 BRA.U.ANY `(.L_x_264) ;  /* 0xfffffffd00e80947 */ /* 0x000fea000393ffff */
[----:B0-----:R-:W3:Y:S02]  /*11310*/  LDL.LU R2, [R1+0x1c] ;  /* 0x00001c0001027983 */ /* 0x001ee40000300800 */
[----:B---3--:R-:W-:-:S04]  /*11320*/  IADD3 R2, R2, 0x1, RZ ;  /* 0x0000000102027810 */ /* 0x008fc80007ffe0ff */
[----:B------:R-:W-:Y:S01]  /*11330*/  LEA.HI R0, R2, R2, RZ, 0x1 ;  /* 0x0000000202007211 */ /* 0x000fe200078f08ff */
[----:B------:R0:W-:Y:S03]  /*11340*/  STL [R1+0x1c], R2 ;  /* 0x00001c0201007387 */ /* 0x0001e60000100800 */
[----:B------:R-:W-:-:S05]  /*11350*/  LOP3.LUT R0, R0, 0xfffffffe, RZ, 0xc0, !PT ;  /* 0xfffffffe00007812 */ /* 0x000fca00078ec0ff */
[----:B------:R-:W-:-:S05]  /*11360*/  IMAD.IADD R0, R2, 0x1, -R0 ;  /* 0x0000000102007824 */ /* 0x000fca00078e0a00 */
[----:B------:R-:W-:Y:S01]  /*11370*/  SHF.L.U32 R3, R0, 0x1f, RZ ;  /* 0x0000001f00037819 */ /* 0x000fe200000006ff */
[----:B------:R-:W-:Y:S01]  /*11380*/  NOP ;  /* 0x0000000000007918 */ /* 0x000fe20000000000 */
[----:B------:R0:W-:Y:S01]  /*11390*/  SYNCS.ARRIVE.TRANS64.A1T0 RZ, [R22+URZ+0x38800], RZ ;  /* 0x038800ff16ff79a7 */ /* 0x0001e2000810003f */
[----:B------:R-:W-:Y:S01]  /*113a0*/  BSSY B0, `(.L_x_265) ;  /* 0x0000003000007945 */ /* 0x000fe20003800000 */
[----:B------:R-:W3:Y:S03]  /*113b0*/  SYNCS.PHASECHK.TRANS64.TRYWAIT P0, [R22+URZ+0x38820], R3 ;  /* 0x03882003160075a7 */ /* 0x000ee6000800017f */
[----:B0--3--:R-:W-:Y:S05]  /*113c0*/  @!P0 BRA `(.L_x_266) ;  /* 0x0000003800fc8947 */ /* 0x009fea0003800000 */
.L_x_351:
[----:B------:R-:W-:Y:S05]  /*113d0*/  BSYNC B0 ;  /* 0x0000000000007941 */ /* 0x000fea0003800000 */
.L_x_265:
[----:B------:R-:W3:Y:S01]  /*113e0*/  LDL R0, [R1] ;  /* 0x0000000001007983 */ /* 0x000ee20000100800 */
[----:B------:R-:W-:Y:S01]  /*113f0*/  BSSY B0, `(.L_x_267) ;  /* 0x0000116000007945 */ /* 0x000fe20003800000 */
[----:B---3--:R-:W-:-:S13]  /*11400*/  ISETP.GE.AND P0, PT, R0, 0x51, PT ;  /* 0x000000510000780c */ /* 0x008fda0003f06270 */
[----:B------:R-:W-:Y:S05]  /*11410*/  @!P0 BRA `(.L_x_268) ;  /* 0x00000010004c8947 */ /* 0x000fea0003800000 */
[----:B------:R-:W3:Y:S01]  /*11420*/  LDL.LU R0, [R1+0x20] ;  /* 0x0000200001007983 */ /* 0x000ee20000300800 */
[C---:B------:R-:W-:Y:S01]  /*11430*/  LOP3.LUT R2, R33.reuse, 0x40, RZ, 0xfc, !PT ;  /* 0x0000004021027812 */ /* 0x040fe200078efcff */
[----:B------:R-:W-:Y:S01]  /*11440*/  ULDC UR4, c[0x0][0x2f4] ;  /* 0x0000bd0000047ab9 */ /* 0x000fe20000000800 */
[----:B------:R-:W-:Y:S01]  /*11450*/  IMAD.MOV.U32 R17, RZ, RZ, R28 ;  /* 0x000000ffff117224 */ /* 0x000fe200078e001c */
[----:B------:R-:W-:Y:S01]  /*11460*/  ISETP.GE.AND P4, PT, R33, UR4, PT ;  /* 0x0000000421007c0c */ /* 0x000fe2000bf86270 */
[----:B--2---:R-:W-:Y:S01]  /*11470*/  IMAD.MOV.U32 R7, RZ, RZ, R27 ;  /* 0x000000ffff077224 */ /* 0x004fe200078e001b */
[----:B------:R-:W-:Y:S01]  /*11480*/  ISETP.GE.AND P3, PT, R2, UR4, PT ;  /* 0x0000000402007c0c */ /* 0x000fe2000bf66270 */
[----:B------:R-:W-:Y:S01]  /*11490*/  IMAD.MOV.U32 R29, RZ, RZ, R26 ;  /* 0x000000ffff1d7224 */ /* 0x000fe200078e001a */
[----:B------:R-:W-:Y:S02]  /*114a0*/  ISETP.GE.AND P2, PT, R37, UR4, PT ;  /* 0x0000000425007c0c */ /* 0x000fe4000bf46270 */
[----:B------:R-:W-:Y:S01]  /*114b0*/  ISETP.GE.AND P1, PT, R36, UR4, PT ;  /* 0x0000000424007c0c */ /* 0x000fe2000bf26270 */
[----:B---3--:R-:W-:-:S12]  /*114c0*/  VIADD R0, R0, 0xfffffffe ;  /* 0xfffffffe00007836 */ /* 0x008fd80000000000 */
.L_x_281:
[----:B------:R-:W2:Y:S04]  /*114d0*/  LDL R6, [R1+0x4] ;  /* 0x0000040001067983 */ /* 0x000ea80000100800 */
[----:B------:R-:W3:Y:S01]  /*114e0*/  LDL R8, [R1+0x8] ;  /* 0x0000080001087983 */ /* 0x000ee20000100800 */
[----:B------:R-:W4:Y:S01]  /*114f0*/  S2R R2, SR_TID.X ;  /* 0x0000000000027919 */ /* 0x000f220000002100 */
[----:B------:R-:W1:Y:S01]  /*11500*/  S2R R4, SR_TID.X ;  /* 0x0000000000047919 */ /* 0x000e620000002100 */
[----:B----4-:R-:W-:-:S04]  /*11510*/  LOP3.LUT R2, R2, 0x7f, RZ, 0xc0, !PT ;  /* 0x0000007f02027812 */ /* 0x010fc800078ec0ff */
[----:B0-----:R-:W-:Y:S02]  /*11520*/  SHF.R.U32.HI R3, RZ, 0x3, R2 ;  /* 0x00000003ff037819 */ /* 0x001fe40000011602 */
[----:B------:R-:W0:Y:S01]  /*11530*/  LDC R2, c[0x0][0x430] ;  /* 0x00010c00ff027b82 */ /* 0x000e220000000800 */
[----:B-1----:R-:W-:-:S04]  /*11540*/  SHF.L.U32 R9, R4, 0x4, RZ ;  /* 0x0000000404097819 */ /* 0x002fc800000006ff */
[----:B------:R-:W-:-:S04]  /*11550*/  LOP3.LUT R9, R3, 0x70, R9, 0xf8, !PT ;  /* 0x0000007003097812 */ /* 0x000fc800078ef809 */
[----:B------:R-:W-:-:S13]  /*11560*/  ISETP.GT.U32.AND P6, PT, R9, 0x4f, PT ;  /* 0x0000004f0900780c */ /* 0x000fda0003fc4070 */
[----:B------:R-:W3:Y:S01]  /*11570*/  @!P6 LDC.64 R4, c[0x0][0x428] ;  /* 0x00010a00ff04eb82 */ /* 0x000ee20000000a00 */
[----:B0-----:R-:W-:-:S13]  /*11580*/  ISETP.NE.AND P0, PT, R2, 0x1, PT ;  /* 0x000000010200780c */ /* 0x001fda0003f05270 */
[----:B------:R-:W0:Y:S08]  /*11590*/  @P0 LDC R3, c[0x0][0x434] ;  /* 0x00010d00ff030b82 */ /* 0x000e300000000800 */
[----:B------:R-:W1:Y:S01]  /*115a0*/  @P0 LDC R2, c[0x0][0x438] ;  /* 0x00010e00ff020b82 */ /* 0x000e620000000800 */
[----:B--2---:R-:W-:-:S04]  /*115b0*/  IMAD R6, R0, 0x50, R6 ;  /* 0x0000005000067824 */ /* 0x004fc800078e0206 */
[----:B------:R-:W-:-:S04]  /*115c0*/  IMAD.IADD R6, R9, 0x1, R6 ;  /* 0x0000000109067824 */ /* 0x000fc800078e0206 */
[----:B0-----:R-:W-:-:S04]  /*115d0*/  @P0 IMAD.HI.U32 R3, R6, R3, RZ ;  /* 0x0000000306030227 */ /* 0x001fc800078e00ff */
[----:B------:R-:W-:Y:S01]  /*115e0*/  IMAD.MOV.U32 R10, RZ, RZ, R6 ;  /* 0x000000ffff0a7224 */ /* 0x000fe200078e0006 */
[----:B-1----:R-:W-:Y:S01]  /*115f0*/  @P0 SHF.R.U32.HI R10, RZ, R2, R3 ;  /* 0x00000002ff0a0219 */ /* 0x002fe20000011603 */
[----:B---3--:R-:W-:Y:S02]  /*11600*/  @!P6 IMAD R2, R8, R4, RZ ;  /* 0x000000040802e224 */ /* 0x008fe400078e02ff */
[----:B------:R-:W0:Y:S01]  /*11610*/  @!P6 LDC.64 R8, c[0x0][0x418] ;  /* 0x00010600ff08eb82 */ /* 0x000e220000000a00 */
[----:B------:R-:W-:Y:S01]  /*11620*/  @!P6 SHF.R.S32.HI R3, RZ, 0x1f, R10 ;  /* 0x0000001fff03e819 */ /* 0x000fe2000001140a */
[----:B------:R-:W-:Y:S02]  /*11630*/  @!P6 IMAD R5, R31, R5, R2 ;  /* 0x000000051f05e224 */ /* 0x000fe400078e0202 */
[----:B------:R-:W-:-:S04]  /*11640*/  @!P6 IMAD.MOV.U32 R2, RZ, RZ, R10 ;  /* 0x000000ffff02e224 */ /* 0x000fc800078e000a */
[----:B------:R-:W-:-:S04]  /*11650*/  @!P6 IMAD.WIDE.U32 R2, R31, R4, R2 ;  /* 0x000000041f02e225 */ /* 0x000fc800078e0002 */
[----:B------:R-:W-:Y:S01]  /*11660*/  @!P6 IMAD.IADD R5, R5, 0x1, R3 ;  /* 0x000000010505e824 */ /* 0x000fe200078e0203 */
[----:B------:R-:W-:Y:S02]  /*11670*/  MOV R4, RZ ;  /* 0x000000ff00047202 */ /* 0x000fe40000000f00 */
[----:B0-----:R-:W-:-:S04]  /*11680*/  @!P6 LEA R8, P0, R2, R8, 0x2 ;  /* 0x000000080208e211 */ /* 0x001fc800078010ff */
[----:B------:R-:W-:-:S05]  /*11690*/  @!P6 LEA.HI.X R9, R2, R9, R5, 0x2, P0 ;  /* 0x000000090209e211 */ /* 0x000fca00000f1405 */
[----:B------:R0:W5:Y:S01]  /*116a0*/  @!P6 LDG.E R4, desc[UR36][R8.64] ;  /* 0x000000240804e981 */ /* 0x000162000c1e1900 */
[----:B------:R-:W-:Y:S01]  /*116b0*/  LOP3.LUT P5, RZ, R23, 0x20, RZ, 0xc0, !PT ;  /* 0x0000002017ff7812 */ /* 0x000fe200078ac0ff */
[----:B------:R-:W-:Y:S01]  /*116c0*/  VIADD R27, R7, 0x1 ;  /* 0x00000001071b7836 */ /* 0x000fe20000000000 */
[----:B------:R-:W-:Y:S05]  /*116d0*/  YIELD ;  /* 0x0000000000007946 */ /* 0x000fea0003800000 */
[----:B------:R-:W-:Y:S01]  /*116e0*/  ISETP.NE.AND P0, PT, R27, 0x2, PT ;  /* 0x000000021b00780c */ /* 0x000fe20003f05270 */
[----:B------:R-:W-:Y:S01]  /*116f0*/  IMAD.MOV R5, RZ, RZ, -R10 ;  /* 0x000000ffff057224 */ /* 0x000fe200078e0a0a */
[----:B------:R-:W-:-:S02]  /*11700*/  ULDC UR4, c[0x0][0x430] ;  /* 0x00010c0000047ab9 */ /* 0x000fc40000000800 */
[----:B------:R-:W-:Y:S01]  /*11710*/  SEL R28, RZ, 0x1, P0 ;  /* 0x00000001ff1c7807 */ /* 0x000fe20000000000 */
[----:B------:R-:W-:Y:S01]  /*11720*/  IMAD R5, R5, UR4, R6 ;  /* 0x0000000405057c24 */ /* 0x000fe2000f8e0206 */
[----:B------:R-:W-:Y:S01]  /*11730*/  SEL R27, R27, RZ, P0 ;  /* 0x000000ff1b1b7207 */ /* 0x000fe20000000000 */
[----:B------:R-:W-:Y:S01]  /*11740*/  IMAD.MOV.U32 R26, RZ, RZ, R0 ;  /* 0x000000ffff1a7224 */ /* 0x000fe200078e0000 */
[----:B------:R-:W-:Y:S01]  /*11750*/  LOP3.LUT R28, R17, R28, RZ, 0x3c, !PT ;  /* 0x0000001c111c7212 */ /* 0x000fe200078e3cff */
[----:B0-----:R-:W-:Y:S06]  /*11760*/  @!P5 BRA `(.L_x_269) ;  /* 0x000000000004d947 */ /* 0x001fec0003800000 */
[----:B------:R-:W-:Y:S01]  /*11770*/  BPT.TRAP 0x1 ;  /* 0x000000040000795c */ /* 0x000fe20000300000 */
.L_x_269:
[----:B------:R-:W-:Y:S01]  /*11780*/  IMAD R6, R27, 0x8, R22 ;  /* 0x000000081b067824 */ /* 0x000fe200078e0216 */
[----:B------:R-:W-:Y:S01]  /*11790*/  SHF.L.U32 R3, R28, 0x1f, RZ ;  /* 0x0000001f1c037819 */ /* 0x000fe200000006ff */
[----:B------:R-:W-:Y:S03]  /*117a0*/  BSSY B1, `(.L_x_270) ;  /* 0x0000003000017945 */ /* 0x000fe60003800000 */
[----:B------:R-:W0:Y:S02]  /*117b0*/  SYNCS.PHASECHK.TRANS64.TRYWAIT P0, [R6+URZ+0x38840], R3 ;  /* 0x03884003060075a7 */ /* 0x000e24000800017f */
[----:B0-----:R-:W-:Y:S05]  /*117c0*/  @!P0 BRA `(.L_x_271) ;  /* 0x0000003800108947 */ /* 0x001fea0003800000 */
.L_x_352:
[----:B------:R-:W-:Y:S05]  /*117d0*/  BSYNC B1 ;  /* 0x0000000000017941 */ /* 0x000fea0003800000 */
.L_x_270:
[----:B------:R-:W-:Y:S01]  /*117e0*/  SHF.R.S32.HI R20, RZ, 0x1f, R5 ;  /* 0x0000001fff147819 */ /* 0x000fe20000011405 */
[----:B------:R-:W-:Y:S01]  /*117f0*/  ULDC.64 UR4, c[0x0][0x300] ;  /* 0x0000c00000047ab9 */ /* 0x000fe20000000a00 */
[----:B-----5:R-:W-:Y:S01]  /*11800*/  SHF.R.S32.HI R21, RZ, 0x1f, R4 ;  /* 0x0000001fff157819 */ /* 0x020fe20000011404 */
[----:B0-----:R-:W-:Y:S01]  /*11810*/  IMAD.WIDE.U32 R2, R5, UR4, RZ ;  /* 0x0000000405027c25 */ /* 0x001fe2000f8e00ff */
[----:B------:R-:W-:-:S03]  /*11820*/  LOP3.LUT P5, RZ, R23, 0x2, RZ, 0xc0, !PT ;  /* 0x0000000217ff7812 */ /* 0x000fc600078ac0ff */
[----:B------:R-:W-:Y:S02]  /*11830*/  IMAD R0, R20, UR4, RZ ;  /* 0x0000000414007c24 */ /* 0x000fe4000f8e02ff */
[----:B------:R-:W-:Y:S02]  /*11840*/  IMAD R9, R27, 0x5000, R32 ;  /* 0x000050001b097824 */ /* 0x000fe400078e0220 */
        /* <DEDUP_REMOVED lines=16> */
[----:B------:R-:W-:Y:S06]  /*11950*/  BRA.DIV UR4, `(.L_x_272) ;  /* 0x0000003604c07947 */ /* 0x000fec000b800000 */
[----:B------:R-:W0:Y:S01]  /*11960*/  SHFL.IDX PT, R2, R8, RZ, 0x181f ;  /* 0x00181fff08027589 */ /* 0x000e2200000e0000 */
[----:B------:R-:W-:Y:S01]  /*11970*/  LOP3.LUT R23, R23, 0xfffffbff, RZ, 0xc0, !PT ;  /* 0xfffffbff17177812 */ /* 0x000fe200078ec0ff */
[----:B------:R-:W-:Y:S02]  /*11980*/  IMAD.SHL.U32 R0, R33, 0x2, RZ ;  /* 0x0000000221007824 */ /* 0x000fe400078e00ff */
[----:B------:R-:W1:Y:S01]  /*11990*/  SHFL.IDX PT, R3, R10, RZ, 0x181f ;  /* 0x00181fff0a037589 */ /* 0x000e6200000e0000 */
[----:B------:R-:W-:Y:S01]  /*119a0*/  @P2 LOP3.LUT R23, R23, 0x400, RZ, 0xfc, !PT ;  /* 0x0000040017172812 */ /* 0x000fe200078efcff */
[----:B------:R-:W-:Y:S02]  /*119b0*/  IMAD R9, R9, 0x2, R22 ;  /* 0x0000000209097824 */ /* 0x000fe400078e0216 */
[----:B------:R-:W-:Y:S01]  /*119c0*/  SHFL.IDX PT, R35, R10, 0x1, 0x181f ;  /* 0x00381f000a237f89 */ /* 0x000fe200000e0000 */
[C---:B------:R-:W-:Y:S02]  /*119d0*/  LOP3.LUT P2, RZ, R23.reuse, 0x10, RZ, 0xc0, !PT ;  /* 0x0000001017ff7812 */ /* 0x040fe4000784c0ff */
[----:B------:R-:W-:-:S04]  /*119e0*/  LOP3.LUT R23, R23, 0xfffffdff, RZ, 0xc0, !PT ;  /* 0xfffffdff17177812 */ /* 0x000fc800078ec0ff */
[----:B------:R-:W-:-:S04]  /*119f0*/  @P1 LOP3.LUT R23, R23, 0x200, RZ, 0xfc, !PT ;  /* 0x0000020017171812 */ /* 0x000fc800078efcff */
[C---:B------:R-:W-:Y:S02]  /*11a00*/  LOP3.LUT P1, RZ, R23.reuse, 0x8, RZ, 0xc0, !PT ;  /* 0x0000000817ff7812 */ /* 0x040fe4000782c0ff */
[----:B------:R-:W-:Y:S02]  /*11a10*/  LOP3.LUT P6, RZ, R23, 0x4, RZ, 0xc0, !PT ;  /* 0x0000000417ff7812 */ /* 0x000fe400078cc0ff */
[----:B0-----:R-:W-:-:S05]  /*11a20*/  IADD3 R2, P0, R2, R0, RZ ;  /* 0x0000000002027210 */ /* 0x001fca0007f1e0ff */
[----:B-1----:R-:W-:-:S05]  /*11a30*/  IMAD.X R3, RZ, RZ, R3, P0 ;  /* 0x000000ffff037224 */ /* 0x002fca00000e0603 */
[----:B------:R-:W-:Y:S04]  /*11a40*/  LDGSTS.E.BYPASS.LTC128B.128 [R9+0x24400], desc[UR36][R2.64], !P2 ;  /* 0x2440000002097fae */ /* 0x000fe8000d101d64 */
[----:B------:R-:W-:Y:S04]  /*11a50*/  LDGSTS.E.BYPASS.LTC128B.128 [R9+0x26c00], desc[UR36][R2.64+0x80], !P1 ;  /* 0x26c0008002097fae */ /* 0x000fe8000c901d64 */
[----:B------:R-:W-:Y:S04]  /*11a60*/  LDGSTS.E.BYPASS.LTC128B.128 [R9+0x29400], desc[UR36][R2.64+0x100], !P6 ;  /* 0x2940010002097fae */ /* 0x000fe8000f101d64 */
[----:B------:R0:W-:Y:S04]  /*11a70*/  LDGSTS.E.BYPASS.LTC128B.128 [R9+0x2bc00], desc[UR36][R2.64+0x180], !P5 ;  /* 0x2bc0018002097fae */ /* 0x0001e8000e901d64 */
[----:B0-----:R-:W0:Y:S02]  /*11a80*/  SHFL.IDX PT, R2, R8, 0x1, 0x181f ;  /* 0x00381f0008027f89 */ /* 0x001e2400000e0000 */
[----:B0-----:R-:W-:-:S05]  /*11a90*/  IADD3 R2, P0, R2, R0, RZ ;  /* 0x0000000002027210 */ /* 0x001fca0007f1e0ff */
[----:B------:R-:W-:Y:S02]  /*11aa0*/  IMAD.X R3, RZ, RZ, R35, P0 ;  /* 0x000000ffff037224 */ /* 0x000fe400000e0623 */
[----:B------:R-:W-:Y:S04]  /*11ab0*/  SHFL.IDX PT, R35, R10, 0x2, 0x181f ;  /* 0x00581f000a237f89 */ /* 0x000fe800000e0000 */
        /* <DEDUP_REMOVED lines=13> */
[----:B0-----:R-:W-:-:S04]  /*11b90*/  IADD3 R2, P0, R2, R0, RZ ;  /* 0x0000000002027210 */ /* 0x001fc80007f1e0ff */
[----:B------:R-:W-:Y:S02]  /*11ba0*/  IADD3.X R3, RZ, R35, RZ, P0, !PT ;  /* 0x00000023ff037210 */ /* 0x000fe400007fe4ff */
[----:B------:R0:W1:Y:S04]  /*11bb0*/  SHFL.IDX PT, R35, R10, 0x4, 0x181f ;  /* 0x00981f000a237f89 */ /* 0x00006800000e0000 */
[----:B------:R-:W-:Y:S01]  /*11bc0*/  LDGSTS.E.BYPASS.LTC128B.128 [R9+0x25c00], desc[UR36][R2.64], !P2 ;  /* 0x25c0000002097fae */ /* 0x000fe2000d101d64 */
[----:B------:R-:W-:-:S03]  /*11bd0*/  LOP3.LUT P2, RZ, R23, 0x400, RZ, 0xc0, !PT ;  /* 0x0000040017ff7812 */ /* 0x000fc6000784c0ff */
[----:B------:R-:W-:Y:S01]  /*11be0*/  LDGSTS.E.BYPASS.LTC128B.128 [R9+0x28400], desc[UR36][R2.64+0x80], !P1 ;  /* 0x2840008002097fae */ /* 0x000fe2000c901d64 */
[----:B------:R-:W-:-:S03]  /*11bf0*/  LOP3.LUT P1, RZ, R23, 0x200, RZ, 0xc0, !PT ;  /* 0x0000020017ff7812 */ /* 0x000fc6000782c0ff */
[----:B------:R-:W-:Y:S04]  /*11c00*/  LDGSTS.E.BYPASS.LTC128B.128 [R9+0x2ac00], desc[UR36][R2.64+0x100], !P6 ;  /* 0x2ac0010002097fae */ /* 0x000fe8000f101d64 */
[----:B------:R2:W-:Y:S04]  /*11c10*/  LDGSTS.E.BYPASS.LTC128B.128 [R9+0x2d400], desc[UR36][R2.64+0x180], !P5 ;  /* 0x2d40018002097fae */ /* 0x0005e8000e901d64 */
[----:B-12---:R0:W2:Y:S02]  /*11c20*/  SHFL.IDX PT, R2, R8, 0x4, 0x181f ;  /* 0x00981f0008027f89 */ /* 0x0060a400000e0000 */
.L_x_364:
[----:B------:R-:W-:Y:S02]  /*11c30*/  LOP3.LUT R23, R23, 0xfffffdff, RZ, 0xc0, !PT ;  /* 0xfffffdff17177812 */ /* 0x000fe400078ec0ff */
[----:B--2---:R-:W-:Y:S02]  /*11c40*/  IADD3 R2, P0, R2, R0, RZ ;  /* 0x0000000002027210 */ /* 0x004fe40007f1e0ff */
[----:B------:R-:W-:-:S03]  /*11c50*/  @P1 LOP3.LUT R23, R23, 0x200, RZ, 0xfc, !PT ;  /* 0x0000020017171812 */ /* 0x000fc600078efcff */
[----:B------:R-:W-:Y:S01]  /*11c60*/  IMAD.X R3, RZ, RZ, R35, P0 ;  /* 0x000000ffff037224 */ /* 0x000fe200000e0623 */
[C---:B------:R-:W-:Y:S02]  /*11c70*/  LOP3.LUT P1, RZ, R23.reuse, 0x10, RZ, 0xc0, !PT ;  /* 0x0000001017ff7812 */ /* 0x040fe4000782c0ff */
[C---:B------:R-:W-:Y:S02]  /*11c80*/  LOP3.LUT P0, RZ, R23.reuse, 0x8, RZ, 0xc0, !PT ;  /* 0x0000000817ff7812 */ /* 0x040fe4000780c0ff */
[----:B------:R-:W-:-:S09]  /*11c90*/  LOP3.LUT P6, RZ, R23, 0x4, RZ, 0xc0, !PT ;  /* 0x0000000417ff7812 */ /* 0x000fd200078cc0ff */
[----:B------:R-:W-:Y:S01]  /*11ca0*/  @!PT LDS RZ, [RZ] ;  /* 0x00000000fffff984 */ /* 0x000fe20000000800 */
[----:B------:R-:W-:Y:S01]  /*11cb0*/  @!PT LDS RZ, [RZ] ;  /* 0x00000000fffff984 */ /* 0x000fe20000000800 */
[----:B------:R-:W-:Y:S01]  /*11cc0*/  @!PT LDS RZ, [RZ] ;  /* 0x00000000fffff984 */ /* 0x000fe20000000800 */
[----:B------:R1:W-:Y:S01]  /*11cd0*/  LDGSTS.E.BYPASS.LTC128B.128 [R9+0x26400], desc[UR36][R2.64], !P1 ;  /* 0x2640000002097fae */ /* 0x0003e2000c901d64 */
[----:B------:R-:W-:-:S03]  /*11ce0*/  LOP3.LUT P1, RZ, R23, 0x200, RZ, 0xc0, !PT ;  /* 0x0000020017ff7812 */ /* 0x000fc6000782c0ff */
[----:B------:R1:W-:Y:S01]  /*11cf0*/  LDGSTS.E.BYPASS.LTC128B.128 [R9+0x28c00], desc[UR36][R2.64+0x80], !P0 ;  /* 0x28c0008002097fae */ /* 0x0003e2000c101d64 */
[----:B------:R-:W-:-:S03]  /*11d00*/  PLOP3.LUT P0, PT, PT, PT, PT, 0x80, 0x0 ;  /* 0x000000000000781c */ /* 0x000fc60003f0f070 */
[----:B------:R1:W-:Y:S04]  /*11d10*/  LDGSTS.E.BYPASS.LTC128B.128 [R9+0x2b400], desc[UR36][R2.64+0x100], !P6 ;  /* 0x2b40010002097fae */ /* 0x0003e8000f101d64 */
[----:B------:R1:W-:Y:S01]  /*11d20*/  LDGSTS.E.BYPASS.LTC128B.128 [R9+0x2dc00], desc[UR36][R2.64+0x180], !P5 ;  /* 0x2dc0018002097fae */ /* 0x0003e2000e901d64 */
[----:B------:R-:W-:-:S05]  /*11d30*/  NOP ;  /* 0x0000000000007918 */ /* 0x000fca0000000000 */
.L_x_273:
        /* <DEDUP_REMOVED lines=10> */
.L_x_274:
[----:B------:R2:W-:Y:S01]  /*11de0*/  SYNCS.ARRIVE.TRANS64.A1T0 RZ, [R6+URZ+0x38830], RZ ;  /* 0x038830ff06ff79a7 */ /* 0x0005e2000810003f */
[----:B------:R-:W-:Y:S05]  /*11df0*/  @!P6 BRA `(.L_x_275) ;  /* 0x000000000004e947 */ /* 0x000fea0003800000 */
[----:B------:R-:W-:Y:S01]  /*11e00*/  BPT.TRAP 0x1 ;  /* 0x000000040000795c */ /* 0x000fe20000300000 */
.L_x_275:
[----:B-1----:R-:W-:Y:S01]  /*11e10*/  SHF.L.U32 R2, R17, 0x1f, RZ ;  /* 0x0000001f11027819 */ /* 0x002fe200000006ff */
[----:B--2---:R-:W-:Y:S01]  /*11e20*/  IMAD R6, R7, 0x8, R22 ;  /* 0x0000000807067824 */ /* 0x004fe200078e0216 */
[----:B------:R-:W-:Y:S03]  /*11e30*/  BSSY B1, `(.L_x_276) ;  /* 0x0000003000017945 */ /* 0x000fe60003800000 */
[----:B------:R-:W1:Y:S02]  /*11e40*/  SYNCS.PHASECHK.TRANS64.TRYWAIT P0, [R6+URZ+0x38860], R2 ;  /* 0x03886002060075a7 */ /* 0x000e64000800017f */
[----:B-1----:R-:W-:Y:S05]  /*11e50*/  @!P0 BRA `(.L_x_277) ;  /* 0x0000003800448947 */ /* 0x002fea0003800000 */
.L_x_365:
[----:B------:R-:W-:Y:S05]  /*11e60*/  BSYNC B1 ;  /* 0x0000000000017941 */ /* 0x000fea0003800000 */
.L_x_276:
[----:B0-----:R-:W2:Y:S01]  /*11e70*/  LDL R8, [R1] ;  /* 0x0000000001087983 */ /* 0x001ea20000100800 */
[----:B------:R-:W0:Y:S01]  /*11e80*/  S2R R3, SR_TID.X ;  /* 0x0000000000037919 */ /* 0x000e220000002100 */
[----:B------:R-:W-:Y:S01]  /*11e90*/  UMOV UR4, 0xffffffff ;  /* 0xffffffff00047882 */ /* 0x000fe20000000000 */
[----:B------:R-:W-:Y:S01]  /*11ea0*/  IMAD R7, R7, 0x5000, R32 ;  /* 0x0000500007077824 */ /* 0x000fe200078e0220 */
[----:B0-----:R-:W-:-:S04]  /*11eb0*/  LOP3.LUT R3, R3, 0x7f, RZ, 0xc0, !PT ;  /* 0x0000007f03037812 */ /* 0x001fc800078ec0ff */
[----:B------:R-:W-:Y:S01]  /*11ec0*/  SHF.R.U32.HI R3, RZ, 0x3, R3 ;  /* 0x00000003ff037819 */ /* 0x000fe20000011603 */
[----:B--2---:R-:W-:-:S04]  /*11ed0*/  IMAD R8, R29, -0x50, R8 ;  /* 0xffffffb01d087824 */ /* 0x004fc800078e0208 */
[----:B------:R-:W-:Y:S01]  /*11ee0*/  IMAD.IADD R8, R8, 0x1, -R3 ;  /* 0x0000000108087824 */ /* 0x000fe200078e0a03 */
[----:B------:R-:W-:Y:S06]  /*11ef0*/  BRA.DIV UR4, `(.L_x_278) ;  /* 0x0000003a04307947 */ /* 0x000fec000b800000 */
[----:B-1----:R-:W0:Y:S01]  /*11f00*/  SHFL.IDX PT, R2, R24, RZ, 0x181f ;  /* 0x00181fff18027589 */ /* 0x002e2200000e0000 */
[----:B------:R-:W-:-:S03]  /*11f10*/  IMAD R7, R7, 0x2, R22 ;  /* 0x0000000207077824 */ /* 0x000fc600078e0216 */
[----:B------:R-:W1:Y:S04]  /*11f20*/  SHFL.IDX PT, R3, R25, RZ, 0x181f ;  /* 0x00181fff19037589 */ /* 0x000e6800000e0000 */
[----:B------:R-:W-:Y:S01]  /*11f30*/  SHFL.IDX PT, R14, R24, 0x4, 0x181f ;  /* 0x00981f00180e7f89 */ /* 0x000fe200000e0000 */
[----:B0-----:R-:W-:-:S05]  /*11f40*/  IADD3 R2, P0, R2, R0, RZ ;  /* 0x0000000002027210 */ /* 0x001fca0007f1e0ff */
        /* <DEDUP_REMOVED lines=9> */
[----:B0-----:R-:W0:Y:S04]  /*11fe0*/  SHFL.IDX PT, R2, R24, 0x1, 0x181f ;  /* 0x00381f0018027f89 */ /* 0x001e2800000e0000 */
[----:B------:R-:W1:Y:S01]  /*11ff0*/  SHFL.IDX PT, R3, R25, 0x1, 0x181f ;  /* 0x00381f0019037f89 */ /* 0x000e6200000e0000 */
[----:B0-----:R-:W-:-:S04]  /*12000*/  IADD3 R2, P0, R2, R0, RZ ;  /* 0x0000000002027210 */ /* 0x001fc80007f1e0ff */
        /* <DEDUP_REMOVED lines=22> */
[----:B------:R-:W1:Y:S04]  /*12170*/  SHFL.IDX PT, R3, R25, 0x3, 0x181f ;  /* 0x00781f0019037f89 */ /* 0x000e6800000e0000 */
[----:B------:R-:W2:Y:S01]  /*12180*/  SHFL.IDX PT, R25, R25, 0x4, 0x181f ;  /* 0x00981f0019197f89 */ /* 0x000ea200000e0000 */
[----:B0-----:R-:W-:-:S05]  /*12190*/  IADD3 R2, P0, R2, R0, RZ ;  /* 0x0000000002027210 */ /* 0x001fca0007f1e0ff */
[----:B-1----:R-:W-:Y:S01]  /*121a0*/  IMAD.X R3, RZ, RZ, R3, P0 ;  /* 0x000000ffff037224 */ /* 0x002fe200000e0603 */
[----:B------:R-:W-:-:S13]  /*121b0*/  ISETP.LT.OR P0, PT, R8, 0x31, P4 ;  /* 0x000000310800780c */ /* 0x000fda0002701670 */
[----:B------:R1:W-:Y:S01]  /*121c0*/  LDGSTS.E.BYPASS.LTC128B.128 [R7+0x1c00], desc[UR36][R2.64], !P0 ;  /* 0x01c0000002077fae */ /* 0x0003e2000c101d64 */
[----:B------:R-:W-:-:S13]  /*121d0*/  ISETP.LT.OR P0, PT, R8, 0x31, P3 ;  /* 0x000000310800780c */ /* 0x000fda0001f01670 */
[----:B------:R1:W-:Y:S01]  /*121e0*/  LDGSTS.E.BYPASS.LTC128B.128 [R7+0x4400], desc[UR36][R2.64+0x80], !P0 ;  /* 0x0440008002077fae */ /* 0x0003e2000c101d64 */
[----:B------:R-:W-:-:S13]  /*121f0*/  ISETP.LT.OR P0, PT, R8, 0x31, P2 ;  /* 0x000000310800780c */ /* 0x000fda0001701670 */
[----:B------:R1:W-:Y:S01]  /*12200*/  LDGSTS.E.BYPASS.LTC128B.128 [R7+0x6c00], desc[UR36][R2.64+0x100], !P0 ;  /* 0x06c0010002077fae */ /* 0x0003e2000c101d64 */
[----:B------:R-:W-:-:S13]  /*12210*/  ISETP.LT.OR P0, PT, R8, 0x31, P1 ;  /* 0x000000310800780c */ /* 0x000fda0000f01670 */
[----:B--2---:R1:W-:Y:S02]  /*12220*/  LDGSTS.E.BYPASS.LTC128B.128 [R7+0x9400], desc[UR36][R2.64+0x180], !P0 ;  /* 0x0940018002077fae */ /* 0x0043e4000c101d64 */
.L_x_377:
[----:B01----:R-:W-:Y:S01]  /*12230*/  IADD3 R2, P0, R14, R0, RZ ;  /* 0x000000000e027210 */ /* 0x003fe20007f1e0ff */
[----:B------:R-:W-:Y:S02]  /*12240*/  ULDC.64 UR4, c[0x0][0x328] ;  /* 0x0000ca0000047ab9 */ /* 0x000fe40000000a00 */
[----:B------:R-:W-:Y:S02]  /*12250*/  IMAD R20, R20, UR4, RZ ;  /* 0x0000000414147c24 */ /* 0x000fe4000f8e02ff */
[----:B------:R-:W-:Y:S01]  /*12260*/  IMAD.X R3, RZ, RZ, R25, P0 ;  /* 0x000000ffff037224 */ /* 0x000fe200000e0619 */
[----:B------:R-:W-:Y:S01]  /*12270*/  ISETP.LT.OR P0, PT, R8, 0x41, P4 ;  /* 0x000000410800780c */ /* 0x000fe20002701670 */
[----:B------:R-:W-:-:S12]  /*12280*/  IMAD R9, R5, UR5, R20 ;  /* 0x0000000505097c24 */ /* 0x000fd8000f8e0214 */
        /* <DEDUP_REMOVED lines=9> */
[----:B------:R0:W-:Y:S01]  /*12320*/  LDGSTS.E.BYPASS.LTC128B.128 [R7+0x9c00], desc[UR36][R2.64+0x180], !P0 ;  /* 0x09c0018002077fae */ /* 0x0001e2000c101d64 */
[----:B------:R-:W-:Y:S01]  /*12330*/  NOP ;  /* 0x0000000000007918 */ /* 0x000fe20000000000 */
        /* <DEDUP_REMOVED lines=13> */
[----:B------:R-:W-:-:S04]  /*12410*/  LEA R24, P0, R2, UR4, 0x1 ;  /* 0x0000000402187c11 */ /* 0x000fc8000f8008ff */
[----:B------:R-:W-:Y:S02]  /*12420*/  LEA.HI.X R25, R2, UR5, R3, 0x1, P0 ;  /* 0x0000000502197c11 */ /* 0x000fe400080f0c03 */
[----:B------:R-:W-:-:S13]  /*12430*/  PLOP3.LUT P0, PT, PT, PT, PT, 0x80, 0x0 ;  /* 0x000000000000781c */ /* 0x000fda0003f0f070 */
.L_x_279:
        /* <DEDUP_REMOVED lines=10> */
.L_x_280:
[C---:B------:R-:W-:Y:S01]  /*124e0*/  ISETP.GT.AND P0, PT, R26.reuse, RZ, PT ;  /* 0x000000ff1a00720c */ /* 0x040fe20003f04270 */
[----:B------:R3:W-:Y:S01]  /*124f0*/  SYNCS.ARRIVE.TRANS64.A1T0 RZ, [R6+URZ+0x38850], RZ ;  /* 0x038850ff06ff79a7 */ /* 0x0007e2000810003f */
[----:B------:R-:W-:Y:S02]  /*12500*/  VIADD R0, R26, 0xffffffff ;  /* 0xffffffff1a007836 */ /* 0x000fe40000000000 */
[----:B------:R-:W-:Y:S02]  /*12510*/  IMAD.MOV.U32 R17, RZ, RZ, R28 ;  /* 0x000000ffff117224 */ /* 0x000fe400078e001c */
[----:B------:R-:W-:Y:S02]  /*12520*/  IMAD.MOV.U32 R7, RZ, RZ, R27 ;  /* 0x000000ffff077224 */ /* 0x000fe400078e001b */
[----:B------:R-:W-:-:S05]  /*12530*/  IMAD.MOV.U32 R29, RZ, RZ, R26 ;  /* 0x000000ffff1d7224 */ /* 0x000fca00078e001a */
[----:B---3--:R-:W-:Y:S05]  /*12540*/  @P0 BRA `(.L_x_281) ;  /* 0xffffffec00e00947 */ /* 0x008fea000383ffff */
.L_x_268:
[----:B------:R-:W-:Y:S05]  /*12550*/  BSYNC B0 ;  /* 0x0000000000007941 */ /* 0x000fea0003800000 */
.L_x_267:
[----:B------:R-:W3:Y:S01]  /*12560*/  S2R R2, SR_TID.X ;  /* 0x0000000000027919 */ /* 0x000ee20000002100 */
[----:B------:R-:W-:Y:S01]  /*12570*/  BSSY B0, `(.L_x_282) ;  /* 0x0000010000007945 */ /* 0x000fe20003800000 */
[----:B---3--:R-:W-:-:S04]  /*12580*/  LOP3.LUT R2, R2, 0x7f, RZ, 0xc0, !PT ;  /* 0x0000007f02027812 */ /* 0x008fc800078ec0ff */
[----:B------:R-:W-:-:S13]  /*12590*/  ISETP.NE.AND P0, PT, R2, RZ, PT ;  /* 0x000000ff0200720c */ /* 0x000fda0003f05270 */
[----:B------:R-:W-:Y:S05]  /*125a0*/  @P0 BRA `(.L_x_283) ;  /* 0x0000000000300947 */ /* 0x000fea0003800000 */
[----:B------:R-:W3:Y:S01]  /*125b0*/  S2R R5, SR_LANEID ;  /* 0x0000000000057919 */ /* 0x000ee20000000000 */
[----:B------:R-:W-:Y:S01]  /*125c0*/  VOTEU.ANY UR4, UPT, PT ;  /* 0x0000000000047886 */ /* 0x000fe200038e0100 */
[----:B0-----:R-:W0:Y:S01]  /*125d0*/  LDC.64 R2, c[0x0][0xc60] ;  /* 0x00031800ff027b82 */ /* 0x001e220000000a00 */
[----:B------:R-:W3:Y:S02]  /*125e0*/  FLO.U32 R0, UR4 ;  /* 0x0000000400007d00 */ /* 0x000ee400080e0000 */
[----:B---3--:R-:W-:-:S06]  /*125f0*/  ISETP.EQ.U32.AND P0, PT, R0, R5, PT ;  /* 0x000000050000720c */ /* 0x008fcc0003f02070 */
[----:B------:R-:W0:Y:S07]  /*12600*/  POPC R5, UR4 ;  /* 0x0000000400057d09 */ /* 0x000e2e0008000000 */
[----:B0-----:R-:W3:Y:S01]  /*12610*/  @P0 ATOMG.E.ADD.STRONG.GPU PT, R3, desc[UR36][R2.64], R5 ;  /* 0x00000005020309a8 */ /* 0x001ee200081ee1e4 */
[----:B------:R-:W0:Y:S02]  /*12620*/  S2R R4, SR_LTMASK ;  /* 0x0000000000047919 */ /* 0x000e240000003900 */
[----:B0-----:R-:W-:-:S04]  /*12630*/  LOP3.LUT R4, R4, UR4, RZ, 0xc0, !PT ;  /* 0x0000000404047c12 */ /* 0x001fc8000f8ec0ff */
[----:B--2---:R-:W0:Y:S01]  /*12640*/  POPC R7, R4 ;  /* 0x0000000400077309 */ /* 0x004e220000000000 */
[----:B---3--:R-:W0:Y:S02]  /*12650*/  SHFL.IDX PT, R0, R3, R0, 0x1f ;  /* 0x00001f0003007589 */ /* 0x008e2400000e0000 */
[----:B0-----:R-:W-:-:S07]  /*12660*/  IADD3 R16, R0, UR39, R7 ;  /* 0x0000002700107c10 */ /* 0x001fce000fffe007 */
.L_x_283:
[----:B------:R-:W-:Y:S05]  /*12670*/  BSYNC B0 ;  /* 0x0000000000007941 */ /* 0x000fea0003800000 */
.L_x_282:
[----:B------:R-:W-:-:S13]  /*12680*/  LOP3.LUT P0, RZ, R23, 0x20, RZ, 0xc0, !PT ;  /* 0x0000002017ff7812 */ /* 0x000fda000780c0ff */
[----:B------:R-:W-:Y:S05]  /*12690*/  @!P0 BRA `(.L_x_284) ;  /* 0x0000000000048947 */ /* 0x000fea0003800000 */
[----:B------:R-:W-:Y:S01]  /*126a0*/  BPT.TRAP 0x1 ;  /* 0x000000040000795c */ /* 0x000fe20000300000 */
.L_x_284:
[----:B------:R-:W3:Y:S01]  /*126b0*/  LDL.LU R0, [R1] ;  /* 0x0000000001007983 */ /* 0x000ee20000300800 */
[----:B------:R-:W-:Y:S01]  /*126c0*/  IMAD R4, R27, 0x8, R22 ;  /* 0x000000081b047824 */ /* 0x000fe200078e0216 */
[----:B0-----:R-:W-:Y:S01]  /*126d0*/  SHF.L.U32 R3, R28, 0x1f, RZ ;  /* 0x0000001f1c037819 */ /* 0x001fe200000006ff */
[----:B------:R-:W-:Y:S03]  /*126e0*/  BSSY B0, `(.L_x_285) ;  /* 0x0000004000007945 */ /* 0x000fe60003800000 */
[----:B------:R-:W0:Y:S01]  /*126f0*/  SYNCS.PHASECHK.TRANS64.TRYWAIT P0, [R4+URZ+0x38860], R3 ;  /* 0x03886003040075a7 */ /* 0x000e22000800017f */
[----:B---3--:R-:W-:Y:S01]  /*12700*/  IMAD R5, R26, -0x50, R0 ;  /* 0xffffffb01a057824 */ /* 0x008fe200078e0200 */
[----:B0-----:R-:W-:Y:S06]  /*12710*/  @!P0 BRA `(.L_x_286) ;  /* 0x0000003800008947 */ /* 0x001fec0003800000 */
.L_x_378:
[----:B------:R-:W-:Y:S05]  /*12720*/  BSYNC B0 ;  /* 0x0000000000007941 */ /* 0x000fea0003800000 */
.L_x_285:
[----:B------:R-:W3:Y:S01]  /*12730*/  S2R R0, SR_TID.X ;  /* 0x0000000000007919 */ /* 0x000ee20000002100 */
[----:B------:R-:W-:Y:S01]  /*12740*/  UMOV UR4, 0xffffffff ;  /* 0xffffffff00047882 */ /* 0x000fe20000000000 */
[----:B--2---:R-:W-:Y:S01]  /*12750*/  IMAD R7, R27, 0x5000, R32 ;  /* 0x000050001b077824 */ /* 0x004fe200078e0220 */
[----:B---3--:R-:W-:-:S04]  /*12760*/  LOP3.LUT R0, R0, 0x7f, RZ, 0xc0, !PT ;  /* 0x0000007f00007812 */ /* 0x008fc800078ec0ff */
[----:B------:R-:W-:-:S04]  /*12770*/  SHF.R.U32.HI R0, RZ, 0x3, R0 ;  /* 0x00000003ff007819 */ /* 0x000fc80000011600 */
[----:B------:R-:W-:Y:S01]  /*12780*/  IADD3 R5, -R0, R5, RZ ;  /* 0x0000000500057210 */ /* 0x000fe20007ffe1ff */
[----:B------:R-:W-:Y:S06]  /*12790*/  BRA.DIV UR4, `(.L_x_287) ;  /* 0x0000003604f47947 */ /* 0x000fec000b800000 */
[----:B-1----:R-:W1:Y:S01]  /*127a0*/  SHFL.IDX PT, R14, R24, RZ, 0x181f ;  /* 0x00181fff180e7589 */ /* 0x002e6200000e0000 */
[----:B------:R-:W-:Y:S01]  /*127b0*/  ULDC UR4, c[0x0][0x2f4] ;  /* 0x0000bd0000047ab9 */ /* 0x000fe20000000800 */
[C---:B------:R-:W-:Y:S01]  /*127c0*/  IMAD.SHL.U32 R8, R33.reuse, 0x2, RZ ;  /* 0x0000000221087824 */ /* 0x040fe200078e00ff */
[C---:B------:R-:W-:Y:S01]  /*127d0*/  ISETP.GE.AND P3, PT, R33.reuse, UR4, PT ;  /* 0x0000000421007c0c */ /* 0x040fe2000bf66270 */
[----:B0-----:R-:W0:Y:S01]  /*127e0*/  SHFL.IDX PT, R3, R25, RZ, 0x181f ;  /* 0x00181fff19037589 */ /* 0x001e2200000e0000 */
[----:B------:R-:W-:Y:S01]  /*127f0*/  LOP3.LUT R6, R33, 0x40, RZ, 0xfc, !PT ;  /* 0x0000004021067812 */ /* 0x000fe200078efcff */
[----:B------:R-:W-:Y:S01]  /*12800*/  IMAD R0, R7, 0x2, R22 ;  /* 0x0000000207007824 */ /* 0x000fe200078e0216 */
[----:B------:R-:W-:Y:S01]  /*12810*/  ISETP.LT.OR P4, PT, R5, 0x1, P3 ;  /* 0x000000010500780c */ /* 0x000fe20001f81670 */
[----:B------:R-:W-:Y:S01]  /*12820*/  SHFL.IDX PT, R7, R25, 0x1, 0x181f ;  /* 0x00381f0019077f89 */ /* 0x000fe200000e0000 */
[----:B------:R-:W-:Y:S02]  /*12830*/  ISETP.GE.AND P2, PT, R6, UR4, PT ;  /* 0x0000000406007c0c */ /* 0x000fe4000bf46270 */
[----:B------:R-:W-:Y:S01]  /*12840*/  ISETP.GE.AND P1, PT, R37, UR4, PT ;  /* 0x0000000425007c0c */ /* 0x000fe2000bf26270 */
[----:B------:R-:W-:Y:S01]  /*12850*/  SHFL.IDX PT, R9, R25, 0x2, 0x181f ;  /* 0x00581f0019097f89 */ /* 0x000fe200000e0000 */
[----:B-1----:R-:W-:-:S03]  /*12860*/  IADD3 R2, P0, R14, R8, RZ ;  /* 0x000000080e027210 */ /* 0x002fc60007f1e0ff */
[----:B------:R-:W1:Y:S02]  /*12870*/  SHFL.IDX PT, R14, R24, 0x1, 0x181f ;  /* 0x00381f00180e7f89 */ /* 0x000e6400000e0000 */
[----:B0-----:R-:W-:Y:S01]  /*12880*/  IMAD.X R3, RZ, RZ, R3, P0 ;  /* 0x000000ffff037224 */ /* 0x001fe200000e0603 */
[----:B------:R-:W-:-:S04]  /*12890*/  ISETP.LT.OR P0, PT, R5, 0x1, P2 ;  /* 0x000000010500780c */ /* 0x000fc80001701670 */
[----:B------:R-:W-:Y:S01]  /*128a0*/  LDGSTS.E.BYPASS.LTC128B.128 [R0+0x400], desc[UR36][R2.64], !P4 ;  /* 0x0040000002007fae */ /* 0x000fe2000e101d64 */
[----:B------:R-:W-:-:S08]  /*128b0*/  ISETP.LT.OR P4, PT, R5, 0x1, P1 ;  /* 0x000000010500780c */ /* 0x000fd00000f81670 */
[----:B------:R-:W-:Y:S01]  /*128c0*/  LDGSTS.E.BYPASS.LTC128B.128 [R0+0x2c00], desc[UR36][R2.64+0x80], !P0 ;  /* 0x02c0008002007fae */ /* 0x000fe2000c101d64 */
[----:B------:R-:W-:-:S04]  /*128d0*/  ISETP.GE.AND P0, PT, R36, UR4, PT ;  /* 0x0000000424007c0c */ /* 0x000fc8000bf06270 */
[----:B------:R-:W-:Y:S01]  /*128e0*/  LDGSTS.E.BYPASS.LTC128B.128 [R0+0x5400], desc[UR36][R2.64+0x100], !P4 ;  /* 0x0540010002007fae */ /* 0x000fe2000e101d64 */
[----:B------:R-:W-:-:S13]  /*128f0*/  ISETP.LT.OR P4, PT, R5, 0x1, P0 ;  /* 0x000000010500780c */ /* 0x000fda0000781670 */
[----:B------:R0:W-:Y:S01]  /*12900*/  LDGSTS.E.BYPASS.LTC128B.128 [R0+0x7c00], desc[UR36][R2.64+0x180], !P4 ;  /* 0x07c0018002007fae */ /* 0x0001e2000e101d64 */
[----:B-1----:R-:W-:-:S03]  /*12910*/  IADD3 R6, P4, R14, R8, RZ ;  /* 0x000000080e067210 */ /* 0x002fc60007f9e0ff */
[----:B------:R-:W0:Y:S02]  /*12920*/  SHFL.IDX PT, R14, R24, 0x2, 0x181f ;  /* 0x00581f00180e7f89 */ /* 0x000e2400000e0000 */
[----:B------:R-:W-:Y:S01]  /*12930*/  IMAD.X R7, RZ, RZ, R7, P4 ;  /* 0x000000ffff077224 */ /* 0x000fe200020e0607 */
[----:B------:R-:W-:-:S13]  /*12940*/  ISETP.LT.OR P4, PT, R5, 0x11, P3 ;  /* 0x000000110500780c */ /* 0x000fda0001f81670 */
[----:B------:R-:W-:Y:S01]  /*12950*/  LDGSTS.E.BYPASS.LTC128B.128 [R0+0xc00], desc[UR36][R6.64], !P4 ;  /* 0x00c0000006007fae */ /* 0x000fe2000e101d64 */
[----:B------:R-:W-:-:S13]  /*12960*/  ISETP.LT.OR P4, PT, R5, 0x11, P2 ;  /* 0x000000110500780c */ /* 0x000fda0001781670 */
[----:B------:R-:W-:Y:S01]  /*12970*/  LDGSTS.E.BYPASS.LTC128B.128 [R0+0x3400], desc[UR36][R6.64+0x80], !P4 ;  /* 0x0340008006007fae */ /* 0x000fe2000e101d64 */
[----:B------:R-:W-:-:S13]  /*12980*/  ISETP.LT.OR P4, PT, R5, 0x11, P1 ;  /* 0x000000110500780c */ /* 0x000fda0000f81670 */
[----:B------:R-:W-:Y:S01]  /*12990*/  LDGSTS.E.BYPASS.LTC128B.128 [R0+0x5c00], desc[UR36][R6.64+0x100], !P4 ;  /* 0x05c0010006007fae */ /* 0x000fe2000e101d64 */
[----:B------:R-:W-:-:S13]  /*129a0*/  ISETP.LT.OR P4, PT, R5, 0x11, P0 ;  /* 0x000000110500780c */ /* 0x000fda0000781670 */
[----:B------:R-:W-:Y:S01]  /*129b0*/  LDGSTS.E.BYPASS.LTC128B.128 [R0+0x8400], desc[UR36][R6.64+0x180], !P4 ;  /* 0x0840018006007fae */ /* 0x000fe2000e101d64 */
[----:B0-----:R-:W-:-:S03]  /*129c0*/  IADD3 R2, P4, R14, R8, RZ ;  /* 0x000000080e027210 */ /* 0x001fc60007f9e0ff */
[----:B------:R-:W0:Y:S02]  /*129d0*/  SHFL.IDX PT, R14, R24, 0x3, 0x181f ;  /* 0x00781f00180e7f89 */ /* 0x000e2400000e0000 */
[----:B------:R-:W-:Y:S01]  /*129e0*/  IMAD.X R3, RZ, RZ, R9, P4 ;  /* 0x000000ffff037224 */ /* 0x000fe200020e0609 */
[C---:B------:R-:W-:Y:S01]  /*129f0*/  ISETP.LT.OR P4, PT, R5.reuse, 0x21, P3 ;  /* 0x000000210500780c */ /* 0x040fe20001f81670 */
[----:B------:R-:W1:Y:S04]  /*12a00*/  SHFL.IDX PT, R9, R25, 0x3, 0x181f ;  /* 0x00781f0019097f89 */ /* 0x000e6800000e0000 */
        /* <DEDUP_REMOVED lines=8> */
[----:B0-----:R-:W-:Y:S02]  /*12a90*/  IADD3 R2, P4, R14, R8, RZ ;  /* 0x000000080e027210 */ /* 0x001fe40007f9e0ff */
[----:B------:R3:W4:Y:S02]  /*12aa0*/  SHFL.IDX PT, R14, R24, 0x4, 0x181f ;  /* 0x00981f00180e7f89 */ /* 0x00072400000e0000 */
        /* <DEDUP_REMOVED lines=9> */
.L_x_390:
[C---:B------:R-:W-:Y:S02]  /*12b40*/  ISETP.LT.OR P3, PT, R5.reuse, 0x41, P3 ;  /* 0x000000410500780c */ /* 0x040fe40001f61670 */
[C---:B------:R-:W-:Y:S02]  /*12b50*/  ISETP.LT.OR P2, PT, R5.reuse, 0x41, P2 ;  /* 0x000000410500780c */ /* 0x040fe40001741670 */
[C---:B------:R-:W-:Y:S02]  /*12b60*/  ISETP.LT.OR P1, PT, R5.reuse, 0x41, P1 ;  /* 0x000000410500780c */ /* 0x040fe40000f21670 */
[----:B0--3--:R-:W-:Y:S02]  /*12b70*/  IADD3 R2, P4, R14, R8, RZ ;  /* 0x000000080e027210 */ /* 0x009fe40007f9e0ff */
[----:B------:R-:W-:-:S03]  /*12b80*/  ISETP.LT.OR P0, PT, R5, 0x41, P0 ;  /* 0x000000410500780c */ /* 0x000fc60000701670 */
[----:B------:R-:W-:-:S05]  /*12b90*/  IMAD.X R3, RZ, RZ, R25, P4 ;  /* 0x000000ffff037224 */ /* 0x000fca00020e0619 */
[----:B------:R-:W-:Y:S01]  /*12ba0*/  @!PT LDS RZ, [RZ] ;  /* 0x00000000fffff984 */ /* 0x000fe20000000800 */
[----:B------:R-:W-:Y:S01]  /*12bb0*/  @!PT LDS RZ, [RZ] ;  /* 0x00000000fffff984 */ /* 0x000fe20000000800 */
[----:B------:R-:W-:Y:S01]  /*12bc0*/  @!PT LDS RZ, [RZ] ;  /* 0x00000000fffff984 */ /* 0x000fe20000000800 */
[----:B------:R0:W-:Y:S04]  /*12bd0*/  LDGSTS.E.BYPASS.LTC128B.128 [R0+0x2400], desc[UR36][R2.64], !P3 ;  /* 0x0240000002007fae */ /* 0x0001e8000d901d64 */
[----:B------:R0:W-:Y:S04]  /*12be0*/  LDGSTS.E.BYPASS.LTC128B.128 [R0+0x4c00], desc[UR36][R2.64+0x80], !P2 ;  /* 0x04c0008002007fae */ /* 0x0001e8000d101d64 */
[----:B------:R0:W-:Y:S04]  /*12bf0*/  LDGSTS.E.BYPASS.LTC128B.128 [R0+0x7400], desc[UR36][R2.64+0x100], !P1 ;  /* 0x0740010002007fae */ /* 0x0001e8000c901d64 */
[----:B------:R0:W-:Y:S01]  /*12c00*/  LDGSTS.E.BYPASS.LTC128B.128 [R0+0x9c00], desc[UR36][R2.64+0x180], !P0 ;  /* 0x09c0018002007fae */ /* 0x0001e2000c101d64 */
[----:B------:R-:W-:Y:S01]  /*12c10*/  PLOP3.LUT P0, PT, PT, PT, PT, 0x80, 0x0 ;  /* 0x000000000000781c */ /* 0x000fe20003f0f070 */
[----:B------:R-:W-:-:S12]  /*12c20*/  NOP ;  /* 0x0000000000007918 */ /* 0x000fd80000000000 */
.L_x_288:
        /* <DEDUP_REMOVED lines=10> */
.L_x_289:
[----:B------:R1:W-:Y:S01]  /*12cd0*/  SYNCS.ARRIVE.TRANS64.A1T0 RZ, [R4+URZ+0x38850], RZ ;  /* 0x038850ff04ff79a7 */ /* 0x0003e2000810003f */
[----:B------:R-:W-:-:S05]  /*12ce0*/  VIADD R27, R27, 0x1 ;  /* 0x000000011b1b7836 */ /* 0x000fca0000000000 */
[----:B------:R-:W-:-:S04]  /*12cf0*/  ISETP.NE.AND P0, PT, R27, 0x2, PT ;  /* 0x000000021b00780c */ /* 0x000fc80003f05270 */
[----:B0-----:R-:W-:Y:S02]  /*12d00*/  SEL R3, RZ, 0x1, P0 ;  /* 0x00000001ff037807 */ /* 0x001fe40000000000 */
[----:B------:R-:W-:Y:S02]  /*12d10*/  SEL R27, R27, RZ, P0 ;  /* 0x000000ff1b1b7207 */ /* 0x000fe40000000000 */
[----:B-1----:R-:W-:-:S07]  /*12d20*/  LOP3.LUT R28, R28, R3, RZ, 0x3c, !PT ;  /* 0x000000031c1c7212 */ /* 0x002fce00078e3cff */
.L_x_244:
[----:B------:R-:W-:Y:S05]  /*12d30*/  BSYNC B7 ;  /* 0x0000000000077941 */ /* 0x000fea0003800000 */
.L_x_242:
[----:B------:R-:W-:-:S13]  /*12d40*/  LOP3.LUT P0, RZ, R23, 0x100, RZ, 0xc0, !PT ;  /* 0x0000010017ff7812 */ /* 0x000fda000780c0ff */
[----:B------:R-:W-:Y:S05]  /*12d50*/  @!P0 BRA `(.L_x_290) ;  /* 0x0000000000248947 */ /* 0x000fea0003800000 */
[----:B------:R-:W-:Y:S05]  /*12d60*/  WARPSYNC.ALL ;  /* 0x0000000000007948 */ /* 0x000fea0003800000 */
[----:B------:R-:W1:Y:S08]  /*12d70*/  S2UR UR5, SR_CgaCtaId ;  /* 0x00000000000579c3 */ /* 0x000e700000008800 */
[----:B------:R-:W-:Y:S06]  /*12d80*/  BAR.SYNC.DEFER_BLOCKING 0x5, 0x180 ;  /* 0x0146000000007b1d */ /* 0x000fec0000010000 */
[----:B------:R-:W-:-:S02]  /*12d90*/  UMOV UR4, 0x400 ;  /* 0x0000040000047882 */ /* 0x000fc40000000000 */
[----:B-1----:R-:W-:-:S06]  /*12da0*/  ULEA UR4, UR5, UR4, 0x18 ;  /* 0x0000000405047291 */ /* 0x002fcc000f8ec03f */
[----:B------:R-:W-:-:S05]  /*12db0*/  IMAD.U32 R22, RZ, RZ, UR4 ;  /* 0x00000004ff167e24 */ /* 0x000fca000f8e00ff */
[----:B------:R2:W3:Y:S01]  /*12dc0*/  LDS.128 R16, [R22+0x388d0] ;  /* 0x0388d00016107984 */ /* 0x0004e20000000c00 */
[----:B------:R-:W-:Y:S06]  /*12dd0*/  BAR.ARV 0x4, 0x180 ;  /* 0x0106000000007b1d */ /* 0x000fec0000002000 */
[----:B------:R-:W-:Y:S05]  /*12de0*/  BRA `(.L_x_291) ;  /* 0x0000000800407947 */ /* 0x000fea0003800000 */
.L_x_290:
[----:B------:R-:W1:Y:S01]  /*12df0*/  S2R R0, SR_TID.X ;  /* 0x0000000000007919 */ /* 0x000e620000002100 */
[----:B------:R-:W-:Y:S01]  /*12e00*/  UMOV UR4, 0xffffffff ;  /* 0xffffffff00047882 */ /* 0x000fe20000000000 */
[----:B-1----:R-:W-:-:S04]  /*12e10*/  LOP3.LUT R8, R0, 0x1f, RZ, 0xc0, !PT ;  /* 0x0000001f00087812 */ /* 0x002fc800078ec0ff */
[----:B------:R-:W-:Y:S01]  /*12e20*/  ISETP.NE.AND P0, PT, R8, 0x1f, PT ;  /* 0x0000001f0800780c */ /* 0x000fe20003f05270 */
[----:B------:R-:W-:-:S12]  /*12e30*/  BRA.DIV UR4, `(.L_x_292) ;  /* 0x0000003a04547947 */ /* 0x000fd8000b800000 */
[----:B------:R-:W-:Y:S01]  /*12e40*/  IMAD.IADD R5, R19, 0x1, R8 ;  /* 0x0000000113057824 */ /* 0x000fe200078e0208 */
[----:B------:R-:W-:-:S04]  /*12e50*/  ULDC UR4, c[0x0][0xc3c] ;  /* 0x00030f0000047ab9 */ /* 0x000fc80000000800 */
[----:B------:R-:W-:-:S13]  /*12e60*/  ISETP.GE.OR P1, PT, R5, UR4, !P0 ;  /* 0x0000000405007c0c */ /* 0x000fda000c726670 */
[----:B------:R-:W1:Y:S02]  /*12e70*/  @!P1 LDC.64 R2, c[0x0][0xc80] ;  /* 0x00032000ff029b82 */ /* 0x000e640000000a00 */
[----:B-1----:R-:W-:-:S06]  /*12e80*/  @!P1 IMAD.WIDE R2, R5, 0x4, R2 ;  /* 0x0000000405029825 */ /* 0x002fcc00078e0202 */
[----:B------:R-:W2:Y:S01]  /*12e90*/  @!P1 LDG.E R2, desc[UR36][R2.64] ;  /* 0x0000002402029981 */ /* 0x000ea2000c1e1900 */
[----:B0-----:R-:W-:Y:S01]  /*12ea0*/  IMAD.MOV.U32 R4, RZ, RZ, RZ ;  /* 0x000000ffff047224 */ /* 0x001fe200078e00ff */
[C---:B------:R-:W-:Y:S02]  /*12eb0*/  ISETP.GE.U32.AND P2, PT, R8.reuse, 0x2, PT ;  /* 0x000000020800780c */ /* 0x040fe40003f46070 */
[C---:B------:R-:W-:Y:S01]  /*12ec0*/  ISETP.GE.U32.AND P3, PT, R8.reuse, 0x4, PT ;  /* 0x000000040800780c */ /* 0x040fe20003f66070 */
[----:B------:R-:W-:Y:S01]  /*12ed0*/  SHFL.IDX PT, R0, R16, 0x1, 0x1f ;  /* 0x00201f0010007f89 */ /* 0x000fe200000e0000 */
[C---:B------:R-:W-:Y:S02]  /*12ee0*/  ISETP.GE.U32.AND P4, PT, R8.reuse, 0x8, PT ;  /* 0x000000080800780c */ /* 0x040fe40003f86070 */
[----:B------:R-:W-:Y:S02]  /*12ef0*/  ISETP.GE.U32.AND P5, PT, R8, 0x10, PT ;  /* 0x000000100800780c */ /* 0x000fe40003fa6070 */
[----:B--2---:R-:W-:-:S02]  /*12f00*/  @!P1 MOV R4, R2 ;  /* 0x0000000200049202 */ /* 0x004fc40000000f00 */
[----:B------:R-:W-:-:S03]  /*12f10*/  ISETP.NE.AND P1, PT, R8, RZ, PT ;  /* 0x000000ff0800720c */ /* 0x000fc60003f25270 */
[----:B------:R-:W0:Y:S02]  /*12f20*/  SHFL.UP PT, R14, R4, 0x1, RZ ;  /* 0x04200000040e7989 */ /* 0x000e2400000e00ff */
[----:B0-----:R-:W-:-:S05]  /*12f30*/  SEL R5, R14, RZ, P1 ;  /* 0x000000ff0e057207 */ /* 0x001fca0000800000 */
[----:B------:R-:W-:Y:S02]  /*12f40*/  IMAD.IADD R6, R4, 0x1, R5 ;  /* 0x0000000104067824 */ /* 0x000fe400078e0205 */
[----:B------:R-:W-:Y:S04]  /*12f50*/  SHFL.IDX PT, R5, R16, RZ, 0x1f ;  /* 0x00001fff10057589 */ /* 0x000fe800000e0000 */
        /* <DEDUP_REMOVED lines=12> */
[----:B------:R0:W1:Y:S02]  /*13020*/  SHFL.IDX PT, R14, R6, 0x1f, 0x1f ;  /* 0x03e01f00060e7f89 */ /* 0x00006400000e0000 */
.L_x_400:
[----:B------:R-:W-:Y:S02]  /*13030*/  ULDC UR4, c[0x0][0xc38] ;  /* 0x00030e0000047ab9 */ /* 0x000fe40000000800 */
[----:B------:R-:W-:-:S05]  /*13040*/  MOV R7, UR4 ;  /* 0x0000000400077c02 */ /* 0x000fca0008000f00 */
[----:B-1----:R-:W-:-:S04]  /*13050*/  IMAD R3, R14, R7, RZ ;  /* 0x000000070e037224 */ /* 0x002fc800078e02ff */
[----:B------:R-:W-:-:S05]  /*13060*/  IMAD.IADD R8, R0, 0x1, R3 ;  /* 0x0000000100087824 */ /* 0x000fca00078e0203 */
[----:B------:R-:W-:-:S13]  /*13070*/  ISETP.GT.AND P6, PT, R8, R5, PT ;  /* 0x000000050800720c */ /* 0x000fda0003fc4270 */
[----:B------:R-:W-:Y:S05]  /*13080*/  @P6 BRA `(.L_x_293) ;  /* 0x00000000009c6947 */ /* 0x000fea0003800000 */
.L_x_298:
[----:B------:R-:W1:Y:S01]  /*13090*/  LDC R0, c[0x0][0xc3c] ;  /* 0x00030f00ff007b82 */ /* 0x000e620000000800 */
[----:B------:R-:W-:-:S05]  /*130a0*/  VIADD R19, R19, 0x1f ;  /* 0x0000001f13137836 */ /* 0x000fca0000000000 */
[----:B-1----:R-:W-:-:S13]  /*130b0*/  ISETP.GE.AND P6, PT, R19, R0, PT ;  /* 0x000000001300720c */ /* 0x002fda0003fc6270 */
[----:B------:R-:W-:Y:S05]  /*130c0*/  @P6 BRA `(.L_x_294) ;  /* 0x0000000400446947 */ /* 0x000fea0003800000 */
[----:B------:R-:W1:Y:S01]  /*130d0*/  S2R R2, SR_TID.X ;  /* 0x0000000000027919 */ /* 0x000e620000002100 */
[----:B------:R-:W-:Y:S01]  /*130e0*/  BSSY B0, `(.L_x_295) ;  /* 0x0000009000007945 */ /* 0x000fe20003800000 */
[----:B------:R-:W-:Y:S01]  /*130f0*/  IMAD.MOV.U32 R4, RZ, RZ, RZ ;  /* 0x000000ffff047224 */ /* 0x000fe200078e00ff */
[----:B-1----:R-:W-:-:S05]  /*13100*/  LOP3.LUT R2, R2, 0x1f, RZ, 0xc0, !PT ;  /* 0x0000001f02027812 */ /* 0x002fca00078ec0ff */
[----:B------:R-:W-:-:S05]  /*13110*/  IMAD.IADD R7, R19, 0x1, R2 ;  /* 0x0000000113077824 */ /* 0x000fca00078e0202 */
[----:B------:R-:W-:-:S13]  /*13120*/  ISETP.GE.OR P6, PT, R7, R0, !P0 ;  /* 0x000000000700720c */ /* 0x000fda00047c6670 */
[----:B------:R-:W-:Y:S05]  /*13130*/  @P6 BRA `(.L_x_296) ;  /* 0x00000000000c6947 */ /* 0x000fea0003800000 */
[----:B------:R-:W1:Y:S02]  /*13140*/  LDC.64 R2, c[0x0][0xc80] ;  /* 0x00032000ff027b82 */ /* 0x000e640000000a00 */
[----:B-1----:R-:W-:-:S05]  /*13150*/  IMAD.WIDE R2, R7, 0x4, R2 ;  /* 0x0000000407027825 */ /* 0x002fca00078e0202 */
[----:B------:R1:W5:Y:S02]  /*13160*/  LDG.E R4, desc[UR36][R2.64] ;  /* 0x0000002402047981 */ /* 0x000364000c1e1900 */
.L_x_296:
[----:B------:R-:W-:Y:S05]  /*13170*/  BSYNC B0 ;  /* 0x0000000000007941 */ /* 0x000fea0003800000 */
.L_x_295:
[----:B------:R-:W-:-:S03]  /*13180*/  UMOV UR4, 0xffffffff ;  /* 0xffffffff00047882 */ /* 0x000fc60000000000 */
[----:B------:R-:W-:Y:S05]  /*13190*/  BRA.DIV UR4, `(.L_x_297) ;  /* 0x0000003a04a07947 */ /* 0x000fea000b800000 */
[----:B-----5:R-:W2:Y:S02]  /*131a0*/  SHFL.UP PT, R14, R4, 0x1, RZ ;  /* 0x04200000040e7989 */ /* 0x020ea400000e00ff */
[----:B--2---:R-:W-:-:S05]  /*131b0*/  SEL R13, R14, RZ, P1 ;  /* 0x000000ff0e0d7207 */ /* 0x004fca0000800000 */
[----:B------:R-:W-:-:S05]  /*131c0*/  IMAD.IADD R13, R4, 0x1, R13 ;  /* 0x00000001040d7824 */ /* 0x000fca00078e020d */
[----:B------:R-:W2:Y:S02]  /*131d0*/  SHFL.UP PT, R14, R13, 0x2, RZ ;  /* 0x044000000d0e7989 */ /* 0x000ea400000e00ff */
[----:B--2---:R-:W-:-:S04]  /*131e0*/  SEL R0, R14, RZ, P2 ;  /* 0x000000ff0e007207 */ /* 0x004fc80001000000 */
[----:B------:R-:W-:-:S05]  /*131f0*/  IADD3 R0, R13, R0, RZ ;  /* 0x000000000d007210 */ /* 0x000fca0007ffe0ff */
[----:B------:R-:W1:Y:S02]  /*13200*/  SHFL.UP PT, R14, R0, 0x4, RZ ;  /* 0x04800000000e7989 */ /* 0x000e6400000e00ff */
[----:B-1----:R-:W-:-:S05]  /*13210*/  SEL R3, R14, RZ, P3 ;  /* 0x000000ff0e037207 */ /* 0x002fca0001800000 */
[----:B------:R-:W-:-:S05]  /*13220*/  IMAD.IADD R2, R0, 0x1, R3 ;  /* 0x0000000100027824 */ /* 0x000fca00078e0203 */
[----:B------:R-:W1:Y:S02]  /*13230*/  SHFL.UP PT, R14, R2, 0x8, RZ ;  /* 0x05000000020e7989 */ /* 0x000e6400000e00ff */
[----:B-1----:R-:W-:-:S05]  /*13240*/  SEL R3, R14, RZ, P4 ;  /* 0x000000ff0e037207 */ /* 0x002fca0002000000 */
[----:B------:R-:W-:-:S05]  /*13250*/  IMAD.IADD R3, R2, 0x1, R3 ;  /* 0x0000000102037824 */ /* 0x000fca00078e0203 */
[----:B------:R-:W0:Y:S02]  /*13260*/  SHFL.UP PT, R14, R3, 0x10, RZ ;  /* 0x06000000030e7989 */ /* 0x000e2400000e00ff */
[----:B0-----:R-:W-:-:S05]  /*13270*/  SEL R6, R14, RZ, P5 ;  /* 0x000000ff0e067207 */ /* 0x001fca0002800000 */
[----:B------:R-:W-:-:S05]  /*13280*/  IMAD.IADD R6, R3, 0x1, R6 ;  /* 0x0000000103067824 */ /* 0x000fca00078e0206 */
[----:B------:R0:W1:Y:S02]  /*13290*/  SHFL.IDX PT, R14, R6, 0x1f, 0x1f ;  /* 0x03e01f00060e7f89 */ /* 0x00006400000e0000 */
.L_x_408:
[----:B------:R-:W-:Y:S02]  /*132a0*/  ULDC UR4, c[0x0][0xc38] ;  /* 0x00030e0000047ab9 */ /* 0x000fe40000000800 */
[----:B------:R-:W-:-:S04]  /*132b0*/  IMAD.U32 R7, RZ, RZ, UR4 ;  /* 0x00000004ff077e24 */ /* 0x000fc8000f8e00ff */
[----:B-1----:R-:W-:-:S04]  /*132c0*/  IMAD R3, R14, R7, RZ ;  /* 0x000000070e037224 */ /* 0x002fc800078e02ff */
[----:B------:R-:W-:-:S05]  /*132d0*/  IMAD.IADD R8, R3, 0x1, R8 ;  /* 0x0000000103087824 */ /* 0x000fca00078e0208 */
[----:B------:R-:W-:-:S13]  /*132e0*/  ISETP.GT.AND P6, PT, R8, R5, PT ;  /* 0x000000050800720c */ /* 0x000fda0003fc4270 */
[----:B------:R-:W-:Y:S05]  /*132f0*/  @!P6 BRA `(.L_x_298) ;  /* 0xfffffffc0064e947 */ /* 0x000fea000383ffff */
.L_x_293:
[----:B------:R-:W-:Y:S01]  /*13300*/  IADD3 R8, -R3, R8, RZ ;  /* 0x0000000803087210 */ /* 0x000fe20007ffe1ff */
[----:B------:R-:W-:-:S04]  /*13310*/  UMOV UR4, 0xffffffff ;  /* 0xffffffff00047882 */ /* 0x000fc80000000000 */
[----:B------:R-:W-:-:S05]  /*13320*/  IMAD R0, R6, R7, R8 ;  /* 0x0000000706007224 */ /* 0x000fca00078e0208 */
[----:B------:R-:W-:Y:S01]  /*13330*/  ISETP.GT.AND P6, PT, R0, R5, PT ;  /* 0x000000050000720c */ /* 0x000fe20003fc4270 */
[----:B------:R-:W-:-:S12]  /*13340*/  BRA.DIV UR4, `(.L_x_299) ;  /* 0x0000003a04f07947 */ /* 0x000fd8000b800000 */
[----:B------:R-:W-:-:S04]  /*13350*/  VOTE.ANY R2, PT, !P6 ;  /* 0x0000000000027806 */ /* 0x000fc800070e0100 */
[----:B------:R-:W1:Y:S02]  /*13360*/  POPC R0, R2 ;  /* 0x0000000200007309 */ /* 0x000e640000000000 */
[----:B-1----:R1:W2:Y:S02]  /*13370*/  SHFL.IDX PT, R4, R4, R0, 0x1f ;  /* 0x00001f0004047589 */ /* 0x0022a400000e0000 */
.L_x_412:
[----:B------:R-:W-:Y:S01]  /*13380*/  ISETP.NE.AND P0, PT, R2, RZ, PT ;  /* 0x000000ff0200720c */ /* 0x000fe20003f05270 */
[----:B------:R-:W-:-:S12]  /*13390*/  IMAD.MOV.U32 R14, RZ, RZ, RZ ;  /* 0x000000ffff0e7224 */ /* 0x000fd800078e00ff */
[----:B------:R-:W-:Y:S05]  /*133a0*/  @!P0 BRA `(.L_x_300) ;  /* 0x0000000000108947 */ /* 0x000fea0003800000 */
[----:B------:R-:W-:Y:S01]  /*133b0*/  UMOV UR4, 0xffffffff ;  /* 0xffffffff00047882 */ /* 0x000fe20000000000 */
[----:B------:R-:W-:Y:S02]  /*133c0*/  VIADD R12, R0, 0xffffffff ;  /* 0xffffffff000c7836 */ /* 0x000fe40000000000 */
[----:B------:R-:W-:Y:S05]  /*133d0*/  BRA.DIV UR4, `(.L_x_301) ;  /* 0x0000003e04147947 */ /* 0x000fea000b800000 */
[----:B------:R3:W4:Y:S02]  /*133e0*/  SHFL.IDX PT, R14, R6, R12, 0x1f ;  /* 0x00001f0c060e7589 */ /* 0x00072400000e0000 */
.L_x_300:
[----:B0-23--:R-:W-:Y:S01]  /*133f0*/  IABS R6, R4 ;  /* 0x0000000400067213 */ /* 0x00dfe20000000000 */
[----:B----4-:R-:W-:Y:S02]  /*13400*/  IMAD R16, R14, R7, R8 ;  /* 0x000000070e107224 */ /* 0x010fe400078e0208 */
[----:B------:R-:W-:Y:S01]  /*13410*/  IMAD.IADD R19, R0, 0x1, R19 ;  /* 0x0000000100137824 */ /* 0x000fe200078e0213 */
[----:B------:R-:W0:Y:S08]  /*13420*/  I2F.RP R9, R6 ;  /* 0x0000000600097306 */ /* 0x000e300000209400 */
[----:B0-----:R-:W0:Y:S02]  /*13430*/  MUFU.RCP R9, R9 ;  /* 0x0000000900097308 */ /* 0x001e240000001000 */
[----:B0-----:R-:W-:-:S06]  /*13440*/  VIADD R2, R9, 0xffffffe ;  /* 0x0ffffffe09027836 */ /* 0x001fcc0000000000 */
[----:B------:R0:W2:Y:S02]  /*13450*/  F2I.FTZ.U32.TRUNC.NTZ R3, R2 ;  /* 0x0000000200037305 */ /* 0x0000a4000021f000 */
[----:B0-----:R-:W-:Y:S02]  /*13460*/  IMAD.MOV.U32 R2, RZ, RZ, RZ ;  /* 0x000000ffff027224 */ /* 0x001fe400078e00ff */
[----:B--2---:R-:W-:-:S04]  /*13470*/  IMAD.MOV R7, RZ, RZ, -R3 ;  /* 0x000000ffff077224 */ /* 0x004fc800078e0a03 */
[----:B------:R-:W-:-:S04]  /*13480*/  IMAD R7, R7, R6, RZ ;  /* 0x0000000607077224 */ /* 0x000fc800078e02ff */
[----:B------:R-:W-:Y:S01]  /*13490*/  IMAD.HI.U32 R3, R3, R7, R2 ;  /* 0x0000000703037227 */ /* 0x000fe200078e0002 */
[----:B------:R-:W-:Y:S02]  /*134a0*/  IADD3 R7, R5, -R16, RZ ;  /* 0x8000001005077210 */ /* 0x000fe40007ffe0ff */
[----:B------:R-:W-:Y:S02]  /*134b0*/  IABS R5, R4 ;  /* 0x0000000400057213 */ /* 0x000fe40000000000 */
[----:B------:R-:W-:-:S03]  /*134c0*/  IABS R2, R7 ;  /* 0x0000000700027213 */ /* 0x000fc60000000000 */
[----:B------:R-:W-:Y:S02]  /*134d0*/  IMAD.MOV R5, RZ, RZ, -R5 ;  /* 0x000000ffff057224 */ /* 0x000fe400078e0a05 */
[----:B------:R-:W-:-:S04]  /*134e0*/  IMAD.HI.U32 R3, R3, R2, RZ ;  /* 0x0000000203037227 */ /* 0x000fc800078e00ff */
[----:B------:R-:W-:Y:S01]  /*134f0*/  IMAD R5, R3, R5, R2 ;  /* 0x0000000503057224 */ /* 0x000fe200078e0202 */
[----:B------:R-:W-:-:S04]  /*13500*/  LOP3.LUT R2, R7, R4, RZ, 0x3c, !PT ;  /* 0x0000000407027212 */ /* 0x000fc800078e3cff */
[----:B------:R-:W-:Y:S02]  /*13510*/  ISETP.GT.U32.AND P1, PT, R6, R5, PT ;  /* 0x000000050600720c */ /* 0x000fe40003f24070 */
[----:B------:R-:W-:-:S11]  /*13520*/  ISETP.GE.AND P2, PT, R2, RZ, PT ;  /* 0x000000ff0200720c */ /* 0x000fd60003f46270 */
[----:B------:R-:W-:Y:S02]  /*13530*/  @!P1 IMAD.IADD R5, R5, 0x1, -R6 ;  /* 0x0000000105059824 */ /* 0x000fe400078e0a06 */
[----:B------:R-:W-:Y:S01]  /*13540*/  @!P1 VIADD R3, R3, 0x1 ;  /* 0x0000000103039836 */ /* 0x000fe20000000000 */
[----:B------:R-:W-:Y:S02]  /*13550*/  ISETP.NE.AND P1, PT, R4, RZ, PT ;  /* 0x000000ff0400720c */ /* 0x000fe40003f25270 */
[----:B------:R-:W-:-:S13]  /*13560*/  ISETP.GE.U32.AND P0, PT, R5, R6, PT ;  /* 0x000000060500720c */ /* 0x000fda0003f06070 */
[----:B------:R-:W-:-:S04]  /*13570*/  @P0 VIADD R3, R3, 0x1 ;  /* 0x0000000103030836 */ /* 0x000fc80000000000 */
[----:B------:R-:W-:Y:S01]  /*13580*/  @!P2 IMAD.MOV R3, RZ, RZ, -R3 ;  /* 0x000000ffff03a224 */ /* 0x000fe200078e0a03 */
[----:B------:R-:W-:-:S04]  /*13590*/  @!P1 LOP3.LUT R3, RZ, R4, RZ, 0x33, !PT ;  /* 0x00000004ff039212 */ /* 0x000fc800078e33ff */
[----:B------:R-:W-:Y:S01]  /*135a0*/  IADD3 R17, -R3, RZ, RZ ;  /* 0x000000ff03117210 */ /* 0x000fe20007ffe1ff */
[----:B------:R-:W-:-:S04]  /*135b0*/  IMAD.MOV.U32 R18, RZ, RZ, R3 ;  /* 0x000000ffff127224 */ /* 0x000fc800078e0003 */
[----:B------:R-:W-:Y:S01]  /*135c0*/  IMAD R17, R4, R17, R7 ;  /* 0x0000001104117224 */ /* 0x000fe200078e0207 */
[----:B------:R-:W-:Y:S06]  /*135d0*/  BRA `(.L_x_302) ;  /* 0x00000000001c7947 */ /* 0x000fec0003800000 */
.L_x_294:
[----:B------:R-:W-:Y:S01]  /*135e0*/  UMOV UR4, URZ ;  /* 0x0000003f00047c82 */ /* 0x000fe20008000000 */
[----:B------:R-:W-:Y:S01]  /*135f0*/  UMOV UR5, URZ ;  /* 0x0000003f00057c82 */ /* 0x000fe20008000000 */
[----:B------:R-:W-:Y:S01]  /*13600*/  ULDC UR6, c[0x0][0xc3c] ;  /* 0x00030f0000067ab9 */ /* 0x000fe20000000800 */
[----:B------:R-:W-:Y:S01]  /*13610*/  IMAD.MOV.U32 R16, RZ, RZ, R5 ;  /* 0x000000ffff107224 */ /* 0x000fe200078e0005 */
[----:B------:R-:W-:Y:S01]  /*13620*/  MOV R19, UR6 ;  /* 0x0000000600137c02 */ /* 0x000fe20008000f00 */
[----:B------:R-:W-:Y:S02]  /*13630*/  IMAD.U32 R17, RZ, RZ, UR4 ;  /* 0x00000004ff117e24 */ /* 0x000fe4000f8e00ff */
[----:B------:R-:W-:-:S07]  /*13640*/  IMAD.U32 R18, RZ, RZ, UR5 ;  /* 0x00000005ff127e24 */ /* 0x000fce000f8e00ff */
.L_x_302:
[----:B-1----:R-:W1:Y:S01]  /*13650*/  S2R R0, SR_TID.X ;  /* 0x0000000000007919 */ /* 0x002e620000002100 */
[----:B------:R-:W-:Y:S05]  /*13660*/  WARPSYNC.ALL ;  /* 0x0000000000007948 */ /* 0x000fea0003800000 */
[----:B------:R-:W-:Y:S01]  /*13670*/  BAR.SYNC.DEFER_BLOCKING 0x4, 0x180 ;  /* 0x0106000000007b1d */ /* 0x000fe20000010000 */
[----:B-1----:R-:W-:-:S04]  /*13680*/  LOP3.LUT R0, R0, 0x1f, RZ, 0xc0, !PT ;  /* 0x0000001f00007812 */ /* 0x002fc800078ec0ff */
[----:B------:R-:W-:-:S13]  /*13690*/  ISETP.NE.AND P0, PT, R0, RZ, PT ;  /* 0x000000ff0000720c */ /* 0x000fda0003f05270 */
[----:B------:R-:W1:Y:S01]  /*136a0*/  @!P0 S2R R3, SR_CgaCtaId ;  /* 0x0000000000038919 */ /* 0x000e620000008800 */
[----:B------:R-:W-:-:S04]  /*136b0*/  @!P0 MOV R0, 0x400 ;  /* 0x0000040000008802 */ /* 0x000fc80000000f00 */
[----:B-1----:R-:W-:-:S05]  /*136c0*/  @!P0 LEA R22, R3, R0, 0x18 ;  /* 0x0000000003168211 */ /* 0x002fca00078ec0ff */
[----:B------:R1:W-:Y:S01]  /*136d0*/  @!P0 STS.128 [R22+0x388d0], R16 ;  /* 0x0388d01016008388 */ /* 0x0003e20000000c00 */
[----:B------:R-:W-:Y:S06]  /*136e0*/  BAR.ARV 0x5, 0x180 ;  /* 0x0146000000007b1d */ /* 0x000fec0000002000 */
.L_x_291:
[----:B------:R-:W-:Y:S02]  /*136f0*/  ULDC UR4, c[0x0][0xc3c] ;  /* 0x00030f0000047ab9 */ /* 0x000fe40000000800 */
[----:B---3--:R-:W-:-:S13]  /*13700*/  ISETP.GE.AND P0, PT, R19, UR4, PT ;  /* 0x0000000413007c0c */ /* 0x008fda000bf06270 */
[----:B------:R-:W-:Y:S05]  /*13710*/  @!P0 BRA `(.L_x_303) ;  /* 0xffffffb800588947 */ /* 0x000fea000383ffff */
[----:B------:R-:W-:Y:S05]  /*13720*/  BSYNC B8 ;  /* 0x0000000000087941 */ /* 0x000fea0003800000 */
.L_x_238:
[----:B0-----:R-:W3:Y:S01]  /*13730*/  LDL.LU R0, [R1+0x1c] ;  /* 0x00001c0001007983 */ /* 0x001ee20000300800 */
[----:B------:R-:W-:Y:S01]  /*13740*/  BSSY B0, `(.L_x_304) ;  /* 0x000000b000007945 */ /* 0x000fe20003800000 */
[----:B------:R-:W0:Y:S01]  /*13750*/  S2R R5, SR_CgaCtaId ;  /* 0x0000000000057919 */ /* 0x000e220000008800 */
[----:B---3--:R-:W-:-:S05]  /*13760*/  VIADD R0, R0, 0x1 ;  /* 0x0000000100007836 */ /* 0x008fca0000000000 */
[----:B------:R-:W-:-:S04]  /*13770*/  LEA.HI R2, R0, R0, RZ, 0x1 ;  /* 0x0000000000027211 */ /* 0x000fc800078f08ff */
[----:B------:R-:W-:Y:S02]  /*13780*/  LOP3.LUT R3, R2, 0xfffffffe, RZ, 0xc0, !PT ;  /* 0xfffffffe02037812 */ /* 0x000fe400078ec0ff */
[----:B------:R-:W-:-:S03]  /*13790*/  MOV R2, 0x400 ;  /* 0x0000040000027802 */ /* 0x000fc60000000f00 */
[----:B------:R-:W-:Y:S01]  /*137a0*/  IMAD.IADD R0, R0, 0x1, -R3 ;  /* 0x0000000100007824 */ /* 0x000fe200078e0a03 */
[----:B0-----:R-:W-:-:S04]  /*137b0*/  LEA R4, R5, R2, 0x18 ;  /* 0x0000000205047211 */ /* 0x001fc800078ec0ff */
[----:B------:R-:W-:-:S04]  /*137c0*/  SHF.L.U32 R0, R0, 0x1f, RZ ;  /* 0x0000001f00007819 */ /* 0x000fc800000006ff */
[----:B------:R-:W0:Y:S02]  /*137d0*/  SYNCS.PHASECHK.TRANS64.TRYWAIT P0, [R4+URZ+0x38820], R0 ;  /* 0x03882000040075a7 */ /* 0x000e24000800017f */
[----:B0-----:R-:W-:Y:S05]  /*137e0*/  @!P0 BRA `(.L_x_305) ;  /* 0x0000003800348947 */ /* 0x001fea0003800000 */
.L_x_415:
[----:B------:R-:W-:Y:S05]  /*137f0*/  BSYNC B0 ;  /* 0x0000000000007941 */ /* 0x000fea0003800000 */
.L_x_304:
[----:B------:R-:W-:-:S03]  /*13800*/  UMOV UR4, 0xffffffff ;  /* 0xffffffff00047882 */ /* 0x000fc60000000000 */
[----:B------:R-:W-:Y:S05]  /*13810*/  BRA.DIV UR4, `(.L_x_306) ;  /* 0x0000003a043c7947 */ /* 0x000fea000b800000 */
[----:B0-----:R-:W0:Y:S02]  /*13820*/  S2R R0, SR_TID.X ;  /* 0x0000000000007919 */ /* 0x001e240000002100 */
[----:B0-----:R-:W-:-:S04]  /*13830*/  SHF.R.U32.HI R0, RZ, 0x5, R0 ;  /* 0x00000005ff007819 */ /* 0x001fc80000011600 */
[----:B------:R-:W-:-:S05]  /*13840*/  LOP3.LUT R0, R0, 0x3, RZ, 0xc0, !PT ;  /* 0x0000000300007812 */ /* 0x000fca00078ec0ff */
[----:B------:R0:W3:Y:S02]  /*13850*/  SHFL.IDX PT, R14, R0, RZ, 0x1f ;  /* 0x00001fff000e7589 */ /* 0x0000e400000e0000 */
.L_x_418:
[----:B---3--:R-:W-:Y:S01]  /*13860*/  ISETP.NE.AND P0, PT, R14, RZ, PT ;  /* 0x000000ff0e00720c */ /* 0x008fe20003f05270 */
[----:B------:R-:W-:-:S12]  /*13870*/  BSSY B0, `(.L_x_307) ;  /* 0x0000026000007945 */ /* 0x000fd80003800000 */
[----:B------:R-:W-:Y:S05]  /*13880*/  @P0 BRA `(.L_x_308) ;  /* 0x0000000000900947 */ /* 0x000fea0003800000 */
[----:B------:R-:W-:-:S03]  /*13890*/  UMOV UR4, 0xffffffff ;  /* 0xffffffff00047882 */ /* 0x000fc60000000000 */
[----:B------:R-:W-:Y:S05]  /*138a0*/  BRA.DIV UR4, `(.L_x_309) ;  /* 0x0000003a044c7947 */ /* 0x000fea000b800000 */
[----:B------:R-:W-:-:S13]  /*138b0*/  ELECT P6, URZ, PT ;  /* 0x00000000003f782f */ /* 0x000fda00038c0000 */
.L_x_421:
[----:B------:R-:W-:Y:S05]  /*138c0*/  @!P6 BRA `(.L_x_308) ;  /* 0x000000000080e947 */ /* 0x000fea0003800000 */
[----:B0-----:R-:W3:Y:S02]  /*138d0*/  LDL R0, [R1+0x24] ;  /* 0x0000240001007983 */ /* 0x001ee40000100800 */
[----:B---3--:R-:W-:-:S13]  /*138e0*/  R2UR UR4, R0 ;  /* 0x00000000000472ca */ /* 0x008fda00000e0000 */
[----:B------:R-:W-:-:S06]  /*138f0*/  ULOP3.LUT UR4, UR4, 0x2, URZ, 0xfc, !UPT ;  /* 0x0000000204047892 */ /* 0x000fcc000f8efc3f */
[----:B------:R-:W-:-:S05]  /*13900*/  IMAD.U32 R0, RZ, RZ, UR4 ;  /* 0x00000004ff007e24 */ /* 0x000fca000f8e00ff */
[----:B------:R-:W-:-:S13]  /*13910*/  ISETP.NE.AND P0, PT, R0, 0x3, PT ;  /* 0x000000030000780c */ /* 0x000fda0003f05270 */
[----:B------:R-:W-:Y:S05]  /*13920*/  @!P0 BRA `(.L_x_310) ;  /* 0x0000000000048947 */ /* 0x000fea0003800000 */
[----:B------:R-:W-:Y:S01]  /*13930*/  BPT.TRAP 0x1 ;  /* 0x000000040000795c */ /* 0x000fe20000300000 */
.L_x_310:
[C---:B------:R-:W-:Y:S01]  /*13940*/  IMAD R5, R27.reuse, 0x8, R4 ;  /* 0x000000081b057824 */ /* 0x040fe200078e0204 */
[----:B------:R-:W-:Y:S01]  /*13950*/  SHF.L.U32 R0, R28, 0x1f, RZ ;  /* 0x0000001f1c007819 */ /* 0x000fe200000006ff */
[----:B------:R-:W-:-:S03]  /*13960*/  VIADD R27, R27, 0x1 ;  /* 0x000000011b1b7836 */ /* 0x000fc60000000000 */
[----:B------:R-:W0:Y:S02]  /*13970*/  SYNCS.PHASECHK.TRANS64.TRYWAIT P1, [R5+URZ+0x38840], R0 ;  /* 0x03884000050075a7 */ /* 0x000e24000802017f */
[----:B------:R-:W-:-:S04]  /*13980*/  ISETP.NE.AND P2, PT, R27, 0x2, PT ;  /* 0x000000021b00780c */ /* 0x000fc80003f45270 */
[----:B------:R-:W-:Y:S01]  /*13990*/  SEL R3, RZ, 0x1, P2 ;  /* 0x00000001ff037807 */ /* 0x000fe20001000000 */
[----:B0-----:R-:W-:Y:S08]  /*139a0*/  @!P1 BRA `(.L_x_311) ;  /* 0x00000038002c9947 */ /* 0x001ff00003800000 */
.L_x_422:
[----:B------:R-:W-:Y:S02]  /*139b0*/  SEL R27, R27, RZ, P2 ;  /* 0x000000ff1b1b7207 */ /* 0x000fe40001000000 */
[----:B------:R-:W-:Y:S01]  /*139c0*/  LOP3.LUT R2, R28, R3, RZ, 0x3c, !PT ;  /* 0x000000031c027212 */ /* 0x000fe200078e3cff */
[----:B------:R-:W-:Y:S06]  /*139d0*/  @!P0 BRA `(.L_x_312) ;  /* 0x0000000000048947 */ /* 0x000fec0003800000 */
[----:B------:R-:W-:Y:S01]  /*139e0*/  BPT.TRAP 0x1 ;  /* 0x000000040000795c */ /* 0x000fe20000300000 */
.L_x_312:
[----:B------:R-:W-:Y:S02]  /*139f0*/  LEA R27, R27, R4, 0x3 ;  /* 0x000000041b1b7211 */ /* 0x000fe400078e18ff */
[----:B------:R-:W-:-:S04]  /*13a00*/  SHF.L.U32 R2, R2, 0x1f, RZ ;  /* 0x0000001f02027819 */ /* 0x000fc800000006ff */
[----:B------:R-:W3:Y:S02]  /*13a10*/  SYNCS.PHASECHK.TRANS64.TRYWAIT P1, [R27+URZ+0x38840], R2 ;  /* 0x038840021b0075a7 */ /* 0x000ee4000802017f */
[----:B---3--:R-:W-:Y:S05]  /*13a20*/  @!P1 BRA `(.L_x_313) ;  /* 0x0000003800209947 */ /* 0x008fea0003800000 */
.L_x_423:
[----:B------:R-:W-:Y:S05]  /*13a30*/  @!P0 BRA `(.L_x_314) ;  /* 0x0000000000048947 */ /* 0x000fea0003800000 */
[----:B------:R-:W-:Y:S01]  /*13a40*/  BPT.TRAP 0x1 ;  /* 0x000000040000795c */ /* 0x000fe20000300000 */
.L_x_314:
[----:B------:R-:W4:Y:S02]  /*13a50*/  SYNCS.PHASECHK.TRANS64.TRYWAIT P1, [R5+URZ+0x38860], R0 ;  /* 0x03886000050075a7 */ /* 0x000f24000802017f */
[----:B----4-:R-:W-:Y:S05]  /*13a60*/  @!P1 BRA `(.L_x_315) ;  /* 0x0000003800249947 */ /* 0x010fea0003800000 */
.L_x_424:
[----:B------:R-:W-:Y:S05]  /*13a70*/  @!P0 BRA `(.L_x_316) ;  /* 0x0000000000048947 */ /* 0x000fea0003800000 */
[----:B------:R-:W-:Y:S01]  /*13a80*/  BPT.TRAP 0x1 ;  /* 0x000000040000795c */ /* 0x000fe20000300000 */
.L_x_316:
[----:B------:R0:W0:Y:S02]  /*13a90*/  SYNCS.PHASECHK.TRANS64.TRYWAIT P0, [R27+URZ+0x38860], R2 ;  /* 0x038860021b0075a7 */ /* 0x000024000800017f */
[----:B0-----:R-:W-:Y:S05]  /*13aa0*/  @!P0 NANOSLEEP.SYNCS 0x989680 ;  /* 0x009896800000895d */ /* 0x001fea0003900000 */
[----:B------:R-:W0:Y:S02]  /*13ab0*/  @!P0 SYNCS.PHASECHK.TRANS64 P0, [R27+URZ+0x38860], R2 ;  /* 0x038860021b0085a7 */ /* 0x000e24000800007f */
[----:B0-----:R-:W-:Y:S05]  /*13ac0*/  @!P0 BRA `(.L_x_316) ;  /* 0xfffffffc00f08947 */ /* 0x001fea000383ffff */
.L_x_308:
[----:B------:R-:W-:Y:S05]  /*13ad0*/  BSYNC B0 ;  /* 0x0000000000007941 */ /* 0x000fea0003800000 */
.L_x_307:
[----:B------:R-:W-:Y:S05]  /*13ae0*/  EXIT ;  /* 0x000000000000794d */ /* 0x000fea0003800000 */
.L_x_186:
[----:B0-----:R-:W-:-:S04]  /*13af0*/  IMAD.U32 R3, RZ, RZ, UR40 ;  /* 0x00000028ff037e24 */ /* 0x001fc8000f8e00ff */
[----:B------:R0:W1:Y:S03]  /*13b00*/  SYNCS.PHASECHK.TRANS64.TRYWAIT P1, [R3+URZ+0x38800], R0 ;  /* 0x03880000030075a7 */ /* 0x000066000802017f */
[----:B-1----:R-:W-:Y:S05]  /*13b10*/  @!P1 NANOSLEEP.SYNCS 0x989680 ;  /* 0x009896800000995d */ /* 0x002fea0003900000 */
[----:B------:R-:W1:Y:S02]  /*13b20*/  @!P1 SYNCS.PHASECHK.TRANS64 P1, [R3+URZ+0x38800], R0 ;  /* 0x03880000030095a7 */ /* 0x000e64000802007f */
[----:B-1----:R-:W-:Y:S05]  /*13b30*/  @!P1 BRA `(.L_x_186) ;  /* 0xfffffffc00ec9947 */ /* 0x002fea000383ffff */
[----:B------:R-:W-:Y:S05]  /*13b40*/  BRA `(.L_x_317) ;  /* 0xfffffedc00507947 */ /* 0x000fea000383ffff */
.L_x_190:
[----:B-1----:R1:W2:Y:S02]  /*13b50*/  SYNCS.PHASECHK.TRANS64.TRYWAIT P1, [R0+URZ+0x38830], R3 ;  /* 0x03883003000075a7 */ /* 0x0022a4000802017f */
[----:B--2---:R-:W-:Y:S05]  /*13b60*/  @!P1 NANOSLEEP.SYNCS 0x989680 ;  /* 0x009896800000995d */ /* 0x004fea0003900000 */
[----:B------:R-:W2:Y:S02]  /*13b70*/  @!P1 SYNCS.PHASECHK.TRANS64 P1, [R0+URZ+0x38830], R3 ;  /* 0x03883003000095a7 */ /* 0x000ea4000802007f */
[----:B--2---:R-:W-:Y:S05]  /*13b80*/  @!P1 BRA `(.L_x_190) ;  /* 0xfffffffc00f09947 */ /* 0x004fea000383ffff */
[----:B------:R-:W-:Y:S05]  /*13b90*/  BRA `(.L_x_189) ;  /* 0xfffffedc00747947 */ /* 0x000fea000383ffff */
.L_x_196:
[----:B-1----:R-:W-:-:S04]  /*13ba0*/  IMAD.U32 R153, RZ, RZ, UR61 ;  /* 0x0000003dff997e24 */ /* 0x002fc8000f8e00ff */
[----:B------:R1:W2:Y:S03]  /*13bb0*/  SYNCS.PHASECHK.TRANS64.TRYWAIT P1, [R153+URZ+0x38830], R4 ;  /* 0x03883004990075a7 */ /* 0x0002a6000802017f */
[----:B--2---:R-:W-:Y:S05]  /*13bc0*/  @!P1 NANOSLEEP.SYNCS 0x989680 ;  /* 0x009896800000995d */ /* 0x004fea0003900000 */
[----:B------:R-:W2:Y:S02]  /*13bd0*/  @!P1 SYNCS.PHASECHK.TRANS64 P1, [R153+URZ+0x38830], R4 ;  /* 0x03883004990095a7 */ /* 0x000ea4000802007f */
[----:B--2---:R-:W-:Y:S05]  /*13be0*/  @!P1 BRA `(.L_x_196) ;  /* 0xfffffffc00ec9947 */ /* 0x004fea000383ffff */
[----:B------:R-:W-:Y:S05]  /*13bf0*/  BRA `(.L_x_195) ;  /* 0xffffff2400507947 */ /* 0x000fea000383ffff */
.L_x_200:
[----:B--2---:R-:W-:-:S04]  /*13c00*/  IMAD.U32 R2, RZ, RZ, UR4 ;  /* 0x00000004ff027e24 */ /* 0x004fc8000f8e00ff */
[----:B------:R2:W3:Y:S03]  /*13c10*/  SYNCS.PHASECHK.TRANS64.TRYWAIT P1, [R2+URZ+0x38850], R0 ;  /* 0x03885000020075a7 */ /* 0x0004e6000802017f */
[----:B---3--:R-:W-:Y:S05]  /*13c20*/  @!P1 NANOSLEEP.SYNCS 0x989680 ;  /* 0x009896800000995d */ /* 0x008fea0003900000 */
[----:B------:R-:W3:Y:S02]  /*13c30*/  @!P1 SYNCS.PHASECHK.TRANS64 P1, [R2+URZ+0x38850], R0 ;  /* 0x03885000020095a7 */ /* 0x000ee4000802007f */
[----:B---3--:R-:W-:Y:S05]  /*13c40*/  @!P1 BRA `(.L_x_200) ;  /* 0xfffffffc00ec9947 */ /* 0x008fea000383ffff */
[----:B------:R-:W-:Y:S05]  /*13c50*/  BRA `(.L_x_199) ;  /* 0xffffff4c00a07947 */ /* 0x000fea000383ffff */
.L_x_207:
[----:B-1----:R-:W-:-:S04]  /*13c60*/  IMAD.U32 R7, RZ, RZ, UR7 ;  /* 0x00000007ff077e24 */ /* 0x002fc8000f8e00ff */
[----:B------:R1:W2:Y:S03]  /*13c70*/  SYNCS.PHASECHK.TRANS64.TRYWAIT P1, [R7+URZ+0x38850], R0 ;  /* 0x03885000070075a7 */ /* 0x0002a6000802017f */
[----:B--2---:R-:W-:Y:S05]  /*13c80*/  @!P1 NANOSLEEP.SYNCS 0x989680 ;  /* 0x009896800000995d */ /* 0x004fea0003900000 */
[----:B------:R-:W2:Y:S02]  /*13c90*/  @!P1 SYNCS.PHASECHK.TRANS64 P1, [R7+URZ+0x38850], R0 ;  /* 0x03885000070095a7 */ /* 0x000ea4000802007f */
[----:B--2---:R-:W-:Y:S05]  /*13ca0*/  @!P1 BRA `(.L_x_207) ;  /* 0xfffffffc00ec9947 */ /* 0x004fea000383ffff */
[----:B------:R-:W-:Y:S05]  /*13cb0*/  BRA `(.L_x_206) ;  /* 0xffffff6c00007947 */ /* 0x000fea000383ffff */
.L_x_250:
[----:B------:R-:W-:Y:S01]  /*13cc0*/  SHF.R.U32.HI R8, RZ, 0x5, R21 ;  /* 0x00000005ff087819 */ /* 0x000fe20000011615 */
[----:B------:R-:W-:Y:S01]  /*13cd0*/  BSSY B0, `(.L_x_318) ;  /* 0x0000009000007945 */ /* 0x000fe20003800000 */
[----:B------:R-:W-:Y:S01]  /*13ce0*/  MOV R12, RZ ;  /* 0x000000ff000c7202 */ /* 0x000fe20000000f00 */
[----:B------:R-:W-:Y:S01]  /*13cf0*/  IMAD.MOV.U32 R11, RZ, RZ, 0x1f ;  /* 0x0000001fff0b7424 */ /* 0x000fe200078e00ff */
[----:B------:R-:W-:Y:S01]  /*13d00*/  LOP3.LUT R8, R8, 0x3, RZ, 0xc0, !PT ;  /* 0x0000000308087812 */ /* 0x000fe200078ec0ff */
[----:B------:R-:W-:-:S04]  /*13d10*/  IMAD.MOV.U32 R15, RZ, RZ, -0x1 ;  /* 0xffffffffff0f7424 */ /* 0x000fc800078e00ff */
[----:B------:R-:W-:-:S07]  /*13d20*/  IMAD.MOV.U32 R13, RZ, RZ, R8 ;  /* 0x000000ffff0d7224 */ /* 0x000fce00078e0008 */
[----:B-----5:R-:W-:Y:S05]  /*13d30*/  WARPSYNC.COLLECTIVE R15, `(.L_x_319) ;  /* 0x000000000f087348 */ /* 0x020fea0003c00000 */
[----:B------:R0:W1:Y:S02]  /*13d40*/  SHFL.IDX P6, R14, R13, R12, R11 ;  /* 0x0000000c0d0e7389 */ /* 0x00006400000c000b */
[----:B01---5:R-:W-:Y:S01]  /*13d50*/  ENDCOLLECTIVE ;  /* 0x000000000000791b */ /* 0x023fe20003800000 */
.L_x_319:
[----:B------:R-:W-:Y:S05]  /*13d60*/  BSYNC B0 ;  /* 0x0000000000007941 */ /* 0x000fea0003800000 */
.L_x_318:
[----:B------:R-:W-:Y:S05]  /*13d70*/  BRA `(.L_x_320) ;  /* 0xffffffc0000c7947 */ /* 0x000fea000383ffff */
.L_x_253:
[----:B0-----:R0:W1:Y:S02]  /*13d80*/  SYNCS.PHASECHK.TRANS64.TRYWAIT P0, [R5+URZ+0x38840], R2 ;  /* 0x03884002050075a7 */ /* 0x001064000800017f */
[----:B-1----:R-:W-:Y:S05]  /*13d90*/  @!P0 NANOSLEEP.SYNCS 0x989680 ;  /* 0x009896800000895d */ /* 0x002fea0003900000 */
[----:B------:R-:W1:Y:S02]  /*13da0*/  @!P0 SYNCS.PHASECHK.TRANS64 P0, [R5+URZ+0x38840], R2 ;  /* 0x03884002050085a7 */ /* 0x000e64000800007f */
[----:B-1----:R-:W-:Y:S05]  /*13db0*/  @!P0 BRA `(.L_x_253) ;  /* 0xfffffffc00f08947 */ /* 0x002fea000383ffff */
[----:B------:R-:W-:Y:S05]  /*13dc0*/  BRA `(.L_x_321) ;  /* 0xffffffc000807947 */ /* 0x000fea000383ffff */
.L_x_254:
[----:B------:R-:W-:Y:S01]  /*13dd0*/  BSSY B0, `(.L_x_322) ;  /* 0x0000008000007945 */ /* 0x000fe20003800000 */
[----:B------:R-:W-:Y:S01]  /*13de0*/  IMAD.MOV.U32 R13, RZ, RZ, R6 ;  /* 0x000000ffff0d7224 */ /* 0x000fe200078e0006 */
[----:B------:R-:W-:Y:S01]  /*13df0*/  MOV R15, 0xffffffff ;  /* 0xffffffff000f7802 */ /* 0x000fe20000000f00 */
[----:B------:R-:W-:Y:S02]  /*13e00*/  IMAD.MOV.U32 R12, RZ, RZ, RZ ;  /* 0x000000ffff0c7224 */ /* 0x000fe400078e00ff */
[----:B------:R-:W-:-:S07]  /*13e10*/  IMAD.MOV.U32 R11, RZ, RZ, 0x181f ;  /* 0x0000181fff0b7424 */ /* 0x000fce00078e00ff */
[----:B------:R-:W-:Y:S05]  /*13e20*/  WARPSYNC.COLLECTIVE R15, `(.L_x_323) ;  /* 0x000000000f087348 */ /* 0x000fea0003c00000 */
[----:B------:R0:W1:Y:S02]  /*13e30*/  SHFL.IDX P6, R14, R13, R12, R11 ;  /* 0x0000000c0d0e7389 */ /* 0x00006400000c000b */
[----:B01----:R-:W-:Y:S01]  /*13e40*/  ENDCOLLECTIVE ;  /* 0x000000000000791b */ /* 0x003fe20003800000 */
.L_x_323:
[----:B------:R-:W-:Y:S05]  /*13e50*/  BSYNC B0 ;  /* 0x0000000000007941 */ /* 0x000fea0003800000 */
.L_x_322:
[----:B------:R-:W-:Y:S01]  /*13e60*/  IMAD.MOV.U32 R13, RZ, RZ, R0 ;  /* 0x000000ffff0d7224 */ /* 0x000fe200078e0000 */
[----:B------:R-:W-:Y:S01]  /*13e70*/  MOV R15, 0xffffffff ;  /* 0xffffffff000f7802 */ /* 0x000fe20000000f00 */
[----:B------:R-:W-:Y:S01]  /*13e80*/  IMAD.MOV.U32 R12, RZ, RZ, RZ ;  /* 0x000000ffff0c7224 */ /* 0x000fe200078e00ff */
[C---:B------:R-:W-:Y:S01]  /*13e90*/  LOP3.LUT P5, RZ, R23.reuse, 0x10, RZ, 0xc0, !PT ;  /* 0x0000001017ff7812 */ /* 0x040fe200078ac0ff */
[----:B------:R-:W-:Y:S01]  /*13ea0*/  IMAD.MOV.U32 R11, RZ, RZ, 0x181f ;  /* 0x0000181fff0b7424 */ /* 0x000fe200078e00ff */
[C---:B------:R-:W-:Y:S01]  /*13eb0*/  LOP3.LUT P4, RZ, R23.reuse, 0x8, RZ, 0xc0, !PT ;  /* 0x0000000817ff7812 */ /* 0x040fe2000788c0ff */
[----:B------:R-:W-:Y:S01]  /*13ec0*/  IMAD.MOV.U32 R2, RZ, RZ, R14 ;  /* 0x000000ffff027224 */ /* 0x000fe200078e000e */
[----:B------:R-:W-:Y:S01]  /*13ed0*/  LOP3.LUT P3, RZ, R23, 0x4, RZ, 0xc0, !PT ;  /* 0x0000000417ff7812 */ /* 0x000fe2000786c0ff */
[----:B------:R-:W-:-:S12]  /*13ee0*/  @P0 IMAD R9, R7, 0x2, R22 ;  /* 0x0000000207090824 */ /* 0x000fd800078e0216 */
[----:B------:R-:W-:Y:S05]  /*13ef0*/  WARPSYNC.COLLECTIVE R15, `(.L_x_324) ;  /* 0x000000000f087348 */ /* 0x000fea0003c00000 */
[----:B------:R0:W1:Y:S02]  /*13f00*/  SHFL.IDX P6, R14, R13, R12, R11 ;  /* 0x0000000c0d0e7389 */ /* 0x00006400000c000b */
[----:B01----:R-:W-:Y:S01]  /*13f10*/  ENDCOLLECTIVE ;  /* 0x000000000000791b */ /* 0x003fe20003800000 */
.L_x_324:
[----:B------:R-:W-:Y:S01]  /*13f20*/  LOP3.LUT P2, RZ, R23, 0x2, RZ, 0xc0, !PT ;  /* 0x0000000217ff7812 */ /* 0x000fe2000784c0ff */
[----:B------:R-:W-:Y:S01]  /*13f30*/  IMAD.MOV.U32 R13, RZ, RZ, R6 ;  /* 0x000000ffff0d7224 */ /* 0x000fe200078e0006 */
[----:B------:R-:W-:Y:S01]  /*13f40*/  MOV R12, 0x1 ;  /* 0x00000001000c7802 */ /* 0x000fe20000000f00 */
[----:B------:R-:W-:-:S10]  /*13f50*/  IMAD.MOV.U32 R3, RZ, RZ, R14 ;  /* 0x000000ffff037224 */ /* 0x000fd400078e000e */
[----:B------:R-:W-:Y:S05]  /*13f60*/  WARPSYNC.COLLECTIVE R15, `(.L_x_325) ;  /* 0x000000000f087348 */ /* 0x000fea0003c00000 */
[----:B------:R0:W1:Y:S02]  /*13f70*/  SHFL.IDX P6, R14, R13, R12, R11 ;  /* 0x0000000c0d0e7389 */ /* 0x00006400000c000b */
[----:B01----:R-:W-:Y:S01]  /*13f80*/  ENDCOLLECTIVE ;  /* 0x000000000000791b */ /* 0x003fe20003800000 */
.L_x_325:
[----:B------:R-:W-:-:S05]  /*13f90*/  @P0 LEA R3, P1, R33, R3, 0x1 ;  /* 0x0000000321030211 */ /* 0x000fca00078208ff */
[----:B------:R-:W-:-:S05]  /*13fa0*/  @P0 IMAD.X R2, RZ, RZ, R2, P1 ;  /* 0x000000ffff020224 */ /* 0x000fca00008e0602 */
[----:B------:R-:W-:Y:S01]  /*13fb0*/  @P0 LOP3.LUT R3, R3, R2, RZ, 0x3c, !PT ;  /* 0x0000000203030212 */ /* 0x000fe200078e3cff */
[----:B------:R-:W-:-:S03]  /*13fc0*/  IMAD.MOV.U32 R13, RZ, RZ, R0 ;  /* 0x000000ffff0d7224 */ /* 0x000fc600078e0000 */
[----:B------:R-:W-:-:S04]  /*13fd0*/  @P0 LOP3.LUT R2, R3, R2, RZ, 0x3c, !PT ;  /* 0x0000000203020212 */ /* 0x000fc800078e3cff */
[----:B------:R-:W-:Y:S01]  /*13fe0*/  @P0 LOP3.LUT R3, R3, R2, RZ, 0x3c, !PT ;  /* 0x0000000203030212 */ /* 0x000fe200078e3cff */
[----:B------:R-:W-:-:S07]  /*13ff0*/  IMAD.MOV.U32 R8, RZ, RZ, R14 ;  /* 0x000000ffff087224 */ /* 0x000fce00078e000e */
[----:B------:R-:W-:Y:S05]  /*14000*/  WARPSYNC.COLLECTIVE R15, `(.L_x_326) ;  /* 0x000000000f087348 */ /* 0x000fea0003c00000 */
[----:B------:R0:W1:Y:S02]  /*14010*/  SHFL.IDX P6, R14, R13, R12, R11 ;  /* 0x0000000c0d0e7389 */ /* 0x00006400000c000b */
[----:B01----:R-:W-:Y:S01]  /*14020*/  ENDCOLLECTIVE ;  /* 0x000000000000791b */ /* 0x003fe20003800000 */
.L_x_326:
[----:B------:R-:W-:Y:S01]  /*14030*/  @!PT LDS RZ, [RZ] ;  /* 0x00000000fffff984 */ /* 0x000fe20000000800 */
[----:B------:R-:W-:Y:S01]  /*14040*/  @!PT LDS RZ, [RZ] ;  /* 0x00000000fffff984 */ /* 0x000fe20000000800 */
[----:B------:R-:W-:Y:S01]  /*14050*/  @!PT LDS RZ, [RZ] ;  /* 0x00000000fffff984 */ /* 0x000fe20000000800 */
[----:B------:R-:W-:Y:S04]  /*14060*/  @P0 LDGSTS.E.BYPASS.LTC128B.128 [R9+0x24400], desc[UR36][R2.64], !P5 ;  /* 0x2440000002090fae */ /* 0x000fe8000e901d64 */
[----:B------:R-:W-:Y:S04]  /*14070*/  @P0 LDGSTS.E.BYPASS.LTC128B.128 [R9+0x26c00], desc[UR36][R2.64+0x80], !P4 ;  /* 0x26c0008002090fae */ /* 0x000fe8000e101d64 */
[----:B------:R-:W-:Y:S01]  /*14080*/  @P0 LDGSTS.E.BYPASS.LTC128B.128 [R9+0x29400], desc[UR36][R2.64+0x100], !P3 ;  /* 0x2940010002090fae */ /* 0x000fe2000d901d64 */
[----:B------:R-:W-:Y:S02]  /*14090*/  IMAD.MOV.U32 R13, RZ, RZ, R6 ;  /* 0x000000ffff0d7224 */ /* 0x000fe400078e0006 */
[----:B------:R-:W-:Y:S01]  /*140a0*/  IMAD.MOV.U32 R12, RZ, RZ, 0x2 ;  /* 0x00000002ff0c7424 */ /* 0x000fe200078e00ff */
[----:B------:R0:W-:Y:S01]  /*140b0*/  @P0 LDGSTS.E.BYPASS.LTC128B.128 [R9+0x2bc00], desc[UR36][R2.64+0x180], !P2 ;  /* 0x2bc0018002090fae */ /* 0x0001e2000d101d64 */
[----:B------:R-:W-:Y:S01]  /*140c0*/  ISETP.GE.AND P0, PT, R4, 0x11, PT ;  /* 0x000000110400780c */ /* 0x000fe20003f06270 */
[----:B0-----:R-:W-:-:S12]  /*140d0*/  IMAD.MOV.U32 R2, RZ, RZ, R14 ;  /* 0x000000ffff027224 */ /* 0x001fd800078e000e */
[----:B------:R-:W-:Y:S05]  /*140e0*/  WARPSYNC.COLLECTIVE R15, `(.L_x_327) ;  /* 0x000000000f087348 */ /* 0x000fea0003c00000 */
[----:B------:R0:W1:Y:S02]  /*140f0*/  SHFL.IDX P6, R14, R13, R12, R11 ;  /* 0x0000000c0d0e7389 */ /* 0x00006400000c000b */
[----:B01----:R-:W-:Y:S01]  /*14100*/  ENDCOLLECTIVE ;  /* 0x000000000000791b */ /* 0x003fe20003800000 */
.L_x_327:
[----:B------:R-:W-:Y:S02]  /*14110*/  @P0 LEA R21, R7, R22, 0x1 ;  /* 0x0000001607150211 */ /* 0x000fe400078e08ff */
[----:B------:R-:W-:-:S05]  /*14120*/  @P0 LEA R2, P1, R33, R2, 0x1 ;  /* 0x0000000221020211 */ /* 0x000fca00078208ff */
[----:B------:R-:W-:-:S05]  /*14130*/  @P0 IMAD.X R3, RZ, RZ, R8, P1 ;  /* 0x000000ffff030224 */ /* 0x000fca00008e0608 */
[----:B------:R-:W-:Y:S01]  /*14140*/  @!PT LDS RZ, [RZ] ;  /* 0x00000000fffff984 */ /* 0x000fe20000000800 */
[----:B------:R-:W-:Y:S01]  /*14150*/  @!PT LDS RZ, [RZ] ;  /* 0x00000000fffff984 */ /* 0x000fe20000000800 */
[----:B------:R-:W-:Y:S01]  /*14160*/  @!PT LDS RZ, [RZ] ;  /* 0x00000000fffff984 */ /* 0x000fe20000000800 */
[----:B------:R0:W-:Y:S01]  /*14170*/  @P0 LDGSTS.E.BYPASS.LTC128B.128 [R21+0x24c00], desc[UR36][R2.64], !P5 ;  /* 0x24c0000002150fae */ /* 0x0001e2000e901d64 */
[----:B------:R-:W-:-:S03]  /*14180*/  IMAD.MOV.U32 R13, RZ, RZ, R0 ;  /* 0x000000ffff0d7224 */ /* 0x000fc600078e0000 */
[----:B------:R0:W-:Y:S04]  /*14190*/  @P0 LDGSTS.E.BYPASS.LTC128B.128 [R21+0x27400], desc[UR36][R2.64+0x80], !P4 ;  /* 0x2740008002150fae */ /* 0x0001e8000e101d64 */
[----:B------:R0:W-:Y:S01]  /*141a0*/  @P0 LDGSTS.E.BYPASS.LTC128B.128 [R21+0x29c00], desc[UR36][R2.64+0x100], !P3 ;  /* 0x29c0010002150fae */ /* 0x0001e2000d901d64 */
[----:B------:R-:W-:-:S03]  /*141b0*/  IMAD.MOV.U32 R8, RZ, RZ, R14 ;  /* 0x000000ffff087224 */ /* 0x000fc600078e000e */
[----:B------:R0:W-:Y:S01]  /*141c0*/  @P0 LDGSTS.E.BYPASS.LTC128B.128 [R21+0x2c400], desc[UR36][R2.64+0x180], !P2 ;  /* 0x2c40018002150fae */ /* 0x0001e2000d101d64 */
[----:B------:R-:W-:-:S13]  /*141d0*/  ISETP.GE.AND P0, PT, R4, 0x21, PT ;  /* 0x000000210400780c */ /* 0x000fda0003f06270 */
[----:B0-----:R-:W-:Y:S05]  /*141e0*/  WARPSYNC.COLLECTIVE R15, `(.L_x_328) ;  /* 0x000000000f087348 */ /* 0x001fea0003c00000 */
[----:B------:R1:W2:Y:S02]  /*141f0*/  SHFL.IDX P6, R14, R13, R12, R11 ;  /* 0x0000000c0d0e7389 */ /* 0x0002a400000c000b */
[----:B012---:R-:W-:Y:S01]  /*14200*/  ENDCOLLECTIVE ;  /* 0x000000000000791b */ /* 0x007fe20003800000 */
.L_x_328:
[----:B------:R-:W-:Y:S02]  /*14210*/  @P0 IMAD R9, R7, 0x2, R22 ;  /* 0x0000000207090824 */ /* 0x000fe400078e0216 */
[----:B------:R-:W-:Y:S02]  /*14220*/  IMAD.MOV.U32 R13, RZ, RZ, R6 ;  /* 0x000000ffff0d7224 */ /* 0x000fe400078e0006 */
[----:B------:R-:W-:Y:S01]  /*14230*/  IMAD.MOV.U32 R12, RZ, RZ, 0x3 ;  /* 0x00000003ff0c7424 */ /* 0x000fe200078e00ff */
[----:B------:R-:W-:-:S07]  /*14240*/  MOV R2, R14 ;  /* 0x0000000e00027202 */ /* 0x000fce0000000f00 */
[----:B------:R-:W-:Y:S05]  /*14250*/  WARPSYNC.COLLECTIVE R15, `(.L_x_329) ;  /* 0x000000000f087348 */ /* 0x000fea0003c00000 */
[----:B------:R0:W1:Y:S02]  /*14260*/  SHFL.IDX P6, R14, R13, R12, R11 ;  /* 0x0000000c0d0e7389 */ /* 0x00006400000c000b */
[----:B01----:R-:W-:Y:S01]  /*14270*/  ENDCOLLECTIVE ;  /* 0x000000000000791b */ /* 0x003fe20003800000 */
.L_x_329:
        /* <DEDUP_REMOVED lines=9> */
[----:B------:R-:W-:-:S03]  /*14310*/  MOV R8, R14 ;  /* 0x0000000e00087202 */ /* 0x000fc60000000f00 */
[----:B------:R0:W-:Y:S01]  /*14320*/  @P0 LDGSTS.E.BYPASS.LTC128B.128 [R9+0x2cc00], desc[UR36][R2.64+0x180], !P2 ;  /* 0x2cc0018002090fae */ /* 0x0001e2000d101d64 */
[----:B------:R-:W-:-:S13]  /*14330*/  ISETP.GE.AND P0, PT, R4, 0x31, PT ;  /* 0x000000310400780c */ /* 0x000fda0003f06270 */
[----:B0-----:R-:W-:Y:S05]  /*14340*/  WARPSYNC.COLLECTIVE R15, `(.L_x_330) ;  /* 0x000000000f087348 */ /* 0x001fea0003c00000 */
[----:B------:R1:W2:Y:S02]  /*14350*/  SHFL.IDX P6, R14, R13, R12, R11 ;  /* 0x0000000c0d0e7389 */ /* 0x0002a400000c000b */
[----:B012---:R-:W-:Y:S01]  /*14360*/  ENDCOLLECTIVE ;  /* 0x000000000000791b */ /* 0x007fe20003800000 */
.L_x_330:
[----:B------:R-:W-:Y:S01]  /*14370*/  @P0 IMAD R21, R7, 0x2, R22 ;  /* 0x0000000207150824 */ /* 0x000fe200078e0216 */
[----:B------:R-:W-:Y:S01]  /*14380*/  MOV R13, R6 ;  /* 0x00000006000d7202 */ /* 0x000fe20000000f00 */
[----:B------:R-:W-:Y:S02]  /*14390*/  IMAD.MOV.U32 R12, RZ, RZ, 0x4 ;  /* 0x00000004ff0c7424 */ /* 0x000fe400078e00ff */
[----:B------:R-:W-:-:S07]  /*143a0*/  IMAD.MOV.U32 R2, RZ, RZ, R14 ;  /* 0x000000ffff027224 */ /* 0x000fce00078e000e */
[----:B------:R-:W-:Y:S05]  /*143b0*/  WARPSYNC.COLLECTIVE R15, `(.L_x_331) ;  /* 0x000000000f087348 */ /* 0x000fea0003c00000 */
[----:B------:R0:W1:Y:S02]  /*143c0*/  SHFL.IDX P6, R14, R13, R12, R11 ;  /* 0x0000000c0d0e7389 */ /* 0x00006400000c000b */
[----:B01----:R-:W-:Y:S01]  /*143d0*/  ENDCOLLECTIVE ;  /* 0x000000000000791b */ /* 0x003fe20003800000 */
.L_x_331:
        /* <DEDUP_REMOVED lines=10> */
[----:B------:R0:W-:Y:S04]  /*14480*/  @P0 LDGSTS.E.BYPASS.LTC128B.128 [R21+0x2d400], desc[UR36][R2.64+0x180], !P2 ;  /* 0x2d40018002150fae */ /* 0x0001e8000d101d64 */
[----:B0-----:R-:W-:Y:S05]  /*14490*/  WARPSYNC.COLLECTIVE R15, `(.L_x_332) ;  /* 0x000000000f087348 */ /* 0x001fea0003c00000 */
[----:B------:R1:W2:Y:S02]  /*144a0*/  SHFL.IDX P6, R14, R13, R12, R11 ;  /* 0x0000000c0d0e7389 */ /* 0x0002a400000c000b */
[----:B012---:R-:W-:Y:S01]  /*144b0*/  ENDCOLLECTIVE ;  /* 0x000000000000791b */ /* 0x007fe20003800000 */
.L_x_332:
[----:B------:R-:W-:Y:S01]  /*144c0*/  IMAD.MOV.U32 R0, RZ, RZ, R14 ;  /* 0x000000ffff007224 */ /* 0x000fe200078e000e */
[----:B------:R-:W-:Y:S06]  /*144d0*/  BRA `(.L_x_333) ;  /* 0xffffffbc00f07947 */ /* 0x000fec000383ffff */
.L_x_261:
[----:B------:R-:W-:Y:S01]  /*144e0*/  MOV R13, R4 ;  /* 0x00000004000d7202 */ /* 0x000fe20000000f00 */
[----:B------:R-:W-:Y:S02]  /*144f0*/  IMAD.MOV.U32 R12, RZ, RZ, RZ ;  /* 0x000000ffff0c7224 */ /* 0x000fe400078e00ff */
[----:B------:R-:W-:Y:S02]  /*14500*/  IMAD.MOV.U32 R11, RZ, RZ, 0x181f ;  /* 0x0000181fff0b7424 */ /* 0x000fe400078e00ff */
[----:B------:R-:W-:Y:S02]  /*14510*/  IMAD.MOV.U32 R15, RZ, RZ, -0x1 ;  /* 0xffffffffff0f7424 */ /* 0x000fe400078e00ff */
[----:B-----5:R-:W-:Y:S02]  /*14520*/  IMAD R6, R10, R6, RZ ;  /* 0x000000060a067224 */ /* 0x020fe400078e02ff */
[----:B------:R-:W-:-:S07]  /*14530*/  IMAD.IADD R0, R9, 0x1, R0 ;  /* 0x0000000109007824 */ /* 0x000fce00078e0200 */
[----:B------:R-:W-:Y:S05]  /*14540*/  WARPSYNC.COLLECTIVE R15, `(.L_x_334) ;  /* 0x000000000f087348 */ /* 0x000fea0003c00000 */
[----:B------:R0:W1:Y:S02]  /*14550*/  SHFL.IDX P6, R14, R13, R12, R11 ;  /* 0x0000000c0d0e7389 */ /* 0x00006400000c000b */
[----:B01----:R-:W-:Y:S01]  /*14560*/  ENDCOLLECTIVE ;  /* 0x000000000000791b */ /* 0x003fe20003800000 */
.L_x_334:
[C---:B------:R-:W-:Y:S01]  /*14570*/  VIADD R7, R0.reuse, 0x10 ;  /* 0x0000001000077836 */ /* 0x040fe20000000000 */
[----:B------:R-:W-:Y:S02]  /*14580*/  ISETP.GE.AND P0, PT, R0, R6, PT ;  /* 0x000000060000720c */ /* 0x000fe40003f06270 */
[----:B------:R-:W-:Y:S01]  /*14590*/  MOV R13, R5 ;  /* 0x00000005000d7202 */ /* 0x000fe20000000f00 */
[----:B------:R-:W-:-:S10]  /*145a0*/  IMAD.MOV.U32 R2, RZ, RZ, R14 ;  /* 0x000000ffff027224 */ /* 0x000fd400078e000e */
[----:B------:R-:W-:Y:S05]  /*145b0*/  WARPSYNC.COLLECTIVE R15, `(.L_x_335) ;  /* 0x000000000f087348 */ /* 0x000fea0003c00000 */
[----:B------:R0:W1:Y:S02]  /*145c0*/  SHFL.IDX P6, R14, R13, R12, R11 ;  /* 0x0000000c0d0e7389 */ /* 0x00006400000c000b */
[----:B01----:R-:W-:Y:S01]  /*145d0*/  ENDCOLLECTIVE ;  /* 0x000000000000791b */ /* 0x003fe20003800000 */
.L_x_335:
[----:B------:R-:W-:Y:S01]  /*145e0*/  MOV R13, R4 ;  /* 0x00000004000d7202 */ /* 0x000fe20000000f00 */
[----:B------:R-:W-:Y:S01]  /*145f0*/  IMAD.MOV.U32 R12, RZ, RZ, 0x1 ;  /* 0x00000001ff0c7424 */ /* 0x000fe200078e00ff */
[----:B------:R-:W-:-:S05]  /*14600*/  @!P0 LEA R14, P5, R33, R14, 0x1 ;  /* 0x0000000e210e8211 */ /* 0x000fca00078a08ff */
[----:B------:R-:W-:Y:S02]  /*14610*/  @!P0 IMAD.X R3, RZ, RZ, R2, P5 ;  /* 0x000000ffff038224 */ /* 0x000fe400028e0602 */
[----:B------:R-:W-:-:S07]  /*14620*/  @!P0 IMAD.MOV.U32 R2, RZ, RZ, R14 ;  /* 0x000000ffff028224 */ /* 0x000fce00078e000e */
[----:B------:R-:W-:Y:S05]  /*14630*/  WARPSYNC.COLLECTIVE R15, `(.L_x_336) ;  /* 0x000000000f087348 */ /* 0x000fea0003c00000 */
[----:B------:R0:W1:Y:S02]  /*14640*/  SHFL.IDX P6, R14, R13, R12, R11 ;  /* 0x0000000c0d0e7389 */ /* 0x00006400000c000b */
[----:B01----:R-:W-:Y:S01]  /*14650*/  ENDCOLLECTIVE ;  /* 0x000000000000791b */ /* 0x003fe20003800000 */
.L_x_336:
[----:B------:R-:W-:Y:S01]  /*14660*/  @!PT LDS RZ, [RZ] ;  /* 0x00000000fffff984 */ /* 0x000fe20000000800 */
[----:B------:R-:W-:Y:S01]  /*14670*/  @!PT LDS RZ, [RZ] ;  /* 0x00000000fffff984 */ /* 0x000fe20000000800 */
[----:B------:R-:W-:Y:S01]  /*14680*/  @!PT LDS RZ, [RZ] ;  /* 0x00000000fffff984 */ /* 0x000fe20000000800 */
[----:B------:R-:W-:Y:S04]  /*14690*/  @!P0 LDGSTS.E.BYPASS.LTC128B.128 [R34+0x14400], desc[UR36][R2.64], !P4 ;  /* 0x1440000002228fae */ /* 0x000fe8000e101d64 */
[----:B------:R-:W-:Y:S04]  /*146a0*/  @!P0 LDGSTS.E.BYPASS.LTC128B.128 [R34+0x18400], desc[UR36][R2.64+0x80], !P3 ;  /* 0x1840008002228fae */ /* 0x000fe8000d901d64 */
[----:B------:R-:W-:Y:S01]  /*146b0*/  @!P0 LDGSTS.E.BYPASS.LTC128B.128 [R34+0x1c400], desc[UR36][R2.64+0x100], !P2 ;  /* 0x1c40010002228fae */ /* 0x000fe2000d101d64 */
[----:B------:R-:W-:-:S03]  /*146c0*/  IMAD.MOV.U32 R13, RZ, RZ, R5 ;  /* 0x000000ffff0d7224 */ /* 0x000fc600078e0005 */
[----:B------:R0:W-:Y:S01]  /*146d0*/  @!P0 LDGSTS.E.BYPASS.LTC128B.128 [R34+0x20400], desc[UR36][R2.64+0x180], !P1 ;  /* 0x2040018002228fae */ /* 0x0001e2000c901d64 */
[----:B------:R-:W-:Y:S01]  /*146e0*/  ISETP.GE.AND P0, PT, R7, R6, PT ;  /* 0x000000060700720c */ /* 0x000fe20003f06270 */
[----:B0-----:R-:W-:-:S12]  /*146f0*/  IMAD.MOV.U32 R2, RZ, RZ, R14 ;  /* 0x000000ffff027224 */ /* 0x001fd800078e000e */
[----:B------:R-:W-:Y:S05]  /*14700*/  WARPSYNC.COLLECTIVE R15, `(.L_x_337) ;  /* 0x000000000f087348 */ /* 0x000fea0003c00000 */
[----:B------:R0:W1:Y:S02]  /*14710*/  SHFL.IDX P6, R14, R13, R12, R11 ;  /* 0x0000000c0d0e7389 */ /* 0x00006400000c000b */
[----:B01----:R-:W-:Y:S01]  /*14720*/  ENDCOLLECTIVE ;  /* 0x000000000000791b */ /* 0x003fe20003800000 */
.L_x_337:
[----:B------:R-:W-:Y:S02]  /*14730*/  IMAD.MOV.U32 R13, RZ, RZ, R4 ;  /* 0x000000ffff0d7224 */ /* 0x000fe400078e0004 */
[----:B------:R-:W-:Y:S01]  /*14740*/  IMAD.MOV.U32 R12, RZ, RZ, 0x2 ;  /* 0x00000002ff0c7424 */ /* 0x000fe200078e00ff */
[----:B------:R-:W-:-:S05]  /*14750*/  @!P0 LEA R14, P5, R33, R14, 0x1 ;  /* 0x0000000e210e8211 */ /* 0x000fca00078a08ff */
[----:B------:R-:W-:Y:S01]  /*14760*/  @!P0 IMAD.X R7, RZ, RZ, R2, P5 ;  /* 0x000000ffff078224 */ /* 0x000fe200028e0602 */
[----:B------:R-:W-:-:S07]  /*14770*/  @!P0 MOV R2, R14 ;  /* 0x0000000e00028202 */ /* 0x000fce0000000f00 */
[----:B------:R-:W-:Y:S05]  /*14780*/  WARPSYNC.COLLECTIVE R15, `(.L_x_338) ;  /* 0x000000000f087348 */ /* 0x000fea0003c00000 */
[----:B------:R0:W1:Y:S02]  /*14790*/  SHFL.IDX P6, R14, R13, R12, R11 ;  /* 0x0000000c0d0e7389 */ /* 0x00006400000c000b */
[----:B01----:R-:W-:Y:S01]  /*147a0*/  ENDCOLLECTIVE ;  /* 0x000000000000791b */ /* 0x003fe20003800000 */
.L_x_338:
[----:B------:R-:W-:Y:S02]  /*147b0*/  @!P0 IMAD.MOV.U32 R3, RZ, RZ, R7 ;  /* 0x000000ffff038224 */ /* 0x000fe400078e0007 */
[----:B------:R-:W-:-:S03]  /*147c0*/  VIADD R7, R0, 0x20 ;  /* 0x0000002000077836 */ /* 0x000fc60000000000 */
[----:B------:R-:W-:Y:S01]  /*147d0*/  @!PT LDS RZ, [RZ] ;  /* 0x00000000fffff984 */ /* 0x000fe20000000800 */
[----:B------:R-:W-:Y:S01]  /*147e0*/  @!PT LDS RZ, [RZ] ;  /* 0x00000000fffff984 */ /* 0x000fe20000000800 */
[----:B------:R-:W-:Y:S01]  /*147f0*/  @!PT LDS RZ, [RZ] ;  /* 0x00000000fffff984 */ /* 0x000fe20000000800 */
[----:B------:R-:W-:Y:S04]  /*14800*/  @!P0 LDGSTS.E.BYPASS.LTC128B.128 [R34+0x14c00], desc[UR36][R2.64], !P4 ;  /* 0x14c0000002228fae */ /* 0x000fe8000e101d64 */
[----:B------:R-:W-:Y:S01]  /*14810*/  @!P0 LDGSTS.E.BYPASS.LTC128B.128 [R34+0x18c00], desc[UR36][R2.64+0x80], !P3 ;  /* 0x18c0008002228fae */ /* 0x000fe2000d901d64 */
[----:B------:R-:W-:-:S03]  /*14820*/  IMAD.MOV.U32 R13, RZ, RZ, R5 ;  /* 0x000000ffff0d7224 */ /* 0x000fc600078e0005 */
[----:B------:R-:W-:Y:S04]  /*14830*/  @!P0 LDGSTS.E.BYPASS.LTC128B.128 [R34+0x1cc00], desc[UR36][R2.64+0x100], !P2 ;  /* 0x1cc0010002228fae */ /* 0x000fe8000d101d64 */
[----:B------:R0:W-:Y:S01]  /*14840*/  @!P0 LDGSTS.E.BYPASS.LTC128B.128 [R34+0x20c00], desc[UR36][R2.64+0x180], !P1 ;  /* 0x20c0018002228fae */ /* 0x0001e2000c901d64 */
[----:B------:R-:W-:Y:S02]  /*14850*/  ISETP.GE.AND P0, PT, R7, R6, PT ;  /* 0x000000060700720c */ /* 0x000fe40003f06270 */
[----:B0-----:R-:W-:-:S11]  /*14860*/  MOV R2, R14 ;  /* 0x0000000e00027202 */ /* 0x001fd60000000f00 */
[----:B------:R-:W-:Y:S05]  /*14870*/  WARPSYNC.COLLECTIVE R15, `(.L_x_339) ;  /* 0x000000000f087348 */ /* 0x000fea0003c00000 */
[----:B------:R0:W1:Y:S02]  /*14880*/  SHFL.IDX P6, R14, R13, R12, R11 ;  /* 0x0000000c0d0e7389 */ /* 0x00006400000c000b */
[----:B01----:R-:W-:Y:S01]  /*14890*/  ENDCOLLECTIVE ;  /* 0x000000000000791b */ /* 0x003fe20003800000 */
.L_x_339:
[----:B------:R-:W-:Y:S02]  /*148a0*/  IMAD.MOV.U32 R13, RZ, RZ, R4 ;  /* 0x000000ffff0d7224 */ /* 0x000fe400078e0004 */
[----:B------:R-:W-:Y:S01]  /*148b0*/  IMAD.MOV.U32 R12, RZ, RZ, 0x3 ;  /* 0x00000003ff0c7424 */ /* 0x000fe200078e00ff */
[----:B------:R-:W-:-:S05]  /*148c0*/  @!P0 LEA R14, P5, R33, R14, 0x1 ;  /* 0x0000000e210e8211 */ /* 0x000fca00078a08ff */
[----:B------:R-:W-:Y:S02]  /*148d0*/  @!P0 IMAD.X R7, RZ, RZ, R2, P5 ;  /* 0x000000ffff078224 */ /* 0x000fe400028e0602 */
[----:B------:R-:W-:-:S07]  /*148e0*/  @!P0 IMAD.MOV.U32 R2, RZ, RZ, R14 ;  /* 0x000000ffff028224 */ /* 0x000fce00078e000e */
[----:B------:R-:W-:Y:S05]  /*148f0*/  WARPSYNC.COLLECTIVE R15, `(.L_x_340) ;  /* 0x000000000f087348 */ /* 0x000fea0003c00000 */
[----:B------:R0:W1:Y:S02]  /*14900*/  SHFL.IDX P6, R14, R13, R12, R11 ;  /* 0x0000000c0d0e7389 */ /* 0x00006400000c000b */
[----:B01----:R-:W-:Y:S01]  /*14910*/  ENDCOLLECTIVE ;  /* 0x000000000000791b */ /* 0x003fe20003800000 */
.L_x_340:
[----:B------:R-:W-:Y:S01]  /*14920*/  @!P0 IMAD.MOV.U32 R3, RZ, RZ, R7 ;  /* 0x000000ffff038224 */ /* 0x000fe200078e0007 */
[----:B------:R-:W-:-:S04]  /*14930*/  IADD3 R7, R0, 0x30, RZ ;  /* 0x0000003000077810 */ /* 0x000fc80007ffe0ff */
        /* <DEDUP_REMOVED lines=8> */
[----:B------:R-:W-:Y:S01]  /*149c0*/  ISETP.GE.AND P0, PT, R7, R6, PT ;  /* 0x000000060700720c */ /* 0x000fe20003f06270 */
[----:B0-----:R-:W-:-:S12]  /*149d0*/  IMAD.MOV.U32 R2, RZ, RZ, R14 ;  /* 0x000000ffff027224 */ /* 0x001fd800078e000e */
[----:B------:R-:W-:Y:S05]  /*149e0*/  WARPSYNC.COLLECTIVE R15, `(.L_x_341) ;  /* 0x000000000f087348 */ /* 0x000fea0003c00000 */
[----:B------:R0:W1:Y:S02]  /*149f0*/  SHFL.IDX P6, R14, R13, R12, R11 ;  /* 0x0000000c0d0e7389 */ /* 0x00006400000c000b */
[----:B01----:R-:W-:Y:S01]  /*14a00*/  ENDCOLLECTIVE ;  /* 0x000000000000791b */ /* 0x003fe20003800000 */
.L_x_341:
[----:B------:R-:W-:Y:S01]  /*14a10*/  IMAD.MOV.U32 R13, RZ, RZ, R4 ;  /* 0x000000ffff0d7224 */ /* 0x000fe200078e0004 */
[----:B------:R-:W-:Y:S02]  /*14a20*/  MOV R12, 0x4 ;  /* 0x00000004000c7802 */ /* 0x000fe40000000f00 */
[----:B------:R-:W-:-:S04]  /*14a30*/  @!P0 LEA R14, P5, R33, R14, 0x1 ;  /* 0x0000000e210e8211 */ /* 0x000fc800078a08ff */
[----:B------:R-:W-:Y:S01]  /*14a40*/  @!P0 IADD3.X R7, RZ, R2, RZ, P5, !PT ;  /* 0x00000002ff078210 */ /* 0x000fe20002ffe4ff */
[----:B------:R-:W-:-:S08]  /*14a50*/  @!P0 IMAD.MOV.U32 R2, RZ, RZ, R14 ;  /* 0x000000ffff028224 */ /* 0x000fd000078e000e */
[----:B------:R-:W-:Y:S05]  /*14a60*/  WARPSYNC.COLLECTIVE R15, `(.L_x_342) ;  /* 0x000000000f087348 */ /* 0x000fea0003c00000 */
[----:B------:R0:W1:Y:S02]  /*14a70*/  SHFL.IDX P6, R14, R13, R12, R11 ;  /* 0x0000000c0d0e7389 */ /* 0x00006400000c000b */
[----:B01----:R-:W-:Y:S01]  /*14a80*/  ENDCOLLECTIVE ;  /* 0x000000000000791b */ /* 0x003fe20003800000 */
.L_x_342:
        /* <DEDUP_REMOVED lines=15> */
.L_x_343:
        /* <DEDUP_REMOVED lines=8> */
.L_x_344:
[----:B------:R-:W-:Y:S01]  /*14c00*/  @!P0 MOV R3, R7 ;  /* 0x0000000700038202 */ /* 0x000fe20000000f00 */
[----:B------:R-:W-:-:S04]  /*14c10*/  VIADD R7, R0, 0x50 ;  /* 0x0000005000077836 */ /* 0x000fc80000000000 */
[----:B------:R-:W-:Y:S01]  /*14c20*/  @!PT LDS RZ, [RZ] ;  /* 0x00000000fffff984 */ /* 0x000fe20000000800 */
[----:B------:R-:W-:Y:S01]  /*14c30*/  @!PT LDS RZ, [RZ] ;  /* 0x00000000fffff984 */ /* 0x000fe20000000800 */
[----:B------:R-:W-:Y:S01]  /*14c40*/  @!PT LDS RZ, [RZ] ;  /* 0x00000000fffff984 */ /* 0x000fe20000000800 */
[----:B------:R-:W-:Y:S04]  /*14c50*/  @!P0 LDGSTS.E.BYPASS.LTC128B.128 [R34+0x16400], desc[UR36][R2.64], !P4 ;  /* 0x1640000002228fae */ /* 0x000fe8000e101d64 */
[----:B------:R-:W-:Y:S01]  /*14c60*/  @!P0 LDGSTS.E.BYPASS.LTC128B.128 [R34+0x1a400], desc[UR36][R2.64+0x80], !P3 ;  /* 0x1a40008002228fae */ /* 0x000fe2000d901d64 */
[----:B------:R-:W-:-:S03]  /*14c70*/  MOV R13, R5 ;  /* 0x00000005000d7202 */ /* 0x000fc60000000f00 */
[----:B------:R-:W-:Y:S04]  /*14c80*/  @!P0 LDGSTS.E.BYPASS.LTC128B.128 [R34+0x1e400], desc[UR36][R2.64+0x100], !P2 ;  /* 0x1e40010002228fae */ /* 0x000fe8000d101d64 */
[----:B------:R0:W-:Y:S01]  /*14c90*/  @!P0 LDGSTS.E.BYPASS.LTC128B.128 [R34+0x22400], desc[UR36][R2.64+0x180], !P1 ;  /* 0x2240018002228fae */ /* 0x0001e2000c901d64 */
[----:B------:R-:W-:Y:S01]  /*14ca0*/  ISETP.GE.AND P0, PT, R7, R6, PT ;  /* 0x000000060700720c */ /* 0x000fe20003f06270 */
[----:B0-----:R-:W-:-:S12]  /*14cb0*/  IMAD.MOV.U32 R2, RZ, RZ, R14 ;  /* 0x000000ffff027224 */ /* 0x001fd800078e000e */
[----:B------:R-:W-:Y:S05]  /*14cc0*/  WARPSYNC.COLLECTIVE R15, `(.L_x_345) ;  /* 0x000000000f087348 */ /* 0x000fea0003c00000 */
[----:B------:R0:W1:Y:S02]  /*14cd0*/  SHFL.IDX P6, R14, R13, R12, R11 ;  /* 0x0000000c0d0e7389 */ /* 0x00006400000c000b */
[----:B01----:R-:W-:Y:S01]  /*14ce0*/  ENDCOLLECTIVE ;  /* 0x000000000000791b */ /* 0x003fe20003800000 */
.L_x_345:
        /* <DEDUP_REMOVED lines=8> */
.L_x_346:
        /* <DEDUP_REMOVED lines=15> */
.L_x_347:
        /* <DEDUP_REMOVED lines=8> */
.L_x_348:
        /* <DEDUP_REMOVED lines=9> */
[----:B------:R-:W-:-:S07]  /*14f70*/  IMAD.MOV.U32 R7, RZ, RZ, R14 ;  /* 0x000000ffff077224 */ /* 0x000fce00078e000e */
[----:B0-----:R-:W-:Y:S05]  /*14f80*/  WARPSYNC.COLLECTIVE R15, `(.L_x_349) ;  /* 0x000000000f087348 */ /* 0x001fea0003c00000 */
[----:B------:R1:W2:Y:S02]  /*14f90*/  SHFL.IDX P6, R14, R13, R12, R11 ;  /* 0x0000000c0d0e7389 */ /* 0x0002a400000c000b */
[----:B012---:R-:W-:Y:S01]  /*14fa0*/  ENDCOLLECTIVE ;  /* 0x000000000000791b */ /* 0x007fe20003800000 */
.L_x_349:
[----:B------:R-:W-:Y:S05]  /*14fb0*/  BRA `(.L_x_350) ;  /* 0xffffffc0007c7947 */ /* 0x000fea000383ffff */
.L_x_266:
[----:B0-----:R0:W3:Y:S02]  /*14fc0*/  SYNCS.PHASECHK.TRANS64.TRYWAIT P0, [R22+URZ+0x38820], R3 ;  /* 0x03882003160075a7 */ /* 0x0010e4000800017f */
[----:B---3--:R-:W-:Y:S05]  /*14fd0*/  @!P0 NANOSLEEP.SYNCS 0x989680 ;  /* 0x009896800000895d */ /* 0x008fea0003900000 */
[----:B------:R-:W3:Y:S02]  /*14fe0*/  @!P0 SYNCS.PHASECHK.TRANS64 P0, [R22+URZ+0x38820], R3 ;  /* 0x03882003160085a7 */ /* 0x000ee4000800007f */
[----:B---3--:R-:W-:Y:S05]  /*14ff0*/  @!P0 BRA `(.L_x_266) ;  /* 0xfffffffc00f08947 */ /* 0x008fea000383ffff */
[----:B------:R-:W-:Y:S05]  /*15000*/  BRA `(.L_x_351) ;  /* 0xffffffc000f07947 */ /* 0x000fea000383ffff */
.L_x_271:
[----:B0-----:R0:W1:Y:S02]  /*15010*/  SYNCS.PHASECHK.TRANS64.TRYWAIT P0, [R6+URZ+0x38840], R3 ;  /* 0x03884003060075a7 */ /* 0x001064000800017f */
[----:B-1----:R-:W-:Y:S05]  /*15020*/  @!P0 NANOSLEEP.SYNCS 0x989680 ;  /* 0x009896800000895d */ /* 0x002fea0003900000 */
[----:B------:R-:W1:Y:S02]  /*15030*/  @!P0 SYNCS.PHASECHK.TRANS64 P0, [R6+URZ+0x38840], R3 ;  /* 0x03884003060085a7 */ /* 0x000e64000800007f */
[----:B-1----:R-:W-:Y:S05]  /*15040*/  @!P0 BRA `(.L_x_271) ;  /* 0xfffffffc00f08947 */ /* 0x002fea000383ffff */
[----:B------:R-:W-:Y:S05]  /*15050*/  BRA `(.L_x_352) ;  /* 0xffffffc400dc7947 */ /* 0x000fea000383ffff */
.L_x_272:
[----:B------:R-:W-:Y:S01]  /*15060*/  BSSY B1, `(.L_x_353) ;  /* 0x0000008000017945 */ /* 0x000fe20003800000 */
[----:B------:R-:W-:Y:S02]  /*15070*/  IMAD.MOV.U32 R13, RZ, RZ, R10 ;  /* 0x000000ffff0d7224 */ /* 0x000fe400078e000a */
[----:B------:R-:W-:Y:S02]  /*15080*/  IMAD.MOV.U32 R12, RZ, RZ, RZ ;  /* 0x000000ffff0c7224 */ /* 0x000fe400078e00ff */
[----:B------:R-:W-:Y:S02]  /*15090*/  IMAD.MOV.U32 R11, RZ, RZ, 0x181f ;  /* 0x0000181fff0b7424 */ /* 0x000fe400078e00ff */
[----:B------:R-:W-:-:S07]  /*150a0*/  IMAD.MOV.U32 R15, RZ, RZ, -0x1 ;  /* 0xffffffffff0f7424 */ /* 0x000fce00078e00ff */
[----:B------:R-:W-:Y:S05]  /*150b0*/  WARPSYNC.COLLECTIVE R15, `(.L_x_354) ;  /* 0x000000000f087348 */ /* 0x000fea0003c00000 */
[----:B------:R0:W1:Y:S02]  /*150c0*/  SHFL.IDX P6, R14, R13, R12, R11 ;  /* 0x0000000c0d0e7389 */ /* 0x00006400000c000b */
[----:B01----:R-:W-:Y:S01]  /*150d0*/  ENDCOLLECTIVE ;  /* 0x000000000000791b */ /* 0x003fe20003800000 */
.L_x_354:
[----:B------:R-:W-:Y:S05]  /*150e0*/  BSYNC B1 ;  /* 0x0000000000017941 */ /* 0x000fea0003800000 */
.L_x_353:
[----:B------:R-:W-:Y:S01]  /*150f0*/  IMAD.MOV.U32 R13, RZ, RZ, R8 ;  /* 0x000000ffff0d7224 */ /* 0x000fe200078e0008 */
[----:B------:R-:W-:Y:S01]  /*15100*/  MOV R3, R14 ;  /* 0x0000000e00037202 */ /* 0x000fe20000000f00 */
[----:B------:R-:W-:Y:S01]  /*15110*/  IMAD.MOV.U32 R12, RZ, RZ, RZ ;  /* 0x000000ffff0c7224 */ /* 0x000fe200078e00ff */
[----:B------:R-:W-:Y:S01]  /*15120*/  LOP3.LUT R23, R23, 0xfffff7ff, RZ, 0xc0, !PT ;  /* 0xfffff7ff17177812 */ /* 0x000fe200078ec0ff */
[----:B------:R-:W-:Y:S02]  /*15130*/  IMAD.MOV.U32 R11, RZ, RZ, 0x181f ;  /* 0x0000181fff0b7424 */ /* 0x000fe400078e00ff */
[----:B------:R-:W-:Y:S01]  /*15140*/  IMAD.MOV.U32 R15, RZ, RZ, -0x1 ;  /* 0xffffffffff0f7424 */ /* 0x000fe200078e00ff */
[----:B------:R-:W-:Y:S01]  /*15150*/  @P3 LOP3.LUT R23, R23, 0x800, RZ, 0xfc, !PT ;  /* 0x0000080017173812 */ /* 0x000fe200078efcff */
[----:B------:R-:W-:Y:S02]  /*15160*/  IMAD.SHL.U32 R0, R33, 0x2, RZ ;  /* 0x0000000221007824 */ /* 0x000fe400078e00ff */
[----:B------:R-:W-:-:S07]  /*15170*/  IMAD R9, R9, 0x2, R22 ;  /* 0x0000000209097824 */ /* 0x000fce00078e0216 */
[----:B------:R-:W-:Y:S05]  /*15180*/  WARPSYNC.COLLECTIVE R15, `(.L_x_355) ;  /* 0x000000000f087348 */ /* 0x000fea0003c00000 */
[----:B------:R0:W1:Y:S02]  /*15190*/  SHFL.IDX P6, R14, R13, R12, R11 ;  /* 0x0000000c0d0e7389 */ /* 0x00006400000c000b */
[----:B01----:R-:W-:Y:S01]  /*151a0*/  ENDCOLLECTIVE ;  /* 0x000000000000791b */ /* 0x003fe20003800000 */
.L_x_355:
[C---:B------:R-:W-:Y:S02]  /*151b0*/  LOP3.LUT P3, RZ, R23.reuse, 0x10, RZ, 0xc0, !PT ;  /* 0x0000001017ff7812 */ /* 0x040fe4000786c0ff */
[----:B------:R-:W-:-:S04]  /*151c0*/  LOP3.LUT R23, R23, 0xfffffbff, RZ, 0xc0, !PT ;  /* 0xfffffbff17177812 */ /* 0x000fc800078ec0ff */
[----:B------:R-:W-:-:S04]  /*151d0*/  @P2 LOP3.LUT R23, R23, 0x400, RZ, 0xfc, !PT ;  /* 0x0000040017172812 */ /* 0x000fc800078efcff */
[C---:B------:R-:W-:Y:S02]  /*151e0*/  LOP3.LUT P2, RZ, R23.reuse, 0x8, RZ, 0xc0, !PT ;  /* 0x0000000817ff7812 */ /* 0x040fe4000784c0ff */
[----:B------:R-:W-:Y:S01]  /*151f0*/  LOP3.LUT R23, R23, 0xfffffdff, RZ, 0xc0, !PT ;  /* 0xfffffdff17177812 */ /* 0x000fe200078ec0ff */
[----:B------:R-:W-:Y:S01]  /*15200*/  IMAD.MOV.U32 R13, RZ, RZ, R10 ;  /* 0x000000ffff0d7224 */ /* 0x000fe200078e000a */
[----:B------:R-:W-:Y:S02]  /*15210*/  MOV R12, 0x1 ;  /* 0x00000001000c7802 */ /* 0x000fe40000000f00 */
[----:B------:R-:W-:-:S04]  /*15220*/  @P1 LOP3.LUT R23, R23, 0x200, RZ, 0xfc, !PT ;  /* 0x0000020017171812 */ /* 0x000fc800078efcff */
[----:B------:R-:W-:Y:S02]  /*15230*/  LOP3.LUT P1, RZ, R23, 0x4, RZ, 0xc0, !PT ;  /* 0x0000000417ff7812 */ /* 0x000fe4000782c0ff */
[----:B------:R-:W-:-:S11]  /*15240*/  MOV R2, R14 ;  /* 0x0000000e00027202 */ /* 0x000fd60000000f00 */
[----:B------:R-:W-:Y:S05]  /*15250*/  WARPSYNC.COLLECTIVE R15, `(.L_x_356) ;  /* 0x000000000f087348 */ /* 0x000fea0003c00000 */
[----:B------:R0:W1:Y:S02]  /*15260*/  SHFL.IDX P6, R14, R13, R12, R11 ;  /* 0x0000000c0d0e7389 */ /* 0x00006400000c000b */
[----:B01----:R-:W-:Y:S01]  /*15270*/  ENDCOLLECTIVE ;  /* 0x000000000000791b */ /* 0x003fe20003800000 */
.L_x_356:
[----:B------:R-:W-:-:S05]  /*15280*/  IADD3 R2, P0, R2, R0, RZ ;  /* 0x0000000002027210 */ /* 0x000fca0007f1e0ff */
[----:B------:R-:W-:-:S05]  /*15290*/  IMAD.X R3, RZ, RZ, R3, P0 ;  /* 0x000000ffff037224 */ /* 0x000fca00000e0603 */
[----:B------:R-:W-:Y:S01]  /*152a0*/  @!PT LDS RZ, [RZ] ;  /* 0x00000000fffff984 */ /* 0x000fe20000000800 */
[----:B------:R-:W-:Y:S01]  /*152b0*/  @!PT LDS RZ, [RZ] ;  /* 0x00000000fffff984 */ /* 0x000fe20000000800 */
[----:B------:R-:W-:Y:S01]  /*152c0*/  @!PT LDS RZ, [RZ] ;  /* 0x00000000fffff984 */ /* 0x000fe20000000800 */
[----:B------:R0:W-:Y:S01]  /*152d0*/  LDGSTS.E.BYPASS.LTC128B.128 [R9+0x24400], desc[UR36][R2.64], !P3 ;  /* 0x2440000002097fae */ /* 0x0001e2000d901d64 */
[----:B------:R-:W-:-:S03]  /*152e0*/  IMAD.MOV.U32 R13, RZ, RZ, R8 ;  /* 0x000000ffff0d7224 */ /* 0x000fc600078e0008 */
[----:B------:R0:W-:Y:S04]  /*152f0*/  LDGSTS.E.BYPASS.LTC128B.128 [R9+0x26c00], desc[UR36][R2.64+0x80], !P2 ;  /* 0x26c0008002097fae */ /* 0x0001e8000d101d64 */
[----:B------:R0:W-:Y:S01]  /*15300*/  LDGSTS.E.BYPASS.LTC128B.128 [R9+0x29400], desc[UR36][R2.64+0x100], !P1 ;  /* 0x2940010002097fae */ /* 0x0001e2000c901d64 */
[----:B------:R-:W-:-:S03]  /*15310*/  IMAD.MOV.U32 R35, RZ, RZ, R14 ;  /* 0x000000ffff237224 */ /* 0x000fc600078e000e */
[----:B------:R0:W-:Y:S04]  /*15320*/  LDGSTS.E.BYPASS.LTC128B.128 [R9+0x2bc00], desc[UR36][R2.64+0x180], !P5 ;  /* 0x2bc0018002097fae */ /* 0x0001e8000e901d64 */
[----:B0-----:R-:W-:Y:S05]  /*15330*/  WARPSYNC.COLLECTIVE R15, `(.L_x_357) ;  /* 0x000000000f087348 */ /* 0x001fea0003c00000 */
[----:B------:R1:W2:Y:S02]  /*15340*/  SHFL.IDX P6, R14, R13, R12, R11 ;  /* 0x0000000c0d0e7389 */ /* 0x0002a400000c000b */
[----:B012---:R-:W-:Y:S01]  /*15350*/  ENDCOLLECTIVE ;  /* 0x000000000000791b */ /* 0x007fe20003800000 */
.L_x_357:
[----:B------:R-:W-:Y:S01]  /*15360*/  MOV R13, R10 ;  /* 0x0000000a000d7202 */ /* 0x000fe20000000f00 */
[----:B------:R-:W-:Y:S02]  /*15370*/  IMAD.MOV.U32 R12, RZ, RZ, 0x2 ;  /* 0x00000002ff0c7424 */ /* 0x000fe400078e00ff */
[----:B------:R-:W-:-:S07]  /*15380*/  IMAD.MOV.U32 R2, RZ, RZ, R14 ;  /* 0x000000ffff027224 */ /* 0x000fce00078e000e */
[----:B------:R-:W-:Y:S05]  /*15390*/  WARPSYNC.COLLECTIVE R15, `(.L_x_358) ;  /* 0x000000000f087348 */ /* 0x000fea0003c00000 */
[----:B------:R0:W1:Y:S02]  /*153a0*/  SHFL.IDX P6, R14, R13, R12, R11 ;  /* 0x0000000c0d0e7389 */ /* 0x00006400000c000b */
[----:B01----:R-:W-:Y:S01]  /*153b0*/  ENDCOLLECTIVE ;  /* 0x000000000000791b */ /* 0x003fe20003800000 */
.L_x_358:
        /* <DEDUP_REMOVED lines=14> */
.L_x_359:
[----:B------:R-:W-:Y:S02]  /*154a0*/  IMAD.MOV.U32 R13, RZ, RZ, R10 ;  /* 0x000000ffff0d7224 */ /* 0x000fe400078e000a */
[----:B------:R-:W-:Y:S02]  /*154b0*/  IMAD.MOV.U32 R12, RZ, RZ, 0x3 ;  /* 0x00000003ff0c7424 */ /* 0x000fe400078e00ff */
[----:B------:R-:W-:-:S07]  /*154c0*/  IMAD.MOV.U32 R2, RZ, RZ, R14 ;  /* 0x000000ffff027224 */ /* 0x000fce00078e000e */
[----:B------:R-:W-:Y:S05]  /*154d0*/  WARPSYNC.COLLECTIVE R15, `(.L_x_360) ;  /* 0x000000000f087348 */ /* 0x000fea0003c00000 */
[----:B------:R0:W1:Y:S02]  /*154e0*/  SHFL.IDX P6, R14, R13, R12, R11 ;  /* 0x0000000c0d0e7389 */ /* 0x00006400000c000b */
[----:B01----:R-:W-:Y:S01]  /*154f0*/  ENDCOLLECTIVE ;  /* 0x000000000000791b */ /* 0x003fe20003800000 */
.L_x_360:
[----:B------:R-:W-:-:S04]  /*15500*/  IADD3 R2, P0, R2, R0, RZ ;  /* 0x0000000002027210 */ /* 0x000fc80007f1e0ff */
[----:B------:R-:W-:-:S05]  /*15510*/  IADD3.X R3, RZ, R35, RZ, P0, !PT ;  /* 0x00000023ff037210 */ /* 0x000fca00007fe4ff */
        /* <DEDUP_REMOVED lines=12> */
.L_x_361:
[----:B------:R-:W-:Y:S02]  /*155e0*/  IMAD.MOV.U32 R13, RZ, RZ, R10 ;  /* 0x000000ffff0d7224 */ /* 0x000fe400078e000a */
[----:B------:R-:W-:Y:S01]  /*155f0*/  IMAD.MOV.U32 R12, RZ, RZ, 0x4 ;  /* 0x00000004ff0c7424 */ /* 0x000fe200078e00ff */
[----:B------:R-:W-:-:S07]  /*15600*/  MOV R2, R14 ;  /* 0x0000000e00027202 */ /* 0x000fce0000000f00 */
[----:B------:R-:W-:Y:S05]  /*15610*/  WARPSYNC.COLLECTIVE R15, `(.L_x_362) ;  /* 0x000000000f087348 */ /* 0x000fea0003c00000 */
[----:B------:R0:W1:Y:S02]  /*15620*/  SHFL.IDX P6, R14, R13, R12, R11 ;  /* 0x0000000c0d0e7389 */ /* 0x00006400000c000b */
[----:B01----:R-:W-:Y:S01]  /*15630*/  ENDCOLLECTIVE ;  /* 0x000000000000791b */ /* 0x003fe20003800000 */
.L_x_362:
[----:B------:R-:W-:-:S05]  /*15640*/  IADD3 R2, P0, R2, R0, RZ ;  /* 0x0000000002027210 */ /* 0x000fca0007f1e0ff */
[----:B------:R-:W-:-:S05]  /*15650*/  IMAD.X R3, RZ, RZ, R35, P0 ;  /* 0x000000ffff037224 */ /* 0x000fca00000e0623 */
[----:B------:R-:W-:Y:S01]  /*15660*/  @!PT LDS RZ, [RZ] ;  /* 0x00000000fffff984 */ /* 0x000fe20000000800 */
[----:B------:R-:W-:Y:S01]  /*15670*/  @!PT LDS RZ, [RZ] ;  /* 0x00000000fffff984 */ /* 0x000fe20000000800 */
[----:B------:R-:W-:Y:S01]  /*15680*/  @!PT LDS RZ, [RZ] ;  /* 0x00000000fffff984 */ /* 0x000fe20000000800 */
[----:B------:R0:W-:Y:S01]  /*15690*/  LDGSTS.E.BYPASS.LTC128B.128 [R9+0x25c00], desc[UR36][R2.64], !P3 ;  /* 0x25c0000002097fae */ /* 0x0001e2000d901d64 */
[C---:B------:R-:W-:Y:S02]  /*156a0*/  LOP3.LUT P3, RZ, R23.reuse, 0x800, RZ, 0xc0, !PT ;  /* 0x0000080017ff7812 */ /* 0x040fe4000786c0ff */
[----:B------:R-:W-:Y:S01]  /*156b0*/  MOV R13, R8 ;  /* 0x00000008000d7202 */ /* 0x000fe20000000f00 */
[----:B------:R0:W-:Y:S01]  /*156c0*/  LDGSTS.E.BYPASS.LTC128B.128 [R9+0x28400], desc[UR36][R2.64+0x80], !P2 ;  /* 0x2840008002097fae */ /* 0x0001e2000d101d64 */
[----:B------:R-:W-:-:S03]  /*156d0*/  LOP3.LUT P2, RZ, R23, 0x400, RZ, 0xc0, !PT ;  /* 0x0000040017ff7812 */ /* 0x000fc6000784c0ff */
[----:B------:R0:W-:Y:S01]  /*156e0*/  LDGSTS.E.BYPASS.LTC128B.128 [R9+0x2ac00], desc[UR36][R2.64+0x100], !P1 ;  /* 0x2ac0010002097fae */ /* 0x0001e2000c901d64 */
[----:B------:R-:W-:Y:S01]  /*156f0*/  LOP3.LUT P1, RZ, R23, 0x200, RZ, 0xc0, !PT ;  /* 0x0000020017ff7812 */ /* 0x000fe2000782c0ff */
[----:B------:R-:W-:Y:S02]  /*15700*/  IMAD.MOV.U32 R35, RZ, RZ, R14 ;  /* 0x000000ffff237224 */ /* 0x000fe400078e000e */
[----:B------:R0:W-:Y:S10]  /*15710*/  LDGSTS.E.BYPASS.LTC128B.128 [R9+0x2d400], desc[UR36][R2.64+0x180], !P5 ;  /* 0x2d40018002097fae */ /* 0x0001f4000e901d64 */
[----:B0-----:R-:W-:Y:S05]  /*15720*/  WARPSYNC.COLLECTIVE R15, `(.L_x_363) ;  /* 0x000000000f087348 */ /* 0x001fea0003c00000 */
[----:B------:R1:W2:Y:S02]  /*15730*/  SHFL.IDX P6, R14, R13, R12, R11 ;  /* 0x0000000c0d0e7389 */ /* 0x0002a400000c000b */
[----:B012---:R-:W-:Y:S01]  /*15740*/  ENDCOLLECTIVE ;  /* 0x000000000000791b */ /* 0x007fe20003800000 */
.L_x_363:
[----:B------:R-:W-:Y:S01]  /*15750*/  IMAD.MOV.U32 R2, RZ, RZ, R14 ;  /* 0x000000ffff027224 */ /* 0x000fe200078e000e */
[----:B------:R-:W-:Y:S06]  /*15760*/  BRA `(.L_x_364) ;  /* 0xffffffc400307947 */ /* 0x000fec000383ffff */
.L_x_277:
[----:B-1----:R1:W2:Y:S02]  /*15770*/  SYNCS.PHASECHK.TRANS64.TRYWAIT P0, [R6+URZ+0x38860], R2 ;  /* 0x03886002060075a7 */ /* 0x0022a4000800017f */
[----:B--2---:R-:W-:Y:S05]  /*15780*/  @!P0 NANOSLEEP.SYNCS 0x989680 ;  /* 0x009896800000895d */ /* 0x004fea0003900000 */
[----:B------:R-:W2:Y:S02]  /*15790*/  @!P0 SYNCS.PHASECHK.TRANS64 P0, [R6+URZ+0x38860], R2 ;  /* 0x03886002060085a7 */ /* 0x000ea4000800007f */
[----:B--2---:R-:W-:Y:S05]  /*157a0*/  @!P0 BRA `(.L_x_277) ;  /* 0xfffffffc00f08947 */ /* 0x004fea000383ffff */
[----:B------:R-:W-:Y:S05]  /*157b0*/  BRA `(.L_x_365) ;  /* 0xffffffc400a87947 */ /* 0x000fea000383ffff */
.L_x_278:
[----:B------:R-:W-:Y:S01]  /*157c0*/  BSSY B1, `(.L_x_366) ;  /* 0x0000008000017945 */ /* 0x000fe20003800000 */
[----:B------:R-:W-:Y:S01]  /*157d0*/  IMAD.MOV.U32 R13, RZ, RZ, R25 ;  /* 0x000000ffff0d7224 */ /* 0x000fe200078e0019 */
[----:B------:R-:W-:Y:S01]  /*157e0*/  MOV R15, 0xffffffff ;  /* 0xffffffff000f7802 */ /* 0x000fe20000000f00 */
[----:B------:R-:W-:Y:S02]  /*157f0*/  IMAD.MOV.U32 R12, RZ, RZ, RZ ;  /* 0x000000ffff0c7224 */ /* 0x000fe400078e00ff */
[----:B------:R-:W-:-:S07]  /*15800*/  IMAD.MOV.U32 R11, RZ, RZ, 0x181f ;  /* 0x0000181fff0b7424 */ /* 0x000fce00078e00ff */
[----:B-1----:R-:W-:Y:S05]  /*15810*/  WARPSYNC.COLLECTIVE R15, `(.L_x_367) ;  /* 0x000000000f087348 */ /* 0x002fea0003c00000 */
[----:B------:R0:W2:Y:S02]  /*15820*/  SHFL.IDX P6, R14, R13, R12, R11 ;  /* 0x0000000c0d0e7389 */ /* 0x0000a400000c000b */
[----:B012---:R-:W-:Y:S01]  /*15830*/  ENDCOLLECTIVE ;  /* 0x000000000000791b */ /* 0x007fe20003800000 */
.L_x_367:
[----:B------:R-:W-:Y:S05]  /*15840*/  BSYNC B1 ;  /* 0x0000000000017941 */ /* 0x000fea0003800000 */
.L_x_366:
[----:B------:R-:W-:Y:S01]  /*15850*/  IMAD.MOV.U32 R13, RZ, RZ, R24 ;  /* 0x000000ffff0d7224 */ /* 0x000fe200078e0018 */
[----:B------:R-:W-:Y:S01]  /*15860*/  MOV R15, 0xffffffff ;  /* 0xffffffff000f7802 */ /* 0x000fe20000000f00 */
[----:B------:R-:W-:Y:S02]  /*15870*/  IMAD.MOV.U32 R12, RZ, RZ, RZ ;  /* 0x000000ffff0c7224 */ /* 0x000fe400078e00ff */
[----:B------:R-:W-:Y:S02]  /*15880*/  IMAD.MOV.U32 R11, RZ, RZ, 0x181f ;  /* 0x0000181fff0b7424 */ /* 0x000fe400078e00ff */
[----:B------:R-:W-:Y:S02]  /*15890*/  IMAD.MOV.U32 R3, RZ, RZ, R14 ;  /* 0x000000ffff037224 */ /* 0x000fe400078e000e */
[----:B------:R-:W-:-:S07]  /*158a0*/  IMAD R7, R7, 0x2, R22 ;  /* 0x0000000207077824 */ /* 0x000fce00078e0216 */
[----:B------:R-:W-:Y:S05]  /*158b0*/  WARPSYNC.COLLECTIVE R15, `(.L_x_368) ;  /* 0x000000000f087348 */ /* 0x000fea0003c00000 */
[----:B------:R0:W1:Y:S02]  /*158c0*/  SHFL.IDX P6, R14, R13, R12, R11 ;  /* 0x0000000c0d0e7389 */ /* 0x00006400000c000b */
[----:B01----:R-:W-:Y:S01]  /*158d0*/  ENDCOLLECTIVE ;  /* 0x000000000000791b */ /* 0x003fe20003800000 */
.L_x_368:
[----:B------:R-:W-:Y:S01]  /*158e0*/  IMAD.MOV.U32 R13, RZ, RZ, R25 ;  /* 0x000000ffff0d7224 */ /* 0x000fe200078e0019 */
[----:B------:R-:W-:Y:S01]  /*158f0*/  MOV R12, 0x1 ;  /* 0x00000001000c7802 */ /* 0x000fe20000000f00 */
[----:B------:R-:W-:-:S07]  /*15900*/  IMAD.MOV.U32 R2, RZ, RZ, R14 ;  /* 0x000000ffff027224 */ /* 0x000fce00078e000e */
[----:B------:R-:W-:Y:S05]  /*15910*/  WARPSYNC.COLLECTIVE R15, `(.L_x_369) ;  /* 0x000000000f087348 */ /* 0x000fea0003c00000 */
[----:B------:R0:W1:Y:S02]  /*15920*/  SHFL.IDX P6, R14, R13, R12, R11 ;  /* 0x0000000c0d0e7389 */ /* 0x00006400000c000b */
[----:B01----:R-:W-:Y:S01]  /*15930*/  ENDCOLLECTIVE ;  /* 0x000000000000791b */ /* 0x003fe20003800000 */
.L_x_369:
[----:B------:R-:W-:-:S05]  /*15940*/  IADD3 R2, P0, R2, R0, RZ ;  /* 0x0000000002027210 */ /* 0x000fca0007f1e0ff */
        /* <DEDUP_REMOVED lines=17> */
.L_x_370:
[----:B------:R-:W-:Y:S01]  /*15a60*/  MOV R13, R25 ;  /* 0x00000019000d7202 */ /* 0x000fe20000000f00 */
[----:B------:R-:W-:Y:S02]  /*15a70*/  IMAD.MOV.U32 R12, RZ, RZ, 0x2 ;  /* 0x00000002ff0c7424 */ /* 0x000fe400078e00ff */
[----:B------:R-:W-:-:S07]  /*15a80*/  IMAD.MOV.U32 R2, RZ, RZ, R14 ;  /* 0x000000ffff027224 */ /* 0x000fce00078e000e */
[----:B------:R-:W-:Y:S05]  /*15a90*/  WARPSYNC.COLLECTIVE R15, `(.L_x_371) ;  /* 0x000000000f087348 */ /* 0x000fea0003c00000 */
[----:B------:R0:W1:Y:S02]  /*15aa0*/  SHFL.IDX P6, R14, R13, R12, R11 ;  /* 0x0000000c0d0e7389 */ /* 0x00006400000c000b */
[----:B01----:R-:W-:Y:S01]  /*15ab0*/  ENDCOLLECTIVE ;  /* 0x000000000000791b */ /* 0x003fe20003800000 */
.L_x_371:
        /* <DEDUP_REMOVED lines=18> */
.L_x_372:
[----:B------:R-:W-:Y:S02]  /*15be0*/  IMAD.MOV.U32 R13, RZ, RZ, R25 ;  /* 0x000000ffff0d7224 */ /* 0x000fe400078e0019 */
[----:B------:R-:W-:Y:S02]  /*15bf0*/  IMAD.MOV.U32 R12, RZ, RZ, 0x3 ;  /* 0x00000003ff0c7424 */ /* 0x000fe400078e00ff */
[----:B------:R-:W-:-:S07]  /*15c00*/  IMAD.MOV.U32 R2, RZ, RZ, R14 ;  /* 0x000000ffff027224 */ /* 0x000fce00078e000e */
[----:B------:R-:W-:Y:S05]  /*15c10*/  WARPSYNC.COLLECTIVE R15, `(.L_x_373) ;  /* 0x000000000f087348 */ /* 0x000fea0003c00000 */
[----:B------:R0:W1:Y:S02]  /*15c20*/  SHFL.IDX P6, R14, R13, R12, R11 ;  /* 0x0000000c0d0e7389 */ /* 0x00006400000c000b */
[----:B01----:R-:W-:Y:S01]  /*15c30*/  ENDCOLLECTIVE ;  /* 0x000000000000791b */ /* 0x003fe20003800000 */
.L_x_373:
[----:B------:R-:W-:-:S04]  /*15c40*/  IADD3 R2, P0, R2, R0, RZ ;  /* 0x0000000002027210 */ /* 0x000fc80007f1e0ff */
        /* <DEDUP_REMOVED lines=17> */
.L_x_374:
[----:B------:R-:W-:Y:S02]  /*15d60*/  IMAD.MOV.U32 R13, RZ, RZ, R25 ;  /* 0x000000ffff0d7224 */ /* 0x000fe400078e0019 */
[----:B------:R-:W-:Y:S01]  /*15d70*/  IMAD.MOV.U32 R12, RZ, RZ, 0x4 ;  /* 0x00000004ff0c7424 */ /* 0x000fe200078e00ff */
[----:B------:R-:W-:-:S07]  /*15d80*/  MOV R2, R14 ;  /* 0x0000000e00027202 */ /* 0x000fce0000000f00 */
[----:B------:R-:W-:Y:S05]  /*15d90*/  WARPSYNC.COLLECTIVE R15, `(.L_x_375) ;  /* 0x000000000f087348 */ /* 0x000fea0003c00000 */
[----:B------:R0:W1:Y:S02]  /*15da0*/  SHFL.IDX P6, R14, R13, R12, R11 ;  /* 0x0000000c0d0e7389 */ /* 0x00006400000c000b */
[----:B01----:R-:W-:Y:S01]  /*15db0*/  ENDCOLLECTIVE ;  /* 0x000000000000791b */ /* 0x003fe20003800000 */
.L_x_375:
[----:B------:R-:W-:-:S05]  /*15dc0*/  IADD3 R2, P0, R2, R0, RZ ;  /* 0x0000000002027210 */ /* 0x000fca0007f1e0ff */
        /* <DEDUP_REMOVED lines=12> */
.L_x_376:
        /* <DEDUP_REMOVED lines=9> */
.L_x_286:
[----:B0-----:R0:W3:Y:S02]  /*15f20*/  SYNCS.PHASECHK.TRANS64.TRYWAIT P0, [R4+URZ+0x38860], R3 ;  /* 0x03886003040075a7 */ /* 0x0010e4000800017f */
[----:B---3--:R-:W-:Y:S05]  /*15f30*/  @!P0 NANOSLEEP.SYNCS 0x989680 ;  /* 0x009896800000895d */ /* 0x008fea0003900000 */
[----:B------:R-:W3:Y:S02]  /*15f40*/  @!P0 SYNCS.PHASECHK.TRANS64 P0, [R4+URZ+0x38860], R3 ;  /* 0x03886003040085a7 */ /* 0x000ee4000800007f */
[----:B---3--:R-:W-:Y:S05]  /*15f50*/  @!P0 BRA `(.L_x_286) ;  /* 0xfffffffc00f08947 */ /* 0x008fea000383ffff */
[----:B------:R-:W-:Y:S05]  /*15f60*/  BRA `(.L_x_378) ;  /* 0xffffffc400ec7947 */ /* 0x000fea000383ffff */
.L_x_287:
[----:B------:R-:W-:Y:S01]  /*15f70*/  BSSY B0, `(.L_x_379) ;  /* 0x0000008000007945 */ /* 0x000fe20003800000 */
[----:B------:R-:W-:Y:S02]  /*15f80*/  IMAD.MOV.U32 R13, RZ, RZ, R25 ;  /* 0x000000ffff0d7224 */ /* 0x000fe400078e0019 */
[----:B------:R-:W-:Y:S02]  /*15f90*/  IMAD.MOV.U32 R12, RZ, RZ, RZ ;  /* 0x000000ffff0c7224 */ /* 0x000fe400078e00ff */
[----:B------:R-:W-:Y:S02]  /*15fa0*/  IMAD.MOV.U32 R11, RZ, RZ, 0x181f ;  /* 0x0000181fff0b7424 */ /* 0x000fe400078e00ff */
[----:B------:R-:W-:-:S07]  /*15fb0*/  IMAD.MOV.U32 R15, RZ, RZ, -0x1 ;  /* 0xffffffffff0f7424 */ /* 0x000fce00078e00ff */
[----:B01----:R-:W-:Y:S05]  /*15fc0*/  WARPSYNC.COLLECTIVE R15, `(.L_x_380) ;  /* 0x000000000f087348 */ /* 0x003fea0003c00000 */
[----:B-1----:R1:W2:Y:S02]  /*15fd0*/  SHFL.IDX P6, R14, R13, R12, R11 ;  /* 0x0000000c0d0e7389 */ /* 0x0022a400000c000b */
[----:B012---:R-:W-:Y:S01]  /*15fe0*/  ENDCOLLECTIVE ;  /* 0x000000000000791b */ /* 0x007fe20003800000 */
.L_x_380:
[----:B------:R-:W-:Y:S05]  /*15ff0*/  BSYNC B0 ;  /* 0x0000000000007941 */ /* 0x000fea0003800000 */
.L_x_379:
[----:B------:R-:W-:Y:S01]  /*16000*/  IMAD.MOV.U32 R13, RZ, RZ, R24 ;  /* 0x000000ffff0d7224 */ /* 0x000fe200078e0018 */
[----:B------:R-:W-:Y:S01]  /*16010*/  MOV R3, R14 ;  /* 0x0000000e00037202 */ /* 0x000fe20000000f00 */
[----:B------:R-:W-:Y:S01]  /*16020*/  IMAD.MOV.U32 R12, RZ, RZ, RZ ;  /* 0x000000ffff0c7224 */ /* 0x000fe200078e00ff */
[C---:B------:R-:W-:Y:S01]  /*16030*/  SHF.L.U32 R8, R33.reuse, 0x1, RZ ;  /* 0x0000000121087819 */ /* 0x040fe200000006ff */
[----:B------:R-:W-:Y:S01]  /*16040*/  IMAD.MOV.U32 R11, RZ, RZ, 0x181f ;  /* 0x0000181fff0b7424 */ /* 0x000fe200078e00ff */
[----:B------:R-:W-:Y:S01]  /*16050*/  LOP3.LUT R0, R33, 0x40, RZ, 0xfc, !PT ;  /* 0x0000004021007812 */ /* 0x000fe200078efcff */
[----:B------:R-:W-:-:S07]  /*16060*/  IMAD.MOV.U32 R15, RZ, RZ, -0x1 ;  /* 0xffffffffff0f7424 */ /* 0x000fce00078e00ff */
[----:B------:R-:W-:Y:S05]  /*16070*/  WARPSYNC.COLLECTIVE R15, `(.L_x_381) ;  /* 0x000000000f087348 */ /* 0x000fea0003c00000 */
[----:B------:R0:W1:Y:S02]  /*16080*/  SHFL.IDX P6, R14, R13, R12, R11 ;  /* 0x0000000c0d0e7389 */ /* 0x00006400000c000b */
[----:B01----:R-:W-:Y:S01]  /*16090*/  ENDCOLLECTIVE ;  /* 0x000000000000791b */ /* 0x003fe20003800000 */
.L_x_381:
[----:B------:R-:W-:Y:S02]  /*160a0*/  ULDC UR4, c[0x0][0x2f4] ;  /* 0x0000bd0000047ab9 */ /* 0x000fe40000000800 */
[----:B------:R-:W-:Y:S02]  /*160b0*/  ISETP.GE.AND P3, PT, R33, UR4, PT ;  /* 0x0000000421007c0c */ /* 0x000fe4000bf66270 */
[----:B------:R-:W-:Y:S01]  /*160c0*/  ISETP.GE.AND P2, PT, R0, UR4, PT ;  /* 0x0000000400007c0c */ /* 0x000fe2000bf46270 */
[----:B------:R-:W-:Y:S01]  /*160d0*/  IMAD R0, R7, 0x2, R22 ;  /* 0x0000000207007824 */ /* 0x000fe200078e0216 */
[----:B------:R-:W-:Y:S02]  /*160e0*/  ISETP.LT.OR P4, PT, R5, 0x1, P3 ;  /* 0x000000010500780c */ /* 0x000fe40001f81670 */
[----:B------:R-:W-:Y:S01]  /*160f0*/  ISETP.GE.AND P1, PT, R37, UR4, PT ;  /* 0x0000000425007c0c */ /* 0x000fe2000bf26270 */
[----:B------:R-:W-:Y:S02]  /*16100*/  IMAD.MOV.U32 R13, RZ, RZ, R25 ;  /* 0x000000ffff0d7224 */ /* 0x000fe400078e0019 */
[----:B------:R-:W-:Y:S01]  /*16110*/  IMAD.MOV.U32 R12, RZ, RZ, 0x1 ;  /* 0x00000001ff0c7424 */ /* 0x000fe200078e00ff */
[----:B------:R-:W-:-:S05]  /*16120*/  IADD3 R2, P0, R14, R8, RZ ;  /* 0x000000080e027210 */ /* 0x000fca0007f1e0ff */
[----:B------:R-:W-:Y:S01]  /*16130*/  IMAD.X R3, RZ, RZ, R3, P0 ;  /* 0x000000ffff037224 */ /* 0x000fe200000e0603 */
[----:B------:R-:W-:-:S04]  /*16140*/  ISETP.LT.OR P0, PT, R5, 0x1, P2 ;  /* 0x000000010500780c */ /* 0x000fc80001701670 */
[----:B------:R-:W-:Y:S01]  /*16150*/  @!PT LDS RZ, [RZ] ;  /* 0x00000000fffff984 */ /* 0x000fe20000000800 */
[----:B------:R-:W-:Y:S01]  /*16160*/  @!PT LDS RZ, [RZ] ;  /* 0x00000000fffff984 */ /* 0x000fe20000000800 */
[----:B------:R-:W-:Y:S01]  /*16170*/  @!PT LDS RZ, [RZ] ;  /* 0x00000000fffff984 */ /* 0x000fe20000000800 */
[----:B------:R0:W-:Y:S01]  /*16180*/  LDGSTS.E.BYPASS.LTC128B.128 [R0+0x400], desc[UR36][R2.64], !P4 ;  /* 0x0040000002007fae */ /* 0x0001e2000e101d64 */
[----:B------:R-:W-:-:S08]  /*16190*/  ISETP.LT.OR P4, PT, R5, 0x1, P1 ;  /* 0x000000010500780c */ /* 0x000fd00000f81670 */
[----:B------:R0:W-:Y:S01]  /*161a0*/  LDGSTS.E.BYPASS.LTC128B.128 [R0+0x2c00], desc[UR36][R2.64+0x80], !P0 ;  /* 0x02c0008002007fae */ /* 0x0001e2000c101d64 */
[----:B------:R-:W-:-:S13]  /*161b0*/  ISETP.GE.AND P0, PT, R36, UR4, PT ;  /* 0x0000000424007c0c */ /* 0x000fda000bf06270 */
[----:B0-----:R-:W-:Y:S05]  /*161c0*/  WARPSYNC.COLLECTIVE R15, `(.L_x_382) ;  /* 0x000000000f087348 */ /* 0x001fea0003c00000 */
[----:B------:R1:W2:Y:S02]  /*161d0*/  SHFL.IDX P6, R14, R13, R12, R11 ;  /* 0x0000000c0d0e7389 */ /* 0x0002a400000c000b */
[----:B012---:R-:W-:Y:S01]  /*161e0*/  ENDCOLLECTIVE ;  /* 0x000000000000791b */ /* 0x007fe20003800000 */
.L_x_382:
[----:B------:R-:W-:Y:S01]  /*161f0*/  @!PT LDS RZ, [RZ] ;  /* 0x00000000fffff984 */ /* 0x000fe20000000800 */
[----:B------:R-:W-:Y:S01]  /*16200*/  @!PT LDS RZ, [RZ] ;  /* 0x00000000fffff984 */ /* 0x000fe20000000800 */
[----:B------:R-:W-:Y:S01]  /*16210*/  @!PT LDS RZ, [RZ] ;  /* 0x00000000fffff984 */ /* 0x000fe20000000800 */
[----:B------:R0:W-:Y:S01]  /*16220*/  LDGSTS.E.BYPASS.LTC128B.128 [R0+0x5400], desc[UR36][R2.64+0x100], !P4 ;  /* 0x0540010002007fae */ /* 0x0001e2000e101d64 */
[----:B------:R-:W-:Y:S01]  /*16230*/  ISETP.LT.OR P4, PT, R5, 0x1, P0 ;  /* 0x000000010500780c */ /* 0x000fe20000781670 */
[----:B------:R-:W-:-:S12]  /*16240*/  IMAD.MOV.U32 R13, RZ, RZ, R24 ;  /* 0x000000ffff0d7224 */ /* 0x000fd800078e0018 */
[----:B------:R0:W-:Y:S01]  /*16250*/  LDGSTS.E.BYPASS.LTC128B.128 [R0+0x7c00], desc[UR36][R2.64+0x180], !P4 ;  /* 0x07c0018002007fae */ /* 0x0001e2000e101d64 */
[----:B------:R-:W-:-:S07]  /*16260*/  MOV R7, R14 ;  /* 0x0000000e00077202 */ /* 0x000fce0000000f00 */
[----:B0-----:R-:W-:Y:S05]  /*16270*/  WARPSYNC.COLLECTIVE R15, `(.L_x_383) ;  /* 0x000000000f087348 */ /* 0x001fea0003c00000 */
[----:B------:R1:W2:Y:S02]  /*16280*/  SHFL.IDX P6, R14, R13, R12, R11 ;  /* 0x0000000c0d0e7389 */ /* 0x0002a400000c000b */
[----:B012---:R-:W-:Y:S01]  /*16290*/  ENDCOLLECTIVE ;  /* 0x000000000000791b */ /* 0x007fe20003800000 */
.L_x_383:
[----:B------:R-:W-:Y:S02]  /*162a0*/  IMAD.MOV.U32 R13, RZ, RZ, R25 ;  /* 0x000000ffff0d7224 */ /* 0x000fe400078e0019 */
[----:B------:R-:W-:Y:S01]  /*162b0*/  IMAD.MOV.U32 R12, RZ, RZ, 0x2 ;  /* 0x00000002ff0c7424 */ /* 0x000fe200078e00ff */
[----:B------:R-:W-:-:S13]  /*162c0*/  IADD3 R2, P4, R14, R8, RZ ;  /* 0x000000080e027210 */ /* 0x000fda0007f9e0ff */
[----:B------:R-:W-:Y:S05]  /*162d0*/  WARPSYNC.COLLECTIVE R15, `(.L_x_384) ;  /* 0x000000000f087348 */ /* 0x000fea0003c00000 */
[----:B------:R0:W1:Y:S02]  /*162e0*/  SHFL.IDX P6, R14, R13, R12, R11 ;  /* 0x0000000c0d0e7389 */ /* 0x00006400000c000b */
[----:B01----:R-:W-:Y:S01]  /*162f0*/  ENDCOLLECTIVE ;  /* 0x000000000000791b */ /* 0x003fe20003800000 */
.L_x_384:
[----:B------:R-:W-:Y:S01]  /*16300*/  IMAD.X R3, RZ, RZ, R7, P4 ;  /* 0x000000ffff037224 */ /* 0x000fe200020e0607 */
        /* <DEDUP_REMOVED lines=11> */
.L_x_385:
        /* <DEDUP_REMOVED lines=14> */
.L_x_386:
        /* <DEDUP_REMOVED lines=12> */
.L_x_387:
        /* <DEDUP_REMOVED lines=14> */
.L_x_388:
        /* <DEDUP_REMOVED lines=12> */
.L_x_389:
        /* <DEDUP_REMOVED lines=9> */
.L_x_292:
[----:B------:R-:W-:Y:S01]  /*16790*/  BSSY B0, `(.L_x_391) ;  /* 0x0000008000007945 */ /* 0x000fe20003800000 */
[----:B------:R-:W-:Y:S01]  /*167a0*/  IMAD.MOV.U32 R13, RZ, RZ, R16 ;  /* 0x000000ffff0d7224 */ /* 0x000fe200078e0010 */
[----:B------:R-:W-:Y:S01]  /*167b0*/  MOV R15, 0xffffffff ;  /* 0xffffffff000f7802 */ /* 0x000fe20000000f00 */
[----:B------:R-:W-:Y:S02]  /*167c0*/  IMAD.MOV.U32 R12, RZ, RZ, RZ ;  /* 0x000000ffff0c7224 */ /* 0x000fe400078e00ff */
[----:B------:R-:W-:-:S07]  /*167d0*/  IMAD.MOV.U32 R11, RZ, RZ, 0x1f ;  /* 0x0000001fff0b7424 */ /* 0x000fce00078e00ff */
[----:B0-----:R-:W-:Y:S05]  /*167e0*/  WARPSYNC.COLLECTIVE R15, `(.L_x_392) ;  /* 0x000000000f087348 */ /* 0x001fea0003c00000 */
[----:B------:R1:W2:Y:S02]  /*167f0*/  SHFL.IDX P6, R14, R13, R12, R11 ;  /* 0x0000000c0d0e7389 */ /* 0x0002a400000c000b */
[----:B012---:R-:W-:Y:S01]  /*16800*/  ENDCOLLECTIVE ;  /* 0x000000000000791b */ /* 0x007fe20003800000 */
.L_x_392:
[----:B------:R-:W-:Y:S05]  /*16810*/  BSYNC B0 ;  /* 0x0000000000007941 */ /* 0x000fea0003800000 */
.L_x_391:
[----:B------:R-:W-:Y:S01]  /*16820*/  IMAD.MOV.U32 R13, RZ, RZ, R16 ;  /* 0x000000ffff0d7224 */ /* 0x000fe200078e0010 */
[----:B------:R-:W-:Y:S01]  /*16830*/  MOV R15, 0xffffffff ;  /* 0xffffffff000f7802 */ /* 0x000fe20000000f00 */
[----:B------:R-:W-:Y:S02]  /*16840*/  IMAD.MOV.U32 R12, RZ, RZ, 0x1 ;  /* 0x00000001ff0c7424 */ /* 0x000fe400078e00ff */
[----:B------:R-:W-:Y:S02]  /*16850*/  IMAD.MOV.U32 R11, RZ, RZ, 0x1f ;  /* 0x0000001fff0b7424 */ /* 0x000fe400078e00ff */
[----:B------:R-:W-:Y:S02]  /*16860*/  IMAD.IADD R7, R19, 0x1, R8 ;  /* 0x0000000113077824 */ /* 0x000fe400078e0208 */
[----:B------:R-:W-:-:S07]  /*16870*/  IMAD.MOV.U32 R5, RZ, RZ, R14 ;  /* 0x000000ffff057224 */ /* 0x000fce00078e000e */
[----:B------:R-:W-:Y:S05]  /*16880*/  WARPSYNC.COLLECTIVE R15, `(.L_x_393) ;  /* 0x000000000f087348 */ /* 0x000fea0003c00000 */
[----:B------:R0:W1:Y:S02]  /*16890*/  SHFL.IDX P6, R14, R13, R12, R11 ;  /* 0x0000000c0d0e7389 */ /* 0x00006400000c000b */
[----:B01----:R-:W-:Y:S01]  /*168a0*/  ENDCOLLECTIVE ;  /* 0x000000000000791b */ /* 0x003fe20003800000 */
.L_x_393:
[----:B------:R-:W-:Y:S02]  /*168b0*/  ULDC UR4, c[0x0][0xc3c] ;  /* 0x00030f0000047ab9 */ /* 0x000fe40000000800 */
[----:B------:R-:W-:-:S13]  /*168c0*/  ISETP.GE.OR P1, PT, R7, UR4, !P0 ;  /* 0x0000000407007c0c */ /* 0x000fda000c726670 */
[----:B------:R-:W0:Y:S01]  /*168d0*/  @!P1 LDC.64 R2, c[0x0][0xc80] ;  /* 0x00032000ff029b82 */ /* 0x000e220000000a00 */
[----:B------:R-:W-:Y:S02]  /*168e0*/  IMAD.MOV.U32 R4, RZ, RZ, RZ ;  /* 0x000000ffff047224 */ /* 0x000fe400078e00ff */
[----:B------:R-:W-:Y:S02]  /*168f0*/  IMAD.MOV.U32 R11, RZ, RZ, RZ ;  /* 0x000000ffff0b7224 */ /* 0x000fe400078e00ff */
[----:B------:R-:W-:Y:S02]  /*16900*/  IMAD.MOV.U32 R0, RZ, RZ, R14 ;  /* 0x000000ffff007224 */ /* 0x000fe400078e000e */
[----:B0-----:R-:W-:-:S06]  /*16910*/  @!P1 IMAD.WIDE R2, R7, 0x4, R2 ;  /* 0x0000000407029825 */ /* 0x001fcc00078e0202 */
[----:B------:R-:W2:Y:S01]  /*16920*/  @!P1 LDG.E R2, desc[UR36][R2.64] ;  /* 0x0000002402029981 */ /* 0x000ea2000c1e1900 */
[C---:B------:R-:W-:Y:S02]  /*16930*/  ISETP.GE.U32.AND P2, PT, R8.reuse, 0x2, PT ;  /* 0x000000020800780c */ /* 0x040fe40003f46070 */
[C---:B------:R-:W-:Y:S02]  /*16940*/  ISETP.GE.U32.AND P3, PT, R8.reuse, 0x4, PT ;  /* 0x000000040800780c */ /* 0x040fe40003f66070 */
[C---:B------:R-:W-:Y:S02]  /*16950*/  ISETP.GE.U32.AND P4, PT, R8.reuse, 0x8, PT ;  /* 0x000000080800780c */ /* 0x040fe40003f86070 */
[C---:B------:R-:W-:Y:S01]  /*16960*/  ISETP.GE.U32.AND P5, PT, R8.reuse, 0x10, PT ;  /* 0x000000100800780c */ /* 0x040fe20003fa6070 */
[----:B--2---:R-:W-:Y:S01]  /*16970*/  @!P1 IMAD.MOV.U32 R4, RZ, RZ, R2 ;  /* 0x000000ffff049224 */ /* 0x004fe200078e0002 */
[----:B------:R-:W-:-:S04]  /*16980*/  ISETP.NE.AND P1, PT, R8, RZ, PT ;  /* 0x000000ff0800720c */ /* 0x000fc80003f25270 */
[----:B------:R-:W-:-:S09]  /*16990*/  MOV R13, R4 ;  /* 0x00000004000d7202 */ /* 0x000fd20000000f00 */
[----:B------:R-:W-:Y:S05]  /*169a0*/  WARPSYNC.COLLECTIVE R15, `(.L_x_394) ;  /* 0x000000000f087348 */ /* 0x000fea0003c00000 */
[----:B------:R0:W1:Y:S02]  /*169b0*/  SHFL.UP P6, R14, R13, R12, R11 ;  /* 0x0400000c0d0e7389 */ /* 0x00006400000c000b */
[----:B01----:R-:W-:Y:S01]  /*169c0*/  ENDCOLLECTIVE ;  /* 0x000000000000791b */ /* 0x003fe20003800000 */
.L_x_394:
[----:B------:R-:W-:Y:S01]  /*169d0*/  IMAD.MOV.U32 R12, RZ, RZ, 0x2 ;  /* 0x00000002ff0c7424 */ /* 0x000fe200078e00ff */
[----:B------:R-:W-:-:S05]  /*169e0*/  SEL R7, R14, RZ, P1 ;  /* 0x000000ff0e077207 */ /* 0x000fca0000800000 */
[----:B------:R-:W-:-:S04]  /*169f0*/  IMAD.IADD R6, R4, 0x1, R7 ;  /* 0x0000000104067824 */ /* 0x000fc800078e0207 */
[----:B------:R-:W-:-:S07]  /*16a00*/  IMAD.MOV.U32 R13, RZ, RZ, R6 ;  /* 0x000000ffff0d7224 */ /* 0x000fce00078e0006 */
[----:B------:R-:W-:Y:S05]  /*16a10*/  WARPSYNC.COLLECTIVE R15, `(.L_x_395) ;  /* 0x000000000f087348 */ /* 0x000fea0003c00000 */
[----:B------:R0:W1:Y:S02]  /*16a20*/  SHFL.UP P6, R14, R13, R12, R11 ;  /* 0x0400000c0d0e7389 */ /* 0x00006400000c000b */
[----:B01----:R-:W-:Y:S01]  /*16a30*/  ENDCOLLECTIVE ;  /* 0x000000000000791b */ /* 0x003fe20003800000 */
.L_x_395:
[----:B------:R-:W-:Y:S01]  /*16a40*/  IMAD.MOV.U32 R12, RZ, RZ, 0x4 ;  /* 0x00000004ff0c7424 */ /* 0x000fe200078e00ff */
[----:B------:R-:W-:-:S04]  /*16a50*/  SEL R7, R14, RZ, P2 ;  /* 0x000000ff0e077207 */ /* 0x000fc80001000000 */
[----:B------:R-:W-:-:S05]  /*16a60*/  IADD3 R7, R6, R7, RZ ;  /* 0x0000000706077210 */ /* 0x000fca0007ffe0ff */
[----:B------:R-:W-:-:S07]  /*16a70*/  IMAD.MOV.U32 R13, RZ, RZ, R7 ;  /* 0x000000ffff0d7224 */ /* 0x000fce00078e0007 */
[----:B------:R-:W-:Y:S05]  /*16a80*/  WARPSYNC.COLLECTIVE R15, `(.L_x_396) ;  /* 0x000000000f087348 */ /* 0x000fea0003c00000 */
[----:B------:R0:W1:Y:S02]  /*16a90*/  SHFL.UP P6, R14, R13, R12, R11 ;  /* 0x0400000c0d0e7389 */ /* 0x00006400000c000b */
[----:B01----:R-:W-:Y:S01]  /*16aa0*/  ENDCOLLECTIVE ;  /* 0x000000000000791b */ /* 0x003fe20003800000 */
.L_x_396:
[----:B------:R-:W-:Y:S02]  /*16ab0*/  MOV R12, 0x8 ;  /* 0x00000008000c7802 */ /* 0x000fe40000000f00 */
[----:B------:R-:W-:-:S05]  /*16ac0*/  SEL R2, R14, RZ, P3 ;  /* 0x000000ff0e027207 */ /* 0x000fca0001800000 */
[----:B------:R-:W-:-:S04]  /*16ad0*/  IMAD.IADD R2, R7, 0x1, R2 ;  /* 0x0000000107027824 */ /* 0x000fc800078e0202 */
[----:B------:R-:W-:-:S07]  /*16ae0*/  IMAD.MOV.U32 R13, RZ, RZ, R2 ;  /* 0x000000ffff0d7224 */ /* 0x000fce00078e0002 */
[----:B------:R-:W-:Y:S05]  /*16af0*/  WARPSYNC.COLLECTIVE R15, `(.L_x_397) ;  /* 0x000000000f087348 */ /* 0x000fea0003c00000 */
[----:B------:R0:W1:Y:S02]  /*16b00*/  SHFL.UP P6, R14, R13, R12, R11 ;  /* 0x0400000c0d0e7389 */ /* 0x00006400000c000b */
[----:B01----:R-:W-:Y:S01]  /*16b10*/  ENDCOLLECTIVE ;  /* 0x000000000000791b */ /* 0x003fe20003800000 */
.L_x_397:
[----:B------:R-:W-:Y:S01]  /*16b20*/  IMAD.MOV.U32 R12, RZ, RZ, 0x10 ;  /* 0x00000010ff0c7424 */ /* 0x000fe200078e00ff */
[----:B------:R-:W-:-:S05]  /*16b30*/  SEL R3, R14, RZ, P4 ;  /* 0x000000ff0e037207 */ /* 0x000fca0002000000 */
[----:B------:R-:W-:-:S04]  /*16b40*/  IMAD.IADD R3, R2, 0x1, R3 ;  /* 0x0000000102037824 */ /* 0x000fc800078e0203 */
[----:B------:R-:W-:-:S07]  /*16b50*/  IMAD.MOV.U32 R13, RZ, RZ, R3 ;  /* 0x000000ffff0d7224 */ /* 0x000fce00078e0003 */
[----:B------:R-:W-:Y:S05]  /*16b60*/  WARPSYNC.COLLECTIVE R15, `(.L_x_398) ;  /* 0x000000000f087348 */ /* 0x000fea0003c00000 */
[----:B------:R0:W1:Y:S02]  /*16b70*/  SHFL.UP P6, R14, R13, R12, R11 ;  /* 0x0400000c0d0e7389 */ /* 0x00006400000c000b */
[----:B01----:R-:W-:Y:S01]  /*16b80*/  ENDCOLLECTIVE ;  /* 0x000000000000791b */ /* 0x003fe20003800000 */
.L_x_398:
[----:B------:R-:W-:Y:S02]  /*16b90*/  IMAD.MOV.U32 R12, RZ, RZ, 0x1f ;  /* 0x0000001fff0c7424 */ /* 0x000fe400078e00ff */
[----:B------:R-:W-:Y:S01]  /*16ba0*/  IMAD.MOV.U32 R11, RZ, RZ, 0x1f ;  /* 0x0000001fff0b7424 */ /* 0x000fe200078e00ff */
[----:B------:R-:W-:-:S05]  /*16bb0*/  SEL R6, R14, RZ, P5 ;  /* 0x000000ff0e067207 */ /* 0x000fca0002800000 */
[----:B------:R-:W-:-:S05]  /*16bc0*/  IMAD.IADD R6, R3, 0x1, R6 ;  /* 0x0000000103067824 */ /* 0x000fca00078e0206 */
[----:B------:R-:W-:-:S07]  /*16bd0*/  MOV R13, R6 ;  /* 0x00000006000d7202 */ /* 0x000fce0000000f00 */
[----:B------:R-:W-:Y:S05]  /*16be0*/  WARPSYNC.COLLECTIVE R15, `(.L_x_399) ;  /* 0x000000000f087348 */ /* 0x000fea0003c00000 */
[----:B------:R0:W1:Y:S02]  /*16bf0*/  SHFL.IDX P6, R14, R13, R12, R11 ;  /* 0x0000000c0d0e7389 */ /* 0x00006400000c000b */
[----:B01----:R-:W-:Y:S01]  /*16c00*/  ENDCOLLECTIVE ;  /* 0x000000000000791b */ /* 0x003fe20003800000 */
.L_x_399:
[----:B------:R-:W-:Y:S05]  /*16c10*/  BRA `(.L_x_400) ;  /* 0xffffffc400047947 */ /* 0x000fea000383ffff */
.L_x_297:
[----:B------:R-:W-:Y:S01]  /*16c20*/  BSSY B0, `(.L_x_401) ;  /* 0x0000008000007945 */ /* 0x000fe20003800000 */
[----:B-----5:R-:W-:Y:S01]  /*16c30*/  IMAD.MOV.U32 R13, RZ, RZ, R4 ;  /* 0x000000ffff0d7224 */ /* 0x020fe200078e0004 */
[----:B------:R-:W-:Y:S01]  /*16c40*/  MOV R11, RZ ;  /* 0x000000ff000b7202 */ /* 0x000fe20000000f00 */
[----:B------:R-:W-:Y:S02]  /*16c50*/  IMAD.MOV.U32 R12, RZ, RZ, 0x1 ;  /* 0x00000001ff0c7424 */ /* 0x000fe400078e00ff */
[----:B------:R-:W-:-:S07]  /*16c60*/  IMAD.MOV.U32 R15, RZ, RZ, -0x1 ;  /* 0xffffffffff0f7424 */ /* 0x000fce00078e00ff */
[----:B01----:R-:W-:Y:S05]  /*16c70*/  WARPSYNC.COLLECTIVE R15, `(.L_x_402) ;  /* 0x000000000f087348 */ /* 0x003fea0003c00000 */
[----:B------:R2:W3:Y:S02]  /*16c80*/  SHFL.UP P6, R14, R13, R12, R11 ;  /* 0x0400000c0d0e7389 */ /* 0x0004e400000c000b */
[----:B0123--:R-:W-:Y:S01]  /*16c90*/  ENDCOLLECTIVE ;  /* 0x000000000000791b */ /* 0x00ffe20003800000 */
.L_x_402:
[----:B------:R-:W-:Y:S05]  /*16ca0*/  BSYNC B0 ;  /* 0x0000000000007941 */ /* 0x000fea0003800000 */
.L_x_401:
[----:B------:R-:W-:Y:S01]  /*16cb0*/  SEL R13, R14, RZ, P1 ;  /* 0x000000ff0e0d7207 */ /* 0x000fe20000800000 */
[----:B------:R-:W-:Y:S01]  /*16cc0*/  IMAD.MOV.U32 R12, RZ, RZ, 0x2 ;  /* 0x00000002ff0c7424 */ /* 0x000fe200078e00ff */
[----:B------:R-:W-:Y:S01]  /*16cd0*/  MOV R15, 0xffffffff ;  /* 0xffffffff000f7802 */ /* 0x000fe20000000f00 */
[----:B------:R-:W-:Y:S02]  /*16ce0*/  IMAD.MOV.U32 R11, RZ, RZ, RZ ;  /* 0x000000ffff0b7224 */ /* 0x000fe400078e00ff */
[----:B------:R-:W-:-:S07]  /*16cf0*/  IMAD.IADD R13, R4, 0x1, R13 ;  /* 0x00000001040d7824 */ /* 0x000fce00078e020d */
[----:B------:R-:W-:Y:S05]  /*16d00*/  WARPSYNC.COLLECTIVE R15, `(.L_x_403) ;  /* 0x000000000f087348 */ /* 0x000fea0003c00000 */
[----:B------:R0:W1:Y:S02]  /*16d10*/  SHFL.UP P6, R14, R13, R12, R11 ;  /* 0x0400000c0d0e7389 */ /* 0x00006400000c000b */
[----:B01----:R-:W-:Y:S01]  /*16d20*/  ENDCOLLECTIVE ;  /* 0x000000000000791b */ /* 0x003fe20003800000 */
.L_x_403:
[----:B------:R-:W-:Y:S01]  /*16d30*/  IMAD.MOV.U32 R12, RZ, RZ, 0x4 ;  /* 0x00000004ff0c7424 */ /* 0x000fe200078e00ff */
[----:B------:R-:W-:-:S05]  /*16d40*/  SEL R0, R14, RZ, P2 ;  /* 0x000000ff0e007207 */ /* 0x000fca0001000000 */
[----:B------:R-:W-:-:S04]  /*16d50*/  IMAD.IADD R0, R13, 0x1, R0 ;  /* 0x000000010d007824 */ /* 0x000fc800078e0200 */
[----:B------:R-:W-:-:S07]  /*16d60*/  IMAD.MOV.U32 R13, RZ, RZ, R0 ;  /* 0x000000ffff0d7224 */ /* 0x000fce00078e0000 */
[----:B------:R-:W-:Y:S05]  /*16d70*/  WARPSYNC.COLLECTIVE R15, `(.L_x_404) ;  /* 0x000000000f087348 */ /* 0x000fea0003c00000 */
[----:B------:R0:W1:Y:S02]  /*16d80*/  SHFL.UP P6, R14, R13, R12, R11 ;  /* 0x0400000c0d0e7389 */ /* 0x00006400000c000b */
[----:B01----:R-:W-:Y:S01]  /*16d90*/  ENDCOLLECTIVE ;  /* 0x000000000000791b */ /* 0x003fe20003800000 */
.L_x_404:
[----:B------:R-:W-:Y:S01]  /*16da0*/  IMAD.MOV.U32 R12, RZ, RZ, 0x8 ;  /* 0x00000008ff0c7424 */ /* 0x000fe200078e00ff */
[----:B------:R-:W-:-:S05]  /*16db0*/  SEL R3, R14, RZ, P3 ;  /* 0x000000ff0e037207 */ /* 0x000fca0001800000 */
[----:B------:R-:W-:-:S05]  /*16dc0*/  IMAD.IADD R2, R0, 0x1, R3 ;  /* 0x0000000100027824 */ /* 0x000fca00078e0203 */
[----:B------:R-:W-:-:S07]  /*16dd0*/  MOV R13, R2 ;  /* 0x00000002000d7202 */ /* 0x000fce0000000f00 */
[----:B------:R-:W-:Y:S05]  /*16de0*/  WARPSYNC.COLLECTIVE R15, `(.L_x_405) ;  /* 0x000000000f087348 */ /* 0x000fea0003c00000 */
[----:B------:R0:W1:Y:S02]  /*16df0*/  SHFL.UP P6, R14, R13, R12, R11 ;  /* 0x0400000c0d0e7389 */ /* 0x00006400000c000b */
[----:B01----:R-:W-:Y:S01]  /*16e00*/  ENDCOLLECTIVE ;  /* 0x000000000000791b */ /* 0x003fe20003800000 */
.L_x_405:
[----:B------:R-:W-:Y:S01]  /*16e10*/  IMAD.MOV.U32 R12, RZ, RZ, 0x10 ;  /* 0x00000010ff0c7424 */ /* 0x000fe200078e00ff */
[----:B------:R-:W-:-:S05]  /*16e20*/  SEL R3, R14, RZ, P4 ;  /* 0x000000ff0e037207 */ /* 0x000fca0002000000 */
[----:B------:R-:W-:-:S04]  /*16e30*/  IMAD.IADD R3, R2, 0x1, R3 ;  /* 0x0000000102037824 */ /* 0x000fc800078e0203 */
[----:B------:R-:W-:-:S07]  /*16e40*/  IMAD.MOV.U32 R13, RZ, RZ, R3 ;  /* 0x000000ffff0d7224 */ /* 0x000fce00078e0003 */
[----:B------:R-:W-:Y:S05]  /*16e50*/  WARPSYNC.COLLECTIVE R15, `(.L_x_406) ;  /* 0x000000000f087348 */ /* 0x000fea0003c00000 */
[----:B------:R0:W1:Y:S02]  /*16e60*/  SHFL.UP P6, R14, R13, R12, R11 ;  /* 0x0400000c0d0e7389 */ /* 0x00006400000c000b */
[----:B01----:R-:W-:Y:S01]  /*16e70*/  ENDCOLLECTIVE ;  /* 0x000000000000791b */ /* 0x003fe20003800000 */
.L_x_406:
[----:B------:R-:W-:Y:S02]  /*16e80*/  IMAD.MOV.U32 R12, RZ, RZ, 0x1f ;  /* 0x0000001fff0c7424 */ /* 0x000fe400078e00ff */
[----:B------:R-:W-:Y:S01]  /*16e90*/  IMAD.MOV.U32 R11, RZ, RZ, 0x1f ;  /* 0x0000001fff0b7424 */ /* 0x000fe200078e00ff */
[----:B------:R-:W-:-:S04]  /*16ea0*/  SEL R6, R14, RZ, P5 ;  /* 0x000000ff0e067207 */ /* 0x000fc80002800000 */
[----:B------:R-:W-:-:S05]  /*16eb0*/  IADD3 R6, R3, R6, RZ ;  /* 0x0000000603067210 */ /* 0x000fca0007ffe0ff */
[----:B------:R-:W-:-:S07]  /*16ec0*/  IMAD.MOV.U32 R13, RZ, RZ, R6 ;  /* 0x000000ffff0d7224 */ /* 0x000fce00078e0006 */
[----:B------:R-:W-:Y:S05]  /*16ed0*/  WARPSYNC.COLLECTIVE R15, `(.L_x_407) ;  /* 0x000000000f087348 */ /* 0x000fea0003c00000 */
[----:B------:R0:W1:Y:S02]  /*16ee0*/  SHFL.IDX P6, R14, R13, R12, R11 ;  /* 0x0000000c0d0e7389 */ /* 0x00006400000c000b */
[----:B01----:R-:W-:Y:S01]  /*16ef0*/  ENDCOLLECTIVE ;  /* 0x000000000000791b */ /* 0x003fe20003800000 */
.L_x_407:
[----:B------:R-:W-:Y:S05]  /*16f00*/  BRA `(.L_x_408) ;  /* 0xffffffc000e47947 */ /* 0x000fea000383ffff */
.L_x_299:
[----:B------:R-:W-:Y:S01]  /*16f10*/  BSSY B0, `(.L_x_409) ;  /* 0x0000006000007945 */ /* 0x000fe20003800000 */
[----:B------:R-:W-:Y:S01]  /*16f20*/  PLOP3.LUT P6, PT, P6, PT, PT, 0x8, 0x0 ;  /* 0x000000000000781c */ /* 0x000fe200037ce170 */
[----:B------:R-:W-:-:S12]  /*16f30*/  IMAD.MOV.U32 R15, RZ, RZ, -0x1 ;  /* 0xffffffffff0f7424 */ /* 0x000fd800078e00ff */
[----:B0-----:R-:W-:Y:S05]  /*16f40*/  WARPSYNC.COLLECTIVE R15, `(.L_x_410) ;  /* 0x000000000f087348 */ /* 0x001fea0003c00000 */
[----:B------:R-:W-:Y:S01]  /*16f50*/  VOTE.ANY R14, PT, P6 ;  /* 0x00000000000e7806 */ /* 0x000fe200030e0100 */
[----:B0-----:R-:W-:Y:S06]  /*16f60*/  ENDCOLLECTIVE ;  /* 0x000000000000791b */ /* 0x001fec0003800000 */
.L_x_410:
[----:B------:R-:W-:Y:S05]  /*16f70*/  BSYNC B0 ;  /* 0x0000000000007941 */ /* 0x000fea0003800000 */
.L_x_409:
[----:B------:R-:W-:Y:S01]  /*16f80*/  MOV R2, R14 ;  /* 0x0000000e00027202 */ /* 0x000fe20000000f00 */
[----:B------:R-:W-:Y:S02]  /*16f90*/  IMAD.MOV.U32 R13, RZ, RZ, R4 ;  /* 0x000000ffff0d7224 */ /* 0x000fe400078e0004 */
[----:B------:R-:W-:Y:S01]  /*16fa0*/  IMAD.MOV.U32 R11, RZ, RZ, 0x1f ;  /* 0x0000001fff0b7424 */ /* 0x000fe200078e00ff */
[----:B------:R-:W0:Y:S01]  /*16fb0*/  POPC R0, R2 ;  /* 0x0000000200007309 */ /* 0x000e220000000000 */
[----:B------:R-:W-:Y:S02]  /*16fc0*/  IMAD.MOV.U32 R15, RZ, RZ, -0x1 ;  /* 0xffffffffff0f7424 */ /* 0x000fe400078e00ff */
[----:B0-----:R-:W-:-:S07]  /*16fd0*/  IMAD.MOV.U32 R12, RZ, RZ, R0 ;  /* 0x000000ffff0c7224 */ /* 0x001fce00078e0000 */
[----:B------:R-:W-:Y:S05]  /*16fe0*/  WARPSYNC.COLLECTIVE R15, `(.L_x_411) ;  /* 0x000000000f087348 */ /* 0x000fea0003c00000 */
[----:B------:R0:W1:Y:S02]  /*16ff0*/  SHFL.IDX P6, R14, R13, R12, R11 ;  /* 0x0000000c0d0e7389 */ /* 0x00006400000c000b */
[----:B01----:R-:W-:Y:S01]  /*17000*/  ENDCOLLECTIVE ;  /* 0x000000000000791b */ /* 0x003fe20003800000 */
.L_x_411:
[----:B------:R-:W-:Y:S01]  /*17010*/  MOV R4, R14 ;  /* 0x0000000e00047202 */ /* 0x000fe20000000f00 */
[----:B------:R-:W-:Y:S06]  /*17020*/  BRA `(.L_x_412) ;  /* 0xffffffc000d47947 */ /* 0x000fec000383ffff */
.L_x_301:
[----:B------:R-:W-:Y:S01]  /*17030*/  BSSY B0, `(.L_x_413) ;  /* 0x0000007000007945 */ /* 0x000fe20003800000 */
[----:B------:R-:W-:Y:S02]  /*17040*/  IMAD.MOV.U32 R13, RZ, RZ, R6 ;  /* 0x000000ffff0d7224 */ /* 0x000fe400078e0006 */
[----:B------:R-:W-:Y:S02]  /*17050*/  IMAD.MOV.U32 R11, RZ, RZ, 0x1f ;  /* 0x0000001fff0b7424 */ /* 0x000fe400078e00ff */
[----:B------:R-:W-:-:S07]  /*17060*/  IMAD.MOV.U32 R15, RZ, RZ, -0x1 ;  /* 0xffffffffff0f7424 */ /* 0x000fce00078e00ff */
[----:B012---:R-:W-:Y:S05]  /*17070*/  WARPSYNC.COLLECTIVE R15, `(.L_x_414) ;  /* 0x000000000f087348 */ /* 0x007fea0003c00000 */
[----:B------:R3:W4:Y:S02]  /*17080*/  SHFL.IDX P6, R14, R13, R12, R11 ;  /* 0x0000000c0d0e7389 */ /* 0x00072400000c000b */
[----:B01234-:R-:W-:Y:S01]  /*17090*/  ENDCOLLECTIVE ;  /* 0x000000000000791b */ /* 0x01ffe20003800000 */
.L_x_414:
[----:B------:R-:W-:Y:S05]  /*170a0*/  BSYNC B0 ;  /* 0x0000000000007941 */ /* 0x000fea0003800000 */
.L_x_413:
[----:B------:R-:W-:Y:S05]  /*170b0*/  BRA `(.L_x_300) ;  /* 0xffffffc000cc7947 */ /* 0x000fea000383ffff */
.L_x_305:
[----:B0-----:R0:W3:Y:S02]  /*170c0*/  SYNCS.PHASECHK.TRANS64.TRYWAIT P0, [R4+URZ+0x38820], R0 ;  /* 0x03882000040075a7 */ /* 0x0010e4000800017f */
[----:B---3--:R-:W-:Y:S05]  /*170d0*/  @!P0 NANOSLEEP.SYNCS 0x989680 ;  /* 0x009896800000895d */ /* 0x008fea0003900000 */
[----:B------:R-:W3:Y:S02]  /*170e0*/  @!P0 SYNCS.PHASECHK.TRANS64 P0, [R4+URZ+0x38820], R0 ;  /* 0x03882000040085a7 */ /* 0x000ee4000800007f */
[----:B---3--:R-:W-:Y:S05]  /*170f0*/  @!P0 BRA `(.L_x_305) ;  /* 0xfffffffc00f08947 */ /* 0x008fea000383ffff */
[----:B------:R-:W-:Y:S05]  /*17100*/  BRA `(.L_x_415) ;  /* 0xffffffc400b87947 */ /* 0x000fea000383ffff */
.L_x_306:
[----:B------:R-:W3:Y:S01]  /*17110*/  S2R R2, SR_TID.X ;  /* 0x0000000000027919 */ /* 0x000ee20000002100 */
[----:B------:R-:W-:Y:S01]  /*17120*/  BSSY B0, `(.L_x_416) ;  /* 0x000000a000007945 */ /* 0x000fe20003800000 */
[----:B------:R-:W-:Y:S01]  /*17130*/  MOV R12, RZ ;  /* 0x000000ff000c7202 */ /* 0x000fe20000000f00 */
[----:B------:R-:W-:Y:S02]  /*17140*/  IMAD.MOV.U32 R11, RZ, RZ, 0x1f ;  /* 0x0000001fff0b7424 */ /* 0x000fe400078e00ff */
[----:B------:R-:W-:Y:S01]  /*17150*/  IMAD.MOV.U32 R15, RZ, RZ, -0x1 ;  /* 0xffffffffff0f7424 */ /* 0x000fe200078e00ff */
[----:B---3--:R-:W-:-:S04]  /*17160*/  SHF.R.U32.HI R2, RZ, 0x5, R2 ;  /* 0x00000005ff027819 */ /* 0x008fc80000011602 */
[----:B------:R-:W-:-:S05]  /*17170*/  LOP3.LUT R2, R2, 0x3, RZ, 0xc0, !PT ;  /* 0x0000000302027812 */ /* 0x000fca00078ec0ff */
[----:B------:R-:W-:-:S07]  /*17180*/  IMAD.MOV.U32 R13, RZ, RZ, R2 ;  /* 0x000000ffff0d7224 */ /* 0x000fce00078e0002 */
[----:B012---:R-:W-:Y:S05]  /*17190*/  WARPSYNC.COLLECTIVE R15, `(.L_x_417) ;  /* 0x000000000f087348 */ /* 0x007fea0003c00000 */
[----:B------:R3:W4:Y:S02]  /*171a0*/  SHFL.IDX P6, R14, R13, R12, R11 ;  /* 0x0000000c0d0e7389 */ /* 0x00072400000c000b */
[----:B01234-:R-:W-:Y:S01]  /*171b0*/  ENDCOLLECTIVE ;  /* 0x000000000000791b */ /* 0x01ffe20003800000 */
.L_x_417:
[----:B------:R-:W-:Y:S05]  /*171c0*/  BSYNC B0 ;  /* 0x0000000000007941 */ /* 0x000fea0003800000 */
.L_x_416:
[----:B------:R-:W-:Y:S05]  /*171d0*/  BRA `(.L_x_418) ;  /* 0xffffffc400a07947 */ /* 0x000fea000383ffff */
.L_x_309:
[----:B------:R-:W-:Y:S01]  /*171e0*/  BSSY B1, `(.L_x_419) ;  /* 0x0000006000017945 */ /* 0x000fe20003800000 */
[----:B------:R-:W-:-:S07]  /*171f0*/  IMAD.MOV.U32 R15, RZ, RZ, -0x1 ;  /* 0xffffffffff0f7424 */ /* 0x000fce00078e00ff */
[----:B012---:R-:W-:Y:S05]  /*17200*/  WARPSYNC.COLLECTIVE R15, `(.L_x_420) ;  /* 0x000000000f0c7348 */ /* 0x007fea0003c00000 */
[----:B------:R-:W-:Y:S02]  /*17210*/  ELECT P6, UR62, PT ;  /* 0x00000000003e782f */ /* 0x000fe400038c0000 */
[----:B------:R-:W-:Y:S01]  /*17220*/  MOV R14, UR62 ;  /* 0x0000003e000e7c02 */ /* 0x000fe20008000f00 */
[----:B012---:R-:W-:Y:S10]  /*17230*/  ENDCOLLECTIVE ;  /* 0x000000000000791b */ /* 0x007ff40003800000 */
.L_x_420:
[----:B------:R-:W-:Y:S05]  /*17240*/  BSYNC B1 ;  /* 0x0000000000017941 */ /* 0x000fea0003800000 */
.L_x_419:
[----:B------:R-:W-:Y:S05]  /*17250*/  BRA `(.L_x_421) ;  /* 0xffffffc400987947 */ /* 0x000fea000383ffff */
.L_x_311:
[----:B0-----:R0:W3:Y:S02]  /*17260*/  SYNCS.PHASECHK.TRANS64.TRYWAIT P1, [R5+URZ+0x38840], R0 ;  /* 0x03884000050075a7 */ /* 0x0010e4000802017f */
[----:B---3--:R-:W-:Y:S05]  /*17270*/  @!P1 NANOSLEEP.SYNCS 0x989680 ;  /* 0x009896800000995d */ /* 0x008fea0003900000 */
[----:B------:R-:W3:Y:S02]  /*17280*/  @!P1 SYNCS.PHASECHK.TRANS64 P1, [R5+URZ+0x38840], R0 ;  /* 0x03884000050095a7 */ /* 0x000ee4000802007f */
[----:B---3--:R-:W-:Y:S05]  /*17290*/  @!P1 BRA `(.L_x_311) ;  /* 0xfffffffc00f09947 */ /* 0x008fea000383ffff */
[----:B------:R-:W-:Y:S05]  /*172a0*/  BRA `(.L_x_422) ;  /* 0xffffffc400c07947 */ /* 0x000fea000383ffff */
.L_x_313:
[----:B---3--:R3:W4:Y:S02]  /*172b0*/  SYNCS.PHASECHK.TRANS64.TRYWAIT P1, [R27+URZ+0x38840], R2 ;  /* 0x038840021b0075a7 */ /* 0x008724000802017f */
[----:B----4-:R-:W-:Y:S05]  /*172c0*/  @!P1 NANOSLEEP.SYNCS 0x989680 ;  /* 0x009896800000995d */ /* 0x010fea0003900000 */
[----:B------:R-:W4:Y:S02]  /*172d0*/  @!P1 SYNCS.PHASECHK.TRANS64 P1, [R27+URZ+0x38840], R2 ;  /* 0x038840021b0095a7 */ /* 0x000f24000802007f */
[----:B----4-:R-:W-:Y:S05]  /*172e0*/  @!P1 BRA `(.L_x_313) ;  /* 0xfffffffc00f09947 */ /* 0x010fea000383ffff */
[----:B------:R-:W-:Y:S05]  /*172f0*/  BRA `(.L_x_423) ;  /* 0xffffffc400cc7947 */ /* 0x000fea000383ffff */
.L_x_315:
[----:B----4-:R4:W0:Y:S02]  /*17300*/  SYNCS.PHASECHK.TRANS64.TRYWAIT P1, [R5+URZ+0x38860], R0 ;  /* 0x03886000050075a7 */ /* 0x010824000802017f */
[----:B0-----:R-:W-:Y:S05]  /*17310*/  @!P1 NANOSLEEP.SYNCS 0x989680 ;  /* 0x009896800000995d */ /* 0x001fea0003900000 */
[----:B------:R-:W0:Y:S02]  /*17320*/  @!P1 SYNCS.PHASECHK.TRANS64 P1, [R5+URZ+0x38860], R0 ;  /* 0x03886000050095a7 */ /* 0x000e24000802007f */
[----:B0-----:R-:W-:Y:S05]  /*17330*/  @!P1 BRA `(.L_x_315) ;  /* 0xfffffffc00f09947 */ /* 0x001fea000383ffff */
[----:B------:R-:W-:Y:S05]  /*17340*/  BRA `(.L_x_424) ;  /* 0xffffffc400c87947 */ /* 0x000fea000383ffff */
.L_x_425:
        /* <DEDUP_REMOVED lines=11> */
.L_x_15839:


//--------------------- .text._ZN7cutlass13device_kernelIN5flash11enable_sm90INS1_16FlashAttnFwdSm90INS1_25CollectiveMainloopFwdSm90ILi2EN4cute5tupleIJNS5_1CILi1EEES8_S8_EEENS6_IJNS7_ILi128EEENS7_ILi80EEENS7_ILi256EEEEEELi256ENS_6half_tEfNS_4arch4Sm90ELb0ELb0ELb1ELb1ELb1ELb1ELb0ELb1ELb1ELb1ELb0ELb0EEENS1_21CollectiveEpilogueFwdINS6_IJSA_SC_SB_EEES9_SE_SG_Li256ELb1ELb1ELb0ELb0EEENS1_36VarlenDynamicPersistentTileSchedulerILi128ELi80ELi256ELi128ELb0ELb1ELb1ELb0ELb1ELb1EEEEEEEEEvNT_6ParamsE --------------------------
	.section	.text._ZN7cutlass13device_kernelIN5flash11enable_sm90INS1_16FlashAttnFwdSm90INS1_25CollectiveMainloopFwdSm90ILi2EN4cute5tupleIJNS5_1CILi1EEES8_S8_EEENS6_IJNS7_ILi128EEENS7_ILi80EEENS7_ILi256EEEEEELi256ENS_6half_tEfNS_4arch4Sm90ELb0ELb0ELb1ELb1ELb1ELb1ELb0ELb1ELb1ELb1ELb0ELb0EEENS1_21CollectiveEpilogueFwdINS6_IJSA_SC_SB_EEES9_SE_SG_Li256ELb1ELb1ELb0ELb0EEENS1_36VarlenDynamicPersistentTileSchedulerILi128ELi80ELi256ELi128ELb0ELb1ELb1ELb0ELb1ELb1EEEEEEEEEvNT_6ParamsE,"ax",@progbits
	.align	128
.text._ZN7cutlass13device_kernelIN5flash11enable_sm90INS1_16FlashAttnFwdSm90INS1_25CollectiveMainloopFwdSm90ILi2EN4cute5tupleIJNS5_1CILi1EEES8_S8_EEENS6_IJNS7_ILi128EEENS7_ILi80EEENS7_ILi256EEEEEELi256ENS_6half_tEfNS_4arch4Sm90ELb0ELb0ELb1ELb1ELb1ELb1ELb0ELb1ELb1ELb1ELb0ELb0EEENS1_21CollectiveEpilogueFwdINS6_IJSA_SC_SB_EEES9_SE_SG_Li256ELb1ELb1ELb0ELb0EEENS1_36VarlenDynamicPersistentTileSchedulerILi128ELi80ELi256ELi128ELb0ELb1ELb1ELb0ELb1ELb1EEEEEEEEEvNT_6ParamsE:
        .type           _ZN7cutlass13device_kernelIN5flash11enable_sm90INS1_16FlashAttnFwdSm90INS1_25CollectiveMainloopFwdSm90ILi2EN4cute5tupleIJNS5_1CILi1EEES8_S8_EEENS6_IJNS7_ILi128EEENS7_ILi80EEENS7_ILi256EEEEEELi256ENS_6half_tEfNS_4arch4Sm90ELb0ELb0ELb1ELb1ELb1ELb1ELb0ELb1ELb1ELb1ELb0ELb0EEENS1_21CollectiveEpilogueFwdINS6_IJSA_SC_SB_EEES9_SE_SG_Li256ELb1ELb1ELb0ELb0EEENS1_36VarlenDynamicPersistentTileSchedulerILi128ELi80ELi256ELi128ELb0ELb1ELb1ELb0ELb1ELb1EEEEEEEEEvNT_6ParamsE,@function
        .size           _ZN7cutlass13device_kernelIN5flash11enable_sm90INS1_16FlashAttnFwdSm90INS1_25CollectiveMainloopFwdSm90ILi2EN4cute5tupleIJNS5_1CILi1EEES8_S8_EEENS6_IJNS7_ILi128EEENS7_ILi80EEENS7_ILi256EEEEEELi256ENS_6half_tEfNS_4arch4Sm90ELb0ELb0ELb1ELb1ELb1ELb1ELb0ELb1ELb1ELb1ELb0ELb0EEENS1_21CollectiveEpilogueFwdINS6_IJSA_SC_SB_EEES9_SE_SG_Li256ELb1ELb1ELb0ELb0EEENS1_36VarlenDynamicPersistentTileSchedulerILi128ELi80ELi256ELi128ELb0ELb1ELb1ELb0ELb1ELb1EEEEEEEEEvNT_6ParamsE,(.L_x_15840 - _ZN7cutlass13device_kernelIN5flash11enable_sm90INS1_16FlashAttnFwdSm90INS1_25CollectiveMainloopFwdSm90ILi2EN4cute5tupleIJNS5_1CILi1EEES8_S8_EEENS6_IJNS7_ILi128EEENS7_ILi80EEENS7_ILi256EEEEEELi256ENS_6half_tEfNS_4arch4Sm90ELb0ELb0ELb1ELb1ELb1ELb1ELb0ELb1ELb1ELb1ELb0ELb0EEENS1_21CollectiveEpilogueFwdINS6_IJSA_SC_SB_EEES9_SE_SG_Li256ELb1ELb1ELb0ELb0EEENS1_36VarlenDynamicPersistentTileSchedulerILi128ELi80ELi256ELi128ELb0ELb1ELb1ELb0ELb1ELb1EEEEEEEEEvNT_6ParamsE)
        .other          _ZN7cutlass13device_kernelIN5flash11enable_sm90INS1_16FlashAttnFwdSm90INS1_25CollectiveMainloopFwdSm90ILi2EN4cute5tupleIJNS5_1CILi1EEES8_S8_EEENS6_IJNS7_ILi128EEENS7_ILi80EEENS7_ILi256EEEEEELi256ENS_6half_tEfNS_4arch4Sm90ELb0ELb0ELb1ELb1ELb1ELb1ELb0ELb1ELb1ELb1ELb0ELb0EEENS1_21CollectiveEpilogueFwdINS6_IJSA_SC_SB_EEES9_SE_SG_Li256ELb1ELb1ELb0ELb0EEENS1_36VarlenDynamicPersistentTileSchedulerILi128ELi80ELi256ELi128ELb0ELb1ELb1ELb0ELb1ELb1EEEEEEEEEvNT_6ParamsE,@"STO_CUDA_ENTRY STV_DEFAULT"
_ZN7cutlass13device_kernelIN5flash11enable_sm90INS1_16FlashAttnFwdSm90INS1_25CollectiveMainloopFwdSm90ILi2EN4cute5tupleIJNS5_1CILi1EEES8_S8_EEENS6_IJNS7_ILi128EEENS7_ILi80EEENS7_ILi256EEEEEELi256ENS_6half_tEfNS_4arch4Sm90ELb0ELb0ELb1ELb1ELb1ELb1ELb0ELb1ELb1ELb1ELb0ELb0EEENS1_21CollectiveEpilogueFwdINS6_IJSA_SC_SB_EEES9_SE_SG_Li256ELb1ELb1ELb0ELb0EEENS1_36VarlenDynamicPersistentTileSchedulerILi128ELi80ELi256ELi128ELb0ELb1ELb1ELb0ELb1ELb1EEEEEEEEEvNT_6ParamsE:
[----:B------:R-:W0:Y:S02]  /*0000*/  LDC R1, c[0x0][0x28] ;  /* 0x00000a00ff017b82 */ /* 0x000e240000000800 */
[----:B0-----:R-:W-:Y:S01]  /*0010*/  VIADD R1, R1, 0xffffff80 ;  /* 0xffffff8001017836 */ /* 0x001fe20000000000 */
[----:B------:R-:W0:Y:S01]  /*0020*/  S2R R0, SR_TID.X ;  /* 0x0000000000007919 */ /* 0x000e220000002100 */
[----:B------:R-:W-:Y:S01]  /*0030*/  ELECT P0, URZ, PT ;  /* 0x00000000003f782f */ /* 0x000fe20003800000 */
[----:B------:R-:W-:Y:S01]  /*0040*/  BSSY B0, `(.L_x_426) ;  /* 0x000000e000007945 */ /* 0x000fe20003800000 */
[----:B0-----:R-:W-:-:S05]  /*0050*/  SHF.R.U32.HI R2, RZ, 0x5, R0 ;  /* 0x00000005ff027819 */ /* 0x001fca0000011600 */
[----:B------:R-:W0:Y:S02]  /*0060*/  SHFL.IDX PT, R3, R2, RZ, 0x1f ;  /* 0x00001fff02037589 */ /* 0x000e2400000e0000 */
[----:B0-----:R-:W-:Y:S02]  /*0070*/  ISETP.EQ.AND P0, PT, R3, RZ, P0 ;  /* 0x000000ff0300720c */ /* 0x001fe40000702270 */
[----:B------:R-:W-:-:S11]  /*0080*/  SHF.R.U32.HI R3, RZ, 0x7, R0 ;  /* 0x00000007ff037819 */ /* 0x000fd60000011600 */
[----:B------:R-:W-:Y:S05]  /*0090*/  @!P0 BRA `(.L_x_427) ;  /* 0x0000000000208947 */ /* 0x000fea0003800000 */
[----:B------:R-:W-:Y:S02]  /*00a0*/  ULDC.64 UR4, c[0x0][0x198] ;  /* 0x0000660000047ab9 */ /* 0x000fe40000000a00 */
[----:B------:R-:W-:Y:S02]  /*00b0*/  UIADD3 UR6, UP0, UR4, 0x570, URZ ;  /* 0x0000057004067890 */ /* 0x000fe4000ff1e03f */
[----:B------:R-:W-:Y:S02]  /*00c0*/  UIADD3 UR4, UP1, UR4, 0x670, URZ ;  /* 0x0000067004047890 */ /* 0x000fe4000ff3e03f */
[----:B------:R-:W-:Y:S02]  /*00d0*/  UIADD3.X UR7, URZ, UR5, URZ, UP0, !UPT ;  /* 0x000000053f077290 */ /* 0x000fe400087fe43f */
[----:B------:R-:W-:-:S07]  /*00e0*/  UIADD3.X UR5, URZ, UR5, URZ, UP1, !UPT ;  /* 0x000000053f057290 */ /* 0x000fce0008ffe43f */
[----:B------:R0:W-:Y:S02]  /*00f0*/  UTMACCTL.PF [UR6] ;  /* 0x00000000060079b9 */ /* 0x0001e40008040000 */
[----:B------:R0:W-:Y:S02]  /*0100*/  UTMACCTL.PF [UR4] ;  /* 0x00000000040079b9 */ /* 0x0001e40008040000 */
[----:B0-----:R-:W-:Y:S01]  /*0110*/  NOP ;  /* 0x0000000000007918 */ /* 0x001fe20000000000 */
.L_x_427:
[----:B------:R-:W-:Y:S05]  /*0120*/  BSYNC B0 ;  /* 0x0000000000007941 */ /* 0x000fea0003800000 */
.L_x_426:
[----:B------:R-:W-:Y:S01]  /*0130*/  VOTEU.ANY UP0, P0 ;  /* 0x00000000003f7886 */ /* 0x000fe20000000100 */
[----:B------:R-:W0:Y:S01]  /*0140*/  SHFL.IDX PT, R3, R3, RZ, 0x1f ;  /* 0x00001fff03037589 */ /* 0x000e2200000e0000 */
[----:B------:R-:W-:Y:S01]  /*0150*/  UMOV UR4, 0x80 ;  /* 0x0000008000047882 */ /* 0x000fe20000000000 */
[----:B------:R-:W-:Y:S01]  /*0160*/  UMOV UR7, 0x100 ;  /* 0x0000010000077882 */ /* 0x000fe20000000000 */
[----:B------:R-:W-:Y:S01]  /*0170*/  VOTEU.ANY UP1, P0 ;  /* 0x00000000003f7886 */ /* 0x000fe20000020100 */
[----:B------:R-:W1:Y:S01]  /*0180*/  @UP0 S2UR UR8, SR_CgaCtaId ;  /* 0x00000000000809c3 */ /* 0x000e620000008800 */
[----:B------:R-:W2:Y:S01]  /*0190*/  SHFL.IDX PT, R4, R2, RZ, 0x1f ;  /* 0x00001fff02047589 */ /* 0x000ea200000e0000 */
[----:B------:R-:W-:Y:S01]  /*01a0*/  @UP0 UMOV UR6, 0x400 ;  /* 0x0000040000060882 */ /* 0x000fe20000000000 */
[----:B------:R-:W-:-:S04]  /*01b0*/  @UP0 UIADD3 UR4, -UR4, 0x100000, URZ ;  /* 0x0010000004040890 */ /* 0x000fc8000fffe13f */
[----:B------:R-:W-:Y:S02]  /*01c0*/  @UP0 USHF.L.U32 UR5, UR4, 0xb, URZ ;  /* 0x0000000b04050899 */ /* 0x000fe4000800063f */
[----:B------:R-:W-:Y:S01]  /*01d0*/  @UP0 USHF.L.U32 UR4, UR4, 0x1, URZ ;  /* 0x0000000104040899 */ /* 0x000fe2000800063f */
[----:B------:R-:W-:Y:S01]  /*01e0*/  VOTEU.ANY UP2, P0 ;  /* 0x00000000003f7886 */ /* 0x000fe20000040100 */
[----:B0-----:R-:W-:Y:S01]  /*01f0*/  R2UR UR9, R3 ;  /* 0x00000000030972ca */ /* 0x001fe200000e0000 */
[----:B-1----:R-:W-:Y:S01]  /*0200*/  @UP0 ULEA UR8, UR8, UR6, 0x18 ;  /* 0x0000000608080291 */ /* 0x002fe2000f8ec03f */
[----:B--2---:R-:W-:Y:S01]  /*0210*/  ISETP.NE.AND P1, PT, R4, RZ, PT ;  /* 0x000000ff0400720c */ /* 0x004fe20003f25270 */
[----:B------:R-:W-:-:S04]  /*0220*/  @UP0 UIADD3 UR6, -UR7, 0x100000, URZ ;  /* 0x0010000007060890 */ /* 0x000fc8000fffe13f */
[----:B------:R-:W-:Y:S02]  /*0230*/  @UP0 USHF.L.U32 UR7, UR6, 0xb, URZ ;  /* 0x0000000b06070899 */ /* 0x000fe4000800063f */
[----:B------:R-:W-:-:S04]  /*0240*/  @UP0 USHF.L.U32 UR6, UR6, 0x1, URZ ;  /* 0x0000000106060899 */ /* 0x000fc8000800063f */
[----:B------:R-:W-:Y:S01]  /*0250*/  UISETP.NE.AND UP0, UPT, UR9, URZ, UPT ;  /* 0x0000003f0900728c */ /* 0x000fe2000bf05270 */
[----:B------:R-:W0:Y:S02]  /*0260*/  FENCE.VIEW.ASYNC.S ;  /* 0x00000000000073c6 */ /* 0x000e240000000000 */
[----:B0-----:R0:W1:Y:S05]  /*0270*/  @UP1 SYNCS.EXCH.64 URZ, [UR8+0x38800], UR4 ;  /* 0x03880004083f15b2 */ /* 0x00106a0008000100 */
[----:B------:R0:W2:Y:S01]  /*0280*/  @UP2 SYNCS.EXCH.64 URZ, [UR8+0x38820], UR6 ;  /* 0x03882006083f25b2 */ /* 0x0000a20008000100 */
        /* <DEDUP_REMOVED lines=14> */
[----:B0-----:R3:W4:Y:S08]  /*0370*/  SYNCS.EXCH.64 URZ, [UR8+0x38830], UR4 ;  /* 0x03883004083f75b2 */ /* 0x0017300008000100 */
[----:B------:R3:W0:Y:S01]  /*0380*/  SYNCS.EXCH.64 URZ, [UR8+0x38840], UR6 ;  /* 0x03884006083f75b2 */ /* 0x0006220008000100 */
[----:B------:R3:W0:Y:S01]  /*0390*/  SYNCS.EXCH.64 URZ, [UR8+0x38838], UR4 ;  /* 0x03883804083f75b2 */ /* 0x0006220008000100 */
[----:B------:R3:W0:Y:S02]  /*03a0*/  SYNCS.EXCH.64 URZ, [UR8+0x38848], UR6 ;  /* 0x03884806083f75b2 */ /* 0x0006240008000100 */
[----:B---3--:R-:W-:Y:S01]  /*03b0*/  NOP ;  /* 0x0000000000007918 */ /* 0x008fe20000000000 */
.L_x_428:
[----:B------:R-:W3:Y:S01]  /*03c0*/  SHFL.IDX PT, R3, R2, RZ, 0x1f ;  /* 0x00001fff02037589 */ /* 0x000ee200000e0000 */
[----:B------:R-:W-:Y:S01]  /*03d0*/  NOP ;  /* 0x0000000000007918 */ /* 0x000fe20000000000 */
[----:B---3--:R-:W-:-:S13]  /*03e0*/  ISETP.NE.AND P0, PT, R3, RZ, PT ;  /* 0x000000ff0300720c */ /* 0x008fda0003f05270 */
        /* <DEDUP_REMOVED lines=17> */
[----:B------:R3:W0:Y:S02]  /*0500*/  SYNCS.EXCH.64 URZ, [UR8+0x38868], UR6 ;  /* 0x03886806083f75b2 */ /* 0x0006240008000100 */
[----:B---3--:R-:W-:Y:S01]  /*0510*/  NOP ;  /* 0x0000000000007918 */ /* 0x008fe20000000000 */
.L_x_429:
[----:B------:R-:W3:Y:S01]  /*0520*/  SHFL.IDX PT, R3, R2, RZ, 0x1f ;  /* 0x00001fff02037589 */ /* 0x000ee200000e0000 */
[----:B------:R-:W-:Y:S01]  /*0530*/  NOP ;  /* 0x0000000000007918 */ /* 0x000fe20000000000 */
[----:B---3--:R-:W-:-:S13]  /*0540*/  ISETP.NE.AND P0, PT, R3, RZ, PT ;  /* 0x000000ff0300720c */ /* 0x008fda0003f05270 */
        /* <DEDUP_REMOVED lines=13> */
[----:B------:R3:W0:Y:S02]  /*0620*/  SYNCS.EXCH.64 URZ, [UR6+0x38888], UR4 ;  /* 0x03888804063f75b2 */ /* 0x0006240008000100 */
[----:B---3--:R-:W-:Y:S01]  /*0630*/  NOP ;  /* 0x0000000000007918 */ /* 0x008fe20000000000 */
.L_x_430:
        /* <DEDUP_REMOVED lines=22> */
.L_x_431:
        /* <DEDUP_REMOVED lines=22> */
.L_x_432:
[----:B------:R-:W-:Y:S01]  /*0900*/  PLOP3.LUT P0, PT, PT, PT, UP0, 0x80, 0x0 ;  /* 0x000000000000781c */ /* 0x000fe20003f0f008 */
[----:B------:R-:W-:Y:S01]  /*0910*/  UMOV UR60, 0x1 ;  /* 0x00000001003c7882 */ /* 0x000fe20000000000 */
[----:B------:R-:W-:Y:S01]  /*0920*/  NOP ;  /* 0x0000000000007918 */ /* 0x000fe20000000000 */
[----:B------:R-:W-:Y:S01]  /*0930*/  USEL UR60, UR60, 0x2, !UP0 ;  /* 0x000000023c3c7887 */ /* 0x000fe2000c000000 */
[----:B------:R-:W-:Y:S01]  /*0940*/  BSSY B9, `(.L_x_433) ;  /* 0x00026f8000097945 */ /* 0x000fe20003800000 */
[----:B012-4-:R-:W-:Y:S08]  /*0950*/  BAR.SYNC.DEFER_BLOCKING 0x0 ;  /* 0x0000000000007b1d */ /* 0x017ff00000010000 */
[----:B------:R-:W-:Y:S05]  /*0960*/  @!P0 BRA `(.L_x_434) ;  /* 0x000001fc00848947 */ /* 0x000fea0003800000 */
.L_x_435:
[----:B------:R-:W-:-:S08]  /*0970*/  NOP ;  /* 0x0000000000007918 */ /* 0x000fd00000000000 */
[----:B------:R-:W0:Y:S02]  /*0980*/  USETMAXREG.TRY_ALLOC.CTAPOOL UP0, 0xe8 ;  /* 0x000000e8000079c8 */ /* 0x000e240008000600 */
[----:B0-----:R-:W-:-:S13]  /*0990*/  PLOP3.LUT P0, PT, PT, PT, UP0, 0x80, 0x0 ;  /* 0x000000000000781c */ /* 0x001fda0003f0f008 */
[----:B------:R-:W-:Y:S05]  /*09a0*/  @!P0 BRA `(.L_x_435) ;  /* 0xfffffffc00f08947 */ /* 0x000fea000383ffff */
[----:B------:R-:W0:Y:S08]  /*09b0*/  S2UR UR4, SR_CgaCtaId ;  /* 0x00000000000479c3 */ /* 0x000e300000008800 */
[----:B------:R-:W-:Y:S06]  /*09c0*/  BAR.ARV 0x8, 0x180 ;  /* 0x0206000000007b1d */ /* 0x000fec0000002000 */
[----:B------:R-:W-:-:S02]  /*09d0*/  MOV R22, 0x400 ;  /* 0x0000040000167802 */ /* 0x000fc40000000f00 */
[----:B------:R-:W-:Y:S01]  /*09e0*/  BAR.SYNC.DEFER_BLOCKING 0x5, 0x180 ;  /* 0x0146000000007b1d */ /* 0x000fe20000010000 */
[----:B0-----:R-:W-:-:S05]  /*09f0*/  IMAD.U32 R2, RZ, RZ, UR4 ;  /* 0x00000004ff027e24 */ /* 0x001fca000f8e00ff */
[----:B------:R-:W-:Y:S01]  /*0a00*/  ULDC UR4, c[0x0][0xc3c] ;  /* 0x00030f0000047ab9 */ /* 0x000fe20000000800 */
[----:B------:R-:W-:Y:S01]  /*0a10*/  LEA R22, R2, R22, 0x18 ;  /* 0x0000001602167211 */ /* 0x000fe200078ec0ff */
[----:B------:R-:W-:Y:S04]  /*0a20*/  STL [R1+0x58], R2 ;  /* 0x0000580201007387 */ /* 0x000fe80000100800 */
[----:B------:R-:W0:Y:S01]  /*0a30*/  LDS.128 R28, [R22+0x388d0] ;  /* 0x0388d000161c7984 */ /* 0x000e220000000c00 */
[----:B------:R-:W-:Y:S06]  /*0a40*/  BAR.ARV 0x4, 0x180 ;  /* 0x0106000000007b1d */ /* 0x000fec0000002000 */
[----:B0-----:R-:W-:-:S13]  /*0a50*/  ISETP.GE.AND P0, PT, R31, UR4, PT ;  /* 0x000000041f007c0c */ /* 0x001fda000bf06270 */
[----:B------:R-:W-:Y:S05]  /*0a60*/  @P0 BRA `(.L_x_436) ;  /* 0x0000026c00940947 */ /* 0x000fea0003800000 */
[----:B------:R-:W-:Y:S01]  /*0a70*/  IADD3 R0, R0, -0x80, RZ ;  /* 0xffffff8000007810 */ /* 0x000fe20007ffe0ff */
[----:B------:R-:W-:Y:S01]  /*0a80*/  ULOP3.LUT UR5, UR60, 0x1, URZ, 0xfc, !UPT ;  /* 0x000000013c057892 */ /* 0x000fe2000f8efc3f */
[----:B------:R-:W-:Y:S01]  /*0a90*/  R2UR UR4, R22 ;  /* 0x00000000160472ca */ /* 0x000fe200000e0000 */
[----:B------:R-:W-:Y:S01]  /*0aa0*/  IMAD.MOV.U32 R212, RZ, RZ, RZ ;  /* 0x000000ffffd47224 */ /* 0x000fe200078e00ff */
[----:B------:R-:W-:Y:S01]  /*0ab0*/  SHF.R.S32.HI R3, RZ, 0x1f, R0 ;  /* 0x0000001fff037819 */ /* 0x000fe20000011400 */
[----:B------:R-:W-:Y:S01]  /*0ac0*/  IMAD.MOV.U32 R229, RZ, RZ, RZ ;  /* 0x000000ffffe57224 */ /* 0x000fe200078e00ff */
[----:B------:R-:W-:Y:S01]  /*0ad0*/  MOV R223, RZ ;  /* 0x000000ff00df7202 */ /* 0x000fe20000000f00 */
[----:B------:R-:W-:Y:S01]  /*0ae0*/  IMAD.MOV.U32 R225, RZ, RZ, RZ ;  /* 0x000000ffffe17224 */ /* 0x000fe200078e00ff */
[CC--:B------:R-:W-:Y:S02]  /*0af0*/  LEA.HI R2, R3.reuse, R0.reuse, RZ, 0x4 ;  /* 0x0000000003027211 */ /* 0x0c0fe400078f20ff */
[----:B------:R-:W-:-:S02]  /*0b00*/  LEA.HI R4, R3, R0, RZ, 0x5 ;  /* 0x0000000003047211 */ /* 0x000fc400078f28ff */
[----:B------:R-:W-:Y:S02]  /*0b10*/  SHF.R.S32.HI R7, RZ, 0x4, R2 ;  /* 0x00000004ff077819 */ /* 0x000fe40000011402 */
[----:B------:R-:W-:Y:S01]  /*0b20*/  LOP3.LUT R5, R2, 0x3fffff0, RZ, 0xc0, !PT ;  /* 0x03fffff002057812 */ /* 0x000fe200078ec0ff */
[----:B------:R-:W-:Y:S01]  /*0b30*/  IMAD.SHL.U32 R4, R4, 0x20, RZ ;  /* 0x0000002004047824 */ /* 0x000fe200078e00ff */
[----:B------:R-:W-:Y:S01]  /*0b40*/  LEA.HI R2, R2, R7, RZ, 0x1 ;  /* 0x0000000702027211 */ /* 0x000fe200078f08ff */
[----:B------:R-:W-:Y:S01]  /*0b50*/  UIADD3 UR4, UR4, 0x14400, URZ ;  /* 0x0001440004047890 */ /* 0x000fe2000fffe03f */
[----:B------:R-:W-:Y:S01]  /*0b60*/  LEA.HI R219, R3, R0, RZ, 0x3 ;  /* 0x0000000003db7211 */ /* 0x000fe200078f18ff */
[----:B------:R-:W-:Y:S01]  /*0b70*/  IMAD.IADD R5, R0, 0x1, -R5 ;  /* 0x0000000100057824 */ /* 0x000fe200078e0a05 */
[----:B------:R-:W-:Y:S02]  /*0b80*/  LOP3.LUT R2, R2, 0x1ffffffe, RZ, 0xc0, !PT ;  /* 0x1ffffffe02027812 */ /* 0x000fe400078ec0ff */
[----:B------:R-:W-:-:S02]  /*0b90*/  LOP3.LUT R4, R4, 0xfffffc00, RZ, 0xc0, !PT ;  /* 0xfffffc0004047812 */ /* 0x000fc400078ec0ff */
[----:B------:R-:W-:Y:S01]  /*0ba0*/  LOP3.LUT R9, R219, 0xfffffff8, RZ, 0xc0, !PT ;  /* 0xfffffff8db097812 */ /* 0x000fe200078ec0ff */
[----:B------:R-:W-:Y:S01]  /*0bb0*/  IMAD.IADD R2, R7, 0x1, -R2 ;  /* 0x0000000107027824 */ /* 0x000fe200078e0a02 */
[----:B------:R-:W-:Y:S02]  /*0bc0*/  LEA R5, R5, R4, 0x6 ;  /* 0x0000000405057211 */ /* 0x000fe400078e30ff */
[----:B------:R-:W-:Y:S01]  /*0bd0*/  LEA.HI R3, R3, R0, RZ, 0x6 ;  /* 0x0000000003037211 */ /* 0x000fe200078f30ff */
[----:B------:R-:W-:Y:S01]  /*0be0*/  IMAD.IADD R8, R0, 0x1, -R9 ;  /* 0x0000000100087824 */ /* 0x000fe200078e0a09 */
[----:B------:R-:W-:Y:S01]  /*0bf0*/  LEA R0, R2, R5, 0x3 ;  /* 0x0000000502007211 */ /* 0x000fe200078e18ff */
[----:B------:R-:W-:Y:S01]  /*0c00*/  IMAD.U32 R2, RZ, RZ, UR4 ;  /* 0x00000004ff027e24 */ /* 0x000fe2000f8e00ff */
[----:B------:R-:W-:Y:S01]  /*0c10*/  SHF.R.S32.HI R219, RZ, 0x3, R219 ;  /* 0x00000003ffdb7819 */ /* 0x000fe200000114db */
[C---:B------:R-:W-:Y:S01]  /*0c20*/  IMAD.SHL.U32 R16, R8.reuse, 0x8, RZ ;  /* 0x0000000808107824 */ /* 0x040fe200078e00ff */
[----:B------:R-:W-:Y:S01]  /*0c30*/  SHF.L.U32 R214, R8, 0x2, RZ ;  /* 0x0000000208d67819 */ /* 0x000fe200000006ff */
[----:B------:R0:W-:Y:S01]  /*0c40*/  STL [R1+0x78], R0 ;  /* 0x0000780001007387 */ /* 0x0001e20000100800 */
[----:B------:R-:W-:Y:S01]  /*0c50*/  SHF.L.U32 R3, R3, 0x3, RZ ;  /* 0x0000000303037819 */ /* 0x000fe200000006ff */
[C---:B------:R-:W-:Y:S01]  /*0c60*/  VIADD R6, R219.reuse, 0x40 ;  /* 0x00000040db067836 */ /* 0x040fe20000000000 */
[----:B------:R-:W-:Y:S01]  /*0c70*/  IADD3 R220, R214, 0x40, RZ ;  /* 0x00000040d6dc7810 */ /* 0x000fe20007ffe0ff */
[----:B------:R-:W-:Y:S01]  /*0c80*/  STL [R1+0x64], R8 ;  /* 0x0000640801007387 */ /* 0x000fe20000100800 */
[----:B------:R-:W-:Y:S01]  /*0c90*/  SHF.L.U32 R224, R219, 0x6, RZ ;  /* 0x00000006dbe07819 */ /* 0x000fe200000006ff */
[----:B------:R-:W-:Y:S01]  /*0ca0*/  VIADD R18, R16, 0x80 ;  /* 0x0000008010127836 */ /* 0x000fe20000000000 */
[----:B------:R-:W-:Y:S01]  /*0cb0*/  LOP3.LUT R228, R3, 0xfffffe00, RZ, 0xc0, !PT ;  /* 0xfffffe0003e47812 */ /* 0x000fe200078ec0ff */
[----:B------:R-:W-:Y:S01]  /*0cc0*/  IMAD.IADD R213, R214, 0x1, R220 ;  /* 0x00000001d6d57824 */ /* 0x000fe200078e02dc */
[----:B------:R-:W-:Y:S01]  /*0cd0*/  LOP3.LUT R224, R224, 0x1c0, RZ, 0xc0, !PT ;  /* 0x000001c0e0e07812 */ /* 0x000fe200078ec0ff */
[----:B0-----:R-:W-:Y:S01]  /*0ce0*/  IMAD.U32 R0, RZ, RZ, UR5 ;  /* 0x00000005ff007e24 */ /* 0x001fe2000f8e00ff */
[----:B------:R-:W-:Y:S01]  /*0cf0*/  SHF.R.S32.HI R3, RZ, 0x1f, R6 ;  /* 0x0000001fff037819 */ /* 0x000fe20000011406 */
[----:B------:R-:W-:Y:S01]  /*0d00*/  VIADD R0, R219, 0x20 ;  /* 0x00000020db007836 */ /* 0x000fe20000000000 */
[----:B------:R-:W-:Y:S01]  /*0d10*/  STL [R1+0x70], RZ ;  /* 0x000070ff01007387 */ /* 0x000fe20000100800 */
[----:B------:R-:W-:Y:S01]  /*0d20*/  VIADD R19, R16, 0xc0 ;  /* 0x000000c010137836 */ /* 0x000fe20000000000 */
[----:B------:R-:W-:Y:S01]  /*0d30*/  LEA.HI R3, R3, R6, RZ, 0x3 ;  /* 0x0000000603037211 */ /* 0x000fe200078f18ff */
[----:B------:R-:W-:Y:S01]  /*0d40*/  VIADD R221, R214, 0x20 ;  /* 0x00000020d6dd7836 */ /* 0x000fe20000000000 */
[----:B------:R-:W-:Y:S01]  /*0d50*/  SHF.R.S32.HI R5, RZ, 0x1f, R0 ;  /* 0x0000001fff057819 */ /* 0x000fe20000011400 */
[----:B------:R0:W-:Y:S01]  /*0d60*/  STL [R1+0x6c], R2 ;  /* 0x00006c0201007387 */ /* 0x0001e20000100800 */
[----:B------:R-:W-:Y:S01]  /*0d70*/  SHF.R.S32.HI R17, RZ, 0x1f, R16 ;  /* 0x0000001fff117819 */ /* 0x000fe20000011410 */
[----:B------:R-:W-:Y:S01]  /*0d80*/  IMAD.SHL.U32 R3, R3, 0x40, RZ ;  /* 0x0000004003037824 */ /* 0x000fe200078e00ff */
[----:B------:R-:W-:Y:S01]  /*0d90*/  LEA.HI R5, R5, R0, RZ, 0x3 ;  /* 0x0000000005057211 */ /* 0x000fe200078f18ff */
[----:B------:R-:W-:Y:S01]  /*0da0*/  IMAD.SHL.U32 R0, R0, 0x40, RZ ;  /* 0x0000004000007824 */ /* 0x000fe200078e00ff */
[----:B------:R-:W-:-:S02]  /*0db0*/  IADD3 R222, R214, 0x60, RZ ;  /* 0x00000060d6de7810 */ /* 0x000fc40007ffe0ff */
[----:B------:R-:W-:Y:S02]  /*0dc0*/  SHF.L.U32 R5, R5, 0x6, RZ ;  /* 0x0000000605057819 */ /* 0x000fe400000006ff */
[----:B------:R-:W-:Y:S01]  /*0dd0*/  LOP3.LUT R4, R0, 0x1c0, RZ, 0xc0, !PT ;  /* 0x000001c000047812 */ /* 0x000fe200078ec0ff */
[----:B0-----:R-:W-:Y:S01]  /*0de0*/  IMAD.SHL.U32 R2, R6, 0x40, RZ ;  /* 0x0000004006027824 */ /* 0x001fe200078e00ff */
[----:B------:R-:W-:Y:S02]  /*0df0*/  SHF.R.U32.HI R0, RZ, 0x3, R224 ;  /* 0x00000003ff007819 */ /* 0x000fe400000116e0 */
[----:B------:R-:W-:Y:S02]  /*0e00*/  SHF.R.S32.HI R0, RZ, 0x1f, R213 ;  /* 0x0000001fff007819 */ /* 0x000fe400000114d5 */
[----:B------:R-:W-:Y:S02]  /*0e10*/  LOP3.LUT R2, R2, 0x1c0, RZ, 0xc0, !PT ;  /* 0x000001c002027812 */ /* 0x000fe400078ec0ff */
[----:B------:R-:W-:-:S02]  /*0e20*/  LEA.HI R0, R0, R213, RZ, 0x3 ;  /* 0x000000d500007211 */ /* 0x000fc400078f18ff */
[----:B------:R-:W-:Y:S02]  /*0e30*/  SHF.R.U32.HI R6, RZ, 0x3, R4 ;  /* 0x00000003ff067819 */ /* 0x000fe40000011604 */
[----:B------:R-:W-:Y:S02]  /*0e40*/  SHF.R.U32.HI R4, RZ, 0x3, R2 ;  /* 0x00000003ff047819 */ /* 0x000fe40000011602 */
[----:B------:R-:W-:Y:S02]  /*0e50*/  LOP3.LUT R23, R0, 0xfffffff8, RZ, 0xc0, !PT ;  /* 0xfffffff800177812 */ /* 0x000fe400078ec0ff */
[----:B------:R-:W-:Y:S02]  /*0e60*/  LOP3.LUT R2, R5, 0xfffffe00, RZ, 0xc0, !PT ;  /* 0xfffffe0005027812 */ /* 0x000fe400078ec0ff */
[----:B------:R-:W-:Y:S02]  /*0e70*/  LOP3.LUT R0, R3, 0xfffffe00, RZ, 0xc0, !PT ;  /* 0xfffffe0003007812 */ /* 0x000fe400078ec0ff */
[----:B------:R-:W-:Y:S01]  /*0e80*/  SHF.R.S32.HI R218, RZ, 0x1f, R18 ;  /* 0x0000001fffda7819 */ /* 0x000fe20000011412 */
[----:B------:R0:W-:Y:S01]  /*0e90*/  STL [R1+0x54], R2 ;  /* 0x0000540201007387 */ /* 0x0001e20000100800 */
[----:B------:R-:W-:-:S02]  /*0ea0*/  SHF.R.S32.HI R217, RZ, 0x1f, R19 ;  /* 0x0000001fffd97819 */ /* 0x000fc40000011413 */
[----:B------:R-:W-:Y:S01]  /*0eb0*/  SHF.R.S32.HI R216, RZ, 0x1f, R23 ;  /* 0x0000001fffd87819 */ /* 0x000fe20000011417 */
[----:B------:R0:W-:Y:S06]  /*0ec0*/  STL [R1+0x50], R0 ;  /* 0x0000500001007387 */ /* 0x0001ec0000100800 */
.L_x_674:
[----:B012-4-:R-:W0:Y:S01]  /*0ed0*/  LDC.64 R2, c[0x0][0xc88] ;  /* 0x00032200ff027b82 */ /* 0x017e220000000a00 */
[----:B------:R-:W-:Y:S01]  /*0ee0*/  ULDC.64 UR10, c[0x0][0x208] ;  /* 0x00008200000a7ab9 */ /* 0x000fe20000000a00 */
[----:B------:R-:W-:Y:S01]  /*0ef0*/  ULDC.64 UR4, c[0x0][0xa28] ;  /* 0x00028a0000047ab9 */ /* 0x000fe20000000a00 */
[----:B------:R-:W-:Y:S01]  /*0f00*/  ULDC.64 UR8, c[0x0][0xa18] ;  /* 0x0002860000087ab9 */ /* 0x000fe20000000a00 */
[----:B------:R-:W-:Y:S01]  /*0f10*/  ULDC.64 UR6, c[0x0][0xa08] ;  /* 0x0002820000067ab9 */ /* 0x000fe20000000a00 */
[----:B0-----:R-:W-:-:S05]  /*0f20*/  IMAD.WIDE R2, R31, 0x4, R2 ;  /* 0x000000041f027825 */ /* 0x001fca00078e0202 */
[----:B------:R-:W2:Y:S01]  /*0f30*/  LDG.E R8, desc[UR10][R2.64] ;  /* 0x0000000a02087981 */ /* 0x000ea2000c1e1900 */
[----:B------:R-:W-:Y:S01]  /*0f40*/  ISETP.NE.U32.AND P2, PT, RZ, UR4, PT ;  /* 0x00000004ff007c0c */ /* 0x000fe2000bf45070 */
[----:B------:R-:W-:Y:S01]  /*0f50*/  IMAD.MOV.U32 R120, RZ, RZ, RZ ;  /* 0x000000ffff787224 */ /* 0x000fe200078e00ff */
[----:B------:R-:W-:Y:S02]  /*0f60*/  ISETP.NE.U32.AND P1, PT, RZ, UR8, PT ;  /* 0x00000008ff007c0c */ /* 0x000fe4000bf25070 */
[----:B------:R-:W-:Y:S02]  /*0f70*/  ISETP.NE.AND.EX P2, PT, RZ, UR5, PT, P2 ;  /* 0x00000005ff007c0c */ /* 0x000fe4000bf45320 */
[----:B------:R-:W-:Y:S02]  /*0f80*/  ISETP.NE.AND.EX P1, PT, RZ, UR9, PT, P1 ;  /* 0x00000009ff007c0c */ /* 0x000fe4000bf25310 */
[----:B------:R-:W-:-:S04]  /*0f90*/  ISETP.NE.U32.AND P0, PT, RZ, UR6, PT ;  /* 0x00000006ff007c0c */ /* 0x000fc8000bf05070 */
[----:B------:R-:W-:Y:S02]  /*0fa0*/  ISETP.NE.AND.EX P0, PT, RZ, UR7, PT, P0 ;  /* 0x00000007ff007c0c */ /* 0x000fe4000bf05300 */
[----:B--2---:R-:W-:Y:S01]  /*0fb0*/  SHF.R.S32.HI R0, RZ, 0x1f, R8 ;  /* 0x0000001fff007819 */ /* 0x004fe20000011408 */
[----:B------:R0:W-:Y:S02]  /*0fc0*/  STL [R1+0x60], R8 ;  /* 0x0000600801007387 */ /* 0x0001e40000100800 */
[C---:B------:R-:W-:Y:S01]  /*0fd0*/  @P2 LEA R2, P3, R8.reuse, UR4, 0x2 ;  /* 0x0000000408022c11 */ /* 0x040fe2000f8610ff */
[----:B------:R-:W-:Y:S01]  /*0fe0*/  ULDC UR4, c[0x0][0x288] ;  /* 0x0000a20000047ab9 */ /* 0x000fe20000000800 */
[C-C-:B------:R-:W-:Y:S01]  /*0ff0*/  SHF.L.U64.HI R27, R8.reuse, 0x2, R0.reuse ;  /* 0x00000002081b7819 */ /* 0x140fe20000010200 */
[----:B------:R0:W-:Y:S01]  /*1000*/  STL [R1+0x74], R29 ;  /* 0x0000741d01007387 */ /* 0x0001e20000100800 */
[C---:B------:R-:W-:Y:S01]  /*1010*/  @P2 LEA.HI.X R3, R8.reuse, UR5, R0, 0x2, P3 ;  /* 0x0000000508032c11 */ /* 0x040fe200098f1400 */
[----:B------:R-:W-:Y:S01]  /*1020*/  IMAD.SHL.U32 R26, R8, 0x4, RZ ;  /* 0x00000004081a7824 */ /* 0x000fe200078e00ff */
[----:B------:R-:W-:Y:S01]  /*1030*/  MOV R0, RZ ;  /* 0x000000ff00007202 */ /* 0x000fe20000000f00 */
[----:B------:R0:W-:Y:S01]  /*1040*/  STL [R1+0x68], R30 ;  /* 0x0000681e01007387 */ /* 0x0001e20000100800 */
[----:B------:R-:W-:Y:S01]  /*1050*/  IMAD.U32 R140, RZ, RZ, UR4 ;  /* 0x00000004ff8c7e24 */ /* 0x000fe2000f8e00ff */
[----:B------:R-:W-:Y:S01]  /*1060*/  ULDC.64 UR4, c[0x0][0x418] ;  /* 0x0001060000047ab9 */ /* 0x000fe20000000a00 */
[C---:B------:R-:W-:Y:S01]  /*1070*/  IADD3 R6, P4, R26.reuse, UR6, RZ ;  /* 0x000000061a067c10 */ /* 0x040fe2000ff9e0ff */
[----:B------:R-:W-:Y:S01]  /*1080*/  UISETP.NE.U32.AND UP0, UPT, UR4, URZ, UPT ;  /* 0x0000003f0400728c */ /* 0x000fe2000bf05070 */
[----:B------:R0:W5:Y:S01]  /*1090*/  @P2 LDG.E R0, desc[UR10][R2.64] ;  /* 0x0000000a02002981 */ /* 0x000162000c1e1900 */
[----:B------:R-:W-:Y:S01]  /*10a0*/  @P1 IADD3 R4, P2, R26, UR8, RZ ;  /* 0x000000081a041c10 */ /* 0x000fe2000ff5e0ff */
[----:B------:R-:W-:Y:S01]  /*10b0*/  ULDC UR4, c[0x0][0x424] ;  /* 0x0001090000047ab9 */ /* 0x000fe20000000800 */
[----:B------:R-:W-:Y:S01]  /*10c0*/  UISETP.NE.AND.EX UP0, UPT, UR5, URZ, UPT, UP0 ;  /* 0x0000003f0500728c */ /* 0x000fe2000bf05300 */
[C---:B------:R-:W-:Y:S01]  /*10d0*/  IADD3.X R7, R27.reuse, UR7, RZ, P4, !PT ;  /* 0x000000071b077c10 */ /* 0x040fe2000a7fe4ff */
[----:B------:R-:W-:Y:S01]  /*10e0*/  ULDC.64 UR6, c[0x0][0xa20] ;  /* 0x0002880000067ab9 */ /* 0x000fe20000000a00 */
[----:B------:R-:W-:Y:S01]  /*10f0*/  @P1 IADD3.X R5, R27, UR9, RZ, P2, !PT ;  /* 0x000000091b051c10 */ /* 0x000fe200097fe4ff */
[----:B------:R-:W-:Y:S01]  /*1100*/  USEL UR4, UR4, 0x1, UP0 ;  /* 0x0000000104047887 */ /* 0x000fe20008000000 */
[----:B------:R-:W-:Y:S01]  /*1110*/  ISETP.NE.U32.AND P2, PT, RZ, UR6, PT ;  /* 0x00000006ff007c0c */ /* 0x000fe2000bf45070 */
[----:B------:R-:W-:Y:S01]  /*1120*/  ULDC UR5, c[0x0][0x2f0] ;  /* 0x0000bc0000057ab9 */ /* 0x000fe20000000800 */
[----:B------:R0:W5:Y:S01]  /*1130*/  @P0 LDG.E R120, desc[UR10][R6.64] ;  /* 0x0000000a06780981 */ /* 0x000162000c1e1900 */
[----:B------:R-:W-:Y:S01]  /*1140*/  UIMAD UR4, UR4, UR5, URZ ;  /* 0x00000005040472a4 */ /* 0x000fe2000f8e023f */
[----:B------:R-:W-:-:S02]  /*1150*/  ISETP.NE.AND.EX P2, PT, RZ, UR7, PT, P2 ;  /* 0x00000007ff007c0c */ /* 0x000fc4000bf45320 */
[----:B------:R0:W5:Y:S01]  /*1160*/  @P1 LDG.E R140, desc[UR10][R4.64] ;  /* 0x0000000a048c1981 */ /* 0x000162000c1e1900 */
[----:B------:R-:W-:Y:S01]  /*1170*/  ULDC UR5, c[0x0][0x348] ;  /* 0x0000d20000057ab9 */ /* 0x000fe20000000800 */
[----:B------:R-:W-:Y:S01]  /*1180*/  MOV R91, R8 ;  /* 0x00000008005b7202 */ /* 0x000fe20000000f00 */
[----:B---3--:R-:W-:Y:S08]  /*1190*/  @P1 BRA `(.L_x_437) ;  /* 0x0000000000281947 */ /* 0x008ff00003800000 */
[----:B------:R-:W-:Y:S02]  /*11a0*/  ULDC.64 UR8, c[0x0][0xa00] ;  /* 0x0002800000087ab9 */ /* 0x000fe40000000a00 */
[----:B------:R-:W-:-:S04]  /*11b0*/  ISETP.NE.U32.AND P1, PT, RZ, UR8, PT ;  /* 0x00000008ff007c0c */ /* 0x000fc8000bf25070 */
[----:B------:R-:W-:-:S13]  /*11c0*/  ISETP.NE.AND.EX P1, PT, RZ, UR9, PT, P1 ;  /* 0x00000009ff007c0c */ /* 0x000fda000bf25310 */
[----:B------:R-:W-:Y:S05]  /*11d0*/  @!P1 BRA `(.L_x_437) ;  /* 0x0000000000189947 */ /* 0x000fea0003800000 */
[----:B0-----:R-:W0:Y:S01]  /*11e0*/  LDC.64 R2, c[0x0][0xa00] ;  /* 0x00028000ff027b82 */ /* 0x001e220000000a00 */
[----:B------:R-:W-:Y:S01]  /*11f0*/  ULDC.64 UR8, c[0x0][0x208] ;  /* 0x0000820000087ab9 */ /* 0x000fe20000000a00 */
[----:B0-----:R-:W-:-:S05]  /*1200*/  IMAD.WIDE R2, R91, 0x4, R2 ;  /* 0x000000045b027825 */ /* 0x001fca00078e0202 */
[----:B-----5:R-:W2:Y:S04]  /*1210*/  LDG.E R140, desc[UR8][R2.64] ;  /* 0x00000008028c7981 */ /* 0x020ea8000c1e1900 */
[----:B------:R-:W2:Y:S02]  /*1220*/  LDG.E R5, desc[UR8][R2.64+0x4] ;  /* 0x0000040802057981 */ /* 0x000ea4000c1e1900 */
[----:B--2---:R-:W-:-:S07]  /*1230*/  IMAD.IADD R140, R5, 0x1, -R140 ;  /* 0x00000001058c7824 */ /* 0x004fce00078e0a8c */
.L_x_437:
[----:B------:R-:W-:Y:S01]  /*1240*/  IMAD.U32 R24, RZ, RZ, UR5 ;  /* 0x00000005ff187e24 */ /* 0x000fe2000f8e00ff */
[----:B------:R-:W-:Y:S01]  /*1250*/  MOV R25, UR4 ;  /* 0x0000000400197c02 */ /* 0x000fe20008000f00 */
[----:B------:R-:W-:Y:S06]  /*1260*/  @!P2 BRA `(.L_x_438) ;  /* 0x000000000014a947 */ /* 0x000fec0003800000 */
[----:B0-----:R-:W-:Y:S01]  /*1270*/  IADD3 R2, P0, R26, UR6, RZ ;  /* 0x000000061a027c10 */ /* 0x001fe2000ff1e0ff */
[----:B------:R-:W-:-:S03]  /*1280*/  ULDC.64 UR4, c[0x0][0x208] ;  /* 0x0000820000047ab9 */ /* 0x000fc60000000a00 */
[----:B------:R-:W-:-:S05]  /*1290*/  IADD3.X R3, R27, UR7, RZ, P0, !PT ;  /* 0x000000071b037c10 */ /* 0x000fca00087fe4ff */
[----:B------:R1:W5:Y:S01]  /*12a0*/  LDG.E R25, desc[UR4][R2.64] ;  /* 0x0000000402197981 */ /* 0x000362000c1e1900 */
[----:B------:R-:W-:Y:S05]  /*12b0*/  BRA `(.L_x_439) ;  /* 0x0000000000147947 */ /* 0x000fea0003800000 */
.L_x_438:
[----:B------:R-:W-:Y:S05]  /*12c0*/  @!P0 BRA `(.L_x_439) ;  /* 0x0000000000108947 */ /* 0x000fea0003800000 */
[----:B------:R-:W-:Y:S02]  /*12d0*/  ULDC.64 UR4, c[0x0][0x208] ;  /* 0x0000820000047ab9 */ /* 0x000fe40000000a00 */
[----:B0-----:R-:W2:Y:S04]  /*12e0*/  LDG.E R2, desc[UR4][R6.64] ;  /* 0x0000000406027981 */ /* 0x001ea8000c1e1900 */
[----:B------:R-:W2:Y:S02]  /*12f0*/  LDG.E R25, desc[UR4][R6.64+0x4] ;  /* 0x0000040406197981 */ /* 0x000ea4000c1e1900 */
[----:B--2---:R-:W-:-:S07]  /*1300*/  IMAD.IADD R25, R25, 0x1, -R2 ;  /* 0x0000000119197824 */ /* 0x004fce00078e0a02 */
.L_x_439:
[----:B------:R-:W-:Y:S01]  /*1310*/  ULDC.64 UR4, c[0x0][0xa10] ;  /* 0x0002840000047ab9 */ /* 0x000fe20000000a00 */
[----:B------:R-:W-:Y:S01]  /*1320*/  ULDC.64 UR6, c[0x0][0x208] ;  /* 0x0000820000067ab9 */ /* 0x000fe20000000a00 */
[----:B------:R-:W-:-:S04]  /*1330*/  ISETP.NE.U32.AND P0, PT, RZ, UR4, PT ;  /* 0x00000004ff007c0c */ /* 0x000fc8000bf05070 */
[----:B------:R-:W-:Y:S01]  /*1340*/  ISETP.NE.AND.EX P0, PT, RZ, UR5, PT, P0 ;  /* 0x00000005ff007c0c */ /* 0x000fe2000bf05300 */
[----:B------:R-:W-:-:S12]  /*1350*/  ULDC.64 UR4, c[0x0][0xa30] ;  /* 0x00028c0000047ab9 */ /* 0x000fd80000000a00 */
[----:B01----:R-:W0:Y:S02]  /*1360*/  @P0 LDC.64 R2, c[0x0][0xa10] ;  /* 0x00028400ff020b82 */ /* 0x003e240000000a00 */
[----:B0-----:R-:W-:-:S05]  /*1370*/  @P0 IMAD.WIDE R2, R91, 0x4, R2 ;  /* 0x000000045b020825 */ /* 0x001fca00078e0202 */
[----:B------:R-:W2:Y:S04]  /*1380*/  @P0 LDG.E R6, desc[UR6][R2.64] ;  /* 0x0000000602060981 */ /* 0x000ea8000c1e1900 */
[----:B------:R-:W2:Y:S01]  /*1390*/  @P0 LDG.E R7, desc[UR6][R2.64+0x4] ;  /* 0x0000040602070981 */ /* 0x000ea2000c1e1900 */
[----:B-----5:R-:W-:Y:S01]  /*13a0*/  IADD3 R8, R25, -R0, RZ ;  /* 0x8000000019087210 */ /* 0x020fe20007ffe0ff */
[----:B------:R-:W-:Y:S01]  /*13b0*/  IMAD.MOV.U32 R136, RZ, RZ, R25 ;  /* 0x000000ffff887224 */ /* 0x000fe200078e0019 */
[----:B------:R-:W-:-:S03]  /*13c0*/  ISETP.NE.U32.AND P1, PT, RZ, UR4, PT ;  /* 0x00000004ff007c0c */ /* 0x000fc6000bf25070 */
[----:B------:R-:W-:Y:S01]  /*13d0*/  IMAD.MOV R116, RZ, RZ, -R8 ;  /* 0x000000ffff747224 */ /* 0x000fe200078e0a08 */
[----:B------:R-:W-:-:S04]  /*13e0*/  ISETP.NE.AND.EX P1, PT, RZ, UR5, PT, P1 ;  /* 0x00000005ff007c0c */ /* 0x000fc8000bf25310 */
[----:B------:R-:W-:-:S09]  /*13f0*/  VIMNMX R116, RZ, R116, !PT ;  /* 0x00000074ff747248 */ /* 0x000fd20007fe0100 */
[----:B------:R-:W-:-:S04]  /*1400*/  @P1 IADD3 R4, P2, R26, UR4, RZ ;  /* 0x000000041a041c10 */ /* 0x000fc8000ff5e0ff */
[----:B------:R-:W-:-:S05]  /*1410*/  @P1 IADD3.X R5, R27, UR5, RZ, P2, !PT ;  /* 0x000000051b051c10 */ /* 0x000fca00097fe4ff */
[----:B------:R0:W5:Y:S01]  /*1420*/  @P1 LDG.E R136, desc[UR6][R4.64] ;  /* 0x0000000604881981 */ /* 0x000162000c1e1900 */
[----:B--2---:R-:W-:-:S04]  /*1430*/  @P0 IMAD.IADD R24, R7, 0x1, -R6 ;  /* 0x0000000107180824 */ /* 0x004fc800078e0a06 */
[----:B------:R-:W-:-:S05]  /*1440*/  IMAD.IADD R180, R8, 0x1, R24 ;  /* 0x0000000108b47824 */ /* 0x000fca00078e0218 */
[----:B------:R-:W-:-:S05]  /*1450*/  IADD3 R0, R180, 0x4f, RZ ;  /* 0x0000004fb4007810 */ /* 0x000fca0007ffe0ff */
[----:B------:R-:W-:-:S05]  /*1460*/  IMAD.HI R0, R0, 0x66666667, RZ ;  /* 0x6666666700007827 */ /* 0x000fca00078e02ff */
[----:B------:R-:W-:-:S04]  /*1470*/  SHF.R.U32.HI R181, RZ, 0x1f, R0 ;  /* 0x0000001fffb57819 */ /* 0x000fc80000011600 */
[----:B------:R-:W-:-:S05]  /*1480*/  LEA.HI.SX32 R181, R0, R181, 0x1b ;  /* 0x000000b500b57211 */ /* 0x000fca00078fdaff */
[----:B------:R-:W-:-:S05]  /*1490*/  IMAD R3, R181, 0x50, -R8 ;  /* 0x00000050b5037824 */ /* 0x000fca00078e0a08 */
[----:B------:R-:W-:-:S04]  /*14a0*/  VIMNMX R3, R3, R24, PT ;  /* 0x0000001803037248 */ /* 0x000fc80003fe0100 */
[----:B------:R-:W-:Y:S01]  /*14b0*/  ISETP.GT.AND P0, PT, R3, R116, PT ;  /* 0x000000740300720c */ /* 0x000fe20003f04270 */
[----:B------:R-:W-:-:S05]  /*14c0*/  IMAD.WIDE.U32 R116, R116, -0x33333333, RZ ;  /* 0xcccccccd74747825 */ /* 0x000fca00078e00ff */
[----:B------:R-:W-:-:S04]  /*14d0*/  SHF.R.U32.HI R116, RZ, 0x6, R117 ;  /* 0x00000006ff747819 */ /* 0x000fc80000011675 */
[----:B------:R-:W-:-:S03]  /*14e0*/  MOV R2, R116 ;  /* 0x0000007400027202 */ /* 0x000fc60000000f00 */
[----:B------:R-:W-:-:S04]  /*14f0*/  @P0 VIADD R0, R3, 0x4f ;  /* 0x0000004f03000836 */ /* 0x000fc80000000000 */
[----:B------:R-:W-:-:S05]  /*1500*/  @P0 IMAD.HI R0, R0, 0x66666667, RZ ;  /* 0x6666666700000827 */ /* 0x000fca00078e02ff */
[----:B------:R-:W-:-:S04]  /*1510*/  @P0 SHF.R.U32.HI R3, RZ, 0x1f, R0 ;  /* 0x0000001fff030819 */ /* 0x000fc80000011600 */
[----:B------:R-:W-:Y:S02]  /*1520*/  @P0 LEA.HI.SX32 R2, R0, R3, 0x1b ;  /* 0x0000000300020211 */ /* 0x000fe400078fdaff */
[----:B------:R-:W-:Y:S02]  /*1530*/  PLOP3.LUT P0, PT, PT, PT, PT, 0x80, 0x0 ;  /* 0x000000000000781c */ /* 0x000fe40003f0f070 */
[----:B------:R-:W-:-:S13]  /*1540*/  ISETP.GT.AND P1, PT, R2, R116, PT ;  /* 0x000000740200720c */ /* 0x000fda0003f24270 */
[----:B0-----:R-:W-:Y:S05]  /*1550*/  @!P1 BRA `(.L_x_440) ;  /* 0x0000009000e49947 */ /* 0x001fea0003800000 */
[----:B------:R-:W-:Y:S01]  /*1560*/  VIADD R0, R22, 0x24400 ;  /* 0x0002440016007836 */ /* 0x000fe20000000000 */
[----:B------:R-:W-:Y:S04]  /*1570*/  BSSY B6, `(.L_x_441) ;  /* 0x0000013000067945 */ /* 0x000fe80003800000 */
[----:B------:R-:W-:-:S13]  /*1580*/  LOP3.LUT P0, RZ, R0, 0x3ff, RZ, 0xc0, !PT ;  /* 0x000003ff00ff7812 */ /* 0x000fda000780c0ff */
[----:B------:R-:W-:Y:S05]  /*1590*/  @!P0 BRA `(.L_x_442) ;  /* 0x0000000000408947 */ /* 0x000fea0003800000 */
[----:B------:R-:W-:Y:S01]  /*15a0*/  MOV R0, 0x0 ;  /* 0x0000000000007802 */ /* 0x000fe20000000f00 */
[----:B------:R-:W-:Y:S01]  /*15b0*/  ULDC.64 UR4, c[0x4][0x138] ;  /* 0x01004e0000047ab9 */ /* 0x000fe20000000a00 */
[----:B------:R-:W-:Y:S01]  /*15c0*/  ULDC.64 UR6, c[0x4][0xa8] ;  /* 0x01002a0000067ab9 */ /* 0x000fe20000000a00 */
[----:B------:R-:W-:Y:S01]  /*15d0*/  IMAD.U32 R4, RZ, RZ, UR4 ;  /* 0x00000004ff047e24 */ /* 0x000fe2000f8e00ff */
[----:B------:R0:W1:Y:S01]  /*15e0*/  LDC.64 R14, c[0x4][R0] ;  /* 0x01000000000e7b82 */ /* 0x0000620000000a00 */
[----:B------:R-:W-:Y:S01]  /*15f0*/  MOV R5, UR5 ;  /* 0x0000000500057c02 */ /* 0x000fe20008000f00 */
[----:B------:R-:W-:Y:S01]  /*1600*/  ULDC.64 UR4, c[0x4][0x140] ;  /* 0x0100500000047ab9 */ /* 0x000fe20000000a00 */
[----:B------:R-:W-:Y:S01]  /*1610*/  MOV R10, UR6 ;  /* 0x00000006000a7c02 */ /* 0x000fe20008000f00 */
[----:B------:R-:W-:Y:S01]  /*1620*/  IMAD.U32 R6, RZ, RZ, UR4 ;  /* 0x00000004ff067e24 */ /* 0x000fe2000f8e00ff */
[----:B------:R-:W-:Y:S01]  /*1630*/  MOV R12, 0x1 ;  /* 0x00000001000c7802 */ /* 0x000fe20000000f00 */
[----:B------:R-:W-:-:S02]  /*1640*/  IMAD.U32 R7, RZ, RZ, UR5 ;  /* 0x00000005ff077e24 */ /* 0x000fc4000f8e00ff */
[----:B------:R-:W-:Y:S02]  /*1650*/  IMAD.U32 R11, RZ, RZ, UR7 ;  /* 0x00000007ff0b7e24 */ /* 0x000fe4000f8e00ff */
[----:B------:R-:W-:Y:S02]  /*1660*/  IMAD.MOV.U32 R8, RZ, RZ, 0x70 ;  /* 0x00000070ff087424 */ /* 0x000fe400078e00ff */
[----:B0-----:R-:W-:-:S07]  /*1670*/  IMAD.MOV.U32 R13, RZ, RZ, RZ ;  /* 0x000000ffff0d7224 */ /* 0x001fce00078e00ff */
[----:B------:R-:W-:-:S07]  /*1680*/  LEPC R20, `(.L_x_442) ;  /* 0x000000001014794e */ /* 0x000fce0000000000 */
[----:B-1---5:R-:W-:Y:S05]  /*1690*/  CALL.ABS.NOINC R14 ;  /* 0x000000000e007343 */ /* 0x022fea0003c00000 */
.L_x_442:
[----:B------:R-:W-:Y:S05]  /*16a0*/  BSYNC B6 ;  /* 0x0000000000067941 */ /* 0x000fea0003800000 */
.L_x_441:
[----:B------:R-:W-:Y:S01]  /*16b0*/  VIADD R0, R22, 0x400 ;  /* 0x0000040016007836 */ /* 0x000fe20000000000 */
[----:B------:R-:W-:Y:S04]  /*16c0*/  BSSY B6, `(.L_x_443) ;  /* 0x0000013000067945 */ /* 0x000fe80003800000 */
[----:B------:R-:W-:-:S13]  /*16d0*/  LOP3.LUT P0, RZ, R0, 0x3ff, RZ, 0xc0, !PT ;  /* 0x000003ff00ff7812 */ /* 0x000fda000780c0ff */
[----:B------:R-:W-:Y:S05]  /*16e0*/  @!P0 BRA `(.L_x_444) ;  /* 0x0000000000408947 */ /* 0x000fea0003800000 */
[----:B------:R-:W-:Y:S01]  /*16f0*/  MOV R0, 0x0 ;  /* 0x0000000000007802 */ /* 0x000fe20000000f00 */
[----:B------:R-:W-:Y:S01]  /*1700*/  ULDC.64 UR4, c[0x4][0x138] ;  /* 0x01004e0000047ab9 */ /* 0x000fe20000000a00 */
[----:B------:R-:W-:Y:S01]  /*1710*/  ULDC.64 UR6, c[0x4][0xa8] ;  /* 0x01002a0000067ab9 */ /* 0x000fe20000000a00 */
[----:B------:R-:W-:Y:S01]  /*1720*/  MOV R4, UR4 ;  /* 0x0000000400047c02 */ /* 0x000fe20008000f00 */
[----:B------:R0:W1:Y:S01]  /*1730*/  LDC.64 R14, c[0x4][R0] ;  /* 0x01000000000e7b82 */ /* 0x0000620000000a00 */
[----:B------:R-:W-:Y:S01]  /*1740*/  IMAD.U32 R5, RZ, RZ, UR5 ;  /* 0x00000005ff057e24 */ /* 0x000fe2000f8e00ff */
        /* <DEDUP_REMOVED lines=10> */
.L_x_444:
[----:B------:R-:W-:Y:S05]  /*17f0*/  BSYNC B6 ;  /* 0x0000000000067941 */ /* 0x000fea0003800000 */
.L_x_443:
[----:B------:R-:W-:Y:S01]  /*1800*/  ULDC.64 UR4, c[0x0][0x9f8] ;  /* 0x00027e0000047ab9 */ /* 0x000fe20000000a00 */
[----:B------:R-:W0:Y:S01]  /*1810*/  LDC R115, c[0x0][0x3f4] ;  /* 0x0000fd00ff737b82 */ /* 0x000e220000000800 */
[----:B------:R-:W-:Y:S01]  /*1820*/  ISETP.NE.U32.AND P0, PT, RZ, UR4, PT ;  /* 0x00000004ff007c0c */ /* 0x000fe2000bf05070 */
[----:B------:R-:W2:Y:S03]  /*1830*/  LDL R21, [R1+0x50] ;  /* 0x0000500001157983 */ /* 0x000ea60000100800 */
[----:B------:R-:W-:Y:S01]  /*1840*/  ISETP.NE.AND.EX P0, PT, RZ, UR5, PT, P0 ;  /* 0x00000005ff007c0c */ /* 0x000fe2000bf05300 */
[----:B------:R-:W-:Y:S01]  /*1850*/  ULDC.64 UR6, c[0x0][0x208] ;  /* 0x0000820000067ab9 */ /* 0x000fe20000000a00 */
[----:B------:R-:W3:Y:S01]  /*1860*/  LDL R31, [R1+0x54] ;  /* 0x00005400011f7983 */ /* 0x000ee20000100800 */
[----:B------:R-:W1:Y:S08]  /*1870*/  LDC.64 R92, c[0x0][0x408] ;  /* 0x00010200ff5c7b82 */ /* 0x000e700000000a00 */
[----:B------:R-:W4:Y:S02]  /*1880*/  LDC.64 R98, c[0x0][0x3f8] ;  /* 0x0000fe00ff627b82 */ /* 0x000f240000000a00 */
[----:B------:R-:W-:Y:S01]  /*1890*/  @P0 IADD3 R4, P1, R26, UR4, RZ ;  /* 0x000000041a040c10 */ /* 0x000fe2000ff3e0ff */
[----:B------:R-:W-:-:S03]  /*18a0*/  ULDC UR4, c[0x0][0x2f4] ;  /* 0x0000bd0000047ab9 */ /* 0x000fc60000000800 */
[----:B------:R-:W-:Y:S02]  /*18b0*/  @P0 IADD3.X R5, R27, UR5, RZ, P1, !PT ;  /* 0x000000051b050c10 */ /* 0x000fe40008ffe4ff */
[----:B------:R-:W-:-:S03]  /*18c0*/  ISETP.GE.AND P1, PT, R213, UR4, PT ;  /* 0x00000004d5007c0c */ /* 0x000fc6000bf26270 */
[----:B------:R0:W3:Y:S01]  /*18d0*/  @P0 LDG.E R91, desc[UR6][R4.64] ;  /* 0x00000006045b0981 */ /* 0x0000e2000c1e1900 */
[----:B------:R-:W-:Y:S02]  /*18e0*/  ISETP.GE.AND P0, PT, R16, UR4, PT ;  /* 0x0000000410007c0c */ /* 0x000fe4000bf06270 */
[----:B------:R-:W-:Y:S02]  /*18f0*/  SEL R3, RZ, 0xffffffff, P1 ;  /* 0xffffffffff037807 */ /* 0x000fe40000800000 */
[----:B------:R-:W-:Y:S02]  /*1900*/  SEL R0, RZ, 0x1, P0 ;  /* 0x00000001ff007807 */ /* 0x000fe40000000000 */
[----:B------:R-:W-:Y:S02]  /*1910*/  SHF.L.U32 R3, R3, 0x1, RZ ;  /* 0x0000000103037819 */ /* 0x000fe400000006ff */
[----:B------:R-:W-:Y:S02]  /*1920*/  ISETP.GE.AND P2, PT, R18, UR4, PT ;  /* 0x0000000412007c0c */ /* 0x000fe4000bf46270 */
[----:B------:R-:W-:-:S02]  /*1930*/  LOP3.LUT R0, R3, 0x2, R0, 0xe2, !PT ;  /* 0x0000000203007812 */ /* 0x000fc400078ee200 */
[----:B------:R-:W-:Y:S02]  /*1940*/  SEL R3, RZ, 0x4, P2 ;  /* 0x00000004ff037807 */ /* 0x000fe40001000000 */
[----:B0-----:R-:W-:Y:S02]  /*1950*/  ISETP.GE.AND P2, PT, R16, R115, PT ;  /* 0x000000731000720c */ /* 0x001fe40003f46270 */
[----:B------:R-:W-:Y:S02]  /*1960*/  LOP3.LUT R4, R0, R3, RZ, 0xfc, !PT ;  /* 0x0000000300047212 */ /* 0x000fe400078efcff */
[----:B------:R-:W-:Y:S02]  /*1970*/  SHF.R.S32.HI R7, RZ, 0x1f, R219 ;  /* 0x0000001fff077819 */ /* 0x000fe400000114db */
[----:B------:R-:W-:Y:S01]  /*1980*/  SEL R3, R115, RZ, P2 ;  /* 0x000000ff73037207 */ /* 0x000fe20001000000 */
[C---:B------:R-:W-:Y:S01]  /*1990*/  VIADD R33, R219.reuse, 0x40 ;  /* 0x00000040db217836 */ /* 0x040fe20000000000 */
[----:B------:R-:W-:Y:S01]  /*19a0*/  IADD3 R20, R219, 0x40, RZ ;  /* 0x00000040db147810 */ /* 0x000fe20007ffe0ff */
[----:B-1----:R-:W-:-:S02]  /*19b0*/  IMAD R0, R7, R92, RZ ;  /* 0x0000005c07007224 */ /* 0x002fc400078e02ff */
[----:B------:R-:W-:Y:S02]  /*19c0*/  IMAD.IADD R3, R16, 0x1, R3 ;  /* 0x0000000110037824 */ /* 0x000fe400078e0203 */
[----:B----4-:R-:W-:Y:S01]  /*19d0*/  IMAD R6, R7, R98, RZ ;  /* 0x0000006207067224 */ /* 0x010fe200078e02ff */
[----:B------:R-:W-:Y:S01]  /*19e0*/  SHF.L.U32 R33, R33, 0x6, RZ ;  /* 0x0000000621217819 */ /* 0x000fe200000006ff */
[----:B------:R-:W-:Y:S01]  /*19f0*/  IMAD R7, R219, R93, R0 ;  /* 0x0000005ddb077224 */ /* 0x000fe200078e0200 */
[----:B------:R-:W-:Y:S01]  /*1a00*/  SHF.R.S32.HI R0, RZ, 0x1f, R3 ;  /* 0x0000001fff007819 */ /* 0x000fe20000011403 */
[----:B------:R-:W-:Y:S01]  /*1a10*/  IMAD.SHL.U32 R20, R20, 0x40, RZ ;  /* 0x0000004014147824 */ /* 0x000fe200078e00ff */
[----:B------:R-:W-:Y:S02]  /*1a20*/  LOP3.LUT R33, R33, 0x1c0, RZ, 0xc0, !PT ;  /* 0x000001c021217812 */ /* 0x000fe400078ec0ff */
[----:B------:R-:W-:Y:S02]  /*1a30*/  LEA.HI R9, R0, R3, RZ, 0x3 ;  /* 0x0000000300097211 */ /* 0x000fe400078f18ff */
[----:B------:R-:W-:-:S02]  /*1a40*/  LOP3.LUT R20, R20, 0x1c0, RZ, 0xc0, !PT ;  /* 0x000001c014147812 */ /* 0x000fc400078ec0ff */
[----:B------:R-:W-:Y:S02]  /*1a50*/  LOP3.LUT R10, R33, 0x38, R9, 0xf8, !PT ;  /* 0x00000038210a7812 */ /* 0x000fe400078ef809 */
[----:B------:R-:W-:-:S04]  /*1a60*/  SHF.R.U32.HI R20, RZ, 0x3, R20 ;  /* 0x00000003ff147819 */ /* 0x000fc80000011614 */
[----:B------:R-:W-:Y:S02]  /*1a70*/  LOP3.LUT R13, R10, R20, RZ, 0x3c, !PT ;  /* 0x000000140a0d7212 */ /* 0x000fe400078e3cff */
[----:B------:R-:W4:Y:S01]  /*1a80*/  LDL R10, [R1+0x64] ;  /* 0x00006400010a7983 */ /* 0x000f220000100800 */
[----:B------:R-:W-:Y:S02]  /*1a90*/  SHF.R.S32.HI R215, RZ, 0x1f, R214 ;  /* 0x0000001fffd77819 */ /* 0x000fe400000114d6 */
[----:B------:R-:W-:Y:S01]  /*1aa0*/  ISETP.GE.AND P1, PT, R213, R115, PT ;  /* 0x00000073d500720c */ /* 0x000fe20003f26270 */
[C---:B------:R-:W-:Y:S02]  /*1ab0*/  IMAD R5, R219.reuse, R99, R6 ;  /* 0x00000063db057224 */ /* 0x040fe400078e0206 */
[----:B------:R-:W-:Y:S01]  /*1ac0*/  IMAD.WIDE.U32 R100, R219, R98, R16 ;  /* 0x00000062db647225 */ /* 0x000fe200078e0010 */
[----:B------:R-:W-:-:S03]  /*1ad0*/  SEL R6, R115, RZ, P1 ;  /* 0x000000ff73067207 */ /* 0x000fc60000800000 */
[----:B------:R-:W-:Y:S01]  /*1ae0*/  IMAD.WIDE.U32 R102, R219, R98, R214 ;  /* 0x00000062db667225 */ /* 0x000fe200078e00d6 */
[----:B------:R-:W-:-:S03]  /*1af0*/  IADD3 R101, R5, R101, RZ ;  /* 0x0000006505657210 */ /* 0x000fc60007ffe0ff */
[----:B------:R-:W-:Y:S01]  /*1b00*/  IMAD.IADD R103, R103, 0x1, R5 ;  /* 0x0000000167677824 */ /* 0x000fe200078e0205 */
[----:B------:R-:W-:Y:S01]  /*1b10*/  LEA.HI R5, R0, R3, RZ, 0x6 ;  /* 0x0000000300057211 */ /* 0x000fe200078f30ff */
[----:B------:R-:W-:-:S04]  /*1b20*/  IMAD.WIDE.U32 R94, R219, R92, R16 ;  /* 0x0000005cdb5e7225 */ /* 0x000fc800078e0010 */
[----:B------:R-:W-:-:S04]  /*1b30*/  IMAD.WIDE.U32 R96, R219, R92, R214 ;  /* 0x0000005cdb607225 */ /* 0x000fc800078e00d6 */
[----:B------:R-:W-:Y:S02]  /*1b40*/  IMAD.IADD R6, R213, 0x1, R6 ;  /* 0x00000001d5067824 */ /* 0x000fe400078e0206 */
[C---:B------:R-:W-:Y:S02]  /*1b50*/  VIADD R34, R219.reuse, 0x20 ;  /* 0x00000020db227836 */ /* 0x040fe40000000000 */
[----:B------:R-:W-:Y:S01]  /*1b60*/  VIADD R28, R219, 0x20 ;  /* 0x00000020db1c7836 */ /* 0x000fe20000000000 */
[----:B------:R-:W-:Y:S01]  /*1b70*/  IADD3 R95, R7, R95, RZ ;  /* 0x0000005f075f7210 */ /* 0x000fe20007ffe0ff */
[----:B------:R-:W-:Y:S01]  /*1b80*/  IMAD.IADD R97, R97, 0x1, R7 ;  /* 0x0000000161617824 */ /* 0x000fe200078e0207 */
[----:B------:R-:W-:Y:S01]  /*1b90*/  SHF.R.S32.HI R5, RZ, 0x6, R5 ;  /* 0x00000006ff057819 */ /* 0x000fe20000011405 */
[----:B------:R-:W0:Y:S01]  /*1ba0*/  S2R R138, SR_TID.X ;  /* 0x00000000008a7919 */ /* 0x000e220000002100 */
[----:B------:R-:W-:Y:S01]  /*1bb0*/  LOP3.LUT R0, R224, 0x38, R9, 0xf8, !PT ;  /* 0x00000038e0007812 */ /* 0x000fe200078ef809 */
[----:B------:R-:W-:Y:S01]  /*1bc0*/  IMAD.SHL.U32 R34, R34, 0x40, RZ ;  /* 0x0000004022227824 */ /* 0x000fe200078e00ff */
[----:B------:R-:W-:-:S02]  /*1bd0*/  SHF.R.U32.HI R32, RZ, 0x3, R224 ;  /* 0x00000003ff207819 */ /* 0x000fc400000116e0 */
[----:B------:R-:W-:Y:S02]  /*1be0*/  SHF.R.S32.HI R7, RZ, 0x1f, R6 ;  /* 0x0000001fff077819 */ /* 0x000fe40000011406 */
[----:B------:R-:W-:Y:S01]  /*1bf0*/  SHF.L.U32 R28, R28, 0x6, RZ ;  /* 0x000000061c1c7819 */ /* 0x000fe200000006ff */
[----:B------:R-:W-:Y:S01]  /*1c00*/  IMAD R134, R5, 0x1400, R228 ;  /* 0x0000140005867824 */ /* 0x000fe200078e02e4 */
[----:B------:R-:W-:Y:S02]  /*1c10*/  LOP3.LUT R3, R0, R32, RZ, 0x3c, !PT ;  /* 0x0000002000037212 */ /* 0x000fe400078e3cff */
[----:B------:R-:W-:Y:S02]  /*1c20*/  LEA.HI R11, R7, R6, RZ, 0x3 ;  /* 0x00000006070b7211 */ /* 0x000fe400078f18ff */
[----:B------:R-:W-:Y:S02]  /*1c30*/  LOP3.LUT R34, R34, 0x1c0, RZ, 0xc0, !PT ;  /* 0x000001c022227812 */ /* 0x000fe400078ec0ff */
[----:B------:R-:W-:-:S02]  /*1c40*/  LOP3.LUT R28, R28, 0x1c0, RZ, 0xc0, !PT ;  /* 0x000001c01c1c7812 */ /* 0x000fc400078ec0ff */
[----:B------:R-:W-:Y:S01]  /*1c50*/  LEA.HI R6, R7, R6, RZ, 0x6 ;  /* 0x0000000607067211 */ /* 0x000fe200078f30ff */
[----:B------:R-:W-:Y:S01]  /*1c60*/  IMAD.IADD R134, R134, 0x1, R3 ;  /* 0x0000000186867824 */ /* 0x000fe200078e0203 */
[----:B------:R-:W-:Y:S02]  /*1c70*/  LOP3.LUT R8, R34, 0x38, R9, 0xf8, !PT ;  /* 0x0000003822087812 */ /* 0x000fe400078ef809 */
[----:B------:R-:W-:Y:S02]  /*1c80*/  SHF.R.U32.HI R28, RZ, 0x3, R28 ;  /* 0x00000003ff1c7819 */ /* 0x000fe4000001161c */
[----:B------:R-:W-:Y:S02]  /*1c90*/  SHF.R.S32.HI R3, RZ, 0x6, R6 ;  /* 0x00000006ff037819 */ /* 0x000fe40000011406 */
[----:B------:R-:W-:-:S03]  /*1ca0*/  LOP3.LUT R0, R224, 0x38, R11, 0xf8, !PT ;  /* 0x00000038e0007812 */ /* 0x000fc600078ef80b */
[----:B------:R-:W-:Y:S01]  /*1cb0*/  IMAD R133, R3, 0x1400, R228 ;  /* 0x0000140003857824 */ /* 0x000fe200078e02e4 */
[----:B------:R-:W-:Y:S02]  /*1cc0*/  LOP3.LUT R0, R0, R32, RZ, 0x3c, !PT ;  /* 0x0000002000007212 */ /* 0x000fe400078e3cff */
[----:B------:R-:W-:Y:S02]  /*1cd0*/  LOP3.LUT R7, R33, 0x38, R11, 0xf8, !PT ;  /* 0x0000003821077812 */ /* 0x000fe400078ef80b */
[----:B------:R-:W-:Y:S01]  /*1ce0*/  ISETP.GE.AND P0, PT, R19, UR4, PT ;  /* 0x0000000413007c0c */ /* 0x000fe2000bf06270 */
[----:B------:R-:W-:Y:S01]  /*1cf0*/  IMAD.IADD R133, R133, 0x1, R0 ;  /* 0x0000000185857824 */ /* 0x000fe200078e0200 */
[C-C-:B------:R-:W-:Y:S01]  /*1d00*/  SHF.L.U64.HI R106, R92.reuse, 0x5, R93.reuse ;  /* 0x000000055c6a7819 */ /* 0x140fe2000001025d */
[C---:B------:R-:W-:Y:S01]  /*1d10*/  IMAD.SHL.U32 R111, R92.reuse, 0x40, RZ ;  /* 0x000000405c6f7824 */ /* 0x040fe200078e00ff */
[----:B------:R-:W-:Y:S01]  /*1d20*/  SHF.L.U64.HI R110, R92, 0x6, R93 ;  /* 0x000000065c6e7819 */ /* 0x000fe2000001025d */
[----:B-----5:R-:W-:Y:S01]  /*1d30*/  IMAD.WIDE.U32 R96, R136, R92, R96 ;  /* 0x0000005c88607225 */ /* 0x020fe200078e0060 */
[----:B------:R-:W-:-:S03]  /*1d40*/  SHF.L.U32 R107, R92, 0x5, RZ ;  /* 0x000000055c6b7819 */ /* 0x000fc600000006ff */
[----:B------:R-:W-:Y:S01]  /*1d50*/  IMAD.WIDE.U32 R94, R136, R92, R94 ;  /* 0x0000005c885e7225 */ /* 0x000fe200078e005e */
[C-C-:B------:R-:W-:Y:S02]  /*1d60*/  SHF.L.U64.HI R104, R98.reuse, 0x5, R99.reuse ;  /* 0x0000000562687819 */ /* 0x140fe40000010263 */
[----:B------:R-:W-:Y:S01]  /*1d70*/  SHF.L.U64.HI R108, R98, 0x6, R99 ;  /* 0x00000006626c7819 */ /* 0x000fe20000010263 */
[----:B------:R-:W-:-:S04]  /*1d80*/  IMAD.WIDE.U32 R102, R136, R98, R102 ;  /* 0x0000006288667225 */ /* 0x000fc800078e0066 */
[----:B------:R-:W-:Y:S02]  /*1d90*/  IMAD R121, R99, 0x50, RZ ;  /* 0x0000005063797824 */ /* 0x000fe400078e02ff */
[C---:B------:R-:W-:Y:S02]  /*1da0*/  IMAD.SHL.U32 R105, R98.reuse, 0x20, RZ ;  /* 0x0000002062697824 */ /* 0x040fe400078e00ff */
[----:B------:R-:W-:Y:S02]  /*1db0*/  IMAD.SHL.U32 R109, R98, 0x40, RZ ;  /* 0x00000040626d7824 */ /* 0x000fe400078e00ff */
[----:B------:R-:W-:Y:S01]  /*1dc0*/  IMAD.WIDE.U32 R100, R136, R98, R100 ;  /* 0x0000006288647225 */ /* 0x000fe200078e0064 */
[----:B0-----:R-:W-:-:S03]  /*1dd0*/  LEA.HI R138, R138, 0x8, RZ, 0x19 ;  /* 0x000000088a8a7811 */ /* 0x001fc600078fc8ff */
[----:B------:R-:W-:Y:S01]  /*1de0*/  IMAD.IADD R120, R120, 0x1, R25 ;  /* 0x0000000178787824 */ /* 0x000fe200078e0219 */
[----:B------:R-:W-:Y:S01]  /*1df0*/  SHF.L.U32 R115, R115, 0x1, RZ ;  /* 0x0000000173737819 */ /* 0x000fe200000006ff */
[C---:B--2---:R-:W-:Y:S02]  /*1e00*/  IMAD R130, R5.reuse, 0x1400, R21 ;  /* 0x0000140005827824 */ /* 0x044fe400078e0215 */
[----:B---3--:R-:W-:Y:S01]  /*1e10*/  IMAD R132, R5, 0x1400, R31 ;  /* 0x0000140005847824 */ /* 0x008fe200078e021f */
[----:B------:R-:W-:Y:S02]  /*1e20*/  LOP3.LUT R5, R8, R28, RZ, 0x3c, !PT ;  /* 0x0000001c08057212 */ /* 0x000fe400078e3cff */
[----:B------:R-:W-:Y:S02]  /*1e30*/  IADD3 R130, R130, R13, RZ ;  /* 0x0000000d82827210 */ /* 0x000fe40007ffe0ff */
[----:B------:R-:W-:Y:S01]  /*1e40*/  SHF.R.S32.HI R13, RZ, 0x1f, R136 ;  /* 0x0000001fff0d7819 */ /* 0x000fe20000011488 */
[----:B------:R-:W-:Y:S01]  /*1e50*/  IMAD.IADD R132, R132, 0x1, R5 ;  /* 0x0000000184847824 */ /* 0x000fe200078e0205 */
[----:B------:R-:W-:Y:S01]  /*1e60*/  LOP3.LUT R5, R34, 0x38, R11, 0xf8, !PT ;  /* 0x0000003822057812 */ /* 0x000fe200078ef80b */
[----:B------:R-:W-:-:S02]  /*1e70*/  IMAD R129, R3, 0x1400, R21 ;  /* 0x0000140003817824 */ /* 0x000fc400078e0215 */
[----:B------:R-:W-:Y:S01]  /*1e80*/  IMAD R0, R13, R98, RZ ;  /* 0x000000620d007224 */ /* 0x000fe200078e02ff */
[----:B------:R-:W-:Y:S01]  /*1e90*/  LOP3.LUT R8, R7, R20, RZ, 0x3c, !PT ;  /* 0x0000001407087212 */ /* 0x000fe200078e3cff */
[----:B------:R-:W-:Y:S02]  /*1ea0*/  IMAD R13, R13, R92, RZ ;  /* 0x0000005c0d0d7224 */ /* 0x000fe400078e02ff */
[----:B------:R-:W-:Y:S01]  /*1eb0*/  IMAD R131, R3, 0x1400, R31 ;  /* 0x0000140003837824 */ /* 0x000fe200078e021f */
[----:B------:R-:W-:Y:S01]  /*1ec0*/  SEL R3, RZ, 0x8, P0 ;  /* 0x00000008ff037807 */ /* 0x000fe20000000000 */
[C---:B------:R-:W-:Y:S01]  /*1ed0*/  IMAD R13, R136.reuse, R93, R13 ;  /* 0x0000005d880d7224 */ /* 0x040fe200078e020d */
[----:B------:R-:W-:Y:S01]  /*1ee0*/  LOP3.LUT R6, R5, R28, RZ, 0x3c, !PT ;  /* 0x0000001c05067212 */ /* 0x000fe200078e3cff */
[----:B------:R-:W-:Y:S01]  /*1ef0*/  IMAD R5, R93, 0x50, RZ ;  /* 0x000000505d057824 */ /* 0x000fe200078e02ff */
[----:B------:R-:W-:Y:S01]  /*1f00*/  IADD3 R129, R129, R8, RZ ;  /* 0x0000000881817210 */ /* 0x000fe20007ffe0ff */
[----:B------:R-:W-:Y:S01]  /*1f10*/  IMAD R7, R136, R99, R0 ;  /* 0x0000006388077224 */ /* 0x000fe200078e0200 */
[----:B------:R-:W-:Y:S01]  /*1f20*/  LOP3.LUT R26, R4, R3, RZ, 0xfc, !PT ;  /* 0x00000003041a7212 */ /* 0x000fe200078efcff */
[----:B------:R-:W-:Y:S01]  /*1f30*/  IMAD.WIDE.U32 R92, R92, 0x50, RZ ;  /* 0x000000505c5c7825 */ /* 0x000fe200078e00ff */
[----:B------:R-:W-:-:S02]  /*1f40*/  SHF.R.S32.HI R8, RZ, 0x3, R9 ;  /* 0x00000003ff087819 */ /* 0x000fc40000011409 */
[----:B------:R-:W-:Y:S01]  /*1f50*/  LOP3.LUT R9, R9, 0xfffffff8, RZ, 0xc0, !PT ;  /* 0xfffffff809097812 */ /* 0x000fe200078ec0ff */
[----:B------:R-:W-:Y:S01]  /*1f60*/  IMAD.WIDE.U32 R98, R98, 0x50, RZ ;  /* 0x0000005062627825 */ /* 0x000fe200078e00ff */
[----:B------:R-:W-:Y:S02]  /*1f70*/  LOP3.LUT R20, R11, 0xfffffff8, RZ, 0xc0, !PT ;  /* 0xfffffff80b147812 */ /* 0x000fe400078ec0ff */
[----:B------:R-:W-:Y:S01]  /*1f80*/  LOP3.LUT R3, R4, 0x1, RZ, 0xc0, !PT ;  /* 0x0000000104037812 */ /* 0x000fe200078ec0ff */
[----:B------:R-:W-:Y:S01]  /*1f90*/  IMAD.IADD R128, R93, 0x1, R5 ;  /* 0x000000015d807824 */ /* 0x000fe200078e0205 */
[----:B------:R-:W-:Y:S01]  /*1fa0*/  IADD3 R4, R103, R7, RZ ;  /* 0x0000000767047210 */ /* 0x000fe20007ffe0ff */
[----:B------:R-:W-:Y:S01]  /*1fb0*/  IMAD.IADD R131, R131, 0x1, R6 ;  /* 0x0000000183837824 */ /* 0x000fe200078e0206 */
[C---:B------:R-:W-:Y:S01]  /*1fc0*/  LOP3.LUT R21, R26.reuse, 0x2, RZ, 0xc0, !PT ;  /* 0x000000021a157812 */ /* 0x040fe200078ec0ff */
[----:B------:R-:W-:Y:S01]  /*1fd0*/  IMAD.IADD R5, R7, 0x1, R101 ;  /* 0x0000000107057824 */ /* 0x000fe200078e0265 */
[----:B------:R-:W-:Y:S01]  /*1fe0*/  LOP3.LUT R25, R26, 0x4, RZ, 0xc0, !PT ;  /* 0x000000041a197812 */ /* 0x000fe200078ec0ff */
[----:B------:R-:W-:Y:S01]  /*1ff0*/  IMAD.IADD R121, R99, 0x1, R121 ;  /* 0x0000000163797824 */ /* 0x000fe200078e0279 */
[----:B------:R-:W-:Y:S01]  /*2000*/  SHF.R.S32.HI R0, RZ, 0x1f, R30 ;  /* 0x0000001fff007819 */ /* 0x000fe2000001141e */
[----:B------:R-:W-:Y:S01]  /*2010*/  IMAD.IADD R6, R97, 0x1, R13 ;  /* 0x0000000161067824 */ /* 0x000fe200078e020d */
[----:B------:R-:W-:-:S02]  /*2020*/  IADD3 R7, R13, R95, RZ ;  /* 0x0000005f0d077210 */ /* 0x000fc40007ffe0ff */
[----:B------:R-:W-:Y:S02]  /*2030*/  LOP3.LUT R26, R26, 0x8, RZ, 0xc0, !PT ;  /* 0x000000081a1a7812 */ /* 0x000fe400078ec0ff */
[----:B------:R-:W-:Y:S02]  /*2040*/  SHF.R.S32.HI R119, RZ, 0x1f, R91 ;  /* 0x0000001fff777819 */ /* 0x000fe4000001145b */
[----:B------:R-:W-:Y:S02]  /*2050*/  SHF.R.S32.HI R27, RZ, 0x1f, R9 ;  /* 0x0000001fff1b7819 */ /* 0x000fe40000011409 */
[----:B------:R-:W-:Y:S01]  /*2060*/  SHF.R.S32.HI R28, RZ, 0x1f, R20 ;  /* 0x0000001fff1c7819 */ /* 0x000fe20000011414 */
[----:B----4-:R-:W-:Y:S01]  /*2070*/  IMAD R112, R10, 0x20, R219 ;  /* 0x000000200a707824 */ /* 0x010fe200078e02db */
[----:B------:R-:W-:-:S07]  /*2080*/  SHF.R.S32.HI R10, RZ, 0x3, R11 ;  /* 0x00000003ff0a7819 */ /* 0x000fce000001140b */
.L_x_561:
[----:B------:R-:W0:Y:S01]  /*2090*/  LDC R84, c[0x0][0x430] ;  /* 0x00010c00ff547b82 */ /* 0x000e220000000800 */
[----:B------:R-:W-:Y:S01]  /*20a0*/  VIADD R2, R2, 0xffffffff ;  /* 0xffffffff02027836 */ /* 0x000fe20000000000 */
[----:B----4-:R-:W-:Y:S01]  /*20b0*/  MOV R31, RZ ;  /* 0x000000ff001f7202 */ /* 0x010fe20000000f00 */
[----:B------:R-:W-:Y:S01]  /*20c0*/  ULDC.64 UR4, c[0x0][0x208] ;  /* 0x0000820000047ab9 */ /* 0x000fe20000000a00 */
[----:B------:R-:W-:Y:S01]  /*20d0*/  SHF.R.U32.HI R32, RZ, 0x3, R224 ;  /* 0x00000003ff207819 */ /* 0x000fe200000116e0 */
[----:B------:R-:W-:-:S03]  /*20e0*/  IMAD R11, R2, 0x50, R112 ;  /* 0x00000050020b7824 */ /* 0x000fc600078e0270 */
[----:B------:R-:W1:Y:S01]  /*20f0*/  LDC R114, c[0x0][0x3f4] ;  /* 0x0000fd00ff727b82 */ /* 0x000e620000000800 */
[----:B------:R-:W-:Y:S01]  /*2100*/  IMAD.IADD R33, R120, 0x1, R11 ;  /* 0x0000000178217824 */ /* 0x000fe200078e020b */
[----:B------:R-:W-:-:S04]  /*2110*/  ISETP.GE.AND P0, PT, R11, R24, PT ;  /* 0x000000180b00720c */ /* 0x000fc80003f06270 */
[----:B------:R-:W-:Y:S02]  /*2120*/  ISETP.GT.OR P0, PT, R112, 0x4f, P0 ;  /* 0x0000004f7000780c */ /* 0x000fe40000704670 */
[----:B------:R-:W-:Y:S02]  /*2130*/  MOV R11, R33 ;  /* 0x00000021000b7202 */ /* 0x000fe40000000f00 */
[----:B0-----:R-:W-:-:S09]  /*2140*/  ISETP.NE.AND P3, PT, R84, 0x1, PT ;  /* 0x000000015400780c */ /* 0x001fd20003f65270 */
[----:B------:R-:W0:Y:S08]  /*2150*/  @!P0 LDC.64 R14, c[0x0][0x428] ;  /* 0x00010a00ff0e8b82 */ /* 0x000e300000000a00 */
[----:B--2---:R-:W2:Y:S08]  /*2160*/  @!P0 LDC.64 R34, c[0x0][0x418] ;  /* 0x00010600ff228b82 */ /* 0x004eb00000000a00 */
[----:B---3--:R-:W3:Y:S08]  /*2170*/  @P3 LDC R12, c[0x0][0x434] ;  /* 0x00010d00ff0c3b82 */ /* 0x008ef00000000800 */
[----:B------:R-:W4:Y:S01]  /*2180*/  @P3 LDC R13, c[0x0][0x438] ;  /* 0x00010e00ff0d3b82 */ /* 0x000f220000000800 */
[----:B---3--:R-:W-:-:S05]  /*2190*/  @P3 IMAD.HI.U32 R12, R33, R12, RZ ;  /* 0x0000000c210c3227 */ /* 0x008fca00078e00ff */
[----:B----4-:R-:W-:Y:S01]  /*21a0*/  @P3 SHF.R.U32.HI R11, RZ, R13, R12 ;  /* 0x0000000dff0b3219 */ /* 0x010fe2000001160c */
[----:B0-----:R-:W-:-:S03]  /*21b0*/  @!P0 IMAD R12, R119, R14, RZ ;  /* 0x0000000e770c8224 */ /* 0x001fc600078e02ff */
[--C-:B------:R-:W-:Y:S01]  /*21c0*/  @!P0 SHF.R.S32.HI R13, RZ, 0x1f, R11.reuse ;  /* 0x0000001fff0d8819 */ /* 0x100fe2000001140b */
[----:B------:R-:W-:Y:S02]  /*21d0*/  @!P0 IMAD R15, R91, R15, R12 ;  /* 0x0000000f5b0f8224 */ /* 0x000fe400078e020c */
[----:B------:R-:W-:-:S04]  /*21e0*/  @!P0 IMAD.MOV.U32 R12, RZ, RZ, R11 ;  /* 0x000000ffff0c8224 */ /* 0x000fc800078e000b */
[----:B------:R-:W-:-:S04]  /*21f0*/  @!P0 IMAD.WIDE.U32 R12, R91, R14, R12 ;  /* 0x0000000e5b0c8225 */ /* 0x000fc800078e000c */
[----:B------:R-:W-:Y:S01]  /*2200*/  @!P0 IMAD.IADD R13, R13, 0x1, R15 ;  /* 0x000000010d0d8824 */ /* 0x000fe200078e020f */
[----:B--2---:R-:W-:-:S04]  /*2210*/  @!P0 LEA R14, P3, R12, R34, 0x2 ;  /* 0x000000220c0e8211 */ /* 0x004fc800078610ff */
[----:B------:R-:W-:Y:S02]  /*2220*/  @!P0 LEA.HI.X R15, R12, R35, R13, 0x2, P3 ;  /* 0x000000230c0f8211 */ /* 0x000fe400018f140d */
[----:B------:R-:W-:-:S03]  /*2230*/  LOP3.LUT R13, R224, 0x38, R16, 0xf8, !PT ;  /* 0x00000038e00d7812 */ /* 0x000fc600078ef810 */
[----:B------:R0:W5:Y:S01]  /*2240*/  @!P0 LDG.E R31, desc[UR4][R14.64] ;  /* 0x000000040e1f8981 */ /* 0x000162000c1e1900 */
[----:B-1----:R-:W-:Y:S01]  /*2250*/  ISETP.GE.AND P0, PT, R114, 0x1, PT ;  /* 0x000000017200780c */ /* 0x002fe20003f06270 */
[----:B------:R-:W-:Y:S01]  /*2260*/  IMAD.MOV R11, RZ, RZ, -R11 ;  /* 0x000000ffff0b7224 */ /* 0x000fe200078e0a0b */
[----:B------:R-:W-:Y:S01]  /*2270*/  LOP3.LUT R13, R228, R13, R32, 0xf6, !PT ;  /* 0x0000000de40d7212 */ /* 0x000fe200078ef620 */
[----:B------:R-:W-:Y:S05]  /*2280*/  YIELD ;  /* 0x0000000000007946 */ /* 0x000fea0003800000 */
[----:B------:R-:W-:Y:S01]  /*2290*/  IMAD R85, R212, 0x5000, R13 ;  /* 0x00005000d4557824 */ /* 0x000fe200078e020d */
[----:B------:R-:W-:Y:S01]  /*22a0*/  ISETP.GT.AND P3, PT, R2, R116, PT ;  /* 0x000000740200720c */ /* 0x000fe20003f64270 */
[----:B------:R-:W-:Y:S01]  /*22b0*/  BSSY B0, `(.L_x_445) ;  /* 0x00007d6000007945 */ /* 0x000fe20003800000 */
[----:B------:R-:W-:-:S02]  /*22c0*/  IMAD R84, R84, R11, R33 ;  /* 0x0000000b54547224 */ /* 0x000fc400078e0221 */
[----:B------:R-:W-:Y:S01]  /*22d0*/  P2R R113, PR, RZ, 0x8 ;  /* 0x00000008ff717803 */ /* 0x000fe20000000000 */
[----:B------:R-:W-:Y:S01]  /*22e0*/  IMAD R85, R85, 0x2, R22 ;  /* 0x0000000255557824 */ /* 0x000fe200078e0216 */
[----:B0-----:R-:W-:Y:S07]  /*22f0*/  @!P0 BRA `(.L_x_446) ;  /* 0x00000074005c8947 */ /* 0x001fee0003800000 */
[----:B------:R-:W-:Y:S01]  /*2300*/  SHF.R.S32.HI R86, RZ, 0x1f, R84 ;  /* 0x0000001fff567819 */ /* 0x000fe20000011454 */
[----:B------:R-:W-:Y:S01]  /*2310*/  ULDC.64 UR4, c[0x0][0x300] ;  /* 0x0000c00000047ab9 */ /* 0x000fe20000000a00 */
[----:B-----5:R-:W-:Y:S01]  /*2320*/  SHF.R.S32.HI R87, RZ, 0x1f, R31 ;  /* 0x0000001fff577819 */ /* 0x020fe2000001141f */
[----:B------:R-:W-:Y:S01]  /*2330*/  IMAD.WIDE.U32 R12, R84, UR4, RZ ;  /* 0x00000004540c7c25 */ /* 0x000fe2000f8e00ff */
[----:B------:R-:W-:Y:S02]  /*2340*/  ULDC.U8 UR6, c[0x0][0x410] ;  /* 0x0001040000067ab9 */ /* 0x000fe40000000000 */
[----:B------:R-:W-:Y:S01]  /*2350*/  ISETP.NE.AND P0, PT, RZ, UR6, PT ;  /* 0x00000006ff007c0c */ /* 0x000fe2000bf05270 */
[----:B------:R-:W-:Y:S02]  /*2360*/  IMAD R11, R86, UR4, RZ ;  /* 0x00000004560b7c24 */ /* 0x000fe4000f8e02ff */
[----:B------:R-:W-:Y:S02]  /*2370*/  IMAD R88, R2, -0x50, R24 ;  /* 0xffffffb002587824 */ /* 0x000fe400078e0218 */
[----:B------:R-:W-:Y:S01]  /*2380*/  IMAD R11, R84, UR5, R11 ;  /* 0x00000005540b7c24 */ /* 0x000fe2000f8e020b */
[----:B------:R-:W-:-:S02]  /*2390*/  ULDC.64 UR4, c[0x0][0x310] ;  /* 0x0000c40000047ab9 */ /* 0x000fc40000000a00 */
[----:B------:R-:W-:Y:S01]  /*23a0*/  IMAD R14, R87, UR4, RZ ;  /* 0x00000004570e7c24 */ /* 0x000fe2000f8e02ff */
[----:B------:R-:W-:Y:S02]  /*23b0*/  VIMNMX R88, R88, 0x50, PT ;  /* 0x0000005058587848 */ /* 0x000fe40003fe0100 */
[----:B------:R-:W-:Y:S01]  /*23c0*/  IADD3 R13, R13, R11, RZ ;  /* 0x0000000b0d0d7210 */ /* 0x000fe20007ffe0ff */
[C---:B------:R-:W-:Y:S01]  /*23d0*/  IMAD R15, R31.reuse, UR5, R14 ;  /* 0x000000051f0f7c24 */ /* 0x040fe2000f8e020e */
[----:B------:R-:W-:Y:S01]  /*23e0*/  SHF.R.S32.HI R11, RZ, 0x1f, R2 ;  /* 0x0000001fff0b7819 */ /* 0x000fe20000011402 */
[----:B------:R-:W-:Y:S02]  /*23f0*/  IMAD R14, R128, R2, RZ ;  /* 0x00000002800e7224 */ /* 0x000fe400078e02ff */
[----:B------:R-:W-:Y:S01]  /*2400*/  IMAD.WIDE.U32 R32, R31, UR4, R12 ;  /* 0x000000041f207c25 */ /* 0x000fe2000f8e000c */
[----:B------:R-:W-:-:S03]  /*2410*/  ULDC.64 UR4, c[0x0][0x308] ;  /* 0x0000c20000047ab9 */ /* 0x000fc60000000a00 */
[----:B------:R-:W-:Y:S02]  /*2420*/  IMAD.IADD R33, R33, 0x1, R15 ;  /* 0x0000000121217824 */ /* 0x000fe400078e020f */
[----:B------:R-:W-:Y:S02]  /*2430*/  IMAD R13, R0, UR4, RZ ;  /* 0x00000004000d7c24 */ /* 0x000fe4000f8e02ff */
[----:B------:R-:W-:-:S04]  /*2440*/  IMAD.WIDE.U32 R32, R30, UR4, R32 ;  /* 0x000000041e207c25 */ /* 0x000fc8000f8e0020 */
[----:B------:R-:W-:Y:S01]  /*2450*/  IMAD R13, R30, UR5, R13 ;  /* 0x000000051e0d7c24 */ /* 0x000fe2000f8e020d */
[----:B------:R-:W-:Y:S01]  /*2460*/  ULDC.64 UR4, c[0x0][0x2e8] ;  /* 0x0000ba0000047ab9 */ /* 0x000fe20000000a00 */
[----:B------:R-:W-:Y:S01]  /*2470*/  IMAD R12, R121, R2, RZ ;  /* 0x00000002790c7224 */ /* 0x000fe200078e02ff */
[C---:B------:R-:W-:Y:S01]  /*2480*/  LEA R118, P3, R32.reuse, UR4, 0x1 ;  /* 0x0000000420767c11 */ /* 0x040fe2000f8608ff */
[----:B------:R-:W-:Y:S02]  /*2490*/  IMAD.IADD R117, R33, 0x1, R13 ;  /* 0x0000000121757824 */ /* 0x000fe400078e020d */
[C---:B------:R-:W-:Y:S02]  /*24a0*/  IMAD R37, R11.reuse, R92, R14 ;  /* 0x0000005c0b257224 */ /* 0x040fe400078e020e */
[----:B------:R-:W-:Y:S01]  /*24b0*/  IMAD R35, R11, R98, R12 ;  /* 0x000000620b237224 */ /* 0x000fe200078e020c */
[----:B------:R-:W-:Y:S01]  /*24c0*/  LEA.HI.X R117, R32, UR5, R117, 0x1, P3 ;  /* 0x0000000520757c11 */ /* 0x000fe200098f0c75 */
[----:B------:R-:W-:-:S04]  /*24d0*/  IMAD.WIDE.U32 R14, R98, R2, RZ ;  /* 0x00000002620e7225 */ /* 0x000fc800078e00ff */
[----:B------:R-:W-:Y:S01]  /*24e0*/  IMAD.WIDE.U32 R12, R92, R2, RZ ;  /* 0x000000025c0c7225 */ /* 0x000fe200078e00ff */
[----:B------:R-:W-:-:S03]  /*24f0*/  IADD3 R11, R15, R35, RZ ;  /* 0x000000230f0b7210 */ /* 0x000fc60007ffe0ff */
[----:B------:R-:W-:Y:S01]  /*2500*/  IMAD.IADD R80, R13, 0x1, R37 ;  /* 0x000000010d507824 */ /* 0x000fe200078e0225 */
[----:B------:R-:W-:Y:S06]  /*2510*/  @!P0 BRA `(.L_x_447) ;  /* 0x0000003400cc8947 */ /* 0x000fec0003800000 */
[C---:B------:R-:W-:Y:S01]  /*2520*/  ISETP.GE.AND P3, PT, R219.reuse, R88, PT ;  /* 0x00000058db00720c */ /* 0x040fe20003f66270 */
[----:B------:R-:W-:Y:S01]  /*2530*/  BSSY B1, `(.L_x_448) ;  /* 0x000002b000017945 */ /* 0x000fe20003800000 */
[----:B------:R-:W-:Y:S01]  /*2540*/  VIADD R37, R219, 0x20 ;  /* 0x00000020db257836 */ /* 0x000fe20000000000 */
        /* <DEDUP_REMOVED lines=9> */
[----:B------:R-:W-:Y:S06]  /*25e0*/  @P3 BRA `(.L_x_449) ;  /* 0x00000000007c3947 */ /* 0x000fec0003800000 */
[----:B------:R-:W-:Y:S01]  /*25f0*/  IADD3 R33, P0, R102, R14, RZ ;  /* 0x0000000e66217210 */ /* 0x000fe20007f1e0ff */
[----:B------:R-:W-:Y:S01]  /*2600*/  ULDC.64 UR4, c[0x0][0x3e8] ;  /* 0x0000fa0000047ab9 */ /* 0x000fe20000000a00 */
[----:B------:R-:W-:Y:S02]  /*2610*/  IADD3 R35, P4, R96, R12, RZ ;  /* 0x0000000c60237210 */ /* 0x000fe40007f9e0ff */
[----:B------:R-:W-:Y:S02]  /*2620*/  CS2R R76, SRZ ;  /* 0x00000000004c7805 */ /* 0x000fe4000001ff00 */
[----:B------:R-:W-:Y:S02]  /*2630*/  IADD3.X R34, R11, R4, RZ, P0, !PT ;  /* 0x000000040b227210 */ /* 0x000fe400007fe4ff */
[----:B------:R-:W-:Y:S02]  /*2640*/  CS2R R78, SRZ ;  /* 0x00000000004e7805 */ /* 0x000fe4000001ff00 */
[C---:B------:R-:W-:Y:S01]  /*2650*/  LEA R32, P0, R33.reuse, UR4, 0x1 ;  /* 0x0000000421207c11 */ /* 0x040fe2000f8008ff */
[----:B------:R-:W-:Y:S01]  /*2660*/  IMAD.X R36, R80, 0x1, R6, P4 ;  /* 0x0000000150247824 */ /* 0x000fe200020e0606 */
[-C--:B------:R-:W-:Y:S01]  /*2670*/  ISETP.GE.AND P5, PT, R214, R114.reuse, PT ;  /* 0x00000072d600720c */ /* 0x080fe20003fa6270 */
[----:B------:R-:W-:Y:S01]  /*2680*/  ULDC.64 UR6, c[0x0][0x208] ;  /* 0x0000820000067ab9 */ /* 0x000fe20000000a00 */
[----:B------:R-:W-:Y:S01]  /*2690*/  LEA.HI.X R33, R33, UR5, R34, 0x1, P0 ;  /* 0x0000000521217c11 */ /* 0x000fe200080f0c22 */
[----:B------:R-:W-:Y:S01]  /*26a0*/  ULDC.64 UR4, c[0x0][0x400] ;  /* 0x0001000000047ab9 */ /* 0x000fe20000000a00 */
[----:B------:R-:W-:-:S02]  /*26b0*/  ISETP.GE.AND P4, PT, R221, R114, PT ;  /* 0x00000072dd00720c */ /* 0x000fc40003f86270 */
[----:B------:R-:W-:-:S04]  /*26c0*/  LEA R34, P0, R35, UR4, 0x1 ;  /* 0x0000000423227c11 */ /* 0x000fc8000f8008ff */
[----:B------:R-:W-:Y:S02]  /*26d0*/  LEA.HI.X R35, R35, UR5, R36, 0x1, P0 ;  /* 0x0000000523237c11 */ /* 0x000fe400080f0c24 */
[-C--:B------:R-:W-:Y:S01]  /*26e0*/  ISETP.GE.AND P0, PT, R220, R114.reuse, PT ;  /* 0x00000072dc00720c */ /* 0x080fe20003f06270 */
[----:B------:R0:W5:Y:S04]  /*26f0*/  @!P5 LDG.E.64 R76, desc[UR6][R32.64] ;  /* 0x00000006204cd981 */ /* 0x000168000c1e1b00 */
[----:B------:R0:W5:Y:S01]  /*2700*/  @!P5 LDG.E.64 R78, desc[UR6][R34.64] ;  /* 0x00000006224ed981 */ /* 0x000162000c1e1b00 */
[----:B------:R-:W-:Y:S02]  /*2710*/  ISETP.GE.AND P5, PT, R222, R114, PT ;  /* 0x00000072de00720c */ /* 0x000fe40003fa6270 */
[----:B------:R-:W-:-:S02]  /*2720*/  CS2R R72, SRZ ;  /* 0x0000000000487805 */ /* 0x000fc4000001ff00 */
[----:B------:R-:W-:Y:S02]  /*2730*/  CS2R R68, SRZ ;  /* 0x0000000000447805 */ /* 0x000fe4000001ff00 */
[----:B------:R-:W-:Y:S02]  /*2740*/  CS2R R64, SRZ ;  /* 0x0000000000407805 */ /* 0x000fe4000001ff00 */
[----:B------:R-:W-:Y:S02]  /*2750*/  CS2R R74, SRZ ;  /* 0x00000000004a7805 */ /* 0x000fe4000001ff00 */
[----:B------:R-:W-:Y:S02]  /*2760*/  CS2R R70, SRZ ;  /* 0x0000000000467805 */ /* 0x000fe4000001ff00 */
[----:B------:R-:W-:Y:S01]  /*2770*/  CS2R R66, SRZ ;  /* 0x0000000000427805 */ /* 0x000fe2000001ff00 */
[----:B------:R0:W5:Y:S04]  /*2780*/  @!P4 LDG.E.64 R72, desc[UR6][R32.64+0x40] ;  /* 0x000040062048c981 */ /* 0x000168000c1e1b00 */
[----:B------:R0:W5:Y:S04]  /*2790*/  @!P0 LDG.E.64 R68, desc[UR6][R32.64+0x80] ;  /* 0x0000800620448981 */ /* 0x000168000c1e1b00 */
[----:B------:R0:W5:Y:S04]  /*27a0*/  @!P5 LDG.E.64 R64, desc[UR6][R32.64+0xc0] ;  /* 0x0000c0062040d981 */ /* 0x000168000c1e1b00 */
[----:B------:R0:W5:Y:S04]  /*27b0*/  @!P4 LDG.E.64 R74, desc[UR6][R34.64+0x40] ;  /* 0x00004006224ac981 */ /* 0x000168000c1e1b00 */
[----:B------:R0:W5:Y:S04]  /*27c0*/  @!P0 LDG.E.64 R70, desc[UR6][R34.64+0x80] ;  /* 0x0000800622468981 */ /* 0x000168000c1e1b00 */
[----:B------:R0:W5:Y:S02]  /*27d0*/  @!P5 LDG.E.64 R66, desc[UR6][R34.64+0xc0] ;  /* 0x0000c0062242d981 */ /* 0x000164000c1e1b00 */
.L_x_449:
[----:B------:R-:W-:Y:S05]  /*27e0*/  BSYNC B1 ;  /* 0x0000000000017941 */ /* 0x000fea0003800000 */
.L_x_448:
[----:B0----5:R-:W-:Y:S01]  /*27f0*/  IMAD.MOV.U32 R32, RZ, RZ, R64 ;  /* 0x000000ffff207224 */ /* 0x021fe200078e0040 */
[----:B------:R-:W-:Y:S01]  /*2800*/  MOV R33, R65 ;  /* 0x0000004100217202 */ /* 0x000fe20000000f00 */
[----:B------:R-:W-:Y:S01]  /*2810*/  IMAD.MOV.U32 R34, RZ, RZ, R68 ;  /* 0x000000ffff227224 */ /* 0x000fe200078e0044 */
[----:B------:R-:W-:Y:S01]  /*2820*/  ISETP.GE.AND P4, PT, R37, R88, PT ;  /* 0x000000582500720c */ /* 0x000fe20003f86270 */
[----:B------:R-:W-:Y:S01]  /*2830*/  IMAD.MOV.U32 R35, RZ, RZ, R69 ;  /* 0x000000ffff237224 */ /* 0x000fe200078e0045 */
[----:B------:R-:W-:Y:S01]  /*2840*/  PRMT R144, R32, 0x5410, R33 ;  /* 0x0000541020907816 */ /* 0x000fe20000000021 */
[----:B------:R-:W-:Y:S01]  /*2850*/  IMAD.MOV.U32 R33, RZ, RZ, R73 ;  /* 0x000000ffff217224 */ /* 0x000fe200078e0049 */
[----:B------:R-:W-:Y:S01]  /*2860*/  PRMT R148, R34, 0x7610, R148 ;  /* 0x0000761022947816 */ /* 0x000fe20000000094 */
[----:B------:R-:W-:Y:S01]  /*2870*/  IMAD.MOV.U32 R34, RZ, RZ, R76 ;  /* 0x000000ffff227224 */ /* 0x000fe200078e004c */
[----:B------:R-:W-:Y:S01]  /*2880*/  PRMT R150, R150, 0x5410, R35 ;  /* 0x0000541096967816 */ /* 0x000fe20000000023 */
[----:B------:R-:W-:Y:S01]  /*2890*/  BSSY B1, `(.L_x_450) ;  /* 0x0000038000017945 */ /* 0x000fe20003800000 */
[----:B------:R-:W-:-:S02]  /*28a0*/  MOV R32, R72 ;  /* 0x0000004800207202 */ /* 0x000fc40000000f00 */
[----:B------:R-:W-:Y:S02]  /*28b0*/  CS2R R52, SRZ ;  /* 0x0000000000347805 */ /* 0x000fe4000001ff00 */
[----:B------:R-:W-:Y:S02]  /*28c0*/  MOV R35, R77 ;  /* 0x0000004d00237202 */ /* 0x000fe40000000f00 */
[----:B------:R-:W-:Y:S02]  /*28d0*/  CS2R R56, SRZ ;  /* 0x0000000000387805 */ /* 0x000fe4000001ff00 */
[----:B------:R-:W-:Y:S01]  /*28e0*/  PRMT R157, R32, 0x5410, R33 ;  /* 0x00005410209d7816 */ /* 0x000fe20000000021 */
[----:B------:R-:W-:Y:S01]  /*28f0*/  IMAD.MOV.U32 R32, RZ, RZ, R66 ;  /* 0x000000ffff207224 */ /* 0x000fe200078e0042 */
[----:B------:R-:W-:Y:S01]  /*2900*/  PRMT R155, R34, 0x5410, R35 ;  /* 0x00005410229b7816 */ /* 0x000fe20000000023 */
[----:B------:R-:W-:Y:S01]  /*2910*/  IMAD.MOV.U32 R33, RZ, RZ, R67 ;  /* 0x000000ffff217224 */ /* 0x000fe200078e0043 */
[----:B------:R-:W-:Y:S01]  /*2920*/  MOV R34, R70 ;  /* 0x0000004600227202 */ /* 0x000fe20000000f00 */
[----:B------:R-:W-:Y:S01]  /*2930*/  IMAD.MOV.U32 R35, RZ, RZ, R71 ;  /* 0x000000ffff237224 */ /* 0x000fe200078e0047 */
[----:B------:R-:W-:-:S02]  /*2940*/  CS2R R60, SRZ ;  /* 0x00000000003c7805 */ /* 0x000fc4000001ff00 */
[----:B------:R-:W-:Y:S02]  /*2950*/  CS2R R50, SRZ ;  /* 0x0000000000327805 */ /* 0x000fe4000001ff00 */
[----:B------:R-:W-:Y:S01]  /*2960*/  PRMT R145, R32, 0x5410, R33 ;  /* 0x0000541020917816 */ /* 0x000fe20000000021 */
[----:B------:R-:W-:Y:S01]  /*2970*/  IMAD.MOV.U32 R32, RZ, RZ, R74 ;  /* 0x000000ffff207224 */ /* 0x000fe200078e004a */
[----:B------:R-:W-:Y:S01]  /*2980*/  PRMT R158, R34, 0x5410, R35 ;  /* 0x00005410229e7816 */ /* 0x000fe20000000023 */
[----:B------:R-:W-:Y:S01]  /*2990*/  IMAD.MOV.U32 R34, RZ, RZ, R78 ;  /* 0x000000ffff227224 */ /* 0x000fe200078e004e */
[----:B------:R-:W-:Y:S01]  /*29a0*/  MOV R33, R75 ;  /* 0x0000004b00217202 */ /* 0x000fe20000000f00 */
[----:B------:R-:W-:Y:S01]  /*29b0*/  IMAD.MOV.U32 R35, RZ, RZ, R79 ;  /* 0x000000ffff237224 */ /* 0x000fe200078e004f */
[----:B------:R-:W-:Y:S02]  /*29c0*/  CS2R R54, SRZ ;  /* 0x0000000000367805 */ /* 0x000fe4000001ff00 */
[----:B------:R-:W-:-:S02]  /*29d0*/  CS2R R58, SRZ ;  /* 0x00000000003a7805 */ /* 0x000fc4000001ff00 */
[----:B------:R-:W-:Y:S02]  /*29e0*/  PRMT R159, R32, 0x5410, R33 ;  /* 0x00005410209f7816 */ /* 0x000fe40000000021 */
[----:B------:R-:W-:Y:S02]  /*29f0*/  CS2R R62, SRZ ;  /* 0x00000000003e7805 */ /* 0x000fe4000001ff00 */
[----:B------:R-:W-:Y:S01]  /*2a00*/  PRMT R160, R34, 0x5410, R35 ;  /* 0x0000541022a07816 */ /* 0x000fe20000000023 */
[----:B------:R-:W-:Y:S06]  /*2a10*/  @P4 BRA `(.L_x_451) ;  /* 0x00000000007c4947 */ /* 0x000fec0003800000 */
[----:B------:R-:W-:Y:S01]  /*2a20*/  IADD3 R33, P0, P5, R102, R14, R105 ;  /* 0x0000000e66217210 */ /* 0x000fe20007d1e069 */
[----:B------:R-:W-:Y:S01]  /*2a30*/  ULDC.64 UR4, c[0x0][0x3e8] ;  /* 0x0000fa0000047ab9 */ /* 0x000fe20000000a00 */
[----:B------:R-:W-:Y:S01]  /*2a40*/  ULDC.64 UR6, c[0x0][0x400] ;  /* 0x0001000000067ab9 */ /* 0x000fe20000000a00 */
[----:B------:R-:W-:Y:S02]  /*2a50*/  CS2R R60, SRZ ;  /* 0x00000000003c7805 */ /* 0x000fe4000001ff00 */
[----:B------:R-:W-:Y:S02]  /*2a60*/  IADD3.X R38, R4, R11, R104, P0, P5 ;  /* 0x0000000b04267210 */ /* 0x000fe400007ea468 */
[----:B------:R-:W-:Y:S02]  /*2a70*/  CS2R R56, SRZ ;  /* 0x0000000000387805 */ /* 0x000fe4000001ff00 */
[----:B------:R-:W-:Y:S02]  /*2a80*/  IADD3 R35, P0, P5, R96, R12, R107 ;  /* 0x0000000c60237210 */ /* 0x000fe40007d1e06b */
[----:B------:R-:W-:-:S02]  /*2a90*/  CS2R R62, SRZ ;  /* 0x00000000003e7805 */ /* 0x000fc4000001ff00 */
[----:B------:R-:W-:Y:S01]  /*2aa0*/  CS2R R58, SRZ ;  /* 0x00000000003a7805 */ /* 0x000fe2000001ff00 */
[----:B------:R-:W-:Y:S01]  /*2ab0*/  ULDC.64 UR8, c[0x0][0x208] ;  /* 0x0000820000087ab9 */ /* 0x000fe20000000a00 */
[----:B------:R-:W-:Y:S02]  /*2ac0*/  IADD3.X R36, R6, R80, R106, P0, P5 ;  /* 0x0000005006247210 */ /* 0x000fe400007ea46a */
[----:B------:R-:W-:Y:S02]  /*2ad0*/  LEA R32, P0, R33, UR4, 0x1 ;  /* 0x0000000421207c11 */ /* 0x000fe4000f8008ff */
[----:B------:R-:W-:Y:S02]  /*2ae0*/  LEA R34, P5, R35, UR6, 0x1 ;  /* 0x0000000623227c11 */ /* 0x000fe4000f8a08ff */
[----:B------:R-:W-:Y:S02]  /*2af0*/  LEA.HI.X R33, R33, UR5, R38, 0x1, P0 ;  /* 0x0000000521217c11 */ /* 0x000fe400080f0c26 */
[----:B------:R-:W-:-:S02]  /*2b00*/  LEA.HI.X R35, R35, UR7, R36, 0x1, P5 ;  /* 0x0000000723237c11 */ /* 0x000fc4000a8f0c24 */
[-C--:B------:R-:W-:Y:S02]  /*2b10*/  ISETP.GE.AND P0, PT, R214, R114.reuse, PT ;  /* 0x00000072d600720c */ /* 0x080fe40003f06270 */
[----:B------:R-:W-:Y:S02]  /*2b20*/  ISETP.GE.AND P5, PT, R221, R114, PT ;  /* 0x00000072dd00720c */ /* 0x000fe40003fa6270 */
[----:B------:R-:W-:Y:S02]  /*2b30*/  CS2R R52, SRZ ;  /* 0x0000000000347805 */ /* 0x000fe4000001ff00 */
[----:B------:R-:W-:Y:S02]  /*2b40*/  CS2R R48, SRZ ;  /* 0x0000000000307805 */ /* 0x000fe4000001ff00 */
[----:B------:R-:W-:-:S05]  /*2b50*/  CS2R R54, SRZ ;  /* 0x0000000000367805 */ /* 0x000fca000001ff00 */
[----:B------:R0:W5:Y:S04]  /*2b60*/  @!P0 LDG.E.64 R60, desc[UR8][R32.64] ;  /* 0x00000008203c8981 */ /* 0x000168000c1e1b00 */
[----:B------:R0:W5:Y:S01]  /*2b70*/  @!P0 LDG.E.64 R62, desc[UR8][R34.64] ;  /* 0x00000008223e8981 */ /* 0x000162000c1e1b00 */
[----:B------:R-:W-:-:S03]  /*2b80*/  ISETP.GE.AND P0, PT, R220, R114, PT ;  /* 0x00000072dc00720c */ /* 0x000fc60003f06270 */
[----:B------:R0:W5:Y:S04]  /*2b90*/  @!P5 LDG.E.64 R56, desc[UR8][R32.64+0x40] ;  /* 0x000040082038d981 */ /* 0x000168000c1e1b00 */
[----:B------:R0:W5:Y:S01]  /*2ba0*/  @!P5 LDG.E.64 R58, desc[UR8][R34.64+0x40] ;  /* 0x00004008223ad981 */ /* 0x000162000c1e1b00 */
[----:B------:R-:W-:Y:S02]  /*2bb0*/  ISETP.GE.AND P5, PT, R222, R114, PT ;  /* 0x00000072de00720c */ /* 0x000fe40003fa6270 */
[----:B------:R-:W-:-:S03]  /*2bc0*/  CS2R R50, SRZ ;  /* 0x0000000000327805 */ /* 0x000fc6000001ff00 */
[----:B------:R0:W5:Y:S04]  /*2bd0*/  @!P0 LDG.E.64 R52, desc[UR8][R32.64+0x80] ;  /* 0x0000800820348981 */ /* 0x000168000c1e1b00 */
[----:B------:R0:W5:Y:S04]  /*2be0*/  @!P0 LDG.E.64 R54, desc[UR8][R34.64+0x80] ;  /* 0x0000800822368981 */ /* 0x000168000c1e1b00 */
[----:B------:R0:W5:Y:S04]  /*2bf0*/  @!P5 LDG.E.64 R48, desc[UR8][R32.64+0xc0] ;  /* 0x0000c0082030d981 */ /* 0x000168000c1e1b00 */
[----:B------:R0:W5:Y:S02]  /*2c00*/  @!P5 LDG.E.64 R50, desc[UR8][R34.64+0xc0] ;  /* 0x0000c0082232d981 */ /* 0x000164000c1e1b00 */
.L_x_451:
[----:B------:R-:W-:Y:S05]  /*2c10*/  BSYNC B1 ;  /* 0x0000000000017941 */ /* 0x000fea0003800000 */
.L_x_450:
[----:B0-----:R-:W-:Y:S01]  /*2c20*/  IADD3 R32, R219, 0x40, RZ ;  /* 0x00000040db207810 */ /* 0x001fe20007ffe0ff */
[----:B------:R-:W-:Y:S01]  /*2c30*/  BSSY B1, `(.L_x_452) ;  /* 0x000002b000017945 */ /* 0x000fe20003800000 */
[----:B------:R-:W-:Y:S02]  /*2c40*/  CS2R R36, SRZ ;  /* 0x0000000000247805 */ /* 0x000fe4000001ff00 */
[----:B------:R-:W-:Y:S02]  /*2c50*/  CS2R R40, SRZ ;  /* 0x0000000000287805 */ /* 0x000fe4000001ff00 */
[----:B------:R-:W-:Y:S02]  /*2c60*/  ISETP.GE.AND P5, PT, R32, R88, PT ;  /* 0x000000582000720c */ /* 0x000fe40003fa6270 */
[----:B------:R-:W-:Y:S02]  /*2c70*/  CS2R R32, SRZ ;  /* 0x0000000000207805 */ /* 0x000fe4000001ff00 */
[----:B------:R-:W-:-:S02]  /*2c80*/  CS2R R44, SRZ ;  /* 0x00000000002c7805 */ /* 0x000fc4000001ff00 */
[----:B------:R-:W-:Y:S02]  /*2c90*/  CS2R R34, SRZ ;  /* 0x0000000000227805 */ /* 0x000fe4000001ff00 */
[----:B------:R-:W-:Y:S02]  /*2ca0*/  CS2R R38, SRZ ;  /* 0x0000000000267805 */ /* 0x000fe4000001ff00 */
[----:B------:R-:W-:Y:S01]  /*2cb0*/  CS2R R42, SRZ ;  /* 0x00000000002a7805 */ /* 0x000fe2000001ff00 */
[----:B-----5:R-:W-:Y:S01]  /*2cc0*/  IMAD.MOV.U32 R81, RZ, RZ, R48 ;  /* 0x000000ffff517224 */ /* 0x020fe200078e0030 */
[----:B------:R-:W-:Y:S01]  /*2cd0*/  CS2R R46, SRZ ;  /* 0x00000000002e7805 */ /* 0x000fe2000001ff00 */
[----:B------:R-:W-:Y:S06]  /*2ce0*/  @P5 BRA `(.L_x_453) ;  /* 0x00000000007c5947 */ /* 0x000fec0003800000 */
[----:B------:R-:W-:Y:S01]  /*2cf0*/  IADD3 R14, P0, P6, R102, R109, R14 ;  /* 0x0000006d660e7210 */ /* 0x000fe20007e1e00e */
[----:B------:R-:W-:Y:S01]  /*2d00*/  ULDC.64 UR4, c[0x0][0x3e8] ;  /* 0x0000fa0000047ab9 */ /* 0x000fe20000000a00 */
[----:B------:R-:W-:Y:S01]  /*2d10*/  ULDC.64 UR6, c[0x0][0x400] ;  /* 0x0001000000067ab9 */ /* 0x000fe20000000a00 */
[----:B------:R-:W-:Y:S02]  /*2d20*/  CS2R R44, SRZ ;  /* 0x00000000002c7805 */ /* 0x000fe4000001ff00 */
[----:B------:R-:W-:Y:S02]  /*2d30*/  IADD3.X R13, R4, R108, R11, P0, P6 ;  /* 0x0000006c040d7210 */ /* 0x000fe400007ec40b */
[----:B------:R-:W-:Y:S02]  /*2d40*/  CS2R R46, SRZ ;  /* 0x00000000002e7805 */ /* 0x000fe4000001ff00 */
[----:B------:R-:W-:Y:S01]  /*2d50*/  IADD3 R11, P0, P6, R96, R111, R12 ;  /* 0x0000006f600b7210 */ /* 0x000fe20007e1e00c */
[----:B------:R-:W-:-:S03]  /*2d60*/  ULDC.64 UR8, c[0x0][0x208] ;  /* 0x0000820000087ab9 */ /* 0x000fc60000000a00 */
[----:B------:R-:W-:Y:S02]  /*2d70*/  IADD3.X R80, R6, R110, R80, P0, P6 ;  /* 0x0000006e06507210 */ /* 0x000fe400007ec450 */
[----:B------:R-:W-:-:S04]  /*2d80*/  LEA R12, P0, R14, UR4, 0x1 ;  /* 0x000000040e0c7c11 */ /* 0x000fc8000f8008ff */
[----:B------:R-:W-:Y:S02]  /*2d90*/  LEA.HI.X R13, R14, UR5, R13, 0x1, P0 ;  /* 0x000000050e0d7c11 */ /* 0x000fe400080f0c0d */
[----:B------:R-:W-:-:S04]  /*2da0*/  LEA R14, P0, R11, UR6, 0x1 ;  /* 0x000000060b0e7c11 */ /* 0x000fc8000f8008ff */
[----:B------:R-:W-:Y:S02]  /*2db0*/  LEA.HI.X R15, R11, UR7, R80, 0x1, P0 ;  /* 0x000000070b0f7c11 */ /* 0x000fe400080f0c50 */
[----:B------:R-:W-:Y:S02]  /*2dc0*/  ISETP.GE.AND P0, PT, R214, R114, PT ;  /* 0x00000072d600720c */ /* 0x000fe40003f06270 */
[----:B------:R-:W-:Y:S02]  /*2dd0*/  CS2R R40, SRZ ;  /* 0x0000000000287805 */ /* 0x000fe4000001ff00 */
[----:B------:R-:W-:-:S09]  /*2de0*/  CS2R R42, SRZ ;  /* 0x00000000002a7805 */ /* 0x000fd2000001ff00 */
[----:B------:R0:W5:Y:S04]  /*2df0*/  @!P0 LDG.E.64 R44, desc[UR8][R12.64] ;  /* 0x000000080c2c8981 */ /* 0x000168000c1e1b00 */
[----:B------:R0:W5:Y:S01]  /*2e00*/  @!P0 LDG.E.64 R46, desc[UR8][R14.64] ;  /* 0x000000080e2e8981 */ /* 0x000162000c1e1b00 */
        /* <DEDUP_REMOVED lines=10> */
[----:B------:R-:W-:-:S13]  /*2eb0*/  ISETP.GE.AND P0, PT, R222, R114, PT ;  /* 0x00000072de00720c */ /* 0x000fda0003f06270 */
[----:B------:R0:W5:Y:S04]  /*2ec0*/  @!P0 LDG.E.64 R32, desc[UR8][R12.64+0xc0] ;  /* 0x0000c0080c208981 */ /* 0x000168000c1e1b00 */
[----:B------:R0:W5:Y:S02]  /*2ed0*/  @!P0 LDG.E.64 R34, desc[UR8][R14.64+0xc0] ;  /* 0x0000c0080e228981 */ /* 0x000164000c1e1b00 */
.L_x_453:
[----:B------:R-:W-:Y:S05]  /*2ee0*/  BSYNC B1 ;  /* 0x0000000000017941 */ /* 0x000fea0003800000 */
.L_x_452:
[----:B0-----:R-:W-:Y:S01]  /*2ef0*/  IMAD.MOV.U32 R13, RZ, RZ, R53 ;  /* 0x000000ffff0d7224 */ /* 0x001fe200078e0035 */
[----:B------:R-:W-:Y:S01]  /*2f00*/  MOV R12, R52 ;  /* 0x00000034000c7202 */ /* 0x000fe20000000f00 */
[----:B------:R-:W-:Y:S01]  /*2f10*/  IMAD.MOV.U32 R11, RZ, RZ, R49 ;  /* 0x000000ffff0b7224 */ /* 0x000fe200078e0031 */
[----:B------:R-:W-:Y:S01]  /*2f20*/  PRMT R139, R139, 0x5410, R81 ;  /* 0x000054108b8b7816 */ /* 0x000fe20000000051 */
[----:B------:R-:W-:Y:S01]  /*2f30*/  IMAD.MOV.U32 R14, RZ, RZ, R56 ;  /* 0x000000ffff0e7224 */ /* 0x000fe200078e0038 */
[----:B------:R-:W-:Y:S01]  /*2f40*/  PRMT R142, R13, 0x5410, R12 ;  /* 0x000054100d8e7816 */ /* 0x000fe2000000000c */
[----:B------:R-:W-:Y:S01]  /*2f50*/  IMAD.MOV.U32 R12, RZ, RZ, R60 ;  /* 0x000000ffff0c7224 */ /* 0x000fe200078e003c */
[----:B------:R-:W-:Y:S01]  /*2f60*/  PRMT R139, R11, 0x7610, R139 ;  /* 0x000076100b8b7816 */ /* 0x000fe2000000008b */
[----:B------:R-:W-:Y:S01]  /*2f70*/  IMAD.MOV.U32 R13, RZ, RZ, R61 ;  /* 0x000000ffff0d7224 */ /* 0x000fe200078e003d */
[----:B------:R-:W-:Y:S01]  /*2f80*/  PRMT R146, R14, 0x7610, R146 ;  /* 0x000076100e927816 */ /* 0x000fe20000000092 */
[----:B------:R-:W-:Y:S01]  /*2f90*/  ULOP3.LUT UR4, UR60, 0x1, URZ, 0xfc, !UPT ;  /* 0x000000013c047892 */ /* 0x000fe2000f8efc3f */
[----:B------:R-:W-:-:S02]  /*2fa0*/  MOV R11, R57 ;  /* 0x00000039000b7202 */ /* 0x000fc40000000f00 */
[----:B------:R-:W-:Y:S01]  /*2fb0*/  MOV R14, R50 ;  /* 0x00000032000e7202 */ /* 0x000fe20000000f00 */
[----:B------:R-:W-:Y:S01]  /*2fc0*/  UISETP.NE.AND UP0, UPT, UR4, 0x3, UPT ;  /* 0x000000030400788c */ /* 0x000fe2000bf05270 */
[----:B------:R-:W-:Y:S01]  /*2fd0*/  PRMT R148, R148, 0x5410, R12 ;  /* 0x0000541094947816 */ /* 0x000fe2000000000c */
[----:B------:R-:W-:Y:S01]  /*2fe0*/  IMAD.MOV.U32 R12, RZ, RZ, R54 ;  /* 0x000000ffff0c7224 */ /* 0x000fe200078e0036 */
[----:B------:R-:W-:Y:S01]  /*2ff0*/  PRMT R146, R146, 0x5410, R11 ;  /* 0x0000541092927816 */ /* 0x000fe2000000000b */
[----:B------:R-:W-:Y:S01]  /*3000*/  IMAD.MOV.U32 R11, RZ, RZ, R51 ;  /* 0x000000ffff0b7224 */ /* 0x000fe200078e0033 */
[----:B------:R-:W-:Y:S02]  /*3010*/  PRMT R149, R13, 0x7610, R149 ;  /* 0x000076100d957816 */ /* 0x000fe40000000095 */
[----:B------:R-:W-:Y:S01]  /*3020*/  PRMT R141, R14, 0x7610, R141 ;  /* 0x000076100e8d7816 */ /* 0x000fe2000000008d */
[----:B------:R-:W-:Y:S01]  /*3030*/  IMAD.MOV.U32 R14, RZ, RZ, R58 ;  /* 0x000000ffff0e7224 */ /* 0x000fe200078e003a */
[----:B------:R-:W-:-:S02]  /*3040*/  MOV R13, R55 ;  /* 0x00000037000d7202 */ /* 0x000fc40000000f00 */
[----:B------:R-:W-:Y:S01]  /*3050*/  PRMT R141, R141, 0x5410, R11 ;  /* 0x000054108d8d7816 */ /* 0x000fe2000000000b */
[----:B------:R-:W-:Y:S01]  /*3060*/  IMAD.MOV.U32 R11, RZ, RZ, R59 ;  /* 0x000000ffff0b7224 */ /* 0x000fe200078e003b */
[----:B------:R-:W-:Y:S01]  /*3070*/  PRMT R143, R12, 0x5410, R13 ;  /* 0x000054100c8f7816 */ /* 0x000fe2000000000d */
[----:B------:R-:W-:Y:S01]  /*3080*/  IMAD.MOV.U32 R13, RZ, RZ, R63 ;  /* 0x000000ffff0d7224 */ /* 0x000fe200078e003f */
[----:B------:R-:W-:Y:S01]  /*3090*/  PRMT R147, R14, 0x7610, R147 ;  /* 0x000076100e937816 */ /* 0x000fe20000000093 */
[----:B-----5:R-:W-:Y:S01]  /*30a0*/  IMAD.MOV.U32 R14, RZ, RZ, R32 ;  /* 0x000000ffff0e7224 */ /* 0x020fe200078e0020 */
[----:B------:R-:W-:Y:S02]  /*30b0*/  MOV R12, R62 ;  /* 0x0000003e000c7202 */ /* 0x000fe40000000f00 */
[----:B------:R-:W-:Y:S01]  /*30c0*/  PRMT R150, R13, 0x7610, R150 ;  /* 0x000076100d967816 */ /* 0x000fe20000000096 */
[----:B------:R-:W-:Y:S01]  /*30d0*/  IMAD.MOV.U32 R13, RZ, RZ, R37 ;  /* 0x000000ffff0d7224 */ /* 0x000fe200078e0025 */
[----:B------:R-:W-:Y:S01]  /*30e0*/  PRMT R149, R149, 0x5410, R12 ;  /* 0x0000541095957816 */ /* 0x000fe2000000000c */
[----:B------:R-:W-:Y:S01]  /*30f0*/  IMAD.MOV.U32 R12, RZ, RZ, R36 ;  /* 0x000000ffff0c7224 */ /* 0x000fe200078e0024 */
[----:B------:R-:W-:-:S02]  /*3100*/  PRMT R147, R147, 0x5410, R11 ;  /* 0x0000541093937816 */ /* 0x000fc4000000000b */
[----:B------:R-:W-:Y:S02]  /*3110*/  PRMT R123, R123, 0x5410, R14 ;  /* 0x000054107b7b7816 */ /* 0x000fe4000000000e */
[----:B------:R-:W-:Y:S02]  /*3120*/  MOV R11, R33 ;  /* 0x00000021000b7202 */ /* 0x000fe40000000f00 */
[----:B------:R-:W-:Y:S02]  /*3130*/  MOV R14, R40 ;  /* 0x00000028000e7202 */ /* 0x000fe40000000f00 */
[----:B------:R-:W-:Y:S01]  /*3140*/  PRMT R123, R11, 0x7610, R123 ;  /* 0x000076100b7b7816 */ /* 0x000fe2000000007b */
[----:B------:R-:W-:Y:S01]  /*3150*/  IMAD.MOV.U32 R11, RZ, RZ, R41 ;  /* 0x000000ffff0b7224 */ /* 0x000fe200078e0029 */
[----:B------:R-:W-:Y:S01]  /*3160*/  PRMT R125, R13, 0x5410, R12 ;  /* 0x000054100d7d7816 */ /* 0x000fe2000000000c */
[----:B------:R-:W-:Y:S01]  /*3170*/  IMAD.MOV.U32 R12, RZ, RZ, R44 ;  /* 0x000000ffff0c7224 */ /* 0x000fe200078e002c */
[----:B------:R-:W-:Y:S01]  /*3180*/  PRMT R127, R127, 0x5410, R14 ;  /* 0x000054107f7f7816 */ /* 0x000fe2000000000e */
[----:B------:R-:W-:Y:S01]  /*3190*/  IMAD.MOV.U32 R14, RZ, RZ, R34 ;  /* 0x000000ffff0e7224 */ /* 0x000fe200078e0022 */
[----:B------:R-:W-:-:S02]  /*31a0*/  MOV R13, R45 ;  /* 0x0000002d000d7202 */ /* 0x000fc40000000f00 */
[----:B------:R-:W-:Y:S02]  /*31b0*/  PLOP3.LUT P0, PT, PT, PT, UP0, 0x80, 0x0 ;  /* 0x000000000000781c */ /* 0x000fe40003f0f008 */
[----:B------:R-:W-:Y:S01]  /*31c0*/  PRMT R127, R11, 0x7610, R127 ;  /* 0x000076100b7f7816 */ /* 0x000fe2000000007f */
[----:B------:R-:W-:Y:S01]  /*31d0*/  IMAD.MOV.U32 R11, RZ, RZ, R35 ;  /* 0x000000ffff0b7224 */ /* 0x000fe200078e0023 */
[----:B------:R-:W-:Y:S01]  /*31e0*/  PRMT R135, R12, 0x5410, R13 ;  /* 0x000054100c877816 */ /* 0x000fe2000000000d */
[----:B------:R-:W-:Y:S01]  /*31f0*/  IMAD.MOV.U32 R13, RZ, RZ, R39 ;  /* 0x000000ffff0d7224 */ /* 0x000fe200078e0027 */
[----:B------:R-:W-:Y:S01]  /*3200*/  PRMT R122, R122, 0x5410, R14 ;  /* 0x000054107a7a7816 */ /* 0x000fe2000000000e */
[----:B------:R-:W-:Y:S01]  /*3210*/  IMAD.MOV.U32 R14, RZ, RZ, R47 ;  /* 0x000000ffff0e7224 */ /* 0x000fe200078e002f */
[----:B------:R-:W-:Y:S02]  /*3220*/  MOV R12, R38 ;  /* 0x00000026000c7202 */ /* 0x000fe40000000f00 */
[----:B------:R-:W-:Y:S01]  /*3230*/  PRMT R122, R11, 0x7610, R122 ;  /* 0x000076100b7a7816 */ /* 0x000fe2000000007a */
[----:B------:R-:W-:Y:S01]  /*3240*/  IMAD.MOV.U32 R11, RZ, RZ, R42 ;  /* 0x000000ffff0b7224 */ /* 0x000fe200078e002a */
[----:B------:R-:W-:Y:S01]  /*3250*/  PRMT R124, R13, 0x5410, R12 ;  /* 0x000054100d7c7816 */ /* 0x000fe2000000000c */
[----:B------:R-:W-:Y:S01]  /*3260*/  IMAD.MOV.U32 R13, RZ, RZ, R46 ;  /* 0x000000ffff0d7224 */ /* 0x000fe200078e002e */
[----:B------:R-:W-:-:S04]  /*3270*/  MOV R12, R43 ;  /* 0x0000002b000c7202 */ /* 0x000fc80000000f00 */
[----:B------:R-:W-:Y:S02]  /*3280*/  PRMT R126, R12, 0x5410, R11 ;  /* 0x000054100c7e7816 */ /* 0x000fe4000000000b */
[----:B------:R-:W-:Y:S01]  /*3290*/  PRMT R137, R13, 0x5410, R14 ;  /* 0x000054100d897816 */ /* 0x000fe2000000000e */
[----:B------:R-:W-:Y:S06]  /*32a0*/  @!P0 BRA `(.L_x_454) ;  /* 0x0000000000048947 */ /* 0x000fec0003800000 */
[----:B------:R-:W-:Y:S01]  /*32b0*/  BPT.TRAP 0x1 ;  /* 0x000000040000795c */ /* 0x000fe20000300000 */
.L_x_454:
[----:B------:R-:W-:Y:S01]  /*32c0*/  LEA R89, R212, R22, 0x3 ;  /* 0x00000016d4597211 */ /* 0x000fe200078e18ff */
[----:B------:R-:W-:Y:S01]  /*32d0*/  BSSY B1, `(.L_x_455) ;  /* 0x0000004000017945 */ /* 0x000fe20003800000 */
[----:B------:R-:W-:-:S04]  /*32e0*/  SHF.L.U32 R90, R223, 0x1f, RZ ;  /* 0x0000001fdf5a7819 */ /* 0x000fc800000006ff */
[----:B------:R-:W0:Y:S02]  /*32f0*/  SYNCS.PHASECHK.TRANS64.TRYWAIT P6, [R89+URZ+0x38890], R90 ;  /* 0x0388905a590075a7 */ /* 0x000e2400080c017f */
[----:B0-----:R-:W-:Y:S05]  /*3300*/  @!P6 BRA `(.L_x_456) ;  /* 0x000002440074e947 */ /* 0x001fea0003800000 */
.L_x_805:
[----:B------:R-:W-:Y:S05]  /*3310*/  BSYNC B1 ;  /* 0x0000000000017941 */ /* 0x000fea0003800000 */
.L_x_455:
[----:B------:R-:W-:-:S03]  /*3320*/  UMOV UR4, 0xffffffff ;  /* 0xffffffff00047882 */ /* 0x000fc60000000000 */
[----:B------:R-:W-:Y:S05]  /*3330*/  BRA.DIV UR4, `(.L_x_457) ;  /* 0x00000246047c7947 */ /* 0x000fea000b800000 */
[----:B------:R1:W2:Y:S04]  /*3340*/  SHFL.IDX PT, R83, R117, RZ, 0x181f ;  /* 0x00181fff75537589 */ /* 0x0002a800000e0000 */
[----:B------:R1:W3:Y:S02]  /*3350*/  SHFL.IDX PT, R82, R118, RZ, 0x181f ;  /* 0x00181fff76527589 */ /* 0x0002e400000e0000 */
.L_x_809:
[----:B------:R-:W-:Y:S04]  /*3360*/  BSSY B1, `(.L_x_458) ;  /* 0x00000dc000017945 */ /* 0x000fe80003800000 */
[----:B------:R-:W-:Y:S05]  /*3370*/  @P3 BRA `(.L_x_459) ;  /* 0x0000000c00683947 */ /* 0x000fea0003800000 */
[----:B------:R-:W-:Y:S01]  /*3380*/  ISETP.NE.AND P3, PT, R3, RZ, PT ;  /* 0x000000ff0300720c */ /* 0x000fe20003f65270 */
[----:B------:R-:W-:-:S12]  /*3390*/  BSSY B2, `(.L_x_460) ;  /* 0x0000035000027945 */ /* 0x000fd80003800000 */
[----:B------:R-:W-:Y:S05]  /*33a0*/  @!P3 BRA `(.L_x_461) ;  /* 0x0000000000ccb947 */ /* 0x000fea0003800000 */
[----:B------:R4:W0:Y:S01]  /*33b0*/  LDS.128 R12, [R85+0x24400] ;  /* 0x02440000550c7984 */ /* 0x0008220000000c00 */
[C---:B---3--:R-:W-:Y:S01]  /*33c0*/  LEA R80, P3, R16.reuse, R82, 0x1 ;  /* 0x0000005210507211 */ /* 0x048fe200078608ff */
[----:B------:R-:W-:Y:S03]  /*33d0*/  BSSY B3, `(.L_x_462) ;  /* 0x000002e000037945 */ /* 0x000fe60003800000 */
[----:B--2---:R-:W-:Y:S02]  /*33e0*/  LEA.HI.X R81, R16, R83, R17, 0x1, P3 ;  /* 0x0000005310517211 */ /* 0x004fe400018f0c11 */
[----:B------:R-:W-:-:S13]  /*33f0*/  ISETP.GE.AND P3, PT, R214, R114, PT ;  /* 0x00000072d600720c */ /* 0x000fda0003f66270 */
[----:B----4-:R-:W-:Y:S05]  /*3400*/  @P3 BRA `(.L_x_463) ;  /* 0x0000000000a83947 */ /* 0x010fea0003800000 */
[----:B------:R-:W-:Y:S01]  /*3410*/  SHF.R.U64 R11, R76, 0x10, R77 ;  /* 0x000000104c0b7819 */ /* 0x000fe2000000124d */
[--C-:B0-----:R-:W-:Y:S01]  /*3420*/  HADD2.F32 R152, -RZ, R13.reuse.H1_H1 ;  /* 0x3000000dff987230 */ /* 0x101fe20000004100 */
[--C-:B------:R-:W-:Y:S01]  /*3430*/  SHF.R.U64 R78, R78, 0x10, R79.reuse ;  /* 0x000000104e4e7819 */ /* 0x100fe2000000124f */
[----:B------:R-:W-:Y:S01]  /*3440*/  HADD2.F32 R156, -RZ, R13.H0_H0 ;  /* 0x2000000dff9c7230 */ /* 0x000fe20000004100 */
[----:B------:R-:W-:Y:S01]  /*3450*/  SHF.R.U32.HI R151, RZ, 0x10, R79 ;  /* 0x00000010ff977819 */ /* 0x000fe2000001164f */
[----:B------:R-:W-:Y:S01]  /*3460*/  HADD2.F32 R154, -RZ, R15.H0_H0 ;  /* 0x2000000fff9a7230 */ /* 0x000fe20000004100 */
[----:B------:R-:W-:Y:S01]  /*3470*/  SHF.R.U32.HI R76, RZ, 0x10, R77 ;  /* 0x00000010ff4c7819 */ /* 0x000fe2000001164d */
[----:B------:R-:W-:Y:S02]  /*3480*/  HADD2.F32 R77, -RZ, R11.H0_H0 ;  /* 0x2000000bff4d7230 */ /* 0x000fe40000004100 */
[----:B------:R-:W-:Y:S02]  /*3490*/  HADD2.F32 R79, -RZ, R78.H0_H0 ;  /* 0x2000004eff4f7230 */ /* 0x000fe40000004100 */
[----:B------:R-:W-:-:S02]  /*34a0*/  HADD2.F32 R11, -RZ, R151.H0_H0 ;  /* 0x20000097ff0b7230 */ /* 0x000fc40000004100 */
[----:B------:R-:W-:Y:S02]  /*34b0*/  HADD2.F32 R78, -RZ, R15.H1_H1 ;  /* 0x3000000fff4e7230 */ /* 0x000fe40000004100 */
[-C--:B------:R-:W-:Y:S01]  /*34c0*/  FMUL.FTZ R151, R152, R79.reuse ;  /* 0x0000004f98977220 */ /* 0x080fe20000410000 */
[----:B------:R-:W-:Y:S02]  /*34d0*/  HADD2.F32 R15, -RZ, R76.H0_H0 ;  /* 0x2000004cff0f7230 */ /* 0x000fe40000004100 */
[----:B------:R-:W-:Y:S01]  /*34e0*/  FMUL.FTZ R153, R156, R79 ;  /* 0x0000004f9c997220 */ /* 0x000fe20000410000 */
[-C--:B------:R-:W-:Y:S01]  /*34f0*/  FMUL.FTZ R79, R154, R11.reuse ;  /* 0x0000000b9a4f7220 */ /* 0x080fe20000410000 */
[----:B------:R-:W-:Y:S01]  /*3500*/  FMUL.FTZ R13, R78, R11 ;  /* 0x0000000b4e0d7220 */ /* 0x000fe20000410000 */
[-C--:B------:R-:W-:Y:S01]  /*3510*/  FFMA.FTZ R11, R156, R77.reuse, -R151 ;  /* 0x0000004d9c0b7223 */ /* 0x080fe20000010897 */
[----:B------:R-:W-:Y:S01]  /*3520*/  FFMA.FTZ R76, R152, R77, R153 ;  /* 0x0000004d984c7223 */ /* 0x000fe20000010099 */
[----:B------:R-:W-:-:S02]  /*3530*/  HADD2.F32 R77, -RZ, R160.H0_H0 ;  /* 0x200000a0ff4d7230 */ /* 0x000fc40000004100 */
[-C--:B------:R-:W-:Y:S01]  /*3540*/  FFMA.FTZ R13, R154, R15.reuse, -R13 ;  /* 0x0000000f9a0d7223 */ /* 0x080fe2000001080d */
[--C-:B------:R-:W-:Y:S02]  /*3550*/  HADD2.F32 R152, -RZ, R12.reuse.H1_H1 ;  /* 0x3000000cff987230 */ /* 0x100fe40000004100 */
[----:B------:R-:W-:Y:S01]  /*3560*/  FFMA.FTZ R78, R78, R15, R79 ;  /* 0x0000000f4e4e7223 */ /* 0x000fe2000001004f */
[----:B------:R-:W-:Y:S01]  /*3570*/  HADD2.F32 R154, -RZ, R12.H0_H0 ;  /* 0x2000000cff9a7230 */ /* 0x000fe20000004100 */
[----:B------:R-:W-:Y:S01]  /*3580*/  F2FP.F16.F32.PACK_AB R11, R76, R11 ;  /* 0x0000000b4c0b723e */ /* 0x000fe200000000ff */
[----:B------:R-:W-:Y:S02]  /*3590*/  HADD2.F32 R15, -RZ, R160.H1_H1 ;  /* 0x300000a0ff0f7230 */ /* 0x000fe40000004100 */
[----:B------:R-:W-:Y:S01]  /*35a0*/  FMUL.FTZ R151, R152, R77 ;  /* 0x0000004d98977220 */ /* 0x000fe20000410000 */
[----:B------:R-:W-:Y:S02]  /*35b0*/  HADD2.F32 R12, -RZ, R14.H1_H1 ;  /* 0x3000000eff0c7230 */ /* 0x000fe40000004100 */
[----:B------:R-:W-:-:S02]  /*35c0*/  HADD2.F32 R79, -RZ, R155.H0_H0 ;  /* 0x2000009bff4f7230 */ /* 0x000fc40000004100 */
[----:B------:R-:W-:Y:S02]  /*35d0*/  HADD2.F32 R14, -RZ, R14.H0_H0 ;  /* 0x2000000eff0e7230 */ /* 0x000fe40000004100 */
[----:B------:R-:W-:Y:S02]  /*35e0*/  HADD2.F32 R153, -RZ, R155.H1_H1 ;  /* 0x3000009bff997230 */ /* 0x000fe40000004100 */
[----:B------:R-:W-:Y:S01]  /*35f0*/  FMUL.FTZ R155, R154, R77 ;  /* 0x0000004d9a9b7220 */ /* 0x000fe20000410000 */
[-C--:B------:R-:W-:Y:S01]  /*3600*/  FMUL.FTZ R77, R12, R15.reuse ;  /* 0x0000000f0c4d7220 */ /* 0x080fe20000410000 */
[----:B------:R-:W-:Y:S01]  /*3610*/  FMUL.FTZ R15, R14, R15 ;  /* 0x0000000f0e0f7220 */ /* 0x000fe20000410000 */
[-C--:B------:R-:W-:Y:S01]  /*3620*/  FFMA.FTZ R151, R154, R79.reuse, -R151 ;  /* 0x0000004f9a977223 */ /* 0x080fe20000010897 */
[----:B------:R-:W-:Y:S01]  /*3630*/  FFMA.FTZ R152, R152, R79, R155 ;  /* 0x0000004f98987223 */ /* 0x000fe2000001009b */
[-C--:B------:R-:W-:Y:S01]  /*3640*/  FFMA.FTZ R77, R14, R153.reuse, -R77 ;  /* 0x000000990e4d7223 */ /* 0x080fe2000001084d */
[----:B------:R-:W-:Y:S01]  /*3650*/  FFMA.FTZ R12, R12, R153, R15 ;  /* 0x000000990c0c7223 */ /* 0x000fe2000001000f */
[----:B------:R-:W-:Y:S01]  /*3660*/  F2FP.F16.F32.PACK_AB R15, R78, R13 ;  /* 0x0000000d4e0f723e */ /* 0x000fe200000000ff */
[----:B------:R-:W-:Y:S01]  /*3670*/  IMAD.MOV.U32 R13, RZ, RZ, R11 ;  /* 0x000000ffff0d7224 */ /* 0x000fe200078e000b */
[----:B------:R-:W-:-:S02]  /*3680*/  F2FP.F16.F32.PACK_AB R152, R152, R151 ;  /* 0x000000979898723e */ /* 0x000fc400000000ff */
[----:B------:R-:W-:-:S03]  /*3690*/  F2FP.F16.F32.PACK_AB R14, R12, R77 ;  /* 0x0000004d0c0e723e */ /* 0x000fc600000000ff */
[----:B------:R-:W-:-:S07]  /*36a0*/  IMAD.MOV.U32 R12, RZ, RZ, R152 ;  /* 0x000000ffff0c7224 */ /* 0x000fce00078e0098 */
.L_x_463:
[----:B------:R-:W-:Y:S05]  /*36b0*/  BSYNC B3 ;  /* 0x0000000000037941 */ /* 0x000fea0003800000 */
.L_x_462:
[----:B------:R-:W-:Y:S02]  /*36c0*/  ULDC.64 UR4, c[0x0][0x208] ;  /* 0x0000820000047ab9 */ /* 0x000fe40000000a00 */
[----:B0-----:R4:W-:Y:S03]  /*36d0*/  ST.E.128 desc[UR4][R80.64], R12 ;  /* 0x0000000c50007985 */ /* 0x0019e6000c101d04 */
.L_x_461:
[----:B------:R-:W-:Y:S05]  /*36e0*/  BSYNC B2 ;  /* 0x0000000000027941 */ /* 0x000fea0003800000 */
.L_x_460:
[----:B------:R-:W-:Y:S01]  /*36f0*/  ISETP.NE.AND P3, PT, R21, RZ, PT ;  /* 0x000000ff1500720c */ /* 0x000fe20003f65270 */
[----:B------:R-:W-:-:S12]  /*3700*/  BSSY B2, `(.L_x_464) ;  /* 0x0000036000027945 */ /* 0x000fd80003800000 */
[----:B------:R-:W-:Y:S05]  /*3710*/  @!P3 BRA `(.L_x_465) ;  /* 0x0000000000d0b947 */ /* 0x000fea0003800000 */
[----:B----4-:R4:W0:Y:S01]  /*3720*/  LDS.128 R12, [R85+0x26c00] ;  /* 0x026c0000550c7984 */ /* 0x0108220000000c00 */
[C---:B---3--:R-:W-:Y:S01]  /*3730*/  LEA R76, P3, R23.reuse, R82, 0x1 ;  /* 0x00000052174c7211 */ /* 0x048fe200078608ff */
[----:B------:R-:W-:Y:S03]  /*3740*/  BSSY B3, `(.L_x_466) ;  /* 0x000002f000037945 */ /* 0x000fe60003800000 */
[----:B--2---:R-:W-:Y:S02]  /*3750*/  LEA.HI.X R77, R23, R83, R216, 0x1, P3 ;  /* 0x00000053174d7211 */ /* 0x004fe400018f0cd8 */
[----:B------:R-:W-:-:S13]  /*3760*/  ISETP.GE.AND P3, PT, R221, R114, PT ;  /* 0x00000072dd00720c */ /* 0x000fda0003f66270 */
[----:B----4-:R-:W-:Y:S05]  /*3770*/  @P3 BRA `(.L_x_467) ;  /* 0x0000000000ac3947 */ /* 0x010fea0003800000 */
[--C-:B------:R-:W-:Y:S01]  /*3780*/  SHF.R.U64 R11, R72, 0x10, R73.reuse ;  /* 0x00000010480b7819 */ /* 0x100fe20000001249 */
[--C-:B0-----:R-:W-:Y:S01]  /*3790*/  HADD2.F32 R78, -RZ, R13.reuse.H1_H1 ;  /* 0x3000000dff4e7230 */ /* 0x101fe20000004100 */
[----:B------:R-:W-:Y:S01]  /*37a0*/  SHF.R.U32.HI R72, RZ, 0x10, R73 ;  /* 0x00000010ff487819 */ /* 0x000fe20000011649 */
[----:B------:R-:W-:Y:S01]  /*37b0*/  HADD2.F32 R80, -RZ, R13.H0_H0 ;  /* 0x2000000dff507230 */ /* 0x000fe20000004100 */
[--C-:B------:R-:W-:Y:S01]  /*37c0*/  SHF.R.U64 R73, R74, 0x10, R75.reuse ;  /* 0x000000104a497819 */ /* 0x100fe2000000124b */
[--C-:B------:R-:W-:Y:S01]  /*37d0*/  HADD2.F32 R13, -RZ, R15.reuse.H1_H1 ;  /* 0x3000000fff0d7230 */ /* 0x100fe20000004100 */
[----:B------:R-:W-:Y:S01]  /*37e0*/  SHF.R.U32.HI R74, RZ, 0x10, R75 ;  /* 0x00000010ff4a7819 */ /* 0x000fe2000001164b */
[----:B------:R-:W-:Y:S02]  /*37f0*/  HADD2.F32 R15, -RZ, R15.H0_H0 ;  /* 0x2000000fff0f7230 */ /* 0x000fe40000004100 */
[----:B------:R-:W-:Y:S02]  /*3800*/  HADD2.F32 R73, -RZ, R73.H0_H0 ;  /* 0x20000049ff497230 */ /* 0x000fe40000004100 */
[----:B------:R-:W-:-:S02]  /*3810*/  HADD2.F32 R74, -RZ, R74.H0_H0 ;  /* 0x2000004aff4a7230 */ /* 0x000fc40000004100 */
[----:B------:R-:W-:Y:S02]  /*3820*/  HADD2.F32 R72, -RZ, R72.H0_H0 ;  /* 0x20000048ff487230 */ /* 0x000fe40000004100 */
[-C--:B------:R-:W-:Y:S01]  /*3830*/  FMUL.FTZ R75, R78, R73.reuse ;  /* 0x000000494e4b7220 */ /* 0x080fe20000410000 */
[----:B------:R-:W-:Y:S02]  /*3840*/  HADD2.F32 R11, -RZ, R11.H0_H0 ;  /* 0x2000000bff0b7230 */ /* 0x000fe40000004100 */
[-C--:B------:R-:W-:Y:S01]  /*3850*/  FMUL.FTZ R152, R13, R74.reuse ;  /* 0x0000004a0d987220 */ /* 0x080fe20000410000 */
[C---:B------:R-:W-:Y:S01]  /*3860*/  FMUL.FTZ R74, R15.reuse, R74 ;  /* 0x0000004a0f4a7220 */ /* 0x040fe20000410000 */
[----:B------:R-:W-:Y:S02]  /*3870*/  FMUL.FTZ R73, R80, R73 ;  /* 0x0000004950497220 */ /* 0x000fe40000410000 */
        /* <DEDUP_REMOVED lines=9> */
[-C--:B------:R-:W-:Y:S01]  /*3910*/  FMUL.FTZ R73, R72, R15.reuse ;  /* 0x0000000f48497220 */ /* 0x080fe20000410000 */
[--C-:B------:R-:W-:Y:S02]  /*3920*/  HADD2.F32 R12, -RZ, R14.reuse.H1_H1 ;  /* 0x3000000eff0c7230 */ /* 0x100fe40000004100 */
[----:B------:R-:W-:Y:S01]  /*3930*/  FMUL.FTZ R79, R74, R15 ;  /* 0x0000000f4a4f7220 */ /* 0x000fe20000410000 */
[----:B------:R-:W-:Y:S01]  /*3940*/  HADD2.F32 R14, -RZ, R14.H0_H0 ;  /* 0x2000000eff0e7230 */ /* 0x000fe20000004100 */
[----:B------:R-:W-:Y:S01]  /*3950*/  F2FP.F16.F32.PACK_AB R75, R78, R75 ;  /* 0x0000004b4e4b723e */ /* 0x000fe200000000ff */
[----:B------:R-:W-:-:S02]  /*3960*/  HADD2.F32 R11, -RZ, R157.H0_H0 ;  /* 0x2000009dff0b7230 */ /* 0x000fc40000004100 */
[-C--:B------:R-:W-:Y:S01]  /*3970*/  FMUL.FTZ R15, R12, R159.reuse ;  /* 0x0000009f0c0f7220 */ /* 0x080fe20000410000 */
[----:B------:R-:W-:Y:S02]  /*3980*/  HADD2.F32 R157, -RZ, R157.H1_H1 ;  /* 0x3000009dff9d7230 */ /* 0x000fe40000004100 */
[----:B------:R-:W-:Y:S01]  /*3990*/  FMUL.FTZ R159, R14, R159 ;  /* 0x0000009f0e9f7220 */ /* 0x000fe20000410000 */
[----:B------:R-:W-:Y:S02]  /*39a0*/  IMAD.MOV.U32 R13, RZ, RZ, R75 ;  /* 0x000000ffff0d7224 */ /* 0x000fe400078e004b */
[-C--:B------:R-:W-:Y:S01]  /*39b0*/  FFMA.FTZ R73, R74, R11.reuse, -R73 ;  /* 0x0000000b4a497223 */ /* 0x080fe20000010849 */
[----:B------:R-:W-:Y:S01]  /*39c0*/  FFMA.FTZ R72, R72, R11, R79 ;  /* 0x0000000b48487223 */ /* 0x000fe2000001004f */
[-C--:B------:R-:W-:Y:S01]  /*39d0*/  FFMA.FTZ R15, R14, R157.reuse, -R15 ;  /* 0x0000009d0e0f7223 */ /* 0x080fe2000001080f */
[----:B------:R-:W-:-:S03]  /*39e0*/  FFMA.FTZ R12, R12, R157, R159 ;  /* 0x0000009d0c0c7223 */ /* 0x000fc6000001009f */
[----:B------:R-:W-:Y:S02]  /*39f0*/  F2FP.F16.F32.PACK_AB R74, R72, R73 ;  /* 0x00000049484a723e */ /* 0x000fe400000000ff */
[----:B------:R-:W-:Y:S01]  /*3a00*/  F2FP.F16.F32.PACK_AB R14, R12, R15 ;  /* 0x0000000f0c0e723e */ /* 0x000fe200000000ff */
[----:B------:R-:W-:Y:S01]  /*3a10*/  IMAD.MOV.U32 R15, RZ, RZ, R152 ;  /* 0x000000ffff0f7224 */ /* 0x000fe200078e0098 */
[----:B------:R-:W-:-:S07]  /*3a20*/  MOV R12, R74 ;  /* 0x0000004a000c7202 */ /* 0x000fce0000000f00 */
.L_x_467:
[----:B------:R-:W-:Y:S05]  /*3a30*/  BSYNC B3 ;  /* 0x0000000000037941 */ /* 0x000fea0003800000 */
.L_x_466:
[----:B------:R-:W-:Y:S02]  /*3a40*/  ULDC.64 UR4, c[0x0][0x208] ;  /* 0x0000820000047ab9 */ /* 0x000fe40000000a00 */
[----:B0-----:R0:W-:Y:S03]  /*3a50*/  ST.E.128 desc[UR4][R76.64], R12 ;  /* 0x0000000c4c007985 */ /* 0x0011e6000c101d04 */
.L_x_465:
[----:B------:R-:W-:Y:S05]  /*3a60*/  BSYNC B2 ;  /* 0x0000000000027941 */ /* 0x000fea0003800000 */
.L_x_464:
[----:B------:R-:W-:Y:S01]  /*3a70*/  ISETP.NE.AND P3, PT, R25, RZ, PT ;  /* 0x000000ff1900720c */ /* 0x000fe20003f65270 */
[----:B------:R-:W-:-:S12]  /*3a80*/  BSSY B2, `(.L_x_468) ;  /* 0x0000035000027945 */ /* 0x000fd80003800000 */
[----:B------:R-:W-:Y:S05]  /*3a90*/  @!P3 BRA `(.L_x_469) ;  /* 0x0000000000ccb947 */ /* 0x000fea0003800000 */
[----:B0---4-:R0:W4:Y:S01]  /*3aa0*/  LDS.128 R12, [R85+0x29400] ;  /* 0x02940000550c7984 */ /* 0x0111220000000c00 */
[C---:B---3--:R-:W-:Y:S01]  /*3ab0*/  LEA R72, P3, R18.reuse, R82, 0x1 ;  /* 0x0000005212487211 */ /* 0x048fe200078608ff */
[----:B------:R-:W-:Y:S03]  /*3ac0*/  BSSY B3, `(.L_x_470) ;  /* 0x000002e000037945 */ /* 0x000fe60003800000 */
[----:B--2---:R-:W-:Y:S02]  /*3ad0*/  LEA.HI.X R73, R18, R83, R218, 0x1, P3 ;  /* 0x0000005312497211 */ /* 0x004fe400018f0cda */
[----:B------:R-:W-:-:S13]  /*3ae0*/  ISETP.GE.AND P3, PT, R220, R114, PT ;  /* 0x00000072dc00720c */ /* 0x000fda0003f66270 */
[----:B0-----:R-:W-:Y:S05]  /*3af0*/  @P3 BRA `(.L_x_471) ;  /* 0x0000000000a83947 */ /* 0x001fea0003800000 */
[--C-:B------:R-:W-:Y:S01]  /*3b00*/  SHF.R.U64 R74, R68, 0x10, R69.reuse ;  /* 0x00000010444a7819 */ /* 0x100fe20000001245 */
[--C-:B------:R-:W-:Y:S01]  /*3b10*/  HADD2.F32 R75, -RZ, R158.reuse.H0_H0 ;  /* 0x2000009eff4b7230 */ /* 0x100fe20000004100 */
[----:B------:R-:W-:Y:S01]  /*3b20*/  SHF.R.U32.HI R68, RZ, 0x10, R69 ;  /* 0x00000010ff447819 */ /* 0x000fe20000011645 */
[----:B------:R-:W-:Y:S01]  /*3b30*/  HADD2.F32 R158, -RZ, R158.H1_H1 ;  /* 0x3000009eff9e7230 */ /* 0x000fe20000004100 */
[--C-:B------:R-:W-:Y:S02]  /*3b40*/  SHF.R.U64 R69, R70, 0x10, R71.reuse ;  /* 0x0000001046457819 */ /* 0x100fe40000001247 */
[----:B----4-:R-:W-:Y:S01]  /*3b50*/  MOV R11, R13 ;  /* 0x0000000d000b7202 */ /* 0x010fe20000000f00 */
[----:B------:R-:W-:Y:S01]  /*3b60*/  HADD2.F32 R13, -RZ, R74.H0_H0 ;  /* 0x2000004aff0d7230 */ /* 0x000fe20000004100 */
[----:B------:R-:W-:Y:S01]  /*3b70*/  SHF.R.U32.HI R78, RZ, 0x10, R71 ;  /* 0x00000010ff4e7819 */ /* 0x000fe20000011647 */
[----:B------:R-:W-:Y:S02]  /*3b80*/  HADD2.F32 R71, -RZ, R69.H0_H0 ;  /* 0x20000045ff477230 */ /* 0x000fe40000004100 */
[----:B------:R-:W-:-:S02]  /*3b90*/  HADD2.F32 R74, -RZ, R11.H1_H1 ;  /* 0x3000000bff4a7230 */ /* 0x000fc40000004100 */
[----:B------:R-:W-:Y:S02]  /*3ba0*/  HADD2.F32 R70, -RZ, R11.H0_H0 ;  /* 0x2000000bff467230 */ /* 0x000fe40000004100 */
[----:B------:R-:W-:Y:S02]  /*3bb0*/  HADD2.F32 R78, -RZ, R78.H0_H0 ;  /* 0x2000004eff4e7230 */ /* 0x000fe40000004100 */
[-C--:B------:R-:W-:Y:S01]  /*3bc0*/  FMUL.FTZ R11, R74, R71.reuse ;  /* 0x000000474a0b7220 */ /* 0x080fe20000410000 */
[--C-:B------:R-:W-:Y:S02]  /*3bd0*/  HADD2.F32 R69, -RZ, R15.reuse.H1_H1 ;  /* 0x3000000fff457230 */ /* 0x100fe40000004100 */
[C---:B------:R-:W-:Y:S01]  /*3be0*/  FMUL.FTZ R71, R70.reuse, R71 ;  /* 0x0000004746477220 */ /* 0x040fe20000410000 */
[----:B------:R-:W-:Y:S02]  /*3bf0*/  HADD2.F32 R15, -RZ, R15.H0_H0 ;  /* 0x2000000fff0f7230 */ /* 0x000fe40000004100 */
[----:B------:R-:W-:Y:S01]  /*3c00*/  FFMA.FTZ R11, R70, R13, -R11 ;  /* 0x0000000d460b7223 */ /* 0x000fe2000001080b */
[----:B------:R-:W-:-:S02]  /*3c10*/  HADD2.F32 R76, -RZ, R68.H0_H0 ;  /* 0x20000044ff4c7230 */ /* 0x000fc40000004100 */
[-C--:B------:R-:W-:Y:S01]  /*3c20*/  FMUL.FTZ R80, R69, R78.reuse ;  /* 0x0000004e45507220 */ /* 0x080fe20000410000 */
[----:B------:R-:W-:Y:S01]  /*3c30*/  FFMA.FTZ R68, R74, R13, R71 ;  /* 0x0000000d4a447223 */ /* 0x000fe20000010047 */
[C---:B------:R-:W-:Y:S01]  /*3c40*/  FMUL.FTZ R78, R15.reuse, R78 ;  /* 0x0000004e0f4e7220 */ /* 0x040fe20000410000 */
[----:B------:R-:W-:Y:S02]  /*3c50*/  HADD2.F32 R71, -RZ, R148.H0_H0 ;  /* 0x20000094ff477230 */ /* 0x000fe40000004100 */
[-C--:B------:R-:W-:Y:S01]  /*3c60*/  FFMA.FTZ R13, R15, R76.reuse, -R80 ;  /* 0x0000004c0f0d7223 */ /* 0x080fe20000010850 */
[--C-:B------:R-:W-:Y:S02]  /*3c70*/  HADD2.F32 R15, -RZ, R12.reuse.H1_H1 ;  /* 0x3000000cff0f7230 */ /* 0x100fe40000004100 */
[----:B------:R-:W-:Y:S01]  /*3c80*/  FFMA.FTZ R70, R69, R76, R78 ;  /* 0x0000004c45467223 */ /* 0x000fe2000001004e */
[----:B------:R-:W-:Y:S01]  /*3c90*/  HADD2.F32 R12, -RZ, R12.H0_H0 ;  /* 0x2000000cff0c7230 */ /* 0x000fe20000004100 */
[----:B------:R-:W-:Y:S01]  /*3ca0*/  F2FP.F16.F32.PACK_AB R11, R68, R11 ;  /* 0x0000000b440b723e */ /* 0x000fe200000000ff */
[----:B------:R-:W-:-:S02]  /*3cb0*/  HADD2.F32 R69, -RZ, R14.H1_H1 ;  /* 0x3000000eff457230 */ /* 0x000fc40000004100 */
[-C--:B------:R-:W-:Y:S01]  /*3cc0*/  FMUL.FTZ R77, R15, R75.reuse ;  /* 0x0000004b0f4d7220 */ /* 0x080fe20000410000 */
[----:B------:R-:W-:Y:S02]  /*3cd0*/  HADD2.F32 R14, -RZ, R14.H0_H0 ;  /* 0x2000000eff0e7230 */ /* 0x000fe40000004100 */
[C---:B------:R-:W-:Y:S01]  /*3ce0*/  FMUL.FTZ R76, R12.reuse, R75 ;  /* 0x0000004b0c4c7220 */ /* 0x040fe20000410000 */
[----:B------:R-:W-:Y:S02]  /*3cf0*/  HADD2.F32 R74, -RZ, R150.H1_H1 ;  /* 0x30000096ff4a7230 */ /* 0x000fe40000004100 */
[-C--:B------:R-:W-:Y:S01]  /*3d00*/  FMUL.FTZ R75, R69, R158.reuse ;  /* 0x0000009e454b7220 */ /* 0x080fe20000410000 */
[-C--:B------:R-:W-:Y:S01]  /*3d10*/  FFMA.FTZ R77, R12, R71.reuse, -R77 ;  /* 0x000000470c4d7223 */ /* 0x080fe2000001084d */
[C---:B------:R-:W-:Y:S01]  /*3d20*/  FMUL.FTZ R158, R14.reuse, R158 ;  /* 0x0000009e0e9e7220 */ /* 0x040fe20000410000 */
[----:B------:R-:W-:Y:S01]  /*3d30*/  FFMA.FTZ R76, R15, R71, R76 ;  /* 0x000000470f4c7223 */ /* 0x000fe2000001004c */
[-C--:B------:R-:W-:Y:S01]  /*3d40*/  FFMA.FTZ R75, R14, R74.reuse, -R75 ;  /* 0x0000004a0e4b7223 */ /* 0x080fe2000001084b */
[----:B------:R-:W-:Y:S01]  /*3d50*/  F2FP.F16.F32.PACK_AB R15, R70, R13 ;  /* 0x0000000d460f723e */ /* 0x000fe200000000ff */
[----:B------:R-:W-:Y:S01]  /*3d60*/  FFMA.FTZ R158, R69, R74, R158 ;  /* 0x0000004a459e7223 */ /* 0x000fe2000001009e */
[----:B------:R-:W-:Y:S01]  /*3d70*/  IMAD.MOV.U32 R13, RZ, RZ, R11 ;  /* 0x000000ffff0d7224 */ /* 0x000fe200078e000b */
[----:B------:R-:W-:-:S03]  /*3d80*/  F2FP.F16.F32.PACK_AB R12, R76, R77 ;  /* 0x0000004d4c0c723e */ /* 0x000fc600000000ff */
[----:B------:R-:W-:-:S07]  /*3d90*/  F2FP.F16.F32.PACK_AB R14, R158, R75 ;  /* 0x0000004b9e0e723e */ /* 0x000fce00000000ff */
.L_x_471:
[----:B------:R-:W-:Y:S05]  /*3da0*/  BSYNC B3 ;  /* 0x0000000000037941 */ /* 0x000fea0003800000 */
.L_x_470:
[----:B------:R-:W-:Y:S02]  /*3db0*/  ULDC.64 UR4, c[0x0][0x208] ;  /* 0x0000820000047ab9 */ /* 0x000fe40000000a00 */
[----:B----4-:R0:W-:Y:S03]  /*3dc0*/  ST.E.128 desc[UR4][R72.64], R12 ;  /* 0x0000000c48007985 */ /* 0x0101e6000c101d04 */
.L_x_469:
[----:B------:R-:W-:Y:S05]  /*3dd0*/  BSYNC B2 ;  /* 0x0000000000027941 */ /* 0x000fea0003800000 */
.L_x_468:
[----:B------:R-:W-:-:S13]  /*3de0*/  ISETP.NE.AND P3, PT, R26, RZ, PT ;  /* 0x000000ff1a00720c */ /* 0x000fda0003f65270 */
[----:B------:R-:W-:Y:S05]  /*3df0*/  @!P3 BRA `(.L_x_459) ;  /* 0x0000000000c8b947 */ /* 0x000fea0003800000 */
[----:B0---4-:R0:W4:Y:S01]  /*3e00*/  LDS.128 R12, [R85+0x2bc00] ;  /* 0x02bc0000550c7984 */ /* 0x0111220000000c00 */
[C---:B---3--:R-:W-:Y:S01]  /*3e10*/  LEA R68, P3, R19.reuse, R82, 0x1 ;  /* 0x0000005213447211 */ /* 0x048fe200078608ff */
[----:B------:R-:W-:Y:S03]  /*3e20*/  BSSY B2, `(.L_x_472) ;  /* 0x000002d000027945 */ /* 0x000fe60003800000 */
[----:B--2---:R-:W-:Y:S02]  /*3e30*/  LEA.HI.X R69, R19, R83, R217, 0x1, P3 ;  /* 0x0000005313457211 */ /* 0x004fe400018f0cd9 */
[----:B------:R-:W-:-:S13]  /*3e40*/  ISETP.GE.AND P3, PT, R222, R114, PT ;  /* 0x00000072de00720c */ /* 0x000fda0003f66270 */
[----:B0-----:R-:W-:Y:S05]  /*3e50*/  @P3 BRA `(.L_x_473) ;  /* 0x0000000000a43947 */ /* 0x001fea0003800000 */
[----:B------:R-:W-:Y:S01]  /*3e60*/  SHF.R.U64 R11, R64, 0x10, R65 ;  /* 0x00000010400b7819 */ /* 0x000fe20000001241 */
[----:B----4-:R-:W-:Y:S01]  /*3e70*/  IMAD.MOV.U32 R64, RZ, RZ, R15 ;  /* 0x000000ffff407224 */ /* 0x010fe200078e000f */
[--C-:B------:R-:W-:Y:S01]  /*3e80*/  SHF.R.U64 R70, R66, 0x10, R67.reuse ;  /* 0x0000001042467819 */ /* 0x100fe20000001243 */
[----:B------:R-:W-:Y:S01]  /*3e90*/  HADD2.F32 R15, -RZ, R13.H1_H1 ;  /* 0x3000000dff0f7230 */ /* 0x000fe20000004100 */
[----:B------:R-:W-:Y:S01]  /*3ea0*/  SHF.R.U32.HI R67, RZ, 0x10, R67 ;  /* 0x00000010ff437819 */ /* 0x000fe20000011643 */
[----:B------:R-:W-:Y:S01]  /*3eb0*/  HADD2.F32 R66, -RZ, R11.H0_H0 ;  /* 0x2000000bff427230 */ /* 0x000fe20000004100 */
[----:B------:R-:W-:Y:S01]  /*3ec0*/  SHF.R.U32.HI R65, RZ, 0x10, R65 ;  /* 0x00000010ff417819 */ /* 0x000fe20000011641 */
[----:B------:R-:W-:Y:S02]  /*3ed0*/  HADD2.F32 R11, -RZ, R13.H0_H0 ;  /* 0x2000000dff0b7230 */ /* 0x000fe40000004100 */
[----:B------:R-:W-:Y:S02]  /*3ee0*/  HADD2.F32 R13, -RZ, R64.H1_H1 ;  /* 0x30000040ff0d7230 */ /* 0x000fe40000004100 */
[----:B------:R-:W-:-:S02]  /*3ef0*/  HADD2.F32 R70, -RZ, R70.H0_H0 ;  /* 0x20000046ff467230 */ /* 0x000fc40000004100 */
[----:B------:R-:W-:Y:S02]  /*3f00*/  HADD2.F32 R67, -RZ, R67.H0_H0 ;  /* 0x20000043ff437230 */ /* 0x000fe40000004100 */
[----:B------:R-:W-:Y:S02]  /*3f10*/  HADD2.F32 R64, -RZ, R64.H0_H0 ;  /* 0x20000040ff407230 */ /* 0x000fe40000004100 */
[-C--:B------:R-:W-:Y:S01]  /*3f20*/  FMUL.FTZ R72, R15, R70.reuse ;  /* 0x000000460f487220 */ /* 0x080fe20000410000 */
[----:B------:R-:W-:Y:S02]  /*3f30*/  HADD2.F32 R65, -RZ, R65.H0_H0 ;  /* 0x20000041ff417230 */ /* 0x000fe40000004100 */
[----:B------:R-:W-:Y:S01]  /*3f40*/  FMUL.FTZ R70, R11, R70 ;  /* 0x000000460b467220 */ /* 0x000fe20000410000 */
[-C--:B------:R-:W-:Y:S01]  /*3f50*/  FMUL.FTZ R71, R13, R67.reuse ;  /* 0x000000430d477220 */ /* 0x080fe20000410000 */
[C---:B------:R-:W-:Y:S01]  /*3f60*/  FMUL.FTZ R74, R64.reuse, R67 ;  /* 0x00000043404a7220 */ /* 0x040fe20000410000 */
[-C--:B------:R-:W-:Y:S01]  /*3f70*/  FFMA.FTZ R11, R11, R66.reuse, -R72 ;  /* 0x000000420b0b7223 */ /* 0x080fe20000010848 */
[----:B------:R-:W-:Y:S01]  /*3f80*/  FFMA.FTZ R70, R15, R66, R70 ;  /* 0x000000420f467223 */ /* 0x000fe20000010046 */
[-C--:B------:R-:W-:Y:S01]  /*3f90*/  FFMA.FTZ R71, R64, R65.reuse, -R71 ;  /* 0x0000004140477223 */ /* 0x080fe20000010847 */
[----:B------:R-:W-:Y:S01]  /*3fa0*/  FFMA.FTZ R74, R13, R65, R74 ;  /* 0x000000410d4a7223 */ /* 0x000fe2000001004a */
[----:B------:R-:W-:-:S02]  /*3fb0*/  HADD2.F32 R13, -RZ, R12.H1_H1 ;  /* 0x3000000cff0d7230 */ /* 0x000fc40000004100 */
[--C-:B------:R-:W-:Y:S02]  /*3fc0*/  HADD2.F32 R65, -RZ, R145.reuse.H0_H0 ;  /* 0x20000091ff417230 */ /* 0x100fe40000004100 */
[----:B------:R-:W-:Y:S02]  /*3fd0*/  HADD2.F32 R12, -RZ, R12.H0_H0 ;  /* 0x2000000cff0c7230 */ /* 0x000fe40000004100 */
[--C-:B------:R-:W-:Y:S02]  /*3fe0*/  HADD2.F32 R15, -RZ, R14.reuse.H1_H1 ;  /* 0x3000000eff0f7230 */ /* 0x100fe40000004100 */
[-C--:B------:R-:W-:Y:S01]  /*3ff0*/  FMUL.FTZ R67, R13, R65.reuse ;  /* 0x000000410d437220 */ /* 0x080fe20000410000 */
[----:B------:R-:W-:Y:S02]  /*4000*/  HADD2.F32 R145, -RZ, R145.H1_H1 ;  /* 0x30000091ff917230 */ /* 0x000fe40000004100 */
[----:B------:R-:W-:Y:S01]  /*4010*/  FMUL.FTZ R66, R12, R65 ;  /* 0x000000410c427220 */ /* 0x000fe20000410000 */
[----:B------:R-:W-:-:S02]  /*4020*/  HADD2.F32 R14, -RZ, R14.H0_H0 ;  /* 0x2000000eff0e7230 */ /* 0x000fc40000004100 */
[--C-:B------:R-:W-:Y:S02]  /*4030*/  HADD2.F32 R64, -RZ, R144.reuse.H0_H0 ;  /* 0x20000090ff407230 */ /* 0x100fe40000004100 */
[-C--:B------:R-:W-:Y:S01]  /*4040*/  FMUL.FTZ R65, R15, R145.reuse ;  /* 0x000000910f417220 */ /* 0x080fe20000410000 */
[----:B------:R-:W-:Y:S02]  /*4050*/  HADD2.F32 R144, -RZ, R144.H1_H1 ;  /* 0x30000090ff907230 */ /* 0x000fe40000004100 */
[----:B------:R-:W-:Y:S01]  /*4060*/  FMUL.FTZ R72, R14, R145 ;  /* 0x000000910e487220 */ /* 0x000fe20000410000 */
[-C--:B------:R-:W-:Y:S01]  /*4070*/  FFMA.FTZ R67, R12, R64.reuse, -R67 ;  /* 0x000000400c437223 */ /* 0x080fe20000010843 */
[----:B------:R-:W-:Y:S01]  /*4080*/  FFMA.FTZ R66, R13, R64, R66 ;  /* 0x000000400d427223 */ /* 0x000fe20000010042 */
[-C--:B------:R-:W-:Y:S01]  /*4090*/  FFMA.FTZ R65, R14, R144.reuse, -R65 ;  /* 0x000000900e417223 */ /* 0x080fe20000010841 */
[----:B------:R-:W-:Y:S01]  /*40a0*/  FFMA.FTZ R72, R15, R144, R72 ;  /* 0x000000900f487223 */ /* 0x000fe20000010048 */
[----:B------:R-:W-:-:S02]  /*40b0*/  F2FP.F16.F32.PACK_AB R13, R70, R11 ;  /* 0x0000000b460d723e */ /* 0x000fc400000000ff */
[----:B------:R-:W-:Y:S02]  /*40c0*/  F2FP.F16.F32.PACK_AB R15, R74, R71 ;  /* 0x000000474a0f723e */ /* 0x000fe400000000ff */
[----:B------:R-:W-:Y:S02]  /*40d0*/  F2FP.F16.F32.PACK_AB R12, R66, R67 ;  /* 0x00000043420c723e */ /* 0x000fe400000000ff */
[----:B------:R-:W-:-:S07]  /*40e0*/  F2FP.F16.F32.PACK_AB R14, R72, R65 ;  /* 0x00000041480e723e */ /* 0x000fce00000000ff */
.L_x_473:
[----:B------:R-:W-:Y:S05]  /*40f0*/  BSYNC B2 ;  /* 0x0000000000027941 */ /* 0x000fea0003800000 */
.L_x_472:
[----:B------:R-:W-:Y:S02]  /*4100*/  ULDC.64 UR4, c[0x0][0x208] ;  /* 0x0000820000047ab9 */ /* 0x000fe40000000a00 */
[----:B----4-:R0:W-:Y:S03]  /*4110*/  ST.E.128 desc[UR4][R68.64], R12 ;  /* 0x0000000c44007985 */ /* 0x0101e6000c101d04 */
.L_x_459:
[----:B------:R-:W-:Y:S05]  /*4120*/  BSYNC B1 ;  /* 0x0000000000017941 */ /* 0x000fea0003800000 */
.L_x_458:
[----:B------:R-:W-:-:S03]  /*4130*/  UMOV UR4, 0xffffffff ;  /* 0xffffffff00047882 */ /* 0x000fc60000000000 */
[----:B------:R-:W-:Y:S05]  /*4140*/  BRA.DIV UR4, `(.L_x_474) ;  /* 0x0000023a04447947 */ /* 0x000fea000b800000 */
[----:B------:R0:W0:Y:S04]  /*4150*/  SHFL.IDX PT, R67, R117, 0x1, 0x181f ;  /* 0x00381f0075437f89 */ /* 0x00002800000e0000 */
[----:B------:R0:W0:Y:S02]  /*4160*/  SHFL.IDX PT, R66, R118, 0x1, 0x181f ;  /* 0x00381f0076427f89 */ /* 0x00002400000e0000 */
.L_x_813:
[----:B------:R-:W-:Y:S04]  /*4170*/  BSSY B1, `(.L_x_475) ;  /* 0x00000d5000017945 */ /* 0x000fe80003800000 */
[----:B------:R-:W-:Y:S05]  /*4180*/  @P4 BRA `(.L_x_476) ;  /* 0x0000000c004c4947 */ /* 0x000fea0003800000 */
[----:B------:R-:W-:Y:S01]  /*4190*/  ISETP.NE.AND P3, PT, R3, RZ, PT ;  /* 0x000000ff0300720c */ /* 0x000fe20003f65270 */
[----:B------:R-:W-:-:S12]  /*41a0*/  BSSY B2, `(.L_x_477) ;  /* 0x0000034000027945 */ /* 0x000fd80003800000 */
[----:B------:R-:W-:Y:S05]  /*41b0*/  @!P3 BRA `(.L_x_478) ;  /* 0x0000000000c8b947 */ /* 0x000fea0003800000 */
[----:B0---4-:R0:W4:Y:S01]  /*41c0*/  LDS.128 R12, [R85+0x25400] ;  /* 0x02540000550c7984 */ /* 0x0111220000000c00 */
[----:B------:R-:W-:Y:S01]  /*41d0*/  ISETP.GE.AND P4, PT, R214, R114, PT ;  /* 0x00000072d600720c */ /* 0x000fe20003f86270 */
[----:B------:R-:W-:Y:S01]  /*41e0*/  BSSY B3, `(.L_x_479) ;  /* 0x000002d000037945 */ /* 0x000fe20003800000 */
[----:B------:R-:W-:-:S04]  /*41f0*/  LEA R64, P3, R16, R66, 0x1 ;  /* 0x0000004210407211 */ /* 0x000fc800078608ff */
[----:B------:R-:W-:-:S07]  /*4200*/  LEA.HI.X R65, R16, R67, R17, 0x1, P3 ;  /* 0x0000004310417211 */ /* 0x000fce00018f0c11 */
[----:B0-----:R-:W-:Y:S05]  /*4210*/  @P4 BRA `(.L_x_480) ;  /* 0x0000000000a44947 */ /* 0x001fea0003800000 */
[----:B------:R-:W-:Y:S01]  /*4220*/  SHF.R.U64 R11, R60, 0x10, R61 ;  /* 0x000000103c0b7819 */ /* 0x000fe2000000123d */
[--C-:B----4-:R-:W-:Y:S01]  /*4230*/  HADD2.F32 R60, -RZ, R15.reuse.H1_H1 ;  /* 0x3000000fff3c7230 */ /* 0x110fe20000004100 */
[--C-:B------:R-:W-:Y:S01]  /*4240*/  SHF.R.U64 R68, R62, 0x10, R63.reuse ;  /* 0x000000103e447819 */ /* 0x100fe2000000123f */
[----:B------:R-:W-:Y:S01]  /*4250*/  HADD2.F32 R15, -RZ, R15.H0_H0 ;  /* 0x2000000fff0f7230 */ /* 0x000fe20000004100 */
[----:B------:R-:W-:Y:S01]  /*4260*/  SHF.R.U32.HI R63, RZ, 0x10, R63 ;  /* 0x00000010ff3f7819 */ /* 0x000fe2000001163f */
[----:B------:R-:W-:Y:S01]  /*4270*/  HADD2.F32 R62, -RZ, R11.H0_H0 ;  /* 0x2000000bff3e7230 */ /* 0x000fe20000004100 */
[----:B------:R-:W-:Y:S01]  /*4280*/  SHF.R.U32.HI R61, RZ, 0x10, R61 ;  /* 0x00000010ff3d7819 */ /* 0x000fe2000001163d */
[----:B------:R-:W-:Y:S02]  /*4290*/  HADD2.F32 R68, -RZ, R68.H0_H0 ;  /* 0x20000044ff447230 */ /* 0x000fe40000004100 */
[--C-:B------:R-:W-:Y:S02]  /*42a0*/  HADD2.F32 R11, -RZ, R13.reuse.H1_H1 ;  /* 0x3000000dff0b7230 */ /* 0x100fe40000004100 */
[----:B------:R-:W-:-:S02]  /*42b0*/  HADD2.F32 R13, -RZ, R13.H0_H0 ;  /* 0x2000000dff0d7230 */ /* 0x000fc40000004100 */
[----:B------:R-:W-:Y:S02]  /*42c0*/  HADD2.F32 R63, -RZ, R63.H0_H0 ;  /* 0x2000003fff3f7230 */ /* 0x000fe40000004100 */
[-C--:B------:R-:W-:Y:S01]  /*42d0*/  FMUL.FTZ R70, R11, R68.reuse ;  /* 0x000000440b467220 */ /* 0x080fe20000410000 */
[----:B------:R-:W-:Y:S02]  /*42e0*/  HADD2.F32 R61, -RZ, R61.H0_H0 ;  /* 0x2000003dff3d7230 */ /* 0x000fe40000004100 */
[----:B------:R-:W-:Y:S01]  /*42f0*/  FMUL.FTZ R68, R13, R68 ;  /* 0x000000440d447220 */ /* 0x000fe20000410000 */
[----:B------:R-:W-:Y:S02]  /*4300*/  HADD2.F32 R150, -RZ, R150.H0_H0 ;  /* 0x20000096ff967230 */ /* 0x000fe40000004100 */
[-C--:B------:R-:W-:Y:S01]  /*4310*/  FMUL.FTZ R72, R60, R63.reuse ;  /* 0x0000003f3c487220 */ /* 0x080fe20000410000 */
[----:B------:R-:W-:Y:S01]  /*4320*/  FMUL.FTZ R69, R15, R63 ;  /* 0x0000003f0f457220 */ /* 0x000fe20000410000 */
[----:B------:R-:W-:Y:S01]  /*4330*/  FFMA.FTZ R63, R11, R62, R68 ;  /* 0x0000003e0b3f7223 */ /* 0x000fe20000010044 */
[----:B------:R-:W-:-:S02]  /*4340*/  HADD2.F32 R11, -RZ, R12.H1_H1 ;  /* 0x3000000cff0b7230 */ /* 0x000fc40000004100 */
[-C--:B------:R-:W-:Y:S01]  /*4350*/  FFMA.FTZ R72, R15, R61.reuse, -R72 ;  /* 0x0000003d0f487223 */ /* 0x080fe20000010848 */
[----:B------:R-:W-:Y:S01]  /*4360*/  FFMA.FTZ R70, R13, R62, -R70 ;  /* 0x0000003e0d467223 */ /* 0x000fe20000010846 */
[----:B------:R-:W-:Y:S02]  /*4370*/  HADD2.F32 R15, -RZ, R149.H1_H1 ;  /* 0x30000095ff0f7230 */ /* 0x000fe40000004100 */
[----:B------:R-:W-:Y:S01]  /*4380*/  FFMA.FTZ R69, R60, R61, R69 ;  /* 0x0000003d3c457223 */ /* 0x000fe20000010045 */
[----:B------:R-:W-:Y:S02]  /*4390*/  HADD2.F32 R12, -RZ, R12.H0_H0 ;  /* 0x2000000cff0c7230 */ /* 0x000fe40000004100 */
[--C-:B------:R-:W-:Y:S02]  /*43a0*/  HADD2.F32 R13, -RZ, R14.reuse.H1_H1 ;  /* 0x3000000eff0d7230 */ /* 0x100fe40000004100 */
[----:B------:R-:W-:Y:S01]  /*43b0*/  FMUL.FTZ R61, R11, R15 ;  /* 0x0000000f0b3d7220 */ /* 0x000fe20000410000 */
[----:B------:R-:W-:-:S02]  /*43c0*/  HADD2.F32 R14, -RZ, R14.H0_H0 ;  /* 0x2000000eff0e7230 */ /* 0x000fc40000004100 */
[----:B------:R-:W-:Y:S01]  /*43d0*/  FMUL.FTZ R60, R12, R15 ;  /* 0x0000000f0c3c7220 */ /* 0x000fe20000410000 */
[----:B------:R-:W-:Y:S02]  /*43e0*/  HADD2.F32 R149, -RZ, R149.H0_H0 ;  /* 0x20000095ff957230 */ /* 0x000fe40000004100 */
[-C--:B------:R-:W-:Y:S01]  /*43f0*/  FMUL.FTZ R15, R13, R150.reuse ;  /* 0x000000960d0f7220 */ /* 0x080fe20000410000 */
[----:B------:R-:W-:Y:S02]  /*4400*/  HADD2.F32 R148, -RZ, R148.H1_H1 ;  /* 0x30000094ff947230 */ /* 0x000fe40000004100 */
[C---:B------:R-:W-:Y:S01]  /*4410*/  FMUL.FTZ R150, R14.reuse, R150 ;  /* 0x000000960e967220 */ /* 0x040fe20000410000 */
[----:B------:R-:W-:Y:S01]  /*4420*/  F2FP.F16.F32.PACK_AB R69, R69, R72 ;  /* 0x000000484545723e */ /* 0x000fe200000000ff */
[-C--:B------:R-:W-:Y:S02]  /*4430*/  FFMA.FTZ R15, R14, R149.reuse, -R15 ;  /* 0x000000950e0f7223 */ /* 0x080fe4000001080f */
[----:B------:R-:W-:Y:S01]  /*4440*/  FFMA.FTZ R150, R13, R149, R150 ;  /* 0x000000950d967223 */ /* 0x000fe20000010096 */
[-C--:B------:R-:W-:Y:S01]  /*4450*/  FFMA.FTZ R61, R12, R148.reuse, -R61 ;  /* 0x000000940c3d7223 */ /* 0x080fe2000001083d */
[----:B------:R-:W-:Y:S01]  /*4460*/  FFMA.FTZ R60, R11, R148, R60 ;  /* 0x000000940b3c7223 */ /* 0x000fe2000001003c */
[----:B------:R-:W-:-:S02]  /*4470*/  F2FP.F16.F32.PACK_AB R13, R63, R70 ;  /* 0x000000463f0d723e */ /* 0x000fc400000000ff */
[----:B------:R-:W-:Y:S02]  /*4480*/  F2FP.F16.F32.PACK_AB R14, R150, R15 ;  /* 0x0000000f960e723e */ /* 0x000fe400000000ff */
[----:B------:R-:W-:Y:S02]  /*4490*/  F2FP.F16.F32.PACK_AB R12, R60, R61 ;  /* 0x0000003d3c0c723e */ /* 0x000fe400000000ff */
[----:B------:R-:W-:-:S07]  /*44a0*/  MOV R15, R69 ;  /* 0x00000045000f7202 */ /* 0x000fce0000000f00 */
.L_x_480:
[----:B------:R-:W-:Y:S05]  /*44b0*/  BSYNC B3 ;  /* 0x0000000000037941 */ /* 0x000fea0003800000 */
.L_x_479:
[----:B------:R-:W-:Y:S02]  /*44c0*/  ULDC.64 UR4, c[0x0][0x208] ;  /* 0x0000820000047ab9 */ /* 0x000fe40000000a00 */
[----:B----4-:R0:W-:Y:S03]  /*44d0*/  ST.E.128 desc[UR4][R64.64], R12 ;  /* 0x0000000c40007985 */ /* 0x0101e6000c101d04 */
.L_x_478:
[----:B------:R-:W-:Y:S05]  /*44e0*/  BSYNC B2 ;  /* 0x0000000000027941 */ /* 0x000fea0003800000 */
.L_x_477:
        /* <DEDUP_REMOVED lines=17> */
[----:B------:R-:W-:Y:S02]  /*4600*/  HADD2.F32 R11, -RZ, R13.H1_H1 ;  /* 0x3000000dff0b7230 */ /* 0x000fe40000004100 */
[----:B------:R-:W-:-:S02]  /*4610*/  HADD2.F32 R59, -RZ, R59.H0_H0 ;  /* 0x2000003bff3b7230 */ /* 0x000fc40000004100 */
[----:B------:R-:W-:Y:S02]  /*4620*/  HADD2.F32 R13, -RZ, R13.H0_H0 ;  /* 0x2000000dff0d7230 */ /* 0x000fe40000004100 */
[-C--:B------:R-:W-:Y:S01]  /*4630*/  FMUL.FTZ R64, R11, R62.reuse ;  /* 0x0000003e0b407220 */ /* 0x080fe20000410000 */
[----:B------:R-:W-:Y:S02]  /*4640*/  HADD2.F32 R57, -RZ, R57.H0_H0 ;  /* 0x20000039ff397230 */ /* 0x000fe40000004100 */
[-C--:B------:R-:W-:Y:S01]  /*4650*/  FMUL.FTZ R63, R15, R59.reuse ;  /* 0x0000003b0f3f7220 */ /* 0x080fe20000410000 */
[C---:B------:R-:W-:Y:S01]  /*4660*/  FMUL.FTZ R68, R56.reuse, R59 ;  /* 0x0000003b38447220 */ /* 0x040fe20000410000 */
[C---:B------:R-:W-:Y:S01]  /*4670*/  FMUL.FTZ R62, R13.reuse, R62 ;  /* 0x0000003e0d3e7220 */ /* 0x040fe20000410000 */
[----:B------:R-:W-:Y:S01]  /*4680*/  FFMA.FTZ R64, R13, R58, -R64 ;  /* 0x0000003a0d407223 */ /* 0x000fe20000010840 */
[----:B------:R-:W-:Y:S01]  /*4690*/  FFMA.FTZ R65, R56, R57, R63 ;  /* 0x0000003938417223 */ /* 0x000fe2000001003f */
[----:B------:R-:W-:-:S02]  /*46a0*/  HADD2.F32 R56, -RZ, R147.H0_H0 ;  /* 0x20000093ff387230 */ /* 0x000fc40000004100 */
[----:B------:R-:W-:Y:S01]  /*46b0*/  FFMA.FTZ R59, R11, R58, R62 ;  /* 0x0000003a0b3b7223 */ /* 0x000fe2000001003e */
[----:B------:R-:W-:Y:S02]  /*46c0*/  HADD2.F32 R11, -RZ, R12.H1_H1 ;  /* 0x3000000cff0b7230 */ /* 0x000fe40000004100 */
[----:B------:R-:W-:Y:S01]  /*46d0*/  FFMA.FTZ R68, R15, R57, -R68 ;  /* 0x000000390f447223 */ /* 0x000fe20000010844 */
[----:B------:R-:W-:Y:S02]  /*46e0*/  HADD2.F32 R13, -RZ, R14.H1_H1 ;  /* 0x3000000eff0d7230 */ /* 0x000fe40000004100 */
[----:B------:R-:W-:Y:S02]  /*46f0*/  HADD2.F32 R147, -RZ, R147.H1_H1 ;  /* 0x30000093ff937230 */ /* 0x000fe40000004100 */
[----:B------:R-:W-:Y:S01]  /*4700*/  FMUL.FTZ R57, R11, R56 ;  /* 0x000000380b397220 */ /* 0x000fe20000410000 */
[----:B------:R-:W-:Y:S02]  /*4710*/  HADD2.F32 R12, -RZ, R12.H0_H0 ;  /* 0x2000000cff0c7230 */ /* 0x000fe40000004100 */
[----:B------:R-:W-:-:S02]  /*4720*/  HADD2.F32 R14, -RZ, R14.H0_H0 ;  /* 0x2000000eff0e7230 */ /* 0x000fc40000004100 */
[-C--:B------:R-:W-:Y:S01]  /*4730*/  FMUL.FTZ R63, R13, R147.reuse ;  /* 0x000000930d3f7220 */ /* 0x080fe20000410000 */
[--C-:B------:R-:W-:Y:S02]  /*4740*/  HADD2.F32 R15, -RZ, R146.reuse.H0_H0 ;  /* 0x20000092ff0f7230 */ /* 0x100fe40000004100 */
[----:B------:R-:W-:Y:S01]  /*4750*/  FMUL.FTZ R56, R12, R56 ;  /* 0x000000380c387220 */ /* 0x000fe20000410000 */
        /* <DEDUP_REMOVED lines=10> */
.L_x_484:
[----:B------:R-:W-:Y:S05]  /*4800*/  BSYNC B3 ;  /* 0x0000000000037941 */ /* 0x000fea0003800000 */
.L_x_483:
[----:B------:R-:W-:Y:S02]  /*4810*/  ULDC.64 UR4, c[0x0][0x208] ;  /* 0x0000820000047ab9 */ /* 0x000fe40000000a00 */
[----:B----4-:R0:W-:Y:S03]  /*4820*/  ST.E.128 desc[UR4][R60.64], R12 ;  /* 0x0000000c3c007985 */ /* 0x0101e6000c101d04 */
.L_x_482:
[----:B------:R-:W-:Y:S05]  /*4830*/  BSYNC B2 ;  /* 0x0000000000027941 */ /* 0x000fea0003800000 */
.L_x_481:
        /* <DEDUP_REMOVED lines=37> */
[--C-:B------:R-:W-:Y:S02]  /*4a90*/  HADD2.F32 R15, -RZ, R142.reuse.H1_H1 ;  /* 0x3000008eff0f7230 */ /* 0x100fe40000004100 */
[----:B------:R-:W-:Y:S01]  /*4aa0*/  FMUL.FTZ R52, R12, R52 ;  /* 0x000000340c347220 */ /* 0x000fe20000410000 */
[----:B------:R-:W-:Y:S02]  /*4ab0*/  HADD2.F32 R142, -RZ, R142.H0_H0 ;  /* 0x2000008eff8e7230 */ /* 0x000fe40000004100 */
        /* <DEDUP_REMOVED lines=9> */
.L_x_488:
[----:B------:R-:W-:Y:S05]  /*4b50*/  BSYNC B3 ;  /* 0x0000000000037941 */ /* 0x000fea0003800000 */
.L_x_487:
[----:B------:R-:W-:Y:S02]  /*4b60*/  ULDC.64 UR4, c[0x0][0x208] ;  /* 0x0000820000047ab9 */ /* 0x000fe40000000a00 */
[----:B----4-:R0:W-:Y:S03]  /*4b70*/  ST.E.128 desc[UR4][R56.64], R12 ;  /* 0x0000000c38007985 */ /* 0x0101e6000c101d04 */
.L_x_486:
[----:B------:R-:W-:Y:S05]  /*4b80*/  BSYNC B2 ;  /* 0x0000000000027941 */ /* 0x000fea0003800000 */
.L_x_485:
[----:B------:R-:W-:-:S13]  /*4b90*/  ISETP.NE.AND P3, PT, R26, RZ, PT ;  /* 0x000000ff1a00720c */ /* 0x000fda0003f65270 */
        /* <DEDUP_REMOVED lines=47> */
.L_x_490:
[----:B------:R-:W-:Y:S05]  /*4e90*/  BSYNC B2 ;  /* 0x0000000000027941 */ /* 0x000fea0003800000 */
.L_x_489:
[----:B------:R-:W-:Y:S02]  /*4ea0*/  ULDC.64 UR4, c[0x0][0x208] ;  /* 0x0000820000047ab9 */ /* 0x000fe40000000a00 */
[----:B----4-:R0:W-:Y:S03]  /*4eb0*/  ST.E.128 desc[UR4][R52.64], R12 ;  /* 0x0000000c34007985 */ /* 0x0101e6000c101d04 */
.L_x_476:
[----:B------:R-:W-:Y:S05]  /*4ec0*/  BSYNC B1 ;  /* 0x0000000000017941 */ /* 0x000fea0003800000 */
.L_x_475:
[----:B------:R-:W-:-:S03]  /*4ed0*/  UMOV UR4, 0xffffffff ;  /* 0xffffffff00047882 */ /* 0x000fc60000000000 */
[----:B------:R-:W-:Y:S05]  /*4ee0*/  BRA.DIV UR4, `(.L_x_491) ;  /* 0x0000022e04287947 */ /* 0x000fea000b800000 */
[----:B01----:R-:W0:Y:S04]  /*4ef0*/  SHFL.IDX PT, R117, R117, 0x2, 0x181f ;  /* 0x00581f0075757f89 */ /* 0x003e2800000e0000 */
[----:B------:R-:W1:Y:S02]  /*4f00*/  SHFL.IDX PT, R118, R118, 0x2, 0x181f ;  /* 0x00581f0076767f89 */ /* 0x000e6400000e0000 */
.L_x_817:
[----:B------:R-:W-:Y:S05]  /*4f10*/  @P5 BRA `(.L_x_492) ;  /* 0x00000050003c5947 */ /* 0x000fea0003800000 */
[----:B------:R-:W-:Y:S01]  /*4f20*/  ISETP.NE.AND P3, PT, R3, RZ, PT ;  /* 0x000000ff0300720c */ /* 0x000fe20003f65270 */
[----:B------:R-:W-:-:S12]  /*4f30*/  BSSY B1, `(.L_x_493) ;  /* 0x0000033000017945 */ /* 0x000fd80003800000 */
[----:B------:R-:W-:Y:S05]  /*4f40*/  @!P3 BRA `(.L_x_494) ;  /* 0x0000000000c4b947 */ /* 0x000fea0003800000 */
[----:B----4-:R4:W2:Y:S01]  /*4f50*/  LDS.128 R12, [R85+0x26400] ;  /* 0x02640000550c7984 */ /* 0x0108a20000000c00 */
[----:B------:R-:W-:Y:S01]  /*4f60*/  ISETP.GE.AND P4, PT, R214, R114, PT ;  /* 0x00000072d600720c */ /* 0x000fe20003f86270 */
[----:B------:R-:W-:Y:S01]  /*4f70*/  BSSY B2, `(.L_x_495) ;  /* 0x000002c000027945 */ /* 0x000fe20003800000 */
[----:B-1----:R-:W-:-:S04]  /*4f80*/  LEA R48, P3, R16, R118, 0x1 ;  /* 0x0000007610307211 */ /* 0x002fc800078608ff */
[----:B0-----:R-:W-:-:S07]  /*4f90*/  LEA.HI.X R49, R16, R117, R17, 0x1, P3 ;  /* 0x0000007510317211 */ /* 0x001fce00018f0c11 */
[----:B----4-:R-:W-:Y:S05]  /*4fa0*/  @P4 BRA `(.L_x_496) ;  /* 0x0000000000a04947 */ /* 0x010fea0003800000 */
[----:B------:R-:W-:Y:S01]  /*4fb0*/  SHF.R.U64 R11, R44, 0x10, R45 ;  /* 0x000000102c0b7819 */ /* 0x000fe2000000122d */
[--C-:B--2---:R-:W-:Y:S01]  /*4fc0*/  HADD2.F32 R44, -RZ, R15.reuse.H1_H1 ;  /* 0x3000000fff2c7230 */ /* 0x104fe20000004100 */
        /* <DEDUP_REMOVED lines=38> */
.L_x_496:
[----:B------:R-:W-:Y:S05]  /*5230*/  BSYNC B2 ;  /* 0x0000000000027941 */ /* 0x000fea0003800000 */
.L_x_495:
[----:B------:R-:W-:Y:S02]  /*5240*/  ULDC.64 UR4, c[0x0][0x208] ;  /* 0x0000820000047ab9 */ /* 0x000fe40000000a00 */
[----:B--2---:R0:W-:Y:S03]  /*5250*/  ST.E.128 desc[UR4][R48.64], R12 ;  /* 0x0000000c30007985 */ /* 0x0041e6000c101d04 */
.L_x_494:
[----:B------:R-:W-:Y:S05]  /*5260*/  BSYNC B1 ;  /* 0x0000000000017941 */ /* 0x000fea0003800000 */
.L_x_493:
[----:B------:R-:W-:Y:S01]  /*5270*/  ISETP.NE.AND P3, PT, R21, RZ, PT ;  /* 0x000000ff1500720c */ /* 0x000fe20003f65270 */
[----:B------:R-:W-:-:S12]  /*5280*/  BSSY B1, `(.L_x_497) ;  /* 0x0000033000017945 */ /* 0x000fd80003800000 */
[----:B------:R-:W-:Y:S05]  /*5290*/  @!P3 BRA `(.L_x_498) ;  /* 0x0000000000c4b947 */ /* 0x000fea0003800000 */
[----:B0---4-:R0:W4:Y:S01]  /*52a0*/  LDS.128 R12, [R85+0x28c00] ;  /* 0x028c0000550c7984 */ /* 0x0111220000000c00 */
[----:B------:R-:W-:Y:S01]  /*52b0*/  ISETP.GE.AND P4, PT, R221, R114, PT ;  /* 0x00000072dd00720c */ /* 0x000fe20003f86270 */
[----:B------:R-:W-:Y:S01]  /*52c0*/  BSSY B2, `(.L_x_499) ;  /* 0x000002c000027945 */ /* 0x000fe20003800000 */
[----:B-1----:R-:W-:-:S04]  /*52d0*/  LEA R44, P3, R23, R118, 0x1 ;  /* 0x00000076172c7211 */ /* 0x002fc800078608ff */
        /* <DEDUP_REMOVED lines=10> */
[----:B------:R-:W-:Y:S02]  /*5380*/  HADD2.F32 R43, -RZ, R43.H0_H0 ;  /* 0x2000002bff2b7230 */ /* 0x000fe40000004100 */
[----:B------:R-:W-:-:S02]  /*5390*/  HADD2.F32 R11, -RZ, R13.H1_H1 ;  /* 0x3000000dff0b7230 */ /* 0x000fc40000004100 */
[----:B------:R-:W-:Y:S02]  /*53a0*/  HADD2.F32 R13, -RZ, R13.H0_H0 ;  /* 0x2000000dff0d7230 */ /* 0x000fe40000004100 */
[-C--:B------:R-:W-:Y:S01]  /*53b0*/  FMUL.FTZ R47, R15, R43.reuse ;  /* 0x0000002b0f2f7220 */ /* 0x080fe20000410000 */
[----:B------:R-:W-:Y:S02]  /*53c0*/  HADD2.F32 R41, -RZ, R41.H0_H0 ;  /* 0x20000029ff297230 */ /* 0x000fe40000004100 */
[-C--:B------:R-:W-:Y:S01]  /*53d0*/  FMUL.FTZ R48, R11, R46.reuse ;  /* 0x0000002e0b307220 */ /* 0x080fe20000410000 */
[C---:B------:R-:W-:Y:S01]  /*53e0*/  FMUL.FTZ R50, R40.reuse, R43 ;  /* 0x0000002b28327220 */ /* 0x040fe20000410000 */
[C---:B------:R-:W-:Y:S01]  /*53f0*/  FMUL.FTZ R46, R13.reuse, R46 ;  /* 0x0000002e0d2e7220 */ /* 0x040fe20000410000 */
[----:B------:R-:W-:Y:S01]  /*5400*/  FFMA.FTZ R49, R40, R41, R47 ;  /* 0x0000002928317223 */ /* 0x000fe2000001002f */
[-C--:B------:R-:W-:Y:S02]  /*5410*/  FFMA.FTZ R48, R13, R42.reuse, -R48 ;  /* 0x0000002a0d307223 */ /* 0x080fe40000010830 */
[----:B------:R-:W-:Y:S01]  /*5420*/  FFMA.FTZ R43, R11, R42, R46 ;  /* 0x0000002a0b2b7223 */ /* 0x000fe2000001002e */
[----:B------:R-:W-:-:S02]  /*5430*/  HADD2.F32 R40, -RZ, R126.H1_H1 ;  /* 0x3000007eff287230 */ /* 0x000fc40000004100 */
[----:B------:R-:W-:Y:S01]  /*5440*/  FFMA.FTZ R50, R15, R41, -R50 ;  /* 0x000000290f327223 */ /* 0x000fe20000010832 */
[----:B------:R-:W-:Y:S02]  /*5450*/  HADD2.F32 R126, -RZ, R126.H0_H0 ;  /* 0x2000007eff7e7230 */ /* 0x000fe40000004100 */
[----:B------:R-:W-:Y:S02]  /*5460*/  HADD2.F32 R11, -RZ, R12.H1_H1 ;  /* 0x3000000cff0b7230 */ /* 0x000fe40000004100 */
[----:B------:R-:W-:Y:S02]  /*5470*/  HADD2.F32 R13, -RZ, R14.H1_H1 ;  /* 0x3000000eff0d7230 */ /* 0x000fe40000004100 */
[----:B------:R-:W-:Y:S02]  /*5480*/  HADD2.F32 R12, -RZ, R12.H0_H0 ;  /* 0x2000000cff0c7230 */ /* 0x000fe40000004100 */
[----:B------:R-:W-:Y:S01]  /*5490*/  FMUL.FTZ R41, R11, R40 ;  /* 0x000000280b297220 */ /* 0x000fe20000410000 */
[----:B------:R-:W-:-:S02]  /*54a0*/  HADD2.F32 R14, -RZ, R14.H0_H0 ;  /* 0x2000000eff0e7230 */ /* 0x000fc40000004100 */
[----:B------:R-:W-:Y:S01]  /*54b0*/  FMUL.FTZ R47, R13, R126 ;  /* 0x0000007e0d2f7220 */ /* 0x000fe20000410000 */
        /* <DEDUP_REMOVED lines=12> */
.L_x_500:
[----:B------:R-:W-:Y:S05]  /*5580*/  BSYNC B2 ;  /* 0x0000000000027941 */ /* 0x000fea0003800000 */
.L_x_499:
[----:B------:R-:W-:Y:S02]  /*5590*/  ULDC.64 UR4, c[0x0][0x208] ;  /* 0x0000820000047ab9 */ /* 0x000fe40000000a00 */
[----:B----4-:R0:W-:Y:S03]  /*55a0*/  ST.E.128 desc[UR4][R44.64], R12 ;  /* 0x0000000c2c007985 */ /* 0x0101e6000c101d04 */
.L_x_498:
[----:B------:R-:W-:Y:S05]  /*55b0*/  BSYNC B1 ;  /* 0x0000000000017941 */ /* 0x000fea0003800000 */
.L_x_497:
        /* <DEDUP_REMOVED lines=49> */
.L_x_504:
[----:B------:R-:W-:Y:S05]  /*58d0*/  BSYNC B2 ;  /* 0x0000000000027941 */ /* 0x000fea0003800000 */
.L_x_503:
[----:B------:R-:W-:Y:S02]  /*58e0*/  ULDC.64 UR4, c[0x0][0x208] ;  /* 0x0000820000047ab9 */ /* 0x000fe40000000a00 */
[----:B----4-:R0:W-:Y:S03]  /*58f0*/  ST.E.128 desc[UR4][R40.64], R12 ;  /* 0x0000000c28007985 */ /* 0x0101e6000c101d04 */
.L_x_502:
[----:B------:R-:W-:Y:S05]  /*5900*/  BSYNC B1 ;  /* 0x0000000000017941 */ /* 0x000fea0003800000 */
.L_x_501:
[----:B------:R-:W-:-:S13]  /*5910*/  ISETP.NE.AND P3, PT, R26, RZ, PT ;  /* 0x000000ff1a00720c */ /* 0x000fda0003f65270 */
        /* <DEDUP_REMOVED lines=47> */
.L_x_506:
[----:B------:R-:W-:Y:S05]  /*5c10*/  BSYNC B1 ;  /* 0x0000000000017941 */ /* 0x000fea0003800000 */
.L_x_505:
[----:B------:R-:W-:Y:S02]  /*5c20*/  ULDC.64 UR4, c[0x0][0x208] ;  /* 0x0000820000047ab9 */ /* 0x000fe40000000a00 */
[----:B----4-:R0:W-:Y:S01]  /*5c30*/  ST.E.128 desc[UR4][R36.64], R12 ;  /* 0x0000000c24007985 */ /* 0x0101e2000c101d04 */
[----:B------:R-:W-:Y:S05]  /*5c40*/  BRA `(.L_x_492) ;  /* 0x0000004000f07947 */ /* 0x000fea0003800000 */
.L_x_447:
        /* <DEDUP_REMOVED lines=15> */
[----:B------:R-:W-:Y:S01]  /*5d40*/  IADD3 R32, P5, R94, R12, RZ ;  /* 0x0000000c5e207210 */ /* 0x000fe20007fbe0ff */
[----:B------:R-:W-:Y:S01]  /*5d50*/  ULDC.64 UR6, c[0x0][0x400] ;  /* 0x0001000000067ab9 */ /* 0x000fe20000000a00 */
[----:B------:R-:W-:Y:S01]  /*5d60*/  LEA R48, P4, R34, UR4, 0x1 ;  /* 0x0000000422307c11 */ /* 0x000fe2000f8808ff */
[----:B------:R-:W-:Y:S01]  /*5d70*/  IMAD.X R35, R11, 0x1, R5, P0 ;  /* 0x000000010b237824 */ /* 0x000fe200000e0605 */
[----:B------:R-:W-:Y:S02]  /*5d80*/  IADD3.X R33, R80, R7, RZ, P5, !PT ;  /* 0x0000000750217210 */ /* 0x000fe40002ffe4ff */
[----:B------:R-:W-:Y:S02]  /*5d90*/  CS2R R38, SRZ ;  /* 0x0000000000267805 */ /* 0x000fe4000001ff00 */
[----:B------:R-:W-:-:S02]  /*5da0*/  ISETP.GE.AND P5, PT, R213, R114, PT ;  /* 0x00000072d500720c */ /* 0x000fc40003fa6270 */
[----:B------:R-:W-:Y:S02]  /*5db0*/  CS2R R36, SRZ ;  /* 0x0000000000247805 */ /* 0x000fe4000001ff00 */
[----:B------:R-:W-:Y:S02]  /*5dc0*/  LEA.HI.X R49, R34, UR5, R35, 0x1, P4 ;  /* 0x0000000522317c11 */ /* 0x000fe4000a0f0c23 */
[----:B------:R-:W-:Y:S02]  /*5dd0*/  CS2R R34, SRZ ;  /* 0x0000000000227805 */ /* 0x000fe4000001ff00 */
[----:B------:R-:W-:Y:S02]  /*5de0*/  ISETP.GE.AND P4, PT, R16, R114, PT ;  /* 0x000000721000720c */ /* 0x000fe40003f86270 */
[----:B------:R-:W-:Y:S02]  /*5df0*/  CS2R R46, SRZ ;  /* 0x00000000002e7805 */ /* 0x000fe4000001ff00 */
[----:B------:R-:W-:-:S02]  /*5e00*/  LEA R52, P0, R32, UR6, 0x1 ;  /* 0x0000000620347c11 */ /* 0x000fc4000f8008ff */
[----:B------:R-:W-:Y:S02]  /*5e10*/  CS2R R44, SRZ ;  /* 0x00000000002c7805 */ /* 0x000fe4000001ff00 */
[----:B------:R-:W-:Y:S02]  /*5e20*/  CS2R R42, SRZ ;  /* 0x00000000002a7805 */ /* 0x000fe4000001ff00 */
[----:B------:R-:W-:Y:S02]  /*5e30*/  CS2R R40, SRZ ;  /* 0x0000000000287805 */ /* 0x000fe4000001ff00 */
[----:B------:R-:W-:Y:S02]  /*5e40*/  LEA.HI.X R53, R32, UR7, R33, 0x1, P0 ;  /* 0x0000000720357c11 */ /* 0x000fe400080f0c21 */
[----:B------:R-:W-:Y:S01]  /*5e50*/  CS2R R32, SRZ ;  /* 0x0000000000207805 */ /* 0x000fe2000001ff00 */
[----:B------:R-:W-:Y:S02]  /*5e60*/  ULDC.64 UR8, c[0x0][0x208] ;  /* 0x0000820000087ab9 */ /* 0x000fe40000000a00 */
[----:B------:R0:W5:Y:S04]  /*5e70*/  @!P5 LDG.E.128 R40, desc[UR8][R52.64+0x80] ;  /* 0x000080083428d981 */ /* 0x000168000c1e1d00 */
[----:B------:R0:W5:Y:S04]  /*5e80*/  @!P4 LDG.E.128 R36, desc[UR8][R48.64] ;  /* 0x000000083024c981 */ /* 0x000168000c1e1d00 */
[----:B------:R0:W5:Y:S04]  /*5e90*/  @!P5 LDG.E.128 R32, desc[UR8][R48.64+0x80] ;  /* 0x000080083020d981 */ /* 0x000168000c1e1d00 */
[----:B------:R0:W5:Y:S02]  /*5ea0*/  @!P4 LDG.E.128 R44, desc[UR8][R52.64] ;  /* 0x00000008342cc981 */ /* 0x000164000c1e1d00 */
.L_x_508:
[----:B------:R-:W-:Y:S05]  /*5eb0*/  BSYNC B1 ;  /* 0x0000000000017941 */ /* 0x000fea0003800000 */
.L_x_507:
        /* <DEDUP_REMOVED lines=8> */
[----:B------:R-:W-:Y:S01]  /*5f40*/  BSSY B1, `(.L_x_509) ;  /* 0x000003a000017945 */ /* 0x000fe20003800000 */
[----:B------:R-:W-:Y:S01]  /*5f50*/  PRMT R166, R52, 0x7610, R166 ;  /* 0x0000761034a67816 */ /* 0x000fe200000000a6 */
[----:B------:R-:W-:Y:S01]  /*5f60*/  IMAD.MOV.U32 R52, RZ, RZ, R36 ;  /* 0x000000ffff347224 */ /* 0x000fe200078e0024 */
[----:B------:R-:W-:Y:S01]  /*5f70*/  PRMT R168, R53, 0x7610, R168 ;  /* 0x0000761035a87816 */ /* 0x000fe200000000a8 */
[----:B------:R-:W-:Y:S01]  /*5f80*/  IMAD.MOV.U32 R53, RZ, RZ, R37 ;  /* 0x000000ffff357224 */ /* 0x000fe200078e0025 */
[----:B------:R-:W-:-:S02]  /*5f90*/  MOV R49, R39 ;  /* 0x0000002700317202 */ /* 0x000fc40000000f00 */
[----:B------:R-:W-:Y:S02]  /*5fa0*/  CS2R R54, SRZ ;  /* 0x0000000000367805 */ /* 0x000fe4000001ff00 */
[----:B------:R-:W-:Y:S01]  /*5fb0*/  PRMT R168, R168, 0x5410, R52 ;  /* 0x00005410a8a87816 */ /* 0x000fe20000000034 */
[----:B------:R-:W-:Y:S01]  /*5fc0*/  IMAD.MOV.U32 R52, RZ, RZ, R40 ;  /* 0x000000ffff347224 */ /* 0x000fe200078e0028 */
[----:B------:R-:W-:Y:S01]  /*5fd0*/  PRMT R159, R48, 0x5410, R49 ;  /* 0x00005410309f7816 */ /* 0x000fe20000000031 */
[----:B------:R-:W-:Y:S01]  /*5fe0*/  IMAD.MOV.U32 R49, RZ, RZ, R43 ;  /* 0x000000ffff317224 */ /* 0x000fe200078e002b */
[----:B------:R-:W-:Y:S02]  /*5ff0*/  PRMT R154, R53, 0x7610, R154 ;  /* 0x00007610359a7816 */ /* 0x000fe4000000009a */
[----:B------:R-:W-:Y:S02]  /*6000*/  CS2R R58, SRZ ;  /* 0x00000000003a7805 */ /* 0x000fe4000001ff00 */
        /* <DEDUP_REMOVED lines=8> */
[----:B------:R-:W-:Y:S01]  /*6090*/  PRMT R169, R53, 0x7610, R169 ;  /* 0x0000761035a97816 */ /* 0x000fe200000000a9 */
[----:B------:R-:W-:Y:S01]  /*60a0*/  IMAD.MOV.U32 R53, RZ, RZ, R45 ;  /* 0x000000ffff357224 */ /* 0x000fe200078e002d */
[----:B------:R-:W-:-:S02]  /*60b0*/  PRMT R166, R166, 0x5410, R52 ;  /* 0x00005410a6a67816 */ /* 0x000fc40000000034 */
[----:B------:R-:W-:Y:S02]  /*60c0*/  CS2R R60, SRZ ;  /* 0x00000000003c7805 */ /* 0x000fe4000001ff00 */
[----:B------:R-:W-:Y:S02]  /*60d0*/  MOV R52, R44 ;  /* 0x0000002c00347202 */ /* 0x000fe40000000f00 */
[----:B------:R-:W-:Y:S02]  /*60e0*/  PRMT R169, R169, 0x5410, R48 ;  /* 0x00005410a9a97816 */ /* 0x000fe40000000030 */
[----:B------:R-:W-:Y:S02]  /*60f0*/  PRMT R162, R49, 0x7610, R162 ;  /* 0x0000761031a27816 */ /* 0x000fe400000000a2 */
[----:B------:R-:W-:Y:S02]  /*6100*/  CS2R R48, SRZ ;  /* 0x0000000000307805 */ /* 0x000fe4000001ff00 */
[----:B------:R-:W-:-:S02]  /*6110*/  PRMT R170, R52, 0x7610, R170 ;  /* 0x0000761034aa7816 */ /* 0x000fc400000000aa */
[----:B------:R-:W-:Y:S02]  /*6120*/  PRMT R155, R53, 0x7610, R155 ;  /* 0x00007610359b7816 */ /* 0x000fe4000000009b */
        /* <DEDUP_REMOVED lines=10> */
[----:B------:R-:W-:Y:S02]  /*61d0*/  CS2R R60, SRZ ;  /* 0x00000000003c7805 */ /* 0x000fe4000001ff00 */
[----:B------:R-:W-:Y:S02]  /*61e0*/  CS2R R58, SRZ ;  /* 0x00000000003a7805 */ /* 0x000fe4000001ff00 */
[----:B------:R-:W-:Y:S02]  /*61f0*/  IADD3.X R49, R7, R80, R106, P0, P5 ;  /* 0x0000005007317210 */ /* 0x000fe400007ea46a */
[----:B------:R-:W-:Y:S02]  /*6200*/  CS2R R56, SRZ ;  /* 0x0000000000387805 */ /* 0x000fe4000001ff00 */
[----:B------:R-:W-:Y:S01]  /*6210*/  LEA R64, P5, R50, UR4, 0x1 ;  /* 0x0000000432407c11 */ /* 0x000fe2000f8a08ff */
[----:B------:R-:W-:Y:S01]  /*6220*/  ULDC.64 UR8, c[0x0][0x208] ;  /* 0x0000820000087ab9 */ /* 0x000fe20000000a00 */
[----:B------:R-:W-:-:S02]  /*6230*/  LEA R66, P0, R48, UR6, 0x1 ;  /* 0x0000000630427c11 */ /* 0x000fc4000f8008ff */
[----:B------:R-:W-:Y:S02]  /*6240*/  LEA.HI.X R65, R50, UR5, R51, 0x1, P5 ;  /* 0x0000000532417c11 */ /* 0x000fe4000a8f0c33 */
[----:B------:R-:W-:Y:S02]  /*6250*/  CS2R R50, SRZ ;  /* 0x0000000000327805 */ /* 0x000fe4000001ff00 */
[----:B------:R-:W-:Y:S02]  /*6260*/  LEA.HI.X R67, R48, UR7, R49, 0x1, P0 ;  /* 0x0000000730437c11 */ /* 0x000fe400080f0c31 */
[----:B------:R-:W-:Y:S02]  /*6270*/  CS2R R48, SRZ ;  /* 0x0000000000307805 */ /* 0x000fe4000001ff00 */
[-C--:B------:R-:W-:Y:S02]  /*6280*/  ISETP.GE.AND P5, PT, R16, R114.reuse, PT ;  /* 0x000000721000720c */ /* 0x080fe40003fa6270 */
[----:B------:R-:W-:-:S11]  /*6290*/  ISETP.GE.AND P0, PT, R213, R114, PT ;  /* 0x00000072d500720c */ /* 0x000fd60003f06270 */
[----:B------:R0:W5:Y:S04]  /*62a0*/  @!P5 LDG.E.128 R52, desc[UR8][R64.64] ;  /* 0x000000084034d981 */ /* 0x000168000c1e1d00 */
[----:B------:R0:W5:Y:S04]  /*62b0*/  @!P0 LDG.E.128 R48, desc[UR8][R64.64+0x80] ;  /* 0x0000800840308981 */ /* 0x000168000c1e1d00 */
[----:B------:R0:W5:Y:S04]  /*62c0*/  @!P5 LDG.E.128 R60, desc[UR8][R66.64] ;  /* 0x00000008423cd981 */ /* 0x000168000c1e1d00 */
[----:B------:R0:W5:Y:S02]  /*62d0*/  @!P0 LDG.E.128 R56, desc[UR8][R66.64+0x80] ;  /* 0x0000800842388981 */ /* 0x000164000c1e1d00 */
.L_x_510:
[----:B------:R-:W-:Y:S05]  /*62e0*/  BSYNC B1 ;  /* 0x0000000000017941 */ /* 0x000fea0003800000 */
.L_x_509:
[----:B0-----:R-:W-:Y:S01]  /*62f0*/  VIADD R64, R219, 0x40 ;  /* 0x00000040db407836 */ /* 0x001fe20000000000 */
[----:B------:R-:W-:Y:S01]  /*6300*/  BSSY B1, `(.L_x_511) ;  /* 0x0000021000017945 */ /* 0x000fe20003800000 */
[----:B------:R-:W-:Y:S02]  /*6310*/  CS2R R66, SRZ ;  /* 0x0000000000427805 */ /* 0x000fe4000001ff00 */
[----:B------:R-:W-:Y:S02]  /*6320*/  CS2R R70, SRZ ;  /* 0x0000000000467805 */ /* 0x000fe4000001ff00 */
[----:B------:R-:W-:Y:S02]  /*6330*/  CS2R R68, SRZ ;  /* 0x0000000000447805 */ /* 0x000fe4000001ff00 */
[----:B------:R-:W-:Y:S02]  /*6340*/  ISETP.GE.AND P5, PT, R64, R88, PT ;  /* 0x000000584000720c */ /* 0x000fe40003fa6270 */
[----:B------:R-:W-:-:S02]  /*6350*/  CS2R R64, SRZ ;  /* 0x0000000000407805 */ /* 0x000fc4000001ff00 */
[----:B------:R-:W-:Y:S02]  /*6360*/  CS2R R74, SRZ ;  /* 0x00000000004a7805 */ /* 0x000fe4000001ff00 */
[----:B------:R-:W-:Y:S02]  /*6370*/  CS2R R72, SRZ ;  /* 0x0000000000487805 */ /* 0x000fe4000001ff00 */
[----:B------:R-:W-:Y:S02]  /*6380*/  CS2R R78, SRZ ;  /* 0x00000000004e7805 */ /* 0x000fe4000001ff00 */
[----:B-----5:R-:W-:Y:S02]  /*6390*/  MOV R81, R50 ;  /* 0x0000003200517202 */ /* 0x020fe40000000f00 */
[----:B------:R-:W-:Y:S01]  /*63a0*/  CS2R R76, SRZ ;  /* 0x00000000004c7805 */ /* 0x000fe2000001ff00 */
[----:B------:R-:W-:Y:S06]  /*63b0*/  @P5 BRA `(.L_x_512) ;  /* 0x0000000000545947 */ /* 0x000fec0003800000 */
[----:B------:R-:W-:Y:S01]  /*63c0*/  IADD3 R14, P0, P6, R100, R109, R14 ;  /* 0x0000006d640e7210 */ /* 0x000fe20007e1e00e */
[----:B------:R-:W-:Y:S01]  /*63d0*/  ULDC.64 UR4, c[0x0][0x3e8] ;  /* 0x0000fa0000047ab9 */ /* 0x000fe20000000a00 */
[----:B------:R-:W-:Y:S01]  /*63e0*/  ULDC.64 UR6, c[0x0][0x400] ;  /* 0x0001000000067ab9 */ /* 0x000fe20000000a00 */
[----:B------:R-:W-:Y:S01]  /*63f0*/  ULDC.64 UR8, c[0x0][0x208] ;  /* 0x0000820000087ab9 */ /* 0x000fe20000000a00 */
[----:B------:R-:W-:Y:S02]  /*6400*/  IADD3.X R13, R5, R108, R11, P0, P6 ;  /* 0x0000006c050d7210 */ /* 0x000fe400007ec40b */
[----:B------:R-:W-:-:S04]  /*6410*/  IADD3 R11, P0, P6, R94, R111, R12 ;  /* 0x0000006f5e0b7210 */ /* 0x000fc80007e1e00c */
[----:B------:R-:W-:Y:S02]  /*6420*/  IADD3.X R80, R7, R110, R80, P0, P6 ;  /* 0x0000006e07507210 */ /* 0x000fe400007ec450 */
[----:B------:R-:W-:-:S04]  /*6430*/  LEA R12, P0, R14, UR4, 0x1 ;  /* 0x000000040e0c7c11 */ /* 0x000fc8000f8008ff */
[----:B------:R-:W-:Y:S02]  /*6440*/  LEA.HI.X R13, R14, UR5, R13, 0x1, P0 ;  /* 0x000000050e0d7c11 */ /* 0x000fe400080f0c0d */
[----:B------:R-:W-:-:S04]  /*6450*/  LEA R14, P0, R11, UR6, 0x1 ;  /* 0x000000060b0e7c11 */ /* 0x000fc8000f8008ff */
[----:B------:R-:W-:Y:S02]  /*6460*/  LEA.HI.X R15, R11, UR7, R80, 0x1, P0 ;  /* 0x000000070b0f7c11 */ /* 0x000fe400080f0c50 */
[----:B------:R-:W-:Y:S02]  /*6470*/  ISETP.GE.AND P0, PT, R16, R114, PT ;  /* 0x000000721000720c */ /* 0x000fe40003f06270 */
[----:B------:R-:W-:Y:S02]  /*6480*/  CS2R R66, SRZ ;  /* 0x0000000000427805 */ /* 0x000fe4000001ff00 */
[----:B------:R-:W-:Y:S02]  /*6490*/  CS2R R64, SRZ ;  /* 0x0000000000407805 */ /* 0x000fe4000001ff00 */
[----:B------:R-:W-:Y:S02]  /*64a0*/  CS2R R74, SRZ ;  /* 0x00000000004a7805 */ /* 0x000fe4000001ff00 */
[----:B------:R-:W-:-:S05]  /*64b0*/  CS2R R72, SRZ ;  /* 0x0000000000487805 */ /* 0x000fca000001ff00 */
[----:B------:R0:W5:Y:S04]  /*64c0*/  @!P0 LDG.E.128 R68, desc[UR8][R12.64] ;  /* 0x000000080c448981 */ /* 0x000168000c1e1d00 */
[----:B------:R0:W5:Y:S01]  /*64d0*/  @!P0 LDG.E.128 R76, desc[UR8][R14.64] ;  /* 0x000000080e4c8981 */ /* 0x000162000c1e1d00 */
[----:B------:R-:W-:-:S13]  /*64e0*/  ISETP.GE.AND P0, PT, R213, R114, PT ;  /* 0x00000072d500720c */ /* 0x000fda0003f06270 */
[----:B------:R0:W5:Y:S04]  /*64f0*/  @!P0 LDG.E.128 R64, desc[UR8][R12.64+0x80] ;  /* 0x000080080c408981 */ /* 0x000168000c1e1d00 */
[----:B------:R0:W5:Y:S02]  /*6500*/  @!P0 LDG.E.128 R72, desc[UR8][R14.64+0x80] ;  /* 0x000080080e488981 */ /* 0x000164000c1e1d00 */
.L_x_512:
[----:B------:R-:W-:Y:S05]  /*6510*/  BSYNC B1 ;  /* 0x0000000000017941 */ /* 0x000fea0003800000 */
.L_x_511:
[----:B------:R-:W-:Y:S01]  /*6520*/  IMAD.MOV.U32 R11, RZ, RZ, R51 ;  /* 0x000000ffff0b7224 */ /* 0x000fe200078e0033 */
[----:B0-----:R-:W-:Y:S01]  /*6530*/  MOV R13, R49 ;  /* 0x00000031000d7202 */ /* 0x001fe20000000f00 */
        /* <DEDUP_REMOVED lines=8> */
[----:B------:R-:W-:Y:S01]  /*65c0*/  IMAD.MOV.U32 R14, RZ, RZ, R58 ;  /* 0x000000ffff0e7224 */ /* 0x000fe200078e003a */
[----:B------:R-:W-:Y:S01]  /*65d0*/  MOV R12, R52 ;  /* 0x00000034000c7202 */ /* 0x000fe20000000f00 */
[----:B------:R-:W-:Y:S01]  /*65e0*/  ULOP3.LUT UR4, UR60, 0x1, URZ, 0xfc, !UPT ;  /* 0x000000013c047892 */ /* 0x000fe2000f8efc3f */
[----:B------:R-:W-:Y:S01]  /*65f0*/  PRMT R163, R13, 0x7610, R163 ;  /* 0x000076100da37816 */ /* 0x000fe200000000a3 */
[----:B------:R-:W-:Y:S01]  /*6600*/  IMAD.MOV.U32 R13, RZ, RZ, R57 ;  /* 0x000000ffff0d7224 */ /* 0x000fe200078e0039 */
[----:B------:R-:W-:Y:S01]  /*6610*/  PRMT R152, R152, 0x5410, R12 ;  /* 0x0000541098987816 */ /* 0x000fe2000000000c */
[----:B------:R-:W-:Y:S01]  /*6620*/  IMAD.MOV.U32 R12, RZ, RZ, R56 ;  /* 0x000000ffff0c7224 */ /* 0x000fe200078e0038 */
[----:B------:R-:W-:Y:S01]  /*6630*/  PRMT R161, R11, 0x7610, R161 ;  /* 0x000076100ba17816 */ /* 0x000fe200000000a1 */
[----:B------:R-:W-:Y:S01]  /*6640*/  UISETP.NE.AND UP0, UPT, UR4, 0x3, UPT ;  /* 0x000000030400788c */ /* 0x000fe2000bf05270 */
[----:B------:R-:W-:-:S02]  /*6650*/  PRMT R149, R14, 0x7610, R149 ;  /* 0x000076100e957816 */ /* 0x000fc40000000095 */
[----:B------:R-:W-:Y:S02]  /*6660*/  MOV R11, R59 ;  /* 0x0000003b000b7202 */ /* 0x000fe40000000f00 */
[----:B------:R-:W-:Y:S02]  /*6670*/  MOV R14, R62 ;  /* 0x0000003e000e7202 */ /* 0x000fe40000000f00 */
[----:B------:R-:W-:Y:S01]  /*6680*/  PRMT R148, R12, 0x5410, R11 ;  /* 0x000054100c947816 */ /* 0x000fe2000000000b */
[----:B------:R-:W-:Y:S01]  /*6690*/  IMAD.MOV.U32 R11, RZ, RZ, R63 ;  /* 0x000000ffff0b7224 */ /* 0x000fe200078e003f */
[----:B------:R-:W-:Y:S01]  /*66a0*/  PRMT R151, R151, 0x5410, R13 ;  /* 0x0000541097977816 */ /* 0x000fe2000000000d */
[----:B------:R-:W-:Y:S01]  /*66b0*/  IMAD.MOV.U32 R12, RZ, RZ, R60 ;  /* 0x000000ffff0c7224 */ /* 0x000fe200078e003c */
[----:B------:R-:W-:Y:S01]  /*66c0*/  PRMT R153, R14, 0x7610, R153 ;  /* 0x000076100e997816 */ /* 0x000fe20000000099 */
[----:B-----5:R-:W-:Y:S01]  /*66d0*/  IMAD.MOV.U32 R14, RZ, RZ, R66 ;  /* 0x000000ffff0e7224 */ /* 0x020fe200078e0042 */
[----:B------:R-:W-:-:S02]  /*66e0*/  MOV R13, R61 ;  /* 0x0000003d000d7202 */ /* 0x000fc40000000f00 */
[----:B------:R-:W-:Y:S01]  /*66f0*/  PRMT R161, R161, 0x5410, R11 ;  /* 0x00005410a1a17816 */ /* 0x000fe2000000000b */
[----:B------:R-:W-:Y:S01]  /*6700*/  IMAD.MOV.U32 R11, RZ, RZ, R67 ;  /* 0x000000ffff0b7224 */ /* 0x000fe200078e0043 */
[----:B------:R-:W-:Y:S01]  /*6710*/  PRMT R163, R163, 0x5410, R13 ;  /* 0x00005410a3a37816 */ /* 0x000fe2000000000d */
[----:B------:R-:W-:Y:S01]  /*6720*/  IMAD.MOV.U32 R13, RZ, RZ, R65 ;  /* 0x000000ffff0d7224 */ /* 0x000fe200078e0041 */
[----:B------:R-:W-:Y:S02]  /*6730*/  PRMT R153, R153, 0x5410, R12 ;  /* 0x0000541099997816 */ /* 0x000fe4000000000c */
[----:B------:R-:W-:Y:S01]  /*6740*/  PRMT R139, R14, 0x7610, R139 ;  /* 0x000076100e8b7816 */ /* 0x000fe2000000008b */
[----:B------:R-:W-:Y:S01]  /*6750*/  IMAD.MOV.U32 R14, RZ, RZ, R70 ;  /* 0x000000ffff0e7224 */ /* 0x000fe200078e0046 */
[----:B------:R-:W-:Y:S02]  /*6760*/  MOV R12, R64 ;  /* 0x00000040000c7202 */ /* 0x000fe40000000f00 */
[----:B------:R-:W-:-:S02]  /*6770*/  PRMT R139, R139, 0x5410, R11 ;  /* 0x000054108b8b7816 */ /* 0x000fc4000000000b */
[----:B------:R-:W-:Y:S01]  /*6780*/  PRMT R141, R12, 0x5410, R13 ;  /* 0x000054100c8d7816 */ /* 0x000fe2000000000d */
[----:B------:R-:W-:Y:S01]  /*6790*/  IMAD.MOV.U32 R12, RZ, RZ, R68 ;  /* 0x000000ffff0c7224 */ /* 0x000fe200078e0044 */
[----:B------:R-:W-:Y:S01]  /*67a0*/  PRMT R144, R144, 0x5410, R14 ;  /* 0x0000541090907816 */ /* 0x000fe2000000000e */
[----:B------:R-:W-:Y:S01]  /*67b0*/  IMAD.MOV.U32 R13, RZ, RZ, R69 ;  /* 0x000000ffff0d7224 */ /* 0x000fe200078e0045 */
[----:B------:R-:W-:Y:S02]  /*67c0*/  MOV R11, R71 ;  /* 0x00000047000b7202 */ /* 0x000fe40000000f00 */
[----:B------:R-:W-:Y:S02]  /*67d0*/  PLOP3.LUT P0, PT, PT, PT, UP0, 0x80, 0x0 ;  /* 0x000000000000781c */ /* 0x000fe40003f0f008 */
        /* <DEDUP_REMOVED lines=17> */
.L_x_513:
[----:B------:R-:W-:Y:S01]  /*68f0*/  IMAD R89, R212, 0x8, R22 ;  /* 0x00000008d4597824 */ /* 0x000fe200078e0216 */
[----:B------:R-:W-:Y:S01]  /*6900*/  SHF.L.U32 R90, R223, 0x1f, RZ ;  /* 0x0000001fdf5a7819 */ /* 0x000fe200000006ff */
[----:B------:R-:W0:Y:S01]  /*6910*/  LDC R135, c[0x0][0x2f4] ;  /* 0x0000bd00ff877b82 */ /* 0x000e220000000800 */
[----:B------:R-:W-:Y:S02]  /*6920*/  BSSY B1, `(.L_x_514) ;  /* 0x0000003000017945 */ /* 0x000fe40003800000 */
[----:B------:R-:W1:Y:S02]  /*6930*/  SYNCS.PHASECHK.TRANS64.TRYWAIT P6, [R89+URZ+0x38890], R90 ;  /* 0x0388905a590075a7 */ /* 0x000e6400080c017f */
[----:B-1----:R-:W-:Y:S05]  /*6940*/  @!P6 BRA `(.L_x_515) ;  /* 0x0000021000dce947 */ /* 0x002fea0003800000 */
.L_x_818:
[----:B------:R-:W-:Y:S05]  /*6950*/  BSYNC B1 ;  /* 0x0000000000017941 */ /* 0x000fea0003800000 */
.L_x_514:
[----:B------:R-:W-:Y:S01]  /*6960*/  UMOV UR4, 0xffffffff ;  /* 0xffffffff00047882 */ /* 0x000fe20000000000 */
[----:B0-----:R-:W-:Y:S02]  /*6970*/  IADD3 R137, -R115, R135, RZ ;  /* 0x0000008773897210 */ /* 0x001fe40007ffe1ff */
[----:B------:R-:W-:Y:S05]  /*6980*/  BRA.DIV UR4, `(.L_x_516) ;  /* 0x0000021204e07947 */ /* 0x000fea000b800000 */
[----:B------:R0:W2:Y:S04]  /*6990*/  SHFL.IDX PT, R123, R117, RZ, 0x181f ;  /* 0x00181fff757b7589 */ /* 0x0000a800000e0000 */
[----:B------:R0:W3:Y:S02]  /*69a0*/  SHFL.IDX PT, R122, R118, RZ, 0x181f ;  /* 0x00181fff767a7589 */ /* 0x0000e400000e0000 */
.L_x_822:
[----:B------:R-:W-:Y:S04]  /*69b0*/  BSSY B1, `(.L_x_517) ;  /* 0x00000e5000017945 */ /* 0x000fe80003800000 */
[----:B------:R-:W-:Y:S05]  /*69c0*/  @P3 BRA `(.L_x_518) ;  /* 0x0000000c008c3947 */ /* 0x000fea0003800000 */
[----:B------:R-:W-:Y:S01]  /*69d0*/  ISETP.NE.AND P3, PT, R3, RZ, PT ;  /* 0x000000ff0300720c */ /* 0x000fe20003f65270 */
[----:B------:R-:W-:-:S12]  /*69e0*/  BSSY B2, `(.L_x_519) ;  /* 0x0000070000027945 */ /* 0x000fd80003800000 */
[----:B------:R-:W-:Y:S05]  /*69f0*/  @!P3 BRA `(.L_x_520) ;  /* 0x0000000400b8b947 */ /* 0x000fea0003800000 */
[----:B------:R-:W-:Y:S01]  /*6a00*/  SEL R11, R115, R137, !P2 ;  /* 0x00000089730b7207 */ /* 0x000fe20005000000 */
[----:B------:R-:W-:Y:S01]  /*6a10*/  BSSY B3, `(.L_x_521) ;  /* 0x0000069000037945 */ /* 0x000fe20003800000 */
[----:B------:R-:W-:Y:S02]  /*6a20*/  SHF.R.U32.HI R14, RZ, 0x3, R224 ;  /* 0x00000003ff0e7819 */ /* 0x000fe400000116e0 */
[----:B------:R-:W-:Y:S02]  /*6a30*/  SHF.R.S32.HI R12, RZ, 0x1f, R11 ;  /* 0x0000001fff0c7819 */ /* 0x000fe4000001140b */
[----:B---3--:R-:W-:Y:S02]  /*6a40*/  LEA R124, P3, R9, R122, 0x1 ;  /* 0x0000007a097c7211 */ /* 0x008fe400078608ff */
[----:B------:R-:W-:Y:S02]  /*6a50*/  LEA.HI R127, R12, R11, RZ, 0x4 ;  /* 0x0000000b0c7f7211 */ /* 0x000fe400078f20ff */
[----:B------:R-:W-:-:S02]  /*6a60*/  ISETP.GE.AND P6, PT, R16, R114, PT ;  /* 0x000000721000720c */ /* 0x000fc40003fc6270 */
[----:B------:R-:W-:Y:S02]  /*6a70*/  LEA.HI.SX32 R127, R127, R8, 0x1c ;  /* 0x000000087f7f7211 */ /* 0x000fe400078fe2ff */
[----:B--2---:R-:W-:Y:S02]  /*6a80*/  LEA.HI.X R125, R9, R123, R27, 0x1, P3 ;  /* 0x0000007b097d7211 */ /* 0x004fe400018f0c1b */
[----:B------:R-:W-:-:S04]  /*6a90*/  SHF.R.S32.HI R12, RZ, 0x1f, R127 ;  /* 0x0000001fff0c7819 */ /* 0x000fc8000001147f */
[----:B------:R-:W-:Y:S01]  /*6aa0*/  LEA.HI R13, R12, R127, RZ, 0x3 ;  /* 0x0000007f0c0d7211 */ /* 0x000fe200078f18ff */
[----:B------:R-:W-:-:S03]  /*6ab0*/  IMAD.SHL.U32 R127, R127, 0x8, RZ ;  /* 0x000000087f7f7824 */ /* 0x000fc600078e00ff */
[----:B------:R-:W-:Y:S02]  /*6ac0*/  SHF.R.S32.HI R13, RZ, 0x3, R13 ;  /* 0x00000003ff0d7819 */ /* 0x000fe4000001140d */
[----:B------:R-:W-:Y:S02]  /*6ad0*/  LOP3.LUT R11, R224, 0x38, R127, 0xf8, !PT ;  /* 0x00000038e00b7812 */ /* 0x000fe400078ef87f */
[----:B------:R-:W-:Y:S01]  /*6ae0*/  ISETP.GE.AND P3, PT, R127, R135, PT ;  /* 0x000000877f00720c */ /* 0x000fe20003f66270 */
[----:B------:R-:W-:Y:S01]  /*6af0*/  IMAD R12, R13, 0x1400, R228 ;  /* 0x000014000d0c7824 */ /* 0x000fe200078e02e4 */
[----:B------:R-:W-:Y:S01]  /*6b00*/  LOP3.LUT R11, R11, R14, RZ, 0x3c, !PT ;  /* 0x0000000e0b0b7212 */ /* 0x000fe200078e3cff */
[----:B------:R-:W-:-:S04]  /*6b10*/  IMAD R13, R212, 0x5000, R134 ;  /* 0x00005000d40d7824 */ /* 0x000fc800078e0286 */
[----:B------:R-:W-:Y:S01]  /*6b20*/  IMAD.IADD R11, R12, 0x1, R11 ;  /* 0x000000010c0b7824 */ /* 0x000fe200078e020b */
[----:B------:R-:W-:-:S03]  /*6b30*/  LEA R12, R13, R22, 0x1 ;  /* 0x000000160d0c7211 */ /* 0x000fc600078e08ff */
[----:B------:R-:W-:Y:S02]  /*6b40*/  IMAD R11, R212, 0x5000, R11 ;  /* 0x00005000d40b7824 */ /* 0x000fe400078e020b */
[----:B------:R-:W-:Y:S01]  /*6b50*/  @!P3 IMAD.WIDE R126, R127, 0x2, R122 ;  /* 0x000000027f7eb825 */ /* 0x000fe200078e027a */
[----:B------:R-:W2:Y:S03]  /*6b60*/  LDS.128 R12, [R12+0x24400] ;  /* 0x024400000c0c7984 */ /* 0x000ea60000000c00 */
[----:B------:R-:W-:-:S06]  /*6b70*/  IMAD R80, R11, 0x2, R22 ;  /* 0x000000020b507824 */ /* 0x000fcc00078e0216 */
[----:B------:R-:W3:Y:S01]  /*6b80*/  LDS.128 R80, [R80+0x24400] ;  /* 0x0244000050507984 */ /* 0x000ee20000000c00 */
[----:B------:R-:W-:Y:S05]  /*6b90*/  @P6 BRA `(.L_x_522) ;  /* 0x0000000400406947 */ /* 0x000fea0003800000 */
[----:B------:R-:W-:Y:S01]  /*6ba0*/  SHF.R.U64 R11, R36, 0x10, R37 ;  /* 0x00000010240b7819 */ /* 0x000fe20000001225 */
[----:B---3--:R-:W-:Y:S01]  /*6bb0*/  HADD2.F32 R156, -RZ, R81.H1_H1 ;  /* 0x30000051ff9c7230 */ /* 0x008fe20000004100 */
[--C-:B------:R-:W-:Y:S01]  /*6bc0*/  SHF.R.U64 R36, R44, 0x10, R45.reuse ;  /* 0x000000102c247819 */ /* 0x100fe2000000122d */
[----:B------:R-:W-:Y:S01]  /*6bd0*/  HADD2.F32 R154, -RZ, R154.H0_H0 ;  /* 0x2000009aff9a7230 */ /* 0x000fe20000004100 */
[----:B------:R-:W-:Y:S02]  /*6be0*/  SHF.R.U32.HI R44, RZ, 0x10, R45 ;  /* 0x00000010ff2c7819 */ /* 0x000fe4000001162d */
[--C-:B------:R-:W-:Y:S01]  /*6bf0*/  SHF.R.U64 R45, R46, 0x10, R47.reuse ;  /* 0x000000102e2d7819 */ /* 0x100fe2000000122f */
[----:B------:R-:W-:Y:S01]  /*6c00*/  HADD2.F32 R36, -RZ, R36.H0_H0 ;  /* 0x20000024ff247230 */ /* 0x000fe20000004100 */
[----:B------:R-:W-:Y:S01]  /*6c10*/  SHF.R.U32.HI R46, RZ, 0x10, R47 ;  /* 0x00000010ff2e7819 */ /* 0x000fe2000001162f */
[----:B------:R-:W-:Y:S01]  /*6c20*/  HADD2.F32 R47, -RZ, R155.H0_H0 ;  /* 0x2000009bff2f7230 */ /* 0x000fe20000004100 */
[----:B------:R-:W-:Y:S01]  /*6c30*/  SHF.R.U32.HI R37, RZ, 0x10, R37 ;  /* 0x00000010ff257819 */ /* 0x000fe20000011625 */
[----:B------:R-:W-:Y:S01]  /*6c40*/  HADD2.F32 R155, -RZ, R81.H0_H0 ;  /* 0x20000051ff9b7230 */ /* 0x000fe20000004100 */
[--C-:B------:R-:W-:Y:S01]  /*6c50*/  SHF.R.U64 R38, R38, 0x10, R39.reuse ;  /* 0x0000001026267819 */ /* 0x100fe20000001227 */
[----:B------:R-:W-:Y:S01]  /*6c60*/  HADD2.F32 R157, -RZ, R44.H0_H0 ;  /* 0x2000002cff9d7230 */ /* 0x000fe20000004100 */
[----:B------:R-:W-:Y:S01]  /*6c70*/  SHF.R.U32.HI R39, RZ, 0x10, R39 ;  /* 0x00000010ff277819 */ /* 0x000fe20000011627 */
[----:B--2---:R-:W-:-:S02]  /*6c80*/  HADD2.F32 R44, -RZ, R13.H1_H1 ;  /* 0x3000000dff2c7230 */ /* 0x004fc40000004100 */
[----:B------:R-:W-:Y:S01]  /*6c90*/  FMUL.FTZ R158, R155, R47 ;  /* 0x0000002f9b9e7220 */ /* 0x000fe20000410000 */
[----:B------:R-:W-:Y:S02]  /*6ca0*/  HADD2.F32 R81, -RZ, R13.H0_H0 ;  /* 0x2000000dff517230 */ /* 0x000fe40000004100 */
[-C--:B------:R-:W-:Y:S01]  /*6cb0*/  FMUL.FTZ R13, R156, R157.reuse ;  /* 0x0000009d9c0d7220 */ /* 0x080fe20000410000 */
[----:B------:R-:W-:Y:S02]  /*6cc0*/  HADD2.F32 R37, -RZ, R37.H0_H0 ;  /* 0x20000025ff257230 */ /* 0x000fe40000004100 */
[----:B------:R-:W-:Y:S01]  /*6cd0*/  FMUL.FTZ R157, R44, R157 ;  /* 0x0000009d2c9d7220 */ /* 0x000fe20000410000 */
[----:B------:R-:W-:Y:S02]  /*6ce0*/  HADD2.F32 R46, -RZ, R46.H0_H0 ;  /* 0x2000002eff2e7230 */ /* 0x000fe40000004100 */
[C---:B------:R-:W-:Y:S01]  /*6cf0*/  FMUL.FTZ R160, R81.reuse, R47 ;  /* 0x0000002f51a07220 */ /* 0x040fe20000410000 */
[----:B------:R-:W-:Y:S01]  /*6d00*/  FFMA.FTZ R158, R81, R154, -R158 ;  /* 0x0000009a519e7223 */ /* 0x000fe2000001089e */
[----:B------:R-:W-:-:S02]  /*6d10*/  HADD2.F32 R47, -RZ, R83.H0_H0 ;  /* 0x20000053ff2f7230 */ /* 0x000fc40000004100 */
[-C--:B------:R-:W-:Y:S01]  /*6d20*/  FFMA.FTZ R13, R44, R37.reuse, -R13 ;  /* 0x000000252c0d7223 */ /* 0x080fe2000001080d */
[----:B------:R-:W-:Y:S02]  /*6d30*/  HADD2.F32 R83, -RZ, R83.H1_H1 ;  /* 0x30000053ff537230 */ /* 0x000fe40000004100 */
[----:B------:R-:W-:Y:S01]  /*6d40*/  FFMA.FTZ R157, R156, R37, R157 ;  /* 0x000000259c9d7223 */ /* 0x000fe2000001009d */
[--C-:B------:R-:W-:Y:S02]  /*6d50*/  HADD2.F32 R81, -RZ, R15.reuse.H0_H0 ;  /* 0x2000000fff517230 */ /* 0x100fe40000004100 */
[----:B------:R-:W-:Y:S01]  /*6d60*/  FFMA.FTZ R160, R155, R154, R160 ;  /* 0x0000009a9ba07223 */ /* 0x000fe200000100a0 */
[----:B------:R-:W-:Y:S01]  /*6d70*/  HADD2.F32 R15, -RZ, R15.H1_H1 ;  /* 0x3000000fff0f7230 */ /* 0x000fe20000004100 */
[----:B------:R-:W-:Y:S01]  /*6d80*/  F2FP.F16.F32.PACK_AB R13, R13, R158 ;  /* 0x0000009e0d0d723e */ /* 0x000fe200000000ff */
[----:B------:R-:W-:Y:S02]  /*6d90*/  HADD2.F32 R37, -RZ, R162.H0_H0 ;  /* 0x200000a2ff257230 */ /* 0x000fe40000004100 */
[----:B------:R-:W-:Y:S01]  /*6da0*/  FMUL.FTZ R162, R83, R46 ;  /* 0x0000002e53a27220 */ /* 0x000fe20000410000 */
[----:B------:R-:W-:-:S02]  /*6db0*/  HADD2.F32 R156, -RZ, R39.H0_H0 ;  /* 0x20000027ff9c7230 */ /* 0x000fc40000004100 */
[----:B------:R-:W-:Y:S01]  /*6dc0*/  FMUL.FTZ R46, R15, R46 ;  /* 0x0000002e0f2e7220 */ /* 0x000fe20000410000 */
[----:B------:R-:W-:Y:S02]  /*6dd0*/  HADD2.F32 R44, -RZ, R159.H1_H1 ;  /* 0x3000009fff2c7230 */ /* 0x000fe40000004100 */
[-C--:B------:R-:W-:Y:S01]  /*6de0*/  FMUL.FTZ R154, R47, R37.reuse ;  /* 0x000000252f9a7220 */ /* 0x080fe20000410000 */
[----:B------:R-:W-:Y:S01]  /*6df0*/  FMUL.FTZ R164, R81, R37 ;  /* 0x0000002551a47220 */ /* 0x000fe20000410000 */
[----:B------:R-:W-:Y:S01]  /*6e00*/  FFMA.FTZ R83, R83, R156, R46 ;  /* 0x0000009c53537223 */ /* 0x000fe2000001002e */
[----:B------:R-:W-:Y:S02]  /*6e10*/  HADD2.F32 R37, -RZ, R170.H0_H0 ;  /* 0x200000aaff257230 */ /* 0x000fe40000004100 */
[-C--:B------:R-:W-:Y:S01]  /*6e20*/  FFMA.FTZ R154, R81, R44.reuse, -R154 ;  /* 0x0000002c519a7223 */ /* 0x080fe2000001089a */
[----:B------:R-:W-:Y:S01]  /*6e30*/  FFMA.FTZ R164, R47, R44, R164 ;  /* 0x0000002c2fa47223 */ /* 0x000fe200000100a4 */
[----:B------:R-:W-:-:S02]  /*6e40*/  HADD2.F32 R46, -RZ, R80.H0_H0 ;  /* 0x20000050ff2e7230 */ /* 0x000fc40000004100 */
[----:B------:R-:W-:Y:S01]  /*6e50*/  FFMA.FTZ R15, R15, R156, -R162 ;  /* 0x0000009c0f0f7223 */ /* 0x000fe200000108a2 */
[----:B------:R-:W-:Y:S02]  /*6e60*/  HADD2.F32 R44, -RZ, R12.H0_H0 ;  /* 0x2000000cff2c7230 */ /* 0x000fe40000004100 */
[----:B------:R-:W-:Y:S01]  /*6e70*/  HADD2.F32 R47, -RZ, R80.H1_H1 ;  /* 0x30000050ff2f7230 */ /* 0x000fe20000004100 */
[----:B------:R-:W-:Y:S01]  /*6e80*/  F2FP.F16.F32.PACK_AB R83, R83, R164 ;  /* 0x000000a45353723e */ /* 0x000fe200000000ff */
[----:B------:R-:W-:Y:S01]  /*6e90*/  HADD2.F32 R81, -RZ, R12.H1_H1 ;  /* 0x3000000cff517230 */ /* 0x000fe20000004100 */
[----:B------:R-:W-:Y:S01]  /*6ea0*/  F2FP.F16.F32.PACK_AB R15, R15, R154 ;  /* 0x0000009a0f0f723e */ /* 0x000fe200000000ff */
[----:B------:R-:W-:Y:S02]  /*6eb0*/  HADD2.F32 R12, -RZ, R11.H0_H0 ;  /* 0x2000000bff0c7230 */ /* 0x000fe40000004100 */
[----:B------:R-:W-:Y:S01]  /*6ec0*/  FMUL.FTZ R11, R46, R37 ;  /* 0x000000252e0b7220 */ /* 0x000fe20000410000 */
[----:B------:R-:W-:-:S02]  /*6ed0*/  HADD2.F32 R39, -RZ, R168.H1_H1 ;  /* 0x300000a8ff277230 */ /* 0x000fc40000004100 */
[----:B------:R-:W-:Y:S01]  /*6ee0*/  FMUL.FTZ R37, R44, R37 ;  /* 0x000000252c257220 */ /* 0x000fe20000410000 */
[-C--:B------:R-:W-:Y:S01]  /*6ef0*/  FMUL.FTZ R80, R47, R36.reuse ;  /* 0x000000242f507220 */ /* 0x080fe20000410000 */
[C---:B------:R-:W-:Y:S01]  /*6f00*/  FMUL.FTZ R36, R81.reuse, R36 ;  /* 0x0000002451247220 */ /* 0x040fe20000410000 */
[----:B------:R-:W-:Y:S02]  /*6f10*/  HADD2.F32 R45, -RZ, R45.H0_H0 ;  /* 0x2000002dff2d7230 */ /* 0x000fe40000004100 */
[-C--:B------:R-:W-:Y:S01]  /*6f20*/  FFMA.FTZ R37, R46, R39.reuse, R37 ;  /* 0x000000272e257223 */ /* 0x080fe20000010025 */
[----:B------:R-:W-:Y:S01]  /*6f30*/  FFMA.FTZ R11, R44, R39, -R11 ;  /* 0x000000272c0b7223 */ /* 0x000fe2000001080b */
[----:B------:R-:W-:Y:S02]  /*6f40*/  HADD2.F32 R46, -RZ, R82.H0_H0 ;  /* 0x20000052ff2e7230 */ /* 0x000fe40000004100 */
[-C--:B------:R-:W-:Y:S01]  /*6f50*/  FFMA.FTZ R80, R81, R12.reuse, -R80 ;  /* 0x0000000c51507223 */ /* 0x080fe20000010850 */
[----:B------:R-:W-:Y:S01]  /*6f60*/  FFMA.FTZ R36, R47, R12, R36 ;  /* 0x0000000c2f247223 */ /* 0x000fe20000010024 */
[----:B------:R-:W-:-:S02]  /*6f70*/  HADD2.F32 R44, -RZ, R14.H0_H0 ;  /* 0x2000000eff2c7230 */ /* 0x000fc40000004100 */
[----:B------:R-:W-:Y:S02]  /*6f80*/  HADD2.F32 R82, -RZ, R82.H1_H1 ;  /* 0x30000052ff527230 */ /* 0x000fe40000004100 */
[----:B------:R-:W-:Y:S02]  /*6f90*/  HADD2.F32 R12, -RZ, R169.H1_H1 ;  /* 0x300000a9ff0c7230 */ /* 0x000fe40000004100 */
[----:B------:R-:W-:Y:S02]  /*6fa0*/  HADD2.F32 R14, -RZ, R14.H1_H1 ;  /* 0x3000000eff0e7230 */ /* 0x000fe40000004100 */
[----:B------:R-:W-:Y:S01]  /*6fb0*/  FMUL.FTZ R155, R82, R45 ;  /* 0x0000002d529b7220 */ /* 0x000fe20000410000 */
[----:B------:R-:W-:Y:S02]  /*6fc0*/  HADD2.F32 R39, -RZ, R159.H0_H0 ;  /* 0x2000009fff277230 */ /* 0x000fe40000004100 */
[----:B------:R-:W-:Y:S01]  /*6fd0*/  FMUL.FTZ R47, R46, R12 ;  /* 0x0000000c2e2f7220 */ /* 0x000fe20000410000 */
[----:B------:R-:W-:-:S02]  /*6fe0*/  HADD2.F32 R81, -RZ, R38.H0_H0 ;  /* 0x20000026ff517230 */ /* 0x000fc40000004100 */
[----:B------:R-:W-:Y:S01]  /*6ff0*/  FMUL.FTZ R159, R44, R12 ;  /* 0x0000000c2c9f7220 */ /* 0x000fe20000410000 */
[----:B------:R-:W-:Y:S01]  /*7000*/  FMUL.FTZ R45, R14, R45 ;  /* 0x0000002d0e2d7220 */ /* 0x000fe20000410000 */
[----:B------:R-:W-:Y:S01]  /*7010*/  FFMA.FTZ R47, R44, R39, -R47 ;  /* 0x000000272c2f7223 */ /* 0x000fe2000001082f */
[----:B------:R-:W-:Y:S01]  /*7020*/  F2FP.F16.F32.PACK_AB R12, R80, R11 ;  /* 0x0000000b500c723e */ /* 0x000fe200000000ff */
[----:B------:R-:W-:Y:S01]  /*7030*/  FFMA.FTZ R159, R46, R39, R159 ;  /* 0x000000272e9f7223 */ /* 0x000fe2000001009f */
[-C--:B------:R-:W-:Y:S01]  /*7040*/  FFMA.FTZ R14, R14, R81.reuse, -R155 ;  /* 0x000000510e0e7223 */ /* 0x080fe2000001089b */
[----:B------:R-:W-:Y:S01]  /*7050*/  FFMA.FTZ R82, R82, R81, R45 ;  /* 0x0000005152527223 */ /* 0x000fe2000001002d */
[----:B------:R-:W-:Y:S02]  /*7060*/  F2FP.F16.F32.PACK_AB R81, R157, R160 ;  /* 0x000000a09d51723e */ /* 0x000fe400000000ff */
[----:B------:R-:W-:Y:S02]  /*7070*/  F2FP.F16.F32.PACK_AB R80, R36, R37 ;  /* 0x000000252450723e */ /* 0x000fe400000000ff */
[----:B------:R-:W-:-:S02]  /*7080*/  F2FP.F16.F32.PACK_AB R14, R14, R47 ;  /* 0x0000002f0e0e723e */ /* 0x000fc400000000ff */
[----:B------:R-:W-:-:S07]  /*7090*/  F2FP.F16.F32.PACK_AB R82, R82, R159 ;  /* 0x0000009f5252723e */ /* 0x000fce00000000ff */
.L_x_522:
[----:B------:R-:W-:Y:S05]  /*70a0*/  BSYNC B3 ;  /* 0x0000000000037941 */ /* 0x000fea0003800000 */
.L_x_521:
[----:B------:R-:W-:Y:S02]  /*70b0*/  ULDC.64 UR4, c[0x0][0x208] ;  /* 0x0000820000047ab9 */ /* 0x000fe40000000a00 */
[----:B--2---:R4:W-:Y:S04]  /*70c0*/  ST.E.128 desc[UR4][R124.64], R12 ;  /* 0x0000000c7c007985 */ /* 0x0049e8000c101d04 */
[----:B---3--:R4:W-:Y:S02]  /*70d0*/  @!P3 ST.E.128 desc[UR4][R126.64], R80 ;  /* 0x000000507e00b985 */ /* 0x0089e4000c101d04 */
.L_x_520:
[----:B------:R-:W-:Y:S05]  /*70e0*/  BSYNC B2 ;  /* 0x0000000000027941 */ /* 0x000fea0003800000 */
.L_x_519:
[----:B------:R-:W-:-:S13]  /*70f0*/  ISETP.NE.AND P3, PT, R21, RZ, PT ;  /* 0x000000ff1500720c */ /* 0x000fda0003f65270 */
[----:B------:R-:W-:Y:S05]  /*7100*/  @!P3 BRA `(.L_x_518) ;  /* 0x0000000400bcb947 */ /* 0x000fea0003800000 */
[----:B------:R-:W-:Y:S01]  /*7110*/  SEL R11, R115, R137, !P1 ;  /* 0x00000089730b7207 */ /* 0x000fe20004800000 */
[----:B------:R-:W-:Y:S01]  /*7120*/  BSSY B2, `(.L_x_523) ;  /* 0x000006a000027945 */ /* 0x000fe20003800000 */
[----:B----4-:R-:W-:Y:S02]  /*7130*/  SHF.R.U32.HI R14, RZ, 0x3, R224 ;  /* 0x00000003ff0e7819 */ /* 0x010fe400000116e0 */
[----:B------:R-:W-:Y:S02]  /*7140*/  SHF.R.S32.HI R12, RZ, 0x1f, R11 ;  /* 0x0000001fff0c7819 */ /* 0x000fe4000001140b */
[----:B---3--:R-:W-:Y:S02]  /*7150*/  LEA R44, P3, R20, R122, 0x1 ;  /* 0x0000007a142c7211 */ /* 0x008fe400078608ff */
[----:B------:R-:W-:Y:S02]  /*7160*/  LEA.HI R11, R12, R11, RZ, 0x4 ;  /* 0x0000000b0c0b7211 */ /* 0x000fe400078f20ff */
[----:B--2---:R-:W-:-:S02]  /*7170*/  LEA.HI.X R45, R20, R123, R28, 0x1, P3 ;  /* 0x0000007b142d7211 */ /* 0x004fc400018f0c1c */
[----:B------:R-:W-:Y:S02]  /*7180*/  LEA.HI.SX32 R11, R11, R10, 0x1c ;  /* 0x0000000a0b0b7211 */ /* 0x000fe400078fe2ff */
[----:B------:R-:W-:Y:S02]  /*7190*/  ISETP.GE.AND P6, PT, R213, R114, PT ;  /* 0x00000072d500720c */ /* 0x000fe40003fc6270 */
[----:B------:R-:W-:Y:S01]  /*71a0*/  SHF.R.S32.HI R12, RZ, 0x1f, R11 ;  /* 0x0000001fff0c7819 */ /* 0x000fe2000001140b */
[----:B------:R-:W-:-:S03]  /*71b0*/  IMAD.SHL.U32 R13, R11, 0x8, RZ ;  /* 0x000000080b0d7824 */ /* 0x000fc600078e00ff */
[----:B------:R-:W-:Y:S02]  /*71c0*/  LEA.HI R12, R12, R11, RZ, 0x3 ;  /* 0x0000000b0c0c7211 */ /* 0x000fe400078f18ff */
[----:B------:R-:W-:Y:S02]  /*71d0*/  LOP3.LUT R11, R224, 0x38, R13, 0xf8, !PT ;  /* 0x00000038e00b7812 */ /* 0x000fe400078ef80d */
[----:B------:R-:W-:Y:S02]  /*71e0*/  SHF.R.S32.HI R15, RZ, 0x3, R12 ;  /* 0x00000003ff0f7819 */ /* 0x000fe4000001140c */
[----:B------:R-:W-:Y:S01]  /*71f0*/  LOP3.LUT R12, R11, R14, RZ, 0x3c, !PT ;  /* 0x0000000e0b0c7212 */ /* 0x000fe200078e3cff */
[----:B------:R-:W-:Y:S01]  /*7200*/  IMAD R11, R212, 0x5000, R133 ;  /* 0x00005000d40b7824 */ /* 0x000fe200078e0285 */
[----:B------:R-:W-:Y:S01]  /*7210*/  ISETP.GE.AND P3, PT, R13, R135, PT ;  /* 0x000000870d00720c */ /* 0x000fe20003f66270 */
[----:B------:R-:W-:Y:S02]  /*7220*/  IMAD R15, R15, 0x1400, R228 ;  /* 0x000014000f0f7824 */ /* 0x000fe400078e02e4 */
[----:B------:R-:W-:-:S03]  /*7230*/  IMAD R11, R11, 0x2, R22 ;  /* 0x000000020b0b7824 */ /* 0x000fc600078e0216 */
[----:B------:R-:W-:-:S05]  /*7240*/  IADD3 R15, R15, R12, RZ ;  /* 0x0000000c0f0f7210 */ /* 0x000fca0007ffe0ff */
[----:B------:R-:W-:Y:S02]  /*7250*/  IMAD R15, R212, 0x5000, R15 ;  /* 0x00005000d40f7824 */ /* 0x000fe400078e020f */
[----:B------:R-:W-:-:S04]  /*7260*/  @!P3 IMAD.WIDE R122, R13, 0x2, R122 ;  /* 0x000000020d7ab825 */ /* 0x000fc800078e027a */
[----:B------:R-:W-:Y:S02]  /*7270*/  IMAD R36, R15, 0x2, R22 ;  /* 0x000000020f247824 */ /* 0x000fe400078e0216 */
[----:B------:R2:W3:Y:S04]  /*7280*/  LDS.128 R12, [R11+0x24400] ;  /* 0x024400000b0c7984 */ /* 0x0004e80000000c00 */
[----:B------:R-:W4:Y:S01]  /*7290*/  LDS.128 R36, [R36+0x24400] ;  /* 0x0244000024247984 */ /* 0x000f220000000c00 */
[----:B------:R-:W-:Y:S05]  /*72a0*/  @P6 BRA `(.L_x_524) ;  /* 0x0000000400446947 */ /* 0x000fea0003800000 */
[----:B--2---:R-:W-:Y:S01]  /*72b0*/  SHF.R.U64 R11, R32, 0x10, R33 ;  /* 0x00000010200b7819 */ /* 0x004fe20000001221 */
[----:B----4-:R-:W-:Y:S01]  /*72c0*/  HADD2.F32 R46, -RZ, R37.H1_H1 ;  /* 0x30000025ff2e7230 */ /* 0x010fe20000004100 */
        /* <DEDUP_REMOVED lines=9> */
[----:B---3--:R-:W-:Y:S01]  /*7360*/  HADD2.F32 R40, -RZ, R13.H1_H1 ;  /* 0x3000000dff287230 */ /* 0x008fe20000004100 */
[--C-:B------:R-:W-:Y:S01]  /*7370*/  SHF.R.U64 R34, R34, 0x10, R35.reuse ;  /* 0x0000001022227819 */ /* 0x100fe20000001223 */
[----:B------:R-:W-:Y:S01]  /*7380*/  HADD2.F32 R43, -RZ, R37.H0_H0 ;  /* 0x20000025ff2b7230 */ /* 0x000fe20000004100 */
[----:B------:R-:W-:Y:S01]  /*7390*/  SHF.R.U32.HI R35, RZ, 0x10, R35 ;  /* 0x00000010ff237819 */ /* 0x000fe20000011623 */
[----:B------:R-:W-:-:S02]  /*73a0*/  HADD2.F32 R37, -RZ, R13.H0_H0 ;  /* 0x2000000dff257230 */ /* 0x000fc40000004100 */
[-C--:B------:R-:W-:Y:S01]  /*73b0*/  FMUL.FTZ R13, R46, R47.reuse ;  /* 0x0000002f2e0d7220 */ /* 0x080fe20000410000 */
[----:B------:R-:W-:Y:S02]  /*73c0*/  HADD2.F32 R33, -RZ, R33.H0_H0 ;  /* 0x20000021ff217230 */ /* 0x000fe40000004100 */
[C---:B------:R-:W-:Y:S01]  /*73d0*/  FMUL.FTZ R47, R40.reuse, R47 ;  /* 0x0000002f282f7220 */ /* 0x040fe20000410000 */
[-C--:B------:R-:W-:Y:S01]  /*73e0*/  FMUL.FTZ R80, R43, R169.reuse ;  /* 0x000000a92b507220 */ /* 0x080fe20000410000 */
[----:B------:R-:W-:Y:S02]  /*73f0*/  HADD2.F32 R124, -RZ, R42.H0_H0 ;  /* 0x2000002aff7c7230 */ /* 0x000fe40000004100 */
[----:B------:R-:W-:Y:S01]  /*7400*/  FMUL.FTZ R82, R37, R169 ;  /* 0x000000a925527220 */ /* 0x000fe20000410000 */
[-C--:B------:R-:W-:Y:S01]  /*7410*/  FFMA.FTZ R13, R40, R33.reuse, -R13 ;  /* 0x00000021280d7223 */ /* 0x080fe2000001080d */
[----:B------:R-:W-:Y:S01]  /*7420*/  FFMA.FTZ R47, R46, R33, R47 ;  /* 0x000000212e2f7223 */ /* 0x000fe2000001002f */
[----:B------:R-:W-:-:S02]  /*7430*/  HADD2.F32 R33, -RZ, R167.H0_H0 ;  /* 0x200000a7ff217230 */ /* 0x000fc40000004100 */
[-C--:B------:R-:W-:Y:S01]  /*7440*/  FFMA.FTZ R80, R37, R168.reuse, -R80 ;  /* 0x000000a825507223 */ /* 0x080fe20000010850 */
[----:B------:R-:W-:Y:S02]  /*7450*/  HADD2.F32 R167, -RZ, R167.H1_H1 ;  /* 0x300000a7ffa77230 */ /* 0x000fe40000004100 */
[----:B------:R-:W-:Y:S01]  /*7460*/  FFMA.FTZ R82, R43, R168, R82 ;  /* 0x000000a82b527223 */ /* 0x000fe20000010052 */
[----:B------:R-:W-:Y:S02]  /*7470*/  HADD2.F32 R40, -RZ, R39.H0_H0 ;  /* 0x20000027ff287230 */ /* 0x000fe40000004100 */
[----:B------:R-:W-:Y:S01]  /*7480*/  HADD2.F32 R46, -RZ, R15.H0_H0 ;  /* 0x2000000fff2e7230 */ /* 0x000fe20000004100 */
[----:B------:R-:W-:Y:S01]  /*7490*/  F2FP.F16.F32.PACK_AB R13, R13, R80 ;  /* 0x000000500d0d723e */ /* 0x000fe200000000ff */
[----:B------:R-:W-:Y:S02]  /*74a0*/  HADD2.F32 R39, -RZ, R39.H1_H1 ;  /* 0x30000027ff277230 */ /* 0x000fe40000004100 */
[----:B------:R-:W-:-:S02]  /*74b0*/  HADD2.F32 R37, -RZ, R15.H1_H1 ;  /* 0x3000000fff257230 */ /* 0x000fc40000004100 */
[-C--:B------:R-:W-:Y:S01]  /*74c0*/  FMUL.FTZ R15, R40, R167.reuse ;  /* 0x000000a7280f7220 */ /* 0x080fe20000410000 */
[----:B------:R-:W-:Y:S02]  /*74d0*/  HADD2.F32 R42, -RZ, R35.H0_H0 ;  /* 0x20000023ff2a7230 */ /* 0x000fe40000004100 */
[C---:B------:R-:W-:Y:S01]  /*74e0*/  FMUL.FTZ R167, R46.reuse, R167 ;  /* 0x000000a72ea77220 */ /* 0x040fe20000410000 */
[-C--:B------:R-:W-:Y:S01]  /*74f0*/  FMUL.FTZ R126, R39, R124.reuse ;  /* 0x0000007c277e7220 */ /* 0x080fe20000410000 */
[C---:B------:R-:W-:Y:S01]  /*7500*/  FMUL.FTZ R124, R37.reuse, R124 ;  /* 0x0000007c257c7220 */ /* 0x040fe20000410000 */
[-C--:B------:R-:W-:Y:S01]  /*7510*/  FFMA.FTZ R15, R46, R33.reuse, -R15 ;  /* 0x000000212e0f7223 */ /* 0x080fe2000001080f */
[----:B------:R-:W-:Y:S01]  /*7520*/  FFMA.FTZ R33, R40, R33, R167 ;  /* 0x0000002128217223 */ /* 0x000fe200000100a7 */
[----:B------:R-:W-:Y:S02]  /*7530*/  HADD2.F32 R43, -RZ, R166.H1_H1 ;  /* 0x300000a6ff2b7230 */ /* 0x000fe40000004100 */
[----:B------:R-:W-:Y:S01]  /*7540*/  FFMA.FTZ R40, R37, R42, -R126 ;  /* 0x0000002a25287223 */ /* 0x000fe2000001087e */
[----:B------:R-:W-:-:S02]  /*7550*/  HADD2.F32 R32, -RZ, R36.H0_H0 ;  /* 0x20000024ff207230 */ /* 0x000fc40000004100 */
[----:B------:R-:W-:Y:S01]  /*7560*/  FFMA.FTZ R42, R39, R42, R124 ;  /* 0x0000002a272a7223 */ /* 0x000fe2000001007c */
[----:B------:R-:W-:Y:S02]  /*7570*/  HADD2.F32 R46, -RZ, R12.H0_H0 ;  /* 0x2000000cff2e7230 */ /* 0x000fe40000004100 */
[----:B------:R-:W-:Y:S01]  /*7580*/  HADD2.F32 R36, -RZ, R36.H1_H1 ;  /* 0x30000024ff247230 */ /* 0x000fe20000004100 */
[----:B------:R-:W-:Y:S01]  /*7590*/  F2FP.F16.F32.PACK_AB R15, R40, R15 ;  /* 0x0000000f280f723e */ /* 0x000fe200000000ff */
[----:B------:R-:W-:Y:S02]  /*75a0*/  HADD2.F32 R37, -RZ, R12.H1_H1 ;  /* 0x3000000cff257230 */ /* 0x000fe40000004100 */
[----:B------:R-:W-:Y:S02]  /*75b0*/  HADD2.F32 R39, -RZ, R11.H0_H0 ;  /* 0x2000000bff277230 */ /* 0x000fe40000004100 */
[----:B------:R-:W-:Y:S01]  /*75c0*/  FMUL.FTZ R11, R32, R43 ;  /* 0x0000002b200b7220 */ /* 0x000fe20000410000 */
[----:B------:R-:W-:-:S02]  /*75d0*/  HADD2.F32 R35, -RZ, R166.H0_H0 ;  /* 0x200000a6ff237230 */ /* 0x000fc40000004100 */
[----:B------:R-:W-:Y:S01]  /*75e0*/  FMUL.FTZ R43, R46, R43 ;  /* 0x0000002b2e2b7220 */ /* 0x000fe20000410000 */
[-C--:B------:R-:W-:Y:S01]  /*75f0*/  FMUL.FTZ R124, R36, R81.reuse ;  /* 0x00000051247c7220 */ /* 0x080fe20000410000 */
[C---:B------:R-:W-:Y:S01]  /*7600*/  FMUL.FTZ R81, R37.reuse, R81 ;  /* 0x0000005125517220 */ /* 0x040fe20000410000 */
[----:B------:R-:W-:Y:S02]  /*7610*/  HADD2.F32 R34, -RZ, R34.H0_H0 ;  /* 0x20000022ff227230 */ /* 0x000fe40000004100 */
[-C--:B------:R-:W-:Y:S01]  /*7620*/  FFMA.FTZ R11, R46, R35.reuse, -R11 ;  /* 0x000000232e0b7223 */ /* 0x080fe2000001080b */
[----:B------:R-:W-:Y:S01]  /*7630*/  FFMA.FTZ R12, R32, R35, R43 ;  /* 0x00000023200c7223 */ /* 0x000fe2000001002b */
[-C--:B------:R-:W-:Y:S01]  /*7640*/  FFMA.FTZ R32, R37, R39.reuse, -R124 ;  /* 0x0000002725207223 */ /* 0x080fe2000001087c */
[----:B------:R-:W-:Y:S01]  /*7650*/  FFMA.FTZ R35, R36, R39, R81 ;  /* 0x0000002724237223 */ /* 0x000fe20000010051 */
[----:B------:R-:W-:Y:S02]  /*7660*/  HADD2.F32 R43, -RZ, R41.H0_H0 ;  /* 0x20000029ff2b7230 */ /* 0x000fe40000004100 */
[----:B------:R-:W-:Y:S01]  /*7670*/  HADD2.F32 R46, -RZ, R165.H0_H0 ;  /* 0x200000a5ff2e7230 */ /* 0x000fe20000004100 */
[----:B------:R-:W-:Y:S01]  /*7680*/  F2FP.F16.F32.PACK_AB R32, R32, R11 ;  /* 0x0000000b2020723e */ /* 0x000fe200000000ff */
[----:B------:R-:W-:-:S02]  /*7690*/  HADD2.F32 R39, -RZ, R38.H0_H0 ;  /* 0x20000026ff277230 */ /* 0x000fc40000004100 */
[----:B------:R-:W-:Y:S02]  /*76a0*/  HADD2.F32 R41, -RZ, R38.H1_H1 ;  /* 0x30000026ff297230 */ /* 0x000fe40000004100 */
[--C-:B------:R-:W-:Y:S02]  /*76b0*/  HADD2.F32 R37, -RZ, R14.reuse.H0_H0 ;  /* 0x2000000eff257230 */ /* 0x100fe40000004100 */
[----:B------:R-:W-:Y:S02]  /*76c0*/  HADD2.F32 R38, -RZ, R14.H1_H1 ;  /* 0x3000000eff267230 */ /* 0x000fe40000004100 */
[-C--:B------:R-:W-:Y:S01]  /*76d0*/  FMUL.FTZ R14, R39, R46.reuse ;  /* 0x0000002e270e7220 */ /* 0x080fe20000410000 */
[----:B------:R-:W-:Y:S02]  /*76e0*/  HADD2.F32 R36, -RZ, R165.H1_H1 ;  /* 0x300000a5ff247230 */ /* 0x000fe40000004100 */
[----:B------:R-:W-:Y:S01]  /*76f0*/  FMUL.FTZ R46, R37, R46 ;  /* 0x0000002e252e7220 */ /* 0x000fe20000410000 */
[-C--:B------:R-:W-:Y:S01]  /*7700*/  FMUL.FTZ R81, R41, R43.reuse ;  /* 0x0000002b29517220 */ /* 0x080fe20000410000 */
[C---:B------:R-:W-:Y:S01]  /*7710*/  FMUL.FTZ R124, R38.reuse, R43 ;  /* 0x0000002b267c7220 */ /* 0x040fe20000410000 */
[-C--:B------:R-:W-:Y:S01]  /*7720*/  FFMA.FTZ R14, R37, R36.reuse, -R14 ;  /* 0x00000024250e7223 */ /* 0x080fe2000001080e */
[----:B------:R-:W-:Y:S01]  /*7730*/  FFMA.FTZ R46, R39, R36, R46 ;  /* 0x00000024272e7223 */ /* 0x000fe2000001002e */
[-C--:B------:R-:W-:Y:S01]  /*7740*/  FFMA.FTZ R81, R38, R34.reuse, -R81 ;  /* 0x0000002226517223 */ /* 0x080fe20000010851 */
[----:B------:R-:W-:Y:S01]  /*7750*/  FFMA.FTZ R41, R41, R34, R124 ;  /* 0x0000002229297223 */ /* 0x000fe2000001007c */
[----:B------:R-:W-:-:S02]  /*7760*/  F2FP.F16.F32.PACK_AB R36, R35, R12 ;  /* 0x0000000c2324723e */ /* 0x000fc400000000ff */
[----:B------:R-:W-:Y:S02]  /*7770*/  F2FP.F16.F32.PACK_AB R37, R47, R82 ;  /* 0x000000522f25723e */ /* 0x000fe400000000ff */
[----:B------:R-:W-:Y:S02]  /*7780*/  F2FP.F16.F32.PACK_AB R39, R42, R33 ;  /* 0x000000212a27723e */ /* 0x000fe400000000ff */
[----:B------:R-:W-:Y:S02]  /*7790*/  F2FP.F16.F32.PACK_AB R14, R81, R14 ;  /* 0x0000000e510e723e */ /* 0x000fe400000000ff */
[----:B------:R-:W-:Y:S02]  /*77a0*/  F2FP.F16.F32.PACK_AB R38, R41, R46 ;  /* 0x0000002e2926723e */ /* 0x000fe400000000ff */
[----:B------:R-:W-:-:S07]  /*77b0*/  MOV R12, R32 ;  /* 0x00000020000c7202 */ /* 0x000fce0000000f00 */
.L_x_524:
[----:B------:R-:W-:Y:S05]  /*77c0*/  BSYNC B2 ;  /* 0x0000000000027941 */ /* 0x000fea0003800000 */
.L_x_523:
[----:B------:R-:W-:Y:S02]  /*77d0*/  ULDC.64 UR4, c[0x0][0x208] ;  /* 0x0000820000047ab9 */ /* 0x000fe40000000a00 */
[----:B---3--:R3:W-:Y:S04]  /*77e0*/  ST.E.128 desc[UR4][R44.64], R12 ;  /* 0x0000000c2c007985 */ /* 0x0087e8000c101d04 */
[----:B----4-:R3:W-:Y:S02]  /*77f0*/  @!P3 ST.E.128 desc[UR4][R122.64], R36 ;  /* 0x000000247a00b985 */ /* 0x0107e4000c101d04 */
.L_x_518:
[----:B------:R-:W-:Y:S05]  /*7800*/  BSYNC B1 ;  /* 0x0000000000017941 */ /* 0x000fea0003800000 */
.L_x_517:
[----:B------:R-:W-:-:S03]  /*7810*/  UMOV UR4, 0xffffffff ;  /* 0xffffffff00047882 */ /* 0x000fc60000000000 */
[----:B------:R-:W-:Y:S05]  /*7820*/  BRA.DIV UR4, `(.L_x_525) ;  /* 0x0000020604847947 */ /* 0x000fea000b800000 */
[----:B---3--:R3:W0:Y:S04]  /*7830*/  SHFL.IDX PT, R37, R117, 0x1, 0x181f ;  /* 0x00381f0075257f89 */ /* 0x00862800000e0000 */
[----:B------:R3:W0:Y:S02]  /*7840*/  SHFL.IDX PT, R36, R118, 0x1, 0x181f ;  /* 0x00381f0076247f89 */ /* 0x00062400000e0000 */
.L_x_826:
[----:B------:R-:W-:Y:S04]  /*7850*/  BSSY B1, `(.L_x_526) ;  /* 0x00000fd000017945 */ /* 0x000fe80003800000 */
[----:B------:R-:W-:Y:S05]  /*7860*/  @P4 BRA `(.L_x_527) ;  /* 0x0000000c00ec4947 */ /* 0x000fea0003800000 */
[----:B------:R-:W-:Y:S01]  /*7870*/  ISETP.NE.AND P3, PT, R3, RZ, PT ;  /* 0x000000ff0300720c */ /* 0x000fe20003f65270 */
[----:B------:R-:W-:-:S12]  /*7880*/  BSSY B2, `(.L_x_528) ;  /* 0x000007b000027945 */ /* 0x000fd80003800000 */
[----:B------:R-:W-:Y:S05]  /*7890*/  @!P3 BRA `(.L_x_529) ;  /* 0x0000000400e4b947 */ /* 0x000fea0003800000 */
[----:B----4-:R-:W4:Y:S01]  /*78a0*/  LDL R14, [R1+0x54] ;  /* 0x00005400010e7983 */ /* 0x010f220000100800 */
[----:B--2---:R-:W-:Y:S01]  /*78b0*/  SEL R11, R115, R137, !P2 ;  /* 0x00000089730b7207 */ /* 0x004fe20005000000 */
[----:B------:R-:W-:Y:S01]  /*78c0*/  VIADD R13, R219, 0x20 ;  /* 0x00000020db0d7836 */ /* 0x000fe20000000000 */
[----:B0-----:R-:W-:Y:S01]  /*78d0*/  LEA R38, P4, R9, R36, 0x1 ;  /* 0x0000002409267211 */ /* 0x001fe200078808ff */
[----:B------:R-:W-:Y:S01]  /*78e0*/  VIADD R15, R219, 0x20 ;  /* 0x00000020db0f7836 */ /* 0x000fe20000000000 */
[----:B------:R-:W-:Y:S01]  /*78f0*/  SHF.R.S32.HI R12, RZ, 0x1f, R11 ;  /* 0x0000001fff0c7819 */ /* 0x000fe2000001140b */
[----:B------:R-:W-:Y:S01]  /*7900*/  BSSY B3, `(.L_x_530) ;  /* 0x000006f000037945 */ /* 0x000fe20003800000 */
[----:B------:R-:W-:Y:S01]  /*7910*/  SHF.L.U32 R13, R13, 0x6, RZ ;  /* 0x000000060d0d7819 */ /* 0x000fe200000006ff */
[----:B------:R-:W-:Y:S01]  /*7920*/  IMAD.SHL.U32 R15, R15, 0x40, RZ ;  /* 0x000000400f0f7824 */ /* 0x000fe200078e00ff */
[----:B------:R-:W-:Y:S02]  /*7930*/  LEA.HI R11, R12, R11, RZ, 0x4 ;  /* 0x0000000b0c0b7211 */ /* 0x000fe400078f20ff */
[----:B------:R-:W-:-:S02]  /*7940*/  LOP3.LUT R13, R13, 0x1c0, RZ, 0xc0, !PT ;  /* 0x000001c00d0d7812 */ /* 0x000fc400078ec0ff */
[----:B------:R-:W-:Y:S02]  /*7950*/  LEA.HI.SX32 R11, R11, R8, 0x1c ;  /* 0x000000080b0b7211 */ /* 0x000fe400078fe2ff */
[----:B------:R-:W-:Y:S02]  /*7960*/  LOP3.LUT R15, R15, 0x1c0, RZ, 0xc0, !PT ;  /* 0x000001c00f0f7812 */ /* 0x000fe400078ec0ff */
[----:B------:R-:W-:Y:S01]  /*7970*/  SHF.R.S32.HI R12, RZ, 0x1f, R11 ;  /* 0x0000001fff0c7819 */ /* 0x000fe2000001140b */
[----:B------:R-:W-:Y:S01]  /*7980*/  IMAD.SHL.U32 R40, R11, 0x8, RZ ;  /* 0x000000080b287824 */ /* 0x000fe200078e00ff */
[----:B------:R-:W-:Y:S02]  /*7990*/  SHF.R.U32.HI R13, RZ, 0x3, R13 ;  /* 0x00000003ff0d7819 */ /* 0x000fe4000001160d */
[----:B------:R-:W-:Y:S02]  /*79a0*/  LEA.HI R12, R12, R11, RZ, 0x3 ;  /* 0x0000000b0c0c7211 */ /* 0x000fe400078f18ff */
[----:B------:R-:W-:-:S02]  /*79b0*/  LOP3.LUT R11, R15, 0x38, R40, 0xf8, !PT ;  /* 0x000000380f0b7812 */ /* 0x000fc400078ef828 */
[----:B------:R-:W-:Y:S02]  /*79c0*/  SHF.R.S32.HI R12, RZ, 0x3, R12 ;  /* 0x00000003ff0c7819 */ /* 0x000fe4000001140c */
[----:B------:R-:W-:Y:S02]  /*79d0*/  LOP3.LUT R11, R11, R13, RZ, 0x3c, !PT ;  /* 0x0000000d0b0b7212 */ /* 0x000fe400078e3cff */
[----:B------:R-:W-:Y:S02]  /*79e0*/  LEA.HI.X R39, R9, R37, R27, 0x1, P4 ;  /* 0x0000002509277211 */ /* 0x000fe400020f0c1b */
[----:B------:R-:W-:Y:S02]  /*79f0*/  ISETP.GE.AND P4, PT, R16, R114, PT ;  /* 0x000000721000720c */ /* 0x000fe40003f86270 */
[----:B------:R-:W-:-:S13]  /*7a00*/  ISETP.GE.AND P3, PT, R40, R135, PT ;  /* 0x000000872800720c */ /* 0x000fda0003f66270 */
[----:B------:R-:W-:-:S04]  /*7a10*/  @!P3 IMAD.WIDE R40, R40, 0x2, R36 ;  /* 0x000000022828b825 */ /* 0x000fc800078e0224 */
[----:B----4-:R-:W-:-:S05]  /*7a20*/  IMAD R12, R12, 0x1400, R14 ;  /* 0x000014000c0c7824 */ /* 0x010fca00078e020e */
[----:B------:R-:W-:Y:S01]  /*7a30*/  IADD3 R13, R12, R11, RZ ;  /* 0x0000000b0c0d7210 */ /* 0x000fe20007ffe0ff */
[----:B------:R-:W-:-:S04]  /*7a40*/  IMAD R11, R212, 0x5000, R132 ;  /* 0x00005000d40b7824 */ /* 0x000fc800078e0284 */
[----:B------:R-:W-:Y:S02]  /*7a50*/  IMAD R13, R212, 0x5000, R13 ;  /* 0x00005000d40d7824 */ /* 0x000fe400078e020d */
[--C-:B------:R-:W-:Y:S02]  /*7a60*/  IMAD R11, R11, 0x2, R22.reuse ;  /* 0x000000020b0b7824 */ /* 0x100fe400078e0216 */
[----:B------:R-:W-:-:S03]  /*7a70*/  IMAD R32, R13, 0x2, R22 ;  /* 0x000000020d207824 */ /* 0x000fc600078e0216 */
[----:B------:R0:W2:Y:S04]  /*7a80*/  LDS.128 R12, [R11+0x24400] ;  /* 0x024400000b0c7984 */ /* 0x0000a80000000c00 */
[----:B------:R-:W4:Y:S01]  /*7a90*/  LDS.128 R32, [R32+0x24400] ;  /* 0x0244000020207984 */ /* 0x000f220000000c00 */
[----:B------:R-:W-:Y:S05]  /*7aa0*/  @P4 BRA `(.L_x_531) ;  /* 0x0000000400504947 */ /* 0x000fea0003800000 */
[----:B----4-:R-:W-:Y:S01]  /*7ab0*/  MOV R45, R33 ;  /* 0x00000021002d7202 */ /* 0x010fe20000000f00 */
[----:B--2---:R-:W-:Y:S01]  /*7ac0*/  IMAD.MOV.U32 R33, RZ, RZ, R15 ;  /* 0x000000ffff217224 */ /* 0x004fe200078e000f */
[--C-:B0-----:R-:W-:Y:S01]  /*7ad0*/  SHF.R.U64 R11, R52, 0x10, R53.reuse ;  /* 0x00000010340b7819 */ /* 0x101fe20000001235 */
[----:B------:R-:W-:Y:S01]  /*7ae0*/  HADD2.F32 R80, -RZ, R163.H1_H1 ;  /* 0x300000a3ff507230 */ /* 0x000fe20000004100 */
[----:B------:R-:W-:Y:S01]  /*7af0*/  SHF.R.U32.HI R52, RZ, 0x10, R53 ;  /* 0x00000010ff347819 */ /* 0x000fe20000011635 */
[----:B------:R-:W-:Y:S01]  /*7b00*/  HADD2.F32 R47, -RZ, R45.H0_H0 ;  /* 0x2000002dff2f7230 */ /* 0x000fe20000004100 */
[--C-:B------:R-:W-:Y:S01]  /*7b10*/  SHF.R.U32.HI R53, RZ, 0x10, R61.reuse ;  /* 0x00000010ff357819 */ /* 0x100fe2000001163d */
[----:B------:R-:W-:Y:S01]  /*7b20*/  HADD2.F32 R15, -RZ, R13.H0_H0 ;  /* 0x2000000dff0f7230 */ /* 0x000fe20000004100 */
[----:B------:R-:W-:Y:S01]  /*7b30*/  SHF.R.U64 R42, R60, 0x10, R61 ;  /* 0x000000103c2a7819 */ /* 0x000fe2000000123d */
[----:B------:R-:W-:Y:S02]  /*7b40*/  HADD2.F32 R60, -RZ, R163.H0_H0 ;  /* 0x200000a3ff3c7230 */ /* 0x000fe40000004100 */
[----:B------:R-:W-:Y:S01]  /*7b50*/  FMUL.FTZ R82, R47, R80 ;  /* 0x000000502f527220 */ /* 0x000fe20000410000 */
[----:B------:R-:W-:Y:S01]  /*7b60*/  HADD2.F32 R45, -RZ, R45.H1_H1 ;  /* 0x3000002dff2d7230 */ /* 0x000fe20000004100 */
[----:B------:R-:W-:Y:S01]  /*7b70*/  SHF.R.U64 R44, R62, 0x10, R63 ;  /* 0x000000103e2c7819 */ /* 0x000fe2000000123f */
[----:B------:R-:W-:-:S02]  /*7b80*/  HADD2.F32 R53, -RZ, R53.H0_H0 ;  /* 0x20000035ff357230 */ /* 0x000fc40000004100 */
[C---:B------:R-:W-:Y:S01]  /*7b90*/  FMUL.FTZ R80, R15.reuse, R80 ;  /* 0x000000500f507220 */ /* 0x040fe20000410000 */
[----:B------:R-:W-:Y:S01]  /*7ba0*/  HADD2.F32 R46, -RZ, R13.H1_H1 ;  /* 0x3000000dff2e7230 */ /* 0x000fe20000004100 */
[----:B------:R-:W-:Y:S01]  /*7bb0*/  SHF.R.U64 R43, R54, 0x10, R55 ;  /* 0x00000010362b7819 */ /* 0x000fe20000001237 */
[----:B------:R-:W-:Y:S01]  /*7bc0*/  HADD2.F32 R52, -RZ, R52.H0_H0 ;  /* 0x20000034ff347230 */ /* 0x000fe20000004100 */
[----:B------:R-:W-:Y:S01]  /*7bd0*/  SHF.R.U32.HI R62, RZ, 0x10, R63 ;  /* 0x00000010ff3e7819 */ /* 0x000fe2000001163f */
[-C--:B------:R-:W-:Y:S01]  /*7be0*/  FFMA.FTZ R13, R15, R60.reuse, -R82 ;  /* 0x0000003c0f0d7223 */ /* 0x080fe20000010852 */
[----:B------:R-:W-:Y:S01]  /*7bf0*/  SHF.R.U32.HI R54, RZ, 0x10, R55 ;  /* 0x00000010ff367819 */ /* 0x000fe20000011637 */
[-C--:B------:R-:W-:Y:S01]  /*7c00*/  FMUL.FTZ R55, R45, R53.reuse ;  /* 0x000000352d377220 */ /* 0x080fe20000410000 */
[----:B------:R-:W-:Y:S01]  /*7c10*/  FMUL.FTZ R122, R46, R53 ;  /* 0x000000352e7a7220 */ /* 0x000fe20000410000 */
[----:B------:R-:W-:Y:S01]  /*7c20*/  FFMA.FTZ R15, R47, R60, R80 ;  /* 0x0000003c2f0f7223 */ /* 0x000fe20000010050 */
[----:B------:R-:W-:-:S02]  /*7c30*/  HADD2.F32 R82, -RZ, R161.H1_H1 ;  /* 0x300000a1ff527230 */ /* 0x000fc40000004100 */
[-C--:B------:R-:W-:Y:S01]  /*7c40*/  FFMA.FTZ R46, R46, R52.reuse, -R55 ;  /* 0x000000342e2e7223 */ /* 0x080fe20000010837 */
[--C-:B------:R-:W-:Y:S02]  /*7c50*/  HADD2.F32 R47, -RZ, R35.reuse.H0_H0 ;  /* 0x20000023ff2f7230 */ /* 0x100fe40000004100 */
[----:B------:R-:W-:Y:S01]  /*7c60*/  FFMA.FTZ R52, R45, R52, R122 ;  /* 0x000000342d347223 */ /* 0x000fe2000001007a */
[----:B------:R-:W-:Y:S02]  /*7c70*/  HADD2.F32 R60, -RZ, R35.H1_H1 ;  /* 0x30000023ff3c7230 */ /* 0x000fe40000004100 */
[----:B------:R-:W-:Y:S01]  /*7c80*/  HADD2.F32 R62, -RZ, R62.H0_H0 ;  /* 0x2000003eff3e7230 */ /* 0x000fe20000004100 */
[----:B------:R-:W-:Y:S01]  /*7c90*/  F2FP.F16.F32.PACK_AB R13, R46, R13 ;  /* 0x0000000d2e0d723e */ /* 0x000fe200000000ff */
[----:B------:R-:W-:Y:S02]  /*7ca0*/  HADD2.F32 R35, -RZ, R33.H0_H0 ;  /* 0x20000021ff237230 */ /* 0x000fe40000004100 */
[----:B------:R-:W-:-:S02]  /*7cb0*/  HADD2.F32 R80, -RZ, R161.H0_H0 ;  /* 0x200000a1ff507230 */ /* 0x000fc40000004100 */
[----:B------:R-:W-:Y:S01]  /*7cc0*/  FMUL.FTZ R122, R60, R62 ;  /* 0x0000003e3c7a7220 */ /* 0x000fe20000410000 */
[----:B------:R-:W-:Y:S02]  /*7cd0*/  HADD2.F32 R45, -RZ, R33.H1_H1 ;  /* 0x30000021ff2d7230 */ /* 0x000fe40000004100 */
[----:B------:R-:W-:Y:S02]  /*7ce0*/  HADD2.F32 R53, -RZ, R54.H0_H0 ;  /* 0x20000036ff357230 */ /* 0x000fe40000004100 */
[-C--:B------:R-:W-:Y:S01]  /*7cf0*/  FMUL.FTZ R54, R47, R82.reuse ;  /* 0x000000522f367220 */ /* 0x080fe20000410000 */
[----:B------:R-:W-:Y:S01]  /*7d00*/  FMUL.FTZ R82, R35, R82 ;  /* 0x0000005223527220 */ /* 0x000fe20000410000 */
[----:B------:R-:W-:Y:S01]  /*7d10*/  FMUL.FTZ R55, R45, R62 ;  /* 0x0000003e2d377220 */ /* 0x000fe20000410000 */
[----:B------:R-:W-:Y:S02]  /*7d20*/  HADD2.F32 R62, -RZ, R42.H0_H0 ;  /* 0x2000002aff3e7230 */ /* 0x000fe40000004100 */
[-C--:B------:R-:W-:Y:S01]  /*7d30*/  FFMA.FTZ R33, R35, R80.reuse, -R54 ;  /* 0x0000005023217223 */ /* 0x080fe20000010836 */
[----:B------:R-:W-:Y:S01]  /*7d40*/  FFMA.FTZ R54, R45, R53, -R122 ;  /* 0x000000352d367223 */ /* 0x000fe2000001087a */
[----:B------:R-:W-:Y:S01]  /*7d50*/  FFMA.FTZ R35, R47, R80, R82 ;  /* 0x000000502f237223 */ /* 0x000fe20000010052 */
[----:B------:R-:W-:-:S02]  /*7d60*/  HADD2.F32 R61, -RZ, R153.H1_H1 ;  /* 0x30000099ff3d7230 */ /* 0x000fc40000004100 */
[----:B------:R-:W-:Y:S01]  /*7d70*/  FFMA.FTZ R60, R60, R53, R55 ;  /* 0x000000353c3c7223 */ /* 0x000fe20000010037 */
[----:B------:R-:W-:Y:S01]  /*7d80*/  HADD2.F32 R45, -RZ, R32.H0_H0 ;  /* 0x20000020ff2d7230 */ /* 0x000fe20000004100 */
[----:B------:R-:W-:Y:S01]  /*7d90*/  F2FP.F16.F32.PACK_AB R54, R54, R33 ;  /* 0x000000213636723e */ /* 0x000fe200000000ff */
[----:B------:R-:W-:Y:S01]  /*7da0*/  HADD2.F32 R42, -RZ, R12.H0_H0 ;  /* 0x2000000cff2a7230 */ /* 0x000fe20000004100 */
[----:B------:R-:W-:Y:S01]  /*7db0*/  F2FP.F16.F32.PACK_AB R33, R52, R15 ;  /* 0x0000000f3421723e */ /* 0x000fe200000000ff */
[----:B------:R-:W-:Y:S01]  /*7dc0*/  HADD2.F32 R47, -RZ, R32.H1_H1 ;  /* 0x30000020ff2f7230 */ /* 0x000fe20000004100 */
[----:B------:R-:W-:Y:S01]  /*7dd0*/  F2FP.F16.F32.PACK_AB R35, R60, R35 ;  /* 0x000000233c23723e */ /* 0x000fe200000000ff */
[----:B------:R-:W-:Y:S02]  /*7de0*/  HADD2.F32 R32, -RZ, R12.H1_H1 ;  /* 0x3000000cff207230 */ /* 0x000fe40000004100 */
[----:B------:R-:W-:Y:S01]  /*7df0*/  FMUL.FTZ R12, R42, R61 ;  /* 0x0000003d2a0c7220 */ /* 0x000fe20000410000 */
[----:B------:R-:W-:-:S02]  /*7e00*/  HADD2.F32 R55, -RZ, R11.H0_H0 ;  /* 0x2000000bff377230 */ /* 0x000fc40000004100 */
[----:B------:R-:W-:Y:S01]  /*7e10*/  FMUL.FTZ R11, R45, R61 ;  /* 0x0000003d2d0b7220 */ /* 0x000fe20000410000 */
[----:B------:R-:W-:Y:S02]  /*7e20*/  HADD2.F32 R53, -RZ, R152.H1_H1 ;  /* 0x30000098ff357230 */ /* 0x000fe40000004100 */
[CC--:B------:R-:W-:Y:S01]  /*7e30*/  FMUL.FTZ R61, R47.reuse, R62.reuse ;  /* 0x0000003e2f3d7220 */ /* 0x0c0fe20000410000 */
[----:B------:R-:W-:Y:S01]  /*7e40*/  FMUL.FTZ R80, R32, R62 ;  /* 0x0000003e20507220 */ /* 0x000fe20000410000 */
[----:B------:R-:W-:Y:S01]  /*7e50*/  HADD2.F32 R153, -RZ, R153.H0_H0 ;  /* 0x20000099ff997230 */ /* 0x000fe20000004100 */
[----:B------:R-:W-:Y:S01]  /*7e60*/  MOV R15, R54 ;  /* 0x00000036000f7202 */ /* 0x000fe20000000f00 */
[----:B------:R-:W-:Y:S01]  /*7e70*/  FFMA.FTZ R11, R42, R53, -R11 ;  /* 0x000000352a0b7223 */ /* 0x000fe2000001080b */
[-C--:B------:R-:W-:Y:S01]  /*7e80*/  FFMA.FTZ R62, R32, R55.reuse, -R61 ;  /* 0x00000037203e7223 */ /* 0x080fe2000001083d */
[----:B------:R-:W-:Y:S01]  /*7e90*/  FFMA.FTZ R55, R47, R55, R80 ;  /* 0x000000372f377223 */ /* 0x000fe20000010050 */
[----:B------:R-:W-:-:S02]  /*7ea0*/  HADD2.F32 R42, -RZ, R34.H0_H0 ;  /* 0x20000022ff2a7230 */ /* 0x000fc40000004100 */
[----:B------:R-:W-:Y:S01]  /*7eb0*/  FFMA.FTZ R12, R45, R53, R12 ;  /* 0x000000352d0c7223 */ /* 0x000fe2000001000c */
[----:B------:R-:W-:Y:S01]  /*7ec0*/  HADD2.F32 R47, -RZ, R44.H0_H0 ;  /* 0x2000002cff2f7230 */ /* 0x000fe20000004100 */
[----:B------:R-:W-:Y:S01]  /*7ed0*/  F2FP.F16.F32.PACK_AB R62, R62, R11 ;  /* 0x0000000b3e3e723e */ /* 0x000fe200000000ff */
[----:B------:R-:W-:Y:S02]  /*7ee0*/  HADD2.F32 R32, -RZ, R14.H0_H0 ;  /* 0x2000000eff207230 */ /* 0x000fe40000004100 */
[-C--:B------:R-:W-:Y:S01]  /*7ef0*/  FMUL.FTZ R53, R42, R153.reuse ;  /* 0x000000992a357220 */ /* 0x080fe20000410000 */
[----:B------:R-:W-:Y:S02]  /*7f00*/  HADD2.F32 R34, -RZ, R34.H1_H1 ;  /* 0x30000022ff227230 */ /* 0x000fe40000004100 */
[----:B------:R-:W-:Y:S02]  /*7f10*/  HADD2.F32 R14, -RZ, R14.H1_H1 ;  /* 0x3000000eff0e7230 */ /* 0x000fe40000004100 */
[----:B------:R-:W-:Y:S01]  /*7f20*/  FMUL.FTZ R153, R32, R153 ;  /* 0x0000009920997220 */ /* 0x000fe20000410000 */
[----:B------:R-:W-:-:S02]  /*7f30*/  HADD2.F32 R45, -RZ, R152.H0_H0 ;  /* 0x20000098ff2d7230 */ /* 0x000fc40000004100 */
[-C--:B------:R-:W-:Y:S01]  /*7f40*/  FMUL.FTZ R61, R34, R47.reuse ;  /* 0x0000002f223d7220 */ /* 0x080fe20000410000 */
[----:B------:R-:W-:Y:S02]  /*7f50*/  HADD2.F32 R43, -RZ, R43.H0_H0 ;  /* 0x2000002bff2b7230 */ /* 0x000fe40000004100 */
[----:B------:R-:W-:Y:S01]  /*7f60*/  FMUL.FTZ R47, R14, R47 ;  /* 0x0000002f0e2f7220 */ /* 0x000fe20000410000 */
[-C--:B------:R-:W-:Y:S01]  /*7f70*/  FFMA.FTZ R53, R32, R45.reuse, -R53 ;  /* 0x0000002d20357223 */ /* 0x080fe20000010835 */
[----:B------:R-:W-:Y:S01]  /*7f80*/  FFMA.FTZ R153, R42, R45, R153 ;  /* 0x0000002d2a997223 */ /* 0x000fe20000010099 */
[-C--:B------:R-:W-:Y:S01]  /*7f90*/  FFMA.FTZ R14, R14, R43.reuse, -R61 ;  /* 0x0000002b0e0e7223 */ /* 0x080fe2000001083d */
[----:B------:R-:W-:Y:S01]  /*7fa0*/  FFMA.FTZ R34, R34, R43, R47 ;  /* 0x0000002b22227223 */ /* 0x000fe2000001002f */
[----:B------:R-:W-:Y:S01]  /*7fb0*/  F2FP.F16.F32.PACK_AB R32, R55, R12 ;  /* 0x0000000c3720723e */ /* 0x000fe200000000ff */
[----:B------:R-:W-:Y:S02]  /*7fc0*/  IMAD.MOV.U32 R12, RZ, RZ, R62 ;  /* 0x000000ffff0c7224 */ /* 0x000fe400078e003e */
[----:B------:R-:W-:-:S02]  /*7fd0*/  F2FP.F16.F32.PACK_AB R14, R14, R53 ;  /* 0x000000350e0e723e */ /* 0x000fc400000000ff */
[----:B------:R-:W-:-:S07]  /*7fe0*/  F2FP.F16.F32.PACK_AB R34, R34, R153 ;  /* 0x000000992222723e */ /* 0x000fce00000000ff */
.L_x_531:
[----:B------:R-:W-:Y:S05]  /*7ff0*/  BSYNC B3 ;  /* 0x0000000000037941 */ /* 0x000fea0003800000 */
.L_x_530:
[----:B------:R-:W-:Y:S02]  /*8000*/  ULDC.64 UR4, c[0x0][0x208] ;  /* 0x0000820000047ab9 */ /* 0x000fe40000000a00 */
[----:B--2---:R2:W-:Y:S04]  /*8010*/  ST.E.128 desc[UR4][R38.64], R12 ;  /* 0x0000000c26007985 */ /* 0x0045e8000c101d04 */
[----:B----4-:R2:W-:Y:S02]  /*8020*/  @!P3 ST.E.128 desc[UR4][R40.64], R32 ;  /* 0x000000202800b985 */ /* 0x0105e4000c101d04 */
.L_x_529:
[----:B------:R-:W-:Y:S05]  /*8030*/  BSYNC B2 ;  /* 0x0000000000027941 */ /* 0x000fea0003800000 */
.L_x_528:
[----:B------:R-:W-:-:S13]  /*8040*/  ISETP.NE.AND P3, PT, R21, RZ, PT ;  /* 0x000000ff1500720c */ /* 0x000fda0003f65270 */
[----:B------:R-:W-:Y:S05]  /*8050*/  @!P3 BRA `(.L_x_527) ;  /* 0x0000000400f0b947 */ /* 0x000fea0003800000 */
[----:B--2-4-:R-:W2:Y:S01]  /*8060*/  LDL R14, [R1+0x54] ;  /* 0x00005400010e7983 */ /* 0x014ea20000100800 */
[----:B0-----:R-:W-:Y:S01]  /*8070*/  SEL R11, R115, R137, !P1 ;  /* 0x00000089730b7207 */ /* 0x001fe20004800000 */
[C---:B------:R-:W-:Y:S01]  /*8080*/  VIADD R13, R219.reuse, 0x20 ;  /* 0x00000020db0d7836 */ /* 0x040fe20000000000 */
[----:B------:R-:W-:Y:S01]  /*8090*/  LEA R38, P4, R20, R36, 0x1 ;  /* 0x0000002414267211 */ /* 0x000fe200078808ff */
        /* <DEDUP_REMOVED lines=20> */
[----:B--2---:R-:W-:-:S05]  /*81e0*/  IMAD R12, R12, 0x1400, R14 ;  /* 0x000014000c0c7824 */ /* 0x004fca00078e020e */
        /* <DEDUP_REMOVED lines=8> */
[----:B--2---:R-:W-:Y:S01]  /*8270*/  MOV R43, R12 ;  /* 0x0000000c002b7202 */ /* 0x004fe20000000f00 */
[----:B----4-:R-:W-:Y:S01]  /*8280*/  IMAD.MOV.U32 R12, RZ, RZ, R33 ;  /* 0x000000ffff0c7224 */ /* 0x010fe200078e0021 */
[----:B------:R-:W-:Y:S01]  /*8290*/  SHF.R.U64 R40, R48, 0x10, R49 ;  /* 0x0000001030287819 */ /* 0x000fe20000001231 */
[----:B------:R-:W-:Y:S01]  /*82a0*/  IMAD.MOV.U32 R44, RZ, RZ, R32 ;  /* 0x000000ffff2c7224 */ /* 0x000fe200078e0020 */
[----:B------:R-:W-:Y:S01]  /*82b0*/  SHF.R.U32.HI R48, RZ, 0x10, R57 ;  /* 0x00000010ff307819 */ /* 0x000fe20000011639 */
[----:B------:R-:W-:Y:S01]  /*82c0*/  IMAD.MOV.U32 R45, RZ, RZ, R35 ;  /* 0x000000ffff2d7224 */ /* 0x000fe200078e0023 */
[----:B------:R-:W-:Y:S01]  /*82d0*/  SHF.R.U32.HI R46, RZ, 0x10, R49 ;  /* 0x00000010ff2e7819 */ /* 0x000fe20000011631 */
[----:B------:R-:W-:Y:S01]  /*82e0*/  HADD2.F32 R49, -RZ, R151.H1_H1 ;  /* 0x30000097ff317230 */ /* 0x000fe20000004100 */
[----:B------:R-:W-:Y:S01]  /*82f0*/  MOV R33, R15 ;  /* 0x0000000f00217202 */ /* 0x000fe20000000f00 */
[--C-:B------:R-:W-:Y:S01]  /*8300*/  HADD2.F32 R32, -RZ, R12.reuse.H0_H0 ;  /* 0x2000000cff207230 */ /* 0x100fe20000004100 */
[----:B0-----:R-:W-:Y:S01]  /*8310*/  SHF.R.U64 R11, R50, 0x10, R51 ;  /* 0x00000010320b7819 */ /* 0x001fe20000001233 */
[----:B------:R-:W-:Y:S01]  /*8320*/  HADD2.F32 R35, -RZ, R12.H1_H1 ;  /* 0x3000000cff237230 */ /* 0x000fe20000004100 */
[--C-:B------:R-:W-:Y:S01]  /*8330*/  SHF.R.U64 R41, R58, 0x10, R59.reuse ;  /* 0x000000103a297819 */ /* 0x100fe2000000123b */
[--C-:B------:R-:W-:Y:S01]  /*8340*/  HADD2.F32 R12, -RZ, R13.reuse.H0_H0 ;  /* 0x2000000dff0c7230 */ /* 0x100fe20000004100 */
[----:B------:R-:W-:Y:S01]  /*8350*/  SHF.R.U32.HI R58, RZ, 0x10, R59 ;  /* 0x00000010ff3a7819 */ /* 0x000fe2000001163b */
[----:B------:R-:W-:Y:S01]  /*8360*/  HADD2.F32 R48, -RZ, R48.H0_H0 ;  /* 0x20000030ff307230 */ /* 0x000fe20000004100 */
[----:B------:R-:W-:Y:S01]  /*8370*/  SHF.R.U32.HI R51, RZ, 0x10, R51 ;  /* 0x00000010ff337819 */ /* 0x000fe20000011633 */
[----:B------:R-:W-:-:S02]  /*8380*/  HADD2.F32 R15, -RZ, R13.H1_H1 ;  /* 0x3000000dff0f7230 */ /* 0x000fc40000004100 */
[-C--:B------:R-:W-:Y:S01]  /*8390*/  FMUL.FTZ R13, R32, R49.reuse ;  /* 0x00000031200d7220 */ /* 0x080fe20000410000 */
[----:B------:R-:W-:Y:S02]  /*83a0*/  HADD2.F32 R47, -RZ, R149.H1_H1 ;  /* 0x30000095ff2f7230 */ /* 0x000fe40000004100 */
[C---:B------:R-:W-:Y:S01]  /*83b0*/  FMUL.FTZ R49, R12.reuse, R49 ;  /* 0x000000310c317220 */ /* 0x040fe20000410000 */
[----:B------:R-:W-:Y:S02]  /*83c0*/  HADD2.F32 R46, -RZ, R46.H0_H0 ;  /* 0x2000002eff2e7230 */ /* 0x000fe40000004100 */
[-C--:B------:R-:W-:Y:S01]  /*83d0*/  FMUL.FTZ R50, R35, R48.reuse ;  /* 0x0000003023327220 */ /* 0x080fe20000410000 */
[C---:B------:R-:W-:Y:S01]  /*83e0*/  FMUL.FTZ R48, R15.reuse, R48 ;  /* 0x000000300f307220 */ /* 0x040fe20000410000 */
[-C--:B------:R-:W-:Y:S01]  /*83f0*/  FFMA.FTZ R12, R12, R47.reuse, -R13 ;  /* 0x0000002f0c0c7223 */ /* 0x080fe2000001080d */
[----:B------:R-:W-:Y:S01]  /*8400*/  FFMA.FTZ R13, R32, R47, R49 ;  /* 0x0000002f200d7223 */ /* 0x000fe20000010031 */
[-C--:B------:R-:W-:Y:S01]  /*8410*/  FFMA.FTZ R15, R15, R46.reuse, -R50 ;  /* 0x0000002e0f0f7223 */ /* 0x080fe20000010832 */
[----:B------:R-:W-:Y:S01]  /*8420*/  FFMA.FTZ R32, R35, R46, R48 ;  /* 0x0000002e23207223 */ /* 0x000fe20000010030 */
[----:B------:R-:W-:Y:S01]  /*8430*/  HADD2.F32 R49, -RZ, R148.H1_H1 ;  /* 0x30000094ff317230 */ /* 0x000fe20000004100 */
[----:B------:R-:W-:Y:S01]  /*8440*/  SHF.R.U64 R42, R56, 0x10, R57 ;  /* 0x00000010382a7819 */ /* 0x000fe20000001239 */
[--C-:B------:R-:W-:Y:S01]  /*8450*/  HADD2.F32 R46, -RZ, R45.reuse.H0_H0 ;  /* 0x2000002dff2e7230 */ /* 0x100fe20000004100 */
[----:B------:R-:W-:Y:S01]  /*8460*/  F2FP.F16.F32.PACK_AB R15, R15, R12 ;  /* 0x0000000c0f0f723e */ /* 0x000fe200000000ff */
[----:B------:R-:W-:-:S02]  /*8470*/  HADD2.F32 R45, -RZ, R45.H1_H1 ;  /* 0x3000002dff2d7230 */ /* 0x000fc40000004100 */
[----:B------:R-:W-:Y:S02]  /*8480*/  HADD2.F32 R50, -RZ, R58.H0_H0 ;  /* 0x2000003aff327230 */ /* 0x000fe40000004100 */
[----:B------:R-:W-:Y:S01]  /*8490*/  FMUL.FTZ R52, R46, R49 ;  /* 0x000000312e347220 */ /* 0x000fe20000410000 */
[----:B------:R-:W-:Y:S02]  /*84a0*/  HADD2.F32 R47, -RZ, R150.H1_H1 ;  /* 0x30000096ff2f7230 */ /* 0x000fe40000004100 */
[--C-:B------:R-:W-:Y:S02]  /*84b0*/  HADD2.F32 R35, -RZ, R33.reuse.H0_H0 ;  /* 0x20000021ff237230 */ /* 0x100fe40000004100 */
[----:B------:R-:W-:Y:S01]  /*84c0*/  FMUL.FTZ R54, R45, R50 ;  /* 0x000000322d367220 */ /* 0x000fe20000410000 */
[----:B------:R-:W-:Y:S02]  /*84d0*/  HADD2.F32 R33, -RZ, R33.H1_H1 ;  /* 0x30000021ff217230 */ /* 0x000fe40000004100 */
[----:B------:R-:W-:-:S02]  /*84e0*/  HADD2.F32 R48, -RZ, R51.H0_H0 ;  /* 0x20000033ff307230 */ /* 0x000fc40000004100 */
[C---:B------:R-:W-:Y:S01]  /*84f0*/  FMUL.FTZ R49, R35.reuse, R49 ;  /* 0x0000003123317220 */ /* 0x040fe20000410000 */
[-C--:B------:R-:W-:Y:S01]  /*8500*/  FFMA.FTZ R52, R35, R47.reuse, -R52 ;  /* 0x0000002f23347223 */ /* 0x080fe20000010834 */
[C---:B------:R-:W-:Y:S01]  /*8510*/  FMUL.FTZ R50, R33.reuse, R50 ;  /* 0x0000003221327220 */ /* 0x040fe20000410000 */
[----:B------:R-:W-:Y:S02]  /*8520*/  HADD2.F32 R148, -RZ, R148.H0_H0 ;  /* 0x20000094ff947230 */ /* 0x000fe40000004100 */
[-C--:B------:R-:W-:Y:S01]  /*8530*/  FFMA.FTZ R51, R33, R48.reuse, -R54 ;  /* 0x0000003021337223 */ /* 0x080fe20000010836 */
[----:B------:R-:W-:Y:S02]  /*8540*/  HADD2.F32 R35, -RZ, R44.H0_H0 ;  /* 0x2000002cff237230 */ /* 0x000fe40000004100 */
[----:B------:R-:W-:Y:S01]  /*8550*/  FFMA.FTZ R49, R46, R47, R49 ;  /* 0x0000002f2e317223 */ /* 0x000fe20000010031 */
[----:B------:R-:W-:Y:S02]  /*8560*/  HADD2.F32 R33, -RZ, R43.H0_H0 ;  /* 0x2000002bff217230 */ /* 0x000fe40000004100 */
[----:B------:R-:W-:Y:S01]  /*8570*/  FFMA.FTZ R50, R45, R48, R50 ;  /* 0x000000302d327223 */ /* 0x000fe20000010032 */
[----:B------:R-:W-:-:S02]  /*8580*/  HADD2.F32 R150, -RZ, R150.H0_H0 ;  /* 0x20000096ff967230 */ /* 0x000fc40000004100 */
[-C--:B------:R-:W-:Y:S01]  /*8590*/  FMUL.FTZ R46, R35, R148.reuse ;  /* 0x00000094232e7220 */ /* 0x080fe20000410000 */
[----:B------:R-:W-:Y:S02]  /*85a0*/  HADD2.F32 R42, -RZ, R42.H0_H0 ;  /* 0x2000002aff2a7230 */ /* 0x000fe40000004100 */
[C---:B------:R-:W-:Y:S01]  /*85b0*/  FMUL.FTZ R148, R33.reuse, R148 ;  /* 0x0000009421947220 */ /* 0x040fe20000410000 */
[----:B------:R-:W-:Y:S02]  /*85c0*/  HADD2.F32 R44, -RZ, R44.H1_H1 ;  /* 0x3000002cff2c7230 */ /* 0x000fe40000004100 */
[-C--:B------:R-:W-:Y:S01]  /*85d0*/  FFMA.FTZ R46, R33, R150.reuse, -R46 ;  /* 0x00000096212e7223 */ /* 0x080fe2000001082e */
[----:B------:R-:W-:Y:S02]  /*85e0*/  HADD2.F32 R43, -RZ, R43.H1_H1 ;  /* 0x3000002bff2b7230 */ /* 0x000fe40000004100 */
[----:B------:R-:W-:Y:S01]  /*85f0*/  FFMA.FTZ R148, R35, R150, R148 ;  /* 0x0000009623947223 */ /* 0x000fe20000010094 */
[----:B------:R-:W-:-:S02]  /*8600*/  HADD2.F32 R40, -RZ, R40.H0_H0 ;  /* 0x20000028ff287230 */ /* 0x000fc40000004100 */
[CC--:B------:R-:W-:Y:S01]  /*8610*/  FMUL.FTZ R48, R44.reuse, R42.reuse ;  /* 0x0000002a2c307220 */ /* 0x0c0fe20000410000 */
[----:B------:R-:W-:Y:S02]  /*8620*/  HADD2.F32 R35, -RZ, R34.H0_H0 ;  /* 0x20000022ff237230 */ /* 0x000fe40000004100 */
[C---:B------:R-:W-:Y:S01]  /*8630*/  FMUL.FTZ R45, R43.reuse, R42 ;  /* 0x0000002a2b2d7220 */ /* 0x040fe20000410000 */
[----:B------:R-:W-:Y:S02]  /*8640*/  HADD2.F32 R42, -RZ, R149.H0_H0 ;  /* 0x20000095ff2a7230 */ /* 0x000fe40000004100 */
[-C--:B------:R-:W-:Y:S01]  /*8650*/  FFMA.FTZ R43, R43, R40.reuse, -R48 ;  /* 0x000000282b2b7223 */ /* 0x080fe20000010830 */
[----:B------:R-:W-:Y:S02]  /*8660*/  HADD2.F32 R41, -RZ, R41.H0_H0 ;  /* 0x20000029ff297230 */ /* 0x000fe40000004100 */
[----:B------:R-:W-:Y:S01]  /*8670*/  FFMA.FTZ R45, R44, R40, R45 ;  /* 0x000000282c2d7223 */ /* 0x000fe2000001002d */
[----:B------:R-:W-:-:S02]  /*8680*/  HADD2.F32 R33, -RZ, R14.H0_H0 ;  /* 0x2000000eff217230 */ /* 0x000fc40000004100 */
[----:B------:R-:W-:Y:S01]  /*8690*/  FMUL.FTZ R44, R35, R42 ;  /* 0x0000002a232c7220 */ /* 0x000fe20000410000 */
[----:B------:R-:W-:Y:S01]  /*86a0*/  HADD2.F32 R34, -RZ, R34.H1_H1 ;  /* 0x30000022ff227230 */ /* 0x000fe20000004100 */
[----:B------:R-:W-:Y:S01]  /*86b0*/  F2FP.F16.F32.PACK_AB R51, R51, R52 ;  /* 0x000000343333723e */ /* 0x000fe200000000ff */
[----:B------:R-:W-:Y:S02]  /*86c0*/  HADD2.F32 R14, -RZ, R14.H1_H1 ;  /* 0x3000000eff0e7230 */ /* 0x000fe40000004100 */
[----:B------:R-:W-:Y:S01]  /*86d0*/  FMUL.FTZ R42, R33, R42 ;  /* 0x0000002a212a7220 */ /* 0x000fe20000410000 */
[----:B------:R-:W-:Y:S02]  /*86e0*/  HADD2.F32 R40, -RZ, R151.H0_H0 ;  /* 0x20000097ff287230 */ /* 0x000fe40000004100 */
[-C--:B------:R-:W-:Y:S01]  /*86f0*/  FMUL.FTZ R47, R34, R41.reuse ;  /* 0x00000029222f7220 */ /* 0x080fe20000410000 */
[----:B------:R-:W-:Y:S02]  /*8700*/  HADD2.F32 R11, -RZ, R11.H0_H0 ;  /* 0x2000000bff0b7230 */ /* 0x000fe40000004100 */
[C---:B------:R-:W-:Y:S01]  /*8710*/  FMUL.FTZ R41, R14.reuse, R41 ;  /* 0x000000290e297220 */ /* 0x040fe20000410000 */
[----:B------:R-:W-:Y:S01]  /*8720*/  F2FP.F16.F32.PACK_AB R12, R43, R46 ;  /* 0x0000002e2b0c723e */ /* 0x000fe200000000ff */
[-C--:B------:R-:W-:Y:S01]  /*8730*/  FFMA.FTZ R44, R33, R40.reuse, -R44 ;  /* 0x00000028212c7223 */ /* 0x080fe2000001082c */
[----:B------:R-:W-:Y:S01]  /*8740*/  FFMA.FTZ R42, R35, R40, R42 ;  /* 0x00000028232a7223 */ /* 0x000fe2000001002a */
[-C--:B------:R-:W-:Y:S01]  /*8750*/  FFMA.FTZ R47, R14, R11.reuse, -R47 ;  /* 0x0000000b0e2f7223 */ /* 0x080fe2000001082f */
[----:B------:R-:W-:Y:S01]  /*8760*/  FFMA.FTZ R41, R34, R11, R41 ;  /* 0x0000000b22297223 */ /* 0x000fe20000010029 */
[----:B------:R-:W-:Y:S01]  /*8770*/  F2FP.F16.F32.PACK_AB R33, R32, R13 ;  /* 0x0000000d2021723e */ /* 0x000fe200000000ff */
[----:B------:R-:W-:Y:S01]  /*8780*/  IMAD.MOV.U32 R13, RZ, RZ, R15 ;  /* 0x000000ffff0d7224 */ /* 0x000fe200078e000f */
[----:B------:R-:W-:-:S02]  /*8790*/  F2FP.F16.F32.PACK_AB R35, R50, R49 ;  /* 0x000000313223723e */ /* 0x000fc400000000ff */
[----:B------:R-:W-:Y:S02]  /*87a0*/  F2FP.F16.F32.PACK_AB R32, R45, R148 ;  /* 0x000000942d20723e */ /* 0x000fe400000000ff */
[----:B------:R-:W-:Y:S02]  /*87b0*/  F2FP.F16.F32.PACK_AB R14, R47, R44 ;  /* 0x0000002c2f0e723e */ /* 0x000fe400000000ff */
[----:B------:R-:W-:Y:S02]  /*87c0*/  F2FP.F16.F32.PACK_AB R34, R41, R42 ;  /* 0x0000002a2922723e */ /* 0x000fe400000000ff */
[----:B------:R-:W-:-:S07]  /*87d0*/  MOV R15, R51 ;  /* 0x00000033000f7202 */ /* 0x000fce0000000f00 */
.L_x_533:
[----:B------:R-:W-:Y:S05]  /*87e0*/  BSYNC B2 ;  /* 0x0000000000027941 */ /* 0x000fea0003800000 */
.L_x_532:
[----:B------:R-:W-:Y:S02]  /*87f0*/  ULDC.64 UR4, c[0x0][0x208] ;  /* 0x0000820000047ab9 */ /* 0x000fe40000000a00 */
[----:B--2---:R2:W-:Y:S04]  /*8800*/  ST.E.128 desc[UR4][R38.64], R12 ;  /* 0x0000000c26007985 */ /* 0x0045e8000c101d04 */
[----:B----4-:R2:W-:Y:S02]  /*8810*/  @!P3 ST.E.128 desc[UR4][R36.64], R32 ;  /* 0x000000202400b985 */ /* 0x0105e4000c101d04 */
.L_x_527:
[----:B------:R-:W-:Y:S05]  /*8820*/  BSYNC B1 ;  /* 0x0000000000017941 */ /* 0x000fea0003800000 */
.L_x_526:
[----:B------:R-:W-:-:S03]  /*8830*/  UMOV UR4, 0xffffffff ;  /* 0xffffffff00047882 */ /* 0x000fc60000000000 */
[----:B------:R-:W-:Y:S05]  /*8840*/  BRA.DIV UR4, `(.L_x_534) ;  /* 0x000001f604c87947 */ /* 0x000fea000b800000 */
[----:B0-2---:R0:W2:Y:S04]  /*8850*/  SHFL.IDX PT, R37, R117, 0x2, 0x181f ;  /* 0x00581f0075257f89 */ /* 0x0050a800000e0000 */
[----:B------:R0:W0:Y:S02]  /*8860*/  SHFL.IDX PT, R36, R118, 0x2, 0x181f ;  /* 0x00581f0076247f89 */ /* 0x00002400000e0000 */
.L_x_830:
[----:B------:R-:W-:Y:S05]  /*8870*/  @P5 BRA `(.L_x_492) ;  /* 0x0000001400e45947 */ /* 0x000fea0003800000 */
[----:B------:R-:W-:Y:S01]  /*8880*/  ISETP.NE.AND P3, PT, R3, RZ, PT ;  /* 0x000000ff0300720c */ /* 0x000fe20003f65270 */
[----:B------:R-:W-:-:S12]  /*8890*/  BSSY B1, `(.L_x_535) ;  /* 0x000007d000017945 */ /* 0x000fd80003800000 */
[----:B------:R-:W-:Y:S05]  /*88a0*/  @!P3 BRA `(.L_x_536) ;  /* 0x0000000400ecb947 */ /* 0x000fea0003800000 */
[----:B----4-:R-:W4:Y:S01]  /*88b0*/  LDL R14, [R1+0x50] ;  /* 0x00005000010e7983 */ /* 0x010f220000100800 */
[----:B------:R-:W-:Y:S01]  /*88c0*/  SEL R11, R115, R137, !P2 ;  /* 0x00000089730b7207 */ /* 0x000fe20005000000 */
[C---:B------:R-:W-:Y:S01]  /*88d0*/  VIADD R13, R219.reuse, 0x40 ;  /* 0x00000040db0d7836 */ /* 0x040fe20000000000 */
[----:B------:R-:W-:Y:S01]  /*88e0*/  ISETP.GE.AND P4, PT, R16, R114, PT ;  /* 0x000000721000720c */ /* 0x000fe20003f86270 */
        /* <DEDUP_REMOVED lines=16> */
[----:B------:R-:W-:Y:S02]  /*89f0*/  ISETP.GE.AND P5, PT, R40, R135, PT ;  /* 0x000000872800720c */ /* 0x000fe40003fa6270 */
[----:B0-----:R-:W-:-:S04]  /*8a00*/  LEA R38, P3, R9, R36, 0x1 ;  /* 0x0000002409267211 */ /* 0x001fc800078608ff */
[----:B--2---:R-:W-:-:S07]  /*8a10*/  LEA.HI.X R39, R9, R37, R27, 0x1, P3 ;  /* 0x0000002509277211 */ /* 0x004fce00018f0c1b */
        /* <DEDUP_REMOVED lines=10> */
[----:B------:R-:W-:Y:S01]  /*8ac0*/  SHF.R.U32.HI R50, RZ, 0x10, R77 ;  /* 0x00000010ff327819 */ /* 0x000fe2000001164d */
[----:B----4-:R-:W-:Y:S01]  /*8ad0*/  IMAD.MOV.U32 R45, RZ, RZ, R32 ;  /* 0x000000ffff2d7224 */ /* 0x010fe200078e0020 */
[----:B------:R-:W-:Y:S01]  /*8ae0*/  MOV R46, R35 ;  /* 0x00000023002e7202 */ /* 0x000fe20000000f00 */
[----:B------:R-:W-:Y:S01]  /*8af0*/  HADD2.F32 R49, -RZ, R147.H1_H1 ;  /* 0x30000093ff317230 */ /* 0x000fe20000004100 */
[----:B--2---:R-:W-:Y:S01]  /*8b00*/  MOV R44, R12 ;  /* 0x0000000c002c7202 */ /* 0x004fe20000000f00 */
[--C-:B------:R-:W-:Y:S01]  /*8b10*/  HADD2.F32 R35, -RZ, R33.reuse.H0_H0 ;  /* 0x20000021ff237230 */ /* 0x100fe20000004100 */
[----:B------:R-:W-:Y:S01]  /*8b20*/  SHF.R.U32.HI R48, RZ, 0x10, R69 ;  /* 0x00000010ff307819 */ /* 0x000fe20000011645 */
[----:B------:R-:W-:Y:S01]  /*8b30*/  IMAD.MOV.U32 R32, RZ, RZ, R15 ;  /* 0x000000ffff207224 */ /* 0x000fe200078e000f */
[--C-:B------:R-:W-:Y:S01]  /*8b40*/  SHF.R.U64 R42, R78, 0x10, R79.reuse ;  /* 0x000000104e2a7819 */ /* 0x100fe2000000124f */
[----:B------:R-:W-:Y:S01]  /*8b50*/  HADD2.F32 R33, -RZ, R33.H1_H1 ;  /* 0x30000021ff217230 */ /* 0x000fe20000004100 */
[----:B------:R-:W-:Y:S01]  /*8b60*/  SHF.R.U32.HI R78, RZ, 0x10, R79 ;  /* 0x00000010ff4e7819 */ /* 0x000fe2000001164f */
[--C-:B------:R-:W-:Y:S01]  /*8b70*/  HADD2.F32 R12, -RZ, R13.reuse.H0_H0 ;  /* 0x2000000dff0c7230 */ /* 0x100fe20000004100 */
[--C-:B0-----:R-:W-:Y:S01]  /*8b80*/  SHF.R.U64 R11, R70, 0x10, R71.reuse ;  /* 0x00000010460b7819 */ /* 0x101fe20000001247 */
        /* <DEDUP_REMOVED lines=8> */
[----:B------:R-:W-:Y:S01]  /*8c10*/  FMUL.FTZ R50, R15, R50 ;  /* 0x000000320f327220 */ /* 0x000fe20000410000 */
[-C--:B------:R-:W-:Y:S01]  /*8c20*/  FFMA.FTZ R12, R12, R47.reuse, -R13 ;  /* 0x0000002f0c0c7223 */ /* 0x080fe2000001080d */
[----:B------:R-:W-:Y:S01]  /*8c30*/  FFMA.FTZ R13, R35, R47, R52 ;  /* 0x0000002f230d7223 */ /* 0x000fe20000010034 */
[----:B------:R-:W-:-:S02]  /*8c40*/  HADD2.F32 R47, -RZ, R78.H0_H0 ;  /* 0x2000004eff2f7230 */ /* 0x000fc40000004100 */
[-C--:B------:R-:W-:Y:S01]  /*8c50*/  FFMA.FTZ R52, R33, R48.reuse, R50 ;  /* 0x0000003021347223 */ /* 0x080fe20000010032 */
[--C-:B------:R-:W-:Y:S02]  /*8c60*/  HADD2.F32 R33, -RZ, R46.reuse.H0_H0 ;  /* 0x2000002eff217230 */ /* 0x100fe40000004100 */
[----:B------:R-:W-:Y:S01]  /*8c70*/  FFMA.FTZ R49, R15, R48, -R54 ;  /* 0x000000300f317223 */ /* 0x000fe20000010836 */
[----:B------:R-:W-:Y:S01]  /*8c80*/  HADD2.F32 R46, -RZ, R46.H1_H1 ;  /* 0x3000002eff2e7230 */ /* 0x000fe20000004100 */
[----:B------:R-:W-:Y:S01]  /*8c90*/  SHF.R.U64 R53, R76, 0x10, R77 ;  /* 0x000000104c357819 */ /* 0x000fe2000000124d */
[----:B------:R-:W-:Y:S01]  /*8ca0*/  HADD2.F32 R50, -RZ, R146.H1_H1 ;  /* 0x30000092ff327230 */ /* 0x000fe20000004100 */
[----:B------:R-:W-:Y:S01]  /*8cb0*/  SHF.R.U64 R43, R68, 0x10, R69 ;  /* 0x00000010442b7819 */ /* 0x000fe20000001245 */
[--C-:B------:R-:W-:Y:S02]  /*8cc0*/  HADD2.F32 R15, -RZ, R32.reuse.H0_H0 ;  /* 0x20000020ff0f7230 */ /* 0x100fe40000004100 */
[----:B------:R-:W-:Y:S01]  /*8cd0*/  FMUL.FTZ R51, R46, R47 ;  /* 0x0000002f2e337220 */ /* 0x000fe20000410000 */
[----:B------:R-:W-:-:S02]  /*8ce0*/  HADD2.F32 R32, -RZ, R32.H1_H1 ;  /* 0x30000020ff207230 */ /* 0x000fc40000004100 */
[-C--:B------:R-:W-:Y:S01]  /*8cf0*/  FMUL.FTZ R54, R33, R50.reuse ;  /* 0x0000003221367220 */ /* 0x080fe20000410000 */
[----:B------:R-:W-:Y:S02]  /*8d00*/  HADD2.F32 R35, -RZ, R70.H0_H0 ;  /* 0x20000046ff237230 */ /* 0x000fe40000004100 */
[----:B------:R-:W-:Y:S01]  /*8d10*/  FMUL.FTZ R50, R15, R50 ;  /* 0x000000320f327220 */ /* 0x000fe20000410000 */
[----:B------:R-:W-:Y:S02]  /*8d20*/  HADD2.F32 R48, -RZ, R144.H0_H0 ;  /* 0x20000090ff307230 */ /* 0x000fe40000004100 */
[C---:B------:R-:W-:Y:S01]  /*8d30*/  FMUL.FTZ R47, R32.reuse, R47 ;  /* 0x0000002f202f7220 */ /* 0x040fe20000410000 */
[----:B------:R-:W-:Y:S02]  /*8d40*/  HADD2.F32 R147, -RZ, R147.H0_H0 ;  /* 0x20000093ff937230 */ /* 0x000fe40000004100 */
[----:B------:R-:W-:Y:S01]  /*8d50*/  FFMA.FTZ R51, R32, R35, -R51 ;  /* 0x0000002320337223 */ /* 0x000fe20000010833 */
[----:B------:R-:W-:-:S02]  /*8d60*/  HADD2.F32 R32, -RZ, R45.H0_H0 ;  /* 0x2000002dff207230 */ /* 0x000fc40000004100 */
[-C--:B------:R-:W-:Y:S01]  /*8d70*/  FFMA.FTZ R54, R15, R48.reuse, -R54 ;  /* 0x000000300f367223 */ /* 0x080fe20000010836 */
[----:B------:R-:W-:Y:S02]  /*8d80*/  HADD2.F32 R15, -RZ, R44.H0_H0 ;  /* 0x2000002cff0f7230 */ /* 0x000fe40000004100 */
[----:B------:R-:W-:Y:S01]  /*8d90*/  FFMA.FTZ R47, R46, R35, R47 ;  /* 0x000000232e2f7223 */ /* 0x000fe2000001002f */
[----:B------:R-:W-:Y:S01]  /*8da0*/  FFMA.FTZ R50, R33, R48, R50 ;  /* 0x0000003021327223 */ /* 0x000fe20000010032 */
[----:B------:R-:W-:Y:S02]  /*8db0*/  HADD2.F32 R145, -RZ, R145.H0_H0 ;  /* 0x20000091ff917230 */ /* 0x000fe40000004100 */
[-C--:B------:R-:W-:Y:S01]  /*8dc0*/  FMUL.FTZ R46, R32, R147.reuse ;  /* 0x00000093202e7220 */ /* 0x080fe20000410000 */
[----:B------:R-:W-:Y:S02]  /*8dd0*/  HADD2.F32 R33, -RZ, R53.H0_H0 ;  /* 0x20000035ff217230 */ /* 0x000fe40000004100 */
[----:B------:R-:W-:Y:S01]  /*8de0*/  FMUL.FTZ R147, R15, R147 ;  /* 0x000000930f937220 */ /* 0x000fe20000410000 */
[----:B------:R-:W-:-:S02]  /*8df0*/  HADD2.F32 R45, -RZ, R45.H1_H1 ;  /* 0x3000002dff2d7230 */ /* 0x000fc40000004100 */
[-C--:B------:R-:W-:Y:S01]  /*8e00*/  FFMA.FTZ R46, R15, R145.reuse, -R46 ;  /* 0x000000910f2e7223 */ /* 0x080fe2000001082e */
[----:B------:R-:W-:Y:S02]  /*8e10*/  HADD2.F32 R44, -RZ, R44.H1_H1 ;  /* 0x3000002cff2c7230 */ /* 0x000fe40000004100 */
[----:B------:R-:W-:Y:S01]  /*8e20*/  FFMA.FTZ R147, R32, R145, R147 ;  /* 0x0000009120937223 */ /* 0x000fe20000010093 */
[----:B------:R-:W-:Y:S02]  /*8e30*/  HADD2.F32 R43, -RZ, R43.H0_H0 ;  /* 0x2000002bff2b7230 */ /* 0x000fe40000004100 */
[-C--:B------:R-:W-:Y:S01]  /*8e40*/  FMUL.FTZ R35, R45, R33.reuse ;  /* 0x000000212d237220 */ /* 0x080fe20000410000 */
[----:B------:R-:W-:Y:S02]  /*8e50*/  HADD2.F32 R32, -RZ, R34.H0_H0 ;  /* 0x20000022ff207230 */ /* 0x000fe40000004100 */
[----:B------:R-:W-:Y:S01]  /*8e60*/  FMUL.FTZ R48, R44, R33 ;  /* 0x000000212c307220 */ /* 0x000fe20000410000 */
[----:B------:R-:W-:-:S02]  /*8e70*/  HADD2.F32 R33, -RZ, R42.H0_H0 ;  /* 0x2000002aff217230 */ /* 0x000fc40000004100 */
[-C--:B------:R-:W-:Y:S01]  /*8e80*/  FFMA.FTZ R35, R44, R43.reuse, -R35 ;  /* 0x0000002b2c237223 */ /* 0x080fe20000010823 */
[----:B------:R-:W-:Y:S02]  /*8e90*/  HADD2.F32 R15, -RZ, R14.H0_H0 ;  /* 0x2000000eff0f7230 */ /* 0x000fe40000004100 */
[----:B------:R-:W-:Y:S01]  /*8ea0*/  FFMA.FTZ R48, R45, R43, R48 ;  /* 0x0000002b2d307223 */ /* 0x000fe20000010030 */
[----:B------:R-:W-:Y:S01]  /*8eb0*/  HADD2.F32 R34, -RZ, R34.H1_H1 ;  /* 0x30000022ff227230 */ /* 0x000fe20000004100 */
[----:B------:R-:W-:Y:S01]  /*8ec0*/  F2FP.F16.F32.PACK_AB R49, R49, R12 ;  /* 0x0000000c3131723e */ /* 0x000fe200000000ff */
[----:B------:R-:W-:Y:S01]  /*8ed0*/  HADD2.F32 R146, -RZ, R146.H0_H0 ;  /* 0x20000092ff927230 */ /* 0x000fe20000004100 */
[----:B------:R-:W-:Y:S01]  /*8ee0*/  F2FP.F16.F32.PACK_AB R47, R47, R50 ;  /* 0x000000322f2f723e */ /* 0x000fe200000000ff */
[----:B------:R-:W-:Y:S02]  /*8ef0*/  HADD2.F32 R14, -RZ, R14.H1_H1 ;  /* 0x3000000eff0e7230 */ /* 0x000fe40000004100 */
[----:B------:R-:W-:Y:S01]  /*8f00*/  FMUL.FTZ R45, R34, R33 ;  /* 0x00000021222d7220 */ /* 0x000fe20000410000 */
[----:B------:R-:W-:-:S02]  /*8f10*/  HADD2.F32 R144, -RZ, R144.H1_H1 ;  /* 0x30000090ff907230 */ /* 0x000fc40000004100 */
[-C--:B------:R-:W-:Y:S01]  /*8f20*/  FMUL.FTZ R42, R32, R146.reuse ;  /* 0x00000092202a7220 */ /* 0x080fe20000410000 */
[----:B------:R-:W-:Y:S02]  /*8f30*/  HADD2.F32 R11, -RZ, R11.H0_H0 ;  /* 0x2000000bff0b7230 */ /* 0x000fe40000004100 */
[C---:B------:R-:W-:Y:S01]  /*8f40*/  FMUL.FTZ R43, R15.reuse, R146 ;  /* 0x000000920f2b7220 */ /* 0x040fe20000410000 */
[----:B------:R-:W-:Y:S01]  /*8f50*/  FMUL.FTZ R33, R14, R33 ;  /* 0x000000210e217220 */ /* 0x000fe20000410000 */
[----:B------:R-:W-:Y:S01]  /*8f60*/  FFMA.FTZ R42, R15, R144, -R42 ;  /* 0x000000900f2a7223 */ /* 0x000fe2000001082a */
[----:B------:R-:W-:Y:S01]  /*8f70*/  F2FP.F16.F32.PACK_AB R12, R35, R46 ;  /* 0x0000002e230c723e */ /* 0x000fe200000000ff */
[----:B------:R-:W-:Y:S01]  /*8f80*/  FFMA.FTZ R43, R32, R144, R43 ;  /* 0x00000090202b7223 */ /* 0x000fe2000001002b */
[-C--:B------:R-:W-:Y:S01]  /*8f90*/  FFMA.FTZ R45, R14, R11.reuse, -R45 ;  /* 0x0000000b0e2d7223 */ /* 0x080fe2000001082d */
[----:B------:R-:W-:Y:S01]  /*8fa0*/  FFMA.FTZ R34, R34, R11, R33 ;  /* 0x0000000b22227223 */ /* 0x000fe20000010021 */
[----:B------:R-:W-:Y:S01]  /*8fb0*/  F2FP.F16.F32.PACK_AB R33, R52, R13 ;  /* 0x0000000d3421723e */ /* 0x000fe200000000ff */
[----:B------:R-:W-:Y:S01]  /*8fc0*/  IMAD.MOV.U32 R13, RZ, RZ, R49 ;  /* 0x000000ffff0d7224 */ /* 0x000fe200078e0031 */
[----:B------:R-:W-:Y:S01]  /*8fd0*/  F2FP.F16.F32.PACK_AB R15, R51, R54 ;  /* 0x00000036330f723e */ /* 0x000fe200000000ff */
[----:B------:R-:W-:Y:S01]  /*8fe0*/  IMAD.MOV.U32 R35, RZ, RZ, R47 ;  /* 0x000000ffff237224 */ /* 0x000fe200078e002f */
[----:B------:R-:W-:-:S02]  /*8ff0*/  F2FP.F16.F32.PACK_AB R32, R48, R147 ;  /* 0x000000933020723e */ /* 0x000fc400000000ff */
[----:B------:R-:W-:Y:S02]  /*9000*/  F2FP.F16.F32.PACK_AB R14, R45, R42 ;  /* 0x0000002a2d0e723e */ /* 0x000fe400000000ff */
[----:B------:R-:W-:-:S07]  /*9010*/  F2FP.F16.F32.PACK_AB R34, R34, R43 ;  /* 0x0000002b2222723e */ /* 0x000fce00000000ff */
.L_x_538:
[----:B------:R-:W-:Y:S05]  /*9020*/  BSYNC B2 ;  /* 0x0000000000027941 */ /* 0x000fea0003800000 */
.L_x_537:
[----:B------:R-:W-:Y:S02]  /*9030*/  ULDC.64 UR4, c[0x0][0x208] ;  /* 0x0000820000047ab9 */ /* 0x000fe40000000a00 */
[----:B--2---:R2:W-:Y:S04]  /*9040*/  ST.E.128 desc[UR4][R38.64], R12 ;  /* 0x0000000c26007985 */ /* 0x0045e8000c101d04 */
[----:B----4-:R2:W-:Y:S02]  /*9050*/  @!P5 ST.E.128 desc[UR4][R40.64], R32 ;  /* 0x000000202800d985 */ /* 0x0105e4000c101d04 */
.L_x_536:
[----:B------:R-:W-:Y:S05]  /*9060*/  BSYNC B1 ;  /* 0x0000000000017941 */ /* 0x000fea0003800000 */
.L_x_535:
[----:B------:R-:W-:-:S13]  /*9070*/  ISETP.NE.AND P3, PT, R21, RZ, PT ;  /* 0x000000ff1500720c */ /* 0x000fda0003f65270 */
[----:B------:R-:W-:Y:S05]  /*9080*/  @!P3 BRA `(.L_x_492) ;  /* 0x0000000c00e0b947 */ /* 0x000fea0003800000 */
[----:B--2-4-:R-:W2:Y:S01]  /*9090*/  LDL R15, [R1+0x50] ;  /* 0x00005000010f7983 */ /* 0x014ea20000100800 */
[----:B------:R-:W-:Y:S01]  /*90a0*/  SEL R137, R115, R137, !P1 ;  /* 0x0000008973897207 */ /* 0x000fe20004800000 */
[C---:B------:R-:W-:Y:S01]  /*90b0*/  VIADD R14, R219.reuse, 0x40 ;  /* 0x00000040db0e7836 */ /* 0x040fe20000000000 */
[----:B------:R-:W-:Y:S01]  /*90c0*/  IADD3 R32, R219, 0x40, RZ ;  /* 0x00000040db207810 */ /* 0x000fe20007ffe0ff */
[----:B------:R-:W-:Y:S01]  /*90d0*/  BSSY B1, `(.L_x_539) ;  /* 0x0000071000017945 */ /* 0x000fe20003800000 */
[----:B------:R-:W-:Y:S01]  /*90e0*/  SHF.R.S32.HI R12, RZ, 0x1f, R137 ;  /* 0x0000001fff0c7819 */ /* 0x000fe20000011489 */
[----:B------:R-:W-:Y:S01]  /*90f0*/  IMAD.SHL.U32 R14, R14, 0x40, RZ ;  /* 0x000000400e0e7824 */ /* 0x000fe200078e00ff */
[----:B------:R-:W-:Y:S01]  /*9100*/  ISETP.GE.AND P4, PT, R213, R114, PT ;  /* 0x00000072d500720c */ /* 0x000fe20003f86270 */
[----:B------:R-:W-:Y:S01]  /*9110*/  IMAD.SHL.U32 R32, R32, 0x40, RZ ;  /* 0x0000004020207824 */ /* 0x000fe200078e00ff */
[----:B------:R-:W-:Y:S02]  /*9120*/  LEA.HI R137, R12, R137, RZ, 0x4 ;  /* 0x000000890c897211 */ /* 0x000fe400078f20ff */
[----:B------:R-:W-:-:S02]  /*9130*/  LOP3.LUT R14, R14, 0x1c0, RZ, 0xc0, !PT ;  /* 0x000001c00e0e7812 */ /* 0x000fc400078ec0ff */
[----:B------:R-:W-:Y:S02]  /*9140*/  LEA.HI.SX32 R137, R137, R10, 0x1c ;  /* 0x0000000a89897211 */ /* 0x000fe400078fe2ff */
[----:B------:R-:W-:Y:S02]  /*9150*/  LOP3.LUT R32, R32, 0x1c0, RZ, 0xc0, !PT ;  /* 0x000001c020207812 */ /* 0x000fe400078ec0ff */
[----:B------:R-:W-:Y:S02]  /*9160*/  SHF.R.S32.HI R12, RZ, 0x1f, R137 ;  /* 0x0000001fff0c7819 */ /* 0x000fe40000011489 */
[----:B0-----:R-:W-:Y:S02]  /*9170*/  SHF.L.U32 R11, R137, 0x3, RZ ;  /* 0x00000003890b7819 */ /* 0x001fe400000006ff */
[----:B------:R-:W-:Y:S02]  /*9180*/  LEA.HI R12, R12, R137, RZ, 0x3 ;  /* 0x000000890c0c7211 */ /* 0x000fe400078f18ff */
[----:B------:R-:W-:-:S02]  /*9190*/  SHF.R.U32.HI R14, RZ, 0x3, R14 ;  /* 0x00000003ff0e7819 */ /* 0x000fc4000001160e */
[----:B------:R-:W-:Y:S02]  /*91a0*/  SHF.R.S32.HI R13, RZ, 0x3, R12 ;  /* 0x00000003ff0d7819 */ /* 0x000fe4000001140c */
[----:B------:R-:W-:Y:S02]  /*91b0*/  LOP3.LUT R12, R32, 0x38, R11, 0xf8, !PT ;  /* 0x00000038200c7812 */ /* 0x000fe400078ef80b */
[----:B------:R-:W-:Y:S02]  /*91c0*/  LEA R38, P3, R20, R36, 0x1 ;  /* 0x0000002414267211 */ /* 0x000fe400078608ff */
[----:B------:R-:W-:Y:S02]  /*91d0*/  LOP3.LUT R12, R12, R14, RZ, 0x3c, !PT ;  /* 0x0000000e0c0c7212 */ /* 0x000fe400078e3cff */
[----:B------:R-:W-:Y:S01]  /*91e0*/  LEA.HI.X R39, R20, R37, R28, 0x1, P3 ;  /* 0x0000002514277211 */ /* 0x000fe200018f0c1c */
[----:B--2---:R-:W-:-:S04]  /*91f0*/  IMAD R13, R13, 0x1400, R15 ;  /* 0x000014000d0d7824 */ /* 0x004fc800078e020f */
[----:B------:R-:W-:Y:S02]  /*9200*/  IMAD.IADD R15, R13, 0x1, R12 ;  /* 0x000000010d0f7824 */ /* 0x000fe400078e020c */
[C---:B------:R-:W-:Y:S02]  /*9210*/  IMAD R13, R212.reuse, 0x5000, R129 ;  /* 0x00005000d40d7824 */ /* 0x040fe400078e0281 */
[----:B------:R-:W-:-:S03]  /*9220*/  IMAD R15, R212, 0x5000, R15 ;  /* 0x00005000d40f7824 */ /* 0x000fc600078e020f */
[----:B------:R-:W-:Y:S01]  /*9230*/  LEA R13, R13, R22, 0x1 ;  /* 0x000000160d0d7211 */ /* 0x000fe200078e08ff */
[----:B------:R-:W-:-:S05]  /*9240*/  IMAD R32, R15, 0x2, R22 ;  /* 0x000000020f207824 */ /* 0x000fca00078e0216 */
[----:B------:R-:W0:Y:S04]  /*9250*/  LDS.128 R12, [R13+0x24400] ;  /* 0x024400000d0c7984 */ /* 0x000e280000000c00 */
[----:B------:R-:W2:Y:S01]  /*9260*/  LDS.128 R32, [R32+0x24400] ;  /* 0x0244000020207984 */ /* 0x000ea20000000c00 */
[----:B------:R-:W-:Y:S05]  /*9270*/  @P4 BRA `(.L_x_540) ;  /* 0x0000000400584947 */ /* 0x000fea0003800000 */
[----:B------:R-:W-:Y:S01]  /*9280*/  SHF.R.U32.HI R44, RZ, 0x10, R73 ;  /* 0x00000010ff2c7819 */ /* 0x000fe20000011649 */
[----:B--2---:R-:W-:Y:S01]  /*9290*/  IMAD.MOV.U32 R40, RZ, RZ, R32 ;  /* 0x000000ffff287224 */ /* 0x004fe200078e0020 */
[----:B0-----:R-:W-:Y:S01]  /*92a0*/  MOV R32, R14 ;  /* 0x0000000e00207202 */ /* 0x001fe20000000f00 */
[----:B------:R-:W-:Y:S01]  /*92b0*/  IMAD.MOV.U32 R41, RZ, RZ, R34 ;  /* 0x000000ffff297224 */ /* 0x000fe200078e0022 */
[----:B------:R-:W-:Y:S01]  /*92c0*/  SHF.R.U32.HI R42, RZ, 0x10, R65 ;  /* 0x00000010ff2a7819 */ /* 0x000fe20000011641 */
[--C-:B------:R-:W-:Y:S01]  /*92d0*/  HADD2.F32 R34, -RZ, R33.reuse.H0_H0 ;  /* 0x20000021ff227230 */ /* 0x100fe20000004100 */
[--C-:B------:R-:W-:Y:S01]  /*92e0*/  SHF.R.U64 R53, R74, 0x10, R75.reuse ;  /* 0x000000104a357819 */ /* 0x100fe2000000124b */
[----:B------:R-:W-:Y:S01]  /*92f0*/  HADD2.F32 R33, -RZ, R33.H1_H1 ;  /* 0x30000021ff217230 */ /* 0x000fe20000004100 */
[----:B------:R-:W-:Y:S01]  /*9300*/  SHF.R.U32.HI R74, RZ, 0x10, R75 ;  /* 0x00000010ff4a7819 */ /* 0x000fe2000001164b */
[--C-:B------:R-:W-:Y:S01]  /*9310*/  HADD2.F32 R14, -RZ, R13.reuse.H0_H0 ;  /* 0x2000000dff0e7230 */ /* 0x100fe20000004100 */
[--C-:B------:R-:W-:Y:S01]  /*9320*/  SHF.R.U64 R55, R66, 0x10, R67.reuse ;  /* 0x0000001042377819 */ /* 0x100fe20000001243 */
[----:B------:R-:W-:Y:S01]  /*9330*/  HADD2.F32 R44, -RZ, R44.H0_H0 ;  /* 0x2000002cff2c7230 */ /* 0x000fe20000004100 */
[----:B------:R-:W-:Y:S01]  /*9340*/  SHF.R.U32.HI R66, RZ, 0x10, R67 ;  /* 0x00000010ff427819 */ /* 0x000fe20000011643 */
[----:B------:R-:W-:Y:S01]  /*9350*/  HADD2.F32 R13, -RZ, R13.H1_H1 ;  /* 0x3000000dff0d7230 */ /* 0x000fe20000004100 */
[----:B------:R-:W-:Y:S01]  /*9360*/  SHF.R.U64 R54, R72, 0x10, R73 ;  /* 0x0000001048367819 */ /* 0x000fe20000001249 */
[----:B------:R-:W-:-:S02]  /*9370*/  HADD2.F32 R45, -RZ, R143.H1_H1 ;  /* 0x3000008fff2d7230 */ /* 0x000fc40000004100 */
[-C--:B------:R-:W-:Y:S01]  /*9380*/  FMUL.FTZ R46, R33, R44.reuse ;  /* 0x0000002c212e7220 */ /* 0x080fe20000410000 */
[----:B------:R-:W-:Y:S02]  /*9390*/  HADD2.F32 R42, -RZ, R42.H0_H0 ;  /* 0x2000002aff2a7230 */ /* 0x000fe40000004100 */
[C---:B------:R-:W-:Y:S01]  /*93a0*/  FMUL.FTZ R44, R13.reuse, R44 ;  /* 0x0000002c0d2c7220 */ /* 0x040fe20000410000 */
[----:B------:R-:W-:Y:S02]  /*93b0*/  HADD2.F32 R43, -RZ, R141.H1_H1 ;  /* 0x3000008dff2b7230 */ /* 0x000fe40000004100 */
[-C--:B------:R-:W-:Y:S01]  /*93c0*/  FMUL.FTZ R47, R34, R45.reuse ;  /* 0x0000002d222f7220 */ /* 0x080fe20000410000 */
[C---:B------:R-:W-:Y:S01]  /*93d0*/  FMUL.FTZ R45, R14.reuse, R45 ;  /* 0x0000002d0e2d7220 */ /* 0x040fe20000410000 */
[-C--:B------:R-:W-:Y:S01]  /*93e0*/  FFMA.FTZ R46, R13, R42.reuse, -R46 ;  /* 0x0000002a0d2e7223 */ /* 0x080fe2000001082e */
[----:B------:R-:W-:Y:S01]  /*93f0*/  FFMA.FTZ R48, R33, R42, R44 ;  /* 0x0000002a21307223 */ /* 0x000fe2000001002c */
[----:B------:R-:W-:Y:S01]  /*9400*/  FFMA.FTZ R47, R14, R43, -R47 ;  /* 0x0000002b0e2f7223 */ /* 0x000fe2000001082f */
[----:B------:R-:W-:-:S02]  /*9410*/  HADD2.F32 R42, -RZ, R142.H1_H1 ;  /* 0x3000008eff2a7230 */ /* 0x000fc40000004100 */
[----:B------:R-:W-:Y:S01]  /*9420*/  FFMA.FTZ R45, R34, R43, R45 ;  /* 0x0000002b222d7223 */ /* 0x000fe2000001002d */
[----:B------:R-:W-:Y:S01]  /*9430*/  HADD2.F32 R13, -RZ, R15.H0_H0 ;  /* 0x2000000fff0d7230 */ /* 0x000fe20000004100 */
[----:B------:R-:W-:Y:S01]  /*9440*/  SHF.R.U64 R56, R64, 0x10, R65 ;  /* 0x0000001040387819 */ /* 0x000fe20000001241 */
[--C-:B------:R-:W-:Y:S02]  /*9450*/  HADD2.F32 R14, -RZ, R35.reuse.H0_H0 ;  /* 0x20000023ff0e7230 */ /* 0x100fe40000004100 */
[----:B------:R-:W-:Y:S02]  /*9460*/  HADD2.F32 R35, -RZ, R35.H1_H1 ;  /* 0x30000023ff237230 */ /* 0x000fe40000004100 */
[-C--:B------:R-:W-:Y:S01]  /*9470*/  FMUL.FTZ R43, R13, R42.reuse ;  /* 0x0000002a0d2b7220 */ /* 0x080fe20000410000 */
[----:B------:R-:W-:Y:S02]  /*9480*/  HADD2.F32 R44, -RZ, R74.H0_H0 ;  /* 0x2000004aff2c7230 */ /* 0x000fe40000004100 */
[----:B------:R-:W-:Y:S01]  /*9490*/  FMUL.FTZ R50, R14, R42 ;  /* 0x0000002a0e327220 */ /* 0x000fe20000410000 */
[----:B------:R-:W-:Y:S01]  /*94a0*/  HADD2.F32 R15, -RZ, R15.H1_H1 ;  /* 0x3000000fff0f7230 */ /* 0x000fe20000004100 */
[----:B------:R-:W-:Y:S01]  /*94b0*/  F2FP.F16.F32.PACK_AB R45, R48, R45 ;  /* 0x0000002d302d723e */ /* 0x000fe200000000ff */
[----:B------:R-:W-:-:S02]  /*94c0*/  HADD2.F32 R33, -RZ, R139.H1_H1 ;  /* 0x3000008bff217230 */ /* 0x000fc40000004100 */
[-C--:B------:R-:W-:Y:S01]  /*94d0*/  FMUL.FTZ R42, R35, R44.reuse ;  /* 0x0000002c232a7220 */ /* 0x080fe20000410000 */
[----:B------:R-:W-:Y:S02]  /*94e0*/  HADD2.F32 R34, -RZ, R66.H0_H0 ;  /* 0x20000042ff227230 */ /* 0x000fe40000004100 */
[----:B------:R-:W-:Y:S01]  /*94f0*/  FMUL.FTZ R52, R15, R44 ;  /* 0x0000002c0f347220 */ /* 0x000fe20000410000 */
[----:B------:R-:W-:Y:S02]  /*9500*/  HADD2.F32 R143, -RZ, R143.H0_H0 ;  /* 0x2000008fff8f7230 */ /* 0x000fe40000004100 */
[-C--:B------:R-:W-:Y:S01]  /*9510*/  FFMA.FTZ R44, R14, R33.reuse, R43 ;  /* 0x000000210e2c7223 */ /* 0x080fe2000001002b */
[----:B------:R-:W-:Y:S01]  /*9520*/  FFMA.FTZ R50, R13, R33, -R50 ;  /* 0x000000210d327223 */ /* 0x000fe20000010832 */
[----:B------:R-:W-:Y:S02]  /*9530*/  HADD2.F32 R14, -RZ, R40.H0_H0 ;  /* 0x20000028ff0e7230 */ /* 0x000fe40000004100 */
[----:B------:R-:W-:Y:S01]  /*9540*/  FFMA.FTZ R49, R15, R34, -R42 ;  /* 0x000000220f317223 */ /* 0x000fe2000001082a */
[----:B------:R-:W-:-:S02]  /*9550*/  HADD2.F32 R33, -RZ, R54.H0_H0 ;  /* 0x20000036ff217230 */ /* 0x000fc40000004100 */
[----:B------:R-:W-:Y:S01]  /*9560*/  FFMA.FTZ R51, R35, R34, R52 ;  /* 0x0000002223337223 */ /* 0x000fe20000010034 */
[----:B------:R-:W-:Y:S02]  /*9570*/  HADD2.F32 R13, -RZ, R12.H0_H0 ;  /* 0x2000000cff0d7230 */ /* 0x000fe40000004100 */
[-C--:B------:R-:W-:Y:S01]  /*9580*/  FMUL.FTZ R34, R14, R143.reuse ;  /* 0x0000008f0e227220 */ /* 0x080fe20000410000 */
[----:B------:R-:W-:Y:S02]  /*9590*/  HADD2.F32 R40, -RZ, R40.H1_H1 ;  /* 0x30000028ff287230 */ /* 0x000fe40000004100 */
[----:B------:R-:W-:Y:S02]  /*95a0*/  HADD2.F32 R12, -RZ, R12.H1_H1 ;  /* 0x3000000cff0c7230 */ /* 0x000fe40000004100 */
[----:B------:R-:W-:Y:S01]  /*95b0*/  FMUL.FTZ R143, R13, R143 ;  /* 0x0000008f0d8f7220 */ /* 0x000fe20000410000 */
[----:B------:R-:W-:Y:S02]  /*95c0*/  HADD2.F32 R141, -RZ, R141.H0_H0 ;  /* 0x2000008dff8d7230 */ /* 0x000fe40000004100 */
[----:B------:R-:W-:Y:S01]  /*95d0*/  FMUL.FTZ R35, R40, R33 ;  /* 0x0000002128237220 */ /* 0x000fe20000410000 */
[----:B------:R-:W-:-:S02]  /*95e0*/  HADD2.F32 R15, -RZ, R56.H0_H0 ;  /* 0x20000038ff0f7230 */ /* 0x000fc40000004100 */
[C---:B------:R-:W-:Y:S01]  /*95f0*/  FMUL.FTZ R33, R12.reuse, R33 ;  /* 0x000000210c217220 */ /* 0x040fe20000410000 */
[----:B------:R-:W-:Y:S02]  /*9600*/  HADD2.F32 R142, -RZ, R142.H0_H0 ;  /* 0x2000008eff8e7230 */ /* 0x000fe40000004100 */
[----:B------:R-:W-:Y:S01]  /*9610*/  FFMA.FTZ R34, R13, R141, -R34 ;  /* 0x0000008d0d227223 */ /* 0x000fe20000010822 */
[----:B------:R-:W-:Y:S02]  /*9620*/  HADD2.F32 R13, -RZ, R41.H0_H0 ;  /* 0x20000029ff0d7230 */ /* 0x000fe40000004100 */
[-C--:B------:R-:W-:Y:S01]  /*9630*/  FFMA.FTZ R35, R12, R15.reuse, -R35 ;  /* 0x0000000f0c237223 */ /* 0x080fe20000010823 */
[----:B------:R-:W-:Y:S01]  /*9640*/  FFMA.FTZ R40, R40, R15, R33 ;  /* 0x0000000f28287223 */ /* 0x000fe20000010021 */
        /* <DEDUP_REMOVED lines=11> */
[----:B------:R-:W-:Y:S01]  /*9700*/  FMUL.FTZ R42, R32, R15 ;  /* 0x0000000f202a7220 */ /* 0x000fe20000410000 */
        /* <DEDUP_REMOVED lines=8> */
[----:B------:R-:W-:Y:S01]  /*9790*/  F2FP.F16.F32.PACK_AB R14, R32, R33 ;  /* 0x00000021200e723e */ /* 0x000fe200000000ff */
[----:B------:R-:W-:Y:S01]  /*97a0*/  IMAD.MOV.U32 R32, RZ, RZ, R44 ;  /* 0x000000ffff207224 */ /* 0x000fe200078e002c */
[----:B------:R-:W-:Y:S02]  /*97b0*/  F2FP.F16.F32.PACK_AB R15, R49, R50 ;  /* 0x00000032310f723e */ /* 0x000fe400000000ff */
[----:B------:R-:W-:Y:S02]  /*97c0*/  F2FP.F16.F32.PACK_AB R34, R41, R142 ;  /* 0x0000008e2922723e */ /* 0x000fe400000000ff */
[----:B------:R-:W-:-:S07]  /*97d0*/  MOV R33, R45 ;  /* 0x0000002d00217202 */ /* 0x000fce0000000f00 */
.L_x_540:
[----:B------:R-:W-:Y:S05]  /*97e0*/  BSYNC B1 ;  /* 0x0000000000017941 */ /* 0x000fea0003800000 */
.L_x_539:
[----:B------:R-:W-:Y:S01]  /*97f0*/  ISETP.GE.AND P3, PT, R11, R135, PT ;  /* 0x000000870b00720c */ /* 0x000fe20003f66270 */
[----:B------:R-:W-:Y:S02]  /*9800*/  ULDC.64 UR4, c[0x0][0x208] ;  /* 0x0000820000047ab9 */ /* 0x000fe40000000a00 */
[----:B0-----:R0:W-:Y:S10]  /*9810*/  ST.E.128 desc[UR4][R38.64], R12 ;  /* 0x0000000c26007985 */ /* 0x0011f4000c101d04 */
[----:B------:R-:W-:Y:S05]  /*9820*/  @P3 BRA `(.L_x_492) ;  /* 0x0000000400f83947 */ /* 0x000fea0003800000 */
[----:B------:R-:W-:Y:S01]  /*9830*/  IMAD.WIDE R36, R11, 0x2, R36 ;  /* 0x000000020b247825 */ /* 0x000fe200078e0224 */
[----:B------:R-:W-:-:S04]  /*9840*/  ULDC.64 UR4, c[0x0][0x208] ;  /* 0x0000820000047ab9 */ /* 0x000fc80000000a00 */
[----:B--2---:R2:W-:Y:S01]  /*9850*/  ST.E.128 desc[UR4][R36.64], R32 ;  /* 0x0000002024007985 */ /* 0x0045e2000c101d04 */
[----:B------:R-:W-:Y:S05]  /*9860*/  BRA `(.L_x_492) ;  /* 0x0000000400e87947 */ /* 0x000fea0003800000 */
.L_x_446:
[----:B------:R-:W-:-:S04]  /*9870*/  ULOP3.LUT UR4, UR60, 0x1, URZ, 0xfc, !UPT ;  /* 0x000000013c047892 */ /* 0x000fc8000f8efc3f */
[----:B------:R-:W-:-:S06]  /*9880*/  UISETP.NE.AND UP0, UPT, UR4, 0x3, UPT ;  /* 0x000000030400788c */ /* 0x000fcc000bf05270 */
[----:B------:R-:W-:-:S13]  /*9890*/  PLOP3.LUT P0, PT, PT, PT, UP0, 0x80, 0x0 ;  /* 0x000000000000781c */ /* 0x000fda0003f0f008 */
[----:B------:R-:W-:Y:S05]  /*98a0*/  @!P0 BRA `(.L_x_541) ;  /* 0x0000000000048947 */ /* 0x000fea0003800000 */
[----:B------:R-:W-:Y:S01]  /*98b0*/  BPT.TRAP 0x1 ;  /* 0x000000040000795c */ /* 0x000fe20000300000 */
.L_x_541:
[----:B------:R-:W-:Y:S01]  /*98c0*/  IMAD R89, R212, 0x8, R22 ;  /* 0x00000008d4597824 */ /* 0x000fe200078e0216 */
[----:B------:R-:W-:Y:S01]  /*98d0*/  SHF.L.U32 R90, R223, 0x1f, RZ ;  /* 0x0000001fdf5a7819 */ /* 0x000fe200000006ff */
[----:B------:R-:W-:Y:S01]  /*98e0*/  BSSY B1, `(.L_x_542) ;  /* 0x0000004000017945 */ /* 0x000fe20003800000 */
[----:B------:R-:W-:Y:S02]  /*98f0*/  SHF.R.S32.HI R86, RZ, 0x1f, R84 ;  /* 0x0000001fff567819 */ /* 0x000fe40000011454 */
[----:B------:R-:W0:Y:S02]  /*9900*/  SYNCS.PHASECHK.TRANS64.TRYWAIT P3, [R89+URZ+0x38890], R90 ;  /* 0x0388905a590075a7 */ /* 0x000e24000806017f */
[----:B0-----:R-:W-:Y:S05]  /*9910*/  @!P3 BRA `(.L_x_543) ;  /* 0x000001e400e0b947 */ /* 0x001fea0003800000 */
.L_x_831:
[----:B------:R-:W-:Y:S05]  /*9920*/  BSYNC B1 ;  /* 0x0000000000017941 */ /* 0x000fea0003800000 */
.L_x_542:
[----:B------:R-:W-:Y:S01]  /*9930*/  ULDC.64 UR4, c[0x0][0x300] ;  /* 0x0000c00000047ab9 */ /* 0x000fe20000000a00 */
[----:B-----5:R-:W-:Y:S01]  /*9940*/  SHF.R.S32.HI R87, RZ, 0x1f, R31 ;  /* 0x0000001fff577819 */ /* 0x020fe2000001141f */
[----:B------:R-:W-:Y:S02]  /*9950*/  IMAD R11, R86, UR4, RZ ;  /* 0x00000004560b7c24 */ /* 0x000fe4000f8e02ff */
[----:B------:R-:W-:-:S04]  /*9960*/  IMAD.WIDE.U32 R12, R84, UR4, RZ ;  /* 0x00000004540c7c25 */ /* 0x000fc8000f8e00ff */
[----:B------:R-:W-:Y:S01]  /*9970*/  IMAD R11, R84, UR5, R11 ;  /* 0x00000005540b7c24 */ /* 0x000fe2000f8e020b */
[----:B------:R-:W-:Y:S01]  /*9980*/  ULDC.64 UR4, c[0x0][0x310] ;  /* 0x0000c40000047ab9 */ /* 0x000fe20000000a00 */
[----:B------:R-:W-:Y:S02]  /*9990*/  IMAD R88, R2, -0x50, R24 ;  /* 0xffffffb002587824 */ /* 0x000fe400078e0218 */
[----:B------:R-:W-:Y:S01]  /*99a0*/  IMAD R14, R87, UR4, RZ ;  /* 0x00000004570e7c24 */ /* 0x000fe2000f8e02ff */
[----:B------:R-:W-:Y:S02]  /*99b0*/  IADD3 R13, R13, R11, RZ ;  /* 0x0000000b0d0d7210 */ /* 0x000fe40007ffe0ff */
[----:B------:R-:W-:Y:S01]  /*99c0*/  VIMNMX R88, R88, 0x50, PT ;  /* 0x0000005058587848 */ /* 0x000fe20003fe0100 */
[C---:B------:R-:W-:Y:S02]  /*99d0*/  IMAD R11, R31.reuse, UR5, R14 ;  /* 0x000000051f0b7c24 */ /* 0x040fe4000f8e020e */
[----:B------:R-:W-:Y:S01]  /*99e0*/  IMAD.WIDE.U32 R12, R31, UR4, R12 ;  /* 0x000000041f0c7c25 */ /* 0x000fe2000f8e000c */
[----:B------:R-:W-:Y:S01]  /*99f0*/  ULDC.64 UR4, c[0x0][0x308] ;  /* 0x0000c20000047ab9 */ /* 0x000fe20000000a00 */
[----:B------:R-:W-:-:S02]  /*9a00*/  IADD3 R42, -R219, R88, RZ ;  /* 0x00000058db2a7210 */ /* 0x000fc40007ffe1ff */
[----:B------:R-:W-:Y:S02]  /*9a10*/  IMAD R15, R0, UR4, RZ ;  /* 0x00000004000f7c24 */ /* 0x000fe4000f8e02ff */
[----:B------:R-:W-:Y:S02]  /*9a20*/  IMAD.IADD R13, R13, 0x1, R11 ;  /* 0x000000010d0d7824 */ /* 0x000fe400078e020b */
[C---:B------:R-:W-:Y:S02]  /*9a30*/  IMAD R15, R30.reuse, UR5, R15 ;  /* 0x000000051e0f7c24 */ /* 0x040fe4000f8e020f */
[----:B------:R-:W-:Y:S01]  /*9a40*/  IMAD.WIDE.U32 R12, R30, UR4, R12 ;  /* 0x000000041e0c7c25 */ /* 0x000fe2000f8e000c */
[----:B------:R-:W-:-:S03]  /*9a50*/  ULDC.64 UR4, c[0x0][0x2e8] ;  /* 0x0000ba0000047ab9 */ /* 0x000fc60000000a00 */
[----:B------:R-:W-:Y:S01]  /*9a60*/  IMAD.IADD R15, R13, 0x1, R15 ;  /* 0x000000010d0f7824 */ /* 0x000fe200078e020f */
[----:B------:R-:W-:Y:S01]  /*9a70*/  LEA R40, P3, R12, UR4, 0x1 ;  /* 0x000000040c287c11 */ /* 0x000fe2000f8608ff */
[----:B------:R-:W-:-:S03]  /*9a80*/  UMOV UR4, 0xffffffff ;  /* 0xffffffff00047882 */ /* 0x000fc60000000000 */
[----:B------:R-:W-:Y:S02]  /*9a90*/  LEA.HI.X R41, R12, UR5, R15, 0x1, P3 ;  /* 0x000000050c297c11 */ /* 0x000fe400098f0c0f */
[----:B------:R-:W-:Y:S01]  /*9aa0*/  ISETP.GE.AND P3, PT, R42, 0x1, PT ;  /* 0x000000012a00780c */ /* 0x000fe20003f66270 */
[----:B------:R-:W-:-:S12]  /*9ab0*/  BRA.DIV UR4, `(.L_x_544) ;  /* 0x000001e6048c7947 */ /* 0x000fd8000b800000 */
[----:B------:R1:W2:Y:S04]  /*9ac0*/  SHFL.IDX PT, R33, R41, RZ, 0x181f ;  /* 0x00181fff29217589 */ /* 0x0002a800000e0000 */
[----:B------:R1:W3:Y:S02]  /*9ad0*/  SHFL.IDX PT, R32, R40, RZ, 0x181f ;  /* 0x00181fff28207589 */ /* 0x0002e400000e0000 */
.L_x_835:
[----:B------:R-:W-:Y:S04]  /*9ae0*/  BSSY B1, `(.L_x_545) ;  /* 0x0000018000017945 */ /* 0x000fe80003800000 */
[----:B------:R-:W-:Y:S05]  /*9af0*/  @!P3 BRA `(.L_x_546) ;  /* 0x000000000058b947 */ /* 0x000fea0003800000 */
[----:B------:R-:W-:Y:S01]  /*9b00*/  ULDC UR4, c[0x0][0x2f4] ;  /* 0x0000bd0000047ab9 */ /* 0x000fe20000000800 */
[----:B------:R-:W-:Y:S01]  /*9b10*/  ULDC.64 UR6, c[0x0][0x208] ;  /* 0x0000820000067ab9 */ /* 0x000fe20000000a00 */
[----:B------:R-:W-:Y:S02]  /*9b20*/  ISETP.GE.AND P4, PT, R16, UR4, PT ;  /* 0x0000000410007c0c */ /* 0x000fe4000bf86270 */
[----:B------:R-:W-:-:S11]  /*9b30*/  ISETP.GE.AND P3, PT, R213, UR4, PT ;  /* 0x00000004d5007c0c */ /* 0x000fd6000bf66270 */
[----:B------:R-:W4:Y:S01]  /*9b40*/  @!P4 LDS.128 R12, [R85+0x24400] ;  /* 0x02440000550cc984 */ /* 0x000f220000000c00 */
[----:B---3--:R-:W-:-:S04]  /*9b50*/  @!P4 LEA R34, P5, R16, R32, 0x1 ;  /* 0x000000201022c211 */ /* 0x008fc800078a08ff */
[----:B--2---:R-:W-:Y:S02]  /*9b60*/  @!P4 LEA.HI.X R35, R16, R33, R17, 0x1, P5 ;  /* 0x000000211023c211 */ /* 0x004fe400028f0c11 */
[----:B------:R-:W-:-:S04]  /*9b70*/  @!P3 LEA R36, P5, R23, R32, 0x1 ;  /* 0x000000201724b211 */ /* 0x000fc800078a08ff */
[----:B------:R-:W-:Y:S01]  /*9b80*/  @!P3 LEA.HI.X R37, R23, R33, R216, 0x1, P5 ;  /* 0x000000211725b211 */ /* 0x000fe200028f0cd8 */
[----:B----4-:R-:W-:Y:S01]  /*9b90*/  @!P4 ST.E.128 desc[UR6][R34.64], R12 ;  /* 0x0000000c2200c985 */ /* 0x010fe2000c101d06 */
[----:B------:R-:W-:-:S03]  /*9ba0*/  ISETP.GE.AND P4, PT, R18, UR4, PT ;  /* 0x0000000412007c0c */ /* 0x000fc6000bf86270 */
[----:B------:R-:W2:Y:S10]  /*9bb0*/  @!P3 LDS.128 R12, [R85+0x26c00] ;  /* 0x026c0000550cb984 */ /* 0x000eb40000000c00 */
[----:B------:R-:W-:-:S04]  /*9bc0*/  @!P4 LEA R38, P5, R18, R32, 0x1 ;  /* 0x000000201226c211 */ /* 0x000fc800078a08ff */
[----:B------:R-:W-:Y:S01]  /*9bd0*/  @!P4 LEA.HI.X R39, R18, R33, R218, 0x1, P5 ;  /* 0x000000211227c211 */ /* 0x000fe200028f0cda */
[----:B--2---:R-:W-:Y:S01]  /*9be0*/  @!P3 ST.E.128 desc[UR6][R36.64], R12 ;  /* 0x0000000c2400b985 */ /* 0x004fe2000c101d06 */
[----:B------:R-:W-:-:S03]  /*9bf0*/  ISETP.GE.AND P3, PT, R19, UR4, PT ;  /* 0x0000000413007c0c */ /* 0x000fc6000bf66270 */
[----:B------:R-:W2:Y:S04]  /*9c00*/  @!P4 LDS.128 R12, [R85+0x29400] ;  /* 0x02940000550cc984 */ /* 0x000ea80000000c00 */
[----:B--2---:R-:W-:Y:S06]  /*9c10*/  @!P4 ST.E.128 desc[UR6][R38.64], R12 ;  /* 0x0000000c2600c985 */ /* 0x004fec000c101d06 */
[C---:B------:R-:W-:Y:S01]  /*9c20*/  @!P3 LEA R32, P4, R19.reuse, R32, 0x1 ;  /* 0x000000201320b211 */ /* 0x040fe200078808ff */
[----:B------:R-:W2:Y:S03]  /*9c30*/  @!P3 LDS.128 R12, [R85+0x2bc00] ;  /* 0x02bc0000550cb984 */ /* 0x000ea60000000c00 */
[----:B------:R-:W-:-:S05]  /*9c40*/  @!P3 LEA.HI.X R33, R19, R33, R217, 0x1, P4 ;  /* 0x000000211321b211 */ /* 0x000fca00020f0cd9 */
[----:B--2---:R4:W-:Y:S04]  /*9c50*/  @!P3 ST.E.128 desc[UR6][R32.64], R12 ;  /* 0x0000000c2000b985 */ /* 0x0049e8000c101d06 */
.L_x_546:
[----:B------:R-:W-:Y:S05]  /*9c60*/  BSYNC B1 ;  /* 0x0000000000017941 */ /* 0x000fea0003800000 */
.L_x_545:
[----:B------:R-:W-:-:S03]  /*9c70*/  UMOV UR4, 0xffffffff ;  /* 0xffffffff00047882 */ /* 0x000fc60000000000 */
[----:B------:R-:W-:Y:S05]  /*9c80*/  BRA.DIV UR4, `(.L_x_547) ;  /* 0x000001e604647947 */ /* 0x000fea000b800000 */
[----:B--2-4-:R2:W4:Y:S04]  /*9c90*/  SHFL.IDX PT, R33, R41, 0x1, 0x181f ;  /* 0x00381f0029217f89 */ /* 0x01452800000e0000 */
[----:B---3--:R2:W3:Y:S02]  /*9ca0*/  SHFL.IDX PT, R32, R40, 0x1, 0x181f ;  /* 0x00381f0028207f89 */ /* 0x0084e400000e0000 */
.L_x_839:
[----:B------:R-:W-:Y:S01]  /*9cb0*/  ISETP.GE.AND P3, PT, R42, 0x21, PT ;  /* 0x000000212a00780c */ /* 0x000fe20003f66270 */
[----:B------:R-:W-:-:S12]  /*9cc0*/  BSSY B1, `(.L_x_548) ;  /* 0x0000018000017945 */ /* 0x000fd80003800000 */
[----:B------:R-:W-:Y:S05]  /*9cd0*/  @!P3 BRA `(.L_x_549) ;  /* 0x000000000058b947 */ /* 0x000fea0003800000 */
[----:B------:R-:W-:Y:S01]  /*9ce0*/  ULDC UR4, c[0x0][0x2f4] ;  /* 0x0000bd0000047ab9 */ /* 0x000fe20000000800 */
[----:B------:R-:W-:Y:S01]  /*9cf0*/  ULDC.64 UR6, c[0x0][0x208] ;  /* 0x0000820000067ab9 */ /* 0x000fe20000000a00 */
[----:B------:R-:W-:Y:S02]  /*9d00*/  ISETP.GE.AND P5, PT, R16, UR4, PT ;  /* 0x0000000410007c0c */ /* 0x000fe4000bfa6270 */
[----:B------:R-:W-:-:S11]  /*9d10*/  ISETP.GE.AND P4, PT, R213, UR4, PT ;  /* 0x00000004d5007c0c */ /* 0x000fd6000bf86270 */
[----:B------:R-:W5:Y:S01]  /*9d20*/  @!P5 LDS.128 R12, [R85+0x25400] ;  /* 0x02540000550cd984 */ /* 0x000f620000000c00 */
[----:B---3--:R-:W-:-:S04]  /*9d30*/  @!P5 LEA R34, P3, R16, R32, 0x1 ;  /* 0x000000201022d211 */ /* 0x008fc800078608ff */
[----:B----4-:R-:W-:Y:S02]  /*9d40*/  @!P5 LEA.HI.X R35, R16, R33, R17, 0x1, P3 ;  /* 0x000000211023d211 */ /* 0x010fe400018f0c11 */
[----:B------:R-:W-:-:S03]  /*9d50*/  ISETP.GE.AND P3, PT, R18, UR4, PT ;  /* 0x0000000412007c0c */ /* 0x000fc6000bf66270 */
[----:B-----5:R-:W-:Y:S01]  /*9d60*/  @!P5 ST.E.128 desc[UR6][R34.64], R12 ;  /* 0x0000000c2200d985 */ /* 0x020fe2000c101d06 */
[----:B------:R-:W-:-:S03]  /*9d70*/  @!P4 LEA R36, P5, R23, R32, 0x1 ;  /* 0x000000201724c211 */ /* 0x000fc600078a08ff */
[----:B------:R-:W3:Y:S01]  /*9d80*/  @!P4 LDS.128 R12, [R85+0x27c00] ;  /* 0x027c0000550cc984 */ /* 0x000ee20000000c00 */
[----:B------:R-:W-:-:S05]  /*9d90*/  @!P4 LEA.HI.X R37, R23, R33, R216, 0x1, P5 ;  /* 0x000000211725c211 */ /* 0x000fca00028f0cd8 */
[----:B------:R-:W-:-:S04]  /*9da0*/  @!P3 LEA R38, P5, R18, R32, 0x1 ;  /* 0x000000201226b211 */ /* 0x000fc800078a08ff */
[----:B------:R-:W-:Y:S01]  /*9db0*/  @!P3 LEA.HI.X R39, R18, R33, R218, 0x1, P5 ;  /* 0x000000211227b211 */ /* 0x000fe200028f0cda */
[----:B---3--:R-:W-:Y:S01]  /*9dc0*/  @!P4 ST.E.128 desc[UR6][R36.64], R12 ;  /* 0x0000000c2400c985 */ /* 0x008fe2000c101d06 */
[----:B------:R-:W-:-:S03]  /*9dd0*/  ISETP.GE.AND P4, PT, R19, UR4, PT ;  /* 0x0000000413007c0c */ /* 0x000fc6000bf86270 */
[----:B------:R-:W3:Y:S04]  /*9de0*/  @!P3 LDS.128 R12, [R85+0x2a400] ;  /* 0x02a40000550cb984 */ /* 0x000ee80000000c00 */
[----:B---3--:R-:W-:Y:S06]  /*9df0*/  @!P3 ST.E.128 desc[UR6][R38.64], R12 ;  /* 0x0000000c2600b985 */ /* 0x008fec000c101d06 */
[C---:B------:R-:W-:Y:S01]  /*9e00*/  @!P4 LEA R32, P3, R19.reuse, R32, 0x1 ;  /* 0x000000201320c211 */ /* 0x040fe200078608ff */
[----:B------:R-:W3:Y:S03]  /*9e10*/  @!P4 LDS.128 R12, [R85+0x2cc00] ;  /* 0x02cc0000550cc984 */ /* 0x000ee60000000c00 */
[----:B------:R-:W-:-:S05]  /*9e20*/  @!P4 LEA.HI.X R33, R19, R33, R217, 0x1, P3 ;  /* 0x000000211321c211 */ /* 0x000fca00018f0cd9 */
[----:B---3--:R3:W-:Y:S04]  /*9e30*/  @!P4 ST.E.128 desc[UR6][R32.64], R12 ;  /* 0x0000000c2000c985 */ /* 0x0087e8000c101d06 */
.L_x_549:
[----:B------:R-:W-:Y:S05]  /*9e40*/  BSYNC B1 ;  /* 0x0000000000017941 */ /* 0x000fea0003800000 */
.L_x_548:
[----:B------:R-:W-:-:S03]  /*9e50*/  UMOV UR4, 0xffffffff ;  /* 0xffffffff00047882 */ /* 0x000fc60000000000 */
[----:B------:R-:W-:Y:S05]  /*9e60*/  BRA.DIV UR4, `(.L_x_550) ;  /* 0x000001e604387947 */ /* 0x000fea000b800000 */
[----:B---34-:R3:W4:Y:S04]  /*9e70*/  SHFL.IDX PT, R33, R41, 0x2, 0x181f ;  /* 0x00581f0029217f89 */ /* 0x01872800000e0000 */
[----:B------:R3:W0:Y:S02]  /*9e80*/  SHFL.IDX PT, R32, R40, 0x2, 0x181f ;  /* 0x00581f0028207f89 */ /* 0x00062400000e0000 */
.L_x_843:
[----:B------:R-:W-:-:S13]  /*9e90*/  ISETP.GE.AND P3, PT, R42, 0x41, PT ;  /* 0x000000412a00780c */ /* 0x000fda0003f66270 */
[----:B------:R-:W-:Y:S05]  /*9ea0*/  @!P3 BRA `(.L_x_492) ;  /* 0x000000000058b947 */ /* 0x000fea0003800000 */
[----:B------:R-:W-:Y:S01]  /*9eb0*/  ULDC UR4, c[0x0][0x2f4] ;  /* 0x0000bd0000047ab9 */ /* 0x000fe20000000800 */
[----:B------:R-:W-:Y:S01]  /*9ec0*/  ULDC.64 UR6, c[0x0][0x208] ;  /* 0x0000820000067ab9 */ /* 0x000fe20000000a00 */
[----:B------:R-:W-:Y:S02]  /*9ed0*/  ISETP.GE.AND P5, PT, R16, UR4, PT ;  /* 0x0000000410007c0c */ /* 0x000fe4000bfa6270 */
[----:B------:R-:W-:-:S11]  /*9ee0*/  ISETP.GE.AND P4, PT, R213, UR4, PT ;  /* 0x00000004d5007c0c */ /* 0x000fd6000bf86270 */
[----:B------:R-:W5:Y:S01]  /*9ef0*/  @!P5 LDS.128 R12, [R85+0x26400] ;  /* 0x02640000550cd984 */ /* 0x000f620000000c00 */
[----:B0-----:R-:W-:-:S04]  /*9f00*/  @!P5 LEA R34, P3, R16, R32, 0x1 ;  /* 0x000000201022d211 */ /* 0x001fc800078608ff */
[----:B----4-:R-:W-:Y:S02]  /*9f10*/  @!P5 LEA.HI.X R35, R16, R33, R17, 0x1, P3 ;  /* 0x000000211023d211 */ /* 0x010fe400018f0c11 */
[----:B------:R-:W-:-:S03]  /*9f20*/  ISETP.GE.AND P3, PT, R18, UR4, PT ;  /* 0x0000000412007c0c */ /* 0x000fc6000bf66270 */
[----:B-----5:R-:W-:Y:S01]  /*9f30*/  @!P5 ST.E.128 desc[UR6][R34.64], R12 ;  /* 0x0000000c2200d985 */ /* 0x020fe2000c101d06 */
[----:B------:R-:W-:-:S03]  /*9f40*/  @!P4 LEA R36, P5, R23, R32, 0x1 ;  /* 0x000000201724c211 */ /* 0x000fc600078a08ff */
[----:B------:R-:W0:Y:S01]  /*9f50*/  @!P4 LDS.128 R12, [R85+0x28c00] ;  /* 0x028c0000550cc984 */ /* 0x000e220000000c00 */
[----:B------:R-:W-:-:S05]  /*9f60*/  @!P4 LEA.HI.X R37, R23, R33, R216, 0x1, P5 ;  /* 0x000000211725c211 */ /* 0x000fca00028f0cd8 */
[----:B------:R-:W-:-:S04]  /*9f70*/  @!P3 LEA R38, P5, R18, R32, 0x1 ;  /* 0x000000201226b211 */ /* 0x000fc800078a08ff */
[----:B------:R-:W-:Y:S01]  /*9f80*/  @!P3 LEA.HI.X R39, R18, R33, R218, 0x1, P5 ;  /* 0x000000211227b211 */ /* 0x000fe200028f0cda */
[----:B0-----:R-:W-:Y:S01]  /*9f90*/  @!P4 ST.E.128 desc[UR6][R36.64], R12 ;  /* 0x0000000c2400c985 */ /* 0x001fe2000c101d06 */
[----:B------:R-:W-:-:S03]  /*9fa0*/  ISETP.GE.AND P4, PT, R19, UR4, PT ;  /* 0x0000000413007c0c */ /* 0x000fc6000bf86270 */
[----:B------:R-:W0:Y:S04]  /*9fb0*/  @!P3 LDS.128 R12, [R85+0x2b400] ;  /* 0x02b40000550cb984 */ /* 0x000e280000000c00 */
[----:B0-----:R-:W-:Y:S06]  /*9fc0*/  @!P3 ST.E.128 desc[UR6][R38.64], R12 ;  /* 0x0000000c2600b985 */ /* 0x001fec000c101d06 */
[C---:B------:R-:W-:Y:S01]  /*9fd0*/  @!P4 LEA R32, P3, R19.reuse, R32, 0x1 ;  /* 0x000000201320c211 */ /* 0x040fe200078608ff */
[----:B------:R-:W0:Y:S03]  /*9fe0*/  @!P4 LDS.128 R12, [R85+0x2dc00] ;  /* 0x02dc0000550cc984 */ /* 0x000e260000000c00 */
[----:B------:R-:W-:-:S05]  /*9ff0*/  @!P4 LEA.HI.X R33, R19, R33, R217, 0x1, P3 ;  /* 0x000000211321c211 */ /* 0x000fca00018f0cd9 */
[----:B0-----:R0:W-:Y:S04]  /*a000*/  @!P4 ST.E.128 desc[UR6][R32.64], R12 ;  /* 0x0000000c2000c985 */ /* 0x0011e8000c101d06 */
.L_x_492:
[----:B------:R-:W-:Y:S05]  /*a010*/  BSYNC B0 ;  /* 0x0000000000007941 */ /* 0x000fea0003800000 */
.L_x_445:
[----:B0-----:R-:W0:Y:S01]  /*a020*/  S2R R11, SR_TID.X ;  /* 0x00000000000b7919 */ /* 0x001e220000002100 */
[----:B------:R-:W-:Y:S01]  /*a030*/  @!PT LDS RZ, [RZ] ;  /* 0x00000000fffff984 */ /* 0x000fe20000000800 */
[----:B------:R-:W-:Y:S01]  /*a040*/  @!PT LDS RZ, [RZ] ;  /* 0x00000000fffff984 */ /* 0x000fe20000000800 */
[----:B------:R-:W-:Y:S01]  /*a050*/  @!PT LDS RZ, [RZ] ;  /* 0x00000000fffff984 */ /* 0x000fe20000000800 */
[----:B------:R-:W-:Y:S01]  /*a060*/  @!PT LDS RZ, [RZ] ;  /* 0x00000000fffff984 */ /* 0x000fe20000000800 */
[----:B------:R5:W-:Y:S06]  /*a070*/  MEMBAR.ALL.CTA ;  /* 0x0000000000007992 */ /* 0x000bec0000008000 */
[----:B-----5:R-:W5:Y:S01]  /*a080*/  FENCE.VIEW.ASYNC.S ;  /* 0x00000000000073c6 */ /* 0x020f620000000000 */
[----:B------:R-:W-:Y:S05]  /*a090*/  WARPSYNC.ALL ;  /* 0x0000000000007948 */ /* 0x000fea0003800000 */
[----:B------:R-:W-:Y:S01]  /*a0a0*/  BSSY B0, `(.L_x_551) ;  /* 0x0000009000007945 */ /* 0x000fe20003800000 */
[----:B0-----:R-:W-:Y:S01]  /*a0b0*/  LOP3.LUT R11, R11, 0x7f, RZ, 0xc0, !PT ;  /* 0x0000007f0b0b7812 */ /* 0x001fe200078ec0ff */
[----:B-----5:R0:W-:Y:S03]  /*a0c0*/  BAR.SYNC.DEFER_BLOCKING R138, 0x80 ;  /* 0x0002008a0000751d */ /* 0x0201e60000010000 */
[----:B------:R-:W-:-:S13]  /*a0d0*/  ISETP.NE.AND P3, PT, R11, RZ, PT ;  /* 0x000000ff0b00720c */ /* 0x000fda0003f65270 */
[----:B------:R-:W-:-:S05]  /*a0e0*/  @!P3 VIADD R11, R89, 0x388a0 ;  /* 0x000388a0590bb836 */ /* 0x000fca0000000000 */
[----:B------:R-:W-:-:S04]  /*a0f0*/  @!P3 PRMT R11, RZ, 0x654, R11 ;  /* 0x00000654ff0bb816 */ /* 0x000fc8000000000b */
[----:B------:R0:W-:Y:S01]  /*a100*/  @!P3 SYNCS.ARRIVE.TRANS64.RED.A1T0 RZ, [R11+URZ], RZ ;  /* 0x000000ff0bffb9a7 */ /* 0x0001e2000810043f */
[----:B------:R-:W-:Y:S05]  /*a110*/  @!P0 BRA `(.L_x_552) ;  /* 0x0000000000048947 */ /* 0x000fea0003800000 */
[----:B------:R-:W-:Y:S01]  /*a120*/  BPT.TRAP 0x1 ;  /* 0x000000040000795c */ /* 0x000fe20000300000 */
.L_x_552:
[----:B------:R-:W-:Y:S05]  /*a130*/  BSYNC B0 ;  /* 0x0000000000007941 */ /* 0x000fea0003800000 */
.L_x_551:
[----:B------:R-:W5:Y:S01]  /*a140*/  SYNCS.PHASECHK.TRANS64.TRYWAIT P0, [R89+URZ+0x388b0], R90 ;  /* 0x0388b05a590075a7 */ /* 0x000f62000800017f */
[----:B------:R-:W-:Y:S01]  /*a150*/  ULDC UR61, c[0x0][0x2f4] ;  /* 0x0000bd00003d7ab9 */ /* 0x000fe20000000800 */
[----:B------:R-:W-:Y:S04]  /*a160*/  BSSY B0, `(.L_x_553) ;  /* 0x0000002000007945 */ /* 0x000fe80003800000 */
[----:B-----5:R-:W-:Y:S05]  /*a170*/  @!P0 BRA `(.L_x_554) ;  /* 0x000001e000c08947 */ /* 0x020fea0003800000 */
.L_x_844:
[----:B------:R-:W-:Y:S05]  /*a180*/  BSYNC B0 ;  /* 0x0000000000007941 */ /* 0x000fea0003800000 */
.L_x_553:
[----:B------:R-:W-:Y:S01]  /*a190*/  ULDC.64 UR4, c[0x0][0x328] ;  /* 0x0000ca0000047ab9 */ /* 0x000fe20000000a00 */
[----:B------:R-:W-:Y:S01]  /*a1a0*/  IMAD.IADD R88, R88, 0x1, -R219 ;  /* 0x0000000158587824 */ /* 0x000fe200078e0adb */
[----:B------:R-:W-:Y:S01]  /*a1b0*/  BSSY B0, `(.L_x_555) ;  /* 0x000002c000007945 */ /* 0x000fe20003800000 */
[----:B0-----:R-:W-:Y:S02]  /*a1c0*/  IMAD R11, R86, UR4, RZ ;  /* 0x00000004560b7c24 */ /* 0x001fe4000f8e02ff */
[----:B--2-4-:R-:W-:Y:S01]  /*a1d0*/  IMAD.WIDE.U32 R12, R84, UR4, RZ ;  /* 0x00000004540c7c25 */ /* 0x014fe2000f8e00ff */
[C---:B------:R-:W-:Y:S02]  /*a1e0*/  ISETP.GE.AND P4, PT, R88.reuse, 0x1, PT ;  /* 0x000000015800780c */ /* 0x040fe40003f86270 */
[----:B------:R-:W-:Y:S01]  /*a1f0*/  ISETP.GE.AND P0, PT, R88, 0x21, PT ;  /* 0x000000215800780c */ /* 0x000fe20003f06270 */
[----:B------:R-:W-:Y:S01]  /*a200*/  IMAD R11, R84, UR5, R11 ;  /* 0x00000005540b7c24 */ /* 0x000fe2000f8e020b */
[----:B------:R-:W-:-:S02]  /*a210*/  ULDC.64 UR4, c[0x0][0x338] ;  /* 0x0000ce0000047ab9 */ /* 0x000fc40000000a00 */
[----:B------:R-:W-:Y:S02]  /*a220*/  IMAD R14, R87, UR4, RZ ;  /* 0x00000004570e7c24 */ /* 0x000fe4000f8e02ff */
[----:B------:R-:W-:Y:S02]  /*a230*/  IMAD.IADD R13, R13, 0x1, R11 ;  /* 0x000000010d0d7824 */ /* 0x000fe400078e020b */
[C---:B------:R-:W-:Y:S02]  /*a240*/  IMAD R11, R31.reuse, UR5, R14 ;  /* 0x000000051f0b7c24 */ /* 0x040fe4000f8e020e */
[----:B------:R-:W-:Y:S01]  /*a250*/  IMAD.WIDE.U32 R12, R31, UR4, R12 ;  /* 0x000000041f0c7c25 */ /* 0x000fe2000f8e000c */
[----:B------:R-:W-:-:S03]  /*a260*/  ULDC.64 UR4, c[0x0][0x330] ;  /* 0x0000cc0000047ab9 */ /* 0x000fc60000000a00 */
[----:B------:R-:W-:Y:S01]  /*a270*/  IMAD R15, R0, UR4, RZ ;  /* 0x00000004000f7c24 */ /* 0x000fe2000f8e02ff */
[----:B------:R-:W-:-:S03]  /*a280*/  IADD3 R13, R13, R11, RZ ;  /* 0x0000000b0d0d7210 */ /* 0x000fc60007ffe0ff */
[C---:B------:R-:W-:Y:S02]  /*a290*/  IMAD R11, R30.reuse, UR5, R15 ;  /* 0x000000051e0b7c24 */ /* 0x040fe4000f8e020f */
[----:B------:R-:W-:Y:S01]  /*a2a0*/  IMAD.WIDE.U32 R12, R30, UR4, R12 ;  /* 0x000000041e0c7c25 */ /* 0x000fe2000f8e000c */
[----:B------:R-:W-:-:S03]  /*a2b0*/  ULDC.64 UR4, c[0x0][0x318] ;  /* 0x0000c60000047ab9 */ /* 0x000fc60000000a00 */
[----:B------:R-:W-:Y:S01]  /*a2c0*/  IMAD.IADD R11, R13, 0x1, R11 ;  /* 0x000000010d0b7824 */ /* 0x000fe200078e020b */
[----:B------:R-:W-:-:S04]  /*a2d0*/  LEA R31, P5, R12, UR4, 0x1 ;  /* 0x000000040c1f7c11 */ /* 0x000fc8000f8a08ff */
[----:B------:R-:W-:Y:S01]  /*a2e0*/  LEA.HI.X R11, R12, UR5, R11, 0x1, P5 ;  /* 0x000000050c0b7c11 */ /* 0x000fe2000a8f0c0b */
[----:B------:R0:W2:Y:S04]  /*a2f0*/  SHFL.IDX PT, R38, R31, RZ, 0x181f ;  /* 0x00181fff1f267589 */ /* 0x0000a800000e0000 */
[----:B------:R0:W4:Y:S01]  /*a300*/  SHFL.IDX PT, R39, R11, RZ, 0x181f ;  /* 0x00181fff0b277589 */ /* 0x00012200000e0000 */
[----:B------:R-:W-:Y:S05]  /*a310*/  @!P4 BRA `(.L_x_556) ;  /* 0x000000000054c947 */ /* 0x000fea0003800000 */
[----:B------:R-:W-:Y:S01]  /*a320*/  ISETP.GE.AND P5, PT, R16, UR61, PT ;  /* 0x0000003d10007c0c */ /* 0x000fe2000bfa6270 */
[----:B------:R-:W-:-:S12]  /*a330*/  ULDC.64 UR4, c[0x0][0x208] ;  /* 0x0000820000047ab9 */ /* 0x000fd80000000a00 */
[----:B------:R-:W5:Y:S01]  /*a340*/  @!P5 LDS.128 R12, [R85+0x400] ;  /* 0x00040000550cd984 */ /* 0x000f620000000c00 */
[----:B--2---:R-:W-:-:S04]  /*a350*/  @!P5 LEA R32, P4, R16, R38, 0x1 ;  /* 0x000000261020d211 */ /* 0x004fc800078808ff */
[----:B----4-:R-:W-:Y:S02]  /*a360*/  @!P5 LEA.HI.X R33, R16, R39, R17, 0x1, P4 ;  /* 0x000000271021d211 */ /* 0x010fe400020f0c11 */
[----:B------:R-:W-:-:S03]  /*a370*/  ISETP.GE.AND P4, PT, R213, UR61, PT ;  /* 0x0000003dd5007c0c */ /* 0x000fc6000bf86270 */
[----:B-----5:R-:W-:Y:S10]  /*a380*/  @!P5 ST.E.128 desc[UR4][R32.64], R12 ;  /* 0x0000000c2000d985 */ /* 0x020ff4000c101d04 */
[C---:B------:R-:W-:Y:S01]  /*a390*/  @!P4 LEA R34, P5, R23.reuse, R38, 0x1 ;  /* 0x000000261722c211 */ /* 0x040fe200078a08ff */
[----:B------:R-:W2:Y:S03]  /*a3a0*/  @!P4 LDS.128 R12, [R85+0x2c00] ;  /* 0x002c0000550cc984 */ /* 0x000ea60000000c00 */
[----:B------:R-:W-:-:S02]  /*a3b0*/  @!P4 LEA.HI.X R35, R23, R39, R216, 0x1, P5 ;  /* 0x000000271723c211 */ /* 0x000fc400028f0cd8 */
[----:B------:R-:W-:-:S03]  /*a3c0*/  ISETP.GE.AND P5, PT, R18, UR61, PT ;  /* 0x0000003d12007c0c */ /* 0x000fc6000bfa6270 */
[----:B--2---:R-:W-:Y:S10]  /*a3d0*/  @!P4 ST.E.128 desc[UR4][R34.64], R12 ;  /* 0x0000000c2200c985 */ /* 0x004ff4000c101d04 */
[C---:B------:R-:W-:Y:S01]  /*a3e0*/  @!P5 LEA R36, P4, R18.reuse, R38, 0x1 ;  /* 0x000000261224d211 */ /* 0x040fe200078808ff */
[----:B------:R-:W2:Y:S03]  /*a3f0*/  @!P5 LDS.128 R12, [R85+0x5400] ;  /* 0x00540000550cd984 */ /* 0x000ea60000000c00 */
[----:B------:R-:W-:-:S02]  /*a400*/  @!P5 LEA.HI.X R37, R18, R39, R218, 0x1, P4 ;  /* 0x000000271225d211 */ /* 0x000fc400020f0cda */
[----:B------:R-:W-:-:S03]  /*a410*/  ISETP.GE.AND P4, PT, R19, UR61, PT ;  /* 0x0000003d13007c0c */ /* 0x000fc6000bf86270 */
[----:B--2---:R-:W-:Y:S10]  /*a420*/  @!P5 ST.E.128 desc[UR4][R36.64], R12 ;  /* 0x0000000c2400d985 */ /* 0x004ff4000c101d04 */
[C---:B------:R-:W-:Y:S01]  /*a430*/  @!P4 LEA R32, P5, R19.reuse, R38, 0x1 ;  /* 0x000000261320c211 */ /* 0x040fe200078a08ff */
[----:B------:R-:W2:Y:S03]  /*a440*/  @!P4 LDS.128 R12, [R85+0x7c00] ;  /* 0x007c0000550cc984 */ /* 0x000ea60000000c00 */
[----:B------:R-:W-:-:S05]  /*a450*/  @!P4 LEA.HI.X R33, R19, R39, R217, 0x1, P5 ;  /* 0x000000271321c211 */ /* 0x000fca00028f0cd9 */
[----:B--2---:R2:W-:Y:S04]  /*a460*/  @!P4 ST.E.128 desc[UR4][R32.64], R12 ;  /* 0x0000000c2000c985 */ /* 0x0045e8000c101d04 */
.L_x_556:
[----:B------:R-:W-:Y:S05]  /*a470*/  BSYNC B0 ;  /* 0x0000000000007941 */ /* 0x000fea0003800000 */
.L_x_555:
[----:B----4-:R4:W0:Y:S01]  /*a480*/  SHFL.IDX PT, R39, R11, 0x1, 0x181f ;  /* 0x00381f000b277f89 */ /* 0x01082200000e0000 */
[----:B------:R-:W-:Y:S03]  /*a490*/  BSSY B0, `(.L_x_557) ;  /* 0x0000018000007945 */ /* 0x000fe60003800000 */
[----:B--2---:R4:W2:Y:S01]  /*a4a0*/  SHFL.IDX PT, R38, R31, 0x1, 0x181f ;  /* 0x00381f001f267f89 */ /* 0x0048a200000e0000 */
[----:B------:R-:W-:Y:S05]  /*a4b0*/  @!P0 BRA `(.L_x_558) ;  /* 0x0000000000548947 */ /* 0x000fea0003800000 */
[----:B------:R-:W-:Y:S01]  /*a4c0*/  ISETP.GE.AND P5, PT, R16, UR61, PT ;  /* 0x0000003d10007c0c */ /* 0x000fe2000bfa6270 */
[----:B------:R-:W-:Y:S01]  /*a4d0*/  ULDC.64 UR4, c[0x0][0x208] ;  /* 0x0000820000047ab9 */ /* 0x000fe20000000a00 */
[----:B------:R-:W-:-:S11]  /*a4e0*/  ISETP.GE.AND P4, PT, R213, UR61, PT ;  /* 0x0000003dd5007c0c */ /* 0x000fd6000bf86270 */
[----:B------:R-:W5:Y:S01]  /*a4f0*/  @!P5 LDS.128 R12, [R85+0x1400] ;  /* 0x00140000550cd984 */ /* 0x000f620000000c00 */
[----:B--2---:R-:W-:-:S04]  /*a500*/  @!P5 LEA R32, P0, R16, R38, 0x1 ;  /* 0x000000261020d211 */ /* 0x004fc800078008ff */
[----:B0-----:R-:W-:Y:S02]  /*a510*/  @!P5 LEA.HI.X R33, R16, R39, R17, 0x1, P0 ;  /* 0x000000271021d211 */ /* 0x001fe400000f0c11 */
        /* <DEDUP_REMOVED lines=15> */
.L_x_558:
[----:B------:R-:W-:Y:S05]  /*a610*/  BSYNC B0 ;  /* 0x0000000000007941 */ /* 0x000fea0003800000 */
.L_x_557:
[----:B------:R-:W-:Y:S01]  /*a620*/  ISETP.GE.AND P0, PT, R88, 0x41, PT ;  /* 0x000000415800780c */ /* 0x000fe20003f06270 */
[----:B0---4-:R-:W0:Y:S01]  /*a630*/  SHFL.IDX PT, R11, R11, 0x2, 0x181f ;  /* 0x00581f000b0b7f89 */ /* 0x011e2200000e0000 */
[----:B------:R-:W-:Y:S03]  /*a640*/  BSSY B0, `(.L_x_559) ;  /* 0x0000018000007945 */ /* 0x000fe60003800000 */
[----:B------:R-:W4:Y:S08]  /*a650*/  SHFL.IDX PT, R31, R31, 0x2, 0x181f ;  /* 0x00581f001f1f7f89 */ /* 0x000f3000000e0000 */
[----:B------:R-:W-:Y:S05]  /*a660*/  @!P0 BRA `(.L_x_560) ;  /* 0x0000000000548947 */ /* 0x000fea0003800000 */
[----:B------:R-:W-:Y:S01]  /*a670*/  ISETP.GE.AND P5, PT, R16, UR61, PT ;  /* 0x0000003d10007c0c */ /* 0x000fe2000bfa6270 */
[----:B------:R-:W-:Y:S01]  /*a680*/  ULDC.64 UR4, c[0x0][0x208] ;  /* 0x0000820000047ab9 */ /* 0x000fe20000000a00 */
[----:B------:R-:W-:-:S11]  /*a690*/  ISETP.GE.AND P4, PT, R213, UR61, PT ;  /* 0x0000003dd5007c0c */ /* 0x000fd6000bf86270 */
[----:B------:R-:W5:Y:S01]  /*a6a0*/  @!P5 LDS.128 R12, [R85+0x2400] ;  /* 0x00240000550cd984 */ /* 0x000f620000000c00 */
[----:B----4-:R-:W-:-:S04]  /*a6b0*/  @!P5 LEA R32, P0, R16, R31, 0x1 ;  /* 0x0000001f1020d211 */ /* 0x010fc800078008ff */
        /* <DEDUP_REMOVED lines=16> */
.L_x_560:
[----:B------:R-:W-:Y:S05]  /*a7c0*/  BSYNC B0 ;  /* 0x0000000000007941 */ /* 0x000fea0003800000 */
.L_x_559:
[----:B------:R-:W-:Y:S01]  /*a7d0*/  @!PT LDS RZ, [RZ] ;  /* 0x00000000fffff984 */ /* 0x000fe20000000800 */
[----:B------:R-:W-:Y:S01]  /*a7e0*/  @!PT LDS RZ, [RZ] ;  /* 0x00000000fffff984 */ /* 0x000fe20000000800 */
[----:B------:R-:W-:Y:S01]  /*a7f0*/  @!PT LDS RZ, [RZ] ;  /* 0x00000000fffff984 */ /* 0x000fe20000000800 */
[----:B------:R-:W-:Y:S01]  /*a800*/  @!PT LDS RZ, [RZ] ;  /* 0x00000000fffff984 */ /* 0x000fe20000000800 */
[----:B------:R5:W-:Y:S06]  /*a810*/  MEMBAR.ALL.CTA ;  /* 0x0000000000007992 */ /* 0x000bec0000008000 */
[----:B-----5:R-:W5:Y:S01]  /*a820*/  FENCE.VIEW.ASYNC.S ;  /* 0x00000000000073c6 */ /* 0x020f620000000000 */
[----:B-1----:R-:W-:Y:S01]  /*a830*/  @!P3 IADD3 R89, R89, 0x388c0, RZ ;  /* 0x000388c05959b810 */ /* 0x002fe20007ffe0ff */
[----:B------:R-:W-:Y:S01]  /*a840*/  VIADD R212, R212, 0x1 ;  /* 0x00000001d4d47836 */ /* 0x000fe20000000000 */
[----:B-----5:R1:W-:Y:S01]  /*a850*/  BAR.SYNC.DEFER_BLOCKING R138, 0x80 ;  /* 0x0002008a0000751d */ /* 0x0203e20000010000 */
[----:B------:R-:W-:-:S02]  /*a860*/  ISETP.NE.AND P4, PT, R113, RZ, PT ;  /* 0x000000ff7100720c */ /* 0x000fc40003f85270 */
[----:B------:R-:W-:Y:S02]  /*a870*/  @!P3 PRMT R89, RZ, 0x654, R89 ;  /* 0x00000654ff59b816 */ /* 0x000fe40000000059 */
[----:B------:R-:W-:Y:S02]  /*a880*/  PLOP3.LUT P0, PT, PT, PT, PT, 0x8, 0x0 ;  /* 0x000000000000781c */ /* 0x000fe40003f0e170 */
[----:B------:R1:W-:Y:S01]  /*a890*/  @!P3 SYNCS.ARRIVE.TRANS64.RED.A1T0 RZ, [R89+URZ], RZ ;  /* 0x000000ff59ffb9a7 */ /* 0x0003e2000810043f */
[----:B------:R-:W-:-:S04]  /*a8a0*/  ISETP.NE.AND P3, PT, R212, 0x2, PT ;  /* 0x00000002d400780c */ /* 0x000fc80003f65270 */
[----:B0-----:R-:W-:Y:S02]  /*a8b0*/  SEL R12, RZ, 0x1, P3 ;  /* 0x00000001ff0c7807 */ /* 0x001fe40001800000 */
[----:B------:R-:W-:Y:S02]  /*a8c0*/  SEL R212, R212, RZ, P3 ;  /* 0x000000ffd4d47207 */ /* 0x000fe40001800000 */
[----:B------:R-:W-:Y:S01]  /*a8d0*/  LOP3.LUT R223, R223, R12, RZ, 0x3c, !PT ;  /* 0x0000000cdfdf7212 */ /* 0x000fe200078e3cff */
[----:B-1----:R-:W-:Y:S06]  /*a8e0*/  @P4 BRA `(.L_x_561) ;  /* 0xffffff7400e84947 */ /* 0x002fec000383ffff */
.L_x_440:
[----:B------:R-:W-:Y:S01]  /*a8f0*/  BSSY B0, `(.L_x_562) ;  /* 0x000004a000007945 */ /* 0x000fe20003800000 */
[----:B------:R-:W-:Y:S02]  /*a900*/  ISETP.GE.AND P2, PT, R180, 0x1, PT ;  /* 0x00000001b400780c */ /* 0x000fe40003f46270 */
[----:B------:R-:W-:Y:S02]  /*a910*/  CS2R R2, SRZ ;  /* 0x0000000000027805 */ /* 0x000fe4000001ff00 */
[----:B------:R-:W-:Y:S01]  /*a920*/  PLOP3.LUT P1, PT, PT, PT, PT, 0x80, 0x0 ;  /* 0x000000000000781c */ /* 0x000fe20003f2f070 */
[----:B------:R-:W-:Y:S01]  /*a930*/  IMAD.MOV.U32 R0, RZ, RZ, RZ ;  /* 0x000000ffff007224 */ /* 0x000fe200078e00ff */
[----:B------:R-:W-:Y:S02]  /*a940*/  CS2R R150, SRZ ;  /* 0x0000000000967805 */ /* 0x000fe4000001ff00 */
[----:B------:R-:W-:Y:S02]  /*a950*/  CS2R R148, SRZ ;  /* 0x0000000000947805 */ /* 0x000fe4000001ff00 */
[----:B------:R-:W-:-:S02]  /*a960*/  CS2R R146, SRZ ;  /* 0x0000000000927805 */ /* 0x000fc4000001ff00 */
[----:B------:R-:W-:Y:S02]  /*a970*/  CS2R R144, SRZ ;  /* 0x0000000000907805 */ /* 0x000fe4000001ff00 */
[----:B------:R-:W-:Y:S02]  /*a980*/  CS2R R142, SRZ ;  /* 0x00000000008e7805 */ /* 0x000fe4000001ff00 */
[----:B------:R-:W-:Y:S02]  /*a990*/  MOV R141, RZ ;  /* 0x000000ff008d7202 */ /* 0x000fe40000000f00 */
[----:B------:R-:W-:Y:S02]  /*a9a0*/  CS2R R178, SRZ ;  /* 0x0000000000b27805 */ /* 0x000fe4000001ff00 */
[----:B------:R-:W-:Y:S01]  /*a9b0*/  CS2R R138, SRZ ;  /* 0x00000000008a7805 */ /* 0x000fe2000001ff00 */
[----:B------:R-:W-:Y:S01]  /*a9c0*/  IMAD.MOV.U32 R137, RZ, RZ, RZ ;  /* 0x000000ffff897224 */ /* 0x000fe200078e00ff */
        /* <DEDUP_REMOVED lines=8> */
[----:B---3--:R-:W-:Y:S02]  /*aa50*/  CS2R R118, SRZ ;  /* 0x0000000000767805 */ /* 0x008fe4000001ff00 */
        /* <DEDUP_REMOVED lines=39> */
[----:B------:R-:W-:Y:S01]  /*acd0*/  IMAD.MOV.U32 R46, RZ, RZ, RZ ;  /* 0x000000ffff2e7224 */ /* 0x000fe200078e00ff */
[----:B------:R-:W-:-:S02]  /*ace0*/  CS2R R8, SRZ ;  /* 0x0000000000087805 */ /* 0x000fc4000001ff00 */
[----:B------:R-:W-:Y:S02]  /*acf0*/  CS2R R158, SRZ ;  /* 0x00000000009e7805 */ /* 0x000fe4000001ff00 */
[----:B--2---:R-:W-:Y:S02]  /*ad00*/  CS2R R38, SRZ ;  /* 0x0000000000267805 */ /* 0x004fe4000001ff00 */
[----:B------:R-:W-:Y:S02]  /*ad10*/  CS2R R34, SRZ ;  /* 0x0000000000227805 */ /* 0x000fe4000001ff00 */
[----:B------:R-:W-:Y:S01]  /*ad20*/  MOV R24, RZ ;  /* 0x000000ff00187202 */ /* 0x000fe20000000f00 */
[----:B------:R-:W-:Y:S01]  /*ad30*/  IMAD.MOV.U32 R7, RZ, RZ, RZ ;  /* 0x000000ffff077224 */ /* 0x000fe200078e00ff */
[----:B------:R-:W-:Y:S01]  /*ad40*/  MOV R5, RZ ;  /* 0x000000ff00057202 */ /* 0x000fe20000000f00 */
[----:B------:R-:W-:Y:S01]  /*ad50*/  IMAD.MOV.U32 R27, RZ, RZ, RZ ;  /* 0x000000ffff1b7224 */ /* 0x000fe200078e00ff */
[----:B------:R-:W-:Y:S06]  /*ad60*/  @P0 BRA `(.L_x_563) ;  /* 0x0000000000080947 */ /* 0x000fec0003800000 */
[----:B------:R-:W0:Y:S02]  /*ad70*/  FENCE.VIEW.ASYNC.G ;  /* 0x00000000000073c6 */ /* 0x000e240000000100 */
[----:B0-----:R-:W-:Y:S06]  /*ad80*/  BAR.ARV 0xc, 0x180 ;  /* 0x0306000000007b1d */ /* 0x001fec0000002000 */
.L_x_563:
[----:B------:R-:W-:Y:S05]  /*ad90*/  BSYNC B0 ;  /* 0x0000000000007941 */ /* 0x000fea0003800000 */
.L_x_562:
[----:B------:R-:W-:Y:S02]  /*ada0*/  IMAD.MOV.U32 R25, RZ, RZ, RZ ;  /* 0x000000ffff197224 */ /* 0x000fe400078e00ff */
[----:B------:R-:W-:Y:S01]  /*adb0*/  IMAD.MOV.U32 R4, RZ, RZ, RZ ;  /* 0x000000ffff047224 */ /* 0x000fe200078e00ff */
[----:B------:R-:W-:Y:S06]  /*adc0*/  @!P2 BRA `(.L_x_564) ;  /* 0x000001280074a947 */ /* 0x000fec0003800000 */
[----:B------:R-:W2:Y:S01]  /*add0*/  LDL R6, [R1+0x6c] ;  /* 0x00006c0001067983 */ /* 0x000ea20000100800 */
[----:B------:R-:W0:Y:S02]  /*ade0*/  S2R R64, SR_TID.X ;  /* 0x0000000000407919 */ /* 0x000e240000002100 */
[----:B0-----:R-:W-:-:S04]  /*adf0*/  IADD3 R64, R64, -0x80, RZ ;  /* 0xffffff8040407810 */ /* 0x001fc80007ffe0ff */
[----:B------:R-:W-:-:S04]  /*ae00*/  SHF.R.S32.HI R65, RZ, 0x1f, R64 ;  /* 0x0000001fff417819 */ /* 0x000fc80000011440 */
[----:B------:R-:W-:-:S04]  /*ae10*/  LEA.HI R65, R65, R64, RZ, 0x7 ;  /* 0x0000004041417211 */ /* 0x000fc800078f38ff */
[----:B------:R-:W-:-:S06]  /*ae20*/  SHF.R.S32.HI R0, RZ, 0x7, R65 ;  /* 0x00000007ff007819 */ /* 0x000fcc0000011441 */
[----:B------:R-:W0:Y:S02]  /*ae30*/  SHFL.IDX PT, R0, R0, RZ, 0x1f ;  /* 0x00001fff00007589 */ /* 0x000e2400000e0000 */
[----:B0-----:R-:W-:-:S04]  /*ae40*/  LEA.HI R2, R0, R0, RZ, 0x1 ;  /* 0x0000000000027211 */ /* 0x001fc800078f08ff */
[----:B------:R-:W-:-:S05]  /*ae50*/  LOP3.LUT R3, R2, 0x1e, RZ, 0xc0, !PT ;  /* 0x0000001e02037812 */ /* 0x000fca00078ec0ff */
[----:B------:R-:W-:Y:S01]  /*ae60*/  IMAD.IADD R3, R0, 0x1, -R3 ;  /* 0x0000000100037824 */ /* 0x000fe200078e0a03 */
[----:B--2---:R-:W-:-:S13]  /*ae70*/  R2UR UR4, R6 ;  /* 0x00000000060472ca */ /* 0x004fda00000e0000 */
[----:B------:R-:W-:Y:S02]  /*ae80*/  ULOP3.LUT UP0, URZ, UR4, 0x9f, URZ, 0xc0, !UPT ;  /* 0x0000009f043f7892 */ /* 0x000fe4000f80c03f */
[----:B------:R-:W-:-:S04]  /*ae90*/  LEA R3, R3, UR4, 0xd ;  /* 0x0000000403037c11 */ /* 0x000fc8000f8e68ff */
[----:B------:R-:W-:Y:S02]  /*aea0*/  SHF.R.U32.HI R3, RZ, 0x4, R3 ;  /* 0x00000004ff037819 */ /* 0x000fe40000011603 */
[----:B------:R-:W-:Y:S02]  /*aeb0*/  PLOP3.LUT P0, PT, PT, PT, UP0, 0x80, 0x0 ;  /* 0x000000000000781c */ /* 0x000fe40003f0f008 */
[----:B------:R-:W-:-:S11]  /*aec0*/  LOP3.LUT R28, R3, 0x3fff, RZ, 0xc0, !PT ;  /* 0x00003fff031c7812 */ /* 0x000fd600078ec0ff */
        /* <DEDUP_REMOVED lines=16> */
[----:B-1--45:R-:W-:Y:S05]  /*afd0*/  CALL.ABS.NOINC R2 ;  /* 0x0000000002007343 */ /* 0x032fea0003c00000 */
.L_x_565:
[----:B------:R-:W-:Y:S02]  /*afe0*/  ULDC UR4, c[0x0][0x3f4] ;  /* 0x0000fd0000047ab9 */ /* 0x000fe40000000800 */
[----:B------:R-:W-:-:S13]  /*aff0*/  ISETP.LT.AND P0, PT, RZ, UR4, PT ;  /* 0x00000004ff007c0c */ /* 0x000fda000bf01270 */
[----:B------:R-:W-:Y:S05]  /*b000*/  @P0 BRA `(.L_x_566) ;  /* 0x0000000000400947 */ /* 0x000fea0003800000 */
[----:B------:R-:W2:Y:S02]  /*b010*/  LDL R2, [R1+0x70] ;  /* 0x0000700001027983 */ /* 0x000ea40000100800 */
[----:B--2---:R-:W-:-:S04]  /*b020*/  LEA.HI R0, R2, R2, RZ, 0x1 ;  /* 0x0000000202007211 */ /* 0x004fc800078f08ff */
[----:B------:R-:W-:-:S05]  /*b030*/  LOP3.LUT R0, R0, 0xfffffffe, RZ, 0xc0, !PT ;  /* 0xfffffffe00007812 */ /* 0x000fca00078ec0ff */
[----:B------:R-:W-:-:S05]  /*b040*/  IMAD.IADD R0, R2, 0x1, -R0 ;  /* 0x0000000102007824 */ /* 0x000fca00078e0a00 */
[----:B------:R-:W-:-:S04]  /*b050*/  SHF.L.U32 R3, R0, 0x1f, RZ ;  /* 0x0000001f00037819 */ /* 0x000fc800000006ff */
[----:B------:R0:W1:Y:S03]  /*b060*/  SYNCS.PHASECHK.TRANS64.TRYWAIT P0, [R22+URZ+0x38800], R3 ;  /* 0x03880003160075a7 */ /* 0x000066000800017f */
[----:B-1----:R-:W-:Y:S05]  /*b070*/  @!P0 NANOSLEEP.SYNCS 0x989680 ;  /* 0x009896800000895d */ /* 0x002fea0003900000 */
[----:B------:R-:W1:Y:S01]  /*b080*/  @!P0 SYNCS.PHASECHK.TRANS64 P0, [R22+URZ+0x38800], R3 ;  /* 0x03880003160085a7 */ /* 0x000e62000800007f */
[----:B------:R-:W-:Y:S04]  /*b090*/  BSSY B0, `(.L_x_567) ;  /* 0x0000006000007945 */ /* 0x000fe80003800000 */
[----:B-1----:R-:W-:Y:S05]  /*b0a0*/  @P0 BRA `(.L_x_568) ;  /* 0x0000000000100947 */ /* 0x002fea0003800000 */
.L_x_569:
[----:B-1----:R1:W2:Y:S02]  /*b0b0*/  SYNCS.PHASECHK.TRANS64.TRYWAIT P0, [R22+URZ+0x38800], R3 ;  /* 0x03880003160075a7 */ /* 0x0022a4000800017f */
[----:B--2---:R-:W-:Y:S05]  /*b0c0*/  @!P0 NANOSLEEP.SYNCS 0x989680 ;  /* 0x009896800000895d */ /* 0x004fea0003900000 */
[----:B------:R-:W2:Y:S02]  /*b0d0*/  @!P0 SYNCS.PHASECHK.TRANS64 P0, [R22+URZ+0x38800], R3 ;  /* 0x03880003160085a7 */ /* 0x000ea4000800007f */
[----:B--2---:R-:W-:Y:S05]  /*b0e0*/  @!P0 BRA `(.L_x_569) ;  /* 0xfffffffc00f08947 */ /* 0x004fea000383ffff */
.L_x_568:
[----:B------:R-:W-:Y:S05]  /*b0f0*/  BSYNC B0 ;  /* 0x0000000000007941 */ /* 0x000fea0003800000 */
.L_x_567:
[----:B------:R-:W-:Y:S05]  /*b100*/  BRA `(.L_x_570) ;  /* 0x0000006c00d87947 */ /* 0x000fea0003800000 */
.L_x_566:
[----:B------:R-:W2:Y:S01]  /*b110*/  LDL R30, [R1+0x6c] ;  /* 0x00006c00011e7983 */ /* 0x000ea20000100800 */
[----:B-----5:R-:W-:Y:S01]  /*b120*/  SHF.R.S32.HI R0, RZ, 0x1f, R136 ;  /* 0x0000001fff007819 */ /* 0x020fe20000011488 */
[----:B------:R-:W-:Y:S01]  /*b130*/  ULDC.64 UR4, c[0x0][0x3f8] ;  /* 0x0000fe0000047ab9 */ /* 0x000fe20000000a00 */
[----:B------:R-:W-:Y:S01]  /*b140*/  ULDC.64 UR6, c[0x0][0x408] ;  /* 0x0001020000067ab9 */ /* 0x000fe20000000a00 */
[----:B------:R-:W-:-:S04]  /*b150*/  IMAD.WIDE.U32 R4, R136, UR4, RZ ;  /* 0x0000000488047c25 */ /* 0x000fc8000f8e00ff */
[C---:B------:R-:W-:Y:S02]  /*b160*/  IMAD R3, R0.reuse, UR4, RZ ;  /* 0x0000000400037c24 */ /* 0x040fe4000f8e02ff */
[----:B------:R-:W-:Y:S02]  /*b170*/  IMAD R7, R0, UR6, RZ ;  /* 0x0000000600077c24 */ /* 0x000fe4000f8e02ff */
[C---:B------:R-:W-:Y:S01]  /*b180*/  IMAD R3, R136.reuse, UR5, R3 ;  /* 0x0000000588037c24 */ /* 0x040fe2000f8e0203 */
[----:B------:R-:W-:Y:S01]  /*b190*/  ULDC.64 UR4, c[0x0][0x3e8] ;  /* 0x0000fa0000047ab9 */ /* 0x000fe20000000a00 */
[----:B------:R-:W-:Y:S01]  /*b1a0*/  IMAD R7, R136, UR7, R7 ;  /* 0x0000000788077c24 */ /* 0x000fe2000f8e0207 */
[----:B------:R-:W-:Y:S01]  /*b1b0*/  LEA R2, P0, R4, UR4, 0x1 ;  /* 0x0000000404027c11 */ /* 0x000fe2000f8008ff */
[----:B------:R-:W-:Y:S01]  /*b1c0*/  IMAD.WIDE.U32 R26, R136, UR6, RZ ;  /* 0x00000006881a7c25 */ /* 0x000fe2000f8e00ff */
[----:B------:R-:W-:Y:S01]  /*b1d0*/  ULDC.64 UR6, c[0x0][0x400] ;  /* 0x0001000000067ab9 */ /* 0x000fe20000000a00 */
[----:B------:R-:W-:-:S02]  /*b1e0*/  IADD3 R5, R3, R5, RZ ;  /* 0x0000000503057210 */ /* 0x000fc40007ffe0ff */
[----:B------:R-:W-:Y:S01]  /*b1f0*/  IMAD.IADD R3, R7, 0x1, R27 ;  /* 0x0000000107037824 */ /* 0x000fe200078e021b */
[----:B------:R-:W-:Y:S02]  /*b200*/  LEA R25, P1, R26, UR6, 0x1 ;  /* 0x000000061a197c11 */ /* 0x000fe4000f8208ff */
[----:B------:R-:W-:Y:S02]  /*b210*/  LEA.HI.X R24, R4, UR5, R5, 0x1, P0 ;  /* 0x0000000504187c11 */ /* 0x000fe400080f0c05 */
[----:B------:R-:W-:Y:S02]  /*b220*/  LEA.HI.X R26, R26, UR7, R3, 0x1, P1 ;  /* 0x000000071a1a7c11 */ /* 0x000fe400088f0c03 */
[----:B--2---:R-:W-:-:S13]  /*b230*/  R2UR UR8, R30 ;  /* 0x000000001e0872ca */ /* 0x004fda00000e0000 */
[----:B------:R-:W-:-:S06]  /*b240*/  ULOP3.LUT UP0, URZ, UR8, 0x3ff, URZ, 0xc0, !UPT ;  /* 0x000003ff083f7892 */ /* 0x000fcc000f80c03f */
[----:B------:R-:W-:-:S13]  /*b250*/  PLOP3.LUT P2, PT, PT, PT, UP0, 0x80, 0x0 ;  /* 0x000000000000781c */ /* 0x000fda0003f4f008 */
        /* <DEDUP_REMOVED lines=16> */
[----:B-1--4-:R-:W-:Y:S05]  /*b360*/  CALL.ABS.NOINC R14 ;  /* 0x000000000e007343 */ /* 0x012fea0003c00000 */
.L_x_571:
[----:B------:R-:W-:Y:S01]  /*b370*/  ULDC.U8 UR4, c[0x0][0x410] ;  /* 0x0001040000047ab9 */ /* 0x000fe20000000000 */
[----:B------:R-:W-:Y:S01]  /*b380*/  R2UR UR5, R30 ;  /* 0x000000001e0572ca */ /* 0x000fe200000e0000 */
[----:B------:R-:W-:Y:S01]  /*b390*/  BSSY B0, `(.L_x_572) ;  /* 0x00006c5000007945 */ /* 0x000fe20003800000 */
[----:B------:R-:W-:Y:S01]  /*b3a0*/  ISETP.NE.AND P0, PT, RZ, UR4, PT ;  /* 0x00000004ff007c0c */ /* 0x000fe2000bf05270 */
[----:B----4-:R-:W-:Y:S01]  /*b3b0*/  VIADD R31, R219, 0x20 ;  /* 0x00000020db1f7836 */ /* 0x010fe20000000000 */
[----:B------:R-:W-:Y:S01]  /*b3c0*/  SHF.R.U32.HI R20, RZ, 0x3, R224 ;  /* 0x00000003ff147819 */ /* 0x000fe200000116e0 */
[----:B------:R-:W-:Y:S01]  /*b3d0*/  IMAD R4, R29, 0x80, R219 ;  /* 0x000000801d047824 */ /* 0x000fe200078e02db */
[----:B------:R-:W-:Y:S02]  /*b3e0*/  LOP3.LUT R3, R224, 0x38, R16, 0xf8, !PT ;  /* 0x00000038e0037812 */ /* 0x000fe400078ef810 */
[----:B------:R-:W-:Y:S02]  /*b3f0*/  IADD3 R21, R219, 0x60, RZ ;  /* 0x00000060db157810 */ /* 0x000fe40007ffe0ff */
[----:B------:R-:W-:-:S04]  /*b400*/  LOP3.LUT R3, R228, R3, R20, 0xf6, !PT ;  /* 0x00000003e4037212 */ /* 0x000fc800078ef614 */
[----:B------:R-:W-:Y:S01]  /*b410*/  LEA R30, R3, UR5, 0x1 ;  /* 0x00000005031e7c11 */ /* 0x000fe2000f8e08ff */
[----:B------:R-:W-:Y:S06]  /*b420*/  @!P0 BRA `(.L_x_573) ;  /* 0x0000003000a48947 */ /* 0x000fec0003800000 */
[----:B------:R-:W-:-:S03]  /*b430*/  UMOV UR4, 0xffffffff ;  /* 0xffffffff00047882 */ /* 0x000fc60000000000 */
[----:B------:R-:W-:Y:S05]  /*b440*/  BRA.DIV UR4, `(.L_x_574) ;  /* 0x000001d204207947 */ /* 0x000fea000b800000 */
[----:B------:R0:W1:Y:S04]  /*b450*/  SHFL.IDX PT, R3, R24, RZ, 0x181f ;  /* 0x00181fff18037589 */ /* 0x00006800000e0000 */
[----:B------:R-:W2:Y:S04]  /*b460*/  SHFL.IDX PT, R2, R2, RZ, 0x181f ;  /* 0x00181fff02027589 */ /* 0x000ea800000e0000 */
[----:B------:R0:W3:Y:S04]  /*b470*/  SHFL.IDX PT, R5, R26, RZ, 0x181f ;  /* 0x00181fff1a057589 */ /* 0x0000e800000e0000 */
[----:B------:R0:W4:Y:S02]  /*b480*/  SHFL.IDX PT, R14, R25, RZ, 0x181f ;  /* 0x00181fff190e7589 */ /* 0x00012400000e0000 */
.L_x_850:
[----:B------:R-:W-:Y:S01]  /*b490*/  ULDC UR4, c[0x0][0x448] ;  /* 0x0001120000047ab9 */ /* 0x000fe20000000800 */
[----:B------:R-:W-:Y:S01]  /*b4a0*/  BSSY B1, `(.L_x_575) ;  /* 0x000003b000017945 */ /* 0x000fe20003800000 */
[----:B------:R-:W-:Y:S01]  /*b4b0*/  IMAD R0, R140, UR4, RZ ;  /* 0x000000048c007c24 */ /* 0x000fe2000f8e02ff */
[----:B------:R-:W-:Y:S02]  /*b4c0*/  CS2R R6, SRZ ;  /* 0x0000000000067805 */ /* 0x000fe4000001ff00 */
[----:B------:R-:W-:Y:S02]  /*b4d0*/  CS2R R8, SRZ ;  /* 0x0000000000087805 */ /* 0x000fe4000001ff00 */
[----:B------:R-:W-:Y:S02]  /*b4e0*/  CS2R R10, SRZ ;  /* 0x00000000000a7805 */ /* 0x000fe4000001ff00 */
[----:B------:R-:W-:Y:S02]  /*b4f0*/  CS2R R12, SRZ ;  /* 0x00000000000c7805 */ /* 0x000fe4000001ff00 */
[----:B------:R-:W-:Y:S01]  /*b500*/  ISETP.GE.AND P0, PT, R4, R0, PT ;  /* 0x000000000400720c */ /* 0x000fe20003f06270 */
[----:B------:R-:W-:Y:S01]  /*b510*/  IMAD R0, R29, -0x80, R0 ;  /* 0xffffff801d007824 */ /* 0x000fe200078e0200 */
[----:B0-----:R-:W-:-:S02]  /*b520*/  CS2R R24, SRZ ;  /* 0x0000000000187805 */ /* 0x001fc4000001ff00 */
[----:B------:R-:W-:Y:S02]  /*b530*/  CS2R R26, SRZ ;  /* 0x00000000001a7805 */ /* 0x000fe4000001ff00 */
[----:B------:R-:W-:Y:S02]  /*b540*/  CS2R R32, SRZ ;  /* 0x0000000000207805 */ /* 0x000fe4000001ff00 */
[----:B------:R-:W-:-:S05]  /*b550*/  CS2R R34, SRZ ;  /* 0x0000000000227805 */ /* 0x000fca000001ff00 */
[----:B------:R-:W-:Y:S05]  /*b560*/  @P0 BRA `(.L_x_576) ;  /* 0x0000000000b80947 */ /* 0x000fea0003800000 */
[----:B------:R-:W-:Y:S01]  /*b570*/  ULDC UR4, c[0x0][0x3f4] ;  /* 0x0000fd0000047ab9 */ /* 0x000fe20000000800 */
[C---:B------:R-:W-:Y:S01]  /*b580*/  IMAD.SHL.U32 R41, R221.reuse, 0x2, RZ ;  /* 0x00000002dd297824 */ /* 0x040fe200078e00ff */
[----:B------:R-:W-:Y:S01]  /*b590*/  ISETP.GE.AND P1, PT, R220, UR4, PT ;  /* 0x00000004dc007c0c */ /* 0x000fe2000bf26270 */
[C---:B------:R-:W-:Y:S01]  /*b5a0*/  IMAD.SHL.U32 R49, R222.reuse, 0x2, RZ ;  /* 0x00000002de317824 */ /* 0x040fe200078e00ff */
[----:B------:R-:W-:Y:S02]  /*b5b0*/  ISETP.GE.AND P2, PT, R221, UR4, PT ;  /* 0x00000004dd007c0c */ /* 0x000fe4000bf46270 */
[----:B------:R-:W-:Y:S02]  /*b5c0*/  CS2R R12, SRZ ;  /* 0x00000000000c7805 */ /* 0x000fe4000001ff00 */
[----:B------:R-:W-:Y:S02]  /*b5d0*/  ISETP.GE.AND P0, PT, R222, UR4, PT ;  /* 0x00000004de007c0c */ /* 0x000fe4000bf06270 */
[----:B------:R-:W-:-:S02]  /*b5e0*/  CS2R R34, SRZ ;  /* 0x0000000000227805 */ /* 0x000fc4000001ff00 */
[----:B------:R-:W-:Y:S02]  /*b5f0*/  SHF.R.S32.HI R7, RZ, 0x1f, R220 ;  /* 0x0000001fff077819 */ /* 0x000fe400000114dc */
[----:B------:R-:W-:Y:S02]  /*b600*/  CS2R R10, SRZ ;  /* 0x00000000000a7805 */ /* 0x000fe4000001ff00 */
[----:B------:R-:W-:Y:S01]  /*b610*/  SHF.L.U32 R45, R220, 0x1, RZ ;  /* 0x00000001dc2d7819 */ /* 0x000fe200000006ff */
[----:B------:R-:W-:Y:S01]  /*b620*/  ULDC.64 UR6, c[0x0][0x208] ;  /* 0x0000820000067ab9 */ /* 0x000fe20000000a00 */
[----:B------:R-:W-:Y:S02]  /*b630*/  ISETP.GE.AND P3, PT, R214, UR4, PT ;  /* 0x00000004d6007c0c */ /* 0x000fe4000bf66270 */
[----:B------:R-:W-:Y:S02]  /*b640*/  SHF.R.S32.HI R4, RZ, 0x1f, R221 ;  /* 0x0000001fff047819 */ /* 0x000fe400000114dd */
[----:B------:R-:W-:-:S02]  /*b650*/  SHF.L.U64.HI R6, R220, 0x1, R7 ;  /* 0x00000001dc067819 */ /* 0x000fc40000010207 */
[C---:B--2---:R-:W-:Y:S02]  /*b660*/  @!P1 IADD3 R42, P5, R2.reuse, R45, RZ ;  /* 0x0000002d022a9210 */ /* 0x044fe40007fbe0ff */
[----:B------:R-:W-:Y:S02]  /*b670*/  SHF.L.U64.HI R4, R221, 0x1, R4 ;  /* 0x00000001dd047819 */ /* 0x000fe40000010204 */
[-C--:B------:R-:W-:Y:S01]  /*b680*/  @!P2 IADD3 R38, P4, R2, R41.reuse, RZ ;  /* 0x000000290226a210 */ /* 0x080fe20007f9e0ff */
[C---:B-1----:R-:W-:Y:S01]  /*b690*/  @!P1 IMAD.X R43, R3.reuse, 0x1, R6, P5 ;  /* 0x00000001032b9824 */ /* 0x042fe200028e0606 */
[----:B----4-:R-:W-:Y:S02]  /*b6a0*/  @!P2 IADD3 R40, P6, R14, R41, RZ ;  /* 0x000000290e28a210 */ /* 0x010fe40007fde0ff */
[----:B------:R-:W-:Y:S01]  /*b6b0*/  SHF.R.S32.HI R9, RZ, 0x1f, R222 ;  /* 0x0000001fff097819 */ /* 0x000fe200000114de */
[----:B------:R-:W-:Y:S01]  /*b6c0*/  @!P2 IMAD.X R39, R3, 0x1, R4, P4 ;  /* 0x000000010327a824 */ /* 0x000fe200020e0604 */
[----:B---3--:R-:W-:Y:S01]  /*b6d0*/  @!P2 IADD3.X R41, R5, R4, RZ, P6, !PT ;  /* 0x000000040529a210 */ /* 0x008fe200037fe4ff */
[----:B------:R-:W-:Y:S01]  /*b6e0*/  @!P3 IMAD.MOV.U32 R4, RZ, RZ, R14 ;  /* 0x000000ffff04b224 */ /* 0x000fe200078e000e */
[----:B------:R-:W-:-:S02]  /*b6f0*/  SHF.L.U64.HI R8, R222, 0x1, R9 ;  /* 0x00000001de087819 */ /* 0x000fc40000010209 */
[-C--:B------:R-:W-:Y:S02]  /*b700*/  @!P0 IADD3 R46, P6, R2, R49.reuse, RZ ;  /* 0x00000031022e8210 */ /* 0x080fe40007fde0ff */
[----:B------:R-:W-:Y:S02]  /*b710*/  CS2R R32, SRZ ;  /* 0x0000000000207805 */ /* 0x000fe4000001ff00 */
[C---:B------:R-:W-:Y:S02]  /*b720*/  @!P0 IADD3 R48, P5, R14.reuse, R49, RZ ;  /* 0x000000310e308210 */ /* 0x040fe40007fbe0ff */
[----:B------:R-:W-:Y:S02]  /*b730*/  CS2R R26, SRZ ;  /* 0x00000000001a7805 */ /* 0x000fe4000001ff00 */
[----:B------:R-:W-:Y:S01]  /*b740*/  @!P1 IADD3 R44, P4, R14, R45, RZ ;  /* 0x0000002d0e2c9210 */ /* 0x000fe20007f9e0ff */
[--C-:B------:R-:W-:Y:S01]  /*b750*/  @!P0 IMAD.X R47, R3, 0x1, R8.reuse, P6 ;  /* 0x00000001032f8824 */ /* 0x100fe200030e0608 */
[----:B------:R-:W-:Y:S01]  /*b760*/  CS2R R24, SRZ ;  /* 0x0000000000187805 */ /* 0x000fe2000001ff00 */
[C---:B------:R-:W-:Y:S01]  /*b770*/  @!P0 IMAD.X R49, R5.reuse, 0x1, R8, P5 ;  /* 0x0000000105318824 */ /* 0x040fe200028e0608 */
[----:B------:R-:W-:-:S02]  /*b780*/  @!P1 IADD3.X R45, R5, R6, RZ, P4, !PT ;  /* 0x00000006052d9210 */ /* 0x000fc400027fe4ff */
[----:B------:R-:W-:Y:S02]  /*b790*/  CS2R R8, SRZ ;  /* 0x0000000000087805 */ /* 0x000fe4000001ff00 */
[----:B------:R-:W-:Y:S01]  /*b7a0*/  CS2R R6, SRZ ;  /* 0x0000000000067805 */ /* 0x000fe2000001ff00 */
[C---:B------:R-:W-:Y:S01]  /*b7b0*/  @!P3 IMAD.WIDE R14, R214.reuse, 0x2, R2 ;  /* 0x00000002d60eb825 */ /* 0x040fe200078e0202 */
[----:B------:R0:W5:Y:S03]  /*b7c0*/  @!P2 LD.E.64 R10, desc[UR6][R38.64] ;  /* 0x00000006260aa980 */ /* 0x000166000c101b00 */
[----:B------:R-:W-:Y:S01]  /*b7d0*/  @!P3 IMAD.WIDE R36, R214, 0x2, R4 ;  /* 0x00000002d624b825 */ /* 0x000fe200078e0204 */
[----:B------:R0:W5:Y:S04]  /*b7e0*/  @!P3 LD.E.64 R12, desc[UR6][R14.64] ;  /* 0x000000060e0cb980 */ /* 0x000168000c101b00 */
[----:B------:R0:W5:Y:S04]  /*b7f0*/  @!P3 LD.E.64 R34, desc[UR6][R36.64] ;  /* 0x000000062422b980 */ /* 0x000168000c101b00 */
[----:B------:R0:W5:Y:S04]  /*b800*/  @!P2 LD.E.64 R32, desc[UR6][R40.64] ;  /* 0x000000062820a980 */ /* 0x000168000c101b00 */
[----:B------:R0:W5:Y:S04]  /*b810*/  @!P1 LD.E.64 R8, desc[UR6][R42.64] ;  /* 0x000000062a089980 */ /* 0x000168000c101b00 */
[----:B------:R0:W5:Y:S04]  /*b820*/  @!P1 LD.E.64 R26, desc[UR6][R44.64] ;  /* 0x000000062c1a9980 */ /* 0x000168000c101b00 */
[----:B------:R0:W5:Y:S04]  /*b830*/  @!P0 LD.E.64 R6, desc[UR6][R46.64] ;  /* 0x000000062e068980 */ /* 0x000168000c101b00 */
[----:B------:R0:W5:Y:S02]  /*b840*/  @!P0 LD.E.64 R24, desc[UR6][R48.64] ;  /* 0x0000000630188980 */ /* 0x000164000c101b00 */
.L_x_576:
[----:B------:R-:W-:Y:S05]  /*b850*/  BSYNC B1 ;  /* 0x0000000000017941 */ /* 0x000fea0003800000 */
.L_x_575:
[----:B---3--:R-:W2:Y:S01]  /*b860*/  LDL R5, [R1+0x70] ;  /* 0x0000700001057983 */ /* 0x008ea20000100800 */
[----:B0----5:R-:W-:Y:S01]  /*b870*/  MOV R15, R12 ;  /* 0x0000000c000f7202 */ /* 0x021fe20000000f00 */
[--C-:B------:R-:W-:Y:S01]  /*b880*/  IMAD.MOV.U32 R20, RZ, RZ, R13.reuse ;  /* 0x000000ffff147224 */ /* 0x100fe200078e000d */
[--C-:B------:R-:W-:Y:S01]  /*b890*/  SHF.R.U64 R37, R12, 0x10, R13.reuse ;  /* 0x000000100c257819 */ /* 0x100fe2000000120d */
[----:B----4-:R-:W-:Y:S01]  /*b8a0*/  IMAD.MOV.U32 R14, RZ, RZ, R10 ;  /* 0x000000ffff0e7224 */ /* 0x010fe200078e000a */
[----:B------:R-:W-:Y:S01]  /*b8b0*/  SHF.R.U32.HI R38, RZ, 0x10, R13 ;  /* 0x00000010ff267819 */ /* 0x000fe2000001160d */
[----:B------:R-:W-:Y:S01]  /*b8c0*/  IMAD.MOV.U32 R4, RZ, RZ, R7 ;  /* 0x000000ffff047224 */ /* 0x000fe200078e0007 */
[----:B------:R-:W-:Y:S01]  /*b8d0*/  MOV R12, R11 ;  /* 0x0000000b000c7202 */ /* 0x000fe20000000f00 */
[----:B------:R-:W-:Y:S01]  /*b8e0*/  IMAD.MOV.U32 R29, RZ, RZ, R34 ;  /* 0x000000ffff1d7224 */ /* 0x000fe200078e0022 */
[--C-:B------:R-:W-:Y:S01]  /*b8f0*/  SHF.R.U64 R39, R10, 0x10, R11.reuse ;  /* 0x000000100a277819 */ /* 0x100fe2000000120b */
[----:B------:R-:W-:Y:S01]  /*b900*/  IMAD.MOV.U32 R10, RZ, RZ, R8 ;  /* 0x000000ffff0a7224 */ /* 0x000fe200078e0008 */
[----:B------:R-:W-:Y:S01]  /*b910*/  SHF.R.U32.HI R40, RZ, 0x10, R11 ;  /* 0x00000010ff287819 */ /* 0x000fe2000001160b */
[--C-:B------:R-:W-:Y:S01]  /*b920*/  IMAD.MOV.U32 R11, RZ, RZ, R9.reuse ;  /* 0x000000ffff0b7224 */ /* 0x100fe200078e0009 */
[--C-:B------:R-:W-:Y:S01]  /*b930*/  SHF.R.U64 R41, R8, 0x10, R9.reuse ;  /* 0x0000001008297819 */ /* 0x100fe20000001209 */
[----:B------:R-:W-:Y:S01]  /*b940*/  IMAD.MOV.U32 R13, RZ, RZ, R32 ;  /* 0x000000ffff0d7224 */ /* 0x000fe200078e0020 */
[----:B------:R-:W-:Y:S01]  /*b950*/  SHF.R.U32.HI R42, RZ, 0x10, R9 ;  /* 0x00000010ff2a7819 */ /* 0x000fe20000011609 */
[----:B------:R-:W-:Y:S01]  /*b960*/  IMAD.MOV.U32 R9, RZ, RZ, R27 ;  /* 0x000000ffff097224 */ /* 0x000fe200078e001b */
[----:B-1----:R-:W-:Y:S01]  /*b970*/  MOV R3, R6 ;  /* 0x0000000600037202 */ /* 0x002fe20000000f00 */
[----:B------:R-:W-:Y:S01]  /*b980*/  BSSY B1, `(.L_x_577) ;  /* 0x0000027000017945 */ /* 0x000fe20003800000 */
[----:B------:R-:W-:Y:S01]  /*b990*/  SHF.R.U64 R43, R6, 0x10, R7 ;  /* 0x00000010062b7819 */ /* 0x000fe20000001207 */
[----:B------:R-:W-:Y:S01]  /*b9a0*/  IMAD.MOV.U32 R6, RZ, RZ, R25 ;  /* 0x000000ffff067224 */ /* 0x000fe200078e0019 */
[----:B------:R-:W-:Y:S01]  /*b9b0*/  SHF.R.U32.HI R44, RZ, 0x10, R7 ;  /* 0x00000010ff2c7819 */ /* 0x000fe20000011607 */
[----:B------:R-:W-:Y:S01]  /*b9c0*/  IMAD.MOV.U32 R7, RZ, RZ, R26 ;  /* 0x000000ffff077224 */ /* 0x000fe200078e001a */
[----:B------:R-:W-:-:S02]  /*b9d0*/  SHF.R.U64 R45, R34, 0x10, R35 ;  /* 0x00000010222d7819 */ /* 0x000fc40000001223 */
[----:B------:R-:W-:Y:S02]  /*b9e0*/  MOV R36, R35 ;  /* 0x0000002300247202 */ /* 0x000fe40000000f00 */
[----:B------:R-:W-:Y:S02]  /*b9f0*/  MOV R34, R33 ;  /* 0x0000002100227202 */ /* 0x000fe40000000f00 */
[----:B------:R-:W-:Y:S02]  /*ba00*/  SHF.R.U64 R32, R32, 0x10, R33 ;  /* 0x0000001020207819 */ /* 0x000fe40000001221 */
[----:B------:R-:W-:Y:S02]  /*ba10*/  SHF.R.U32.HI R35, RZ, 0x10, R35 ;  /* 0x00000010ff237819 */ /* 0x000fe40000011623 */
[----:B------:R-:W-:Y:S02]  /*ba20*/  SHF.R.U32.HI R33, RZ, 0x10, R33 ;  /* 0x00000010ff217819 */ /* 0x000fe40000011621 */
[----:B------:R-:W-:-:S02]  /*ba30*/  SHF.R.U64 R46, R26, 0x10, R27 ;  /* 0x000000101a2e7819 */ /* 0x000fc4000000121b */
[----:B------:R-:W-:Y:S02]  /*ba40*/  SHF.R.U32.HI R47, RZ, 0x10, R27 ;  /* 0x00000010ff2f7819 */ /* 0x000fe4000001161b */
[----:B------:R-:W-:Y:S02]  /*ba50*/  MOV R8, R24 ;  /* 0x0000001800087202 */ /* 0x000fe40000000f00 */
[----:B------:R-:W-:Y:S02]  /*ba60*/  VIMNMX R0, R0, 0x80, PT ;  /* 0x0000008000007848 */ /* 0x000fe40003fe0100 */
[--C-:B------:R-:W-:Y:S02]  /*ba70*/  SHF.R.U64 R48, R24, 0x10, R25.reuse ;  /* 0x0000001018307819 */ /* 0x100fe40000001219 */
[----:B------:R-:W-:Y:S02]  /*ba80*/  SHF.R.U32.HI R49, RZ, 0x10, R25 ;  /* 0x00000010ff317819 */ /* 0x000fe40000011619 */
[----:B------:R-:W-:-:S02]  /*ba90*/  PRMT R25, R15, 0x5410, R20 ;  /* 0x000054100f197816 */ /* 0x000fc40000000014 */
[----:B------:R-:W-:Y:S02]  /*baa0*/  PRMT R14, R14, 0x5410, R12 ;  /* 0x000054100e0e7816 */ /* 0x000fe4000000000c */
[----:B------:R-:W-:Y:S02]  /*bab0*/  PRMT R10, R10, 0x5410, R11 ;  /* 0x000054100a0a7816 */ /* 0x000fe4000000000b */
[----:B------:R-:W-:Y:S02]  /*bac0*/  PRMT R27, R29, 0x5410, R36 ;  /* 0x000054101d1b7816 */ /* 0x000fe40000000024 */
[----:B------:R-:W-:Y:S02]  /*bad0*/  PRMT R20, R13, 0x5410, R34 ;  /* 0x000054100d147816 */ /* 0x000fe40000000022 */
[----:B------:R-:W-:Y:S02]  /*bae0*/  PRMT R26, R37, 0x5410, R38 ;  /* 0x00005410251a7816 */ /* 0x000fe40000000026 */
[----:B------:R-:W-:-:S02]  /*baf0*/  PRMT R15, R39, 0x5410, R40 ;  /* 0x00005410270f7816 */ /* 0x000fc40000000028 */
[----:B------:R-:W-:Y:S02]  /*bb00*/  PRMT R11, R41, 0x5410, R42 ;  /* 0x00005410290b7816 */ /* 0x000fe4000000002a */
[----:B------:R-:W-:Y:S02]  /*bb10*/  PRMT R29, R45, 0x5410, R35 ;  /* 0x000054102d1d7816 */ /* 0x000fe40000000023 */
[----:B------:R-:W-:Y:S02]  /*bb20*/  PRMT R24, R32, 0x5410, R33 ;  /* 0x0000541020187816 */ /* 0x000fe40000000021 */
[----:B------:R-:W-:Y:S02]  /*bb30*/  ISETP.GE.AND P1, PT, R219, R0, PT ;  /* 0x00000000db00720c */ /* 0x000fe40003f26270 */
[----:B------:R-:W-:Y:S02]  /*bb40*/  PRMT R12, R7, 0x5410, R9 ;  /* 0x00005410070c7816 */ /* 0x000fe40000000009 */
[----:B------:R-:W-:-:S02]  /*bb50*/  PRMT R13, R46, 0x5410, R47 ;  /* 0x000054102e0d7816 */ /* 0x000fc4000000002f */
[----:B------:R-:W-:Y:S02]  /*bb60*/  PRMT R8, R8, 0x5410, R6 ;  /* 0x0000541008087816 */ /* 0x000fe40000000006 */
[----:B--2---:R-:W-:-:S04]  /*bb70*/  LEA.HI R2, R5, R5, RZ, 0x1 ;  /* 0x0000000505027211 */ /* 0x004fc800078f08ff */
[----:B------:R-:W-:-:S05]  /*bb80*/  LOP3.LUT R2, R2, 0xfffffffe, RZ, 0xc0, !PT ;  /* 0xfffffffe02027812 */ /* 0x000fca00078ec0ff */
[----:B------:R-:W-:-:S05]  /*bb90*/  IMAD.IADD R2, R5, 0x1, -R2 ;  /* 0x0000000105027824 */ /* 0x000fca00078e0a02 */
[----:B------:R-:W-:Y:S02]  /*bba0*/  SHF.L.U32 R5, R2, 0x1f, RZ ;  /* 0x0000001f02057819 */ /* 0x000fe400000006ff */
[----:B------:R-:W-:Y:S02]  /*bbb0*/  PRMT R2, R3, 0x5410, R4 ;  /* 0x0000541003027816 */ /* 0x000fe40000000004 */
[----:B------:R-:W0:Y:S01]  /*bbc0*/  SYNCS.PHASECHK.TRANS64.TRYWAIT P0, [R22+URZ+0x38800], R5 ;  /* 0x03880005160075a7 */ /* 0x000e22000800017f */
[----:B------:R-:W-:Y:S01]  /*bbd0*/  PRMT R3, R43, 0x5410, R44 ;  /* 0x000054102b037816 */ /* 0x000fe2000000002c */
[----:B0-----:R-:W-:Y:S06]  /*bbe0*/  @!P0 BRA `(.L_x_578) ;  /* 0x000001c800a88947 */ /* 0x001fec0003800000 */
.L_x_851:
[----:B------:R-:W-:Y:S05]  /*bbf0*/  BSYNC B1 ;  /* 0x0000000000017941 */ /* 0x000fea0003800000 */
.L_x_577:
[----:B------:R-:W-:Y:S01]  /*bc00*/  BSSY B1, `(.L_x_579) ;  /* 0x00000aa000017945 */ /* 0x000fe20003800000 */
[----:B------:R-:W-:-:S03]  /*bc10*/  PRMT R9, R48, 0x5410, R49 ;  /* 0x0000541030097816 */ /* 0x000fc60000000031 */
[----:B------:R-:W-:Y:S05]  /*bc20*/  @P1 BRA `(.L_x_580) ;  /* 0x00000008009c1947 */ /* 0x000fea0003800000 */
[----:B0-----:R-:W0:Y:S01]  /*bc30*/  LDC R5, c[0x0][0x3f4] ;  /* 0x0000fd00ff057b82 */ /* 0x001e220000000800 */
[----:B------:R-:W-:Y:S01]  /*bc40*/  BSSY B2, `(.L_x_581) ;  /* 0x000002c000027945 */ /* 0x000fe20003800000 */
[-C--:B0-----:R-:W-:Y:S02]  /*bc50*/  ISETP.GE.AND P0, PT, R214, R5.reuse, PT ;  /* 0x00000005d600720c */ /* 0x081fe40003f06270 */
[-C--:B------:R-:W-:Y:S02]  /*bc60*/  ISETP.GE.AND P1, PT, R221, R5.reuse, PT ;  /* 0x00000005dd00720c */ /* 0x080fe40003f26270 */
[-C--:B------:R-:W-:Y:S02]  /*bc70*/  ISETP.GE.AND P2, PT, R220, R5.reuse, PT ;  /* 0x00000005dc00720c */ /* 0x080fe40003f46270 */
[----:B------:R-:W-:-:S07]  /*bc80*/  ISETP.GE.AND P3, PT, R222, R5, PT ;  /* 0x00000005de00720c */ /* 0x000fce0003f66270 */
[----:B------:R-:W-:Y:S06]  /*bc90*/  @P0 BRA `(.L_x_582) ;  /* 0x0000000000980947 */ /* 0x000fec0003800000 */
[----:B------:R-:W0:Y:S01]  /*bca0*/  LDS.128 R4, [R30] ;  /* 0x000000001e047984 */ /* 0x000e220000000c00 */
[----:B------:R-:W-:Y:S02]  /*bcb0*/  HADD2.F32 R39, -RZ, R27.H0_H0 ;  /* 0x2000001bff277230 */ /* 0x000fe40000004100 */
[----:B------:R-:W-:Y:S02]  /*bcc0*/  HADD2.F32 R37, -RZ, R25.H0_H0 ;  /* 0x20000019ff257230 */ /* 0x000fe40000004100 */
[----:B------:R-:W-:Y:S02]  /*bcd0*/  HADD2.F32 R36, -RZ, R26.H0_H0 ;  /* 0x2000001aff247230 */ /* 0x000fe40000004100 */
[----:B------:R-:W-:Y:S02]  /*bce0*/  HADD2.F32 R38, -RZ, R29.H0_H0 ;  /* 0x2000001dff267230 */ /* 0x000fe40000004100 */
[--C-:B0-----:R-:W-:Y:S02]  /*bcf0*/  HADD2.F32 R32, -RZ, R4.reuse.H0_H0 ;  /* 0x20000004ff207230 */ /* 0x101fe40000004100 */
[----:B------:R-:W-:-:S02]  /*bd00*/  HADD2.F32 R4, -RZ, R4.H1_H1 ;  /* 0x30000004ff047230 */ /* 0x000fc40000004100 */
[--C-:B------:R-:W-:Y:S02]  /*bd10*/  HADD2.F32 R33, -RZ, R5.reuse.H0_H0 ;  /* 0x20000005ff217230 */ /* 0x100fe40000004100 */
[----:B------:R-:W-:Y:S02]  /*bd20*/  HADD2.F32 R5, -RZ, R5.H1_H1 ;  /* 0x30000005ff057230 */ /* 0x000fe40000004100 */
[C---:B------:R-:W-:Y:S01]  /*bd30*/  FMUL.FTZ R41, R4.reuse, R39 ;  /* 0x0000002704297220 */ /* 0x040fe20000410000 */
[-C--:B------:R-:W-:Y:S01]  /*bd40*/  FMUL.FTZ R4, R4, R37.reuse ;  /* 0x0000002504047220 */ /* 0x080fe20000410000 */
[--C-:B------:R-:W-:Y:S02]  /*bd50*/  HADD2.F32 R34, -RZ, R6.reuse.H0_H0 ;  /* 0x20000006ff227230 */ /* 0x100fe40000004100 */
[----:B------:R-:W-:Y:S02]  /*bd60*/  HADD2.F32 R35, -RZ, R7.H0_H0 ;  /* 0x20000007ff237230 */ /* 0x000fe40000004100 */
[C---:B------:R-:W-:Y:S01]  /*bd70*/  FMUL.FTZ R42, R5.reuse, R38 ;  /* 0x00000026052a7220 */ /* 0x040fe20000410000 */
[C---:B------:R-:W-:Y:S01]  /*bd80*/  FFMA.FTZ R41, R32.reuse, R37, -R41 ;  /* 0x0000002520297223 */ /* 0x040fe20000010829 */
[----:B------:R-:W-:Y:S01]  /*bd90*/  FFMA.FTZ R40, R32, R39, R4 ;  /* 0x0000002720287223 */ /* 0x000fe20000010004 */
[----:B------:R-:W-:Y:S01]  /*bda0*/  FMUL.FTZ R44, R5, R36 ;  /* 0x00000024052c7220 */ /* 0x000fe20000410000 */
[----:B------:R-:W-:-:S02]  /*bdb0*/  HADD2.F32 R6, -RZ, R6.H1_H1 ;  /* 0x30000006ff067230 */ /* 0x000fc40000004100 */
[C---:B------:R-:W-:Y:S01]  /*bdc0*/  FFMA.FTZ R42, R33.reuse, R36, -R42 ;  /* 0x00000024212a7223 */ /* 0x040fe2000001082a */
[----:B------:R-:W-:Y:S02]  /*bdd0*/  HADD2.F32 R7, -RZ, R7.H1_H1 ;  /* 0x30000007ff077230 */ /* 0x000fe40000004100 */
[----:B------:R-:W-:Y:S01]  /*bde0*/  FFMA.FTZ R33, R33, R38, R44 ;  /* 0x0000002621217223 */ /* 0x000fe2000001002c */
[----:B------:R-:W-:Y:S02]  /*bdf0*/  HADD2.F32 R37, -RZ, R27.H1_H1 ;  /* 0x3000001bff257230 */ /* 0x000fe40000004100 */
[----:B------:R-:W-:Y:S02]  /*be00*/  HADD2.F32 R5, -RZ, R25.H1_H1 ;  /* 0x30000019ff057230 */ /* 0x000fe40000004100 */
[----:B------:R-:W-:Y:S02]  /*be10*/  HADD2.F32 R32, -RZ, R29.H1_H1 ;  /* 0x3000001dff207230 */ /* 0x000fe40000004100 */
[----:B------:R-:W-:Y:S01]  /*be20*/  FMUL.FTZ R39, R6, R37 ;  /* 0x0000002506277220 */ /* 0x000fe20000410000 */
[----:B------:R-:W-:-:S02]  /*be30*/  HADD2.F32 R4, -RZ, R26.H1_H1 ;  /* 0x3000001aff047230 */ /* 0x000fc40000004100 */
[-C--:B------:R-:W-:Y:S01]  /*be40*/  FMUL.FTZ R36, R6, R5.reuse ;  /* 0x0000000506247220 */ /* 0x080fe20000410000 */
[C---:B------:R-:W-:Y:S01]  /*be50*/  FMUL.FTZ R38, R7.reuse, R32 ;  /* 0x0000002007267220 */ /* 0x040fe20000410000 */
[C---:B------:R-:W-:Y:S01]  /*be60*/  FFMA.FTZ R6, R34.reuse, R5, -R39 ;  /* 0x0000000522067223 */ /* 0x040fe20000010827 */
[-C--:B------:R-:W-:Y:S01]  /*be70*/  FMUL.FTZ R43, R7, R4.reuse ;  /* 0x00000004072b7220 */ /* 0x080fe20000410000 */
[----:B------:R-:W-:Y:S01]  /*be80*/  FFMA.FTZ R37, R34, R37, R36 ;  /* 0x0000002522257223 */ /* 0x000fe20000010024 */
[C---:B------:R-:W-:Y:S01]  /*be90*/  FFMA.FTZ R7, R35.reuse, R4, -R38 ;  /* 0x0000000423077223 */ /* 0x040fe20000010826 */
[----:B------:R-:W-:Y:S01]  /*bea0*/  F2FP.F16.F32.PACK_AB R4, R40, R41 ;  /* 0x000000292804723e */ /* 0x000fe200000000ff */
[----:B------:R-:W-:Y:S01]  /*beb0*/  FFMA.FTZ R32, R35, R32, R43 ;  /* 0x0000002023207223 */ /* 0x000fe2000001002b */
[----:B------:R-:W-:Y:S02]  /*bec0*/  F2FP.F16.F32.PACK_AB R5, R33, R42 ;  /* 0x0000002a2105723e */ /* 0x000fe400000000ff */
[----:B------:R-:W-:-:S02]  /*bed0*/  F2FP.F16.F32.PACK_AB R6, R37, R6 ;  /* 0x000000062506723e */ /* 0x000fc400000000ff */
[----:B------:R-:W-:-:S05]  /*bee0*/  F2FP.F16.F32.PACK_AB R7, R32, R7 ;  /* 0x000000072007723e */ /* 0x000fca00000000ff */
[----:B------:R0:W-:Y:S02]  /*bef0*/  STS.128 [R30], R4 ;  /* 0x000000041e007388 */ /* 0x0001e40000000c00 */
.L_x_582:
[----:B------:R-:W-:Y:S05]  /*bf00*/  BSYNC B2 ;  /* 0x0000000000027941 */ /* 0x000fea0003800000 */
.L_x_581:
[----:B------:R-:W-:Y:S04]  /*bf10*/  BSSY B2, `(.L_x_583) ;  /* 0x0000028000027945 */ /* 0x000fe80003800000 */
[----:B------:R-:W-:Y:S05]  /*bf20*/  @P1 BRA `(.L_x_584) ;  /* 0x0000000000981947 */ /* 0x000fea0003800000 */
[----:B0-----:R-:W0:Y:S01]  /*bf30*/  LDS.128 R4, [R30+0x4000] ;  /* 0x004000001e047984 */ /* 0x001e220000000c00 */
        /* <DEDUP_REMOVED lines=36> */
[----:B------:R1:W-:Y:S02]  /*c180*/  STS.128 [R30+0x4000], R4 ;  /* 0x004000041e007388 */ /* 0x0003e40000000c00 */
.L_x_584:
[----:B------:R-:W-:Y:S05]  /*c190*/  BSYNC B2 ;  /* 0x0000000000027941 */ /* 0x000fea0003800000 */
.L_x_583:
[----:B------:R-:W-:Y:S04]  /*c1a0*/  BSSY B2, `(.L_x_585) ;  /* 0x0000028000027945 */ /* 0x000fe80003800000 */
[----:B------:R-:W-:Y:S05]  /*c1b0*/  @P2 BRA `(.L_x_586) ;  /* 0x0000000000982947 */ /* 0x000fea0003800000 */
[----:B01----:R-:W0:Y:S01]  /*c1c0*/  LDS.128 R4, [R30+0x8000] ;  /* 0x008000001e047984 */ /* 0x003e220000000c00 */
        /* <DEDUP_REMOVED lines=37> */
.L_x_586:
[----:B------:R-:W-:Y:S05]  /*c420*/  BSYNC B2 ;  /* 0x0000000000027941 */ /* 0x000fea0003800000 */
.L_x_585:
[----:B------:R-:W-:Y:S05]  /*c430*/  @P3 BRA `(.L_x_580) ;  /* 0x0000000000983947 */ /* 0x000fea0003800000 */
[----:B012---:R-:W0:Y:S01]  /*c440*/  LDS.128 R4, [R30+0xc000] ;  /* 0x00c000001e047984 */ /* 0x007e220000000c00 */
        /* <DEDUP_REMOVED lines=37> */
.L_x_580:
[----:B------:R-:W-:Y:S05]  /*c6a0*/  BSYNC B1 ;  /* 0x0000000000017941 */ /* 0x000fea0003800000 */
.L_x_579:
[----:B------:R-:W-:Y:S01]  /*c6b0*/  ISETP.GE.AND P0, PT, R31, R0, PT ;  /* 0x000000001f00720c */ /* 0x000fe20003f06270 */
[----:B------:R-:W-:-:S12]  /*c6c0*/  BSSY B1, `(.L_x_587) ;  /* 0x00000a9000017945 */ /* 0x000fd80003800000 */
[----:B------:R-:W-:Y:S05]  /*c6d0*/  @P0 BRA `(.L_x_588) ;  /* 0x00000008009c0947 */ /* 0x000fea0003800000 */
[----:B0123--:R-:W0:Y:S01]  /*c6e0*/  LDC R5, c[0x0][0x3f4] ;  /* 0x0000fd00ff057b82 */ /* 0x00fe220000000800 */
[----:B------:R-:W-:Y:S01]  /*c6f0*/  BSSY B2, `(.L_x_589) ;  /* 0x000002c000027945 */ /* 0x000fe20003800000 */
[-C--:B0-----:R-:W-:Y:S02]  /*c700*/  ISETP.GE.AND P0, PT, R214, R5.reuse, PT ;  /* 0x00000005d600720c */ /* 0x081fe40003f06270 */
[-C--:B------:R-:W-:Y:S02]  /*c710*/  ISETP.GE.AND P1, PT, R221, R5.reuse, PT ;  /* 0x00000005dd00720c */ /* 0x080fe40003f26270 */
[-C--:B------:R-:W-:Y:S02]  /*c720*/  ISETP.GE.AND P2, PT, R220, R5.reuse, PT ;  /* 0x00000005dc00720c */ /* 0x080fe40003f46270 */
[----:B------:R-:W-:-:S07]  /*c730*/  ISETP.GE.AND P3, PT, R222, R5, PT ;  /* 0x00000005de00720c */ /* 0x000fce0003f66270 */
[----:B------:R-:W-:Y:S06]  /*c740*/  @P0 BRA `(.L_x_590) ;  /* 0x0000000000980947 */ /* 0x000fec0003800000 */
[----:B------:R-:W0:Y:S01]  /*c750*/  LDS.128 R4, [R30+0x1000] ;  /* 0x001000001e047984 */ /* 0x000e220000000c00 */
[----:B------:R-:W-:Y:S02]  /*c760*/  HADD2.F32 R39, -RZ, R27.H0_H0 ;  /* 0x2000001bff277230 */ /* 0x000fe40000004100 */
[----:B------:R-:W-:Y:S02]  /*c770*/  HADD2.F32 R37, -RZ, R25.H0_H0 ;  /* 0x20000019ff257230 */ /* 0x000fe40000004100 */
[----:B------:R-:W-:Y:S02]  /*c780*/  HADD2.F32 R42, -RZ, R29.H0_H0 ;  /* 0x2000001dff2a7230 */ /* 0x000fe40000004100 */
[----:B------:R-:W-:Y:S02]  /*c790*/  HADD2.F32 R40, -RZ, R26.H0_H0 ;  /* 0x2000001aff287230 */ /* 0x000fe40000004100 */
[----:B------:R-:W-:Y:S02]  /*c7a0*/  HADD2.F32 R41, -RZ, R27.H1_H1 ;  /* 0x3000001bff297230 */ /* 0x000fe40000004100 */
[----:B------:R-:W-:-:S02]  /*c7b0*/  HADD2.F32 R44, -RZ, R29.H1_H1 ;  /* 0x3000001dff2c7230 */ /* 0x000fc40000004100 */
[--C-:B0-----:R-:W-:Y:S02]  /*c7c0*/  HADD2.F32 R31, -RZ, R4.reuse.H0_H0 ;  /* 0x20000004ff1f7230 */ /* 0x101fe40000004100 */
[----:B------:R-:W-:Y:S02]  /*c7d0*/  HADD2.F32 R4, -RZ, R4.H1_H1 ;  /* 0x30000004ff047230 */ /* 0x000fe40000004100 */
[--C-:B------:R-:W-:Y:S02]  /*c7e0*/  HADD2.F32 R32, -RZ, R5.reuse.H0_H0 ;  /* 0x20000005ff207230 */ /* 0x100fe40000004100 */
[----:B------:R-:W-:Y:S02]  /*c7f0*/  HADD2.F32 R5, -RZ, R5.H1_H1 ;  /* 0x30000005ff057230 */ /* 0x000fe40000004100 */
[-C--:B------:R-:W-:Y:S01]  /*c800*/  FMUL.FTZ R36, R39, R4.reuse ;  /* 0x0000000427247220 */ /* 0x080fe20000410000 */
[----:B------:R-:W-:Y:S01]  /*c810*/  FMUL.FTZ R38, R37, R4 ;  /* 0x0000000425267220 */ /* 0x000fe20000410000 */
[----:B------:R-:W-:-:S02]  /*c820*/  HADD2.F32 R33, -RZ, R6.H0_H0 ;  /* 0x20000006ff217230 */ /* 0x000fc40000004100 */
[----:B------:R-:W-:Y:S01]  /*c830*/  FMUL.FTZ R35, R42, R5 ;  /* 0x000000052a237220 */ /* 0x000fe20000410000 */
[----:B------:R-:W-:Y:S01]  /*c840*/  FFMA.FTZ R4, R37, R31, -R36 ;  /* 0x0000001f25047223 */ /* 0x000fe20000010824 */
[--C-:B------:R-:W-:Y:S02]  /*c850*/  HADD2.F32 R34, -RZ, R7.reuse.H0_H0 ;  /* 0x20000007ff227230 */ /* 0x100fe40000004100 */
[C---:B------:R-:W-:Y:S01]  /*c860*/  FMUL.FTZ R37, R40.reuse, R5 ;  /* 0x0000000528257220 */ /* 0x040fe20000410000 */
[----:B------:R-:W-:Y:S02]  /*c870*/  HADD2.F32 R6, -RZ, R6.H1_H1 ;  /* 0x30000006ff067230 */ /* 0x000fe40000004100 */
[----:B------:R-:W-:Y:S01]  /*c880*/  FFMA.FTZ R31, R39, R31, R38 ;  /* 0x0000001f271f7223 */ /* 0x000fe20000010026 */
[----:B------:R-:W-:Y:S02]  /*c890*/  HADD2.F32 R7, -RZ, R7.H1_H1 ;  /* 0x30000007ff077230 */ /* 0x000fe40000004100 */
[----:B------:R-:W-:Y:S01]  /*c8a0*/  FFMA.FTZ R5, R40, R32, -R35 ;  /* 0x0000002028057223 */ /* 0x000fe20000010823 */
[----:B------:R-:W-:-:S02]  /*c8b0*/  HADD2.F32 R39, -RZ, R25.H1_H1 ;  /* 0x30000019ff277230 */ /* 0x000fc40000004100 */
[----:B------:R-:W-:Y:S01]  /*c8c0*/  FFMA.FTZ R32, R42, R32, R37 ;  /* 0x000000202a207223 */ /* 0x000fe20000010025 */
[----:B------:R-:W-:Y:S02]  /*c8d0*/  HADD2.F32 R40, -RZ, R26.H1_H1 ;  /* 0x3000001aff287230 */ /* 0x000fe40000004100 */
[-C--:B------:R-:W-:Y:S01]  /*c8e0*/  FMUL.FTZ R36, R41, R6.reuse ;  /* 0x0000000629247220 */ /* 0x080fe20000410000 */
[-C--:B------:R-:W-:Y:S01]  /*c8f0*/  FMUL.FTZ R35, R44, R7.reuse ;  /* 0x000000072c237220 */ /* 0x080fe20000410000 */
[----:B------:R-:W-:Y:S01]  /*c900*/  FMUL.FTZ R38, R39, R6 ;  /* 0x0000000627267220 */ /* 0x000fe20000410000 */
[----:B------:R-:W-:Y:S01]  /*c910*/  F2FP.F16.F32.PACK_AB R4, R31, R4 ;  /* 0x000000041f04723e */ /* 0x000fe200000000ff */
[C---:B------:R-:W-:Y:S01]  /*c920*/  FMUL.FTZ R37, R40.reuse, R7 ;  /* 0x0000000728257220 */ /* 0x040fe20000410000 */
[-C--:B------:R-:W-:Y:S01]  /*c930*/  FFMA.FTZ R6, R39, R33.reuse, -R36 ;  /* 0x0000002127067223 */ /* 0x080fe20000010824 */
[-C--:B------:R-:W-:Y:S01]  /*c940*/  FFMA.FTZ R7, R40, R34.reuse, -R35 ;  /* 0x0000002228077223 */ /* 0x080fe20000010823 */
[----:B------:R-:W-:Y:S01]  /*c950*/  FFMA.FTZ R33, R41, R33, R38 ;  /* 0x0000002129217223 */ /* 0x000fe20000010026 */
[----:B------:R-:W-:Y:S01]  /*c960*/  FFMA.FTZ R34, R44, R34, R37 ;  /* 0x000000222c227223 */ /* 0x000fe20000010025 */
[----:B------:R-:W-:-:S03]  /*c970*/  F2FP.F16.F32.PACK_AB R5, R32, R5 ;  /* 0x000000052005723e */ /* 0x000fc600000000ff */
[----:B------:R-:W-:Y:S02]  /*c980*/  F2FP.F16.F32.PACK_AB R6, R33, R6 ;  /* 0x000000062106723e */ /* 0x000fe400000000ff */
[----:B------:R-:W-:-:S05]  /*c990*/  F2FP.F16.F32.PACK_AB R7, R34, R7 ;  /* 0x000000072207723e */ /* 0x000fca00000000ff */
[----:B------:R0:W-:Y:S02]  /*c9a0*/  STS.128 [R30+0x1000], R4 ;  /* 0x001000041e007388 */ /* 0x0001e40000000c00 */
.L_x_590:
[----:B------:R-:W-:Y:S05]  /*c9b0*/  BSYNC B2 ;  /* 0x0000000000027941 */ /* 0x000fea0003800000 */
.L_x_589:
[----:B------:R-:W-:Y:S04]  /*c9c0*/  BSSY B2, `(.L_x_591) ;  /* 0x0000028000027945 */ /* 0x000fe80003800000 */
[----:B------:R-:W-:Y:S05]  /*c9d0*/  @P1 BRA `(.L_x_592) ;  /* 0x0000000000981947 */ /* 0x000fea0003800000 */
[----:B0-----:R-:W0:Y:S01]  /*c9e0*/  LDS.128 R4, [R30+0x5000] ;  /* 0x005000001e047984 */ /* 0x001e220000000c00 */
        /* <DEDUP_REMOVED lines=37> */
.L_x_592:
[----:B------:R-:W-:Y:S05]  /*cc40*/  BSYNC B2 ;  /* 0x0000000000027941 */ /* 0x000fea0003800000 */
.L_x_591:
[----:B------:R-:W-:Y:S04]  /*cc50*/  BSSY B2, `(.L_x_593) ;  /* 0x0000028000027945 */ /* 0x000fe80003800000 */
[----:B------:R-:W-:Y:S05]  /*cc60*/  @P2 BRA `(.L_x_594) ;  /* 0x0000000000982947 */ /* 0x000fea0003800000 */
[----:B01----:R-:W0:Y:S01]  /*cc70*/  LDS.128 R4, [R30+0x9000] ;  /* 0x009000001e047984 */ /* 0x003e220000000c00 */
        /* <DEDUP_REMOVED lines=37> */
.L_x_594:
[----:B------:R-:W-:Y:S05]  /*ced0*/  BSYNC B2 ;  /* 0x0000000000027941 */ /* 0x000fea0003800000 */
.L_x_593:
[----:B------:R-:W-:Y:S05]  /*cee0*/  @P3 BRA `(.L_x_588) ;  /* 0x0000000000983947 */ /* 0x000fea0003800000 */
[----:B012---:R-:W0:Y:S01]  /*cef0*/  LDS.128 R4, [R30+0xd000] ;  /* 0x00d000001e047984 */ /* 0x007e220000000c00 */
        /* <DEDUP_REMOVED lines=37> */
.L_x_588:
[----:B------:R-:W-:Y:S05]  /*d150*/  BSYNC B1 ;  /* 0x0000000000017941 */ /* 0x000fea0003800000 */
.L_x_587:
[----:B01234-:R-:W-:Y:S01]  /*d160*/  VIADD R4, R219, 0x40 ;  /* 0x00000040db047836 */ /* 0x01ffe20000000000 */
[----:B------:R-:W-:Y:S04]  /*d170*/  BSSY B1, `(.L_x_595) ;  /* 0x00000aa000017945 */ /* 0x000fe80003800000 */
[----:B------:R-:W-:-:S13]  /*d180*/  ISETP.GE.AND P0, PT, R4, R0, PT ;  /* 0x000000000400720c */ /* 0x000fda0003f06270 */
[----:B------:R-:W-:Y:S05]  /*d190*/  @P0 BRA `(.L_x_596) ;  /* 0x00000008009c0947 */ /* 0x000fea0003800000 */
[----:B------:R-:W0:Y:S01]  /*d1a0*/  LDC R5, c[0x0][0x3f4] ;  /* 0x0000fd00ff057b82 */ /* 0x000e220000000800 */
        /* <DEDUP_REMOVED lines=44> */
.L_x_598:
[----:B------:R-:W-:Y:S05]  /*d470*/  BSYNC B2 ;  /* 0x0000000000027941 */ /* 0x000fea0003800000 */
.L_x_597:
        /* <DEDUP_REMOVED lines=40> */
.L_x_600:
[----:B------:R-:W-:Y:S05]  /*d700*/  BSYNC B2 ;  /* 0x0000000000027941 */ /* 0x000fea0003800000 */
.L_x_599:
        /* <DEDUP_REMOVED lines=40> */
.L_x_602:
[----:B------:R-:W-:Y:S05]  /*d990*/  BSYNC B2 ;  /* 0x0000000000027941 */ /* 0x000fea0003800000 */
.L_x_601:
        /* <DEDUP_REMOVED lines=39> */
.L_x_596:
[----:B------:R-:W-:Y:S05]  /*dc10*/  BSYNC B1 ;  /* 0x0000000000017941 */ /* 0x000fea0003800000 */
.L_x_595:
[----:B------:R-:W-:-:S13]  /*dc20*/  ISETP.GE.AND P0, PT, R21, R0, PT ;  /* 0x000000001500720c */ /* 0x000fda0003f06270 */
        /* <DEDUP_REMOVED lines=17> */
[-C--:B------:R-:W-:Y:S01]  /*dd40*/  FMUL.FTZ R33, R38, R4.reuse ;  /* 0x0000000426217220 */ /* 0x080fe20000410000 */
[C---:B------:R-:W-:Y:S01]  /*dd50*/  FMUL.FTZ R35, R36.reuse, R4 ;  /* 0x0000000424237220 */ /* 0x040fe20000410000 */
[--C-:B------:R-:W-:Y:S02]  /*dd60*/  HADD2.F32 R31, -RZ, R6.reuse.H0_H0 ;  /* 0x20000006ff1f7230 */ /* 0x100fe40000004100 */
[----:B------:R-:W-:Y:S02]  /*dd70*/  HADD2.F32 R32, -RZ, R7.H0_H0 ;  /* 0x20000007ff207230 */ /* 0x000fe40000004100 */
[-C--:B------:R-:W-:Y:S01]  /*dd80*/  FFMA.FTZ R4, R36, R0.reuse, -R33 ;  /* 0x0000000024047223 */ /* 0x080fe20000010821 */
[----:B------:R-:W-:Y:S01]  /*dd90*/  FFMA.FTZ R35, R38, R0, R35 ;  /* 0x0000000026237223 */ /* 0x000fe20000010023 */
[----:B------:R-:W-:-:S02]  /*dda0*/  HADD2.F32 R6, -RZ, R6.H1_H1 ;  /* 0x30000006ff067230 */ /* 0x000fc40000004100 */
[-C--:B------:R-:W-:Y:S01]  /*ddb0*/  FMUL.FTZ R34, R39, R5.reuse ;  /* 0x0000000527227220 */ /* 0x080fe20000410000 */
[----:B------:R-:W-:Y:S02]  /*ddc0*/  HADD2.F32 R7, -RZ, R7.H1_H1 ;  /* 0x30000007ff077230 */ /* 0x000fe40000004100 */
[C---:B------:R-:W-:Y:S01]  /*ddd0*/  FMUL.FTZ R0, R37.reuse, R5 ;  /* 0x0000000525007220 */ /* 0x040fe20000410000 */
[----:B------:R-:W-:Y:S02]  /*dde0*/  HADD2.F32 R33, -RZ, R27.H1_H1 ;  /* 0x3000001bff217230 */ /* 0x000fe40000004100 */
[-C--:B------:R-:W-:Y:S01]  /*ddf0*/  FFMA.FTZ R5, R37, R21.reuse, -R34 ;  /* 0x0000001525057223 */ /* 0x080fe20000010822 */
[----:B------:R-:W-:Y:S02]  /*de00*/  HADD2.F32 R38, -RZ, R29.H1_H1 ;  /* 0x3000001dff267230 */ /* 0x000fe40000004100 */
[----:B------:R-:W-:Y:S01]  /*de10*/  FFMA.FTZ R0, R39, R21, R0 ;  /* 0x0000001527007223 */ /* 0x000fe20000010000 */
[----:B------:R-:W-:Y:S01]  /*de20*/  HADD2.F32 R27, -RZ, R25.H1_H1 ;  /* 0x30000019ff1b7230 */ /* 0x000fe20000004100 */
[----:B------:R-:W-:Y:S01]  /*de30*/  F2FP.F16.F32.PACK_AB R4, R35, R4 ;  /* 0x000000042304723e */ /* 0x000fe200000000ff */
[----:B------:R-:W-:-:S02]  /*de40*/  HADD2.F32 R36, -RZ, R26.H1_H1 ;  /* 0x3000001aff247230 */ /* 0x000fc40000004100 */
[-C--:B------:R-:W-:Y:S01]  /*de50*/  FMUL.FTZ R26, R33, R6.reuse ;  /* 0x00000006211a7220 */ /* 0x080fe20000410000 */
[----:B------:R-:W-:Y:S01]  /*de60*/  FMUL.FTZ R21, R38, R7 ;  /* 0x0000000726157220 */ /* 0x000fe20000410000 */
[C---:B------:R-:W-:Y:S01]  /*de70*/  FMUL.FTZ R34, R27.reuse, R6 ;  /* 0x000000061b227220 */ /* 0x040fe20000410000 */
[----:B------:R-:W-:Y:S01]  /*de80*/  F2FP.F16.F32.PACK_AB R5, R0, R5 ;  /* 0x000000050005723e */ /* 0x000fe200000000ff */
[C---:B------:R-:W-:Y:S01]  /*de90*/  FMUL.FTZ R25, R36.reuse, R7 ;  /* 0x0000000724197220 */ /* 0x040fe20000410000 */
[-C--:B------:R-:W-:Y:S01]  /*dea0*/  FFMA.FTZ R6, R27, R31.reuse, -R26 ;  /* 0x0000001f1b067223 */ /* 0x080fe2000001081a */
[-C--:B------:R-:W-:Y:S01]  /*deb0*/  FFMA.FTZ R7, R36, R32.reuse, -R21 ;  /* 0x0000002024077223 */ /* 0x080fe20000010815 */
[----:B------:R-:W-:Y:S01]  /*dec0*/  FFMA.FTZ R31, R33, R31, R34 ;  /* 0x0000001f211f7223 */ /* 0x000fe20000010022 */
[----:B------:R-:W-:-:S04]  /*ded0*/  FFMA.FTZ R32, R38, R32, R25 ;  /* 0x0000002026207223 */ /* 0x000fc80000010019 */
[----:B------:R-:W-:Y:S02]  /*dee0*/  F2FP.F16.F32.PACK_AB R6, R31, R6 ;  /* 0x000000061f06723e */ /* 0x000fe400000000ff */
[----:B------:R-:W-:-:S05]  /*def0*/  F2FP.F16.F32.PACK_AB R7, R32, R7 ;  /* 0x000000072007723e */ /* 0x000fca00000000ff */
[----:B------:R0:W-:Y:S02]  /*df00*/  STS.128 [R30+0x3000], R4 ;  /* 0x003000041e007388 */ /* 0x0001e40000000c00 */
.L_x_605:
[----:B------:R-:W-:Y:S05]  /*df10*/  BSYNC B1 ;  /* 0x0000000000017941 */ /* 0x000fea0003800000 */
.L_x_604:
        /* <DEDUP_REMOVED lines=13> */
[----:B------:R-:W-:Y:S02]  /*dff0*/  HADD2.F32 R25, -RZ, R6.H0_H0 ;  /* 0x20000006ff197230 */ /* 0x000fe40000004100 */
[-C--:B------:R-:W-:Y:S01]  /*e000*/  FMUL.FTZ R32, R33, R5.reuse ;  /* 0x0000000521207220 */ /* 0x080fe20000410000 */
[-C--:B------:R-:W-:Y:S01]  /*e010*/  FFMA.FTZ R4, R34, R0.reuse, -R27 ;  /* 0x0000000022047223 */ /* 0x080fe2000001081b */
[----:B------:R-:W-:Y:S01]  /*e020*/  FFMA.FTZ R29, R36, R0, R29 ;  /* 0x00000000241d7223 */ /* 0x000fe2000001001d */
[----:B------:R-:W-:Y:S01]  /*e030*/  FMUL.FTZ R0, R31, R5 ;  /* 0x000000051f007220 */ /* 0x000fe20000410000 */
[----:B------:R-:W-:-:S02]  /*e040*/  HADD2.F32 R26, -RZ, R7.H0_H0 ;  /* 0x20000007ff1a7230 */ /* 0x000fc40000004100 */
[-C--:B------:R-:W-:Y:S01]  /*e050*/  FFMA.FTZ R5, R31, R21.reuse, -R32 ;  /* 0x000000151f057223 */ /* 0x080fe20000010820 */
[----:B------:R-:W-:Y:S02]  /*e060*/  HADD2.F32 R6, -RZ, R6.H1_H1 ;  /* 0x30000006ff067230 */ /* 0x000fe40000004100 */
[----:B------:R-:W-:Y:S01]  /*e070*/  FFMA.FTZ R0, R33, R21, R0 ;  /* 0x0000001521007223 */ /* 0x000fe20000010000 */
[----:B------:R-:W-:Y:S01]  /*e080*/  HADD2.F32 R7, -RZ, R7.H1_H1 ;  /* 0x30000007ff077230 */ /* 0x000fe20000004100 */
[----:B------:R-:W-:Y:S01]  /*e090*/  F2FP.F16.F32.PACK_AB R4, R29, R4 ;  /* 0x000000041d04723e */ /* 0x000fe200000000ff */
[----:B------:R-:W-:Y:S02]  /*e0a0*/  HADD2.F32 R31, -RZ, R20.H1_H1 ;  /* 0x30000014ff1f7230 */ /* 0x000fe40000004100 */
[----:B------:R-:W-:Y:S01]  /*e0b0*/  HADD2.F32 R32, -RZ, R24.H1_H1 ;  /* 0x30000018ff207230 */ /* 0x000fe20000004100 */
[----:B------:R-:W-:Y:S01]  /*e0c0*/  F2FP.F16.F32.PACK_AB R5, R0, R5 ;  /* 0x000000050005723e */ /* 0x000fe200000000ff */
[----:B------:R-:W-:-:S02]  /*e0d0*/  HADD2.F32 R27, -RZ, R14.H1_H1 ;  /* 0x3000000eff1b7230 */ /* 0x000fc40000004100 */
[-C--:B------:R-:W-:Y:S01]  /*e0e0*/  FMUL.FTZ R14, R31, R6.reuse ;  /* 0x000000061f0e7220 */ /* 0x080fe20000410000 */
[----:B------:R-:W-:Y:S02]  /*e0f0*/  HADD2.F32 R24, -RZ, R15.H1_H1 ;  /* 0x3000000fff187230 */ /* 0x000fe40000004100 */
[----:B------:R-:W-:Y:S01]  /*e100*/  FMUL.FTZ R15, R32, R7 ;  /* 0x00000007200f7220 */ /* 0x000fe20000410000 */
[C---:B------:R-:W-:Y:S01]  /*e110*/  FMUL.FTZ R20, R27.reuse, R6 ;  /* 0x000000061b147220 */ /* 0x040fe20000410000 */
[----:B------:R-:W-:Y:S01]  /*e120*/  FFMA.FTZ R6, R27, R25, -R14 ;  /* 0x000000191b067223 */ /* 0x000fe2000001080e */
[C---:B------:R-:W-:Y:S01]  /*e130*/  FMUL.FTZ R21, R24.reuse, R7 ;  /* 0x0000000718157220 */ /* 0x040fe20000410000 */
[-C--:B------:R-:W-:Y:S01]  /*e140*/  FFMA.FTZ R7, R24, R26.reuse, -R15 ;  /* 0x0000001a18077223 */ /* 0x080fe2000001080f */
[----:B------:R-:W-:Y:S02]  /*e150*/  FFMA.FTZ R25, R31, R25, R20 ;  /* 0x000000191f197223 */ /* 0x000fe40000010014 */
[----:B------:R-:W-:-:S03]  /*e160*/  FFMA.FTZ R26, R32, R26, R21 ;  /* 0x0000001a201a7223 */ /* 0x000fc60000010015 */
[----:B------:R-:W-:Y:S02]  /*e170*/  F2FP.F16.F32.PACK_AB R6, R25, R6 ;  /* 0x000000061906723e */ /* 0x000fe400000000ff */
[----:B------:R-:W-:-:S05]  /*e180*/  F2FP.F16.F32.PACK_AB R7, R26, R7 ;  /* 0x000000071a07723e */ /* 0x000fca00000000ff */
[----:B------:R1:W-:Y:S02]  /*e190*/  STS.128 [R30+0x7000], R4 ;  /* 0x007000041e007388 */ /* 0x0003e40000000c00 */
.L_x_607:
[----:B------:R-:W-:Y:S05]  /*e1a0*/  BSYNC B1 ;  /* 0x0000000000017941 */ /* 0x000fea0003800000 */
.L_x_606:
        /* <DEDUP_REMOVED lines=16> */
[-C--:B------:R-:W-:Y:S01]  /*e2b0*/  FMUL.FTZ R27, R34, R5.reuse ;  /* 0x00000005221b7220 */ /* 0x080fe20000410000 */
[----:B------:R-:W-:Y:S01]  /*e2c0*/  FFMA.FTZ R4, R24, R0, -R21 ;  /* 0x0000000018047223 */ /* 0x000fe20000010815 */
[C---:B------:R-:W-:Y:S01]  /*e2d0*/  FMUL.FTZ R21, R26.reuse, R5 ;  /* 0x000000051a157220 */ /* 0x040fe20000410000 */
[--C-:B------:R-:W-:Y:S02]  /*e2e0*/  HADD2.F32 R20, -RZ, R7.reuse.H0_H0 ;  /* 0x20000007ff147230 */ /* 0x100fe40000004100 */
[----:B------:R-:W-:Y:S01]  /*e2f0*/  FFMA.FTZ R5, R26, R14, -R27 ;  /* 0x0000000e1a057223 */ /* 0x000fe2000001081b */
[----:B------:R-:W-:Y:S02]  /*e300*/  HADD2.F32 R6, -RZ, R6.H1_H1 ;  /* 0x30000006ff067230 */ /* 0x000fe40000004100 */
[----:B------:R-:W-:Y:S01]  /*e310*/  FFMA.FTZ R25, R32, R0, R25 ;  /* 0x0000000020197223 */ /* 0x000fe20000010019 */
[----:B------:R-:W-:Y:S02]  /*e320*/  HADD2.F32 R7, -RZ, R7.H1_H1 ;  /* 0x30000007ff077230 */ /* 0x000fe40000004100 */
[----:B------:R-:W-:Y:S01]  /*e330*/  FFMA.FTZ R14, R34, R14, R21 ;  /* 0x0000000e220e7223 */ /* 0x000fe20000010015 */
[----:B------:R-:W-:-:S02]  /*e340*/  HADD2.F32 R27, -RZ, R10.H1_H1 ;  /* 0x3000000aff1b7230 */ /* 0x000fc40000004100 */
[----:B------:R-:W-:Y:S01]  /*e350*/  FMUL.FTZ R0, R29, R6 ;  /* 0x000000061d007220 */ /* 0x000fe20000410000 */
[----:B------:R-:W-:Y:S02]  /*e360*/  HADD2.F32 R10, -RZ, R11.H1_H1 ;  /* 0x3000000bff0a7230 */ /* 0x000fe40000004100 */
[----:B------:R-:W-:Y:S01]  /*e370*/  FMUL.FTZ R11, R12, R7 ;  /* 0x000000070c0b7220 */ /* 0x000fe20000410000 */
[----:B------:R-:W-:Y:S01]  /*e380*/  F2FP.F16.F32.PACK_AB R4, R25, R4 ;  /* 0x000000041904723e */ /* 0x000fe200000000ff */
[C---:B------:R-:W-:Y:S01]  /*e390*/  FMUL.FTZ R6, R27.reuse, R6 ;  /* 0x000000061b067220 */ /* 0x040fe20000410000 */
[----:B------:R-:W-:Y:S01]  /*e3a0*/  FFMA.FTZ R0, R27, R15, -R0 ;  /* 0x0000000f1b007223 */ /* 0x000fe20000010800 */
[C---:B------:R-:W-:Y:S01]  /*e3b0*/  FMUL.FTZ R13, R10.reuse, R7 ;  /* 0x000000070a0d7220 */ /* 0x040fe20000410000 */
[-C--:B------:R-:W-:Y:S01]  /*e3c0*/  FFMA.FTZ R7, R10, R20.reuse, -R11 ;  /* 0x000000140a077223 */ /* 0x080fe2000001080b */
[----:B------:R-:W-:Y:S01]  /*e3d0*/  FFMA.FTZ R15, R29, R15, R6 ;  /* 0x0000000f1d0f7223 */ /* 0x000fe20000010006 */
[----:B------:R-:W-:Y:S01]  /*e3e0*/  F2FP.F16.F32.PACK_AB R5, R14, R5 ;  /* 0x000000050e05723e */ /* 0x000fe200000000ff */
[----:B------:R-:W-:-:S03]  /*e3f0*/  FFMA.FTZ R20, R12, R20, R13 ;  /* 0x000000140c147223 */ /* 0x000fc6000001000d */
[----:B------:R-:W-:Y:S02]  /*e400*/  F2FP.F16.F32.PACK_AB R6, R15, R0 ;  /* 0x000000000f06723e */ /* 0x000fe400000000ff */
[----:B------:R-:W-:-:S05]  /*e410*/  F2FP.F16.F32.PACK_AB R7, R20, R7 ;  /* 0x000000071407723e */ /* 0x000fca00000000ff */
[----:B------:R2:W-:Y:S02]  /*e420*/  STS.128 [R30+0xb000], R4 ;  /* 0x00b000041e007388 */ /* 0x0005e40000000c00 */
.L_x_609:
[----:B------:R-:W-:Y:S05]  /*e430*/  BSYNC B1 ;  /* 0x0000000000017941 */ /* 0x000fea0003800000 */
.L_x_608:
        /* <DEDUP_REMOVED lines=38> */
[----:B------:R4:W-:Y:S01]  /*e6a0*/  STS.128 [R30+0xf000], R4 ;  /* 0x00f000041e007388 */ /* 0x0009e20000000c00 */
[----:B------:R-:W-:Y:S05]  /*e6b0*/  BRA `(.L_x_603) ;  /* 0x0000003800487947 */ /* 0x000fea0003800000 */
.L_x_573:
[----:B------:R-:W-:-:S03]  /*e6c0*/  UMOV UR4, 0xffffffff ;  /* 0xffffffff00047882 */ /* 0x000fc60000000000 */
[----:B------:R-:W-:Y:S05]  /*e6d0*/  BRA.DIV UR4, `(.L_x_610) ;  /* 0x000001a204007947 */ /* 0x000fea000b800000 */
[----:B------:R0:W1:Y:S04]  /*e6e0*/  SHFL.IDX PT, R0, R24, RZ, 0x181f ;  /* 0x00181fff18007589 */ /* 0x00006800000e0000 */
[----:B------:R-:W2:Y:S04]  /*e6f0*/  SHFL.IDX PT, R2, R2, RZ, 0x181f ;  /* 0x00181fff02027589 */ /* 0x000ea800000e0000 */
[----:B------:R0:W3:Y:S04]  /*e700*/  SHFL.IDX PT, R3, R26, RZ, 0x181f ;  /* 0x00181fff1a037589 */ /* 0x0000e800000e0000 */
[----:B------:R0:W4:Y:S02]  /*e710*/  SHFL.IDX PT, R20, R25, RZ, 0x181f ;  /* 0x00181fff19147589 */ /* 0x00012400000e0000 */
.L_x_857:
        /* <DEDUP_REMOVED lines=9> */
[----:B------:R-:W-:-:S02]  /*e7b0*/  CS2R R4, SRZ ;  /* 0x0000000000047805 */ /* 0x000fc4000001ff00 */
[----:B------:R-:W-:Y:S02]  /*e7c0*/  CS2R R12, SRZ ;  /* 0x00000000000c7805 */ /* 0x000fe4000001ff00 */
[----:B0-----:R-:W-:Y:S02]  /*e7d0*/  CS2R R26, SRZ ;  /* 0x00000000001a7805 */ /* 0x001fe4000001ff00 */
[----:B------:R-:W-:-:S05]  /*e7e0*/  CS2R R24, SRZ ;  /* 0x0000000000187805 */ /* 0x000fca000001ff00 */
[----:B------:R-:W-:Y:S05]  /*e7f0*/  @P0 BRA `(.L_x_612) ;  /* 0x0000000000600947 */ /* 0x000fea0003800000 */
[----:B------:R-:W-:Y:S01]  /*e800*/  ULDC UR4, c[0x0][0x3f4] ;  /* 0x0000fd0000047ab9 */ /* 0x000fe20000000800 */
[----:B------:R-:W-:Y:S01]  /*e810*/  ULDC.64 UR6, c[0x0][0x208] ;  /* 0x0000820000067ab9 */ /* 0x000fe20000000a00 */
[----:B------:R-:W-:Y:S02]  /*e820*/  ISETP.GE.AND P5, PT, R213, UR4, PT ;  /* 0x00000004d5007c0c */ /* 0x000fe4000bfa6270 */
[----:B------:R-:W-:-:S11]  /*e830*/  ISETP.GE.AND P4, PT, R16, UR4, PT ;  /* 0x0000000410007c0c */ /* 0x000fd6000bf86270 */
[C---:B------:R-:W-:Y:S01]  /*e840*/  @!P5 IMAD.SHL.U32 R5, R23.reuse, 0x2, RZ ;  /* 0x000000021705d824 */ /* 0x040fe200078e00ff */
[----:B------:R-:W-:Y:S02]  /*e850*/  @!P5 SHF.L.U64.HI R4, R23, 0x1, R216 ;  /* 0x000000011704d819 */ /* 0x000fe400000102d8 */
[----:B------:R-:W-:Y:S02]  /*e860*/  @!P4 SHF.L.U32 R35, R16, 0x1, RZ ;  /* 0x000000011023c819 */ /* 0x000fe400000006ff */
[C---:B--2---:R-:W-:Y:S02]  /*e870*/  @!P5 IADD3 R36, P2, R2.reuse, R5, RZ ;  /* 0x000000050224d210 */ /* 0x044fe40007f5e0ff */
[-C--:B------:R-:W-:Y:S02]  /*e880*/  @!P4 IADD3 R32, P0, R2, R35.reuse, RZ ;  /* 0x000000230220c210 */ /* 0x080fe40007f1e0ff */
[----:B------:R-:W-:Y:S01]  /*e890*/  @!P4 SHF.L.U64.HI R6, R16, 0x1, R17 ;  /* 0x000000011006c819 */ /* 0x000fe20000010211 */
[----:B-1----:R-:W-:Y:S01]  /*e8a0*/  @!P5 IMAD.X R37, R0, 0x1, R4, P2 ;  /* 0x000000010025d824 */ /* 0x002fe200010e0604 */
[----:B----4-:R-:W-:-:S02]  /*e8b0*/  @!P4 IADD3 R34, P1, R20, R35, RZ ;  /* 0x000000231422c210 */ /* 0x010fc40007f3e0ff */
[----:B------:R-:W-:Y:S01]  /*e8c0*/  @!P5 IADD3 R2, P3, R20, R5, RZ ;  /* 0x000000051402d210 */ /* 0x000fe20007f7e0ff */
[----:B------:R-:W-:Y:S01]  /*e8d0*/  @!P4 IMAD.X R33, R0, 0x1, R6, P0 ;  /* 0x000000010021c824 */ /* 0x000fe200000e0606 */
[C---:B---3--:R-:W-:Y:S02]  /*e8e0*/  @!P4 IADD3.X R35, R3.reuse, R6, RZ, P1, !PT ;  /* 0x000000060323c210 */ /* 0x048fe40000ffe4ff */
[----:B------:R-:W-:Y:S02]  /*e8f0*/  CS2R R6, SRZ ;  /* 0x0000000000067805 */ /* 0x000fe4000001ff00 */
[----:B------:R-:W-:Y:S01]  /*e900*/  CS2R R14, SRZ ;  /* 0x00000000000e7805 */ /* 0x000fe2000001ff00 */
[----:B------:R-:W-:Y:S01]  /*e910*/  @!P5 IMAD.X R3, R3, 0x1, R4, P3 ;  /* 0x000000010303d824 */ /* 0x000fe200018e0604 */
[----:B------:R-:W-:Y:S02]  /*e920*/  CS2R R4, SRZ ;  /* 0x0000000000047805 */ /* 0x000fe4000001ff00 */
[----:B------:R-:W-:Y:S01]  /*e930*/  CS2R R12, SRZ ;  /* 0x00000000000c7805 */ /* 0x000fe2000001ff00 */
[----:B------:R0:W5:Y:S04]  /*e940*/  @!P4 LD.E.128 R8, desc[UR6][R32.64] ;  /* 0x000000062008c980 */ /* 0x000168000c101d00 */
[----:B------:R0:W5:Y:S04]  /*e950*/  @!P4 LD.E.128 R24, desc[UR6][R34.64] ;  /* 0x000000062218c980 */ /* 0x000168000c101d00 */
[----:B------:R0:W5:Y:S04]  /*e960*/  @!P5 LD.E.128 R4, desc[UR6][R36.64] ;  /* 0x000000062404d980 */ /* 0x000168000c101d00 */
[----:B------:R0:W5:Y:S02]  /*e970*/  @!P5 LD.E.128 R12, desc[UR6][R2.64] ;  /* 0x00000006020cd980 */ /* 0x000164000c101d00 */
.L_x_612:
[----:B------:R-:W-:Y:S05]  /*e980*/  BSYNC B1 ;  /* 0x0000000000017941 */ /* 0x000fea0003800000 */
.L_x_611:
[----:B------:R-:W1:Y:S01]  /*e990*/  LDL R46, [R1+0x70] ;  /* 0x00007000012e7983 */ /* 0x000e620000100800 */
[--C-:B0----5:R-:W-:Y:S01]  /*e9a0*/  IMAD.MOV.U32 R32, RZ, RZ, R9.reuse ;  /* 0x000000ffff207224 */ /* 0x121fe200078e0009 */
[--C-:B------:R-:W-:Y:S01]  /*e9b0*/  SHF.R.U64 R34, R8, 0x10, R9.reuse ;  /* 0x0000001008227819 */ /* 0x100fe20000001209 */
[----:B------:R-:W-:Y:S01]  /*e9c0*/  IMAD.MOV.U32 R33, RZ, RZ, R10 ;  /* 0x000000ffff217224 */ /* 0x000fe200078e000a */
[----:B------:R-:W-:Y:S01]  /*e9d0*/  SHF.R.U32.HI R36, RZ, 0x10, R9 ;  /* 0x00000010ff247819 */ /* 0x000fe20000011609 */
[--C-:B------:R-:W-:Y:S01]  /*e9e0*/  IMAD.MOV.U32 R9, RZ, RZ, R5.reuse ;  /* 0x000000ffff097224 */ /* 0x100fe200078e0005 */
[----:B------:R-:W-:Y:S01]  /*e9f0*/  SHF.R.U64 R40, R4, 0x10, R5 ;  /* 0x0000001004287819 */ /* 0x000fe20000001205 */
[----:B---3--:R-:W-:Y:S01]  /*ea00*/  IMAD.MOV.U32 R3, RZ, RZ, R7 ;  /* 0x000000ffff037224 */ /* 0x008fe200078e0007 */
[----:B------:R-:W-:Y:S01]  /*ea10*/  SHF.R.U32.HI R41, RZ, 0x10, R5 ;  /* 0x00000010ff297819 */ /* 0x000fe20000011605 */
[----:B------:R-:W-:Y:S01]  /*ea20*/  IMAD.MOV.U32 R35, RZ, RZ, R24 ;  /* 0x000000ffff237224 */ /* 0x000fe200078e0018 */
[----:B------:R-:W-:Y:S01]  /*ea30*/  MOV R29, R8 ;  /* 0x00000008001d7202 */ /* 0x000fe20000000f00 */
[----:B------:R-:W-:Y:S01]  /*ea40*/  IMAD.MOV.U32 R8, RZ, RZ, R4 ;  /* 0x000000ffff087224 */ /* 0x000fe200078e0004 */
[----:B----4-:R-:W-:Y:S01]  /*ea50*/  MOV R20, R11 ;  /* 0x0000000b00147202 */ /* 0x010fe20000000f00 */
[----:B------:R-:W-:Y:S01]  /*ea60*/  IMAD.MOV.U32 R37, RZ, RZ, R26 ;  /* 0x000000ffff257224 */ /* 0x000fe200078e001a */
[----:B------:R-:W-:Y:S01]  /*ea70*/  SHF.R.U64 R38, R10, 0x10, R11 ;  /* 0x000000100a267819 */ /* 0x000fe2000000120b */
[----:B------:R-:W-:Y:S01]  /*ea80*/  IMAD.MOV.U32 R4, RZ, RZ, R15 ;  /* 0x000000ffff047224 */ /* 0x000fe200078e000f */
[--C-:B------:R-:W-:Y:S01]  /*ea90*/  SHF.R.U64 R42, R6, 0x10, R7.reuse ;  /* 0x00000010062a7819 */ /* 0x100fe20000001207 */
[----:B------:R-:W-:Y:S01]  /*eaa0*/  BSSY B1, `(.L_x_613) ;  /* 0x000002b000017945 */ /* 0x000fe20003800000 */
[----:B------:R-:W-:Y:S01]  /*eab0*/  SHF.R.U32.HI R43, RZ, 0x10, R7 ;  /* 0x00000010ff2b7819 */ /* 0x000fe20000011607 */
[----:B------:R-:W-:Y:S01]  /*eac0*/  IMAD.MOV.U32 R7, RZ, RZ, R27 ;  /* 0x000000ffff077224 */ /* 0x000fe200078e001b */
[----:B------:R-:W-:-:S02]  /*ead0*/  SHF.R.U32.HI R11, RZ, 0x10, R11 ;  /* 0x00000010ff0b7819 */ /* 0x000fc4000001160b */
[----:B--2---:R-:W-:Y:S01]  /*eae0*/  MOV R2, R6 ;  /* 0x0000000600027202 */ /* 0x004fe20000000f00 */
[----:B------:R-:W-:Y:S01]  /*eaf0*/  IMAD.MOV.U32 R6, RZ, RZ, R13 ;  /* 0x000000ffff067224 */ /* 0x000fe200078e000d */
[----:B------:R-:W-:Y:S02]  /*eb00*/  MOV R10, R25 ;  /* 0x00000019000a7202 */ /* 0x000fe40000000f00 */
[----:B------:R-:W-:Y:S01]  /*eb10*/  SHF.R.U64 R44, R24, 0x10, R25 ;  /* 0x00000010182c7819 */ /* 0x000fe20000001219 */
[----:B------:R-:W-:Y:S01]  /*eb20*/  IMAD.MOV.U32 R24, RZ, RZ, R12 ;  /* 0x000000ffff187224 */ /* 0x000fe200078e000c */
[----:B------:R-:W-:Y:S02]  /*eb30*/  SHF.R.U64 R45, R26, 0x10, R27 ;  /* 0x000000101a2d7819 */ /* 0x000fe4000000121b */
[----:B------:R-:W-:Y:S02]  /*eb40*/  SHF.R.U32.HI R25, RZ, 0x10, R25 ;  /* 0x00000010ff197819 */ /* 0x000fe40000011619 */
[----:B------:R-:W-:-:S02]  /*eb50*/  SHF.R.U32.HI R27, RZ, 0x10, R27 ;  /* 0x00000010ff1b7819 */ /* 0x000fc4000001161b */
[----:B------:R-:W-:Y:S02]  /*eb60*/  SHF.R.U32.HI R47, RZ, 0x10, R13 ;  /* 0x00000010ff2f7819 */ /* 0x000fe4000001160d */
[----:B------:R-:W-:Y:S02]  /*eb70*/  MOV R26, R14 ;  /* 0x0000000e001a7202 */ /* 0x000fe40000000f00 */
[--C-:B------:R-:W-:Y:S02]  /*eb80*/  SHF.R.U64 R48, R14, 0x10, R15.reuse ;  /* 0x000000100e307819 */ /* 0x100fe4000000120f */
[----:B------:R-:W-:Y:S02]  /*eb90*/  PRMT R29, R29, 0x5410, R32 ;  /* 0x000054101d1d7816 */ /* 0x000fe40000000020 */
[----:B------:R-:W-:Y:S02]  /*eba0*/  PRMT R32, R34, 0x5410, R36 ;  /* 0x0000541022207816 */ /* 0x000fe40000000024 */
[----:B------:R-:W-:-:S02]  /*ebb0*/  SHF.R.U32.HI R49, RZ, 0x10, R15 ;  /* 0x00000010ff317819 */ /* 0x000fc4000001160f */
        /* <DEDUP_REMOVED lines=9> */
[----:B------:R-:W-:Y:S02]  /*ec50*/  PRMT R24, R24, 0x5410, R6 ;  /* 0x0000541018187816 */ /* 0x000fe40000000006 */
[----:B------:R-:W-:Y:S02]  /*ec60*/  PRMT R26, R26, 0x5410, R4 ;  /* 0x000054101a1a7816 */ /* 0x000fe40000000004 */
[----:B------:R-:W-:-:S02]  /*ec70*/  PRMT R27, R48, 0x7610, R27 ;  /* 0x00007610301b7816 */ /* 0x000fc4000000001b */
[----:B-1----:R-:W-:-:S04]  /*ec80*/  LEA.HI R0, R46, R46, RZ, 0x1 ;  /* 0x0000002e2e007211 */ /* 0x002fc800078f08ff */
[----:B------:R-:W-:-:S04]  /*ec90*/  LOP3.LUT R0, R0, 0xfffffffe, RZ, 0xc0, !PT ;  /* 0xfffffffe00007812 */ /* 0x000fc800078ec0ff */
[----:B------:R-:W-:Y:S02]  /*eca0*/  IADD3 R0, R46, -R0, RZ ;  /* 0x800000002e007210 */ /* 0x000fe40007ffe0ff */
[----:B------:R-:W-:Y:S02]  /*ecb0*/  SHF.R.U64 R46, R12, 0x10, R13 ;  /* 0x000000100c2e7819 */ /* 0x000fe4000000120d */
[----:B------:R-:W-:Y:S02]  /*ecc0*/  SHF.L.U32 R5, R0, 0x1f, RZ ;  /* 0x0000001f00057819 */ /* 0x000fe400000006ff */
[----:B------:R-:W-:Y:S02]  /*ecd0*/  VIMNMX R12, R39, 0x80, PT ;  /* 0x00000080270c7848 */ /* 0x000fe40003fe0100 */
[----:B------:R-:W0:Y:S01]  /*ece0*/  SYNCS.PHASECHK.TRANS64.TRYWAIT P0, [R22+URZ+0x38800], R5 ;  /* 0x03880005160075a7 */ /* 0x000e22000800017f */
[----:B------:R-:W-:Y:S02]  /*ecf0*/  SHF.R.S32.HI R0, RZ, 0x1f, R213 ;  /* 0x0000001fff007819 */ /* 0x000fe400000114d5 */
[----:B------:R-:W-:-:S02]  /*ed00*/  PRMT R13, R8, 0x5410, R9 ;  /* 0x00005410080d7816 */ /* 0x000fc40000000009 */
[----:B------:R-:W-:Y:S02]  /*ed10*/  PRMT R25, R46, 0x5410, R47 ;  /* 0x000054102e197816 */ /* 0x000fe4000000002f */
[----:B------:R-:W-:Y:S02]  /*ed20*/  ISETP.GE.AND P1, PT, R219, R12, PT ;  /* 0x0000000cdb00720c */ /* 0x000fe40003f26270 */
[----:B------:R-:W-:Y:S01]  /*ed30*/  LEA.HI R3, R0, R213, RZ, 0x3 ;  /* 0x000000d500037211 */ /* 0x000fe200078f18ff */
[----:B0-----:R-:W-:Y:S10]  /*ed40*/  @!P0 BRA `(.L_x_614) ;  /* 0x0000019800d88947 */ /* 0x001ff40003800000 */
.L_x_858:
[----:B------:R-:W-:Y:S05]  /*ed50*/  BSYNC B1 ;  /* 0x0000000000017941 */ /* 0x000fea0003800000 */
.L_x_613:
[----:B------:R-:W-:Y:S01]  /*ed60*/  BSSY B1, `(.L_x_615) ;  /* 0x00000c2000017945 */ /* 0x000fe20003800000 */
[----:B------:R-:W-:Y:S02]  /*ed70*/  PRMT R27, R27, 0x5410, R49 ;  /* 0x000054101b1b7816 */ /* 0x000fe40000000031 */
[----:B------:R-:W-:Y:S01]  /*ed80*/  SHF.R.S32.HI R2, RZ, 0x3, R3 ;  /* 0x00000003ff027819 */ /* 0x000fe20000011403 */
[----:B------:R-:W-:Y:S06]  /*ed90*/  @P1 BRA `(.L_x_616) ;  /* 0x0000000800f81947 */ /* 0x000fec0003800000 */
[----:B------:R-:W1:Y:S01]  /*eda0*/  LDC R61, c[0x0][0x3f4] ;  /* 0x0000fd00ff3d7b82 */ /* 0x000e620000000800 */
[----:B------:R-:W-:Y:S01]  /*edb0*/  BSSY B2, `(.L_x_617) ;  /* 0x000005c000027945 */ /* 0x000fe20003800000 */
[----:B------:R-:W-:Y:S02]  /*edc0*/  SHF.R.U32.HI R56, RZ, 0x3, R224 ;  /* 0x00000003ff387819 */ /* 0x000fe400000116e0 */
[-C--:B-1----:R-:W-:Y:S02]  /*edd0*/  ISETP.GE.AND P0, PT, R16, R61.reuse, PT ;  /* 0x0000003d1000720c */ /* 0x082fe40003f06270 */
[----:B------:R-:W-:-:S11]  /*ede0*/  ISETP.GE.AND P1, PT, R213, R61, PT ;  /* 0x0000003dd500720c */ /* 0x000fd60003f26270 */
[----:B------:R-:W-:Y:S05]  /*edf0*/  @P0 BRA `(.L_x_618) ;  /* 0x00000004005c0947 */ /* 0x000fea0003800000 */
[----:B------:R-:W2:Y:S01]  /*ee00*/  LDL R4, [R1+0x64] ;  /* 0x0000640001047983 */ /* 0x000ea20000100800 */
[----:B------:R-:W-:Y:S02]  /*ee10*/  HADD2.F32 R51, -RZ, R35.H0_H0 ;  /* 0x20000023ff337230 */ /* 0x000fe40000004100 */
[----:B------:R-:W-:Y:S02]  /*ee20*/  HADD2.F32 R49, -RZ, R29.H0_H0 ;  /* 0x2000001dff317230 */ /* 0x000fe40000004100 */
[----:B------:R-:W-:Y:S01]  /*ee30*/  HADD2.F32 R53, -RZ, R36.H0_H0 ;  /* 0x20000024ff357230 */ /* 0x000fe20000004100 */
[----:B--2---:R-:W-:-:S04]  /*ee40*/  LEA.HI R4, R61, R4, RZ, 0x1d ;  /* 0x000000043d047211 */ /* 0x004fc800078fe8ff */
[----:B------:R-:W-:Y:S01]  /*ee50*/  SHF.R.S32.HI R7, RZ, 0x1f, R4 ;  /* 0x0000001fff077819 */ /* 0x000fe20000011404 */
[----:B0-----:R-:W-:-:S03]  /*ee60*/  IMAD.SHL.U32 R5, R4, 0x8, RZ ;  /* 0x0000000804057824 */ /* 0x001fc600078e00ff */
[----:B------:R-:W-:Y:S02]  /*ee70*/  LEA.HI R7, R7, R4, RZ, 0x3 ;  /* 0x0000000407077211 */ /* 0x000fe400078f18ff */
[----:B------:R-:W-:Y:S02]  /*ee80*/  LOP3.LUT R5, R224, 0x38, R5, 0xf8, !PT ;  /* 0x00000038e0057812 */ /* 0x000fe400078ef805 */
[----:B------:R-:W-:Y:S02]  /*ee90*/  SHF.L.U32 R7, R7, 0xa, RZ ;  /* 0x0000000a07077819 */ /* 0x000fe400000006ff */
[----:B------:R-:W-:Y:S02]  /*eea0*/  LOP3.LUT R8, R5, R56, RZ, 0x3c, !PT ;  /* 0x0000003805087212 */ /* 0x000fe400078e3cff */
[----:B------:R-:W-:Y:S02]  /*eeb0*/  LOP3.LUT R9, R7, 0x7fffe000, RZ, 0xc0, !PT ;  /* 0x7fffe00007097812 */ /* 0x000fe400078ec0ff */
[----:B------:R-:W0:Y:S02]  /*eec0*/  LDS.128 R4, [R30] ;  /* 0x000000001e047984 */ /* 0x000e240000000c00 */
[----:B------:R-:W-:-:S05]  /*eed0*/  IADD3 R9, R8, R9, R228 ;  /* 0x0000000908097210 */ /* 0x000fca0007ffe0e4 */
[----:B------:R-:W-:-:S05]  /*eee0*/  IMAD R39, R9, 0x2, R22 ;  /* 0x0000000209277824 */ /* 0x000fca00078e0216 */
[----:B------:R-:W1:Y:S01]  /*eef0*/  LDS.128 R8, [R39+0x14400] ;  /* 0x0144000027087984 */ /* 0x000e620000000c00 */
[--C-:B0-----:R-:W-:Y:S02]  /*ef00*/  HADD2.F32 R40, -RZ, R4.reuse.H0_H0 ;  /* 0x20000004ff287230 */ /* 0x101fe40000004100 */
[----:B------:R-:W-:Y:S02]  /*ef10*/  HADD2.F32 R4, -RZ, R4.H1_H1 ;  /* 0x30000004ff047230 */ /* 0x000fe40000004100 */
[--C-:B------:R-:W-:Y:S02]  /*ef20*/  HADD2.F32 R41, -RZ, R5.reuse.H0_H0 ;  /* 0x20000005ff297230 */ /* 0x100fe40000004100 */
[----:B------:R-:W-:Y:S02]  /*ef30*/  HADD2.F32 R5, -RZ, R5.H1_H1 ;  /* 0x30000005ff057230 */ /* 0x000fe40000004100 */
[--C-:B------:R-:W-:Y:S02]  /*ef40*/  HADD2.F32 R42, -RZ, R6.reuse.H0_H0 ;  /* 0x20000006ff2a7230 */ /* 0x100fe40000004100 */
[----:B------:R-:W-:-:S02]  /*ef50*/  HADD2.F32 R6, -RZ, R6.H1_H1 ;  /* 0x30000006ff067230 */ /* 0x000fc40000004100 */
[--C-:B-1----:R-:W-:Y:S02]  /*ef60*/  HADD2.F32 R44, -RZ, R8.reuse.H0_H0 ;  /* 0x20000008ff2c7230 */ /* 0x102fe40000004100 */
[----:B------:R-:W-:Y:S02]  /*ef70*/  HADD2.F32 R8, -RZ, R8.H1_H1 ;  /* 0x30000008ff087230 */ /* 0x000fe40000004100 */
[----:B------:R-:W-:Y:S02]  /*ef80*/  HADD2.F32 R45, -RZ, R9.H0_H0 ;  /* 0x20000009ff2d7230 */ /* 0x000fe40000004100 */
[C---:B------:R-:W-:Y:S01]  /*ef90*/  FMUL.FTZ R55, R44.reuse, R51 ;  /* 0x000000332c377220 */ /* 0x040fe20000410000 */
[----:B------:R-:W-:Y:S01]  /*efa0*/  FMUL.FTZ R57, R44, R49 ;  /* 0x000000312c397220 */ /* 0x000fe20000410000 */
[----:B------:R-:W-:Y:S02]  /*efb0*/  HADD2.F32 R44, -RZ, R35.H1_H1 ;  /* 0x30000023ff2c7230 */ /* 0x000fe40000004100 */
[----:B------:R-:W-:Y:S01]  /*efc0*/  FMUL.FTZ R59, R8, R53 ;  /* 0x00000035083b7220 */ /* 0x000fe20000410000 */
[----:B------:R-:W-:Y:S01]  /*efd0*/  FFMA.FTZ R55, R40, R49, -R55 ;  /* 0x0000003128377223 */ /* 0x000fe20000010837 */
[----:B------:R-:W-:-:S02]  /*efe0*/  HADD2.F32 R49, -RZ, R32.H0_H0 ;  /* 0x20000020ff317230 */ /* 0x000fc40000004100 */
[----:B------:R-:W-:Y:S01]  /*eff0*/  FFMA.FTZ R57, R40, R51, R57 ;  /* 0x0000003328397223 */ /* 0x000fe20000010039 */
[----:B------:R-:W-:Y:S02]  /*f000*/  HADD2.F32 R40, -RZ, R29.H1_H1 ;  /* 0x3000001dff287230 */ /* 0x000fe40000004100 */
[C---:B------:R-:W-:Y:S01]  /*f010*/  FMUL.FTZ R52, R45.reuse, R44 ;  /* 0x0000002c2d347220 */ /* 0x040fe20000410000 */
[----:B------:R-:W-:Y:S02]  /*f020*/  HADD2.F32 R9, -RZ, R9.H1_H1 ;  /* 0x30000009ff097230 */ /* 0x000fe40000004100 */
[-C--:B------:R-:W-:Y:S01]  /*f030*/  FMUL.FTZ R51, R8, R49.reuse ;  /* 0x0000003108337220 */ /* 0x080fe20000410000 */
[C---:B------:R-:W-:Y:S01]  /*f040*/  FFMA.FTZ R48, R4.reuse, R49, -R59 ;  /* 0x0000003104307223 */ /* 0x040fe2000001083b */
[----:B------:R-:W-:Y:S01]  /*f050*/  FMUL.FTZ R45, R45, R40 ;  /* 0x000000282d2d7220 */ /* 0x000fe20000410000 */
[----:B------:R-:W-:Y:S02]  /*f060*/  HADD2.F32 R8, -RZ, R36.H1_H1 ;  /* 0x30000024ff087230 */ /* 0x000fe40000004100 */
[----:B------:R-:W-:Y:S01]  /*f070*/  FFMA.FTZ R50, R4, R53, R51 ;  /* 0x0000003504327223 */ /* 0x000fe20000010033 */
[----:B------:R-:W-:-:S02]  /*f080*/  HADD2.F32 R4, -RZ, R32.H1_H1 ;  /* 0x30000020ff047230 */ /* 0x000fc40000004100 */
[C---:B------:R-:W-:Y:S01]  /*f090*/  FFMA.FTZ R44, R41.reuse, R44, R45 ;  /* 0x0000002c292c7223 */ /* 0x040fe2000001002d */
[--C-:B------:R-:W-:Y:S02]  /*f0a0*/  HADD2.F32 R46, -RZ, R10.reuse.H0_H0 ;  /* 0x2000000aff2e7230 */ /* 0x100fe40000004100 */
[----:B------:R-:W-:Y:S01]  /*f0b0*/  FFMA.FTZ R52, R41, R40, -R52 ;  /* 0x0000002829347223 */ /* 0x000fe20000010834 */
[----:B------:R-:W-:Y:S02]  /*f0c0*/  HADD2.F32 R45, -RZ, R37.H0_H0 ;  /* 0x20000025ff2d7230 */ /* 0x000fe40000004100 */
[C---:B------:R-:W-:Y:S01]  /*f0d0*/  FMUL.FTZ R40, R9.reuse, R8 ;  /* 0x0000000809287220 */ /* 0x040fe20000410000 */
[----:B------:R-:W-:Y:S02]  /*f0e0*/  HADD2.F32 R41, -RZ, R33.H0_H0 ;  /* 0x20000021ff297230 */ /* 0x000fe40000004100 */
[----:B------:R-:W-:Y:S01]  /*f0f0*/  FMUL.FTZ R54, R9, R4 ;  /* 0x0000000409367220 */ /* 0x000fe20000410000 */
[----:B------:R-:W-:-:S02]  /*f100*/  HADD2.F32 R10, -RZ, R10.H1_H1 ;  /* 0x3000000aff0a7230 */ /* 0x000fc40000004100 */
[C---:B------:R-:W-:Y:S01]  /*f110*/  FMUL.FTZ R59, R46.reuse, R45 ;  /* 0x0000002d2e3b7220 */ /* 0x040fe20000410000 */
[----:B------:R-:W-:Y:S02]  /*f120*/  HADD2.F32 R49, -RZ, R38.H0_H0 ;  /* 0x20000026ff317230 */ /* 0x000fe40000004100 */
[C---:B------:R-:W-:Y:S01]  /*f130*/  FFMA.FTZ R51, R5.reuse, R4, -R40 ;  /* 0x0000000405337223 */ /* 0x040fe20000010828 */
[----:B------:R-:W-:Y:S02]  /*f140*/  HADD2.F32 R9, -RZ, R34.H0_H0 ;  /* 0x20000022ff097230 */ /* 0x000fe40000004100 */
[-C--:B------:R-:W-:Y:S01]  /*f150*/  FMUL.FTZ R46, R46, R41.reuse ;  /* 0x000000292e2e7220 */ /* 0x080fe20000410000 */
[----:B------:R-:W-:Y:S01]  /*f160*/  FFMA.FTZ R53, R5, R8, R54 ;  /* 0x0000000805357223 */ /* 0x000fe20000010036 */
[----:B------:R-:W-:Y:S01]  /*f170*/  FFMA.FTZ R59, R42, R41, -R59 ;  /* 0x000000292a3b7223 */ /* 0x000fe2000001083b */
[--C-:B------:R-:W-:Y:S02]  /*f180*/  HADD2.F32 R47, -RZ, R11.reuse.H0_H0 ;  /* 0x2000000bff2f7230 */ /* 0x100fe40000004100 */
[C---:B------:R-:W-:Y:S01]  /*f190*/  FMUL.FTZ R5, R10.reuse, R49 ;  /* 0x000000310a057220 */ /* 0x040fe20000410000 */
[----:B------:R-:W-:Y:S01]  /*f1a0*/  FMUL.FTZ R41, R10, R9 ;  /* 0x000000090a297220 */ /* 0x000fe20000410000 */
[----:B------:R-:W-:-:S02]  /*f1b0*/  HADD2.F32 R11, -RZ, R11.H1_H1 ;  /* 0x3000000bff0b7230 */ /* 0x000fc40000004100 */
[----:B------:R-:W-:Y:S01]  /*f1c0*/  FFMA.FTZ R46, R42, R45, R46 ;  /* 0x0000002d2a2e7223 */ /* 0x000fe2000001002e */
[----:B------:R-:W-:Y:S02]  /*f1d0*/  HADD2.F32 R10, -RZ, R37.H1_H1 ;  /* 0x30000025ff0a7230 */ /* 0x000fe40000004100 */
[C---:B------:R-:W-:Y:S01]  /*f1e0*/  FFMA.FTZ R42, R6.reuse, R9, -R5 ;  /* 0x00000009062a7223 */ /* 0x040fe20000010805 */
[----:B------:R-:W-:Y:S02]  /*f1f0*/  HADD2.F32 R40, -RZ, R38.H1_H1 ;  /* 0x30000026ff287230 */ /* 0x000fe40000004100 */
[----:B------:R-:W-:Y:S01]  /*f200*/  FFMA.FTZ R41, R6, R49, R41 ;  /* 0x0000003106297223 */ /* 0x000fe20000010029 */
[----:B------:R-:W-:Y:S02]  /*f210*/  HADD2.F32 R4, -RZ, R33.H1_H1 ;  /* 0x30000021ff047230 */ /* 0x000fe40000004100 */
[----:B------:R-:W-:Y:S01]  /*f220*/  FMUL.FTZ R6, R47, R10 ;  /* 0x0000000a2f067220 */ /* 0x000fe20000410000 */
[----:B------:R-:W-:-:S02]  /*f230*/  HADD2.F32 R8, -RZ, R34.H1_H1 ;  /* 0x30000022ff087230 */ /* 0x000fc40000004100 */
[----:B------:R-:W-:Y:S01]  /*f240*/  FMUL.FTZ R54, R11, R40 ;  /* 0x000000280b367220 */ /* 0x000fe20000410000 */
[--C-:B------:R-:W-:Y:S02]  /*f250*/  HADD2.F32 R43, -RZ, R7.reuse.H0_H0 ;  /* 0x20000007ff2b7230 */ /* 0x100fe40000004100 */
[----:B------:R-:W-:Y:S01]  /*f260*/  FMUL.FTZ R47, R47, R4 ;  /* 0x000000042f2f7220 */ /* 0x000fe20000410000 */
[----:B------:R-:W-:Y:S02]  /*f270*/  HADD2.F32 R7, -RZ, R7.H1_H1 ;  /* 0x30000007ff077230 */ /* 0x000fe40000004100 */
[----:B------:R-:W-:Y:S01]  /*f280*/  FMUL.FTZ R5, R11, R8 ;  /* 0x000000080b057220 */ /* 0x000fe20000410000 */
[----:B------:R-:W-:Y:S01]  /*f290*/  F2FP.F16.F32.PACK_AB R9, R53, R44 ;  /* 0x0000002c3509723e */ /* 0x000fe200000000ff */
[C---:B------:R-:W-:Y:S01]  /*f2a0*/  FFMA.FTZ R11, R43.reuse, R4, -R6 ;  /* 0x000000042b0b7223 */ /* 0x040fe20000010806 */
[----:B------:R-:W-:Y:S01]  /*f2b0*/  FFMA.FTZ R47, R43, R10, R47 ;  /* 0x0000000a2b2f7223 */ /* 0x000fe2000001002f */
[C---:B------:R-:W-:Y:S01]  /*f2c0*/  FFMA.FTZ R54, R7.reuse, R8, -R54 ;  /* 0x0000000807367223 */ /* 0x040fe20000010836 */
[----:B------:R-:W-:Y:S01]  /*f2d0*/  FFMA.FTZ R40, R7, R40, R5 ;  /* 0x0000002807287223 */ /* 0x000fe20000010005 */
[----:B------:R-:W-:-:S02]  /*f2e0*/  F2FP.F16.F32.PACK_AB R4, R48, R55 ;  /* 0x000000373004723e */ /* 0x000fc400000000ff */
[----:B------:R-:W-:Y:S02]  /*f2f0*/  F2FP.F16.F32.PACK_AB R5, R51, R52 ;  /* 0x000000343305723e */ /* 0x000fe400000000ff */
[----:B------:R-:W-:Y:S02]  /*f300*/  F2FP.F16.F32.PACK_AB R6, R42, R59 ;  /* 0x0000003b2a06723e */ /* 0x000fe400000000ff */
[----:B------:R-:W-:Y:S02]  /*f310*/  F2FP.F16.F32.PACK_AB R7, R54, R11 ;  /* 0x0000000b3607723e */ /* 0x000fe400000000ff */
[----:B------:R-:W-:Y:S02]  /*f320*/  F2FP.F16.F32.PACK_AB R8, R50, R57 ;  /* 0x000000393208723e */ /* 0x000fe400000000ff */
[----:B------:R-:W-:Y:S01]  /*f330*/  F2FP.F16.F32.PACK_AB R10, R41, R46 ;  /* 0x0000002e290a723e */ /* 0x000fe200000000ff */
[----:B------:R1:W-:Y:S01]  /*f340*/  STS.128 [R30], R4 ;  /* 0x000000041e007388 */ /* 0x0003e20000000c00 */
[----:B------:R-:W-:-:S05]  /*f350*/  F2FP.F16.F32.PACK_AB R11, R40, R47 ;  /* 0x0000002f280b723e */ /* 0x000fca00000000ff */
[----:B------:R1:W-:Y:S02]  /*f360*/  STS.128 [R39+0x14400], R8 ;  /* 0x0144000827007388 */ /* 0x0003e40000000c00 */
.L_x_618:
[----:B------:R-:W-:Y:S05]  /*f370*/  BSYNC B2 ;  /* 0x0000000000027941 */ /* 0x000fea0003800000 */
.L_x_617:
[----:B------:R-:W-:Y:S05]  /*f380*/  @P1 BRA `(.L_x_616) ;  /* 0x00000004007c1947 */ /* 0x000fea0003800000 */
[----:B-1----:R-:W2:Y:S01]  /*f390*/  LDL R4, [R1+0x6c] ;  /* 0x00006c0001047983 */ /* 0x002ea20000100800 */
[----:B------:R-:W-:Y:S01]  /*f3a0*/  LEA.HI R6, R0, R213, RZ, 0x6 ;  /* 0x000000d500067211 */ /* 0x000fe200078f30ff */
[----:B------:R-:W-:Y:S01]  /*f3b0*/  HADD2.F32 R48, -RZ, R13.H0_H0 ;  /* 0x2000000dff307230 */ /* 0x000fe20000004100 */
[----:B0-----:R-:W-:Y:S01]  /*f3c0*/  LOP3.LUT R5, R224, 0x38, R3, 0xf8, !PT ;  /* 0x00000038e0057812 */ /* 0x001fe200078ef803 */
[--C-:B------:R-:W-:Y:S02]  /*f3d0*/  HADD2.F32 R50, -RZ, R24.reuse.H0_H0 ;  /* 0x20000018ff327230 */ /* 0x100fe40000004100 */
[----:B------:R-:W-:Y:S01]  /*f3e0*/  IMAD.SHL.U32 R6, R6, 0x80, RZ ;  /* 0x0000008006067824 */ /* 0x000fe200078e00ff */
[----:B------:R-:W-:Y:S01]  /*f3f0*/  LOP3.LUT R8, R5, R56, RZ, 0x3c, !PT ;  /* 0x0000003805087212 */ /* 0x000fe200078e3cff */
[----:B------:R-:W-:Y:S02]  /*f400*/  HADD2.F32 R47, -RZ, R25.H0_H0 ;  /* 0x20000019ff2f7230 */ /* 0x000fe40000004100 */
[----:B------:R-:W-:Y:S01]  /*f410*/  HADD2.F32 R49, -RZ, R24.H1_H1 ;  /* 0x30000018ff317230 */ /* 0x000fe20000004100 */
[----:B------:R-:W-:-:S04]  /*f420*/  LOP3.LUT R9, R6, 0xffffe000, RZ, 0xc0, !PT ;  /* 0xffffe00006097812 */ /* 0x000fc800078ec0ff */
[----:B------:R-:W-:Y:S02]  /*f430*/  IADD3 R8, R8, R9, R228 ;  /* 0x0000000908087210 */ /* 0x000fe40007ffe0e4 */
[----:B--2---:R-:W-:Y:S02]  /*f440*/  R2UR UR4, R4 ;  /* 0x00000000040472ca */ /* 0x004fe400000e0000 */
[----:B------:R-:W-:-:S04]  /*f450*/  LEA.HI R4, R61, R2, RZ, 0x1d ;  /* 0x000000023d047211 */ /* 0x000fc800078fe8ff */
[----:B------:R-:W-:Y:S02]  /*f460*/  SHF.R.S32.HI R7, RZ, 0x1f, R4 ;  /* 0x0000001fff077819 */ /* 0x000fe40000011404 */
[----:B------:R-:W-:Y:S02]  /*f470*/  SHF.L.U32 R5, R4, 0x3, RZ ;  /* 0x0000000304057819 */ /* 0x000fe400000006ff */
[----:B------:R-:W-:Y:S02]  /*f480*/  LEA.HI R7, R7, R4, RZ, 0x3 ;  /* 0x0000000407077211 */ /* 0x000fe400078f18ff */
[----:B------:R-:W-:Y:S02]  /*f490*/  LOP3.LUT R5, R224, 0x38, R5, 0xf8, !PT ;  /* 0x00000038e0057812 */ /* 0x000fe400078ef805 */
[----:B------:R-:W-:Y:S01]  /*f4a0*/  LEA R55, R8, UR4, 0x1 ;  /* 0x0000000408377c11 */ /* 0x000fe2000f8e08ff */
[----:B------:R-:W-:Y:S01]  /*f4b0*/  IMAD.SHL.U32 R7, R7, 0x400, RZ ;  /* 0x0000040007077824 */ /* 0x000fe200078e00ff */
[----:B------:R-:W-:-:S04]  /*f4c0*/  LOP3.LUT R8, R5, R56, RZ, 0x3c, !PT ;  /* 0x0000003805087212 */ /* 0x000fc800078e3cff */
        /* <DEDUP_REMOVED lines=15> */
[-C--:B------:R-:W-:Y:S01]  /*f5c0*/  FMUL.FTZ R54, R43, R48.reuse ;  /* 0x000000302b367220 */ /* 0x080fe20000410000 */
[----:B------:R-:W-:Y:S02]  /*f5d0*/  HADD2.F32 R43, -RZ, R14.H0_H0 ;  /* 0x2000000eff2b7230 */ /* 0x000fe40000004100 */
[----:B------:R-:W-:Y:S01]  /*f5e0*/  FMUL.FTZ R51, R8, R47 ;  /* 0x0000002f08337220 */ /* 0x000fe20000410000 */
[C---:B------:R-:W-:Y:S01]  /*f5f0*/  FFMA.FTZ R52, R39.reuse, R48, -R52 ;  /* 0x0000003027347223 */ /* 0x040fe20000010834 */
[----:B------:R-:W-:Y:S01]  /*f600*/  FFMA.FTZ R54, R39, R50, R54 ;  /* 0x0000003227367223 */ /* 0x000fe20000010036 */
[----:B------:R-:W-:-:S02]  /*f610*/  HADD2.F32 R39, -RZ, R13.H1_H1 ;  /* 0x3000000dff277230 */ /* 0x000fc40000004100 */
[-C--:B------:R-:W-:Y:S01]  /*f620*/  FMUL.FTZ R53, R8, R43.reuse ;  /* 0x0000002b08357220 */ /* 0x080fe20000410000 */
[----:B------:R-:W-:Y:S01]  /*f630*/  FFMA.FTZ R51, R4, R43, -R51 ;  /* 0x0000002b04337223 */ /* 0x000fe20000010833 */
[C---:B------:R-:W-:Y:S01]  /*f640*/  FMUL.FTZ R43, R44.reuse, R49 ;  /* 0x000000312c2b7220 */ /* 0x040fe20000410000 */
[----:B------:R-:W-:Y:S02]  /*f650*/  HADD2.F32 R9, -RZ, R9.H1_H1 ;  /* 0x30000009ff097230 */ /* 0x000fe40000004100 */
[----:B------:R-:W-:Y:S01]  /*f660*/  FMUL.FTZ R44, R44, R39 ;  /* 0x000000272c2c7220 */ /* 0x000fe20000410000 */
[----:B------:R-:W-:Y:S02]  /*f670*/  HADD2.F32 R48, -RZ, R25.H1_H1 ;  /* 0x30000019ff307230 */ /* 0x000fe40000004100 */
[----:B------:R-:W-:Y:S01]  /*f680*/  FFMA.FTZ R53, R4, R47, R53 ;  /* 0x0000002f04357223 */ /* 0x000fe20000010035 */
[----:B------:R-:W-:Y:S02]  /*f690*/  HADD2.F32 R4, -RZ, R14.H1_H1 ;  /* 0x3000000eff047230 */ /* 0x000fe40000004100 */
[C---:B------:R-:W-:Y:S01]  /*f6a0*/  FFMA.FTZ R43, R40.reuse, R39, -R43 ;  /* 0x00000027282b7223 */ /* 0x040fe2000001082b */
[----:B------:R-:W-:Y:S01]  /*f6b0*/  FFMA.FTZ R44, R40, R49, R44 ;  /* 0x00000031282c7223 */ /* 0x000fe2000001002c */
[----:B------:R-:W-:-:S02]  /*f6c0*/  HADD2.F32 R45, -RZ, R10.H0_H0 ;  /* 0x2000000aff2d7230 */ /* 0x000fc40000004100 */
[C---:B------:R-:W-:Y:S01]  /*f6d0*/  FMUL.FTZ R50, R9.reuse, R48 ;  /* 0x0000003009327220 */ /* 0x040fe20000410000 */
[----:B------:R-:W-:Y:S02]  /*f6e0*/  HADD2.F32 R8, -RZ, R15.H0_H0 ;  /* 0x2000000fff087230 */ /* 0x000fe40000004100 */
[-C--:B------:R-:W-:Y:S01]  /*f6f0*/  FMUL.FTZ R56, R9, R4.reuse ;  /* 0x0000000409387220 */ /* 0x080fe20000410000 */
[----:B------:R-:W-:Y:S02]  /*f700*/  HADD2.F32 R40, -RZ, R26.H0_H0 ;  /* 0x2000001aff287230 */ /* 0x000fe40000004100 */
[----:B------:R-:W-:Y:S01]  /*f710*/  FFMA.FTZ R50, R5, R4, -R50 ;  /* 0x0000000405327223 */ /* 0x000fe20000010832 */
[----:B------:R-:W-:Y:S02]  /*f720*/  HADD2.F32 R10, -RZ, R10.H1_H1 ;  /* 0x3000000aff0a7230 */ /* 0x000fe40000004100 */
[----:B------:R-:W-:Y:S01]  /*f730*/  FMUL.FTZ R49, R45, R8 ;  /* 0x000000082d317220 */ /* 0x000fe20000410000 */
[----:B------:R-:W-:-:S02]  /*f740*/  HADD2.F32 R39, -RZ, R27.H0_H0 ;  /* 0x2000001bff277230 */ /* 0x000fc40000004100 */
[----:B------:R-:W-:Y:S01]  /*f750*/  FMUL.FTZ R4, R45, R40 ;  /* 0x000000282d047220 */ /* 0x000fe20000410000 */
[----:B------:R-:W-:Y:S02]  /*f760*/  HADD2.F32 R9, -RZ, R20.H0_H0 ;  /* 0x20000014ff097230 */ /* 0x000fe40000004100 */
[----:B------:R-:W-:Y:S01]  /*f770*/  FFMA.FTZ R45, R5, R48, R56 ;  /* 0x00000030052d7223 */ /* 0x000fe20000010038 */
[C---:B------:R-:W-:Y:S01]  /*f780*/  FFMA.FTZ R49, R41.reuse, R40, R49 ;  /* 0x0000002829317223 */ /* 0x040fe20000010031 */
[C---:B------:R-:W-:Y:S01]  /*f790*/  FMUL.FTZ R5, R10.reuse, R39 ;  /* 0x000000270a057220 */ /* 0x040fe20000410000 */
[----:B------:R-:W-:Y:S01]  /*f7a0*/  FFMA.FTZ R47, R41, R8, -R4 ;  /* 0x00000008292f7223 */ /* 0x000fe20000010804 */
[-C--:B------:R-:W-:Y:S01]  /*f7b0*/  FMUL.FTZ R41, R10, R9.reuse ;  /* 0x000000090a297220 */ /* 0x080fe20000410000 */
[----:B------:R-:W-:Y:S02]  /*f7c0*/  HADD2.F32 R46, -RZ, R11.H0_H0 ;  /* 0x2000000bff2e7230 */ /* 0x000fe40000004100 */
[----:B------:R-:W-:Y:S01]  /*f7d0*/  FFMA.FTZ R10, R6, R9, -R5 ;  /* 0x00000009060a7223 */ /* 0x000fe20000010805 */
[----:B------:R-:W-:-:S02]  /*f7e0*/  HADD2.F32 R9, -RZ, R26.H1_H1 ;  /* 0x3000001aff097230 */ /* 0x000fc40000004100 */
[----:B------:R-:W-:Y:S01]  /*f7f0*/  FFMA.FTZ R40, R6, R39, R41 ;  /* 0x0000002706287223 */ /* 0x000fe20000010029 */
[----:B------:R-:W-:Y:S02]  /*f800*/  HADD2.F32 R5, -RZ, R15.H1_H1 ;  /* 0x3000000fff057230 */ /* 0x000fe40000004100 */
[----:B------:R-:W-:Y:S02]  /*f810*/  HADD2.F32 R11, -RZ, R11.H1_H1 ;  /* 0x3000000bff0b7230 */ /* 0x000fe40000004100 */
[C---:B------:R-:W-:Y:S01]  /*f820*/  FMUL.FTZ R39, R46.reuse, R9 ;  /* 0x000000092e277220 */ /* 0x040fe20000410000 */
[----:B------:R-:W-:Y:S02]  /*f830*/  HADD2.F32 R8, -RZ, R27.H1_H1 ;  /* 0x3000001bff087230 */ /* 0x000fe40000004100 */
[----:B------:R-:W-:Y:S01]  /*f840*/  FMUL.FTZ R46, R46, R5 ;  /* 0x000000052e2e7220 */ /* 0x000fe20000410000 */
[----:B------:R-:W-:Y:S02]  /*f850*/  HADD2.F32 R4, -RZ, R20.H1_H1 ;  /* 0x30000014ff047230 */ /* 0x000fe40000004100 */
[----:B------:R-:W-:-:S02]  /*f860*/  HADD2.F32 R42, -RZ, R7.H0_H0 ;  /* 0x20000007ff2a7230 */ /* 0x000fc40000004100 */
[C---:B------:R-:W-:Y:S01]  /*f870*/  FMUL.FTZ R6, R11.reuse, R8 ;  /* 0x000000080b067220 */ /* 0x040fe20000410000 */
[----:B------:R-:W-:Y:S02]  /*f880*/  HADD2.F32 R7, -RZ, R7.H1_H1 ;  /* 0x30000007ff077230 */ /* 0x000fe40000004100 */
[-C--:B------:R-:W-:Y:S01]  /*f890*/  FMUL.FTZ R41, R11, R4.reuse ;  /* 0x000000040b297220 */ /* 0x080fe20000410000 */
[C---:B------:R-:W-:Y:S01]  /*f8a0*/  FFMA.FTZ R39, R42.reuse, R5, -R39 ;  /* 0x000000052a277223 */ /* 0x040fe20000010827 */
[----:B------:R-:W-:Y:S01]  /*f8b0*/  FFMA.FTZ R11, R42, R9, R46 ;  /* 0x000000092a0b7223 */ /* 0x000fe2000001002e */
[C---:B------:R-:W-:Y:S01]  /*f8c0*/  FFMA.FTZ R42, R7.reuse, R4, -R6 ;  /* 0x00000004072a7223 */ /* 0x040fe20000010806 */
[----:B------:R-:W-:Y:S01]  /*f8d0*/  FFMA.FTZ R46, R7, R8, R41 ;  /* 0x00000008072e7223 */ /* 0x000fe20000010029 */
[----:B------:R-:W-:Y:S02]  /*f8e0*/  F2FP.F16.F32.PACK_AB R4, R51, R52 ;  /* 0x000000343304723e */ /* 0x000fe400000000ff */
[----:B------:R-:W-:-:S02]  /*f8f0*/  F2FP.F16.F32.PACK_AB R5, R50, R43 ;  /* 0x0000002b3205723e */ /* 0x000fc400000000ff */
[----:B------:R-:W-:Y:S02]  /*f900*/  F2FP.F16.F32.PACK_AB R6, R10, R47 ;  /* 0x0000002f0a06723e */ /* 0x000fe400000000ff */
[----:B------:R-:W-:Y:S02]  /*f910*/  F2FP.F16.F32.PACK_AB R7, R42, R39 ;  /* 0x000000272a07723e */ /* 0x000fe400000000ff */
[----:B------:R-:W-:Y:S02]  /*f920*/  F2FP.F16.F32.PACK_AB R8, R53, R54 ;  /* 0x000000363508723e */ /* 0x000fe400000000ff */
[----:B------:R-:W-:Y:S01]  /*f930*/  F2FP.F16.F32.PACK_AB R9, R45, R44 ;  /* 0x0000002c2d09723e */ /* 0x000fe200000000ff */
[----:B------:R2:W-:Y:S01]  /*f940*/  STS.128 [R55], R4 ;  /* 0x0000000437007388 */ /* 0x0005e20000000c00 */
[----:B------:R-:W-:Y:S02]  /*f950*/  F2FP.F16.F32.PACK_AB R10, R40, R49 ;  /* 0x00000031280a723e */ /* 0x000fe400000000ff */
[----:B------:R-:W-:-:S05]  /*f960*/  F2FP.F16.F32.PACK_AB R11, R46, R11 ;  /* 0x0000000b2e0b723e */ /* 0x000fca00000000ff */
[----:B------:R2:W-:Y:S02]  /*f970*/  STS.128 [R30+0x14400], R8 ;  /* 0x014400081e007388 */ /* 0x0005e40000000c00 */
.L_x_616:
[----:B------:R-:W-:Y:S05]  /*f980*/  BSYNC B1 ;  /* 0x0000000000017941 */ /* 0x000fea0003800000 */
.L_x_615:
[----:B------:R-:W-:Y:S01]  /*f990*/  ISETP.GE.AND P0, PT, R31, R12, PT ;  /* 0x0000000c1f00720c */ /* 0x000fe20003f06270 */
[----:B------:R-:W-:-:S12]  /*f9a0*/  BSSY B1, `(.L_x_619) ;  /* 0x00000cb000017945 */ /* 0x000fd80003800000 */
[----:B------:R-:W-:Y:S05]  /*f9b0*/  @P0 BRA `(.L_x_620) ;  /* 0x0000000c00240947 */ /* 0x000fea0003800000 */
[----:B------:R3:W5:Y:S01]  /*f9c0*/  LDL R63, [R1+0x6c] ;  /* 0x00006c00013f7983 */ /* 0x0007620000100800 */
[----:B------:R-:W4:Y:S03]  /*f9d0*/  LDC R53, c[0x0][0x3f4] ;  /* 0x0000fd00ff357b82 */ /* 0x000f260000000800 */
[----:B------:R3:W5:Y:S01]  /*f9e0*/  LDL R60, [R1+0x54] ;  /* 0x00005400013c7983 */ /* 0x0007620000100800 */
[C---:B------:R-:W-:Y:S01]  /*f9f0*/  IADD3 R61, R219.reuse, 0x20, RZ ;  /* 0x00000020db3d7810 */ /* 0x040fe20007ffe0ff */
[----:B------:R-:W-:Y:S01]  /*fa00*/  VIADD R62, R219, 0x20 ;  /* 0x00000020db3e7836 */ /* 0x000fe20000000000 */
[----:B------:R-:W-:Y:S03]  /*fa10*/  BSSY B2, `(.L_x_621) ;  /* 0x0000064000027945 */ /* 0x000fe60003800000 */
[----:B------:R-:W-:Y:S01]  /*fa20*/  IMAD.SHL.U32 R61, R61, 0x40, RZ ;  /* 0x000000403d3d7824 */ /* 0x000fe200078e00ff */
[----:B------:R-:W-:-:S04]  /*fa30*/  SHF.L.U32 R62, R62, 0x6, RZ ;  /* 0x000000063e3e7819 */ /* 0x000fc800000006ff */
[----:B------:R-:W-:Y:S02]  /*fa40*/  LOP3.LUT R61, R61, 0x1c0, RZ, 0xc0, !PT ;  /* 0x000001c03d3d7812 */ /* 0x000fe400078ec0ff */
[----:B------:R-:W-:Y:S02]  /*fa50*/  LOP3.LUT R62, R62, 0x1c0, RZ, 0xc0, !PT ;  /* 0x000001c03e3e7812 */ /* 0x000fe400078ec0ff */
[----:B------:R-:W-:Y:S02]  /*fa60*/  SHF.R.U32.HI R61, RZ, 0x3, R61 ;  /* 0x00000003ff3d7819 */ /* 0x000fe4000001163d */
[-C--:B----4-:R-:W-:Y:S02]  /*fa70*/  ISETP.GE.AND P0, PT, R16, R53.reuse, PT ;  /* 0x000000351000720c */ /* 0x090fe40003f06270 */
[----:B------:R-:W-:-:S11]  /*fa80*/  ISETP.GE.AND P1, PT, R213, R53, PT ;  /* 0x00000035d500720c */ /* 0x000fd60003f26270 */
[----:B---3--:R-:W-:Y:S05]  /*fa90*/  @P0 BRA `(.L_x_622) ;  /* 0x00000004006c0947 */ /* 0x008fea0003800000 */
[----:B-12---:R-:W2:Y:S01]  /*faa0*/  LDL R4, [R1+0x64] ;  /* 0x0000640001047983 */ /* 0x006ea20000100800 */
[----:B-----5:R-:W-:Y:S01]  /*fab0*/  R2UR UR4, R63 ;  /* 0x000000003f0472ca */ /* 0x020fe200000e0000 */
[----:B------:R-:W-:Y:S01]  /*fac0*/  HADD2.F32 R49, -RZ, R35.H0_H0 ;  /* 0x20000023ff317230 */ /* 0x000fe20000004100 */
[----:B------:R-:W-:Y:S01]  /*fad0*/  LOP3.LUT R6, R62, 0x38, R16, 0xf8, !PT ;  /* 0x000000383e067812 */ /* 0x000fe200078ef810 */
[----:B------:R-:W-:Y:S02]  /*fae0*/  HADD2.F32 R47, -RZ, R29.H0_H0 ;  /* 0x2000001dff2f7230 */ /* 0x000fe40000004100 */
[----:B------:R-:W-:Y:S01]  /*faf0*/  HADD2.F32 R50, -RZ, R36.H0_H0 ;  /* 0x20000024ff327230 */ /* 0x000fe20000004100 */
[----:B------:R-:W-:Y:S01]  /*fb00*/  LOP3.LUT R6, R60, R6, R61, 0xf6, !PT ;  /* 0x000000063c067212 */ /* 0x000fe200078ef63d */
[----:B------:R-:W-:Y:S02]  /*fb10*/  HADD2.F32 R48, -RZ, R32.H0_H0 ;  /* 0x20000020ff307230 */ /* 0x000fe40000004100 */
[----:B------:R-:W-:-:S02]  /*fb20*/  HADD2.F32 R51, -RZ, R35.H1_H1 ;  /* 0x30000023ff337230 */ /* 0x000fc40000004100 */
[----:B------:R-:W-:Y:S02]  /*fb30*/  HADD2.F32 R55, -RZ, R36.H1_H1 ;  /* 0x30000024ff377230 */ /* 0x000fe40000004100 */
[----:B------:R-:W-:Y:S01]  /*fb40*/  LEA R58, R6, UR4, 0x1 ;  /* 0x00000004063a7c11 */ /* 0x000fe2000f8e08ff */
[--C-:B------:R-:W-:Y:S02]  /*fb50*/  HADD2.F32 R56, -RZ, R38.reuse.H0_H0 ;  /* 0x20000026ff387230 */ /* 0x100fe40000004100 */
[----:B------:R-:W-:Y:S02]  /*fb60*/  HADD2.F32 R52, -RZ, R33.H0_H0 ;  /* 0x20000021ff347230 */ /* 0x000fe40000004100 */
[--C-:B------:R-:W-:Y:S02]  /*fb70*/  HADD2.F32 R54, -RZ, R37.reuse.H0_H0 ;  /* 0x20000025ff367230 */ /* 0x100fe40000004100 */
[----:B------:R-:W-:Y:S02]  /*fb80*/  HADD2.F32 R57, -RZ, R37.H1_H1 ;  /* 0x30000025ff397230 */ /* 0x000fe40000004100 */
[----:B------:R-:W-:Y:S01]  /*fb90*/  HADD2.F32 R59, -RZ, R38.H1_H1 ;  /* 0x30000026ff3b7230 */ /* 0x000fe20000004100 */
[----:B--2---:R-:W-:-:S04]  /*fba0*/  LEA.HI R4, R53, R4, RZ, 0x1d ;  /* 0x0000000435047211 */ /* 0x004fc800078fe8ff */
[----:B------:R-:W-:Y:S01]  /*fbb0*/  SHF.R.S32.HI R7, RZ, 0x1f, R4 ;  /* 0x0000001fff077819 */ /* 0x000fe20000011404 */
[----:B0-----:R-:W-:-:S03]  /*fbc0*/  IMAD.SHL.U32 R5, R4, 0x8, RZ ;  /* 0x0000000804057824 */ /* 0x001fc600078e00ff */
[----:B------:R-:W-:Y:S02]  /*fbd0*/  LEA.HI R7, R7, R4, RZ, 0x3 ;  /* 0x0000000407077211 */ /* 0x000fe400078f18ff */
[----:B------:R-:W-:-:S03]  /*fbe0*/  LOP3.LUT R4, R62, 0x38, R5, 0xf8, !PT ;  /* 0x000000383e047812 */ /* 0x000fc600078ef805 */
[----:B------:R-:W-:Y:S01]  /*fbf0*/  IMAD.SHL.U32 R7, R7, 0x400, RZ ;  /* 0x0000040007077824 */ /* 0x000fe200078e00ff */
[----:B------:R-:W-:-:S04]  /*fc00*/  LOP3.LUT R8, R4, R61, RZ, 0x3c, !PT ;  /* 0x0000003d04087212 */ /* 0x000fc800078e3cff */
[----:B------:R-:W-:Y:S02]  /*fc10*/  LOP3.LUT R9, R7, 0x7fffe000, RZ, 0xc0, !PT ;  /* 0x7fffe00007097812 */ /* 0x000fe400078ec0ff */
[----:B------:R-:W0:Y:S02]  /*fc20*/  LDS.128 R4, [R58] ;  /* 0x000000003a047984 */ /* 0x000e240000000c00 */
[----:B------:R-:W-:-:S04]  /*fc30*/  IADD3 R9, R8, R9, R60 ;  /* 0x0000000908097210 */ /* 0x000fc80007ffe03c */
[----:B------:R-:W-:-:S05]  /*fc40*/  LEA R30, R9, R22, 0x1 ;  /* 0x00000016091e7211 */ /* 0x000fca00078e08ff */
        /* <DEDUP_REMOVED lines=9> */
[--C-:B------:R-:W-:Y:S02]  /*fce0*/  HADD2.F32 R43, -RZ, R9.reuse.H0_H0 ;  /* 0x20000009ff2b7230 */ /* 0x100fe40000004100 */
[-C--:B------:R-:W-:Y:S01]  /*fcf0*/  FMUL.FTZ R46, R49, R42.reuse ;  /* 0x0000002a312e7220 */ /* 0x080fe20000410000 */
[C---:B------:R-:W-:Y:S01]  /*fd00*/  FMUL.FTZ R42, R47.reuse, R42 ;  /* 0x0000002a2f2a7220 */ /* 0x040fe20000410000 */
[----:B------:R-:W-:Y:S02]  /*fd10*/  HADD2.F32 R9, -RZ, R9.H1_H1 ;  /* 0x30000009ff097230 */ /* 0x000fe40000004100 */
[-C--:B------:R-:W-:Y:S01]  /*fd20*/  FFMA.FTZ R46, R47, R31.reuse, -R46 ;  /* 0x0000001f2f2e7223 */ /* 0x080fe2000001082e */
[----:B------:R-:W-:Y:S01]  /*fd30*/  FFMA.FTZ R42, R49, R31, R42 ;  /* 0x0000001f312a7223 */ /* 0x000fe2000001002a */
[----:B------:R-:W-:Y:S01]  /*fd40*/  FMUL.FTZ R47, R50, R8 ;  /* 0x00000008322f7220 */ /* 0x000fe20000410000 */
[----:B------:R-:W-:-:S02]  /*fd50*/  HADD2.F32 R49, -RZ, R29.H1_H1 ;  /* 0x3000001dff317230 */ /* 0x000fc40000004100 */
[C---:B------:R-:W-:Y:S01]  /*fd60*/  FMUL.FTZ R31, R48.reuse, R8 ;  /* 0x00000008301f7220 */ /* 0x040fe20000410000 */
[-C--:B------:R-:W-:Y:S01]  /*fd70*/  FMUL.FTZ R8, R51, R43.reuse ;  /* 0x0000002b33087220 */ /* 0x080fe20000410000 */
[-C--:B------:R-:W-:Y:S01]  /*fd80*/  FFMA.FTZ R47, R48, R4.reuse, -R47 ;  /* 0x00000004302f7223 */ /* 0x080fe2000001082f */
[----:B------:R-:W-:Y:S02]  /*fd90*/  HADD2.F32 R44, -RZ, R10.H0_H0 ;  /* 0x2000000aff2c7230 */ /* 0x000fe40000004100 */
[C---:B------:R-:W-:Y:S01]  /*fda0*/  FMUL.FTZ R48, R49.reuse, R43 ;  /* 0x0000002b31307220 */ /* 0x040fe20000410000 */
[----:B------:R-:W-:Y:S01]  /*fdb0*/  FFMA.FTZ R43, R49, R39, -R8 ;  /* 0x00000027312b7223 */ /* 0x000fe20000010808 */
[----:B------:R-:W-:Y:S02]  /*fdc0*/  HADD2.F32 R49, -RZ, R32.H1_H1 ;  /* 0x30000020ff317230 */ /* 0x000fe40000004100 */
[----:B------:R-:W-:Y:S01]  /*fdd0*/  FFMA.FTZ R31, R50, R4, R31 ;  /* 0x00000004321f7223 */ /* 0x000fe2000001001f */
[----:B------:R-:W-:Y:S01]  /*fde0*/  FMUL.FTZ R4, R55, R9 ;  /* 0x0000000937047220 */ /* 0x000fe20000410000 */
[----:B------:R-:W-:-:S02]  /*fdf0*/  HADD2.F32 R10, -RZ, R10.H1_H1 ;  /* 0x3000000aff0a7230 */ /* 0x000fc40000004100 */
[----:B------:R-:W-:Y:S01]  /*fe00*/  FFMA.FTZ R48, R51, R39, R48 ;  /* 0x0000002733307223 */ /* 0x000fe20000010030 */
[C---:B------:R-:W-:Y:S01]  /*fe10*/  FMUL.FTZ R8, R49.reuse, R9 ;  /* 0x0000000931087220 */ /* 0x040fe20000410000 */
[-C--:B------:R-:W-:Y:S01]  /*fe20*/  FFMA.FTZ R50, R49, R5.reuse, -R4 ;  /* 0x0000000531327223 */ /* 0x080fe20000010804 */
[----:B------:R-:W-:Y:S02]  /*fe30*/  HADD2.F32 R4, -RZ, R34.H0_H0 ;  /* 0x20000022ff047230 */ /* 0x000fe40000004100 */
[----:B------:R-:W-:Y:S01]  /*fe40*/  FMUL.FTZ R39, R54, R44 ;  /* 0x0000002c36277220 */ /* 0x000fe20000410000 */
[----:B------:R-:W-:Y:S01]  /*fe50*/  FFMA.FTZ R9, R55, R5, R8 ;  /* 0x0000000537097223 */ /* 0x000fe20000010008 */
[-C--:B------:R-:W-:Y:S01]  /*fe60*/  FMUL.FTZ R5, R56, R10.reuse ;  /* 0x0000000a38057220 */ /* 0x080fe20000410000 */
[--C-:B------:R-:W-:Y:S02]  /*fe70*/  HADD2.F32 R45, -RZ, R11.reuse.H0_H0 ;  /* 0x2000000bff2d7230 */ /* 0x100fe40000004100 */
[----:B------:R-:W-:Y:S01]  /*fe80*/  FMUL.FTZ R51, R4, R10 ;  /* 0x0000000a04337220 */ /* 0x000fe20000410000 */
[----:B------:R-:W-:-:S02]  /*fe90*/  HADD2.F32 R11, -RZ, R11.H1_H1 ;  /* 0x3000000bff0b7230 */ /* 0x000fc40000004100 */
[----:B------:R-:W-:Y:S01]  /*fea0*/  FMUL.FTZ R49, R52, R44 ;  /* 0x0000002c34317220 */ /* 0x000fe20000410000 */
[----:B------:R-:W-:Y:S01]  /*feb0*/  FFMA.FTZ R10, R4, R6, -R5 ;  /* 0x00000006040a7223 */ /* 0x000fe20000010805 */
[----:B------:R-:W-:Y:S02]  /*fec0*/  HADD2.F32 R5, -RZ, R33.H1_H1 ;  /* 0x30000021ff057230 */ /* 0x000fe40000004100 */
[-C--:B------:R-:W-:Y:S01]  /*fed0*/  FFMA.FTZ R39, R52, R40.reuse, -R39 ;  /* 0x0000002834277223 */ /* 0x080fe20000010827 */
[----:B------:R-:W-:Y:S02]  /*fee0*/  HADD2.F32 R55, -RZ, R34.H1_H1 ;  /* 0x30000022ff377230 */ /* 0x000fe40000004100 */
[----:B------:R-:W-:Y:S01]  /*fef0*/  FFMA.FTZ R49, R54, R40, R49 ;  /* 0x0000002836317223 */ /* 0x000fe20000010031 */
[--C-:B------:R-:W-:Y:S02]  /*ff00*/  HADD2.F32 R41, -RZ, R7.reuse.H0_H0 ;  /* 0x20000007ff297230 */ /* 0x100fe40000004100 */
[----:B------:R-:W-:Y:S01]  /*ff10*/  FFMA.FTZ R40, R56, R6, R51 ;  /* 0x0000000638287223 */ /* 0x000fe20000010033 */
[----:B------:R-:W-:-:S02]  /*ff20*/  HADD2.F32 R7, -RZ, R7.H1_H1 ;  /* 0x30000007ff077230 */ /* 0x000fc40000004100 */
[----:B------:R-:W-:Y:S01]  /*ff30*/  FMUL.FTZ R4, R57, R45 ;  /* 0x0000002d39047220 */ /* 0x000fe20000410000 */
[----:B------:R-:W-:Y:S01]  /*ff40*/  FMUL.FTZ R8, R59, R11 ;  /* 0x0000000b3b087220 */ /* 0x000fe20000410000 */
[----:B------:R-:W-:Y:S01]  /*ff50*/  FMUL.FTZ R6, R5, R45 ;  /* 0x0000002d05067220 */ /* 0x000fe20000410000 */
[----:B------:R-:W-:Y:S01]  /*ff60*/  FMUL.FTZ R52, R55, R11 ;  /* 0x0000000b37347220 */ /* 0x000fe20000410000 */
[----:B------:R-:W-:Y:S01]  /*ff70*/  FFMA.FTZ R11, R5, R41, -R4 ;  /* 0x00000029050b7223 */ /* 0x000fe20000010804 */
[----:B------:R-:W-:Y:S01]  /*ff80*/  FFMA.FTZ R44, R55, R7, -R8 ;  /* 0x00000007372c7223 */ /* 0x000fe20000010808 */
[----:B------:R-:W-:Y:S01]  /*ff90*/  FFMA.FTZ R41, R57, R41, R6 ;  /* 0x0000002939297223 */ /* 0x000fe20000010006 */
        /* <DEDUP_REMOVED lines=11> */
.L_x_622:
[----:B------:R-:W-:Y:S05]  /*10050*/  BSYNC B2 ;  /* 0x0000000000027941 */ /* 0x000fea0003800000 */
.L_x_621:
[----:B------:R-:W-:Y:S05]  /*10060*/  @P1 BRA `(.L_x_620) ;  /* 0x0000000400781947 */ /* 0x000fea0003800000 */
[----:B-123--:R-:W-:Y:S01]  /*10070*/  LEA.HI R4, R0, R213, RZ, 0x6 ;  /* 0x000000d500047211 */ /* 0x00efe200078f30ff */
[----:B------:R-:W-:Y:S01]  /*10080*/  HADD2.F32 R49, -RZ, R24.H0_H0 ;  /* 0x20000018ff317230 */ /* 0x000fe20000004100 */
[----:B------:R-:W-:Y:S01]  /*10090*/  LEA.HI R53, R53, R2, RZ, 0x1d ;  /* 0x0000000235357211 */ /* 0x000fe200078fe8ff */
[----:B------:R-:W-:Y:S01]  /*100a0*/  HADD2.F32 R47, -RZ, R13.H0_H0 ;  /* 0x2000000dff2f7230 */ /* 0x000fe20000004100 */
[----:B0-----:R-:W-:Y:S01]  /*100b0*/  LOP3.LUT R5, R62, 0x38, R3, 0xf8, !PT ;  /* 0x000000383e057812 */ /* 0x001fe200078ef803 */
[----:B------:R-:W-:Y:S01]  /*100c0*/  IMAD.SHL.U32 R4, R4, 0x80, RZ ;  /* 0x0000008004047824 */ /* 0x000fe200078e00ff */
[----:B------:R-:W-:Y:S01]  /*100d0*/  SHF.R.S32.HI R6, RZ, 0x1f, R53 ;  /* 0x0000001fff067819 */ /* 0x000fe20000011435 */
[--C-:B------:R-:W-:Y:S01]  /*100e0*/  HADD2.F32 R50, -RZ, R25.reuse.H0_H0 ;  /* 0x20000019ff327230 */ /* 0x100fe20000004100 */
[----:B------:R-:W-:Y:S01]  /*100f0*/  LOP3.LUT R8, R5, R61, RZ, 0x3c, !PT ;  /* 0x0000003d05087212 */ /* 0x000fe200078e3cff */
[----:B------:R-:W-:Y:S01]  /*10100*/  HADD2.F32 R48, -RZ, R14.H0_H0 ;  /* 0x2000000eff307230 */ /* 0x000fe20000004100 */
[----:B------:R-:W-:Y:S01]  /*10110*/  LOP3.LUT R5, R4, 0xffffe000, RZ, 0xc0, !PT ;  /* 0xffffe00004057812 */ /* 0x000fe200078ec0ff */
[----:B------:R-:W-:Y:S01]  /*10120*/  IMAD.SHL.U32 R4, R53, 0x8, RZ ;  /* 0x0000000835047824 */ /* 0x000fe200078e00ff */
[----:B------:R-:W-:Y:S01]  /*10130*/  LEA.HI R6, R6, R53, RZ, 0x3 ;  /* 0x0000003506067211 */ /* 0x000fe200078f18ff */
[----:B------:R-:W-:Y:S01]  /*10140*/  HADD2.F32 R51, -RZ, R24.H1_H1 ;  /* 0x30000018ff337230 */ /* 0x000fe20000004100 */
[----:B-----5:R-:W-:Y:S01]  /*10150*/  IADD3 R5, R8, R5, R60 ;  /* 0x0000000508057210 */ /* 0x020fe20007ffe03c */
[----:B------:R-:W-:Y:S01]  /*10160*/  HADD2.F32 R53, -RZ, R25.H1_H1 ;  /* 0x30000019ff357230 */ /* 0x000fe20000004100 */
[----:B------:R-:W-:Y:S01]  /*10170*/  LOP3.LUT R4, R62, 0x38, R4, 0xf8, !PT ;  /* 0x000000383e047812 */ /* 0x000fe200078ef804 */
[----:B------:R-:W-:Y:S01]  /*10180*/  HADD2.F32 R56, -RZ, R27.H0_H0 ;  /* 0x2000001bff387230 */ /* 0x000fe20000004100 */
[----:B------:R-:W-:Y:S01]  /*10190*/  SHF.L.U32 R6, R6, 0xa, RZ ;  /* 0x0000000a06067819 */ /* 0x000fe200000006ff */
[----:B------:R-:W-:Y:S01]  /*101a0*/  HADD2.F32 R52, -RZ, R15.H0_H0 ;  /* 0x2000000fff347230 */ /* 0x000fe20000004100 */
[----:B------:R-:W-:Y:S01]  /*101b0*/  LOP3.LUT R8, R4, R61, RZ, 0x3c, !PT ;  /* 0x0000003d04087212 */ /* 0x000fe200078e3cff */
[--C-:B------:R-:W-:Y:S01]  /*101c0*/  HADD2.F32 R54, -RZ, R26.reuse.H0_H0 ;  /* 0x2000001aff367230 */ /* 0x100fe20000004100 */
[----:B------:R-:W-:Y:S01]  /*101d0*/  LOP3.LUT R9, R6, 0x7fffe000, RZ, 0xc0, !PT ;  /* 0x7fffe00006097812 */ /* 0x000fe200078ec0ff */
[----:B------:R-:W-:Y:S01]  /*101e0*/  HADD2.F32 R55, -RZ, R26.H1_H1 ;  /* 0x3000001aff377230 */ /* 0x000fe20000004100 */
[----:B------:R-:W-:Y:S01]  /*101f0*/  R2UR UR4, R63 ;  /* 0x000000003f0472ca */ /* 0x000fe200000e0000 */
[----:B------:R-:W-:Y:S01]  /*10200*/  HADD2.F32 R57, -RZ, R27.H1_H1 ;  /* 0x3000001bff397230 */ /* 0x000fe20000004100 */
[----:B------:R-:W-:-:S05]  /*10210*/  IADD3 R9, R8, R9, R60 ;  /* 0x0000000908097210 */ /* 0x000fca0007ffe03c */
[----:B------:R-:W-:-:S05]  /*10220*/  IMAD R30, R9, 0x2, R22 ;  /* 0x00000002091e7824 */ /* 0x000fca00078e0216 */
[----:B------:R-:W0:Y:S01]  /*10230*/  LDS.128 R8, [R30+0x14400] ;  /* 0x014400001e087984 */ /* 0x000e220000000c00 */
[----:B------:R-:W-:-:S05]  /*10240*/  LEA R58, R5, UR4, 0x1 ;  /* 0x00000004053a7c11 */ /* 0x000fca000f8e08ff */
[----:B------:R-:W1:Y:S01]  /*10250*/  LDS.128 R4, [R58] ;  /* 0x000000003a047984 */ /* 0x000e620000000c00 */
[--C-:B0-----:R-:W-:Y:S02]  /*10260*/  HADD2.F32 R42, -RZ, R8.reuse.H0_H0 ;  /* 0x20000008ff2a7230 */ /* 0x101fe40000004100 */
[----:B------:R-:W-:Y:S02]  /*10270*/  HADD2.F32 R8, -RZ, R8.H1_H1 ;  /* 0x30000008ff087230 */ /* 0x000fe40000004100 */
[----:B------:R-:W-:Y:S02]  /*10280*/  HADD2.F32 R43, -RZ, R9.H0_H0 ;  /* 0x20000009ff2b7230 */ /* 0x000fe40000004100 */
[-C--:B------:R-:W-:Y:S01]  /*10290*/  FMUL.FTZ R46, R49, R42.reuse ;  /* 0x0000002a312e7220 */ /* 0x080fe20000410000 */
[--C-:B-1----:R-:W-:Y:S02]  /*102a0*/  HADD2.F32 R31, -RZ, R4.reuse.H0_H0 ;  /* 0x20000004ff1f7230 */ /* 0x102fe40000004100 */
[----:B------:R-:W-:Y:S01]  /*102b0*/  FMUL.FTZ R42, R47, R42 ;  /* 0x0000002a2f2a7220 */ /* 0x000fe20000410000 */
[----:B------:R-:W-:-:S02]  /*102c0*/  HADD2.F32 R4, -RZ, R4.H1_H1 ;  /* 0x30000004ff047230 */ /* 0x000fc40000004100 */
[----:B------:R-:W-:Y:S02]  /*102d0*/  HADD2.F32 R39, -RZ, R5.H0_H0 ;  /* 0x20000005ff277230 */ /* 0x000fe40000004100 */
[-C--:B------:R-:W-:Y:S01]  /*102e0*/  FFMA.FTZ R46, R47, R31.reuse, -R46 ;  /* 0x0000001f2f2e7223 */ /* 0x080fe2000001082e */
[----:B------:R-:W-:Y:S01]  /*102f0*/  FFMA.FTZ R42, R49, R31, R42 ;  /* 0x0000001f312a7223 */ /* 0x000fe2000001002a */
[-C--:B------:R-:W-:Y:S01]  /*10300*/  FMUL.FTZ R47, R50, R8.reuse ;  /* 0x00000008322f7220 */ /* 0x080fe20000410000 */
[----:B------:R-:W-:Y:S02]  /*10310*/  HADD2.F32 R49, -RZ, R13.H1_H1 ;  /* 0x3000000dff317230 */ /* 0x000fe40000004100 */
[C---:B------:R-:W-:Y:S01]  /*10320*/  FMUL.FTZ R31, R48.reuse, R8 ;  /* 0x00000008301f7220 */ /* 0x040fe20000410000 */
[----:B------:R-:W-:Y:S01]  /*10330*/  FMUL.FTZ R8, R51, R43 ;  /* 0x0000002b33087220 */ /* 0x000fe20000410000 */
[----:B------:R-:W-:Y:S01]  /*10340*/  FFMA.FTZ R47, R48, R4, -R47 ;  /* 0x00000004302f7223 */ /* 0x000fe2000001082f */
[----:B------:R-:W-:-:S02]  /*10350*/  HADD2.F32 R9, -RZ, R9.H1_H1 ;  /* 0x30000009ff097230 */ /* 0x000fc40000004100 */
[C---:B------:R-:W-:Y:S01]  /*10360*/  FMUL.FTZ R48, R49.reuse, R43 ;  /* 0x0000002b31307220 */ /* 0x040fe20000410000 */
[----:B------:R-:W-:Y:S01]  /*10370*/  FFMA.FTZ R43, R49, R39, -R8 ;  /* 0x00000027312b7223 */ /* 0x000fe20000010808 */
[----:B------:R-:W-:Y:S02]  /*10380*/  HADD2.F32 R49, -RZ, R14.H1_H1 ;  /* 0x3000000eff317230 */ /* 0x000fe40000004100 */
[----:B------:R-:W-:Y:S01]  /*10390*/  FFMA.FTZ R31, R50, R4, R31 ;  /* 0x00000004321f7223 */ /* 0x000fe2000001001f */
[----:B------:R-:W-:Y:S02]  /*103a0*/  HADD2.F32 R5, -RZ, R5.H1_H1 ;  /* 0x30000005ff057230 */ /* 0x000fe40000004100 */
[-C--:B------:R-:W-:Y:S01]  /*103b0*/  FMUL.FTZ R4, R53, R9.reuse ;  /* 0x0000000935047220 */ /* 0x080fe20000410000 */
[--C-:B------:R-:W-:Y:S02]  /*103c0*/  HADD2.F32 R44, -RZ, R10.reuse.H0_H0 ;  /* 0x2000000aff2c7230 */ /* 0x100fe40000004100 */
[----:B------:R-:W-:Y:S01]  /*103d0*/  FMUL.FTZ R8, R49, R9 ;  /* 0x0000000931087220 */ /* 0x000fe20000410000 */
[----:B------:R-:W-:-:S02]  /*103e0*/  HADD2.F32 R10, -RZ, R10.H1_H1 ;  /* 0x3000000aff0a7230 */ /* 0x000fc40000004100 */
[-C--:B------:R-:W-:Y:S01]  /*103f0*/  FFMA.FTZ R50, R49, R5.reuse, -R4 ;  /* 0x0000000531327223 */ /* 0x080fe20000010804 */
[----:B------:R-:W-:Y:S02]  /*10400*/  HADD2.F32 R40, -RZ, R6.H0_H0 ;  /* 0x20000006ff287230 */ /* 0x000fe40000004100 */
[----:B------:R-:W-:Y:S01]  /*10410*/  FFMA.FTZ R9, R53, R5, R8 ;  /* 0x0000000535097223 */ /* 0x000fe20000010008 */
[----:B------:R-:W-:Y:S02]  /*10420*/  HADD2.F32 R4, -RZ, R20.H0_H0 ;  /* 0x20000014ff047230 */ /* 0x000fe40000004100 */
[----:B------:R-:W-:Y:S01]  /*10430*/  FMUL.FTZ R5, R56, R10 ;  /* 0x0000000a38057220 */ /* 0x000fe20000410000 */
[----:B------:R-:W-:Y:S02]  /*10440*/  HADD2.F32 R6, -RZ, R6.H1_H1 ;  /* 0x30000006ff067230 */ /* 0x000fe40000004100 */
[----:B------:R-:W-:Y:S01]  /*10450*/  FFMA.FTZ R48, R51, R39, R48 ;  /* 0x0000002733307223 */ /* 0x000fe20000010030 */
[----:B------:R-:W-:-:S02]  /*10460*/  HADD2.F32 R45, -RZ, R11.H0_H0 ;  /* 0x2000000bff2d7230 */ /* 0x000fc40000004100 */
[----:B------:R-:W-:Y:S01]  /*10470*/  FMUL.FTZ R51, R4, R10 ;  /* 0x0000000a04337220 */ /* 0x000fe20000410000 */
[----:B------:R-:W-:Y:S02]  /*10480*/  HADD2.F32 R11, -RZ, R11.H1_H1 ;  /* 0x3000000bff0b7230 */ /* 0x000fe40000004100 */
[-C--:B------:R-:W-:Y:S01]  /*10490*/  FMUL.FTZ R39, R54, R44.reuse ;  /* 0x0000002c36277220 */ /* 0x080fe20000410000 */
[----:B------:R-:W-:Y:S01]  /*104a0*/  FMUL.FTZ R49, R52, R44 ;  /* 0x0000002c34317220 */ /* 0x000fe20000410000 */
[----:B------:R-:W-:Y:S01]  /*104b0*/  FFMA.FTZ R10, R4, R6, -R5 ;  /* 0x00000006040a7223 */ /* 0x000fe20000010805 */
[----:B------:R-:W-:Y:S02]  /*104c0*/  HADD2.F32 R5, -RZ, R15.H1_H1 ;  /* 0x3000000fff057230 */ /* 0x000fe40000004100 */
[-C--:B------:R-:W-:Y:S01]  /*104d0*/  FFMA.FTZ R39, R52, R40.reuse, -R39 ;  /* 0x0000002834277223 */ /* 0x080fe20000010827 */
[----:B------:R-:W-:Y:S02]  /*104e0*/  HADD2.F32 R53, -RZ, R20.H1_H1 ;  /* 0x30000014ff357230 */ /* 0x000fe40000004100 */
[----:B------:R-:W-:Y:S01]  /*104f0*/  FFMA.FTZ R49, R54, R40, R49 ;  /* 0x0000002836317223 */ /* 0x000fe20000010031 */
[----:B------:R-:W-:-:S02]  /*10500*/  HADD2.F32 R41, -RZ, R7.H0_H0 ;  /* 0x20000007ff297230 */ /* 0x000fc40000004100 */
[----:B------:R-:W-:Y:S01]  /*10510*/  FFMA.FTZ R40, R56, R6, R51 ;  /* 0x0000000638287223 */ /* 0x000fe20000010033 */
[----:B------:R-:W-:Y:S02]  /*10520*/  HADD2.F32 R7, -RZ, R7.H1_H1 ;  /* 0x30000007ff077230 */ /* 0x000fe40000004100 */
        /* <DEDUP_REMOVED lines=15> */
[----:B------:R-:W-:-:S02]  /*10620*/  F2FP.F16.F32.PACK_AB R10, R40, R49 ;  /* 0x00000031280a723e */ /* 0x000fc400000000ff */
[----:B------:R-:W-:-:S05]  /*10630*/  F2FP.F16.F32.PACK_AB R11, R52, R41 ;  /* 0x00000029340b723e */ /* 0x000fca00000000ff */
[----:B------:R4:W-:Y:S02]  /*10640*/  STS.128 [R30+0x14400], R8 ;  /* 0x014400081e007388 */ /* 0x0009e40000000c00 */
.L_x_620:
[----:B------:R-:W-:Y:S05]  /*10650*/  BSYNC B1 ;  /* 0x0000000000017941 */ /* 0x000fea0003800000 */
.L_x_619:
[----:B-1234-:R-:W-:Y:S01]  /*10660*/  VIADD R4, R219, 0x40 ;  /* 0x00000040db047836 */ /* 0x01efe20000000000 */
[----:B------:R-:W-:Y:S04]  /*10670*/  BSSY B1, `(.L_x_623) ;  /* 0x00000cc000017945 */ /* 0x000fe80003800000 */
[----:B------:R-:W-:-:S13]  /*10680*/  ISETP.GE.AND P0, PT, R4, R12, PT ;  /* 0x0000000c0400720c */ /* 0x000fda0003f06270 */
[----:B------:R-:W-:Y:S05]  /*10690*/  @P0 BRA `(.L_x_624) ;  /* 0x0000000c00240947 */ /* 0x000fea0003800000 */
[----:B-----5:R1:W5:Y:S01]  /*106a0*/  LDL R63, [R1+0x6c] ;  /* 0x00006c00013f7983 */ /* 0x0203620000100800 */
[----:B------:R-:W2:Y:S03]  /*106b0*/  LDC R53, c[0x0][0x3f4] ;  /* 0x0000fd00ff357b82 */ /* 0x000ea60000000800 */
        /* <DEDUP_REMOVED lines=9> */
[-C--:B--2---:R-:W-:Y:S02]  /*10750*/  ISETP.GE.AND P0, PT, R16, R53.reuse, PT ;  /* 0x000000351000720c */ /* 0x084fe40003f06270 */
[----:B------:R-:W-:-:S11]  /*10760*/  ISETP.GE.AND P1, PT, R213, R53, PT ;  /* 0x00000035d500720c */ /* 0x000fd60003f26270 */
[----:B-1----:R-:W-:Y:S05]  /*10770*/  @P0 BRA `(.L_x_626) ;  /* 0x00000004006c0947 */ /* 0x002fea0003800000 */
[----:B------:R-:W2:Y:S01]  /*10780*/  LDL R4, [R1+0x64] ;  /* 0x0000640001047983 */ /* 0x000ea20000100800 */
        /* <DEDUP_REMOVED lines=90> */
.L_x_626:
[----:B------:R-:W-:Y:S05]  /*10d30*/  BSYNC B2 ;  /* 0x0000000000027941 */ /* 0x000fea0003800000 */
.L_x_625:
[----:B------:R-:W-:Y:S05]  /*10d40*/  @P1 BRA `(.L_x_624) ;  /* 0x0000000400781947 */ /* 0x000fea0003800000 */
[----:B-1----:R-:W-:Y:S01]  /*10d50*/  LEA.HI R4, R0, R213, RZ, 0x6 ;  /* 0x000000d500047211 */ /* 0x002fe200078f30ff */
        /* <DEDUP_REMOVED lines=93> */
.L_x_624:
[----:B------:R-:W-:Y:S05]  /*11330*/  BSYNC B1 ;  /* 0x0000000000017941 */ /* 0x000fea0003800000 */
.L_x_623:
[----:B------:R-:W-:-:S13]  /*11340*/  ISETP.GE.AND P0, PT, R21, R12, PT ;  /* 0x0000000c1500720c */ /* 0x000fda0003f06270 */
[----:B------:R-:W-:Y:S05]  /*11350*/  @P0 BRA `(.L_x_603) ;  /* 0x0000000c00200947 */ /* 0x000fea0003800000 */
[----:B-12---:R1:W5:Y:S01]  /*11360*/  LDL R58, [R1+0x6c] ;  /* 0x00006c00013a7983 */ /* 0x0063620000100800 */
[----:B------:R-:W2:Y:S01]  /*11370*/  LDC R45, c[0x0][0x3f4] ;  /* 0x0000fd00ff2d7b82 */ /* 0x000ea20000000800 */
[----:B------:R-:W-:Y:S01]  /*11380*/  SHF.R.S32.HI R4, RZ, 0x1f, R21 ;  /* 0x0000001fff047819 */ /* 0x000fe20000011415 */
[----:B0-----:R-:W-:Y:S01]  /*11390*/  IMAD.SHL.U32 R5, R21, 0x40, RZ ;  /* 0x0000004015057824 */ /* 0x001fe200078e00ff */
[----:B------:R-:W-:Y:S02]  /*113a0*/  BSSY B1, `(.L_x_627) ;  /* 0x0000064000017945 */ /* 0x000fe40003800000 */
[----:B------:R-:W-:Y:S02]  /*113b0*/  LEA.HI R4, R4, R21, RZ, 0x3 ;  /* 0x0000001504047211 */ /* 0x000fe400078f18ff */
[----:B------:R-:W-:Y:S02]  /*113c0*/  LOP3.LUT R55, R5, 0x1c0, RZ, 0xc0, !PT ;  /* 0x000001c005377812 */ /* 0x000fe400078ec0ff */
[----:B------:R-:W-:-:S02]  /*113d0*/  SHF.L.U32 R4, R4, 0x6, RZ ;  /* 0x0000000604047819 */ /* 0x000fc400000006ff */
[----:B------:R-:W-:Y:S02]  /*113e0*/  SHF.R.U32.HI R57, RZ, 0x3, R55 ;  /* 0x00000003ff397819 */ /* 0x000fe40000011637 */
[----:B------:R-:W-:Y:S02]  /*113f0*/  LOP3.LUT R54, R4, 0xfffffe00, RZ, 0xc0, !PT ;  /* 0xfffffe0004367812 */ /* 0x000fe400078ec0ff */
[-C--:B--2---:R-:W-:Y:S02]  /*11400*/  ISETP.GE.AND P0, PT, R16, R45.reuse, PT ;  /* 0x0000002d1000720c */ /* 0x084fe40003f06270 */
[----:B------:R-:W-:-:S11]  /*11410*/  ISETP.GE.AND P1, PT, R213, R45, PT ;  /* 0x0000002dd500720c */ /* 0x000fd60003f26270 */
[----:B-1----:R-:W-:Y:S05]  /*11420*/  @P0 BRA `(.L_x_628) ;  /* 0x00000004006c0947 */ /* 0x002fea0003800000 */
[----:B------:R-:W2:Y:S01]  /*11430*/  LDL R6, [R1+0x64] ;  /* 0x0000640001067983 */ /* 0x000ea20000100800 */
[----:B-----5:R-:W-:Y:S01]  /*11440*/  R2UR UR4, R58 ;  /* 0x000000003a0472ca */ /* 0x020fe200000e0000 */
[----:B------:R-:W-:Y:S02]  /*11450*/  HADD2.F32 R49, -RZ, R35.H0_H0 ;  /* 0x20000023ff317230 */ /* 0x000fe40000004100 */
[----:B------:R-:W-:Y:S02]  /*11460*/  HADD2.F32 R47, -RZ, R29.H0_H0 ;  /* 0x2000001dff2f7230 */ /* 0x000fe40000004100 */
[----:B------:R-:W-:Y:S02]  /*11470*/  HADD2.F32 R50, -RZ, R36.H0_H0 ;  /* 0x20000024ff327230 */ /* 0x000fe40000004100 */
[----:B------:R-:W-:Y:S02]  /*11480*/  HADD2.F32 R46, -RZ, R32.H0_H0 ;  /* 0x20000020ff2e7230 */ /* 0x000fe40000004100 */
[----:B------:R-:W-:-:S02]  /*11490*/  HADD2.F32 R52, -RZ, R35.H1_H1 ;  /* 0x30000023ff347230 */ /* 0x000fc40000004100 */
[----:B------:R-:W-:Y:S02]  /*114a0*/  HADD2.F32 R48, -RZ, R29.H1_H1 ;  /* 0x3000001dff307230 */ /* 0x000fe40000004100 */
[----:B------:R-:W-:Y:S02]  /*114b0*/  HADD2.F32 R51, -RZ, R36.H1_H1 ;  /* 0x30000024ff337230 */ /* 0x000fe40000004100 */
[----:B------:R-:W-:Y:S01]  /*114c0*/  HADD2.F32 R53, -RZ, R37.H0_H0 ;  /* 0x20000025ff357230 */ /* 0x000fe20000004100 */
[----:B--2---:R-:W-:Y:S02]  /*114d0*/  LEA.HI R4, R45, R6, RZ, 0x1d ;  /* 0x000000062d047211 */ /* 0x004fe400078fe8ff */
[----:B------:R-:W-:Y:S02]  /*114e0*/  LOP3.LUT R6, R55, 0x38, R16, 0xf8, !PT ;  /* 0x0000003837067812 */ /* 0x000fe400078ef810 */
[----:B------:R-:W-:Y:S01]  /*114f0*/  SHF.R.S32.HI R7, RZ, 0x1f, R4 ;  /* 0x0000001fff077819 */ /* 0x000fe20000011404 */
[----:B------:R-:W-:Y:S01]  /*11500*/  IMAD.SHL.U32 R5, R4, 0x8, RZ ;  /* 0x0000000804057824 */ /* 0x000fe200078e00ff */
[----:B------:R-:W-:-:S02]  /*11510*/  LOP3.LUT R6, R54, R6, R57, 0xf6, !PT ;  /* 0x0000000636067212 */ /* 0x000fc400078ef639 */
[----:B------:R-:W-:Y:S02]  /*11520*/  LEA.HI R7, R7, R4, RZ, 0x3 ;  /* 0x0000000407077211 */ /* 0x000fe400078f18ff */
[----:B------:R-:W-:Y:S02]  /*11530*/  LOP3.LUT R4, R55, 0x38, R5, 0xf8, !PT ;  /* 0x0000003837047812 */ /* 0x000fe400078ef805 */
[----:B------:R-:W-:Y:S01]  /*11540*/  LEA R56, R6, UR4, 0x1 ;  /* 0x0000000406387c11 */ /* 0x000fe2000f8e08ff */
        /* <DEDUP_REMOVED lines=19> */
[-C--:B------:R-:W-:Y:S01]  /*11680*/  FMUL.FTZ R35, R50, R8.reuse ;  /* 0x0000000832237220 */ /* 0x080fe20000410000 */
[-C--:B------:R-:W-:Y:S01]  /*11690*/  FFMA.FTZ R44, R47, R21.reuse, -R44 ;  /* 0x000000152f2c7223 */ /* 0x080fe2000001082c */
[----:B------:R-:W-:Y:S01]  /*116a0*/  FFMA.FTZ R40, R49, R21, R40 ;  /* 0x0000001531287223 */ /* 0x000fe20000010028 */
[----:B------:R-:W-:Y:S01]  /*116b0*/  FMUL.FTZ R21, R46, R8 ;  /* 0x000000082e157220 */ /* 0x000fe20000410000 */
[----:B------:R-:W-:Y:S01]  /*116c0*/  FMUL.FTZ R29, R52, R41 ;  /* 0x00000029341d7220 */ /* 0x000fe20000410000 */
[----:B------:R-:W-:-:S02]  /*116d0*/  HADD2.F32 R47, -RZ, R32.H1_H1 ;  /* 0x30000020ff2f7230 */ /* 0x000fc40000004100 */
[-C--:B------:R-:W-:Y:S01]  /*116e0*/  FFMA.FTZ R35, R46, R4.reuse, -R35 ;  /* 0x000000042e237223 */ /* 0x080fe20000010823 */
[----:B------:R-:W-:Y:S01]  /*116f0*/  FMUL.FTZ R41, R48, R41 ;  /* 0x0000002930297220 */ /* 0x000fe20000410000 */
[----:B------:R-:W-:Y:S01]  /*11700*/  FFMA.FTZ R21, R50, R4, R21 ;  /* 0x0000000432157223 */ /* 0x000fe20000010015 */
[--C-:B------:R-:W-:Y:S02]  /*11710*/  HADD2.F32 R42, -RZ, R10.reuse.H0_H0 ;  /* 0x2000000aff2a7230 */ /* 0x100fe40000004100 */
[-C--:B------:R-:W-:Y:S01]  /*11720*/  FMUL.FTZ R4, R51, R9.reuse ;  /* 0x0000000933047220 */ /* 0x080fe20000410000 */
[----:B------:R-:W-:Y:S01]  /*11730*/  FFMA.FTZ R29, R48, R30, -R29 ;  /* 0x0000001e301d7223 */ /* 0x000fe2000001081d */
[----:B------:R-:W-:Y:S02]  /*11740*/  HADD2.F32 R49, -RZ, R33.H0_H0 ;  /* 0x20000021ff317230 */ /* 0x000fe40000004100 */
[----:B------:R-:W-:Y:S01]  /*11750*/  FMUL.FTZ R8, R47, R9 ;  /* 0x000000092f087220 */ /* 0x000fe20000410000 */
[----:B------:R-:W-:-:S02]  /*11760*/  HADD2.F32 R10, -RZ, R10.H1_H1 ;  /* 0x3000000aff0a7230 */ /* 0x000fc40000004100 */
[----:B------:R-:W-:Y:S01]  /*11770*/  FFMA.FTZ R41, R52, R30, R41 ;  /* 0x0000001e34297223 */ /* 0x000fe20000010029 */
[----:B------:R-:W-:Y:S02]  /*11780*/  HADD2.F32 R48, -RZ, R38.H0_H0 ;  /* 0x20000026ff307230 */ /* 0x000fe40000004100 */
[-C--:B------:R-:W-:Y:S01]  /*11790*/  FFMA.FTZ R30, R47, R5.reuse, -R4 ;  /* 0x000000052f1e7223 */ /* 0x080fe20000010804 */
[-C--:B------:R-:W-:Y:S01]  /*117a0*/  FMUL.FTZ R4, R53, R42.reuse ;  /* 0x0000002a35047220 */ /* 0x080fe20000410000 */
[----:B------:R-:W-:Y:S02]  /*117b0*/  HADD2.F32 R46, -RZ, R34.H0_H0 ;  /* 0x20000022ff2e7230 */ /* 0x000fe40000004100 */
[----:B------:R-:W-:Y:S01]  /*117c0*/  FMUL.FTZ R42, R49, R42 ;  /* 0x0000002a312a7220 */ /* 0x000fe20000410000 */
[----:B------:R-:W-:Y:S01]  /*117d0*/  FFMA.FTZ R32, R51, R5, R8 ;  /* 0x0000000533207223 */ /* 0x000fe20000010008 */
[----:B------:R-:W-:Y:S01]  /*117e0*/  FMUL.FTZ R5, R48, R10 ;  /* 0x0000000a30057220 */ /* 0x000fe20000410000 */
[----:B------:R-:W-:-:S02]  /*117f0*/  HADD2.F32 R43, -RZ, R11.H0_H0 ;  /* 0x2000000bff2b7230 */ /* 0x000fc40000004100 */
[-C--:B------:R-:W-:Y:S01]  /*11800*/  FFMA.FTZ R36, R49, R31.reuse, -R4 ;  /* 0x0000001f31247223 */ /* 0x080fe20000010804 */
[----:B------:R-:W-:Y:S01]  /*11810*/  FFMA.FTZ R42, R53, R31, R42 ;  /* 0x0000001f352a7223 */ /* 0x000fe2000001002a */
[----:B------:R-:W-:Y:S02]  /*11820*/  HADD2.F32 R11, -RZ, R11.H1_H1 ;  /* 0x3000000bff0b7230 */ /* 0x000fe40000004100 */
[C---:B------:R-:W-:Y:S01]  /*11830*/  FFMA.FTZ R31, R46.reuse, R6, -R5 ;  /* 0x000000062e1f7223 */ /* 0x040fe20000010805 */
[----:B------:R-:W-:Y:S02]  /*11840*/  HADD2.F32 R47, -RZ, R37.H1_H1 ;  /* 0x30000025ff2f7230 */ /* 0x000fe40000004100 */
[----:B------:R-:W-:Y:S01]  /*11850*/  FMUL.FTZ R9, R46, R10 ;  /* 0x0000000a2e097220 */ /* 0x000fe20000410000 */
[----:B------:R-:W-:Y:S02]  /*11860*/  HADD2.F32 R49, -RZ, R38.H1_H1 ;  /* 0x30000026ff317230 */ /* 0x000fe40000004100 */
[----:B------:R-:W-:-:S02]  /*11870*/  HADD2.F32 R5, -RZ, R33.H1_H1 ;  /* 0x30000021ff057230 */ /* 0x000fc40000004100 */
[----:B------:R-:W-:Y:S01]  /*11880*/  FFMA.FTZ R33, R48, R6, R9 ;  /* 0x0000000630217223 */ /* 0x000fe20000010009 */
[----:B------:R-:W-:Y:S02]  /*11890*/  HADD2.F32 R37, -RZ, R34.H1_H1 ;  /* 0x30000022ff257230 */ /* 0x000fe40000004100 */
[----:B------:R-:W-:Y:S01]  /*118a0*/  FMUL.FTZ R4, R47, R43 ;  /* 0x0000002b2f047220 */ /* 0x000fe20000410000 */
[--C-:B------:R-:W-:Y:S02]  /*118b0*/  HADD2.F32 R39, -RZ, R7.reuse.H0_H0 ;  /* 0x20000007ff277230 */ /* 0x100fe40000004100 */
[----:B------:R-:W-:Y:S01]  /*118c0*/  FMUL.FTZ R8, R49, R11 ;  /* 0x0000000b31087220 */ /* 0x000fe20000410000 */
[----:B------:R-:W-:Y:S02]  /*118d0*/  HADD2.F32 R7, -RZ, R7.H1_H1 ;  /* 0x30000007ff077230 */ /* 0x000fe40000004100 */
[----:B------:R-:W-:Y:S01]  /*118e0*/  FMUL.FTZ R6, R5, R43 ;  /* 0x0000002b05067220 */ /* 0x000fe20000410000 */
[----:B------:R-:W-:Y:S01]  /*118f0*/  FMUL.FTZ R10, R37, R11 ;  /* 0x0000000b250a7220 */ /* 0x000fe20000410000 */
[----:B------:R-:W-:Y:S01]  /*11900*/  FFMA.FTZ R11, R5, R39, -R4 ;  /* 0x00000027050b7223 */ /* 0x000fe20000010804 */
[----:B------:R-:W-:Y:S01]  /*11910*/  F2FP.F16.F32.PACK_AB R4, R35, R44 ;  /* 0x0000002c2304723e */ /* 0x000fe200000000ff */
[----:B------:R-:W-:Y:S01]  /*11920*/  FFMA.FTZ R34, R37, R7, -R8 ;  /* 0x0000000725227223 */ /* 0x000fe20000010808 */
[----:B------:R-:W-:Y:S01]  /*11930*/  FFMA.FTZ R39, R47, R39, R6 ;  /* 0x000000272f277223 */ /* 0x000fe20000010006 */
[----:B------:R-:W-:Y:S01]  /*11940*/  FFMA.FTZ R38, R49, R7, R10 ;  /* 0x0000000731267223 */ /* 0x000fe2000001000a */
        /* <DEDUP_REMOVED lines=9> */
.L_x_628:
[----:B------:R-:W-:Y:S05]  /*119e0*/  BSYNC B1 ;  /* 0x0000000000017941 */ /* 0x000fea0003800000 */
.L_x_627:
[----:B------:R-:W-:Y:S05]  /*119f0*/  @P1 BRA `(.L_x_603) ;  /* 0x0000000400781947 */ /* 0x000fea0003800000 */
[----:B------:R-:W-:Y:S01]  /*11a00*/  LEA.HI R0, R0, R213, RZ, 0x6 ;  /* 0x000000d500007211 */ /* 0x000fe200078f30ff */
[--C-:B------:R-:W-:Y:S01]  /*11a10*/  HADD2.F32 R36, -RZ, R24.reuse.H0_H0 ;  /* 0x20000018ff247230 */ /* 0x100fe20000004100 */
[----:B------:R-:W-:Y:S01]  /*11a20*/  LEA.HI R2, R45, R2, RZ, 0x1d ;  /* 0x000000022d027211 */ /* 0x000fe200078fe8ff */
[----:B------:R-:W-:Y:S01]  /*11a30*/  HADD2.F32 R34, -RZ, R13.H0_H0 ;  /* 0x2000000dff227230 */ /* 0x000fe20000004100 */
[----:B0-----:R-:W-:Y:S01]  /*11a40*/  LOP3.LUT R4, R55, 0x38, R3, 0xf8, !PT ;  /* 0x0000003837047812 */ /* 0x001fe200078ef803 */
[----:B------:R-:W-:Y:S01]  /*11a50*/  IMAD.SHL.U32 R0, R0, 0x80, RZ ;  /* 0x0000008000007824 */ /* 0x000fe200078e00ff */
[----:B------:R-:W-:Y:S01]  /*11a60*/  SHF.R.S32.HI R3, RZ, 0x1f, R2 ;  /* 0x0000001fff037819 */ /* 0x000fe20000011402 */
[----:B------:R-:W-:Y:S01]  /*11a70*/  HADD2.F32 R38, -RZ, R25.H0_H0 ;  /* 0x20000019ff267230 */ /* 0x000fe20000004100 */
[----:B-----5:R-:W-:Y:S01]  /*11a80*/  R2UR UR4, R58 ;  /* 0x000000003a0472ca */ /* 0x020fe200000e0000 */
[----:B------:R-:W-:Y:S01]  /*11a90*/  HADD2.F32 R40, -RZ, R24.H1_H1 ;  /* 0x30000018ff287230 */ /* 0x000fe20000004100 */
[----:B------:R-:W-:Y:S01]  /*11aa0*/  LOP3.LUT R5, R0, 0xffffe000, RZ, 0xc0, !PT ;  /* 0xffffe00000057812 */ /* 0x000fe200078ec0ff */
[----:B------:R-:W-:Y:S01]  /*11ab0*/  IMAD.SHL.U32 R0, R2, 0x8, RZ ;  /* 0x0000000802007824 */ /* 0x000fe200078e00ff */
[----:B------:R-:W-:Y:S01]  /*11ac0*/  LEA.HI R3, R3, R2, RZ, 0x3 ;  /* 0x0000000203037211 */ /* 0x000fe200078f18ff */
[----:B------:R-:W-:Y:S01]  /*11ad0*/  HADD2.F32 R24, -RZ, R13.H1_H1 ;  /* 0x3000000dff187230 */ /* 0x000fe20000004100 */
[----:B------:R-:W-:Y:S01]  /*11ae0*/  LOP3.LUT R4, R4, R57, RZ, 0x3c, !PT ;  /* 0x0000003904047212 */ /* 0x000fe200078e3cff */
[----:B------:R-:W-:Y:S01]  /*11af0*/  HADD2.F32 R37, -RZ, R25.H1_H1 ;  /* 0x30000019ff257230 */ /* 0x000fe20000004100 */
[----:B------:R-:W-:-:S02]  /*11b00*/  LOP3.LUT R0, R55, 0x38, R0, 0xf8, !PT ;  /* 0x0000003837007812 */ /* 0x000fc400078ef800 */
[----:B------:R-:W-:Y:S02]  /*11b10*/  SHF.L.U32 R3, R3, 0xa, RZ ;  /* 0x0000000a03037819 */ /* 0x000fe400000006ff */
[----:B------:R-:W-:Y:S02]  /*11b20*/  LOP3.LUT R0, R0, R57, RZ, 0x3c, !PT ;  /* 0x0000003900007212 */ /* 0x000fe400078e3cff */
[----:B------:R-:W-:Y:S02]  /*11b30*/  LOP3.LUT R3, R3, 0x7fffe000, RZ, 0xc0, !PT ;  /* 0x7fffe00003037812 */ /* 0x000fe400078ec0ff */
[--C-:B------:R-:W-:Y:S02]  /*11b40*/  IADD3 R4, R4, R5, R54.reuse ;  /* 0x0000000504047210 */ /* 0x100fe40007ffe036 */
[----:B------:R-:W-:Y:S02]  /*11b50*/  IADD3 R3, R0, R3, R54 ;  /* 0x0000000300037210 */ /* 0x000fe40007ffe036 */
[----:B------:R-:W-:-:S03]  /*11b60*/  LEA R39, R4, UR4, 0x1 ;  /* 0x0000000404277c11 */ /* 0x000fc6000f8e08ff */
[----:B------:R-:W-:Y:S02]  /*11b70*/  IMAD R3, R3, 0x2, R22 ;  /* 0x0000000203037824 */ /* 0x000fe400078e0216 */
[----:B------:R-:W0:Y:S04]  /*11b80*/  LDS.128 R4, [R39] ;  /* 0x0000000027047984 */ /* 0x000e280000000c00 */
[----:B------:R-:W1:Y:S01]  /*11b90*/  LDS.128 R8, [R3+0x14400] ;  /* 0x0144000003087984 */ /* 0x000e620000000c00 */
[--C-:B0-----:R-:W-:Y:S02]  /*11ba0*/  HADD2.F32 R0, -RZ, R4.reuse.H0_H0 ;  /* 0x20000004ff007230 */ /* 0x101fe40000004100 */
[----:B------:R-:W-:Y:S02]  /*11bb0*/  HADD2.F32 R4, -RZ, R4.H1_H1 ;  /* 0x30000004ff047230 */ /* 0x000fe40000004100 */
[----:B-1----:R-:W-:-:S02]  /*11bc0*/  HADD2.F32 R29, -RZ, R8.H0_H0 ;  /* 0x20000008ff1d7230 */ /* 0x002fc40000004100 */
[----:B------:R-:W-:Y:S02]  /*11bd0*/  HADD2.F32 R8, -RZ, R8.H1_H1 ;  /* 0x30000008ff087230 */ /* 0x000fe40000004100 */
[----:B------:R-:W-:Y:S02]  /*11be0*/  HADD2.F32 R30, -RZ, R9.H0_H0 ;  /* 0x20000009ff1e7230 */ /* 0x000fe40000004100 */
[-C--:B------:R-:W-:Y:S01]  /*11bf0*/  FMUL.FTZ R33, R36, R29.reuse ;  /* 0x0000001d24217220 */ /* 0x080fe20000410000 */
[----:B------:R-:W-:Y:S01]  /*11c00*/  FMUL.FTZ R29, R34, R29 ;  /* 0x0000001d221d7220 */ /* 0x000fe20000410000 */
[----:B------:R-:W-:Y:S01]  /*11c10*/  FMUL.FTZ R35, R38, R8 ;  /* 0x0000000826237220 */ /* 0x000fe20000410000 */
[----:B------:R-:W-:Y:S02]  /*11c20*/  HADD2.F32 R2, -RZ, R5.H0_H0 ;  /* 0x20000005ff027230 */ /* 0x000fe40000004100 */
[----:B------:R-:W-:Y:S01]  /*11c30*/  FFMA.FTZ R33, R34, R0, -R33 ;  /* 0x0000000022217223 */ /* 0x000fe20000010821 */
[----:B------:R-:W-:-:S02]  /*11c40*/  HADD2.F32 R34, -RZ, R14.H0_H0 ;  /* 0x2000000eff227230 */ /* 0x000fc40000004100 */
[----:B------:R-:W-:Y:S01]  /*11c50*/  FFMA.FTZ R29, R36, R0, R29 ;  /* 0x00000000241d7223 */ /* 0x000fe2000001001d */
[----:B------:R-:W-:Y:S02]  /*11c60*/  HADD2.F32 R9, -RZ, R9.H1_H1 ;  /* 0x30000009ff097230 */ /* 0x000fe40000004100 */
[----:B------:R-:W-:Y:S01]  /*11c70*/  FMUL.FTZ R25, R24, R30 ;  /* 0x0000001e18197220 */ /* 0x000fe20000410000 */
[----:B------:R-:W-:Y:S02]  /*11c80*/  HADD2.F32 R5, -RZ, R5.H1_H1 ;  /* 0x30000005ff057230 */ /* 0x000fe40000004100 */
[C---:B------:R-:W-:Y:S01]  /*11c90*/  FMUL.FTZ R13, R34.reuse, R8 ;  /* 0x00000008220d7220 */ /* 0x040fe20000410000 */
[----:B------:R-:W-:Y:S01]  /*11ca0*/  FFMA.FTZ R0, R34, R4, -R35 ;  /* 0x0000000422007223 */ /* 0x000fe20000010823 */
[----:B------:R-:W-:Y:S01]  /*11cb0*/  FMUL.FTZ R35, R40, R30 ;  /* 0x0000001e28237220 */ /* 0x000fe20000410000 */
[----:B------:R-:W-:Y:S02]  /*11cc0*/  HADD2.F32 R31, -RZ, R10.H0_H0 ;  /* 0x2000000aff1f7230 */ /* 0x000fe40000004100 */
[----:B------:R-:W-:Y:S01]  /*11cd0*/  FFMA.FTZ R8, R38, R4, R13 ;  /* 0x0000000426087223 */ /* 0x000fe2000001000d */
[----:B------:R-:W-:-:S02]  /*11ce0*/  HADD2.F32 R13, -RZ, R14.H1_H1 ;  /* 0x3000000eff0d7230 */ /* 0x000fc40000004100 */
[-C--:B------:R-:W-:Y:S01]  /*11cf0*/  FFMA.FTZ R35, R24, R2.reuse, -R35 ;  /* 0x0000000218237223 */ /* 0x080fe20000010823 */
[----:B------:R-:W-:Y:S01]  /*11d00*/  FFMA.FTZ R25, R40, R2, R25 ;  /* 0x0000000228197223 */ /* 0x000fe20000010019 */
[----:B------:R-:W-:Y:S02]  /*11d10*/  HADD2.F32 R10, -RZ, R10.H1_H1 ;  /* 0x3000000aff0a7230 */ /* 0x000fe40000004100 */
[-C--:B------:R-:W-:Y:S01]  /*11d20*/  FMUL.FTZ R2, R37, R9.reuse ;  /* 0x0000000925027220 */ /* 0x080fe20000410000 */
[C---:B------:R-:W-:Y:S01]  /*11d30*/  FMUL.FTZ R4, R13.reuse, R9 ;  /* 0x000000090d047220 */ /* 0x040fe20000410000 */
[----:B------:R-:W-:Y:S01]  /*11d40*/  HADD2.F32 R36, -RZ, R27.H0_H0 ;  /* 0x2000001bff247230 */ /* 0x000fe20000004100 */
[----:B------:R-:W-:Y:S01]  /*11d50*/  F2FP.F16.F32.PACK_AB R8, R8, R29 ;  /* 0x0000001d0808723e */ /* 0x000fe200000000ff */
[----:B------:R-:W-:Y:S02]  /*11d60*/  HADD2.F32 R34, -RZ, R26.H0_H0 ;  /* 0x2000001aff227230 */ /* 0x000fe40000004100 */
[----:B------:R-:W-:Y:S01]  /*11d70*/  FFMA.FTZ R2, R13, R5, -R2 ;  /* 0x000000050d027223 */ /* 0x000fe20000010802 */
[----:B------:R-:W-:-:S02]  /*11d80*/  HADD2.F32 R12, -RZ, R6.H0_H0 ;  /* 0x20000006ff0c7230 */ /* 0x000fc40000004100 */
[----:B------:R-:W-:Y:S01]  /*11d90*/  FFMA.FTZ R14, R37, R5, R4 ;  /* 0x00000005250e7223 */ /* 0x000fe20000010004 */
[----:B------:R-:W-:Y:S02]  /*11da0*/  HADD2.F32 R24, -RZ, R15.H0_H0 ;  /* 0x2000000fff187230 */ /* 0x000fe40000004100 */
[----:B------:R-:W-:Y:S01]  /*11db0*/  FMUL.FTZ R5, R36, R10 ;  /* 0x0000000a24057220 */ /* 0x000fe20000410000 */
[----:B------:R-:W-:Y:S02]  /*11dc0*/  HADD2.F32 R30, -RZ, R20.H0_H0 ;  /* 0x20000014ff1e7230 */ /* 0x000fe40000004100 */
[-C--:B------:R-:W-:Y:S01]  /*11dd0*/  FMUL.FTZ R9, R34, R31.reuse ;  /* 0x0000001f22097220 */ /* 0x080fe20000410000 */
[----:B------:R-:W-:Y:S02]  /*11de0*/  HADD2.F32 R6, -RZ, R6.H1_H1 ;  /* 0x30000006ff067230 */ /* 0x000fe40000004100 */
[----:B------:R-:W-:Y:S01]  /*11df0*/  FMUL.FTZ R31, R24, R31 ;  /* 0x0000001f181f7220 */ /* 0x000fe20000410000 */
[----:B------:R-:W-:-:S02]  /*11e00*/  HADD2.F32 R32, -RZ, R11.H0_H0 ;  /* 0x2000000bff207230 */ /* 0x000fc40000004100 */
[C---:B------:R-:W-:Y:S01]  /*11e10*/  FMUL.FTZ R13, R30.reuse, R10 ;  /* 0x0000000a1e0d7220 */ /* 0x040fe20000410000 */
[----:B------:R-:W-:Y:S02]  /*11e20*/  HADD2.F32 R11, -RZ, R11.H1_H1 ;  /* 0x3000000bff0b7230 */ /* 0x000fe40000004100 */
[----:B------:R-:W-:Y:S01]  /*11e30*/  FFMA.FTZ R10, R30, R6, -R5 ;  /* 0x000000061e0a7223 */ /* 0x000fe20000010805 */
[----:B------:R-:W-:Y:S02]  /*11e40*/  HADD2.F32 R37, -RZ, R26.H1_H1 ;  /* 0x3000001aff257230 */ /* 0x000fe40000004100 */
[-C--:B------:R-:W-:Y:S01]  /*11e50*/  FFMA.FTZ R9, R24, R12.reuse, -R9 ;  /* 0x0000000c18097223 */ /* 0x080fe20000010809 */
[----:B------:R-:W-:Y:S02]  /*11e60*/  HADD2.F32 R27, -RZ, R27.H1_H1 ;  /* 0x3000001bff1b7230 */ /* 0x000fe40000004100 */
[----:B------:R-:W-:Y:S01]  /*11e70*/  FFMA.FTZ R31, R34, R12, R31 ;  /* 0x0000000c221f7223 */ /* 0x000fe2000001001f */
[----:B------:R-:W-:-:S02]  /*11e80*/  HADD2.F32 R15, -RZ, R15.H1_H1 ;  /* 0x3000000fff0f7230 */ /* 0x000fc40000004100 */
[----:B------:R-:W-:Y:S01]  /*11e90*/  FFMA.FTZ R12, R36, R6, R13 ;  /* 0x00000006240c7223 */ /* 0x000fe2000001000d */
[----:B------:R-:W-:Y:S02]  /*11ea0*/  HADD2.F32 R5, -RZ, R20.H1_H1 ;  /* 0x30000014ff057230 */ /* 0x000fe40000004100 */
[-C--:B------:R-:W-:Y:S01]  /*11eb0*/  FMUL.FTZ R4, R37, R32.reuse ;  /* 0x0000002025047220 */ /* 0x080fe20000410000 */
[--C-:B------:R-:W-:Y:S02]  /*11ec0*/  HADD2.F32 R21, -RZ, R7.reuse.H0_H0 ;  /* 0x20000007ff157230 */ /* 0x100fe40000004100 */
[-C--:B------:R-:W-:Y:S01]  /*11ed0*/  FMUL.FTZ R6, R27, R11.reuse ;  /* 0x0000000b1b067220 */ /* 0x080fe20000410000 */
        /* <DEDUP_REMOVED lines=14> */
[----:B------:R-:W-:-:S05]  /*11fc0*/  F2FP.F16.F32.PACK_AB R9, R14, R25 ;  /* 0x000000190e09723e */ /* 0x000fca00000000ff */
[----:B------:R0:W-:Y:S02]  /*11fd0*/  STS.128 [R3+0x14400], R8 ;  /* 0x0144000803007388 */ /* 0x0001e40000000c00 */
.L_x_603:
[----:B------:R-:W-:Y:S05]  /*11fe0*/  BSYNC B0 ;  /* 0x0000000000007941 */ /* 0x000fea0003800000 */
.L_x_572:
[----:B------:R-:W-:Y:S01]  /*11ff0*/  @!PT LDS RZ, [RZ] ;  /* 0x00000000fffff984 */ /* 0x000fe20000000800 */
[----:B------:R-:W-:Y:S01]  /*12000*/  @!PT LDS RZ, [RZ] ;  /* 0x00000000fffff984 */ /* 0x000fe20000000800 */
[----:B------:R-:W-:Y:S01]  /*12010*/  @!PT LDS RZ, [RZ] ;  /* 0x00000000fffff984 */ /* 0x000fe20000000800 */
[----:B------:R-:W-:Y:S01]  /*12020*/  @!PT LDS RZ, [RZ] ;  /* 0x00000000fffff984 */ /* 0x000fe20000000800 */
[----:B------:R1:W-:Y:S06]  /*12030*/  MEMBAR.ALL.CTA ;  /* 0x0000000000007992 */ /* 0x0003ec0000008000 */
[----:B-1----:R-:W1:Y:S01]  /*12040*/  FENCE.VIEW.ASYNC.S ;  /* 0x00000000000073c6 */ /* 0x002e620000000000 */
[----:B------:R-:W-:Y:S05]  /*12050*/  WARPSYNC.ALL ;  /* 0x0000000000007948 */ /* 0x000fea0003800000 */
[----:B-1----:R-:W-:Y:S06]  /*12060*/  BAR.SYNC.DEFER_BLOCKING 0xd, 0x100 ;  /* 0x0344000000007b1d */ /* 0x002fec0000010000 */
.L_x_570:
[----:B------:R-:W-:-:S06]  /*12070*/  ULOP3.LUT UR4, UR60, 0x1, URZ, 0xfc, !UPT ;  /* 0x000000013c047892 */ /* 0x000fcc000f8efc3f */
[----:B------:R-:W-:-:S05]  /*12080*/  IMAD.U32 R0, RZ, RZ, UR4 ;  /* 0x00000004ff007e24 */ /* 0x000fca000f8e00ff */
[----:B------:R-:W-:-:S13]  /*12090*/  ISETP.NE.AND P0, PT, R0, 0x3, PT ;  /* 0x000000030000780c */ /* 0x000fda0003f05270 */
[----:B------:R-:W-:Y:S05]  /*120a0*/  @!P0 BRA `(.L_x_629) ;  /* 0x0000000000048947 */ /* 0x000fea0003800000 */
[----:B------:R-:W-:Y:S01]  /*120b0*/  BPT.TRAP 0x1 ;  /* 0x000000040000795c */ /* 0x000fe20000300000 */
.L_x_629:
[----:B------:R-:W-:Y:S02]  /*120c0*/  LEA R0, R225, R22, 0x3 ;  /* 0x00000016e1007211 */ /* 0x000fe400078e18ff */
[----:B01----:R-:W-:-:S04]  /*120d0*/  SHF.L.U32 R3, R229, 0x1f, RZ ;  /* 0x0000001fe5037819 */ /* 0x003fc800000006ff */
[----:B------:R0:W1:Y:S01]  /*120e0*/  SYNCS.PHASECHK.TRANS64.TRYWAIT P1, [R0+URZ+0x38830], R3 ;  /* 0x03883003000075a7 */ /* 0x000062000802017f */
[----:B------:R-:W-:Y:S05]  /*120f0*/  @!P0 BRA `(.L_x_630) ;  /* 0x0000000000048947 */ /* 0x000fea0003800000 */
[----:B------:R-:W-:Y:S01]  /*12100*/  BPT.TRAP 0x1 ;  /* 0x000000040000795c */ /* 0x000fe20000300000 */
.L_x_630:
[----:B------:R-:W-:Y:S01]  /*12110*/  IMAD.MOV.U32 R151, RZ, RZ, RZ ;  /* 0x000000ffff977224 */ /* 0x000fe200078e00ff */
[----:B-1----:R-:W-:Y:S06]  /*12120*/  @P1 BRA `(.L_x_631) ;  /* 0x0000000000081947 */ /* 0x002fec0003800000 */
[----:B------:R-:W1:Y:S02]  /*12130*/  SYNCS.PHASECHK.TRANS64.TRYWAIT P1, [R0+URZ+0x38830], R3 ;  /* 0x03883003000075a7 */ /* 0x000e64000802017f */
[----:B-1----:R-:W-:Y:S05]  /*12140*/  @!P1 BRA `(.L_x_632) ;  /* 0x0000016400ec9947 */ /* 0x002fea0003800000 */
.L_x_631:
[----:B------:R-:W-:Y:S05]  /*12150*/  WARPSYNC.ALL ;  /* 0x0000000000007948 */ /* 0x000fea0003800000 */
[----:B------:R-:W-:Y:S01]  /*12160*/  VIADD R2, R22, 0x24400 ;  /* 0x0002440016027836 */ /* 0x000fe20000000000 */
[----:B------:R-:W-:Y:S01]  /*12170*/  R2UR UR20, R28 ;  /* 0x000000001c1472ca */ /* 0x000fe200000e0000 */
[----:B01----:R-:W-:Y:S01]  /*12180*/  IMAD.MOV.U32 R3, RZ, RZ, 0x40000040 ;  /* 0x40000040ff037424 */ /* 0x003fe200078e00ff */
[----:B--2--5:R-:W-:Y:S01]  /*12190*/  WARPGROUP.ARRIVE ;  /* 0x00000000000079c5 */ /* 0x024fe20000000000 */
[----:B------:R-:W-:Y:S01]  /*121a0*/  UMOV UR25, 0x40000040 ;  /* 0x4000004000197882 */ /* 0x000fe20000000000 */
[----:B------:R-:W-:Y:S01]  /*121b0*/  SHF.R.U32.HI R2, RZ, 0x4, R2 ;  /* 0x00000004ff027819 */ /* 0x000fe20000011602 */
[----:B------:R-:W-:Y:S01]  /*121c0*/  UMOV UR17, UR25 ;  /* 0x0000001900117c82 */ /* 0x000fe20008000000 */
[----:B------:R-:W-:Y:S01]  /*121d0*/  R2UR UR27, R3 ;  /* 0x00000000031b72ca */ /* 0x000fe200000e0000 */
[----:B------:R-:W-:Y:S01]  /*121e0*/  UMOV UR5, UR17 ;  /* 0x0000001100057c82 */ /* 0x000fe20008000000 */
[----:B------:R-:W-:Y:S01]  /*121f0*/  LOP3.LUT R2, R2, 0x3fff, RZ, 0xc0, !PT ;  /* 0x00003fff02027812 */ /* 0x000fe200078ec0ff */
[----:B---34-:R-:W-:Y:S01]  /*12200*/  IMAD.MOV.U32 R7, RZ, RZ, 0x40000040 ;  /* 0x40000040ff077424 */ /* 0x018fe200078e00ff */
[----:B------:R-:W-:Y:S01]  /*12210*/  MOV R5, 0x40000040 ;  /* 0x4000004000057802 */ /* 0x000fe20000000f00 */
[----:B------:R-:W-:Y:S01]  /*12220*/  UMOV UR9, UR17 ;  /* 0x0000001100097c82 */ /* 0x000fe20008000000 */
[----:B------:R-:W-:Y:S01]  /*12230*/  LOP3.LUT R4, R2, 0x10000, RZ, 0xfc, !PT ;  /* 0x0001000002047812 */ /* 0x000fe200078efcff */
[----:B------:R-:W-:Y:S01]  /*12240*/  ULOP3.LUT UR20, UR20, 0x10000, URZ, 0xfc, !UPT ;  /* 0x0001000014147892 */ /* 0x000fe2000f8efc3f */
[----:B------:R-:W-:Y:S01]  /*12250*/  R2UR UR7, R5 ;  /* 0x00000000050772ca */ /* 0x000fe200000e0000 */
[----:B------:R-:W-:Y:S01]  /*12260*/  UMOV UR13, UR17 ;  /* 0x00000011000d7c82 */ /* 0x000fe20008000000 */
[----:B------:R-:W-:Y:S01]  /*12270*/  R2UR UR11, R7 ;  /* 0x00000000070b72ca */ /* 0x000fe200000e0000 */
[----:B------:R-:W-:Y:S01]  /*12280*/  IMAD R2, R225, 0xa00, R4 ;  /* 0x00000a00e1027824 */ /* 0x000fe200078e0204 */
[----:B------:R0:W-:Y:S01]  /*12290*/  STL [R1+0x5c], R4 ;  /* 0x00005c0401007387 */ /* 0x0001e20000100800 */
[----:B------:R-:W-:Y:S01]  /*122a0*/  R2UR UR15, R5 ;  /* 0x00000000050f72ca */ /* 0x000fe200000e0000 */
[----:B------:R-:W-:Y:S01]  /*122b0*/  UMOV UR24, UR20 ;  /* 0x0000001400187c82 */ /* 0x000fe20008000000 */
[C---:B------:R-:W-:Y:S01]  /*122c0*/  VIADD R6, R2.reuse, 0x100 ;  /* 0x0000010002067836 */ /* 0x040fe20000000000 */
[----:B------:R-:W-:Y:S01]  /*122d0*/  R2UR UR26, R2 ;  /* 0x00000000021a72ca */ /* 0x000fe200000e0000 */
[----:B------:R-:W-:Y:S01]  /*122e0*/  UMOV UR16, UR24 ;  /* 0x0000001800107c82 */ /* 0x000fe20008000000 */
[----:B------:R-:W-:Y:S01]  /*122f0*/  R2UR UR19, R7 ;  /* 0x00000000071372ca */ /* 0x000fe200000e0000 */
[----:B------:R-:W-:Y:S01]  /*12300*/  UMOV UR4, UR16 ;  /* 0x0000001000047c82 */ /* 0x000fe20008000000 */
[----:B------:R-:W-:Y:S01]  /*12310*/  R2UR UR10, R6 ;  /* 0x00000000060a72ca */ /* 0x000fe200000e0000 */
[----:B------:R-:W-:Y:S01]  /*12320*/  UMOV UR8, UR16 ;  /* 0x0000001000087c82 */ /* 0x000fe20008000000 */
[C---:B0-----:R-:W-:Y:S01]  /*12330*/  IADD3 R4, R2.reuse, 0x80, RZ ;  /* 0x0000008002047810 */ /* 0x041fe20007ffe0ff */
[----:B------:R-:W-:Y:S01]  /*12340*/  UMOV UR12, UR16 ;  /* 0x00000010000c7c82 */ /* 0x000fe20008000000 */
[----:B------:R-:W-:Y:S01]  /*12350*/  IADD3 R6, R2, 0x200, RZ ;  /* 0x0000020002067810 */ /* 0x000fe20007ffe0ff */
[----:B------:R-:W-:Y:S01]  /*12360*/  IMAD.U32 R10, RZ, RZ, UR24 ;  /* 0x00000018ff0a7e24 */ /* 0x000fe2000f8e00ff */
[----:B------:R-:W-:Y:S01]  /*12370*/  R2UR UR6, R4 ;  /* 0x00000000040672ca */ /* 0x000fe200000e0000 */
[----:B------:R-:W-:Y:S01]  /*12380*/  VIADD R4, R2, 0x180 ;  /* 0x0000018002047836 */ /* 0x000fe20000000000 */
[----:B------:R-:W-:Y:S01]  /*12390*/  R2UR UR18, R6 ;  /* 0x00000000061272ca */ /* 0x000fe200000e0000 */
[----:B------:R-:W-:Y:S01]  /*123a0*/  HGMMA.64x16x16.F32 R56, gdesc[UR24], RZ, !UPT, gsb0 ;  /* 0x00200000183879f0 */ /* 0x000fe2000c0008ff */
[----:B------:R-:W-:Y:S01]  /*123b0*/  MOV R5, 0x40000040 ;  /* 0x4000004000057802 */ /* 0x000fe20000000f00 */
[----:B------:R-:W-:Y:S01]  /*123c0*/  IMAD.U32 R11, RZ, RZ, UR25 ;  /* 0x00000019ff0b7e24 */ /* 0x000fe2000f8e00ff */
[----:B------:R-:W-:Y:S01]  /*123d0*/  R2UR UR14, R4 ;  /* 0x00000000040e72ca */ /* 0x000fe200000e0000 */
[----:B------:R-:W-:Y:S01]  /*123e0*/  UMOV UR25, 0x40000040 ;  /* 0x4000004000197882 */ /* 0x000fe20000000000 */
[C---:B------:R-:W-:Y:S01]  /*123f0*/  IADD3 R4, R2.reuse, 0x2, RZ ;  /* 0x0000000202047810 */ /* 0x040fe20007ffe0ff */
[----:B------:R-:W-:Y:S01]  /*12400*/  VIADD R6, R2, 0x82 ;  /* 0x0000008202067836 */ /* 0x000fe20000000000 */
[----:B------:R-:W-:Y:S01]  /*12410*/  R2UR UR27, R5 ;  /* 0x00000000051b72ca */ /* 0x000fe200000e0000 */
[----:B------:R-:W-:Y:S01]  /*12420*/  IMAD.MOV.U32 R7, RZ, RZ, 0x40000040 ;  /* 0x40000040ff077424 */ /* 0x000fe200078e00ff */
[----:B------:R-:W-:Y:S01]  /*12430*/  R2UR UR26, R4 ;  /* 0x00000000041a72ca */ /* 0x000fe200000e0000 */
[C---:B------:R-:W-:Y:S01]  /*12440*/  VIADD R8, R2.reuse, 0x102 ;  /* 0x0000010202087836 */ /* 0x040fe20000000000 */
[----:B------:R-:W-:Y:S01]  /*12450*/  MOV R9, 0x40000040 ;  /* 0x4000004000097802 */ /* 0x000fe20000000f00 */
[----:B------:R-:W-:Y:S01]  /*12460*/  VIADD R4, R2, 0x182 ;  /* 0x0000018202047836 */ /* 0x000fe20000000000 */
[----:B------:R0:W-:Y:S01]  /*12470*/  STL.64 [R1+0x8], R10 ;  /* 0x0000080a01007387 */ /* 0x0001e20000100a00 */
[----:B------:R-:W-:Y:S01]  /*12480*/  IMAD.MOV.U32 R5, RZ, RZ, 0x40000040 ;  /* 0x40000040ff057424 */ /* 0x000fe200078e00ff */
[----:B------:R-:W-:Y:S01]  /*12490*/  UIADD3 UR56, UR20, 0x804, URZ ;  /* 0x0000080414387890 */ /* 0x000fe2000fffe03f */
[----:B------:R-:W-:Y:S01]  /*124a0*/  IMAD.MOV.U32 R3, RZ, RZ, 0x40000040 ;  /* 0x40000040ff037424 */ /* 0x000fe200078e00ff */
[----:B------:R-:W-:Y:S01]  /*124b0*/  UMOV UR57, 0x40000040 ;  /* 0x4000004000397882 */ /* 0x000fe20000000000 */
[----:B------:R-:W-:Y:S01]  /*124c0*/  UIADD3 UR52, UR20, 0x806, URZ ;  /* 0x0000080614347890 */ /* 0x000fe2000fffe03f */
[----:B------:R-:W-:Y:S01]  /*124d0*/  UMOV UR53, 0x40000040 ;  /* 0x4000004000357882 */ /* 0x000fe20000000000 */
[----:B------:R-:W-:Y:S01]  /*124e0*/  UIADD3 UR48, UR20, 0xc00, URZ ;  /* 0x00000c0014307890 */ /* 0x000fe2000fffe03f */
[----:B------:R-:W-:Y:S01]  /*124f0*/  UMOV UR49, 0x40000040 ;  /* 0x4000004000317882 */ /* 0x000fe20000000000 */
[----:B------:R-:W-:Y:S01]  /*12500*/  UIADD3 UR44, UR20, 0xc02, URZ ;  /* 0x00000c02142c7890 */ /* 0x000fe2000fffe03f */
[----:B0-----:R-:W-:Y:S01]  /*12510*/  IMAD.U32 R11, RZ, RZ, UR25 ;  /* 0x00000019ff0b7e24 */ /* 0x001fe2000f8e00ff */
[----:B------:R-:W-:Y:S01]  /*12520*/  UMOV UR45, 0x40000040 ;  /* 0x40000040002d7882 */ /* 0x000fe20000000000 */
[----:B------:R-:W-:Y:S01]  /*12530*/  UIADD3 UR40, UR20, 0xc04, URZ ;  /* 0x00000c0414287890 */ /* 0x000fe2000fffe03f */
[----:B------:R-:W-:Y:S01]  /*12540*/  UMOV UR41, 0x40000040 ;  /* 0x4000004000297882 */ /* 0x000fe20000000000 */
[----:B------:R-:W-:Y:S01]  /*12550*/  UIADD3 UR36, UR20, 0xc06, URZ ;  /* 0x00000c0614247890 */ /* 0x000fe2000fffe03f */
[----:B------:R-:W-:Y:S01]  /*12560*/  UMOV UR37, 0x40000040 ;  /* 0x4000004000257882 */ /* 0x000fe20000000000 */
[----:B------:R-:W-:-:S02]  /*12570*/  WARPGROUP.DEPBAR.LE gsb0, 0x0 ;  /* 0x00008000000079c5 */ /* 0x000fc40000010000 */
[----:B------:R-:W-:-:S06]  /*12580*/  WARPGROUP.ARRIVE ;  /* 0x00000000000079c5 */ /* 0x000fcc0000000000 */
[----:B------:R-:W-:Y:S01]  /*12590*/  HGMMA.64x16x16.F32 R48, gdesc[UR4], RZ, !UPT, gsb0 ;  /* 0x00200000043079f0 */ /* 0x000fe2000c0008ff */
[----:B------:R-:W-:Y:S01]  /*125a0*/  UIADD3 UR4, UR20, 0x2, URZ ;  /* 0x0000000214047890 */ /* 0x000fe2000fffe03f */
[----:B------:R-:W-:Y:S01]  /*125b0*/  R2UR UR6, R6 ;  /* 0x00000000060672ca */ /* 0x000fe200000e0000 */
[----:B------:R-:W-:Y:S01]  /*125c0*/  VIADD R6, R2, 0x202 ;  /* 0x0000020202067836 */ /* 0x000fe20000000000 */
[----:B------:R-:W-:Y:S02]  /*125d0*/  R2UR UR7, R7 ;  /* 0x00000000070772ca */ /* 0x000fe400000e0000 */
[----:B------:R-:W-:Y:S02]  /*125e0*/  MOV R7, 0x40000040 ;  /* 0x4000004000077802 */ /* 0x000fe40000000f00 */
[----:B------:R-:W-:Y:S02]  /*125f0*/  UMOV UR24, UR4 ;  /* 0x0000000400187c82 */ /* 0x000fe40008000000 */
[----:B------:R-:W-:-:S05]  /*12600*/  IMAD.U32 R10, RZ, RZ, UR24 ;  /* 0x00000018ff0a7e24 */ /* 0x000fca000f8e00ff */
[----:B------:R0:W-:Y:S01]  /*12610*/  STL.64 [R1], R10 ;  /* 0x0000000a01007387 */ /* 0x0001e20000100a00 */
[----:B------:R-:W-:Y:S02]  /*12620*/  WARPGROUP.DEPBAR.LE gsb0, 0x0 ;  /* 0x00008000000079c5 */ /* 0x000fe40000010000 */
[----:B------:R-:W-:-:S06]  /*12630*/  WARPGROUP.ARRIVE ;  /* 0x00000000000079c5 */ /* 0x000fcc0000000000 */
[----:B------:R-:W-:Y:S01]  /*12640*/  HGMMA.64x16x16.F32 R40, gdesc[UR8], RZ, !UPT, gsb0 ;  /* 0x00200000082879f0 */ /* 0x000fe2000c0008ff */
[----:B------:R-:W-:Y:S01]  /*12650*/  R2UR UR10, R8 ;  /* 0x00000000080a72ca */ /* 0x000fe200000e0000 */
[----:B------:R-:W-:Y:S01]  /*12660*/  VIADD R8, R2, 0x104 ;  /* 0x0000010402087836 */ /* 0x000fe20000000000 */
[----:B------:R-:W-:Y:S02]  /*12670*/  R2UR UR11, R9 ;  /* 0x00000000090b72ca */ /* 0x000fe400000e0000 */
[----:B------:R-:W-:Y:S01]  /*12680*/  MOV R9, 0x40000040 ;  /* 0x4000004000097802 */ /* 0x000fe20000000f00 */
[----:B------:R-:W-:Y:S02]  /*12690*/  WARPGROUP.DEPBAR.LE gsb0, 0x0 ;  /* 0x00008000000079c5 */ /* 0x000fe40000010000 */
[----:B------:R-:W-:-:S06]  /*126a0*/  WARPGROUP.ARRIVE ;  /* 0x00000000000079c5 */ /* 0x000fcc0000000000 */
[----:B------:R-:W-:Y:S01]  /*126b0*/  HGMMA.64x16x16.F32 R32, gdesc[UR12], RZ, !UPT, gsb0 ;  /* 0x002000000c2079f0 */ /* 0x000fe2000c0008ff */
[----:B------:R-:W-:Y:S02]  /*126c0*/  R2UR UR14, R4 ;  /* 0x00000000040e72ca */ /* 0x000fe400000e0000 */
[----:B------:R-:W-:Y:S02]  /*126d0*/  R2UR UR15, R5 ;  /* 0x00000000050f72ca */ /* 0x000fe400000e0000 */
[----:B------:R-:W-:Y:S02]  /*126e0*/  IADD3 R4, R2, 0x4, RZ ;  /* 0x0000000402047810 */ /* 0x000fe40007ffe0ff */
[----:B------:R-:W-:Y:S01]  /*126f0*/  MOV R5, 0x40000040 ;  /* 0x4000004000057802 */ /* 0x000fe20000000f00 */
[----:B------:R-:W-:Y:S02]  /*12700*/  WARPGROUP.DEPBAR.LE gsb0, 0x0 ;  /* 0x00008000000079c5 */ /* 0x000fe40000010000 */
[----:B------:R-:W-:-:S06]  /*12710*/  WARPGROUP.ARRIVE ;  /* 0x00000000000079c5 */ /* 0x000fcc0000000000 */
[----:B------:R-:W-:Y:S01]  /*12720*/  HGMMA.64x16x16.F32 R24, gdesc[UR16], RZ, !UPT, gsb0 ;  /* 0x00200000101879f0 */ /* 0x000fe2000c0008ff */
[----:B------:R-:W-:Y:S01]  /*12730*/  UMOV UR16, UR24 ;  /* 0x0000001800107c82 */ /* 0x000fe20008000000 */
[----:B------:R-:W-:Y:S01]  /*12740*/  UMOV UR17, UR25 ;  /* 0x0000001900117c82 */ /* 0x000fe20008000000 */
[----:B------:R-:W-:Y:S01]  /*12750*/  UMOV UR4, UR16 ;  /* 0x0000001000047c82 */ /* 0x000fe20008000000 */
[----:B------:R-:W-:Y:S01]  /*12760*/  UMOV UR5, UR17 ;  /* 0x0000001100057c82 */ /* 0x000fe20008000000 */
[----:B------:R-:W-:Y:S01]  /*12770*/  UMOV UR8, UR16 ;  /* 0x0000001000087c82 */ /* 0x000fe20008000000 */
[----:B------:R-:W-:Y:S01]  /*12780*/  UMOV UR9, UR17 ;  /* 0x0000001100097c82 */ /* 0x000fe20008000000 */
[----:B------:R-:W-:Y:S01]  /*12790*/  UMOV UR12, UR16 ;  /* 0x00000010000c7c82 */ /* 0x000fe20008000000 */
[----:B------:R-:W-:Y:S01]  /*127a0*/  UMOV UR13, UR17 ;  /* 0x00000011000d7c82 */ /* 0x000fe20008000000 */
[----:B------:R-:W-:Y:S01]  /*127b0*/  R2UR UR18, R6 ;  /* 0x00000000061272ca */ /* 0x000fe200000e0000 */
[----:B------:R-:W-:Y:S01]  /*127c0*/  VIADD R6, R2, 0x84 ;  /* 0x0000008402067836 */ /* 0x000fe20000000000 */
[----:B------:R-:W-:Y:S01]  /*127d0*/  R2UR UR19, R7 ;  /* 0x00000000071372ca */ /* 0x000fe200000e0000 */
[----:B------:R-:W-:Y:S01]  /*127e0*/  IMAD.MOV.U32 R7, RZ, RZ, 0x40000040 ;  /* 0x40000040ff077424 */ /* 0x000fe200078e00ff */
[----:B------:R-:W-:-:S02]  /*127f0*/  WARPGROUP.DEPBAR.LE gsb0, 0x0 ;  /* 0x00008000000079c5 */ /* 0x000fc40000010000 */
[----:B------:R-:W-:-:S06]  /*12800*/  WARPGROUP.ARRIVE ;  /* 0x00000000000079c5 */ /* 0x000fcc0000000000 */
[----:B------:R-:W-:Y:S01]  /*12810*/  HGMMA.64x16x16.F32 R56, gdesc[UR24], R56, gsb0 ;  /* 0x00200000183879f0 */ /* 0x000fe20008000838 */
[----:B------:R-:W-:Y:S01]  /*12820*/  R2UR UR26, R4 ;  /* 0x00000000041a72ca */ /* 0x000fe200000e0000 */
[----:B------:R-:W-:Y:S01]  /*12830*/  UMOV UR25, 0x40000040 ;  /* 0x4000004000197882 */ /* 0x000fe20000000000 */
[----:B------:R-:W-:Y:S01]  /*12840*/  R2UR UR27, R5 ;  /* 0x00000000051b72ca */ /* 0x000fe200000e0000 */
[----:B------:R-:W-:Y:S02]  /*12850*/  VIADD R4, R2, 0x184 ;  /* 0x0000018402047836 */ /* 0x000fe40000000000 */
[----:B------:R-:W-:Y:S02]  /*12860*/  IMAD.MOV.U32 R5, RZ, RZ, 0x40000040 ;  /* 0x40000040ff057424 */ /* 0x000fe400078e00ff */
[----:B0-----:R-:W-:Y:S01]  /*12870*/  IMAD.U32 R11, RZ, RZ, UR25 ;  /* 0x00000019ff0b7e24 */ /* 0x001fe2000f8e00ff */
[----:B------:R-:W-:Y:S02]  /*12880*/  WARPGROUP.DEPBAR.LE gsb0, 0x0 ;  /* 0x00008000000079c5 */ /* 0x000fe40000010000 */
[----:B------:R-:W-:-:S06]  /*12890*/  WARPGROUP.ARRIVE ;  /* 0x00000000000079c5 */ /* 0x000fcc0000000000 */
[----:B------:R-:W-:Y:S01]  /*128a0*/  HGMMA.64x16x16.F32 R48, gdesc[UR4], R48, gsb0 ;  /* 0x00200000043079f0 */ /* 0x000fe20008000830 */
[----:B------:R-:W-:Y:S01]  /*128b0*/  UIADD3 UR4, UR20, 0x4, URZ ;  /* 0x0000000414047890 */ /* 0x000fe2000fffe03f */
[----:B------:R-:W-:Y:S01]  /*128c0*/  R2UR UR6, R6 ;  /* 0x00000000060672ca */ /* 0x000fe200000e0000 */
[----:B------:R-:W-:Y:S01]  /*128d0*/  VIADD R6, R2, 0x204 ;  /* 0x0000020402067836 */ /* 0x000fe20000000000 */
[----:B------:R-:W-:Y:S02]  /*128e0*/  R2UR UR7, R7 ;  /* 0x00000000070772ca */ /* 0x000fe400000e0000 */
[----:B------:R-:W-:Y:S02]  /*128f0*/  MOV R7, 0x40000040 ;  /* 0x4000004000077802 */ /* 0x000fe40000000f00 */
[----:B------:R-:W-:Y:S02]  /*12900*/  UMOV UR24, UR4 ;  /* 0x0000000400187c82 */ /* 0x000fe40008000000 */
[----:B------:R-:W-:-:S05]  /*12910*/  IMAD.U32 R10, RZ, RZ, UR24 ;  /* 0x00000018ff0a7e24 */ /* 0x000fca000f8e00ff */
[----:B------:R0:W-:Y:S01]  /*12920*/  STL.64 [R1+0x48], R10 ;  /* 0x0000480a01007387 */ /* 0x0001e20000100a00 */
[----:B------:R-:W-:Y:S02]  /*12930*/  WARPGROUP.DEPBAR.LE gsb0, 0x0 ;  /* 0x00008000000079c5 */ /* 0x000fe40000010000 */
[----:B------:R-:W-:-:S06]  /*12940*/  WARPGROUP.ARRIVE ;  /* 0x00000000000079c5 */ /* 0x000fcc0000000000 */
[----:B------:R-:W-:Y:S01]  /*12950*/  HGMMA.64x16x16.F32 R40, gdesc[UR8], R40, gsb0 ;  /* 0x00200000082879f0 */ /* 0x000fe20008000828 */
[----:B------:R-:W-:Y:S01]  /*12960*/  R2UR UR10, R8 ;  /* 0x00000000080a72ca */ /* 0x000fe200000e0000 */
[----:B------:R-:W-:Y:S01]  /*12970*/  VIADD R8, R2, 0x106 ;  /* 0x0000010602087836 */ /* 0x000fe20000000000 */
[----:B------:R-:W-:Y:S02]  /*12980*/  R2UR UR11, R9 ;  /* 0x00000000090b72ca */ /* 0x000fe400000e0000 */
[----:B------:R-:W-:Y:S01]  /*12990*/  MOV R9, 0x40000040 ;  /* 0x4000004000097802 */ /* 0x000fe20000000f00 */
[----:B------:R-:W-:Y:S02]  /*129a0*/  WARPGROUP.DEPBAR.LE gsb0, 0x0 ;  /* 0x00008000000079c5 */ /* 0x000fe40000010000 */
[----:B------:R-:W-:-:S06]  /*129b0*/  WARPGROUP.ARRIVE ;  /* 0x00000000000079c5 */ /* 0x000fcc0000000000 */
[----:B------:R-:W-:Y:S01]  /*129c0*/  HGMMA.64x16x16.F32 R32, gdesc[UR12], R32, gsb0 ;  /* 0x002000000c2079f0 */ /* 0x000fe20008000820 */
[----:B------:R-:W-:Y:S02]  /*129d0*/  R2UR UR14, R4 ;  /* 0x00000000040e72ca */ /* 0x000fe400000e0000 */
[----:B------:R-:W-:Y:S02]  /*129e0*/  R2UR UR15, R5 ;  /* 0x00000000050f72ca */ /* 0x000fe400000e0000 */
[----:B------:R-:W-:Y:S02]  /*129f0*/  IADD3 R4, R2, 0x6, RZ ;  /* 0x0000000602047810 */ /* 0x000fe40007ffe0ff */
[----:B------:R-:W-:Y:S01]  /*12a00*/  MOV R5, 0x40000040 ;  /* 0x4000004000057802 */ /* 0x000fe20000000f00 */
[----:B------:R-:W-:Y:S02]  /*12a10*/  WARPGROUP.DEPBAR.LE gsb0, 0x0 ;  /* 0x00008000000079c5 */ /* 0x000fe40000010000 */
[----:B------:R-:W-:-:S06]  /*12a20*/  WARPGROUP.ARRIVE ;  /* 0x00000000000079c5 */ /* 0x000fcc0000000000 */
[----:B------:R-:W-:Y:S01]  /*12a30*/  HGMMA.64x16x16.F32 R24, gdesc[UR16], R24, gsb0 ;  /* 0x00200000101879f0 */ /* 0x000fe20008000818 */
        /* <DEDUP_REMOVED lines=339> */
[----:B------:R-:W-:Y:S02]  /*13f70*/  MOV R5, 0x40000040 ;  /* 0x4000004000057802 */ /* 0x000fe40000000f00 */
[----:B------:R-:W-:Y:S01]  /*13f80*/  R2UR UR58, R4 ;  /* 0x00000000043a72ca */ /* 0x000fe200000e0000 */
[----:B------:R-:W-:Y:S01]  /*13f90*/  VIADD R4, R2, 0x684 ;  /* 0x0000068402047836 */ /* 0x000fe20000000000 */
[----:B------:R-:W-:Y:S01]  /*13fa0*/  R2UR UR59, R5 ;  /* 0x00000000053b72ca */ /* 0x000fe200000e0000 */
[----:B------:R-:W-:Y:S01]  /*13fb0*/  IMAD.MOV.U32 R5, RZ, RZ, 0x40000040 ;  /* 0x40000040ff057424 */ /* 0x000fe200078e00ff */
[----:B------:R-:W-:-:S02]  /*13fc0*/  WARPGROUP.DEPBAR.LE gsb0, 0x0 ;  /* 0x00008000000079c5 */ /* 0x000fc40000010000 */
        /* <DEDUP_REMOVED lines=16> */
[----:B------:R-:W-:Y:S03]  /*140d0*/  HGMMA.64x16x16.F32 R56, gdesc[UR24], R56, gsb0 ;  /* 0x00200000183879f0 */ /* 0x000fe60008000838 */
[----:B------:R-:W-:Y:S02]  /*140e0*/  WARPGROUP.DEPBAR.LE gsb0, 0x0 ;  /* 0x00008000000079c5 */ /* 0x000fe40000010000 */
[----:B------:R-:W-:-:S06]  /*140f0*/  WARPGROUP.ARRIVE ;  /* 0x00000000000079c5 */ /* 0x000fcc0000000000 */
[----:B------:R-:W-:Y:S01]  /*14100*/  HGMMA.64x16x16.F32 R48, gdesc[UR4], R48, gsb0 ;  /* 0x00200000043079f0 */ /* 0x000fe20008000830 */
[----:B------:R-:W-:Y:S01]  /*14110*/  R2UR UR6, R8 ;  /* 0x00000000080672ca */ /* 0x000fe200000e0000 */
[----:B------:R-:W-:Y:S01]  /*14120*/  UMOV UR4, UR56 ;  /* 0x0000003800047c82 */ /* 0x000fe20008000000 */
[----:B------:R-:W-:Y:S01]  /*14130*/  R2UR UR7, R9 ;  /* 0x00000000090772ca */ /* 0x000fe200000e0000 */
[----:B------:R-:W-:Y:S01]  /*14140*/  UMOV UR5, UR57 ;  /* 0x0000003900057c82 */ /* 0x000fe20008000000 */
[----:B------:R-:W-:Y:S01]  /*14150*/  IMAD.MOV.U32 R9, RZ, RZ, 0x40000040 ;  /* 0x40000040ff097424 */ /* 0x000fe200078e00ff */
[----:B------:R-:W-:Y:S01]  /*14160*/  IADD3 R8, R2, 0x606, RZ ;  /* 0x0000060602087810 */ /* 0x000fe20007ffe0ff */
[----:B------:R-:W-:Y:S02]  /*14170*/  WARPGROUP.DEPBAR.LE gsb0, 0x0 ;  /* 0x00008000000079c5 */ /* 0x000fe40000010000 */
[----:B------:R-:W-:-:S06]  /*14180*/  WARPGROUP.ARRIVE ;  /* 0x00000000000079c5 */ /* 0x000fcc0000000000 */
[----:B------:R-:W-:Y:S01]  /*14190*/  HGMMA.64x16x16.F32 R40, gdesc[UR8], R40, gsb0 ;  /* 0x00200000082879f0 */ /* 0x000fe20008000828 */
[----:B------:R-:W-:Y:S01]  /*141a0*/  R2UR UR10, R4 ;  /* 0x00000000040a72ca */ /* 0x000fe200000e0000 */
[----:B------:R-:W-:Y:S01]  /*141b0*/  UMOV UR8, UR56 ;  /* 0x0000003800087c82 */ /* 0x000fe20008000000 */
[----:B------:R-:W-:Y:S01]  /*141c0*/  R2UR UR11, R5 ;  /* 0x00000000050b72ca */ /* 0x000fe200000e0000 */
[----:B------:R-:W-:Y:S01]  /*141d0*/  UMOV UR9, UR57 ;  /* 0x0000003900097c82 */ /* 0x000fe20008000000 */
[----:B------:R-:W-:Y:S02]  /*141e0*/  VIADD R4, R2, 0x506 ;  /* 0x0000050602047836 */ /* 0x000fe40000000000 */
[----:B------:R-:W-:-:S03]  /*141f0*/  IMAD.MOV.U32 R5, RZ, RZ, 0x40000040 ;  /* 0x40000040ff057424 */ /* 0x000fc600078e00ff */
        /* <DEDUP_REMOVED lines=9> */
[----:B------:R-:W-:Y:S02]  /*14290*/  WARPGROUP.DEPBAR.LE gsb0, 0x0 ;  /* 0x00008000000079c5 */ /* 0x000fe40000010000 */
[----:B------:R-:W-:-:S06]  /*142a0*/  WARPGROUP.ARRIVE ;  /* 0x00000000000079c5 */ /* 0x000fcc0000000000 */
[----:B------:R-:W-:Y:S01]  /*142b0*/  HGMMA.64x16x16.F32 R24, gdesc[UR16], R24, gsb0 ;  /* 0x00200000101879f0 */ /* 0x000fe20008000818 */
[----:B------:R-:W-:Y:S01]  /*142c0*/  R2UR UR18, R6 ;  /* 0x00000000061272ca */ /* 0x000fe200000e0000 */
[----:B------:R-:W-:Y:S01]  /*142d0*/  UMOV UR16, UR56 ;  /* 0x0000003800107c82 */ /* 0x000fe20008000000 */
[----:B------:R-:W-:Y:S01]  /*142e0*/  R2UR UR19, R7 ;  /* 0x00000000071372ca */ /* 0x000fe200000e0000 */
[----:B------:R-:W-:Y:S01]  /*142f0*/  UMOV UR17, UR57 ;  /* 0x0000003900117c82 */ /* 0x000fe20008000000 */
[----:B------:R-:W-:Y:S01]  /*14300*/  VIADD R6, R2, 0x704 ;  /* 0x0000070402067836 */ /* 0x000fe20000000000 */
[----:B------:R-:W-:-:S04]  /*14310*/  MOV R7, 0x40000040 ;  /* 0x4000004000077802 */ /* 0x000fc80000000f00 */
[----:B------:R-:W-:Y:S01]  /*14320*/  R2UR UR14, R6 ;  /* 0x00000000060e72ca */ /* 0x000fe200000e0000 */
[----:B------:R-:W-:Y:S01]  /*14330*/  VIADD R6, R2, 0x586 ;  /* 0x0000058602067836 */ /* 0x000fe20000000000 */
[----:B------:R-:W-:Y:S01]  /*14340*/  R2UR UR15, R7 ;  /* 0x00000000070f72ca */ /* 0x000fe200000e0000 */
[----:B------:R-:W-:Y:S01]  /*14350*/  IMAD.MOV.U32 R7, RZ, RZ, 0x40000040 ;  /* 0x40000040ff077424 */ /* 0x000fe200078e00ff */
[----:B------:R-:W-:Y:S02]  /*14360*/  WARPGROUP.DEPBAR.LE gsb0, 0x0 ;  /* 0x00008000000079c5 */ /* 0x000fe40000010000 */
        /* <DEDUP_REMOVED lines=10> */
[----:B------:R-:W-:Y:S01]  /*14410*/  IMAD.MOV.U32 R7, RZ, RZ, 0x40000040 ;  /* 0x40000040ff077424 */ /* 0x000fe200078e00ff */
        /* <DEDUP_REMOVED lines=9> */
[----:B------:R-:W-:Y:S01]  /*144b0*/  R2UR UR50, R4 ;  /* 0x00000000043272ca */ /* 0x000fe200000e0000 */
[----:B------:R-:W-:Y:S01]  /*144c0*/  VIADD R4, R2, 0x900 ;  /* 0x0000090002047836 */ /* 0x000fe20000000000 */
[----:B------:R-:W-:Y:S01]  /*144d0*/  R2UR UR51, R5 ;  /* 0x00000000053372ca */ /* 0x000fe200000e0000 */
        /* <DEDUP_REMOVED lines=8> */
[----:B------:R-:W-:Y:S02]  /*14560*/  IADD3 R6, R2, 0x800, RZ ;  /* 0x0000080002067810 */ /* 0x000fe40007ffe0ff */
[----:B------:R-:W-:Y:S01]  /*14570*/  MOV R7, 0x40000040 ;  /* 0x4000004000077802 */ /* 0x000fe20000000f00 */
        /* <DEDUP_REMOVED lines=136> */
[C---:B------:R-:W-:Y:S02]  /*14e00*/  IADD3 R6, R2.reuse, 0x806, RZ ;  /* 0x0000080602067810 */ /* 0x040fe40007ffe0ff */
[----:B------:R-:W-:Y:S02]  /*14e10*/  MOV R7, 0x40000040 ;  /* 0x4000004000077802 */ /* 0x000fe40000000f00 */
[----:B------:R-:W-:Y:S01]  /*14e20*/  IADD3 R2, R2, 0x986, RZ ;  /* 0x0000098602027810 */ /* 0x000fe20007ffe0ff */
        /* <DEDUP_REMOVED lines=33> */
[----:B------:R-:W-:Y:S03]  /*15040*/  HGMMA.64x16x16.F32 R56, gdesc[UR36], R56, gsb0 ;  /* 0x00200000243879f0 */ /* 0x000fe60008000838 */
        /* <DEDUP_REMOVED lines=13> */
[----:B0-----:R-:W-:Y:S05]  /*15120*/  @!P0 BRA `(.L_x_633) ;  /* 0x0000000000048947 */ /* 0x001fea0003800000 */
[----:B------:R-:W-:Y:S01]  /*15130*/  BPT.TRAP 0x1 ;  /* 0x000000040000795c */ /* 0x000fe20000300000 */
.L_x_633:
[----:B------:R-:W-:Y:S01]  /*15140*/  LOP3.LUT R65, R65, 0xffffff80, RZ, 0xc0, !PT ;  /* 0xffffff8041417812 */ /* 0x000fe200078ec0ff */
[----:B------:R-:W-:Y:S01]  /*15150*/  ULDC UR4, c[0x0][0x9d8] ;  /* 0x0002760000047ab9 */ /* 0x000fe20000000800 */
[----:B------:R-:W-:Y:S01]  /*15160*/  IMAD.MOV.U32 R5, RZ, RZ, -0x2 ;  /* 0xfffffffeff057424 */ /* 0x000fe200078e00ff */
[----:B------:R-:W2:Y:S01]  /*15170*/  LDL R67, [R1+0x58] ;  /* 0x0000580001437983 */ /* 0x000ea20000100800 */
[----:B------:R-:W-:Y:S01]  /*15180*/  IADD3 R65, R64, -R65, RZ ;  /* 0x8000004140417210 */ /* 0x000fe20007ffe0ff */
[----:B------:R-:W-:Y:S01]  /*15190*/  FMUL.FTZ R56, R56, UR4 ;  /* 0x0000000438387c20 */ /* 0x000fe20008410000 */
[----:B------:R-:W-:Y:S01]  /*151a0*/  FMUL.FTZ R57, R57, UR4 ;  /* 0x0000000439397c20 */ /* 0x000fe20008410000 */
[----:B------:R-:W-:Y:S01]  /*151b0*/  FMUL.FTZ R60, R60, UR4 ;  /* 0x000000043c3c7c20 */ /* 0x000fe20008410000 */
[----:B------:R-:W-:Y:S01]  /*151c0*/  SHF.R.S32.HI R4, RZ, 0x1f, R65 ;  /* 0x0000001fff047819 */ /* 0x000fe20000011441 */
[----:B------:R-:W-:Y:S01]  /*151d0*/  FMUL.FTZ R34, R34, UR4 ;  /* 0x0000000422227c20 */ /* 0x000fe20008410000 */
[----:B------:R-:W-:Y:S01]  /*151e0*/  FMUL.FTZ R61, R61, UR4 ;  /* 0x000000043d3d7c20 */ /* 0x000fe20008410000 */
[----:B------:R-:W0:Y:S01]  /*151f0*/  MUFU.TANH R56, R56 ;  /* 0x0000003800387308 */ /* 0x000e220000002400 */
[----:B------:R-:W-:Y:S01]  /*15200*/  LEA.HI R4, R4, R65, RZ, 0x2 ;  /* 0x0000004104047211 */ /* 0x000fe200078f10ff */
[----:B------:R-:W-:Y:S01]  /*15210*/  FMUL.FTZ R48, R48, UR4 ;  /* 0x0000000430307c20 */ /* 0x000fe20008410000 */
[----:B------:R-:W-:Y:S01]  /*15220*/  FMUL.FTZ R49, R49, UR4 ;  /* 0x0000000431317c20 */ /* 0x000fe20008410000 */
[----:B------:R-:W-:Y:S01]  /*15230*/  FMUL.FTZ R58, R58, UR4 ;  /* 0x000000043a3a7c20 */ /* 0x000fe20008410000 */
[----:B------:R-:W-:Y:S01]  /*15240*/  LOP3.LUT R4, R4, 0x7ffffffc, RZ, 0xc0, !PT ;  /* 0x7ffffffc04047812 */ /* 0x000fe200078ec0ff */
[----:B------:R-:W-:Y:S01]  /*15250*/  FMUL.FTZ R52, R52, UR4 ;  /* 0x0000000434347c20 */ /* 0x000fe20008410000 */
[----:B------:R-:W-:Y:S01]  /*15260*/  FMUL.FTZ R59, R59, UR4 ;  /* 0x000000043b3b7c20 */ /* 0x000fe20008410000 */
[----:B------:R-:W1:Y:S01]  /*15270*/  MUFU.TANH R57, R57 ;  /* 0x0000003900397308 */ /* 0x000e620000002400 */
[----:B------:R-:W-:Y:S01]  /*15280*/  FMUL.FTZ R53, R53, UR4 ;  /* 0x0000000435357c20 */ /* 0x000fe20008410000 */
[----:B------:R-:W-:-:S02]  /*15290*/  IMAD.IADD R4, R65, 0x1, -R4 ;  /* 0x0000000141047824 */ /* 0x000fc400078e0a04 */
[----:B------:R-:W-:Y:S01]  /*152a0*/  FMUL.FTZ R62, R62, UR4 ;  /* 0x000000043e3e7c20 */ /* 0x000fe20008410000 */
[----:B------:R-:W-:Y:S01]  /*152b0*/  FMUL.FTZ R50, R50, UR4 ;  /* 0x0000000432327c20 */ /* 0x000fe20008410000 */
[----:B------:R-:W-:Y:S01]  /*152c0*/  FMUL.FTZ R40, R40, UR4 ;  /* 0x0000000428287c20 */ /* 0x000fe20008410000 */
[----:B------:R-:W-:Y:S02]  /*152d0*/  IMAD R5, R4, R5, 0x50 ;  /* 0x0000005004057424 */ /* 0x000fe400078e0205 */
[----:B------:R-:W-:Y:S01]  /*152e0*/  FMUL.FTZ R63, R63, UR4 ;  /* 0x000000043f3f7c20 */ /* 0x000fe20008410000 */
[----:B------:R3:W-:Y:S01]  /*152f0*/  MUFU.TANH R3, R34 ;  /* 0x0000002200037308 */ /* 0x0007e20000002400 */
        /* <DEDUP_REMOVED lines=8> */
[----:B---3--:R-:W-:Y:S01]  /*15380*/  IADD3 R34, R5, R180, RZ ;  /* 0x000000b405227210 */ /* 0x008fe20007ffe0ff */
[----:B------:R-:W-:Y:S01]  /*15390*/  FMUL.FTZ R42, R42, UR4 ;  /* 0x000000042a2a7c20 */ /* 0x000fe20008410000 */
[----:B------:R-:W-:Y:S01]  /*153a0*/  FMUL.FTZ R33, R33, UR4 ;  /* 0x0000000421217c20 */ /* 0x000fe20008410000 */
[----:B------:R-:W-:Y:S01]  /*153b0*/  FMUL.FTZ R43, R43, UR4 ;  /* 0x000000042b2b7c20 */ /* 0x000fe20008410000 */
[----:B------:R-:W-:Y:S01]  /*153c0*/  FMUL.FTZ R36, R36, UR4 ;  /* 0x0000000424247c20 */ /* 0x000fe20008410000 */
[----:B------:R-:W-:-:S02]  /*153d0*/  IMAD R7, R181, -0x50, R34 ;  /* 0xffffffb0b5077824 */ /* 0x000fc400078e0222 */
[----:B------:R-:W-:Y:S01]  /*153e0*/  FMUL.FTZ R46, R46, UR4 ;  /* 0x000000042e2e7c20 */ /* 0x000fe20008410000 */
[----:B------:R-:W-:Y:S01]  /*153f0*/  MUFU.TANH R61, R61 ;  /* 0x0000003d003d7308 */ /* 0x000fe20000002400 */
[----:B------:R-:W-:Y:S01]  /*15400*/  FMUL.FTZ R37, R37, UR4 ;  /* 0x0000000425257c20 */ /* 0x000fe20008410000 */
[----:B------:R-:W-:Y:S01]  /*15410*/  FMUL.FTZ R47, R47, UR4 ;  /* 0x000000042f2f7c20 */ /* 0x000fe20008410000 */
[C---:B------:R-:W-:Y:S01]  /*15420*/  ISETP.GT.AND P2, PT, R7.reuse, RZ, PT ;  /* 0x000000ff0700720c */ /* 0x040fe20003f44270 */
[----:B------:R-:W-:Y:S01]  /*15430*/  FMUL.FTZ R24, R24, UR4 ;  /* 0x0000000418187c20 */ /* 0x000fe20008410000 */
[----:B------:R-:W-:Y:S01]  /*15440*/  ISETP.GT.AND P1, PT, R7, 0x1, PT ;  /* 0x000000010700780c */ /* 0x000fe20003f24270 */
[----:B------:R-:W-:Y:S01]  /*15450*/  FMUL.FTZ R25, R25, UR4 ;  /* 0x0000000419197c20 */ /* 0x000fe20008410000 */
[----:B------:R-:W-:Y:S01]  /*15460*/  ISETP.GT.AND P6, PT, R7, 0x8, PT ;  /* 0x000000080700780c */ /* 0x000fe20003fc4270 */
[----:B------:R-:W3:Y:S01]  /*15470*/  MUFU.TANH R48, R48 ;  /* 0x0000003000307308 */ /* 0x000ee20000002400 */
[----:B0-----:R-:W-:Y:S01]  /*15480*/  FSEL R56, R56, -INF , P2 ;  /* 0xff80000038387808 */ /* 0x001fe20001000000 */
[----:B------:R-:W-:Y:S01]  /*15490*/  FMUL.FTZ R28, R28, UR4 ;  /* 0x000000041c1c7c20 */ /* 0x000fe20008410000 */
[----:B-1----:R-:W-:Y:S01]  /*154a0*/  FSEL R57, R57, -INF , P1 ;  /* 0xff80000039397808 */ /* 0x002fe20000800000 */
[----:B------:R-:W-:Y:S01]  /*154b0*/  FMUL.FTZ R35, R35, UR4 ;  /* 0x0000000423237c20 */ /* 0x000fe20008410000 */
[----:B------:R-:W-:Y:S01]  /*154c0*/  ISETP.GT.AND P5, PT, R7, 0x9, PT ;  /* 0x000000090700780c */ /* 0x000fe20003fa4270 */
[----:B------:R-:W-:Y:S01]  /*154d0*/  FMUL.FTZ R29, R29, UR4 ;  /* 0x000000041d1d7c20 */ /* 0x000fe20008410000 */
[----:B----4-:R-:W-:Y:S01]  /*154e0*/  FSEL R60, R60, -INF , P6 ;  /* 0xff8000003c3c7808 */ /* 0x010fe20003000000 */
[----:B------:R-:W0:Y:S01]  /*154f0*/  MUFU.TANH R2, R58 ;  /* 0x0000003a00027308 */ /* 0x000e220000002400 */
[----:B------:R-:W-:Y:S01]  /*15500*/  FMNMX.FTZ R9, R56, R57, !PT ;  /* 0x0000003938097209 */ /* 0x000fe20007810000 */
[----:B------:R-:W-:Y:S01]  /*15510*/  ULDC UR5, c[0x0][0x988] ;  /* 0x0002620000057ab9 */ /* 0x000fe20000000800 */
[----:B------:R-:W-:Y:S01]  /*15520*/  ISETP.GT.AND P4, PT, R7, 0x10, PT ;  /* 0x000000100700780c */ /* 0x000fe20003f84270 */
[----:B------:R-:W-:Y:S01]  /*15530*/  FMUL.FTZ R38, R38, UR4 ;  /* 0x0000000426267c20 */ /* 0x000fe20008410000 */
[----:B------:R-:W-:Y:S01]  /*15540*/  FMNMX.FTZ R9, R60, R9, !PT ;  /* 0x000000093c097209 */ /* 0x000fe20007810000 */
[----:B------:R-:W-:Y:S01]  /*15550*/  FMUL.FTZ R39, R39, UR4 ;  /* 0x0000000427277c20 */ /* 0x000fe20008410000 */
[----:B------:R-:W-:Y:S01]  /*15560*/  ISETP.GT.AND P3, PT, R7, 0x11, PT ;  /* 0x000000110700780c */ /* 0x000fe20003f64270 */
[----:B------:R-:W-:Y:S01]  /*15570*/  MUFU.TANH R49, R49 ;  /* 0x0000003100317308 */ /* 0x000fe20000002400 */
[----:B---3--:R-:W-:Y:S01]  /*15580*/  FSEL R48, R48, -INF , P4 ;  /* 0xff80000030307808 */ /* 0x008fe20002000000 */
[----:B------:R-:W-:Y:S01]  /*15590*/  FMUL.FTZ R26, R26, UR4 ;  /* 0x000000041a1a7c20 */ /* 0x000fe20008410000 */
[----:B------:R-:W-:Y:S01]  /*155a0*/  P2R R11, PR, RZ, 0x1 ;  /* 0x00000001ff0b7803 */ /* 0x000fe20000000000 */
[----:B------:R-:W-:Y:S01]  /*155b0*/  FMUL.FTZ R27, R27, UR4 ;  /* 0x000000041b1b7c20 */ /* 0x000fe20008410000 */
[----:B------:R-:W-:Y:S01]  /*155c0*/  FMUL.FTZ R30, R30, UR4 ;  /* 0x000000041e1e7c20 */ /* 0x000fe20008410000 */
[----:B------:R-:W-:Y:S01]  /*155d0*/  FMUL.FTZ R31, R31, UR4 ;  /* 0x000000041f1f7c20 */ /* 0x000fe20008410000 */
[----:B------:R-:W-:Y:S01]  /*155e0*/  VIADD R0, R0, 0x38840 ;  /* 0x0003884000007836 */ /* 0x000fe20000000000 */
[----:B------:R-:W1:Y:S01]  /*155f0*/  MUFU.TANH R6, R59 ;  /* 0x0000003b00067308 */ /* 0x000e620000002400 */
[----:B0-----:R-:W-:Y:S01]  /*15600*/  FSEL R2, R2, -INF , P2 ;  /* 0xff80000002027808 */ /* 0x001fe20001000000 */
[----:B------:R-:W-:Y:S01]  /*15610*/  ULDC UR39, c[0x0][0x9d8] ;  /* 0x0002760000277ab9 */ /* 0x000fe20000000800 */
[C---:B------:R-:W-:Y:S01]  /*15620*/  ISETP.GT.AND P2, PT, R7.reuse, 0x18, PT ;  /* 0x000000180700780c */ /* 0x040fe20003f44270 */
[----:B------:R-:W-:Y:S01]  /*15630*/  ULDC UR38, c[0x0][0x988] ;  /* 0x0002620000267ab9 */ /* 0x000fe20000000800 */
[----:B------:R-:W-:Y:S01]  /*15640*/  BSSY B0, `(.L_x_634) ;  /* 0x00006b7000007945 */ /* 0x000fe20003800000 */
[--C-:B------:R-:W-:Y:S01]  /*15650*/  IMAD.MOV.U32 R150, RZ, RZ, R151.reuse ;  /* 0x000000ffff967224 */ /* 0x100fe200078e0097 */
[-C--:B------:R-:W-:Y:S01]  /*15660*/  MOV R149, R151.reuse ;  /* 0x0000009700957202 */ /* 0x080fe20000000f00 */
[----:B------:R-:W0:Y:S01]  /*15670*/  MUFU.TANH R52, R52 ;  /* 0x0000003400347308 */ /* 0x000e220000002400 */
[--C-:B------:R-:W-:Y:S01]  /*15680*/  IMAD.MOV.U32 R148, RZ, RZ, R151.reuse ;  /* 0x000000ffff947224 */ /* 0x100fe200078e0097 */
[-C--:B------:R-:W-:Y:S01]  /*15690*/  MOV R146, R151.reuse ;  /* 0x0000009700927202 */ /* 0x080fe20000000f00 */
[--C-:B------:R-:W-:Y:S01]  /*156a0*/  IMAD.MOV.U32 R147, RZ, RZ, R151.reuse ;  /* 0x000000ffff937224 */ /* 0x100fe200078e0097 */
[-C--:B------:R-:W-:Y:S01]  /*156b0*/  MOV R143, R151.reuse ;  /* 0x00000097008f7202 */ /* 0x080fe20000000f00 */
[--C-:B------:R-:W-:Y:S01]  /*156c0*/  IMAD.MOV.U32 R145, RZ, RZ, R151.reuse ;  /* 0x000000ffff917224 */ /* 0x100fe200078e0097 */
[-C--:B------:R-:W-:Y:S01]  /*156d0*/  MOV R140, R151.reuse ;  /* 0x00000097008c7202 */ /* 0x080fe20000000f00 */
[--C-:B------:R-:W-:Y:S01]  /*156e0*/  IMAD.MOV.U32 R144, RZ, RZ, R151.reuse ;  /* 0x000000ffff907224 */ /* 0x100fe200078e0097 */
[----:B------:R-:W3:Y:S01]  /*156f0*/  MUFU.TANH R8, R62 ;  /* 0x0000003e00087308 */ /* 0x000ee20000002400 */
[----:B-1----:R-:W-:Y:S01]  /*15700*/  FSEL R6, R6, -INF , P1 ;  /* 0xff80000006067808 */ /* 0x002fe20000800000 */
[--C-:B------:R-:W-:Y:S01]  /*15710*/  IMAD.MOV.U32 R142, RZ, RZ, R151.reuse ;  /* 0x000000ffff8e7224 */ /* 0x100fe200078e0097 */
[----:B------:R-:W-:Y:S01]  /*15720*/  ISETP.GT.AND P1, PT, R7, 0x19, PT ;  /* 0x000000190700780c */ /* 0x000fe20003f24270 */
[--C-:B------:R-:W-:Y:S01]  /*15730*/  IMAD.MOV.U32 R141, RZ, RZ, R151.reuse ;  /* 0x000000ffff8d7224 */ /* 0x100fe200078e0097 */
[-C--:B------:R-:W-:Y:S01]  /*15740*/  MOV R137, R151.reuse ;  /* 0x0000009700897202 */ /* 0x080fe20000000f00 */
[--C-:B------:R-:W-:Y:S01]  /*15750*/  IMAD.MOV.U32 R139, RZ, RZ, R151.reuse ;  /* 0x000000ffff8b7224 */ /* 0x100fe200078e0097 */
[-C--:B------:R-:W-:Y:S01]  /*15760*/  MOV R134, R151.reuse ;  /* 0x0000009700867202 */ /* 0x080fe20000000f00 */
[----:B------:R1:W4:Y:S01]  /*15770*/  MUFU.TANH R12, R50 ;  /* 0x00000032000c7308 */ /* 0x0003220000002400 */
[----:B0-----:R-:W-:Y:S01]  /*15780*/  FSEL R52, R52, -INF , P2 ;  /* 0xff80000034347808 */ /* 0x001fe20001000000 */
[--C-:B------:R-:W-:Y:S01]  /*15790*/  IMAD.MOV.U32 R138, RZ, RZ, R151.reuse ;  /* 0x000000ffff8a7224 */ /* 0x100fe200078e0097 */
[-C--:B------:R-:W-:Y:S01]  /*157a0*/  MOV R131, R151.reuse ;  /* 0x0000009700837202 */ /* 0x080fe20000000f00 */
[--C-:B------:R-:W-:Y:S01]  /*157b0*/  IMAD.MOV.U32 R136, RZ, RZ, R151.reuse ;  /* 0x000000ffff887224 */ /* 0x100fe200078e0097 */
[-C--:B------:R-:W-:Y:S01]  /*157c0*/  MOV R128, R151.reuse ;  /* 0x0000009700807202 */ /* 0x080fe20000000f00 */
[--C-:B------:R-:W-:Y:S01]  /*157d0*/  IMAD.MOV.U32 R135, RZ, RZ, R151.reuse ;  /* 0x000000ffff877224 */ /* 0x100fe200078e0097 */
[----:B------:R-:W-:Y:S01]  /*157e0*/  MOV R125, R151 ;  /* 0x00000097007d7202 */ /* 0x000fe20000000f00 */
[----:B------:R-:W0:Y:S01]  /*157f0*/  MUFU.TANH R53, R53 ;  /* 0x0000003500357308 */ /* 0x000e220000002400 */
[----:B-1----:R-:W-:Y:S01]  /*15800*/  FSEL R50, R61, -INF , P5 ;  /* 0xff8000003d327808 */ /* 0x002fe20002800000 */
[--C-:B------:R-:W-:Y:S01]  /*15810*/  IMAD.MOV.U32 R133, RZ, RZ, R151.reuse ;  /* 0x000000ffff857224 */ /* 0x100fe200078e0097 */
[----:B---3--:R-:W-:Y:S01]  /*15820*/  FSEL R8, R8, -INF , P6 ;  /* 0xff80000008087808 */ /* 0x008fe20003000000 */
[--C-:B------:R-:W-:Y:S01]  /*15830*/  IMAD.MOV.U32 R132, RZ, RZ, R151.reuse ;  /* 0x000000ffff847224 */ /* 0x100fe200078e0097 */
[----:B------:R-:W-:Y:S01]  /*15840*/  FMNMX.FTZ R9, R50, R9, !PT ;  /* 0x0000000932097209 */ /* 0x000fe20007810000 */
[--C-:B------:R-:W-:Y:S01]  /*15850*/  IMAD.MOV.U32 R130, RZ, RZ, R151.reuse ;  /* 0x000000ffff827224 */ /* 0x100fe200078e0097 */
[C---:B------:R-:W-:Y:S01]  /*15860*/  ISETP.GT.AND P6, PT, R7.reuse, 0x20, PT ;  /* 0x000000200700780c */ /* 0x040fe20003fc4270 */
[----:B------:R-:W1:Y:S01]  /*15870*/  MUFU.TANH R10, R63 ;  /* 0x0000003f000a7308 */ /* 0x000e620000002400 */
[----:B------:R-:W-:Y:S01]  /*15880*/  FMNMX.FTZ R9, R48, R9, !PT ;  /* 0x0000000930097209 */ /* 0x000fe20007810000 */
[--C-:B------:R-:W-:Y:S01]  /*15890*/  IMAD.MOV.U32 R129, RZ, RZ, R151.reuse ;  /* 0x000000ffff817224 */ /* 0x100fe200078e0097 */
[----:B----4-:R-:W-:Y:S01]  /*158a0*/  FSEL R12, R12, -INF , P4 ;  /* 0xff8000000c0c7808 */ /* 0x010fe20002000000 */
[--C-:B------:R-:W-:Y:S01]  /*158b0*/  IMAD.MOV.U32 R127, RZ, RZ, R151.reuse ;  /* 0x000000ffff7f7224 */ /* 0x100fe200078e0097 */
[----:B------:R-:W-:Y:S01]  /*158c0*/  ISETP.GT.AND P4, PT, R7, 0x28, PT ;  /* 0x000000280700780c */ /* 0x000fe20003f84270 */
[--C-:B------:R-:W-:Y:S01]  /*158d0*/  IMAD.MOV.U32 R126, RZ, RZ, R151.reuse ;  /* 0x000000ffff7e7224 */ /* 0x100fe200078e0097 */
[-C--:B------:R-:W-:Y:S01]  /*158e0*/  MOV R122, R151.reuse ;  /* 0x00000097007a7202 */ /* 0x080fe20000000f00 */
[----:B------:R-:W3:Y:S01]  /*158f0*/  MUFU.TANH R40, R40 ;  /* 0x0000002800287308 */ /* 0x000ee20000002400 */
[----:B0-----:R-:W-:Y:S01]  /*15900*/  FSEL R58, R53, -INF , P1 ;  /* 0xff800000353a7808 */ /* 0x001fe20000800000 */
[--C-:B------:R-:W-:Y:S01]  /*15910*/  IMAD.MOV.U32 R124, RZ, RZ, R151.reuse ;  /* 0x000000ffff7c7224 */ /* 0x100fe200078e0097 */
[-C--:B------:R-:W-:Y:S01]  /*15920*/  MOV R119, R151.reuse ;  /* 0x0000009700777202 */ /* 0x080fe20000000f00 */
[--C-:B------:R-:W-:Y:S01]  /*15930*/  IMAD.MOV.U32 R123, RZ, RZ, R151.reuse ;  /* 0x000000ffff7b7224 */ /* 0x100fe200078e0097 */
[-C--:B------:R-:W-:Y:S01]  /*15940*/  MOV R116, R151.reuse ;  /* 0x0000009700747202 */ /* 0x080fe20000000f00 */
[--C-:B------:R-:W-:Y:S01]  /*15950*/  IMAD.MOV.U32 R121, RZ, RZ, R151.reuse ;  /* 0x000000ffff797224 */ /* 0x100fe200078e0097 */
[-C--:B------:R-:W-:Y:S01]  /*15960*/  MOV R113, R151.reuse ;  /* 0x0000009700717202 */ /* 0x080fe20000000f00 */
[----:B------:R0:W4:Y:S01]  /*15970*/  MUFU.TANH R20, R54 ;  /* 0x0000003600147308 */ /* 0x0001220000002400 */
[----:B-1----:R-:W-:Y:S01]  /*15980*/  FSEL R10, R10, -INF , P5 ;  /* 0xff8000000a0a7808 */ /* 0x002fe20002800000 */
[--C-:B------:R-:W-:Y:S01]  /*15990*/  IMAD.MOV.U32 R120, RZ, RZ, R151.reuse ;  /* 0x000000ffff787224 */ /* 0x100fe200078e0097 */
[----:B------:R-:W-:Y:S01]  /*159a0*/  ISETP.GT.AND P5, PT, R7, 0x21, PT ;  /* 0x000000210700780c */ /* 0x000fe20003fa4270 */
[--C-:B------:R-:W-:Y:S01]  /*159b0*/  IMAD.MOV.U32 R118, RZ, RZ, R151.reuse ;  /* 0x000000ffff767224 */ /* 0x100fe200078e0097 */
[-C--:B------:R-:W-:Y:S01]  /*159c0*/  MOV R110, R151.reuse ;  /* 0x00000097006e7202 */ /* 0x080fe20000000f00 */
[--C-:B------:R-:W-:Y:S01]  /*159d0*/  IMAD.MOV.U32 R117, RZ, RZ, R151.reuse ;  /* 0x000000ffff757224 */ /* 0x100fe200078e0097 */
[----:B------:R-:W-:Y:S01]  /*159e0*/  MOV R107, R151 ;  /* 0x00000097006b7202 */ /* 0x000fe20000000f00 */
[----:B------:R-:W1:Y:S01]  /*159f0*/  MUFU.TANH R41, R41 ;  /* 0x0000002900297308 */ /* 0x000e620000002400 */
[----:B0-----:R-:W-:Y:S01]  /*15a00*/  FSEL R54, R49, -INF , P3 ;  /* 0xff80000031367808 */ /* 0x001fe20001800000 */
[--C-:B------:R-:W-:Y:S01]  /*15a10*/  IMAD.MOV.U32 R115, RZ, RZ, R151.reuse ;  /* 0x000000ffff737224 */ /* 0x100fe200078e0097 */
[----:B---3--:R-:W-:Y:S01]  /*15a20*/  FSEL R62, R40, -INF , P6 ;  /* 0xff800000283e7808 */ /* 0x008fe20003000000 */
[--C-:B------:R-:W-:Y:S01]  /*15a30*/  IMAD.MOV.U32 R114, RZ, RZ, R151.reuse ;  /* 0x000000ffff727224 */ /* 0x100fe200078e0097 */
[----:B------:R-:W-:Y:S01]  /*15a40*/  FMNMX.FTZ R9, R54, R9, !PT ;  /* 0x0000000936097209 */ /* 0x000fe20007810000 */
[--C-:B------:R-:W-:Y:S01]  /*15a50*/  IMAD.MOV.U32 R112, RZ, RZ, R151.reuse ;  /* 0x000000ffff707224 */ /* 0x100fe200078e0097 */
[----:B------:R-:W-:Y:S01]  /*15a60*/  MOV R104, R151 ;  /* 0x0000009700687202 */ /* 0x000fe20000000f00 */
[----:B------:R-:W0:Y:S01]  /*15a70*/  MUFU.TANH R14, R51 ;  /* 0x00000033000e7308 */ /* 0x000e220000002400 */
[----:B------:R-:W-:Y:S01]  /*15a80*/  FMNMX.FTZ R9, R52, R9, !PT ;  /* 0x0000000934097209 */ /* 0x000fe20007810000 */
[--C-:B------:R-:W-:Y:S01]  /*15a90*/  IMAD.MOV.U32 R111, RZ, RZ, R151.reuse ;  /* 0x000000ffff6f7224 */ /* 0x100fe200078e0097 */
[----:B----4-:R-:W-:Y:S01]  /*15aa0*/  FSEL R20, R20, -INF , P2 ;  /* 0xff80000014147808 */ /* 0x010fe20001000000 */
[--C-:B------:R-:W-:Y:S01]  /*15ab0*/  IMAD.MOV.U32 R109, RZ, RZ, R151.reuse ;  /* 0x000000ffff6d7224 */ /* 0x100fe200078e0097 */
[----:B------:R-:W-:Y:S01]  /*15ac0*/  FMNMX.FTZ R9, R58, R9, !PT ;  /* 0x000000093a097209 */ /* 0x000fe20007810000 */
[--C-:B------:R-:W-:Y:S01]  /*15ad0*/  IMAD.MOV.U32 R108, RZ, RZ, R151.reuse ;  /* 0x000000ffff6c7224 */ /* 0x100fe200078e0097 */
[----:B------:R-:W-:Y:S01]  /*15ae0*/  ISETP.GT.AND P2, PT, R7, 0x30, PT ;  /* 0x000000300700780c */ /* 0x000fe20003f44270 */
[----:B------:R-:W3:Y:S01]  /*15af0*/  MUFU.TANH R44, R44 ;  /* 0x0000002c002c7308 */ /* 0x000ee20000002400 */
[----:B-1----:R-:W-:Y:S01]  /*15b00*/  FSEL R64, R41, -INF , P5 ;  /* 0xff80000029407808 */ /* 0x002fe20002800000 */
[--C-:B------:R-:W-:Y:S01]  /*15b10*/  IMAD.MOV.U32 R106, RZ, RZ, R151.reuse ;  /* 0x000000ffff6a7224 */ /* 0x100fe200078e0097 */
[----:B------:R-:W-:Y:S01]  /*15b20*/  FMNMX.FTZ R9, R62, R9, !PT ;  /* 0x000000093e097209 */ /* 0x000fe20007810000 */
[--C-:B------:R-:W-:Y:S01]  /*15b30*/  IMAD.MOV.U32 R105, RZ, RZ, R151.reuse ;  /* 0x000000ffff697224 */ /* 0x100fe200078e0097 */
[----:B------:R-:W-:Y:S01]  /*15b40*/  FSEL R40, R3, -INF , P2 ;  /* 0xff80000003287808 */ /* 0x000fe20001000000 */
[----:B------:R-:W-:Y:S01]  /*15b50*/  IMAD.U32 R3, RZ, RZ, UR5 ;  /* 0x00000005ff037e24 */ /* 0x000fe2000f8e00ff */
[----:B------:R-:W-:Y:S01]  /*15b60*/  FMNMX.FTZ R9, R64, R9, !PT ;  /* 0x0000000940097209 */ /* 0x000fe20007810000 */
[----:B------:R-:W1:Y:S01]  /*15b70*/  MUFU.TANH R45, R45 ;  /* 0x0000002d002d7308 */ /* 0x000e620000002400 */
[----:B0-----:R-:W-:Y:S01]  /*15b80*/  FSEL R14, R14, -INF , P3 ;  /* 0xff8000000e0e7808 */ /* 0x001fe20001800000 */
[--C-:B------:R-:W-:Y:S01]  /*15b90*/  IMAD.MOV.U32 R103, RZ, RZ, R151.reuse ;  /* 0x000000ffff677224 */ /* 0x100fe200078e0097 */
[----:B------:R-:W-:Y:S01]  /*15ba0*/  ISETP.GT.AND P3, PT, R7, 0x29, PT ;  /* 0x000000290700780c */ /* 0x000fe20003f64270 */
[--C-:B------:R-:W-:Y:S01]  /*15bb0*/  IMAD.MOV.U32 R102, RZ, RZ, R151.reuse ;  /* 0x000000ffff667224 */ /* 0x100fe200078e0097 */
[-C--:B------:R-:W-:Y:S01]  /*15bc0*/  MOV R101, R151.reuse ;  /* 0x0000009700657202 */ /* 0x080fe20000000f00 */
[--C-:B------:R-:W-:Y:S01]  /*15bd0*/  IMAD.MOV.U32 R100, RZ, RZ, R151.reuse ;  /* 0x000000ffff647224 */ /* 0x100fe200078e0097 */
[-C--:B------:R-:W-:Y:S01]  /*15be0*/  MOV R98, R151.reuse ;  /* 0x0000009700627202 */ /* 0x080fe20000000f00 */
[----:B------:R-:W-:Y:S01]  /*15bf0*/  MUFU.TANH R55, R55 ;  /* 0x0000003700377308 */ /* 0x000fe20000002400 */
[----:B---3--:R-:W-:Y:S01]  /*15c00*/  FSEL R44, R44, -INF , P4 ;  /* 0xff8000002c2c7808 */ /* 0x008fe20002000000 */
        /* <DEDUP_REMOVED lines=14> */
[----:B------:R-:W-:Y:S01]  /*15cf0*/  MUFU.TANH R42, R42 ;  /* 0x0000002a002a7308 */ /* 0x000fe20000002400 */
[--C-:B------:R-:W-:Y:S01]  /*15d00*/  IMAD.MOV.U32 R90, RZ, RZ, R151.reuse ;  /* 0x000000ffff5a7224 */ /* 0x100fe200078e0097 */
[-C--:B------:R-:W-:Y:S01]  /*15d10*/  MOV R83, R151.reuse ;  /* 0x0000009700537202 */ /* 0x080fe20000000f00 */
[--C-:B------:R-:W-:Y:S01]  /*15d20*/  IMAD.MOV.U32 R88, RZ, RZ, R151.reuse ;  /* 0x000000ffff587224 */ /* 0x100fe200078e0097 */
[-C--:B------:R-:W-:Y:S01]  /*15d30*/  MOV R77, R151.reuse ;  /* 0x00000097004d7202 */ /* 0x080fe20000000f00 */
[--C-:B------:R-:W-:Y:S01]  /*15d40*/  IMAD.MOV.U32 R87, RZ, RZ, R151.reuse ;  /* 0x000000ffff577224 */ /* 0x100fe200078e0097 */
[----:B------:R-:W-:Y:S01]  /*15d50*/  MOV R71, R151 ;  /* 0x0000009700477202 */ /* 0x000fe20000000f00 */
[--C-:B------:R-:W-:Y:S01]  /*15d60*/  IMAD.MOV.U32 R85, RZ, RZ, R151.reuse ;  /* 0x000000ffff557224 */ /* 0x100fe200078e0097 */
[----:B------:R-:W-:Y:S01]  /*15d70*/  MUFU.TANH R33, R33 ;  /* 0x0000002100217308 */ /* 0x000fe20000002400 */
[----:B0-----:R-:W-:Y:S01]  /*15d80*/  FSEL R68, R32, -INF , P2 ;  /* 0xff80000020447808 */ /* 0x001fe20001000000 */
[--C-:B------:R-:W-:Y:S01]  /*15d90*/  IMAD.MOV.U32 R84, RZ, RZ, R151.reuse ;  /* 0x000000ffff547224 */ /* 0x100fe200078e0097 */
[----:B------:R-:W-:Y:S01]  /*15da0*/  ISETP.GT.AND P2, PT, R7, 0x48, PT ;  /* 0x000000480700780c */ /* 0x000fe20003f44270 */
[--C-:B------:R-:W-:Y:S01]  /*15db0*/  IMAD.MOV.U32 R82, RZ, RZ, R151.reuse ;  /* 0x000000ffff527224 */ /* 0x100fe200078e0097 */
[----:B------:R-:W-:Y:S01]  /*15dc0*/  FMNMX.FTZ R9, R68, R9, !PT ;  /* 0x0000000944097209 */ /* 0x000fe20007810000 */
        /* <DEDUP_REMOVED lines=11> */
[----:B------:R-:W-:-:S02]  /*15e80*/  IMAD.MOV.U32 R63, RZ, RZ, R151 ;  /* 0x000000ffff3f7224 */ /* 0x000fc400078e0097 */
[--C-:B------:R-:W-:Y:S02]  /*15e90*/  IMAD.MOV.U32 R61, RZ, RZ, R151.reuse ;  /* 0x000000ffff3d7224 */ /* 0x100fe400078e0097 */
[--C-:B------:R-:W-:Y:S02]  /*15ea0*/  IMAD.MOV.U32 R51, RZ, RZ, R151.reuse ;  /* 0x000000ffff337224 */ /* 0x100fe400078e0097 */
[--C-:B------:R-:W-:Y:S01]  /*15eb0*/  IMAD.MOV.U32 R49, RZ, RZ, R151.reuse ;  /* 0x000000ffff317224 */ /* 0x100fe200078e0097 */
[----:B------:R-:W1:Y:S01]  /*15ec0*/  MUFU.TANH R46, R46 ;  /* 0x0000002e002e7308 */ /* 0x000e620000002400 */
[----:B0-----:R-:W-:Y:S01]  /*15ed0*/  FSEL R32, R43, -INF , P5 ;  /* 0xff8000002b207808 */ /* 0x001fe20002800000 */
[--C-:B------:R-:W-:Y:S01]  /*15ee0*/  IMAD.MOV.U32 R45, RZ, RZ, R151.reuse ;  /* 0x000000ffff2d7224 */ /* 0x100fe200078e0097 */
[----:B------:R-:W-:Y:S01]  /*15ef0*/  ISETP.GT.AND P5, PT, R7, 0x39, PT ;  /* 0x000000390700780c */ /* 0x000fe20003fa4270 */
[----:B------:R-:W-:-:S04]  /*15f00*/  IMAD.MOV.U32 R43, RZ, RZ, R151 ;  /* 0x000000ffff2b7224 */ /* 0x000fc800078e0097 */
[----:B------:R-:W0:Y:S08]  /*15f10*/  MUFU.TANH R37, R37 ;  /* 0x0000002500257308 */ /* 0x000e300000002400 */
[----:B------:R-:W3:Y:S01]  /*15f20*/  MUFU.TANH R47, R47 ;  /* 0x0000002f002f7308 */ /* 0x000ee20000002400 */
[----:B-1----:R-:W-:Y:S02]  /*15f30*/  FSEL R34, R46, -INF , P4 ;  /* 0xff8000002e227808 */ /* 0x002fe40002000000 */
[----:B------:R-:W-:-:S05]  /*15f40*/  ISETP.GT.AND P4, PT, R7, 0x40, PT ;  /* 0x000000400700780c */ /* 0x000fca0003f84270 */
[----:B------:R1:W4:Y:S01]  /*15f50*/  MUFU.TANH R4, R24 ;  /* 0x0000001800047308 */ /* 0x0003220000002400 */
[----:B0-----:R-:W-:Y:S01]  /*15f60*/  FSEL R74, R37, -INF , P5 ;  /* 0xff800000254a7808 */ /* 0x001fe20002800000 */
[----:B------:R-:W-:-:S06]  /*15f70*/  IMAD.MOV.U32 R37, RZ, RZ, R151 ;  /* 0x000000ffff257224 */ /* 0x000fcc00078e0097 */
[----:B------:R0:W-:Y:S01]  /*15f80*/  MUFU.TANH R5, R28 ;  /* 0x0000001c00057308 */ /* 0x0001e20000002400 */
[----:B-1----:R-:W-:Y:S01]  /*15f90*/  FSEL R24, R55, -INF , P1 ;  /* 0xff80000037187808 */ /* 0x002fe20000800000 */
[----:B------:R-:W-:Y:S01]  /*15fa0*/  IMAD.MOV.U32 R55, RZ, RZ, R151 ;  /* 0x000000ffff377224 */ /* 0x000fe200078e0097 */
[----:B------:R-:W-:-:S04]  /*15fb0*/  ISETP.GT.AND P1, PT, R7, 0x31, PT ;  /* 0x000000310700780c */ /* 0x000fc80003f24270 */
[----:B------:R-:W-:Y:S01]  /*15fc0*/  FSEL R70, R33, -INF , P1 ;  /* 0xff80000021467808 */ /* 0x000fe20000800000 */
[----:B------:R-:W1:Y:S01]  /*15fd0*/  MUFU.TANH R25, R25 ;  /* 0x0000001900197308 */ /* 0x000e620000002400 */
[----:B0-----:R-:W-:Y:S02]  /*15fe0*/  FSEL R28, R42, -INF , P6 ;  /* 0xff8000002a1c7808 */ /* 0x001fe40003000000 */
[----:B------:R-:W-:Y:S02]  /*15ff0*/  ISETP.GT.AND P6, PT, R7, 0x38, PT ;  /* 0x000000380700780c */ /* 0x000fe40003fc4270 */
[----:B------:R-:W-:Y:S02]  /*16000*/  FMNMX.FTZ R9, R70, R9, !PT ;  /* 0x0000000946097209 */ /* 0x000fe40007810000 */
[----:B------:R-:W-:Y:S01]  /*16010*/  FSEL R72, R36, -INF , P6 ;  /* 0xff80000024487808 */ /* 0x000fe20003000000 */
[----:B------:R-:W0:Y:S01]  /*16020*/  MUFU.TANH R35, R35 ;  /* 0x0000002300237308 */ /* 0x000e220000002400 */
[----:B---3--:R-:W-:-:S02]  /*16030*/  FSEL R36, R47, -INF , P3 ;  /* 0xff8000002f247808 */ /* 0x008fc40001800000 */
[----:B------:R-:W-:Y:S02]  /*16040*/  FMNMX.FTZ R9, R72, R9, !PT ;  /* 0x0000000948097209 */ /* 0x000fe40007810000 */
[----:B------:R-:W-:Y:S02]  /*16050*/  ISETP.GT.AND P3, PT, R7, 0x41, PT ;  /* 0x000000410700780c */ /* 0x000fe40003f64270 */
[----:B----4-:R-:W-:Y:S01]  /*16060*/  FSEL R4, R4, -INF , P4 ;  /* 0xff80000004047808 */ /* 0x010fe20002000000 */
[----:B------:R-:W3:Y:S01]  /*16070*/  MUFU.TANH R29, R29 ;  /* 0x0000001d001d7308 */ /* 0x000ee20000002400 */
[----:B------:R-:W-:Y:S02]  /*16080*/  FMNMX.FTZ R9, R74, R9, !PT ;  /* 0x000000094a097209 */ /* 0x000fe40007810000 */
[----:B-1----:R-:W-:Y:S02]  /*16090*/  FSEL R76, R25, -INF , P3 ;  /* 0xff800000194c7808 */ /* 0x002fe40001800000 */
[----:B------:R-:W-:-:S02]  /*160a0*/  FMNMX.FTZ R9, R4, R9, !PT ;  /* 0x0000000904097209 */ /* 0x000fc40007810000 */
[----:B------:R-:W-:Y:S01]  /*160b0*/  FSEL R78, R5, -INF , P2 ;  /* 0xff800000054e7808 */ /* 0x000fe20001000000 */
[----:B------:R-:W1:Y:S01]  /*160c0*/  MUFU.TANH R38, R38 ;  /* 0x0000002600267308 */ /* 0x000e620000002400 */
[----:B0-----:R-:W-:Y:S02]  /*160d0*/  FSEL R42, R35, -INF , P1 ;  /* 0xff800000232a7808 */ /* 0x001fe40000800000 */
[----:B------:R-:W-:Y:S02]  /*160e0*/  ISETP.GT.AND P1, PT, R7, 0x49, PT ;  /* 0x000000490700780c */ /* 0x000fe40003f24270 */
[----:B------:R-:W-:Y:S02]  /*160f0*/  FMNMX.FTZ R9, R76, R9, !PT ;  /* 0x000000094c097209 */ /* 0x000fe40007810000 */
[----:B------:R-:W-:Y:S01]  /*16100*/  MOV R47, R151 ;  /* 0x00000097002f7202 */ /* 0x000fe20000000f00 */
[----:B------:R-:W-:Y:S01]  /*16110*/  MUFU.TANH R39, R39 ;  /* 0x0000002700277308 */ /* 0x000fe20000002400 */
[----:B---3--:R-:W-:-:S02]  /*16120*/  FSEL R80, R29, -INF , P1 ;  /* 0xff8000001d507808 */ /* 0x008fc40000800000 */
[----:B------:R-:W-:-:S04]  /*16130*/  FMNMX.FTZ R9, R78, R9, !PT ;  /* 0x000000094e097209 */ /* 0x000fc80007810000 */
[----:B------:R-:W-:Y:S01]  /*16140*/  FMNMX.FTZ R9, R80, R9, !PT ;  /* 0x0000000950097209 */ /* 0x000fe20007810000 */
[----:B------:R-:W0:Y:S01]  /*16150*/  MUFU.TANH R26, R26 ;  /* 0x0000001a001a7308 */ /* 0x000e220000002400 */
[----:B-1----:R-:W-:-:S03]  /*16160*/  FSEL R38, R38, -INF , P6 ;  /* 0xff80000026267808 */ /* 0x002fc60003000000 */
[----:B------:R-:W1:Y:S01]  /*16170*/  SHFL.BFLY PT, R46, R9, 0x2, 0x1f ;  /* 0x0c401f00092e7f89 */ /* 0x000e6200000e0000 */
[----:B--2---:R-:W-:Y:S01]  /*16180*/  PRMT R0, R67, 0x654, R0 ;  /* 0x0000065443007816 */ /* 0x004fe20000000000 */
[----:B------:R-:W-:Y:S02]  /*16190*/  IMAD.MOV.U32 R67, RZ, RZ, R151 ;  /* 0x000000ffff437224 */ /* 0x000fe400078e0097 */
[----:B------:R-:W-:Y:S01]  /*161a0*/  MUFU.TANH R27, R27 ;  /* 0x0000001b001b7308 */ /* 0x000fe20000002400 */
[----:B------:R2:W-:Y:S07]  /*161b0*/  SYNCS.ARRIVE.TRANS64.RED.A1T0 RZ, [R0+URZ], RZ ;  /* 0x000000ff00ff79a7 */ /* 0x0005ee000810043f */
[----:B------:R-:W3:Y:S01]  /*161c0*/  MUFU.TANH R30, R30 ;  /* 0x0000001e001e7308 */ /* 0x000ee20000002400 */
[----:B0-----:R-:W-:-:S07]  /*161d0*/  FSEL R26, R26, -INF , P4 ;  /* 0xff8000001a1a7808 */ /* 0x001fce0002000000 */
[----:B------:R-:W0:Y:S01]  /*161e0*/  MUFU.TANH R31, R31 ;  /* 0x0000001f001f7308 */ /* 0x000e220000002400 */
[----:B-1----:R-:W-:-:S05]  /*161f0*/  FMNMX.FTZ R46, R9, R46, !PT ;  /* 0x0000002e092e7209 */ /* 0x002fca0007810000 */
[----:B------:R-:W1:Y:S01]  /*16200*/  SHFL.BFLY PT, R5, R46, 0x1, 0x1f ;  /* 0x0c201f002e057f89 */ /* 0x000e6200000e0000 */
[----:B---3--:R-:W-:Y:S02]  /*16210*/  FSEL R30, R30, -INF , P2 ;  /* 0xff8000001e1e7808 */ /* 0x008fe40001000000 */
[----:B-1----:R-:W-:Y:S02]  /*16220*/  FMNMX.FTZ R5, R46, R5, !PT ;  /* 0x000000052e057209 */ /* 0x002fe40007810000 */
[----:B------:R-:W-:Y:S01]  /*16230*/  FSEL R46, R39, -INF , P5 ;  /* 0xff800000272e7808 */ /* 0x000fe20002800000 */
[----:B------:R-:W-:Y:S01]  /*16240*/  IMAD.MOV.U32 R39, RZ, RZ, R151 ;  /* 0x000000ffff277224 */ /* 0x000fe200078e0097 */
[C---:B------:R-:W-:Y:S01]  /*16250*/  FSETP.NEU.FTZ.AND P0, PT, R5.reuse, -INF , PT ;  /* 0xff8000000500780b */ /* 0x040fe20003f1d000 */
[----:B------:R-:W-:-:S05]  /*16260*/  FMUL.FTZ R7, R5, R3 ;  /* 0x0000000305077220 */ /* 0x000fca0000410000 */
[----:B------:R-:W-:Y:S02]  /*16270*/  FSEL R13, R7, RZ, P0 ;  /* 0x000000ff070d7208 */ /* 0x000fe40000000000 */
[----:B------:R-:W-:Y:S02]  /*16280*/  FMNMX.FTZ R7, R2, R6, !PT ;  /* 0x0000000602077209 */ /* 0x000fe40007810000 */
[----:B------:R-:W-:Y:S01]  /*16290*/  ISETP.NE.AND P0, PT, R11, RZ, PT ;  /* 0x000000ff0b00720c */ /* 0x000fe20003f05270 */
[--C-:B------:R-:W-:Y:S01]  /*162a0*/  FFMA.FTZ R11, R48, R3, -R13.reuse ;  /* 0x00000003300b7223 */ /* 0x100fe2000001080d */
[----:B------:R-:W-:Y:S01]  /*162b0*/  FMNMX.FTZ R7, R8, R7, !PT ;  /* 0x0000000708077209 */ /* 0x000fe20007810000 */
[-CC-:B------:R-:W-:Y:S01]  /*162c0*/  FFMA.FTZ R50, R50, R3.reuse, -R13.reuse ;  /* 0x0000000332327223 */ /* 0x180fe2000001080d */
[----:B------:R-:W-:Y:S01]  /*162d0*/  FSEL R48, R27, -INF , P3 ;  /* 0xff8000001b307808 */ /* 0x000fe20001800000 */
[--C-:B------:R-:W-:Y:S01]  /*162e0*/  FFMA.FTZ R15, R52, R3, -R13.reuse ;  /* 0x00000003340f7223 */ /* 0x100fe2000001080d */
[----:B------:R-:W-:Y:S01]  /*162f0*/  FMNMX.FTZ R7, R10, R7, !PT ;  /* 0x000000070a077209 */ /* 0x000fe20007810000 */
[----:B------:R0:W-:Y:S01]  /*16300*/  MUFU.EX2 R9, R50 ;  /* 0x0000003200097308 */ /* 0x0001e20000000800 */
[-CC-:B------:R-:W-:Y:S01]  /*16310*/  FFMA.FTZ R208, R56, R3.reuse, -R13.reuse ;  /* 0x0000000338d07223 */ /* 0x180fe2000001080d */
[--C-:B------:R-:W-:Y:S01]  /*16320*/  FFMA.FTZ R57, R57, R3, -R13.reuse ;  /* 0x0000000339397223 */ /* 0x100fe2000001080d */
[----:B------:R-:W-:Y:S01]  /*16330*/  FMNMX.FTZ R7, R12, R7, !PT ;  /* 0x000000070c077209 */ /* 0x000fe20007810000 */
[-CC-:B------:R-:W-:Y:S01]  /*16340*/  FFMA.FTZ R60, R60, R3.reuse, -R13.reuse ;  /* 0x000000033c3c7223 */ /* 0x180fe2000001080d */
[-CC-:B------:R-:W-:Y:S01]  /*16350*/  FFMA.FTZ R54, R54, R3.reuse, -R13.reuse ;  /* 0x0000000336367223 */ /* 0x180fe2000001080d */
[--C-:B------:R-:W-:Y:S01]  /*16360*/  FFMA.FTZ R58, R58, R3, -R13.reuse ;  /* 0x000000033a3a7223 */ /* 0x100fe2000001080d */
[----:B------:R-:W-:Y:S01]  /*16370*/  FMNMX.FTZ R7, R14, R7, !PT ;  /* 0x000000070e077209 */ /* 0x000fe20007810000 */
[----:B------:R-:W-:Y:S01]  /*16380*/  MUFU.EX2 R208, R208 ;  /* 0x000000d000d07308 */ /* 0x000fe20000000800 */
[----:B0-----:R-:W-:Y:S01]  /*16390*/  FSEL R50, R31, -INF , P1 ;  /* 0xff8000001f327808 */ /* 0x001fe20000800000 */
[--C-:B------:R-:W-:Y:S01]  /*163a0*/  FFMA.FTZ R31, R4, R3, -R13.reuse ;  /* 0x00000003041f7223 */ /* 0x100fe2000001080d */
[----:B------:R-:W-:Y:S01]  /*163b0*/  FMNMX.FTZ R7, R20, R7, !PT ;  /* 0x0000000714077209 */ /* 0x000fe20007810000 */
[-CC-:B------:R-:W-:Y:S01]  /*163c0*/  FFMA.FTZ R62, R62, R3.reuse, -R13.reuse ;  /* 0x000000033e3e7223 */ /* 0x180fe2000001080d */
[-CC-:B------:R-:W-:Y:S01]  /*163d0*/  FFMA.FTZ R64, R64, R3.reuse, -R13.reuse ;  /* 0x0000000340407223 */ /* 0x180fe2000001080d */
[--C-:B------:R-:W-:Y:S01]  /*163e0*/  FFMA.FTZ R44, R44, R3, -R13.reuse ;  /* 0x000000032c2c7223 */ /* 0x100fe2000001080d */
[----:B------:R-:W-:Y:S01]  /*163f0*/  FMNMX.FTZ R7, R24, R7, !PT ;  /* 0x0000000718077209 */ /* 0x000fe20007810000 */
[----:B------:R-:W0:Y:S01]  /*16400*/  MUFU.EX2 R57, R57 ;  /* 0x0000003900397308 */ /* 0x000e220000000800 */
[-CC-:B------:R-:W-:Y:S01]  /*16410*/  FFMA.FTZ R66, R66, R3.reuse, -R13.reuse ;  /* 0x0000000342427223 */ /* 0x180fe2000001080d */
[--C-:B------:R-:W-:Y:S01]  /*16420*/  FFMA.FTZ R68, R68, R3, -R13.reuse ;  /* 0x0000000344447223 */ /* 0x100fe2000001080d */
[----:B------:R-:W-:Y:S01]  /*16430*/  FMNMX.FTZ R7, R28, R7, !PT ;  /* 0x000000071c077209 */ /* 0x000fe20007810000 */
[-CC-:B------:R-:W-:Y:S01]  /*16440*/  FFMA.FTZ R70, R70, R3.reuse, -R13.reuse ;  /* 0x0000000346467223 */ /* 0x180fe2000001080d */
[-CC-:B------:R-:W-:Y:S01]  /*16450*/  FFMA.FTZ R72, R72, R3.reuse, -R13.reuse ;  /* 0x0000000348487223 */ /* 0x180fe2000001080d */
[--C-:B------:R-:W-:Y:S01]  /*16460*/  FFMA.FTZ R74, R74, R3, -R13.reuse ;  /* 0x000000034a4a7223 */ /* 0x100fe2000001080d */
[----:B------:R-:W-:Y:S01]  /*16470*/  FMNMX.FTZ R7, R32, R7, !PT ;  /* 0x0000000720077209 */ /* 0x000fe20007810000 */
[----:B------:R-:W1:Y:S01]  /*16480*/  MUFU.EX2 R60, R60 ;  /* 0x0000003c003c7308 */ /* 0x000e620000000800 */
[-CC-:B------:R-:W-:Y:S01]  /*16490*/  FFMA.FTZ R76, R76, R3.reuse, -R13.reuse ;  /* 0x000000034c4c7223 */ /* 0x180fe2000001080d */
[--C-:B------:R-:W-:Y:S01]  /*164a0*/  FFMA.FTZ R78, R78, R3, -R13.reuse ;  /* 0x000000034e4e7223 */ /* 0x100fe2000001080d */
[----:B------:R-:W-:Y:S01]  /*164b0*/  FMNMX.FTZ R7, R34, R7, !PT ;  /* 0x0000000722077209 */ /* 0x000fe20007810000 */
[----:B------:R-:W-:Y:S01]  /*164c0*/  FFMA.FTZ R13, R80, R3, -R13 ;  /* 0x00000003500d7223 */ /* 0x000fe2000001080d */
[----:B------:R-:W-:-:S02]  /*164d0*/  MOV R80, R151 ;  /* 0x0000009700507202 */ /* 0x000fc40000000f00 */
[----:B------:R-:W-:Y:S01]  /*164e0*/  FMNMX.FTZ R7, R36, R7, !PT ;  /* 0x0000000724077209 */ /* 0x000fe20007810000 */
[----:B------:R-:W-:Y:S01]  /*164f0*/  MUFU.EX2 R11, R11 ;  /* 0x0000000b000b7308 */ /* 0x000fe20000000800 */
[----:B0-----:R-:W-:Y:S01]  /*16500*/  FADD.FTZ R33, R208, R57 ;  /* 0x00000039d0217221 */ /* 0x001fe20000010000 */
[----:B------:R-:W-:Y:S01]  /*16510*/  F2FP.F16.F32.PACK_AB R208, R57, R208 ;  /* 0x000000d039d0723e */ /* 0x000fe200000000ff */
[----:B------:R-:W-:Y:S01]  /*16520*/  IMAD.MOV.U32 R57, RZ, RZ, R151 ;  /* 0x000000ffff397224 */ /* 0x000fe200078e0097 */
[----:B------:R-:W-:Y:S02]  /*16530*/  FMNMX.FTZ R7, R40, R7, !PT ;  /* 0x0000000728077209 */ /* 0x000fe40007810000 */
[----:B------:R-:W-:Y:S02]  /*16540*/  MOV R56, R151 ;  /* 0x0000009700387202 */ /* 0x000fe40000000f00 */
[----:B------:R-:W-:Y:S01]  /*16550*/  FMNMX.FTZ R7, R42, R7, !PT ;  /* 0x000000072a077209 */ /* 0x000fe20007810000 */
[----:B------:R-:W0:Y:S01]  /*16560*/  MUFU.EX2 R54, R54 ;  /* 0x0000003600367308 */ /* 0x000e220000000800 */
[----:B-1----:R-:W-:-:S02]  /*16570*/  F2FP.F16.F32.PACK_AB R210, R9, R60 ;  /* 0x0000003c09d2723e */ /* 0x002fc400000000ff */
[----:B------:R-:W-:-:S04]  /*16580*/  FMNMX.FTZ R7, R38, R7, !PT ;  /* 0x0000000726077209 */ /* 0x000fc80007810000 */
[----:B------:R-:W-:Y:S01]  /*16590*/  FMNMX.FTZ R7, R46, R7, !PT ;  /* 0x000000072e077209 */ /* 0x000fe20007810000 */
[----:B------:R-:W-:Y:S03]  /*165a0*/  MUFU.EX2 R15, R15 ;  /* 0x0000000f000f7308 */ /* 0x000fe60000000800 */
[----:B------:R-:W-:-:S04]  /*165b0*/  FMNMX.FTZ R7, R26, R7, !PT ;  /* 0x000000071a077209 */ /* 0x000fc80007810000 */
[----:B------:R-:W-:Y:S01]  /*165c0*/  FMNMX.FTZ R7, R48, R7, !PT ;  /* 0x0000000730077209 */ /* 0x000fe20007810000 */
[----:B------:R-:W1:Y:S01]  /*165d0*/  MUFU.EX2 R58, R58 ;  /* 0x0000003a003a7308 */ /* 0x000e620000000800 */
[----:B0-----:R-:W-:Y:S02]  /*165e0*/  F2FP.F16.F32.PACK_AB R204, R54, R11 ;  /* 0x0000000b36cc723e */ /* 0x001fe400000000ff */
[----:B------:R-:W-:-:S04]  /*165f0*/  FMNMX.FTZ R7, R30, R7, !PT ;  /* 0x000000071e077209 */ /* 0x000fc80007810000 */
[----:B------:R-:W-:Y:S01]  /*16600*/  FMNMX.FTZ R7, R50, R7, !PT ;  /* 0x0000000732077209 */ /* 0x000fe20007810000 */
[----:B------:R-:W-:Y:S04]  /*16610*/  MUFU.EX2 R62, R62 ;  /* 0x0000003e003e7308 */ /* 0x000fe80000000800 */
[----:B------:R-:W0:Y:S04]  /*16620*/  SHFL.BFLY PT, R52, R7, 0x2, 0x1f ;  /* 0x0c401f0007347f89 */ /* 0x000e2800000e0000 */
[----:B------:R3:W4:Y:S01]  /*16630*/  MUFU.EX2 R21, R64 ;  /* 0x0000004000157308 */ /* 0x0007220000000800 */
[----:B-1----:R-:W-:-:S07]  /*16640*/  F2FP.F16.F32.PACK_AB R206, R58, R15 ;  /* 0x0000000f3ace723e */ /* 0x002fce00000000ff */
[----:B------:R-:W-:Y:S01]  /*16650*/  MUFU.EX2 R44, R44 ;  /* 0x0000002c002c7308 */ /* 0x000fe20000000800 */
[----:B---3--:R-:W-:-:S07]  /*16660*/  IMAD.MOV.U32 R64, RZ, RZ, R151 ;  /* 0x000000ffff407224 */ /* 0x008fce00078e0097 */
[----:B------:R1:W3:Y:S01]  /*16670*/  MUFU.EX2 R25, R66 ;  /* 0x0000004200197308 */ /* 0x0002e20000000800 */
[----:B----4-:R-:W-:Y:S02]  /*16680*/  F2FP.F16.F32.PACK_AB R200, R21, R62 ;  /* 0x0000003e15c8723e */ /* 0x010fe400000000ff */
[----:B0-----:R-:W-:-:S05]  /*16690*/  FMNMX.FTZ R52, R7, R52, !PT ;  /* 0x0000003407347209 */ /* 0x001fca0007810000 */
[----:B------:R-:W-:Y:S01]  /*166a0*/  MUFU.EX2 R68, R68 ;  /* 0x0000004400447308 */ /* 0x000fe20000000800 */
[----:B------:R-:W0:Y:S01]  /*166b0*/  SHFL.BFLY PT, R7, R52, 0x1, 0x1f ;  /* 0x0c201f0034077f89 */ /* 0x000e2200000e0000 */
[----:B-1----:R-:W-:-:S06]  /*166c0*/  IMAD.MOV.U32 R66, RZ, RZ, R151 ;  /* 0x000000ffff427224 */ /* 0x002fcc00078e0097 */
[----:B------:R1:W4:Y:S01]  /*166d0*/  MUFU.EX2 R27, R70 ;  /* 0x00000046001b7308 */ /* 0x0003220000000800 */
[----:B---3--:R-:W-:-:S07]  /*166e0*/  F2FP.F16.F32.PACK_AB R202, R25, R44 ;  /* 0x0000002c19ca723e */ /* 0x008fce00000000ff */
[----:B------:R-:W-:Y:S01]  /*166f0*/  MUFU.EX2 R72, R72 ;  /* 0x0000004800487308 */ /* 0x000fe20000000800 */
[----:B-1----:R-:W-:-:S07]  /*16700*/  IMAD.MOV.U32 R70, RZ, RZ, R151 ;  /* 0x000000ffff467224 */ /* 0x002fce00078e0097 */
[----:B------:R1:W3:Y:S01]  /*16710*/  MUFU.EX2 R29, R74 ;  /* 0x0000004a001d7308 */ /* 0x0002e20000000800 */
[----:B0-----:R-:W-:Y:S01]  /*16720*/  FMNMX.FTZ R4, R52, R7, !PT ;  /* 0x0000000734047209 */ /* 0x001fe20007810000 */
[----:B------:R-:W-:Y:S01]  /*16730*/  IMAD.MOV.U32 R52, RZ, RZ, R151 ;  /* 0x000000ffff347224 */ /* 0x000fe200078e0097 */
[----:B----4-:R-:W-:Y:S02]  /*16740*/  F2FP.F16.F32.PACK_AB R196, R27, R68 ;  /* 0x000000441bc4723e */ /* 0x010fe400000000ff */
[C---:B------:R-:W-:Y:S01]  /*16750*/  FSETP.NEU.FTZ.AND P1, PT, R4.reuse, -INF , PT ;  /* 0xff8000000400780b */ /* 0x040fe20003f3d000 */
[----:B------:R-:W-:Y:S02]  /*16760*/  FMUL.FTZ R7, R4, R3 ;  /* 0x0000000304077220 */ /* 0x000fe40000410000 */
[----:B------:R-:W-:Y:S01]  /*16770*/  MUFU.EX2 R31, R31 ;  /* 0x0000001f001f7308 */ /* 0x000fe20000000800 */
[----:B-1----:R-:W-:Y:S02]  /*16780*/  MOV R74, R151 ;  /* 0x00000097004a7202 */ /* 0x002fe40000000f00 */
[----:B------:R-:W-:-:S02]  /*16790*/  FSEL R7, R7, RZ, P1 ;  /* 0x000000ff07077208 */ /* 0x000fc40000800000 */
[----:B------:R-:W-:-:S03]  /*167a0*/  ISETP.GE.AND P1, PT, R180, 0x51, PT ;  /* 0x00000051b400780c */ /* 0x000fc60003f26270 */
[-CC-:B------:R-:W-:Y:S01]  /*167b0*/  FFMA.FTZ R2, R2, R3.reuse, -R7.reuse ;  /* 0x0000000302027223 */ /* 0x180fe20000010807 */
[-CC-:B------:R-:W-:Y:S01]  /*167c0*/  FFMA.FTZ R6, R6, R3.reuse, -R7.reuse ;  /* 0x0000000306067223 */ /* 0x180fe20000010807 */
[-CC-:B------:R-:W-:Y:S01]  /*167d0*/  FFMA.FTZ R8, R8, R3.reuse, -R7.reuse ;  /* 0x0000000308087223 */ /* 0x180fe20000010807 */
[-CC-:B------:R-:W-:Y:S01]  /*167e0*/  FFMA.FTZ R10, R10, R3.reuse, -R7.reuse ;  /* 0x000000030a0a7223 */ /* 0x180fe20000010807 */
[-CC-:B------:R-:W-:Y:S01]  /*167f0*/  FFMA.FTZ R12, R12, R3.reuse, -R7.reuse ;  /* 0x000000030c0c7223 */ /* 0x180fe20000010807 */
[----:B------:R0:W-:Y:S01]  /*16800*/  MUFU.EX2 R209, R6 ;  /* 0x0000000600d17308 */ /* 0x0001e20000000800 */
[-CC-:B------:R-:W-:Y:S01]  /*16810*/  FFMA.FTZ R14, R14, R3.reuse, -R7.reuse ;  /* 0x000000030e0e7223 */ /* 0x180fe20000010807 */
[-CC-:B------:R-:W-:Y:S01]  /*16820*/  FFMA.FTZ R20, R20, R3.reuse, -R7.reuse ;  /* 0x0000000314147223 */ /* 0x180fe20000010807 */
[-CC-:B------:R-:W-:Y:S01]  /*16830*/  FFMA.FTZ R24, R24, R3.reuse, -R7.reuse ;  /* 0x0000000318187223 */ /* 0x180fe20000010807 */
[-CC-:B------:R-:W-:Y:S01]  /*16840*/  FFMA.FTZ R28, R28, R3.reuse, -R7.reuse ;  /* 0x000000031c1c7223 */ /* 0x180fe20000010807 */
[-CC-:B------:R-:W-:Y:S01]  /*16850*/  FFMA.FTZ R32, R32, R3.reuse, -R7.reuse ;  /* 0x0000000320207223 */ /* 0x180fe20000010807 */
[-CC-:B------:R-:W-:Y:S01]  /*16860*/  FFMA.FTZ R34, R34, R3.reuse, -R7.reuse ;  /* 0x0000000322227223 */ /* 0x180fe20000010807 */
[-C--:B------:R-:W-:Y:S01]  /*16870*/  FFMA.FTZ R36, R36, R3.reuse, -R7 ;  /* 0x0000000324247223 */ /* 0x080fe20000010807 */
[----:B------:R-:W1:Y:S01]  /*16880*/  MUFU.EX2 R2, R2 ;  /* 0x0000000200027308 */ /* 0x000e620000000800 */
[----:B0-----:R-:W-:Y:S01]  /*16890*/  FADD.FTZ R6, R60, R33 ;  /* 0x000000213c067221 */ /* 0x001fe20000010000 */
[-CC-:B------:R-:W-:Y:S01]  /*168a0*/  FFMA.FTZ R40, R40, R3.reuse, -R7.reuse ;  /* 0x0000000328287223 */ /* 0x180fe20000010807 */
[-CC-:B------:R-:W-:Y:S01]  /*168b0*/  FFMA.FTZ R42, R42, R3.reuse, -R7.reuse ;  /* 0x000000032a2a7223 */ /* 0x180fe20000010807 */
[-CC-:B------:R-:W-:Y:S01]  /*168c0*/  FFMA.FTZ R38, R38, R3.reuse, -R7.reuse ;  /* 0x0000000326267223 */ /* 0x180fe20000010807 */
[----:B------:R-:W-:Y:S01]  /*168d0*/  FADD.FTZ R6, R9, R6 ;  /* 0x0000000609067221 */ /* 0x000fe20000010000 */
[-CC-:B------:R-:W-:Y:S01]  /*168e0*/  FFMA.FTZ R46, R46, R3.reuse, -R7.reuse ;  /* 0x000000032e2e7223 */ /* 0x180fe20000010807 */
[-CC-:B------:R-:W-:Y:S01]  /*168f0*/  FFMA.FTZ R26, R26, R3.reuse, -R7.reuse ;  /* 0x000000031a1a7223 */ /* 0x180fe20000010807 */
[----:B------:R-:W0:Y:S01]  /*16900*/  MUFU.EX2 R8, R8 ;  /* 0x0000000800087308 */ /* 0x000e220000000800 */
[----:B------:R-:W-:Y:S01]  /*16910*/  FADD.FTZ R35, R11, R6 ;  /* 0x000000060b237221 */ /* 0x000fe20000010000 */
[-CC-:B------:R-:W-:Y:S01]  /*16920*/  FFMA.FTZ R48, R48, R3.reuse, -R7.reuse ;  /* 0x0000000330307223 */ /* 0x180fe20000010807 */
[-CC-:B------:R-:W-:Y:S01]  /*16930*/  FFMA.FTZ R30, R30, R3.reuse, -R7.reuse ;  /* 0x000000031e1e7223 */ /* 0x180fe20000010807 */
[----:B------:R-:W-:Y:S01]  /*16940*/  FFMA.FTZ R7, R50, R3, -R7 ;  /* 0x0000000332077223 */ /* 0x000fe20000010807 */
[----:B---3--:R-:W-:Y:S01]  /*16950*/  F2FP.F16.F32.PACK_AB R198, R29, R72 ;  /* 0x000000481dc6723e */ /* 0x008fe200000000ff */
[----:B------:R-:W-:Y:S01]  /*16960*/  IMAD.MOV.U32 R60, RZ, RZ, R151 ;  /* 0x000000ffff3c7224 */ /* 0x000fe200078e0097 */
[----:B------:R-:W-:Y:S01]  /*16970*/  MOV R50, R151 ;  /* 0x0000009700327202 */ /* 0x000fe20000000f00 */
[----:B------:R3:W4:Y:S01]  /*16980*/  MUFU.EX2 R211, R10 ;  /* 0x0000000a00d37308 */ /* 0x0007220000000800 */
[----:B-1----:R-:W-:Y:S01]  /*16990*/  FADD.FTZ R33, R2, R209 ;  /* 0x000000d102217221 */ /* 0x002fe20000010000 */
[----:B------:R-:W-:-:S02]  /*169a0*/  F2FP.F16.F32.PACK_AB R209, R209, R2 ;  /* 0x00000002d1d1723e */ /* 0x000fc400000000ff */
[----:B------:R-:W-:-:S04]  /*169b0*/  MOV R2, 0x3f800000 ;  /* 0x3f80000000027802 */ /* 0x000fc80000000f00 */
[----:B------:R-:W1:Y:S01]  /*169c0*/  MUFU.EX2 R12, R12 ;  /* 0x0000000c000c7308 */ /* 0x000e620000000800 */
[----:B---3--:R-:W-:Y:S01]  /*169d0*/  FADD.FTZ R10, R54, R35 ;  /* 0x00000023360a7221 */ /* 0x008fe20000010000 */
[----:B0-----:R-:W-:Y:S01]  /*169e0*/  FADD.FTZ R6, R8, R33 ;  /* 0x0000002108067221 */ /* 0x001fe20000010000 */
[----:B------:R-:W-:Y:S02]  /*169f0*/  IMAD.MOV.U32 R54, RZ, RZ, R151 ;  /* 0x000000ffff367224 */ /* 0x000fe400078e0097 */
[----:B------:R-:W-:-:S03]  /*16a00*/  FADD.FTZ R35, R15, R10 ;  /* 0x0000000a0f237221 */ /* 0x000fc60000010000 */
[----:B------:R-:W0:Y:S01]  /*16a10*/  MUFU.EX2 R205, R14 ;  /* 0x0000000e00cd7308 */ /* 0x000e220000000800 */
[C---:B----4-:R-:W-:Y:S01]  /*16a20*/  FADD.FTZ R33, R211.reuse, R6 ;  /* 0x00000006d3217221 */ /* 0x050fe20000010000 */
[----:B------:R-:W-:Y:S01]  /*16a30*/  FADD.FTZ R35, R58, R35 ;  /* 0x000000233a237221 */ /* 0x000fe20000010000 */
[----:B------:R-:W-:Y:S01]  /*16a40*/  F2FP.F16.F32.PACK_AB R211, R211, R8 ;  /* 0x00000008d3d3723e */ /* 0x000fe200000000ff */
[----:B------:R-:W-:Y:S02]  /*16a50*/  IMAD.MOV.U32 R58, RZ, RZ, R151 ;  /* 0x000000ffff3a7224 */ /* 0x000fe400078e0097 */
[----:B------:R-:W-:Y:S01]  /*16a60*/  FADD.FTZ R10, R62, R35 ;  /* 0x000000233e0a7221 */ /* 0x000fe20000010000 */
[----:B------:R-:W-:Y:S01]  /*16a70*/  MOV R62, R151 ;  /* 0x00000097003e7202 */ /* 0x000fe20000000f00 */
[----:B------:R-:W3:Y:S01]  /*16a80*/  MUFU.EX2 R20, R20 ;  /* 0x0000001400147308 */ /* 0x000ee20000000800 */
[----:B-1----:R-:W-:Y:S01]  /*16a90*/  FADD.FTZ R6, R12, R33 ;  /* 0x000000210c067221 */ /* 0x002fe20000010000 */
[----:B------:R-:W-:-:S04]  /*16aa0*/  FADD.FTZ R35, R21, R10 ;  /* 0x0000000a15237221 */ /* 0x000fc80000010000 */
[----:B--2---:R-:W-:Y:S01]  /*16ab0*/  FADD.FTZ R0, R44, R35 ;  /* 0x000000232c007221 */ /* 0x004fe20000010000 */
[----:B------:R-:W-:Y:S01]  /*16ac0*/  MOV R44, R151 ;  /* 0x00000097002c7202 */ /* 0x000fe20000000f00 */
[----:B------:R1:W2:Y:S01]  /*16ad0*/  MUFU.EX2 R207, R24 ;  /* 0x0000001800cf7308 */ /* 0x0002a20000000800 */
[----:B0-----:R-:W-:Y:S01]  /*16ae0*/  FADD.FTZ R33, R205, R6 ;  /* 0x00000006cd217221 */ /* 0x001fe20000010000 */
[----:B------:R-:W-:Y:S01]  /*16af0*/  FADD.FTZ R35, R25, R0 ;  /* 0x0000000019237221 */ /* 0x000fe20000010000 */
[----:B------:R-:W-:Y:S01]  /*16b00*/  F2FP.F16.F32.PACK_AB R205, R205, R12 ;  /* 0x0000000ccdcd723e */ /* 0x000fe200000000ff */
[----:B------:R-:W-:-:S04]  /*16b10*/  IMAD.MOV.U32 R25, RZ, RZ, R151 ;  /* 0x000000ffff197224 */ /* 0x000fc800078e0097 */
[----:B------:R-:W0:Y:S01]  /*16b20*/  MUFU.EX2 R28, R28 ;  /* 0x0000001c001c7308 */ /* 0x000e220000000800 */
[----:B---3--:R-:W-:Y:S01]  /*16b30*/  FADD.FTZ R6, R20, R33 ;  /* 0x0000002114067221 */ /* 0x008fe20000010000 */
[----:B-1----:R-:W-:-:S06]  /*16b40*/  IMAD.MOV.U32 R24, RZ, RZ, R151 ;  /* 0x000000ffff187224 */ /* 0x002fcc00078e0097 */
[----:B------:R1:W3:Y:S01]  /*16b50*/  MUFU.EX2 R201, R32 ;  /* 0x0000002000c97308 */ /* 0x0002e20000000800 */
[C---:B--2---:R-:W-:Y:S01]  /*16b60*/  FADD.FTZ R33, R207.reuse, R6 ;  /* 0x00000006cf217221 */ /* 0x044fe20000010000 */
[----:B------:R-:W-:Y:S01]  /*16b70*/  FADD.FTZ R6, R68, R35 ;  /* 0x0000002344067221 */ /* 0x000fe20000010000 */
[----:B------:R-:W-:Y:S02]  /*16b80*/  F2FP.F16.F32.PACK_AB R207, R207, R20 ;  /* 0x00000014cfcf723e */ /* 0x000fe400000000ff */
[-C--:B------:R-:W-:Y:S01]  /*16b90*/  MOV R68, R151.reuse ;  /* 0x0000009700447202 */ /* 0x080fe20000000f00 */
[----:B------:R-:W-:Y:S01]  /*16ba0*/  FADD.FTZ R35, R27, R6 ;  /* 0x000000061b237221 */ /* 0x000fe20000010000 */
[----:B------:R-:W-:Y:S01]  /*16bb0*/  IMAD.MOV.U32 R27, RZ, RZ, R151 ;  /* 0x000000ffff1b7224 */ /* 0x000fe200078e0097 */
[----:B------:R-:W2:Y:S01]  /*16bc0*/  MUFU.EX2 R34, R34 ;  /* 0x0000002200227308 */ /* 0x000ea20000000800 */
[----:B0-----:R-:W-:Y:S01]  /*16bd0*/  FADD.FTZ R0, R28, R33 ;  /* 0x000000211c007221 */ /* 0x001fe20000010000 */
[----:B------:R-:W-:Y:S01]  /*16be0*/  FADD.FTZ R6, R72, R35 ;  /* 0x0000002348067221 */ /* 0x000fe20000010000 */
[----:B------:R-:W-:Y:S01]  /*16bf0*/  IMAD.MOV.U32 R72, RZ, RZ, R151 ;  /* 0x000000ffff487224 */ /* 0x000fe200078e0097 */
[----:B------:R-:W-:-:S02]  /*16c00*/  MOV R35, R151 ;  /* 0x0000009700237202 */ /* 0x000fc40000000f00 */
[----:B------:R-:W-:Y:S01]  /*16c10*/  FADD.FTZ R6, R29, R6 ;  /* 0x000000061d067221 */ /* 0x000fe20000010000 */
[-C--:B-1----:R-:W-:Y:S01]  /*16c20*/  MOV R32, R151.reuse ;  /* 0x0000009700207202 */ /* 0x082fe20000000f00 */
[----:B------:R0:W1:Y:S01]  /*16c30*/  MUFU.EX2 R203, R36 ;  /* 0x0000002400cb7308 */ /* 0x0000620000000800 */
[----:B---3--:R-:W-:Y:S01]  /*16c40*/  FADD.FTZ R33, R201, R0 ;  /* 0x00000000c9217221 */ /* 0x008fe20000010000 */
[----:B------:R-:W-:Y:S01]  /*16c50*/  FADD.FTZ R11, R31, R6 ;  /* 0x000000061f0b7221 */ /* 0x000fe20000010000 */
[----:B------:R-:W-:Y:S01]  /*16c60*/  F2FP.F16.F32.PACK_AB R201, R201, R28 ;  /* 0x0000001cc9c9723e */ /* 0x000fe200000000ff */
[----:B------:R-:W-:Y:S01]  /*16c70*/  IMAD.MOV.U32 R28, RZ, RZ, R151 ;  /* 0x000000ffff1c7224 */ /* 0x000fe200078e0097 */
[----:B------:R-:W-:-:S03]  /*16c80*/  MOV R29, R151 ;  /* 0x00000097001d7202 */ /* 0x000fc60000000f00 */
[----:B------:R-:W3:Y:S01]  /*16c90*/  MUFU.EX2 R40, R40 ;  /* 0x0000002800287308 */ /* 0x000ee20000000800 */
[----:B--2---:R-:W-:Y:S01]  /*16ca0*/  FADD.FTZ R0, R34, R33 ;  /* 0x0000002122007221 */ /* 0x004fe20000010000 */
[--C-:B0-----:R-:W-:Y:S02]  /*16cb0*/  IMAD.MOV.U32 R36, RZ, RZ, R151.reuse ;  /* 0x000000ffff247224 */ /* 0x101fe400078e0097 */
[----:B------:R-:W-:-:S04]  /*16cc0*/  IMAD.MOV.U32 R33, RZ, RZ, R151 ;  /* 0x000000ffff217224 */ /* 0x000fc800078e0097 */
[----:B------:R0:W2:Y:S01]  /*16cd0*/  MUFU.EX2 R197, R42 ;  /* 0x0000002a00c57308 */ /* 0x0000a20000000800 */
[C---:B-1----:R-:W-:Y:S01]  /*16ce0*/  FADD.FTZ R9, R203.reuse, R0 ;  /* 0x00000000cb097221 */ /* 0x042fe20000010000 */
[----:B------:R-:W-:Y:S01]  /*16cf0*/  F2FP.F16.F32.PACK_AB R203, R203, R34 ;  /* 0x00000022cbcb723e */ /* 0x000fe200000000ff */
[----:B------:R-:W-:-:S05]  /*16d00*/  IMAD.MOV.U32 R34, RZ, RZ, R151 ;  /* 0x000000ffff227224 */ /* 0x000fca00078e0097 */
[----:B------:R-:W1:Y:S01]  /*16d10*/  MUFU.EX2 R38, R38 ;  /* 0x0000002600267308 */ /* 0x000e620000000800 */
[----:B---3--:R-:W-:Y:S01]  /*16d20*/  FADD.FTZ R0, R40, R9 ;  /* 0x0000000928007221 */ /* 0x008fe20000010000 */
[----:B0-----:R-:W-:-:S06]  /*16d30*/  IMAD.MOV.U32 R42, RZ, RZ, R151 ;  /* 0x000000ffff2a7224 */ /* 0x001fcc00078e0097 */
[----:B------:R0:W3:Y:S01]  /*16d40*/  MUFU.EX2 R199, R46 ;  /* 0x0000002e00c77308 */ /* 0x0000e20000000800 */
[C---:B--2---:R-:W-:Y:S01]  /*16d50*/  FADD.FTZ R9, R197.reuse, R0 ;  /* 0x00000000c5097221 */ /* 0x044fe20000010000 */
[----:B------:R-:W-:Y:S01]  /*16d60*/  F2FP.F16.F32.PACK_AB R197, R197, R40 ;  /* 0x00000028c5c5723e */ /* 0x000fe200000000ff */
[----:B------:R-:W-:-:S05]  /*16d70*/  IMAD.MOV.U32 R40, RZ, RZ, R151 ;  /* 0x000000ffff287224 */ /* 0x000fca00078e0097 */
[----:B------:R-:W2:Y:S01]  /*16d80*/  MUFU.EX2 R26, R26 ;  /* 0x0000001a001a7308 */ /* 0x000ea20000000800 */
[----:B-1----:R-:W-:Y:S01]  /*16d90*/  FADD.FTZ R0, R38, R9 ;  /* 0x0000000926007221 */ /* 0x002fe20000010000 */
[----:B0-----:R-:W-:-:S06]  /*16da0*/  IMAD.MOV.U32 R46, RZ, RZ, R151 ;  /* 0x000000ffff2e7224 */ /* 0x001fcc00078e0097 */
[----:B------:R-:W0:Y:S01]  /*16db0*/  MUFU.EX2 R76, R76 ;  /* 0x0000004c004c7308 */ /* 0x000e220000000800 */
[C---:B---3--:R-:W-:Y:S01]  /*16dc0*/  FADD.FTZ R9, R199.reuse, R0 ;  /* 0x00000000c7097221 */ /* 0x048fe20000010000 */
[----:B------:R-:W-:Y:S02]  /*16dd0*/  F2FP.F16.F32.PACK_AB R199, R199, R38 ;  /* 0x00000026c7c7723e */ /* 0x000fe400000000ff */
[----:B------:R-:W-:-:S04]  /*16de0*/  MOV R38, R151 ;  /* 0x0000009700267202 */ /* 0x000fc80000000f00 */
[----:B------:R1:W3:Y:S01]  /*16df0*/  MUFU.EX2 R193, R48 ;  /* 0x0000003000c17308 */ /* 0x0002e20000000800 */
[----:B--2---:R-:W-:-:S07]  /*16e00*/  FADD.FTZ R0, R26, R9 ;  /* 0x000000091a007221 */ /* 0x004fce0000010000 */
[----:B------:R-:W2:Y:S01]  /*16e10*/  MUFU.EX2 R78, R78 ;  /* 0x0000004e004e7308 */ /* 0x000ea20000000800 */
[C---:B0-----:R-:W-:Y:S01]  /*16e20*/  FADD.FTZ R11, R76.reuse, R11 ;  /* 0x0000000b4c0b7221 */ /* 0x041fe20000010000 */
[----:B------:R-:W-:Y:S01]  /*16e30*/  F2FP.F16.F32.PACK_AB R192, R76, R31 ;  /* 0x0000001f4cc0723e */ /* 0x000fe200000000ff */
[--C-:B------:R-:W-:Y:S02]  /*16e40*/  IMAD.MOV.U32 R76, RZ, RZ, R151.reuse ;  /* 0x000000ffff4c7224 */ /* 0x100fe400078e0097 */
[--C-:B-1----:R-:W-:Y:S02]  /*16e50*/  IMAD.MOV.U32 R48, RZ, RZ, R151.reuse ;  /* 0x000000ffff307224 */ /* 0x102fe400078e0097 */
[----:B------:R-:W-:Y:S01]  /*16e60*/  IMAD.MOV.U32 R31, RZ, RZ, R151 ;  /* 0x000000ffff1f7224 */ /* 0x000fe200078e0097 */
[----:B------:R-:W0:Y:S01]  /*16e70*/  MUFU.EX2 R30, R30 ;  /* 0x0000001e001e7308 */ /* 0x000e220000000800 */
[C---:B---3--:R-:W-:Y:S01]  /*16e80*/  FADD.FTZ R9, R193.reuse, R0 ;  /* 0x00000000c1097221 */ /* 0x048fe20000010000 */
[----:B------:R-:W-:Y:S01]  /*16e90*/  F2FP.F16.F32.PACK_AB R193, R193, R26 ;  /* 0x0000001ac1c1723e */ /* 0x000fe200000000ff */
[----:B------:R-:W-:Y:S01]  /*16ea0*/  IMAD.MOV.U32 R0, RZ, RZ, 0x3f800000 ;  /* 0x3f800000ff007424 */ /* 0x000fe200078e00ff */
[----:B------:R-:W-:-:S04]  /*16eb0*/  MOV R26, R151 ;  /* 0x00000097001a7202 */ /* 0x000fc80000000f00 */
[----:B------:R-:W1:Y:S01]  /*16ec0*/  MUFU.EX2 R13, R13 ;  /* 0x0000000d000d7308 */ /* 0x000e620000000800 */
[----:B--2---:R-:W-:-:S07]  /*16ed0*/  FADD.FTZ R6, R78, R11 ;  /* 0x0000000b4e067221 */ /* 0x004fce0000010000 */
[----:B------:R-:W2:Y:S01]  /*16ee0*/  MUFU.EX2 R7, R7 ;  /* 0x0000000700077308 */ /* 0x000ea20000000800 */
[----:B0-----:R-:W-:Y:S01]  /*16ef0*/  FADD.FTZ R226, R30, R9 ;  /* 0x000000091ee27221 */ /* 0x001fe20000010000 */
[C---:B-1----:R-:W-:Y:S01]  /*16f00*/  F2FP.F16.F32.PACK_AB R194, R13.reuse, R78 ;  /* 0x0000004e0dc2723e */ /* 0x042fe200000000ff */
[----:B------:R-:W-:Y:S01]  /*16f10*/  FADD.FTZ R227, R13, R6 ;  /* 0x000000060de37221 */ /* 0x000fe20000010000 */
[--C-:B------:R-:W-:Y:S01]  /*16f20*/  IMAD.MOV.U32 R78, RZ, RZ, R151.reuse ;  /* 0x000000ffff4e7224 */ /* 0x100fe200078e0097 */
[C---:B--2---:R-:W-:Y:S01]  /*16f30*/  F2FP.F16.F32.PACK_AB R195, R7.reuse, R30 ;  /* 0x0000001e07c3723e */ /* 0x044fe200000000ff */
[----:B------:R-:W-:Y:S01]  /*16f40*/  FADD.FTZ R226, R7, R226 ;  /* 0x000000e207e27221 */ /* 0x000fe20000010000 */
[----:B------:R-:W-:Y:S01]  /*16f50*/  IMAD.MOV.U32 R30, RZ, RZ, R151 ;  /* 0x000000ffff1e7224 */ /* 0x000fe200078e0097 */
[----:B------:R-:W-:Y:S06]  /*16f60*/  @!P1 BRA `(.L_x_635) ;  /* 0x0000005000909947 */ /* 0x000fec0003800000 */
[----:B------:R-:W-:Y:S01]  /*16f70*/  IADD3 R21, R181, -0x2, RZ ;  /* 0xfffffffeb5157810 */ /* 0x000fe20007ffe0ff */
[----:B------:R-:W-:Y:S01]  /*16f80*/  IMAD.MOV.U32 R20, RZ, RZ, R4 ;  /* 0x000000ffff147224 */ /* 0x000fe200078e0004 */
[----:B------:R-:W-:Y:S01]  /*16f90*/  MOV R14, R229 ;  /* 0x000000e5000e7202 */ /* 0x000fe20000000f00 */
[----:B------:R-:W-:Y:S01]  /*16fa0*/  IMAD.MOV.U32 R15, RZ, RZ, R5 ;  /* 0x000000ffff0f7224 */ /* 0x000fe200078e0005 */
[----:B------:R-:W-:Y:S01]  /*16fb0*/  CS2R R150, SRZ ;  /* 0x0000000000967805 */ /* 0x000fe2000001ff00 */
[----:B------:R-:W-:Y:S01]  /*16fc0*/  IMAD.MOV.U32 R8, RZ, RZ, R225 ;  /* 0x000000ffff087224 */ /* 0x000fe200078e00e1 */
[----:B------:R-:W-:Y:S01]  /*16fd0*/  CS2R R146, SRZ ;  /* 0x0000000000927805 */ /* 0x000fe2000001ff00 */
[----:B------:R-:W-:Y:S01]  /*16fe0*/  IMAD.MOV.U32 R2, RZ, RZ, 0x3f800000 ;  /* 0x3f800000ff027424 */ /* 0x000fe200078e00ff */
        /* <DEDUP_REMOVED lines=61> */
[----:B------:R-:W-:-:S07]  /*173c0*/  CS2R R24, SRZ ;  /* 0x0000000000187805 */ /* 0x000fce000001ff00 */
.L_x_648:
[----:B------:R-:W-:-:S04]  /*173d0*/  ISETP.NE.AND P1, PT, R8, 0x1, PT ;  /* 0x000000010800780c */ /* 0x000fc80003f25270 */
[----:B------:R-:W-:-:S04]  /*173e0*/  SEL R229, RZ, 0x1, P1 ;  /* 0x00000001ffe57807 */ /* 0x000fc80000800000 */
[----:B------:R-:W-:Y:S01]  /*173f0*/  LOP3.LUT R229, R14, R229, RZ, 0x3c, !PT ;  /* 0x000000e50ee57212 */ /* 0x000fe200078e3cff */
[----:B------:R-:W-:Y:S06]  /*17400*/  @!P0 BRA `(.L_x_636) ;  /* 0x0000000000048947 */ /* 0x000fec0003800000 */
[----:B------:R-:W-:Y:S01]  /*17410*/  BPT.TRAP 0x1 ;  /* 0x000000040000795c */ /* 0x000fe20000300000 */
.L_x_636:
[----:B------:R-:W-:Y:S02]  /*17420*/  IADD3 R225, R8, 0x1, RZ ;  /* 0x0000000108e17810 */ /* 0x000fe40007ffe0ff */
[----:B------:R-:W-:Y:S02]  /*17430*/  SHF.L.U32 R6, R229, 0x1f, RZ ;  /* 0x0000001fe5067819 */ /* 0x000fe400000006ff */
[----:B------:R-:W-:-:S04]  /*17440*/  ISETP.NE.AND P1, PT, R225, 0x2, PT ;  /* 0x00000002e100780c */ /* 0x000fc80003f25270 */
[----:B------:R-:W-:-:S05]  /*17450*/  SEL R225, R225, RZ, P1 ;  /* 0x000000ffe1e17207 */ /* 0x000fca0000800000 */
[----:B------:R-:W-:-:S04]  /*17460*/  IMAD R9, R225, 0x8, R22 ;  /* 0x00000008e1097824 */ /* 0x000fc800078e0216 */
[----:B------:R0:W1:Y:S01]  /*17470*/  SYNCS.PHASECHK.TRANS64.TRYWAIT P1, [R9+URZ+0x38830], R6 ;  /* 0x03883006090075a7 */ /* 0x000062000802017f */
[----:B------:R-:W-:Y:S05]  /*17480*/  @!P0 BRA `(.L_x_637) ;  /* 0x0000000000048947 */ /* 0x000fea0003800000 */
[----:B------:R-:W-:Y:S01]  /*17490*/  BPT.TRAP 0x1 ;  /* 0x000000040000795c */ /* 0x000fe20000300000 */
.L_x_637:
[----:B------:R-:W2:Y:S01]  /*174a0*/  LDL R3, [R1+0x5c] ;  /* 0x00005c0001037983 */ /* 0x000ea20000100800 */
[----:B------:R-:W-:Y:S01]  /*174b0*/  BSSY B1, `(.L_x_638) ;  /* 0x0000007000017945 */ /* 0x000fe20003800000 */
[----:B------:R-:W-:Y:S01]  /*174c0*/  MOV R5, 0x40000040 ;  /* 0x4000004000057802 */ /* 0x000fe20000000f00 */
[----:B--2---:R-:W-:-:S04]  /*174d0*/  IMAD R4, R225, 0xa00, R3 ;  /* 0x00000a00e1047824 */ /* 0x004fc800078e0203 */
[----:B------:R-:W-:Y:S01]  /*174e0*/  VIADD R3, R4, 0x80 ;  /* 0x0000008004037836 */ /* 0x000fe20000000000 */
[----:B-1----:R-:W-:Y:S06]  /*174f0*/  @P1 BRA `(.L_x_639) ;  /* 0x0000000000081947 */ /* 0x002fec0003800000 */
[----:B------:R-:W1:Y:S02]  /*17500*/  SYNCS.PHASECHK.TRANS64.TRYWAIT P1, [R9+URZ+0x38830], R6 ;  /* 0x03883006090075a7 */ /* 0x000e64000802017f */
[----:B-1----:R-:W-:Y:S05]  /*17510*/  @!P1 BRA `(.L_x_640) ;  /* 0x00000114000c9947 */ /* 0x002fea0003800000 */
.L_x_639:
[----:B------:R-:W-:Y:S05]  /*17520*/  BSYNC B1 ;  /* 0x0000000000017941 */ /* 0x000fea0003800000 */
.L_x_638:
[----:B------:R-:W2:Y:S04]  /*17530*/  LDL.64 R152, [R1+0x48] ;  /* 0x0000480001987983 */ /* 0x000ea80000100a00 */
[----:B------:R-:W3:Y:S04]  /*17540*/  LDL.64 R156, [R1+0x8] ;  /* 0x00000800019c7983 */ /* 0x000ee80000100a00 */
[----:B------:R-:W4:Y:S01]  /*17550*/  LDL.64 R154, [R1] ;  /* 0x00000000019a7983 */ /* 0x000f220000100a00 */
[----:B------:R-:W-:Y:S02]  /*17560*/  R2UR UR10, R4 ;  /* 0x00000000040a72ca */ /* 0x000fe400000e0000 */
[----:B------:R-:W-:Y:S01]  /*17570*/  R2UR UR11, R5 ;  /* 0x00000000050b72ca */ /* 0x000fe200000e0000 */
[----:B------:R-:W-:Y:S01]  /*17580*/  WARPGROUP.ARRIVE ;  /* 0x00000000000079c5 */ /* 0x000fe20000000000 */
[----:B01----:R-:W-:-:S02]  /*17590*/  IMAD.MOV.U32 R6, RZ, RZ, R3 ;  /* 0x000000ffff067224 */ /* 0x003fc400078e0003 */
[----:B------:R-:W-:-:S03]  /*175a0*/  IMAD.MOV.U32 R7, RZ, RZ, 0x40000040 ;  /* 0x40000040ff077424 */ /* 0x000fc600078e00ff */
[----:B------:R-:W-:Y:S02]  /*175b0*/  R2UR UR6, R6 ;  /* 0x00000000060672ca */ /* 0x000fe400000e0000 */
[----:B------:R-:W-:Y:S01]  /*175c0*/  R2UR UR7, R7 ;  /* 0x00000000070772ca */ /* 0x000fe200000e0000 */
[----:B------:R-:W-:Y:S01]  /*175d0*/  IMAD.MOV.U32 R7, RZ, RZ, 0x40000040 ;  /* 0x40000040ff077424 */ /* 0x000fe200078e00ff */
[C---:B------:R-:W-:Y:S01]  /*175e0*/  IADD3 R6, R4.reuse, 0x100, RZ ;  /* 0x0000010004067810 */ /* 0x040fe20007ffe0ff */
[----:B------:R-:W-:Y:S02]  /*175f0*/  VIADD R10, R4, 0x180 ;  /* 0x00000180040a7836 */ /* 0x000fe40000000000 */
[----:B------:R-:W-:Y:S01]  /*17600*/  IMAD.MOV.U32 R11, RZ, RZ, 0x40000040 ;  /* 0x40000040ff0b7424 */ /* 0x000fe200078e00ff */
[----:B--2---:R-:W-:Y:S02]  /*17610*/  R2UR UR46, R152 ;  /* 0x00000000982e72ca */ /* 0x004fe400000e0000 */
[----:B------:R-:W-:-:S02]  /*17620*/  R2UR UR47, R153 ;  /* 0x00000000992f72ca */ /* 0x000fc400000e0000 */
[----:B------:R-:W2:Y:S01]  /*17630*/  LDL.64 R152, [R1+0x40] ;  /* 0x0000400001987983 */ /* 0x000ea20000100a00 */
[----:B---3--:R-:W-:Y:S02]  /*17640*/  R2UR UR12, R156 ;  /* 0x000000009c0c72ca */ /* 0x008fe400000e0000 */
[----:B------:R-:W-:-:S11]  /*17650*/  R2UR UR13, R157 ;  /* 0x000000009d0d72ca */ /* 0x000fd600000e0000 */
[----:B------:R-:W-:Y:S02]  /*17660*/  UMOV UR8, UR12 ;  /* 0x0000000c00087c82 */ /* 0x000fe40008000000 */
[----:B------:R-:W-:Y:S02]  /*17670*/  UMOV UR9, UR13 ;  /* 0x0000000d00097c82 */ /* 0x000fe40008000000 */
[----:B------:R-:W-:Y:S01]  /*17680*/  HGMMA.64x16x16.F32 R184, gdesc[UR8], RZ, !UPT, gsb0 ;  /* 0x0020000008b879f0 */ /* 0x000fe2000c0008ff */
[----:B------:R-:W-:Y:S01]  /*17690*/  UMOV UR4, UR12 ;  /* 0x0000000c00047c82 */ /* 0x000fe20008000000 */
[----:B------:R-:W-:Y:S01]  /*176a0*/  UMOV UR5, UR13 ;  /* 0x0000000d00057c82 */ /* 0x000fe20008000000 */
[----:B------:R-:W-:Y:S02]  /*176b0*/  WARPGROUP.DEPBAR.LE gsb0, 0x0 ;  /* 0x00008000000079c5 */ /* 0x000fe40000010000 */
[----:B------:R-:W-:-:S06]  /*176c0*/  WARPGROUP.ARRIVE ;  /* 0x00000000000079c5 */ /* 0x000fcc0000000000 */
[----:B------:R-:W-:Y:S01]  /*176d0*/  HGMMA.64x16x16.F32 R176, gdesc[UR4], RZ, !UPT, gsb0 ;  /* 0x0020000004b079f0 */ /* 0x000fe2000c0008ff */
[----:B------:R-:W-:Y:S02]  /*176e0*/  R2UR UR10, R6 ;  /* 0x00000000060a72ca */ /* 0x000fe400000e0000 */
[----:B------:R-:W-:Y:S01]  /*176f0*/  R2UR UR11, R7 ;  /* 0x00000000070b72ca */ /* 0x000fe200000e0000 */
[----:B------:R-:W-:Y:S01]  /*17700*/  UMOV UR8, UR12 ;  /* 0x0000000c00087c82 */ /* 0x000fe20008000000 */
[----:B------:R-:W-:Y:S01]  /*17710*/  UMOV UR9, UR13 ;  /* 0x0000000d00097c82 */ /* 0x000fe20008000000 */
[----:B------:R-:W-:Y:S02]  /*17720*/  WARPGROUP.DEPBAR.LE gsb0, 0x0 ;  /* 0x00008000000079c5 */ /* 0x000fe40000010000 */
[----:B------:R-:W-:-:S08]  /*17730*/  WARPGROUP.ARRIVE ;  /* 0x00000000000079c5 */ /* 0x000fd00000000000 */
        /* <DEDUP_REMOVED lines=8> */
[----:B------:R-:W-:Y:S01]  /*177c0*/  IMAD.MOV.U32 R7, RZ, RZ, 0x40000040 ;  /* 0x40000040ff077424 */ /* 0x000fe200078e00ff */
[----:B------:R-:W-:-:S04]  /*177d0*/  IADD3 R6, R4, 0x200, RZ ;  /* 0x0000020004067810 */ /* 0x000fc80007ffe0ff */
[----:B------:R-:W-:Y:S02]  /*177e0*/  R2UR UR34, R6 ;  /* 0x00000000062272ca */ /* 0x000fe400000e0000 */
[----:B------:R-:W-:Y:S02]  /*177f0*/  R2UR UR35, R7 ;  /* 0x00000000072372ca */ /* 0x000fe400000e0000 */
[----:B----4-:R-:W-:Y:S02]  /*17800*/  R2UR UR28, R154 ;  /* 0x000000009a1c72ca */ /* 0x010fe400000e0000 */
[----:B------:R-:W-:Y:S01]  /*17810*/  R2UR UR29, R155 ;  /* 0x000000009b1d72ca */ /* 0x000fe200000e0000 */
[----:B------:R-:W-:Y:S01]  /*17820*/  UMOV UR32, UR12 ;  /* 0x0000000c00207c82 */ /* 0x000fe20008000000 */
[----:B------:R-:W-:Y:S01]  /*17830*/  UMOV UR33, UR13 ;  /* 0x0000000d00217c82 */ /* 0x000fe20008000000 */
[----:B------:R-:W-:Y:S02]  /*17840*/  WARPGROUP.DEPBAR.LE gsb0, 0x0 ;  /* 0x00008000000079c5 */ /* 0x000fe40000010000 */
[----:B------:R-:W-:Y:S01]  /*17850*/  VIADD R12, R4, 0x2 ;  /* 0x00000002040c7836 */ /* 0x000fe20000000000 */
[----:B--2---:R-:W-:-:S02]  /*17860*/  R2UR UR42, R152 ;  /* 0x00000000982a72ca */ /* 0x004fc400000e0000 */
[----:B------:R-:W-:Y:S02]  /*17870*/  R2UR UR43, R153 ;  /* 0x00000000992b72ca */ /* 0x000fe400000e0000 */
[----:B------:R-:W-:-:S06]  /*17880*/  WARPGROUP.ARRIVE ;  /* 0x00000000000079c5 */ /* 0x000fcc0000000000 */
[----:B------:R-:W-:Y:S01]  /*17890*/  HGMMA.64x16x16.F32 R152, gdesc[UR32], RZ, !UPT, gsb0 ;  /* 0x00200000209879f0 */ /* 0x000fe2000c0008ff */
[----:B------:R-:W-:Y:S01]  /*178a0*/  IMAD.MOV.U32 R13, RZ, RZ, 0x40000040 ;  /* 0x40000040ff0d7424 */ /* 0x000fe200078e00ff */
[----:B------:R-:W-:-:S04]  /*178b0*/  R2UR UR26, R12 ;  /* 0x000000000c1a72ca */ /* 0x000fc800000e0000 */
[----:B------:R-:W-:Y:S01]  /*178c0*/  R2UR UR27, R13 ;  /* 0x000000000d1b72ca */ /* 0x000fe200000e0000 */
[----:B------:R-:W-:Y:S01]  /*178d0*/  UMOV UR24, UR28 ;  /* 0x0000001c00187c82 */ /* 0x000fe20008000000 */
[----:B------:R-:W-:Y:S01]  /*178e0*/  UMOV UR25, UR29 ;  /* 0x0000001d00197c82 */ /* 0x000fe20008000000 */
[----:B------:R-:W-:Y:S02]  /*178f0*/  WARPGROUP.DEPBAR.LE gsb0, 0x0 ;  /* 0x00008000000079c5 */ /* 0x000fe40000010000 */
[----:B------:R-:W-:-:S08]  /*17900*/  WARPGROUP.ARRIVE ;  /* 0x00000000000079c5 */ /* 0x000fd00000000000 */
[----:B------:R-:W-:Y:S01]  /*17910*/  HGMMA.64x16x16.F32 R184, gdesc[UR24], R184, gsb0 ;  /* 0x0020000018b879f0 */ /* 0x000fe200080008b8 */
[----:B------:R-:W-:Y:S01]  /*17920*/  IMAD.MOV.U32 R11, RZ, RZ, 0x40000040 ;  /* 0x40000040ff0b7424 */ /* 0x000fe200078e00ff */
[----:B------:R-:W-:-:S04]  /*17930*/  IADD3 R10, R4, 0x82, RZ ;  /* 0x00000082040a7810 */ /* 0x000fc80007ffe0ff */
[----:B------:R-:W-:Y:S02]  /*17940*/  R2UR UR22, R10 ;  /* 0x000000000a1672ca */ /* 0x000fe400000e0000 */
        /* <DEDUP_REMOVED lines=15> */
[----:B------:R-:W-:Y:S01]  /*17a40*/  VIADD R10, R4, 0x182 ;  /* 0x00000182040a7836 */ /* 0x000fe20000000000 */
[----:B------:R-:W-:-:S04]  /*17a50*/  MOV R11, 0x40000040 ;  /* 0x40000040000b7802 */ /* 0x000fc80000000f00 */
[----:B------:R-:W-:Y:S02]  /*17a60*/  R2UR UR14, R10 ;  /* 0x000000000a0e72ca */ /* 0x000fe400000e0000 */
[----:B------:R-:W-:Y:S01]  /*17a70*/  R2UR UR15, R11 ;  /* 0x000000000b0f72ca */ /* 0x000fe200000e0000 */
[----:B------:R-:W-:Y:S01]  /*17a80*/  UMOV UR12, UR28 ;  /* 0x0000001c000c7c82 */ /* 0x000fe20008000000 */
[----:B------:R-:W-:Y:S01]  /*17a90*/  UMOV UR13, UR29 ;  /* 0x0000001d000d7c82 */ /* 0x000fe20008000000 */
[----:B------:R-:W-:Y:S01]  /*17aa0*/  IMAD.MOV.U32 R13, RZ, RZ, 0x40000040 ;  /* 0x40000040ff0d7424 */ /* 0x000fe200078e00ff */
[C---:B------:R-:W-:Y:S01]  /*17ab0*/  IADD3 R12, R4.reuse, 0x202, RZ ;  /* 0x00000202040c7810 */ /* 0x040fe20007ffe0ff */
[----:B------:R-:W-:Y:S02]  /*17ac0*/  VIADD R6, R4, 0x4 ;  /* 0x0000000404067836 */ /* 0x000fe40000000000 */
[----:B------:R-:W-:Y:S01]  /*17ad0*/  IMAD.MOV.U32 R7, RZ, RZ, 0x40000040 ;  /* 0x40000040ff077424 */ /* 0x000fe200078e00ff */
[----:B------:R-:W-:-:S02]  /*17ae0*/  WARPGROUP.DEPBAR.LE gsb0, 0x0 ;  /* 0x00008000000079c5 */ /* 0x000fc40000010000 */
[----:B------:R-:W-:Y:S01]  /*17af0*/  WARPGROUP.ARRIVE ;  /* 0x00000000000079c5 */ /* 0x000fe20000000000 */
[----:B------:R-:W-:Y:S01]  /*17b00*/  UMOV UR8, UR46 ;  /* 0x0000002e00087c82 */ /* 0x000fe20008000000 */
[----:B------:R-:W-:Y:S01]  /*17b10*/  UMOV UR9, UR47 ;  /* 0x0000002f00097c82 */ /* 0x000fe20008000000 */
[----:B------:R-:W-:Y:S01]  /*17b20*/  UMOV UR4, UR46 ;  /* 0x0000002e00047c82 */ /* 0x000fe20008000000 */
[----:B------:R-:W-:Y:S01]  /*17b30*/  UMOV UR5, UR47 ;  /* 0x0000002f00057c82 */ /* 0x000fe20008000000 */
[----:B------:R-:W-:Y:S01]  /*17b40*/  UMOV UR24, UR46 ;  /* 0x0000002e00187c82 */ /* 0x000fe20008000000 */
[----:B------:R-:W-:Y:S01]  /*17b50*/  HGMMA.64x16x16.F32 R160, gdesc[UR12], R160, gsb0 ;  /* 0x002000000ca079f0 */ /* 0x000fe200080008a0 */
[----:B------:R-:W-:Y:S01]  /*17b60*/  R2UR UR30, R12 ;  /* 0x000000000c1e72ca */ /* 0x000fe200000e0000 */
[----:B------:R-:W-:Y:S01]  /*17b70*/  UMOV UR25, UR47 ;  /* 0x0000002f00197c82 */ /* 0x000fe20008000000 */
[----:B------:R-:W-:Y:S01]  /*17b80*/  R2UR UR31, R13 ;  /* 0x000000000d1f72ca */ /* 0x000fe200000e0000 */
[----:B------:R-:W-:Y:S01]  /*17b90*/  UMOV UR20, UR46 ;  /* 0x0000002e00147c82 */ /* 0x000fe20008000000 */
[----:B------:R-:W-:Y:S01]  /*17ba0*/  R2UR UR10, R6 ;  /* 0x00000000060a72ca */ /* 0x000fe200000e0000 */
[----:B------:R-:W-:Y:S01]  /*17bb0*/  UMOV UR21, UR47 ;  /* 0x0000002f00157c82 */ /* 0x000fe20008000000 */
[----:B------:R-:W-:Y:S01]  /*17bc0*/  UMOV UR32, UR46 ;  /* 0x0000002e00207c82 */ /* 0x000fe20008000000 */
[----:B------:R-:W-:Y:S01]  /*17bd0*/  UMOV UR33, UR47 ;  /* 0x0000002f00217c82 */ /* 0x000fe20008000000 */
[----:B------:R-:W-:Y:S01]  /*17be0*/  UMOV UR16, UR42 ;  /* 0x0000002a00107c82 */ /* 0x000fe20008000000 */
[----:B------:R-:W-:Y:S01]  /*17bf0*/  UMOV UR17, UR43 ;  /* 0x0000002b00117c82 */ /* 0x000fe20008000000 */
[----:B------:R-:W2:Y:S01]  /*17c00*/  LDL.64 R10, [R1+0x30] ;  /* 0x00003000010a7983 */ /* 0x000ea20000100a00 */
[----:B------:R-:W-:-:S02]  /*17c10*/  WARPGROUP.DEPBAR.LE gsb0, 0x0 ;  /* 0x00008000000079c5 */ /* 0x000fc40000010000 */
[----:B------:R-:W-:Y:S01]  /*17c20*/  WARPGROUP.ARRIVE ;  /* 0x00000000000079c5 */ /* 0x000fe20000000000 */
[----:B------:R-:W-:Y:S01]  /*17c30*/  R2UR UR11, R7 ;  /* 0x00000000070b72ca */ /* 0x000fe200000e0000 */
[----:B------:R-:W3:Y:S04]  /*17c40*/  LDL.64 R12, [R1+0x38] ;  /* 0x00003800010c7983 */ /* 0x000ee80000100a00 */
[----:B------:R-:W-:Y:S01]  /*17c50*/  HGMMA.64x16x16.F32 R152, gdesc[UR28], R152, gsb0 ;  /* 0x002000001c9879f0 */ /* 0x000fe20008000898 */
[----:B------:R-:W-:Y:S01]  /*17c60*/  IMAD.MOV.U32 R7, RZ, RZ, 0x40000040 ;  /* 0x40000040ff077424 */ /* 0x000fe200078e00ff */
[----:B------:R-:W-:Y:S01]  /*17c70*/  IADD3 R6, R4, 0x84, RZ ;  /* 0x0000008404067810 */ /* 0x000fe20007ffe0ff */
[----:B------:R-:W-:Y:S02]  /*17c80*/  WARPGROUP.DEPBAR.LE gsb0, 0x0 ;  /* 0x00008000000079c5 */ /* 0x000fe40000010000 */
[----:B------:R-:W-:-:S06]  /*17c90*/  WARPGROUP.ARRIVE ;  /* 0x00000000000079c5 */ /* 0x000fcc0000000000 */
[----:B------:R-:W-:Y:S01]  /*17ca0*/  HGMMA.64x16x16.F32 R184, gdesc[UR8], R184, gsb0 ;  /* 0x0020000008b879f0 */ /* 0x000fe200080008b8 */
[----:B------:R-:W-:Y:S02]  /*17cb0*/  R2UR UR6, R6 ;  /* 0x00000000060672ca */ /* 0x000fe400000e0000 */
[----:B------:R-:W-:Y:S01]  /*17cc0*/  R2UR UR7, R7 ;  /* 0x00000000070772ca */ /* 0x000fe200000e0000 */
[----:B------:R-:W-:Y:S01]  /*17cd0*/  VIADD R6, R4, 0x104 ;  /* 0x0000010404067836 */ /* 0x000fe20000000000 */
[----:B------:R-:W-:Y:S02]  /*17ce0*/  WARPGROUP.DEPBAR.LE gsb0, 0x0 ;  /* 0x00008000000079c5 */ /* 0x000fe40000010000 */
[----:B------:R-:W-:-:S09]  /*17cf0*/  WARPGROUP.ARRIVE ;  /* 0x00000000000079c5 */ /* 0x000fd20000000000 */
[----:B------:R-:W-:Y:S01]  /*17d00*/  HGMMA.64x16x16.F32 R176, gdesc[UR4], R176, gsb0 ;  /* 0x0020000004b079f0 */ /* 0x000fe200080008b0 */
[----:B------:R-:W-:Y:S02]  /*17d10*/  MOV R7, 0x40000040 ;  /* 0x4000004000077802 */ /* 0x000fe40000000f00 */
[----:B------:R-:W-:Y:S02]  /*17d20*/  R2UR UR26, R6 ;  /* 0x00000000061a72ca */ /* 0x000fe400000e0000 */
[----:B------:R-:W-:Y:S01]  /*17d30*/  R2UR UR27, R7 ;  /* 0x00000000071b72ca */ /* 0x000fe200000e0000 */
[----:B------:R-:W-:Y:S02]  /*17d40*/  WARPGROUP.DEPBAR.LE gsb0, 0x0 ;  /* 0x00008000000079c5 */ /* 0x000fe40000010000 */
[----:B------:R-:W-:-:S10]  /*17d50*/  WARPGROUP.ARRIVE ;  /* 0x00000000000079c5 */ /* 0x000fd40000000000 */
[----:B------:R-:W-:Y:S01]  /*17d60*/  HGMMA.64x16x16.F32 R168, gdesc[UR24], R168, gsb0 ;  /* 0x0020000018a879f0 */ /* 0x000fe200080008a8 */
[----:B------:R-:W-:Y:S02]  /*17d70*/  VIADD R6, R4, 0x184 ;  /* 0x0000018404067836 */ /* 0x000fe40000000000 */
[----:B------:R-:W-:-:S03]  /*17d80*/  IMAD.MOV.U32 R7, RZ, RZ, 0x40000040 ;  /* 0x40000040ff077424 */ /* 0x000fc600078e00ff */
[----:B------:R-:W-:Y:S02]  /*17d90*/  R2UR UR22, R6 ;  /* 0x00000000061672ca */ /* 0x000fe400000e0000 */
[----:B------:R-:W-:Y:S01]  /*17da0*/  R2UR UR23, R7 ;  /* 0x00000000071772ca */ /* 0x000fe200000e0000 */
[----:B------:R-:W-:Y:S02]  /*17db0*/  WARPGROUP.DEPBAR.LE gsb0, 0x0 ;  /* 0x00008000000079c5 */ /* 0x000fe40000010000 */
[----:B------:R-:W-:-:S10]  /*17dc0*/  WARPGROUP.ARRIVE ;  /* 0x00000000000079c5 */ /* 0x000fd40000000000 */
[----:B------:R-:W-:Y:S01]  /*17dd0*/  HGMMA.64x16x16.F32 R160, gdesc[UR20], R160, gsb0 ;  /* 0x0020000014a079f0 */ /* 0x000fe200080008a0 */
[----:B------:R-:W-:Y:S01]  /*17de0*/  IMAD.MOV.U32 R7, RZ, RZ, 0x40000040 ;  /* 0x40000040ff077424 */ /* 0x000fe200078e00ff */
[----:B------:R-:W-:-:S04]  /*17df0*/  IADD3 R6, R4, 0x204, RZ ;  /* 0x0000020404067810 */ /* 0x000fc80007ffe0ff */
[----:B------:R-:W-:Y:S02]  /*17e00*/  R2UR UR34, R6 ;  /* 0x00000000062272ca */ /* 0x000fe400000e0000 */
[----:B------:R-:W-:Y:S01]  /*17e10*/  R2UR UR35, R7 ;  /* 0x00000000072372ca */ /* 0x000fe200000e0000 */
[----:B------:R-:W-:Y:S02]  /*17e20*/  WARPGROUP.DEPBAR.LE gsb0, 0x0 ;  /* 0x00008000000079c5 */ /* 0x000fe40000010000 */
[----:B------:R-:W-:-:S10]  /*17e30*/  WARPGROUP.ARRIVE ;  /* 0x00000000000079c5 */ /* 0x000fd40000000000 */
[----:B------:R-:W-:Y:S01]  /*17e40*/  HGMMA.64x16x16.F32 R152, gdesc[UR32], R152, gsb0 ;  /* 0x00200000209879f0 */ /* 0x000fe20008000898 */
[----:B------:R-:W-:Y:S01]  /*17e50*/  VIADD R6, R4, 0x6 ;  /* 0x0000000604067836 */ /* 0x000fe20000000000 */
[----:B------:R-:W-:-:S04]  /*17e60*/  MOV R7, 0x40000040 ;  /* 0x4000004000077802 */ /* 0x000fc80000000f00 */
        /* <DEDUP_REMOVED lines=29> */
[----:B------:R-:W-:Y:S02]  /*18040*/  WARPGROUP.DEPBAR.LE gsb0, 0x0 ;  /* 0x00008000000079c5 */ /* 0x000fe40000010000 */
[----:B------:R-:W-:-:S08]  /*18050*/  WARPGROUP.ARRIVE ;  /* 0x00000000000079c5 */ /* 0x000fd00000000000 */
        /* <DEDUP_REMOVED lines=11> */
[----:B------:R-:W-:Y:S02]  /*18110*/  IADD3 R6, R4, 0x280, RZ ;  /* 0x0000028004067810 */ /* 0x000fe40007ffe0ff */
[----:B---3--:R-:W-:Y:S02]  /*18120*/  R2UR UR50, R12 ;  /* 0x000000000c3272ca */ /* 0x008fe400000e0000 */
[----:B------:R-:W-:Y:S02]  /*18130*/  R2UR UR51, R13 ;  /* 0x000000000d3372ca */ /* 0x000fe400000e0000 */
[----:B------:R-:W-:Y:S01]  /*18140*/  R2UR UR26, R6 ;  /* 0x00000000061a72ca */ /* 0x000fe200000e0000 */
[----:B------:R-:W3:Y:S01]  /*18150*/  LDL.64 R12, [R1+0x28] ;  /* 0x00002800010c7983 */ /* 0x000ee20000100a00 */
[----:B------:R-:W-:-:S07]  /*18160*/  R2UR UR27, R7 ;  /* 0x00000000071b72ca */ /* 0x000fce00000e0000 */
[----:B------:R-:W-:Y:S02]  /*18170*/  UMOV UR24, UR50 ;  /* 0x0000003200187c82 */ /* 0x000fe40008000000 */
[----:B------:R-:W-:Y:S01]  /*18180*/  UMOV UR25, UR51 ;  /* 0x0000003300197c82 */ /* 0x000fe20008000000 */
[----:B------:R-:W-:Y:S02]  /*18190*/  WARPGROUP.DEPBAR.LE gsb0, 0x0 ;  /* 0x00008000000079c5 */ /* 0x000fe40000010000 */
[----:B------:R-:W-:-:S06]  /*181a0*/  WARPGROUP.ARRIVE ;  /* 0x00000000000079c5 */ /* 0x000fcc0000000000 */
        /* <DEDUP_REMOVED lines=38> */
[----:B------:R-:W-:Y:S01]  /*18410*/  IMAD.MOV.U32 R7, RZ, RZ, 0x40000040 ;  /* 0x40000040ff077424 */ /* 0x000fe200078e00ff */
[----:B--2---:R-:W-:Y:S02]  /*18420*/  R2UR UR46, R10 ;  /* 0x000000000a2e72ca */ /* 0x004fe400000e0000 */
[----:B------:R-:W-:Y:S02]  /*18430*/  R2UR UR47, R11 ;  /* 0x000000000b2f72ca */ /* 0x000fe400000e0000 */
[----:B------:R-:W-:Y:S01]  /*18440*/  R2UR UR10, R6 ;  /* 0x00000000060a72ca */ /* 0x000fe200000e0000 */
[----:B------:R-:W2:Y:S01]  /*18450*/  LDL.64 R10, [R1+0x20] ;  /* 0x00002000010a7983 */ /* 0x000ea20000100a00 */
[----:B------:R-:W-:-:S07]  /*18460*/  R2UR UR11, R7 ;  /* 0x00000000070b72ca */ /* 0x000fce00000e0000 */
[----:B------:R-:W-:Y:S02]  /*18470*/  UMOV UR8, UR46 ;  /* 0x0000002e00087c82 */ /* 0x000fe40008000000 */
[----:B------:R-:W-:Y:S01]  /*18480*/  UMOV UR9, UR47 ;  /* 0x0000002f00097c82 */ /* 0x000fe20008000000 */
[----:B------:R-:W-:Y:S02]  /*18490*/  WARPGROUP.DEPBAR.LE gsb0, 0x0 ;  /* 0x00008000000079c5 */ /* 0x000fe40000010000 */
[----:B------:R-:W-:-:S06]  /*184a0*/  WARPGROUP.ARRIVE ;  /* 0x00000000000079c5 */ /* 0x000fcc0000000000 */
        /* <DEDUP_REMOVED lines=38> */
[----:B------:R-:W-:Y:S02]  /*18710*/  MOV R7, 0x40000040 ;  /* 0x4000004000077802 */ /* 0x000fe40000000f00 */
        /* <DEDUP_REMOVED lines=96> */
[----:B---3--:R-:W-:Y:S02]  /*18d20*/  R2UR UR46, R12 ;  /* 0x000000000c2e72ca */ /* 0x008fe400000e0000 */
[----:B------:R-:W-:Y:S02]  /*18d30*/  R2UR UR47, R13 ;  /* 0x000000000d2f72ca */ /* 0x000fe400000e0000 */
[----:B------:R-:W-:Y:S02]  /*18d40*/  R2UR UR10, R6 ;  /* 0x00000000060a72ca */ /* 0x000fe400000e0000 */
        /* <DEDUP_REMOVED lines=44> */
[----:B--2---:R-:W-:Y:S02]  /*19010*/  R2UR UR42, R10 ;  /* 0x000000000a2a72ca */ /* 0x004fe400000e0000 */
        /* <DEDUP_REMOVED lines=445> */
.L_x_641:
[----:B------:R-:W-:Y:S02]  /*1abf0*/  SHF.L.U32 R0, R14, 0x1f, RZ ;  /* 0x0000001f0e007819 */ /* 0x000fe400000006ff */
[----:B------:R-:W-:-:S04]  /*1ac00*/  LEA R6, R8, R22, 0x3 ;  /* 0x0000001608067211 */ /* 0x000fc800078e18ff */
[----:B------:R0:W1:Y:S01]  /*1ac10*/  SYNCS.PHASECHK.TRANS64.TRYWAIT P1, [R6+URZ+0x38850], R0 ;  /* 0x03885000060075a7 */ /* 0x000062000802017f */
[----:B------:R-:W-:Y:S05]  /*1ac20*/  @!P0 BRA `(.L_x_642) ;  /* 0x0000000000048947 */ /* 0x000fea0003800000 */
[----:B------:R-:W-:Y:S01]  /*1ac30*/  BPT.TRAP 0x1 ;  /* 0x000000040000795c */ /* 0x000fe20000300000 */
.L_x_642:
[----:B------:R-:W-:Y:S04]  /*1ac40*/  BSSY B1, `(.L_x_643) ;  /* 0x0000004000017945 */ /* 0x000fe80003800000 */
[----:B-1----:R-:W-:Y:S05]  /*1ac50*/  @P1 BRA `(.L_x_644) ;  /* 0x0000000000081947 */ /* 0x002fea0003800000 */
[----:B------:R-:W1:Y:S02]  /*1ac60*/  SYNCS.PHASECHK.TRANS64.TRYWAIT P1, [R6+URZ+0x38850], R0 ;  /* 0x03885000060075a7 */ /* 0x000e64000802017f */
[----:B-1----:R-:W-:Y:S05]  /*1ac70*/  @!P1 BRA `(.L_x_645) ;  /* 0x000000dc00489947 */ /* 0x002fea0003800000 */
.L_x_644:
[----:B------:R-:W-:Y:S05]  /*1ac80*/  BSYNC B1 ;  /* 0x0000000000017941 */ /* 0x000fea0003800000 */
.L_x_643:
[----:B01----:R-:W-:Y:S01]  /*1ac90*/  VIADD R0, R22, 0x400 ;  /* 0x0000040016007836 */ /* 0x003fe20000000000 */
[----:B------:R-:W-:Y:S01]  /*1aca0*/  WARPGROUP.ARRIVE ;  /* 0x00000000000079c5 */ /* 0x000fe20000000000 */
[----:B------:R-:W-:Y:S02]  /*1acb0*/  IMAD.MOV.U32 R3, RZ, RZ, 0x40000040 ;  /* 0x40000040ff037424 */ /* 0x000fe400078e00ff */
[----:B------:R-:W-:Y:S01]  /*1acc0*/  IMAD.MOV.U32 R5, RZ, RZ, 0x40000040 ;  /* 0x40000040ff057424 */ /* 0x000fe200078e00ff */
[----:B------:R-:W-:Y:S02]  /*1acd0*/  SHF.R.U32.HI R0, RZ, 0x4, R0 ;  /* 0x00000004ff007819 */ /* 0x000fe40000011600 */
[----:B------:R-:W-:Y:S01]  /*1ace0*/  R2UR UR7, R3 ;  /* 0x00000000030772ca */ /* 0x000fe200000e0000 */
[----:B------:R-:W-:Y:S01]  /*1acf0*/  IMAD.MOV.U32 R3, RZ, RZ, 0x40000040 ;  /* 0x40000040ff037424 */ /* 0x000fe200078e00ff */
[----:B------:R-:W-:-:S04]  /*1ad00*/  LOP3.LUT R0, R0, 0x3fff, RZ, 0xc0, !PT ;  /* 0x00003fff00007812 */ /* 0x000fc800078ec0ff */
[----:B------:R-:W-:-:S05]  /*1ad10*/  LOP3.LUT R0, R0, 0x2800000, RZ, 0xfc, !PT ;  /* 0x0280000000007812 */ /* 0x000fca00078efcff */
[----:B------:R-:W-:-:S05]  /*1ad20*/  IMAD R2, R8, 0xa00, R0 ;  /* 0x00000a0008027824 */ /* 0x000fca00078e0200 */
[C---:B------:R-:W-:Y:S02]  /*1ad30*/  R2UR UR6, R2.reuse ;  /* 0x00000000020672ca */ /* 0x040fe400000e0000 */
[----:B------:R-:W-:-:S11]  /*1ad40*/  IADD3 R4, R2, 0x80, RZ ;  /* 0x0000008002047810 */ /* 0x000fd60007ffe0ff */
[----:B------:R-:W-:Y:S01]  /*1ad50*/  HGMMA.64x256x16.F32 R24, R208, gdesc[UR4].tnspB, R24, gsb0 ;  /* 0x43e00004d0187df0 */ /* 0x000fe20008000818 */
[----:B------:R-:W-:Y:S01]  /*1ad60*/  R2UR UR6, R4 ;  /* 0x00000000040672ca */ /* 0x000fe200000e0000 */
[----:B------:R-:W-:Y:S01]  /*1ad70*/  VIADD R4, R2, 0x100 ;  /* 0x0000010002047836 */ /* 0x000fe20000000000 */
[----:B------:R-:W-:Y:S02]  /*1ad80*/  R2UR UR7, R5 ;  /* 0x00000000050772ca */ /* 0x000fe400000e0000 */
[----:B------:R-:W-:Y:S01]  /*1ad90*/  MOV R5, 0x40000040 ;  /* 0x4000004000057802 */ /* 0x000fe20000000f00 */
[----:B------:R-:W-:Y:S02]  /*1ada0*/  WARPGROUP.DEPBAR.LE gsb0, 0x0 ;  /* 0x00008000000079c5 */ /* 0x000fe40000010000 */
[----:B------:R-:W-:-:S15]  /*1adb0*/  WARPGROUP.ARRIVE ;  /* 0x00000000000079c5 */ /* 0x000fde0000000000 */
[----:B------:R-:W-:-:S05]  /*1adc0*/  NOP ;  /* 0x0000000000007918 */ /* 0x000fca0000000000 */
[----:B------:R-:W-:Y:S01]  /*1add0*/  HGMMA.64x256x16.F32 R24, R204, gdesc[UR4].tnspB, R24, gsb0 ;  /* 0x43e00004cc187df0 */ /* 0x000fe20008000818 */
[----:B------:R-:W-:Y:S01]  /*1ade0*/  R2UR UR6, R4 ;  /* 0x00000000040672ca */ /* 0x000fe200000e0000 */
[C---:B------:R-:W-:Y:S01]  /*1adf0*/  VIADD R4, R2.reuse, 0x180 ;  /* 0x0000018002047836 */ /* 0x040fe20000000000 */
[----:B------:R-:W-:Y:S01]  /*1ae00*/  R2UR UR7, R5 ;  /* 0x00000000050772ca */ /* 0x000fe200000e0000 */
[----:B------:R-:W-:Y:S01]  /*1ae10*/  IMAD.MOV.U32 R5, RZ, RZ, 0x40000040 ;  /* 0x40000040ff057424 */ /* 0x000fe200078e00ff */
[----:B------:R-:W-:Y:S01]  /*1ae20*/  IADD3 R2, R2, 0x200, RZ ;  /* 0x0000020002027810 */ /* 0x000fe20007ffe0ff */
[----:B------:R-:W-:Y:S02]  /*1ae30*/  WARPGROUP.DEPBAR.LE gsb0, 0x0 ;  /* 0x00008000000079c5 */ /* 0x000fe40000010000 */
[----:B------:R-:W-:-:S15]  /*1ae40*/  WARPGROUP.ARRIVE ;  /* 0x00000000000079c5 */ /* 0x000fde0000000000 */
[----:B------:R-:W-:-:S05]  /*1ae50*/  NOP ;  /* 0x0000000000007918 */ /* 0x000fca0000000000 */
[----:B------:R-:W-:Y:S01]  /*1ae60*/  HGMMA.64x256x16.F32 R24, R200, gdesc[UR4].tnspB, R24, gsb0 ;  /* 0x43e00004c8187df0 */ /* 0x000fe20008000818 */
[----:B------:R-:W-:Y:S02]  /*1ae70*/  R2UR UR6, R4 ;  /* 0x00000000040672ca */ /* 0x000fe400000e0000 */
[----:B------:R-:W-:Y:S01]  /*1ae80*/  R2UR UR7, R5 ;  /* 0x00000000050772ca */ /* 0x000fe200000e0000 */
[----:B------:R-:W-:Y:S02]  /*1ae90*/  WARPGROUP.DEPBAR.LE gsb0, 0x0 ;  /* 0x00008000000079c5 */ /* 0x000fe40000010000 */
[----:B------:R-:W-:-:S15]  /*1aea0*/  WARPGROUP.ARRIVE ;  /* 0x00000000000079c5 */ /* 0x000fde0000000000 */
[----:B------:R-:W-:-:S07]  /*1aeb0*/  NOP ;  /* 0x0000000000007918 */ /* 0x000fce0000000000 */
[----:B------:R-:W-:Y:S01]  /*1aec0*/  HGMMA.64x256x16.F32 R24, R196, gdesc[UR4].tnspB, R24, gsb0 ;  /* 0x43e00004c4187df0 */ /* 0x000fe20008000818 */
[----:B------:R-:W-:Y:S02]  /*1aed0*/  R2UR UR6, R2 ;  /* 0x00000000020672ca */ /* 0x000fe400000e0000 */
[----:B------:R-:W-:Y:S01]  /*1aee0*/  R2UR UR7, R3 ;  /* 0x00000000030772ca */ /* 0x000fe200000e0000 */
[----:B------:R-:W-:Y:S02]  /*1aef0*/  WARPGROUP.DEPBAR.LE gsb0, 0x0 ;  /* 0x00008000000079c5 */ /* 0x000fe40000010000 */
[----:B------:R-:W-:-:S15]  /*1af00*/  WARPGROUP.ARRIVE ;  /* 0x00000000000079c5 */ /* 0x000fde0000000000 */
[----:B------:R-:W-:-:S07]  /*1af10*/  NOP ;  /* 0x0000000000007918 */ /* 0x000fce0000000000 */
[----:B------:R-:W-:Y:S03]  /*1af20*/  HGMMA.64x256x16.F32 R24, R192, gdesc[UR4].tnspB, R24, gsb0 ;  /* 0x43e00004c0187df0 */ /* 0x000fe60008000818 */
[----:B------:R-:W-:Y:S02]  /*1af30*/  WARPGROUP.DEPBAR.LE gsb0, 0x0 ;  /* 0x00008000000079c5 */ /* 0x000fe40000010000 */
[----:B------:R-:W-:Y:S05]  /*1af40*/  @!P0 BRA `(.L_x_646) ;  /* 0x0000000000048947 */ /* 0x000fea0003800000 */
[----:B------:R-:W-:Y:S01]  /*1af50*/  BPT.TRAP 0x1 ;  /* 0x000000040000795c */ /* 0x000fe20000300000 */
.L_x_646:
[----:B------:R-:W-:Y:S01]  /*1af60*/  FMUL.FTZ R193, R186, UR39 ;  /* 0x00000027bac17c20 */ /* 0x000fe20008410000 */
[----:B------:R-:W-:Y:S01]  /*1af70*/  FMUL.FTZ R186, R187, UR39 ;  /* 0x00000027bbba7c20 */ /* 0x000fe20008410000 */
[----:B------:R-:W-:Y:S01]  /*1af80*/  FMUL.FTZ R7, R184, UR39 ;  /* 0x00000027b8077c20 */ /* 0x000fe20008410000 */
[----:B------:R-:W2:Y:S01]  /*1af90*/  LDL R187, [R1+0x58] ;  /* 0x0000580001bb7983 */ /* 0x000ea20000100800 */
[----:B------:R-:W-:Y:S02]  /*1afa0*/  FMUL.FTZ R8, R185, UR39 ;  /* 0x00000027b9087c20 */ /* 0x000fe40008410000 */
[----:B------:R-:W0:Y:S01]  /*1afb0*/  MUFU.TANH R193, R193 ;  /* 0x000000c100c17308 */ /* 0x000e220000002400 */
[----:B------:R-:W-:Y:S01]  /*1afc0*/  FMUL.FTZ R185, R190, UR39 ;  /* 0x00000027beb97c20 */ /* 0x000fe20008410000 */
[----:B------:R-:W-:Y:S01]  /*1afd0*/  FMUL.FTZ R10, R188, UR39 ;  /* 0x00000027bc0a7c20 */ /* 0x000fe20008410000 */
[----:B------:R-:W-:-:S05]  /*1afe0*/  FMUL.FTZ R184, R191, UR39 ;  /* 0x00000027bfb87c20 */ /* 0x000fca0008410000 */
[----:B------:R-:W1:Y:S01]  /*1aff0*/  MUFU.TANH R7, R7 ;  /* 0x0000000700077308 */ /* 0x000e620000002400 */
[----:B------:R-:W-:Y:S01]  /*1b000*/  FMUL.FTZ R11, R189, UR39 ;  /* 0x00000027bd0b7c20 */ /* 0x000fe20008410000 */
[----:B------:R-:W-:-:S06]  /*1b010*/  FMUL.FTZ R14, R178, UR39 ;  /* 0x00000027b20e7c20 */ /* 0x000fcc0008410000 */
[----:B------:R-:W3:Y:S01]  /*1b020*/  MUFU.TANH R186, R186 ;  /* 0x000000ba00ba7308 */ /* 0x000ee20000002400 */
[----:B------:R-:W-:-:S07]  /*1b030*/  FMUL.FTZ R12, R176, UR39 ;  /* 0x00000027b00c7c20 */ /* 0x000fce0008410000 */
[----:B------:R-:W4:Y:S01]  /*1b040*/  MUFU.TANH R8, R8 ;  /* 0x0000000800087308 */ /* 0x000f220000002400 */
[----:B------:R-:W-:-:S07]  /*1b050*/  FMUL.FTZ R176, R179, UR39 ;  /* 0x00000027b3b07c20 */ /* 0x000fce0008410000 */
[----:B------:R-:W5:Y:S01]  /*1b060*/  MUFU.TANH R185, R185 ;  /* 0x000000b900b97308 */ /* 0x000f620000002400 */
[----:B------:R-:W-:-:S07]  /*1b070*/  FMUL.FTZ R13, R177, UR39 ;  /* 0x00000027b10d7c20 */ /* 0x000fce0008410000 */
[----:B------:R-:W5:Y:S01]  /*1b080*/  MUFU.TANH R10, R10 ;  /* 0x0000000a000a7308 */ /* 0x000f620000002400 */
[----:B0-----:R-:W-:Y:S01]  /*1b090*/  FMNMX.FTZ R0, R193, R20, !PT ;  /* 0x00000014c1007209 */ /* 0x001fe20007810000 */
[----:B------:R-:W-:-:S06]  /*1b0a0*/  FMUL.FTZ R179, R182, UR39 ;  /* 0x00000027b6b37c20 */ /* 0x000fcc0008410000 */
[----:B------:R-:W0:Y:S01]  /*1b0b0*/  MUFU.TANH R184, R184 ;  /* 0x000000b800b87308 */ /* 0x000e220000002400 */
[----:B-1----:R-:W-:Y:S01]  /*1b0c0*/  FMNMX.FTZ R2, R7, R15, !PT ;  /* 0x0000000f07027209 */ /* 0x002fe20007810000 */
[----:B------:R-:W-:-:S06]  /*1b0d0*/  FMUL.FTZ R177, R180, UR39 ;  /* 0x00000027b4b17c20 */ /* 0x000fcc0008410000 */
[----:B------:R-:W1:Y:S01]  /*1b0e0*/  MUFU.TANH R11, R11 ;  /* 0x0000000b000b7308 */ /* 0x000e620000002400 */
[----:B---3--:R-:W-:Y:S01]  /*1b0f0*/  FMNMX.FTZ R0, R186, R0, !PT ;  /* 0x00000000ba007209 */ /* 0x008fe20007810000 */
[----:B------:R-:W-:-:S06]  /*1b100*/  FMUL.FTZ R180, R183, UR39 ;  /* 0x00000027b7b47c20 */ /* 0x000fcc0008410000 */
[----:B------:R-:W3:Y:S01]  /*1b110*/  MUFU.TANH R14, R14 ;  /* 0x0000000e000e7308 */ /* 0x000ee20000002400 */
[----:B----4-:R-:W-:Y:S01]  /*1b120*/  FMNMX.FTZ R2, R8, R2, !PT ;  /* 0x0000000208027209 */ /* 0x010fe20007810000 */
[----:B------:R-:W-:-:S06]  /*1b130*/  FMUL.FTZ R178, R181, UR39 ;  /* 0x00000027b5b27c20 */ /* 0x000fcc0008410000 */
[----:B------:R-:W4:Y:S01]  /*1b140*/  MUFU.TANH R12, R12 ;  /* 0x0000000c000c7308 */ /* 0x000f220000002400 */
[----:B-----5:R-:W-:Y:S01]  /*1b150*/  FMNMX.FTZ R0, R185, R0, !PT ;  /* 0x00000000b9007209 */ /* 0x020fe20007810000 */
[----:B------:R-:W-:-:S06]  /*1b160*/  FMUL.FTZ R170, R170, UR39 ;  /* 0x00000027aaaa7c20 */ /* 0x000fcc0008410000 */
[----:B------:R-:W5:Y:S01]  /*1b170*/  MUFU.TANH R176, R176 ;  /* 0x000000b000b07308 */ /* 0x000f620000002400 */
[----:B------:R-:W-:Y:S01]  /*1b180*/  FMNMX.FTZ R2, R10, R2, !PT ;  /* 0x000000020a027209 */ /* 0x000fe20007810000 */
[----:B------:R-:W-:-:S06]  /*1b190*/  FMUL.FTZ R168, R168, UR39 ;  /* 0x00000027a8a87c20 */ /* 0x000fcc0008410000 */
        /* <DEDUP_REMOVED lines=67> */
[----:B-----5:R-:W-:-:S07]  /*1b5d0*/  FMNMX.FTZ R0, R166, R0, !PT ;  /* 0x00000000a6007209 */ /* 0x020fce0007810000 */
[----:B------:R-:W5:Y:S01]  /*1b5e0*/  MUFU.TANH R155, R155 ;  /* 0x0000009b009b7308 */ /* 0x000f620000002400 */
[----:B------:R-:W-:-:S07]  /*1b5f0*/  FMNMX.FTZ R2, R164, R2, !PT ;  /* 0x00000002a4027209 */ /* 0x000fce0007810000 */
[----:B------:R-:W2:Y:S01]  /*1b600*/  MUFU.TANH R153, R153 ;  /* 0x0000009900997308 */ /* 0x000ea20000002400 */
[----:B0-----:R-:W-:-:S07]  /*1b610*/  FMNMX.FTZ R0, R167, R0, !PT ;  /* 0x00000000a7007209 */ /* 0x001fce0007810000 */
[----:B------:R-:W0:Y:S01]  /*1b620*/  MUFU.TANH R158, R158 ;  /* 0x0000009e009e7308 */ /* 0x000e220000002400 */
[----:B-1----:R-:W-:-:S07]  /*1b630*/  FMNMX.FTZ R2, R165, R2, !PT ;  /* 0x00000002a5027209 */ /* 0x002fce0007810000 */
[----:B------:R-:W1:Y:S01]  /*1b640*/  MUFU.TANH R156, R156 ;  /* 0x0000009c009c7308 */ /* 0x000e620000002400 */
[----:B---3--:R-:W-:-:S07]  /*1b650*/  FMNMX.FTZ R0, R154, R0, !PT ;  /* 0x000000009a007209 */ /* 0x008fce0007810000 */
[----:B------:R-:W3:Y:S01]  /*1b660*/  MUFU.TANH R159, R159 ;  /* 0x0000009f009f7308 */ /* 0x000ee20000002400 */
[----:B----4-:R-:W-:-:S07]  /*1b670*/  FMNMX.FTZ R2, R152, R2, !PT ;  /* 0x0000000298027209 */ /* 0x010fce0007810000 */
[----:B------:R-:W4:Y:S01]  /*1b680*/  MUFU.TANH R157, R157 ;  /* 0x0000009d009d7308 */ /* 0x000f220000002400 */
[----:B-----5:R-:W-:Y:S02]  /*1b690*/  FMNMX.FTZ R0, R155, R0, !PT ;  /* 0x000000009b007209 */ /* 0x020fe40007810000 */
[----:B--2---:R-:W-:Y:S02]  /*1b6a0*/  FMNMX.FTZ R2, R153, R2, !PT ;  /* 0x0000000299027209 */ /* 0x004fe40007810000 */
[----:B0-----:R-:W-:Y:S02]  /*1b6b0*/  FMNMX.FTZ R0, R158, R0, !PT ;  /* 0x000000009e007209 */ /* 0x001fe40007810000 */
[----:B-1----:R-:W-:Y:S02]  /*1b6c0*/  FMNMX.FTZ R2, R156, R2, !PT ;  /* 0x000000029c027209 */ /* 0x002fe40007810000 */
[----:B---3--:R-:W-:Y:S02]  /*1b6d0*/  FMNMX.FTZ R4, R159, R0, !PT ;  /* 0x000000009f047209 */ /* 0x008fe40007810000 */
[----:B----4-:R-:W-:-:S03]  /*1b6e0*/  FMNMX.FTZ R5, R157, R2, !PT ;  /* 0x000000029d057209 */ /* 0x010fc60007810000 */
[----:B------:R-:W0:Y:S04]  /*1b6f0*/  SHFL.BFLY PT, R0, R4, 0x2, 0x1f ;  /* 0x0c401f0004007f89 */ /* 0x000e2800000e0000 */
[----:B------:R-:W1:Y:S01]  /*1b700*/  SHFL.BFLY PT, R2, R5, 0x2, 0x1f ;  /* 0x0c401f0005027f89 */ /* 0x000e6200000e0000 */
[----:B0-----:R-:W-:Y:S02]  /*1b710*/  FMNMX.FTZ R4, R4, R0, !PT ;  /* 0x0000000004047209 */ /* 0x001fe40007810000 */
[----:B-1----:R-:W-:-:S03]  /*1b720*/  FMNMX.FTZ R5, R5, R2, !PT ;  /* 0x0000000205057209 */ /* 0x002fc60007810000 */
[----:B------:R-:W0:Y:S04]  /*1b730*/  SHFL.BFLY PT, R0, R4, 0x1, 0x1f ;  /* 0x0c201f0004007f89 */ /* 0x000e2800000e0000 */
[----:B------:R-:W1:Y:S01]  /*1b740*/  SHFL.BFLY PT, R2, R5, 0x1, 0x1f ;  /* 0x0c201f0005027f89 */ /* 0x000e6200000e0000 */
[----:B------:R-:W-:Y:S01]  /*1b750*/  IMAD.U32 R3, RZ, RZ, UR38 ;  /* 0x00000026ff037e24 */ /* 0x000fe2000f8e00ff */
[----:B0-----:R-:W-:Y:S02]  /*1b760*/  FMNMX.FTZ R4, R4, R0, !PT ;  /* 0x0000000004047209 */ /* 0x001fe40007810000 */
[----:B-1----:R-:W-:-:S03]  /*1b770*/  FMNMX.FTZ R5, R5, R2, !PT ;  /* 0x0000000205057209 */ /* 0x002fc60007810000 */
[----:B------:R-:W-:Y:S02]  /*1b780*/  FADD.FTZ R2, -R4, R20 ;  /* 0x0000001404027221 */ /* 0x000fe40000010100 */
[C---:B------:R-:W-:Y:S01]  /*1b790*/  FMUL.FTZ R20, R5.reuse, R3 ;  /* 0x0000000305147220 */ /* 0x040fe20000410000 */
[----:B------:R-:W-:-:S03]  /*1b7a0*/  FADD.FTZ R0, -R5, R15 ;  /* 0x0000000f05007221 */ /* 0x000fc60000010100 */
[-CC-:B------:R-:W-:Y:S01]  /*1b7b0*/  FFMA.FTZ R192, R152, R3.reuse, -R20.reuse ;  /* 0x0000000398c07223 */ /* 0x180fe20000010814 */
[-C--:B------:R-:W-:Y:S01]  /*1b7c0*/  FMUL.FTZ R152, R4, R3.reuse ;  /* 0x0000000304987220 */ /* 0x080fe20000410000 */
[-C--:B------:R-:W-:Y:S01]  /*1b7d0*/  FMUL.FTZ R0, R0, R3.reuse ;  /* 0x0000000300007220 */ /* 0x080fe20000410000 */
[-C--:B------:R-:W-:Y:S01]  /*1b7e0*/  FMUL.FTZ R2, R2, R3.reuse ;  /* 0x0000000302027220 */ /* 0x080fe20000410000 */
[-C--:B------:R-:W-:Y:S01]  /*1b7f0*/  FFMA.FTZ R208, R7, R3.reuse, -R20 ;  /* 0x0000000307d07223 */ /* 0x080fe20000010814 */
[-C--:B------:R-:W-:Y:S01]  /*1b800*/  FFMA.FTZ R209, R193, R3.reuse, -R152 ;  /* 0x00000003c1d17223 */ /* 0x080fe20000010898 */
[-CC-:B------:R-:W-:Y:S01]  /*1b810*/  FFMA.FTZ R182, R8, R3.reuse, -R20.reuse ;  /* 0x0000000308b67223 */ /* 0x180fe20000010814 */
        /* <DEDUP_REMOVED lines=16> */
[-C--:B------:R-:W-:Y:S01]  /*1b920*/  FFMA.FTZ R20, R157, R3.reuse, -R20 ;  /* 0x000000039d147223 */ /* 0x080fe20000010814 */
[-CC-:B------:R-:W-:Y:S01]  /*1b930*/  FFMA.FTZ R157, R186, R3.reuse, -R152.reuse ;  /* 0x00000003ba9d7223 */ /* 0x180fe20000010898 */
[----:B------:R-:W-:Y:S01]  /*1b940*/  MUFU.EX2 R0, R0 ;  /* 0x0000000000007308 */ /* 0x000fe20000000800 */
[-CC-:B------:R-:W-:Y:S01]  /*1b950*/  FFMA.FTZ R211, R185, R3.reuse, -R152.reuse ;  /* 0x00000003b9d37223 */ /* 0x180fe20000010898 */
[----:B------:R-:W-:-:S06]  /*1b960*/  FFMA.FTZ R156, R184, R3, -R152 ;  /* 0x00000003b89c7223 */ /* 0x000fcc0000010898 */
[----:B------:R-:W-:Y:S08]  /*1b970*/  MUFU.EX2 R2, R2 ;  /* 0x0000000200027308 */ /* 0x000ff00000000800 */
[----:B------:R-:W0:Y:S08]  /*1b980*/  MUFU.EX2 R208, R208 ;  /* 0x000000d000d07308 */ /* 0x000e300000000800 */
[----:B------:R-:W1:Y:S01]  /*1b990*/  MUFU.EX2 R209, R209 ;  /* 0x000000d100d17308 */ /* 0x000e620000000800 */
[----:B------:R-:W-:Y:S01]  /*1b9a0*/  FFMA.FTZ R205, R14, R3, -R152 ;  /* 0x000000030ecd7223 */ /* 0x000fe20000010898 */
[----:B------:R-:W-:-:S06]  /*1b9b0*/  IADD3 R160, R9, 0x38840, RZ ;  /* 0x0003884009a07810 */ /* 0x000fcc0007ffe0ff */
[----:B------:R-:W2:Y:S08]  /*1b9c0*/  MUFU.EX2 R182, R182 ;  /* 0x000000b600b67308 */ /* 0x000eb00000000800 */
[----:B------:R-:W3:Y:S01]  /*1b9d0*/  MUFU.EX2 R157, R157 ;  /* 0x0000009d009d7308 */ /* 0x000ee20000000800 */
[----:B------:R-:W-:Y:S01]  /*1b9e0*/  FFMA.FTZ R153, R176, R3, -R152 ;  /* 0x00000003b0997223 */ /* 0x000fe20000010898 */
[----:B------:R-:W-:-:S06]  /*1b9f0*/  PRMT R160, R187, 0x654, R160 ;  /* 0x00000654bba07816 */ /* 0x000fcc00000000a0 */
[----:B------:R-:W4:Y:S08]  /*1ba00*/  MUFU.EX2 R210, R210 ;  /* 0x000000d200d27308 */ /* 0x000f300000000800 */
[----:B------:R-:W5:Y:S01]  /*1ba10*/  MUFU.EX2 R211, R211 ;  /* 0x000000d300d37308 */ /* 0x000f620000000800 */
[----:B0-----:R-:W-:Y:S01]  /*1ba20*/  FFMA.FTZ R227, R0, R227, R208 ;  /* 0x000000e300e37223 */ /* 0x001fe200000100d0 */
[----:B-1----:R-:W-:Y:S01]  /*1ba30*/  FFMA.FTZ R226, R2, R226, R209 ;  /* 0x000000e202e27223 */ /* 0x002fe200000100d1 */
[-CC-:B------:R-:W-:Y:S01]  /*1ba40*/  FFMA.FTZ R207, R179, R3.reuse, -R152.reuse ;  /* 0x00000003b3cf7223 */ /* 0x180fe20000010898 */
[----:B------:R0:W-:Y:S04]  /*1ba50*/  SYNCS.ARRIVE.TRANS64.RED.A1T0 RZ, [R160+URZ], RZ ;  /* 0x000000ffa0ff79a7 */ /* 0x0001e8000810043f */
[----:B------:R-:W1:Y:S01]  /*1ba60*/  MUFU.EX2 R181, R181 ;  /* 0x000000b500b57308 */ /* 0x000e620000000800 */
[----:B------:R-:W-:-:S07]  /*1ba70*/  FFMA.FTZ R193, R154, R3, -R152 ;  /* 0x000000039ac17223 */ /* 0x000fce0000010898 */
[----:B------:R-:W1:Y:S01]  /*1ba80*/  MUFU.EX2 R156, R156 ;  /* 0x0000009c009c7308 */ /* 0x000e620000000800 */
[-CC-:B------:R-:W-:Y:S01]  /*1ba90*/  FFMA.FTZ R14, R180, R3.reuse, -R152.reuse ;  /* 0x00000003b40e7223 */ /* 0x180fe20000010898 */
[-CC-:B------:R-:W-:Y:S01]  /*1baa0*/  FFMA.FTZ R201, R170, R3.reuse, -R152.reuse ;  /* 0x00000003aac97223 */ /* 0x180fe20000010898 */
[-CC-:B------:R-:W-:Y:S01]  /*1bab0*/  FFMA.FTZ R171, R171, R3.reuse, -R152.reuse ;  /* 0x00000003abab7223 */ /* 0x180fe20000010898 */
[-CC-:B------:R-:W-:Y:S01]  /*1bac0*/  FFMA.FTZ R203, R174, R3.reuse, -R152.reuse ;  /* 0x00000003aecb7223 */ /* 0x180fe20000010898 */
[----:B0-----:R-:W-:-:S03]  /*1bad0*/  FFMA.FTZ R160, R175, R3, -R152 ;  /* 0x00000003afa07223 */ /* 0x001fc60000010898 */
[----:B------:R-:W0:Y:S01]  /*1bae0*/  MUFU.EX2 R204, R204 ;  /* 0x000000cc00cc7308 */ /* 0x000e220000000800 */
[-CC-:B------:R-:W-:Y:S01]  /*1baf0*/  FFMA.FTZ R197, R162, R3.reuse, -R152.reuse ;  /* 0x00000003a2c57223 */ /* 0x180fe20000010898 */
[-CC-:B------:R-:W-:Y:S01]  /*1bb00*/  FFMA.FTZ R163, R163, R3.reuse, -R152.reuse ;  /* 0x00000003a3a37223 */ /* 0x180fe20000010898 */
[-CC-:B------:R-:W-:Y:S01]  /*1bb10*/  FFMA.FTZ R199, R166, R3.reuse, -R152.reuse ;  /* 0x00000003a6c77223 */ /* 0x180fe20000010898 */
[-CC-:B------:R-:W-:Y:S01]  /*1bb20*/  FFMA.FTZ R167, R167, R3.reuse, -R152.reuse ;  /* 0x00000003a7a77223 */ /* 0x180fe20000010898 */
[----:B------:R-:W-:-:S03]  /*1bb30*/  FFMA.FTZ R154, R155, R3, -R152 ;  /* 0x000000039b9a7223 */ /* 0x000fc60000010898 */
[----:B------:R-:W0:Y:S01]  /*1bb40*/  MUFU.EX2 R205, R205 ;  /* 0x000000cd00cd7308 */ /* 0x000e220000000800 */
[-CC-:B------:R-:W-:Y:S01]  /*1bb50*/  FFMA.FTZ R195, R158, R3.reuse, -R152.reuse ;  /* 0x000000039ec37223 */ /* 0x180fe20000010898 */
[----:B------:R-:W-:Y:S01]  /*1bb60*/  FFMA.FTZ R152, R159, R3, -R152 ;  /* 0x000000039f987223 */ /* 0x000fe20000010898 */
[----:B--2---:R-:W-:Y:S01]  /*1bb70*/  FADD.FTZ R155, R182, R227 ;  /* 0x000000e3b69b7221 */ /* 0x004fe20000010000 */
[----:B---3--:R-:W-:-:S04]  /*1bb80*/  FADD.FTZ R159, R157, R226 ;  /* 0x000000e29d9f7221 */ /* 0x008fc80000010000 */
[----:B------:R-:W2:Y:S01]  /*1bb90*/  MUFU.EX2 R15, R15 ;  /* 0x0000000f000f7308 */ /* 0x000ea20000000800 */
[----:B----4-:R-:W-:Y:S01]  /*1bba0*/  FADD.FTZ R155, R210, R155 ;  /* 0x0000009bd29b7221 */ /* 0x010fe20000010000 */
[----:B-----5:R-:W-:-:S06]  /*1bbb0*/  FADD.FTZ R159, R211, R159 ;  /* 0x0000009fd39f7221 */ /* 0x020fcc0000010000 */
[----:B------:R-:W3:Y:S01]  /*1bbc0*/  MUFU.EX2 R153, R153 ;  /* 0x0000009900997308 */ /* 0x000ee20000000800 */
[----:B-1----:R-:W-:Y:S01]  /*1bbd0*/  FADD.FTZ R155, R181, R155 ;  /* 0x0000009bb59b7221 */ /* 0x002fe20000010000 */
[----:B------:R-:W-:-:S06]  /*1bbe0*/  FADD.FTZ R159, R156, R159 ;  /* 0x0000009f9c9f7221 */ /* 0x000fcc0000010000 */
[----:B------:R-:W1:Y:S08]  /*1bbf0*/  MUFU.EX2 R206, R206 ;  /* 0x000000ce00ce7308 */ /* 0x000e700000000800 */
[----:B------:R-:W4:Y:S01]  /*1bc00*/  MUFU.EX2 R207, R207 ;  /* 0x000000cf00cf7308 */ /* 0x000f220000000800 */
[----:B0-----:R-:W-:Y:S01]  /*1bc10*/  FADD.FTZ R155, R204, R155 ;  /* 0x0000009bcc9b7221 */ /* 0x001fe20000010000 */
[----:B------:R-:W-:-:S06]  /*1bc20*/  FADD.FTZ R159, R205, R159 ;  /* 0x0000009fcd9f7221 */ /* 0x000fcc0000010000 */
[----:B------:R-:W0:Y:S08]  /*1bc30*/  MUFU.EX2 R13, R13 ;  /* 0x0000000d000d7308 */ /* 0x000e300000000800 */
[----:B------:R-:W5:Y:S01]  /*1bc40*/  MUFU.EX2 R14, R14 ;  /* 0x0000000e000e7308 */ /* 0x000f620000000800 */
[----:B--2---:R-:W-:Y:S01]  /*1bc50*/  FADD.FTZ R155, R15, R155 ;  /* 0x0000009b0f9b7221 */ /* 0x004fe20000010000 */
[----:B---3--:R-:W-:-:S06]  /*1bc60*/  FADD.FTZ R161, R153, R159 ;  /* 0x0000009f99a17221 */ /* 0x008fcc0000010000 */
[----:B------:R-:W2:Y:S08]  /*1bc70*/  MUFU.EX2 R200, R200 ;  /* 0x000000c800c87308 */ /* 0x000eb00000000800 */
[----:B------:R-:W3:Y:S01]  /*1bc80*/  MUFU.EX2 R201, R201 ;  /* 0x000000c900c97308 */ /* 0x000ee20000000800 */
[----:B-1----:R-:W-:Y:S01]  /*1bc90*/  FADD.FTZ R159, R206, R155 ;  /* 0x0000009bce9f7221 */ /* 0x002fe20000010000 */
[----:B----4-:R-:W-:-:S06]  /*1bca0*/  FADD.FTZ R161, R207, R161 ;  /* 0x000000a1cfa17221 */ /* 0x010fcc0000010000 */
[----:B------:R-:W1:Y:S08]  /*1bcb0*/  MUFU.EX2 R12, R12 ;  /* 0x0000000c000c7308 */ /* 0x000e700000000800 */
[----:B------:R-:W4:Y:S01]  /*1bcc0*/  MUFU.EX2 R9, R171 ;  /* 0x000000ab00097308 */ /* 0x000f220000000800 */
[----:B0-----:R-:W-:Y:S01]  /*1bcd0*/  FADD.FTZ R159, R13, R159 ;  /* 0x0000009f0d9f7221 */ /* 0x001fe20000010000 */
[----:B-----5:R-:W-:-:S06]  /*1bce0*/  FADD.FTZ R161, R14, R161 ;  /* 0x000000a10ea17221 */ /* 0x020fcc0000010000 */
        /* <DEDUP_REMOVED lines=39> */
[----:B---3--:R-:W-:-:S03]  /*1bf60*/  FADD.FTZ R161, R154, R161 ;  /* 0x000000a19aa17221 */ /* 0x008fc60000010000 */
[----:B-1----:R-:W-:Y:S01]  /*1bf70*/  FADD.FTZ R159, R194, R159 ;  /* 0x0000009fc29f7221 */ /* 0x002fe20000010000 */
[----:B----4-:R-:W-:-:S03]  /*1bf80*/  FADD.FTZ R161, R195, R161 ;  /* 0x000000a1c3a17221 */ /* 0x010fc60000010000 */
[----:B0-----:R-:W-:Y:S01]  /*1bf90*/  FADD.FTZ R227, R20, R159 ;  /* 0x0000009f14e37221 */ /* 0x001fe20000010000 */
[----:B-----5:R-:W-:Y:S01]  /*1bfa0*/  FADD.FTZ R226, R152, R161 ;  /* 0x000000a198e27221 */ /* 0x020fe20000010000 */
[----:B------:R-:W-:Y:S06]  /*1bfb0*/  @!P0 BRA `(.L_x_647) ;  /* 0x0000000000048947 */ /* 0x000fec0003800000 */
[----:B------:R-:W-:Y:S01]  /*1bfc0*/  BPT.TRAP 0x1 ;  /* 0x000000040000795c */ /* 0x000fe20000300000 */
.L_x_647:
[----:B------:R-:W-:Y:S01]  /*1bfd0*/  ISETP.GT.AND P1, PT, R21, RZ, PT ;  /* 0x000000ff1500720c */ /* 0x000fe20003f24270 */
[----:B------:R-:W-:Y:S01]  /*1bfe0*/  VIADD R6, R6, 0x38860 ;  /* 0x0003886006067836 */ /* 0x000fe20000000000 */
[----:B------:R-:W-:Y:S01]  /*1bff0*/  F2FP.F16.F32.PACK_AB R204, R15, R204 ;  /* 0x000000cc0fcc723e */ /* 0x000fe200000000ff */
[----:B------:R-:W-:Y:S01]  /*1c000*/  VIADD R21, R21, 0xffffffff ;  /* 0xffffffff15157836 */ /* 0x000fe20000000000 */
[----:B------:R-:W-:Y:S01]  /*1c010*/  F2FP.F16.F32.PACK_AB R207, R14, R207 ;  /* 0x000000cf0ecf723e */ /* 0x000fe200000000ff */
[----:B------:R-:W-:Y:S01]  /*1c020*/  IMAD.MOV.U32 R15, RZ, RZ, R5 ;  /* 0x000000ffff0f7224 */ /* 0x000fe200078e0005 */
[----:B------:R-:W-:Y:S01]  /*1c030*/  PRMT R6, R187, 0x654, R6 ;  /* 0x00000654bb067816 */ /* 0x000fe20000000006 */
[----:B------:R-:W-:Y:S01]  /*1c040*/  IMAD.MOV.U32 R14, RZ, RZ, R229 ;  /* 0x000000ffff0e7224 */ /* 0x000fe200078e00e5 */
[----:B------:R-:W-:Y:S02]  /*1c050*/  F2FP.F16.F32.PACK_AB R198, R8, R198 ;  /* 0x000000c608c6723e */ /* 0x000fe400000000ff */
[----:B------:R0:W-:Y:S01]  /*1c060*/  SYNCS.ARRIVE.TRANS64.RED.A1T0 RZ, [R6+URZ], RZ ;  /* 0x000000ff06ff79a7 */ /* 0x0001e2000810043f */
        /* <DEDUP_REMOVED lines=17> */
[----:B------:R-:W-:Y:S02]  /*1c180*/  MOV R20, R4 ;  /* 0x0000000400147202 */ /* 0x000fe40000000f00 */
[----:B------:R-:W-:Y:S01]  /*1c190*/  MOV R8, R225 ;  /* 0x000000e100087202 */ /* 0x000fe20000000f00 */
[----:B0-----:R-:W-:Y:S06]  /*1c1a0*/  @P1 BRA `(.L_x_648) ;  /* 0xffffffb000881947 */ /* 0x001fec000383ffff */
.L_x_635:
[----:B------:R-:W-:Y:S05]  /*1c1b0*/  BSYNC B0 ;  /* 0x0000000000007941 */ /* 0x000fea0003800000 */
.L_x_634:
        /* <DEDUP_REMOVED lines=131> */
.L_x_649:
[----:B------:R-:W-:Y:S01]  /*1c9f0*/  IMAD R8, R225, 0x8, R22 ;  /* 0x00000008e1087824 */ /* 0x000fe200078e0216 */
[----:B------:R-:W-:-:S04]  /*1ca00*/  SHF.L.U32 R7, R229, 0x1f, RZ ;  /* 0x0000001fe5077819 */ /* 0x000fc800000006ff */
[----:B------:R0:W1:Y:S01]  /*1ca10*/  SYNCS.PHASECHK.TRANS64.TRYWAIT P1, [R8+URZ+0x38850], R7 ;  /* 0x03885007080075a7 */ /* 0x000062000802017f */
[----:B------:R-:W-:Y:S05]  /*1ca20*/  @!P0 BRA `(.L_x_650) ;  /* 0x0000000000048947 */ /* 0x000fea0003800000 */
[----:B------:R-:W-:Y:S01]  /*1ca30*/  BPT.TRAP 0x1 ;  /* 0x000000040000795c */ /* 0x000fe20000300000 */
.L_x_650:
[----:B------:R-:W-:Y:S01]  /*1ca40*/  VIADD R22, R22, 0x400 ;  /* 0x0000040016167836 */ /* 0x000fe20000000000 */
[----:B------:R-:W-:Y:S04]  /*1ca50*/  BSSY B0, `(.L_x_651) ;  /* 0x0000008000007945 */ /* 0x000fe80003800000 */
[----:B------:R-:W-:-:S04]  /*1ca60*/  SHF.R.U32.HI R22, RZ, 0x4, R22 ;  /* 0x00000004ff167819 */ /* 0x000fc80000011616 */
[----:B------:R-:W-:-:S04]  /*1ca70*/  LOP3.LUT R22, R22, 0x3fff, RZ, 0xc0, !PT ;  /* 0x00003fff16167812 */ /* 0x000fc800078ec0ff */
[----:B------:R-:W-:-:S05]  /*1ca80*/  LOP3.LUT R0, R22, 0x2800000, RZ, 0xfc, !PT ;  /* 0x0280000016007812 */ /* 0x000fca00078efcff */
[----:B------:R-:W-:Y:S01]  /*1ca90*/  IMAD R0, R225, 0xa00, R0 ;  /* 0x00000a00e1007824 */ /* 0x000fe200078e0200 */
[----:B-1----:R-:W-:Y:S06]  /*1caa0*/  @P1 BRA `(.L_x_652) ;  /* 0x0000000000081947 */ /* 0x002fec0003800000 */
[----:B------:R-:W1:Y:S02]  /*1cab0*/  SYNCS.PHASECHK.TRANS64.TRYWAIT P1, [R8+URZ+0x38850], R7 ;  /* 0x03885007080075a7 */ /* 0x000e64000802017f */
[----:B-1----:R-:W-:Y:S05]  /*1cac0*/  @!P1 BRA `(.L_x_653) ;  /* 0x000000bc00c89947 */ /* 0x002fea0003800000 */
.L_x_652:
[----:B------:R-:W-:Y:S05]  /*1cad0*/  BSYNC B0 ;  /* 0x0000000000007941 */ /* 0x000fea0003800000 */
.L_x_651:
[----:B01----:R-:W-:Y:S01]  /*1cae0*/  IMAD.MOV.U32 R7, RZ, RZ, 0x40000040 ;  /* 0x40000040ff077424 */ /* 0x003fe200078e00ff */
[----:B------:R-:W-:Y:S01]  /*1caf0*/  MOV R6, R0 ;  /* 0x0000000000067202 */ /* 0x000fe20000000f00 */
[----:B------:R-:W-:-:S03]  /*1cb00*/  WARPGROUP.ARRIVE ;  /* 0x00000000000079c5 */ /* 0x000fc60000000000 */
[----:B------:R-:W-:Y:S01]  /*1cb10*/  R2UR UR6, R6 ;  /* 0x00000000060672ca */ /* 0x000fe200000e0000 */
[----:B------:R-:W-:Y:S01]  /*1cb20*/  VIADD R6, R0, 0x80 ;  /* 0x0000008000067836 */ /* 0x000fe20000000000 */
[----:B------:R-:W-:Y:S02]  /*1cb30*/  R2UR UR7, R7 ;  /* 0x00000000070772ca */ /* 0x000fe400000e0000 */
[----:B------:R-:W-:-:S11]  /*1cb40*/  MOV R7, 0x40000040 ;  /* 0x4000004000077802 */ /* 0x000fd60000000f00 */
[----:B------:R-:W-:Y:S01]  /*1cb50*/  HGMMA.64x256x16.F32 R24, R208, gdesc[UR4].tnspB, R24, gsb0 ;  /* 0x43e00004d0187df0 */ /* 0x000fe20008000818 */
[----:B------:R-:W-:Y:S01]  /*1cb60*/  R2UR UR6, R6 ;  /* 0x00000000060672ca */ /* 0x000fe200000e0000 */
[----:B------:R-:W-:Y:S01]  /*1cb70*/  VIADD R6, R0, 0x100 ;  /* 0x0000010000067836 */ /* 0x000fe20000000000 */
[----:B------:R-:W-:Y:S01]  /*1cb80*/  R2UR UR7, R7 ;  /* 0x00000000070772ca */ /* 0x000fe200000e0000 */
[----:B------:R-:W-:Y:S01]  /*1cb90*/  IMAD.MOV.U32 R7, RZ, RZ, 0x40000040 ;  /* 0x40000040ff077424 */ /* 0x000fe200078e00ff */
[----:B------:R-:W-:Y:S02]  /*1cba0*/  WARPGROUP.DEPBAR.LE gsb0, 0x0 ;  /* 0x00008000000079c5 */ /* 0x000fe40000010000 */
[----:B------:R-:W-:-:S15]  /*1cbb0*/  WARPGROUP.ARRIVE ;  /* 0x00000000000079c5 */ /* 0x000fde0000000000 */
[----:B------:R-:W-:-:S06]  /*1cbc0*/  NOP ;  /* 0x0000000000007918 */ /* 0x000fcc0000000000 */
[----:B------:R-:W-:Y:S01]  /*1cbd0*/  HGMMA.64x256x16.F32 R24, R204, gdesc[UR4].tnspB, R24, gsb0 ;  /* 0x43e00004cc187df0 */ /* 0x000fe20008000818 */
[----:B------:R-:W-:Y:S02]  /*1cbe0*/  R2UR UR6, R6 ;  /* 0x00000000060672ca */ /* 0x000fe400000e0000 */
[----:B------:R-:W-:Y:S01]  /*1cbf0*/  R2UR UR7, R7 ;  /* 0x00000000070772ca */ /* 0x000fe200000e0000 */
[----:B------:R-:W-:Y:S01]  /*1cc00*/  IMAD.MOV.U32 R7, RZ, RZ, 0x40000040 ;  /* 0x40000040ff077424 */ /* 0x000fe200078e00ff */
[----:B------:R-:W-:Y:S01]  /*1cc10*/  IADD3 R6, R0, 0x180, RZ ;  /* 0x0000018000067810 */ /* 0x000fe20007ffe0ff */
[----:B------:R-:W-:Y:S02]  /*1cc20*/  WARPGROUP.DEPBAR.LE gsb0, 0x0 ;  /* 0x00008000000079c5 */ /* 0x000fe40000010000 */
[----:B------:R-:W-:-:S15]  /*1cc30*/  WARPGROUP.ARRIVE ;  /* 0x00000000000079c5 */ /* 0x000fde0000000000 */
[----:B------:R-:W-:-:S05]  /*1cc40*/  NOP ;  /* 0x0000000000007918 */ /* 0x000fca0000000000 */
[----:B------:R-:W-:Y:S01]  /*1cc50*/  HGMMA.64x256x16.F32 R24, R200, gdesc[UR4].tnspB, R24, gsb0 ;  /* 0x43e00004c8187df0 */ /* 0x000fe20008000818 */
[----:B------:R-:W-:Y:S01]  /*1cc60*/  R2UR UR6, R6 ;  /* 0x00000000060672ca */ /* 0x000fe200000e0000 */
[----:B------:R-:W-:Y:S01]  /*1cc70*/  VIADD R6, R0, 0x200 ;  /* 0x0000020000067836 */ /* 0x000fe20000000000 */
[----:B------:R-:W-:Y:S01]  /*1cc80*/  R2UR UR7, R7 ;  /* 0x00000000070772ca */ /* 0x000fe200000e0000 */
[----:B------:R-:W0:Y:S01]  /*1cc90*/  SHFL.BFLY PT, R0, R227, 0x2, 0x1f ;  /* 0x0c401f00e3007f89 */ /* 0x000e2200000e0000 */
[----:B------:R-:W-:Y:S01]  /*1cca0*/  MOV R7, 0x40000040 ;  /* 0x4000004000077802 */ /* 0x000fe20000000f00 */
[----:B0-----:R-:W-:Y:S01]  /*1ccb0*/  FADD.FTZ R0, R0, R227 ;  /* 0x000000e300007221 */ /* 0x001fe20000010000 */
[----:B------:R-:W-:Y:S02]  /*1ccc0*/  WARPGROUP.DEPBAR.LE gsb0, 0x0 ;  /* 0x00008000000079c5 */ /* 0x000fe40000010000 */
[----:B------:R-:W-:-:S15]  /*1ccd0*/  WARPGROUP.ARRIVE ;  /* 0x00000000000079c5 */ /* 0x000fde0000000000 */
[----:B------:R-:W-:-:S04]  /*1cce0*/  NOP ;  /* 0x0000000000007918 */ /* 0x000fc80000000000 */
[----:B------:R-:W-:Y:S01]  /*1ccf0*/  HGMMA.64x256x16.F32 R24, R196, gdesc[UR4].tnspB, R24, gsb0 ;  /* 0x43e00004c4187df0 */ /* 0x000fe20008000818 */
[----:B------:R-:W-:Y:S02]  /*1cd00*/  R2UR UR6, R6 ;  /* 0x00000000060672ca */ /* 0x000fe400000e0000 */
[----:B------:R-:W-:Y:S02]  /*1cd10*/  R2UR UR7, R7 ;  /* 0x00000000070772ca */ /* 0x000fe400000e0000 */
[----:B------:R-:W0:Y:S02]  /*1cd20*/  SHFL.BFLY PT, R7, R226, 0x2, 0x1f ;  /* 0x0c401f00e2077f89 */ /* 0x000e2400000e0000 */
[----:B0-----:R-:W-:Y:S02]  /*1cd30*/  FADD.FTZ R2, R7, R226 ;  /* 0x000000e207027221 */ /* 0x001fe40000010000 */
[----:B------:R-:W0:Y:S04]  /*1cd40*/  SHFL.BFLY PT, R7, R0, 0x1, 0x1f ;  /* 0x0c201f0000077f89 */ /* 0x000e2800000e0000 */
[----:B------:R-:W1:Y:S01]  /*1cd50*/  SHFL.BFLY PT, R9, R2, 0x1, 0x1f ;  /* 0x0c201f0002097f89 */ /* 0x000e6200000e0000 */
[----:B0-----:R-:W-:Y:S01]  /*1cd60*/  FADD.FTZ R12, R0, R7 ;  /* 0x00000007000c7221 */ /* 0x001fe20000010000 */
[----:B------:R-:W-:Y:S01]  /*1cd70*/  CS2R R6, SRZ ;  /* 0x0000000000067805 */ /* 0x000fe2000001ff00 */
[----:B------:R-:W-:-:S02]  /*1cd80*/  IMAD.MOV.U32 R0, RZ, RZ, -0x800000 ;  /* 0xff800000ff007424 */ /* 0x000fc400078e00ff */
        /* <DEDUP_REMOVED lines=16> */
[----:B------:R-:W-:Y:S03]  /*1ce90*/  HGMMA.64x256x16.F32 R24, R192, gdesc[UR4].tnspB, R24, gsb0 ;  /* 0x43e00004c0187df0 */ /* 0x000fe60008000818 */
[----:B------:R-:W-:Y:S02]  /*1cea0*/  WARPGROUP.DEPBAR.LE gsb0, 0x0 ;  /* 0x00008000000079c5 */ /* 0x000fe40000010000 */
[----:B--23--:R-:W-:Y:S05]  /*1ceb0*/  @!P0 BRA `(.L_x_654) ;  /* 0x0000000000048947 */ /* 0x00cfea0003800000 */
[----:B------:R-:W-:Y:S01]  /*1cec0*/  BPT.TRAP 0x1 ;  /* 0x000000040000795c */ /* 0x000fe20000300000 */
.L_x_654:
[----:B------:R-:W2:Y:S01]  /*1ced0*/  LDL.LU R3, [R1+0x58] ;  /* 0x0000580001037983 */ /* 0x000ea20000300800 */
[----:B------:R-:W-:Y:S01]  /*1cee0*/  IADD3 R5, R8, 0x38860, RZ ;  /* 0x0003886008057810 */ /* 0x000fe20007ffe0ff */
[-C--:B------:R-:W-:Y:S01]  /*1cef0*/  FMUL.FTZ R4, R24, R7.reuse ;  /* 0x0000000718047220 */ /* 0x080fe20000410000 */
[----:B------:R-:W-:Y:S01]  /*1cf00*/  FMUL.FTZ R25, R25, R7 ;  /* 0x0000000719197220 */ /* 0x000fe20000410000 */
[----:B------:R-:W3:Y:S01]  /*1cf10*/  LDL.LU R13, [R1+0x70] ;  /* 0x00007000010d7983 */ /* 0x000ee20000300800 */
[----:B------:R-:W-:-:S05]  /*1cf20*/  VIADD R225, R225, 0x1 ;  /* 0x00000001e1e17836 */ /* 0x000fca0000000000 */
[----:B------:R-:W-:Y:S01]  /*1cf30*/  ISETP.NE.AND P0, PT, R225, 0x2, PT ;  /* 0x00000002e100780c */ /* 0x000fe20003f05270 */
[-C--:B------:R-:W-:Y:S01]  /*1cf40*/  FMUL.FTZ R24, R32, R7.reuse ;  /* 0x0000000720187220 */ /* 0x080fe20000410000 */
[-C--:B------:R-:W-:Y:S02]  /*1cf50*/  FMUL.FTZ R160, R44, R7.reuse ;  /* 0x000000072ca07220 */ /* 0x080fe40000410000 */
[----:B------:R-:W-:Y:S01]  /*1cf60*/  SEL R12, RZ, 0x1, P0 ;  /* 0x00000001ff0c7807 */ /* 0x000fe20000000000 */
        /* <DEDUP_REMOVED lines=59> */
[-C--:B0-----:R-:W-:Y:S01]  /*1d320*/  FMUL.FTZ R9, R43, R6.reuse ;  /* 0x000000062b097220 */ /* 0x081fe20000410000 */
        /* <DEDUP_REMOVED lines=58> */
[----:B------:R-:W-:Y:S01]  /*1d6d0*/  PLOP3.LUT P1, PT, PT, PT, PT, 0x8, 0x0 ;  /* 0x000000000000781c */ /* 0x000fe20003f2e170 */
[-C--:B------:R-:W-:Y:S01]  /*1d6e0*/  FMUL.FTZ R147, R147, R6.reuse ;  /* 0x0000000693937220 */ /* 0x080fe20000410000 */
[-C--:B------:R-:W-:Y:S01]  /*1d6f0*/  FMUL.FTZ R150, R150, R6.reuse ;  /* 0x0000000696967220 */ /* 0x080fe20000410000 */
[----:B------:R-:W-:Y:S01]  /*1d700*/  FMUL.FTZ R151, R151, R6 ;  /* 0x0000000697977220 */ /* 0x000fe20000410000 */
[----:B------:R-:W-:-:S02]  /*1d710*/  LOP3.LUT R229, R229, R12, RZ, 0x3c, !PT ;  /* 0x0000000ce5e57212 */ /* 0x000fc400078e3cff */
[----:B------:R-:W-:Y:S02]  /*1d720*/  SEL R225, R225, RZ, P0 ;  /* 0x000000ffe1e17207 */ /* 0x000fe40000000000 */
[----:B--2---:R-:W-:Y:S01]  /*1d730*/  PRMT R5, R3, 0x654, R5 ;  /* 0x0000065403057816 */ /* 0x004fe20000000005 */
[----:B---3--:R-:W-:Y:S02]  /*1d740*/  VIADD R13, R13, 0x1 ;  /* 0x000000010d0d7836 */ /* 0x008fe40000000000 */
[----:B------:R-:W-:Y:S01]  /*1d750*/  FMUL.FTZ R3, R29, R7 ;  /* 0x000000071d037220 */ /* 0x000fe20000410000 */
[----:B------:R0:W-:Y:S02]  /*1d760*/  SYNCS.ARRIVE.TRANS64.RED.A1T0 RZ, [R5+URZ], RZ ;  /* 0x000000ff05ff79a7 */ /* 0x0001e4000810043f */
[----:B------:R1:W-:Y:S01]  /*1d770*/  STL [R1+0x70], R13 ;  /* 0x0000700d01007387 */ /* 0x0003e20000100800 */
[-C--:B------:R-:W-:Y:S01]  /*1d780*/  FMUL.FTZ R7, R30, R6.reuse ;  /* 0x000000061e077220 */ /* 0x080fe20000410000 */
[----:B0-----:R-:W-:-:S07]  /*1d790*/  FMUL.FTZ R5, R26, R6 ;  /* 0x000000061a057220 */ /* 0x001fce0000410000 */
.L_x_564:
[----:B------:R-:W0:Y:S08]  /*1d7a0*/  S2UR UR4, SR_CgaCtaId ;  /* 0x00000000000479c3 */ /* 0x000e300000008800 */
[----:B------:R-:W-:Y:S01]  /*1d7b0*/  BAR.SYNC.DEFER_BLOCKING 0x5, 0x180 ;  /* 0x0146000000007b1d */ /* 0x000fe20000010000 */
[----:B------:R-:W-:-:S05]  /*1d7c0*/  MOV R22, 0x400 ;  /* 0x0000040000167802 */ /* 0x000fca0000000f00 */
[----:B------:R-:W-:Y:S01]  /*1d7d0*/  BSSY B0, `(.L_x_655) ;  /* 0x00002f6000007945 */ /* 0x000fe20003800000 */
[----:B0-----:R-:W-:-:S04]  /*1d7e0*/  MOV R6, UR4 ;  /* 0x0000000400067c02 */ /* 0x001fc80008000f00 */
[----:B------:R-:W-:Y:S01]  /*1d7f0*/  LEA R22, R6, R22, 0x18 ;  /* 0x0000001606167211 */ /* 0x000fe200078ec0ff */
[----:B------:R0:W-:Y:S04]  /*1d800*/  STL [R1+0x58], R6 ;  /* 0x0000580601007387 */ /* 0x0001e80000100800 */
[----:B----4-:R0:W2:Y:S01]  /*1d810*/  LDS.128 R28, [R22+0x388d0] ;  /* 0x0388d000161c7984 */ /* 0x0100a20000000c00 */
[----:B------:R-:W-:Y:S06]  /*1d820*/  BAR.ARV 0x4, 0x180 ;  /* 0x0106000000007b1d */ /* 0x000fec0000002000 */
[----:B------:R-:W-:Y:S05]  /*1d830*/  @P1 BRA `(.L_x_656) ;  /* 0x0000002000501947 */ /* 0x000fea0003800000 */
[----:B0-----:R-:W3:Y:S04]  /*1d840*/  LDL R6, [R1+0x78] ;  /* 0x0000780001067983 */ /* 0x001ee80000100800 */
[----:B-----5:R-:W4:Y:S01]  /*1d850*/  LDL R136, [R1+0x60] ;  /* 0x0000600001887983 */ /* 0x020f220000100800 */
[----:B-1----:R-:W0:Y:S01]  /*1d860*/  S2R R13, SR_SWINHI ;  /* 0x00000000000d7919 */ /* 0x002e220000002f00 */
[----:B------:R-:W-:Y:S01]  /*1d870*/  F2FP.F16.F32.PACK_AB R4, R25, R4 ;  /* 0x000000041904723e */ /* 0x000fe200000000ff */
[----:B------:R-:W-:Y:S01]  /*1d880*/  ULDC.64 UR4, c[0x0][0xc00] ;  /* 0x0003000000047ab9 */ /* 0x000fe20000000a00 */
[----:B------:R-:W-:Y:S02]  /*1d890*/  MOV R20, R22 ;  /* 0x0000001600147202 */ /* 0x000fe40000000f00 */
[----:B0-----:R-:W-:-:S02]  /*1d8a0*/  MOV R21, R13 ;  /* 0x0000000d00157202 */ /* 0x001fc40000000f00 */
        /* <DEDUP_REMOVED lines=9> */
[----:B------:R-:W-:Y:S01]  /*1d940*/  F2FP.F16.F32.PACK_AB R147, R151, R150 ;  /* 0x000000969793723e */ /* 0x000fe200000000ff */
[----:B------:R-:W-:Y:S01]  /*1d950*/  ULDC.64 UR6, c[0x0][0x208] ;  /* 0x0000820000067ab9 */ /* 0x000fe20000000a00 */
[----:B------:R-:W-:Y:S01]  /*1d960*/  BAR.SYNC.DEFER_BLOCKING 0x1, 0x100 ;  /* 0x0044000000007b1d */ /* 0x000fe20000010000 */
[----:B---3--:R-:W-:-:S03]  /*1d970*/  IMAD.WIDE R114, R6, 0x2, R20 ;  /* 0x0000000206727825 */ /* 0x008fc600078e0214 */
[C---:B--2---:R-:W-:Y:S02]  /*1d980*/  IADD3 R28, P0, R114.reuse, 0x40, RZ ;  /* 0x00000040721c7810 */ /* 0x044fe40007f1e0ff */
[----:B------:R-:W-:Y:S02]  /*1d990*/  IADD3 R6, P1, R114, 0x20, RZ ;  /* 0x0000002072067810 */ /* 0x000fe40007f3e0ff */
[----:B------:R-:W-:Y:S02]  /*1d9a0*/  LOP3.LUT R76, R28, 0x380, RZ, 0xc0, !PT ;  /* 0x000003801c4c7812 */ /* 0x000fe400078ec0ff */
[----:B------:R-:W-:Y:S02]  /*1d9b0*/  IADD3 R84, P3, R114, 0x4000, RZ ;  /* 0x0000400072547810 */ /* 0x000fe40007f7e0ff */
[----:B------:R-:W-:Y:S02]  /*1d9c0*/  LOP3.LUT R72, R6, 0x380, RZ, 0xc0, !PT ;  /* 0x0000038006487812 */ /* 0x000fe400078ec0ff */
[----:B------:R-:W-:-:S02]  /*1d9d0*/  SHF.R.U64 R76, R76, 0x3, RZ ;  /* 0x000000034c4c7819 */ /* 0x000fc400000012ff */
[----:B------:R-:W-:Y:S01]  /*1d9e0*/  IADD3 R96, P2, R114, 0x4060, RZ ;  /* 0x0000406072607810 */ /* 0x000fe20007f5e0ff */
[----:B------:R-:W-:Y:S01]  /*1d9f0*/  IMAD.X R73, RZ, RZ, R115, P1 ;  /* 0x000000ffff497224 */ /* 0x000fe200008e0673 */
[----:B------:R-:W-:Y:S02]  /*1da00*/  LOP3.LUT R112, R84, 0x380, RZ, 0xc0, !PT ;  /* 0x0000038054707812 */ /* 0x000fe400078ec0ff */
[----:B------:R-:W-:Y:S02]  /*1da10*/  SHF.R.U64 R72, R72, 0x3, RZ ;  /* 0x0000000348487819 */ /* 0x000fe400000012ff */
[----:B------:R-:W-:Y:S02]  /*1da20*/  IADD3 R100, P1, R114, 0x8000, RZ ;  /* 0x0000800072647810 */ /* 0x000fe40007f3e0ff */
[----:B------:R-:W-:Y:S02]  /*1da30*/  LOP3.LUT R76, R76, R28, RZ, 0x3c, !PT ;  /* 0x0000001c4c4c7212 */ /* 0x000fe400078e3cff */
[----:B------:R-:W-:-:S02]  /*1da40*/  LOP3.LUT R28, R96, 0x380, RZ, 0xc0, !PT ;  /* 0x00000380601c7812 */ /* 0x000fc400078ec0ff */
[----:B------:R-:W-:Y:S02]  /*1da50*/  SHF.R.U64 R112, R112, 0x3, RZ ;  /* 0x0000000370707819 */ /* 0x000fe400000012ff */
[----:B------:R-:W-:Y:S02]  /*1da60*/  IADD3 R88, P6, R114, 0x4020, RZ ;  /* 0x0000402072587810 */ /* 0x000fe40007fde0ff */
[----:B------:R-:W-:Y:S01]  /*1da70*/  LOP3.LUT R72, R72, R6, RZ, 0x3c, !PT ;  /* 0x0000000648487212 */ /* 0x000fe200078e3cff */
[----:B------:R-:W-:Y:S01]  /*1da80*/  IMAD.X R85, RZ, RZ, R115, P3 ;  /* 0x000000ffff557224 */ /* 0x000fe200018e0673 */
[----:B------:R-:W-:Y:S02]  /*1da90*/  IADD3 R47, P4, R114, 0x60, RZ ;  /* 0x00000060722f7810 */ /* 0x000fe40007f9e0ff */
[----:B------:R-:W-:Y:S02]  /*1daa0*/  LOP3.LUT R6, R100, 0x380, RZ, 0xc0, !PT ;  /* 0x0000038064067812 */ /* 0x000fe400078ec0ff */
[----:B------:R-:W-:-:S02]  /*1dab0*/  SHF.R.U64 R28, R28, 0x3, RZ ;  /* 0x000000031c1c7819 */ /* 0x000fc400000012ff */
[----:B------:R-:W-:Y:S02]  /*1dac0*/  IADD3 R108, P3, R114, 0x8060, RZ ;  /* 0x00008060726c7810 */ /* 0x000fe40007f7e0ff */
[----:B------:R-:W-:Y:S02]  /*1dad0*/  LOP3.LUT R84, R112, R84, RZ, 0x3c, !PT ;  /* 0x0000005470547212 */ /* 0x000fe400078e3cff */
[----:B------:R-:W-:Y:S02]  /*1dae0*/  LOP3.LUT R112, R88, 0x380, RZ, 0xc0, !PT ;  /* 0x0000038058707812 */ /* 0x000fe400078ec0ff */
[----:B------:R-:W-:Y:S02]  /*1daf0*/  IADD3 R92, P5, R114, 0x4040, RZ ;  /* 0x00004040725c7810 */ /* 0x000fe40007fbe0ff */
[----:B------:R-:W-:Y:S02]  /*1db00*/  IADD3.X R81, RZ, R115, RZ, P4, !PT ;  /* 0x00000073ff517210 */ /* 0x000fe400027fe4ff */
[----:B------:R-:W-:-:S02]  /*1db10*/  SHF.R.U64 R6, R6, 0x3, RZ ;  /* 0x0000000306067819 */ /* 0x000fc400000012ff */
[----:B------:R-:W-:Y:S02]  /*1db20*/  IADD3 R106, P4, R114, 0x8040, RZ ;  /* 0x00008040726a7810 */ /* 0x000fe40007f9e0ff */
[----:B------:R-:W-:Y:S01]  /*1db30*/  LOP3.LUT R96, R28, R96, RZ, 0x3c, !PT ;  /* 0x000000601c607212 */ /* 0x000fe200078e3cff */
[--C-:B------:R-:W-:Y:S01]  /*1db40*/  IMAD.X R77, RZ, RZ, R115.reuse, P0 ;  /* 0x000000ffff4d7224 */ /* 0x100fe200000e0673 */
[----:B------:R-:W-:Y:S02]  /*1db50*/  LOP3.LUT R13, R114, 0x380, RZ, 0xc0, !PT ;  /* 0x00000380720d7812 */ /* 0x000fe400078ec0ff */
[----:B------:R-:W-:Y:S02]  /*1db60*/  LOP3.LUT R28, R108, 0x380, RZ, 0xc0, !PT ;  /* 0x000003806c1c7812 */ /* 0x000fe400078ec0ff */
[----:B------:R-:W-:Y:S02]  /*1db70*/  LOP3.LUT R80, R47, 0x380, RZ, 0xc0, !PT ;  /* 0x000003802f507812 */ /* 0x000fe400078ec0ff */
[----:B------:R-:W-:Y:S01]  /*1db80*/  SHF.R.U64 R112, R112, 0x3, RZ ;  /* 0x0000000370707819 */ /* 0x000fe200000012ff */
[----:B------:R-:W-:Y:S01]  /*1db90*/  IMAD.X R97, RZ, RZ, R115, P2 ;  /* 0x000000ffff617224 */ /* 0x000fe200010e0673 */
[----:B------:R-:W-:-:S02]  /*1dba0*/  IADD3 R104, P0, R114, 0x8020, RZ ;  /* 0x0000802072687810 */ /* 0x000fc40007f1e0ff */
[----:B------:R-:W-:Y:S02]  /*1dbb0*/  IADD3.X R93, RZ, R115, RZ, P5, !PT ;  /* 0x00000073ff5d7210 */ /* 0x000fe40002ffe4ff */
[----:B------:R-:W-:Y:S01]  /*1dbc0*/  LOP3.LUT R100, R6, R100, RZ, 0x3c, !PT ;  /* 0x0000006406647212 */ /* 0x000fe200078e3cff */
[----:B------:R-:W-:Y:S01]  /*1dbd0*/  IMAD.X R101, RZ, RZ, R115, P1 ;  /* 0x000000ffff657224 */ /* 0x000fe200008e0673 */
[----:B------:R-:W-:Y:S02]  /*1dbe0*/  IADD3 R12, P5, R114, 0xc020, RZ ;  /* 0x0000c020720c7810 */ /* 0x000fe40007fbe0ff */
[----:B------:R-:W-:Y:S02]  /*1dbf0*/  LOP3.LUT R6, R106, 0x380, RZ, 0xc0, !PT ;  /* 0x000003806a067812 */ /* 0x000fe400078ec0ff */
[----:B------:R-:W-:Y:S02]  /*1dc00*/  IADD3 R14, P2, R114, 0xc040, RZ ;  /* 0x0000c040720e7810 */ /* 0x000fe40007f5e0ff */
[----:B------:R-:W-:-:S02]  /*1dc10*/  SHF.R.U64 R13, R13, 0x3, RZ ;  /* 0x000000030d0d7819 */ /* 0x000fc400000012ff */
[----:B------:R-:W-:Y:S01]  /*1dc20*/  SHF.R.U64 R28, R28, 0x3, RZ ;  /* 0x000000031c1c7819 */ /* 0x000fe200000012ff */
[----:B------:R-:W-:Y:S01]  /*1dc30*/  IMAD.X R89, RZ, RZ, R115, P6 ;  /* 0x000000ffff597224 */ /* 0x000fe200030e0673 */
[----:B------:R-:W-:Y:S02]  /*1dc40*/  IADD3 R26, P1, R114, 0xc060, RZ ;  /* 0x0000c060721a7810 */ /* 0x000fe40007f3e0ff */
[----:B------:R-:W-:Y:S02]  /*1dc50*/  SHF.R.U64 R80, R80, 0x3, RZ ;  /* 0x0000000350507819 */ /* 0x000fe400000012ff */
[----:B------:R-:W-:Y:S02]  /*1dc60*/  LOP3.LUT R88, R112, R88, RZ, 0x3c, !PT ;  /* 0x0000005870587212 */ /* 0x000fe400078e3cff */
[----:B------:R-:W-:Y:S02]  /*1dc70*/  LOP3.LUT R112, R104, 0x380, RZ, 0xc0, !PT ;  /* 0x0000038068707812 */ /* 0x000fe400078ec0ff */
[----:B------:R-:W-:-:S02]  /*1dc80*/  IADD3 R110, P6, R114, 0xc000, RZ ;  /* 0x0000c000726e7810 */ /* 0x000fc40007fde0ff */
[----:B------:R-:W-:Y:S02]  /*1dc90*/  SHF.R.U64 R6, R6, 0x3, RZ ;  /* 0x0000000306067819 */ /* 0x000fe400000012ff */
[----:B------:R-:W-:Y:S02]  /*1dca0*/  LOP3.LUT R25, R12, 0x380, RZ, 0xc0, !PT ;  /* 0x000003800c197812 */ /* 0x000fe400078ec0ff */
[----:B------:R-:W-:Y:S02]  /*1dcb0*/  LOP3.LUT R114, R13, R114, RZ, 0x3c, !PT ;  /* 0x000000720d727212 */ /* 0x000fe400078e3cff */
[----:B------:R-:W-:Y:S02]  /*1dcc0*/  LOP3.LUT R108, R28, R108, RZ, 0x3c, !PT ;  /* 0x0000006c1c6c7212 */ /* 0x000fe400078e3cff */
[----:B------:R-:W-:Y:S02]  /*1dcd0*/  LOP3.LUT R27, R14, 0x380, RZ, 0xc0, !PT ;  /* 0x000003800e1b7812 */ /* 0x000fe400078ec0ff */
[----:B------:R-:W-:-:S02]  /*1dce0*/  LOP3.LUT R80, R80, R47, RZ, 0x3c, !PT ;  /* 0x0000002f50507212 */ /* 0x000fc400078e3cff */
[----:B------:R-:W-:Y:S02]  /*1dcf0*/  LOP3.LUT R28, R26, 0x380, RZ, 0xc0, !PT ;  /* 0x000003801a1c7812 */ /* 0x000fe400078ec0ff */
[----:B------:R-:W-:Y:S02]  /*1dd00*/  LOP3.LUT R47, R92, 0x380, RZ, 0xc0, !PT ;  /* 0x000003805c2f7812 */ /* 0x000fe400078ec0ff */
[----:B------:R-:W-:Y:S02]  /*1dd10*/  SHF.R.U64 R112, R112, 0x3, RZ ;  /* 0x0000000370707819 */ /* 0x000fe400000012ff */
[----:B------:R-:W-:Y:S02]  /*1dd20*/  LOP3.LUT R106, R6, R106, RZ, 0x3c, !PT ;  /* 0x0000006a066a7212 */ /* 0x000fe400078e3cff */
[----:B------:R-:W-:Y:S02]  /*1dd30*/  SHF.R.U64 R25, R25, 0x3, RZ ;  /* 0x0000000319197819 */ /* 0x000fe400000012ff */
[----:B------:R-:W-:-:S02]  /*1dd40*/  MOV R114, R114 ;  /* 0x0000007200727202 */ /* 0x000fc40000000f00 */
[----:B------:R-:W-:Y:S02]  /*1dd50*/  F2FP.F16.F32.PACK_AB R6, R3, R10 ;  /* 0x0000000a0306723e */ /* 0x000fe400000000ff */
[----:B------:R-:W-:Y:S02]  /*1dd60*/  SHF.R.U64 R27, R27, 0x3, RZ ;  /* 0x000000031b1b7819 */ /* 0x000fe400000012ff */
[----:B------:R-:W-:Y:S02]  /*1dd70*/  SHF.R.U64 R28, R28, 0x3, RZ ;  /* 0x000000031c1c7819 */ /* 0x000fe400000012ff */
[----:B------:R-:W-:Y:S02]  /*1dd80*/  SHF.R.U64 R47, R47, 0x3, RZ ;  /* 0x000000032f2f7819 */ /* 0x000fe400000012ff */
[----:B------:R-:W-:Y:S01]  /*1dd90*/  LOP3.LUT R104, R112, R104, RZ, 0x3c, !PT ;  /* 0x0000006870687212 */ /* 0x000fe200078e3cff */
[----:B------:R-:W-:Y:S01]  /*1dda0*/  IMAD.X R13, RZ, RZ, R115, P2 ;  /* 0x000000ffff0d7224 */ /* 0x000fe200010e0673 */
[----:B------:R-:W-:Y:S01]  /*1ddb0*/  LOP3.LUT R112, R25, R12, RZ, 0x3c, !PT ;  /* 0x0000000c19707212 */ /* 0x000fe200078e3cff */
[----:B------:R0:W-:Y:S01]  /*1ddc0*/  STSM.16.M88.4 [R114], R4 ;  /* 0x0000000472007844 */ /* 0x0001e20000000200 */
[----:B------:R-:W-:-:S02]  /*1ddd0*/  LOP3.LUT R12, R27, R14, RZ, 0x3c, !PT ;  /* 0x0000000e1b0c7212 */ /* 0x000fc400078e3cff */
[----:B------:R-:W-:Y:S02]  /*1dde0*/  IADD3.X R15, RZ, R115, RZ, P1, !PT ;  /* 0x00000073ff0f7210 */ /* 0x000fe40000ffe4ff */
[----:B------:R-:W-:Y:S02]  /*1ddf0*/  LOP3.LUT R14, R28, R26, RZ, 0x3c, !PT ;  /* 0x0000001a1c0e7212 */ /* 0x000fe400078e3cff */
[----:B------:R-:W-:Y:S02]  /*1de00*/  LOP3.LUT R92, R47, R92, RZ, 0x3c, !PT ;  /* 0x0000005c2f5c7212 */ /* 0x000fe400078e3cff */
[----:B------:R-:W-:Y:S02]  /*1de10*/  MOV R72, R72 ;  /* 0x0000004800487202 */ /* 0x000fe40000000f00 */
[----:B------:R-:W-:Y:S02]  /*1de20*/  LOP3.LUT R47, R110, 0x380, RZ, 0xc0, !PT ;  /* 0x000003806e2f7812 */ /* 0x000fe400078ec0ff */
[----:B------:R-:W-:-:S02]  /*1de30*/  MOV R76, R76 ;  /* 0x0000004c004c7202 */ /* 0x000fc40000000f00 */
[----:B0-----:R-:W-:Y:S02]  /*1de40*/  F2FP.F16.F32.PACK_AB R4, R33, R24 ;  /* 0x000000182104723e */ /* 0x001fe400000000ff */
[----:B------:R-:W-:Y:S02]  /*1de50*/  F2FP.F16.F32.PACK_AB R5, R35, R34 ;  /* 0x000000222305723e */ /* 0x000fe400000000ff */
[----:B------:R-:W-:Y:S02]  /*1de60*/  F2FP.F16.F32.PACK_AB R6, R37, R158 ;  /* 0x0000009e2506723e */ /* 0x000fe400000000ff */
[----:B------:R-:W-:Y:S02]  /*1de70*/  F2FP.F16.F32.PACK_AB R7, R39, R38 ;  /* 0x000000262707723e */ /* 0x000fe400000000ff */
[----:B------:R-:W-:Y:S02]  /*1de80*/  F2FP.F16.F32.PACK_AB R10, R45, R160 ;  /* 0x000000a02d0a723e */ /* 0x000fe400000000ff */
[----:B------:R-:W-:-:S02]  /*1de90*/  MOV R3, R12 ;  /* 0x0000000c00037202 */ /* 0x000fc40000000f00 */
[----:B------:R-:W-:Y:S01]  /*1dea0*/  MOV R28, R14 ;  /* 0x0000000e001c7202 */ /* 0x000fe20000000f00 */
[----:B------:R0:W-:Y:S01]  /*1deb0*/  STSM.16.M88.4 [R72], R4 ;  /* 0x0000000448007844 */ /* 0x0001e20000000200 */
[----:B------:R-:W-:Y:S02]  /*1dec0*/  MOV R80, R80 ;  /* 0x0000005000507202 */ /* 0x000fe40000000f00 */
[----:B------:R-:W-:Y:S02]  /*1ded0*/  F2FP.F16.F32.PACK_AB R12, R49, R161 ;  /* 0x000000a1310c723e */ /* 0x000fe400000000ff */
[----:B------:R-:W-:Y:S02]  /*1dee0*/  F2FP.F16.F32.PACK_AB R13, R51, R50 ;  /* 0x00000032330d723e */ /* 0x000fe400000000ff */
[----:B------:R-:W-:Y:S02]  /*1def0*/  F2FP.F16.F32.PACK_AB R14, R53, R162 ;  /* 0x000000a2350e723e */ /* 0x000fe400000000ff */
[----:B------:R-:W-:-:S02]  /*1df00*/  F2FP.F16.F32.PACK_AB R15, R55, R54 ;  /* 0x00000036370f723e */ /* 0x000fc400000000ff */
[----:B------:R-:W-:Y:S02]  /*1df10*/  SHF.R.U64 R47, R47, 0x3, RZ ;  /* 0x000000032f2f7819 */ /* 0x000fe400000012ff */
[----:B------:R-:W-:Y:S02]  /*1df20*/  MOV R84, R84 ;  /* 0x0000005400547202 */ /* 0x000fe40000000f00 */
[----:B------:R-:W-:Y:S02]  /*1df30*/  F2FP.F16.F32.PACK_AB R24, R57, R163 ;  /* 0x000000a33918723e */ /* 0x000fe400000000ff */
[----:B------:R-:W-:Y:S02]  /*1df40*/  F2FP.F16.F32.PACK_AB R25, R59, R58 ;  /* 0x0000003a3b19723e */ /* 0x000fe400000000ff */
[----:B------:R-:W-:Y:S02]  /*1df50*/  F2FP.F16.F32.PACK_AB R26, R61, R164 ;  /* 0x000000a43d1a723e */ /* 0x000fe400000000ff */
[----:B------:R-:W-:Y:S01]  /*1df60*/  F2FP.F16.F32.PACK_AB R27, R63, R62 ;  /* 0x0000003e3f1b723e */ /* 0x000fe200000000ff */
[----:B------:R-:W-:Y:S01]  /*1df70*/  IMAD.X R107, RZ, RZ, R115, P4 ;  /* 0x000000ffff6b7224 */ /* 0x000fe200020e0673 */
[----:B------:R-:W-:Y:S01]  /*1df80*/  MOV R88, R88 ;  /* 0x0000005800587202 */ /* 0x000fe20000000f00 */
[----:B------:R1:W-:Y:S01]  /*1df90*/  STSM.16.M88.4 [R76], R8 ;  /* 0x000000084c007844 */ /* 0x0003e20000000200 */
[----:B0-----:R-:W-:-:S02]  /*1dfa0*/  F2FP.F16.F32.PACK_AB R4, R65, R165 ;  /* 0x000000a54104723e */ /* 0x001fc400000000ff */
[----:B------:R-:W-:Y:S02]  /*1dfb0*/  F2FP.F16.F32.PACK_AB R5, R67, R66 ;  /* 0x000000424305723e */ /* 0x000fe400000000ff */
[----:B------:R-:W-:Y:S02]  /*1dfc0*/  F2FP.F16.F32.PACK_AB R6, R69, R166 ;  /* 0x000000a64506723e */ /* 0x000fe400000000ff */
[----:B------:R-:W-:Y:S02]  /*1dfd0*/  F2FP.F16.F32.PACK_AB R7, R71, R70 ;  /* 0x000000464707723e */ /* 0x000fe400000000ff */
[----:B------:R-:W-:Y:S01]  /*1dfe0*/  IADD3.X R105, RZ, R115, RZ, P0, !PT ;  /* 0x00000073ff697210 */ /* 0x000fe200007fe4ff */
[----:B------:R-:W-:Y:S01]  /*1dff0*/  STSM.16.M88.4 [R80], R12 ;  /* 0x0000000c50007844 */ /* 0x000fe20000000200 */
[----:B------:R-:W-:Y:S02]  /*1e000*/  MOV R92, R92 ;  /* 0x0000005c005c7202 */ /* 0x000fe40000000f00 */
[----:B------:R-:W-:Y:S01]  /*1e010*/  LOP3.LUT R110, R47, R110, RZ, 0x3c, !PT ;  /* 0x0000006e2f6e7212 */ /* 0x000fe200078e3cff */
[----:B------:R-:W-:Y:S01]  /*1e020*/  STSM.16.M88.4 [R84], R24 ;  /* 0x0000001854007844 */ /* 0x000fe20000000200 */
[----:B------:R-:W-:-:S02]  /*1e030*/  MOV R96, R96 ;  /* 0x0000006000607202 */ /* 0x000fc40000000f00 */
[----:B-1----:R-:W-:Y:S02]  /*1e040*/  F2FP.F16.F32.PACK_AB R8, R32, R167 ;  /* 0x000000a72008723e */ /* 0x002fe400000000ff */
[----:B------:R-:W-:Y:S02]  /*1e050*/  F2FP.F16.F32.PACK_AB R9, R75, R74 ;  /* 0x0000004a4b09723e */ /* 0x000fe400000000ff */
[----:B------:R-:W-:Y:S02]  /*1e060*/  F2FP.F16.F32.PACK_AB R10, R44, R168 ;  /* 0x000000a82c0a723e */ /* 0x000fe400000000ff */
[----:B------:R-:W-:Y:S02]  /*1e070*/  F2FP.F16.F32.PACK_AB R11, R79, R78 ;  /* 0x0000004e4f0b723e */ /* 0x000fe400000000ff */
[----:B------:R-:W-:Y:S02]  /*1e080*/  F2FP.F16.F32.PACK_AB R32, R56, R169 ;  /* 0x000000a93820723e */ /* 0x000fe400000000ff */
[----:B------:R-:W-:-:S02]  /*1e090*/  F2FP.F16.F32.PACK_AB R33, R83, R82 ;  /* 0x000000525321723e */ /* 0x000fc400000000ff */
[----:B------:R-:W-:Y:S02]  /*1e0a0*/  F2FP.F16.F32.PACK_AB R34, R64, R170 ;  /* 0x000000aa4022723e */ /* 0x000fe400000000ff */
[----:B------:R-:W-:Y:S01]  /*1e0b0*/  F2FP.F16.F32.PACK_AB R35, R87, R86 ;  /* 0x000000565723723e */ /* 0x000fe200000000ff */
[----:B------:R0:W-:Y:S01]  /*1e0c0*/  STSM.16.M88.4 [R88], R4 ;  /* 0x0000000458007844 */ /* 0x0001e20000000200 */
[----:B------:R-:W-:Y:S01]  /*1e0d0*/  MOV R100, R100 ;  /* 0x0000006400647202 */ /* 0x000fe20000000f00 */
[----:B------:R-:W-:Y:S01]  /*1e0e0*/  IMAD.X R109, RZ, RZ, R115, P3 ;  /* 0x000000ffff6d7224 */ /* 0x000fe200018e0673 */
[----:B------:R-:W-:Y:S02]  /*1e0f0*/  F2FP.F16.F32.PACK_AB R44, R68, R171 ;  /* 0x000000ab442c723e */ /* 0x000fe400000000ff */
[----:B------:R-:W-:Y:S02]  /*1e100*/  F2FP.F16.F32.PACK_AB R45, R91, R90 ;  /* 0x0000005a5b2d723e */ /* 0x000fe400000000ff */
[----:B------:R-:W-:-:S02]  /*1e110*/  F2FP.F16.F32.PACK_AB R47, R95, R94 ;  /* 0x0000005e5f2f723e */ /* 0x000fc400000000ff */
[----:B------:R-:W-:Y:S02]  /*1e120*/  MOV R104, R104 ;  /* 0x0000006800687202 */ /* 0x000fe40000000f00 */
[----:B------:R-:W-:Y:S02]  /*1e130*/  F2FP.F16.F32.PACK_AB R56, R153, R173 ;  /* 0x000000ad9938723e */ /* 0x000fe400000000ff */
[----:B------:R-:W-:Y:S02]  /*1e140*/  F2FP.F16.F32.PACK_AB R57, R99, R98 ;  /* 0x000000626339723e */ /* 0x000fe400000000ff */
[----:B------:R-:W-:Y:S02]  /*1e150*/  F2FP.F16.F32.PACK_AB R58, R154, R174 ;  /* 0x000000ae9a3a723e */ /* 0x000fe400000000ff */
[----:B------:R-:W-:Y:S01]  /*1e160*/  F2FP.F16.F32.PACK_AB R59, R103, R102 ;  /* 0x00000066673b723e */ /* 0x000fe200000000ff */
[----:B------:R-:W-:Y:S01]  /*1e170*/  STSM.16.M88.4 [R92], R8 ;  /* 0x000000085c007844 */ /* 0x000fe20000000200 */
[----:B------:R-:W-:Y:S01]  /*1e180*/  MOV R106, R106 ;  /* 0x0000006a006a7202 */ /* 0x000fe20000000f00 */
[----:B------:R-:W1:Y:S01]  /*1e190*/  LDC R82, c[0x0][0xbe8] ;  /* 0x0002fa00ff527b82 */ /* 0x000e620000000800 */
[----:B0-----:R-:W-:-:S02]  /*1e1a0*/  F2FP.F16.F32.PACK_AB R4, R155, R175 ;  /* 0x000000af9b04723e */ /* 0x001fc400000000ff */
[----:B------:R-:W-:Y:S02]  /*1e1b0*/  F2FP.F16.F32.PACK_AB R5, R40, R36 ;  /* 0x000000242805723e */ /* 0x000fe400000000ff */
[----:B------:R-:W-:Y:S02]  /*1e1c0*/  F2FP.F16.F32.PACK_AB R6, R156, R176 ;  /* 0x000000b09c06723e */ /* 0x000fe400000000ff */
[----:B------:R-:W-:Y:S01]  /*1e1d0*/  F2FP.F16.F32.PACK_AB R7, R48, R43 ;  /* 0x0000002b3007723e */ /* 0x000fe200000000ff */
[----:B------:R-:W-:Y:S04]  /*1e1e0*/  STSM.16.M88.4 [R96], R32 ;  /* 0x0000002060007844 */ /* 0x000fe80000000200 */
[----:B------:R-:W-:Y:S04]  /*1e1f0*/  STSM.16.M88.4 [R100], R44 ;  /* 0x0000002c64007844 */ /* 0x000fe80000000200 */
[----:B------:R-:W-:Y:S04]  /*1e200*/  STSM.16.M88.4 [R104], R56 ;  /* 0x0000003868007844 */ /* 0x000fe80000000200 */
[----:B------:R0:W-:Y:S02]  /*1e210*/  STSM.16.M88.4 [R106], R4 ;  /* 0x000000046a007844 */ /* 0x0001e40000000200 */
[----:B0-----:R-:W0:Y:S01]  /*1e220*/  S2R R5, SR_TID.X ;  /* 0x0000000000057919 */ /* 0x001e220000002100 */
[----:B------:R-:W-:-:S02]  /*1e230*/  IADD3.X R111, RZ, R115, RZ, P6, !PT ;  /* 0x00000073ff6f7210 */ /* 0x000fc400037fe4ff */
[----:B------:R-:W-:Y:S02]  /*1e240*/  MOV R108, R108 ;  /* 0x0000006c006c7202 */ /* 0x000fe40000000f00 */
[----:B------:R-:W-:Y:S02]  /*1e250*/  F2FP.F16.F32.PACK_AB R8, R157, R177 ;  /* 0x000000b19d08723e */ /* 0x000fe400000000ff */
[----:B------:R-:W-:Y:S02]  /*1e260*/  F2FP.F16.F32.PACK_AB R9, R60, R52 ;  /* 0x000000343c09723e */ /* 0x000fe400000000ff */
[----:B------:R-:W-:Y:S02]  /*1e270*/  F2FP.F16.F32.PACK_AB R10, R117, R116 ;  /* 0x00000074750a723e */ /* 0x000fe400000000ff */
[----:B------:R-:W-:Y:S02]  /*1e280*/  F2FP.F16.F32.PACK_AB R11, R119, R118 ;  /* 0x00000076770b723e */ /* 0x000fe400000000ff */
[----:B------:R-:W-:-:S02]  /*1e290*/  MOV R110, R110 ;  /* 0x0000006e006e7202 */ /* 0x000fc40000000f00 */
[----:B------:R-:W-:Y:S02]  /*1e2a0*/  F2FP.F16.F32.PACK_AB R12, R121, R120 ;  /* 0x00000078790c723e */ /* 0x000fe400000000ff */
[----:B------:R-:W-:Y:S02]  /*1e2b0*/  F2FP.F16.F32.PACK_AB R13, R123, R122 ;  /* 0x0000007a7b0d723e */ /* 0x000fe400000000ff */
[----:B------:R-:W-:Y:S02]  /*1e2c0*/  F2FP.F16.F32.PACK_AB R14, R125, R124 ;  /* 0x0000007c7d0e723e */ /* 0x000fe400000000ff */
[----:B------:R-:W-:Y:S01]  /*1e2d0*/  F2FP.F16.F32.PACK_AB R15, R127, R126 ;  /* 0x0000007e7f0f723e */ /* 0x000fe200000000ff */
[----:B------:R-:W-:Y:S01]  /*1e2e0*/  STSM.16.M88.4 [R108], R8 ;  /* 0x000000086c007844 */ /* 0x000fe20000000200 */
[----:B------:R-:W-:-:S03]  /*1e2f0*/  IMAD.X R113, RZ, RZ, R115, P5 ;  /* 0x000000ffff717224 */ /* 0x000fc600028e0673 */
[----:B------:R2:W-:Y:S01]  /*1e300*/  STSM.16.M88.4 [R110], R12 ;  /* 0x0000000c6e007844 */ /* 0x0005e20000000200 */
[----:B0-----:R-:W-:Y:S02]  /*1e310*/  IADD3 R5, R5, -0x80, RZ ;  /* 0xffffff8005057810 */ /* 0x001fe40007ffe0ff */
[----:B------:R-:W-:Y:S02]  /*1e320*/  MOV R112, R112 ;  /* 0x0000007000707202 */ /* 0x000fe40000000f00 */
[----:B--2---:R-:W-:-:S04]  /*1e330*/  SHF.R.S32.HI R12, RZ, 0x1f, R5 ;  /* 0x0000001fff0c7819 */ /* 0x004fc80000011405 */
[----:B------:R-:W-:Y:S02]  /*1e340*/  LEA.HI R9, R12, R5, RZ, 0x7 ;  /* 0x000000050c097211 */ /* 0x000fe400078f38ff */
[----:B------:R-:W-:Y:S02]  /*1e350*/  F2FP.F16.F32.PACK_AB R24, R129, R128 ;  /* 0x000000808118723e */ /* 0x000fe400000000ff */
[----:B------:R-:W-:Y:S02]  /*1e360*/  F2FP.F16.F32.PACK_AB R25, R131, R130 ;  /* 0x000000828319723e */ /* 0x000fe400000000ff */
[----:B------:R-:W-:Y:S02]  /*1e370*/  F2FP.F16.F32.PACK_AB R26, R133, R132 ;  /* 0x00000084851a723e */ /* 0x000fe400000000ff */
[----:B------:R-:W-:Y:S02]  /*1e380*/  F2FP.F16.F32.PACK_AB R27, R135, R134 ;  /* 0x00000086871b723e */ /* 0x000fe400000000ff */
[----:B------:R-:W-:Y:S01]  /*1e390*/  LOP3.LUT R8, R9, 0xffffff80, RZ, 0xc0, !PT ;  /* 0xffffff8009087812 */ /* 0x000fe200078ec0ff */
[----:B----4-:R-:W-:Y:S01]  /*1e3a0*/  IMAD.SHL.U32 R4, R136, 0x4, RZ ;  /* 0x0000000488047824 */ /* 0x010fe200078e00ff */
[----:B------:R-:W-:Y:S01]  /*1e3b0*/  SHF.R.S32.HI R10, RZ, 0x1f, R136 ;  /* 0x0000001fff0a7819 */ /* 0x000fe20000011488 */
[----:B------:R0:W-:Y:S01]  /*1e3c0*/  STSM.16.M88.4 [R112], R24 ;  /* 0x0000001870007844 */ /* 0x0001e20000000200 */
[----:B------:R-:W-:-:S02]  /*1e3d0*/  F2FP.F16.F32.PACK_AB R32, R137, R178 ;  /* 0x000000b28920723e */ /* 0x000fc400000000ff */
[----:B------:R-:W-:Y:S02]  /*1e3e0*/  F2FP.F16.F32.PACK_AB R33, R139, R138 ;  /* 0x0000008a8b21723e */ /* 0x000fe400000000ff */
[----:B------:R-:W-:Y:S02]  /*1e3f0*/  F2FP.F16.F32.PACK_AB R34, R141, R179 ;  /* 0x000000b38d22723e */ /* 0x000fe400000000ff */
[----:B------:R-:W-:Y:S02]  /*1e400*/  F2FP.F16.F32.PACK_AB R35, R143, R142 ;  /* 0x0000008e8f23723e */ /* 0x000fe400000000ff */
[----:B------:R-:W-:Y:S02]  /*1e410*/  SHF.L.U64.HI R15, R136, 0x2, R10 ;  /* 0x00000002880f7819 */ /* 0x000fe4000001020a */
[----:B------:R-:W-:Y:S01]  /*1e420*/  IADD3 R6, P1, R4, UR4, RZ ;  /* 0x0000000404067c10 */ /* 0x000fe2000ff3e0ff */
[----:B------:R2:W-:Y:S01]  /*1e430*/  STSM.16.M88.4 [R3], R32 ;  /* 0x0000002003007844 */ /* 0x0005e20000000200 */
[----:B0-----:R-:W-:Y:S01]  /*1e440*/  IMAD.IADD R24, R5, 0x1, -R8 ;  /* 0x0000000105187824 */ /* 0x001fe200078e0a08 */
[----:B------:R-:W-:-:S02]  /*1e450*/  ISETP.NE.U32.AND P0, PT, RZ, UR4, PT ;  /* 0x00000004ff007c0c */ /* 0x000fc4000bf05070 */
[----:B------:R-:W-:Y:S02]  /*1e460*/  IADD3.X R7, R15, UR5, RZ, P1, !PT ;  /* 0x000000050f077c10 */ /* 0x000fe40008ffe4ff */
[----:B-1----:R-:W-:Y:S02]  /*1e470*/  ISETP.NE.AND P1, PT, R82, 0x1, PT ;  /* 0x000000015200780c */ /* 0x002fe40003f25270 */
[----:B------:R-:W-:Y:S01]  /*1e480*/  ISETP.NE.AND.EX P0, PT, RZ, UR5, PT, P0 ;  /* 0x00000005ff007c0c */ /* 0x000fe2000bf05300 */
[----:B------:R-:W-:Y:S01]  /*1e490*/  ULDC.64 UR4, c[0x0][0xc08] ;  /* 0x0003020000047ab9 */ /* 0x000fe20000000a00 */
[----:B--2---:R-:W-:Y:S01]  /*1e4a0*/  SHF.R.S32.HI R3, RZ, 0x1f, R24 ;  /* 0x0000001fff037819 */ /* 0x004fe20000011418 */
[----:B------:R0:W-:Y:S01]  /*1e4b0*/  STSM.16.M88.4 [R28], R144 ;  /* 0x000000901c007844 */ /* 0x0001e20000000200 */
[----:B------:R-:W-:Y:S02]  /*1e4c0*/  BAR.SYNC.DEFER_BLOCKING 0x1, 0x100 ;  /* 0x0044000000007b1d */ /* 0x000fe40000010000 */
[----:B------:R-:W-:-:S02]  /*1e4d0*/  LEA.HI R8, R3, R24, RZ, 0x2 ;  /* 0x0000001803087211 */ /* 0x000fc400078f10ff */
[----:B------:R-:W-:Y:S02]  /*1e4e0*/  ISETP.NE.U32.AND P2, PT, RZ, UR4, PT ;  /* 0x00000004ff007c0c */ /* 0x000fe4000bf45070 */
[--C-:B------:R-:W-:Y:S02]  /*1e4f0*/  SHF.R.S32.HI R11, RZ, 0x2, R8.reuse ;  /* 0x00000002ff0b7819 */ /* 0x100fe40000011408 */
[----:B------:R-:W1:Y:S01]  /*1e500*/  @P1 LDC R13, c[0x0][0xbf0] ;  /* 0x0002fc00ff0d1b82 */ /* 0x000e620000000800 */
[----:B------:R-:W-:Y:S02]  /*1e510*/  SHF.R.S32.HI R26, RZ, 0x1f, R8 ;  /* 0x0000001fff1a7819 */ /* 0x000fe40000011408 */
[----:B------:R-:W-:Y:S02]  /*1e520*/  LEA.HI R12, R12, R5, RZ, 0x2 ;  /* 0x000000050c0c7211 */ /* 0x000fe400078f10ff */
[----:B------:R-:W-:Y:S02]  /*1e530*/  ISETP.NE.AND.EX P2, PT, RZ, UR5, PT, P2 ;  /* 0x00000005ff007c0c */ /* 0x000fe4000bf45320 */
[----:B------:R-:W-:Y:S01]  /*1e540*/  LEA.HI R26, R26, R11, RZ, 0x3 ;  /* 0x0000000b1a1a7211 */ /* 0x000fe200078f18ff */
[----:B------:R-:W2:Y:S01]  /*1e550*/  @P1 LDC R8, c[0x0][0xbec] ;  /* 0x0002fb00ff081b82 */ /* 0x000ea20000000800 */
[----:B------:R-:W-:-:S02]  /*1e560*/  LOP3.LUT R12, R12, 0xfffffffc, RZ, 0xc0, !PT ;  /* 0xfffffffc0c0c7812 */ /* 0x000fc400078ec0ff */
[----:B------:R-:W-:Y:S02]  /*1e570*/  LOP3.LUT R26, R26, 0xfffffff8, RZ, 0xc0, !PT ;  /* 0xfffffff81a1a7812 */ /* 0x000fe400078ec0ff */
[----:B------:R-:W-:Y:S01]  /*1e580*/  LEA.HI R3, R3, R24, RZ, 0x5 ;  /* 0x0000001803037211 */ /* 0x000fe200078f28ff */
[----:B------:R-:W-:Y:S01]  /*1e590*/  IMAD.IADD R12, R5, 0x1, -R12 ;  /* 0x00000001050c7824 */ /* 0x000fe200078e0a0c */
[----:B------:R-:W-:Y:S02]  /*1e5a0*/  SHF.R.S32.HI R14, RZ, 0x7, R9 ;  /* 0x00000007ff0e7819 */ /* 0x000fe40000011409 */
[----:B------:R-:W-:Y:S02]  /*1e5b0*/  IADD3 R26, R11, -R26, RZ ;  /* 0x8000001a0b1a7210 */ /* 0x000fe40007ffe0ff */
[----:B------:R-:W-:Y:S02]  /*1e5c0*/  SHF.R.S32.HI R3, RZ, 0x5, R3 ;  /* 0x00000005ff037819 */ /* 0x000fe40000011403 */
[----:B------:R-:W-:-:S02]  /*1e5d0*/  LEA.HI R9, R9, R14, RZ, 0x1 ;  /* 0x0000000e09097211 */ /* 0x000fc400078f08ff */
[----:B------:R-:W-:Y:S02]  /*1e5e0*/  LEA.HI R5, R12, R12, RZ, 0x1 ;  /* 0x0000000c0c057211 */ /* 0x000fe400078f08ff */
[----:B------:R-:W-:Y:S01]  /*1e5f0*/  @P2 IADD3 R4, P3, R4, UR4, RZ ;  /* 0x0000000404042c10 */ /* 0x000fe2000ff7e0ff */
[----:B------:R-:W-:Y:S01]  /*1e600*/  ULDC UR4, c[0x0][0xa88] ;  /* 0x0002a20000047ab9 */ /* 0x000fe20000000800 */
[----:B------:R-:W-:Y:S01]  /*1e610*/  IMAD R26, R3, 0x10, R26 ;  /* 0x00000010031a7824 */ /* 0x000fe200078e021a */
[----:B------:R-:W-:Y:S01]  /*1e620*/  LOP3.LUT R9, R9, 0x3fffffe, RZ, 0xc0, !PT ;  /* 0x03fffffe09097812 */ /* 0x000fe200078ec0ff */
[----:B------:R-:W-:Y:S01]  /*1e630*/  IMAD.MOV.U32 R80, RZ, RZ, RZ ;  /* 0x000000ffff507224 */ /* 0x000fe200078e00ff */
[----:B------:R-:W-:Y:S02]  /*1e640*/  LOP3.LUT R11, R5, 0x1ffffffe, RZ, 0xc0, !PT ;  /* 0x1ffffffe050b7812 */ /* 0x000fe400078ec0ff */
[----:B------:R-:W-:Y:S02]  /*1e650*/  MOV R3, UR4 ;  /* 0x0000000400037c02 */ /* 0x000fe40008000f00 */
[----:B------:R-:W-:Y:S01]  /*1e660*/  @P2 IADD3.X R5, R15, UR5, RZ, P3, !PT ;  /* 0x000000050f052c10 */ /* 0x000fe20009ffe4ff */
[----:B------:R-:W-:Y:S01]  /*1e670*/  IMAD.IADD R9, R14, 0x1, -R9 ;  /* 0x000000010e097824 */ /* 0x000fe200078e0a09 */
[----:B------:R0:W5:Y:S01]  /*1e680*/  @P0 LDG.E R80, desc[UR6][R6.64] ;  /* 0x0000000606500981 */ /* 0x000162000c1e1900 */
[----:B------:R-:W-:-:S03]  /*1e690*/  IMAD.IADD R11, R12, 0x1, -R11 ;  /* 0x000000010c0b7824 */ /* 0x000fc600078e0a0b */
[----:B------:R0:W5:Y:S01]  /*1e6a0*/  @P2 LDG.E R3, desc[UR6][R4.64] ;  /* 0x0000000604032981 */ /* 0x000162000c1e1900 */
[----:B------:R-:W-:Y:S01]  /*1e6b0*/  IMAD R26, R9, 0x40, R26 ;  /* 0x00000040091a7824 */ /* 0x000fe200078e021a */
[----:B------:R-:W-:Y:S06]  /*1e6c0*/  @P2 BRA `(.L_x_657) ;  /* 0x0000000000142947 */ /* 0x000fec0003800000 */
[----:B------:R-:W-:Y:S05]  /*1e6d0*/  @!P0 BRA `(.L_x_657) ;  /* 0x0000000000108947 */ /* 0x000fea0003800000 */
[----:B------:R-:W-:Y:S02]  /*1e6e0*/  ULDC.64 UR4, c[0x0][0x208] ;  /* 0x0000820000047ab9 */ /* 0x000fe40000000a00 */
[----:B0-----:R-:W3:Y:S04]  /*1e6f0*/  LDG.E R4, desc[UR4][R6.64] ;  /* 0x0000000406047981 */ /* 0x001ee8000c1e1900 */
[----:B-----5:R-:W3:Y:S02]  /*1e700*/  LDG.E R3, desc[UR4][R6.64+0x4] ;  /* 0x0000040406037981 */ /* 0x020ee4000c1e1900 */
[----:B---3--:R-:W-:-:S07]  /*1e710*/  IADD3 R3, -R4, R3, RZ ;  /* 0x0000000304037210 */ /* 0x008fce0007ffe1ff */
.L_x_657:
[----:B------:R-:W3:Y:S01]  /*1e720*/  LDL R89, [R1+0x64] ;  /* 0x0000640001597983 */ /* 0x000ee20000100800 */
[----:B------:R-:W-:Y:S01]  /*1e730*/  IMAD R11, R11, 0x8, R26 ;  /* 0x000000080b0b7824 */ /* 0x000fe200078e021a */
[----:B------:R-:W-:Y:S01]  /*1e740*/  ULDC.64 UR4, c[0x0][0xb90] ;  /* 0x0002e40000047ab9 */ /* 0x000fe20000000a00 */
[----:B-----5:R-:W-:Y:S01]  /*1e750*/  SHF.R.S32.HI R81, RZ, 0x1f, R80 ;  /* 0x0000001fff517819 */ /* 0x020fe20000011450 */
[----:B------:R-:W4:Y:S01]  /*1e760*/  LDL.LU R88, [R1+0x68] ;  /* 0x0000680001587983 */ /* 0x000f220000300800 */
[----:B0-----:R-:W-:Y:S02]  /*1e770*/  SEL R28, R10, RZ, !P0 ;  /* 0x000000ff0a1c7207 */ /* 0x001fe40004000000 */
[----:B------:R-:W-:Y:S01]  /*1e780*/  SEL R83, R136, RZ, !P0 ;  /* 0x000000ff88537207 */ /* 0x000fe20004000000 */
[----:B------:R-:W2:Y:S01]  /*1e790*/  LDL.LU R86, [R1+0x74] ;  /* 0x0000740001567983 */ /* 0x000ea20000300800 */
[----:B------:R-:W-:Y:S01]  /*1e7a0*/  IMAD R3, R3, R82, RZ ;  /* 0x0000005203037224 */ /* 0x000fe200078e02ff */
[----:B------:R-:W0:Y:S01]  /*1e7b0*/  @P1 LDC R85, c[0x0][0xbec] ;  /* 0x0002fb00ff551b82 */ /* 0x000e220000000800 */
[----:B------:R-:W-:-:S07]  /*1e7c0*/  ULDC.64 UR6, c[0x0][0x208] ;  /* 0x0000820000067ab9 */ /* 0x000fce0000000a00 */
[----:B------:R-:W0:Y:S01]  /*1e7d0*/  @P1 LDC R87, c[0x0][0xbf0] ;  /* 0x0002fc00ff571b82 */ /* 0x000e220000000800 */
[----:B------:R-:W-:Y:S01]  /*1e7e0*/  BSSY B1, `(.L_x_658) ;  /* 0x00000d1000017945 */ /* 0x000fe20003800000 */
[----:B---3--:R-:W-:Y:S01]  /*1e7f0*/  IMAD R9, R219, 0x8, R89 ;  /* 0x00000008db097824 */ /* 0x008fe200078e0259 */
[----:B----4-:R-:W-:-:S03]  /*1e800*/  SHF.R.S32.HI R84, RZ, 0x1f, R88 ;  /* 0x0000001fff547819 */ /* 0x010fc60000011458 */
[----:B------:R-:W-:Y:S02]  /*1e810*/  IMAD.SHL.U32 R9, R9, 0x8, RZ ;  /* 0x0000000809097824 */ /* 0x000fe400078e00ff */
[C---:B--2---:R-:W-:Y:S01]  /*1e820*/  IMAD R15, R86.reuse, 0x80, R11 ;  /* 0x00000080560f7824 */ /* 0x044fe200078e020b */
[----:B------:R-:W-:Y:S01]  /*1e830*/  LEA R14, R86, R26, 0x7 ;  /* 0x0000001a560e7211 */ /* 0x000fe200078e38ff */
[----:B------:R-:W-:Y:S02]  /*1e840*/  IMAD R4, R84, UR4, RZ ;  /* 0x0000000454047c24 */ /* 0x000fe4000f8e02ff */
[----:B------:R-:W-:Y:S01]  /*1e850*/  @P1 IMAD.HI.U32 R6, R15, R8, RZ ;  /* 0x000000080f061227 */ /* 0x000fe200078e00ff */
[----:B------:R-:W-:-:S03]  /*1e860*/  MOV R7, R15 ;  /* 0x0000000f00077202 */ /* 0x000fc60000000f00 */
[C---:B------:R-:W-:Y:S01]  /*1e870*/  IMAD R11, R88.reuse, UR5, R4 ;  /* 0x00000005580b7c24 */ /* 0x040fe2000f8e0204 */
[----:B-1----:R-:W-:Y:S01]  /*1e880*/  @P1 SHF.R.U32.HI R7, RZ, R13, R6 ;  /* 0x0000000dff071219 */ /* 0x002fe20000011606 */
[----:B------:R-:W-:Y:S01]  /*1e890*/  IMAD.WIDE.U32 R4, R88, UR4, R80 ;  /* 0x0000000458047c25 */ /* 0x000fe2000f8e0050 */
[----:B------:R-:W-:-:S03]  /*1e8a0*/  ULDC.64 UR4, c[0x0][0xb98] ;  /* 0x0002e60000047ab9 */ /* 0x000fc60000000a00 */
[----:B------:R-:W-:Y:S01]  /*1e8b0*/  IMAD.WIDE R20, R9, 0x2, R20 ;  /* 0x0000000209147825 */ /* 0x000fe200078e0214 */
[----:B------:R-:W-:-:S03]  /*1e8c0*/  IADD3 R5, R5, R11, RZ ;  /* 0x0000000b05057210 */ /* 0x000fc60007ffe0ff */
[----:B------:R-:W-:Y:S01]  /*1e8d0*/  IMAD.MOV R11, RZ, RZ, -R7 ;  /* 0x000000ffff0b7224 */ /* 0x000fe200078e0a07 */
[----:B------:R-:W-:Y:S01]  /*1e8e0*/  IADD3 R13, P6, R20, 0x2000, RZ ;  /* 0x00002000140d7810 */ /* 0x000fe20007fde0ff */
[----:B------:R-:W-:Y:S01]  /*1e8f0*/  IMAD R6, R28, UR4, RZ ;  /* 0x000000041c067c24 */ /* 0x000fe2000f8e02ff */
[C---:B------:R-:W-:Y:S01]  /*1e900*/  IADD3 R25, P5, R20.reuse, 0x3000, RZ ;  /* 0x0000300014197810 */ /* 0x040fe20007fbe0ff */
[----:B------:R-:W-:Y:S01]  /*1e910*/  IMAD.WIDE.U32 R4, R83, UR4, R4 ;  /* 0x0000000453047c25 */ /* 0x000fe2000f8e0004 */
[----:B------:R-:W-:Y:S02]  /*1e920*/  IADD3 R33, P4, R20, 0x4000, RZ ;  /* 0x0000400014217810 */ /* 0x000fe40007f9e0ff */
[----:B------:R-:W-:Y:S01]  /*1e930*/  LOP3.LUT R12, R13, 0x380, RZ, 0xc0, !PT ;  /* 0x000003800d0c7812 */ /* 0x000fe200078ec0ff */
[----:B------:R-:W-:Y:S01]  /*1e940*/  IMAD R9, R82, R11, R15 ;  /* 0x0000000b52097224 */ /* 0x000fe200078e020f */
[----:B------:R-:W-:Y:S01]  /*1e950*/  SHF.R.S32.HI R11, RZ, 0x1f, R7 ;  /* 0x0000001fff0b7819 */ /* 0x000fe20000011407 */
[----:B------:R-:W-:Y:S01]  /*1e960*/  IMAD R8, R83, UR5, R6 ;  /* 0x0000000553087c24 */ /* 0x000fe2000f8e0206 */
[----:B------:R-:W-:Y:S01]  /*1e970*/  IADD3 R4, P0, R7, R4, RZ ;  /* 0x0000000407047210 */ /* 0x000fe20007f1e0ff */
[----:B------:R-:W-:Y:S01]  /*1e980*/  ULDC.64 UR4, c[0x0][0xb88] ;  /* 0x0002e20000047ab9 */ /* 0x000fe20000000a00 */
[----:B------:R-:W-:-:S02]  /*1e990*/  SHF.R.S32.HI R6, RZ, 0x1f, R9 ;  /* 0x0000001fff067819 */ /* 0x000fc40000011409 */
[----:B------:R-:W-:Y:S02]  /*1e9a0*/  IADD3.X R5, R11, R5, R8, P0, !PT ;  /* 0x000000050b057210 */ /* 0x000fe400007fe408 */
[----:B------:R-:W-:Y:S01]  /*1e9b0*/  IADD3 R7, P2, R20, 0x1000, RZ ;  /* 0x0000100014077810 */ /* 0x000fe20007f5e0ff */
[----:B------:R-:W-:Y:S01]  /*1e9c0*/  IMAD R6, R6, UR4, RZ ;  /* 0x0000000406067c24 */ /* 0x000fe2000f8e02ff */
[----:B------:R-:W-:Y:S01]  /*1e9d0*/  LOP3.LUT P0, RZ, R24, 0x3, RZ, 0xc0, !PT ;  /* 0x0000000318ff7812 */ /* 0x000fe2000780c0ff */
[----:B------:R-:W-:Y:S01]  /*1e9e0*/  IMAD.WIDE.U32 R4, R9, UR4, R4 ;  /* 0x0000000409047c25 */ /* 0x000fe2000f8e0004 */
[----:B------:R-:W-:Y:S02]  /*1e9f0*/  LOP3.LUT R24, R25, 0x380, RZ, 0xc0, !PT ;  /* 0x0000038019187812 */ /* 0x000fe400078ec0ff */
[----:B------:R-:W-:Y:S01]  /*1ea00*/  LOP3.LUT R32, R33, 0x380, RZ, 0xc0, !PT ;  /* 0x0000038021207812 */ /* 0x000fe200078ec0ff */
[----:B------:R-:W-:Y:S01]  /*1ea10*/  IMAD R11, R9, UR5, R6 ;  /* 0x00000005090b7c24 */ /* 0x000fe2000f8e0206 */
[----:B------:R-:W-:Y:S01]  /*1ea20*/  ULDC.64 UR4, c[0x0][0xb50] ;  /* 0x0002d40000047ab9 */ /* 0x000fe20000000a00 */
[----:B------:R-:W-:-:S02]  /*1ea30*/  IADD3.X R9, RZ, R21, RZ, P2, !PT ;  /* 0x00000015ff097210 */ /* 0x000fc400017fe4ff */
[----:B------:R-:W-:Y:S01]  /*1ea40*/  IMAD.IADD R5, R5, 0x1, R11 ;  /* 0x0000000105057824 */ /* 0x000fe200078e020b */
[----:B------:R-:W-:Y:S02]  /*1ea50*/  LEA R6, P3, R4, UR4, 0x2 ;  /* 0x0000000404067c11 */ /* 0x000fe4000f8610ff */
[----:B------:R-:W-:Y:S02]  /*1ea60*/  IADD3 R41, P2, R20, 0x6000, RZ ;  /* 0x0000600014297810 */ /* 0x000fe40007f5e0ff */
[----:B------:R-:W-:Y:S01]  /*1ea70*/  LEA.HI.X R10, R4, UR5, R5, 0x2, P3 ;  /* 0x00000005040a7c11 */ /* 0x000fe200098f1405 */
[----:B------:R-:W-:Y:S01]  /*1ea80*/  SHFL.IDX PT, R54, R6, RZ, 0x1c1f ;  /* 0x001c1fff06367589 */ /* 0x000fe200000e0000 */
[----:B------:R-:W-:Y:S01]  /*1ea90*/  IADD3 R37, P3, R20, 0x5000, RZ ;  /* 0x0000500014257810 */ /* 0x000fe20007f7e0ff */
[----:B------:R-:W-:Y:S01]  /*1eaa0*/  VIADD R4, R14, 0x8 ;  /* 0x000000080e047836 */ /* 0x000fe20000000000 */
[----:B------:R-:W-:Y:S01]  /*1eab0*/  LOP3.LUT R40, R41, 0x380, RZ, 0xc0, !PT ;  /* 0x0000038029287812 */ /* 0x000fe200078ec0ff */
[----:B------:R-:W1:Y:S01]  /*1eac0*/  SHFL.IDX PT, R55, R10, RZ, 0x1c1f ;  /* 0x001c1fff0a377589 */ /* 0x000e6200000e0000 */
[----:B------:R-:W-:Y:S01]  /*1ead0*/  LOP3.LUT R36, R37, 0x380, RZ, 0xc0, !PT ;  /* 0x0000038025247812 */ /* 0x000fe200078ec0ff */
[----:B------:R-:W-:Y:S01]  /*1eae0*/  ULDC.64 UR4, c[0x0][0xaa0] ;  /* 0x0002a80000047ab9 */ /* 0x000fe20000000a00 */
[----:B------:R-:W-:Y:S01]  /*1eaf0*/  SHF.R.U64 R40, R40, 0x3, RZ ;  /* 0x0000000328287819 */ /* 0x000fe200000012ff */
[----:B------:R-:W-:Y:S01]  /*1eb00*/  SHFL.IDX PT, R58, R6, 0x1, 0x1c1f ;  /* 0x003c1f00063a7f89 */ /* 0x000fe200000e0000 */
[----:B------:R-:W-:-:S02]  /*1eb10*/  SHF.R.U64 R36, R36, 0x3, RZ ;  /* 0x0000000324247819 */ /* 0x000fc400000012ff */
[----:B------:R-:W-:Y:S01]  /*1eb20*/  SHF.R.U64 R12, R12, 0x3, RZ ;  /* 0x000000030c0c7819 */ /* 0x000fe200000012ff */
[----:B------:R-:W2:Y:S01]  /*1eb30*/  SHFL.IDX PT, R59, R10, 0x1, 0x1c1f ;  /* 0x003c1f000a3b7f89 */ /* 0x000ea200000e0000 */
[----:B------:R-:W-:Y:S02]  /*1eb40*/  SHF.R.U64 R24, R24, 0x3, RZ ;  /* 0x0000000318187819 */ /* 0x000fe400000012ff */
[----:B------:R-:W-:Y:S02]  /*1eb50*/  SHF.R.U64 R32, R32, 0x3, RZ ;  /* 0x0000000320207819 */ /* 0x000fe400000012ff */
[----:B------:R-:W-:Y:S01]  /*1eb60*/  LOP3.LUT R40, R40, R41, RZ, 0x3c, !PT ;  /* 0x0000002928287212 */ /* 0x000fe200078e3cff */
[--C-:B------:R-:W-:Y:S01]  /*1eb70*/  IMAD.X R41, RZ, RZ, R21.reuse, P2 ;  /* 0x000000ffff297224 */ /* 0x100fe200010e0615 */
[----:B------:R-:W-:Y:S01]  /*1eb80*/  LOP3.LUT R36, R36, R37, RZ, 0x3c, !PT ;  /* 0x0000002524247212 */ /* 0x000fe200078e3cff */
[--C-:B------:R-:W-:Y:S01]  /*1eb90*/  IMAD.X R37, RZ, RZ, R21.reuse, P3 ;  /* 0x000000ffff257224 */ /* 0x100fe200018e0615 */
[----:B------:R-:W-:Y:S01]  /*1eba0*/  LOP3.LUT R12, R12, R13, RZ, 0x3c, !PT ;  /* 0x0000000d0c0c7212 */ /* 0x000fe200078e3cff */
[--C-:B------:R-:W-:Y:S01]  /*1ebb0*/  IMAD.X R13, RZ, RZ, R21.reuse, P6 ;  /* 0x000000ffff0d7224 */ /* 0x100fe200030e0615 */
[----:B------:R-:W-:Y:S01]  /*1ebc0*/  LOP3.LUT R24, R24, R25, RZ, 0x3c, !PT ;  /* 0x0000001918187212 */ /* 0x000fe200078e3cff */
[----:B------:R-:W-:Y:S01]  /*1ebd0*/  IMAD.X R25, RZ, RZ, R21, P5 ;  /* 0x000000ffff197224 */ /* 0x000fe200028e0615 */
[----:B------:R-:W-:-:S02]  /*1ebe0*/  LOP3.LUT R32, R32, R33, RZ, 0x3c, !PT ;  /* 0x0000002120207212 */ /* 0x000fc400078e3cff */
[C---:B------:R-:W-:Y:S02]  /*1ebf0*/  IADD3 R61, P2, R20.reuse, 0xb000, RZ ;  /* 0x0000b000143d7810 */ /* 0x040fe40007f5e0ff */
[----:B------:R-:W-:Y:S02]  /*1ec00*/  IADD3.X R33, RZ, R21, RZ, P4, !PT ;  /* 0x00000015ff217210 */ /* 0x000fe400027fe4ff */
[C---:B------:R-:W-:Y:S02]  /*1ec10*/  IADD3 R57, P3, R20.reuse, 0xa000, RZ ;  /* 0x0000a00014397810 */ /* 0x040fe40007f7e0ff */
[C---:B------:R-:W-:Y:S02]  /*1ec20*/  IADD3 R45, P6, R20.reuse, 0x7000, RZ ;  /* 0x00007000142d7810 */ /* 0x040fe40007fde0ff */
        /* <DEDUP_REMOVED lines=8> */
[----:B------:R-:W-:Y:S02]  /*1ecb0*/  SHF.R.U64 R60, R60, 0x3, RZ ;  /* 0x000000033c3c7819 */ /* 0x000fe400000012ff */
[----:B------:R-:W-:Y:S02]  /*1ecc0*/  SHF.R.U64 R56, R56, 0x3, RZ ;  /* 0x0000000338387819 */ /* 0x000fe400000012ff */
[----:B------:R-:W-:Y:S02]  /*1ecd0*/  SHF.R.U64 R44, R44, 0x3, RZ ;  /* 0x000000032c2c7819 */ /* 0x000fe400000012ff */
[----:B------:R-:W-:Y:S02]  /*1ece0*/  SHF.R.U64 R48, R48, 0x3, RZ ;  /* 0x0000000330307819 */ /* 0x000fe400000012ff */
[----:B------:R-:W-:Y:S02]  /*1ecf0*/  SHF.R.U64 R52, R52, 0x3, RZ ;  /* 0x0000000334347819 */ /* 0x000fe400000012ff */
[----:B------:R-:W-:-:S02]  /*1ed00*/  SHF.R.U64 R8, R8, 0x3, RZ ;  /* 0x0000000308087819 */ /* 0x000fc400000012ff */
[----:B------:R-:W-:Y:S02]  /*1ed10*/  LOP3.LUT R60, R60, R61, RZ, 0x3c, !PT ;  /* 0x0000003d3c3c7212 */ /* 0x000fe400078e3cff */
[----:B------:R-:W-:Y:S01]  /*1ed20*/  LOP3.LUT R56, R56, R57, RZ, 0x3c, !PT ;  /* 0x0000003938387212 */ /* 0x000fe200078e3cff */
[--C-:B------:R-:W-:Y:S01]  /*1ed30*/  IMAD.X R57, RZ, RZ, R21.reuse, P3 ;  /* 0x000000ffff397224 */ /* 0x100fe200018e0615 */
[----:B------:R-:W-:Y:S02]  /*1ed40*/  IADD3.X R61, RZ, R21, RZ, P2, !PT ;  /* 0x00000015ff3d7210 */ /* 0x000fe400017fe4ff */
[----:B------:R-:W-:Y:S02]  /*1ed50*/  LOP3.LUT R44, R44, R45, RZ, 0x3c, !PT ;  /* 0x0000002d2c2c7212 */ /* 0x000fe400078e3cff */
[----:B------:R-:W-:Y:S01]  /*1ed60*/  LOP3.LUT R48, R48, R49, RZ, 0x3c, !PT ;  /* 0x0000003130307212 */ /* 0x000fe200078e3cff */
[--C-:B------:R-:W-:Y:S01]  /*1ed70*/  IMAD.X R49, RZ, RZ, R21.reuse, P5 ;  /* 0x000000ffff317224 */ /* 0x100fe200028e0615 */
[----:B------:R-:W-:Y:S01]  /*1ed80*/  LOP3.LUT R52, R52, R53, RZ, 0x3c, !PT ;  /* 0x0000003534347212 */ /* 0x000fe200078e3cff */
[----:B------:R-:W-:Y:S01]  /*1ed90*/  IMAD.X R53, RZ, RZ, R21, P4 ;  /* 0x000000ffff357224 */ /* 0x000fe200020e0615 */
[----:B------:R-:W-:-:S02]  /*1eda0*/  ISETP.GE.OR P2, PT, R14, R3, P0 ;  /* 0x000000030e00720c */ /* 0x000fc40000746670 */
[----:B------:R-:W-:Y:S02]  /*1edb0*/  LOP3.LUT R8, R8, R7, RZ, 0x3c, !PT ;  /* 0x0000000708087212 */ /* 0x000fe400078e3cff */
[----:B------:R-:W-:Y:S02]  /*1edc0*/  IADD3.X R45, RZ, R21, RZ, P6, !PT ;  /* 0x00000015ff2d7210 */ /* 0x000fe400037fe4ff */
[----:B------:R-:W-:Y:S02]  /*1edd0*/  IADD3 R5, P3, R20, 0xf000, RZ ;  /* 0x0000f00014057810 */ /* 0x000fe40007f7e0ff */
[----:B------:R-:W-:Y:S02]  /*1ede0*/  ISETP.GE.OR P0, PT, R4, R3, P0 ;  /* 0x000000030400720c */ /* 0x000fe40000706670 */
[C---:B------:R-:W-:Y:S01]  /*1edf0*/  IADD3 R65, P6, R20.reuse, 0xc000, RZ ;  /* 0x0000c00014417810 */ /* 0x040fe20007fde0ff */
[----:B------:R-:W-:Y:S01]  /*1ee00*/  IMAD.X R77, RZ, RZ, R21, P3 ;  /* 0x000000ffff4d7224 */ /* 0x000fe200018e0615 */
[C---:B------:R-:W-:Y:S01]  /*1ee10*/  IADD3 R69, P5, R20.reuse, 0xd000, RZ ;  /* 0x0000d00014457810 */ /* 0x040fe20007fbe0ff */
[----:B-1----:R-:W-:Y:S01]  /*1ee20*/  @!P2 ST.E desc[UR6][R54.64], R0 ;  /* 0x000000003600a985 */ /* 0x002fe2000c101906 */
[----:B------:R-:W-:-:S02]  /*1ee30*/  IADD3 R73, P4, R20, 0xe000, RZ ;  /* 0x0000e00014497810 */ /* 0x000fc40007f9e0ff */
[----:B------:R-:W-:Y:S02]  /*1ee40*/  LOP3.LUT R7, R20, 0x380, RZ, 0xc0, !PT ;  /* 0x0000038014077812 */ /* 0x000fe400078ec0ff */
[----:B------:R-:W-:Y:S02]  /*1ee50*/  LOP3.LUT R4, R5, 0x380, RZ, 0xc0, !PT ;  /* 0x0000038005047812 */ /* 0x000fe400078ec0ff */
[----:B------:R-:W-:Y:S01]  /*1ee60*/  LOP3.LUT R64, R65, 0x380, RZ, 0xc0, !PT ;  /* 0x0000038041407812 */ /* 0x000fe200078ec0ff */
[----:B--2---:R1:W-:Y:S01]  /*1ee70*/  @!P0 ST.E desc[UR6][R58.64], R2 ;  /* 0x000000023a008985 */ /* 0x0043e2000c101906 */
[----:B------:R-:W-:Y:S02]  /*1ee80*/  LOP3.LUT R68, R69, 0x380, RZ, 0xc0, !PT ;  /* 0x0000038045447812 */ /* 0x000fe400078ec0ff */
[----:B------:R-:W-:Y:S01]  /*1ee90*/  LOP3.LUT R72, R73, 0x380, RZ, 0xc0, !PT ;  /* 0x0000038049487812 */ /* 0x000fe200078ec0ff */
[----:B------:R-:W5:Y:S01]  /*1eea0*/  LD.E.128 R8, desc[UR6][R8.64] ;  /* 0x0000000608087980 */ /* 0x000f62000c101d00 */
[----:B------:R-:W-:-:S02]  /*1eeb0*/  SHF.R.U64 R7, R7, 0x3, RZ ;  /* 0x0000000307077819 */ /* 0x000fc400000012ff */
[----:B------:R-:W-:Y:S01]  /*1eec0*/  SHF.R.U64 R4, R4, 0x3, RZ ;  /* 0x0000000304047819 */ /* 0x000fe200000012ff */
[----:B------:R-:W5:Y:S01]  /*1eed0*/  LD.E.128 R12, desc[UR6][R12.64] ;  /* 0x000000060c0c7980 */ /* 0x000f62000c101d00 */
[----:B------:R-:W-:Y:S02]  /*1eee0*/  SHF.R.U64 R64, R64, 0x3, RZ ;  /* 0x0000000340407819 */ /* 0x000fe400000012ff */
[----:B------:R-:W-:Y:S01]  /*1eef0*/  SHF.R.U64 R68, R68, 0x3, RZ ;  /* 0x0000000344447819 */ /* 0x000fe200000012ff */
[----:B------:R-:W5:Y:S01]  /*1ef00*/  LD.E.128 R24, desc[UR6][R24.64] ;  /* 0x0000000618187980 */ /* 0x000f62000c101d00 */
[----:B------:R-:W-:Y:S02]  /*1ef10*/  SHF.R.U64 R72, R72, 0x3, RZ ;  /* 0x0000000348487819 */ /* 0x000fe400000012ff */
[----:B------:R-:W-:Y:S01]  /*1ef20*/  LOP3.LUT R20, R7, R20, RZ, 0x3c, !PT ;  /* 0x0000001407147212 */ /* 0x000fe200078e3cff */
[----:B------:R-:W5:Y:S01]  /*1ef30*/  LD.E.128 R32, desc[UR6][R32.64] ;  /* 0x0000000620207980 */ /* 0x000f62000c101d00 */
[----:B------:R-:W-:Y:S01]  /*1ef40*/  LOP3.LUT R64, R64, R65, RZ, 0x3c, !PT ;  /* 0x0000004140407212 */ /* 0x000fe200078e3cff */
[--C-:B------:R-:W-:Y:S01]  /*1ef50*/  IMAD.X R65, RZ, RZ, R21.reuse, P6 ;  /* 0x000000ffff417224 */ /* 0x100fe200030e0615 */
[----:B------:R-:W-:Y:S01]  /*1ef60*/  LOP3.LUT R68, R68, R69, RZ, 0x3c, !PT ;  /* 0x0000004544447212 */ /* 0x000fe200078e3cff */
[----:B------:R-:W-:Y:S01]  /*1ef70*/  IMAD.X R69, RZ, RZ, R21, P5 ;  /* 0x000000ffff457224 */ /* 0x000fe200028e0615 */
[----:B------:R-:W-:Y:S01]  /*1ef80*/  LOP3.LUT R72, R72, R73, RZ, 0x3c, !PT ;  /* 0x0000004948487212 */ /* 0x000fe200078e3cff */
[----:B------:R-:W5:Y:S01]  /*1ef90*/  LD.E.128 R36, desc[UR6][R36.64] ;  /* 0x0000000624247980 */ /* 0x000f62000c101d00 */
[----:B------:R-:W-:-:S02]  /*1efa0*/  LOP3.LUT R76, R4, R5, RZ, 0x3c, !PT ;  /* 0x00000005044c7212 */ /* 0x000fc400078e3cff */
[----:B------:R-:W-:Y:S01]  /*1efb0*/  IADD3.X R73, RZ, R21, RZ, P4, !PT ;  /* 0x00000015ff497210 */ /* 0x000fe200027fe4ff */
[----:B------:R2:W5:Y:S01]  /*1efc0*/  LD.E.128 R4, desc[UR6][R20.64] ;  /* 0x0000000614047980 */ /* 0x000562000c101d00 */
[----:B-1----:R-:W-:-:S03]  /*1efd0*/  LEA R2, R89, R219, 0x5 ;  /* 0x000000db59027211 */ /* 0x002fc600078e28ff */
[----:B------:R-:W5:Y:S04]  /*1efe0*/  LD.E.128 R40, desc[UR6][R40.64] ;  /* 0x0000000628287980 */ /* 0x000f68000c101d00 */
[----:B------:R-:W5:Y:S01]  /*1eff0*/  LD.E.128 R44, desc[UR6][R44.64] ;  /* 0x000000062c2c7980 */ /* 0x000f62000c101d00 */
[----:B--2---:R-:W-:-:S03]  /*1f000*/  IMAD R21, R81, UR4, RZ ;  /* 0x0000000451157c24 */ /* 0x004fc6000f8e02ff */
[----:B------:R-:W5:Y:S01]  /*1f010*/  LD.E.128 R48, desc[UR6][R48.64] ;  /* 0x0000000630307980 */ /* 0x000f62000c101d00 */
[C---:B------:R-:W-:Y:S02]  /*1f020*/  IMAD R81, R80.reuse, UR5, R21 ;  /* 0x0000000550517c24 */ /* 0x040fe4000f8e0215 */
[----:B------:R-:W-:Y:S01]  /*1f030*/  IMAD.WIDE.U32 R20, R80, UR4, RZ ;  /* 0x0000000450147c25 */ /* 0x000fe2000f8e00ff */
[----:B------:R-:W-:Y:S01]  /*1f040*/  ULDC.64 UR4, c[0x0][0xae8] ;  /* 0x0002ba0000047ab9 */ /* 0x000fe20000000a00 */
[----:B------:R-:W5:Y:S02]  /*1f050*/  LD.E.128 R52, desc[UR6][R52.64] ;  /* 0x0000000634347980 */ /* 0x000f64000c101d00 */
[----:B------:R-:W-:Y:S02]  /*1f060*/  IMAD.IADD R21, R21, 0x1, R81 ;  /* 0x0000000115157824 */ /* 0x000fe400078e0251 */
[----:B------:R-:W-:Y:S01]  /*1f070*/  IMAD R84, R84, UR4, RZ ;  /* 0x0000000454547c24 */ /* 0x000fe2000f8e02ff */
[----:B------:R-:W5:Y:S01]  /*1f080*/  LD.E.128 R56, desc[UR6][R56.64] ;  /* 0x0000000638387980 */ /* 0x000f62000c101d00 */
[----:B------:R-:W-:-:S02]  /*1f090*/  IMAD R2, R86, 0x80, R2 ;  /* 0x0000008056027824 */ /* 0x000fc400078e0202 */
[C---:B------:R-:W-:Y:S01]  /*1f0a0*/  IMAD R81, R88.reuse, UR5, R84 ;  /* 0x0000000558517c24 */ /* 0x040fe2000f8e0254 */
[----:B------:R-:W5:Y:S01]  /*1f0b0*/  LD.E.128 R60, desc[UR6][R60.64] ;  /* 0x000000063c3c7980 */ /* 0x000f62000c101d00 */
[----:B------:R-:W-:Y:S01]  /*1f0c0*/  IMAD.WIDE.U32 R20, R88, UR4, R20 ;  /* 0x0000000458147c25 */ /* 0x000fe2000f8e0014 */
[----:B------:R-:W-:Y:S02]  /*1f0d0*/  ULDC.64 UR4, c[0x0][0xaf0] ;  /* 0x0002bc0000047ab9 */ /* 0x000fe40000000a00 */
[----:B------:R-:W5:Y:S01]  /*1f0e0*/  LD.E.128 R64, desc[UR6][R64.64] ;  /* 0x0000000640407980 */ /* 0x000f62000c101d00 */
[----:B0-----:R-:W-:-:S03]  /*1f0f0*/  @P1 IMAD.HI.U32 R0, R2, R85, RZ ;  /* 0x0000005502001227 */ /* 0x001fc600078e00ff */
[----:B------:R-:W5:Y:S01]  /*1f100*/  LD.E.128 R68, desc[UR6][R68.64] ;  /* 0x0000000644447980 */ /* 0x000f62000c101d00 */
[----:B------:R-:W-:Y:S01]  /*1f110*/  IMAD.IADD R21, R21, 0x1, R81 ;  /* 0x0000000115157824 */ /* 0x000fe200078e0251 */
[----:B------:R-:W-:Y:S01]  /*1f120*/  MOV R81, R2 ;  /* 0x0000000200517202 */ /* 0x000fe20000000f00 */
[----:B------:R-:W-:Y:S01]  /*1f130*/  IMAD R28, R28, UR4, RZ ;  /* 0x000000041c1c7c24 */ /* 0x000fe2000f8e02ff */
[----:B------:R-:W-:Y:S01]  /*1f140*/  @P1 SHF.R.U32.HI R81, RZ, R87, R0 ;  /* 0x00000057ff511219 */ /* 0x000fe20000011600 */
[C---:B------:R-:W-:Y:S01]  /*1f150*/  IMAD.WIDE.U32 R20, R83.reuse, UR4, R20 ;  /* 0x0000000453147c25 */ /* 0x040fe2000f8e0014 */
[----:B------:R-:W5:Y:S02]  /*1f160*/  LD.E.128 R72, desc[UR6][R72.64] ;  /* 0x0000000648487980 */ /* 0x000f64000c101d00 */
[--C-:B------:R-:W-:Y:S01]  /*1f170*/  SHF.R.S32.HI R0, RZ, 0x1f, R81.reuse ;  /* 0x0000001fff007819 */ /* 0x100fe20000011451 */
[----:B------:R-:W-:Y:S01]  /*1f180*/  IMAD R85, R83, UR5, R28 ;  /* 0x0000000553557c24 */ /* 0x000fe2000f8e021c */
[----:B------:R-:W-:Y:S01]  /*1f190*/  ULDC.64 UR4, c[0x0][0xae0] ;  /* 0x0002b80000047ab9 */ /* 0x000fe20000000a00 */
[----:B------:R-:W-:Y:S01]  /*1f1a0*/  IMAD.MOV R83, RZ, RZ, -R81 ;  /* 0x000000ffff537224 */ /* 0x000fe200078e0a51 */
[----:B------:R-:W5:Y:S01]  /*1f1b0*/  LD.E.128 R76, desc[UR6][R76.64] ;  /* 0x000000064c4c7980 */ /* 0x000f62000c101d00 */
[----:B------:R-:W-:-:S02]  /*1f1c0*/  IMAD R0, R0, UR4, RZ ;  /* 0x0000000400007c24 */ /* 0x000fc4000f8e02ff */
[----:B------:R-:W-:Y:S01]  /*1f1d0*/  IMAD R83, R82, R83, R2 ;  /* 0x0000005352537224 */ /* 0x000fe200078e0202 */
[----:B------:R-:W-:Y:S01]  /*1f1e0*/  @!PT LDS RZ, [RZ] ;  /* 0x00000000fffff984 */ /* 0x000fe20000000800 */
[----:B------:R-:W-:Y:S01]  /*1f1f0*/  @!PT LDS RZ, [RZ] ;  /* 0x00000000fffff984 */ /* 0x000fe20000000800 */
[----:B------:R-:W-:Y:S01]  /*1f200*/  @!PT LDS RZ, [RZ] ;  /* 0x00000000fffff984 */ /* 0x000fe20000000800 */
[----:B------:R-:W-:Y:S01]  /*1f210*/  @!PT LDS RZ, [RZ] ;  /* 0x00000000fffff984 */ /* 0x000fe20000000800 */
[----:B------:R0:W-:Y:S06]  /*1f220*/  MEMBAR.ALL.CTA ;  /* 0x0000000000007992 */ /* 0x0001ec0000008000 */
[----:B0-----:R-:W0:Y:S01]  /*1f230*/  FENCE.VIEW.ASYNC.S ;  /* 0x00000000000073c6 */ /* 0x001e220000000000 */
[----:B------:R-:W-:Y:S02]  /*1f240*/  IMAD.IADD R21, R21, 0x1, R85 ;  /* 0x0000000115157824 */ /* 0x000fe400078e0255 */
[C---:B------:R-:W-:Y:S01]  /*1f250*/  IMAD R85, R81.reuse, UR5, R0 ;  /* 0x0000000551557c24 */ /* 0x040fe2000f8e0200 */
[----:B------:R-:W-:Y:S01]  /*1f260*/  SHF.R.S32.HI R0, RZ, 0x1f, R83 ;  /* 0x0000001fff007819 */ /* 0x000fe20000011453 */
[----:B------:R-:W-:Y:S01]  /*1f270*/  IMAD.WIDE.U32 R20, R81, UR4, R20 ;  /* 0x0000000451147c25 */ /* 0x000fe2000f8e0014 */
[----:B------:R-:W-:Y:S01]  /*1f280*/  ULDC.64 UR4, c[0x0][0xad8] ;  /* 0x0002b60000047ab9 */ /* 0x000fe20000000a00 */
[----:B------:R-:W-:-:S02]  /*1f290*/  LEA R86, R86, R219, 0x7 ;  /* 0x000000db56567211 */ /* 0x000fc400078e38ff */
[----:B------:R-:W-:Y:S02]  /*1f2a0*/  IMAD.IADD R21, R21, 0x1, R85 ;  /* 0x0000000115157824 */ /* 0x000fe400078e0255 */
[----:B------:R-:W-:Y:S02]  /*1f2b0*/  IMAD R2, R0, UR4, RZ ;  /* 0x0000000400027c24 */ /* 0x000fe4000f8e02ff */
[C---:B------:R-:W-:Y:S02]  /*1f2c0*/  VIADD R0, R86.reuse, 0x20 ;  /* 0x0000002056007836 */ /* 0x040fe40000000000 */
[C---:B------:R-:W-:Y:S02]  /*1f2d0*/  IMAD R81, R83.reuse, UR5, R2 ;  /* 0x0000000553517c24 */ /* 0x040fe4000f8e0202 */
[----:B------:R-:W-:Y:S01]  /*1f2e0*/  IMAD.WIDE.U32 R20, R83, UR4, R20 ;  /* 0x0000000453147c25 */ /* 0x000fe2000f8e0014 */
[----:B------:R-:W-:Y:S01]  /*1f2f0*/  ISETP.GE.AND P2, PT, R86, R3, PT ;  /* 0x000000035600720c */ /* 0x000fe20003f46270 */
[----:B------:R-:W-:-:S02]  /*1f300*/  ULDC.64 UR4, c[0x0][0xa80] ;  /* 0x0002a00000047ab9 */ /* 0x000fc40000000a00 */
[----:B------:R-:W-:Y:S01]  /*1f310*/  VIADD R2, R86, 0x40 ;  /* 0x0000004056027836 */ /* 0x000fe20000000000 */
[-C--:B------:R-:W-:Y:S01]  /*1f320*/  ISETP.GE.AND P1, PT, R0, R3.reuse, PT ;  /* 0x000000030000720c */ /* 0x080fe20003f26270 */
[----:B------:R-:W-:Y:S01]  /*1f330*/  IMAD.IADD R21, R21, 0x1, R81 ;  /* 0x0000000115157824 */ /* 0x000fe200078e0251 */
[----:B------:R-:W-:Y:S02]  /*1f340*/  LEA R28, P3, R20, UR4, 0x1 ;  /* 0x00000004141c7c11 */ /* 0x000fe4000f8608ff */
[----:B------:R-:W-:Y:S02]  /*1f350*/  IADD3 R0, R22, 0x38820, RZ ;  /* 0x0003882016007810 */ /* 0x000fe40007ffe0ff */
[----:B------:R-:W-:Y:S02]  /*1f360*/  ISETP.GE.AND P0, PT, R2, R3, PT ;  /* 0x000000030200720c */ /* 0x000fe40003f06270 */
[----:B------:R-:W-:Y:S02]  /*1f370*/  LEA.HI.X R2, R20, UR5, R21, 0x1, P3 ;  /* 0x0000000514027c11 */ /* 0x000fe400098f0c15 */
[----:B------:R-:W-:Y:S01]  /*1f380*/  PRMT R0, RZ, 0x654, R0 ;  /* 0x00000654ff007816 */ /* 0x000fe20000000000 */
[----:B0-----:R0:W1:Y:S03]  /*1f390*/  SHFL.IDX PT, R84, R28, RZ, 0x181f ;  /* 0x00181fff1c547589 */ /* 0x00106600000e0000 */
[----:B------:R0:W-:Y:S01]  /*1f3a0*/  SYNCS.ARRIVE.TRANS64.RED.A1T0 RZ, [R0+URZ], RZ ;  /* 0x000000ff00ff79a7 */ /* 0x0001e2000810043f */
[----:B------:R0:W2:Y:S01]  /*1f3b0*/  SHFL.IDX PT, R85, R2, RZ, 0x181f ;  /* 0x00181fff02557589 */ /* 0x0000a200000e0000 */
[----:B------:R-:W-:Y:S05]  /*1f3c0*/  @P2 BRA `(.L_x_659) ;  /* 0x0000000000482947 */ /* 0x000fea0003800000 */
[----:B------:R-:W-:Y:S01]  /*1f3d0*/  ULDC UR4, c[0x0][0xac8] ;  /* 0x0002b20000047ab9 */ /* 0x000fe20000000800 */
[----:B------:R-:W-:Y:S01]  /*1f3e0*/  ULDC.64 UR6, c[0x0][0x208] ;  /* 0x0000820000067ab9 */ /* 0x000fe20000000a00 */
        /* <DEDUP_REMOVED lines=16> */
.L_x_659:
[----:B------:R-:W-:Y:S05]  /*1f4f0*/  BSYNC B1 ;  /* 0x0000000000017941 */ /* 0x000fea0003800000 */
.L_x_658:
[----:B---3-5:R3:W4:Y:S01]  /*1f500*/  SHFL.IDX PT, R33, R2, 0x1, 0x181f ;  /* 0x00381f0002217f89 */ /* 0x02872200000e0000 */
[----:B------:R-:W-:Y:S03]  /*1f510*/  BSSY B1, `(.L_x_660) ;  /* 0x0000015000017945 */ /* 0x000fe60003800000 */
[----:B------:R3:W0:Y:S01]  /*1f520*/  SHFL.IDX PT, R32, R28, 0x1, 0x181f ;  /* 0x00381f001c207f89 */ /* 0x00062200000e0000 */
[----:B------:R-:W-:Y:S05]  /*1f530*/  @P1 BRA `(.L_x_661) ;  /* 0x0000000000481947 */ /* 0x000fea0003800000 */
[----:B------:R-:W-:Y:S01]  /*1f540*/  ULDC UR4, c[0x0][0xac8] ;  /* 0x0002b20000047ab9 */ /* 0x000fe20000000800 */
[----:B------:R-:W-:Y:S01]  /*1f550*/  ULDC.64 UR6, c[0x0][0x208] ;  /* 0x0000820000067ab9 */ /* 0x000fe20000000a00 */
[----:B------:R-:W-:Y:S02]  /*1f560*/  ISETP.GE.AND P4, PT, R16, UR4, PT ;  /* 0x0000000410007c0c */ /* 0x000fe4000bf86270 */
[----:B------:R-:W-:Y:S02]  /*1f570*/  ISETP.GE.AND P3, PT, R213, UR4, PT ;  /* 0x00000004d5007c0c */ /* 0x000fe4000bf66270 */
[----:B------:R-:W-:Y:S02]  /*1f580*/  ISETP.GE.AND P2, PT, R18, UR4, PT ;  /* 0x0000000412007c0c */ /* 0x000fe4000bf46270 */
[----:B------:R-:W-:-:S07]  /*1f590*/  ISETP.GE.AND P1, PT, R19, UR4, PT ;  /* 0x0000000413007c0c */ /* 0x000fce000bf26270 */
[CC--:B0-----:R-:W-:Y:S02]  /*1f5a0*/  @!P4 LEA R4, P6, R16.reuse, R32.reuse, 0x1 ;  /* 0x000000201004c211 */ /* 0x0c1fe400078c08ff */
[CC--:B------:R-:W-:Y:S02]  /*1f5b0*/  @!P3 LEA R6, P5, R23.reuse, R32.reuse, 0x1 ;  /* 0x000000201706b211 */ /* 0x0c0fe400078a08ff */
[-C--:B----4-:R-:W-:Y:S02]  /*1f5c0*/  @!P4 LEA.HI.X R5, R16, R33.reuse, R17, 0x1, P6 ;  /* 0x000000211005c211 */ /* 0x090fe400030f0c11 */
[-C--:B------:R-:W-:Y:S02]  /*1f5d0*/  @!P2 LEA R20, P6, R18, R32.reuse, 0x1 ;  /* 0x000000201214a211 */ /* 0x080fe400078c08ff */
        /* <DEDUP_REMOVED lines=8> */
.L_x_661:
[----:B------:R-:W-:Y:S05]  /*1f660*/  BSYNC B1 ;  /* 0x0000000000017941 */ /* 0x000fea0003800000 */
.L_x_660:
[----:B0-----:R0:W0:Y:S01]  /*1f670*/  SHFL.IDX PT, R11, R2, 0x2, 0x181f ;  /* 0x00581f00020b7f89 */ /* 0x00102200000e0000 */
        /* <DEDUP_REMOVED lines=9> */
[-C--:B0-----:R-:W-:Y:S02]  /*1f710*/  @!P3 LEA R4, P6, R16, R10.reuse, 0x1 ;  /* 0x0000000a1004b211 */ /* 0x081fe400078c08ff */
[-C--:B------:R-:W-:Y:S02]  /*1f720*/  @!P2 LEA R6, P5, R23, R10.reuse, 0x1 ;  /* 0x0000000a1706a211 */ /* 0x080fe400078a08ff */
[-C--:B------:R-:W-:Y:S02]  /*1f730*/  @!P1 LEA R8, P4, R18, R10.reuse, 0x1 ;  /* 0x0000000a12089211 */ /* 0x080fe400078808ff */
[-C--:B------:R-:W-:Y:S02]  /*1f740*/  @!P3 LEA.HI.X R5, R16, R11.reuse, R17, 0x1, P6 ;  /* 0x0000000b1005b211 */ /* 0x080fe400030f0c11 */
        /* <DEDUP_REMOVED lines=8> */
.L_x_663:
[----:B------:R-:W-:Y:S05]  /*1f7d0*/  BSYNC B1 ;  /* 0x0000000000017941 */ /* 0x000fea0003800000 */
.L_x_662:
[----:B------:R-:W-:Y:S01]  /*1f7e0*/  IADD3 R0, R86, 0x60, RZ ;  /* 0x0000006056007810 */ /* 0x000fe20007ffe0ff */
[----:B0-----:R0:W0:Y:S03]  /*1f7f0*/  SHFL.IDX PT, R9, R2, 0x3, 0x181f ;  /* 0x00781f0002097f89 */ /* 0x00102600000e0000 */
[----:B------:R-:W-:Y:S01]  /*1f800*/  ISETP.GE.AND P0, PT, R0, R3, PT ;  /* 0x000000030000720c */ /* 0x000fe20003f06270 */
[----:B---3--:R-:W3:-:S12]  /*1f810*/  SHFL.IDX PT, R28, R28, 0x3, 0x181f ;  /* 0x00781f001c1c7f89 */ /* 0x008ed800000e0000 */
[----:B------:R-:W-:Y:S05]  /*1f820*/  @P0 BRA `(.L_x_664) ;  /* 0x0000000c00c00947 */ /* 0x000fea0003800000 */
[----:B------:R-:W-:Y:S01]  /*1f830*/  ULDC UR4, c[0x0][0xac8] ;  /* 0x0002b20000047ab9 */ /* 0x000fe20000000800 */
[----:B------:R-:W-:Y:S01]  /*1f840*/  ULDC.64 UR6, c[0x0][0x208] ;  /* 0x0000820000067ab9 */ /* 0x000fe20000000a00 */
[----:B------:R-:W-:Y:S02]  /*1f850*/  ISETP.GE.AND P3, PT, R16, UR4, PT ;  /* 0x0000000410007c0c */ /* 0x000fe4000bf66270 */
[----:B------:R-:W-:Y:S02]  /*1f860*/  ISETP.GE.AND P4, PT, R213, UR4, PT ;  /* 0x00000004d5007c0c */ /* 0x000fe4000bf86270 */
[----:B------:R-:W-:-:S09]  /*1f870*/  ISETP.GE.AND P5, PT, R18, UR4, PT ;  /* 0x0000000412007c0c */ /* 0x000fd2000bfa6270 */
[CC--:B0--3--:R-:W-:Y:S02]  /*1f880*/  @!P3 LEA R2, P0, R16.reuse, R28.reuse, 0x1 ;  /* 0x0000001c1002b211 */ /* 0x0c9fe400078008ff */
[-C--:B------:R-:W-:Y:S02]  /*1f890*/  @!P4 LEA R4, P1, R23, R28.reuse, 0x1 ;  /* 0x0000001c1704c211 */ /* 0x080fe400078208ff */
[-C--:B------:R-:W-:Y:S02]  /*1f8a0*/  @!P3 LEA.HI.X R3, R16, R9.reuse, R17, 0x1, P0 ;  /* 0x000000091003b211 */ /* 0x080fe400000f0c11 */
[----:B------:R-:W-:Y:S02]  /*1f8b0*/  ISETP.GE.AND P0, PT, R19, UR4, PT ;  /* 0x0000000413007c0c */ /* 0x000fe4000bf06270 */
[----:B------:R-:W-:Y:S01]  /*1f8c0*/  @!P5 LEA R6, P2, R18, R28, 0x1 ;  /* 0x0000001c1206d211 */ /* 0x000fe200078408ff */
[----:B------:R0:W-:Y:S01]  /*1f8d0*/  @!P3 ST.E.128 desc[UR6][R2.64], R24 ;  /* 0x000000180200b985 */ /* 0x0001e2000c101d06 */
[----:B------:R-:W-:-:S02]  /*1f8e0*/  @!P4 LEA.HI.X R5, R23, R9, R216, 0x1, P1 ;  /* 0x000000091705c211 */ /* 0x000fc400008f0cd8 */
[----:B------:R-:W-:-:S03]  /*1f8f0*/  @!P5 LEA.HI.X R7, R18, R9, R218, 0x1, P2 ;  /* 0x000000091207d211 */ /* 0x000fc600010f0cda */
[----:B------:R0:W-:Y:S04]  /*1f900*/  @!P4 ST.E.128 desc[UR6][R4.64], R44 ;  /* 0x0000002c0400c985 */ /* 0x0001e8000c101d06 */
[----:B------:R0:W-:Y:S01]  /*1f910*/  @!P5 ST.E.128 desc[UR6][R6.64], R60 ;  /* 0x0000003c0600d985 */ /* 0x0001e2000c101d06 */
[----:B------:R-:W-:Y:S05]  /*1f920*/  @P0 BRA `(.L_x_664) ;  /* 0x0000000c00800947 */ /* 0x000fea0003800000 */
[----:B0-----:R-:W-:Y:S01]  /*1f930*/  LEA R2, P0, R19, R28, 0x1 ;  /* 0x0000001c13027211 */ /* 0x001fe200078008ff */
[----:B------:R-:W-:-:S03]  /*1f940*/  ULDC.64 UR4, c[0x0][0x208] ;  /* 0x0000820000047ab9 */ /* 0x000fc60000000a00 */
[----:B------:R-:W-:-:S05]  /*1f950*/  LEA.HI.X R3, R19, R9, R217, 0x1, P0 ;  /* 0x0000000913037211 */ /* 0x000fca00000f0cd9 */
[----:B------:R0:W-:Y:S01]  /*1f960*/  ST.E.128 desc[UR4][R2.64], R76 ;  /* 0x0000004c02007985 */ /* 0x0001e2000c101d04 */
[----:B------:R-:W-:Y:S05]  /*1f970*/  BRA `(.L_x_664) ;  /* 0x0000000c006c7947 */ /* 0x000fea0003800000 */
.L_x_656:
[----:B------:R-:W3:Y:S01]  /*1f980*/  LDL R9, [R1+0x60] ;  /* 0x0000600001097983 */ /* 0x000ee20000100800 */
[----:B------:R-:W-:Y:S01]  /*1f990*/  ULDC.64 UR4, c[0x0][0xc00] ;  /* 0x0003000000047ab9 */ /* 0x000fe20000000a00 */
[----:B------:R-:W4:Y:S01]  /*1f9a0*/  LDC R25, c[0x0][0xbe8] ;  /* 0x0002fa00ff197b82 */ /* 0x000f220000000800 */
[----:B------:R-:W-:Y:S01]  /*1f9b0*/  ISETP.NE.U32.AND P0, PT, RZ, UR4, PT ;  /* 0x00000004ff007c0c */ /* 0x000fe2000bf05070 */
[----:B0-----:R-:W-:Y:S01]  /*1f9c0*/  IMAD.MOV.U32 R6, RZ, RZ, RZ ;  /* 0x000000ffff067224 */ /* 0x001fe200078e00ff */
[----:B------:R-:W-:Y:S02]  /*1f9d0*/  ULDC.64 UR6, c[0x0][0x208] ;  /* 0x0000820000067ab9 */ /* 0x000fe40000000a00 */
[----:B------:R-:W-:Y:S01]  /*1f9e0*/  ISETP.NE.AND.EX P0, PT, RZ, UR5, PT, P0 ;  /* 0x00000005ff007c0c */ /* 0x000fe2000bf05300 */
[----:B------:R-:W0:Y:S02]  /*1f9f0*/  S2R R7, SR_TID.X ;  /* 0x0000000000077919 */ /* 0x000e240000002100 */
[----:B0-----:R-:W-:-:S05]  /*1fa00*/  VIADD R8, R7, 0xffffff80 ;  /* 0xffffff8007087836 */ /* 0x001fca0000000000 */
[----:B------:R-:W-:Y:S01]  /*1fa10*/  ISETP.GE.AND P3, PT, R8, 0x80, PT ;  /* 0x000000800800780c */ /* 0x000fe20003f66270 */
[----:B---3--:R-:W-:Y:S01]  /*1fa20*/  IMAD.SHL.U32 R4, R9, 0x4, RZ ;  /* 0x0000000409047824 */ /* 0x008fe200078e00ff */
[----:B------:R-:W-:-:S04]  /*1fa30*/  SHF.R.S32.HI R12, RZ, 0x1f, R9 ;  /* 0x0000001fff0c7819 */ /* 0x000fc80000011409 */
[----:B------:R-:W-:Y:S02]  /*1fa40*/  IADD3 R2, P1, R4, UR4, RZ ;  /* 0x0000000404027c10 */ /* 0x000fe4000ff3e0ff */
[----:B------:R-:W-:-:S04]  /*1fa50*/  SHF.L.U64.HI R0, R9, 0x2, R12 ;  /* 0x0000000209007819 */ /* 0x000fc8000001020c */
[----:B------:R-:W-:Y:S01]  /*1fa60*/  IADD3.X R3, R0, UR5, RZ, P1, !PT ;  /* 0x0000000500037c10 */ /* 0x000fe20008ffe4ff */
[----:B------:R-:W-:Y:S02]  /*1fa70*/  ULDC.64 UR4, c[0x0][0xc08] ;  /* 0x0003020000047ab9 */ /* 0x000fe40000000a00 */
[----:B------:R-:W-:Y:S02]  /*1fa80*/  ISETP.NE.U32.AND P1, PT, RZ, UR4, PT ;  /* 0x00000004ff007c0c */ /* 0x000fe4000bf25070 */
[----:B------:R0:W5:Y:S02]  /*1fa90*/  @P0 LDG.E R6, desc[UR6][R2.64] ;  /* 0x0000000602060981 */ /* 0x000164000c1e1900 */
[----:B------:R-:W-:-:S13]  /*1faa0*/  ISETP.NE.AND.EX P1, PT, RZ, UR5, PT, P1 ;  /* 0x00000005ff007c0c */ /* 0x000fda000bf25310 */
[----:B------:R-:W-:Y:S01]  /*1fab0*/  @P1 IADD3 R4, P2, R4, UR4, RZ ;  /* 0x0000000404041c10 */ /* 0x000fe2000ff5e0ff */
[----:B------:R-:W-:-:S03]  /*1fac0*/  ULDC UR4, c[0x0][0xa88] ;  /* 0x0002a20000047ab9 */ /* 0x000fc60000000800 */
[----:B------:R-:W-:Y:S02]  /*1fad0*/  @P1 IADD3.X R5, R0, UR5, RZ, P2, !PT ;  /* 0x0000000500051c10 */ /* 0x000fe400097fe4ff */
[----:B----4-:R-:W-:Y:S02]  /*1fae0*/  ISETP.NE.AND P2, PT, R25, 0x1, PT ;  /* 0x000000011900780c */ /* 0x010fe40003f45270 */
[----:B------:R-:W-:-:S06]  /*1faf0*/  MOV R0, UR4 ;  /* 0x0000000400007c02 */ /* 0x000fcc0008000f00 */
[----:B------:R0:W5:Y:S05]  /*1fb00*/  @P1 LDG.E R0, desc[UR6][R4.64] ;  /* 0x0000000604001981 */ /* 0x00016a000c1e1900 */
[----:B------:R-:W3:Y:S08]  /*1fb10*/  @P2 LDC R14, c[0x0][0xbec] ;  /* 0x0002fb00ff0e2b82 */ /* 0x000ef00000000800 */
[----:B------:R-:W4:Y:S01]  /*1fb20*/  @P2 LDC R27, c[0x0][0xbf0] ;  /* 0x0002fc00ff1b2b82 */ /* 0x000f220000000800 */
[----:B0-----:R-:W-:Y:S05]  /*1fb30*/  @P1 BRA `(.L_x_665) ;  /* 0x0000000000141947 */ /* 0x001fea0003800000 */
[----:B------:R-:W-:Y:S05]  /*1fb40*/  @!P0 BRA `(.L_x_665) ;  /* 0x0000000000108947 */ /* 0x000fea0003800000 */
[----:B------:R-:W-:Y:S02]  /*1fb50*/  ULDC.64 UR4, c[0x0][0x208] ;  /* 0x0000820000047ab9 */ /* 0x000fe40000000a00 */
[----:B------:R-:W2:Y:S04]  /*1fb60*/  LDG.E R5, desc[UR4][R2.64] ;  /* 0x0000000402057981 */ /* 0x000ea8000c1e1900 */
[----:B-----5:R-:W2:Y:S02]  /*1fb70*/  LDG.E R0, desc[UR4][R2.64+0x4] ;  /* 0x0000040402007981 */ /* 0x020ea4000c1e1900 */
[----:B--2---:R-:W-:-:S07]  /*1fb80*/  IMAD.IADD R0, R0, 0x1, -R5 ;  /* 0x0000000100007824 */ /* 0x004fce00078e0a05 */
.L_x_665:
[----:B------:R-:W2:Y:S04]  /*1fb90*/  LDL R24, [R1+0x68] ;  /* 0x0000680001187983 */ /* 0x000ea80000100800 */
[----:B------:R0:W5:Y:S01]  /*1fba0*/  LDL R20, [R1+0x74] ;  /* 0x0000740001147983 */ /* 0x0001620000100800 */
[----:B------:R-:W-:Y:S01]  /*1fbb0*/  BSSY B1, `(.L_x_666) ;  /* 0x000002e000017945 */ /* 0x000fe20003800000 */
[----:B-1----:R-:W-:Y:S02]  /*1fbc0*/  SEL R13, R9, RZ, !P0 ;  /* 0x000000ff090d7207 */ /* 0x002fe40004000000 */
[----:B------:R-:W-:Y:S02]  /*1fbd0*/  SEL R12, R12, RZ, !P0 ;  /* 0x000000ff0c0c7207 */ /* 0x000fe40004000000 */
[----:B-----5:R-:W-:-:S02]  /*1fbe0*/  SHF.R.S32.HI R11, RZ, 0x1f, R6 ;  /* 0x0000001fff0b7819 */ /* 0x020fc40000011406 */
[----:B--2---:R-:W-:Y:S01]  /*1fbf0*/  SHF.R.S32.HI R10, RZ, 0x1f, R24 ;  /* 0x0000001fff0a7819 */ /* 0x004fe20000011418 */
[----:B0-----:R-:W-:Y:S06]  /*1fc00*/  @P3 BRA `(.L_x_667) ;  /* 0x0000000000a03947 */ /* 0x001fec0003800000 */
[----:B------:R-:W0:Y:S01]  /*1fc10*/  LDC R9, c[0x0][0xbe8] ;  /* 0x0002fa00ff097b82 */ /* 0x000e220000000800 */
[----:B------:R-:W-:-:S05]  /*1fc20*/  LEA R2, R20, R7, 0x7 ;  /* 0x0000000714027211 */ /* 0x000fca00078e38ff */
[----:B------:R-:W-:Y:S02]  /*1fc30*/  VIADD R8, R2, 0xffffff80 ;  /* 0xffffff8002087836 */ /* 0x000fe40000000000 */
[----:B0-----:R-:W-:-:S05]  /*1fc40*/  IMAD R3, R0, R9, RZ ;  /* 0x0000000900037224 */ /* 0x001fca00078e02ff */
[----:B------:R-:W-:-:S13]  /*1fc50*/  ISETP.GE.AND P0, PT, R8, R3, PT ;  /* 0x000000030800720c */ /* 0x000fda0003f06270 */
[----:B------:R-:W-:Y:S05]  /*1fc60*/  @P0 BRA `(.L_x_667) ;  /* 0x0000000000880947 */ /* 0x000fea0003800000 */
[----:B------:R-:W-:Y:S01]  /*1fc70*/  ISETP.NE.AND P0, PT, R9, 0x1, PT ;  /* 0x000000010900780c */ /* 0x000fe20003f05270 */
[----:B------:R-:W-:Y:S01]  /*1fc80*/  ULDC.64 UR4, c[0x0][0xb90] ;  /* 0x0002e40000047ab9 */ /* 0x000fe20000000a00 */
[----:B------:R-:W-:Y:S01]  /*1fc90*/  MOV R2, R6 ;  /* 0x0000000600027202 */ /* 0x000fe20000000f00 */
[----:B------:R-:W-:Y:S01]  /*1fca0*/  IMAD R7, R10, UR4, RZ ;  /* 0x000000040a077c24 */ /* 0x000fe2000f8e02ff */
[----:B------:R-:W-:Y:S01]  /*1fcb0*/  ULDC.64 UR6, c[0x0][0x208] ;  /* 0x0000820000067ab9 */ /* 0x000fe20000000a00 */
[----:B------:R-:W-:Y:S02]  /*1fcc0*/  IMAD.MOV.U32 R3, RZ, RZ, R11 ;  /* 0x000000ffff037224 */ /* 0x000fe400078e000b */
[----:B------:R-:W-:Y:S02]  /*1fcd0*/  IMAD.MOV.U32 R5, RZ, RZ, R8 ;  /* 0x000000ffff057224 */ /* 0x000fe400078e0008 */
[----:B------:R-:W-:-:S04]  /*1fce0*/  IMAD.WIDE.U32 R2, R24, UR4, R2 ;  /* 0x0000000418027c25 */ /* 0x000fc8000f8e0002 */
[----:B------:R-:W0:Y:S01]  /*1fcf0*/  @P0 LDC R15, c[0x0][0xbec] ;  /* 0x0002fb00ff0f0b82 */ /* 0x000e220000000800 */
[----:B------:R-:W-:Y:S01]  /*1fd00*/  IMAD R7, R24, UR5, R7 ;  /* 0x0000000518077c24 */ /* 0x000fe2000f8e0207 */
[----:B------:R-:W-:-:S03]  /*1fd10*/  ULDC.64 UR4, c[0x0][0xb98] ;  /* 0x0002e60000047ab9 */ /* 0x000fc60000000a00 */
[----:B------:R-:W-:-:S03]  /*1fd20*/  IMAD.IADD R3, R3, 0x1, R7 ;  /* 0x0000000103037824 */ /* 0x000fc600078e0207 */
[----:B------:R-:W1:Y:S01]  /*1fd30*/  @P0 LDC R21, c[0x0][0xbf0] ;  /* 0x0002fc00ff150b82 */ /* 0x000e620000000800 */
[----:B------:R-:W-:-:S04]  /*1fd40*/  IMAD.WIDE.U32 R2, R13, UR4, R2 ;  /* 0x000000040d027c25 */ /* 0x000fc8000f8e0002 */
[----:B0-----:R-:W-:-:S05]  /*1fd50*/  @P0 IMAD.HI.U32 R4, R8, R15, RZ ;  /* 0x0000000f08040227 */ /* 0x001fca00078e00ff */
[----:B-1----:R-:W-:Y:S01]  /*1fd60*/  @P0 SHF.R.U32.HI R5, RZ, R21, R4 ;  /* 0x00000015ff050219 */ /* 0x002fe20000011604 */
[----:B------:R-:W-:-:S03]  /*1fd70*/  IMAD R4, R12, UR4, RZ ;  /* 0x000000040c047c24 */ /* 0x000fc6000f8e02ff */
[C---:B------:R-:W-:Y:S02]  /*1fd80*/  IADD3 R7, -R5.reuse, RZ, RZ ;  /* 0x000000ff05077210 */ /* 0x040fe40007ffe1ff */
[----:B------:R-:W-:-:S03]  /*1fd90*/  IADD3 R2, P0, R5, R2, RZ ;  /* 0x0000000205027210 */ /* 0x000fc60007f1e0ff */
[----:B------:R-:W-:Y:S01]  /*1fda0*/  IMAD R7, R9, R7, R8 ;  /* 0x0000000709077224 */ /* 0x000fe200078e0208 */
[----:B------:R-:W-:Y:S01]  /*1fdb0*/  SHF.R.S32.HI R9, RZ, 0x1f, R5 ;  /* 0x0000001fff097819 */ /* 0x000fe20000011405 */
[----:B------:R-:W-:Y:S01]  /*1fdc0*/  IMAD R8, R13, UR5, R4 ;  /* 0x000000050d087c24 */ /* 0x000fe2000f8e0204 */
[----:B------:R-:W-:Y:S02]  /*1fdd0*/  ULDC.64 UR4, c[0x0][0xb88] ;  /* 0x0002e20000047ab9 */ /* 0x000fe40000000a00 */
[----:B------:R-:W-:Y:S02]  /*1fde0*/  SHF.R.S32.HI R4, RZ, 0x1f, R7 ;  /* 0x0000001fff047819 */ /* 0x000fe40000011407 */
[----:B------:R-:W-:-:S03]  /*1fdf0*/  IADD3.X R3, R9, R3, R8, P0, !PT ;  /* 0x0000000309037210 */ /* 0x000fc600007fe408 */
[----:B------:R-:W-:Y:S02]  /*1fe00*/  IMAD R4, R4, UR4, RZ ;  /* 0x0000000404047c24 */ /* 0x000fe4000f8e02ff */
[----:B------:R-:W-:-:S04]  /*1fe10*/  IMAD.WIDE.U32 R2, R7, UR4, R2 ;  /* 0x0000000407027c25 */ /* 0x000fc8000f8e0002 */
[----:B------:R-:W-:Y:S01]  /*1fe20*/  IMAD R5, R7, UR5, R4 ;  /* 0x0000000507057c24 */ /* 0x000fe2000f8e0204 */
[----:B------:R-:W-:Y:S02]  /*1fe30*/  ULDC.64 UR4, c[0x0][0xb50] ;  /* 0x0002d40000047ab9 */ /* 0x000fe40000000a00 */
[----:B------:R-:W-:Y:S01]  /*1fe40*/  LEA R4, P0, R2, UR4, 0x2 ;  /* 0x0000000402047c11 */ /* 0x000fe2000f8010ff */
[----:B------:R-:W-:-:S05]  /*1fe50*/  IMAD.IADD R3, R3, 0x1, R5 ;  /* 0x0000000103037824 */ /* 0x000fca00078e0205 */
[----:B------:R-:W-:Y:S01]  /*1fe60*/  LEA.HI.X R5, R2, UR5, R3, 0x2, P0 ;  /* 0x0000000502057c11 */ /* 0x000fe200080f1403 */
[----:B------:R-:W-:-:S05]  /*1fe70*/  IMAD.MOV.U32 R3, RZ, RZ, -0x800000 ;  /* 0xff800000ff037424 */ /* 0x000fca00078e00ff */
[----:B------:R0:W-:Y:S02]  /*1fe80*/  STG.E desc[UR6][R4.64], R3 ;  /* 0x0000000304007986 */ /* 0x0001e4000c101906 */
.L_x_667:
[----:B------:R-:W-:Y:S05]  /*1fe90*/  BSYNC B1 ;  /* 0x0000000000017941 */ /* 0x000fea0003800000 */
.L_x_666:
[----:B0-----:R-:W2:Y:S01]  /*1fea0*/  LDL R4, [R1+0x64] ;  /* 0x0000640001047983 */ /* 0x001ea20000100800 */
[----:B------:R-:W-:Y:S01]  /*1feb0*/  ULDC.64 UR4, c[0x0][0xaa0] ;  /* 0x0002a80000047ab9 */ /* 0x000fe20000000a00 */
[----:B------:R-:W-:Y:S01]  /*1fec0*/  BSSY B1, `(.L_x_668) ;  /* 0x0000041000017945 */ /* 0x000fe20003800000 */
[----:B------:R-:W-:-:S04]  /*1fed0*/  IMAD R3, R11, UR4, RZ ;  /* 0x000000040b037c24 */ /* 0x000fc8000f8e02ff */
[C---:B------:R-:W-:Y:S02]  /*1fee0*/  IMAD R5, R6.reuse, UR5, R3 ;  /* 0x0000000506057c24 */ /* 0x040fe4000f8e0203 */
[----:B------:R-:W-:Y:S01]  /*1fef0*/  IMAD.WIDE.U32 R2, R6, UR4, RZ ;  /* 0x0000000406027c25 */ /* 0x000fe2000f8e00ff */
        /* <DEDUP_REMOVED lines=12> */
[----:B--2---:R-:W-:-:S05]  /*1ffc0*/  LEA R4, R4, R219, 0x5 ;  /* 0x000000db04047211 */ /* 0x004fca00078e28ff */
[----:B------:R-:W-:-:S04]  /*1ffd0*/  IMAD R9, R20, 0x80, R4 ;  /* 0x0000008014097824 */ /* 0x000fc800078e0204 */
[----:B---3--:R-:W-:Y:S01]  /*1ffe0*/  @P2 IMAD.HI.U32 R4, R9, R14, RZ ;  /* 0x0000000e09042227 */ /* 0x008fe200078e00ff */
[----:B------:R-:W-:-:S04]  /*1fff0*/  MOV R5, R9 ;  /* 0x0000000900057202 */ /* 0x000fc80000000f00 */
[----:B----4-:R-:W-:-:S04]  /*20000*/  @P2 SHF.R.U32.HI R5, RZ, R27, R4 ;  /* 0x0000001bff052219 */ /* 0x010fc80000011604 */
[--C-:B------:R-:W-:Y:S01]  /*20010*/  SHF.R.S32.HI R4, RZ, 0x1f, R5.reuse ;  /* 0x0000001fff047819 */ /* 0x100fe20000011405 */
[----:B------:R-:W-:Y:S02]  /*20020*/  IMAD.MOV R6, RZ, RZ, -R5 ;  /* 0x000000ffff067224 */ /* 0x000fe400078e0a05 */
[----:B------:R-:W-:-:S04]  /*20030*/  IMAD.WIDE.U32 R2, R5, UR4, R2 ;  /* 0x0000000405027c25 */ /* 0x000fc8000f8e0002 */
[----:B------:R-:W-:Y:S02]  /*20040*/  IMAD R4, R4, UR4, RZ ;  /* 0x0000000404047c24 */ /* 0x000fe4000f8e02ff */
[----:B------:R-:W-:Y:S02]  /*20050*/  IMAD R7, R25, R6, R9 ;  /* 0x0000000619077224 */ /* 0x000fe400078e0209 */
[----:B------:R-:W-:Y:S01]  /*20060*/  IMAD R9, R5, UR5, R4 ;  /* 0x0000000505097c24 */ /* 0x000fe2000f8e0204 */
[----:B------:R-:W-:Y:S01]  /*20070*/  ULDC.64 UR4, c[0x0][0xad8] ;  /* 0x0002b60000047ab9 */ /* 0x000fe20000000a00 */
[----:B------:R-:W-:Y:S01]  /*20080*/  IMAD R6, R20, 0x80, R219 ;  /* 0x0000008014067824 */ /* 0x000fe200078e02db */
[----:B------:R-:W-:Y:S01]  /*20090*/  SHF.R.S32.HI R4, RZ, 0x1f, R7 ;  /* 0x0000001fff047819 */ /* 0x000fe20000011407 */
[----:B------:R-:W-:Y:S02]  /*200a0*/  IMAD.IADD R3, R3, 0x1, R9 ;  /* 0x0000000103037824 */ /* 0x000fe400078e0209 */
[----:B------:R-:W-:Y:S01]  /*200b0*/  IMAD R25, R0, R25, RZ ;  /* 0x0000001900197224 */ /* 0x000fe200078e02ff */
[----:B------:R-:W-:Y:S01]  /*200c0*/  IADD3 R0, R6, 0x20, RZ ;  /* 0x0000002006007810 */ /* 0x000fe20007ffe0ff */
[----:B------:R-:W-:-:S02]  /*200d0*/  IMAD R4, R4, UR4, RZ ;  /* 0x0000000404047c24 */ /* 0x000fc4000f8e02ff */
[C---:B------:R-:W-:Y:S01]  /*200e0*/  IMAD.WIDE.U32 R2, R7.reuse, UR4, R2 ;  /* 0x0000000407027c25 */ /* 0x040fe2000f8e0002 */
[-C--:B------:R-:W-:Y:S02]  /*200f0*/  ISETP.GE.AND P2, PT, R6, R25.reuse, PT ;  /* 0x000000190600720c */ /* 0x080fe40003f46270 */
[----:B------:R-:W-:Y:S01]  /*20100*/  ISETP.GE.AND P1, PT, R0, R25, PT ;  /* 0x000000190000720c */ /* 0x000fe20003f26270 */
[----:B------:R-:W-:Y:S01]  /*20110*/  IMAD R5, R7, UR5, R4 ;  /* 0x0000000507057c24 */ /* 0x000fe2000f8e0204 */
[----:B------:R-:W-:Y:S01]  /*20120*/  ULDC.64 UR4, c[0x0][0xa80] ;  /* 0x0002a00000047ab9 */ /* 0x000fe20000000a00 */
[----:B------:R-:W-:Y:S01]  /*20130*/  VIADD R0, R6, 0x40 ;  /* 0x0000004006007836 */ /* 0x000fe20000000000 */
[----:B------:R-:W-:Y:S01]  /*20140*/  LEA R4, P3, R2, UR4, 0x1 ;  /* 0x0000000402047c11 */ /* 0x000fe2000f8608ff */
[----:B------:R-:W-:-:S03]  /*20150*/  IMAD.IADD R3, R3, 0x1, R5 ;  /* 0x0000000103037824 */ /* 0x000fc600078e0205 */
[----:B------:R-:W-:Y:S02]  /*20160*/  ISETP.GE.AND P0, PT, R0, R25, PT ;  /* 0x000000190000720c */ /* 0x000fe40003f06270 */
[----:B------:R-:W-:Y:S02]  /*20170*/  LEA.HI.X R5, R2, UR5, R3, 0x1, P3 ;  /* 0x0000000502057c11 */ /* 0x000fe400098f0c03 */
[----:B------:R0:W1:Y:S04]  /*20180*/  SHFL.IDX PT, R2, R4, RZ, 0x181f ;  /* 0x00181fff04027589 */ /* 0x00006800000e0000 */
        /* <DEDUP_REMOVED lines=20> */
.L_x_669:
[----:B------:R-:W-:Y:S05]  /*202d0*/  BSYNC B1 ;  /* 0x0000000000017941 */ /* 0x000fea0003800000 */
.L_x_668:
[----:B--23--:R2:W3:Y:S01]  /*202e0*/  SHFL.IDX PT, R3, R5, 0x1, 0x181f ;  /* 0x00381f0005037f89 */ /* 0x00c4e200000e0000 */
[----:B------:R-:W-:Y:S03]  /*202f0*/  BSSY B1, `(.L_x_670) ;  /* 0x0000015000017945 */ /* 0x000fe60003800000 */
[----:B-1----:R2:W1:Y:S01]  /*20300*/  SHFL.IDX PT, R2, R4, 0x1, 0x181f ;  /* 0x00381f0004027f89 */ /* 0x00246200000e0000 */
[----:B------:R-:W-:Y:S05]  /*20310*/  @P1 BRA `(.L_x_671) ;  /* 0x0000000000481947 */ /* 0x000fea0003800000 */
[----:B------:R-:W-:Y:S01]  /*20320*/  ULDC UR4, c[0x0][0xac8] ;  /* 0x0002b20000047ab9 */ /* 0x000fe20000000800 */
[----:B------:R-:W-:Y:S01]  /*20330*/  ULDC.64 UR6, c[0x0][0x208] ;  /* 0x0000820000067ab9 */ /* 0x000fe20000000a00 */
[----:B------:R-:W-:Y:S02]  /*20340*/  ISETP.GE.AND P4, PT, R16, UR4, PT ;  /* 0x0000000410007c0c */ /* 0x000fe4000bf86270 */
[----:B------:R-:W-:Y:S02]  /*20350*/  ISETP.GE.AND P3, PT, R213, UR4, PT ;  /* 0x00000004d5007c0c */ /* 0x000fe4000bf66270 */
[----:B------:R-:W-:Y:S02]  /*20360*/  ISETP.GE.AND P2, PT, R18, UR4, PT ;  /* 0x0000000412007c0c */ /* 0x000fe4000bf46270 */
[----:B------:R-:W-:-:S07]  /*20370*/  ISETP.GE.AND P1, PT, R19, UR4, PT ;  /* 0x0000000413007c0c */ /* 0x000fce000bf26270 */
[CC--:B-1----:R-:W-:Y:S02]  /*20380*/  @!P4 LEA R8, P6, R16.reuse, R2.reuse, 0x1 ;  /* 0x000000021008c211 */ /* 0x0c2fe400078c08ff */
[CC--:B------:R-:W-:Y:S02]  /*20390*/  @!P3 LEA R10, P5, R23.reuse, R2.reuse, 0x1 ;  /* 0x00000002170ab211 */ /* 0x0c0fe400078a08ff */
[-C--:B---3--:R-:W-:Y:S02]  /*203a0*/  @!P4 LEA.HI.X R9, R16, R3.reuse, R17, 0x1, P6 ;  /* 0x000000031009c211 */ /* 0x088fe400030f0c11 */
[-C--:B------:R-:W-:Y:S02]  /*203b0*/  @!P2 LEA R12, P6, R18, R2.reuse, 0x1 ;  /* 0x00000002120ca211 */ /* 0x080fe400078c08ff */
        /* <DEDUP_REMOVED lines=8> */
.L_x_671:
[----:B------:R-:W-:Y:S05]  /*20440*/  BSYNC B1 ;  /* 0x0000000000017941 */ /* 0x000fea0003800000 */
.L_x_670:
[----:B---34-:R3:W4:Y:S01]  /*20450*/  SHFL.IDX PT, R3, R5, 0x2, 0x181f ;  /* 0x00581f0005037f89 */ /* 0x01872200000e0000 */
        /* <DEDUP_REMOVED lines=9> */
[-C--:B-1----:R-:W-:Y:S02]  /*204f0*/  @!P3 LEA R8, P6, R16, R2.reuse, 0x1 ;  /* 0x000000021008b211 */ /* 0x082fe400078c08ff */
[-C--:B------:R-:W-:Y:S02]  /*20500*/  @!P2 LEA R10, P5, R23, R2.reuse, 0x1 ;  /* 0x00000002170aa211 */ /* 0x080fe400078a08ff */
[-C--:B------:R-:W-:Y:S02]  /*20510*/  @!P1 LEA R12, P4, R18, R2.reuse, 0x1 ;  /* 0x00000002120c9211 */ /* 0x080fe400078808ff */
[-C--:B----4-:R-:W-:Y:S02]  /*20520*/  @!P3 LEA.HI.X R9, R16, R3.reuse, R17, 0x1, P6 ;  /* 0x000000031009b211 */ /* 0x090fe400030f0c11 */
        /* <DEDUP_REMOVED lines=8> */
.L_x_673:
[----:B------:R-:W-:Y:S05]  /*205b0*/  BSYNC B1 ;  /* 0x0000000000017941 */ /* 0x000fea0003800000 */
.L_x_672:
[----:B------:R-:W-:Y:S01]  /*205c0*/  IADD3 R0, R6, 0x60, RZ ;  /* 0x0000006006007810 */ /* 0x000fe20007ffe0ff */
[----:B0-23--:R-:W0:Y:S03]  /*205d0*/  SHFL.IDX PT, R5, R5, 0x3, 0x181f ;  /* 0x00781f0005057f89 */ /* 0x00de2600000e0000 */
[----:B------:R-:W-:Y:S01]  /*205e0*/  ISETP.GE.AND P0, PT, R0, R25, PT ;  /* 0x000000190000720c */ /* 0x000fe20003f06270 */
[----:B-1----:R1:W2:-:S12]  /*205f0*/  SHFL.IDX PT, R2, R4, 0x3, 0x181f ;  /* 0x00781f0004027f89 */ /* 0x00229800000e0000 */
[----:B-1----:R-:W-:Y:S05]  /*20600*/  @P0 BRA `(.L_x_664) ;  /* 0x0000000000480947 */ /* 0x002fea0003800000 */
[----:B------:R-:W-:Y:S01]  /*20610*/  ULDC UR4, c[0x0][0xac8] ;  /* 0x0002b20000047ab9 */ /* 0x000fe20000000800 */
[----:B------:R-:W-:Y:S01]  /*20620*/  ULDC.64 UR6, c[0x0][0x208] ;  /* 0x0000820000067ab9 */ /* 0x000fe20000000a00 */
[----:B------:R-:W-:Y:S02]  /*20630*/  ISETP.GE.AND P3, PT, R16, UR4, PT ;  /* 0x0000000410007c0c */ /* 0x000fe4000bf66270 */
[----:B------:R-:W-:Y:S02]  /*20640*/  ISETP.GE.AND P2, PT, R213, UR4, PT ;  /* 0x00000004d5007c0c */ /* 0x000fe4000bf46270 */
[----:B------:R-:W-:Y:S02]  /*20650*/  ISETP.GE.AND P1, PT, R18, UR4, PT ;  /* 0x0000000412007c0c */ /* 0x000fe4000bf26270 */
[----:B------:R-:W-:-:S07]  /*20660*/  ISETP.GE.AND P0, PT, R19, UR4, PT ;  /* 0x0000000413007c0c */ /* 0x000fce000bf06270 */
[-C--:B--2---:R-:W-:Y:S02]  /*20670*/  @!P3 LEA R6, P6, R16, R2.reuse, 0x1 ;  /* 0x000000021006b211 */ /* 0x084fe400078c08ff */
[-C--:B------:R-:W-:Y:S02]  /*20680*/  @!P2 LEA R8, P5, R23, R2.reuse, 0x1 ;  /* 0x000000021708a211 */ /* 0x080fe400078a08ff */
[-C--:B------:R-:W-:Y:S02]  /*20690*/  @!P1 LEA R10, P4, R18, R2.reuse, 0x1 ;  /* 0x00000002120a9211 */ /* 0x080fe400078808ff */
[-C--:B0-----:R-:W-:Y:S02]  /*206a0*/  @!P3 LEA.HI.X R7, R16, R5.reuse, R17, 0x1, P6 ;  /* 0x000000051007b211 */ /* 0x081fe400030f0c11 */
[----:B------:R-:W-:Y:S02]  /*206b0*/  @!P0 LEA R2, P6, R19, R2, 0x1 ;  /* 0x0000000213028211 */ /* 0x000fe400078c08ff */
[-C--:B------:R-:W-:Y:S01]  /*206c0*/  @!P2 LEA.HI.X R9, R23, R5.reuse, R216, 0x1, P5 ;  /* 0x000000051709a211 */ /* 0x080fe200028f0cd8 */
[----:B------:R1:W-:Y:S01]  /*206d0*/  @!P3 ST.E.128 desc[UR6][R6.64], RZ ;  /* 0x000000ff0600b985 */ /* 0x0003e2000c101d06 */
[----:B------:R-:W-:-:S02]  /*206e0*/  @!P1 LEA.HI.X R11, R18, R5, R218, 0x1, P4 ;  /* 0x00000005120b9211 */ /* 0x000fc400020f0cda */
[----:B----4-:R-:W-:Y:S01]  /*206f0*/  @!P0 LEA.HI.X R3, R19, R5, R217, 0x1, P6 ;  /* 0x0000000513038211 */ /* 0x010fe200030f0cd9 */
[----:B------:R1:W-:Y:S04]  /*20700*/  @!P2 ST.E.128 desc[UR6][R8.64], RZ ;  /* 0x000000ff0800a985 */ /* 0x0003e8000c101d06 */
[----:B------:R1:W-:Y:S04]  /*20710*/  @!P1 ST.E.128 desc[UR6][R10.64], RZ ;  /* 0x000000ff0a009985 */ /* 0x0003e8000c101d06 */
[----:B------:R1:W-:Y:S02]  /*20720*/  @!P0 ST.E.128 desc[UR6][R2.64], RZ ;  /* 0x000000ff02008985 */ /* 0x0003e4000c101d06 */
.L_x_664:
[----:B------:R-:W-:Y:S05]  /*20730*/  BSYNC B0 ;  /* 0x0000000000007941 */ /* 0x000fea0003800000 */
.L_x_655:
[----:B------:R-:W-:Y:S02]  /*20740*/  ULDC UR4, c[0x0][0xc3c] ;  /* 0x00030f0000047ab9 */ /* 0x000fe40000000800 */
[----:B------:R-:W-:-:S13]  /*20750*/  ISETP.GE.AND P0, PT, R31, UR4, PT ;  /* 0x000000041f007c0c */ /* 0x000fda000bf06270 */
[----:B------:R-:W-:Y:S05]  /*20760*/  @!P0 BRA `(.L_x_674) ;  /* 0xfffffe0400d88947 */ /* 0x000fea000383ffff */
[----:B------:R-:W-:Y:S05]  /*20770*/  BRA `(.L_x_436) ;  /* 0x0000007000507947 */ /* 0x000fea0003800000 */
.L_x_434:
[----:B------:R-:W-:-:S08]  /*20780*/  NOP ;  /* 0x0000000000007918 */ /* 0x000fd00000000000 */
[----:B------:R-:W0:-:S00]  /*20790*/  USETMAXREG.DEALLOC.CTAPOOL 0x28 ;  /* 0x00000028000079c8 */ /* 0x000e0000080e0500 */
[----:B0-----:R-:W-:Y:S01]  /*207a0*/  LOP3.LUT R2, R2, 0x3, RZ, 0xc0, !PT ;  /* 0x0000000302027812 */ /* 0x001fe200078ec0ff */
[----:B------:R-:W-:Y:S01]  /*207b0*/  IMAD.MOV.U32 R4, RZ, RZ, RZ ;  /* 0x000000ffff047224 */ /* 0x000fe200078e00ff */
[----:B------:R-:W-:-:S04]  /*207c0*/  LOP3.LUT R23, R23, 0xffffffbf, RZ, 0xc0, !PT ;  /* 0xffffffbf17177812 */ /* 0x000fc800078ec0ff */
[----:B------:R-:W0:Y:S02]  /*207d0*/  SHFL.IDX PT, R2, R2, RZ, 0x1f ;  /* 0x00001fff02027589 */ /* 0x000e2400000e0000 */
[----:B0-----:R-:W-:-:S13]  /*207e0*/  ISETP.NE.AND P0, PT, R2, RZ, PT ;  /* 0x000000ff0200720c */ /* 0x001fda0003f05270 */
[----:B------:R-:W-:Y:S01]  /*207f0*/  @P0 LOP3.LUT R23, R23, 0x40, RZ, 0xfc, !PT ;  /* 0x0000004017170812 */ /* 0x000fe200078efcff */
[----:B------:R-:W-:Y:S06]  /*20800*/  @!P0 BRA `(.L_x_675) ;  /* 0x00000000001c8947 */ /* 0x000fec0003800000 */
[----:B------:R-:W0:Y:S08]  /*20810*/  S2UR UR5, SR_CgaCtaId ;  /* 0x00000000000579c3 */ /* 0x000e300000008800 */
[----:B------:R-:W-:Y:S06]  /*20820*/  BAR.SYNC.DEFER_BLOCKING 0x5, 0x180 ;  /* 0x0146000000007b1d */ /* 0x000fec0000010000 */
[----:B------:R-:W-:-:S02]  /*20830*/  UMOV UR4, 0x400 ;  /* 0x0000040000047882 */ /* 0x000fc40000000000 */
[----:B0-----:R-:W-:-:S09]  /*20840*/  ULEA UR4, UR5, UR4, 0x18 ;  /* 0x0000000405047291 */ /* 0x001fd2000f8ec03f */
[----:B------:R-:W0:Y:S01]  /*20850*/  LDS.128 R16, [UR4+0x388d0] ;  /* 0x0388d004ff107984 */ /* 0x000e220008000c00 */
[----:B------:R-:W-:Y:S06]  /*20860*/  BAR.ARV 0x4, 0x180 ;  /* 0x0106000000007b1d */ /* 0x000fec0000002000 */
[----:B------:R-:W-:Y:S05]  /*20870*/  BRA `(.L_x_676) ;  /* 0x0000000800047947 */ /* 0x000fea0003800000 */
.L_x_675:
[----:B------:R-:W-:Y:S01]  /*20880*/  LOP3.LUT R5, R0, 0x1f, RZ, 0xc0, !PT ;  /* 0x0000001f00057812 */ /* 0x000fe200078ec0ff */
[----:B------:R-:W-:Y:S01]  /*20890*/  ULDC UR4, c[0x0][0xc3c] ;  /* 0x00030f0000047ab9 */ /* 0x000fe20000000800 */
[----:B------:R-:W-:Y:S01]  /*208a0*/  ULDC.64 UR6, c[0x0][0x208] ;  /* 0x0000820000067ab9 */ /* 0x000fe20000000a00 */
[----:B------:R-:W-:Y:S01]  /*208b0*/  ULDC UR5, c[0x0][0xc38] ;  /* 0x00030e0000057ab9 */ /* 0x000fe20000000800 */
[----:B------:R-:W-:-:S04]  /*208c0*/  ISETP.NE.AND P0, PT, R5, 0x1f, PT ;  /* 0x0000001f0500780c */ /* 0x000fc80003f05270 */
[----:B------:R-:W-:-:S13]  /*208d0*/  ISETP.GE.OR P1, PT, R5, UR4, !P0 ;  /* 0x0000000405007c0c */ /* 0x000fda000c726670 */
[----:B------:R-:W0:Y:S02]  /*208e0*/  @!P1 LDC.64 R2, c[0x0][0xc80] ;  /* 0x00032000ff029b82 */ /* 0x000e240000000a00 */
[----:B0-----:R-:W-:-:S05]  /*208f0*/  @!P1 IMAD.WIDE.U32 R2, R5, 0x4, R2 ;  /* 0x0000000405029825 */ /* 0x001fca00078e0002 */
[----:B------:R-:W2:Y:S01]  /*20900*/  @!P1 LDG.E R4, desc[UR6][R2.64] ;  /* 0x0000000602049981 */ /* 0x000ea2000c1e1900 */
[C---:B------:R-:W-:Y:S01]  /*20910*/  ISETP.NE.AND P1, PT, R5.reuse, RZ, PT ;  /* 0x000000ff0500720c */ /* 0x040fe20003f25270 */
[----:B------:R-:W0:Y:S01]  /*20920*/  S2UR UR6, SR_CTAID.X ;  /* 0x00000000000679c3 */ /* 0x000e220000002500 */
[C---:B------:R-:W-:Y:S01]  /*20930*/  ISETP.GE.U32.AND P2, PT, R5.reuse, 0x2, PT ;  /* 0x000000020500780c */ /* 0x040fe20003f46070 */
[----:B------:R-:W-:Y:S01]  /*20940*/  UMOV UR4, URZ ;  /* 0x0000003f00047c82 */ /* 0x000fe20008000000 */
[C---:B------:R-:W-:Y:S01]  /*20950*/  ISETP.GE.U32.AND P3, PT, R5.reuse, 0x4, PT ;  /* 0x000000040500780c */ /* 0x040fe20003f66070 */
[----:B------:R-:W-:Y:S01]  /*20960*/  IMAD.MOV.U32 R16, RZ, RZ, RZ ;  /* 0x000000ffff107224 */ /* 0x000fe200078e00ff */
[C---:B------:R-:W-:Y:S02]  /*20970*/  ISETP.GE.U32.AND P4, PT, R5.reuse, 0x8, PT ;  /* 0x000000080500780c */ /* 0x040fe40003f86070 */
[----:B------:R-:W-:Y:S01]  /*20980*/  ISETP.GE.U32.AND P5, PT, R5, 0x10, PT ;  /* 0x000000100500780c */ /* 0x000fe20003fa6070 */
[----:B--2---:R-:W1:Y:S02]  /*20990*/  SHFL.UP PT, R6, R4, 0x1, RZ ;  /* 0x0420000004067989 */ /* 0x004e6400000e00ff */
[----:B-1----:R-:W-:-:S05]  /*209a0*/  SEL R7, R6, RZ, P1 ;  /* 0x000000ff06077207 */ /* 0x002fca0000800000 */
[----:B------:R-:W-:-:S05]  /*209b0*/  IMAD.IADD R7, R4, 0x1, R7 ;  /* 0x0000000104077824 */ /* 0x000fca00078e0207 */
[----:B------:R-:W1:Y:S02]  /*209c0*/  SHFL.UP PT, R6, R7, 0x2, RZ ;  /* 0x0440000007067989 */ /* 0x000e6400000e00ff */
[----:B-1----:R-:W-:-:S04]  /*209d0*/  SEL R6, R6, RZ, P2 ;  /* 0x000000ff06067207 */ /* 0x002fc80001000000 */
[----:B------:R-:W-:-:S05]  /*209e0*/  IADD3 R6, R7, R6, RZ ;  /* 0x0000000607067210 */ /* 0x000fca0007ffe0ff */
[----:B------:R-:W1:Y:S02]  /*209f0*/  SHFL.UP PT, R8, R6, 0x4, RZ ;  /* 0x0480000006087989 */ /* 0x000e6400000e00ff */
[----:B-1----:R-:W-:-:S05]  /*20a00*/  SEL R3, R8, RZ, P3 ;  /* 0x000000ff08037207 */ /* 0x002fca0001800000 */
[----:B------:R-:W-:-:S05]  /*20a10*/  IMAD.IADD R3, R6, 0x1, R3 ;  /* 0x0000000106037824 */ /* 0x000fca00078e0203 */
[----:B------:R-:W1:Y:S02]  /*20a20*/  SHFL.UP PT, R2, R3, 0x8, RZ ;  /* 0x0500000003027989 */ /* 0x000e6400000e00ff */
[----:B-1----:R-:W-:-:S05]  /*20a30*/  SEL R2, R2, RZ, P4 ;  /* 0x000000ff02027207 */ /* 0x002fca0002000000 */
[----:B------:R-:W-:-:S05]  /*20a40*/  IMAD.IADD R2, R3, 0x1, R2 ;  /* 0x0000000103027824 */ /* 0x000fca00078e0202 */
[----:B------:R-:W1:Y:S02]  /*20a50*/  SHFL.UP PT, R7, R2, 0x10, RZ ;  /* 0x0600000002077989 */ /* 0x000e6400000e00ff */
[----:B-1----:R-:W-:-:S04]  /*20a60*/  SEL R7, R7, RZ, P5 ;  /* 0x000000ff07077207 */ /* 0x002fc80002800000 */
[----:B------:R-:W-:-:S05]  /*20a70*/  IADD3 R7, R2, R7, RZ ;  /* 0x0000000702077210 */ /* 0x000fca0007ffe0ff */
[----:B------:R-:W1:Y:S02]  /*20a80*/  SHFL.IDX PT, R6, R7, 0x1f, 0x1f ;  /* 0x03e01f0007067f89 */ /* 0x000e6400000e0000 */
[----:B-1----:R-:W-:-:S04]  /*20a90*/  IMAD R6, R6, UR5, RZ ;  /* 0x0000000506067c24 */ /* 0x002fc8000f8e02ff */
[----:B------:R-:W-:Y:S01]  /*20aa0*/  IMAD.MOV.U32 R3, RZ, RZ, R6 ;  /* 0x000000ffff037224 */ /* 0x000fe200078e0006 */
[----:B0-----:R-:W-:-:S13]  /*20ab0*/  ISETP.GT.AND P6, PT, R6, UR6, PT ;  /* 0x0000000606007c0c */ /* 0x001fda000bfc4270 */
[----:B------:R-:W-:Y:S05]  /*20ac0*/  @P6 BRA `(.L_x_677) ;  /* 0x0000000000a06947 */ /* 0x000fea0003800000 */
[----:B------:R-:W0:Y:S01]  /*20ad0*/  LDC R10, c[0x0][0xc3c] ;  /* 0x00030f00ff0a7b82 */ /* 0x000e220000000800 */
[----:B------:R-:W-:Y:S01]  /*20ae0*/  MOV R6, R3 ;  /* 0x0000000300067202 */ /* 0x000fe20000000f00 */
[----:B------:R-:W-:Y:S01]  /*20af0*/  UMOV UR4, URZ ;  /* 0x0000003f00047c82 */ /* 0x000fe20008000000 */
[----:B------:R-:W-:Y:S01]  /*20b00*/  ULDC UR7, c[0x0][0xc3c] ;  /* 0x00030f0000077ab9 */ /* 0x000fe20000000800 */
[----:B------:R-:W-:-:S05]  /*20b10*/  ULDC UR5, c[0x0][0xc38] ;  /* 0x00030e0000057ab9 */ /* 0x000fca0000000800 */
.L_x_681:
[----:B------:R-:W-:Y:S01]  /*20b20*/  UIADD3 UR4, UR4, 0x1f, URZ ;  /* 0x0000001f04047890 */ /* 0x000fe2000fffe03f */
[----:B------:R-:W-:-:S05]  /*20b30*/  IMAD.U32 R19, RZ, RZ, UR7 ;  /* 0x00000007ff137e24 */ /* 0x000fca000f8e00ff */
[----:B0-----:R-:W-:-:S13]  /*20b40*/  ISETP.LE.AND P6, PT, R10, UR4, PT ;  /* 0x000000040a007c0c */ /* 0x001fda000bfc3270 */
[----:B------:R-:W-:Y:S05]  /*20b50*/  @P6 BRA `(.L_x_678) ;  /* 0x0000000400286947 */ /* 0x000fea0003800000 */
[----:B------:R-:W-:Y:S01]  /*20b60*/  VIADD R7, R5, UR4 ;  /* 0x0000000405077c36 */ /* 0x000fe20008000000 */
[----:B------:R-:W-:Y:S01]  /*20b70*/  BSSY B0, `(.L_x_679) ;  /* 0x0000008000007945 */ /* 0x000fe20003800000 */
[----:B------:R-:W-:-:S03]  /*20b80*/  MOV R4, RZ ;  /* 0x000000ff00047202 */ /* 0x000fc60000000f00 */
[----:B------:R-:W-:-:S13]  /*20b90*/  ISETP.GE.OR P6, PT, R7, R10, !P0 ;  /* 0x0000000a0700720c */ /* 0x000fda00047c6670 */
[----:B------:R-:W-:Y:S05]  /*20ba0*/  @P6 BRA `(.L_x_680) ;  /* 0x0000000000106947 */ /* 0x000fea0003800000 */
[----:B------:R-:W0:Y:S01]  /*20bb0*/  LDC.64 R2, c[0x0][0xc80] ;  /* 0x00032000ff027b82 */ /* 0x000e220000000a00 */
[----:B------:R-:W-:Y:S01]  /*20bc0*/  ULDC.64 UR8, c[0x0][0x208] ;  /* 0x0000820000087ab9 */ /* 0x000fe20000000a00 */
[----:B0-----:R-:W-:-:S05]  /*20bd0*/  IMAD.WIDE R2, R7, 0x4, R2 ;  /* 0x0000000407027825 */ /* 0x001fca00078e0202 */
[----:B------:R0:W5:Y:S02]  /*20be0*/  LDG.E R4, desc[UR8][R2.64] ;  /* 0x0000000802047981 */ /* 0x000164000c1e1900 */
.L_x_680:
[----:B------:R-:W-:Y:S05]  /*20bf0*/  BSYNC B0 ;  /* 0x0000000000007941 */ /* 0x000fea0003800000 */
.L_x_679:
[----:B0----5:R-:W0:Y:S02]  /*20c00*/  SHFL.UP PT, R2, R4, 0x1, RZ ;  /* 0x0420000004027989 */ /* 0x021e2400000e00ff */
        /* <DEDUP_REMOVED lines=20> */
.L_x_677:
        /* <DEDUP_REMOVED lines=10> */
[----:B0-----:R-:W-:-:S06]  /*20df0*/  IADD3 R2, R8, 0xffffffe, RZ ;  /* 0x0ffffffe08027810 */ /* 0x001fcc0007ffe0ff */
[----:B------:R0:W1:Y:S01]  /*20e00*/  F2I.FTZ.U32.TRUNC.NTZ R3, R2 ;  /* 0x0000000200037305 */ /* 0x000062000021f000 */
[----:B------:R-:W-:Y:S05]  /*20e10*/  @!P0 BRA `(.L_x_682) ;  /* 0x0000000000088947 */ /* 0x000fea0003800000 */
[----:B------:R-:W-:-:S06]  /*20e20*/  VIADD R16, R19, 0xffffffff ;  /* 0xffffffff13107836 */ /* 0x000fcc0000000000 */
[----:B------:R2:W3:Y:S02]  /*20e30*/  SHFL.IDX PT, R16, R7, R16, 0x1f ;  /* 0x00001f1007107589 */ /* 0x0004e400000e0000 */
.L_x_682:
[----:B---3--:R-:W-:Y:S01]  /*20e40*/  IMAD R16, R16, UR5, R9 ;  /* 0x0000000510107c24 */ /* 0x008fe2000f8e0209 */
[----:B0-----:R-:W-:Y:S01]  /*20e50*/  IABS R2, R12 ;  /* 0x0000000c00027213 */ /* 0x001fe20000000000 */
[----:B-12---:R-:W-:Y:S01]  /*20e60*/  IMAD.MOV R7, RZ, RZ, -R3 ;  /* 0x000000ffff077224 */ /* 0x006fe200078e0a03 */
[----:B------:R-:W-:Y:S02]  /*20e70*/  IADD3 R19, R19, UR4, RZ ;  /* 0x0000000413137c10 */ /* 0x000fe4000fffe0ff */
[----:B------:R-:W-:Y:S01]  /*20e80*/  IADD3 R9, -R16, UR6, RZ ;  /* 0x0000000610097c10 */ /* 0x000fe2000fffe1ff */
[----:B------:R-:W-:Y:S01]  /*20e90*/  IMAD R7, R7, R10, RZ ;  /* 0x0000000a07077224 */ /* 0x000fe200078e02ff */
[----:B------:R-:W-:Y:S01]  /*20ea0*/  IADD3 R6, RZ, -R2, RZ ;  /* 0x80000002ff067210 */ /* 0x000fe20007ffe0ff */
[----:B------:R-:W-:Y:S01]  /*20eb0*/  IMAD.MOV.U32 R2, RZ, RZ, RZ ;  /* 0x000000ffff027224 */ /* 0x000fe200078e00ff */
[----:B------:R-:W-:-:S03]  /*20ec0*/  IABS R4, R9 ;  /* 0x0000000900047213 */ /* 0x000fc60000000000 */
[----:B------:R-:W-:-:S04]  /*20ed0*/  IMAD.HI.U32 R2, R3, R7, R2 ;  /* 0x0000000703027227 */ /* 0x000fc800078e0002 */
[----:B------:R-:W-:Y:S01]  /*20ee0*/  IMAD.MOV.U32 R3, RZ, RZ, R4 ;  /* 0x000000ffff037224 */ /* 0x000fe200078e0004 */
[----:B------:R-:W-:-:S03]  /*20ef0*/  MOV R4, R6 ;  /* 0x0000000600047202 */ /* 0x000fc60000000f00 */
        /* <DEDUP_REMOVED lines=16> */
.L_x_678:
[----:B------:R-:W-:Y:S01]  /*21000*/  IMAD.MOV.U32 R17, RZ, RZ, RZ ;  /* 0x000000ffff117224 */ /* 0x000fe200078e00ff */
[----:B------:R-:W-:Y:S01]  /*21010*/  MOV R16, UR6 ;  /* 0x0000000600107c02 */ /* 0x000fe20008000f00 */
[----:B------:R-:W-:-:S07]  /*21020*/  IMAD.MOV.U32 R18, RZ, RZ, RZ ;  /* 0x000000ffff127224 */ /* 0x000fce00078e00ff */
.L_x_683:
[----:B------:R-:W-:-:S13]  /*21030*/  ISETP.NE.AND P0, PT, R5, RZ, PT ;  /* 0x000000ff0500720c */ /* 0x000fda0003f05270 */
[----:B------:R-:W0:Y:S01]  /*21040*/  @!P0 S2R R3, SR_CgaCtaId ;  /* 0x0000000000038919 */ /* 0x000e220000008800 */
[----:B------:R-:W-:-:S04]  /*21050*/  @!P0 MOV R2, 0x400 ;  /* 0x0000040000028802 */ /* 0x000fc80000000f00 */
[----:B0-----:R-:W-:-:S05]  /*21060*/  @!P0 LEA R2, R3, R2, 0x18 ;  /* 0x0000000203028211 */ /* 0x001fca00078ec0ff */
[----:B------:R1:W-:Y:S01]  /*21070*/  @!P0 STS.128 [R2+0x388d0], R16 ;  /* 0x0388d01002008388 */ /* 0x0003e20000000c00 */
[----:B------:R-:W-:Y:S06]  /*21080*/  BAR.ARV 0x5, 0x180 ;  /* 0x0146000000007b1d */ /* 0x000fec0000002000 */
.L_x_676:
[----:B------:R2:W-:Y:S01]  /*21090*/  STL [R1+0x30], RZ ;  /* 0x000030ff01007387 */ /* 0x0005e20000100800 */
[----:B------:R-:W-:Y:S01]  /*210a0*/  ULDC UR4, c[0x0][0xc3c] ;  /* 0x00030f0000047ab9 */ /* 0x000fe20000000800 */
[----:B------:R-:W-:Y:S01]  /*210b0*/  IMAD.MOV.U32 R29, RZ, RZ, 0x1 ;  /* 0x00000001ff1d7424 */ /* 0x000fe200078e00ff */
[----:B0-----:R-:W-:Y:S02]  /*210c0*/  ISETP.GE.AND P0, PT, R19, UR4, PT ;  /* 0x0000000413007c0c */ /* 0x001fe4000bf06270 */
[----:B------:R-:W-:-:S11]  /*210d0*/  MOV R27, RZ ;  /* 0x000000ff001b7202 */ /* 0x000fd60000000f00 */
[----:B--2---:R-:W-:Y:S05]  /*210e0*/  @P0 BRA `(.L_x_684) ;  /* 0x0000006400180947 */ /* 0x004fea0003800000 */
[----:B------:R-:W0:Y:S01]  /*210f0*/  S2UR UR5, SR_CgaCtaId ;  /* 0x00000000000579c3 */ /* 0x000e220000008800 */
[----:B------:R2:W-:Y:S01]  /*21100*/  STL [R1+0x30], RZ ;  /* 0x000030ff01007387 */ /* 0x0005e20000100800 */
[C---:B------:R-:W-:Y:S01]  /*21110*/  IMAD.SHL.U32 R36, R0.reuse, 0x8, RZ ;  /* 0x0000000800247824 */ /* 0x040fe200078e00ff */
[----:B-1----:R-:W-:Y:S01]  /*21120*/  LOP3.LUT R2, R0, 0x7f, RZ, 0xc0, !PT ;  /* 0x0000007f00027812 */ /* 0x002fe200078ec0ff */
[----:B------:R-:W-:Y:S01]  /*21130*/  UMOV UR4, 0x400 ;  /* 0x0000040000047882 */ /* 0x000fe20000000000 */
[----:B------:R-:W-:Y:S01]  /*21140*/  BSSY B8, `(.L_x_684) ;  /* 0x0000640000087945 */ /* 0x000fe20003800000 */
[----:B------:R-:W-:Y:S01]  /*21150*/  IMAD.MOV.U32 R30, RZ, RZ, 0x1 ;  /* 0x00000001ff1e7424 */ /* 0x000fe200078e00ff */
[----:B------:R-:W-:Y:S01]  /*21160*/  LOP3.LUT R3, R36, 0x1f8, RZ, 0xc0, !PT ;  /* 0x000001f824037812 */ /* 0x000fe200078ec0ff */
[----:B------:R-:W-:Y:S01]  /*21170*/  IMAD.SHL.U32 R34, R2, 0x8, RZ ;  /* 0x0000000802227824 */ /* 0x000fe200078e00ff */
[----:B------:R-:W-:Y:S01]  /*21180*/  SHF.R.U32.HI R2, RZ, 0x3, R2 ;  /* 0x00000003ff027819 */ /* 0x000fe20000011602 */
[----:B------:R-:W-:Y:S01]  /*21190*/  IMAD.MOV.U32 R28, RZ, RZ, RZ ;  /* 0x000000ffff1c7224 */ /* 0x000fe200078e00ff */
[----:B------:R-:W-:Y:S01]  /*211a0*/  LOP3.LUT R3, R3, 0x38, R0, 0x78, !PT ;  /* 0x0000003803037812 */ /* 0x000fe200078e7800 */
[----:B------:R-:W-:Y:S01]  /*211b0*/  IMAD.MOV.U32 R27, RZ, RZ, RZ ;  /* 0x000000ffff1b7224 */ /* 0x000fe200078e00ff */
[----:B------:R-:W-:Y:S01]  /*211c0*/  SHF.L.U32 R0, R0, 0x4, RZ ;  /* 0x0000000400007819 */ /* 0x000fe200000006ff */
[----:B------:R-:W-:Y:S01]  /*211d0*/  ULDC.64 UR38, c[0x0][0x198] ;  /* 0x0000660000267ab9 */ /* 0x000fe20000000a00 */
[----:B------:R-:W-:Y:S01]  /*211e0*/  LOP3.LUT R34, R3, 0x200, R34, 0xf8, !PT ;  /* 0x0000020003227812 */ /* 0x000fe200078ef822 */
[----:B------:R-:W-:Y:S01]  /*211f0*/  ULOP3.LUT UR37, UR60, 0x2, URZ, 0xfc, !UPT ;  /* 0x000000023c257892 */ /* 0x000fe2000f8efc3f */
[----:B------:R-:W-:Y:S01]  /*21200*/  LOP3.LUT R36, R36, 0x38, RZ, 0xc0, !PT ;  /* 0x0000003824247812 */ /* 0x000fe200078ec0ff */
[----:B------:R-:W-:Y:S01]  /*21210*/  ULDC UR36, c[0x0][0xc] ;  /* 0x0000030000247ab9 */ /* 0x000fe20000000800 */
[----:B------:R-:W-:-:S02]  /*21220*/  LOP3.LUT R0, R2, 0x70, R0, 0xf8, !PT ;  /* 0x0000007002007812 */ /* 0x000fc400078ef800 */
[----:B------:R-:W-:Y:S02]  /*21230*/  MOV R29, 0x1 ;  /* 0x00000001001d7802 */ /* 0x000fe40000000f00 */
[C---:B------:R-:W-:Y:S01]  /*21240*/  LOP3.LUT R3, R36.reuse, 0x40, RZ, 0xfc, !PT ;  /* 0x0000004024037812 */ /* 0x040fe200078efcff */
[----:B0-----:R-:W-:Y:S01]  /*21250*/  ULEA UR4, UR5, UR4, 0x18 ;  /* 0x0000000405047291 */ /* 0x001fe2000f8ec03f */
[C---:B------:R-:W-:Y:S02]  /*21260*/  LOP3.LUT R2, R36.reuse, 0x80, RZ, 0xfc, !PT ;  /* 0x0000008024027812 */ /* 0x040fe400078efcff */
[----:B------:R-:W-:-:S03]  /*21270*/  LOP3.LUT R0, R36, 0xc0, RZ, 0xfc, !PT ;  /* 0x000000c024007812 */ /* 0x000fc600078efcff */
[----:B------:R-:W-:-:S05]  /*21280*/  IMAD.U32 R22, RZ, RZ, UR4 ;  /* 0x00000004ff167e24 */ /* 0x000fca000f8e00ff */
[----:B--2---:R-:W-:-:S07]  /*21290*/  LEA R37, R34, R22, 0x1 ;  /* 0x0000001622257211 */ /* 0x004fce00078e08ff */
.L_x_793:
[----:B0-----:R-:W0:Y:S01]  /*212a0*/  LDC.64 R2, c[0x0][0xc88] ;  /* 0x00032200ff027b82 */ /* 0x001e220000000a00 */
[----:B------:R-:W-:Y:S01]  /*212b0*/  ULDC.64 UR4, c[0x0][0x208] ;  /* 0x0000820000047ab9 */ /* 0x000fe20000000a00 */
[----:B0-----:R-:W-:-:S05]  /*212c0*/  IMAD.WIDE R2, R19, 0x4, R2 ;  /* 0x0000000413027825 */ /* 0x001fca00078e0202 */
[----:B--2---:R-:W2:Y:S01]  /*212d0*/  LDG.E R31, desc[UR4][R2.64] ;  /* 0x00000004021f7981 */ /* 0x004ea2000c1e1900 */
[----:B------:R-:W-:Y:S05]  /*212e0*/  YIELD ;  /* 0x0000000000007946 */ /* 0x000fea0003800000 */
[----:B------:R-:W-:Y:S01]  /*212f0*/  ULDC.64 UR4, c[0x0][0xa28] ;  /* 0x00028a0000047ab9 */ /* 0x000fe20000000a00 */
[----:B------:R-:W-:Y:S01]  /*21300*/  ULDC.64 UR8, c[0x0][0xa18] ;  /* 0x0002860000087ab9 */ /* 0x000fe20000000a00 */
[----:B------:R-:W-:Y:S01]  /*21310*/  ISETP.NE.U32.AND P0, PT, RZ, UR4, PT ;  /* 0x00000004ff007c0c */ /* 0x000fe2000bf05070 */
[----:B------:R-:W-:Y:S01]  /*21320*/  IMAD.MOV.U32 R9, RZ, RZ, RZ ;  /* 0x000000ffff097224 */ /* 0x000fe200078e00ff */
[----:B------:R-:W-:Y:S01]  /*21330*/  ULDC.64 UR10, c[0x0][0x208] ;  /* 0x00008200000a7ab9 */ /* 0x000fe20000000a00 */
[----:B------:R-:W-:Y:S01]  /*21340*/  ULDC.64 UR6, c[0x0][0xa10] ;  /* 0x0002840000067ab9 */ /* 0x000fe20000000a00 */
[----:B------:R-:W-:-:S02]  /*21350*/  ISETP.NE.AND.EX P0, PT, RZ, UR5, PT, P0 ;  /* 0x00000005ff007c0c */ /* 0x000fc4000bf05300 */
[----:B------:R-:W-:-:S04]  /*21360*/  ISETP.NE.U32.AND P2, PT, RZ, UR8, PT ;  /* 0x00000008ff007c0c */ /* 0x000fc8000bf45070 */
[----:B------:R-:W-:Y:S02]  /*21370*/  ISETP.NE.AND.EX P2, PT, RZ, UR9, PT, P2 ;  /* 0x00000009ff007c0c */ /* 0x000fe4000bf45320 */
[----:B--2---:R-:W-:-:S05]  /*21380*/  SHF.R.S32.HI R0, RZ, 0x1f, R31 ;  /* 0x0000001fff007819 */ /* 0x004fca000001141f */
[C---:B------:R-:W-:Y:S01]  /*21390*/  @P0 LEA R2, P1, R31.reuse, UR4, 0x2 ;  /* 0x000000041f020c11 */ /* 0x040fe2000f8210ff */
[C---:B------:R-:W-:Y:S01]  /*213a0*/  IMAD.SHL.U32 R24, R31.reuse, 0x4, RZ ;  /* 0x000000041f187824 */ /* 0x040fe200078e00ff */
[C-C-:B------:R-:W-:Y:S01]  /*213b0*/  SHF.L.U64.HI R25, R31.reuse, 0x2, R0.reuse ;  /* 0x000000021f197819 */ /* 0x140fe20000010200 */
[----:B------:R0:W-:Y:S01]  /*213c0*/  STL [R1+0x1c], R0 ;  /* 0x00001c0001007387 */ /* 0x0001e20000100800 */
[----:B------:R-:W-:Y:S01]  /*213d0*/  @P0 LEA.HI.X R3, R31, UR5, R0, 0x2, P1 ;  /* 0x000000051f030c11 */ /* 0x000fe200088f1400 */
[----:B------:R-:W-:-:S04]  /*213e0*/  ULDC.64 UR4, c[0x0][0xa00] ;  /* 0x0002800000047ab9 */ /* 0x000fc80000000a00 */
[----:B------:R1:W2:Y:S01]  /*213f0*/  @P0 LDG.E R9, desc[UR10][R2.64] ;  /* 0x0000000a02090981 */ /* 0x0002a2000c1e1900 */
[----:B------:R-:W-:Y:S02]  /*21400*/  ISETP.NE.U32.AND P0, PT, RZ, UR4, PT ;  /* 0x00000004ff007c0c */ /* 0x000fe4000bf05070 */
[----:B------:R-:W-:Y:S01]  /*21410*/  ISETP.NE.U32.AND P1, PT, RZ, UR6, PT ;  /* 0x00000006ff007c0c */ /* 0x000fe2000bf25070 */
[----:B0-----:R-:W-:Y:S01]  /*21420*/  IMAD.MOV.U32 R0, RZ, RZ, RZ ;  /* 0x000000ffff007224 */ /* 0x001fe200078e00ff */
[----:B------:R-:W-:Y:S02]  /*21430*/  ISETP.NE.AND.EX P0, PT, RZ, UR5, PT, P0 ;  /* 0x00000005ff007c0c */ /* 0x000fe4000bf05300 */
[----:B------:R-:W-:Y:S02]  /*21440*/  ISETP.NE.AND.EX P1, PT, RZ, UR7, PT, P1 ;  /* 0x00000007ff007c0c */ /* 0x000fe4000bf25310 */
[C---:B------:R-:W-:Y:S02]  /*21450*/  IADD3 R4, P4, R24.reuse, UR6, RZ ;  /* 0x0000000618047c10 */ /* 0x040fe4000ff9e0ff */
[----:B-1----:R-:W-:Y:S01]  /*21460*/  IADD3 R2, P3, R24, UR4, RZ ;  /* 0x0000000418027c10 */ /* 0x002fe2000ff7e0ff */
[----:B------:R-:W-:Y:S01]  /*21470*/  ULDC UR4, c[0x0][0x288] ;  /* 0x0000a20000047ab9 */ /* 0x000fe20000000800 */
[----:B------:R-:W-:-:S02]  /*21480*/  MOV R35, RZ ;  /* 0x000000ff00237202 */ /* 0x000fc40000000f00 */
[C---:B------:R-:W-:Y:S02]  /*21490*/  IADD3.X R3, R25.reuse, UR5, RZ, P3, !PT ;  /* 0x0000000519037c10 */ /* 0x040fe40009ffe4ff */
[----:B------:R-:W-:Y:S01]  /*214a0*/  @P2 IADD3 R6, P3, R24, UR8, RZ ;  /* 0x0000000818062c10 */ /* 0x000fe2000ff7e0ff */
[----:B------:R-:W-:Y:S01]  /*214b0*/  IMAD.U32 R8, RZ, RZ, UR4 ;  /* 0x00000004ff087e24 */ /* 0x000fe2000f8e00ff */
[----:B------:R-:W-:Y:S01]  /*214c0*/  ULDC.64 UR4, c[0x0][0x418] ;  /* 0x0001060000047ab9 */ /* 0x000fe20000000a00 */
[C---:B------:R-:W-:Y:S01]  /*214d0*/  IADD3.X R5, R25.reuse, UR7, RZ, P4, !PT ;  /* 0x0000000719057c10 */ /* 0x040fe2000a7fe4ff */
[----:B------:R-:W5:Y:S01]  /*214e0*/  @P0 LDG.E R35, desc[UR10][R2.64] ;  /* 0x0000000a02230981 */ /* 0x000f62000c1e1900 */
[----:B------:R-:W-:Y:S01]  /*214f0*/  @P2 IADD3.X R7, R25, UR9, RZ, P3, !PT ;  /* 0x0000000919072c10 */ /* 0x000fe20009ffe4ff */
[----:B------:R-:W-:Y:S02]  /*21500*/  UISETP.NE.U32.AND UP0, UPT, UR4, URZ, UPT ;  /* 0x0000003f0400728c */ /* 0x000fe4000bf05070 */
[----:B------:R-:W5:Y:S01]  /*21510*/  @P1 LDG.E R0, desc[UR10][R4.64] ;  /* 0x0000000a04001981 */ /* 0x000f62000c1e1900 */
[----:B------:R-:W-:-:S03]  /*21520*/  ULDC UR4, c[0x0][0x424] ;  /* 0x0001090000047ab9 */ /* 0x000fc60000000800 */
[----:B------:R0:W3:Y:S01]  /*21530*/  @P2 LDG.E R8, desc[UR10][R6.64] ;  /* 0x0000000a06082981 */ /* 0x0000e2000c1e1900 */
[----:B------:R-:W-:-:S03]  /*21540*/  UISETP.NE.AND.EX UP0, UPT, UR5, URZ, UPT, UP0 ;  /* 0x0000003f0500728c */ /* 0x000fc6000bf05300 */
[----:B------:R-:W-:Y:S01]  /*21550*/  ULDC UR5, c[0x0][0x2f0] ;  /* 0x0000bc0000057ab9 */ /* 0x000fe20000000800 */
[----:B------:R-:W-:-:S04]  /*21560*/  USEL UR4, UR4, 0x1, UP0 ;  /* 0x0000000104047887 */ /* 0x000fc80008000000 */
[----:B------:R-:W-:-:S03]  /*21570*/  UIMAD UR4, UR4, UR5, URZ ;  /* 0x00000005040472a4 */ /* 0x000fc6000f8e023f */
[----:B------:R-:W-:Y:S02]  /*21580*/  ULDC UR5, c[0x0][0x348] ;  /* 0x0000d20000057ab9 */ /* 0x000fe40000000800 */
[----:B0-----:R-:W-:Y:S01]  /*21590*/  MOV R6, UR5 ;  /* 0x0000000500067c02 */ /* 0x001fe20008000f00 */
[----:B--2---:R-:W-:Y:S04]  /*215a0*/  STL [R1+0x10], R9 ;  /* 0x0000100901007387 */ /* 0x004fe80000100800 */
[----:B---3--:R0:W-:Y:S02]  /*215b0*/  STL [R1+0x28], R8 ;  /* 0x0000280801007387 */ /* 0x0081e40000100800 */
[----:B0-----:R-:W-:Y:S01]  /*215c0*/  IMAD.U32 R8, RZ, RZ, UR4 ;  /* 0x00000004ff087e24 */ /* 0x001fe2000f8e00ff */
[----:B------:R-:W-:Y:S06]  /*215d0*/  @P2 BRA `(.L_x_685) ;  /* 0x0000000000182947 */ /* 0x000fec0003800000 */
[----:B------:R-:W-:Y:S05]  /*215e0*/  @!P0 BRA `(.L_x_685) ;  /* 0x0000000000148947 */ /* 0x000fea0003800000 */
[----:B------:R-:W-:Y:S02]  /*215f0*/  ULDC.64 UR4, c[0x0][0x208] ;  /* 0x0000820000047ab9 */ /* 0x000fe40000000a00 */
[----:B------:R-:W2:Y:S04]  /*21600*/  LDG.E R10, desc[UR4][R2.64] ;  /* 0x00000004020a7981 */ /* 0x000ea8000c1e1900 */
[----:B------:R-:W2:Y:S02]  /*21610*/  LDG.E R7, desc[UR4][R2.64+0x4] ;  /* 0x0000040402077981 */ /* 0x000ea4000c1e1900 */
[----:B--2---:R-:W-:-:S05]  /*21620*/  IMAD.IADD R2, R7, 0x1, -R10 ;  /* 0x0000000107027824 */ /* 0x004fca00078e0a0a */
[----:B------:R0:W-:Y:S02]  /*21630*/  STL [R1+0x28], R2 ;  /* 0x0000280201007387 */ /* 0x0001e40000100800 */
.L_x_685:
[----:B------:R-:W-:Y:S01]  /*21640*/  ULDC.64 UR4, c[0x0][0xa20] ;  /* 0x0002880000047ab9 */ /* 0x000fe20000000a00 */
[----:B------:R-:W-:Y:S02]  /*21650*/  MOV R33, R31 ;  /* 0x0000001f00217202 */ /* 0x000fe40000000f00 */
[----:B------:R-:W-:-:S04]  /*21660*/  ISETP.NE.U32.AND P0, PT, RZ, UR4, PT ;  /* 0x00000004ff007c0c */ /* 0x000fc8000bf05070 */
[----:B------:R-:W-:-:S13]  /*21670*/  ISETP.NE.AND.EX P0, PT, RZ, UR5, PT, P0 ;  /* 0x00000005ff007c0c */ /* 0x000fda000bf05300 */
[----:B------:R-:W-:Y:S05]  /*21680*/  @!P0 BRA `(.L_x_686) ;  /* 0x0000000000148947 */ /* 0x000fea0003800000 */
[----:B0-----:R-:W-:Y:S01]  /*21690*/  IADD3 R2, P0, R24, UR4, RZ ;  /* 0x0000000418027c10 */ /* 0x001fe2000ff1e0ff */
[----:B------:R-:W-:-:S03]  /*216a0*/  ULDC.64 UR6, c[0x0][0x208] ;  /* 0x0000820000067ab9 */ /* 0x000fc60000000a00 */
[----:B------:R-:W-:-:S05]  /*216b0*/  IADD3.X R3, R25, UR5, RZ, P0, !PT ;  /* 0x0000000519037c10 */ /* 0x000fca00087fe4ff */
[----:B------:R1:W5:Y:S01]  /*216c0*/  LDG.E R8, desc[UR6][R2.64] ;  /* 0x0000000602087981 */ /* 0x000362000c1e1900 */
[----:B------:R-:W-:Y:S05]  /*216d0*/  BRA `(.L_x_687) ;  /* 0x0000000000287947 */ /* 0x000fea0003800000 */
.L_x_686:
[----:B------:R-:W-:Y:S02]  /*216e0*/  ULDC.64 UR4, c[0x0][0xa08] ;  /* 0x0002820000047ab9 */ /* 0x000fe40000000a00 */
[----:B------:R-:W-:-:S04]  /*216f0*/  ISETP.NE.U32.AND P0, PT, RZ, UR4, PT ;  /* 0x00000004ff007c0c */ /* 0x000fc8000bf05070 */
[----:B------:R-:W-:-:S13]  /*21700*/  ISETP.NE.AND.EX P0, PT, RZ, UR5, PT, P0 ;  /* 0x00000005ff007c0c */ /* 0x000fda000bf05300 */
[----:B------:R-:W-:Y:S05]  /*21710*/  @!P0 BRA `(.L_x_687) ;  /* 0x0000000000188947 */ /* 0x000fea0003800000 */
[----:B0-----:R-:W0:Y:S01]  /*21720*/  LDC.64 R2, c[0x0][0xa08] ;  /* 0x00028200ff027b82 */ /* 0x001e220000000a00 */
[----:B------:R-:W-:Y:S01]  /*21730*/  ULDC.64 UR4, c[0x0][0x208] ;  /* 0x0000820000047ab9 */ /* 0x000fe20000000a00 */
[----:B0-----:R-:W-:-:S05]  /*21740*/  IMAD.WIDE R2, R33, 0x4, R2 ;  /* 0x0000000421027825 */ /* 0x001fca00078e0202 */
[----:B------:R-:W2:Y:S04]  /*21750*/  LDG.E R8, desc[UR4][R2.64] ;  /* 0x0000000402087981 */ /* 0x000ea8000c1e1900 */
[----:B------:R-:W2:Y:S02]  /*21760*/  LDG.E R7, desc[UR4][R2.64+0x4] ;  /* 0x0000040402077981 */ /* 0x000ea4000c1e1900 */
[----:B--2---:R-:W-:-:S07]  /*21770*/  IMAD.IADD R8, R7, 0x1, -R8 ;  /* 0x0000000107087824 */ /* 0x004fce00078e0a08 */
.L_x_687:
[----:B------:R-:W-:Y:S02]  /*21780*/  ULDC.64 UR4, c[0x0][0x208] ;  /* 0x0000820000047ab9 */ /* 0x000fe40000000a00 */
[----:B-1----:R-:W2:Y:S04]  /*21790*/  @P1 LDG.E R3, desc[UR4][R4.64] ;  /* 0x0000000404031981 */ /* 0x002ea8000c1e1900 */
[----:B0-----:R-:W2:Y:S01]  /*217a0*/  @P1 LDG.E R2, desc[UR4][R4.64+0x4] ;  /* 0x0000040404021981 */ /* 0x001ea2000c1e1900 */
[----:B------:R-:W-:Y:S01]  /*217b0*/  BSSY B0, `(.L_x_688) ;  /* 0x0000197000007945 */ /* 0x000fe20003800000 */
[----:B--2---:R-:W-:Y:S01]  /*217c0*/  @P1 IMAD.IADD R6, R2, 0x1, -R3 ;  /* 0x0000000102061824 */ /* 0x004fe200078e0a03 */
[----:B-----5:R-:W-:-:S05]  /*217d0*/  IADD3 R3, -R9, R8, RZ ;  /* 0x0000000809037210 */ /* 0x020fca0007ffe1ff */
[----:B------:R-:W-:-:S05]  /*217e0*/  IMAD.IADD R2, R3, 0x1, R6 ;  /* 0x0000000103027824 */ /* 0x000fca00078e0206 */
[----:B------:R0:W-:Y:S02]  /*217f0*/  STL [R1+0xc], R2 ;  /* 0x00000c0201007387 */ /* 0x0001e40000100800 */
[----:B0-----:R-:W-:-:S04]  /*21800*/  VIADD R2, R2, 0x4f ;  /* 0x0000004f02027836 */ /* 0x001fc80000000000 */
[----:B------:R-:W-:-:S05]  /*21810*/  IMAD.HI R2, R2, 0x66666667, RZ ;  /* 0x6666666702027827 */ /* 0x000fca00078e02ff */
[----:B------:R-:W-:-:S04]  /*21820*/  SHF.R.U32.HI R7, RZ, 0x1f, R2 ;  /* 0x0000001fff077819 */ /* 0x000fc80000011602 */
[----:B------:R-:W-:-:S05]  /*21830*/  LEA.HI.SX32 R4, R2, R7, 0x1b ;  /* 0x0000000702047211 */ /* 0x000fca00078fdaff */
[----:B------:R-:W-:Y:S01]  /*21840*/  IMAD R7, R4, 0x50, -R3 ;  /* 0x0000005004077824 */ /* 0x000fe200078e0a03 */
[----:B------:R-:W-:Y:S01]  /*21850*/  IADD3 R3, -R3, RZ, RZ ;  /* 0x000000ff03037210 */ /* 0x000fe20007ffe1ff */
[----:B------:R0:W-:Y:S03]  /*21860*/  STL [R1+0x2c], R4 ;  /* 0x00002c0401007387 */ /* 0x0001e60000100800 */
[----:B------:R-:W-:Y:S02]  /*21870*/  VIMNMX R7, R7, R6, PT ;  /* 0x0000000607077248 */ /* 0x000fe40003fe0100 */
[----:B0-----:R-:W-:-:S04]  /*21880*/  VIMNMX R4, RZ, R3, !PT ;  /* 0x00000003ff047248 */ /* 0x001fc80007fe0100 */
[----:B------:R-:W-:Y:S01]  /*21890*/  ISETP.GT.AND P0, PT, R7, R4, PT ;  /* 0x000000040700720c */ /* 0x000fe20003f04270 */
[----:B------:R-:W-:-:S05]  /*218a0*/  IMAD.WIDE.U32 R4, R4, -0x33333333, RZ ;  /* 0xcccccccd04047825 */ /* 0x000fca00078e00ff */
[----:B------:R-:W-:-:S05]  /*218b0*/  SHF.R.U32.HI R4, RZ, 0x6, R5 ;  /* 0x00000006ff047819 */ /* 0x000fca0000011605 */
[----:B------:R-:W-:Y:S02]  /*218c0*/  IMAD.MOV.U32 R3, RZ, RZ, R4 ;  /* 0x000000ffff037224 */ /* 0x000fe400078e0004 */
[----:B------:R-:W-:-:S04]  /*218d0*/  @P0 VIADD R2, R7, 0x4f ;  /* 0x0000004f07020836 */ /* 0x000fc80000000000 */
[----:B------:R-:W-:-:S05]  /*218e0*/  @P0 IMAD.HI R2, R2, 0x66666667, RZ ;  /* 0x6666666702020827 */ /* 0x000fca00078e02ff */
[----:B------:R-:W-:-:S04]  /*218f0*/  @P0 SHF.R.U32.HI R5, RZ, 0x1f, R2 ;  /* 0x0000001fff050819 */ /* 0x000fc80000011602 */
[----:B------:R-:W-:Y:S02]  /*21900*/  @P0 LEA.HI.SX32 R3, R2, R5, 0x1b ;  /* 0x0000000502030211 */ /* 0x000fe400078fdaff */
[----:B------:R-:W-:Y:S02]  /*21910*/  PLOP3.LUT P0, PT, PT, PT, PT, 0x80, 0x0 ;  /* 0x000000000000781c */ /* 0x000fe40003f0f070 */
[----:B------:R-:W-:-:S13]  /*21920*/  ISETP.GT.AND P2, PT, R3, R4, PT ;  /* 0x000000040300720c */ /* 0x000fda0003f44270 */
[----:B------:R-:W-:Y:S05]  /*21930*/  @!P2 BRA `(.L_x_689) ;  /* 0x0000001400f8a947 */ /* 0x000fea0003800000 */
[----:B------:R-:W-:Y:S01]  /*21940*/  UMOV UR4, 0xffffffff ;  /* 0xffffffff00047882 */ /* 0x000fe20000000000 */
[----:B------:R-:W-:Y:S02]  /*21950*/  SEL R2, R33, RZ, !P1 ;  /* 0x000000ff21027207 */ /* 0x000fe40004800000 */
[----:B------:R-:W-:Y:S05]  /*21960*/  BRA.DIV UR4, `(.L_x_690) ;  /* 0x0000007204347947 */ /* 0x000fea000b800000 */
[----:B------:R-:W0:Y:S02]  /*21970*/  S2R R5, SR_TID.X ;  /* 0x0000000000057919 */ /* 0x000e240000002100 */
[----:B0-----:R-:W-:-:S04]  /*21980*/  SHF.R.U32.HI R5, RZ, 0x5, R5 ;  /* 0x00000005ff057819 */ /* 0x001fc80000011605 */
[----:B------:R-:W-:-:S05]  /*21990*/  LOP3.LUT R5, R5, 0x3, RZ, 0xc0, !PT ;  /* 0x0000000305057812 */ /* 0x000fca00078ec0ff */
[----:B------:R0:W1:Y:S02]  /*219a0*/  SHFL.IDX PT, R14, R5, RZ, 0x1f ;  /* 0x00001fff050e7589 */ /* 0x00006400000e0000 */
.L_x_861:
[----:B-1----:R-:W-:Y:S02]  /*219b0*/  ISETP.NE.AND P0, PT, R14, RZ, PT ;  /* 0x000000ff0e00720c */ /* 0x002fe40003f05270 */
[----:B------:R-:W-:-:S11]  /*219c0*/  PLOP3.LUT P6, PT, PT, PT, PT, 0x8, 0x0 ;  /* 0x000000000000781c */ /* 0x000fd60003fce170 */
[----:B------:R-:W-:Y:S05]  /*219d0*/  @P0 BRA `(.L_x_691) ;  /* 0x00000000000c0947 */ /* 0x000fea0003800000 */
[----:B------:R-:W-:-:S03]  /*219e0*/  UMOV UR4, 0xffffffff ;  /* 0xffffffff00047882 */ /* 0x000fc60000000000 */
[----:B------:R-:W-:Y:S05]  /*219f0*/  BRA.DIV UR4, `(.L_x_692) ;  /* 0x0000007204447947 */ /* 0x000fea000b800000 */
[----:B------:R-:W-:-:S13]  /*21a00*/  ELECT P6, URZ, PT ;  /* 0x00000000003f782f */ /* 0x000fda00038c0000 */
.L_x_691:
[----:B0-----:R-:W2:Y:S01]  /*21a10*/  LDL R5, [R1+0x30] ;  /* 0x0000300001057983 */ /* 0x001ea20000100800 */
[----:B------:R-:W-:Y:S01]  /*21a20*/  BSSY B1, `(.L_x_693) ;  /* 0x0000008000017945 */ /* 0x000fe20003800000 */
[----:B--2---:R-:W-:-:S04]  /*21a30*/  IADD3 R5, R5, 0x1, RZ ;  /* 0x0000000105057810 */ /* 0x004fc80007ffe0ff */
[----:B------:R-:W-:-:S04]  /*21a40*/  LEA.HI R6, R5, R5, RZ, 0x1 ;  /* 0x0000000505067211 */ /* 0x000fc800078f08ff */
[----:B------:R-:W-:-:S05]  /*21a50*/  LOP3.LUT R6, R6, 0xfffffffe, RZ, 0xc0, !PT ;  /* 0xfffffffe06067812 */ /* 0x000fca00078ec0ff */
[----:B------:R-:W-:-:S05]  /*21a60*/  IMAD.IADD R5, R5, 0x1, -R6 ;  /* 0x0000000105057824 */ /* 0x000fca00078e0a06 */
[----:B------:R-:W-:-:S04]  /*21a70*/  SHF.L.U32 R5, R5, 0x1f, RZ ;  /* 0x0000001f05057819 */ /* 0x000fc800000006ff */
[----:B------:R-:W0:Y:S02]  /*21a80*/  SYNCS.PHASECHK.TRANS64.TRYWAIT P0, [R22+URZ+0x38820], R5 ;  /* 0x03882005160075a7 */ /* 0x000e24000800017f */
[----:B0-----:R-:W-:Y:S05]  /*21a90*/  @!P0 BRA `(.L_x_694) ;  /* 0x00000070003c8947 */ /* 0x001fea0003800000 */
.L_x_864:
[----:B------:R-:W-:Y:S05]  /*21aa0*/  BSYNC B1 ;  /* 0x0000000000017941 */ /* 0x000fea0003800000 */
.L_x_693:
[----:B------:R-:W-:Y:S04]  /*21ab0*/  BSSY B1, `(.L_x_695) ;  /* 0x00000aa000017945 */ /* 0x000fe80003800000 */
[----:B------:R-:W-:Y:S05]  /*21ac0*/  @!P6 BRA `(.L_x_696) ;  /* 0x0000000800a0e947 */ /* 0x000fea0003800000 */
[----:B------:R-:W-:Y:S01]  /*21ad0*/  IMAD R9, R28, 0x8, R22 ;  /* 0x000000081c097824 */ /* 0x000fe200078e0216 */
[----:B------:R-:W-:Y:S01]  /*21ae0*/  SHF.L.U32 R8, R30, 0x1f, RZ ;  /* 0x0000001f1e087819 */ /* 0x000fe200000006ff */
[----:B------:R-:W1:Y:S01]  /*21af0*/  S2R R6, SR_TID.X ;  /* 0x0000000000067919 */ /* 0x000e620000002100 */
[----:B------:R-:W-:Y:S02]  /*21b00*/  BSSY B2, `(.L_x_697) ;  /* 0x0000005000027945 */ /* 0x000fe40003800000 */
[----:B------:R-:W2:Y:S01]  /*21b10*/  SYNCS.PHASECHK.TRANS64.TRYWAIT P0, [R9+URZ+0x388a0], R8 ;  /* 0x0388a008090075a7 */ /* 0x000ea2000800017f */
[----:B-1----:R-:W-:-:S04]  /*21b20*/  LOP3.LUT R6, R6, 0x7f, RZ, 0xc0, !PT ;  /* 0x0000007f06067812 */ /* 0x002fc800078ec0ff */
[----:B------:R-:W-:Y:S01]  /*21b30*/  ISETP.NE.AND P1, PT, R6, RZ, PT ;  /* 0x000000ff0600720c */ /* 0x000fe20003f25270 */
[----:B--2---:R-:W-:-:S12]  /*21b40*/  @!P0 BRA `(.L_x_698) ;  /* 0x0000007000248947 */ /* 0x004fd80003800000 */
.L_x_865:
[----:B------:R-:W-:Y:S05]  /*21b50*/  BSYNC B2 ;  /* 0x0000000000027941 */ /* 0x000fea0003800000 */
.L_x_697:
[----:B------:R-:W-:Y:S04]  /*21b60*/  BSSY B2, `(.L_x_699) ;  /* 0x0000009000027945 */ /* 0x000fe80003800000 */
[----:B------:R-:W-:Y:S05]  /*21b70*/  @P1 BRA `(.L_x_700) ;  /* 0x00000000001c1947 */ /* 0x000fea0003800000 */
[----:B------:R-:W2:Y:S01]  /*21b80*/  S2R R6, SR_TID.X ;  /* 0x0000000000067919 */ /* 0x000ea20000002100 */
[----:B0-----:R-:W-:-:S04]  /*21b90*/  MOV R5, 0xa000 ;  /* 0x0000a00000057802 */ /* 0x001fc80000000f00 */
[----:B------:R3:W-:Y:S01]  /*21ba0*/  SYNCS.ARRIVE.TRANS64 RZ, [R9+URZ+0x38890], R5 ;  /* 0x0388900509ff79a7 */ /* 0x0007e2000800003f */
[----:B--2---:R-:W-:-:S04]  /*21bb0*/  LOP3.LUT R6, R6, 0x1f, RZ, 0xc0, !PT ;  /* 0x0000001f06067812 */ /* 0x004fc800078ec0ff */
[----:B------:R-:W-:-:S13]  /*21bc0*/  ISETP.NE.AND P0, PT, R6, RZ, PT ;  /* 0x000000ff0600720c */ /* 0x000fda0003f05270 */
[----:B---3--:R-:W-:Y:S05]  /*21bd0*/  @!P0 BRA `(.L_x_700) ;  /* 0x0000000000048947 */ /* 0x008fea0003800000 */
[----:B------:R-:W-:Y:S01]  /*21be0*/  BPT.TRAP 0x1 ;  /* 0x000000040000795c */ /* 0x000fe20000300000 */
.L_x_700:
[----:B------:R-:W-:Y:S05]  /*21bf0*/  BSYNC B2 ;  /* 0x0000000000027941 */ /* 0x000fea0003800000 */
.L_x_699:
[----:B------:R-:W-:Y:S01]  /*21c00*/  IMAD.MOV.U32 R15, RZ, RZ, RZ ;  /* 0x000000ffff0f7224 */ /* 0x000fe200078e00ff */
[----:B------:R-:W-:Y:S01]  /*21c10*/  UIADD3 UR4, UP0, UR38, 0x570, URZ ;  /* 0x0000057026047890 */ /* 0x000fe2000ff1e03f */
[----:B------:R-:W-:Y:S01]  /*21c20*/  IMAD R6, R3, 0x50, R0 ;  /* 0x0000005003067824 */ /* 0x000fe200078e0200 */
[----:B------:R-:W-:Y:S01]  /*21c30*/  PLOP3.LUT P0, PT, PT, PT, PT, 0x80, 0x0 ;  /* 0x000000000000781c */ /* 0x000fe20003f0f070 */
[----:B------:R-:W-:Y:S01]  /*21c40*/  IMAD R7, R28, 0xa000, R22 ;  /* 0x0000a0001c077824 */ /* 0x000fe200078e0216 */
[----:B------:R-:W-:Y:S01]  /*21c50*/  R2UR UR10, R15 ;  /* 0x000000000f0a72ca */ /* 0x000fe200000e0000 */
[----:B------:R-:W-:Y:S01]  /*21c60*/  VIADD R6, R6, 0xffffffb0 ;  /* 0xffffffb006067836 */ /* 0x000fe20000000000 */
[----:B0-----:R-:W-:Y:S01]  /*21c70*/  IADD3 R5, R9, 0x38890, RZ ;  /* 0x0003889009057810 */ /* 0x001fe20007ffe0ff */
[----:B------:R-:W-:Y:S01]  /*21c80*/  VIADD R10, R7, 0x24400 ;  /* 0x00024400070a7836 */ /* 0x000fe20000000000 */
[----:B------:R-:W-:Y:S01]  /*21c90*/  UIADD3.X UR5, URZ, UR39, URZ, UP0, !UPT ;  /* 0x000000273f057290 */ /* 0x000fe200087fe43f */
[----:B------:R-:W-:Y:S01]  /*21ca0*/  UMOV UR6, 0x0 ;  /* 0x0000000000067882 */ /* 0x000fe20000000000 */
[----:B------:R-:W-:-:S10]  /*21cb0*/  UMOV UR7, 0x12f00000 ;  /* 0x12f0000000077882 */ /* 0x000fd40000000000 */
.L_x_701:
[----:B------:R-:W-:-:S13]  /*21cc0*/  @P0 ELECT P2, URZ, PT ;  /* 0x00000000003f082f */ /* 0x000fda0003840000 */
[----:B------:R-:W-:Y:S02]  /*21cd0*/  @P2 R2UR UR13, R2 ;  /* 0x00000000020d22ca */ /* 0x000fe400000e0000 */
[----:B------:R-:W-:Y:S02]  /*21ce0*/  @P2 R2UR UR12, R18 ;  /* 0x00000000120c22ca */ /* 0x000fe400000e0000 */
[----:B------:R-:W-:Y:S02]  /*21cf0*/  @P2 R2UR UR11, R6 ;  /* 0x00000000060b22ca */ /* 0x000fe400000e0000 */
[----:B------:R-:W-:Y:S02]  /*21d00*/  @P2 R2UR UR9, R5 ;  /* 0x00000000050922ca */ /* 0x000fe400000e0000 */
[----:B------:R-:W-:Y:S02]  /*21d10*/  @P2 R2UR UR8, R10 ;  /* 0x000000000a0822ca */ /* 0x000fe400000e0000 */
[----:B------:R-:W-:-:S02]  /*21d20*/  @P2 PLOP3.LUT P0, PT, P2, PT, PT, 0x8, 0x0 ;  /* 0x000000000000281c */ /* 0x000fc4000170e170 */
[----:B------:R-:W-:-:S09]  /*21d30*/  PLOP3.LUT P2, PT, PT, PT, PT, 0x8, 0x0 ;  /* 0x000000000000781c */ /* 0x000fd20003f4e170 */
[----:B------:R0:W-:Y:S02]  /*21d40*/  UTMALDG.4D [UR8], [UR4], desc[UR6] ;  /* 0x00000608040075b4 */ /* 0x0001e40008019000 */
[----:B0-----:R-:W-:Y:S05]  /*21d50*/  @P0 BRA.U.ANY `(.L_x_701) ;  /* 0xfffffffd00d80947 */ /* 0x001fea000393ffff */
[----:B------:R-:W-:Y:S01]  /*21d60*/  IMAD.MOV.U32 R14, RZ, RZ, 0x40 ;  /* 0x00000040ff0e7424 */ /* 0x000fe200078e00ff */
[----:B------:R-:W-:Y:S01]  /*21d70*/  PLOP3.LUT P0, PT, PT, PT, PT, 0x80, 0x0 ;  /* 0x000000000000781c */ /* 0x000fe20003f0f070 */
[----:B------:R-:W-:Y:S01]  /*21d80*/  UMOV UR6, 0x0 ;  /* 0x0000000000067882 */ /* 0x000fe20000000000 */
[----:B------:R-:W-:Y:S01]  /*21d90*/  IADD3 R10, R7, 0x26c00, RZ ;  /* 0x00026c00070a7810 */ /* 0x000fe20007ffe0ff */
[----:B------:R-:W-:Y:S01]  /*21da0*/  UMOV UR7, 0x12f00000 ;  /* 0x12f0000000077882 */ /* 0x000fe20000000000 */
[----:B------:R-:W-:-:S15]  /*21db0*/  R2UR UR10, R14 ;  /* 0x000000000e0a72ca */ /* 0x000fde00000e0000 */
.L_x_702:
        /* <DEDUP_REMOVED lines=12> */
[----:B------:R-:W-:Y:S01]  /*21e80*/  VIADD R10, R7, 0x29400 ;  /* 0x00029400070a7836 */ /* 0x000fe20000000000 */
[----:B------:R-:W-:Y:S01]  /*21e90*/  UMOV UR6, 0x0 ;  /* 0x0000000000067882 */ /* 0x000fe20000000000 */
[----:B------:R-:W-:Y:S01]  /*21ea0*/  UMOV UR7, 0x12f00000 ;  /* 0x12f0000000077882 */ /* 0x000fe20000000000 */
[----:B------:R-:W-:-:S15]  /*21eb0*/  R2UR UR10, R13 ;  /* 0x000000000d0a72ca */ /* 0x000fde00000e0000 */
.L_x_703:
        /* <DEDUP_REMOVED lines=10> */
[----:B------:R-:W-:Y:S01]  /*21f60*/  MOV R12, 0xc0 ;  /* 0x000000c0000c7802 */ /* 0x000fe20000000f00 */
[----:B------:R-:W-:Y:S01]  /*21f70*/  VIADD R10, R7, 0x2bc00 ;  /* 0x0002bc00070a7836 */ /* 0x000fe20000000000 */
[----:B------:R-:W-:Y:S01]  /*21f80*/  PLOP3.LUT P0, PT, PT, PT, PT, 0x80, 0x0 ;  /* 0x000000000000781c */ /* 0x000fe20003f0f070 */
[----:B------:R-:W-:Y:S01]  /*21f90*/  UMOV UR6, 0x0 ;  /* 0x0000000000067882 */ /* 0x000fe20000000000 */
[----:B------:R-:W-:Y:S01]  /*21fa0*/  R2UR UR10, R12 ;  /* 0x000000000c0a72ca */ /* 0x000fe200000e0000 */
[----:B------:R-:W-:-:S14]  /*21fb0*/  UMOV UR7, 0x12f00000 ;  /* 0x12f0000000077882 */ /* 0x000fdc0000000000 */
.L_x_704:
        /* <DEDUP_REMOVED lines=10> */
[----:B------:R-:W0:Y:S01]  /*22060*/  SYNCS.PHASECHK.TRANS64.TRYWAIT P0, [R9+URZ+0x388c0], R8 ;  /* 0x0388c008090075a7 */ /* 0x000e22000800017f */
[----:B------:R-:W-:Y:S04]  /*22070*/  BSSY B2, `(.L_x_705) ;  /* 0x0000002000027945 */ /* 0x000fe80003800000 */
[----:B0-----:R-:W-:Y:S05]  /*22080*/  @!P0 BRA `(.L_x_706) ;  /* 0x0000006800e88947 */ /* 0x001fea0003800000 */
.L_x_866:
[----:B------:R-:W-:Y:S05]  /*22090*/  BSYNC B2 ;  /* 0x0000000000027941 */ /* 0x000fea0003800000 */
.L_x_705:
[----:B------:R-:W-:Y:S01]  /*220a0*/  BSSY B2, `(.L_x_707) ;  /* 0x000000b000027945 */ /* 0x000fe20003800000 */
[----:B------:R-:W-:Y:S01]  /*220b0*/  IMAD.MOV.U32 R10, RZ, RZ, 0x0 ;  /* 0x00000000ff0a7424 */ /* 0x000fe200078e00ff */
[----:B------:R-:W-:Y:S02]  /*220c0*/  MOV R11, 0x12f00000 ;  /* 0x12f00000000b7802 */ /* 0x000fe40000000f00 */
[----:B------:R-:W-:Y:S05]  /*220d0*/  @P1 BRA `(.L_x_708) ;  /* 0x00000000001c1947 */ /* 0x000fea0003800000 */
[----:B------:R-:W2:Y:S01]  /*220e0*/  S2R R20, SR_TID.X ;  /* 0x0000000000147919 */ /* 0x000ea20000002100 */
[----:B------:R-:W-:-:S04]  /*220f0*/  IMAD.MOV.U32 R5, RZ, RZ, 0xa000 ;  /* 0x0000a000ff057424 */ /* 0x000fc800078e00ff */
[----:B------:R3:W-:Y:S01]  /*22100*/  SYNCS.ARRIVE.TRANS64 RZ, [R9+URZ+0x388b0], R5 ;  /* 0x0388b00509ff79a7 */ /* 0x0007e2000800003f */
[----:B--2---:R-:W-:-:S04]  /*22110*/  LOP3.LUT R20, R20, 0x1f, RZ, 0xc0, !PT ;  /* 0x0000001f14147812 */ /* 0x004fc800078ec0ff */
[----:B------:R-:W-:-:S13]  /*22120*/  ISETP.NE.AND P0, PT, R20, RZ, PT ;  /* 0x000000ff1400720c */ /* 0x000fda0003f05270 */
[----:B---3--:R-:W-:Y:S05]  /*22130*/  @!P0 BRA `(.L_x_708) ;  /* 0x0000000000048947 */ /* 0x008fea0003800000 */
[----:B------:R-:W-:Y:S01]  /*22140*/  BPT.TRAP 0x1 ;  /* 0x000000040000795c */ /* 0x000fe20000300000 */
.L_x_708:
[----:B------:R-:W-:Y:S05]  /*22150*/  BSYNC B2 ;  /* 0x0000000000027941 */ /* 0x000fea0003800000 */
.L_x_707:
[----:B------:R-:W-:Y:S01]  /*22160*/  R2UR UR10, R15 ;  /* 0x000000000f0a72ca */ /* 0x000fe200000e0000 */
[----:B------:R-:W-:Y:S01]  /*22170*/  UIADD3 UR4, UP0, UR38, 0x670, URZ ;  /* 0x0000067026047890 */ /* 0x000fe2000ff1e03f */
[----:B------:R-:W-:Y:S01]  /*22180*/  R2UR UR6, R10 ;  /* 0x000000000a0672ca */ /* 0x000fe200000e0000 */
[----:B01----:R-:W-:Y:S01]  /*22190*/  VIADD R9, R9, 0x388b0 ;  /* 0x000388b009097836 */ /* 0x003fe20000000000 */
[----:B------:R-:W-:Y:S01]  /*221a0*/  R2UR UR7, R11 ;  /* 0x000000000b0772ca */ /* 0x000fe200000e0000 */
[----:B------:R-:W-:Y:S01]  /*221b0*/  UIADD3.X UR5, URZ, UR39, URZ, UP0, !UPT ;  /* 0x000000273f057290 */ /* 0x000fe200087fe43f */
[----:B------:R-:W-:Y:S02]  /*221c0*/  PLOP3.LUT P0, PT, PT, PT, PT, 0x80, 0x0 ;  /* 0x000000000000781c */ /* 0x000fe40003f0f070 */
[----:B------:R-:W-:-:S11]  /*221d0*/  IADD3 R5, R7, 0x400, RZ ;  /* 0x0000040007057810 */ /* 0x000fd60007ffe0ff */
.L_x_709:
        /* <DEDUP_REMOVED lines=10> */
[----:B------:R-:W-:Y:S01]  /*22280*/  R2UR UR10, R14 ;  /* 0x000000000e0a72ca */ /* 0x000fe200000e0000 */
[----:B------:R-:W-:Y:S01]  /*22290*/  VIADD R5, R7, 0x2c00 ;  /* 0x00002c0007057836 */ /* 0x000fe20000000000 */
[----:B------:R-:W-:Y:S02]  /*222a0*/  R2UR UR6, R10 ;  /* 0x000000000a0672ca */ /* 0x000fe400000e0000 */
[----:B------:R-:W-:Y:S02]  /*222b0*/  R2UR UR7, R11 ;  /* 0x000000000b0772ca */ /* 0x000fe400000e0000 */
[----:B------:R-:W-:-:S13]  /*222c0*/  PLOP3.LUT P0, PT, PT, PT, PT, 0x80, 0x0 ;  /* 0x000000000000781c */ /* 0x000fda0003f0f070 */
.L_x_710:
        /* <DEDUP_REMOVED lines=15> */
.L_x_711:
        /* <DEDUP_REMOVED lines=10> */
[----:B------:R-:W-:Y:S02]  /*22460*/  R2UR UR10, R12 ;  /* 0x000000000c0a72ca */ /* 0x000fe400000e0000 */
[----:B------:R-:W-:Y:S02]  /*22470*/  R2UR UR6, R10 ;  /* 0x000000000a0672ca */ /* 0x000fe400000e0000 */
[----:B------:R-:W-:Y:S02]  /*22480*/  R2UR UR7, R11 ;  /* 0x000000000b0772ca */ /* 0x000fe400000e0000 */
[----:B------:R-:W-:Y:S02]  /*22490*/  PLOP3.LUT P0, PT, PT, PT, PT, 0x80, 0x0 ;  /* 0x000000000000781c */ /* 0x000fe40003f0f070 */
[----:B------:R-:W-:-:S11]  /*224a0*/  IADD3 R7, R7, 0x7c00, RZ ;  /* 0x00007c0007077810 */ /* 0x000fd60007ffe0ff */
.L_x_712:
        /* <DEDUP_REMOVED lines=9> */
[----:B-1----:R-:W-:Y:S05]  /*22540*/  @P0 BRA.U.ANY `(.L_x_712) ;  /* 0xfffffffd00d80947 */ /* 0x002fea000393ffff */
.L_x_696:
[----:B------:R-:W-:Y:S05]  /*22550*/  BSYNC B1 ;  /* 0x0000000000017941 */ /* 0x000fea0003800000 */
.L_x_695:
[----:B------:R-:W-:Y:S01]  /*22560*/  VIADD R9, R3, 0xfffffffe ;  /* 0xfffffffe03097836 */ /* 0x000fe20000000000 */
[----:B------:R-:W-:Y:S01]  /*22570*/  PLOP3.LUT P0, PT, PT, PT, PT, 0x8, 0x0 ;  /* 0x000000000000781c */ /* 0x000fe20003f0e170 */
[----:B------:R-:W-:-:S03]  /*22580*/  VIADD R28, R28, 0x1 ;  /* 0x000000011c1c7836 */ /* 0x000fc60000000000 */
[----:B------:R-:W-:Y:S02]  /*22590*/  ISETP.GE.AND P2, PT, R9, R4, PT ;  /* 0x000000040900720c */ /* 0x000fe40003f46270 */
[----:B------:R-:W-:-:S04]  /*225a0*/  ISETP.NE.AND P1, PT, R28, 0x2, PT ;  /* 0x000000021c00780c */ /* 0x000fc80003f25270 */
[----:B------:R-:W-:Y:S02]  /*225b0*/  SEL R3, RZ, 0x1, P1 ;  /* 0x00000001ff037807 */ /* 0x000fe40000800000 */
[----:B------:R-:W-:Y:S02]  /*225c0*/  SEL R28, R28, RZ, P1 ;  /* 0x000000ff1c1c7207 */ /* 0x000fe40000800000 */
[----:B------:R-:W-:-:S03]  /*225d0*/  LOP3.LUT R30, R30, R3, RZ, 0x3c, !PT ;  /* 0x000000031e1e7212 */ /* 0x000fc600078e3cff */
[----:B------:R-:W-:Y:S05]  /*225e0*/  @!P2 BRA `(.L_x_689) ;  /* 0x0000000800cca947 */ /* 0x000fea0003800000 */
.L_x_731:
[----:B------:R-:W-:Y:S05]  /*225f0*/  YIELD ;  /* 0x0000000000007946 */ /* 0x000fea0003800000 */
[----:B------:R-:W-:Y:S04]  /*22600*/  BSSY B1, `(.L_x_713) ;  /* 0x00000a9000017945 */ /* 0x000fe80003800000 */
[----:B------:R-:W-:Y:S05]  /*22610*/  @!P6 BRA `(.L_x_714) ;  /* 0x00000008009ce947 */ /* 0x000fea0003800000 */
[----:B------:R-:W-:Y:S01]  /*22620*/  LEA R8, R28, R22, 0x3 ;  /* 0x000000161c087211 */ /* 0x000fe200078e18ff */
[----:B------:R-:W1:Y:S01]  /*22630*/  S2R R3, SR_TID.X ;  /* 0x0000000000037919 */ /* 0x000e620000002100 */
[----:B------:R-:W-:Y:S01]  /*22640*/  SHF.L.U32 R7, R30, 0x1f, RZ ;  /* 0x0000001f1e077819 */ /* 0x000fe200000006ff */
[----:B------:R-:W-:Y:S03]  /*22650*/  BSSY B2, `(.L_x_715) ;  /* 0x0000005000027945 */ /* 0x000fe60003800000 */
[----:B------:R-:W2:Y:S01]  /*22660*/  SYNCS.PHASECHK.TRANS64.TRYWAIT P1, [R8+URZ+0x388a0], R7 ;  /* 0x0388a007080075a7 */ /* 0x000ea2000802017f */
[----:B-1----:R-:W-:-:S04]  /*22670*/  LOP3.LUT R3, R3, 0x7f, RZ, 0xc0, !PT ;  /* 0x0000007f03037812 */ /* 0x002fc800078ec0ff */
[----:B------:R-:W-:Y:S01]  /*22680*/  ISETP.NE.AND P2, PT, R3, RZ, PT ;  /* 0x000000ff0300720c */ /* 0x000fe20003f45270 */
[----:B--2---:R-:W-:-:S12]  /*22690*/  @!P1 BRA `(.L_x_716) ;  /* 0x0000006400789947 */ /* 0x004fd80003800000 */
.L_x_867:
[----:B------:R-:W-:Y:S05]  /*226a0*/  BSYNC B2 ;  /* 0x0000000000027941 */ /* 0x000fea0003800000 */
.L_x_715:
[----:B------:R-:W-:Y:S04]  /*226b0*/  BSSY B2, `(.L_x_717) ;  /* 0x0000009000027945 */ /* 0x000fe80003800000 */
[----:B------:R-:W-:Y:S05]  /*226c0*/  @P2 BRA `(.L_x_718) ;  /* 0x00000000001c2947 */ /* 0x000fea0003800000 */
[----:B0-----:R-:W0:Y:S01]  /*226d0*/  S2R R5, SR_TID.X ;  /* 0x0000000000057919 */ /* 0x001e220000002100 */
[----:B------:R-:W-:-:S04]  /*226e0*/  IMAD.MOV.U32 R3, RZ, RZ, 0xa000 ;  /* 0x0000a000ff037424 */ /* 0x000fc800078e00ff */
[----:B------:R2:W-:Y:S01]  /*226f0*/  SYNCS.ARRIVE.TRANS64 RZ, [R8+URZ+0x38890], R3 ;  /* 0x0388900308ff79a7 */ /* 0x0005e2000800003f */
[----:B0-----:R-:W-:-:S04]  /*22700*/  LOP3.LUT R5, R5, 0x1f, RZ, 0xc0, !PT ;  /* 0x0000001f05057812 */ /* 0x001fc800078ec0ff */
[----:B------:R-:W-:-:S13]  /*22710*/  ISETP.NE.AND P1, PT, R5, RZ, PT ;  /* 0x000000ff0500720c */ /* 0x000fda0003f25270 */
[----:B--2---:R-:W-:Y:S05]  /*22720*/  @!P1 BRA `(.L_x_718) ;  /* 0x0000000000049947 */ /* 0x004fea0003800000 */
[----:B------:R-:W-:Y:S01]  /*22730*/  BPT.TRAP 0x1 ;  /* 0x000000040000795c */ /* 0x000fe20000300000 */
.L_x_718:
[----:B------:R-:W-:Y:S05]  /*22740*/  BSYNC B2 ;  /* 0x0000000000027941 */ /* 0x000fea0003800000 */
.L_x_717:
[----:B------:R-:W-:Y:S01]  /*22750*/  IMAD.MOV.U32 R12, RZ, RZ, RZ ;  /* 0x000000ffff0c7224 */ /* 0x000fe200078e00ff */
[----:B------:R-:W-:Y:S01]  /*22760*/  UIADD3 UR4, UP0, UR38, 0x570, URZ ;  /* 0x0000057026047890 */ /* 0x000fe2000ff1e03f */
[----:B------:R-:W-:Y:S01]  /*22770*/  IMAD R6, R28, 0xa000, R22 ;  /* 0x0000a0001c067824 */ /* 0x000fe200078e0216 */
[----:B------:R-:W-:Y:S01]  /*22780*/  PLOP3.LUT P1, PT, PT, PT, PT, 0x80, 0x0 ;  /* 0x000000000000781c */ /* 0x000fe20003f2f070 */
[----:B0-----:R-:W-:Y:S01]  /*22790*/  IMAD R5, R9, 0x50, R0 ;  /* 0x0000005009057824 */ /* 0x001fe200078e0200 */
[----:B------:R-:W-:Y:S01]  /*227a0*/  R2UR UR10, R12 ;  /* 0x000000000c0a72ca */ /* 0x000fe200000e0000 */
[----:B------:R-:W-:Y:S01]  /*227b0*/  VIADD R10, R6, 0x24400 ;  /* 0x00024400060a7836 */ /* 0x000fe20000000000 */
[----:B------:R-:W-:Y:S01]  /*227c0*/  IADD3 R3, R8, 0x38890, RZ ;  /* 0x0003889008037810 */ /* 0x000fe20007ffe0ff */
[----:B------:R-:W-:Y:S01]  /*227d0*/  UIADD3.X UR5, URZ, UR39, URZ, UP0, !UPT ;  /* 0x000000273f057290 */ /* 0x000fe200087fe43f */
[----:B------:R-:W-:Y:S01]  /*227e0*/  UMOV UR6, 0x0 ;  /* 0x0000000000067882 */ /* 0x000fe20000000000 */
[----:B------:R-:W-:-:S10]  /*227f0*/  UMOV UR7, 0x12f00000 ;  /* 0x12f0000000077882 */ /* 0x000fd40000000000 */
.L_x_719:
        /* <DEDUP_REMOVED lines=16> */
.L_x_720:
        /* <DEDUP_REMOVED lines=16> */
.L_x_721:
        /* <DEDUP_REMOVED lines=16> */
.L_x_722:
        /* <DEDUP_REMOVED lines=13> */
.L_x_868:
[----:B------:R-:W-:Y:S05]  /*22bd0*/  BSYNC B2 ;  /* 0x0000000000027941 */ /* 0x000fea0003800000 */
.L_x_723:
        /* <DEDUP_REMOVED lines=11> */
.L_x_726:
[----:B------:R-:W-:Y:S05]  /*22c90*/  BSYNC B2 ;  /* 0x0000000000027941 */ /* 0x000fea0003800000 */
.L_x_725:
        /* <DEDUP_REMOVED lines=8> */
.L_x_727:
        /* <DEDUP_REMOVED lines=15> */
.L_x_728:
        /* <DEDUP_REMOVED lines=15> */
.L_x_729:
        /* <DEDUP_REMOVED lines=15> */
.L_x_730:
        /* <DEDUP_REMOVED lines=10> */
.L_x_714:
[----:B------:R-:W-:Y:S05]  /*23090*/  BSYNC B1 ;  /* 0x0000000000017941 */ /* 0x000fea0003800000 */
.L_x_713:
[C---:B------:R-:W-:Y:S01]  /*230a0*/  ISETP.GT.AND P2, PT, R9.reuse, R4, PT ;  /* 0x000000040900720c */ /* 0x040fe20003f44270 */
[----:B------:R-:W-:Y:S02]  /*230b0*/  VIADD R28, R28, 0x1 ;  /* 0x000000011c1c7836 */ /* 0x000fe40000000000 */
[----:B------:R-:W-:-:S03]  /*230c0*/  VIADD R9, R9, 0xffffffff ;  /* 0xffffffff09097836 */ /* 0x000fc60000000000 */
[----:B------:R-:W-:-:S04]  /*230d0*/  ISETP.NE.AND P1, PT, R28, 0x2, PT ;  /* 0x000000021c00780c */ /* 0x000fc80003f25270 */
[----:B------:R-:W-:Y:S02]  /*230e0*/  SEL R3, RZ, 0x1, P1 ;  /* 0x00000001ff037807 */ /* 0x000fe40000800000 */
[----:B------:R-:W-:Y:S02]  /*230f0*/  SEL R28, R28, RZ, P1 ;  /* 0x000000ff1c1c7207 */ /* 0x000fe40000800000 */
[----:B------:R-:W-:Y:S01]  /*23100*/  LOP3.LUT R30, R30, R3, RZ, 0x3c, !PT ;  /* 0x000000031e1e7212 */ /* 0x000fe200078e3cff */
[----:B------:R-:W-:Y:S06]  /*23110*/  @P2 BRA `(.L_x_731) ;  /* 0xfffffff400342947 */ /* 0x000fec000383ffff */
.L_x_689:
[----:B------:R-:W-:Y:S05]  /*23120*/  BSYNC B0 ;  /* 0x0000000000007941 */ /* 0x000fea0003800000 */
.L_x_688:
[----:B------:R-:W2:Y:S01]  /*23130*/  LDL R32, [R1+0xc] ;  /* 0x00000c0001207983 */ /* 0x000ea20000100800 */
[----:B------:R-:W-:Y:S05]  /*23140*/  @!P0 WARPSYNC.ALL ;  /* 0x0000000000008948 */ /* 0x000fea0003800000 */
[----:B------:R-:W-:Y:S06]  /*23150*/  @!P0 BAR.SYNC.DEFER_BLOCKING 0xc, 0x180 ;  /* 0x0306000000008b1d */ /* 0x000fec0000010000 */
[----:B------:R-:W-:Y:S01]  /*23160*/  BSSY B7, `(.L_x_732) ;  /* 0x000039d000077945 */ /* 0x000fe20003800000 */
[----:B--2---:R-:W-:-:S13]  /*23170*/  ISETP.GT.AND P0, PT, R32, RZ, PT ;  /* 0x000000ff2000720c */ /* 0x004fda0003f04270 */
[----:B------:R-:W-:Y:S05]  /*23180*/  @P0 BRA `(.L_x_733) ;  /* 0x0000000000480947 */ /* 0x000fea0003800000 */
[----:B------:R-:W1:Y:S02]  /*23190*/  S2R R3, SR_TID.X ;  /* 0x0000000000037919 */ /* 0x000e640000002100 */
[----:B-1----:R-:W-:-:S04]  /*231a0*/  LOP3.LUT R3, R3, 0x7f, RZ, 0xc0, !PT ;  /* 0x0000007f03037812 */ /* 0x002fc800078ec0ff */
[----:B------:R-:W-:-:S13]  /*231b0*/  ISETP.NE.AND P0, PT, R3, RZ, PT ;  /* 0x000000ff0300720c */ /* 0x000fda0003f05270 */
[----:B------:R-:W-:Y:S05]  /*231c0*/  @P0 BRA `(.L_x_734) ;  /* 0x0000003800580947 */ /* 0x000fea0003800000 */
[----:B0-----:R-:W0:Y:S01]  /*231d0*/  S2R R5, SR_LANEID ;  /* 0x0000000000057919 */ /* 0x001e220000000000 */
[----:B------:R-:W-:Y:S01]  /*231e0*/  VOTEU.ANY UR4, UPT, PT ;  /* 0x0000000000047886 */ /* 0x000fe200038e0100 */
[----:B------:R-:W1:Y:S01]  /*231f0*/  LDC.64 R2, c[0x0][0xc60] ;  /* 0x00031800ff027b82 */ /* 0x000e620000000a00 */
[----:B------:R-:W0:Y:S01]  /*23200*/  FLO.U32 R0, UR4 ;  /* 0x0000000400007d00 */ /* 0x000e2200080e0000 */
[----:B------:R-:W-:Y:S01]  /*23210*/  ULDC.64 UR6, c[0x0][0x208] ;  /* 0x0000820000067ab9 */ /* 0x000fe20000000a00 */
[----:B0-----:R-:W-:-:S06]  /*23220*/  ISETP.EQ.U32.AND P0, PT, R0, R5, PT ;  /* 0x000000050000720c */ /* 0x001fcc0003f02070 */
[----:B------:R-:W1:Y:S07]  /*23230*/  POPC R5, UR4 ;  /* 0x0000000400057d09 */ /* 0x000e6e0008000000 */
[----:B-1----:R-:W2:Y:S01]  /*23240*/  @P0 ATOMG.E.ADD.STRONG.GPU PT, R3, desc[UR6][R2.64], R5 ;  /* 0x00000005020309a8 */ /* 0x002ea200081ee1c6 */
[----:B------:R-:W0:Y:S02]  /*23250*/  S2R R4, SR_LTMASK ;  /* 0x0000000000047919 */ /* 0x000e240000003900 */
[----:B0-----:R-:W-:-:S04]  /*23260*/  LOP3.LUT R4, R4, UR4, RZ, 0xc0, !PT ;  /* 0x0000000404047c12 */ /* 0x001fc8000f8ec0ff */
[----:B------:R-:W0:Y:S01]  /*23270*/  POPC R7, R4 ;  /* 0x0000000400077309 */ /* 0x000e220000000000 */
[----:B--2---:R-:W0:Y:S02]  /*23280*/  SHFL.IDX PT, R0, R3, R0, 0x1f ;  /* 0x00001f0003007589 */ /* 0x004e2400000e0000 */
[----:B0-----:R-:W-:Y:S01]  /*23290*/  IADD3 R16, R0, UR36, R7 ;  /* 0x0000002400107c10 */ /* 0x001fe2000fffe007 */
[----:B------:R-:W-:Y:S06]  /*232a0*/  BRA `(.L_x_734) ;  /* 0x0000003800207947 */ /* 0x000fec0003800000 */
.L_x_733:
[----:B------:R-:W-:Y:S01]  /*232b0*/  IADD3 R0, R22, 0x24400, RZ ;  /* 0x0002440016007810 */ /* 0x000fe20007ffe0ff */
[----:B------:R-:W-:Y:S03]  /*232c0*/  BSSY B6, `(.L_x_735) ;  /* 0x0000013000067945 */ /* 0x000fe60003800000 */
[----:B------:R-:W-:-:S13]  /*232d0*/  LOP3.LUT P0, RZ, R0, 0x3ff, RZ, 0xc0, !PT ;  /* 0x000003ff00ff7812 */ /* 0x000fda000780c0ff */
[----:B------:R-:W-:Y:S05]  /*232e0*/  @!P0 BRA `(.L_x_736) ;  /* 0x0000000000408947 */ /* 0x000fea0003800000 */
[----:B------:R-:W-:Y:S01]  /*232f0*/  MOV R2, 0x0 ;  /* 0x0000000000027802 */ /* 0x000fe20000000f00 */
[----:B------:R-:W-:Y:S01]  /*23300*/  ULDC.64 UR6, c[0x4][0x138] ;  /* 0x01004e0000067ab9 */ /* 0x000fe20000000a00 */
[----:B------:R-:W-:Y:S01]  /*23310*/  ULDC.64 UR8, c[0x4][0x140] ;  /* 0x0100500000087ab9 */ /* 0x000fe20000000a00 */
[----:B------:R-:W-:Y:S01]  /*23320*/  ULDC.64 UR4, c[0x4][0x98] ;  /* 0x0100260000047ab9 */ /* 0x000fe20000000a00 */
[----:B------:R-:W-:Y:S01]  /*23330*/  IMAD.U32 R4, RZ, RZ, UR6 ;  /* 0x00000006ff047e24 */ /* 0x000fe2000f8e00ff */
[----:B------:R-:W-:Y:S01]  /*23340*/  MOV R6, UR8 ;  /* 0x0000000800067c02 */ /* 0x000fe20008000f00 */
[----:B------:R-:W1:Y:S01]  /*23350*/  LDC.64 R2, c[0x4][R2] ;  /* 0x0100000002027b82 */ /* 0x000e620000000a00 */
[----:B0-----:R-:W-:Y:S01]  /*23360*/  IMAD.U32 R5, RZ, RZ, UR7 ;  /* 0x00000007ff057e24 */ /* 0x001fe2000f8e00ff */
[----:B------:R-:W-:Y:S01]  /*23370*/  MOV R11, UR5 ;  /* 0x00000005000b7c02 */ /* 0x000fe20008000f00 */
[----:B------:R-:W-:Y:S01]  /*23380*/  IMAD.U32 R7, RZ, RZ, UR9 ;  /* 0x00000009ff077e24 */ /* 0x000fe2000f8e00ff */
[----:B------:R-:W-:Y:S01]  /*23390*/  MOV R13, RZ ;  /* 0x000000ff000d7202 */ /* 0x000fe20000000f00 */
[----:B------:R-:W-:-:S02]  /*233a0*/  IMAD.U32 R10, RZ, RZ, UR4 ;  /* 0x00000004ff0a7e24 */ /* 0x000fc4000f8e00ff */
[----:B------:R-:W-:Y:S02]  /*233b0*/  IMAD.MOV.U32 R8, RZ, RZ, 0x70 ;  /* 0x00000070ff087424 */ /* 0x000fe400078e00ff */
[----:B------:R-:W-:-:S07]  /*233c0*/  IMAD.MOV.U32 R12, RZ, RZ, 0x1 ;  /* 0x00000001ff0c7424 */ /* 0x000fce00078e00ff */
[----:B------:R-:W-:-:S07]  /*233d0*/  LEPC R20, `(.L_x_736) ;  /* 0x000000001014794e */ /* 0x000fce0000000000 */
[----:B-1----:R-:W-:Y:S05]  /*233e0*/  CALL.ABS.NOINC R2 ;  /* 0x0000000002007343 */ /* 0x002fea0003c00000 */
.L_x_736:
[----:B------:R-:W-:Y:S05]  /*233f0*/  BSYNC B6 ;  /* 0x0000000000067941 */ /* 0x000fea0003800000 */
.L_x_735:
        /* <DEDUP_REMOVED lines=9> */
[----:B------:R-:W-:Y:S01]  /*23490*/  IMAD.U32 R4, RZ, RZ, UR6 ;  /* 0x00000006ff047e24 */ /* 0x000fe2000f8e00ff */
[----:B0-----:R-:W-:Y:S01]  /*234a0*/  MOV R5, UR7 ;  /* 0x0000000700057c02 */ /* 0x001fe20008000f00 */
[----:B------:R-:W-:Y:S01]  /*234b0*/  IMAD.U32 R6, RZ, RZ, UR8 ;  /* 0x00000008ff067e24 */ /* 0x000fe2000f8e00ff */
[----:B------:R-:W-:Y:S01]  /*234c0*/  MOV R10, UR4 ;  /* 0x00000004000a7c02 */ /* 0x000fe20008000f00 */
[----:B------:R-:W-:Y:S01]  /*234d0*/  IMAD.U32 R7, RZ, RZ, UR9 ;  /* 0x00000009ff077e24 */ /* 0x000fe2000f8e00ff */
[----:B------:R-:W-:Y:S01]  /*234e0*/  MOV R12, 0x1 ;  /* 0x00000001000c7802 */ /* 0x000fe20000000f00 */
[----:B------:R-:W-:-:S02]  /*234f0*/  IMAD.U32 R11, RZ, RZ, UR5 ;  /* 0x00000005ff0b7e24 */ /* 0x000fc4000f8e00ff */
[----:B------:R-:W-:Y:S02]  /*23500*/  IMAD.MOV.U32 R8, RZ, RZ, 0x70 ;  /* 0x00000070ff087424 */ /* 0x000fe400078e00ff */
[----:B-1----:R-:W-:-:S07]  /*23510*/  IMAD.MOV.U32 R13, RZ, RZ, RZ ;  /* 0x000000ffff0d7224 */ /* 0x002fce00078e00ff */
[----:B------:R-:W-:-:S07]  /*23520*/  LEPC R20, `(.L_x_739) ;  /* 0x000000001014794e */ /* 0x000fce0000000000 */
[----:B--2---:R-:W-:Y:S05]  /*23530*/  CALL.ABS.NOINC R2 ;  /* 0x0000000002007343 */ /* 0x004fea0003c00000 */
.L_x_739:
[----:B------:R0:W1:Y:S01]  /*23540*/  LDC.64 R2, c[0x4][R26] ;  /* 0x010000001a027b82 */ /* 0x0000620000000a00 */
[----:B------:R-:W-:Y:S01]  /*23550*/  ULDC.64 UR4, c[0x4][0x138] ;  /* 0x01004e0000047ab9 */ /* 0x000fe20000000a00 */
[----:B------:R-:W-:Y:S01]  /*23560*/  ULDC.64 UR6, c[0x4][0x140] ;  /* 0x0100500000067ab9 */ /* 0x000fe20000000a00 */
[----:B------:R-:W-:Y:S01]  /*23570*/  ULDC.64 UR8, c[0x4][0xa8] ;  /* 0x01002a0000087ab9 */ /* 0x000fe20000000a00 */
        /* <DEDUP_REMOVED lines=11> */
.L_x_738:
[----:B------:R-:W-:Y:S05]  /*23630*/  BSYNC B6 ;  /* 0x0000000000067941 */ /* 0x000fea0003800000 */
.L_x_737:
[----:B------:R-:W2:Y:S01]  /*23640*/  LDL R21, [R1+0x2c] ;  /* 0x00002c0001157983 */ /* 0x000ea20000100800 */
[----:B------:R-:W-:-:S03]  /*23650*/  ULDC.64 UR4, c[0x0][0x9f8] ;  /* 0x00027e0000047ab9 */ /* 0x000fc60000000a00 */
[----:B------:R-:W3:Y:S01]  /*23660*/  LDL R2, [R1+0x10] ;  /* 0x0000100001027983 */ /* 0x000ee20000100800 */
[----:B------:R-:W-:Y:S01]  /*23670*/  ISETP.NE.U32.AND P0, PT, RZ, UR4, PT ;  /* 0x00000004ff007c0c */ /* 0x000fe2000bf05070 */
[----:B------:R-:W-:Y:S01]  /*23680*/  ULDC.64 UR6, c[0x0][0x208] ;  /* 0x0000820000067ab9 */ /* 0x000fe20000000a00 */
[----:B------:R-:W1:Y:S01]  /*23690*/  LDC R0, c[0x0][0x430] ;  /* 0x00010c00ff007b82 */ /* 0x000e620000000800 */
[----:B------:R-:W4:Y:S01]  /*236a0*/  S2R R20, SR_TID.X ;  /* 0x0000000000147919 */ /* 0x000f220000002100 */
[----:B------:R-:W-:-:S13]  /*236b0*/  ISETP.NE.AND.EX P0, PT, RZ, UR5, PT, P0 ;  /* 0x00000005ff007c0c */ /* 0x000fda000bf05300 */
[----:B------:R-:W-:Y:S01]  /*236c0*/  @P0 IADD3 R24, P1, R24, UR4, RZ ;  /* 0x0000000418180c10 */ /* 0x000fe2000ff3e0ff */
[----:B------:R-:W-:-:S03]  /*236d0*/  ULDC UR4, c[0x0][0x2f4] ;  /* 0x0000bd0000047ab9 */ /* 0x000fc60000000800 */
[----:B------:R-:W-:-:S05]  /*236e0*/  @P0 IADD3.X R25, R25, UR5, RZ, P1, !PT ;  /* 0x0000000519190c10 */ /* 0x000fca0008ffe4ff */
[----:B------:R-:W3:Y:S01]  /*236f0*/  @P0 LDG.E R33, desc[UR6][R24.64] ;  /* 0x0000000618210981 */ /* 0x000ee2000c1e1900 */
[----:B----4-:R-:W-:-:S04]  /*23700*/  LOP3.LUT R20, R20, 0x7f, RZ, 0xc0, !PT ;  /* 0x0000007f14147812 */ /* 0x010fc800078ec0ff */
[----:B------:R-:W-:Y:S02]  /*23710*/  SHF.R.U32.HI R26, RZ, 0x3, R20 ;  /* 0x00000003ff1a7819 */ /* 0x000fe40000011614 */
[----:B------:R-:W4:Y:S01]  /*23720*/  S2R R20, SR_TID.X ;  /* 0x0000000000147919 */ /* 0x000f220000002100 */
[----:B-1----:R-:W-:-:S13]  /*23730*/  ISETP.NE.AND P1, PT, R0, 0x1, PT ;  /* 0x000000010000780c */ /* 0x002fda0003f25270 */
[----:B------:R-:W1:Y:S08]  /*23740*/  @P1 LDC R7, c[0x0][0x434] ;  /* 0x00010d00ff071b82 */ /* 0x000e700000000800 */
[----:B0-----:R-:W0:Y:S01]  /*23750*/  @P1 LDC R5, c[0x0][0x438] ;  /* 0x00010e00ff051b82 */ /* 0x001e220000000800 */
[----:B----4-:R-:W-:-:S05]  /*23760*/  IMAD.SHL.U32 R20, R20, 0x10, RZ ;  /* 0x0000001014147824 */ /* 0x010fca00078e00ff */
[----:B------:R-:W-:Y:S02]  /*23770*/  LOP3.LUT R20, R26, 0x70, R20, 0xf8, !PT ;  /* 0x000000701a147812 */ /* 0x000fe400078ef814 */
[----:B------:R-:W-:Y:S02]  /*23780*/  LOP3.LUT R23, R23, 0xfffffffe, RZ, 0xc0, !PT ;  /* 0xfffffffe17177812 */ /* 0x000fe400078ec0ff */
[----:B------:R-:W-:Y:S01]  /*23790*/  LOP3.LUT R9, R36, 0x80, RZ, 0xfc, !PT ;  /* 0x0000008024097812 */ /* 0x000fe200078efcff */
[----:B------:R-:W-:Y:S01]  /*237a0*/  UMOV UR5, 0xffffffff ;  /* 0xffffffff00057882 */ /* 0x000fe20000000000 */
[----:B--2---:R-:W-:-:S05]  /*237b0*/  IADD3 R26, R21, -0x1, RZ ;  /* 0xffffffff151a7810 */ /* 0x004fca0007ffe0ff */
[----:B------:R-:W-:-:S05]  /*237c0*/  IMAD R6, R26, 0x50, R20 ;  /* 0x000000501a067824 */ /* 0x000fca00078e0214 */
[----:B------:R-:W-:-:S04]  /*237d0*/  ISETP.GE.AND P0, PT, R6, R32, PT ;  /* 0x000000200600720c */ /* 0x000fc80003f06270 */
[----:B------:R-:W-:Y:S01]  /*237e0*/  ISETP.GT.U32.OR P0, PT, R20, 0x4f, P0 ;  /* 0x0000004f1400780c */ /* 0x000fe20000704470 */
[----:B---3--:R-:W-:-:S04]  /*237f0*/  IMAD.IADD R6, R6, 0x1, R2 ;  /* 0x0000000106067824 */ /* 0x008fc800078e0202 */
[----:B-1----:R-:W-:-:S08]  /*23800*/  @P1 IMAD.HI.U32 R7, R6, R7, RZ ;  /* 0x0000000706071227 */ /* 0x002fd000078e00ff */
[----:B------:R-:W1:Y:S01]  /*23810*/  @!P0 LDC.64 R2, c[0x0][0x428] ;  /* 0x00010a00ff028b82 */ /* 0x000e620000000a00 */
[----:B------:R-:W-:Y:S01]  /*23820*/  IMAD.MOV.U32 R4, RZ, RZ, R6 ;  /* 0x000000ffff047224 */ /* 0x000fe200078e0006 */
[----:B0-----:R-:W-:Y:S02]  /*23830*/  @P1 SHF.R.U32.HI R4, RZ, R5, R7 ;  /* 0x00000005ff041219 */ /* 0x001fe40000011607 */
[----:B------:R-:W-:Y:S02]  /*23840*/  SHF.R.S32.HI R8, RZ, 0x1f, R33 ;  /* 0x0000001fff087819 */ /* 0x000fe40000011421 */
[----:B------:R-:W-:-:S05]  /*23850*/  IADD3 R5, -R4, RZ, RZ ;  /* 0x000000ff04057210 */ /* 0x000fca0007ffe1ff */
[----:B------:R-:W-:Y:S01]  /*23860*/  IMAD R0, R0, R5, R6 ;  /* 0x0000000500007224 */ /* 0x000fe200078e0206 */
[--C-:B------:R-:W-:Y:S01]  /*23870*/  @!P0 SHF.R.S32.HI R5, RZ, 0x1f, R4.reuse ;  /* 0x0000001fff058819 */ /* 0x100fe20000011404 */
[-C--:B-1----:R-:W-:Y:S02]  /*23880*/  @!P0 IMAD R6, R8, R2.reuse, RZ ;  /* 0x0000000208068224 */ /* 0x082fe400078e02ff */
[----:B------:R-:W-:-:S04]  /*23890*/  @!P0 IMAD.WIDE.U32 R4, R33, R2, R4 ;  /* 0x0000000221048225 */ /* 0x000fc800078e0004 */
[----:B------:R-:W-:Y:S02]  /*238a0*/  @!P0 IMAD R6, R33, R3, R6 ;  /* 0x0000000321068224 */ /* 0x000fe400078e0206 */
[----:B------:R-:W0:Y:S02]  /*238b0*/  @!P0 LDC.64 R2, c[0x0][0x418] ;  /* 0x00010600ff028b82 */ /* 0x000e240000000a00 */
[----:B------:R-:W-:Y:S01]  /*238c0*/  @!P0 IMAD.IADD R6, R5, 0x1, R6 ;  /* 0x0000000105068824 */ /* 0x000fe200078e0206 */
[----:B------:R-:W-:Y:S02]  /*238d0*/  MOV R7, UR37 ;  /* 0x0000002500077c02 */ /* 0x000fe40008000f00 */
[----:B0-----:R-:W-:-:S04]  /*238e0*/  @!P0 LEA R2, P1, R4, R2, 0x2 ;  /* 0x0000000204028211 */ /* 0x001fc800078210ff */
[----:B------:R-:W-:Y:S01]  /*238f0*/  @!P0 LEA.HI.X R3, R4, R3, R6, 0x2, P1 ;  /* 0x0000000304038211 */ /* 0x000fe200008f1406 */
[----:B------:R-:W-:-:S06]  /*23900*/  IMAD.MOV.U32 R4, RZ, RZ, RZ ;  /* 0x000000ffff047224 */ /* 0x000fcc00078e00ff */
[----:B------:R0:W5:Y:S01]  /*23910*/  @!P0 LDG.E R4, desc[UR6][R2.64] ;  /* 0x0000000602048981 */ /* 0x000162000c1e1900 */
[----:B------:R-:W-:Y:S02]  /*23920*/  ISETP.GT.U32.AND P0, PT, R20, 0x4f, PT ;  /* 0x0000004f1400780c */ /* 0x000fe40003f04070 */
[----:B------:R-:W-:Y:S01]  /*23930*/  ISETP.NE.AND P2, PT, R7, 0x3, PT ;  /* 0x000000030700780c */ /* 0x000fe20003f45270 */
[----:B------:R1:W-:Y:S10]  /*23940*/  STL [R1+0x14], R8 ;  /* 0x0000140801007387 */ /* 0x0003f40000100800 */
[----:B------:R-:W-:-:S02]  /*23950*/  @P0 LOP3.LUT R23, R23, 0x1, RZ, 0xfc, !PT ;  /* 0x0000000117170812 */ /* 0x000fc400078efcff */
[C---:B------:R-:W-:Y:S02]  /*23960*/  ISETP.GE.AND P0, PT, R36.reuse, UR4, PT ;  /* 0x0000000424007c0c */ /* 0x040fe4000bf06270 */
[----:B------:R-:W-:Y:S02]  /*23970*/  LOP3.LUT R23, R23, 0xffffffdf, RZ, 0xc0, !PT ;  /* 0xffffffdf17177812 */ /* 0x000fe400078ec0ff */
[----:B-1----:R-:W-:Y:S02]  /*23980*/  LOP3.LUT R8, R36, 0x40, RZ, 0xfc, !PT ;  /* 0x0000004024087812 */ /* 0x002fe400078efcff */
[----:B------:R-:W-:Y:S02]  /*23990*/  @P2 LOP3.LUT R23, R23, 0x20, RZ, 0xfc, !PT ;  /* 0x0000002017172812 */ /* 0x000fe400078efcff */
[----:B------:R-:W-:Y:S02]  /*239a0*/  ISETP.GE.AND P3, PT, R8, UR4, PT ;  /* 0x0000000408007c0c */ /* 0x000fe4000bf66270 */
[----:B------:R-:W-:-:S04]  /*239b0*/  LOP3.LUT R23, R23, 0xffffffef, RZ, 0xc0, !PT ;  /* 0xffffffef17177812 */ /* 0x000fc800078ec0ff */
[----:B------:R-:W-:-:S04]  /*239c0*/  @P0 LOP3.LUT R23, R23, 0x10, RZ, 0xfc, !PT ;  /* 0x0000001017170812 */ /* 0x000fc800078efcff */
[----:B------:R-:W-:Y:S02]  /*239d0*/  LOP3.LUT R23, R23, 0xfffffff7, RZ, 0xc0, !PT ;  /* 0xfffffff717177812 */ /* 0x000fe400078ec0ff */
[----:B------:R-:W-:Y:S02]  /*239e0*/  LOP3.LUT R8, R36, 0xc0, RZ, 0xfc, !PT ;  /* 0x000000c024087812 */ /* 0x000fe400078efcff */
[----:B------:R-:W-:Y:S02]  /*239f0*/  ISETP.GE.AND P1, PT, R9, UR4, PT ;  /* 0x0000000409007c0c */ /* 0x000fe4000bf26270 */
[----:B------:R-:W-:Y:S02]  /*23a00*/  @P3 LOP3.LUT R23, R23, 0x8, RZ, 0xfc, !PT ;  /* 0x0000000817173812 */ /* 0x000fe400078efcff */
[----:B------:R-:W-:Y:S02]  /*23a10*/  ISETP.GE.AND P0, PT, R8, UR4, PT ;  /* 0x0000000408007c0c */ /* 0x000fe4000bf06270 */
[----:B------:R-:W-:-:S04]  /*23a20*/  LOP3.LUT R23, R23, 0xfffffffd, RZ, 0xc0, !PT ;  /* 0xfffffffd17177812 */ /* 0x000fc800078ec0ff */
[----:B------:R-:W-:-:S04]  /*23a30*/  LOP3.LUT R23, R23, 0xfffffffb, RZ, 0xc0, !PT ;  /* 0xfffffffb17177812 */ /* 0x000fc800078ec0ff */
[----:B------:R-:W-:-:S04]  /*23a40*/  @P1 LOP3.LUT R23, R23, 0x4, RZ, 0xfc, !PT ;  /* 0x0000000417171812 */ /* 0x000fc800078efcff */
[----:B------:R-:W-:Y:S01]  /*23a50*/  @P0 LOP3.LUT R23, R23, 0x2, RZ, 0xfc, !PT ;  /* 0x0000000217170812 */ /* 0x000fe200078efcff */
[----:B0-----:R-:W-:Y:S06]  /*23a60*/  BRA.DIV UR5, `(.L_x_740) ;  /* 0x0000005205ac7947 */ /* 0x001fec000b800000 */
.L_x_871:
[----:B------:R-:W-:Y:S01]  /*23a70*/  SHF.R.S32.HI R32, RZ, 0x1f, R18 ;  /* 0x0000001fff207819 */ /* 0x000fe20000011412 */
[----:B------:R-:W-:Y:S06]  /*23a80*/  @!P2 BRA `(.L_x_741) ;  /* 0x000000000004a947 */ /* 0x000fec0003800000 */
[----:B------:R-:W-:Y:S01]  /*23a90*/  BPT.TRAP 0x1 ;  /* 0x000000040000795c */ /* 0x000fe20000300000 */
.L_x_741:
        /* <DEDUP_REMOVED lines=25> */
.L_x_872:
[----:B------:R-:W-:Y:S05]  /*23c30*/  BSYNC B0 ;  /* 0x0000000000007941 */ /* 0x000fea0003800000 */
.L_x_742:
[----:B------:R-:W2:Y:S01]  /*23c40*/  LDL R9, [R1+0xc] ;  /* 0x00000c0001097983 */ /* 0x000ea20000100800 */
        /* <DEDUP_REMOVED lines=11> */
[----:B------:R-:W-:Y:S01]  /*23d00*/  IMAD R0, R32, UR4, RZ ;  /* 0x0000000420007c24 */ /* 0x000fe2000f8e02ff */
[----:B------:R-:W-:Y:S01]  /*23d10*/  IADD3 R3, R3, R7, RZ ;  /* 0x0000000703037210 */ /* 0x000fe20007ffe0ff */
[----:B------:R-:W-:Y:S02]  /*23d20*/  IMAD R7, R27, 0x5000, R34 ;  /* 0x000050001b077824 */ /* 0x000fe400078e0222 */
[C---:B------:R-:W-:Y:S02]  /*23d30*/  IMAD R0, R18.reuse, UR5, R0 ;  /* 0x0000000512007c24 */ /* 0x040fe4000f8e0200 */
[----:B------:R-:W-:Y:S01]  /*23d40*/  IMAD.WIDE.U32 R2, R18, UR4, R2 ;  /* 0x0000000412027c25 */ /* 0x000fe2000f8e0002 */
[----:B------:R-:W-:-:S03]  /*23d50*/  ULDC.64 UR4, c[0x0][0x2e8] ;  /* 0x0000ba0000047ab9 */ /* 0x000fc60000000a00 */
        /* <DEDUP_REMOVED lines=15> */
[C---:B------:R-:W-:Y:S01]  /*23e50*/  LOP3.LUT P3, RZ, R23.reuse, 0x4, RZ, 0xc0, !PT ;  /* 0x0000000417ff7812 */ /* 0x040fe2000786c0ff */
[----:B------:R-:W-:Y:S01]  /*23e60*/  ULDC.64 UR4, c[0x0][0x208] ;  /* 0x0000820000047ab9 */ /* 0x000fe20000000a00 */
[----:B------:R-:W-:Y:S01]  /*23e70*/  LOP3.LUT P2, RZ, R23, 0x2, RZ, 0xc0, !PT ;  /* 0x0000000217ff7812 */ /* 0x000fe2000784c0ff */
[----:B------:R-:W-:Y:S01]  /*23e80*/  SHFL.IDX PT, R8, R6, 0x1, 0x181f ;  /* 0x00381f0006087f89 */ /* 0x000fe200000e0000 */
[----:B0-----:R-:W-:-:S04]  /*23e90*/  @P0 LEA R3, P1, R36, R3, 0x1 ;  /* 0x0000000324030211 */ /* 0x001fc800078208ff */
[----:B-1----:R-:W-:Y:S02]  /*23ea0*/  @P0 IADD3.X R2, RZ, R2, RZ, P1, !PT ;  /* 0x00000002ff020210 */ /* 0x002fe40000ffe4ff */
[----:B------:R-:W-:Y:S02]  /*23eb0*/  ISETP.GE.AND P1, PT, R4, 0x11, PT ;  /* 0x000000110400780c */ /* 0x000fe40003f26270 */
[----:B------:R-:W-:-:S04]  /*23ec0*/  @P0 LOP3.LUT R3, R3, R2, RZ, 0x3c, !PT ;  /* 0x0000000203030212 */ /* 0x000fc800078e3cff */
[----:B------:R-:W-:-:S04]  /*23ed0*/  @P0 LOP3.LUT R2, R3, R2, RZ, 0x3c, !PT ;  /* 0x0000000203020212 */ /* 0x000fc800078e3cff */
[----:B------:R-:W-:-:S03]  /*23ee0*/  @P0 LOP3.LUT R3, R3, R2, RZ, 0x3c, !PT ;  /* 0x0000000203030212 */ /* 0x000fc600078e3cff */
[----:B------:R-:W-:Y:S02]  /*23ef0*/  @P1 LEA R21, R7, R22, 0x1 ;  /* 0x0000001607151211 */ /* 0x000fe400078e08ff */
[----:B------:R-:W-:Y:S04]  /*23f00*/  @P0 LDGSTS.E.BYPASS.LTC128B.128 [R9+0x24400], desc[UR4][R2.64], !P5 ;  /* 0x2440000002090fae */ /* 0x000fe8000e901d44 */
[----:B------:R-:W-:Y:S04]  /*23f10*/  @P0 LDGSTS.E.BYPASS.LTC128B.128 [R9+0x26c00], desc[UR4][R2.64+0x80], !P4 ;  /* 0x26c0008002090fae */ /* 0x000fe8000e101d44 */
[----:B------:R-:W-:Y:S04]  /*23f20*/  @P0 LDGSTS.E.BYPASS.LTC128B.128 [R9+0x29400], desc[UR4][R2.64+0x100], !P3 ;  /* 0x2940010002090fae */ /* 0x000fe8000d901d44 */
[----:B------:R0:W-:Y:S04]  /*23f30*/  @P0 LDGSTS.E.BYPASS.LTC128B.128 [R9+0x2bc00], desc[UR4][R2.64+0x180], !P2 ;  /* 0x2bc0018002090fae */ /* 0x0001e8000d101d44 */
[----:B0-----:R-:W0:Y:S02]  /*23f40*/  SHFL.IDX PT, R2, R0, 0x1, 0x181f ;  /* 0x00381f0000027f89 */ /* 0x001e2400000e0000 */
        /* <DEDUP_REMOVED lines=28> */
.L_x_884:
[----:B------:R-:W-:Y:S01]  /*24110*/  ISETP.GE.AND P0, PT, R4, 0x41, PT ;  /* 0x000000410400780c */ /* 0x000fe20003f06270 */
[----:B------:R-:W-:-:S12]  /*24120*/  BSSY B0, `(.L_x_745) ;  /* 0x0000011000007945 */ /* 0x000fd80003800000 */
[----:B------:R-:W-:Y:S05]  /*24130*/  @!P0 BRA `(.L_x_746) ;  /* 0x00000000003c8947 */ /* 0x000fea0003800000 */
[C---:B------:R-:W-:Y:S01]  /*24140*/  LOP3.LUT P4, RZ, R23.reuse, 0x10, RZ, 0xc0, !PT ;  /* 0x0000001017ff7812 */ /* 0x040fe2000788c0ff */
[----:B------:R-:W-:Y:S01]  /*24150*/  ULDC.64 UR4, c[0x0][0x208] ;  /* 0x0000820000047ab9 */ /* 0x000fe20000000a00 */
[C---:B------:R-:W-:Y:S02]  /*24160*/  LOP3.LUT P3, RZ, R23.reuse, 0x8, RZ, 0xc0, !PT ;  /* 0x0000000817ff7812 */ /* 0x040fe4000786c0ff */
[C---:B------:R-:W-:Y:S02]  /*24170*/  LOP3.LUT P2, RZ, R23.reuse, 0x4, RZ, 0xc0, !PT ;  /* 0x0000000417ff7812 */ /* 0x040fe4000784c0ff */
[----:B------:R-:W-:Y:S02]  /*24180*/  LOP3.LUT P1, RZ, R23, 0x2, RZ, 0xc0, !PT ;  /* 0x0000000217ff7812 */ /* 0x000fe4000782c0ff */
[----:B0-----:R-:W-:Y:S02]  /*24190*/  LEA R2, P0, R36, R0, 0x1 ;  /* 0x0000000024027211 */ /* 0x001fe400078008ff */
[----:B------:R-:W-:-:S03]  /*241a0*/  LEA R7, R7, R22, 0x1 ;  /* 0x0000001607077211 */ /* 0x000fc600078e08ff */
        /* <DEDUP_REMOVED lines=8> */
.L_x_746:
[----:B------:R-:W-:Y:S05]  /*24230*/  BSYNC B0 ;  /* 0x0000000000007941 */ /* 0x000fea0003800000 */
.L_x_745:
[----:B------:R-:W-:Y:S01]  /*24240*/  NOP ;  /* 0x0000000000007918 */ /* 0x000fe20000000000 */
[----:B------:R-:W-:-:S13]  /*24250*/  PLOP3.LUT P0, PT, PT, PT, PT, 0x80, 0x0 ;  /* 0x000000000000781c */ /* 0x000fda0003f0f070 */
.L_x_747:
[----:B------:R-:W-:Y:S02]  /*24260*/  PLOP3.LUT P1, PT, P1, P0, PT, 0xa2, 0x0 ;  /* 0x000000000000781c */ /* 0x000fe40000f21472 */
[----:B------:R-:W-:-:S08]  /*24270*/  @P0 R2UR P1, UR4, R5 ;  /* 0x00000000050402ca */ /* 0x000fd00000020000 */
[----:B------:R-:W-:-:S05]  /*24280*/  @P0 PLOP3.LUT P0, PT, P1, PT, PT, 0x80, 0x0 ;  /* 0x000000000000081c */ /* 0x000fca0000f0f070 */
[----:B------:R-:W-:Y:S01]  /*24290*/  @!P1 SYNCS.ARRIVE.TRANS64.RED.A0T1 RZ, [UR4+0x38830], RZ ;  /* 0x038830ffffff99a7 */ /* 0x000fe20008200404 */
[----:B------:R-:W-:Y:S07]  /*242a0*/  @!P1 ARRIVES.LDGSTSBAR.64.TRANSCNT [UR4+0x38830] ;  /* 0x03883000ff0099b0 */ /* 0x000fee0008000a84 */
[----:B------:R-:W-:Y:S05]  /*242b0*/  @P0 BRA.U.ANY `(.L_x_747) ;  /* 0xfffffffd00e80947 */ /* 0x000fea000393ffff */
[----:B------:R-:W-:Y:S01]  /*242c0*/  NOP ;  /* 0x0000000000007918 */ /* 0x000fe20000000000 */
[----:B------:R-:W-:-:S05]  /*242d0*/  IMAD.U32 R0, RZ, RZ, UR37 ;  /* 0x00000025ff007e24 */ /* 0x000fca000f8e00ff */
[----:B------:R-:W-:-:S13]  /*242e0*/  ISETP.NE.AND P2, PT, R0, 0x3, PT ;  /* 0x000000030000780c */ /* 0x000fda0003f45270 */
[----:B------:R-:W-:Y:S05]  /*242f0*/  @!P2 BRA `(.L_x_748) ;  /* 0x000000000004a947 */ /* 0x000fea0003800000 */
[----:B------:R-:W-:Y:S01]  /*24300*/  BPT.TRAP 0x1 ;  /* 0x000000040000795c */ /* 0x000fe20000300000 */
.L_x_748:
[----:B------:R3:W5:Y:S01]  /*24310*/  LDL.LU R0, [R1+0x1c] ;  /* 0x00001c0001007983 */ /* 0x0007620000300800 */
[----:B------:R3:W-:Y:S02]  /*24320*/  SYNCS.ARRIVE.TRANS64.A1T0 RZ, [R5+URZ+0x38830], RZ ;  /* 0x038830ff05ff79a7 */ /* 0x0007e4000810003f */
[----:B------:R-:W-:Y:S05]  /*24330*/  WARPSYNC.ALL ;  /* 0x0000000000007948 */ /* 0x000fea0003800000 */
[----:B------:R-:W-:Y:S01]  /*24340*/  ULDC.64 UR4, c[0x0][0xa00] ;  /* 0x0002800000047ab9 */ /* 0x000fe20000000a00 */
[----:B------:R-:W-:Y:S01]  /*24350*/  BSSY B6, `(.L_x_749) ;  /* 0x0000021000067945 */ /* 0x000fe20003800000 */
[----:B------:R-:W-:Y:S01]  /*24360*/  BAR.SYNC.DEFER_BLOCKING 0x8, 0x180 ;  /* 0x0206000000007b1d */ /* 0x000fe20000010000 */
[----:B------:R-:W-:-:S04]  /*24370*/  ISETP.NE.U32.AND P0, PT, RZ, UR4, PT ;  /* 0x00000004ff007c0c */ /* 0x000fc8000bf05070 */
[----:B------:R-:W-:Y:S01]  /*24380*/  ISETP.NE.AND.EX P0, PT, RZ, UR5, PT, P0 ;  /* 0x00000005ff007c0c */ /* 0x000fe2000bf05300 */
[----:B------:R-:W-:Y:S02]  /*24390*/  ULDC.64 UR4, c[0x0][0x298] ;  /* 0x0000a60000047ab9 */ /* 0x000fe40000000a00 */
[----:B---3--:R-:W-:Y:S01]  /*243a0*/  IMAD.WIDE.U32 R4, R35, UR4, RZ ;  /* 0x0000000423047c25 */ /* 0x008fe2000f8e00ff */
[----:B------:R-:W-:Y:S02]  /*243b0*/  SEL R31, R31, RZ, !P0 ;  /* 0x000000ff1f1f7207 */ /* 0x000fe40004000000 */
[----:B01---5:R-:W-:Y:S02]  /*243c0*/  SEL R2, R0, RZ, !P0 ;  /* 0x000000ff00027207 */ /* 0x023fe40004000000 */
[----:B------:R-:W-:-:S03]  /*243d0*/  SHF.R.S32.HI R0, RZ, 0x1f, R35 ;  /* 0x0000001fff007819 */ /* 0x000fc60000011423 */
[----:B------:R0:W-:Y:S02]  /*243e0*/  STL [R1+0x1c], R2 ;  /* 0x00001c0201007387 */ /* 0x0001e40000100800 */
[----:B------:R-:W-:Y:S02]  /*243f0*/  IMAD R0, R0, UR4, RZ ;  /* 0x0000000400007c24 */ /* 0x000fe4000f8e02ff */
[----:B------:R1:W-:Y:S02]  /*24400*/  STL.64 [R1+0x20], R4 ;  /* 0x0000200401007387 */ /* 0x0003e40000100a00 */
[----:B------:R-:W-:Y:S02]  /*24410*/  IMAD R0, R35, UR5, R0 ;  /* 0x0000000523007c24 */ /* 0x000fe4000f8e0200 */
[----:B0-----:R-:W-:-:S03]  /*24420*/  VIADD R2, R22, 0x14400 ;  /* 0x0001440016027836 */ /* 0x001fc60000000000 */
[----:B------:R-:W-:Y:S02]  /*24430*/  IADD3 R35, R5, R0, RZ ;  /* 0x0000000005237210 */ /* 0x000fe40007ffe0ff */
[----:B------:R-:W-:-:S13]  /*24440*/  LOP3.LUT P0, RZ, R2, 0x3ff, RZ, 0xc0, !PT ;  /* 0x000003ff02ff7812 */ /* 0x000fda000780c0ff */
[----:B-1----:R-:W-:Y:S05]  /*24450*/  @!P0 BRA `(.L_x_750) ;  /* 0x0000000000408947 */ /* 0x002fea0003800000 */
[----:B------:R-:W-:Y:S01]  /*24460*/  MOV R2, 0x0 ;  /* 0x0000000000027802 */ /* 0x000fe20000000f00 */
        /* <DEDUP_REMOVED lines=8> */
[----:B------:R-:W-:Y:S01]  /*244f0*/  IMAD.U32 R7, RZ, RZ, UR7 ;  /* 0x00000007ff077e24 */ /* 0x000fe2000f8e00ff */
[----:B------:R-:W-:Y:S01]  /*24500*/  MOV R13, RZ ;  /* 0x000000ff000d7202 */ /* 0x000fe20000000f00 */
[----:B------:R-:W-:-:S02]  /*24510*/  IMAD.U32 R10, RZ, RZ, UR8 ;  /* 0x00000008ff0a7e24 */ /* 0x000fc4000f8e00ff */
[----:B--2---:R-:W-:Y:S02]  /*24520*/  IMAD.MOV.U32 R8, RZ, RZ, 0x70 ;  /* 0x00000070ff087424 */ /* 0x004fe400078e00ff */
[----:B------:R-:W-:-:S07]  /*24530*/  IMAD.MOV.U32 R12, RZ, RZ, 0x1 ;  /* 0x00000001ff0c7424 */ /* 0x000fce00078e00ff */
[----:B------:R-:W-:-:S07]  /*24540*/  LEPC R20, `(.L_x_750) ;  /* 0x000000001014794e */ /* 0x000fce0000000000 */
[----:B0-----:R-:W-:Y:S05]  /*24550*/  CALL.ABS.NOINC R2 ;  /* 0x0000000002007343 */ /* 0x001fea0003c00000 */
.L_x_750:
[----:B------:R-:W-:Y:S05]  /*24560*/  BSYNC B6 ;  /* 0x0000000000067941 */ /* 0x000fea0003800000 */
.L_x_749:
[----:B------:R-:W3:Y:S01]  /*24570*/  LDL.LU R20, [R1+0x1c] ;  /* 0x00001c0001147983 */ /* 0x000ee20000300800 */
[----:B------:R-:W-:Y:S01]  /*24580*/  ULDC.64 UR4, c[0x0][0x2d8] ;  /* 0x0000b60000047ab9 */ /* 0x000fe20000000a00 */
[----:B--2---:R-:W0:Y:S02]  /*24590*/  LDC R8, c[0x0][0x448] ;  /* 0x00011200ff087b82 */ /* 0x004e240000000800 */
[----:B------:R-:W2:Y:S01]  /*245a0*/  LDL.LU.64 R2, [R1+0x20] ;  /* 0x0000200001027983 */ /* 0x000ea20000300a00 */
[----:B------:R-:W-:-:S03]  /*245b0*/  IMAD R0, R32, UR4, RZ ;  /* 0x0000000420007c24 */ /* 0x000fc6000f8e02ff */
[----:B------:R1:W5:Y:S01]  /*245c0*/  LDL R10, [R1+0x28] ;  /* 0x00002800010a7983 */ /* 0x0003620000100800 */
[----:B------:R-:W-:Y:S01]  /*245d0*/  IMAD R0, R18, UR5, R0 ;  /* 0x0000000512007c24 */ /* 0x000fe2000f8e0200 */
[----:B0-----:R-:W-:-:S13]  /*245e0*/  ISETP.NE.AND P0, PT, R8, 0x1, PT ;  /* 0x000000010800780c */ /* 0x001fda0003f05270 */
[----:B------:R-:W0:Y:S08]  /*245f0*/  @P0 LDC R5, c[0x0][0x44c] ;  /* 0x00011300ff050b82 */ /* 0x000e300000000800 */
[----:B------:R-:W4:Y:S01]  /*24600*/  @P0 LDC R4, c[0x0][0x450] ;  /* 0x00011400ff040b82 */ /* 0x000f220000000800 */
[C---:B------:R-:W-:Y:S02]  /*24610*/  LOP3.LUT R12, R36.reuse, 0x40, RZ, 0xfc, !PT ;  /* 0x00000040240c7812 */ /* 0x040fe400078efcff */
[----:B------:R-:W-:-:S02]  /*24620*/  LOP3.LUT R9, R36, 0x80, RZ, 0xfc, !PT ;  /* 0x0000008024097812 */ /* 0x000fc400078efcff */
[----:B------:R-:W-:Y:S01]  /*24630*/  LOP3.LUT R11, R36, 0xc0, RZ, 0xfc, !PT ;  /* 0x000000c0240b7812 */ /* 0x000fe200078efcff */
[----:B--2---:R-:W-:Y:S02]  /*24640*/  IMAD.MOV.U32 R3, RZ, RZ, R35 ;  /* 0x000000ffff037224 */ /* 0x004fe400078e0023 */
[----:B------:R-:W-:Y:S01]  /*24650*/  IMAD.WIDE.U32 R2, R18, UR4, R2 ;  /* 0x0000000412027c25 */ /* 0x000fe2000f8e0002 */
[----:B------:R-:W-:-:S03]  /*24660*/  ULDC.64 UR4, c[0x0][0x2e0] ;  /* 0x0000b80000047ab9 */ /* 0x000fc60000000a00 */
[----:B------:R-:W-:Y:S02]  /*24670*/  IMAD.IADD R3, R3, 0x1, R0 ;  /* 0x0000000103037824 */ /* 0x000fe400078e0200 */
[----:B---3--:R-:W-:Y:S02]  /*24680*/  IMAD R0, R20, UR4, RZ ;  /* 0x0000000414007c24 */ /* 0x008fe4000f8e02ff */
[----:B------:R-:W2:Y:S01]  /*24690*/  S2R R20, SR_TID.X ;  /* 0x0000000000147919 */ /* 0x000ea20000002100 */
[----:B------:R-:W-:-:S04]  /*246a0*/  IMAD.WIDE.U32 R2, R31, UR4, R2 ;  /* 0x000000041f027c25 */ /* 0x000fc8000f8e0002 */
[----:B------:R-:W-:Y:S01]  /*246b0*/  IMAD R0, R31, UR5, R0 ;  /* 0x000000051f007c24 */ /* 0x000fe2000f8e0200 */
[----:B------:R-:W-:-:S04]  /*246c0*/  ULDC.64 UR4, c[0x0][0x2d0] ;  /* 0x0000b40000047ab9 */ /* 0x000fc80000000a00 */
[----:B------:R-:W-:Y:S01]  /*246d0*/  IADD3 R3, R3, R0, RZ ;  /* 0x0000000003037210 */ /* 0x000fe20007ffe0ff */
[----:B------:R-:W-:Y:S01]  /*246e0*/  IMAD.SHL.U32 R0, R17, 0x80, RZ ;  /* 0x0000008011007824 */ /* 0x000fe200078e00ff */
[----:B--2---:R-:W-:-:S04]  /*246f0*/  LOP3.LUT R20, R20, 0x7f, RZ, 0xc0, !PT ;  /* 0x0000007f14147812 */ /* 0x004fc800078ec0ff */
[----:B------:R-:W-:Y:S02]  /*24700*/  SHF.R.U32.HI R21, RZ, 0x3, R20 ;  /* 0x00000003ff157819 */ /* 0x000fe40000011614 */
[----:B------:R-:W2:Y:S02]  /*24710*/  S2R R20, SR_TID.X ;  /* 0x0000000000147919 */ /* 0x000ea40000002100 */
[----:B--2---:R-:W-:-:S05]  /*24720*/  IMAD.SHL.U32 R20, R20, 0x10, RZ ;  /* 0x0000001014147824 */ /* 0x004fca00078e00ff */
[----:B------:R-:W-:-:S04]  /*24730*/  LOP3.LUT R20, R21, 0x70, R20, 0xf8, !PT ;  /* 0x0000007015147812 */ /* 0x000fc800078ef814 */
[----:B------:R-:W-:-:S05]  /*24740*/  LOP3.LUT R6, R20, R0, RZ, 0xfc, !PT ;  /* 0x0000000014067212 */ /* 0x000fca00078efcff */
[----:B0-----:R-:W-:Y:S01]  /*24750*/  @P0 IMAD.HI.U32 R7, R6, R5, RZ ;  /* 0x0000000506070227 */ /* 0x001fe200078e00ff */
[----:B------:R-:W-:-:S04]  /*24760*/  MOV R5, R6 ;  /* 0x0000000600057202 */ /* 0x000fc80000000f00 */
[----:B----4-:R-:W-:Y:S01]  /*24770*/  @P0 SHF.R.U32.HI R5, RZ, R4, R7 ;  /* 0x00000004ff050219 */ /* 0x010fe20000011607 */
        /* <DEDUP_REMOVED lines=27> */
[----:B-----5:R-:W-:Y:S01]  /*24930*/  IMAD R6, R10, R8, RZ ;  /* 0x000000080a067224 */ /* 0x020fe200078e02ff */
[----:B------:R-:W-:Y:S01]  /*24940*/  ULDC.64 UR4, c[0x0][0x208] ;  /* 0x0000820000047ab9 */ /* 0x000fe20000000a00 */
[----:B------:R-:W-:Y:S01]  /*24950*/  IMAD.IADD R0, R9, 0x1, R0 ;  /* 0x0000000109007824 */ /* 0x000fe200078e0200 */
[----:B------:R-:W1:Y:S04]  /*24960*/  SHFL.IDX PT, R2, R4, RZ, 0x181f ;  /* 0x00181fff04027589 */ /* 0x000e6800000e0000 */
[----:B------:R-:W-:Y:S01]  /*24970*/  ISETP.GE.AND P1, PT, R0, R6, PT ;  /* 0x000000060000720c */ /* 0x000fe20003f26270 */
[----:B------:R-:W-:-:S12]  /*24980*/  SHFL.IDX PT, R14, R5, 0x7, 0x181f ;  /* 0x00f81f00050e7f89 */ /* 0x000fd800000e0000 */
[----:B0-----:R-:W-:-:S05]  /*24990*/  @!P1 LEA R7, P5, R36, R3, 0x1 ;  /* 0x0000000324079211 */ /* 0x001fca00078a08ff */
[----:B-1----:R-:W-:Y:S01]  /*249a0*/  @!P1 IMAD.X R3, RZ, RZ, R2, P5 ;  /* 0x000000ffff039224 */ /* 0x002fe200028e0602 */
[----:B------:R-:W-:Y:S01]  /*249b0*/  @!P1 MOV R2, R7 ;  /* 0x0000000700029202 */ /* 0x000fe20000000f00 */
[----:B------:R-:W-:-:S04]  /*249c0*/  VIADD R7, R0, 0x10 ;  /* 0x0000001000077836 */ /* 0x000fc80000000000 */
[----:B------:R-:W-:Y:S04]  /*249d0*/  @!P1 LDGSTS.E.BYPASS.LTC128B.128 [R37+0x14400], desc[UR4][R2.64], !P4 ;  /* 0x1440000002259fae */ /* 0x000fe8000e101d44 */
[----:B------:R-:W-:Y:S04]  /*249e0*/  @!P1 LDGSTS.E.BYPASS.LTC128B.128 [R37+0x18400], desc[UR4][R2.64+0x80], !P3 ;  /* 0x1840008002259fae */ /* 0x000fe8000d901d44 */
[----:B------:R-:W-:Y:S04]  /*249f0*/  @!P1 LDGSTS.E.BYPASS.LTC128B.128 [R37+0x1c400], desc[UR4][R2.64+0x100], !P2 ;  /* 0x1c40010002259fae */ /* 0x000fe8000d101d44 */
[----:B------:R0:W-:Y:S01]  /*24a00*/  @!P1 LDGSTS.E.BYPASS.LTC128B.128 [R37+0x20400], desc[UR4][R2.64+0x180], !P0 ;  /* 0x2040018002259fae */ /* 0x0001e2000c101d44 */
[----:B------:R-:W-:-:S03]  /*24a10*/  ISETP.GE.AND P1, PT, R7, R6, PT ;  /* 0x000000060700720c */ /* 0x000fc60003f26270 */
[----:B0-----:R-:W0:Y:S04]  /*24a20*/  SHFL.IDX PT, R3, R5, 0x1, 0x181f ;  /* 0x00381f0005037f89 */ /* 0x001e2800000e0000 */
[----:B------:R-:W1:Y:S06]  /*24a30*/  SHFL.IDX PT, R2, R4, 0x1, 0x181f ;  /* 0x00381f0004027f89 */ /* 0x000e6c00000e0000 */
[----:B0-----:R-:W-:-:S05]  /*24a40*/  @!P1 LEA R7, P5, R36, R3, 0x1 ;  /* 0x0000000324079211 */ /* 0x001fca00078a08ff */
[----:B-1----:R-:W-:Y:S01]  /*24a50*/  @!P1 IMAD.X R8, RZ, RZ, R2, P5 ;  /* 0x000000ffff089224 */ /* 0x002fe200028e0602 */
[----:B------:R-:W-:Y:S02]  /*24a60*/  @!P1 MOV R2, R7 ;  /* 0x0000000700029202 */ /* 0x000fe40000000f00 */
[----:B------:R-:W-:Y:S01]  /*24a70*/  IADD3 R7, R0, 0x20, RZ ;  /* 0x0000002000077810 */ /* 0x000fe20007ffe0ff */
[----:B------:R-:W-:-:S05]  /*24a80*/  @!P1 IMAD.MOV.U32 R3, RZ, RZ, R8 ;  /* 0x000000ffff039224 */ /* 0x000fca00078e0008 */
        /* <DEDUP_REMOVED lines=58> */
[----:B------:R0:W1:Y:S01]  /*24e30*/  SHFL.IDX PT, R7, R4, 0x7, 0x181f ;  /* 0x00f81f0004077f89 */ /* 0x00006200000e0000 */
[----:B------:R-:W-:-:S05]  /*24e40*/  @!P1 IMAD.MOV.U32 R3, RZ, RZ, R8 ;  /* 0x000000ffff039224 */ /* 0x000fca00078e0008 */
[----:B------:R0:W-:Y:S04]  /*24e50*/  @!P1 LDGSTS.E.BYPASS.LTC128B.128 [R37+0x17400], desc[UR4][R2.64], !P4 ;  /* 0x1740000002259fae */ /* 0x0001e8000e101d44 */
[----:B------:R0:W-:Y:S04]  /*24e60*/  @!P1 LDGSTS.E.BYPASS.LTC128B.128 [R37+0x1b400], desc[UR4][R2.64+0x80], !P3 ;  /* 0x1b40008002259fae */ /* 0x0001e8000d901d44 */
[----:B------:R0:W-:Y:S04]  /*24e70*/  @!P1 LDGSTS.E.BYPASS.LTC128B.128 [R37+0x1f400], desc[UR4][R2.64+0x100], !P2 ;  /* 0x1f40010002259fae */ /* 0x0001e8000d101d44 */
[----:B------:R0:W-:Y:S02]  /*24e80*/  @!P1 LDGSTS.E.BYPASS.LTC128B.128 [R37+0x23400], desc[UR4][R2.64+0x180], !P0 ;  /* 0x2340018002259fae */ /* 0x0001e4000c101d44 */
.L_x_901:
[----:B0-----:R-:W-:Y:S01]  /*24e90*/  IADD3 R3, R0, 0x70, RZ ;  /* 0x0000007000037810 */ /* 0x001fe20007ffe0ff */
[----:B------:R-:W-:Y:S03]  /*24ea0*/  BSSY B0, `(.L_x_752) ;  /* 0x000000d000007945 */ /* 0x000fe60003800000 */
[----:B------:R-:W-:-:S13]  /*24eb0*/  ISETP.GE.AND P1, PT, R3, R6, PT ;  /* 0x000000060300720c */ /* 0x000fda0003f26270 */
[----:B------:R-:W-:Y:S05]  /*24ec0*/  @P1 BRA `(.L_x_753) ;  /* 0x0000000000281947 */ /* 0x000fea0003800000 */
[----:B------:R-:W-:Y:S01]  /*24ed0*/  LEA R2, P1, R36, R14, 0x1 ;  /* 0x0000000e24027211 */ /* 0x000fe200078208ff */
[----:B------:R-:W-:-:S04]  /*24ee0*/  ULDC.64 UR4, c[0x0][0x208] ;  /* 0x0000820000047ab9 */ /* 0x000fc80000000a00 */
[----:B-1----:R-:W-:-:S05]  /*24ef0*/  IMAD.X R3, RZ, RZ, R7, P1 ;  /* 0x000000ffff037224 */ /* 0x002fca00008e0607 */
[----:B------:R-:W-:Y:S01]  /*24f00*/  @!PT LDS RZ, [RZ] ;  /* 0x00000000fffff984 */ /* 0x000fe20000000800 */
[----:B------:R-:W-:Y:S01]  /*24f10*/  @!PT LDS RZ, [RZ] ;  /* 0x00000000fffff984 */ /* 0x000fe20000000800 */
[----:B------:R-:W-:Y:S01]  /*24f20*/  @!PT LDS RZ, [RZ] ;  /* 0x00000000fffff984 */ /* 0x000fe20000000800 */
[----:B------:R0:W-:Y:S04]  /*24f30*/  LDGSTS.E.BYPASS.LTC128B.128 [R37+0x17c00], desc[UR4][R2.64], !P4 ;  /* 0x17c0000002257fae */ /* 0x0001e8000e101d44 */
[----:B------:R0:W-:Y:S04]  /*24f40*/  LDGSTS.E.BYPASS.LTC128B.128 [R37+0x1bc00], desc[UR4][R2.64+0x80], !P3 ;  /* 0x1bc0008002257fae */ /* 0x0001e8000d901d44 */
[----:B------:R0:W-:Y:S04]  /*24f50*/  LDGSTS.E.BYPASS.LTC128B.128 [R37+0x1fc00], desc[UR4][R2.64+0x100], !P2 ;  /* 0x1fc0010002257fae */ /* 0x0001e8000d101d44 */
[----:B------:R0:W-:Y:S02]  /*24f60*/  LDGSTS.E.BYPASS.LTC128B.128 [R37+0x23c00], desc[UR4][R2.64+0x180], !P0 ;  /* 0x23c0018002257fae */ /* 0x0001e4000c101d44 */
.L_x_753:
[----:B------:R-:W-:Y:S05]  /*24f70*/  BSYNC B0 ;  /* 0x0000000000007941 */ /* 0x000fea0003800000 */
.L_x_752:
[----:B------:R-:W-:Y:S01]  /*24f80*/  NOP ;  /* 0x0000000000007918 */ /* 0x000fe20000000000 */
[----:B------:R-:W-:-:S13]  /*24f90*/  PLOP3.LUT P0, PT, PT, PT, PT, 0x80, 0x0 ;  /* 0x000000000000781c */ /* 0x000fda0003f0f070 */
.L_x_754:
[----:B------:R-:W-:Y:S02]  /*24fa0*/  PLOP3.LUT P1, PT, P1, P0, PT, 0xa2, 0x0 ;  /* 0x000000000000781c */ /* 0x000fe40000f21472 */
[----:B------:R-:W-:-:S08]  /*24fb0*/  @P0 R2UR P1, UR4, R22 ;  /* 0x00000000160402ca */ /* 0x000fd00000020000 */
[----:B------:R-:W-:-:S05]  /*24fc0*/  @P0 PLOP3.LUT P0, PT, P1, PT, PT, 0x80, 0x0 ;  /* 0x000000000000081c */ /* 0x000fca0000f0f070 */
[----:B------:R-:W-:Y:S01]  /*24fd0*/  @!P1 SYNCS.ARRIVE.TRANS64.RED.A0T1 RZ, [UR4+0x38800], RZ ;  /* 0x038800ffffff99a7 */ /* 0x000fe20008200404 */
[----:B------:R-:W-:Y:S07]  /*24fe0*/  @!P1 ARRIVES.LDGSTSBAR.64.TRANSCNT [UR4+0x38800] ;  /* 0x03880000ff0099b0 */ /* 0x000fee0008000a84 */
[----:B------:R-:W-:Y:S05]  /*24ff0*/  @P0 BRA.U.ANY `(.L_x_754) ;  /* 0xfffffffd00e80947 */ /* 0x000fea000393ffff */
[----:B0-----:R-:W2:Y:S02]  /*25000*/  LDL.LU R2, [R1+0x30] ;  /* 0x0000300001027983 */ /* 0x001ea40000300800 */
[----:B--2---:R-:W-:-:S04]  /*25010*/  IADD3 R2, R2, 0x1, RZ ;  /* 0x0000000102027810 */ /* 0x004fc80007ffe0ff */
        /* <DEDUP_REMOVED lines=8> */
[----:B------:R-:W2:Y:S03]  /*250a0*/  SYNCS.PHASECHK.TRANS64.TRYWAIT P0, [R22+URZ+0x38820], R3 ;  /* 0x03882003160075a7 */ /* 0x000ea6000800017f */
[----:B0-2---:R-:W-:Y:S05]  /*250b0*/  @!P0 BRA `(.L_x_756) ;  /* 0x0000005000248947 */ /* 0x005fea0003800000 */
.L_x_902:
[----:B------:R-:W-:Y:S05]  /*250c0*/  BSYNC B0 ;  /* 0x0000000000007941 */ /* 0x000fea0003800000 */
.L_x_755:
[----:B------:R-:W2:Y:S01]  /*250d0*/  LDL R0, [R1+0xc] ;  /* 0x00000c0001007983 */ /* 0x000ea20000100800 */
[----:B------:R-:W-:Y:S01]  /*250e0*/  BSSY B0, `(.L_x_757) ;  /* 0x0000120000007945 */ /* 0x000fe20003800000 */
[----:B--2---:R-:W-:-:S13]  /*250f0*/  ISETP.GE.AND P0, PT, R0, 0x51, PT ;  /* 0x000000510000780c */ /* 0x004fda0003f06270 */
[----:B------:R-:W-:Y:S05]  /*25100*/  @!P0 BRA `(.L_x_758) ;  /* 0x0000001000748947 */ /* 0x000fea0003800000 */
[----:B------:R-:W2:Y:S01]  /*25110*/  LDL.LU R0, [R1+0x2c] ;  /* 0x00002c0001007983 */ /* 0x000ea20000300800 */
[C---:B------:R-:W-:Y:S01]  /*25120*/  LOP3.LUT R5, R36.reuse, 0x40, RZ, 0xfc, !PT ;  /* 0x0000004024057812 */ /* 0x040fe200078efcff */
[----:B------:R-:W-:Y:S01]  /*25130*/  ULDC UR4, c[0x0][0x2f4] ;  /* 0x0000bd0000047ab9 */ /* 0x000fe20000000800 */
[C---:B------:R-:W-:Y:S01]  /*25140*/  LOP3.LUT R4, R36.reuse, 0x80, RZ, 0xfc, !PT ;  /* 0x0000008024047812 */ /* 0x040fe200078efcff */
[----:B------:R-:W-:Y:S01]  /*25150*/  IMAD.MOV.U32 R17, RZ, RZ, R29 ;  /* 0x000000ffff117224 */ /* 0x000fe200078e001d */
[C---:B------:R-:W-:Y:S01]  /*25160*/  LOP3.LUT R2, R36.reuse, 0xc0, RZ, 0xfc, !PT ;  /* 0x000000c024027812 */ /* 0x040fe200078efcff */
[----:B------:R-:W-:Y:S01]  /*25170*/  IMAD.MOV.U32 R31, RZ, RZ, R26 ;  /* 0x000000ffff1f7224 */ /* 0x000fe200078e001a */
[----:B-1----:R-:W-:Y:S02]  /*25180*/  MOV R7, R27 ;  /* 0x0000001b00077202 */ /* 0x002fe40000000f00 */
[----:B------:R-:W-:Y:S02]  /*25190*/  ISETP.GE.AND P4, PT, R36, UR4, PT ;  /* 0x0000000424007c0c */ /* 0x000fe4000bf86270 */
[----:B------:R-:W-:-:S02]  /*251a0*/  ISETP.GE.AND P3, PT, R5, UR4, PT ;  /* 0x0000000405007c0c */ /* 0x000fc4000bf66270 */
[----:B------:R-:W-:Y:S02]  /*251b0*/  ISETP.GE.AND P2, PT, R4, UR4, PT ;  /* 0x0000000404007c0c */ /* 0x000fe4000bf46270 */
[----:B------:R-:W-:Y:S02]  /*251c0*/  ISETP.GE.AND P1, PT, R2, UR4, PT ;  /* 0x0000000402007c0c */ /* 0x000fe4000bf26270 */
[----:B--2---:R-:W-:-:S11]  /*251d0*/  IADD3 R0, R0, -0x2, RZ ;  /* 0xfffffffe00007810 */ /* 0x004fd60007ffe0ff */
.L_x_771:
[----:B------:R-:W2:Y:S01]  /*251e0*/  LDL R5, [R1+0x10] ;  /* 0x0000100001057983 */ /* 0x000ea20000100800 */
[----:B------:R-:W1:Y:S03]  /*251f0*/  LDC R11, c[0x0][0x430] ;  /* 0x00010c00ff0b7b82 */ /* 0x000e660000000800 */
[----:B------:R-:W3:Y:S01]  /*25200*/  LDL R8, [R1+0x14] ;  /* 0x0000140001087983 */ /* 0x000ee20000100800 */
[----:B------:R-:W4:Y:S01]  /*25210*/  S2R R2, SR_TID.X ;  /* 0x0000000000027919 */ /* 0x000f220000002100 */
[----:B------:R-:W4:Y:S01]  /*25220*/  S2R R4, SR_TID.X ;  /* 0x0000000000047919 */ /* 0x000f220000002100 */
[----:B-1----:R-:W-:-:S13]  /*25230*/  ISETP.NE.AND P0, PT, R11, 0x1, PT ;  /* 0x000000010b00780c */ /* 0x002fda0003f05270 */
[----:B0-----:R-:W0:Y:S01]  /*25240*/  @P0 LDC R3, c[0x0][0x434] ;  /* 0x00010d00ff030b82 */ /* 0x001e220000000800 */
[----:B----4-:R-:W-:-:S04]  /*25250*/  LOP3.LUT R2, R2, 0x7f, RZ, 0xc0, !PT ;  /* 0x0000007f02027812 */ /* 0x010fc800078ec0ff */
[----:B------:R-:W-:Y:S02]  /*25260*/  SHF.R.U32.HI R2, RZ, 0x3, R2 ;  /* 0x00000003ff027819 */ /* 0x000fe40000011602 */
[----:B------:R-:W-:-:S04]  /*25270*/  SHF.L.U32 R4, R4, 0x4, RZ ;  /* 0x0000000404047819 */ /* 0x000fc800000006ff */
[----:B------:R-:W-:Y:S02]  /*25280*/  LOP3.LUT R4, R2, 0x70, R4, 0xf8, !PT ;  /* 0x0000007002047812 */ /* 0x000fe400078ef804 */
[----:B------:R-:W1:Y:S02]  /*25290*/  @P0 LDC R2, c[0x0][0x438] ;  /* 0x00010e00ff020b82 */ /* 0x000e640000000800 */
[----:B------:R-:W-:Y:S01]  /*252a0*/  ISETP.GT.U32.AND P5, PT, R4, 0x4f, PT ;  /* 0x0000004f0400780c */ /* 0x000fe20003fa4070 */
[----:B------:R-:W-:Y:S01]  /*252b0*/  IMAD.U32 R12, RZ, RZ, UR37 ;  /* 0x00000025ff0c7e24 */ /* 0x000fe2000f8e00ff */
[----:B------:R-:W-:Y:S01]  /*252c0*/  ULDC.64 UR4, c[0x0][0x208] ;  /* 0x0000820000047ab9 */ /* 0x000fe20000000a00 */
[----:B------:R-:W-:Y:S01]  /*252d0*/  IADD3 R27, R7, 0x1, RZ ;  /* 0x00000001071b7810 */ /* 0x000fe20007ffe0ff */
[----:B------:R-:W-:Y:S02]  /*252e0*/  IMAD.MOV.U32 R26, RZ, RZ, R0 ;  /* 0x000000ffff1a7224 */ /* 0x000fe400078e0000 */
[----:B--2---:R-:W-:-:S04]  /*252f0*/  IMAD R6, R0, 0x50, R5 ;  /* 0x0000005000067824 */ /* 0x004fc800078e0205 */
[----:B------:R-:W-:-:S03]  /*25300*/  IMAD.IADD R6, R4, 0x1, R6 ;  /* 0x0000000104067824 */ /* 0x000fc600078e0206 */
[----:B------:R-:W2:Y:S01]  /*25310*/  @!P5 LDC.64 R4, c[0x0][0x428] ;  /* 0x00010a00ff04db82 */ /* 0x000ea20000000a00 */
[----:B0-----:R-:W-:Y:S01]  /*25320*/  @P0 IMAD.HI.U32 R3, R6, R3, RZ ;  /* 0x0000000306030227 */ /* 0x001fe200078e00ff */
[----:B------:R-:W-:-:S04]  /*25330*/  MOV R10, R6 ;  /* 0x00000006000a7202 */ /* 0x000fc80000000f00 */
[----:B-1----:R-:W-:-:S04]  /*25340*/  @P0 SHF.R.U32.HI R10, RZ, R2, R3 ;  /* 0x00000002ff0a0219 */ /* 0x002fc80000011603 */
[--C-:B------:R-:W-:Y:S01]  /*25350*/  @!P5 SHF.R.S32.HI R3, RZ, 0x1f, R10.reuse ;  /* 0x0000001fff03d819 */ /* 0x100fe2000001140a */
[----:B------:R-:W-:-:S04]  /*25360*/  @!P5 IMAD.MOV.U32 R2, RZ, RZ, R10 ;  /* 0x000000ffff02d224 */ /* 0x000fc800078e000a */
[----:B--2---:R-:W-:-:S04]  /*25370*/  @!P5 IMAD.WIDE.U32 R2, R33, R4, R2 ;  /* 0x000000042102d225 */ /* 0x004fc800078e0002 */
[----:B---3--:R-:W-:Y:S02]  /*25380*/  @!P5 IMAD R4, R8, R4, RZ ;  /* 0x000000040804d224 */ /* 0x008fe400078e02ff */
[----:B------:R-:W0:Y:S02]  /*25390*/  @!P5 LDC.64 R8, c[0x0][0x418] ;  /* 0x00010600ff08db82 */ /* 0x000e240000000a00 */
[----:B------:R-:W-:Y:S01]  /*253a0*/  @!P5 IMAD R5, R33, R5, R4 ;  /* 0x000000052105d224 */ /* 0x000fe200078e0204 */
[----:B------:R-:W-:-:S04]  /*253b0*/  MOV R4, RZ ;  /* 0x000000ff00047202 */ /* 0x000fc80000000f00 */
[----:B------:R-:W-:Y:S02]  /*253c0*/  @!P5 IADD3 R3, R5, R3, RZ ;  /* 0x000000030503d210 */ /* 0x000fe40007ffe0ff */
[----:B0-----:R-:W-:-:S04]  /*253d0*/  @!P5 LEA R8, P0, R2, R8, 0x2 ;  /* 0x000000080208d211 */ /* 0x001fc800078010ff */
[----:B------:R-:W-:-:S05]  /*253e0*/  @!P5 LEA.HI.X R9, R2, R9, R3, 0x2, P0 ;  /* 0x000000090209d211 */ /* 0x000fca00000f1403 */
[----:B------:R0:W5:Y:S01]  /*253f0*/  @!P5 LDG.E R4, desc[UR4][R8.64] ;  /* 0x000000040804d981 */ /* 0x000162000c1e1900 */
[----:B------:R-:W-:Y:S02]  /*25400*/  ISETP.NE.AND P5, PT, R12, 0x3, PT ;  /* 0x000000030c00780c */ /* 0x000fe40003fa5270 */
[----:B------:R-:W-:Y:S01]  /*25410*/  ISETP.NE.AND P0, PT, R27, 0x2, PT ;  /* 0x000000021b00780c */ /* 0x000fe20003f05270 */
[----:B------:R-:W-:Y:S01]  /*25420*/  IMAD.MOV R5, RZ, RZ, -R10 ;  /* 0x000000ffff057224 */ /* 0x000fe200078e0a0a */
[----:B------:R-:W-:Y:S05]  /*25430*/  YIELD ;  /* 0x0000000000007946 */ /* 0x000fea0003800000 */
[----:B------:R-:W-:Y:S01]  /*25440*/  SEL R29, RZ, 0x1, P0 ;  /* 0x00000001ff1d7807 */ /* 0x000fe20000000000 */
[----:B------:R-:W-:Y:S01]  /*25450*/  IMAD R5, R11, R5, R6 ;  /* 0x000000050b057224 */ /* 0x000fe200078e0206 */
[----:B------:R-:W-:-:S02]  /*25460*/  SEL R27, R27, RZ, P0 ;  /* 0x000000ff1b1b7207 */ /* 0x000fc40000000000 */
[----:B------:R-:W-:Y:S01]  /*25470*/  LOP3.LUT R29, R17, R29, RZ, 0x3c, !PT ;  /* 0x0000001d111d7212 */ /* 0x000fe200078e3cff */
[----:B0-----:R-:W-:Y:S06]  /*25480*/  @!P5 BRA `(.L_x_759) ;  /* 0x000000000004d947 */ /* 0x001fec0003800000 */
[----:B------:R-:W-:Y:S01]  /*25490*/  BPT.TRAP 0x1 ;  /* 0x000000040000795c */ /* 0x000fe20000300000 */
.L_x_759:
[----:B------:R-:W-:Y:S01]  /*254a0*/  LEA R6, R27, R22, 0x3 ;  /* 0x000000161b067211 */ /* 0x000fe200078e18ff */
[----:B------:R-:W-:Y:S01]  /*254b0*/  BSSY B1, `(.L_x_760) ;  /* 0x0000004000017945 */ /* 0x000fe20003800000 */
[----:B------:R-:W-:-:S04]  /*254c0*/  SHF.L.U32 R3, R29, 0x1f, RZ ;  /* 0x0000001f1d037819 */ /* 0x000fc800000006ff */
[----:B------:R-:W0:Y:S02]  /*254d0*/  SYNCS.PHASECHK.TRANS64.TRYWAIT P0, [R6+URZ+0x38840], R3 ;  /* 0x03884003060075a7 */ /* 0x000e24000800017f */
[----:B0-----:R-:W-:Y:S05]  /*254e0*/  @!P0 BRA `(.L_x_761) ;  /* 0x0000004c002c8947 */ /* 0x001fea0003800000 */
.L_x_903:
[----:B------:R-:W-:Y:S05]  /*254f0*/  BSYNC B1 ;  /* 0x0000000000017941 */ /* 0x000fea0003800000 */
.L_x_760:
        /* <DEDUP_REMOVED lines=13> */
[----:B------:R-:W-:-:S04]  /*255d0*/  ULDC.64 UR4, c[0x0][0x308] ;  /* 0x0000c20000047ab9 */ /* 0x000fc80000000a00 */
[----:B------:R-:W-:Y:S01]  /*255e0*/  IADD3 R3, R3, R0, RZ ;  /* 0x0000000003037210 */ /* 0x000fe20007ffe0ff */
[----:B------:R-:W-:-:S04]  /*255f0*/  IMAD R0, R32, UR4, RZ ;  /* 0x0000000420007c24 */ /* 0x000fc8000f8e02ff */
[C---:B------:R-:W-:Y:S02]  /*25600*/  IMAD R0, R18.reuse, UR5, R0 ;  /* 0x0000000512007c24 */ /* 0x040fe4000f8e0200 */
[----:B------:R-:W-:Y:S01]  /*25610*/  IMAD.WIDE.U32 R2, R18, UR4, R2 ;  /* 0x0000000412027c25 */ /* 0x000fe2000f8e0002 */
[----:B------:R-:W-:-:S03]  /*25620*/  ULDC.64 UR4, c[0x0][0x2e8] ;  /* 0x0000ba0000047ab9 */ /* 0x000fc60000000a00 */
[----:B------:R-:W-:Y:S01]  /*25630*/  IMAD.IADD R0, R0, 0x1, R3 ;  /* 0x0000000100007824 */ /* 0x000fe200078e0203 */
[----:B------:R-:W-:Y:S01]  /*25640*/  LEA R8, P0, R2, UR4, 0x1 ;  /* 0x0000000402087c11 */ /* 0x000fe2000f8008ff */
[----:B------:R-:W-:-:S03]  /*25650*/  UMOV UR4, 0xffffffff ;  /* 0xffffffff00047882 */ /* 0x000fc60000000000 */
[----:B------:R-:W-:Y:S01]  /*25660*/  LEA.HI.X R10, R2, UR5, R0, 0x1, P0 ;  /* 0x00000005020a7c11 */ /* 0x000fe200080f0c00 */
[----:B------:R-:W-:Y:S08]  /*25670*/  BRA.DIV UR4, `(.L_x_762) ;  /* 0x0000004a04dc7947 */ /* 0x000ff0000b800000 */
[----:B------:R-:W0:Y:S01]  /*25680*/  SHFL.IDX PT, R2, R8, RZ, 0x181f ;  /* 0x00181fff08027589 */ /* 0x000e2200000e0000 */
[----:B------:R-:W-:Y:S01]  /*25690*/  LOP3.LUT R23, R23, 0xfffffeff, RZ, 0xc0, !PT ;  /* 0xfffffeff17177812 */ /* 0x000fe200078ec0ff */
[----:B------:R-:W-:Y:S01]  /*256a0*/  ULDC.64 UR4, c[0x0][0x208] ;  /* 0x0000820000047ab9 */ /* 0x000fe20000000a00 */
[----:B------:R-:W-:Y:S01]  /*256b0*/  SHF.L.U32 R0, R36, 0x1, RZ ;  /* 0x0000000124007819 */ /* 0x000fe200000006ff */
[----:B------:R-:W1:Y:S01]  /*256c0*/  SHFL.IDX PT, R3, R10, RZ, 0x181f ;  /* 0x00181fff0a037589 */ /* 0x000e6200000e0000 */
[----:B------:R-:W-:Y:S02]  /*256d0*/  @P2 LOP3.LUT R23, R23, 0x100, RZ, 0xfc, !PT ;  /* 0x0000010017172812 */ /* 0x000fe400078efcff */
[----:B------:R-:W-:Y:S01]  /*256e0*/  LEA R9, R9, R22, 0x1 ;  /* 0x0000001609097211 */ /* 0x000fe200078e08ff */
        /* <DEDUP_REMOVED lines=39> */
.L_x_915:
[----:B------:R-:W-:Y:S01]  /*25960*/  LOP3.LUT R23, R23, 0xffffff7f, RZ, 0xc0, !PT ;  /* 0xffffff7f17177812 */ /* 0x000fe200078ec0ff */
[----:B------:R-:W-:Y:S01]  /*25970*/  ULDC.64 UR4, c[0x0][0x208] ;  /* 0x0000820000047ab9 */ /* 0x000fe20000000a00 */
[----:B--2---:R-:W-:Y:S02]  /*25980*/  IADD3 R2, P0, R2, R0, RZ ;  /* 0x0000000002027210 */ /* 0x004fe40007f1e0ff */
[----:B------:R-:W-:Y:S02]  /*25990*/  @P1 LOP3.LUT R23, R23, 0x80, RZ, 0xfc, !PT ;  /* 0x0000008017171812 */ /* 0x000fe400078efcff */
[----:B------:R-:W-:Y:S02]  /*259a0*/  IADD3.X R3, RZ, R35, RZ, P0, !PT ;  /* 0x00000023ff037210 */ /* 0x000fe400007fe4ff */
[C---:B------:R-:W-:Y:S02]  /*259b0*/  LOP3.LUT P1, RZ, R23.reuse, 0x10, RZ, 0xc0, !PT ;  /* 0x0000001017ff7812 */ /* 0x040fe4000782c0ff */
[----:B------:R-:W-:-:S02]  /*259c0*/  LOP3.LUT P0, RZ, R23, 0x8, RZ, 0xc0, !PT ;  /* 0x0000000817ff7812 */ /* 0x000fc4000780c0ff */
        /* <DEDUP_REMOVED lines=11> */
.L_x_763:
[----:B------:R-:W-:Y:S02]  /*25a80*/  PLOP3.LUT P5, PT, P5, P0, PT, 0xa2, 0x0 ;  /* 0x000000000000781c */ /* 0x000fe40002fa1472 */
[----:B------:R-:W-:-:S08]  /*25a90*/  @P0 R2UR P5, UR4, R6 ;  /* 0x00000000060402ca */ /* 0x000fd000000a0000 */
[----:B------:R-:W-:-:S05]  /*25aa0*/  @P0 PLOP3.LUT P0, PT, P5, PT, PT, 0x80, 0x0 ;  /* 0x000000000000081c */ /* 0x000fca0002f0f070 */
[----:B------:R-:W-:Y:S01]  /*25ab0*/  @!P5 SYNCS.ARRIVE.TRANS64.RED.A0T1 RZ, [UR4+0x38830], RZ ;  /* 0x038830ffffffd9a7 */ /* 0x000fe20008200404 */
[----:B------:R-:W-:Y:S07]  /*25ac0*/  @!P5 ARRIVES.LDGSTSBAR.64.TRANSCNT [UR4+0x38830] ;  /* 0x03883000ff00d9b0 */ /* 0x000fee0008000a84 */
[----:B------:R-:W-:Y:S05]  /*25ad0*/  @P0 BRA.U.ANY `(.L_x_763) ;  /* 0xfffffffd00e80947 */ /* 0x000fea000393ffff */
[----:B------:R-:W-:Y:S01]  /*25ae0*/  NOP ;  /* 0x0000000000007918 */ /* 0x000fe20000000000 */
[----:B-1----:R-:W-:-:S05]  /*25af0*/  IMAD.U32 R2, RZ, RZ, UR37 ;  /* 0x00000025ff027e24 */ /* 0x002fca000f8e00ff */
[----:B------:R-:W-:-:S13]  /*25b00*/  ISETP.NE.AND P6, PT, R2, 0x3, PT ;  /* 0x000000030200780c */ /* 0x000fda0003fc5270 */
[----:B------:R-:W-:Y:S05]  /*25b10*/  @!P6 BRA `(.L_x_764) ;  /* 0x000000000004e947 */ /* 0x000fea0003800000 */
[----:B------:R-:W-:Y:S01]  /*25b20*/  BPT.TRAP 0x1 ;  /* 0x000000040000795c */ /* 0x000fe20000300000 */
.L_x_764:
[----:B------:R1:W-:Y:S01]  /*25b30*/  SYNCS.ARRIVE.TRANS64.A1T0 RZ, [R6+URZ+0x38830], RZ ;  /* 0x038830ff06ff79a7 */ /* 0x0003e2000810003f */
[----:B------:R-:W-:Y:S05]  /*25b40*/  @!P6 BRA `(.L_x_765) ;  /* 0x000000000004e947 */ /* 0x000fea0003800000 */
[----:B------:R-:W-:Y:S01]  /*25b50*/  BPT.TRAP 0x1 ;  /* 0x000000040000795c */ /* 0x000fe20000300000 */
.L_x_765:
[----:B------:R-:W-:Y:S01]  /*25b60*/  SHF.L.U32 R2, R17, 0x1f, RZ ;  /* 0x0000001f11027819 */ /* 0x000fe200000006ff */
[----:B------:R-:W-:Y:S01]  /*25b70*/  BSSY B1, `(.L_x_766) ;  /* 0x0000004000017945 */ /* 0x000fe20003800000 */
[----:B-1----:R-:W-:-:S04]  /*25b80*/  LEA R6, R7, R22, 0x3 ;  /* 0x0000001607067211 */ /* 0x002fc800078e18ff */
[----:B------:R-:W1:Y:S02]  /*25b90*/  SYNCS.PHASECHK.TRANS64.TRYWAIT P0, [R6+URZ+0x38860], R2 ;  /* 0x03886002060075a7 */ /* 0x000e64000800017f */
[----:B-1----:R-:W-:Y:S05]  /*25ba0*/  @!P0 BRA `(.L_x_767) ;  /* 0x0000004c00648947 */ /* 0x002fea0003800000 */
.L_x_916:
[----:B------:R-:W-:Y:S05]  /*25bb0*/  BSYNC B1 ;  /* 0x0000000000017941 */ /* 0x000fea0003800000 */
.L_x_766:
[----:B0-----:R-:W2:Y:S01]  /*25bc0*/  LDL R8, [R1+0xc] ;  /* 0x00000c0001087983 */ /* 0x001ea20000100800 */
        /* <DEDUP_REMOVED lines=9> */
[----:B------:R-:W-:Y:S01]  /*25c60*/  IMAD R7, R7, 0x2, R22 ;  /* 0x0000000207077824 */ /* 0x000fe200078e0216 */
[----:B------:R-:W-:Y:S02]  /*25c70*/  ULDC.64 UR4, c[0x0][0x208] ;  /* 0x0000820000047ab9 */ /* 0x000fe40000000a00 */
[----:B------:R-:W1:Y:S01]  /*25c80*/  SHFL.IDX PT, R3, R25, RZ, 0x181f ;  /* 0x00181fff19037589 */ /* 0x000e6200000e0000 */
[----:B0-----:R-:W-:-:S04]  /*25c90*/  IADD3 R2, P0, R2, R0, RZ ;  /* 0x0000000002027210 */ /* 0x001fc80007f1e0ff */
[----:B-1----:R-:W-:Y:S02]  /*25ca0*/  IADD3.X R3, RZ, R3, RZ, P0, !PT ;  /* 0x00000003ff037210 */ /* 0x002fe400007fe4ff */
[----:B------:R-:W-:-:S13]  /*25cb0*/  ISETP.LT.OR P0, PT, R8, 0x1, P4 ;  /* 0x000000010800780c */ /* 0x000fda0002701670 */
[----:B------:R-:W-:Y:S01]  /*25cc0*/  @!PT LDS RZ, [RZ] ;  /* 0x00000000fffff984 */ /* 0x000fe20000000800 */
        /* <DEDUP_REMOVED lines=44> */
[----:B0-2---:R0:W1:Y:S02]  /*25f90*/  SHFL.IDX PT, R2, R24, 0x4, 0x181f ;  /* 0x00981f0018027f89 */ /* 0x00506400000e0000 */
.L_x_928:
[----:B-1----:R-:W-:Y:S01]  /*25fa0*/  IADD3 R2, P0, R2, R0, RZ ;  /* 0x0000000002027210 */ /* 0x002fe20007f1e0ff */
[----:B------:R-:W-:-:S04]  /*25fb0*/  ULDC.64 UR4, c[0x0][0x208] ;  /* 0x0000820000047ab9 */ /* 0x000fc80000000a00 */
        /* <DEDUP_REMOVED lines=12> */
[----:B------:R-:W-:Y:S02]  /*26080*/  ULDC.64 UR4, c[0x0][0x328] ;  /* 0x0000ca0000047ab9 */ /* 0x000fe40000000a00 */
[----:B------:R-:W-:Y:S01]  /*26090*/  IMAD R20, R20, UR4, RZ ;  /* 0x0000000414147c24 */ /* 0x000fe2000f8e02ff */
[----:B------:R-:W-:-:S03]  /*260a0*/  NOP ;  /* 0x0000000000007918 */ /* 0x000fc60000000000 */
[C---:B------:R-:W-:Y:S02]  /*260b0*/  IMAD R9, R5.reuse, UR5, R20 ;  /* 0x0000000505097c24 */ /* 0x040fe4000f8e0214 */
[----:B-1----:R-:W-:Y:S01]  /*260c0*/  IMAD.WIDE.U32 R2, R5, UR4, RZ ;  /* 0x0000000405027c25 */ /* 0x002fe2000f8e00ff */
[----:B------:R-:W-:-:S03]  /*260d0*/  ULDC.64 UR4, c[0x0][0x338] ;  /* 0x0000ce0000047ab9 */ /* 0x000fc60000000a00 */
[----:B------:R-:W-:Y:S01]  /*260e0*/  IMAD R21, R21, UR4, RZ ;  /* 0x0000000415157c24 */ /* 0x000fe2000f8e02ff */
[----:B------:R-:W-:-:S03]  /*260f0*/  IADD3 R3, R3, R9, RZ ;  /* 0x0000000903037210 */ /* 0x000fc60007ffe0ff */
[C---:B------:R-:W-:Y:S02]  /*26100*/  IMAD R21, R4.reuse, UR5, R21 ;  /* 0x0000000504157c24 */ /* 0x040fe4000f8e0215 */
[----:B------:R-:W-:Y:S01]  /*26110*/  IMAD.WIDE.U32 R2, R4, UR4, R2 ;  /* 0x0000000404027c25 */ /* 0x000fe2000f8e0002 */
[----:B------:R-:W-:-:S03]  /*26120*/  ULDC.64 UR4, c[0x0][0x330] ;  /* 0x0000cc0000047ab9 */ /* 0x000fc60000000a00 */
[----:B------:R-:W-:Y:S02]  /*26130*/  IMAD.IADD R3, R3, 0x1, R21 ;  /* 0x0000000103037824 */ /* 0x000fe400078e0215 */
[----:B------:R-:W-:Y:S02]  /*26140*/  IMAD R5, R32, UR4, RZ ;  /* 0x0000000420057c24 */ /* 0x000fe4000f8e02ff */
[----:B------:R-:W-:-:S04]  /*26150*/  IMAD.WIDE.U32 R2, R18, UR4, R2 ;  /* 0x0000000412027c25 */ /* 0x000fc8000f8e0002 */
[----:B------:R-:W-:Y:S01]  /*26160*/  IMAD R5, R18, UR5, R5 ;  /* 0x0000000512057c24 */ /* 0x000fe2000f8e0205 */
[----:B------:R-:W-:Y:S02]  /*26170*/  ULDC.64 UR4, c[0x0][0x318] ;  /* 0x0000c60000047ab9 */ /* 0x000fe40000000a00 */
[----:B0-----:R-:W-:Y:S02]  /*26180*/  LEA R24, P0, R2, UR4, 0x1 ;  /* 0x0000000402187c11 */ /* 0x001fe4000f8008ff */
[----:B------:R-:W-:-:S04]  /*26190*/  IADD3 R3, R5, R3, RZ ;  /* 0x0000000305037210 */ /* 0x000fc80007ffe0ff */
[----:B------:R-:W-:Y:S02]  /*261a0*/  LEA.HI.X R25, R2, UR5, R3, 0x1, P0 ;  /* 0x0000000502197c11 */ /* 0x000fe400080f0c03 */
[----:B------:R-:W-:-:S13]  /*261b0*/  PLOP3.LUT P0, PT, PT, PT, PT, 0x80, 0x0 ;  /* 0x000000000000781c */ /* 0x000fda0003f0f070 */
.L_x_769:
        /* <DEDUP_REMOVED lines=11> */
.L_x_770:
[C---:B------:R-:W-:Y:S01]  /*26270*/  ISETP.GT.AND P0, PT, R26.reuse, RZ, PT ;  /* 0x000000ff1a00720c */ /* 0x040fe20003f04270 */
[----:B------:R2:W-:Y:S01]  /*26280*/  SYNCS.ARRIVE.TRANS64.A1T0 RZ, [R6+URZ+0x38850], RZ ;  /* 0x038850ff06ff79a7 */ /* 0x0005e2000810003f */
[----:B------:R-:W-:Y:S01]  /*26290*/  IADD3 R0, R26, -0x1, RZ ;  /* 0xffffffff1a007810 */ /* 0x000fe20007ffe0ff */
[----:B------:R-:W-:Y:S01]  /*262a0*/  IMAD.MOV.U32 R17, RZ, RZ, R29 ;  /* 0x000000ffff117224 */ /* 0x000fe200078e001d */
[----:B------:R-:W-:Y:S01]  /*262b0*/  MOV R7, R27 ;  /* 0x0000001b00077202 */ /* 0x000fe20000000f00 */
[----:B------:R-:W-:-:S08]  /*262c0*/  IMAD.MOV.U32 R31, RZ, RZ, R26 ;  /* 0x000000ffff1f7224 */ /* 0x000fd000078e001a */
[----:B--2---:R-:W-:Y:S05]  /*262d0*/  @P0 BRA `(.L_x_771) ;  /* 0xffffffec00c00947 */ /* 0x004fea000383ffff */
.L_x_758:
[----:B------:R-:W-:Y:S05]  /*262e0*/  BSYNC B0 ;  /* 0x0000000000007941 */ /* 0x000fea0003800000 */
.L_x_757:
[----:B------:R-:W2:Y:S01]  /*262f0*/  S2R R2, SR_TID.X ;  /* 0x0000000000027919 */ /* 0x000ea20000002100 */
[----:B------:R-:W-:Y:S01]  /*26300*/  BSSY B0, `(.L_x_772) ;  /* 0x0000011000007945 */ /* 0x000fe20003800000 */
[----:B--2---:R-:W-:-:S04]  /*26310*/  LOP3.LUT R2, R2, 0x7f, RZ, 0xc0, !PT ;  /* 0x0000007f02027812 */ /* 0x004fc800078ec0ff */
[----:B------:R-:W-:-:S13]  /*26320*/  ISETP.NE.AND P0, PT, R2, RZ, PT ;  /* 0x000000ff0200720c */ /* 0x000fda0003f05270 */
[----:B------:R-:W-:Y:S05]  /*26330*/  @P0 BRA `(.L_x_773) ;  /* 0x0000000000340947 */ /* 0x000fea0003800000 */
[----:B------:R-:W2:Y:S01]  /*26340*/  S2R R5, SR_LANEID ;  /* 0x0000000000057919 */ /* 0x000ea20000000000 */
[----:B------:R-:W-:Y:S01]  /*26350*/  VOTEU.ANY UR4, UPT, PT ;  /* 0x0000000000047886 */ /* 0x000fe200038e0100 */
[----:B0-----:R-:W0:Y:S01]  /*26360*/  LDC.64 R2, c[0x0][0xc60] ;  /* 0x00031800ff027b82 */ /* 0x001e220000000a00 */
[----:B------:R-:W2:Y:S01]  /*26370*/  FLO.U32 R0, UR4 ;  /* 0x0000000400007d00 */ /* 0x000ea200080e0000 */
[----:B------:R-:W-:Y:S01]  /*26380*/  ULDC.64 UR6, c[0x0][0x208] ;  /* 0x0000820000067ab9 */ /* 0x000fe20000000a00 */
[----:B--2---:R-:W-:-:S06]  /*26390*/  ISETP.EQ.U32.AND P0, PT, R0, R5, PT ;  /* 0x000000050000720c */ /* 0x004fcc0003f02070 */
[----:B------:R-:W0:Y:S07]  /*263a0*/  POPC R5, UR4 ;  /* 0x0000000400057d09 */ /* 0x000e2e0008000000 */
[----:B0-----:R-:W2:Y:S01]  /*263b0*/  @P0 ATOMG.E.ADD.STRONG.GPU PT, R3, desc[UR6][R2.64], R5 ;  /* 0x00000005020309a8 */ /* 0x001ea200081ee1c6 */
[----:B------:R-:W0:Y:S02]  /*263c0*/  S2R R4, SR_LTMASK ;  /* 0x0000000000047919 */ /* 0x000e240000003900 */
[----:B0-----:R-:W-:-:S04]  /*263d0*/  LOP3.LUT R4, R4, UR4, RZ, 0xc0, !PT ;  /* 0x0000000404047c12 */ /* 0x001fc8000f8ec0ff */
[----:B-1----:R-:W0:Y:S01]  /*263e0*/  POPC R7, R4 ;  /* 0x0000000400077309 */ /* 0x002e220000000000 */
[----:B--2---:R-:W0:Y:S02]  /*263f0*/  SHFL.IDX PT, R0, R3, R0, 0x1f ;  /* 0x00001f0003007589 */ /* 0x004e2400000e0000 */
[----:B0-----:R-:W-:-:S07]  /*26400*/  IADD3 R16, R0, UR36, R7 ;  /* 0x0000002400107c10 */ /* 0x001fce000fffe007 */
.L_x_773:
[----:B------:R-:W-:Y:S05]  /*26410*/  BSYNC B0 ;  /* 0x0000000000007941 */ /* 0x000fea0003800000 */
.L_x_772:
[----:B------:R-:W-:-:S04]  /*26420*/  MOV R0, UR37 ;  /* 0x0000002500007c02 */ /* 0x000fc80008000f00 */
[----:B------:R-:W-:-:S13]  /*26430*/  ISETP.NE.AND P0, PT, R0, 0x3, PT ;  /* 0x000000030000780c */ /* 0x000fda0003f05270 */
[----:B------:R-:W-:Y:S05]  /*26440*/  @!P0 BRA `(.L_x_774) ;  /* 0x0000000000048947 */ /* 0x000fea0003800000 */
[----:B------:R-:W-:Y:S01]  /*26450*/  BPT.TRAP 0x1 ;  /* 0x000000040000795c */ /* 0x000fe20000300000 */
.L_x_774:
[----:B------:R-:W2:Y:S01]  /*26460*/  LDL.LU R0, [R1+0xc] ;  /* 0x00000c0001007983 */ /* 0x000ea20000300800 */
[----:B------:R-:W-:Y:S01]  /*26470*/  IMAD R4, R27, 0x8, R22 ;  /* 0x000000081b047824 */ /* 0x000fe200078e0216 */
[----:B0-----:R-:W-:Y:S01]  /*26480*/  SHF.L.U32 R3, R29, 0x1f, RZ ;  /* 0x0000001f1d037819 */ /* 0x001fe200000006ff */
[----:B------:R-:W-:Y:S03]  /*26490*/  BSSY B0, `(.L_x_775) ;  /* 0x0000004000007945 */ /* 0x000fe60003800000 */
[----:B------:R-:W0:Y:S01]  /*264a0*/  SYNCS.PHASECHK.TRANS64.TRYWAIT P0, [R4+URZ+0x38860], R3 ;  /* 0x03886003040075a7 */ /* 0x000e22000800017f */
[----:B--2---:R-:W-:Y:S01]  /*264b0*/  IMAD R5, R26, -0x50, R0 ;  /* 0xffffffb01a057824 */ /* 0x004fe200078e0200 */
[----:B0-----:R-:W-:Y:S06]  /*264c0*/  @!P0 BRA `(.L_x_776) ;  /* 0x0000004c00108947 */ /* 0x001fec0003800000 */
.L_x_929:
[----:B------:R-:W-:Y:S05]  /*264d0*/  BSYNC B0 ;  /* 0x0000000000007941 */ /* 0x000fea0003800000 */
.L_x_775:
[----:B------:R-:W2:Y:S01]  /*264e0*/  S2R R0, SR_TID.X ;  /* 0x0000000000007919 */ /* 0x000ea20000002100 */
[----:B------:R-:W-:Y:S01]  /*264f0*/  UMOV UR4, 0xffffffff ;  /* 0xffffffff00047882 */ /* 0x000fe20000000000 */
[----:B-1----:R-:W-:Y:S01]  /*26500*/  IMAD R7, R27, 0x5000, R34 ;  /* 0x000050001b077824 */ /* 0x002fe200078e0222 */
[----:B--2---:R-:W-:-:S04]  /*26510*/  LOP3.LUT R0, R0, 0x7f, RZ, 0xc0, !PT ;  /* 0x0000007f00007812 */ /* 0x004fc800078ec0ff */
[----:B------:R-:W-:-:S04]  /*26520*/  SHF.R.U32.HI R0, RZ, 0x3, R0 ;  /* 0x00000003ff007819 */ /* 0x000fc80000011600 */
[----:B------:R-:W-:Y:S01]  /*26530*/  IADD3 R5, -R0, R5, RZ ;  /* 0x0000000500057210 */ /* 0x000fe20007ffe1ff */
[----:B------:R-:W-:Y:S06]  /*26540*/  BRA.DIV UR4, `(.L_x_777) ;  /* 0x0000004e04047947 */ /* 0x000fec000b800000 */
[----:B------:R-:W1:Y:S01]  /*26550*/  SHFL.IDX PT, R14, R24, RZ, 0x181f ;  /* 0x00181fff180e7589 */ /* 0x000e6200000e0000 */
[----:B------:R-:W-:Y:S01]  /*26560*/  ULDC UR4, c[0x0][0x2f4] ;  /* 0x0000bd0000047ab9 */ /* 0x000fe20000000800 */
[C---:B------:R-:W-:Y:S01]  /*26570*/  IMAD.SHL.U32 R8, R36.reuse, 0x2, RZ ;  /* 0x0000000224087824 */ /* 0x040fe200078e00ff */
[C---:B------:R-:W-:Y:S01]  /*26580*/  ISETP.GE.AND P3, PT, R36.reuse, UR4, PT ;  /* 0x0000000424007c0c */ /* 0x040fe2000bf66270 */
[----:B0-----:R-:W0:Y:S01]  /*26590*/  SHFL.IDX PT, R3, R25, RZ, 0x181f ;  /* 0x00181fff19037589 */ /* 0x001e2200000e0000 */
[----:B------:R-:W-:Y:S01]  /*265a0*/  LOP3.LUT R2, R36, 0x40, RZ, 0xfc, !PT ;  /* 0x0000004024027812 */ /* 0x000fe200078efcff */
[----:B------:R-:W-:Y:S01]  /*265b0*/  ULDC.64 UR6, c[0x0][0x208] ;  /* 0x0000820000067ab9 */ /* 0x000fe20000000a00 */
[----:B------:R-:W-:Y:S02]  /*265c0*/  ISETP.LT.OR P4, PT, R5, 0x1, P3 ;  /* 0x000000010500780c */ /* 0x000fe40001f81670 */
[----:B------:R-:W-:Y:S02]  /*265d0*/  ISETP.GE.AND P2, PT, R2, UR4, PT ;  /* 0x0000000402007c0c */ /* 0x000fe4000bf46270 */
[----:B------:R-:W-:-:S02]  /*265e0*/  LOP3.LUT R2, R36, 0x80, RZ, 0xfc, !PT ;  /* 0x0000008024027812 */ /* 0x000fc400078efcff */
[----:B------:R-:W-:Y:S02]  /*265f0*/  LEA R0, R7, R22, 0x1 ;  /* 0x0000001607007211 */ /* 0x000fe400078e08ff */
[----:B------:R-:W-:Y:S02]  /*26600*/  ISETP.GE.AND P1, PT, R2, UR4, PT ;  /* 0x0000000402007c0c */ /* 0x000fe4000bf26270 */
[----:B------:R-:W-:Y:S02]  /*26610*/  LOP3.LUT R2, R36, 0xc0, RZ, 0xfc, !PT ;  /* 0x000000c024027812 */ /* 0x000fe400078efcff */
[----:B-1----:R-:W-:Y:S02]  /*26620*/  IADD3 R6, P0, R14, R8, RZ ;  /* 0x000000080e067210 */ /* 0x002fe40007f1e0ff */
[----:B------:R-:W1:Y:S03]  /*26630*/  SHFL.IDX PT, R14, R24, 0x1, 0x181f ;  /* 0x00381f00180e7f89 */ /* 0x000e6600000e0000 */
[----:B0-----:R-:W-:Y:S01]  /*26640*/  IMAD.X R7, RZ, RZ, R3, P0 ;  /* 0x000000ffff077224 */ /* 0x001fe200000e0603 */
[C---:B------:R-:W-:Y:S01]  /*26650*/  ISETP.LT.OR P0, PT, R5.reuse, 0x1, P2 ;  /* 0x000000010500780c */ /* 0x040fe20001701670 */
[----:B------:R-:W0:Y:S04]  /*26660*/  SHFL.IDX PT, R3, R25, 0x1, 0x181f ;  /* 0x00381f0019037f89 */ /* 0x000e2800000e0000 */
[----:B------:R-:W-:Y:S01]  /*26670*/  LDGSTS.E.BYPASS.LTC128B.128 [R0+0x400], desc[UR6][R6.64], !P4 ;  /* 0x0040000006007fae */ /* 0x000fe2000e101d46 */
[----:B------:R-:W-:-:S07]  /*26680*/  ISETP.LT.OR P4, PT, R5, 0x1, P1 ;  /* 0x000000010500780c */ /* 0x000fce0000f81670 */
[----:B------:R-:W-:Y:S01]  /*26690*/  LDGSTS.E.BYPASS.LTC128B.128 [R0+0x2c00], desc[UR6][R6.64+0x80], !P0 ;  /* 0x02c0008006007fae */ /* 0x000fe2000c101d46 */
[----:B------:R-:W-:-:S05]  /*266a0*/  ISETP.GE.AND P0, PT, R2, UR4, PT ;  /* 0x0000000402007c0c */ /* 0x000fca000bf06270 */
[----:B------:R-:W-:Y:S01]  /*266b0*/  LDGSTS.E.BYPASS.LTC128B.128 [R0+0x5400], desc[UR6][R6.64+0x100], !P4 ;  /* 0x0540010006007fae */ /* 0x000fe2000e101d46 */
[----:B------:R-:W-:-:S13]  /*266c0*/  ISETP.LT.OR P4, PT, R5, 0x1, P0 ;  /* 0x000000010500780c */ /* 0x000fda0000781670 */
[----:B------:R2:W-:Y:S01]  /*266d0*/  LDGSTS.E.BYPASS.LTC128B.128 [R0+0x7c00], desc[UR6][R6.64+0x180], !P4 ;  /* 0x07c0018006007fae */ /* 0x0005e2000e101d46 */
[----:B-1----:R-:W-:-:S03]  /*266e0*/  IADD3 R2, P4, R14, R8, RZ ;  /* 0x000000080e027210 */ /* 0x002fc60007f9e0ff */
[----:B------:R-:W1:Y:S01]  /*266f0*/  SHFL.IDX PT, R14, R24, 0x2, 0x181f ;  /* 0x00581f00180e7f89 */ /* 0x000e6200000e0000 */
[----:B0-----:R-:W-:Y:S02]  /*26700*/  IADD3.X R3, RZ, R3, RZ, P4, !PT ;  /* 0x00000003ff037210 */ /* 0x001fe400027fe4ff */
[----:B------:R-:W-:Y:S01]  /*26710*/  ISETP.LT.OR P4, PT, R5, 0x11, P3 ;  /* 0x000000110500780c */ /* 0x000fe20001f81670 */
[----:B--2---:R-:W0:-:S12]  /*26720*/  SHFL.IDX PT, R7, R25, 0x2, 0x181f ;  /* 0x00581f0019077f89 */ /* 0x004e1800000e0000 */
[----:B------:R-:W-:Y:S01]  /*26730*/  LDGSTS.E.BYPASS.LTC128B.128 [R0+0xc00], desc[UR6][R2.64], !P4 ;  /* 0x00c0000002007fae */ /* 0x000fe2000e101d46 */
[----:B------:R-:W-:-:S13]  /*26740*/  ISETP.LT.OR P4, PT, R5, 0x11, P2 ;  /* 0x000000110500780c */ /* 0x000fda0001781670 */
[----:B------:R-:W-:Y:S01]  /*26750*/  LDGSTS.E.BYPASS.LTC128B.128 [R0+0x3400], desc[UR6][R2.64+0x80], !P4 ;  /* 0x0340008002007fae */ /* 0x000fe2000e101d46 */
[----:B------:R-:W-:-:S13]  /*26760*/  ISETP.LT.OR P4, PT, R5, 0x11, P1 ;  /* 0x000000110500780c */ /* 0x000fda0000f81670 */
[----:B------:R-:W-:Y:S01]  /*26770*/  LDGSTS.E.BYPASS.LTC128B.128 [R0+0x5c00], desc[UR6][R2.64+0x100], !P4 ;  /* 0x05c0010002007fae */ /* 0x000fe2000e101d46 */
[----:B------:R-:W-:-:S13]  /*26780*/  ISETP.LT.OR P4, PT, R5, 0x11, P0 ;  /* 0x000000110500780c */ /* 0x000fda0000781670 */
[----:B------:R2:W-:Y:S01]  /*26790*/  LDGSTS.E.BYPASS.LTC128B.128 [R0+0x8400], desc[UR6][R2.64+0x180], !P4 ;  /* 0x0840018002007fae */ /* 0x0005e2000e101d46 */
[----:B-1----:R-:W-:-:S03]  /*267a0*/  IADD3 R6, P4, R14, R8, RZ ;  /* 0x000000080e067210 */ /* 0x002fc60007f9e0ff */
[----:B------:R-:W1:Y:S02]  /*267b0*/  SHFL.IDX PT, R14, R24, 0x3, 0x181f ;  /* 0x00781f00180e7f89 */ /* 0x000e6400000e0000 */
[----:B0-----:R-:W-:Y:S01]  /*267c0*/  IMAD.X R7, RZ, RZ, R7, P4 ;  /* 0x000000ffff077224 */ /* 0x001fe200020e0607 */
[C---:B------:R-:W-:Y:S01]  /*267d0*/  ISETP.LT.OR P4, PT, R5.reuse, 0x21, P3 ;  /* 0x000000210500780c */ /* 0x040fe20001f81670 */
[----:B--2---:R-:W0:Y:S04]  /*267e0*/  SHFL.IDX PT, R3, R25, 0x3, 0x181f ;  /* 0x00781f0019037f89 */ /* 0x004e2800000e0000 */
[----:B------:R-:W2:Y:S08]  /*267f0*/  SHFL.IDX PT, R25, R25, 0x4, 0x181f ;  /* 0x00981f0019197f89 */ /* 0x000eb000000e0000 */
[----:B------:R3:W-:Y:S01]  /*26800*/  LDGSTS.E.BYPASS.LTC128B.128 [R0+0x1400], desc[UR6][R6.64], !P4 ;  /* 0x0140000006007fae */ /* 0x0007e2000e101d46 */
[----:B------:R-:W-:-:S13]  /*26810*/  ISETP.LT.OR P4, PT, R5, 0x21, P2 ;  /* 0x000000210500780c */ /* 0x000fda0001781670 */
[----:B------:R3:W-:Y:S01]  /*26820*/  LDGSTS.E.BYPASS.LTC128B.128 [R0+0x3c00], desc[UR6][R6.64+0x80], !P4 ;  /* 0x03c0008006007fae */ /* 0x0007e2000e101d46 */
[----:B------:R-:W-:-:S13]  /*26830*/  ISETP.LT.OR P4, PT, R5, 0x21, P1 ;  /* 0x000000210500780c */ /* 0x000fda0000f81670 */
[----:B------:R3:W-:Y:S01]  /*26840*/  LDGSTS.E.BYPASS.LTC128B.128 [R0+0x6400], desc[UR6][R6.64+0x100], !P4 ;  /* 0x0640010006007fae */ /* 0x0007e2000e101d46 */
[----:B------:R-:W-:-:S13]  /*26850*/  ISETP.LT.OR P4, PT, R5, 0x21, P0 ;  /* 0x000000210500780c */ /* 0x000fda0000781670 */
[----:B------:R3:W-:Y:S01]  /*26860*/  LDGSTS.E.BYPASS.LTC128B.128 [R0+0x8c00], desc[UR6][R6.64+0x180], !P4 ;  /* 0x08c0018006007fae */ /* 0x0007e2000e101d46 */
[----:B-1----:R-:W-:-:S03]  /*26870*/  IADD3 R2, P4, R14, R8, RZ ;  /* 0x000000080e027210 */ /* 0x002fc60007f9e0ff */
[----:B------:R3:W1:Y:S01]  /*26880*/  SHFL.IDX PT, R14, R24, 0x4, 0x181f ;  /* 0x00981f00180e7f89 */ /* 0x00066200000e0000 */
        /* <DEDUP_REMOVED lines=8> */
[----:B-12---:R3:W-:Y:S02]  /*26910*/  LDGSTS.E.BYPASS.LTC128B.128 [R0+0x9400], desc[UR6][R2.64+0x180], !P4 ;  /* 0x0940018002007fae */ /* 0x0067e4000e101d46 */
.L_x_941:
[C---:B------:R-:W-:Y:S01]  /*26920*/  ISETP.LT.OR P3, PT, R5.reuse, 0x41, P3 ;  /* 0x000000410500780c */ /* 0x040fe20001f61670 */
[----:B------:R-:W-:Y:S01]  /*26930*/  ULDC.64 UR4, c[0x0][0x208] ;  /* 0x0000820000047ab9 */ /* 0x000fe20000000a00 */
[C---:B------:R-:W-:Y:S02]  /*26940*/  ISETP.LT.OR P2, PT, R5.reuse, 0x41, P2 ;  /* 0x000000410500780c */ /* 0x040fe40001741670 */
[C---:B------:R-:W-:Y:S02]  /*26950*/  ISETP.LT.OR P1, PT, R5.reuse, 0x41, P1 ;  /* 0x000000410500780c */ /* 0x040fe40000f21670 */
[----:B---3--:R-:W-:Y:S02]  /*26960*/  IADD3 R2, P4, R14, R8, RZ ;  /* 0x000000080e027210 */ /* 0x008fe40007f9e0ff */
        /* <DEDUP_REMOVED lines=11> */
.L_x_778:
[----:B------:R-:W-:Y:S02]  /*26a20*/  PLOP3.LUT P1, PT, P1, P0, PT, 0xa2, 0x0 ;  /* 0x000000000000781c */ /* 0x000fe40000f21472 */
[----:B------:R-:W-:-:S08]  /*26a30*/  @P0 R2UR P1, UR4, R4 ;  /* 0x00000000040402ca */ /* 0x000fd00000020000 */
[----:B------:R-:W-:-:S05]  /*26a40*/  @P0 PLOP3.LUT P0, PT, P1, PT, PT, 0x80, 0x0 ;  /* 0x000000000000081c */ /* 0x000fca0000f0f070 */
[----:B------:R-:W-:Y:S01]  /*26a50*/  @!P1 SYNCS.ARRIVE.TRANS64.RED.A0T1 RZ, [UR4+0x38850], RZ ;  /* 0x038850ffffff99a7 */ /* 0x000fe20008200404 */
[----:B------:R-:W-:Y:S07]  /*26a60*/  @!P1 ARRIVES.LDGSTSBAR.64.TRANSCNT [UR4+0x38850] ;  /* 0x03885000ff0099b0 */ /* 0x000fee0008000a84 */
[----:B------:R-:W-:Y:S05]  /*26a70*/  @P0 BRA.U.ANY `(.L_x_778) ;  /* 0xfffffffd00e80947 */ /* 0x000fea000393ffff */
[----:B------:R-:W-:Y:S01]  /*26a80*/  NOP ;  /* 0x0000000000007918 */ /* 0x000fe20000000000 */
[----:B0-----:R-:W-:-:S04]  /*26a90*/  MOV R0, UR37 ;  /* 0x0000002500007c02 */ /* 0x001fc80008000f00 */
[----:B------:R-:W-:-:S13]  /*26aa0*/  ISETP.NE.AND P2, PT, R0, 0x3, PT ;  /* 0x000000030000780c */ /* 0x000fda0003f45270 */
[----:B------:R-:W-:Y:S05]  /*26ab0*/  @!P2 BRA `(.L_x_779) ;  /* 0x000000000004a947 */ /* 0x000fea0003800000 */
[----:B------:R-:W-:Y:S01]  /*26ac0*/  BPT.TRAP 0x1 ;  /* 0x000000040000795c */ /* 0x000fe20000300000 */
.L_x_779:
[----:B------:R0:W-:Y:S01]  /*26ad0*/  SYNCS.ARRIVE.TRANS64.A1T0 RZ, [R4+URZ+0x38850], RZ ;  /* 0x038850ff04ff79a7 */ /* 0x0001e2000810003f */
[----:B------:R-:W-:-:S05]  /*26ae0*/  VIADD R27, R27, 0x1 ;  /* 0x000000011b1b7836 */ /* 0x000fca0000000000 */
[----:B------:R-:W-:-:S04]  /*26af0*/  ISETP.NE.AND P0, PT, R27, 0x2, PT ;  /* 0x000000021b00780c */ /* 0x000fc80003f05270 */
[----:B------:R-:W-:Y:S02]  /*26b00*/  SEL R0, RZ, 0x1, P0 ;  /* 0x00000001ff007807 */ /* 0x000fe40000000000 */
[----:B------:R-:W-:Y:S02]  /*26b10*/  SEL R27, R27, RZ, P0 ;  /* 0x000000ff1b1b7207 */ /* 0x000fe40000000000 */
[----:B0-----:R-:W-:-:S07]  /*26b20*/  LOP3.LUT R29, R29, R0, RZ, 0x3c, !PT ;  /* 0x000000001d1d7212 */ /* 0x001fce00078e3cff */
.L_x_734:
[----:B------:R-:W-:Y:S05]  /*26b30*/  BSYNC B7 ;  /* 0x0000000000077941 */ /* 0x000fea0003800000 */
.L_x_732:
[----:B------:R-:W-:-:S13]  /*26b40*/  LOP3.LUT P0, RZ, R23, 0x40, RZ, 0xc0, !PT ;  /* 0x0000004017ff7812 */ /* 0x000fda000780c0ff */
[----:B------:R-:W-:Y:S05]  /*26b50*/  @!P0 BRA `(.L_x_780) ;  /* 0x0000000000248947 */ /* 0x000fea0003800000 */
[----:B------:R-:W-:Y:S05]  /*26b60*/  WARPSYNC.ALL ;  /* 0x0000000000007948 */ /* 0x000fea0003800000 */
[----:B------:R-:W1:Y:S08]  /*26b70*/  S2UR UR5, SR_CgaCtaId ;  /* 0x00000000000579c3 */ /* 0x000e700000008800 */
[----:B------:R-:W-:Y:S06]  /*26b80*/  BAR.SYNC.DEFER_BLOCKING 0x5, 0x180 ;  /* 0x0146000000007b1d */ /* 0x000fec0000010000 */
[----:B------:R-:W-:-:S02]  /*26b90*/  UMOV UR4, 0x400 ;  /* 0x0000040000047882 */ /* 0x000fc40000000000 */
[----:B-1----:R-:W-:-:S06]  /*26ba0*/  ULEA UR4, UR5, UR4, 0x18 ;  /* 0x0000000405047291 */ /* 0x002fcc000f8ec03f */
[----:B0-----:R-:W-:-:S05]  /*26bb0*/  MOV R22, UR4 ;  /* 0x0000000400167c02 */ /* 0x001fca0008000f00 */
[----:B------:R0:W1:Y:S01]  /*26bc0*/  LDS.128 R16, [R22+0x388d0] ;  /* 0x0388d00016107984 */ /* 0x0000620000000c00 */
[----:B------:R-:W-:Y:S06]  /*26bd0*/  BAR.ARV 0x4, 0x180 ;  /* 0x0106000000007b1d */ /* 0x000fec0000002000 */
[----:B------:R-:W-:Y:S05]  /*26be0*/  BRA `(.L_x_781) ;  /* 0x0000000800487947 */ /* 0x000fea0003800000 */
.L_x_780:
[----:B------:R-:W1:Y:S01]  /*26bf0*/  S2R R8, SR_TID.X ;  /* 0x0000000000087919 */ /* 0x000e620000002100 */
[----:B------:R-:W-:Y:S01]  /*26c00*/  UMOV UR4, 0xffffffff ;  /* 0xffffffff00047882 */ /* 0x000fe20000000000 */
[----:B-1----:R-:W-:-:S04]  /*26c10*/  LOP3.LUT R8, R8, 0x1f, RZ, 0xc0, !PT ;  /* 0x0000001f08087812 */ /* 0x002fc800078ec0ff */
[----:B------:R-:W-:Y:S01]  /*26c20*/  ISETP.NE.AND P0, PT, R8, 0x1f, PT ;  /* 0x0000001f0800780c */ /* 0x000fe20003f05270 */
[----:B------:R-:W-:-:S12]  /*26c30*/  BRA.DIV UR4, `(.L_x_782) ;  /* 0x0000004e04387947 */ /* 0x000fd8000b800000 */
[----:B0-----:R-:W-:Y:S01]  /*26c40*/  IMAD.IADD R5, R19, 0x1, R8 ;  /* 0x0000000113057824 */ /* 0x001fe200078e0208 */
[----:B------:R-:W-:Y:S01]  /*26c50*/  ULDC UR4, c[0x0][0xc3c] ;  /* 0x00030f0000047ab9 */ /* 0x000fe20000000800 */
[----:B------:R-:W-:-:S03]  /*26c60*/  ULDC.64 UR6, c[0x0][0x208] ;  /* 0x0000820000067ab9 */ /* 0x000fc60000000a00 */
[----:B------:R-:W-:-:S13]  /*26c70*/  ISETP.GE.OR P1, PT, R5, UR4, !P0 ;  /* 0x0000000405007c0c */ /* 0x000fda000c726670 */
[----:B------:R-:W0:Y:S02]  /*26c80*/  @!P1 LDC.64 R2, c[0x0][0xc80] ;  /* 0x00032000ff029b82 */ /* 0x000e240000000a00 */
[----:B0-----:R-:W-:-:S06]  /*26c90*/  @!P1 IMAD.WIDE R2, R5, 0x4, R2 ;  /* 0x0000000405029825 */ /* 0x001fcc00078e0202 */
[----:B------:R-:W2:Y:S01]  /*26ca0*/  @!P1 LDG.E R2, desc[UR6][R2.64] ;  /* 0x0000000602029981 */ /* 0x000ea2000c1e1900 */
[----:B------:R-:W-:Y:S02]  /*26cb0*/  MOV R4, RZ ;  /* 0x000000ff00047202 */ /* 0x000fe40000000f00 */
[C---:B------:R-:W-:Y:S01]  /*26cc0*/  ISETP.GE.U32.AND P2, PT, R8.reuse, 0x2, PT ;  /* 0x000000020800780c */ /* 0x040fe20003f46070 */
[----:B------:R-:W-:Y:S01]  /*26cd0*/  SHFL.IDX PT, R0, R16, 0x1, 0x1f ;  /* 0x00201f0010007f89 */ /* 0x000fe200000e0000 */
[C---:B------:R-:W-:Y:S02]  /*26ce0*/  ISETP.GE.U32.AND P3, PT, R8.reuse, 0x4, PT ;  /* 0x000000040800780c */ /* 0x040fe40003f66070 */
[C---:B------:R-:W-:Y:S02]  /*26cf0*/  ISETP.GE.U32.AND P4, PT, R8.reuse, 0x8, PT ;  /* 0x000000080800780c */ /* 0x040fe40003f86070 */
[C---:B------:R-:W-:Y:S01]  /*26d00*/  ISETP.GE.U32.AND P5, PT, R8.reuse, 0x10, PT ;  /* 0x000000100800780c */ /* 0x040fe20003fa6070 */
[----:B--2---:R-:W-:Y:S01]  /*26d10*/  @!P1 IMAD.MOV.U32 R4, RZ, RZ, R2 ;  /* 0x000000ffff049224 */ /* 0x004fe200078e0002 */
[----:B------:R-:W-:-:S04]  /*26d20*/  ISETP.NE.AND P1, PT, R8, RZ, PT ;  /* 0x000000ff0800720c */ /* 0x000fc80003f25270 */
[----:B------:R-:W0:Y:S02]  /*26d30*/  SHFL.UP PT, R14, R4, 0x1, RZ ;  /* 0x04200000040e7989 */ /* 0x000e2400000e00ff */
[----:B0-----:R-:W-:-:S04]  /*26d40*/  SEL R5, R14, RZ, P1 ;  /* 0x000000ff0e057207 */ /* 0x001fc80000800000 */
[----:B------:R-:W-:Y:S02]  /*26d50*/  IADD3 R6, R4, R5, RZ ;  /* 0x0000000504067210 */ /* 0x000fe40007ffe0ff */
[----:B------:R-:W-:Y:S04]  /*26d60*/  SHFL.IDX PT, R5, R16, RZ, 0x1f ;  /* 0x00001fff10057589 */ /* 0x000fe800000e0000 */
        /* <DEDUP_REMOVED lines=10> */
[----:B0-----:R-:W-:-:S04]  /*26e10*/  SEL R14, R14, RZ, P5 ;  /* 0x000000ff0e0e7207 */ /* 0x001fc80002800000 */
[----:B------:R-:W-:-:S05]  /*26e20*/  IADD3 R2, R3, R14, RZ ;  /* 0x0000000e03027210 */ /* 0x000fca0007ffe0ff */
[----:B------:R0:W1:Y:S02]  /*26e30*/  SHFL.IDX PT, R14, R2, 0x1f, 0x1f ;  /* 0x03e01f00020e7f89 */ /* 0x00006400000e0000 */
.L_x_951:
[----:B------:R-:W-:Y:S02]  /*26e40*/  ULDC UR4, c[0x0][0xc38] ;  /* 0x00030e0000047ab9 */ /* 0x000fe40000000800 */
[----:B------:R-:W-:-:S04]  /*26e50*/  IMAD.U32 R7, RZ, RZ, UR4 ;  /* 0x00000004ff077e24 */ /* 0x000fc8000f8e00ff */
[----:B-1----:R-:W-:-:S05]  /*26e60*/  IMAD R3, R14, R7, RZ ;  /* 0x000000070e037224 */ /* 0x002fca00078e02ff */
[----:B------:R-:W-:-:S04]  /*26e70*/  IADD3 R6, R0, R3, RZ ;  /* 0x0000000300067210 */ /* 0x000fc80007ffe0ff */
[----:B------:R-:W-:-:S13]  /*26e80*/  ISETP.GT.AND P6, PT, R6, R5, PT ;  /* 0x000000050600720c */ /* 0x000fda0003fc4270 */
[----:B------:R-:W-:Y:S05]  /*26e90*/  @P6 BRA `(.L_x_783) ;  /* 0x0000000000a06947 */ /* 0x000fea0003800000 */
.L_x_788:
[----:B------:R-:W1:Y:S01]  /*26ea0*/  LDC R0, c[0x0][0xc3c] ;  /* 0x00030f00ff007b82 */ /* 0x000e620000000800 */
[----:B------:R-:W-:-:S05]  /*26eb0*/  VIADD R19, R19, 0x1f ;  /* 0x0000001f13137836 */ /* 0x000fca0000000000 */
[----:B-1----:R-:W-:-:S13]  /*26ec0*/  ISETP.GE.AND P6, PT, R19, R0, PT ;  /* 0x000000001300720c */ /* 0x002fda0003fc6270 */
[----:B------:R-:W-:Y:S05]  /*26ed0*/  @P6 BRA `(.L_x_784) ;  /* 0x0000000400486947 */ /* 0x000fea0003800000 */
[----:B0-----:R-:W0:Y:S01]  /*26ee0*/  S2R R2, SR_TID.X ;  /* 0x0000000000027919 */ /* 0x001e220000002100 */
[----:B------:R-:W-:Y:S01]  /*26ef0*/  BSSY B0, `(.L_x_785) ;  /* 0x000000a000007945 */ /* 0x000fe20003800000 */
[----:B------:R-:W-:Y:S01]  /*26f00*/  IMAD.MOV.U32 R4, RZ, RZ, RZ ;  /* 0x000000ffff047224 */ /* 0x000fe200078e00ff */
[----:B0-----:R-:W-:-:S04]  /*26f10*/  LOP3.LUT R2, R2, 0x1f, RZ, 0xc0, !PT ;  /* 0x0000001f02027812 */ /* 0x001fc800078ec0ff */
[----:B------:R-:W-:-:S04]  /*26f20*/  IADD3 R7, R19, R2, RZ ;  /* 0x0000000213077210 */ /* 0x000fc80007ffe0ff */
[----:B------:R-:W-:-:S13]  /*26f30*/  ISETP.GE.OR P6, PT, R7, R0, !P0 ;  /* 0x000000000700720c */ /* 0x000fda00047c6670 */
[----:B------:R-:W-:Y:S05]  /*26f40*/  @P6 BRA `(.L_x_786) ;  /* 0x0000000000106947 */ /* 0x000fea0003800000 */
[----:B------:R-:W0:Y:S01]  /*26f50*/  LDC.64 R2, c[0x0][0xc80] ;  /* 0x00032000ff027b82 */ /* 0x000e220000000a00 */
[----:B------:R-:W-:Y:S01]  /*26f60*/  ULDC.64 UR4, c[0x0][0x208] ;  /* 0x0000820000047ab9 */ /* 0x000fe20000000a00 */
[----:B0-----:R-:W-:-:S05]  /*26f70*/  IMAD.WIDE R2, R7, 0x4, R2 ;  /* 0x0000000407027825 */ /* 0x001fca00078e0202 */
[----:B------:R0:W5:Y:S02]  /*26f80*/  LDG.E R4, desc[UR4][R2.64] ;  /* 0x0000000402047981 */ /* 0x000164000c1e1900 */
.L_x_786:
[----:B------:R-:W-:Y:S05]  /*26f90*/  BSYNC B0 ;  /* 0x0000000000007941 */ /* 0x000fea0003800000 */
.L_x_785:
[----:B------:R-:W-:-:S03]  /*26fa0*/  UMOV UR4, 0xffffffff ;  /* 0xffffffff00047882 */ /* 0x000fc60000000000 */
[----:B------:R-:W-:Y:S05]  /*26fb0*/  BRA.DIV UR4, `(.L_x_787) ;  /* 0x0000004e04807947 */ /* 0x000fea000b800000 */
[----:B-----5:R-:W1:Y:S02]  /*26fc0*/  SHFL.UP PT, R14, R4, 0x1, RZ ;  /* 0x04200000040e7989 */ /* 0x020e6400000e00ff */
[----:B-1----:R-:W-:-:S04]  /*26fd0*/  SEL R13, R14, RZ, P1 ;  /* 0x000000ff0e0d7207 */ /* 0x002fc80000800000 */
[----:B------:R-:W-:-:S05]  /*26fe0*/  IADD3 R13, R4, R13, RZ ;  /* 0x0000000d040d7210 */ /* 0x000fca0007ffe0ff */
[----:B------:R-:W1:Y:S02]  /*26ff0*/  SHFL.UP PT, R14, R13, 0x2, RZ ;  /* 0x044000000d0e7989 */ /* 0x000e6400000e00ff */
[----:B-1----:R-:W-:-:S05]  /*27000*/  SEL R0, R14, RZ, P2 ;  /* 0x000000ff0e007207 */ /* 0x002fca0001000000 */
        /* <DEDUP_REMOVED lines=11> */
.L_x_959:
[----:B------:R-:W-:Y:S02]  /*270c0*/  ULDC UR4, c[0x0][0xc38] ;  /* 0x00030e0000047ab9 */ /* 0x000fe40000000800 */
[----:B------:R-:W-:-:S04]  /*270d0*/  IMAD.U32 R7, RZ, RZ, UR4 ;  /* 0x00000004ff077e24 */ /* 0x000fc8000f8e00ff */
[----:B-1----:R-:W-:-:S05]  /*270e0*/  IMAD R3, R14, R7, RZ ;  /* 0x000000070e037224 */ /* 0x002fca00078e02ff */
[----:B------:R-:W-:-:S04]  /*270f0*/  IADD3 R6, R3, R6, RZ ;  /* 0x0000000603067210 */ /* 0x000fc80007ffe0ff */
[----:B------:R-:W-:-:S13]  /*27100*/  ISETP.GT.AND P6, PT, R6, R5, PT ;  /* 0x000000050600720c */ /* 0x000fda0003fc4270 */
[----:B------:R-:W-:Y:S05]  /*27110*/  @!P6 BRA `(.L_x_788) ;  /* 0xfffffffc0060e947 */ /* 0x000fea000383ffff */
.L_x_783:
[----:B------:R-:W-:Y:S01]  /*27120*/  IMAD.IADD R6, R6, 0x1, -R3 ;  /* 0x0000000106067824 */ /* 0x000fe200078e0a03 */
[----:B------:R-:W-:-:S03]  /*27130*/  UMOV UR4, 0xffffffff ;  /* 0xffffffff00047882 */ /* 0x000fc60000000000 */
[----:B------:R-:W-:-:S05]  /*27140*/  IMAD R0, R2, R7, R6 ;  /* 0x0000000702007224 */ /* 0x000fca00078e0206 */
[----:B------:R-:W-:Y:S01]  /*27150*/  ISETP.GT.AND P6, PT, R0, R5, PT ;  /* 0x000000050000720c */ /* 0x000fe20003fc4270 */
[----:B------:R-:W-:-:S12]  /*27160*/  BRA.DIV UR4, `(.L_x_789) ;  /* 0x0000004e04d07947 */ /* 0x000fd8000b800000 */
[----:B------:R-:W-:-:S04]  /*27170*/  VOTE.ANY R3, PT, !P6 ;  /* 0x0000000000037806 */ /* 0x000fc800070e0100 */
[----:B------:R-:W1:Y:S02]  /*27180*/  POPC R0, R3 ;  /* 0x0000000300007309 */ /* 0x000e640000000000 */
[----:B-1----:R1:W2:Y:S02]  /*27190*/  SHFL.IDX PT, R4, R4, R0, 0x1f ;  /* 0x00001f0004047589 */ /* 0x0022a400000e0000 */
.L_x_963:
[----:B------:R-:W-:Y:S02]  /*271a0*/  ISETP.NE.AND P0, PT, R3, RZ, PT ;  /* 0x000000ff0300720c */ /* 0x000fe40003f05270 */
[----:B------:R-:W-:-:S11]  /*271b0*/  MOV R14, RZ ;  /* 0x000000ff000e7202 */ /* 0x000fd60000000f00 */
[----:B------:R-:W-:Y:S05]  /*271c0*/  @!P0 BRA `(.L_x_790) ;  /* 0x0000000000108947 */ /* 0x000fea0003800000 */
[----:B------:R-:W-:Y:S01]  /*271d0*/  UMOV UR4, 0xffffffff ;  /* 0xffffffff00047882 */ /* 0x000fe20000000000 */
[----:B------:R-:W-:Y:S02]  /*271e0*/  VIADD R12, R0, 0xffffffff ;  /* 0xffffffff000c7836 */ /* 0x000fe40000000000 */
[----:B------:R-:W-:Y:S05]  /*271f0*/  BRA.DIV UR4, `(.L_x_791) ;  /* 0x0000004e04f47947 */ /* 0x000fea000b800000 */
[----:B------:R3:W4:Y:S02]  /*27200*/  SHFL.IDX PT, R14, R2, R12, 0x1f ;  /* 0x00001f0c020e7589 */ /* 0x00072400000e0000 */
.L_x_790:
[----:B--2---:R-:W-:Y:S01]  /*27210*/  IABS R8, R4 ;  /* 0x0000000400087213 */ /* 0x004fe20000000000 */
[----:B----4-:R-:W-:Y:S01]  /*27220*/  IMAD R16, R14, R7, R6 ;  /* 0x000000070e107224 */ /* 0x010fe200078e0206 */
[----:B------:R-:W-:Y:S02]  /*27230*/  IADD3 R19, R0, R19, RZ ;  /* 0x0000001300137210 */ /* 0x000fe40007ffe0ff */
[----:B------:R-:W2:Y:S08]  /*27240*/  I2F.RP R9, R8 ;  /* 0x0000000800097306 */ /* 0x000eb00000209400 */
[----:B--2---:R-:W0:Y:S02]  /*27250*/  MUFU.RCP R9, R9 ;  /* 0x0000000900097308 */ /* 0x004e240000001000 */
[----:B0--3--:R-:W-:-:S06]  /*27260*/  IADD3 R2, R9, 0xffffffe, RZ ;  /* 0x0ffffffe09027810 */ /* 0x009fcc0007ffe0ff */
[----:B------:R0:W2:Y:S02]  /*27270*/  F2I.FTZ.U32.TRUNC.NTZ R3, R2 ;  /* 0x0000000200037305 */ /* 0x0000a4000021f000 */
[----:B0-----:R-:W-:Y:S01]  /*27280*/  MOV R2, RZ ;  /* 0x000000ff00027202 */ /* 0x001fe20000000f00 */
[----:B--2---:R-:W-:-:S04]  /*27290*/  IMAD.MOV R7, RZ, RZ, -R3 ;  /* 0x000000ffff077224 */ /* 0x004fc800078e0a03 */
[----:B------:R-:W-:-:S04]  /*272a0*/  IMAD R7, R7, R8, RZ ;  /* 0x0000000807077224 */ /* 0x000fc800078e02ff */
[----:B------:R-:W-:-:S04]  /*272b0*/  IMAD.HI.U32 R3, R3, R7, R2 ;  /* 0x0000000703037227 */ /* 0x000fc800078e0002 */
[----:B------:R-:W-:Y:S01]  /*272c0*/  IMAD.IADD R7, R5, 0x1, -R16 ;  /* 0x0000000105077824 */ /* 0x000fe200078e0a10 */
[----:B------:R-:W-:-:S04]  /*272d0*/  IABS R5, R4 ;  /* 0x0000000400057213 */ /* 0x000fc80000000000 */
[----:B------:R-:W-:Y:S02]  /*272e0*/  IABS R2, R7 ;  /* 0x0000000700027213 */ /* 0x000fe40000000000 */
[----:B------:R-:W-:-:S03]  /*272f0*/  IADD3 R5, RZ, -R5, RZ ;  /* 0x80000005ff057210 */ /* 0x000fc60007ffe0ff */
[----:B------:R-:W-:-:S04]  /*27300*/  IMAD.HI.U32 R3, R3, R2, RZ ;  /* 0x0000000203037227 */ /* 0x000fc800078e00ff */
[----:B------:R-:W-:Y:S01]  /*27310*/  IMAD R5, R3, R5, R2 ;  /* 0x0000000503057224 */ /* 0x000fe200078e0202 */
[----:B------:R-:W-:-:S04]  /*27320*/  LOP3.LUT R2, R7, R4, RZ, 0x3c, !PT ;  /* 0x0000000407027212 */ /* 0x000fc800078e3cff */
[----:B------:R-:W-:Y:S02]  /*27330*/  ISETP.GT.U32.AND P1, PT, R8, R5, PT ;  /* 0x000000050800720c */ /* 0x000fe40003f24070 */
[----:B------:R-:W-:-:S11]  /*27340*/  ISETP.GE.AND P2, PT, R2, RZ, PT ;  /* 0x000000ff0200720c */ /* 0x000fd60003f46270 */
[----:B------:R-:W-:Y:S01]  /*27350*/  @!P1 IMAD.IADD R5, R5, 0x1, -R8 ;  /* 0x0000000105059824 */ /* 0x000fe200078e0a08 */
[----:B------:R-:W-:Y:S02]  /*27360*/  @!P1 IADD3 R3, R3, 0x1, RZ ;  /* 0x0000000103039810 */ /* 0x000fe40007ffe0ff */
[----:B------:R-:W-:Y:S02]  /*27370*/  ISETP.NE.AND P1, PT, R4, RZ, PT ;  /* 0x000000ff0400720c */ /* 0x000fe40003f25270 */
[----:B------:R-:W-:-:S13]  /*27380*/  ISETP.GE.U32.AND P0, PT, R5, R8, PT ;  /* 0x000000080500720c */ /* 0x000fda0003f06070 */
[----:B------:R-:W-:-:S05]  /*27390*/  @P0 VIADD R3, R3, 0x1 ;  /* 0x0000000103030836 */ /* 0x000fca0000000000 */
[----:B------:R-:W-:Y:S02]  /*273a0*/  @!P2 IADD3 R3, -R3, RZ, RZ ;  /* 0x000000ff0303a210 */ /* 0x000fe40007ffe1ff */
[----:B------:R-:W-:-:S05]  /*273b0*/  @!P1 LOP3.LUT R3, RZ, R4, RZ, 0x33, !PT ;  /* 0x00000004ff039212 */ /* 0x000fca00078e33ff */
[--C-:B------:R-:W-:Y:S02]  /*273c0*/  IMAD.MOV R17, RZ, RZ, -R3.reuse ;  /* 0x000000ffff117224 */ /* 0x100fe400078e0a03 */
[----:B------:R-:W-:Y:S02]  /*273d0*/  IMAD.MOV.U32 R18, RZ, RZ, R3 ;  /* 0x000000ffff127224 */ /* 0x000fe400078e0003 */
[----:B------:R-:W-:Y:S01]  /*273e0*/  IMAD R17, R4, R17, R7 ;  /* 0x0000001104117224 */ /* 0x000fe200078e0207 */
[----:B------:R-:W-:Y:S06]  /*273f0*/  BRA `(.L_x_792) ;  /* 0x00000000001c7947 */ /* 0x000fec0003800000 */
.L_x_784:
[----:B------:R-:W-:Y:S01]  /*27400*/  UMOV UR4, URZ ;  /* 0x0000003f00047c82 */ /* 0x000fe20008000000 */
[----:B------:R-:W-:Y:S01]  /*27410*/  UMOV UR5, URZ ;  /* 0x0000003f00057c82 */ /* 0x000fe20008000000 */
[----:B------:R-:W-:Y:S01]  /*27420*/  ULDC UR6, c[0x0][0xc3c] ;  /* 0x00030f0000067ab9 */ /* 0x000fe20000000800 */
[----:B------:R-:W-:Y:S01]  /*27430*/  MOV R16, R5 ;  /* 0x0000000500107202 */ /* 0x000fe20000000f00 */
[----:B------:R-:W-:Y:S01]  /*27440*/  IMAD.U32 R17, RZ, RZ, UR4 ;  /* 0x00000004ff117e24 */ /* 0x000fe2000f8e00ff */
[----:B------:R-:W-:Y:S01]  /*27450*/  MOV R18, UR5 ;  /* 0x0000000500127c02 */ /* 0x000fe20008000f00 */
[----:B------:R-:W-:-:S07]  /*27460*/  IMAD.U32 R19, RZ, RZ, UR6 ;  /* 0x00000006ff137e24 */ /* 0x000fce000f8e00ff */
.L_x_792:
        /* <DEDUP_REMOVED lines=10> */
.L_x_781:
[----:B------:R-:W-:Y:S02]  /*27510*/  ULDC UR4, c[0x0][0xc3c] ;  /* 0x00030f0000047ab9 */ /* 0x000fe40000000800 */
[----:B-1----:R-:W-:-:S13]  /*27520*/  ISETP.GE.AND P0, PT, R19, UR4, PT ;  /* 0x0000000413007c0c */ /* 0x002fda000bf06270 */
[----:B------:R-:W-:Y:S05]  /*27530*/  @!P0 BRA `(.L_x_793) ;  /* 0xffffff9c00588947 */ /* 0x000fea000383ffff */
[----:B------:R-:W-:Y:S05]  /*27540*/  BSYNC B8 ;  /* 0x0000000000087941 */ /* 0x000fea0003800000 */
.L_x_684:
[----:B------:R-:W3:Y:S01]  /*27550*/  LDL.LU R0, [R1+0x30] ;  /* 0x0000300001007983 */ /* 0x000ee20000300800 */
[----:B------:R-:W-:Y:S01]  /*27560*/  BSSY B0, `(.L_x_794) ;  /* 0x000000b000007945 */ /* 0x000fe20003800000 */
[----:B------:R-:W4:Y:S01]  /*27570*/  S2R R5, SR_CgaCtaId ;  /* 0x0000000000057919 */ /* 0x000f220000008800 */
[----:B---3--:R-:W-:-:S04]  /*27580*/  IADD3 R0, R0, 0x1, RZ ;  /* 0x0000000100007810 */ /* 0x008fc80007ffe0ff */
[----:B01----:R-:W-:-:S04]  /*27590*/  LEA.HI R2, R0, R0, RZ, 0x1 ;  /* 0x0000000000027211 */ /* 0x003fc800078f08ff */
[----:B------:R-:W-:Y:S02]  /*275a0*/  LOP3.LUT R3, R2, 0xfffffffe, RZ, 0xc0, !PT ;  /* 0xfffffffe02037812 */ /* 0x000fe400078ec0ff */
[----:B------:R-:W-:-:S03]  /*275b0*/  MOV R2, 0x400 ;  /* 0x0000040000027802 */ /* 0x000fc60000000f00 */
[----:B------:R-:W-:Y:S01]  /*275c0*/  IMAD.IADD R0, R0, 0x1, -R3 ;  /* 0x0000000100007824 */ /* 0x000fe200078e0a03 */
[----:B----4-:R-:W-:-:S04]  /*275d0*/  LEA R5, R5, R2, 0x18 ;  /* 0x0000000205057211 */ /* 0x010fc800078ec0ff */
[----:B------:R-:W-:-:S04]  /*275e0*/  SHF.L.U32 R0, R0, 0x1f, RZ ;  /* 0x0000001f00007819 */ /* 0x000fc800000006ff */
[----:B------:R-:W0:Y:S02]  /*275f0*/  SYNCS.PHASECHK.TRANS64.TRYWAIT P0, [R5+URZ+0x38820], R0 ;  /* 0x03882000050075a7 */ /* 0x000e24000800017f */
[----:B0-----:R-:W-:Y:S05]  /*27600*/  @!P0 BRA `(.L_x_795) ;  /* 0x0000004c00148947 */ /* 0x001fea0003800000 */
.L_x_966:
[----:B------:R-:W-:Y:S05]  /*27610*/  BSYNC B0 ;  /* 0x0000000000007941 */ /* 0x000fea0003800000 */
.L_x_794:
[----:B------:R-:W-:-:S03]  /*27620*/  UMOV UR4, 0xffffffff ;  /* 0xffffffff00047882 */ /* 0x000fc60000000000 */
[----:B------:R-:W-:Y:S05]  /*27630*/  BRA.DIV UR4, `(.L_x_796) ;  /* 0x0000004e041c7947 */ /* 0x000fea000b800000 */
[----:B0-----:R-:W0:Y:S02]  /*27640*/  S2R R0, SR_TID.X ;  /* 0x0000000000007919 */ /* 0x001e240000002100 */
[----:B0-----:R-:W-:-:S04]  /*27650*/  SHF.R.U32.HI R0, RZ, 0x5, R0 ;  /* 0x00000005ff007819 */ /* 0x001fc80000011600 */
[----:B------:R-:W-:-:S05]  /*27660*/  LOP3.LUT R0, R0, 0x3, RZ, 0xc0, !PT ;  /* 0x0000000300007812 */ /* 0x000fca00078ec0ff */
[----:B------:R0:W1:Y:S02]  /*27670*/  SHFL.IDX PT, R14, R0, RZ, 0x1f ;  /* 0x00001fff000e7589 */ /* 0x00006400000e0000 */
.L_x_969:
[----:B-1----:R-:W-:-:S13]  /*27680*/  ISETP.NE.AND P0, PT, R14, RZ, PT ;  /* 0x000000ff0e00720c */ /* 0x002fda0003f05270 */
[----:B------:R-:W-:Y:S05]  /*27690*/  @P0 BRA `(.L_x_436) ;  /* 0x0000000000880947 */ /* 0x000fea0003800000 */
[----:B------:R-:W-:-:S03]  /*276a0*/  UMOV UR4, 0xffffffff ;  /* 0xffffffff00047882 */ /* 0x000fc60000000000 */
[----:B------:R-:W-:Y:S05]  /*276b0*/  BRA.DIV UR4, `(.L_x_797) ;  /* 0x0000004e04307947 */ /* 0x000fea000b800000 */
[----:B------:R-:W-:-:S13]  /*276c0*/  ELECT P6, URZ, PT ;  /* 0x00000000003f782f */ /* 0x000fda00038c0000 */
.L_x_972:
[----:B------:R-:W-:Y:S05]  /*276d0*/  @!P6 BRA `(.L_x_436) ;  /* 0x000000000078e947 */ /* 0x000fea0003800000 */
[----:B------:R-:W-:-:S06]  /*276e0*/  ULOP3.LUT UR4, UR60, 0x2, URZ, 0xfc, !UPT ;  /* 0x000000023c047892 */ /* 0x000fcc000f8efc3f */
[----:B0-----:R-:W-:-:S04]  /*276f0*/  MOV R0, UR4 ;  /* 0x0000000400007c02 */ /* 0x001fc80008000f00 */
[----:B------:R-:W-:-:S13]  /*27700*/  ISETP.NE.AND P0, PT, R0, 0x3, PT ;  /* 0x000000030000780c */ /* 0x000fda0003f05270 */
[----:B------:R-:W-:Y:S05]  /*27710*/  @!P0 BRA `(.L_x_798) ;  /* 0x0000000000048947 */ /* 0x000fea0003800000 */
[----:B------:R-:W-:Y:S01]  /*27720*/  BPT.TRAP 0x1 ;  /* 0x000000040000795c */ /* 0x000fe20000300000 */
.L_x_798:
[----:B------:R-:W-:Y:S01]  /*27730*/  IMAD R3, R27, 0x8, R5 ;  /* 0x000000081b037824 */ /* 0x000fe200078e0205 */
[----:B------:R-:W-:Y:S02]  /*27740*/  SHF.L.U32 R2, R29, 0x1f, RZ ;  /* 0x0000001f1d027819 */ /* 0x000fe400000006ff */
[----:B------:R-:W-:Y:S02]  /*27750*/  IADD3 R27, R27, 0x1, RZ ;  /* 0x000000011b1b7810 */ /* 0x000fe40007ffe0ff */
[----:B------:R-:W0:Y:S02]  /*27760*/  SYNCS.PHASECHK.TRANS64.TRYWAIT P1, [R3+URZ+0x38840], R2 ;  /* 0x03884002030075a7 */ /* 0x000e24000802017f */
[----:B------:R-:W-:-:S04]  /*27770*/  ISETP.NE.AND P2, PT, R27, 0x2, PT ;  /* 0x000000021b00780c */ /* 0x000fc80003f45270 */
[----:B------:R-:W-:Y:S01]  /*27780*/  SEL R0, RZ, 0x1, P2 ;  /* 0x00000001ff007807 */ /* 0x000fe20001000000 */
[----:B0-----:R-:W-:Y:S08]  /*27790*/  @!P1 BRA `(.L_x_799) ;  /* 0x0000004c00189947 */ /* 0x001ff00003800000 */
.L_x_973:
[----:B------:R-:W-:Y:S02]  /*277a0*/  SEL R27, R27, RZ, P2 ;  /* 0x000000ff1b1b7207 */ /* 0x000fe40001000000 */
[----:B------:R-:W-:Y:S01]  /*277b0*/  LOP3.LUT R0, R29, R0, RZ, 0x3c, !PT ;  /* 0x000000001d007212 */ /* 0x000fe200078e3cff */
[----:B------:R-:W-:Y:S06]  /*277c0*/  @!P0 BRA `(.L_x_800) ;  /* 0x0000000000048947 */ /* 0x000fec0003800000 */
[----:B------:R-:W-:Y:S01]  /*277d0*/  BPT.TRAP 0x1 ;  /* 0x000000040000795c */ /* 0x000fe20000300000 */
.L_x_800:
[----:B------:R-:W-:Y:S01]  /*277e0*/  IMAD R27, R27, 0x8, R5 ;  /* 0x000000081b1b7824 */ /* 0x000fe200078e0205 */
[----:B------:R-:W-:-:S04]  /*277f0*/  SHF.L.U32 R0, R0, 0x1f, RZ ;  /* 0x0000001f00007819 */ /* 0x000fc800000006ff */
[----:B------:R-:W1:Y:S02]  /*27800*/  SYNCS.PHASECHK.TRANS64.TRYWAIT P1, [R27+URZ+0x38840], R0 ;  /* 0x038840001b0075a7 */ /* 0x000e64000802017f */
[----:B-1----:R-:W-:Y:S05]  /*27810*/  @!P1 BRA `(.L_x_801) ;  /* 0x0000004c000c9947 */ /* 0x002fea0003800000 */
.L_x_974:
[----:B------:R-:W-:Y:S05]  /*27820*/  @!P0 BRA `(.L_x_802) ;  /* 0x0000000000048947 */ /* 0x000fea0003800000 */
[----:B------:R-:W-:Y:S01]  /*27830*/  BPT.TRAP 0x1 ;  /* 0x000000040000795c */ /* 0x000fe20000300000 */
.L_x_802:
[----:B------:R-:W3:Y:S02]  /*27840*/  SYNCS.PHASECHK.TRANS64.TRYWAIT P1, [R3+URZ+0x38860], R2 ;  /* 0x03886002030075a7 */ /* 0x000ee4000802017f */
[----:B---3--:R-:W-:Y:S05]  /*27850*/  @!P1 BRA `(.L_x_803) ;  /* 0x0000004c00109947 */ /* 0x008fea0003800000 */
.L_x_975:
[----:B------:R-:W-:Y:S05]  /*27860*/  @!P0 BRA `(.L_x_804) ;  /* 0x0000000000048947 */ /* 0x000fea0003800000 */
[----:B------:R-:W-:Y:S01]  /*27870*/  BPT.TRAP 0x1 ;  /* 0x000000040000795c */ /* 0x000fe20000300000 */
.L_x_804:
[----:B----4-:R4:W0:Y:S02]  /*27880*/  SYNCS.PHASECHK.TRANS64.TRYWAIT P0, [R27+URZ+0x38860], R0 ;  /* 0x038860001b0075a7 */ /* 0x010824000800017f */
[----:B0-----:R-:W-:Y:S05]  /*27890*/  @!P0 NANOSLEEP.SYNCS 0x989680 ;  /* 0x009896800000895d */ /* 0x001fea0003900000 */
[----:B------:R-:W0:Y:S02]  /*278a0*/  @!P0 SYNCS.PHASECHK.TRANS64 P0, [R27+URZ+0x38860], R0 ;  /* 0x038860001b0085a7 */ /* 0x000e24000800007f */
[----:B0-----:R-:W-:Y:S05]  /*278b0*/  @!P0 BRA `(.L_x_804) ;  /* 0xfffffffc00f08947 */ /* 0x001fea000383ffff */
.L_x_436:
[----:B------:R-:W-:Y:S05]  /*278c0*/  BSYNC B9 ;  /* 0x0000000000097941 */ /* 0x000fea0003800000 */
.L_x_433:
[----:B------:R-:W-:Y:S05]  /*278d0*/  EXIT ;  /* 0x000000000000794d */ /* 0x000fea0003800000 */
.L_x_456:
[----:B0-----:R0:W1:Y:S02]  /*278e0*/  SYNCS.PHASECHK.TRANS64.TRYWAIT P6, [R89+URZ+0x38890], R90 ;  /* 0x0388905a590075a7 */ /* 0x00106400080c017f */
[----:B-1----:R-:W-:Y:S05]  /*278f0*/  @!P6 NANOSLEEP.SYNCS 0x989680 ;  /* 0x009896800000e95d */ /* 0x002fea0003900000 */
[----:B------:R-:W1:Y:S02]  /*27900*/  @!P6 SYNCS.PHASECHK.TRANS64 P6, [R89+URZ+0x38890], R90 ;  /* 0x0388905a5900e5a7 */ /* 0x000e6400080c007f */
[----:B-1----:R-:W-:Y:S05]  /*27910*/  @!P6 BRA `(.L_x_456) ;  /* 0xfffffffc00f0e947 */ /* 0x002fea000383ffff */
[----:B------:R-:W-:Y:S05]  /*27920*/  BRA `(.L_x_805) ;  /* 0xfffffdb800787947 */ /* 0x000fea000383ffff */
.L_x_457:
[----:B------:R-:W-:Y:S01]  /*27930*/  BSSY B1, `(.L_x_806) ;  /* 0x0000008000017945 */ /* 0x000fe20003800000 */
[----:B------:R-:W-:Y:S01]  /*27940*/  MOV R13, R117 ;  /* 0x00000075000d7202 */ /* 0x000fe20000000f00 */
[----:B------:R-:W-:Y:S01]  /*27950*/  IMAD.MOV.U32 R12, RZ, RZ, RZ ;  /* 0x000000ffff0c7224 */ /* 0x000fe200078e00ff */
[----:B------:R-:W-:Y:S01]  /*27960*/  MOV R11, 0x181f ;  /* 0x0000181f000b7802 */ /* 0x000fe20000000f00 */
[----:B------:R-:W-:-:S07]  /*27970*/  IMAD.MOV.U32 R15, RZ, RZ, -0x1 ;  /* 0xffffffffff0f7424 */ /* 0x000fce00078e00ff */
[----:B0-----:R-:W-:Y:S05]  /*27980*/  WARPSYNC.COLLECTIVE R15, `(.L_x_807) ;  /* 0x000000000f087348 */ /* 0x001fea0003c00000 */
[----:B------:R1:W2:Y:S02]  /*27990*/  SHFL.IDX P6, R14, R13, R12, R11 ;  /* 0x0000000c0d0e7389 */ /* 0x0002a400000c000b */
[----:B012---:R-:W-:Y:S01]  /*279a0*/  ENDCOLLECTIVE ;  /* 0x000000000000791b */ /* 0x007fe20003800000 */
.L_x_807:
[----:B------:R-:W-:Y:S05]  /*279b0*/  BSYNC B1 ;  /* 0x0000000000017941 */ /* 0x000fea0003800000 */
.L_x_806:
[----:B------:R-:W-:Y:S01]  /*279c0*/  IMAD.MOV.U32 R13, RZ, RZ, R118 ;  /* 0x000000ffff0d7224 */ /* 0x000fe200078e0076 */
[----:B------:R-:W-:Y:S01]  /*279d0*/  MOV R12, RZ ;  /* 0x000000ff000c7202 */ /* 0x000fe20000000f00 */
[----:B------:R-:W-:Y:S01]  /*279e0*/  IMAD.MOV.U32 R11, RZ, RZ, 0x181f ;  /* 0x0000181fff0b7424 */ /* 0x000fe200078e00ff */
[----:B------:R-:W-:Y:S02]  /*279f0*/  MOV R15, 0xffffffff ;  /* 0xffffffff000f7802 */ /* 0x000fe40000000f00 */
[----:B------:R-:W-:-:S07]  /*27a00*/  MOV R83, R14 ;  /* 0x0000000e00537202 */ /* 0x000fce0000000f00 */
[----:B------:R-:W-:Y:S05]  /*27a10*/  WARPSYNC.COLLECTIVE R15, `(.L_x_808) ;  /* 0x000000000f087348 */ /* 0x000fea0003c00000 */
[----:B------:R0:W1:Y:S02]  /*27a20*/  SHFL.IDX P6, R14, R13, R12, R11 ;  /* 0x0000000c0d0e7389 */ /* 0x00006400000c000b */
[----:B01----:R-:W-:Y:S01]  /*27a30*/  ENDCOLLECTIVE ;  /* 0x000000000000791b */ /* 0x003fe20003800000 */
.L_x_808:
[----:B------:R-:W-:Y:S01]  /*27a40*/  IMAD.MOV.U32 R82, RZ, RZ, R14 ;  /* 0x000000ffff527224 */ /* 0x000fe200078e000e */
[----:B------:R-:W-:Y:S06]  /*27a50*/  BRA `(.L_x_809) ;  /* 0xfffffdb800407947 */ /* 0x000fec000383ffff */
.L_x_474:
[----:B------:R-:W-:Y:S01]  /*27a60*/  BSSY B1, `(.L_x_810) ;  /* 0x0000008000017945 */ /* 0x000fe20003800000 */
[----:B0---4-:R-:W-:Y:S01]  /*27a70*/  MOV R13, R117 ;  /* 0x00000075000d7202 */ /* 0x011fe20000000f00 */
[----:B------:R-:W-:Y:S01]  /*27a80*/  IMAD.MOV.U32 R12, RZ, RZ, 0x1 ;  /* 0x00000001ff0c7424 */ /* 0x000fe200078e00ff */
[----:B------:R-:W-:Y:S01]  /*27a90*/  MOV R11, 0x181f ;  /* 0x0000181f000b7802 */ /* 0x000fe20000000f00 */
[----:B------:R-:W-:-:S07]  /*27aa0*/  IMAD.MOV.U32 R15, RZ, RZ, -0x1 ;  /* 0xffffffffff0f7424 */ /* 0x000fce00078e00ff */
[----:B-123--:R-:W-:Y:S05]  /*27ab0*/  WARPSYNC.COLLECTIVE R15, `(.L_x_811) ;  /* 0x000000000f087348 */ /* 0x00efea0003c00000 */
[----:B------:R0:W4:Y:S02]  /*27ac0*/  SHFL.IDX P6, R14, R13, R12, R11 ;  /* 0x0000000c0d0e7389 */ /* 0x00012400000c000b */
[----:B01234-:R-:W-:Y:S01]  /*27ad0*/  ENDCOLLECTIVE ;  /* 0x000000000000791b */ /* 0x01ffe20003800000 */
.L_x_811:
[----:B------:R-:W-:Y:S05]  /*27ae0*/  BSYNC B1 ;  /* 0x0000000000017941 */ /* 0x000fea0003800000 */
.L_x_810:
[----:B------:R-:W-:Y:S01]  /*27af0*/  IMAD.MOV.U32 R13, RZ, RZ, R118 ;  /* 0x000000ffff0d7224 */ /* 0x000fe200078e0076 */
[----:B------:R-:W-:Y:S01]  /*27b00*/  MOV R12, 0x1 ;  /* 0x00000001000c7802 */ /* 0x000fe20000000f00 */
[----:B------:R-:W-:Y:S01]  /*27b10*/  IMAD.MOV.U32 R11, RZ, RZ, 0x181f ;  /* 0x0000181fff0b7424 */ /* 0x000fe200078e00ff */
[----:B------:R-:W-:Y:S02]  /*27b20*/  MOV R15, 0xffffffff ;  /* 0xffffffff000f7802 */ /* 0x000fe40000000f00 */
[----:B------:R-:W-:-:S07]  /*27b30*/  MOV R67, R14 ;  /* 0x0000000e00437202 */ /* 0x000fce0000000f00 */
[----:B------:R-:W-:Y:S05]  /*27b40*/  WARPSYNC.COLLECTIVE R15, `(.L_x_812) ;  /* 0x000000000f087348 */ /* 0x000fea0003c00000 */
[----:B------:R0:W1:Y:S02]  /*27b50*/  SHFL.IDX P6, R14, R13, R12, R11 ;  /* 0x0000000c0d0e7389 */ /* 0x00006400000c000b */
[----:B01----:R-:W-:Y:S01]  /*27b60*/  ENDCOLLECTIVE ;  /* 0x000000000000791b */ /* 0x003fe20003800000 */
.L_x_812:
[----:B------:R-:W-:Y:S01]  /*27b70*/  IMAD.MOV.U32 R66, RZ, RZ, R14 ;  /* 0x000000ffff427224 */ /* 0x000fe200078e000e */
[----:B------:R-:W-:Y:S06]  /*27b80*/  BRA `(.L_x_813) ;  /* 0xfffffdc400787947 */ /* 0x000fec000383ffff */
.L_x_491:
        /* <DEDUP_REMOVED lines=8> */
.L_x_815:
[----:B------:R-:W-:Y:S05]  /*27c10*/  BSYNC B1 ;  /* 0x0000000000017941 */ /* 0x000fea0003800000 */
.L_x_814:
        /* <DEDUP_REMOVED lines=8> */
.L_x_816:
[----:B------:R-:W-:Y:S01]  /*27ca0*/  IMAD.MOV.U32 R118, RZ, RZ, R14 ;  /* 0x000000ffff767224 */ /* 0x000fe200078e000e */
[----:B------:R-:W-:Y:S06]  /*27cb0*/  BRA `(.L_x_817) ;  /* 0xfffffdd000947947 */ /* 0x000fec000383ffff */
.L_x_515:
[----:B-1----:R1:W2:Y:S02]  /*27cc0*/  SYNCS.PHASECHK.TRANS64.TRYWAIT P6, [R89+URZ+0x38890], R90 ;  /* 0x0388905a590075a7 */ /* 0x0022a400080c017f */
[----:B--2---:R-:W-:Y:S05]  /*27cd0*/  @!P6 NANOSLEEP.SYNCS 0x989680 ;  /* 0x009896800000e95d */ /* 0x004fea0003900000 */
[----:B------:R-:W2:Y:S02]  /*27ce0*/  @!P6 SYNCS.PHASECHK.TRANS64 P6, [R89+URZ+0x38890], R90 ;  /* 0x0388905a5900e5a7 */ /* 0x000ea400080c007f */
[----:B--2---:R-:W-:Y:S05]  /*27cf0*/  @!P6 BRA `(.L_x_515) ;  /* 0xfffffffc00f0e947 */ /* 0x004fea000383ffff */
[----:B------:R-:W-:Y:S05]  /*27d00*/  BRA `(.L_x_818) ;  /* 0xfffffdec00107947 */ /* 0x000fea000383ffff */
.L_x_516:
[----:B------:R-:W-:Y:S01]  /*27d10*/  BSSY B1, `(.L_x_819) ;  /* 0x0000008000017945 */ /* 0x000fe20003800000 */
[----:B------:R-:W-:Y:S01]  /*27d20*/  MOV R13, R117 ;  /* 0x00000075000d7202 */ /* 0x000fe20000000f00 */
[----:B------:R-:W-:Y:S01]  /*27d30*/  IMAD.MOV.U32 R12, RZ, RZ, RZ ;  /* 0x000000ffff0c7224 */ /* 0x000fe200078e00ff */
[----:B------:R-:W-:Y:S01]  /*27d40*/  MOV R11, 0x181f ;  /* 0x0000181f000b7802 */ /* 0x000fe20000000f00 */
[----:B------:R-:W-:-:S07]  /*27d50*/  IMAD.MOV.U32 R15, RZ, RZ, -0x1 ;  /* 0xffffffffff0f7424 */ /* 0x000fce00078e00ff */
[----:B-1----:R-:W-:Y:S05]  /*27d60*/  WARPSYNC.COLLECTIVE R15, `(.L_x_820) ;  /* 0x000000000f087348 */ /* 0x002fea0003c00000 */
[----:B------:R0:W2:Y:S02]  /*27d70*/  SHFL.IDX P6, R14, R13, R12, R11 ;  /* 0x0000000c0d0e7389 */ /* 0x0000a400000c000b */
[----:B012---:R-:W-:Y:S01]  /*27d80*/  ENDCOLLECTIVE ;  /* 0x000000000000791b */ /* 0x007fe20003800000 */
.L_x_820:
[----:B------:R-:W-:Y:S05]  /*27d90*/  BSYNC B1 ;  /* 0x0000000000017941 */ /* 0x000fea0003800000 */
.L_x_819:
        /* <DEDUP_REMOVED lines=8> */
.L_x_821:
[----:B------:R-:W-:Y:S01]  /*27e20*/  IMAD.MOV.U32 R122, RZ, RZ, R14 ;  /* 0x000000ffff7a7224 */ /* 0x000fe200078e000e */
[----:B------:R-:W-:Y:S06]  /*27e30*/  BRA `(.L_x_822) ;  /* 0xfffffde800dc7947 */ /* 0x000fec000383ffff */
.L_x_525:
[----:B------:R-:W-:Y:S01]  /*27e40*/  BSSY B1, `(.L_x_823) ;  /* 0x0000008000017945 */ /* 0x000fe20003800000 */
[----:B---34-:R-:W-:Y:S01]  /*27e50*/  MOV R13, R117 ;  /* 0x00000075000d7202 */ /* 0x018fe20000000f00 */
[----:B------:R-:W-:Y:S01]  /*27e60*/  IMAD.MOV.U32 R12, RZ, RZ, 0x1 ;  /* 0x00000001ff0c7424 */ /* 0x000fe200078e00ff */
[----:B--2---:R-:W-:Y:S01]  /*27e70*/  MOV R11, 0x181f ;  /* 0x0000181f000b7802 */ /* 0x004fe20000000f00 */
[----:B------:R-:W-:-:S07]  /*27e80*/  IMAD.MOV.U32 R15, RZ, RZ, -0x1 ;  /* 0xffffffffff0f7424 */ /* 0x000fce00078e00ff */
[----:B01----:R-:W-:Y:S05]  /*27e90*/  WARPSYNC.COLLECTIVE R15, `(.L_x_824) ;  /* 0x000000000f087348 */ /* 0x003fea0003c00000 */
[----:B------:R2:W3:Y:S02]  /*27ea0*/  SHFL.IDX P6, R14, R13, R12, R11 ;  /* 0x0000000c0d0e7389 */ /* 0x0004e400000c000b */
[----:B0123--:R-:W-:Y:S01]  /*27eb0*/  ENDCOLLECTIVE ;  /* 0x000000000000791b */ /* 0x00ffe20003800000 */
.L_x_824:
[----:B------:R-:W-:Y:S05]  /*27ec0*/  BSYNC B1 ;  /* 0x0000000000017941 */ /* 0x000fea0003800000 */
.L_x_823:
        /* <DEDUP_REMOVED lines=8> */
.L_x_825:
[----:B------:R-:W-:Y:S01]  /*27f50*/  IMAD.MOV.U32 R36, RZ, RZ, R14 ;  /* 0x000000ffff247224 */ /* 0x000fe200078e000e */
[----:B------:R-:W-:Y:S06]  /*27f60*/  BRA `(.L_x_826) ;  /* 0xfffffdf800387947 */ /* 0x000fec000383ffff */
.L_x_534:
[----:B------:R-:W-:Y:S01]  /*27f70*/  BSSY B1, `(.L_x_827) ;  /* 0x0000008000017945 */ /* 0x000fe20003800000 */
[----:B--2-4-:R-:W-:Y:S01]  /*27f80*/  MOV R13, R117 ;  /* 0x00000075000d7202 */ /* 0x014fe20000000f00 */
[----:B------:R-:W-:Y:S01]  /*27f90*/  IMAD.MOV.U32 R12, RZ, RZ, 0x2 ;  /* 0x00000002ff0c7424 */ /* 0x000fe200078e00ff */
[----:B0-----:R-:W-:Y:S01]  /*27fa0*/  MOV R11, 0x181f ;  /* 0x0000181f000b7802 */ /* 0x001fe20000000f00 */
[----:B------:R-:W-:-:S07]  /*27fb0*/  IMAD.MOV.U32 R15, RZ, RZ, -0x1 ;  /* 0xffffffffff0f7424 */ /* 0x000fce00078e00ff */
[----:B-1-3--:R-:W-:Y:S05]  /*27fc0*/  WARPSYNC.COLLECTIVE R15, `(.L_x_828) ;  /* 0x000000000f087348 */ /* 0x00afea0003c00000 */
[----:B------:R0:W2:Y:S02]  /*27fd0*/  SHFL.IDX P6, R14, R13, R12, R11 ;  /* 0x0000000c0d0e7389 */ /* 0x0000a400000c000b */
[----:B0123--:R-:W-:Y:S01]  /*27fe0*/  ENDCOLLECTIVE ;  /* 0x000000000000791b */ /* 0x00ffe20003800000 */
.L_x_828:
[----:B------:R-:W-:Y:S05]  /*27ff0*/  BSYNC B1 ;  /* 0x0000000000017941 */ /* 0x000fea0003800000 */
.L_x_827:
        /* <DEDUP_REMOVED lines=8> */
.L_x_829:
[----:B------:R-:W-:Y:S01]  /*28080*/  IMAD.MOV.U32 R36, RZ, RZ, R14 ;  /* 0x000000ffff247224 */ /* 0x000fe200078e000e */
[----:B------:R-:W-:Y:S06]  /*28090*/  BRA `(.L_x_830) ;  /* 0xfffffe0400f47947 */ /* 0x000fec000383ffff */
.L_x_543:
[----:B0-----:R0:W1:Y:S02]  /*280a0*/  SYNCS.PHASECHK.TRANS64.TRYWAIT P3, [R89+URZ+0x38890], R90 ;  /* 0x0388905a590075a7 */ /* 0x001064000806017f */
[----:B-1----:R-:W-:Y:S05]  /*280b0*/  @!P3 NANOSLEEP.SYNCS 0x989680 ;  /* 0x009896800000b95d */ /* 0x002fea0003900000 */
[----:B------:R-:W1:Y:S02]  /*280c0*/  @!P3 SYNCS.PHASECHK.TRANS64 P3, [R89+URZ+0x38890], R90 ;  /* 0x0388905a5900b5a7 */ /* 0x000e64000806007f */
[----:B-1----:R-:W-:Y:S05]  /*280d0*/  @!P3 BRA `(.L_x_543) ;  /* 0xfffffffc00f0b947 */ /* 0x002fea000383ffff */
[----:B------:R-:W-:Y:S05]  /*280e0*/  BRA `(.L_x_831) ;  /* 0xfffffe18000c7947 */ /* 0x000fea000383ffff */
.L_x_544:
        /* <DEDUP_REMOVED lines=8> */
.L_x_833:
[----:B------:R-:W-:Y:S05]  /*28170*/  BSYNC B1 ;  /* 0x0000000000017941 */ /* 0x000fea0003800000 */
.L_x_832:
        /* <DEDUP_REMOVED lines=8> */
.L_x_834:
[----:B------:R-:W-:Y:S01]  /*28200*/  IMAD.MOV.U32 R32, RZ, RZ, R14 ;  /* 0x000000ffff207224 */ /* 0x000fe200078e000e */
[----:B------:R-:W-:Y:S06]  /*28210*/  BRA `(.L_x_835) ;  /* 0xfffffe1800307947 */ /* 0x000fec000383ffff */
.L_x_547:
[----:B------:R-:W-:Y:S01]  /*28220*/  BSSY B1, `(.L_x_836) ;  /* 0x0000008000017945 */ /* 0x000fe20003800000 */
[----:B----4-:R-:W-:Y:S01]  /*28230*/  MOV R13, R41 ;  /* 0x00000029000d7202 */ /* 0x010fe20000000f00 */
[----:B------:R-:W-:Y:S01]  /*28240*/  IMAD.MOV.U32 R12, RZ, RZ, 0x1 ;  /* 0x00000001ff0c7424 */ /* 0x000fe200078e00ff */
[----:B------:R-:W-:Y:S01]  /*28250*/  MOV R11, 0x181f ;  /* 0x0000181f000b7802 */ /* 0x000fe20000000f00 */
[----:B------:R-:W-:-:S07]  /*28260*/  IMAD.MOV.U32 R15, RZ, RZ, -0x1 ;  /* 0xffffffffff0f7424 */ /* 0x000fce00078e00ff */
[----:B0123--:R-:W-:Y:S05]  /*28270*/  WARPSYNC.COLLECTIVE R15, `(.L_x_837) ;  /* 0x000000000f087348 */ /* 0x00ffea0003c00000 */
[----:B------:R4:W0:Y:S02]  /*28280*/  SHFL.IDX P6, R14, R13, R12, R11 ;  /* 0x0000000c0d0e7389 */ /* 0x00082400000c000b */
[----:B01234-:R-:W-:Y:S01]  /*28290*/  ENDCOLLECTIVE ;  /* 0x000000000000791b */ /* 0x01ffe20003800000 */
.L_x_837:
[----:B------:R-:W-:Y:S05]  /*282a0*/  BSYNC B1 ;  /* 0x0000000000017941 */ /* 0x000fea0003800000 */
.L_x_836:
        /* <DEDUP_REMOVED lines=8> */
.L_x_838:
[----:B------:R-:W-:Y:S01]  /*28330*/  IMAD.MOV.U32 R32, RZ, RZ, R14 ;  /* 0x000000ffff207224 */ /* 0x000fe200078e000e */
[----:B------:R-:W-:Y:S06]  /*28340*/  BRA `(.L_x_839) ;  /* 0xfffffe1800587947 */ /* 0x000fec000383ffff */
.L_x_550:
[----:B------:R-:W-:Y:S01]  /*28350*/  BSSY B1, `(.L_x_840) ;  /* 0x0000008000017945 */ /* 0x000fe20003800000 */
[----:B---3--:R-:W-:Y:S01]  /*28360*/  MOV R13, R41 ;  /* 0x00000029000d7202 */ /* 0x008fe20000000f00 */
[----:B------:R-:W-:Y:S01]  /*28370*/  IMAD.MOV.U32 R12, RZ, RZ, 0x2 ;  /* 0x00000002ff0c7424 */ /* 0x000fe200078e00ff */
[----:B------:R-:W-:Y:S01]  /*28380*/  MOV R11, 0x181f ;  /* 0x0000181f000b7802 */ /* 0x000fe20000000f00 */
[----:B------:R-:W-:-:S07]  /*28390*/  IMAD.MOV.U32 R15, RZ, RZ, -0x1 ;  /* 0xffffffffff0f7424 */ /* 0x000fce00078e00ff */
[----:B012-4-:R-:W-:Y:S05]  /*283a0*/  WARPSYNC.COLLECTIVE R15, `(.L_x_841) ;  /* 0x000000000f087348 */ /* 0x017fea0003c00000 */
[----:B------:R3:W0:Y:S02]  /*283b0*/  SHFL.IDX P6, R14, R13, R12, R11 ;  /* 0x0000000c0d0e7389 */ /* 0x00062400000c000b */
[----:B01234-:R-:W-:Y:S01]  /*283c0*/  ENDCOLLECTIVE ;  /* 0x000000000000791b */ /* 0x01ffe20003800000 */
.L_x_841:
[----:B------:R-:W-:Y:S05]  /*283d0*/  BSYNC B1 ;  /* 0x0000000000017941 */ /* 0x000fea0003800000 */
.L_x_840:
        /* <DEDUP_REMOVED lines=8> */
.L_x_842:
[----:B------:R-:W-:Y:S01]  /*28460*/  IMAD.MOV.U32 R32, RZ, RZ, R14 ;  /* 0x000000ffff207224 */ /* 0x000fe200078e000e */
[----:B------:R-:W-:Y:S06]  /*28470*/  BRA `(.L_x_843) ;  /* 0xfffffe1800847947 */ /* 0x000fec000383ffff */
.L_x_554:
[----:B------:R0:W0:Y:S02]  /*28480*/  SYNCS.PHASECHK.TRANS64.TRYWAIT P0, [R89+URZ+0x388b0], R90 ;  /* 0x0388b05a590075a7 */ /* 0x000024000800017f */
[----:B0-----:R-:W-:Y:S05]  /*28490*/  @!P0 NANOSLEEP.SYNCS 0x989680 ;  /* 0x009896800000895d */ /* 0x001fea0003900000 */
[----:B------:R-:W0:Y:S02]  /*284a0*/  @!P0 SYNCS.PHASECHK.TRANS64 P0, [R89+URZ+0x388b0], R90 ;  /* 0x0388b05a590085a7 */ /* 0x000e24000800007f */
[----:B0-----:R-:W-:Y:S05]  /*284b0*/  @!P0 BRA `(.L_x_554) ;  /* 0xfffffffc00f08947 */ /* 0x001fea000383ffff */
[----:B------:R-:W-:Y:S05]  /*284c0*/  BRA `(.L_x_844) ;  /* 0xfffffe1c002c7947 */ /* 0x000fea000383ffff */
.L_x_574:
[----:B------:R-:W-:Y:S01]  /*284d0*/  BSSY B1, `(.L_x_845) ;  /* 0x0000008000017945 */ /* 0x000fe20003800000 */
[----:B------:R-:W-:Y:S01]  /*284e0*/  MOV R13, R24 ;  /* 0x00000018000d7202 */ /* 0x000fe20000000f00 */
[----:B------:R-:W-:Y:S01]  /*284f0*/  IMAD.MOV.U32 R12, RZ, RZ, RZ ;  /* 0x000000ffff0c7224 */ /* 0x000fe200078e00ff */
[----:B------:R-:W-:Y:S01]  /*28500*/  MOV R11, 0x181f ;  /* 0x0000181f000b7802 */ /* 0x000fe20000000f00 */
[----:B------:R-:W-:-:S07]  /*28510*/  IMAD.MOV.U32 R15, RZ, RZ, -0x1 ;  /* 0xffffffffff0f7424 */ /* 0x000fce00078e00ff */
[----:B------:R-:W-:Y:S05]  /*28520*/  WARPSYNC.COLLECTIVE R15, `(.L_x_846) ;  /* 0x000000000f087348 */ /* 0x000fea0003c00000 */
[----:B------:R0:W1:Y:S02]  /*28530*/  SHFL.IDX P6, R14, R13, R12, R11 ;  /* 0x0000000c0d0e7389 */ /* 0x00006400000c000b */
[----:B01----:R-:W-:Y:S01]  /*28540*/  ENDCOLLECTIVE ;  /* 0x000000000000791b */ /* 0x003fe20003800000 */
.L_x_846:
[----:B------:R-:W-:Y:S05]  /*28550*/  BSYNC B1 ;  /* 0x0000000000017941 */ /* 0x000fea0003800000 */
.L_x_845:
        /* <DEDUP_REMOVED lines=8> */
.L_x_847:
[----:B------:R-:W-:Y:S01]  /*285e0*/  MOV R13, R26 ;  /* 0x0000001a000d7202 */ /* 0x000fe20000000f00 */
[----:B------:R-:W-:-:S07]  /*285f0*/  IMAD.MOV.U32 R2, RZ, RZ, R14 ;  /* 0x000000ffff027224 */ /* 0x000fce00078e000e */
[----:B------:R-:W-:Y:S05]  /*28600*/  WARPSYNC.COLLECTIVE R15, `(.L_x_848) ;  /* 0x000000000f087348 */ /* 0x000fea0003c00000 */
[----:B------:R0:W1:Y:S02]  /*28610*/  SHFL.IDX P6, R14, R13, R12, R11 ;  /* 0x0000000c0d0e7389 */ /* 0x00006400000c000b */
[----:B01----:R-:W-:Y:S01]  /*28620*/  ENDCOLLECTIVE ;  /* 0x000000000000791b */ /* 0x003fe20003800000 */
.L_x_848:
[----:B------:R-:W-:Y:S01]  /*28630*/  MOV R13, R25 ;  /* 0x00000019000d7202 */ /* 0x000fe20000000f00 */
[----:B------:R-:W-:-:S07]  /*28640*/  IMAD.MOV.U32 R5, RZ, RZ, R14 ;  /* 0x000000ffff057224 */ /* 0x000fce00078e000e */
[----:B------:R-:W-:Y:S05]  /*28650*/  WARPSYNC.COLLECTIVE R15, `(.L_x_849) ;  /* 0x000000000f087348 */ /* 0x000fea0003c00000 */
[----:B------:R0:W1:Y:S02]  /*28660*/  SHFL.IDX P6, R14, R13, R12, R11 ;  /* 0x0000000c0d0e7389 */ /* 0x00006400000c000b */
[----:B01----:R-:W-:Y:S01]  /*28670*/  ENDCOLLECTIVE ;  /* 0x000000000000791b */ /* 0x003fe20003800000 */
.L_x_849:
[----:B------:R-:W-:Y:S05]  /*28680*/  BRA `(.L_x_850) ;  /* 0xfffffe2c00807947 */ /* 0x000fea000383ffff */
.L_x_578:
[----:B0-----:R0:W1:Y:S02]  /*28690*/  SYNCS.PHASECHK.TRANS64.TRYWAIT P0, [R22+URZ+0x38800], R5 ;  /* 0x03880005160075a7 */ /* 0x001064000800017f */
[----:B-1----:R-:W-:Y:S05]  /*286a0*/  @!P0 NANOSLEEP.SYNCS 0x989680 ;  /* 0x009896800000895d */ /* 0x002fea0003900000 */
[----:B------:R-:W1:Y:S02]  /*286b0*/  @!P0 SYNCS.PHASECHK.TRANS64 P0, [R22+URZ+0x38800], R5 ;  /* 0x03880005160085a7 */ /* 0x000e64000800007f */
[----:B-1----:R-:W-:Y:S05]  /*286c0*/  @!P0 BRA `(.L_x_578) ;  /* 0xfffffffc00f08947 */ /* 0x002fea000383ffff */
[----:B------:R-:W-:Y:S05]  /*286d0*/  BRA `(.L_x_851) ;  /* 0xfffffe3400447947 */ /* 0x000fea000383ffff */
.L_x_610:
[----:B------:R-:W-:Y:S01]  /*286e0*/  BSSY B1, `(.L_x_852) ;  /* 0x0000008000017945 */ /* 0x000fe20003800000 */
[----:B------:R-:W-:Y:S01]  /*286f0*/  IMAD.MOV.U32 R13, RZ, RZ, R24 ;  /* 0x000000ffff0d7224 */ /* 0x000fe200078e0018 */
[----:B------:R-:W-:Y:S01]  /*28700*/  MOV R12, RZ ;  /* 0x000000ff000c7202 */ /* 0x000fe20000000f00 */
[----:B------:R-:W-:Y:S01]  /*28710*/  IMAD.MOV.U32 R11, RZ, RZ, 0x181f ;  /* 0x0000181fff0b7424 */ /* 0x000fe200078e00ff */
[----:B------:R-:W-:-:S07]  /*28720*/  MOV R15, 0xffffffff ;  /* 0xffffffff000f7802 */ /* 0x000fce0000000f00 */
[----:B------:R-:W-:Y:S05]  /*28730*/  WARPSYNC.COLLECTIVE R15, `(.L_x_853) ;  /* 0x000000000f087348 */ /* 0x000fea0003c00000 */
[----:B------:R0:W1:Y:S02]  /*28740*/  SHFL.IDX P6, R14, R13, R12, R11 ;  /* 0x0000000c0d0e7389 */ /* 0x00006400000c000b */
[----:B01----:R-:W-:Y:S01]  /*28750*/  ENDCOLLECTIVE ;  /* 0x000000000000791b */ /* 0x003fe20003800000 */
.L_x_853:
[----:B------:R-:W-:Y:S05]  /*28760*/  BSYNC B1 ;  /* 0x0000000000017941 */ /* 0x000fea0003800000 */
.L_x_852:
[----:B------:R-:W-:Y:S01]  /*28770*/  MOV R13, R2 ;  /* 0x00000002000d7202 */ /* 0x000fe20000000f00 */
[----:B------:R-:W-:Y:S01]  /*28780*/  IMAD.MOV.U32 R12, RZ, RZ, RZ ;  /* 0x000000ffff0c7224 */ /* 0x000fe200078e00ff */
[----:B------:R-:W-:Y:S01]  /*28790*/  MOV R11, 0x181f ;  /* 0x0000181f000b7802 */ /* 0x000fe20000000f00 */
[----:B------:R-:W-:Y:S02]  /*287a0*/  IMAD.MOV.U32 R15, RZ, RZ, -0x1 ;  /* 0xffffffffff0f7424 */ /* 0x000fe400078e00ff */
[----:B------:R-:W-:-:S07]  /*287b0*/  IMAD.MOV.U32 R0, RZ, RZ, R14 ;  /* 0x000000ffff007224 */ /* 0x000fce00078e000e */
[----:B------:R-:W-:Y:S05]  /*287c0*/  WARPSYNC.COLLECTIVE R15, `(.L_x_854) ;  /* 0x000000000f087348 */ /* 0x000fea0003c00000 */
[----:B------:R0:W1:Y:S02]  /*287d0*/  SHFL.IDX P6, R14, R13, R12, R11 ;  /* 0x0000000c0d0e7389 */ /* 0x00006400000c000b */
[----:B01----:R-:W-:Y:S01]  /*287e0*/  ENDCOLLECTIVE ;  /* 0x000000000000791b */ /* 0x003fe20003800000 */
.L_x_854:
[----:B------:R-:W-:Y:S01]  /*287f0*/  IMAD.MOV.U32 R13, RZ, RZ, R26 ;  /* 0x000000ffff0d7224 */ /* 0x000fe200078e001a */
[----:B------:R-:W-:-:S07]  /*28800*/  MOV R2, R14 ;  /* 0x0000000e00027202 */ /* 0x000fce0000000f00 */
[----:B------:R-:W-:Y:S05]  /*28810*/  WARPSYNC.COLLECTIVE R15, `(.L_x_855) ;  /* 0x000000000f087348 */ /* 0x000fea0003c00000 */
[----:B------:R0:W1:Y:S02]  /*28820*/  SHFL.IDX P6, R14, R13, R12, R11 ;  /* 0x0000000c0d0e7389 */ /* 0x00006400000c000b */
[----:B01----:R-:W-:Y:S01]  /*28830*/  ENDCOLLECTIVE ;  /* 0x000000000000791b */ /* 0x003fe20003800000 */
.L_x_855:
[----:B------:R-:W-:Y:S01]  /*28840*/  IMAD.MOV.U32 R13, RZ, RZ, R25 ;  /* 0x000000ffff0d7224 */ /* 0x000fe200078e0019 */
[----:B------:R-:W-:-:S07]  /*28850*/  MOV R3, R14 ;  /* 0x0000000e00037202 */ /* 0x000fce0000000f00 */
[----:B------:R-:W-:Y:S05]  /*28860*/  WARPSYNC.COLLECTIVE R15, `(.L_x_856) ;  /* 0x000000000f087348 */ /* 0x000fea0003c00000 */
[----:B------:R0:W1:Y:S02]  /*28870*/  SHFL.IDX P6, R14, R13, R12, R11 ;  /* 0x0000000c0d0e7389 */ /* 0x00006400000c000b */
[----:B01----:R-:W-:Y:S01]  /*28880*/  ENDCOLLECTIVE ;  /* 0x000000000000791b */ /* 0x003fe20003800000 */
.L_x_856:
[----:B------:R-:W-:Y:S01]  /*28890*/  MOV R20, R14 ;  /* 0x0000000e00147202 */ /* 0x000fe20000000f00 */
[----:B------:R-:W-:Y:S06]  /*288a0*/  BRA `(.L_x_857) ;  /* 0xfffffe5c009c7947 */ /* 0x000fec000383ffff */
.L_x_614:
[----:B0-----:R0:W1:Y:S02]  /*288b0*/  SYNCS.PHASECHK.TRANS64.TRYWAIT P0, [R22+URZ+0x38800], R5 ;  /* 0x03880005160075a7 */ /* 0x001064000800017f */
[----:B-1----:R-:W-:Y:S05]  /*288c0*/  @!P0 NANOSLEEP.SYNCS 0x989680 ;  /* 0x009896800000895d */ /* 0x002fea0003900000 */
[----:B------:R-:W1:Y:S02]  /*288d0*/  @!P0 SYNCS.PHASECHK.TRANS64 P0, [R22+URZ+0x38800], R5 ;  /* 0x03880005160085a7 */ /* 0x000e64000800007f */
[----:B-1----:R-:W-:Y:S05]  /*288e0*/  @!P0 BRA `(.L_x_614) ;  /* 0xfffffffc00f08947 */ /* 0x002fea000383ffff */
[----:B------:R-:W-:Y:S05]  /*288f0*/  BRA `(.L_x_858) ;  /* 0xfffffe6400147947 */ /* 0x000fea000383ffff */
.L_x_632:
[----:B-1----:R1:W0:Y:S02]  /*28900*/  SYNCS.PHASECHK.TRANS64.TRYWAIT P1, [R0+URZ+0x38830], R3 ;  /* 0x03883003000075a7 */ /* 0x002224000802017f */
[----:B0-----:R-:W-:Y:S05]  /*28910*/  @!P1 NANOSLEEP.SYNCS 0x989680 ;  /* 0x009896800000995d */ /* 0x001fea0003900000 */
[----:B------:R-:W0:Y:S02]  /*28920*/  @!P1 SYNCS.PHASECHK.TRANS64 P1, [R0+URZ+0x38830], R3 ;  /* 0x03883003000095a7 */ /* 0x000e24000802007f */
[----:B0-----:R-:W-:Y:S05]  /*28930*/  @!P1 BRA `(.L_x_632) ;  /* 0xfffffffc00f09947 */ /* 0x001fea000383ffff */
[----:B------:R-:W-:Y:S05]  /*28940*/  BRA `(.L_x_631) ;  /* 0xfffffe9800007947 */ /* 0x000fea000383ffff */
.L_x_640:
[----:B-1----:R1:W2:Y:S02]  /*28950*/  SYNCS.PHASECHK.TRANS64.TRYWAIT P1, [R9+URZ+0x38830], R6 ;  /* 0x03883006090075a7 */ /* 0x0022a4000802017f */
[----:B--2---:R-:W-:Y:S05]  /*28960*/  @!P1 NANOSLEEP.SYNCS 0x989680 ;  /* 0x009896800000995d */ /* 0x004fea0003900000 */
[----:B------:R-:W2:Y:S02]  /*28970*/  @!P1 SYNCS.PHASECHK.TRANS64 P1, [R9+URZ+0x38830], R6 ;  /* 0x03883006090095a7 */ /* 0x000ea4000802007f */
[----:B--2---:R-:W-:Y:S05]  /*28980*/  @!P1 BRA `(.L_x_640) ;  /* 0xfffffffc00f09947 */ /* 0x004fea000383ffff */
[----:B------:R-:W-:Y:S05]  /*28990*/  BRA `(.L_x_639) ;  /* 0xfffffee800e07947 */ /* 0x000fea000383ffff */
.L_x_645:
[----:B-1----:R1:W2:Y:S02]  /*289a0*/  SYNCS.PHASECHK.TRANS64.TRYWAIT P1, [R6+URZ+0x38850], R0 ;  /* 0x03885000060075a7 */ /* 0x0022a4000802017f */
[----:B--2---:R-:W-:Y:S05]  /*289b0*/  @!P1 NANOSLEEP.SYNCS 0x989680 ;  /* 0x009896800000995d */ /* 0x004fea0003900000 */
[----:B------:R-:W2:Y:S02]  /*289c0*/  @!P1 SYNCS.PHASECHK.TRANS64 P1, [R6+URZ+0x38850], R0 ;  /* 0x03885000060095a7 */ /* 0x000ea4000802007f */
[----:B--2---:R-:W-:Y:S05]  /*289d0*/  @!P1 BRA `(.L_x_645) ;  /* 0xfffffffc00f09947 */ /* 0x004fea000383ffff */
[----:B------:R-:W-:Y:S05]  /*289e0*/  BRA `(.L_x_644) ;  /* 0xffffff2000a47947 */ /* 0x000fea000383ffff */
.L_x_653:
[----:B-1----:R1:W2:Y:S02]  /*289f0*/  SYNCS.PHASECHK.TRANS64.TRYWAIT P1, [R8+URZ+0x38850], R7 ;  /* 0x03885007080075a7 */ /* 0x0022a4000802017f */
[----:B--2---:R-:W-:Y:S05]  /*28a00*/  @!P1 NANOSLEEP.SYNCS 0x989680 ;  /* 0x009896800000995d */ /* 0x004fea0003900000 */
[----:B------:R-:W2:Y:S02]  /*28a10*/  @!P1 SYNCS.PHASECHK.TRANS64 P1, [R8+URZ+0x38850], R7 ;  /* 0x03885007080095a7 */ /* 0x000ea4000802007f */
[----:B--2---:R-:W-:Y:S05]  /*28a20*/  @!P1 BRA `(.L_x_653) ;  /* 0xfffffffc00f09947 */ /* 0x004fea000383ffff */
[----:B------:R-:W-:Y:S05]  /*28a30*/  BRA `(.L_x_652) ;  /* 0xffffff4000247947 */ /* 0x000fea000383ffff */
.L_x_690:
[----:B------:R-:W0:Y:S01]  /*28a40*/  S2R R9, SR_TID.X ;  /* 0x0000000000097919 */ /* 0x000e220000002100 */
[----:B------:R-:W-:Y:S01]  /*28a50*/  BSSY B1, `(.L_x_859) ;  /* 0x000000a000017945 */ /* 0x000fe20003800000 */
[----:B------:R-:W-:Y:S01]  /*28a60*/  MOV R12, RZ ;  /* 0x000000ff000c7202 */ /* 0x000fe20000000f00 */
[----:B------:R-:W-:Y:S01]  /*28a70*/  IMAD.MOV.U32 R11, RZ, RZ, 0x1f ;  /* 0x0000001fff0b7424 */ /* 0x000fe200078e00ff */
[----:B------:R-:W-:Y:S02]  /*28a80*/  MOV R15, 0xffffffff ;  /* 0xffffffff000f7802 */ /* 0x000fe40000000f00 */
[----:B0-----:R-:W-:-:S04]  /*28a90*/  SHF.R.U32.HI R9, RZ, 0x5, R9 ;  /* 0x00000005ff097819 */ /* 0x001fc80000011609 */
[----:B------:R-:W-:-:S05]  /*28aa0*/  LOP3.LUT R9, R9, 0x3, RZ, 0xc0, !PT ;  /* 0x0000000309097812 */ /* 0x000fca00078ec0ff */
[----:B------:R-:W-:-:S07]  /*28ab0*/  IMAD.MOV.U32 R13, RZ, RZ, R9 ;  /* 0x000000ffff0d7224 */ /* 0x000fce00078e0009 */
[----:B------:R-:W-:Y:S05]  /*28ac0*/  WARPSYNC.COLLECTIVE R15, `(.L_x_860) ;  /* 0x000000000f087348 */ /* 0x000fea0003c00000 */
[----:B------:R0:W1:Y:S02]  /*28ad0*/  SHFL.IDX P6, R14, R13, R12, R11 ;  /* 0x0000000c0d0e7389 */ /* 0x00006400000c000b */
[----:B01----:R-:W-:Y:S01]  /*28ae0*/  ENDCOLLECTIVE ;  /* 0x000000000000791b */ /* 0x003fe20003800000 */
.L_x_860:
[----:B------:R-:W-:Y:S05]  /*28af0*/  BSYNC B1 ;  /* 0x0000000000017941 */ /* 0x000fea0003800000 */
.L_x_859:
[----:B------:R-:W-:Y:S05]  /*28b00*/  BRA `(.L_x_861) ;  /* 0xffffff8c00a87947 */ /* 0x000fea000383ffff */
.L_x_692:
[----:B------:R-:W-:Y:S01]  /*28b10*/  BSSY B1, `(.L_x_862) ;  /* 0x0000006000017945 */ /* 0x000fe20003800000 */
[----:B------:R-:W-:-:S07]  /*28b20*/  IMAD.MOV.U32 R15, RZ, RZ, -0x1 ;  /* 0xffffffffff0f7424 */ /* 0x000fce00078e00ff */
[----:B0-----:R-:W-:Y:S05]  /*28b30*/  WARPSYNC.COLLECTIVE R15, `(.L_x_863) ;  /* 0x000000000f0c7348 */ /* 0x001fea0003c00000 */
[----:B------:R-:W-:Y:S02]  /*28b40*/  ELECT P6, UR62, PT ;  /* 0x00000000003e782f */ /* 0x000fe400038c0000 */
[----:B------:R-:W-:Y:S01]  /*28b50*/  MOV R14, UR62 ;  /* 0x0000003e000e7c02 */ /* 0x000fe20008000f00 */
[----:B0-----:R-:W-:Y:S10]  /*28b60*/  ENDCOLLECTIVE ;  /* 0x000000000000791b */ /* 0x001ff40003800000 */
.L_x_863:
[----:B------:R-:W-:Y:S05]  /*28b70*/  BSYNC B1 ;  /* 0x0000000000017941 */ /* 0x000fea0003800000 */
.L_x_862:
[----:B------:R-:W-:Y:S05]  /*28b80*/  BRA `(.L_x_691) ;  /* 0xffffff8c00a07947 */ /* 0x000fea000383ffff */
.L_x_694:
[----:B0-----:R0:W1:Y:S02]  /*28b90*/  SYNCS.PHASECHK.TRANS64.TRYWAIT P0, [R22+URZ+0x38820], R5 ;  /* 0x03882005160075a7 */ /* 0x001064000800017f */
[----:B-1----:R-:W-:Y:S05]  /*28ba0*/  @!P0 NANOSLEEP.SYNCS 0x989680 ;  /* 0x009896800000895d */ /* 0x002fea0003900000 */
[----:B------:R-:W1:Y:S02]  /*28bb0*/  @!P0 SYNCS.PHASECHK.TRANS64 P0, [R22+URZ+0x38820], R5 ;  /* 0x03882005160085a7 */ /* 0x000e64000800007f */
[----:B-1----:R-:W-:Y:S05]  /*28bc0*/  @!P0 BRA `(.L_x_694) ;  /* 0xfffffffc00f08947 */ /* 0x002fea000383ffff */
[----:B------:R-:W-:Y:S05]  /*28bd0*/  BRA `(.L_x_864) ;  /* 0xffffff8c00b07947 */ /* 0x000fea000383ffff */
.L_x_698:
[----:B-1----:R1:W2:Y:S02]  /*28be0*/  SYNCS.PHASECHK.TRANS64.TRYWAIT P0, [R9+URZ+0x388a0], R8 ;  /* 0x0388a008090075a7 */ /* 0x0022a4000800017f */
[----:B--2---:R-:W-:Y:S05]  /*28bf0*/  @!P0 NANOSLEEP.SYNCS 0x989680 ;  /* 0x009896800000895d */ /* 0x004fea0003900000 */
[----:B------:R-:W2:Y:S02]  /*28c00*/  @!P0 SYNCS.PHASECHK.TRANS64 P0, [R9+URZ+0x388a0], R8 ;  /* 0x0388a008090085a7 */ /* 0x000ea4000800007f */
[----:B--2---:R-:W-:Y:S05]  /*28c10*/  @!P0 BRA `(.L_x_698) ;  /* 0xfffffffc00f08947 */ /* 0x004fea000383ffff */
[----:B------:R-:W-:Y:S05]  /*28c20*/  BRA `(.L_x_865) ;  /* 0xffffff8c00c87947 */ /* 0x000fea000383ffff */
.L_x_706:
[----:B0-----:R0:W2:Y:S02]  /*28c30*/  SYNCS.PHASECHK.TRANS64.TRYWAIT P0, [R9+URZ+0x388c0], R8 ;  /* 0x0388c008090075a7 */ /* 0x0010a4000800017f */
[----:B--2---:R-:W-:Y:S05]  /*28c40*/  @!P0 NANOSLEEP.SYNCS 0x989680 ;  /* 0x009896800000895d */ /* 0x004fea0003900000 */
[----:B------:R-:W2:Y:S02]  /*28c50*/  @!P0 SYNCS.PHASECHK.TRANS64 P0, [R9+URZ+0x388c0], R8 ;  /* 0x0388c008090085a7 */ /* 0x000ea4000800007f */
[----:B--2---:R-:W-:Y:S05]  /*28c60*/  @!P0 BRA `(.L_x_706) ;  /* 0xfffffffc00f08947 */ /* 0x004fea000383ffff */
[----:B------:R-:W-:Y:S05]  /*28c70*/  BRA `(.L_x_866) ;  /* 0xffffff9400047947 */ /* 0x000fea000383ffff */
.L_x_716:
[----:B-1----:R1:W2:Y:S02]  /*28c80*/  SYNCS.PHASECHK.TRANS64.TRYWAIT P1, [R8+URZ+0x388a0], R7 ;  /* 0x0388a007080075a7 */ /* 0x0022a4000802017f */
[----:B--2---:R-:W-:Y:S05]  /*28c90*/  @!P1 NANOSLEEP.SYNCS 0x989680 ;  /* 0x009896800000995d */ /* 0x004fea0003900000 */
[----:B------:R-:W2:Y:S02]  /*28ca0*/  @!P1 SYNCS.PHASECHK.TRANS64 P1, [R8+URZ+0x388a0], R7 ;  /* 0x0388a007080095a7 */ /* 0x000ea4000802007f */
[----:B--2---:R-:W-:Y:S05]  /*28cb0*/  @!P1 BRA `(.L_x_716) ;  /* 0xfffffffc00f09947 */ /* 0x004fea000383ffff */
[----:B------:R-:W-:Y:S05]  /*28cc0*/  BRA `(.L_x_867) ;  /* 0xffffff9800747947 */ /* 0x000fea000383ffff */
.L_x_724:
[----:B0-----:R0:W2:Y:S02]  /*28cd0*/  SYNCS.PHASECHK.TRANS64.TRYWAIT P1, [R8+URZ+0x388c0], R7 ;  /* 0x0388c007080075a7 */ /* 0x0010a4000802017f */
[----:B--2---:R-:W-:Y:S05]  /*28ce0*/  @!P1 NANOSLEEP.SYNCS 0x989680 ;  /* 0x009896800000995d */ /* 0x004fea0003900000 */
[----:B------:R-:W2:Y:S02]  /*28cf0*/  @!P1 SYNCS.PHASECHK.TRANS64 P1, [R8+URZ+0x388c0], R7 ;  /* 0x0388c007080095a7 */ /* 0x000ea4000802007f */
[----:B--2---:R-:W-:Y:S05]  /*28d00*/  @!P1 BRA `(.L_x_724) ;  /* 0xfffffffc00f09947 */ /* 0x004fea000383ffff */
[----:B------:R-:W-:Y:S05]  /*28d10*/  BRA `(.L_x_868) ;  /* 0xffffff9c00ac7947 */ /* 0x000fea000383ffff */
.L_x_740:
[----:B------:R-:W0:Y:S01]  /*28d20*/  S2R R7, SR_TID.X ;  /* 0x0000000000077919 */ /* 0x000e220000002100 */
[----:B------:R-:W-:Y:S01]  /*28d30*/  BSSY B0, `(.L_x_869) ;  /* 0x000000a000007945 */ /* 0x000fe20003800000 */
[----:B------:R-:W-:Y:S01]  /*28d40*/  IMAD.MOV.U32 R12, RZ, RZ, RZ ;  /* 0x000000ffff0c7224 */ /* 0x000fe200078e00ff */
[----:B------:R-:W-:Y:S01]  /*28d50*/  MOV R11, 0x1f ;  /* 0x0000001f000b7802 */ /* 0x000fe20000000f00 */
[----:B------:R-:W-:Y:S01]  /*28d60*/  IMAD.MOV.U32 R15, RZ, RZ, -0x1 ;  /* 0xffffffffff0f7424 */ /* 0x000fe200078e00ff */
[----:B0-----:R-:W-:-:S04]  /*28d70*/  SHF.R.U32.HI R7, RZ, 0x5, R7 ;  /* 0x00000005ff077819 */ /* 0x001fc80000011607 */
[----:B------:R-:W-:-:S04]  /*28d80*/  LOP3.LUT R7, R7, 0x3, RZ, 0xc0, !PT ;  /* 0x0000000307077812 */ /* 0x000fc800078ec0ff */
[----:B------:R-:W-:-:S07]  /*28d90*/  MOV R13, R7 ;  /* 0x00000007000d7202 */ /* 0x000fce0000000f00 */
[----:B-----5:R-:W-:Y:S05]  /*28da0*/  WARPSYNC.COLLECTIVE R15, `(.L_x_870) ;  /* 0x000000000f087348 */ /* 0x020fea0003c00000 */
[----:B------:R0:W1:Y:S02]  /*28db0*/  SHFL.IDX P6, R14, R13, R12, R11 ;  /* 0x0000000c0d0e7389 */ /* 0x00006400000c000b */
[----:B01---5:R-:W-:Y:S01]  /*28dc0*/  ENDCOLLECTIVE ;  /* 0x000000000000791b */ /* 0x023fe20003800000 */
.L_x_870:
[----:B------:R-:W-:Y:S05]  /*28dd0*/  BSYNC B0 ;  /* 0x0000000000007941 */ /* 0x000fea0003800000 */
.L_x_869:
[----:B------:R-:W-:Y:S05]  /*28de0*/  BRA `(.L_x_871) ;  /* 0xffffffac00207947 */ /* 0x000fea000383ffff */
.L_x_743:
[----:B0-----:R0:W1:Y:S02]  /*28df0*/  SYNCS.PHASECHK.TRANS64.TRYWAIT P0, [R5+URZ+0x38840], R2 ;  /* 0x03884002050075a7 */ /* 0x001064000800017f */
[----:B-1----:R-:W-:Y:S05]  /*28e00*/  @!P0 NANOSLEEP.SYNCS 0x989680 ;  /* 0x009896800000895d */ /* 0x002fea0003900000 */
[----:B------:R-:W1:Y:S02]  /*28e10*/  @!P0 SYNCS.PHASECHK.TRANS64 P0, [R5+URZ+0x38840], R2 ;  /* 0x03884002050085a7 */ /* 0x000e64000800007f */
[----:B-1----:R-:W-:Y:S05]  /*28e20*/  @!P0 BRA `(.L_x_743) ;  /* 0xfffffffc00f08947 */ /* 0x002fea000383ffff */
[----:B------:R-:W-:Y:S05]  /*28e30*/  BRA `(.L_x_872) ;  /* 0xffffffac007c7947 */ /* 0x000fea000383ffff */
.L_x_744:
        /* <DEDUP_REMOVED lines=8> */
.L_x_874:
[----:B------:R-:W-:Y:S05]  /*28ec0*/  BSYNC B0 ;  /* 0x0000000000007941 */ /* 0x000fea0003800000 */
.L_x_873:
[----:B------:R-:W-:Y:S01]  /*28ed0*/  IMAD.MOV.U32 R13, RZ, RZ, R0 ;  /* 0x000000ffff0d7224 */ /* 0x000fe200078e0000 */
[----:B------:R-:W-:Y:S01]  /*28ee0*/  MOV R12, RZ ;  /* 0x000000ff000c7202 */ /* 0x000fe20000000f00 */
[----:B------:R-:W-:Y:S01]  /*28ef0*/  IMAD.MOV.U32 R11, RZ, RZ, 0x181f ;  /* 0x0000181fff0b7424 */ /* 0x000fe200078e00ff */
[----:B------:R-:W-:Y:S01]  /*28f00*/  MOV R15, 0xffffffff ;  /* 0xffffffff000f7802 */ /* 0x000fe20000000f00 */
[----:B------:R-:W-:Y:S01]  /*28f10*/  @P0 IMAD R9, R7, 0x2, R22 ;  /* 0x0000000207090824 */ /* 0x000fe200078e0216 */
[----:B------:R-:W-:Y:S02]  /*28f20*/  MOV R2, R14 ;  /* 0x0000000e00027202 */ /* 0x000fe40000000f00 */
[----:B------:R-:W-:-:S13]  /*28f30*/  LOP3.LUT P5, RZ, R23, 0x10, RZ, 0xc0, !PT ;  /* 0x0000001017ff7812 */ /* 0x000fda00078ac0ff */
[----:B------:R-:W-:Y:S05]  /*28f40*/  WARPSYNC.COLLECTIVE R15, `(.L_x_875) ;  /* 0x000000000f087348 */ /* 0x000fea0003c00000 */
[----:B------:R0:W1:Y:S02]  /*28f50*/  SHFL.IDX P6, R14, R13, R12, R11 ;  /* 0x0000000c0d0e7389 */ /* 0x00006400000c000b */
[----:B01----:R-:W-:Y:S01]  /*28f60*/  ENDCOLLECTIVE ;  /* 0x000000000000791b */ /* 0x003fe20003800000 */
.L_x_875:
[C---:B------:R-:W-:Y:S01]  /*28f70*/  LOP3.LUT P4, RZ, R23.reuse, 0x8, RZ, 0xc0, !PT ;  /* 0x0000000817ff7812 */ /* 0x040fe2000788c0ff */
[----:B------:R-:W-:Y:S01]  /*28f80*/  ULDC.64 UR4, c[0x0][0x208] ;  /* 0x0000820000047ab9 */ /* 0x000fe20000000a00 */
[C---:B------:R-:W-:Y:S02]  /*28f90*/  LOP3.LUT P3, RZ, R23.reuse, 0x4, RZ, 0xc0, !PT ;  /* 0x0000000417ff7812 */ /* 0x040fe4000786c0ff */
[----:B------:R-:W-:Y:S02]  /*28fa0*/  LOP3.LUT P2, RZ, R23, 0x2, RZ, 0xc0, !PT ;  /* 0x0000000217ff7812 */ /* 0x000fe4000784c0ff */
[----:B------:R-:W-:Y:S01]  /*28fb0*/  MOV R13, R6 ;  /* 0x00000006000d7202 */ /* 0x000fe20000000f00 */
[----:B------:R-:W-:Y:S02]  /*28fc0*/  IMAD.MOV.U32 R12, RZ, RZ, 0x1 ;  /* 0x00000001ff0c7424 */ /* 0x000fe400078e00ff */
[----:B------:R-:W-:-:S05]  /*28fd0*/  IMAD.MOV.U32 R3, RZ, RZ, R14 ;  /* 0x000000ffff037224 */ /* 0x000fca00078e000e */
[----:B------:R-:W-:-:S04]  /*28fe0*/  @P0 LEA R3, P1, R36, R3, 0x1 ;  /* 0x0000000324030211 */ /* 0x000fc800078208ff */
[----:B------:R-:W-:Y:S02]  /*28ff0*/  @P0 IADD3.X R2, RZ, R2, RZ, P1, !PT ;  /* 0x00000002ff020210 */ /* 0x000fe40000ffe4ff */
[----:B------:R-:W-:Y:S02]  /*29000*/  ISETP.GE.AND P1, PT, R4, 0x11, PT ;  /* 0x000000110400780c */ /* 0x000fe40003f26270 */
[----:B------:R-:W-:-:S04]  /*29010*/  @P0 LOP3.LUT R3, R3, R2, RZ, 0x3c, !PT ;  /* 0x0000000203030212 */ /* 0x000fc800078e3cff */
[----:B------:R-:W-:-:S04]  /*29020*/  @P0 LOP3.LUT R2, R3, R2, RZ, 0x3c, !PT ;  /* 0x0000000203020212 */ /* 0x000fc800078e3cff */
[----:B------:R-:W-:-:S03]  /*29030*/  @P0 LOP3.LUT R3, R3, R2, RZ, 0x3c, !PT ;  /* 0x0000000203030212 */ /* 0x000fc600078e3cff */
[----:B------:R-:W-:Y:S02]  /*29040*/  @P1 LEA R21, R7, R22, 0x1 ;  /* 0x0000001607151211 */ /* 0x000fe400078e08ff */
[----:B------:R-:W-:Y:S01]  /*29050*/  @!PT LDS RZ, [RZ] ;  /* 0x00000000fffff984 */ /* 0x000fe20000000800 */
[----:B------:R-:W-:Y:S01]  /*29060*/  @!PT LDS RZ, [RZ] ;  /* 0x00000000fffff984 */ /* 0x000fe20000000800 */
[----:B------:R-:W-:Y:S01]  /*29070*/  @!PT LDS RZ, [RZ] ;  /* 0x00000000fffff984 */ /* 0x000fe20000000800 */
[----:B------:R0:W-:Y:S04]  /*29080*/  @P0 LDGSTS.E.BYPASS.LTC128B.128 [R9+0x24400], desc[UR4][R2.64], !P5 ;  /* 0x2440000002090fae */ /* 0x0001e8000e901d44 */
[----:B------:R0:W-:Y:S04]  /*29090*/  @P0 LDGSTS.E.BYPASS.LTC128B.128 [R9+0x26c00], desc[UR4][R2.64+0x80], !P4 ;  /* 0x26c0008002090fae */ /* 0x0001e8000e101d44 */
[----:B------:R0:W-:Y:S04]  /*290a0*/  @P0 LDGSTS.E.BYPASS.LTC128B.128 [R9+0x29400], desc[UR4][R2.64+0x100], !P3 ;  /* 0x2940010002090fae */ /* 0x0001e8000d901d44 */
[----:B------:R0:W-:Y:S02]  /*290b0*/  @P0 LDGSTS.E.BYPASS.LTC128B.128 [R9+0x2bc00], desc[UR4][R2.64+0x180], !P2 ;  /* 0x2bc0018002090fae */ /* 0x0001e4000d101d44 */
[----:B0-----:R-:W-:Y:S05]  /*290c0*/  WARPSYNC.COLLECTIVE R15, `(.L_x_876) ;  /* 0x000000000f087348 */ /* 0x001fea0003c00000 */
[----:B------:R1:W2:Y:S02]  /*290d0*/  SHFL.IDX P6, R14, R13, R12, R11 ;  /* 0x0000000c0d0e7389 */ /* 0x0002a400000c000b */
[----:B012---:R-:W-:Y:S01]  /*290e0*/  ENDCOLLECTIVE ;  /* 0x000000000000791b */ /* 0x007fe20003800000 */
.L_x_876:
[----:B------:R-:W-:Y:S01]  /*290f0*/  IMAD.MOV.U32 R13, RZ, RZ, R0 ;  /* 0x000000ffff0d7224 */ /* 0x000fe200078e0000 */
[----:B------:R-:W-:-:S07]  /*29100*/  MOV R8, R14 ;  /* 0x0000000e00087202 */ /* 0x000fce0000000f00 */
[----:B------:R-:W-:Y:S05]  /*29110*/  WARPSYNC.COLLECTIVE R15, `(.L_x_877) ;  /* 0x000000000f087348 */ /* 0x000fea0003c00000 */
[----:B------:R0:W1:Y:S02]  /*29120*/  SHFL.IDX P6, R14, R13, R12, R11 ;  /* 0x0000000c0d0e7389 */ /* 0x00006400000c000b */
[----:B01----:R-:W-:Y:S01]  /*29130*/  ENDCOLLECTIVE ;  /* 0x000000000000791b */ /* 0x003fe20003800000 */
.L_x_877:
[----:B------:R-:W-:Y:S01]  /*29140*/  ULDC.64 UR4, c[0x0][0x208] ;  /* 0x0000820000047ab9 */ /* 0x000fe20000000a00 */
[----:B------:R-:W-:Y:S01]  /*29150*/  IMAD.MOV.U32 R13, RZ, RZ, R6 ;  /* 0x000000ffff0d7224 */ /* 0x000fe200078e0006 */
[----:B------:R-:W-:Y:S02]  /*29160*/  MOV R12, 0x2 ;  /* 0x00000002000c7802 */ /* 0x000fe40000000f00 */
[----:B------:R-:W-:-:S04]  /*29170*/  MOV R2, R14 ;  /* 0x0000000e00027202 */ /* 0x000fc80000000f00 */
[----:B------:R-:W-:-:S05]  /*29180*/  @P1 LEA R2, P0, R36, R2, 0x1 ;  /* 0x0000000224021211 */ /* 0x000fca00078008ff */
[----:B------:R-:W-:-:S05]  /*29190*/  @P1 IMAD.X R3, RZ, RZ, R8, P0 ;  /* 0x000000ffff031224 */ /* 0x000fca00000e0608 */
[----:B------:R-:W-:Y:S01]  /*291a0*/  @!PT LDS RZ, [RZ] ;  /* 0x00000000fffff984 */ /* 0x000fe20000000800 */
[----:B------:R-:W-:Y:S01]  /*291b0*/  @!PT LDS RZ, [RZ] ;  /* 0x00000000fffff984 */ /* 0x000fe20000000800 */
[----:B------:R-:W-:Y:S01]  /*291c0*/  @!PT LDS RZ, [RZ] ;  /* 0x00000000fffff984 */ /* 0x000fe20000000800 */
[----:B------:R0:W-:Y:S04]  /*291d0*/  @P1 LDGSTS.E.BYPASS.LTC128B.128 [R21+0x24c00], desc[UR4][R2.64], !P5 ;  /* 0x24c0000002151fae */ /* 0x0001e8000e901d44 */
[----:B------:R0:W-:Y:S04]  /*291e0*/  @P1 LDGSTS.E.BYPASS.LTC128B.128 [R21+0x27400], desc[UR4][R2.64+0x80], !P4 ;  /* 0x2740008002151fae */ /* 0x0001e8000e101d44 */
[----:B------:R0:W-:Y:S04]  /*291f0*/  @P1 LDGSTS.E.BYPASS.LTC128B.128 [R21+0x29c00], desc[UR4][R2.64+0x100], !P3 ;  /* 0x29c0010002151fae */ /* 0x0001e8000d901d44 */
[----:B------:R0:W-:Y:S01]  /*29200*/  @P1 LDGSTS.E.BYPASS.LTC128B.128 [R21+0x2c400], desc[UR4][R2.64+0x180], !P2 ;  /* 0x2c40018002151fae */ /* 0x0001e2000d101d44 */
[----:B------:R-:W-:-:S13]  /*29210*/  ISETP.GE.AND P1, PT, R4, 0x21, PT ;  /* 0x000000210400780c */ /* 0x000fda0003f26270 */
[----:B0-----:R-:W-:Y:S05]  /*29220*/  WARPSYNC.COLLECTIVE R15, `(.L_x_878) ;  /* 0x000000000f087348 */ /* 0x001fea0003c00000 */
[----:B------:R1:W2:Y:S02]  /*29230*/  SHFL.IDX P6, R14, R13, R12, R11 ;  /* 0x0000000c0d0e7389 */ /* 0x0002a400000c000b */
[----:B012---:R-:W-:Y:S01]  /*29240*/  ENDCOLLECTIVE ;  /* 0x000000000000791b */ /* 0x007fe20003800000 */
.L_x_878:
[----:B------:R-:W-:Y:S01]  /*29250*/  @P1 IMAD R9, R7, 0x2, R22 ;  /* 0x0000000207091824 */ /* 0x000fe200078e0216 */
[----:B------:R-:W-:Y:S01]  /*29260*/  MOV R13, R0 ;  /* 0x00000000000d7202 */ /* 0x000fe20000000f00 */
[----:B------:R-:W-:-:S07]  /*29270*/  IMAD.MOV.U32 R8, RZ, RZ, R14 ;  /* 0x000000ffff087224 */ /* 0x000fce00078e000e */
[----:B------:R-:W-:Y:S05]  /*29280*/  WARPSYNC.COLLECTIVE R15, `(.L_x_879) ;  /* 0x000000000f087348 */ /* 0x000fea0003c00000 */
[----:B------:R0:W1:Y:S02]  /*29290*/  SHFL.IDX P6, R14, R13, R12, R11 ;  /* 0x0000000c0d0e7389 */ /* 0x00006400000c000b */
[----:B01----:R-:W-:Y:S01]  /*292a0*/  ENDCOLLECTIVE ;  /* 0x000000000000791b */ /* 0x003fe20003800000 */
.L_x_879:
[----:B------:R-:W-:Y:S01]  /*292b0*/  ULDC.64 UR4, c[0x0][0x208] ;  /* 0x0000820000047ab9 */ /* 0x000fe20000000a00 */
[----:B------:R-:W-:Y:S01]  /*292c0*/  MOV R13, R6 ;  /* 0x00000006000d7202 */ /* 0x000fe20000000f00 */
[----:B------:R-:W-:Y:S02]  /*292d0*/  IMAD.MOV.U32 R12, RZ, RZ, 0x3 ;  /* 0x00000003ff0c7424 */ /* 0x000fe400078e00ff */
[----:B------:R-:W-:-:S05]  /*292e0*/  IMAD.MOV.U32 R2, RZ, RZ, R14 ;  /* 0x000000ffff027224 */ /* 0x000fca00078e000e */
[----:B------:R-:W-:-:S04]  /*292f0*/  @P1 LEA R2, P0, R36, R2, 0x1 ;  /* 0x0000000224021211 */ /* 0x000fc800078008ff */
[----:B------:R-:W-:-:S05]  /*29300*/  @P1 IADD3.X R3, RZ, R8, RZ, P0, !PT ;  /* 0x00000008ff031210 */ /* 0x000fca00007fe4ff */
        /* <DEDUP_REMOVED lines=11> */
.L_x_880:
[----:B------:R-:W-:Y:S01]  /*293c0*/  @P1 LEA R21, R7, R22, 0x1 ;  /* 0x0000001607151211 */ /* 0x000fe200078e08ff */
[----:B------:R-:W-:Y:S01]  /*293d0*/  IMAD.MOV.U32 R13, RZ, RZ, R0 ;  /* 0x000000ffff0d7224 */ /* 0x000fe200078e0000 */
[----:B------:R-:W-:-:S07]  /*293e0*/  MOV R8, R14 ;  /* 0x0000000e00087202 */ /* 0x000fce0000000f00 */
[----:B------:R-:W-:Y:S05]  /*293f0*/  WARPSYNC.COLLECTIVE R15, `(.L_x_881) ;  /* 0x000000000f087348 */ /* 0x000fea0003c00000 */
[----:B------:R0:W1:Y:S02]  /*29400*/  SHFL.IDX P6, R14, R13, R12, R11 ;  /* 0x0000000c0d0e7389 */ /* 0x00006400000c000b */
[----:B01----:R-:W-:Y:S01]  /*29410*/  ENDCOLLECTIVE ;  /* 0x000000000000791b */ /* 0x003fe20003800000 */
.L_x_881:
        /* <DEDUP_REMOVED lines=16> */
.L_x_882:
[----:B------:R-:W-:Y:S01]  /*29520*/  MOV R13, R0 ;  /* 0x00000000000d7202 */ /* 0x000fe20000000f00 */
[----:B------:R-:W-:-:S07]  /*29530*/  IMAD.MOV.U32 R8, RZ, RZ, R14 ;  /* 0x000000ffff087224 */ /* 0x000fce00078e000e */
[----:B------:R-:W-:Y:S05]  /*29540*/  WARPSYNC.COLLECTIVE R15, `(.L_x_883) ;  /* 0x000000000f087348 */ /* 0x000fea0003c00000 */
[----:B------:R0:W1:Y:S02]  /*29550*/  SHFL.IDX P6, R14, R13, R12, R11 ;  /* 0x0000000c0d0e7389 */ /* 0x00006400000c000b */
[----:B01----:R-:W-:Y:S01]  /*29560*/  ENDCOLLECTIVE ;  /* 0x000000000000791b */ /* 0x003fe20003800000 */
.L_x_883:
[----:B------:R-:W-:Y:S01]  /*29570*/  IMAD.MOV.U32 R0, RZ, RZ, R14 ;  /* 0x000000ffff007224 */ /* 0x000fe200078e000e */
[----:B------:R-:W-:Y:S06]  /*29580*/  BRA `(.L_x_884) ;  /* 0xffffffa800e07947 */ /* 0x000fec000383ffff */
.L_x_751:
[----:B------:R-:W-:Y:S01]  /*29590*/  MOV R13, R4 ;  /* 0x00000004000d7202 */ /* 0x000fe20000000f00 */
[----:B------:R-:W-:Y:S01]  /*295a0*/  IMAD.MOV.U32 R12, RZ, RZ, RZ ;  /* 0x000000ffff0c7224 */ /* 0x000fe200078e00ff */
[----:B------:R-:W-:Y:S01]  /*295b0*/  MOV R11, 0x181f ;  /* 0x0000181f000b7802 */ /* 0x000fe20000000f00 */
[----:B------:R-:W-:Y:S02]  /*295c0*/  IMAD.MOV.U32 R15, RZ, RZ, -0x1 ;  /* 0xffffffffff0f7424 */ /* 0x000fe400078e00ff */
[----:B-----5:R-:W-:Y:S02]  /*295d0*/  IMAD R6, R10, R8, RZ ;  /* 0x000000080a067224 */ /* 0x020fe400078e02ff */
[----:B------:R-:W-:-:S07]  /*295e0*/  IMAD.IADD R0, R9, 0x1, R0 ;  /* 0x0000000109007824 */ /* 0x000fce00078e0200 */
[----:B------:R-:W-:Y:S05]  /*295f0*/  WARPSYNC.COLLECTIVE R15, `(.L_x_885) ;  /* 0x000000000f087348 */ /* 0x000fea0003c00000 */
[----:B------:R0:W1:Y:S02]  /*29600*/  SHFL.IDX P6, R14, R13, R12, R11 ;  /* 0x0000000c0d0e7389 */ /* 0x00006400000c000b */
[----:B01----:R-:W-:Y:S01]  /*29610*/  ENDCOLLECTIVE ;  /* 0x000000000000791b */ /* 0x003fe20003800000 */
.L_x_885:
[----:B------:R-:W-:Y:S01]  /*29620*/  ISETP.GE.AND P1, PT, R0, R6, PT ;  /* 0x000000060000720c */ /* 0x000fe20003f26270 */
[----:B------:R-:W-:Y:S01]  /*29630*/  IMAD.MOV.U32 R13, RZ, RZ, R5 ;  /* 0x000000ffff0d7224 */ /* 0x000fe200078e0005 */
[----:B------:R-:W-:-:S11]  /*29640*/  MOV R2, R14 ;  /* 0x0000000e00027202 */ /* 0x000fd60000000f00 */
[----:B------:R-:W-:Y:S05]  /*29650*/  WARPSYNC.COLLECTIVE R15, `(.L_x_886) ;  /* 0x000000000f087348 */ /* 0x000fea0003c00000 */
[----:B------:R0:W1:Y:S02]  /*29660*/  SHFL.IDX P6, R14, R13, R12, R11 ;  /* 0x0000000c0d0e7389 */ /* 0x00006400000c000b */
[----:B01----:R-:W-:Y:S01]  /*29670*/  ENDCOLLECTIVE ;  /* 0x000000000000791b */ /* 0x003fe20003800000 */
.L_x_886:
[----:B------:R-:W-:Y:S01]  /*29680*/  ULDC.64 UR4, c[0x0][0x208] ;  /* 0x0000820000047ab9 */ /* 0x000fe20000000a00 */
[----:B------:R-:W-:Y:S01]  /*29690*/  IMAD.MOV.U32 R13, RZ, RZ, R4 ;  /* 0x000000ffff0d7224 */ /* 0x000fe200078e0004 */
[----:B------:R-:W-:Y:S02]  /*296a0*/  MOV R12, 0x1 ;  /* 0x00000001000c7802 */ /* 0x000fe40000000f00 */
[----:B------:R-:W-:-:S04]  /*296b0*/  MOV R3, R14 ;  /* 0x0000000e00037202 */ /* 0x000fc80000000f00 */
[----:B------:R-:W-:-:S04]  /*296c0*/  @!P1 LEA R7, P5, R36, R3, 0x1 ;  /* 0x0000000324079211 */ /* 0x000fc800078a08ff */
[----:B------:R-:W-:Y:S01]  /*296d0*/  @!P1 IADD3.X R3, RZ, R2, RZ, P5, !PT ;  /* 0x00000002ff039210 */ /* 0x000fe20002ffe4ff */
[----:B------:R-:W-:Y:S01]  /*296e0*/  @!P1 IMAD.MOV.U32 R2, RZ, RZ, R7 ;  /* 0x000000ffff029224 */ /* 0x000fe200078e0007 */
[----:B------:R-:W-:-:S04]  /*296f0*/  IADD3 R7, R0, 0x10, RZ ;  /* 0x0000001000077810 */ /* 0x000fc80007ffe0ff */
[----:B------:R-:W-:Y:S01]  /*29700*/  @!PT LDS RZ, [RZ] ;  /* 0x00000000fffff984 */ /* 0x000fe20000000800 */
[----:B------:R-:W-:Y:S01]  /*29710*/  @!PT LDS RZ, [RZ] ;  /* 0x00000000fffff984 */ /* 0x000fe20000000800 */
[----:B------:R-:W-:Y:S01]  /*29720*/  @!PT LDS RZ, [RZ] ;  /* 0x00000000fffff984 */ /* 0x000fe20000000800 */
[----:B------:R0:W-:Y:S04]  /*29730*/  @!P1 LDGSTS.E.BYPASS.LTC128B.128 [R37+0x14400], desc[UR4][R2.64], !P4 ;  /* 0x1440000002259fae */ /* 0x0001e8000e101d44 */
[----:B------:R0:W-:Y:S04]  /*29740*/  @!P1 LDGSTS.E.BYPASS.LTC128B.128 [R37+0x18400], desc[UR4][R2.64+0x80], !P3 ;  /* 0x1840008002259fae */ /* 0x0001e8000d901d44 */
[----:B------:R0:W-:Y:S04]  /*29750*/  @!P1 LDGSTS.E.BYPASS.LTC128B.128 [R37+0x1c400], desc[UR4][R2.64+0x100], !P2 ;  /* 0x1c40010002259fae */ /* 0x0001e8000d101d44 */
[----:B------:R0:W-:Y:S01]  /*29760*/  @!P1 LDGSTS.E.BYPASS.LTC128B.128 [R37+0x20400], desc[UR4][R2.64+0x180], !P0 ;  /* 0x2040018002259fae */ /* 0x0001e2000c101d44 */
[----:B------:R-:W-:-:S13]  /*29770*/  ISETP.GE.AND P1, PT, R7, R6, PT ;  /* 0x000000060700720c */ /* 0x000fda0003f26270 */
[----:B0-----:R-:W-:Y:S05]  /*29780*/  WARPSYNC.COLLECTIVE R15, `(.L_x_887) ;  /* 0x000000000f087348 */ /* 0x001fea0003c00000 */
[----:B------:R1:W2:Y:S02]  /*29790*/  SHFL.IDX P6, R14, R13, R12, R11 ;  /* 0x0000000c0d0e7389 */ /* 0x0002a400000c000b */
[----:B012---:R-:W-:Y:S01]  /*297a0*/  ENDCOLLECTIVE ;  /* 0x000000000000791b */ /* 0x007fe20003800000 */
.L_x_887:
[----:B------:R-:W-:Y:S01]  /*297b0*/  MOV R13, R5 ;  /* 0x00000005000d7202 */ /* 0x000fe20000000f00 */
[----:B------:R-:W-:-:S07]  /*297c0*/  IMAD.MOV.U32 R2, RZ, RZ, R14 ;  /* 0x000000ffff027224 */ /* 0x000fce00078e000e */
[----:B------:R-:W-:Y:S05]  /*297d0*/  WARPSYNC.COLLECTIVE R15, `(.L_x_888) ;  /* 0x000000000f087348 */ /* 0x000fea0003c00000 */
[----:B------:R0:W1:Y:S02]  /*297e0*/  SHFL.IDX P6, R14, R13, R12, R11 ;  /* 0x0000000c0d0e7389 */ /* 0x00006400000c000b */
[----:B01----:R-:W-:Y:S01]  /*297f0*/  ENDCOLLECTIVE ;  /* 0x000000000000791b */ /* 0x003fe20003800000 */
.L_x_888:
[----:B------:R-:W-:Y:S01]  /*29800*/  ULDC.64 UR4, c[0x0][0x208] ;  /* 0x0000820000047ab9 */ /* 0x000fe20000000a00 */
[----:B------:R-:W-:Y:S01]  /*29810*/  MOV R13, R4 ;  /* 0x00000004000d7202 */ /* 0x000fe20000000f00 */
[----:B------:R-:W-:Y:S02]  /*29820*/  IMAD.MOV.U32 R12, RZ, RZ, 0x2 ;  /* 0x00000002ff0c7424 */ /* 0x000fe400078e00ff */
[----:B------:R-:W-:-:S05]  /*29830*/  IMAD.MOV.U32 R3, RZ, RZ, R14 ;  /* 0x000000ffff037224 */ /* 0x000fca00078e000e */
[----:B------:R-:W-:-:S04]  /*29840*/  @!P1 LEA R7, P5, R36, R3, 0x1 ;  /* 0x0000000324079211 */ /* 0x000fc800078a08ff */
[----:B------:R-:W-:Y:S01]  /*29850*/  @!P1 IADD3.X R8, RZ, R2, RZ, P5, !PT ;  /* 0x00000002ff089210 */ /* 0x000fe20002ffe4ff */
[----:B------:R-:W-:Y:S02]  /*29860*/  @!P1 IMAD.MOV.U32 R2, RZ, RZ, R7 ;  /* 0x000000ffff029224 */ /* 0x000fe400078e0007 */
[----:B------:R-:W-:Y:S01]  /*29870*/  VIADD R7, R0, 0x20 ;  /* 0x0000002000077836 */ /* 0x000fe20000000000 */
[----:B------:R-:W-:-:S05]  /*29880*/  @!P1 MOV R3, R8 ;  /* 0x0000000800039202 */ /* 0x000fca0000000f00 */
        /* <DEDUP_REMOVED lines=11> */
.L_x_889:
[----:B------:R-:W-:Y:S01]  /*29940*/  IMAD.MOV.U32 R13, RZ, RZ, R5 ;  /* 0x000000ffff0d7224 */ /* 0x000fe200078e0005 */
[----:B------:R-:W-:-:S07]  /*29950*/  MOV R2, R14 ;  /* 0x0000000e00027202 */ /* 0x000fce0000000f00 */
[----:B------:R-:W-:Y:S05]  /*29960*/  WARPSYNC.COLLECTIVE R15, `(.L_x_890) ;  /* 0x000000000f087348 */ /* 0x000fea0003c00000 */
[----:B------:R0:W1:Y:S02]  /*29970*/  SHFL.IDX P6, R14, R13, R12, R11 ;  /* 0x0000000c0d0e7389 */ /* 0x00006400000c000b */
[----:B01----:R-:W-:Y:S01]  /*29980*/  ENDCOLLECTIVE ;  /* 0x000000000000791b */ /* 0x003fe20003800000 */
.L_x_890:
[----:B------:R-:W-:Y:S01]  /*29990*/  ULDC.64 UR4, c[0x0][0x208] ;  /* 0x0000820000047ab9 */ /* 0x000fe20000000a00 */
[----:B------:R-:W-:Y:S01]  /*299a0*/  IMAD.MOV.U32 R13, RZ, RZ, R4 ;  /* 0x000000ffff0d7224 */ /* 0x000fe200078e0004 */
[----:B------:R-:W-:Y:S02]  /*299b0*/  MOV R12, 0x3 ;  /* 0x00000003000c7802 */ /* 0x000fe40000000f00 */
[----:B------:R-:W-:-:S04]  /*299c0*/  MOV R3, R14 ;  /* 0x0000000e00037202 */ /* 0x000fc80000000f00 */
[----:B------:R-:W-:-:S05]  /*299d0*/  @!P1 LEA R7, P5, R36, R3, 0x1 ;  /* 0x0000000324079211 */ /* 0x000fca00078a08ff */
[----:B------:R-:W-:Y:S01]  /*299e0*/  @!P1 IMAD.X R8, RZ, RZ, R2, P5 ;  /* 0x000000ffff089224 */ /* 0x000fe200028e0602 */
[----:B------:R-:W-:Y:S02]  /*299f0*/  @!P1 MOV R2, R7 ;  /* 0x0000000700029202 */ /* 0x000fe40000000f00 */
[----:B------:R-:W-:Y:S01]  /*29a00*/  IADD3 R7, R0, 0x30, RZ ;  /* 0x0000003000077810 */ /* 0x000fe20007ffe0ff */
[----:B------:R-:W-:-:S05]  /*29a10*/  @!P1 IMAD.MOV.U32 R3, RZ, RZ, R8 ;  /* 0x000000ffff039224 */ /* 0x000fca00078e0008 */
        /* <DEDUP_REMOVED lines=11> */
.L_x_891:
[----:B------:R-:W-:Y:S01]  /*29ad0*/  MOV R13, R5 ;  /* 0x00000005000d7202 */ /* 0x000fe20000000f00 */
[----:B------:R-:W-:-:S07]  /*29ae0*/  IMAD.MOV.U32 R2, RZ, RZ, R14 ;  /* 0x000000ffff027224 */ /* 0x000fce00078e000e */
[----:B------:R-:W-:Y:S05]  /*29af0*/  WARPSYNC.COLLECTIVE R15, `(.L_x_892) ;  /* 0x000000000f087348 */ /* 0x000fea0003c00000 */
[----:B------:R0:W1:Y:S02]  /*29b00*/  SHFL.IDX P6, R14, R13, R12, R11 ;  /* 0x0000000c0d0e7389 */ /* 0x00006400000c000b */
[----:B01----:R-:W-:Y:S01]  /*29b10*/  ENDCOLLECTIVE ;  /* 0x000000000000791b */ /* 0x003fe20003800000 */
.L_x_892:
        /* <DEDUP_REMOVED lines=20> */
.L_x_893:
[----:B------:R-:W-:Y:S01]  /*29c60*/  IMAD.MOV.U32 R13, RZ, RZ, R5 ;  /* 0x000000ffff0d7224 */ /* 0x000fe200078e0005 */
[----:B------:R-:W-:-:S07]  /*29c70*/  MOV R2, R14 ;  /* 0x0000000e00027202 */ /* 0x000fce0000000f00 */
[----:B------:R-:W-:Y:S05]  /*29c80*/  WARPSYNC.COLLECTIVE R15, `(.L_x_894) ;  /* 0x000000000f087348 */ /* 0x000fea0003c00000 */
[----:B------:R0:W1:Y:S02]  /*29c90*/  SHFL.IDX P6, R14, R13, R12, R11 ;  /* 0x0000000c0d0e7389 */ /* 0x00006400000c000b */
[----:B01----:R-:W-:Y:S01]  /*29ca0*/  ENDCOLLECTIVE ;  /* 0x000000000000791b */ /* 0x003fe20003800000 */
.L_x_894:
        /* <DEDUP_REMOVED lines=20> */
.L_x_895:
[----:B------:R-:W-:Y:S01]  /*29df0*/  MOV R13, R5 ;  /* 0x00000005000d7202 */ /* 0x000fe20000000f00 */
[----:B------:R-:W-:-:S07]  /*29e00*/  IMAD.MOV.U32 R2, RZ, RZ, R14 ;  /* 0x000000ffff027224 */ /* 0x000fce00078e000e */
[----:B------:R-:W-:Y:S05]  /*29e10*/  WARPSYNC.COLLECTIVE R15, `(.L_x_896) ;  /* 0x000000000f087348 */ /* 0x000fea0003c00000 */
[----:B------:R0:W1:Y:S02]  /*29e20*/  SHFL.IDX P6, R14, R13, R12, R11 ;  /* 0x0000000c0d0e7389 */ /* 0x00006400000c000b */
[----:B01----:R-:W-:Y:S01]  /*29e30*/  ENDCOLLECTIVE ;  /* 0x000000000000791b */ /* 0x003fe20003800000 */
.L_x_896:
        /* <DEDUP_REMOVED lines=20> */
.L_x_897:
[----:B------:R-:W-:Y:S01]  /*29f80*/  IMAD.MOV.U32 R13, RZ, RZ, R5 ;  /* 0x000000ffff0d7224 */ /* 0x000fe200078e0005 */
[----:B------:R-:W-:-:S07]  /*29f90*/  MOV R2, R14 ;  /* 0x0000000e00027202 */ /* 0x000fce0000000f00 */
[----:B------:R-:W-:Y:S05]  /*29fa0*/  WARPSYNC.COLLECTIVE R15, `(.L_x_898) ;  /* 0x000000000f087348 */ /* 0x000fea0003c00000 */
[----:B------:R0:W1:Y:S02]  /*29fb0*/  SHFL.IDX P6, R14, R13, R12, R11 ;  /* 0x0000000c0d0e7389 */ /* 0x00006400000c000b */
[----:B01----:R-:W-:Y:S01]  /*29fc0*/  ENDCOLLECTIVE ;  /* 0x000000000000791b */ /* 0x003fe20003800000 */
.L_x_898:
[----:B------:R-:W-:Y:S01]  /*29fd0*/  ULDC.64 UR4, c[0x0][0x208] ;  /* 0x0000820000047ab9 */ /* 0x000fe20000000a00 */
[----:B------:R-:W-:Y:S01]  /*29fe0*/  MOV R13, R4 ;  /* 0x00000004000d7202 */ /* 0x000fe20000000f00 */
[----:B------:R-:W-:Y:S01]  /*29ff0*/  IMAD.MOV.U32 R12, RZ, RZ, 0x7 ;  /* 0x00000007ff0c7424 */ /* 0x000fe200078e00ff */
[----:B------:R-:W-:-:S04]  /*2a000*/  MOV R3, R14 ;  /* 0x0000000e00037202 */ /* 0x000fc80000000f00 */
[----:B------:R-:W-:-:S05]  /*2a010*/  @!P1 LEA R7, P5, R36, R3, 0x1 ;  /* 0x0000000324079211 */ /* 0x000fca00078a08ff */
[----:B------:R-:W-:Y:S01]  /*2a020*/  @!P1 IMAD.X R8, RZ, RZ, R2, P5 ;  /* 0x000000ffff089224 */ /* 0x000fe200028e0602 */
[----:B------:R-:W-:-:S03]  /*2a030*/  @!P1 MOV R2, R7 ;  /* 0x0000000700029202 */ /* 0x000fc60000000f00 */
[----:B------:R-:W-:-:S05]  /*2a040*/  @!P1 IMAD.MOV.U32 R3, RZ, RZ, R8 ;  /* 0x000000ffff039224 */ /* 0x000fca00078e0008 */
[----:B------:R-:W-:Y:S01]  /*2a050*/  @!PT LDS RZ, [RZ] ;  /* 0x00000000fffff984 */ /* 0x000fe20000000800 */
[----:B------:R-:W-:Y:S01]  /*2a060*/  @!PT LDS RZ, [RZ] ;  /* 0x00000000fffff984 */ /* 0x000fe20000000800 */
[----:B------:R-:W-:Y:S01]  /*2a070*/  @!PT LDS RZ, [RZ] ;  /* 0x00000000fffff984 */ /* 0x000fe20000000800 */
[----:B------:R0:W-:Y:S04]  /*2a080*/  @!P1 LDGSTS.E.BYPASS.LTC128B.128 [R37+0x17400], desc[UR4][R2.64], !P4 ;  /* 0x1740000002259fae */ /* 0x0001e8000e101d44 */
[----:B------:R0:W-:Y:S04]  /*2a090*/  @!P1 LDGSTS.E.BYPASS.LTC128B.128 [R37+0x1b400], desc[UR4][R2.64+0x80], !P3 ;  /* 0x1b40008002259fae */ /* 0x0001e8000d901d44 */
[----:B------:R0:W-:Y:S04]  /*2a0a0*/  @!P1 LDGSTS.E.BYPASS.LTC128B.128 [R37+0x1f400], desc[UR4][R2.64+0x100], !P2 ;  /* 0x1f40010002259fae */ /* 0x0001e8000d101d44 */
[----:B------:R0:W-:Y:S02]  /*2a0b0*/  @!P1 LDGSTS.E.BYPASS.LTC128B.128 [R37+0x23400], desc[UR4][R2.64+0x180], !P0 ;  /* 0x2340018002259fae */ /* 0x0001e4000c101d44 */
[----:B0-----:R-:W-:Y:S05]  /*2a0c0*/  WARPSYNC.COLLECTIVE R15, `(.L_x_899) ;  /* 0x000000000f087348 */ /* 0x001fea0003c00000 */
[----:B------:R1:W2:Y:S02]  /*2a0d0*/  SHFL.IDX P6, R14, R13, R12, R11 ;  /* 0x0000000c0d0e7389 */ /* 0x0002a400000c000b */
[----:B012---:R-:W-:Y:S01]  /*2a0e0*/  ENDCOLLECTIVE ;  /* 0x000000000000791b */ /* 0x007fe20003800000 */
.L_x_899:
[----:B------:R-:W-:Y:S01]  /*2a0f0*/  IMAD.MOV.U32 R13, RZ, RZ, R5 ;  /* 0x000000ffff0d7224 */ /* 0x000fe200078e0005 */
[----:B------:R-:W-:-:S07]  /*2a100*/  MOV R7, R14 ;  /* 0x0000000e00077202 */ /* 0x000fce0000000f00 */
[----:B------:R-:W-:Y:S05]  /*2a110*/  WARPSYNC.COLLECTIVE R15, `(.L_x_900) ;  /* 0x000000000f087348 */ /* 0x000fea0003c00000 */
[----:B------:R0:W1:Y:S02]  /*2a120*/  SHFL.IDX P6, R14, R13, R12, R11 ;  /* 0x0000000c0d0e7389 */ /* 0x00006400000c000b */
[----:B01----:R-:W-:Y:S01]  /*2a130*/  ENDCOLLECTIVE ;  /* 0x000000000000791b */ /* 0x003fe20003800000 */
.L_x_900:
[----:B------:R-:W-:Y:S05]  /*2a140*/  BRA `(.L_x_901) ;  /* 0xffffffac00507947 */ /* 0x000fea000383ffff */
.L_x_756:
[----:B0-----:R0:W2:Y:S02]  /*2a150*/  SYNCS.PHASECHK.TRANS64.TRYWAIT P0, [R22+URZ+0x38820], R3 ;  /* 0x03882003160075a7 */ /* 0x0010a4000800017f */
[----:B--2---:R-:W-:Y:S05]  /*2a160*/  @!P0 NANOSLEEP.SYNCS 0x989680 ;  /* 0x009896800000895d */ /* 0x004fea0003900000 */
[----:B------:R-:W2:Y:S02]  /*2a170*/  @!P0 SYNCS.PHASECHK.TRANS64 P0, [R22+URZ+0x38820], R3 ;  /* 0x03882003160085a7 */ /* 0x000ea4000800007f */
[----:B--2---:R-:W-:Y:S05]  /*2a180*/  @!P0 BRA `(.L_x_756) ;  /* 0xfffffffc00f08947 */ /* 0x004fea000383ffff */
[----:B------:R-:W-:Y:S05]  /*2a190*/  BRA `(.L_x_902) ;  /* 0xffffffac00c87947 */ /* 0x000fea000383ffff */
.L_x_761:
[----:B0-----:R0:W1:Y:S02]  /*2a1a0*/  SYNCS.PHASECHK.TRANS64.TRYWAIT P0, [R6+URZ+0x38840], R3 ;  /* 0x03884003060075a7 */ /* 0x001064000800017f */
[----:B-1----:R-:W-:Y:S05]  /*2a1b0*/  @!P0 NANOSLEEP.SYNCS 0x989680 ;  /* 0x009896800000895d */ /* 0x002fea0003900000 */
[----:B------:R-:W1:Y:S02]  /*2a1c0*/  @!P0 SYNCS.PHASECHK.TRANS64 P0, [R6+URZ+0x38840], R3 ;  /* 0x03884003060085a7 */ /* 0x000e64000800007f */
[----:B-1----:R-:W-:Y:S05]  /*2a1d0*/  @!P0 BRA `(.L_x_761) ;  /* 0xfffffffc00f08947 */ /* 0x002fea000383ffff */
[----:B------:R-:W-:Y:S05]  /*2a1e0*/  BRA `(.L_x_903) ;  /* 0xffffffb000c07947 */ /* 0x000fea000383ffff */
.L_x_762:
        /* <DEDUP_REMOVED lines=8> */
.L_x_905:
[----:B------:R-:W-:Y:S05]  /*2a270*/  BSYNC B1 ;  /* 0x0000000000017941 */ /* 0x000fea0003800000 */
.L_x_904:
[----:B------:R-:W-:Y:S01]  /*2a280*/  IMAD.MOV.U32 R13, RZ, RZ, R8 ;  /* 0x000000ffff0d7224 */ /* 0x000fe200078e0008 */
[----:B------:R-:W-:Y:S01]  /*2a290*/  MOV R12, RZ ;  /* 0x000000ff000c7202 */ /* 0x000fe20000000f00 */
[----:B------:R-:W-:Y:S01]  /*2a2a0*/  IMAD.MOV.U32 R11, RZ, RZ, 0x181f ;  /* 0x0000181fff0b7424 */ /* 0x000fe200078e00ff */
[----:B------:R-:W-:Y:S02]  /*2a2b0*/  MOV R15, 0xffffffff ;  /* 0xffffffff000f7802 */ /* 0x000fe40000000f00 */
[----:B------:R-:W-:Y:S02]  /*2a2c0*/  MOV R3, R14 ;  /* 0x0000000e00037202 */ /* 0x000fe40000000f00 */
[----:B------:R-:W-:-:S07]  /*2a2d0*/  LOP3.LUT R23, R23, 0xfffffdff, RZ, 0xc0, !PT ;  /* 0xfffffdff17177812 */ /* 0x000fce00078ec0ff */
[----:B------:R-:W-:Y:S05]  /*2a2e0*/  WARPSYNC.COLLECTIVE R15, `(.L_x_906) ;  /* 0x000000000f087348 */ /* 0x000fea0003c00000 */
[----:B------:R0:W1:Y:S02]  /*2a2f0*/  SHFL.IDX P6, R14, R13, R12, R11 ;  /* 0x0000000c0d0e7389 */ /* 0x00006400000c000b */
[----:B01----:R-:W-:Y:S01]  /*2a300*/  ENDCOLLECTIVE ;  /* 0x000000000000791b */ /* 0x003fe20003800000 */
.L_x_906:
[----:B------:R-:W-:Y:S01]  /*2a310*/  SHF.L.U32 R0, R36, 0x1, RZ ;  /* 0x0000000124007819 */ /* 0x000fe200000006ff */
[----:B------:R-:W-:Y:S01]  /*2a320*/  ULDC.64 UR4, c[0x0][0x208] ;  /* 0x0000820000047ab9 */ /* 0x000fe20000000a00 */
[----:B------:R-:W-:Y:S02]  /*2a330*/  @P3 LOP3.LUT R23, R23, 0x200, RZ, 0xfc, !PT ;  /* 0x0000020017173812 */ /* 0x000fe400078efcff */
[----:B------:R-:W-:Y:S02]  /*2a340*/  LEA R9, R9, R22, 0x1 ;  /* 0x0000001609097211 */ /* 0x000fe400078e08ff */
[C---:B------:R-:W-:Y:S02]  /*2a350*/  LOP3.LUT P3, RZ, R23.reuse, 0x10, RZ, 0xc0, !PT ;  /* 0x0000001017ff7812 */ /* 0x040fe4000786c0ff */
[----:B------:R-:W-:-:S04]  /*2a360*/  LOP3.LUT R23, R23, 0xfffffeff, RZ, 0xc0, !PT ;  /* 0xfffffeff17177812 */ /* 0x000fc800078ec0ff */
[----:B------:R-:W-:Y:S01]  /*2a370*/  @P2 LOP3.LUT R23, R23, 0x100, RZ, 0xfc, !PT ;  /* 0x0000010017172812 */ /* 0x000fe200078efcff */
[----:B------:R-:W-:Y:S01]  /*2a380*/  IMAD.MOV.U32 R13, RZ, RZ, R10 ;  /* 0x000000ffff0d7224 */ /* 0x000fe200078e000a */
[----:B------:R-:W-:Y:S02]  /*2a390*/  MOV R12, 0x1 ;  /* 0x00000001000c7802 */ /* 0x000fe40000000f00 */
[C---:B------:R-:W-:Y:S02]  /*2a3a0*/  LOP3.LUT P2, RZ, R23.reuse, 0x8, RZ, 0xc0, !PT ;  /* 0x0000000817ff7812 */ /* 0x040fe4000784c0ff */
[----:B------:R-:W-:-:S04]  /*2a3b0*/  LOP3.LUT R23, R23, 0xffffff7f, RZ, 0xc0, !PT ;  /* 0xffffff7f17177812 */ /* 0x000fc800078ec0ff */
[----:B------:R-:W-:Y:S01]  /*2a3c0*/  @P1 LOP3.LUT R23, R23, 0x80, RZ, 0xfc, !PT ;  /* 0x0000008017171812 */ /* 0x000fe200078efcff */
[----:B------:R-:W-:-:S03]  /*2a3d0*/  IMAD.MOV.U32 R2, RZ, RZ, R14 ;  /* 0x000000ffff027224 */ /* 0x000fc600078e000e */
[----:B------:R-:W-:Y:S02]  /*2a3e0*/  LOP3.LUT P1, RZ, R23, 0x4, RZ, 0xc0, !PT ;  /* 0x0000000417ff7812 */ /* 0x000fe4000782c0ff */
[----:B------:R-:W-:-:S05]  /*2a3f0*/  IADD3 R2, P0, R2, R0, RZ ;  /* 0x0000000002027210 */ /* 0x000fca0007f1e0ff */
[----:B------:R-:W-:-:S05]  /*2a400*/  IMAD.X R3, RZ, RZ, R3, P0 ;  /* 0x000000ffff037224 */ /* 0x000fca00000e0603 */
[----:B------:R-:W-:Y:S01]  /*2a410*/  @!PT LDS RZ, [RZ] ;  /* 0x00000000fffff984 */ /* 0x000fe20000000800 */
[----:B------:R-:W-:Y:S01]  /*2a420*/  @!PT LDS RZ, [RZ] ;  /* 0x00000000fffff984 */ /* 0x000fe20000000800 */
[----:B------:R-:W-:Y:S01]  /*2a430*/  @!PT LDS RZ, [RZ] ;  /* 0x00000000fffff984 */ /* 0x000fe20000000800 */
[----:B------:R0:W-:Y:S04]  /*2a440*/  LDGSTS.E.BYPASS.LTC128B.128 [R9+0x24400], desc[UR4][R2.64], !P3 ;  /* 0x2440000002097fae */ /* 0x0001e8000d901d44 */
[----:B------:R0:W-:Y:S04]  /*2a450*/  LDGSTS.E.BYPASS.LTC128B.128 [R9+0x26c00], desc[UR4][R2.64+0x80], !P2 ;  /* 0x26c0008002097fae */ /* 0x0001e8000d101d44 */
[----:B------:R0:W-:Y:S04]  /*2a460*/  LDGSTS.E.BYPASS.LTC128B.128 [R9+0x29400], desc[UR4][R2.64+0x100], !P1 ;  /* 0x2940010002097fae */ /* 0x0001e8000c901d44 */
[----:B------:R0:W-:Y:S02]  /*2a470*/  LDGSTS.E.BYPASS.LTC128B.128 [R9+0x2bc00], desc[UR4][R2.64+0x180], !P5 ;  /* 0x2bc0018002097fae */ /* 0x0001e4000e901d44 */
[----:B0-----:R-:W-:Y:S05]  /*2a480*/  WARPSYNC.COLLECTIVE R15, `(.L_x_907) ;  /* 0x000000000f087348 */ /* 0x001fea0003c00000 */
[----:B------:R1:W2:Y:S02]  /*2a490*/  SHFL.IDX P6, R14, R13, R12, R11 ;  /* 0x0000000c0d0e7389 */ /* 0x0002a400000c000b */
[----:B012---:R-:W-:Y:S01]  /*2a4a0*/  ENDCOLLECTIVE ;  /* 0x000000000000791b */ /* 0x007fe20003800000 */
.L_x_907:
[----:B------:R-:W-:Y:S01]  /*2a4b0*/  MOV R13, R8 ;  /* 0x00000008000d7202 */ /* 0x000fe20000000f00 */
[----:B------:R-:W-:-:S07]  /*2a4c0*/  IMAD.MOV.U32 R35, RZ, RZ, R14 ;  /* 0x000000ffff237224 */ /* 0x000fce00078e000e */
[----:B------:R-:W-:Y:S05]  /*2a4d0*/  WARPSYNC.COLLECTIVE R15, `(.L_x_908) ;  /* 0x000000000f087348 */ /* 0x000fea0003c00000 */
[----:B------:R0:W1:Y:S02]  /*2a4e0*/  SHFL.IDX P6, R14, R13, R12, R11 ;  /* 0x0000000c0d0e7389 */ /* 0x00006400000c000b */
[----:B01----:R-:W-:Y:S01]  /*2a4f0*/  ENDCOLLECTIVE ;  /* 0x000000000000791b */ /* 0x003fe20003800000 */
.L_x_908:
[----:B------:R-:W-:Y:S01]  /*2a500*/  ULDC.64 UR4, c[0x0][0x208] ;  /* 0x0000820000047ab9 */ /* 0x000fe20000000a00 */
[----:B------:R-:W-:Y:S01]  /*2a510*/  IMAD.MOV.U32 R13, RZ, RZ, R10 ;  /* 0x000000ffff0d7224 */ /* 0x000fe200078e000a */
[----:B------:R-:W-:Y:S01]  /*2a520*/  MOV R12, 0x2 ;  /* 0x00000002000c7802 */ /* 0x000fe20000000f00 */
[----:B------:R-:W-:-:S05]  /*2a530*/  IMAD.MOV.U32 R2, RZ, RZ, R14 ;  /* 0x000000ffff027224 */ /* 0x000fca00078e000e */
[----:B------:R-:W-:-:S04]  /*2a540*/  IADD3 R2, P0, R2, R0, RZ ;  /* 0x0000000002027210 */ /* 0x000fc80007f1e0ff */
[----:B------:R-:W-:-:S05]  /*2a550*/  IADD3.X R3, RZ, R35, RZ, P0, !PT ;  /* 0x00000023ff037210 */ /* 0x000fca00007fe4ff */
        /* <DEDUP_REMOVED lines=10> */
.L_x_909:
[----:B------:R-:W-:Y:S01]  /*2a600*/  MOV R13, R8 ;  /* 0x00000008000d7202 */ /* 0x000fe20000000f00 */
[----:B------:R-:W-:-:S07]  /*2a610*/  IMAD.MOV.U32 R35, RZ, RZ, R14 ;  /* 0x000000ffff237224 */ /* 0x000fce00078e000e */
[----:B------:R-:W-:Y:S05]  /*2a620*/  WARPSYNC.COLLECTIVE R15, `(.L_x_910) ;  /* 0x000000000f087348 */ /* 0x000fea0003c00000 */
[----:B------:R0:W1:Y:S02]  /*2a630*/  SHFL.IDX P6, R14, R13, R12, R11 ;  /* 0x0000000c0d0e7389 */ /* 0x00006400000c000b */
[----:B01----:R-:W-:Y:S01]  /*2a640*/  ENDCOLLECTIVE ;  /* 0x000000000000791b */ /* 0x003fe20003800000 */
.L_x_910:
        /* <DEDUP_REMOVED lines=16> */
.L_x_911:
[----:B------:R-:W-:Y:S01]  /*2a750*/  MOV R13, R8 ;  /* 0x00000008000d7202 */ /* 0x000fe20000000f00 */
[----:B------:R-:W-:-:S07]  /*2a760*/  IMAD.MOV.U32 R35, RZ, RZ, R14 ;  /* 0x000000ffff237224 */ /* 0x000fce00078e000e */
[----:B------:R-:W-:Y:S05]  /*2a770*/  WARPSYNC.COLLECTIVE R15, `(.L_x_912) ;  /* 0x000000000f087348 */ /* 0x000fea0003c00000 */
[----:B------:R0:W1:Y:S02]  /*2a780*/  SHFL.IDX P6, R14, R13, R12, R11 ;  /* 0x0000000c0d0e7389 */ /* 0x00006400000c000b */
[----:B01----:R-:W-:Y:S01]  /*2a790*/  ENDCOLLECTIVE ;  /* 0x000000000000791b */ /* 0x003fe20003800000 */
.L_x_912:
        /* <DEDUP_REMOVED lines=9> */
[----:B------:R0:W-:Y:S01]  /*2a830*/  LDGSTS.E.BYPASS.LTC128B.128 [R9+0x25c00], desc[UR4][R2.64], !P3 ;  /* 0x25c0000002097fae */ /* 0x0001e2000d901d44 */
[----:B------:R-:W-:-:S03]  /*2a840*/  LOP3.LUT P3, RZ, R23, 0x200, RZ, 0xc0, !PT ;  /* 0x0000020017ff7812 */ /* 0x000fc6000786c0ff */
[----:B------:R0:W-:Y:S01]  /*2a850*/  LDGSTS.E.BYPASS.LTC128B.128 [R9+0x28400], desc[UR4][R2.64+0x80], !P2 ;  /* 0x2840008002097fae */ /* 0x0001e2000d101d44 */
[----:B------:R-:W-:-:S03]  /*2a860*/  LOP3.LUT P2, RZ, R23, 0x100, RZ, 0xc0, !PT ;  /* 0x0000010017ff7812 */ /* 0x000fc6000784c0ff */
[----:B------:R0:W-:Y:S01]  /*2a870*/  LDGSTS.E.BYPASS.LTC128B.128 [R9+0x2ac00], desc[UR4][R2.64+0x100], !P1 ;  /* 0x2ac0010002097fae */ /* 0x0001e2000c901d44 */
[----:B------:R-:W-:-:S03]  /*2a880*/  LOP3.LUT P1, RZ, R23, 0x80, RZ, 0xc0, !PT ;  /* 0x0000008017ff7812 */ /* 0x000fc6000782c0ff */
[----:B------:R0:W-:Y:S10]  /*2a890*/  LDGSTS.E.BYPASS.LTC128B.128 [R9+0x2d400], desc[UR4][R2.64+0x180], !P5 ;  /* 0x2d40018002097fae */ /* 0x0001f4000e901d44 */
[----:B0-----:R-:W-:Y:S05]  /*2a8a0*/  WARPSYNC.COLLECTIVE R15, `(.L_x_913) ;  /* 0x000000000f087348 */ /* 0x001fea0003c00000 */
[----:B------:R1:W2:Y:S02]  /*2a8b0*/  SHFL.IDX P6, R14, R13, R12, R11 ;  /* 0x0000000c0d0e7389 */ /* 0x0002a400000c000b */
[----:B012---:R-:W-:Y:S01]  /*2a8c0*/  ENDCOLLECTIVE ;  /* 0x000000000000791b */ /* 0x007fe20003800000 */
.L_x_913:
[----:B------:R-:W-:Y:S01]  /*2a8d0*/  MOV R13, R8 ;  /* 0x00000008000d7202 */ /* 0x000fe20000000f00 */
[----:B------:R-:W-:-:S07]  /*2a8e0*/  IMAD.MOV.U32 R35, RZ, RZ, R14 ;  /* 0x000000ffff237224 */ /* 0x000fce00078e000e */
[----:B------:R-:W-:Y:S05]  /*2a8f0*/  WARPSYNC.COLLECTIVE R15, `(.L_x_914) ;  /* 0x000000000f087348 */ /* 0x000fea0003c00000 */
[----:B------:R0:W1:Y:S02]  /*2a900*/  SHFL.IDX P6, R14, R13, R12, R11 ;  /* 0x0000000c0d0e7389 */ /* 0x00006400000c000b */
[----:B01----:R-:W-:Y:S01]  /*2a910*/  ENDCOLLECTIVE ;  /* 0x000000000000791b */ /* 0x003fe20003800000 */
.L_x_914:
[----:B------:R-:W-:Y:S01]  /*2a920*/  IMAD.MOV.U32 R2, RZ, RZ, R14 ;  /* 0x000000ffff027224 */ /* 0x000fe200078e000e */
[----:B------:R-:W-:Y:S06]  /*2a930*/  BRA `(.L_x_915) ;  /* 0xffffffb000087947 */ /* 0x000fec000383ffff */
.L_x_767:
[----:B-1----:R1:W2:Y:S02]  /*2a940*/  SYNCS.PHASECHK.TRANS64.TRYWAIT P0, [R6+URZ+0x38860], R2 ;  /* 0x03886002060075a7 */ /* 0x0022a4000800017f */
[----:B--2---:R-:W-:Y:S05]  /*2a950*/  @!P0 NANOSLEEP.SYNCS 0x989680 ;  /* 0x009896800000895d */ /* 0x004fea0003900000 */
[----:B------:R-:W2:Y:S02]  /*2a960*/  @!P0 SYNCS.PHASECHK.TRANS64 P0, [R6+URZ+0x38860], R2 ;  /* 0x03886002060085a7 */ /* 0x000ea4000800007f */
[----:B--2---:R-:W-:Y:S05]  /*2a970*/  @!P0 BRA `(.L_x_767) ;  /* 0xfffffffc00f08947 */ /* 0x004fea000383ffff */
[----:B------:R-:W-:Y:S05]  /*2a980*/  BRA `(.L_x_916) ;  /* 0xffffffb000887947 */ /* 0x000fea000383ffff */
.L_x_768:
        /* <DEDUP_REMOVED lines=8> */
.L_x_918:
[----:B------:R-:W-:Y:S05]  /*2aa10*/  BSYNC B1 ;  /* 0x0000000000017941 */ /* 0x000fea0003800000 */
.L_x_917:
[----:B------:R-:W-:Y:S01]  /*2aa20*/  IMAD.MOV.U32 R13, RZ, RZ, R24 ;  /* 0x000000ffff0d7224 */ /* 0x000fe200078e0018 */
[----:B------:R-:W-:Y:S01]  /*2aa30*/  MOV R12, RZ ;  /* 0x000000ff000c7202 */ /* 0x000fe20000000f00 */
[----:B------:R-:W-:Y:S01]  /*2aa40*/  IMAD.MOV.U32 R11, RZ, RZ, 0x181f ;  /* 0x0000181fff0b7424 */ /* 0x000fe200078e00ff */
[----:B------:R-:W-:Y:S01]  /*2aa50*/  MOV R15, 0xffffffff ;  /* 0xffffffff000f7802 */ /* 0x000fe20000000f00 */
[----:B------:R-:W-:Y:S01]  /*2aa60*/  IMAD R7, R7, 0x2, R22 ;  /* 0x0000000207077824 */ /* 0x000fe200078e0216 */
[----:B------:R-:W-:-:S07]  /*2aa70*/  MOV R3, R14 ;  /* 0x0000000e00037202 */ /* 0x000fce0000000f00 */
[----:B------:R-:W-:Y:S05]  /*2aa80*/  WARPSYNC.COLLECTIVE R15, `(.L_x_919) ;  /* 0x000000000f087348 */ /* 0x000fea0003c00000 */
[----:B------:R0:W1:Y:S02]  /*2aa90*/  SHFL.IDX P6, R14, R13, R12, R11 ;  /* 0x0000000c0d0e7389 */ /* 0x00006400000c000b */
[----:B01----:R-:W-:Y:S01]  /*2aaa0*/  ENDCOLLECTIVE ;  /* 0x000000000000791b */ /* 0x003fe20003800000 */
.L_x_919:
[----:B------:R-:W-:Y:S01]  /*2aab0*/  ULDC.64 UR4, c[0x0][0x208] ;  /* 0x0000820000047ab9 */ /* 0x000fe20000000a00 */
[----:B------:R-:W-:Y:S01]  /*2aac0*/  MOV R13, R25 ;  /* 0x00000019000d7202 */ /* 0x000fe20000000f00 */
[----:B------:R-:W-:Y:S02]  /*2aad0*/  IMAD.MOV.U32 R12, RZ, RZ, 0x1 ;  /* 0x00000001ff0c7424 */ /* 0x000fe400078e00ff */
[----:B------:R-:W-:-:S05]  /*2aae0*/  IMAD.MOV.U32 R2, RZ, RZ, R14 ;  /* 0x000000ffff027224 */ /* 0x000fca00078e000e */
[----:B------:R-:W-:-:S04]  /*2aaf0*/  IADD3 R2, P0, R2, R0, RZ ;  /* 0x0000000002027210 */ /* 0x000fc80007f1e0ff */
[----:B------:R-:W-:Y:S02]  /*2ab00*/  IADD3.X R3, RZ, R3, RZ, P0, !PT ;  /* 0x00000003ff037210 */ /* 0x000fe400007fe4ff */
        /* <DEDUP_REMOVED lines=10> */
[----:B------:R0:W-:Y:S02]  /*2abb0*/  LDGSTS.E.BYPASS.LTC128B.128 [R7+0x7c00], desc[UR4][R2.64+0x180], !P0 ;  /* 0x07c0018002077fae */ /* 0x0001e4000c101d44 */
[----:B0-----:R-:W-:Y:S05]  /*2abc0*/  WARPSYNC.COLLECTIVE R15, `(.L_x_920) ;  /* 0x000000000f087348 */ /* 0x001fea0003c00000 */
[----:B------:R1:W2:Y:S02]  /*2abd0*/  SHFL.IDX P6, R14, R13, R12, R11 ;  /* 0x0000000c0d0e7389 */ /* 0x0002a400000c000b */
[----:B012---:R-:W-:Y:S01]  /*2abe0*/  ENDCOLLECTIVE ;  /* 0x000000000000791b */ /* 0x007fe20003800000 */
.L_x_920:
[----:B------:R-:W-:Y:S01]  /*2abf0*/  IMAD.MOV.U32 R13, RZ, RZ, R24 ;  /* 0x000000ffff0d7224 */ /* 0x000fe200078e0018 */
[----:B------:R-:W-:-:S07]  /*2ac00*/  MOV R3, R14 ;  /* 0x0000000e00037202 */ /* 0x000fce0000000f00 */
[----:B------:R-:W-:Y:S05]  /*2ac10*/  WARPSYNC.COLLECTIVE R15, `(.L_x_921) ;  /* 0x000000000f087348 */ /* 0x000fea0003c00000 */
[----:B------:R0:W1:Y:S02]  /*2ac20*/  SHFL.IDX P6, R14, R13, R12, R11 ;  /* 0x0000000c0d0e7389 */ /* 0x00006400000c000b */
[----:B01----:R-:W-:Y:S01]  /*2ac30*/  ENDCOLLECTIVE ;  /* 0x000000000000791b */ /* 0x003fe20003800000 */
.L_x_921:
[----:B------:R-:W-:Y:S01]  /*2ac40*/  ULDC.64 UR4, c[0x0][0x208] ;  /* 0x0000820000047ab9 */ /* 0x000fe20000000a00 */
[----:B------:R-:W-:Y:S01]  /*2ac50*/  MOV R13, R25 ;  /* 0x00000019000d7202 */ /* 0x000fe20000000f00 */
[----:B------:R-:W-:Y:S01]  /*2ac60*/  IMAD.MOV.U32 R12, RZ, RZ, 0x2 ;  /* 0x00000002ff0c7424 */ /* 0x000fe200078e00ff */
[----:B------:R-:W-:-:S04]  /*2ac70*/  MOV R2, R14 ;  /* 0x0000000e00027202 */ /* 0x000fc80000000f00 */
[----:B------:R-:W-:-:S05]  /*2ac80*/  IADD3 R2, P0, R2, R0, RZ ;  /* 0x0000000002027210 */ /* 0x000fca0007f1e0ff */
        /* <DEDUP_REMOVED lines=15> */
.L_x_922:
[----:B------:R-:W-:Y:S01]  /*2ad80*/  IMAD.MOV.U32 R13, RZ, RZ, R24 ;  /* 0x000000ffff0d7224 */ /* 0x000fe200078e0018 */
[----:B------:R-:W-:-:S07]  /*2ad90*/  MOV R3, R14 ;  /* 0x0000000e00037202 */ /* 0x000fce0000000f00 */
[----:B------:R-:W-:Y:S05]  /*2ada0*/  WARPSYNC.COLLECTIVE R15, `(.L_x_923) ;  /* 0x000000000f087348 */ /* 0x000fea0003c00000 */
[----:B------:R0:W1:Y:S02]  /*2adb0*/  SHFL.IDX P6, R14, R13, R12, R11 ;  /* 0x0000000c0d0e7389 */ /* 0x00006400000c000b */
[----:B01----:R-:W-:Y:S01]  /*2adc0*/  ENDCOLLECTIVE ;  /* 0x000000000000791b */ /* 0x003fe20003800000 */
.L_x_923:
        /* <DEDUP_REMOVED lines=20> */
.L_x_924:
[----:B------:R-:W-:Y:S01]  /*2af10*/  IMAD.MOV.U32 R13, RZ, RZ, R24 ;  /* 0x000000ffff0d7224 */ /* 0x000fe200078e0018 */
[----:B------:R-:W-:-:S07]  /*2af20*/  MOV R3, R14 ;  /* 0x0000000e00037202 */ /* 0x000fce0000000f00 */
[----:B------:R-:W-:Y:S05]  /*2af30*/  WARPSYNC.COLLECTIVE R15, `(.L_x_925) ;  /* 0x000000000f087348 */ /* 0x000fea0003c00000 */
[----:B------:R0:W1:Y:S02]  /*2af40*/  SHFL.IDX P6, R14, R13, R12, R11 ;  /* 0x0000000c0d0e7389 */ /* 0x00006400000c000b */
[----:B01----:R-:W-:Y:S01]  /*2af50*/  ENDCOLLECTIVE ;  /* 0x000000000000791b */ /* 0x003fe20003800000 */
.L_x_925:
        /* <DEDUP_REMOVED lines=20> */
.L_x_926:
[----:B------:R-:W-:Y:S01]  /*2b0a0*/  IMAD.MOV.U32 R13, RZ, RZ, R24 ;  /* 0x000000ffff0d7224 */ /* 0x000fe200078e0018 */
[----:B------:R-:W-:-:S07]  /*2b0b0*/  MOV R25, R14 ;  /* 0x0000000e00197202 */ /* 0x000fce0000000f00 */
[----:B------:R-:W-:Y:S05]  /*2b0c0*/  WARPSYNC.COLLECTIVE R15, `(.L_x_927) ;  /* 0x000000000f087348 */ /* 0x000fea0003c00000 */
[----:B------:R0:W1:Y:S02]  /*2b0d0*/  SHFL.IDX P6, R14, R13, R12, R11 ;  /* 0x0000000c0d0e7389 */ /* 0x00006400000c000b */
[----:B01----:R-:W-:Y:S01]  /*2b0e0*/  ENDCOLLECTIVE ;  /* 0x000000000000791b */ /* 0x003fe20003800000 */
.L_x_927:
[----:B------:R-:W-:Y:S01]  /*2b0f0*/  MOV R2, R14 ;  /* 0x0000000e00027202 */ /* 0x000fe20000000f00 */
[----:B------:R-:W-:Y:S06]  /*2b100*/  BRA `(.L_x_928) ;  /* 0xffffffac00a47947 */ /* 0x000fec000383ffff */
.L_x_776:
[----:B0-----:R0:W2:Y:S02]  /*2b110*/  SYNCS.PHASECHK.TRANS64.TRYWAIT P0, [R4+URZ+0x38860], R3 ;  /* 0x03886003040075a7 */ /* 0x0010a4000800017f */
[----:B--2---:R-:W-:Y:S05]  /*2b120*/  @!P0 NANOSLEEP.SYNCS 0x989680 ;  /* 0x009896800000895d */ /* 0x004fea0003900000 */
[----:B------:R-:W2:Y:S02]  /*2b130*/  @!P0 SYNCS.PHASECHK.TRANS64 P0, [R4+URZ+0x38860], R3 ;  /* 0x03886003040085a7 */ /* 0x000ea4000800007f */
[----:B--2---:R-:W-:Y:S05]  /*2b140*/  @!P0 BRA `(.L_x_776) ;  /* 0xfffffffc00f08947 */ /* 0x004fea000383ffff */
[----:B------:R-:W-:Y:S05]  /*2b150*/  BRA `(.L_x_929) ;  /* 0xffffffb000dc7947 */ /* 0x000fea000383ffff */
.L_x_777:
[----:B------:R-:W-:Y:S01]  /*2b160*/  BSSY B0, `(.L_x_930) ;  /* 0x0000008000007945 */ /* 0x000fe20003800000 */
[----:B------:R-:W-:Y:S01]  /*2b170*/  IMAD.MOV.U32 R13, RZ, RZ, R25 ;  /* 0x000000ffff0d7224 */ /* 0x000fe200078e0019 */
[----:B------:R-:W-:Y:S01]  /*2b180*/  MOV R12, RZ ;  /* 0x000000ff000c7202 */ /* 0x000fe20000000f00 */
[----:B------:R-:W-:Y:S01]  /*2b190*/  IMAD.MOV.U32 R11, RZ, RZ, 0x181f ;  /* 0x0000181fff0b7424 */ /* 0x000fe200078e00ff */
[----:B------:R-:W-:-:S07]  /*2b1a0*/  MOV R15, 0xffffffff ;  /* 0xffffffff000f7802 */ /* 0x000fce0000000f00 */
[----:B0-----:R-:W-:Y:S05]  /*2b1b0*/  WARPSYNC.COLLECTIVE R15, `(.L_x_931) ;  /* 0x000000000f087348 */ /* 0x001fea0003c00000 */
[----:B------:R1:W2:Y:S02]  /*2b1c0*/  SHFL.IDX P6, R14, R13, R12, R11 ;  /* 0x0000000c0d0e7389 */ /* 0x0002a400000c000b */
[----:B012---:R-:W-:Y:S01]  /*2b1d0*/  ENDCOLLECTIVE ;  /* 0x000000000000791b */ /* 0x007fe20003800000 */
.L_x_931:
[----:B------:R-:W-:Y:S05]  /*2b1e0*/  BSYNC B0 ;  /* 0x0000000000007941 */ /* 0x000fea0003800000 */
.L_x_930:
[----:B------:R-:W-:Y:S01]  /*2b1f0*/  MOV R13, R24 ;  /* 0x00000018000d7202 */ /* 0x000fe20000000f00 */
[----:B------:R-:W-:Y:S01]  /*2b200*/  IMAD.MOV.U32 R12, RZ, RZ, RZ ;  /* 0x000000ffff0c7224 */ /* 0x000fe200078e00ff */
[----:B------:R-:W-:Y:S01]  /*2b210*/  MOV R11, 0x181f ;  /* 0x0000181f000b7802 */ /* 0x000fe20000000f00 */
[----:B------:R-:W-:Y:S01]  /*2b220*/  IMAD.MOV.U32 R15, RZ, RZ, -0x1 ;  /* 0xffffffffff0f7424 */ /* 0x000fe200078e00ff */
[C---:B------:R-:W-:Y:S01]  /*2b230*/  SHF.L.U32 R8, R36.reuse, 0x1, RZ ;  /* 0x0000000124087819 */ /* 0x040fe200000006ff */
[----:B------:R-:W-:Y:S01]  /*2b240*/  IMAD.MOV.U32 R3, RZ, RZ, R14 ;  /* 0x000000ffff037224 */ /* 0x000fe200078e000e */
[----:B------:R-:W-:-:S07]  /*2b250*/  LOP3.LUT R0, R36, 0x40, RZ, 0xfc, !PT ;  /* 0x0000004024007812 */ /* 0x000fce00078efcff */
[----:B------:R-:W-:Y:S05]  /*2b260*/  WARPSYNC.COLLECTIVE R15, `(.L_x_932) ;  /* 0x000000000f087348 */ /* 0x000fea0003c00000 */
[----:B------:R0:W1:Y:S02]  /*2b270*/  SHFL.IDX P6, R14, R13, R12, R11 ;  /* 0x0000000c0d0e7389 */ /* 0x00006400000c000b */
[----:B01----:R-:W-:Y:S01]  /*2b280*/  ENDCOLLECTIVE ;  /* 0x000000000000791b */ /* 0x003fe20003800000 */
.L_x_932:
[----:B------:R-:W-:Y:S01]  /*2b290*/  ULDC UR4, c[0x0][0x2f4] ;  /* 0x0000bd0000047ab9 */ /* 0x000fe20000000800 */
[C---:B------:R-:W-:Y:S01]  /*2b2a0*/  LOP3.LUT R6, R36.reuse, 0x80, RZ, 0xfc, !PT ;  /* 0x0000008024067812 */ /* 0x040fe200078efcff */
[----:B------:R-:W-:Y:S01]  /*2b2b0*/  ULDC.64 UR6, c[0x0][0x208] ;  /* 0x0000820000067ab9 */ /* 0x000fe20000000a00 */
[----:B------:R-:W-:Y:S02]  /*2b2c0*/  ISETP.GE.AND P3, PT, R36, UR4, PT ;  /* 0x0000000424007c0c */ /* 0x000fe4000bf66270 */
[----:B------:R-:W-:Y:S02]  /*2b2d0*/  ISETP.GE.AND P2, PT, R0, UR4, PT ;  /* 0x0000000400007c0c */ /* 0x000fe4000bf46270 */
[----:B------:R-:W-:Y:S02]  /*2b2e0*/  ISETP.LT.OR P4, PT, R5, 0x1, P3 ;  /* 0x000000010500780c */ /* 0x000fe40001f81670 */
[----:B------:R-:W-:Y:S02]  /*2b2f0*/  LEA R0, R7, R22, 0x1 ;  /* 0x0000001607007211 */ /* 0x000fe400078e08ff */
[----:B------:R-:W-:-:S02]  /*2b300*/  ISETP.GE.AND P1, PT, R6, UR4, PT ;  /* 0x0000000406007c0c */ /* 0x000fc4000bf26270 */
[----:B------:R-:W-:Y:S01]  /*2b310*/  LOP3.LUT R6, R36, 0xc0, RZ, 0xfc, !PT ;  /* 0x000000c024067812 */ /* 0x000fe200078efcff */
[----:B------:R-:W-:Y:S01]  /*2b320*/  IMAD.MOV.U32 R13, RZ, RZ, R25 ;  /* 0x000000ffff0d7224 */ /* 0x000fe200078e0019 */
[----:B------:R-:W-:Y:S02]  /*2b330*/  MOV R12, 0x1 ;  /* 0x00000001000c7802 */ /* 0x000fe40000000f00 */
        /* <DEDUP_REMOVED lines=9> */
[----:B------:R-:W-:-:S04]  /*2b3d0*/  ISETP.GE.AND P0, PT, R6, UR4, PT ;  /* 0x0000000406007c0c */ /* 0x000fc8000bf06270 */
[----:B------:R0:W-:Y:S01]  /*2b3e0*/  LDGSTS.E.BYPASS.LTC128B.128 [R0+0x5400], desc[UR6][R2.64+0x100], !P4 ;  /* 0x0540010002007fae */ /* 0x0001e2000e101d46 */
[----:B------:R-:W-:-:S13]  /*2b3f0*/  ISETP.LT.OR P4, PT, R5, 0x1, P0 ;  /* 0x000000010500780c */ /* 0x000fda0000781670 */
[----:B------:R0:W-:Y:S02]  /*2b400*/  LDGSTS.E.BYPASS.LTC128B.128 [R0+0x7c00], desc[UR6][R2.64+0x180], !P4 ;  /* 0x07c0018002007fae */ /* 0x0001e4000e101d46 */
[----:B0-----:R-:W-:Y:S05]  /*2b410*/  WARPSYNC.COLLECTIVE R15, `(.L_x_933) ;  /* 0x000000000f087348 */ /* 0x001fea0003c00000 */
[----:B------:R1:W2:Y:S02]  /*2b420*/  SHFL.IDX P6, R14, R13, R12, R11 ;  /* 0x0000000c0d0e7389 */ /* 0x0002a400000c000b */
[----:B012---:R-:W-:Y:S01]  /*2b430*/  ENDCOLLECTIVE ;  /* 0x000000000000791b */ /* 0x007fe20003800000 */
.L_x_933:
[----:B------:R-:W-:Y:S01]  /*2b440*/  MOV R13, R24 ;  /* 0x00000018000d7202 */ /* 0x000fe20000000f00 */
[----:B------:R-:W-:-:S07]  /*2b450*/  IMAD.MOV.U32 R3, RZ, RZ, R14 ;  /* 0x000000ffff037224 */ /* 0x000fce00078e000e */
[----:B------:R-:W-:Y:S05]  /*2b460*/  WARPSYNC.COLLECTIVE R15, `(.L_x_934) ;  /* 0x000000000f087348 */ /* 0x000fea0003c00000 */
[----:B------:R0:W1:Y:S02]  /*2b470*/  SHFL.IDX P6, R14, R13, R12, R11 ;  /* 0x0000000c0d0e7389 */ /* 0x00006400000c000b */
[----:B01----:R-:W-:Y:S01]  /*2b480*/  ENDCOLLECTIVE ;  /* 0x000000000000791b */ /* 0x003fe20003800000 */
.L_x_934:
[----:B------:R-:W-:Y:S01]  /*2b490*/  ULDC.64 UR4, c[0x0][0x208] ;  /* 0x0000820000047ab9 */ /* 0x000fe20000000a00 */
[----:B------:R-:W-:Y:S01]  /*2b4a0*/  MOV R13, R25 ;  /* 0x00000019000d7202 */ /* 0x000fe20000000f00 */
[----:B------:R-:W-:Y:S01]  /*2b4b0*/  IMAD.MOV.U32 R12, RZ, RZ, 0x2 ;  /* 0x00000002ff0c7424 */ /* 0x000fe200078e00ff */
        /* <DEDUP_REMOVED lines=16> */
.L_x_935:
[----:B------:R-:W-:Y:S01]  /*2b5c0*/  IMAD.MOV.U32 R13, RZ, RZ, R24 ;  /* 0x000000ffff0d7224 */ /* 0x000fe200078e0018 */
[----:B------:R-:W-:-:S07]  /*2b5d0*/  MOV R7, R14 ;  /* 0x0000000e00077202 */ /* 0x000fce0000000f00 */
[----:B------:R-:W-:Y:S05]  /*2b5e0*/  WARPSYNC.COLLECTIVE R15, `(.L_x_936) ;  /* 0x000000000f087348 */ /* 0x000fea0003c00000 */
[----:B------:R0:W1:Y:S02]  /*2b5f0*/  SHFL.IDX P6, R14, R13, R12, R11 ;  /* 0x0000000c0d0e7389 */ /* 0x00006400000c000b */
[----:B01----:R-:W-:Y:S01]  /*2b600*/  ENDCOLLECTIVE ;  /* 0x000000000000791b */ /* 0x003fe20003800000 */
.L_x_936:
[----:B------:R-:W-:Y:S01]  /*2b610*/  ULDC.64 UR4, c[0x0][0x208] ;  /* 0x0000820000047ab9 */ /* 0x000fe20000000a00 */
[----:B------:R-:W-:Y:S01]  /*2b620*/  IMAD.MOV.U32 R13, RZ, RZ, R25 ;  /* 0x000000ffff0d7224 */ /* 0x000fe200078e0019 */
[----:B------:R-:W-:Y:S02]  /*2b630*/  MOV R12, 0x3 ;  /* 0x00000003000c7802 */ /* 0x000fe40000000f00 */
        /* <DEDUP_REMOVED lines=16> */
.L_x_937:
[----:B------:R-:W-:Y:S01]  /*2b740*/  MOV R13, R24 ;  /* 0x00000018000d7202 */ /* 0x000fe20000000f00 */
[----:B------:R-:W-:-:S07]  /*2b750*/  IMAD.MOV.U32 R3, RZ, RZ, R14 ;  /* 0x000000ffff037224 */ /* 0x000fce00078e000e */
[----:B------:R-:W-:Y:S05]  /*2b760*/  WARPSYNC.COLLECTIVE R15, `(.L_x_938) ;  /* 0x000000000f087348 */ /* 0x000fea0003c00000 */
[----:B------:R0:W1:Y:S02]  /*2b770*/  SHFL.IDX P6, R14, R13, R12, R11 ;  /* 0x0000000c0d0e7389 */ /* 0x00006400000c000b */
[----:B01----:R-:W-:Y:S01]  /*2b780*/  ENDCOLLECTIVE ;  /* 0x000000000000791b */ /* 0x003fe20003800000 */
.L_x_938:
        /* <DEDUP_REMOVED lines=19> */
.L_x_939:
[----:B------:R-:W-:Y:S01]  /*2b8c0*/  IMAD.MOV.U32 R13, RZ, RZ, R24 ;  /* 0x000000ffff0d7224 */ /* 0x000fe200078e0018 */
[----:B------:R-:W-:-:S07]  /*2b8d0*/  MOV R25, R14 ;  /* 0x0000000e00197202 */ /* 0x000fce0000000f00 */
[----:B------:R-:W-:Y:S05]  /*2b8e0*/  WARPSYNC.COLLECTIVE R15, `(.L_x_940) ;  /* 0x000000000f087348 */ /* 0x000fea0003c00000 */
[----:B------:R0:W1:Y:S02]  /*2b8f0*/  SHFL.IDX P6, R14, R13, R12, R11 ;  /* 0x0000000c0d0e7389 */ /* 0x00006400000c000b */
[----:B01----:R-:W-:Y:S01]  /*2b900*/  ENDCOLLECTIVE ;  /* 0x000000000000791b */ /* 0x003fe20003800000 */
.L_x_940:
[----:B------:R-:W-:Y:S05]  /*2b910*/  BRA `(.L_x_941) ;  /* 0xffffffb000007947 */ /* 0x000fea000383ffff */
.L_x_782:
        /* <DEDUP_REMOVED lines=8> */
.L_x_943:
[----:B------:R-:W-:Y:S05]  /*2b9a0*/  BSYNC B0 ;  /* 0x0000000000007941 */ /* 0x000fea0003800000 */
.L_x_942:
[----:B------:R-:W-:Y:S01]  /*2b9b0*/  IMAD.MOV.U32 R13, RZ, RZ, R16 ;  /* 0x000000ffff0d7224 */ /* 0x000fe200078e0010 */
[----:B------:R-:W-:Y:S01]  /*2b9c0*/  MOV R12, 0x1 ;  /* 0x00000001000c7802 */ /* 0x000fe20000000f00 */
[----:B------:R-:W-:Y:S01]  /*2b9d0*/  IMAD.MOV.U32 R11, RZ, RZ, 0x1f ;  /* 0x0000001fff0b7424 */ /* 0x000fe200078e00ff */
[----:B------:R-:W-:Y:S02]  /*2b9e0*/  MOV R15, 0xffffffff ;  /* 0xffffffff000f7802 */ /* 0x000fe40000000f00 */
[----:B------:R-:W-:Y:S02]  /*2b9f0*/  MOV R5, R14 ;  /* 0x0000000e00057202 */ /* 0x000fe40000000f00 */
[----:B------:R-:W-:-:S07]  /*2ba00*/  IADD3 R7, R19, R8, RZ ;  /* 0x0000000813077210 */ /* 0x000fce0007ffe0ff */
[----:B------:R-:W-:Y:S05]  /*2ba10*/  WARPSYNC.COLLECTIVE R15, `(.L_x_944) ;  /* 0x000000000f087348 */ /* 0x000fea0003c00000 */
[----:B------:R0:W1:Y:S02]  /*2ba20*/  SHFL.IDX P6, R14, R13, R12, R11 ;  /* 0x0000000c0d0e7389 */ /* 0x00006400000c000b */
[----:B01----:R-:W-:Y:S01]  /*2ba30*/  ENDCOLLECTIVE ;  /* 0x000000000000791b */ /* 0x003fe20003800000 */
.L_x_944:
[----:B------:R-:W-:Y:S01]  /*2ba40*/  ULDC UR4, c[0x0][0xc3c] ;  /* 0x00030f0000047ab9 */ /* 0x000fe20000000800 */
[----:B------:R-:W-:Y:S01]  /*2ba50*/  ULDC.64 UR6, c[0x0][0x208] ;  /* 0x0000820000067ab9 */ /* 0x000fe20000000a00 */
[----:B------:R-:W-:-:S13]  /*2ba60*/  ISETP.GE.OR P1, PT, R7, UR4, !P0 ;  /* 0x0000000407007c0c */ /* 0x000fda000c726670 */
[----:B------:R-:W0:Y:S01]  /*2ba70*/  @!P1 LDC.64 R2, c[0x0][0xc80] ;  /* 0x00032000ff029b82 */ /* 0x000e220000000a00 */
[----:B------:R-:W-:Y:S01]  /*2ba80*/  IMAD.MOV.U32 R4, RZ, RZ, RZ ;  /* 0x000000ffff047224 */ /* 0x000fe200078e00ff */
[----:B------:R-:W-:Y:S01]  /*2ba90*/  MOV R11, RZ ;  /* 0x000000ff000b7202 */ /* 0x000fe20000000f00 */
[----:B------:R-:W-:Y:S02]  /*2baa0*/  IMAD.MOV.U32 R0, RZ, RZ, R14 ;  /* 0x000000ffff007224 */ /* 0x000fe400078e000e */
[----:B0-----:R-:W-:-:S06]  /*2bab0*/  @!P1 IMAD.WIDE R2, R7, 0x4, R2 ;  /* 0x0000000407029825 */ /* 0x001fcc00078e0202 */
[----:B------:R-:W2:Y:S01]  /*2bac0*/  @!P1 LDG.E R2, desc[UR6][R2.64] ;  /* 0x0000000602029981 */ /* 0x000ea2000c1e1900 */
[C---:B------:R-:W-:Y:S02]  /*2bad0*/  ISETP.GE.U32.AND P2, PT, R8.reuse, 0x2, PT ;  /* 0x000000020800780c */ /* 0x040fe40003f46070 */
[C---:B------:R-:W-:Y:S02]  /*2bae0*/  ISETP.GE.U32.AND P3, PT, R8.reuse, 0x4, PT ;  /* 0x000000040800780c */ /* 0x040fe40003f66070 */
[C---:B------:R-:W-:Y:S02]  /*2baf0*/  ISETP.GE.U32.AND P4, PT, R8.reuse, 0x8, PT ;  /* 0x000000080800780c */ /* 0x040fe40003f86070 */
[C---:B------:R-:W-:Y:S02]  /*2bb00*/  ISETP.GE.U32.AND P5, PT, R8.reuse, 0x10, PT ;  /* 0x000000100800780c */ /* 0x040fe40003fa6070 */
[----:B--2---:R-:W-:Y:S02]  /*2bb10*/  @!P1 MOV R4, R2 ;  /* 0x0000000200049202 */ /* 0x004fe40000000f00 */
[----:B------:R-:W-:-:S03]  /*2bb20*/  ISETP.NE.AND P1, PT, R8, RZ, PT ;  /* 0x000000ff0800720c */ /* 0x000fc60003f25270 */
[----:B------:R-:W-:-:S10]  /*2bb30*/  IMAD.MOV.U32 R13, RZ, RZ, R4 ;  /* 0x000000ffff0d7224 */ /* 0x000fd400078e0004 */
[----:B------:R-:W-:Y:S05]  /*2bb40*/  WARPSYNC.COLLECTIVE R15, `(.L_x_945) ;  /* 0x000000000f087348 */ /* 0x000fea0003c00000 */
[----:B------:R0:W1:Y:S02]  /*2bb50*/  SHFL.UP P6, R14, R13, R12, R11 ;  /* 0x0400000c0d0e7389 */ /* 0x00006400000c000b */
[----:B01----:R-:W-:Y:S01]  /*2bb60*/  ENDCOLLECTIVE ;  /* 0x000000000000791b */ /* 0x003fe20003800000 */
.L_x_945:
[----:B------:R-:W-:Y:S01]  /*2bb70*/  IMAD.MOV.U32 R12, RZ, RZ, 0x2 ;  /* 0x00000002ff0c7424 */ /* 0x000fe200078e00ff */
[----:B------:R-:W-:-:S05]  /*2bb80*/  SEL R7, R14, RZ, P1 ;  /* 0x000000ff0e077207 */ /* 0x000fca0000800000 */
[----:B------:R-:W-:-:S05]  /*2bb90*/  IMAD.IADD R6, R4, 0x1, R7 ;  /* 0x0000000104067824 */ /* 0x000fca00078e0207 */
[----:B------:R-:W-:-:S07]  /*2bba0*/  MOV R13, R6 ;  /* 0x00000006000d7202 */ /* 0x000fce0000000f00 */
[----:B------:R-:W-:Y:S05]  /*2bbb0*/  WARPSYNC.COLLECTIVE R15, `(.L_x_946) ;  /* 0x000000000f087348 */ /* 0x000fea0003c00000 */
[----:B------:R0:W1:Y:S02]  /*2bbc0*/  SHFL.UP P6, R14, R13, R12, R11 ;  /* 0x0400000c0d0e7389 */ /* 0x00006400000c000b */
[----:B01----:R-:W-:Y:S01]  /*2bbd0*/  ENDCOLLECTIVE ;  /* 0x000000000000791b */ /* 0x003fe20003800000 */
.L_x_946:
[----:B------:R-:W-:Y:S02]  /*2bbe0*/  MOV R12, 0x4 ;  /* 0x00000004000c7802 */ /* 0x000fe40000000f00 */
[----:B------:R-:W-:-:S04]  /*2bbf0*/  SEL R7, R14, RZ, P2 ;  /* 0x000000ff0e077207 */ /* 0x000fc80001000000 */
[----:B------:R-:W-:-:S05]  /*2bc00*/  IADD3 R7, R6, R7, RZ ;  /* 0x0000000706077210 */ /* 0x000fca0007ffe0ff */
[----:B------:R-:W-:-:S07]  /*2bc10*/  IMAD.MOV.U32 R13, RZ, RZ, R7 ;  /* 0x000000ffff0d7224 */ /* 0x000fce00078e0007 */
[----:B------:R-:W-:Y:S05]  /*2bc20*/  WARPSYNC.COLLECTIVE R15, `(.L_x_947) ;  /* 0x000000000f087348 */ /* 0x000fea0003c00000 */
[----:B------:R0:W1:Y:S02]  /*2bc30*/  SHFL.UP P6, R14, R13, R12, R11 ;  /* 0x0400000c0d0e7389 */ /* 0x00006400000c000b */
[----:B01----:R-:W-:Y:S01]  /*2bc40*/  ENDCOLLECTIVE ;  /* 0x000000000000791b */ /* 0x003fe20003800000 */
.L_x_947:
[----:B------:R-:W-:Y:S01]  /*2bc50*/  IMAD.MOV.U32 R12, RZ, RZ, 0x8 ;  /* 0x00000008ff0c7424 */ /* 0x000fe200078e00ff */
[----:B------:R-:W-:-:S05]  /*2bc60*/  SEL R2, R14, RZ, P3 ;  /* 0x000000ff0e027207 */ /* 0x000fca0001800000 */
[----:B------:R-:W-:-:S05]  /*2bc70*/  IMAD.IADD R2, R7, 0x1, R2 ;  /* 0x0000000107027824 */ /* 0x000fca00078e0202 */
[----:B------:R-:W-:-:S07]  /*2bc80*/  MOV R13, R2 ;  /* 0x00000002000d7202 */ /* 0x000fce0000000f00 */
[----:B------:R-:W-:Y:S05]  /*2bc90*/  WARPSYNC.COLLECTIVE R15, `(.L_x_948) ;  /* 0x000000000f087348 */ /* 0x000fea0003c00000 */
[----:B------:R0:W1:Y:S02]  /*2bca0*/  SHFL.UP P6, R14, R13, R12, R11 ;  /* 0x0400000c0d0e7389 */ /* 0x00006400000c000b */
[----:B01----:R-:W-:Y:S01]  /*2bcb0*/  ENDCOLLECTIVE ;  /* 0x000000000000791b */ /* 0x003fe20003800000 */
.L_x_948:
[----:B------:R-:W-:Y:S02]  /*2bcc0*/  MOV R12, 0x10 ;  /* 0x00000010000c7802 */ /* 0x000fe40000000f00 */
[----:B------:R-:W-:-:S04]  /*2bcd0*/  SEL R3, R14, RZ, P4 ;  /* 0x000000ff0e037207 */ /* 0x000fc80002000000 */
[----:B------:R-:W-:-:S05]  /*2bce0*/  IADD3 R3, R2, R3, RZ ;  /* 0x0000000302037210 */ /* 0x000fca0007ffe0ff */
[----:B------:R-:W-:-:S07]  /*2bcf0*/  IMAD.MOV.U32 R13, RZ, RZ, R3 ;  /* 0x000000ffff0d7224 */ /* 0x000fce00078e0003 */
[----:B------:R-:W-:Y:S05]  /*2bd00*/  WARPSYNC.COLLECTIVE R15, `(.L_x_949) ;  /* 0x000000000f087348 */ /* 0x000fea0003c00000 */
[----:B------:R0:W1:Y:S02]  /*2bd10*/  SHFL.UP P6, R14, R13, R12, R11 ;  /* 0x0400000c0d0e7389 */ /* 0x00006400000c000b */
[----:B01----:R-:W-:Y:S01]  /*2bd20*/  ENDCOLLECTIVE ;  /* 0x000000000000791b */ /* 0x003fe20003800000 */
.L_x_949:
[----:B------:R-:W-:Y:S01]  /*2bd30*/  IMAD.MOV.U32 R12, RZ, RZ, 0x1f ;  /* 0x0000001fff0c7424 */ /* 0x000fe200078e00ff */
[----:B------:R-:W-:Y:S02]  /*2bd40*/  MOV R11, 0x1f ;  /* 0x0000001f000b7802 */ /* 0x000fe40000000f00 */
[----:B------:R-:W-:-:S05]  /*2bd50*/  SEL R2, R14, RZ, P5 ;  /* 0x000000ff0e027207 */ /* 0x000fca0002800000 */
[----:B------:R-:W-:-:S05]  /*2bd60*/  IMAD.IADD R2, R3, 0x1, R2 ;  /* 0x0000000103027824 */ /* 0x000fca00078e0202 */
[----:B------:R-:W-:-:S07]  /*2bd70*/  MOV R13, R2 ;  /* 0x00000002000d7202 */ /* 0x000fce0000000f00 */
[----:B------:R-:W-:Y:S05]  /*2bd80*/  WARPSYNC.COLLECTIVE R15, `(.L_x_950) ;  /* 0x000000000f087348 */ /* 0x000fea0003c00000 */
[----:B------:R0:W1:Y:S02]  /*2bd90*/  SHFL.IDX P6, R14, R13, R12, R11 ;  /* 0x0000000c0d0e7389 */ /* 0x00006400000c000b */
[----:B01----:R-:W-:Y:S01]  /*2bda0*/  ENDCOLLECTIVE ;  /* 0x000000000000791b */ /* 0x003fe20003800000 */
.L_x_950:
[----:B------:R-:W-:Y:S05]  /*2bdb0*/  BRA `(.L_x_951) ;  /* 0xffffffb000207947 */ /* 0x000fea000383ffff */
.L_x_787:
[----:B------:R-:W-:Y:S01]  /*2bdc0*/  BSSY B0, `(.L_x_952) ;  /* 0x0000008000007945 */ /* 0x000fe20003800000 */
[----:B-----5:R-:W-:Y:S01]  /*2bdd0*/  IMAD.MOV.U32 R13, RZ, RZ, R4 ;  /* 0x000000ffff0d7224 */ /* 0x020fe200078e0004 */
[----:B------:R-:W-:Y:S01]  /*2bde0*/  MOV R12, 0x1 ;  /* 0x00000001000c7802 */ /* 0x000fe20000000f00 */
[----:B------:R-:W-:Y:S01]  /*2bdf0*/  IMAD.MOV.U32 R11, RZ, RZ, RZ ;  /* 0x000000ffff0b7224 */ /* 0x000fe200078e00ff */
[----:B------:R-:W-:-:S07]  /*2be00*/  MOV R15, 0xffffffff ;  /* 0xffffffff000f7802 */ /* 0x000fce0000000f00 */
[----:B0-----:R-:W-:Y:S05]  /*2be10*/  WARPSYNC.COLLECTIVE R15, `(.L_x_953) ;  /* 0x000000000f087348 */ /* 0x001fea0003c00000 */
[----:B------:R1:W2:Y:S02]  /*2be20*/  SHFL.UP P6, R14, R13, R12, R11 ;  /* 0x0400000c0d0e7389 */ /* 0x0002a400000c000b */
[----:B012---:R-:W-:Y:S01]  /*2be30*/  ENDCOLLECTIVE ;  /* 0x000000000000791b */ /* 0x007fe20003800000 */
.L_x_953:
[----:B------:R-:W-:Y:S05]  /*2be40*/  BSYNC B0 ;  /* 0x0000000000007941 */ /* 0x000fea0003800000 */
.L_x_952:
[----:B------:R-:W-:Y:S01]  /*2be50*/  SEL R13, R14, RZ, P1 ;  /* 0x000000ff0e0d7207 */ /* 0x000fe20000800000 */
[----:B------:R-:W-:Y:S01]  /*2be60*/  IMAD.MOV.U32 R11, RZ, RZ, RZ ;  /* 0x000000ffff0b7224 */ /* 0x000fe200078e00ff */
[----:B------:R-:W-:Y:S02]  /*2be70*/  MOV R12, 0x2 ;  /* 0x00000002000c7802 */ /* 0x000fe40000000f00 */
[----:B------:R-:W-:Y:S01]  /*2be80*/  MOV R15, 0xffffffff ;  /* 0xffffffff000f7802 */ /* 0x000fe20000000f00 */
[----:B------:R-:W-:-:S07]  /*2be90*/  IMAD.IADD R13, R4, 0x1, R13 ;  /* 0x00000001040d7824 */ /* 0x000fce00078e020d */
[----:B------:R-:W-:Y:S05]  /*2bea0*/  WARPSYNC.COLLECTIVE R15, `(.L_x_954) ;  /* 0x000000000f087348 */ /* 0x000fea0003c00000 */
[----:B------:R0:W1:Y:S02]  /*2beb0*/  SHFL.UP P6, R14, R13, R12, R11 ;  /* 0x0400000c0d0e7389 */ /* 0x00006400000c000b */
[----:B01----:R-:W-:Y:S01]  /*2bec0*/  ENDCOLLECTIVE ;  /* 0x000000000000791b */ /* 0x003fe20003800000 */
.L_x_954:
[----:B------:R-:W-:Y:S01]  /*2bed0*/  IMAD.MOV.U32 R12, RZ, RZ, 0x4 ;  /* 0x00000004ff0c7424 */ /* 0x000fe200078e00ff */
[----:B------:R-:W-:-:S05]  /*2bee0*/  SEL R0, R14, RZ, P2 ;  /* 0x000000ff0e007207 */ /* 0x000fca0001000000 */
[----:B------:R-:W-:-:S05]  /*2bef0*/  IMAD.IADD R0, R13, 0x1, R0 ;  /* 0x000000010d007824 */ /* 0x000fca00078e0200 */
[----:B------:R-:W-:-:S07]  /*2bf00*/  MOV R13, R0 ;  /* 0x00000000000d7202 */ /* 0x000fce0000000f00 */
[----:B------:R-:W-:Y:S05]  /*2bf10*/  WARPSYNC.COLLECTIVE R15, `(.L_x_955) ;  /* 0x000000000f087348 */ /* 0x000fea0003c00000 */
[----:B------:R0:W1:Y:S02]  /*2bf20*/  SHFL.UP P6, R14, R13, R12, R11 ;  /* 0x0400000c0d0e7389 */ /* 0x00006400000c000b */
[----:B01----:R-:W-:Y:S01]  /*2bf30*/  ENDCOLLECTIVE ;  /* 0x000000000000791b */ /* 0x003fe20003800000 */
.L_x_955:
[----:B------:R-:W-:Y:S02]  /*2bf40*/  MOV R12, 0x8 ;  /* 0x00000008000c7802 */ /* 0x000fe40000000f00 */
[----:B------:R-:W-:-:S04]  /*2bf50*/  SEL R3, R14, RZ, P3 ;  /* 0x000000ff0e037207 */ /* 0x000fc80001800000 */
[----:B------:R-:W-:-:S05]  /*2bf60*/  IADD3 R2, R0, R3, RZ ;  /* 0x0000000300027210 */ /* 0x000fca0007ffe0ff */
[----:B------:R-:W-:-:S07]  /*2bf70*/  IMAD.MOV.U32 R13, RZ, RZ, R2 ;  /* 0x000000ffff0d7224 */ /* 0x000fce00078e0002 */
[----:B------:R-:W-:Y:S05]  /*2bf80*/  WARPSYNC.COLLECTIVE R15, `(.L_x_956) ;  /* 0x000000000f087348 */ /* 0x000fea0003c00000 */
[----:B------:R0:W1:Y:S02]  /*2bf90*/  SHFL.UP P6, R14, R13, R12, R11 ;  /* 0x0400000c0d0e7389 */ /* 0x00006400000c000b */
[----:B01----:R-:W-:Y:S01]  /*2bfa0*/  ENDCOLLECTIVE ;  /* 0x000000000000791b */ /* 0x003fe20003800000 */
.L_x_956:
[----:B------:R-:W-:Y:S01]  /*2bfb0*/  IMAD.MOV.U32 R12, RZ, RZ, 0x10 ;  /* 0x00000010ff0c7424 */ /* 0x000fe200078e00ff */
[----:B------:R-:W-:-:S05]  /*2bfc0*/  SEL R3, R14, RZ, P4 ;  /* 0x000000ff0e037207 */ /* 0x000fca0002000000 */
[----:B------:R-:W-:-:S05]  /*2bfd0*/  IMAD.IADD R3, R2, 0x1, R3 ;  /* 0x0000000102037824 */ /* 0x000fca00078e0203 */
[----:B------:R-:W-:-:S07]  /*2bfe0*/  MOV R13, R3 ;  /* 0x00000003000d7202 */ /* 0x000fce0000000f00 */
[----:B------:R-:W-:Y:S05]  /*2bff0*/  WARPSYNC.COLLECTIVE R15, `(.L_x_957) ;  /* 0x000000000f087348 */ /* 0x000fea0003c00000 */
[----:B------:R0:W1:Y:S02]  /*2c000*/  SHFL.UP P6, R14, R13, R12, R11 ;  /* 0x0400000c0d0e7389 */ /* 0x00006400000c000b */
[----:B01----:R-:W-:Y:S01]  /*2c010*/  ENDCOLLECTIVE ;  /* 0x000000000000791b */ /* 0x003fe20003800000 */
.L_x_957:
[----:B------:R-:W-:Y:S01]  /*2c020*/  MOV R12, 0x1f ;  /* 0x0000001f000c7802 */ /* 0x000fe20000000f00 */
[----:B------:R-:W-:Y:S01]  /*2c030*/  IMAD.MOV.U32 R11, RZ, RZ, 0x1f ;  /* 0x0000001fff0b7424 */ /* 0x000fe200078e00ff */
[----:B------:R-:W-:-:S04]  /*2c040*/  SEL R2, R14, RZ, P5 ;  /* 0x000000ff0e027207 */ /* 0x000fc80002800000 */
[----:B------:R-:W-:-:S05]  /*2c050*/  IADD3 R2, R3, R2, RZ ;  /* 0x0000000203027210 */ /* 0x000fca0007ffe0ff */
[----:B------:R-:W-:-:S07]  /*2c060*/  IMAD.MOV.U32 R13, RZ, RZ, R2 ;  /* 0x000000ffff0d7224 */ /* 0x000fce00078e0002 */
[----:B------:R-:W-:Y:S05]  /*2c070*/  WARPSYNC.COLLECTIVE R15, `(.L_x_958) ;  /* 0x000000000f087348 */ /* 0x000fea0003c00000 */
[----:B------:R0:W1:Y:S02]  /*2c080*/  SHFL.IDX P6, R14, R13, R12, R11 ;  /* 0x0000000c0d0e7389 */ /* 0x00006400000c000b */
[----:B01----:R-:W-:Y:S01]  /*2c090*/  ENDCOLLECTIVE ;  /* 0x000000000000791b */ /* 0x003fe20003800000 */
.L_x_958:
[----:B------:R-:W-:Y:S05]  /*2c0a0*/  BRA `(.L_x_959) ;  /* 0xffffffb000047947 */ /* 0x000fea000383ffff */
.L_x_789:
[----:B------:R-:W-:Y:S01]  /*2c0b0*/  BSSY B0, `(.L_x_960) ;  /* 0x0000006000007945 */ /* 0x000fe20003800000 */
[----:B------:R-:W-:Y:S02]  /*2c0c0*/  PLOP3.LUT P6, PT, P6, PT, PT, 0x8, 0x0 ;  /* 0x000000000000781c */ /* 0x000fe400037ce170 */
[----:B------:R-:W-:-:S11]  /*2c0d0*/  MOV R15, 0xffffffff ;  /* 0xffffffff000f7802 */ /* 0x000fd60000000f00 */
[----:B0-----:R-:W-:Y:S05]  /*2c0e0*/  WARPSYNC.COLLECTIVE R15, `(.L_x_961) ;  /* 0x000000000f087348 */ /* 0x001fea0003c00000 */
[----:B------:R-:W-:Y:S01]  /*2c0f0*/  VOTE.ANY R14, PT, P6 ;  /* 0x00000000000e7806 */ /* 0x000fe200030e0100 */
[----:B0-----:R-:W-:Y:S06]  /*2c100*/  ENDCOLLECTIVE ;  /* 0x000000000000791b */ /* 0x001fec0003800000 */
.L_x_961:
[----:B------:R-:W-:Y:S05]  /*2c110*/  BSYNC B0 ;  /* 0x0000000000007941 */ /* 0x000fea0003800000 */
.L_x_960:
[----:B------:R-:W-:Y:S01]  /*2c120*/  IMAD.MOV.U32 R3, RZ, RZ, R14 ;  /* 0x000000ffff037224 */ /* 0x000fe200078e000e */
[----:B------:R-:W-:Y:S01]  /*2c130*/  MOV R13, R4 ;  /* 0x00000004000d7202 */ /* 0x000fe20000000f00 */
[----:B------:R-:W-:Y:S01]  /*2c140*/  IMAD.MOV.U32 R15, RZ, RZ, -0x1 ;  /* 0xffffffffff0f7424 */ /* 0x000fe200078e00ff */
[----:B------:R-:W-:Y:S01]  /*2c150*/  MOV R11, 0x1f ;  /* 0x0000001f000b7802 */ /* 0x000fe20000000f00 */
[----:B------:R-:W0:Y:S02]  /*2c160*/  POPC R0, R3 ;  /* 0x0000000300007309 */ /* 0x000e240000000000 */
[----:B0-----:R-:W-:-:S07]  /*2c170*/  IMAD.MOV.U32 R12, RZ, RZ, R0 ;  /* 0x000000ffff0c7224 */ /* 0x001fce00078e0000 */
[----:B------:R-:W-:Y:S05]  /*2c180*/  WARPSYNC.COLLECTIVE R15, `(.L_x_962) ;  /* 0x000000000f087348 */ /* 0x000fea0003c00000 */
[----:B------:R0:W1:Y:S02]  /*2c190*/  SHFL.IDX P6, R14, R13, R12, R11 ;  /* 0x0000000c0d0e7389 */ /* 0x00006400000c000b */
[----:B01----:R-:W-:Y:S01]  /*2c1a0*/  ENDCOLLECTIVE ;  /* 0x000000000000791b */ /* 0x003fe20003800000 */
.L_x_962:
[----:B------:R-:W-:Y:S01]  /*2c1b0*/  MOV R4, R14 ;  /* 0x0000000e00047202 */ /* 0x000fe20000000f00 */
[----:B------:R-:W-:Y:S06]  /*2c1c0*/  BRA `(.L_x_963) ;  /* 0xffffffac00f47947 */ /* 0x000fec000383ffff */
.L_x_791:
[----:B------:R-:W-:Y:S01]  /*2c1d0*/  BSSY B0, `(.L_x_964) ;  /* 0x0000007000007945 */ /* 0x000fe20003800000 */
[----:B------:R-:W-:Y:S01]  /*2c1e0*/  IMAD.MOV.U32 R13, RZ, RZ, R2 ;  /* 0x000000ffff0d7224 */ /* 0x000fe200078e0002 */
[----:B------:R-:W-:Y:S01]  /*2c1f0*/  MOV R11, 0x1f ;  /* 0x0000001f000b7802 */ /* 0x000fe20000000f00 */
[----:B------:R-:W-:-:S07]  /*2c200*/  IMAD.MOV.U32 R15, RZ, RZ, -0x1 ;  /* 0xffffffffff0f7424 */ /* 0x000fce00078e00ff */
[----:B012---:R-:W-:Y:S05]  /*2c210*/  WARPSYNC.COLLECTIVE R15, `(.L_x_965) ;  /* 0x000000000f087348 */ /* 0x007fea0003c00000 */
[----:B------:R3:W4:Y:S02]  /*2c220*/  SHFL.IDX P6, R14, R13, R12, R11 ;  /* 0x0000000c0d0e7389 */ /* 0x00072400000c000b */
[----:B01234-:R-:W-:Y:S01]  /*2c230*/  ENDCOLLECTIVE ;  /* 0x000000000000791b */ /* 0x01ffe20003800000 */
.L_x_965:
[----:B------:R-:W-:Y:S05]  /*2c240*/  BSYNC B0 ;  /* 0x0000000000007941 */ /* 0x000fea0003800000 */
.L_x_964:
[----:B------:R-:W-:Y:S05]  /*2c250*/  BRA `(.L_x_790) ;  /* 0xffffffac00ec7947 */ /* 0x000fea000383ffff */
.L_x_795:
[----:B0-----:R0:W1:Y:S02]  /*2c260*/  SYNCS.PHASECHK.TRANS64.TRYWAIT P0, [R5+URZ+0x38820], R0 ;  /* 0x03882000050075a7 */ /* 0x001064000800017f */
[----:B-1----:R-:W-:Y:S05]  /*2c270*/  @!P0 NANOSLEEP.SYNCS 0x989680 ;  /* 0x009896800000895d */ /* 0x002fea0003900000 */
[----:B------:R-:W1:Y:S02]  /*2c280*/  @!P0 SYNCS.PHASECHK.TRANS64 P0, [R5+URZ+0x38820], R0 ;  /* 0x03882000050085a7 */ /* 0x000e64000800007f */
[----:B-1----:R-:W-:Y:S05]  /*2c290*/  @!P0 BRA `(.L_x_795) ;  /* 0xfffffffc00f08947 */ /* 0x002fea000383ffff */
[----:B------:R-:W-:Y:S05]  /*2c2a0*/  BRA `(.L_x_966) ;  /* 0xffffffb000d87947 */ /* 0x000fea000383ffff */
.L_x_796:
[----:B------:R-:W1:Y:S01]  /*2c2b0*/  S2R R2, SR_TID.X ;  /* 0x0000000000027919 */ /* 0x000e620000002100 */
[----:B------:R-:W-:Y:S01]  /*2c2c0*/  BSSY B0, `(.L_x_967) ;  /* 0x000000a000007945 */ /* 0x000fe20003800000 */
[----:B------:R-:W-:Y:S01]  /*2c2d0*/  IMAD.MOV.U32 R12, RZ, RZ, RZ ;  /* 0x000000ffff0c7224 */ /* 0x000fe200078e00ff */
[----:B------:R-:W-:Y:S01]  /*2c2e0*/  MOV R11, 0x1f ;  /* 0x0000001f000b7802 */ /* 0x000fe20000000f00 */
[----:B------:R-:W-:Y:S01]  /*2c2f0*/  IMAD.MOV.U32 R15, RZ, RZ, -0x1 ;  /* 0xffffffffff0f7424 */ /* 0x000fe200078e00ff */
[----:B-1----:R-:W-:-:S04]  /*2c300*/  SHF.R.U32.HI R2, RZ, 0x5, R2 ;  /* 0x00000005ff027819 */ /* 0x002fc80000011602 */
[----:B------:R-:W-:-:S04]  /*2c310*/  LOP3.LUT R2, R2, 0x3, RZ, 0xc0, !PT ;  /* 0x0000000302027812 */ /* 0x000fc800078ec0ff */
[----:B------:R-:W-:-:S07]  /*2c320*/  MOV R13, R2 ;  /* 0x00000002000d7202 */ /* 0x000fce0000000f00 */
[----:B0-2---:R-:W-:Y:S05]  /*2c330*/  WARPSYNC.COLLECTIVE R15, `(.L_x_968) ;  /* 0x000000000f087348 */ /* 0x005fea0003c00000 */
[----:B------:R1:W3:Y:S02]  /*2c340*/  SHFL.IDX P6, R14, R13, R12, R11 ;  /* 0x0000000c0d0e7389 */ /* 0x0002e400000c000b */
[----:B0123--:R-:W-:Y:S01]  /*2c350*/  ENDCOLLECTIVE ;  /* 0x000000000000791b */ /* 0x00ffe20003800000 */
.L_x_968:
[----:B------:R-:W-:Y:S05]  /*2c360*/  BSYNC B0 ;  /* 0x0000000000007941 */ /* 0x000fea0003800000 */
.L_x_967:
[----:B------:R-:W-:Y:S05]  /*2c370*/  BRA `(.L_x_969) ;  /* 0xffffffb000c07947 */ /* 0x000fea000383ffff */
.L_x_797:
[----:B------:R-:W-:Y:S01]  /*2c380*/  BSSY B0, `(.L_x_970) ;  /* 0x0000006000007945 */ /* 0x000fe20003800000 */
[----:B------:R-:W-:-:S07]  /*2c390*/  MOV R15, 0xffffffff ;  /* 0xffffffff000f7802 */ /* 0x000fce0000000f00 */
[----:B0-2---:R-:W-:Y:S05]  /*2c3a0*/  WARPSYNC.COLLECTIVE R15, `(.L_x_971) ;  /* 0x000000000f0c7348 */ /* 0x005fea0003c00000 */
[----:B------:R-:W-:Y:S02]  /*2c3b0*/  ELECT P6, UR62, PT ;  /* 0x00000000003e782f */ /* 0x000fe400038c0000 */
[----:B------:R-:W-:Y:S01]  /*2c3c0*/  MOV R14, UR62 ;  /* 0x0000003e000e7c02 */ /* 0x000fe20008000f00 */
[----:B0-2---:R-:W-:Y:S10]  /*2c3d0*/  ENDCOLLECTIVE ;  /* 0x000000000000791b */ /* 0x005ff40003800000 */
.L_x_971:
[----:B------:R-:W-:Y:S05]  /*2c3e0*/  BSYNC B0 ;  /* 0x0000000000007941 */ /* 0x000fea0003800000 */
.L_x_970:
[----:B------:R-:W-:Y:S05]  /*2c3f0*/  BRA `(.L_x_972) ;  /* 0xffffffb000b47947 */ /* 0x000fea000383ffff */
.L_x_799:
[----:B0-----:R0:W1:Y:S02]  /*2c400*/  SYNCS.PHASECHK.TRANS64.TRYWAIT P1, [R3+URZ+0x38840], R2 ;  /* 0x03884002030075a7 */ /* 0x001064000802017f */
[----:B-1----:R-:W-:Y:S05]  /*2c410*/  @!P1 NANOSLEEP.SYNCS 0x989680 ;  /* 0x009896800000995d */ /* 0x002fea0003900000 */
[----:B------:R-:W1:Y:S02]  /*2c420*/  @!P1 SYNCS.PHASECHK.TRANS64 P1, [R3+URZ+0x38840], R2 ;  /* 0x03884002030095a7 */ /* 0x000e64000802007f */
[----:B-1----:R-:W-:Y:S05]  /*2c430*/  @!P1 BRA `(.L_x_799) ;  /* 0xfffffffc00f09947 */ /* 0x002fea000383ffff */
[----:B------:R-:W-:Y:S05]  /*2c440*/  BRA `(.L_x_973) ;  /* 0xffffffb000d47947 */ /* 0x000fea000383ffff */
.L_x_801:
[----:B-1----:R1:W3:Y:S02]  /*2c450*/  SYNCS.PHASECHK.TRANS64.TRYWAIT P1, [R27+URZ+0x38840], R0 ;  /* 0x038840001b0075a7 */ /* 0x0022e4000802017f */
[----:B---3--:R-:W-:Y:S05]  /*2c460*/  @!P1 NANOSLEEP.SYNCS 0x989680 ;  /* 0x009896800000995d */ /* 0x008fea0003900000 */
[----:B------:R-:W3:Y:S02]  /*2c470*/  @!P1 SYNCS.PHASECHK.TRANS64 P1, [R27+URZ+0x38840], R0 ;  /* 0x038840001b0095a7 */ /* 0x000ee4000802007f */
[----:B---3--:R-:W-:Y:S05]  /*2c480*/  @!P1 BRA `(.L_x_801) ;  /* 0xfffffffc00f09947 */ /* 0x008fea000383ffff */
[----:B------:R-:W-:Y:S05]  /*2c490*/  BRA `(.L_x_974) ;  /* 0xffffffb000e07947 */ /* 0x000fea000383ffff */
.L_x_803:
[----:B---3--:R3:W4:Y:S02]  /*2c4a0*/  SYNCS.PHASECHK.TRANS64.TRYWAIT P1, [R3+URZ+0x38860], R2 ;  /* 0x03886002030075a7 */ /* 0x008724000802017f */
[----:B----4-:R-:W-:Y:S05]  /*2c4b0*/  @!P1 NANOSLEEP.SYNCS 0x989680 ;  /* 0x009896800000995d */ /* 0x010fea0003900000 */
[----:B------:R-:W4:Y:S02]  /*2c4c0*/  @!P1 SYNCS.PHASECHK.TRANS64 P1, [R3+URZ+0x38860], R2 ;  /* 0x03886002030095a7 */ /* 0x000f24000802007f */
[----:B----4-:R-:W-:Y:S05]  /*2c4d0*/  @!P1 BRA `(.L_x_803) ;  /* 0xfffffffc00f09947 */ /* 0x010fea000383ffff */
[----:B------:R-:W-:Y:S05]  /*2c4e0*/  BRA `(.L_x_975) ;  /* 0xffffffb000dc7947 */ /* 0x000fea000383ffff */
.L_x_976:
        /* <DEDUP_REMOVED lines=9> */
.L_x_15840:


//--------------------- .text._ZN7cutlass13device_kernelIN5flash11enable_sm90INS1_16FlashAttnFwdSm90INS1_25CollectiveMainloopFwdSm90ILi2EN4cute5tupleIJNS5_1CILi1EEES8_S8_EEENS6_IJNS7_ILi128EEENS7_ILi64EEENS7_ILi256EEEEEELi256ENS_6half_tEfNS_4arch4Sm90ELb0ELb1ELb1ELb0ELb1ELb0ELb0ELb1ELb1ELb1ELb0ELb0EEENS1_21CollectiveEpilogueFwdINS6_IJSA_SC_SB_EEES9_SE_SG_Li256ELb0ELb1ELb0ELb0EEENS1_30DynamicPersistentTileSchedulerILi256ELi128ELb0ELb1ELb1EEEEEEEEEvNT_6ParamsE --------------------------
	.section	.text._ZN7cutlass13device_kernelIN5flash11enable_sm90INS1_16FlashAttnFwdSm90INS1_25CollectiveMainloopFwdSm90ILi2EN4cute5tupleIJNS5_1CILi1EEES8_S8_EEENS6_IJNS7_ILi128EEENS7_ILi64EEENS7_ILi256EEEEEELi256ENS_6half_tEfNS_4arch4Sm90ELb0ELb1ELb1ELb0ELb1ELb0ELb0ELb1ELb1ELb1ELb0ELb0EEENS1_21CollectiveEpilogueFwdINS6_IJSA_SC_SB_EEES9_SE_SG_Li256ELb0ELb1ELb0ELb0EEENS1_30DynamicPersistentTileSchedulerILi256ELi128ELb0ELb1ELb1EEEEEEEEEvNT_6ParamsE,"ax",@progbits
	.align	128
.text._ZN7cutlass13device_kernelIN5flash11enable_sm90INS1_16FlashAttnFwdSm90INS1_25CollectiveMainloopFwdSm90ILi2EN4cute5tupleIJNS5_1CILi1EEES8_S8_EEENS6_IJNS7_ILi128EEENS7_ILi64EEENS7_ILi256EEEEEELi256ENS_6half_tEfNS_4arch4Sm90ELb0ELb1ELb1ELb0ELb1ELb0ELb0ELb1ELb1ELb1ELb0ELb0EEENS1_21CollectiveEpilogueFwdINS6_IJSA_SC_SB_EEES9_SE_SG_Li256ELb0ELb1ELb0ELb0EEENS1_30DynamicPersistentTileSchedulerILi256ELi128ELb0ELb1ELb1EEEEEEEEEvNT_6ParamsE:
        .type           _ZN7cutlass13device_kernelIN5flash11enable_sm90INS1_16FlashAttnFwdSm90INS1_25CollectiveMainloopFwdSm90ILi2EN4cute5tupleIJNS5_1CILi1EEES8_S8_EEENS6_IJNS7_ILi128EEENS7_ILi64EEENS7_ILi256EEEEEELi256ENS_6half_tEfNS_4arch4Sm90ELb0ELb1ELb1ELb0ELb1ELb0ELb0ELb1ELb1ELb1ELb0ELb0EEENS1_21CollectiveEpilogueFwdINS6_IJSA_SC_SB_EEES9_SE_SG_Li256ELb0ELb1ELb0ELb0EEENS1_30DynamicPersistentTileSchedulerILi256ELi128ELb0ELb1ELb1EEEEEEEEEvNT_6ParamsE,@function
        .size           _ZN7cutlass13device_kernelIN5flash11enable_sm90INS1_16FlashAttnFwdSm90INS1_25CollectiveMainloopFwdSm90ILi2EN4cute5tupleIJNS5_1CILi1EEES8_S8_EEENS6_IJNS7_ILi128EEENS7_ILi64EEENS7_ILi256EEEEEELi256ENS_6half_tEfNS_4arch4Sm90ELb0ELb1ELb1ELb0ELb1ELb0ELb0ELb1ELb1ELb1ELb0ELb0EEENS1_21CollectiveEpilogueFwdINS6_IJSA_SC_SB_EEES9_SE_SG_Li256ELb0ELb1ELb0ELb0EEENS1_30DynamicPersistentTileSchedulerILi256ELi128ELb0ELb1ELb1EEEEEEEEEvNT_6ParamsE,(.L_x_15841 - _ZN7cutlass13device_kernelIN5flash11enable_sm90INS1_16FlashAttnFwdSm90INS1_25CollectiveMainloopFwdSm90ILi2EN4cute5tupleIJNS5_1CILi1EEES8_S8_EEENS6_IJNS7_ILi128EEENS7_ILi64EEENS7_ILi256EEEEEELi256ENS_6half_tEfNS_4arch4Sm90ELb0ELb1ELb1ELb0ELb1ELb0ELb0ELb1ELb1ELb1ELb0ELb0EEENS1_21CollectiveEpilogueFwdINS6_IJSA_SC_SB_EEES9_SE_SG_Li256ELb0ELb1ELb0ELb0EEENS1_30DynamicPersistentTileSchedulerILi256ELi128ELb0ELb1ELb1EEEEEEEEEvNT_6ParamsE)
        .other          _ZN7cutlass13device_kernelIN5flash11enable_sm90INS1_16FlashAttnFwdSm90INS1_25CollectiveMainloopFwdSm90ILi2EN4cute5tupleIJNS5_1CILi1EEES8_S8_EEENS6_IJNS7_ILi128EEENS7_ILi64EEENS7_ILi256EEEEEELi256ENS_6half_tEfNS_4arch4Sm90ELb0ELb1ELb1ELb0ELb1ELb0ELb0ELb1ELb1ELb1ELb0ELb0EEENS1_21CollectiveEpilogueFwdINS6_IJSA_SC_SB_EEES9_SE_SG_Li256ELb0ELb1ELb0ELb0EEENS1_30DynamicPersistentTileSchedulerILi256ELi128ELb0ELb1ELb1EEEEEEEEEvNT_6ParamsE,@"STO_CUDA_ENTRY STV_DEFAULT"
_ZN7cutlass13device_kernelIN5flash11enable_sm90INS1_16FlashAttnFwdSm90INS1_25CollectiveMainloopFwdSm90ILi2EN4cute5tupleIJNS5_1CILi1EEES8_S8_EEENS6_IJNS7_ILi128EEENS7_ILi64EEENS7_ILi256EEEEEELi256ENS_6half_tEfNS_4arch4Sm90ELb0ELb1ELb1ELb0ELb1ELb0ELb0ELb1ELb1ELb1ELb0ELb0EEENS1_21CollectiveEpilogueFwdINS6_IJSA_SC_SB_EEES9_SE_SG_Li256ELb0ELb1ELb0ELb0EEENS1_30DynamicPersistentTileSchedulerILi256ELi128ELb0ELb1ELb1EEEEEEEEEvNT_6ParamsE:
        /* <DEDUP_REMOVED lines=45> */
.L_x_977:
        /* <DEDUP_REMOVED lines=22> */
.L_x_978:
        /* <DEDUP_REMOVED lines=18> */
.L_x_979:
        /* <DEDUP_REMOVED lines=22> */
.L_x_980:
        /* <DEDUP_REMOVED lines=23> */
.L_x_981:
        /* <DEDUP_REMOVED lines=10> */
.L_x_983:
[----:B------:R-:W-:-:S08]  /*08c0*/  NOP ;  /* 0x0000000000007918 */ /* 0x000fd00000000000 */
[----:B------:R-:W1:Y:S02]  /*08d0*/  USETMAXREG.TRY_ALLOC.CTAPOOL UP0, 0xe8 ;  /* 0x000000e8000079c8 */ /* 0x000e640008000600 */
[----:B-1----:R-:W-:-:S13]  /*08e0*/  PLOP3.LUT P0, PT, PT, PT, UP0, 0x80, 0x0 ;  /* 0x000000000000781c */ /* 0x002fda0003f0f008 */
[----:B------:R-:W-:Y:S05]  /*08f0*/  @!P0 BRA `(.L_x_983) ;  /* 0xfffffffc00f08947 */ /* 0x000fea000383ffff */
[----:B------:R-:W1:Y:S08]  /*0900*/  S2UR UR4, SR_CTAID.X ;  /* 0x00000000000479c3 */ /* 0x000e700000002500 */
[----:B------:R-:W-:Y:S08]  /*0910*/  BAR.ARV 0x4, 0x180 ;  /* 0x0106000000007b1d */ /* 0x000ff00000002000 */
[----:B------:R-:W1:Y:S08]  /*0920*/  LDC R0, c[0x0][0xc38] ;  /* 0x00030e00ff007b82 */ /* 0x000e700000000800 */
[----:B------:R-:W-:Y:S06]  /*0930*/  BAR.ARV 0x8, 0x180 ;  /* 0x0206000000007b1d */ /* 0x000fec0000002000 */
[----:B-1----:R-:W-:-:S13]  /*0940*/  ISETP.LE.AND P0, PT, R0, UR4, PT ;  /* 0x0000000400007c0c */ /* 0x002fda000bf03270 */
[----:B------:R-:W-:Y:S05]  /*0950*/  @P0 EXIT ;  /* 0x000000000000094d */ /* 0x000fea0003800000 */
[----:B0-----:R-:W2:Y:S01]  /*0960*/  LDL R2, [R1+0x4] ;  /* 0x0000040001027983 */ /* 0x001ea20000100800 */
[----:B------:R-:W-:Y:S01]  /*0970*/  VIADD R219, R5, 0xffffff80 ;  /* 0xffffff8005db7836 */ /* 0x000fe20000000000 */
[----:B------:R-:W-:Y:S01]  /*0980*/  UMOV UR39, URZ ;  /* 0x0000003f00277c82 */ /* 0x000fe20008000000 */
[----:B------:R-:W-:-:S03]  /*0990*/  UMOV UR38, URZ ;  /* 0x0000003f00267c82 */ /* 0x000fc60008000000 */
[----:B------:R-:W-:-:S04]  /*09a0*/  SHF.R.S32.HI R0, RZ, 0x1f, R219 ;  /* 0x0000001fff007819 */ /* 0x000fc800000114db */
[CC--:B------:R-:W-:Y:S02]  /*09b0*/  LEA.HI R3, R0.reuse, R219.reuse, RZ, 0x4 ;  /* 0x000000db00037211 */ /* 0x0c0fe400078f20ff */
[CC--:B------:R-:W-:Y:S02]  /*09c0*/  LEA.HI R4, R0.reuse, R219.reuse, RZ, 0x5 ;  /* 0x000000db00047211 */ /* 0x0c0fe400078f28ff */
[----:B------:R-:W-:Y:S02]  /*09d0*/  SHF.R.S32.HI R6, RZ, 0x4, R3 ;  /* 0x00000004ff067819 */ /* 0x000fe40000011403 */
[----:B------:R-:W-:Y:S01]  /*09e0*/  LEA.HI R11, R0, R219, RZ, 0x2 ;  /* 0x000000db000b7211 */ /* 0x000fe200078f10ff */
[----:B------:R-:W-:Y:S01]  /*09f0*/  IMAD.SHL.U32 R5, R4, 0x20, RZ ;  /* 0x0000002004057824 */ /* 0x000fe200078e00ff */
[C---:B------:R-:W-:Y:S02]  /*0a00*/  LOP3.LUT R4, R3.reuse, 0x3fffff0, RZ, 0xc0, !PT ;  /* 0x03fffff003047812 */ /* 0x040fe400078ec0ff */
[----:B------:R-:W-:-:S02]  /*0a10*/  LEA.HI R3, R3, R6, RZ, 0x1 ;  /* 0x0000000603037211 */ /* 0x000fc400078f08ff */
[----:B------:R-:W-:Y:S01]  /*0a20*/  LOP3.LUT R5, R5, 0xfffffc00, RZ, 0xc0, !PT ;  /* 0xfffffc0005057812 */ /* 0x000fe200078ec0ff */
[----:B------:R-:W-:Y:S01]  /*0a30*/  IMAD.IADD R4, R219, 0x1, -R4 ;  /* 0x00000001db047824 */ /* 0x000fe200078e0a04 */
[----:B------:R-:W-:-:S04]  /*0a40*/  LOP3.LUT R3, R3, 0x1ffffffe, RZ, 0xc0, !PT ;  /* 0x1ffffffe03037812 */ /* 0x000fc800078ec0ff */
[----:B------:R-:W-:Y:S01]  /*0a50*/  LEA R4, R4, R5, 0x6 ;  /* 0x0000000504047211 */ /* 0x000fe200078e30ff */
[----:B------:R-:W-:Y:S01]  /*0a60*/  IMAD.IADD R3, R6, 0x1, -R3 ;  /* 0x0000000106037824 */ /* 0x000fe200078e0a03 */
[----:B------:R-:W-:-:S03]  /*0a70*/  LOP3.LUT R6, R11, 0xfffffffc, RZ, 0xc0, !PT ;  /* 0xfffffffc0b067812 */ /* 0x000fc600078ec0ff */
[----:B------:R-:W-:Y:S02]  /*0a80*/  IMAD R213, R3, 0x8, R4 ;  /* 0x0000000803d57824 */ /* 0x000fe400078e0204 */
[----:B------:R-:W-:Y:S01]  /*0a90*/  IMAD.IADD R5, R219, 0x1, -R6 ;  /* 0x00000001db057824 */ /* 0x000fe200078e0a06 */
[----:B--2---:R-:W-:Y:S02]  /*0aa0*/  R2UR UR5, R2 ;  /* 0x00000000020572ca */ /* 0x004fe400000e0000 */
[CC--:B------:R-:W-:Y:S02]  /*0ab0*/  LEA.HI R2, R0.reuse, R219.reuse, RZ, 0x7 ;  /* 0x000000db00027211 */ /* 0x0c0fe400078f38ff */
[----:B------:R-:W-:Y:S02]  /*0ac0*/  LEA.HI R0, R0, R219, RZ, 0x3 ;  /* 0x000000db00007211 */ /* 0x000fe400078f18ff */
[----:B------:R-:W-:Y:S02]  /*0ad0*/  LOP3.LUT R210, R2, 0xffffff80, RZ, 0xc0, !PT ;  /* 0xffffff8002d27812 */ /* 0x000fe400078ec0ff */
[----:B------:R-:W-:-:S02]  /*0ae0*/  SHF.R.S32.HI R211, RZ, 0x7, R2 ;  /* 0x00000007ffd37819 */ /* 0x000fc40000011402 */
[----:B------:R-:W-:Y:S01]  /*0af0*/  SHF.R.S32.HI R208, RZ, 0x3, R0 ;  /* 0x00000003ffd07819 */ /* 0x000fe20000011400 */
[----:B------:R-:W-:Y:S01]  /*0b00*/  IMAD.IADD R210, R219, 0x1, -R210 ;  /* 0x00000001dbd27824 */ /* 0x000fe200078e0ad2 */
[----:B------:R-:W-:Y:S01]  /*0b10*/  LEA.HI R2, R2, R211, RZ, 0x1 ;  /* 0x000000d302027211 */ /* 0x000fe200078f08ff */
[----:B------:R-:W-:-:S03]  /*0b20*/  ULOP3.LUT UR6, UR5, 0x1, URZ, 0xfc, !UPT ;  /* 0x0000000105067892 */ /* 0x000fc6000f8efc3f */
[----:B------:R-:W-:Y:S01]  /*0b30*/  SHF.R.S32.HI R7, RZ, 0x1f, R210 ;  /* 0x0000001fff077819 */ /* 0x000fe200000114d2 */
[----:B------:R-:W-:Y:S01]  /*0b40*/  UMOV UR5, URZ ;  /* 0x0000003f00057c82 */ /* 0x000fe20008000000 */
[----:B------:R-:W-:Y:S01]  /*0b50*/  LOP3.LUT R6, R2, 0x3fffffe, RZ, 0xc0, !PT ;  /* 0x03fffffe02067812 */ /* 0x000fe200078ec0ff */
[----:B------:R-:W-:Y:S01]  /*0b60*/  IMAD.U32 R214, RZ, RZ, UR6 ;  /* 0x00000006ffd67e24 */ /* 0x000fe2000f8e00ff */
[CC--:B------:R-:W-:Y:S01]  /*0b70*/  LEA.HI R8, R7.reuse, R210.reuse, RZ, 0x2 ;  /* 0x000000d207087211 */ /* 0x0c0fe200078f10ff */
[----:B------:R-:W-:Y:S01]  /*0b80*/  IMAD.U32 R209, RZ, RZ, UR5 ;  /* 0x00000005ffd17e24 */ /* 0x000fe2000f8e00ff */
[----:B------:R-:W-:Y:S01]  /*0b90*/  LEA.HI R7, R7, R210, RZ, 0x5 ;  /* 0x000000d207077211 */ /* 0x000fe200078f28ff */
[----:B------:R-:W-:Y:S01]  /*0ba0*/  IMAD.IADD R6, R211, 0x1, -R6 ;  /* 0x00000001d3067824 */ /* 0x000fe200078e0a06 */
[--C-:B------:R-:W-:Y:S02]  /*0bb0*/  SHF.R.S32.HI R9, RZ, 0x2, R8.reuse ;  /* 0x00000002ff097819 */ /* 0x100fe40000011408 */
[----:B------:R-:W-:-:S02]  /*0bc0*/  SHF.R.S32.HI R10, RZ, 0x1f, R8 ;  /* 0x0000001fff0a7819 */ /* 0x000fc40000011408 */
[----:B------:R-:W-:Y:S02]  /*0bd0*/  LOP3.LUT R2, R0, 0xfffffff8, RZ, 0xc0, !PT ;  /* 0xfffffff800027812 */ /* 0x000fe400078ec0ff */
[----:B------:R-:W-:Y:S02]  /*0be0*/  LEA.HI R10, R10, R9, RZ, 0x3 ;  /* 0x000000090a0a7211 */ /* 0x000fe400078f18ff */
[----:B------:R-:W-:Y:S02]  /*0bf0*/  SHF.R.S32.HI R7, RZ, 0x5, R7 ;  /* 0x00000005ff077819 */ /* 0x000fe40000011407 */
[----:B------:R-:W-:Y:S02]  /*0c00*/  LOP3.LUT R10, R10, 0xfffffff8, RZ, 0xc0, !PT ;  /* 0xfffffff80a0a7812 */ /* 0x000fe400078ec0ff */
[----:B------:R-:W-:Y:S02]  /*0c10*/  IADD3 R205, R219, -R2, RZ ;  /* 0x80000002dbcd7210 */ /* 0x000fe40007ffe0ff */
[----:B------:R-:W-:Y:S01]  /*0c20*/  LOP3.LUT R19, R8, 0x7ffffffc, RZ, 0xc0, !PT ;  /* 0x7ffffffc08137812 */ /* 0x000fe200078ec0ff */
[----:B------:R-:W-:Y:S01]  /*0c30*/  IMAD.IADD R10, R9, 0x1, -R10 ;  /* 0x00000001090a7824 */ /* 0x000fe200078e0a0a */
[----:B------:R-:W-:Y:S01]  /*0c40*/  LEA.HI R9, R5, R5, RZ, 0x1 ;  /* 0x0000000505097211 */ /* 0x000fe200078f08ff */
[----:B------:R-:W-:-:S02]  /*0c50*/  IMAD.SHL.U32 R23, R205, 0x8, RZ ;  /* 0x00000008cd177824 */ /* 0x000fc400078e00ff */
[----:B------:R-:W-:Y:S01]  /*0c60*/  IMAD R7, R7, 0x10, R10 ;  /* 0x0000001007077824 */ /* 0x000fe200078e020a */
[----:B------:R-:W-:Y:S01]  /*0c70*/  LOP3.LUT R10, R9, 0x1ffffffe, RZ, 0xc0, !PT ;  /* 0x1ffffffe090a7812 */ /* 0x000fe200078ec0ff */
[C---:B------:R-:W-:Y:S01]  /*0c80*/  VIADD R203, R23.reuse, 0x40 ;  /* 0x0000004017cb7836 */ /* 0x040fe20000000000 */
[C---:B------:R-:W-:Y:S01]  /*0c90*/  IADD3 R202, R23.reuse, 0x80, RZ ;  /* 0x0000008017ca7810 */ /* 0x040fe20007ffe0ff */
[----:B------:R-:W-:Y:S01]  /*0ca0*/  VIADD R204, R23, 0xc0 ;  /* 0x000000c017cc7836 */ /* 0x000fe20000000000 */
[----:B------:R-:W-:Y:S01]  /*0cb0*/  SHF.R.S32.HI R218, RZ, 0x1f, R23 ;  /* 0x0000001fffda7819 */ /* 0x000fe20000011417 */
[----:B------:R-:W-:Y:S01]  /*0cc0*/  IMAD.IADD R5, R5, 0x1, -R10 ;  /* 0x0000000105057824 */ /* 0x000fe200078e0a0a */
[----:B------:R-:W-:Y:S01]  /*0cd0*/  SHF.R.S32.HI R217, RZ, 0x1f, R203 ;  /* 0x0000001fffd97819 */ /* 0x000fe200000114cb */
[----:B------:R-:W-:Y:S01]  /*0ce0*/  IMAD R212, R6, 0x40, R7 ;  /* 0x0000004006d47824 */ /* 0x000fe200078e0207 */
[----:B------:R-:W-:Y:S01]  /*0cf0*/  SHF.R.S32.HI R216, RZ, 0x1f, R202 ;  /* 0x0000001fffd87819 */ /* 0x000fe200000114ca */
[----:B------:R-:W-:Y:S01]  /*0d00*/  IMAD.IADD R19, R210, 0x1, -R19 ;  /* 0x00000001d2137824 */ /* 0x000fe200078e0a13 */
[----:B------:R-:W-:Y:S01]  /*0d10*/  SHF.R.S32.HI R215, RZ, 0x1f, R204 ;  /* 0x0000001fffd77819 */ /* 0x000fe200000114cc */
[----:B------:R-:W-:-:S07]  /*0d20*/  IMAD R200, R5, 0x8, R212 ;  /* 0x0000000805c87824 */ /* 0x000fce00078e02d4 */
.L_x_1088:
[----:B------:R-:W-:Y:S01]  /*0d30*/  ULDC UR5, c[0x0][0xc60] ;  /* 0x0003180000057ab9 */ /* 0x000fe20000000800 */
[----:B------:R-:W-:Y:S01]  /*0d40*/  UMOV UR8, UR4 ;  /* 0x0000000400087c82 */ /* 0x000fe20008000000 */
[----:B------:R-:W-:-:S11]  /*0d50*/  UISETP.NE.AND UP0, UPT, UR5, 0x1, UPT ;  /* 0x000000010500788c */ /* 0x000fd6000bf05270 */
[----:B------:R-:W-:Y:S01]  /*0d60*/  @UP0 ULDC UR6, c[0x0][0xc64] ;  /* 0x0003190000060ab9 */ /* 0x000fe20000000800 */
[----:B------:R-:W-:Y:S01]  /*0d70*/  @UP0 ULDC UR9, c[0x0][0xc68] ;  /* 0x00031a0000090ab9 */ /* 0x000fe20000000800 */
[----:B------:R-:W-:-:S04]  /*0d80*/  UIMAD.WIDE.U32 UR6, UR4, UR6, URZ ;  /* 0x00000006040672a5 */ /* 0x000fc8000f8e003f */
[----:B------:R-:W-:-:S03]  /*0d90*/  @UP0 USHF.R.U32.HI UR8, URZ, UR9, UR7 ;  /* 0x000000093f080299 */ /* 0x000fc60008011607 */
[----:B------:R-:W-:Y:S02]  /*0da0*/  ULDC UR6, c[0x0][0xc78] ;  /* 0x00031e0000067ab9 */ /* 0x000fe40000000800 */
[----:B------:R-:W-:Y:S02]  /*0db0*/  UISETP.GE.AND UP0, UPT, UR8, UR6, UPT ;  /* 0x000000060800728c */ /* 0x000fe4000bf06270 */
[----:B------:R-:W-:-:S04]  /*0dc0*/  UIADD3 UR6, -UR8, URZ, URZ ;  /* 0x0000003f08067290 */ /* 0x000fc8000fffe13f */
[----:B------:R-:W-:Y:S01]  /*0dd0*/  PLOP3.LUT P0, PT, PT, PT, UP0, 0x80, 0x0 ;  /* 0x000000000000781c */ /* 0x000fe20003f0f008 */
[----:B------:R-:W-:-:S12]  /*0de0*/  UIMAD UR9, UR5, UR6, UR4 ;  /* 0x00000006050972a4 */ /* 0x000fd8000f8e0204 */
[----:B01234-:R-:W-:Y:S05]  /*0df0*/  @!P0 BRA `(.L_x_984) ;  /* 0x0000000000208947 */ /* 0x01ffea0003800000 */
[----:B------:R-:W-:Y:S01]  /*0e00*/  ULDC UR7, c[0x0][0xc6c] ;  /* 0x00031b0000077ab9 */ /* 0x000fe20000000800 */
[----:B------:R-:W-:Y:S01]  /*0e10*/  UMOV UR6, UR9 ;  /* 0x0000000900067c82 */ /* 0x000fe20008000000 */
[----:B------:R-:W-:-:S11]  /*0e20*/  UISETP.NE.AND UP0, UPT, UR7, 0x1, UPT ;  /* 0x000000010700788c */ /* 0x000fd6000bf05270 */
[----:B------:R-:W-:Y:S02]  /*0e30*/  @UP0 ULDC.64 UR10, c[0x0][0xc70] ;  /* 0x00031c00000a0ab9 */ /* 0x000fe40000000a00 */
[----:B------:R-:W-:-:S04]  /*0e40*/  UIMAD.WIDE.U32 UR4, UR9, UR10, URZ ;  /* 0x0000000a090472a5 */ /* 0x000fc8000f8e003f */
[----:B------:R-:W-:-:S04]  /*0e50*/  @UP0 USHF.R.U32.HI UR6, URZ, UR11, UR5 ;  /* 0x0000000b3f060299 */ /* 0x000fc80008011605 */
[----:B------:R-:W-:Y:S01]  /*0e60*/  UIMAD UR4, UR6, UR7, URZ ;  /* 0x00000007060472a4 */ /* 0x000fe2000f8e023f */
[----:B------:R-:W-:Y:S11]  /*0e70*/  BRA `(.L_x_985) ;  /* 0x00000000001c7947 */ /* 0x000ff60003800000 */
.L_x_984:
[----:B------:R-:W-:Y:S01]  /*0e80*/  ULDC UR7, c[0x0][0xc54] ;  /* 0x0003150000077ab9 */ /* 0x000fe20000000800 */
[----:B------:R-:W-:Y:S01]  /*0e90*/  UMOV UR6, UR9 ;  /* 0x0000000900067c82 */ /* 0x000fe20008000000 */
[----:B------:R-:W-:-:S11]  /*0ea0*/  UISETP.NE.AND UP0, UPT, UR7, 0x1, UPT ;  /* 0x000000010700788c */ /* 0x000fd6000bf05270 */
[----:B------:R-:W-:Y:S02]  /*0eb0*/  @UP0 ULDC.64 UR10, c[0x0][0xc58] ;  /* 0x00031600000a0ab9 */ /* 0x000fe40000000a00 */
[----:B------:R-:W-:-:S04]  /*0ec0*/  UIMAD.WIDE.U32 UR4, UR9, UR10, URZ ;  /* 0x0000000a090472a5 */ /* 0x000fc8000f8e003f */
[----:B------:R-:W-:-:S04]  /*0ed0*/  @UP0 USHF.R.U32.HI UR6, URZ, UR11, UR5 ;  /* 0x0000000b3f060299 */ /* 0x000fc80008011605 */
[----:B------:R-:W-:-:S12]  /*0ee0*/  UIMAD UR4, UR6, UR7, URZ ;  /* 0x00000007060472a4 */ /* 0x000fd8000f8e023f */
.L_x_985:
[----:B------:R-:W-:Y:S01]  /*0ef0*/  ULOP3.LUT UR6, URZ, UR6, URZ, 0x33, !UPT ;  /* 0x000000063f067292 */ /* 0x000fe2000f8e333f */
[----:B------:R-:W-:Y:S01]  /*0f00*/  ULDC UR12, c[0x0][0xc48] ;  /* 0x00031200000c7ab9 */ /* 0x000fe20000000800 */
[----:B------:R-:W-:Y:S01]  /*0f10*/  ULDC UR7, c[0x0][0x448] ;  /* 0x0001120000077ab9 */ /* 0x000fe20000000800 */
[----:B------:R-:W-:Y:S01]  /*0f20*/  ULDC UR5, c[0x0][0xc3c] ;  /* 0x00030f0000057ab9 */ /* 0x000fe20000000800 */
[----:B------:R-:W-:Y:S02]  /*0f30*/  UISETP.NE.AND UP1, UPT, UR12, 0x1, UPT ;  /* 0x000000010c00788c */ /* 0x000fe4000bf25270 */
[----:B------:R-:W-:Y:S02]  /*0f40*/  UISETP.NE.AND UP3, UPT, UR7, 0x1, UPT ;  /* 0x000000010700788c */ /* 0x000fe4000bf65270 */
[----:B------:R-:W-:Y:S01]  /*0f50*/  UIADD3 UR6, UR6, UR5, URZ ;  /* 0x0000000506067290 */ /* 0x000fe2000fffe03f */
[----:B------:R-:W-:Y:S01]  /*0f60*/  ULDC.64 UR10, c[0x0][0x418] ;  /* 0x00010600000a7ab9 */ /* 0x000fe20000000a00 */
[----:B------:R-:W-:-:S02]  /*0f70*/  UIADD3 UR4, UR9, -UR4, URZ ;  /* 0x8000000409047290 */ /* 0x000fc4000fffe03f */
[----:B------:R-:W-:Y:S02]  /*0f80*/  UISETP.NE.U32.AND UP0, UPT, UR10, URZ, UPT ;  /* 0x0000003f0a00728c */ /* 0x000fe4000bf05070 */
[----:B------:R-:W-:Y:S02]  /*0f90*/  USHF.L.U32 UR60, UR6, 0x7, URZ ;  /* 0x00000007063c7899 */ /* 0x000fe4000800063f */
[----:B------:R-:W-:Y:S01]  /*0fa0*/  UP2UR UR7, UPR, URZ, 0x8 ;  /* 0x000000083f077883 */ /* 0x000fe20008000000 */
[----:B------:R-:W-:Y:S01]  /*0fb0*/  ULDC UR14, c[0x0][0xc54] ;  /* 0x00031500000e7ab9 */ /* 0x000fe20000000800 */
[----:B------:R-:W-:Y:S02]  /*0fc0*/  UISETP.NE.AND.EX UP0, UPT, UR11, URZ, UPT, UP0 ;  /* 0x0000003f0b00728c */ /* 0x000fe4000bf05300 */
[----:B------:R-:W-:Y:S02]  /*0fd0*/  UIMAD UR14, UR8, UR14, UR4 ;  /* 0x0000000e080e72a4 */ /* 0x000fe4000f8e0204 */
[----:B------:R-:W-:Y:S01]  /*0fe0*/  IMAD.U32 R22, RZ, RZ, UR7 ;  /* 0x00000007ff167e24 */ /* 0x000fe2000f8e00ff */
[----:B------:R-:W-:Y:S01]  /*0ff0*/  UIADD3 UR10, UR60, 0x7f, URZ ;  /* 0x0000007f3c0a7890 */ /* 0x000fe2000fffe03f */
[----:B------:R-:W-:Y:S01]  /*1000*/  ULDC UR42, c[0x0][0x424] ;  /* 0x00010900002a7ab9 */ /* 0x000fe20000000800 */
[----:B------:R-:W-:Y:S01]  /*1010*/  ULDC UR41, c[0x0][0x288] ;  /* 0x0000a20000297ab9 */ /* 0x000fe20000000800 */
[----:B------:R-:W-:Y:S01]  /*1020*/  ULDC.64 UR4, c[0x0][0x9e0] ;  /* 0x0002780000047ab9 */ /* 0x000fe20000000a00 */
[----:B------:R-:W-:Y:S01]  /*1030*/  @UP1 ULDC UR6, c[0x0][0xc4c] ;  /* 0x0003130000061ab9 */ /* 0x000fe20000000800 */
[----:B------:R-:W-:Y:S01]  /*1040*/  @UP3 ULDC UR8, c[0x0][0x44c] ;  /* 0x0001130000083ab9 */ /* 0x000fe20000000800 */
[----:B------:R-:W-:-:S02]  /*1050*/  UIADD3 UR11, -UR41, 0x1, URZ ;  /* 0x00000001290b7890 */ /* 0x000fc4000fffe13f */
[----:B------:R-:W-:Y:S02]  /*1060*/  UISETP.GE.AND UP2, UPT, UR5, 0x1, UPT ;  /* 0x000000010500788c */ /* 0x000fe4000bf46270 */
[----:B------:R-:W-:Y:S02]  /*1070*/  USEL UR42, UR42, 0x1, UP0 ;  /* 0x000000012a2a7887 */ /* 0x000fe40008000000 */
[----:B------:R-:W-:Y:S02]  /*1080*/  UIMAD.WIDE.U32 UR8, UR10, UR8, URZ ;  /* 0x000000080a0872a5 */ /* 0x000fe4000f8e003f */
[----:B------:R-:W-:Y:S01]  /*1090*/  UIMAD.WIDE.U32 UR6, UR14, UR6, URZ ;  /* 0x000000060e0672a5 */ /* 0x000fe2000f8e003f */
[----:B------:R-:W-:Y:S01]  /*10a0*/  PLOP3.LUT P0, PT, PT, PT, UP2, 0x40, 0x0 ;  /* 0x000000000000781c */ /* 0x000fe20003f0e828 */
[----:B------:R-:W-:Y:S01]  /*10b0*/  ULDC UR13, c[0x0][0x2f0] ;  /* 0x0000bc00000d7ab9 */ /* 0x000fe20000000800 */
[----:B------:R-:W-:Y:S01]  /*10c0*/  @UP1 ULDC UR15, c[0x0][0xc50] ;  /* 0x00031400000f1ab9 */ /* 0x000fe20000000800 */
[----:B------:R-:W-:Y:S01]  /*10d0*/  @UP3 ULDC UR16, c[0x0][0x450] ;  /* 0x0001140000103ab9 */ /* 0x000fe20000000800 */
[----:B------:R-:W-:Y:S01]  /*10e0*/  UMOV UR17, UR14 ;  /* 0x0000000e00117c82 */ /* 0x000fe20008000000 */
[----:B------:R-:W-:-:S02]  /*10f0*/  UIMAD UR11, UR42, UR13, UR11 ;  /* 0x0000000d2a0b72a4 */ /* 0x000fc4000f8e020b */
[----:B------:R-:W-:Y:S02]  /*1100*/  @UP3 USHF.R.U32.HI UR10, URZ, UR16, UR9 ;  /* 0x000000103f0a3299 */ /* 0x000fe40008011609 */
[----:B------:R-:W-:Y:S02]  /*1110*/  @UP1 USHF.R.U32.HI UR17, URZ, UR15, UR7 ;  /* 0x0000000f3f111299 */ /* 0x000fe40008011607 */
[----:B------:R-:W-:Y:S02]  /*1120*/  UIADD3 UR10, UR11, UR10, URZ ;  /* 0x0000000a0b0a7290 */ /* 0x000fe4000fffe03f */
[----:B------:R-:W-:Y:S02]  /*1130*/  UIADD3 UR6, -UR17, URZ, URZ ;  /* 0x0000003f11067290 */ /* 0x000fe4000fffe13f */
[----:B------:R-:W-:Y:S01]  /*1140*/  UIADD3 UR4, UR10, UR4, URZ ;  /* 0x000000040a047290 */ /* 0x000fe2000fffe03f */
[----:B------:R-:W-:Y:S01]  /*1150*/  IMAD.U32 R207, RZ, RZ, UR17 ;  /* 0x00000011ffcf7e24 */ /* 0x000fe2000f8e00ff */
[----:B------:R-:W-:-:S02]  /*1160*/  UIMAD UR6, UR12, UR6, UR14 ;  /* 0x000000060c0672a4 */ /* 0x000fc4000f8e020e */
[----:B------:R-:W-:Y:S02]  /*1170*/  UP2UR UR43, UPR, URZ, 0x4 ;  /* 0x000000043f2b7883 */ /* 0x000fe40008000000 */
[----:B------:R-:W-:Y:S02]  /*1180*/  IMAD.U32 R0, RZ, RZ, UR4 ;  /* 0x00000004ff007e24 */ /* 0x000fe4000f8e00ff */
[----:B------:R-:W-:Y:S01]  /*1190*/  MOV R206, UR6 ;  /* 0x0000000600ce7c02 */ /* 0x000fe20008000f00 */
[----:B------:R-:W-:Y:S07]  /*11a0*/  @P0 BRA `(.L_x_986) ;  /* 0x0000000000400947 */ /* 0x000fee0003800000 */
[----:B------:R-:W-:Y:S01]  /*11b0*/  ISETP.LT.AND P0, PT, RZ, UR10, PT ;  /* 0x0000000aff007c0c */ /* 0x000fe2000bf01270 */
[----:B------:R-:W-:-:S12]  /*11c0*/  UIADD3 UR4, UR10, -0x1, URZ ;  /* 0xffffffff0a047890 */ /* 0x000fd8000fffe03f */
[----:B------:R-:W-:Y:S05]  /*11d0*/  @P0 BRA `(.L_x_987) ;  /* 0x00000000001c0947 */ /* 0x000fea0003800000 */
[----:B------:R-:W-:Y:S02]  /*11e0*/  UISETP.NE.AND UP0, UPT, UR5, 0x1, UPT ;  /* 0x000000010500788c */ /* 0x000fe4000bf05270 */
[----:B------:R-:W-:-:S09]  /*11f0*/  UIADD3 UR4, -UR10, URZ, URZ ;  /* 0x0000003f0a047290 */ /* 0x000fd2000fffe13f */
[----:B------:R-:W-:Y:S02]  /*1200*/  @UP0 ULDC.64 UR8, c[0x0][0x9e8] ;  /* 0x00027a0000080ab9 */ /* 0x000fe40000000a00 */
[----:B------:R-:W-:-:S04]  /*1210*/  UIMAD.WIDE.U32 UR6, UR4, UR8, URZ ;  /* 0x00000008040672a5 */ /* 0x000fc8000f8e003f */
[----:B------:R-:W-:-:S04]  /*1220*/  @UP0 USHF.R.U32.HI UR4, URZ, UR9, UR7 ;  /* 0x000000093f040299 */ /* 0x000fc80008011607 */
[----:B------:R-:W-:Y:S01]  /*1230*/  ULOP3.LUT UR4, URZ, UR4, URZ, 0x33, !UPT ;  /* 0x000000043f047292 */ /* 0x000fe2000f8e333f */
[----:B------:R-:W-:Y:S11]  /*1240*/  BRA `(.L_x_988) ;  /* 0x0000000000107947 */ /* 0x000ff60003800000 */
.L_x_987:
[----:B------:R-:W-:-:S11]  /*1250*/  UISETP.NE.AND UP0, UPT, UR5, 0x1, UPT ;  /* 0x000000010500788c */ /* 0x000fd6000bf05270 */
[----:B------:R-:W-:Y:S02]  /*1260*/  @UP0 ULDC.64 UR8, c[0x0][0x9e8] ;  /* 0x00027a0000080ab9 */ /* 0x000fe40000000a00 */
[----:B------:R-:W-:-:S04]  /*1270*/  UIMAD.WIDE.U32 UR6, UR4, UR8, URZ ;  /* 0x00000008040672a5 */ /* 0x000fc8000f8e003f */
[----:B------:R-:W-:-:S12]  /*1280*/  @UP0 USHF.R.U32.HI UR4, URZ, UR9, UR7 ;  /* 0x000000093f040299 */ /* 0x000fd80008011607 */
.L_x_988:
[----:B------:R-:W-:-:S06]  /*1290*/  UIMAD UR4, UR4, UR5, UR5 ;  /* 0x00000005040472a4 */ /* 0x000fcc000f8e0205 */
[----:B------:R-:W-:-:S07]  /*12a0*/  VIMNMX R0, R0, UR4, PT ;  /* 0x0000000400007c48 */ /* 0x000fce000bfe0100 */
.L_x_986:
[----:B------:R-:W-:Y:S01]  /*12b0*/  R2UR UR4, R22 ;  /* 0x00000000160472ca */ /* 0x000fe200000e0000 */
[----:B------:R-:W-:Y:S01]  /*12c0*/  UMOV UR9, UR60 ;  /* 0x0000003c00097c82 */ /* 0x000fe20008000000 */
[----:B------:R-:W-:Y:S01]  /*12d0*/  VIADD R0, R0, 0x3f ;  /* 0x0000003f00007836 */ /* 0x000fe20000000000 */
[----:B------:R-:W-:Y:S01]  /*12e0*/  UIMAD UR41, UR42, UR13, -UR41 ;  /* 0x0000000d2a2972a4 */ /* 0x000fe2000f8e0a29 */
[----:B------:R-:W-:-:S03]  /*12f0*/  ULDC UR10, c[0x0][0x9dc] ;  /* 0x00027700000a7ab9 */ /* 0x000fc60000000800 */
[----:B------:R-:W-:-:S04]  /*1300*/  SHF.R.S32.HI R3, RZ, 0x1f, R0 ;  /* 0x0000001fff037819 */ /* 0x000fc80000011400 */
[----:B------:R-:W-:Y:S02]  /*1310*/  LEA.HI R3, R3, R0, RZ, 0x6 ;  /* 0x0000000003037211 */ /* 0x000fe400078f30ff */
[----:B------:R-:W-:Y:S02]  /*1320*/  UISETP.NE.AND UP0, UPT, UR4, URZ, UPT ;  /* 0x0000003f0400728c */ /* 0x000fe4000bf05270 */
[----:B------:R-:W-:Y:S01]  /*1330*/  UIMAD UR4, UR42, UR13, 0x3f ;  /* 0x0000003f2a0474a4 */ /* 0x000fe2000f8e020d */
[----:B------:R-:W-:-:S03]  /*1340*/  SHF.R.S32.HI R3, RZ, 0x6, R3 ;  /* 0x00000006ff037819 */ /* 0x000fc60000011403 */
[----:B------:R-:W-:-:S04]  /*1350*/  USHF.R.S32.HI UR8, URZ, 0x1f, UR4 ;  /* 0x0000001f3f087899 */ /* 0x000fc80008011404 */
[----:B------:R-:W-:Y:S01]  /*1360*/  ULEA.HI UR8, UR8, UR4, URZ, 0x6 ;  /* 0x0000000408087291 */ /* 0x000fe2000f8f303f */
[----:B------:R-:W-:Y:S01]  /*1370*/  @UP0 ULDC UR6, c[0x0][0x44c] ;  /* 0x0001130000060ab9 */ /* 0x000fe20000000800 */
[----:B------:R-:W-:Y:S01]  /*1380*/  @UP0 ULDC UR11, c[0x0][0x450] ;  /* 0x00011400000b0ab9 */ /* 0x000fe20000000800 */
[----:B------:R-:W-:Y:S02]  /*1390*/  UIMAD.WIDE.U32 UR6, UR60, UR6, URZ ;  /* 0x000000063c0672a5 */ /* 0x000fe4000f8e003f */
[----:B------:R-:W-:Y:S02]  /*13a0*/  USHF.R.S32.HI UR8, URZ, 0x6, UR8 ;  /* 0x000000063f087899 */ /* 0x000fe40008011408 */
[----:B------:R-:W-:Y:S02]  /*13b0*/  @UP0 USHF.R.U32.HI UR9, URZ, UR11, UR7 ;  /* 0x0000000b3f090299 */ /* 0x000fe40008011607 */
[----:B------:R-:W-:Y:S02]  /*13c0*/  UISETP.GE.AND UP0, UPT, UR5, 0x1, UPT ;  /* 0x000000010500788c */ /* 0x000fe4000bf06270 */
[----:B------:R-:W-:Y:S01]  /*13d0*/  UIADD3 UR4, UR41, UR9, URZ ;  /* 0x0000000929047290 */ /* 0x000fe2000fffe03f */
[----:B------:R-:W-:-:S03]  /*13e0*/  VIMNMX R102, R3, UR8, PT ;  /* 0x0000000803667c48 */ /* 0x000fc6000bfe0100 */
[----:B------:R-:W-:Y:S01]  /*13f0*/  PLOP3.LUT P0, PT, PT, PT, UP0, 0x40, 0x0 ;  /* 0x000000000000781c */ /* 0x000fe20003f0e808 */
[----:B------:R-:W-:-:S12]  /*1400*/  UIADD3 UR9, UR4, -UR10, URZ ;  /* 0x8000000a04097290 */ /* 0x000fd8000fffe03f */
[----:B------:R-:W-:Y:S05]  /*1410*/  @P0 BRA `(.L_x_989) ;  /* 0x0000000000440947 */ /* 0x000fea0003800000 */
[----:B------:R-:W-:-:S06]  /*1420*/  UISETP.GT.AND UP0, UPT, UR4, -0x1, UPT ;  /* 0xffffffff0400788c */ /* 0x000fcc000bf04270 */
[----:B------:R-:W-:-:S13]  /*1430*/  PLOP3.LUT P0, PT, PT, PT, UP0, 0x80, 0x0 ;  /* 0x000000000000781c */ /* 0x000fda0003f0f008 */
[----:B------:R-:W-:Y:S05]  /*1440*/  @P0 BRA `(.L_x_990) ;  /* 0x00000000001c0947 */ /* 0x000fea0003800000 */
[----:B------:R-:W-:Y:S02]  /*1450*/  UISETP.NE.AND UP0, UPT, UR5, 0x1, UPT ;  /* 0x000000010500788c */ /* 0x000fe4000bf05270 */
[----:B------:R-:W-:-:S09]  /*1460*/  ULOP3.LUT UR4, URZ, UR4, URZ, 0x33, !UPT ;  /* 0x000000043f047292 */ /* 0x000fd2000f8e333f */
[----:B------:R-:W-:Y:S02]  /*1470*/  @UP0 ULDC.64 UR10, c[0x0][0x9e8] ;  /* 0x00027a00000a0ab9 */ /* 0x000fe40000000a00 */
[----:B------:R-:W-:-:S04]  /*1480*/  UIMAD.WIDE.U32 UR6, UR4, UR10, URZ ;  /* 0x0000000a040672a5 */ /* 0x000fc8000f8e003f */
[----:B------:R-:W-:-:S04]  /*1490*/  @UP0 USHF.R.U32.HI UR4, URZ, UR11, UR7 ;  /* 0x0000000b3f040299 */ /* 0x000fc80008011607 */
[----:B------:R-:W-:Y:S01]  /*14a0*/  ULOP3.LUT UR4, URZ, UR4, URZ, 0x33, !UPT ;  /* 0x000000043f047292 */ /* 0x000fe2000f8e333f */
[----:B------:R-:W-:Y:S11]  /*14b0*/  BRA `(.L_x_991) ;  /* 0x0000000000107947 */ /* 0x000ff60003800000 */
.L_x_990:
[----:B------:R-:W-:-:S11]  /*14c0*/  UISETP.NE.AND UP0, UPT, UR5, 0x1, UPT ;  /* 0x000000010500788c */ /* 0x000fd6000bf05270 */
[----:B------:R-:W-:Y:S02]  /*14d0*/  @UP0 ULDC.64 UR10, c[0x0][0x9e8] ;  /* 0x00027a00000a0ab9 */ /* 0x000fe40000000a00 */
[----:B------:R-:W-:-:S04]  /*14e0*/  UIMAD.WIDE.U32 UR6, UR4, UR10, URZ ;  /* 0x0000000a040672a5 */ /* 0x000fc8000f8e003f */
[----:B------:R-:W-:-:S12]  /*14f0*/  @UP0 USHF.R.U32.HI UR4, URZ, UR11, UR7 ;  /* 0x0000000b3f040299 */ /* 0x000fd80008011607 */
.L_x_991:
[----:B------:R-:W-:-:S04]  /*1500*/  UIMAD UR4, UR4, UR5, URZ ;  /* 0x00000005040472a4 */ /* 0x000fc8000f8e023f */
[----:B------:R-:W-:-:S04]  /*1510*/  UISETP.LT.AND UP0, UPT, UR9, UR4, UPT ;  /* 0x000000040900728c */ /* 0x000fc8000bf01270 */
[----:B------:R-:W-:-:S12]  /*1520*/  USEL UR9, UR9, UR4, !UP0 ;  /* 0x0000000409097287 */ /* 0x000fd8000c000000 */
.L_x_989:
[----:B------:R-:W-:Y:S01]  /*1530*/  USHF.R.S32.HI UR4, URZ, 0x1f, UR9 ;  /* 0x0000001f3f047899 */ /* 0x000fe20008011409 */
[----:B------:R-:W-:Y:S02]  /*1540*/  PLOP3.LUT P0, PT, PT, PT, PT, 0x80, 0x0 ;  /* 0x000000000000781c */ /* 0x000fe40003f0f070 */
[----:B------:R-:W-:Y:S01]  /*1550*/  CS2R R2, SRZ ;  /* 0x0000000000027805 */ /* 0x000fe2000001ff00 */
[----:B------:R-:W-:Y:S01]  /*1560*/  IMAD.MOV.U32 R0, RZ, RZ, RZ ;  /* 0x000000ffff007224 */ /* 0x000fe200078e00ff */
[----:B------:R-:W-:Y:S01]  /*1570*/  ULEA.HI UR4, UR4, UR9, URZ, 0x6 ;  /* 0x0000000904047291 */ /* 0x000fe2000f8f303f */
[----:B------:R-:W-:Y:S02]  /*1580*/  CS2R R166, SRZ ;  /* 0x0000000000a67805 */ /* 0x000fe4000001ff00 */
[----:B------:R-:W-:Y:S02]  /*1590*/  CS2R R164, SRZ ;  /* 0x0000000000a47805 */ /* 0x000fe4000001ff00 */
[----:B------:R-:W-:Y:S01]  /*15a0*/  CS2R R148, SRZ ;  /* 0x0000000000947805 */ /* 0x000fe2000001ff00 */
[----:B------:R-:W-:Y:S01]  /*15b0*/  USHF.R.S32.HI UR4, URZ, 0x6, UR4 ;  /* 0x000000063f047899 */ /* 0x000fe20008011404 */
[----:B------:R-:W-:-:S02]  /*15c0*/  CS2R R162, SRZ ;  /* 0x0000000000a27805 */ /* 0x000fc4000001ff00 */
[----:B------:R-:W-:Y:S02]  /*15d0*/  CS2R R144, SRZ ;  /* 0x0000000000907805 */ /* 0x000fe4000001ff00 */
[----:B------:R-:W-:Y:S01]  /*15e0*/  CS2R R128, SRZ ;  /* 0x0000000000807805 */ /* 0x000fe2000001ff00 */
[----:B------:R-:W-:Y:S01]  /*15f0*/  UISETP.LT.AND UP0, UPT, URZ, UR4, UPT ;  /* 0x000000043f00728c */ /* 0x000fe2000bf01270 */
[----:B------:R-:W-:Y:S02]  /*1600*/  CS2R R140, SRZ ;  /* 0x00000000008c7805 */ /* 0x000fe4000001ff00 */
[----:B------:R-:W-:Y:S02]  /*1610*/  CS2R R100, SRZ ;  /* 0x0000000000647805 */ /* 0x000fe4000001ff00 */
[----:B------:R-:W-:Y:S01]  /*1620*/  CS2R R96, SRZ ;  /* 0x0000000000607805 */ /* 0x000fe2000001ff00 */
[----:B------:R-:W-:Y:S01]  /*1630*/  USEL UR5, URZ, UR4, !UP0 ;  /* 0x000000043f057287 */ /* 0x000fe2000c000000 */
[----:B------:R-:W-:-:S02]  /*1640*/  CS2R R136, SRZ ;  /* 0x0000000000887805 */ /* 0x000fc4000001ff00 */
[----:B------:R-:W-:Y:S02]  /*1650*/  CS2R R92, SRZ ;  /* 0x00000000005c7805 */ /* 0x000fe4000001ff00 */
[----:B------:R-:W-:Y:S02]  /*1660*/  CS2R R88, SRZ ;  /* 0x0000000000587805 */ /* 0x000fe4000001ff00 */
[----:B------:R-:W-:Y:S02]  /*1670*/  CS2R R132, SRZ ;  /* 0x0000000000847805 */ /* 0x000fe4000001ff00 */
[----:B------:R-:W-:Y:S02]  /*1680*/  CS2R R84, SRZ ;  /* 0x0000000000547805 */ /* 0x000fe4000001ff00 */
[----:B------:R-:W-:Y:S01]  /*1690*/  ISETP.GT.AND P1, PT, R102, UR5, PT ;  /* 0x0000000566007c0c */ /* 0x000fe2000bf24270 */
        /* <DEDUP_REMOVED lines=51> */
[----:B------:R-:W-:Y:S06]  /*19d0*/  @!P1 BRA `(.L_x_992) ;  /* 0x000000c0006c9947 */ /* 0x000fec0003800000 */
        /* <DEDUP_REMOVED lines=31> */
.L_x_993:
[----:B------:R-:W-:Y:S02]  /*1bd0*/  R2UR UR6, R209 ;  /* 0x00000000d10672ca */ /* 0x000fe400000e0000 */
[----:B------:R-:W-:-:S11]  /*1be0*/  R2UR UR5, R214 ;  /* 0x00000000d60572ca */ /* 0x000fd600000e0000 */
[----:B------:R-:W-:Y:S02]  /*1bf0*/  ULEA.HI UR4, UR6, UR6, URZ, 0x1 ;  /* 0x0000000606047291 */ /* 0x000fe4000f8f083f */
[----:B------:R-:W-:Y:S02]  /*1c00*/  IMAD.U32 R2, RZ, RZ, UR5 ;  /* 0x00000005ff027e24 */ /* 0x000fe4000f8e00ff */
[----:B------:R-:W-:-:S03]  /*1c10*/  ULOP3.LUT UR4, UR4, 0xfffffffe, URZ, 0xc0, !UPT ;  /* 0xfffffffe04047892 */ /* 0x000fc6000f8ec03f */
[----:B------:R-:W-:Y:S01]  /*1c20*/  ISETP.NE.AND P0, PT, R2, 0x3, PT ;  /* 0x000000030200780c */ /* 0x000fe20003f05270 */
[----:B------:R-:W-:-:S06]  /*1c30*/  UIADD3 UR4, UR6, -UR4, URZ ;  /* 0x8000000406047290 */ /* 0x000fcc000fffe03f */
[----:B------:R-:W-:-:S04]  /*1c40*/  MOV R0, UR4 ;  /* 0x0000000400007c02 */ /* 0x000fc80008000f00 */
[----:B------:R-:W-:-:S04]  /*1c50*/  SHF.L.U32 R0, R0, 0x1f, RZ ;  /* 0x0000001f00007819 */ /* 0x000fc800000006ff */
[----:B------:R-:W0:Y:S02]  /*1c60*/  SYNCS.PHASECHK.TRANS64.TRYWAIT P1, [UR40+0x30800], R0 ;  /* 0x03080000ff0075a7 */ /* 0x000e240008020168 */
[----:B0-----:R-:W-:Y:S05]  /*1c70*/  @!P1 BRA `(.L_x_994) ;  /* 0x0000012c00509947 */ /* 0x001fea0003800000 */
.L_x_1158:
[----:B------:R-:W-:Y:S05]  /*1c80*/  @!P0 BRA `(.L_x_995) ;  /* 0x0000000000048947 */ /* 0x000fea0003800000 */
[----:B------:R-:W-:Y:S01]  /*1c90*/  BPT.TRAP 0x1 ;  /* 0x000000040000795c */ /* 0x000fe20000300000 */
.L_x_995:
[----:B0-----:R-:W-:Y:S02]  /*1ca0*/  IMAD.U32 R3, RZ, RZ, UR38 ;  /* 0x00000026ff037e24 */ /* 0x001fe4000f8e00ff */
[----:B------:R-:W-:-:S03]  /*1cb0*/  IMAD.U32 R0, RZ, RZ, UR39 ;  /* 0x00000027ff007e24 */ /* 0x000fc6000f8e00ff */
[----:B------:R-:W-:Y:S02]  /*1cc0*/  LEA R3, R3, UR40, 0x3 ;  /* 0x0000002803037c11 */ /* 0x000fe4000f8e18ff */
[----:B------:R-:W-:-:S04]  /*1cd0*/  SHF.L.U32 R0, R0, 0x1f, RZ ;  /* 0x0000001f00007819 */ /* 0x000fc800000006ff */
[----:B------:R0:W1:Y:S01]  /*1ce0*/  SYNCS.PHASECHK.TRANS64.TRYWAIT P1, [R3+URZ+0x30830], R0 ;  /* 0x03083000030075a7 */ /* 0x000062000802017f */
[----:B------:R-:W-:Y:S05]  /*1cf0*/  @!P0 BRA `(.L_x_996) ;  /* 0x0000000000048947 */ /* 0x000fea0003800000 */
[----:B------:R-:W-:Y:S01]  /*1d00*/  BPT.TRAP 0x1 ;  /* 0x000000040000795c */ /* 0x000fe20000300000 */
.L_x_996:
[----:B-1----:R-:W-:Y:S05]  /*1d10*/  @P1 BRA `(.L_x_997) ;  /* 0x0000000000081947 */ /* 0x002fea0003800000 */
[----:B------:R-:W1:Y:S02]  /*1d20*/  SYNCS.PHASECHK.TRANS64.TRYWAIT P1, [R3+URZ+0x30830], R0 ;  /* 0x03083000030075a7 */ /* 0x000e64000802017f */
[----:B-1----:R-:W-:Y:S05]  /*1d30*/  @!P1 BRA `(.L_x_998) ;  /* 0x0000012c00389947 */ /* 0x002fea0003800000 */
.L_x_997:
[----:B------:R-:W-:Y:S05]  /*1d40*/  WARPSYNC.ALL ;  /* 0x0000000000007948 */ /* 0x000fea0003800000 */
[----:B------:R-:W-:Y:S01]  /*1d50*/  UIADD3 UR4, UR40, 0x20400, URZ ;  /* 0x0002040028047890 */ /* 0x000fe2000fffe03f */
[----:B------:R-:W-:Y:S01]  /*1d60*/  WARPGROUP.ARRIVE ;  /* 0x00000000000079c5 */ /* 0x000fe20000000000 */
[----:B------:R-:W-:Y:S01]  /*1d70*/  UMOV UR9, 0x40000040 ;  /* 0x4000004000097882 */ /* 0x000fe20000000000 */
[----:B------:R-:W-:Y:S01]  /*1d80*/  UMOV UR11, 0x40000040 ;  /* 0x40000040000b7882 */ /* 0x000fe20000000000 */
[----:B------:R-:W-:Y:S01]  /*1d90*/  USHF.R.U32.HI UR4, URZ, 0x4, UR4 ;  /* 0x000000043f047899 */ /* 0x000fe20008011604 */
[----:B------:R-:W-:Y:S01]  /*1da0*/  IMAD.U32 R17, RZ, RZ, UR9 ;  /* 0x00000009ff117e24 */ /* 0x000fe2000f8e00ff */
[----:B------:R-:W-:Y:S01]  /*1db0*/  UMOV UR57, 0x40000040 ;  /* 0x4000004000397882 */ /* 0x000fe20000000000 */
[----:B------:R-:W-:Y:S01]  /*1dc0*/  UMOV UR59, 0x40000040 ;  /* 0x40000040003b7882 */ /* 0x000fe20000000000 */
[----:B------:R-:W-:Y:S01]  /*1dd0*/  ULOP3.LUT UR4, UR4, 0x3fff, URZ, 0xc0, !UPT ;  /* 0x00003fff04047892 */ /* 0x000fe2000f8ec03f */
[----:B------:R-:W-:Y:S01]  /*1de0*/  UMOV UR53, 0x40000040 ;  /* 0x4000004000357882 */ /* 0x000fe20000000000 */
[----:B------:R-:W-:-:S02]  /*1df0*/  UMOV UR55, 0x40000040 ;  /* 0x4000004000377882 */ /* 0x000fc40000000000 */
[----:B------:R-:W-:Y:S02]  /*1e00*/  ULOP3.LUT UR61, UR4, 0x10000, URZ, 0xfc, !UPT ;  /* 0x00010000043d7892 */ /* 0x000fe4000f8efc3f */
[----:B------:R-:W-:Y:S02]  /*1e10*/  ULOP3.LUT UR4, UR44, 0x10000, URZ, 0xfc, !UPT ;  /* 0x000100002c047892 */ /* 0x000fe4000f8efc3f */
[----:B------:R-:W-:Y:S02]  /*1e20*/  ULEA UR5, UR38, UR61, 0xb ;  /* 0x0000003d26057291 */ /* 0x000fe4000f8e583f */
[----:B------:R-:W-:Y:S02]  /*1e30*/  UIADD3 UR6, UR4, 0x2, URZ ;  /* 0x0000000204067890 */ /* 0x000fe4000fffe03f */
[----:B------:R-:W-:Y:S01]  /*1e40*/  UIADD3 UR7, UR5, 0x2, URZ ;  /* 0x0000000205077890 */ /* 0x000fe2000fffe03f */
[----:B------:R-:W-:Y:S02]  /*1e50*/  UMOV UR8, UR4 ;  /* 0x0000000400087c82 */ /* 0x000fe40008000000 */
[----:B------:R-:W-:Y:S01]  /*1e60*/  UMOV UR10, UR5 ;  /* 0x00000005000a7c82 */ /* 0x000fe20008000000 */
[----:B------:R-:W-:Y:S01]  /*1e70*/  IMAD.U32 R16, RZ, RZ, UR8 ;  /* 0x00000008ff107e24 */ /* 0x000fe2000f8e00ff */
[----:B------:R-:W-:Y:S01]  /*1e80*/  HGMMA.64x64x16.F32 R24, gdesc[UR8], RZ, !UPT, gsb0 ;  /* 0x00e00000081879f0 */ /* 0x000fe2000c0008ff */
[----:B------:R-:W-:Y:S01]  /*1e90*/  UMOV UR8, UR6 ;  /* 0x0000000600087c82 */ /* 0x000fe20008000000 */
[----:B------:R-:W-:Y:S01]  /*1ea0*/  UMOV UR9, 0x40000040 ;  /* 0x4000004000097882 */ /* 0x000fe20000000000 */
[----:B------:R-:W-:Y:S01]  /*1eb0*/  UMOV UR10, UR7 ;  /* 0x00000007000a7c82 */ /* 0x000fe20008000000 */
[----:B------:R-:W-:Y:S01]  /*1ec0*/  UMOV UR11, 0x40000040 ;  /* 0x40000040000b7882 */ /* 0x000fe20000000000 */
[----:B------:R-:W-:Y:S01]  /*1ed0*/  UIADD3 UR6, UR4, 0x4, URZ ;  /* 0x0000000404067890 */ /* 0x000fe2000fffe03f */
[----:B------:R-:W-:Y:S01]  /*1ee0*/  IMAD.U32 R14, RZ, RZ, UR8 ;  /* 0x00000008ff0e7e24 */ /* 0x000fe2000f8e00ff */
[----:B------:R-:W-:Y:S01]  /*1ef0*/  UIADD3 UR7, UR5, 0x4, URZ ;  /* 0x0000000405077890 */ /* 0x000fe2000fffe03f */
[----:B------:R-:W-:Y:S01]  /*1f00*/  MOV R15, UR9 ;  /* 0x00000009000f7c02 */ /* 0x000fe20008000f00 */
[----:B------:R-:W-:-:S02]  /*1f10*/  UIADD3 UR56, UR4, 0x404, URZ ;  /* 0x0000040404387890 */ /* 0x000fc4000fffe03f */
[----:B------:R-:W-:Y:S02]  /*1f20*/  UIADD3 UR58, UR5, 0x204, URZ ;  /* 0x00000204053a7890 */ /* 0x000fe4000fffe03f */
[----:B------:R-:W-:Y:S02]  /*1f30*/  UIADD3 UR52, UR4, 0x406, URZ ;  /* 0x0000040604347890 */ /* 0x000fe4000fffe03f */
[----:B------:R-:W-:Y:S02]  /*1f40*/  UIADD3 UR54, UR5, 0x206, URZ ;  /* 0x0000020605367890 */ /* 0x000fe4000fffe03f */
[----:B------:R-:W-:Y:S02]  /*1f50*/  UIADD3 UR12, UR4, 0x802, URZ ;  /* 0x00000802040c7890 */ /* 0x000fe4000fffe03f */
[----:B------:R-:W-:Y:S01]  /*1f60*/  UIADD3 UR14, UR5, 0x402, URZ ;  /* 0x00000402050e7890 */ /* 0x000fe2000fffe03f */
[----:B------:R-:W-:Y:S01]  /*1f70*/  UMOV UR13, 0x40000040 ;  /* 0x40000040000d7882 */ /* 0x000fe20000000000 */
[----:B------:R-:W-:Y:S01]  /*1f80*/  UMOV UR15, 0x40000040 ;  /* 0x40000040000f7882 */ /* 0x000fe20000000000 */
[----:B------:R-:W-:-:S02]  /*1f90*/  UIADD3 UR16, UR4, 0x804, URZ ;  /* 0x0000080404107890 */ /* 0x000fc4000fffe03f */
[----:B------:R-:W-:Y:S01]  /*1fa0*/  UIADD3 UR18, UR5, 0x404, URZ ;  /* 0x0000040405127890 */ /* 0x000fe2000fffe03f */
[----:B------:R-:W-:Y:S01]  /*1fb0*/  UMOV UR17, 0x40000040 ;  /* 0x4000004000117882 */ /* 0x000fe20000000000 */
[----:B------:R-:W-:Y:S01]  /*1fc0*/  UMOV UR19, 0x40000040 ;  /* 0x4000004000137882 */ /* 0x000fe20000000000 */
[----:B------:R-:W-:Y:S02]  /*1fd0*/  UIADD3 UR20, UR4, 0x806, URZ ;  /* 0x0000080604147890 */ /* 0x000fe4000fffe03f */
[----:B------:R-:W-:Y:S01]  /*1fe0*/  UIADD3 UR22, UR5, 0x406, URZ ;  /* 0x0000040605167890 */ /* 0x000fe2000fffe03f */
[----:B------:R-:W-:Y:S01]  /*1ff0*/  UMOV UR21, 0x40000040 ;  /* 0x4000004000157882 */ /* 0x000fe20000000000 */
[----:B------:R-:W-:Y:S01]  /*2000*/  UMOV UR23, 0x40000040 ;  /* 0x4000004000177882 */ /* 0x000fe20000000000 */
        /* <DEDUP_REMOVED lines=16> */
[----:B------:R-:W-:-:S02]  /*2110*/  WARPGROUP.DEPBAR.LE gsb0, 0x0 ;  /* 0x00008000000079c5 */ /* 0x000fc40000010000 */
[----:B------:R-:W-:-:S06]  /*2120*/  WARPGROUP.ARRIVE ;  /* 0x00000000000079c5 */ /* 0x000fcc0000000000 */
[----:B------:R-:W-:Y:S01]  /*2130*/  HGMMA.64x64x16.F32 R24, gdesc[UR8], R24, gsb0 ;  /* 0x00e00000081879f0 */ /* 0x000fe20008000818 */
[----:B------:R-:W-:Y:S01]  /*2140*/  UMOV UR8, UR6 ;  /* 0x0000000600087c82 */ /* 0x000fe20008000000 */
[----:B------:R-:W-:Y:S01]  /*2150*/  UMOV UR9, 0x40000040 ;  /* 0x4000004000097882 */ /* 0x000fe20000000000 */
[----:B------:R-:W-:Y:S01]  /*2160*/  UMOV UR10, UR7 ;  /* 0x00000007000a7c82 */ /* 0x000fe20008000000 */
[----:B------:R-:W-:Y:S01]  /*2170*/  UMOV UR11, 0x40000040 ;  /* 0x40000040000b7882 */ /* 0x000fe20000000000 */
[----:B------:R-:W-:Y:S01]  /*2180*/  UIADD3 UR6, UR4, 0x6, URZ ;  /* 0x0000000604067890 */ /* 0x000fe2000fffe03f */
[----:B------:R-:W-:Y:S01]  /*2190*/  IMAD.U32 R12, RZ, RZ, UR8 ;  /* 0x00000008ff0c7e24 */ /* 0x000fe2000f8e00ff */
[----:B------:R-:W-:Y:S01]  /*21a0*/  UIADD3 UR7, UR5, 0x6, URZ ;  /* 0x0000000605077890 */ /* 0x000fe2000fffe03f */
[----:B------:R-:W-:Y:S01]  /*21b0*/  IMAD.U32 R13, RZ, RZ, UR9 ;  /* 0x00000009ff0d7e24 */ /* 0x000fe2000f8e00ff */
[----:B------:R-:W-:Y:S02]  /*21c0*/  WARPGROUP.DEPBAR.LE gsb0, 0x0 ;  /* 0x00008000000079c5 */ /* 0x000fe40000010000 */
        /* <DEDUP_REMOVED lines=28> */
[----:B------:R-:W-:Y:S01]  /*2390*/  MOV R6, UR8 ;  /* 0x0000000800067c02 */ /* 0x000fe20008000f00 */
[----:B------:R-:W-:Y:S01]  /*23a0*/  IMAD.U32 R7, RZ, RZ, UR9 ;  /* 0x00000009ff077e24 */ /* 0x000fe2000f8e00ff */
[----:B------:R-:W-:Y:S02]  /*23b0*/  WARPGROUP.DEPBAR.LE gsb0, 0x0 ;  /* 0x00008000000079c5 */ /* 0x000fe40000010000 */
[----:B------:R-:W-:-:S06]  /*23c0*/  WARPGROUP.ARRIVE ;  /* 0x00000000000079c5 */ /* 0x000fcc0000000000 */
[----:B------:R-:W-:Y:S01]  /*23d0*/  HGMMA.64x64x16.F32 R24, gdesc[UR8], R24, gsb0 ;  /* 0x00e00000081879f0 */ /* 0x000fe20008000818 */
[----:B------:R-:W-:Y:S02]  /*23e0*/  UIADD3 UR8, UR4, 0x800, URZ ;  /* 0x0000080004087890 */ /* 0x000fe4000fffe03f */
[----:B------:R-:W-:Y:S01]  /*23f0*/  UIADD3 UR10, UR5, 0x400, URZ ;  /* 0x00000400050a7890 */ /* 0x000fe2000fffe03f */
[----:B------:R-:W-:Y:S01]  /*2400*/  UMOV UR9, 0x40000040 ;  /* 0x4000004000097882 */ /* 0x000fe20000000000 */
[----:B------:R-:W-:Y:S01]  /*2410*/  UMOV UR11, 0x40000040 ;  /* 0x40000040000b7882 */ /* 0x000fe20000000000 */
[----:B------:R-:W-:Y:S02]  /*2420*/  WARPGROUP.DEPBAR.LE gsb0, 0x0 ;  /* 0x00008000000079c5 */ /* 0x000fe40000010000 */
[----:B------:R-:W-:-:S06]  /*2430*/  WARPGROUP.ARRIVE ;  /* 0x00000000000079c5 */ /* 0x000fcc0000000000 */
[----:B------:R-:W-:Y:S03]  /*2440*/  HGMMA.64x64x16.F32 R24, gdesc[UR56], R24, gsb0 ;  /* 0x00e00000381879f0 */ /* 0x000fe60008000818 */
        /* <DEDUP_REMOVED lines=28> */
[----:B------:R-:W-:Y:S05]  /*2610*/  @!P0 BRA `(.L_x_999) ;  /* 0x0000000000048947 */ /* 0x000fea0003800000 */
[----:B------:R-:W-:Y:S01]  /*2620*/  BPT.TRAP 0x1 ;  /* 0x000000040000795c */ /* 0x000fe20000300000 */
.L_x_999:
[----:B------:R-:W-:Y:S01]  /*2630*/  R2UR UR4, R22 ;  /* 0x00000000160472ca */ /* 0x000fe200000e0000 */
[----:B------:R-:W2:Y:S01]  /*2640*/  S2UR UR10, SR_CgaCtaId ;  /* 0x00000000000a79c3 */ /* 0x000ea20000008800 */
[----:B01----:R-:W-:Y:S01]  /*2650*/  VIADD R0, R200, UR60 ;  /* 0x0000003cc8007c36 */ /* 0x003fe20008000000 */
[----:B------:R-:W-:Y:S01]  /*2660*/  ULDC UR5, c[0x0][0x9d8] ;  /* 0x0002760000057ab9 */ /* 0x000fe20000000800 */
[----:B------:R-:W-:Y:S02]  /*2670*/  IMAD.MOV.U32 R5, RZ, RZ, -0x40 ;  /* 0xffffffc0ff057424 */ /* 0x000fe400078e00ff */
[----:B------:R-:W-:Y:S01]  /*2680*/  FMUL.FTZ R31, R31, UR5 ;  /* 0x000000051f1f7c20 */ /* 0x000fe20008410000 */
[----:B------:R-:W-:Y:S01]  /*2690*/  IMAD.MOV.U32 R2, RZ, RZ, R0 ;  /* 0x000000ffff027224 */ /* 0x000fe200078e0000 */
[----:B------:R-:W-:Y:S01]  /*26a0*/  UISETP.NE.AND UP0, UPT, UR43, URZ, UPT ;  /* 0x0000003f2b00728c */ /* 0x000fe2000bf05270 */
[----:B------:R-:W-:Y:S01]  /*26b0*/  FMUL.FTZ R24, R24, UR5 ;  /* 0x0000000518187c20 */ /* 0x000fe20008410000 */
[----:B------:R-:W0:Y:S01]  /*26c0*/  LDC R154, c[0x0][0x2f0] ;  /* 0x0000bc00ff9a7b82 */ /* 0x000e220000000800 */
[----:B------:R1:W3:Y:S01]  /*26d0*/  MUFU.TANH R20, R31 ;  /* 0x0000001f00147308 */ /* 0x0002e20000002400 */
[----:B------:R-:W-:Y:S01]  /*26e0*/  FMUL.FTZ R25, R25, UR5 ;  /* 0x0000000519197c20 */ /* 0x000fe20008410000 */
[----:B------:R-:W-:Y:S01]  /*26f0*/  FMUL.FTZ R27, R27, UR5 ;  /* 0x000000051b1b7c20 */ /* 0x000fe20008410000 */
[----:B------:R-:W-:Y:S01]  /*2700*/  UISETP.NE.AND UP1, UPT, UR4, URZ, UPT ;  /* 0x0000003f0400728c */ /* 0x000fe2000bf25270 */
[----:B------:R-:W-:Y:S01]  /*2710*/  R2UR UR4, R3 ;  /* 0x00000000030472ca */ /* 0x000fe200000e0000 */
[----:B------:R-:W-:Y:S01]  /*2720*/  FMUL.FTZ R28, R28, UR5 ;  /* 0x000000051c1c7c20 */ /* 0x000fe20008410000 */
[----:B------:R-:W-:Y:S01]  /*2730*/  FMUL.FTZ R29, R29, UR5 ;  /* 0x000000051d1d7c20 */ /* 0x000fe20008410000 */
[----:B------:R-:W4:Y:S01]  /*2740*/  LDC R153, c[0x0][0x288] ;  /* 0x0000a200ff997b82 */ /* 0x000f220000000800 */
[----:B------:R-:W-:Y:S01]  /*2750*/  FMUL.FTZ R32, R32, UR5 ;  /* 0x0000000520207c20 */ /* 0x000fe20008410000 */
[----:B------:R-:W-:Y:S01]  /*2760*/  PLOP3.LUT P1, PT, PT, PT, UP1, 0x80, 0x0 ;  /* 0x000000000000781c */ /* 0x000fe20003f2f018 */
[----:B-1----:R-:W-:Y:S01]  /*2770*/  IMAD R31, R102, R5, 0x40 ;  /* 0x00000040661f7424 */ /* 0x002fe200078e0205 */
[----:B------:R-:W-:Y:S01]  /*2780*/  PLOP3.LUT P2, PT, PT, PT, UP1, 0x80, 0x0 ;  /* 0x000000000000781c */ /* 0x000fe20003f4f018 */
[----:B------:R-:W-:Y:S01]  /*2790*/  FMUL.FTZ R33, R33, UR5 ;  /* 0x0000000521217c20 */ /* 0x000fe20008410000 */
[----:B------:R-:W-:Y:S01]  /*27a0*/  FMUL.FTZ R35, R35, UR5 ;  /* 0x0000000523237c20 */ /* 0x000fe20008410000 */
[----:B------:R-:W-:Y:S01]  /*27b0*/  @UP1 ULDC UR6, c[0x0][0x44c] ;  /* 0x0001130000061ab9 */ /* 0x000fe20000000800 */
[----:B------:R-:W-:Y:S01]  /*27c0*/  @UP1 ULDC UR7, c[0x0][0x450] ;  /* 0x0001140000071ab9 */ /* 0x000fe20000000800 */
[----:B------:R-:W-:Y:S01]  /*27d0*/  FMUL.FTZ R36, R36, UR5 ;  /* 0x0000000524247c20 */ /* 0x000fe20008410000 */
[----:B------:R-:W-:Y:S01]  /*27e0*/  UIADD3 UR4, UR4, 0x30840, URZ ;  /* 0x0003084004047890 */ /* 0x000fe2000fffe03f */
[----:B------:R-:W-:Y:S01]  /*27f0*/  FMUL.FTZ R37, R37, UR5 ;  /* 0x0000000525257c20 */ /* 0x000fe20008410000 */
[----:B------:R-:W-:Y:S01]  /*2800*/  FMUL.FTZ R38, R38, UR5 ;  /* 0x0000000526267c20 */ /* 0x000fe20008410000 */
[----:B------:R-:W-:Y:S01]  /*2810*/  FMUL.FTZ R40, R40, UR5 ;  /* 0x0000000528287c20 */ /* 0x000fe20008410000 */
[----:B--2---:R-:W-:Y:S01]  /*2820*/  UPRMT UR4, UR10, 0x654, UR4 ;  /* 0x000006540a047896 */ /* 0x004fe20008000004 */
[----:B------:R-:W-:-:S04]  /*2830*/  @P1 IMAD.HI.U32 R3, R0, UR6, RZ ;  /* 0x0000000600031c27 */ /* 0x000fc8000f8e00ff */
[----:B------:R-:W-:Y:S01]  /*2840*/  FMUL.FTZ R41, R41, UR5 ;  /* 0x0000000529297c20 */ /* 0x000fe20008410000 */
[----:B------:R-:W-:Y:S01]  /*2850*/  FMUL.FTZ R42, R42, UR5 ;  /* 0x000000052a2a7c20 */ /* 0x000fe20008410000 */
[----:B------:R-:W-:Y:S01]  /*2860*/  FMUL.FTZ R43, R43, UR5 ;  /* 0x000000052b2b7c20 */ /* 0x000fe20008410000 */
[----:B------:R-:W-:Y:S01]  /*2870*/  VIADD R0, R31, 0x1 ;  /* 0x000000011f007836 */ /* 0x000fe20000000000 */
[----:B------:R-:W-:Y:S01]  /*2880*/  @P2 SHF.R.U32.HI R2, RZ, UR7, R3 ;  /* 0x00000007ff022c19 */ /* 0x000fe20008011603 */
[----:B------:R-:W-:Y:S01]  /*2890*/  FMUL.FTZ R44, R44, UR5 ;  /* 0x000000052c2c7c20 */ /* 0x000fe20008410000 */
[----:B------:R-:W-:Y:S01]  /*28a0*/  FMUL.FTZ R45, R45, UR5 ;  /* 0x000000052d2d7c20 */ /* 0x000fe20008410000 */
[----:B------:R-:W-:Y:S01]  /*28b0*/  FMUL.FTZ R46, R46, UR5 ;  /* 0x000000052e2e7c20 */ /* 0x000fe20008410000 */
[----:B------:R-:W-:Y:S01]  /*28c0*/  FMUL.FTZ R47, R47, UR5 ;  /* 0x000000052f2f7c20 */ /* 0x000fe20008410000 */
[----:B------:R-:W1:Y:S01]  /*28d0*/  SHFL.IDX PT, R5, R2, RZ, 0x1c1f ;  /* 0x001c1fff02057589 */ /* 0x000e6200000e0000 */
[----:B------:R-:W-:Y:S01]  /*28e0*/  FMUL.FTZ R48, R48, UR5 ;  /* 0x0000000530307c20 */ /* 0x000fe20008410000 */
[----:B------:R-:W-:Y:S01]  /*28f0*/  FMUL.FTZ R49, R49, UR5 ;  /* 0x0000000531317c20 */ /* 0x000fe20008410000 */
[----:B------:R-:W-:Y:S01]  /*2900*/  FMUL.FTZ R50, R50, UR5 ;  /* 0x0000000532327c20 */ /* 0x000fe20008410000 */
[----:B------:R-:W-:Y:S01]  /*2910*/  FMUL.FTZ R51, R51, UR5 ;  /* 0x0000000533337c20 */ /* 0x000fe20008410000 */
[----:B------:R-:W-:Y:S01]  /*2920*/  FMUL.FTZ R52, R52, UR5 ;  /* 0x0000000534347c20 */ /* 0x000fe20008410000 */
[----:B------:R-:W-:Y:S01]  /*2930*/  FMUL.FTZ R53, R53, UR5 ;  /* 0x0000000535357c20 */ /* 0x000fe20008410000 */
[----:B------:R-:W-:Y:S01]  /*2940*/  FMUL.FTZ R54, R54, UR5 ;  /* 0x0000000536367c20 */ /* 0x000fe20008410000 */
[----:B------:R-:W-:Y:S01]  /*2950*/  FMUL.FTZ R55, R55, UR5 ;  /* 0x0000000537377c20 */ /* 0x000fe20008410000 */
[----:B------:R-:W-:Y:S01]  /*2960*/  IMAD R3, R19, -0x2, R0 ;  /* 0xfffffffe13037824 */ /* 0x000fe200078e0200 */
[----:B------:R-:W-:Y:S01]  /*2970*/  PLOP3.LUT P1, PT, PT, PT, UP0, 0x40, 0x0 ;  /* 0x000000000000781c */ /* 0x000fe20003f2e808 */
[----:B------:R-:W2:Y:S01]  /*2980*/  MUFU.TANH R24, R24 ;  /* 0x0000001800187308 */ /* 0x000ea20000002400 */
[----:B------:R-:W-:Y:S01]  /*2990*/  ULDC UR7, c[0x0][0x9dc] ;  /* 0x0002770000077ab9 */ /* 0x000fe20000000800 */
[----:B0-----:R-:W-:-:S02]  /*29a0*/  IMAD R4, R154, UR42, R3 ;  /* 0x0000002a9a047c24 */ /* 0x001fc4000f8e0203 */
[----:B------:R-:W-:Y:S01]  /*29b0*/  FMUL.FTZ R26, R26, UR5 ;  /* 0x000000051a1a7c20 */ /* 0x000fe20008410000 */
[----:B------:R-:W-:Y:S01]  /*29c0*/  SYNCS.ARRIVE.TRANS64.RED.A1T0 RZ, [UR4], RZ ;  /* 0x000000ffffff79a7 */ /* 0x000fe20008100404 */
[----:B------:R-:W-:Y:S01]  /*29d0*/  FMUL.FTZ R34, R34, UR5 ;  /* 0x0000000522227c20 */ /* 0x000fe20008410000 */
[----:B------:R-:W-:Y:S01]  /*29e0*/  ULOP3.LUT UR4, URZ, UR7, URZ, 0x33, !UPT ;  /* 0x000000073f047292 */ /* 0x000fe2000f8e333f */
[----:B------:R-:W-:Y:S01]  /*29f0*/  FMUL.FTZ R39, R39, UR5 ;  /* 0x0000000527277c20 */ /* 0x000fe20008410000 */
[----:B------:R-:W0:Y:S01]  /*2a00*/  MUFU.TANH R25, R25 ;  /* 0x0000001900197308 */ /* 0x000e220000002400 */
[----:B------:R-:W-:Y:S01]  /*2a10*/  IMAD R0, R154, UR42, R31 ;  /* 0x0000002a9a007c24 */ /* 0x000fe2000f8e021f */
[----:B------:R-:W-:Y:S01]  /*2a20*/  ULDC UR6, c[0x0][0x9e0] ;  /* 0x0002780000067ab9 */ /* 0x000fe20000000800 */
[----:B----4-:R-:W-:Y:S02]  /*2a30*/  IMAD.IADD R4, R4, 0x1, -R153 ;  /* 0x0000000104047824 */ /* 0x010fe400078e0a99 */
[----:B------:R-:W-:-:S02]  /*2a40*/  FMUL.FTZ R30, R30, UR5 ;  /* 0x000000051e1e7c20 */ /* 0x000fc40008410000 */
[----:B------:R-:W-:Y:S01]  /*2a50*/  VIADD R57, R4, UR4 ;  /* 0x0000000404397c36 */ /* 0x000fe20008000000 */
[----:B------:R-:W4:Y:S03]  /*2a60*/  MUFU.TANH R27, R27 ;  /* 0x0000001b001b7308 */ /* 0x000f260000002400 */
[----:B-1----:R-:W-:-:S05]  /*2a70*/  IMAD.IADD R3, R57, 0x1, R5 ;  /* 0x0000000139037824 */ /* 0x002fca00078e0205 */
[----:B------:R-:W1:Y:S08]  /*2a80*/  MUFU.TANH R28, R28 ;  /* 0x0000001c001c7308 */ /* 0x000e700000002400 */
[----:B------:R-:W0:Y:S08]  /*2a90*/  MUFU.TANH R29, R29 ;  /* 0x0000001d001d7308 */ /* 0x000e300000002400 */
        /* <DEDUP_REMOVED lines=23> */
[----:B------:R5:W0:Y:S08]  /*2c10*/  MUFU.TANH R21, R34 ;  /* 0x0000002200157308 */ /* 0x000a300000002400 */
[----:B------:R3:W0:Y:S01]  /*2c20*/  MUFU.TANH R26, R39 ;  /* 0x00000027001a7308 */ /* 0x0006220000002400 */
[----:B-----5:R-:W-:-:S07]  /*2c30*/  IMAD R34, R19, -0x2, R0 ;  /* 0xfffffffe13227824 */ /* 0x020fce00078e0200 */
[----:B------:R5:W0:Y:S01]  /*2c40*/  MUFU.TANH R18, R30 ;  /* 0x0000001e00127308 */ /* 0x000a220000002400 */
[----:B---3--:R-:W-:-:S04]  /*2c50*/  IADD3 R39, R4, UR6, RZ ;  /* 0x0000000604277c10 */ /* 0x008fc8000fffe0ff */
[----:B------:R-:W-:Y:S02]  /*2c60*/  VIADDMNMX R0, R5, R39, R34, PT ;  /* 0x0000002705007246 */ /* 0x000fe40003800122 */
[----:B-----5:R-:W-:Y:S01]  /*2c70*/  LEA R30, R102, 0xffffffc0, 0x6 ;  /* 0xffffffc0661e7811 */ /* 0x020fe200078e30ff */
[----:B-12-4-:R-:W-:Y:S06]  /*2c80*/  @P1 BRA `(.L_x_1000) ;  /* 0x0000000000641947 */ /* 0x016fec0003800000 */
[----:B------:R-:W-:Y:S01]  /*2c90*/  IMAD R4, R154, UR42, R5 ;  /* 0x0000002a9a047c24 */ /* 0x000fe2000f8e0205 */
[----:B------:R-:W-:Y:S03]  /*2ca0*/  BSSY B0, `(.L_x_1001) ;  /* 0x0000013000007945 */ /* 0x000fe60003800000 */
[----:B------:R-:W-:-:S05]  /*2cb0*/  IMAD.IADD R5, R4, 0x1, -R153 ;  /* 0x0000000104057824 */ /* 0x000fca00078e0a99 */
[----:B------:R-:W-:-:S13]  /*2cc0*/  ISETP.GT.AND P1, PT, R5, -0x1, PT ;  /* 0xffffffff0500780c */ /* 0x000fda0003f24270 */
[----:B------:R-:W-:Y:S05]  /*2cd0*/  @P1 BRA `(.L_x_1002) ;  /* 0x0000000000241947 */ /* 0x000fea0003800000 */
[----:B------:R-:W-:Y:S01]  /*2ce0*/  ULDC UR4, c[0x0][0x9e4] ;  /* 0x0002790000047ab9 */ /* 0x000fe20000000800 */
[----:B------:R-:W-:Y:S01]  /*2cf0*/  LOP3.LUT R5, RZ, R5, RZ, 0x33, !PT ;  /* 0x00000005ff057212 */ /* 0x000fe200078e33ff */
[----:B------:R-:W-:-:S05]  /*2d00*/  IMAD.U32 R59, RZ, RZ, UR4 ;  /* 0x00000004ff3b7e24 */ /* 0x000fca000f8e00ff */
[----:B------:R-:W-:-:S13]  /*2d10*/  ISETP.NE.AND P1, PT, R59, 0x1, PT ;  /* 0x000000013b00780c */ /* 0x000fda0003f25270 */
[----:B------:R-:W1:Y:S02]  /*2d20*/  @P1 LDC.64 R60, c[0x0][0x9e8] ;  /* 0x00027a00ff3c1b82 */ /* 0x000e640000000a00 */
[----:B-1----:R-:W-:-:S05]  /*2d30*/  @P1 IMAD.HI.U32 R4, R5, R60, RZ ;  /* 0x0000003c05041227 */ /* 0x002fca00078e00ff */
[----:B------:R-:W-:-:S04]  /*2d40*/  @P1 SHF.R.U32.HI R5, RZ, R61, R4 ;  /* 0x0000003dff051219 */ /* 0x000fc80000011604 */
[----:B------:R-:W-:Y:S01]  /*2d50*/  LOP3.LUT R5, RZ, R5, RZ, 0x33, !PT ;  /* 0x00000005ff057212 */ /* 0x000fe200078e33ff */
[----:B------:R-:W-:Y:S06]  /*2d60*/  BRA `(.L_x_1003) ;  /* 0x0000000000187947 */ /* 0x000fec0003800000 */
.L_x_1002:
[----:B------:R-:W-:Y:S02]  /*2d70*/  ULDC UR4, c[0x0][0x9e4] ;  /* 0x0002790000047ab9 */ /* 0x000fe40000000800 */
[----:B------:R-:W-:-:S05]  /*2d80*/  IMAD.U32 R59, RZ, RZ, UR4 ;  /* 0x00000004ff3b7e24 */ /* 0x000fca000f8e00ff */
[----:B------:R-:W-:-:S13]  /*2d90*/  ISETP.NE.AND P1, PT, R59, 0x1, PT ;  /* 0x000000013b00780c */ /* 0x000fda0003f25270 */
[----:B------:R-:W1:Y:S02]  /*2da0*/  @P1 LDC.64 R60, c[0x0][0x9e8] ;  /* 0x00027a00ff3c1b82 */ /* 0x000e640000000a00 */
[----:B-1----:R-:W-:-:S05]  /*2db0*/  @P1 IMAD.HI.U32 R4, R5, R60, RZ ;  /* 0x0000003c05041227 */ /* 0x002fca00078e00ff */
[----:B------:R-:W-:-:S07]  /*2dc0*/  @P1 SHF.R.U32.HI R5, RZ, R61, R4 ;  /* 0x0000003dff051219 */ /* 0x000fce0000011604 */
.L_x_1003:
[----:B------:R-:W-:Y:S05]  /*2dd0*/  BSYNC B0 ;  /* 0x0000000000007941 */ /* 0x000fea0003800000 */
.L_x_1001:
[----:B------:R-:W-:-:S04]  /*2de0*/  IMAD R4, R5, R59, -R30 ;  /* 0x0000003b05047224 */ /* 0x000fc800078e0a1e */
[----:B------:R-:W-:-:S05]  /*2df0*/  IMAD R4, R19, -0x2, R4 ;  /* 0xfffffffe13047824 */ /* 0x000fca00078e0204 */
[----:B------:R-:W-:Y:S02]  /*2e00*/  VIADDMNMX R0, R4, R59, R0, PT ;  /* 0x0000003b04007246 */ /* 0x000fe40003800100 */
[----:B------:R-:W-:-:S07]  /*2e10*/  VIMNMX R3, R3, R4, !PT ;  /* 0x0000000403037248 */ /* 0x000fce0007fe0100 */
.L_x_1000:
[C---:B------:R-:W-:Y:S01]  /*2e20*/  ISETP.GE.AND P2, PT, R31.reuse, 0x9, PT ;  /* 0x000000091f00780c */ /* 0x040fe20003f46270 */
[----:B------:R-:W1:Y:S01]  /*2e30*/  SHFL.IDX PT, R2, R2, 0x1, 0x1c1f ;  /* 0x003c1f0002027f89 */ /* 0x000e6200000e0000 */
[----:B------:R-:W-:Y:S01]  /*2e40*/  ISETP.GE.AND P1, PT, R31, 0x2, PT ;  /* 0x000000021f00780c */ /* 0x000fe20003f26270 */
[----:B------:R-:W-:Y:S01]  /*2e50*/  UISETP.NE.AND UP0, UPT, UR43, URZ, UPT ;  /* 0x0000003f2b00728c */ /* 0x000fe2000bf05270 */
[C---:B------:R-:W-:Y:S02]  /*2e60*/  ISETP.GT.AND P3, PT, R3.reuse, 0x8, !P2 ;  /* 0x000000080300780c */ /* 0x040fe40005764270 */
[----:B------:R-:W-:Y:S02]  /*2e70*/  ISETP.GT.AND P4, PT, R3, 0x1, !P1 ;  /* 0x000000010300780c */ /* 0x000fe40004f84270 */
[----:B------:R-:W-:Y:S02]  /*2e80*/  ISETP.LT.OR P3, PT, R0, 0x9, P3 ;  /* 0x000000090000780c */ /* 0x000fe40001f61670 */
[----:B------:R-:W-:-:S02]  /*2e90*/  ISETP.GE.AND P5, PT, R31, 0x11, PT ;  /* 0x000000111f00780c */ /* 0x000fc40003fa6270 */
[----:B------:R-:W-:Y:S02]  /*2ea0*/  FSEL R61, R28, -INF , !P3 ;  /* 0xff8000001c3d7808 */ /* 0x000fe40005800000 */
[----:B------:R-:W-:Y:S02]  /*2eb0*/  ISETP.LT.OR P4, PT, R0, 0x2, P4 ;  /* 0x000000020000780c */ /* 0x000fe40002781670 */
[----:B------:R-:W-:Y:S02]  /*2ec0*/  ISETP.GT.AND P3, PT, R3, 0x10, !P5 ;  /* 0x000000100300780c */ /* 0x000fe40006f64270 */
[----:B------:R-:W-:Y:S02]  /*2ed0*/  ISETP.GE.AND P6, PT, R31, 0xa, PT ;  /* 0x0000000a1f00780c */ /* 0x000fe40003fc6270 */
[----:B0-----:R-:W-:Y:S02]  /*2ee0*/  FSEL R59, R25, -INF , !P4 ;  /* 0xff800000193b7808 */ /* 0x001fe40006000000 */
[----:B------:R-:W-:-:S02]  /*2ef0*/  P2R R60, PR, RZ, 0x20 ;  /* 0x00000020ff3c7803 */ /* 0x000fc40000000000 */
[----:B------:R-:W-:Y:S02]  /*2f00*/  ISETP.LT.OR P3, PT, R0, 0x11, P3 ;  /* 0x000000110000780c */ /* 0x000fe40001f61670 */
[----:B------:R-:W-:Y:S02]  /*2f10*/  ISETP.GT.AND P4, PT, R3, 0x9, !P6 ;  /* 0x000000090300780c */ /* 0x000fe40007784270 */
[----:B------:R-:W-:Y:S02]  /*2f20*/  ISETP.GE.AND P5, PT, R31, 0x12, PT ;  /* 0x000000121f00780c */ /* 0x000fe40003fa6270 */
[----:B------:R-:W-:Y:S02]  /*2f30*/  FSEL R65, R32, -INF , !P3 ;  /* 0xff80000020417808 */ /* 0x000fe40005800000 */
[----:B------:R-:W-:Y:S02]  /*2f40*/  ISETP.LT.OR P4, PT, R0, 0xa, P4 ;  /* 0x0000000a0000780c */ /* 0x000fe40002781670 */
[----:B------:R-:W-:-:S02]  /*2f50*/  ISETP.GT.AND P3, PT, R3, 0x11, !P5 ;  /* 0x000000110300780c */ /* 0x000fc40006f64270 */
[----:B------:R-:W-:Y:S02]  /*2f60*/  FSEL R63, R29, -INF , !P4 ;  /* 0xff8000001d3f7808 */ /* 0x000fe40006000000 */
[----:B------:R-:W-:Y:S02]  /*2f70*/  ISETP.LT.OR P3, PT, R0, 0x12, P3 ;  /* 0x000000120000780c */ /* 0x000fe40001f61670 */
[----:B------:R-:W-:Y:S02]  /*2f80*/  ISETP.GE.AND P4, PT, R31, 0x19, PT ;  /* 0x000000191f00780c */ /* 0x000fe40003f86270 */
[----:B------:R-:W-:Y:S02]  /*2f90*/  FSEL R67, R33, -INF , !P3 ;  /* 0xff80000021437808 */ /* 0x000fe40005800000 */
[----:B------:R-:W-:Y:S02]  /*2fa0*/  ISETP.GT.AND P3, PT, R3, 0x18, !P4 ;  /* 0x000000180300780c */ /* 0x000fe40006764270 */
[----:B------:R-:W-:-:S02]  /*2fb0*/  P2R R33, PR, RZ, 0x10 ;  /* 0x00000010ff217803 */ /* 0x000fc40000000000 */
[----:B------:R-:W-:Y:S02]  /*2fc0*/  ISETP.LT.OR P3, PT, R0, 0x19, P3 ;  /* 0x000000190000780c */ /* 0x000fe40001f61670 */
[----:B------:R-:W-:Y:S02]  /*2fd0*/  ISETP.GE.AND P4, PT, R31, 0x1a, PT ;  /* 0x0000001a1f00780c */ /* 0x000fe40003f86270 */
[----:B------:R-:W-:Y:S02]  /*2fe0*/  FSEL R69, R36, -INF , !P3 ;  /* 0xff80000024457808 */ /* 0x000fe40005800000 */
[----:B------:R-:W-:Y:S02]  /*2ff0*/  ISETP.GT.AND P3, PT, R3, 0x19, !P4 ;  /* 0x000000190300780c */ /* 0x000fe40006764270 */
[----:B------:R-:W-:Y:S02]  /*3000*/  P2R R36, PR, RZ, 0x10 ;  /* 0x00000010ff247803 */ /* 0x000fe40000000000 */
[----:B------:R-:W-:-:S02]  /*3010*/  ISETP.LT.OR P3, PT, R0, 0x1a, P3 ;  /* 0x0000001a0000780c */ /* 0x000fc40001f61670 */
[----:B------:R-:W-:Y:S02]  /*3020*/  ISETP.GE.AND P4, PT, R31, 0x21, PT ;  /* 0x000000211f00780c */ /* 0x000fe40003f86270 */
[----:B------:R-:W-:Y:S02]  /*3030*/  FSEL R71, R37, -INF , !P3 ;  /* 0xff80000025477808 */ /* 0x000fe40005800000 */
[----:B------:R-:W-:Y:S02]  /*3040*/  ISETP.GT.AND P3, PT, R3, 0x20, !P4 ;  /* 0x000000200300780c */ /* 0x000fe40006764270 */
[----:B------:R-:W-:Y:S02]  /*3050*/  P2R R62, PR, RZ, 0x10 ;  /* 0x00000010ff3e7803 */ /* 0x000fe40000000000 */
[----:B------:R-:W-:Y:S02]  /*3060*/  ISETP.LT.OR P3, PT, R0, 0x21, P3 ;  /* 0x000000210000780c */ /* 0x000fe40001f61670 */
[----:B------:R-:W-:-:S02]  /*3070*/  ISETP.GE.AND P4, PT, R31, 0x22, PT ;  /* 0x000000221f00780c */ /* 0x000fc40003f86270 */
[----:B------:R-:W-:Y:S02]  /*3080*/  FSEL R73, R40, -INF , !P3 ;  /* 0xff80000028497808 */ /* 0x000fe40005800000 */
[----:B------:R-:W-:Y:S02]  /*3090*/  ISETP.GT.AND P3, PT, R3, 0x21, !P4 ;  /* 0x000000210300780c */ /* 0x000fe40006764270 */
[----:B------:R-:W-:Y:S02]  /*30a0*/  P2R R40, PR, RZ, 0x10 ;  /* 0x00000010ff287803 */ /* 0x000fe40000000000 */
[----:B------:R-:W-:Y:S02]  /*30b0*/  ISETP.LT.OR P3, PT, R0, 0x22, P3 ;  /* 0x000000220000780c */ /* 0x000fe40001f61670 */
[----:B------:R-:W-:Y:S02]  /*30c0*/  ISETP.GE.AND P4, PT, R31, 0x29, PT ;  /* 0x000000291f00780c */ /* 0x000fe40003f86270 */
[----:B------:R-:W-:-:S02]  /*30d0*/  FSEL R75, R41, -INF , !P3 ;  /* 0xff800000294b7808 */ /* 0x000fc40005800000 */
[----:B------:R-:W-:Y:S02]  /*30e0*/  ISETP.GT.AND P3, PT, R3, 0x28, !P4 ;  /* 0x000000280300780c */ /* 0x000fe40006764270 */
[----:B------:R-:W-:Y:S02]  /*30f0*/  P2R R41, PR, RZ, 0x10 ;  /* 0x00000010ff297803 */ /* 0x000fe40000000000 */
[----:B------:R-:W-:Y:S02]  /*3100*/  ISETP.LT.OR P3, PT, R0, 0x29, P3 ;  /* 0x000000290000780c */ /* 0x000fe40001f61670 */
[----:B------:R-:W-:Y:S02]  /*3110*/  ISETP.GE.AND P4, PT, R31, 0x2a, PT ;  /* 0x0000002a1f00780c */ /* 0x000fe40003f86270 */
[----:B------:R-:W-:Y:S02]  /*3120*/  FSEL R77, R44, -INF , !P3 ;  /* 0xff8000002c4d7808 */ /* 0x000fe40005800000 */
[----:B------:R-:W-:-:S02]  /*3130*/  ISETP.GT.AND P3, PT, R3, 0x29, !P4 ;  /* 0x000000290300780c */ /* 0x000fc40006764270 */
[----:B------:R-:W-:Y:S02]  /*3140*/  P2R R44, PR, RZ, 0x10 ;  /* 0x00000010ff2c7803 */ /* 0x000fe40000000000 */
[----:B------:R-:W-:Y:S02]  /*3150*/  ISETP.LT.OR P3, PT, R0, 0x2a, P3 ;  /* 0x0000002a0000780c */ /* 0x000fe40001f61670 */
[----:B------:R-:W-:Y:S02]  /*3160*/  P2R R32, PR, RZ, 0x20 ;  /* 0x00000020ff207803 */ /* 0x000fe40000000000 */
[----:B------:R-:W-:Y:S02]  /*3170*/  FSEL R79, R45, -INF , !P3 ;  /* 0xff8000002d4f7808 */ /* 0x000fe40005800000 */
[----:B------:R-:W-:Y:S02]  /*3180*/  ISETP.GE.AND P3, PT, R31, 0x31, PT ;  /* 0x000000311f00780c */ /* 0x000fe40003f66270 */
[----:B------:R-:W-:-:S02]  /*3190*/  P2R R58, PR, RZ, 0x40 ;  /* 0x00000040ff3a7803 */ /* 0x000fc40000000000 */
[----:B------:R-:W-:-:S04]  /*31a0*/  ISETP.GT.AND P4, PT, R3, 0x30, !P3 ;  /* 0x000000300300780c */ /* 0x000fc80005f84270 */
[----:B------:R-:W-:-:S04]  /*31b0*/  ISETP.LT.OR P4, PT, R0, 0x31, P4 ;  /* 0x000000310000780c */ /* 0x000fc80002781670 */
[----:B------:R-:W-:Y:S02]  /*31c0*/  FSEL R81, R48, -INF , !P4 ;  /* 0xff80000030517808 */ /* 0x000fe40006000000 */
[----:B------:R-:W-:-:S04]  /*31d0*/  ISETP.GE.AND P4, PT, R31, 0x32, PT ;  /* 0x000000321f00780c */ /* 0x000fc80003f86270 */
        /* <DEDUP_REMOVED lines=8> */
[----:B------:R-:W-:Y:S02]  /*3260*/  P2R R4, PR, RZ, 0x40 ;  /* 0x00000040ff047803 */ /* 0x000fe40000000000 */
[----:B------:R-:W-:-:S04]  /*3270*/  ISETP.GT.AND P6, PT, R3, RZ, !P6 ;  /* 0x000000ff0300720c */ /* 0x000fc800077c4270 */
[----:B------:R-:W-:-:S04]  /*3280*/  ISETP.LT.OR P6, PT, R0, 0x1, P6 ;  /* 0x000000010000780c */ /* 0x000fc800037c1670 */
[----:B------:R-:W-:Y:S02]  /*3290*/  FSEL R37, R24, -INF , !P6 ;  /* 0xff80000018257808 */ /* 0x000fe40007000000 */
[----:B------:R-:W-:-:S04]  /*32a0*/  ISETP.GE.AND P6, PT, R31, 0x3a, PT ;  /* 0x0000003a1f00780c */ /* 0x000fc80003fc6270 */
[----:B------:R-:W-:Y:S02]  /*32b0*/  P2R R31, PR, RZ, 0x40 ;  /* 0x00000040ff1f7803 */ /* 0x000fe40000000000 */
[----:B------:R-:W-:Y:S01]  /*32c0*/  ISETP.GT.AND P6, PT, R3, 0x39, !P6 ;  /* 0x000000390300780c */ /* 0x000fe200077c4270 */
[----:B-1----:R-:W-:-:S03]  /*32d0*/  IMAD.IADD R3, R57, 0x1, R2 ;  /* 0x0000000139037824 */ /* 0x002fc600078e0202 */
[----:B------:R-:W-:Y:S02]  /*32e0*/  ISETP.LT.OR P6, PT, R0, 0x3a, P6 ;  /* 0x0000003a0000780c */ /* 0x000fe400037c1670 */
[----:B------:R-:W-:Y:S02]  /*32f0*/  VIADDMNMX R0, R2, R39, R34, PT ;  /* 0x0000002702007246 */ /* 0x000fe40003800122 */
[----:B------:R-:W-:Y:S02]  /*3300*/  FSEL R53, R53, -INF , !P6 ;  /* 0xff80000035357808 */ /* 0x000fe40007000000 */
[----:B------:R-:W-:-:S13]  /*3310*/  PLOP3.LUT P6, PT, PT, PT, UP0, 0x40, 0x0 ;  /* 0x000000000000781c */ /* 0x000fda0003fce808 */
[----:B------:R-:W-:Y:S05]  /*3320*/  @P6 BRA `(.L_x_1004) ;  /* 0x0000000000646947 */ /* 0x000fea0003800000 */
[----:B------:R-:W-:Y:S01]  /*3330*/  IMAD R2, R154, UR42, R2 ;  /* 0x0000002a9a027c24 */ /* 0x000fe2000f8e0202 */
[----:B------:R-:W-:Y:S04]  /*3340*/  BSSY B0, `(.L_x_1005) ;  /* 0x0000013000007945 */ /* 0x000fe80003800000 */
[----:B------:R-:W-:-:S04]  /*3350*/  IADD3 R5, R2, -R153, RZ ;  /* 0x8000009902057210 */ /* 0x000fc80007ffe0ff */
[----:B------:R-:W-:-:S13]  /*3360*/  ISETP.GT.AND P6, PT, R5, -0x1, PT ;  /* 0xffffffff0500780c */ /* 0x000fda0003fc4270 */
[----:B------:R-:W-:Y:S05]  /*3370*/  @P6 BRA `(.L_x_1006) ;  /* 0x0000000000246947 */ /* 0x000fea0003800000 */
[----:B------:R-:W-:Y:S01]  /*3380*/  ULDC UR4, c[0x0][0x9e4] ;  /* 0x0002790000047ab9 */ /* 0x000fe20000000800 */
[----:B------:R-:W-:Y:S01]  /*3390*/  LOP3.LUT R5, RZ, R5, RZ, 0x33, !PT ;  /* 0x00000005ff057212 */ /* 0x000fe200078e33ff */
[----:B------:R-:W-:-:S05]  /*33a0*/  IMAD.U32 R25, RZ, RZ, UR4 ;  /* 0x00000004ff197e24 */ /* 0x000fca000f8e00ff */
[----:B------:R-:W-:-:S13]  /*33b0*/  ISETP.NE.AND P6, PT, R25, 0x1, PT ;  /* 0x000000011900780c */ /* 0x000fda0003fc5270 */
[----:B------:R-:W0:Y:S02]  /*33c0*/  @P6 LDC.64 R28, c[0x0][0x9e8] ;  /* 0x00027a00ff1c6b82 */ /* 0x000e240000000a00 */
[----:B0-----:R-:W-:-:S05]  /*33d0*/  @P6 IMAD.HI.U32 R2, R5, R28, RZ ;  /* 0x0000001c05026227 */ /* 0x001fca00078e00ff */
[----:B------:R-:W-:-:S04]  /*33e0*/  @P6 SHF.R.U32.HI R5, RZ, R29, R2 ;  /* 0x0000001dff056219 */ /* 0x000fc80000011602 */
[----:B------:R-:W-:Y:S01]  /*33f0*/  LOP3.LUT R5, RZ, R5, RZ, 0x33, !PT ;  /* 0x00000005ff057212 */ /* 0x000fe200078e33ff */
[----:B------:R-:W-:Y:S06]  /*3400*/  BRA `(.L_x_1007) ;  /* 0x0000000000187947 */ /* 0x000fec0003800000 */
.L_x_1006:
[----:B------:R-:W-:Y:S02]  /*3410*/  ULDC UR4, c[0x0][0x9e4] ;  /* 0x0002790000047ab9 */ /* 0x000fe40000000800 */
[----:B------:R-:W-:-:S05]  /*3420*/  IMAD.U32 R25, RZ, RZ, UR4 ;  /* 0x00000004ff197e24 */ /* 0x000fca000f8e00ff */
[----:B------:R-:W-:-:S13]  /*3430*/  ISETP.NE.AND P6, PT, R25, 0x1, PT ;  /* 0x000000011900780c */ /* 0x000fda0003fc5270 */
[----:B------:R-:W0:Y:S02]  /*3440*/  @P6 LDC.64 R28, c[0x0][0x9e8] ;  /* 0x00027a00ff1c6b82 */ /* 0x000e240000000a00 */
[----:B0-----:R-:W-:-:S05]  /*3450*/  @P6 IMAD.HI.U32 R2, R5, R28, RZ ;  /* 0x0000001c05026227 */ /* 0x001fca00078e00ff */
[----:B------:R-:W-:-:S07]  /*3460*/  @P6 SHF.R.U32.HI R5, RZ, R29, R2 ;  /* 0x0000001dff056219 */ /* 0x000fce0000011602 */
.L_x_1007:
[----:B------:R-:W-:Y:S05]  /*3470*/  BSYNC B0 ;  /* 0x0000000000007941 */ /* 0x000fea0003800000 */
.L_x_1005:
[----:B------:R-:W-:-:S04]  /*3480*/  IMAD R2, R5, R25, -R30 ;  /* 0x0000001905027224 */ /* 0x000fc800078e0a1e */
[----:B------:R-:W-:-:S05]  /*3490*/  IMAD R2, R19, -0x2, R2 ;  /* 0xfffffffe13027824 */ /* 0x000fca00078e0202 */
[----:B------:R-:W-:Y:S02]  /*34a0*/  VIADDMNMX R0, R2, R25, R0, PT ;  /* 0x0000001902007246 */ /* 0x000fe40003800100 */
[----:B------:R-:W-:-:S07]  /*34b0*/  VIMNMX R3, R3, R2, !PT ;  /* 0x0000000203037248 */ /* 0x000fce0007fe0100 */
.L_x_1004:
[----:B------:R-:W-:Y:S01]  /*34c0*/  ISETP.GT.AND P1, PT, R3, 0x1, !P1 ;  /* 0x000000010300780c */ /* 0x000fe20004f24270 */
[----:B------:R-:W-:Y:S01]  /*34d0*/  ULDC UR10, c[0x0][0x988] ;  /* 0x00026200000a7ab9 */ /* 0x000fe20000000800 */
[----:B------:R-:W-:Y:S01]  /*34e0*/  ISETP.NE.AND P6, PT, R4, RZ, PT ;  /* 0x000000ff0400720c */ /* 0x000fe20003fc5270 */
[----:B------:R-:W-:Y:S01]  /*34f0*/  UISETP.NE.AND UP0, UPT, UR43, URZ, UPT ;  /* 0x0000003f2b00728c */ /* 0x000fe2000bf05270 */
[----:B------:R-:W-:Y:S01]  /*3500*/  ISETP.LT.OR P1, PT, R0, 0x2, P1 ;  /* 0x000000020000780c */ /* 0x000fe20000f21670 */
[----:B------:R-:W-:Y:S01]  /*3510*/  UMOV UR11, UR60 ;  /* 0x0000003c000b7c82 */ /* 0x000fe20008000000 */
[----:B------:R-:W-:Y:S01]  /*3520*/  FMNMX.FTZ R4, R37, R59, !PT ;  /* 0x0000003b25047209 */ /* 0x000fe20007810000 */
[----:B------:R-:W-:Y:S01]  /*3530*/  VIADD R220, R102, 0xfffffffe ;  /* 0xfffffffe66dc7836 */ /* 0x000fe20000000000 */
[----:B------:R-:W-:Y:S02]  /*3540*/  FSEL R5, R27, -INF , !P1 ;  /* 0xff8000001b057808 */ /* 0x000fe40004800000 */
[----:B------:R-:W-:-:S02]  /*3550*/  ISETP.NE.AND P1, PT, R58, RZ, PT ;  /* 0x000000ff3a00720c */ /* 0x000fc40003f25270 */
[----:B------:R-:W-:Y:S02]  /*3560*/  FMNMX.FTZ R4, R61, R4, !PT ;  /* 0x000000043d047209 */ /* 0x000fe40007810000 */
[----:B------:R-:W-:Y:S02]  /*3570*/  ISETP.GT.AND P1, PT, R3, 0x9, !P1 ;  /* 0x000000090300780c */ /* 0x000fe40004f24270 */
[----:B------:R-:W-:Y:S02]  /*3580*/  FMNMX.FTZ R4, R63, R4, !PT ;  /* 0x000000043f047209 */ /* 0x000fe40007810000 */
[----:B------:R-:W-:Y:S02]  /*3590*/  ISETP.LT.OR P1, PT, R0, 0xa, P1 ;  /* 0x0000000a0000780c */ /* 0x000fe40000f21670 */
[----:B------:R-:W-:Y:S02]  /*35a0*/  FMNMX.FTZ R4, R65, R4, !PT ;  /* 0x0000000441047209 */ /* 0x000fe40007810000 */
[----:B------:R-:W-:-:S02]  /*35b0*/  FSEL R20, R20, -INF , !P1 ;  /* 0xff80000014147808 */ /* 0x000fc40004800000 */
[----:B------:R-:W-:Y:S02]  /*35c0*/  ISETP.NE.AND P1, PT, R60, RZ, PT ;  /* 0x000000ff3c00720c */ /* 0x000fe40003f25270 */
[----:B------:R-:W-:Y:S02]  /*35d0*/  FMNMX.FTZ R4, R67, R4, !PT ;  /* 0x0000000443047209 */ /* 0x000fe40007810000 */
[----:B------:R-:W-:Y:S02]  /*35e0*/  ISETP.GT.AND P1, PT, R3, 0x10, !P1 ;  /* 0x000000100300780c */ /* 0x000fe40004f24270 */
[----:B------:R-:W-:Y:S02]  /*35f0*/  FMNMX.FTZ R4, R69, R4, !PT ;  /* 0x0000000445047209 */ /* 0x000fe40007810000 */
[----:B------:R-:W-:Y:S02]  /*3600*/  ISETP.LT.OR P1, PT, R0, 0x11, P1 ;  /* 0x000000110000780c */ /* 0x000fe40000f21670 */
[----:B------:R-:W-:-:S02]  /*3610*/  FMNMX.FTZ R4, R71, R4, !PT ;  /* 0x0000000447047209 */ /* 0x000fc40007810000 */
[----:B------:R-:W-:Y:S02]  /*3620*/  FSEL R21, R21, -INF , !P1 ;  /* 0xff80000015157808 */ /* 0x000fe40004800000 */
[----:B------:R-:W-:Y:S02]  /*3630*/  ISETP.NE.AND P1, PT, R32, RZ, PT ;  /* 0x000000ff2000720c */ /* 0x000fe40003f25270 */
[----:B------:R-:W-:Y:S02]  /*3640*/  FMNMX.FTZ R4, R73, R4, !PT ;  /* 0x0000000449047209 */ /* 0x000fe40007810000 */
[C---:B------:R-:W-:Y:S02]  /*3650*/  ISETP.GT.AND P1, PT, R3.reuse, 0x11, !P1 ;  /* 0x000000110300780c */ /* 0x040fe40004f24270 */
[----:B------:R-:W-:Y:S02]  /*3660*/  ISETP.GT.AND P2, PT, R3, 0x8, !P2 ;  /* 0x000000080300780c */ /* 0x000fe40005744270 */
[----:B------:R-:W-:-:S02]  /*3670*/  ISETP.LT.OR P1, PT, R0, 0x12, P1 ;  /* 0x000000120000780c */ /* 0x000fc40000f21670 */
[----:B------:R-:W-:Y:S02]  /*3680*/  FMNMX.FTZ R4, R75, R4, !PT ;  /* 0x000000044b047209 */ /* 0x000fe40007810000 */
[----:B------:R-:W-:Y:S02]  /*3690*/  FSEL R24, R35, -INF , !P1 ;  /* 0xff80000023187808 */ /* 0x000fe40004800000 */
[----:B------:R-:W-:Y:S02]  /*36a0*/  ISETP.NE.AND P1, PT, R33, RZ, PT ;  /* 0x000000ff2100720c */ /* 0x000fe40003f25270 */
[----:B------:R-:W-:Y:S02]  /*36b0*/  ISETP.LT.OR P2, PT, R0, 0x9, P2 ;  /* 0x000000090000780c */ /* 0x000fe40001741670 */
[----:B------:R-:W-:Y:S02]  /*36c0*/  ISETP.GT.AND P1, PT, R3, 0x18, !P1 ;  /* 0x000000180300780c */ /* 0x000fe40004f24270 */
[----:B------:R-:W-:-:S02]  /*36d0*/  FMNMX.FTZ R4, R77, R4, !PT ;  /* 0x000000044d047209 */ /* 0x000fc40007810000 */
[----:B------:R-:W-:Y:S02]  /*36e0*/  ISETP.LT.OR P1, PT, R0, 0x19, P1 ;  /* 0x000000190000780c */ /* 0x000fe40000f21670 */
[----:B------:R-:W-:Y:S02]  /*36f0*/  FSEL R18, R18, -INF , !P2 ;  /* 0xff80000012127808 */ /* 0x000fe40005000000 */
[----:B------:R-:W-:Y:S02]  /*3700*/  FSEL R25, R38, -INF , !P1 ;  /* 0xff80000026197808 */ /* 0x000fe40004800000 */
[----:B------:R-:W-:Y:S02]  /*3710*/  ISETP.NE.AND P1, PT, R36, RZ, PT ;  /* 0x000000ff2400720c */ /* 0x000fe40003f25270 */
[----:B------:R-:W-:Y:S02]  /*3720*/  FMNMX.FTZ R4, R79, R4, !PT ;  /* 0x000000044f047209 */ /* 0x000fe40007810000 */
[----:B------:R-:W-:-:S02]  /*3730*/  ISETP.GT.AND P1, PT, R3, 0x19, !P1 ;  /* 0x000000190300780c */ /* 0x000fc40004f24270 */
[----:B------:R-:W-:Y:S02]  /*3740*/  ISETP.NE.AND P2, PT, R40, RZ, PT ;  /* 0x000000ff2800720c */ /* 0x000fe40003f45270 */
[----:B------:R-:W-:Y:S02]  /*3750*/  ISETP.LT.OR P1, PT, R0, 0x1a, P1 ;  /* 0x0000001a0000780c */ /* 0x000fe40000f21670 */
[----:B------:R-:W-:Y:S02]  /*3760*/  FMNMX.FTZ R4, R81, R4, !PT ;  /* 0x0000000451047209 */ /* 0x000fe40007810000 */
[----:B------:R-:W-:Y:S02]  /*3770*/  FSEL R26, R26, -INF , !P1 ;  /* 0xff8000001a1a7808 */ /* 0x000fe40004800000 */
[----:B------:R-:W-:Y:S02]  /*3780*/  ISETP.NE.AND P1, PT, R62, RZ, PT ;  /* 0x000000ff3e00720c */ /* 0x000fe40003f25270 */
[----:B------:R-:W-:-:S02]  /*3790*/  FMNMX.FTZ R4, R49, R4, !PT ;  /* 0x0000000431047209 */ /* 0x000fc40007810000 */
[----:B------:R-:W-:Y:S02]  /*37a0*/  ISETP.GT.AND P1, PT, R3, 0x20, !P1 ;  /* 0x000000200300780c */ /* 0x000fe40004f24270 */
[----:B------:R-:W-:Y:S02]  /*37b0*/  FMNMX.FTZ R4, R83, R4, !PT ;  /* 0x0000000453047209 */ /* 0x000fe40007810000 */
[----:B------:R-:W-:Y:S02]  /*37c0*/  ISETP.LT.OR P1, PT, R0, 0x21, P1 ;  /* 0x000000210000780c */ /* 0x000fe40000f21670 */
[C---:B------:R-:W-:Y:S02]  /*37d0*/  ISETP.GT.AND P3, PT, R3.reuse, 0x30, !P3 ;  /* 0x000000300300780c */ /* 0x040fe40005f64270 */
[----:B------:R-:W-:Y:S02]  /*37e0*/  FSEL R27, R42, -INF , !P1 ;  /* 0xff8000002a1b7808 */ /* 0x000fe40004800000 */
[----:B------:R-:W-:-:S02]  /*37f0*/  ISETP.GT.AND P1, PT, R3, 0x21, !P2 ;  /* 0x000000210300780c */ /* 0x000fc40005724270 */
[----:B------:R-:W-:Y:S02]  /*3800*/  ISETP.NE.AND P2, PT, R44, RZ, PT ;  /* 0x000000ff2c00720c */ /* 0x000fe40003f45270 */
[----:B------:R-:W-:Y:S02]  /*3810*/  ISETP.LT.OR P1, PT, R0, 0x22, P1 ;  /* 0x000000220000780c */ /* 0x000fe40000f21670 */
[----:B------:R-:W-:Y:S02]  /*3820*/  ISETP.GT.AND P2, PT, R3, 0x29, !P2 ;  /* 0x000000290300780c */ /* 0x000fe40005744270 */
[----:B------:R-:W-:Y:S02]  /*3830*/  FSEL R28, R43, -INF , !P1 ;  /* 0xff8000002b1c7808 */ /* 0x000fe40004800000 */
[----:B------:R-:W-:Y:S02]  /*3840*/  ISETP.GT.AND P1, PT, R3, RZ, !P6 ;  /* 0x000000ff0300720c */ /* 0x000fe40007724270 */
[----:B------:R-:W-:-:S02]  /*3850*/  ISETP.NE.AND P6, PT, R31, RZ, PT ;  /* 0x000000ff1f00720c */ /* 0x000fc40003fc5270 */
[----:B------:R-:W-:Y:S02]  /*3860*/  FMNMX.FTZ R31, R53, R4, !PT ;  /* 0x00000004351f7209 */ /* 0x000fe40007810000 */
[C---:B------:R-:W-:Y:S02]  /*3870*/  ISETP.LT.OR P1, PT, R0.reuse, 0x1, P1 ;  /* 0x000000010000780c */ /* 0x040fe40000f21670 */
[----:B------:R-:W-:Y:S01]  /*3880*/  ISETP.LT.OR P2, PT, R0, 0x2a, P2 ;  /* 0x0000002a0000780c */ /* 0x000fe20001741670 */
[----:B------:R-:W0:Y:S01]  /*3890*/  SHFL.BFLY PT, R4, R31, 0x2, 0x1f ;  /* 0x0c401f001f047f89 */ /* 0x000e2200000e0000 */
[----:B------:R-:W-:Y:S02]  /*38a0*/  FSEL R2, R56, -INF , !P1 ;  /* 0xff80000038027808 */ /* 0x000fe40004800000 */
[----:B------:R-:W-:Y:S02]  /*38b0*/  ISETP.NE.AND P1, PT, R41, RZ, PT ;  /* 0x000000ff2900720c */ /* 0x000fe40003f25270 */
[----:B------:R-:W-:-:S02]  /*38c0*/  FMNMX.FTZ R29, R2, R5, !PT ;  /* 0x00000005021d7209 */ /* 0x000fc40007810000 */
[C---:B------:R-:W-:Y:S02]  /*38d0*/  ISETP.GT.AND P1, PT, R3.reuse, 0x28, !P1 ;  /* 0x000000280300780c */ /* 0x040fe40004f24270 */
[----:B------:R-:W-:Y:S02]  /*38e0*/  FMNMX.FTZ R29, R18, R29, !PT ;  /* 0x0000001d121d7209 */ /* 0x000fe40007810000 */
[C---:B------:R-:W-:Y:S02]  /*38f0*/  ISETP.LT.OR P1, PT, R0.reuse, 0x29, P1 ;  /* 0x000000290000780c */ /* 0x040fe40000f21670 */
[C---:B------:R-:W-:Y:S02]  /*3900*/  ISETP.GT.AND P4, PT, R3.reuse, 0x31, !P4 ;  /* 0x000000310300780c */ /* 0x040fe40006784270 */
[----:B------:R-:W-:Y:S02]  /*3910*/  ISETP.GT.AND P5, PT, R3, 0x38, !P5 ;  /* 0x000000380300780c */ /* 0x000fe40006fa4270 */
[----:B------:R-:W-:-:S02]  /*3920*/  ISETP.LT.OR P3, PT, R0, 0x31, P3 ;  /* 0x000000310000780c */ /* 0x000fc40001f61670 */
[C---:B------:R-:W-:Y:S02]  /*3930*/  ISETP.LT.OR P4, PT, R0.reuse, 0x32, P4 ;  /* 0x000000320000780c */ /* 0x040fe40002781670 */
[----:B------:R-:W-:Y:S02]  /*3940*/  ISETP.LT.OR P5, PT, R0, 0x39, P5 ;  /* 0x000000390000780c */ /* 0x000fe40002fa1670 */
[----:B------:R-:W-:Y:S02]  /*3950*/  R2UR UR4, R22 ;  /* 0x00000000160472ca */ /* 0x000fe400000e0000 */
[----:B0-----:R-:W-:Y:S02]  /*3960*/  FMNMX.FTZ R32, R31, R4, !PT ;  /* 0x000000041f207209 */ /* 0x001fe40007810000 */
[----:B------:R-:W-:-:S03]  /*3970*/  FMNMX.FTZ R4, R20, R29, !PT ;  /* 0x0000001d14047209 */ /* 0x000fc60007810000 */
[----:B------:R-:W0:Y:S01]  /*3980*/  SHFL.BFLY PT, R33, R32, 0x1, 0x1f ;  /* 0x0c201f0020217f89 */ /* 0x000e2200000e0000 */
[----:B------:R-:W-:-:S04]  /*3990*/  FMNMX.FTZ R29, R21, R4, !PT ;  /* 0x00000004151d7209 */ /* 0x000fc80007810000 */
[----:B------:R-:W-:Y:S01]  /*39a0*/  FMNMX.FTZ R30, R24, R29, !PT ;  /* 0x0000001d181e7209 */ /* 0x000fe20007810000 */
[----:B------:R-:W-:Y:S01]  /*39b0*/  UISETP.NE.AND UP1, UPT, UR4, URZ, UPT ;  /* 0x0000003f0400728c */ /* 0x000fe2000bf25270 */
[----:B------:R-:W-:Y:S02]  /*39c0*/  FSEL R29, R46, -INF , !P1 ;  /* 0xff8000002e1d7808 */ /* 0x000fe40004800000 */
[----:B------:R-:W-:-:S04]  /*39d0*/  FMNMX.FTZ R31, R25, R30, !PT ;  /* 0x0000001e191f7209 */ /* 0x000fc80007810000 */
[----:B------:R-:W-:-:S04]  /*39e0*/  FMNMX.FTZ R30, R26, R31, !PT ;  /* 0x0000001f1a1e7209 */ /* 0x000fc80007810000 */
[----:B------:R-:W-:Y:S01]  /*39f0*/  FMNMX.FTZ R31, R27, R30, !PT ;  /* 0x0000001e1b1f7209 */ /* 0x000fe20007810000 */
[----:B------:R-:W-:Y:S01]  /*3a00*/  @UP1 ULDC UR4, c[0x0][0x44c] ;  /* 0x0001130000041ab9 */ /* 0x000fe20000000800 */
[----:B------:R-:W-:Y:S01]  /*3a10*/  FSEL R30, R47, -INF , !P2 ;  /* 0xff8000002f1e7808 */ /* 0x000fe20005000000 */
[----:B------:R-:W-:Y:S01]  /*3a20*/  UIMAD.WIDE.U32 UR4, UR60, UR4, URZ ;  /* 0x000000043c0472a5 */ /* 0x000fe2000f8e003f */
[----:B------:R-:W-:Y:S01]  /*3a30*/  @UP1 ULDC UR14, c[0x0][0x450] ;  /* 0x00011400000e1ab9 */ /* 0x000fe20000000800 */
[----:B0-----:R-:W-:Y:S02]  /*3a40*/  FMNMX.FTZ R4, R32, R33, !PT ;  /* 0x0000002120047209 */ /* 0x001fe40007810000 */
[----:B------:R-:W-:Y:S02]  /*3a50*/  @UP1 USHF.R.U32.HI UR11, URZ, UR14, UR5 ;  /* 0x0000000e3f0b1299 */ /* 0x000fe40008011605 */
[C---:B------:R-:W-:Y:S01]  /*3a60*/  FSETP.NEU.FTZ.AND P1, PT, R4.reuse, -INF , PT ;  /* 0xff8000000400780b */ /* 0x040fe20003f3d000 */
[----:B------:R-:W-:Y:S01]  /*3a70*/  FMUL.FTZ R32, R4, UR10 ;  /* 0x0000000a04207c20 */ /* 0x000fe20008410000 */
[----:B------:R-:W-:-:S04]  /*3a80*/  UIADD3 UR41, UR41, UR11, URZ ;  /* 0x0000000b29297290 */ /* 0x000fc8000fffe03f */
[----:B------:R-:W-:Y:S01]  /*3a90*/  FSEL R36, R32, RZ, P1 ;  /* 0x000000ff20247208 */ /* 0x000fe20000800000 */
[----:B------:R-:W-:Y:S01]  /*3aa0*/  UIADD3 UR6, UR41, UR6, URZ ;  /* 0x0000000629067290 */ /* 0x000fe2000fffe03f */
[----:B------:R-:W-:Y:S02]  /*3ab0*/  FMNMX.FTZ R32, R28, R31, !PT ;  /* 0x0000001f1c207209 */ /* 0x000fe40007810000 */
[----:B------:R-:W-:Y:S01]  /*3ac0*/  ISETP.GT.AND P1, PT, R3, 0x39, !P6 ;  /* 0x000000390300780c */ /* 0x000fe20007724270 */
[--C-:B------:R-:W-:Y:S01]  /*3ad0*/  FFMA.FTZ R35, R37, UR10, -R36.reuse ;  /* 0x0000000a25237c23 */ /* 0x100fe20008010824 */
[----:B------:R-:W-:Y:S01]  /*3ae0*/  FMNMX.FTZ R3, R29, R32, !PT ;  /* 0x000000201d037209 */ /* 0x000fe20007810000 */
[--C-:B------:R-:W-:Y:S01]  /*3af0*/  FFMA.FTZ R37, R59, UR10, -R36.reuse ;  /* 0x0000000a3b257c23 */ /* 0x100fe20008010824 */
[----:B------:R-:W-:Y:S01]  /*3b00*/  FSEL R31, R50, -INF , !P3 ;  /* 0xff800000321f7808 */ /* 0x000fe20005800000 */
[----:B------:R0:W-:Y:S01]  /*3b10*/  MUFU.EX2 R196, R35 ;  /* 0x0000002300c47308 */ /* 0x0001e20000000800 */
[----:B------:R-:W-:Y:S01]  /*3b20*/  FMNMX.FTZ R34, R30, R3, !PT ;  /* 0x000000031e227209 */ /* 0x000fe20007810000 */
[--C-:B------:R-:W-:Y:S01]  /*3b30*/  FFMA.FTZ R38, R63, UR10, -R36.reuse ;  /* 0x0000000a3f267c23 */ /* 0x100fe20008010824 */
[----:B------:R-:W-:Y:S01]  /*3b40*/  FSEL R32, R51, -INF , !P4 ;  /* 0xff80000033207808 */ /* 0x000fe20006000000 */
[--C-:B------:R-:W-:Y:S01]  /*3b50*/  FFMA.FTZ R40, R65, UR10, -R36.reuse ;  /* 0x0000000a41287c23 */ /* 0x100fe20008010824 */
[----:B------:R-:W-:Y:S01]  /*3b60*/  FMNMX.FTZ R3, R31, R34, !PT ;  /* 0x000000221f037209 */ /* 0x000fe20007810000 */
[--C-:B------:R-:W-:Y:S01]  /*3b70*/  FFMA.FTZ R41, R67, UR10, -R36.reuse ;  /* 0x0000000a43297c23 */ /* 0x100fe20008010824 */
[----:B------:R-:W-:Y:S01]  /*3b80*/  ISETP.LT.OR P1, PT, R0, 0x3a, P1 ;  /* 0x0000003a0000780c */ /* 0x000fe20000f21670 */
[----:B------:R-:W-:Y:S01]  /*3b90*/  MUFU.EX2 R37, R37 ;  /* 0x0000002500257308 */ /* 0x000fe20000000800 */
[----:B------:R-:W-:Y:S01]  /*3ba0*/  FSEL R0, R54, -INF , !P5 ;  /* 0xff80000036007808 */ /* 0x000fe20006800000 */
[--C-:B0-----:R-:W-:Y:S01]  /*3bb0*/  FFMA.FTZ R35, R61, UR10, -R36.reuse ;  /* 0x0000000a3d237c23 */ /* 0x101fe20008010824 */
[----:B------:R-:W-:Y:S01]  /*3bc0*/  FMNMX.FTZ R3, R32, R3, !PT ;  /* 0x0000000320037209 */ /* 0x000fe20007810000 */
[--C-:B------:R-:W-:Y:S01]  /*3bd0*/  FFMA.FTZ R42, R69, UR10, -R36.reuse ;  /* 0x0000000a452a7c23 */ /* 0x100fe20008010824 */
[----:B------:R-:W-:Y:S01]  /*3be0*/  FSEL R33, R55, -INF , !P1 ;  /* 0xff80000037217808 */ /* 0x000fe20004800000 */
        /* <DEDUP_REMOVED lines=8> */
[----:B------:R-:W-:-:S02]  /*3c70*/  FFMA.FTZ R49, R49, UR10, -R36 ;  /* 0x0000000a31317c23 */ /* 0x000fc40008010824 */
[----:B------:R-:W0:Y:S01]  /*3c80*/  SHFL.BFLY PT, R3, R34, 0x2, 0x1f ;  /* 0x0c401f0022037f89 */ /* 0x000e2200000e0000 */
[----:B------:R1:W-:Y:S08]  /*3c90*/  MUFU.EX2 R39, R38 ;  /* 0x0000002600277308 */ /* 0x0003f00000000800 */
[----:B------:R-:W-:Y:S01]  /*3ca0*/  MUFU.EX2 R40, R40 ;  /* 0x0000002800287308 */ /* 0x000fe20000000800 */
[----:B-1----:R-:W-:-:S07]  /*3cb0*/  FFMA.FTZ R38, R75, UR10, -R36 ;  /* 0x0000000a4b267c23 */ /* 0x002fce0008010824 */
[----:B------:R-:W1:Y:S01]  /*3cc0*/  MUFU.EX2 R41, R41 ;  /* 0x0000002900297308 */ /* 0x000e620000000800 */
[----:B0-----:R-:W-:-:S07]  /*3cd0*/  FMNMX.FTZ R35, R34, R3, !PT ;  /* 0x0000000322237209 */ /* 0x001fce0007810000 */
[----:B------:R-:W-:Y:S01]  /*3ce0*/  MUFU.EX2 R42, R42 ;  /* 0x0000002a002a7308 */ /* 0x000fe20000000800 */
[----:B------:R-:W0:Y:S07]  /*3cf0*/  SHFL.BFLY PT, R34, R35, 0x1, 0x1f ;  /* 0x0c201f0023227f89 */ /* 0x000e2e00000e0000 */
[----:B------:R-:W2:Y:S01]  /*3d00*/  MUFU.EX2 R43, R43 ;  /* 0x0000002b002b7308 */ /* 0x000ea20000000800 */
[----:B-1----:R-:W-:-:S07]  /*3d10*/  F2FP.F16.F32.PACK_AB R192, R41, R40 ;  /* 0x0000002829c0723e */ /* 0x002fce00000000ff */
[----:B------:R-:W-:Y:S08]  /*3d20*/  MUFU.EX2 R44, R44 ;  /* 0x0000002c002c7308 */ /* 0x000ff00000000800 */
[----:B------:R-:W1:Y:S01]  /*3d30*/  MUFU.EX2 R45, R38 ;  /* 0x00000026002d7308 */ /* 0x000e620000000800 */
[----:B--2---:R-:W-:Y:S02]  /*3d40*/  F2FP.F16.F32.PACK_AB R194, R43, R42 ;  /* 0x0000002a2bc2723e */ /* 0x004fe400000000ff */
[----:B0-----:R-:W-:Y:S01]  /*3d50*/  FMNMX.FTZ R3, R35, R34, !PT ;  /* 0x0000002223037209 */ /* 0x001fe20007810000 */
[--C-:B------:R-:W-:Y:S01]  /*3d60*/  FFMA.FTZ R34, R83, UR10, -R36.reuse ;  /* 0x0000000a53227c23 */ /* 0x100fe20008010824 */
[----:B------:R-:W-:Y:S01]  /*3d70*/  FFMA.FTZ R36, R53, UR10, -R36 ;  /* 0x0000000a35247c23 */ /* 0x000fe20008010824 */
[----:B------:R-:W-:Y:S01]  /*3d80*/  FADD.FTZ R53, R196, R37 ;  /* 0x00000025c4357221 */ /* 0x000fe20000010000 */
[C---:B------:R-:W-:Y:S01]  /*3d90*/  FSETP.NEU.FTZ.AND P1, PT, R3.reuse, -INF , PT ;  /* 0xff8000000300780b */ /* 0x040fe20003f3d000 */
[----:B------:R-:W-:Y:S01]  /*3da0*/  FMUL.FTZ R35, R3, UR10 ;  /* 0x0000000a03237c20 */ /* 0x000fe20008410000 */
[----:B------:R-:W-:Y:S01]  /*3db0*/  MUFU.EX2 R46, R46 ;  /* 0x0000002e002e7308 */ /* 0x000fe20000000800 */
[----:B------:R-:W-:-:S03]  /*3dc0*/  F2FP.F16.F32.PACK_AB R196, R37, R196 ;  /* 0x000000c425c4723e */ /* 0x000fc600000000ff */
        /* <DEDUP_REMOVED lines=8> */
[--C-:B------:R-:W-:Y:S01]  /*3e50*/  FFMA.FTZ R24, R24, UR10, -R51.reuse ;  /* 0x0000000a18187c23 */ /* 0x100fe20008010833 */
[--C-:B------:R-:W-:Y:S01]  /*3e60*/  FFMA.FTZ R25, R25, UR10, -R51.reuse ;  /* 0x0000000a19197c23 */ /* 0x100fe20008010833 */
        /* <DEDUP_REMOVED lines=8> */
[----:B------:R-:W0:Y:S01]  /*3ef0*/  MUFU.EX2 R5, R5 ;  /* 0x0000000500057308 */ /* 0x000e220000000800 */
[--C-:B------:R-:W-:Y:S01]  /*3f00*/  FFMA.FTZ R0, R0, UR10, -R51.reuse ;  /* 0x0000000a00007c23 */ /* 0x100fe20008010833 */
[----:B------:R-:W-:Y:S01]  /*3f10*/  FFMA.FTZ R33, R33, UR10, -R51 ;  /* 0x0000000a21217c23 */ /* 0x000fe20008010833 */
[----:B-1----:R-:W-:-:S05]  /*3f20*/  F2FP.F16.F32.PACK_AB R188, R45, R44 ;  /* 0x0000002c2dbc723e */ /* 0x002fca00000000ff */
[----:B------:R1:W2:Y:S08]  /*3f30*/  MUFU.EX2 R199, R18 ;  /* 0x0000001200c77308 */ /* 0x0002b00000000800 */
[----:B------:R-:W3:Y:S01]  /*3f40*/  MUFU.EX2 R20, R20 ;  /* 0x0000001400147308 */ /* 0x000ee20000000800 */
[----:B-1----:R-:W-:Y:S01]  /*3f50*/  FADD.FTZ R18, R198, R53 ;  /* 0x00000035c6127221 */ /* 0x002fe20000010000 */
[----:B------:R-:W-:-:S02]  /*3f60*/  F2FP.F16.F32.PACK_AB R198, R39, R198 ;  /* 0x000000c627c6723e */ /* 0x000fc400000000ff */
[----:B0-----:R-:W-:Y:S01]  /*3f70*/  F2FP.F16.F32.PACK_AB R197, R5, R2 ;  /* 0x0000000205c5723e */ /* 0x001fe200000000ff */
[----:B------:R-:W-:-:S03]  /*3f80*/  FADD.FTZ R53, R39, R18 ;  /* 0x0000001227357221 */ /* 0x000fc60000010000 */
[----:B------:R-:W0:Y:S01]  /*3f90*/  MUFU.EX2 R21, R21 ;  /* 0x0000001500157308 */ /* 0x000e220000000800 */
[----:B------:R-:W-:-:S04]  /*3fa0*/  FADD.FTZ R18, R40, R53 ;  /* 0x0000003528127221 */ /* 0x000fc80000010000 */
[----:B------:R-:W-:Y:S01]  /*3fb0*/  FADD.FTZ R53, R41, R18 ;  /* 0x0000001229357221 */ /* 0x000fe20000010000 */
[----:B------:R-:W-:Y:S02]  /*3fc0*/  FADD.FTZ R18, R2, R5 ;  /* 0x0000000502127221 */ /* 0x000fe40000010000 */
[----:B------:R-:W1:Y:S01]  /*3fd0*/  MUFU.EX2 R24, R24 ;  /* 0x0000001800187308 */ /* 0x000e620000000800 */
[----:B------:R-:W-:Y:S01]  /*3fe0*/  FADD.FTZ R36, R42, R53 ;  /* 0x000000352a247221 */ /* 0x000fe20000010000 */
[----:B--2---:R-:W-:Y:S01]  /*3ff0*/  FADD.FTZ R53, R199, R18 ;  /* 0x00000012c7357221 */ /* 0x004fe20000010000 */
[C---:B---3--:R-:W-:Y:S02]  /*4000*/  F2FP.F16.F32.PACK_AB R199, R20.reuse, R199 ;  /* 0x000000c714c7723e */ /* 0x048fe400000000ff */
[----:B------:R-:W-:Y:S01]  /*4010*/  FADD.FTZ R55, R43, R36 ;  /* 0x000000242b377221 */ /* 0x000fe20000010000 */
[----:B------:R-:W-:Y:S02]  /*4020*/  FADD.FTZ R18, R20, R53 ;  /* 0x0000003514127221 */ /* 0x000fe40000010000 */
[----:B------:R-:W2:Y:S01]  /*4030*/  MUFU.EX2 R25, R25 ;  /* 0x0000001900197308 */ /* 0x000ea20000000800 */
[----:B------:R-:W-:Y:S01]  /*4040*/  FADD.FTZ R36, R44, R55 ;  /* 0x000000372c247221 */ /* 0x000fe20000010000 */
[----:B0-----:R-:W-:-:S03]  /*4050*/  FADD.FTZ R51, R21, R18 ;  /* 0x0000001215337221 */ /* 0x001fc60000010000 */
[----:B------:R-:W-:-:S03]  /*4060*/  FADD.FTZ R53, R45, R36 ;  /* 0x000000242d357221 */ /* 0x000fc60000010000 */
[----:B------:R-:W0:Y:S01]  /*4070*/  MUFU.EX2 R47, R47 ;  /* 0x0000002f002f7308 */ /* 0x000e220000000800 */
[----:B-1----:R-:W-:Y:S01]  /*4080*/  FADD.FTZ R18, R24, R51 ;  /* 0x0000003318127221 */ /* 0x002fe20000010000 */
[----:B------:R-:W-:Y:S01]  /*4090*/  FADD.FTZ R36, R46, R53 ;  /* 0x000000352e247221 */ /* 0x000fe20000010000 */
[----:B------:R-:W-:-:S05]  /*40a0*/  F2FP.F16.F32.PACK_AB R193, R24, R21 ;  /* 0x0000001518c1723e */ /* 0x000fca00000000ff */
[----:B------:R-:W1:Y:S01]  /*40b0*/  MUFU.EX2 R26, R26 ;  /* 0x0000001a001a7308 */ /* 0x000e620000000800 */
[----:B--2---:R-:W-:-:S07]  /*40c0*/  FADD.FTZ R37, R25, R18 ;  /* 0x0000001219257221 */ /* 0x004fce0000010000 */
[----:B------:R-:W2:Y:S01]  /*40d0*/  MUFU.EX2 R48, R48 ;  /* 0x0000003000307308 */ /* 0x000ea20000000800 */
[C---:B0-----:R-:W-:Y:S01]  /*40e0*/  FADD.FTZ R51, R47.reuse, R36 ;  /* 0x000000242f337221 */ /* 0x041fe20000010000 */
[----:B------:R-:W-:-:S06]  /*40f0*/  F2FP.F16.F32.PACK_AB R190, R47, R46 ;  /* 0x0000002e2fbe723e */ /* 0x000fcc00000000ff */
[----:B------:R-:W0:Y:S01]  /*4100*/  MUFU.EX2 R27, R27 ;  /* 0x0000001b001b7308 */ /* 0x000e220000000800 */
[C---:B-1----:R-:W-:Y:S01]  /*4110*/  FADD.FTZ R18, R26.reuse, R37 ;  /* 0x000000251a127221 */ /* 0x042fe20000010000 */
[----:B------:R-:W-:-:S06]  /*4120*/  F2FP.F16.F32.PACK_AB R195, R26, R25 ;  /* 0x000000191ac3723e */ /* 0x000fcc00000000ff */
[----:B------:R-:W1:Y:S01]  /*4130*/  MUFU.EX2 R49, R49 ;  /* 0x0000003100317308 */ /* 0x000e620000000800 */
[----:B--2---:R-:W-:-:S07]  /*4140*/  FADD.FTZ R36, R48, R51 ;  /* 0x0000003330247221 */ /* 0x004fce0000010000 */
[----:B------:R-:W2:Y:S01]  /*4150*/  MUFU.EX2 R28, R28 ;  /* 0x0000001c001c7308 */ /* 0x000ea20000000800 */
[----:B0-----:R-:W-:-:S07]  /*4160*/  FADD.FTZ R37, R27, R18 ;  /* 0x000000121b257221 */ /* 0x001fce0000010000 */
[----:B------:R-:W0:Y:S01]  /*4170*/  MUFU.EX2 R29, R29 ;  /* 0x0000001d001d7308 */ /* 0x000e220000000800 */
[C---:B-1----:R-:W-:Y:S01]  /*4180*/  FADD.FTZ R39, R49.reuse, R36 ;  /* 0x0000002431277221 */ /* 0x042fe20000010000 */
[----:B------:R-:W-:-:S06]  /*4190*/  F2FP.F16.F32.PACK_AB R184, R49, R48 ;  /* 0x0000003031b8723e */ /* 0x000fcc00000000ff */
[----:B------:R-:W1:Y:S01]  /*41a0*/  MUFU.EX2 R30, R30 ;  /* 0x0000001e001e7308 */ /* 0x000e620000000800 */
[C---:B--2---:R-:W-:Y:S01]  /*41b0*/  FADD.FTZ R36, R28.reuse, R37 ;  /* 0x000000251c247221 */ /* 0x044fe20000010000 */
[----:B------:R-:W-:-:S06]  /*41c0*/  F2FP.F16.F32.PACK_AB R189, R28, R27 ;  /* 0x0000001b1cbd723e */ /* 0x000fcc00000000ff */
[----:B------:R-:W2:Y:S01]  /*41d0*/  MUFU.EX2 R31, R31 ;  /* 0x0000001f001f7308 */ /* 0x000ea20000000800 */
[----:B0-----:R-:W-:-:S07]  /*41e0*/  FADD.FTZ R5, R29, R36 ;  /* 0x000000241d057221 */ /* 0x001fce0000010000 */
[----:B------:R-:W0:Y:S01]  /*41f0*/  MUFU.EX2 R32, R32 ;  /* 0x0000002000207308 */ /* 0x000e220000000800 */
[C---:B-1----:R-:W-:Y:S01]  /*4200*/  FADD.FTZ R2, R30.reuse, R5 ;  /* 0x000000051e027221 */ /* 0x042fe20000010000 */
[----:B------:R-:W-:-:S06]  /*4210*/  F2FP.F16.F32.PACK_AB R191, R30, R29 ;  /* 0x0000001d1ebf723e */ /* 0x000fcc00000000ff */
[----:B------:R-:W1:Y:S01]  /*4220*/  MUFU.EX2 R34, R34 ;  /* 0x0000002200227308 */ /* 0x000e620000000800 */
[----:B--2---:R-:W-:-:S07]  /*4230*/  FADD.FTZ R5, R31, R2 ;  /* 0x000000021f057221 */ /* 0x004fce0000010000 */
[----:B------:R-:W2:Y:S01]  /*4240*/  MUFU.EX2 R0, R0 ;  /* 0x0000000000007308 */ /* 0x000ea20000000800 */
[C---:B0-----:R-:W-:Y:S01]  /*4250*/  FADD.FTZ R5, R32.reuse, R5 ;  /* 0x0000000520057221 */ /* 0x041fe20000010000 */
[----:B------:R-:W-:-:S06]  /*4260*/  F2FP.F16.F32.PACK_AB R185, R32, R31 ;  /* 0x0000001f20b9723e */ /* 0x000fcc00000000ff */
[----:B------:R-:W0:Y:S01]  /*4270*/  MUFU.EX2 R33, R33 ;  /* 0x0000002100217308 */ /* 0x000e220000000800 */
[----:B-1----:R-:W-:Y:S01]  /*4280*/  FADD.FTZ R18, R34, R39 ;  /* 0x0000002722127221 */ /* 0x002fe20000010000 */
[----:B------:R-:W-:-:S03]  /*4290*/  F2FP.F16.F32.PACK_AB R186, R35, R34 ;  /* 0x0000002223ba723e */ /* 0x000fc600000000ff */
[----:B------:R-:W-:Y:S01]  /*42a0*/  FADD.FTZ R18, R35, R18 ;  /* 0x0000001223127221 */ /* 0x000fe20000010000 */
[----:B--2---:R-:W-:-:S04]  /*42b0*/  FADD.FTZ R2, R0, R5 ;  /* 0x0000000500027221 */ /* 0x004fc80000010000 */
[C---:B0-----:R-:W-:Y:S01]  /*42c0*/  FADD.FTZ R5, R33.reuse, R2 ;  /* 0x0000000221057221 */ /* 0x041fe20000010000 */
[----:B------:R-:W-:Y:S01]  /*42d0*/  F2FP.F16.F32.PACK_AB R187, R33, R0 ;  /* 0x0000000021bb723e */ /* 0x000fe200000000ff */
[----:B------:R-:W-:Y:S06]  /*42e0*/  @P1 BRA `(.L_x_1008) ;  /* 0x00000000004c1947 */ /* 0x000fec0003800000 */
[----:B------:R-:W-:Y:S01]  /*42f0*/  ISETP.LT.AND P1, PT, RZ, UR41, PT ;  /* 0x00000029ff007c0c */ /* 0x000fe2000bf21270 */
[----:B------:R-:W-:-:S12]  /*4300*/  UIADD3 UR18, UR41, -0x1, URZ ;  /* 0xffffffff29127890 */ /* 0x000fd8000fffe03f */
[----:B------:R-:W-:Y:S05]  /*4310*/  @P1 BRA `(.L_x_1009) ;  /* 0x0000000000201947 */ /* 0x000fea0003800000 */
[----:B------:R-:W-:Y:S01]  /*4320*/  ULDC UR11, c[0x0][0x9e4] ;  /* 0x00027900000b7ab9 */ /* 0x000fe20000000800 */
[----:B------:R-:W-:Y:S02]  /*4330*/  UIADD3 UR18, -UR41, URZ, URZ ;  /* 0x0000003f29127290 */ /* 0x000fe4000fffe13f */
[----:B------:R-:W-:-:S11]  /*4340*/  UISETP.NE.AND UP0, UPT, UR11, 0x1, UPT ;  /* 0x000000010b00788c */ /* 0x000fd6000bf05270 */
[----:B------:R-:W-:Y:S02]  /*4350*/  @UP0 ULDC.64 UR4, c[0x0][0x9e8] ;  /* 0x00027a0000040ab9 */ /* 0x000fe40000000a00 */
[----:B------:R-:W-:-:S04]  /*4360*/  UIMAD.WIDE.U32 UR14, UR18, UR4, URZ ;  /* 0x00000004120e72a5 */ /* 0x000fc8000f8e003f */
[----:B------:R-:W-:-:S04]  /*4370*/  @UP0 USHF.R.U32.HI UR18, URZ, UR5, UR15 ;  /* 0x000000053f120299 */ /* 0x000fc8000801160f */
[----:B------:R-:W-:Y:S01]  /*4380*/  ULOP3.LUT UR18, URZ, UR18, URZ, 0x33, !UPT ;  /* 0x000000123f127292 */ /* 0x000fe2000f8e333f */
[----:B------:R-:W-:Y:S11]  /*4390*/  BRA `(.L_x_1010) ;  /* 0x0000000000147947 */ /* 0x000ff60003800000 */
.L_x_1009:
[----:B------:R-:W-:Y:S02]  /*43a0*/  ULDC UR11, c[0x0][0x9e4] ;  /* 0x00027900000b7ab9 */ /* 0x000fe40000000800 */
[----:B------:R-:W-:-:S11]  /*43b0*/  UISETP.NE.AND UP0, UPT, UR11, 0x1, UPT ;  /* 0x000000010b00788c */ /* 0x000fd6000bf05270 */
[----:B------:R-:W-:Y:S02]  /*43c0*/  @UP0 ULDC.64 UR4, c[0x0][0x9e8] ;  /* 0x00027a0000040ab9 */ /* 0x000fe40000000a00 */
[----:B------:R-:W-:-:S04]  /*43d0*/  UIMAD.WIDE.U32 UR14, UR18, UR4, URZ ;  /* 0x00000004120e72a5 */ /* 0x000fc8000f8e003f */
[----:B------:R-:W-:-:S12]  /*43e0*/  @UP0 USHF.R.U32.HI UR18, URZ, UR5, UR15 ;  /* 0x000000053f120299 */ /* 0x000fd8000801160f */
.L_x_1010:
[----:B------:R-:W-:-:S04]  /*43f0*/  UIMAD UR11, UR18, UR11, UR11 ;  /* 0x0000000b120b72a4 */ /* 0x000fc8000f8e020b */
[----:B------:R-:W-:-:S04]  /*4400*/  UISETP.LT.AND UP0, UPT, UR6, UR11, UPT ;  /* 0x0000000b0600728c */ /* 0x000fc8000bf01270 */
[----:B------:R-:W-:-:S12]  /*4410*/  USEL UR6, UR6, UR11, UP0 ;  /* 0x0000000b06067287 */ /* 0x000fd80008000000 */
.L_x_1008:
[----:B------:R-:W-:Y:S01]  /*4420*/  R2UR UR5, R201 ;  /* 0x00000000c90572ca */ /* 0x000fe200000e0000 */
[----:B------:R-:W-:Y:S01]  /*4430*/  USHF.R.S32.HI UR4, URZ, 0x1f, UR6 ;  /* 0x0000001f3f047899 */ /* 0x000fe20008011406 */
[----:B------:R-:W-:Y:S01]  /*4440*/  IMAD.MOV.U32 R2, RZ, RZ, 0x3f800000 ;  /* 0x3f800000ff027424 */ /* 0x000fe200078e00ff */
[----:B------:R-:W-:Y:S01]  /*4450*/  CS2R R150, SRZ ;  /* 0x0000000000967805 */ /* 0x000fe2000001ff00 */
[----:B------:R-:W-:Y:S01]  /*4460*/  IMAD.MOV.U32 R0, RZ, RZ, 0x3f800000 ;  /* 0x3f800000ff007424 */ /* 0x000fe200078e00ff */
        /* <DEDUP_REMOVED lines=8> */
[----:B------:R-:W-:Y:S01]  /*44f0*/  UISETP.LT.AND UP0, UPT, UR5, UR4, UPT ;  /* 0x000000040500728c */ /* 0x000fe2000bf01270 */
[----:B------:R-:W-:Y:S02]  /*4500*/  CS2R R136, SRZ ;  /* 0x0000000000887805 */ /* 0x000fe4000001ff00 */
[----:B------:R-:W-:Y:S02]  /*4510*/  CS2R R134, SRZ ;  /* 0x0000000000867805 */ /* 0x000fe4000001ff00 */
[----:B------:R-:W-:Y:S01]  /*4520*/  CS2R R132, SRZ ;  /* 0x0000000000847805 */ /* 0x000fe2000001ff00 */
[----:B------:R-:W-:Y:S01]  /*4530*/  USEL UR50, UR5, UR4, !UP0 ;  /* 0x0000000405327287 */ /* 0x000fe2000c000000 */
[----:B------:R-:W-:-:S02]  /*4540*/  CS2R R130, SRZ ;  /* 0x0000000000827805 */ /* 0x000fc4000001ff00 */
[----:B------:R-:W-:Y:S02]  /*4550*/  CS2R R128, SRZ ;  /* 0x0000000000807805 */ /* 0x000fe4000001ff00 */
[----:B------:R-:W-:Y:S02]  /*4560*/  CS2R R126, SRZ ;  /* 0x00000000007e7805 */ /* 0x000fe4000001ff00 */
[----:B------:R-:W-:Y:S02]  /*4570*/  CS2R R124, SRZ ;  /* 0x00000000007c7805 */ /* 0x000fe4000001ff00 */
[----:B------:R-:W-:Y:S02]  /*4580*/  CS2R R122, SRZ ;  /* 0x00000000007a7805 */ /* 0x000fe4000001ff00 */
[----:B------:R-:W-:Y:S02]  /*4590*/  ISETP.GE.AND P1, PT, R220, UR50, PT ;  /* 0x00000032dc007c0c */ /* 0x000fe4000bf26270 */
        /* <DEDUP_REMOVED lines=49> */
[----:B------:R-:W-:Y:S06]  /*48b0*/  @!P1 BRA `(.L_x_1011) ;  /* 0x0000002c003c9947 */ /* 0x000fec0003800000 */
[----:B------:R-:W-:Y:S01]  /*48c0*/  IMAD.MOV.U32 R20, RZ, RZ, R3 ;  /* 0x000000ffff147224 */ /* 0x000fe200078e0003 */
[----:B------:R-:W-:Y:S01]  /*48d0*/  MOV R21, R4 ;  /* 0x0000000400157202 */ /* 0x000fe20000000f00 */
[----:B------:R-:W-:Y:S01]  /*48e0*/  IMAD.MOV.U32 R2, RZ, RZ, 0x3f800000 ;  /* 0x3f800000ff027424 */ /* 0x000fe200078e00ff */
[----:B------:R-:W-:Y:S01]  /*48f0*/  UMOV UR41, UR39 ;  /* 0x0000002700297c82 */ /* 0x000fe20008000000 */
[----:B------:R-:W-:Y:S01]  /*4900*/  IMAD.MOV.U32 R151, RZ, RZ, RZ ;  /* 0x000000ffff977224 */ /* 0x000fe200078e00ff */
[----:B------:R-:W-:Y:S01]  /*4910*/  UMOV UR4, UR38 ;  /* 0x0000002600047c82 */ /* 0x000fe20008000000 */
[----:B------:R-:W-:Y:S01]  /*4920*/  ULDC UR51, c[0x0][0x9e4] ;  /* 0x0002790000337ab9 */ /* 0x000fe20000000800 */
[----:B------:R-:W-:Y:S01]  /*4930*/  ULDC UR55, c[0x0][0x9dc] ;  /* 0x0002770000377ab9 */ /* 0x000fe20000000800 */
[----:B------:R-:W-:Y:S01]  /*4940*/  ULDC UR5, c[0x0][0x9d8] ;  /* 0x0002760000057ab9 */ /* 0x000fe20000000800 */
[----:B------:R-:W-:-:S05]  /*4950*/  ULDC UR54, c[0x0][0x988] ;  /* 0x0002620000367ab9 */ /* 0x000fca0000000800 */
.L_x_1030:
[----:B------:R-:W-:-:S04]  /*4960*/  UISETP.NE.AND UP0, UPT, UR4, 0x1, UPT ;  /* 0x000000010400788c */ /* 0x000fc8000bf05270 */
[----:B------:R-:W-:-:S04]  /*4970*/  USEL UR39, URZ, 0x1, UP0 ;  /* 0x000000013f277887 */ /* 0x000fc80008000000 */
[----:B------:R-:W-:Y:S01]  /*4980*/  ULOP3.LUT UR39, UR41, UR39, URZ, 0x3c, !UPT ;  /* 0x0000002729277292 */ /* 0x000fe2000f8e3c3f */
[----:B------:R-:W-:Y:S11]  /*4990*/  @!P0 BRA `(.L_x_1012) ;  /* 0x0000000000048947 */ /* 0x000ff60003800000 */
[----:B------:R-:W-:Y:S01]  /*49a0*/  BPT.TRAP 0x1 ;  /* 0x000000040000795c */ /* 0x000fe20000300000 */
.L_x_1012:
[----:B------:R-:W-:Y:S01]  /*49b0*/  UIADD3 UR38, UR4, 0x1, URZ ;  /* 0x0000000104267890 */ /* 0x000fe2000fffe03f */
[----:B------:R-:W-:-:S03]  /*49c0*/  IMAD.U32 R3, RZ, RZ, UR39 ;  /* 0x00000027ff037e24 */ /* 0x000fc6000f8e00ff */
[----:B------:R-:W-:Y:S02]  /*49d0*/  UISETP.NE.AND UP0, UPT, UR38, 0x2, UPT ;  /* 0x000000022600788c */ /* 0x000fe4000bf05270 */
[----:B------:R-:W-:Y:S02]  /*49e0*/  SHF.L.U32 R3, R3, 0x1f, RZ ;  /* 0x0000001f03037819 */ /* 0x000fe400000006ff */
[----:B------:R-:W-:-:S04]  /*49f0*/  USEL UR38, UR38, URZ, UP0 ;  /* 0x0000003f26267287 */ /* 0x000fc80008000000 */
[----:B------:R-:W-:-:S09]  /*4a00*/  ULEA UR7, UR38, UR40, 0x3 ;  /* 0x0000002826077291 */ /* 0x000fd2000f8e183f */
[----:B------:R0:W1:Y:S01]  /*4a10*/  SYNCS.PHASECHK.TRANS64.TRYWAIT P1, [UR7+0x30830], R3 ;  /* 0x03083003ff0075a7 */ /* 0x0000620008020147 */
[----:B------:R-:W-:Y:S05]  /*4a20*/  @!P0 BRA `(.L_x_1013) ;  /* 0x0000000000048947 */ /* 0x000fea0003800000 */
[----:B------:R-:W-:Y:S01]  /*4a30*/  BPT.TRAP 0x1 ;  /* 0x000000040000795c */ /* 0x000fe20000300000 */
.L_x_1013:
[----:B-1----:R-:W-:Y:S05]  /*4a40*/  @P1 BRA `(.L_x_1014) ;  /* 0x0000000000081947 */ /* 0x002fea0003800000 */
[----:B------:R-:W1:Y:S02]  /*4a50*/  SYNCS.PHASECHK.TRANS64.TRYWAIT P1, [UR7+0x30830], R3 ;  /* 0x03083003ff0075a7 */ /* 0x000e640008020147 */
[----:B-1----:R-:W-:Y:S05]  /*4a60*/  @!P1 BRA `(.L_x_1015) ;  /* 0x0000010000009947 */ /* 0x002fea0003800000 */
.L_x_1014:
[----:B------:R-:W-:Y:S01]  /*4a70*/  R2UR UR44, R16 ;  /* 0x00000000102c72ca */ /* 0x000fe200000e0000 */
[----:B------:R-:W-:Y:S01]  /*4a80*/  ULEA UR6, UR38, UR61, 0xb ;  /* 0x0000003d26067291 */ /* 0x000fe2000f8e583f */
[----:B------:R-:W-:Y:S01]  /*4a90*/  R2UR UR45, R17 ;  /* 0x00000000112d72ca */ /* 0x000fe200000e0000 */
[----:B------:R-:W-:Y:S01]  /*4aa0*/  WARPGROUP.ARRIVE ;  /* 0x00000000000079c5 */ /* 0x000fe20000000000 */
[----:B------:R-:W-:Y:S01]  /*4ab0*/  UMOV UR47, 0x40000040 ;  /* 0x40000040002f7882 */ /* 0x000fe20000000000 */
[----:B------:R-:W-:Y:S01]  /*4ac0*/  UIADD3 UR10, UR6, 0x400, URZ ;  /* 0x00000400060a7890 */ /* 0x000fe2000fffe03f */
[-C--:B------:R-:W-:Y:S01]  /*4ad0*/  FMUL.FTZ R24, R24, R0.reuse ;  /* 0x0000000018187220 */ /* 0x080fe20000410000 */
[----:B------:R-:W-:Y:S01]  /*4ae0*/  UMOV UR11, 0x40000040 ;  /* 0x40000040000b7882 */ /* 0x000fe20000000000 */
[----:B------:R-:W-:Y:S01]  /*4af0*/  UMOV UR46, UR6 ;  /* 0x00000006002e7c82 */ /* 0x000fe20008000000 */
[----:B------:R-:W-:Y:S01]  /*4b00*/  UIADD3 UR14, UR6, 0x402, URZ ;  /* 0x00000402060e7890 */ /* 0x000fe2000fffe03f */
[-C--:B------:R-:W-:Y:S01]  /*4b10*/  FMUL.FTZ R25, R25, R0.reuse ;  /* 0x0000000019197220 */ /* 0x080fe20000410000 */
[----:B------:R-:W-:Y:S01]  /*4b20*/  UMOV UR15, 0x40000040 ;  /* 0x40000040000f7882 */ /* 0x000fe20000000000 */
[----:B------:R-:W-:Y:S01]  /*4b30*/  UIADD3 UR18, UR6, 0x404, URZ ;  /* 0x0000040406127890 */ /* 0x000fe2000fffe03f */
[-C--:B------:R-:W-:Y:S01]  /*4b40*/  FMUL.FTZ R28, R28, R0.reuse ;  /* 0x000000001c1c7220 */ /* 0x080fe20000410000 */
[----:B------:R-:W-:Y:S01]  /*4b50*/  UMOV UR19, 0x40000040 ;  /* 0x4000004000137882 */ /* 0x000fe20000000000 */
[----:B------:R-:W-:Y:S01]  /*4b60*/  HGMMA.64x64x16.F32 R152, gdesc[UR44], RZ, !UPT, gsb0 ;  /* 0x00e000002c9879f0 */ /* 0x000fe2000c0008ff */
[----:B------:R-:W-:Y:S01]  /*4b70*/  R2UR UR44, R14 ;  /* 0x000000000e2c72ca */ /* 0x000fe200000e0000 */
[----:B------:R-:W-:Y:S01]  /*4b80*/  UIADD3 UR46, UR6, 0x2, URZ ;  /* 0x00000002062e7890 */ /* 0x000fe2000fffe03f */
[----:B------:R-:W-:Y:S01]  /*4b90*/  R2UR UR45, R15 ;  /* 0x000000000f2d72ca */ /* 0x000fe200000e0000 */
[----:B------:R-:W-:Y:S01]  /*4ba0*/  UMOV UR47, 0x40000040 ;  /* 0x40000040002f7882 */ /* 0x000fe20000000000 */
        /* <DEDUP_REMOVED lines=78> */
[----:B------:R-:W-:Y:S01]  /*5090*/  HGMMA.64x64x16.F32 R152, gdesc[UR44], R152, gsb0 ;  /* 0x00e000002c9879f0 */ /* 0x000fe20008000898 */
[----:B------:R-:W-:Y:S01]  /*50a0*/  R2UR UR44, R12 ;  /* 0x000000000c2c72ca */ /* 0x000fe200000e0000 */
[----:B------:R-:W-:Y:S01]  /*50b0*/  UIADD3 UR46, UR6, 0x4, URZ ;  /* 0x00000004062e7890 */ /* 0x000fe2000fffe03f */
[----:B------:R-:W-:Y:S01]  /*50c0*/  R2UR UR45, R13 ;  /* 0x000000000d2d72ca */ /* 0x000fe200000e0000 */
        /* <DEDUP_REMOVED lines=60> */
[----:B------:R-:W-:Y:S01]  /*5490*/  HGMMA.64x64x16.F32 R152, gdesc[UR44], R152, gsb0 ;  /* 0x00e000002c9879f0 */ /* 0x000fe20008000898 */
[----:B------:R-:W-:Y:S01]  /*54a0*/  R2UR UR44, R10 ;  /* 0x000000000a2c72ca */ /* 0x000fe200000e0000 */
[----:B------:R-:W-:Y:S01]  /*54b0*/  UIADD3 UR46, UR6, 0x6, URZ ;  /* 0x00000006062e7890 */ /* 0x000fe2000fffe03f */
[----:B------:R-:W-:Y:S01]  /*54c0*/  R2UR UR45, R11 ;  /* 0x000000000b2d72ca */ /* 0x000fe200000e0000 */
[----:B------:R-:W-:Y:S01]  /*54d0*/  UMOV UR47, 0x40000040 ;  /* 0x40000040002f7882 */ /* 0x000fe20000000000 */
[----:B------:R-:W-:Y:S02]  /*54e0*/  WARPGROUP.DEPBAR.LE gsb0, 0x0 ;  /* 0x00008000000079c5 */ /* 0x000fe40000010000 */
[----:B------:R-:W-:-:S09]  /*54f0*/  WARPGROUP.ARRIVE ;  /* 0x00000000000079c5 */ /* 0x000fd20000000000 */
        /* <DEDUP_REMOVED lines=15> */
[----:B------:R-:W-:Y:S01]  /*55f0*/  UIADD3 UR46, UR6, 0x204, URZ ;  /* 0x00000204062e7890 */ /* 0x000fe2000fffe03f */
[----:B------:R-:W-:Y:S01]  /*5600*/  UMOV UR47, 0x40000040 ;  /* 0x40000040002f7882 */ /* 0x000fe20000000000 */
[----:B------:R-:W-:Y:S01]  /*5610*/  UMOV UR44, UR56 ;  /* 0x00000038002c7c82 */ /* 0x000fe20008000000 */
[----:B------:R-:W-:Y:S01]  /*5620*/  UMOV UR45, UR57 ;  /* 0x00000039002d7c82 */ /* 0x000fe20008000000 */
[----:B------:R-:W-:Y:S02]  /*5630*/  WARPGROUP.DEPBAR.LE gsb0, 0x0 ;  /* 0x00008000000079c5 */ /* 0x000fe40000010000 */
[----:B------:R-:W-:-:S06]  /*5640*/  WARPGROUP.ARRIVE ;  /* 0x00000000000079c5 */ /* 0x000fcc0000000000 */
        /* <DEDUP_REMOVED lines=9> */
[----:B------:R-:W-:Y:S01]  /*56e0*/  UMOV UR44, UR48 ;  /* 0x00000030002c7c82 */ /* 0x000fe20008000000 */
[----:B------:R-:W-:Y:S01]  /*56f0*/  UMOV UR45, UR49 ;  /* 0x00000031002d7c82 */ /* 0x000fe20008000000 */
        /* <DEDUP_REMOVED lines=28> */
.L_x_1016:
[----:B------:R-:W-:Y:S01]  /*58c0*/  ULEA UR6, UR4, UR40, 0x3 ;  /* 0x0000002804067291 */ /* 0x000fe2000f8e183f */
[----:B------:R-:W-:-:S05]  /*58d0*/  IMAD.U32 R0, RZ, RZ, UR41 ;  /* 0x00000029ff007e24 */ /* 0x000fca000f8e00ff */
[----:B------:R-:W-:-:S04]  /*58e0*/  SHF.L.U32 R0, R0, 0x1f, RZ ;  /* 0x0000001f00007819 */ /* 0x000fc800000006ff */
[----:B------:R2:W3:Y:S01]  /*58f0*/  SYNCS.PHASECHK.TRANS64.TRYWAIT P1, [UR6+0x30850], R0 ;  /* 0x03085000ff0075a7 */ /* 0x0004e20008020146 */
[----:B------:R-:W-:Y:S05]  /*5900*/  @!P0 BRA `(.L_x_1017) ;  /* 0x0000000000048947 */ /* 0x000fea0003800000 */
[----:B------:R-:W-:Y:S01]  /*5910*/  BPT.TRAP 0x1 ;  /* 0x000000040000795c */ /* 0x000fe20000300000 */
.L_x_1017:
[----:B---3--:R-:W-:Y:S05]  /*5920*/  @P1 BRA `(.L_x_1018) ;  /* 0x0000000000081947 */ /* 0x008fea0003800000 */
[----:B------:R-:W3:Y:S02]  /*5930*/  SYNCS.PHASECHK.TRANS64.TRYWAIT P1, [UR6+0x30850], R0 ;  /* 0x03085000ff0075a7 */ /* 0x000ee40008020146 */
[----:B---3--:R-:W-:Y:S05]  /*5940*/  @!P1 BRA `(.L_x_1019) ;  /* 0x000000f000609947 */ /* 0x008fea0003800000 */
.L_x_1018:
[----:B------:R-:W-:Y:S01]  /*5950*/  UIADD3 UR10, UR40, 0x400, URZ ;  /* 0x00000400280a7890 */ /* 0x000fe2000fffe03f */
[----:B------:R-:W-:Y:S01]  /*5960*/  WARPGROUP.ARRIVE ;  /* 0x00000000000079c5 */ /* 0x000fe20000000000 */
[----:B------:R-:W-:Y:S02]  /*5970*/  UMOV UR11, 0x40000040 ;  /* 0x40000040000b7882 */ /* 0x000fe40000000000 */
[----:B------:R-:W-:-:S04]  /*5980*/  USHF.R.U32.HI UR10, URZ, 0x4, UR10 ;  /* 0x000000043f0a7899 */ /* 0x000fc8000801160a */
[----:B------:R-:W-:-:S04]  /*5990*/  ULOP3.LUT UR10, UR10, 0x3fff, URZ, 0xc0, !UPT ;  /* 0x00003fff0a0a7892 */ /* 0x000fc8000f8ec03f */
[----:B------:R-:W-:-:S04]  /*59a0*/  ULOP3.LUT UR10, UR10, 0x2000000, URZ, 0xfc, !UPT ;  /* 0x020000000a0a7892 */ /* 0x000fc8000f8efc3f */
[----:B------:R-:W-:-:S07]  /*59b0*/  ULEA UR4, UR4, UR10, 0xb ;  /* 0x0000000a04047291 */ /* 0x000fce000f8e583f */
        /* <DEDUP_REMOVED lines=23> */
.L_x_1020:
[----:B------:R-:W-:Y:S01]  /*5b30*/  R2UR UR4, R22 ;  /* 0x00000000160472ca */ /* 0x000fe200000e0000 */
[----:B------:R-:W3:Y:S01]  /*5b40*/  S2UR UR10, SR_CgaCtaId ;  /* 0x00000000000a79c3 */ /* 0x000ee20000008800 */
[----:B------:R-:W-:Y:S01]  /*5b50*/  FMUL.FTZ R186, R156, UR5 ;  /* 0x000000059cba7c20 */ /* 0x000fe20008410000 */
[----:B------:R-:W-:Y:S01]  /*5b60*/  FMUL.FTZ R156, R159, UR5 ;  /* 0x000000059f9c7c20 */ /* 0x000fe20008410000 */
[----:B------:R-:W-:Y:S01]  /*5b70*/  FMUL.FTZ R159, R166, UR5 ;  /* 0x00000005a69f7c20 */ /* 0x000fe20008410000 */
[----:B0-2---:R-:W-:Y:S01]  /*5b80*/  FMUL.FTZ R0, R154, UR5 ;  /* 0x000000059a007c20 */ /* 0x005fe20008410000 */
[----:B------:R-:W-:Y:S01]  /*5b90*/  FMUL.FTZ R166, R179, UR5 ;  /* 0x00000005b3a67c20 */ /* 0x000fe20008410000 */
[----:B------:R-:W-:Y:S02]  /*5ba0*/  VIADD R179, R200, UR60 ;  /* 0x0000003cc8b37c36 */ /* 0x000fe40008000000 */
[----:B-1----:R-:W-:Y:S01]  /*5bb0*/  FMUL.FTZ R4, R153, UR5 ;  /* 0x0000000599047c20 */ /* 0x002fe20008410000 */
[----:B------:R-:W0:Y:S01]  /*5bc0*/  LDC R154, c[0x0][0x2f0] ;  /* 0x0000bc00ff9a7b82 */ /* 0x000e220000000800 */
[----:B------:R-:W-:Y:S01]  /*5bd0*/  FMUL.FTZ R187, R161, UR5 ;  /* 0x00000005a1bb7c20 */ /* 0x000fe20008410000 */
[----:B------:R-:W-:Y:S01]  /*5be0*/  FMUL.FTZ R161, R170, UR5 ;  /* 0x00000005aaa17c20 */ /* 0x000fe20008410000 */
[----:B------:R-:W-:Y:S01]  /*5bf0*/  IMAD.SHL.U32 R170, R220, 0x40, RZ ;  /* 0x00000040dcaa7824 */ /* 0x000fe200078e00ff */
[----:B------:R-:W-:Y:S01]  /*5c00*/  UISETP.NE.AND UP1, UPT, UR4, URZ, UPT ;  /* 0x0000003f0400728c */ /* 0x000fe2000bf25270 */
[----:B------:R-:W-:Y:S01]  /*5c10*/  FMUL.FTZ R191, R169, UR5 ;  /* 0x00000005a9bf7c20 */ /* 0x000fe20008410000 */
[----:B------:R-:W-:Y:S01]  /*5c20*/  UIADD3 UR7, UR7, 0x30840, URZ ;  /* 0x0003084007077890 */ /* 0x000fe2000fffe03f */
[----:B------:R-:W-:Y:S01]  /*5c30*/  FMUL.FTZ R184, R152, UR5 ;  /* 0x0000000598b87c20 */ /* 0x000fe20008410000 */
[----:B------:R-:W1:Y:S01]  /*5c40*/  LDC R153, c[0x0][0x288] ;  /* 0x0000a200ff997b82 */ /* 0x000e620000000800 */
[----:B------:R-:W-:Y:S01]  /*5c50*/  FMUL.FTZ R152, R155, UR5 ;  /* 0x000000059b987c20 */ /* 0x000fe20008410000 */
[----:B------:R-:W-:Y:S01]  /*5c60*/  PLOP3.LUT P1, PT, PT, PT, UP1, 0x80, 0x0 ;  /* 0x000000000000781c */ /* 0x000fe20003f2f018 */
[----:B------:R-:W-:Y:S01]  /*5c70*/  FMUL.FTZ R185, R157, UR5 ;  /* 0x000000059db97c20 */ /* 0x000fe20008410000 */
[----:B------:R-:W-:Y:S01]  /*5c80*/  PLOP3.LUT P2, PT, PT, PT, UP1, 0x80, 0x0 ;  /* 0x000000000000781c */ /* 0x000fe20003f4f018 */
[----:B------:R-:W-:Y:S01]  /*5c90*/  FMUL.FTZ R155, R158, UR5 ;  /* 0x000000059e9b7c20 */ /* 0x000fe20008410000 */
[----:B------:R-:W-:Y:S01]  /*5ca0*/  UISETP.NE.AND UP0, UPT, UR43, URZ, UPT ;  /* 0x0000003f2b00728c */ /* 0x000fe2000bf05270 */
[----:B------:R-:W-:Y:S01]  /*5cb0*/  FMUL.FTZ R157, R162, UR5 ;  /* 0x00000005a29d7c20 */ /* 0x000fe20008410000 */
[----:B------:R-:W-:Y:S01]  /*5cc0*/  @UP1 ULDC UR4, c[0x0][0x44c] ;  /* 0x0001130000041ab9 */ /* 0x000fe20000000800 */
[----:B---3--:R-:W-:Y:S01]  /*5cd0*/  UPRMT UR7, UR10, 0x654, UR7 ;  /* 0x000006540a077896 */ /* 0x008fe20008000007 */
[----:B------:R-:W-:Y:S01]  /*5ce0*/  FMUL.FTZ R158, R163, UR5 ;  /* 0x00000005a39e7c20 */ /* 0x000fe20008410000 */
[----:B------:R-:W-:Y:S01]  /*5cf0*/  FMUL.FTZ R190, R164, UR5 ;  /* 0x00000005a4be7c20 */ /* 0x000fe20008410000 */
[----:B------:R-:W-:Y:S01]  /*5d00*/  FMUL.FTZ R188, R160, UR5 ;  /* 0x00000005a0bc7c20 */ /* 0x000fe20008410000 */
[----:B------:R-:W-:Y:S01]  /*5d10*/  FMUL.FTZ R162, R171, UR5 ;  /* 0x00000005aba27c20 */ /* 0x000fe20008410000 */
[----:B------:R-:W-:Y:S01]  /*5d20*/  FMUL.FTZ R163, R174, UR5 ;  /* 0x00000005aea37c20 */ /* 0x000fe20008410000 */
[----:B------:R-:W-:Y:S01]  /*5d30*/  @P1 IMAD.HI.U32 R2, R179, UR4, RZ ;  /* 0x00000004b3021c27 */ /* 0x000fe2000f8e00ff */
[----:B------:R-:W-:-:S03]  /*5d40*/  @UP1 ULDC UR4, c[0x0][0x450] ;  /* 0x0001140000041ab9 */ /* 0x000fc60000000800 */
[----:B------:R-:W-:Y:S01]  /*5d50*/  FMUL.FTZ R164, R175, UR5 ;  /* 0x00000005afa47c20 */ /* 0x000fe20008410000 */
[----:B------:R-:W-:Y:S01]  /*5d60*/  FMUL.FTZ R189, R165, UR5 ;  /* 0x00000005a5bd7c20 */ /* 0x000fe20008410000 */
[----:B------:R-:W-:Y:S01]  /*5d70*/  FMUL.FTZ R160, R167, UR5 ;  /* 0x00000005a7a07c20 */ /* 0x000fe20008410000 */
[----:B------:R-:W-:Y:S01]  /*5d80*/  @P2 SHF.R.U32.HI R179, RZ, UR4, R2 ;  /* 0x00000004ffb32c19 */ /* 0x000fe20008011602 */
[----:B------:R-:W-:Y:S01]  /*5d90*/  FMUL.FTZ R192, R168, UR5 ;  /* 0x00000005a8c07c20 */ /* 0x000fe20008410000 */
[----:B------:R-:W-:Y:S01]  /*5da0*/  IADD3 R2, -R170, 0x1, RZ ;  /* 0x00000001aa027810 */ /* 0x000fe20007ffe1ff */
[----:B------:R-:W-:Y:S01]  /*5db0*/  FMUL.FTZ R171, R172, UR5 ;  /* 0x00000005acab7c20 */ /* 0x000fe20008410000 */
[----:B------:R-:W-:Y:S01]  /*5dc0*/  FMUL.FTZ R174, R176, UR5 ;  /* 0x00000005b0ae7c20 */ /* 0x000fe20008410000 */
[----:B------:R-:W2:Y:S01]  /*5dd0*/  SHFL.IDX PT, R169, R179, RZ, 0x1c1f ;  /* 0x001c1fffb3a97589 */ /* 0x000ea200000e0000 */
[----:B------:R-:W-:Y:S01]  /*5de0*/  FMUL.FTZ R175, R177, UR5 ;  /* 0x00000005b1af7c20 */ /* 0x000fe20008410000 */
[----:B------:R-:W-:Y:S01]  /*5df0*/  FMUL.FTZ R172, R173, UR5 ;  /* 0x00000005adac7c20 */ /* 0x000fe20008410000 */
[----:B------:R-:W-:Y:S01]  /*5e00*/  FMUL.FTZ R165, R178, UR5 ;  /* 0x00000005b2a57c20 */ /* 0x000fe20008410000 */
[----:B------:R-:W-:Y:S01]  /*5e10*/  FMUL.FTZ R177, R180, UR5 ;  /* 0x00000005b4b17c20 */ /* 0x000fe20008410000 */
[----:B------:R-:W-:Y:S01]  /*5e20*/  FMUL.FTZ R176, R181, UR5 ;  /* 0x00000005b5b07c20 */ /* 0x000fe20008410000 */
[----:B------:R-:W-:Y:S01]  /*5e30*/  FMUL.FTZ R167, R182, UR5 ;  /* 0x00000005b6a77c20 */ /* 0x000fe20008410000 */
[----:B------:R-:W-:-:S02]  /*5e40*/  IMAD R3, R19, -0x2, R2 ;  /* 0xfffffffe13037824 */ /* 0x000fc400078e0202 */
[----:B------:R-:W-:Y:S01]  /*5e50*/  FMUL.FTZ R168, R183, UR5 ;  /* 0x00000005b7a87c20 */ /* 0x000fe20008410000 */
[----:B------:R-:W-:Y:S01]  /*5e60*/  PLOP3.LUT P1, PT, PT, PT, UP0, 0x40, 0x0 ;  /* 0x000000000000781c */ /* 0x000fe20003f2e808 */
[----:B------:R-:W-:Y:S01]  /*5e70*/  SYNCS.ARRIVE.TRANS64.RED.A1T0 RZ, [UR7], RZ ;  /* 0x000000ffffff79a7 */ /* 0x000fe20008100407 */
[----:B0-----:R-:W-:Y:S01]  /*5e80*/  IMAD R2, R154, UR42, R3 ;  /* 0x0000002a9a027c24 */ /* 0x001fe2000f8e0203 */
[----:B------:R-:W0:Y:S01]  /*5e90*/  MUFU.TANH R184, R184 ;  /* 0x000000b800b87308 */ /* 0x000e220000002400 */
[----:B------:R-:W-:Y:S01]  /*5ea0*/  UMOV UR7, UR55 ;  /* 0x0000003700077c82 */ /* 0x000fe20008000000 */
[----:B------:R-:W-:Y:S01]  /*5eb0*/  ULDC UR10, c[0x0][0x9e0] ;  /* 0x00027800000a7ab9 */ /* 0x000fe20000000800 */
[----:B------:R-:W-:Y:S01]  /*5ec0*/  ULOP3.LUT UR4, URZ, UR7, URZ, 0x33, !UPT ;  /* 0x000000073f047292 */ /* 0x000fe2000f8e333f */
[----:B-1----:R-:W-:-:S04]  /*5ed0*/  IADD3 R2, R2, -R153, RZ ;  /* 0x8000009902027210 */ /* 0x002fc80007ffe0ff */
[----:B------:R-:W1:Y:S01]  /*5ee0*/  MUFU.TANH R4, R4 ;  /* 0x0000000400047308 */ /* 0x000e620000002400 */
[C---:B------:R-:W-:Y:S02]  /*5ef0*/  VIADD R173, R2.reuse, UR10 ;  /* 0x0000000a02ad7c36 */ /* 0x040fe40008000000 */
[----:B------:R-:W-:Y:S02]  /*5f00*/  VIADD R178, R2, UR4 ;  /* 0x0000000402b27c36 */ /* 0x000fe40008000000 */
[--C-:B--2---:R-:W-:Y:S02]  /*5f10*/  IMAD.IADD R180, R173, 0x1, R169.reuse ;  /* 0x00000001adb47824 */ /* 0x104fe400078e02a9 */
[----:B------:R-:W-:Y:S01]  /*5f20*/  IMAD.IADD R181, R178, 0x1, R169 ;  /* 0x00000001b2b57824 */ /* 0x000fe200078e02a9 */
[----:B------:R-:W2:Y:S08]  /*5f30*/  MUFU.TANH R0, R0 ;  /* 0x0000000000007308 */ /* 0x000eb00000002400 */
[----:B------:R-:W3:Y:S08]  /*5f40*/  MUFU.TANH R152, R152 ;  /* 0x0000009800987308 */ /* 0x000ef00000002400 */
[----:B------:R-:W4:Y:S08]  /*5f50*/  MUFU.TANH R186, R186 ;  /* 0x000000ba00ba7308 */ /* 0x000f300000002400 */
        /* <DEDUP_REMOVED lines=26> */
[----:B------:R-:W0:Y:S01]  /*6100*/  MUFU.TANH R168, R168 ;  /* 0x000000a800a87308 */ /* 0x000e220000002400 */
[----:B-1234-:R-:W-:Y:S05]  /*6110*/  @P1 BRA `(.L_x_1021) ;  /* 0x00000000005c1947 */ /* 0x01efea0003800000 */
[----:B------:R-:W-:Y:S01]  /*6120*/  IMAD R2, R154, UR42, R169 ;  /* 0x0000002a9a027c24 */ /* 0x000fe2000f8e02a9 */
[----:B------:R-:W-:Y:S03]  /*6130*/  BSSY B0, `(.L_x_1022) ;  /* 0x0000011000007945 */ /* 0x000fe60003800000 */
[----:B------:R-:W-:-:S05]  /*6140*/  IMAD.IADD R169, R2, 0x1, -R153 ;  /* 0x0000000102a97824 */ /* 0x000fca00078e0a99 */
[----:B------:R-:W-:-:S13]  /*6150*/  ISETP.GT.AND P1, PT, R169, -0x1, PT ;  /* 0xffffffffa900780c */ /* 0x000fda0003f24270 */
[----:B------:R-:W-:Y:S05]  /*6160*/  @P1 BRA `(.L_x_1023) ;  /* 0x0000000000201947 */ /* 0x000fea0003800000 */
[----:B------:R-:W-:Y:S01]  /*6170*/  IMAD.U32 R183, RZ, RZ, UR51 ;  /* 0x00000033ffb77e24 */ /* 0x000fe2000f8e00ff */
[----:B------:R-:W-:-:S04]  /*6180*/  LOP3.LUT R169, RZ, R169, RZ, 0x33, !PT ;  /* 0x000000a9ffa97212 */ /* 0x000fc800078e33ff */
[----:B------:R-:W-:-:S13]  /*6190*/  ISETP.NE.AND P1, PT, R183, 0x1, PT ;  /* 0x00000001b700780c */ /* 0x000fda0003f25270 */
[----:B------:R-:W1:Y:S02]  /*61a0*/  @P1 LDC.64 R2, c[0x0][0x9e8] ;  /* 0x00027a00ff021b82 */ /* 0x000e640000000a00 */
[----:B-1----:R-:W-:-:S05]  /*61b0*/  @P1 IMAD.HI.U32 R2, R169, R2, RZ ;  /* 0x00000002a9021227 */ /* 0x002fca00078e00ff */
[----:B------:R-:W-:-:S04]  /*61c0*/  @P1 SHF.R.U32.HI R169, RZ, R3, R2 ;  /* 0x00000003ffa91219 */ /* 0x000fc80000011602 */
[----:B------:R-:W-:Y:S01]  /*61d0*/  LOP3.LUT R169, RZ, R169, RZ, 0x33, !PT ;  /* 0x000000a9ffa97212 */ /* 0x000fe200078e33ff */
[----:B------:R-:W-:Y:S06]  /*61e0*/  BRA `(.L_x_1024) ;  /* 0x0000000000147947 */ /* 0x000fec0003800000 */
.L_x_1023:
[----:B------:R-:W-:-:S04]  /*61f0*/  MOV R183, UR51 ;  /* 0x0000003300b77c02 */ /* 0x000fc80008000f00 */
[----:B------:R-:W-:-:S13]  /*6200*/  ISETP.NE.AND P1, PT, R183, 0x1, PT ;  /* 0x00000001b700780c */ /* 0x000fda0003f25270 */
[----:B------:R-:W1:Y:S02]  /*6210*/  @P1 LDC.64 R2, c[0x0][0x9e8] ;  /* 0x00027a00ff021b82 */ /* 0x000e640000000a00 */
[----:B-1----:R-:W-:-:S05]  /*6220*/  @P1 IMAD.HI.U32 R2, R169, R2, RZ ;  /* 0x00000002a9021227 */ /* 0x002fca00078e00ff */
[----:B------:R-:W-:-:S07]  /*6230*/  @P1 SHF.R.U32.HI R169, RZ, R3, R2 ;  /* 0x00000003ffa91219 */ /* 0x000fce0000011602 */
.L_x_1024:
[----:B------:R-:W-:Y:S05]  /*6240*/  BSYNC B0 ;  /* 0x0000000000007941 */ /* 0x000fea0003800000 */
.L_x_1022:
[----:B------:R-:W-:-:S04]  /*6250*/  IMAD R2, R169, R183, -R170 ;  /* 0x000000b7a9027224 */ /* 0x000fc800078e0aaa */
[----:B------:R-:W-:-:S05]  /*6260*/  IMAD R2, R19, -0x2, R2 ;  /* 0xfffffffe13027824 */ /* 0x000fca00078e0202 */
[----:B------:R-:W-:Y:S02]  /*6270*/  VIADDMNMX R180, R2, R183, R180, PT ;  /* 0x000000b702b47246 */ /* 0x000fe400038001b4 */
[----:B------:R-:W-:-:S07]  /*6280*/  VIMNMX R181, R181, R2, !PT ;  /* 0x00000002b5b57248 */ /* 0x000fce0007fe0100 */
.L_x_1021:
[----:B------:R-:W-:Y:S01]  /*6290*/  ISETP.GT.AND P1, PT, R220, -0x1, PT ;  /* 0xffffffffdc00780c */ /* 0x000fe20003f24270 */
[----:B------:R-:W1:Y:S01]  /*62a0*/  SHFL.IDX PT, R179, R179, 0x1, 0x1c1f ;  /* 0x003c1f00b3b37f89 */ /* 0x000e6200000e0000 */
[----:B------:R-:W-:Y:S02]  /*62b0*/  UISETP.NE.AND UP0, UPT, UR43, URZ, UPT ;  /* 0x0000003f2b00728c */ /* 0x000fe4000bf05270 */
[C---:B------:R-:W-:Y:S02]  /*62c0*/  ISETP.GT.AND P4, PT, R181.reuse, 0x1, P1 ;  /* 0x00000001b500780c */ /* 0x040fe40000f84270 */
[----:B------:R-:W-:Y:S02]  /*62d0*/  ISETP.GT.AND P5, PT, R181, RZ, P1 ;  /* 0x000000ffb500720c */ /* 0x000fe40000fa4270 */
[C---:B------:R-:W-:Y:S02]  /*62e0*/  ISETP.LT.OR P4, PT, R180.reuse, 0x2, P4 ;  /* 0x00000002b400780c */ /* 0x040fe40002781670 */
[----:B------:R-:W-:-:S02]  /*62f0*/  ISETP.LT.OR P5, PT, R180, 0x1, P5 ;  /* 0x00000001b400780c */ /* 0x000fc40002fa1670 */
[----:B------:R-:W-:Y:S02]  /*6300*/  FSEL R169, R4, -INF , !P4 ;  /* 0xff80000004a97808 */ /* 0x000fe40006000000 */
[C---:B------:R-:W-:Y:S02]  /*6310*/  ISETP.GT.AND P4, PT, R181.reuse, 0x18, P1 ;  /* 0x00000018b500780c */ /* 0x040fe40000f84270 */
[----:B0-----:R-:W-:Y:S02]  /*6320*/  FSEL R184, R184, -INF , !P5 ;  /* 0xff800000b8b87808 */ /* 0x001fe40006800000 */
[----:B------:R-:W-:Y:S02]  /*6330*/  ISETP.LT.OR P4, PT, R180, 0x19, P4 ;  /* 0x00000019b400780c */ /* 0x000fe40002781670 */
[C---:B------:R-:W-:Y:S02]  /*6340*/  ISETP.GT.AND P6, PT, R181.reuse, 0x8, P1 ;  /* 0x00000008b500780c */ /* 0x040fe40000fc4270 */
[----:B------:R-:W-:-:S02]  /*6350*/  ISETP.GT.AND P2, PT, R181, 0x9, P1 ;  /* 0x00000009b500780c */ /* 0x000fc40000f44270 */
[----:B------:R-:W-:Y:S01]  /*6360*/  ISETP.GT.AND P3, PT, R181, 0x10, P1 ;  /* 0x00000010b500780c */ /* 0x000fe20000f64270 */
[--C-:B-1----:R-:W-:Y:S01]  /*6370*/  IMAD.IADD R173, R173, 0x1, R179.reuse ;  /* 0x00000001adad7824 */ /* 0x102fe200078e02b3 */
[C---:B------:R-:W-:Y:S01]  /*6380*/  ISETP.GT.AND P5, PT, R181.reuse, 0x11, P1 ;  /* 0x00000011b500780c */ /* 0x040fe20000fa4270 */
[----:B------:R-:W-:Y:S01]  /*6390*/  IMAD.IADD R178, R178, 0x1, R179 ;  /* 0x00000001b2b27824 */ /* 0x000fe200078e02b3 */
[----:B------:R-:W-:Y:S02]  /*63a0*/  FSEL R190, R190, -INF , !P4 ;  /* 0xff800000bebe7808 */ /* 0x000fe40006000000 */
[----:B------:R-:W-:Y:S02]  /*63b0*/  ISETP.GT.AND P4, PT, R181, 0x29, P1 ;  /* 0x00000029b500780c */ /* 0x000fe40000f84270 */
[C---:B------:R-:W-:Y:S02]  /*63c0*/  ISETP.LT.OR P6, PT, R180.reuse, 0x9, P6 ;  /* 0x00000009b400780c */ /* 0x040fe400037c1670 */
[----:B------:R-:W-:-:S02]  /*63d0*/  ISETP.LT.OR P2, PT, R180, 0xa, P2 ;  /* 0x0000000ab400780c */ /* 0x000fc40001741670 */
[C---:B------:R-:W-:Y:S02]  /*63e0*/  ISETP.LT.OR P3, PT, R180.reuse, 0x11, P3 ;  /* 0x00000011b400780c */ /* 0x040fe40001f61670 */
[C---:B------:R-:W-:Y:S02]  /*63f0*/  ISETP.LT.OR P5, PT, R180.reuse, 0x12, P5 ;  /* 0x00000012b400780c */ /* 0x040fe40002fa1670 */
[----:B------:R-:W-:Y:S02]  /*6400*/  ISETP.LT.OR P4, PT, R180, 0x2a, P4 ;  /* 0x0000002ab400780c */ /* 0x000fe40002781670 */
[----:B------:R-:W-:Y:S02]  /*6410*/  FSEL R186, R186, -INF , !P6 ;  /* 0xff800000baba7808 */ /* 0x000fe40007000000 */
[----:B------:R-:W-:Y:S02]  /*6420*/  FSEL R185, R185, -INF , !P2 ;  /* 0xff800000b9b97808 */ /* 0x000fe40005000000 */
[----:B------:R-:W-:-:S02]  /*6430*/  FSEL R188, R188, -INF , !P3 ;  /* 0xff800000bcbc7808 */ /* 0x000fc40005800000 */
[----:B------:R-:W-:Y:S02]  /*6440*/  FSEL R187, R187, -INF , !P5 ;  /* 0xff800000bbbb7808 */ /* 0x000fe40006800000 */
[C---:B------:R-:W-:Y:S02]  /*6450*/  ISETP.GT.AND P6, PT, R181.reuse, 0x19, P1 ;  /* 0x00000019b500780c */ /* 0x040fe40000fc4270 */
[C---:B------:R-:W-:Y:S02]  /*6460*/  ISETP.GT.AND P2, PT, R181.reuse, 0x20, P1 ;  /* 0x00000020b500780c */ /* 0x040fe40000f44270 */
[C---:B------:R-:W-:Y:S02]  /*6470*/  ISETP.GT.AND P3, PT, R181.reuse, 0x21, P1 ;  /* 0x00000021b500780c */ /* 0x040fe40000f64270 */
[----:B------:R-:W-:Y:S02]  /*6480*/  ISETP.GT.AND P5, PT, R181, 0x28, P1 ;  /* 0x00000028b500780c */ /* 0x000fe40000fa4270 */
[----:B------:R-:W-:-:S02]  /*6490*/  FSEL R172, R172, -INF , !P4 ;  /* 0xff800000acac7808 */ /* 0x000fc40006000000 */
[----:B------:R-:W-:Y:S02]  /*64a0*/  PLOP3.LUT P4, PT, PT, PT, UP0, 0x40, 0x0 ;  /* 0x000000000000781c */ /* 0x000fe40003f8e808 */
[C---:B------:R-:W-:Y:S02]  /*64b0*/  ISETP.LT.OR P6, PT, R180.reuse, 0x1a, P6 ;  /* 0x0000001ab400780c */ /* 0x040fe400037c1670 */
[C---:B------:R-:W-:Y:S02]  /*64c0*/  ISETP.LT.OR P2, PT, R180.reuse, 0x21, P2 ;  /* 0x00000021b400780c */ /* 0x040fe40001741670 */
[C---:B------:R-:W-:Y:S02]  /*64d0*/  ISETP.LT.OR P3, PT, R180.reuse, 0x22, P3 ;  /* 0x00000022b400780c */ /* 0x040fe40001f61670 */
[----:B------:R-:W-:Y:S02]  /*64e0*/  ISETP.LT.OR P5, PT, R180, 0x29, P5 ;  /* 0x00000029b400780c */ /* 0x000fe40002fa1670 */
[----:B------:R-:W-:-:S02]  /*64f0*/  FSEL R189, R189, -INF , !P6 ;  /* 0xff800000bdbd7808 */ /* 0x000fc40007000000 */
[----:B------:R-:W-:Y:S02]  /*6500*/  FSEL R192, R192, -INF , !P2 ;  /* 0xff800000c0c07808 */ /* 0x000fe40005000000 */
[----:B------:R-:W-:Y:S02]  /*6510*/  FSEL R191, R191, -INF , !P3 ;  /* 0xff800000bfbf7808 */ /* 0x000fe40005800000 */
[----:B------:R-:W-:Y:S02]  /*6520*/  FSEL R171, R171, -INF , !P5 ;  /* 0xff800000abab7808 */ /* 0x000fe40006800000 */
[C---:B------:R-:W-:Y:S02]  /*6530*/  ISETP.GT.AND P6, PT, R181.reuse, 0x30, P1 ;  /* 0x00000030b500780c */ /* 0x040fe40000fc4270 */
[C---:B------:R-:W-:Y:S02]  /*6540*/  ISETP.GT.AND P2, PT, R181.reuse, 0x31, P1 ;  /* 0x00000031b500780c */ /* 0x040fe40000f44270 */
[----:B------:R-:W-:-:S02]  /*6550*/  ISETP.GT.AND P3, PT, R181, 0x38, P1 ;  /* 0x00000038b500780c */ /* 0x000fc40000f64270 */
[----:B------:R-:W-:Y:S02]  /*6560*/  ISETP.GT.AND P5, PT, R181, 0x39, P1 ;  /* 0x00000039b500780c */ /* 0x000fe40000fa4270 */
[C---:B------:R-:W-:Y:S02]  /*6570*/  ISETP.LT.OR P6, PT, R180.reuse, 0x31, P6 ;  /* 0x00000031b400780c */ /* 0x040fe400037c1670 */
[C---:B------:R-:W-:Y:S02]  /*6580*/  ISETP.LT.OR P2, PT, R180.reuse, 0x32, P2 ;  /* 0x00000032b400780c */ /* 0x040fe40001741670 */
[C---:B------:R-:W-:Y:S02]  /*6590*/  ISETP.LT.OR P3, PT, R180.reuse, 0x39, P3 ;  /* 0x00000039b400780c */ /* 0x040fe40001f61670 */
[----:B------:R-:W-:Y:S02]  /*65a0*/  ISETP.LT.OR P5, PT, R180, 0x3a, P5 ;  /* 0x0000003ab400780c */ /* 0x000fe40002fa1670 */
[----:B------:R-:W-:-:S02]  /*65b0*/  FSEL R174, R174, -INF , !P6 ;  /* 0xff800000aeae7808 */ /* 0x000fc40007000000 */
[----:B------:R-:W-:Y:S02]  /*65c0*/  FSEL R175, R175, -INF , !P2 ;  /* 0xff800000afaf7808 */ /* 0x000fe40005000000 */
[----:B------:R-:W-:Y:S02]  /*65d0*/  FSEL R177, R177, -INF , !P3 ;  /* 0xff800000b1b17808 */ /* 0x000fe40005800000 */
[----:B------:R-:W-:Y:S01]  /*65e0*/  FSEL R176, R176, -INF , !P5 ;  /* 0xff800000b0b07808 */ /* 0x000fe20006800000 */
[----:B------:R-:W-:Y:S06]  /*65f0*/  @P4 BRA `(.L_x_1025) ;  /* 0x00000000005c4947 */ /* 0x000fec0003800000 */
        /* <DEDUP_REMOVED lines=8> */
[----:B------:R-:W0:Y:S02]  /*6680*/  @P2 LDC.64 R2, c[0x0][0x9e8] ;  /* 0x00027a00ff022b82 */ /* 0x000e240000000a00 */
[----:B0-----:R-:W-:-:S05]  /*6690*/  @P2 IMAD.HI.U32 R2, R179, R2, RZ ;  /* 0x00000002b3022227 */ /* 0x001fca00078e00ff */
[----:B------:R-:W-:-:S04]  /*66a0*/  @P2 SHF.R.U32.HI R179, RZ, R3, R2 ;  /* 0x00000003ffb32219 */ /* 0x000fc80000011602 */
[----:B------:R-:W-:Y:S01]  /*66b0*/  LOP3.LUT R179, RZ, R179, RZ, 0x33, !PT ;  /* 0x000000b3ffb37212 */ /* 0x000fe200078e33ff */
[----:B------:R-:W-:Y:S06]  /*66c0*/  BRA `(.L_x_1028) ;  /* 0x0000000000147947 */ /* 0x000fec0003800000 */
.L_x_1027:
[----:B------:R-:W-:-:S05]  /*66d0*/  IMAD.U32 R4, RZ, RZ, UR51 ;  /* 0x00000033ff047e24 */ /* 0x000fca000f8e00ff */
[----:B------:R-:W-:-:S13]  /*66e0*/  ISETP.NE.AND P2, PT, R4, 0x1, PT ;  /* 0x000000010400780c */ /* 0x000fda0003f45270 */
[----:B------:R-:W0:Y:S02]  /*66f0*/  @P2 LDC.64 R2, c[0x0][0x9e8] ;  /* 0x00027a00ff022b82 */ /* 0x000e240000000a00 */
[----:B0-----:R-:W-:-:S05]  /*6700*/  @P2 IMAD.HI.U32 R2, R179, R2, RZ ;  /* 0x00000002b3022227 */ /* 0x001fca00078e00ff */
[----:B------:R-:W-:-:S07]  /*6710*/  @P2 SHF.R.U32.HI R179, RZ, R3, R2 ;  /* 0x00000003ffb32219 */ /* 0x000fce0000011602 */
.L_x_1028:
[----:B------:R-:W-:Y:S05]  /*6720*/  BSYNC B0 ;  /* 0x0000000000007941 */ /* 0x000fea0003800000 */
.L_x_1026:
[----:B------:R-:W-:-:S04]  /*6730*/  IMAD R170, R179, R4, -R170 ;  /* 0x00000004b3aa7224 */ /* 0x000fc800078e0aaa */
[----:B------:R-:W-:-:S05]  /*6740*/  IMAD R170, R19, -0x2, R170 ;  /* 0xfffffffe13aa7824 */ /* 0x000fca00078e02aa */
[----:B------:R-:W-:Y:S02]  /*6750*/  VIADDMNMX R173, R170, R4, R173, PT ;  /* 0x00000004aaad7246 */ /* 0x000fe400038001ad */
[----:B------:R-:W-:-:S07]  /*6760*/  VIMNMX R178, R178, R170, !PT ;  /* 0x000000aab2b27248 */ /* 0x000fce0007fe0100 */
.L_x_1025:
[----:B------:R-:W-:Y:S01]  /*6770*/  FMNMX.FTZ R2, R184, R21, !PT ;  /* 0x00000015b8027209 */ /* 0x000fe20007810000 */
[----:B------:R-:W-:Y:S01]  /*6780*/  UMOV UR10, UR54 ;  /* 0x00000036000a7c82 */ /* 0x000fe20008000000 */
[C---:B------:R-:W-:Y:S02]  /*6790*/  ISETP.GT.AND P3, PT, R178.reuse, RZ, P1 ;  /* 0x000000ffb200720c */ /* 0x040fe40000f64270 */
[----:B------:R-:W-:Y:S02]  /*67a0*/  FMNMX.FTZ R3, R169, R2, !PT ;  /* 0x00000002a9037209 */ /* 0x000fe40007810000 */
[----:B------:R-:W-:Y:S02]  /*67b0*/  ISETP.GT.AND P4, PT, R178, 0x1, P1 ;  /* 0x00000001b200780c */ /* 0x000fe40000f84270 */
[----:B------:R-:W-:Y:S02]  /*67c0*/  FMNMX.FTZ R2, R186, R3, !PT ;  /* 0x00000003ba027209 */ /* 0x000fe40007810000 */
[----:B------:R-:W-:-:S02]  /*67d0*/  ISETP.LT.OR P3, PT, R173, 0x1, P3 ;  /* 0x00000001ad00780c */ /* 0x000fc40001f61670 */
[----:B------:R-:W-:Y:S02]  /*67e0*/  FMNMX.FTZ R3, R185, R2, !PT ;  /* 0x00000002b9037209 */ /* 0x000fe40007810000 */
[----:B------:R-:W-:Y:S02]  /*67f0*/  ISETP.GT.AND P6, PT, R178, 0x8, P1 ;  /* 0x00000008b200780c */ /* 0x000fe40000fc4270 */
[----:B------:R-:W-:Y:S02]  /*6800*/  FMNMX.FTZ R2, R188, R3, !PT ;  /* 0x00000003bc027209 */ /* 0x000fe40007810000 */
[----:B------:R-:W-:Y:S02]  /*6810*/  ISETP.LT.OR P4, PT, R173, 0x2, P4 ;  /* 0x00000002ad00780c */ /* 0x000fe40002781670 */
[----:B------:R-:W-:Y:S02]  /*6820*/  FMNMX.FTZ R3, R187, R2, !PT ;  /* 0x00000002bb037209 */ /* 0x000fe40007810000 */
[----:B------:R-:W-:-:S02]  /*6830*/  ISETP.GT.AND P2, PT, R178, 0x9, P1 ;  /* 0x00000009b200780c */ /* 0x000fc40000f44270 */
[----:B------:R-:W-:Y:S02]  /*6840*/  FMNMX.FTZ R2, R190, R3, !PT ;  /* 0x00000003be027209 */ /* 0x000fe40007810000 */
[----:B------:R-:W-:Y:S02]  /*6850*/  ISETP.LT.OR P6, PT, R173, 0x9, P6 ;  /* 0x00000009ad00780c */ /* 0x000fe400037c1670 */
[----:B------:R-:W-:Y:S02]  /*6860*/  FMNMX.FTZ R3, R189, R2, !PT ;  /* 0x00000002bd037209 */ /* 0x000fe40007810000 */
[----:B------:R-:W-:Y:S02]  /*6870*/  FSEL R152, R152, -INF , !P4 ;  /* 0xff80000098987808 */ /* 0x000fe40006000000 */
        /* <DEDUP_REMOVED lines=9> */
[----:B------:R-:W-:Y:S02]  /*6910*/  FSEL R156, R156, -INF , !P2 ;  /* 0xff8000009c9c7808 */ /* 0x000fe40005000000 */
[----:B------:R-:W-:Y:S02]  /*6920*/  FMNMX.FTZ R2, R175, R2, !PT ;  /* 0x00000002af027209 */ /* 0x000fe40007810000 */
[----:B------:R-:W-:Y:S02]  /*6930*/  ISETP.LT.OR P5, PT, R173, 0x11, P5 ;  /* 0x00000011ad00780c */ /* 0x000fe40002fa1670 */
[----:B------:R-:W-:Y:S02]  /*6940*/  FMNMX.FTZ R3, R177, R2, !PT ;  /* 0x00000002b1037209 */ /* 0x000fe40007810000 */
[----:B------:R-:W-:-:S02]  /*6950*/  ISETP.GT.AND P6, PT, R178, 0x18, P1 ;  /* 0x00000018b200780c */ /* 0x000fc40000fc4270 */
[----:B------:R-:W-:Y:S02]  /*6960*/  FMNMX.FTZ R3, R176, R3, !PT ;  /* 0x00000003b0037209 */ /* 0x000fe40007810000 */
[----:B------:R-:W-:Y:S02]  /*6970*/  ISETP.LT.OR P4, PT, R173, 0x12, P4 ;  /* 0x00000012ad00780c */ /* 0x000fe40002781670 */
[----:B------:R-:W-:Y:S01]  /*6980*/  FSEL R157, R157, -INF , !P5 ;  /* 0xff8000009d9d7808 */ /* 0x000fe20006800000 */
[----:B------:R-:W0:Y:S01]  /*6990*/  SHFL.BFLY PT, R2, R3, 0x2, 0x1f ;  /* 0x0c401f0003027f89 */ /* 0x000e2200000e0000 */
[----:B------:R-:W-:Y:S02]  /*69a0*/  ISETP.GT.AND P2, PT, R178, 0x19, P1 ;  /* 0x00000019b200780c */ /* 0x000fe40000f44270 */
[----:B------:R-:W-:Y:S02]  /*69b0*/  ISETP.LT.OR P6, PT, R173, 0x19, P6 ;  /* 0x00000019ad00780c */ /* 0x000fe400037c1670 */
[----:B------:R-:W-:-:S02]  /*69c0*/  FSEL R158, R158, -INF , !P4 ;  /* 0xff8000009e9e7808 */ /* 0x000fc40006000000 */
[----:B------:R-:W-:Y:S02]  /*69d0*/  FSEL R159, R159, -INF , !P6 ;  /* 0xff8000009f9f7808 */ /* 0x000fe40007000000 */
[C---:B------:R-:W-:Y:S02]  /*69e0*/  ISETP.LT.OR P2, PT, R173.reuse, 0x1a, P2 ;  /* 0x0000001aad00780c */ /* 0x040fe40001741670 */
[----:B------:R-:W-:Y:S02]  /*69f0*/  ISETP.GT.AND P5, PT, R178, 0x21, P1 ;  /* 0x00000021b200780c */ /* 0x000fe40000fa4270 */
[----:B------:R-:W-:Y:S02]  /*6a00*/  FSEL R160, R160, -INF , !P2 ;  /* 0xff800000a0a07808 */ /* 0x000fe40005000000 */
[----:B------:R-:W-:Y:S02]  /*6a10*/  ISETP.GT.AND P4, PT, R178, 0x28, P1 ;  /* 0x00000028b200780c */ /* 0x000fe40000f84270 */
[----:B------:R-:W-:-:S02]  /*6a20*/  ISETP.LT.OR P5, PT, R173, 0x22, P5 ;  /* 0x00000022ad00780c */ /* 0x000fc40002fa1670 */
[----:B------:R-:W-:Y:S02]  /*6a30*/  ISETP.GT.AND P6, PT, R178, 0x29, P1 ;  /* 0x00000029b200780c */ /* 0x000fe40000fc4270 */
[----:B------:R-:W-:Y:S02]  /*6a40*/  ISETP.LT.OR P4, PT, R173, 0x29, P4 ;  /* 0x00000029ad00780c */ /* 0x000fe40002781670 */
[----:B------:R-:W-:Y:S02]  /*6a50*/  FSEL R162, R162, -INF , !P5 ;  /* 0xff800000a2a27808 */ /* 0x000fe40006800000 */
[----:B0-----:R-:W-:Y:S02]  /*6a60*/  FMNMX.FTZ R2, R3, R2, !PT ;  /* 0x0000000203027209 */ /* 0x001fe40007810000 */
[----:B------:R-:W-:Y:S02]  /*6a70*/  ISETP.GT.AND P2, PT, R178, 0x30, P1 ;  /* 0x00000030b200780c */ /* 0x000fe40000f44270 */
[----:B------:R-:W-:Y:S01]  /*6a80*/  FSEL R170, R163, -INF , !P4 ;  /* 0xff800000a3aa7808 */ /* 0x000fe20006000000 */
[----:B------:R-:W0:Y:S01]  /*6a90*/  SHFL.BFLY PT, R179, R2, 0x1, 0x1f ;  /* 0x0c201f0002b37f89 */ /* 0x000e2200000e0000 */
[----:B------:R-:W-:-:S02]  /*6aa0*/  ISETP.LT.OR P6, PT, R173, 0x2a, P6 ;  /* 0x0000002aad00780c */ /* 0x000fc400037c1670 */
[----:B------:R-:W-:Y:S02]  /*6ab0*/  ISETP.GT.AND P5, PT, R178, 0x31, P1 ;  /* 0x00000031b200780c */ /* 0x000fe40000fa4270 */
[C---:B------:R-:W-:Y:S02]  /*6ac0*/  ISETP.LT.OR P2, PT, R173.reuse, 0x31, P2 ;  /* 0x00000031ad00780c */ /* 0x040fe40001741670 */
[----:B------:R-:W-:Y:S02]  /*6ad0*/  FSEL R164, R164, -INF , !P6 ;  /* 0xff800000a4a47808 */ /* 0x000fe40007000000 */
[----:B------:R-:W-:Y:S02]  /*6ae0*/  ISETP.GT.AND P4, PT, R178, 0x38, P1 ;  /* 0x00000038b200780c */ /* 0x000fe40000f84270 */
[----:B------:R-:W-:Y:S02]  /*6af0*/  ISETP.LT.OR P5, PT, R173, 0x32, P5 ;  /* 0x00000032ad00780c */ /* 0x000fe40002fa1670 */
[----:B------:R-:W-:-:S02]  /*6b00*/  FSEL R165, R165, -INF , !P2 ;  /* 0xff800000a5a57808 */ /* 0x000fc40005000000 */
[----:B------:R-:W-:Y:S02]  /*6b10*/  ISETP.LT.OR P4, PT, R173, 0x39, P4 ;  /* 0x00000039ad00780c */ /* 0x000fe40002781670 */
[----:B------:R-:W-:Y:S02]  /*6b20*/  FSEL R166, R166, -INF , !P5 ;  /* 0xff800000a6a67808 */ /* 0x000fe40006800000 */
[----:B0-----:R-:W-:Y:S02]  /*6b30*/  FMNMX.FTZ R4, R2, R179, !PT ;  /* 0x000000b302047209 */ /* 0x001fe40007810000 */
[----:B------:R-:W-:Y:S02]  /*6b40*/  FSEL R179, R0, -INF , !P3 ;  /* 0xff80000000b37808 */ /* 0x000fe40005800000 */
[----:B------:R-:W-:Y:S02]  /*6b50*/  ISETP.GT.AND P3, PT, R178, 0x20, P1 ;  /* 0x00000020b200780c */ /* 0x000fe40000f64270 */
[----:B------:R-:W-:-:S02]  /*6b60*/  FMNMX.FTZ R3, R179, R20, !PT ;  /* 0x00000014b3037209 */ /* 0x000fc40007810000 */
[----:B------:R-:W-:Y:S02]  /*6b70*/  ISETP.LT.OR P3, PT, R173, 0x21, P3 ;  /* 0x00000021ad00780c */ /* 0x000fe40001f61670 */
[----:B------:R-:W-:Y:S02]  /*6b80*/  FMNMX.FTZ R0, R152, R3, !PT ;  /* 0x0000000398007209 */ /* 0x000fe40007810000 */
[----:B------:R-:W-:Y:S02]  /*6b90*/  FSEL R161, R161, -INF , !P3 ;  /* 0xff800000a1a17808 */ /* 0x000fe40005800000 */
[----:B------:R-:W-:Y:S02]  /*6ba0*/  FMNMX.FTZ R3, R155, R0, !PT ;  /* 0x000000009b037209 */ /* 0x000fe40007810000 */
[----:B------:R-:W-:Y:S02]  /*6bb0*/  ISETP.GT.AND P1, PT, R178, 0x39, P1 ;  /* 0x00000039b200780c */ /* 0x000fe40000f24270 */
[----:B------:R-:W-:-:S02]  /*6bc0*/  FMNMX.FTZ R0, R156, R3, !PT ;  /* 0x000000039c007209 */ /* 0x000fc40007810000 */
[----:B------:R-:W-:Y:S02]  /*6bd0*/  ISETP.LT.OR P1, PT, R173, 0x3a, P1 ;  /* 0x0000003aad00780c */ /* 0x000fe40000f21670 */
[----:B------:R-:W-:Y:S01]  /*6be0*/  FMNMX.FTZ R3, R157, R0, !PT ;  /* 0x000000009d037209 */ /* 0x000fe20007810000 */
[----:B------:R-:W-:Y:S01]  /*6bf0*/  FMUL.FTZ R0, R4, UR10 ;  /* 0x0000000a04007c20 */ /* 0x000fe20008410000 */
[----:B------:R-:W-:Y:S02]  /*6c00*/  FSEL R178, R167, -INF , !P4 ;  /* 0xff800000a7b27808 */ /* 0x000fe40006000000 */
[----:B------:R-:W-:Y:S02]  /*6c10*/  FMNMX.FTZ R2, R158, R3, !PT ;  /* 0x000000039e027209 */ /* 0x000fe40007810000 */
[----:B------:R-:W-:Y:S02]  /*6c20*/  FSEL R180, R168, -INF , !P1 ;  /* 0xff800000a8b47808 */ /* 0x000fe40004800000 */
[----:B------:R-:W-:-:S02]  /*6c30*/  FMNMX.FTZ R3, R159, R2, !PT ;  /* 0x000000029f037209 */ /* 0x000fc40007810000 */
[----:B------:R-:W-:Y:S02]  /*6c40*/  FSETP.NEU.FTZ.AND P3, PT, R4, -INF , PT ;  /* 0xff8000000400780b */ /* 0x000fe40003f7d000 */
[----:B------:R-:W-:Y:S02]  /*6c50*/  FMNMX.FTZ R2, R160, R3, !PT ;  /* 0x00000003a0027209 */ /* 0x000fe40007810000 */
[----:B------:R-:W-:Y:S02]  /*6c60*/  FSEL R0, R0, RZ, P3 ;  /* 0x000000ff00007208 */ /* 0x000fe40001800000 */
[----:B------:R-:W-:-:S03]  /*6c70*/  FMNMX.FTZ R3, R161, R2, !PT ;  /* 0x00000002a1037209 */ /* 0x000fc60007810000 */
[--C-:B------:R-:W-:Y:S01]  /*6c80*/  FFMA.FTZ R196, R169, UR10, -R0.reuse ;  /* 0x0000000aa9c47c23 */ /* 0x100fe20008010800 */
[----:B------:R-:W-:Y:S01]  /*6c90*/  FMNMX.FTZ R3, R162, R3, !PT ;  /* 0x00000003a2037209 */ /* 0x000fe20007810000 */
[--C-:B------:R-:W-:Y:S01]  /*6ca0*/  FFMA.FTZ R169, R175, UR10, -R0.reuse ;  /* 0x0000000aafa97c23 */ /* 0x100fe20008010800 */
[--C-:B------:R-:W-:Y:S01]  /*6cb0*/  FFMA.FTZ R194, R190, UR10, -R0.reuse ;  /* 0x0000000abec27c23 */ /* 0x100fe20008010800 */
[--C-:B------:R-:W-:Y:S01]  /*6cc0*/  FFMA.FTZ R190, R171, UR10, -R0.reuse ;  /* 0x0000000aabbe7c23 */ /* 0x100fe20008010800 */
[----:B------:R-:W-:Y:S01]  /*6cd0*/  FMNMX.FTZ R3, R170, R3, !PT ;  /* 0x00000003aa037209 */ /* 0x000fe20007810000 */
[--C-:B------:R-:W-:Y:S01]  /*6ce0*/  FFMA.FTZ R171, R172, UR10, -R0.reuse ;  /* 0x0000000aacab7c23 */ /* 0x100fe20008010800 */
[----:B------:R-:W-:Y:S01]  /*6cf0*/  FSEL R172, R4, RZ, P3 ;  /* 0x000000ff04ac7208 */ /* 0x000fe20001800000 */
[--C-:B------:R-:W-:Y:S01]  /*6d00*/  FFMA.FTZ R184, R184, UR10, -R0.reuse ;  /* 0x0000000ab8b87c23 */ /* 0x100fe20008010800 */
[----:B------:R-:W-:Y:S01]  /*6d10*/  FMNMX.FTZ R2, R164, R3, !PT ;  /* 0x00000003a4027209 */ /* 0x000fe20007810000 */
[--C-:B------:R-:W-:Y:S01]  /*6d20*/  FFMA.FTZ R198, R186, UR10, -R0.reuse ;  /* 0x0000000abac67c23 */ /* 0x100fe20008010800 */
[--C-:B------:R-:W-:Y:S01]  /*6d30*/  FFMA.FTZ R167, R188, UR10, -R0.reuse ;  /* 0x0000000abca77c23 */ /* 0x100fe20008010800 */
[----:B------:R-:W-:Y:S01]  /*6d40*/  FADD.FTZ R172, -R172, R21 ;  /* 0x00000015acac7221 */ /* 0x000fe20000010100 */
[----:B------:R-:W-:Y:S01]  /*6d50*/  FMNMX.FTZ R3, R165, R2, !PT ;  /* 0x00000002a5037209 */ /* 0x000fe20007810000 */
[----:B------:R0:W-:Y:S01]  /*6d60*/  MUFU.EX2 R163, R184 ;  /* 0x000000b800a37308 */ /* 0x0001e20000000800 */
[--C-:B------:R-:W-:Y:S01]  /*6d70*/  FFMA.FTZ R183, R185, UR10, -R0.reuse ;  /* 0x0000000ab9b77c23 */ /* 0x100fe20008010800 */
[----:B------:R-:W-:Y:S01]  /*6d80*/  FMUL.FTZ R172, R172, UR10 ;  /* 0x0000000aacac7c20 */ /* 0x000fe20008410000 */
[----:B------:R-:W-:Y:S01]  /*6d90*/  FMNMX.FTZ R3, R166, R3, !PT ;  /* 0x00000003a6037209 */ /* 0x000fe20007810000 */
[--C-:B------:R-:W-:Y:S01]  /*6da0*/  FFMA.FTZ R168, R187, UR10, -R0.reuse ;  /* 0x0000000abba87c23 */ /* 0x100fe20008010800 */
[--C-:B------:R-:W-:Y:S01]  /*6db0*/  FFMA.FTZ R181, R189, UR10, -R0.reuse ;  /* 0x0000000abdb57c23 */ /* 0x100fe20008010800 */
[--C-:B------:R-:W-:Y:S01]  /*6dc0*/  FFMA.FTZ R188, R192, UR10, -R0.reuse ;  /* 0x0000000ac0bc7c23 */ /* 0x100fe20008010800 */
[----:B------:R-:W-:Y:S01]  /*6dd0*/  FMNMX.FTZ R3, R178, R3, !PT ;  /* 0x00000003b2037209 */ /* 0x000fe20007810000 */
[--C-:B------:R-:W-:Y:S01]  /*6de0*/  FFMA.FTZ R173, R191, UR10, -R0.reuse ;  /* 0x0000000abfad7c23 */ /* 0x100fe20008010800 */
[--C-:B0-----:R-:W-:Y:S01]  /*6df0*/  FFMA.FTZ R184, R174, UR10, -R0.reuse ;  /* 0x0000000aaeb87c23 */ /* 0x101fe20008010800 */
[--C-:B------:R-:W-:Y:S01]  /*6e00*/  FFMA.FTZ R186, R177, UR10, -R0.reuse ;  /* 0x0000000ab1ba7c23 */ /* 0x100fe20008010800 */
[----:B------:R-:W-:Y:S01]  /*6e10*/  FMNMX.FTZ R3, R180, R3, !PT ;  /* 0x00000003b4037209 */ /* 0x000fe20007810000 */
[----:B------:R-:W-:Y:S01]  /*6e20*/  FFMA.FTZ R176, R176, UR10, -R0 ;  /* 0x0000000ab0b07c23 */ /* 0x000fe20008010800 */
[----:B------:R-:W-:Y:S03]  /*6e30*/  MUFU.EX2 R196, R196 ;  /* 0x000000c400c47308 */ /* 0x000fe60000000800 */
[----:B------:R-:W0:Y:S05]  /*6e40*/  SHFL.BFLY PT, R2, R3, 0x2, 0x1f ;  /* 0x0c401f0003027f89 */ /* 0x000e2a00000e0000 */
[----:B------:R-:W1:Y:S08]  /*6e50*/  MUFU.EX2 R0, R172 ;  /* 0x000000ac00007308 */ /* 0x000e700000000800 */
[----:B------:R-:W2:Y:S08]  /*6e60*/  MUFU.EX2 R198, R198 ;  /* 0x000000c600c67308 */ /* 0x000eb00000000800 */
[----:B------:R-:W3:Y:S01]  /*6e70*/  MUFU.EX2 R183, R183 ;  /* 0x000000b700b77308 */ /* 0x000ee20000000800 */
[----:B0-----:R-:W-:-:S05]  /*6e80*/  FMNMX.FTZ R2, R3, R2, !PT ;  /* 0x0000000203027209 */ /* 0x001fca0007810000 */
[----:B------:R-:W0:Y:S02]  /*6e90*/  SHFL.BFLY PT, R3, R2, 0x1, 0x1f ;  /* 0x0c201f0002037f89 */ /* 0x000e2400000e0000 */
[----:B------:R-:W-:Y:S08]  /*6ea0*/  MUFU.EX2 R167, R167 ;  /* 0x000000a700a77308 */ /* 0x000ff00000000800 */
[----:B------:R-:W-:Y:S08]  /*6eb0*/  MUFU.EX2 R168, R168 ;  /* 0x000000a800a87308 */ /* 0x000ff00000000800 */
[----:B------:R-:W-:Y:S01]  /*6ec0*/  MUFU.EX2 R194, R194 ;  /* 0x000000c200c27308 */ /* 0x000fe20000000800 */
[----:B0-----:R-:W-:-:S07]  /*6ed0*/  FMNMX.FTZ R3, R2, R3, !PT ;  /* 0x0000000302037209 */ /* 0x001fce0007810000 */
[----:B------:R-:W-:Y:S01]  /*6ee0*/  MUFU.EX2 R181, R181 ;  /* 0x000000b500b57308 */ /* 0x000fe20000000800 */
[C---:B------:R-:W-:Y:S01]  /*6ef0*/  FSETP.NEU.FTZ.AND P1, PT, R3.reuse, -INF , PT ;  /* 0xff8000000300780b */ /* 0x040fe20003f3d000 */
[----:B------:R-:W-:-:S06]  /*6f00*/  FMUL.FTZ R175, R3, UR10 ;  /* 0x0000000a03af7c20 */ /* 0x000fcc0008410000 */
[----:B------:R-:W-:Y:S01]  /*6f10*/  MUFU.EX2 R188, R188 ;  /* 0x000000bc00bc7308 */ /* 0x000fe20000000800 */
[----:B------:R-:W-:-:S05]  /*6f20*/  FSEL R175, R175, RZ, P1 ;  /* 0x000000ffafaf7208 */ /* 0x000fca0000800000 */
[--C-:B------:R-:W-:Y:S01]  /*6f30*/  FFMA.FTZ R199, R155, UR10, -R175.reuse ;  /* 0x0000000a9bc77c23 */ /* 0x100fe200080108af */
[----:B------:R-:W-:Y:S01]  /*6f40*/  FSEL R155, R3, RZ, P1 ;  /* 0x000000ff039b7208 */ /* 0x000fe20000800000 */
[--C-:B------:R-:W-:Y:S01]  /*6f50*/  FFMA.FTZ R197, R179, UR10, -R175.reuse ;  /* 0x0000000ab3c57c23 */ /* 0x100fe200080108af */
[--C-:B------:R-:W-:Y:S01]  /*6f60*/  FFMA.FTZ R152, R152, UR10, -R175.reuse ;  /* 0x0000000a98987c23 */ /* 0x100fe200080108af */
[--C-:B------:R-:W-:Y:S01]  /*6f70*/  FFMA.FTZ R156, R156, UR10, -R175.reuse ;  /* 0x0000000a9c9c7c23 */ /* 0x100fe200080108af */
[--C-:B------:R-:W-:Y:S01]  /*6f80*/  FFMA.FTZ R193, R157, UR10, -R175.reuse ;  /* 0x0000000a9dc17c23 */ /* 0x100fe200080108af */
[----:B------:R-:W-:Y:S01]  /*6f90*/  FADD.FTZ R155, -R155, R20 ;  /* 0x000000149b9b7221 */ /* 0x000fe20000010100 */
[----:B------:R-:W-:Y:S01]  /*6fa0*/  MUFU.EX2 R199, R199 ;  /* 0x000000c700c77308 */ /* 0x000fe20000000800 */
[----:B------:R-:W-:Y:S01]  /*6fb0*/  FFMA.FTZ R158, R158, UR10, -R175 ;  /* 0x0000000a9e9e7c23 */ /* 0x000fe200080108af */
[----:B-1----:R-:W-:Y:S01]  /*6fc0*/  FFMA.FTZ R157, R0, R18, R163 ;  /* 0x00000012009d7223 */ /* 0x002fe200000100a3 */
[----:B------:R-:W-:Y:S01]  /*6fd0*/  FMUL.FTZ R155, R155, UR10 ;  /* 0x0000000a9b9b7c20 */ /* 0x000fe20008410000 */
[--C-:B------:R-:W-:Y:S01]  /*6fe0*/  FFMA.FTZ R195, R159, UR10, -R175.reuse ;  /* 0x0000000a9fc37c23 */ /* 0x100fe200080108af */
[----:B------:R-:W-:Y:S01]  /*6ff0*/  FFMA.FTZ R20, R160, UR10, -R175 ;  /* 0x0000000aa0147c23 */ /* 0x000fe200080108af */
[----:B------:R-:W-:Y:S01]  /*7000*/  FADD.FTZ R157, R196, R157 ;  /* 0x0000009dc49d7221 */ /* 0x000fe20000010000 */
[--C-:B------:R-:W-:Y:S01]  /*7010*/  FFMA.FTZ R160, R162, UR10, -R175.reuse ;  /* 0x0000000aa2a07c23 */ /* 0x100fe200080108af */
[----:B------:R-:W-:Y:S01]  /*7020*/  MUFU.EX2 R197, R197 ;  /* 0x000000c500c57308 */ /* 0x000fe20000000800 */
[----:B------:R-:W-:Y:S01]  /*7030*/  FFMA.FTZ R162, R164, UR10, -R175 ;  /* 0x0000000aa4a27c23 */ /* 0x000fe200080108af */
[----:B--2---:R-:W-:Y:S01]  /*7040*/  FADD.FTZ R164, R198, R157 ;  /* 0x0000009dc6a47221 */ /* 0x004fe20000010000 */
[--C-:B------:R-:W-:Y:S01]  /*7050*/  FFMA.FTZ R189, R161, UR10, -R175.reuse ;  /* 0x0000000aa1bd7c23 */ /* 0x100fe200080108af */
[--C-:B------:R-:W-:Y:S01]  /*7060*/  FFMA.FTZ R191, R170, UR10, -R175.reuse ;  /* 0x0000000aaabf7c23 */ /* 0x100fe200080108af */
[--C-:B------:R-:W-:Y:S01]  /*7070*/  FFMA.FTZ R185, R165, UR10, -R175.reuse ;  /* 0x0000000aa5b97c23 */ /* 0x100fe200080108af */
[----:B---3--:R-:W-:Y:S01]  /*7080*/  FADD.FTZ R164, R183, R164 ;  /* 0x000000a4b7a47221 */ /* 0x008fe20000010000 */
[----:B------:R-:W-:Y:S01]  /*7090*/  FFMA.FTZ R187, R178, UR10, -R175 ;  /* 0x0000000ab2bb7c23 */ /* 0x000fe200080108af */
[----:B------:R-:W0:Y:S08]  /*70a0*/  MUFU.EX2 R2, R155 ;  /* 0x0000009b00027308 */ /* 0x000e300000000800 */
[----:B------:R-:W1:Y:S08]  /*70b0*/  MUFU.EX2 R152, R152 ;  /* 0x0000009800987308 */ /* 0x000e700000000800 */
[----:B------:R-:W2:Y:S01]  /*70c0*/  MUFU.EX2 R156, R156 ;  /* 0x0000009c009c7308 */ /* 0x000ea20000000800 */
[----:B0-----:R-:W-:-:S07]  /*70d0*/  FFMA.FTZ R5, R2, R5, R197 ;  /* 0x0000000502057223 */ /* 0x001fce00000100c5 */
[----:B------:R-:W0:Y:S01]  /*70e0*/  MUFU.EX2 R193, R193 ;  /* 0x000000c100c17308 */ /* 0x000e220000000800 */
[----:B-1----:R-:W-:-:S04]  /*70f0*/  FADD.FTZ R18, R152, R5 ;  /* 0x0000000598127221 */ /* 0x002fc80000010000 */
[----:B------:R-:W-:-:S03]  /*7100*/  FADD.FTZ R5, R199, R18 ;  /* 0x00000012c7057221 */ /* 0x000fc60000010000 */
[----:B------:R-:W1:Y:S01]  /*7110*/  MUFU.EX2 R158, R158 ;  /* 0x0000009e009e7308 */ /* 0x000e620000000800 */
[----:B--2---:R-:W-:Y:S01]  /*7120*/  FADD.FTZ R18, R156, R5 ;  /* 0x000000059c127221 */ /* 0x004fe20000010000 */
[----:B------:R-:W-:Y:S01]  /*7130*/  FADD.FTZ R5, R167, R164 ;  /* 0x000000a4a7057221 */ /* 0x000fe20000010000 */
[----:B------:R-:W-:-:S03]  /*7140*/  FFMA.FTZ R164, R166, UR10, -R175 ;  /* 0x0000000aa6a47c23 */ /* 0x000fc600080108af */
[----:B------:R-:W-:Y:S02]  /*7150*/  FADD.FTZ R5, R168, R5 ;  /* 0x00000005a8057221 */ /* 0x000fe40000010000 */
[----:B------:R-:W2:Y:S01]  /*7160*/  MUFU.EX2 R195, R195 ;  /* 0x000000c300c37308 */ /* 0x000ea20000000800 */
[----:B0-----:R-:W-:Y:S01]  /*7170*/  FADD.FTZ R155, R193, R18 ;  /* 0x00000012c19b7221 */ /* 0x001fe20000010000 */
[----:B------:R-:W-:-:S06]  /*7180*/  FADD.FTZ R166, R194, R5 ;  /* 0x00000005c2a67221 */ /* 0x000fcc0000010000 */
[----:B------:R-:W0:Y:S01]  /*7190*/  MUFU.EX2 R20, R20 ;  /* 0x0000001400147308 */ /* 0x000e220000000800 */
[----:B-1----:R-:W-:Y:S01]  /*71a0*/  FADD.FTZ R18, R158, R155 ;  /* 0x0000009b9e127221 */ /* 0x002fe20000010000 */
[----:B------:R-:W-:-:S04]  /*71b0*/  FADD.FTZ R155, R181, R166 ;  /* 0x000000a6b59b7221 */ /* 0x000fc80000010000 */
[----:B------:R-:W-:Y:S02]  /*71c0*/  FADD.FTZ R166, R188, R155 ;  /* 0x0000009bbca67221 */ /* 0x000fe40000010000 */
[----:B------:R-:W1:Y:S01]  /*71d0*/  MUFU.EX2 R189, R189 ;  /* 0x000000bd00bd7308 */ /* 0x000e620000000800 */
[----:B--2---:R-:W-:-:S07]  /*71e0*/  FADD.FTZ R5, R195, R18 ;  /* 0x00000012c3057221 */ /* 0x004fce0000010000 */
[----:B------:R-:W2:Y:S01]  /*71f0*/  MUFU.EX2 R173, R173 ;  /* 0x000000ad00ad7308 */ /* 0x000ea20000000800 */
[----:B0-----:R-:W-:-:S07]  /*7200*/  FADD.FTZ R18, R20, R5 ;  /* 0x0000000514127221 */ /* 0x001fce0000010000 */
[----:B------:R-:W0:Y:S01]  /*7210*/  MUFU.EX2 R160, R160 ;  /* 0x000000a000a07308 */ /* 0x000e220000000800 */
[----:B-1----:R-:W-:-:S07]  /*7220*/  FADD.FTZ R5, R189, R18 ;  /* 0x00000012bd057221 */ /* 0x002fce0000010000 */
[----:B------:R-:W1:Y:S01]  /*7230*/  MUFU.EX2 R190, R190 ;  /* 0x000000be00be7308 */ /* 0x000e620000000800 */
[----:B--2---:R-:W-:Y:S01]  /*7240*/  FADD.FTZ R155, R173, R166 ;  /* 0x000000a6ad9b7221 */ /* 0x004fe20000010000 */
[----:B------:R-:W-:-:S06]  /*7250*/  FFMA.FTZ R166, R180, UR10, -R175 ;  /* 0x0000000ab4a67c23 */ /* 0x000fcc00080108af */
        /* <DEDUP_REMOVED lines=26> */
.L_x_1029:
[----:B------:R-:W0:Y:S01]  /*7400*/  S2UR UR4, SR_CgaCtaId ;  /* 0x00000000000479c3 */ /* 0x000e220000008800 */
[----:B------:R-:W-:Y:S01]  /*7410*/  UIADD3 UR6, UR6, 0x30860, URZ ;  /* 0x0003086006067890 */ /* 0x000fe2000fffe03f */
[----:B------:R-:W-:Y:S01]  /*7420*/  ISETP.GT.AND P1, PT, R220, UR50, PT ;  /* 0x00000032dc007c0c */ /* 0x000fe2000bf24270 */
[----:B------:R-:W-:Y:S01]  /*7430*/  UMOV UR41, UR39 ;  /* 0x0000002700297c82 */ /* 0x000fe20008000000 */
[----:B------:R-:W-:Y:S01]  /*7440*/  F2FP.F16.F32.PACK_AB R195, R20, R195 ;  /* 0x000000c314c3723e */ /* 0x000fe200000000ff */
[----:B------:R-:W-:Y:S01]  /*7450*/  VIADD R220, R220, 0xffffffff ;  /* 0xffffffffdcdc7836 */ /* 0x000fe20000000000 */
[----:B------:R-:W-:Y:S01]  /*7460*/  F2FP.F16.F32.PACK_AB R186, R21, R186 ;  /* 0x000000ba15ba723e */ /* 0x000fe200000000ff */
[----:B------:R-:W-:Y:S01]  /*7470*/  IMAD.MOV.U32 R21, RZ, RZ, R4 ;  /* 0x000000ffff157224 */ /* 0x000fe200078e0004 */
[----:B------:R-:W-:Y:S02]  /*7480*/  F2FP.F16.F32.PACK_AB R196, R196, R163 ;  /* 0x000000a3c4c4723e */ /* 0x000fe400000000ff */
[----:B------:R-:W-:-:S02]  /*7490*/  F2FP.F16.F32.PACK_AB R197, R152, R197 ;  /* 0x000000c598c5723e */ /* 0x000fc400000000ff */
[----:B------:R-:W-:Y:S02]  /*74a0*/  F2FP.F16.F32.PACK_AB R198, R183, R198 ;  /* 0x000000c6b7c6723e */ /* 0x000fe400000000ff */
[----:B------:R-:W-:Y:S02]  /*74b0*/  F2FP.F16.F32.PACK_AB R199, R156, R199 ;  /* 0x000000c79cc7723e */ /* 0x000fe400000000ff */
[----:B------:R-:W-:Y:S02]  /*74c0*/  F2FP.F16.F32.PACK_AB R192, R168, R167 ;  /* 0x000000a7a8c0723e */ /* 0x000fe400000000ff */
[----:B------:R-:W-:Y:S02]  /*74d0*/  F2FP.F16.F32.PACK_AB R193, R158, R193 ;  /* 0x000000c19ec1723e */ /* 0x000fe400000000ff */
[----:B------:R-:W-:Y:S02]  /*74e0*/  F2FP.F16.F32.PACK_AB R194, R181, R194 ;  /* 0x000000c2b5c2723e */ /* 0x000fe400000000ff */
[----:B------:R-:W-:Y:S01]  /*74f0*/  F2FP.F16.F32.PACK_AB R188, R173, R188 ;  /* 0x000000bcadbc723e */ /* 0x000fe200000000ff */
[----:B0-----:R-:W-:Y:S01]  /*7500*/  UPRMT UR6, UR4, 0x654, UR6 ;  /* 0x0000065404067896 */ /* 0x001fe20008000006 */
[----:B------:R-:W-:-:S02]  /*7510*/  F2FP.F16.F32.PACK_AB R189, R160, R189 ;  /* 0x000000bda0bd723e */ /* 0x000fc400000000ff */
[----:B------:R-:W-:Y:S01]  /*7520*/  UMOV UR4, UR38 ;  /* 0x0000002600047c82 */ /* 0x000fe20008000000 */
[----:B------:R-:W-:Y:S02]  /*7530*/  F2FP.F16.F32.PACK_AB R190, R171, R190 ;  /* 0x000000beabbe723e */ /* 0x000fe400000000ff */
[----:B------:R-:W-:Y:S02]  /*7540*/  F2FP.F16.F32.PACK_AB R191, R162, R191 ;  /* 0x000000bfa2bf723e */ /* 0x000fe400000000ff */
[----:B------:R-:W-:Y:S01]  /*7550*/  F2FP.F16.F32.PACK_AB R184, R169, R184 ;  /* 0x000000b8a9b8723e */ /* 0x000fe200000000ff */
[----:B------:R-:W-:Y:S01]  /*7560*/  SYNCS.ARRIVE.TRANS64.RED.A1T0 RZ, [UR6], RZ ;  /* 0x000000ffffff79a7 */ /* 0x000fe20008100406 */
[----:B------:R-:W-:Y:S02]  /*7570*/  F2FP.F16.F32.PACK_AB R185, R164, R185 ;  /* 0x000000b9a4b9723e */ /* 0x000fe400000000ff */
[----:B------:R-:W-:Y:S02]  /*7580*/  F2FP.F16.F32.PACK_AB R187, R166, R187 ;  /* 0x000000bba6bb723e */ /* 0x000fe400000000ff */
[----:B------:R-:W-:Y:S01]  /*7590*/  MOV R20, R3 ;  /* 0x0000000300147202 */ /* 0x000fe20000000f00 */
[----:B------:R-:W-:Y:S06]  /*75a0*/  @P1 BRA `(.L_x_1030) ;  /* 0xffffffd000ec1947 */ /* 0x000fec000383ffff */
.L_x_1011:
[----:B------:R-:W-:Y:S01]  /*75b0*/  R2UR UR4, R22 ;  /* 0x00000000160472ca */ /* 0x000fe200000e0000 */
[----:B------:R-:W-:Y:S01]  /*75c0*/  UISETP.NE.AND UP0, UPT, UR43, URZ, UPT ;  /* 0x0000003f2b00728c */ /* 0x000fe2000bf05270 */
[----:B------:R-:W-:Y:S01]  /*75d0*/  IADD3 R153, -R153, 0x1, RZ ;  /* 0x0000000199997810 */ /* 0x000fe20007ffe1ff */
[----:B------:R-:W-:-:S04]  /*75e0*/  UIADD3 UR6, UR60, 0x7f, URZ ;  /* 0x0000007f3c067890 */ /* 0x000fc8000fffe03f */
[----:B------:R-:W-:Y:S01]  /*75f0*/  PLOP3.LUT P1, PT, PT, PT, UP0, 0x40, 0x0 ;  /* 0x000000000000781c */ /* 0x000fe20003f2e808 */
[----:B------:R-:W-:-:S05]  /*7600*/  IMAD R20, R154, UR42, R153 ;  /* 0x0000002a9a147c24 */ /* 0x000fca000f8e0299 */
[----:B------:R-:W-:-:S11]  /*7610*/  UISETP.NE.AND UP1, UPT, UR4, URZ, UPT ;  /* 0x0000003f0400728c */ /* 0x000fd6000bf25270 */
[----:B------:R-:W-:Y:S01]  /*7620*/  @UP1 ULDC UR4, c[0x0][0x44c] ;  /* 0x0001130000041ab9 */ /* 0x000fe20000000800 */
[----:B------:R-:W-:Y:S01]  /*7630*/  @UP1 ULDC UR11, c[0x0][0x450] ;  /* 0x00011400000b1ab9 */ /* 0x000fe20000000800 */
[----:B------:R-:W-:-:S04]  /*7640*/  UIMAD.WIDE.U32 UR4, UR6, UR4, URZ ;  /* 0x00000004060472a5 */ /* 0x000fc8000f8e003f */
[----:B------:R-:W-:-:S06]  /*7650*/  @UP1 USHF.R.U32.HI UR6, URZ, UR11, UR5 ;  /* 0x0000000b3f061299 */ /* 0x000fcc0008011605 */
[----:B------:R-:W-:-:S04]  /*7660*/  VIADD R20, R20, UR6 ;  /* 0x0000000614147c36 */ /* 0x000fc80008000000 */
[----:B------:R-:W-:Y:S01]  /*7670*/  VIADD R152, R20, -UR7 ;  /* 0x8000000714987c36 */ /* 0x000fe20008000000 */
[----:B------:R-:W-:Y:S06]  /*7680*/  @P1 BRA `(.L_x_1031) ;  /* 0x0000000000481947 */ /* 0x000fec0003800000 */
[----:B------:R-:W-:-:S05]  /*7690*/  IMAD.MOV.U32 R153, RZ, RZ, R20 ;  /* 0x000000ffff997224 */ /* 0x000fca00078e0014 */
[----:B------:R-:W-:-:S13]  /*76a0*/  ISETP.GT.AND P1, PT, R153, -0x1, PT ;  /* 0xffffffff9900780c */ /* 0x000fda0003f24270 */
[----:B------:R-:W-:Y:S05]  /*76b0*/  @P1 BRA `(.L_x_1032) ;  /* 0x0000000000201947 */ /* 0x000fea0003800000 */
[----:B------:R-:W0:Y:S01]  /*76c0*/  LDC R154, c[0x0][0x9e4] ;  /* 0x00027900ff9a7b82 */ /* 0x000e220000000800 */
[----:B------:R-:W-:Y:S02]  /*76d0*/  LOP3.LUT R153, RZ, R153, RZ, 0x33, !PT ;  /* 0x00000099ff997212 */ /* 0x000fe400078e33ff */
[----:B0-----:R-:W-:-:S13]  /*76e0*/  ISETP.NE.AND P1, PT, R154, 0x1, PT ;  /* 0x000000019a00780c */ /* 0x001fda0003f25270 */
[----:B------:R-:W0:Y:S02]  /*76f0*/  @P1 LDC.64 R20, c[0x0][0x9e8] ;  /* 0x00027a00ff141b82 */ /* 0x000e240000000a00 */
[----:B0-----:R-:W-:-:S05]  /*7700*/  @P1 IMAD.HI.U32 R20, R153, R20, RZ ;  /* 0x0000001499141227 */ /* 0x001fca00078e00ff */
[----:B------:R-:W-:-:S04]  /*7710*/  @P1 SHF.R.U32.HI R153, RZ, R21, R20 ;  /* 0x00000015ff991219 */ /* 0x000fc80000011614 */
[----:B------:R-:W-:Y:S01]  /*7720*/  LOP3.LUT R153, RZ, R153, RZ, 0x33, !PT ;  /* 0x00000099ff997212 */ /* 0x000fe200078e33ff */
[----:B------:R-:W-:Y:S06]  /*7730*/  BRA `(.L_x_1033) ;  /* 0x0000000000147947 */ /* 0x000fec0003800000 */
.L_x_1032:
[----:B------:R-:W0:Y:S02]  /*7740*/  LDC R154, c[0x0][0x9e4] ;  /* 0x00027900ff9a7b82 */ /* 0x000e240000000800 */
[----:B0-----:R-:W-:-:S13]  /*7750*/  ISETP.NE.AND P1, PT, R154, 0x1, PT ;  /* 0x000000019a00780c */ /* 0x001fda0003f25270 */
[----:B------:R-:W0:Y:S02]  /*7760*/  @P1 LDC.64 R20, c[0x0][0x9e8] ;  /* 0x00027a00ff141b82 */ /* 0x000e240000000a00 */
[----:B0-----:R-:W-:-:S05]  /*7770*/  @P1 IMAD.HI.U32 R20, R153, R20, RZ ;  /* 0x0000001499141227 */ /* 0x001fca00078e00ff */
[----:B------:R-:W-:-:S07]  /*7780*/  @P1 SHF.R.U32.HI R153, RZ, R21, R20 ;  /* 0x00000015ff991219 */ /* 0x000fce0000011614 */
.L_x_1033:
[----:B------:R-:W-:-:S05]  /*7790*/  IMAD R153, R153, R154, RZ ;  /* 0x0000009a99997224 */ /* 0x000fca00078e02ff */
[----:B------:R-:W-:-:S07]  /*77a0*/  VIMNMX R152, R152, R153, !PT ;  /* 0x0000009998987248 */ /* 0x000fce0007fe0100 */
.L_x_1031:
[----:B------:R-:W-:Y:S01]  /*77b0*/  VIADD R152, R152, 0x3f ;  /* 0x0000003f98987836 */ /* 0x000fe20000000000 */
[----:B------:R-:W-:-:S04]  /*77c0*/  R2UR UR4, R201 ;  /* 0x00000000c90472ca */ /* 0x000fc800000e0000 */
[----:B------:R-:W-:-:S04]  /*77d0*/  SHF.R.S32.HI R21, RZ, 0x1f, R152 ;  /* 0x0000001fff157819 */ /* 0x000fc80000011498 */
[----:B------:R-:W-:-:S04]  /*77e0*/  LEA.HI R21, R21, R152, RZ, 0x6 ;  /* 0x0000009815157211 */ /* 0x000fc800078f30ff */
[----:B------:R-:W-:-:S04]  /*77f0*/  SHF.R.S32.HI R21, RZ, 0x6, R21 ;  /* 0x00000006ff157819 */ /* 0x000fc80000011415 */
[----:B------:R-:W-:-:S04]  /*7800*/  VIMNMX R221, R21, UR4, !PT ;  /* 0x0000000415dd7c48 */ /* 0x000fc8000ffe0100 */
[----:B------:R-:W-:-:S13]  /*7810*/  ISETP.GE.AND P1, PT, R220, R221, PT ;  /* 0x000000dddc00720c */ /* 0x000fda0003f26270 */
[----:B------:R-:W-:Y:S05]  /*7820*/  @!P1 BRA `(.L_x_1034) ;  /* 0x0000002000549947 */ /* 0x000fea0003800000 */
[----:B------:R-:W-:Y:S01]  /*7830*/  IMAD.MOV.U32 R20, RZ, RZ, R3 ;  /* 0x000000ffff147224 */ /* 0x000fe200078e0003 */
[----:B------:R-:W-:Y:S01]  /*7840*/  MOV R21, R4 ;  /* 0x0000000400157202 */ /* 0x000fe20000000f00 */
[----:B------:R-:W-:Y:S01]  /*7850*/  UMOV UR41, UR39 ;  /* 0x0000002700297c82 */ /* 0x000fe20008000000 */
[----:B------:R-:W-:Y:S01]  /*7860*/  UMOV UR4, UR38 ;  /* 0x0000002600047c82 */ /* 0x000fe20008000000 */
[----:B------:R-:W-:Y:S01]  /*7870*/  ULDC UR5, c[0x0][0x9d8] ;  /* 0x0002760000057ab9 */ /* 0x000fe20000000800 */
[----:B------:R-:W-:-:S05]  /*7880*/  ULDC UR50, c[0x0][0x988] ;  /* 0x0002620000327ab9 */ /* 0x000fca0000000800 */
.L_x_1045:
[----:B------:R-:W-:-:S04]  /*7890*/  UISETP.NE.AND UP0, UPT, UR4, 0x1, UPT ;  /* 0x000000010400788c */ /* 0x000fc8000bf05270 */
[----:B------:R-:W-:-:S04]  /*78a0*/  USEL UR39, URZ, 0x1, UP0 ;  /* 0x000000013f277887 */ /* 0x000fc80008000000 */
[----:B------:R-:W-:Y:S01]  /*78b0*/  ULOP3.LUT UR39, UR41, UR39, URZ, 0x3c, !UPT ;  /* 0x0000002729277292 */ /* 0x000fe2000f8e3c3f */
[----:B------:R-:W-:Y:S11]  /*78c0*/  @!P0 BRA `(.L_x_1035) ;  /* 0x0000000000048947 */ /* 0x000ff60003800000 */
[----:B------:R-:W-:Y:S01]  /*78d0*/  BPT.TRAP 0x1 ;  /* 0x000000040000795c */ /* 0x000fe20000300000 */
.L_x_1035:
        /* <DEDUP_REMOVED lines=9> */
.L_x_1036:
[----:B-1----:R-:W-:Y:S05]  /*7970*/  @P1 BRA `(.L_x_1037) ;  /* 0x0000000000081947 */ /* 0x002fea0003800000 */
[----:B------:R-:W1:Y:S02]  /*7980*/  SYNCS.PHASECHK.TRANS64.TRYWAIT P1, [UR7+0x30830], R3 ;  /* 0x03083003ff0075a7 */ /* 0x000e640008020147 */
[----:B-1----:R-:W-:Y:S05]  /*7990*/  @!P1 BRA `(.L_x_1038) ;  /* 0x000000d000649947 */ /* 0x002fea0003800000 */
.L_x_1037:
        /* <DEDUP_REMOVED lines=185> */
[----:B------:R-:W-:Y:S01]  /*8530*/  UMOV UR44, UR56 ;  /* 0x00000038002c7c82 */ /* 0x000fe20008000000 */
[----:B------:R-:W-:Y:S01]  /*8540*/  UMOV UR45, UR57 ;  /* 0x00000039002d7c82 */ /* 0x000fe20008000000 */
[----:B------:R-:W-:Y:S01]  /*8550*/  UMOV UR47, 0x40000040 ;  /* 0x40000040002f7882 */ /* 0x000fe20000000000 */
        /* <DEDUP_REMOVED lines=41> */
.L_x_1039:
[----:B------:R-:W-:Y:S01]  /*87f0*/  ULEA UR6, UR4, UR40, 0x3 ;  /* 0x0000002804067291 */ /* 0x000fe2000f8e183f */
[----:B------:R-:W-:-:S05]  /*8800*/  IMAD.U32 R0, RZ, RZ, UR41 ;  /* 0x00000029ff007e24 */ /* 0x000fca000f8e00ff */
[----:B------:R-:W-:-:S04]  /*8810*/  SHF.L.U32 R0, R0, 0x1f, RZ ;  /* 0x0000001f00007819 */ /* 0x000fc800000006ff */
[----:B------:R2:W3:Y:S01]  /*8820*/  SYNCS.PHASECHK.TRANS64.TRYWAIT P1, [UR6+0x30850], R0 ;  /* 0x03085000ff0075a7 */ /* 0x0004e20008020146 */
[----:B------:R-:W-:Y:S05]  /*8830*/  @!P0 BRA `(.L_x_1040) ;  /* 0x0000000000048947 */ /* 0x000fea0003800000 */
[----:B------:R-:W-:Y:S01]  /*8840*/  BPT.TRAP 0x1 ;  /* 0x000000040000795c */ /* 0x000fe20000300000 */
.L_x_1040:
[----:B---3--:R-:W-:Y:S05]  /*8850*/  @P1 BRA `(.L_x_1041) ;  /* 0x0000000000081947 */ /* 0x008fea0003800000 */
[----:B------:R-:W3:Y:S02]  /*8860*/  SYNCS.PHASECHK.TRANS64.TRYWAIT P1, [UR6+0x30850], R0 ;  /* 0x03085000ff0075a7 */ /* 0x000ee40008020146 */
[----:B---3--:R-:W-:Y:S05]  /*8870*/  @!P1 BRA `(.L_x_1042) ;  /* 0x000000c000c49947 */ /* 0x008fea0003800000 */
.L_x_1041:
        /* <DEDUP_REMOVED lines=30> */
.L_x_1043:
[----:B------:R-:W-:Y:S01]  /*8a60*/  FMUL.FTZ R152, R152, UR5 ;  /* 0x0000000598987c20 */ /* 0x000fe20008410000 */
[----:B------:R-:W-:Y:S01]  /*8a70*/  FMUL.FTZ R185, R154, UR5 ;  /* 0x000000059ab97c20 */ /* 0x000fe20008410000 */
[----:B------:R-:W-:Y:S01]  /*8a80*/  FMUL.FTZ R153, R153, UR5 ;  /* 0x0000000599997c20 */ /* 0x000fe20008410000 */
[----:B------:R-:W-:Y:S01]  /*8a90*/  FMUL.FTZ R154, R155, UR5 ;  /* 0x000000059b9a7c20 */ /* 0x000fe20008410000 */
[----:B------:R-:W-:Y:S01]  /*8aa0*/  FMUL.FTZ R184, R156, UR5 ;  /* 0x000000059cb87c20 */ /* 0x000fe20008410000 */
[----:B------:R-:W-:Y:S01]  /*8ab0*/  FMUL.FTZ R155, R158, UR5 ;  /* 0x000000059e9b7c20 */ /* 0x000fe20008410000 */
[----:B------:R-:W0:Y:S01]  /*8ac0*/  MUFU.TANH R152, R152 ;  /* 0x0000009800987308 */ /* 0x000e220000002400 */
[----:B------:R-:W-:Y:S01]  /*8ad0*/  FMUL.FTZ R186, R157, UR5 ;  /* 0x000000059dba7c20 */ /* 0x000fe20008410000 */
        /* <DEDUP_REMOVED lines=15> */
[----:B0-2---:R-:W-:Y:S01]  /*8bd0*/  FMNMX.FTZ R0, R152, R21, !PT ;  /* 0x0000001598007209 */ /* 0x005fe20007810000 */
[----:B------:R-:W-:Y:S01]  /*8be0*/  FMUL.FTZ R189, R172, UR5 ;  /* 0x00000005acbd7c20 */ /* 0x000fe20008410000 */
[----:B------:R-:W-:Y:S01]  /*8bf0*/  FMUL.FTZ R165, R174, UR5 ;  /* 0x00000005aea57c20 */ /* 0x000fe20008410000 */
[----:B------:R-:W-:Y:S01]  /*8c00*/  FMUL.FTZ R191, R173, UR5 ;  /* 0x00000005adbf7c20 */ /* 0x000fe20008410000 */
[----:B------:R-:W-:Y:S01]  /*8c10*/  FMUL.FTZ R166, R175, UR5 ;  /* 0x00000005afa67c20 */ /* 0x000fe20008410000 */
[----:B------:R-:W-:Y:S01]  /*8c20*/  FMUL.FTZ R174, R176, UR5 ;  /* 0x00000005b0ae7c20 */ /* 0x000fe20008410000 */
[----:B------:R-:W-:Y:S01]  /*8c30*/  FMUL.FTZ R169, R178, UR5 ;  /* 0x00000005b2a97c20 */ /* 0x000fe20008410000 */
[----:B------:R-:W0:Y:S01]  /*8c40*/  MUFU.TANH R154, R154 ;  /* 0x0000009a009a7308 */ /* 0x000e220000002400 */
[----:B-1----:R-:W-:Y:S01]  /*8c50*/  FMNMX.FTZ R3, R185, R20, !PT ;  /* 0x00000014b9037209 */ /* 0x002fe20007810000 */
[----:B------:R-:W-:Y:S01]  /*8c60*/  FMUL.FTZ R176, R177, UR5 ;  /* 0x00000005b1b07c20 */ /* 0x000fe20008410000 */
[----:B------:R-:W-:Y:S01]  /*8c70*/  FMUL.FTZ R170, R179, UR5 ;  /* 0x00000005b3aa7c20 */ /* 0x000fe20008410000 */
[----:B------:R-:W-:Y:S01]  /*8c80*/  FMUL.FTZ R178, R180, UR5 ;  /* 0x00000005b4b27c20 */ /* 0x000fe20008410000 */
[----:B------:R-:W-:Y:S01]  /*8c90*/  FMUL.FTZ R179, R181, UR5 ;  /* 0x00000005b5b37c20 */ /* 0x000fe20008410000 */
[----:B------:R-:W-:Y:S01]  /*8ca0*/  FMUL.FTZ R172, R183, UR5 ;  /* 0x00000005b7ac7c20 */ /* 0x000fe20008410000 */
[----:B------:R-:W-:Y:S01]  /*8cb0*/  UMOV UR10, UR50 ;  /* 0x00000032000a7c82 */ /* 0x000fe20008000000 */
[----:B------:R-:W1:Y:S01]  /*8cc0*/  MUFU.TANH R184, R184 ;  /* 0x000000b800b87308 */ /* 0x000e620000002400 */
[----:B---3--:R-:W-:Y:S01]  /*8cd0*/  FMNMX.FTZ R171, R153, R0, !PT ;  /* 0x0000000099ab7209 */ /* 0x008fe20007810000 */
[----:B------:R-:W2:Y:S01]  /*8ce0*/  S2UR UR4, SR_CgaCtaId ;  /* 0x00000000000479c3 */ /* 0x000ea20000008800 */
[----:B------:R-:W-:-:S05]  /*8cf0*/  UIADD3 UR7, UR7, 0x30840, URZ ;  /* 0x0003084007077890 */ /* 0x000fca000fffe03f */
[----:B------:R-:W3:Y:S01]  /*8d00*/  MUFU.TANH R155, R155 ;  /* 0x0000009b009b7308 */ /* 0x000ee20000002400 */
[----:B0-----:R-:W-:-:S07]  /*8d10*/  FMNMX.FTZ R0, R154, R3, !PT ;  /* 0x000000039a007209 */ /* 0x001fce0007810000 */
[----:B------:R-:W0:Y:S01]  /*8d20*/  MUFU.TANH R186, R186 ;  /* 0x000000ba00ba7308 */ /* 0x000e220000002400 */
[----:B-1----:R-:W-:-:S07]  /*8d30*/  FMNMX.FTZ R171, R184, R171, !PT ;  /* 0x000000abb8ab7209 */ /* 0x002fce0007810000 */
[----:B------:R-:W1:Y:S01]  /*8d40*/  MUFU.TANH R156, R156 ;  /* 0x0000009c009c7308 */ /* 0x000e620000002400 */
[----:B---3--:R-:W-:Y:S01]  /*8d50*/  FMNMX.FTZ R3, R155, R0, !PT ;  /* 0x000000009b037209 */ /* 0x008fe20007810000 */
[----:B--2---:R-:W-:-:S06]  /*8d60*/  UPRMT UR7, UR4, 0x654, UR7 ;  /* 0x0000065404077896 */ /* 0x004fcc0008000007 */
[----:B------:R-:W2:Y:S01]  /*8d70*/  MUFU.TANH R187, R187 ;  /* 0x000000bb00bb7308 */ /* 0x000ea20000002400 */
[----:B0-----:R-:W-:Y:S02]  /*8d80*/  FMNMX.FTZ R0, R186, R171, !PT ;  /* 0x000000abba007209 */ /* 0x001fe40007810000 */
[----:B------:R-:W-:Y:S05]  /*8d90*/  SYNCS.ARRIVE.TRANS64.RED.A1T0 RZ, [UR7], RZ ;  /* 0x000000ffffff79a7 */ /* 0x000fea0008100407 */
[----:B------:R-:W0:Y:S01]  /*8da0*/  MUFU.TANH R157, R157 ;  /* 0x0000009d009d7308 */ /* 0x000e220000002400 */
[----:B-1----:R-:W-:-:S07]  /*8db0*/  FMNMX.FTZ R2, R156, R3, !PT ;  /* 0x000000039c027209 */ /* 0x002fce0007810000 */
[----:B------:R-:W1:Y:S01]  /*8dc0*/  MUFU.TANH R188, R188 ;  /* 0x000000bc00bc7308 */ /* 0x000e620000002400 */
[----:B--2---:R-:W-:-:S07]  /*8dd0*/  FMNMX.FTZ R3, R187, R0, !PT ;  /* 0x00000000bb037209 */ /* 0x004fce0007810000 */
[----:B------:R-:W2:Y:S01]  /*8de0*/  MUFU.TANH R158, R158 ;  /* 0x0000009e009e7308 */ /* 0x000ea20000002400 */
[----:B0-----:R-:W-:-:S07]  /*8df0*/  FMNMX.FTZ R171, R157, R2, !PT ;  /* 0x000000029dab7209 */ /* 0x001fce0007810000 */
        /* <DEDUP_REMOVED lines=11> */
[----:B0-----:R-:W-:Y:S01]  /*8eb0*/  FMNMX.FTZ R2, R160, R171, !PT ;  /* 0x000000aba0027209 */ /* 0x001fe20007810000 */
[----:B------:R-:W-:-:S06]  /*8ec0*/  FMUL.FTZ R171, R182, UR5 ;  /* 0x00000005b6ab7c20 */ /* 0x000fcc0008410000 */
        /* <DEDUP_REMOVED lines=27> */
[----:B--2---:R-:W-:Y:S02]  /*9080*/  FMNMX.FTZ R3, R171, R0, !PT ;  /* 0x00000000ab037209 */ /* 0x004fe40007810000 */
[----:B0-----:R-:W-:Y:S02]  /*9090*/  FMNMX.FTZ R2, R179, R2, !PT ;  /* 0x00000002b3027209 */ /* 0x001fe40007810000 */
[----:B-1----:R-:W-:-:S03]  /*90a0*/  FMNMX.FTZ R0, R172, R3, !PT ;  /* 0x00000003ac007209 */ /* 0x002fc60007810000 */
[----:B------:R-:W0:Y:S04]  /*90b0*/  SHFL.BFLY PT, R3, R2, 0x2, 0x1f ;  /* 0x0c401f0002037f89 */ /* 0x000e2800000e0000 */
[----:B------:R-:W1:Y:S01]  /*90c0*/  SHFL.BFLY PT, R175, R0, 0x2, 0x1f ;  /* 0x0c401f0000af7f89 */ /* 0x000e6200000e0000 */
[----:B0-----:R-:W-:Y:S02]  /*90d0*/  FMNMX.FTZ R173, R2, R3, !PT ;  /* 0x0000000302ad7209 */ /* 0x001fe40007810000 */
[----:B-1----:R-:W-:-:S03]  /*90e0*/  FMNMX.FTZ R175, R0, R175, !PT ;  /* 0x000000af00af7209 */ /* 0x002fc60007810000 */
[----:B------:R-:W0:Y:S04]  /*90f0*/  SHFL.BFLY PT, R4, R173, 0x1, 0x1f ;  /* 0x0c201f00ad047f89 */ /* 0x000e2800000e0000 */
[----:B------:R-:W1:Y:S01]  /*9100*/  SHFL.BFLY PT, R180, R175, 0x1, 0x1f ;  /* 0x0c201f00afb47f89 */ /* 0x000e6200000e0000 */
[----:B0-----:R-:W-:Y:S02]  /*9110*/  FMNMX.FTZ R4, R173, R4, !PT ;  /* 0x00000004ad047209 */ /* 0x001fe40007810000 */
[----:B-1----:R-:W-:-:S03]  /*9120*/  FMNMX.FTZ R3, R175, R180, !PT ;  /* 0x000000b4af037209 */ /* 0x002fc60007810000 */
[C---:B------:R-:W-:Y:S01]  /*9130*/  FADD.FTZ R21, -R4.reuse, R21 ;  /* 0x0000001504157221 */ /* 0x040fe20000010100 */
[----:B------:R-:W-:Y:S01]  /*9140*/  FMUL.FTZ R181, R4, UR10 ;  /* 0x0000000a04b57c20 */ /* 0x000fe20008410000 */
[C---:B------:R-:W-:Y:S01]  /*9150*/  FADD.FTZ R2, -R3.reuse, R20 ;  /* 0x0000001403027221 */ /* 0x040fe20000010100 */
[----:B------:R-:W-:Y:S01]  /*9160*/  FMUL.FTZ R20, R3, UR10 ;  /* 0x0000000a03147c20 */ /* 0x000fe20008410000 */
[----:B------:R-:W-:Y:S01]  /*9170*/  FMUL.FTZ R177, R21, UR10 ;  /* 0x0000000a15b17c20 */ /* 0x000fe20008410000 */
[--C-:B------:R-:W-:Y:S01]  /*9180*/  FFMA.FTZ R21, R152, UR10, -R181.reuse ;  /* 0x0000000a98157c23 */ /* 0x100fe200080108b5 */
[----:B------:R-:W-:Y:S01]  /*9190*/  FMUL.FTZ R2, R2, UR10 ;  /* 0x0000000a02027c20 */ /* 0x000fe20008410000 */
        /* <DEDUP_REMOVED lines=21> */
[--C-:B------:R-:W-:Y:S01]  /*92f0*/  FFMA.FTZ R167, R168, UR10, -R181.reuse ;  /* 0x0000000aa8a77c23 */ /* 0x100fe200080108b5 */
[--C-:B------:R-:W-:Y:S01]  /*9300*/  FFMA.FTZ R160, R162, UR10, -R20.reuse ;  /* 0x0000000aa2a07c23 */ /* 0x100fe20008010814 */
[--C-:B------:R-:W-:Y:S01]  /*9310*/  FFMA.FTZ R163, R191, UR10, -R181.reuse ;  /* 0x0000000abfa37c23 */ /* 0x100fe200080108b5 */
[--C-:B------:R-:W-:Y:S01]  /*9320*/  FFMA.FTZ R191, R165, UR10, -R20.reuse ;  /* 0x0000000aa5bf7c23 */ /* 0x100fe20008010814 */
[--C-:B------:R-:W-:Y:S01]  /*9330*/  FFMA.FTZ R162, R166, UR10, -R20.reuse ;  /* 0x0000000aa6a27c23 */ /* 0x100fe20008010814 */
[--C-:B------:R-:W-:Y:S01]  /*9340*/  FFMA.FTZ R184, R174, UR10, -R181.reuse ;  /* 0x0000000aaeb87c23 */ /* 0x100fe200080108b5 */
[----:B------:R-:W1:Y:S01]  /*9350*/  MUFU.EX2 R197, R197 ;  /* 0x000000c500c57308 */ /* 0x000e620000000800 */
[--C-:B------:R-:W-:Y:S01]  /*9360*/  FFMA.FTZ R185, R169, UR10, -R20.reuse ;  /* 0x0000000aa9b97c23 */ /* 0x100fe20008010814 */
[--C-:B------:R-:W-:Y:S01]  /*9370*/  FFMA.FTZ R153, R176, UR10, -R181.reuse ;  /* 0x0000000ab0997c23 */ /* 0x100fe200080108b5 */
[----:B------:R-:W-:Y:S01]  /*9380*/  FFMA.FTZ R187, R171, UR10, -R20 ;  /* 0x0000000aabbb7c23 */ /* 0x000fe20008010814 */
[----:B------:R-:W-:-:S04]  /*9390*/  FFMA.FTZ R179, R179, UR10, -R181 ;  /* 0x0000000ab3b37c23 */ /* 0x000fc800080108b5 */
[----:B------:R-:W2:Y:S01]  /*93a0*/  MUFU.EX2 R196, R196 ;  /* 0x000000c400c47308 */ /* 0x000ea20000000800 */
[----:B0-----:R-:W-:-:S07]  /*93b0*/  FFMA.FTZ R155, R0, R18, R21 ;  /* 0x00000012009b7223 */ /* 0x001fce0000010015 */
[----:B------:R-:W0:Y:S01]  /*93c0*/  MUFU.EX2 R152, R152 ;  /* 0x0000009800987308 */ /* 0x000e220000000800 */
[----:B-1----:R-:W-:-:S07]  /*93d0*/  FFMA.FTZ R5, R2, R5, R197 ;  /* 0x0000000502057223 */ /* 0x002fce00000100c5 */
[----:B------:R-:W1:Y:S01]  /*93e0*/  MUFU.EX2 R198, R198 ;  /* 0x000000c600c67308 */ /* 0x000e620000000800 */
[----:B--2---:R-:W-:-:S07]  /*93f0*/  FADD.FTZ R155, R196, R155 ;  /* 0x0000009bc49b7221 */ /* 0x004fce0000010000 */
[----:B------:R-:W2:Y:S01]  /*9400*/  MUFU.EX2 R199, R199 ;  /* 0x000000c700c77308 */ /* 0x000ea20000000800 */
[----:B0-----:R-:W-:-:S07]  /*9410*/  FADD.FTZ R18, R152, R5 ;  /* 0x0000000598127221 */ /* 0x001fce0000010000 */
[----:B------:R0:W3:Y:S01]  /*9420*/  MUFU.EX2 R177, R186 ;  /* 0x000000ba00b17308 */ /* 0x0000e20000000800 */
[----:B-1----:R-:W-:-:S07]  /*9430*/  FADD.FTZ R164, R198, R155 ;  /* 0x0000009bc6a47221 */ /* 0x002fce0000010000 */
[----:B------:R-:W1:Y:S01]  /*9440*/  MUFU.EX2 R154, R154 ;  /* 0x0000009a009a7308 */ /* 0x000e620000000800 */
[----:B--2---:R-:W-:Y:S01]  /*9450*/  FADD.FTZ R5, R199, R18 ;  /* 0x00000012c7057221 */ /* 0x004fe20000010000 */
[----:B0-----:R-:W-:-:S06]  /*9460*/  FFMA.FTZ R186, R178, UR10, -R181 ;  /* 0x0000000ab2ba7c23 */ /* 0x001fcc00080108b5 */
[----:B------:R-:W0:Y:S01]  /*9470*/  MUFU.EX2 R192, R192 ;  /* 0x000000c000c07308 */ /* 0x000e220000000800 */
[----:B---3--:R-:W-:-:S07]  /*9480*/  FADD.FTZ R155, R177, R164 ;  /* 0x000000a4b19b7221 */ /* 0x008fce0000010000 */
        /* <DEDUP_REMOVED lines=8> */
[--C-:B------:R-:W-:Y:S01]  /*9510*/  FFMA.FTZ R164, R170, UR10, -R20.reuse ;  /* 0x0000000aaaa47c23 */ /* 0x100fe20008010814 */
[----:B------:R-:W-:-:S05]  /*9520*/  FFMA.FTZ R20, R172, UR10, -R20 ;  /* 0x0000000aac147c23 */ /* 0x000fca0008010814 */
        /* <DEDUP_REMOVED lines=37> */
[----:B0-----:R-:W-:Y:S01]  /*9780*/  FADD.FTZ R5, R187, R18 ;  /* 0x00000012bb057221 */ /* 0x001fe20000010000 */
[----:B--2---:R-:W-:-:S03]  /*9790*/  FADD.FTZ R18, R179, R166 ;  /* 0x000000a6b3127221 */ /* 0x004fc60000010000 */
[----:B-1----:R-:W-:Y:S01]  /*97a0*/  FADD.FTZ R5, R20, R5 ;  /* 0x0000000514057221 */ /* 0x002fe20000010000 */
[----:B------:R-:W-:Y:S06]  /*97b0*/  @!P0 BRA `(.L_x_1044) ;  /* 0x0000000000048947 */ /* 0x000fec0003800000 */
[----:B------:R-:W-:Y:S01]  /*97c0*/  BPT.TRAP 0x1 ;  /* 0x000000040000795c */ /* 0x000fe20000300000 */
.L_x_1044:
[----:B------:R-:W0:Y:S01]  /*97d0*/  S2UR UR4, SR_CgaCtaId ;  /* 0x00000000000479c3 */ /* 0x000e220000008800 */
[----:B------:R-:W-:Y:S01]  /*97e0*/  UIADD3 UR6, UR6, 0x30860, URZ ;  /* 0x0003086006067890 */ /* 0x000fe2000fffe03f */
[----:B------:R-:W-:Y:S01]  /*97f0*/  ISETP.GT.AND P1, PT, R220, R221, PT ;  /* 0x000000dddc00720c */ /* 0x000fe20003f24270 */
[----:B------:R-:W-:Y:S01]  /*9800*/  UMOV UR41, UR39 ;  /* 0x0000002700297c82 */ /* 0x000fe20008000000 */
[----:B------:R-:W-:Y:S01]  /*9810*/  F2FP.F16.F32.PACK_AB R196, R196, R21 ;  /* 0x00000015c4c4723e */ /* 0x000fe200000000ff */
[----:B------:R-:W-:Y:S01]  /*9820*/  VIADD R220, R220, 0xffffffff ;  /* 0xffffffffdcdc7836 */ /* 0x000fe20000000000 */
[----:B------:R-:W-:Y:S01]  /*9830*/  F2FP.F16.F32.PACK_AB R187, R20, R187 ;  /* 0x000000bb14bb723e */ /* 0x000fe200000000ff */
[----:B------:R-:W-:Y:S01]  /*9840*/  IMAD.MOV.U32 R20, RZ, RZ, R3 ;  /* 0x000000ffff147224 */ /* 0x000fe200078e0003 */
[----:B------:R-:W-:Y:S01]  /*9850*/  F2FP.F16.F32.PACK_AB R197, R152, R197 ;  /* 0x000000c598c5723e */ /* 0x000fe200000000ff */
[----:B------:R-:W-:Y:S01]  /*9860*/  IMAD.MOV.U32 R21, RZ, RZ, R4 ;  /* 0x000000ffff157224 */ /* 0x000fe200078e0004 */
        /* <DEDUP_REMOVED lines=15> */
[----:B------:R-:W-:Y:S01]  /*9960*/  F2FP.F16.F32.PACK_AB R186, R179, R186 ;  /* 0x000000bab3ba723e */ /* 0x000fe200000000ff */
[----:B------:R-:W-:Y:S06]  /*9970*/  @P1 BRA `(.L_x_1045) ;  /* 0xffffffdc00c41947 */ /* 0x000fec000383ffff */
.L_x_1034:
[----:B------:R-:W-:-:S13]  /*9980*/  R2UR UR4, R201 ;  /* 0x00000000c90472ca */ /* 0x000fda00000e0000 */
[----:B------:R-:W-:-:S13]  /*9990*/  ISETP.GE.AND P1, PT, R220, UR4, PT ;  /* 0x00000004dc007c0c */ /* 0x000fda000bf26270 */
[----:B------:R-:W-:Y:S05]  /*99a0*/  @!P1 BRA `(.L_x_1046) ;  /* 0x0000002c00349947 */ /* 0x000fea0003800000 */
[----:B------:R-:W-:Y:S01]  /*99b0*/  IMAD.MOV.U32 R21, RZ, RZ, R3 ;  /* 0x000000ffff157224 */ /* 0x000fe200078e0003 */
[----:B------:R-:W-:Y:S01]  /*99c0*/  MOV R20, R4 ;  /* 0x0000000400147202 */ /* 0x000fe20000000f00 */
[----:B------:R-:W-:Y:S01]  /*99d0*/  UMOV UR7, UR39 ;  /* 0x0000002700077c82 */ /* 0x000fe20008000000 */
[----:B------:R-:W-:Y:S01]  /*99e0*/  UMOV UR4, UR38 ;  /* 0x0000002600047c82 */ /* 0x000fe20008000000 */
[----:B------:R-:W-:Y:S01]  /*99f0*/  ULDC UR41, c[0x0][0x9e4] ;  /* 0x0002790000297ab9 */ /* 0x000fe20000000800 */
[----:B------:R-:W-:Y:S01]  /*9a00*/  ULDC UR51, c[0x0][0x9dc] ;  /* 0x0002770000337ab9 */ /* 0x000fe20000000800 */
[----:B------:R-:W-:Y:S01]  /*9a10*/  ULDC UR50, c[0x0][0x288] ;  /* 0x0000a20000327ab9 */ /* 0x000fe20000000800 */
[----:B------:R-:W-:Y:S01]  /*9a20*/  ULDC UR5, c[0x0][0x9d8] ;  /* 0x0002760000057ab9 */ /* 0x000fe20000000800 */
[----:B------:R-:W-:-:S05]  /*9a30*/  ULDC UR54, c[0x0][0x988] ;  /* 0x0002620000367ab9 */ /* 0x000fca0000000800 */
.L_x_1065:
[----:B------:R-:W-:-:S04]  /*9a40*/  UIADD3 UR38, UR4, 0x1, URZ ;  /* 0x0000000104267890 */ /* 0x000fc8000fffe03f */
[----:B------:R-:W-:-:S04]  /*9a50*/  UISETP.NE.AND UP0, UPT, UR38, 0x2, UPT ;  /* 0x000000022600788c */ /* 0x000fc8000bf05270 */
[----:B------:R-:W-:Y:S02]  /*9a60*/  USEL UR39, URZ, 0x1, UP0 ;  /* 0x000000013f277887 */ /* 0x000fe40008000000 */
[----:B------:R-:W-:Y:S02]  /*9a70*/  USEL UR38, UR38, URZ, UP0 ;  /* 0x0000003f26267287 */ /* 0x000fe40008000000 */
[----:B------:R-:W-:Y:S01]  /*9a80*/  ULOP3.LUT UR39, UR7, UR39, URZ, 0x3c, !UPT ;  /* 0x0000002707277292 */ /* 0x000fe2000f8e3c3f */
[----:B------:R-:W-:Y:S11]  /*9a90*/  @!P0 BRA `(.L_x_1047) ;  /* 0x0000000000048947 */ /* 0x000ff60003800000 */
[----:B------:R-:W-:Y:S01]  /*9aa0*/  BPT.TRAP 0x1 ;  /* 0x000000040000795c */ /* 0x000fe20000300000 */
.L_x_1047:
[----:B------:R-:W-:Y:S01]  /*9ab0*/  ULEA UR6, UR38, UR40, 0x3 ;  /* 0x0000002826067291 */ /* 0x000fe2000f8e183f */
[----:B------:R-:W-:-:S05]  /*9ac0*/  IMAD.U32 R3, RZ, RZ, UR39 ;  /* 0x00000027ff037e24 */ /* 0x000fca000f8e00ff */
[----:B------:R-:W-:-:S04]  /*9ad0*/  SHF.L.U32 R3, R3, 0x1f, RZ ;  /* 0x0000001f03037819 */ /* 0x000fc800000006ff */
[----:B------:R0:W1:Y:S01]  /*9ae0*/  SYNCS.PHASECHK.TRANS64.TRYWAIT P1, [UR6+0x30830], R3 ;  /* 0x03083003ff0075a7 */ /* 0x0000620008020146 */
[----:B------:R-:W-:Y:S05]  /*9af0*/  @!P0 BRA `(.L_x_1048) ;  /* 0x0000000000048947 */ /* 0x000fea0003800000 */
[----:B------:R-:W-:Y:S01]  /*9b00*/  BPT.TRAP 0x1 ;  /* 0x000000040000795c */ /* 0x000fe20000300000 */
.L_x_1048:
[----:B-1----:R-:W-:Y:S05]  /*9b10*/  @P1 BRA `(.L_x_1049) ;  /* 0x0000000000081947 */ /* 0x002fea0003800000 */
[----:B------:R-:W1:Y:S02]  /*9b20*/  SYNCS.PHASECHK.TRANS64.TRYWAIT P1, [UR6+0x30830], R3 ;  /* 0x03083003ff0075a7 */ /* 0x000e640008020146 */
[----:B-1----:R-:W-:Y:S05]  /*9b30*/  @!P1 BRA `(.L_x_1050) ;  /* 0x000000b0002c9947 */ /* 0x002fea0003800000 */
.L_x_1049:
        /* <DEDUP_REMOVED lines=229> */
.L_x_1051:
[----:B------:R-:W-:Y:S01]  /*a990*/  ULEA UR11, UR4, UR40, 0x3 ;  /* 0x00000028040b7291 */ /* 0x000fe2000f8e183f */
[----:B------:R-:W-:-:S05]  /*a9a0*/  IMAD.U32 R0, RZ, RZ, UR7 ;  /* 0x00000007ff007e24 */ /* 0x000fca000f8e00ff */
[----:B------:R-:W-:-:S04]  /*a9b0*/  SHF.L.U32 R0, R0, 0x1f, RZ ;  /* 0x0000001f00007819 */ /* 0x000fc800000006ff */
[----:B------:R2:W3:Y:S01]  /*a9c0*/  SYNCS.PHASECHK.TRANS64.TRYWAIT P1, [UR11+0x30850], R0 ;  /* 0x03085000ff0075a7 */ /* 0x0004e2000802014b */
[----:B------:R-:W-:Y:S05]  /*a9d0*/  @!P0 BRA `(.L_x_1052) ;  /* 0x0000000000048947 */ /* 0x000fea0003800000 */
[----:B------:R-:W-:Y:S01]  /*a9e0*/  BPT.TRAP 0x1 ;  /* 0x000000040000795c */ /* 0x000fe20000300000 */
.L_x_1052:
[----:B---3--:R-:W-:Y:S05]  /*a9f0*/  @P1 BRA `(.L_x_1053) ;  /* 0x0000000000081947 */ /* 0x008fea0003800000 */
[----:B------:R-:W3:Y:S02]  /*aa00*/  SYNCS.PHASECHK.TRANS64.TRYWAIT P1, [UR11+0x30850], R0 ;  /* 0x03085000ff0075a7 */ /* 0x000ee4000802014b */
[----:B---3--:R-:W-:Y:S05]  /*aa10*/  @!P1 BRA `(.L_x_1054) ;  /* 0x000000a0008c9947 */ /* 0x008fea0003800000 */
.L_x_1053:
        /* <DEDUP_REMOVED lines=30> */
.L_x_1055:
[----:B------:R-:W-:Y:S01]  /*ac00*/  R2UR UR4, R22 ;  /* 0x00000000160472ca */ /* 0x000fe200000e0000 */
[----:B------:R-:W3:Y:S01]  /*ac10*/  S2UR UR7, SR_CgaCtaId ;  /* 0x00000000000779c3 */ /* 0x000ee20000008800 */
[----:B------:R-:W-:Y:S01]  /*ac20*/  FMUL.FTZ R186, R156, UR5 ;  /* 0x000000059cba7c20 */ /* 0x000fe20008410000 */
[----:B------:R-:W-:Y:S01]  /*ac30*/  FMUL.FTZ R156, R163, UR5 ;  /* 0x00000005a39c7c20 */ /* 0x000fe20008410000 */
[----:B------:R-:W-:Y:S01]  /*ac40*/  FMUL.FTZ R163, R178, UR5 ;  /* 0x00000005b2a37c20 */ /* 0x000fe20008410000 */
[----:B------:R-:W-:Y:S02]  /*ac50*/  VIADD R192, R200, UR60 ;  /* 0x0000003cc8c07c36 */ /* 0x000fe40008000000 */
[----:B0-2---:R-:W-:Y:S01]  /*ac60*/  FMUL.FTZ R0, R154, UR5 ;  /* 0x000000059a007c20 */ /* 0x005fe20008410000 */
[----:B------:R-:W-:Y:S01]  /*ac70*/  FMUL.FTZ R154, R159, UR5 ;  /* 0x000000059f9a7c20 */ /* 0x000fe20008410000 */
[----:B------:R-:W-:Y:S01]  /*ac80*/  FMUL.FTZ R159, R170, UR5 ;  /* 0x00000005aa9f7c20 */ /* 0x000fe20008410000 */
[----:B------:R-:W0:Y:S01]  /*ac90*/  LDC R178, c[0x0][0x2f0] ;  /* 0x0000bc00ffb27b82 */ /* 0x000e220000000800 */
[----:B------:R-:W-:-:S02]  /*aca0*/  IMAD.SHL.U32 R170, R220, 0x40, RZ ;  /* 0x00000040dcaa7824 */ /* 0x000fc400078e00ff */
[----:B------:R-:W-:Y:S01]  /*acb0*/  FMUL.FTZ R191, R168, UR5 ;  /* 0x00000005a8bf7c20 */ /* 0x000fe20008410000 */
[----:B------:R-:W-:Y:S01]  /*acc0*/  FMUL.FTZ R184, R152, UR5 ;  /* 0x0000000598b87c20 */ /* 0x000fe20008410000 */
[----:B------:R-:W-:Y:S01]  /*acd0*/  UISETP.NE.AND UP1, UPT, UR4, URZ, UPT ;  /* 0x0000003f0400728c */ /* 0x000fe2000bf25270 */
[----:B------:R-:W-:Y:S01]  /*ace0*/  FMUL.FTZ R152, R155, UR5 ;  /* 0x000000059b987c20 */ /* 0x000fe20008410000 */
[----:B------:R-:W-:Y:S01]  /*acf0*/  ULEA UR4, UR38, UR40, 0x3 ;  /* 0x0000002826047291 */ /* 0x000fe2000f8e183f */
[----:B------:R-:W-:Y:S01]  /*ad00*/  FMUL.FTZ R188, R160, UR5 ;  /* 0x00000005a0bc7c20 */ /* 0x000fe20008410000 */
[----:B------:R-:W-:Y:S01]  /*ad10*/  UISETP.NE.AND UP0, UPT, UR43, URZ, UPT ;  /* 0x0000003f2b00728c */ /* 0x000fe2000bf05270 */
[----:B------:R-:W-:Y:S01]  /*ad20*/  FMUL.FTZ R187, R161, UR5 ;  /* 0x00000005a1bb7c20 */ /* 0x000fe20008410000 */
[----:B------:R-:W-:Y:S01]  /*ad30*/  PLOP3.LUT P1, PT, PT, PT, UP1, 0x80, 0x0 ;  /* 0x000000000000781c */ /* 0x000fe20003f2f018 */
[----:B------:R-:W-:Y:S01]  /*ad40*/  UIADD3 UR4, UR4, 0x30840, URZ ;  /* 0x0003084004047890 */ /* 0x000fe2000fffe03f */
[----:B------:R-:W-:Y:S01]  /*ad50*/  PLOP3.LUT P2, PT, PT, PT, UP1, 0x80, 0x0 ;  /* 0x000000000000781c */ /* 0x000fe20003f4f018 */
[----:B------:R-:W-:Y:S01]  /*ad60*/  FMUL.FTZ R155, R162, UR5 ;  /* 0x00000005a29b7c20 */ /* 0x000fe20008410000 */
[----:B-1----:R-:W-:Y:S01]  /*ad70*/  FMUL.FTZ R4, R153, UR5 ;  /* 0x0000000599047c20 */ /* 0x002fe20008410000 */
[----:B------:R-:W-:Y:S01]  /*ad80*/  @UP1 ULDC UR6, c[0x0][0x44c] ;  /* 0x0001130000061ab9 */ /* 0x000fe20000000800 */
[----:B---3--:R-:W-:Y:S01]  /*ad90*/  UPRMT UR4, UR7, 0x654, UR4 ;  /* 0x0000065407047896 */ /* 0x008fe20008000004 */
[----:B------:R-:W-:Y:S01]  /*ada0*/  FMUL.FTZ R185, R157, UR5 ;  /* 0x000000059db97c20 */ /* 0x000fe20008410000 */
        /* <DEDUP_REMOVED lines=25> */
[----:B------:R-:W2:Y:S01]  /*af40*/  MUFU.TANH R184, R184 ;  /* 0x000000b800b87308 */ /* 0x000ea20000002400 */
[----:B0-----:R-:W-:Y:S01]  /*af50*/  IMAD R3, R178, UR42, R3 ;  /* 0x0000002ab2037c24 */ /* 0x001fe2000f8e0203 */
[----:B------:R-:W-:Y:S01]  /*af60*/  SYNCS.ARRIVE.TRANS64.RED.A1T0 RZ, [UR4], RZ ;  /* 0x000000ffffff79a7 */ /* 0x000fe20008100404 */
[----:B------:R-:W-:Y:S02]  /*af70*/  ULOP3.LUT UR4, URZ, UR51, URZ, 0x33, !UPT ;  /* 0x000000333f047292 */ /* 0x000fe4000f8e333f */
[----:B------:R-:W-:Y:S01]  /*af80*/  VIADD R3, R3, -UR50 ;  /* 0x8000003203037c36 */ /* 0x000fe20008000000 */
[----:B------:R-:W-:Y:S02]  /*af90*/  ULDC UR6, c[0x0][0x9e0] ;  /* 0x0002780000067ab9 */ /* 0x000fe40000000800 */
[----:B------:R-:W0:Y:S01]  /*afa0*/  MUFU.TANH R4, R4 ;  /* 0x0000000400047308 */ /* 0x000e220000002400 */
[C---:B------:R-:W-:Y:S01]  /*afb0*/  VIADD R173, R3.reuse, UR6 ;  /* 0x0000000603ad7c36 */ /* 0x040fe20008000000 */
[----:B------:R-:W-:-:S03]  /*afc0*/  IADD3 R179, R3, UR4, RZ ;  /* 0x0000000403b37c10 */ /* 0x000fc6000fffe0ff */
[----:B-1----:R-:W-:-:S03]  /*afd0*/  IMAD.IADD R180, R173, 0x1, R168 ;  /* 0x00000001adb47824 */ /* 0x002fc600078e02a8 */
[----:B------:R-:W1:Y:S01]  /*afe0*/  MUFU.TANH R0, R0 ;  /* 0x0000000000007308 */ /* 0x000e620000002400 */
[----:B------:R-:W-:-:S07]  /*aff0*/  IMAD.IADD R181, R179, 0x1, R168 ;  /* 0x00000001b3b57824 */ /* 0x000fce00078e02a8 */
        /* <DEDUP_REMOVED lines=32> */
[----:B------:R-:W-:-:S05]  /*b200*/  VIADD R167, R2, -UR50 ;  /* 0x8000003202a77c36 */ /* 0x000fca0008000000 */
        /* <DEDUP_REMOVED lines=10> */
.L_x_1058:
[----:B------:R-:W-:-:S05]  /*b2b0*/  IMAD.U32 R183, RZ, RZ, UR41 ;  /* 0x00000029ffb77e24 */ /* 0x000fca000f8e00ff */
[----:B------:R-:W-:-:S13]  /*b2c0*/  ISETP.NE.AND P1, PT, R183, 0x1, PT ;  /* 0x00000001b700780c */ /* 0x000fda0003f25270 */
[----:B------:R-:W1:Y:S02]  /*b2d0*/  @P1 LDC.64 R2, c[0x0][0x9e8] ;  /* 0x00027a00ff021b82 */ /* 0x000e640000000a00 */
[----:B-1----:R-:W-:-:S05]  /*b2e0*/  @P1 IMAD.HI.U32 R2, R167, R2, RZ ;  /* 0x00000002a7021227 */ /* 0x002fca00078e00ff */
[----:B------:R-:W-:-:S07]  /*b2f0*/  @P1 SHF.R.U32.HI R167, RZ, R3, R2 ;  /* 0x00000003ffa71219 */ /* 0x000fce0000011602 */
.L_x_1059:
[----:B------:R-:W-:Y:S05]  /*b300*/  BSYNC B0 ;  /* 0x0000000000007941 */ /* 0x000fea0003800000 */
.L_x_1057:
[----:B------:R-:W-:-:S04]  /*b310*/  IMAD R2, R167, R183, -R170 ;  /* 0x000000b7a7027224 */ /* 0x000fc800078e0aaa */
[----:B------:R-:W-:-:S05]  /*b320*/  IMAD R2, R19, -0x2, R2 ;  /* 0xfffffffe13027824 */ /* 0x000fca00078e0202 */
[----:B------:R-:W-:Y:S02]  /*b330*/  VIADDMNMX R180, R2, R183, R180, PT ;  /* 0x000000b702b47246 */ /* 0x000fe400038001b4 */
[----:B------:R-:W-:-:S07]  /*b340*/  VIMNMX R181, R181, R2, !PT ;  /* 0x00000002b5b57248 */ /* 0x000fce0007fe0100 */
.L_x_1056:
[----:B------:R-:W-:Y:S01]  /*b350*/  ISETP.GT.AND P1, PT, R220, -0x1, PT ;  /* 0xffffffffdc00780c */ /* 0x000fe20003f24270 */
[----:B------:R-:W1:Y:S01]  /*b360*/  SHFL.IDX PT, R192, R192, 0x1, 0x1c1f ;  /* 0x003c1f00c0c07f89 */ /* 0x000e6200000e0000 */
[----:B------:R-:W-:Y:S02]  /*b370*/  UISETP.NE.AND UP0, UPT, UR43, URZ, UPT ;  /* 0x0000003f2b00728c */ /* 0x000fe4000bf05270 */
[C---:B------:R-:W-:Y:S02]  /*b380*/  ISETP.GT.AND P4, PT, R181.reuse, 0x1, P1 ;  /* 0x00000001b500780c */ /* 0x040fe40000f84270 */
[----:B------:R-:W-:Y:S02]  /*b390*/  ISETP.GT.AND P5, PT, R181, RZ, P1 ;  /* 0x000000ffb500720c */ /* 0x000fe40000fa4270 */
[C---:B------:R-:W-:Y:S02]  /*b3a0*/  ISETP.LT.OR P4, PT, R180.reuse, 0x2, P4 ;  /* 0x00000002b400780c */ /* 0x040fe40002781670 */
[----:B------:R-:W-:-:S02]  /*b3b0*/  ISETP.LT.OR P5, PT, R180, 0x1, P5 ;  /* 0x00000001b400780c */ /* 0x000fc40002fa1670 */
[----:B0-----:R-:W-:Y:S02]  /*b3c0*/  FSEL R168, R4, -INF , !P4 ;  /* 0xff80000004a87808 */ /* 0x001fe40006000000 */
[C---:B------:R-:W-:Y:S02]  /*b3d0*/  ISETP.GT.AND P4, PT, R181.reuse, 0x18, P1 ;  /* 0x00000018b500780c */ /* 0x040fe40000f84270 */
[----:B------:R-:W-:Y:S02]  /*b3e0*/  FSEL R167, R184, -INF , !P5 ;  /* 0xff800000b8a77808 */ /* 0x000fe40006800000 */
[----:B------:R-:W-:Y:S02]  /*b3f0*/  ISETP.LT.OR P4, PT, R180, 0x19, P4 ;  /* 0x00000019b400780c */ /* 0x000fe40002781670 */
[C---:B------:R-:W-:Y:S02]  /*b400*/  ISETP.GT.AND P6, PT, R181.reuse, 0x8, P1 ;  /* 0x00000008b500780c */ /* 0x040fe40000fc4270 */
[----:B------:R-:W-:-:S02]  /*b410*/  ISETP.GT.AND P2, PT, R181, 0x9, P1 ;  /* 0x00000009b500780c */ /* 0x000fc40000f44270 */
[----:B------:R-:W-:Y:S01]  /*b420*/  ISETP.GT.AND P3, PT, R181, 0x10, P1 ;  /* 0x00000010b500780c */ /* 0x000fe20000f64270 */
[----:B-1----:R-:W-:Y:S01]  /*b430*/  IMAD.IADD R173, R173, 0x1, R192 ;  /* 0x00000001adad7824 */ /* 0x002fe200078e02c0 */
[C---:B------:R-:W-:Y:S02]  /*b440*/  ISETP.GT.AND P5, PT, R181.reuse, 0x11, P1 ;  /* 0x00000011b500780c */ /* 0x040fe40000fa4270 */
        /* <DEDUP_REMOVED lines=33> */
[----:B------:R-:W-:-:S02]  /*b660*/  IADD3 R179, R179, R192, RZ ;  /* 0x000000c0b3b37210 */ /* 0x000fc40007ffe0ff */
[----:B------:R-:W-:Y:S02]  /*b670*/  FSEL R175, R175, -INF , !P6 ;  /* 0xff800000afaf7808 */ /* 0x000fe40007000000 */
[----:B------:R-:W-:Y:S02]  /*b680*/  FSEL R174, R174, -INF , !P2 ;  /* 0xff800000aeae7808 */ /* 0x000fe40005000000 */
[----:B------:R-:W-:Y:S02]  /*b690*/  FSEL R177, R177, -INF , !P3 ;  /* 0xff800000b1b17808 */ /* 0x000fe40005800000 */
[----:B------:R-:W-:Y:S01]  /*b6a0*/  FSEL R176, R176, -INF , !P5 ;  /* 0xff800000b0b07808 */ /* 0x000fe20006800000 */
[----:B------:R-:W-:Y:S06]  /*b6b0*/  @P4 BRA `(.L_x_1060) ;  /* 0x00000000005c4947 */ /* 0x000fec0003800000 */
        /* <DEDUP_REMOVED lines=13> */
.L_x_1062:
[----:B------:R-:W-:-:S05]  /*b790*/  IMAD.U32 R4, RZ, RZ, UR41 ;  /* 0x00000029ff047e24 */ /* 0x000fca000f8e00ff */
[----:B------:R-:W-:-:S13]  /*b7a0*/  ISETP.NE.AND P2, PT, R4, 0x1, PT ;  /* 0x000000010400780c */ /* 0x000fda0003f45270 */
[----:B------:R-:W0:Y:S02]  /*b7b0*/  @P2 LDC.64 R2, c[0x0][0x9e8] ;  /* 0x00027a00ff022b82 */ /* 0x000e240000000a00 */
[----:B0-----:R-:W-:-:S05]  /*b7c0*/  @P2 IMAD.HI.U32 R2, R181, R2, RZ ;  /* 0x00000002b5022227 */ /* 0x001fca00078e00ff */
[----:B------:R-:W-:-:S07]  /*b7d0*/  @P2 SHF.R.U32.HI R181, RZ, R3, R2 ;  /* 0x00000003ffb52219 */ /* 0x000fce0000011602 */
.L_x_1063:
[----:B------:R-:W-:Y:S05]  /*b7e0*/  BSYNC B0 ;  /* 0x0000000000007941 */ /* 0x000fea0003800000 */
.L_x_1061:
[----:B------:R-:W-:-:S04]  /*b7f0*/  IMAD R170, R181, R4, -R170 ;  /* 0x00000004b5aa7224 */ /* 0x000fc800078e0aaa */
[----:B------:R-:W-:-:S05]  /*b800*/  IMAD R170, R19, -0x2, R170 ;  /* 0xfffffffe13aa7824 */ /* 0x000fca00078e02aa */
[----:B------:R-:W-:Y:S02]  /*b810*/  VIADDMNMX R173, R170, R4, R173, PT ;  /* 0x00000004aaad7246 */ /* 0x000fe400038001ad */
[----:B------:R-:W-:-:S07]  /*b820*/  VIMNMX R179, R179, R170, !PT ;  /* 0x000000aab3b37248 */ /* 0x000fce0007fe0100 */
.L_x_1060:
        /* <DEDUP_REMOVED lines=39> */
[----:B------:R-:W-:Y:S02]  /*baa0*/  ISETP.LT.OR P2, PT, R173, 0x1a, P2 ;  /* 0x0000001aad00780c */ /* 0x000fe40001741670 */
[C---:B------:R-:W-:Y:S02]  /*bab0*/  ISETP.GT.AND P5, PT, R179.reuse, 0x21, P1 ;  /* 0x00000021b300780c */ /* 0x040fe40000fa4270 */
        /* <DEDUP_REMOVED lines=8> */
[----:B------:R-:W-:Y:S01]  /*bb40*/  ISETP.LT.OR P6, PT, R173, 0x2a, P6 ;  /* 0x0000002aad00780c */ /* 0x000fe200037c1670 */
[----:B------:R-:W0:Y:S01]  /*bb50*/  SHFL.BFLY PT, R181, R2, 0x1, 0x1f ;  /* 0x0c201f0002b57f89 */ /* 0x000e2200000e0000 */
[----:B------:R-:W-:-:S02]  /*bb60*/  ISETP.GT.AND P5, PT, R179, 0x31, P1 ;  /* 0x00000031b300780c */ /* 0x000fc40000fa4270 */
[C---:B------:R-:W-:Y:S02]  /*bb70*/  ISETP.LT.OR P2, PT, R173.reuse, 0x31, P2 ;  /* 0x00000031ad00780c */ /* 0x040fe40001741670 */
[----:B------:R-:W-:Y:S02]  /*bb80*/  FSEL R162, R162, -INF , !P6 ;  /* 0xff800000a2a27808 */ /* 0x000fe40007000000 */
[----:B------:R-:W-:Y:S02]  /*bb90*/  ISETP.LT.OR P5, PT, R173, 0x32, P5 ;  /* 0x00000032ad00780c */ /* 0x000fe40002fa1670 */
[----:B------:R-:W-:Y:S02]  /*bba0*/  FSEL R163, R163, -INF , !P2 ;  /* 0xff800000a3a37808 */ /* 0x000fe40005000000 */
[----:B------:R-:W-:Y:S02]  /*bbb0*/  FSEL R164, R164, -INF , !P5 ;  /* 0xff800000a4a47808 */ /* 0x000fe40006800000 */
[----:B0-----:R-:W-:-:S02]  /*bbc0*/  FMNMX.FTZ R4, R2, R181, !PT ;  /* 0x000000b502047209 */ /* 0x001fc40007810000 */
[----:B------:R-:W-:Y:S02]  /*bbd0*/  FSEL R2, R0, -INF , !P3 ;  /* 0xff80000000027808 */ /* 0x000fe40005800000 */
[----:B------:R-:W-:Y:S02]  /*bbe0*/  ISETP.GT.AND P3, PT, R179, 0x20, P1 ;  /* 0x00000020b300780c */ /* 0x000fe40000f64270 */
[----:B------:R-:W-:Y:S02]  /*bbf0*/  FMNMX.FTZ R3, R2, R21, !PT ;  /* 0x0000001502037209 */ /* 0x000fe40007810000 */
[----:B------:R-:W-:Y:S02]  /*bc00*/  ISETP.LT.OR P3, PT, R173, 0x21, P3 ;  /* 0x00000021ad00780c */ /* 0x000fe40001f61670 */
[----:B------:R-:W-:Y:S02]  /*bc10*/  FMNMX.FTZ R0, R152, R3, !PT ;  /* 0x0000000398007209 */ /* 0x000fe40007810000 */
[----:B------:R-:W-:-:S02]  /*bc20*/  FSEL R159, R159, -INF , !P3 ;  /* 0xff8000009f9f7808 */ /* 0x000fc40005800000 */
[----:B------:R-:W-:Y:S02]  /*bc30*/  FMNMX.FTZ R3, R153, R0, !PT ;  /* 0x0000000099037209 */ /* 0x000fe40007810000 */
[----:B------:R-:W-:Y:S02]  /*bc40*/  FSETP.NEU.FTZ.AND P3, PT, R4, -INF , PT ;  /* 0xff8000000400780b */ /* 0x000fe40003f7d000 */
[----:B------:R-:W-:-:S04]  /*bc50*/  FMNMX.FTZ R0, R154, R3, !PT ;  /* 0x000000039a007209 */ /* 0x000fc80007810000 */
[----:B------:R-:W-:Y:S01]  /*bc60*/  FMNMX.FTZ R3, R155, R0, !PT ;  /* 0x000000009b037209 */ /* 0x000fe20007810000 */
[----:B------:R-:W-:-:S03]  /*bc70*/  FMUL.FTZ R0, R4, UR10 ;  /* 0x0000000a04007c20 */ /* 0x000fc60008410000 */
[----:B------:R-:W-:Y:S02]  /*bc80*/  FMNMX.FTZ R170, R156, R3, !PT ;  /* 0x000000039caa7209 */ /* 0x000fe40007810000 */
[----:B------:R-:W-:Y:S02]  /*bc90*/  FSEL R0, R0, RZ, P3 ;  /* 0x000000ff00007208 */ /* 0x000fe40001800000 */
[----:B------:R-:W-:-:S03]  /*bca0*/  FMNMX.FTZ R3, R157, R170, !PT ;  /* 0x000000aa9d037209 */ /* 0x000fc60007810000 */
[--C-:B------:R-:W-:Y:S01]  /*bcb0*/  FFMA.FTZ R178, R167, UR10, -R0.reuse ;  /* 0x0000000aa7b27c23 */ /* 0x100fe20008010800 */
[----:B------:R-:W-:Y:S01]  /*bcc0*/  FMNMX.FTZ R170, R158, R3, !PT ;  /* 0x000000039eaa7209 */ /* 0x000fe20007810000 */
[--C-:B------:R-:W-:Y:S01]  /*bcd0*/  FFMA.FTZ R196, R168, UR10, -R0.reuse ;  /* 0x0000000aa8c47c23 */ /* 0x100fe20008010800 */
[----:B------:R-:W-:Y:S01]  /*bce0*/  FSEL R167, R161, -INF , !P4 ;  /* 0xff800000a1a77808 */ /* 0x000fe20006000000 */
[--C-:B------:R-:W-:Y:S01]  /*bcf0*/  FFMA.FTZ R184, R175, UR10, -R0.reuse ;  /* 0x0000000aafb87c23 */ /* 0x100fe20008010800 */
[----:B------:R-:W-:Y:S01]  /*bd00*/  FMNMX.FTZ R3, R159, R170, !PT ;  /* 0x000000aa9f037209 */ /* 0x000fe20007810000 */
[--C-:B------:R-:W-:Y:S01]  /*bd10*/  FFMA.FTZ R194, R190, UR10, -R0.reuse ;  /* 0x0000000abec27c23 */ /* 0x100fe20008010800 */
[----:B------:R-:W-:Y:S01]  /*bd20*/  ISETP.GT.AND P4, PT, R179, 0x38, P1 ;  /* 0x00000038b300780c */ /* 0x000fe20000f84270 */
[--C-:B------:R-:W-:Y:S01]  /*bd30*/  FFMA.FTZ R190, R171, UR10, -R0.reuse ;  /* 0x0000000aabbe7c23 */ /* 0x100fe20008010800 */
[----:B------:R-:W-:Y:S01]  /*bd40*/  FMNMX.FTZ R168, R160, R3, !PT ;  /* 0x00000003a0a87209 */ /* 0x000fe20007810000 */
[--C-:B------:R-:W-:Y:S01]  /*bd50*/  FFMA.FTZ R198, R186, UR10, -R0.reuse ;  /* 0x0000000abac67c23 */ /* 0x100fe20008010800 */
[----:B------:R-:W-:Y:S01]  /*bd60*/  ISETP.GT.AND P1, PT, R179, 0x39, P1 ;  /* 0x00000039b300780c */ /* 0x000fe20000f24270 */
[--C-:B------:R-:W-:Y:S01]  /*bd70*/  FFMA.FTZ R192, R188, UR10, -R0.reuse ;  /* 0x0000000abcc07c23 */ /* 0x100fe20008010800 */
[----:B------:R-:W-:Y:S01]  /*bd80*/  FMNMX.FTZ R3, R167, R168, !PT ;  /* 0x000000a8a7037209 */ /* 0x000fe20007810000 */
[--C-:B------:R-:W-:Y:S01]  /*bd90*/  FFMA.FTZ R183, R185, UR10, -R0.reuse ;  /* 0x0000000ab9b77c23 */ /* 0x100fe20008010800 */
[----:B------:R-:W-:Y:S01]  /*bda0*/  ISETP.LT.OR P4, PT, R173, 0x39, P4 ;  /* 0x00000039ad00780c */ /* 0x000fe20002781670 */
[--C-:B------:R-:W-:Y:S01]  /*bdb0*/  FFMA.FTZ R181, R187, UR10, -R0.reuse ;  /* 0x0000000abbb57c23 */ /* 0x100fe20008010800 */
[----:B------:R-:W-:Y:S01]  /*bdc0*/  FMNMX.FTZ R168, R162, R3, !PT ;  /* 0x00000003a2a87209 */ /* 0x000fe20007810000 */
[--C-:B------:R-:W-:Y:S01]  /*bdd0*/  FFMA.FTZ R179, R189, UR10, -R0.reuse ;  /* 0x0000000abdb37c23 */ /* 0x100fe20008010800 */
[----:B------:R-:W-:Y:S01]  /*bde0*/  ISETP.LT.OR P1, PT, R173, 0x3a, P1 ;  /* 0x0000003aad00780c */ /* 0x000fe20000f21670 */
[--C-:B------:R-:W-:Y:S01]  /*bdf0*/  FFMA.FTZ R173, R169, UR10, -R0.reuse ;  /* 0x0000000aa9ad7c23 */ /* 0x100fe20008010800 */
[----:B------:R-:W-:Y:S01]  /*be00*/  FMNMX.FTZ R3, R163, R168, !PT ;  /* 0x000000a8a3037209 */ /* 0x000fe20007810000 */
[--C-:B------:R-:W-:Y:S01]  /*be10*/  FFMA.FTZ R188, R191, UR10, -R0.reuse ;  /* 0x0000000abfbc7c23 */ /* 0x100fe20008010800 */
[----:B------:R-:W-:Y:S01]  /*be20*/  FSEL R168, R165, -INF , !P4 ;  /* 0xff800000a5a87808 */ /* 0x000fe20006000000 */
[--C-:B------:R-:W-:Y:S01]  /*be30*/  FFMA.FTZ R169, R172, UR10, -R0.reuse ;  /* 0x0000000aaca97c23 */ /* 0x100fe20008010800 */
[----:B------:R-:W-:Y:S01]  /*be40*/  FMNMX.FTZ R3, R164, R3, !PT ;  /* 0x00000003a4037209 */ /* 0x000fe20007810000 */
[--C-:B------:R-:W-:Y:S01]  /*be50*/  FFMA.FTZ R165, R174, UR10, -R0.reuse ;  /* 0x0000000aaea57c23 */ /* 0x100fe20008010800 */
[----:B------:R-:W-:Y:S01]  /*be60*/  FSEL R166, R166, -INF , !P1 ;  /* 0xff800000a6a67808 */ /* 0x000fe20004800000 */
[--C-:B------:R-:W-:Y:S01]  /*be70*/  FFMA.FTZ R186, R177, UR10, -R0.reuse ;  /* 0x0000000ab1ba7c23 */ /* 0x100fe20008010800 */
[----:B------:R-:W-:Y:S01]  /*be80*/  FMNMX.FTZ R3, R168, R3, !PT ;  /* 0x00000003a8037209 */ /* 0x000fe20007810000 */
[----:B------:R-:W-:Y:S01]  /*be90*/  FFMA.FTZ R176, R176, UR10, -R0 ;  /* 0x0000000ab0b07c23 */ /* 0x000fe20008010800 */
[----:B------:R-:W-:Y:S01]  /*bea0*/  FSEL R171, R4, RZ, P3 ;  /* 0x000000ff04ab7208 */ /* 0x000fe20001800000 */
[----:B------:R-:W-:Y:S01]  /*beb0*/  MUFU.EX2 R161, R178 ;  /* 0x000000b200a17308 */ /* 0x000fe20000000800 */
[----:B------:R-:W-:-:S03]  /*bec0*/  FMNMX.FTZ R3, R166, R3, !PT ;  /* 0x00000003a6037209 */ /* 0x000fc60007810000 */
[----:B------:R-:W-:Y:S02]  /*bed0*/  FADD.FTZ R0, -R171, R20 ;  /* 0x00000014ab007221 */ /* 0x000fe40000010100 */
[----:B------:R-:W0:Y:S02]  /*bee0*/  SHFL.BFLY PT, R170, R3, 0x2, 0x1f ;  /* 0x0c401f0003aa7f89 */ /* 0x000e2400000e0000 */
[----:B------:R-:W-:Y:S01]  /*bef0*/  FMUL.FTZ R0, R0, UR10 ;  /* 0x0000000a00007c20 */ /* 0x000fe20008410000 */
[----:B------:R-:W-:Y:S08]  /*bf00*/  MUFU.EX2 R196, R196 ;  /* 0x000000c400c47308 */ /* 0x000ff00000000800 */
[----:B------:R-:W1:Y:S08]  /*bf10*/  MUFU.EX2 R0, R0 ;  /* 0x0000000000007308 */ /* 0x000e700000000800 */
[----:B------:R-:W2:Y:S01]  /*bf20*/  MUFU.EX2 R198, R198 ;  /* 0x000000c600c67308 */ /* 0x000ea20000000800 */
[----:B0-----:R-:W-:-:S07]  /*bf30*/  FMNMX.FTZ R170, R3, R170, !PT ;  /* 0x000000aa03aa7209 */ /* 0x001fce0007810000 */
[----:B------:R-:W0:Y:S01]  /*bf40*/  MUFU.EX2 R183, R183 ;  /* 0x000000b700b77308 */ /* 0x000e220000000800 */
[----:B------:R-:W3:Y:S07]  /*bf50*/  SHFL.BFLY PT, R3, R170, 0x1, 0x1f ;  /* 0x0c201f00aa037f89 */ /* 0x000eee00000e0000 */
[----:B------:R-:W4:Y:S08]  /*bf60*/  MUFU.EX2 R192, R192 ;  /* 0x000000c000c07308 */ /* 0x000f300000000800 */
[----:B------:R-:W5:Y:S08]  /*bf70*/  MUFU.EX2 R181, R181 ;  /* 0x000000b500b57308 */ /* 0x000f700000000800 */
[----:B------:R-:W5:Y:S01]  /*bf80*/  MUFU.EX2 R194, R194 ;  /* 0x000000c200c27308 */ /* 0x000f620000000800 */
[----:B---3--:R-:W-:-:S04]  /*bf90*/  FMNMX.FTZ R3, R170, R3, !PT ;  /* 0x00000003aa037209 */ /* 0x008fc80007810000 */
[C---:B------:R-:W-:Y:S01]  /*bfa0*/  FSETP.NEU.FTZ.AND P1, PT, R3.reuse, -INF , PT ;  /* 0xff8000000300780b */ /* 0x040fe20003f3d000 */
[----:B------:R-:W-:Y:S02]  /*bfb0*/  FMUL.FTZ R175, R3, UR10 ;  /* 0x0000000a03af7c20 */ /* 0x000fe40008410000 */
[----:B------:R-:W3:Y:S03]  /*bfc0*/  MUFU.EX2 R179, R179 ;  /* 0x000000b300b37308 */ /* 0x000ee60000000800 */
[----:B------:R-:W-:-:S05]  /*bfd0*/  FSEL R175, R175, RZ, P1 ;  /* 0x000000ffafaf7208 */ /* 0x000fca0000800000 */
[----:B------:R-:W-:Y:S01]  /*bfe0*/  MUFU.EX2 R188, R188 ;  /* 0x000000bc00bc7308 */ /* 0x000fe20000000800 */
[--C-:B------:R-:W-:Y:S01]  /*bff0*/  FFMA.FTZ R197, R2, UR10, -R175.reuse ;  /* 0x0000000a02c57c23 */ /* 0x100fe200080108af */
[----:B------:R-:W-:Y:S01]  /*c000*/  FSEL R2, R3, RZ, P1 ;  /* 0x000000ff03027208 */ /* 0x000fe20000800000 */
[--C-:B------:R-:W-:Y:S01]  /*c010*/  FFMA.FTZ R20, R152, UR10, -R175.reuse ;  /* 0x0000000a98147c23 */ /* 0x100fe200080108af */
[--C-:B------:R-:W-:Y:S01]  /*c020*/  FFMA.FTZ R199, R153, UR10, -R175.reuse ;  /* 0x0000000a99c77c23 */ /* 0x100fe200080108af */
[--C-:B------:R-:W-:Y:S01]  /*c030*/  FFMA.FTZ R152, R154, UR10, -R175.reuse ;  /* 0x0000000a9a987c23 */ /* 0x100fe200080108af */
[----:B------:R-:W-:Y:S01]  /*c040*/  FFMA.FTZ R193, R155, UR10, -R175 ;  /* 0x0000000a9bc17c23 */ /* 0x000fe200080108af */
        /* <DEDUP_REMOVED lines=15> */
[----:B0-----:R-:W-:Y:S01]  /*c140*/  FADD.FTZ R21, R183, R162 ;  /* 0x000000a2b7157221 */ /* 0x001fe20000010000 */
[--C-:B------:R-:W-:Y:S01]  /*c150*/  FFMA.FTZ R187, R168, UR10, -R175.reuse ;  /* 0x0000000aa8bb7c23 */ /* 0x100fe200080108af */
[----:B------:R-:W0:Y:S01]  /*c160*/  MUFU.EX2 R2, R2 ;  /* 0x0000000200027308 */ /* 0x000e220000000800 */
[----:B------:R-:W-:Y:S01]  /*c170*/  FFMA.FTZ R166, R166, UR10, -R175 ;  /* 0x0000000aa6a67c23 */ /* 0x000fe200080108af */
[----:B----4-:R-:W-:-:S04]  /*c180*/  FADD.FTZ R162, R192, R21 ;  /* 0x00000015c0a27221 */ /* 0x010fc80000010000 */
[----:B-----5:R-:W-:Y:S01]  /*c190*/  FADD.FTZ R21, R181, R162 ;  /* 0x000000a2b5157221 */ /* 0x020fe20000010000 */
[----:B------:R-:W-:Y:S01]  /*c1a0*/  FFMA.FTZ R162, R164, UR10, -R175 ;  /* 0x0000000aa4a27c23 */ /* 0x000fe200080108af */
[----:B------:R-:W1:Y:S02]  /*c1b0*/  MUFU.EX2 R199, R199 ;  /* 0x000000c700c77308 */ /* 0x000e640000000800 */
[----:B------:R-:W-:-:S04]  /*c1c0*/  FADD.FTZ R164, R194, R21 ;  /* 0x00000015c2a47221 */ /* 0x000fc80000010000 */
[----:B---3--:R-:W-:Y:S02]  /*c1d0*/  FADD.FTZ R21, R179, R164 ;  /* 0x000000a4b3157221 */ /* 0x008fe40000010000 */
[----:B------:R-:W2:Y:S01]  /*c1e0*/  MUFU.EX2 R152, R152 ;  /* 0x0000009800987308 */ /* 0x000ea20000000800 */
[----:B0-----:R-:W-:Y:S01]  /*c1f0*/  FFMA.FTZ R5, R2, R5, R197 ;  /* 0x0000000502057223 */ /* 0x001fe200000100c5 */
[----:B------:R-:W-:-:S03]  /*c200*/  FADD.FTZ R164, R188, R21 ;  /* 0x00000015bca47221 */ /* 0x000fc60000010000 */
[----:B------:R-:W-:-:S03]  /*c210*/  FADD.FTZ R18, R20, R5 ;  /* 0x0000000514127221 */ /* 0x000fc60000010000 */
        /* <DEDUP_REMOVED lines=42> */
.L_x_1064:
[----:B------:R-:W0:Y:S01]  /*c4c0*/  S2UR UR6, SR_CgaCtaId ;  /* 0x00000000000679c3 */ /* 0x000e220000008800 */
[----:B------:R-:W-:Y:S01]  /*c4d0*/  R2UR UR4, R201 ;  /* 0x00000000c90472ca */ /* 0x000fe200000e0000 */
[----:B------:R-:W-:Y:S01]  /*c4e0*/  UIADD3 UR11, UR11, 0x30860, URZ ;  /* 0x000308600b0b7890 */ /* 0x000fe2000fffe03f */
[----:B------:R-:W-:Y:S01]  /*c4f0*/  F2FP.F16.F32.PACK_AB R197, R20, R197 ;  /* 0x000000c514c5723e */ /* 0x000fe200000000ff */
        /* <DEDUP_REMOVED lines=8> */
[C---:B------:R-:W-:Y:S01]  /*c580*/  ISETP.GT.AND P1, PT, R220.reuse, UR4, PT ;  /* 0x00000004dc007c0c */ /* 0x040fe2000bf24270 */
[----:B------:R-:W-:Y:S01]  /*c590*/  UMOV UR4, UR38 ;  /* 0x0000002600047c82 */ /* 0x000fe20008000000 */
[----:B------:R-:W-:Y:S01]  /*c5a0*/  F2FP.F16.F32.PACK_AB R194, R179, R194 ;  /* 0x000000c2b3c2723e */ /* 0x000fe200000000ff */
[----:B------:R-:W-:Y:S01]  /*c5b0*/  VIADD R220, R220, 0xffffffff ;  /* 0xffffffffdcdc7836 */ /* 0x000fe20000000000 */
        /* <DEDUP_REMOVED lines=9> */
[----:B------:R-:W-:Y:S02]  /*c650*/  F2FP.F16.F32.PACK_AB R186, R171, R186 ;  /* 0x000000baabba723e */ /* 0x000fe400000000ff */
[----:B------:R-:W-:Y:S01]  /*c660*/  F2FP.F16.F32.PACK_AB R187, R166, R187 ;  /* 0x000000bba6bb723e */ /* 0x000fe200000000ff */
[----:B------:R-:W-:Y:S06]  /*c670*/  @P1 BRA `(.L_x_1065) ;  /* 0xffffffd000f01947 */ /* 0x000fec000383ffff */
.L_x_1046:
        /* <DEDUP_REMOVED lines=131> */
.L_x_1066:
[----:B------:R-:W-:Y:S01]  /*ceb0*/  ULEA UR5, UR38, UR40, 0x3 ;  /* 0x0000002826057291 */ /* 0x000fe2000f8e183f */
[----:B------:R-:W-:-:S04]  /*cec0*/  MOV R0, UR39 ;  /* 0x0000002700007c02 */ /* 0x000fc80008000f00 */
[----:B------:R-:W-:-:S04]  /*ced0*/  SHF.L.U32 R0, R0, 0x1f, RZ ;  /* 0x0000001f00007819 */ /* 0x000fc800000006ff */
[----:B------:R0:W1:Y:S01]  /*cee0*/  SYNCS.PHASECHK.TRANS64.TRYWAIT P1, [UR5+0x30850], R0 ;  /* 0x03085000ff0075a7 */ /* 0x0000620008020145 */
[----:B------:R-:W-:Y:S05]  /*cef0*/  @!P0 BRA `(.L_x_1067) ;  /* 0x0000000000048947 */ /* 0x000fea0003800000 */
[----:B------:R-:W-:Y:S01]  /*cf00*/  BPT.TRAP 0x1 ;  /* 0x000000040000795c */ /* 0x000fe20000300000 */
.L_x_1067:
[----:B-1----:R-:W-:Y:S05]  /*cf10*/  @P1 BRA `(.L_x_1068) ;  /* 0x0000000000081947 */ /* 0x002fea0003800000 */
[----:B------:R-:W1:Y:S02]  /*cf20*/  SYNCS.PHASECHK.TRANS64.TRYWAIT P1, [UR5+0x30850], R0 ;  /* 0x03085000ff0075a7 */ /* 0x000e640008020145 */
[----:B-1----:R-:W-:Y:S05]  /*cf30*/  @!P1 BRA `(.L_x_1069) ;  /* 0x0000007c005c9947 */ /* 0x002fea0003800000 */
.L_x_1068:
[----:B------:R-:W-:Y:S01]  /*cf40*/  UIADD3 UR40, UR40, 0x400, URZ ;  /* 0x0000040028287890 */ /* 0x000fe2000fffe03f */
[----:B------:R-:W-:Y:S01]  /*cf50*/  WARPGROUP.ARRIVE ;  /* 0x00000000000079c5 */ /* 0x000fe20000000000 */
[----:B------:R-:W-:Y:S01]  /*cf60*/  UMOV UR7, 0x40000040 ;  /* 0x4000004000077882 */ /* 0x000fe20000000000 */
[----:B-1----:R-:W1:Y:S01]  /*cf70*/  SHFL.BFLY PT, R7, R18, 0x2, 0x1f ;  /* 0x0c401f0012077f89 */ /* 0x002e6200000e0000 */
[----:B------:R-:W-:Y:S01]  /*cf80*/  USHF.R.U32.HI UR40, URZ, 0x4, UR40 ;  /* 0x000000043f287899 */ /* 0x000fe20008011628 */
[----:B------:R-:W-:Y:S02]  /*cf90*/  IMAD.MOV.U32 R6, RZ, RZ, RZ ;  /* 0x000000ffff067224 */ /* 0x000fe400078e00ff */
[----:B0-----:R-:W0:Y:S01]  /*cfa0*/  SHFL.BFLY PT, R0, R5, 0x2, 0x1f ;  /* 0x0c401f0005007f89 */ /* 0x001e2200000e0000 */
[----:B------:R-:W-:Y:S01]  /*cfb0*/  ULOP3.LUT UR40, UR40, 0x3fff, URZ, 0xc0, !UPT ;  /* 0x00003fff28287892 */ /* 0x000fe2000f8ec03f */
[----:B------:R-:W-:-:S03]  /*cfc0*/  IMAD.U32 R13, RZ, RZ, UR10 ;  /* 0x0000000aff0d7e24 */ /* 0x000fc6000f8e00ff */
[----:B------:R-:W-:-:S04]  /*cfd0*/  ULOP3.LUT UR4, UR40, 0x2000000, URZ, 0xfc, !UPT ;  /* 0x0200000028047892 */ /* 0x000fc8000f8efc3f */
[----:B------:R-:W-:-:S07]  /*cfe0*/  ULEA UR4, UR38, UR4, 0xb ;  /* 0x0000000426047291 */ /* 0x000fce000f8e583f */
[----:B------:R-:W-:Y:S02]  /*cff0*/  UMOV UR6, UR4 ;  /* 0x0000000400067c82 */ /* 0x000fe40008000000 */
[----:B------:R-:W-:Y:S01]  /*d000*/  HGMMA.64x256x16.F32 R24, R196, gdesc[UR4].tnspB, R24, gsb0 ;  /* 0x43e00004c4187df0 */ /* 0x000fe20008000818 */
[----:B------:R-:W-:Y:S01]  /*d010*/  UIADD3 UR6, UR4, 0x80, URZ ;  /* 0x0000008004067890 */ /* 0x000fe2000fffe03f */
[----:B-1----:R-:W-:Y:S01]  /*d020*/  FADD.FTZ R7, R7, R18 ;  /* 0x0000001207077221 */ /* 0x002fe20000010000 */
[----:B------:R-:W-:Y:S01]  /*d030*/  UMOV UR7, 0x40000040 ;  /* 0x4000004000077882 */ /* 0x000fe20000000000 */
[----:B0-----:R-:W-:Y:S01]  /*d040*/  FADD.FTZ R2, R0, R5 ;  /* 0x0000000500027221 */ /* 0x001fe20000010000 */
[----:B------:R-:W-:Y:S02]  /*d050*/  IMAD.MOV.U32 R5, RZ, RZ, RZ ;  /* 0x000000ffff057224 */ /* 0x000fe400078e00ff */
[----:B------:R-:W0:Y:S04]  /*d060*/  SHFL.BFLY PT, R0, R7, 0x1, 0x1f ;  /* 0x0c201f0007007f89 */ /* 0x000e2800000e0000 */
[----:B------:R-:W1:Y:S01]  /*d070*/  SHFL.BFLY PT, R9, R2, 0x1, 0x1f ;  /* 0x0c201f0002097f89 */ /* 0x000e6200000e0000 */
[----:B0-----:R-:W-:Y:S01]  /*d080*/  FADD.FTZ R11, R7, R0 ;  /* 0x00000000070b7221 */ /* 0x001fe20000010000 */
[----:B------:R-:W-:-:S02]  /*d090*/  IMAD.U32 R7, RZ, RZ, UR10 ;  /* 0x0000000aff077e24 */ /* 0x000fc4000f8e00ff */
        /* <DEDUP_REMOVED lines=18> */
[----:B------:R-:W-:Y:S01]  /*d1c0*/  UIADD3 UR6, UR4, 0x100, URZ ;  /* 0x0000010004067890 */ /* 0x000fe2000fffe03f */
[----:B------:R-:W-:Y:S01]  /*d1d0*/  UMOV UR7, 0x40000040 ;  /* 0x4000004000077882 */ /* 0x000fe20000000000 */
[----:B------:R-:W-:Y:S01]  /*d1e0*/  UIADD3 UR4, UR4, 0x180, URZ ;  /* 0x0000018004047890 */ /* 0x000fe2000fffe03f */
[----:B------:R-:W-:Y:S02]  /*d1f0*/  WARPGROUP.DEPBAR.LE gsb0, 0x0 ;  /* 0x00008000000079c5 */ /* 0x000fe40000010000 */
[----:B------:R-:W-:-:S15]  /*d200*/  WARPGROUP.ARRIVE ;  /* 0x00000000000079c5 */ /* 0x000fde0000000000 */
[----:B------:R-:W-:-:S07]  /*d210*/  NOP ;  /* 0x0000000000007918 */ /* 0x000fce0000000000 */
        /* <DEDUP_REMOVED lines=10> */
.L_x_1070:
[----:B------:R-:W0:Y:S01]  /*d2c0*/  S2UR UR7, SR_CgaCtaId ;  /* 0x00000000000779c3 */ /* 0x000e220000008800 */
[----:B------:R-:W-:Y:S01]  /*d2d0*/  R2UR UR6, R209 ;  /* 0x00000000d10672ca */ /* 0x000fe200000e0000 */
[----:B------:R-:W-:Y:S01]  /*d2e0*/  UIADD3 UR4, UR5, 0x30860, URZ ;  /* 0x0003086005047890 */ /* 0x000fe2000fffe03f */
[-C--:B------:R-:W-:Y:S01]  /*d2f0*/  FMUL.FTZ R172, R32, R6.reuse ;  /* 0x0000000620ac7220 */ /* 0x080fe20000410000 */
[----:B------:R-:W-:Y:S01]  /*d300*/  UIADD3 UR38, UR38, 0x1, URZ ;  /* 0x0000000126267890 */ /* 0x000fe2000fffe03f */
[-C--:B------:R-:W-:Y:S01]  /*d310*/  FMUL.FTZ R173, R36, R6.reuse ;  /* 0x0000000624ad7220 */ /* 0x080fe20000410000 */
[-C--:B------:R-:W-:Y:S01]  /*d320*/  FMUL.FTZ R174, R40, R6.reuse ;  /* 0x0000000628ae7220 */ /* 0x080fe20000410000 */
[-C--:B------:R-:W-:Y:S01]  /*d330*/  FMUL.FTZ R175, R44, R6.reuse ;  /* 0x000000062caf7220 */ /* 0x080fe20000410000 */
[----:B------:R-:W-:Y:S01]  /*d340*/  UISETP.NE.AND UP0, UPT, UR38, 0x2, UPT ;  /* 0x000000022600788c */ /* 0x000fe2000bf05270 */
[-C--:B------:R-:W-:Y:S01]  /*d350*/  FMUL.FTZ R176, R48, R6.reuse ;  /* 0x0000000630b07220 */ /* 0x080fe20000410000 */
[-C--:B------:R-:W-:Y:S01]  /*d360*/  FMUL.FTZ R177, R52, R6.reuse ;  /* 0x0000000634b17220 */ /* 0x080fe20000410000 */
[-C--:B------:R-:W-:Y:S01]  /*d370*/  FMUL.FTZ R178, R56, R6.reuse ;  /* 0x0000000638b27220 */ /* 0x080fe20000410000 */
[-C--:B------:R-:W-:Y:S01]  /*d380*/  FMUL.FTZ R179, R60, R6.reuse ;  /* 0x000000063cb37220 */ /* 0x080fe20000410000 */
[-C--:B------:R-:W-:Y:S01]  /*d390*/  FMUL.FTZ R180, R64, R6.reuse ;  /* 0x0000000640b47220 */ /* 0x080fe20000410000 */
        /* <DEDUP_REMOVED lines=10> */
[----:B0-----:R-:W-:Y:S01]  /*d440*/  UPRMT UR4, UR7, 0x654, UR4 ;  /* 0x0000065407047896 */ /* 0x001fe20008000004 */
        /* <DEDUP_REMOVED lines=107> */
[----:B------:R-:W-:Y:S01]  /*db00*/  MOV R209, UR6 ;  /* 0x0000000600d17c02 */ /* 0x000fe20008000f00 */
[-C--:B------:R-:W-:Y:S01]  /*db10*/  FMUL.FTZ R162, R143, R5.reuse ;  /* 0x000000058fa27220 */ /* 0x080fe20000410000 */
[----:B------:R-:W-:Y:S01]  /*db20*/  PLOP3.LUT P0, PT, PT, PT, PT, 0x8, 0x0 ;  /* 0x000000000000781c */ /* 0x000fe20003f0e170 */
[-C--:B------:R-:W-:Y:S01]  /*db30*/  FMUL.FTZ R163, R146, R5.reuse ;  /* 0x0000000592a37220 */ /* 0x080fe20000410000 */
[-C--:B------:R-:W-:Y:S01]  /*db40*/  FMUL.FTZ R164, R147, R5.reuse ;  /* 0x0000000593a47220 */ /* 0x080fe20000410000 */
[-C--:B------:R-:W-:Y:S01]  /*db50*/  FMUL.FTZ R165, R150, R5.reuse ;  /* 0x0000000596a57220 */ /* 0x080fe20000410000 */
[----:B------:R-:W-:Y:S01]  /*db60*/  FMUL.FTZ R167, R151, R5 ;  /* 0x0000000597a77220 */ /* 0x000fe20000410000 */
[----:B------:R-:W-:-:S02]  /*db70*/  USEL UR38, UR38, URZ, UP0 ;  /* 0x0000003f26267287 */ /* 0x000fc40008000000 */
[----:B------:R-:W-:-:S12]  /*db80*/  ULOP3.LUT UR39, UR39, UR4, URZ, 0x3c, !UPT ;  /* 0x0000000427277292 */ /* 0x000fd8000f8e3c3f */
.L_x_992:
[----:B------:R-:W0:Y:S01]  /*db90*/  S2R R5, SR_CgaCtaId ;  /* 0x0000000000057919 */ /* 0x000e220000008800 */
[----:B------:R-:W-:Y:S01]  /*dba0*/  MOV R196, 0x400 ;  /* 0x0000040000c47802 */ /* 0x000fe20000000f00 */
[----:B------:R-:W-:Y:S01]  /*dbb0*/  BSSY B0, `(.L_x_1071) ;  /* 0x0000297000007945 */ /* 0x000fe20003800000 */
[----:B------:R-:W-:Y:S02]  /*dbc0*/  BAR.SYNC.DEFER_BLOCKING 0x5, 0x180 ;  /* 0x0146000000007b1d */ /* 0x000fe40000010000 */
[----:B0-----:R-:W-:-:S05]  /*dbd0*/  LEA R196, R5, R196, 0x18 ;  /* 0x000000c405c47211 */ /* 0x001fca00078ec0ff */
[----:B------:R-:W0:Y:S02]  /*dbe0*/  LDS R4, [R196+0x308d0] ;  /* 0x0308d000c4047984 */ /* 0x000e240000000800 */
[----:B0-----:R-:W-:Y:S01]  /*dbf0*/  R2UR UR4, R4 ;  /* 0x00000000040472ca */ /* 0x001fe200000e0000 */
[----:B------:R-:W-:Y:S06]  /*dc00*/  BAR.ARV 0x4, 0x180 ;  /* 0x0106000000007b1d */ /* 0x000fec0000002000 */
[----:B------:R-:W-:Y:S08]  /*dc10*/  @P0 BRA `(.L_x_1072) ;  /* 0x0000001c00540947 */ /* 0x000ff00003800000 */
[----:B------:R-:W0:Y:S01]  /*dc20*/  S2R R5, SR_SWINHI ;  /* 0x0000000000057919 */ /* 0x000e220000002f00 */
[----:B------:R-:W1:Y:S01]  /*dc30*/  LDC R197, c[0x0][0xbe8] ;  /* 0x0002fa00ffc57b82 */ /* 0x000e620000000800 */
[----:B------:R-:W-:Y:S01]  /*dc40*/  F2FP.F16.F32.PACK_AB R24, R25, R24 ;  /* 0x000000181918723e */ /* 0x000fe200000000ff */
[----:B------:R-:W-:Y:S01]  /*dc50*/  ULDC.64 UR8, c[0x0][0xb90] ;  /* 0x0002e40000087ab9 */ /* 0x000fe20000000a00 */
[----:B------:R-:W-:Y:S02]  /*dc60*/  F2FP.F16.F32.PACK_AB R25, R27, R26 ;  /* 0x0000001a1b19723e */ /* 0x000fe400000000ff */
[----:B------:R-:W-:Y:S02]  /*dc70*/  F2FP.F16.F32.PACK_AB R27, R31, R30 ;  /* 0x0000001e1f1b723e */ /* 0x000fe400000000ff */
[----:B------:R-:W-:Y:S02]  /*dc80*/  R2UR UR11, R206 ;  /* 0x00000000ce0b72ca */ /* 0x000fe400000e0000 */
[----:B------:R-:W-:-:S02]  /*dc90*/  R2UR UR13, R207 ;  /* 0x00000000cf0d72ca */ /* 0x000fc400000e0000 */
[----:B------:R-:W-:Y:S02]  /*dca0*/  F2FP.F16.F32.PACK_AB R26, R29, R28 ;  /* 0x0000001c1d1a723e */ /* 0x000fe400000000ff */
[----:B------:R-:W-:Y:S02]  /*dcb0*/  F2FP.F16.F32.PACK_AB R136, R137, R136 ;  /* 0x000000888988723e */ /* 0x000fe400000000ff */
[----:B------:R-:W-:Y:S02]  /*dcc0*/  F2FP.F16.F32.PACK_AB R137, R100, R96 ;  /* 0x000000606489723e */ /* 0x000fe400000000ff */
[----:B------:R-:W-:Y:S02]  /*dcd0*/  F2FP.F16.F32.PACK_AB R144, R145, R144 ;  /* 0x000000909190723e */ /* 0x000fe400000000ff */
[----:B------:R-:W-:Y:S01]  /*dce0*/  F2FP.F16.F32.PACK_AB R145, R164, R163 ;  /* 0x000000a3a491723e */ /* 0x000fe200000000ff */
[----:B------:R-:W-:Y:S02]  /*dcf0*/  USHF.R.S32.HI UR10, URZ, 0x1f, UR11 ;  /* 0x0000001f3f0a7899 */ /* 0x000fe4000801140b */
[----:B------:R-:W-:-:S02]  /*dd00*/  UIMAD.WIDE.U32 UR6, UR11, UR8, URZ ;  /* 0x000000080b0672a5 */ /* 0x000fc4000f8e003f */
[----:B------:R-:W-:Y:S02]  /*dd10*/  UIMAD UR5, UR10, UR8, URZ ;  /* 0x000000080a0572a4 */ /* 0x000fe4000f8e023f */
[----:B------:R-:W-:Y:S02]  /*dd20*/  USHF.R.S32.HI UR12, URZ, 0x1f, UR13 ;  /* 0x0000001f3f0c7899 */ /* 0x000fe4000801140d */
[----:B------:R-:W-:Y:S01]  /*dd30*/  UIMAD UR5, UR11, UR9, UR5 ;  /* 0x000000090b0572a4 */ /* 0x000fe2000f8e0205 */
[----:B------:R-:W-:Y:S02]  /*dd40*/  MOV R158, R196 ;  /* 0x000000c4009e7202 */ /* 0x000fe40000000f00 */
[----:B0-----:R-:W-:Y:S01]  /*dd50*/  MOV R159, R5 ;  /* 0x00000005009f7202 */ /* 0x001fe20000000f00 */
[----:B------:R-:W-:Y:S01]  /*dd60*/  IMAD R5, R208, 0x40, R23 ;  /* 0x00000040d0057824 */ /* 0x000fe200078e0217 */
[----:B------:R-:W-:Y:S01]  /*dd70*/  ULDC.64 UR8, c[0x0][0xb98] ;  /* 0x0002e60000087ab9 */ /* 0x000fe20000000a00 */
[----:B------:R-:W-:Y:S01]  /*dd80*/  UIADD3 UR7, UR7, UR5, URZ ;  /* 0x0000000507077290 */ /* 0x000fe2000fffe03f */
[----:B------:R-:W-:Y:S01]  /*dd90*/  IMAD.WIDE R16, R213, 0x2, R158 ;  /* 0x00000002d5107825 */ /* 0x000fe200078e029e */
[----:B------:R-:W-:-:S02]  /*dda0*/  UIMAD UR5, UR12, UR8, URZ ;  /* 0x000000080c0572a4 */ /* 0x000fc4000f8e023f */
[----:B------:R-:W-:Y:S01]  /*ddb0*/  UIMAD.WIDE.U32 UR6, UR13, UR8, UR6 ;  /* 0x000000080d0672a5 */ /* 0x000fe2000f8e0006 */
[----:B------:R-:W-:Y:S01]  /*ddc0*/  IMAD.WIDE R158, R5, 0x2, R158 ;  /* 0x00000002059e7825 */ /* 0x000fe200078e029e */
[C---:B------:R-:W-:Y:S01]  /*ddd0*/  IADD3 R7, P3, R16.reuse, 0xc060, RZ ;  /* 0x0000c06010077810 */ /* 0x040fe20007f7e0ff */
[----:B------:R-:W-:Y:S01]  /*dde0*/  UIMAD UR5, UR13, UR9, UR5 ;  /* 0x000000090d0572a4 */ /* 0x000fe2000f8e0205 */
[C---:B------:R-:W-:Y:S02]  /*ddf0*/  IADD3 R119, P4, R16.reuse, 0xc040, RZ ;  /* 0x0000c04010777810 */ /* 0x040fe40007f9e0ff */
[----:B------:R-:W-:Y:S01]  /*de00*/  LOP3.LUT R4, R7, 0x380, RZ, 0xc0, !PT ;  /* 0x0000038007047812 */ /* 0x000fe200078ec0ff */
[----:B------:R-:W-:Y:S01]  /*de10*/  IMAD.X R5, RZ, RZ, R17, P3 ;  /* 0x000000ffff057224 */ /* 0x000fe200018e0611 */
[----:B------:R-:W-:Y:S01]  /*de20*/  IADD3 R117, P5, R16, 0xc020, RZ ;  /* 0x0000c02010757810 */ /* 0x000fe20007fbe0ff */
[----:B------:R-:W-:Y:S01]  /*de30*/  ULDC.64 UR8, c[0x0][0xae8] ;  /* 0x0002ba0000087ab9 */ /* 0x000fe20000000a00 */
[----:B------:R-:W-:-:S02]  /*de40*/  SHF.R.U64 R4, R4, 0x3, RZ ;  /* 0x0000000304047819 */ /* 0x000fc400000012ff */
[C---:B------:R-:W-:Y:S01]  /*de50*/  IADD3 R115, P6, R16.reuse, 0xc000, RZ ;  /* 0x0000c00010737810 */ /* 0x040fe20007fde0ff */
[--C-:B------:R-:W-:Y:S01]  /*de60*/  IMAD.X R9, RZ, RZ, R17.reuse, P5 ;  /* 0x000000ffff097224 */ /* 0x100fe200028e0611 */
[C---:B------:R-:W-:Y:S02]  /*de70*/  IADD3 R113, P0, R16.reuse, 0x8060, RZ ;  /* 0x0000806010717810 */ /* 0x040fe40007f1e0ff */
[C---:B------:R-:W-:Y:S01]  /*de80*/  IADD3 R111, P2, R16.reuse, 0x8040, RZ ;  /* 0x00008040106f7810 */ /* 0x040fe20007f5e0ff */
[--C-:B------:R-:W-:Y:S01]  /*de90*/  IMAD.X R11, RZ, RZ, R17.reuse, P6 ;  /* 0x000000ffff0b7224 */ /* 0x100fe200030e0611 */
[C---:B------:R-:W-:Y:S01]  /*dea0*/  IADD3 R102, P3, R16.reuse, 0x8020, RZ ;  /* 0x0000802010667810 */ /* 0x040fe20007f7e0ff */
[--C-:B------:R-:W-:Y:S01]  /*deb0*/  IMAD.X R13, RZ, RZ, R17.reuse, P0 ;  /* 0x000000ffff0d7224 */ /* 0x100fe200000e0611 */
[C---:B------:R-:W-:Y:S01]  /*dec0*/  LOP3.LUT R161, R16.reuse, 0x380, RZ, 0xc0, !PT ;  /* 0x0000038010a17812 */ /* 0x040fe200078ec0ff */
[--C-:B------:R-:W-:Y:S01]  /*ded0*/  IMAD.X R135, RZ, RZ, R17.reuse, P2 ;  /* 0x000000ffff877224 */ /* 0x100fe200010e0611 */
[----:B------:R-:W-:Y:S01]  /*dee0*/  IADD3 R103, P1, R16, 0x20, RZ ;  /* 0x0000002010677810 */ /* 0x000fe20007f3e0ff */
[--C-:B------:R-:W-:Y:S01]  /*def0*/  IMAD.X R139, RZ, RZ, R17.reuse, P3 ;  /* 0x000000ffff8b7224 */ /* 0x100fe200018e0611 */
[----:B------:R-:W-:Y:S01]  /*df00*/  LOP3.LUT R4, R4, R7, RZ, 0x3c, !PT ;  /* 0x0000000704047212 */ /* 0x000fe200078e3cff */
[----:B------:R-:W-:Y:S01]  /*df10*/  IMAD.X R7, RZ, RZ, R17, P4 ;  /* 0x000000ffff077224 */ /* 0x000fe200020e0611 */
[----:B------:R-:W-:-:S02]  /*df20*/  IADD3 R109, P4, R16, 0x8000, RZ ;  /* 0x00008000106d7810 */ /* 0x000fc40007f9e0ff */
[C---:B------:R-:W-:Y:S02]  /*df30*/  IADD3 R104, P5, R16.reuse, 0x4060, RZ ;  /* 0x0000406010687810 */ /* 0x040fe40007fbe0ff */
[C---:B------:R-:W-:Y:S01]  /*df40*/  IADD3 R105, P6, R16.reuse, 0x40, RZ ;  /* 0x0000004010697810 */ /* 0x040fe20007fde0ff */
[--C-:B------:R-:W-:Y:S01]  /*df50*/  IMAD.X R143, RZ, RZ, R17.reuse, P4 ;  /* 0x000000ffff8f7224 */ /* 0x100fe200020e0611 */
[C---:B------:R-:W-:Y:S01]  /*df60*/  IADD3 R107, P0, R16.reuse, 0x4040, RZ ;  /* 0x00004040106b7810 */ /* 0x040fe20007f1e0ff */
[--C-:B------:R-:W-:Y:S01]  /*df70*/  IMAD.X R147, RZ, RZ, R17.reuse, P5 ;  /* 0x000000ffff937224 */ /* 0x100fe200028e0611 */
[----:B------:R-:W-:Y:S01]  /*df80*/  IADD3.X R15, RZ, R17, RZ, P1, !PT ;  /* 0x00000011ff0f7210 */ /* 0x000fe20000ffe4ff */
[--C-:B------:R-:W-:Y:S01]  /*df90*/  IMAD.X R151, RZ, RZ, R17.reuse, P6 ;  /* 0x000000ffff977224 */ /* 0x100fe200030e0611 */
[C---:B------:R-:W-:Y:S01]  /*dfa0*/  IADD3 R21, P2, R16.reuse, 0x4000, RZ ;  /* 0x0000400010157810 */ /* 0x040fe20007f5e0ff */
[----:B------:R-:W-:Y:S01]  /*dfb0*/  IMAD.X R153, RZ, RZ, R17, P0 ;  /* 0x000000ffff997224 */ /* 0x000fe200000e0611 */
[----:B------:R-:W-:-:S02]  /*dfc0*/  IADD3 R20, P3, R16, 0x60, RZ ;  /* 0x0000006010147810 */ /* 0x000fc40007f7e0ff */
[----:B------:R-:W-:Y:S01]  /*dfd0*/  SHF.R.U64 R161, R161, 0x3, RZ ;  /* 0x00000003a1a17819 */ /* 0x000fe200000012ff */
[--C-:B------:R-:W-:Y:S01]  /*dfe0*/  IMAD.X R131, RZ, RZ, R17.reuse, P2 ;  /* 0x000000ffff837224 */ /* 0x100fe200010e0611 */
[----:B------:R-:W-:Y:S01]  /*dff0*/  IADD3 R22, P1, R16, 0x4020, RZ ;  /* 0x0000402010167810 */ /* 0x000fe20007f3e0ff */
[--C-:B------:R-:W-:Y:S01]  /*e000*/  IMAD.X R157, RZ, RZ, R17.reuse, P3 ;  /* 0x000000ffff9d7224 */ /* 0x100fe200018e0611 */
[----:B------:R-:W-:Y:S01]  /*e010*/  LOP3.LUT R160, R161, R16, RZ, 0x3c, !PT ;  /* 0x00000010a1a07212 */ /* 0x000fe200078e3cff */
[----:B------:R-:W-:Y:S01]  /*e020*/  IMAD.MOV.U32 R161, RZ, RZ, R17 ;  /* 0x000000ffffa17224 */ /* 0x000fe200078e0011 */
[----:B------:R-:W-:Y:S02]  /*e030*/  IADD3.X R155, RZ, R17, RZ, P1, !PT ;  /* 0x00000011ff9b7210 */ /* 0x000fe40000ffe4ff */
[----:B------:R-:W-:Y:S02]  /*e040*/  LOP3.LUT R17, R102, 0x380, RZ, 0xc0, !PT ;  /* 0x0000038066117812 */ /* 0x000fe400078ec0ff */
[----:B------:R-:W-:-:S02]  /*e050*/  LOP3.LUT R16, R109, 0x380, RZ, 0xc0, !PT ;  /* 0x000003806d107812 */ /* 0x000fc400078ec0ff */
[----:B------:R-:W-:Y:S02]  /*e060*/  SHF.R.U64 R17, R17, 0x3, RZ ;  /* 0x0000000311117819 */ /* 0x000fe400000012ff */
[----:B------:R-:W-:Y:S02]  /*e070*/  SHF.R.U64 R16, R16, 0x3, RZ ;  /* 0x0000000310107819 */ /* 0x000fe400000012ff */
[----:B------:R-:W-:Y:S02]  /*e080*/  LOP3.LUT R14, R103, 0x380, RZ, 0xc0, !PT ;  /* 0x00000380670e7812 */ /* 0x000fe400078ec0ff */
[----:B------:R-:W-:Y:S02]  /*e090*/  LOP3.LUT R138, R17, R102, RZ, 0x3c, !PT ;  /* 0x00000066118a7212 */ /* 0x000fe400078e3cff */
[----:B------:R-:W-:Y:S02]  /*e0a0*/  LOP3.LUT R17, R22, 0x380, RZ, 0xc0, !PT ;  /* 0x0000038016117812 */ /* 0x000fe400078ec0ff */
[----:B------:R-:W-:-:S02]  /*e0b0*/  LOP3.LUT R106, R111, 0x380, RZ, 0xc0, !PT ;  /* 0x000003806f6a7812 */ /* 0x000fc400078ec0ff */
[----:B------:R-:W-:Y:S02]  /*e0c0*/  LOP3.LUT R142, R16, R109, RZ, 0x3c, !PT ;  /* 0x0000006d108e7212 */ /* 0x000fe400078e3cff */
[----:B------:R-:W-:Y:S02]  /*e0d0*/  SHF.R.U64 R14, R14, 0x3, RZ ;  /* 0x000000030e0e7819 */ /* 0x000fe400000012ff */
[----:B------:R-:W-:Y:S02]  /*e0e0*/  LOP3.LUT R16, R105, 0x380, RZ, 0xc0, !PT ;  /* 0x0000038069107812 */ /* 0x000fe400078ec0ff */
[----:B------:R-:W-:Y:S02]  /*e0f0*/  SHF.R.U64 R17, R17, 0x3, RZ ;  /* 0x0000000311117819 */ /* 0x000fe400000012ff */
[----:B------:R-:W-:Y:S02]  /*e100*/  SHF.R.U64 R106, R106, 0x3, RZ ;  /* 0x000000036a6a7819 */ /* 0x000fe400000012ff */
[----:B------:R-:W-:-:S02]  /*e110*/  LOP3.LUT R14, R14, R103, RZ, 0x3c, !PT ;  /* 0x000000670e0e7212 */ /* 0x000fc400078e3cff */
[----:B------:R-:W-:Y:S02]  /*e120*/  SHF.R.U64 R16, R16, 0x3, RZ ;  /* 0x0000000310107819 */ /* 0x000fe400000012ff */
[----:B------:R-:W-:Y:S02]  /*e130*/  LOP3.LUT R103, R104, 0x380, RZ, 0xc0, !PT ;  /* 0x0000038068677812 */ /* 0x000fe400078ec0ff */
[----:B------:R-:W-:Y:S02]  /*e140*/  LOP3.LUT R154, R17, R22, RZ, 0x3c, !PT ;  /* 0x00000016119a7212 */ /* 0x000fe400078e3cff */
[----:B------:R-:W-:Y:S02]  /*e150*/  IADD3 R22, P4, R158, 0x2000, RZ ;  /* 0x000020009e167810 */ /* 0x000fe40007f9e0ff */
[----:B------:R-:W-:Y:S02]  /*e160*/  LOP3.LUT R134, R106, R111, RZ, 0x3c, !PT ;  /* 0x0000006f6a867212 */ /* 0x000fe400078e3cff */
[----:B------:R-:W-:-:S02]  /*e170*/  LOP3.LUT R150, R16, R105, RZ, 0x3c, !PT ;  /* 0x0000006910967212 */ /* 0x000fc400078e3cff */
[----:B------:R-:W-:Y:S02]  /*e180*/  IADD3 R111, P2, R158, 0x7000, RZ ;  /* 0x000070009e6f7810 */ /* 0x000fe40007f5e0ff */
[----:B------:R-:W-:Y:S02]  /*e190*/  SHF.R.U64 R103, R103, 0x3, RZ ;  /* 0x0000000367677819 */ /* 0x000fe400000012ff */
[----:B------:R-:W-:Y:S02]  /*e1a0*/  LOP3.LUT R105, R20, 0x380, RZ, 0xc0, !PT ;  /* 0x0000038014697812 */ /* 0x000fe400078ec0ff */
[----:B------:R-:W-:Y:S02]  /*e1b0*/  LOP3.LUT R17, R22, 0x380, RZ, 0xc0, !PT ;  /* 0x0000038016117812 */ /* 0x000fe400078ec0ff */
[----:B------:R-:W-:Y:S02]  /*e1c0*/  LOP3.LUT R12, R113, 0x380, RZ, 0xc0, !PT ;  /* 0x00000380710c7812 */ /* 0x000fe400078ec0ff */
[----:B------:R-:W-:-:S02]  /*e1d0*/  LOP3.LUT R110, R111, 0x380, RZ, 0xc0, !PT ;  /* 0x000003806f6e7812 */ /* 0x000fc400078ec0ff */
[----:B------:R-:W-:Y:S02]  /*e1e0*/  LOP3.LUT R146, R103, R104, RZ, 0x3c, !PT ;  /* 0x0000006867927212 */ /* 0x000fe400078e3cff */
[----:B------:R-:W-:Y:S02]  /*e1f0*/  SHF.R.U64 R105, R105, 0x3, RZ ;  /* 0x0000000369697819 */ /* 0x000fe400000012ff */
[----:B------:R-:W-:Y:S02]  /*e200*/  IADD3 R103, P3, R158, 0x1000, RZ ;  /* 0x000010009e677810 */ /* 0x000fe40007f7e0ff */
[----:B------:R-:W-:Y:S02]  /*e210*/  SHF.R.U64 R17, R17, 0x3, RZ ;  /* 0x0000000311117819 */ /* 0x000fe400000012ff */
[----:B------:R-:W-:Y:S02]  /*e220*/  SHF.R.U64 R12, R12, 0x3, RZ ;  /* 0x000000030c0c7819 */ /* 0x000fe400000012ff */
[----:B------:R-:W-:-:S02]  /*e230*/  SHF.R.U64 R110, R110, 0x3, RZ ;  /* 0x000000036e6e7819 */ /* 0x000fc400000012ff */
[----:B------:R-:W-:Y:S02]  /*e240*/  LOP3.LUT R156, R105, R20, RZ, 0x3c, !PT ;  /* 0x00000014699c7212 */ /* 0x000fe400078e3cff */
[----:B------:R-:W-:Y:S01]  /*e250*/  LOP3.LUT R20, R17, R22, RZ, 0x3c, !PT ;  /* 0x0000001611147212 */ /* 0x000fe200078e3cff */
[--C-:B------:R-:W-:Y:S01]  /*e260*/  IMAD.X R17, RZ, RZ, R159.reuse, P3 ;  /* 0x000000ffff117224 */ /* 0x100fe200018e069f */
[----:B------:R-:W-:Y:S02]  /*e270*/  LOP3.LUT R12, R12, R113, RZ, 0x3c, !PT ;  /* 0x000000710c0c7212 */ /* 0x000fe400078e3cff */
[----:B------:R-:W-:Y:S02]  /*e280*/  IADD3 R113, P3, R158, 0x8000, RZ ;  /* 0x000080009e717810 */ /* 0x000fe40007f7e0ff */
[----:B------:R-:W-:Y:S01]  /*e290*/  LOP3.LUT R110, R110, R111, RZ, 0x3c, !PT ;  /* 0x0000006f6e6e7212 */ /* 0x000fe200078e3cff */
[----:B------:R-:W-:Y:S01]  /*e2a0*/  IMAD.X R111, RZ, RZ, R159, P2 ;  /* 0x000000ffff6f7224 */ /* 0x000fe200010e069f */
[----:B------:R-:W-:-:S02]  /*e2b0*/  IADD3 R127, P2, R158, 0xe000, RZ ;  /* 0x0000e0009e7f7810 */ /* 0x000fc40007f5e0ff */
[----:B------:R-:W-:Y:S02]  /*e2c0*/  LOP3.LUT R112, R113, 0x380, RZ, 0xc0, !PT ;  /* 0x0000038071707812 */ /* 0x000fe400078ec0ff */
[----:B------:R-:W-:Y:S02]  /*e2d0*/  LOP3.LUT R126, R127, 0x380, RZ, 0xc0, !PT ;  /* 0x000003807f7e7812 */ /* 0x000fe400078ec0ff */
[----:B------:R-:W-:Y:S02]  /*e2e0*/  SHF.R.U64 R112, R112, 0x3, RZ ;  /* 0x0000000370707819 */ /* 0x000fe400000012ff */
[----:B------:R-:W-:Y:S02]  /*e2f0*/  SHF.R.U64 R126, R126, 0x3, RZ ;  /* 0x000000037e7e7819 */ /* 0x000fe400000012ff */
[----:B------:R-:W-:Y:S02]  /*e300*/  LOP3.LUT R102, R107, 0x380, RZ, 0xc0, !PT ;  /* 0x000003806b667812 */ /* 0x000fe400078ec0ff */
[----:B------:R-:W-:Y:S01]  /*e310*/  LOP3.LUT R112, R112, R113, RZ, 0x3c, !PT ;  /* 0x0000007170707212 */ /* 0x000fe200078e3cff */
[--C-:B------:R-:W-:Y:S01]  /*e320*/  IMAD.X R113, RZ, RZ, R159.reuse, P3 ;  /* 0x000000ffff717224 */ /* 0x100fe200018e069f */
[----:B------:R-:W-:Y:S01]  /*e330*/  MOV R199, R160 ;  /* 0x000000a000c77202 */ /* 0x000fe20000000f00 */
[----:B------:R-:W-:Y:S01]  /*e340*/  BAR.SYNC.DEFER_BLOCKING 0x1, 0x100 ;  /* 0x0044000000007b1d */ /* 0x000fe20000010000 */
[----:B------:R-:W-:Y:S01]  /*e350*/  LOP3.LUT R126, R126, R127, RZ, 0x3c, !PT ;  /* 0x0000007f7e7e7212 */ /* 0x000fe200078e3cff */
[----:B------:R-:W-:Y:S01]  /*e360*/  IMAD.X R127, RZ, RZ, R159, P2 ;  /* 0x000000ffff7f7224 */ /* 0x000fe200010e069f */
[----:B------:R-:W-:-:S02]  /*e370*/  IADD3 R161, P3, R158, 0xf000, RZ ;  /* 0x0000f0009ea17810 */ /* 0x000fc40007f7e0ff */
[----:B------:R-:W-:Y:S02]  /*e380*/  SHF.R.U64 R102, R102, 0x3, RZ ;  /* 0x0000000366667819 */ /* 0x000fe400000012ff */
[----:B-1----:R-:W-:Y:S01]  /*e390*/  ISETP.NE.AND P2, PT, R197, 0x1, PT ;  /* 0x00000001c500780c */ /* 0x002fe20003f45270 */
[----:B------:R-:W-:Y:S01]  /*e3a0*/  IMAD.X R31, RZ, RZ, R159, P3 ;  /* 0x000000ffff1f7224 */ /* 0x000fe200018e069f */
[----:B------:R-:W-:Y:S02]  /*e3b0*/  LOP3.LUT R16, R103, 0x380, RZ, 0xc0, !PT ;  /* 0x0000038067107812 */ /* 0x000fe400078ec0ff */
[----:B------:R-:W-:Y:S02]  /*e3c0*/  LOP3.LUT R22, R161, 0x380, RZ, 0xc0, !PT ;  /* 0x00000380a1167812 */ /* 0x000fe400078ec0ff */
[----:B------:R-:W-:Y:S02]  /*e3d0*/  LOP3.LUT R152, R102, R107, RZ, 0x3c, !PT ;  /* 0x0000006b66987212 */ /* 0x000fe400078e3cff */
[----:B------:R-:W-:-:S02]  /*e3e0*/  LOP3.LUT R102, R21, 0x380, RZ, 0xc0, !PT ;  /* 0x0000038015667812 */ /* 0x000fc400078ec0ff */
[----:B------:R-:W-:Y:S02]  /*e3f0*/  SHF.R.U64 R16, R16, 0x3, RZ ;  /* 0x0000000310107819 */ /* 0x000fe400000012ff */
[----:B------:R-:W-:Y:S02]  /*e400*/  SHF.R.U64 R22, R22, 0x3, RZ ;  /* 0x0000000316167819 */ /* 0x000fe400000012ff */
[----:B------:R-:W-:Y:S02]  /*e410*/  SHF.R.U64 R102, R102, 0x3, RZ ;  /* 0x0000000366667819 */ /* 0x000fe400000012ff */
[----:B------:R-:W-:Y:S01]  /*e420*/  LOP3.LUT R16, R16, R103, RZ, 0x3c, !PT ;  /* 0x0000006710107212 */ /* 0x000fe200078e3cff */
[----:B------:R0:W-:Y:S01]  /*e430*/  STSM.16.M88.4 [R199], R24 ;  /* 0x00000018c7007844 */ /* 0x0001e20000000200 */
[C---:B------:R-:W-:Y:S02]  /*e440*/  IADD3 R103, P5, R158.reuse, 0x3000, RZ ;  /* 0x000030009e677810 */ /* 0x040fe40007fbe0ff */
[----:B------:R-:W-:-:S02]  /*e450*/  IADD3 R105, P6, R158, 0x4000, RZ ;  /* 0x000040009e697810 */ /* 0x000fc40007fde0ff */
[C---:B------:R-:W-:Y:S02]  /*e460*/  IADD3 R107, P0, R158.reuse, 0x5000, RZ ;  /* 0x000050009e6b7810 */ /* 0x040fe40007f1e0ff */
[----:B------:R-:W-:Y:S02]  /*e470*/  IADD3 R109, P1, R158, 0x6000, RZ ;  /* 0x000060009e6d7810 */ /* 0x000fe40007f3e0ff */
[----:B------:R-:W-:Y:S02]  /*e480*/  LOP3.LUT R30, R22, R161, RZ, 0x3c, !PT ;  /* 0x000000a1161e7212 */ /* 0x000fe400078e3cff */
[----:B------:R-:W-:Y:S02]  /*e490*/  MOV R161, R4 ;  /* 0x0000000400a17202 */ /* 0x000fe40000000f00 */
[----:B------:R-:W-:Y:S02]  /*e4a0*/  F2FP.F16.F32.PACK_AB R5, R35, R34 ;  /* 0x000000222305723e */ /* 0x000fe400000000ff */
[----:B------:R-:W-:Y:S01]  /*e4b0*/  LOP3.LUT R130, R102, R21, RZ, 0x3c, !PT ;  /* 0x0000001566827212 */ /* 0x000fe200078e3cff */
[----:B------:R-:W1:Y:S01]  /*e4c0*/  @P2 LDC R34, c[0x0][0xbec] ;  /* 0x0002fb00ff222b82 */ /* 0x000e620000000800 */
[----:B------:R-:W-:Y:S01]  /*e4d0*/  LOP3.LUT R102, R103, 0x380, RZ, 0xc0, !PT ;  /* 0x0000038067667812 */ /* 0x000fe200078ec0ff */
[----:B------:R-:W-:Y:S01]  /*e4e0*/  IMAD.X R21, RZ, RZ, R159, P4 ;  /* 0x000000ffff157224 */ /* 0x000fe200020e069f */
[----:B------:R-:W-:-:S02]  /*e4f0*/  LOP3.LUT R104, R105, 0x380, RZ, 0xc0, !PT ;  /* 0x0000038069687812 */ /* 0x000fc400078ec0ff */
[----:B------:R-:W-:Y:S02]  /*e500*/  LOP3.LUT R106, R107, 0x380, RZ, 0xc0, !PT ;  /* 0x000003806b6a7812 */ /* 0x000fe400078ec0ff */
[----:B------:R-:W-:Y:S01]  /*e510*/  LOP3.LUT R108, R109, 0x380, RZ, 0xc0, !PT ;  /* 0x000003806d6c7812 */ /* 0x000fe200078ec0ff */
[----:B------:R-:W2:Y:S01]  /*e520*/  @P2 LDC R35, c[0x0][0xbf0] ;  /* 0x0002fc00ff232b82 */ /* 0x000ea20000000800 */
[----:B------:R-:W-:Y:S02]  /*e530*/  LOP3.LUT R6, R119, 0x380, RZ, 0xc0, !PT ;  /* 0x0000038077067812 */ /* 0x000fe400078ec0ff */
[----:B------:R-:W-:Y:S02]  /*e540*/  LOP3.LUT R8, R117, 0x380, RZ, 0xc0, !PT ;  /* 0x0000038075087812 */ /* 0x000fe400078ec0ff */
[----:B------:R-:W-:Y:S02]  /*e550*/  LOP3.LUT R10, R115, 0x380, RZ, 0xc0, !PT ;  /* 0x00000380730a7812 */ /* 0x000fe400078ec0ff */
[----:B------:R-:W-:-:S02]  /*e560*/  SHF.R.U64 R102, R102, 0x3, RZ ;  /* 0x0000000366667819 */ /* 0x000fc400000012ff */
[----:B------:R-:W-:Y:S02]  /*e570*/  SHF.R.U64 R104, R104, 0x3, RZ ;  /* 0x0000000368687819 */ /* 0x000fe400000012ff */
[----:B------:R-:W-:Y:S02]  /*e580*/  SHF.R.U64 R106, R106, 0x3, RZ ;  /* 0x000000036a6a7819 */ /* 0x000fe400000012ff */
[----:B------:R-:W-:Y:S02]  /*e590*/  SHF.R.U64 R108, R108, 0x3, RZ ;  /* 0x000000036c6c7819 */ /* 0x000fe400000012ff */
[----:B------:R-:W-:Y:S02]  /*e5a0*/  SHF.R.U64 R6, R6, 0x3, RZ ;  /* 0x0000000306067819 */ /* 0x000fe400000012ff */
[----:B------:R-:W-:Y:S02]  /*e5b0*/  SHF.R.U64 R8, R8, 0x3, RZ ;  /* 0x0000000308087819 */ /* 0x000fe400000012ff */
[----:B------:R-:W-:-:S02]  /*e5c0*/  SHF.R.U64 R10, R10, 0x3, RZ ;  /* 0x000000030a0a7819 */ /* 0x000fc400000012ff */
[----:B------:R-:W-:Y:S01]  /*e5d0*/  LOP3.LUT R102, R102, R103, RZ, 0x3c, !PT ;  /* 0x0000006766667212 */ /* 0x000fe200078e3cff */
[--C-:B------:R-:W-:Y:S01]  /*e5e0*/  IMAD.X R103, RZ, RZ, R159.reuse, P5 ;  /* 0x000000ffff677224 */ /* 0x100fe200028e069f */
[----:B------:R-:W-:Y:S02]  /*e5f0*/  LOP3.LUT R104, R104, R105, RZ, 0x3c, !PT ;  /* 0x0000006968687212 */ /* 0x000fe400078e3cff */
[----:B------:R-:W-:Y:S01]  /*e600*/  LOP3.LUT R106, R106, R107, RZ, 0x3c, !PT ;  /* 0x0000006b6a6a7212 */ /* 0x000fe200078e3cff */
[--C-:B------:R-:W-:Y:S01]  /*e610*/  IMAD.X R107, RZ, RZ, R159.reuse, P0 ;  /* 0x000000ffff6b7224 */ /* 0x100fe200000e069f */
[----:B------:R-:W-:Y:S01]  /*e620*/  LOP3.LUT R108, R108, R109, RZ, 0x3c, !PT ;  /* 0x0000006d6c6c7212 */ /* 0x000fe200078e3cff */
[----:B------:R-:W-:Y:S01]  /*e630*/  IMAD.X R109, RZ, RZ, R159, P1 ;  /* 0x000000ffff6d7224 */ /* 0x000fe200008e069f */
[----:B------:R-:W-:Y:S02]  /*e640*/  LOP3.LUT R6, R6, R119, RZ, 0x3c, !PT ;  /* 0x0000007706067212 */ /* 0x000fe400078e3cff */
[----:B------:R-:W-:-:S02]  /*e650*/  LOP3.LUT R8, R8, R117, RZ, 0x3c, !PT ;  /* 0x0000007508087212 */ /* 0x000fc400078e3cff */
[----:B------:R-:W-:Y:S02]  /*e660*/  LOP3.LUT R10, R10, R115, RZ, 0x3c, !PT ;  /* 0x000000730a0a7212 */ /* 0x000fe400078e3cff */
[----:B------:R-:W-:Y:S02]  /*e670*/  IADD3.X R105, RZ, R159, RZ, P6, !PT ;  /* 0x0000009fff697210 */ /* 0x000fe400037fe4ff */
[C---:B------:R-:W-:Y:S02]  /*e680*/  IADD3 R115, P4, R158.reuse, 0x9000, RZ ;  /* 0x000090009e737810 */ /* 0x040fe40007f9e0ff */
[C---:B------:R-:W-:Y:S02]  /*e690*/  IADD3 R117, P5, R158.reuse, 0xa000, RZ ;  /* 0x0000a0009e757810 */ /* 0x040fe40007fbe0ff */
[C---:B------:R-:W-:Y:S02]  /*e6a0*/  IADD3 R119, P6, R158.reuse, 0xb000, RZ ;  /* 0x0000b0009e777810 */ /* 0x040fe40007fde0ff */
[----:B------:R-:W-:-:S02]  /*e6b0*/  IADD3 R121, P0, R158, 0xc000, RZ ;  /* 0x0000c0009e797810 */ /* 0x000fc40007f1e0ff */
[----:B------:R-:W-:Y:S02]  /*e6c0*/  IADD3 R123, P1, R158, 0xd000, RZ ;  /* 0x0000d0009e7b7810 */ /* 0x000fe40007f3e0ff */
[----:B------:R-:W-:Y:S02]  /*e6d0*/  LOP3.LUT R114, R115, 0x380, RZ, 0xc0, !PT ;  /* 0x0000038073727812 */ /* 0x000fe400078ec0ff */
[----:B------:R-:W-:Y:S02]  /*e6e0*/  LOP3.LUT R116, R117, 0x380, RZ, 0xc0, !PT ;  /* 0x0000038075747812 */ /* 0x000fe400078ec0ff */
[----:B------:R-:W-:Y:S02]  /*e6f0*/  LOP3.LUT R118, R119, 0x380, RZ, 0xc0, !PT ;  /* 0x0000038077767812 */ /* 0x000fe400078ec0ff */
[----:B------:R-:W-:Y:S02]  /*e700*/  LOP3.LUT R120, R121, 0x380, RZ, 0xc0, !PT ;  /* 0x0000038079787812 */ /* 0x000fe400078ec0ff */
[----:B------:R-:W-:-:S02]  /*e710*/  LOP3.LUT R122, R123, 0x380, RZ, 0xc0, !PT ;  /* 0x000003807b7a7812 */ /* 0x000fc400078ec0ff */
[----:B------:R-:W-:Y:S02]  /*e720*/  LOP3.LUT R29, R158, 0x380, RZ, 0xc0, !PT ;  /* 0x000003809e1d7812 */ /* 0x000fe400078ec0ff */
[----:B------:R-:W-:Y:S02]  /*e730*/  MOV R160, R6 ;  /* 0x0000000600a07202 */ /* 0x000fe40000000f00 */
[----:B------:R-:W-:Y:S02]  /*e740*/  SHF.R.U64 R114, R114, 0x3, RZ ;  /* 0x0000000372727819 */ /* 0x000fe400000012ff */
[----:B------:R-:W-:Y:S02]  /*e750*/  SHF.R.U64 R116, R116, 0x3, RZ ;  /* 0x0000000374747819 */ /* 0x000fe400000012ff */
[----:B------:R-:W-:Y:S02]  /*e760*/  SHF.R.U64 R118, R118, 0x3, RZ ;  /* 0x0000000376767819 */ /* 0x000fe400000012ff */
[----:B------:R-:W-:-:S02]  /*e770*/  SHF.R.U64 R120, R120, 0x3, RZ ;  /* 0x0000000378787819 */ /* 0x000fc400000012ff */
[----:B------:R-:W-:Y:S02]  /*e780*/  SHF.R.U64 R122, R122, 0x3, RZ ;  /* 0x000000037a7a7819 */ /* 0x000fe400000012ff */
[----:B------:R-:W-:Y:S02]  /*e790*/  SHF.R.U64 R29, R29, 0x3, RZ ;  /* 0x000000031d1d7819 */ /* 0x000fe400000012ff */
[----:B------:R-:W-:Y:S01]  /*e7a0*/  F2FP.F16.F32.PACK_AB R6, R37, R173 ;  /* 0x000000ad2506723e */ /* 0x000fe200000000ff */
[----:B------:R-:W-:Y:S01]  /*e7b0*/  VIADD R37, R200, UR60 ;  /* 0x0000003cc8257c36 */ /* 0x000fe20008000000 */
[----:B------:R-:W-:Y:S01]  /*e7c0*/  LOP3.LUT R114, R114, R115, RZ, 0x3c, !PT ;  /* 0x0000007372727212 */ /* 0x000fe200078e3cff */
[--C-:B------:R-:W-:Y:S01]  /*e7d0*/  IMAD.X R115, RZ, RZ, R159.reuse, P4 ;  /* 0x000000ffff737224 */ /* 0x100fe200020e069f */
[----:B------:R-:W-:Y:S01]  /*e7e0*/  LOP3.LUT R116, R116, R117, RZ, 0x3c, !PT ;  /* 0x0000007574747212 */ /* 0x000fe200078e3cff */
[----:B------:R-:W-:Y:S01]  /*e7f0*/  IMAD.X R117, RZ, RZ, R159, P5 ;  /* 0x000000ffff757224 */ /* 0x000fe200028e069f */
[----:B------:R-:W-:Y:S01]  /*e800*/  LOP3.LUT R118, R118, R119, RZ, 0x3c, !PT ;  /* 0x0000007776767212 */ /* 0x000fe200078e3cff */
[----:B-1----:R-:W-:Y:S01]  /*e810*/  @P2 IMAD.HI.U32 R34, R37, R34, RZ ;  /* 0x0000002225222227 */ /* 0x002fe200078e00ff */
[----:B------:R-:W-:-:S02]  /*e820*/  LOP3.LUT R120, R120, R121, RZ, 0x3c, !PT ;  /* 0x0000007978787212 */ /* 0x000fc400078e3cff */
[----:B------:R-:W-:Y:S01]  /*e830*/  LOP3.LUT R122, R122, R123, RZ, 0x3c, !PT ;  /* 0x0000007b7a7a7212 */ /* 0x000fe200078e3cff */
[--C-:B------:R-:W-:Y:S01]  /*e840*/  IMAD.X R121, RZ, RZ, R159.reuse, P0 ;  /* 0x000000ffff797224 */ /* 0x100fe200000e069f */
[----:B------:R-:W-:Y:S01]  /*e850*/  LOP3.LUT R28, R29, R158, RZ, 0x3c, !PT ;  /* 0x0000009e1d1c7212 */ /* 0x000fe200078e3cff */
[--C-:B------:R-:W-:Y:S01]  /*e860*/  IMAD.X R123, RZ, RZ, R159.reuse, P1 ;  /* 0x000000ffff7b7224 */ /* 0x100fe200008e069f */
[----:B------:R-:W-:Y:S01]  /*e870*/  IADD3.X R119, RZ, R159, RZ, P6, !PT ;  /* 0x0000009fff777210 */ /* 0x000fe200037fe4ff */
[----:B------:R-:W-:Y:S01]  /*e880*/  IMAD.MOV.U32 R29, RZ, RZ, R159 ;  /* 0x000000ffff1d7224 */ /* 0x000fe200078e009f */
[----:B------:R-:W-:Y:S02]  /*e890*/  MOV R159, R8 ;  /* 0x00000008009f7202 */ /* 0x000fe40000000f00 */
[----:B------:R-:W-:Y:S02]  /*e8a0*/  MOV R158, R10 ;  /* 0x0000000a009e7202 */ /* 0x000fe40000000f00 */
[----:B------:R-:W-:-:S02]  /*e8b0*/  MOV R198, R14 ;  /* 0x0000000e00c67202 */ /* 0x000fc40000000f00 */
[----:B------:R-:W-:Y:S02]  /*e8c0*/  F2FP.F16.F32.PACK_AB R4, R33, R172 ;  /* 0x000000ac2104723e */ /* 0x000fe400000000ff */
[----:B------:R-:W-:Y:S02]  /*e8d0*/  F2FP.F16.F32.PACK_AB R7, R39, R38 ;  /* 0x000000262707723e */ /* 0x000fe400000000ff */
[----:B------:R-:W-:Y:S02]  /*e8e0*/  MOV R22, R12 ;  /* 0x0000000c00167202 */ /* 0x000fe40000000f00 */
[----:B------:R-:W-:Y:S01]  /*e8f0*/  MOV R150, R150 ;  /* 0x0000009600967202 */ /* 0x000fe20000000f00 */
[----:B------:R1:W-:Y:S01]  /*e900*/  STSM.16.M88.4 [R198], R4 ;  /* 0x00000004c6007844 */ /* 0x0003e20000000200 */
[----:B------:R-:W-:Y:S02]  /*e910*/  F2FP.F16.F32.PACK_AB R8, R41, R174 ;  /* 0x000000ae2908723e */ /* 0x000fe400000000ff */
[----:B------:R-:W-:-:S02]  /*e920*/  F2FP.F16.F32.PACK_AB R9, R43, R42 ;  /* 0x0000002a2b09723e */ /* 0x000fc400000000ff */
[----:B------:R-:W-:Y:S02]  /*e930*/  F2FP.F16.F32.PACK_AB R10, R45, R175 ;  /* 0x000000af2d0a723e */ /* 0x000fe400000000ff */
[----:B------:R-:W-:Y:S02]  /*e940*/  F2FP.F16.F32.PACK_AB R11, R47, R46 ;  /* 0x0000002e2f0b723e */ /* 0x000fe400000000ff */
[----:B------:R-:W-:Y:S02]  /*e950*/  MOV R156, R156 ;  /* 0x0000009c009c7202 */ /* 0x000fe40000000f00 */
[----:B------:R-:W-:Y:S01]  /*e960*/  F2FP.F16.F32.PACK_AB R12, R49, R176 ;  /* 0x000000b0310c723e */ /* 0x000fe200000000ff */
[----:B------:R3:W-:Y:S01]  /*e970*/  STSM.16.M88.4 [R150], R8 ;  /* 0x0000000896007844 */ /* 0x0007e20000000200 */
[----:B------:R-:W-:Y:S02]  /*e980*/  F2FP.F16.F32.PACK_AB R13, R51, R50 ;  /* 0x00000032330d723e */ /* 0x000fe400000000ff */
[----:B------:R-:W-:-:S02]  /*e990*/  F2FP.F16.F32.PACK_AB R14, R53, R177 ;  /* 0x000000b1350e723e */ /* 0x000fc400000000ff */
[----:B------:R-:W-:Y:S02]  /*e9a0*/  F2FP.F16.F32.PACK_AB R15, R55, R54 ;  /* 0x00000036370f723e */ /* 0x000fe400000000ff */
[----:B------:R-:W-:Y:S02]  /*e9b0*/  MOV R130, R130 ;  /* 0x0000008200827202 */ /* 0x000fe40000000f00 */
[----:B0-----:R-:W-:Y:S01]  /*e9c0*/  F2FP.F16.F32.PACK_AB R24, R57, R178 ;  /* 0x000000b23918723e */ /* 0x001fe200000000ff */
[----:B------:R-:W-:Y:S01]  /*e9d0*/  STSM.16.M88.4 [R156], R12 ;  /* 0x0000000c9c007844 */ /* 0x000fe20000000200 */
[----:B------:R-:W-:Y:S02]  /*e9e0*/  F2FP.F16.F32.PACK_AB R25, R59, R58 ;  /* 0x0000003a3b19723e */ /* 0x000fe400000000ff */
[----:B------:R-:W-:Y:S02]  /*e9f0*/  F2FP.F16.F32.PACK_AB R26, R61, R179 ;  /* 0x000000b33d1a723e */ /* 0x000fe400000000ff */
[----:B------:R-:W-:-:S02]  /*ea00*/  F2FP.F16.F32.PACK_AB R27, R63, R62 ;  /* 0x0000003e3f1b723e */ /* 0x000fc400000000ff */
[----:B------:R-:W-:Y:S02]  /*ea10*/  MOV R33, R37 ;  /* 0x0000002500217202 */ /* 0x000fe40000000f00 */
[----:B--2---:R-:W-:Y:S01]  /*ea20*/  @P2 SHF.R.U32.HI R33, RZ, R35, R34 ;  /* 0x00000023ff212219 */ /* 0x004fe20000011622 */
[----:B------:R0:W-:Y:S01]  /*ea30*/  STSM.16.M88.4 [R130], R24 ;  /* 0x0000001882007844 */ /* 0x0001e20000000200 */
[----:B------:R-:W-:Y:S02]  /*ea40*/  MOV R154, R154 ;  /* 0x0000009a009a7202 */ /* 0x000fe40000000f00 */
[----:B-1----:R-:W-:Y:S02]  /*ea50*/  F2FP.F16.F32.PACK_AB R4, R65, R180 ;  /* 0x000000b44104723e */ /* 0x002fe400000000ff */
[----:B------:R-:W-:Y:S02]  /*ea60*/  F2FP.F16.F32.PACK_AB R5, R67, R66 ;  /* 0x000000424305723e */ /* 0x000fe400000000ff */
[----:B------:R-:W-:-:S02]  /*ea70*/  F2FP.F16.F32.PACK_AB R6, R69, R181 ;  /* 0x000000b54506723e */ /* 0x000fc400000000ff */
[----:B------:R-:W-:Y:S01]  /*ea80*/  F2FP.F16.F32.PACK_AB R7, R71, R70 ;  /* 0x000000464707723e */ /* 0x000fe200000000ff */
[----:B------:R-:W1:Y:S01]  /*ea90*/  @P2 LDC R69, c[0x0][0xbf0] ;  /* 0x0002fc00ff452b82 */ /* 0x000e620000000800 */
[----:B------:R-:W-:Y:S02]  /*eaa0*/  MOV R152, R152 ;  /* 0x0000009800987202 */ /* 0x000fe40000000f00 */
[----:B---3--:R-:W-:Y:S01]  /*eab0*/  F2FP.F16.F32.PACK_AB R8, R73, R182 ;  /* 0x000000b64908723e */ /* 0x008fe200000000ff */
[----:B------:R-:W-:Y:S01]  /*eac0*/  STSM.16.M88.4 [R154], R4 ;  /* 0x000000049a007844 */ /* 0x000fe20000000200 */
[----:B------:R-:W-:Y:S01]  /*ead0*/  F2FP.F16.F32.PACK_AB R9, R75, R74 ;  /* 0x0000004a4b09723e */ /* 0x000fe200000000ff */
[----:B0-----:R-:W-:Y:S01]  /*eae0*/  IMAD.MOV R24, RZ, RZ, -R33 ;  /* 0x000000ffff187224 */ /* 0x001fe200078e0a21 */
[----:B------:R-:W-:Y:S02]  /*eaf0*/  F2FP.F16.F32.PACK_AB R10, R77, R183 ;  /* 0x000000b74d0a723e */ /* 0x000fe400000000ff */
[----:B------:R-:W-:Y:S01]  /*eb00*/  F2FP.F16.F32.PACK_AB R11, R79, R78 ;  /* 0x0000004e4f0b723e */ /* 0x000fe200000000ff */
[----:B------:R-:W-:Y:S01]  /*eb10*/  IMAD R35, R197, R24, R37 ;  /* 0x00000018c5237224 */ /* 0x000fe200078e0225 */
[----:B------:R-:W-:-:S02]  /*eb20*/  MOV R146, R146 ;  /* 0x0000009200927202 */ /* 0x000fc40000000f00 */
[----:B------:R-:W-:Y:S01]  /*eb30*/  F2FP.F16.F32.PACK_AB R12, R81, R184 ;  /* 0x000000b8510c723e */ /* 0x000fe200000000ff */
[----:B------:R0:W-:Y:S01]  /*eb40*/  STSM.16.M88.4 [R152], R8 ;  /* 0x0000000898007844 */ /* 0x0001e20000000200 */
        /* <DEDUP_REMOVED lines=8> */
[----:B------:R-:W-:Y:S01]  /*ebd0*/  F2FP.F16.F32.PACK_AB R27, R95, R94 ;  /* 0x0000005e5f1b723e */ /* 0x000fe200000000ff */
[----:B0-----:R-:W-:Y:S01]  /*ebe0*/  IMAD.U32 R10, RZ, RZ, UR5 ;  /* 0x00000005ff0a7e24 */ /* 0x001fe2000f8e00ff */
[----:B------:R-:W-:Y:S01]  /*ebf0*/  SHF.R.S32.HI R9, RZ, 0x1f, R33 ;  /* 0x0000001fff097819 */ /* 0x000fe20000011421 */
[----:B------:R-:W-:Y:S01]  /*ec00*/  ULDC UR5, c[0x0][0xa88] ;  /* 0x0002a20000057ab9 */ /* 0x000fe20000000800 */
[----:B------:R-:W-:Y:S01]  /*ec10*/  SHF.R.S32.HI R8, RZ, 0x1f, R35 ;  /* 0x0000001fff087819 */ /* 0x000fe20000011423 */
[----:B------:R-:W-:Y:S01]  /*ec20*/  STSM.16.M88.4 [R142], R24 ;  /* 0x000000188e007844 */ /* 0x000fe20000000200 */
[----:B------:R-:W-:Y:S02]  /*ec30*/  MOV R138, R138 ;  /* 0x0000008a008a7202 */ /* 0x000fe40000000f00 */
[----:B------:R-:W-:-:S02]  /*ec40*/  F2FP.F16.F32.PACK_AB R4, R97, R188 ;  /* 0x000000bc6104723e */ /* 0x000fc400000000ff */
[----:B------:R-:W-:Y:S01]  /*ec50*/  F2FP.F16.F32.PACK_AB R5, R99, R98 ;  /* 0x000000626305723e */ /* 0x000fe200000000ff */
[----:B--2---:R-:W-:Y:S01]  /*ec60*/  VIADD R14, R212, UR60 ;  /* 0x0000003cd40e7c36 */ /* 0x004fe20008000000 */
[----:B------:R-:W-:Y:S02]  /*ec70*/  IADD3 R12, P0, R33, UR6, RZ ;  /* 0x00000006210c7c10 */ /* 0x000fe4000ff1e0ff */
[----:B------:R-:W-:Y:S02]  /*ec80*/  F2FP.F16.F32.PACK_AB R6, R101, R189 ;  /* 0x000000bd6506723e */ /* 0x000fe400000000ff */
[----:B------:R-:W-:Y:S01]  /*ec90*/  IADD3.X R13, R9, UR7, R10, P0, !PT ;  /* 0x00000007090d7c10 */ /* 0x000fe200087fe40a */
[----:B------:R-:W-:Y:S01]  /*eca0*/  ULDC.64 UR6, c[0x0][0xb88] ;  /* 0x0002e20000067ab9 */ /* 0x000fe20000000a00 */
[----:B------:R-:W-:Y:S01]  /*ecb0*/  F2FP.F16.F32.PACK_AB R7, R18, R3 ;  /* 0x000000031207723e */ /* 0x000fe200000000ff */
[----:B------:R-:W-:Y:S01]  /*ecc0*/  IMAD R8, R8, UR6, RZ ;  /* 0x0000000608087c24 */ /* 0x000fe2000f8e02ff */
[----:B------:R-:W-:Y:S01]  /*ecd0*/  LOP3.LUT P0, RZ, R210, 0x3, RZ, 0xc0, !PT ;  /* 0x00000003d2ff7812 */ /* 0x000fe2000780c0ff */
[C---:B------:R-:W-:Y:S01]  /*ece0*/  IMAD.WIDE.U32 R12, R35.reuse, UR6, R12 ;  /* 0x00000006230c7c25 */ /* 0x040fe2000f8e000c */
[----:B------:R-:W-:Y:S01]  /*ecf0*/  MOV R134, R134 ;  /* 0x0000008600867202 */ /* 0x000fe20000000f00 */
[----:B------:R0:W-:Y:S01]  /*ed00*/  STSM.16.M88.4 [R138], R4 ;  /* 0x000000048a007844 */ /* 0x0001e20000000200 */
[----:B------:R-:W-:Y:S01]  /*ed10*/  F2FP.F16.F32.PACK_AB R9, R36, R32 ;  /* 0x000000202409723e */ /* 0x000fe200000000ff */
[----:B------:R-:W-:Y:S01]  /*ed20*/  IMAD R35, R35, UR7, R8 ;  /* 0x0000000723237c24 */ /* 0x000fe2000f8e0208 */
[----:B------:R-:W-:Y:S01]  /*ed30*/  ULDC.64 UR6, c[0x0][0xb50] ;  /* 0x0002d40000067ab9 */ /* 0x000fe20000000a00 */
[----:B------:R-:W-:Y:S01]  /*ed40*/  IMAD R3, R197, UR5, RZ ;  /* 0x00000005c5037c24 */ /* 0x000fe2000f8e02ff */
[----:B------:R-:W-:-:S02]  /*ed50*/  F2FP.F16.F32.PACK_AB R8, R166, R190 ;  /* 0x000000bea608723e */ /* 0x000fc400000000ff */
[----:B------:R-:W-:Y:S02]  /*ed60*/  F2FP.F16.F32.PACK_AB R10, R168, R191 ;  /* 0x000000bfa80a723e */ /* 0x000fe400000000ff */
[----:B------:R-:W-:Y:S02]  /*ed70*/  F2FP.F16.F32.PACK_AB R11, R44, R40 ;  /* 0x000000282c0b723e */ /* 0x000fe400000000ff */
[----:B------:R-:W-:Y:S02]  /*ed80*/  LEA R18, P3, R12, UR6, 0x2 ;  /* 0x000000060c127c11 */ /* 0x000fe4000f8610ff */
[----:B------:R-:W-:Y:S01]  /*ed90*/  ISETP.GE.OR P1, PT, R14, R3, P0 ;  /* 0x000000030e00720c */ /* 0x000fe20000726670 */
[----:B------:R2:W-:Y:S01]  /*eda0*/  STSM.16.M88.4 [R134], R8 ;  /* 0x0000000886007844 */ /* 0x0005e20000000200 */
[----:B------:R-:W-:Y:S01]  /*edb0*/  F2FP.F16.F32.PACK_AB R15, R92, R88 ;  /* 0x000000585c0f723e */ /* 0x000fe200000000ff */
[----:B0-----:R-:W-:Y:S01]  /*edc0*/  VIADD R4, R14, 0x8 ;  /* 0x000000080e047836 */ /* 0x001fe20000000000 */
[----:B------:R-:W-:Y:S01]  /*edd0*/  F2FP.F16.F32.PACK_AB R6, R170, R193 ;  /* 0x000000c1aa06723e */ /* 0x000fe200000000ff */
[----:B------:R-:W-:Y:S01]  /*ede0*/  IMAD.IADD R5, R13, 0x1, R35 ;  /* 0x000000010d057824 */ /* 0x000fe200078e0223 */
[----:B------:R-:W-:Y:S01]  /*edf0*/  F2FP.F16.F32.PACK_AB R7, R60, R56 ;  /* 0x000000383c07723e */ /* 0x000fe200000000ff */
[----:B------:R-:W-:Y:S01]  /*ee00*/  SHFL.IDX PT, R44, R18, RZ, 0x1c1f ;  /* 0x001c1fff122c7589 */ /* 0x000fe200000e0000 */
[----:B------:R-:W-:-:S02]  /*ee10*/  ISETP.GE.OR P0, PT, R4, R3, P0 ;  /* 0x000000030400720c */ /* 0x000fc40000706670 */
[----:B------:R-:W-:Y:S02]  /*ee20*/  LEA.HI.X R24, R12, UR7, R5, 0x2, P3 ;  /* 0x000000070c187c11 */ /* 0x000fe400098f1405 */
[----:B------:R-:W-:Y:S02]  /*ee30*/  F2FP.F16.F32.PACK_AB R4, R169, R192 ;  /* 0x000000c0a904723e */ /* 0x000fe400000000ff */
[----:B------:R-:W-:Y:S01]  /*ee40*/  F2FP.F16.F32.PACK_AB R5, R52, R48 ;  /* 0x000000303405723e */ /* 0x000fe200000000ff */
[----:B------:R-:W0:Y:S01]  /*ee50*/  SHFL.IDX PT, R45, R24, RZ, 0x1c1f ;  /* 0x001c1fff182d7589 */ /* 0x000e2200000e0000 */
[----:B------:R-:W-:Y:S02]  /*ee60*/  F2FP.F16.F32.PACK_AB R12, R129, R195 ;  /* 0x000000c3810c723e */ /* 0x000fe400000000ff */
[----:B--2---:R-:W-:Y:S01]  /*ee70*/  F2FP.F16.F32.PACK_AB R8, R171, R194 ;  /* 0x000000c2ab08723e */ /* 0x004fe200000000ff */
[----:B------:R-:W-:Y:S01]  /*ee80*/  STSM.16.M88.4 [R22], R4 ;  /* 0x0000000416007844 */ /* 0x000fe20000000200 */
[----:B------:R-:W-:-:S02]  /*ee90*/  F2FP.F16.F32.PACK_AB R9, R68, R64 ;  /* 0x000000404409723e */ /* 0x000fc400000000ff */
[----:B------:R-:W-:Y:S01]  /*eea0*/  F2FP.F16.F32.PACK_AB R10, R125, R124 ;  /* 0x0000007c7d0a723e */ /* 0x000fe200000000ff */
[----:B------:R-:W-:Y:S01]  /*eeb0*/  SHFL.IDX PT, R48, R18, 0x1, 0x1c1f ;  /* 0x003c1f0012307f89 */ /* 0x000fe200000e0000 */
[----:B------:R-:W-:Y:S02]  /*eec0*/  F2FP.F16.F32.PACK_AB R11, R76, R72 ;  /* 0x000000484c0b723e */ /* 0x000fe400000000ff */
[----:B------:R-:W-:Y:S01]  /*eed0*/  F2FP.F16.F32.PACK_AB R13, R84, R80 ;  /* 0x00000050540d723e */ /* 0x000fe200000000ff */
[----:B------:R-:W2:Y:S01]  /*eee0*/  SHFL.IDX PT, R49, R24, 0x1, 0x1c1f ;  /* 0x003c1f0018317f89 */ /* 0x000ea200000e0000 */
[----:B------:R-:W-:Y:S02]  /*eef0*/  F2FP.F16.F32.PACK_AB R14, R133, R132 ;  /* 0x00000084850e723e */ /* 0x000fe400000000ff */
[----:B------:R-:W-:Y:S01]  /*ef00*/  F2FP.F16.F32.PACK_AB R138, R141, R140 ;  /* 0x0000008c8d8a723e */ /* 0x000fe200000000ff */
[----:B------:R-:W-:Y:S01]  /*ef10*/  STSM.16.M88.4 [R158], R8 ;  /* 0x000000089e007844 */ /* 0x000fe20000000200 */
[----:B------:R-:W-:-:S02]  /*ef20*/  F2FP.F16.F32.PACK_AB R139, R162, R128 ;  /* 0x00000080a28b723e */ /* 0x000fc400000000ff */
[----:B------:R-:W-:Y:S01]  /*ef30*/  F2FP.F16.F32.PACK_AB R146, R149, R148 ;  /* 0x000000949592723e */ /* 0x000fe200000000ff */
[----:B------:R-:W-:Y:S01]  /*ef40*/  STSM.16.M88.4 [R159], R12 ;  /* 0x0000000c9f007844 */ /* 0x000fe20000000200 */
[----:B------:R-:W-:-:S03]  /*ef50*/  F2FP.F16.F32.PACK_AB R147, R167, R165 ;  /* 0x000000a5a793723e */ /* 0x000fc600000000ff */
[----:B------:R-:W-:Y:S04]  /*ef60*/  STSM.16.M88.4 [R160], R136 ;  /* 0x00000088a0007844 */ /* 0x000fe80000000200 */
[----:B------:R-:W-:Y:S01]  /*ef70*/  STSM.16.M88.4 [R161], R144 ;  /* 0x00000090a1007844 */ /* 0x000fe20000000200 */
[----:B------:R-:W-:Y:S01]  /*ef80*/  BAR.SYNC.DEFER_BLOCKING 0x1, 0x100 ;  /* 0x0044000000007b1d */ /* 0x000fe20000010000 */
[----:B------:R-:W-:-:S05]  /*ef90*/  UIMAD UR5, UR10, UR8, URZ ;  /* 0x000000080a0572a4 */ /* 0x000fca000f8e023f */
[----:B0-----:R0:W-:Y:S04]  /*efa0*/  @!P1 ST.E desc[UR36][R44.64], R0 ;  /* 0x000000002c009985 */ /* 0x0011e8000c101924 */
[----:B--2---:R2:W-:Y:S04]  /*efb0*/  @!P0 ST.E desc[UR36][R48.64], R2 ;  /* 0x0000000230008985 */ /* 0x0045e8000c101924 */
[----:B------:R3:W5:Y:S01]  /*efc0*/  LD.E.128 R32, desc[UR36][R16.64] ;  /* 0x0000002410207980 */ /* 0x000762000c101d00 */
[----:B0-----:R-:W-:Y:S01]  /*efd0*/  IMAD R0, R205, 0x20, R208 ;  /* 0x00000020cd007824 */ /* 0x001fe200078e02d0 */
[----:B------:R-:W-:-:S02]  /*efe0*/  UIMAD.WIDE.U32 UR6, UR11, UR8, URZ ;  /* 0x000000080b0672a5 */ /* 0x000fc4000f8e003f */
[----:B------:R0:W5:Y:S01]  /*eff0*/  LD.E.128 R36, desc[UR36][R20.64] ;  /* 0x0000002414247980 */ /* 0x000162000c101d00 */
[----:B---3--:R-:W3:Y:S01]  /*f000*/  @P2 LDC R17, c[0x0][0xbec] ;  /* 0x0002fb00ff112b82 */ /* 0x008ee20000000800 */
[----:B------:R-:W-:Y:S01]  /*f010*/  IADD3 R18, R0, UR60, RZ ;  /* 0x0000003c00127c10 */ /* 0x000fe2000fffe0ff */
[----:B------:R-:W-:Y:S01]  /*f020*/  UIMAD UR5, UR11, UR9, UR5 ;  /* 0x000000090b0572a4 */ /* 0x000fe2000f8e0205 */
[----:B------:R4:W5:Y:S02]  /*f030*/  LD.E.128 R24, desc[UR36][R28.64] ;  /* 0x000000241c187980 */ /* 0x000964000c101d00 */
[----:B------:R-:W-:Y:S01]  /*f040*/  ULDC.64 UR10, c[0x0][0xaf0] ;  /* 0x0002bc00000a7ab9 */ /* 0x000fe20000000a00 */
[----:B------:R-:W-:Y:S01]  /*f050*/  UIADD3 UR7, UR7, UR5, URZ ;  /* 0x0000000507077290 */ /* 0x000fe2000fffe03f */
[----:B------:R-:W5:Y:S01]  /*f060*/  LD.E.128 R100, desc[UR36][R102.64] ;  /* 0x0000002466647980 */ /* 0x000f62000c101d00 */
[----:B------:R-:W-:Y:S01]  /*f070*/  UIMAD UR8, UR12, UR10, URZ ;  /* 0x0000000a0c0872a4 */ /* 0x000fe2000f8e023f */
[----:B0-----:R-:W-:Y:S01]  /*f080*/  IMAD.MOV.U32 R21, RZ, RZ, R18 ;  /* 0x000000ffff157224 */ /* 0x001fe200078e0012 */
[----:B------:R-:W-:Y:S01]  /*f090*/  UIMAD.WIDE.U32 UR6, UR13, UR10, UR6 ;  /* 0x0000000a0d0672a5 */ /* 0x000fe2000f8e0006 */
[----:B------:R4:W5:Y:S01]  /*f0a0*/  LD.E.128 R4, desc[UR36][R104.64] ;  /* 0x0000002468047980 */ /* 0x000962000c101d00 */
[----:B------:R-:W-:-:S03]  /*f0b0*/  UIMAD UR5, UR13, UR11, UR8 ;  /* 0x0000000b0d0572a4 */ /* 0x000fc6000f8e0208 */
[----:B------:R-:W-:Y:S01]  /*f0c0*/  ULDC.64 UR8, c[0x0][0xae0] ;  /* 0x0002b80000087ab9 */ /* 0x000fe20000000a00 */
[----:B------:R-:W-:Y:S01]  /*f0d0*/  UIADD3 UR5, UR7, UR5, URZ ;  /* 0x0000000507057290 */ /* 0x000fe2000fffe03f */
[----:B------:R4:W5:Y:S04]  /*f0e0*/  LD.E.128 R8, desc[UR36][R106.64] ;  /* 0x000000246a087980 */ /* 0x000968000c101d00 */
[----:B------:R4:W5:Y:S01]  /*f0f0*/  LD.E.128 R12, desc[UR36][R108.64] ;  /* 0x000000246c0c7980 */ /* 0x000962000c101d00 */
[----:B---3--:R-:W-:-:S03]  /*f100*/  @P2 IMAD.HI.U32 R0, R18, R17, RZ ;  /* 0x0000001112002227 */ /* 0x008fc600078e00ff */
[----:B------:R4:W5:Y:S02]  /*f110*/  LD.E.128 R40, desc[UR36][R110.64] ;  /* 0x000000246e287980 */ /* 0x000964000c101d00 */
[----:B-1----:R-:W-:Y:S02]  /*f120*/  @P2 SHF.R.U32.HI R21, RZ, R69, R0 ;  /* 0x00000045ff152219 */ /* 0x002fe40000011600 */
[----:B------:R4:W5:Y:S02]  /*f130*/  LD.E.128 R56, desc[UR36][R112.64] ;  /* 0x0000002470387980 */ /* 0x000964000c101d00 */
[--C-:B------:R-:W-:Y:S01]  /*f140*/  SHF.R.S32.HI R0, RZ, 0x1f, R21.reuse ;  /* 0x0000001fff007819 */ /* 0x100fe20000011415 */
[----:B--2---:R-:W-:Y:S01]  /*f150*/  IMAD.MOV R2, RZ, RZ, -R21 ;  /* 0x000000ffff027224 */ /* 0x004fe200078e0a15 */
[----:B------:R4:W5:Y:S01]  /*f160*/  LD.E.128 R44, desc[UR36][R114.64] ;  /* 0x00000024722c7980 */ /* 0x000962000c101d00 */
[----:B------:R-:W-:Y:S02]  /*f170*/  IMAD.U32 R17, RZ, RZ, UR7 ;  /* 0x00000007ff117e24 */ /* 0x000fe4000f8e00ff */
[----:B------:R-:W-:Y:S01]  /*f180*/  IMAD.U32 R16, RZ, RZ, UR6 ;  /* 0x00000006ff107e24 */ /* 0x000fe2000f8e00ff */
[----:B------:R4:W5:Y:S01]  /*f190*/  LD.E.128 R48, desc[UR36][R116.64] ;  /* 0x0000002474307980 */ /* 0x000962000c101d00 */
[----:B------:R-:W-:Y:S01]  /*f1a0*/  IMAD.U32 R17, RZ, RZ, UR5 ;  /* 0x00000005ff117e24 */ /* 0x000fe2000f8e00ff */
[----:B------:R-:W-:Y:S01]  /*f1b0*/  ULDC.64 UR6, c[0x0][0xad8] ;  /* 0x0002b60000067ab9 */ /* 0x000fe20000000a00 */
[----:B------:R-:W-:Y:S01]  /*f1c0*/  IMAD R0, R0, UR8, RZ ;  /* 0x0000000800007c24 */ /* 0x000fe2000f8e02ff */
[----:B------:R4:W5:Y:S01]  /*f1d0*/  LD.E.128 R52, desc[UR36][R118.64] ;  /* 0x0000002476347980 */ /* 0x000962000c101d00 */
[----:B------:R-:W-:-:S02]  /*f1e0*/  IMAD R197, R197, R2, R18 ;  /* 0x00000002c5c57224 */ /* 0x000fc400078e0212 */
[C---:B------:R-:W-:Y:S01]  /*f1f0*/  IMAD R69, R21.reuse, UR9, R0 ;  /* 0x0000000915457c24 */ /* 0x040fe2000f8e0200 */
[----:B------:R4:W5:Y:S01]  /*f200*/  LD.E.128 R64, desc[UR36][R120.64] ;  /* 0x0000002478407980 */ /* 0x000962000c101d00 */
[----:B------:R-:W-:Y:S01]  /*f210*/  IMAD.WIDE.U32 R16, R21, UR8, R16 ;  /* 0x0000000815107c25 */ /* 0x000fe2000f8e0010 */
[----:B------:R-:W-:Y:S02]  /*f220*/  SHF.R.S32.HI R0, RZ, 0x1f, R197 ;  /* 0x0000001fff007819 */ /* 0x000fe400000114c5 */
[----:B------:R4:W5:Y:S04]  /*f230*/  LD.E.128 R60, desc[UR36][R122.64] ;  /* 0x000000247a3c7980 */ /* 0x000968000c101d00 */
[----:B------:R-:W5:Y:S04]  /*f240*/  LD.E.128 R124, desc[UR36][R126.64] ;  /* 0x000000247e7c7980 */ /* 0x000f68000c101d00 */
[----:B------:R-:W5:Y:S01]  /*f250*/  LD.E.128 R28, desc[UR36][R30.64] ;  /* 0x000000241e1c7980 */ /* 0x000f62000c101d00 */
[----:B------:R-:W-:Y:S01]  /*f260*/  @!PT LDS RZ, [RZ] ;  /* 0x00000000fffff984 */ /* 0x000fe20000000800 */
[----:B------:R-:W-:Y:S01]  /*f270*/  @!PT LDS RZ, [RZ] ;  /* 0x00000000fffff984 */ /* 0x000fe20000000800 */
[----:B------:R-:W-:Y:S01]  /*f280*/  @!PT LDS RZ, [RZ] ;  /* 0x00000000fffff984 */ /* 0x000fe20000000800 */
[----:B------:R-:W-:Y:S01]  /*f290*/  @!PT LDS RZ, [RZ] ;  /* 0x00000000fffff984 */ /* 0x000fe20000000800 */
[----:B------:R0:W-:Y:S06]  /*f2a0*/  MEMBAR.ALL.CTA ;  /* 0x0000000000007992 */ /* 0x0001ec0000008000 */
[----:B0-----:R-:W0:Y:S01]  /*f2b0*/  FENCE.VIEW.ASYNC.S ;  /* 0x00000000000073c6 */ /* 0x001e220000000000 */
[----:B------:R-:W-:Y:S01]  /*f2c0*/  IADD3 R17, R17, R69, RZ ;  /* 0x0000004511117210 */ /* 0x000fe20007ffe0ff */
[----:B------:R-:W-:-:S02]  /*f2d0*/  IMAD R2, R0, UR6, RZ ;  /* 0x0000000600027c24 */ /* 0x000fc4000f8e02ff */
[----:B------:R-:W-:Y:S02]  /*f2e0*/  VIADD R22, R208, UR60 ;  /* 0x0000003cd0167c36 */ /* 0x000fe40008000000 */
[C---:B------:R-:W-:Y:S02]  /*f2f0*/  IMAD R21, R197.reuse, UR7, R2 ;  /* 0x00000007c5157c24 */ /* 0x040fe4000f8e0202 */
[----:B------:R-:W-:Y:S01]  /*f300*/  IMAD.WIDE.U32 R16, R197, UR6, R16 ;  /* 0x00000006c5107c25 */ /* 0x000fe2000f8e0010 */
[C---:B------:R-:W-:Y:S01]  /*f310*/  ISETP.GE.AND P2, PT, R22.reuse, R3, PT ;  /* 0x000000031600720c */ /* 0x040fe20003f46270 */
[----:B------:R-:W-:Y:S02]  /*f320*/  ULDC.64 UR6, c[0x0][0xa80] ;  /* 0x0002a00000067ab9 */ /* 0x000fe40000000a00 */
[----:B------:R-:W-:Y:S01]  /*f330*/  VIADD R0, R22, 0x20 ;  /* 0x0000002016007836 */ /* 0x000fe20000000000 */
[----:B------:R-:W-:Y:S01]  /*f340*/  LEA R2, P3, R16, UR6, 0x1 ;  /* 0x0000000610027c11 */ /* 0x000fe2000f8608ff */
[----:B------:R-:W-:-:S02]  /*f350*/  IMAD.IADD R17, R17, 0x1, R21 ;  /* 0x0000000111117824 */ /* 0x000fc400078e0215 */
[----:B------:R-:W-:Y:S01]  /*f360*/  VIADD R196, R196, 0x30820 ;  /* 0x00030820c4c47836 */ /* 0x000fe20000000000 */
[-C--:B------:R-:W-:Y:S01]  /*f370*/  ISETP.GE.AND P1, PT, R0, R3.reuse, PT ;  /* 0x000000030000720c */ /* 0x080fe20003f26270 */
[----:B------:R-:W-:Y:S01]  /*f380*/  VIADD R0, R22, 0x40 ;  /* 0x0000004016007836 */ /* 0x000fe20000000000 */
[----:B------:R-:W-:Y:S02]  /*f390*/  LEA.HI.X R18, R16, UR7, R17, 0x1, P3 ;  /* 0x0000000710127c11 */ /* 0x000fe400098f0c11 */
[----:B------:R-:W-:Y:S01]  /*f3a0*/  PRMT R196, RZ, 0x654, R196 ;  /* 0x00000654ffc47816 */ /* 0x000fe200000000c4 */
[----:B0-----:R4:W0:Y:S01]  /*f3b0*/  SHFL.IDX PT, R70, R2, RZ, 0x181f ;  /* 0x00181fff02467589 */ /* 0x00182200000e0000 */
[----:B------:R-:W-:Y:S01]  /*f3c0*/  ISETP.GE.AND P0, PT, R0, R3, PT ;  /* 0x000000030000720c */ /* 0x000fe20003f06270 */
[----:B------:R-:W-:Y:S01]  /*f3d0*/  BSSY B1, `(.L_x_1073) ;  /* 0x0000015000017945 */ /* 0x000fe20003800000 */
[----:B------:R4:W-:Y:S01]  /*f3e0*/  SYNCS.ARRIVE.TRANS64.RED.A1T0 RZ, [R196+URZ], RZ ;  /* 0x000000ffc4ff79a7 */ /* 0x0009e2000810043f */
[----:B------:R4:W1:Y:S02]  /*f3f0*/  SHFL.IDX PT, R0, R18, RZ, 0x181f ;  /* 0x00181fff12007589 */ /* 0x00086400000e0000 */
        /* <DEDUP_REMOVED lines=18> */
.L_x_1074:
[----:B------:R-:W-:Y:S05]  /*f520*/  BSYNC B1 ;  /* 0x0000000000017941 */ /* 0x000fea0003800000 */
.L_x_1073:
[----:B-1----:R1:W3:Y:S01]  /*f530*/  SHFL.IDX PT, R0, R18, 0x1, 0x181f ;  /* 0x00381f0012007f89 */ /* 0x0022e200000e0000 */
[----:B------:R-:W-:Y:S03]  /*f540*/  BSSY B1, `(.L_x_1075) ;  /* 0x0000014000017945 */ /* 0x000fe60003800000 */
[----:B--2---:R1:W2:Y:S01]  /*f550*/  SHFL.IDX PT, R20, R2, 0x1, 0x181f ;  /* 0x00381f0002147f89 */ /* 0x0042a200000e0000 */
[----:B------:R-:W-:Y:S05]  /*f560*/  @P1 BRA `(.L_x_1076) ;  /* 0x0000000000441947 */ /* 0x000fea0003800000 */
[----:B------:R-:W-:Y:S02]  /*f570*/  ULDC UR5, c[0x0][0xac8] ;  /* 0x0002b20000057ab9 */ /* 0x000fe40000000800 */
[----:B------:R-:W-:Y:S02]  /*f580*/  ISETP.GE.AND P4, PT, R23, UR5, PT ;  /* 0x0000000517007c0c */ /* 0x000fe4000bf86270 */
[----:B------:R-:W-:Y:S02]  /*f590*/  ISETP.GE.AND P3, PT, R203, UR5, PT ;  /* 0x00000005cb007c0c */ /* 0x000fe4000bf66270 */
[----:B------:R-:W-:Y:S02]  /*f5a0*/  ISETP.GE.AND P2, PT, R202, UR5, PT ;  /* 0x00000005ca007c0c */ /* 0x000fe4000bf46270 */
[----:B------:R-:W-:-:S07]  /*f5b0*/  ISETP.GE.AND P1, PT, R204, UR5, PT ;  /* 0x00000005cc007c0c */ /* 0x000fce000bf26270 */
[-C--:B--2--5:R-:W-:Y:S02]  /*f5c0*/  @!P4 LEA R4, P6, R23, R20.reuse, 0x1 ;  /* 0x000000141704c211 */ /* 0x0a4fe400078c08ff */
[----:B------:R-:W-:Y:S02]  /*f5d0*/  @!P3 LEA R6, P5, R203, R20, 0x1 ;  /* 0x00000014cb06b211 */ /* 0x000fe400078a08ff */
[----:B---3--:R-:W-:Y:S02]  /*f5e0*/  @!P4 LEA.HI.X R5, R23, R0, R218, 0x1, P6 ;  /* 0x000000001705c211 */ /* 0x008fe400030f0cda */
        /* <DEDUP_REMOVED lines=9> */
.L_x_1076:
[----:B------:R-:W-:Y:S05]  /*f680*/  BSYNC B1 ;  /* 0x0000000000017941 */ /* 0x000fea0003800000 */
.L_x_1075:
[----:B---3--:R3:W0:Y:S01]  /*f690*/  SHFL.IDX PT, R0, R18, 0x2, 0x181f ;  /* 0x00581f0012007f89 */ /* 0x00862200000e0000 */
[----:B------:R-:W-:Y:S03]  /*f6a0*/  BSSY B1, `(.L_x_1077) ;  /* 0x0000014000017945 */ /* 0x000fe60003800000 */
[----:B--2--5:R3:W2:Y:S01]  /*f6b0*/  SHFL.IDX PT, R10, R2, 0x2, 0x181f ;  /* 0x00581f00020a7f89 */ /* 0x0246a200000e0000 */
[----:B------:R-:W-:Y:S05]  /*f6c0*/  @P0 BRA `(.L_x_1078) ;  /* 0x0000000000440947 */ /* 0x000fea0003800000 */
[----:B------:R-:W-:Y:S02]  /*f6d0*/  ULDC UR5, c[0x0][0xac8] ;  /* 0x0002b20000057ab9 */ /* 0x000fe40000000800 */
[----:B------:R-:W-:Y:S02]  /*f6e0*/  ISETP.GE.AND P3, PT, R23, UR5, PT ;  /* 0x0000000517007c0c */ /* 0x000fe4000bf66270 */
[----:B------:R-:W-:Y:S02]  /*f6f0*/  ISETP.GE.AND P2, PT, R203, UR5, PT ;  /* 0x00000005cb007c0c */ /* 0x000fe4000bf46270 */
[----:B------:R-:W-:Y:S02]  /*f700*/  ISETP.GE.AND P1, PT, R202, UR5, PT ;  /* 0x00000005ca007c0c */ /* 0x000fe4000bf26270 */
[----:B------:R-:W-:-:S07]  /*f710*/  ISETP.GE.AND P0, PT, R204, UR5, PT ;  /* 0x00000005cc007c0c */ /* 0x000fce000bf06270 */
[-C--:B--2---:R-:W-:Y:S02]  /*f720*/  @!P3 LEA R4, P6, R23, R10.reuse, 0x1 ;  /* 0x0000000a1704b211 */ /* 0x084fe400078c08ff */
        /* <DEDUP_REMOVED lines=11> */
.L_x_1078:
[----:B------:R-:W-:Y:S05]  /*f7e0*/  BSYNC B1 ;  /* 0x0000000000017941 */ /* 0x000fea0003800000 */
.L_x_1077:
[----:B0-----:R-:W-:Y:S01]  /*f7f0*/  VIADD R0, R22, 0x60 ;  /* 0x0000006016007836 */ /* 0x001fe20000000000 */
[----:B-1-34-:R-:W0:Y:S04]  /*f800*/  SHFL.IDX PT, R18, R18, 0x3, 0x181f ;  /* 0x00781f0012127f89 */ /* 0x01ae2800000e0000 */
[----:B------:R-:W-:Y:S01]  /*f810*/  ISETP.GE.AND P0, PT, R0, R3, PT ;  /* 0x000000030000720c */ /* 0x000fe20003f06270 */
[----:B------:R1:W3:-:S12]  /*f820*/  SHFL.IDX PT, R8, R2, 0x3, 0x181f ;  /* 0x00781f0002087f89 */ /* 0x0002d800000e0000 */
[----:B-1----:R-:W-:Y:S05]  /*f830*/  @P0 BRA `(.L_x_1079) ;  /* 0x0000000c00380947 */ /* 0x002fea0003800000 */
[----:B------:R-:W-:Y:S02]  /*f840*/  ULDC UR5, c[0x0][0xac8] ;  /* 0x0002b20000057ab9 */ /* 0x000fe40000000800 */
[----:B------:R-:W-:Y:S02]  /*f850*/  ISETP.GE.AND P3, PT, R23, UR5, PT ;  /* 0x0000000517007c0c */ /* 0x000fe4000bf66270 */
[----:B------:R-:W-:Y:S02]  /*f860*/  ISETP.GE.AND P4, PT, R203, UR5, PT ;  /* 0x00000005cb007c0c */ /* 0x000fe4000bf86270 */
[----:B------:R-:W-:-:S09]  /*f870*/  ISETP.GE.AND P5, PT, R202, UR5, PT ;  /* 0x00000005ca007c0c */ /* 0x000fd2000bfa6270 */
[-C--:B---3--:R-:W-:Y:S02]  /*f880*/  @!P3 LEA R2, P0, R23, R8.reuse, 0x1 ;  /* 0x000000081702b211 */ /* 0x088fe400078008ff */
        /* <DEDUP_REMOVED lines=10> */
[----:B-1----:R-:W-:-:S04]  /*f930*/  LEA R2, P0, R204, R8, 0x1 ;  /* 0x00000008cc027211 */ /* 0x002fc800078008ff */
[----:B------:R-:W-:-:S05]  /*f940*/  LEA.HI.X R3, R204, R18, R215, 0x1, P0 ;  /* 0x00000012cc037211 */ /* 0x000fca00000f0cd7 */
[----:B------:R4:W-:Y:S01]  /*f950*/  ST.E.128 desc[UR36][R2.64], R28 ;  /* 0x0000001c02007985 */ /* 0x0009e2000c101d24 */
[----:B------:R-:W-:Y:S05]  /*f960*/  BRA `(.L_x_1079) ;  /* 0x0000000800ec7947 */ /* 0x000fea0003800000 */
.L_x_1072:
[----:B------:R-:W0:Y:S01]  /*f970*/  LDC R8, c[0x0][0xbe8] ;  /* 0x0002fa00ff087b82 */ /* 0x000e220000000800 */
[----:B------:R-:W-:Y:S01]  /*f980*/  R2UR UR6, R206 ;  /* 0x00000000ce0672ca */ /* 0x000fe200000e0000 */
[----:B------:R-:W-:Y:S01]  /*f990*/  BSSY B1, `(.L_x_1080) ;  /* 0x0000034000017945 */ /* 0x000fe20003800000 */
[----:B------:R-:W-:Y:S01]  /*f9a0*/  R2UR UR5, R207 ;  /* 0x00000000cf0572ca */ /* 0x000fe200000e0000 */
[----:B------:R-:W-:Y:S01]  /*f9b0*/  IMAD R6, R205, 0x20, R208 ;  /* 0x00000020cd067824 */ /* 0x000fe200078e02d0 */
[----:B------:R-:W-:-:S09]  /*f9c0*/  ISETP.GE.AND P0, PT, R219, 0x80, PT ;  /* 0x00000080db00780c */ /* 0x000fd20003f06270 */
[----:B------:R-:W-:Y:S02]  /*f9d0*/  USHF.R.S32.HI UR8, URZ, 0x1f, UR6 ;  /* 0x0000001f3f087899 */ /* 0x000fe40008011406 */
[----:B------:R-:W-:Y:S01]  /*f9e0*/  USHF.R.S32.HI UR9, URZ, 0x1f, UR5 ;  /* 0x0000001f3f097899 */ /* 0x000fe20008011405 */
[----:B0-----:R-:W-:-:S13]  /*f9f0*/  ISETP.NE.AND P1, PT, R8, 0x1, PT ;  /* 0x000000010800780c */ /* 0x001fda0003f25270 */
[----:B------:R-:W0:Y:S08]  /*fa00*/  @P1 LDC R9, c[0x0][0xbec] ;  /* 0x0002fb00ff091b82 */ /* 0x000e300000000800 */
[----:B------:R-:W1:Y:S01]  /*fa10*/  @P1 LDC R11, c[0x0][0xbf0] ;  /* 0x0002fc00ff0b1b82 */ /* 0x000e620000000800 */
[----:B------:R-:W-:Y:S05]  /*fa20*/  @P0 BRA `(.L_x_1081) ;  /* 0x0000000000a80947 */ /* 0x000fea0003800000 */
[----:B------:R-:W2:Y:S01]  /*fa30*/  S2R R4, SR_TID.X ;  /* 0x0000000000047919 */ /* 0x000ea20000002100 */
[----:B------:R-:W3:Y:S01]  /*fa40*/  LDC R3, c[0x0][0xbe8] ;  /* 0x0002fa00ff037b82 */ /* 0x000ee20000000800 */
[----:B------:R-:W-:Y:S01]  /*fa50*/  MOV R7, UR60 ;  /* 0x0000003c00077c02 */ /* 0x000fe20008000f00 */
[----:B------:R-:W-:Y:S02]  /*fa60*/  ULDC UR5, c[0x0][0xa88] ;  /* 0x0002a20000057ab9 */ /* 0x000fe40000000800 */
[----:B---3--:R-:W-:Y:S01]  /*fa70*/  IMAD R5, R3, UR5, RZ ;  /* 0x0000000503057c24 */ /* 0x008fe2000f8e02ff */
[----:B--2---:R-:W-:-:S04]  /*fa80*/  IADD3 R4, R7, -0x80, R4 ;  /* 0xffffff8007047810 */ /* 0x004fc80007ffe004 */
[----:B------:R-:W-:-:S13]  /*fa90*/  ISETP.GE.AND P0, PT, R4, R5, PT ;  /* 0x000000050400720c */ /* 0x000fda0003f06270 */
[----:B------:R-:W-:Y:S05]  /*faa0*/  @P0 BRA `(.L_x_1081) ;  /* 0x0000000000880947 */ /* 0x000fea0003800000 */
[----:B------:R-:W-:Y:S01]  /*fab0*/  ISETP.NE.AND P0, PT, R3, 0x1, PT ;  /* 0x000000010300780c */ /* 0x000fe20003f05270 */
[----:B------:R-:W-:Y:S01]  /*fac0*/  ULDC.64 UR10, c[0x0][0xb90] ;  /* 0x0002e400000a7ab9 */ /* 0x000fe20000000a00 */
[----:B------:R-:W-:Y:S01]  /*fad0*/  R2UR UR13, R206 ;  /* 0x00000000ce0d72ca */ /* 0x000fe200000e0000 */
[----:B------:R-:W-:Y:S01]  /*fae0*/  UIMAD UR5, UR8, UR10, URZ ;  /* 0x0000000a080572a4 */ /* 0x000fe2000f8e023f */
[----:B------:R-:W-:Y:S01]  /*faf0*/  R2UR UR12, R207 ;  /* 0x00000000cf0c72ca */ /* 0x000fe200000e0000 */
[----:B------:R-:W-:-:S08]  /*fb00*/  IMAD.MOV.U32 R2, RZ, RZ, R4 ;  /* 0x000000ffff027224 */ /* 0x000fd000078e0004 */
[----:B------:R-:W2:Y:S02]  /*fb10*/  @P0 LDC R5, c[0x0][0xbec] ;  /* 0x0002fb00ff050b82 */ /* 0x000ea40000000800 */
[----:B------:R-:W-:Y:S02]  /*fb20*/  UIMAD.WIDE.U32 UR6, UR13, UR10, URZ ;  /* 0x0000000a0d0672a5 */ /* 0x000fe4000f8e003f */
[----:B------:R-:W-:-:S03]  /*fb30*/  UIMAD UR5, UR13, UR11, UR5 ;  /* 0x0000000b0d0572a4 */ /* 0x000fc6000f8e0205 */
[----:B------:R-:W-:Y:S01]  /*fb40*/  ULDC.64 UR10, c[0x0][0xb98] ;  /* 0x0002e600000a7ab9 */ /* 0x000fe20000000a00 */
[----:B------:R-:W3:Y:S01]  /*fb50*/  @P0 LDC R7, c[0x0][0xbf0] ;  /* 0x0002fc00ff070b82 */ /* 0x000ee20000000800 */
[----:B------:R-:W-:Y:S02]  /*fb60*/  UIADD3 UR7, UR7, UR5, URZ ;  /* 0x0000000507077290 */ /* 0x000fe4000fffe03f */
[----:B------:R-:W-:Y:S02]  /*fb70*/  UIMAD UR5, UR9, UR10, URZ ;  /* 0x0000000a090572a4 */ /* 0x000fe4000f8e023f */
[----:B------:R-:W-:Y:S02]  /*fb80*/  UIMAD.WIDE.U32 UR6, UR12, UR10, UR6 ;  /* 0x0000000a0c0672a5 */ /* 0x000fe4000f8e0006 */
[----:B------:R-:W-:-:S03]  /*fb90*/  UIMAD UR5, UR12, UR11, UR5 ;  /* 0x0000000b0c0572a4 */ /* 0x000fc6000f8e0205 */
[----:B------:R-:W-:Y:S01]  /*fba0*/  ULDC.64 UR10, c[0x0][0xb88] ;  /* 0x0002e200000a7ab9 */ /* 0x000fe20000000a00 */
[----:B--2---:R-:W-:-:S05]  /*fbb0*/  @P0 IMAD.HI.U32 R0, R4, R5, RZ ;  /* 0x0000000504000227 */ /* 0x004fca00078e00ff */
[----:B---3--:R-:W-:-:S05]  /*fbc0*/  @P0 SHF.R.U32.HI R2, RZ, R7, R0 ;  /* 0x00000007ff020219 */ /* 0x008fca0000011600 */
[----:B------:R-:W-:-:S04]  /*fbd0*/  IMAD.MOV R5, RZ, RZ, -R2 ;  /* 0x000000ffff057224 */ /* 0x000fc800078e0a02 */
[----:B------:R-:W-:Y:S01]  /*fbe0*/  IMAD R5, R3, R5, R4 ;  /* 0x0000000503057224 */ /* 0x000fe200078e0204 */
[----:B------:R-:W-:Y:S01]  /*fbf0*/  SHF.R.S32.HI R3, RZ, 0x1f, R2 ;  /* 0x0000001fff037819 */ /* 0x000fe20000011402 */
[----:B------:R-:W-:Y:S01]  /*fc00*/  IMAD.U32 R4, RZ, RZ, UR5 ;  /* 0x00000005ff047e24 */ /* 0x000fe2000f8e00ff */
[----:B------:R-:W-:Y:S02]  /*fc10*/  IADD3 R2, P0, R2, UR6, RZ ;  /* 0x0000000602027c10 */ /* 0x000fe4000ff1e0ff */
[----:B------:R-:W-:Y:S02]  /*fc20*/  SHF.R.S32.HI R0, RZ, 0x1f, R5 ;  /* 0x0000001fff007819 */ /* 0x000fe40000011405 */
[----:B------:R-:W-:Y:S01]  /*fc30*/  IADD3.X R3, R3, UR7, R4, P0, !PT ;  /* 0x0000000703037c10 */ /* 0x000fe200087fe404 */
[----:B------:R-:W-:Y:S02]  /*fc40*/  ULDC.64 UR6, c[0x0][0xb50] ;  /* 0x0002d40000067ab9 */ /* 0x000fe40000000a00 */
[----:B------:R-:W-:-:S02]  /*fc50*/  IMAD R0, R0, UR10, RZ ;  /* 0x0000000a00007c24 */ /* 0x000fc4000f8e02ff */
[----:B------:R-:W-:-:S04]  /*fc60*/  IMAD.WIDE.U32 R2, R5, UR10, R2 ;  /* 0x0000000a05027c25 */ /* 0x000fc8000f8e0002 */
[----:B------:R-:W-:Y:S01]  /*fc70*/  IMAD R7, R5, UR11, R0 ;  /* 0x0000000b05077c24 */ /* 0x000fe2000f8e0200 */
[----:B------:R-:W-:-:S03]  /*fc80*/  LEA R4, P0, R2, UR6, 0x2 ;  /* 0x0000000602047c11 */ /* 0x000fc6000f8010ff */
[----:B------:R-:W-:-:S05]  /*fc90*/  IMAD.IADD R3, R3, 0x1, R7 ;  /* 0x0000000103037824 */ /* 0x000fca00078e0207 */
[----:B------:R-:W-:Y:S01]  /*fca0*/  LEA.HI.X R5, R2, UR7, R3, 0x2, P0 ;  /* 0x0000000702057c11 */ /* 0x000fe200080f1403 */
[----:B------:R-:W-:-:S05]  /*fcb0*/  IMAD.MOV.U32 R3, RZ, RZ, -0x800000 ;  /* 0xff800000ff037424 */ /* 0x000fca00078e00ff */
[----:B------:R2:W-:Y:S02]  /*fcc0*/  STG.E desc[UR36][R4.64], R3 ;  /* 0x0000000304007986 */ /* 0x0005e4000c101924 */
.L_x_1081:
[----:B------:R-:W-:Y:S05]  /*fcd0*/  BSYNC B1 ;  /* 0x0000000000017941 */ /* 0x000fea0003800000 */
.L_x_1080:
[----:B------:R-:W-:Y:S01]  /*fce0*/  R2UR UR13, R206 ;  /* 0x00000000ce0d72ca */ /* 0x000fe200000e0000 */
[----:B------:R-:W-:Y:S01]  /*fcf0*/  ULDC.64 UR10, c[0x0][0xae8] ;  /* 0x0002ba00000a7ab9 */ /* 0x000fe20000000a00 */
[----:B------:R-:W-:Y:S01]  /*fd00*/  R2UR UR12, R207 ;  /* 0x00000000cf0c72ca */ /* 0x000fe200000e0000 */
[----:B------:R-:W-:Y:S01]  /*fd10*/  UIMAD UR5, UR8, UR10, URZ ;  /* 0x0000000a080572a4 */ /* 0x000fe2000f8e023f */
[----:B------:R-:W-:Y:S01]  /*fd20*/  VIADD R6, R6, UR60 ;  /* 0x0000003c06067c36 */ /* 0x000fe20008000000 */
[----:B------:R-:W-:Y:S03]  /*fd30*/  BSSY B1, `(.L_x_1082) ;  /* 0x000003c000017945 */ /* 0x000fe60003800000 */
[----:B0-----:R-:W-:Y:S01]  /*fd40*/  @P1 IMAD.HI.U32 R0, R6, R9, RZ ;  /* 0x0000000906001227 */ /* 0x001fe200078e00ff */
[----:B--2---:R-:W-:-:S04]  /*fd50*/  MOV R5, R6 ;  /* 0x0000000600057202 */ /* 0x004fc80000000f00 */
[----:B------:R-:W-:Y:S01]  /*fd60*/  UIMAD.WIDE.U32 UR6, UR13, UR10, URZ ;  /* 0x0000000a0d0672a5 */ /* 0x000fe2000f8e003f */
[----:B-1----:R-:W-:Y:S01]  /*fd70*/  @P1 SHF.R.U32.HI R5, RZ, R11, R0 ;  /* 0x0000000bff051219 */ /* 0x002fe20000011600 */
[----:B------:R-:W-:-:S03]  /*fd80*/  UIMAD UR5, UR13, UR11, UR5 ;  /* 0x0000000b0d0572a4 */ /* 0x000fc6000f8e0205 */
[----:B------:R-:W-:Y:S01]  /*fd90*/  ULDC.64 UR10, c[0x0][0xaf0] ;  /* 0x0002bc00000a7ab9 */ /* 0x000fe20000000a00 */
[----:B------:R-:W-:Y:S01]  /*fda0*/  UIADD3 UR7, UR7, UR5, URZ ;  /* 0x0000000507077290 */ /* 0x000fe2000fffe03f */
[--C-:B------:R-:W-:Y:S01]  /*fdb0*/  SHF.R.S32.HI R0, RZ, 0x1f, R5.reuse ;  /* 0x0000001fff007819 */ /* 0x100fe20000011405 */
[----:B------:R-:W-:Y:S01]  /*fdc0*/  UIMAD UR5, UR9, UR10, URZ ;  /* 0x0000000a090572a4 */ /* 0x000fe2000f8e023f */
[----:B------:R-:W-:Y:S01]  /*fdd0*/  IMAD.MOV R7, RZ, RZ, -R5 ;  /* 0x000000ffff077224 */ /* 0x000fe200078e0a05 */
[----:B------:R-:W-:Y:S02]  /*fde0*/  UIMAD.WIDE.U32 UR6, UR12, UR10, UR6 ;  /* 0x0000000a0c0672a5 */ /* 0x000fe4000f8e0006 */
[----:B------:R-:W-:Y:S01]  /*fdf0*/  UIMAD UR5, UR12, UR11, UR5 ;  /* 0x0000000b0c0572a4 */ /* 0x000fe2000f8e0205 */
[----:B------:R-:W-:Y:S01]  /*fe00*/  IMAD R7, R8, R7, R6 ;  /* 0x0000000708077224 */ /* 0x000fe200078e0206 */
[----:B------:R-:W-:Y:S01]  /*fe10*/  ULDC.64 UR8, c[0x0][0xae0] ;  /* 0x0002b80000087ab9 */ /* 0x000fe20000000a00 */
[----:B------:R-:W-:Y:S01]  /*fe20*/  VIADD R6, R208, UR60 ;  /* 0x0000003cd0067c36 */ /* 0x000fe20008000000 */
[----:B------:R-:W-:Y:S01]  /*fe30*/  UIADD3 UR5, UR7, UR5, URZ ;  /* 0x0000000507057290 */ /* 0x000fe2000fffe03f */
[----:B------:R-:W-:-:S02]  /*fe40*/  IMAD R0, R0, UR8, RZ ;  /* 0x0000000800007c24 */ /* 0x000fc4000f8e02ff */
[----:B------:R-:W-:Y:S02]  /*fe50*/  IMAD.U32 R3, RZ, RZ, UR7 ;  /* 0x00000007ff037e24 */ /* 0x000fe4000f8e00ff */
[----:B------:R-:W-:Y:S01]  /*fe60*/  IMAD.U32 R2, RZ, RZ, UR6 ;  /* 0x00000006ff027e24 */ /* 0x000fe2000f8e00ff */
[----:B------:R-:W-:Y:S01]  /*fe70*/  ULDC.64 UR6, c[0x0][0xad8] ;  /* 0x0002b60000067ab9 */ /* 0x000fe20000000a00 */
[----:B------:R-:W-:Y:S01]  /*fe80*/  IMAD.U32 R3, RZ, RZ, UR5 ;  /* 0x00000005ff037e24 */ /* 0x000fe2000f8e00ff */
[----:B------:R-:W-:Y:S01]  /*fe90*/  ULDC UR5, c[0x0][0xa88] ;  /* 0x0002a20000057ab9 */ /* 0x000fe20000000800 */
[C---:B------:R-:W-:Y:S01]  /*fea0*/  IMAD R9, R5.reuse, UR9, R0 ;  /* 0x0000000905097c24 */ /* 0x040fe2000f8e0200 */
[----:B------:R-:W-:Y:S01]  /*feb0*/  SHF.R.S32.HI R0, RZ, 0x1f, R7 ;  /* 0x0000001fff007819 */ /* 0x000fe20000011407 */
[----:B------:R-:W-:-:S04]  /*fec0*/  IMAD.WIDE.U32 R2, R5, UR8, R2 ;  /* 0x0000000805027c25 */ /* 0x000fc8000f8e0002 */
[----:B------:R-:W-:Y:S02]  /*fed0*/  IMAD.IADD R3, R3, 0x1, R9 ;  /* 0x0000000103037824 */ /* 0x000fe400078e0209 */
[----:B------:R-:W-:Y:S01]  /*fee0*/  IMAD R4, R0, UR6, RZ ;  /* 0x0000000600047c24 */ /* 0x000fe2000f8e02ff */
[----:B------:R-:W-:Y:S01]  /*fef0*/  IADD3 R0, R6, 0x20, RZ ;  /* 0x0000002006007810 */ /* 0x000fe20007ffe0ff */
[----:B------:R-:W-:Y:S02]  /*ff00*/  IMAD R9, R8, UR5, RZ ;  /* 0x0000000508097c24 */ /* 0x000fe4000f8e02ff */
[C---:B------:R-:W-:Y:S02]  /*ff10*/  IMAD R5, R7.reuse, UR7, R4 ;  /* 0x0000000707057c24 */ /* 0x040fe4000f8e0204 */
[----:B------:R-:W-:Y:S01]  /*ff20*/  IMAD.WIDE.U32 R2, R7, UR6, R2 ;  /* 0x0000000607027c25 */ /* 0x000fe2000f8e0002 */
[-C--:B------:R-:W-:Y:S01]  /*ff30*/  ISETP.GE.AND P2, PT, R6, R9.reuse, PT ;  /* 0x000000090600720c */ /* 0x080fe20003f46270 */
[----:B------:R-:W-:Y:S01]  /*ff40*/  ULDC.64 UR6, c[0x0][0xa80] ;  /* 0x0002a00000067ab9 */ /* 0x000fe20000000a00 */
[----:B------:R-:W-:Y:S01]  /*ff50*/  ISETP.GE.AND P1, PT, R0, R9, PT ;  /* 0x000000090000720c */ /* 0x000fe20003f26270 */
[----:B------:R-:W-:Y:S01]  /*ff60*/  IMAD.IADD R3, R3, 0x1, R5 ;  /* 0x0000000103037824 */ /* 0x000fe200078e0205 */
[----:B------:R-:W-:Y:S01]  /*ff70*/  LEA R4, P3, R2, UR6, 0x1 ;  /* 0x0000000602047c11 */ /* 0x000fe2000f8608ff */
[----:B------:R-:W-:-:S03]  /*ff80*/  VIADD R0, R6, 0x40 ;  /* 0x0000004006007836 */ /* 0x000fc60000000000 */
[----:B------:R-:W-:Y:S02]  /*ff90*/  LEA.HI.X R5, R2, UR7, R3, 0x1, P3 ;  /* 0x0000000702057c11 */ /* 0x000fe400098f0c03 */
[----:B------:R-:W-:Y:S01]  /*ffa0*/  ISETP.GE.AND P0, PT, R0, R9, PT ;  /* 0x000000090000720c */ /* 0x000fe20003f06270 */
[----:B------:R0:W1:Y:S04]  /*ffb0*/  SHFL.IDX PT, R2, R4, RZ, 0x181f ;  /* 0x00181fff04027589 */ /* 0x00006800000e0000 */
[----:B------:R0:W2:Y:S01]  /*ffc0*/  SHFL.IDX PT, R0, R5, RZ, 0x181f ;  /* 0x00181fff05007589 */ /* 0x0000a200000e0000 */
[----:B------:R-:W-:Y:S07]  /*ffd0*/  @P2 BRA `(.L_x_1083) ;  /* 0x0000000000442947 */ /* 0x000fee0003800000 */
        /* <DEDUP_REMOVED lines=17> */
.L_x_1083:
[----:B------:R-:W-:Y:S05]  /*100f0*/  BSYNC B1 ;  /* 0x0000000000017941 */ /* 0x000fea0003800000 */
.L_x_1082:
        /* <DEDUP_REMOVED lines=21> */
.L_x_1085:
[----:B------:R-:W-:Y:S05]  /*10250*/  BSYNC B1 ;  /* 0x0000000000017941 */ /* 0x000fea0003800000 */
.L_x_1084:
        /* <DEDUP_REMOVED lines=21> */
.L_x_1087:
[----:B------:R-:W-:Y:S05]  /*103b0*/  BSYNC B1 ;  /* 0x0000000000017941 */ /* 0x000fea0003800000 */
.L_x_1086:
[----:B0-----:R-:W-:Y:S01]  /*103c0*/  VIADD R0, R6, 0x60 ;  /* 0x0000006006007836 */ /* 0x001fe20000000000 */
[----:B--2-4-:R-:W0:Y:S04]  /*103d0*/  SHFL.IDX PT, R5, R5, 0x3, 0x181f ;  /* 0x00781f0005057f89 */ /* 0x014e2800000e0000 */
[----:B------:R-:W-:Y:S01]  /*103e0*/  ISETP.GE.AND P0, PT, R0, R9, PT ;  /* 0x000000090000720c */ /* 0x000fe20003f06270 */
[----:B-1-3--:R1:W2:-:S12]  /*103f0*/  SHFL.IDX PT, R2, R4, 0x3, 0x181f ;  /* 0x00781f0004027f89 */ /* 0x00a29800000e0000 */
[----:B-1----:R-:W-:Y:S05]  /*10400*/  @P0 BRA `(.L_x_1079) ;  /* 0x0000000000440947 */ /* 0x002fea0003800000 */
[----:B------:R-:W-:Y:S02]  /*10410*/  ULDC UR5, c[0x0][0xac8] ;  /* 0x0002b20000057ab9 */ /* 0x000fe40000000800 */
        /* <DEDUP_REMOVED lines=16> */
.L_x_1079:
[----:B------:R-:W-:Y:S05]  /*10520*/  BSYNC B0 ;  /* 0x0000000000007941 */ /* 0x000fea0003800000 */
.L_x_1071:
[----:B------:R-:W-:Y:S02]  /*10530*/  ULDC UR5, c[0x0][0xc38] ;  /* 0x00030e0000057ab9 */ /* 0x000fe40000000800 */
[----:B------:R-:W-:-:S06]  /*10540*/  UISETP.GE.AND UP0, UPT, UR4, UR5, UPT ;  /* 0x000000050400728c */ /* 0x000fcc000bf06270 */
[----:B------:R-:W-:-:S13]  /*10550*/  PLOP3.LUT P0, PT, PT, PT, UP0, 0x80, 0x0 ;  /* 0x000000000000781c */ /* 0x000fda0003f0f008 */
[----:B------:R-:W-:Y:S05]  /*10560*/  @!P0 BRA `(.L_x_1088) ;  /* 0xffffff0400f08947 */ /* 0x000fea000383ffff */
[----:B------:R-:W-:Y:S05]  /*10570*/  EXIT ;  /* 0x000000000000794d */ /* 0x000fea0003800000 */
.L_x_982:
[----:B------:R-:W-:-:S08]  /*10580*/  NOP ;  /* 0x0000000000007918 */ /* 0x000fd00000000000 */
[----:B0-----:R-:W0:-:S00]  /*10590*/  USETMAXREG.DEALLOC.CTAPOOL 0x28 ;  /* 0x00000028000079c8 */ /* 0x001e0000080e0500 */
[----:B0-----:R-:W-:-:S06]  /*105a0*/  LOP3.LUT R0, R0, 0x3, RZ, 0xc0, !PT ;  /* 0x0000000300007812 */ /* 0x001fcc00078ec0ff */
[----:B------:R-:W0:Y:S01]  /*105b0*/  S2UR UR10, SR_CTAID.X ;  /* 0x00000000000a79c3 */ /* 0x000e220000002500 */
[----:B------:R-:W-:Y:S01]  /*105c0*/  LOP3.LUT R16, R16, 0xffff7fff, RZ, 0xc0, !PT ;  /* 0xffff7fff10107812 */ /* 0x000fe200078ec0ff */
[----:B------:R-:W-:Y:S01]  /*105d0*/  STL [R1], RZ ;  /* 0x000000ff01007387 */ /* 0x000fe20000100800 */
[----:B------:R-:W-:Y:S02]  /*105e0*/  IMAD.MOV.U32 R23, RZ, RZ, RZ ;  /* 0x000000ffff177224 */ /* 0x000fe400078e00ff */
[----:B------:R-:W-:Y:S01]  /*105f0*/  IMAD.MOV.U32 R25, RZ, RZ, 0x1 ;  /* 0x00000001ff197424 */ /* 0x000fe200078e00ff */
[----:B------:R1:W2:Y:S02]  /*10600*/  SHFL.IDX PT, R2, R0, RZ, 0x1f ;  /* 0x00001fff00027589 */ /* 0x0002a400000e0000 */
[----:B-1----:R-:W0:Y:S01]  /*10610*/  LDC R0, c[0x0][0xc38] ;  /* 0x00030e00ff007b82 */ /* 0x002e220000000800 */
[----:B--2---:R-:W-:-:S13]  /*10620*/  ISETP.NE.AND P0, PT, R2, RZ, PT ;  /* 0x000000ff0200720c */ /* 0x004fda0003f05270 */
[----:B------:R-:W-:Y:S01]  /*10630*/  @P0 LOP3.LUT R16, R16, 0x8000, RZ, 0xfc, !PT ;  /* 0x0000800010100812 */ /* 0x000fe200078efcff */
[----:B------:R-:W-:Y:S06]  /*10640*/  @P0 BAR.ARV 0x4, 0x180 ;  /* 0x0106000000000b1d */ /* 0x000fec0000002000 */
[----:B0-----:R-:W-:-:S13]  /*10650*/  ISETP.LE.AND P0, PT, R0, UR10, PT ;  /* 0x0000000a00007c0c */ /* 0x001fda000bf03270 */
[----:B------:R-:W-:Y:S05]  /*10660*/  @P0 BRA `(.L_x_1089) ;  /* 0x0000003c00e40947 */ /* 0x000fea0003800000 */
[----:B------:R-:W2:Y:S01]  /*10670*/  LDL R3, [R1+0x4] ;  /* 0x0000040001037983 */ /* 0x000ea20000100800 */
[C---:B------:R-:W-:Y:S01]  /*10680*/  IMAD.SHL.U32 R30, R5.reuse, 0x8, RZ ;  /* 0x00000008051e7824 */ /* 0x040fe200078e00ff */
[----:B------:R-:W-:Y:S01]  /*10690*/  ULDC.64 UR6, c[0x0][0x2f0] ;  /* 0x0000bc0000067ab9 */ /* 0x000fe20000000a00 */
[----:B------:R-:W-:Y:S01]  /*106a0*/  ULDC UR9, c[0x0][0x2b8] ;  /* 0x0000ae0000097ab9 */ /* 0x000fe20000000800 */
[----:B------:R-:W-:Y:S01]  /*106b0*/  LOP3.LUT R16, R16, 0xfffffff7, RZ, 0xc0, !PT ;  /* 0xfffffff710107812 */ /* 0x000fe200078ec0ff */
[----:B------:R-:W0:Y:S01]  /*106c0*/  S2UR UR8, SR_CgaCtaId ;  /* 0x00000000000879c3 */ /* 0x000e220000008800 */
[C---:B------:R-:W-:Y:S01]  /*106d0*/  LOP3.LUT R0, R30.reuse, 0x1f8, RZ, 0xc0, !PT ;  /* 0x000001f81e007812 */ /* 0x040fe200078ec0ff */
[----:B------:R-:W-:Y:S01]  /*106e0*/  ULDC.64 UR4, c[0x0][0x418] ;  /* 0x0001060000047ab9 */ /* 0x000fe20000000a00 */
[----:B------:R-:W-:Y:S01]  /*106f0*/  LOP3.LUT R37, R30, 0x38, RZ, 0xc0, !PT ;  /* 0x000000381e257812 */ /* 0x000fe200078ec0ff */
[----:B------:R-:W-:Y:S01]  /*10700*/  UISETP.NE.U32.AND UP0, UPT, UR4, URZ, UPT ;  /* 0x0000003f0400728c */ /* 0x000fe2000bf05070 */
[----:B------:R-:W-:Y:S01]  /*10710*/  LOP3.LUT R2, R5, 0x7f, RZ, 0xc0, !PT ;  /* 0x0000007f05027812 */ /* 0x000fe200078ec0ff */
[----:B------:R1:W-:Y:S01]  /*10720*/  STL [R1], RZ ;  /* 0x000000ff01007387 */ /* 0x0003e20000100800 */
[----:B------:R-:W-:Y:S01]  /*10730*/  ULDC UR4, c[0x0][0x424] ;  /* 0x0001090000047ab9 */ /* 0x000fe20000000800 */
[----:B------:R-:W-:Y:S01]  /*10740*/  UISETP.NE.AND.EX UP0, UPT, UR5, URZ, UPT, UP0 ;  /* 0x0000003f0500728c */ /* 0x000fe2000bf05300 */
[----:B------:R-:W-:Y:S01]  /*10750*/  SHF.R.U32.HI R36, RZ, 0x3, R2 ;  /* 0x00000003ff247819 */ /* 0x000fe20000011602 */
[----:B------:R-:W-:Y:S01]  /*10760*/  ULDC UR40, c[0x0][0x288] ;  /* 0x0000a20000287ab9 */ /* 0x000fe20000000800 */
[----:B------:R-:W-:Y:S01]  /*10770*/  UMOV UR5, 0x400 ;  /* 0x0000040000057882 */ /* 0x000fe20000000000 */
[----:B------:R-:W-:Y:S01]  /*10780*/  USEL UR4, UR4, 0x1, UP0 ;  /* 0x0000000104047887 */ /* 0x000fe20008000000 */
[----:B------:R-:W-:Y:S01]  /*10790*/  IMAD.U32 R34, RZ, RZ, UR10 ;  /* 0x0000000aff227e24 */ /* 0x000fe2000f8e00ff */
[----:B------:R-:W-:Y:S01]  /*107a0*/  ULDC UR39, c[0x0][0x448] ;  /* 0x0001120000277ab9 */ /* 0x000fe20000000800 */
[----:B------:R-:W-:Y:S01]  /*107b0*/  IMAD.MOV.U32 R25, RZ, RZ, 0x1 ;  /* 0x00000001ff197424 */ /* 0x000fe200078e00ff */
[----:B------:R-:W-:Y:S01]  /*107c0*/  UIMAD UR38, UR4, UR6, URZ ;  /* 0x00000006042672a4 */ /* 0x000fe2000f8e023f */
[----:B------:R-:W-:Y:S01]  /*107d0*/  IMAD.MOV.U32 R23, RZ, RZ, RZ ;  /* 0x000000ffff177224 */ /* 0x000fe200078e00ff */
[----:B------:R-:W-:-:S02]  /*107e0*/  UIMAD UR39, UR39, UR40, URZ ;  /* 0x00000028272772a4 */ /* 0x000fc4000f8e023f */
[----:B------:R-:W-:Y:S02]  /*107f0*/  UIADD3 UR4, UR38, 0x3f, URZ ;  /* 0x0000003f26047890 */ /* 0x000fe4000fffe03f */
[----:B------:R-:W-:Y:S02]  /*10800*/  UIADD3 UR49, UR38, 0x1, -UR40 ;  /* 0x0000000126317890 */ /* 0x000fe4000fffe828 */
[----:B0-----:R-:W-:Y:S02]  /*10810*/  ULEA UR8, UR8, UR5, 0x18 ;  /* 0x0000000508087291 */ /* 0x001fe4000f8ec03f */
[----:B------:R-:W-:Y:S01]  /*10820*/  USHF.R.S32.HI UR5, URZ, 0x1f, UR4 ;  /* 0x0000001f3f057899 */ /* 0x000fe20008011404 */
[----:B------:R-:W-:Y:S01]  /*10830*/  ULDC UR47, c[0x0][0xc] ;  /* 0x00000300002f7ab9 */ /* 0x000fe20000000800 */
[----:B------:R-:W-:Y:S02]  /*10840*/  UIADD3 UR40, UR38, -UR40, URZ ;  /* 0x8000002826287290 */ /* 0x000fe4000fffe03f */
[----:B------:R-:W-:Y:S01]  /*10850*/  IMAD.U32 R17, RZ, RZ, UR8 ;  /* 0x00000008ff117e24 */ /* 0x000fe2000f8e00ff */
[----:B------:R-:W-:-:S04]  /*10860*/  ULEA.HI UR5, UR5, UR4, URZ, 0x6 ;  /* 0x0000000405057291 */ /* 0x000fc8000f8f303f */
[----:B------:R-:W-:Y:S01]  /*10870*/  USHF.R.S32.HI UR41, URZ, 0x6, UR5 ;  /* 0x000000063f297899 */ /* 0x000fe20008011405 */
[----:B--2---:R-:W-:Y:S02]  /*10880*/  R2UR UR11, R3 ;  /* 0x00000000030b72ca */ /* 0x004fe400000e0000 */
[----:B------:R-:W-:Y:S02]  /*10890*/  LOP3.LUT R3, R0, 0x38, R5, 0x78, !PT ;  /* 0x0000003800037812 */ /* 0x000fe400078e7805 */
[----:B------:R-:W-:Y:S02]  /*108a0*/  LOP3.LUT R0, R37, 0x40, RZ, 0xfc, !PT ;  /* 0x0000004025007812 */ /* 0x000fe400078efcff */
[----:B------:R-:W-:Y:S02]  /*108b0*/  LOP3.LUT R30, R3, 0x200, R30, 0xf8, !PT ;  /* 0x00000200031e7812 */ /* 0x000fe400078ef81e */
[C---:B------:R-:W-:Y:S02]  /*108c0*/  ISETP.GE.AND P2, PT, R0.reuse, UR7, PT ;  /* 0x0000000700007c0c */ /* 0x040fe4000bf46270 */
[----:B------:R-:W-:Y:S01]  /*108d0*/  ISETP.GE.AND P1, PT, R0, UR9, PT ;  /* 0x0000000900007c0c */ /* 0x000fe2000bf26270 */
[----:B------:R-:W-:Y:S01]  /*108e0*/  IMAD R31, R30, 0x2, R17 ;  /* 0x000000021e1f7824 */ /* 0x000fe200078e0211 */
[----:B------:R-:W-:Y:S01]  /*108f0*/  ISETP.GE.AND P0, PT, R0, UR7, PT ;  /* 0x0000000700007c0c */ /* 0x000fe2000bf06270 */
[----:B------:R-:W-:Y:S01]  /*10900*/  ULOP3.LUT UR48, UR11, 0x2, URZ, 0xfc, !UPT ;  /* 0x000000020b307892 */ /* 0x000fe2000f8efc3f */
[----:B------:R-:W-:-:S02]  /*10910*/  LOP3.LUT R0, R37, 0x80, RZ, 0xfc, !PT ;  /* 0x0000008025007812 */ /* 0x000fc400078efcff */
[----:B------:R-:W-:-:S05]  /*10920*/  SHF.L.U32 R3, R5, 0x4, RZ ;  /* 0x0000000405037819 */ /* 0x000fca00000006ff */
[----:B------:R-:W-:Y:S02]  /*10930*/  @P2 LOP3.LUT R16, R16, 0x8, RZ, 0xfc, !PT ;  /* 0x0000000810102812 */ /* 0x000fe400078efcff */
[----:B------:R-:W-:Y:S02]  /*10940*/  ISETP.GE.AND P2, PT, R0, UR7, PT ;  /* 0x0000000700007c0c */ /* 0x000fe4000bf46270 */
[----:B------:R-:W-:-:S04]  /*10950*/  LOP3.LUT R16, R16, 0xffffdfff, RZ, 0xc0, !PT ;  /* 0xffffdfff10107812 */ /* 0x000fc800078ec0ff */
[----:B------:R-:W-:Y:S02]  /*10960*/  @P1 LOP3.LUT R16, R16, 0x2000, RZ, 0xfc, !PT ;  /* 0x0000200010101812 */ /* 0x000fe400078efcff */
[----:B------:R-:W-:Y:S02]  /*10970*/  ISETP.GE.AND P1, PT, R0, UR9, PT ;  /* 0x0000000900007c0c */ /* 0x000fe4000bf26270 */
[----:B------:R-:W-:-:S04]  /*10980*/  LOP3.LUT R16, R16, 0xffffff7f, RZ, 0xc0, !PT ;  /* 0xffffff7f10107812 */ /* 0x000fc800078ec0ff */
[----:B------:R-:W-:Y:S02]  /*10990*/  @P0 LOP3.LUT R16, R16, 0x80, RZ, 0xfc, !PT ;  /* 0x0000008010100812 */ /* 0x000fe400078efcff */
[----:B------:R-:W-:Y:S02]  /*109a0*/  ISETP.GE.AND P0, PT, R0, UR7, PT ;  /* 0x0000000700007c0c */ /* 0x000fe4000bf06270 */
[----:B------:R-:W-:Y:S02]  /*109b0*/  LOP3.LUT R16, R16, 0xfffffffb, RZ, 0xc0, !PT ;  /* 0xfffffffb10107812 */ /* 0x000fe400078ec0ff */
[----:B------:R-:W-:Y:S02]  /*109c0*/  LOP3.LUT R0, R36, 0x70, R3, 0xf8, !PT ;  /* 0x0000007024007812 */ /* 0x000fe400078ef803 */
[----:B------:R-:W-:Y:S02]  /*109d0*/  @P2 LOP3.LUT R16, R16, 0x4, RZ, 0xfc, !PT ;  /* 0x0000000410102812 */ /* 0x000fe400078efcff */
[----:B------:R-:W-:-:S02]  /*109e0*/  LOP3.LUT R0, R37, 0xc0, RZ, 0xfc, !PT ;  /* 0x000000c025007812 */ /* 0x000fc400078efcff */
[----:B------:R-:W-:Y:S02]  /*109f0*/  LOP3.LUT R16, R16, 0xffffefff, RZ, 0xc0, !PT ;  /* 0xffffefff10107812 */ /* 0x000fe400078ec0ff */
[----:B------:R-:W-:Y:S02]  /*10a00*/  ISETP.GE.AND P2, PT, R37, UR7, PT ;  /* 0x0000000725007c0c */ /* 0x000fe4000bf46270 */
[----:B------:R-:W-:Y:S02]  /*10a10*/  @P1 LOP3.LUT R16, R16, 0x1000, RZ, 0xfc, !PT ;  /* 0x0000100010101812 */ /* 0x000fe400078efcff */
[----:B------:R-:W-:Y:S02]  /*10a20*/  ISETP.GE.AND P1, PT, R0, UR9, PT ;  /* 0x0000000900007c0c */ /* 0x000fe4000bf26270 */
[----:B------:R-:W-:-:S04]  /*10a30*/  LOP3.LUT R16, R16, 0xffffffbf, RZ, 0xc0, !PT ;  /* 0xffffffbf10107812 */ /* 0x000fc800078ec0ff */
[----:B------:R-:W-:Y:S02]  /*10a40*/  @P0 LOP3.LUT R16, R16, 0x40, RZ, 0xfc, !PT ;  /* 0x0000004010100812 */ /* 0x000fe400078efcff */
[----:B------:R-:W-:Y:S02]  /*10a50*/  ISETP.GE.AND P0, PT, R0, UR7, PT ;  /* 0x0000000700007c0c */ /* 0x000fe4000bf06270 */
[----:B------:R-:W-:-:S11]  /*10a60*/  LOP3.LUT R16, R16, 0xfffffffd, RZ, 0xc0, !PT ;  /* 0xfffffffd10107812 */ /* 0x000fd600078ec0ff */
        /* <DEDUP_REMOVED lines=13> */
[----:B-1----:R-:W-:-:S07]  /*10b40*/  @P0 LOP3.LUT R16, R16, 0x4000, RZ, 0xfc, !PT ;  /* 0x0000400010100812 */ /* 0x002fce00078efcff */
.L_x_1144:
[----:B------:R-:W-:Y:S01]  /*10b50*/  ULDC UR7, c[0x0][0xc60] ;  /* 0x0003180000077ab9 */ /* 0x000fe20000000800 */
[C---:B------:R-:W-:Y:S01]  /*10b60*/  R2UR UR42, R34.reuse ;  /* 0x00000000222a72ca */ /* 0x040fe200000e0000 */
[----:B------:R-:W-:Y:S01]  /*10b70*/  UISETP.NE.AND UP0, UPT, UR7, 0x1, UPT ;  /* 0x000000010700788c */ /* 0x000fe2000bf05270 */
[----:B------:R-:W-:-:S10]  /*10b80*/  R2UR UR6, R34 ;  /* 0x00000000220672ca */ /* 0x000fd400000e0000 */
        /* <DEDUP_REMOVED lines=9> */
[----:B0----5:R-:W-:Y:S05]  /*10c20*/  @P0 BRA `(.L_x_1090) ;  /* 0x0000000000200947 */ /* 0x021fea0003800000 */
        /* <DEDUP_REMOVED lines=8> */
.L_x_1090:
[----:B------:R-:W-:Y:S01]  /*10cb0*/  ULDC UR8, c[0x0][0xc54] ;  /* 0x0003150000087ab9 */ /* 0x000fe20000000800 */
[----:B------:R-:W-:Y:S01]  /*10cc0*/  UMOV UR6, UR7 ;  /* 0x0000000700067c82 */ /* 0x000fe20008000000 */
[----:B------:R-:W-:-:S11]  /*10cd0*/  UISETP.NE.AND UP0, UPT, UR8, 0x1, UPT ;  /* 0x000000010800788c */ /* 0x000fd6000bf05270 */
[----:B------:R-:W-:Y:S02]  /*10ce0*/  @UP0 ULDC.64 UR10, c[0x0][0xc58] ;  /* 0x00031600000a0ab9 */ /* 0x000fe40000000a00 */
[----:B------:R-:W-:-:S04]  /*10cf0*/  UIMAD.WIDE.U32 UR4, UR7, UR10, URZ ;  /* 0x0000000a070472a5 */ /* 0x000fc8000f8e003f */
[----:B------:R-:W-:-:S04]  /*10d00*/  @UP0 USHF.R.U32.HI UR6, URZ, UR11, UR5 ;  /* 0x0000000b3f060299 */ /* 0x000fc80008011605 */
[----:B------:R-:W-:-:S12]  /*10d10*/  UIMAD UR4, UR6, UR8, URZ ;  /* 0x00000008060472a4 */ /* 0x000fd8000f8e023f */
.L_x_1091:
[----:B------:R-:W-:Y:S01]  /*10d20*/  ULDC UR5, c[0x0][0xc48] ;  /* 0x0003120000057ab9 */ /* 0x000fe20000000800 */
[----:B------:R-:W-:Y:S01]  /*10d30*/  ULDC.64 UR8, c[0x0][0xa28] ;  /* 0x00028a0000087ab9 */ /* 0x000fe20000000a00 */
[----:B------:R-:W-:Y:S01]  /*10d40*/  UISETP.NE.AND UP1, UPT, UR5, 0x1, UPT ;  /* 0x000000010500788c */ /* 0x000fe2000bf25270 */
[----:B------:R-:W-:Y:S01]  /*10d50*/  MOV R32, RZ ;  /* 0x000000ff00207202 */ /* 0x000fe20000000f00 */
[----:B------:R-:W-:Y:S02]  /*10d60*/  UIADD3 UR4, UR7, -UR4, URZ ;  /* 0x8000000407047290 */ /* 0x000fe4000fffe03f */
[----:B------:R-:W-:Y:S01]  /*10d70*/  UISETP.NE.U32.AND UP0, UPT, UR8, URZ, UPT ;  /* 0x0000003f0800728c */ /* 0x000fe2000bf05070 */
[----:B------:R-:W-:Y:S02]  /*10d80*/  ULDC UR5, c[0x0][0xc54] ;  /* 0x0003150000057ab9 */ /* 0x000fe40000000800 */
[----:B------:R-:W-:Y:S02]  /*10d90*/  UIMAD UR42, UR42, UR5, UR4 ;  /* 0x000000052a2a72a4 */ /* 0x000fe4000f8e0204 */
[----:B------:R-:W-:-:S02]  /*10da0*/  UISETP.NE.AND.EX UP0, UPT, UR9, URZ, UPT, UP0 ;  /* 0x0000003f0900728c */ /* 0x000fc4000bf05300 */
[----:B------:R-:W-:Y:S01]  /*10db0*/  @UP1 ULDC UR4, c[0x0][0xc4c] ;  /* 0x0003130000041ab9 */ /* 0x000fe20000000800 */
[----:B------:R-:W-:Y:S01]  /*10dc0*/  @UP1 ULDC UR7, c[0x0][0xc50] ;  /* 0x0003140000071ab9 */ /* 0x000fe20000000800 */
[----:B------:R-:W-:Y:S02]  /*10dd0*/  UIMAD.WIDE.U32 UR4, UR42, UR4, URZ ;  /* 0x000000042a0472a5 */ /* 0x000fe4000f8e003f */
[----:B------:R-:W-:Y:S01]  /*10de0*/  UMOV UR43, UR42 ;  /* 0x0000002a002b7c82 */ /* 0x000fe20008000000 */
[----:B------:R-:W-:Y:S01]  /*10df0*/  ULOP3.LUT UR6, UR6, 0x1ffffff, URZ, 0x3c, !UPT ;  /* 0x01ffffff06067892 */ /* 0x000fe2000f8e3c3f */
[----:B------:R-:W-:Y:S01]  /*10e00*/  PLOP3.LUT P0, PT, PT, PT, UP0, 0x80, 0x0 ;  /* 0x000000000000781c */ /* 0x000fe20003f0f008 */
[----:B------:R-:W-:-:S03]  /*10e10*/  @UP1 USHF.R.U32.HI UR43, URZ, UR7, UR5 ;  /* 0x000000073f2b1299 */ /* 0x000fc60008011605 */
[----:B------:R-:W-:Y:S02]  /*10e20*/  @UP0 ULDC.64 UR4, c[0x0][0xa28] ;  /* 0x00028a0000040ab9 */ /* 0x000fe40000000a00 */
[----:B------:R-:W-:-:S06]  /*10e30*/  @UP0 UIMAD.WIDE UR4, UR43, 0x4, UR4 ;  /* 0x000000042b0408a5 */ /* 0x000fcc000f8e0204 */
[----:B------:R-:W-:Y:S01]  /*10e40*/  IMAD.U32 R3, RZ, RZ, UR5 ;  /* 0x00000005ff037e24 */ /* 0x000fe2000f8e00ff */
[----:B------:R-:W-:Y:S01]  /*10e50*/  ULDC UR5, c[0x0][0x448] ;  /* 0x0001120000057ab9 */ /* 0x000fe20000000800 */
[----:B------:R-:W-:Y:S01]  /*10e60*/  IMAD.U32 R2, RZ, RZ, UR4 ;  /* 0x00000004ff027e24 */ /* 0x000fe2000f8e00ff */
[----:B------:R-:W-:Y:S01]  /*10e70*/  ULDC UR4, c[0x0][0xc3c] ;  /* 0x00030f0000047ab9 */ /* 0x000fe20000000800 */
[----:B------:R-:W-:Y:S02]  /*10e80*/  UISETP.NE.AND UP2, UPT, UR5, 0x1, UPT ;  /* 0x000000010500788c */ /* 0x000fe4000bf45270 */
[----:B------:R-:W-:Y:S01]  /*10e90*/  UIADD3 UR6, UR6, UR4, URZ ;  /* 0x0000000406067290 */ /* 0x000fe2000fffe03f */
[----:B------:R0:W5:Y:S01]  /*10ea0*/  @P0 LDG.E R32, desc[UR36][R2.64] ;  /* 0x0000002402200981 */ /* 0x000162000c1e1900 */
[----:B------:R-:W-:Y:S02]  /*10eb0*/  UP2UR UR50, UPR, URZ, 0x4 ;  /* 0x000000043f327883 */ /* 0x000fe40008000000 */
[----:B------:R-:W-:-:S04]  /*10ec0*/  USHF.L.U32 UR44, UR6, 0x7, URZ ;  /* 0x00000007062c7899 */ /* 0x000fc8000800063f */
[----:B------:R-:W-:Y:S01]  /*10ed0*/  UIADD3 UR6, UR44, 0x7f, URZ ;  /* 0x0000007f2c067890 */ /* 0x000fe2000fffe03f */
[----:B------:R-:W-:Y:S01]  /*10ee0*/  @UP2 ULDC UR4, c[0x0][0x44c] ;  /* 0x0001130000042ab9 */ /* 0x000fe20000000800 */
[----:B------:R-:W-:Y:S02]  /*10ef0*/  @UP2 ULDC UR7, c[0x0][0x450] ;  /* 0x0001140000072ab9 */ /* 0x000fe40000000800 */
[----:B------:R-:W-:-:S04]  /*10f00*/  UIMAD.WIDE.U32 UR4, UR6, UR4, URZ ;  /* 0x00000004060472a5 */ /* 0x000fc8000f8e003f */
[----:B------:R-:W-:-:S03]  /*10f10*/  @UP2 USHF.R.U32.HI UR6, URZ, UR7, UR5 ;  /* 0x000000073f062299 */ /* 0x000fc60008011605 */
[----:B------:R-:W-:Y:S01]  /*10f20*/  ULDC.64 UR4, c[0x0][0x9e0] ;  /* 0x0002780000047ab9 */ /* 0x000fe20000000a00 */
[----:B------:R-:W-:Y:S02]  /*10f30*/  UIADD3 UR6, UR49, UR6, URZ ;  /* 0x0000000631067290 */ /* 0x000fe4000fffe03f */
[----:B------:R-:W-:Y:S02]  /*10f40*/  UISETP.GE.AND UP0, UPT, UR5, 0x1, UPT ;  /* 0x000000010500788c */ /* 0x000fe4000bf06270 */
[----:B------:R-:W-:-:S04]  /*10f50*/  UIADD3 UR4, UR6, UR4, URZ ;  /* 0x0000000406047290 */ /* 0x000fc8000fffe03f */
[----:B------:R-:W-:-:S13]  /*10f60*/  PLOP3.LUT P0, PT, PT, PT, UP0, 0x40, 0x0 ;  /* 0x000000000000781c */ /* 0x000fda0003f0e808 */
[----:B0-----:R-:W-:Y:S05]  /*10f70*/  @P0 BRA `(.L_x_1092) ;  /* 0x0000000000440947 */ /* 0x001fea0003800000 */
        /* <DEDUP_REMOVED lines=10> */
.L_x_1093:
[----:B------:R-:W-:-:S11]  /*11020*/  UISETP.NE.AND UP1, UPT, UR5, 0x1, UPT ;  /* 0x000000010500788c */ /* 0x000fd6000bf25270 */
[----:B------:R-:W-:Y:S02]  /*11030*/  @UP1 ULDC.64 UR10, c[0x0][0x9e8] ;  /* 0x00027a00000a1ab9 */ /* 0x000fe40000000a00 */
[----:B------:R-:W-:-:S04]  /*11040*/  UIMAD.WIDE.U32 UR6, UR8, UR10, URZ ;  /* 0x0000000a080672a5 */ /* 0x000fc8000f8e003f */
[----:B------:R-:W-:-:S12]  /*11050*/  @UP1 USHF.R.U32.HI UR8, URZ, UR11, UR7 ;  /* 0x0000000b3f081299 */ /* 0x000fd80008011607 */
.L_x_1094:
[----:B------:R-:W-:-:S04]  /*11060*/  UIMAD UR8, UR8, UR5, UR5 ;  /* 0x00000005080872a4 */ /* 0x000fc8000f8e0205 */
[----:B------:R-:W-:-:S04]  /*11070*/  UISETP.LT.AND UP1, UPT, UR4, UR8, UPT ;  /* 0x000000080400728c */ /* 0x000fc8000bf21270 */
[----:B------:R-:W-:-:S12]  /*11080*/  USEL UR4, UR4, UR8, UP1 ;  /* 0x0000000804047287 */ /* 0x000fd80008800000 */
.L_x_1092:
[----:B------:R-:W-:Y:S01]  /*11090*/  UISETP.NE.AND UP1, UPT, UR50, URZ, UPT ;  /* 0x0000003f3200728c */ /* 0x000fe2000bf25270 */
[----:B------:R-:W-:Y:S01]  /*110a0*/  PLOP3.LUT P0, PT, PT, PT, UP0, 0x40, 0x0 ;  /* 0x000000000000781c */ /* 0x000fe20003f0e808 */
[----:B------:R-:W-:-:S04]  /*110b0*/  UIADD3 UR4, UR4, 0x3f, URZ ;  /* 0x0000003f04047890 */ /* 0x000fc8000fffe03f */
[----:B------:R-:W-:-:S04]  /*110c0*/  USHF.R.S32.HI UR8, URZ, 0x1f, UR4 ;  /* 0x0000001f3f087899 */ /* 0x000fc80008011404 */
[----:B------:R-:W-:Y:S01]  /*110d0*/  ULEA.HI UR8, UR8, UR4, URZ, 0x6 ;  /* 0x0000000408087291 */ /* 0x000fe2000f8f303f */
[----:B------:R-:W-:Y:S01]  /*110e0*/  @UP1 ULDC UR6, c[0x0][0x44c] ;  /* 0x0001130000061ab9 */ /* 0x000fe20000000800 */
[----:B------:R-:W-:Y:S01]  /*110f0*/  @UP1 ULDC UR9, c[0x0][0x450] ;  /* 0x0001140000091ab9 */ /* 0x000fe20000000800 */
[----:B------:R-:W-:Y:S02]  /*11100*/  UIMAD.WIDE.U32 UR6, UR44, UR6, URZ ;  /* 0x000000062c0672a5 */ /* 0x000fe4000f8e003f */
[----:B------:R-:W-:Y:S01]  /*11110*/  UMOV UR4, UR44 ;  /* 0x0000002c00047c82 */ /* 0x000fe20008000000 */
[----:B------:R-:W-:Y:S02]  /*11120*/  USHF.R.S32.HI UR8, URZ, 0x6, UR8 ;  /* 0x000000063f087899 */ /* 0x000fe40008011408 */
[----:B------:R-:W-:Y:S02]  /*11130*/  @UP1 USHF.R.U32.HI UR4, URZ, UR9, UR7 ;  /* 0x000000093f041299 */ /* 0x000fe40008011607 */
[----:B------:R-:W-:-:S02]  /*11140*/  UISETP.LT.AND UP1, UPT, UR41, UR8, UPT ;  /* 0x000000082900728c */ /* 0x000fc4000bf21270 */
[----:B------:R-:W-:Y:S01]  /*11150*/  UIADD3 UR4, UR40, UR4, URZ ;  /* 0x0000000428047290 */ /* 0x000fe2000fffe03f */
[----:B------:R-:W-:Y:S01]  /*11160*/  ULDC UR6, c[0x0][0x9dc] ;  /* 0x0002770000067ab9 */ /* 0x000fe20000000800 */
[----:B------:R-:W-:Y:S02]  /*11170*/  USEL UR45, UR41, UR8, UP1 ;  /* 0x00000008292d7287 */ /* 0x000fe40008800000 */
[----:B------:R-:W-:Y:S01]  /*11180*/  UIADD3 UR8, UR4, -UR6, URZ ;  /* 0x8000000604087290 */ /* 0x000fe2000fffe03f */
[----:B------:R-:W-:Y:S11]  /*11190*/  @P0 BRA `(.L_x_1095) ;  /* 0x0000000000440947 */ /* 0x000ff60003800000 */
        /* <DEDUP_REMOVED lines=10> */
.L_x_1096:
[----:B------:R-:W-:-:S11]  /*11240*/  UISETP.NE.AND UP0, UPT, UR5, 0x1, UPT ;  /* 0x000000010500788c */ /* 0x000fd6000bf05270 */
[----:B------:R-:W-:Y:S02]  /*11250*/  @UP0 ULDC.64 UR10, c[0x0][0x9e8] ;  /* 0x00027a00000a0ab9 */ /* 0x000fe40000000a00 */
[----:B------:R-:W-:-:S04]  /*11260*/  UIMAD.WIDE.U32 UR6, UR4, UR10, URZ ;  /* 0x0000000a040672a5 */ /* 0x000fc8000f8e003f */
[----:B------:R-:W-:-:S12]  /*11270*/  @UP0 USHF.R.U32.HI UR4, URZ, UR11, UR7 ;  /* 0x0000000b3f040299 */ /* 0x000fd80008011607 */
.L_x_1097:
[----:B------:R-:W-:-:S04]  /*11280*/  UIMAD UR4, UR4, UR5, URZ ;  /* 0x00000005040472a4 */ /* 0x000fc8000f8e023f */
[----:B------:R-:W-:-:S04]  /*11290*/  UISETP.LT.AND UP0, UPT, UR8, UR4, UPT ;  /* 0x000000040800728c */ /* 0x000fc8000bf01270 */
[----:B------:R-:W-:-:S12]  /*112a0*/  USEL UR8, UR8, UR4, !UP0 ;  /* 0x0000000408087287 */ /* 0x000fd8000c000000 */
.L_x_1095:
[----:B------:R-:W-:Y:S01]  /*112b0*/  USHF.R.S32.HI UR4, URZ, 0x1f, UR8 ;  /* 0x0000001f3f047899 */ /* 0x000fe20008011408 */
[----:B------:R-:W-:Y:S03]  /*112c0*/  BSSY B7, `(.L_x_1098) ;  /* 0x000031a000077945 */ /* 0x000fe60003800000 */
[----:B------:R-:W-:-:S04]  /*112d0*/  ULEA.HI UR4, UR4, UR8, URZ, 0x6 ;  /* 0x0000000804047291 */ /* 0x000fc8000f8f303f */
[----:B------:R-:W-:-:S04]  /*112e0*/  USHF.R.S32.HI UR4, URZ, 0x6, UR4 ;  /* 0x000000063f047899 */ /* 0x000fc80008011404 */
[----:B------:R-:W-:-:S04]  /*112f0*/  UISETP.LT.AND UP0, UPT, URZ, UR4, UPT ;  /* 0x000000043f00728c */ /* 0x000fc8000bf01270 */
[----:B------:R-:W-:-:S04]  /*11300*/  USEL UR46, URZ, UR4, !UP0 ;  /* 0x000000043f2e7287 */ /* 0x000fc8000c000000 */
[----:B------:R-:W-:-:S06]  /*11310*/  UISETP.GT.AND UP0, UPT, UR45, UR46, UPT ;  /* 0x0000002e2d00728c */ /* 0x000fcc000bf04270 */
[----:B------:R-:W-:-:S13]  /*11320*/  PLOP3.LUT P0, PT, PT, PT, UP0, 0x80, 0x0 ;  /* 0x000000000000781c */ /* 0x000fda0003f0f008 */
[----:B------:R-:W-:Y:S05]  /*11330*/  @P0 BRA `(.L_x_1099) ;  /* 0x0000000000440947 */ /* 0x000fea0003800000 */
[----:B------:R-:W0:Y:S02]  /*11340*/  S2R R0, SR_TID.X ;  /* 0x0000000000007919 */ /* 0x000e240000002100 */
[----:B0-----:R-:W-:-:S04]  /*11350*/  LOP3.LUT R0, R0, 0x7f, RZ, 0xc0, !PT ;  /* 0x0000007f00007812 */ /* 0x001fc800078ec0ff */
[----:B------:R-:W-:-:S13]  /*11360*/  ISETP.NE.AND P2, PT, R0, RZ, PT ;  /* 0x000000ff0000720c */ /* 0x000fda0003f45270 */
[----:B------:R-:W-:Y:S05]  /*11370*/  @P2 BRA `(.L_x_1100) ;  /* 0x0000003000382947 */ /* 0x000fea0003800000 */
[----:B------:R-:W0:Y:S01]  /*11380*/  S2R R7, SR_LANEID ;  /* 0x0000000000077919 */ /* 0x000e220000000000 */
[----:B------:R-:W-:Y:S01]  /*11390*/  VOTEU.ANY UR4, UPT, PT ;  /* 0x0000000000047886 */ /* 0x000fe200038e0100 */
[----:B------:R-:W1:Y:S01]  /*113a0*/  LDC.64 R2, c[0x0][0xc80] ;  /* 0x00032000ff027b82 */ /* 0x000e620000000a00 */
[----:B------:R-:W0:Y:S08]  /*113b0*/  FLO.U32 R0, UR4 ;  /* 0x0000000400007d00 */ /* 0x000e3000080e0000 */
[----:B------:R-:W1:Y:S01]  /*113c0*/  POPC R5, UR4 ;  /* 0x0000000400057d09 */ /* 0x000e620008000000 */
[----:B0-----:R-:W-:-:S13]  /*113d0*/  ISETP.EQ.U32.AND P0, PT, R0, R7, PT ;  /* 0x000000070000720c */ /* 0x001fda0003f02070 */
[----:B-1----:R-:W2:Y:S01]  /*113e0*/  @P0 ATOMG.E.ADD.STRONG.GPU PT, R3, desc[UR36][R2.64], R5 ;  /* 0x00000005020309a8 */ /* 0x002ea200081ee1e4 */
[----:B------:R-:W0:Y:S02]  /*113f0*/  S2R R4, SR_LTMASK ;  /* 0x0000000000047919 */ /* 0x000e240000003900 */
[----:B0-----:R-:W-:-:S04]  /*11400*/  LOP3.LUT R4, R4, UR4, RZ, 0xc0, !PT ;  /* 0x0000000404047c12 */ /* 0x001fc8000f8ec0ff */
[----:B------:R-:W0:Y:S01]  /*11410*/  POPC R7, R4 ;  /* 0x0000000400077309 */ /* 0x000e220000000000 */
[----:B--2---:R-:W0:Y:S02]  /*11420*/  SHFL.IDX PT, R0, R3, R0, 0x1f ;  /* 0x00001f0003007589 */ /* 0x004e2400000e0000 */
[----:B0-----:R-:W-:Y:S01]  /*11430*/  IADD3 R34, R0, UR47, R7 ;  /* 0x0000002f00227c10 */ /* 0x001fe2000fffe007 */
[----:B------:R-:W-:Y:S06]  /*11440*/  BRA `(.L_x_1100) ;  /* 0x0000003000047947 */ /* 0x000fec0003800000 */
.L_x_1099:
        /* <DEDUP_REMOVED lines=8> */
[----:B------:R-:W-:Y:S01]  /*114d0*/  MOV R6, UR6 ;  /* 0x0000000600067c02 */ /* 0x000fe20008000f00 */
[----:B------:R-:W-:Y:S01]  /*114e0*/  IMAD.U32 R5, RZ, RZ, UR5 ;  /* 0x00000005ff057e24 */ /* 0x000fe2000f8e00ff */
[----:B------:R-:W0:Y:S01]  /*114f0*/  LDC.64 R2, c[0x4][R2] ;  /* 0x0100000002027b82 */ /* 0x000e220000000a00 */
[----:B------:R-:W-:Y:S01]  /*11500*/  ULDC.64 UR4, c[0x4][0xc0] ;  /* 0x0100300000047ab9 */ /* 0x000fe20000000a00 */
[----:B------:R-:W-:Y:S01]  /*11510*/  IMAD.U32 R7, RZ, RZ, UR7 ;  /* 0x00000007ff077e24 */ /* 0x000fe2000f8e00ff */
[----:B------:R-:W-:Y:S01]  /*11520*/  MOV R13, RZ ;  /* 0x000000ff000d7202 */ /* 0x000fe20000000f00 */
[----:B------:R-:W-:-:S02]  /*11530*/  IMAD.U32 R10, RZ, RZ, UR4 ;  /* 0x00000004ff0a7e24 */ /* 0x000fc4000f8e00ff */
[----:B------:R-:W-:Y:S02]  /*11540*/  IMAD.U32 R11, RZ, RZ, UR5 ;  /* 0x00000005ff0b7e24 */ /* 0x000fe4000f8e00ff */
[----:B------:R-:W-:Y:S02]  /*11550*/  IMAD.MOV.U32 R8, RZ, RZ, 0x70 ;  /* 0x00000070ff087424 */ /* 0x000fe400078e00ff */
[----:B------:R-:W-:-:S07]  /*11560*/  IMAD.MOV.U32 R12, RZ, RZ, 0x1 ;  /* 0x00000001ff0c7424 */ /* 0x000fce00078e00ff */
[----:B------:R-:W-:-:S07]  /*11570*/  LEPC R20, `(.L_x_1102) ;  /* 0x000000001014794e */ /* 0x000fce0000000000 */
[----:B0----5:R-:W-:Y:S05]  /*11580*/  CALL.ABS.NOINC R2 ;  /* 0x0000000002007343 */ /* 0x021fea0003c00000 */
.L_x_1102:
[----:B------:R-:W-:Y:S05]  /*11590*/  BSYNC B6 ;  /* 0x0000000000067941 */ /* 0x000fea0003800000 */
.L_x_1101:
        /* <DEDUP_REMOVED lines=19> */
[----:B-1---5:R-:W-:Y:S05]  /*116d0*/  CALL.ABS.NOINC R2 ;  /* 0x0000000002007343 */ /* 0x022fea0003c00000 */
.L_x_1105:
[----:B------:R0:W1:Y:S01]  /*116e0*/  LDC.64 R2, c[0x4][R18] ;  /* 0x0100000012027b82 */ /* 0x0000620000000a00 */
[----:B------:R-:W-:Y:S01]  /*116f0*/  ULDC.64 UR4, c[0x4][0x138] ;  /* 0x01004e0000047ab9 */ /* 0x000fe20000000a00 */
[----:B------:R-:W-:Y:S01]  /*11700*/  ULDC.64 UR6, c[0x4][0x140] ;  /* 0x0100500000067ab9 */ /* 0x000fe20000000a00 */
[----:B------:R-:W-:Y:S01]  /*11710*/  IMAD.U32 R4, RZ, RZ, UR4 ;  /* 0x00000004ff047e24 */ /* 0x000fe2000f8e00ff */
[----:B------:R-:W-:Y:S01]  /*11720*/  MOV R5, UR5 ;  /* 0x0000000500057c02 */ /* 0x000fe20008000f00 */
[----:B------:R-:W-:Y:S01]  /*11730*/  ULDC.64 UR4, c[0x4][0xd0] ;  /* 0x0100340000047ab9 */ /* 0x000fe20000000a00 */
        /* <DEDUP_REMOVED lines=9> */
.L_x_1104:
[----:B------:R-:W-:Y:S05]  /*117d0*/  BSYNC B6 ;  /* 0x0000000000067941 */ /* 0x000fea0003800000 */
.L_x_1103:
[----:B------:R-:W-:Y:S01]  /*117e0*/  ULDC.64 UR4, c[0x0][0x9f8] ;  /* 0x00027e0000047ab9 */ /* 0x000fe20000000a00 */
[----:B------:R-:W-:Y:S01]  /*117f0*/  IMAD.U32 R29, RZ, RZ, UR43 ;  /* 0x0000002bff1d7e24 */ /* 0x000fe2000f8e00ff */
[----:B------:R-:W-:Y:S01]  /*11800*/  UISETP.NE.U32.AND UP0, UPT, UR4, URZ, UPT ;  /* 0x0000003f0400728c */ /* 0x000fe2000bf05070 */
[----:B------:R-:W0:Y:S03]  /*11810*/  LDC R10, c[0x0][0x430] ;  /* 0x00010c00ff0a7b82 */ /* 0x000e260000000800 */
[----:B------:R-:W-:-:S06]  /*11820*/  UISETP.NE.AND.EX UP0, UPT, UR5, URZ, UPT, UP0 ;  /* 0x0000003f0500728c */ /* 0x000fcc000bf05300 */
[----:B------:R-:W-:-:S05]  /*11830*/  PLOP3.LUT P0, PT, PT, PT, UP0, 0x80, 0x0 ;  /* 0x000000000000781c */ /* 0x000fca0003f0f008 */
[----:B------:R-:W-:Y:S02]  /*11840*/  @UP0 ULDC.64 UR4, c[0x0][0x9f8] ;  /* 0x00027e0000040ab9 */ /* 0x000fe40000000a00 */
[----:B------:R-:W-:-:S06]  /*11850*/  @UP0 UIMAD.WIDE UR4, UR43, 0x4, UR4 ;  /* 0x000000042b0408a5 */ /* 0x000fcc000f8e0204 */
[----:B------:R-:W-:Y:S01]  /*11860*/  IMAD.U32 R2, RZ, RZ, UR4 ;  /* 0x00000004ff027e24 */ /* 0x000fe2000f8e00ff */
[----:B------:R-:W1:Y:S01]  /*11870*/  S2R R18, SR_TID.X ;  /* 0x0000000000127919 */ /* 0x000e620000002100 */
[----:B------:R-:W-:Y:S01]  /*11880*/  IMAD.U32 R3, RZ, RZ, UR5 ;  /* 0x00000005ff037e24 */ /* 0x000fe2000f8e00ff */
[----:B------:R-:W-:-:S04]  /*11890*/  ULDC UR4, c[0x0][0xc48] ;  /* 0x0003120000047ab9 */ /* 0x000fc80000000800 */
[----:B------:R2:W5:Y:S01]  /*118a0*/  @P0 LDG.E R29, desc[UR36][R2.64] ;  /* 0x00000024021d0981 */ /* 0x000562000c1e1900 */
[----:B------:R-:W-:Y:S01]  /*118b0*/  IMAD.U32 R0, RZ, RZ, UR45 ;  /* 0x0000002dff007e24 */ /* 0x000fe2000f8e00ff */
[----:B------:R-:W-:Y:S01]  /*118c0*/  UMOV UR5, 0xffffffff ;  /* 0xffffffff00057882 */ /* 0x000fe20000000000 */
[----:B------:R-:W-:Y:S02]  /*118d0*/  IMAD.U32 R22, RZ, RZ, UR4 ;  /* 0x00000004ff167e24 */ /* 0x000fe4000f8e00ff */
[----:B------:R-:W-:Y:S01]  /*118e0*/  VIADD R0, R0, 0xffffffff ;  /* 0xffffffff00007836 */ /* 0x000fe20000000000 */
[----:B-1----:R-:W-:-:S04]  /*118f0*/  SHF.L.U32 R18, R18, 0x4, RZ ;  /* 0x0000000412127819 */ /* 0x002fc800000006ff */
[----:B------:R-:W-:-:S05]  /*11900*/  LOP3.LUT R18, R36, 0x70, R18, 0xf8, !PT ;  /* 0x0000007024127812 */ /* 0x000fca00078ef812 */
[----:B------:R-:W-:Y:S01]  /*11910*/  IMAD R7, R0, 0x40, R18 ;  /* 0x0000004000077824 */ /* 0x000fe200078e0212 */
[----:B0-2---:R-:W-:Y:S06]  /*11920*/  BRA.DIV UR5, `(.L_x_1106) ;  /* 0x0000003205f87947 */ /* 0x005fec000b800000 */
.L_x_1160:
[----:B------:R-:W-:Y:S01]  /*11930*/  ISETP.NE.AND P1, PT, R10, 0x1, PT ;  /* 0x000000010a00780c */ /* 0x000fe20003f25270 */
[C---:B-----5:R-:W-:Y:S01]  /*11940*/  IMAD.IADD R8, R7.reuse, 0x1, R32 ;  /* 0x0000000107087824 */ /* 0x060fe200078e0220 */
[----:B------:R-:W-:Y:S02]  /*11950*/  ISETP.GE.AND P0, PT, R7, UR38, PT ;  /* 0x0000002607007c0c */ /* 0x000fe4000bf06270 */
[----:B------:R-:W-:Y:S01]  /*11960*/  SHF.R.S32.HI R33, RZ, 0x1f, R29 ;  /* 0x0000001fff217819 */ /* 0x000fe2000001141d */
[----:B------:R-:W-:Y:S01]  /*11970*/  IMAD.MOV.U32 R9, RZ, RZ, R8 ;  /* 0x000000ffff097224 */ /* 0x000fe200078e0008 */
[----:B------:R-:W-:Y:S02]  /*11980*/  ISETP.GT.U32.OR P0, PT, R18, 0x3f, P0 ;  /* 0x0000003f1200780c */ /* 0x000fe40000704470 */
[----:B------:R-:W-:-:S05]  /*11990*/  LOP3.LUT R16, R16, 0xfffffbff, RZ, 0xc0, !PT ;  /* 0xfffffbff10107812 */ /* 0x000fca00078ec0ff */
[----:B------:R-:W0:Y:S01]  /*119a0*/  @P1 LDC R3, c[0x0][0x434] ;  /* 0x00010d00ff031b82 */ /* 0x000e220000000800 */
[----:B------:R-:W-:-:S07]  /*119b0*/  @P1 LOP3.LUT R16, R16, 0x400, RZ, 0xfc, !PT ;  /* 0x0000040010101812 */ /* 0x000fce00078efcff */
[----:B------:R-:W1:Y:S08]  /*119c0*/  @P1 LDC R5, c[0x0][0x438] ;  /* 0x00010e00ff051b82 */ /* 0x000e700000000800 */
[----:B------:R-:W2:Y:S01]  /*119d0*/  @!P0 LDC.64 R6, c[0x0][0x428] ;  /* 0x00010a00ff068b82 */ /* 0x000ea20000000a00 */
[----:B0-----:R-:W-:-:S05]  /*119e0*/  @P1 IMAD.HI.U32 R2, R8, R3, RZ ;  /* 0x0000000308021227 */ /* 0x001fca00078e00ff */
[----:B-1----:R-:W-:Y:S02]  /*119f0*/  @P1 SHF.R.U32.HI R9, RZ, R5, R2 ;  /* 0x00000005ff091219 */ /* 0x002fe40000011602 */
[----:B------:R-:W0:Y:S02]  /*11a00*/  @!P0 LDC.64 R4, c[0x0][0x418] ;  /* 0x00010600ff048b82 */ /* 0x000e240000000a00 */
[----:B------:R-:W-:Y:S01]  /*11a10*/  @!P0 SHF.R.S32.HI R3, RZ, 0x1f, R9 ;  /* 0x0000001fff038819 */ /* 0x000fe20000011409 */
[----:B--2---:R-:W-:-:S04]  /*11a20*/  @!P0 IMAD R2, R33, R6, RZ ;  /* 0x0000000621028224 */ /* 0x004fc800078e02ff */
[----:B------:R-:W-:Y:S01]  /*11a30*/  @!P0 IMAD R7, R29, R7, R2 ;  /* 0x000000071d078224 */ /* 0x000fe200078e0202 */
[----:B------:R-:W-:-:S05]  /*11a40*/  @!P0 MOV R2, R9 ;  /* 0x0000000900028202 */ /* 0x000fca0000000f00 */
[----:B------:R-:W-:-:S04]  /*11a50*/  @!P0 IMAD.WIDE.U32 R2, R29, R6, R2 ;  /* 0x000000061d028225 */ /* 0x000fc800078e0002 */
[----:B------:R-:W-:Y:S02]  /*11a60*/  @!P0 IMAD.IADD R3, R3, 0x1, R7 ;  /* 0x0000000103038824 */ /* 0x000fe400078e0207 */
[----:B------:R-:W-:Y:S01]  /*11a70*/  IMAD.MOV.U32 R6, RZ, RZ, RZ ;  /* 0x000000ffff067224 */ /* 0x000fe200078e00ff */
[----:B0-----:R-:W-:-:S04]  /*11a80*/  @!P0 LEA R4, P1, R2, R4, 0x2 ;  /* 0x0000000402048211 */ /* 0x001fc800078210ff */
[----:B------:R-:W-:Y:S01]  /*11a90*/  @!P0 LEA.HI.X R5, R2, R5, R3, 0x2, P1 ;  /* 0x0000000502058211 */ /* 0x000fe200008f1403 */
[----:B------:R-:W-:Y:S01]  /*11aa0*/  IMAD.U32 R2, RZ, RZ, UR48 ;  /* 0x00000030ff027e24 */ /* 0x000fe2000f8e00ff */
[----:B------:R-:W-:-:S03]  /*11ab0*/  LOP3.LUT R16, R16, 0xfffffdff, RZ, 0xc0, !PT ;  /* 0xfffffdff10107812 */ /* 0x000fc600078ec0ff */
[----:B------:R0:W5:Y:S01]  /*11ac0*/  @!P0 LDG.E R6, desc[UR36][R4.64] ;  /* 0x0000002404068981 */ /* 0x000162000c1e1900 */
[----:B------:R-:W-:Y:S01]  /*11ad0*/  ISETP.NE.AND P2, PT, R2, 0x3, PT ;  /* 0x000000030200780c */ /* 0x000fe20003f45270 */
[----:B------:R-:W-:Y:S01]  /*11ae0*/  IMAD R3, RZ, RZ, -UR43 ;  /* 0x8000002bff037e24 */ /* 0x000fe2000f8e02ff */
[----:B------:R-:W-:Y:S01]  /*11af0*/  ISETP.GT.U32.AND P0, PT, R18, 0x3f, PT ;  /* 0x0000003f1200780c */ /* 0x000fe20003f04070 */
[----:B------:R-:W-:Y:S01]  /*11b00*/  IMAD.MOV R7, RZ, RZ, -R9 ;  /* 0x000000ffff077224 */ /* 0x000fe200078e0a09 */
[----:B------:R-:W-:Y:S01]  /*11b10*/  MOV R24, R0 ;  /* 0x0000000000187202 */ /* 0x000fe20000000f00 */
[----:B------:R-:W-:Y:S02]  /*11b20*/  IMAD R22, R22, R3, UR42 ;  /* 0x0000002a16167e24 */ /* 0x000fe4000f8e0203 */
[----:B------:R-:W-:-:S03]  /*11b30*/  IMAD R7, R10, R7, R8 ;  /* 0x000000070a077224 */ /* 0x000fc600078e0208 */
[----:B------:R-:W-:-:S03]  /*11b40*/  SHF.R.S32.HI R26, RZ, 0x1f, R22 ;  /* 0x0000001fff1a7819 */ /* 0x000fc60000011416 */
[----:B------:R-:W-:-:S04]  /*11b50*/  @P2 LOP3.LUT R16, R16, 0x200, RZ, 0xfc, !PT ;  /* 0x0000020010102812 */ /* 0x000fc800078efcff */
[----:B------:R-:W-:-:S04]  /*11b60*/  LOP3.LUT R16, R16, 0xfffffffe, RZ, 0xc0, !PT ;  /* 0xfffffffe10107812 */ /* 0x000fc800078ec0ff */
[----:B------:R-:W-:Y:S01]  /*11b70*/  @P0 LOP3.LUT R16, R16, 0x1, RZ, 0xfc, !PT ;  /* 0x0000000110100812 */ /* 0x000fe200078efcff */
[----:B0-----:R-:W-:Y:S06]  /*11b80*/  @!P2 BRA `(.L_x_1107) ;  /* 0x000000000004a947 */ /* 0x001fec0003800000 */
[----:B------:R-:W-:Y:S01]  /*11b90*/  BPT.TRAP 0x1 ;  /* 0x000000040000795c */ /* 0x000fe20000300000 */
.L_x_1107:
[----:B------:R-:W-:Y:S01]  /*11ba0*/  SHF.R.S32.HI R8, RZ, 0x1f, R7 ;  /* 0x0000001fff087819 */ /* 0x000fe20000011407 */
[----:B------:R-:W-:Y:S01]  /*11bb0*/  ULDC.64 UR4, c[0x0][0x328] ;  /* 0x0000ca0000047ab9 */ /* 0x000fe20000000a00 */
[----:B------:R-:W-:Y:S01]  /*11bc0*/  IMAD R4, R23, 0x8, R17 ;  /* 0x0000000817047824 */ /* 0x000fe200078e0211 */
[----:B------:R-:W-:Y:S02]  /*11bd0*/  BSSY B0, `(.L_x_1108) ;  /* 0x0000016000007945 */ /* 0x000fe40003800000 */
[----:B------:R-:W-:-:S04]  /*11be0*/  IMAD R2, R8, UR4, RZ ;  /* 0x0000000408027c24 */ /* 0x000fc8000f8e02ff */
[C---:B------:R-:W-:Y:S02]  /*11bf0*/  IMAD R5, R7.reuse, UR5, R2 ;  /* 0x0000000507057c24 */ /* 0x040fe4000f8e0202 */
[----:B------:R-:W-:Y:S01]  /*11c00*/  IMAD.WIDE.U32 R2, R7, UR4, RZ ;  /* 0x0000000407027c25 */ /* 0x000fe2000f8e00ff */
[----:B------:R-:W-:-:S03]  /*11c10*/  ULDC.64 UR4, c[0x0][0x338] ;  /* 0x0000ce0000047ab9 */ /* 0x000fc60000000a00 */
[----:B------:R-:W-:Y:S01]  /*11c20*/  IMAD.IADD R3, R3, 0x1, R5 ;  /* 0x0000000103037824 */ /* 0x000fe200078e0205 */
[----:B-----5:R-:W-:Y:S01]  /*11c30*/  SHF.R.S32.HI R5, RZ, 0x1f, R6 ;  /* 0x0000001fff057819 */ /* 0x020fe20000011406 */
[----:B------:R-:W-:-:S04]  /*11c40*/  IMAD.WIDE.U32 R2, R6, UR4, R2 ;  /* 0x0000000406027c25 */ /* 0x000fc8000f8e0002 */
        /* <DEDUP_REMOVED lines=9> */
[----:B------:R-:W-:Y:S01]  /*11ce0*/  IMAD.IADD R19, R3, 0x1, R9 ;  /* 0x0000000103137824 */ /* 0x000fe200078e0209 */
[----:B------:R-:W-:-:S04]  /*11cf0*/  SHF.L.U32 R3, R25, 0x1f, RZ ;  /* 0x0000001f19037819 */ /* 0x000fc800000006ff */
[----:B------:R-:W-:-:S06]  /*11d00*/  LEA.HI.X R19, R2, UR5, R19, 0x1, P0 ;  /* 0x0000000502137c11 */ /* 0x000fcc00080f0c13 */
[----:B------:R-:W0:Y:S02]  /*11d10*/  SYNCS.PHASECHK.TRANS64.TRYWAIT P0, [R4+URZ+0x30840], R3 ;  /* 0x03084003040075a7 */ /* 0x000e24000800017f */
[----:B0-----:R-:W-:Y:S05]  /*11d20*/  @!P0 BRA `(.L_x_1109) ;  /* 0x0000003000248947 */ /* 0x001fea0003800000 */
.L_x_1161:
[----:B------:R-:W-:Y:S05]  /*11d30*/  BSYNC B0 ;  /* 0x0000000000007941 */ /* 0x000fea0003800000 */
.L_x_1108:
[----:B------:R-:W-:Y:S01]  /*11d40*/  ULDC.64 UR4, c[0x0][0x300] ;  /* 0x0000c00000047ab9 */ /* 0x000fe20000000a00 */
[----:B------:R-:W-:Y:S01]  /*11d50*/  LOP3.LUT P5, RZ, R16, 0x10, RZ, 0xc0, !PT ;  /* 0x0000001010ff7812 */ /* 0x000fe200078ac0ff */
[----:B------:R-:W-:Y:S01]  /*11d60*/  IMAD R8, R8, UR4, RZ ;  /* 0x0000000408087c24 */ /* 0x000fe2000f8e02ff */
[C---:B------:R-:W-:Y:S01]  /*11d70*/  LOP3.LUT P4, RZ, R16.reuse, 0x8, RZ, 0xc0, !PT ;  /* 0x0000000810ff7812 */ /* 0x040fe2000788c0ff */
[C---:B0-----:R-:W-:Y:S01]  /*11d80*/  IMAD.WIDE.U32 R2, R7.reuse, UR4, RZ ;  /* 0x0000000407027c25 */ /* 0x041fe2000f8e00ff */
[C---:B------:R-:W-:Y:S02]  /*11d90*/  LOP3.LUT P3, RZ, R16.reuse, 0x4, RZ, 0xc0, !PT ;  /* 0x0000000410ff7812 */ /* 0x040fe4000786c0ff */
[----:B------:R-:W-:Y:S01]  /*11da0*/  LOP3.LUT P2, RZ, R16, 0x2, RZ, 0xc0, !PT ;  /* 0x0000000210ff7812 */ /* 0x000fe2000784c0ff */
[----:B------:R-:W-:Y:S01]  /*11db0*/  IMAD R9, R7, UR5, R8 ;  /* 0x0000000507097c24 */ /* 0x000fe2000f8e0208 */
[----:B------:R-:W-:Y:S01]  /*11dc0*/  ULDC.64 UR4, c[0x0][0x310] ;  /* 0x0000c40000047ab9 */ /* 0x000fe20000000a00 */
[----:B------:R-:W-:-:S02]  /*11dd0*/  IMAD.MOV.U32 R7, RZ, RZ, -0x40 ;  /* 0xffffffc0ff077424 */ /* 0x000fc400078e00ff */
[----:B------:R-:W-:Y:S02]  /*11de0*/  IMAD.IADD R3, R3, 0x1, R9 ;  /* 0x0000000103037824 */ /* 0x000fe400078e0209 */
[----:B------:R-:W-:Y:S02]  /*11df0*/  IMAD R5, R5, UR4, RZ ;  /* 0x0000000405057c24 */ /* 0x000fe4000f8e02ff */
[----:B------:R-:W-:-:S04]  /*11e00*/  IMAD.WIDE.U32 R2, R6, UR4, R2 ;  /* 0x0000000406027c25 */ /* 0x000fc8000f8e0002 */
[----:B------:R-:W-:Y:S01]  /*11e10*/  IMAD R5, R6, UR5, R5 ;  /* 0x0000000506057c24 */ /* 0x000fe2000f8e0205 */
[----:B------:R-:W-:Y:S01]  /*11e20*/  ULDC.64 UR4, c[0x0][0x308] ;  /* 0x0000c20000047ab9 */ /* 0x000fe20000000a00 */
[----:B------:R-:W-:Y:S02]  /*11e30*/  IMAD R7, R0, R7, UR38 ;  /* 0x0000002600077e24 */ /* 0x000fe4000f8e0207 */
[----:B------:R-:W-:Y:S01]  /*11e40*/  IMAD R0, R23, 0x4000, R30 ;  /* 0x0000400017007824 */ /* 0x000fe200078e021e */
[----:B------:R-:W-:Y:S01]  /*11e50*/  IADD3 R3, R3, R5, RZ ;  /* 0x0000000503037210 */ /* 0x000fe20007ffe0ff */
[----:B------:R-:W-:Y:S02]  /*11e60*/  IMAD R5, R26, UR4, RZ ;  /* 0x000000041a057c24 */ /* 0x000fe4000f8e02ff */
[----:B------:R-:W-:Y:S02]  /*11e70*/  IMAD.IADD R7, R7, 0x1, -R36 ;  /* 0x0000000107077824 */ /* 0x000fe400078e0a24 */
[----:B------:R-:W-:-:S02]  /*11e80*/  IMAD R5, R22, UR5, R5 ;  /* 0x0000000516057c24 */ /* 0x000fc4000f8e0205 */
        /* <DEDUP_REMOVED lines=8> */
[----:B------:R-:W0:Y:S01]  /*11f10*/  SHFL.IDX PT, R14, R5, RZ, 0x181f ;  /* 0x00181fff050e7589 */ /* 0x000e2200000e0000 */
[----:B------:R-:W-:-:S03]  /*11f20*/  @P0 LEA R9, R0, R17, 0x1 ;  /* 0x0000001100090211 */ /* 0x000fc600078e08ff */
[----:B------:R-:W1:Y:S04]  /*11f30*/  SHFL.IDX PT, R2, R6, RZ, 0x181f ;  /* 0x00181fff06027589 */ /* 0x000e6800000e0000 */
[----:B------:R-:W-:Y:S01]  /*11f40*/  SHFL.IDX PT, R8, R6, 0x1, 0x181f ;  /* 0x00381f0006087f89 */ /* 0x000fe200000e0000 */
[----:B0-----:R-:W-:-:S05]  /*11f50*/  @P0 LEA R14, P1, R37, R14, 0x1 ;  /* 0x0000000e250e0211 */ /* 0x001fca00078208ff */
[----:B-1----:R-:W-:Y:S02]  /*11f60*/  @P0 IMAD.X R3, RZ, RZ, R2, P1 ;  /* 0x000000ffff030224 */ /* 0x002fe400008e0602 */
[----:B------:R-:W-:Y:S02]  /*11f70*/  @P0 IMAD.MOV.U32 R2, RZ, RZ, R14 ;  /* 0x000000ffff020224 */ /* 0x000fe400078e000e */
[----:B------:R-:W0:Y:S04]  /*11f80*/  SHFL.IDX PT, R14, R5, 0x1, 0x181f ;  /* 0x00381f00050e7f89 */ /* 0x000e2800000e0000 */
[----:B------:R-:W-:Y:S04]  /*11f90*/  @P0 LDGSTS.E.BYPASS.LTC128B.128 [R9+0x20400], desc[UR36][R2.64], !P5 ;  /* 0x2040000002090fae */ /* 0x000fe8000e901d64 */
[----:B------:R-:W-:Y:S04]  /*11fa0*/  @P0 LDGSTS.E.BYPASS.LTC128B.128 [R9+0x22400], desc[UR36][R2.64+0x80], !P4 ;  /* 0x2240008002090fae */ /* 0x000fe8000e101d64 */
[----:B------:R-:W-:Y:S04]  /*11fb0*/  @P0 LDGSTS.E.BYPASS.LTC128B.128 [R9+0x24400], desc[UR36][R2.64+0x100], !P3 ;  /* 0x2440010002090fae */ /* 0x000fe8000d901d64 */
[----:B------:R1:W-:Y:S01]  /*11fc0*/  @P0 LDGSTS.E.BYPASS.LTC128B.128 [R9+0x26400], desc[UR36][R2.64+0x180], !P2 ;  /* 0x2640018002090fae */ /* 0x0003e2000d101d64 */
[----:B------:R-:W-:-:S13]  /*11fd0*/  ISETP.GE.AND P0, PT, R7, 0x11, PT ;  /* 0x000000110700780c */ /* 0x000fda0003f06270 */
[----:B0-----:R-:W-:Y:S01]  /*11fe0*/  @P0 LEA R14, P1, R37, R14, 0x1 ;  /* 0x0000000e250e0211 */ /* 0x001fe200078208ff */
[----:B------:R-:W-:-:S04]  /*11ff0*/  @P0 IMAD R27, R0, 0x2, R17 ;  /* 0x00000002001b0824 */ /* 0x000fc800078e0211 */
[----:B------:R-:W-:Y:S02]  /*12000*/  @P0 IMAD.X R21, RZ, RZ, R8, P1 ;  /* 0x000000ffff150224 */ /* 0x000fe400008e0608 */
[----:B-1----:R-:W-:Y:S01]  /*12010*/  @P0 IMAD.MOV.U32 R2, RZ, RZ, R14 ;  /* 0x000000ffff020224 */ /* 0x002fe200078e000e */
[----:B------:R-:W-:Y:S01]  /*12020*/  SHFL.IDX PT, R8, R6, 0x2, 0x181f ;  /* 0x00581f0006087f89 */ /* 0x000fe200000e0000 */
[----:B------:R-:W-:-:S03]  /*12030*/  @P0 IMAD.MOV.U32 R3, RZ, RZ, R21 ;  /* 0x000000ffff030224 */ /* 0x000fc600078e0015 */
[----:B------:R-:W0:Y:S04]  /*12040*/  SHFL.IDX PT, R14, R5, 0x2, 0x181f ;  /* 0x00581f00050e7f89 */ /* 0x000e2800000e0000 */
[----:B------:R-:W-:Y:S04]  /*12050*/  @P0 LDGSTS.E.BYPASS.LTC128B.128 [R27+0x20c00], desc[UR36][R2.64], !P5 ;  /* 0x20c00000021b0fae */ /* 0x000fe8000e901d64 */
[----:B------:R-:W-:Y:S04]  /*12060*/  @P0 LDGSTS.E.BYPASS.LTC128B.128 [R27+0x22c00], desc[UR36][R2.64+0x80], !P4 ;  /* 0x22c00080021b0fae */ /* 0x000fe8000e101d64 */
[----:B------:R-:W-:Y:S04]  /*12070*/  @P0 LDGSTS.E.BYPASS.LTC128B.128 [R27+0x24c00], desc[UR36][R2.64+0x100], !P3 ;  /* 0x24c00100021b0fae */ /* 0x000fe8000d901d64 */
[----:B------:R1:W-:Y:S01]  /*12080*/  @P0 LDGSTS.E.BYPASS.LTC128B.128 [R27+0x26c00], desc[UR36][R2.64+0x180], !P2 ;  /* 0x26c00180021b0fae */ /* 0x0003e2000d101d64 */
[----:B------:R-:W-:-:S13]  /*12090*/  ISETP.GE.AND P0, PT, R7, 0x21, PT ;  /* 0x000000210700780c */ /* 0x000fda0003f06270 */
[----:B0-----:R-:W-:Y:S01]  /*120a0*/  @P0 LEA R14, P1, R37, R14, 0x1 ;  /* 0x0000000e250e0211 */ /* 0x001fe200078208ff */
[----:B------:R-:W-:-:S03]  /*120b0*/  @P0 IMAD R21, R0, 0x2, R17 ;  /* 0x0000000200150824 */ /* 0x000fc600078e0211 */
[----:B------:R-:W-:Y:S01]  /*120c0*/  @P0 IADD3.X R9, RZ, R8, RZ, P1, !PT ;  /* 0x00000008ff090210 */ /* 0x000fe20000ffe4ff */
[----:B-1----:R-:W-:Y:S01]  /*120d0*/  @P0 IMAD.MOV.U32 R2, RZ, RZ, R14 ;  /* 0x000000ffff020224 */ /* 0x002fe200078e000e */
[----:B------:R0:W1:Y:S03]  /*120e0*/  SHFL.IDX PT, R8, R6, 0x3, 0x181f ;  /* 0x00781f0006087f89 */ /* 0x00006600000e0000 */
[----:B------:R-:W-:Y:S01]  /*120f0*/  @P0 IMAD.MOV.U32 R3, RZ, RZ, R9 ;  /* 0x000000ffff030224 */ /* 0x000fe200078e0009 */
[----:B------:R0:W2:Y:S04]  /*12100*/  SHFL.IDX PT, R14, R5, 0x3, 0x181f ;  /* 0x00781f00050e7f89 */ /* 0x0000a800000e0000 */
[----:B------:R0:W-:Y:S04]  /*12110*/  @P0 LDGSTS.E.BYPASS.LTC128B.128 [R21+0x21400], desc[UR36][R2.64], !P5 ;  /* 0x2140000002150fae */ /* 0x0001e8000e901d64 */
[----:B------:R0:W-:Y:S04]  /*12120*/  @P0 LDGSTS.E.BYPASS.LTC128B.128 [R21+0x23400], desc[UR36][R2.64+0x80], !P4 ;  /* 0x2340008002150fae */ /* 0x0001e8000e101d64 */
[----:B------:R0:W-:Y:S04]  /*12130*/  @P0 LDGSTS.E.BYPASS.LTC128B.128 [R21+0x25400], desc[UR36][R2.64+0x100], !P3 ;  /* 0x2540010002150fae */ /* 0x0001e8000d901d64 */
[----:B------:R0:W-:Y:S02]  /*12140*/  @P0 LDGSTS.E.BYPASS.LTC128B.128 [R21+0x27400], desc[UR36][R2.64+0x180], !P2 ;  /* 0x2740018002150fae */ /* 0x0001e4000d101d64 */
.L_x_1171:
[----:B------:R-:W-:-:S13]  /*12150*/  ISETP.GE.AND P0, PT, R7, 0x31, PT ;  /* 0x000000310700780c */ /* 0x000fda0003f06270 */
[----:B0-2---:R-:W-:Y:S01]  /*12160*/  @P0 LEA R2, P1, R37, R14, 0x1 ;  /* 0x0000000e25020211 */ /* 0x005fe200078208ff */
[----:B------:R-:W-:-:S04]  /*12170*/  @P0 IMAD R5, R0, 0x2, R17 ;  /* 0x0000000200050824 */ /* 0x000fc800078e0211 */
[----:B-1----:R-:W-:-:S05]  /*12180*/  @P0 IMAD.X R3, RZ, RZ, R8, P1 ;  /* 0x000000ffff030224 */ /* 0x002fca00008e0608 */
[----:B------:R-:W-:Y:S01]  /*12190*/  @!PT LDS RZ, [RZ] ;  /* 0x00000000fffff984 */ /* 0x000fe20000000800 */
[----:B------:R-:W-:Y:S01]  /*121a0*/  @!PT LDS RZ, [RZ] ;  /* 0x00000000fffff984 */ /* 0x000fe20000000800 */
[----:B------:R-:W-:Y:S01]  /*121b0*/  @!PT LDS RZ, [RZ] ;  /* 0x00000000fffff984 */ /* 0x000fe20000000800 */
[----:B------:R0:W-:Y:S04]  /*121c0*/  @P0 LDGSTS.E.BYPASS.LTC128B.128 [R5+0x21c00], desc[UR36][R2.64], !P5 ;  /* 0x21c0000002050fae */ /* 0x0001e8000e901d64 */
[----:B------:R0:W-:Y:S04]  /*121d0*/  @P0 LDGSTS.E.BYPASS.LTC128B.128 [R5+0x23c00], desc[UR36][R2.64+0x80], !P4 ;  /* 0x23c0008002050fae */ /* 0x0001e8000e101d64 */
[----:B------:R0:W-:Y:S04]  /*121e0*/  @P0 LDGSTS.E.BYPASS.LTC128B.128 [R5+0x25c00], desc[UR36][R2.64+0x100], !P3 ;  /* 0x25c0010002050fae */ /* 0x0001e8000d901d64 */
[----:B------:R0:W-:Y:S01]  /*121f0*/  @P0 LDGSTS.E.BYPASS.LTC128B.128 [R5+0x27c00], desc[UR36][R2.64+0x180], !P2 ;  /* 0x27c0018002050fae */ /* 0x0001e2000d101d64 */
[----:B------:R-:W-:Y:S01]  /*12200*/  PLOP3.LUT P0, PT, PT, PT, PT, 0x80, 0x0 ;  /* 0x000000000000781c */ /* 0x000fe20003f0f070 */
[----:B------:R-:W-:-:S12]  /*12210*/  NOP ;  /* 0x0000000000007918 */ /* 0x000fd80000000000 */
.L_x_1111:
        /* <DEDUP_REMOVED lines=10> */
.L_x_1112:
[----:B------:R-:W-:Y:S01]  /*122c0*/  IADD3 R0, R17, 0x10400, RZ ;  /* 0x0001040011007810 */ /* 0x000fe20007ffe0ff */
[----:B------:R1:W-:Y:S06]  /*122d0*/  SYNCS.ARRIVE.TRANS64.A1T0 RZ, [R4+URZ+0x30830], RZ ;  /* 0x030830ff04ff79a7 */ /* 0x0003ec000810003f */
[----:B------:R-:W-:Y:S05]  /*122e0*/  WARPSYNC.ALL ;  /* 0x0000000000007948 */ /* 0x000fea0003800000 */
[----:B------:R-:W-:Y:S01]  /*122f0*/  BAR.SYNC.DEFER_BLOCKING 0x8, 0x180 ;  /* 0x0206000000007b1d */ /* 0x000fe20000010000 */
[----:B------:R-:W-:-:S05]  /*12300*/  LOP3.LUT P0, RZ, R0, 0x3ff, RZ, 0xc0, !PT ;  /* 0x000003ff00ff7812 */ /* 0x000fca000780c0ff */
[----:B------:R-:W-:Y:S08]  /*12310*/  BSSY B6, `(.L_x_1113) ;  /* 0x0000012000067945 */ /* 0x000ff00003800000 */
[----:B------:R-:W-:Y:S05]  /*12320*/  @!P0 BRA `(.L_x_1114) ;  /* 0x0000000000408947 */ /* 0x000fea0003800000 */
[----:B0-----:R-:W-:Y:S01]  /*12330*/  MOV R2, 0x0 ;  /* 0x0000000000027802 */ /* 0x001fe20000000f00 */
[----:B------:R-:W-:Y:S01]  /*12340*/  ULDC.64 UR6, c[0x4][0x138] ;  /* 0x01004e0000067ab9 */ /* 0x000fe20000000a00 */
[----:B------:R-:W-:Y:S01]  /*12350*/  ULDC.64 UR8, c[0x4][0x140] ;  /* 0x0100500000087ab9 */ /* 0x000fe20000000a00 */
[----:B------:R-:W-:Y:S01]  /*12360*/  ULDC.64 UR4, c[0x4][0xb0] ;  /* 0x01002c0000047ab9 */ /* 0x000fe20000000a00 */
[----:B-1----:R-:W-:Y:S01]  /*12370*/  IMAD.U32 R4, RZ, RZ, UR6 ;  /* 0x00000006ff047e24 */ /* 0x002fe2000f8e00ff */
[----:B------:R-:W-:Y:S01]  /*12380*/  MOV R11, UR5 ;  /* 0x00000005000b7c02 */ /* 0x000fe20008000f00 */
[----:B------:R-:W0:Y:S01]  /*12390*/  LDC.64 R2, c[0x4][R2] ;  /* 0x0100000002027b82 */ /* 0x000e220000000a00 */
[----:B------:R-:W-:Y:S02]  /*123a0*/  IMAD.U32 R5, RZ, RZ, UR7 ;  /* 0x00000007ff057e24 */ /* 0x000fe4000f8e00ff */
[----:B------:R-:W-:Y:S02]  /*123b0*/  IMAD.U32 R6, RZ, RZ, UR8 ;  /* 0x00000008ff067e24 */ /* 0x000fe4000f8e00ff */
[----:B------:R-:W-:-:S02]  /*123c0*/  IMAD.U32 R7, RZ, RZ, UR9 ;  /* 0x00000009ff077e24 */ /* 0x000fc4000f8e00ff */
[----:B------:R-:W-:Y:S02]  /*123d0*/  IMAD.U32 R10, RZ, RZ, UR4 ;  /* 0x00000004ff0a7e24 */ /* 0x000fe4000f8e00ff */
[----:B------:R-:W-:Y:S02]  /*123e0*/  IMAD.MOV.U32 R8, RZ, RZ, 0x70 ;  /* 0x00000070ff087424 */ /* 0x000fe400078e00ff */
[----:B------:R-:W-:Y:S02]  /*123f0*/  IMAD.MOV.U32 R12, RZ, RZ, 0x1 ;  /* 0x00000001ff0c7424 */ /* 0x000fe400078e00ff */
[----:B------:R-:W-:-:S07]  /*12400*/  IMAD.MOV.U32 R13, RZ, RZ, RZ ;  /* 0x000000ffff0d7224 */ /* 0x000fce00078e00ff */
[----:B------:R-:W-:-:S07]  /*12410*/  LEPC R20, `(.L_x_1114) ;  /* 0x000000001014794e */ /* 0x000fce0000000000 */
[----:B0-----:R-:W-:Y:S05]  /*12420*/  CALL.ABS.NOINC R2 ;  /* 0x0000000002007343 */ /* 0x001fea0003c00000 */
.L_x_1114:
[----:B------:R-:W-:Y:S05]  /*12430*/  BSYNC B6 ;  /* 0x0000000000067941 */ /* 0x000fea0003800000 */
.L_x_1113:
[----:B0-----:R-:W0:Y:S01]  /*12440*/  S2R R2, SR_TID.X ;  /* 0x0000000000027919 */ /* 0x001e220000002100 */
[----:B------:R-:W-:Y:S01]  /*12450*/  UISETP.NE.AND UP0, UPT, UR50, URZ, UPT ;  /* 0x0000003f3200728c */ /* 0x000fe2000bf05270 */
[----:B------:R-:W-:Y:S01]  /*12460*/  R2UR UR6, R26 ;  /* 0x000000001a0672ca */ /* 0x000fe200000e0000 */
[----:B------:R-:W-:Y:S01]  /*12470*/  ULDC.64 UR8, c[0x0][0x2d8] ;  /* 0x0000b60000087ab9 */ /* 0x000fe20000000a00 */
[----:B------:R-:W-:Y:S02]  /*12480*/  R2UR UR7, R22 ;  /* 0x00000000160772ca */ /* 0x000fe400000e0000 */
[C---:B------:R-:W-:Y:S02]  /*12490*/  LOP3.LUT P2, RZ, R16.reuse, 0x4000, RZ, 0xc0, !PT ;  /* 0x0000400010ff7812 */ /* 0x040fe4000784c0ff */
[----:B------:R-:W-:Y:S02]  /*124a0*/  PLOP3.LUT P0, PT, PT, PT, UP0, 0x80, 0x0 ;  /* 0x000000000000781c */ /* 0x000fe40003f0f008 */
[----:B------:R-:W-:-:S02]  /*124b0*/  LOP3.LUT P3, RZ, R16, 0x2000, RZ, 0xc0, !PT ;  /* 0x0000200010ff7812 */ /* 0x000fc4000786c0ff */
[----:B------:R-:W-:Y:S01]  /*124c0*/  @UP0 ULDC UR4, c[0x0][0x44c] ;  /* 0x0001130000040ab9 */ /* 0x000fe20000000800 */
[C---:B------:R-:W-:Y:S02]  /*124d0*/  LOP3.LUT P4, RZ, R16.reuse, 0x1000, RZ, 0xc0, !PT ;  /* 0x0000100010ff7812 */ /* 0x040fe4000788c0ff */
[----:B------:R-:W-:Y:S01]  /*124e0*/  UIMAD UR6, UR6, UR8, URZ ;  /* 0x00000008060672a4 */ /* 0x000fe2000f8e023f */
[----:B------:R-:W-:-:S03]  /*124f0*/  LOP3.LUT P5, RZ, R16, 0x800, RZ, 0xc0, !PT ;  /* 0x0000080010ff7812 */ /* 0x000fc600078ac0ff */
[----:B------:R-:W-:Y:S02]  /*12500*/  UIMAD UR7, UR7, UR9, UR6 ;  /* 0x00000009070772a4 */ /* 0x000fe4000f8e0206 */
[----:B------:R-:W-:Y:S01]  /*12510*/  USHF.R.S32.HI UR6, URZ, 0x1f, UR43 ;  /* 0x0000001f3f067899 */ /* 0x000fe2000801142b */
[----:B0-----:R-:W-:-:S05]  /*12520*/  IMAD.SHL.U32 R2, R2, 0x10, RZ ;  /* 0x0000001002027824 */ /* 0x001fca00078e00ff */
[----:B------:R-:W-:-:S05]  /*12530*/  LOP3.LUT R2, R36, 0x70, R2, 0xf8, !PT ;  /* 0x0000007024027812 */ /* 0x000fca00078ef802 */
[----:B------:R-:W-:-:S04]  /*12540*/  VIADD R0, R2, UR44 ;  /* 0x0000002c02007c36 */ /* 0x000fc80008000000 */
[----:B------:R-:W-:Y:S01]  /*12550*/  @P0 IMAD.HI.U32 R3, R0, UR4, RZ ;  /* 0x0000000400030c27 */ /* 0x000fe2000f8e00ff */
[----:B------:R-:W-:Y:S01]  /*12560*/  PLOP3.LUT P0, PT, PT, PT, UP0, 0x80, 0x0 ;  /* 0x000000000000781c */ /* 0x000fe20003f0f008 */
[----:B------:R-:W-:Y:S01]  /*12570*/  @UP0 ULDC UR4, c[0x0][0x450] ;  /* 0x0001140000040ab9 */ /* 0x000fe20000000800 */
[----:B------:R-:W-:-:S11]  /*12580*/  MOV R2, R0 ;  /* 0x0000000000027202 */ /* 0x000fd60000000f00 */
[----:B------:R-:W-:Y:S02]  /*12590*/  @P0 SHF.R.U32.HI R2, RZ, UR4, R3 ;  /* 0x00000004ff020c19 */ /* 0x000fe40008011603 */
[----:B------:R-:W-:-:S03]  /*125a0*/  R2UR UR4, R22 ;  /* 0x00000000160472ca */ /* 0x000fc600000e0000 */
[----:B------:R-:W-:-:S10]  /*125b0*/  IMAD.MOV R5, RZ, RZ, -R2 ;  /* 0x000000ffff057224 */ /* 0x000fd400078e0a02 */
[----:B------:R-:W-:-:S03]  /*125c0*/  UIMAD.WIDE.U32 UR4, UR4, UR8, URZ ;  /* 0x00000008040472a5 */ /* 0x000fc6000f8e003f */
[----:B------:R-:W-:Y:S01]  /*125d0*/  ULDC.64 UR8, c[0x0][0x2e0] ;  /* 0x0000b80000087ab9 */ /* 0x000fe20000000a00 */
[----:B------:R-:W-:Y:S02]  /*125e0*/  UIADD3 UR5, UR5, UR7, URZ ;  /* 0x0000000705057290 */ /* 0x000fe4000fffe03f */
[----:B------:R-:W-:Y:S01]  /*125f0*/  UIMAD UR6, UR6, UR8, URZ ;  /* 0x00000008060672a4 */ /* 0x000fe2000f8e023f */
[----:B------:R-:W-:Y:S01]  /*12600*/  ULDC UR7, c[0x0][0x448] ;  /* 0x0001120000077ab9 */ /* 0x000fe20000000800 */
[----:B------:R-:W-:Y:S01]  /*12610*/  UIMAD.WIDE.U32 UR4, UR43, UR8, UR4 ;  /* 0x000000082b0472a5 */ /* 0x000fe2000f8e0004 */
[----:B------:R-:W-:Y:S01]  /*12620*/  IMAD R5, R5, UR7, R0 ;  /* 0x0000000705057c24 */ /* 0x000fe2000f8e0200 */
[----:B------:R-:W-:Y:S01]  /*12630*/  UIMAD UR6, UR43, UR9, UR6 ;  /* 0x000000092b0672a4 */ /* 0x000fe2000f8e0206 */
[----:B------:R-:W-:Y:S02]  /*12640*/  SHF.R.S32.HI R0, RZ, 0x1f, R2 ;  /* 0x0000001fff007819 */ /* 0x000fe40000011402 */
[----:B------:R-:W-:Y:S01]  /*12650*/  ULDC.64 UR8, c[0x0][0x2d0] ;  /* 0x0000b40000087ab9 */ /* 0x000fe20000000a00 */
[----:B------:R-:W-:Y:S01]  /*12660*/  UIADD3 UR5, UR5, UR6, URZ ;  /* 0x0000000605057290 */ /* 0x000fe2000fffe03f */
[----:B------:R-:W-:-:S02]  /*12670*/  IMAD.U32 R9, RZ, RZ, UR8 ;  /* 0x00000008ff097e24 */ /* 0x000fc4000f8e00ff */
[----:B------:R-:W-:Y:S01]  /*12680*/  IMAD R3, R0, UR8, RZ ;  /* 0x0000000800037c24 */ /* 0x000fe2000f8e02ff */
[----:B------:R-:W-:-:S03]  /*12690*/  SHF.R.S32.HI R0, RZ, 0x1f, R5 ;  /* 0x0000001fff007819 */ /* 0x000fc60000011405 */
[C---:B------:R-:W-:Y:S02]  /*126a0*/  IMAD R7, R2.reuse, UR9, R3 ;  /* 0x0000000902077c24 */ /* 0x040fe4000f8e0203 */
[----:B------:R-:W-:Y:S01]  /*126b0*/  IMAD.WIDE.U32 R2, R2, R9, UR4 ;  /* 0x0000000402027e25 */ /* 0x000fe2000f8e0009 */
        /* <DEDUP_REMOVED lines=8> */
[----:B------:R-:W-:-:S04]  /*12740*/  UMOV UR4, 0xffffffff ;  /* 0xffffffff00047882 */ /* 0x000fc80000000000 */
[----:B-1----:R-:W-:Y:S01]  /*12750*/  LEA.HI.X R4, R2, UR5, R3, 0x1, P0 ;  /* 0x0000000502047c11 */ /* 0x002fe200080f0c03 */
[----:B------:R-:W-:Y:S06]  /*12760*/  BRA.DIV UR4, `(.L_x_1115) ;  /* 0x0000002a04fc7947 */ /* 0x000fec000b800000 */
[----:B------:R-:W0:Y:S01]  /*12770*/  SHFL.IDX PT, R14, R5, RZ, 0x181f ;  /* 0x00181fff050e7589 */ /* 0x000e2200000e0000 */
[----:B------:R-:W-:-:S03]  /*12780*/  VIADD R0, R36, UR44 ;  /* 0x0000002c24007c36 */ /* 0x000fc60008000000 */
[----:B------:R-:W1:Y:S01]  /*12790*/  SHFL.IDX PT, R2, R4, RZ, 0x181f ;  /* 0x00181fff04027589 */ /* 0x000e6200000e0000 */
[C---:B------:R-:W-:Y:S01]  /*127a0*/  VIADD R7, R0.reuse, 0x10 ;  /* 0x0000001000077836 */ /* 0x040fe20000000000 */
[----:B------:R-:W-:Y:S02]  /*127b0*/  ISETP.GE.AND P0, PT, R0, UR39, PT ;  /* 0x0000002700007c0c */ /* 0x000fe4000bf06270 */
[----:B------:R-:W-:Y:S11]  /*127c0*/  SHFL.IDX PT, R6, R4, 0x1, 0x181f ;  /* 0x00381f0004067f89 */ /* 0x000ff600000e0000 */
[----:B0-----:R-:W-:-:S04]  /*127d0*/  @!P0 LEA R14, P1, R37, R14, 0x1 ;  /* 0x0000000e250e8211 */ /* 0x001fc800078208ff */
[----:B-1----:R-:W-:Y:S01]  /*127e0*/  @!P0 IADD3.X R3, RZ, R2, RZ, P1, !PT ;  /* 0x00000002ff038210 */ /* 0x002fe20000ffe4ff */
[----:B------:R-:W-:Y:S02]  /*127f0*/  @!P0 IMAD.MOV.U32 R2, RZ, RZ, R14 ;  /* 0x000000ffff028224 */ /* 0x000fe400078e000e */
[----:B------:R-:W0:Y:S04]  /*12800*/  SHFL.IDX PT, R14, R5, 0x1, 0x181f ;  /* 0x00381f00050e7f89 */ /* 0x000e2800000e0000 */
        /* <DEDUP_REMOVED lines=8> */
[----:B------:R-:W-:Y:S01]  /*12890*/  SHFL.IDX PT, R6, R4, 0x2, 0x181f ;  /* 0x00581f0004067f89 */ /* 0x000fe200000e0000 */
[----:B------:R-:W-:Y:S01]  /*128a0*/  @!P0 IMAD.MOV.U32 R3, RZ, RZ, R7 ;  /* 0x000000ffff038224 */ /* 0x000fe200078e0007 */
[----:B------:R-:W-:Y:S02]  /*128b0*/  IADD3 R7, R0, 0x20, RZ ;  /* 0x0000002000077810 */ /* 0x000fe40007ffe0ff */
        /* <DEDUP_REMOVED lines=10> */
[----:B------:R-:W-:Y:S02]  /*12960*/  @!P0 IMAD.MOV.U32 R3, RZ, RZ, R7 ;  /* 0x000000ffff038224 */ /* 0x000fe400078e0007 */
        /* <DEDUP_REMOVED lines=19> */
[----:B0-----:R-:W-:-:S05]  /*12aa0*/  @!P0 LEA R14, P1, R37, R14, 0x1 ;  /* 0x0000000e250e8211 */ /* 0x001fca00078208ff */
[----:B-1----:R-:W-:Y:S02]  /*12ab0*/  @!P0 IMAD.X R7, RZ, RZ, R6, P1 ;  /* 0x000000ffff078224 */ /* 0x002fe400008e0606 */
[----:B--2---:R-:W-:Y:S01]  /*12ac0*/  @!P0 IMAD.MOV.U32 R2, RZ, RZ, R14 ;  /* 0x000000ffff028224 */ /* 0x004fe200078e000e */
        /* <DEDUP_REMOVED lines=24> */
[----:B------:R0:W1:Y:S03]  /*12c50*/  SHFL.IDX PT, R14, R5, 0x7, 0x181f ;  /* 0x00f81f00050e7f89 */ /* 0x00006600000e0000 */
[----:B------:R-:W-:Y:S01]  /*12c60*/  @!P0 IMAD.MOV.U32 R3, RZ, RZ, R7 ;  /* 0x000000ffff038224 */ /* 0x000fe200078e0007 */
[----:B------:R0:W2:Y:S04]  /*12c70*/  SHFL.IDX PT, R6, R4, 0x7, 0x181f ;  /* 0x00f81f0004067f89 */ /* 0x0000a800000e0000 */
[----:B------:R0:W-:Y:S04]  /*12c80*/  @!P0 LDGSTS.E.BYPASS.LTC128B.128 [R31+0x13400], desc[UR36][R2.64], !P2 ;  /* 0x13400000021f8fae */ /* 0x0001e8000d101d64 */
[----:B------:R0:W-:Y:S04]  /*12c90*/  @!P0 LDGSTS.E.BYPASS.LTC128B.128 [R31+0x17400], desc[UR36][R2.64+0x80], !P3 ;  /* 0x17400080021f8fae */ /* 0x0001e8000d901d64 */
[----:B------:R0:W-:Y:S04]  /*12ca0*/  @!P0 LDGSTS.E.BYPASS.LTC128B.128 [R31+0x1b400], desc[UR36][R2.64+0x100], !P4 ;  /* 0x1b400100021f8fae */ /* 0x0001e8000e101d64 */
[----:B------:R0:W-:Y:S02]  /*12cb0*/  @!P0 LDGSTS.E.BYPASS.LTC128B.128 [R31+0x1f400], desc[UR36][R2.64+0x180], !P5 ;  /* 0x1f400180021f8fae */ /* 0x0001e4000e901d64 */
.L_x_1188:
[----:B------:R-:W-:-:S05]  /*12cc0*/  VIADD R0, R0, 0x70 ;  /* 0x0000007000007836 */ /* 0x000fca0000000000 */
[----:B------:R-:W-:-:S13]  /*12cd0*/  ISETP.GE.AND P0, PT, R0, UR39, PT ;  /* 0x0000002700007c0c */ /* 0x000fda000bf06270 */
[----:B01----:R-:W-:-:S05]  /*12ce0*/  @!P0 LEA R2, P1, R37, R14, 0x1 ;  /* 0x0000000e25028211 */ /* 0x003fca00078208ff */
[----:B--2---:R-:W-:-:S05]  /*12cf0*/  @!P0 IMAD.X R3, RZ, RZ, R6, P1 ;  /* 0x000000ffff038224 */ /* 0x004fca00008e0606 */
[----:B------:R-:W-:Y:S01]  /*12d00*/  @!PT LDS RZ, [RZ] ;  /* 0x00000000fffff984 */ /* 0x000fe20000000800 */
[----:B------:R-:W-:Y:S01]  /*12d10*/  @!PT LDS RZ, [RZ] ;  /* 0x00000000fffff984 */ /* 0x000fe20000000800 */
[----:B------:R-:W-:Y:S01]  /*12d20*/  @!PT LDS RZ, [RZ] ;  /* 0x00000000fffff984 */ /* 0x000fe20000000800 */
[----:B------:R0:W-:Y:S04]  /*12d30*/  @!P0 LDGSTS.E.BYPASS.LTC128B.128 [R31+0x13c00], desc[UR36][R2.64], !P2 ;  /* 0x13c00000021f8fae */ /* 0x0001e8000d101d64 */
[----:B------:R0:W-:Y:S04]  /*12d40*/  @!P0 LDGSTS.E.BYPASS.LTC128B.128 [R31+0x17c00], desc[UR36][R2.64+0x80], !P3 ;  /* 0x17c00080021f8fae */ /* 0x0001e8000d901d64 */
[----:B------:R0:W-:Y:S04]  /*12d50*/  @!P0 LDGSTS.E.BYPASS.LTC128B.128 [R31+0x1bc00], desc[UR36][R2.64+0x100], !P4 ;  /* 0x1bc00100021f8fae */ /* 0x0001e8000e101d64 */
[----:B------:R0:W-:Y:S01]  /*12d60*/  @!P0 LDGSTS.E.BYPASS.LTC128B.128 [R31+0x1fc00], desc[UR36][R2.64+0x180], !P5 ;  /* 0x1fc00180021f8fae */ /* 0x0001e2000e901d64 */
[----:B------:R-:W-:Y:S01]  /*12d70*/  PLOP3.LUT P0, PT, PT, PT, PT, 0x80, 0x0 ;  /* 0x000000000000781c */ /* 0x000fe20003f0f070 */
[----:B------:R-:W-:-:S12]  /*12d80*/  NOP ;  /* 0x0000000000007918 */ /* 0x000fd80000000000 */
.L_x_1116:
[----:B------:R-:W-:Y:S02]  /*12d90*/  PLOP3.LUT P1, PT, P1, P0, PT, 0xa2, 0x0 ;  /* 0x000000000000781c */ /* 0x000fe40000f21472 */
[----:B------:R-:W-:-:S08]  /*12da0*/  @P0 R2UR P1, UR4, R17 ;  /* 0x00000000110402ca */ /* 0x000fd00000020000 */
[----:B------:R-:W-:-:S05]  /*12db0*/  @P0 PLOP3.LUT P0, PT, P1, PT, PT, 0x80, 0x0 ;  /* 0x000000000000081c */ /* 0x000fca0000f0f070 */
[----:B------:R-:W-:Y:S01]  /*12dc0*/  @!P1 SYNCS.ARRIVE.TRANS64.RED.A0T1 RZ, [UR4+0x30800], RZ ;  /* 0x030800ffffff99a7 */ /* 0x000fe20008200404 */
[----:B------:R-:W-:Y:S07]  /*12dd0*/  @!P1 ARRIVES.LDGSTSBAR.64.TRANSCNT [UR4+0x30800] ;  /* 0x03080000ff0099b0 */ /* 0x000fee0008000a84 */
[----:B------:R-:W-:Y:S05]  /*12de0*/  @P0 BRA.U.ANY `(.L_x_1116) ;  /* 0xfffffffd00e80947 */ /* 0x000fea000393ffff */
[----:B0-----:R-:W2:Y:S02]  /*12df0*/  LDL.LU R2, [R1] ;  /* 0x0000000001027983 */ /* 0x001ea40000300800 */
[----:B--2---:R-:W-:-:S05]  /*12e00*/  VIADD R2, R2, 0x1 ;  /* 0x0000000102027836 */ /* 0x004fca0000000000 */
[----:B------:R0:W-:Y:S01]  /*12e10*/  STL [R1], R2 ;  /* 0x0000000201007387 */ /* 0x0001e20000100800 */
[----:B------:R-:W-:-:S04]  /*12e20*/  LEA.HI R0, R2, R2, RZ, 0x1 ;  /* 0x0000000202007211 */ /* 0x000fc800078f08ff */
[----:B------:R-:W-:-:S05]  /*12e30*/  LOP3.LUT R0, R0, 0xfffffffe, RZ, 0xc0, !PT ;  /* 0xfffffffe00007812 */ /* 0x000fca00078ec0ff */
[----:B------:R-:W-:-:S05]  /*12e40*/  IMAD.IADD R0, R2, 0x1, -R0 ;  /* 0x0000000102007824 */ /* 0x000fca00078e0a00 */
[----:B------:R-:W-:Y:S01]  /*12e50*/  SHF.L.U32 R0, R0, 0x1f, RZ ;  /* 0x0000001f00007819 */ /* 0x000fe200000006ff */
[----:B------:R-:W-:Y:S01]  /*12e60*/  NOP ;  /* 0x0000000000007918 */ /* 0x000fe20000000000 */
[----:B------:R0:W-:Y:S01]  /*12e70*/  SYNCS.ARRIVE.TRANS64.A1T0 RZ, [R17+URZ+0x30800], RZ ;  /* 0x030800ff11ff79a7 */ /* 0x0001e2000810003f */
[----:B------:R-:W-:Y:S01]  /*12e80*/  BSSY B0, `(.L_x_1117) ;  /* 0x0000003000007945 */ /* 0x000fe20003800000 */
[----:B------:R-:W1:Y:S03]  /*12e90*/  SYNCS.PHASECHK.TRANS64.TRYWAIT P0, [R17+URZ+0x30820], R0 ;  /* 0x03082000110075a7 */ /* 0x000e66000800017f */
[----:B01----:R-:W-:Y:S05]  /*12ea0*/  @!P0 BRA `(.L_x_1118) ;  /* 0x0000002c00e08947 */ /* 0x003fea0003800000 */
.L_x_1189:
[----:B------:R-:W-:Y:S05]  /*12eb0*/  BSYNC B0 ;  /* 0x0000000000007941 */ /* 0x000fea0003800000 */
.L_x_1117:
[----:B------:R-:W-:-:S04]  /*12ec0*/  UIADD3 UR4, UR45, -0x2, URZ ;  /* 0xfffffffe2d047890 */ /* 0x000fc8000fffe03f */
[----:B------:R-:W-:-:S06]  /*12ed0*/  UISETP.GE.AND UP0, UPT, UR4, UR46, UPT ;  /* 0x0000002e0400728c */ /* 0x000fcc000bf06270 */
[----:B------:R-:W-:-:S13]  /*12ee0*/  PLOP3.LUT P0, PT, PT, PT, UP0, 0x40, 0x0 ;  /* 0x000000000000781c */ /* 0x000fda0003f0e808 */
[----:B------:R-:W-:Y:S05]  /*12ef0*/  @P0 BRA `(.L_x_1119) ;  /* 0x0000000c00a80947 */ /* 0x000fea0003800000 */
[----:B------:R-:W-:Y:S01]  /*12f00*/  BSSY B0, `(.L_x_1119) ;  /* 0x00000e9000007945 */ /* 0x000fe20003800000 */
[----:B------:R-:W-:Y:S01]  /*12f10*/  MOV R8, R25 ;  /* 0x0000001900087202 */ /* 0x000fe20000000f00 */
[----:B------:R-:W-:Y:S02]  /*12f20*/  IMAD.MOV.U32 R6, RZ, RZ, R23 ;  /* 0x000000ffff067224 */ /* 0x000fe400078e0017 */
[----:B------:R-:W-:Y:S02]  /*12f30*/  IMAD.MOV.U32 R28, RZ, RZ, R24 ;  /* 0x000000ffff1c7224 */ /* 0x000fe400078e0018 */
[----:B------:R-:W-:-:S07]  /*12f40*/  IMAD.U32 R7, RZ, RZ, UR4 ;  /* 0x00000004ff077e24 */ /* 0x000fce000f8e00ff */
.L_x_1132:
[----:B------:R-:W1:Y:S01]  /*12f50*/  S2R R4, SR_TID.X ;  /* 0x0000000000047919 */ /* 0x000e620000002100 */
[----:B0-----:R-:W0:Y:S01]  /*12f60*/  LDC R0, c[0x0][0x430] ;  /* 0x00010c00ff007b82 */ /* 0x001e220000000800 */
[----:B------:R-:W-:Y:S01]  /*12f70*/  IMAD R9, R7, 0x40, R32 ;  /* 0x0000004007097824 */ /* 0x000fe200078e0220 */
[----:B------:R-:W-:Y:S01]  /*12f80*/  LOP3.LUT P1, RZ, R16, 0x200, RZ, 0xc0, !PT ;  /* 0x0000020010ff7812 */ /* 0x000fe2000782c0ff */
[----:B------:R-:W-:Y:S01]  /*12f90*/  VIADD R23, R6, 0x1 ;  /* 0x0000000106177836 */ /* 0x000fe20000000000 */
[----:B0-----:R-:W-:Y:S01]  /*12fa0*/  ISETP.NE.AND P0, PT, R0, 0x1, PT ;  /* 0x000000010000780c */ /* 0x001fe20003f05270 */
[----:B-1----:R-:W-:-:S05]  /*12fb0*/  IMAD.SHL.U32 R4, R4, 0x10, RZ ;  /* 0x0000001004047824 */ /* 0x002fca00078e00ff */
[----:B------:R-:W-:-:S07]  /*12fc0*/  LOP3.LUT R4, R36, 0x70, R4, 0xf8, !PT ;  /* 0x0000007024047812 */ /* 0x000fce00078ef804 */
[----:B------:R-:W0:Y:S01]  /*12fd0*/  @P0 LDC R0, c[0x0][0x434] ;  /* 0x00010d00ff000b82 */ /* 0x000e220000000800 */
[C---:B------:R-:W-:Y:S02]  /*12fe0*/  ISETP.GT.U32.AND P2, PT, R4.reuse, 0x3f, PT ;  /* 0x0000003f0400780c */ /* 0x040fe40003f44070 */
[----:B------:R-:W-:-:S05]  /*12ff0*/  IADD3 R9, R4, R9, RZ ;  /* 0x0000000904097210 */ /* 0x000fca0007ffe0ff */
[----:B------:R-:W1:Y:S01]  /*13000*/  @P0 LDC R3, c[0x0][0x438] ;  /* 0x00010e00ff030b82 */ /* 0x000e620000000800 */
[----:B------:R-:W-:-:S07]  /*13010*/  IMAD.MOV.U32 R12, RZ, RZ, R9 ;  /* 0x000000ffff0c7224 */ /* 0x000fce00078e0009 */
[----:B------:R-:W2:Y:S08]  /*13020*/  @!P2 LDC.64 R10, c[0x0][0x428] ;  /* 0x00010a00ff0aab82 */ /* 0x000eb00000000a00 */
[----:B------:R-:W3:Y:S01]  /*13030*/  @!P2 LDC.64 R4, c[0x0][0x418] ;  /* 0x00010600ff04ab82 */ /* 0x000ee20000000a00 */
[----:B0-----:R-:W-:-:S05]  /*13040*/  @P0 IMAD.HI.U32 R0, R9, R0, RZ ;  /* 0x0000000009000227 */ /* 0x001fca00078e00ff */
[----:B-1----:R-:W-:-:S04]  /*13050*/  @P0 SHF.R.U32.HI R12, RZ, R3, R0 ;  /* 0x00000003ff0c0219 */ /* 0x002fc80000011600 */
[--C-:B------:R-:W-:Y:S01]  /*13060*/  @!P2 SHF.R.S32.HI R3, RZ, 0x1f, R12.reuse ;  /* 0x0000001fff03a819 */ /* 0x100fe2000001140c */
[----:B------:R-:W-:Y:S02]  /*13070*/  @!P2 IMAD.MOV.U32 R2, RZ, RZ, R12 ;  /* 0x000000ffff02a224 */ /* 0x000fe400078e000c */
[-C--:B--2---:R-:W-:Y:S02]  /*13080*/  @!P2 IMAD R0, R33, R10.reuse, RZ ;  /* 0x0000000a2100a224 */ /* 0x084fe400078e02ff */
[----:B------:R-:W-:-:S04]  /*13090*/  @!P2 IMAD.WIDE.U32 R2, R29, R10, R2 ;  /* 0x0000000a1d02a225 */ /* 0x000fc800078e0002 */
[----:B------:R-:W-:Y:S01]  /*130a0*/  @!P2 IMAD R11, R29, R11, R0 ;  /* 0x0000000b1d0ba224 */ /* 0x000fe200078e0200 */
[----:B---3--:R-:W-:-:S03]  /*130b0*/  @!P2 LEA R4, P0, R2, R4, 0x2 ;  /* 0x000000040204a211 */ /* 0x008fc600078010ff */
[----:B------:R-:W-:-:S05]  /*130c0*/  @!P2 IMAD.IADD R0, R11, 0x1, R3 ;  /* 0x000000010b00a824 */ /* 0x000fca00078e0203 */
[----:B------:R-:W-:Y:S01]  /*130d0*/  @!P2 LEA.HI.X R5, R2, R5, R0, 0x2, P0 ;  /* 0x000000050205a211 */ /* 0x000fe200000f1400 */
[----:B------:R-:W-:Y:S01]  /*130e0*/  IMAD.MOV.U32 R0, RZ, RZ, RZ ;  /* 0x000000ffff007224 */ /* 0x000fe200078e00ff */
[C---:B------:R-:W-:Y:S02]  /*130f0*/  ISETP.NE.AND P0, PT, R23.reuse, 0x2, PT ;  /* 0x000000021700780c */ /* 0x040fe40003f05270 */
[----:B------:R-:W-:Y:S01]  /*13100*/  IADD3 R2, -R12, RZ, RZ ;  /* 0x000000ff0c027210 */ /* 0x000fe20007ffe1ff */
[----:B------:R-:W-:Y:S05]  /*13110*/  YIELD ;  /* 0x0000000000007946 */ /* 0x000fea0003800000 */
[----:B------:R-:W-:Y:S01]  /*13120*/  ULDC UR4, c[0x0][0x430] ;  /* 0x00010c0000047ab9 */ /* 0x000fe20000000800 */
[----:B------:R-:W-:Y:S01]  /*13130*/  SEL R25, RZ, 0x1, P0 ;  /* 0x00000001ff197807 */ /* 0x000fe20000000000 */
[----:B------:R0:W5:Y:S01]  /*13140*/  @!P2 LDG.E R0, desc[UR36][R4.64] ;  /* 0x000000240400a981 */ /* 0x000162000c1e1900 */
[----:B------:R-:W-:Y:S01]  /*13150*/  SEL R23, R23, RZ, P0 ;  /* 0x000000ff17177207 */ /* 0x000fe20000000000 */
[----:B------:R-:W-:Y:S01]  /*13160*/  IMAD.MOV.U32 R24, RZ, RZ, R7 ;  /* 0x000000ffff187224 */ /* 0x000fe200078e0007 */
[----:B------:R-:W-:Y:S01]  /*13170*/  LOP3.LUT R25, R8, R25, RZ, 0x3c, !PT ;  /* 0x0000001908197212 */ /* 0x000fe200078e3cff */
[----:B0-----:R-:W-:Y:S01]  /*13180*/  IMAD R5, R2, UR4, R9 ;  /* 0x0000000402057c24 */ /* 0x001fe2000f8e0209 */
[----:B------:R-:W-:Y:S06]  /*13190*/  @!P1 BRA `(.L_x_1120) ;  /* 0x0000000000049947 */ /* 0x000fec0003800000 */
[----:B------:R-:W-:Y:S01]  /*131a0*/  BPT.TRAP 0x1 ;  /* 0x000000040000795c */ /* 0x000fe20000300000 */
.L_x_1120:
[----:B------:R-:W-:Y:S01]  /*131b0*/  IMAD R7, R23, 0x8, R17 ;  /* 0x0000000817077824 */ /* 0x000fe200078e0211 */
[----:B------:R-:W-:Y:S01]  /*131c0*/  SHF.L.U32 R2, R25, 0x1f, RZ ;  /* 0x0000001f19027819 */ /* 0x000fe200000006ff */
[----:B------:R-:W-:Y:S03]  /*131d0*/  BSSY B1, `(.L_x_1121) ;  /* 0x0000003000017945 */ /* 0x000fe60003800000 */
[----:B------:R-:W0:Y:S02]  /*131e0*/  SYNCS.PHASECHK.TRANS64.TRYWAIT P0, [R7+URZ+0x30840], R2 ;  /* 0x03084002070075a7 */ /* 0x000e24000800017f */
[----:B0-----:R-:W-:Y:S05]  /*131f0*/  @!P0 BRA `(.L_x_1122) ;  /* 0x0000002c00208947 */ /* 0x001fea0003800000 */
.L_x_1190:
[----:B------:R-:W-:Y:S05]  /*13200*/  BSYNC B1 ;  /* 0x0000000000017941 */ /* 0x000fea0003800000 */
.L_x_1121:
[----:B------:R-:W-:Y:S01]  /*13210*/  SHF.R.S32.HI R9, RZ, 0x1f, R5 ;  /* 0x0000001fff097819 */ /* 0x000fe20000011405 */
[----:B------:R-:W-:Y:S01]  /*13220*/  ULDC.64 UR4, c[0x0][0x300] ;  /* 0x0000c00000047ab9 */ /* 0x000fe20000000a00 */
[----:B-----5:R-:W-:Y:S02]  /*13230*/  SHF.R.S32.HI R10, RZ, 0x1f, R0 ;  /* 0x0000001fff0a7819 */ /* 0x020fe40000011400 */
[C---:B------:R-:W-:Y:S01]  /*13240*/  LOP3.LUT P4, RZ, R16.reuse, 0x10, RZ, 0xc0, !PT ;  /* 0x0000001010ff7812 */ /* 0x040fe2000788c0ff */
[----:B0-----:R-:W-:Y:S01]  /*13250*/  IMAD R2, R9, UR4, RZ ;  /* 0x0000000409027c24 */ /* 0x001fe2000f8e02ff */
[C---:B------:R-:W-:Y:S02]  /*13260*/  LOP3.LUT P3, RZ, R16.reuse, 0x8, RZ, 0xc0, !PT ;  /* 0x0000000810ff7812 */ /* 0x040fe4000786c0ff */
[C---:B------:R-:W-:Y:S01]  /*13270*/  LOP3.LUT P2, RZ, R16.reuse, 0x4, RZ, 0xc0, !PT ;  /* 0x0000000410ff7812 */ /* 0x040fe2000784c0ff */
[C---:B------:R-:W-:Y:S01]  /*13280*/  IMAD R11, R5.reuse, UR5, R2 ;  /* 0x00000005050b7c24 */ /* 0x040fe2000f8e0202 */
[----:B------:R-:W-:Y:S01]  /*13290*/  LOP3.LUT P1, RZ, R16, 0x2, RZ, 0xc0, !PT ;  /* 0x0000000210ff7812 */ /* 0x000fe2000782c0ff */
[----:B------:R-:W-:Y:S01]  /*132a0*/  IMAD.WIDE.U32 R2, R5, UR4, RZ ;  /* 0x0000000405027c25 */ /* 0x000fe2000f8e00ff */
[----:B------:R-:W-:Y:S01]  /*132b0*/  ULDC.64 UR4, c[0x0][0x310] ;  /* 0x0000c40000047ab9 */ /* 0x000fe20000000a00 */
[----:B------:R-:W-:-:S02]  /*132c0*/  LEA R21, R23, R30, 0xe ;  /* 0x0000001e17157211 */ /* 0x000fc400078e70ff */
        /* <DEDUP_REMOVED lines=13> */
[----:B------:R-:W-:Y:S01]  /*133a0*/  LEA.HI.X R27, R2, UR5, R27, 0x1, P0 ;  /* 0x00000005021b7c11 */ /* 0x000fe200080f0c1b */
[----:B------:R-:W-:Y:S06]  /*133b0*/  BRA.DIV UR4, `(.L_x_1123) ;  /* 0x0000002a04c47947 */ /* 0x000fec000b800000 */
[----:B------:R-:W0:Y:S01]  /*133c0*/  SHFL.IDX PT, R14, R20, RZ, 0x181f ;  /* 0x00181fff140e7589 */ /* 0x000e2200000e0000 */
[----:B------:R-:W-:Y:S02]  /*133d0*/  IMAD.SHL.U32 R4, R37, 0x2, RZ ;  /* 0x0000000225047824 */ /* 0x000fe400078e00ff */
[----:B------:R-:W-:Y:S01]  /*133e0*/  IMAD R21, R21, 0x2, R17 ;  /* 0x0000000215157824 */ /* 0x000fe200078e0211 */
        /* <DEDUP_REMOVED lines=10> */
[----:B------:R-:W0:Y:S03]  /*13490*/  SHFL.IDX PT, R14, R20, 0x2, 0x181f ;  /* 0x00581f00140e7f89 */ /* 0x000e2600000e0000 */
[----:B------:R-:W-:Y:S02]  /*134a0*/  IMAD.X R3, RZ, RZ, R35, P0 ;  /* 0x000000ffff037224 */ /* 0x000fe400000e0623 */
        /* <DEDUP_REMOVED lines=13> */
.L_x_1200:
        /* <DEDUP_REMOVED lines=11> */
.L_x_1124:
        /* <DEDUP_REMOVED lines=10> */
.L_x_1125:
[----:B------:R1:W-:Y:S01]  /*136d0*/  SYNCS.ARRIVE.TRANS64.A1T0 RZ, [R7+URZ+0x30830], RZ ;  /* 0x030830ff07ff79a7 */ /* 0x0003e2000810003f */
[----:B------:R-:W-:Y:S05]  /*136e0*/  @!P2 BRA `(.L_x_1126) ;  /* 0x000000000004a947 */ /* 0x000fea0003800000 */
[----:B------:R-:W-:Y:S01]  /*136f0*/  BPT.TRAP 0x1 ;  /* 0x000000040000795c */ /* 0x000fe20000300000 */
.L_x_1126:
[----:B0-----:R-:W-:Y:S01]  /*13700*/  SHF.L.U32 R2, R8, 0x1f, RZ ;  /* 0x0000001f08027819 */ /* 0x001fe200000006ff */
[----:B-1----:R-:W-:Y:S01]  /*13710*/  IMAD R7, R6, 0x8, R17 ;  /* 0x0000000806077824 */ /* 0x002fe200078e0211 */
[----:B------:R-:W-:Y:S03]  /*13720*/  BSSY B1, `(.L_x_1127) ;  /* 0x0000003000017945 */ /* 0x000fe60003800000 */
[----:B------:R-:W0:Y:S02]  /*13730*/  SYNCS.PHASECHK.TRANS64.TRYWAIT P0, [R7+URZ+0x30860], R2 ;  /* 0x03086002070075a7 */ /* 0x000e24000800017f */
[----:B0-----:R-:W-:Y:S05]  /*13740*/  @!P0 BRA `(.L_x_1128) ;  /* 0x0000002c00148947 */ /* 0x001fea0003800000 */
.L_x_1201:
[----:B------:R-:W-:Y:S05]  /*13750*/  BSYNC B1 ;  /* 0x0000000000017941 */ /* 0x000fea0003800000 */
.L_x_1127:
[----:B------:R-:W-:Y:S01]  /*13760*/  IMAD.MOV.U32 R3, RZ, RZ, -0x40 ;  /* 0xffffffc0ff037424 */ /* 0x000fe200078e00ff */
[----:B------:R-:W-:Y:S01]  /*13770*/  UMOV UR4, 0xffffffff ;  /* 0xffffffff00047882 */ /* 0x000fe20000000000 */
[----:B------:R-:W-:Y:S01]  /*13780*/  LOP3.LUT P4, RZ, R16, 0x100, RZ, 0xc0, !PT ;  /* 0x0000010010ff7812 */ /* 0x000fe2000788c0ff */
[----:B------:R-:W-:Y:S01]  /*13790*/  IMAD R6, R6, 0x4000, R30 ;  /* 0x0000400006067824 */ /* 0x000fe200078e021e */
[----:B------:R-:W-:Y:S01]  /*137a0*/  LOP3.LUT P3, RZ, R16, 0x80, RZ, 0xc0, !PT ;  /* 0x0000008010ff7812 */ /* 0x000fe2000786c0ff */
[----:B------:R-:W-:Y:S01]  /*137b0*/  IMAD R3, R28, R3, UR38 ;  /* 0x000000261c037e24 */ /* 0x000fe2000f8e0203 */
[C---:B------:R-:W-:Y:S02]  /*137c0*/  LOP3.LUT P2, RZ, R16.reuse, 0x40, RZ, 0xc0, !PT ;  /* 0x0000004010ff7812 */ /* 0x040fe4000784c0ff */
[----:B------:R-:W-:Y:S01]  /*137d0*/  LOP3.LUT P1, RZ, R16, 0x20, RZ, 0xc0, !PT ;  /* 0x0000002010ff7812 */ /* 0x000fe2000782c0ff */
[----:B------:R-:W-:Y:S01]  /*137e0*/  IMAD.IADD R8, R3, 0x1, -R36 ;  /* 0x0000000103087824 */ /* 0x000fe200078e0a24 */
[----:B------:R-:W-:Y:S11]  /*137f0*/  BRA.DIV UR4, `(.L_x_1129) ;  /* 0x0000002a04fc7947 */ /* 0x000ff6000b800000 */
[----:B------:R-:W0:Y:S01]  /*13800*/  SHFL.IDX PT, R14, R18, RZ, 0x181f ;  /* 0x00181fff120e7589 */ /* 0x000e2200000e0000 */
[----:B------:R-:W-:-:S03]  /*13810*/  LEA R6, R6, R17, 0x1 ;  /* 0x0000001106067211 */ /* 0x000fc600078e08ff */
[----:B------:R-:W1:Y:S01]  /*13820*/  SHFL.IDX PT, R3, R19, RZ, 0x181f ;  /* 0x00181fff13037589 */ /* 0x000e6200000e0000 */
        /* <DEDUP_REMOVED lines=36> */
.L_x_1211:
[----:B0--3--:R-:W-:Y:S01]  /*13a70*/  IADD3 R2, P0, R14, R4, RZ ;  /* 0x000000040e027210 */ /* 0x009fe20007f1e0ff */
        /* <DEDUP_REMOVED lines=15> */
[----:B0-----:R-:W-:Y:S01]  /*13b70*/  IMAD.WIDE.U32 R2, R5, UR4, RZ ;  /* 0x0000000405027c25 */ /* 0x001fe2000f8e00ff */
[----:B------:R-:W-:-:S03]  /*13b80*/  ULDC.64 UR4, c[0x0][0x338] ;  /* 0x0000ce0000047ab9 */ /* 0x000fc60000000a00 */
[----:B------:R-:W-:Y:S02]  /*13b90*/  IMAD.IADD R3, R3, 0x1, R9 ;  /* 0x0000000103037824 */ /* 0x000fe400078e0209 */
[----:B------:R-:W-:Y:S02]  /*13ba0*/  IMAD R5, R10, UR4, RZ ;  /* 0x000000040a057c24 */ /* 0x000fe4000f8e02ff */
[----:B------:R-:W-:-:S04]  /*13bb0*/  IMAD.WIDE.U32 R2, R0, UR4, R2 ;  /* 0x0000000400027c25 */ /* 0x000fc8000f8e0002 */
[----:B------:R-:W-:Y:S01]  /*13bc0*/  IMAD R5, R0, UR5, R5 ;  /* 0x0000000500057c24 */ /* 0x000fe2000f8e0205 */
[----:B------:R-:W-:Y:S01]  /*13bd0*/  ULDC.64 UR4, c[0x0][0x330] ;  /* 0x0000cc0000047ab9 */ /* 0x000fe20000000a00 */
[----:B------:R-:W-:Y:S02]  /*13be0*/  NOP ;  /* 0x0000000000007918 */ /* 0x000fe40000000000 */
[----:B------:R-:W-:Y:S02]  /*13bf0*/  IMAD.IADD R3, R3, 0x1, R5 ;  /* 0x0000000103037824 */ /* 0x000fe400078e0205 */
[----:B------:R-:W-:Y:S02]  /*13c00*/  IMAD R5, R26, UR4, RZ ;  /* 0x000000041a057c24 */ /* 0x000fe4000f8e02ff */
[----:B------:R-:W-:-:S04]  /*13c10*/  IMAD.WIDE.U32 R2, R22, UR4, R2 ;  /* 0x0000000416027c25 */ /* 0x000fc8000f8e0002 */
[----:B------:R-:W-:Y:S01]  /*13c20*/  IMAD R5, R22, UR5, R5 ;  /* 0x0000000516057c24 */ /* 0x000fe2000f8e0205 */
[----:B------:R-:W-:Y:S02]  /*13c30*/  ULDC.64 UR4, c[0x0][0x318] ;  /* 0x0000c60000047ab9 */ /* 0x000fe40000000a00 */
[----:B------:R-:W-:Y:S02]  /*13c40*/  LEA R18, P0, R2, UR4, 0x1 ;  /* 0x0000000402127c11 */ /* 0x000fe4000f8008ff */
[----:B------:R-:W-:-:S04]  /*13c50*/  IADD3 R3, R5, R3, RZ ;  /* 0x0000000305037210 */ /* 0x000fc80007ffe0ff */
[----:B------:R-:W-:Y:S02]  /*13c60*/  LEA.HI.X R19, R2, UR5, R3, 0x1, P0 ;  /* 0x0000000502137c11 */ /* 0x000fe400080f0c03 */
[----:B------:R-:W-:-:S13]  /*13c70*/  PLOP3.LUT P0, PT, PT, PT, PT, 0x80, 0x0 ;  /* 0x000000000000781c */ /* 0x000fda0003f0f070 */
.L_x_1130:
        /* <DEDUP_REMOVED lines=10> */
.L_x_1131:
[C---:B------:R-:W-:Y:S01]  /*13d20*/  ISETP.GT.AND P0, PT, R24.reuse, UR46, PT ;  /* 0x0000002e18007c0c */ /* 0x040fe2000bf04270 */
[----:B------:R0:W-:Y:S01]  /*13d30*/  SYNCS.ARRIVE.TRANS64.A1T0 RZ, [R7+URZ+0x30850], RZ ;  /* 0x030850ff07ff79a7 */ /* 0x0001e2000810003f */
[----:B------:R-:W-:Y:S02]  /*13d40*/  IMAD.MOV.U32 R8, RZ, RZ, R25 ;  /* 0x000000ffff087224 */ /* 0x000fe400078e0019 */
[----:B------:R-:W-:Y:S02]  /*13d50*/  IMAD.MOV.U32 R6, RZ, RZ, R23 ;  /* 0x000000ffff067224 */ /* 0x000fe400078e0017 */
[----:B------:R-:W-:Y:S02]  /*13d60*/  IMAD.MOV.U32 R28, RZ, RZ, R24 ;  /* 0x000000ffff1c7224 */ /* 0x000fe400078e0018 */
[----:B0-----:R-:W-:-:S05]  /*13d70*/  VIADD R7, R24, 0xffffffff ;  /* 0xffffffff18077836 */ /* 0x001fca0000000000 */
[----:B------:R-:W-:Y:S05]  /*13d80*/  @P0 BRA `(.L_x_1132) ;  /* 0xfffffff000700947 */ /* 0x000fea000383ffff */
[----:B------:R-:W-:Y:S05]  /*13d90*/  BSYNC B0 ;  /* 0x0000000000007941 */ /* 0x000fea0003800000 */
.L_x_1119:
[----:B0-----:R-:W0:Y:S01]  /*13da0*/  S2R R0, SR_TID.X ;  /* 0x0000000000007919 */ /* 0x001e220000002100 */
[----:B------:R-:W-:Y:S01]  /*13db0*/  BSSY B0, `(.L_x_1133) ;  /* 0x0000010000007945 */ /* 0x000fe20003800000 */
        /* <DEDUP_REMOVED lines=14> */
[----:B0-----:R-:W-:-:S07]  /*13ea0*/  IADD3 R34, R0, UR47, R7 ;  /* 0x0000002f00227c10 */ /* 0x001fce000fffe007 */
.L_x_1134:
[----:B------:R-:W-:Y:S05]  /*13eb0*/  BSYNC B0 ;  /* 0x0000000000007941 */ /* 0x000fea0003800000 */
.L_x_1133:
[----:B------:R-:W-:-:S13]  /*13ec0*/  LOP3.LUT P0, RZ, R16, 0x200, RZ, 0xc0, !PT ;  /* 0x0000020010ff7812 */ /* 0x000fda000780c0ff */
[----:B------:R-:W-:Y:S05]  /*13ed0*/  @!P0 BRA `(.L_x_1135) ;  /* 0x0000000000048947 */ /* 0x000fea0003800000 */
[----:B------:R-:W-:Y:S01]  /*13ee0*/  BPT.TRAP 0x1 ;  /* 0x000000040000795c */ /* 0x000fe20000300000 */
.L_x_1135:
[----:B------:R-:W-:Y:S01]  /*13ef0*/  LEA R4, R23, R17, 0x3 ;  /* 0x0000001117047211 */ /* 0x000fe200078e18ff */
[----:B------:R-:W-:Y:S01]  /*13f00*/  IMAD.MOV.U32 R5, RZ, RZ, -0x40 ;  /* 0xffffffc0ff057424 */ /* 0x000fe200078e00ff */
[----:B------:R-:W-:Y:S01]  /*13f10*/  SHF.L.U32 R3, R25, 0x1f, RZ ;  /* 0x0000001f19037819 */ /* 0x000fe200000006ff */
[----:B------:R-:W-:Y:S02]  /*13f20*/  BSSY B0, `(.L_x_1136) ;  /* 0x0000004000007945 */ /* 0x000fe40003800000 */
[----:B------:R-:W-:Y:S01]  /*13f30*/  IMAD R5, R24, R5, UR38 ;  /* 0x0000002618057e24 */ /* 0x000fe2000f8e0205 */
[----:B------:R-:W0:Y:S02]  /*13f40*/  SYNCS.PHASECHK.TRANS64.TRYWAIT P0, [R4+URZ+0x30860], R3 ;  /* 0x03086003040075a7 */ /* 0x000e24000800017f */
[----:B0-----:R-:W-:Y:S05]  /*13f50*/  @!P0 BRA `(.L_x_1137) ;  /* 0x0000002800908947 */ /* 0x001fea0003800000 */
.L_x_1212:
[----:B------:R-:W-:Y:S05]  /*13f60*/  BSYNC B0 ;  /* 0x0000000000007941 */ /* 0x000fea0003800000 */
.L_x_1136:
[----:B------:R-:W-:Y:S01]  /*13f70*/  UMOV UR4, 0xffffffff ;  /* 0xffffffff00047882 */ /* 0x000fe20000000000 */
[C---:B------:R-:W-:Y:S01]  /*13f80*/  LOP3.LUT P5, RZ, R16.reuse, 0x100, RZ, 0xc0, !PT ;  /* 0x0000010010ff7812 */ /* 0x040fe200078ac0ff */
        /* <DEDUP_REMOVED lines=8> */
[----:B------:R-:W0:Y:S04]  /*14010*/  SHFL.IDX PT, R0, R19, RZ, 0x181f ;  /* 0x00181fff13007589 */ /* 0x000e2800000e0000 */
[----:B------:R-:W-:Y:S01]  /*14020*/  SHFL.IDX PT, R7, R19, 0x1, 0x181f ;  /* 0x00381f0013077f89 */ /* 0x000fe200000e0000 */
[----:B-1----:R-:W-:-:S03]  /*14030*/  IADD3 R2, P0, R14, R6, RZ ;  /* 0x000000060e027210 */ /* 0x002fc60007f1e0ff */
[----:B------:R-:W1:Y:S02]  /*14040*/  SHFL.IDX PT, R14, R18, 0x1, 0x181f ;  /* 0x00381f00120e7f89 */ /* 0x000e6400000e0000 */
[----:B0-----:R-:W-:Y:S01]  /*14050*/  IMAD.X R3, RZ, RZ, R0, P0 ;  /* 0x000000ffff037224 */ /* 0x001fe200000e0600 */
[----:B------:R-:W-:Y:S01]  /*14060*/  ISETP.LT.OR P0, PT, R5, 0x1, P5 ;  /* 0x000000010500780c */ /* 0x000fe20002f01670 */
[----:B------:R-:W-:-:S12]  /*14070*/  IMAD R0, R8, 0x2, R17 ;  /* 0x0000000208007824 */ /* 0x000fd800078e0211 */
        /* <DEDUP_REMOVED lines=8> */
[----:B------:R-:W0:Y:S02]  /*14100*/  SHFL.IDX PT, R14, R18, 0x2, 0x181f ;  /* 0x00581f00120e7f89 */ /* 0x000e2400000e0000 */
[----:B------:R-:W-:Y:S02]  /*14110*/  IADD3.X R3, RZ, R7, RZ, P0, !PT ;  /* 0x00000007ff037210 */ /* 0x000fe400007fe4ff */
        /* <DEDUP_REMOVED lines=11> */
[----:B------:R3:W4:Y:S03]  /*141d0*/  SHFL.IDX PT, R14, R18, 0x3, 0x181f ;  /* 0x00781f00120e7f89 */ /* 0x00072600000e0000 */
        /* <DEDUP_REMOVED lines=9> */
.L_x_1222:
[----:B0--3--:R-:W-:-:S05]  /*14270*/  IADD3 R2, P0, R14, R6, RZ ;  /* 0x000000060e027210 */ /* 0x009fca0007f1e0ff */
        /* <DEDUP_REMOVED lines=14> */
.L_x_1139:
        /* <DEDUP_REMOVED lines=10> */
.L_x_1140:
[----:B------:R1:W-:Y:S01]  /*14400*/  SYNCS.ARRIVE.TRANS64.A1T0 RZ, [R4+URZ+0x30850], RZ ;  /* 0x030850ff04ff79a7 */ /* 0x0003e2000810003f */
[----:B------:R-:W-:-:S05]  /*14410*/  VIADD R23, R23, 0x1 ;  /* 0x0000000117177836 */ /* 0x000fca0000000000 */
[----:B------:R-:W-:-:S04]  /*14420*/  ISETP.NE.AND P0, PT, R23, 0x2, PT ;  /* 0x000000021700780c */ /* 0x000fc80003f05270 */
[----:B0-----:R-:W-:Y:S02]  /*14430*/  SEL R0, RZ, 0x1, P0 ;  /* 0x00000001ff007807 */ /* 0x001fe40000000000 */
[----:B------:R-:W-:Y:S02]  /*14440*/  SEL R23, R23, RZ, P0 ;  /* 0x000000ff17177207 */ /* 0x000fe40000000000 */
[----:B-1----:R-:W-:-:S07]  /*14450*/  LOP3.LUT R25, R25, R0, RZ, 0x3c, !PT ;  /* 0x0000000019197212 */ /* 0x002fce00078e3cff */
.L_x_1100:
[----:B------:R-:W-:Y:S05]  /*14460*/  BSYNC B7 ;  /* 0x0000000000077941 */ /* 0x000fea0003800000 */
.L_x_1098:
[----:B------:R-:W-:-:S13]  /*14470*/  LOP3.LUT P0, RZ, R16, 0x8000, RZ, 0xc0, !PT ;  /* 0x0000800010ff7812 */ /* 0x000fda000780c0ff */
[----:B------:R-:W-:Y:S05]  /*14480*/  @!P0 BRA `(.L_x_1141) ;  /* 0x0000000000248947 */ /* 0x000fea0003800000 */
[----:B------:R-:W-:Y:S05]  /*14490*/  WARPSYNC.ALL ;  /* 0x0000000000007948 */ /* 0x000fea0003800000 */
[----:B------:R-:W0:Y:S08]  /*144a0*/  S2UR UR5, SR_CgaCtaId ;  /* 0x00000000000579c3 */ /* 0x000e300000008800 */
[----:B------:R-:W-:Y:S06]  /*144b0*/  BAR.SYNC.DEFER_BLOCKING 0x5, 0x180 ;  /* 0x0146000000007b1d */ /* 0x000fec0000010000 */
[----:B------:R-:W-:-:S02]  /*144c0*/  UMOV UR4, 0x400 ;  /* 0x0000040000047882 */ /* 0x000fc40000000000 */
[----:B0-----:R-:W-:-:S06]  /*144d0*/  ULEA UR4, UR5, UR4, 0x18 ;  /* 0x0000000405047291 */ /* 0x001fcc000f8ec03f */
[----:B------:R-:W-:-:S05]  /*144e0*/  IMAD.U32 R17, RZ, RZ, UR4 ;  /* 0x00000004ff117e24 */ /* 0x000fca000f8e00ff */
[----:B------:R0:W1:Y:S01]  /*144f0*/  LDS R34, [R17+0x308d0] ;  /* 0x0308d00011227984 */ /* 0x0000620000000800 */
[----:B------:R-:W-:Y:S06]  /*14500*/  BAR.ARV 0x4, 0x180 ;  /* 0x0106000000007b1d */ /* 0x000fec0000002000 */
[----:B------:R-:W-:Y:S05]  /*14510*/  BRA `(.L_x_1142) ;  /* 0x00000000002c7947 */ /* 0x000fea0003800000 */
.L_x_1141:
[----:B------:R-:W-:-:S03]  /*14520*/  UMOV UR4, 0xffffffff ;  /* 0xffffffff00047882 */ /* 0x000fc60000000000 */
[----:B------:R-:W-:Y:S05]  /*14530*/  BRA.DIV UR4, `(.L_x_1143) ;  /* 0x0000002a04b47947 */ /* 0x000fea000b800000 */
[----:B------:R0:W1:Y:S02]  /*14540*/  SHFL.IDX PT, R14, R34, RZ, 0x1f ;  /* 0x00001fff220e7589 */ /* 0x00006400000e0000 */
.L_x_1225:
[----:B------:R-:W2:Y:S01]  /*14550*/  @!P2 S2R R3, SR_CgaCtaId ;  /* 0x000000000003a919 */ /* 0x000ea20000008800 */
[----:B------:R-:W-:Y:S05]  /*14560*/  WARPSYNC.ALL ;  /* 0x0000000000007948 */ /* 0x000fea0003800000 */
[----:B------:R-:W-:Y:S01]  /*14570*/  BAR.SYNC.DEFER_BLOCKING 0x4, 0x180 ;  /* 0x0106000000007b1d */ /* 0x000fe20000010000 */
[----:B------:R-:W-:-:S04]  /*14580*/  @!P2 MOV R0, 0x400 ;  /* 0x000004000000a802 */ /* 0x000fc80000000f00 */
[----:B--2---:R-:W-:-:S05]  /*14590*/  @!P2 LEA R17, R3, R0, 0x18 ;  /* 0x000000000311a211 */ /* 0x004fca00078ec0ff */
[----:B------:R0:W-:Y:S02]  /*145a0*/  @!P2 STS [R17+0x308d0], R34 ;  /* 0x0308d0221100a388 */ /* 0x0001e40000000800 */
[----:B01----:R-:W-:Y:S01]  /*145b0*/  IMAD.MOV.U32 R34, RZ, RZ, R14 ;  /* 0x000000ffff227224 */ /* 0x003fe200078e000e */
[----:B------:R-:W-:Y:S06]  /*145c0*/  BAR.ARV 0x5, 0x180 ;  /* 0x0146000000007b1d */ /* 0x000fec0000002000 */
.L_x_1142:
[----:B------:R-:W-:Y:S02]  /*145d0*/  ULDC UR4, c[0x0][0xc38] ;  /* 0x00030e0000047ab9 */ /* 0x000fe40000000800 */
[----:B-1----:R-:W-:-:S13]  /*145e0*/  ISETP.GE.AND P0, PT, R34, UR4, PT ;  /* 0x0000000422007c0c */ /* 0x002fda000bf06270 */
[----:B------:R-:W-:Y:S05]  /*145f0*/  @!P0 BRA `(.L_x_1144) ;  /* 0xffffffc400548947 */ /* 0x000fea000383ffff */
.L_x_1089:
[----:B------:R-:W2:Y:S01]  /*14600*/  LDL.LU R0, [R1] ;  /* 0x0000000001007983 */ /* 0x000ea20000300800 */
[----:B------:R-:W-:Y:S01]  /*14610*/  BSSY B0, `(.L_x_1145) ;  /* 0x000000b000007945 */ /* 0x000fe20003800000 */
[----:B------:R-:W1:Y:S01]  /*14620*/  S2R R5, SR_CgaCtaId ;  /* 0x0000000000057919 */ /* 0x000e620000008800 */
[----:B--2---:R-:W-:-:S04]  /*14630*/  IADD3 R0, R0, 0x1, RZ ;  /* 0x0000000100007810 */ /* 0x004fc80007ffe0ff */
[----:B------:R-:W-:-:S04]  /*14640*/  LEA.HI R2, R0, R0, RZ, 0x1 ;  /* 0x0000000000027211 */ /* 0x000fc800078f08ff */
[----:B------:R-:W-:Y:S02]  /*14650*/  LOP3.LUT R3, R2, 0xfffffffe, RZ, 0xc0, !PT ;  /* 0xfffffffe02037812 */ /* 0x000fe400078ec0ff */
[----:B------:R-:W-:-:S03]  /*14660*/  MOV R2, 0x400 ;  /* 0x0000040000027802 */ /* 0x000fc60000000f00 */
[----:B------:R-:W-:Y:S01]  /*14670*/  IMAD.IADD R0, R0, 0x1, -R3 ;  /* 0x0000000100007824 */ /* 0x000fe200078e0a03 */
[----:B-1----:R-:W-:-:S04]  /*14680*/  LEA R5, R5, R2, 0x18 ;  /* 0x0000000205057211 */ /* 0x002fc800078ec0ff */
[----:B------:R-:W-:-:S04]  /*14690*/  SHF.L.U32 R0, R0, 0x1f, RZ ;  /* 0x0000001f00007819 */ /* 0x000fc800000006ff */
[----:B------:R-:W1:Y:S02]  /*146a0*/  SYNCS.PHASECHK.TRANS64.TRYWAIT P0, [R5+URZ+0x30820], R0 ;  /* 0x03082000050075a7 */ /* 0x000e64000800017f */
[----:B-1----:R-:W-:Y:S05]  /*146b0*/  @!P0 BRA `(.L_x_1146) ;  /* 0x00000028007c8947 */ /* 0x002fea0003800000 */
.L_x_1226:
[----:B------:R-:W-:Y:S05]  /*146c0*/  BSYNC B0 ;  /* 0x0000000000007941 */ /* 0x000fea0003800000 */
.L_x_1145:
[----:B------:R-:W-:-:S03]  /*146d0*/  UMOV UR4, 0xffffffff ;  /* 0xffffffff00047882 */ /* 0x000fc60000000000 */
[----:B------:R-:W-:Y:S05]  /*146e0*/  BRA.DIV UR4, `(.L_x_1147) ;  /* 0x0000002a04847947 */ /* 0x000fea000b800000 */
[----:B-1----:R-:W1:Y:S02]  /*146f0*/  S2R R0, SR_TID.X ;  /* 0x0000000000007919 */ /* 0x002e640000002100 */
[----:B-1----:R-:W-:-:S04]  /*14700*/  SHF.R.U32.HI R0, RZ, 0x5, R0 ;  /* 0x00000005ff007819 */ /* 0x002fc80000011600 */
[----:B------:R-:W-:-:S05]  /*14710*/  LOP3.LUT R0, R0, 0x3, RZ, 0xc0, !PT ;  /* 0x0000000300007812 */ /* 0x000fca00078ec0ff */
[----:B------:R1:W2:Y:S02]  /*14720*/  SHFL.IDX PT, R14, R0, RZ, 0x1f ;  /* 0x00001fff000e7589 */ /* 0x0002a400000e0000 */
.L_x_1229:
[----:B--2---:R-:W-:Y:S01]  /*14730*/  ISETP.NE.AND P0, PT, R14, RZ, PT ;  /* 0x000000ff0e00720c */ /* 0x004fe20003f05270 */
[----:B------:R-:W-:-:S12]  /*14740*/  BSSY B0, `(.L_x_1148) ;  /* 0x0000026000007945 */ /* 0x000fd80003800000 */
[----:B------:R-:W-:Y:S05]  /*14750*/  @P0 BRA `(.L_x_1149) ;  /* 0x0000000000900947 */ /* 0x000fea0003800000 */
[----:B------:R-:W-:-:S03]  /*14760*/  UMOV UR4, 0xffffffff ;  /* 0xffffffff00047882 */ /* 0x000fc60000000000 */
[----:B------:R-:W-:Y:S05]  /*14770*/  BRA.DIV UR4, `(.L_x_1150) ;  /* 0x0000002a04947947 */ /* 0x000fea000b800000 */
[----:B------:R-:W-:-:S13]  /*14780*/  ELECT P6, URZ, PT ;  /* 0x00000000003f782f */ /* 0x000fda00038c0000 */
.L_x_1232:
[----:B------:R-:W-:Y:S05]  /*14790*/  @!P6 BRA `(.L_x_1149) ;  /* 0x000000000080e947 */ /* 0x000fea0003800000 */
[----:B-1----:R-:W2:Y:S02]  /*147a0*/  LDL R0, [R1+0x4] ;  /* 0x0000040001007983 */ /* 0x002ea40000100800 */
[----:B--2---:R-:W-:-:S13]  /*147b0*/  R2UR UR4, R0 ;  /* 0x00000000000472ca */ /* 0x004fda00000e0000 */
[----:B------:R-:W-:-:S06]  /*147c0*/  ULOP3.LUT UR4, UR4, 0x2, URZ, 0xfc, !UPT ;  /* 0x0000000204047892 */ /* 0x000fcc000f8efc3f */
[----:B------:R-:W-:-:S05]  /*147d0*/  IMAD.U32 R0, RZ, RZ, UR4 ;  /* 0x00000004ff007e24 */ /* 0x000fca000f8e00ff */
[----:B------:R-:W-:-:S13]  /*147e0*/  ISETP.NE.AND P0, PT, R0, 0x3, PT ;  /* 0x000000030000780c */ /* 0x000fda0003f05270 */
[----:B------:R-:W-:Y:S05]  /*147f0*/  @!P0 BRA `(.L_x_1151) ;  /* 0x0000000000048947 */ /* 0x000fea0003800000 */
[----:B------:R-:W-:Y:S01]  /*14800*/  BPT.TRAP 0x1 ;  /* 0x000000040000795c */ /* 0x000fe20000300000 */
.L_x_1151:
[----:B------:R-:W-:Y:S01]  /*14810*/  IMAD R3, R23, 0x8, R5 ;  /* 0x0000000817037824 */ /* 0x000fe200078e0205 */
[----:B------:R-:W-:Y:S01]  /*14820*/  SHF.L.U32 R2, R25, 0x1f, RZ ;  /* 0x0000001f19027819 */ /* 0x000fe200000006ff */
[----:B------:R-:W-:-:S03]  /*14830*/  VIADD R23, R23, 0x1 ;  /* 0x0000000117177836 */ /* 0x000fc60000000000 */
[----:B------:R-:W1:Y:S02]  /*14840*/  SYNCS.PHASECHK.TRANS64.TRYWAIT P1, [R3+URZ+0x30840], R2 ;  /* 0x03084002030075a7 */ /* 0x000e64000802017f */
[----:B------:R-:W-:-:S04]  /*14850*/  ISETP.NE.AND P2, PT, R23, 0x2, PT ;  /* 0x000000021700780c */ /* 0x000fc80003f45270 */
[----:B------:R-:W-:Y:S01]  /*14860*/  SEL R0, RZ, 0x1, P2 ;  /* 0x00000001ff007807 */ /* 0x000fe20001000000 */
[----:B-1----:R-:W-:Y:S08]  /*14870*/  @!P1 BRA `(.L_x_1152) ;  /* 0x0000002800749947 */ /* 0x002ff00003800000 */
.L_x_1233:
[----:B------:R-:W-:Y:S02]  /*14880*/  SEL R23, R23, RZ, P2 ;  /* 0x000000ff17177207 */ /* 0x000fe40001000000 */
[----:B------:R-:W-:Y:S01]  /*14890*/  LOP3.LUT R0, R25, R0, RZ, 0x3c, !PT ;  /* 0x0000000019007212 */ /* 0x000fe200078e3cff */
[----:B------:R-:W-:Y:S06]  /*148a0*/  @!P0 BRA `(.L_x_1153) ;  /* 0x0000000000048947 */ /* 0x000fec0003800000 */
[----:B------:R-:W-:Y:S01]  /*148b0*/  BPT.TRAP 0x1 ;  /* 0x000000040000795c */ /* 0x000fe20000300000 */
.L_x_1153:
[----:B------:R-:W-:Y:S01]  /*148c0*/  IMAD R23, R23, 0x8, R5 ;  /* 0x0000000817177824 */ /* 0x000fe200078e0205 */
[----:B------:R-:W-:-:S04]  /*148d0*/  SHF.L.U32 R0, R0, 0x1f, RZ ;  /* 0x0000001f00007819 */ /* 0x000fc800000006ff */
[----:B------:R-:W2:Y:S02]  /*148e0*/  SYNCS.PHASECHK.TRANS64.TRYWAIT P1, [R23+URZ+0x30840], R0 ;  /* 0x03084000170075a7 */ /* 0x000ea4000802017f */
[----:B--2---:R-:W-:Y:S05]  /*148f0*/  @!P1 BRA `(.L_x_1154) ;  /* 0x0000002800689947 */ /* 0x004fea0003800000 */
.L_x_1234:
[----:B------:R-:W-:Y:S05]  /*14900*/  @!P0 BRA `(.L_x_1155) ;  /* 0x0000000000048947 */ /* 0x000fea0003800000 */
[----:B------:R-:W-:Y:S01]  /*14910*/  BPT.TRAP 0x1 ;  /* 0x000000040000795c */ /* 0x000fe20000300000 */
.L_x_1155:
[----:B------:R-:W3:Y:S02]  /*14920*/  SYNCS.PHASECHK.TRANS64.TRYWAIT P1, [R3+URZ+0x30860], R2 ;  /* 0x03086002030075a7 */ /* 0x000ee4000802017f */
[----:B---3--:R-:W-:Y:S05]  /*14930*/  @!P1 BRA `(.L_x_1156) ;  /* 0x00000028006c9947 */ /* 0x008fea0003800000 */
.L_x_1235:
[----:B------:R-:W-:Y:S05]  /*14940*/  @!P0 BRA `(.L_x_1157) ;  /* 0x0000000000048947 */ /* 0x000fea0003800000 */
[----:B------:R-:W-:Y:S01]  /*14950*/  BPT.TRAP 0x1 ;  /* 0x000000040000795c */ /* 0x000fe20000300000 */
.L_x_1157:
[----:B----4-:R4:W0:Y:S02]  /*14960*/  SYNCS.PHASECHK.TRANS64.TRYWAIT P0, [R23+URZ+0x30860], R0 ;  /* 0x03086000170075a7 */ /* 0x010824000800017f */
[----:B0-----:R-:W-:Y:S05]  /*14970*/  @!P0 NANOSLEEP.SYNCS 0x989680 ;  /* 0x009896800000895d */ /* 0x001fea0003900000 */
[----:B------:R-:W0:Y:S02]  /*14980*/  @!P0 SYNCS.PHASECHK.TRANS64 P0, [R23+URZ+0x30860], R0 ;  /* 0x03086000170085a7 */ /* 0x000e24000800007f */
[----:B0-----:R-:W-:Y:S05]  /*14990*/  @!P0 BRA `(.L_x_1157) ;  /* 0xfffffffc00f08947 */ /* 0x001fea000383ffff */
.L_x_1149:
[----:B------:R-:W-:Y:S05]  /*149a0*/  BSYNC B0 ;  /* 0x0000000000007941 */ /* 0x000fea0003800000 */
.L_x_1148:
[----:B------:R-:W-:Y:S05]  /*149b0*/  EXIT ;  /* 0x000000000000794d */ /* 0x000fea0003800000 */
.L_x_994:
[----:B0-----:R-:W-:-:S04]  /*149c0*/  MOV R3, UR40 ;  /* 0x0000002800037c02 */ /* 0x001fc80008000f00 */
[----:B------:R0:W1:Y:S03]  /*149d0*/  SYNCS.PHASECHK.TRANS64.TRYWAIT P1, [R3+URZ+0x30800], R0 ;  /* 0x03080000030075a7 */ /* 0x000066000802017f */
[----:B-1----:R-:W-:Y:S05]  /*149e0*/  @!P1 NANOSLEEP.SYNCS 0x989680 ;  /* 0x009896800000995d */ /* 0x002fea0003900000 */
[----:B------:R-:W1:Y:S02]  /*149f0*/  @!P1 SYNCS.PHASECHK.TRANS64 P1, [R3+URZ+0x30800], R0 ;  /* 0x03080000030095a7 */ /* 0x000e64000802007f */
[----:B-1----:R-:W-:Y:S05]  /*14a00*/  @!P1 BRA `(.L_x_994) ;  /* 0xfffffffc00ec9947 */ /* 0x002fea000383ffff */
[----:B------:R-:W-:Y:S05]  /*14a10*/  BRA `(.L_x_1158) ;  /* 0xfffffed000987947 */ /* 0x000fea000383ffff */
.L_x_998:
[----:B-1----:R1:W2:Y:S02]  /*14a20*/  SYNCS.PHASECHK.TRANS64.TRYWAIT P1, [R3+URZ+0x30830], R0 ;  /* 0x03083000030075a7 */ /* 0x0022a4000802017f */
[----:B--2---:R-:W-:Y:S05]  /*14a30*/  @!P1 NANOSLEEP.SYNCS 0x989680 ;  /* 0x009896800000995d */ /* 0x004fea0003900000 */
[----:B------:R-:W2:Y:S02]  /*14a40*/  @!P1 SYNCS.PHASECHK.TRANS64 P1, [R3+URZ+0x30830], R0 ;  /* 0x03083000030095a7 */ /* 0x000ea4000802007f */
[----:B--2---:R-:W-:Y:S05]  /*14a50*/  @!P1 BRA `(.L_x_998) ;  /* 0xfffffffc00f09947 */ /* 0x004fea000383ffff */
[----:B------:R-:W-:Y:S05]  /*14a60*/  BRA `(.L_x_997) ;  /* 0xfffffed000b47947 */ /* 0x000fea000383ffff */
.L_x_1015:
[----:B-1----:R-:W-:-:S04]  /*14a70*/  IMAD.U32 R4, RZ, RZ, UR7 ;  /* 0x00000007ff047e24 */ /* 0x002fc8000f8e00ff */
[----:B------:R1:W2:Y:S03]  /*14a80*/  SYNCS.PHASECHK.TRANS64.TRYWAIT P1, [R4+URZ+0x30830], R3 ;  /* 0x03083003040075a7 */ /* 0x0002a6000802017f */
[----:B--2---:R-:W-:Y:S05]  /*14a90*/  @!P1 NANOSLEEP.SYNCS 0x989680 ;  /* 0x009896800000995d */ /* 0x004fea0003900000 */
[----:B------:R-:W2:Y:S02]  /*14aa0*/  @!P1 SYNCS.PHASECHK.TRANS64 P1, [R4+URZ+0x30830], R3 ;  /* 0x03083003040095a7 */ /* 0x000ea4000802007f */
[----:B--2---:R-:W-:Y:S05]  /*14ab0*/  @!P1 BRA `(.L_x_1015) ;  /* 0xfffffffc00ec9947 */ /* 0x004fea000383ffff */
[----:B------:R-:W-:Y:S05]  /*14ac0*/  BRA `(.L_x_1014) ;  /* 0xfffffefc00e87947 */ /* 0x000fea000383ffff */
.L_x_1019:
[----:B01----:R-:W-:-:S04]  /*14ad0*/  IMAD.U32 R3, RZ, RZ, UR6 ;  /* 0x00000006ff037e24 */ /* 0x003fc8000f8e00ff */
[----:B------:R0:W1:Y:S03]  /*14ae0*/  SYNCS.PHASECHK.TRANS64.TRYWAIT P1, [R3+URZ+0x30850], R0 ;  /* 0x03085000030075a7 */ /* 0x000066000802017f */
[----:B-1----:R-:W-:Y:S05]  /*14af0*/  @!P1 NANOSLEEP.SYNCS 0x989680 ;  /* 0x009896800000995d */ /* 0x002fea0003900000 */
[----:B------:R-:W1:Y:S02]  /*14b00*/  @!P1 SYNCS.PHASECHK.TRANS64 P1, [R3+URZ+0x30850], R0 ;  /* 0x03085000030095a7 */ /* 0x000e64000802007f */
[----:B-1----:R-:W-:Y:S05]  /*14b10*/  @!P1 BRA `(.L_x_1019) ;  /* 0xfffffffc00ec9947 */ /* 0x002fea000383ffff */
[----:B------:R-:W-:Y:S05]  /*14b20*/  BRA `(.L_x_1018) ;  /* 0xffffff0c00887947 */ /* 0x000fea000383ffff */
.L_x_1038:
[----:B-1----:R-:W-:-:S04]  /*14b30*/  IMAD.U32 R4, RZ, RZ, UR7 ;  /* 0x00000007ff047e24 */ /* 0x002fc8000f8e00ff */
[----:B------:R1:W2:Y:S03]  /*14b40*/  SYNCS.PHASECHK.TRANS64.TRYWAIT P1, [R4+URZ+0x30830], R3 ;  /* 0x03083003040075a7 */ /* 0x0002a6000802017f */
[----:B--2---:R-:W-:Y:S05]  /*14b50*/  @!P1 NANOSLEEP.SYNCS 0x989680 ;  /* 0x009896800000995d */ /* 0x004fea0003900000 */
[----:B------:R-:W2:Y:S02]  /*14b60*/  @!P1 SYNCS.PHASECHK.TRANS64 P1, [R4+URZ+0x30830], R3 ;  /* 0x03083003040095a7 */ /* 0x000ea4000802007f */
[----:B--2---:R-:W-:Y:S05]  /*14b70*/  @!P1 BRA `(.L_x_1038) ;  /* 0xfffffffc00ec9947 */ /* 0x004fea000383ffff */
[----:B------:R-:W-:Y:S05]  /*14b80*/  BRA `(.L_x_1037) ;  /* 0xffffff2c00847947 */ /* 0x000fea000383ffff */
.L_x_1042:
[----:B01----:R-:W-:-:S04]  /*14b90*/  IMAD.U32 R3, RZ, RZ, UR6 ;  /* 0x00000006ff037e24 */ /* 0x003fc8000f8e00ff */
[----:B------:R0:W1:Y:S03]  /*14ba0*/  SYNCS.PHASECHK.TRANS64.TRYWAIT P1, [R3+URZ+0x30850], R0 ;  /* 0x03085000030075a7 */ /* 0x000066000802017f */
[----:B-1----:R-:W-:Y:S05]  /*14bb0*/  @!P1 NANOSLEEP.SYNCS 0x989680 ;  /* 0x009896800000995d */ /* 0x002fea0003900000 */
[----:B------:R-:W1:Y:S02]  /*14bc0*/  @!P1 SYNCS.PHASECHK.TRANS64 P1, [R3+URZ+0x30850], R0 ;  /* 0x03085000030095a7 */ /* 0x000e64000802007f */
[----:B-1----:R-:W-:Y:S05]  /*14bd0*/  @!P1 BRA `(.L_x_1042) ;  /* 0xfffffffc00ec9947 */ /* 0x002fea000383ffff */
[----:B------:R-:W-:Y:S05]  /*14be0*/  BRA `(.L_x_1041) ;  /* 0xffffff3c00247947 */ /* 0x000fea000383ffff */
.L_x_1050:
[----:B-1----:R-:W-:-:S04]  /*14bf0*/  IMAD.U32 R4, RZ, RZ, UR6 ;  /* 0x00000006ff047e24 */ /* 0x002fc8000f8e00ff */
[----:B------:R1:W2:Y:S03]  /*14c00*/  SYNCS.PHASECHK.TRANS64.TRYWAIT P1, [R4+URZ+0x30830], R3 ;  /* 0x03083003040075a7 */ /* 0x0002a6000802017f */
[----:B--2---:R-:W-:Y:S05]  /*14c10*/  @!P1 NANOSLEEP.SYNCS 0x989680 ;  /* 0x009896800000995d */ /* 0x004fea0003900000 */
[----:B------:R-:W2:Y:S02]  /*14c20*/  @!P1 SYNCS.PHASECHK.TRANS64 P1, [R4+URZ+0x30830], R3 ;  /* 0x03083003040095a7 */ /* 0x000ea4000802007f */
[----:B--2---:R-:W-:Y:S05]  /*14c30*/  @!P1 BRA `(.L_x_1050) ;  /* 0xfffffffc00ec9947 */ /* 0x004fea000383ffff */
[----:B------:R-:W-:Y:S05]  /*14c40*/  BRA `(.L_x_1049) ;  /* 0xffffff4c00bc7947 */ /* 0x000fea000383ffff */
.L_x_1054:
[----:B01----:R-:W-:-:S04]  /*14c50*/  MOV R3, UR11 ;  /* 0x0000000b00037c02 */ /* 0x003fc80008000f00 */
[----:B------:R0:W1:Y:S03]  /*14c60*/  SYNCS.PHASECHK.TRANS64.TRYWAIT P1, [R3+URZ+0x30850], R0 ;  /* 0x03085000030075a7 */ /* 0x000066000802017f */
[----:B-1----:R-:W-:Y:S05]  /*14c70*/  @!P1 NANOSLEEP.SYNCS 0x989680 ;  /* 0x009896800000995d */ /* 0x002fea0003900000 */
[----:B------:R-:W1:Y:S02]  /*14c80*/  @!P1 SYNCS.PHASECHK.TRANS64 P1, [R3+URZ+0x30850], R0 ;  /* 0x03085000030095a7 */ /* 0x000e64000802007f */
[----:B-1----:R-:W-:Y:S05]  /*14c90*/  @!P1 BRA `(.L_x_1054) ;  /* 0xfffffffc00ec9947 */ /* 0x002fea000383ffff */
[----:B------:R-:W-:Y:S05]  /*14ca0*/  BRA `(.L_x_1053) ;  /* 0xffffff5c005c7947 */ /* 0x000fea000383ffff */
.L_x_1069:
[----:B-1----:R-:W-:-:S04]  /*14cb0*/  IMAD.U32 R7, RZ, RZ, UR5 ;  /* 0x00000005ff077e24 */ /* 0x002fc8000f8e00ff */
[----:B------:R1:W2:Y:S03]  /*14cc0*/  SYNCS.PHASECHK.TRANS64.TRYWAIT P1, [R7+URZ+0x30850], R0 ;  /* 0x03085000070075a7 */ /* 0x0002a6000802017f */
[----:B--2---:R-:W-:Y:S05]  /*14cd0*/  @!P1 NANOSLEEP.SYNCS 0x989680 ;  /* 0x009896800000995d */ /* 0x004fea0003900000 */
[----:B------:R-:W2:Y:S02]  /*14ce0*/  @!P1 SYNCS.PHASECHK.TRANS64 P1, [R7+URZ+0x30850], R0 ;  /* 0x03085000070095a7 */ /* 0x000ea4000802007f */
[----:B--2---:R-:W-:Y:S05]  /*14cf0*/  @!P1 BRA `(.L_x_1069) ;  /* 0xfffffffc00ec9947 */ /* 0x004fea000383ffff */
[----:B------:R-:W-:Y:S05]  /*14d00*/  BRA `(.L_x_1068) ;  /* 0xffffff80008c7947 */ /* 0x000fea000383ffff */
.L_x_1106:
[----:B------:R-:W0:Y:S01]  /*14d10*/  S2R R19, SR_TID.X ;  /* 0x0000000000137919 */ /* 0x000e220000002100 */
[----:B------:R-:W-:Y:S02]  /*14d20*/  IMAD.MOV.U32 R12, RZ, RZ, RZ ;  /* 0x000000ffff0c7224 */ /* 0x000fe400078e00ff */
[----:B------:R-:W-:Y:S02]  /*14d30*/  IMAD.MOV.U32 R11, RZ, RZ, 0x1f ;  /* 0x0000001fff0b7424 */ /* 0x000fe400078e00ff */
[----:B------:R-:W-:Y:S01]  /*14d40*/  IMAD.MOV.U32 R15, RZ, RZ, -0x1 ;  /* 0xffffffffff0f7424 */ /* 0x000fe200078e00ff */
[----:B0-----:R-:W-:-:S04]  /*14d50*/  SHF.R.U32.HI R19, RZ, 0x5, R19 ;  /* 0x00000005ff137819 */ /* 0x001fc80000011613 */
[----:B------:R-:W-:-:S05]  /*14d60*/  LOP3.LUT R19, R19, 0x3, RZ, 0xc0, !PT ;  /* 0x0000000313137812 */ /* 0x000fca00078ec0ff */
[----:B------:R-:W-:-:S07]  /*14d70*/  IMAD.MOV.U32 R13, RZ, RZ, R19 ;  /* 0x000000ffff0d7224 */ /* 0x000fce00078e0013 */
[----:B-----5:R-:W-:Y:S05]  /*14d80*/  WARPSYNC.COLLECTIVE R15, `(.L_x_1159) ;  /* 0x000000000f087348 */ /* 0x020fea0003c00000 */
[----:B------:R0:W1:Y:S02]  /*14d90*/  SHFL.IDX P6, R14, R13, R12, R11 ;  /* 0x0000000c0d0e7389 */ /* 0x00006400000c000b */
[----:B01---5:R-:W-:Y:S01]  /*14da0*/  ENDCOLLECTIVE ;  /* 0x000000000000791b */ /* 0x023fe20003800000 */
.L_x_1159:
[----:B------:R-:W-:Y:S05]  /*14db0*/  BRA `(.L_x_1160) ;  /* 0xffffffc800dc7947 */ /* 0x000fea000383ffff */
.L_x_1109:
[----:B0-----:R0:W1:Y:S02]  /*14dc0*/  SYNCS.PHASECHK.TRANS64.TRYWAIT P0, [R4+URZ+0x30840], R3 ;  /* 0x03084003040075a7 */ /* 0x001064000800017f */
[----:B-1----:R-:W-:Y:S05]  /*14dd0*/  @!P0 NANOSLEEP.SYNCS 0x989680 ;  /* 0x009896800000895d */ /* 0x002fea0003900000 */
[----:B------:R-:W1:Y:S02]  /*14de0*/  @!P0 SYNCS.PHASECHK.TRANS64 P0, [R4+URZ+0x30840], R3 ;  /* 0x03084003040085a7 */ /* 0x000e64000800007f */
[----:B-1----:R-:W-:Y:S05]  /*14df0*/  @!P0 BRA `(.L_x_1109) ;  /* 0xfffffffc00f08947 */ /* 0x002fea000383ffff */
[----:B------:R-:W-:Y:S05]  /*14e00*/  BRA `(.L_x_1161) ;  /* 0xffffffcc00c87947 */ /* 0x000fea000383ffff */
.L_x_1110:
[----:B------:R-:W-:Y:S01]  /*14e10*/  BSSY B0, `(.L_x_1162) ;  /* 0x0000008000007945 */ /* 0x000fe20003800000 */
[----:B------:R-:W-:Y:S01]  /*14e20*/  MOV R13, R6 ;  /* 0x00000006000d7202 */ /* 0x000fe20000000f00 */
[----:B------:R-:W-:Y:S02]  /*14e30*/  IMAD.MOV.U32 R12, RZ, RZ, RZ ;  /* 0x000000ffff0c7224 */ /* 0x000fe400078e00ff */
[----:B------:R-:W-:Y:S02]  /*14e40*/  IMAD.MOV.U32 R11, RZ, RZ, 0x181f ;  /* 0x0000181fff0b7424 */ /* 0x000fe400078e00ff */
[----:B------:R-:W-:-:S07]  /*14e50*/  IMAD.MOV.U32 R15, RZ, RZ, -0x1 ;  /* 0xffffffffff0f7424 */ /* 0x000fce00078e00ff */
[----:B------:R-:W-:Y:S05]  /*14e60*/  WARPSYNC.COLLECTIVE R15, `(.L_x_1163) ;  /* 0x000000000f087348 */ /* 0x000fea0003c00000 */
[----:B------:R0:W1:Y:S02]  /*14e70*/  SHFL.IDX P6, R14, R13, R12, R11 ;  /* 0x0000000c0d0e7389 */ /* 0x00006400000c000b */
[----:B01----:R-:W-:Y:S01]  /*14e80*/  ENDCOLLECTIVE ;  /* 0x000000000000791b */ /* 0x003fe20003800000 */
.L_x_1163:
[----:B------:R-:W-:Y:S05]  /*14e90*/  BSYNC B0 ;  /* 0x0000000000007941 */ /* 0x000fea0003800000 */
.L_x_1162:
[----:B------:R-:W-:Y:S01]  /*14ea0*/  IMAD.MOV.U32 R13, RZ, RZ, R5 ;  /* 0x000000ffff0d7224 */ /* 0x000fe200078e0005 */
[----:B------:R-:W-:Y:S01]  /*14eb0*/  MOV R12, RZ ;  /* 0x000000ff000c7202 */ /* 0x000fe20000000f00 */
[----:B------:R-:W-:Y:S02]  /*14ec0*/  IMAD.MOV.U32 R11, RZ, RZ, 0x181f ;  /* 0x0000181fff0b7424 */ /* 0x000fe400078e00ff */
[----:B------:R-:W-:Y:S02]  /*14ed0*/  IMAD.MOV.U32 R15, RZ, RZ, -0x1 ;  /* 0xffffffffff0f7424 */ /* 0x000fe400078e00ff */
[----:B------:R-:W-:Y:S02]  /*14ee0*/  IMAD.MOV.U32 R2, RZ, RZ, R14 ;  /* 0x000000ffff027224 */ /* 0x000fe400078e000e */
[----:B------:R-:W-:-:S07]  /*14ef0*/  @P0 IMAD R9, R0, 0x2, R17 ;  /* 0x0000000200090824 */ /* 0x000fce00078e0211 */
[----:B------:R-:W-:Y:S05]  /*14f00*/  WARPSYNC.COLLECTIVE R15, `(.L_x_1164) ;  /* 0x000000000f087348 */ /* 0x000fea0003c00000 */
[----:B------:R0:W1:Y:S02]  /*14f10*/  SHFL.IDX P6, R14, R13, R12, R11 ;  /* 0x0000000c0d0e7389 */ /* 0x00006400000c000b */
[----:B01----:R-:W-:Y:S01]  /*14f20*/  ENDCOLLECTIVE ;  /* 0x000000000000791b */ /* 0x003fe20003800000 */
.L_x_1164:
[----:B------:R-:W-:Y:S01]  /*14f30*/  MOV R13, R6 ;  /* 0x00000006000d7202 */ /* 0x000fe20000000f00 */
[----:B------:R-:W-:Y:S01]  /*14f40*/  IMAD.MOV.U32 R12, RZ, RZ, 0x1 ;  /* 0x00000001ff0c7424 */ /* 0x000fe200078e00ff */
[----:B------:R-:W-:-:S05]  /*14f50*/  @P0 LEA R14, P1, R37, R14, 0x1 ;  /* 0x0000000e250e0211 */ /* 0x000fca00078208ff */
[----:B------:R-:W-:Y:S02]  /*14f60*/  @P0 IMAD.X R3, RZ, RZ, R2, P1 ;  /* 0x000000ffff030224 */ /* 0x000fe400008e0602 */
[----:B------:R-:W-:-:S07]  /*14f70*/  @P0 IMAD.MOV.U32 R2, RZ, RZ, R14 ;  /* 0x000000ffff020224 */ /* 0x000fce00078e000e */
[----:B------:R-:W-:Y:S05]  /*14f80*/  WARPSYNC.COLLECTIVE R15, `(.L_x_1165) ;  /* 0x000000000f087348 */ /* 0x000fea0003c00000 */
[----:B------:R0:W1:Y:S02]  /*14f90*/  SHFL.IDX P6, R14, R13, R12, R11 ;  /* 0x0000000c0d0e7389 */ /* 0x00006400000c000b */
[----:B01----:R-:W-:Y:S01]  /*14fa0*/  ENDCOLLECTIVE ;  /* 0x000000000000791b */ /* 0x003fe20003800000 */
.L_x_1165:
        /* <DEDUP_REMOVED lines=8> */
[----:B------:R-:W-:Y:S01]  /*15030*/  ISETP.GE.AND P0, PT, R7, 0x11, PT ;  /* 0x000000110700780c */ /* 0x000fe20003f06270 */
[----:B------:R-:W-:-:S12]  /*15040*/  IMAD.MOV.U32 R8, RZ, RZ, R14 ;  /* 0x000000ffff087224 */ /* 0x000fd800078e000e */
[----:B0-----:R-:W-:Y:S05]  /*15050*/  WARPSYNC.COLLECTIVE R15, `(.L_x_1166) ;  /* 0x000000000f087348 */ /* 0x001fea0003c00000 */
[----:B------:R1:W2:Y:S02]  /*15060*/  SHFL.IDX P6, R14, R13, R12, R11 ;  /* 0x0000000c0d0e7389 */ /* 0x0002a400000c000b */
[----:B012---:R-:W-:Y:S01]  /*15070*/  ENDCOLLECTIVE ;  /* 0x000000000000791b */ /* 0x007fe20003800000 */
.L_x_1166:
[----:B------:R-:W-:Y:S02]  /*15080*/  @P0 IMAD R27, R0, 0x2, R17 ;  /* 0x00000002001b0824 */ /* 0x000fe400078e0211 */
[----:B------:R-:W-:Y:S02]  /*15090*/  IMAD.MOV.U32 R13, RZ, RZ, R6 ;  /* 0x000000ffff0d7224 */ /* 0x000fe400078e0006 */
[----:B------:R-:W-:Y:S01]  /*150a0*/  IMAD.MOV.U32 R12, RZ, RZ, 0x2 ;  /* 0x00000002ff0c7424 */ /* 0x000fe200078e00ff */
[----:B------:R-:W-:-:S04]  /*150b0*/  @P0 LEA R14, P1, R37, R14, 0x1 ;  /* 0x0000000e250e0211 */ /* 0x000fc800078208ff */
[----:B------:R-:W-:Y:S01]  /*150c0*/  @P0 MOV R2, R14 ;  /* 0x0000000e00020202 */ /* 0x000fe20000000f00 */
[----:B------:R-:W-:-:S08]  /*150d0*/  @P0 IMAD.X R21, RZ, RZ, R8, P1 ;  /* 0x000000ffff150224 */ /* 0x000fd000008e0608 */
[----:B------:R-:W-:Y:S05]  /*150e0*/  WARPSYNC.COLLECTIVE R15, `(.L_x_1167) ;  /* 0x000000000f087348 */ /* 0x000fea0003c00000 */
[----:B------:R0:W1:Y:S02]  /*150f0*/  SHFL.IDX P6, R14, R13, R12, R11 ;  /* 0x0000000c0d0e7389 */ /* 0x00006400000c000b */
[----:B01----:R-:W-:Y:S01]  /*15100*/  ENDCOLLECTIVE ;  /* 0x000000000000791b */ /* 0x003fe20003800000 */
.L_x_1167:
        /* <DEDUP_REMOVED lines=14> */
.L_x_1168:
[----:B------:R-:W-:Y:S02]  /*151f0*/  @P0 IMAD R21, R0, 0x2, R17 ;  /* 0x0000000200150824 */ /* 0x000fe400078e0211 */
[----:B------:R-:W-:Y:S02]  /*15200*/  IMAD.MOV.U32 R13, RZ, RZ, R6 ;  /* 0x000000ffff0d7224 */ /* 0x000fe400078e0006 */
[----:B------:R-:W-:Y:S01]  /*15210*/  IMAD.MOV.U32 R12, RZ, RZ, 0x3 ;  /* 0x00000003ff0c7424 */ /* 0x000fe200078e00ff */
[----:B------:R-:W-:-:S04]  /*15220*/  @P0 LEA R14, P1, R37, R14, 0x1 ;  /* 0x0000000e250e0211 */ /* 0x000fc800078208ff */
[----:B------:R-:W-:Y:S01]  /*15230*/  @P0 IADD3.X R9, RZ, R8, RZ, P1, !PT ;  /* 0x00000008ff090210 */ /* 0x000fe20000ffe4ff */
[----:B------:R-:W-:-:S08]  /*15240*/  @P0 IMAD.MOV.U32 R2, RZ, RZ, R14 ;  /* 0x000000ffff020224 */ /* 0x000fd000078e000e */
[----:B------:R-:W-:Y:S05]  /*15250*/  WARPSYNC.COLLECTIVE R15, `(.L_x_1169) ;  /* 0x000000000f087348 */ /* 0x000fea0003c00000 */
[----:B------:R0:W1:Y:S02]  /*15260*/  SHFL.IDX P6, R14, R13, R12, R11 ;  /* 0x0000000c0d0e7389 */ /* 0x00006400000c000b */
[----:B01----:R-:W-:Y:S01]  /*15270*/  ENDCOLLECTIVE ;  /* 0x000000000000791b */ /* 0x003fe20003800000 */
.L_x_1169:
        /* <DEDUP_REMOVED lines=9> */
[----:B------:R-:W-:-:S07]  /*15310*/  MOV R8, R14 ;  /* 0x0000000e00087202 */ /* 0x000fce0000000f00 */
[----:B0-----:R-:W-:Y:S05]  /*15320*/  WARPSYNC.COLLECTIVE R15, `(.L_x_1170) ;  /* 0x000000000f087348 */ /* 0x001fea0003c00000 */
[----:B------:R1:W2:Y:S02]  /*15330*/  SHFL.IDX P6, R14, R13, R12, R11 ;  /* 0x0000000c0d0e7389 */ /* 0x0002a400000c000b */
[----:B012---:R-:W-:Y:S01]  /*15340*/  ENDCOLLECTIVE ;  /* 0x000000000000791b */ /* 0x007fe20003800000 */
.L_x_1170:
[----:B------:R-:W-:Y:S05]  /*15350*/  BRA `(.L_x_1171) ;  /* 0xffffffcc007c7947 */ /* 0x000fea000383ffff */
.L_x_1115:
[----:B------:R-:W-:Y:S02]  /*15360*/  IMAD.MOV.U32 R13, RZ, RZ, R4 ;  /* 0x000000ffff0d7224 */ /* 0x000fe400078e0004 */
[----:B------:R-:W-:Y:S02]  /*15370*/  IMAD.MOV.U32 R12, RZ, RZ, RZ ;  /* 0x000000ffff0c7224 */ /* 0x000fe400078e00ff */
[----:B------:R-:W-:Y:S02]  /*15380*/  IMAD.MOV.U32 R11, RZ, RZ, 0x181f ;  /* 0x0000181fff0b7424 */ /* 0x000fe400078e00ff */
[----:B------:R-:W-:Y:S02]  /*15390*/  IMAD.MOV.U32 R15, RZ, RZ, -0x1 ;  /* 0xffffffffff0f7424 */ /* 0x000fe400078e00ff */
[----:B------:R-:W-:-:S07]  /*153a0*/  VIADD R0, R36, UR44 ;  /* 0x0000002c24007c36 */ /* 0x000fce0008000000 */
[----:B------:R-:W-:Y:S05]  /*153b0*/  WARPSYNC.COLLECTIVE R15, `(.L_x_1172) ;  /* 0x000000000f087348 */ /* 0x000fea0003c00000 */
[----:B------:R0:W1:Y:S02]  /*153c0*/  SHFL.IDX P6, R14, R13, R12, R11 ;  /* 0x0000000c0d0e7389 */ /* 0x00006400000c000b */
[----:B01----:R-:W-:Y:S01]  /*153d0*/  ENDCOLLECTIVE ;  /* 0x000000000000791b */ /* 0x003fe20003800000 */
.L_x_1172:
[C---:B------:R-:W-:Y:S01]  /*153e0*/  VIADD R6, R0.reuse, 0x10 ;  /* 0x0000001000067836 */ /* 0x040fe20000000000 */
[----:B------:R-:W-:Y:S01]  /*153f0*/  ISETP.GE.AND P0, PT, R0, UR39, PT ;  /* 0x0000002700007c0c */ /* 0x000fe2000bf06270 */
[----:B------:R-:W-:Y:S01]  /*15400*/  IMAD.MOV.U32 R13, RZ, RZ, R5 ;  /* 0x000000ffff0d7224 */ /* 0x000fe200078e0005 */
[----:B------:R-:W-:-:S11]  /*15410*/  MOV R2, R14 ;  /* 0x0000000e00027202 */ /* 0x000fd60000000f00 */
[----:B------:R-:W-:Y:S05]  /*15420*/  WARPSYNC.COLLECTIVE R15, `(.L_x_1173) ;  /* 0x000000000f087348 */ /* 0x000fea0003c00000 */
[----:B------:R0:W1:Y:S02]  /*15430*/  SHFL.IDX P6, R14, R13, R12, R11 ;  /* 0x0000000c0d0e7389 */ /* 0x00006400000c000b */
[----:B01----:R-:W-:Y:S01]  /*15440*/  ENDCOLLECTIVE ;  /* 0x000000000000791b */ /* 0x003fe20003800000 */
.L_x_1173:
        /* <DEDUP_REMOVED lines=8> */
.L_x_1174:
[----:B------:R-:W-:Y:S01]  /*154d0*/  @!PT LDS RZ, [RZ] ;  /* 0x00000000fffff984 */ /* 0x000fe20000000800 */
[----:B------:R-:W-:Y:S01]  /*154e0*/  @!PT LDS RZ, [RZ] ;  /* 0x00000000fffff984 */ /* 0x000fe20000000800 */
[----:B------:R-:W-:Y:S01]  /*154f0*/  @!PT LDS RZ, [RZ] ;  /* 0x00000000fffff984 */ /* 0x000fe20000000800 */
[----:B------:R0:W-:Y:S04]  /*15500*/  @!P0 LDGSTS.E.BYPASS.LTC128B.128 [R31+0x10400], desc[UR36][R2.64], !P2 ;  /* 0x10400000021f8fae */ /* 0x0001e8000d101d64 */
[----:B------:R0:W-:Y:S04]  /*15510*/  @!P0 LDGSTS.E.BYPASS.LTC128B.128 [R31+0x14400], desc[UR36][R2.64+0x80], !P3 ;  /* 0x14400080021f8fae */ /* 0x0001e8000d901d64 */
[----:B------:R0:W-:Y:S01]  /*15520*/  @!P0 LDGSTS.E.BYPASS.LTC128B.128 [R31+0x18400], desc[UR36][R2.64+0x100], !P4 ;  /* 0x18400100021f8fae */ /* 0x0001e2000e101d64 */
[----:B------:R-:W-:-:S03]  /*15530*/  IMAD.MOV.U32 R13, RZ, RZ, R5 ;  /* 0x000000ffff0d7224 */ /* 0x000fc600078e0005 */
[----:B------:R0:W-:Y:S01]  /*15540*/  @!P0 LDGSTS.E.BYPASS.LTC128B.128 [R31+0x1c400], desc[UR36][R2.64+0x180], !P5 ;  /* 0x1c400180021f8fae */ /* 0x0001e2000e901d64 */
[----:B------:R-:W-:Y:S01]  /*15550*/  ISETP.GE.AND P0, PT, R6, UR39, PT ;  /* 0x0000002706007c0c */ /* 0x000fe2000bf06270 */
[----:B------:R-:W-:-:S12]  /*15560*/  IMAD.MOV.U32 R6, RZ, RZ, R14 ;  /* 0x000000ffff067224 */ /* 0x000fd800078e000e */
[----:B0-----:R-:W-:Y:S05]  /*15570*/  WARPSYNC.COLLECTIVE R15, `(.L_x_1175) ;  /* 0x000000000f087348 */ /* 0x001fea0003c00000 */
[----:B------:R1:W2:Y:S02]  /*15580*/  SHFL.IDX P6, R14, R13, R12, R11 ;  /* 0x0000000c0d0e7389 */ /* 0x0002a400000c000b */
[----:B012---:R-:W-:Y:S01]  /*15590*/  ENDCOLLECTIVE ;  /* 0x000000000000791b */ /* 0x007fe20003800000 */
.L_x_1175:
[----:B------:R-:W-:Y:S02]  /*155a0*/  IMAD.MOV.U32 R13, RZ, RZ, R4 ;  /* 0x000000ffff0d7224 */ /* 0x000fe400078e0004 */
[----:B------:R-:W-:Y:S01]  /*155b0*/  IMAD.MOV.U32 R12, RZ, RZ, 0x2 ;  /* 0x00000002ff0c7424 */ /* 0x000fe200078e00ff */
[----:B------:R-:W-:-:S05]  /*155c0*/  @!P0 LEA R14, P1, R37, R14, 0x1 ;  /* 0x0000000e250e8211 */ /* 0x000fca00078208ff */
[----:B------:R-:W-:-:S08]  /*155d0*/  @!P0 IMAD.MOV.U32 R2, RZ, RZ, R14 ;  /* 0x000000ffff028224 */ /* 0x000fd000078e000e */
[----:B------:R-:W-:Y:S05]  /*155e0*/  WARPSYNC.COLLECTIVE R15, `(.L_x_1176) ;  /* 0x000000000f087348 */ /* 0x000fea0003c00000 */
[----:B------:R0:W1:Y:S02]  /*155f0*/  SHFL.IDX P6, R14, R13, R12, R11 ;  /* 0x0000000c0d0e7389 */ /* 0x00006400000c000b */
[----:B01----:R-:W-:Y:S01]  /*15600*/  ENDCOLLECTIVE ;  /* 0x000000000000791b */ /* 0x003fe20003800000 */
.L_x_1176:
        /* <DEDUP_REMOVED lines=16> */
.L_x_1177:
[----:B------:R-:W-:Y:S02]  /*15710*/  IMAD.MOV.U32 R13, RZ, RZ, R4 ;  /* 0x000000ffff0d7224 */ /* 0x000fe400078e0004 */
[----:B------:R-:W-:Y:S01]  /*15720*/  IMAD.MOV.U32 R12, RZ, RZ, 0x3 ;  /* 0x00000003ff0c7424 */ /* 0x000fe200078e00ff */
[----:B------:R-:W-:-:S04]  /*15730*/  @!P0 LEA R14, P1, R37, R14, 0x1 ;  /* 0x0000000e250e8211 */ /* 0x000fc800078208ff */
[----:B------:R-:W-:Y:S01]  /*15740*/  @!P0 IADD3.X R7, RZ, R6, RZ, P1, !PT ;  /* 0x00000006ff078210 */ /* 0x000fe20000ffe4ff */
[----:B------:R-:W-:-:S08]  /*15750*/  @!P0 IMAD.MOV.U32 R2, RZ, RZ, R14 ;  /* 0x000000ffff028224 */ /* 0x000fd000078e000e */
[----:B------:R-:W-:Y:S05]  /*15760*/  WARPSYNC.COLLECTIVE R15, `(.L_x_1178) ;  /* 0x000000000f087348 */ /* 0x000fea0003c00000 */
[----:B------:R0:W1:Y:S02]  /*15770*/  SHFL.IDX P6, R14, R13, R12, R11 ;  /* 0x0000000c0d0e7389 */ /* 0x00006400000c000b */
[----:B01----:R-:W-:Y:S01]  /*15780*/  ENDCOLLECTIVE ;  /* 0x000000000000791b */ /* 0x003fe20003800000 */
.L_x_1178:
[----:B------:R-:W-:Y:S02]  /*15790*/  VIADD R6, R0, 0x30 ;  /* 0x0000003000067836 */ /* 0x000fe40000000000 */
        /* <DEDUP_REMOVED lines=14> */
.L_x_1179:
[----:B------:R-:W-:Y:S01]  /*15880*/  MOV R13, R4 ;  /* 0x00000004000d7202 */ /* 0x000fe20000000f00 */
[----:B------:R-:W-:Y:S01]  /*15890*/  IMAD.MOV.U32 R12, RZ, RZ, 0x4 ;  /* 0x00000004ff0c7424 */ /* 0x000fe200078e00ff */
[----:B------:R-:W-:-:S05]  /*158a0*/  @!P0 LEA R14, P1, R37, R14, 0x1 ;  /* 0x0000000e250e8211 */ /* 0x000fca00078208ff */
[----:B------:R-:W-:-:S08]  /*158b0*/  @!P0 IMAD.MOV.U32 R2, RZ, RZ, R14 ;  /* 0x000000ffff028224 */ /* 0x000fd000078e000e */
[----:B------:R-:W-:Y:S05]  /*158c0*/  WARPSYNC.COLLECTIVE R15, `(.L_x_1180) ;  /* 0x000000000f087348 */ /* 0x000fea0003c00000 */
[----:B------:R0:W1:Y:S02]  /*158d0*/  SHFL.IDX P6, R14, R13, R12, R11 ;  /* 0x0000000c0d0e7389 */ /* 0x00006400000c000b */
[----:B01----:R-:W-:Y:S01]  /*158e0*/  ENDCOLLECTIVE ;  /* 0x000000000000791b */ /* 0x003fe20003800000 */
.L_x_1180:
[----:B------:R-:W-:Y:S02]  /*158f0*/  @!P0 IMAD.X R7, RZ, RZ, R6, P1 ;  /* 0x000000ffff078224 */ /* 0x000fe400008e0606 */
        /* <DEDUP_REMOVED lines=10> */
[----:B------:R-:W-:Y:S01]  /*159a0*/  ISETP.GE.AND P0, PT, R6, UR39, PT ;  /* 0x0000002706007c0c */ /* 0x000fe2000bf06270 */
[----:B------:R-:W-:-:S12]  /*159b0*/  IMAD.MOV.U32 R6, RZ, RZ, R14 ;  /* 0x000000ffff067224 */ /* 0x000fd800078e000e */
[----:B0-----:R-:W-:Y:S05]  /*159c0*/  WARPSYNC.COLLECTIVE R15, `(.L_x_1181) ;  /* 0x000000000f087348 */ /* 0x001fea0003c00000 */
[----:B------:R1:W2:Y:S02]  /*159d0*/  SHFL.IDX P6, R14, R13, R12, R11 ;  /* 0x0000000c0d0e7389 */ /* 0x0002a400000c000b */
[----:B012---:R-:W-:Y:S01]  /*159e0*/  ENDCOLLECTIVE ;  /* 0x000000000000791b */ /* 0x007fe20003800000 */
.L_x_1181:
[----:B------:R-:W-:Y:S02]  /*159f0*/  IMAD.MOV.U32 R13, RZ, RZ, R4 ;  /* 0x000000ffff0d7224 */ /* 0x000fe400078e0004 */
[----:B------:R-:W-:Y:S01]  /*15a00*/  IMAD.MOV.U32 R12, RZ, RZ, 0x5 ;  /* 0x00000005ff0c7424 */ /* 0x000fe200078e00ff */
[----:B------:R-:W-:-:S05]  /*15a10*/  @!P0 LEA R14, P1, R37, R14, 0x1 ;  /* 0x0000000e250e8211 */ /* 0x000fca00078208ff */
[----:B------:R-:W-:-:S08]  /*15a20*/  @!P0 IMAD.MOV.U32 R2, RZ, RZ, R14 ;  /* 0x000000ffff028224 */ /* 0x000fd000078e000e */
[----:B------:R-:W-:Y:S05]  /*15a30*/  WARPSYNC.COLLECTIVE R15, `(.L_x_1182) ;  /* 0x000000000f087348 */ /* 0x000fea0003c00000 */
[----:B------:R0:W1:Y:S02]  /*15a40*/  SHFL.IDX P6, R14, R13, R12, R11 ;  /* 0x0000000c0d0e7389 */ /* 0x00006400000c000b */
[----:B01----:R-:W-:Y:S01]  /*15a50*/  ENDCOLLECTIVE ;  /* 0x000000000000791b */ /* 0x003fe20003800000 */
.L_x_1182:
        /* <DEDUP_REMOVED lines=16> */
.L_x_1183:
        /* <DEDUP_REMOVED lines=8> */
.L_x_1184:
        /* <DEDUP_REMOVED lines=15> */
.L_x_1185:
[----:B------:R-:W-:Y:S01]  /*15cd0*/  IMAD.MOV.U32 R13, RZ, RZ, R4 ;  /* 0x000000ffff0d7224 */ /* 0x000fe200078e0004 */
[----:B------:R-:W-:Y:S02]  /*15ce0*/  MOV R12, 0x7 ;  /* 0x00000007000c7802 */ /* 0x000fe40000000f00 */
[----:B------:R-:W-:-:S05]  /*15cf0*/  @!P0 LEA R14, P1, R37, R14, 0x1 ;  /* 0x0000000e250e8211 */ /* 0x000fca00078208ff */
[----:B------:R-:W-:-:S08]  /*15d00*/  @!P0 IMAD.MOV.U32 R2, RZ, RZ, R14 ;  /* 0x000000ffff028224 */ /* 0x000fd000078e000e */
[----:B------:R-:W-:Y:S05]  /*15d10*/  WARPSYNC.COLLECTIVE R15, `(.L_x_1186) ;  /* 0x000000000f087348 */ /* 0x000fea0003c00000 */
[----:B------:R0:W1:Y:S02]  /*15d20*/  SHFL.IDX P6, R14, R13, R12, R11 ;  /* 0x0000000c0d0e7389 */ /* 0x00006400000c000b */
[----:B01----:R-:W-:Y:S01]  /*15d30*/  ENDCOLLECTIVE ;  /* 0x000000000000791b */ /* 0x003fe20003800000 */
.L_x_1186:
[----:B------:R-:W-:-:S04]  /*15d40*/  @!P0 IMAD.X R7, RZ, RZ, R6, P1 ;  /* 0x000000ffff078224 */ /* 0x000fc800008e0606 */
[----:B------:R-:W-:-:S05]  /*15d50*/  @!P0 IMAD.MOV.U32 R3, RZ, RZ, R7 ;  /* 0x000000ffff038224 */ /* 0x000fca00078e0007 */
        /* <DEDUP_REMOVED lines=8> */
[----:B------:R-:W-:-:S07]  /*15de0*/  IMAD.MOV.U32 R6, RZ, RZ, R14 ;  /* 0x000000ffff067224 */ /* 0x000fce00078e000e */
[----:B0-----:R-:W-:Y:S05]  /*15df0*/  WARPSYNC.COLLECTIVE R15, `(.L_x_1187) ;  /* 0x000000000f087348 */ /* 0x001fea0003c00000 */
[----:B------:R1:W2:Y:S02]  /*15e00*/  SHFL.IDX P6, R14, R13, R12, R11 ;  /* 0x0000000c0d0e7389 */ /* 0x0002a400000c000b */
[----:B012---:R-:W-:Y:S01]  /*15e10*/  ENDCOLLECTIVE ;  /* 0x000000000000791b */ /* 0x007fe20003800000 */
.L_x_1187:
[----:B------:R-:W-:Y:S05]  /*15e20*/  BRA `(.L_x_1188) ;  /* 0xffffffcc00a47947 */ /* 0x000fea000383ffff */
.L_x_1118:
[----:B0-----:R0:W1:Y:S02]  /*15e30*/  SYNCS.PHASECHK.TRANS64.TRYWAIT P0, [R17+URZ+0x30820], R0 ;  /* 0x03082000110075a7 */ /* 0x001064000800017f */
[----:B-1----:R-:W-:Y:S05]  /*15e40*/  @!P0 NANOSLEEP.SYNCS 0x989680 ;  /* 0x009896800000895d */ /* 0x002fea0003900000 */
[----:B------:R-:W1:Y:S02]  /*15e50*/  @!P0 SYNCS.PHASECHK.TRANS64 P0, [R17+URZ+0x30820], R0 ;  /* 0x03082000110085a7 */ /* 0x000e64000800007f */
[----:B-1----:R-:W-:Y:S05]  /*15e60*/  @!P0 BRA `(.L_x_1118) ;  /* 0xfffffffc00f08947 */ /* 0x002fea000383ffff */
[----:B------:R-:W-:Y:S05]  /*15e70*/  BRA `(.L_x_1189) ;  /* 0xffffffd0000c7947 */ /* 0x000fea000383ffff */
.L_x_1122:
[----:B0-----:R0:W1:Y:S02]  /*15e80*/  SYNCS.PHASECHK.TRANS64.TRYWAIT P0, [R7+URZ+0x30840], R2 ;  /* 0x03084002070075a7 */ /* 0x001064000800017f */
[----:B-1----:R-:W-:Y:S05]  /*15e90*/  @!P0 NANOSLEEP.SYNCS 0x989680 ;  /* 0x009896800000895d */ /* 0x002fea0003900000 */
[----:B------:R-:W1:Y:S02]  /*15ea0*/  @!P0 SYNCS.PHASECHK.TRANS64 P0, [R7+URZ+0x30840], R2 ;  /* 0x03084002070085a7 */ /* 0x000e64000800007f */
[----:B-1----:R-:W-:Y:S05]  /*15eb0*/  @!P0 BRA `(.L_x_1122) ;  /* 0xfffffffc00f08947 */ /* 0x002fea000383ffff */
[----:B------:R-:W-:Y:S05]  /*15ec0*/  BRA `(.L_x_1190) ;  /* 0xffffffd000cc7947 */ /* 0x000fea000383ffff */
.L_x_1123:
        /* <DEDUP_REMOVED lines=8> */
.L_x_1192:
[----:B------:R-:W-:Y:S05]  /*15f50*/  BSYNC B1 ;  /* 0x0000000000017941 */ /* 0x000fea0003800000 */
.L_x_1191:
[----:B------:R-:W-:Y:S01]  /*15f60*/  IMAD.MOV.U32 R13, RZ, RZ, R20 ;  /* 0x000000ffff0d7224 */ /* 0x000fe200078e0014 */
[----:B------:R-:W-:Y:S01]  /*15f70*/  SHF.L.U32 R4, R37, 0x1, RZ ;  /* 0x0000000125047819 */ /* 0x000fe200000006ff */
[----:B------:R-:W-:Y:S02]  /*15f80*/  IMAD.MOV.U32 R12, RZ, RZ, RZ ;  /* 0x000000ffff0c7224 */ /* 0x000fe400078e00ff */
[----:B------:R-:W-:Y:S02]  /*15f90*/  IMAD.MOV.U32 R11, RZ, RZ, 0x181f ;  /* 0x0000181fff0b7424 */ /* 0x000fe400078e00ff */
[----:B------:R-:W-:Y:S02]  /*15fa0*/  IMAD.MOV.U32 R15, RZ, RZ, -0x1 ;  /* 0xffffffffff0f7424 */ /* 0x000fe400078e00ff */
[----:B------:R-:W-:Y:S02]  /*15fb0*/  IMAD.MOV.U32 R3, RZ, RZ, R14 ;  /* 0x000000ffff037224 */ /* 0x000fe400078e000e */
[----:B------:R-:W-:-:S07]  /*15fc0*/  IMAD R21, R21, 0x2, R17 ;  /* 0x0000000215157824 */ /* 0x000fce00078e0211 */
[----:B------:R-:W-:Y:S05]  /*15fd0*/  WARPSYNC.COLLECTIVE R15, `(.L_x_1193) ;  /* 0x000000000f087348 */ /* 0x000fea0003c00000 */
[----:B------:R0:W1:Y:S02]  /*15fe0*/  SHFL.IDX P6, R14, R13, R12, R11 ;  /* 0x0000000c0d0e7389 */ /* 0x00006400000c000b */
[----:B01----:R-:W-:Y:S01]  /*15ff0*/  ENDCOLLECTIVE ;  /* 0x000000000000791b */ /* 0x003fe20003800000 */
.L_x_1193:
[----:B------:R-:W-:Y:S02]  /*16000*/  IMAD.MOV.U32 R13, RZ, RZ, R27 ;  /* 0x000000ffff0d7224 */ /* 0x000fe400078e001b */
[----:B------:R-:W-:Y:S01]  /*16010*/  IMAD.MOV.U32 R12, RZ, RZ, 0x1 ;  /* 0x00000001ff0c7424 */ /* 0x000fe200078e00ff */
[----:B------:R-:W-:-:S13]  /*16020*/  IADD3 R2, P0, R14, R4, RZ ;  /* 0x000000040e027210 */ /* 0x000fda0007f1e0ff */
[----:B------:R-:W-:Y:S05]  /*16030*/  WARPSYNC.COLLECTIVE R15, `(.L_x_1194) ;  /* 0x000000000f087348 */ /* 0x000fea0003c00000 */
[----:B------:R0:W1:Y:S02]  /*16040*/  SHFL.IDX P6, R14, R13, R12, R11 ;  /* 0x0000000c0d0e7389 */ /* 0x00006400000c000b */
[----:B01----:R-:W-:Y:S01]  /*16050*/  ENDCOLLECTIVE ;  /* 0x000000000000791b */ /* 0x003fe20003800000 */
.L_x_1194:
        /* <DEDUP_REMOVED lines=13> */
.L_x_1195:
[----:B------:R-:W-:Y:S02]  /*16130*/  IMAD.MOV.U32 R13, RZ, RZ, R27 ;  /* 0x000000ffff0d7224 */ /* 0x000fe400078e001b */
[----:B------:R-:W-:Y:S01]  /*16140*/  IMAD.MOV.U32 R12, RZ, RZ, 0x2 ;  /* 0x00000002ff0c7424 */ /* 0x000fe200078e00ff */
[----:B------:R-:W-:-:S13]  /*16150*/  IADD3 R2, P0, R14, R4, RZ ;  /* 0x000000040e027210 */ /* 0x000fda0007f1e0ff */
[----:B------:R-:W-:Y:S05]  /*16160*/  WARPSYNC.COLLECTIVE R15, `(.L_x_1196) ;  /* 0x000000000f087348 */ /* 0x000fea0003c00000 */
[----:B------:R0:W1:Y:S02]  /*16170*/  SHFL.IDX P6, R14, R13, R12, R11 ;  /* 0x0000000c0d0e7389 */ /* 0x00006400000c000b */
[----:B01----:R-:W-:Y:S01]  /*16180*/  ENDCOLLECTIVE ;  /* 0x000000000000791b */ /* 0x003fe20003800000 */
.L_x_1196:
        /* <DEDUP_REMOVED lines=13> */
.L_x_1197:
[----:B------:R-:W-:Y:S02]  /*16260*/  IMAD.MOV.U32 R13, RZ, RZ, R27 ;  /* 0x000000ffff0d7224 */ /* 0x000fe400078e001b */
[----:B------:R-:W-:Y:S01]  /*16270*/  IMAD.MOV.U32 R12, RZ, RZ, 0x3 ;  /* 0x00000003ff0c7424 */ /* 0x000fe200078e00ff */
[----:B------:R-:W-:-:S13]  /*16280*/  IADD3 R2, P0, R14, R4, RZ ;  /* 0x000000040e027210 */ /* 0x000fda0007f1e0ff */
[----:B------:R-:W-:Y:S05]  /*16290*/  WARPSYNC.COLLECTIVE R15, `(.L_x_1198) ;  /* 0x000000000f087348 */ /* 0x000fea0003c00000 */
[----:B------:R0:W1:Y:S02]  /*162a0*/  SHFL.IDX P6, R14, R13, R12, R11 ;  /* 0x0000000c0d0e7389 */ /* 0x00006400000c000b */
[----:B01----:R-:W-:Y:S01]  /*162b0*/  ENDCOLLECTIVE ;  /* 0x000000000000791b */ /* 0x003fe20003800000 */
.L_x_1198:
        /* <DEDUP_REMOVED lines=13> */
.L_x_1199:
[----:B------:R-:W-:Y:S05]  /*16390*/  BRA `(.L_x_1200) ;  /* 0xffffffd000787947 */ /* 0x000fea000383ffff */
.L_x_1128:
[----:B0-----:R0:W1:Y:S02]  /*163a0*/  SYNCS.PHASECHK.TRANS64.TRYWAIT P0, [R7+URZ+0x30860], R2 ;  /* 0x03086002070075a7 */ /* 0x001064000800017f */
[----:B-1----:R-:W-:Y:S05]  /*163b0*/  @!P0 NANOSLEEP.SYNCS 0x989680 ;  /* 0x009896800000895d */ /* 0x002fea0003900000 */
[----:B------:R-:W1:Y:S02]  /*163c0*/  @!P0 SYNCS.PHASECHK.TRANS64 P0, [R7+URZ+0x30860], R2 ;  /* 0x03086002070085a7 */ /* 0x000e64000800007f */
[----:B-1----:R-:W-:Y:S05]  /*163d0*/  @!P0 BRA `(.L_x_1128) ;  /* 0xfffffffc00f08947 */ /* 0x002fea000383ffff */
[----:B------:R-:W-:Y:S05]  /*163e0*/  BRA `(.L_x_1201) ;  /* 0xffffffd000d87947 */ /* 0x000fea000383ffff */
.L_x_1129:
[----:B------:R-:W-:Y:S01]  /*163f0*/  BSSY B1, `(.L_x_1202) ;  /* 0x0000008000017945 */ /* 0x000fe20003800000 */
[----:B------:R-:W-:Y:S01]  /*16400*/  IMAD.MOV.U32 R13, RZ, RZ, R19 ;  /* 0x000000ffff0d7224 */ /* 0x000fe200078e0013 */
[----:B------:R-:W-:Y:S01]  /*16410*/  MOV R12, RZ ;  /* 0x000000ff000c7202 */ /* 0x000fe20000000f00 */
[----:B------:R-:W-:Y:S02]  /*16420*/  IMAD.MOV.U32 R11, RZ, RZ, 0x181f ;  /* 0x0000181fff0b7424 */ /* 0x000fe400078e00ff */
[----:B------:R-:W-:-:S07]  /*16430*/  IMAD.MOV.U32 R15, RZ, RZ, -0x1 ;  /* 0xffffffffff0f7424 */ /* 0x000fce00078e00ff */
[----:B0-----:R-:W-:Y:S05]  /*16440*/  WARPSYNC.COLLECTIVE R15, `(.L_x_1203) ;  /* 0x000000000f087348 */ /* 0x001fea0003c00000 */
[----:B------:R1:W2:Y:S02]  /*16450*/  SHFL.IDX P6, R14, R13, R12, R11 ;  /* 0x0000000c0d0e7389 */ /* 0x0002a400000c000b */
[----:B012---:R-:W-:Y:S01]  /*16460*/  ENDCOLLECTIVE ;  /* 0x000000000000791b */ /* 0x007fe20003800000 */
.L_x_1203:
[----:B------:R-:W-:Y:S05]  /*16470*/  BSYNC B1 ;  /* 0x0000000000017941 */ /* 0x000fea0003800000 */
.L_x_1202:
[----:B------:R-:W-:Y:S01]  /*16480*/  IMAD.MOV.U32 R13, RZ, RZ, R18 ;  /* 0x000000ffff0d7224 */ /* 0x000fe200078e0012 */
[----:B------:R-:W-:Y:S01]  /*16490*/  MOV R11, 0x181f ;  /* 0x0000181f000b7802 */ /* 0x000fe20000000f00 */
[----:B------:R-:W-:Y:S02]  /*164a0*/  IMAD.MOV.U32 R12, RZ, RZ, RZ ;  /* 0x000000ffff0c7224 */ /* 0x000fe400078e00ff */
[----:B------:R-:W-:Y:S02]  /*164b0*/  IMAD.MOV.U32 R15, RZ, RZ, -0x1 ;  /* 0xffffffffff0f7424 */ /* 0x000fe400078e00ff */
[----:B------:R-:W-:Y:S02]  /*164c0*/  IMAD.MOV.U32 R3, RZ, RZ, R14 ;  /* 0x000000ffff037224 */ /* 0x000fe400078e000e */
[----:B------:R-:W-:-:S07]  /*164d0*/  IMAD R6, R6, 0x2, R17 ;  /* 0x0000000206067824 */ /* 0x000fce00078e0211 */
[----:B------:R-:W-:Y:S05]  /*164e0*/  WARPSYNC.COLLECTIVE R15, `(.L_x_1204) ;  /* 0x000000000f087348 */ /* 0x000fea0003c00000 */
[----:B------:R0:W1:Y:S02]  /*164f0*/  SHFL.IDX P6, R14, R13, R12, R11 ;  /* 0x0000000c0d0e7389 */ /* 0x00006400000c000b */
[----:B01----:R-:W-:Y:S01]  /*16500*/  ENDCOLLECTIVE ;  /* 0x000000000000791b */ /* 0x003fe20003800000 */
.L_x_1204:
[----:B------:R-:W-:Y:S02]  /*16510*/  IMAD.MOV.U32 R13, RZ, RZ, R19 ;  /* 0x000000ffff0d7224 */ /* 0x000fe400078e0013 */
[----:B------:R-:W-:Y:S01]  /*16520*/  IMAD.MOV.U32 R12, RZ, RZ, 0x1 ;  /* 0x00000001ff0c7424 */ /* 0x000fe200078e00ff */
[----:B------:R-:W-:-:S13]  /*16530*/  IADD3 R2, P0, R14, R4, RZ ;  /* 0x000000040e027210 */ /* 0x000fda0007f1e0ff */
[----:B------:R-:W-:Y:S05]  /*16540*/  WARPSYNC.COLLECTIVE R15, `(.L_x_1205) ;  /* 0x000000000f087348 */ /* 0x000fea0003c00000 */
[----:B------:R0:W1:Y:S02]  /*16550*/  SHFL.IDX P6, R14, R13, R12, R11 ;  /* 0x0000000c0d0e7389 */ /* 0x00006400000c000b */
[----:B01----:R-:W-:Y:S01]  /*16560*/  ENDCOLLECTIVE ;  /* 0x000000000000791b */ /* 0x003fe20003800000 */
.L_x_1205:
        /* <DEDUP_REMOVED lines=17> */
.L_x_1206:
[----:B------:R-:W-:Y:S02]  /*16680*/  IMAD.MOV.U32 R13, RZ, RZ, R19 ;  /* 0x000000ffff0d7224 */ /* 0x000fe400078e0013 */
[----:B------:R-:W-:Y:S01]  /*16690*/  IMAD.MOV.U32 R12, RZ, RZ, 0x2 ;  /* 0x00000002ff0c7424 */ /* 0x000fe200078e00ff */
[----:B------:R-:W-:-:S13]  /*166a0*/  IADD3 R2, P0, R14, R4, RZ ;  /* 0x000000040e027210 */ /* 0x000fda0007f1e0ff */
[----:B------:R-:W-:Y:S05]  /*166b0*/  WARPSYNC.COLLECTIVE R15, `(.L_x_1207) ;  /* 0x000000000f087348 */ /* 0x000fea0003c00000 */
[----:B------:R0:W1:Y:S02]  /*166c0*/  SHFL.IDX P6, R14, R13, R12, R11 ;  /* 0x0000000c0d0e7389 */ /* 0x00006400000c000b */
[----:B01----:R-:W-:Y:S01]  /*166d0*/  ENDCOLLECTIVE ;  /* 0x000000000000791b */ /* 0x003fe20003800000 */
.L_x_1207:
        /* <DEDUP_REMOVED lines=17> */
.L_x_1208:
[----:B------:R-:W-:Y:S02]  /*167f0*/  IMAD.MOV.U32 R13, RZ, RZ, R19 ;  /* 0x000000ffff0d7224 */ /* 0x000fe400078e0013 */
[----:B------:R-:W-:Y:S01]  /*16800*/  IMAD.MOV.U32 R12, RZ, RZ, 0x3 ;  /* 0x00000003ff0c7424 */ /* 0x000fe200078e00ff */
[----:B------:R-:W-:-:S13]  /*16810*/  IADD3 R2, P0, R14, R4, RZ ;  /* 0x000000040e027210 */ /* 0x000fda0007f1e0ff */
[----:B------:R-:W-:Y:S05]  /*16820*/  WARPSYNC.COLLECTIVE R15, `(.L_x_1209) ;  /* 0x000000000f087348 */ /* 0x000fea0003c00000 */
[----:B------:R0:W1:Y:S02]  /*16830*/  SHFL.IDX P6, R14, R13, R12, R11 ;  /* 0x0000000c0d0e7389 */ /* 0x00006400000c000b */
[----:B01----:R-:W-:Y:S01]  /*16840*/  ENDCOLLECTIVE ;  /* 0x000000000000791b */ /* 0x003fe20003800000 */
.L_x_1209:
        /* <DEDUP_REMOVED lines=12> */
.L_x_1210:
        /* <DEDUP_REMOVED lines=9> */
.L_x_1137:
[----:B0-----:R0:W1:Y:S02]  /*169a0*/  SYNCS.PHASECHK.TRANS64.TRYWAIT P0, [R4+URZ+0x30860], R3 ;  /* 0x03086003040075a7 */ /* 0x001064000800017f */
[----:B-1----:R-:W-:Y:S05]  /*169b0*/  @!P0 NANOSLEEP.SYNCS 0x989680 ;  /* 0x009896800000895d */ /* 0x002fea0003900000 */
[----:B------:R-:W1:Y:S02]  /*169c0*/  @!P0 SYNCS.PHASECHK.TRANS64 P0, [R4+URZ+0x30860], R3 ;  /* 0x03086003040085a7 */ /* 0x000e64000800007f */
[----:B-1----:R-:W-:Y:S05]  /*169d0*/  @!P0 BRA `(.L_x_1137) ;  /* 0xfffffffc00f08947 */ /* 0x002fea000383ffff */
[----:B------:R-:W-:Y:S05]  /*169e0*/  BRA `(.L_x_1212) ;  /* 0xffffffd4005c7947 */ /* 0x000fea000383ffff */
.L_x_1138:
[----:B------:R-:W-:Y:S01]  /*169f0*/  BSSY B0, `(.L_x_1213) ;  /* 0x0000008000007945 */ /* 0x000fe20003800000 */
[----:B------:R-:W-:Y:S01]  /*16a00*/  MOV R13, R19 ;  /* 0x00000013000d7202 */ /* 0x000fe20000000f00 */
[----:B------:R-:W-:Y:S02]  /*16a10*/  IMAD.MOV.U32 R12, RZ, RZ, RZ ;  /* 0x000000ffff0c7224 */ /* 0x000fe400078e00ff */
[----:B------:R-:W-:Y:S02]  /*16a20*/  IMAD.MOV.U32 R11, RZ, RZ, 0x181f ;  /* 0x0000181fff0b7424 */ /* 0x000fe400078e00ff */
[----:B------:R-:W-:-:S07]  /*16a30*/  IMAD.MOV.U32 R15, RZ, RZ, -0x1 ;  /* 0xffffffffff0f7424 */ /* 0x000fce00078e00ff */
[----:B0-----:R-:W-:Y:S05]  /*16a40*/  WARPSYNC.COLLECTIVE R15, `(.L_x_1214) ;  /* 0x000000000f087348 */ /* 0x001fea0003c00000 */
[----:B------:R1:W2:Y:S02]  /*16a50*/  SHFL.IDX P6, R14, R13, R12, R11 ;  /* 0x0000000c0d0e7389 */ /* 0x0002a400000c000b */
[----:B012---:R-:W-:Y:S01]  /*16a60*/  ENDCOLLECTIVE ;  /* 0x000000000000791b */ /* 0x007fe20003800000 */
.L_x_1214:
[----:B------:R-:W-:Y:S05]  /*16a70*/  BSYNC B0 ;  /* 0x0000000000007941 */ /* 0x000fea0003800000 */
.L_x_1213:
[----:B------:R-:W-:Y:S01]  /*16a80*/  IMAD.MOV.U32 R13, RZ, RZ, R18 ;  /* 0x000000ffff0d7224 */ /* 0x000fe200078e0012 */
[----:B------:R-:W-:Y:S01]  /*16a90*/  MOV R12, RZ ;  /* 0x000000ff000c7202 */ /* 0x000fe20000000f00 */
[----:B------:R-:W-:Y:S02]  /*16aa0*/  IMAD.MOV.U32 R11, RZ, RZ, 0x181f ;  /* 0x0000181fff0b7424 */ /* 0x000fe400078e00ff */
[----:B------:R-:W-:Y:S02]  /*16ab0*/  IMAD.MOV.U32 R15, RZ, RZ, -0x1 ;  /* 0xffffffffff0f7424 */ /* 0x000fe400078e00ff */
[----:B------:R-:W-:Y:S02]  /*16ac0*/  IMAD.MOV.U32 R0, RZ, RZ, R14 ;  /* 0x000000ffff007224 */ /* 0x000fe400078e000e */
[----:B------:R-:W-:-:S07]  /*16ad0*/  IMAD.SHL.U32 R6, R37, 0x2, RZ ;  /* 0x0000000225067824 */ /* 0x000fce00078e00ff */
[----:B------:R-:W-:Y:S05]  /*16ae0*/  WARPSYNC.COLLECTIVE R15, `(.L_x_1215) ;  /* 0x000000000f087348 */ /* 0x000fea0003c00000 */
[----:B------:R0:W1:Y:S02]  /*16af0*/  SHFL.IDX P6, R14, R13, R12, R11 ;  /* 0x0000000c0d0e7389 */ /* 0x00006400000c000b */
[----:B01----:R-:W-:Y:S01]  /*16b00*/  ENDCOLLECTIVE ;  /* 0x000000000000791b */ /* 0x003fe20003800000 */
.L_x_1215:
[----:B------:R-:W-:Y:S01]  /*16b10*/  MOV R13, R19 ;  /* 0x00000013000d7202 */ /* 0x000fe20000000f00 */
[----:B------:R-:W-:Y:S01]  /*16b20*/  IMAD.MOV.U32 R12, RZ, RZ, 0x1 ;  /* 0x00000001ff0c7424 */ /* 0x000fe200078e00ff */
[----:B------:R-:W-:-:S13]  /*16b30*/  IADD3 R2, P0, R14, R6, RZ ;  /* 0x000000060e027210 */ /* 0x000fda0007f1e0ff */
[----:B------:R-:W-:Y:S05]  /*16b40*/  WARPSYNC.COLLECTIVE R15, `(.L_x_1216) ;  /* 0x000000000f087348 */ /* 0x000fea0003c00000 */
[----:B------:R0:W1:Y:S02]  /*16b50*/  SHFL.IDX P6, R14, R13, R12, R11 ;  /* 0x0000000c0d0e7389 */ /* 0x00006400000c000b */
[----:B01----:R-:W-:Y:S01]  /*16b60*/  ENDCOLLECTIVE ;  /* 0x000000000000791b */ /* 0x003fe20003800000 */
.L_x_1216:
[----:B------:R-:W-:Y:S01]  /*16b70*/  IMAD.X R3, RZ, RZ, R0, P0 ;  /* 0x000000ffff037224 */ /* 0x000fe200000e0600 */
[----:B------:R-:W-:Y:S01]  /*16b80*/  ISETP.LT.OR P0, PT, R5, 0x1, P5 ;  /* 0x000000010500780c */ /* 0x000fe20002f01670 */
[----:B------:R-:W-:Y:S02]  /*16b90*/  IMAD R0, R8, 0x2, R17 ;  /* 0x0000000208007824 */ /* 0x000fe400078e0211 */
        /* <DEDUP_REMOVED lines=10> */
.L_x_1217:
        /* <DEDUP_REMOVED lines=14> */
.L_x_1218:
        /* <DEDUP_REMOVED lines=12> */
.L_x_1219:
        /* <DEDUP_REMOVED lines=14> */
.L_x_1220:
        /* <DEDUP_REMOVED lines=12> */
.L_x_1221:
        /* <DEDUP_REMOVED lines=9> */
.L_x_1143:
[----:B------:R-:W-:Y:S01]  /*17010*/  BSSY B0, `(.L_x_1223) ;  /* 0x0000008000007945 */ /* 0x000fe20003800000 */
[----:B------:R-:W-:Y:S02]  /*17020*/  IMAD.MOV.U32 R13, RZ, RZ, R34 ;  /* 0x000000ffff0d7224 */ /* 0x000fe400078e0022 */
[----:B------:R-:W-:Y:S02]  /*17030*/  IMAD.MOV.U32 R12, RZ, RZ, RZ ;  /* 0x000000ffff0c7224 */ /* 0x000fe400078e00ff */
[----:B------:R-:W-:Y:S02]  /*17040*/  IMAD.MOV.U32 R11, RZ, RZ, 0x1f ;  /* 0x0000001fff0b7424 */ /* 0x000fe400078e00ff */
[----:B------:R-:W-:-:S07]  /*17050*/  IMAD.MOV.U32 R15, RZ, RZ, -0x1 ;  /* 0xffffffffff0f7424 */ /* 0x000fce00078e00ff */
[----:B-----5:R-:W-:Y:S05]  /*17060*/  WARPSYNC.COLLECTIVE R15, `(.L_x_1224) ;  /* 0x000000000f087348 */ /* 0x020fea0003c00000 */
[----:B------:R0:W1:Y:S02]  /*17070*/  SHFL.IDX P6, R14, R13, R12, R11 ;  /* 0x0000000c0d0e7389 */ /* 0x00006400000c000b */
[----:B01---5:R-:W-:Y:S01]  /*17080*/  ENDCOLLECTIVE ;  /* 0x000000000000791b */ /* 0x023fe20003800000 */
.L_x_1224:
[----:B------:R-:W-:Y:S05]  /*17090*/  BSYNC B0 ;  /* 0x0000000000007941 */ /* 0x000fea0003800000 */
.L_x_1223:
[----:B------:R-:W-:Y:S05]  /*170a0*/  BRA `(.L_x_1225) ;  /* 0xffffffd400287947 */ /* 0x000fea000383ffff */
.L_x_1146:
[----:B-1----:R1:W2:Y:S02]  /*170b0*/  SYNCS.PHASECHK.TRANS64.TRYWAIT P0, [R5+URZ+0x30820], R0 ;  /* 0x03082000050075a7 */ /* 0x0022a4000800017f */
[----:B--2---:R-:W-:Y:S05]  /*170c0*/  @!P0 NANOSLEEP.SYNCS 0x989680 ;  /* 0x009896800000895d */ /* 0x004fea0003900000 */
[----:B------:R-:W2:Y:S02]  /*170d0*/  @!P0 SYNCS.PHASECHK.TRANS64 P0, [R5+URZ+0x30820], R0 ;  /* 0x03082000050085a7 */ /* 0x000ea4000800007f */
[----:B--2---:R-:W-:Y:S05]  /*170e0*/  @!P0 BRA `(.L_x_1146) ;  /* 0xfffffffc00f08947 */ /* 0x004fea000383ffff */
[----:B------:R-:W-:Y:S05]  /*170f0*/  BRA `(.L_x_1226) ;  /* 0xffffffd400707947 */ /* 0x000fea000383ffff */
.L_x_1147:
[----:B------:R-:W2:Y:S01]  /*17100*/  S2R R2, SR_TID.X ;  /* 0x0000000000027919 */ /* 0x000ea20000002100 */
[----:B------:R-:W-:Y:S01]  /*17110*/  BSSY B0, `(.L_x_1227) ;  /* 0x000000a000007945 */ /* 0x000fe20003800000 */
[----:B------:R-:W-:Y:S02]  /*17120*/  IMAD.MOV.U32 R12, RZ, RZ, RZ ;  /* 0x000000ffff0c7224 */ /* 0x000fe400078e00ff */
[----:B------:R-:W-:Y:S02]  /*17130*/  IMAD.MOV.U32 R11, RZ, RZ, 0x1f ;  /* 0x0000001fff0b7424 */ /* 0x000fe400078e00ff */
[----:B------:R-:W-:Y:S01]  /*17140*/  IMAD.MOV.U32 R15, RZ, RZ, -0x1 ;  /* 0xffffffffff0f7424 */ /* 0x000fe200078e00ff */
[----:B--2---:R-:W-:-:S04]  /*17150*/  SHF.R.U32.HI R2, RZ, 0x5, R2 ;  /* 0x00000005ff027819 */ /* 0x004fc80000011602 */
[----:B------:R-:W-:-:S04]  /*17160*/  LOP3.LUT R2, R2, 0x3, RZ, 0xc0, !PT ;  /* 0x0000000302027812 */ /* 0x000fc800078ec0ff */
[----:B------:R-:W-:-:S07]  /*17170*/  MOV R13, R2 ;  /* 0x00000002000d7202 */ /* 0x000fce0000000f00 */
[----:B01---5:R-:W-:Y:S05]  /*17180*/  WARPSYNC.COLLECTIVE R15, `(.L_x_1228) ;  /* 0x000000000f087348 */ /* 0x023fea0003c00000 */
[----:B------:R2:W3:Y:S02]  /*17190*/  SHFL.IDX P6, R14, R13, R12, R11 ;  /* 0x0000000c0d0e7389 */ /* 0x0004e400000c000b */
[----:B0123-5:R-:W-:Y:S01]  /*171a0*/  ENDCOLLECTIVE ;  /* 0x000000000000791b */ /* 0x02ffe20003800000 */
.L_x_1228:
[----:B------:R-:W-:Y:S05]  /*171b0*/  BSYNC B0 ;  /* 0x0000000000007941 */ /* 0x000fea0003800000 */
.L_x_1227:
[----:B------:R-:W-:Y:S05]  /*171c0*/  BRA `(.L_x_1229) ;  /* 0xffffffd400587947 */ /* 0x000fea000383ffff */
.L_x_1150:
[----:B------:R-:W-:Y:S01]  /*171d0*/  BSSY B1, `(.L_x_1230) ;  /* 0x0000006000017945 */ /* 0x000fe20003800000 */
[----:B------:R-:W-:-:S07]  /*171e0*/  IMAD.MOV.U32 R15, RZ, RZ, -0x1 ;  /* 0xffffffffff0f7424 */ /* 0x000fce00078e00ff */
[----:B01---5:R-:W-:Y:S05]  /*171f0*/  WARPSYNC.COLLECTIVE R15, `(.L_x_1231) ;  /* 0x000000000f0c7348 */ /* 0x023fea0003c00000 */
[----:B------:R-:W-:Y:S02]  /*17200*/  ELECT P6, UR62, PT ;  /* 0x00000000003e782f */ /* 0x000fe400038c0000 */
[----:B------:R-:W-:Y:S01]  /*17210*/  MOV R14, UR62 ;  /* 0x0000003e000e7c02 */ /* 0x000fe20008000f00 */
[----:B01---5:R-:W-:Y:S10]  /*17220*/  ENDCOLLECTIVE ;  /* 0x000000000000791b */ /* 0x023ff40003800000 */
.L_x_1231:
[----:B------:R-:W-:Y:S05]  /*17230*/  BSYNC B1 ;  /* 0x0000000000017941 */ /* 0x000fea0003800000 */
.L_x_1230:
[----:B------:R-:W-:Y:S05]  /*17240*/  BRA `(.L_x_1232) ;  /* 0xffffffd400507947 */ /* 0x000fea000383ffff */
.L_x_1152:
[----:B-1----:R1:W2:Y:S02]  /*17250*/  SYNCS.PHASECHK.TRANS64.TRYWAIT P1, [R3+URZ+0x30840], R2 ;  /* 0x03084002030075a7 */ /* 0x0022a4000802017f */
[----:B--2---:R-:W-:Y:S05]  /*17260*/  @!P1 NANOSLEEP.SYNCS 0x989680 ;  /* 0x009896800000995d */ /* 0x004fea0003900000 */
[----:B------:R-:W2:Y:S02]  /*17270*/  @!P1 SYNCS.PHASECHK.TRANS64 P1, [R3+URZ+0x30840], R2 ;  /* 0x03084002030095a7 */ /* 0x000ea4000802007f */
[----:B--2---:R-:W-:Y:S05]  /*17280*/  @!P1 BRA `(.L_x_1152) ;  /* 0xfffffffc00f09947 */ /* 0x004fea000383ffff */
[----:B------:R-:W-:Y:S05]  /*17290*/  BRA `(.L_x_1233) ;  /* 0xffffffd400787947 */ /* 0x000fea000383ffff */
.L_x_1154:
[----:B--2---:R2:W3:Y:S02]  /*172a0*/  SYNCS.PHASECHK.TRANS64.TRYWAIT P1, [R23+URZ+0x30840], R0 ;  /* 0x03084000170075a7 */ /* 0x0044e4000802017f */
[----:B---3--:R-:W-:Y:S05]  /*172b0*/  @!P1 NANOSLEEP.SYNCS 0x989680 ;  /* 0x009896800000995d */ /* 0x008fea0003900000 */
[----:B------:R-:W3:Y:S02]  /*172c0*/  @!P1 SYNCS.PHASECHK.TRANS64 P1, [R23+URZ+0x30840], R0 ;  /* 0x03084000170095a7 */ /* 0x000ee4000802007f */
[----:B---3--:R-:W-:Y:S05]  /*172d0*/  @!P1 BRA `(.L_x_1154) ;  /* 0xfffffffc00f09947 */ /* 0x008fea000383ffff */
[----:B------:R-:W-:Y:S05]  /*172e0*/  BRA `(.L_x_1234) ;  /* 0xffffffd400847947 */ /* 0x000fea000383ffff */
.L_x_1156:
[----:B---3--:R3:W4:Y:S02]  /*172f0*/  SYNCS.PHASECHK.TRANS64.TRYWAIT P1, [R3+URZ+0x30860], R2 ;  /* 0x03086002030075a7 */ /* 0x008724000802017f */
[----:B----4-:R-:W-:Y:S05]  /*17300*/  @!P1 NANOSLEEP.SYNCS 0x989680 ;  /* 0x009896800000995d */ /* 0x010fea0003900000 */
[----:B------:R-:W4:Y:S02]  /*17310*/  @!P1 SYNCS.PHASECHK.TRANS64 P1, [R3+URZ+0x30860], R2 ;  /* 0x03086002030095a7 */ /* 0x000f24000802007f */
[----:B----4-:R-:W-:Y:S05]  /*17320*/  @!P1 BRA `(.L_x_1156) ;  /* 0xfffffffc00f09947 */ /* 0x010fea000383ffff */
[----:B------:R-:W-:Y:S05]  /*17330*/  BRA `(.L_x_1235) ;  /* 0xffffffd400807947 */ /* 0x000fea000383ffff */
.L_x_1236:
        /* <DEDUP_REMOVED lines=12> */
.L_x_15841:


//--------------------- .text._ZN7cutlass13device_kernelIN5flash11enable_sm90INS1_16FlashAttnFwdSm90INS1_25CollectiveMainloopFwdSm90ILi2EN4cute5tupleIJNS5_1CILi1EEES8_S8_EEENS6_IJNS7_ILi128EEENS7_ILi64EEENS7_ILi256EEEEEELi256ENS_6half_tEfNS_4arch4Sm90ELb0ELb1ELb1ELb1ELb1ELb0ELb0ELb1ELb1ELb1ELb0ELb0EEENS1_21CollectiveEpilogueFwdINS6_IJSA_SC_SB_EEES9_SE_SG_Li256ELb1ELb1ELb0ELb0EEENS1_36VarlenDynamicPersistentTileSchedulerILi128ELi64ELi256ELi128ELb0ELb1ELb1ELb1ELb0ELb1EEEEEEEEEvNT_6ParamsE --------------------------
	.section	.text._ZN7cutlass13device_kernelIN5flash11enable_sm90INS1_16FlashAttnFwdSm90INS1_25CollectiveMainloopFwdSm90ILi2EN4cute5tupleIJNS5_1CILi1EEES8_S8_EEENS6_IJNS7_ILi128EEENS7_ILi64EEENS7_ILi256EEEEEELi256ENS_6half_tEfNS_4arch4Sm90ELb0ELb1ELb1ELb1ELb1ELb0ELb0ELb1ELb1ELb1ELb0ELb0EEENS1_21CollectiveEpilogueFwdINS6_IJSA_SC_SB_EEES9_SE_SG_Li256ELb1ELb1ELb0ELb0EEENS1_36VarlenDynamicPersistentTileSchedulerILi128ELi64ELi256ELi128ELb0ELb1ELb1ELb1ELb0ELb1EEEEEEEEEvNT_6ParamsE,"ax",@progbits
	.align	128
.text._ZN7cutlass13device_kernelIN5flash11enable_sm90INS1_16FlashAttnFwdSm90INS1_25CollectiveMainloopFwdSm90ILi2EN4cute5tupleIJNS5_1CILi1EEES8_S8_EEENS6_IJNS7_ILi128EEENS7_ILi64EEENS7_ILi256EEEEEELi256ENS_6half_tEfNS_4arch4Sm90ELb0ELb1ELb1ELb1ELb1ELb0ELb0ELb1ELb1ELb1ELb0ELb0EEENS1_21CollectiveEpilogueFwdINS6_IJSA_SC_SB_EEES9_SE_SG_Li256ELb1ELb1ELb0ELb0EEENS1_36VarlenDynamicPersistentTileSchedulerILi128ELi64ELi256ELi128ELb0ELb1ELb1ELb1ELb0ELb1EEEEEEEEEvNT_6ParamsE:
        .type           _ZN7cutlass13device_kernelIN5flash11enable_sm90INS1_16FlashAttnFwdSm90INS1_25CollectiveMainloopFwdSm90ILi2EN4cute5tupleIJNS5_1CILi1EEES8_S8_EEENS6_IJNS7_ILi128EEENS7_ILi64EEENS7_ILi256EEEEEELi256ENS_6half_tEfNS_4arch4Sm90ELb0ELb1ELb1ELb1ELb1ELb0ELb0ELb1ELb1ELb1ELb0ELb0EEENS1_21CollectiveEpilogueFwdINS6_IJSA_SC_SB_EEES9_SE_SG_Li256ELb1ELb1ELb0ELb0EEENS1_36VarlenDynamicPersistentTileSchedulerILi128ELi64ELi256ELi128ELb0ELb1ELb1ELb1ELb0ELb1EEEEEEEEEvNT_6ParamsE,@function
        .size           _ZN7cutlass13device_kernelIN5flash11enable_sm90INS1_16FlashAttnFwdSm90INS1_25CollectiveMainloopFwdSm90ILi2EN4cute5tupleIJNS5_1CILi1EEES8_S8_EEENS6_IJNS7_ILi128EEENS7_ILi64EEENS7_ILi256EEEEEELi256ENS_6half_tEfNS_4arch4Sm90ELb0ELb1ELb1ELb1ELb1ELb0ELb0ELb1ELb1ELb1ELb0ELb0EEENS1_21CollectiveEpilogueFwdINS6_IJSA_SC_SB_EEES9_SE_SG_Li256ELb1ELb1ELb0ELb0EEENS1_36VarlenDynamicPersistentTileSchedulerILi128ELi64ELi256ELi128ELb0ELb1ELb1ELb1ELb0ELb1EEEEEEEEEvNT_6ParamsE,(.L_x_15842 - _ZN7cutlass13device_kernelIN5flash11enable_sm90INS1_16FlashAttnFwdSm90INS1_25CollectiveMainloopFwdSm90ILi2EN4cute5tupleIJNS5_1CILi1EEES8_S8_EEENS6_IJNS7_ILi128EEENS7_ILi64EEENS7_ILi256EEEEEELi256ENS_6half_tEfNS_4arch4Sm90ELb0ELb1ELb1ELb1ELb1ELb0ELb0ELb1ELb1ELb1ELb0ELb0EEENS1_21CollectiveEpilogueFwdINS6_IJSA_SC_SB_EEES9_SE_SG_Li256ELb1ELb1ELb0ELb0EEENS1_36VarlenDynamicPersistentTileSchedulerILi128ELi64ELi256ELi128ELb0ELb1ELb1ELb1ELb0ELb1EEEEEEEEEvNT_6ParamsE)
        .other          _ZN7cutlass13device_kernelIN5flash11enable_sm90INS1_16FlashAttnFwdSm90INS1_25CollectiveMainloopFwdSm90ILi2EN4cute5tupleIJNS5_1CILi1EEES8_S8_EEENS6_IJNS7_ILi128EEENS7_ILi64EEENS7_ILi256EEEEEELi256ENS_6half_tEfNS_4arch4Sm90ELb0ELb1ELb1ELb1ELb1ELb0ELb0ELb1ELb1ELb1ELb0ELb0EEENS1_21CollectiveEpilogueFwdINS6_IJSA_SC_SB_EEES9_SE_SG_Li256ELb1ELb1ELb0ELb0EEENS1_36VarlenDynamicPersistentTileSchedulerILi128ELi64ELi256ELi128ELb0ELb1ELb1ELb1ELb0ELb1EEEEEEEEEvNT_6ParamsE,@"STO_CUDA_ENTRY STV_DEFAULT"
_ZN7cutlass13device_kernelIN5flash11enable_sm90INS1_16FlashAttnFwdSm90INS1_25CollectiveMainloopFwdSm90ILi2EN4cute5tupleIJNS5_1CILi1EEES8_S8_EEENS6_IJNS7_ILi128EEENS7_ILi64EEENS7_ILi256EEEEEELi256ENS_6half_tEfNS_4arch4Sm90ELb0ELb1ELb1ELb1ELb1ELb0ELb0ELb1ELb1ELb1ELb0ELb0EEENS1_21CollectiveEpilogueFwdINS6_IJSA_SC_SB_EEES9_SE_SG_Li256ELb1ELb1ELb0ELb0EEENS1_36VarlenDynamicPersistentTileSchedulerILi128ELi64ELi256ELi128ELb0ELb1ELb1ELb1ELb0ELb1EEEEEEEEEvNT_6ParamsE:
        /* <DEDUP_REMOVED lines=45> */
.L_x_1237:
        /* <DEDUP_REMOVED lines=22> */
.L_x_1238:
        /* <DEDUP_REMOVED lines=18> */
.L_x_1239:
        /* <DEDUP_REMOVED lines=22> */
.L_x_1240:
        /* <DEDUP_REMOVED lines=23> */
.L_x_1241:
        /* <DEDUP_REMOVED lines=10> */
.L_x_1243:
        /* <DEDUP_REMOVED lines=14> */
[----:B------:R-:W2:Y:S01]  /*09a0*/  LDL R2, [R1+0x20] ;  /* 0x0000200001027983 */ /* 0x000ea20000100800 */
[----:B------:R-:W-:Y:S01]  /*09b0*/  VIADD R219, R0, 0xffffff80 ;  /* 0xffffff8000db7836 */ /* 0x000fe20000000000 */
[----:B------:R-:W-:Y:S01]  /*09c0*/  R2UR UR6, R11 ;  /* 0x000000000b0672ca */ /* 0x000fe200000e0000 */
[----:B------:R-:W-:Y:S01]  /*09d0*/  UMOV UR39, URZ ;  /* 0x0000003f00277c82 */ /* 0x000fe20008000000 */
[----:B------:R-:W-:Y:S01]  /*09e0*/  R2UR UR5, R9 ;  /* 0x00000000090572ca */ /* 0x000fe200000e0000 */
[----:B------:R-:W-:Y:S01]  /*09f0*/  UMOV UR38, URZ ;  /* 0x0000003f00267c82 */ /* 0x000fe20008000000 */
[----:B------:R-:W-:Y:S02]  /*0a00*/  SHF.R.S32.HI R0, RZ, 0x1f, R219 ;  /* 0x0000001fff007819 */ /* 0x000fe400000114db */
[----:B------:R-:W-:Y:S02]  /*0a10*/  R2UR UR7, R10 ;  /* 0x000000000a0772ca */ /* 0x000fe400000e0000 */
[----:B0-----:R-:W-:-:S02]  /*0a20*/  LEA.HI R3, R0, R219, RZ, 0x4 ;  /* 0x000000db00037211 */ /* 0x001fc400078f20ff */
[CC--:B------:R-:W-:Y:S02]  /*0a30*/  LEA.HI R4, R0.reuse, R219.reuse, RZ, 0x5 ;  /* 0x000000db00047211 */ /* 0x0c0fe400078f28ff */
[----:B------:R-:W-:Y:S02]  /*0a40*/  SHF.R.S32.HI R6, RZ, 0x4, R3 ;  /* 0x00000004ff067819 */ /* 0x000fe40000011403 */
[----:B------:R-:W-:Y:S01]  /*0a50*/  LEA.HI R11, R0, R219, RZ, 0x2 ;  /* 0x000000db000b7211 */ /* 0x000fe200078f10ff */
[----:B------:R-:W-:Y:S01]  /*0a60*/  IMAD.SHL.U32 R5, R4, 0x20, RZ ;  /* 0x0000002004057824 */ /* 0x000fe200078e00ff */
[C---:B------:R-:W-:Y:S02]  /*0a70*/  LOP3.LUT R4, R3.reuse, 0x3fffff0, RZ, 0xc0, !PT ;  /* 0x03fffff003047812 */ /* 0x040fe400078ec0ff */
[----:B------:R-:W-:Y:S02]  /*0a80*/  LEA.HI R3, R3, R6, RZ, 0x1 ;  /* 0x0000000603037211 */ /* 0x000fe400078f08ff */
[----:B------:R-:W-:Y:S01]  /*0a90*/  LOP3.LUT R5, R5, 0xfffffc00, RZ, 0xc0, !PT ;  /* 0xfffffc0005057812 */ /* 0x000fe200078ec0ff */
[----:B------:R-:W-:Y:S01]  /*0aa0*/  IMAD.IADD R4, R219, 0x1, -R4 ;  /* 0x00000001db047824 */ /* 0x000fe200078e0a04 */
[----:B------:R-:W-:-:S03]  /*0ab0*/  LOP3.LUT R3, R3, 0x1ffffffe, RZ, 0xc0, !PT ;  /* 0x1ffffffe03037812 */ /* 0x000fc600078ec0ff */
[----:B------:R-:W-:Y:S01]  /*0ac0*/  IMAD R4, R4, 0x40, R5 ;  /* 0x0000004004047824 */ /* 0x000fe200078e0205 */
[----:B------:R-:W-:Y:S02]  /*0ad0*/  IADD3 R3, R6, -R3, RZ ;  /* 0x8000000306037210 */ /* 0x000fe40007ffe0ff */
        /* <DEDUP_REMOVED lines=24> */
[----:B------:R-:W-:Y:S01]  /*0c60*/  SHF.R.S32.HI R7, RZ, 0x5, R7 ;  /* 0x00000005ff077819 */ /* 0x000fe20000011407 */
[----:B------:R-:W-:Y:S01]  /*0c70*/  IMAD.IADD R205, R219, 0x1, -R2 ;  /* 0x00000001dbcd7824 */ /* 0x000fe200078e0a02 */
[----:B------:R-:W-:Y:S02]  /*0c80*/  LOP3.LUT R10, R10, 0xfffffff8, RZ, 0xc0, !PT ;  /* 0xfffffff80a0a7812 */ /* 0x000fe400078ec0ff */
[----:B------:R-:W-:Y:S01]  /*0c90*/  LOP3.LUT R19, R8, 0x7ffffffc, RZ, 0xc0, !PT ;  /* 0x7ffffffc08137812 */ /* 0x000fe200078ec0ff */
[----:B------:R-:W-:Y:S02]  /*0ca0*/  IMAD.SHL.U32 R23, R205, 0x8, RZ ;  /* 0x00000008cd177824 */ /* 0x000fe400078e00ff */
[----:B------:R-:W-:Y:S01]  /*0cb0*/  IMAD.IADD R10, R9, 0x1, -R10 ;  /* 0x00000001090a7824 */ /* 0x000fe200078e0a0a */
[----:B------:R-:W-:Y:S01]  /*0cc0*/  LEA.HI R9, R5, R5, RZ, 0x1 ;  /* 0x0000000505097211 */ /* 0x000fe200078f08ff */
[----:B------:R-:W-:Y:S01]  /*0cd0*/  VIADD R203, R23, 0x40 ;  /* 0x0000004017cb7836 */ /* 0x000fe20000000000 */
[----:B------:R-:W-:Y:S01]  /*0ce0*/  SHF.R.S32.HI R218, RZ, 0x1f, R23 ;  /* 0x0000001fffda7819 */ /* 0x000fe20000011417 */
[----:B------:R-:W-:Y:S01]  /*0cf0*/  IMAD R7, R7, 0x10, R10 ;  /* 0x0000001007077824 */ /* 0x000fe200078e020a */
[----:B------:R-:W-:Y:S01]  /*0d00*/  LOP3.LUT R10, R9, 0x1ffffffe, RZ, 0xc0, !PT ;  /* 0x1ffffffe090a7812 */ /* 0x000fe200078ec0ff */
[C---:B------:R-:W-:Y:S01]  /*0d10*/  VIADD R202, R23.reuse, 0x80 ;  /* 0x0000008017ca7836 */ /* 0x040fe20000000000 */
[----:B------:R-:W-:Y:S01]  /*0d20*/  SHF.R.S32.HI R217, RZ, 0x1f, R203 ;  /* 0x0000001fffd97819 */ /* 0x000fe200000114cb */
[----:B------:R-:W-:Y:S01]  /*0d30*/  VIADD R204, R23, 0xc0 ;  /* 0x000000c017cc7836 */ /* 0x000fe20000000000 */
[----:B------:R-:W-:Y:S01]  /*0d40*/  LEA R212, R6, R7, 0x6 ;  /* 0x0000000706d47211 */ /* 0x000fe200078e30ff */
[----:B------:R-:W-:Y:S01]  /*0d50*/  IMAD.IADD R5, R5, 0x1, -R10 ;  /* 0x0000000105057824 */ /* 0x000fe200078e0a0a */
[----:B------:R-:W-:Y:S01]  /*0d60*/  SHF.R.S32.HI R216, RZ, 0x1f, R202 ;  /* 0x0000001fffd87819 */ /* 0x000fe200000114ca */
[----:B------:R-:W-:Y:S01]  /*0d70*/  IMAD.IADD R19, R210, 0x1, -R19 ;  /* 0x00000001d2137824 */ /* 0x000fe200078e0a13 */
[----:B------:R-:W-:-:S02]  /*0d80*/  SHF.R.S32.HI R215, RZ, 0x1f, R204 ;  /* 0x0000001fffd77819 */ /* 0x000fc400000114cc */
[----:B------:R-:W-:-:S07]  /*0d90*/  LEA R200, R5, R212, 0x3 ;  /* 0x000000d405c87211 */ /* 0x000fce00078e18ff */
.L_x_1351:
[----:B------:R-:W-:Y:S01]  /*0da0*/  ULDC.64 UR8, c[0x0][0xa28] ;  /* 0x00028a0000087ab9 */ /* 0x000fe20000000a00 */
[----:B------:R-:W-:Y:S01]  /*0db0*/  ULDC UR4, c[0x0][0x424] ;  /* 0x0001090000047ab9 */ /* 0x000fe20000000800 */
[----:B------:R-:W-:-:S04]  /*0dc0*/  UISETP.NE.U32.AND UP0, UPT, UR8, URZ, UPT ;  /* 0x0000003f0800728c */ /* 0x000fc8000bf05070 */
[----:B------:R-:W-:-:S03]  /*0dd0*/  UISETP.NE.AND.EX UP0, UPT, UR9, URZ, UPT, UP0 ;  /* 0x0000003f0900728c */ /* 0x000fc6000bf05300 */
[----:B------:R-:W-:Y:S02]  /*0de0*/  ULDC.64 UR8, c[0x0][0xa18] ;  /* 0x0002860000087ab9 */ /* 0x000fe40000000a00 */
[----:B------:R-:W-:Y:S01]  /*0df0*/  UISETP.NE.U32.AND UP1, UPT, UR8, URZ, UPT ;  /* 0x0000003f0800728c */ /* 0x000fe2000bf25070 */
[----:B------:R-:W-:-:S03]  /*0e00*/  PLOP3.LUT P0, PT, PT, PT, UP0, 0x80, 0x0 ;  /* 0x000000000000781c */ /* 0x000fc60003f0f008 */
[----:B------:R-:W-:-:S03]  /*0e10*/  UISETP.NE.AND.EX UP1, UPT, UR9, URZ, UPT, UP1 ;  /* 0x0000003f0900728c */ /* 0x000fc6000bf25310 */
[----:B------:R-:W-:Y:S02]  /*0e20*/  @UP0 ULDC.64 UR8, c[0x0][0xa28] ;  /* 0x00028a0000080ab9 */ /* 0x000fe40000000a00 */
[----:B------:R-:W-:Y:S01]  /*0e30*/  @UP0 UIMAD.WIDE UR8, UR6, 0x4, UR8 ;  /* 0x00000004060808a5 */ /* 0x000fe2000f8e0208 */
[----:B------:R-:W-:-:S05]  /*0e40*/  PLOP3.LUT P2, PT, PT, PT, UP1, 0x80, 0x0 ;  /* 0x000000000000781c */ /* 0x000fca0003f4f018 */
[----:B------:R-:W-:Y:S01]  /*0e50*/  @UP1 ULDC.64 UR10, c[0x0][0xa18] ;  /* 0x00028600000a1ab9 */ /* 0x000fe20000000a00 */
[----:B0-2-4-:R-:W-:Y:S02]  /*0e60*/  IMAD.U32 R2, RZ, RZ, UR8 ;  /* 0x00000008ff027e24 */ /* 0x015fe4000f8e00ff */
[----:B------:R-:W-:Y:S01]  /*0e70*/  IMAD.U32 R3, RZ, RZ, UR9 ;  /* 0x00000009ff037e24 */ /* 0x000fe2000f8e00ff */
[----:B------:R-:W-:-:S04]  /*0e80*/  @UP1 UIMAD.WIDE UR8, UR6, 0x4, UR10 ;  /* 0x00000004060818a5 */ /* 0x000fc8000f8e020a */
[----:B------:R-:W2:Y:S02]  /*0e90*/  @P0 LDG.E R2, desc[UR36][R2.64] ;  /* 0x0000002402020981 */ /* 0x000ea4000c1e1900 */
[----:B------:R-:W-:Y:S02]  /*0ea0*/  IMAD.U32 R4, RZ, RZ, UR8 ;  /* 0x00000008ff047e24 */ /* 0x000fe4000f8e00ff */
[----:B------:R-:W-:Y:S01]  /*0eb0*/  IMAD.U32 R5, RZ, RZ, UR9 ;  /* 0x00000009ff057e24 */ /* 0x000fe2000f8e00ff */
[----:B------:R-:W-:-:S04]  /*0ec0*/  ULDC.64 UR8, c[0x0][0x418] ;  /* 0x0001060000087ab9 */ /* 0x000fc80000000a00 */
[----:B---3--:R-:W3:Y:S01]  /*0ed0*/  @P2 LDG.E R4, desc[UR36][R4.64] ;  /* 0x0000002404042981 */ /* 0x008ee2000c1e1900 */
[----:B------:R-:W-:Y:S01]  /*0ee0*/  UISETP.NE.U32.AND UP0, UPT, UR8, URZ, UPT ;  /* 0x0000003f0800728c */ /* 0x000fe2000bf05070 */
[----:B------:R-:W-:Y:S01]  /*0ef0*/  IMAD.U32 R206, RZ, RZ, UR7 ;  /* 0x00000007ffce7e24 */ /* 0x000fe2000f8e00ff */
[----:B------:R-:W-:Y:S02]  /*0f00*/  UMOV UR43, URZ ;  /* 0x0000003f002b7c82 */ /* 0x000fe40008000000 */
[----:B------:R-:W-:-:S03]  /*0f10*/  UISETP.NE.AND.EX UP0, UPT, UR9, URZ, UPT, UP0 ;  /* 0x0000003f0900728c */ /* 0x000fc6000bf05300 */
[----:B------:R-:W-:Y:S01]  /*0f20*/  ULDC.64 UR8, c[0x0][0xa20] ;  /* 0x0002880000087ab9 */ /* 0x000fe20000000a00 */
[----:B------:R-:W-:Y:S01]  /*0f30*/  USEL UR4, UR4, 0x1, UP0 ;  /* 0x0000000104047887 */ /* 0x000fe20008000000 */
[----:B------:R-:W-:Y:S01]  /*0f40*/  ISETP.NE.U32.AND P1, PT, RZ, UR8, PT ;  /* 0x00000008ff007c0c */ /* 0x000fe2000bf25070 */
[----:B------:R-:W-:Y:S02]  /*0f50*/  ULDC UR8, c[0x0][0x2f0] ;  /* 0x0000bc0000087ab9 */ /* 0x000fe40000000800 */
[----:B------:R-:W-:Y:S01]  /*0f60*/  UIMAD UR4, UR4, UR8, URZ ;  /* 0x00000008040472a4 */ /* 0x000fe2000f8e023f */
[----:B------:R-:W-:Y:S02]  /*0f70*/  ISETP.NE.AND.EX P1, PT, RZ, UR9, PT, P1 ;  /* 0x00000009ff007c0c */ /* 0x000fe4000bf25310 */
[----:B--2---:R-:W-:Y:S02]  /*0f80*/  @P0 R2UR UR43, R2 ;  /* 0x00000000022b02ca */ /* 0x004fe400000e0000 */
[----:B---3--:R-:W-:Y:S01]  /*0f90*/  @P2 R2UR UR42, R4 ;  /* 0x00000000042a22ca */ /* 0x008fe200000e0000 */
[----:B-1----:R-:W-:-:S14]  /*0fa0*/  @P2 BRA `(.L_x_1244) ;  /* 0x0000000000382947 */ /* 0x002fdc0003800000 */
[----:B------:R-:W-:Y:S01]  /*0fb0*/  ULDC.64 UR8, c[0x0][0xa00] ;  /* 0x0002800000087ab9 */ /* 0x000fe20000000a00 */
[----:B------:R-:W-:Y:S01]  /*0fc0*/  ULDC UR42, c[0x0][0x288] ;  /* 0x0000a200002a7ab9 */ /* 0x000fe20000000800 */
[----:B------:R-:W-:-:S04]  /*0fd0*/  ISETP.NE.U32.AND P0, PT, RZ, UR8, PT ;  /* 0x00000008ff007c0c */ /* 0x000fc8000bf05070 */
[----:B------:R-:W-:-:S13]  /*0fe0*/  ISETP.NE.AND.EX P0, PT, RZ, UR9, PT, P0 ;  /* 0x00000009ff007c0c */ /* 0x000fda000bf05300 */
[----:B------:R-:W-:Y:S05]  /*0ff0*/  @!P0 BRA `(.L_x_1244) ;  /* 0x0000000000248947 */ /* 0x000fea0003800000 */
[----:B------:R-:W-:Y:S02]  /*1000*/  ULDC.64 UR8, c[0x0][0xa00] ;  /* 0x0002800000087ab9 */ /* 0x000fe40000000a00 */
        /* <DEDUP_REMOVED lines=8> */
.L_x_1244:
[----:B------:R-:W-:Y:S01]  /*1090*/  MOV R208, UR6 ;  /* 0x0000000600d07c02 */ /* 0x000fe20008000f00 */
[----:B------:R-:W-:Y:S06]  /*10a0*/  @!P1 BRA `(.L_x_1245) ;  /* 0x00000000001c9947 */ /* 0x000fec0003800000 */
[----:B------:R-:W-:Y:S02]  /*10b0*/  ULDC.64 UR8, c[0x0][0xa20] ;  /* 0x0002880000087ab9 */ /* 0x000fe40000000a00 */
[----:B------:R-:W-:-:S06]  /*10c0*/  UIMAD.WIDE UR6, UR6, 0x4, UR8 ;  /* 0x00000004060678a5 */ /* 0x000fcc000f8e0208 */
[----:B------:R-:W-:Y:S02]  /*10d0*/  IMAD.U32 R2, RZ, RZ, UR6 ;  /* 0x00000006ff027e24 */ /* 0x000fe4000f8e00ff */
[----:B------:R-:W-:-:S05]  /*10e0*/  IMAD.U32 R3, RZ, RZ, UR7 ;  /* 0x00000007ff037e24 */ /* 0x000fca000f8e00ff */
[----:B------:R-:W2:Y:S02]  /*10f0*/  LDG.E R2, desc[UR36][R2.64] ;  /* 0x0000002402027981 */ /* 0x000ea4000c1e1900 */
[----:B--2---:R-:W-:Y:S01]  /*1100*/  R2UR UR4, R2 ;  /* 0x00000000020472ca */ /* 0x004fe200000e0000 */
[----:B------:R-:W-:-:S14]  /*1110*/  BRA `(.L_x_1246) ;  /* 0x0000000000347947 */ /* 0x000fdc0003800000 */
.L_x_1245:
[----:B------:R-:W-:Y:S02]  /*1120*/  ULDC.64 UR8, c[0x0][0xa08] ;  /* 0x0002820000087ab9 */ /* 0x000fe40000000a00 */
        /* <DEDUP_REMOVED lines=12> */
.L_x_1246:
[----:B------:R-:W-:Y:S01]  /*11f0*/  ULDC UR6, c[0x0][0x448] ;  /* 0x0001120000067ab9 */ /* 0x000fe20000000800 */
[----:B------:R-:W-:Y:S02]  /*1200*/  USHF.L.U32 UR61, UR5, 0x7, URZ ;  /* 0x00000007053d7899 */ /* 0x000fe4000800063f */
[----:B------:R-:W-:Y:S02]  /*1210*/  UISETP.NE.AND UP0, UPT, UR6, 0x1, UPT ;  /* 0x000000010600788c */ /* 0x000fe4000bf05270 */
[----:B------:R-:W-:Y:S02]  /*1220*/  UIADD3 UR43, -UR43, UR4, URZ ;  /* 0x000000042b2b7290 */ /* 0x000fe4000fffe13f */
[----:B------:R-:W-:Y:S02]  /*1230*/  UIADD3 UR8, UR61, 0x7f, URZ ;  /* 0x0000007f3d087890 */ /* 0x000fe4000fffe03f */
[----:B------:R-:W-:Y:S02]  /*1240*/  UP2UR UR4, UPR, URZ, 0x1 ;  /* 0x000000013f047883 */ /* 0x000fe40008000000 */
[----:B------:R-:W-:-:S03]  /*1250*/  UIADD3 UR9, UR43, 0x1, -UR42 ;  /* 0x000000012b097890 */ /* 0x000fc6000fffe82a */
[----:B------:R-:W-:Y:S01]  /*1260*/  @UP0 ULDC UR6, c[0x0][0x44c] ;  /* 0x0001130000060ab9 */ /* 0x000fe20000000800 */
[----:B------:R-:W-:Y:S01]  /*1270*/  IMAD.U32 R22, RZ, RZ, UR4 ;  /* 0x00000004ff167e24 */ /* 0x000fe2000f8e00ff */
[----:B------:R-:W-:Y:S01]  /*1280*/  UIMAD.WIDE.U32 UR6, UR8, UR6, URZ ;  /* 0x00000006080672a5 */ /* 0x000fe2000f8e003f */
[----:B------:R-:W-:Y:S01]  /*1290*/  @UP0 ULDC UR10, c[0x0][0x450] ;  /* 0x00011400000a0ab9 */ /* 0x000fe20000000800 */
[----:B------:R-:W-:Y:S02]  /*12a0*/  ULDC.64 UR4, c[0x0][0x9e0] ;  /* 0x0002780000047ab9 */ /* 0x000fe40000000a00 */
[----:B------:R-:W-:Y:S02]  /*12b0*/  @UP0 USHF.R.U32.HI UR8, URZ, UR10, UR7 ;  /* 0x0000000a3f080299 */ /* 0x000fe40008011607 */
[----:B------:R-:W-:Y:S02]  /*12c0*/  UISETP.GE.AND UP0, UPT, UR5, 0x1, UPT ;  /* 0x000000010500788c */ /* 0x000fe4000bf06270 */
[----:B------:R-:W-:-:S02]  /*12d0*/  UIADD3 UR8, UR9, UR8, URZ ;  /* 0x0000000809087290 */ /* 0x000fc4000fffe03f */
[----:B------:R-:W-:Y:S02]  /*12e0*/  UP2UR UR60, UPR, URZ, 0x1 ;  /* 0x000000013f3c7883 */ /* 0x000fe40008000000 */
[----:B------:R-:W-:Y:S01]  /*12f0*/  PLOP3.LUT P0, PT, PT, PT, UP0, 0x40, 0x0 ;  /* 0x000000000000781c */ /* 0x000fe20003f0e808 */
[----:B------:R-:W-:-:S06]  /*1300*/  UIADD3 UR4, UR8, UR4, URZ ;  /* 0x0000000408047290 */ /* 0x000fcc000fffe03f */
[----:B------:R-:W-:-:S06]  /*1310*/  IMAD.U32 R0, RZ, RZ, UR4 ;  /* 0x00000004ff007e24 */ /* 0x000fcc000f8e00ff */
[----:B------:R-:W-:Y:S05]  /*1320*/  @P0 BRA `(.L_x_1247) ;  /* 0x0000000000400947 */ /* 0x000fea0003800000 */
        /* <DEDUP_REMOVED lines=10> */
.L_x_1248:
[----:B------:R-:W-:-:S11]  /*13d0*/  UISETP.NE.AND UP0, UPT, UR5, 0x1, UPT ;  /* 0x000000010500788c */ /* 0x000fd6000bf05270 */
[----:B------:R-:W-:Y:S02]  /*13e0*/  @UP0 ULDC.64 UR8, c[0x0][0x9e8] ;  /* 0x00027a0000080ab9 */ /* 0x000fe40000000a00 */
[----:B------:R-:W-:-:S04]  /*13f0*/  UIMAD.WIDE.U32 UR6, UR4, UR8, URZ ;  /* 0x00000008040672a5 */ /* 0x000fc8000f8e003f */
[----:B------:R-:W-:-:S12]  /*1400*/  @UP0 USHF.R.U32.HI UR4, URZ, UR9, UR7 ;  /* 0x000000093f040299 */ /* 0x000fd80008011607 */
.L_x_1249:
[----:B------:R-:W-:-:S06]  /*1410*/  UIMAD UR4, UR4, UR5, UR5 ;  /* 0x00000005040472a4 */ /* 0x000fcc000f8e0205 */
[----:B------:R-:W-:-:S07]  /*1420*/  VIMNMX R0, R0, UR4, PT ;  /* 0x0000000400007c48 */ /* 0x000fce000bfe0100 */
.L_x_1247:
[----:B------:R-:W-:Y:S01]  /*1430*/  R2UR UR4, R22 ;  /* 0x00000000160472ca */ /* 0x000fe200000e0000 */
[----:B------:R-:W-:Y:S01]  /*1440*/  UMOV UR9, UR61 ;  /* 0x0000003d00097c82 */ /* 0x000fe20008000000 */
[----:B------:R-:W-:Y:S01]  /*1450*/  VIADD R0, R0, 0x3f ;  /* 0x0000003f00007836 */ /* 0x000fe20000000000 */
[----:B------:R-:W-:Y:S01]  /*1460*/  UIADD3 UR41, UR43, -UR42, URZ ;  /* 0x8000002a2b297290 */ /* 0x000fe2000fffe03f */
[----:B------:R-:W-:-:S03]  /*1470*/  ULDC UR10, c[0x0][0x9dc] ;  /* 0x00027700000a7ab9 */ /* 0x000fc60000000800 */
[----:B------:R-:W-:-:S04]  /*1480*/  SHF.R.S32.HI R3, RZ, 0x1f, R0 ;  /* 0x0000001fff037819 */ /* 0x000fc80000011400 */
[----:B------:R-:W-:Y:S02]  /*1490*/  LEA.HI R3, R3, R0, RZ, 0x6 ;  /* 0x0000000003037211 */ /* 0x000fe400078f30ff */
[----:B------:R-:W-:Y:S02]  /*14a0*/  UISETP.NE.AND UP0, UPT, UR4, URZ, UPT ;  /* 0x0000003f0400728c */ /* 0x000fe4000bf05270 */
[----:B------:R-:W-:Y:S01]  /*14b0*/  UIADD3 UR4, UR43, 0x3f, URZ ;  /* 0x0000003f2b047890 */ /* 0x000fe2000fffe03f */
        /* <DEDUP_REMOVED lines=24> */
.L_x_1251:
[----:B------:R-:W-:-:S11]  /*1640*/  UISETP.NE.AND UP0, UPT, UR5, 0x1, UPT ;  /* 0x000000010500788c */ /* 0x000fd6000bf05270 */
[----:B------:R-:W-:Y:S02]  /*1650*/  @UP0 ULDC.64 UR10, c[0x0][0x9e8] ;  /* 0x00027a00000a0ab9 */ /* 0x000fe40000000a00 */
[----:B------:R-:W-:-:S04]  /*1660*/  UIMAD.WIDE.U32 UR6, UR4, UR10, URZ ;  /* 0x0000000a040672a5 */ /* 0x000fc8000f8e003f */
[----:B------:R-:W-:-:S12]  /*1670*/  @UP0 USHF.R.U32.HI UR4, URZ, UR11, UR7 ;  /* 0x0000000b3f040299 */ /* 0x000fd80008011607 */
.L_x_1252:
[----:B------:R-:W-:-:S04]  /*1680*/  UIMAD UR4, UR4, UR5, URZ ;  /* 0x00000005040472a4 */ /* 0x000fc8000f8e023f */
[----:B------:R-:W-:-:S04]  /*1690*/  UISETP.LT.AND UP0, UPT, UR9, UR4, UPT ;  /* 0x000000040900728c */ /* 0x000fc8000bf01270 */
[----:B------:R-:W-:-:S12]  /*16a0*/  USEL UR9, UR9, UR4, !UP0 ;  /* 0x0000000409097287 */ /* 0x000fd8000c000000 */
.L_x_1250:
[----:B------:R-:W-:Y:S01]  /*16b0*/  USHF.R.S32.HI UR4, URZ, 0x1f, UR9 ;  /* 0x0000001f3f047899 */ /* 0x000fe20008011409 */
[----:B------:R-:W-:Y:S02]  /*16c0*/  PLOP3.LUT P0, PT, PT, PT, PT, 0x80, 0x0 ;  /* 0x000000000000781c */ /* 0x000fe40003f0f070 */
[----:B------:R-:W-:Y:S02]  /*16d0*/  CS2R R2, SRZ ;  /* 0x0000000000027805 */ /* 0x000fe4000001ff00 */
[----:B------:R-:W-:Y:S01]  /*16e0*/  MOV R0, RZ ;  /* 0x000000ff00007202 */ /* 0x000fe20000000f00 */
        /* <DEDUP_REMOVED lines=29> */
[----:B------:R-:W-:Y:S01]  /*18c0*/  CS2R R104, SRZ ;  /* 0x0000000000687805 */ /* 0x000fe2000001ff00 */
[----:B------:R-:W-:Y:S01]  /*18d0*/  IMAD.MOV.U32 R166, RZ, RZ, RZ ;  /* 0x000000ffffa67224 */ /* 0x000fe200078e00ff */
        /* <DEDUP_REMOVED lines=36> */
[----:B------:R-:W-:Y:S01]  /*1b20*/  IMAD.MOV.U32 R8, RZ, RZ, RZ ;  /* 0x000000ffff087224 */ /* 0x000fe200078e00ff */
        /* <DEDUP_REMOVED lines=35> */
.L_x_1254:
        /* <DEDUP_REMOVED lines=11> */
.L_x_1446:
[----:B------:R-:W-:Y:S05]  /*1e10*/  @!P0 BRA `(.L_x_1256) ;  /* 0x0000000000048947 */ /* 0x000fea0003800000 */
[----:B------:R-:W-:Y:S01]  /*1e20*/  BPT.TRAP 0x1 ;  /* 0x000000040000795c */ /* 0x000fe20000300000 */
.L_x_1256:
[----:B0-----:R-:W-:Y:S01]  /*1e30*/  IMAD.U32 R0, RZ, RZ, UR39 ;  /* 0x00000027ff007e24 */ /* 0x001fe2000f8e00ff */
[----:B------:R-:W-:-:S04]  /*1e40*/  MOV R3, UR38 ;  /* 0x0000002600037c02 */ /* 0x000fc80008000f00 */
[----:B------:R-:W-:Y:S02]  /*1e50*/  LEA R3, R3, UR40, 0x3 ;  /* 0x0000002803037c11 */ /* 0x000fe4000f8e18ff */
[----:B------:R-:W-:-:S04]  /*1e60*/  SHF.L.U32 R0, R0, 0x1f, RZ ;  /* 0x0000001f00007819 */ /* 0x000fc800000006ff */
[----:B------:R0:W1:Y:S01]  /*1e70*/  SYNCS.PHASECHK.TRANS64.TRYWAIT P1, [R3+URZ+0x30830], R0 ;  /* 0x03083000030075a7 */ /* 0x000062000802017f */
[----:B------:R-:W-:Y:S05]  /*1e80*/  @!P0 BRA `(.L_x_1257) ;  /* 0x0000000000048947 */ /* 0x000fea0003800000 */
[----:B------:R-:W-:Y:S01]  /*1e90*/  BPT.TRAP 0x1 ;  /* 0x000000040000795c */ /* 0x000fe20000300000 */
.L_x_1257:
[----:B-1----:R-:W-:Y:S05]  /*1ea0*/  @P1 BRA `(.L_x_1258) ;  /* 0x0000000000081947 */ /* 0x002fea0003800000 */
[----:B------:R-:W1:Y:S02]  /*1eb0*/  SYNCS.PHASECHK.TRANS64.TRYWAIT P1, [R3+URZ+0x30830], R0 ;  /* 0x03083000030075a7 */ /* 0x000e64000802017f */
[----:B-1----:R-:W-:Y:S05]  /*1ec0*/  @!P1 BRA `(.L_x_1259) ;  /* 0x0000014400d89947 */ /* 0x002fea0003800000 */
.L_x_1258:
        /* <DEDUP_REMOVED lines=13> */
[----:B------:R-:W-:Y:S01]  /*1fa0*/  ULOP3.LUT UR4, UR44, 0x10000, URZ, 0xfc, !UPT ;  /* 0x000100002c047892 */ /* 0x000fe2000f8efc3f */
[----:B------:R-:W-:Y:S01]  /*1fb0*/  UMOV UR13, 0x40000040 ;  /* 0x40000040000d7882 */ /* 0x000fe20000000000 */
[----:B------:R-:W-:Y:S02]  /*1fc0*/  UMOV UR15, 0x40000040 ;  /* 0x40000040000f7882 */ /* 0x000fe40000000000 */
[----:B------:R-:W-:Y:S01]  /*1fd0*/  IMAD.U32 R20, RZ, RZ, UR5 ;  /* 0x00000005ff147e24 */ /* 0x000fe2000f8e00ff */
[----:B------:R-:W-:Y:S02]  /*1fe0*/  ULEA UR5, UR38, UR5, 0xb ;  /* 0x0000000526057291 */ /* 0x000fe4000f8e583f */
[----:B------:R-:W-:Y:S01]  /*1ff0*/  UMOV UR8, UR4 ;  /* 0x0000000400087c82 */ /* 0x000fe20008000000 */
[----:B------:R-:W-:Y:S01]  /*2000*/  UIADD3 UR6, UR4, 0x2, URZ ;  /* 0x0000000204067890 */ /* 0x000fe2000fffe03f */
[----:B------:R-:W-:Y:S01]  /*2010*/  IMAD.U32 R16, RZ, RZ, UR8 ;  /* 0x00000008ff107e24 */ /* 0x000fe2000f8e00ff */
[----:B------:R-:W-:-:S02]  /*2020*/  UIADD3 UR7, UR5, 0x2, URZ ;  /* 0x0000000205077890 */ /* 0x000fc4000fffe03f */
[----:B------:R-:W-:Y:S01]  /*2030*/  UMOV UR10, UR5 ;  /* 0x00000005000a7c82 */ /* 0x000fe20008000000 */
[----:B------:R-:W-:Y:S01]  /*2040*/  UIADD3 UR56, UR4, 0x404, URZ ;  /* 0x0000040404387890 */ /* 0x000fe2000fffe03f */
        /* <DEDUP_REMOVED lines=9> */
[----:B------:R-:W-:-:S02]  /*20e0*/  UIADD3 UR58, UR5, 0x204, URZ ;  /* 0x00000204053a7890 */ /* 0x000fc4000fffe03f */
[----:B------:R-:W-:Y:S02]  /*20f0*/  UIADD3 UR52, UR4, 0x406, URZ ;  /* 0x0000040604347890 */ /* 0x000fe4000fffe03f */
        /* <DEDUP_REMOVED lines=67> */
[----:B------:R-:W-:Y:S02]  /*2530*/  IMAD.U32 R6, RZ, RZ, UR8 ;  /* 0x00000008ff067e24 */ /* 0x000fe4000f8e00ff */
        /* <DEDUP_REMOVED lines=41> */
.L_x_1260:
[----:B------:R-:W-:Y:S01]  /*27d0*/  R2UR UR4, R22 ;  /* 0x00000000160472ca */ /* 0x000fe200000e0000 */
[----:B------:R-:W2:Y:S01]  /*27e0*/  S2UR UR7, SR_CgaCtaId ;  /* 0x00000000000779c3 */ /* 0x000ea20000008800 */
[----:B01----:R-:W-:Y:S01]  /*27f0*/  VIADD R0, R200, UR61 ;  /* 0x0000003dc8007c36 */ /* 0x003fe20008000000 */
[----:B------:R-:W-:Y:S01]  /*2800*/  ULDC UR5, c[0x0][0x9d8] ;  /* 0x0002760000057ab9 */ /* 0x000fe20000000800 */
[----:B------:R-:W-:Y:S01]  /*2810*/  UISETP.NE.AND UP0, UPT, UR60, URZ, UPT ;  /* 0x0000003f3c00728c */ /* 0x000fe2000bf05270 */
[----:B------:R-:W-:Y:S01]  /*2820*/  FMUL.FTZ R31, R31, UR5 ;  /* 0x000000051f1f7c20 */ /* 0x000fe20008410000 */
[----:B------:R-:W-:Y:S01]  /*2830*/  FMUL.FTZ R24, R24, UR5 ;  /* 0x0000000518187c20 */ /* 0x000fe20008410000 */
[----:B------:R-:W-:Y:S01]  /*2840*/  MOV R2, R0 ;  /* 0x0000000000027202 */ /* 0x000fe20000000f00 */
[----:B------:R-:W-:Y:S01]  /*2850*/  FMUL.FTZ R25, R25, UR5 ;  /* 0x0000000519197c20 */ /* 0x000fe20008410000 */
[----:B------:R0:W1:Y:S01]  /*2860*/  MUFU.TANH R21, R31 ;  /* 0x0000001f00157308 */ /* 0x0000620000002400 */
[----:B------:R-:W-:Y:S01]  /*2870*/  FMUL.FTZ R27, R27, UR5 ;  /* 0x000000051b1b7c20 */ /* 0x000fe20008410000 */
[----:B------:R-:W-:Y:S01]  /*2880*/  FMUL.FTZ R28, R28, UR5 ;  /* 0x000000051c1c7c20 */ /* 0x000fe20008410000 */
[----:B------:R-:W-:Y:S01]  /*2890*/  FMUL.FTZ R29, R29, UR5 ;  /* 0x000000051d1d7c20 */ /* 0x000fe20008410000 */
[----:B------:R-:W-:Y:S01]  /*28a0*/  UISETP.NE.AND UP1, UPT, UR4, URZ, UPT ;  /* 0x0000003f0400728c */ /* 0x000fe2000bf25270 */
[----:B------:R-:W-:Y:S01]  /*28b0*/  R2UR UR4, R3 ;  /* 0x00000000030472ca */ /* 0x000fe200000e0000 */
[----:B------:R-:W-:Y:S01]  /*28c0*/  FMUL.FTZ R32, R32, UR5 ;  /* 0x0000000520207c20 */ /* 0x000fe20008410000 */
[----:B------:R-:W-:Y:S01]  /*28d0*/  FMUL.FTZ R33, R33, UR5 ;  /* 0x0000000521217c20 */ /* 0x000fe20008410000 */
[----:B------:R-:W-:Y:S01]  /*28e0*/  FMUL.FTZ R34, R34, UR5 ;  /* 0x0000000522227c20 */ /* 0x000fe20008410000 */
[----:B------:R-:W-:Y:S01]  /*28f0*/  FMUL.FTZ R35, R35, UR5 ;  /* 0x0000000523237c20 */ /* 0x000fe20008410000 */
[----:B------:R-:W-:Y:S01]  /*2900*/  PLOP3.LUT P1, PT, PT, PT, UP1, 0x80, 0x0 ;  /* 0x000000000000781c */ /* 0x000fe20003f2f018 */
[----:B------:R-:W-:Y:S01]  /*2910*/  FMUL.FTZ R36, R36, UR5 ;  /* 0x0000000524247c20 */ /* 0x000fe20008410000 */
[----:B------:R-:W-:Y:S01]  /*2920*/  PLOP3.LUT P2, PT, PT, PT, UP1, 0x80, 0x0 ;  /* 0x000000000000781c */ /* 0x000fe20003f4f018 */
[----:B------:R-:W-:Y:S01]  /*2930*/  FMUL.FTZ R37, R37, UR5 ;  /* 0x0000000525257c20 */ /* 0x000fe20008410000 */
[----:B------:R-:W-:Y:S01]  /*2940*/  FMUL.FTZ R39, R39, UR5 ;  /* 0x0000000527277c20 */ /* 0x000fe20008410000 */
[----:B------:R-:W-:Y:S01]  /*2950*/  @UP1 ULDC UR6, c[0x0][0x44c] ;  /* 0x0001130000061ab9 */ /* 0x000fe20000000800 */
[----:B------:R-:W-:Y:S01]  /*2960*/  FMUL.FTZ R40, R40, UR5 ;  /* 0x0000000528287c20 */ /* 0x000fe20008410000 */
[----:B------:R-:W-:Y:S01]  /*2970*/  FMUL.FTZ R41, R41, UR5 ;  /* 0x0000000529297c20 */ /* 0x000fe20008410000 */
[----:B------:R-:W-:Y:S01]  /*2980*/  UIADD3 UR4, UR4, 0x30840, URZ ;  /* 0x0003084004047890 */ /* 0x000fe2000fffe03f */
[----:B------:R-:W-:Y:S01]  /*2990*/  FMUL.FTZ R42, R42, UR5 ;  /* 0x000000052a2a7c20 */ /* 0x000fe20008410000 */
[----:B------:R-:W-:Y:S01]  /*29a0*/  FMUL.FTZ R43, R43, UR5 ;  /* 0x000000052b2b7c20 */ /* 0x000fe20008410000 */
[----:B------:R-:W-:Y:S01]  /*29b0*/  FMUL.FTZ R44, R44, UR5 ;  /* 0x000000052c2c7c20 */ /* 0x000fe20008410000 */
[----:B--2---:R-:W-:Y:S01]  /*29c0*/  UPRMT UR4, UR7, 0x654, UR4 ;  /* 0x0000065407047896 */ /* 0x004fe20008000004 */
[----:B------:R-:W-:Y:S01]  /*29d0*/  @P1 IMAD.HI.U32 R3, R0, UR6, RZ ;  /* 0x0000000600031c27 */ /* 0x000fe2000f8e00ff */
[----:B------:R-:W-:-:S03]  /*29e0*/  @UP1 ULDC UR6, c[0x0][0x450] ;  /* 0x0001140000061ab9 */ /* 0x000fc60000000800 */
[----:B------:R-:W-:Y:S01]  /*29f0*/  FMUL.FTZ R45, R45, UR5 ;  /* 0x000000052d2d7c20 */ /* 0x000fe20008410000 */
[----:B------:R-:W-:Y:S01]  /*2a00*/  FMUL.FTZ R46, R46, UR5 ;  /* 0x000000052e2e7c20 */ /* 0x000fe20008410000 */
[----:B------:R-:W-:Y:S01]  /*2a10*/  FMUL.FTZ R47, R47, UR5 ;  /* 0x000000052f2f7c20 */ /* 0x000fe20008410000 */
[----:B------:R-:W-:Y:S01]  /*2a20*/  @P2 SHF.R.U32.HI R2, RZ, UR6, R3 ;  /* 0x00000006ff022c19 */ /* 0x000fe20008011603 */
[----:B------:R-:W-:Y:S02]  /*2a30*/  IMAD.MOV.U32 R3, RZ, RZ, -0x40 ;  /* 0xffffffc0ff037424 */ /* 0x000fe400078e00ff */
[----:B------:R-:W-:Y:S01]  /*2a40*/  FMUL.FTZ R48, R48, UR5 ;  /* 0x0000000530307c20 */ /* 0x000fe20008410000 */
[----:B------:R-:W-:Y:S01]  /*2a50*/  FMUL.FTZ R49, R49, UR5 ;  /* 0x0000000531317c20 */ /* 0x000fe20008410000 */
[----:B------:R-:W-:Y:S01]  /*2a60*/  FMUL.FTZ R50, R50, UR5 ;  /* 0x0000000532327c20 */ /* 0x000fe20008410000 */
[----:B------:R-:W2:Y:S01]  /*2a70*/  SHFL.IDX PT, R5, R2, RZ, 0x1c1f ;  /* 0x001c1fff02057589 */ /* 0x000ea200000e0000 */
[----:B0-----:R-:W-:-:S02]  /*2a80*/  IMAD R31, R62, R3, 0x40 ;  /* 0x000000403e1f7424 */ /* 0x001fc400078e0203 */
[----:B------:R-:W-:Y:S01]  /*2a90*/  FMUL.FTZ R51, R51, UR5 ;  /* 0x0000000533337c20 */ /* 0x000fe20008410000 */
[----:B------:R-:W-:Y:S01]  /*2aa0*/  FMUL.FTZ R52, R52, UR5 ;  /* 0x0000000534347c20 */ /* 0x000fe20008410000 */
[----:B------:R-:W-:Y:S01]  /*2ab0*/  FMUL.FTZ R53, R53, UR5 ;  /* 0x0000000535357c20 */ /* 0x000fe20008410000 */
[----:B------:R-:W-:Y:S02]  /*2ac0*/  VIADD R0, R31, 0x1 ;  /* 0x000000011f007836 */ /* 0x000fe40000000000 */
[----:B------:R-:W-:Y:S01]  /*2ad0*/  FMUL.FTZ R54, R54, UR5 ;  /* 0x0000000536367c20 */ /* 0x000fe20008410000 */
[----:B------:R-:W-:Y:S01]  /*2ae0*/  FMUL.FTZ R55, R55, UR5 ;  /* 0x0000000537377c20 */ /* 0x000fe20008410000 */
[----:B------:R-:W-:Y:S01]  /*2af0*/  IMAD.U32 R4, RZ, RZ, UR42 ;  /* 0x0000002aff047e24 */ /* 0x000fe2000f8e00ff */
[----:B------:R-:W-:Y:S01]  /*2b00*/  PLOP3.LUT P1, PT, PT, PT, UP0, 0x40, 0x0 ;  /* 0x000000000000781c */ /* 0x000fe20003f2e808 */
[----:B------:R-:W-:Y:S01]  /*2b10*/  IMAD R3, R19, -0x2, R0 ;  /* 0xfffffffe13037824 */ /* 0x000fe200078e0200 */
[----:B------:R-:W0:Y:S01]  /*2b20*/  MUFU.TANH R24, R24 ;  /* 0x0000001800187308 */ /* 0x000e220000002400 */
[----:B------:R-:W-:Y:S01]  /*2b30*/  FMUL.FTZ R26, R26, UR5 ;  /* 0x000000051a1a7c20 */ /* 0x000fe20008410000 */
[----:B------:R-:W-:Y:S01]  /*2b40*/  ULDC UR7, c[0x0][0x9dc] ;  /* 0x0002770000077ab9 */ /* 0x000fe20000000800 */
[----:B------:R-:W-:Y:S01]  /*2b50*/  SYNCS.ARRIVE.TRANS64.RED.A1T0 RZ, [UR4], RZ ;  /* 0x000000ffffff79a7 */ /* 0x000fe20008100404 */
[----:B------:R-:W-:Y:S01]  /*2b60*/  FMUL.FTZ R38, R38, UR5 ;  /* 0x0000000526267c20 */ /* 0x000fe20008410000 */
[----:B------:R-:W-:Y:S01]  /*2b70*/  ULOP3.LUT UR4, URZ, UR7, URZ, 0x33, !UPT ;  /* 0x000000073f047292 */ /* 0x000fe2000f8e333f */
[----:B------:R-:W-:Y:S01]  /*2b80*/  IADD3 R3, -R4, UR43, R3 ;  /* 0x0000002b04037c10 */ /* 0x000fe2000fffe103 */
[----:B------:R-:W-:Y:S01]  /*2b90*/  VIADD R0, R31, UR43 ;  /* 0x0000002b1f007c36 */ /* 0x000fe20008000000 */
[----:B------:R-:W3:Y:S01]  /*2ba0*/  MUFU.TANH R25, R25 ;  /* 0x0000001900197308 */ /* 0x000ee20000002400 */
[----:B------:R-:W-:Y:S01]  /*2bb0*/  ULDC UR14, c[0x0][0x9e0] ;  /* 0x00027800000e7ab9 */ /* 0x000fe20000000800 */
[----:B------:R-:W-:Y:S01]  /*2bc0*/  FMUL.FTZ R30, R30, UR5 ;  /* 0x000000051e1e7c20 */ /* 0x000fe20008410000 */
[----:B------:R-:W-:-:S02]  /*2bd0*/  VIADD R57, R3, UR14 ;  /* 0x0000000e03397c36 */ /* 0x000fc40008000000 */
[----:B------:R-:W-:-:S03]  /*2be0*/  VIADD R58, R3, UR4 ;  /* 0x00000004033a7c36 */ /* 0x000fc60008000000 */
[----:B------:R-:W4:Y:S01]  /*2bf0*/  MUFU.TANH R27, R27 ;  /* 0x0000001b001b7308 */ /* 0x000f220000002400 */
[----:B--2---:R-:W-:-:S07]  /*2c00*/  IMAD.IADD R3, R58, 0x1, R5 ;  /* 0x000000013a037824 */ /* 0x004fce00078e0205 */
[----:B------:R-:W2:Y:S08]  /*2c10*/  MUFU.TANH R28, R28 ;  /* 0x0000001c001c7308 */ /* 0x000eb00000002400 */
        /* <DEDUP_REMOVED lines=27> */
[----:B-----5:R-:W-:-:S05]  /*2dd0*/  IMAD R38, R19, -0x2, R0 ;  /* 0xfffffffe13267824 */ /* 0x020fca00078e0200 */
[----:B------:R-:W-:Y:S02]  /*2de0*/  VIADDMNMX R0, R5, R57, R38, PT ;  /* 0x0000003905007246 */ /* 0x000fe40003800126 */
[----:B-1----:R-:W-:Y:S01]  /*2df0*/  LEA R30, R62, 0xffffffc0, 0x6 ;  /* 0xffffffc03e1e7811 */ /* 0x002fe200078e30ff */
[----:B--234-:R-:W-:Y:S06]  /*2e00*/  @P1 BRA `(.L_x_1261) ;  /* 0x0000000000641947 */ /* 0x01cfec0003800000 */
[----:B------:R-:W-:Y:S01]  /*2e10*/  MOV R4, UR42 ;  /* 0x0000002a00047c02 */ /* 0x000fe20008000f00 */
[----:B------:R-:W-:Y:S03]  /*2e20*/  BSSY B0, `(.L_x_1262) ;  /* 0x0000013000007945 */ /* 0x000fe60003800000 */
[----:B------:R-:W-:-:S04]  /*2e30*/  IADD3 R5, -R4, UR43, R5 ;  /* 0x0000002b04057c10 */ /* 0x000fc8000fffe105 */
        /* <DEDUP_REMOVED lines=11> */
.L_x_1263:
[----:B------:R-:W-:Y:S02]  /*2ef0*/  ULDC UR4, c[0x0][0x9e4] ;  /* 0x0002790000047ab9 */ /* 0x000fe40000000800 */
[----:B------:R-:W-:-:S05]  /*2f00*/  IMAD.U32 R59, RZ, RZ, UR4 ;  /* 0x00000004ff3b7e24 */ /* 0x000fca000f8e00ff */
[----:B------:R-:W-:-:S13]  /*2f10*/  ISETP.NE.AND P1, PT, R59, 0x1, PT ;  /* 0x000000013b00780c */ /* 0x000fda0003f25270 */
[----:B------:R-:W1:Y:S02]  /*2f20*/  @P1 LDC.64 R60, c[0x0][0x9e8] ;  /* 0x00027a00ff3c1b82 */ /* 0x000e640000000a00 */
[----:B-1----:R-:W-:-:S05]  /*2f30*/  @P1 IMAD.HI.U32 R4, R5, R60, RZ ;  /* 0x0000003c05041227 */ /* 0x002fca00078e00ff */
[----:B------:R-:W-:-:S07]  /*2f40*/  @P1 SHF.R.U32.HI R5, RZ, R61, R4 ;  /* 0x0000003dff051219 */ /* 0x000fce0000011604 */
.L_x_1264:
[----:B------:R-:W-:Y:S05]  /*2f50*/  BSYNC B0 ;  /* 0x0000000000007941 */ /* 0x000fea0003800000 */
.L_x_1262:
[----:B------:R-:W-:-:S04]  /*2f60*/  IMAD R4, R5, R59, -R30 ;  /* 0x0000003b05047224 */ /* 0x000fc800078e0a1e */
[----:B------:R-:W-:-:S05]  /*2f70*/  IMAD R4, R19, -0x2, R4 ;  /* 0xfffffffe13047824 */ /* 0x000fca00078e0204 */
[----:B------:R-:W-:Y:S02]  /*2f80*/  VIADDMNMX R0, R4, R59, R0, PT ;  /* 0x0000003b04007246 */ /* 0x000fe40003800100 */
[----:B------:R-:W-:-:S07]  /*2f90*/  VIMNMX R3, R3, R4, !PT ;  /* 0x0000000403037248 */ /* 0x000fce0007fe0100 */
.L_x_1261:
        /* <DEDUP_REMOVED lines=12> */
[----:B------:R-:W-:Y:S02]  /*3060*/  FSEL R60, R25, -INF , !P4 ;  /* 0xff800000193c7808 */ /* 0x000fe40006000000 */
[----:B------:R-:W-:-:S02]  /*3070*/  P2R R61, PR, RZ, 0x20 ;  /* 0x00000020ff3d7803 */ /* 0x000fc40000000000 */
[----:B------:R-:W-:Y:S02]  /*3080*/  ISETP.LT.OR P3, PT, R0, 0x11, P3 ;  /* 0x000000110000780c */ /* 0x000fe40001f61670 */
[----:B------:R-:W-:Y:S02]  /*3090*/  ISETP.GT.AND P4, PT, R3, 0x9, !P6 ;  /* 0x000000090300780c */ /* 0x000fe40007784270 */
[----:B------:R-:W-:Y:S02]  /*30a0*/  ISETP.GE.AND P5, PT, R31, 0x12, PT ;  /* 0x000000121f00780c */ /* 0x000fe40003fa6270 */
[----:B0-----:R-:W-:Y:S02]  /*30b0*/  FSEL R68, R32, -INF , !P3 ;  /* 0xff80000020447808 */ /* 0x001fe40005800000 */
        /* <DEDUP_REMOVED lines=63> */
[----:B------:R-:W-:Y:S01]  /*34b0*/  IMAD.U32 R2, RZ, RZ, UR42 ;  /* 0x0000002aff027e24 */ /* 0x000fe2000f8e00ff */
[----:B------:R-:W-:Y:S04]  /*34c0*/  BSSY B0, `(.L_x_1266) ;  /* 0x0000013000007945 */ /* 0x000fe80003800000 */
[----:B------:R-:W-:-:S04]  /*34d0*/  IADD3 R5, -R2, UR43, R5 ;  /* 0x0000002b02057c10 */ /* 0x000fc8000fffe105 */
        /* <DEDUP_REMOVED lines=11> */
.L_x_1267:
[----:B------:R-:W-:Y:S02]  /*3590*/  ULDC UR4, c[0x0][0x9e4] ;  /* 0x0002790000047ab9 */ /* 0x000fe40000000800 */
[----:B------:R-:W-:-:S05]  /*35a0*/  IMAD.U32 R25, RZ, RZ, UR4 ;  /* 0x00000004ff197e24 */ /* 0x000fca000f8e00ff */
[----:B------:R-:W-:-:S13]  /*35b0*/  ISETP.NE.AND P6, PT, R25, 0x1, PT ;  /* 0x000000011900780c */ /* 0x000fda0003fc5270 */
[----:B------:R-:W0:Y:S02]  /*35c0*/  @P6 LDC.64 R28, c[0x0][0x9e8] ;  /* 0x00027a00ff1c6b82 */ /* 0x000e240000000a00 */
[----:B0-----:R-:W-:-:S05]  /*35d0*/  @P6 IMAD.HI.U32 R2, R5, R28, RZ ;  /* 0x0000001c05026227 */ /* 0x001fca00078e00ff */
[----:B------:R-:W-:-:S07]  /*35e0*/  @P6 SHF.R.U32.HI R5, RZ, R29, R2 ;  /* 0x0000001dff056219 */ /* 0x000fce0000011602 */
.L_x_1268:
[----:B------:R-:W-:Y:S05]  /*35f0*/  BSYNC B0 ;  /* 0x0000000000007941 */ /* 0x000fea0003800000 */
.L_x_1266:
[----:B------:R-:W-:-:S04]  /*3600*/  IMAD R2, R5, R25, -R30 ;  /* 0x0000001905027224 */ /* 0x000fc800078e0a1e */
[----:B------:R-:W-:-:S05]  /*3610*/  IMAD R2, R19, -0x2, R2 ;  /* 0xfffffffe13027824 */ /* 0x000fca00078e0202 */
[----:B------:R-:W-:Y:S02]  /*3620*/  VIADDMNMX R0, R2, R25, R0, PT ;  /* 0x0000001902007246 */ /* 0x000fe40003800100 */
[----:B------:R-:W-:-:S07]  /*3630*/  VIMNMX R3, R3, R2, !PT ;  /* 0x0000000203037248 */ /* 0x000fce0007fe0100 */
.L_x_1265:
        /* <DEDUP_REMOVED lines=25> */
[----:B------:R-:W-:Y:S02]  /*37d0*/  ISETP.GT.AND P1, PT, R3, 0x11, !P1 ;  /* 0x000000110300780c */ /* 0x000fe40004f24270 */
[----:B------:R-:W-:Y:S02]  /*37e0*/  FMNMX.FTZ R4, R78, R4, !PT ;  /* 0x000000044e047209 */ /* 0x000fe40007810000 */
[----:B------:R-:W-:-:S02]  /*37f0*/  ISETP.LT.OR P1, PT, R0, 0x12, P1 ;  /* 0x000000120000780c */ /* 0x000fc40000f21670 */
[----:B------:R-:W-:Y:S02]  /*3800*/  FMNMX.FTZ R4, R80, R4, !PT ;  /* 0x0000000450047209 */ /* 0x000fe40007810000 */
[----:B------:R-:W-:Y:S02]  /*3810*/  FSEL R25, R35, -INF , !P1 ;  /* 0xff80000023197808 */ /* 0x000fe40004800000 */
[----:B------:R-:W-:Y:S02]  /*3820*/  ISETP.NE.AND P1, PT, R33, RZ, PT ;  /* 0x000000ff2100720c */ /* 0x000fe40003f25270 */
[C---:B------:R-:W-:Y:S02]  /*3830*/  ISETP.GT.AND P2, PT, R3.reuse, 0x8, !P2 ;  /* 0x000000080300780c */ /* 0x040fe40005744270 */
[----:B------:R-:W-:Y:S02]  /*3840*/  ISETP.GT.AND P1, PT, R3, 0x18, !P1 ;  /* 0x000000180300780c */ /* 0x000fe40004f24270 */
[----:B------:R-:W-:-:S02]  /*3850*/  FMNMX.FTZ R4, R82, R4, !PT ;  /* 0x0000000452047209 */ /* 0x000fc40007810000 */
[C---:B------:R-:W-:Y:S02]  /*3860*/  ISETP.LT.OR P1, PT, R0.reuse, 0x19, P1 ;  /* 0x000000190000780c */ /* 0x040fe40000f21670 */
[----:B------:R-:W-:Y:S02]  /*3870*/  ISETP.LT.OR P2, PT, R0, 0x9, P2 ;  /* 0x000000090000780c */ /* 0x000fe40001741670 */
[----:B------:R-:W-:Y:S02]  /*3880*/  FSEL R26, R26, -INF , !P1 ;  /* 0xff8000001a1a7808 */ /* 0x000fe40004800000 */
[----:B------:R-:W-:Y:S02]  /*3890*/  ISETP.NE.AND P1, PT, R63, RZ, PT ;  /* 0x000000ff3f00720c */ /* 0x000fe40003f25270 */
[----:B------:R-:W-:Y:S02]  /*38a0*/  FMNMX.FTZ R4, R48, R4, !PT ;  /* 0x0000000430047209 */ /* 0x000fe40007810000 */
[----:B------:R-:W-:-:S02]  /*38b0*/  ISETP.GT.AND P1, PT, R3, 0x19, !P1 ;  /* 0x000000190300780c */ /* 0x000fc40004f24270 */
[----:B------:R-:W-:Y:S02]  /*38c0*/  FSEL R18, R18, -INF , !P2 ;  /* 0xff80000012127808 */ /* 0x000fe40005000000 */
[----:B------:R-:W-:Y:S02]  /*38d0*/  ISETP.LT.OR P1, PT, R0, 0x1a, P1 ;  /* 0x0000001a0000780c */ /* 0x000fe40000f21670 */
[----:B------:R-:W-:Y:S02]  /*38e0*/  ISETP.NE.AND P2, PT, R40, RZ, PT ;  /* 0x000000ff2800720c */ /* 0x000fe40003f45270 */
[----:B------:R-:W-:Y:S02]  /*38f0*/  FSEL R27, R39, -INF , !P1 ;  /* 0xff800000271b7808 */ /* 0x000fe40004800000 */
[----:B------:R-:W-:Y:S02]  /*3900*/  ISETP.NE.AND P1, PT, R37, RZ, PT ;  /* 0x000000ff2500720c */ /* 0x000fe40003f25270 */
[----:B------:R-:W-:-:S02]  /*3910*/  FMNMX.FTZ R4, R84, R4, !PT ;  /* 0x0000000454047209 */ /* 0x000fc40007810000 */
[C---:B------:R-:W-:Y:S02]  /*3920*/  ISETP.GT.AND P1, PT, R3.reuse, 0x20, !P1 ;  /* 0x000000200300780c */ /* 0x040fe40004f24270 */
[----:B------:R-:W-:Y:S02]  /*3930*/  FMNMX.FTZ R4, R52, R4, !PT ;  /* 0x0000000434047209 */ /* 0x000fe40007810000 */
[----:B------:R-:W-:Y:S02]  /*3940*/  ISETP.LT.OR P1, PT, R0, 0x21, P1 ;  /* 0x000000210000780c */ /* 0x000fe40000f21670 */
[----:B------:R-:W-:Y:S02]  /*3950*/  FMNMX.FTZ R32, R86, R4, !PT ;  /* 0x0000000456207209 */ /* 0x000fe40007810000 */
        /* <DEDUP_REMOVED lines=8> */
[----:B------:R-:W0:Y:S01]  /*39e0*/  SHFL.BFLY PT, R31, R32, 0x2, 0x1f ;  /* 0x0c401f00201f7f89 */ /* 0x000e2200000e0000 */
[----:B------:R-:W-:Y:S02]  /*39f0*/  ISETP.LT.OR P1, PT, R0, 0x1, P1 ;  /* 0x000000010000780c */ /* 0x000fe40000f21670 */
[----:B------:R-:W-:Y:S02]  /*3a00*/  ISETP.GT.AND P3, PT, R3, 0x30, !P3 ;  /* 0x000000300300780c */ /* 0x000fe40005f64270 */
[----:B------:R-:W-:Y:S02]  /*3a10*/  FSEL R2, R56, -INF , !P1 ;  /* 0xff80000038027808 */ /* 0x000fe40004800000 */
[----:B------:R-:W-:Y:S02]  /*3a20*/  ISETP.NE.AND P1, PT, R41, RZ, PT ;  /* 0x000000ff2900720c */ /* 0x000fe40003f25270 */
[C---:B------:R-:W-:Y:S02]  /*3a30*/  ISETP.GT.AND P4, PT, R3.reuse, 0x31, !P4 ;  /* 0x000000310300780c */ /* 0x040fe40006784270 */
[----:B------:R-:W-:-:S02]  /*3a40*/  ISETP.GT.AND P1, PT, R3, 0x28, !P1 ;  /* 0x000000280300780c */ /* 0x000fc40004f24270 */
[----:B------:R-:W-:Y:S02]  /*3a50*/  ISETP.GT.AND P5, PT, R3, 0x38, !P5 ;  /* 0x000000380300780c */ /* 0x000fe40006fa4270 */
[C---:B------:R-:W-:Y:S02]  /*3a60*/  ISETP.LT.OR P1, PT, R0.reuse, 0x29, P1 ;  /* 0x000000290000780c */ /* 0x040fe40000f21670 */
[C---:B------:R-:W-:Y:S02]  /*3a70*/  ISETP.LT.OR P2, PT, R0.reuse, 0x2a, P2 ;  /* 0x0000002a0000780c */ /* 0x040fe40001741670 */
[C---:B------:R-:W-:Y:S02]  /*3a80*/  ISETP.LT.OR P3, PT, R0.reuse, 0x31, P3 ;  /* 0x000000310000780c */ /* 0x040fe40001f61670 */
[C---:B------:R-:W-:Y:S02]  /*3a90*/  ISETP.LT.OR P4, PT, R0.reuse, 0x32, P4 ;  /* 0x000000320000780c */ /* 0x040fe40002781670 */
[----:B------:R-:W-:-:S02]  /*3aa0*/  ISETP.LT.OR P5, PT, R0, 0x39, P5 ;  /* 0x000000390000780c */ /* 0x000fc40002fa1670 */
[----:B0-----:R-:W-:Y:S02]  /*3ab0*/  FMNMX.FTZ R33, R32, R31, !PT ;  /* 0x0000001f20217209 */ /* 0x001fe40007810000 */
[----:B------:R-:W-:Y:S02]  /*3ac0*/  FMNMX.FTZ R31, R2, R5, !PT ;  /* 0x00000005021f7209 */ /* 0x000fe40007810000 */
[----:B------:R-:W-:Y:S01]  /*3ad0*/  R2UR UR4, R22 ;  /* 0x00000000160472ca */ /* 0x000fe200000e0000 */
[----:B------:R-:W0:Y:S01]  /*3ae0*/  SHFL.BFLY PT, R34, R33, 0x1, 0x1f ;  /* 0x0c201f0021227f89 */ /* 0x000e2200000e0000 */
[----:B------:R-:W-:-:S04]  /*3af0*/  FMNMX.FTZ R4, R18, R31, !PT ;  /* 0x0000001f12047209 */ /* 0x000fc80007810000 */
[----:B------:R-:W-:-:S04]  /*3b00*/  FMNMX.FTZ R31, R21, R4, !PT ;  /* 0x00000004151f7209 */ /* 0x000fc80007810000 */
[----:B------:R-:W-:-:S03]  /*3b10*/  FMNMX.FTZ R30, R24, R31, !PT ;  /* 0x0000001f181e7209 */ /* 0x000fc60007810000 */
[----:B------:R-:W-:Y:S01]  /*3b20*/  UISETP.NE.AND UP1, UPT, UR4, URZ, UPT ;  /* 0x0000003f0400728c */ /* 0x000fe2000bf25270 */
[----:B------:R-:W-:Y:S02]  /*3b30*/  FMNMX.FTZ R31, R25, R30, !PT ;  /* 0x0000001e191f7209 */ /* 0x000fe40007810000 */
[----:B------:R-:W-:Y:S02]  /*3b40*/  FSEL R30, R46, -INF , !P1 ;  /* 0xff8000002e1e7808 */ /* 0x000fe40004800000 */
[----:B------:R-:W-:-:S04]  /*3b50*/  FMNMX.FTZ R32, R26, R31, !PT ;  /* 0x0000001f1a207209 */ /* 0x000fc80007810000 */
[----:B------:R-:W-:Y:S02]  /*3b60*/  FMNMX.FTZ R31, R27, R32, !PT ;  /* 0x000000201b1f7209 */ /* 0x000fe40007810000 */
[----:B------:R-:W-:Y:S01]  /*3b70*/  @UP1 ULDC UR4, c[0x0][0x44c] ;  /* 0x0001130000041ab9 */ /* 0x000fe20000000800 */
[----:B0-----:R-:W-:Y:S01]  /*3b80*/  FMNMX.FTZ R4, R33, R34, !PT ;  /* 0x0000002221047209 */ /* 0x001fe20007810000 */
[----:B------:R-:W-:Y:S01]  /*3b90*/  UIMAD.WIDE.U32 UR4, UR61, UR4, URZ ;  /* 0x000000043d0472a5 */ /* 0x000fe2000f8e003f */
[----:B------:R-:W-:Y:S01]  /*3ba0*/  FMNMX.FTZ R32, R28, R31, !PT ;  /* 0x0000001f1c207209 */ /* 0x000fe20007810000 */
[----:B------:R-:W-:Y:S01]  /*3bb0*/  @UP1 ULDC UR11, c[0x0][0x450] ;  /* 0x00011400000b1ab9 */ /* 0x000fe20000000800 */
[C---:B------:R-:W-:Y:S01]  /*3bc0*/  FSETP.NEU.FTZ.AND P1, PT, R4.reuse, -INF , PT ;  /* 0xff8000000400780b */ /* 0x040fe20003f3d000 */
[----:B------:R-:W-:Y:S01]  /*3bd0*/  FMUL.FTZ R33, R4, UR6 ;  /* 0x0000000604217c20 */ /* 0x000fe20008410000 */
[----:B------:R-:W-:Y:S01]  /*3be0*/  FSEL R31, R47, -INF , !P2 ;  /* 0xff8000002f1f7808 */ /* 0x000fe20005000000 */
[----:B------:R-:W-:-:S03]  /*3bf0*/  @UP1 USHF.R.U32.HI UR10, URZ, UR11, UR5 ;  /* 0x0000000b3f0a1299 */ /* 0x000fc60008011605 */
[----:B------:R-:W-:Y:S01]  /*3c00*/  FSEL R35, R33, RZ, P1 ;  /* 0x000000ff21237208 */ /* 0x000fe20000800000 */
[----:B------:R-:W-:Y:S01]  /*3c10*/  UIADD3 UR41, UR41, UR10, URZ ;  /* 0x0000000a29297290 */ /* 0x000fe2000fffe03f */
[----:B------:R-:W-:Y:S02]  /*3c20*/  ISETP.GT.AND P1, PT, R3, 0x39, !P6 ;  /* 0x000000390300780c */ /* 0x000fe40007724270 */
[----:B------:R-:W-:Y:S01]  /*3c30*/  FMNMX.FTZ R3, R29, R32, !PT ;  /* 0x000000201d037209 */ /* 0x000fe20007810000 */
[--C-:B------:R-:W-:Y:S01]  /*3c40*/  FFMA.FTZ R36, R36, UR6, -R35.reuse ;  /* 0x0000000624247c23 */ /* 0x100fe20008010823 */
[----:B------:R-:W-:Y:S01]  /*3c50*/  FSEL R32, R50, -INF , !P3 ;  /* 0xff80000032207808 */ /* 0x000fe20005800000 */
[--C-:B------:R-:W-:Y:S01]  /*3c60*/  FFMA.FTZ R37, R60, UR6, -R35.reuse ;  /* 0x000000063c257c23 */ /* 0x100fe20008010823 */
[----:B------:R-:W-:Y:S01]  /*3c70*/  FMNMX.FTZ R34, R30, R3, !PT ;  /* 0x000000031e227209 */ /* 0x000fe20007810000 */
[----:B------:R0:W-:Y:S01]  /*3c80*/  MUFU.EX2 R196, R36 ;  /* 0x0000002400c47308 */ /* 0x0001e20000000800 */
[----:B------:R-:W-:Y:S01]  /*3c90*/  FSEL R33, R51, -INF , !P4 ;  /* 0xff80000033217808 */ /* 0x000fe20006000000 */
[--C-:B------:R-:W-:Y:S01]  /*3ca0*/  FFMA.FTZ R38, R64, UR6, -R35.reuse ;  /* 0x0000000640267c23 */ /* 0x100fe20008010823 */
[----:B------:R-:W-:Y:S01]  /*3cb0*/  FMNMX.FTZ R3, R31, R34, !PT ;  /* 0x000000221f037209 */ /* 0x000fe20007810000 */
[--C-:B------:R-:W-:Y:S01]  /*3cc0*/  FFMA.FTZ R39, R66, UR6, -R35.reuse ;  /* 0x0000000642277c23 */ /* 0x100fe20008010823 */
[----:B------:R-:W-:Y:S01]  /*3cd0*/  ISETP.LT.OR P1, PT, R0, 0x3a, P1 ;  /* 0x0000003a0000780c */ /* 0x000fe20000f21670 */
[--C-:B------:R-:W-:Y:S01]  /*3ce0*/  FFMA.FTZ R40, R68, UR6, -R35.reuse ;  /* 0x0000000644287c23 */ /* 0x100fe20008010823 */
[----:B------:R-:W-:Y:S01]  /*3cf0*/  FMNMX.FTZ R34, R32, R3, !PT ;  /* 0x0000000320227209 */ /* 0x000fe20007810000 */
[----:B------:R-:W1:Y:S01]  /*3d00*/  MUFU.EX2 R37, R37 ;  /* 0x0000002500257308 */ /* 0x000e620000000800 */
[----:B------:R-:W-:Y:S01]  /*3d10*/  FSEL R0, R54, -INF , !P5 ;  /* 0xff80000036007808 */ /* 0x000fe20006800000 */
[--C-:B------:R-:W-:Y:S01]  /*3d20*/  FFMA.FTZ R41, R70, UR6, -R35.reuse ;  /* 0x0000000646297c23 */ /* 0x100fe20008010823 */
        /* <DEDUP_REMOVED lines=12> */
[----:B------:R-:W-:Y:S01]  /*3df0*/  FFMA.FTZ R49, R84, UR6, -R35 ;  /* 0x0000000654317c23 */ /* 0x000fe20008010823 */
[----:B0-----:R-:W0:Y:S01]  /*3e00*/  SHFL.BFLY PT, R36, R3, 0x2, 0x1f ;  /* 0x0c401f0003247f89 */ /* 0x001e2200000e0000 */
[----:B------:R-:W2:Y:S01]  /*3e10*/  MUFU.EX2 R39, R39 ;  /* 0x0000002700277308 */ /* 0x000ea20000000800 */
[----:B-1----:R-:W-:Y:S01]  /*3e20*/  FADD.FTZ R53, R196, R37 ;  /* 0x00000025c4357221 */ /* 0x002fe20000010000 */
[----:B------:R-:W-:Y:S01]  /*3e30*/  F2FP.F16.F32.PACK_AB R196, R37, R196 ;  /* 0x000000c425c4723e */ /* 0x000fe200000000ff */
[----:B------:R-:W-:-:S05]  /*3e40*/  UIADD3 UR14, UR41, UR14, URZ ;  /* 0x0000000e290e7290 */ /* 0x000fca000fffe03f */
[----:B------:R-:W-:Y:S08]  /*3e50*/  MUFU.EX2 R40, R40 ;  /* 0x0000002800287308 */ /* 0x000ff00000000800 */
[----:B------:R-:W1:Y:S01]  /*3e60*/  MUFU.EX2 R41, R41 ;  /* 0x0000002900297308 */ /* 0x000e620000000800 */
[----:B--2---:R-:W-:Y:S02]  /*3e70*/  F2FP.F16.F32.PACK_AB R198, R39, R38 ;  /* 0x0000002627c6723e */ /* 0x004fe400000000ff */
[----:B0-----:R-:W-:-:S05]  /*3e80*/  FMNMX.FTZ R36, R3, R36, !PT ;  /* 0x0000002403247209 */ /* 0x001fca0007810000 */
        /* <DEDUP_REMOVED lines=9> */
[----:B------:R-:W-:-:S02]  /*3f20*/  FFMA.FTZ R35, R86, UR6, -R35 ;  /* 0x0000000656237c23 */ /* 0x000fc40008010823 */
[C---:B------:R-:W-:Y:S01]  /*3f30*/  FSETP.NEU.FTZ.AND P1, PT, R3.reuse, -INF , PT ;  /* 0xff8000000300780b */ /* 0x040fe20003f3d000 */
[----:B------:R-:W-:Y:S01]  /*3f40*/  FMUL.FTZ R50, R3, UR6 ;  /* 0x0000000603327c20 */ /* 0x000fe20008410000 */
[----:B------:R-:W-:Y:S04]  /*3f50*/  MUFU.EX2 R46, R46 ;  /* 0x0000002e002e7308 */ /* 0x000fe80000000800 */
[----:B------:R-:W-:Y:S02]  /*3f60*/  FSEL R51, R50, RZ, P1 ;  /* 0x000000ff32337208 */ /* 0x000fe40000800000 */
[----:B------:R-:W-:Y:S02]  /*3f70*/  PLOP3.LUT P1, PT, PT, PT, UP0, 0x40, 0x0 ;  /* 0x000000000000781c */ /* 0x000fe40003f2e808 */
        /* <DEDUP_REMOVED lines=8> */
[----:B------:R2:W-:Y:S01]  /*4000*/  MUFU.EX2 R199, R18 ;  /* 0x0000001200c77308 */ /* 0x0005e20000000800 */
[--C-:B------:R-:W-:Y:S01]  /*4010*/  FFMA.FTZ R27, R27, UR6, -R51.reuse ;  /* 0x000000061b1b7c23 */ /* 0x100fe20008010833 */
[--C-:B------:R-:W-:Y:S01]  /*4020*/  FFMA.FTZ R28, R28, UR6, -R51.reuse ;  /* 0x000000061c1c7c23 */ /* 0x100fe20008010833 */
[--C-:B------:R-:W-:Y:S01]  /*4030*/  FFMA.FTZ R29, R29, UR6, -R51.reuse ;  /* 0x000000061d1d7c23 */ /* 0x100fe20008010833 */
[--C-:B------:R-:W-:Y:S01]  /*4040*/  FFMA.FTZ R30, R30, UR6, -R51.reuse ;  /* 0x000000061e1e7c23 */ /* 0x100fe20008010833 */
[--C-:B------:R-:W-:Y:S01]  /*4050*/  FFMA.FTZ R31, R31, UR6, -R51.reuse ;  /* 0x000000061f1f7c23 */ /* 0x100fe20008010833 */
[--C-:B------:R-:W-:Y:S01]  /*4060*/  FFMA.FTZ R32, R32, UR6, -R51.reuse ;  /* 0x0000000620207c23 */ /* 0x100fe20008010833 */
[----:B------:R-:W-:Y:S01]  /*4070*/  FFMA.FTZ R33, R33, UR6, -R51 ;  /* 0x0000000621217c23 */ /* 0x000fe20008010833 */
[----:B------:R-:W-:Y:S01]  /*4080*/  MUFU.EX2 R2, R2 ;  /* 0x0000000200027308 */ /* 0x000fe20000000800 */
[----:B--2---:R-:W-:Y:S01]  /*4090*/  FADD.FTZ R18, R38, R53 ;  /* 0x0000003526127221 */ /* 0x004fe20000010000 */
[--C-:B------:R-:W-:Y:S01]  /*40a0*/  FFMA.FTZ R0, R0, UR6, -R51.reuse ;  /* 0x0000000600007c23 */ /* 0x100fe20008010833 */
[----:B------:R-:W-:Y:S01]  /*40b0*/  FFMA.FTZ R34, R34, UR6, -R51 ;  /* 0x0000000622227c23 */ /* 0x000fe20008010833 */
[----:B-1----:R-:W-:-:S02]  /*40c0*/  F2FP.F16.F32.PACK_AB R188, R45, R44 ;  /* 0x0000002c2dbc723e */ /* 0x002fc400000000ff */
[----:B0-----:R-:W-:Y:S02]  /*40d0*/  F2FP.F16.F32.PACK_AB R190, R47, R46 ;  /* 0x0000002e2fbe723e */ /* 0x001fe400000000ff */
[----:B------:R-:W0:Y:S08]  /*40e0*/  MUFU.EX2 R5, R5 ;  /* 0x0000000500057308 */ /* 0x000e300000000800 */
[----:B------:R1:W2:Y:S08]  /*40f0*/  MUFU.EX2 R50, R21 ;  /* 0x0000001500327308 */ /* 0x0002b00000000800 */
[----:B------:R-:W3:Y:S01]  /*4100*/  MUFU.EX2 R24, R24 ;  /* 0x0000001800187308 */ /* 0x000ee20000000800 */
[----:B-1----:R-:W-:Y:S01]  /*4110*/  FADD.FTZ R21, R39, R18 ;  /* 0x0000001227157221 */ /* 0x002fe20000010000 */
[----:B0-----:R-:W-:-:S03]  /*4120*/  F2FP.F16.F32.PACK_AB R197, R5, R2 ;  /* 0x0000000205c5723e */ /* 0x001fc600000000ff */
[----:B------:R-:W-:-:S03]  /*4130*/  FADD.FTZ R18, R40, R21 ;  /* 0x0000001528127221 */ /* 0x000fc60000010000 */
[----:B------:R-:W0:Y:S01]  /*4140*/  MUFU.EX2 R25, R25 ;  /* 0x0000001900197308 */ /* 0x000e220000000800 */
[----:B------:R-:W-:Y:S01]  /*4150*/  FADD.FTZ R21, R41, R18 ;  /* 0x0000001229157221 */ /* 0x000fe20000010000 */
[----:B------:R-:W-:-:S03]  /*4160*/  FADD.FTZ R18, R2, R5 ;  /* 0x0000000502127221 */ /* 0x000fc60000010000 */
[----:B------:R-:W-:Y:S01]  /*4170*/  FADD.FTZ R52, R42, R21 ;  /* 0x000000152a347221 */ /* 0x000fe20000010000 */
[----:B------:R-:W-:Y:S01]  /*4180*/  FADD.FTZ R21, R199, R18 ;  /* 0x00000012c7157221 */ /* 0x000fe20000010000 */
[C---:B--2---:R-:W-:Y:S01]  /*4190*/  F2FP.F16.F32.PACK_AB R199, R50.reuse, R199 ;  /* 0x000000c732c7723e */ /* 0x044fe200000000ff */
[----:B------:R-:W1:Y:S01]  /*41a0*/  MUFU.EX2 R26, R26 ;  /* 0x0000001a001a7308 */ /* 0x000e620000000800 */
[----:B------:R-:W-:Y:S01]  /*41b0*/  FADD.FTZ R53, R43, R52 ;  /* 0x000000342b357221 */ /* 0x000fe20000010000 */
[----:B------:R-:W-:-:S03]  /*41c0*/  FADD.FTZ R21, R50, R21 ;  /* 0x0000001532157221 */ /* 0x000fc60000010000 */
[----:B------:R-:W-:-:S03]  /*41d0*/  FADD.FTZ R18, R44, R53 ;  /* 0x000000352c127221 */ /* 0x000fc60000010000 */
[----:B------:R-:W2:Y:S01]  /*41e0*/  MUFU.EX2 R27, R27 ;  /* 0x0000001b001b7308 */ /* 0x000ea20000000800 */
[----:B------:R-:W-:Y:S01]  /*41f0*/  FADD.FTZ R53, R45, R18 ;  /* 0x000000122d357221 */ /* 0x000fe20000010000 */
[----:B---3--:R-:W-:Y:S01]  /*4200*/  FADD.FTZ R18, R24, R21 ;  /* 0x0000001518127221 */ /* 0x008fe20000010000 */
[C---:B0-----:R-:W-:Y:S02]  /*4210*/  F2FP.F16.F32.PACK_AB R193, R25.reuse, R24 ;  /* 0x0000001819c1723e */ /* 0x041fe400000000ff */
[----:B------:R-:W-:Y:S01]  /*4220*/  FADD.FTZ R52, R46, R53 ;  /* 0x000000352e347221 */ /* 0x000fe20000010000 */
[----:B------:R-:W-:Y:S02]  /*4230*/  FADD.FTZ R21, R25, R18 ;  /* 0x0000001219157221 */ /* 0x000fe40000010000 */
[----:B------:R-:W0:Y:S01]  /*4240*/  MUFU.EX2 R28, R28 ;  /* 0x0000001c001c7308 */ /* 0x000e220000000800 */
[----:B------:R-:W-:Y:S01]  /*4250*/  FADD.FTZ R37, R47, R52 ;  /* 0x000000342f257221 */ /* 0x000fe20000010000 */
[----:B-1----:R-:W-:-:S06]  /*4260*/  FADD.FTZ R18, R26, R21 ;  /* 0x000000151a127221 */ /* 0x002fcc0000010000 */
        /* <DEDUP_REMOVED lines=14> */
[----:B-1----:R-:W-:-:S07]  /*4350*/  FADD.FTZ R2, R32, R5 ;  /* 0x0000000520027221 */ /* 0x002fce0000010000 */
        /* <DEDUP_REMOVED lines=11> */
[----:B0-----:R-:W-:Y:S01]  /*4410*/  FADD.FTZ R38, R36, R37 ;  /* 0x0000002524267221 */ /* 0x001fe20000010000 */
[C---:B-1----:R-:W-:Y:S01]  /*4420*/  FADD.FTZ R5, R187.reuse, R2 ;  /* 0x00000002bb057221 */ /* 0x042fe20000010000 */
[----:B------:R-:W-:Y:S02]  /*4430*/  F2FP.F16.F32.PACK_AB R187, R187, R0 ;  /* 0x00000000bbbb723e */ /* 0x000fe400000000ff */
[C---:B--2---:R-:W-:Y:S01]  /*4440*/  FADD.FTZ R18, R35.reuse, R38 ;  /* 0x0000002623127221 */ /* 0x044fe20000010000 */
        /* <DEDUP_REMOVED lines=13> */
.L_x_1270:
[----:B------:R-:W-:Y:S02]  /*4520*/  ULDC UR15, c[0x0][0x9e4] ;  /* 0x00027900000f7ab9 */ /* 0x000fe40000000800 */
[----:B------:R-:W-:-:S11]  /*4530*/  UISETP.NE.AND UP0, UPT, UR15, 0x1, UPT ;  /* 0x000000010f00788c */ /* 0x000fd6000bf05270 */
[----:B------:R-:W-:Y:S02]  /*4540*/  @UP0 ULDC.64 UR4, c[0x0][0x9e8] ;  /* 0x00027a0000040ab9 */ /* 0x000fe40000000a00 */
[----:B------:R-:W-:-:S04]  /*4550*/  UIMAD.WIDE.U32 UR10, UR18, UR4, URZ ;  /* 0x00000004120a72a5 */ /* 0x000fc8000f8e003f */
[----:B------:R-:W-:-:S12]  /*4560*/  @UP0 USHF.R.U32.HI UR18, URZ, UR5, UR11 ;  /* 0x000000053f120299 */ /* 0x000fd8000801160b */
.L_x_1271:
[----:B------:R-:W-:-:S04]  /*4570*/  UIMAD UR15, UR18, UR15, UR15 ;  /* 0x0000000f120f72a4 */ /* 0x000fc8000f8e020f */
[----:B------:R-:W-:-:S04]  /*4580*/  UISETP.LT.AND UP0, UPT, UR14, UR15, UPT ;  /* 0x0000000f0e00728c */ /* 0x000fc8000bf01270 */
[----:B------:R-:W-:-:S12]  /*4590*/  USEL UR14, UR14, UR15, UP0 ;  /* 0x0000000f0e0e7287 */ /* 0x000fd80008000000 */
.L_x_1269:
[----:B------:R-:W-:Y:S01]  /*45a0*/  R2UR UR5, R201 ;  /* 0x00000000c90572ca */ /* 0x000fe200000e0000 */
[----:B------:R-:W-:Y:S01]  /*45b0*/  USHF.R.S32.HI UR4, URZ, 0x1f, UR14 ;  /* 0x0000001f3f047899 */ /* 0x000fe2000801140e */
[----:B------:R-:W-:Y:S01]  /*45c0*/  MOV R2, 0x3f800000 ;  /* 0x3f80000000027802 */ /* 0x000fe20000000f00 */
[----:B------:R-:W-:Y:S01]  /*45d0*/  IMAD.MOV.U32 R0, RZ, RZ, 0x3f800000 ;  /* 0x3f800000ff007424 */ /* 0x000fe200078e00ff */
[----:B------:R-:W-:Y:S01]  /*45e0*/  CS2R R150, SRZ ;  /* 0x0000000000967805 */ /* 0x000fe2000001ff00 */
        /* <DEDUP_REMOVED lines=70> */
[----:B------:R-:W-:Y:S01]  /*4a50*/  UMOV UR41, UR39 ;  /* 0x0000002700297c82 */ /* 0x000fe20008000000 */
[----:B------:R-:W-:Y:S01]  /*4a60*/  IMAD.MOV.U32 R220, RZ, RZ, R4 ;  /* 0x000000ffffdc7224 */ /* 0x000fe200078e0004 */
[----:B------:R-:W-:Y:S01]  /*4a70*/  UMOV UR4, UR38 ;  /* 0x0000002600047c82 */ /* 0x000fe20008000000 */
[----:B------:R-:W-:Y:S01]  /*4a80*/  IMAD.MOV.U32 R2, RZ, RZ, 0x3f800000 ;  /* 0x3f800000ff027424 */ /* 0x000fe200078e00ff */
[----:B------:R-:W-:Y:S01]  /*4a90*/  ULDC UR51, c[0x0][0x9e4] ;  /* 0x0002790000337ab9 */ /* 0x000fe20000000800 */
[----:B------:R-:W-:Y:S01]  /*4aa0*/  IMAD.MOV.U32 R151, RZ, RZ, RZ ;  /* 0x000000ffff977224 */ /* 0x000fe200078e00ff */
[----:B------:R-:W-:Y:S01]  /*4ab0*/  ULDC UR54, c[0x0][0x9dc] ;  /* 0x0002770000367ab9 */ /* 0x000fe20000000800 */
[----:B------:R-:W-:-:S05]  /*4ac0*/  ULDC UR5, c[0x0][0x9d8] ;  /* 0x0002760000057ab9 */ /* 0x000fca0000000800 */
.L_x_1291:
[----:B------:R-:W-:-:S04]  /*4ad0*/  UISETP.NE.AND UP0, UPT, UR4, 0x1, UPT ;  /* 0x000000010400788c */ /* 0x000fc8000bf05270 */
[----:B------:R-:W-:-:S04]  /*4ae0*/  USEL UR39, URZ, 0x1, UP0 ;  /* 0x000000013f277887 */ /* 0x000fc80008000000 */
[----:B------:R-:W-:Y:S01]  /*4af0*/  ULOP3.LUT UR39, UR41, UR39, URZ, 0x3c, !UPT ;  /* 0x0000002729277292 */ /* 0x000fe2000f8e3c3f */
[----:B------:R-:W-:Y:S11]  /*4b00*/  @!P0 BRA `(.L_x_1273) ;  /* 0x0000000000048947 */ /* 0x000ff60003800000 */
[----:B------:R-:W-:Y:S01]  /*4b10*/  BPT.TRAP 0x1 ;  /* 0x000000040000795c */ /* 0x000fe20000300000 */
.L_x_1273:
        /* <DEDUP_REMOVED lines=9> */
.L_x_1274:
[----:B-1----:R-:W-:Y:S05]  /*4bb0*/  @P1 BRA `(.L_x_1275) ;  /* 0x0000000000081947 */ /* 0x002fea0003800000 */
[----:B------:R-:W1:Y:S02]  /*4bc0*/  SYNCS.PHASECHK.TRANS64.TRYWAIT P1, [UR7+0x30830], R3 ;  /* 0x03083003ff0075a7 */ /* 0x000e640008020147 */
[----:B-1----:R-:W-:Y:S05]  /*4bd0*/  @!P1 BRA `(.L_x_1276) ;  /* 0x0000011800a89947 */ /* 0x002fea0003800000 */
.L_x_1275:
[----:B------:R-:W-:Y:S01]  /*4be0*/  R2UR UR6, R20 ;  /* 0x00000000140672ca */ /* 0x000fe200000e0000 */
[----:B------:R-:W-:Y:S01]  /*4bf0*/  WARPGROUP.ARRIVE ;  /* 0x00000000000079c5 */ /* 0x000fe20000000000 */
[----:B------:R-:W-:Y:S01]  /*4c00*/  R2UR UR44, R16 ;  /* 0x00000000102c72ca */ /* 0x000fe200000e0000 */
[----:B------:R-:W-:Y:S01]  /*4c10*/  UMOV UR47, 0x40000040 ;  /* 0x40000040002f7882 */ /* 0x000fe20000000000 */
[----:B------:R-:W-:Y:S01]  /*4c20*/  R2UR UR45, R17 ;  /* 0x00000000112d72ca */ /* 0x000fe200000e0000 */
[----:B------:R-:W-:Y:S01]  /*4c30*/  UMOV UR11, 0x40000040 ;  /* 0x40000040000b7882 */ /* 0x000fe20000000000 */
[----:B------:R-:W-:Y:S01]  /*4c40*/  UMOV UR15, 0x40000040 ;  /* 0x40000040000f7882 */ /* 0x000fe20000000000 */
[----:B------:R-:W-:Y:S01]  /*4c50*/  UMOV UR19, 0x40000040 ;  /* 0x4000004000137882 */ /* 0x000fe20000000000 */
[----:B------:R-:W-:Y:S01]  /*4c60*/  UMOV UR23, 0x40000040 ;  /* 0x4000004000177882 */ /* 0x000fe20000000000 */
[----:B------:R-:W-:Y:S01]  /*4c70*/  UMOV UR27, 0x40000040 ;  /* 0x40000040001b7882 */ /* 0x000fe20000000000 */
[----:B------:R-:W-:Y:S01]  /*4c80*/  UMOV UR31, 0x40000040 ;  /* 0x40000040001f7882 */ /* 0x000fe20000000000 */
[----:B------:R-:W-:Y:S01]  /*4c90*/  UMOV UR35, 0x40000040 ;  /* 0x4000004000237882 */ /* 0x000fe20000000000 */
[-C--:B------:R-:W-:Y:S01]  /*4ca0*/  FMUL.FTZ R24, R24, R0.reuse ;  /* 0x0000000018187220 */ /* 0x080fe20000410000 */
[----:B------:R-:W-:Y:S01]  /*4cb0*/  ULEA UR6, UR38, UR6, 0xb ;  /* 0x0000000626067291 */ /* 0x000fe2000f8e583f */
[-C--:B------:R-:W-:Y:S01]  /*4cc0*/  FMUL.FTZ R25, R25, R0.reuse ;  /* 0x0000000019197220 */ /* 0x080fe20000410000 */
[-C--:B------:R-:W-:Y:S01]  /*4cd0*/  FMUL.FTZ R28, R28, R0.reuse ;  /* 0x000000001c1c7220 */ /* 0x080fe20000410000 */
[-C--:B------:R-:W-:Y:S01]  /*4ce0*/  FMUL.FTZ R29, R29, R0.reuse ;  /* 0x000000001d1d7220 */ /* 0x080fe20000410000 */
[----:B------:R-:W-:Y:S01]  /*4cf0*/  UIADD3 UR10, UR6, 0x400, URZ ;  /* 0x00000400060a7890 */ /* 0x000fe2000fffe03f */
[-C--:B------:R-:W-:Y:S01]  /*4d00*/  FMUL.FTZ R32, R32, R0.reuse ;  /* 0x0000000020207220 */ /* 0x080fe20000410000 */
[----:B------:R-:W-:Y:S01]  /*4d10*/  UIADD3 UR14, UR6, 0x402, URZ ;  /* 0x00000402060e7890 */ /* 0x000fe2000fffe03f */
[-C--:B------:R-:W-:Y:S01]  /*4d20*/  FMUL.FTZ R33, R33, R0.reuse ;  /* 0x0000000021217220 */ /* 0x080fe20000410000 */
[----:B------:R-:W-:Y:S01]  /*4d30*/  UMOV UR46, UR6 ;  /* 0x00000006002e7c82 */ /* 0x000fe20008000000 */
[----:B------:R-:W-:Y:S01]  /*4d40*/  UIADD3 UR18, UR6, 0x404, URZ ;  /* 0x0000040406127890 */ /* 0x000fe2000fffe03f */
[----:B------:R-:W-:Y:S01]  /*4d50*/  HGMMA.64x64x16.F32 R152, gdesc[UR44], RZ, !UPT, gsb0 ;  /* 0x00e000002c9879f0 */ /* 0x000fe2000c0008ff */
[----:B------:R-:W-:Y:S01]  /*4d60*/  R2UR UR44, R14 ;  /* 0x000000000e2c72ca */ /* 0x000fe200000e0000 */
[----:B------:R-:W-:Y:S01]  /*4d70*/  UIADD3 UR46, UR6, 0x2, URZ ;  /* 0x00000002062e7890 */ /* 0x000fe2000fffe03f */
[----:B------:R-:W-:Y:S01]  /*4d80*/  R2UR UR45, R15 ;  /* 0x000000000f2d72ca */ /* 0x000fe200000e0000 */
        /* <DEDUP_REMOVED lines=203> */
.L_x_1277:
[----:B------:R-:W-:Y:S01]  /*5a40*/  ULEA UR14, UR4, UR40, 0x3 ;  /* 0x00000028040e7291 */ /* 0x000fe2000f8e183f */
[----:B------:R-:W-:-:S04]  /*5a50*/  MOV R0, UR41 ;  /* 0x0000002900007c02 */ /* 0x000fc80008000f00 */
[----:B------:R-:W-:-:S04]  /*5a60*/  SHF.L.U32 R0, R0, 0x1f, RZ ;  /* 0x0000001f00007819 */ /* 0x000fc800000006ff */
[----:B------:R2:W3:Y:S01]  /*5a70*/  SYNCS.PHASECHK.TRANS64.TRYWAIT P1, [UR14+0x30850], R0 ;  /* 0x03085000ff0075a7 */ /* 0x0004e2000802014e */
[----:B------:R-:W-:Y:S05]  /*5a80*/  @!P0 BRA `(.L_x_1278) ;  /* 0x0000000000048947 */ /* 0x000fea0003800000 */
[----:B------:R-:W-:Y:S01]  /*5a90*/  BPT.TRAP 0x1 ;  /* 0x000000040000795c */ /* 0x000fe20000300000 */
.L_x_1278:
[----:B---3--:R-:W-:Y:S05]  /*5aa0*/  @P1 BRA `(.L_x_1279) ;  /* 0x0000000000081947 */ /* 0x008fea0003800000 */
[----:B------:R-:W3:Y:S02]  /*5ab0*/  SYNCS.PHASECHK.TRANS64.TRYWAIT P1, [UR14+0x30850], R0 ;  /* 0x03085000ff0075a7 */ /* 0x000ee4000802014e */
[----:B---3--:R-:W-:Y:S05]  /*5ac0*/  @!P1 BRA `(.L_x_1280) ;  /* 0x0000010c00049947 */ /* 0x008fea0003800000 */
.L_x_1279:
        /* <DEDUP_REMOVED lines=30> */
.L_x_1281:
[----:B------:R-:W-:Y:S01]  /*5cb0*/  R2UR UR4, R22 ;  /* 0x00000000160472ca */ /* 0x000fe200000e0000 */
[----:B------:R-:W3:Y:S01]  /*5cc0*/  S2UR UR6, SR_CgaCtaId ;  /* 0x00000000000679c3 */ /* 0x000ee20000008800 */
[----:B------:R-:W-:Y:S01]  /*5cd0*/  FMUL.FTZ R191, R169, UR5 ;  /* 0x00000005a9bf7c20 */ /* 0x000fe20008410000 */
[----:B------:R-:W-:Y:S02]  /*5ce0*/  VIADD R169, R200, UR61 ;  /* 0x0000003dc8a97c36 */ /* 0x000fe40008000000 */
[----:B------:R-:W-:Y:S01]  /*5cf0*/  FMUL.FTZ R186, R156, UR5 ;  /* 0x000000059cba7c20 */ /* 0x000fe20008410000 */
[----:B-1----:R-:W-:Y:S01]  /*5d00*/  FMUL.FTZ R4, R153, UR5 ;  /* 0x0000000599047c20 */ /* 0x002fe20008410000 */
[----:B------:R-:W-:Y:S01]  /*5d10*/  FMUL.FTZ R156, R163, UR5 ;  /* 0x00000005a39c7c20 */ /* 0x000fe20008410000 */
[----:B------:R-:W-:Y:S01]  /*5d20*/  UIADD3 UR7, UR7, 0x30840, URZ ;  /* 0x0003084007077890 */ /* 0x000fe2000fffe03f */
[----:B------:R-:W-:Y:S01]  /*5d30*/  FMUL.FTZ R153, R158, UR5 ;  /* 0x000000059e997c20 */ /* 0x000fe20008410000 */
[----:B------:R-:W-:Y:S01]  /*5d40*/  FMUL.FTZ R163, R178, UR5 ;  /* 0x00000005b2a37c20 */ /* 0x000fe20008410000 */
[----:B------:R-:W-:Y:S01]  /*5d50*/  FMUL.FTZ R158, R167, UR5 ;  /* 0x00000005a79e7c20 */ /* 0x000fe20008410000 */
[----:B------:R-:W-:-:S02]  /*5d60*/  IMAD.SHL.U32 R178, R221, 0x40, RZ ;  /* 0x00000040ddb27824 */ /* 0x000fc400078e00ff */
[----:B------:R-:W-:Y:S01]  /*5d70*/  FMUL.FTZ R184, R152, UR5 ;  /* 0x0000000598b87c20 */ /* 0x000fe20008410000 */
[----:B------:R-:W-:Y:S01]  /*5d80*/  UISETP.NE.AND UP1, UPT, UR4, URZ, UPT ;  /* 0x0000003f0400728c */ /* 0x000fe2000bf25270 */
[----:B------:R-:W-:Y:S01]  /*5d90*/  FMUL.FTZ R152, R155, UR5 ;  /* 0x000000059b987c20 */ /* 0x000fe20008410000 */
[----:B------:R-:W-:Y:S01]  /*5da0*/  UISETP.NE.AND UP0, UPT, UR60, URZ, UPT ;  /* 0x0000003f3c00728c */ /* 0x000fe2000bf05270 */
[----:B------:R-:W-:Y:S01]  /*5db0*/  FMUL.FTZ R188, R160, UR5 ;  /* 0x00000005a0bc7c20 */ /* 0x000fe20008410000 */
[----:B0-2---:R-:W-:Y:S01]  /*5dc0*/  FMUL.FTZ R0, R154, UR5 ;  /* 0x000000059a007c20 */ /* 0x005fe20008410000 */
[----:B------:R-:W-:Y:S01]  /*5dd0*/  FMUL.FTZ R185, R157, UR5 ;  /* 0x000000059db97c20 */ /* 0x000fe20008410000 */
[----:B------:R-:W-:Y:S01]  /*5de0*/  PLOP3.LUT P1, PT, PT, PT, UP1, 0x80, 0x0 ;  /* 0x000000000000781c */ /* 0x000fe20003f2f018 */
[----:B------:R-:W-:Y:S01]  /*5df0*/  FMUL.FTZ R187, R161, UR5 ;  /* 0x00000005a1bb7c20 */ /* 0x000fe20008410000 */
[----:B------:R-:W-:Y:S01]  /*5e00*/  PLOP3.LUT P2, PT, PT, PT, UP1, 0x80, 0x0 ;  /* 0x000000000000781c */ /* 0x000fe20003f4f018 */
[----:B------:R-:W-:Y:S01]  /*5e10*/  FMUL.FTZ R155, R162, UR5 ;  /* 0x00000005a29b7c20 */ /* 0x000fe20008410000 */
        /* <DEDUP_REMOVED lines=19> */
[----:B------:R-:W0:Y:S01]  /*5f50*/  SHFL.IDX PT, R167, R169, RZ, 0x1c1f ;  /* 0x001c1fffa9a77589 */ /* 0x000e2200000e0000 */
[----:B------:R-:W-:Y:S01]  /*5f60*/  FMUL.FTZ R175, R177, UR5 ;  /* 0x00000005b1af7c20 */ /* 0x000fe20008410000 */
[----:B------:R-:W-:Y:S01]  /*5f70*/  FMUL.FTZ R174, R180, UR5 ;  /* 0x00000005b4ae7c20 */ /* 0x000fe20008410000 */
[----:B------:R-:W-:Y:S01]  /*5f80*/  FMUL.FTZ R179, R181, UR5 ;  /* 0x00000005b5b37c20 */ /* 0x000fe20008410000 */
[----:B------:R-:W-:Y:S01]  /*5f90*/  FMUL.FTZ R165, R182, UR5 ;  /* 0x00000005b6a57c20 */ /* 0x000fe20008410000 */
[----:B------:R-:W-:Y:S01]  /*5fa0*/  FMUL.FTZ R166, R183, UR5 ;  /* 0x00000005b7a67c20 */ /* 0x000fe20008410000 */
[----:B------:R-:W-:Y:S01]  /*5fb0*/  IMAD R2, R19, -0x2, R2 ;  /* 0xfffffffe13027824 */ /* 0x000fe200078e0202 */
[----:B------:R-:W-:Y:S01]  /*5fc0*/  PLOP3.LUT P1, PT, PT, PT, UP0, 0x40, 0x0 ;  /* 0x000000000000781c */ /* 0x000fe20003f2e808 */
[----:B------:R-:W-:Y:S01]  /*5fd0*/  IMAD.U32 R3, RZ, RZ, UR42 ;  /* 0x0000002aff037e24 */ /* 0x000fe2000f8e00ff */
[----:B------:R-:W-:Y:S01]  /*5fe0*/  SYNCS.ARRIVE.TRANS64.RED.A1T0 RZ, [UR7], RZ ;  /* 0x000000ffffff79a7 */ /* 0x000fe20008100407 */
[----:B------:R-:W-:Y:S01]  /*5ff0*/  UMOV UR7, UR54 ;  /* 0x0000003600077c82 */ /* 0x000fe20008000000 */
[----:B------:R-:W1:Y:S01]  /*6000*/  MUFU.TANH R184, R184 ;  /* 0x000000b800b87308 */ /* 0x000e620000002400 */
[----:B------:R-:W-:Y:S01]  /*6010*/  ULOP3.LUT UR4, URZ, UR7, URZ, 0x33, !UPT ;  /* 0x000000073f047292 */ /* 0x000fe2000f8e333f */
[----:B------:R-:W-:Y:S01]  /*6020*/  IADD3 R2, -R3, UR43, R2 ;  /* 0x0000002b03027c10 */ /* 0x000fe2000fffe102 */
[----:B------:R-:W-:-:S04]  /*6030*/  ULDC UR6, c[0x0][0x9e0] ;  /* 0x0002780000067ab9 */ /* 0x000fc80000000800 */
[C---:B------:R-:W-:Y:S01]  /*6040*/  VIADD R180, R2.reuse, UR4 ;  /* 0x0000000402b47c36 */ /* 0x040fe20008000000 */
[----:B------:R-:W2:Y:S01]  /*6050*/  MUFU.TANH R4, R4 ;  /* 0x0000000400047308 */ /* 0x000ea20000002400 */
[----:B------:R-:W-:-:S04]  /*6060*/  VIADD R177, R2, UR6 ;  /* 0x0000000602b17c36 */ /* 0x000fc80008000000 */
[----:B0-----:R-:W-:Y:S01]  /*6070*/  IMAD.IADD R181, R177, 0x1, R167 ;  /* 0x00000001b1b57824 */ /* 0x001fe200078e02a7 */
[----:B------:R-:W-:Y:S02]  /*6080*/  IADD3 R182, R180, R167, RZ ;  /* 0x000000a7b4b67210 */ /* 0x000fe40007ffe0ff */
[----:B------:R-:W0:Y:S08]  /*6090*/  MUFU.TANH R0, R0 ;  /* 0x0000000000007308 */ /* 0x000e300000002400 */
        /* <DEDUP_REMOVED lines=30> */
[----:B------:R-:W-:Y:S01]  /*6280*/  IMAD.U32 R2, RZ, RZ, UR42 ;  /* 0x0000002aff027e24 */ /* 0x000fe2000f8e00ff */
[----:B------:R-:W-:Y:S04]  /*6290*/  BSSY B0, `(.L_x_1283) ;  /* 0x0000011000007945 */ /* 0x000fe80003800000 */
[----:B------:R-:W-:-:S04]  /*62a0*/  IADD3 R167, -R2, UR43, R167 ;  /* 0x0000002b02a77c10 */ /* 0x000fc8000fffe1a7 */
        /* <DEDUP_REMOVED lines=10> */
.L_x_1284:
[----:B------:R-:W-:-:S05]  /*6350*/  IMAD.U32 R168, RZ, RZ, UR51 ;  /* 0x00000033ffa87e24 */ /* 0x000fca000f8e00ff */
[----:B------:R-:W-:-:S13]  /*6360*/  ISETP.NE.AND P1, PT, R168, 0x1, PT ;  /* 0x00000001a800780c */ /* 0x000fda0003f25270 */
[----:B------:R-:W1:Y:S02]  /*6370*/  @P1 LDC.64 R2, c[0x0][0x9e8] ;  /* 0x00027a00ff021b82 */ /* 0x000e640000000a00 */
[----:B-1----:R-:W-:-:S05]  /*6380*/  @P1 IMAD.HI.U32 R2, R167, R2, RZ ;  /* 0x00000002a7021227 */ /* 0x002fca00078e00ff */
[----:B------:R-:W-:-:S07]  /*6390*/  @P1 SHF.R.U32.HI R167, RZ, R3, R2 ;  /* 0x00000003ffa71219 */ /* 0x000fce0000011602 */
.L_x_1285:
[----:B------:R-:W-:Y:S05]  /*63a0*/  BSYNC B0 ;  /* 0x0000000000007941 */ /* 0x000fea0003800000 */
.L_x_1283:
[----:B------:R-:W-:-:S04]  /*63b0*/  IMAD R2, R167, R168, -R178 ;  /* 0x000000a8a7027224 */ /* 0x000fc800078e0ab2 */
[----:B------:R-:W-:-:S05]  /*63c0*/  IMAD R2, R19, -0x2, R2 ;  /* 0xfffffffe13027824 */ /* 0x000fca00078e0202 */
[----:B------:R-:W-:Y:S02]  /*63d0*/  VIADDMNMX R181, R2, R168, R181, PT ;  /* 0x000000a802b57246 */ /* 0x000fe400038001b5 */
[----:B------:R-:W-:-:S07]  /*63e0*/  VIMNMX R182, R182, R2, !PT ;  /* 0x00000002b6b67248 */ /* 0x000fce0007fe0100 */
.L_x_1282:
        /* <DEDUP_REMOVED lines=8> */
[----:B------:R-:W-:Y:S02]  /*6470*/  ISETP.GT.AND P4, PT, R182, 0x18, P1 ;  /* 0x00000018b600780c */ /* 0x000fe40000f84270 */
[----:B------:R-:W-:Y:S02]  /*6480*/  FSEL R167, R184, -INF , !P5 ;  /* 0xff800000b8a77808 */ /* 0x000fe40006800000 */
[----:B------:R-:W-:Y:S02]  /*6490*/  ISETP.LT.OR P4, PT, R181, 0x19, P4 ;  /* 0x00000019b500780c */ /* 0x000fe40002781670 */
[C---:B------:R-:W-:Y:S02]  /*64a0*/  ISETP.GT.AND P6, PT, R182.reuse, 0x8, P1 ;  /* 0x00000008b600780c */ /* 0x040fe40000fc4270 */
[----:B------:R-:W-:-:S02]  /*64b0*/  ISETP.GT.AND P2, PT, R182, 0x9, P1 ;  /* 0x00000009b600780c */ /* 0x000fc40000f44270 */
[C---:B------:R-:W-:Y:S01]  /*64c0*/  ISETP.GT.AND P3, PT, R182.reuse, 0x10, P1 ;  /* 0x00000010b600780c */ /* 0x040fe20000f64270 */
[--C-:B-1----:R-:W-:Y:S01]  /*64d0*/  IMAD.IADD R177, R177, 0x1, R2.reuse ;  /* 0x00000001b1b17824 */ /* 0x102fe200078e0202 */
[----:B------:R-:W-:Y:S01]  /*64e0*/  ISETP.GT.AND P5, PT, R182, 0x11, P1 ;  /* 0x00000011b600780c */ /* 0x000fe20000fa4270 */
[----:B------:R-:W-:Y:S01]  /*64f0*/  IMAD.IADD R180, R180, 0x1, R2 ;  /* 0x00000001b4b47824 */ /* 0x000fe200078e0202 */
[----:B0-----:R-:W-:Y:S02]  /*6500*/  FSEL R190, R190, -INF , !P4 ;  /* 0xff800000bebe7808 */ /* 0x001fe40006000000 */
        /* <DEDUP_REMOVED lines=37> */
[----:B------:R-:W-:Y:S01]  /*6760*/  IMAD.U32 R179, RZ, RZ, UR42 ;  /* 0x0000002affb37e24 */ /* 0x000fe2000f8e00ff */
[----:B------:R-:W-:Y:S04]  /*6770*/  BSSY B0, `(.L_x_1287) ;  /* 0x0000011000007945 */ /* 0x000fe80003800000 */
[----:B------:R-:W-:-:S04]  /*6780*/  IADD3 R179, -R179, UR43, R2 ;  /* 0x0000002bb3b37c10 */ /* 0x000fc8000fffe102 */
[----:B------:R-:W-:-:S13]  /*6790*/  ISETP.GT.AND P2, PT, R179, -0x1, PT ;  /* 0xffffffffb300780c */ /* 0x000fda0003f44270 */
[----:B------:R-:W-:Y:S05]  /*67a0*/  @P2 BRA `(.L_x_1288) ;  /* 0x0000000000202947 */ /* 0x000fea0003800000 */
[----:B------:R-:W-:Y:S02]  /*67b0*/  MOV R4, UR51 ;  /* 0x0000003300047c02 */ /* 0x000fe40008000f00 */
[----:B------:R-:W-:Y:S02]  /*67c0*/  LOP3.LUT R179, RZ, R179, RZ, 0x33, !PT ;  /* 0x000000b3ffb37212 */ /* 0x000fe400078e33ff */
[----:B------:R-:W-:-:S13]  /*67d0*/  ISETP.NE.AND P2, PT, R4, 0x1, PT ;  /* 0x000000010400780c */ /* 0x000fda0003f45270 */
[----:B------:R-:W0:Y:S02]  /*67e0*/  @P2 LDC.64 R2, c[0x0][0x9e8] ;  /* 0x00027a00ff022b82 */ /* 0x000e240000000a00 */
[----:B0-----:R-:W-:-:S05]  /*67f0*/  @P2 IMAD.HI.U32 R2, R179, R2, RZ ;  /* 0x00000002b3022227 */ /* 0x001fca00078e00ff */
[----:B------:R-:W-:-:S04]  /*6800*/  @P2 SHF.R.U32.HI R179, RZ, R3, R2 ;  /* 0x00000003ffb32219 */ /* 0x000fc80000011602 */
[----:B------:R-:W-:Y:S01]  /*6810*/  LOP3.LUT R179, RZ, R179, RZ, 0x33, !PT ;  /* 0x000000b3ffb37212 */ /* 0x000fe200078e33ff */
[----:B------:R-:W-:Y:S06]  /*6820*/  BRA `(.L_x_1289) ;  /* 0x0000000000147947 */ /* 0x000fec0003800000 */
.L_x_1288:
[----:B------:R-:W-:-:S05]  /*6830*/  IMAD.U32 R4, RZ, RZ, UR51 ;  /* 0x00000033ff047e24 */ /* 0x000fca000f8e00ff */
[----:B------:R-:W-:-:S13]  /*6840*/  ISETP.NE.AND P2, PT, R4, 0x1, PT ;  /* 0x000000010400780c */ /* 0x000fda0003f45270 */
[----:B------:R-:W0:Y:S02]  /*6850*/  @P2 LDC.64 R2, c[0x0][0x9e8] ;  /* 0x00027a00ff022b82 */ /* 0x000e240000000a00 */
[----:B0-----:R-:W-:-:S05]  /*6860*/  @P2 IMAD.HI.U32 R2, R179, R2, RZ ;  /* 0x00000002b3022227 */ /* 0x001fca00078e00ff */
[----:B------:R-:W-:-:S07]  /*6870*/  @P2 SHF.R.U32.HI R179, RZ, R3, R2 ;  /* 0x00000003ffb32219 */ /* 0x000fce0000011602 */
.L_x_1289:
[----:B------:R-:W-:Y:S05]  /*6880*/  BSYNC B0 ;  /* 0x0000000000007941 */ /* 0x000fea0003800000 */
.L_x_1287:
[----:B------:R-:W-:-:S04]  /*6890*/  IMAD R178, R179, R4, -R178 ;  /* 0x00000004b3b27224 */ /* 0x000fc800078e0ab2 */
[----:B------:R-:W-:-:S05]  /*68a0*/  IMAD R178, R19, -0x2, R178 ;  /* 0xfffffffe13b27824 */ /* 0x000fca00078e02b2 */
[----:B------:R-:W-:Y:S02]  /*68b0*/  VIADDMNMX R177, R178, R4, R177, PT ;  /* 0x00000004b2b17246 */ /* 0x000fe400038001b1 */
[----:B------:R-:W-:-:S07]  /*68c0*/  VIMNMX R180, R180, R178, !PT ;  /* 0x000000b2b4b47248 */ /* 0x000fce0007fe0100 */
.L_x_1286:
[----:B------:R-:W-:Y:S01]  /*68d0*/  FMNMX.FTZ R3, R167, R220, !PT ;  /* 0x000000dca7037209 */ /* 0x000fe20007810000 */
[----:B------:R-:W-:Y:S01]  /*68e0*/  ULDC UR6, c[0x0][0x988] ;  /* 0x0002620000067ab9 */ /* 0x000fe20000000800 */
[----:B------:R-:W-:Y:S02]  /*68f0*/  ISETP.GT.AND P3, PT, R180, RZ, P1 ;  /* 0x000000ffb400720c */ /* 0x000fe40000f64270 */
        /* <DEDUP_REMOVED lines=45> */
[----:B------:R-:W-:Y:S02]  /*6bd0*/  FSEL R2, R0, -INF , !P3 ;  /* 0xff80000000027808 */ /* 0x000fe40005800000 */
[C---:B------:R-:W-:Y:S01]  /*6be0*/  ISETP.GT.AND P3, PT, R180.reuse, 0x20, P1 ;  /* 0x00000020b400780c */ /* 0x040fe20000f64270 */
[----:B------:R-:W0:Y:S01]  /*6bf0*/  SHFL.BFLY PT, R4, R3, 0x1, 0x1f ;  /* 0x0c201f0003047f89 */ /* 0x000e2200000e0000 */
[----:B------:R-:W-:-:S02]  /*6c00*/  ISETP.GT.AND P2, PT, R180, 0x30, P1 ;  /* 0x00000030b400780c */ /* 0x000fc40000f44270 */
[C---:B------:R-:W-:Y:S02]  /*6c10*/  ISETP.LT.OR P3, PT, R177.reuse, 0x21, P3 ;  /* 0x00000021b100780c */ /* 0x040fe40001f61670 */
[----:B------:R-:W-:Y:S02]  /*6c20*/  ISETP.LT.OR P6, PT, R177, 0x2a, P6 ;  /* 0x0000002ab100780c */ /* 0x000fe400037c1670 */
[----:B------:R-:W-:Y:S02]  /*6c30*/  FSEL R159, R159, -INF , !P3 ;  /* 0xff8000009f9f7808 */ /* 0x000fe40005800000 */
[----:B------:R-:W-:Y:S02]  /*6c40*/  ISETP.GT.AND P5, PT, R180, 0x31, P1 ;  /* 0x00000031b400780c */ /* 0x000fe40000fa4270 */
[----:B------:R-:W-:Y:S02]  /*6c50*/  ISETP.LT.OR P2, PT, R177, 0x31, P2 ;  /* 0x00000031b100780c */ /* 0x000fe40001741670 */
[----:B------:R-:W-:-:S02]  /*6c60*/  FSEL R162, R162, -INF , !P6 ;  /* 0xff800000a2a27808 */ /* 0x000fc40007000000 */
[----:B------:R-:W-:Y:S02]  /*6c70*/  ISETP.LT.OR P5, PT, R177, 0x32, P5 ;  /* 0x00000032b100780c */ /* 0x000fe40002fa1670 */
[----:B------:R-:W-:Y:S02]  /*6c80*/  FSEL R163, R163, -INF , !P2 ;  /* 0xff800000a3a37808 */ /* 0x000fe40005000000 */
[----:B------:R-:W-:Y:S02]  /*6c90*/  FSEL R164, R164, -INF , !P5 ;  /* 0xff800000a4a47808 */ /* 0x000fe40006800000 */
[----:B0-----:R-:W-:Y:S02]  /*6ca0*/  FMNMX.FTZ R4, R3, R4, !PT ;  /* 0x0000000403047209 */ /* 0x001fe40007810000 */
[----:B------:R-:W-:Y:S02]  /*6cb0*/  FMNMX.FTZ R3, R2, R21, !PT ;  /* 0x0000001502037209 */ /* 0x000fe40007810000 */
[----:B------:R-:W-:-:S02]  /*6cc0*/  FSETP.NEU.FTZ.AND P3, PT, R4, -INF , PT ;  /* 0xff8000000400780b */ /* 0x000fc40003f7d000 */
[----:B------:R-:W-:-:S04]  /*6cd0*/  FMNMX.FTZ R0, R152, R3, !PT ;  /* 0x0000000398007209 */ /* 0x000fc80007810000 */
[----:B------:R-:W-:-:S04]  /*6ce0*/  FMNMX.FTZ R3, R153, R0, !PT ;  /* 0x0000000099037209 */ /* 0x000fc80007810000 */
        /* <DEDUP_REMOVED lines=16> */
[----:B------:R0:W-:Y:S01]  /*6df0*/  MUFU.EX2 R161, R179 ;  /* 0x000000b300a17308 */ /* 0x0001e20000000800 */
        /* <DEDUP_REMOVED lines=11> */
[--C-:B0-----:R-:W-:Y:S01]  /*6eb0*/  FFMA.FTZ R179, R189, UR6, -R0.reuse ;  /* 0x00000006bdb37c23 */ /* 0x101fe20008010800 */
[----:B------:R-:W-:Y:S01]  /*6ec0*/  FSEL R168, R165, -INF , !P4 ;  /* 0xff800000a5a87808 */ /* 0x000fe20006000000 */
[--C-:B------:R-:W-:Y:S01]  /*6ed0*/  FFMA.FTZ R169, R172, UR6, -R0.reuse ;  /* 0x00000006aca97c23 */ /* 0x100fe20008010800 */
[----:B------:R-:W-:Y:S01]  /*6ee0*/  FMNMX.FTZ R3, R164, R3, !PT ;  /* 0x00000003a4037209 */ /* 0x000fe20007810000 */
[--C-:B------:R-:W-:Y:S01]  /*6ef0*/  FFMA.FTZ R184, R176, UR6, -R0.reuse ;  /* 0x00000006b0b87c23 */ /* 0x100fe20008010800 */
[----:B------:R-:W-:Y:S01]  /*6f00*/  FSEL R166, R166, -INF , !P1 ;  /* 0xff800000a6a67808 */ /* 0x000fe20004800000 */
[--C-:B------:R-:W-:Y:S01]  /*6f10*/  FFMA.FTZ R165, R175, UR6, -R0.reuse ;  /* 0x00000006afa57c23 */ /* 0x100fe20008010800 */
[----:B------:R-:W-:Y:S01]  /*6f20*/  FMNMX.FTZ R3, R168, R3, !PT ;  /* 0x00000003a8037209 */ /* 0x000fe20007810000 */
[--C-:B------:R-:W-:Y:S01]  /*6f30*/  FFMA.FTZ R186, R174, UR6, -R0.reuse ;  /* 0x00000006aeba7c23 */ /* 0x100fe20008010800 */
[----:B------:R-:W-:Y:S01]  /*6f40*/  FSEL R173, R4, RZ, P3 ;  /* 0x000000ff04ad7208 */ /* 0x000fe20001800000 */
[----:B------:R-:W-:Y:S01]  /*6f50*/  FFMA.FTZ R171, R171, UR6, -R0 ;  /* 0x00000006abab7c23 */ /* 0x000fe20008010800 */
[----:B------:R-:W-:Y:S01]  /*6f60*/  FMNMX.FTZ R3, R166, R3, !PT ;  /* 0x00000003a6037209 */ /* 0x000fe20007810000 */
[----:B------:R-:W-:Y:S02]  /*6f70*/  MUFU.EX2 R196, R196 ;  /* 0x000000c400c47308 */ /* 0x000fe40000000800 */
[----:B------:R-:W-:-:S02]  /*6f80*/  FADD.FTZ R173, -R173, R220 ;  /* 0x000000dcadad7221 */ /* 0x000fc40000010100 */
[----:B------:R-:W0:Y:S02]  /*6f90*/  SHFL.BFLY PT, R178, R3, 0x2, 0x1f ;  /* 0x0c401f0003b27f89 */ /* 0x000e2400000e0000 */
[----:B------:R-:W-:Y:S02]  /*6fa0*/  FMUL.FTZ R0, R173, UR6 ;  /* 0x00000006ad007c20 */ /* 0x000fe40008410000 */
        /* <DEDUP_REMOVED lines=12> */
[----:B------:R-:W-:Y:S03]  /*7070*/  MUFU.EX2 R188, R188 ;  /* 0x000000bc00bc7308 */ /* 0x000fe60000000800 */
[----:B------:R-:W-:-:S05]  /*7080*/  FSEL R173, R170, RZ, P1 ;  /* 0x000000ffaaad7208 */ /* 0x000fca0000800000 */
        /* <DEDUP_REMOVED lines=17> */
[----:B------:R-:W-:Y:S01]  /*71a0*/  FADD.FTZ R170, R198, R21 ;  /* 0x00000015c6aa7221 */ /* 0x000fe20000010000 */
[--C-:B------:R-:W-:Y:S01]  /*71b0*/  FFMA.FTZ R191, R167, UR6, -R173.reuse ;  /* 0x00000006a7bf7c23 */ /* 0x100fe200080108ad */
[--C-:B------:R-:W-:Y:S01]  /*71c0*/  FFMA.FTZ R162, R162, UR6, -R173.reuse ;  /* 0x00000006a2a27c23 */ /* 0x100fe200080108ad */
[--C-:B------:R-:W-:Y:S01]  /*71d0*/  FFMA.FTZ R185, R163, UR6, -R173.reuse ;  /* 0x00000006a3b97c23 */ /* 0x100fe200080108ad */
[----:B--2---:R-:W-:Y:S01]  /*71e0*/  FADD.FTZ R21, R183, R170 ;  /* 0x000000aab7157221 */ /* 0x004fe20000010000 */
[--C-:B------:R-:W-:Y:S01]  /*71f0*/  FFMA.FTZ R164, R164, UR6, -R173.reuse ;  /* 0x00000006a4a47c23 */ /* 0x100fe200080108ad */
[----:B------:R-:W1:Y:S01]  /*7200*/  MUFU.EX2 R2, R2 ;  /* 0x0000000200027308 */ /* 0x000e620000000800 */
[----:B------:R-:W-:Y:S01]  /*7210*/  FFMA.FTZ R187, R168, UR6, -R173 ;  /* 0x00000006a8bb7c23 */ /* 0x000fe200080108ad */
[----:B0-----:R-:W-:Y:S01]  /*7220*/  FADD.FTZ R170, R192, R21 ;  /* 0x00000015c0aa7221 */ /* 0x001fe20000010000 */
[----:B------:R-:W-:-:S03]  /*7230*/  FFMA.FTZ R166, R166, UR6, -R173 ;  /* 0x00000006a6a67c23 */ /* 0x000fc600080108ad */
[----:B----4-:R-:W-:Y:S02]  /*7240*/  FADD.FTZ R21, R181, R170 ;  /* 0x000000aab5157221 */ /* 0x010fe40000010000 */
[----:B------:R-:W0:Y:S02]  /*7250*/  MUFU.EX2 R199, R199 ;  /* 0x000000c700c77308 */ /* 0x000e240000000800 */
[----:B-----5:R-:W-:-:S04]  /*7260*/  FADD.FTZ R170, R194, R21 ;  /* 0x00000015c2aa7221 */ /* 0x020fc80000010000 */
[----:B------:R-:W-:Y:S02]  /*7270*/  FADD.FTZ R21, R179, R170 ;  /* 0x000000aab3157221 */ /* 0x000fe40000010000 */
[----:B------:R-:W2:Y:S01]  /*7280*/  MUFU.EX2 R154, R154 ;  /* 0x0000009a009a7308 */ /* 0x000ea20000000800 */
[----:B-1----:R-:W-:Y:S01]  /*7290*/  FFMA.FTZ R5, R2, R5, R197 ;  /* 0x0000000502057223 */ /* 0x002fe200000100c5 */
[----:B------:R-:W-:-:S03]  /*72a0*/  FADD.FTZ R168, R188, R21 ;  /* 0x00000015bca87221 */ /* 0x000fc60000010000 */
[----:B------:R-:W-:-:S03]  /*72b0*/  FADD.FTZ R18, R152, R5 ;  /* 0x0000000598127221 */ /* 0x000fc60000010000 */
        /* <DEDUP_REMOVED lines=42> */
.L_x_1290:
[----:B------:R-:W0:Y:S01]  /*7560*/  S2UR UR4, SR_CgaCtaId ;  /* 0x00000000000479c3 */ /* 0x000e220000008800 */
[----:B------:R-:W-:Y:S01]  /*7570*/  UIADD3 UR14, UR14, 0x30860, URZ ;  /* 0x000308600e0e7890 */ /* 0x000fe2000fffe03f */
[C---:B------:R-:W-:Y:S01]  /*7580*/  ISETP.GT.AND P1, PT, R221.reuse, UR50, PT ;  /* 0x00000032dd007c0c */ /* 0x040fe2000bf24270 */
        /* <DEDUP_REMOVED lines=24> */
.L_x_1272:
[----:B------:R-:W-:Y:S01]  /*7710*/  R2UR UR4, R22 ;  /* 0x00000000160472ca */ /* 0x000fe200000e0000 */
[----:B------:R-:W-:Y:S02]  /*7720*/  UISETP.NE.AND UP0, UPT, UR60, URZ, UPT ;  /* 0x0000003f3c00728c */ /* 0x000fe4000bf05270 */
[----:B------:R-:W-:Y:S02]  /*7730*/  UIADD3 UR11, UR61, 0x7f, URZ ;  /* 0x0000007f3d0b7890 */ /* 0x000fe4000fffe03f */
[----:B------:R-:W-:Y:S02]  /*7740*/  UIADD3 UR10, UR43, 0x1, -UR42 ;  /* 0x000000012b0a7890 */ /* 0x000fe4000fffe82a */
[----:B------:R-:W-:-:S06]  /*7750*/  PLOP3.LUT P1, PT, PT, PT, UP0, 0x40, 0x0 ;  /* 0x000000000000781c */ /* 0x000fcc0003f2e808 */
[----:B------:R-:W-:-:S11]  /*7760*/  UISETP.NE.AND UP1, UPT, UR4, URZ, UPT ;  /* 0x0000003f0400728c */ /* 0x000fd6000bf25270 */
[----:B------:R-:W-:Y:S01]  /*7770*/  @UP1 ULDC UR4, c[0x0][0x44c] ;  /* 0x0001130000041ab9 */ /* 0x000fe20000000800 */
[----:B------:R-:W-:Y:S01]  /*7780*/  @UP1 ULDC UR14, c[0x0][0x450] ;  /* 0x00011400000e1ab9 */ /* 0x000fe20000000800 */
[----:B------:R-:W-:-:S04]  /*7790*/  UIMAD.WIDE.U32 UR4, UR11, UR4, URZ ;  /* 0x000000040b0472a5 */ /* 0x000fc8000f8e003f */
[----:B------:R-:W-:-:S04]  /*77a0*/  @UP1 USHF.R.U32.HI UR11, URZ, UR14, UR5 ;  /* 0x0000000e3f0b1299 */ /* 0x000fc80008011605 */
[----:B------:R-:W-:-:S04]  /*77b0*/  UIADD3 UR15, UR10, UR11, URZ ;  /* 0x0000000b0a0f7290 */ /* 0x000fc8000fffe03f */
[----:B------:R-:W-:Y:S01]  /*77c0*/  UIADD3 UR7, UR15, -UR7, URZ ;  /* 0x800000070f077290 */ /* 0x000fe2000fffe03f */
[----:B------:R-:W-:Y:S11]  /*77d0*/  @P1 BRA `(.L_x_1292) ;  /* 0x00000000004c1947 */ /* 0x000ff60003800000 */
[----:B------:R-:W-:-:S06]  /*77e0*/  UISETP.GT.AND UP0, UPT, UR15, -0x1, UPT ;  /* 0xffffffff0f00788c */ /* 0x000fcc000bf04270 */
[----:B------:R-:W-:-:S13]  /*77f0*/  PLOP3.LUT P1, PT, PT, PT, UP0, 0x80, 0x0 ;  /* 0x000000000000781c */ /* 0x000fda0003f2f008 */
[----:B------:R-:W-:Y:S05]  /*7800*/  @P1 BRA `(.L_x_1293) ;  /* 0x0000000000201947 */ /* 0x000fea0003800000 */
[----:B------:R-:W-:Y:S01]  /*7810*/  ULDC UR14, c[0x0][0x9e4] ;  /* 0x00027900000e7ab9 */ /* 0x000fe20000000800 */
[----:B------:R-:W-:Y:S02]  /*7820*/  ULOP3.LUT UR15, URZ, UR15, URZ, 0x33, !UPT ;  /* 0x0000000f3f0f7292 */ /* 0x000fe4000f8e333f */
[----:B------:R-:W-:-:S11]  /*7830*/  UISETP.NE.AND UP0, UPT, UR14, 0x1, UPT ;  /* 0x000000010e00788c */ /* 0x000fd6000bf05270 */
[----:B------:R-:W-:Y:S02]  /*7840*/  @UP0 ULDC.64 UR4, c[0x0][0x9e8] ;  /* 0x00027a0000040ab9 */ /* 0x000fe40000000a00 */
[----:B------:R-:W-:-:S04]  /*7850*/  UIMAD.WIDE.U32 UR10, UR15, UR4, URZ ;  /* 0x000000040f0a72a5 */ /* 0x000fc8000f8e003f */
[----:B------:R-:W-:-:S04]  /*7860*/  @UP0 USHF.R.U32.HI UR15, URZ, UR5, UR11 ;  /* 0x000000053f0f0299 */ /* 0x000fc8000801160b */
[----:B------:R-:W-:Y:S01]  /*7870*/  ULOP3.LUT UR15, URZ, UR15, URZ, 0x33, !UPT ;  /* 0x0000000f3f0f7292 */ /* 0x000fe2000f8e333f */
[----:B------:R-:W-:Y:S11]  /*7880*/  BRA `(.L_x_1294) ;  /* 0x0000000000147947 */ /* 0x000ff60003800000 */
.L_x_1293:
[----:B------:R-:W-:Y:S02]  /*7890*/  ULDC UR14, c[0x0][0x9e4] ;  /* 0x00027900000e7ab9 */ /* 0x000fe40000000800 */
[----:B------:R-:W-:-:S11]  /*78a0*/  UISETP.NE.AND UP0, UPT, UR14, 0x1, UPT ;  /* 0x000000010e00788c */ /* 0x000fd6000bf05270 */
[----:B------:R-:W-:Y:S02]  /*78b0*/  @UP0 ULDC.64 UR4, c[0x0][0x9e8] ;  /* 0x00027a0000040ab9 */ /* 0x000fe40000000a00 */
[----:B------:R-:W-:-:S04]  /*78c0*/  UIMAD.WIDE.U32 UR10, UR15, UR4, URZ ;  /* 0x000000040f0a72a5 */ /* 0x000fc8000f8e003f */
[----:B------:R-:W-:-:S12]  /*78d0*/  @UP0 USHF.R.U32.HI UR15, URZ, UR5, UR11 ;  /* 0x000000053f0f0299 */ /* 0x000fd8000801160b */
.L_x_1294:
[----:B------:R-:W-:-:S04]  /*78e0*/  UIMAD UR14, UR15, UR14, URZ ;  /* 0x0000000e0f0e72a4 */ /* 0x000fc8000f8e023f */
[----:B------:R-:W-:-:S04]  /*78f0*/  UISETP.LT.AND UP0, UPT, UR7, UR14, UPT ;  /* 0x0000000e0700728c */ /* 0x000fc8000bf01270 */
[----:B------:R-:W-:-:S12]  /*7900*/  USEL UR7, UR7, UR14, !UP0 ;  /* 0x0000000e07077287 */ /* 0x000fd8000c000000 */
.L_x_1292:
[----:B------:R-:W-:Y:S01]  /*7910*/  UIADD3 UR7, UR7, 0x3f, URZ ;  /* 0x0000003f07077890 */ /* 0x000fe2000fffe03f */
[----:B------:R-:W-:-:S03]  /*7920*/  R2UR UR5, R201 ;  /* 0x00000000c90572ca */ /* 0x000fc600000e0000 */
[----:B------:R-:W-:-:S04]  /*7930*/  USHF.R.S32.HI UR4, URZ, 0x1f, UR7 ;  /* 0x0000001f3f047899 */ /* 0x000fc80008011407 */
[----:B------:R-:W-:-:S04]  /*7940*/  ULEA.HI UR4, UR4, UR7, URZ, 0x6 ;  /* 0x0000000704047291 */ /* 0x000fc8000f8f303f */
[----:B------:R-:W-:-:S04]  /*7950*/  USHF.R.S32.HI UR4, URZ, 0x6, UR4 ;  /* 0x000000063f047899 */ /* 0x000fc80008011404 */
[----:B------:R-:W-:-:S04]  /*7960*/  UISETP.LT.AND UP0, UPT, UR5, UR4, UPT ;  /* 0x000000040500728c */ /* 0x000fc8000bf01270 */
[----:B------:R-:W-:-:S06]  /*7970*/  USEL UR50, UR5, UR4, !UP0 ;  /* 0x0000000405327287 */ /* 0x000fcc000c000000 */
[----:B------:R-:W-:-:S13]  /*7980*/  ISETP.GE.AND P1, PT, R221, UR50, PT ;  /* 0x00000032dd007c0c */ /* 0x000fda000bf26270 */
[----:B------:R-:W-:Y:S05]  /*7990*/  @!P1 BRA `(.L_x_1295) ;  /* 0x0000002000589947 */ /* 0x000fea0003800000 */
[----:B------:R-:W-:Y:S01]  /*79a0*/  IMAD.MOV.U32 R220, RZ, RZ, R3 ;  /* 0x000000ffffdc7224 */ /* 0x000fe200078e0003 */
[----:B------:R-:W-:Y:S01]  /*79b0*/  UMOV UR41, UR39 ;  /* 0x0000002700297c82 */ /* 0x000fe20008000000 */
[----:B------:R-:W-:Y:S01]  /*79c0*/  IMAD.MOV.U32 R21, RZ, RZ, R4 ;  /* 0x000000ffff157224 */ /* 0x000fe200078e0004 */
[----:B------:R-:W-:Y:S01]  /*79d0*/  UMOV UR4, UR38 ;  /* 0x0000002600047c82 */ /* 0x000fe20008000000 */
[----:B------:R-:W-:Y:S01]  /*79e0*/  ULDC UR5, c[0x0][0x9d8] ;  /* 0x0002760000057ab9 */ /* 0x000fe20000000800 */
[----:B------:R-:W-:-:S05]  /*79f0*/  ULDC UR51, c[0x0][0x988] ;  /* 0x0002620000337ab9 */ /* 0x000fca0000000800 */
.L_x_1306:
[----:B------:R-:W-:-:S04]  /*7a00*/  UISETP.NE.AND UP0, UPT, UR4, 0x1, UPT ;  /* 0x000000010400788c */ /* 0x000fc8000bf05270 */
[----:B------:R-:W-:-:S04]  /*7a10*/  USEL UR39, URZ, 0x1, UP0 ;  /* 0x000000013f277887 */ /* 0x000fc80008000000 */
[----:B------:R-:W-:Y:S01]  /*7a20*/  ULOP3.LUT UR39, UR41, UR39, URZ, 0x3c, !UPT ;  /* 0x0000002729277292 */ /* 0x000fe2000f8e3c3f */
[----:B------:R-:W-:Y:S11]  /*7a30*/  @!P0 BRA `(.L_x_1296) ;  /* 0x0000000000048947 */ /* 0x000ff60003800000 */
[----:B------:R-:W-:Y:S01]  /*7a40*/  BPT.TRAP 0x1 ;  /* 0x000000040000795c */ /* 0x000fe20000300000 */
.L_x_1296:
[----:B------:R-:W-:Y:S01]  /*7a50*/  UIADD3 UR38, UR4, 0x1, URZ ;  /* 0x0000000104267890 */ /* 0x000fe2000fffe03f */
[----:B------:R-:W-:-:S03]  /*7a60*/  MOV R3, UR39 ;  /* 0x0000002700037c02 */ /* 0x000fc60008000f00 */
[----:B------:R-:W-:Y:S01]  /*7a70*/  UISETP.NE.AND UP0, UPT, UR38, 0x2, UPT ;  /* 0x000000022600788c */ /* 0x000fe2000bf05270 */
[----:B------:R-:W-:-:S03]  /*7a80*/  SHF.L.U32 R3, R3, 0x1f, RZ ;  /* 0x0000001f03037819 */ /* 0x000fc600000006ff */
[----:B------:R-:W-:-:S04]  /*7a90*/  USEL UR38, UR38, URZ, UP0 ;  /* 0x0000003f26267287 */ /* 0x000fc80008000000 */
[----:B------:R-:W-:-:S09]  /*7aa0*/  ULEA UR7, UR38, UR40, 0x3 ;  /* 0x0000002826077291 */ /* 0x000fd2000f8e183f */
[----:B------:R0:W1:Y:S01]  /*7ab0*/  SYNCS.PHASECHK.TRANS64.TRYWAIT P1, [UR7+0x30830], R3 ;  /* 0x03083003ff0075a7 */ /* 0x0000620008020147 */
[----:B------:R-:W-:Y:S05]  /*7ac0*/  @!P0 BRA `(.L_x_1297) ;  /* 0x0000000000048947 */ /* 0x000fea0003800000 */
[----:B------:R-:W-:Y:S01]  /*7ad0*/  BPT.TRAP 0x1 ;  /* 0x000000040000795c */ /* 0x000fe20000300000 */
.L_x_1297:
[----:B-1----:R-:W-:Y:S05]  /*7ae0*/  @P1 BRA `(.L_x_1298) ;  /* 0x0000000000081947 */ /* 0x002fea0003800000 */
[----:B------:R-:W1:Y:S02]  /*7af0*/  SYNCS.PHASECHK.TRANS64.TRYWAIT P1, [UR7+0x30830], R3 ;  /* 0x03083003ff0075a7 */ /* 0x000e640008020147 */
[----:B-1----:R-:W-:Y:S05]  /*7b00*/  @!P1 BRA `(.L_x_1299) ;  /* 0x000000ec000c9947 */ /* 0x002fea0003800000 */
.L_x_1298:
        /* <DEDUP_REMOVED lines=230> */
.L_x_1300:
[----:B------:R-:W-:Y:S01]  /*8970*/  ULEA UR14, UR4, UR40, 0x3 ;  /* 0x00000028040e7291 */ /* 0x000fe2000f8e183f */
[----:B------:R-:W-:-:S05]  /*8980*/  IMAD.U32 R0, RZ, RZ, UR41 ;  /* 0x00000029ff007e24 */ /* 0x000fca000f8e00ff */
[----:B------:R-:W-:-:S04]  /*8990*/  SHF.L.U32 R0, R0, 0x1f, RZ ;  /* 0x0000001f00007819 */ /* 0x000fc800000006ff */
[----:B------:R2:W3:Y:S01]  /*89a0*/  SYNCS.PHASECHK.TRANS64.TRYWAIT P1, [UR14+0x30850], R0 ;  /* 0x03085000ff0075a7 */ /* 0x0004e2000802014e */
[----:B------:R-:W-:Y:S05]  /*89b0*/  @!P0 BRA `(.L_x_1301) ;  /* 0x0000000000048947 */ /* 0x000fea0003800000 */
[----:B------:R-:W-:Y:S01]  /*89c0*/  BPT.TRAP 0x1 ;  /* 0x000000040000795c */ /* 0x000fe20000300000 */
.L_x_1301:
[----:B---3--:R-:W-:Y:S05]  /*89d0*/  @P1 BRA `(.L_x_1302) ;  /* 0x0000000000081947 */ /* 0x008fea0003800000 */
[----:B------:R-:W3:Y:S02]  /*89e0*/  SYNCS.PHASECHK.TRANS64.TRYWAIT P1, [UR14+0x30850], R0 ;  /* 0x03085000ff0075a7 */ /* 0x000ee4000802014e */
[----:B---3--:R-:W-:Y:S05]  /*89f0*/  @!P1 BRA `(.L_x_1303) ;  /* 0x000000dc00689947 */ /* 0x008fea0003800000 */
.L_x_1302:
        /* <DEDUP_REMOVED lines=30> */
.L_x_1304:
        /* <DEDUP_REMOVED lines=110> */
[----:B------:R-:W-:-:S03]  /*92c0*/  FMUL.FTZ R181, R4, UR6 ;  /* 0x0000000604b57c20 */ /* 0x000fc60008410000 */
[----:B------:R-:W-:Y:S01]  /*92d0*/  FMUL.FTZ R177, R21, UR6 ;  /* 0x0000000615b17c20 */ /* 0x000fe20008410000 */
[--C-:B------:R-:W-:Y:S01]  /*92e0*/  FFMA.FTZ R21, R152, UR6, -R181.reuse ;  /* 0x0000000698157c23 */ /* 0x100fe200080108b5 */
[C---:B------:R-:W-:Y:S01]  /*92f0*/  FADD.FTZ R2, -R3.reuse, R220 ;  /* 0x000000dc03027221 */ /* 0x040fe20000010100 */
[----:B------:R-:W-:Y:S01]  /*9300*/  FMUL.FTZ R152, R3, UR6 ;  /* 0x0000000603987c20 */ /* 0x000fe20008410000 */
[--C-:B------:R-:W-:Y:S01]  /*9310*/  FFMA.FTZ R196, R153, UR6, -R181.reuse ;  /* 0x0000000699c47c23 */ /* 0x100fe200080108b5 */
[----:B------:R-:W-:Y:S01]  /*9320*/  MUFU.EX2 R0, R177 ;  /* 0x000000b100007308 */ /* 0x000fe20000000800 */
[----:B------:R-:W-:Y:S01]  /*9330*/  FMUL.FTZ R2, R2, UR6 ;  /* 0x0000000602027c20 */ /* 0x000fe20008410000 */
        /* <DEDUP_REMOVED lines=25> */
[--C-:B------:R-:W-:Y:S01]  /*94d0*/  FFMA.FTZ R184, R174, UR6, -R181.reuse ;  /* 0x00000006aeb87c23 */ /* 0x100fe200080108b5 */
[--C-:B------:R-:W-:Y:S01]  /*94e0*/  FFMA.FTZ R185, R169, UR6, -R152.reuse ;  /* 0x00000006a9b97c23 */ /* 0x100fe20008010898 */
[--C-:B------:R-:W-:Y:S01]  /*94f0*/  FFMA.FTZ R153, R176, UR6, -R181.reuse ;  /* 0x00000006b0997c23 */ /* 0x100fe200080108b5 */
[----:B------:R-:W-:Y:S01]  /*9500*/  FFMA.FTZ R187, R171, UR6, -R152 ;  /* 0x00000006abbb7c23 */ /* 0x000fe20008010898 */
[----:B------:R-:W-:Y:S01]  /*9510*/  FFMA.FTZ R179, R179, UR6, -R181 ;  /* 0x00000006b3b37c23 */ /* 0x000fe200080108b5 */
        /* <DEDUP_REMOVED lines=67> */
.L_x_1305:
        /* <DEDUP_REMOVED lines=27> */
.L_x_1295:
[----:B------:R-:W-:-:S13]  /*9b00*/  R2UR UR4, R201 ;  /* 0x00000000c90472ca */ /* 0x000fda00000e0000 */
[----:B------:R-:W-:-:S13]  /*9b10*/  ISETP.GE.AND P1, PT, R221, UR4, PT ;  /* 0x00000004dd007c0c */ /* 0x000fda000bf26270 */
[----:B------:R-:W-:Y:S05]  /*9b20*/  @!P1 BRA `(.L_x_1307) ;  /* 0x0000002c00309947 */ /* 0x000fea0003800000 */
[----:B------:R-:W-:Y:S01]  /*9b30*/  IMAD.MOV.U32 R21, RZ, RZ, R3 ;  /* 0x000000ffff157224 */ /* 0x000fe200078e0003 */
[----:B------:R-:W-:Y:S01]  /*9b40*/  UMOV UR7, UR39 ;  /* 0x0000002700077c82 */ /* 0x000fe20008000000 */
[----:B------:R-:W-:Y:S01]  /*9b50*/  IMAD.MOV.U32 R220, RZ, RZ, R4 ;  /* 0x000000ffffdc7224 */ /* 0x000fe200078e0004 */
[----:B------:R-:W-:Y:S01]  /*9b60*/  UMOV UR4, UR38 ;  /* 0x0000002600047c82 */ /* 0x000fe20008000000 */
[----:B------:R-:W-:Y:S01]  /*9b70*/  ULDC UR41, c[0x0][0x9e4] ;  /* 0x0002790000297ab9 */ /* 0x000fe20000000800 */
[----:B------:R-:W-:Y:S01]  /*9b80*/  ULDC UR50, c[0x0][0x9dc] ;  /* 0x0002770000327ab9 */ /* 0x000fe20000000800 */
[----:B------:R-:W-:Y:S01]  /*9b90*/  ULDC UR5, c[0x0][0x9d8] ;  /* 0x0002760000057ab9 */ /* 0x000fe20000000800 */
[----:B------:R-:W-:-:S05]  /*9ba0*/  ULDC UR51, c[0x0][0x988] ;  /* 0x0002620000337ab9 */ /* 0x000fca0000000800 */
.L_x_1326:
[----:B------:R-:W-:-:S04]  /*9bb0*/  UIADD3 UR38, UR4, 0x1, URZ ;  /* 0x0000000104267890 */ /* 0x000fc8000fffe03f */
[----:B------:R-:W-:-:S04]  /*9bc0*/  UISETP.NE.AND UP0, UPT, UR38, 0x2, UPT ;  /* 0x000000022600788c */ /* 0x000fc8000bf05270 */
[----:B------:R-:W-:Y:S02]  /*9bd0*/  USEL UR39, URZ, 0x1, UP0 ;  /* 0x000000013f277887 */ /* 0x000fe40008000000 */
[----:B------:R-:W-:Y:S02]  /*9be0*/  USEL UR38, UR38, URZ, UP0 ;  /* 0x0000003f26267287 */ /* 0x000fe40008000000 */
[----:B------:R-:W-:Y:S01]  /*9bf0*/  ULOP3.LUT UR39, UR7, UR39, URZ, 0x3c, !UPT ;  /* 0x0000002707277292 */ /* 0x000fe2000f8e3c3f */
[----:B------:R-:W-:Y:S11]  /*9c00*/  @!P0 BRA `(.L_x_1308) ;  /* 0x0000000000048947 */ /* 0x000ff60003800000 */
[----:B------:R-:W-:Y:S01]  /*9c10*/  BPT.TRAP 0x1 ;  /* 0x000000040000795c */ /* 0x000fe20000300000 */
.L_x_1308:
[----:B------:R-:W-:Y:S01]  /*9c20*/  ULEA UR6, UR38, UR40, 0x3 ;  /* 0x0000002826067291 */ /* 0x000fe2000f8e183f */
[----:B------:R-:W-:-:S04]  /*9c30*/  MOV R3, UR39 ;  /* 0x0000002700037c02 */ /* 0x000fc80008000f00 */
[----:B------:R-:W-:-:S04]  /*9c40*/  SHF.L.U32 R3, R3, 0x1f, RZ ;  /* 0x0000001f03037819 */ /* 0x000fc800000006ff */
[----:B------:R0:W1:Y:S01]  /*9c50*/  SYNCS.PHASECHK.TRANS64.TRYWAIT P1, [UR6+0x30830], R3 ;  /* 0x03083003ff0075a7 */ /* 0x0000620008020146 */
[----:B------:R-:W-:Y:S05]  /*9c60*/  @!P0 BRA `(.L_x_1309) ;  /* 0x0000000000048947 */ /* 0x000fea0003800000 */
[----:B------:R-:W-:Y:S01]  /*9c70*/  BPT.TRAP 0x1 ;  /* 0x000000040000795c */ /* 0x000fe20000300000 */
.L_x_1309:
[----:B-1----:R-:W-:Y:S05]  /*9c80*/  @P1 BRA `(.L_x_1310) ;  /* 0x0000000000081947 */ /* 0x002fea0003800000 */
[----:B------:R-:W1:Y:S02]  /*9c90*/  SYNCS.PHASECHK.TRANS64.TRYWAIT P1, [UR6+0x30830], R3 ;  /* 0x03083003ff0075a7 */ /* 0x000e640008020146 */
[----:B-1----:R-:W-:Y:S05]  /*9ca0*/  @!P1 BRA `(.L_x_1311) ;  /* 0x000000c800d49947 */ /* 0x002fea0003800000 */
.L_x_1310:
        /* <DEDUP_REMOVED lines=230> */
.L_x_1312:
[----:B------:R-:W-:Y:S01]  /*ab10*/  ULEA UR10, UR4, UR40, 0x3 ;  /* 0x00000028040a7291 */ /* 0x000fe2000f8e183f */
[----:B------:R-:W-:-:S05]  /*ab20*/  IMAD.U32 R0, RZ, RZ, UR7 ;  /* 0x00000007ff007e24 */ /* 0x000fca000f8e00ff */
[----:B------:R-:W-:-:S04]  /*ab30*/  SHF.L.U32 R0, R0, 0x1f, RZ ;  /* 0x0000001f00007819 */ /* 0x000fc800000006ff */
[----:B------:R2:W3:Y:S01]  /*ab40*/  SYNCS.PHASECHK.TRANS64.TRYWAIT P1, [UR10+0x30850], R0 ;  /* 0x03085000ff0075a7 */ /* 0x0004e2000802014a */
[----:B------:R-:W-:Y:S05]  /*ab50*/  @!P0 BRA `(.L_x_1313) ;  /* 0x0000000000048947 */ /* 0x000fea0003800000 */
[----:B------:R-:W-:Y:S01]  /*ab60*/  BPT.TRAP 0x1 ;  /* 0x000000040000795c */ /* 0x000fe20000300000 */
.L_x_1313:
[----:B---3--:R-:W-:Y:S05]  /*ab70*/  @P1 BRA `(.L_x_1314) ;  /* 0x0000000000081947 */ /* 0x008fea0003800000 */
[----:B------:R-:W3:Y:S02]  /*ab80*/  SYNCS.PHASECHK.TRANS64.TRYWAIT P1, [UR10+0x30850], R0 ;  /* 0x03085000ff0075a7 */ /* 0x000ee4000802014a */
[----:B---3--:R-:W-:Y:S05]  /*ab90*/  @!P1 BRA `(.L_x_1315) ;  /* 0x000000bc00309947 */ /* 0x008fea0003800000 */
.L_x_1314:
        /* <DEDUP_REMOVED lines=30> */
.L_x_1316:
[----:B------:R-:W-:Y:S01]  /*ad80*/  R2UR UR4, R22 ;  /* 0x00000000160472ca */ /* 0x000fe200000e0000 */
[----:B------:R-:W3:Y:S01]  /*ad90*/  S2UR UR7, SR_CgaCtaId ;  /* 0x00000000000779c3 */ /* 0x000ee20000008800 */
[----:B------:R-:W-:Y:S01]  /*ada0*/  FMUL.FTZ R191, R169, UR5 ;  /* 0x00000005a9bf7c20 */ /* 0x000fe20008410000 */
[----:B------:R-:W-:Y:S02]  /*adb0*/  VIADD R169, R200, UR61 ;  /* 0x0000003dc8a97c36 */ /* 0x000fe40008000000 */
[----:B------:R-:W-:Y:S01]  /*adc0*/  FMUL.FTZ R184, R152, UR5 ;  /* 0x0000000598b87c20 */ /* 0x000fe20008410000 */
[----:B------:R-:W-:Y:S01]  /*add0*/  FMUL.FTZ R152, R155, UR5 ;  /* 0x000000059b987c20 */ /* 0x000fe20008410000 */
[----:B------:R-:W-:Y:S01]  /*ade0*/  FMUL.FTZ R155, R162, UR5 ;  /* 0x00000005a29b7c20 */ /* 0x000fe20008410000 */
[----:B-1----:R-:W-:Y:S01]  /*adf0*/  FMUL.FTZ R4, R153, UR5 ;  /* 0x0000000599047c20 */ /* 0x002fe20008410000 */
[----:B------:R-:W-:Y:S01]  /*ae00*/  FMUL.FTZ R162, R175, UR5 ;  /* 0x00000005afa27c20 */ /* 0x000fe20008410000 */
[----:B------:R-:W-:Y:S01]  /*ae10*/  FMUL.FTZ R153, R158, UR5 ;  /* 0x000000059e997c20 */ /* 0x000fe20008410000 */
[----:B------:R-:W-:Y:S01]  /*ae20*/  FMUL.FTZ R175, R177, UR5 ;  /* 0x00000005b1af7c20 */ /* 0x000fe20008410000 */
[----:B------:R-:W-:Y:S01]  /*ae30*/  FMUL.FTZ R158, R167, UR5 ;  /* 0x00000005a79e7c20 */ /* 0x000fe20008410000 */
[----:B------:R-:W-:Y:S01]  /*ae40*/  IMAD.SHL.U32 R177, R221, 0x40, RZ ;  /* 0x00000040ddb17824 */ /* 0x000fe200078e00ff */
[----:B------:R-:W-:Y:S01]  /*ae50*/  UISETP.NE.AND UP1, UPT, UR4, URZ, UPT ;  /* 0x0000003f0400728c */ /* 0x000fe2000bf25270 */
[----:B------:R-:W-:Y:S01]  /*ae60*/  FMUL.FTZ R188, R160, UR5 ;  /* 0x00000005a0bc7c20 */ /* 0x000fe20008410000 */
[----:B------:R-:W-:Y:S01]  /*ae70*/  ULEA UR4, UR38, UR40, 0x3 ;  /* 0x0000002826047291 */ /* 0x000fe2000f8e183f */
[----:B0-2---:R-:W-:Y:S01]  /*ae80*/  FMUL.FTZ R0, R154, UR5 ;  /* 0x000000059a007c20 */ /* 0x005fe20008410000 */
[----:B------:R-:W-:Y:S01]  /*ae90*/  UISETP.NE.AND UP0, UPT, UR60, URZ, UPT ;  /* 0x0000003f3c00728c */ /* 0x000fe2000bf05270 */
[----:B------:R-:W-:Y:S01]  /*aea0*/  FMUL.FTZ R186, R156, UR5 ;  /* 0x000000059cba7c20 */ /* 0x000fe20008410000 */
[----:B------:R-:W-:Y:S01]  /*aeb0*/  PLOP3.LUT P1, PT, PT, PT, UP1, 0x80, 0x0 ;  /* 0x000000000000781c */ /* 0x000fe20003f2f018 */
[----:B------:R-:W-:Y:S01]  /*aec0*/  UIADD3 UR4, UR4, 0x30840, URZ ;  /* 0x0003084004047890 */ /* 0x000fe2000fffe03f */
[----:B------:R-:W-:Y:S01]  /*aed0*/  PLOP3.LUT P2, PT, PT, PT, UP1, 0x80, 0x0 ;  /* 0x000000000000781c */ /* 0x000fe20003f4f018 */
[----:B------:R-:W-:Y:S01]  /*aee0*/  FMUL.FTZ R185, R157, UR5 ;  /* 0x000000059db97c20 */ /* 0x000fe20008410000 */
[----:B------:R-:W-:Y:S01]  /*aef0*/  FMUL.FTZ R187, R161, UR5 ;  /* 0x00000005a1bb7c20 */ /* 0x000fe20008410000 */
[----:B------:R-:W-:Y:S01]  /*af00*/  @UP1 ULDC UR6, c[0x0][0x44c] ;  /* 0x0001130000061ab9 */ /* 0x000fe20000000800 */
[----:B------:R-:W-:Y:S01]  /*af10*/  FMUL.FTZ R190, R164, UR5 ;  /* 0x00000005a4be7c20 */ /* 0x000fe20008410000 */
[----:B------:R-:W-:Y:S01]  /*af20*/  FMUL.FTZ R160, R171, UR5 ;  /* 0x00000005aba07c20 */ /* 0x000fe20008410000 */
[----:B---3--:R-:W-:Y:S01]  /*af30*/  UPRMT UR4, UR7, 0x654, UR4 ;  /* 0x0000065407047896 */ /* 0x008fe20008000004 */
        /* <DEDUP_REMOVED lines=24> */
[----:B------:R-:W1:Y:S01]  /*b0c0*/  MUFU.TANH R184, R184 ;  /* 0x000000b800b87308 */ /* 0x000e620000002400 */
[----:B------:R-:W-:Y:S01]  /*b0d0*/  SYNCS.ARRIVE.TRANS64.RED.A1T0 RZ, [UR4], RZ ;  /* 0x000000ffffff79a7 */ /* 0x000fe20008100404 */
[----:B------:R-:W-:-:S02]  /*b0e0*/  ULOP3.LUT UR4, URZ, UR50, URZ, 0x33, !UPT ;  /* 0x000000323f047292 */ /* 0x000fc4000f8e333f */
[----:B------:R-:W-:Y:S01]  /*b0f0*/  IADD3 R2, -R3, UR43, R2 ;  /* 0x0000002b03027c10 */ /* 0x000fe2000fffe102 */
[----:B------:R-:W-:-:S03]  /*b100*/  ULDC UR6, c[0x0][0x9e0] ;  /* 0x0002780000067ab9 */ /* 0x000fc60000000800 */
[----:B------:R-:W2:Y:S01]  /*b110*/  MUFU.TANH R4, R4 ;  /* 0x0000000400047308 */ /* 0x000ea20000002400 */
[C---:B------:R-:W-:Y:S02]  /*b120*/  VIADD R178, R2.reuse, UR6 ;  /* 0x0000000602b27c36 */ /* 0x040fe40008000000 */
[----:B------:R-:W-:-:S03]  /*b130*/  VIADD R180, R2, UR4 ;  /* 0x0000000402b47c36 */ /* 0x000fc60008000000 */
[----:B0-----:R-:W-:Y:S01]  /*b140*/  IADD3 R181, R178, R167, RZ ;  /* 0x000000a7b2b57210 */ /* 0x001fe20007ffe0ff */
[----:B------:R-:W-:Y:S01]  /*b150*/  IMAD.IADD R182, R180, 0x1, R167 ;  /* 0x00000001b4b67824 */ /* 0x000fe200078e02a7 */
        /* <DEDUP_REMOVED lines=44> */
.L_x_1319:
[----:B------:R-:W-:-:S05]  /*b420*/  IMAD.U32 R168, RZ, RZ, UR41 ;  /* 0x00000029ffa87e24 */ /* 0x000fca000f8e00ff */
[----:B------:R-:W-:-:S13]  /*b430*/  ISETP.NE.AND P1, PT, R168, 0x1, PT ;  /* 0x00000001a800780c */ /* 0x000fda0003f25270 */
[----:B------:R-:W1:Y:S02]  /*b440*/  @P1 LDC.64 R2, c[0x0][0x9e8] ;  /* 0x00027a00ff021b82 */ /* 0x000e640000000a00 */
[----:B-1----:R-:W-:-:S05]  /*b450*/  @P1 IMAD.HI.U32 R2, R167, R2, RZ ;  /* 0x00000002a7021227 */ /* 0x002fca00078e00ff */
[----:B------:R-:W-:-:S07]  /*b460*/  @P1 SHF.R.U32.HI R167, RZ, R3, R2 ;  /* 0x00000003ffa71219 */ /* 0x000fce0000011602 */
.L_x_1320:
[----:B------:R-:W-:Y:S05]  /*b470*/  BSYNC B0 ;  /* 0x0000000000007941 */ /* 0x000fea0003800000 */
.L_x_1318:
[----:B------:R-:W-:-:S04]  /*b480*/  IMAD R2, R167, R168, -R177 ;  /* 0x000000a8a7027224 */ /* 0x000fc800078e0ab1 */
[----:B------:R-:W-:-:S05]  /*b490*/  IMAD R2, R19, -0x2, R2 ;  /* 0xfffffffe13027824 */ /* 0x000fca00078e0202 */
[----:B------:R-:W-:Y:S02]  /*b4a0*/  VIADDMNMX R181, R2, R168, R181, PT ;  /* 0x000000a802b57246 */ /* 0x000fe400038001b5 */
[----:B------:R-:W-:-:S07]  /*b4b0*/  VIMNMX R182, R182, R2, !PT ;  /* 0x00000002b6b67248 */ /* 0x000fce0007fe0100 */
.L_x_1317:
        /* <DEDUP_REMOVED lines=13> */
[----:B------:R-:W-:Y:S01]  /*b590*/  ISETP.GT.AND P3, PT, R182, 0x10, P1 ;  /* 0x00000010b600780c */ /* 0x000fe20000f64270 */
        /* <DEDUP_REMOVED lines=41> */
[----:B------:R-:W-:Y:S01]  /*b830*/  MOV R4, UR42 ;  /* 0x0000002a00047c02 */ /* 0x000fe20008000f00 */
[----:B------:R-:W-:Y:S03]  /*b840*/  BSSY B0, `(.L_x_1322) ;  /* 0x0000011000007945 */ /* 0x000fe60003800000 */
[----:B------:R-:W-:-:S04]  /*b850*/  IADD3 R4, -R4, UR43, R3 ;  /* 0x0000002b04047c10 */ /* 0x000fc8000fffe103 */
        /* <DEDUP_REMOVED lines=10> */
.L_x_1323:
[----:B------:R-:W-:-:S05]  /*b900*/  IMAD.U32 R181, RZ, RZ, UR41 ;  /* 0x00000029ffb57e24 */ /* 0x000fca000f8e00ff */
[----:B------:R-:W-:-:S13]  /*b910*/  ISETP.NE.AND P2, PT, R181, 0x1, PT ;  /* 0x00000001b500780c */ /* 0x000fda0003f45270 */
[----:B------:R-:W0:Y:S02]  /*b920*/  @P2 LDC.64 R2, c[0x0][0x9e8] ;  /* 0x00027a00ff022b82 */ /* 0x000e240000000a00 */
[----:B0-----:R-:W-:-:S05]  /*b930*/  @P2 IMAD.HI.U32 R2, R4, R2, RZ ;  /* 0x0000000204022227 */ /* 0x001fca00078e00ff */
[----:B------:R-:W-:-:S07]  /*b940*/  @P2 SHF.R.U32.HI R4, RZ, R3, R2 ;  /* 0x00000003ff042219 */ /* 0x000fce0000011602 */
.L_x_1324:
[----:B------:R-:W-:Y:S05]  /*b950*/  BSYNC B0 ;  /* 0x0000000000007941 */ /* 0x000fea0003800000 */
.L_x_1322:
[----:B------:R-:W-:-:S04]  /*b960*/  IMAD R4, R4, R181, -R177 ;  /* 0x000000b504047224 */ /* 0x000fc800078e0ab1 */
[----:B------:R-:W-:-:S05]  /*b970*/  IMAD R3, R19, -0x2, R4 ;  /* 0xfffffffe13037824 */ /* 0x000fca00078e0204 */
[----:B------:R-:W-:Y:S02]  /*b980*/  VIADDMNMX R178, R3, R181, R178, PT ;  /* 0x000000b503b27246 */ /* 0x000fe400038001b2 */
[----:B------:R-:W-:-:S07]  /*b990*/  VIMNMX R180, R180, R3, !PT ;  /* 0x00000003b4b47248 */ /* 0x000fce0007fe0100 */
.L_x_1321:
[----:B------:R-:W-:Y:S01]  /*b9a0*/  FMNMX.FTZ R3, R167, R220, !PT ;  /* 0x000000dca7037209 */ /* 0x000fe20007810000 */
[----:B------:R-:W-:Y:S01]  /*b9b0*/  UMOV UR6, UR51 ;  /* 0x0000003300067c82 */ /* 0x000fe20008000000 */
        /* <DEDUP_REMOVED lines=78> */
[----:B------:R0:W-:Y:S01]  /*bea0*/  MUFU.EX2 R161, R177 ;  /* 0x000000b100a17308 */ /* 0x0001e20000000800 */
        /* <DEDUP_REMOVED lines=9> */
[--C-:B0-----:R-:W-:Y:S01]  /*bf40*/  FFMA.FTZ R177, R170, UR6, -R0.reuse ;  /* 0x00000006aab17c23 */ /* 0x101fe20008010800 */
        /* <DEDUP_REMOVED lines=110> */
.L_x_1325:
[----:B------:R-:W0:Y:S01]  /*c630*/  S2UR UR7, SR_CgaCtaId ;  /* 0x00000000000779c3 */ /* 0x000e220000008800 */
[----:B------:R-:W-:Y:S01]  /*c640*/  R2UR UR4, R201 ;  /* 0x00000000c90472ca */ /* 0x000fe200000e0000 */
[----:B------:R-:W-:Y:S01]  /*c650*/  UIADD3 UR10, UR10, 0x30860, URZ ;  /* 0x000308600a0a7890 */ /* 0x000fe2000fffe03f */
[----:B------:R-:W-:Y:S01]  /*c660*/  F2FP.F16.F32.PACK_AB R196, R196, R161 ;  /* 0x000000a1c4c4723e */ /* 0x000fe200000000ff */
[----:B------:R-:W-:Y:S01]  /*c670*/  IMAD.MOV.U32 R21, RZ, RZ, R3 ;  /* 0x000000ffff157224 */ /* 0x000fe200078e0003 */
[----:B------:R-:W-:Y:S01]  /*c680*/  F2FP.F16.F32.PACK_AB R197, R152, R197 ;  /* 0x000000c598c5723e */ /* 0x000fe200000000ff */
[----:B------:R-:W-:Y:S01]  /*c690*/  IMAD.MOV.U32 R220, RZ, RZ, R4 ;  /* 0x000000ffffdc7224 */ /* 0x000fe200078e0004 */
[----:B------:R-:W-:Y:S02]  /*c6a0*/  F2FP.F16.F32.PACK_AB R198, R183, R198 ;  /* 0x000000c6b7c6723e */ /* 0x000fe400000000ff */
[----:B------:R-:W-:Y:S02]  /*c6b0*/  F2FP.F16.F32.PACK_AB R199, R154, R199 ;  /* 0x000000c79ac7723e */ /* 0x000fe400000000ff */
[----:B------:R-:W-:-:S02]  /*c6c0*/  F2FP.F16.F32.PACK_AB R192, R181, R192 ;  /* 0x000000c0b5c0723e */ /* 0x000fc400000000ff */
[----:B------:R-:W-:Y:S02]  /*c6d0*/  F2FP.F16.F32.PACK_AB R193, R156, R193 ;  /* 0x000000c19cc1723e */ /* 0x000fe400000000ff */
[----:B------:R-:W-:Y:S01]  /*c6e0*/  ISETP.GT.AND P1, PT, R221, UR4, PT ;  /* 0x00000004dd007c0c */ /* 0x000fe2000bf24270 */
        /* <DEDUP_REMOVED lines=16> */
.L_x_1307:
        /* <DEDUP_REMOVED lines=131> */
.L_x_1327:
[----:B------:R-:W-:Y:S01]  /*d020*/  ULEA UR5, UR38, UR40, 0x3 ;  /* 0x0000002826057291 */ /* 0x000fe2000f8e183f */
[----:B------:R-:W-:-:S05]  /*d030*/  IMAD.U32 R0, RZ, RZ, UR39 ;  /* 0x00000027ff007e24 */ /* 0x000fca000f8e00ff */
[----:B------:R-:W-:-:S04]  /*d040*/  SHF.L.U32 R0, R0, 0x1f, RZ ;  /* 0x0000001f00007819 */ /* 0x000fc800000006ff */
[----:B------:R0:W1:Y:S01]  /*d050*/  SYNCS.PHASECHK.TRANS64.TRYWAIT P1, [UR5+0x30850], R0 ;  /* 0x03085000ff0075a7 */ /* 0x0000620008020145 */
[----:B------:R-:W-:Y:S05]  /*d060*/  @!P0 BRA `(.L_x_1328) ;  /* 0x0000000000048947 */ /* 0x000fea0003800000 */
[----:B------:R-:W-:Y:S01]  /*d070*/  BPT.TRAP 0x1 ;  /* 0x000000040000795c */ /* 0x000fe20000300000 */
.L_x_1328:
[----:B-1----:R-:W-:Y:S05]  /*d080*/  @P1 BRA `(.L_x_1329) ;  /* 0x0000000000081947 */ /* 0x002fea0003800000 */
[----:B------:R-:W1:Y:S02]  /*d090*/  SYNCS.PHASECHK.TRANS64.TRYWAIT P1, [UR5+0x30850], R0 ;  /* 0x03085000ff0075a7 */ /* 0x000e640008020145 */
[----:B-1----:R-:W-:Y:S05]  /*d0a0*/  @!P1 BRA `(.L_x_1330) ;  /* 0x0000009800049947 */ /* 0x002fea0003800000 */
.L_x_1329:
[----:B------:R-:W-:Y:S01]  /*d0b0*/  UIADD3 UR40, UR40, 0x400, URZ ;  /* 0x0000040028287890 */ /* 0x000fe2000fffe03f */
[----:B------:R-:W-:Y:S01]  /*d0c0*/  WARPGROUP.ARRIVE ;  /* 0x00000000000079c5 */ /* 0x000fe20000000000 */
[----:B------:R-:W-:Y:S01]  /*d0d0*/  UMOV UR11, 0x40000040 ;  /* 0x40000040000b7882 */ /* 0x000fe20000000000 */
[----:B-1----:R-:W1:Y:S01]  /*d0e0*/  SHFL.BFLY PT, R7, R18, 0x2, 0x1f ;  /* 0x0c401f0012077f89 */ /* 0x002e6200000e0000 */
[----:B------:R-:W-:Y:S01]  /*d0f0*/  USHF.R.U32.HI UR40, URZ, 0x4, UR40 ;  /* 0x000000043f287899 */ /* 0x000fe20008011628 */
[----:B------:R-:W-:Y:S01]  /*d100*/  MOV R6, RZ ;  /* 0x000000ff00067202 */ /* 0x000fe20000000f00 */
[----:B------:R-:W-:Y:S01]  /*d110*/  IMAD.U32 R13, RZ, RZ, UR6 ;  /* 0x00000006ff0d7e24 */ /* 0x000fe2000f8e00ff */
[----:B0-----:R-:W0:Y:S01]  /*d120*/  SHFL.BFLY PT, R0, R5, 0x2, 0x1f ;  /* 0x0c401f0005007f89 */ /* 0x001e2200000e0000 */
[----:B------:R-:W-:-:S04]  /*d130*/  ULOP3.LUT UR40, UR40, 0x3fff, URZ, 0xc0, !UPT ;  /* 0x00003fff28287892 */ /* 0x000fc8000f8ec03f */
[----:B------:R-:W-:-:S04]  /*d140*/  ULOP3.LUT UR4, UR40, 0x2000000, URZ, 0xfc, !UPT ;  /* 0x0200000028047892 */ /* 0x000fc8000f8efc3f */
[----:B------:R-:W-:-:S04]  /*d150*/  ULEA UR4, UR38, UR4, 0xb ;  /* 0x0000000426047291 */ /* 0x000fc8000f8e583f */
[----:B------:R-:W-:-:S03]  /*d160*/  UIADD3 UR8, UR4, 0x80, URZ ;  /* 0x0000008004087890 */ /* 0x000fc6000fffe03f */
[----:B------:R-:W-:-:S06]  /*d170*/  UMOV UR10, UR4 ;  /* 0x00000004000a7c82 */ /* 0x000fcc0008000000 */
[----:B------:R-:W-:Y:S01]  /*d180*/  HGMMA.64x256x16.F32 R24, R196, gdesc[UR8].tnspB, R24, gsb0 ;  /* 0x43e00008c4187df0 */ /* 0x000fe20008000818 */
[----:B------:R-:W-:Y:S01]  /*d190*/  UMOV UR11, 0x40000040 ;  /* 0x40000040000b7882 */ /* 0x000fe20000000000 */
[----:B------:R-:W-:Y:S01]  /*d1a0*/  UMOV UR10, UR8 ;  /* 0x00000008000a7c82 */ /* 0x000fe20008000000 */
[----:B------:R-:W-:Y:S01]  /*d1b0*/  UIADD3 UR8, UR4, 0x100, URZ ;  /* 0x0000010004087890 */ /* 0x000fe2000fffe03f */
[----:B-1----:R-:W-:Y:S01]  /*d1c0*/  FADD.FTZ R7, R7, R18 ;  /* 0x0000001207077221 */ /* 0x002fe20000010000 */
[----:B------:R-:W-:Y:S01]  /*d1d0*/  UIADD3 UR4, UR4, 0x180, URZ ;  /* 0x0000018004047890 */ /* 0x000fe2000fffe03f */
        /* <DEDUP_REMOVED lines=39> */
.L_x_1331:
        /* <DEDUP_REMOVED lines=136> */
[-C--:B------:R-:W-:Y:S01]  /*dcd0*/  FMUL.FTZ R147, R147, R5.reuse ;  /* 0x0000000593937220 */ /* 0x080fe20000410000 */
[-C--:B------:R-:W-:Y:S01]  /*dce0*/  FMUL.FTZ R150, R150, R5.reuse ;  /* 0x0000000596967220 */ /* 0x080fe20000410000 */
[----:B------:R-:W-:Y:S01]  /*dcf0*/  FMUL.FTZ R151, R151, R5 ;  /* 0x0000000597977220 */ /* 0x000fe20000410000 */
[----:B------:R-:W-:-:S02]  /*dd00*/  USEL UR38, UR38, URZ, UP0 ;  /* 0x0000003f26267287 */ /* 0x000fc40008000000 */
[----:B------:R-:W-:-:S12]  /*dd10*/  ULOP3.LUT UR39, UR39, UR4, URZ, 0x3c, !UPT ;  /* 0x0000000427277292 */ /* 0x000fd8000f8e3c3f */
.L_x_1253:
[----:B------:R-:W0:Y:S01]  /*dd20*/  S2R R5, SR_CgaCtaId ;  /* 0x0000000000057919 */ /* 0x000e220000008800 */
[----:B------:R-:W-:Y:S01]  /*dd30*/  MOV R22, 0x400 ;  /* 0x0000040000167802 */ /* 0x000fe20000000f00 */
[----:B------:R-:W-:Y:S01]  /*dd40*/  BSSY B0, `(.L_x_1332) ;  /* 0x00002dd000007945 */ /* 0x000fe20003800000 */
[----:B------:R-:W-:Y:S02]  /*dd50*/  BAR.SYNC.DEFER_BLOCKING 0x5, 0x180 ;  /* 0x0146000000007b1d */ /* 0x000fe40000010000 */
[----:B0-----:R-:W-:-:S05]  /*dd60*/  LEA R22, R5, R22, 0x18 ;  /* 0x0000001605167211 */ /* 0x001fca00078ec0ff */
[----:B------:R-:W0:Y:S02]  /*dd70*/  LDS.128 R4, [R22+0x308d0] ;  /* 0x0308d00016047984 */ /* 0x000e240000000c00 */
[----:B0-----:R-:W-:Y:S02]  /*dd80*/  R2UR UR5, R5 ;  /* 0x00000000050572ca */ /* 0x001fe400000e0000 */
[----:B------:R-:W-:Y:S02]  /*dd90*/  R2UR UR7, R6 ;  /* 0x00000000060772ca */ /* 0x000fe400000e0000 */
[----:B------:R-:W-:Y:S01]  /*dda0*/  R2UR UR6, R7 ;  /* 0x00000000070672ca */ /* 0x000fe200000e0000 */
[----:B------:R-:W-:Y:S06]  /*ddb0*/  BAR.ARV 0x4, 0x180 ;  /* 0x0106000000007b1d */ /* 0x000fec0000002000 */
[----:B------:R-:W-:Y:S08]  /*ddc0*/  @P0 BRA `(.L_x_1333) ;  /* 0x0000001c00dc0947 */ /* 0x000ff00003800000 */
[----:B------:R-:W0:Y:S01]  /*ddd0*/  S2R R7, SR_SWINHI ;  /* 0x0000000000077919 */ /* 0x000e220000002f00 */
[----:B------:R-:W-:Y:S01]  /*dde0*/  F2FP.F16.F32.PACK_AB R24, R25, R24 ;  /* 0x000000181918723e */ /* 0x000fe200000000ff */
[----:B------:R-:W-:Y:S01]  /*ddf0*/  ULDC.64 UR8, c[0x0][0xc00] ;  /* 0x0003000000087ab9 */ /* 0x000fe20000000a00 */
[----:B------:R-:W-:Y:S01]  /*de00*/  F2FP.F16.F32.PACK_AB R25, R161, R26 ;  /* 0x0000001aa119723e */ /* 0x000fe200000000ff */
[----:B------:R-:W-:Y:S01]  /*de10*/  UISETP.NE.U32.AND UP0, UPT, UR8, URZ, UPT ;  /* 0x0000003f0800728c */ /* 0x000fe2000bf05070 */
[----:B------:R-:W-:Y:S02]  /*de20*/  F2FP.F16.F32.PACK_AB R26, R29, R28 ;  /* 0x0000001c1d1a723e */ /* 0x000fe400000000ff */
[----:B------:R-:W-:Y:S01]  /*de30*/  F2FP.F16.F32.PACK_AB R27, R8, R27 ;  /* 0x0000001b081b723e */ /* 0x000fe200000000ff */
[----:B------:R-:W-:Y:S01]  /*de40*/  UISETP.NE.AND.EX UP0, UPT, UR9, URZ, UPT, UP0 ;  /* 0x0000003f0900728c */ /* 0x000fe2000bf05300 */
[----:B------:R-:W-:Y:S02]  /*de50*/  F2FP.F16.F32.PACK_AB R32, R33, R32 ;  /* 0x000000202120723e */ /* 0x000fe400000000ff */
[----:B------:R-:W-:Y:S01]  /*de60*/  F2FP.F16.F32.PACK_AB R33, R160, R34 ;  /* 0x00000022a021723e */ /* 0x000fe200000000ff */
[----:B------:R-:W-:Y:S01]  /*de70*/  ULDC.64 UR8, c[0x0][0xc00] ;  /* 0x0003000000087ab9 */ /* 0x000fe20000000a00 */
        /* <DEDUP_REMOVED lines=10> */
[----:B------:R-:W-:Y:S02]  /*df20*/  MOV R4, R22 ;  /* 0x0000001600047202 */ /* 0x000fe40000000f00 */
[----:B0-----:R-:W-:Y:S02]  /*df30*/  MOV R5, R7 ;  /* 0x0000000700057202 */ /* 0x001fe40000000f00 */
[----:B------:R-:W-:-:S02]  /*df40*/  F2FP.F16.F32.PACK_AB R51, R155, R51 ;  /* 0x000000339b33723e */ /* 0x000fc400000000ff */
[----:B------:R-:W-:Y:S01]  /*df50*/  F2FP.F16.F32.PACK_AB R57, R154, R58 ;  /* 0x0000003a9a39723e */ /* 0x000fe200000000ff */
[----:B------:R-:W-:Y:S01]  /*df60*/  IMAD.WIDE R102, R213, 0x2, R4 ;  /* 0x00000002d5667825 */ /* 0x000fe200078e0204 */
[----:B------:R-:W-:Y:S02]  /*df70*/  F2FP.F16.F32.PACK_AB R64, R65, R64 ;  /* 0x000000404140723e */ /* 0x000fe400000000ff */
[----:B------:R-:W-:Y:S02]  /*df80*/  F2FP.F16.F32.PACK_AB R58, R61, R60 ;  /* 0x0000003c3d3a723e */ /* 0x000fe400000000ff */
[C---:B------:R-:W-:Y:S02]  /*df90*/  IADD3 R169, P1, R102.reuse, 0x20, RZ ;  /* 0x0000002066a97810 */ /* 0x040fe40007f3e0ff */
[----:B------:R-:W-:Y:S02]  /*dfa0*/  IADD3 R171, P0, R102, 0x40, RZ ;  /* 0x0000004066ab7810 */ /* 0x000fe40007f1e0ff */
[----:B------:R-:W-:-:S02]  /*dfb0*/  IADD3.X R11, RZ, R103, RZ, P1, !PT ;  /* 0x00000067ff0b7210 */ /* 0x000fc40000ffe4ff */
[C---:B------:R-:W-:Y:S01]  /*dfc0*/  IADD3 R183, P1, R102.reuse, 0x8000, RZ ;  /* 0x0000800066b77810 */ /* 0x040fe20007f3e0ff */
[--C-:B------:R-:W-:Y:S01]  /*dfd0*/  IMAD.X R13, RZ, RZ, R103.reuse, P0 ;  /* 0x000000ffff0d7224 */ /* 0x100fe200000e0667 */
[C---:B------:R-:W-:Y:S02]  /*dfe0*/  IADD3 R173, P4, R102.reuse, 0x60, RZ ;  /* 0x0000006066ad7810 */ /* 0x040fe40007f9e0ff */
[C---:B------:R-:W-:Y:S02]  /*dff0*/  IADD3 R179, P5, R102.reuse, 0x4040, RZ ;  /* 0x0000404066b37810 */ /* 0x040fe40007fbe0ff */
[C---:B------:R-:W-:Y:S01]  /*e000*/  IADD3 R175, P3, R102.reuse, 0x4000, RZ ;  /* 0x0000400066af7810 */ /* 0x040fe20007f7e0ff */
[--C-:B------:R-:W-:Y:S01]  /*e010*/  IMAD.X R15, RZ, RZ, R103.reuse, P4 ;  /* 0x000000ffff0f7224 */ /* 0x100fe200020e0667 */
[----:B------:R-:W-:Y:S01]  /*e020*/  IADD3.X R47, RZ, R103, RZ, P1, !PT ;  /* 0x00000067ff2f7210 */ /* 0x000fe20000ffe4ff */
[--C-:B------:R-:W-:Y:S01]  /*e030*/  IMAD.X R31, RZ, RZ, R103.reuse, P5 ;  /* 0x000000ffff1f7224 */ /* 0x100fe200028e0667 */
[C---:B------:R-:W-:Y:S01]  /*e040*/  LOP3.LUT R7, R102.reuse, 0x380, RZ, 0xc0, !PT ;  /* 0x0000038066077812 */ /* 0x040fe200078ec0ff */
[----:B------:R-:W-:Y:S01]  /*e050*/  IMAD.X R17, RZ, RZ, R103, P3 ;  /* 0x000000ffff117224 */ /* 0x000fe200018e0667 */
[----:B------:R-:W-:-:S02]  /*e060*/  IADD3 R167, P1, R102, 0xc060, RZ ;  /* 0x0000c06066a77810 */ /* 0x000fc40007f3e0ff */
[----:B------:R-:W-:Y:S02]  /*e070*/  LOP3.LUT R10, R169, 0x380, RZ, 0xc0, !PT ;  /* 0x00000380a90a7812 */ /* 0x000fe400078ec0ff */
[C---:B------:R-:W-:Y:S02]  /*e080*/  IADD3 R177, P6, R102.reuse, 0x4020, RZ ;  /* 0x0000402066b17810 */ /* 0x040fe40007fde0ff */
[----:B------:R-:W-:Y:S02]  /*e090*/  IADD3 R181, P2, R102, 0x4060, RZ ;  /* 0x0000406066b57810 */ /* 0x000fe40007f5e0ff */
[----:B------:R-:W-:Y:S01]  /*e0a0*/  LOP3.LUT R12, R171, 0x380, RZ, 0xc0, !PT ;  /* 0x00000380ab0c7812 */ /* 0x000fe200078ec0ff */
[--C-:B------:R-:W-:Y:S01]  /*e0b0*/  IMAD.X R21, RZ, RZ, R103.reuse, P6 ;  /* 0x000000ffff157224 */ /* 0x100fe200030e0667 */
[----:B------:R-:W-:Y:S01]  /*e0c0*/  LOP3.LUT R14, R173, 0x380, RZ, 0xc0, !PT ;  /* 0x00000380ad0e7812 */ /* 0x000fe200078ec0ff */
[----:B------:R-:W-:Y:S01]  /*e0d0*/  IMAD.X R39, RZ, RZ, R103, P2 ;  /* 0x000000ffff277224 */ /* 0x000fe200010e0667 */
[----:B------:R-:W-:-:S02]  /*e0e0*/  LOP3.LUT R16, R175, 0x380, RZ, 0xc0, !PT ;  /* 0x00000380af107812 */ /* 0x000fc400078ec0ff */
[----:B------:R-:W-:Y:S02]  /*e0f0*/  IADD3 R6, P5, R102, 0xc020, RZ ;  /* 0x0000c02066067810 */ /* 0x000fe40007fbe0ff */
[----:B------:R-:W-:Y:S02]  /*e100*/  SHF.R.U64 R7, R7, 0x3, RZ ;  /* 0x0000000307077819 */ /* 0x000fe400000012ff */
[----:B------:R-:W-:Y:S01]  /*e110*/  SHF.R.U64 R10, R10, 0x3, RZ ;  /* 0x000000030a0a7819 */ /* 0x000fe200000012ff */
[----:B------:R-:W-:Y:S01]  /*e120*/  IMAD.X R99, RZ, RZ, R103, P5 ;  /* 0x000000ffff637224 */ /* 0x000fe200028e0667 */
[----:B------:R-:W-:Y:S02]  /*e130*/  LOP3.LUT R161, R167, 0x380, RZ, 0xc0, !PT ;  /* 0x00000380a7a17812 */ /* 0x000fe400078ec0ff */
[----:B------:R-:W-:Y:S02]  /*e140*/  IADD3 R54, P0, R102, 0x8020, RZ ;  /* 0x0000802066367810 */ /* 0x000fe40007f1e0ff */
[----:B------:R-:W-:-:S02]  /*e150*/  SHF.R.U64 R12, R12, 0x3, RZ ;  /* 0x000000030c0c7819 */ /* 0x000fc400000012ff */
[----:B------:R-:W-:Y:S01]  /*e160*/  LOP3.LUT R20, R177, 0x380, RZ, 0xc0, !PT ;  /* 0x00000380b1147812 */ /* 0x000fe200078ec0ff */
[--C-:B------:R-:W-:Y:S01]  /*e170*/  IMAD.X R55, RZ, RZ, R103.reuse, P0 ;  /* 0x000000ffff377224 */ /* 0x100fe200000e0667 */
[----:B------:R-:W-:Y:S02]  /*e180*/  IADD3 R62, P4, R102, 0x8040, RZ ;  /* 0x00008040663e7810 */ /* 0x000fe40007f9e0ff */
[----:B------:R-:W-:Y:S02]  /*e190*/  SHF.R.U64 R14, R14, 0x3, RZ ;  /* 0x000000030e0e7819 */ /* 0x000fe400000012ff */
[----:B------:R-:W-:Y:S01]  /*e1a0*/  LOP3.LUT R30, R179, 0x380, RZ, 0xc0, !PT ;  /* 0x00000380b31e7812 */ /* 0x000fe200078ec0ff */
[----:B------:R-:W-:Y:S01]  /*e1b0*/  IMAD.X R63, RZ, RZ, R103, P4 ;  /* 0x000000ffff3f7224 */ /* 0x000fe200020e0667 */
[C---:B------:R-:W-:Y:S02]  /*e1c0*/  IADD3 R70, P3, R102.reuse, 0x8060, RZ ;  /* 0x0000806066467810 */ /* 0x040fe40007f7e0ff */
[----:B------:R-:W-:-:S02]  /*e1d0*/  IADD3 R94, P6, R102, 0xc000, RZ ;  /* 0x0000c000665e7810 */ /* 0x000fc40007fde0ff */
[----:B------:R-:W-:Y:S01]  /*e1e0*/  IADD3 R168, P2, R102, 0xc040, RZ ;  /* 0x0000c04066a87810 */ /* 0x000fe20007f5e0ff */
[--C-:B------:R-:W-:Y:S01]  /*e1f0*/  IMAD.X R71, RZ, RZ, R103.reuse, P3 ;  /* 0x000000ffff477224 */ /* 0x100fe200018e0667 */
[----:B------:R-:W-:Y:S01]  /*e200*/  SHF.R.U64 R16, R16, 0x3, RZ ;  /* 0x0000000310107819 */ /* 0x000fe200000012ff */
[--C-:B------:R-:W-:Y:S01]  /*e210*/  IMAD.X R95, RZ, RZ, R103.reuse, P6 ;  /* 0x000000ffff5f7224 */ /* 0x100fe200030e0667 */
[----:B------:R-:W-:Y:S02]  /*e220*/  LOP3.LUT R38, R181, 0x380, RZ, 0xc0, !PT ;  /* 0x00000380b5267812 */ /* 0x000fe400078ec0ff */
[----:B------:R-:W-:Y:S01]  /*e230*/  LOP3.LUT R102, R7, R102, RZ, 0x3c, !PT ;  /* 0x0000006607667212 */ /* 0x000fe200078e3cff */
[----:B------:R-:W-:Y:S01]  /*e240*/  IMAD.X R7, RZ, RZ, R103, P2 ;  /* 0x000000ffff077224 */ /* 0x000fe200010e0667 */
[----:B------:R-:W-:Y:S02]  /*e250*/  LOP3.LUT R10, R10, R169, RZ, 0x3c, !PT ;  /* 0x000000a90a0a7212 */ /* 0x000fe400078e3cff */
[----:B------:R-:W-:-:S02]  /*e260*/  LOP3.LUT R46, R183, 0x380, RZ, 0xc0, !PT ;  /* 0x00000380b72e7812 */ /* 0x000fc400078ec0ff */
[----:B------:R-:W-:Y:S02]  /*e270*/  LOP3.LUT R98, R6, 0x380, RZ, 0xc0, !PT ;  /* 0x0000038006627812 */ /* 0x000fe400078ec0ff */
[----:B------:R-:W-:Y:S02]  /*e280*/  SHF.R.U64 R28, R161, 0x3, RZ ;  /* 0x00000003a11c7819 */ /* 0x000fe400000012ff */
[----:B------:R-:W-:Y:S02]  /*e290*/  LOP3.LUT R12, R12, R171, RZ, 0x3c, !PT ;  /* 0x000000ab0c0c7212 */ /* 0x000fe400078e3cff */
[----:B------:R-:W-:Y:S02]  /*e2a0*/  SHF.R.U64 R20, R20, 0x3, RZ ;  /* 0x0000000314147819 */ /* 0x000fe400000012ff */
[----:B------:R-:W-:Y:S02]  /*e2b0*/  LOP3.LUT R169, R54, 0x380, RZ, 0xc0, !PT ;  /* 0x0000038036a97812 */ /* 0x000fe400078ec0ff */
[----:B------:R-:W-:-:S02]  /*e2c0*/  LOP3.LUT R14, R14, R173, RZ, 0x3c, !PT ;  /* 0x000000ad0e0e7212 */ /* 0x000fc400078e3cff */
[----:B------:R-:W-:Y:S02]  /*e2d0*/  SHF.R.U64 R30, R30, 0x3, RZ ;  /* 0x000000031e1e7819 */ /* 0x000fe400000012ff */
[----:B------:R-:W-:Y:S02]  /*e2e0*/  LOP3.LUT R171, R62, 0x380, RZ, 0xc0, !PT ;  /* 0x000003803eab7812 */ /* 0x000fe400078ec0ff */
[----:B------:R-:W-:Y:S02]  /*e2f0*/  LOP3.LUT R16, R16, R175, RZ, 0x3c, !PT ;  /* 0x000000af10107212 */ /* 0x000fe400078e3cff */
[----:B------:R-:W-:Y:S02]  /*e300*/  SHF.R.U64 R38, R38, 0x3, RZ ;  /* 0x0000000326267819 */ /* 0x000fe400000012ff */
[----:B------:R-:W-:Y:S02]  /*e310*/  LOP3.LUT R173, R70, 0x380, RZ, 0xc0, !PT ;  /* 0x0000038046ad7812 */ /* 0x000fe400078ec0ff */
[----:B------:R-:W-:-:S02]  /*e320*/  SHF.R.U64 R46, R46, 0x3, RZ ;  /* 0x000000032e2e7819 */ /* 0x000fc400000012ff */
[----:B------:R-:W-:Y:S02]  /*e330*/  LOP3.LUT R175, R94, 0x380, RZ, 0xc0, !PT ;  /* 0x000003805eaf7812 */ /* 0x000fe400078ec0ff */
[----:B------:R-:W-:Y:S01]  /*e340*/  MOV R102, R102 ;  /* 0x0000006600667202 */ /* 0x000fe20000000f00 */
[----:B------:R-:W-:Y:S01]  /*e350*/  BAR.SYNC.DEFER_BLOCKING 0x1, 0x100 ;  /* 0x0044000000007b1d */ /* 0x000fe20000010000 */
[----:B------:R-:W-:Y:S02]  /*e360*/  SHF.R.U64 R29, R98, 0x3, RZ ;  /* 0x00000003621d7819 */ /* 0x000fe400000012ff */
[----:B------:R-:W-:Y:S02]  /*e370*/  LOP3.LUT R8, R28, R167, RZ, 0x3c, !PT ;  /* 0x000000a71c087212 */ /* 0x000fe400078e3cff */
[----:B------:R-:W-:Y:S02]  /*e380*/  IADD3.X R9, RZ, R103, RZ, P1, !PT ;  /* 0x00000067ff097210 */ /* 0x000fe40000ffe4ff */
[----:B------:R-:W-:-:S02]  /*e390*/  LOP3.LUT R20, R20, R177, RZ, 0x3c, !PT ;  /* 0x000000b114147212 */ /* 0x000fc400078e3cff */
[----:B------:R-:W-:Y:S02]  /*e3a0*/  SHF.R.U64 R169, R169, 0x3, RZ ;  /* 0x00000003a9a97819 */ /* 0x000fe400000012ff */
[----:B------:R-:W-:Y:S02]  /*e3b0*/  MOV R28, R10 ;  /* 0x0000000a001c7202 */ /* 0x000fe40000000f00 */
[----:B------:R-:W-:Y:S02]  /*e3c0*/  LOP3.LUT R30, R30, R179, RZ, 0x3c, !PT ;  /* 0x000000b31e1e7212 */ /* 0x000fe400078e3cff */
[----:B------:R-:W-:Y:S02]  /*e3d0*/  SHF.R.U64 R171, R171, 0x3, RZ ;  /* 0x00000003abab7819 */ /* 0x000fe400000012ff */
[----:B------:R-:W-:Y:S02]  /*e3e0*/  LOP3.LUT R103, R168, 0x380, RZ, 0xc0, !PT ;  /* 0x00000380a8677812 */ /* 0x000fe400078ec0ff */
[----:B------:R-:W-:-:S02]  /*e3f0*/  MOV R12, R12 ;  /* 0x0000000c000c7202 */ /* 0x000fc40000000f00 */
[----:B------:R-:W-:Y:S02]  /*e400*/  LOP3.LUT R38, R38, R181, RZ, 0x3c, !PT ;  /* 0x000000b526267212 */ /* 0x000fe400078e3cff */
[----:B------:R-:W-:Y:S01]  /*e410*/  SHF.R.U64 R173, R173, 0x3, RZ ;  /* 0x00000003adad7819 */ /* 0x000fe200000012ff */
[----:B------:R-:W-:Y:S01]  /*e420*/  STSM.16.M88.4 [R102], R24 ;  /* 0x0000001866007844 */ /* 0x000fe20000000200 */
[----:B------:R-:W-:Y:S02]  /*e430*/  MOV R14, R14 ;  /* 0x0000000e000e7202 */ /* 0x000fe40000000f00 */
[----:B------:R-:W-:Y:S01]  /*e440*/  LOP3.LUT R46, R46, R183, RZ, 0x3c, !PT ;  /* 0x000000b72e2e7212 */ /* 0x000fe200078e3cff */
[----:B------:R-:W-:Y:S01]  /*e450*/  STSM.16.M88.4 [R28], R32 ;  /* 0x000000201c007844 */ /* 0x000fe20000000200 */
[----:B------:R-:W-:Y:S02]  /*e460*/  SHF.R.U64 R175, R175, 0x3, RZ ;  /* 0x00000003afaf7819 */ /* 0x000fe400000012ff */
[----:B------:R-:W-:Y:S01]  /*e470*/  LOP3.LUT R98, R29, R6, RZ, 0x3c, !PT ;  /* 0x000000061d627212 */ /* 0x000fe200078e3cff */
[----:B------:R0:W-:Y:S01]  /*e480*/  STSM.16.M88.4 [R12], R40 ;  /* 0x000000280c007844 */ /* 0x0001e20000000200 */
[----:B------:R-:W-:-:S02]  /*e490*/  MOV R16, R16 ;  /* 0x0000001000107202 */ /* 0x000fc40000000f00 */
[----:B------:R-:W-:Y:S01]  /*e4a0*/  F2FP.F16.F32.PACK_AB R59, R153, R59 ;  /* 0x0000003b993b723e */ /* 0x000fe200000000ff */
[----:B------:R-:W-:Y:S01]  /*e4b0*/  STSM.16.M88.4 [R14], R48 ;  /* 0x000000300e007844 */ /* 0x000fe20000000200 */
[----:B------:R-:W-:Y:S02]  /*e4c0*/  F2FP.F16.F32.PACK_AB R65, R152, R66 ;  /* 0x000000429841723e */ /* 0x000fe400000000ff */
[----:B------:R-:W-:Y:S01]  /*e4d0*/  F2FP.F16.F32.PACK_AB R72, R73, R72 ;  /* 0x000000484948723e */ /* 0x000fe200000000ff */
[----:B------:R-:W-:Y:S01]  /*e4e0*/  STSM.16.M88.4 [R16], R56 ;  /* 0x0000003810007844 */ /* 0x000fe20000000200 */
[----:B------:R-:W-:Y:S02]  /*e4f0*/  LOP3.LUT R54, R169, R54, RZ, 0x3c, !PT ;  /* 0x00000036a9367212 */ /* 0x000fe400078e3cff */
[----:B------:R-:W-:Y:S02]  /*e500*/  MOV R20, R20 ;  /* 0x0000001400147202 */ /* 0x000fe40000000f00 */
[----:B------:R-:W-:-:S02]  /*e510*/  F2FP.F16.F32.PACK_AB R66, R69, R68 ;  /* 0x000000444542723e */ /* 0x000fc400000000ff */
[----:B------:R-:W-:Y:S02]  /*e520*/  F2FP.F16.F32.PACK_AB R67, R18, R67 ;  /* 0x000000431243723e */ /* 0x000fe400000000ff */
[----:B------:R-:W-:Y:S02]  /*e530*/  F2FP.F16.F32.PACK_AB R73, R3, R74 ;  /* 0x0000004a0349723e */ /* 0x000fe400000000ff */
[----:B------:R-:W-:Y:S01]  /*e540*/  F2FP.F16.F32.PACK_AB R80, R81, R80 ;  /* 0x000000505150723e */ /* 0x000fe200000000ff */
[----:B------:R-:W-:Y:S01]  /*e550*/  STSM.16.M88.4 [R20], R64 ;  /* 0x0000004014007844 */ /* 0x000fe20000000200 */
[----:B------:R-:W-:Y:S02]  /*e560*/  LOP3.LUT R62, R171, R62, RZ, 0x3c, !PT ;  /* 0x0000003eab3e7212 */ /* 0x000fe400078e3cff */
        /* <DEDUP_REMOVED lines=9> */
[----:B------:R-:W-:Y:S01]  /*e600*/  R2UR UR4, R208 ;  /* 0x00000000d00472ca */ /* 0x000fe200000e0000 */
[----:B------:R-:W-:Y:S01]  /*e610*/  ULDC UR10, c[0x0][0xa88] ;  /* 0x0002a200000a7ab9 */ /* 0x000fe20000000800 */
[----:B------:R-:W-:Y:S01]  /*e620*/  SHF.R.U64 R103, R103, 0x3, RZ ;  /* 0x0000000367677819 */ /* 0x000fe200000012ff */
[----:B------:R-:W1:Y:S01]  /*e630*/  LDC R18, c[0x0][0xbe8] ;  /* 0x0002fa00ff127b82 */ /* 0x000e620000000800 */
[----:B------:R-:W-:Y:S02]  /*e640*/  MOV R30, R30 ;  /* 0x0000001e001e7202 */ /* 0x000fe40000000f00 */
[----:B------:R-:W-:Y:S02]  /*e650*/  F2FP.F16.F32.PACK_AB R74, R77, R76 ;  /* 0x0000004c4d4a723e */ /* 0x000fe400000000ff */
[----:B------:R-:W-:-:S02]  /*e660*/  F2FP.F16.F32.PACK_AB R81, R83, R82 ;  /* 0x000000525351723e */ /* 0x000fc400000000ff */
[----:B------:R-:W-:Y:S01]  /*e670*/  LOP3.LUT R70, R173, R70, RZ, 0x3c, !PT ;  /* 0x00000046ad467212 */ /* 0x000fe200078e3cff */
[----:B------:R-:W-:Y:S01]  /*e680*/  STSM.16.M88.4 [R30], R72 ;  /* 0x000000481e007844 */ /* 0x000fe20000000200 */
[----:B------:R-:W-:Y:S01]  /*e690*/  MOV R38, R38 ;  /* 0x0000002600267202 */ /* 0x000fe20000000f00 */
[----:B------:R-:W-:Y:S01]  /*e6a0*/  UIMAD.WIDE UR8, UR4, 0x4, UR8 ;  /* 0x00000004040878a5 */ /* 0x000fe2000f8e0208 */
[----:B------:R-:W-:Y:S02]  /*e6b0*/  F2FP.F16.F32.PACK_AB R82, R85, R84 ;  /* 0x000000545552723e */ /* 0x000fe400000000ff */
[----:B------:R-:W-:Y:S02]  /*e6c0*/  F2FP.F16.F32.PACK_AB R83, R87, R86 ;  /* 0x000000565753723e */ /* 0x000fe400000000ff */
[----:B------:R-:W-:Y:S02]  /*e6d0*/  LOP3.LUT R94, R175, R94, RZ, 0x3c, !PT ;  /* 0x0000005eaf5e7212 */ /* 0x000fe400078e3cff */
[----:B------:R-:W-:Y:S01]  /*e6e0*/  MOV R46, R46 ;  /* 0x0000002e002e7202 */ /* 0x000fe20000000f00 */
[----:B------:R-:W-:Y:S01]  /*e6f0*/  STSM.16.M88.4 [R38], R80 ;  /* 0x0000005026007844 */ /* 0x000fe20000000200 */
[----:B------:R-:W-:-:S02]  /*e700*/  MOV R11, R98 ;  /* 0x00000062000b7202 */ /* 0x000fc40000000f00 */
[----:B------:R-:W-:Y:S02]  /*e710*/  F2FP.F16.F32.PACK_AB R76, R89, R88 ;  /* 0x00000058594c723e */ /* 0x000fe400000000ff */
[----:B------:R-:W-:Y:S02]  /*e720*/  F2FP.F16.F32.PACK_AB R77, R91, R90 ;  /* 0x0000005a5b4d723e */ /* 0x000fe400000000ff */
[----:B------:R-:W-:Y:S02]  /*e730*/  F2FP.F16.F32.PACK_AB R78, R93, R92 ;  /* 0x0000005c5d4e723e */ /* 0x000fe400000000ff */
[----:B------:R-:W-:Y:S02]  /*e740*/  MOV R54, R54 ;  /* 0x0000003600367202 */ /* 0x000fe40000000f00 */
[----:B------:R-:W-:Y:S01]  /*e750*/  F2FP.F16.F32.PACK_AB R97, R164, R163 ;  /* 0x000000a3a461723e */ /* 0x000fe200000000ff */
[----:B------:R-:W-:Y:S01]  /*e760*/  STSM.16.M88.4 [R46], R76 ;  /* 0x0000004c2e007844 */ /* 0x000fe20000000200 */
[----:B------:R-:W-:-:S02]  /*e770*/  F2FP.F16.F32.PACK_AB R98, R101, R100 ;  /* 0x000000646562723e */ /* 0x000fc400000000ff */
[----:B------:R-:W-:Y:S02]  /*e780*/  F2FP.F16.F32.PACK_AB R99, R166, R165 ;  /* 0x000000a5a663723e */ /* 0x000fe400000000ff */
[----:B------:R-:W-:Y:S02]  /*e790*/  F2FP.F16.F32.PACK_AB R105, R107, R106 ;  /* 0x0000006a6b69723e */ /* 0x000fe400000000ff */
[----:B------:R-:W-:Y:S01]  /*e7a0*/  LOP3.LUT R6, R103, R168, RZ, 0x3c, !PT ;  /* 0x000000a867067212 */ /* 0x000fe200078e3cff */
[----:B------:R-:W-:Y:S01]  /*e7b0*/  STSM.16.M88.4 [R54], R96 ;  /* 0x0000006036007844 */ /* 0x000fe20000000200 */
[----:B------:R-:W-:Y:S02]  /*e7c0*/  MOV R62, R62 ;  /* 0x0000003e003e7202 */ /* 0x000fe40000000f00 */
[----:B------:R-:W-:Y:S02]  /*e7d0*/  F2FP.F16.F32.PACK_AB R106, R109, R108 ;  /* 0x0000006c6d6a723e */ /* 0x000fe400000000ff */
[----:B------:R-:W-:-:S02]  /*e7e0*/  F2FP.F16.F32.PACK_AB R107, R111, R110 ;  /* 0x0000006e6f6b723e */ /* 0x000fc400000000ff */
[----:B------:R-:W-:Y:S02]  /*e7f0*/  F2FP.F16.F32.PACK_AB R113, R115, R114 ;  /* 0x000000727371723e */ /* 0x000fe400000000ff */
[----:B------:R-:W-:Y:S01]  /*e800*/  MOV R70, R70 ;  /* 0x0000004600467202 */ /* 0x000fe20000000f00 */
[----:B------:R-:W-:Y:S01]  /*e810*/  STSM.16.M88.4 [R62], R104 ;  /* 0x000000683e007844 */ /* 0x000fe20000000200 */
[----:B------:R-:W-:Y:S02]  /*e820*/  F2FP.F16.F32.PACK_AB R114, R117, R116 ;  /* 0x000000747572723e */ /* 0x000fe400000000ff */
[----:B------:R-:W-:Y:S02]  /*e830*/  F2FP.F16.F32.PACK_AB R115, R119, R118 ;  /* 0x000000767773723e */ /* 0x000fe400000000ff */
[----:B------:R-:W-:Y:S02]  /*e840*/  F2FP.F16.F32.PACK_AB R121, R123, R122 ;  /* 0x0000007a7b79723e */ /* 0x000fe400000000ff */
[----:B------:R-:W-:Y:S01]  /*e850*/  MOV R94, R94 ;  /* 0x0000005e005e7202 */ /* 0x000fe20000000f00 */
[----:B------:R-:W-:Y:S01]  /*e860*/  STSM.16.M88.4 [R70], R112 ;  /* 0x0000007046007844 */ /* 0x000fe20000000200 */
[----:B------:R-:W-:-:S02]  /*e870*/  F2FP.F16.F32.PACK_AB R122, R125, R124 ;  /* 0x0000007c7d7a723e */ /* 0x000fc400000000ff */
[----:B------:R-:W-:Y:S02]  /*e880*/  F2FP.F16.F32.PACK_AB R123, R127, R126 ;  /* 0x0000007e7f7b723e */ /* 0x000fe400000000ff */
[----:B------:R-:W-:Y:S02]  /*e890*/  F2FP.F16.F32.PACK_AB R129, R131, R130 ;  /* 0x000000828381723e */ /* 0x000fe400000000ff */
[----:B------:R-:W-:Y:S01]  /*e8a0*/  F2FP.F16.F32.PACK_AB R130, R133, R132 ;  /* 0x000000848582723e */ /* 0x000fe200000000ff */
[----:B------:R-:W-:Y:S01]  /*e8b0*/  STSM.16.M88.4 [R94], R120 ;  /* 0x000000785e007844 */ /* 0x000fe20000000200 */
[----:B------:R-:W-:Y:S02]  /*e8c0*/  F2FP.F16.F32.PACK_AB R131, R135, R134 ;  /* 0x000000868783723e */ /* 0x000fe400000000ff */
[----:B------:R-:W-:Y:S02]  /*e8d0*/  F2FP.F16.F32.PACK_AB R137, R139, R138 ;  /* 0x0000008a8b89723e */ /* 0x000fe400000000ff */
[----:B------:R-:W-:Y:S01]  /*e8e0*/  MOV R10, R6 ;  /* 0x00000006000a7202 */ /* 0x000fe20000000f00 */
[----:B------:R-:W-:Y:S01]  /*e8f0*/  STSM.16.M88.4 [R11], R128 ;  /* 0x000000800b007844 */ /* 0x000fe20000000200 */
        /* <DEDUP_REMOVED lines=13> */
[----:B------:R-:W4:Y:S01]  /*e9d0*/  @P0 LDG.E R3, desc[UR36][R6.64] ;  /* 0x0000002406030981 */ /* 0x000f22000c1e1900 */
[----:B------:R-:W-:Y:S01]  /*e9e0*/  UISETP.NE.U32.AND UP1, UPT, UR8, URZ, UPT ;  /* 0x0000003f0800728c */ /* 0x000fe2000bf25070 */
[----:B-1----:R-:W-:-:S03]  /*e9f0*/  ISETP.NE.AND P1, PT, R18, 0x1, PT ;  /* 0x000000011200780c */ /* 0x002fc60003f25270 */
[----:B------:R-:W-:-:S06]  /*ea00*/  UISETP.NE.AND.EX UP1, UPT, UR9, URZ, UPT, UP1 ;  /* 0x0000003f0900728c */ /* 0x000fcc000bf25310 */
[----:B------:R-:W-:-:S04]  /*ea10*/  PLOP3.LUT P2, PT, PT, PT, UP1, 0x80, 0x0 ;  /* 0x000000000000781c */ /* 0x000fc80003f4f018 */
[----:B------:R-:W1:Y:S01]  /*ea20*/  @P1 LDC R9, c[0x0][0xbec] ;  /* 0x0002fb00ff091b82 */ /* 0x000e620000000800 */
[----:B------:R-:W-:Y:S02]  /*ea30*/  @UP1 ULDC.64 UR8, c[0x0][0xc08] ;  /* 0x0003020000081ab9 */ /* 0x000fe40000000a00 */
[----:B------:R-:W-:-:S03]  /*ea40*/  @UP1 UIMAD.WIDE UR8, UR4, 0x4, UR8 ;  /* 0x00000004040818a5 */ /* 0x000fc6000f8e0208 */
[----:B------:R-:W-:Y:S02]  /*ea50*/  UMOV UR4, URZ ;  /* 0x0000003f00047c82 */ /* 0x000fe40008000000 */
[----:B0-----:R-:W0:Y:S01]  /*ea60*/  @P1 LDC R12, c[0x0][0xbf0] ;  /* 0x0002fc00ff0c1b82 */ /* 0x001e220000000800 */
[----:B--2---:R-:W-:Y:S02]  /*ea70*/  IMAD.U32 R10, RZ, RZ, UR8 ;  /* 0x00000008ff0a7e24 */ /* 0x004fe4000f8e00ff */
[----:B------:R-:W-:Y:S01]  /*ea80*/  IMAD.U32 R11, RZ, RZ, UR9 ;  /* 0x00000009ff0b7e24 */ /* 0x000fe2000f8e00ff */
[----:B----4-:R-:W-:Y:S01]  /*ea90*/  @P0 R2UR UR4, R3 ;  /* 0x00000000030402ca */ /* 0x010fe200000e0000 */
[----:B------:R-:W-:-:S06]  /*eaa0*/  IMAD.U32 R3, RZ, RZ, UR10 ;  /* 0x0000000aff037e24 */ /* 0x000fcc000f8e00ff */
[----:B------:R3:W5:Y:S01]  /*eab0*/  @P2 LDG.E R3, desc[UR36][R10.64] ;  /* 0x000000240a032981 */ /* 0x000762000c1e1900 */
[----:B01----:R-:W-:Y:S07]  /*eac0*/  @P2 BRA `(.L_x_1334) ;  /* 0x0000000000102947 */ /* 0x003fee0003800000 */
[----:B------:R-:W-:Y:S05]  /*ead0*/  @!P0 BRA `(.L_x_1334) ;  /* 0x00000000000c8947 */ /* 0x000fea0003800000 */
[----:B---3--:R-:W2:Y:S04]  /*eae0*/  LDG.E R8, desc[UR36][R6.64] ;  /* 0x0000002406087981 */ /* 0x008ea8000c1e1900 */
[----:B-----5:R-:W2:Y:S02]  /*eaf0*/  LDG.E R3, desc[UR36][R6.64+0x4] ;  /* 0x0000042406037981 */ /* 0x020ea4000c1e1900 */
[----:B--2---:R-:W-:-:S07]  /*eb00*/  IMAD.IADD R3, R3, 0x1, -R8 ;  /* 0x0000000103037824 */ /* 0x004fce00078e0a08 */
.L_x_1334:
[----:B------:R-:W-:Y:S01]  /*eb10*/  R2UR UR19, R206 ;  /* 0x00000000ce1372ca */ /* 0x000fe200000e0000 */
[----:B------:R-:W-:Y:S01]  /*eb20*/  USHF.R.S32.HI UR9, URZ, 0x1f, UR4 ;  /* 0x0000001f3f097899 */ /* 0x000fe20008011404 */
[----:B------:R-:W-:Y:S01]  /*eb30*/  R2UR UR13, R208 ;  /* 0x00000000d00d72ca */ /* 0x000fe200000e0000 */
[----:B------:R-:W-:Y:S01]  /*eb40*/  ULDC.64 UR14, c[0x0][0xb90] ;  /* 0x0002e400000e7ab9 */ /* 0x000fe20000000a00 */
[----:B---3--:R-:W-:Y:S01]  /*eb50*/  IADD3 R8, R200, UR61, RZ ;  /* 0x0000003dc8087c10 */ /* 0x008fe2000fffe0ff */
[----:B------:R-:W-:Y:S01]  /*eb60*/  UMOV UR8, UR4 ;  /* 0x0000000400087c82 */ /* 0x000fe20008000000 */
[----:B------:R-:W-:Y:S01]  /*eb70*/  IADD3 R26, R212, UR61, RZ ;  /* 0x0000003dd41a7c10 */ /* 0x000fe2000fffe0ff */
[----:B-----5:R-:W-:Y:S02]  /*eb80*/  IMAD R79, R3, R18, RZ ;  /* 0x00000012034f7224 */ /* 0x020fe400078e02ff */
[----:B------:R-:W-:-:S04]  /*eb90*/  @P1 IMAD.HI.U32 R7, R8, R9, RZ ;  /* 0x0000000908071227 */ /* 0x000fc800078e00ff */
[----:B------:R-:W-:Y:S01]  /*eba0*/  USHF.R.S32.HI UR16, URZ, 0x1f, UR19 ;  /* 0x0000001f3f107899 */ /* 0x000fe20008011413 */
[----:B------:R-:W-:Y:S01]  /*ebb0*/  IMAD.MOV.U32 R6, RZ, RZ, R8 ;  /* 0x000000ffff067224 */ /* 0x000fe200078e0008 */
[----:B------:R-:W-:Y:S01]  /*ebc0*/  UIMAD.WIDE.U32 UR10, UR19, UR14, UR8 ;  /* 0x0000000e130a72a5 */ /* 0x000fe2000f8e0008 */
[----:B------:R-:W-:Y:S01]  /*ebd0*/  @P1 SHF.R.U32.HI R6, RZ, R12, R7 ;  /* 0x0000000cff061219 */ /* 0x000fe20000011607 */
[----:B------:R-:W-:Y:S01]  /*ebe0*/  USHF.R.S32.HI UR8, URZ, 0x1f, UR13 ;  /* 0x0000001f3f087899 */ /* 0x000fe2000801140d */
[----:B------:R-:W-:Y:S01]  /*ebf0*/  IMAD R7, R207, 0x40, R23 ;  /* 0x00000040cf077824 */ /* 0x000fe200078e0217 */
[----:B------:R-:W-:Y:S02]  /*ec00*/  UIMAD UR12, UR16, UR14, URZ ;  /* 0x0000000e100c72a4 */ /* 0x000fe4000f8e023f */
[----:B------:R-:W-:Y:S01]  /*ec10*/  USEL UR18, UR8, URZ, !UP0 ;  /* 0x0000003f08127287 */ /* 0x000fe2000c000000 */
[----:B------:R-:W-:Y:S01]  /*ec20*/  IMAD.MOV R9, RZ, RZ, -R6 ;  /* 0x000000ffff097224 */ /* 0x000fe200078e0a06 */
[----:B------:R-:W-:Y:S01]  /*ec30*/  UIMAD UR12, UR19, UR15, UR12 ;  /* 0x0000000f130c72a4 */ /* 0x000fe2000f8e020c */
[----:B------:R-:W-:Y:S01]  /*ec40*/  IMAD.WIDE R4, R7, 0x2, R4 ;  /* 0x0000000207047825 */ /* 0x000fe200078e0204 */
[----:B------:R-:W-:Y:S01]  /*ec50*/  USEL UR17, UR13, URZ, !UP0 ;  /* 0x0000003f0d117287 */ /* 0x000fe2000c000000 */
[----:B------:R-:W-:Y:S01]  /*ec60*/  SHF.R.S32.HI R7, RZ, 0x1f, R6 ;  /* 0x0000001fff077819 */ /* 0x000fe20000011406 */
[----:B------:R-:W-:Y:S01]  /*ec70*/  ULDC.64 UR14, c[0x0][0xb98] ;  /* 0x0002e600000e7ab9 */ /* 0x000fe20000000a00 */
[----:B------:R-:W-:Y:S01]  /*ec80*/  UIADD3 UR11, UR11, UR12, URZ ;  /* 0x0000000c0b0b7290 */ /* 0x000fe2000fffe03f */
[----:B------:R-:W-:Y:S01]  /*ec90*/  IMAD R9, R18, R9, R8 ;  /* 0x0000000912097224 */ /* 0x000fe200078e0208 */
[----:B------:R-:W-:Y:S01]  /*eca0*/  UIMAD UR8, UR18, UR14, URZ ;  /* 0x0000000e120872a4 */ /* 0x000fe2000f8e023f */
[C---:B------:R-:W-:Y:S01]  /*ecb0*/  IADD3 R11, P5, R4.reuse, 0x1000, RZ ;  /* 0x00001000040b7810 */ /* 0x040fe20007fbe0ff */
[----:B------:R-:W-:Y:S01]  /*ecc0*/  UIMAD.WIDE.U32 UR10, UR17, UR14, UR10 ;  /* 0x0000000e110a72a5 */ /* 0x000fe2000f8e000a */
[C---:B------:R-:W-:Y:S01]  /*ecd0*/  IADD3 R53, P3, R4.reuse, 0x4000, RZ ;  /* 0x0000400004357810 */ /* 0x040fe20007f7e0ff */
[----:B------:R-:W-:Y:S01]  /*ece0*/  UIMAD UR8, UR17, UR15, UR8 ;  /* 0x0000000f110872a4 */ /* 0x000fe2000f8e0208 */
[----:B------:R-:W-:Y:S01]  /*ecf0*/  SHF.R.S32.HI R8, RZ, 0x1f, R9 ;  /* 0x0000001fff087819 */ /* 0x000fe20000011409 */
[----:B------:R-:W-:Y:S01]  /*ed00*/  ULDC.64 UR12, c[0x0][0xaa0] ;  /* 0x0002a800000c7ab9 */ /* 0x000fe20000000a00 */
[----:B------:R-:W-:-:S02]  /*ed10*/  IADD3 R29, P2, R4, 0x5000, RZ ;  /* 0x00005000041d7810 */ /* 0x000fc40007f5e0ff */
[----:B------:R-:W-:Y:S01]  /*ed20*/  IADD3 R6, P0, R6, UR10, RZ ;  /* 0x0000000a06067c10 */ /* 0x000fe2000ff1e0ff */
[----:B------:R-:W-:Y:S01]  /*ed30*/  IMAD.U32 R10, RZ, RZ, UR8 ;  /* 0x00000008ff0a7e24 */ /* 0x000fe2000f8e00ff */
[----:B------:R-:W-:Y:S02]  /*ed40*/  LOP3.LUT R52, R53, 0x380, RZ, 0xc0, !PT ;  /* 0x0000038035347812 */ /* 0x000fe400078ec0ff */
[----:B------:R-:W-:Y:S02]  /*ed50*/  LOP3.LUT R28, R29, 0x380, RZ, 0xc0, !PT ;  /* 0x000003801d1c7812 */ /* 0x000fe400078ec0ff */
[----:B------:R-:W-:Y:S01]  /*ed60*/  IADD3.X R7, R7, UR11, R10, P0, !PT ;  /* 0x0000000b07077c10 */ /* 0x000fe200087fe40a */
[----:B------:R-:W-:Y:S01]  /*ed70*/  ULDC.64 UR10, c[0x0][0xb88] ;  /* 0x0002e200000a7ab9 */ /* 0x000fe20000000a00 */
[----:B------:R-:W-:Y:S01]  /*ed80*/  SHF.R.U64 R52, R52, 0x3, RZ ;  /* 0x0000000334347819 */ /* 0x000fe200000012ff */
[----:B------:R-:W-:Y:S01]  /*ed90*/  IMAD R10, R8, UR10, RZ ;  /* 0x0000000a080a7c24 */ /* 0x000fe2000f8e02ff */
[----:B------:R-:W-:Y:S01]  /*eda0*/  LOP3.LUT R8, R11, 0x380, RZ, 0xc0, !PT ;  /* 0x000003800b087812 */ /* 0x000fe200078ec0ff */
[----:B------:R-:W-:Y:S01]  /*edb0*/  IMAD.WIDE.U32 R6, R9, UR10, R6 ;  /* 0x0000000a09067c25 */ /* 0x000fe2000f8e0006 */
[----:B------:R-:W-:-:S02]  /*edc0*/  SHF.R.U64 R28, R28, 0x3, RZ ;  /* 0x000000031c1c7819 */ /* 0x000fc400000012ff */
[----:B------:R-:W-:Y:S01]  /*edd0*/  SHF.R.U64 R8, R8, 0x3, RZ ;  /* 0x0000000308087819 */ /* 0x000fe200000012ff */
[----:B------:R-:W-:Y:S01]  /*ede0*/  IMAD R15, R9, UR11, R10 ;  /* 0x0000000b090f7c24 */ /* 0x000fe2000f8e020a */
[----:B------:R-:W-:Y:S01]  /*edf0*/  ULDC.64 UR10, c[0x0][0xb50] ;  /* 0x0002d400000a7ab9 */ /* 0x000fe20000000a00 */
[----:B------:R-:W-:Y:S01]  /*ee00*/  LOP3.LUT R52, R52, R53, RZ, 0x3c, !PT ;  /* 0x0000003534347212 */ /* 0x000fe200078e3cff */
[----:B------:R-:W-:Y:S01]  /*ee10*/  IMAD.X R53, RZ, RZ, R5, P3 ;  /* 0x000000ffff357224 */ /* 0x000fe200018e0605 */
[----:B------:R-:W-:Y:S01]  /*ee20*/  LEA R14, P0, R6, UR10, 0x2 ;  /* 0x0000000a060e7c11 */ /* 0x000fe2000f8010ff */
[----:B------:R-:W-:Y:S01]  /*ee30*/  IMAD.IADD R7, R7, 0x1, R15 ;  /* 0x0000000107077824 */ /* 0x000fe200078e020f */
[----:B------:R-:W-:Y:S01]  /*ee40*/  LOP3.LUT R8, R8, R11, RZ, 0x3c, !PT ;  /* 0x0000000b08087212 */ /* 0x000fe200078e3cff */
[----:B------:R-:W-:Y:S01]  /*ee50*/  IMAD.X R9, RZ, RZ, R5, P5 ;  /* 0x000000ffff097224 */ /* 0x000fe200028e0605 */
[----:B------:R-:W-:Y:S01]  /*ee60*/  IADD3 R41, P3, R4, 0xa000, RZ ;  /* 0x0000a00004297810 */ /* 0x000fe20007f7e0ff */
[----:B------:R-:W-:Y:S01]  /*ee70*/  SHFL.IDX PT, R16, R14, RZ, 0x1c1f ;  /* 0x001c1fff0e107589 */ /* 0x000fe200000e0000 */
[----:B------:R-:W-:Y:S01]  /*ee80*/  LEA.HI.X R11, R6, UR11, R7, 0x2, P0 ;  /* 0x0000000b060b7c11 */ /* 0x000fe200080f1407 */
[----:B------:R-:W-:Y:S01]  /*ee90*/  VIADD R6, R26, 0x8 ;  /* 0x000000081a067836 */ /* 0x000fe20000000000 */
[----:B------:R-:W-:Y:S01]  /*eea0*/  IADD3 R25, P0, R4, 0x3000, RZ ;  /* 0x0000300004197810 */ /* 0x000fe20007f1e0ff */
[----:B------:R-:W-:Y:S01]  /*eeb0*/  SHFL.IDX PT, R20, R14, 0x1, 0x1c1f ;  /* 0x003c1f000e147f89 */ /* 0x000fe200000e0000 */
[----:B------:R-:W-:Y:S01]  /*eec0*/  LOP3.LUT R28, R28, R29, RZ, 0x3c, !PT ;  /* 0x0000001d1c1c7212 */ /* 0x000fe200078e3cff */
[----:B------:R-:W-:Y:S01]  /*eed0*/  IMAD.X R29, RZ, RZ, R5, P2 ;  /* 0x000000ffff1d7224 */ /* 0x000fe200010e0605 */
[----:B------:R-:W-:Y:S01]  /*eee0*/  LOP3.LUT R24, R25, 0x380, RZ, 0xc0, !PT ;  /* 0x0000038019187812 */ /* 0x000fe200078ec0ff */
[----:B------:R-:W0:Y:S01]  /*eef0*/  SHFL.IDX PT, R17, R11, RZ, 0x1c1f ;  /* 0x001c1fff0b117589 */ /* 0x000e2200000e0000 */
[----:B------:R-:W-:-:S02]  /*ef00*/  LOP3.LUT R40, R41, 0x380, RZ, 0xc0, !PT ;  /* 0x0000038029287812 */ /* 0x000fc400078ec0ff */
[----:B------:R-:W-:Y:S01]  /*ef10*/  SHF.R.U64 R24, R24, 0x3, RZ ;  /* 0x0000000318187819 */ /* 0x000fe200000012ff */
[----:B------:R-:W1:Y:S01]  /*ef20*/  SHFL.IDX PT, R21, R11, 0x1, 0x1c1f ;  /* 0x003c1f000b157f89 */ /* 0x000e6200000e0000 */
[----:B------:R-:W-:Y:S02]  /*ef30*/  IADD3 R45, P2, R4, 0xb000, RZ ;  /* 0x0000b000042d7810 */ /* 0x000fe40007f5e0ff */
[----:B------:R-:W-:Y:S01]  /*ef40*/  LOP3.LUT R24, R24, R25, RZ, 0x3c, !PT ;  /* 0x0000001918187212 */ /* 0x000fe200078e3cff */
[----:B------:R-:W-:Y:S01]  /*ef50*/  IMAD.X R25, RZ, RZ, R5, P0 ;  /* 0x000000ffff197224 */ /* 0x000fe200000e0605 */
[----:B------:R-:W-:Y:S02]  /*ef60*/  IADD3 R57, P0, R4, 0x9000, RZ ;  /* 0x0000900004397810 */ /* 0x000fe40007f1e0ff */
[----:B------:R-:W-:Y:S02]  /*ef70*/  SHF.R.U64 R40, R40, 0x3, RZ ;  /* 0x0000000328287819 */ /* 0x000fe400000012ff */
[----:B------:R-:W-:-:S02]  /*ef80*/  LOP3.LUT R56, R57, 0x380, RZ, 0xc0, !PT ;  /* 0x0000038039387812 */ /* 0x000fc400078ec0ff */
[----:B------:R-:W-:Y:S02]  /*ef90*/  LOP3.LUT R44, R45, 0x380, RZ, 0xc0, !PT ;  /* 0x000003802d2c7812 */ /* 0x000fe400078ec0ff */
[----:B------:R-:W-:Y:S02]  /*efa0*/  SHF.R.U64 R56, R56, 0x3, RZ ;  /* 0x0000000338387819 */ /* 0x000fe400000012ff */
[----:B------:R-:W-:Y:S01]  /*efb0*/  LOP3.LUT R40, R40, R41, RZ, 0x3c, !PT ;  /* 0x0000002928287212 */ /* 0x000fe200078e3cff */
[--C-:B------:R-:W-:Y:S01]  /*efc0*/  IMAD.X R41, RZ, RZ, R5.reuse, P3 ;  /* 0x000000ffff297224 */ /* 0x100fe200018e0605 */
[----:B------:R-:W-:Y:S01]  /*efd0*/  LOP3.LUT R56, R56, R57, RZ, 0x3c, !PT ;  /* 0x0000003938387212 */ /* 0x000fe200078e3cff */
[----:B------:R-:W-:Y:S01]  /*efe0*/  IMAD.X R57, RZ, RZ, R5, P0 ;  /* 0x000000ffff397224 */ /* 0x000fe200000e0605 */
[----:B------:R-:W-:Y:S02]  /*eff0*/  SHF.R.U64 R44, R44, 0x3, RZ ;  /* 0x000000032c2c7819 */ /* 0x000fe400000012ff */
[----:B------:R-:W-:-:S02]  /*f000*/  LOP3.LUT P0, RZ, R210, 0x3, RZ, 0xc0, !PT ;  /* 0x00000003d2ff7812 */ /* 0x000fc4000780c0ff */
[----:B------:R-:W-:Y:S02]  /*f010*/  IADD3 R10, P3, R4, 0xf000, RZ ;  /* 0x0000f000040a7810 */ /* 0x000fe40007f7e0ff */
[----:B------:R-:W-:Y:S01]  /*f020*/  LOP3.LUT R44, R44, R45, RZ, 0x3c, !PT ;  /* 0x0000002d2c2c7212 */ /* 0x000fe200078e3cff */
[--C-:B------:R-:W-:Y:S01]  /*f030*/  IMAD.X R45, RZ, RZ, R5.reuse, P2 ;  /* 0x000000ffff2d7224 */ /* 0x100fe200010e0605 */
[-C--:B------:R-:W-:Y:S02]  /*f040*/  ISETP.GE.OR P2, PT, R26, R79.reuse, P0 ;  /* 0x0000004f1a00720c */ /* 0x080fe40000746670 */
[----:B------:R-:W-:Y:S01]  /*f050*/  IADD3 R13, P4, R4, 0x2000, RZ ;  /* 0x00002000040d7810 */ /* 0x000fe20007f9e0ff */
[----:B------:R-:W-:Y:S01]  /*f060*/  UIMAD UR10, UR9, UR12, URZ ;  /* 0x0000000c090a72a4 */ /* 0x000fe2000f8e023f */
[----:B------:R-:W-:Y:S01]  /*f070*/  LOP3.LUT R3, R10, 0x380, RZ, 0xc0, !PT ;  /* 0x000003800a037812 */ /* 0x000fe200078ec0ff */
[----:B------:R-:W-:Y:S01]  /*f080*/  IMAD.X R49, RZ, RZ, R5, P3 ;  /* 0x000000ffff317224 */ /* 0x000fe200018e0605 */
[----:B------:R-:W-:-:S02]  /*f090*/  ISETP.GE.OR P0, PT, R6, R79, P0 ;  /* 0x0000004f0600720c */ /* 0x000fc40000706670 */
[----:B------:R-:W-:Y:S02]  /*f0a0*/  SHF.R.U64 R3, R3, 0x3, RZ ;  /* 0x0000000303037819 */ /* 0x000fe400000012ff */
        /* <DEDUP_REMOVED lines=8> */
[----:B------:R-:W-:Y:S02]  /*f130*/  IADD3.X R13, RZ, R5, RZ, P4, !PT ;  /* 0x00000005ff0d7210 */ /* 0x000fe400027fe4ff */
[C---:B------:R-:W-:Y:S01]  /*f140*/  IADD3 R37, P5, R4.reuse, 0x7000, RZ ;  /* 0x0000700004257810 */ /* 0x040fe20007fbe0ff */
[----:B------:R-:W-:Y:S01]  /*f150*/  UIMAD.WIDE.U32 UR8, UR4, UR12, URZ ;  /* 0x0000000c040872a5 */ /* 0x000fe2000f8e003f */
[----:B------:R-:W-:Y:S01]  /*f160*/  IADD3 R65, P4, R4, 0x8000, RZ ;  /* 0x0000800004417810 */ /* 0x000fe20007f9e0ff */
[----:B------:R-:W-:Y:S01]  /*f170*/  UIMAD UR10, UR4, UR13, UR10 ;  /* 0x0000000d040a72a4 */ /* 0x000fe2000f8e020a */
[----:B------:R-:W-:Y:S01]  /*f180*/  LOP3.LUT R32, R33, 0x380, RZ, 0xc0, !PT ;  /* 0x0000038021207812 */ /* 0x000fe200078ec0ff */
[----:B0-----:R-:W-:Y:S01]  /*f190*/  IMAD R0, R205, 0x20, R207 ;  /* 0x00000020cd007824 */ /* 0x001fe200078e02cf */
[----:B------:R-:W-:Y:S01]  /*f1a0*/  LOP3.LUT R36, R37, 0x380, RZ, 0xc0, !PT ;  /* 0x0000038025247812 */ /* 0x000fe200078ec0ff */
[----:B-1----:R-:W0:Y:S01]  /*f1b0*/  @P1 LDC R21, c[0x0][0xbf0] ;  /* 0x0002fc00ff151b82 */ /* 0x002e220000000800 */
[----:B------:R-:W-:Y:S01]  /*f1c0*/  LOP3.LUT R64, R65, 0x380, RZ, 0xc0, !PT ;  /* 0x0000038041407812 */ /* 0x000fe200078ec0ff */
[----:B------:R-:W-:Y:S01]  /*f1d0*/  ULDC.64 UR12, c[0x0][0xae8] ;  /* 0x0002ba00000c7ab9 */ /* 0x000fe20000000a00 */
[----:B------:R-:W-:Y:S01]  /*f1e0*/  SHF.R.U64 R32, R32, 0x3, RZ ;  /* 0x0000000320207819 */ /* 0x000fe200000012ff */
[----:B------:R-:W-:Y:S01]  /*f1f0*/  UIADD3 UR9, UR9, UR10, URZ ;  /* 0x0000000a09097290 */ /* 0x000fe2000fffe03f */
[----:B------:R-:W-:Y:S01]  /*f200*/  SHF.R.U64 R36, R36, 0x3, RZ ;  /* 0x0000000324247819 */ /* 0x000fe200000012ff */
[----:B------:R-:W-:Y:S01]  /*f210*/  UIMAD UR4, UR16, UR12, URZ ;  /* 0x0000000c100472a4 */ /* 0x000fe2000f8e023f */
[----:B------:R-:W-:Y:S01]  /*f220*/  SHF.R.U64 R64, R64, 0x3, RZ ;  /* 0x0000000340407819 */ /* 0x000fe200000012ff */
[----:B------:R-:W-:Y:S01]  /*f230*/  VIADD R16, R0, UR61 ;  /* 0x0000003d00107c36 */ /* 0x000fe20008000000 */
[----:B------:R-:W-:Y:S01]  /*f240*/  LOP3.LUT R32, R32, R33, RZ, 0x3c, !PT ;  /* 0x0000002120207212 */ /* 0x000fe200078e3cff */
[--C-:B------:R-:W-:Y:S01]  /*f250*/  IMAD.X R33, RZ, RZ, R5.reuse, P6 ;  /* 0x000000ffff217224 */ /* 0x100fe200030e0605 */
[----:B------:R-:W-:Y:S01]  /*f260*/  LOP3.LUT R36, R36, R37, RZ, 0x3c, !PT ;  /* 0x0000002524247212 */ /* 0x000fe200078e3cff */
[--C-:B------:R-:W-:Y:S01]  /*f270*/  IMAD.X R37, RZ, RZ, R5.reuse, P5 ;  /* 0x000000ffff257224 */ /* 0x100fe200028e0605 */
[----:B------:R-:W-:Y:S01]  /*f280*/  LOP3.LUT R64, R64, R65, RZ, 0x3c, !PT ;  /* 0x0000004140407212 */ /* 0x000fe200078e3cff */
[----:B------:R-:W-:Y:S01]  /*f290*/  IMAD.X R65, RZ, RZ, R5, P4 ;  /* 0x000000ffff417224 */ /* 0x000fe200020e0605 */
[----:B------:R-:W-:Y:S01]  /*f2a0*/  UIMAD UR4, UR19, UR13, UR4 ;  /* 0x0000000d130472a4 */ /* 0x000fe2000f8e0204 */
[C---:B------:R-:W-:Y:S01]  /*f2b0*/  IADD3 R73, P6, R4.reuse, 0xc000, RZ ;  /* 0x0000c00004497810 */ /* 0x040fe20007fde0ff */
[----:B------:R-:W-:Y:S01]  /*f2c0*/  UIMAD.WIDE.U32 UR8, UR19, UR12, UR8 ;  /* 0x0000000c130872a5 */ /* 0x000fe2000f8e0008 */
[C---:B------:R-:W-:Y:S01]  /*f2d0*/  IADD3 R69, P5, R4.reuse, 0xd000, RZ ;  /* 0x0000d00004457810 */ /* 0x040fe20007fbe0ff */
[----:B------:R-:W-:Y:S01]  /*f2e0*/  ULDC.64 UR10, c[0x0][0xaf0] ;  /* 0x0002bc00000a7ab9 */ /* 0x000fe20000000a00 */
[----:B------:R-:W-:Y:S01]  /*f2f0*/  IADD3 R61, P4, R4, 0xe000, RZ ;  /* 0x0000e000043d7810 */ /* 0x000fe20007f9e0ff */
[----:B--2---:R-:W-:Y:S01]  /*f300*/  @P1 IMAD.HI.U32 R0, R16, R3, RZ ;  /* 0x0000000310001227 */ /* 0x004fe200078e00ff */
[----:B------:R-:W-:Y:S01]  /*f310*/  UIADD3 UR9, UR9, UR4, URZ ;  /* 0x0000000409097290 */ /* 0x000fe2000fffe03f */
[----:B------:R-:W-:Y:S01]  /*f320*/  LOP3.LUT R72, R73, 0x380, RZ, 0xc0, !PT ;  /* 0x0000038049487812 */ /* 0x000fe200078ec0ff */
[----:B------:R-:W-:Y:S01]  /*f330*/  UIMAD UR4, UR18, UR10, URZ ;  /* 0x0000000a120472a4 */ /* 0x000fe2000f8e023f */
[----:B------:R-:W-:Y:S01]  /*f340*/  LOP3.LUT R68, R69, 0x380, RZ, 0xc0, !PT ;  /* 0x0000038045447812 */ /* 0x000fe200078ec0ff */
[----:B------:R-:W-:Y:S01]  /*f350*/  IMAD.MOV.U32 R17, RZ, RZ, R16 ;  /* 0x000000ffff117224 */ /* 0x000fe200078e0010 */
[----:B------:R-:W-:-:S02]  /*f360*/  LOP3.LUT R60, R61, 0x380, RZ, 0xc0, !PT ;  /* 0x000003803d3c7812 */ /* 0x000fc400078ec0ff */
[----:B------:R-:W-:Y:S01]  /*f370*/  LOP3.LUT R7, R4, 0x380, RZ, 0xc0, !PT ;  /* 0x0000038004077812 */ /* 0x000fe200078ec0ff */
[----:B------:R-:W-:Y:S01]  /*f380*/  UIMAD UR4, UR17, UR11, UR4 ;  /* 0x0000000b110472a4 */ /* 0x000fe2000f8e0204 */
[----:B0-----:R-:W-:Y:S01]  /*f390*/  @P1 SHF.R.U32.HI R17, RZ, R21, R0 ;  /* 0x00000015ff111219 */ /* 0x001fe20000011600 */
[----:B------:R-:W-:Y:S01]  /*f3a0*/  UIMAD.WIDE.U32 UR8, UR17, UR10, UR8 ;  /* 0x0000000a110872a5 */ /* 0x000fe2000f8e0008 */
[----:B------:R-:W-:Y:S01]  /*f3b0*/  SHF.R.U64 R72, R72, 0x3, RZ ;  /* 0x0000000348487819 */ /* 0x000fe200000012ff */
[----:B------:R-:W5:Y:S01]  /*f3c0*/  LD.E.128 R8, desc[UR36][R8.64] ;  /* 0x0000002408087980 */ /* 0x000f62000c101d00 */
[----:B------:R-:W-:Y:S02]  /*f3d0*/  SHF.R.U64 R68, R68, 0x3, RZ ;  /* 0x0000000344447819 */ /* 0x000fe400000012ff */
[----:B------:R-:W-:Y:S01]  /*f3e0*/  SHF.R.U64 R60, R60, 0x3, RZ ;  /* 0x000000033c3c7819 */ /* 0x000fe200000012ff */
[----:B------:R-:W5:Y:S01]  /*f3f0*/  LD.E.128 R12, desc[UR36][R12.64] ;  /* 0x000000240c0c7980 */ /* 0x000f62000c101d00 */
[----:B------:R-:W-:Y:S01]  /*f400*/  SHF.R.U64 R7, R7, 0x3, RZ ;  /* 0x0000000307077819 */ /* 0x000fe200000012ff */
[----:B------:R-:W-:Y:S01]  /*f410*/  UIADD3 UR4, UR9, UR4, URZ ;  /* 0x0000000409047290 */ /* 0x000fe2000fffe03f */
[--C-:B------:R-:W-:Y:S01]  /*f420*/  SHF.R.S32.HI R0, RZ, 0x1f, R17.reuse ;  /* 0x0000001fff007819 */ /* 0x100fe20000011411 */
[----:B------:R-:W-:Y:S01]  /*f430*/  IMAD.MOV R21, RZ, RZ, -R17 ;  /* 0x000000ffff157224 */ /* 0x000fe200078e0a11 */
[----:B------:R-:W-:Y:S01]  /*f440*/  LOP3.LUT R72, R72, R73, RZ, 0x3c, !PT ;  /* 0x0000004948487212 */ /* 0x000fe200078e3cff */
[--C-:B------:R-:W-:Y:S01]  /*f450*/  IMAD.X R73, RZ, RZ, R5.reuse, P6 ;  /* 0x000000ffff497224 */ /* 0x100fe200030e0605 */
[----:B------:R-:W-:Y:S01]  /*f460*/  LOP3.LUT R68, R68, R69, RZ, 0x3c, !PT ;  /* 0x0000004544447212 */ /* 0x000fe200078e3cff */
[----:B------:R-:W-:Y:S01]  /*f470*/  IMAD.X R69, RZ, RZ, R5, P5 ;  /* 0x000000ffff457224 */ /* 0x000fe200028e0605 */
[----:B------:R-:W-:Y:S01]  /*f480*/  LOP3.LUT R60, R60, R61, RZ, 0x3c, !PT ;  /* 0x0000003d3c3c7212 */ /* 0x000fe200078e3cff */
[----:B------:R-:W-:Y:S01]  /*f490*/  ULDC.64 UR10, c[0x0][0xae0] ;  /* 0x0002b800000a7ab9 */ /* 0x000fe20000000a00 */
[----:B------:R-:W-:Y:S01]  /*f4a0*/  LOP3.LUT R4, R7, R4, RZ, 0x3c, !PT ;  /* 0x0000000407047212 */ /* 0x000fe200078e3cff */
[----:B------:R-:W-:Y:S01]  /*f4b0*/  IMAD R21, R18, R21, R16 ;  /* 0x0000001512157224 */ /* 0x000fe200078e0210 */
[----:B------:R-:W-:Y:S01]  /*f4c0*/  IADD3.X R61, RZ, R5, RZ, P4, !PT ;  /* 0x00000005ff3d7210 */ /* 0x000fe200027fe4ff */
[----:B------:R-:W-:Y:S01]  /*f4d0*/  IMAD R0, R0, UR10, RZ ;  /* 0x0000000a00007c24 */ /* 0x000fe2000f8e02ff */
[----:B------:R-:W-:Y:S01]  /*f4e0*/  MOV R3, UR9 ;  /* 0x0000000900037c02 */ /* 0x000fe20008000f00 */
[----:B------:R-:W-:Y:S01]  /*f4f0*/  IMAD.U32 R2, RZ, RZ, UR8 ;  /* 0x00000008ff027e24 */ /* 0x000fe2000f8e00ff */
[----:B------:R-:W5:Y:S01]  /*f500*/  LD.E.128 R4, desc[UR36][R4.64] ;  /* 0x0000002404047980 */ /* 0x000f62000c101d00 */
[----:B------:R-:W-:Y:S01]  /*f510*/  IMAD.U32 R3, RZ, RZ, UR4 ;  /* 0x00000004ff037e24 */ /* 0x000fe2000f8e00ff */
[----:B------:R-:W-:Y:S01]  /*f520*/  ULDC.64 UR8, c[0x0][0xad8] ;  /* 0x0002b60000087ab9 */ /* 0x000fe20000000a00 */
[----:B------:R-:W-:Y:S01]  /*f530*/  IMAD R77, R17, UR11, R0 ;  /* 0x0000000b114d7c24 */ /* 0x000fe2000f8e0200 */
[----:B------:R-:W5:Y:S01]  /*f540*/  LD.E.128 R24, desc[UR36][R24.64] ;  /* 0x0000002418187980 */ /* 0x000f62000c101d00 */
[----:B------:R-:W-:-:S03]  /*f550*/  SHF.R.S32.HI R0, RZ, 0x1f, R21 ;  /* 0x0000001fff007819 */ /* 0x000fc60000011415 */
[----:B------:R-:W5:Y:S01]  /*f560*/  LD.E.128 R52, desc[UR36][R52.64] ;  /* 0x0000002434347980 */ /* 0x000f62000c101d00 */
[----:B------:R-:W-:-:S03]  /*f570*/  IMAD.WIDE.U32 R2, R17, UR10, R2 ;  /* 0x0000000a11027c25 */ /* 0x000fc6000f8e0002 */
[----:B------:R-:W5:Y:S04]  /*f580*/  LD.E.128 R28, desc[UR36][R28.64] ;  /* 0x000000241c1c7980 */ /* 0x000f68000c101d00 */
        /* <DEDUP_REMOVED lines=18> */
[----:B------:R-:W-:Y:S02]  /*f6b0*/  VIADD R80, R207, UR61 ;  /* 0x0000003dcf507c36 */ /* 0x000fe40008000000 */
[C---:B------:R-:W-:Y:S02]  /*f6c0*/  IMAD R17, R21.reuse, UR9, R16 ;  /* 0x0000000915117c24 */ /* 0x040fe4000f8e0210 */
[----:B------:R-:W-:Y:S01]  /*f6d0*/  IMAD.WIDE.U32 R2, R21, UR8, R2 ;  /* 0x0000000815027c25 */ /* 0x000fe2000f8e0002 */
[C---:B------:R-:W-:Y:S01]  /*f6e0*/  ISETP.GE.AND P2, PT, R80.reuse, R79, PT ;  /* 0x0000004f5000720c */ /* 0x040fe20003f46270 */
[----:B------:R-:W-:Y:S02]  /*f6f0*/  ULDC.64 UR8, c[0x0][0xa80] ;  /* 0x0002a00000087ab9 */ /* 0x000fe40000000a00 */
[----:B------:R-:W-:Y:S01]  /*f700*/  VIADD R0, R80, 0x20 ;  /* 0x0000002050007836 */ /* 0x000fe20000000000 */
[----:B------:R-:W-:Y:S01]  /*f710*/  IADD3 R3, R3, R17, RZ ;  /* 0x0000001103037210 */ /* 0x000fe20007ffe0ff */
[----:B------:R-:W-:Y:S01]  /*f720*/  VIADD R22, R22, 0x30820 ;  /* 0x0003082016167836 */ /* 0x000fe20000000000 */
[----:B------:R-:W-:-:S02]  /*f730*/  LEA R18, P3, R2, UR8, 0x1 ;  /* 0x0000000802127c11 */ /* 0x000fc4000f8608ff */
[-C--:B------:R-:W-:Y:S01]  /*f740*/  ISETP.GE.AND P1, PT, R0, R79.reuse, PT ;  /* 0x0000004f0000720c */ /* 0x080fe20003f26270 */
[----:B------:R-:W-:Y:S01]  /*f750*/  VIADD R0, R80, 0x40 ;  /* 0x0000004050007836 */ /* 0x000fe20000000000 */
[----:B------:R-:W-:Y:S02]  /*f760*/  LEA.HI.X R78, R2, UR9, R3, 0x1, P3 ;  /* 0x00000009024e7c11 */ /* 0x000fe400098f0c03 */
[----:B------:R-:W-:Y:S01]  /*f770*/  PRMT R22, RZ, 0x654, R22 ;  /* 0x00000654ff167816 */ /* 0x000fe20000000016 */
[----:B0-----:R0:W1:Y:S01]  /*f780*/  SHFL.IDX PT, R76, R18, RZ, 0x181f ;  /* 0x00181fff124c7589 */ /* 0x00106200000e0000 */
[----:B------:R-:W-:Y:S01]  /*f790*/  ISETP.GE.AND P0, PT, R0, R79, PT ;  /* 0x0000004f0000720c */ /* 0x000fe20003f06270 */
[----:B------:R-:W-:Y:S01]  /*f7a0*/  BSSY B1, `(.L_x_1335) ;  /* 0x0000015000017945 */ /* 0x000fe20003800000 */
[----:B------:R0:W-:Y:S01]  /*f7b0*/  SYNCS.ARRIVE.TRANS64.RED.A1T0 RZ, [R22+URZ], RZ ;  /* 0x000000ff16ff79a7 */ /* 0x0001e2000810043f */
[----:B------:R0:W2:Y:S02]  /*f7c0*/  SHFL.IDX PT, R0, R78, RZ, 0x181f ;  /* 0x00181fff4e007589 */ /* 0x0000a400000e0000 */
[----:B------:R-:W-:Y:S08]  /*f7d0*/  @P2 BRA `(.L_x_1336) ;  /* 0x0000000000442947 */ /* 0x000ff00003800000 */
        /* <DEDUP_REMOVED lines=17> */
.L_x_1336:
[----:B------:R-:W-:Y:S05]  /*f8f0*/  BSYNC B1 ;  /* 0x0000000000017941 */ /* 0x000fea0003800000 */
.L_x_1335:
        /* <DEDUP_REMOVED lines=21> */
.L_x_1338:
[----:B------:R-:W-:Y:S05]  /*fa50*/  BSYNC B1 ;  /* 0x0000000000017941 */ /* 0x000fea0003800000 */
.L_x_1337:
        /* <DEDUP_REMOVED lines=21> */
.L_x_1340:
[----:B------:R-:W-:Y:S05]  /*fbb0*/  BSYNC B1 ;  /* 0x0000000000017941 */ /* 0x000fea0003800000 */
.L_x_1339:
        /* <DEDUP_REMOVED lines=20> */
[----:B----4-:R-:W-:-:S04]  /*fd00*/  LEA R2, P0, R204, R18, 0x1 ;  /* 0x00000012cc027211 */ /* 0x010fc800078008ff */
[----:B------:R-:W-:-:S05]  /*fd10*/  LEA.HI.X R3, R204, R78, R215, 0x1, P0 ;  /* 0x0000004ecc037211 */ /* 0x000fca00000f0cd7 */
[----:B------:R0:W-:Y:S01]  /*fd20*/  ST.E.128 desc[UR36][R2.64], R48 ;  /* 0x0000003002007985 */ /* 0x0001e2000c101d24 */
[----:B------:R-:W-:Y:S05]  /*fd30*/  BRA `(.L_x_1341) ;  /* 0x0000000c00747947 */ /* 0x000fea0003800000 */
.L_x_1333:
[----:B------:R-:W-:Y:S01]  /*fd40*/  R2UR UR4, R208 ;  /* 0x00000000d00472ca */ /* 0x000fe200000e0000 */
[----:B------:R-:W-:Y:S01]  /*fd50*/  ULDC.64 UR8, c[0x0][0xc00] ;  /* 0x0003000000087ab9 */ /* 0x000fe20000000a00 */
[----:B------:R-:W0:Y:S01]  /*fd60*/  LDC R11, c[0x0][0xbe8] ;  /* 0x0002fa00ff0b7b82 */ /* 0x000e220000000800 */
[----:B------:R-:W-:Y:S01]  /*fd70*/  UISETP.NE.U32.AND UP0, UPT, UR8, URZ, UPT ;  /* 0x0000003f0800728c */ /* 0x000fe2000bf05070 */
[----:B------:R-:W-:-:S03]  /*fd80*/  R2UR UR10, R206 ;  /* 0x00000000ce0a72ca */ /* 0x000fc600000e0000 */
[----:B------:R-:W-:-:S03]  /*fd90*/  UISETP.NE.AND.EX UP0, UPT, UR9, URZ, UPT, UP0 ;  /* 0x0000003f0900728c */ /* 0x000fc6000bf05300 */
[----:B------:R-:W-:-:S03]  /*fda0*/  ULDC.64 UR8, c[0x0][0xc00] ;  /* 0x0003000000087ab9 */ /* 0x000fc60000000a00 */
[----:B------:R-:W-:Y:S01]  /*fdb0*/  UIMAD.WIDE UR8, UR4, 0x4, UR8 ;  /* 0x00000004040878a5 */ /* 0x000fe2000f8e0208 */
[----:B------:R-:W-:-:S05]  /*fdc0*/  PLOP3.LUT P2, PT, PT, PT, UP0, 0x80, 0x0 ;  /* 0x000000000000781c */ /* 0x000fca0003f4f008 */
[----:B------:R-:W-:Y:S02]  /*fdd0*/  IMAD.U32 R2, RZ, RZ, UR8 ;  /* 0x00000008ff027e24 */ /* 0x000fe4000f8e00ff */
[----:B------:R-:W-:Y:S01]  /*fde0*/  IMAD.U32 R3, RZ, RZ, UR9 ;  /* 0x00000009ff037e24 */ /* 0x000fe2000f8e00ff */
[----:B------:R-:W-:Y:S02]  /*fdf0*/  ULDC.64 UR8, c[0x0][0xc08] ;  /* 0x0003020000087ab9 */ /* 0x000fe40000000a00 */
[----:B------:R-:W-:-:S03]  /*fe00*/  UISETP.NE.U32.AND UP1, UPT, UR8, URZ, UPT ;  /* 0x0000003f0800728c */ /* 0x000fc6000bf25070 */
[----:B------:R-:W2:Y:S01]  /*fe10*/  @P2 LDG.E R6, desc[UR36][R2.64] ;  /* 0x0000002402062981 */ /* 0x000ea2000c1e1900 */
[----:B------:R-:W-:-:S06]  /*fe20*/  UISETP.NE.AND.EX UP1, UPT, UR9, URZ, UPT, UP1 ;  /* 0x0000003f0900728c */ /* 0x000fcc000bf25310 */
[----:B------:R-:W-:-:S05]  /*fe30*/  PLOP3.LUT P3, PT, PT, PT, UP1, 0x80, 0x0 ;  /* 0x000000000000781c */ /* 0x000fca0003f6f018 */
[----:B------:R-:W-:Y:S02]  /*fe40*/  @UP1 ULDC.64 UR8, c[0x0][0xc08] ;  /* 0x0003020000081ab9 */ /* 0x000fe40000000a00 */
[----:B------:R-:W-:-:S03]  /*fe50*/  @UP1 UIMAD.WIDE UR8, UR4, 0x4, UR8 ;  /* 0x00000004040818a5 */ /* 0x000fc6000f8e0208 */
[----:B------:R-:W-:Y:S02]  /*fe60*/  ULDC UR4, c[0x0][0xa88] ;  /* 0x0002a20000047ab9 */ /* 0x000fe40000000800 */
[----:B------:R-:W-:Y:S02]  /*fe70*/  IMAD.U32 R0, RZ, RZ, UR4 ;  /* 0x00000004ff007e24 */ /* 0x000fe4000f8e00ff */
[----:B------:R-:W-:Y:S02]  /*fe80*/  IMAD.U32 R4, RZ, RZ, UR8 ;  /* 0x00000008ff047e24 */ /* 0x000fe4000f8e00ff */
[----:B------:R-:W-:-:S05]  /*fe90*/  IMAD.U32 R5, RZ, RZ, UR9 ;  /* 0x00000009ff057e24 */ /* 0x000fca000f8e00ff */
[----:B------:R1:W5:Y:S01]  /*fea0*/  @P3 LDG.E R0, desc[UR36][R4.64] ;  /* 0x0000002404003981 */ /* 0x000362000c1e1900 */
[----:B0-----:R-:W-:Y:S01]  /*feb0*/  ISETP.NE.AND P0, PT, R11, 0x1, PT ;  /* 0x000000010b00780c */ /* 0x001fe20003f05270 */
[----:B------:R-:W-:Y:S01]  /*fec0*/  UMOV UR4, URZ ;  /* 0x0000003f00047c82 */ /* 0x000fe20008000000 */
[----:B------:R-:W-:Y:S01]  /*fed0*/  USHF.R.S32.HI UR12, URZ, 0x1f, UR10 ;  /* 0x0000001f3f0c7899 */ /* 0x000fe2000801140a */
[----:B------:R-:W-:-:S10]  /*fee0*/  ISETP.GE.AND P1, PT, R219, 0x80, PT ;  /* 0x00000080db00780c */ /* 0x000fd40003f26270 */
[----:B------:R-:W0:Y:S01]  /*fef0*/  @P0 LDC R9, c[0x0][0xbec] ;  /* 0x0002fb00ff090b82 */ /* 0x000e220000000800 */
[----:B--2---:R-:W-:Y:S01]  /*ff00*/  @P2 R2UR UR4, R6 ;  /* 0x00000000060422ca */ /* 0x004fe200000e0000 */
[----:B01----:R-:W-:-:S14]  /*ff10*/  @P3 BRA `(.L_x_1342) ;  /* 0x0000000000103947 */ /* 0x003fdc0003800000 */
[----:B------:R-:W-:Y:S05]  /*ff20*/  @!P2 BRA `(.L_x_1342) ;  /* 0x00000000000ca947 */ /* 0x000fea0003800000 */
[----:B------:R-:W2:Y:S04]  /*ff30*/  LDG.E R5, desc[UR36][R2.64] ;  /* 0x0000002402057981 */ /* 0x000ea8000c1e1900 */
[----:B-----5:R-:W2:Y:S02]  /*ff40*/  LDG.E R0, desc[UR36][R2.64+0x4] ;  /* 0x0000042402007981 */ /* 0x020ea4000c1e1900 */
[----:B--2---:R-:W-:-:S07]  /*ff50*/  IADD3 R0, -R5, R0, RZ ;  /* 0x0000000005007210 */ /* 0x004fce0007ffe1ff */
.L_x_1342:
[----:B------:R-:W-:Y:S01]  /*ff60*/  R2UR UR9, R208 ;  /* 0x00000000d00972ca */ /* 0x000fe200000e0000 */
[----:B------:R-:W-:Y:S01]  /*ff70*/  USHF.R.S32.HI UR11, URZ, 0x1f, UR4 ;  /* 0x0000001f3f0b7899 */ /* 0x000fe20008011404 */
[----:B------:R-:W-:Y:S11]  /*ff80*/  BSSY B1, `(.L_x_1343) ;  /* 0x000002f000017945 */ /* 0x000ff60003800000 */
[----:B------:R-:W-:-:S02]  /*ff90*/  USHF.R.S32.HI UR8, URZ, 0x1f, UR9 ;  /* 0x0000001f3f087899 */ /* 0x000fc40008011409 */
[----:B------:R-:W-:Y:S02]  /*ffa0*/  USEL UR13, UR9, URZ, !UP0 ;  /* 0x0000003f090d7287 */ /* 0x000fe4000c000000 */
[----:B------:R-:W-:Y:S01]  /*ffb0*/  USEL UR14, UR8, URZ, !UP0 ;  /* 0x0000003f080e7287 */ /* 0x000fe2000c000000 */
[----:B------:R-:W-:Y:S11]  /*ffc0*/  @P1 BRA `(.L_x_1344) ;  /* 0x0000000000a81947 */ /* 0x000ff60003800000 */
[----:B------:R-:W0:Y:S01]  /*ffd0*/  S2R R4, SR_TID.X ;  /* 0x0000000000047919 */ /* 0x000e220000002100 */
[----:B------:R-:W1:Y:S01]  /*ffe0*/  LDC R7, c[0x0][0xbe8] ;  /* 0x0002fa00ff077b82 */ /* 0x000e620000000800 */
[----:B------:R-:W-:Y:S02]  /*fff0*/  IMAD.U32 R3, RZ, RZ, UR61 ;  /* 0x0000003dff037e24 */ /* 0x000fe4000f8e00ff */
[----:B-1---5:R-:W-:-:S03]  /*10000*/  IMAD R2, R0, R7, RZ ;  /* 0x0000000700027224 */ /* 0x022fc600078e02ff */
[----:B0-----:R-:W-:-:S04]  /*10010*/  IADD3 R4, R3, -0x80, R4 ;  /* 0xffffff8003047810 */ /* 0x001fc80007ffe004 */
[----:B------:R-:W-:-:S13]  /*10020*/  ISETP.GE.AND P1, PT, R4, R2, PT ;  /* 0x000000020400720c */ /* 0x000fda0003f26270 */
[----:B------:R-:W-:Y:S05]  /*10030*/  @P1 BRA `(.L_x_1344) ;  /* 0x00000000008c1947 */ /* 0x000fea0003800000 */
[----:B------:R-:W-:Y:S01]  /*10040*/  ISETP.NE.AND P1, PT, R7, 0x1, PT ;  /* 0x000000010700780c */ /* 0x000fe20003f25270 */
[----:B------:R-:W-:Y:S01]  /*10050*/  ULDC.64 UR16, c[0x0][0xb90] ;  /* 0x0002e40000107ab9 */ /* 0x000fe20000000a00 */
[----:B------:R-:W-:Y:S01]  /*10060*/  R2UR UR15, R206 ;  /* 0x00000000ce0f72ca */ /* 0x000fe200000e0000 */
[----:B------:R-:W-:Y:S01]  /*10070*/  UIMAD UR10, UR12, UR16, URZ ;  /* 0x000000100c0a72a4 */ /* 0x000fe2000f8e023f */
[----:B------:R-:W-:Y:S01]  /*10080*/  IMAD.MOV.U32 R2, RZ, RZ, R4 ;  /* 0x000000ffff027224 */ /* 0x000fe200078e0004 */
        /* <DEDUP_REMOVED lines=30> */
.L_x_1344:
[----:B------:R-:W-:Y:S05]  /*10270*/  BSYNC B1 ;  /* 0x0000000000017941 */ /* 0x000fea0003800000 */
.L_x_1343:
[----:B0-----:R-:W0:Y:S01]  /*10280*/  @P0 LDC R3, c[0x0][0xbf0] ;  /* 0x0002fc00ff030b82 */ /* 0x001e220000000800 */
[----:B------:R-:W-:Y:S01]  /*10290*/  ULDC.64 UR16, c[0x0][0xaa0] ;  /* 0x0002a80000107ab9 */ /* 0x000fe20000000a00 */
[----:B------:R-:W-:Y:S01]  /*102a0*/  R2UR UR15, R206 ;  /* 0x00000000ce0f72ca */ /* 0x000fe200000e0000 */
[----:B------:R-:W-:Y:S01]  /*102b0*/  UIMAD UR10, UR11, UR16, URZ ;  /* 0x000000100b0a72a4 */ /* 0x000fe2000f8e023f */
[----:B------:R-:W-:Y:S01]  /*102c0*/  LEA R2, R205, R207, 0x5 ;  /* 0x000000cfcd027211 */ /* 0x000fe200078e28ff */
[----:B------:R-:W-:Y:S01]  /*102d0*/  UIMAD.WIDE.U32 UR8, UR4, UR16, URZ ;  /* 0x00000010040872a5 */ /* 0x000fe2000f8e003f */
[----:B------:R-:W-:Y:S01]  /*102e0*/  BSSY B1, `(.L_x_1345) ;  /* 0x0000040000017945 */ /* 0x000fe20003800000 */
[----:B------:R-:W-:Y:S02]  /*102f0*/  UIMAD UR10, UR4, UR17, UR10 ;  /* 0x00000011040a72a4 */ /* 0x000fe4000f8e020a */
[----:B------:R-:W-:Y:S01]  /*10300*/  VIADD R6, R2, UR61 ;  /* 0x0000003d02067c36 */ /* 0x000fe20008000000 */
[----:B------:R-:W-:Y:S01]  /*10310*/  ULDC.64 UR16, c[0x0][0xae8] ;  /* 0x0002ba0000107ab9 */ /* 0x000fe20000000a00 */
[----:B------:R-:W-:-:S02]  /*10320*/  UIADD3 UR9, UR9, UR10, URZ ;  /* 0x0000000a09097290 */ /* 0x000fc4000fffe03f */
[----:B------:R-:W-:Y:S01]  /*10330*/  UIMAD UR4, UR12, UR16, URZ ;  /* 0x000000100c0472a4 */ /* 0x000fe2000f8e023f */
[----:B------:R-:W-:Y:S01]  /*10340*/  @P0 IMAD.HI.U32 R2, R6, R9, RZ ;  /* 0x0000000906020227 */ /* 0x000fe200078e00ff */
[----:B------:R-:W-:Y:S02]  /*10350*/  UIMAD.WIDE.U32 UR8, UR15, UR16, UR8 ;  /* 0x000000100f0872a5 */ /* 0x000fe4000f8e0008 */
[----:B------:R-:W-:Y:S01]  /*10360*/  UIMAD UR4, UR15, UR17, UR4 ;  /* 0x000000110f0472a4 */ /* 0x000fe2000f8e0204 */
[----:B------:R-:W-:Y:S01]  /*10370*/  IMAD.MOV.U32 R5, RZ, RZ, R6 ;  /* 0x000000ffff057224 */ /* 0x000fe200078e0006 */
[----:B------:R-:W-:Y:S02]  /*10380*/  ULDC.64 UR10, c[0x0][0xaf0] ;  /* 0x0002bc00000a7ab9 */ /* 0x000fe40000000a00 */
[----:B------:R-:W-:Y:S02]  /*10390*/  UIADD3 UR9, UR9, UR4, URZ ;  /* 0x0000000409097290 */ /* 0x000fe4000fffe03f */
[----:B------:R-:W-:Y:S01]  /*103a0*/  UIMAD UR4, UR14, UR10, URZ ;  /* 0x0000000a0e0472a4 */ /* 0x000fe2000f8e023f */
[----:B0-----:R-:W-:Y:S01]  /*103b0*/  @P0 SHF.R.U32.HI R5, RZ, R3, R2 ;  /* 0x00000003ff050219 */ /* 0x001fe20000011602 */
[----:B------:R-:W-:-:S02]  /*103c0*/  UIMAD.WIDE.U32 UR8, UR13, UR10, UR8 ;  /* 0x0000000a0d0872a5 */ /* 0x000fc4000f8e0008 */
[----:B------:R-:W-:Y:S01]  /*103d0*/  UIMAD UR4, UR13, UR11, UR4 ;  /* 0x0000000b0d0472a4 */ /* 0x000fe2000f8e0204 */
[--C-:B------:R-:W-:Y:S01]  /*103e0*/  SHF.R.S32.HI R2, RZ, 0x1f, R5.reuse ;  /* 0x0000001fff027819 */ /* 0x100fe20000011405 */
[----:B------:R-:W-:Y:S01]  /*103f0*/  IMAD.MOV R7, RZ, RZ, -R5 ;  /* 0x000000ffff077224 */ /* 0x000fe200078e0a05 */
[----:B------:R-:W-:Y:S01]  /*10400*/  ULDC.64 UR10, c[0x0][0xae0] ;  /* 0x0002b800000a7ab9 */ /* 0x000fe20000000a00 */
[----:B------:R-:W-:Y:S02]  /*10410*/  UIADD3 UR4, UR9, UR4, URZ ;  /* 0x0000000409047290 */ /* 0x000fe4000fffe03f */
[----:B------:R-:W-:Y:S02]  /*10420*/  IMAD.U32 R3, RZ, RZ, UR9 ;  /* 0x00000009ff037e24 */ /* 0x000fe4000f8e00ff */
[----:B------:R-:W-:Y:S02]  /*10430*/  IMAD R4, R2, UR10, RZ ;  /* 0x0000000a02047c24 */ /* 0x000fe4000f8e02ff */
[----:B------:R-:W-:Y:S01]  /*10440*/  IMAD.U32 R2, RZ, RZ, UR8 ;  /* 0x00000008ff027e24 */ /* 0x000fe2000f8e00ff */
[----:B------:R-:W-:Y:S01]  /*10450*/  ULDC.64 UR8, c[0x0][0xad8] ;  /* 0x0002b60000087ab9 */ /* 0x000fe20000000a00 */
[----:B------:R-:W-:-:S02]  /*10460*/  IMAD.U32 R3, RZ, RZ, UR4 ;  /* 0x00000004ff037e24 */ /* 0x000fc4000f8e00ff */
[----:B------:R-:W-:Y:S02]  /*10470*/  IMAD R7, R11, R7, R6 ;  /* 0x000000070b077224 */ /* 0x000fe400078e0206 */
[C---:B------:R-:W-:Y:S02]  /*10480*/  IMAD R9, R5.reuse, UR11, R4 ;  /* 0x0000000b05097c24 */ /* 0x040fe4000f8e0204 */
[----:B------:R-:W-:Y:S01]  /*10490*/  IMAD.WIDE.U32 R2, R5, UR10, R2 ;  /* 0x0000000a05027c25 */ /* 0x000fe2000f8e0002 */
[----:B------:R-:W-:-:S03]  /*104a0*/  SHF.R.S32.HI R4, RZ, 0x1f, R7 ;  /* 0x0000001fff047819 */ /* 0x000fc60000011407 */
[----:B------:R-:W-:Y:S01]  /*104b0*/  VIADD R6, R207, UR61 ;  /* 0x0000003dcf067c36 */ /* 0x000fe20008000000 */
[----:B------:R-:W-:Y:S01]  /*104c0*/  IADD3 R3, R3, R9, RZ ;  /* 0x0000000903037210 */ /* 0x000fe20007ffe0ff */
[----:B------:R-:W-:Y:S02]  /*104d0*/  IMAD R4, R4, UR8, RZ ;  /* 0x0000000804047c24 */ /* 0x000fe4000f8e02ff */
[----:B-----5:R-:W-:Y:S02]  /*104e0*/  IMAD R11, R0, R11, RZ ;  /* 0x0000000b000b7224 */ /* 0x020fe400078e02ff */
[C---:B------:R-:W-:Y:S02]  /*104f0*/  IMAD R5, R7.reuse, UR9, R4 ;  /* 0x0000000907057c24 */ /* 0x040fe4000f8e0204 */
[----:B------:R-:W-:Y:S01]  /*10500*/  IMAD.WIDE.U32 R2, R7, UR8, R2 ;  /* 0x0000000807027c25 */ /* 0x000fe2000f8e0002 */
[----:B------:R-:W-:Y:S01]  /*10510*/  ISETP.GE.AND P2, PT, R6, R11, PT ;  /* 0x0000000b0600720c */ /* 0x000fe20003f46270 */
[----:B------:R-:W-:-:S02]  /*10520*/  ULDC.64 UR8, c[0x0][0xa80] ;  /* 0x0002a00000087ab9 */ /* 0x000fc40000000a00 */
[----:B------:R-:W-:Y:S01]  /*10530*/  VIADD R0, R6, 0x20 ;  /* 0x0000002006007836 */ /* 0x000fe20000000000 */
[----:B------:R-:W-:Y:S01]  /*10540*/  LEA R4, P3, R2, UR8, 0x1 ;  /* 0x0000000802047c11 */ /* 0x000fe2000f8608ff */
[----:B------:R-:W-:-:S03]  /*10550*/  IMAD.IADD R3, R3, 0x1, R5 ;  /* 0x0000000103037824 */ /* 0x000fc600078e0205 */
[-C--:B------:R-:W-:Y:S01]  /*10560*/  ISETP.GE.AND P1, PT, R0, R11.reuse, PT ;  /* 0x0000000b0000720c */ /* 0x080fe20003f26270 */
[----:B------:R-:W-:Y:S01]  /*10570*/  VIADD R0, R6, 0x40 ;  /* 0x0000004006007836 */ /* 0x000fe20000000000 */
[----:B------:R-:W-:Y:S02]  /*10580*/  LEA.HI.X R5, R2, UR9, R3, 0x1, P3 ;  /* 0x0000000902057c11 */ /* 0x000fe400098f0c03 */
        /* <DEDUP_REMOVED lines=21> */
.L_x_1346:
[----:B------:R-:W-:Y:S05]  /*106e0*/  BSYNC B1 ;  /* 0x0000000000017941 */ /* 0x000fea0003800000 */
.L_x_1345:
        /* <DEDUP_REMOVED lines=21> */
.L_x_1348:
[----:B------:R-:W-:Y:S05]  /*10840*/  BSYNC B1 ;  /* 0x0000000000017941 */ /* 0x000fea0003800000 */
.L_x_1347:
        /* <DEDUP_REMOVED lines=21> */
.L_x_1350:
[----:B------:R-:W-:Y:S05]  /*109a0*/  BSYNC B1 ;  /* 0x0000000000017941 */ /* 0x000fea0003800000 */
.L_x_1349:
        /* <DEDUP_REMOVED lines=22> */
.L_x_1341:
[----:B------:R-:W-:Y:S05]  /*10b10*/  BSYNC B0 ;  /* 0x0000000000007941 */ /* 0x000fea0003800000 */
.L_x_1332:
[----:B------:R-:W-:Y:S02]  /*10b20*/  ULDC UR4, c[0x0][0xc3c] ;  /* 0x00030f0000047ab9 */ /* 0x000fe40000000800 */
[----:B------:R-:W-:-:S06]  /*10b30*/  UISETP.GE.AND UP0, UPT, UR6, UR4, UPT ;  /* 0x000000040600728c */ /* 0x000fcc000bf06270 */
[----:B------:R-:W-:-:S13]  /*10b40*/  PLOP3.LUT P0, PT, PT, PT, UP0, 0x80, 0x0 ;  /* 0x000000000000781c */ /* 0x000fda0003f0f008 */
[----:B------:R-:W-:Y:S05]  /*10b50*/  @!P0 BRA `(.L_x_1351) ;  /* 0xffffff0000908947 */ /* 0x000fea000383ffff */
[----:B------:R-:W-:Y:S05]  /*10b60*/  EXIT ;  /* 0x000000000000794d */ /* 0x000fea0003800000 */
.L_x_1242:
[----:B------:R-:W-:-:S08]  /*10b70*/  NOP ;  /* 0x0000000000007918 */ /* 0x000fd00000000000 */
[----:B0-----:R-:W0:-:S00]  /*10b80*/  USETMAXREG.DEALLOC.CTAPOOL 0x28 ;  /* 0x00000028000079c8 */ /* 0x001e0000080e0500 */
        /* <DEDUP_REMOVED lines=14> */
.L_x_1352:
[----:B------:R-:W-:Y:S01]  /*10c70*/  LOP3.LUT R5, R0, 0x1f, RZ, 0xc0, !PT ;  /* 0x0000001f00057812 */ /* 0x000fe200078ec0ff */
[----:B------:R-:W-:Y:S01]  /*10c80*/  ULDC UR4, c[0x0][0xc3c] ;  /* 0x00030f0000047ab9 */ /* 0x000fe20000000800 */
[----:B------:R-:W0:Y:S01]  /*10c90*/  S2UR UR6, SR_CTAID.X ;  /* 0x00000000000679c3 */ /* 0x000e220000002500 */
[----:B------:R-:W-:Y:S01]  /*10ca0*/  ULDC UR5, c[0x0][0xc38] ;  /* 0x00030e0000057ab9 */ /* 0x000fe20000000800 */
[----:B------:R-:W-:-:S04]  /*10cb0*/  ISETP.NE.AND P0, PT, R5, 0x1f, PT ;  /* 0x0000001f0500780c */ /* 0x000fc80003f05270 */
[----:B------:R-:W-:-:S13]  /*10cc0*/  ISETP.GE.OR P1, PT, R5, UR4, !P0 ;  /* 0x0000000405007c0c */ /* 0x000fda000c726670 */
[----:B------:R-:W1:Y:S02]  /*10cd0*/  @!P1 LDC.64 R2, c[0x0][0xc80] ;  /* 0x00032000ff029b82 */ /* 0x000e640000000a00 */
[----:B-1----:R-:W-:-:S05]  /*10ce0*/  @!P1 IMAD.WIDE.U32 R2, R5, 0x4, R2 ;  /* 0x0000000405029825 */ /* 0x002fca00078e0002 */
        /* <DEDUP_REMOVED lines=8> */
[----:B--2---:R-:W1:Y:S02]  /*10d70*/  SHFL.UP PT, R6, R4, 0x1, RZ ;  /* 0x0420000004067989 */ /* 0x004e6400000e00ff */
        /* <DEDUP_REMOVED lines=14> */
[----:B------:R-:W1:Y:S02]  /*10e60*/  SHFL.IDX PT, R6, R8, 0x1f, 0x1f ;  /* 0x03e01f0008067f89 */ /* 0x000e6400000e0000 */
[----:B-1----:R-:W-:-:S04]  /*10e70*/  IMAD R6, R6, UR5, RZ ;  /* 0x0000000506067c24 */ /* 0x002fc8000f8e02ff */
[----:B------:R-:W-:Y:S01]  /*10e80*/  IMAD.MOV.U32 R3, RZ, RZ, R6 ;  /* 0x000000ffff037224 */ /* 0x000fe200078e0006 */
[----:B0-----:R-:W-:-:S13]  /*10e90*/  ISETP.GT.AND P6, PT, R6, UR6, PT ;  /* 0x0000000606007c0c */ /* 0x001fda000bfc4270 */
[----:B------:R-:W-:Y:S05]  /*10ea0*/  @P6 BRA `(.L_x_1354) ;  /* 0x0000000000906947 */ /* 0x000fea0003800000 */
[----:B------:R-:W-:Y:S01]  /*10eb0*/  MOV R6, R3 ;  /* 0x0000000300067202 */ /* 0x000fe20000000f00 */
[----:B------:R-:W-:Y:S01]  /*10ec0*/  UMOV UR4, URZ ;  /* 0x0000003f00047c82 */ /* 0x000fe20008000000 */
[----:B------:R-:W-:-:S05]  /*10ed0*/  ULDC UR5, c[0x0][0xc38] ;  /* 0x00030e0000057ab9 */ /* 0x000fca0000000800 */
.L_x_1358:
[----:B------:R-:W0:Y:S01]  /*10ee0*/  LDC R2, c[0x0][0xc3c] ;  /* 0x00030f00ff027b82 */ /* 0x000e220000000800 */
[----:B------:R-:W-:-:S06]  /*10ef0*/  UIADD3 UR4, UR4, 0x1f, URZ ;  /* 0x0000001f04047890 */ /* 0x000fcc000fffe03f */
[----:B0-----:R-:W-:-:S13]  /*10f00*/  ISETP.LE.AND P6, PT, R2, UR4, PT ;  /* 0x0000000402007c0c */ /* 0x001fda000bfc3270 */
[----:B------:R-:W-:Y:S05]  /*10f10*/  @P6 BRA `(.L_x_1355) ;  /* 0x0000000400b06947 */ /* 0x000fea0003800000 */
[----:B------:R-:W-:Y:S01]  /*10f20*/  VIADD R7, R5, UR4 ;  /* 0x0000000405077c36 */ /* 0x000fe20008000000 */
[----:B------:R-:W-:Y:S01]  /*10f30*/  BSSY B0, `(.L_x_1356) ;  /* 0x0000007000007945 */ /* 0x000fe20003800000 */
[----:B------:R-:W-:-:S03]  /*10f40*/  IMAD.MOV.U32 R4, RZ, RZ, RZ ;  /* 0x000000ffff047224 */ /* 0x000fc600078e00ff */
[----:B------:R-:W-:-:S13]  /*10f50*/  ISETP.GE.OR P6, PT, R7, R2, !P0 ;  /* 0x000000020700720c */ /* 0x000fda00047c6670 */
[----:B------:R-:W-:Y:S05]  /*10f60*/  @P6 BRA `(.L_x_1357) ;  /* 0x00000000000c6947 */ /* 0x000fea0003800000 */
[----:B------:R-:W0:Y:S02]  /*10f70*/  LDC.64 R2, c[0x0][0xc80] ;  /* 0x00032000ff027b82 */ /* 0x000e240000000a00 */
[----:B0-----:R-:W-:-:S05]  /*10f80*/  IMAD.WIDE R2, R7, 0x4, R2 ;  /* 0x0000000407027825 */ /* 0x001fca00078e0202 */
[----:B------:R0:W5:Y:S02]  /*10f90*/  LDG.E R4, desc[UR36][R2.64] ;  /* 0x0000002402047981 */ /* 0x000164000c1e1900 */
.L_x_1357:
[----:B------:R-:W-:Y:S05]  /*10fa0*/  BSYNC B0 ;  /* 0x0000000000007941 */ /* 0x000fea0003800000 */
.L_x_1356:
        /* <DEDUP_REMOVED lines=15> */
[----:B------:R-:W0:Y:S02]  /*110a0*/  SHFL.IDX PT, R3, R8, 0x1f, 0x1f ;  /* 0x03e01f0008037f89 */ /* 0x000e2400000e0000 */
[----:B0-----:R-:W-:-:S04]  /*110b0*/  IMAD R3, R3, UR5, RZ ;  /* 0x0000000503037c24 */ /* 0x001fc8000f8e02ff */
[----:B------:R-:W-:-:S05]  /*110c0*/  IMAD.IADD R6, R3, 0x1, R6 ;  /* 0x0000000103067824 */ /* 0x000fca00078e0206 */
[----:B------:R-:W-:-:S13]  /*110d0*/  ISETP.GT.AND P6, PT, R6, UR6, PT ;  /* 0x0000000606007c0c */ /* 0x000fda000bfc4270 */
[----:B------:R-:W-:Y:S05]  /*110e0*/  @!P6 BRA `(.L_x_1358) ;  /* 0xfffffffc007ce947 */ /* 0x000fea000383ffff */
.L_x_1354:
[----:B------:R-:W-:-:S04]  /*110f0*/  IMAD.IADD R13, R6, 0x1, -R3 ;  /* 0x00000001060d7824 */ /* 0x000fc800078e0a03 */
[----:B------:R-:W-:-:S05]  /*11100*/  IMAD R2, R8, UR5, R13 ;  /* 0x0000000508027c24 */ /* 0x000fca000f8e020d */
[----:B------:R-:W-:Y:S02]  /*11110*/  ISETP.GT.AND P0, PT, R2, UR6, PT ;  /* 0x0000000602007c0c */ /* 0x000fe4000bf04270 */
[----:B------:R-:W0:Y:S11]  /*11120*/  LDC.64 R2, c[0x0][0xc90] ;  /* 0x00032400ff027b82 */ /* 0x000e360000000a00 */
[----:B------:R-:W-:-:S04]  /*11130*/  VOTE.ANY R9, PT, !P0 ;  /* 0x0000000000097806 */ /* 0x000fc800040e0100 */
[----:B------:R-:W1:Y:S02]  /*11140*/  POPC R15, R9 ;  /* 0x00000009000f7309 */ /* 0x000e640000000000 */
[----:B-1----:R-:W-:-:S04]  /*11150*/  VIADD R19, R15, UR4 ;  /* 0x000000040f137c36 */ /* 0x002fc80008000000 */
[----:B0-----:R-:W-:-:S05]  /*11160*/  IMAD.WIDE R2, R19, 0x4, R2 ;  /* 0x0000000413027825 */ /* 0x001fca00078e0202 */
[----:B------:R-:W2:Y:S01]  /*11170*/  LDG.E R7, desc[UR36][R2.64] ;  /* 0x0000002402077981 */ /* 0x000ea2000c1e1900 */
[----:B------:R-:W-:-:S03]  /*11180*/  ISETP.NE.AND P0, PT, R9, RZ, PT ;  /* 0x000000ff0900720c */ /* 0x000fc60003f05270 */
[----:B------:R-:W2:Y:S02]  /*11190*/  SHFL.IDX PT, R4, R4, R15, 0x1f ;  /* 0x00001f0f04047589 */ /* 0x000ea400000e0000 */
[----:B--2---:R-:W-:-:S05]  /*111a0*/  IMAD R6, R4, R7, RZ ;  /* 0x0000000704067224 */ /* 0x004fca00078e02ff */
[----:B------:R-:W-:-:S04]  /*111b0*/  IABS R12, R6 ;  /* 0x00000006000c7213 */ /* 0x000fc80000000000 */
[----:B------:R-:W0:Y:S08]  /*111c0*/  I2F.RP R10, R12 ;  /* 0x0000000c000a7306 */ /* 0x000e300000209400 */
[----:B0-----:R-:W0:Y:S02]  /*111d0*/  MUFU.RCP R10, R10 ;  /* 0x0000000a000a7308 */ /* 0x001e240000001000 */
[----:B0-----:R-:W-:-:S06]  /*111e0*/  VIADD R11, R10, 0xffffffe ;  /* 0x0ffffffe0a0b7836 */ /* 0x001fcc0000000000 */
[----:B------:R0:W1:Y:S01]  /*111f0*/  F2I.FTZ.U32.TRUNC.NTZ R3, R11 ;  /* 0x0000000b00037305 */ /* 0x000062000021f000 */
[----:B------:R-:W-:Y:S05]  /*11200*/  @!P0 BRA `(.L_x_1359) ;  /* 0x0000000000088947 */ /* 0x000fea0003800000 */
[----:B------:R-:W-:-:S05]  /*11210*/  VIADD R9, R15, 0xffffffff ;  /* 0xffffffff0f097836 */ /* 0x000fca0000000000 */
[----:B------:R2:W3:Y:S02]  /*11220*/  SHFL.IDX PT, R16, R8, R9, 0x1f ;  /* 0x00001f0908107589 */ /* 0x0004e400000e0000 */
.L_x_1359:
[----:B---3--:R-:W-:Y:S01]  /*11230*/  IMAD R16, R16, UR5, R13 ;  /* 0x0000000510107c24 */ /* 0x008fe2000f8e020d */
[----:B------:R-:W-:Y:S01]  /*11240*/  IABS R2, R6 ;  /* 0x0000000600027213 */ /* 0x000fe20000000000 */
[----:B01----:R-:W-:-:S03]  /*11250*/  IMAD.MOV R11, RZ, RZ, -R3 ;  /* 0x000000ffff0b7224 */ /* 0x003fc600078e0a03 */
[----:B--2---:R-:W-:Y:S01]  /*11260*/  IADD3 R9, -R16, UR6, RZ ;  /* 0x0000000610097c10 */ /* 0x004fe2000fffe1ff */
[----:B------:R-:W-:Y:S01]  /*11270*/  IMAD R11, R11, R12, RZ ;  /* 0x0000000c0b0b7224 */ /* 0x000fe200078e02ff */
        /* <DEDUP_REMOVED lines=15> */
[----:B------:R-:W-:-:S06]  /*11370*/  @P0 VIADD R2, R2, 0x1 ;  /* 0x0000000102020836 */ /* 0x000fcc0000000000 */
[----:B------:R-:W-:Y:S02]  /*11380*/  @!P2 IADD3 R2, -R2, RZ, RZ ;  /* 0x000000ff0202a210 */ /* 0x000fe40007ffe1ff */
[----:B------:R-:W-:-:S05]  /*11390*/  @!P1 LOP3.LUT R2, RZ, R6, RZ, 0x33, !PT ;  /* 0x00000006ff029212 */ /* 0x000fca00078e33ff */
[----:B------:R-:W-:Y:S02]  /*113a0*/  IMAD R13, R7, R2, RZ ;  /* 0x00000002070d7224 */ /* 0x000fe400078e02ff */
[----:B------:R-:W-:Y:S02]  /*113b0*/  IMAD.MOV R2, RZ, RZ, -R2 ;  /* 0x000000ffff027224 */ /* 0x000fe400078e0a02 */
[----:B------:R-:W-:Y:S02]  /*113c0*/  IMAD.MOV R8, RZ, RZ, -R13 ;  /* 0x000000ffff087224 */ /* 0x000fe400078e0a0d */
[----:B------:R-:W-:Y:S02]  /*113d0*/  IMAD R6, R6, R2, R9 ;  /* 0x0000000206067224 */ /* 0x000fe400078e0209 */
[----:B------:R-:W-:Y:S01]  /*113e0*/  IMAD.MOV.U32 R2, RZ, RZ, RZ ;  /* 0x000000ffff027224 */ /* 0x000fe200078e00ff */
[----:B------:R-:W-:Y:S02]  /*113f0*/  VIADDMNMX R15, R8, UR5, R7, PT ;  /* 0x00000005080f7c46 */ /* 0x000fe4000b800107 */
[----:B------:R-:W-:-:S02]  /*11400*/  IABS R11, R6 ;  /* 0x00000006000b7213 */ /* 0x000fc40000000000 */
[----:B------:R-:W-:Y:S01]  /*11410*/  IABS R8, R15 ;  /* 0x0000000f00087213 */ /* 0x000fe20000000000 */
[----:B------:R-:W-:-:S03]  /*11420*/  IMAD.MOV R18, RZ, RZ, -R15 ;  /* 0x000000ffff127224 */ /* 0x000fc600078e0a0f */
[----:B------:R-:W0:Y:S08]  /*11430*/  I2F.RP R7, R8 ;  /* 0x0000000800077306 */ /* 0x000e300000209400 */
[----:B0-----:R-:W0:Y:S02]  /*11440*/  MUFU.RCP R7, R7 ;  /* 0x0000000700077308 */ /* 0x001e240000001000 */
[----:B0-----:R-:W-:-:S06]  /*11450*/  VIADD R3, R7, 0xffffffe ;  /* 0x0ffffffe07037836 */ /* 0x001fcc0000000000 */
[----:B------:R-:W0:Y:S02]  /*11460*/  F2I.FTZ.U32.TRUNC.NTZ R3, R3 ;  /* 0x0000000300037305 */ /* 0x000e24000021f000 */
[----:B0-----:R-:W-:-:S04]  /*11470*/  IMAD.MOV R10, RZ, RZ, -R3 ;  /* 0x000000ffff0a7224 */ /* 0x001fc800078e0a03 */
[----:B------:R-:W-:Y:S01]  /*11480*/  IMAD.MOV.U32 R9, RZ, RZ, R10 ;  /* 0x000000ffff097224 */ /* 0x000fe200078e000a */
[----:B------:R-:W-:-:S03]  /*11490*/  IABS R10, R15 ;  /* 0x0000000f000a7213 */ /* 0x000fc60000000000 */
[----:B------:R-:W-:-:S04]  /*114a0*/  IMAD R9, R9, R8, RZ ;  /* 0x0000000809097224 */ /* 0x000fc800078e02ff */
[----:B------:R-:W-:Y:S01]  /*114b0*/  IMAD.HI.U32 R2, R3, R9, R2 ;  /* 0x0000000903027227 */ /* 0x000fe200078e0002 */
[----:B------:R-:W-:-:S05]  /*114c0*/  IADD3 R3, RZ, -R10, RZ ;  /* 0x8000000aff037210 */ /* 0x000fca0007ffe0ff */
        /* <DEDUP_REMOVED lines=8> */
[----:B------:R-:W-:Y:S01]  /*11550*/  ISETP.GE.AND P2, PT, R3, RZ, PT ;  /* 0x000000ff0300720c */ /* 0x000fe20003f46270 */
[----:B------:R-:W-:-:S06]  /*11560*/  IMAD.IADD R3, R6, 0x1, R13 ;  /* 0x0000000106037824 */ /* 0x000fcc00078e020d */
[----:B------:R-:W-:-:S06]  /*11570*/  @P0 VIADD R2, R2, 0x1 ;  /* 0x0000000102020836 */ /* 0x000fcc0000000000 */
[----:B------:R-:W-:Y:S01]  /*11580*/  @!P2 IMAD.MOV R2, RZ, RZ, -R2 ;  /* 0x000000ffff02a224 */ /* 0x000fe200078e0a02 */
[----:B------:R-:W-:-:S04]  /*11590*/  @!P1 LOP3.LUT R2, RZ, R15, RZ, 0x33, !PT ;  /* 0x0000000fff029212 */ /* 0x000fc800078e33ff */
[----:B------:R-:W-:Y:S01]  /*115a0*/  LOP3.LUT R17, RZ, R2, RZ, 0x33, !PT ;  /* 0x00000002ff117212 */ /* 0x000fe200078e33ff */
[----:B------:R-:W-:-:S03]  /*115b0*/  IMAD R18, R2, R18, R3 ;  /* 0x0000001202127224 */ /* 0x000fc600078e0203 */
[----:B------:R-:W-:Y:S01]  /*115c0*/  IADD3 R17, R4, R17, RZ ;  /* 0x0000001104117210 */ /* 0x000fe20007ffe0ff */
[----:B------:R-:W-:Y:S06]  /*115d0*/  BRA `(.L_x_1360) ;  /* 0x0000000000147947 */ /* 0x000fec0003800000 */
.L_x_1355:
[----:B------:R-:W-:Y:S01]  /*115e0*/  ULDC UR4, c[0x0][0xc3c] ;  /* 0x00030f0000047ab9 */ /* 0x000fe20000000800 */
[----:B------:R-:W-:Y:S02]  /*115f0*/  IMAD.MOV.U32 R17, RZ, RZ, RZ ;  /* 0x000000ffff117224 */ /* 0x000fe400078e00ff */
[----:B------:R-:W-:Y:S02]  /*11600*/  IMAD.U32 R16, RZ, RZ, UR6 ;  /* 0x00000006ff107e24 */ /* 0x000fe4000f8e00ff */
[----:B------:R-:W-:Y:S02]  /*11610*/  IMAD.MOV.U32 R18, RZ, RZ, RZ ;  /* 0x000000ffff127224 */ /* 0x000fe400078e00ff */
[----:B------:R-:W-:-:S07]  /*11620*/  IMAD.U32 R19, RZ, RZ, UR4 ;  /* 0x00000004ff137e24 */ /* 0x000fce000f8e00ff */
.L_x_1360:
[----:B------:R-:W-:-:S13]  /*11630*/  ISETP.NE.AND P0, PT, R5, RZ, PT ;  /* 0x000000ff0500720c */ /* 0x000fda0003f05270 */
[----:B------:R-:W0:Y:S01]  /*11640*/  @!P0 S2R R3, SR_CgaCtaId ;  /* 0x0000000000038919 */ /* 0x000e220000008800 */
[----:B------:R-:W-:-:S04]  /*11650*/  @!P0 MOV R2, 0x400 ;  /* 0x0000040000028802 */ /* 0x000fc80000000f00 */
[----:B0-----:R-:W-:-:S05]  /*11660*/  @!P0 LEA R2, R3, R2, 0x18 ;  /* 0x0000000203028211 */ /* 0x001fca00078ec0ff */
[----:B------:R1:W-:Y:S01]  /*11670*/  @!P0 STS.128 [R2+0x308d0], R16 ;  /* 0x0308d01002008388 */ /* 0x0003e20000000c00 */
[----:B------:R-:W-:Y:S06]  /*11680*/  BAR.ARV 0x5, 0x180 ;  /* 0x0146000000007b1d */ /* 0x000fec0000002000 */
.L_x_1353:
[----:B------:R2:W-:Y:S01]  /*11690*/  STL [R1+0x1c], RZ ;  /* 0x00001cff01007387 */ /* 0x0005e20000100800 */
[----:B------:R-:W-:Y:S01]  /*116a0*/  ULDC UR4, c[0x0][0xc3c] ;  /* 0x00030f0000047ab9 */ /* 0x000fe20000000800 */
[----:B------:R-:W-:Y:S01]  /*116b0*/  IMAD.MOV.U32 R28, RZ, RZ, 0x1 ;  /* 0x00000001ff1c7424 */ /* 0x000fe200078e00ff */
[----:B0-----:R-:W-:Y:S01]  /*116c0*/  ISETP.GE.AND P0, PT, R19, UR4, PT ;  /* 0x0000000413007c0c */ /* 0x001fe2000bf06270 */
[----:B------:R-:W-:-:S12]  /*116d0*/  IMAD.MOV.U32 R25, RZ, RZ, RZ ;  /* 0x000000ffff197224 */ /* 0x000fd800078e00ff */
[----:B--2---:R-:W-:Y:S05]  /*116e0*/  @P0 BRA `(.L_x_1361) ;  /* 0x0000004800c80947 */ /* 0x004fea0003800000 */
[----:B-1----:R-:W2:Y:S01]  /*116f0*/  LDL R2, [R1+0x20] ;  /* 0x0000200001027983 */ /* 0x002ea20000100800 */
[----:B------:R-:W0:Y:S01]  /*11700*/  S2UR UR5, SR_CgaCtaId ;  /* 0x00000000000579c3 */ /* 0x000e220000008800 */
[----:B------:R-:W-:Y:S01]  /*11710*/  SHF.L.U32 R34, R0, 0x3, RZ ;  /* 0x0000000300227819 */ /* 0x000fe200000006ff */
[----:B------:R-:W-:Y:S01]  /*11720*/  BSSY B8, `(.L_x_1361) ;  /* 0x00004ae000087945 */ /* 0x000fe20003800000 */
[----:B------:R1:W-:Y:S01]  /*11730*/  STL [R1+0x1c], RZ ;  /* 0x00001cff01007387 */ /* 0x0003e20000100800 */
[----:B------:R-:W-:Y:S01]  /*11740*/  IMAD.MOV.U32 R28, RZ, RZ, 0x1 ;  /* 0x00000001ff1c7424 */ /* 0x000fe200078e00ff */
[----:B------:R-:W-:Y:S01]  /*11750*/  LOP3.LUT R3, R34, 0x1f8, RZ, 0xc0, !PT ;  /* 0x000001f822037812 */ /* 0x000fe200078ec0ff */
[----:B------:R-:W-:Y:S01]  /*11760*/  IMAD.MOV.U32 R25, RZ, RZ, RZ ;  /* 0x000000ffff197224 */ /* 0x000fe200078e00ff */
[----:B------:R-:W-:Y:S02]  /*11770*/  ULDC UR39, c[0x0][0xc] ;  /* 0x0000030000277ab9 */ /* 0x000fe40000000800 */
[----:B------:R-:W-:-:S04]  /*11780*/  LOP3.LUT R3, R3, 0x38, R0, 0x78, !PT ;  /* 0x0000003803037812 */ /* 0x000fc800078e7800 */
[----:B------:R-:W-:Y:S02]  /*11790*/  LOP3.LUT R32, R3, 0x200, R34, 0xf8, !PT ;  /* 0x0000020003207812 */ /* 0x000fe400078ef822 */
[----:B------:R-:W-:-:S04]  /*117a0*/  LOP3.LUT R34, R34, 0x38, RZ, 0xc0, !PT ;  /* 0x0000003822227812 */ /* 0x000fc800078ec0ff */
[C---:B------:R-:W-:Y:S02]  /*117b0*/  LOP3.LUT R37, R34.reuse, 0x80, RZ, 0xfc, !PT ;  /* 0x0000008022257812 */ /* 0x040fe400078efcff */
[----:B------:R-:W-:Y:S02]  /*117c0*/  LOP3.LUT R36, R34, 0xc0, RZ, 0xfc, !PT ;  /* 0x000000c022247812 */ /* 0x000fe400078efcff */
[----:B--2---:R-:W-:Y:S02]  /*117d0*/  R2UR UR4, R2 ;  /* 0x00000000020472ca */ /* 0x004fe400000e0000 */
[C---:B------:R-:W-:Y:S01]  /*117e0*/  LOP3.LUT R2, R0.reuse, 0x7f, RZ, 0xc0, !PT ;  /* 0x0000007f00027812 */ /* 0x040fe200078ec0ff */
[----:B------:R-:W-:-:S03]  /*117f0*/  IMAD.SHL.U32 R0, R0, 0x10, RZ ;  /* 0x0000001000007824 */ /* 0x000fc600078e00ff */
[----:B------:R-:W-:-:S04]  /*11800*/  SHF.R.U32.HI R2, RZ, 0x3, R2 ;  /* 0x00000003ff027819 */ /* 0x000fc80000011602 */
[----:B------:R-:W-:Y:S02]  /*11810*/  LOP3.LUT R2, R2, 0x70, R0, 0xf8, !PT ;  /* 0x0000007002027812 */ /* 0x000fe400078ef800 */
[----:B------:R-:W-:Y:S01]  /*11820*/  LOP3.LUT R0, R34, 0x40, RZ, 0xfc, !PT ;  /* 0x0000004022007812 */ /* 0x000fe200078efcff */
[----:B------:R-:W-:-:S03]  /*11830*/  ULOP3.LUT UR38, UR4, 0x2, URZ, 0xfc, !UPT ;  /* 0x0000000204267892 */ /* 0x000fc6000f8efc3f */
[----:B------:R-:W-:Y:S02]  /*11840*/  UMOV UR4, 0x400 ;  /* 0x0000040000047882 */ /* 0x000fe40000000000 */
[----:B0-----:R-:W-:-:S06]  /*11850*/  ULEA UR4, UR5, UR4, 0x18 ;  /* 0x0000000405047291 */ /* 0x001fcc000f8ec03f */
[----:B------:R-:W-:-:S04]  /*11860*/  IMAD.U32 R22, RZ, RZ, UR4 ;  /* 0x00000004ff167e24 */ /* 0x000fc8000f8e00ff */
[----:B-1----:R-:W-:-:S07]  /*11870*/  IMAD R33, R32, 0x2, R22 ;  /* 0x0000000220217824 */ /* 0x002fce00078e0216 */
.L_x_1432:
[----:B------:R-:W-:Y:S05]  /*11880*/  YIELD ;  /* 0x0000000000007946 */ /* 0x000fea0003800000 */
[----:B------:R-:W-:Y:S01]  /*11890*/  ULDC.64 UR4, c[0x0][0xa28] ;  /* 0x00028a0000047ab9 */ /* 0x000fe20000000a00 */
[----:B------:R-:W-:Y:S01]  /*118a0*/  IMAD.MOV.U32 R24, RZ, RZ, RZ ;  /* 0x000000ffff187224 */ /* 0x000fe200078e00ff */
[----:B------:R-:W-:-:S04]  /*118b0*/  ISETP.NE.U32.AND P0, PT, RZ, UR4, PT ;  /* 0x00000004ff007c0c */ /* 0x000fc8000bf05070 */
[----:B------:R-:W-:Y:S01]  /*118c0*/  ISETP.NE.AND.EX P0, PT, RZ, UR5, PT, P0 ;  /* 0x00000005ff007c0c */ /* 0x000fe2000bf05300 */
[----:B------:R-:W-:-:S12]  /*118d0*/  ULDC.64 UR4, c[0x0][0xa18] ;  /* 0x0002860000047ab9 */ /* 0x000fd80000000a00 */
[----:B0-----:R-:W0:Y:S02]  /*118e0*/  @P0 LDC.64 R2, c[0x0][0xa28] ;  /* 0x00028a00ff020b82 */ /* 0x001e240000000a00 */
[----:B0-----:R-:W-:-:S05]  /*118f0*/  @P0 IMAD.WIDE R2, R19, 0x4, R2 ;  /* 0x0000000413020825 */ /* 0x001fca00078e0202 */
[----:B------:R0:W2:Y:S01]  /*11900*/  @P0 LDG.E R24, desc[UR36][R2.64] ;  /* 0x0000002402180981 */ /* 0x0000a2000c1e1900 */
[----:B------:R-:W-:Y:S02]  /*11910*/  ISETP.NE.U32.AND P0, PT, RZ, UR4, PT ;  /* 0x00000004ff007c0c */ /* 0x000fe4000bf05070 */
[----:B------:R-:W-:Y:S02]  /*11920*/  MOV R35, RZ ;  /* 0x000000ff00237202 */ /* 0x000fe40000000f00 */
[----:B------:R-:W-:Y:S01]  /*11930*/  ISETP.NE.AND.EX P1, PT, RZ, UR5, PT, P0 ;  /* 0x00000005ff007c0c */ /* 0x000fe2000bf25300 */
[----:B------:R-:W-:Y:S01]  /*11940*/  ULDC.64 UR4, c[0x0][0xa00] ;  /* 0x0002800000047ab9 */ /* 0x000fe20000000a00 */
[----:B------:R-:W-:Y:S02]  /*11950*/  LOP3.LUT R23, R23, 0xfffffeff, RZ, 0xc0, !PT ;  /* 0xfffffeff17177812 */ /* 0x000fe400078ec0ff */
[----:B------:R-:W-:Y:S01]  /*11960*/  ISETP.NE.U32.AND P0, PT, RZ, UR4, PT ;  /* 0x00000004ff007c0c */ /* 0x000fe2000bf05070 */
[----:B0-----:R-:W0:Y:S03]  /*11970*/  LDC.64 R2, c[0x0][0xa00] ;  /* 0x00028000ff027b82 */ /* 0x001e260000000a00 */
[----:B------:R-:W-:Y:S01]  /*11980*/  ISETP.NE.AND.EX P2, PT, RZ, UR5, PT, P0 ;  /* 0x00000005ff007c0c */ /* 0x000fe2000bf45300 */
[----:B------:R-:W-:-:S04]  /*11990*/  ULDC.64 UR4, c[0x0][0x418] ;  /* 0x0001060000047ab9 */ /* 0x000fc80000000a00 */
[----:B-1----:R-:W1:Y:S08]  /*119a0*/  @P1 LDC.64 R4, c[0x0][0xa18] ;  /* 0x00028600ff041b82 */ /* 0x002e700000000a00 */
[----:B------:R-:W-:Y:S01]  /*119b0*/  @P2 LOP3.LUT R23, R23, 0x100, RZ, 0xfc, !PT ;  /* 0x0000010017172812 */ /* 0x000fe200078efcff */
[----:B0-----:R-:W-:-:S05]  /*119c0*/  IMAD.WIDE R2, R19, 0x4, R2 ;  /* 0x0000000413027825 */ /* 0x001fca00078e0202 */
[----:B------:R0:W5:Y:S01]  /*119d0*/  @P2 LDG.E R35, desc[UR36][R2.64] ;  /* 0x0000002402232981 */ /* 0x000162000c1e1900 */
[----:B-1----:R-:W-:-:S05]  /*119e0*/  @P1 IMAD.WIDE R4, R19, 0x4, R4 ;  /* 0x0000000413041825 */ /* 0x002fca00078e0204 */
[----:B------:R0:W5:Y:S01]  /*119f0*/  @P1 LDG.E R29, desc[UR36][R4.64] ;  /* 0x00000024041d1981 */ /* 0x000162000c1e1900 */
[----:B------:R-:W-:-:S03]  /*11a00*/  UISETP.NE.U32.AND UP0, UPT, UR4, URZ, UPT ;  /* 0x0000003f0400728c */ /* 0x000fc6000bf05070 */
[----:B------:R-:W-:Y:S01]  /*11a10*/  ULDC UR4, c[0x0][0x424] ;  /* 0x0001090000047ab9 */ /* 0x000fe20000000800 */
[----:B------:R-:W-:-:S03]  /*11a20*/  UISETP.NE.AND.EX UP0, UPT, UR5, URZ, UPT, UP0 ;  /* 0x0000003f0500728c */ /* 0x000fc6000bf05300 */
[----:B------:R-:W-:Y:S01]  /*11a30*/  ULDC UR5, c[0x0][0x2f0] ;  /* 0x0000bc0000057ab9 */ /* 0x000fe20000000800 */
[----:B------:R-:W-:-:S04]  /*11a40*/  USEL UR4, UR4, 0x1, UP0 ;  /* 0x0000000104047887 */ /* 0x000fc80008000000 */
[----:B------:R-:W-:-:S06]  /*11a50*/  UIMAD UR4, UR4, UR5, URZ ;  /* 0x00000005040472a4 */ /* 0x000fcc000f8e023f */
[----:B------:R-:W-:Y:S01]  /*11a60*/  IMAD.U32 R0, RZ, RZ, UR4 ;  /* 0x00000004ff007e24 */ /* 0x000fe2000f8e00ff */
[----:B--2---:R0:W-:Y:S01]  /*11a70*/  STL [R1+0x4], R24 ;  /* 0x0000041801007387 */ /* 0x0041e20000100800 */
[----:B---3--:R-:W-:Y:S05]  /*11a80*/  @P1 BRA `(.L_x_1362) ;  /* 0x0000000000181947 */ /* 0x008fea0003800000 */
[----:B------:R-:W-:Y:S02]  /*11a90*/  ULDC UR4, c[0x0][0x288] ;  /* 0x0000a20000047ab9 */ /* 0x000fe40000000800 */
[----:B-----5:R-:W-:Y:S01]  /*11aa0*/  IMAD.U32 R29, RZ, RZ, UR4 ;  /* 0x00000004ff1d7e24 */ /* 0x020fe2000f8e00ff */
[----:B------:R-:W-:Y:S06]  /*11ab0*/  @!P2 BRA `(.L_x_1362) ;  /* 0x00000000000ca947 */ /* 0x000fec0003800000 */
[----:B0-----:R-:W2:Y:S04]  /*11ac0*/  LDG.E R4, desc[UR36][R2.64] ;  /* 0x0000002402047981 */ /* 0x001ea8000c1e1900 */
[----:B------:R-:W2:Y:S02]  /*11ad0*/  LDG.E R29, desc[UR36][R2.64+0x4] ;  /* 0x00000424021d7981 */ /* 0x000ea4000c1e1900 */
[----:B--2---:R-:W-:-:S07]  /*11ae0*/  IMAD.IADD R29, R29, 0x1, -R4 ;  /* 0x000000011d1d7824 */ /* 0x004fce00078e0a04 */
.L_x_1362:
[----:B------:R-:W-:Y:S02]  /*11af0*/  ULDC.64 UR4, c[0x0][0xa20] ;  /* 0x0002880000047ab9 */ /* 0x000fe40000000a00 */
[----:B------:R-:W-:-:S04]  /*11b00*/  ISETP.NE.U32.AND P0, PT, RZ, UR4, PT ;  /* 0x00000004ff007c0c */ /* 0x000fc8000bf05070 */
[----:B------:R-:W-:-:S13]  /*11b10*/  ISETP.NE.AND.EX P0, PT, RZ, UR5, PT, P0 ;  /* 0x00000005ff007c0c */ /* 0x000fda000bf05300 */
[----:B------:R-:W-:Y:S05]  /*11b20*/  @!P0 BRA `(.L_x_1363) ;  /* 0x0000000000108947 */ /* 0x000fea0003800000 */
[----:B0-----:R-:W0:Y:S02]  /*11b30*/  LDC.64 R2, c[0x0][0xa20] ;  /* 0x00028800ff027b82 */ /* 0x001e240000000a00 */
[----:B0-----:R-:W-:-:S05]  /*11b40*/  IMAD.WIDE R2, R19, 0x4, R2 ;  /* 0x0000000413027825 */ /* 0x001fca00078e0202 */
[----:B------:R0:W5:Y:S01]  /*11b50*/  LDG.E R0, desc[UR36][R2.64] ;  /* 0x0000002402007981 */ /* 0x000162000c1e1900 */
[----:B------:R-:W-:Y:S05]  /*11b60*/  BRA `(.L_x_1364) ;  /* 0x0000000000247947 */ /* 0x000fea0003800000 */
.L_x_1363:
[----:B------:R-:W-:Y:S02]  /*11b70*/  ULDC.64 UR4, c[0x0][0xa08] ;  /* 0x0002820000047ab9 */ /* 0x000fe40000000a00 */
[----:B------:R-:W-:-:S04]  /*11b80*/  ISETP.NE.U32.AND P0, PT, RZ, UR4, PT ;  /* 0x00000004ff007c0c */ /* 0x000fc8000bf05070 */
[----:B------:R-:W-:-:S13]  /*11b90*/  ISETP.NE.AND.EX P0, PT, RZ, UR5, PT, P0 ;  /* 0x00000005ff007c0c */ /* 0x000fda000bf05300 */
[----:B------:R-:W-:Y:S05]  /*11ba0*/  @!P0 BRA `(.L_x_1364) ;  /* 0x0000000000148947 */ /* 0x000fea0003800000 */
[----:B0-----:R-:W0:Y:S02]  /*11bb0*/  LDC.64 R2, c[0x0][0xa08] ;  /* 0x00028200ff027b82 */ /* 0x001e240000000a00 */
[----:B0-----:R-:W-:-:S05]  /*11bc0*/  IMAD.WIDE R2, R19, 0x4, R2 ;  /* 0x0000000413027825 */ /* 0x001fca00078e0202 */
[----:B------:R-:W2:Y:S04]  /*11bd0*/  LDG.E R0, desc[UR36][R2.64] ;  /* 0x0000002402007981 */ /* 0x000ea8000c1e1900 */
[----:B------:R-:W2:Y:S02]  /*11be0*/  LDG.E R5, desc[UR36][R2.64+0x4] ;  /* 0x0000042402057981 */ /* 0x000ea4000c1e1900 */
[----:B--2---:R-:W-:-:S07]  /*11bf0*/  IMAD.IADD R0, R5, 0x1, -R0 ;  /* 0x0000000105007824 */ /* 0x004fce00078e0a00 */
.L_x_1364:
[----:B0-----:R-:W0:Y:S01]  /*11c00*/  LDC R2, c[0x0][0x448] ;  /* 0x00011200ff027b82 */ /* 0x001e220000000800 */
[----:B-----5:R-:W-:Y:S01]  /*11c10*/  IADD3 R26, -R24, R0, RZ ;  /* 0x00000000181a7210 */ /* 0x020fe20007ffe1ff */
[----:B------:R-:W-:Y:S01]  /*11c20*/  IMAD.SHL.U32 R27, R17, 0x80, RZ ;  /* 0x00000080111b7824 */ /* 0x000fe200078e00ff */
[----:B------:R-:W-:-:S03]  /*11c30*/  LOP3.LUT R23, R23, 0xffffff7f, RZ, 0xc0, !PT ;  /* 0xffffff7f17177812 */ /* 0x000fc600078ec0ff */
[----:B------:R1:W-:Y:S01]  /*11c40*/  STL [R1], R26 ;  /* 0x0000001a01007387 */ /* 0x0003e20000100800 */
[----:B------:R-:W-:Y:S01]  /*11c50*/  VIADD R4, R27, 0x7f ;  /* 0x0000007f1b047836 */ /* 0x000fe20000000000 */
[----:B0-----:R-:W-:Y:S02]  /*11c60*/  ISETP.NE.AND P2, PT, R2, 0x1, PT ;  /* 0x000000010200780c */ /* 0x001fe40003f45270 */
[----:B------:R-:W0:Y:S11]  /*11c70*/  LDC.64 R2, c[0x0][0x9e0] ;  /* 0x00027800ff027b82 */ /* 0x000e360000000a00 */
[----:B------:R-:W2:Y:S01]  /*11c80*/  @P2 LDC R5, c[0x0][0x44c] ;  /* 0x00011300ff052b82 */ /* 0x000ea20000000800 */
[----:B------:R-:W-:-:S07]  /*11c90*/  @P2 LOP3.LUT R23, R23, 0x80, RZ, 0xfc, !PT ;  /* 0x0000008017172812 */ /* 0x000fce00078efcff */
[----:B------:R-:W3:Y:S01]  /*11ca0*/  @P2 LDC R6, c[0x0][0x450] ;  /* 0x00011400ff062b82 */ /* 0x000ee20000000800 */
[----:B0-----:R-:W-:Y:S01]  /*11cb0*/  ISETP.GE.AND P1, PT, R3, 0x1, PT ;  /* 0x000000010300780c */ /* 0x001fe20003f26270 */
[----:B--2---:R-:W-:-:S05]  /*11cc0*/  @P2 IMAD.HI.U32 R5, R4, R5, RZ ;  /* 0x0000000504052227 */ /* 0x004fca00078e00ff */
[----:B---3--:R-:W-:Y:S02]  /*11cd0*/  @P2 SHF.R.U32.HI R4, RZ, R6, R5 ;  /* 0x00000006ff042219 */ /* 0x008fe40000011605 */
[----:B------:R-:W-:-:S05]  /*11ce0*/  IADD3 R5, R26, 0x1, -R29 ;  /* 0x000000011a057810 */ /* 0x000fca0007ffe81d */
[----:B------:R-:W-:-:S04]  /*11cf0*/  IMAD.IADD R7, R5, 0x1, R4 ;  /* 0x0000000105077824 */ /* 0x000fc800078e0204 */
[----:B------:R-:W-:Y:S01]  /*11d00*/  IMAD.IADD R2, R7, 0x1, R2 ;  /* 0x0000000107027824 */ /* 0x000fe200078e0202 */
[----:B-1----:R-:W-:Y:S06]  /*11d10*/  @!P1 BRA `(.L_x_1365) ;  /* 0x0000000000489947 */ /* 0x002fec0003800000 */
[C---:B------:R-:W-:Y:S01]  /*11d20*/  ISETP.GT.AND P0, PT, R7.reuse, RZ, PT ;  /* 0x000000ff0700720c */ /* 0x040fe20003f04270 */
[----:B------:R-:W-:Y:S01]  /*11d30*/  BSSY B0, `(.L_x_1366) ;  /* 0x000000e000007945 */ /* 0x000fe20003800000 */
[----:B------:R-:W-:-:S11]  /*11d40*/  VIADD R0, R7, 0xffffffff ;  /* 0xffffffff07007836 */ /* 0x000fd60000000000 */
[----:B------:R-:W-:Y:S05]  /*11d50*/  @P0 BRA `(.L_x_1367) ;  /* 0x00000000001c0947 */ /* 0x000fea0003800000 */
[----:B------:R-:W-:Y:S01]  /*11d60*/  ISETP.NE.AND P0, PT, R3, 0x1, PT ;  /* 0x000000010300780c */ /* 0x000fe20003f05270 */
[----:B------:R-:W-:-:S12]  /*11d70*/  IMAD.MOV R7, RZ, RZ, -R7 ;  /* 0x000000ffff077224 */ /* 0x000fd800078e0a07 */
[----:B------:R-:W0:Y:S02]  /*11d80*/  @P0 LDC.64 R4, c[0x0][0x9e8] ;  /* 0x00027a00ff040b82 */ /* 0x000e240000000a00 */
[----:B0-----:R-:W-:-:S05]  /*11d90*/  @P0 IMAD.HI.U32 R4, R7, R4, RZ ;  /* 0x0000000407040227 */ /* 0x001fca00078e00ff */
[----:B------:R-:W-:-:S04]  /*11da0*/  @P0 SHF.R.U32.HI R7, RZ, R5, R4 ;  /* 0x00000005ff070219 */ /* 0x000fc80000011604 */
[----:B------:R-:W-:Y:S01]  /*11db0*/  LOP3.LUT R0, RZ, R7, RZ, 0x33, !PT ;  /* 0x00000007ff007212 */ /* 0x000fe200078e33ff */
[----:B------:R-:W-:Y:S06]  /*11dc0*/  BRA `(.L_x_1368) ;  /* 0x0000000000107947 */ /* 0x000fec0003800000 */
.L_x_1367:
[----:B------:R-:W-:-:S13]  /*11dd0*/  ISETP.NE.AND P0, PT, R3, 0x1, PT ;  /* 0x000000010300780c */ /* 0x000fda0003f05270 */
[----:B------:R-:W0:Y:S02]  /*11de0*/  @P0 LDC.64 R4, c[0x0][0x9e8] ;  /* 0x00027a00ff040b82 */ /* 0x000e240000000a00 */
[----:B0-----:R-:W-:-:S05]  /*11df0*/  @P0 IMAD.HI.U32 R4, R0, R4, RZ ;  /* 0x0000000400040227 */ /* 0x001fca00078e00ff */
[----:B------:R-:W-:-:S07]  /*11e00*/  @P0 SHF.R.U32.HI R0, RZ, R5, R4 ;  /* 0x00000005ff000219 */ /* 0x000fce0000011604 */
.L_x_1368:
[----:B------:R-:W-:Y:S05]  /*11e10*/  BSYNC B0 ;  /* 0x0000000000007941 */ /* 0x000fea0003800000 */
.L_x_1366:
[----:B------:R-:W-:-:S05]  /*11e20*/  IMAD R5, R0, R3, R3 ;  /* 0x0000000300057224 */ /* 0x000fca00078e0203 */
[----:B------:R-:W-:-:S07]  /*11e30*/  VIMNMX R2, R2, R5, PT ;  /* 0x0000000502027248 */ /* 0x000fce0003fe0100 */
.L_x_1365:
[----:B------:R-:W0:Y:S01]  /*11e40*/  @P2 LDC R4, c[0x0][0x44c] ;  /* 0x00011300ff042b82 */ /* 0x000e220000000800 */
[----:B------:R-:W-:Y:S01]  /*11e50*/  VIADD R2, R2, 0x3f ;  /* 0x0000003f02027836 */ /* 0x000fe20000000000 */
[----:B------:R-:W-:Y:S01]  /*11e60*/  ULDC UR4, c[0x0][0x9dc] ;  /* 0x0002770000047ab9 */ /* 0x000fe20000000800 */
[----:B------:R-:W-:-:S05]  /*11e70*/  IMAD.MOV.U32 R0, RZ, RZ, R27 ;  /* 0x000000ffff007224 */ /* 0x000fca00078e001b */
[----:B------:R-:W1:Y:S01]  /*11e80*/  @P2 LDC R5, c[0x0][0x450] ;  /* 0x00011400ff052b82 */ /* 0x000e620000000800 */
[----:B0-----:R-:W-:-:S05]  /*11e90*/  @P2 IMAD.HI.U32 R4, R27, R4, RZ ;  /* 0x000000041b042227 */ /* 0x001fca00078e00ff */
[----:B-1----:R-:W-:Y:S02]  /*11ea0*/  @P2 SHF.R.U32.HI R0, RZ, R5, R4 ;  /* 0x00000005ff002219 */ /* 0x002fe40000011604 */
[----:B------:R-:W-:-:S04]  /*11eb0*/  SHF.R.S32.HI R5, RZ, 0x1f, R2 ;  /* 0x0000001fff057819 */ /* 0x000fc80000011402 */
[----:B------:R-:W-:Y:S02]  /*11ec0*/  LEA.HI R4, R5, R2, RZ, 0x6 ;  /* 0x0000000205047211 */ /* 0x000fe400078f30ff */
[----:B------:R-:W-:Y:S02]  /*11ed0*/  IADD3 R2, R26, 0x3f, RZ ;  /* 0x0000003f1a027810 */ /* 0x000fe40007ffe0ff */
[----:B------:R-:W-:Y:S02]  /*11ee0*/  SHF.R.S32.HI R4, RZ, 0x6, R4 ;  /* 0x00000006ff047819 */ /* 0x000fe40000011404 */
[----:B------:R-:W-:-:S04]  /*11ef0*/  SHF.R.S32.HI R5, RZ, 0x1f, R2 ;  /* 0x0000001fff057819 */ /* 0x000fc80000011402 */
[----:B------:R-:W-:Y:S02]  /*11f00*/  LEA.HI R5, R5, R2, RZ, 0x6 ;  /* 0x0000000205057211 */ /* 0x000fe400078f30ff */
[----:B------:R-:W-:Y:S02]  /*11f10*/  IADD3 R2, R0, R26, -R29 ;  /* 0x0000001a00027210 */ /* 0x000fe40007ffe81d */
[----:B------:R-:W-:-:S03]  /*11f20*/  SHF.R.S32.HI R5, RZ, 0x6, R5 ;  /* 0x00000006ff057819 */ /* 0x000fc60000011405 */
[----:B------:R-:W-:Y:S01]  /*11f30*/  VIADD R0, R2, -UR4 ;  /* 0x8000000402007c36 */ /* 0x000fe20008000000 */
[----:B------:R-:W-:-:S05]  /*11f40*/  VIMNMX R30, R5, R4, PT ;  /* 0x00000004051e7248 */ /* 0x000fca0003fe0100 */
[----:B------:R0:W-:Y:S01]  /*11f50*/  STL [R1+0x18], R30 ;  /* 0x0000181e01007387 */ /* 0x0001e20000100800 */
[----:B------:R-:W-:Y:S05]  /*11f60*/  @!P1 BRA `(.L_x_1369) ;  /* 0x0000000000449947 */ /* 0x000fea0003800000 */
[----:B------:R-:W-:Y:S01]  /*11f70*/  ISETP.GT.AND P0, PT, R2, -0x1, PT ;  /* 0xffffffff0200780c */ /* 0x000fe20003f04270 */
[----:B------:R-:W-:-:S12]  /*11f80*/  BSSY B0, `(.L_x_1370) ;  /* 0x000000d000007945 */ /* 0x000fd80003800000 */
[----:B------:R-:W-:Y:S05]  /*11f90*/  @P0 BRA `(.L_x_1371) ;  /* 0x00000000001c0947 */ /* 0x000fea0003800000 */
[----:B------:R-:W-:Y:S02]  /*11fa0*/  ISETP.NE.AND P0, PT, R3, 0x1, PT ;  /* 0x000000010300780c */ /* 0x000fe40003f05270 */
[----:B------:R-:W-:-:S11]  /*11fb0*/  LOP3.LUT R7, RZ, R2, RZ, 0x33, !PT ;  /* 0x00000002ff077212 */ /* 0x000fd600078e33ff */
[----:B------:R-:W1:Y:S02]  /*11fc0*/  @P0 LDC.64 R4, c[0x0][0x9e8] ;  /* 0x00027a00ff040b82 */ /* 0x000e640000000a00 */
[----:B-1----:R-:W-:-:S05]  /*11fd0*/  @P0 IMAD.HI.U32 R4, R7, R4, RZ ;  /* 0x0000000407040227 */ /* 0x002fca00078e00ff */
[----:B------:R-:W-:-:S04]  /*11fe0*/  @P0 SHF.R.U32.HI R7, RZ, R5, R4 ;  /* 0x00000005ff070219 */ /* 0x000fc80000011604 */
[----:B------:R-:W-:Y:S01]  /*11ff0*/  LOP3.LUT R2, RZ, R7, RZ, 0x33, !PT ;  /* 0x00000007ff027212 */ /* 0x000fe200078e33ff */
[----:B------:R-:W-:Y:S06]  /*12000*/  BRA `(.L_x_1372) ;  /* 0x0000000000107947 */ /* 0x000fec0003800000 */
.L_x_1371:
[----:B------:R-:W-:-:S13]  /*12010*/  ISETP.NE.AND P0, PT, R3, 0x1, PT ;  /* 0x000000010300780c */ /* 0x000fda0003f05270 */
[----:B------:R-:W1:Y:S02]  /*12020*/  @P0 LDC.64 R4, c[0x0][0x9e8] ;  /* 0x00027a00ff040b82 */ /* 0x000e640000000a00 */
[----:B-1----:R-:W-:-:S05]  /*12030*/  @P0 IMAD.HI.U32 R4, R2, R4, RZ ;  /* 0x0000000402040227 */ /* 0x002fca00078e00ff */
[----:B------:R-:W-:-:S07]  /*12040*/  @P0 SHF.R.U32.HI R2, RZ, R5, R4 ;  /* 0x00000005ff020219 */ /* 0x000fce0000011604 */
.L_x_1372:
[----:B------:R-:W-:Y:S05]  /*12050*/  BSYNC B0 ;  /* 0x0000000000007941 */ /* 0x000fea0003800000 */
.L_x_1370:
[----:B------:R-:W-:-:S05]  /*12060*/  IMAD R3, R2, R3, RZ ;  /* 0x0000000302037224 */ /* 0x000fca00078e02ff */
[----:B------:R-:W-:-:S07]  /*12070*/  VIMNMX R0, R0, R3, !PT ;  /* 0x0000000300007248 */ /* 0x000fce0007fe0100 */
.L_x_1369:
[----:B------:R-:W-:Y:S01]  /*12080*/  SHF.R.S32.HI R3, RZ, 0x1f, R0 ;  /* 0x0000001fff037819 */ /* 0x000fe20000011400 */
[----:B------:R-:W-:Y:S03]  /*12090*/  BSSY B7, `(.L_x_1373) ;  /* 0x0000355000077945 */ /* 0x000fe60003800000 */
[----:B------:R-:W-:-:S04]  /*120a0*/  LEA.HI R3, R3, R0, RZ, 0x6 ;  /* 0x0000000003037211 */ /* 0x000fc800078f30ff */
[----:B------:R-:W-:-:S04]  /*120b0*/  SHF.R.S32.HI R3, RZ, 0x6, R3 ;  /* 0x00000006ff037819 */ /* 0x000fc80000011403 */
[----:B------:R-:W-:-:S04]  /*120c0*/  VIMNMX R2, RZ, R3, !PT ;  /* 0x00000003ff027248 */ /* 0x000fc80007fe0100 */
[----:B------:R-:W-:Y:S01]  /*120d0*/  ISETP.GT.AND P0, PT, R30, R2, PT ;  /* 0x000000021e00720c */ /* 0x000fe20003f04270 */
[----:B------:R1:W-:-:S12]  /*120e0*/  STL [R1+0x8], R2 ;  /* 0x0000080201007387 */ /* 0x0003d80000100800 */
[----:B-1----:R-:W-:Y:S05]  /*120f0*/  @P0 BRA `(.L_x_1374) ;  /* 0x0000000000440947 */ /* 0x002fea0003800000 */
[----:B------:R-:W1:Y:S02]  /*12100*/  S2R R2, SR_TID.X ;  /* 0x0000000000027919 */ /* 0x000e640000002100 */
        /* <DEDUP_REMOVED lines=10> */
[----:B------:R-:W1:Y:S02]  /*121b0*/  S2R R4, SR_LTMASK ;  /* 0x0000000000047919 */ /* 0x000e640000003900 */
[----:B-1----:R-:W-:-:S04]  /*121c0*/  LOP3.LUT R4, R4, UR4, RZ, 0xc0, !PT ;  /* 0x0000000404047c12 */ /* 0x002fc8000f8ec0ff */
[----:B------:R-:W1:Y:S01]  /*121d0*/  POPC R7, R4 ;  /* 0x0000000400077309 */ /* 0x000e620000000000 */
[----:B--2---:R-:W1:Y:S02]  /*121e0*/  SHFL.IDX PT, R0, R3, R0, 0x1f ;  /* 0x00001f0003007589 */ /* 0x004e6400000e0000 */
[----:B-1----:R-:W-:Y:S01]  /*121f0*/  IADD3 R16, R0, UR39, R7 ;  /* 0x0000002700107c10 */ /* 0x002fe2000fffe007 */
[----:B------:R-:W-:Y:S06]  /*12200*/  BRA `(.L_x_1375) ;  /* 0x0000003000f47947 */ /* 0x000fec0003800000 */
.L_x_1374:
        /* <DEDUP_REMOVED lines=19> */
[----:B01----:R-:W-:Y:S05]  /*12340*/  CALL.ABS.NOINC R2 ;  /* 0x0000000002007343 */ /* 0x003fea0003c00000 */
.L_x_1377:
[----:B------:R-:W-:Y:S05]  /*12350*/  BSYNC B6 ;  /* 0x0000000000067941 */ /* 0x000fea0003800000 */
.L_x_1376:
        /* <DEDUP_REMOVED lines=10> */
[----:B------:R-:W-:Y:S01]  /*12400*/  MOV R5, UR7 ;  /* 0x0000000700057c02 */ /* 0x000fe20008000f00 */
[----:B------:R-:W-:Y:S01]  /*12410*/  IMAD.U32 R6, RZ, RZ, UR8 ;  /* 0x00000008ff067e24 */ /* 0x000fe2000f8e00ff */
[----:B------:R-:W-:Y:S01]  /*12420*/  MOV R13, RZ ;  /* 0x000000ff000d7202 */ /* 0x000fe20000000f00 */
[----:B------:R-:W-:Y:S02]  /*12430*/  IMAD.U32 R7, RZ, RZ, UR9 ;  /* 0x00000009ff077e24 */ /* 0x000fe4000f8e00ff */
[----:B------:R-:W-:-:S02]  /*12440*/  IMAD.U32 R10, RZ, RZ, UR4 ;  /* 0x00000004ff0a7e24 */ /* 0x000fc4000f8e00ff */
[----:B------:R-:W-:Y:S02]  /*12450*/  IMAD.U32 R11, RZ, RZ, UR5 ;  /* 0x00000005ff0b7e24 */ /* 0x000fe4000f8e00ff */
[----:B------:R-:W-:Y:S02]  /*12460*/  IMAD.MOV.U32 R8, RZ, RZ, 0x70 ;  /* 0x00000070ff087424 */ /* 0x000fe400078e00ff */
[----:B-1----:R-:W-:-:S07]  /*12470*/  IMAD.MOV.U32 R12, RZ, RZ, 0x1 ;  /* 0x00000001ff0c7424 */ /* 0x002fce00078e00ff */
[----:B------:R-:W-:-:S07]  /*12480*/  LEPC R20, `(.L_x_1380) ;  /* 0x000000001014794e */ /* 0x000fce0000000000 */
[----:B0-2---:R-:W-:Y:S05]  /*12490*/  CALL.ABS.NOINC R2 ;  /* 0x0000000002007343 */ /* 0x005fea0003c00000 */
.L_x_1380:
[----:B------:R0:W1:Y:S01]  /*124a0*/  LDC.64 R2, c[0x4][R17] ;  /* 0x0100000011027b82 */ /* 0x0000620000000a00 */
[----:B------:R-:W-:Y:S01]  /*124b0*/  ULDC.64 UR6, c[0x4][0x138] ;  /* 0x01004e0000067ab9 */ /* 0x000fe20000000a00 */
[----:B------:R-:W-:Y:S01]  /*124c0*/  ULDC.64 UR8, c[0x4][0x140] ;  /* 0x0100500000087ab9 */ /* 0x000fe20000000a00 */
[----:B------:R-:W-:Y:S01]  /*124d0*/  ULDC.64 UR4, c[0x4][0xd0] ;  /* 0x0100340000047ab9 */ /* 0x000fe20000000a00 */
[----:B------:R-:W-:Y:S01]  /*124e0*/  IMAD.U32 R4, RZ, RZ, UR6 ;  /* 0x00000006ff047e24 */ /* 0x000fe2000f8e00ff */
[----:B------:R-:W-:Y:S01]  /*124f0*/  MOV R8, 0x70 ;  /* 0x0000007000087802 */ /* 0x000fe20000000f00 */
[----:B------:R-:W-:Y:S02]  /*12500*/  IMAD.U32 R5, RZ, RZ, UR7 ;  /* 0x00000007ff057e24 */ /* 0x000fe4000f8e00ff */
[----:B------:R-:W-:Y:S02]  /*12510*/  IMAD.U32 R6, RZ, RZ, UR8 ;  /* 0x00000008ff067e24 */ /* 0x000fe4000f8e00ff */
[----:B------:R-:W-:-:S02]  /*12520*/  IMAD.U32 R7, RZ, RZ, UR9 ;  /* 0x00000009ff077e24 */ /* 0x000fc4000f8e00ff */
[----:B------:R-:W-:Y:S02]  /*12530*/  IMAD.U32 R10, RZ, RZ, UR4 ;  /* 0x00000004ff0a7e24 */ /* 0x000fe4000f8e00ff */
[----:B------:R-:W-:Y:S02]  /*12540*/  IMAD.U32 R11, RZ, RZ, UR5 ;  /* 0x00000005ff0b7e24 */ /* 0x000fe4000f8e00ff */
[----:B------:R-:W-:Y:S02]  /*12550*/  IMAD.MOV.U32 R12, RZ, RZ, 0x1 ;  /* 0x00000001ff0c7424 */ /* 0x000fe400078e00ff */
[----:B0-----:R-:W-:-:S07]  /*12560*/  IMAD.MOV.U32 R13, RZ, RZ, RZ ;  /* 0x000000ffff0d7224 */ /* 0x001fce00078e00ff */
[----:B------:R-:W-:-:S07]  /*12570*/  LEPC R20, `(.L_x_1379) ;  /* 0x000000001014794e */ /* 0x000fce0000000000 */
[----:B-1----:R-:W-:Y:S05]  /*12580*/  CALL.ABS.NOINC R2 ;  /* 0x0000000002007343 */ /* 0x002fea0003c00000 */
.L_x_1379:
[----:B------:R-:W-:Y:S05]  /*12590*/  BSYNC B6 ;  /* 0x0000000000067941 */ /* 0x000fea0003800000 */
.L_x_1378:
[----:B------:R-:W-:Y:S01]  /*125a0*/  ULDC.64 UR4, c[0x0][0x9f8] ;  /* 0x00027e0000047ab9 */ /* 0x000fe20000000a00 */
[----:B------:R-:W-:Y:S01]  /*125b0*/  IMAD.MOV.U32 R31, RZ, RZ, R19 ;  /* 0x000000ffff1f7224 */ /* 0x000fe200078e0013 */
[----:B------:R-:W-:Y:S01]  /*125c0*/  ISETP.NE.U32.AND P0, PT, RZ, UR4, PT ;  /* 0x00000004ff007c0c */ /* 0x000fe2000bf05070 */
[----:B------:R-:W-:Y:S01]  /*125d0*/  ULDC UR4, c[0x0][0x2f4] ;  /* 0x0000bd0000047ab9 */ /* 0x000fe20000000800 */
[----:B------:R-:W1:Y:S02]  /*125e0*/  LDC R10, c[0x0][0x430] ;  /* 0x00010c00ff0a7b82 */ /* 0x000e640000000800 */
[----:B------:R-:W-:-:S13]  /*125f0*/  ISETP.NE.AND.EX P0, PT, RZ, UR5, PT, P0 ;  /* 0x00000005ff007c0c */ /* 0x000fda000bf05300 */
[----:B------:R-:W2:Y:S01]  /*12600*/  @P0 LDC.64 R2, c[0x0][0x9f8] ;  /* 0x00027e00ff020b82 */ /* 0x000ea20000000a00 */
[----:B------:R-:W-:Y:S02]  /*12610*/  LOP3.LUT R17, R34, 0x40, RZ, 0xfc, !PT ;  /* 0x0000004022117812 */ /* 0x000fe400078efcff */
[----:B------:R-:W-:Y:S02]  /*12620*/  LOP3.LUT R23, R23, 0xffffffef, RZ, 0xc0, !PT ;  /* 0xffffffef17177812 */ /* 0x000fe400078ec0ff */
[----:B------:R-:W-:Y:S01]  /*12630*/  ISETP.GE.AND P2, PT, R17, UR4, PT ;  /* 0x0000000411007c0c */ /* 0x000fe2000bf46270 */
[----:B--2---:R-:W-:-:S05]  /*12640*/  @P0 IMAD.WIDE R2, R19, 0x4, R2 ;  /* 0x0000000413020825 */ /* 0x004fca00078e0202 */
[----:B------:R2:W5:Y:S01]  /*12650*/  @P0 LDG.E R31, desc[UR36][R2.64] ;  /* 0x00000024021f0981 */ /* 0x000562000c1e1900 */
[----:B------:R-:W-:Y:S01]  /*12660*/  ISETP.GE.AND P0, PT, R34, UR4, PT ;  /* 0x0000000422007c0c */ /* 0x000fe2000bf06270 */
[----:B------:R-:W-:Y:S01]  /*12670*/  UMOV UR5, 0xffffffff ;  /* 0xffffffff00057882 */ /* 0x000fe20000000000 */
[----:B------:R-:W-:Y:S01]  /*12680*/  ISETP.GE.AND P1, PT, R37, UR4, PT ;  /* 0x0000000425007c0c */ /* 0x000fe2000bf26270 */
[----:B------:R-:W-:-:S10]  /*12690*/  VIADD R7, R30, 0xffffffff ;  /* 0xffffffff1e077836 */ /* 0x000fd40000000000 */
[----:B------:R-:W-:Y:S02]  /*126a0*/  @P0 LOP3.LUT R23, R23, 0x10, RZ, 0xfc, !PT ;  /* 0x0000001017170812 */ /* 0x000fe400078efcff */
[----:B------:R-:W-:Y:S02]  /*126b0*/  ISETP.GE.AND P0, PT, R36, UR4, PT ;  /* 0x0000000424007c0c */ /* 0x000fe4000bf06270 */
[----:B------:R-:W-:-:S04]  /*126c0*/  LOP3.LUT R23, R23, 0xfffffff7, RZ, 0xc0, !PT ;  /* 0xfffffff717177812 */ /* 0x000fc800078ec0ff */
[----:B------:R-:W-:-:S04]  /*126d0*/  @P2 LOP3.LUT R23, R23, 0x8, RZ, 0xfc, !PT ;  /* 0x0000000817172812 */ /* 0x000fc800078efcff */
[----:B------:R-:W-:-:S04]  /*126e0*/  LOP3.LUT R23, R23, 0xfffffffb, RZ, 0xc0, !PT ;  /* 0xfffffffb17177812 */ /* 0x000fc800078ec0ff */
[----:B------:R-:W-:-:S04]  /*126f0*/  @P1 LOP3.LUT R23, R23, 0x4, RZ, 0xfc, !PT ;  /* 0x0000000417171812 */ /* 0x000fc800078efcff */
[----:B------:R-:W-:-:S04]  /*12700*/  LOP3.LUT R23, R23, 0xfffffffd, RZ, 0xc0, !PT ;  /* 0xfffffffd17177812 */ /* 0x000fc800078ec0ff */
[----:B------:R-:W-:Y:S01]  /*12710*/  @P0 LOP3.LUT R23, R23, 0x2, RZ, 0xfc, !PT ;  /* 0x0000000217170812 */ /* 0x000fe200078efcff */
[----:B-12---:R-:W-:Y:S06]  /*12720*/  BRA.DIV UR5, `(.L_x_1381) ;  /* 0x00000042057c7947 */ /* 0x006fec000b800000 */
.L_x_1449:
[----:B------:R-:W1:Y:S01]  /*12730*/  S2R R0, SR_TID.X ;  /* 0x0000000000007919 */ /* 0x000e620000002100 */
[----:B------:R-:W-:Y:S02]  /*12740*/  ISETP.NE.AND P1, PT, R10, 0x1, PT ;  /* 0x000000010a00780c */ /* 0x000fe40003f25270 */
[----:B-----5:R-:W-:Y:S01]  /*12750*/  SHF.R.S32.HI R11, RZ, 0x1f, R31 ;  /* 0x0000001fff0b7819 */ /* 0x020fe2000001141f */
[----:B------:R-:W2:Y:S01]  /*12760*/  S2R R9, SR_TID.X ;  /* 0x0000000000097919 */ /* 0x000ea20000002100 */
[----:B------:R-:W-:-:S03]  /*12770*/  LOP3.LUT R23, R23, 0xffffffbf, RZ, 0xc0, !PT ;  /* 0xffffffbf17177812 */ /* 0x000fc600078ec0ff */
[----:B------:R3:W-:Y:S06]  /*12780*/  STL [R1+0xc], R11 ;  /* 0x00000c0b01007387 */ /* 0x0007ec0000100800 */
[----:B------:R-:W4:Y:S01]  /*12790*/  @P1 LDC R5, c[0x0][0x434] ;  /* 0x00010d00ff051b82 */ /* 0x000f220000000800 */
[----:B------:R-:W-:Y:S02]  /*127a0*/  @P1 LOP3.LUT R23, R23, 0x40, RZ, 0xfc, !PT ;  /* 0x0000004017171812 */ /* 0x000fe400078efcff */
[----:B-1----:R-:W-:Y:S01]  /*127b0*/  LOP3.LUT R0, R0, 0x7f, RZ, 0xc0, !PT ;  /* 0x0000007f00007812 */ /* 0x002fe200078ec0ff */
[----:B--2---:R-:W-:-:S03]  /*127c0*/  IMAD.SHL.U32 R9, R9, 0x10, RZ ;  /* 0x0000001009097824 */ /* 0x004fc600078e00ff */
[----:B------:R-:W-:-:S04]  /*127d0*/  SHF.R.U32.HI R0, RZ, 0x3, R0 ;  /* 0x00000003ff007819 */ /* 0x000fc80000011600 */
[----:B------:R-:W-:Y:S02]  /*127e0*/  LOP3.LUT R9, R0, 0x70, R9, 0xf8, !PT ;  /* 0x0000007000097812 */ /* 0x000fe400078ef809 */
[----:B------:R-:W1:Y:S03]  /*127f0*/  @P1 LDC R0, c[0x0][0x438] ;  /* 0x00010e00ff001b82 */ /* 0x000e660000000800 */
[----:B------:R-:W-:-:S05]  /*12800*/  IMAD R6, R7, 0x40, R9 ;  /* 0x0000004007067824 */ /* 0x000fca00078e0209 */
[C---:B------:R-:W-:Y:S02]  /*12810*/  ISETP.GE.AND P0, PT, R6.reuse, R26, PT ;  /* 0x0000001a0600720c */ /* 0x040fe40003f06270 */
[----:B------:R-:W-:Y:S02]  /*12820*/  IADD3 R6, R6, R24, RZ ;  /* 0x0000001806067210 */ /* 0x000fe40007ffe0ff */
[----:B------:R-:W-:-:S03]  /*12830*/  ISETP.GT.U32.OR P0, PT, R9, 0x3f, P0 ;  /* 0x0000003f0900780c */ /* 0x000fc60000704470 */
[----:B----4-:R-:W-:-:S04]  /*12840*/  @P1 IMAD.HI.U32 R5, R6, R5, RZ ;  /* 0x0000000506051227 */ /* 0x010fc800078e00ff */
[----:B------:R-:W-:Y:S01]  /*12850*/  IMAD.MOV.U32 R8, RZ, RZ, R6 ;  /* 0x000000ffff087224 */ /* 0x000fe200078e0006 */
[----:B-1----:R-:W-:-:S05]  /*12860*/  @P1 SHF.R.U32.HI R8, RZ, R0, R5 ;  /* 0x00000000ff081219 */ /* 0x002fca0000011605 */
[----:B------:R-:W1:Y:S01]  /*12870*/  @!P0 LDC.64 R2, c[0x0][0x428] ;  /* 0x00010a00ff028b82 */ /* 0x000e620000000a00 */
[--C-:B------:R-:W-:Y:S01]  /*12880*/  @!P0 SHF.R.S32.HI R5, RZ, 0x1f, R8.reuse ;  /* 0x0000001fff058819 */ /* 0x100fe20000011408 */
[----:B------:R-:W-:Y:S02]  /*12890*/  @!P0 IMAD.MOV.U32 R4, RZ, RZ, R8 ;  /* 0x000000ffff048224 */ /* 0x000fe400078e0008 */
[-C--:B-1----:R-:W-:Y:S02]  /*128a0*/  @!P0 IMAD R0, R11, R2.reuse, RZ ;  /* 0x000000020b008224 */ /* 0x082fe400078e02ff */
[----:B------:R-:W-:-:S04]  /*128b0*/  @!P0 IMAD.WIDE.U32 R4, R31, R2, R4 ;  /* 0x000000021f048225 */ /* 0x000fc800078e0004 */
[----:B------:R-:W-:Y:S02]  /*128c0*/  @!P0 IMAD R0, R31, R3, R0 ;  /* 0x000000031f008224 */ /* 0x000fe400078e0200 */
[----:B------:R-:W1:Y:S02]  /*128d0*/  @!P0 LDC.64 R2, c[0x0][0x418] ;  /* 0x00010600ff028b82 */ /* 0x000e640000000a00 */
[----:B------:R-:W-:Y:S02]  /*128e0*/  @!P0 IMAD.IADD R0, R5, 0x1, R0 ;  /* 0x0000000105008824 */ /* 0x000fe400078e0200 */
[----:B------:R-:W-:Y:S01]  /*128f0*/  IMAD.MOV R5, RZ, RZ, -R8 ;  /* 0x000000ffff057224 */ /* 0x000fe200078e0a08 */
[----:B-1----:R-:W-:-:S04]  /*12900*/  @!P0 LEA R2, P1, R4, R2, 0x2 ;  /* 0x0000000204028211 */ /* 0x002fc800078210ff */
[----:B------:R-:W-:Y:S01]  /*12910*/  @!P0 LEA.HI.X R3, R4, R3, R0, 0x2, P1 ;  /* 0x0000000304038211 */ /* 0x000fe200008f1400 */
[----:B------:R-:W-:Y:S02]  /*12920*/  IMAD R4, R10, R5, R6 ;  /* 0x000000050a047224 */ /* 0x000fe400078e0206 */
[----:B------:R-:W-:Y:S02]  /*12930*/  IMAD.U32 R5, RZ, RZ, UR38 ;  /* 0x00000026ff057e24 */ /* 0x000fe4000f8e00ff */
[----:B------:R-:W-:-:S03]  /*12940*/  IMAD.MOV.U32 R0, RZ, RZ, RZ ;  /* 0x000000ffff007224 */ /* 0x000fc600078e00ff */
[----:B------:R-:W-:-:S03]  /*12950*/  ISETP.NE.AND P2, PT, R5, 0x3, PT ;  /* 0x000000030500780c */ /* 0x000fc60003f45270 */
[----:B------:R3:W5:Y:S01]  /*12960*/  @!P0 LDG.E R0, desc[UR36][R2.64] ;  /* 0x0000002402008981 */ /* 0x000762000c1e1900 */
[----:B------:R-:W-:Y:S02]  /*12970*/  ISETP.GT.U32.AND P0, PT, R9, 0x3f, PT ;  /* 0x0000003f0900780c */ /* 0x000fe40003f04070 */
[----:B------:R-:W-:Y:S02]  /*12980*/  LOP3.LUT R23, R23, 0xffffffdf, RZ, 0xc0, !PT ;  /* 0xffffffdf17177812 */ /* 0x000fe400078ec0ff */
[----:B0-----:R-:W-:Y:S02]  /*12990*/  SHF.R.S32.HI R30, RZ, 0x1f, R18 ;  /* 0x0000001fff1e7819 */ /* 0x001fe40000011412 */
[----:B------:R-:W-:-:S03]  /*129a0*/  MOV R26, R7 ;  /* 0x00000007001a7202 */ /* 0x000fc60000000f00 */
[----:B------:R-:W-:-:S04]  /*129b0*/  @P2 LOP3.LUT R23, R23, 0x20, RZ, 0xfc, !PT ;  /* 0x0000002017172812 */ /* 0x000fc800078efcff */
[----:B------:R-:W-:-:S04]  /*129c0*/  LOP3.LUT R23, R23, 0xfffffffe, RZ, 0xc0, !PT ;  /* 0xfffffffe17177812 */ /* 0x000fc800078ec0ff */
[----:B------:R-:W-:Y:S01]  /*129d0*/  @P0 LOP3.LUT R23, R23, 0x1, RZ, 0xfc, !PT ;  /* 0x0000000117170812 */ /* 0x000fe200078efcff */
[----:B---3--:R-:W-:Y:S06]  /*129e0*/  @!P2 BRA `(.L_x_1382) ;  /* 0x000000000004a947 */ /* 0x008fec0003800000 */
[----:B------:R-:W-:Y:S01]  /*129f0*/  BPT.TRAP 0x1 ;  /* 0x000000040000795c */ /* 0x000fe20000300000 */
.L_x_1382:
        /* <DEDUP_REMOVED lines=19> */
[----:B------:R-:W-:-:S05]  /*12b30*/  IMAD.IADD R6, R3, 0x1, R6 ;  /* 0x0000000103067824 */ /* 0x000fca00078e0206 */
[----:B------:R-:W-:Y:S01]  /*12b40*/  LEA.HI.X R24, R2, UR5, R6, 0x1, P0 ;  /* 0x0000000502187c11 */ /* 0x000fe200080f0c06 */
[----:B------:R-:W-:Y:S01]  /*12b50*/  IMAD R6, R25, 0x8, R22 ;  /* 0x0000000819067824 */ /* 0x000fe200078e0216 */
[----:B------:R-:W-:-:S04]  /*12b60*/  SHF.L.U32 R2, R28, 0x1f, RZ ;  /* 0x0000001f1c027819 */ /* 0x000fc800000006ff */
[----:B------:R-:W0:Y:S02]  /*12b70*/  SYNCS.PHASECHK.TRANS64.TRYWAIT P0, [R6+URZ+0x30840], R2 ;  /* 0x03084002060075a7 */ /* 0x000e24000800017f */
[----:B0-----:R-:W-:Y:S05]  /*12b80*/  @!P0 BRA `(.L_x_1384) ;  /* 0x0000003c00988947 */ /* 0x001fea0003800000 */
.L_x_1450:
[----:B------:R-:W-:Y:S05]  /*12b90*/  BSYNC B0 ;  /* 0x0000000000007941 */ /* 0x000fea0003800000 */
.L_x_1383:
[----:B------:R-:W2:Y:S01]  /*12ba0*/  LDL R10, [R1] ;  /* 0x00000000010a7983 */ /* 0x000ea20000100800 */
[----:B------:R-:W-:Y:S01]  /*12bb0*/  ULDC.64 UR4, c[0x0][0x300] ;  /* 0x0000c00000047ab9 */ /* 0x000fe20000000a00 */
[----:B------:R-:W-:Y:S01]  /*12bc0*/  LOP3.LUT P5, RZ, R23, 0x10, RZ, 0xc0, !PT ;  /* 0x0000001017ff7812 */ /* 0x000fe200078ac0ff */
[----:B------:R-:W-:Y:S01]  /*12bd0*/  IMAD R5, R5, UR4, RZ ;  /* 0x0000000405057c24 */ /* 0x000fe2000f8e02ff */
[----:B------:R-:W1:Y:S01]  /*12be0*/  S2R R9, SR_TID.X ;  /* 0x0000000000097919 */ /* 0x000e620000002100 */
[C---:B0-----:R-:W-:Y:S01]  /*12bf0*/  IMAD.WIDE.U32 R2, R4.reuse, UR4, RZ ;  /* 0x0000000404027c25 */ /* 0x041fe2000f8e00ff */
[C---:B------:R-:W-:Y:S02]  /*12c00*/  LOP3.LUT P4, RZ, R23.reuse, 0x8, RZ, 0xc0, !PT ;  /* 0x0000000817ff7812 */ /* 0x040fe4000788c0ff */
[C---:B------:R-:W-:Y:S01]  /*12c10*/  LOP3.LUT P3, RZ, R23.reuse, 0x4, RZ, 0xc0, !PT ;  /* 0x0000000417ff7812 */ /* 0x040fe2000786c0ff */
[----:B------:R-:W-:Y:S01]  /*12c20*/  IMAD R5, R4, UR5, R5 ;  /* 0x0000000504057c24 */ /* 0x000fe2000f8e0205 */
[----:B------:R-:W-:Y:S01]  /*12c30*/  ULDC.64 UR4, c[0x0][0x310] ;  /* 0x0000c40000047ab9 */ /* 0x000fe20000000a00 */
[----:B------:R-:W-:Y:S01]  /*12c40*/  LOP3.LUT P2, RZ, R23, 0x2, RZ, 0xc0, !PT ;  /* 0x0000000217ff7812 */ /* 0x000fe2000784c0ff */
[----:B------:R-:W-:-:S02]  /*12c50*/  IMAD R8, R8, UR4, RZ ;  /* 0x0000000408087c24 */ /* 0x000fc4000f8e02ff */
        /* <DEDUP_REMOVED lines=9> */
[C---:B------:R-:W-:Y:S01]  /*12cf0*/  LEA R4, P0, R2.reuse, UR4, 0x1 ;  /* 0x0000000402047c11 */ /* 0x040fe2000f8008ff */
[----:B------:R-:W-:Y:S01]  /*12d00*/  UMOV UR4, 0xffffffff ;  /* 0xffffffff00047882 */ /* 0x000fe20000000000 */
[----:B------:R-:W-:Y:S02]  /*12d10*/  IADD3 R0, R3, R0, RZ ;  /* 0x0000000003007210 */ /* 0x000fe40007ffe0ff */
[----:B-1----:R-:W-:Y:S02]  /*12d20*/  LOP3.LUT R9, R9, 0x7f, RZ, 0xc0, !PT ;  /* 0x0000007f09097812 */ /* 0x002fe400078ec0ff */
[----:B------:R-:W-:Y:S02]  /*12d30*/  LEA.HI.X R0, R2, UR5, R0, 0x1, P0 ;  /* 0x0000000502007c11 */ /* 0x000fe400080f0c00 */
[----:B------:R-:W-:Y:S01]  /*12d40*/  SHF.R.U32.HI R9, RZ, 0x3, R9 ;  /* 0x00000003ff097819 */ /* 0x000fe20000011609 */
[----:B--2---:R-:W-:-:S02]  /*12d50*/  IMAD R5, R7, -0x40, R10 ;  /* 0xffffffc007057824 */ /* 0x004fc400078e020a */
[----:B------:R-:W-:Y:S02]  /*12d60*/  IMAD R7, R25, 0x4000, R32 ;  /* 0x0000400019077824 */ /* 0x000fe400078e0220 */
[----:B------:R-:W-:-:S05]  /*12d70*/  IMAD.IADD R5, R5, 0x1, -R9 ;  /* 0x0000000105057824 */ /* 0x000fca00078e0a09 */
[----:B------:R-:W-:Y:S01]  /*12d80*/  ISETP.GE.AND P0, PT, R5, 0x1, PT ;  /* 0x000000010500780c */ /* 0x000fe20003f06270 */
[----:B------:R-:W-:-:S12]  /*12d90*/  BRA.DIV UR4, `(.L_x_1385) ;  /* 0x0000003e04287947 */ /* 0x000fd8000b800000 */
[----:B------:R-:W0:Y:S01]  /*12da0*/  SHFL.IDX PT, R3, R4, RZ, 0x181f ;  /* 0x00181fff04037589 */ /* 0x000e2200000e0000 */
[----:B------:R-:W-:-:S03]  /*12db0*/  @P0 IMAD R9, R7, 0x2, R22 ;  /* 0x0000000207090824 */ /* 0x000fc600078e0216 */
[----:B------:R-:W1:Y:S04]  /*12dc0*/  SHFL.IDX PT, R2, R0, RZ, 0x181f ;  /* 0x00181fff00027589 */ /* 0x000e6800000e0000 */
[----:B------:R-:W-:Y:S01]  /*12dd0*/  SHFL.IDX PT, R8, R0, 0x1, 0x181f ;  /* 0x00381f0000087f89 */ /* 0x000fe200000e0000 */
[----:B0-----:R-:W-:-:S05]  /*12de0*/  @P0 LEA R3, P1, R34, R3, 0x1 ;  /* 0x0000000322030211 */ /* 0x001fca00078208ff */
[----:B-1----:R-:W-:-:S05]  /*12df0*/  @P0 IMAD.X R2, RZ, RZ, R2, P1 ;  /* 0x000000ffff020224 */ /* 0x002fca00008e0602 */
        /* <DEDUP_REMOVED lines=20> */
[----:B0-----:R-:W-:-:S04]  /*12f40*/  @P0 LEA R2, P1, R34, R2, 0x1 ;  /* 0x0000000222020211 */ /* 0x001fc800078208ff */
[----:B------:R-:W-:Y:S02]  /*12f50*/  @P0 IADD3.X R3, RZ, R8, RZ, P1, !PT ;  /* 0x00000008ff030210 */ /* 0x000fe40000ffe4ff */
[----:B------:R0:W1:Y:S04]  /*12f60*/  SHFL.IDX PT, R8, R0, 0x3, 0x181f ;  /* 0x00781f0000087f89 */ /* 0x00006800000e0000 */
[----:B------:R-:W-:Y:S04]  /*12f70*/  @P0 LDGSTS.E.BYPASS.LTC128B.128 [R9+0x21400], desc[UR36][R2.64], !P5 ;  /* 0x2140000002090fae */ /* 0x000fe8000e901d64 */
[----:B------:R-:W-:Y:S04]  /*12f80*/  @P0 LDGSTS.E.BYPASS.LTC128B.128 [R9+0x23400], desc[UR36][R2.64+0x80], !P4 ;  /* 0x2340008002090fae */ /* 0x000fe8000e101d64 */
[----:B------:R-:W-:Y:S04]  /*12f90*/  @P0 LDGSTS.E.BYPASS.LTC128B.128 [R9+0x25400], desc[UR36][R2.64+0x100], !P3 ;  /* 0x2540010002090fae */ /* 0x000fe8000d901d64 */
[----:B------:R2:W-:Y:S04]  /*12fa0*/  @P0 LDGSTS.E.BYPASS.LTC128B.128 [R9+0x27400], desc[UR36][R2.64+0x180], !P2 ;  /* 0x2740018002090fae */ /* 0x0005e8000d101d64 */
[----:B-12---:R0:W2:Y:S02]  /*12fb0*/  SHFL.IDX PT, R2, R4, 0x3, 0x181f ;  /* 0x00781f0004027f89 */ /* 0x0060a400000e0000 */
.L_x_1460:
[----:B------:R-:W-:-:S13]  /*12fc0*/  ISETP.GE.AND P0, PT, R5, 0x31, PT ;  /* 0x000000310500780c */ /* 0x000fda0003f06270 */
[----:B--2---:R-:W-:Y:S01]  /*12fd0*/  @P0 LEA R2, P1, R34, R2, 0x1 ;  /* 0x0000000222020211 */ /* 0x004fe200078208ff */
[----:B------:R-:W-:-:S04]  /*12fe0*/  @P0 IMAD R7, R7, 0x2, R22 ;  /* 0x0000000207070824 */ /* 0x000fc800078e0216 */
        /* <DEDUP_REMOVED lines=10> */
.L_x_1386:
        /* <DEDUP_REMOVED lines=10> */
.L_x_1387:
[----:B------:R2:W-:Y:S02]  /*13130*/  SYNCS.ARRIVE.TRANS64.A1T0 RZ, [R6+URZ+0x30830], RZ ;  /* 0x030830ff06ff79a7 */ /* 0x0005e4000810003f */
[----:B------:R-:W-:Y:S05]  /*13140*/  WARPSYNC.ALL ;  /* 0x0000000000007948 */ /* 0x000fea0003800000 */
[----:B------:R-:W-:Y:S01]  /*13150*/  ULDC.64 UR4, c[0x0][0x298] ;  /* 0x0000a60000047ab9 */ /* 0x000fe20000000a00 */
[----:B-1----:R-:W-:Y:S01]  /*13160*/  VIADD R2, R22, 0x10400 ;  /* 0x0001040016027836 */ /* 0x002fe20000000000 */
[----:B0-----:R-:W-:Y:S01]  /*13170*/  SHF.R.S32.HI R0, RZ, 0x1f, R35 ;  /* 0x0000001fff007819 */ /* 0x001fe20000011423 */
[----:B------:R-:W-:Y:S01]  /*13180*/  IMAD.WIDE.U32 R4, R35, UR4, RZ ;  /* 0x0000000423047c25 */ /* 0x000fe2000f8e00ff */
[----:B------:R-:W-:Y:S01]  /*13190*/  BSSY B6, `(.L_x_1388) ;  /* 0x0000018000067945 */ /* 0x000fe20003800000 */
[----:B------:R-:W-:Y:S01]  /*131a0*/  BAR.SYNC.DEFER_BLOCKING 0x8, 0x180 ;  /* 0x0206000000007b1d */ /* 0x000fe20000010000 */
[----:B------:R-:W-:Y:S01]  /*131b0*/  LOP3.LUT P0, RZ, R2, 0x3ff, RZ, 0xc0, !PT ;  /* 0x000003ff02ff7812 */ /* 0x000fe2000780c0ff */
[----:B------:R-:W-:-:S04]  /*131c0*/  IMAD R0, R0, UR4, RZ ;  /* 0x0000000400007c24 */ /* 0x000fc8000f8e02ff */
[----:B------:R-:W-:Y:S01]  /*131d0*/  IMAD R0, R35, UR5, R0 ;  /* 0x0000000523007c24 */ /* 0x000fe2000f8e0200 */
[----:B------:R0:W-:Y:S03]  /*131e0*/  STL.64 [R1+0x10], R4 ;  /* 0x0000100401007387 */ /* 0x0001e60000100a00 */
[----:B------:R-:W-:-:S04]  /*131f0*/  IMAD.IADD R35, R5, 0x1, R0 ;  /* 0x0000000105237824 */ /* 0x000fc800078e0200 */
        /* <DEDUP_REMOVED lines=8> */
[----:B--2---:R-:W-:Y:S01]  /*13280*/  IMAD.U32 R6, RZ, RZ, UR8 ;  /* 0x00000008ff067e24 */ /* 0x004fe2000f8e00ff */
        /* <DEDUP_REMOVED lines=8> */
.L_x_1389:
[----:B------:R-:W-:Y:S05]  /*13310*/  BSYNC B6 ;  /* 0x0000000000067941 */ /* 0x000fea0003800000 */
.L_x_1388:
[----:B------:R-:W3:Y:S01]  /*13320*/  LDL.LU.64 R20, [R1+0x10] ;  /* 0x0000100001147983 */ /* 0x000ee20000300a00 */
[----:B------:R-:W-:Y:S01]  /*13330*/  ULDC.64 UR4, c[0x0][0x2d8] ;  /* 0x0000b60000047ab9 */ /* 0x000fe20000000a00 */
[----:B------:R-:W-:Y:S01]  /*13340*/  LOP3.LUT P6, RZ, R23, 0x100, RZ, 0xc0, !PT ;  /* 0x0000010017ff7812 */ /* 0x000fe200078cc0ff */
[----:B------:R-:W-:Y:S01]  /*13350*/  IMAD R0, R30, UR4, RZ ;  /* 0x000000041e007c24 */ /* 0x000fe2000f8e02ff */
[----:B------:R-:W-:Y:S01]  /*13360*/  LOP3.LUT R7, R34, 0x40, RZ, 0xfc, !PT ;  /* 0x0000004022077812 */ /* 0x000fe200078efcff */
[----:B------:R-:W-:Y:S01]  /*13370*/  IMAD.MOV.U32 R3, RZ, RZ, R35 ;  /* 0x000000ffff037224 */ /* 0x000fe200078e0023 */
[----:B0-----:R-:W-:Y:S01]  /*13380*/  SEL R4, R19, RZ, !P6 ;  /* 0x000000ff13047207 */ /* 0x001fe20007000000 */
[----:B------:R-:W-:Y:S01]  /*13390*/  IMAD R5, R18, UR5, R0 ;  /* 0x0000000512057c24 */ /* 0x000fe2000f8e0200 */
[----:B------:R-:W-:-:S04]  /*133a0*/  SHF.R.S32.HI R0, RZ, 0x1f, R19 ;  /* 0x0000001fff007819 */ /* 0x000fc80000011413 */
[----:B------:R-:W-:Y:S01]  /*133b0*/  SEL R0, R0, RZ, !P6 ;  /* 0x000000ff00007207 */ /* 0x000fe20007000000 */
[----:B---3--:R-:W-:Y:S01]  /*133c0*/  IMAD.MOV.U32 R2, RZ, RZ, R20 ;  /* 0x000000ffff027224 */ /* 0x008fe200078e0014 */
[----:B------:R-:W0:Y:S01]  /*133d0*/  LDC R21, c[0x0][0x448] ;  /* 0x00011200ff157b82 */ /* 0x000e220000000800 */
[----:B------:R-:W1:Y:S02]  /*133e0*/  S2R R20, SR_TID.X ;  /* 0x0000000000147919 */ /* 0x000e640000002100 */
[----:B------:R-:W-:Y:S01]  /*133f0*/  IMAD.WIDE.U32 R2, R18, UR4, R2 ;  /* 0x0000000412027c25 */ /* 0x000fe2000f8e0002 */
[----:B------:R-:W-:-:S03]  /*13400*/  ULDC.64 UR4, c[0x0][0x2e0] ;  /* 0x0000b80000047ab9 */ /* 0x000fc60000000a00 */
[----:B------:R-:W-:Y:S02]  /*13410*/  IMAD.IADD R3, R3, 0x1, R5 ;  /* 0x0000000103037824 */ /* 0x000fe400078e0205 */
[----:B------:R-:W-:Y:S02]  /*13420*/  IMAD R0, R0, UR4, RZ ;  /* 0x0000000400007c24 */ /* 0x000fe4000f8e02ff */
[----:B------:R-:W-:-:S04]  /*13430*/  IMAD.WIDE.U32 R2, R4, UR4, R2 ;  /* 0x0000000404027c25 */ /* 0x000fc8000f8e0002 */
[----:B------:R-:W-:Y:S01]  /*13440*/  IMAD R0, R4, UR5, R0 ;  /* 0x0000000504007c24 */ /* 0x000fe2000f8e0200 */
[----:B------:R-:W-:-:S03]  /*13450*/  ULDC.64 UR4, c[0x0][0x2d0] ;  /* 0x0000b40000047ab9 */ /* 0x000fc60000000a00 */
[----:B------:R-:W-:Y:S01]  /*13460*/  IMAD.IADD R3, R3, 0x1, R0 ;  /* 0x0000000103037824 */ /* 0x000fe200078e0200 */
[----:B0-----:R-:W-:Y:S02]  /*13470*/  ISETP.NE.AND P6, PT, R21, 0x1, PT ;  /* 0x000000011500780c */ /* 0x001fe40003fc5270 */
[----:B-1----:R-:W-:-:S04]  /*13480*/  LOP3.LUT R20, R20, 0x7f, RZ, 0xc0, !PT ;  /* 0x0000007f14147812 */ /* 0x002fc800078ec0ff */
[----:B------:R-:W-:-:S07]  /*13490*/  SHF.R.U32.HI R21, RZ, 0x3, R20 ;  /* 0x00000003ff157819 */ /* 0x000fce0000011614 */
[----:B--2---:R-:W0:Y:S01]  /*134a0*/  @P6 LDC R6, c[0x0][0x44c] ;  /* 0x00011300ff066b82 */ /* 0x004e220000000800 */
[----:B------:R-:W1:Y:S07]  /*134b0*/  S2R R20, SR_TID.X ;  /* 0x0000000000147919 */ /* 0x000e6e0000002100 */
[----:B------:R-:W2:Y:S01]  /*134c0*/  @P6 LDC R5, c[0x0][0x450] ;  /* 0x00011400ff056b82 */ /* 0x000ea20000000800 */
[----:B-1----:R-:W-:-:S05]  /*134d0*/  IMAD.SHL.U32 R20, R20, 0x10, RZ ;  /* 0x0000001014147824 */ /* 0x002fca00078e00ff */
[----:B------:R-:W-:-:S05]  /*134e0*/  LOP3.LUT R20, R21, 0x70, R20, 0xf8, !PT ;  /* 0x0000007015147812 */ /* 0x000fca00078ef814 */
[----:B------:R-:W-:Y:S02]  /*134f0*/  IMAD.IADD R0, R20, 0x1, R27 ;  /* 0x0000000114007824 */ /* 0x000fe400078e021b */
[----:B------:R-:W1:Y:S02]  /*13500*/  S2R R20, SR_TID.X ;  /* 0x0000000000147919 */ /* 0x000e640000002100 */
[----:B0-----:R-:W-:Y:S01]  /*13510*/  @P6 IMAD.HI.U32 R6, R0, R6, RZ ;  /* 0x0000000600066227 */ /* 0x001fe200078e00ff */
[----:B------:R-:W-:-:S04]  /*13520*/  MOV R4, R0 ;  /* 0x0000000000047202 */ /* 0x000fc80000000f00 */
[----:B--2---:R-:W-:Y:S02]  /*13530*/  @P6 SHF.R.U32.HI R4, RZ, R5, R6 ;  /* 0x00000005ff046219 */ /* 0x004fe40000011606 */
[----:B------:R-:W0:Y:S03]  /*13540*/  LDC R6, c[0x0][0x448] ;  /* 0x00011200ff067b82 */ /* 0x000e260000000800 */
[----:B------:R-:W-:Y:S02]  /*13550*/  IMAD.MOV R5, RZ, RZ, -R4 ;  /* 0x000000ffff057224 */ /* 0x000fe400078e0a04 */
[----:B------:R-:W-:Y:S01]  /*13560*/  IMAD.WIDE.U32 R2, R4, UR4, R2 ;  /* 0x0000000404027c25 */ /* 0x000fe2000f8e0002 */
[----:B-1----:R-:W-:-:S03]  /*13570*/  LOP3.LUT R20, R20, 0x7f, RZ, 0xc0, !PT ;  /* 0x0000007f14147812 */ /* 0x002fc600078ec0ff */
[----:B0-----:R-:W-:Y:S01]  /*13580*/  IMAD R0, R6, R5, R0 ;  /* 0x0000000506007224 */ /* 0x001fe200078e0200 */
[----:B------:R-:W-:Y:S02]  /*13590*/  SHF.R.S32.HI R5, RZ, 0x1f, R4 ;  /* 0x0000001fff057819 */ /* 0x000fe40000011404 */
[----:B------:R-:W-:-:S03]  /*135a0*/  SHF.R.U32.HI R8, RZ, 0x3, R20 ;  /* 0x00000003ff087819 */ /* 0x000fc60000011614 */
        /* <DEDUP_REMOVED lines=10> */
[----:B------:R-:W-:Y:S01]  /*13650*/  IMAD.IADD R0, R3, 0x1, R5 ;  /* 0x0000000103007824 */ /* 0x000fe200078e0205 */
[----:B------:R-:W-:Y:S02]  /*13660*/  ULDC UR4, c[0x0][0x2b8] ;  /* 0x0000ae0000047ab9 */ /* 0x000fe40000000800 */
[----:B------:R-:W-:Y:S02]  /*13670*/  ISETP.GE.AND P4, PT, R34, UR4, PT ;  /* 0x0000000422007c0c */ /* 0x000fe4000bf86270 */
[----:B------:R-:W-:Y:S01]  /*13680*/  LEA.HI.X R0, R2, UR5, R0, 0x1, P0 ;  /* 0x0000000502007c11 */ /* 0x000fe200080f0c00 */
[----:B------:R-:W-:Y:S01]  /*13690*/  UMOV UR5, 0xffffffff ;  /* 0xffffffff00057882 */ /* 0x000fe20000000000 */
[----:B------:R-:W-:-:S02]  /*136a0*/  ISETP.GE.AND P3, PT, R7, UR4, PT ;  /* 0x0000000407007c0c */ /* 0x000fc4000bf66270 */
[----:B------:R-:W-:Y:S02]  /*136b0*/  ISETP.GE.AND P2, PT, R37, UR4, PT ;  /* 0x0000000425007c0c */ /* 0x000fe4000bf46270 */
[----:B------:R-:W-:Y:S01]  /*136c0*/  ISETP.GE.AND P1, PT, R36, UR4, PT ;  /* 0x0000000424007c0c */ /* 0x000fe2000bf26270 */
[----:B------:R-:W-:-:S12]  /*136d0*/  BRA.DIV UR5, `(.L_x_1390) ;  /* 0x0000003a05347947 */ /* 0x000fd8000b800000 */
[----:B------:R-:W0:Y:S01]  /*136e0*/  SHFL.IDX PT, R3, R4, RZ, 0x181f ;  /* 0x00181fff04037589 */ /* 0x000e2200000e0000 */
[----:B------:R-:W-:Y:S02]  /*136f0*/  IMAD R5, R29, R6, RZ ;  /* 0x000000061d057224 */ /* 0x000fe400078e02ff */
[----:B------:R-:W-:Y:S01]  /*13700*/  IMAD.IADD R27, R8, 0x1, R27 ;  /* 0x00000001081b7824 */ /* 0x000fe200078e021b */
[----:B------:R-:W1:Y:S04]  /*13710*/  SHFL.IDX PT, R2, R0, RZ, 0x181f ;  /* 0x00181fff00027589 */ /* 0x000e6800000e0000 */
[----:B------:R-:W-:Y:S01]  /*13720*/  ISETP.GE.AND P0, PT, R27, R5, PT ;  /* 0x000000051b00720c */ /* 0x000fe20003f06270 */
[----:B------:R-:W-:-:S12]  /*13730*/  SHFL.IDX PT, R14, R4, 0x7, 0x181f ;  /* 0x00f81f00040e7f89 */ /* 0x000fd800000e0000 */
[----:B0-----:R-:W-:-:S05]  /*13740*/  @!P0 LEA R6, P5, R34, R3, 0x1 ;  /* 0x0000000322068211 */ /* 0x001fca00078a08ff */
[----:B-1----:R-:W-:Y:S02]  /*13750*/  @!P0 IMAD.X R3, RZ, RZ, R2, P5 ;  /* 0x000000ffff038224 */ /* 0x002fe400028e0602 */
[----:B------:R-:W-:Y:S01]  /*13760*/  @!P0 IMAD.MOV.U32 R2, RZ, RZ, R6 ;  /* 0x000000ffff028224 */ /* 0x000fe200078e0006 */
[----:B------:R-:W-:-:S04]  /*13770*/  IADD3 R6, R27, 0x10, RZ ;  /* 0x000000101b067810 */ /* 0x000fc80007ffe0ff */
        /* <DEDUP_REMOVED lines=8> */
[----:B-1----:R-:W-:Y:S02]  /*13800*/  @!P0 IMAD.X R7, RZ, RZ, R2, P5 ;  /* 0x000000ffff078224 */ /* 0x002fe400028e0602 */
[----:B------:R-:W-:Y:S02]  /*13810*/  @!P0 IMAD.MOV.U32 R2, RZ, RZ, R6 ;  /* 0x000000ffff028224 */ /* 0x000fe400078e0006 */
[----:B------:R-:W-:Y:S02]  /*13820*/  @!P0 IMAD.MOV.U32 R3, RZ, RZ, R7 ;  /* 0x000000ffff038224 */ /* 0x000fe400078e0007 */
[----:B------:R-:W-:-:S03]  /*13830*/  VIADD R6, R27, 0x20 ;  /* 0x000000201b067836 */ /* 0x000fc60000000000 */
        /* <DEDUP_REMOVED lines=10> */
[----:B------:R-:W-:Y:S01]  /*138e0*/  VIADD R6, R27, 0x30 ;  /* 0x000000301b067836 */ /* 0x000fe20000000000 */
[----:B------:R-:W-:-:S05]  /*138f0*/  @!P0 MOV R3, R7 ;  /* 0x0000000700038202 */ /* 0x000fca0000000f00 */
        /* <DEDUP_REMOVED lines=21> */
[----:B------:R-:W-:Y:S01]  /*13a50*/  @!P0 MOV R2, R6 ;  /* 0x0000000600028202 */ /* 0x000fe20000000f00 */
[----:B------:R-:W-:Y:S02]  /*13a60*/  VIADD R6, R27, 0x50 ;  /* 0x000000501b067836 */ /* 0x000fe40000000000 */
        /* <DEDUP_REMOVED lines=20> */
[----:B0-----:R-:W-:-:S04]  /*13bb0*/  @!P0 LEA R6, P5, R34, R3, 0x1 ;  /* 0x0000000322068211 */ /* 0x001fc800078a08ff */
[----:B-1----:R-:W-:Y:S01]  /*13bc0*/  @!P0 IADD3.X R7, RZ, R2, RZ, P5, !PT ;  /* 0x00000002ff078210 */ /* 0x002fe20002ffe4ff */
[----:B------:R-:W-:Y:S02]  /*13bd0*/  @!P0 IMAD.MOV.U32 R2, RZ, RZ, R6 ;  /* 0x000000ffff028224 */ /* 0x000fe400078e0006 */
[----:B------:R0:W1:Y:S02]  /*13be0*/  SHFL.IDX PT, R6, R0, 0x7, 0x181f ;  /* 0x00f81f0000067f89 */ /* 0x00006400000e0000 */
[----:B------:R-:W-:-:S05]  /*13bf0*/  @!P0 IMAD.MOV.U32 R3, RZ, RZ, R7 ;  /* 0x000000ffff038224 */ /* 0x000fca00078e0007 */
[----:B------:R0:W-:Y:S04]  /*13c00*/  @!P0 LDGSTS.E.BYPASS.LTC128B.128 [R33+0x13400], desc[UR36][R2.64], !P4 ;  /* 0x1340000002218fae */ /* 0x0001e8000e101d64 */
[----:B------:R0:W-:Y:S04]  /*13c10*/  @!P0 LDGSTS.E.BYPASS.LTC128B.128 [R33+0x17400], desc[UR36][R2.64+0x80], !P3 ;  /* 0x1740008002218fae */ /* 0x0001e8000d901d64 */
[----:B------:R0:W-:Y:S04]  /*13c20*/  @!P0 LDGSTS.E.BYPASS.LTC128B.128 [R33+0x1b400], desc[UR36][R2.64+0x100], !P2 ;  /* 0x1b40010002218fae */ /* 0x0001e8000d101d64 */
[----:B------:R0:W-:Y:S02]  /*13c30*/  @!P0 LDGSTS.E.BYPASS.LTC128B.128 [R33+0x1f400], desc[UR36][R2.64+0x180], !P1 ;  /* 0x1f40018002218fae */ /* 0x0001e4000c901d64 */
.L_x_1477:
[----:B0-----:R-:W-:Y:S01]  /*13c40*/  VIADD R0, R27, 0x70 ;  /* 0x000000701b007836 */ /* 0x001fe20000000000 */
[----:B------:R-:W-:Y:S04]  /*13c50*/  BSSY B0, `(.L_x_1391) ;  /* 0x000000c000007945 */ /* 0x000fe80003800000 */
[----:B------:R-:W-:-:S13]  /*13c60*/  ISETP.GE.AND P0, PT, R0, R5, PT ;  /* 0x000000050000720c */ /* 0x000fda0003f06270 */
[----:B------:R-:W-:Y:S05]  /*13c70*/  @P0 BRA `(.L_x_1392) ;  /* 0x0000000000240947 */ /* 0x000fea0003800000 */
[----:B------:R-:W-:-:S05]  /*13c80*/  LEA R2, P0, R34, R14, 0x1 ;  /* 0x0000000e22027211 */ /* 0x000fca00078008ff */
        /* <DEDUP_REMOVED lines=8> */
.L_x_1392:
[----:B------:R-:W-:Y:S05]  /*13d10*/  BSYNC B0 ;  /* 0x0000000000007941 */ /* 0x000fea0003800000 */
.L_x_1391:
[----:B------:R-:W-:Y:S01]  /*13d20*/  NOP ;  /* 0x0000000000007918 */ /* 0x000fe20000000000 */
[----:B------:R-:W-:-:S13]  /*13d30*/  PLOP3.LUT P0, PT, PT, PT, PT, 0x80, 0x0 ;  /* 0x000000000000781c */ /* 0x000fda0003f0f070 */
.L_x_1393:
[----:B------:R-:W-:Y:S02]  /*13d40*/  PLOP3.LUT P1, PT, P1, P0, PT, 0xa2, 0x0 ;  /* 0x000000000000781c */ /* 0x000fe40000f21472 */
[----:B------:R-:W-:-:S08]  /*13d50*/  @P0 R2UR P1, UR4, R22 ;  /* 0x00000000160402ca */ /* 0x000fd00000020000 */
[----:B------:R-:W-:-:S05]  /*13d60*/  @P0 PLOP3.LUT P0, PT, P1, PT, PT, 0x80, 0x0 ;  /* 0x000000000000081c */ /* 0x000fca0000f0f070 */
[----:B------:R-:W-:Y:S01]  /*13d70*/  @!P1 SYNCS.ARRIVE.TRANS64.RED.A0T1 RZ, [UR4+0x30800], RZ ;  /* 0x030800ffffff99a7 */ /* 0x000fe20008200404 */
[----:B------:R-:W-:Y:S07]  /*13d80*/  @!P1 ARRIVES.LDGSTSBAR.64.TRANSCNT [UR4+0x30800] ;  /* 0x03080000ff0099b0 */ /* 0x000fee0008000a84 */
[----:B------:R-:W-:Y:S05]  /*13d90*/  @P0 BRA.U.ANY `(.L_x_1393) ;  /* 0xfffffffd00e80947 */ /* 0x000fea000393ffff */
[----:B0-----:R-:W2:Y:S04]  /*13da0*/  LDL.LU R3, [R1+0x1c] ;  /* 0x00001c0001037983 */ /* 0x001ea80000300800 */
[----:B------:R-:W3:Y:S01]  /*13db0*/  LDL.LU R2, [R1+0x18] ;  /* 0x0000180001027983 */ /* 0x000ee20000300800 */
[----:B--2---:R-:W-:Y:S01]  /*13dc0*/  VIADD R3, R3, 0x1 ;  /* 0x0000000103037836 */ /* 0x004fe20000000000 */
[----:B---3--:R-:W-:-:S04]  /*13dd0*/  IADD3 R7, R2, -0x2, RZ ;  /* 0xfffffffe02077810 */ /* 0x008fc80007ffe0ff */
[----:B------:R0:W-:Y:S01]  /*13de0*/  STL [R1+0x1c], R3 ;  /* 0x00001c0301007387 */ /* 0x0001e20000100800 */
[----:B------:R-:W-:-:S04]  /*13df0*/  LEA.HI R0, R3, R3, RZ, 0x1 ;  /* 0x0000000303007211 */ /* 0x000fc800078f08ff */
[----:B------:R-:W-:-:S05]  /*13e00*/  LOP3.LUT R0, R0, 0xfffffffe, RZ, 0xc0, !PT ;  /* 0xfffffffe00007812 */ /* 0x000fca00078ec0ff */
[----:B------:R-:W-:-:S05]  /*13e10*/  IMAD.IADD R0, R3, 0x1, -R0 ;  /* 0x0000000103007824 */ /* 0x000fca00078e0a00 */
[----:B0-----:R-:W-:Y:S01]  /*13e20*/  SHF.L.U32 R3, R0, 0x1f, RZ ;  /* 0x0000001f00037819 */ /* 0x001fe200000006ff */
[----:B------:R-:W-:Y:S01]  /*13e30*/  NOP ;  /* 0x0000000000007918 */ /* 0x000fe20000000000 */
[----:B------:R0:W-:Y:S01]  /*13e40*/  SYNCS.ARRIVE.TRANS64.A1T0 RZ, [R22+URZ+0x30800], RZ ;  /* 0x030800ff16ff79a7 */ /* 0x0001e2000810003f */
[----:B------:R-:W-:Y:S01]  /*13e50*/  BSSY B0, `(.L_x_1394) ;  /* 0x0000003000007945 */ /* 0x000fe20003800000 */
[----:B------:R-:W2:Y:S03]  /*13e60*/  SYNCS.PHASECHK.TRANS64.TRYWAIT P0, [R22+URZ+0x30820], R3 ;  /* 0x03082003160075a7 */ /* 0x000ea6000800017f */
[----:B0-2---:R-:W-:Y:S05]  /*13e70*/  @!P0 BRA `(.L_x_1395) ;  /* 0x0000003c00208947 */ /* 0x005fea0003800000 */
.L_x_1478:
[----:B------:R-:W-:Y:S05]  /*13e80*/  BSYNC B0 ;  /* 0x0000000000007941 */ /* 0x000fea0003800000 */
.L_x_1394:
[----:B------:R-:W2:Y:S01]  /*13e90*/  LDL R0, [R1+0x8] ;  /* 0x0000080001007983 */ /* 0x000ea20000100800 */
[----:B------:R-:W-:Y:S01]  /*13ea0*/  BSSY B0, `(.L_x_1396) ;  /* 0x0000102000007945 */ /* 0x000fe20003800000 */
[----:B--2---:R-:W-:-:S13]  /*13eb0*/  ISETP.GE.AND P0, PT, R7, R0, PT ;  /* 0x000000000700720c */ /* 0x004fda0003f06270 */
[----:B------:R-:W-:Y:S05]  /*13ec0*/  @!P0 BRA `(.L_x_1397) ;  /* 0x0000000c00fc8947 */ /* 0x000fea0003800000 */
[C---:B------:R-:W-:Y:S01]  /*13ed0*/  LOP3.LUT R0, R34.reuse, 0x40, RZ, 0xfc, !PT ;  /* 0x0000004022007812 */ /* 0x040fe200078efcff */
[----:B------:R-:W-:Y:S01]  /*13ee0*/  ULDC UR4, c[0x0][0x2f4] ;  /* 0x0000bd0000047ab9 */ /* 0x000fe20000000800 */
[----:B------:R-:W-:Y:S01]  /*13ef0*/  IMAD.MOV.U32 R10, RZ, RZ, R28 ;  /* 0x000000ffff0a7224 */ /* 0x000fe200078e001c */
[----:B------:R-:W-:Y:S01]  /*13f00*/  ISETP.GE.AND P4, PT, R34, UR4, PT ;  /* 0x0000000422007c0c */ /* 0x000fe2000bf86270 */
[----:B-1----:R-:W-:Y:S01]  /*13f10*/  IMAD.MOV.U32 R6, RZ, RZ, R25 ;  /* 0x000000ffff067224 */ /* 0x002fe200078e0019 */
[----:B------:R-:W-:Y:S01]  /*13f20*/  ISETP.GE.AND P3, PT, R0, UR4, PT ;  /* 0x0000000400007c0c */ /* 0x000fe2000bf66270 */
[----:B------:R-:W-:Y:S01]  /*13f30*/  IMAD.MOV.U32 R29, RZ, RZ, R26 ;  /* 0x000000ffff1d7224 */ /* 0x000fe200078e001a */
[----:B------:R-:W-:Y:S02]  /*13f40*/  ISETP.GE.AND P2, PT, R37, UR4, PT ;  /* 0x0000000425007c0c */ /* 0x000fe4000bf46270 */
[----:B------:R-:W-:-:S13]  /*13f50*/  ISETP.GE.AND P1, PT, R36, UR4, PT ;  /* 0x0000000424007c0c */ /* 0x000fda000bf26270 */
.L_x_1410:
[----:B------:R-:W2:Y:S04]  /*13f60*/  LDL R0, [R1+0x4] ;  /* 0x0000040001007983 */ /* 0x000ea80000100800 */
[----:B------:R-:W3:Y:S01]  /*13f70*/  LDL R8, [R1+0xc] ;  /* 0x00000c0001087983 */ /* 0x000ee20000100800 */
[----:B------:R-:W1:Y:S01]  /*13f80*/  S2R R2, SR_TID.X ;  /* 0x0000000000027919 */ /* 0x000e620000002100 */
[----:B------:R-:W4:Y:S01]  /*13f90*/  S2R R9, SR_TID.X ;  /* 0x0000000000097919 */ /* 0x000f220000002100 */
[----:B-1----:R-:W-:-:S04]  /*13fa0*/  LOP3.LUT R2, R2, 0x7f, RZ, 0xc0, !PT ;  /* 0x0000007f02027812 */ /* 0x002fc800078ec0ff */
[----:B0-----:R-:W-:Y:S02]  /*13fb0*/  SHF.R.U32.HI R3, RZ, 0x3, R2 ;  /* 0x00000003ff037819 */ /* 0x001fe40000011602 */
[----:B------:R-:W0:Y:S01]  /*13fc0*/  LDC R2, c[0x0][0x430] ;  /* 0x00010c00ff027b82 */ /* 0x000e220000000800 */
[----:B----4-:R-:W-:-:S05]  /*13fd0*/  IMAD.SHL.U32 R9, R9, 0x10, RZ ;  /* 0x0000001009097824 */ /* 0x010fca00078e00ff */
[----:B------:R-:W-:-:S04]  /*13fe0*/  LOP3.LUT R9, R3, 0x70, R9, 0xf8, !PT ;  /* 0x0000007003097812 */ /* 0x000fc800078ef809 */
[----:B------:R-:W-:-:S13]  /*13ff0*/  ISETP.GT.U32.AND P6, PT, R9, 0x3f, PT ;  /* 0x0000003f0900780c */ /* 0x000fda0003fc4070 */
[----:B------:R-:W1:Y:S01]  /*14000*/  @!P6 LDC.64 R4, c[0x0][0x428] ;  /* 0x00010a00ff04eb82 */ /* 0x000e620000000a00 */
[----:B0-----:R-:W-:-:S13]  /*14010*/  ISETP.NE.AND P0, PT, R2, 0x1, PT ;  /* 0x000000010200780c */ /* 0x001fda0003f05270 */
[----:B------:R-:W0:Y:S08]  /*14020*/  @P0 LDC R3, c[0x0][0x434] ;  /* 0x00010d00ff030b82 */ /* 0x000e300000000800 */
[----:B------:R-:W4:Y:S01]  /*14030*/  @P0 LDC R2, c[0x0][0x438] ;  /* 0x00010e00ff020b82 */ /* 0x000f220000000800 */
[----:B------:R-:W-:Y:S05]  /*14040*/  YIELD ;  /* 0x0000000000007946 */ /* 0x000fea0003800000 */
[----:B------:R-:W-:Y:S01]  /*14050*/  ULDC UR4, c[0x0][0x430] ;  /* 0x00010c0000047ab9 */ /* 0x000fe20000000800 */
[----:B--2---:R-:W-:-:S04]  /*14060*/  IMAD R0, R7, 0x40, R0 ;  /* 0x0000004007007824 */ /* 0x004fc800078e0200 */
[----:B------:R-:W-:-:S04]  /*14070*/  IMAD.IADD R0, R9, 0x1, R0 ;  /* 0x0000000109007824 */ /* 0x000fc800078e0200 */
[----:B0-----:R-:W-:Y:S01]  /*14080*/  @P0 IMAD.HI.U32 R3, R0, R3, RZ ;  /* 0x0000000300030227 */ /* 0x001fe200078e00ff */
[----:B------:R-:W-:-:S04]  /*14090*/  MOV R11, R0 ;  /* 0x00000000000b7202 */ /* 0x000fc80000000f00 */
[----:B----4-:R-:W-:-:S04]  /*140a0*/  @P0 SHF.R.U32.HI R11, RZ, R2, R3 ;  /* 0x00000002ff0b0219 */ /* 0x010fc80000011603 */
[--C-:B------:R-:W-:Y:S01]  /*140b0*/  @!P6 SHF.R.S32.HI R3, RZ, 0x1f, R11.reuse ;  /* 0x0000001fff03e819 */ /* 0x100fe2000001140b */
[----:B------:R-:W-:-:S04]  /*140c0*/  @!P6 IMAD.MOV.U32 R2, RZ, RZ, R11 ;  /* 0x000000ffff02e224 */ /* 0x000fc800078e000b */
[----:B-1----:R-:W-:-:S04]  /*140d0*/  @!P6 IMAD.WIDE.U32 R2, R31, R4, R2 ;  /* 0x000000041f02e225 */ /* 0x002fc800078e0002 */
[----:B---3--:R-:W-:Y:S02]  /*140e0*/  @!P6 IMAD R4, R8, R4, RZ ;  /* 0x000000040804e224 */ /* 0x008fe400078e02ff */
[----:B------:R-:W0:Y:S02]  /*140f0*/  @!P6 LDC.64 R8, c[0x0][0x418] ;  /* 0x00010600ff08eb82 */ /* 0x000e240000000a00 */
[----:B------:R-:W-:-:S04]  /*14100*/  @!P6 IMAD R5, R31, R5, R4 ;  /* 0x000000051f05e224 */ /* 0x000fc800078e0204 */
[----:B------:R-:W-:Y:S02]  /*14110*/  @!P6 IMAD.IADD R3, R5, 0x1, R3 ;  /* 0x000000010503e824 */ /* 0x000fe400078e0203 */
[----:B------:R-:W-:-:S04]  /*14120*/  IMAD.MOV R5, RZ, RZ, -R11 ;  /* 0x000000ffff057224 */ /* 0x000fc800078e0a0b */
[----:B------:R-:W-:Y:S02]  /*14130*/  IMAD R5, R5, UR4, R0 ;  /* 0x0000000405057c24 */ /* 0x000fe4000f8e0200 */
[----:B------:R-:W-:Y:S01]  /*14140*/  IMAD.MOV.U32 R0, RZ, RZ, RZ ;  /* 0x000000ffff007224 */ /* 0x000fe200078e00ff */
[----:B0-----:R-:W-:-:S04]  /*14150*/  @!P6 LEA R8, P0, R2, R8, 0x2 ;  /* 0x000000080208e211 */ /* 0x001fc800078010ff */
[----:B------:R-:W-:-:S05]  /*14160*/  @!P6 LEA.HI.X R9, R2, R9, R3, 0x2, P0 ;  /* 0x000000090209e211 */ /* 0x000fca00000f1403 */
[----:B------:R0:W5:Y:S01]  /*14170*/  @!P6 LDG.E R0, desc[UR36][R8.64] ;  /* 0x000000240800e981 */ /* 0x000162000c1e1900 */
[----:B------:R-:W-:Y:S01]  /*14180*/  LOP3.LUT P5, RZ, R23, 0x20, RZ, 0xc0, !PT ;  /* 0x0000002017ff7812 */ /* 0x000fe200078ac0ff */
[----:B------:R-:W-:-:S05]  /*14190*/  VIADD R25, R6, 0x1 ;  /* 0x0000000106197836 */ /* 0x000fca0000000000 */
[----:B------:R-:W-:-:S04]  /*141a0*/  ISETP.NE.AND P0, PT, R25, 0x2, PT ;  /* 0x000000021900780c */ /* 0x000fc80003f05270 */
[----:B------:R-:W-:Y:S01]  /*141b0*/  SEL R28, RZ, 0x1, P0 ;  /* 0x00000001ff1c7807 */ /* 0x000fe20000000000 */
[----:B------:R-:W-:Y:S01]  /*141c0*/  IMAD.MOV.U32 R26, RZ, RZ, R7 ;  /* 0x000000ffff1a7224 */ /* 0x000fe200078e0007 */
[----:B------:R-:W-:Y:S02]  /*141d0*/  SEL R25, R25, RZ, P0 ;  /* 0x000000ff19197207 */ /* 0x000fe40000000000 */
[----:B------:R-:W-:Y:S01]  /*141e0*/  LOP3.LUT R28, R10, R28, RZ, 0x3c, !PT ;  /* 0x0000001c0a1c7212 */ /* 0x000fe200078e3cff */
[----:B0-----:R-:W-:Y:S06]  /*141f0*/  @!P5 BRA `(.L_x_1398) ;  /* 0x000000000004d947 */ /* 0x001fec0003800000 */
[----:B------:R-:W-:Y:S01]  /*14200*/  BPT.TRAP 0x1 ;  /* 0x000000040000795c */ /* 0x000fe20000300000 */
.L_x_1398:
[----:B------:R-:W-:Y:S01]  /*14210*/  LEA R7, R25, R22, 0x3 ;  /* 0x0000001619077211 */ /* 0x000fe200078e18ff */
[----:B------:R-:W-:Y:S01]  /*14220*/  BSSY B1, `(.L_x_1399) ;  /* 0x0000004000017945 */ /* 0x000fe20003800000 */
[----:B------:R-:W-:-:S04]  /*14230*/  SHF.L.U32 R2, R28, 0x1f, RZ ;  /* 0x0000001f1c027819 */ /* 0x000fc800000006ff */
[----:B------:R-:W0:Y:S02]  /*14240*/  SYNCS.PHASECHK.TRANS64.TRYWAIT P0, [R7+URZ+0x30840], R2 ;  /* 0x03084002070075a7 */ /* 0x000e24000800017f */
[----:B0-----:R-:W-:Y:S05]  /*14250*/  @!P0 BRA `(.L_x_1400) ;  /* 0x00000038003c8947 */ /* 0x001fea0003800000 */
.L_x_1479:
[----:B------:R-:W-:Y:S05]  /*14260*/  BSYNC B1 ;  /* 0x0000000000017941 */ /* 0x000fea0003800000 */
.L_x_1399:
        /* <DEDUP_REMOVED lines=25> */
[----:B------:R-:W-:Y:S01]  /*14400*/  LOP3.LUT R23, R23, 0xffffefff, RZ, 0xc0, !PT ;  /* 0xffffefff17177812 */ /* 0x000fe200078ec0ff */
[----:B------:R-:W-:Y:S01]  /*14410*/  IMAD.SHL.U32 R4, R34, 0x2, RZ ;  /* 0x0000000222047824 */ /* 0x000fe200078e00ff */
[----:B------:R-:W-:Y:S01]  /*14420*/  LEA R20, R20, R22, 0x1 ;  /* 0x0000001614147211 */ /* 0x000fe200078e08ff */
[----:B------:R-:W1:Y:S01]  /*14430*/  SHFL.IDX PT, R3, R27, RZ, 0x181f ;  /* 0x00181fff1b037589 */ /* 0x000e6200000e0000 */
[----:B------:R-:W-:-:S03]  /*14440*/  @P2 LOP3.LUT R23, R23, 0x1000, RZ, 0xfc, !PT ;  /* 0x0000100017172812 */ /* 0x000fc600078efcff */
        /* <DEDUP_REMOVED lines=31> */
.L_x_1489:
        /* <DEDUP_REMOVED lines=17> */
.L_x_1402:
        /* <DEDUP_REMOVED lines=10> */
.L_x_1403:
[----:B------:R2:W-:Y:S01]  /*147f0*/  SYNCS.ARRIVE.TRANS64.A1T0 RZ, [R7+URZ+0x30830], RZ ;  /* 0x030830ff07ff79a7 */ /* 0x0005e2000810003f */
[----:B------:R-:W-:Y:S05]  /*14800*/  @!P6 BRA `(.L_x_1404) ;  /* 0x000000000004e947 */ /* 0x000fea0003800000 */
[----:B------:R-:W-:Y:S01]  /*14810*/  BPT.TRAP 0x1 ;  /* 0x000000040000795c */ /* 0x000fe20000300000 */
.L_x_1404:
[----:B-1----:R-:W-:Y:S01]  /*14820*/  SHF.L.U32 R2, R10, 0x1f, RZ ;  /* 0x0000001f0a027819 */ /* 0x002fe200000006ff */
[----:B--2---:R-:W-:Y:S01]  /*14830*/  IMAD R7, R6, 0x8, R22 ;  /* 0x0000000806077824 */ /* 0x004fe200078e0216 */
[----:B------:R-:W-:Y:S03]  /*14840*/  BSSY B1, `(.L_x_1405) ;  /* 0x0000003000017945 */ /* 0x000fe60003800000 */
[----:B------:R-:W1:Y:S02]  /*14850*/  SYNCS.PHASECHK.TRANS64.TRYWAIT P0, [R7+URZ+0x30860], R2 ;  /* 0x03086002070075a7 */ /* 0x000e64000800017f */
[----:B-1----:R-:W-:Y:S05]  /*14860*/  @!P0 BRA `(.L_x_1406) ;  /* 0x0000003800408947 */ /* 0x002fea0003800000 */
.L_x_1490:
[----:B------:R-:W-:Y:S05]  /*14870*/  BSYNC B1 ;  /* 0x0000000000017941 */ /* 0x000fea0003800000 */
.L_x_1405:
        /* <DEDUP_REMOVED lines=49> */
.L_x_1500:
[----:B-1----:R-:W-:Y:S01]  /*14b90*/  IADD3 R2, P0, R2, R4, RZ ;  /* 0x0000000402027210 */ /* 0x002fe20007f1e0ff */
        /* <DEDUP_REMOVED lines=15> */
[----:B-1----:R-:W-:Y:S01]  /*14c90*/  IMAD.WIDE.U32 R2, R5, UR4, RZ ;  /* 0x0000000405027c25 */ /* 0x002fe2000f8e00ff */
[----:B------:R-:W-:-:S03]  /*14ca0*/  ULDC.64 UR4, c[0x0][0x338] ;  /* 0x0000ce0000047ab9 */ /* 0x000fc60000000a00 */
[----:B------:R-:W-:Y:S02]  /*14cb0*/  IMAD.IADD R3, R3, 0x1, R9 ;  /* 0x0000000103037824 */ /* 0x000fe400078e0209 */
[----:B------:R-:W-:Y:S02]  /*14cc0*/  IMAD R21, R21, UR4, RZ ;  /* 0x0000000415157c24 */ /* 0x000fe4000f8e02ff */
[----:B------:R-:W-:-:S04]  /*14cd0*/  IMAD.WIDE.U32 R2, R0, UR4, R2 ;  /* 0x0000000400027c25 */ /* 0x000fc8000f8e0002 */
[----:B------:R-:W-:Y:S01]  /*14ce0*/  IMAD R21, R0, UR5, R21 ;  /* 0x0000000500157c24 */ /* 0x000fe2000f8e0215 */
[----:B------:R-:W-:Y:S01]  /*14cf0*/  ULDC.64 UR4, c[0x0][0x330] ;  /* 0x0000cc0000047ab9 */ /* 0x000fe20000000a00 */
[----:B------:R-:W-:Y:S01]  /*14d00*/  NOP ;  /* 0x0000000000007918 */ /* 0x000fe20000000000 */
[----:B------:R-:W-:Y:S02]  /*14d10*/  IMAD R5, R30, UR4, RZ ;  /* 0x000000041e057c24 */ /* 0x000fe4000f8e02ff */
[----:B------:R-:W-:Y:S02]  /*14d20*/  IMAD.IADD R3, R3, 0x1, R21 ;  /* 0x0000000103037824 */ /* 0x000fe400078e0215 */
[C---:B------:R-:W-:Y:S02]  /*14d30*/  IMAD R5, R18.reuse, UR5, R5 ;  /* 0x0000000512057c24 */ /* 0x040fe4000f8e0205 */
[----:B------:R-:W-:Y:S01]  /*14d40*/  IMAD.WIDE.U32 R2, R18, UR4, R2 ;  /* 0x0000000412027c25 */ /* 0x000fe2000f8e0002 */
[----:B------:R-:W-:-:S04]  /*14d50*/  ULDC.64 UR4, c[0x0][0x318] ;  /* 0x0000c60000047ab9 */ /* 0x000fc80000000a00 */
[----:B------:R-:W-:Y:S02]  /*14d60*/  IADD3 R3, R5, R3, RZ ;  /* 0x0000000305037210 */ /* 0x000fe40007ffe0ff */
[----:B0-----:R-:W-:-:S04]  /*14d70*/  LEA R17, P0, R2, UR4, 0x1 ;  /* 0x0000000402117c11 */ /* 0x001fc8000f8008ff */
[----:B------:R-:W-:Y:S02]  /*14d80*/  LEA.HI.X R24, R2, UR5, R3, 0x1, P0 ;  /* 0x0000000502187c11 */ /* 0x000fe400080f0c03 */
[----:B------:R-:W-:-:S13]  /*14d90*/  PLOP3.LUT P0, PT, PT, PT, PT, 0x80, 0x0 ;  /* 0x000000000000781c */ /* 0x000fda0003f0f070 */
.L_x_1408:
        /* <DEDUP_REMOVED lines=10> */
.L_x_1409:
[----:B------:R-:W2:Y:S01]  /*14e40*/  LDL R0, [R1+0x8] ;  /* 0x0000080001007983 */ /* 0x000ea20000100800 */
[----:B------:R0:W-:Y:S01]  /*14e50*/  SYNCS.ARRIVE.TRANS64.A1T0 RZ, [R7+URZ+0x30850], RZ ;  /* 0x030850ff07ff79a7 */ /* 0x0001e2000810003f */
[----:B------:R-:W-:Y:S02]  /*14e60*/  IMAD.MOV.U32 R10, RZ, RZ, R28 ;  /* 0x000000ffff0a7224 */ /* 0x000fe400078e001c */
[----:B------:R-:W-:Y:S02]  /*14e70*/  IMAD.MOV.U32 R6, RZ, RZ, R25 ;  /* 0x000000ffff067224 */ /* 0x000fe400078e0019 */
[----:B------:R-:W-:Y:S02]  /*14e80*/  IMAD.MOV.U32 R29, RZ, RZ, R26 ;  /* 0x000000ffff1d7224 */ /* 0x000fe400078e001a */
[C---:B0-----:R-:W-:Y:S01]  /*14e90*/  VIADD R7, R26.reuse, 0xffffffff ;  /* 0xffffffff1a077836 */ /* 0x041fe20000000000 */
[----:B--2---:R-:W-:-:S13]  /*14ea0*/  ISETP.GT.AND P0, PT, R26, R0, PT ;  /* 0x000000001a00720c */ /* 0x004fda0003f04270 */
[----:B------:R-:W-:Y:S05]  /*14eb0*/  @P0 BRA `(.L_x_1410) ;  /* 0xfffffff000280947 */ /* 0x000fea000383ffff */
.L_x_1397:
[----:B------:R-:W-:Y:S05]  /*14ec0*/  BSYNC B0 ;  /* 0x0000000000007941 */ /* 0x000fea0003800000 */
.L_x_1396:
        /* <DEDUP_REMOVED lines=8> */
[----:B------:R-:W2:Y:S02]  /*14f50*/  FLO.U32 R0, UR4 ;  /* 0x0000000400007d00 */ /* 0x000ea400080e0000 */
[----:B--2---:R-:W-:-:S06]  /*14f60*/  ISETP.EQ.U32.AND P0, PT, R0, R5, PT ;  /* 0x000000050000720c */ /* 0x004fcc0003f02070 */
[----:B------:R-:W0:Y:S07]  /*14f70*/  POPC R5, UR4 ;  /* 0x0000000400057d09 */ /* 0x000e2e0008000000 */
[----:B0-----:R-:W2:Y:S01]  /*14f80*/  @P0 ATOMG.E.ADD.STRONG.GPU PT, R3, desc[UR36][R2.64], R5 ;  /* 0x00000005020309a8 */ /* 0x001ea200081ee1e4 */
[----:B------:R-:W0:Y:S02]  /*14f90*/  S2R R4, SR_LTMASK ;  /* 0x0000000000047919 */ /* 0x000e240000003900 */
[----:B0-----:R-:W-:-:S04]  /*14fa0*/  LOP3.LUT R4, R4, UR4, RZ, 0xc0, !PT ;  /* 0x0000000404047c12 */ /* 0x001fc8000f8ec0ff */
[----:B------:R-:W0:Y:S01]  /*14fb0*/  POPC R7, R4 ;  /* 0x0000000400077309 */ /* 0x000e220000000000 */
[----:B--2---:R-:W0:Y:S02]  /*14fc0*/  SHFL.IDX PT, R0, R3, R0, 0x1f ;  /* 0x00001f0003007589 */ /* 0x004e2400000e0000 */
[----:B0-----:R-:W-:-:S07]  /*14fd0*/  IADD3 R16, R0, UR39, R7 ;  /* 0x0000002700107c10 */ /* 0x001fce000fffe007 */
.L_x_1412:
[----:B------:R-:W-:Y:S05]  /*14fe0*/  BSYNC B0 ;  /* 0x0000000000007941 */ /* 0x000fea0003800000 */
.L_x_1411:
[----:B------:R-:W-:-:S13]  /*14ff0*/  LOP3.LUT P0, RZ, R23, 0x20, RZ, 0xc0, !PT ;  /* 0x0000002017ff7812 */ /* 0x000fda000780c0ff */
[----:B------:R-:W-:Y:S05]  /*15000*/  @!P0 BRA `(.L_x_1413) ;  /* 0x0000000000048947 */ /* 0x000fea0003800000 */
[----:B------:R-:W-:Y:S01]  /*15010*/  BPT.TRAP 0x1 ;  /* 0x000000040000795c */ /* 0x000fe20000300000 */
.L_x_1413:
[----:B------:R-:W2:Y:S01]  /*15020*/  LDL.LU R2, [R1] ;  /* 0x0000000001027983 */ /* 0x000ea20000300800 */
[----:B------:R-:W-:Y:S01]  /*15030*/  IMAD R0, R25, 0x8, R22 ;  /* 0x0000000819007824 */ /* 0x000fe200078e0216 */
[----:B0-----:R-:W-:Y:S01]  /*15040*/  SHF.L.U32 R3, R28, 0x1f, RZ ;  /* 0x0000001f1c037819 */ /* 0x001fe200000006ff */
[----:B------:R-:W-:Y:S03]  /*15050*/  BSSY B0, `(.L_x_1414) ;  /* 0x0000004000007945 */ /* 0x000fe60003800000 */
[----:B------:R-:W0:Y:S01]  /*15060*/  SYNCS.PHASECHK.TRANS64.TRYWAIT P0, [R0+URZ+0x30860], R3 ;  /* 0x03086003000075a7 */ /* 0x000e22000800017f */
[----:B--2---:R-:W-:Y:S01]  /*15070*/  IMAD R5, R26, -0x40, R2 ;  /* 0xffffffc01a057824 */ /* 0x004fe200078e0202 */
[----:B0-----:R-:W-:Y:S06]  /*15080*/  @!P0 BRA `(.L_x_1415) ;  /* 0x0000003400c88947 */ /* 0x001fec0003800000 */
.L_x_1501:
[----:B------:R-:W-:Y:S05]  /*15090*/  BSYNC B0 ;  /* 0x0000000000007941 */ /* 0x000fea0003800000 */
.L_x_1414:
[----:B------:R-:W2:Y:S01]  /*150a0*/  S2R R2, SR_TID.X ;  /* 0x0000000000027919 */ /* 0x000ea20000002100 */
[----:B------:R-:W-:Y:S01]  /*150b0*/  UMOV UR4, 0xffffffff ;  /* 0xffffffff00047882 */ /* 0x000fe20000000000 */
[----:B------:R-:W-:Y:S02]  /*150c0*/  LEA R7, R25, R32, 0xe ;  /* 0x0000002019077211 */ /* 0x000fe400078e70ff */
[----:B--2---:R-:W-:-:S04]  /*150d0*/  LOP3.LUT R2, R2, 0x7f, RZ, 0xc0, !PT ;  /* 0x0000007f02027812 */ /* 0x004fc800078ec0ff */
[----:B------:R-:W-:-:S05]  /*150e0*/  SHF.R.U32.HI R2, RZ, 0x3, R2 ;  /* 0x00000003ff027819 */ /* 0x000fca0000011602 */
[----:B------:R-:W-:Y:S01]  /*150f0*/  IMAD.IADD R5, R5, 0x1, -R2 ;  /* 0x0000000105057824 */ /* 0x000fe200078e0a02 */
[----:B------:R-:W-:Y:S06]  /*15100*/  BRA.DIV UR4, `(.L_x_1416) ;  /* 0x0000003604bc7947 */ /* 0x000fec000b800000 */
[----:B------:R-:W2:Y:S01]  /*15110*/  SHFL.IDX PT, R14, R17, RZ, 0x181f ;  /* 0x00181fff110e7589 */ /* 0x000ea200000e0000 */
[----:B------:R-:W-:Y:S01]  /*15120*/  ULDC UR4, c[0x0][0x2f4] ;  /* 0x0000bd0000047ab9 */ /* 0x000fe20000000800 */
[C---:B-1----:R-:W-:Y:S01]  /*15130*/  IMAD.SHL.U32 R6, R34.reuse, 0x2, RZ ;  /* 0x0000000222067824 */ /* 0x042fe200078e00ff */
[C---:B------:R-:W-:Y:S01]  /*15140*/  ISETP.GE.AND P3, PT, R34.reuse, UR4, PT ;  /* 0x0000000422007c0c */ /* 0x040fe2000bf66270 */
[----:B0-----:R-:W0:Y:S01]  /*15150*/  SHFL.IDX PT, R3, R24, RZ, 0x181f ;  /* 0x00181fff18037589 */ /* 0x001e2200000e0000 */
[----:B------:R-:W-:Y:S01]  /*15160*/  LOP3.LUT R8, R34, 0x40, RZ, 0xfc, !PT ;  /* 0x0000004022087812 */ /* 0x000fe200078efcff */
[----:B------:R-:W-:Y:S01]  /*15170*/  IMAD R4, R7, 0x2, R22 ;  /* 0x0000000207047824 */ /* 0x000fe200078e0216 */
[----:B------:R-:W-:Y:S01]  /*15180*/  ISETP.LT.OR P4, PT, R5, 0x1, P3 ;  /* 0x000000010500780c */ /* 0x000fe20001f81670 */
[----:B------:R-:W-:Y:S01]  /*15190*/  SHFL.IDX PT, R7, R24, 0x1, 0x181f ;  /* 0x00381f0018077f89 */ /* 0x000fe200000e0000 */
[----:B------:R-:W-:Y:S02]  /*151a0*/  ISETP.GE.AND P2, PT, R8, UR4, PT ;  /* 0x0000000408007c0c */ /* 0x000fe4000bf46270 */
[----:B------:R-:W-:-:S02]  /*151b0*/  ISETP.GE.AND P1, PT, R37, UR4, PT ;  /* 0x0000000425007c0c */ /* 0x000fc4000bf26270 */
[----:B--2---:R-:W-:Y:S02]  /*151c0*/  IADD3 R2, P0, R14, R6, RZ ;  /* 0x000000060e027210 */ /* 0x004fe40007f1e0ff */
[----:B------:R-:W1:Y:S03]  /*151d0*/  SHFL.IDX PT, R14, R17, 0x1, 0x181f ;  /* 0x00381f00110e7f89 */ /* 0x000e6600000e0000 */
        /* <DEDUP_REMOVED lines=8> */
[----:B------:R1:W-:Y:S02]  /*15260*/  LDGSTS.E.BYPASS.LTC128B.128 [R4+0x6400], desc[UR36][R2.64+0x180], !P4 ;  /* 0x0640018002047fae */ /* 0x0003e4000e101d64 */
[----:B-1----:R-:W-:Y:S02]  /*15270*/  IADD3 R2, P4, R14, R6, RZ ;  /* 0x000000060e027210 */ /* 0x002fe40007f9e0ff */
[----:B------:R-:W0:Y:S03]  /*15280*/  SHFL.IDX PT, R14, R17, 0x2, 0x181f ;  /* 0x00581f00110e7f89 */ /* 0x000e2600000e0000 */
        /* <DEDUP_REMOVED lines=12> */
[----:B------:R0:W3:Y:S03]  /*15350*/  SHFL.IDX PT, R14, R17, 0x3, 0x181f ;  /* 0x00781f00110e7f89 */ /* 0x0000e600000e0000 */
        /* <DEDUP_REMOVED lines=9> */
.L_x_1511:
[C---:B------:R-:W-:Y:S02]  /*153f0*/  ISETP.LT.OR P3, PT, R5.reuse, 0x31, P3 ;  /* 0x000000310500780c */ /* 0x040fe40001f61670 */
[C---:B------:R-:W-:Y:S02]  /*15400*/  ISETP.LT.OR P2, PT, R5.reuse, 0x31, P2 ;  /* 0x000000310500780c */ /* 0x040fe40001741670 */
[C---:B------:R-:W-:Y:S02]  /*15410*/  ISETP.LT.OR P1, PT, R5.reuse, 0x31, P1 ;  /* 0x000000310500780c */ /* 0x040fe40000f21670 */
[----:B01----:R-:W-:Y:S02]  /*15420*/  IADD3 R2, P4, R14, R6, RZ ;  /* 0x000000060e027210 */ /* 0x003fe40007f9e0ff */
        /* <DEDUP_REMOVED lines=11> */
.L_x_1417:
        /* <DEDUP_REMOVED lines=10> */
.L_x_1418:
[----:B------:R1:W-:Y:S01]  /*15580*/  SYNCS.ARRIVE.TRANS64.A1T0 RZ, [R0+URZ+0x30850], RZ ;  /* 0x030850ff00ff79a7 */ /* 0x0003e2000810003f */
[----:B------:R-:W-:-:S04]  /*15590*/  IADD3 R25, R25, 0x1, RZ ;  /* 0x0000000119197810 */ /* 0x000fc80007ffe0ff */
[----:B------:R-:W-:-:S04]  /*155a0*/  ISETP.NE.AND P0, PT, R25, 0x2, PT ;  /* 0x000000021900780c */ /* 0x000fc80003f05270 */
[----:B0-----:R-:W-:Y:S02]  /*155b0*/  SEL R3, RZ, 0x1, P0 ;  /* 0x00000001ff037807 */ /* 0x001fe40000000000 */
[----:B------:R-:W-:Y:S02]  /*155c0*/  SEL R25, R25, RZ, P0 ;  /* 0x000000ff19197207 */ /* 0x000fe40000000000 */
[----:B-1----:R-:W-:-:S07]  /*155d0*/  LOP3.LUT R28, R28, R3, RZ, 0x3c, !PT ;  /* 0x000000031c1c7212 */ /* 0x002fce00078e3cff */
.L_x_1375:
[----:B------:R-:W-:Y:S05]  /*155e0*/  BSYNC B7 ;  /* 0x0000000000077941 */ /* 0x000fea0003800000 */
.L_x_1373:
        /* <DEDUP_REMOVED lines=8> */
[----:B------:R1:W2:Y:S01]  /*15670*/  LDS.128 R16, [R22+0x308d0] ;  /* 0x0308d00016107984 */ /* 0x0002a20000000c00 */
[----:B------:R-:W-:Y:S06]  /*15680*/  BAR.ARV 0x4, 0x180 ;  /* 0x0106000000007b1d */ /* 0x000fec0000002000 */
[----:B------:R-:W-:Y:S05]  /*15690*/  BRA `(.L_x_1420) ;  /* 0x0000000800cc7947 */ /* 0x000fea0003800000 */
.L_x_1419:
        /* <DEDUP_REMOVED lines=11> */
[----:B------:R-:W-:Y:S01]  /*15750*/  IMAD.MOV.U32 R5, RZ, RZ, RZ ;  /* 0x000000ffff057224 */ /* 0x000fe200078e00ff */
[C---:B------:R-:W-:Y:S02]  /*15760*/  ISETP.GE.U32.AND P2, PT, R8.reuse, 0x2, PT ;  /* 0x000000020800780c */ /* 0x040fe40003f46070 */
[C---:B------:R-:W-:Y:S01]  /*15770*/  ISETP.GE.U32.AND P3, PT, R8.reuse, 0x4, PT ;  /* 0x000000040800780c */ /* 0x040fe20003f66070 */
[----:B------:R-:W-:Y:S01]  /*15780*/  SHFL.IDX PT, R0, R16, RZ, 0x1f ;  /* 0x00001fff10007589 */ /* 0x000fe200000e0000 */
[C---:B------:R-:W-:Y:S02]  /*15790*/  ISETP.GE.U32.AND P4, PT, R8.reuse, 0x8, PT ;  /* 0x000000080800780c */ /* 0x040fe40003f86070 */
[C---:B------:R-:W-:Y:S01]  /*157a0*/  ISETP.GE.U32.AND P5, PT, R8.reuse, 0x10, PT ;  /* 0x000000100800780c */ /* 0x040fe20003fa6070 */
[----:B------:R-:W-:Y:S01]  /*157b0*/  SHFL.IDX PT, R4, R16, 0x1, 0x1f ;  /* 0x00201f0010047f89 */ /* 0x000fe200000e0000 */
[----:B--2---:R-:W-:Y:S01]  /*157c0*/  @!P1 IMAD.MOV.U32 R5, RZ, RZ, R2 ;  /* 0x000000ffff059224 */ /* 0x004fe200078e0002 */
[----:B------:R-:W-:-:S04]  /*157d0*/  ISETP.NE.AND P1, PT, R8, RZ, PT ;  /* 0x000000ff0800720c */ /* 0x000fc80003f25270 */
        /* <DEDUP_REMOVED lines=15> */
[----:B------:R1:W2:Y:S02]  /*158d0*/  SHFL.IDX PT, R14, R6, 0x1f, 0x1f ;  /* 0x03e01f00060e7f89 */ /* 0x0002a400000e0000 */
.L_x_1521:
[----:B------:R-:W-:Y:S02]  /*158e0*/  ULDC UR4, c[0x0][0xc38] ;  /* 0x00030e0000047ab9 */ /* 0x000fe40000000800 */
[----:B------:R-:W-:-:S04]  /*158f0*/  IMAD.U32 R7, RZ, RZ, UR4 ;  /* 0x00000004ff077e24 */ /* 0x000fc8000f8e00ff */
[----:B--2---:R-:W-:-:S04]  /*15900*/  IMAD R14, R14, R7, RZ ;  /* 0x000000070e0e7224 */ /* 0x004fc800078e02ff */
[----:B------:R-:W-:-:S05]  /*15910*/  IMAD.IADD R9, R4, 0x1, R14 ;  /* 0x0000000104097824 */ /* 0x000fca00078e020e */
[----:B------:R-:W-:-:S13]  /*15920*/  ISETP.GT.AND P6, PT, R9, R0, PT ;  /* 0x000000000900720c */ /* 0x000fda0003fc4270 */
[----:B------:R-:W-:Y:S05]  /*15930*/  @P6 BRA `(.L_x_1422) ;  /* 0x00000000009c6947 */ /* 0x000fea0003800000 */
.L_x_1427:
[----:B------:R-:W2:Y:S01]  /*15940*/  LDC R2, c[0x0][0xc3c] ;  /* 0x00030f00ff027b82 */ /* 0x000ea20000000800 */
[----:B------:R-:W-:-:S05]  /*15950*/  VIADD R19, R19, 0x1f ;  /* 0x0000001f13137836 */ /* 0x000fca0000000000 */
[----:B--2---:R-:W-:-:S13]  /*15960*/  ISETP.GE.AND P6, PT, R19, R2, PT ;  /* 0x000000021300720c */ /* 0x004fda0003fc6270 */
[----:B------:R-:W-:Y:S05]  /*15970*/  @P6 BRA `(.L_x_1423) ;  /* 0x0000000400d06947 */ /* 0x000fea0003800000 */
[----:B------:R-:W2:Y:S01]  /*15980*/  S2R R3, SR_TID.X ;  /* 0x0000000000037919 */ /* 0x000ea20000002100 */
[----:B------:R-:W-:Y:S01]  /*15990*/  BSSY B0, `(.L_x_1424) ;  /* 0x0000009000007945 */ /* 0x000fe20003800000 */
[----:B------:R-:W-:Y:S02]  /*159a0*/  MOV R5, RZ ;  /* 0x000000ff00057202 */ /* 0x000fe40000000f00 */
[----:B--2---:R-:W-:-:S05]  /*159b0*/  LOP3.LUT R3, R3, 0x1f, RZ, 0xc0, !PT ;  /* 0x0000001f03037812 */ /* 0x004fca00078ec0ff */
[----:B------:R-:W-:-:S05]  /*159c0*/  IMAD.IADD R7, R19, 0x1, R3 ;  /* 0x0000000113077824 */ /* 0x000fca00078e0203 */
[----:B------:R-:W-:-:S13]  /*159d0*/  ISETP.GE.OR P6, PT, R7, R2, !P0 ;  /* 0x000000020700720c */ /* 0x000fda00047c6670 */
[----:B------:R-:W-:Y:S05]  /*159e0*/  @P6 BRA `(.L_x_1425) ;  /* 0x00000000000c6947 */ /* 0x000fea0003800000 */
[----:B------:R-:W2:Y:S02]  /*159f0*/  LDC.64 R2, c[0x0][0xc80] ;  /* 0x00032000ff027b82 */ /* 0x000ea40000000a00 */
[----:B--2---:R-:W-:-:S05]  /*15a00*/  IMAD.WIDE R2, R7, 0x4, R2 ;  /* 0x0000000407027825 */ /* 0x004fca00078e0202 */
[----:B------:R2:W5:Y:S02]  /*15a10*/  LDG.E R5, desc[UR36][R2.64] ;  /* 0x0000002402057981 */ /* 0x000564000c1e1900 */
.L_x_1425:
[----:B------:R-:W-:Y:S05]  /*15a20*/  BSYNC B0 ;  /* 0x0000000000007941 */ /* 0x000fea0003800000 */
.L_x_1424:
[----:B------:R-:W-:-:S03]  /*15a30*/  UMOV UR4, 0xffffffff ;  /* 0xffffffff00047882 */ /* 0x000fc60000000000 */
[----:B------:R-:W-:Y:S05]  /*15a40*/  BRA.DIV UR4, `(.L_x_1426) ;  /* 0x0000003a04307947 */ /* 0x000fea000b800000 */
[----:B-----5:R-:W3:Y:S02]  /*15a50*/  SHFL.UP PT, R14, R5, 0x1, RZ ;  /* 0x04200000050e7989 */ /* 0x020ee400000e00ff */
[----:B---3--:R-:W-:-:S05]  /*15a60*/  SEL R14, R14, RZ, P1 ;  /* 0x000000ff0e0e7207 */ /* 0x008fca0000800000 */
[----:B------:R-:W-:-:S05]  /*15a70*/  IMAD.IADD R13, R5, 0x1, R14 ;  /* 0x00000001050d7824 */ /* 0x000fca00078e020e */
[----:B------:R-:W2:Y:S02]  /*15a80*/  SHFL.UP PT, R14, R13, 0x2, RZ ;  /* 0x044000000d0e7989 */ /* 0x000ea400000e00ff */
[----:B--2---:R-:W-:-:S05]  /*15a90*/  SEL R2, R14, RZ, P2 ;  /* 0x000000ff0e027207 */ /* 0x004fca0001000000 */
        /* <DEDUP_REMOVED lines=9> */
[----:B-1----:R-:W-:-:S05]  /*15b30*/  IMAD.IADD R6, R4, 0x1, R7 ;  /* 0x0000000104067824 */ /* 0x002fca00078e0207 */
[----:B------:R1:W2:Y:S02]  /*15b40*/  SHFL.IDX PT, R14, R6, 0x1f, 0x1f ;  /* 0x03e01f00060e7f89 */ /* 0x0002a400000e0000 */
.L_x_1529:
[----:B------:R-:W-:Y:S02]  /*15b50*/  ULDC UR4, c[0x0][0xc38] ;  /* 0x00030e0000047ab9 */ /* 0x000fe40000000800 */
[----:B------:R-:W-:-:S04]  /*15b60*/  IMAD.U32 R7, RZ, RZ, UR4 ;  /* 0x00000004ff077e24 */ /* 0x000fc8000f8e00ff */
[----:B--2---:R-:W-:-:S05]  /*15b70*/  IMAD R14, R14, R7, RZ ;  /* 0x000000070e0e7224 */ /* 0x004fca00078e02ff */
[----:B------:R-:W-:-:S04]  /*15b80*/  IADD3 R9, R14, R9, RZ ;  /* 0x000000090e097210 */ /* 0x000fc80007ffe0ff */
[----:B------:R-:W-:-:S13]  /*15b90*/  ISETP.GT.AND P6, PT, R9, R0, PT ;  /* 0x000000000900720c */ /* 0x000fda0003fc4270 */
[----:B------:R-:W-:Y:S05]  /*15ba0*/  @!P6 BRA `(.L_x_1427) ;  /* 0xfffffffc0064e947 */ /* 0x000fea000383ffff */
.L_x_1422:
[----:B------:R-:W-:Y:S01]  /*15bb0*/  IMAD.IADD R16, R9, 0x1, -R14 ;  /* 0x0000000109107824 */ /* 0x000fe200078e0a0e */
[----:B------:R-:W-:-:S03]  /*15bc0*/  UMOV UR4, 0xffffffff ;  /* 0xffffffff00047882 */ /* 0x000fc60000000000 */
[----:B------:R-:W-:-:S05]  /*15bd0*/  IMAD R3, R6, R7, R16 ;  /* 0x0000000706037224 */ /* 0x000fca00078e0210 */
[----:B------:R-:W-:Y:S01]  /*15be0*/  ISETP.GT.AND P6, PT, R3, R0, PT ;  /* 0x000000000300720c */ /* 0x000fe20003fc4270 */
[----:B------:R-:W-:-:S12]  /*15bf0*/  BRA.DIV UR4, `(.L_x_1428) ;  /* 0x0000003a04807947 */ /* 0x000fd8000b800000 */
[----:B------:R-:W-:-:S04]  /*15c00*/  VOTE.ANY R2, PT, !P6 ;  /* 0x0000000000027806 */ /* 0x000fc800070e0100 */
[----:B------:R-:W2:Y:S02]  /*15c10*/  POPC R4, R2 ;  /* 0x0000000200047309 */ /* 0x000ea40000000000 */
[----:B--2---:R2:W3:Y:S02]  /*15c20*/  SHFL.IDX PT, R5, R5, R4, 0x1f ;  /* 0x00001f0405057589 */ /* 0x0044e400000e0000 */
.L_x_1533:
[----:B------:R-:W-:Y:S01]  /*15c30*/  ISETP.NE.AND P0, PT, R2, RZ, PT ;  /* 0x000000ff0200720c */ /* 0x000fe20003f05270 */
[----:B------:R-:W-:-:S12]  /*15c40*/  IMAD.MOV.U32 R14, RZ, RZ, RZ ;  /* 0x000000ffff0e7224 */ /* 0x000fd800078e00ff */
[----:B------:R-:W-:Y:S05]  /*15c50*/  @!P0 BRA `(.L_x_1429) ;  /* 0x0000000000108947 */ /* 0x000fea0003800000 */
[----:B------:R-:W-:Y:S01]  /*15c60*/  UMOV UR4, 0xffffffff ;  /* 0xffffffff00047882 */ /* 0x000fe20000000000 */
[----:B------:R-:W-:Y:S02]  /*15c70*/  VIADD R12, R4, 0xffffffff ;  /* 0xffffffff040c7836 */ /* 0x000fe40000000000 */
[----:B------:R-:W-:Y:S05]  /*15c80*/  BRA.DIV UR4, `(.L_x_1430) ;  /* 0x0000003a04a47947 */ /* 0x000fea000b800000 */
[----:B------:R4:W0:Y:S02]  /*15c90*/  SHFL.IDX PT, R14, R6, R12, 0x1f ;  /* 0x00001f0c060e7589 */ /* 0x00082400000e0000 */
.L_x_1429:
[----:B------:R-:W5:Y:S01]  /*15ca0*/  LDC.64 R2, c[0x0][0xc90] ;  /* 0x00032400ff027b82 */ /* 0x000f620000000a00 */
[----:B------:R-:W-:-:S04]  /*15cb0*/  IMAD.IADD R19, R4, 0x1, R19 ;  /* 0x0000000104137824 */ /* 0x000fc800078e0213 */
[----:B-----5:R-:W-:-:S05]  /*15cc0*/  IMAD.WIDE R2, R19, 0x4, R2 ;  /* 0x0000000413027825 */ /* 0x020fca00078e0202 */
[----:B-1--4-:R1:W2:Y:S01]  /*15cd0*/  LDG.E R6, desc[UR36][R2.64] ;  /* 0x0000002402067981 */ /* 0x0122a2000c1e1900 */
[----:B0-----:R-:W-:Y:S01]  /*15ce0*/  IMAD R16, R14, R7, R16 ;  /* 0x000000070e107224 */ /* 0x001fe200078e0210 */
[----:B-1----:R-:W-:Y:S01]  /*15cf0*/  MOV R2, RZ ;  /* 0x000000ff00027202 */ /* 0x002fe20000000f00 */
[----:B--23--:R-:W-:-:S05]  /*15d00*/  IMAD R4, R5, R6, RZ ;  /* 0x0000000605047224 */ /* 0x00cfca00078e02ff */
[----:B------:R-:W-:-:S04]  /*15d10*/  IABS R8, R4 ;  /* 0x0000000400087213 */ /* 0x000fc80000000000 */
[----:B------:R-:W0:Y:S08]  /*15d20*/  I2F.RP R10, R8 ;  /* 0x00000008000a7306 */ /* 0x000e300000209400 */
[----:B0-----:R-:W0:Y:S02]  /*15d30*/  MUFU.RCP R10, R10 ;  /* 0x0000000a000a7308 */ /* 0x001e240000001000 */
[----:B0-----:R-:W-:-:S06]  /*15d40*/  VIADD R11, R10, 0xffffffe ;  /* 0x0ffffffe0a0b7836 */ /* 0x001fcc0000000000 */
[----:B------:R-:W0:Y:S02]  /*15d50*/  F2I.FTZ.U32.TRUNC.NTZ R3, R11 ;  /* 0x0000000b00037305 */ /* 0x000e24000021f000 */
[----:B0-----:R-:W-:-:S04]  /*15d60*/  IMAD.MOV R9, RZ, RZ, -R3 ;  /* 0x000000ffff097224 */ /* 0x001fc800078e0a03 */
[----:B------:R-:W-:-:S04]  /*15d70*/  IMAD R9, R9, R8, RZ ;  /* 0x0000000809097224 */ /* 0x000fc800078e02ff */
[----:B------:R-:W-:-:S04]  /*15d80*/  IMAD.HI.U32 R2, R3, R9, R2 ;  /* 0x0000000903027227 */ /* 0x000fc800078e0002 */
[----:B------:R-:W-:Y:S01]  /*15d90*/  IMAD.IADD R9, R0, 0x1, -R16 ;  /* 0x0000000100097824 */ /* 0x000fe200078e0a10 */
[----:B------:R-:W-:-:S04]  /*15da0*/  IABS R0, R4 ;  /* 0x0000000400007213 */ /* 0x000fc80000000000 */
[----:B------:R-:W-:Y:S01]  /*15db0*/  IABS R3, R9 ;  /* 0x0000000900037213 */ /* 0x000fe20000000000 */
[----:B------:R-:W-:-:S04]  /*15dc0*/  IMAD.MOV R0, RZ, RZ, -R0 ;  /* 0x000000ffff007224 */ /* 0x000fc800078e0a00 */
        /* <DEDUP_REMOVED lines=11> */
[----:B------:R-:W-:-:S05]  /*15e80*/  @!P1 LOP3.LUT R2, RZ, R4, RZ, 0x33, !PT ;  /* 0x00000004ff029212 */ /* 0x000fca00078e33ff */
[----:B------:R-:W-:Y:S02]  /*15e90*/  IMAD R0, R6, R2, RZ ;  /* 0x0000000206007224 */ /* 0x000fe400078e02ff */
[----:B------:R-:W-:-:S03]  /*15ea0*/  IMAD.MOV R2, RZ, RZ, -R2 ;  /* 0x000000ffff027224 */ /* 0x000fc600078e0a02 */
[----:B------:R-:W-:Y:S01]  /*15eb0*/  IADD3 R3, -R0, RZ, RZ ;  /* 0x000000ff00037210 */ /* 0x000fe20007ffe1ff */
[----:B------:R-:W-:-:S03]  /*15ec0*/  IMAD R9, R4, R2, R9 ;  /* 0x0000000204097224 */ /* 0x000fc600078e0209 */
[----:B------:R-:W-:-:S04]  /*15ed0*/  VIADDMNMX R6, R3, R7, R6, PT ;  /* 0x0000000703067246 */ /* 0x000fc80003800106 */
[-C--:B------:R-:W-:Y:S02]  /*15ee0*/  IABS R7, R6.reuse ;  /* 0x0000000600077213 */ /* 0x080fe40000000000 */
[----:B------:R-:W-:Y:S02]  /*15ef0*/  IABS R4, R6 ;  /* 0x0000000600047213 */ /* 0x000fe40000000000 */
[----:B------:R-:W0:Y:S03]  /*15f00*/  I2F.RP R8, R7 ;  /* 0x0000000700087306 */ /* 0x000e260000209400 */
[----:B------:R-:W-:-:S05]  /*15f10*/  IMAD.MOV R4, RZ, RZ, -R4 ;  /* 0x000000ffff047224 */ /* 0x000fca00078e0a04 */
[----:B0-----:R-:W0:Y:S02]  /*15f20*/  MUFU.RCP R8, R8 ;  /* 0x0000000800087308 */ /* 0x001e240000001000 */
[----:B0-----:R-:W-:-:S06]  /*15f30*/  VIADD R3, R8, 0xffffffe ;  /* 0x0ffffffe08037836 */ /* 0x001fcc0000000000 */
[----:B------:R-:W0:Y:S02]  /*15f40*/  F2I.FTZ.U32.TRUNC.NTZ R3, R3 ;  /* 0x0000000300037305 */ /* 0x000e24000021f000 */
[----:B0-----:R-:W-:-:S04]  /*15f50*/  IMAD.MOV R2, RZ, RZ, -R3 ;  /* 0x000000ffff027224 */ /* 0x001fc800078e0a03 */
[----:B------:R-:W-:Y:S02]  /*15f60*/  IMAD R11, R2, R7, RZ ;  /* 0x00000007020b7224 */ /* 0x000fe400078e02ff */
[----:B------:R-:W-:-:S04]  /*15f70*/  IMAD.MOV.U32 R2, RZ, RZ, RZ ;  /* 0x000000ffff027224 */ /* 0x000fc800078e00ff */
[----:B------:R-:W-:Y:S01]  /*15f80*/  IMAD.HI.U32 R2, R3, R11, R2 ;  /* 0x0000000b03027227 */ /* 0x000fe200078e0002 */
[----:B------:R-:W-:Y:S02]  /*15f90*/  IABS R11, R9 ;  /* 0x00000009000b7213 */ /* 0x000fe40000000000 */
[C---:B------:R-:W-:Y:S01]  /*15fa0*/  LOP3.LUT R3, R9.reuse, R6, RZ, 0x3c, !PT ;  /* 0x0000000609037212 */ /* 0x040fe200078e3cff */
[----:B------:R-:W-:Y:S02]  /*15fb0*/  IMAD.IADD R9, R9, 0x1, R0 ;  /* 0x0000000109097824 */ /* 0x000fe400078e0200 */
[----:B------:R-:W-:Y:S01]  /*15fc0*/  IMAD.HI.U32 R2, R2, R11, RZ ;  /* 0x0000000b02027227 */ /* 0x000fe200078e00ff */
[----:B------:R-:W-:-:S03]  /*15fd0*/  ISETP.GE.AND P2, PT, R3, RZ, PT ;  /* 0x000000ff0300720c */ /* 0x000fc60003f46270 */
[----:B------:R-:W-:-:S05]  /*15fe0*/  IMAD R4, R2, R4, R11 ;  /* 0x0000000402047224 */ /* 0x000fca00078e020b */
[----:B------:R-:W-:-:S13]  /*15ff0*/  ISETP.GT.U32.AND P1, PT, R7, R4, PT ;  /* 0x000000040700720c */ /* 0x000fda0003f24070 */
[----:B------:R-:W-:Y:S01]  /*16000*/  @!P1 IMAD.IADD R4, R4, 0x1, -R7 ;  /* 0x0000000104049824 */ /* 0x000fe200078e0a07 */
[----:B------:R-:W-:Y:S02]  /*16010*/  @!P1 IADD3 R2, R2, 0x1, RZ ;  /* 0x0000000102029810 */ /* 0x000fe40007ffe0ff */
[----:B------:R-:W-:Y:S02]  /*16020*/  ISETP.NE.AND P1, PT, R6, RZ, PT ;  /* 0x000000ff0600720c */ /* 0x000fe40003f25270 */
[----:B------:R-:W-:-:S13]  /*16030*/  ISETP.GE.U32.AND P0, PT, R4, R7, PT ;  /* 0x000000070400720c */ /* 0x000fda0003f06070 */
[----:B------:R-:W-:-:S04]  /*16040*/  @P0 VIADD R2, R2, 0x1 ;  /* 0x0000000102020836 */ /* 0x000fc80000000000 */
[----:B------:R-:W-:Y:S01]  /*16050*/  @!P2 IMAD.MOV R2, RZ, RZ, -R2 ;  /* 0x000000ffff02a224 */ /* 0x000fe200078e0a02 */
[----:B------:R-:W-:Y:S01]  /*16060*/  @!P1 LOP3.LUT R2, RZ, R6, RZ, 0x33, !PT ;  /* 0x00000006ff029212 */ /* 0x000fe200078e33ff */
[----:B------:R-:W-:-:S04]  /*16070*/  IMAD.MOV R6, RZ, RZ, -R6 ;  /* 0x000000ffff067224 */ /* 0x000fc800078e0a06 */
[----:B------:R-:W-:Y:S01]  /*16080*/  IMAD R18, R2, R6, R9 ;  /* 0x0000000602127224 */ /* 0x000fe200078e0209 */
[----:B------:R-:W-:-:S05]  /*16090*/  LOP3.LUT R2, RZ, R2, RZ, 0x33, !PT ;  /* 0x00000002ff027212 */ /* 0x000fca00078e33ff */
[----:B------:R-:W-:Y:S01]  /*160a0*/  IMAD.IADD R17, R5, 0x1, R2 ;  /* 0x0000000105117824 */ /* 0x000fe200078e0202 */
[----:B------:R-:W-:Y:S06]  /*160b0*/  BRA `(.L_x_1431) ;  /* 0x00000000001c7947 */ /* 0x000fec0003800000 */
.L_x_1423:
[----:B------:R-:W-:Y:S01]  /*160c0*/  UMOV UR4, URZ ;  /* 0x0000003f00047c82 */ /* 0x000fe20008000000 */
[----:B------:R-:W-:Y:S01]  /*160d0*/  UMOV UR5, URZ ;  /* 0x0000003f00057c82 */ /* 0x000fe20008000000 */
[----:B------:R-:W-:Y:S01]  /*160e0*/  ULDC UR6, c[0x0][0xc3c] ;  /* 0x00030f0000067ab9 */ /* 0x000fe20000000800 */
[----:B------:R-:W-:Y:S01]  /*160f0*/  IMAD.MOV.U32 R16, RZ, RZ, R0 ;  /* 0x000000ffff107224 */ /* 0x000fe200078e0000 */
[----:B------:R-:W-:Y:S01]  /*16100*/  MOV R17, UR4 ;  /* 0x0000000400117c02 */ /* 0x000fe20008000f00 */
[----:B------:R-:W-:Y:S02]  /*16110*/  IMAD.U32 R18, RZ, RZ, UR5 ;  /* 0x00000005ff127e24 */ /* 0x000fe4000f8e00ff */
[----:B------:R-:W-:-:S07]  /*16120*/  IMAD.U32 R19, RZ, RZ, UR6 ;  /* 0x00000006ff137e24 */ /* 0x000fce000f8e00ff */
.L_x_1431:
[----:B------:R-:W2:Y:S01]  /*16130*/  S2R R0, SR_TID.X ;  /* 0x0000000000007919 */ /* 0x000ea20000002100 */
[----:B------:R-:W-:Y:S05]  /*16140*/  WARPSYNC.ALL ;  /* 0x0000000000007948 */ /* 0x000fea0003800000 */
[----:B------:R-:W-:Y:S01]  /*16150*/  BAR.SYNC.DEFER_BLOCKING 0x4, 0x180 ;  /* 0x0106000000007b1d */ /* 0x000fe20000010000 */
[----:B--2---:R-:W-:-:S04]  /*16160*/  LOP3.LUT R0, R0, 0x1f, RZ, 0xc0, !PT ;  /* 0x0000001f00007812 */ /* 0x004fc800078ec0ff */
[----:B------:R-:W-:-:S13]  /*16170*/  ISETP.NE.AND P0, PT, R0, RZ, PT ;  /* 0x000000ff0000720c */ /* 0x000fda0003f05270 */
[----:B------:R-:W2:Y:S01]  /*16180*/  @!P0 S2R R3, SR_CgaCtaId ;  /* 0x0000000000038919 */ /* 0x000ea20000008800 */
[----:B------:R-:W-:-:S04]  /*16190*/  @!P0 MOV R0, 0x400 ;  /* 0x0000040000008802 */ /* 0x000fc80000000f00 */
[----:B--2---:R-:W-:-:S05]  /*161a0*/  @!P0 LEA R22, R3, R0, 0x18 ;  /* 0x0000000003168211 */ /* 0x004fca00078ec0ff */
[----:B------:R3:W-:Y:S01]  /*161b0*/  @!P0 STS.128 [R22+0x308d0], R16 ;  /* 0x0308d01016008388 */ /* 0x0007e20000000c00 */
[----:B------:R-:W-:Y:S06]  /*161c0*/  BAR.ARV 0x5, 0x180 ;  /* 0x0146000000007b1d */ /* 0x000fec0000002000 */
.L_x_1420:
[----:B------:R-:W-:Y:S02]  /*161d0*/  ULDC UR4, c[0x0][0xc3c] ;  /* 0x00030f0000047ab9 */ /* 0x000fe40000000800 */
[----:B--2---:R-:W-:-:S13]  /*161e0*/  ISETP.GE.AND P0, PT, R19, UR4, PT ;  /* 0x0000000413007c0c */ /* 0x004fda000bf06270 */
[----:B------:R-:W-:Y:S05]  /*161f0*/  @!P0 BRA `(.L_x_1432) ;  /* 0xffffffb400a08947 */ /* 0x000fea000383ffff */
[----:B------:R-:W-:Y:S05]  /*16200*/  BSYNC B8 ;  /* 0x0000000000087941 */ /* 0x000fea0003800000 */
.L_x_1361:
[----:B------:R-:W2:Y:S01]  /*16210*/  LDL.LU R0, [R1+0x1c] ;  /* 0x00001c0001007983 */ /* 0x000ea20000300800 */
[----:B------:R-:W-:Y:S01]  /*16220*/  BSSY B0, `(.L_x_1433) ;  /* 0x000000b000007945 */ /* 0x000fe20003800000 */
[----:B------:R-:W4:Y:S01]  /*16230*/  S2R R5, SR_CgaCtaId ;  /* 0x0000000000057919 */ /* 0x000f220000008800 */
[----:B--2---:R-:W-:-:S05]  /*16240*/  VIADD R0, R0, 0x1 ;  /* 0x0000000100007836 */ /* 0x004fca0000000000 */
[----:B-1----:R-:W-:-:S04]  /*16250*/  LEA.HI R2, R0, R0, RZ, 0x1 ;  /* 0x0000000000027211 */ /* 0x002fc800078f08ff */
[----:B------:R-:W-:Y:S02]  /*16260*/  LOP3.LUT R3, R2, 0xfffffffe, RZ, 0xc0, !PT ;  /* 0xfffffffe02037812 */ /* 0x000fe400078ec0ff */
[----:B------:R-:W-:-:S03]  /*16270*/  MOV R2, 0x400 ;  /* 0x0000040000027802 */ /* 0x000fc60000000f00 */
[----:B------:R-:W-:Y:S01]  /*16280*/  IMAD.IADD R0, R0, 0x1, -R3 ;  /* 0x0000000100007824 */ /* 0x000fe200078e0a03 */
[----:B----4-:R-:W-:-:S04]  /*16290*/  LEA R4, R5, R2, 0x18 ;  /* 0x0000000205047211 */ /* 0x010fc800078ec0ff */
[----:B------:R-:W-:-:S04]  /*162a0*/  SHF.L.U32 R0, R0, 0x1f, RZ ;  /* 0x0000001f00007819 */ /* 0x000fc800000006ff */
[----:B------:R-:W1:Y:S02]  /*162b0*/  SYNCS.PHASECHK.TRANS64.TRYWAIT P0, [R4+URZ+0x30820], R0 ;  /* 0x03082000040075a7 */ /* 0x000e64000800017f */
[----:B-1----:R-:W-:Y:S05]  /*162c0*/  @!P0 BRA `(.L_x_1434) ;  /* 0x0000003400388947 */ /* 0x002fea0003800000 */
.L_x_1536:
[----:B------:R-:W-:Y:S05]  /*162d0*/  BSYNC B0 ;  /* 0x0000000000007941 */ /* 0x000fea0003800000 */
.L_x_1433:
[----:B------:R-:W-:-:S03]  /*162e0*/  UMOV UR4, 0xffffffff ;  /* 0xffffffff00047882 */ /* 0x000fc60000000000 */
[----:B------:R-:W-:Y:S05]  /*162f0*/  BRA.DIV UR4, `(.L_x_1435) ;  /* 0x0000003604407947 */ /* 0x000fea000b800000 */
[----:B-1----:R-:W1:Y:S02]  /*16300*/  S2R R0, SR_TID.X ;  /* 0x0000000000007919 */ /* 0x002e640000002100 */
[----:B-1----:R-:W-:-:S04]  /*16310*/  SHF.R.U32.HI R0, RZ, 0x5, R0 ;  /* 0x00000005ff007819 */ /* 0x002fc80000011600 */
[----:B------:R-:W-:-:S05]  /*16320*/  LOP3.LUT R0, R0, 0x3, RZ, 0xc0, !PT ;  /* 0x0000000300007812 */ /* 0x000fca00078ec0ff */
[----:B------:R1:W2:Y:S02]  /*16330*/  SHFL.IDX PT, R14, R0, RZ, 0x1f ;  /* 0x00001fff000e7589 */ /* 0x0002a400000e0000 */
.L_x_1539:
[----:B--2---:R-:W-:Y:S01]  /*16340*/  ISETP.NE.AND P0, PT, R14, RZ, PT ;  /* 0x000000ff0e00720c */ /* 0x004fe20003f05270 */
[----:B------:R-:W-:-:S12]  /*16350*/  BSSY B0, `(.L_x_1436) ;  /* 0x0000026000007945 */ /* 0x000fd80003800000 */
[----:B------:R-:W-:Y:S05]  /*16360*/  @P0 BRA `(.L_x_1437) ;  /* 0x0000000000900947 */ /* 0x000fea0003800000 */
[----:B------:R-:W-:-:S03]  /*16370*/  UMOV UR4, 0xffffffff ;  /* 0xffffffff00047882 */ /* 0x000fc60000000000 */
[----:B------:R-:W-:Y:S05]  /*16380*/  BRA.DIV UR4, `(.L_x_1438) ;  /* 0x0000003604507947 */ /* 0x000fea000b800000 */
[----:B------:R-:W-:-:S13]  /*16390*/  ELECT P6, URZ, PT ;  /* 0x00000000003f782f */ /* 0x000fda00038c0000 */
.L_x_1542:
        /* <DEDUP_REMOVED lines=8> */
.L_x_1439:
[C---:B------:R-:W-:Y:S01]  /*16420*/  IMAD R5, R25.reuse, 0x8, R4 ;  /* 0x0000000819057824 */ /* 0x040fe200078e0204 */
[----:B------:R-:W-:Y:S02]  /*16430*/  SHF.L.U32 R0, R28, 0x1f, RZ ;  /* 0x0000001f1c007819 */ /* 0x000fe400000006ff */
[----:B------:R-:W-:Y:S02]  /*16440*/  IADD3 R25, R25, 0x1, RZ ;  /* 0x0000000119197810 */ /* 0x000fe40007ffe0ff */
[----:B------:R-:W1:Y:S02]  /*16450*/  SYNCS.PHASECHK.TRANS64.TRYWAIT P1, [R5+URZ+0x30840], R0 ;  /* 0x03084000050075a7 */ /* 0x000e64000802017f */
[----:B------:R-:W-:-:S04]  /*16460*/  ISETP.NE.AND P2, PT, R25, 0x2, PT ;  /* 0x000000021900780c */ /* 0x000fc80003f45270 */
[----:B------:R-:W-:Y:S01]  /*16470*/  SEL R3, RZ, 0x1, P2 ;  /* 0x00000001ff037807 */ /* 0x000fe20001000000 */
[----:B-1----:R-:W-:Y:S08]  /*16480*/  @!P1 BRA `(.L_x_1440) ;  /* 0x0000003400309947 */ /* 0x002ff00003800000 */
.L_x_1543:
[----:B------:R-:W-:Y:S02]  /*16490*/  SEL R25, R25, RZ, P2 ;  /* 0x000000ff19197207 */ /* 0x000fe40001000000 */
[----:B------:R-:W-:Y:S01]  /*164a0*/  LOP3.LUT R2, R28, R3, RZ, 0x3c, !PT ;  /* 0x000000031c027212 */ /* 0x000fe200078e3cff */
[----:B------:R-:W-:Y:S06]  /*164b0*/  @!P0 BRA `(.L_x_1441) ;  /* 0x0000000000048947 */ /* 0x000fec0003800000 */
[----:B------:R-:W-:Y:S01]  /*164c0*/  BPT.TRAP 0x1 ;  /* 0x000000040000795c */ /* 0x000fe20000300000 */
.L_x_1441:
[----:B------:R-:W-:Y:S01]  /*164d0*/  IMAD R25, R25, 0x8, R4 ;  /* 0x0000000819197824 */ /* 0x000fe200078e0204 */
[----:B------:R-:W-:-:S04]  /*164e0*/  SHF.L.U32 R2, R2, 0x1f, RZ ;  /* 0x0000001f02027819 */ /* 0x000fc800000006ff */
[----:B------:R-:W2:Y:S02]  /*164f0*/  SYNCS.PHASECHK.TRANS64.TRYWAIT P1, [R25+URZ+0x30840], R2 ;  /* 0x03084002190075a7 */ /* 0x000ea4000802017f */
[----:B--2---:R-:W-:Y:S05]  /*16500*/  @!P1 BRA `(.L_x_1442) ;  /* 0x0000003400249947 */ /* 0x004fea0003800000 */
.L_x_1544:
[----:B------:R-:W-:Y:S05]  /*16510*/  @!P0 BRA `(.L_x_1443) ;  /* 0x0000000000048947 */ /* 0x000fea0003800000 */
[----:B------:R-:W-:Y:S01]  /*16520*/  BPT.TRAP 0x1 ;  /* 0x000000040000795c */ /* 0x000fe20000300000 */
.L_x_1443:
[----:B------:R-:W4:Y:S02]  /*16530*/  SYNCS.PHASECHK.TRANS64.TRYWAIT P1, [R5+URZ+0x30860], R0 ;  /* 0x03086000050075a7 */ /* 0x000f24000802017f */
[----:B----4-:R-:W-:Y:S05]  /*16540*/  @!P1 BRA `(.L_x_1444) ;  /* 0x0000003400289947 */ /* 0x010fea0003800000 */
.L_x_1545:
[----:B------:R-:W-:Y:S05]  /*16550*/  @!P0 BRA `(.L_x_1445) ;  /* 0x0000000000048947 */ /* 0x000fea0003800000 */
[----:B------:R-:W-:Y:S01]  /*16560*/  BPT.TRAP 0x1 ;  /* 0x000000040000795c */ /* 0x000fe20000300000 */
.L_x_1445:
[----:B------:R0:W0:Y:S02]  /*16570*/  SYNCS.PHASECHK.TRANS64.TRYWAIT P0, [R25+URZ+0x30860], R2 ;  /* 0x03086002190075a7 */ /* 0x000024000800017f */
[----:B0-----:R-:W-:Y:S05]  /*16580*/  @!P0 NANOSLEEP.SYNCS 0x989680 ;  /* 0x009896800000895d */ /* 0x001fea0003900000 */
[----:B------:R-:W0:Y:S02]  /*16590*/  @!P0 SYNCS.PHASECHK.TRANS64 P0, [R25+URZ+0x30860], R2 ;  /* 0x03086002190085a7 */ /* 0x000e24000800007f */
[----:B0-----:R-:W-:Y:S05]  /*165a0*/  @!P0 BRA `(.L_x_1445) ;  /* 0xfffffffc00f08947 */ /* 0x001fea000383ffff */
.L_x_1437:
[----:B------:R-:W-:Y:S05]  /*165b0*/  BSYNC B0 ;  /* 0x0000000000007941 */ /* 0x000fea0003800000 */
.L_x_1436:
[----:B------:R-:W-:Y:S05]  /*165c0*/  EXIT ;  /* 0x000000000000794d */ /* 0x000fea0003800000 */
.L_x_1255:
[----:B0-----:R-:W-:-:S04]  /*165d0*/  IMAD.U32 R3, RZ, RZ, UR40 ;  /* 0x00000028ff037e24 */ /* 0x001fc8000f8e00ff */
[----:B------:R0:W1:Y:S03]  /*165e0*/  SYNCS.PHASECHK.TRANS64.TRYWAIT P1, [R3+URZ+0x30800], R0 ;  /* 0x03080000030075a7 */ /* 0x000066000802017f */
[----:B-1----:R-:W-:Y:S05]  /*165f0*/  @!P1 NANOSLEEP.SYNCS 0x989680 ;  /* 0x009896800000995d */ /* 0x002fea0003900000 */
[----:B------:R-:W1:Y:S02]  /*16600*/  @!P1 SYNCS.PHASECHK.TRANS64 P1, [R3+URZ+0x30800], R0 ;  /* 0x03080000030095a7 */ /* 0x000e64000802007f */
[----:B-1----:R-:W-:Y:S05]  /*16610*/  @!P1 BRA `(.L_x_1255) ;  /* 0xfffffffc00ec9947 */ /* 0x002fea000383ffff */
[----:B------:R-:W-:Y:S05]  /*16620*/  BRA `(.L_x_1446) ;  /* 0xfffffeb400f87947 */ /* 0x000fea000383ffff */
.L_x_1259:
[----:B-1----:R1:W2:Y:S02]  /*16630*/  SYNCS.PHASECHK.TRANS64.TRYWAIT P1, [R3+URZ+0x30830], R0 ;  /* 0x03083000030075a7 */ /* 0x0022a4000802017f */
[----:B--2---:R-:W-:Y:S05]  /*16640*/  @!P1 NANOSLEEP.SYNCS 0x989680 ;  /* 0x009896800000995d */ /* 0x004fea0003900000 */
[----:B------:R-:W2:Y:S02]  /*16650*/  @!P1 SYNCS.PHASECHK.TRANS64 P1, [R3+URZ+0x30830], R0 ;  /* 0x03083000030095a7 */ /* 0x000ea4000802007f */
[----:B--2---:R-:W-:Y:S05]  /*16660*/  @!P1 BRA `(.L_x_1259) ;  /* 0xfffffffc00f09947 */ /* 0x004fea000383ffff */
[----:B------:R-:W-:Y:S05]  /*16670*/  BRA `(.L_x_1258) ;  /* 0xfffffeb800147947 */ /* 0x000fea000383ffff */
.L_x_1276:
[----:B-1----:R-:W-:-:S04]  /*16680*/  IMAD.U32 R4, RZ, RZ, UR7 ;  /* 0x00000007ff047e24 */ /* 0x002fc8000f8e00ff */
[----:B------:R1:W2:Y:S03]  /*16690*/  SYNCS.PHASECHK.TRANS64.TRYWAIT P1, [R4+URZ+0x30830], R3 ;  /* 0x03083003040075a7 */ /* 0x0002a6000802017f */
[----:B--2---:R-:W-:Y:S05]  /*166a0*/  @!P1 NANOSLEEP.SYNCS 0x989680 ;  /* 0x009896800000995d */ /* 0x004fea0003900000 */
[----:B------:R-:W2:Y:S02]  /*166b0*/  @!P1 SYNCS.PHASECHK.TRANS64 P1, [R4+URZ+0x30830], R3 ;  /* 0x03083003040095a7 */ /* 0x000ea4000802007f */
[----:B--2---:R-:W-:Y:S05]  /*166c0*/  @!P1 BRA `(.L_x_1276) ;  /* 0xfffffffc00ec9947 */ /* 0x004fea000383ffff */
[----:B------:R-:W-:Y:S05]  /*166d0*/  BRA `(.L_x_1275) ;  /* 0xfffffee400407947 */ /* 0x000fea000383ffff */
.L_x_1280:
[----:B01----:R-:W-:-:S04]  /*166e0*/  IMAD.U32 R3, RZ, RZ, UR14 ;  /* 0x0000000eff037e24 */ /* 0x003fc8000f8e00ff */
[----:B------:R0:W1:Y:S03]  /*166f0*/  SYNCS.PHASECHK.TRANS64.TRYWAIT P1, [R3+URZ+0x30850], R0 ;  /* 0x03085000030075a7 */ /* 0x000066000802017f */
[----:B-1----:R-:W-:Y:S05]  /*16700*/  @!P1 NANOSLEEP.SYNCS 0x989680 ;  /* 0x009896800000995d */ /* 0x002fea0003900000 */
[----:B------:R-:W1:Y:S02]  /*16710*/  @!P1 SYNCS.PHASECHK.TRANS64 P1, [R3+URZ+0x30850], R0 ;  /* 0x03085000030095a7 */ /* 0x000e64000802007f */
[----:B-1----:R-:W-:Y:S05]  /*16720*/  @!P1 BRA `(.L_x_1280) ;  /* 0xfffffffc00ec9947 */ /* 0x002fea000383ffff */
[----:B------:R-:W-:Y:S05]  /*16730*/  BRA `(.L_x_1279) ;  /* 0xfffffef000e47947 */ /* 0x000fea000383ffff */
.L_x_1299:
[----:B-1----:R-:W-:-:S04]  /*16740*/  IMAD.U32 R4, RZ, RZ, UR7 ;  /* 0x00000007ff047e24 */ /* 0x002fc8000f8e00ff */
[----:B------:R1:W2:Y:S03]  /*16750*/  SYNCS.PHASECHK.TRANS64.TRYWAIT P1, [R4+URZ+0x30830], R3 ;  /* 0x03083003040075a7 */ /* 0x0002a6000802017f */
[----:B--2---:R-:W-:Y:S05]  /*16760*/  @!P1 NANOSLEEP.SYNCS 0x989680 ;  /* 0x009896800000995d */ /* 0x004fea0003900000 */
[----:B------:R-:W2:Y:S02]  /*16770*/  @!P1 SYNCS.PHASECHK.TRANS64 P1, [R4+URZ+0x30830], R3 ;  /* 0x03083003040095a7 */ /* 0x000ea4000802007f */
[----:B--2---:R-:W-:Y:S05]  /*16780*/  @!P1 BRA `(.L_x_1299) ;  /* 0xfffffffc00ec9947 */ /* 0x004fea000383ffff */
[----:B------:R-:W-:Y:S05]  /*16790*/  BRA `(.L_x_1298) ;  /* 0xffffff1000dc7947 */ /* 0x000fea000383ffff */
.L_x_1303:
[----:B01----:R-:W-:-:S04]  /*167a0*/  IMAD.U32 R3, RZ, RZ, UR14 ;  /* 0x0000000eff037e24 */ /* 0x003fc8000f8e00ff */
[----:B------:R0:W1:Y:S03]  /*167b0*/  SYNCS.PHASECHK.TRANS64.TRYWAIT P1, [R3+URZ+0x30850], R0 ;  /* 0x03085000030075a7 */ /* 0x000066000802017f */
[----:B-1----:R-:W-:Y:S05]  /*167c0*/  @!P1 NANOSLEEP.SYNCS 0x989680 ;  /* 0x009896800000995d */ /* 0x002fea0003900000 */
[----:B------:R-:W1:Y:S02]  /*167d0*/  @!P1 SYNCS.PHASECHK.TRANS64 P1, [R3+URZ+0x30850], R0 ;  /* 0x03085000030095a7 */ /* 0x000e64000802007f */
[----:B-1----:R-:W-:Y:S05]  /*167e0*/  @!P1 BRA `(.L_x_1303) ;  /* 0xfffffffc00ec9947 */ /* 0x002fea000383ffff */
[----:B------:R-:W-:Y:S05]  /*167f0*/  BRA `(.L_x_1302) ;  /* 0xffffff2000807947 */ /* 0x000fea000383ffff */
.L_x_1311:
[----:B-1----:R-:W-:-:S04]  /*16800*/  MOV R4, UR6 ;  /* 0x0000000600047c02 */ /* 0x002fc80008000f00 */
[----:B------:R1:W2:Y:S03]  /*16810*/  SYNCS.PHASECHK.TRANS64.TRYWAIT P1, [R4+URZ+0x30830], R3 ;  /* 0x03083003040075a7 */ /* 0x0002a6000802017f */
[----:B--2---:R-:W-:Y:S05]  /*16820*/  @!P1 NANOSLEEP.SYNCS 0x989680 ;  /* 0x009896800000995d */ /* 0x004fea0003900000 */
[----:B------:R-:W2:Y:S02]  /*16830*/  @!P1 SYNCS.PHASECHK.TRANS64 P1, [R4+URZ+0x30830], R3 ;  /* 0x03083003040095a7 */ /* 0x000ea4000802007f */
[----:B--2---:R-:W-:Y:S05]  /*16840*/  @!P1 BRA `(.L_x_1311) ;  /* 0xfffffffc00ec9947 */ /* 0x004fea000383ffff */
[----:B------:R-:W-:Y:S05]  /*16850*/  BRA `(.L_x_1310) ;  /* 0xffffff3400147947 */ /* 0x000fea000383ffff */
.L_x_1315:
[----:B01----:R-:W-:-:S04]  /*16860*/  IMAD.U32 R3, RZ, RZ, UR10 ;  /* 0x0000000aff037e24 */ /* 0x003fc8000f8e00ff */
[----:B------:R0:W1:Y:S03]  /*16870*/  SYNCS.PHASECHK.TRANS64.TRYWAIT P1, [R3+URZ+0x30850], R0 ;  /* 0x03085000030075a7 */ /* 0x000066000802017f */
[----:B-1----:R-:W-:Y:S05]  /*16880*/  @!P1 NANOSLEEP.SYNCS 0x989680 ;  /* 0x009896800000995d */ /* 0x002fea0003900000 */
[----:B------:R-:W1:Y:S02]  /*16890*/  @!P1 SYNCS.PHASECHK.TRANS64 P1, [R3+URZ+0x30850], R0 ;  /* 0x03085000030095a7 */ /* 0x000e64000802007f */
[----:B-1----:R-:W-:Y:S05]  /*168a0*/  @!P1 BRA `(.L_x_1315) ;  /* 0xfffffffc00ec9947 */ /* 0x002fea000383ffff */
[----:B------:R-:W-:Y:S05]  /*168b0*/  BRA `(.L_x_1314) ;  /* 0xffffff4000b87947 */ /* 0x000fea000383ffff */
.L_x_1330:
[----:B-1----:R-:W-:-:S04]  /*168c0*/  IMAD.U32 R7, RZ, RZ, UR5 ;  /* 0x00000005ff077e24 */ /* 0x002fc8000f8e00ff */
[----:B------:R1:W2:Y:S03]  /*168d0*/  SYNCS.PHASECHK.TRANS64.TRYWAIT P1, [R7+URZ+0x30850], R0 ;  /* 0x03085000070075a7 */ /* 0x0002a6000802017f */
[----:B--2---:R-:W-:Y:S05]  /*168e0*/  @!P1 NANOSLEEP.SYNCS 0x989680 ;  /* 0x009896800000995d */ /* 0x004fea0003900000 */
[----:B------:R-:W2:Y:S02]  /*168f0*/  @!P1 SYNCS.PHASECHK.TRANS64 P1, [R7+URZ+0x30850], R0 ;  /* 0x03085000070095a7 */ /* 0x000ea4000802007f */
[----:B--2---:R-:W-:Y:S05]  /*16900*/  @!P1 BRA `(.L_x_1330) ;  /* 0xfffffffc00ec9947 */ /* 0x004fea000383ffff */
[----:B------:R-:W-:Y:S05]  /*16910*/  BRA `(.L_x_1329) ;  /* 0xffffff6400e47947 */ /* 0x000fea000383ffff */
.L_x_1381:
[----:B------:R-:W1:Y:S01]  /*16920*/  S2R R17, SR_TID.X ;  /* 0x0000000000117919 */ /* 0x000e620000002100 */
[----:B------:R-:W-:Y:S01]  /*16930*/  BSSY B0, `(.L_x_1447) ;  /* 0x000000a000007945 */ /* 0x000fe20003800000 */
[----:B------:R-:W-:Y:S02]  /*16940*/  IMAD.MOV.U32 R12, RZ, RZ, RZ ;  /* 0x000000ffff0c7224 */ /* 0x000fe400078e00ff */
[----:B------:R-:W-:Y:S02]  /*16950*/  IMAD.MOV.U32 R11, RZ, RZ, 0x1f ;  /* 0x0000001fff0b7424 */ /* 0x000fe400078e00ff */
[----:B------:R-:W-:Y:S01]  /*16960*/  IMAD.MOV.U32 R15, RZ, RZ, -0x1 ;  /* 0xffffffffff0f7424 */ /* 0x000fe200078e00ff */
[----:B-1----:R-:W-:-:S04]  /*16970*/  SHF.R.U32.HI R17, RZ, 0x5, R17 ;  /* 0x00000005ff117819 */ /* 0x002fc80000011611 */
[----:B------:R-:W-:-:S05]  /*16980*/  LOP3.LUT R17, R17, 0x3, RZ, 0xc0, !PT ;  /* 0x0000000311117812 */ /* 0x000fca00078ec0ff */
[----:B------:R-:W-:-:S07]  /*16990*/  IMAD.MOV.U32 R13, RZ, RZ, R17 ;  /* 0x000000ffff0d7224 */ /* 0x000fce00078e0011 */
[----:B0----5:R-:W-:Y:S05]  /*169a0*/  WARPSYNC.COLLECTIVE R15, `(.L_x_1448) ;  /* 0x000000000f087348 */ /* 0x021fea0003c00000 */
[----:B------:R1:W2:Y:S02]  /*169b0*/  SHFL.IDX P6, R14, R13, R12, R11 ;  /* 0x0000000c0d0e7389 */ /* 0x0002a400000c000b */
[----:B012--5:R-:W-:Y:S01]  /*169c0*/  ENDCOLLECTIVE ;  /* 0x000000000000791b */ /* 0x027fe20003800000 */
.L_x_1448:
[----:B------:R-:W-:Y:S05]  /*169d0*/  BSYNC B0 ;  /* 0x0000000000007941 */ /* 0x000fea0003800000 */
.L_x_1447:
[----:B------:R-:W-:Y:S05]  /*169e0*/  BRA `(.L_x_1449) ;  /* 0xffffffbc00507947 */ /* 0x000fea000383ffff */
.L_x_1384:
[----:B0-----:R0:W1:Y:S02]  /*169f0*/  SYNCS.PHASECHK.TRANS64.TRYWAIT P0, [R6+URZ+0x30840], R2 ;  /* 0x03084002060075a7 */ /* 0x001064000800017f */
[----:B-1----:R-:W-:Y:S05]  /*16a00*/  @!P0 NANOSLEEP.SYNCS 0x989680 ;  /* 0x009896800000895d */ /* 0x002fea0003900000 */
[----:B------:R-:W1:Y:S02]  /*16a10*/  @!P0 SYNCS.PHASECHK.TRANS64 P0, [R6+URZ+0x30840], R2 ;  /* 0x03084002060085a7 */ /* 0x000e64000800007f */
[----:B-1----:R-:W-:Y:S05]  /*16a20*/  @!P0 BRA `(.L_x_1384) ;  /* 0xfffffffc00f08947 */ /* 0x002fea000383ffff */
[----:B------:R-:W-:Y:S05]  /*16a30*/  BRA `(.L_x_1450) ;  /* 0xffffffc000547947 */ /* 0x000fea000383ffff */
.L_x_1385:
        /* <DEDUP_REMOVED lines=8> */
.L_x_1452:
[----:B------:R-:W-:Y:S05]  /*16ac0*/  BSYNC B0 ;  /* 0x0000000000007941 */ /* 0x000fea0003800000 */
.L_x_1451:
[----:B------:R-:W-:Y:S01]  /*16ad0*/  IMAD.MOV.U32 R13, RZ, RZ, R4 ;  /* 0x000000ffff0d7224 */ /* 0x000fe200078e0004 */
[----:B------:R-:W-:Y:S01]  /*16ae0*/  MOV R11, 0x181f ;  /* 0x0000181f000b7802 */ /* 0x000fe20000000f00 */
[----:B------:R-:W-:Y:S02]  /*16af0*/  IMAD.MOV.U32 R12, RZ, RZ, RZ ;  /* 0x000000ffff0c7224 */ /* 0x000fe400078e00ff */
[----:B------:R-:W-:Y:S02]  /*16b00*/  IMAD.MOV.U32 R15, RZ, RZ, -0x1 ;  /* 0xffffffffff0f7424 */ /* 0x000fe400078e00ff */
[----:B------:R-:W-:Y:S02]  /*16b10*/  IMAD.MOV.U32 R2, RZ, RZ, R14 ;  /* 0x000000ffff027224 */ /* 0x000fe400078e000e */
[----:B------:R-:W-:-:S07]  /*16b20*/  @P0 IMAD R9, R7, 0x2, R22 ;  /* 0x0000000207090824 */ /* 0x000fce00078e0216 */
[----:B------:R-:W-:Y:S05]  /*16b30*/  WARPSYNC.COLLECTIVE R15, `(.L_x_1453) ;  /* 0x000000000f087348 */ /* 0x000fea0003c00000 */
[----:B------:R0:W1:Y:S02]  /*16b40*/  SHFL.IDX P6, R14, R13, R12, R11 ;  /* 0x0000000c0d0e7389 */ /* 0x00006400000c000b */
[----:B01----:R-:W-:Y:S01]  /*16b50*/  ENDCOLLECTIVE ;  /* 0x000000000000791b */ /* 0x003fe20003800000 */
.L_x_1453:
[----:B------:R-:W-:Y:S02]  /*16b60*/  IMAD.MOV.U32 R13, RZ, RZ, R0 ;  /* 0x000000ffff0d7224 */ /* 0x000fe400078e0000 */
[----:B------:R-:W-:Y:S02]  /*16b70*/  IMAD.MOV.U32 R12, RZ, RZ, 0x1 ;  /* 0x00000001ff0c7424 */ /* 0x000fe400078e00ff */
[----:B------:R-:W-:-:S07]  /*16b80*/  IMAD.MOV.U32 R3, RZ, RZ, R14 ;  /* 0x000000ffff037224 */ /* 0x000fce00078e000e */
[----:B------:R-:W-:Y:S05]  /*16b90*/  WARPSYNC.COLLECTIVE R15, `(.L_x_1454) ;  /* 0x000000000f087348 */ /* 0x000fea0003c00000 */
[----:B------:R0:W1:Y:S02]  /*16ba0*/  SHFL.IDX P6, R14, R13, R12, R11 ;  /* 0x0000000c0d0e7389 */ /* 0x00006400000c000b */
[----:B01----:R-:W-:Y:S01]  /*16bb0*/  ENDCOLLECTIVE ;  /* 0x000000000000791b */ /* 0x003fe20003800000 */
.L_x_1454:
[----:B------:R-:W-:-:S05]  /*16bc0*/  @P0 LEA R3, P1, R34, R3, 0x1 ;  /* 0x0000000322030211 */ /* 0x000fca00078208ff */
[----:B------:R-:W-:-:S05]  /*16bd0*/  @P0 IMAD.X R2, RZ, RZ, R2, P1 ;  /* 0x000000ffff020224 */ /* 0x000fca00008e0602 */
[----:B------:R-:W-:Y:S01]  /*16be0*/  @P0 LOP3.LUT R3, R3, R2, RZ, 0x3c, !PT ;  /* 0x0000000203030212 */ /* 0x000fe200078e3cff */
[----:B------:R-:W-:-:S03]  /*16bf0*/  IMAD.MOV.U32 R13, RZ, RZ, R4 ;  /* 0x000000ffff0d7224 */ /* 0x000fc600078e0004 */
[----:B------:R-:W-:-:S04]  /*16c00*/  @P0 LOP3.LUT R2, R3, R2, RZ, 0x3c, !PT ;  /* 0x0000000203020212 */ /* 0x000fc800078e3cff */
[----:B------:R-:W-:Y:S02]  /*16c10*/  @P0 LOP3.LUT R3, R3, R2, RZ, 0x3c, !PT ;  /* 0x0000000203030212 */ /* 0x000fe400078e3cff */
[----:B------:R-:W-:-:S07]  /*16c20*/  MOV R8, R14 ;  /* 0x0000000e00087202 */ /* 0x000fce0000000f00 */
[----:B------:R-:W-:Y:S05]  /*16c30*/  WARPSYNC.COLLECTIVE R15, `(.L_x_1455) ;  /* 0x000000000f087348 */ /* 0x000fea0003c00000 */
[----:B------:R0:W1:Y:S02]  /*16c40*/  SHFL.IDX P6, R14, R13, R12, R11 ;  /* 0x0000000c0d0e7389 */ /* 0x00006400000c000b */
[----:B01----:R-:W-:Y:S01]  /*16c50*/  ENDCOLLECTIVE ;  /* 0x000000000000791b */ /* 0x003fe20003800000 */
.L_x_1455:
        /* <DEDUP_REMOVED lines=14> */
.L_x_1456:
[----:B------:R-:W-:Y:S01]  /*16d40*/  @P0 IMAD R21, R7, 0x2, R22 ;  /* 0x0000000207150824 */ /* 0x000fe200078e0216 */
        /* <DEDUP_REMOVED lines=15> */
.L_x_1457:
[----:B------:R-:W-:Y:S02]  /*16e40*/  @P0 IMAD R9, R7, 0x2, R22 ;  /* 0x0000000207090824 */ /* 0x000fe400078e0216 */
[----:B------:R-:W-:Y:S02]  /*16e50*/  IMAD.MOV.U32 R13, RZ, RZ, R0 ;  /* 0x000000ffff0d7224 */ /* 0x000fe400078e0000 */
[----:B------:R-:W-:Y:S02]  /*16e60*/  IMAD.MOV.U32 R12, RZ, RZ, 0x3 ;  /* 0x00000003ff0c7424 */ /* 0x000fe400078e00ff */
[----:B------:R-:W-:-:S07]  /*16e70*/  IMAD.MOV.U32 R2, RZ, RZ, R14 ;  /* 0x000000ffff027224 */ /* 0x000fce00078e000e */
[----:B------:R-:W-:Y:S05]  /*16e80*/  WARPSYNC.COLLECTIVE R15, `(.L_x_1458) ;  /* 0x000000000f087348 */ /* 0x000fea0003c00000 */
[----:B------:R0:W1:Y:S02]  /*16e90*/  SHFL.IDX P6, R14, R13, R12, R11 ;  /* 0x0000000c0d0e7389 */ /* 0x00006400000c000b */
[----:B01----:R-:W-:Y:S01]  /*16ea0*/  ENDCOLLECTIVE ;  /* 0x000000000000791b */ /* 0x003fe20003800000 */
.L_x_1458:
        /* <DEDUP_REMOVED lines=10> */
[----:B------:R0:W-:Y:S04]  /*16f50*/  @P0 LDGSTS.E.BYPASS.LTC128B.128 [R9+0x27400], desc[UR36][R2.64+0x180], !P2 ;  /* 0x2740018002090fae */ /* 0x0001e8000d101d64 */
[----:B0-----:R-:W-:Y:S05]  /*16f60*/  WARPSYNC.COLLECTIVE R15, `(.L_x_1459) ;  /* 0x000000000f087348 */ /* 0x001fea0003c00000 */
[----:B------:R1:W2:Y:S02]  /*16f70*/  SHFL.IDX P6, R14, R13, R12, R11 ;  /* 0x0000000c0d0e7389 */ /* 0x0002a400000c000b */
[----:B012---:R-:W-:Y:S01]  /*16f80*/  ENDCOLLECTIVE ;  /* 0x000000000000791b */ /* 0x007fe20003800000 */
.L_x_1459:
[----:B------:R-:W-:Y:S01]  /*16f90*/  IMAD.MOV.U32 R2, RZ, RZ, R14 ;  /* 0x000000ffff027224 */ /* 0x000fe200078e000e */
[----:B------:R-:W-:Y:S06]  /*16fa0*/  BRA `(.L_x_1460) ;  /* 0xffffffc000047947 */ /* 0x000fec000383ffff */
.L_x_1390:
[----:B------:R-:W-:Y:S02]  /*16fb0*/  IMAD.MOV.U32 R13, RZ, RZ, R0 ;  /* 0x000000ffff0d7224 */ /* 0x000fe400078e0000 */
[----:B------:R-:W-:Y:S02]  /*16fc0*/  IMAD.MOV.U32 R12, RZ, RZ, RZ ;  /* 0x000000ffff0c7224 */ /* 0x000fe400078e00ff */
[----:B------:R-:W-:Y:S02]  /*16fd0*/  IMAD.MOV.U32 R11, RZ, RZ, 0x181f ;  /* 0x0000181fff0b7424 */ /* 0x000fe400078e00ff */
[----:B------:R-:W-:Y:S02]  /*16fe0*/  IMAD.MOV.U32 R15, RZ, RZ, -0x1 ;  /* 0xffffffffff0f7424 */ /* 0x000fe400078e00ff */
[----:B------:R-:W-:Y:S02]  /*16ff0*/  IMAD R5, R29, R6, RZ ;  /* 0x000000061d057224 */ /* 0x000fe400078e02ff */
[----:B------:R-:W-:-:S07]  /*17000*/  IMAD.IADD R27, R8, 0x1, R27 ;  /* 0x00000001081b7824 */ /* 0x000fce00078e021b */
[----:B------:R-:W-:Y:S05]  /*17010*/  WARPSYNC.COLLECTIVE R15, `(.L_x_1461) ;  /* 0x000000000f087348 */ /* 0x000fea0003c00000 */
[----:B------:R0:W1:Y:S02]  /*17020*/  SHFL.IDX P6, R14, R13, R12, R11 ;  /* 0x0000000c0d0e7389 */ /* 0x00006400000c000b */
[----:B01----:R-:W-:Y:S01]  /*17030*/  ENDCOLLECTIVE ;  /* 0x000000000000791b */ /* 0x003fe20003800000 */
.L_x_1461:
[----:B------:R-:W-:Y:S01]  /*17040*/  ISETP.GE.AND P0, PT, R27, R5, PT ;  /* 0x000000051b00720c */ /* 0x000fe20003f06270 */
[----:B------:R-:W-:Y:S01]  /*17050*/  IMAD.MOV.U32 R13, RZ, RZ, R4 ;  /* 0x000000ffff0d7224 */ /* 0x000fe200078e0004 */
[----:B------:R-:W-:-:S11]  /*17060*/  MOV R2, R14 ;  /* 0x0000000e00027202 */ /* 0x000fd60000000f00 */
[----:B------:R-:W-:Y:S05]  /*17070*/  WARPSYNC.COLLECTIVE R15, `(.L_x_1462) ;  /* 0x000000000f087348 */ /* 0x000fea0003c00000 */
[----:B------:R0:W1:Y:S02]  /*17080*/  SHFL.IDX P6, R14, R13, R12, R11 ;  /* 0x0000000c0d0e7389 */ /* 0x00006400000c000b */
[----:B01----:R-:W-:Y:S01]  /*17090*/  ENDCOLLECTIVE ;  /* 0x000000000000791b */ /* 0x003fe20003800000 */
.L_x_1462:
[----:B------:R-:W-:Y:S01]  /*170a0*/  MOV R13, R0 ;  /* 0x00000000000d7202 */ /* 0x000fe20000000f00 */
[----:B------:R-:W-:Y:S02]  /*170b0*/  IMAD.MOV.U32 R12, RZ, RZ, 0x1 ;  /* 0x00000001ff0c7424 */ /* 0x000fe400078e00ff */
[----:B------:R-:W-:-:S07]  /*170c0*/  IMAD.MOV.U32 R3, RZ, RZ, R14 ;  /* 0x000000ffff037224 */ /* 0x000fce00078e000e */
[----:B------:R-:W-:Y:S05]  /*170d0*/  WARPSYNC.COLLECTIVE R15, `(.L_x_1463) ;  /* 0x000000000f087348 */ /* 0x000fea0003c00000 */
[----:B------:R0:W1:Y:S02]  /*170e0*/  SHFL.IDX P6, R14, R13, R12, R11 ;  /* 0x0000000c0d0e7389 */ /* 0x00006400000c000b */
[----:B01----:R-:W-:Y:S01]  /*170f0*/  ENDCOLLECTIVE ;  /* 0x000000000000791b */ /* 0x003fe20003800000 */
.L_x_1463:
[----:B------:R-:W-:-:S05]  /*17100*/  @!P0 LEA R6, P5, R34, R3, 0x1 ;  /* 0x0000000322068211 */ /* 0x000fca00078a08ff */
[----:B------:R-:W-:Y:S02]  /*17110*/  @!P0 IMAD.X R3, RZ, RZ, R2, P5 ;  /* 0x000000ffff038224 */ /* 0x000fe400028e0602 */
[----:B------:R-:W-:Y:S02]  /*17120*/  @!P0 IMAD.MOV.U32 R2, RZ, RZ, R6 ;  /* 0x000000ffff028224 */ /* 0x000fe400078e0006 */
[----:B------:R-:W-:Y:S02]  /*17130*/  VIADD R6, R27, 0x10 ;  /* 0x000000101b067836 */ /* 0x000fe40000000000 */
[----:B------:R-:W-:Y:S01]  /*17140*/  IMAD.MOV.U32 R13, RZ, RZ, R4 ;  /* 0x000000ffff0d7224 */ /* 0x000fe200078e0004 */
[----:B------:R-:W-:Y:S01]  /*17150*/  @!PT LDS RZ, [RZ] ;  /* 0x00000000fffff984 */ /* 0x000fe20000000800 */
[----:B------:R-:W-:Y:S01]  /*17160*/  @!PT LDS RZ, [RZ] ;  /* 0x00000000fffff984 */ /* 0x000fe20000000800 */
[----:B------:R-:W-:Y:S01]  /*17170*/  @!PT LDS RZ, [RZ] ;  /* 0x00000000fffff984 */ /* 0x000fe20000000800 */
[----:B------:R-:W-:Y:S04]  /*17180*/  @!P0 LDGSTS.E.BYPASS.LTC128B.128 [R33+0x10400], desc[UR36][R2.64], !P4 ;  /* 0x1040000002218fae */ /* 0x000fe8000e101d64 */
[----:B------:R-:W-:Y:S04]  /*17190*/  @!P0 LDGSTS.E.BYPASS.LTC128B.128 [R33+0x14400], desc[UR36][R2.64+0x80], !P3 ;  /* 0x1440008002218fae */ /* 0x000fe8000d901d64 */
[----:B------:R-:W-:Y:S04]  /*171a0*/  @!P0 LDGSTS.E.BYPASS.LTC128B.128 [R33+0x18400], desc[UR36][R2.64+0x100], !P2 ;  /* 0x1840010002218fae */ /* 0x000fe8000d101d64 */
[----:B------:R0:W-:Y:S01]  /*171b0*/  @!P0 LDGSTS.E.BYPASS.LTC128B.128 [R33+0x1c400], desc[UR36][R2.64+0x180], !P1 ;  /* 0x1c40018002218fae */ /* 0x0001e2000c901d64 */
[----:B------:R-:W-:Y:S01]  /*171c0*/  ISETP.GE.AND P0, PT, R6, R5, PT ;  /* 0x000000050600720c */ /* 0x000fe20003f06270 */
[----:B0-----:R-:W-:-:S12]  /*171d0*/  IMAD.MOV.U32 R2, RZ, RZ, R14 ;  /* 0x000000ffff027224 */ /* 0x001fd800078e000e */
[----:B------:R-:W-:Y:S05]  /*171e0*/  WARPSYNC.COLLECTIVE R15, `(.L_x_1464) ;  /* 0x000000000f087348 */ /* 0x000fea0003c00000 */
[----:B------:R0:W1:Y:S02]  /*171f0*/  SHFL.IDX P6, R14, R13, R12, R11 ;  /* 0x0000000c0d0e7389 */ /* 0x00006400000c000b */
[----:B01----:R-:W-:Y:S01]  /*17200*/  ENDCOLLECTIVE ;  /* 0x000000000000791b */ /* 0x003fe20003800000 */
.L_x_1464:
[----:B------:R-:W-:Y:S02]  /*17210*/  IMAD.MOV.U32 R13, RZ, RZ, R0 ;  /* 0x000000ffff0d7224 */ /* 0x000fe400078e0000 */
[----:B------:R-:W-:Y:S02]  /*17220*/  IMAD.MOV.U32 R12, RZ, RZ, 0x2 ;  /* 0x00000002ff0c7424 */ /* 0x000fe400078e00ff */
[----:B------:R-:W-:-:S07]  /*17230*/  IMAD.MOV.U32 R3, RZ, RZ, R14 ;  /* 0x000000ffff037224 */ /* 0x000fce00078e000e */
[----:B------:R-:W-:Y:S05]  /*17240*/  WARPSYNC.COLLECTIVE R15, `(.L_x_1465) ;  /* 0x000000000f087348 */ /* 0x000fea0003c00000 */
[----:B------:R0:W1:Y:S02]  /*17250*/  SHFL.IDX P6, R14, R13, R12, R11 ;  /* 0x0000000c0d0e7389 */ /* 0x00006400000c000b */
[----:B01----:R-:W-:Y:S01]  /*17260*/  ENDCOLLECTIVE ;  /* 0x000000000000791b */ /* 0x003fe20003800000 */
.L_x_1465:
[----:B------:R-:W-:-:S05]  /*17270*/  @!P0 LEA R6, P5, R34, R3, 0x1 ;  /* 0x0000000322068211 */ /* 0x000fca00078a08ff */
[----:B------:R-:W-:Y:S02]  /*17280*/  @!P0 IMAD.X R7, RZ, RZ, R2, P5 ;  /* 0x000000ffff078224 */ /* 0x000fe400028e0602 */
[----:B------:R-:W-:Y:S02]  /*17290*/  @!P0 IMAD.MOV.U32 R2, RZ, RZ, R6 ;  /* 0x000000ffff028224 */ /* 0x000fe400078e0006 */
[----:B------:R-:W-:Y:S01]  /*172a0*/  VIADD R6, R27, 0x20 ;  /* 0x000000201b067836 */ /* 0x000fe20000000000 */
[----:B------:R-:W-:Y:S01]  /*172b0*/  @!P0 MOV R3, R7 ;  /* 0x0000000700038202 */ /* 0x000fe20000000f00 */
[----:B------:R-:W-:-:S04]  /*172c0*/  IMAD.MOV.U32 R13, RZ, RZ, R4 ;  /* 0x000000ffff0d7224 */ /* 0x000fc800078e0004 */
        /* <DEDUP_REMOVED lines=12> */
.L_x_1466:
[----:B------:R-:W-:Y:S02]  /*17390*/  IMAD.MOV.U32 R13, RZ, RZ, R0 ;  /* 0x000000ffff0d7224 */ /* 0x000fe400078e0000 */
[----:B------:R-:W-:Y:S02]  /*173a0*/  IMAD.MOV.U32 R12, RZ, RZ, 0x3 ;  /* 0x00000003ff0c7424 */ /* 0x000fe400078e00ff */
[----:B------:R-:W-:-:S07]  /*173b0*/  IMAD.MOV.U32 R3, RZ, RZ, R14 ;  /* 0x000000ffff037224 */ /* 0x000fce00078e000e */
[----:B------:R-:W-:Y:S05]  /*173c0*/  WARPSYNC.COLLECTIVE R15, `(.L_x_1467) ;  /* 0x000000000f087348 */ /* 0x000fea0003c00000 */
[----:B------:R0:W1:Y:S02]  /*173d0*/  SHFL.IDX P6, R14, R13, R12, R11 ;  /* 0x0000000c0d0e7389 */ /* 0x00006400000c000b */
[----:B01----:R-:W-:Y:S01]  /*173e0*/  ENDCOLLECTIVE ;  /* 0x000000000000791b */ /* 0x003fe20003800000 */
.L_x_1467:
[----:B------:R-:W-:-:S04]  /*173f0*/  @!P0 LEA R6, P5, R34, R3, 0x1 ;  /* 0x0000000322068211 */ /* 0x000fc800078a08ff */
[----:B------:R-:W-:Y:S01]  /*17400*/  @!P0 IADD3.X R7, RZ, R2, RZ, P5, !PT ;  /* 0x00000002ff078210 */ /* 0x000fe20002ffe4ff */
[----:B------:R-:W-:Y:S02]  /*17410*/  @!P0 IMAD.MOV.U32 R2, RZ, RZ, R6 ;  /* 0x000000ffff028224 */ /* 0x000fe400078e0006 */
[----:B------:R-:W-:Y:S02]  /*17420*/  VIADD R6, R27, 0x30 ;  /* 0x000000301b067836 */ /* 0x000fe40000000000 */
[----:B------:R-:W-:Y:S01]  /*17430*/  @!P0 IMAD.MOV.U32 R3, RZ, RZ, R7 ;  /* 0x000000ffff038224 */ /* 0x000fe200078e0007 */
[----:B------:R-:W-:-:S04]  /*17440*/  MOV R13, R4 ;  /* 0x00000004000d7202 */ /* 0x000fc80000000f00 */
        /* <DEDUP_REMOVED lines=12> */
.L_x_1468:
[----:B------:R-:W-:Y:S01]  /*17510*/  IMAD.MOV.U32 R13, RZ, RZ, R0 ;  /* 0x000000ffff0d7224 */ /* 0x000fe200078e0000 */
[----:B------:R-:W-:Y:S01]  /*17520*/  MOV R12, 0x4 ;  /* 0x00000004000c7802 */ /* 0x000fe20000000f00 */
[----:B------:R-:W-:-:S07]  /*17530*/  IMAD.MOV.U32 R3, RZ, RZ, R14 ;  /* 0x000000ffff037224 */ /* 0x000fce00078e000e */
[----:B------:R-:W-:Y:S05]  /*17540*/  WARPSYNC.COLLECTIVE R15, `(.L_x_1469) ;  /* 0x000000000f087348 */ /* 0x000fea0003c00000 */
[----:B------:R0:W1:Y:S02]  /*17550*/  SHFL.IDX P6, R14, R13, R12, R11 ;  /* 0x0000000c0d0e7389 */ /* 0x00006400000c000b */
[----:B01----:R-:W-:Y:S01]  /*17560*/  ENDCOLLECTIVE ;  /* 0x000000000000791b */ /* 0x003fe20003800000 */
.L_x_1469:
[----:B------:R-:W-:-:S05]  /*17570*/  @!P0 LEA R6, P5, R34, R3, 0x1 ;  /* 0x0000000322068211 */ /* 0x000fca00078a08ff */
[----:B------:R-:W-:Y:S02]  /*17580*/  @!P0 IMAD.X R7, RZ, RZ, R2, P5 ;  /* 0x000000ffff078224 */ /* 0x000fe400028e0602 */
[----:B------:R-:W-:Y:S02]  /*17590*/  @!P0 IMAD.MOV.U32 R2, RZ, RZ, R6 ;  /* 0x000000ffff028224 */ /* 0x000fe400078e0006 */
[----:B------:R-:W-:Y:S02]  /*175a0*/  @!P0 IMAD.MOV.U32 R3, RZ, RZ, R7 ;  /* 0x000000ffff038224 */ /* 0x000fe400078e0007 */
[----:B------:R-:W-:Y:S02]  /*175b0*/  IMAD.MOV.U32 R13, RZ, RZ, R4 ;  /* 0x000000ffff0d7224 */ /* 0x000fe400078e0004 */
[----:B------:R-:W-:Y:S01]  /*175c0*/  VIADD R6, R27, 0x40 ;  /* 0x000000401b067836 */ /* 0x000fe20000000000 */
        /* <DEDUP_REMOVED lines=12> */
.L_x_1470:
[----:B------:R-:W-:Y:S02]  /*17690*/  IMAD.MOV.U32 R13, RZ, RZ, R0 ;  /* 0x000000ffff0d7224 */ /* 0x000fe400078e0000 */
[----:B------:R-:W-:Y:S02]  /*176a0*/  IMAD.MOV.U32 R12, RZ, RZ, 0x5 ;  /* 0x00000005ff0c7424 */ /* 0x000fe400078e00ff */
[----:B------:R-:W-:-:S07]  /*176b0*/  IMAD.MOV.U32 R3, RZ, RZ, R14 ;  /* 0x000000ffff037224 */ /* 0x000fce00078e000e */
[----:B------:R-:W-:Y:S05]  /*176c0*/  WARPSYNC.COLLECTIVE R15, `(.L_x_1471) ;  /* 0x000000000f087348 */ /* 0x000fea0003c00000 */
[----:B------:R0:W1:Y:S02]  /*176d0*/  SHFL.IDX P6, R14, R13, R12, R11 ;  /* 0x0000000c0d0e7389 */ /* 0x00006400000c000b */
[----:B01----:R-:W-:Y:S01]  /*176e0*/  ENDCOLLECTIVE ;  /* 0x000000000000791b */ /* 0x003fe20003800000 */
.L_x_1471:
[----:B------:R-:W-:-:S05]  /*176f0*/  @!P0 LEA R6, P5, R34, R3, 0x1 ;  /* 0x0000000322068211 */ /* 0x000fca00078a08ff */
[----:B------:R-:W-:Y:S02]  /*17700*/  @!P0 IMAD.X R7, RZ, RZ, R2, P5 ;  /* 0x000000ffff078224 */ /* 0x000fe400028e0602 */
[----:B------:R-:W-:Y:S01]  /*17710*/  @!P0 IMAD.MOV.U32 R2, RZ, RZ, R6 ;  /* 0x000000ffff028224 */ /* 0x000fe200078e0006 */
[----:B------:R-:W-:Y:S01]  /*17720*/  IADD3 R6, R27, 0x50, RZ ;  /* 0x000000501b067810 */ /* 0x000fe20007ffe0ff */
[----:B------:R-:W-:Y:S02]  /*17730*/  @!P0 IMAD.MOV.U32 R3, RZ, RZ, R7 ;  /* 0x000000ffff038224 */ /* 0x000fe400078e0007 */
[----:B------:R-:W-:-:S03]  /*17740*/  IMAD.MOV.U32 R13, RZ, RZ, R4 ;  /* 0x000000ffff0d7224 */ /* 0x000fc600078e0004 */
        /* <DEDUP_REMOVED lines=12> */
.L_x_1472:
[----:B------:R-:W-:Y:S02]  /*17810*/  IMAD.MOV.U32 R13, RZ, RZ, R0 ;  /* 0x000000ffff0d7224 */ /* 0x000fe400078e0000 */
[----:B------:R-:W-:Y:S02]  /*17820*/  IMAD.MOV.U32 R12, RZ, RZ, 0x6 ;  /* 0x00000006ff0c7424 */ /* 0x000fe400078e00ff */
[----:B------:R-:W-:-:S07]  /*17830*/  IMAD.MOV.U32 R3, RZ, RZ, R14 ;  /* 0x000000ffff037224 */ /* 0x000fce00078e000e */
[----:B------:R-:W-:Y:S05]  /*17840*/  WARPSYNC.COLLECTIVE R15, `(.L_x_1473) ;  /* 0x000000000f087348 */ /* 0x000fea0003c00000 */
[----:B------:R0:W1:Y:S02]  /*17850*/  SHFL.IDX P6, R14, R13, R12, R11 ;  /* 0x0000000c0d0e7389 */ /* 0x00006400000c000b */
[----:B01----:R-:W-:Y:S01]  /*17860*/  ENDCOLLECTIVE ;  /* 0x000000000000791b */ /* 0x003fe20003800000 */
.L_x_1473:
[----:B------:R-:W-:-:S05]  /*17870*/  @!P0 LEA R6, P5, R34, R3, 0x1 ;  /* 0x0000000322068211 */ /* 0x000fca00078a08ff */
[----:B------:R-:W-:Y:S01]  /*17880*/  @!P0 IMAD.X R7, RZ, RZ, R2, P5 ;  /* 0x000000ffff078224 */ /* 0x000fe200028e0602 */
[----:B------:R-:W-:Y:S01]  /*17890*/  @!P0 MOV R2, R6 ;  /* 0x0000000600028202 */ /* 0x000fe20000000f00 */
[----:B------:R-:W-:Y:S02]  /*178a0*/  VIADD R6, R27, 0x60 ;  /* 0x000000601b067836 */ /* 0x000fe40000000000 */
        /* <DEDUP_REMOVED lines=14> */
.L_x_1474:
[----:B------:R-:W-:Y:S02]  /*17990*/  IMAD.MOV.U32 R13, RZ, RZ, R0 ;  /* 0x000000ffff0d7224 */ /* 0x000fe400078e0000 */
[----:B------:R-:W-:Y:S01]  /*179a0*/  IMAD.MOV.U32 R12, RZ, RZ, 0x7 ;  /* 0x00000007ff0c7424 */ /* 0x000fe200078e00ff */
[----:B------:R-:W-:-:S07]  /*179b0*/  MOV R3, R14 ;  /* 0x0000000e00037202 */ /* 0x000fce0000000f00 */
[----:B------:R-:W-:Y:S05]  /*179c0*/  WARPSYNC.COLLECTIVE R15, `(.L_x_1475) ;  /* 0x000000000f087348 */ /* 0x000fea0003c00000 */
[----:B------:R0:W1:Y:S02]  /*179d0*/  SHFL.IDX P6, R14, R13, R12, R11 ;  /* 0x0000000c0d0e7389 */ /* 0x00006400000c000b */
[----:B01----:R-:W-:Y:S01]  /*179e0*/  ENDCOLLECTIVE ;  /* 0x000000000000791b */ /* 0x003fe20003800000 */
.L_x_1475:
[----:B------:R-:W-:-:S05]  /*179f0*/  @!P0 LEA R6, P5, R34, R3, 0x1 ;  /* 0x0000000322068211 */ /* 0x000fca00078a08ff */
[----:B------:R-:W-:Y:S02]  /*17a00*/  @!P0 IMAD.X R7, RZ, RZ, R2, P5 ;  /* 0x000000ffff078224 */ /* 0x000fe400028e0602 */
[----:B------:R-:W-:Y:S02]  /*17a10*/  @!P0 IMAD.MOV.U32 R2, RZ, RZ, R6 ;  /* 0x000000ffff028224 */ /* 0x000fe400078e0006 */
[----:B------:R-:W-:Y:S01]  /*17a20*/  @!P0 IMAD.MOV.U32 R3, RZ, RZ, R7 ;  /* 0x000000ffff038224 */ /* 0x000fe200078e0007 */
[----:B------:R-:W-:-:S04]  /*17a30*/  MOV R13, R4 ;  /* 0x00000004000d7202 */ /* 0x000fc80000000f00 */
[----:B------:R-:W-:Y:S01]  /*17a40*/  @!PT LDS RZ, [RZ] ;  /* 0x00000000fffff984 */ /* 0x000fe20000000800 */
[----:B------:R-:W-:Y:S01]  /*17a50*/  @!PT LDS RZ, [RZ] ;  /* 0x00000000fffff984 */ /* 0x000fe20000000800 */
[----:B------:R-:W-:Y:S01]  /*17a60*/  @!PT LDS RZ, [RZ] ;  /* 0x00000000fffff984 */ /* 0x000fe20000000800 */
[----:B------:R0:W-:Y:S04]  /*17a70*/  @!P0 LDGSTS.E.BYPASS.LTC128B.128 [R33+0x13400], desc[UR36][R2.64], !P4 ;  /* 0x1340000002218fae */ /* 0x0001e8000e101d64 */
[----:B------:R0:W-:Y:S04]  /*17a80*/  @!P0 LDGSTS.E.BYPASS.LTC128B.128 [R33+0x17400], desc[UR36][R2.64+0x80], !P3 ;  /* 0x1740008002218fae */ /* 0x0001e8000d901d64 */
[----:B------:R0:W-:Y:S01]  /*17a90*/  @!P0 LDGSTS.E.BYPASS.LTC128B.128 [R33+0x1b400], desc[UR36][R2.64+0x100], !P2 ;  /* 0x1b40010002218fae */ /* 0x0001e2000d101d64 */
[----:B------:R-:W-:-:S03]  /*17aa0*/  IMAD.MOV.U32 R6, RZ, RZ, R14 ;  /* 0x000000ffff067224 */ /* 0x000fc600078e000e */
[----:B------:R0:W-:Y:S04]  /*17ab0*/  @!P0 LDGSTS.E.BYPASS.LTC128B.128 [R33+0x1f400], desc[UR36][R2.64+0x180], !P1 ;  /* 0x1f40018002218fae */ /* 0x0001e8000c901d64 */
[----:B0-----:R-:W-:Y:S05]  /*17ac0*/  WARPSYNC.COLLECTIVE R15, `(.L_x_1476) ;  /* 0x000000000f087348 */ /* 0x001fea0003c00000 */
[----:B------:R1:W2:Y:S02]  /*17ad0*/  SHFL.IDX P6, R14, R13, R12, R11 ;  /* 0x0000000c0d0e7389 */ /* 0x0002a400000c000b */
[----:B012---:R-:W-:Y:S01]  /*17ae0*/  ENDCOLLECTIVE ;  /* 0x000000000000791b */ /* 0x007fe20003800000 */
.L_x_1476:
[----:B------:R-:W-:Y:S05]  /*17af0*/  BRA `(.L_x_1477) ;  /* 0xffffffc000507947 */ /* 0x000fea000383ffff */
.L_x_1395:
[----:B0-----:R0:W2:Y:S02]  /*17b00*/  SYNCS.PHASECHK.TRANS64.TRYWAIT P0, [R22+URZ+0x30820], R3 ;  /* 0x03082003160075a7 */ /* 0x0010a4000800017f */
[----:B--2---:R-:W-:Y:S05]  /*17b10*/  @!P0 NANOSLEEP.SYNCS 0x989680 ;  /* 0x009896800000895d */ /* 0x004fea0003900000 */
[----:B------:R-:W2:Y:S02]  /*17b20*/  @!P0 SYNCS.PHASECHK.TRANS64 P0, [R22+URZ+0x30820], R3 ;  /* 0x03082003160085a7 */ /* 0x000ea4000800007f */
[----:B--2---:R-:W-:Y:S05]  /*17b30*/  @!P0 BRA `(.L_x_1395) ;  /* 0xfffffffc00f08947 */ /* 0x004fea000383ffff */
[----:B------:R-:W-:Y:S05]  /*17b40*/  BRA `(.L_x_1478) ;  /* 0xffffffc000cc7947 */ /* 0x000fea000383ffff */
.L_x_1400:
[----:B0-----:R0:W1:Y:S02]  /*17b50*/  SYNCS.PHASECHK.TRANS64.TRYWAIT P0, [R7+URZ+0x30840], R2 ;  /* 0x03084002070075a7 */ /* 0x001064000800017f */
[----:B-1----:R-:W-:Y:S05]  /*17b60*/  @!P0 NANOSLEEP.SYNCS 0x989680 ;  /* 0x009896800000895d */ /* 0x002fea0003900000 */
[----:B------:R-:W1:Y:S02]  /*17b70*/  @!P0 SYNCS.PHASECHK.TRANS64 P0, [R7+URZ+0x30840], R2 ;  /* 0x03084002070085a7 */ /* 0x000e64000800007f */
[----:B-1----:R-:W-:Y:S05]  /*17b80*/  @!P0 BRA `(.L_x_1400) ;  /* 0xfffffffc00f08947 */ /* 0x002fea000383ffff */
[----:B------:R-:W-:Y:S05]  /*17b90*/  BRA `(.L_x_1479) ;  /* 0xffffffc400b07947 */ /* 0x000fea000383ffff */
.L_x_1401:
        /* <DEDUP_REMOVED lines=8> */
.L_x_1481:
[----:B------:R-:W-:Y:S05]  /*17c20*/  BSYNC B1 ;  /* 0x0000000000017941 */ /* 0x000fea0003800000 */
.L_x_1480:
[----:B------:R-:W-:Y:S01]  /*17c30*/  IMAD.MOV.U32 R13, RZ, RZ, R9 ;  /* 0x000000ffff0d7224 */ /* 0x000fe200078e0009 */
[----:B------:R-:W-:Y:S01]  /*17c40*/  MOV R12, RZ ;  /* 0x000000ff000c7202 */ /* 0x000fe20000000f00 */
[----:B------:R-:W-:Y:S01]  /*17c50*/  IMAD.MOV.U32 R11, RZ, RZ, 0x181f ;  /* 0x0000181fff0b7424 */ /* 0x000fe200078e00ff */
[----:B------:R-:W-:Y:S01]  /*17c60*/  LOP3.LUT R23, R23, 0xffffdfff, RZ, 0xc0, !PT ;  /* 0xffffdfff17177812 */ /* 0x000fe200078ec0ff */
[----:B------:R-:W-:Y:S02]  /*17c70*/  IMAD.MOV.U32 R15, RZ, RZ, -0x1 ;  /* 0xffffffffff0f7424 */ /* 0x000fe400078e00ff */
[----:B------:R-:W-:Y:S01]  /*17c80*/  IMAD.MOV.U32 R3, RZ, RZ, R14 ;  /* 0x000000ffff037224 */ /* 0x000fe200078e000e */
[----:B------:R-:W-:Y:S01]  /*17c90*/  @P3 LOP3.LUT R23, R23, 0x2000, RZ, 0xfc, !PT ;  /* 0x0000200017173812 */ /* 0x000fe200078efcff */
[----:B------:R-:W-:-:S07]  /*17ca0*/  IMAD.SHL.U32 R4, R34, 0x2, RZ ;  /* 0x0000000222047824 */ /* 0x000fce00078e00ff */
[----:B------:R-:W-:Y:S05]  /*17cb0*/  WARPSYNC.COLLECTIVE R15, `(.L_x_1482) ;  /* 0x000000000f087348 */ /* 0x000fea0003c00000 */
[----:B------:R0:W1:Y:S02]  /*17cc0*/  SHFL.IDX P6, R14, R13, R12, R11 ;  /* 0x0000000c0d0e7389 */ /* 0x00006400000c000b */
[----:B01----:R-:W-:Y:S01]  /*17cd0*/  ENDCOLLECTIVE ;  /* 0x000000000000791b */ /* 0x003fe20003800000 */
.L_x_1482:
[----:B------:R-:W-:Y:S01]  /*17ce0*/  IMAD R20, R20, 0x2, R22 ;  /* 0x0000000214147824 */ /* 0x000fe200078e0216 */
[C---:B------:R-:W-:Y:S02]  /*17cf0*/  LOP3.LUT P3, RZ, R23.reuse, 0x10, RZ, 0xc0, !PT ;  /* 0x0000001017ff7812 */ /* 0x040fe4000786c0ff */
[----:B------:R-:W-:-:S04]  /*17d00*/  LOP3.LUT R23, R23, 0xffffefff, RZ, 0xc0, !PT ;  /* 0xffffefff17177812 */ /* 0x000fc800078ec0ff */
[----:B------:R-:W-:-:S04]  /*17d10*/  @P2 LOP3.LUT R23, R23, 0x1000, RZ, 0xfc, !PT ;  /* 0x0000100017172812 */ /* 0x000fc800078efcff */
[C---:B------:R-:W-:Y:S02]  /*17d20*/  LOP3.LUT P2, RZ, R23.reuse, 0x8, RZ, 0xc0, !PT ;  /* 0x0000000817ff7812 */ /* 0x040fe4000784c0ff */
[----:B------:R-:W-:Y:S01]  /*17d30*/  MOV R13, R27 ;  /* 0x0000001b000d7202 */ /* 0x000fe20000000f00 */
[----:B------:R-:W-:Y:S01]  /*17d40*/  IMAD.MOV.U32 R12, RZ, RZ, 0x1 ;  /* 0x00000001ff0c7424 */ /* 0x000fe200078e00ff */
[----:B------:R-:W-:-:S04]  /*17d50*/  LOP3.LUT R23, R23, 0xfffff7ff, RZ, 0xc0, !PT ;  /* 0xfffff7ff17177812 */ /* 0x000fc800078ec0ff */
[----:B------:R-:W-:Y:S01]  /*17d60*/  @P1 LOP3.LUT R23, R23, 0x800, RZ, 0xfc, !PT ;  /* 0x0000080017171812 */ /* 0x000fe200078efcff */
[----:B------:R-:W-:-:S03]  /*17d70*/  IMAD.MOV.U32 R2, RZ, RZ, R14 ;  /* 0x000000ffff027224 */ /* 0x000fc600078e000e */
[----:B------:R-:W-:-:S13]  /*17d80*/  LOP3.LUT P1, RZ, R23, 0x4, RZ, 0xc0, !PT ;  /* 0x0000000417ff7812 */ /* 0x000fda000782c0ff */
[----:B------:R-:W-:Y:S05]  /*17d90*/  WARPSYNC.COLLECTIVE R15, `(.L_x_1483) ;  /* 0x000000000f087348 */ /* 0x000fea0003c00000 */
[----:B------:R0:W1:Y:S02]  /*17da0*/  SHFL.IDX P6, R14, R13, R12, R11 ;  /* 0x0000000c0d0e7389 */ /* 0x00006400000c000b */
[----:B01----:R-:W-:Y:S01]  /*17db0*/  ENDCOLLECTIVE ;  /* 0x000000000000791b */ /* 0x003fe20003800000 */
.L_x_1483:
        /* <DEDUP_REMOVED lines=14> */
.L_x_1484:
[----:B------:R-:W-:Y:S01]  /*17ea0*/  IMAD.MOV.U32 R13, RZ, RZ, R27 ;  /* 0x000000ffff0d7224 */ /* 0x000fe200078e001b */
[----:B------:R-:W-:Y:S01]  /*17eb0*/  MOV R12, 0x2 ;  /* 0x00000002000c7802 */ /* 0x000fe20000000f00 */
[----:B------:R-:W-:-:S07]  /*17ec0*/  IMAD.MOV.U32 R2, RZ, RZ, R14 ;  /* 0x000000ffff027224 */ /* 0x000fce00078e000e */
[----:B------:R-:W-:Y:S05]  /*17ed0*/  WARPSYNC.COLLECTIVE R15, `(.L_x_1485) ;  /* 0x000000000f087348 */ /* 0x000fea0003c00000 */
[----:B------:R0:W1:Y:S02]  /*17ee0*/  SHFL.IDX P6, R14, R13, R12, R11 ;  /* 0x0000000c0d0e7389 */ /* 0x00006400000c000b */
[----:B01----:R-:W-:Y:S01]  /*17ef0*/  ENDCOLLECTIVE ;  /* 0x000000000000791b */ /* 0x003fe20003800000 */
.L_x_1485:
        /* <DEDUP_REMOVED lines=14> */
.L_x_1486:
[----:B------:R-:W-:Y:S02]  /*17fe0*/  IMAD.MOV.U32 R13, RZ, RZ, R27 ;  /* 0x000000ffff0d7224 */ /* 0x000fe400078e001b */
[----:B------:R-:W-:Y:S02]  /*17ff0*/  IMAD.MOV.U32 R12, RZ, RZ, 0x3 ;  /* 0x00000003ff0c7424 */ /* 0x000fe400078e00ff */
[----:B------:R-:W-:-:S07]  /*18000*/  IMAD.MOV.U32 R2, RZ, RZ, R14 ;  /* 0x000000ffff027224 */ /* 0x000fce00078e000e */
[----:B------:R-:W-:Y:S05]  /*18010*/  WARPSYNC.COLLECTIVE R15, `(.L_x_1487) ;  /* 0x000000000f087348 */ /* 0x000fea0003c00000 */
[----:B------:R0:W1:Y:S02]  /*18020*/  SHFL.IDX P6, R14, R13, R12, R11 ;  /* 0x0000000c0d0e7389 */ /* 0x00006400000c000b */
[----:B01----:R-:W-:Y:S01]  /*18030*/  ENDCOLLECTIVE ;  /* 0x000000000000791b */ /* 0x003fe20003800000 */
.L_x_1487:
[----:B------:R-:W-:-:S05]  /*18040*/  IADD3 R2, P0, R2, R4, RZ ;  /* 0x0000000402027210 */ /* 0x000fca0007f1e0ff */
[----:B------:R-:W-:-:S05]  /*18050*/  IMAD.X R3, RZ, RZ, R35, P0 ;  /* 0x000000ffff037224 */ /* 0x000fca00000e0623 */
[----:B------:R-:W-:Y:S01]  /*18060*/  @!PT LDS RZ, [RZ] ;  /* 0x00000000fffff984 */ /* 0x000fe20000000800 */
[----:B------:R-:W-:Y:S01]  /*18070*/  @!PT LDS RZ, [RZ] ;  /* 0x00000000fffff984 */ /* 0x000fe20000000800 */
[----:B------:R-:W-:Y:S01]  /*18080*/  @!PT LDS RZ, [RZ] ;  /* 0x00000000fffff984 */ /* 0x000fe20000000800 */
[----:B------:R0:W-:Y:S01]  /*18090*/  LDGSTS.E.BYPASS.LTC128B.128 [R20+0x21400], desc[UR36][R2.64], !P3 ;  /* 0x2140000002147fae */ /* 0x0001e2000d901d64 */
[----:B------:R-:W-:Y:S01]  /*180a0*/  IMAD.MOV.U32 R13, RZ, RZ, R9 ;  /* 0x000000ffff0d7224 */ /* 0x000fe200078e0009 */
[C---:B------:R-:W-:Y:S02]  /*180b0*/  LOP3.LUT P3, RZ, R23.reuse, 0x2000, RZ, 0xc0, !PT ;  /* 0x0000200017ff7812 */ /* 0x040fe4000786c0ff */
[----:B------:R0:W-:Y:S01]  /*180c0*/  LDGSTS.E.BYPASS.LTC128B.128 [R20+0x23400], desc[UR36][R2.64+0x80], !P2 ;  /* 0x2340008002147fae */ /* 0x0001e2000d101d64 */
[----:B------:R-:W-:-:S03]  /*180d0*/  LOP3.LUT P2, RZ, R23, 0x1000, RZ, 0xc0, !PT ;  /* 0x0000100017ff7812 */ /* 0x000fc6000784c0ff */
[----:B------:R0:W-:Y:S01]  /*180e0*/  LDGSTS.E.BYPASS.LTC128B.128 [R20+0x25400], desc[UR36][R2.64+0x100], !P1 ;  /* 0x2540010002147fae */ /* 0x0001e2000c901d64 */
[----:B------:R-:W-:Y:S02]  /*180f0*/  LOP3.LUT P1, RZ, R23, 0x800, RZ, 0xc0, !PT ;  /* 0x0000080017ff7812 */ /* 0x000fe4000782c0ff */
[----:B------:R-:W-:Y:S01]  /*18100*/  MOV R35, R14 ;  /* 0x0000000e00237202 */ /* 0x000fe20000000f00 */
[----:B------:R0:W-:Y:S10]  /*18110*/  LDGSTS.E.BYPASS.LTC128B.128 [R20+0x27400], desc[UR36][R2.64+0x180], !P5 ;  /* 0x2740018002147fae */ /* 0x0001f4000e901d64 */
[----:B0-----:R-:W-:Y:S05]  /*18120*/  WARPSYNC.COLLECTIVE R15, `(.L_x_1488) ;  /* 0x000000000f087348 */ /* 0x001fea0003c00000 */
[----:B------:R1:W2:Y:S02]  /*18130*/  SHFL.IDX P6, R14, R13, R12, R11 ;  /* 0x0000000c0d0e7389 */ /* 0x0002a400000c000b */
[----:B012---:R-:W-:Y:S01]  /*18140*/  ENDCOLLECTIVE ;  /* 0x000000000000791b */ /* 0x007fe20003800000 */
.L_x_1488:
[----:B------:R-:W-:Y:S01]  /*18150*/  IMAD.MOV.U32 R2, RZ, RZ, R14 ;  /* 0x000000ffff027224 */ /* 0x000fe200078e000e */
[----:B------:R-:W-:Y:S06]  /*18160*/  BRA `(.L_x_1489) ;  /* 0xffffffc400347947 */ /* 0x000fec000383ffff */
.L_x_1406:
[----:B-1----:R1:W2:Y:S02]  /*18170*/  SYNCS.PHASECHK.TRANS64.TRYWAIT P0, [R7+URZ+0x30860], R2 ;  /* 0x03086002070075a7 */ /* 0x0022a4000800017f */
[----:B--2---:R-:W-:Y:S05]  /*18180*/  @!P0 NANOSLEEP.SYNCS 0x989680 ;  /* 0x009896800000895d */ /* 0x004fea0003900000 */
[----:B------:R-:W2:Y:S02]  /*18190*/  @!P0 SYNCS.PHASECHK.TRANS64 P0, [R7+URZ+0x30860], R2 ;  /* 0x03086002070085a7 */ /* 0x000ea4000800007f */
[----:B--2---:R-:W-:Y:S05]  /*181a0*/  @!P0 BRA `(.L_x_1406) ;  /* 0xfffffffc00f08947 */ /* 0x004fea000383ffff */
[----:B------:R-:W-:Y:S05]  /*181b0*/  BRA `(.L_x_1490) ;  /* 0xffffffc400ac7947 */ /* 0x000fea000383ffff */
.L_x_1407:
[----:B------:R-:W-:Y:S01]  /*181c0*/  BSSY B1, `(.L_x_1491) ;  /* 0x0000008000017945 */ /* 0x000fe20003800000 */
[----:B------:R-:W-:Y:S02]  /*181d0*/  IMAD.MOV.U32 R13, RZ, RZ, R24 ;  /* 0x000000ffff0d7224 */ /* 0x000fe400078e0018 */
[----:B------:R-:W-:Y:S02]  /*181e0*/  IMAD.MOV.U32 R12, RZ, RZ, RZ ;  /* 0x000000ffff0c7224 */ /* 0x000fe400078e00ff */
[----:B------:R-:W-:Y:S02]  /*181f0*/  IMAD.MOV.U32 R11, RZ, RZ, 0x181f ;  /* 0x0000181fff0b7424 */ /* 0x000fe400078e00ff */
[----:B------:R-:W-:-:S07]  /*18200*/  IMAD.MOV.U32 R15, RZ, RZ, -0x1 ;  /* 0xffffffffff0f7424 */ /* 0x000fce00078e00ff */
[----:B-1----:R-:W-:Y:S05]  /*18210*/  WARPSYNC.COLLECTIVE R15, `(.L_x_1492) ;  /* 0x000000000f087348 */ /* 0x002fea0003c00000 */
[----:B------:R0:W2:Y:S02]  /*18220*/  SHFL.IDX P6, R14, R13, R12, R11 ;  /* 0x0000000c0d0e7389 */ /* 0x0000a400000c000b */
[----:B012---:R-:W-:Y:S01]  /*18230*/  ENDCOLLECTIVE ;  /* 0x000000000000791b */ /* 0x007fe20003800000 */
.L_x_1492:
[----:B------:R-:W-:Y:S05]  /*18240*/  BSYNC B1 ;  /* 0x0000000000017941 */ /* 0x000fea0003800000 */
.L_x_1491:
[----:B------:R-:W-:Y:S01]  /*18250*/  IMAD.MOV.U32 R13, RZ, RZ, R17 ;  /* 0x000000ffff0d7224 */ /* 0x000fe200078e0011 */
[----:B------:R-:W-:Y:S01]  /*18260*/  MOV R3, R14 ;  /* 0x0000000e00037202 */ /* 0x000fe20000000f00 */
[----:B------:R-:W-:Y:S01]  /*18270*/  IMAD.MOV.U32 R12, RZ, RZ, RZ ;  /* 0x000000ffff0c7224 */ /* 0x000fe200078e00ff */
[----:B------:R-:W-:Y:S01]  /*18280*/  LEA R6, R6, R22, 0x1 ;  /* 0x0000001606067211 */ /* 0x000fe200078e08ff */
[----:B------:R-:W-:Y:S02]  /*18290*/  IMAD.MOV.U32 R11, RZ, RZ, 0x181f ;  /* 0x0000181fff0b7424 */ /* 0x000fe400078e00ff */
[----:B------:R-:W-:-:S07]  /*182a0*/  IMAD.MOV.U32 R15, RZ, RZ, -0x1 ;  /* 0xffffffffff0f7424 */ /* 0x000fce00078e00ff */
[----:B------:R-:W-:Y:S05]  /*182b0*/  WARPSYNC.COLLECTIVE R15, `(.L_x_1493) ;  /* 0x000000000f087348 */ /* 0x000fea0003c00000 */
[----:B------:R0:W1:Y:S02]  /*182c0*/  SHFL.IDX P6, R14, R13, R12, R11 ;  /* 0x0000000c0d0e7389 */ /* 0x00006400000c000b */
[----:B01----:R-:W-:Y:S01]  /*182d0*/  ENDCOLLECTIVE ;  /* 0x000000000000791b */ /* 0x003fe20003800000 */
.L_x_1493:
[----:B------:R-:W-:Y:S02]  /*182e0*/  IMAD.MOV.U32 R13, RZ, RZ, R24 ;  /* 0x000000ffff0d7224 */ /* 0x000fe400078e0018 */
[----:B------:R-:W-:Y:S02]  /*182f0*/  IMAD.MOV.U32 R12, RZ, RZ, 0x1 ;  /* 0x00000001ff0c7424 */ /* 0x000fe400078e00ff */
[----:B------:R-:W-:-:S07]  /*18300*/  IMAD.MOV.U32 R2, RZ, RZ, R14 ;  /* 0x000000ffff027224 */ /* 0x000fce00078e000e */
[----:B------:R-:W-:Y:S05]  /*18310*/  WARPSYNC.COLLECTIVE R15, `(.L_x_1494) ;  /* 0x000000000f087348 */ /* 0x000fea0003c00000 */
[----:B------:R0:W1:Y:S02]  /*18320*/  SHFL.IDX P6, R14, R13, R12, R11 ;  /* 0x0000000c0d0e7389 */ /* 0x00006400000c000b */
[----:B01----:R-:W-:Y:S01]  /*18330*/  ENDCOLLECTIVE ;  /* 0x000000000000791b */ /* 0x003fe20003800000 */
.L_x_1494:
        /* <DEDUP_REMOVED lines=18> */
.L_x_1495:
[----:B------:R-:W-:Y:S01]  /*18460*/  MOV R13, R24 ;  /* 0x00000018000d7202 */ /* 0x000fe20000000f00 */
[----:B------:R-:W-:Y:S02]  /*18470*/  IMAD.MOV.U32 R12, RZ, RZ, 0x2 ;  /* 0x00000002ff0c7424 */ /* 0x000fe400078e00ff */
[----:B------:R-:W-:-:S07]  /*18480*/  IMAD.MOV.U32 R2, RZ, RZ, R14 ;  /* 0x000000ffff027224 */ /* 0x000fce00078e000e */
[----:B------:R-:W-:Y:S05]  /*18490*/  WARPSYNC.COLLECTIVE R15, `(.L_x_1496) ;  /* 0x000000000f087348 */ /* 0x000fea0003c00000 */
[----:B------:R0:W1:Y:S02]  /*184a0*/  SHFL.IDX P6, R14, R13, R12, R11 ;  /* 0x0000000c0d0e7389 */ /* 0x00006400000c000b */
[----:B01----:R-:W-:Y:S01]  /*184b0*/  ENDCOLLECTIVE ;  /* 0x000000000000791b */ /* 0x003fe20003800000 */
.L_x_1496:
        /* <DEDUP_REMOVED lines=18> */
.L_x_1497:
[----:B------:R-:W-:Y:S01]  /*185e0*/  IMAD.MOV.U32 R13, RZ, RZ, R24 ;  /* 0x000000ffff0d7224 */ /* 0x000fe200078e0018 */
[----:B------:R-:W-:Y:S01]  /*185f0*/  MOV R12, 0x3 ;  /* 0x00000003000c7802 */ /* 0x000fe20000000f00 */
[----:B------:R-:W-:-:S07]  /*18600*/  IMAD.MOV.U32 R2, RZ, RZ, R14 ;  /* 0x000000ffff027224 */ /* 0x000fce00078e000e */
[----:B------:R-:W-:Y:S05]  /*18610*/  WARPSYNC.COLLECTIVE R15, `(.L_x_1498) ;  /* 0x000000000f087348 */ /* 0x000fea0003c00000 */
[----:B------:R0:W1:Y:S02]  /*18620*/  SHFL.IDX P6, R14, R13, R12, R11 ;  /* 0x0000000c0d0e7389 */ /* 0x00006400000c000b */
[----:B01----:R-:W-:Y:S01]  /*18630*/  ENDCOLLECTIVE ;  /* 0x000000000000791b */ /* 0x003fe20003800000 */
.L_x_1498:
[----:B------:R-:W-:-:S05]  /*18640*/  IADD3 R2, P0, R2, R4, RZ ;  /* 0x0000000402027210 */ /* 0x000fca0007f1e0ff */
        /* <DEDUP_REMOVED lines=12> */
.L_x_1499:
[----:B------:R-:W-:Y:S01]  /*18710*/  @!PT LDS RZ, [RZ] ;  /* 0x00000000fffff984 */ /* 0x000fe20000000800 */
[----:B------:R-:W-:Y:S01]  /*18720*/  @!PT LDS RZ, [RZ] ;  /* 0x00000000fffff984 */ /* 0x000fe20000000800 */
[----:B------:R-:W-:Y:S01]  /*18730*/  @!PT LDS RZ, [RZ] ;  /* 0x00000000fffff984 */ /* 0x000fe20000000800 */
[----:B------:R-:W-:Y:S01]  /*18740*/  LDGSTS.E.BYPASS.LTC128B.128 [R6+0x3400], desc[UR36][R2.64+0x80], !P0 ;  /* 0x0340008002067fae */ /* 0x000fe2000c101d64 */
[----:B------:R-:W-:-:S13]  /*18750*/  ISETP.LT.OR P0, PT, R9, 0x21, P2 ;  /* 0x000000210900780c */ /* 0x000fda0001701670 */
[----:B------:R-:W-:Y:S01]  /*18760*/  LDGSTS.E.BYPASS.LTC128B.128 [R6+0x5400], desc[UR36][R2.64+0x100], !P0 ;  /* 0x0540010002067fae */ /* 0x000fe2000c101d64 */
[----:B------:R-:W-:-:S13]  /*18770*/  ISETP.LT.OR P0, PT, R9, 0x21, P1 ;  /* 0x000000210900780c */ /* 0x000fda0000f01670 */
[----:B------:R0:W-:Y:S02]  /*18780*/  LDGSTS.E.BYPASS.LTC128B.128 [R6+0x7400], desc[UR36][R2.64+0x180], !P0 ;  /* 0x0740018002067fae */ /* 0x0001e4000c101d64 */
[----:B0-----:R-:W-:Y:S01]  /*18790*/  IMAD.MOV.U32 R2, RZ, RZ, R14 ;  /* 0x000000ffff027224 */ /* 0x001fe200078e000e */
[----:B------:R-:W-:Y:S06]  /*187a0*/  BRA `(.L_x_1500) ;  /* 0xffffffc000f87947 */ /* 0x000fec000383ffff */
.L_x_1415:
[----:B0-----:R0:W2:Y:S02]  /*187b0*/  SYNCS.PHASECHK.TRANS64.TRYWAIT P0, [R0+URZ+0x30860], R3 ;  /* 0x03086003000075a7 */ /* 0x0010a4000800017f */
[----:B--2---:R-:W-:Y:S05]  /*187c0*/  @!P0 NANOSLEEP.SYNCS 0x989680 ;  /* 0x009896800000895d */ /* 0x004fea0003900000 */
[----:B------:R-:W2:Y:S02]  /*187d0*/  @!P0 SYNCS.PHASECHK.TRANS64 P0, [R0+URZ+0x30860], R3 ;  /* 0x03086003000085a7 */ /* 0x000ea4000800007f */
[----:B--2---:R-:W-:Y:S05]  /*187e0*/  @!P0 BRA `(.L_x_1415) ;  /* 0xfffffffc00f08947 */ /* 0x004fea000383ffff */
[----:B------:R-:W-:Y:S05]  /*187f0*/  BRA `(.L_x_1501) ;  /* 0xffffffc800247947 */ /* 0x000fea000383ffff */
.L_x_1416:
[----:B------:R-:W-:Y:S01]  /*18800*/  BSSY B0, `(.L_x_1502) ;  /* 0x0000008000007945 */ /* 0x000fe20003800000 */
[----:B------:R-:W-:Y:S01]  /*18810*/  IMAD.MOV.U32 R13, RZ, RZ, R24 ;  /* 0x000000ffff0d7224 */ /* 0x000fe200078e0018 */
[----:B------:R-:W-:Y:S01]  /*18820*/  MOV R15, 0xffffffff ;  /* 0xffffffff000f7802 */ /* 0x000fe20000000f00 */
[----:B------:R-:W-:Y:S02]  /*18830*/  IMAD.MOV.U32 R12, RZ, RZ, RZ ;  /* 0x000000ffff0c7224 */ /* 0x000fe400078e00ff */
[----:B------:R-:W-:-:S07]  /*18840*/  IMAD.MOV.U32 R11, RZ, RZ, 0x181f ;  /* 0x0000181fff0b7424 */ /* 0x000fce00078e00ff */
[----:B01----:R-:W-:Y:S05]  /*18850*/  WARPSYNC.COLLECTIVE R15, `(.L_x_1503) ;  /* 0x000000000f087348 */ /* 0x003fea0003c00000 */
[----:B------:R2:W3:Y:S02]  /*18860*/  SHFL.IDX P6, R14, R13, R12, R11 ;  /* 0x0000000c0d0e7389 */ /* 0x0004e400000c000b */
[----:B0123--:R-:W-:Y:S01]  /*18870*/  ENDCOLLECTIVE ;  /* 0x000000000000791b */ /* 0x00ffe20003800000 */
.L_x_1503:
[----:B------:R-:W-:Y:S05]  /*18880*/  BSYNC B0 ;  /* 0x0000000000007941 */ /* 0x000fea0003800000 */
.L_x_1502:
[----:B------:R-:W-:Y:S01]  /*18890*/  IMAD.MOV.U32 R13, RZ, RZ, R17 ;  /* 0x000000ffff0d7224 */ /* 0x000fe200078e0011 */
[C---:B------:R-:W-:Y:S01]  /*188a0*/  LOP3.LUT R4, R34.reuse, 0x40, RZ, 0xfc, !PT ;  /* 0x0000004022047812 */ /* 0x040fe200078efcff */
[----:B------:R-:W-:Y:S02]  /*188b0*/  IMAD.MOV.U32 R12, RZ, RZ, RZ ;  /* 0x000000ffff0c7224 */ /* 0x000fe400078e00ff */
[----:B------:R-:W-:Y:S02]  /*188c0*/  IMAD.MOV.U32 R11, RZ, RZ, 0x181f ;  /* 0x0000181fff0b7424 */ /* 0x000fe400078e00ff */
[----:B------:R-:W-:Y:S02]  /*188d0*/  IMAD.MOV.U32 R15, RZ, RZ, -0x1 ;  /* 0xffffffffff0f7424 */ /* 0x000fe400078e00ff */
[----:B------:R-:W-:Y:S02]  /*188e0*/  IMAD.MOV.U32 R3, RZ, RZ, R14 ;  /* 0x000000ffff037224 */ /* 0x000fe400078e000e */
[----:B------:R-:W-:-:S07]  /*188f0*/  IMAD.SHL.U32 R6, R34, 0x2, RZ ;  /* 0x0000000222067824 */ /* 0x000fce00078e00ff */
[----:B------:R-:W-:Y:S05]  /*18900*/  WARPSYNC.COLLECTIVE R15, `(.L_x_1504) ;  /* 0x000000000f087348 */ /* 0x000fea0003c00000 */
[----:B------:R0:W1:Y:S02]  /*18910*/  SHFL.IDX P6, R14, R13, R12, R11 ;  /* 0x0000000c0d0e7389 */ /* 0x00006400000c000b */
[----:B01----:R-:W-:Y:S01]  /*18920*/  ENDCOLLECTIVE ;  /* 0x000000000000791b */ /* 0x003fe20003800000 */
.L_x_1504:
        /* <DEDUP_REMOVED lines=8> */
[----:B------:R-:W-:-:S04]  /*189b0*/  IADD3 R2, P0, R14, R6, RZ ;  /* 0x000000060e027210 */ /* 0x000fc80007f1e0ff */
[----:B------:R-:W-:Y:S02]  /*189c0*/  IADD3.X R3, RZ, R3, RZ, P0, !PT ;  /* 0x00000003ff037210 */ /* 0x000fe400007fe4ff */
[----:B------:R-:W-:-:S03]  /*189d0*/  ISETP.LT.OR P0, PT, R5, 0x1, P2 ;  /* 0x000000010500780c */ /* 0x000fc60001701670 */
[----:B------:R-:W-:Y:S01]  /*189e0*/  @!PT LDS RZ, [RZ] ;  /* 0x00000000fffff984 */ /* 0x000fe20000000800 */
[----:B------:R-:W-:Y:S01]  /*189f0*/  @!PT LDS RZ, [RZ] ;  /* 0x00000000fffff984 */ /* 0x000fe20000000800 */
[----:B------:R-:W-:Y:S01]  /*18a00*/  @!PT LDS RZ, [RZ] ;  /* 0x00000000fffff984 */ /* 0x000fe20000000800 */
[----:B------:R0:W-:Y:S01]  /*18a10*/  LDGSTS.E.BYPASS.LTC128B.128 [R4+0x400], desc[UR36][R2.64], !P4 ;  /* 0x0040000002047fae */ /* 0x0001e2000e101d64 */
[----:B------:R-:W-:-:S09]  /*18a20*/  ISETP.LT.OR P4, PT, R5, 0x1, P1 ;  /* 0x000000010500780c */ /* 0x000fd20000f81670 */
[----:B------:R0:W-:Y:S01]  /*18a30*/  LDGSTS.E.BYPASS.LTC128B.128 [R4+0x2400], desc[UR36][R2.64+0x80], !P0 ;  /* 0x0240008002047fae */ /* 0x0001e2000c101d64 */
[----:B------:R-:W-:-:S13]  /*18a40*/  ISETP.GE.AND P0, PT, R36, UR4, PT ;  /* 0x0000000424007c0c */ /* 0x000fda000bf06270 */
[----:B0-----:R-:W-:Y:S05]  /*18a50*/  WARPSYNC.COLLECTIVE R15, `(.L_x_1505) ;  /* 0x000000000f087348 */ /* 0x001fea0003c00000 */
[----:B------:R1:W2:Y:S02]  /*18a60*/  SHFL.IDX P6, R14, R13, R12, R11 ;  /* 0x0000000c0d0e7389 */ /* 0x0002a400000c000b */
[----:B012---:R-:W-:Y:S01]  /*18a70*/  ENDCOLLECTIVE ;  /* 0x000000000000791b */ /* 0x007fe20003800000 */
.L_x_1505:
[----:B------:R-:W-:Y:S01]  /*18a80*/  @!PT LDS RZ, [RZ] ;  /* 0x00000000fffff984 */ /* 0x000fe20000000800 */
[----:B------:R-:W-:Y:S01]  /*18a90*/  @!PT LDS RZ, [RZ] ;  /* 0x00000000fffff984 */ /* 0x000fe20000000800 */
[----:B------:R-:W-:Y:S01]  /*18aa0*/  @!PT LDS RZ, [RZ] ;  /* 0x00000000fffff984 */ /* 0x000fe20000000800 */
[----:B------:R0:W-:Y:S01]  /*18ab0*/  LDGSTS.E.BYPASS.LTC128B.128 [R4+0x4400], desc[UR36][R2.64+0x100], !P4 ;  /* 0x0440010002047fae */ /* 0x0001e2000e101d64 */
[----:B------:R-:W-:Y:S01]  /*18ac0*/  ISETP.LT.OR P4, PT, R5, 0x1, P0 ;  /* 0x000000010500780c */ /* 0x000fe20000781670 */
[----:B------:R-:W-:-:S12]  /*18ad0*/  IMAD.MOV.U32 R13, RZ, RZ, R17 ;  /* 0x000000ffff0d7224 */ /* 0x000fd800078e0011 */
[----:B------:R0:W-:Y:S01]  /*18ae0*/  LDGSTS.E.BYPASS.LTC128B.128 [R4+0x6400], desc[UR36][R2.64+0x180], !P4 ;  /* 0x0640018002047fae */ /* 0x0001e2000e101d64 */
[----:B------:R-:W-:-:S07]  /*18af0*/  IMAD.MOV.U32 R7, RZ, RZ, R14 ;  /* 0x000000ffff077224 */ /* 0x000fce00078e000e */
[----:B0-----:R-:W-:Y:S05]  /*18b00*/  WARPSYNC.COLLECTIVE R15, `(.L_x_1506) ;  /* 0x000000000f087348 */ /* 0x001fea0003c00000 */
[----:B------:R1:W2:Y:S02]  /*18b10*/  SHFL.IDX P6, R14, R13, R12, R11 ;  /* 0x0000000c0d0e7389 */ /* 0x0002a400000c000b */
[----:B012---:R-:W-:Y:S01]  /*18b20*/  ENDCOLLECTIVE ;  /* 0x000000000000791b */ /* 0x007fe20003800000 */
.L_x_1506:
[----:B------:R-:W-:Y:S01]  /*18b30*/  MOV R13, R24 ;  /* 0x00000018000d7202 */ /* 0x000fe20000000f00 */
[----:B------:R-:W-:Y:S01]  /*18b40*/  IMAD.MOV.U32 R12, RZ, RZ, 0x2 ;  /* 0x00000002ff0c7424 */ /* 0x000fe200078e00ff */
[----:B------:R-:W-:-:S13]  /*18b50*/  IADD3 R2, P4, R14, R6, RZ ;  /* 0x000000060e027210 */ /* 0x000fda0007f9e0ff */
[----:B------:R-:W-:Y:S05]  /*18b60*/  WARPSYNC.COLLECTIVE R15, `(.L_x_1507) ;  /* 0x000000000f087348 */ /* 0x000fea0003c00000 */
[----:B------:R0:W1:Y:S02]  /*18b70*/  SHFL.IDX P6, R14, R13, R12, R11 ;  /* 0x0000000c0d0e7389 */ /* 0x00006400000c000b */
[----:B01----:R-:W-:Y:S01]  /*18b80*/  ENDCOLLECTIVE ;  /* 0x000000000000791b */ /* 0x003fe20003800000 */
.L_x_1507:
        /* <DEDUP_REMOVED lines=12> */
.L_x_1508:
        /* <DEDUP_REMOVED lines=14> */
.L_x_1509:
        /* <DEDUP_REMOVED lines=12> */
.L_x_1510:
        /* <DEDUP_REMOVED lines=9> */
.L_x_1421:
[----:B------:R-:W-:Y:S01]  /*18e80*/  BSSY B0, `(.L_x_1512) ;  /* 0x0000008000007945 */ /* 0x000fe20003800000 */
[----:B------:R-:W-:Y:S02]  /*18e90*/  IMAD.MOV.U32 R13, RZ, RZ, R16 ;  /* 0x000000ffff0d7224 */ /* 0x000fe400078e0010 */
[----:B------:R-:W-:Y:S02]  /*18ea0*/  IMAD.MOV.U32 R12, RZ, RZ, RZ ;  /* 0x000000ffff0c7224 */ /* 0x000fe400078e00ff */
[----:B------:R-:W-:Y:S02]  /*18eb0*/  IMAD.MOV.U32 R11, RZ, RZ, 0x1f ;  /* 0x0000001fff0b7424 */ /* 0x000fe400078e00ff */
[----:B------:R-:W-:-:S07]  /*18ec0*/  IMAD.MOV.U32 R15, RZ, RZ, -0x1 ;  /* 0xffffffffff0f7424 */ /* 0x000fce00078e00ff */
[----:B0-----:R-:W-:Y:S05]  /*18ed0*/  WARPSYNC.COLLECTIVE R15, `(.L_x_1513) ;  /* 0x000000000f087348 */ /* 0x001fea0003c00000 */
[----:B------:R1:W2:Y:S02]  /*18ee0*/  SHFL.IDX P6, R14, R13, R12, R11 ;  /* 0x0000000c0d0e7389 */ /* 0x0002a400000c000b */
[----:B012---:R-:W-:Y:S01]  /*18ef0*/  ENDCOLLECTIVE ;  /* 0x000000000000791b */ /* 0x007fe20003800000 */
.L_x_1513:
[----:B------:R-:W-:Y:S05]  /*18f00*/  BSYNC B0 ;  /* 0x0000000000007941 */ /* 0x000fea0003800000 */
.L_x_1512:
[----:B------:R-:W-:Y:S01]  /*18f10*/  MOV R13, R16 ;  /* 0x00000010000d7202 */ /* 0x000fe20000000f00 */
[----:B------:R-:W-:Y:S02]  /*18f20*/  IMAD.MOV.U32 R12, RZ, RZ, 0x1 ;  /* 0x00000001ff0c7424 */ /* 0x000fe400078e00ff */
[----:B------:R-:W-:Y:S02]  /*18f30*/  IMAD.MOV.U32 R11, RZ, RZ, 0x1f ;  /* 0x0000001fff0b7424 */ /* 0x000fe400078e00ff */
[----:B------:R-:W-:Y:S02]  /*18f40*/  IMAD.MOV.U32 R15, RZ, RZ, -0x1 ;  /* 0xffffffffff0f7424 */ /* 0x000fe400078e00ff */
[----:B------:R-:W-:Y:S02]  /*18f50*/  IMAD.IADD R5, R19, 0x1, R8 ;  /* 0x0000000113057824 */ /* 0x000fe400078e0208 */
[----:B------:R-:W-:-:S07]  /*18f60*/  IMAD.MOV.U32 R0, RZ, RZ, R14 ;  /* 0x000000ffff007224 */ /* 0x000fce00078e000e */
[----:B------:R-:W-:Y:S05]  /*18f70*/  WARPSYNC.COLLECTIVE R15, `(.L_x_1514) ;  /* 0x000000000f087348 */ /* 0x000fea0003c00000 */
[----:B------:R0:W1:Y:S02]  /*18f80*/  SHFL.IDX P6, R14, R13, R12, R11 ;  /* 0x0000000c0d0e7389 */ /* 0x00006400000c000b */
[----:B01----:R-:W-:Y:S01]  /*18f90*/  ENDCOLLECTIVE ;  /* 0x000000000000791b */ /* 0x003fe20003800000 */
.L_x_1514:
[----:B------:R-:W-:Y:S02]  /*18fa0*/  ULDC UR4, c[0x0][0xc3c] ;  /* 0x00030f0000047ab9 */ /* 0x000fe40000000800 */
[----:B------:R-:W-:-:S13]  /*18fb0*/  ISETP.GE.OR P1, PT, R5, UR4, !P0 ;  /* 0x0000000405007c0c */ /* 0x000fda000c726670 */
[----:B------:R-:W0:Y:S01]  /*18fc0*/  @!P1 LDC.64 R2, c[0x0][0xc80] ;  /* 0x00032000ff029b82 */ /* 0x000e220000000a00 */
[----:B------:R-:W-:Y:S02]  /*18fd0*/  IMAD.MOV.U32 R11, RZ, RZ, RZ ;  /* 0x000000ffff0b7224 */ /* 0x000fe400078e00ff */
[----:B------:R-:W-:Y:S02]  /*18fe0*/  IMAD.MOV.U32 R4, RZ, RZ, R14 ;  /* 0x000000ffff047224 */ /* 0x000fe400078e000e */
[----:B0-----:R-:W-:-:S06]  /*18ff0*/  @!P1 IMAD.WIDE R2, R5, 0x4, R2 ;  /* 0x0000000405029825 */ /* 0x001fcc00078e0202 */
[----:B------:R-:W2:Y:S01]  /*19000*/  @!P1 LDG.E R2, desc[UR36][R2.64] ;  /* 0x0000002402029981 */ /* 0x000ea2000c1e1900 */
[----:B------:R-:W-:Y:S01]  /*19010*/  IMAD.MOV.U32 R5, RZ, RZ, RZ ;  /* 0x000000ffff057224 */ /* 0x000fe200078e00ff */
[C---:B------:R-:W-:Y:S02]  /*19020*/  ISETP.GE.U32.AND P2, PT, R8.reuse, 0x2, PT ;  /* 0x000000020800780c */ /* 0x040fe40003f46070 */
[C---:B------:R-:W-:Y:S02]  /*19030*/  ISETP.GE.U32.AND P3, PT, R8.reuse, 0x4, PT ;  /* 0x000000040800780c */ /* 0x040fe40003f66070 */
[C---:B------:R-:W-:Y:S02]  /*19040*/  ISETP.GE.U32.AND P4, PT, R8.reuse, 0x8, PT ;  /* 0x000000080800780c */ /* 0x040fe40003f86070 */
[----:B------:R-:W-:Y:S02]  /*19050*/  ISETP.GE.U32.AND P5, PT, R8, 0x10, PT ;  /* 0x000000100800780c */ /* 0x000fe40003fa6070 */
[----:B--2---:R-:W-:-:S02]  /*19060*/  @!P1 MOV R5, R2 ;  /* 0x0000000200059202 */ /* 0x004fc40000000f00 */
[----:B------:R-:W-:-:S03]  /*19070*/  ISETP.NE.AND P1, PT, R8, RZ, PT ;  /* 0x000000ff0800720c */ /* 0x000fc60003f25270 */
[----:B------:R-:W-:-:S10]  /*19080*/  IMAD.MOV.U32 R13, RZ, RZ, R5 ;  /* 0x000000ffff0d7224 */ /* 0x000fd400078e0005 */
[----:B------:R-:W-:Y:S05]  /*19090*/  WARPSYNC.COLLECTIVE R15, `(.L_x_1515) ;  /* 0x000000000f087348 */ /* 0x000fea0003c00000 */
[----:B------:R0:W1:Y:S02]  /*190a0*/  SHFL.UP P6, R14, R13, R12, R11 ;  /* 0x0400000c0d0e7389 */ /* 0x00006400000c000b */
[----:B01----:R-:W-:Y:S01]  /*190b0*/  ENDCOLLECTIVE ;  /* 0x000000000000791b */ /* 0x003fe20003800000 */
.L_x_1515:
[----:B------:R-:W-:Y:S01]  /*190c0*/  IMAD.MOV.U32 R12, RZ, RZ, 0x2 ;  /* 0x00000002ff0c7424 */ /* 0x000fe200078e00ff */
[----:B------:R-:W-:-:S05]  /*190d0*/  SEL R6, R14, RZ, P1 ;  /* 0x000000ff0e067207 */ /* 0x000fca0000800000 */
[----:B------:R-:W-:-:S04]  /*190e0*/  IMAD.IADD R6, R5, 0x1, R6 ;  /* 0x0000000105067824 */ /* 0x000fc800078e0206 */
[----:B------:R-:W-:-:S07]  /*190f0*/  IMAD.MOV.U32 R13, RZ, RZ, R6 ;  /* 0x000000ffff0d7224 */ /* 0x000fce00078e0006 */
[----:B------:R-:W-:Y:S05]  /*19100*/  WARPSYNC.COLLECTIVE R15, `(.L_x_1516) ;  /* 0x000000000f087348 */ /* 0x000fea0003c00000 */
[----:B------:R0:W1:Y:S02]  /*19110*/  SHFL.UP P6, R14, R13, R12, R11 ;  /* 0x0400000c0d0e7389 */ /* 0x00006400000c000b */
[----:B01----:R-:W-:Y:S01]  /*19120*/  ENDCOLLECTIVE ;  /* 0x000000000000791b */ /* 0x003fe20003800000 */
.L_x_1516:
[----:B------:R-:W-:Y:S01]  /*19130*/  IMAD.MOV.U32 R12, RZ, RZ, 0x4 ;  /* 0x00000004ff0c7424 */ /* 0x000fe200078e00ff */
[----:B------:R-:W-:-:S05]  /*19140*/  SEL R7, R14, RZ, P2 ;  /* 0x000000ff0e077207 */ /* 0x000fca0001000000 */
[----:B------:R-:W-:-:S05]  /*19150*/  IMAD.IADD R7, R6, 0x1, R7 ;  /* 0x0000000106077824 */ /* 0x000fca00078e0207 */
[----:B------:R-:W-:-:S07]  /*19160*/  MOV R13, R7 ;  /* 0x00000007000d7202 */ /* 0x000fce0000000f00 */
[----:B------:R-:W-:Y:S05]  /*19170*/  WARPSYNC.COLLECTIVE R15, `(.L_x_1517) ;  /* 0x000000000f087348 */ /* 0x000fea0003c00000 */
[----:B------:R0:W1:Y:S02]  /*19180*/  SHFL.UP P6, R14, R13, R12, R11 ;  /* 0x0400000c0d0e7389 */ /* 0x00006400000c000b */
[----:B01----:R-:W-:Y:S01]  /*19190*/  ENDCOLLECTIVE ;  /* 0x000000000000791b */ /* 0x003fe20003800000 */
.L_x_1517:
[----:B------:R-:W-:Y:S01]  /*191a0*/  IMAD.MOV.U32 R12, RZ, RZ, 0x8 ;  /* 0x00000008ff0c7424 */ /* 0x000fe200078e00ff */
[----:B------:R-:W-:-:S05]  /*191b0*/  SEL R2, R14, RZ, P3 ;  /* 0x000000ff0e027207 */ /* 0x000fca0001800000 */
[----:B------:R-:W-:-:S04]  /*191c0*/  IMAD.IADD R2, R7, 0x1, R2 ;  /* 0x0000000107027824 */ /* 0x000fc800078e0202 */
[----:B------:R-:W-:-:S07]  /*191d0*/  IMAD.MOV.U32 R13, RZ, RZ, R2 ;  /* 0x000000ffff0d7224 */ /* 0x000fce00078e0002 */
[----:B------:R-:W-:Y:S05]  /*191e0*/  WARPSYNC.COLLECTIVE R15, `(.L_x_1518) ;  /* 0x000000000f087348 */ /* 0x000fea0003c00000 */
[----:B------:R0:W1:Y:S02]  /*191f0*/  SHFL.UP P6, R14, R13, R12, R11 ;  /* 0x0400000c0d0e7389 */ /* 0x00006400000c000b */
[----:B01----:R-:W-:Y:S01]  /*19200*/  ENDCOLLECTIVE ;  /* 0x000000000000791b */ /* 0x003fe20003800000 */
.L_x_1518:
[----:B------:R-:W-:Y:S02]  /*19210*/  MOV R12, 0x10 ;  /* 0x00000010000c7802 */ /* 0x000fe40000000f00 */
[----:B------:R-:W-:-:S05]  /*19220*/  SEL R3, R14, RZ, P4 ;  /* 0x000000ff0e037207 */ /* 0x000fca0002000000 */
[----:B------:R-:W-:-:S04]  /*19230*/  IMAD.IADD R3, R2, 0x1, R3 ;  /* 0x0000000102037824 */ /* 0x000fc800078e0203 */
[----:B------:R-:W-:-:S07]  /*19240*/  IMAD.MOV.U32 R13, RZ, RZ, R3 ;  /* 0x000000ffff0d7224 */ /* 0x000fce00078e0003 */
[----:B------:R-:W-:Y:S05]  /*19250*/  WARPSYNC.COLLECTIVE R15, `(.L_x_1519) ;  /* 0x000000000f087348 */ /* 0x000fea0003c00000 */
[----:B------:R0:W1:Y:S02]  /*19260*/  SHFL.UP P6, R14, R13, R12, R11 ;  /* 0x0400000c0d0e7389 */ /* 0x00006400000c000b */
[----:B01----:R-:W-:Y:S01]  /*19270*/  ENDCOLLECTIVE ;  /* 0x000000000000791b */ /* 0x003fe20003800000 */
.L_x_1519:
[----:B------:R-:W-:Y:S02]  /*19280*/  IMAD.MOV.U32 R12, RZ, RZ, 0x1f ;  /* 0x0000001fff0c7424 */ /* 0x000fe400078e00ff */
[----:B------:R-:W-:Y:S01]  /*19290*/  IMAD.MOV.U32 R11, RZ, RZ, 0x1f ;  /* 0x0000001fff0b7424 */ /* 0x000fe200078e00ff */
[----:B------:R-:W-:-:S05]  /*192a0*/  SEL R6, R14, RZ, P5 ;  /* 0x000000ff0e067207 */ /* 0x000fca0002800000 */
[----:B------:R-:W-:-:S04]  /*192b0*/  IMAD.IADD R6, R3, 0x1, R6 ;  /* 0x0000000103067824 */ /* 0x000fc800078e0206 */
[----:B------:R-:W-:-:S07]  /*192c0*/  IMAD.MOV.U32 R13, RZ, RZ, R6 ;  /* 0x000000ffff0d7224 */ /* 0x000fce00078e0006 */
[----:B------:R-:W-:Y:S05]  /*192d0*/  WARPSYNC.COLLECTIVE R15, `(.L_x_1520) ;  /* 0x000000000f087348 */ /* 0x000fea0003c00000 */
[----:B------:R0:W1:Y:S02]  /*192e0*/  SHFL.IDX P6, R14, R13, R12, R11 ;  /* 0x0000000c0d0e7389 */ /* 0x00006400000c000b */
[----:B01----:R-:W-:Y:S01]  /*192f0*/  ENDCOLLECTIVE ;  /* 0x000000000000791b */ /* 0x003fe20003800000 */
.L_x_1520:
[----:B------:R-:W-:Y:S05]  /*19300*/  BRA `(.L_x_1521) ;  /* 0xffffffc400747947 */ /* 0x000fea000383ffff */
.L_x_1426:
[----:B------:R-:W-:Y:S01]  /*19310*/  BSSY B0, `(.L_x_1522) ;  /* 0x0000008000007945 */ /* 0x000fe20003800000 */
[----:B-----5:R-:W-:Y:S01]  /*19320*/  IMAD.MOV.U32 R13, RZ, RZ, R5 ;  /* 0x000000ffff0d7224 */ /* 0x020fe200078e0005 */
[----:B------:R-:W-:Y:S01]  /*19330*/  MOV R11, RZ ;  /* 0x000000ff000b7202 */ /* 0x000fe20000000f00 */
[----:B------:R-:W-:Y:S02]  /*19340*/  IMAD.MOV.U32 R12, RZ, RZ, 0x1 ;  /* 0x00000001ff0c7424 */ /* 0x000fe400078e00ff */
[----:B------:R-:W-:-:S07]  /*19350*/  IMAD.MOV.U32 R15, RZ, RZ, -0x1 ;  /* 0xffffffffff0f7424 */ /* 0x000fce00078e00ff */
[----:B012---:R-:W-:Y:S05]  /*19360*/  WARPSYNC.COLLECTIVE R15, `(.L_x_1523) ;  /* 0x000000000f087348 */ /* 0x007fea0003c00000 */
[----:B------:R3:W4:Y:S02]  /*19370*/  SHFL.UP P6, R14, R13, R12, R11 ;  /* 0x0400000c0d0e7389 */ /* 0x00072400000c000b */
[----:B01234-:R-:W-:Y:S01]  /*19380*/  ENDCOLLECTIVE ;  /* 0x000000000000791b */ /* 0x01ffe20003800000 */
.L_x_1523:
[----:B------:R-:W-:Y:S05]  /*19390*/  BSYNC B0 ;  /* 0x0000000000007941 */ /* 0x000fea0003800000 */
.L_x_1522:
[----:B------:R-:W-:Y:S01]  /*193a0*/  SEL R14, R14, RZ, P1 ;  /* 0x000000ff0e0e7207 */ /* 0x000fe20000800000 */
[----:B------:R-:W-:Y:S02]  /*193b0*/  IMAD.MOV.U32 R12, RZ, RZ, 0x2 ;  /* 0x00000002ff0c7424 */ /* 0x000fe400078e00ff */
[----:B------:R-:W-:Y:S02]  /*193c0*/  IMAD.MOV.U32 R11, RZ, RZ, RZ ;  /* 0x000000ffff0b7224 */ /* 0x000fe400078e00ff */
[----:B------:R-:W-:Y:S02]  /*193d0*/  IMAD.IADD R13, R5, 0x1, R14 ;  /* 0x00000001050d7824 */ /* 0x000fe400078e020e */
[----:B------:R-:W-:-:S07]  /*193e0*/  IMAD.MOV.U32 R15, RZ, RZ, -0x1 ;  /* 0xffffffffff0f7424 */ /* 0x000fce00078e00ff */
[----:B------:R-:W-:Y:S05]  /*193f0*/  WARPSYNC.COLLECTIVE R15, `(.L_x_1524) ;  /* 0x000000000f087348 */ /* 0x000fea0003c00000 */
[----:B------:R0:W1:Y:S02]  /*19400*/  SHFL.UP P6, R14, R13, R12, R11 ;  /* 0x0400000c0d0e7389 */ /* 0x00006400000c000b */
[----:B01----:R-:W-:Y:S01]  /*19410*/  ENDCOLLECTIVE ;  /* 0x000000000000791b */ /* 0x003fe20003800000 */
.L_x_1524:
[----:B------:R-:W-:Y:S01]  /*19420*/  IMAD.MOV.U32 R12, RZ, RZ, 0x4 ;  /* 0x00000004ff0c7424 */ /* 0x000fe200078e00ff */
[----:B------:R-:W-:-:S05]  /*19430*/  SEL R2, R14, RZ, P2 ;  /* 0x000000ff0e027207 */ /* 0x000fca0001000000 */
[----:B------:R-:W-:-:S05]  /*19440*/  IMAD.IADD R2, R13, 0x1, R2 ;  /* 0x000000010d027824 */ /* 0x000fca00078e0202 */
[----:B------:R-:W-:-:S07]  /*19450*/  MOV R13, R2 ;  /* 0x00000002000d7202 */ /* 0x000fce0000000f00 */
[----:B------:R-:W-:Y:S05]  /*19460*/  WARPSYNC.COLLECTIVE R15, `(.L_x_1525) ;  /* 0x000000000f087348 */ /* 0x000fea0003c00000 */
[----:B------:R0:W1:Y:S02]  /*19470*/  SHFL.UP P6, R14, R13, R12, R11 ;  /* 0x0400000c0d0e7389 */ /* 0x00006400000c000b */
[----:B01----:R-:W-:Y:S01]  /*19480*/  ENDCOLLECTIVE ;  /* 0x000000000000791b */ /* 0x003fe20003800000 */
.L_x_1525:
[----:B------:R-:W-:Y:S01]  /*19490*/  IMAD.MOV.U32 R12, RZ, RZ, 0x8 ;  /* 0x00000008ff0c7424 */ /* 0x000fe200078e00ff */
[----:B------:R-:W-:-:S05]  /*194a0*/  SEL R3, R14, RZ, P3 ;  /* 0x000000ff0e037207 */ /* 0x000fca0001800000 */
[----:B------:R-:W-:-:S04]  /*194b0*/  IMAD.IADD R3, R2, 0x1, R3 ;  /* 0x0000000102037824 */ /* 0x000fc800078e0203 */
[----:B------:R-:W-:-:S07]  /*194c0*/  IMAD.MOV.U32 R13, RZ, RZ, R3 ;  /* 0x000000ffff0d7224 */ /* 0x000fce00078e0003 */
[----:B------:R-:W-:Y:S05]  /*194d0*/  WARPSYNC.COLLECTIVE R15, `(.L_x_1526) ;  /* 0x000000000f087348 */ /* 0x000fea0003c00000 */
[----:B------:R0:W1:Y:S02]  /*194e0*/  SHFL.UP P6, R14, R13, R12, R11 ;  /* 0x0400000c0d0e7389 */ /* 0x00006400000c000b */
[----:B01----:R-:W-:Y:S01]  /*194f0*/  ENDCOLLECTIVE ;  /* 0x000000000000791b */ /* 0x003fe20003800000 */
.L_x_1526:
[----:B------:R-:W-:Y:S02]  /*19500*/  MOV R12, 0x10 ;  /* 0x00000010000c7802 */ /* 0x000fe40000000f00 */
[----:B------:R-:W-:-:S05]  /*19510*/  SEL R4, R14, RZ, P4 ;  /* 0x000000ff0e047207 */ /* 0x000fca0002000000 */
[----:B------:R-:W-:-:S04]  /*19520*/  IMAD.IADD R4, R3, 0x1, R4 ;  /* 0x0000000103047824 */ /* 0x000fc800078e0204 */
[----:B------:R-:W-:-:S07]  /*19530*/  IMAD.MOV.U32 R13, RZ, RZ, R4 ;  /* 0x000000ffff0d7224 */ /* 0x000fce00078e0004 */
[----:B------:R-:W-:Y:S05]  /*19540*/  WARPSYNC.COLLECTIVE R15, `(.L_x_1527) ;  /* 0x000000000f087348 */ /* 0x000fea0003c00000 */
[----:B------:R0:W1:Y:S02]  /*19550*/  SHFL.UP P6, R14, R13, R12, R11 ;  /* 0x0400000c0d0e7389 */ /* 0x00006400000c000b */
[----:B01----:R-:W-:Y:S01]  /*19560*/  ENDCOLLECTIVE ;  /* 0x000000000000791b */ /* 0x003fe20003800000 */
.L_x_1527:
        /* <DEDUP_REMOVED lines=8> */
.L_x_1528:
[----:B------:R-:W-:Y:S05]  /*195f0*/  BRA `(.L_x_1529) ;  /* 0xffffffc400547947 */ /* 0x000fea000383ffff */
.L_x_1428:
[----:B------:R-:W-:Y:S01]  /*19600*/  BSSY B0, `(.L_x_1530) ;  /* 0x0000006000007945 */ /* 0x000fe20003800000 */
[----:B------:R-:W-:Y:S01]  /*19610*/  PLOP3.LUT P6, PT, P6, PT, PT, 0x8, 0x0 ;  /* 0x000000000000781c */ /* 0x000fe200037ce170 */
[----:B------:R-:W-:-:S12]  /*19620*/  IMAD.MOV.U32 R15, RZ, RZ, -0x1 ;  /* 0xffffffffff0f7424 */ /* 0x000fd800078e00ff */
[----:B01----:R-:W-:Y:S05]  /*19630*/  WARPSYNC.COLLECTIVE R15, `(.L_x_1531) ;  /* 0x000000000f087348 */ /* 0x003fea0003c00000 */
[----:B------:R-:W-:Y:S01]  /*19640*/  VOTE.ANY R14, PT, P6 ;  /* 0x00000000000e7806 */ /* 0x000fe200030e0100 */
[----:B01----:R-:W-:Y:S06]  /*19650*/  ENDCOLLECTIVE ;  /* 0x000000000000791b */ /* 0x003fec0003800000 */
.L_x_1531:
[----:B------:R-:W-:Y:S05]  /*19660*/  BSYNC B0 ;  /* 0x0000000000007941 */ /* 0x000fea0003800000 */
.L_x_1530:
[----:B------:R-:W-:Y:S01]  /*19670*/  IMAD.MOV.U32 R2, RZ, RZ, R14 ;  /* 0x000000ffff027224 */ /* 0x000fe200078e000e */
[----:B------:R-:W-:Y:S01]  /*19680*/  MOV R13, R5 ;  /* 0x00000005000d7202 */ /* 0x000fe20000000f00 */
[----:B------:R-:W-:Y:S02]  /*19690*/  IMAD.MOV.U32 R11, RZ, RZ, 0x1f ;  /* 0x0000001fff0b7424 */ /* 0x000fe400078e00ff */
[----:B------:R-:W0:Y:S01]  /*196a0*/  POPC R4, R2 ;  /* 0x0000000200047309 */ /* 0x000e220000000000 */
[----:B------:R-:W-:Y:S02]  /*196b0*/  IMAD.MOV.U32 R15, RZ, RZ, -0x1 ;  /* 0xffffffffff0f7424 */ /* 0x000fe400078e00ff */
[----:B0-----:R-:W-:-:S07]  /*196c0*/  IMAD.MOV.U32 R12, RZ, RZ, R4 ;  /* 0x000000ffff0c7224 */ /* 0x001fce00078e0004 */
[----:B------:R-:W-:Y:S05]  /*196d0*/  WARPSYNC.COLLECTIVE R15, `(.L_x_1532) ;  /* 0x000000000f087348 */ /* 0x000fea0003c00000 */
[----:B------:R0:W1:Y:S02]  /*196e0*/  SHFL.IDX P6, R14, R13, R12, R11 ;  /* 0x0000000c0d0e7389 */ /* 0x00006400000c000b */
[----:B01----:R-:W-:Y:S01]  /*196f0*/  ENDCOLLECTIVE ;  /* 0x000000000000791b */ /* 0x003fe20003800000 */
.L_x_1532:
[----:B------:R-:W-:Y:S01]  /*19700*/  IMAD.MOV.U32 R5, RZ, RZ, R14 ;  /* 0x000000ffff057224 */ /* 0x000fe200078e000e */
[----:B------:R-:W-:Y:S06]  /*19710*/  BRA `(.L_x_1533) ;  /* 0xffffffc400447947 */ /* 0x000fec000383ffff */
.L_x_1430:
[----:B------:R-:W-:Y:S01]  /*19720*/  BSSY B0, `(.L_x_1534) ;  /* 0x0000007000007945 */ /* 0x000fe20003800000 */
[----:B------:R-:W-:Y:S01]  /*19730*/  IMAD.MOV.U32 R13, RZ, RZ, R6 ;  /* 0x000000ffff0d7224 */ /* 0x000fe200078e0006 */
[----:B------:R-:W-:Y:S01]  /*19740*/  MOV R15, 0xffffffff ;  /* 0xffffffff000f7802 */ /* 0x000fe20000000f00 */
[----:B------:R-:W-:-:S07]  /*19750*/  IMAD.MOV.U32 R11, RZ, RZ, 0x1f ;  /* 0x0000001fff0b7424 */ /* 0x000fce00078e00ff */
[----:B0123--:R-:W-:Y:S05]  /*19760*/  WARPSYNC.COLLECTIVE R15, `(.L_x_1535) ;  /* 0x000000000f087348 */ /* 0x00ffea0003c00000 */
[----:B------:R4:W0:Y:S02]  /*19770*/  SHFL.IDX P6, R14, R13, R12, R11 ;  /* 0x0000000c0d0e7389 */ /* 0x00082400000c000b */
[----:B01234-:R-:W-:Y:S01]  /*19780*/  ENDCOLLECTIVE ;  /* 0x000000000000791b */ /* 0x01ffe20003800000 */
.L_x_1535:
[----:B------:R-:W-:Y:S05]  /*19790*/  BSYNC B0 ;  /* 0x0000000000007941 */ /* 0x000fea0003800000 */
.L_x_1534:
[----:B------:R-:W-:Y:S05]  /*197a0*/  BRA `(.L_x_1429) ;  /* 0xffffffc4003c7947 */ /* 0x000fea000383ffff */
.L_x_1434:
[----:B-1----:R1:W2:Y:S02]  /*197b0*/  SYNCS.PHASECHK.TRANS64.TRYWAIT P0, [R4+URZ+0x30820], R0 ;  /* 0x03082000040075a7 */ /* 0x0022a4000800017f */
[----:B--2---:R-:W-:Y:S05]  /*197c0*/  @!P0 NANOSLEEP.SYNCS 0x989680 ;  /* 0x009896800000895d */ /* 0x004fea0003900000 */
[----:B------:R-:W2:Y:S02]  /*197d0*/  @!P0 SYNCS.PHASECHK.TRANS64 P0, [R4+URZ+0x30820], R0 ;  /* 0x03082000040085a7 */ /* 0x000ea4000800007f */
[----:B--2---:R-:W-:Y:S05]  /*197e0*/  @!P0 BRA `(.L_x_1434) ;  /* 0xfffffffc00f08947 */ /* 0x004fea000383ffff */
[----:B------:R-:W-:Y:S05]  /*197f0*/  BRA `(.L_x_1536) ;  /* 0xffffffc800b47947 */ /* 0x000fea000383ffff */
.L_x_1435:
[----:B------:R-:W2:Y:S01]  /*19800*/  S2R R2, SR_TID.X ;  /* 0x0000000000027919 */ /* 0x000ea20000002100 */
[----:B------:R-:W-:Y:S01]  /*19810*/  BSSY B0, `(.L_x_1537) ;  /* 0x000000a000007945 */ /* 0x000fe20003800000 */
[----:B------:R-:W-:Y:S02]  /*19820*/  IMAD.MOV.U32 R12, RZ, RZ, RZ ;  /* 0x000000ffff0c7224 */ /* 0x000fe400078e00ff */
[----:B------:R-:W-:Y:S02]  /*19830*/  IMAD.MOV.U32 R11, RZ, RZ, 0x1f ;  /* 0x0000001fff0b7424 */ /* 0x000fe400078e00ff */
[----:B------:R-:W-:Y:S01]  /*19840*/  IMAD.MOV.U32 R15, RZ, RZ, -0x1 ;  /* 0xffffffffff0f7424 */ /* 0x000fe200078e00ff */
[----:B--2---:R-:W-:-:S04]  /*19850*/  SHF.R.U32.HI R2, RZ, 0x5, R2 ;  /* 0x00000005ff027819 */ /* 0x004fc80000011602 */
[----:B------:R-:W-:-:S05]  /*19860*/  LOP3.LUT R2, R2, 0x3, RZ, 0xc0, !PT ;  /* 0x0000000302027812 */ /* 0x000fca00078ec0ff */
[----:B------:R-:W-:-:S07]  /*19870*/  IMAD.MOV.U32 R13, RZ, RZ, R2 ;  /* 0x000000ffff0d7224 */ /* 0x000fce00078e0002 */
[----:B01-3--:R-:W-:Y:S05]  /*19880*/  WARPSYNC.COLLECTIVE R15, `(.L_x_1538) ;  /* 0x000000000f087348 */ /* 0x00bfea0003c00000 */
[----:B------:R2:W4:Y:S02]  /*19890*/  SHFL.IDX P6, R14, R13, R12, R11 ;  /* 0x0000000c0d0e7389 */ /* 0x00052400000c000b */
[----:B01234-:R-:W-:Y:S01]  /*198a0*/  ENDCOLLECTIVE ;  /* 0x000000000000791b */ /* 0x01ffe20003800000 */
.L_x_1538:
[----:B------:R-:W-:Y:S05]  /*198b0*/  BSYNC B0 ;  /* 0x0000000000007941 */ /* 0x000fea0003800000 */
.L_x_1537:
[----:B------:R-:W-:Y:S05]  /*198c0*/  BRA `(.L_x_1539) ;  /* 0xffffffc8009c7947 */ /* 0x000fea000383ffff */
.L_x_1438:
[----:B------:R-:W-:Y:S01]  /*198d0*/  BSSY B1, `(.L_x_1540) ;  /* 0x0000006000017945 */ /* 0x000fe20003800000 */
[----:B------:R-:W-:-:S07]  /*198e0*/  IMAD.MOV.U32 R15, RZ, RZ, -0x1 ;  /* 0xffffffffff0f7424 */ /* 0x000fce00078e00ff */
[----:B01-3--:R-:W-:Y:S05]  /*198f0*/  WARPSYNC.COLLECTIVE R15, `(.L_x_1541) ;  /* 0x000000000f0c7348 */ /* 0x00bfea0003c00000 */
[----:B------:R-:W-:Y:S02]  /*19900*/  ELECT P6, UR62, PT ;  /* 0x00000000003e782f */ /* 0x000fe400038c0000 */
[----:B------:R-:W-:Y:S01]  /*19910*/  MOV R14, UR62 ;  /* 0x0000003e000e7c02 */ /* 0x000fe20008000f00 */
[----:B01-3--:R-:W-:Y:S10]  /*19920*/  ENDCOLLECTIVE ;  /* 0x000000000000791b */ /* 0x00bff40003800000 */
.L_x_1541:
[----:B------:R-:W-:Y:S05]  /*19930*/  BSYNC B1 ;  /* 0x0000000000017941 */ /* 0x000fea0003800000 */
.L_x_1540:
[----:B------:R-:W-:Y:S05]  /*19940*/  BRA `(.L_x_1542) ;  /* 0xffffffc800947947 */ /* 0x000fea000383ffff */
.L_x_1440:
[----:B-1----:R1:W2:Y:S02]  /*19950*/  SYNCS.PHASECHK.TRANS64.TRYWAIT P1, [R5+URZ+0x30840], R0 ;  /* 0x03084000050075a7 */ /* 0x0022a4000802017f */
[----:B--2---:R-:W-:Y:S05]  /*19960*/  @!P1 NANOSLEEP.SYNCS 0x989680 ;  /* 0x009896800000995d */ /* 0x004fea0003900000 */
[----:B------:R-:W2:Y:S02]  /*19970*/  @!P1 SYNCS.PHASECHK.TRANS64 P1, [R5+URZ+0x30840], R0 ;  /* 0x03084000050095a7 */ /* 0x000ea4000802007f */
[----:B--2---:R-:W-:Y:S05]  /*19980*/  @!P1 BRA `(.L_x_1440) ;  /* 0xfffffffc00f09947 */ /* 0x004fea000383ffff */
[----:B------:R-:W-:Y:S05]  /*19990*/  BRA `(.L_x_1543) ;  /* 0xffffffc800bc7947 */ /* 0x000fea000383ffff */
.L_x_1442:
[----:B--2---:R2:W4:Y:S02]  /*199a0*/  SYNCS.PHASECHK.TRANS64.TRYWAIT P1, [R25+URZ+0x30840], R2 ;  /* 0x03084002190075a7 */ /* 0x004524000802017f */
[----:B----4-:R-:W-:Y:S05]  /*199b0*/  @!P1 NANOSLEEP.SYNCS 0x989680 ;  /* 0x009896800000995d */ /* 0x010fea0003900000 */
[----:B------:R-:W4:Y:S02]  /*199c0*/  @!P1 SYNCS.PHASECHK.TRANS64 P1, [R25+URZ+0x30840], R2 ;  /* 0x03084002190095a7 */ /* 0x000f24000802007f */
[----:B----4-:R-:W-:Y:S05]  /*199d0*/  @!P1 BRA `(.L_x_1442) ;  /* 0xfffffffc00f09947 */ /* 0x010fea000383ffff */
[----:B------:R-:W-:Y:S05]  /*199e0*/  BRA `(.L_x_1544) ;  /* 0xffffffc800c87947 */ /* 0x000fea000383ffff */
.L_x_1444:
[----:B----4-:R4:W0:Y:S02]  /*199f0*/  SYNCS.PHASECHK.TRANS64.TRYWAIT P1, [R5+URZ+0x30860], R0 ;  /* 0x03086000050075a7 */ /* 0x010824000802017f */
[----:B0-----:R-:W-:Y:S05]  /*19a00*/  @!P1 NANOSLEEP.SYNCS 0x989680 ;  /* 0x009896800000995d */ /* 0x001fea0003900000 */
[----:B------:R-:W0:Y:S02]  /*19a10*/  @!P1 SYNCS.PHASECHK.TRANS64 P1, [R5+URZ+0x30860], R0 ;  /* 0x03086000050095a7 */ /* 0x000e24000802007f */
[----:B0-----:R-:W-:Y:S05]  /*19a20*/  @!P1 BRA `(.L_x_1444) ;  /* 0xfffffffc00f09947 */ /* 0x001fea000383ffff */
[----:B------:R-:W-:Y:S05]  /*19a30*/  BRA `(.L_x_1545) ;  /* 0xffffffc800c47947 */ /* 0x000fea000383ffff */
.L_x_1546:
        /* <DEDUP_REMOVED lines=12> */
.L_x_15842:


//--------------------- .text._ZN7cutlass13device_kernelIN5flash11enable_sm90INS1_16FlashAttnFwdSm90INS1_25CollectiveMainloopFwdSm90ILi2EN4cute5tupleIJNS5_1CILi1EEES8_S8_EEENS6_IJNS7_ILi128EEENS7_ILi64EEENS7_ILi256EEEEEELi256ENS_6half_tEfNS_4arch4Sm90ELb0ELb1ELb1ELb1ELb1ELb1ELb0ELb1ELb1ELb1ELb0ELb0EEENS1_21CollectiveEpilogueFwdINS6_IJSA_SC_SB_EEES9_SE_SG_Li256ELb1ELb1ELb0ELb0EEENS1_36VarlenDynamicPersistentTileSchedulerILi128ELi64ELi256ELi128ELb0ELb1ELb1ELb1ELb0ELb1EEEEEEEEEvNT_6ParamsE --------------------------
	.section	.text._ZN7cutlass13device_kernelIN5flash11enable_sm90INS1_16FlashAttnFwdSm90INS1_25CollectiveMainloopFwdSm90ILi2EN4cute5tupleIJNS5_1CILi1EEES8_S8_EEENS6_IJNS7_ILi128EEENS7_ILi64EEENS7_ILi256EEEEEELi256ENS_6half_tEfNS_4arch4Sm90ELb0ELb1ELb1ELb1ELb1ELb1ELb0ELb1ELb1ELb1ELb0ELb0EEENS1_21CollectiveEpilogueFwdINS6_IJSA_SC_SB_EEES9_SE_SG_Li256ELb1ELb1ELb0ELb0EEENS1_36VarlenDynamicPersistentTileSchedulerILi128ELi64ELi256ELi128ELb0ELb1ELb1ELb1ELb0ELb1EEEEEEEEEvNT_6ParamsE,"ax",@progbits
	.align	128
.text._ZN7cutlass13device_kernelIN5flash11enable_sm90INS1_16FlashAttnFwdSm90INS1_25CollectiveMainloopFwdSm90ILi2EN4cute5tupleIJNS5_1CILi1EEES8_S8_EEENS6_IJNS7_ILi128EEENS7_ILi64EEENS7_ILi256EEEEEELi256ENS_6half_tEfNS_4arch4Sm90ELb0ELb1ELb1ELb1ELb1ELb1ELb0ELb1ELb1ELb1ELb0ELb0EEENS1_21CollectiveEpilogueFwdINS6_IJSA_SC_SB_EEES9_SE_SG_Li256ELb1ELb1ELb0ELb0EEENS1_36VarlenDynamicPersistentTileSchedulerILi128ELi64ELi256ELi128ELb0ELb1ELb1ELb1ELb0ELb1EEEEEEEEEvNT_6ParamsE:
        .type           _ZN7cutlass13device_kernelIN5flash11enable_sm90INS1_16FlashAttnFwdSm90INS1_25CollectiveMainloopFwdSm90ILi2EN4cute5tupleIJNS5_1CILi1EEES8_S8_EEENS6_IJNS7_ILi128EEENS7_ILi64EEENS7_ILi256EEEEEELi256ENS_6half_tEfNS_4arch4Sm90ELb0ELb1ELb1ELb1ELb1ELb1ELb0ELb1ELb1ELb1ELb0ELb0EEENS1_21CollectiveEpilogueFwdINS6_IJSA_SC_SB_EEES9_SE_SG_Li256ELb1ELb1ELb0ELb0EEENS1_36VarlenDynamicPersistentTileSchedulerILi128ELi64ELi256ELi128ELb0ELb1ELb1ELb1ELb0ELb1EEEEEEEEEvNT_6ParamsE,@function
        .size           _ZN7cutlass13device_kernelIN5flash11enable_sm90INS1_16FlashAttnFwdSm90INS1_25CollectiveMainloopFwdSm90ILi2EN4cute5tupleIJNS5_1CILi1EEES8_S8_EEENS6_IJNS7_ILi128EEENS7_ILi64EEENS7_ILi256EEEEEELi256ENS_6half_tEfNS_4arch4Sm90ELb0ELb1ELb1ELb1ELb1ELb1ELb0ELb1ELb1ELb1ELb0ELb0EEENS1_21CollectiveEpilogueFwdINS6_IJSA_SC_SB_EEES9_SE_SG_Li256ELb1ELb1ELb0ELb0EEENS1_36VarlenDynamicPersistentTileSchedulerILi128ELi64ELi256ELi128ELb0ELb1ELb1ELb1ELb0ELb1EEEEEEEEEvNT_6ParamsE,(.L_x_15843 - _ZN7cutlass13device_kernelIN5flash11enable_sm90INS1_16FlashAttnFwdSm90INS1_25CollectiveMainloopFwdSm90ILi2EN4cute5tupleIJNS5_1CILi1EEES8_S8_EEENS6_IJNS7_ILi128EEENS7_ILi64EEENS7_ILi256EEEEEELi256ENS_6half_tEfNS_4arch4Sm90ELb0ELb1ELb1ELb1ELb1ELb1ELb0ELb1ELb1ELb1ELb0ELb0EEENS1_21CollectiveEpilogueFwdINS6_IJSA_SC_SB_EEES9_SE_SG_Li256ELb1ELb1ELb0ELb0EEENS1_36VarlenDynamicPersistentTileSchedulerILi128ELi64ELi256ELi128ELb0ELb1ELb1ELb1ELb0ELb1EEEEEEEEEvNT_6ParamsE)
        .other          _ZN7cutlass13device_kernelIN5flash11enable_sm90INS1_16FlashAttnFwdSm90INS1_25CollectiveMainloopFwdSm90ILi2EN4cute5tupleIJNS5_1CILi1EEES8_S8_EEENS6_IJNS7_ILi128EEENS7_ILi64EEENS7_ILi256EEEEEELi256ENS_6half_tEfNS_4arch4Sm90ELb0ELb1ELb1ELb1ELb1ELb1ELb0ELb1ELb1ELb1ELb0ELb0EEENS1_21CollectiveEpilogueFwdINS6_IJSA_SC_SB_EEES9_SE_SG_Li256ELb1ELb1ELb0ELb0EEENS1_36VarlenDynamicPersistentTileSchedulerILi128ELi64ELi256ELi128ELb0ELb1ELb1ELb1ELb0ELb1EEEEEEEEEvNT_6ParamsE,@"STO_CUDA_ENTRY STV_DEFAULT"
_ZN7cutlass13device_kernelIN5flash11enable_sm90INS1_16FlashAttnFwdSm90INS1_25CollectiveMainloopFwdSm90ILi2EN4cute5tupleIJNS5_1CILi1EEES8_S8_EEENS6_IJNS7_ILi128EEENS7_ILi64EEENS7_ILi256EEEEEELi256ENS_6half_tEfNS_4arch4Sm90ELb0ELb1ELb1ELb1ELb1ELb1ELb0ELb1ELb1ELb1ELb0ELb0EEENS1_21CollectiveEpilogueFwdINS6_IJSA_SC_SB_EEES9_SE_SG_Li256ELb1ELb1ELb0ELb0EEENS1_36VarlenDynamicPersistentTileSchedulerILi128ELi64ELi256ELi128ELb0ELb1ELb1ELb1ELb0ELb1EEEEEEEEEvNT_6ParamsE:
[----:B------:R-:W0:Y:S02]  /*0000*/  LDC R1, c[0x0][0x28] ;  /* 0x00000a00ff017b82 */ /* 0x000e240000000800 */
[----:B0-----:R-:W-:Y:S01]  /*0010*/  VIADD R1, R1, 0xffffff28 ;  /* 0xffffff2801017836 */ /* 0x001fe20000000000 */
[----:B------:R-:W0:Y:S01]  /*0020*/  S2R R0, SR_TID.X ;  /* 0x0000000000007919 */ /* 0x000e220000002100 */
[----:B------:R-:W-:Y:S01]  /*0030*/  ELECT P0, URZ, PT ;  /* 0x00000000003f782f */ /* 0x000fe20003800000 */
[----:B------:R-:W-:Y:S01]  /*0040*/  BSSY B0, `(.L_x_1547) ;  /* 0x000000d000007945 */ /* 0x000fe20003800000 */
[----:B0-----:R-:W-:-:S05]  /*0050*/  SHF.R.U32.HI R2, RZ, 0x5, R0 ;  /* 0x00000005ff027819 */ /* 0x001fca0000011600 */
[----:B------:R-:W0:Y:S02]  /*0060*/  SHFL.IDX PT, R3, R2, RZ, 0x1f ;  /* 0x00001fff02037589 */ /* 0x000e2400000e0000 */
[----:B0-----:R-:W-:-:S13]  /*0070*/  ISETP.EQ.AND P0, PT, R3, RZ, P0 ;  /* 0x000000ff0300720c */ /* 0x001fda0000702270 */
        /* <DEDUP_REMOVED lines=9> */
.L_x_1548:
[----:B------:R-:W-:Y:S05]  /*0110*/  BSYNC B0 ;  /* 0x0000000000007941 */ /* 0x000fea0003800000 */
.L_x_1547:
[----:B------:R-:W-:Y:S01]  /*0120*/  VOTEU.ANY UP0, P0 ;  /* 0x00000000003f7886 */ /* 0x000fe20000000100 */
[----:B------:R-:W0:Y:S01]  /*0130*/  SHFL.IDX PT, R3, R2, RZ, 0x1f ;  /* 0x00001fff02037589 */ /* 0x000e2200000e0000 */
[----:B------:R-:W-:Y:S01]  /*0140*/  UMOV UR4, 0x80 ;  /* 0x0000008000047882 */ /* 0x000fe20000000000 */
[----:B------:R-:W-:Y:S01]  /*0150*/  UMOV UR7, 0x100 ;  /* 0x0000010000077882 */ /* 0x000fe20000000000 */
[----:B------:R-:W-:Y:S01]  /*0160*/  VOTEU.ANY UP1, P0 ;  /* 0x00000000003f7886 */ /* 0x000fe20000020100 */
[----:B------:R-:W1:Y:S01]  /*0170*/  @UP0 S2UR UR8, SR_CgaCtaId ;  /* 0x00000000000809c3 */ /* 0x000e620000008800 */
[----:B------:R-:W-:Y:S01]  /*0180*/  @UP0 UMOV UR6, 0x400 ;  /* 0x0000040000060882 */ /* 0x000fe20000000000 */
[----:B------:R-:W-:-:S04]  /*0190*/  @UP0 UIADD3 UR4, -UR4, 0x100000, URZ ;  /* 0x0010000004040890 */ /* 0x000fc8000fffe13f */
[----:B------:R-:W-:Y:S02]  /*01a0*/  @UP0 USHF.L.U32 UR5, UR4, 0xb, URZ ;  /* 0x0000000b04050899 */ /* 0x000fe4000800063f */
[----:B------:R-:W-:Y:S01]  /*01b0*/  @UP0 USHF.L.U32 UR4, UR4, 0x1, URZ ;  /* 0x0000000104040899 */ /* 0x000fe2000800063f */
[----:B0-----:R-:W-:Y:S02]  /*01c0*/  ISETP.NE.AND P1, PT, R3, RZ, PT ;  /* 0x000000ff0300720c */ /* 0x001fe40003f25270 */
[----:B------:R-:W-:Y:S01]  /*01d0*/  SHF.R.U32.HI R3, RZ, 0x7, R0 ;  /* 0x00000007ff037819 */ /* 0x000fe20000011600 */
[----:B-1----:R-:W-:Y:S02]  /*01e0*/  @UP0 ULEA UR8, UR8, UR6, 0x18 ;  /* 0x0000000608080291 */ /* 0x002fe4000f8ec03f */
[----:B------:R-:W-:-:S04]  /*01f0*/  @UP0 UIADD3 UR6, -UR7, 0x100000, URZ ;  /* 0x0010000007060890 */ /* 0x000fc8000fffe13f */
[----:B------:R-:W-:Y:S02]  /*0200*/  @UP0 USHF.L.U32 UR7, UR6, 0xb, URZ ;  /* 0x0000000b06070899 */ /* 0x000fe4000800063f */
[----:B------:R-:W-:Y:S01]  /*0210*/  @UP0 USHF.L.U32 UR6, UR6, 0x1, URZ ;  /* 0x0000000106060899 */ /* 0x000fe2000800063f */
[----:B------:R-:W-:Y:S01]  /*0220*/  VOTEU.ANY UP0, P0 ;  /* 0x00000000003f7886 */ /* 0x000fe20000000100 */
[----:B------:R-:W0:Y:S04]  /*0230*/  SHFL.IDX PT, R3, R3, RZ, 0x1f ;  /* 0x00001fff03037589 */ /* 0x000e2800000e0000 */
[----:B------:R-:W1:Y:S02]  /*0240*/  FENCE.VIEW.ASYNC.S ;  /* 0x00000000000073c6 */ /* 0x000e640000000000 */
[----:B-1----:R1:W2:Y:S04]  /*0250*/  @UP0 SYNCS.EXCH.64 URZ, [UR8+0x30800], UR4 ;  /* 0x03080004083f05b2 */ /* 0x0022a80008000100 */
[----:B------:R1:W3:Y:S01]  /*0260*/  @UP1 SYNCS.EXCH.64 URZ, [UR8+0x30820], UR6 ;  /* 0x03082006083f15b2 */ /* 0x0002e20008000100 */
[----:B------:R-:W-:Y:S05]  /*0270*/  @P1 BRA `(.L_x_1549) ;  /* 0x0000000000481947 */ /* 0x000fea0003800000 */
[----:B-1----:R-:W1:Y:S01]  /*0280*/  S2UR UR5, SR_CgaCtaId ;  /* 0x00000000000579c3 */ /* 0x002e620000008800 */
[----:B------:R-:W-:Y:S01]  /*0290*/  UMOV UR4, 0x400 ;  /* 0x0000040000047882 */ /* 0x000fe20000000000 */
[----:B------:R-:W-:Y:S01]  /*02a0*/  UMOV UR6, 0x80 ;  /* 0x0000008000067882 */ /* 0x000fe20000000000 */
[----:B------:R-:W-:Y:S01]  /*02b0*/  UMOV UR7, 0x100 ;  /* 0x0000010000077882 */ /* 0x000fe20000000000 */
[----:B------:R-:W-:Y:S01]  /*02c0*/  ELECT P0, URZ, PT ;  /* 0x00000000003f782f */ /* 0x000fe20003800000 */
[----:B-1----:R-:W-:Y:S02]  /*02d0*/  ULEA UR8, UR5, UR4, 0x18 ;  /* 0x0000000405087291 */ /* 0x002fe4000f8ec03f */
[----:B------:R-:W-:-:S04]  /*02e0*/  UIADD3 UR4, -UR6, 0x100000, URZ ;  /* 0x0010000006047890 */ /* 0x000fc8000fffe13f */
[----:B------:R-:W-:Y:S02]  /*02f0*/  USHF.L.U32 UR5, UR4, 0xb, URZ ;  /* 0x0000000b04057899 */ /* 0x000fe4000800063f */
[----:B------:R-:W-:Y:S02]  /*0300*/  USHF.L.U32 UR4, UR4, 0x1, URZ ;  /* 0x0000000104047899 */ /* 0x000fe4000800063f */
[----:B------:R-:W-:-:S04]  /*0310*/  UIADD3 UR6, -UR7, 0x100000, URZ ;  /* 0x0010000007067890 */ /* 0x000fc8000fffe13f */
[----:B------:R-:W-:Y:S02]  /*0320*/  USHF.L.U32 UR7, UR6, 0xb, URZ ;  /* 0x0000000b06077899 */ /* 0x000fe4000800063f */
[----:B------:R-:W-:Y:S01]  /*0330*/  USHF.L.U32 UR6, UR6, 0x1, URZ ;  /* 0x0000000106067899 */ /* 0x000fe2000800063f */
[----:B------:R-:W1:Y:S03]  /*0340*/  FENCE.VIEW.ASYNC.S ;  /* 0x00000000000073c6 */ /* 0x000e660000000000 */
[----:B-1----:R4:W1:Y:S08]  /*0350*/  SYNCS.EXCH.64 URZ, [UR8+0x30830], UR4 ;  /* 0x03083004083f75b2 */ /* 0x0028700008000100 */
[----:B------:R4:W0:Y:S01]  /*0360*/  SYNCS.EXCH.64 URZ, [UR8+0x30840], UR6 ;  /* 0x03084006083f75b2 */ /* 0x0008220008000100 */
[----:B------:R4:W0:Y:S01]  /*0370*/  SYNCS.EXCH.64 URZ, [UR8+0x30838], UR4 ;  /* 0x03083804083f75b2 */ /* 0x0008220008000100 */
[----:B------:R4:W0:Y:S02]  /*0380*/  SYNCS.EXCH.64 URZ, [UR8+0x30848], UR6 ;  /* 0x03084806083f75b2 */ /* 0x0008240008000100 */
[----:B----4-:R-:W-:Y:S01]  /*0390*/  NOP ;  /* 0x0000000000007918 */ /* 0x010fe20000000000 */
.L_x_1549:
[----:B------:R-:W4:Y:S01]  /*03a0*/  SHFL.IDX PT, R4, R2, RZ, 0x1f ;  /* 0x00001fff02047589 */ /* 0x000f2200000e0000 */
[----:B------:R-:W-:Y:S01]  /*03b0*/  NOP ;  /* 0x0000000000007918 */ /* 0x000fe20000000000 */
[----:B----4-:R-:W-:-:S13]  /*03c0*/  ISETP.NE.AND P0, PT, R4, RZ, PT ;  /* 0x000000ff0400720c */ /* 0x010fda0003f05270 */
        /* <DEDUP_REMOVED lines=19> */
.L_x_1550:
[----:B------:R-:W4:Y:S01]  /*0500*/  SHFL.IDX PT, R4, R2, RZ, 0x1f ;  /* 0x00001fff02047589 */ /* 0x000f2200000e0000 */
[----:B------:R-:W-:Y:S01]  /*0510*/  NOP ;  /* 0x0000000000007918 */ /* 0x000fe20000000000 */
[----:B----4-:R-:W-:-:S13]  /*0520*/  ISETP.NE.AND P0, PT, R4, RZ, PT ;  /* 0x000000ff0400720c */ /* 0x010fda0003f05270 */
[----:B------:R-:W-:Y:S05]  /*0530*/  @P0 BRA `(.L_x_1551) ;  /* 0x0000000000380947 */ /* 0x000fea0003800000 */
[----:B-1----:R-:W1:Y:S01]  /*0540*/  S2UR UR5, SR_CgaCtaId ;  /* 0x00000000000579c3 */ /* 0x002e620000008800 */
[----:B------:R-:W-:Y:S01]  /*0550*/  UMOV UR4, 0x400 ;  /* 0x0000040000047882 */ /* 0x000fe20000000000 */
[----:B------:R-:W-:Y:S01]  /*0560*/  UMOV UR7, 0x80 ;  /* 0x0000008000077882 */ /* 0x000fe20000000000 */
[----:B------:R-:W-:Y:S01]  /*0570*/  ELECT P0, URZ, PT ;  /* 0x00000000003f782f */ /* 0x000fe20003800000 */
[----:B-1----:R-:W-:Y:S02]  /*0580*/  ULEA UR6, UR5, UR4, 0x18 ;  /* 0x0000000405067291 */ /* 0x002fe4000f8ec03f */
[----:B------:R-:W-:-:S04]  /*0590*/  UIADD3 UR4, -UR7, 0x100000, URZ ;  /* 0x0010000007047890 */ /* 0x000fc8000fffe13f */
[----:B------:R-:W-:Y:S02]  /*05a0*/  USHF.L.U32 UR5, UR4, 0xb, URZ ;  /* 0x0000000b04057899 */ /* 0x000fe4000800063f */
[----:B------:R-:W-:Y:S01]  /*05b0*/  USHF.L.U32 UR4, UR4, 0x1, URZ ;  /* 0x0000000104047899 */ /* 0x000fe2000800063f */
[----:B------:R-:W1:Y:S11]  /*05c0*/  FENCE.VIEW.ASYNC.S ;  /* 0x00000000000073c6 */ /* 0x000e760000000000 */
[----:B-1----:R4:W1:Y:S01]  /*05d0*/  SYNCS.EXCH.64 URZ, [UR6+0x30870], UR4 ;  /* 0x03087004063f75b2 */ /* 0x0028620008000100 */
[----:B------:R4:W0:Y:S01]  /*05e0*/  SYNCS.EXCH.64 URZ, [UR6+0x30880], UR4 ;  /* 0x03088004063f75b2 */ /* 0x0008220008000100 */
[----:B------:R4:W0:Y:S01]  /*05f0*/  SYNCS.EXCH.64 URZ, [UR6+0x30878], UR4 ;  /* 0x03087804063f75b2 */ /* 0x0008220008000100 */
[----:B------:R4:W0:Y:S02]  /*0600*/  SYNCS.EXCH.64 URZ, [UR6+0x30888], UR4 ;  /* 0x03088804063f75b2 */ /* 0x0008240008000100 */
[----:B----4-:R-:W-:Y:S01]  /*0610*/  NOP ;  /* 0x0000000000007918 */ /* 0x010fe20000000000 */
.L_x_1551:
        /* <DEDUP_REMOVED lines=22> */
.L_x_1552:
        /* <DEDUP_REMOVED lines=22> */
.L_x_1553:
[----:B0-----:R-:W-:Y:S01]  /*08e0*/  ISETP.NE.AND P0, PT, R3, RZ, PT ;  /* 0x000000ff0300720c */ /* 0x001fe20003f05270 */
[----:B------:R-:W-:Y:S01]  /*08f0*/  IMAD.MOV.U32 R3, RZ, RZ, 0x1 ;  /* 0x00000001ff037424 */ /* 0x000fe200078e00ff */
[----:B------:R-:W-:Y:S01]  /*0900*/  NOP ;  /* 0x0000000000007918 */ /* 0x000fe20000000000 */
[----:B------:R-:W-:Y:S01]  /*0910*/  ULDC.64 UR60, c[0x0][0x208] ;  /* 0x00008200003c7ab9 */ /* 0x000fe20000000a00 */
[----:B------:R-:W-:Y:S02]  /*0920*/  BSSY B9, `(.L_x_1554) ;  /* 0x0002915000097945 */ /* 0x000fe40003800000 */
[----:B------:R-:W-:-:S05]  /*0930*/  SEL R3, R3, 0x2, !P0 ;  /* 0x0000000203037807 */ /* 0x000fca0004000000 */
[----:B------:R0:W-:Y:S01]  /*0940*/  STL [R1+0x20], R3 ;  /* 0x0000200301007387 */ /* 0x0001e20000100800 */
[----:B-123--:R-:W-:Y:S06]  /*0950*/  BAR.SYNC.DEFER_BLOCKING 0x0 ;  /* 0x0000000000007b1d */ /* 0x00efec0000010000 */
[----:B------:R-:W-:Y:S05]  /*0960*/  @!P0 BRA `(.L_x_1555) ;  /* 0x0000021400d88947 */ /* 0x000fea0003800000 */
.L_x_1556:
[----:B------:R-:W-:-:S08]  /*0970*/  NOP ;  /* 0x0000000000007918 */ /* 0x000fd00000000000 */
[----:B------:R-:W1:Y:S02]  /*0980*/  USETMAXREG.TRY_ALLOC.CTAPOOL UP0, 0xe8 ;  /* 0x000000e8000079c8 */ /* 0x000e640008000600 */
[----:B-1----:R-:W-:-:S13]  /*0990*/  PLOP3.LUT P0, PT, PT, PT, UP0, 0x80, 0x0 ;  /* 0x000000000000781c */ /* 0x002fda0003f0f008 */
[----:B------:R-:W-:Y:S05]  /*09a0*/  @!P0 BRA `(.L_x_1556) ;  /* 0xfffffffc00f08947 */ /* 0x000fea000383ffff */
[----:B------:R-:W1:Y:S08]  /*09b0*/  S2UR UR4, SR_CgaCtaId ;  /* 0x00000000000479c3 */ /* 0x000e700000008800 */
[----:B------:R-:W-:Y:S06]  /*09c0*/  BAR.ARV 0x8, 0x180 ;  /* 0x0206000000007b1d */ /* 0x000fec0000002000 */
[----:B------:R-:W-:-:S02]  /*09d0*/  MOV R18, 0x400 ;  /* 0x0000040000127802 */ /* 0x000fc40000000f00 */
[----:B------:R-:W-:Y:S01]  /*09e0*/  BAR.SYNC.DEFER_BLOCKING 0x5, 0x180 ;  /* 0x0146000000007b1d */ /* 0x000fe20000010000 */
[----:B-1----:R-:W-:-:S05]  /*09f0*/  IMAD.U32 R2, RZ, RZ, UR4 ;  /* 0x00000004ff027e24 */ /* 0x002fca000f8e00ff */
[----:B------:R-:W-:Y:S01]  /*0a00*/  ULDC UR4, c[0x0][0xc3c] ;  /* 0x00030f0000047ab9 */ /* 0x000fe20000000800 */
[----:B------:R-:W-:Y:S01]  /*0a10*/  LEA R18, R2, R18, 0x18 ;  /* 0x0000001202127211 */ /* 0x000fe200078ec0ff */
[----:B------:R-:W-:Y:S04]  /*0a20*/  STL [R1+0x8], R2 ;  /* 0x0000080201007387 */ /* 0x000fe80000100800 */
[----:B------:R-:W1:Y:S01]  /*0a30*/  LDS.128 R36, [R18+0x308d0] ;  /* 0x0308d00012247984 */ /* 0x000e620000000c00 */
[----:B------:R-:W-:Y:S06]  /*0a40*/  BAR.ARV 0x4, 0x180 ;  /* 0x0106000000007b1d */ /* 0x000fec0000002000 */
[----:B-1----:R-:W-:-:S13]  /*0a50*/  ISETP.GE.AND P0, PT, R39, UR4, PT ;  /* 0x0000000427007c0c */ /* 0x002fda000bf06270 */
[----:B------:R-:W-:Y:S05]  /*0a60*/  @P0 BRA `(.L_x_1557) ;  /* 0x0000029000000947 */ /* 0x000fea0003800000 */
[----:B------:R-:W-:-:S05]  /*0a70*/  VIADD R0, R0, 0xffffff80 ;  /* 0xffffff8000007836 */ /* 0x000fca0000000000 */
[----:B0-----:R-:W-:-:S04]  /*0a80*/  SHF.R.S32.HI R3, RZ, 0x1f, R0 ;  /* 0x0000001fff037819 */ /* 0x001fc80000011400 */
[CC--:B------:R-:W-:Y:S02]  /*0a90*/  LEA.HI R2, R3.reuse, R0.reuse, RZ, 0x4 ;  /* 0x0000000003027211 */ /* 0x0c0fe400078f20ff */
[CC--:B------:R-:W-:Y:S02]  /*0aa0*/  LEA.HI R5, R3.reuse, R0.reuse, RZ, 0x2 ;  /* 0x0000000003057211 */ /* 0x0c0fe400078f10ff */
[----:B------:R-:W-:Y:S02]  /*0ab0*/  LEA.HI R4, R3, R0, RZ, 0x5 ;  /* 0x0000000003047211 */ /* 0x000fe400078f28ff */
[----:B------:R-:W-:Y:S02]  /*0ac0*/  SHF.R.S32.HI R7, RZ, 0x4, R2 ;  /* 0x00000004ff077819 */ /* 0x000fe40000011402 */
[----:B------:R-:W-:Y:S02]  /*0ad0*/  LOP3.LUT R13, R5, 0xfffffffc, RZ, 0xc0, !PT ;  /* 0xfffffffc050d7812 */ /* 0x000fe400078ec0ff */
[----:B------:R-:W-:-:S02]  /*0ae0*/  LOP3.LUT R5, R2, 0x3fffff0, RZ, 0xc0, !PT ;  /* 0x03fffff002057812 */ /* 0x000fc400078ec0ff */
[----:B------:R-:W-:Y:S02]  /*0af0*/  SHF.L.U32 R4, R4, 0x5, RZ ;  /* 0x0000000504047819 */ /* 0x000fe400000006ff */
[----:B------:R-:W-:Y:S01]  /*0b00*/  LEA.HI R2, R2, R7, RZ, 0x1 ;  /* 0x0000000702027211 */ /* 0x000fe200078f08ff */
[----:B------:R-:W-:Y:S01]  /*0b10*/  IMAD.IADD R5, R0, 0x1, -R5 ;  /* 0x0000000100057824 */ /* 0x000fe200078e0a05 */
[CC--:B------:R-:W-:Y:S02]  /*0b20*/  LEA.HI R6, R3.reuse, R0.reuse, RZ, 0x3 ;  /* 0x0000000003067211 */ /* 0x0c0fe400078f18ff */
[CC--:B------:R-:W-:Y:S02]  /*0b30*/  LEA.HI R8, R3.reuse, R0.reuse, RZ, 0x6 ;  /* 0x0000000003087211 */ /* 0x0c0fe400078f30ff */
[----:B------:R-:W-:Y:S02]  /*0b40*/  LEA.HI R3, R3, R0, RZ, 0x7 ;  /* 0x0000000003037211 */ /* 0x000fe400078f38ff */
[----:B------:R-:W-:Y:S01]  /*0b50*/  LOP3.LUT R4, R4, 0xfffffc00, RZ, 0xc0, !PT ;  /* 0xfffffc0004047812 */ /* 0x000fe200078ec0ff */
[----:B------:R-:W-:Y:S01]  /*0b60*/  IMAD.SHL.U32 R8, R8, 0x8, RZ ;  /* 0x0000000808087824 */ /* 0x000fe200078e00ff */
[----:B------:R-:W-:-:S02]  /*0b70*/  LOP3.LUT R2, R2, 0x1ffffffe, RZ, 0xc0, !PT ;  /* 0x1ffffffe02027812 */ /* 0x000fc400078ec0ff */
[----:B------:R-:W-:Y:S01]  /*0b80*/  LOP3.LUT R9, R6, 0xfffffff8, RZ, 0xc0, !PT ;  /* 0xfffffff806097812 */ /* 0x000fe200078ec0ff */
[----:B------:R-:W-:Y:S01]  /*0b90*/  IMAD R5, R5, 0x40, R4 ;  /* 0x0000004005057824 */ /* 0x000fe200078e0204 */
[----:B------:R-:W-:Y:S02]  /*0ba0*/  LOP3.LUT R11, R3, 0xffffff80, RZ, 0xc0, !PT ;  /* 0xffffff80030b7812 */ /* 0x000fe400078ec0ff */
[----:B------:R-:W-:Y:S01]  /*0bb0*/  IADD3 R2, R7, -R2, RZ ;  /* 0x8000000207027210 */ /* 0x000fe20007ffe0ff */
[C---:B------:R-:W-:Y:S01]  /*0bc0*/  IMAD.IADD R10, R0.reuse, 0x1, -R9 ;  /* 0x00000001000a7824 */ /* 0x040fe200078e0a09 */
[----:B------:R-:W-:Y:S01]  /*0bd0*/  SHF.R.S32.HI R19, RZ, 0x3, R6 ;  /* 0x00000003ff137819 */ /* 0x000fe20000011406 */
[C---:B------:R-:W-:Y:S01]  /*0be0*/  IMAD.IADD R21, R0.reuse, 0x1, -R11 ;  /* 0x0000000100157824 */ /* 0x040fe200078e0a0b */
[----:B------:R-:W-:Y:S01]  /*0bf0*/  IADD3 R13, R0, -R13, RZ ;  /* 0x8000000d000d7210 */ /* 0x000fe20007ffe0ff */
[----:B------:R-:W-:Y:S01]  /*0c00*/  IMAD R2, R2, 0x8, R5 ;  /* 0x0000000802027824 */ /* 0x000fe200078e0205 */
[----:B------:R-:W-:Y:S01]  /*0c10*/  STL [R1+0x68], R10 ;  /* 0x0000680a01007387 */ /* 0x000fe20000100800 */
[----:B------:R-:W-:Y:S01]  /*0c20*/  VIADD R25, R19, 0x20 ;  /* 0x0000002013197836 */ /* 0x000fe20000000000 */
[----:B------:R-:W-:Y:S01]  /*0c30*/  LEA.HI R0, R13, R13, RZ, 0x1 ;  /* 0x0000000d0d007211 */ /* 0x000fe200078f08ff */
[C---:B------:R-:W-:Y:S01]  /*0c40*/  VIADD R6, R19.reuse, 0x40 ;  /* 0x0000004013067836 */ /* 0x040fe20000000000 */
[----:B------:R-:W-:Y:S01]  /*0c50*/  STL [R1+0x7c], R21 ;  /* 0x00007c1501007387 */ /* 0x000fe20000100800 */
[----:B------:R-:W-:Y:S01]  /*0c60*/  IMAD.SHL.U32 R219, R10, 0x4, RZ ;  /* 0x000000040adb7824 */ /* 0x000fe200078e00ff */
[----:B------:R-:W-:Y:S01]  /*0c70*/  LOP3.LUT R0, R0, 0x1ffffffe, RZ, 0xc0, !PT ;  /* 0x1ffffffe00007812 */ /* 0x000fe200078ec0ff */
[----:B------:R-:W-:Y:S01]  /*0c80*/  VIADD R14, R19, 0x60 ;  /* 0x00000060130e7836 */ /* 0x000fe20000000000 */
[----:B------:R-:W-:Y:S01]  /*0c90*/  STL [R1+0x10], R19 ;  /* 0x0000101301007387 */ /* 0x000fe20000100800 */
[----:B------:R-:W-:Y:S01]  /*0ca0*/  SHF.R.S32.HI R5, RZ, 0x1f, R6 ;  /* 0x0000001fff057819 */ /* 0x000fe20000011406 */
[----:B------:R-:W-:Y:S01]  /*0cb0*/  VIADD R4, R219, 0x40 ;  /* 0x00000040db047836 */ /* 0x000fe20000000000 */
[----:B------:R-:W-:Y:S01]  /*0cc0*/  IADD3 R13, R13, -R0, RZ ;  /* 0x800000000d0d7210 */ /* 0x000fe20007ffe0ff */
[----:B------:R0:W-:Y:S01]  /*0cd0*/  STL [R1+0xb0], R2 ;  /* 0x0000b00201007387 */ /* 0x0001e20000100800 */
[----:B------:R-:W-:Y:S01]  /*0ce0*/  SHF.R.S32.HI R0, RZ, 0x1f, R21 ;  /* 0x0000001fff007819 */ /* 0x000fe20000011415 */
[----:B------:R-:W-:Y:S01]  /*0cf0*/  IMAD.IADD R219, R219, 0x1, R4 ;  /* 0x00000001dbdb7824 */ /* 0x000fe200078e0204 */
[----:B------:R-:W-:Y:S01]  /*0d00*/  LEA.HI R9, R5, R6, RZ, 0x3 ;  /* 0x0000000605097211 */ /* 0x000fe200078f18ff */
[----:B------:R1:W-:Y:S01]  /*0d10*/  STL [R1+0x9c], R25 ;  /* 0x00009c1901007387 */ /* 0x0003e20000100800 */
[----:B------:R-:W-:Y:S01]  /*0d20*/  IMAD.SHL.U32 R6, R6, 0x40, RZ ;  /* 0x0000004006067824 */ /* 0x000fe200078e00ff */
[----:B------:R-:W-:Y:S01]  /*0d30*/  SHF.R.S32.HI R11, RZ, 0x1f, R14 ;  /* 0x0000001fff0b7819 */ /* 0x000fe2000001140e */
[----:B------:R-:W-:Y:S01]  /*0d40*/  IMAD.SHL.U32 R16, R10, 0x8, RZ ;  /* 0x000000080a107824 */ /* 0x000fe200078e00ff */
[----:B------:R-:W2:Y:S01]  /*0d50*/  LDL.LU R23, [R1+0x20] ;  /* 0x0000200001177983 */ /* 0x000ea20000300800 */
[----:B------:R-:W-:-:S02]  /*0d60*/  SHF.L.U32 R9, R9, 0x6, RZ ;  /* 0x0000000609097819 */ /* 0x000fc400000006ff */
[----:B0-----:R-:W-:Y:S02]  /*0d70*/  LEA.HI R2, R0, R21, RZ, 0x2 ;  /* 0x0000001500027211 */ /* 0x001fe400078f10ff */
[----:B------:R-:W-:Y:S02]  /*0d80*/  LOP3.LUT R7, R6, 0x1c0, RZ, 0xc0, !PT ;  /* 0x000001c006077812 */ /* 0x000fe400078ec0ff */
[--C-:B------:R-:W-:Y:S02]  /*0d90*/  SHF.R.S32.HI R4, RZ, 0x2, R2.reuse ;  /* 0x00000002ff047819 */ /* 0x100fe40000011402 */
[----:B------:R-:W-:Y:S02]  /*0da0*/  SHF.R.S32.HI R5, RZ, 0x1f, R2 ;  /* 0x0000001fff057819 */ /* 0x000fe40000011402 */
[----:B------:R-:W-:Y:S02]  /*0db0*/  SHF.R.S32.HI R6, RZ, 0x1f, R219 ;  /* 0x0000001fff067819 */ /* 0x000fe400000114db */
[----:B------:R-:W-:Y:S01]  /*0dc0*/  LEA.HI R15, R11, R14, RZ, 0x3 ;  /* 0x0000000e0b0f7211 */ /* 0x000fe200078f18ff */
[----:B------:R-:W-:Y:S01]  /*0dd0*/  IMAD.SHL.U32 R14, R14, 0x40, RZ ;  /* 0x000000400e0e7824 */ /* 0x000fe200078e00ff */
[----:B------:R-:W-:-:S02]  /*0de0*/  LEA.HI R5, R5, R4, RZ, 0x3 ;  /* 0x0000000405057211 */ /* 0x000fc400078f18ff */
[----:B------:R-:W-:Y:S01]  /*0df0*/  LEA.HI R201, R6, R219, RZ, 0x3 ;  /* 0x000000db06c97211 */ /* 0x000fe200078f18ff */
[----:B------:R-:W-:Y:S01]  /*0e00*/  IMAD.SHL.U32 R15, R15, 0x40, RZ ;  /* 0x000000400f0f7824 */ /* 0x000fe200078e00ff */
[----:B------:R-:W-:Y:S02]  /*0e10*/  SHF.R.U32.HI R11, RZ, 0x3, R7 ;  /* 0x00000003ff0b7819 */ /* 0x000fe40000011607 */
[----:B------:R-:W-:Y:S02]  /*0e20*/  LOP3.LUT R12, R7, 0x38, R16, 0xf8, !PT ;  /* 0x00000038070c7812 */ /* 0x000fe400078ef810 */
[----:B------:R-:W-:Y:S02]  /*0e30*/  LOP3.LUT R5, R5, 0xfffffff8, RZ, 0xc0, !PT ;  /* 0xfffffff805057812 */ /* 0x000fe400078ec0ff */
[----:B------:R-:W-:Y:S02]  /*0e40*/  LOP3.LUT R10, R9, 0xfffffe00, RZ, 0xc0, !PT ;  /* 0xfffffe00090a7812 */ /* 0x000fe400078ec0ff */
[----:B------:R-:W-:Y:S01]  /*0e50*/  LOP3.LUT R20, R7, 0x38, R201, 0xf8, !PT ;  /* 0x0000003807147812 */ /* 0x000fe200078ef8c9 */
[----:B------:R-:W-:Y:S01]  /*0e60*/  IMAD.IADD R5, R4, 0x1, -R5 ;  /* 0x0000000104057824 */ /* 0x000fe200078e0a05 */
[----:B------:R-:W-:-:S02]  /*0e70*/  LOP3.LUT R14, R14, 0x1c0, RZ, 0xc0, !PT ;  /* 0x000001c00e0e7812 */ /* 0x000fc400078ec0ff */
[----:B------:R-:W-:Y:S02]  /*0e80*/  LEA.HI R0, R0, R21, RZ, 0x5 ;  /* 0x0000001500007211 */ /* 0x000fe400078f28ff */
[----:B------:R-:W-:Y:S02]  /*0e90*/  LOP3.LUT R12, R10, R12, R11, 0xf6, !PT ;  /* 0x0000000c0a0c7212 */ /* 0x000fe400078ef60b */
[----:B------:R-:W-:Y:S02]  /*0ea0*/  LEA.HI R6, R6, R219, RZ, 0x6 ;  /* 0x000000db06067211 */ /* 0x000fe400078f30ff */
[----:B------:R-:W-:Y:S02]  /*0eb0*/  LOP3.LUT R11, R20, R11, RZ, 0x3c, !PT ;  /* 0x0000000b140b7212 */ /* 0x000fe400078e3cff */
[----:B------:R-:W-:Y:S02]  /*0ec0*/  SHF.R.U32.HI R9, RZ, 0x3, R14 ;  /* 0x00000003ff097819 */ /* 0x000fe4000001160e */
[----:B------:R-:W-:-:S02]  /*0ed0*/  LOP3.LUT R4, R14, 0x38, R16, 0xf8, !PT ;  /* 0x000000380e047812 */ /* 0x000fc400078ef810 */
[----:B------:R-:W-:Y:S02]  /*0ee0*/  LOP3.LUT R20, R15, 0xfffffe00, RZ, 0xc0, !PT ;  /* 0xfffffe000f147812 */ /* 0x000fe400078ec0ff */
[----:B------:R-:W-:Y:S02]  /*0ef0*/  SHF.R.S32.HI R0, RZ, 0x5, R0 ;  /* 0x00000005ff007819 */ /* 0x000fe40000011400 */
[----:B------:R-:W-:Y:S02]  /*0f00*/  SHF.L.U32 R6, R6, 0x7, RZ ;  /* 0x0000000706067819 */ /* 0x000fe400000006ff */
[----:B------:R-:W-:Y:S02]  /*0f10*/  LOP3.LUT R22, R14, 0x38, R201, 0xf8, !PT ;  /* 0x000000380e167812 */ /* 0x000fe400078ef8c9 */
[----:B------:R-:W-:Y:S01]  /*0f20*/  LOP3.LUT R14, R20, R4, R9, 0xf6, !PT ;  /* 0x00000004140e7212 */ /* 0x000fe200078ef609 */
[----:B------:R-:W-:Y:S01]  /*0f30*/  IMAD R4, R0, 0x10, R5 ;  /* 0x0000001000047824 */ /* 0x000fe200078e0205 */
[----:B------:R-:W-:-:S02]  /*0f40*/  LOP3.LUT R7, R6, 0xffffe000, RZ, 0xc0, !PT ;  /* 0xffffe00006077812 */ /* 0x000fc400078ec0ff */
[----:B------:R-:W-:Y:S02]  /*0f50*/  SHF.L.U32 R0, R19, 0x6, RZ ;  /* 0x0000000613007819 */ /* 0x000fe400000006ff */
[----:B------:R-:W-:Y:S02]  /*0f60*/  SHF.R.S32.HI R26, RZ, 0x7, R3 ;  /* 0x00000007ff1a7819 */ /* 0x000fe40000011403 */
[----:B------:R-:W-:Y:S02]  /*0f70*/  SHF.R.S32.HI R6, RZ, 0x1f, R25 ;  /* 0x0000001fff067819 */ /* 0x000fe40000011419 */
[----:B------:R-:W-:Y:S02]  /*0f80*/  LOP3.LUT R19, R0, 0x1c0, RZ, 0xc0, !PT ;  /* 0x000001c000137812 */ /* 0x000fe400078ec0ff */
[----:B------:R-:W-:Y:S02]  /*0f90*/  LEA.HI R6, R6, R25, RZ, 0x3 ;  /* 0x0000001906067211 */ /* 0x000fe400078f18ff */
[----:B------:R-:W-:Y:S01]  /*0fa0*/  LEA.HI R3, R3, R26, RZ, 0x1 ;  /* 0x0000001a03037211 */ /* 0x000fe200078f08ff */
[----:B------:R-:W-:Y:S01]  /*0fb0*/  IMAD.SHL.U32 R5, R25, 0x40, RZ ;  /* 0x0000004019057824 */ /* 0x000fe200078e00ff */
[----:B-1----:R-:W-:-:S02]  /*0fc0*/  SHF.R.U32.HI R25, RZ, 0x3, R19 ;  /* 0x00000003ff197819 */ /* 0x002fc40000011613 */
[----:B------:R-:W-:Y:S01]  /*0fd0*/  LOP3.LUT R0, R19, 0x38, R201, 0xf8, !PT ;  /* 0x0000003813007812 */ /* 0x000fe200078ef8c9 */
[----:B------:R-:W-:Y:S01]  /*0fe0*/  IMAD.SHL.U32 R6, R6, 0x40, RZ ;  /* 0x0000004006067824 */ /* 0x000fe200078e00ff */
[----:B------:R-:W-:Y:S02]  /*0ff0*/  LOP3.LUT R3, R3, 0x3fffffe, RZ, 0xc0, !PT ;  /* 0x03fffffe03037812 */ /* 0x000fe400078ec0ff */
[----:B------:R-:W-:Y:S02]  /*1000*/  LOP3.LUT R24, R8, 0xfffffe00, RZ, 0xc0, !PT ;  /* 0xfffffe0008187812 */ /* 0x000fe400078ec0ff */
[----:B------:R-:W-:Y:S02]  /*1010*/  LOP3.LUT R15, R5, 0x1c0, RZ, 0xc0, !PT ;  /* 0x000001c0050f7812 */ /* 0x000fe400078ec0ff */
[----:B------:R-:W-:Y:S01]  /*1020*/  LOP3.LUT R0, R0, R25, RZ, 0x3c, !PT ;  /* 0x0000001900007212 */ /* 0x000fe200078e3cff */
[----:B------:R-:W-:Y:S01]  /*1030*/  IMAD.IADD R3, R26, 0x1, -R3 ;  /* 0x000000011a037824 */ /* 0x000fe200078e0a03 */
[----:B------:R-:W-:-:S02]  /*1040*/  LOP3.LUT R22, R22, R9, RZ, 0x3c, !PT ;  /* 0x0000000916167212 */ /* 0x000fc400078e3cff */
[-C--:B------:R-:W-:Y:S02]  /*1050*/  IADD3 R10, R11, R7.reuse, R10 ;  /* 0x000000070b0a7210 */ /* 0x080fe40007ffe00a */
[----:B------:R-:W-:Y:S01]  /*1060*/  LOP3.LUT R9, R6, 0xfffffe00, RZ, 0xc0, !PT ;  /* 0xfffffe0006097812 */ /* 0x000fe200078ec0ff */
[----:B------:R-:W-:Y:S01]  /*1070*/  STL [R1+0xa8], R26 ;  /* 0x0000a81a01007387 */ /* 0x000fe20000100800 */
[----:B------:R-:W-:Y:S02]  /*1080*/  SHF.R.U32.HI R11, RZ, 0x3, R15 ;  /* 0x00000003ff0b7819 */ /* 0x000fe4000001160f */
[----:B------:R-:W-:Y:S02]  /*1090*/  LOP3.LUT R5, R15, 0x38, R201, 0xf8, !PT ;  /* 0x000000380f057812 */ /* 0x000fe400078ef8c9 */
[----:B------:R-:W-:Y:S01]  /*10a0*/  IADD3 R6, R0, R7, R24 ;  /* 0x0000000700067210 */ /* 0x000fe20007ffe018 */
[----:B------:R-:W-:Y:S01]  /*10b0*/  STL [R1+0x58], R24 ;  /* 0x0000581801007387 */ /* 0x000fe20000100800 */
[----:B------:R-:W-:-:S02]  /*10c0*/  LOP3.LUT R0, R19, 0x38, R16, 0xf8, !PT ;  /* 0x0000003813007812 */ /* 0x000fc400078ef810 */
[----:B------:R-:W-:Y:S01]  /*10d0*/  LOP3.LUT R2, R2, 0x7ffffffc, RZ, 0xc0, !PT ;  /* 0x7ffffffc02027812 */ /* 0x000fe200078ec0ff */
[----:B------:R-:W-:Y:S01]  /*10e0*/  STL [R1+0x50], R19 ;  /* 0x0000501301007387 */ /* 0x000fe20000100800 */
[----:B------:R-:W-:Y:S02]  /*10f0*/  LEA R4, R3, R4, 0x6 ;  /* 0x0000000403047211 */ /* 0x000fe400078e30ff */
[----:B------:R-:W-:Y:S01]  /*1100*/  LOP3.LUT R8, R5, R11, RZ, 0x3c, !PT ;  /* 0x0000000b05087212 */ /* 0x000fe200078e3cff */
[----:B------:R-:W-:Y:S01]  /*1110*/  STL [R1+0x4c], R15 ;  /* 0x00004c0f01007387 */ /* 0x000fe20000100800 */
[----:B------:R-:W-:Y:S01]  /*1120*/  LOP3.LUT R5, R24, R0, R25, 0xf6, !PT ;  /* 0x0000000018057212 */ /* 0x000fe200078ef619 */
[----:B------:R-:W-:Y:S01]  /*1130*/  IMAD.IADD R2, R21, 0x1, -R2 ;  /* 0x0000000115027824 */ /* 0x000fe200078e0a02 */
[----:B------:R-:W-:Y:S01]  /*1140*/  LOP3.LUT R0, R15, 0x38, R16, 0xf8, !PT ;  /* 0x000000380f007812 */ /* 0x000fe200078ef810 */
[----:B------:R-:W-:Y:S01]  /*1150*/  STL [R1+0xa4], R25 ;  /* 0x0000a41901007387 */ /* 0x000fe20000100800 */
[----:B------:R-:W-:-:S03]  /*1160*/  VIADD R3, R18, 0x10400 ;  /* 0x0001040012037836 */ /* 0x000fc60000000000 */
[----:B------:R-:W-:Y:S01]  /*1170*/  STL [R1+0xa0], R11 ;  /* 0x0000a00b01007387 */ /* 0x000fe20000100800 */
[----:B------:R-:W-:-:S03]  /*1180*/  LOP3.LUT R0, R9, R0, R11, 0xf6, !PT ;  /* 0x0000000009007212 */ /* 0x000fc600078ef60b */
[----:B------:R0:W-:Y:S01]  /*1190*/  STL [R1+0x54], R9 ;  /* 0x0000540901007387 */ /* 0x0001e20000100800 */
[----:B------:R-:W-:-:S03]  /*11a0*/  IADD3 R8, R8, R7, R9 ;  /* 0x0000000708087210 */ /* 0x000fc60007ffe009 */
[----:B------:R-:W-:Y:S04]  /*11b0*/  STL [R1+0xac], R4 ;  /* 0x0000ac0401007387 */ /* 0x000fe80000100800 */
[----:B------:R-:W-:Y:S01]  /*11c0*/  STL [R1+0x78], RZ ;  /* 0x000078ff01007387 */ /* 0x000fe20000100800 */
[----:B------:R-:W-:Y:S01]  /*11d0*/  IADD3 R22, R22, R7, R20 ;  /* 0x0000000716167210 */ /* 0x000fe20007ffe014 */
[----:B0-----:R-:W-:Y:S02]  /*11e0*/  IMAD R9, R12, 0x2, R3 ;  /* 0x000000020c097824 */ /* 0x001fe400078e0203 */
[----:B------:R-:W-:Y:S01]  /*11f0*/  STL [R1+0x1c], RZ ;  /* 0x00001cff01007387 */ /* 0x000fe20000100800 */
[----:B------:R-:W-:-:S03]  /*1200*/  LEA R7, R0, R3, 0x1 ;  /* 0x0000000300077211 */ /* 0x000fc600078e08ff */
[----:B------:R-:W-:Y:S01]  /*1210*/  STL [R1+0x6c], R5 ;  /* 0x00006c0501007387 */ /* 0x000fe20000100800 */
[----:B------:R-:W-:-:S03]  /*1220*/  IMAD R0, R6, 0x2, R3 ;  /* 0x0000000206007824 */ /* 0x000fc600078e0203 */
[----:B------:R0:W-:Y:S01]  /*1230*/  STL [R1+0xc], R2 ;  /* 0x00000c0201007387 */ /* 0x0001e20000100800 */
[----:B------:R-:W-:-:S03]  /*1240*/  IMAD R6, R10, 0x2, R3 ;  /* 0x000000020a067824 */ /* 0x000fc600078e0203 */
[----:B------:R-:W-:Y:S01]  /*1250*/  STL [R1+0x8c], R9 ;  /* 0x00008c0901007387 */ /* 0x000fe20000100800 */
[----:B0-----:R-:W-:-:S05]  /*1260*/  IMAD R2, R14, 0x2, R3 ;  /* 0x000000020e027824 */ /* 0x001fca00078e0203 */
[----:B------:R0:W-:Y:S04]  /*1270*/  STL [R1+0x84], R2 ;  /* 0x0000840201007387 */ /* 0x0001e80000100800 */
[----:B------:R-:W-:Y:S04]  /*1280*/  STL [R1+0x94], R7 ;  /* 0x0000940701007387 */ /* 0x000fe80000100800 */
[----:B------:R1:W-:Y:S01]  /*1290*/  STL [R1+0x98], R0 ;  /* 0x0000980001007387 */ /* 0x0003e20000100800 */
[----:B0-----:R-:W-:-:S05]  /*12a0*/  IMAD R2, R8, 0x2, R3 ;  /* 0x0000000208027824 */ /* 0x001fca00078e0203 */
[----:B------:R0:W-:Y:S01]  /*12b0*/  STL [R1+0x90], R2 ;  /* 0x0000900201007387 */ /* 0x0001e20000100800 */
[----:B-1----:R-:W-:-:S03]  /*12c0*/  LEA R0, R22, R3, 0x1 ;  /* 0x0000000316007211 */ /* 0x002fc600078e08ff */
[----:B------:R-:W-:Y:S04]  /*12d0*/  STL [R1+0x88], R6 ;  /* 0x0000880601007387 */ /* 0x000fe80000100800 */
[----:B------:R1:W-:Y:S01]  /*12e0*/  STL [R1+0x80], R0 ;  /* 0x0000800001007387 */ /* 0x0003e20000100800 */
[----:B0-----:R-:W-:Y:S02]  /*12f0*/  IMAD R2, R5, 0x2, R3 ;  /* 0x0000000205027824 */ /* 0x001fe400078e0203 */
[----:B-1----:R-:W-:-:S03]  /*1300*/  IMAD R0, R13, 0x8, R4 ;  /* 0x000000080d007824 */ /* 0x002fc600078e0204 */
[----:B------:R0:W-:Y:S04]  /*1310*/  STL [R1+0x5c], R2 ;  /* 0x00005c0201007387 */ /* 0x0001e80000100800 */
[----:B------:R0:W-:Y:S01]  /*1320*/  STL [R1+0x60], R0 ;  /* 0x0000600001007387 */ /* 0x0001e20000100800 */
[----:B------:R-:W-:Y:S01]  /*1330*/  VIADD R19, R16, 0x80 ;  /* 0x0000008010137836 */ /* 0x000fe20000000000 */
[----:B------:R-:W-:Y:S01]  /*1340*/  LOP3.LUT R201, R201, 0xfffffff8, RZ, 0xc0, !PT ;  /* 0xfffffff8c9c97812 */ /* 0x000fe200078ec0ff */
[----:B------:R-:W-:Y:S01]  /*1350*/  IMAD.MOV.U32 R200, RZ, RZ, RZ ;  /* 0x000000ffffc87224 */ /* 0x000fe200078e00ff */
[----:B------:R-:W-:Y:S02]  /*1360*/  CS2R R202, SRZ ;  /* 0x0000000000ca7805 */ /* 0x000fe4000001ff00 */
[----:B------:R-:W-:-:S02]  /*1370*/  SHF.R.S32.HI R17, RZ, 0x1f, R16 ;  /* 0x0000001fff117819 */ /* 0x000fc40000011410 */
[----:B------:R-:W-:Y:S02]  /*1380*/  SHF.R.S32.HI R229, RZ, 0x1f, R19 ;  /* 0x0000001fffe57819 */ /* 0x000fe40000011413 */
[----:B------:R-:W-:Y:S02]  /*1390*/  SHF.R.S32.HI R224, RZ, 0x1f, R201 ;  /* 0x0000001fffe07819 */ /* 0x000fe400000114c9 */
[----:B--2---:R-:W-:Y:S02]  /*13a0*/  LOP3.LUT R225, R23, 0x1, RZ, 0xfc, !PT ;  /* 0x0000000117e17812 */ /* 0x004fe400078efcff */
[----:B------:R-:W-:-:S04]  /*13b0*/  IADD3 R23, R16, 0xc0, RZ ;  /* 0x000000c010177810 */ /* 0x000fc80007ffe0ff */
[----:B0-----:R-:W-:-:S07]  /*13c0*/  SHF.R.S32.HI R228, RZ, 0x1f, R23 ;  /* 0x0000001fffe47819 */ /* 0x001fce0000011417 */
.L_x_1860:
[----:B------:R-:W-:Y:S01]  /*13d0*/  ULDC.64 UR4, c[0x0][0xa28] ;  /* 0x00028a0000047ab9 */ /* 0x000fe20000000a00 */
[----:B01-34-:R-:W0:Y:S01]  /*13e0*/  LDC.64 R4, c[0x0][0xa08] ;  /* 0x00028200ff047b82 */ /* 0x01be220000000a00 */
[----:B------:R-:W-:Y:S01]  /*13f0*/  ISETP.NE.U32.AND P0, PT, RZ, UR4, PT ;  /* 0x00000004ff007c0c */ /* 0x000fe2000bf05070 */
[----:B------:R-:W-:Y:S01]  /*1400*/  IMAD.MOV.U32 R0, RZ, RZ, RZ ;  /* 0x000000ffff007224 */ /* 0x000fe200078e00ff */
[----:B------:R-:W-:Y:S01]  /*1410*/  MOV R26, RZ ;  /* 0x000000ff001a7202 */ /* 0x000fe20000000f00 */
[----:B------:R-:W-:Y:S01]  /*1420*/  ULDC.64 UR6, c[0x0][0xa20] ;  /* 0x0002880000067ab9 */ /* 0x000fe20000000a00 */
[----:B------:R-:W-:Y:S01]  /*1430*/  ISETP.NE.AND.EX P0, PT, RZ, UR5, PT, P0 ;  /* 0x00000005ff007c0c */ /* 0x000fe2000bf05300 */
[----:B------:R-:W-:Y:S02]  /*1440*/  ULDC.64 UR4, c[0x0][0xa18] ;  /* 0x0002860000047ab9 */ /* 0x000fe40000000a00 */
[----:B------:R-:W-:-:S04]  /*1450*/  ISETP.NE.U32.AND P1, PT, RZ, UR4, PT ;  /* 0x00000004ff007c0c */ /* 0x000fc8000bf25070 */
[----:B------:R-:W-:Y:S01]  /*1460*/  ISETP.NE.AND.EX P1, PT, RZ, UR5, PT, P1 ;  /* 0x00000005ff007c0c */ /* 0x000fe2000bf25310 */
[----:B------:R-:W-:Y:S02]  /*1470*/  ULDC.64 UR4, c[0x0][0xa08] ;  /* 0x0002820000047ab9 */ /* 0x000fe40000000a00 */
[----:B------:R-:W-:-:S03]  /*1480*/  ISETP.NE.U32.AND P3, PT, RZ, UR4, PT ;  /* 0x00000004ff007c0c */ /* 0x000fc6000bf65070 */
[----:B------:R-:W1:Y:S01]  /*1490*/  @P0 LDC.64 R2, c[0x0][0xa28] ;  /* 0x00028a00ff020b82 */ /* 0x000e620000000a00 */
[----:B------:R-:W-:Y:S01]  /*14a0*/  ISETP.NE.AND.EX P3, PT, RZ, UR5, PT, P3 ;  /* 0x00000005ff007c0c */ /* 0x000fe2000bf65330 */
[----:B0-----:R-:W-:-:S06]  /*14b0*/  IMAD.WIDE R8, R39, 0x4, R4 ;  /* 0x0000000427087825 */ /* 0x001fcc00078e0204 */
[----:B------:R-:W0:Y:S01]  /*14c0*/  @P1 LDC.64 R6, c[0x0][0xa18] ;  /* 0x00028600ff061b82 */ /* 0x000e220000000a00 */
[----:B------:R-:W-:Y:S02]  /*14d0*/  ULDC UR4, c[0x0][0x288] ;  /* 0x0000a20000047ab9 */ /* 0x000fe40000000800 */
[----:B------:R-:W-:Y:S01]  /*14e0*/  IMAD.U32 R218, RZ, RZ, UR4 ;  /* 0x00000004ffda7e24 */ /* 0x000fe2000f8e00ff */
[----:B------:R2:W-:Y:S01]  /*14f0*/  STL [R1+0x70], R38 ;  /* 0x0000702601007387 */ /* 0x0005e20000100800 */
[----:B------:R-:W-:-:S03]  /*1500*/  ULDC.64 UR4, c[0x0][0x418] ;  /* 0x0001060000047ab9 */ /* 0x000fc60000000a00 */
[----:B------:R2:W5:Y:S01]  /*1510*/  @P3 LDG.E R26, desc[UR60][R8.64] ;  /* 0x0000003c081a3981 */ /* 0x000562000c1e1900 */
[----:B-1----:R-:W-:-:S05]  /*1520*/  @P0 IMAD.WIDE R2, R39, 0x4, R2 ;  /* 0x0000000427020825 */ /* 0x002fca00078e0202 */
[----:B------:R2:W5:Y:S01]  /*1530*/  @P0 LDG.E R0, desc[UR60][R2.64] ;  /* 0x0000003c02000981 */ /* 0x000562000c1e1900 */
[----:B0-----:R-:W-:-:S05]  /*1540*/  @P1 IMAD.WIDE R4, R39, 0x4, R6 ;  /* 0x0000000427041825 */ /* 0x001fca00078e0206 */
[----:B------:R2:W5:Y:S04]  /*1550*/  @P1 LDG.E R218, desc[UR60][R4.64] ;  /* 0x0000003c04da1981 */ /* 0x000568000c1e1900 */
[----:B------:R2:W-:Y:S01]  /*1560*/  STL [R1+0x74], R39 ;  /* 0x0000742701007387 */ /* 0x0005e20000100800 */
[----:B------:R-:W-:-:S03]  /*1570*/  UISETP.NE.U32.AND UP0, UPT, UR4, URZ, UPT ;  /* 0x0000003f0400728c */ /* 0x000fc6000bf05070 */
[----:B------:R-:W-:Y:S01]  /*1580*/  ULDC UR4, c[0x0][0x424] ;  /* 0x0001090000047ab9 */ /* 0x000fe20000000800 */
[----:B------:R-:W-:Y:S01]  /*1590*/  UISETP.NE.AND.EX UP0, UPT, UR5, URZ, UPT, UP0 ;  /* 0x0000003f0500728c */ /* 0x000fe2000bf05300 */
[----:B------:R-:W-:Y:S02]  /*15a0*/  ISETP.NE.U32.AND P2, PT, RZ, UR6, PT ;  /* 0x00000006ff007c0c */ /* 0x000fe4000bf45070 */
[----:B------:R-:W-:Y:S01]  /*15b0*/  ULDC UR5, c[0x0][0x2f0] ;  /* 0x0000bc0000057ab9 */ /* 0x000fe20000000800 */
[----:B------:R-:W-:Y:S01]  /*15c0*/  USEL UR4, UR4, 0x1, UP0 ;  /* 0x0000000104047887 */ /* 0x000fe20008000000 */
[----:B------:R-:W-:-:S03]  /*15d0*/  ISETP.NE.AND.EX P2, PT, RZ, UR7, PT, P2 ;  /* 0x00000007ff007c0c */ /* 0x000fc6000bf45320 */
[----:B------:R-:W-:-:S03]  /*15e0*/  UIMAD UR4, UR4, UR5, URZ ;  /* 0x00000005040472a4 */ /* 0x000fc6000f8e023f */
[----:B------:R-:W-:Y:S01]  /*15f0*/  ULDC UR5, c[0x0][0x348] ;  /* 0x0000d20000057ab9 */ /* 0x000fe20000000800 */
[----:B--2---:R-:W-:Y:S08]  /*1600*/  @P1 BRA `(.L_x_1558) ;  /* 0x0000000000241947 */ /* 0x004ff00003800000 */
[----:B------:R-:W-:Y:S02]  /*1610*/  ULDC.64 UR6, c[0x0][0xa00] ;  /* 0x0002800000067ab9 */ /* 0x000fe40000000a00 */
[----:B------:R-:W-:-:S04]  /*1620*/  ISETP.NE.U32.AND P0, PT, RZ, UR6, PT ;  /* 0x00000006ff007c0c */ /* 0x000fc8000bf05070 */
[----:B------:R-:W-:-:S13]  /*1630*/  ISETP.NE.AND.EX P0, PT, RZ, UR7, PT, P0 ;  /* 0x00000007ff007c0c */ /* 0x000fda000bf05300 */
[----:B------:R-:W-:Y:S05]  /*1640*/  @!P0 BRA `(.L_x_1558) ;  /* 0x0000000000148947 */ /* 0x000fea0003800000 */
[----:B------:R-:W0:Y:S02]  /*1650*/  LDC.64 R2, c[0x0][0xa00] ;  /* 0x00028000ff027b82 */ /* 0x000e240000000a00 */
[----:B0-----:R-:W-:-:S05]  /*1660*/  IMAD.WIDE R2, R39, 0x4, R2 ;  /* 0x0000000427027825 */ /* 0x001fca00078e0202 */
[----:B-----5:R-:W2:Y:S04]  /*1670*/  LDG.E R218, desc[UR60][R2.64] ;  /* 0x0000003c02da7981 */ /* 0x020ea8000c1e1900 */
[----:B------:R-:W2:Y:S02]  /*1680*/  LDG.E R5, desc[UR60][R2.64+0x4] ;  /* 0x0000043c02057981 */ /* 0x000ea4000c1e1900 */
[----:B--2---:R-:W-:-:S07]  /*1690*/  IMAD.IADD R218, R5, 0x1, -R218 ;  /* 0x0000000105da7824 */ /* 0x004fce00078e0ada */
.L_x_1558:
[----:B------:R-:W-:Y:S01]  /*16a0*/  IMAD.U32 R2, RZ, RZ, UR5 ;  /* 0x00000005ff027e24 */ /* 0x000fe2000f8e00ff */
[----:B------:R-:W-:Y:S01]  /*16b0*/  MOV R27, UR4 ;  /* 0x00000004001b7c02 */ /* 0x000fe20008000f00 */
[----:B------:R-:W-:Y:S06]  /*16c0*/  @!P2 BRA `(.L_x_1559) ;  /* 0x000000000010a947 */ /* 0x000fec0003800000 */
[----:B------:R-:W0:Y:S02]  /*16d0*/  LDC.64 R4, c[0x0][0xa20] ;  /* 0x00028800ff047b82 */ /* 0x000e240000000a00 */
[----:B0-----:R-:W-:-:S05]  /*16e0*/  IMAD.WIDE R4, R39, 0x4, R4 ;  /* 0x0000000427047825 */ /* 0x001fca00078e0204 */
[----:B------:R0:W5:Y:S01]  /*16f0*/  LDG.E R27, desc[UR60][R4.64] ;  /* 0x0000003c041b7981 */ /* 0x000162000c1e1900 */
[----:B------:R-:W-:Y:S05]  /*1700*/  BRA `(.L_x_1560) ;  /* 0x0000000000107947 */ /* 0x000fea0003800000 */
.L_x_1559:
[----:B------:R-:W-:Y:S05]  /*1710*/  @!P3 BRA `(.L_x_1560) ;  /* 0x00000000000cb947 */ /* 0x000fea0003800000 */
[----:B------:R-:W2:Y:S04]  /*1720*/  LDG.E R4, desc[UR60][R8.64] ;  /* 0x0000003c08047981 */ /* 0x000ea8000c1e1900 */
[----:B------:R-:W2:Y:S02]  /*1730*/  LDG.E R27, desc[UR60][R8.64+0x4] ;  /* 0x0000043c081b7981 */ /* 0x000ea4000c1e1900 */
[----:B--2---:R-:W-:-:S07]  /*1740*/  IMAD.IADD R27, R27, 0x1, -R4 ;  /* 0x000000011b1b7824 */ /* 0x004fce00078e0a04 */
.L_x_1560:
[----:B------:R-:W-:Y:S01]  /*1750*/  ULDC.64 UR4, c[0x0][0xa10] ;  /* 0x0002840000047ab9 */ /* 0x000fe20000000a00 */
[----:B------:R-:W1:Y:S01]  /*1760*/  LDC R9, c[0x0][0x448] ;  /* 0x00011200ff097b82 */ /* 0x000e620000000800 */
[----:B------:R-:W-:-:S04]  /*1770*/  ISETP.NE.U32.AND P0, PT, RZ, UR4, PT ;  /* 0x00000004ff007c0c */ /* 0x000fc8000bf05070 */
[----:B------:R-:W-:Y:S01]  /*1780*/  ISETP.NE.AND.EX P0, PT, RZ, UR5, PT, P0 ;  /* 0x00000005ff007c0c */ /* 0x000fe2000bf05300 */
[----:B------:R-:W-:Y:S02]  /*1790*/  ULDC.64 UR4, c[0x0][0xa30] ;  /* 0x00028c0000047ab9 */ /* 0x000fe40000000a00 */
[----:B------:R-:W-:Y:S01]  /*17a0*/  ISETP.NE.U32.AND P1, PT, RZ, UR4, PT ;  /* 0x00000004ff007c0c */ /* 0x000fe2000bf25070 */
[----:B-----5:R-:W-:Y:S01]  /*17b0*/  IMAD.MOV.U32 R96, RZ, RZ, R27 ;  /* 0x000000ffff607224 */ /* 0x020fe200078e001b */
[----:B------:R-:W2:Y:S02]  /*17c0*/  LDC.64 R12, c[0x0][0x9e0] ;  /* 0x00027800ff0c7b82 */ /* 0x000ea40000000a00 */
[----:B------:R-:W-:-:S06]  /*17d0*/  ISETP.NE.AND.EX P1, PT, RZ, UR5, PT, P1 ;  /* 0x00000005ff007c0c */ /* 0x000fcc000bf25310 */
[----:B0-----:R-:W0:Y:S08]  /*17e0*/  @P0 LDC.64 R4, c[0x0][0xa10] ;  /* 0x00028400ff040b82 */ /* 0x001e300000000a00 */
[----:B------:R-:W3:Y:S01]  /*17f0*/  @P1 LDC.64 R6, c[0x0][0xa30] ;  /* 0x00028c00ff061b82 */ /* 0x000ee20000000a00 */
[----:B0-----:R-:W-:-:S05]  /*1800*/  @P0 IMAD.WIDE R4, R39, 0x4, R4 ;  /* 0x0000000427040825 */ /* 0x001fca00078e0204 */
[----:B------:R-:W4:Y:S04]  /*1810*/  @P0 LDG.E R3, desc[UR60][R4.64] ;  /* 0x0000003c04030981 */ /* 0x000f28000c1e1900 */
[----:B------:R0:W4:Y:S01]  /*1820*/  @P0 LDG.E R8, desc[UR60][R4.64+0x4] ;  /* 0x0000043c04080981 */ /* 0x000122000c1e1900 */
[----:B---3--:R-:W-:-:S05]  /*1830*/  @P1 IMAD.WIDE R6, R39, 0x4, R6 ;  /* 0x0000000427061825 */ /* 0x008fca00078e0206 */
[----:B------:R3:W5:Y:S01]  /*1840*/  @P1 LDG.E R96, desc[UR60][R6.64] ;  /* 0x0000003c06601981 */ /* 0x000762000c1e1900 */
[----:B-1----:R-:W-:Y:S01]  /*1850*/  ISETP.NE.AND P1, PT, R9, 0x1, PT ;  /* 0x000000010900780c */ /* 0x002fe20003f25270 */
[----:B------:R-:W-:Y:S01]  /*1860*/  IMAD.SHL.U32 R14, R37, 0x80, RZ ;  /* 0x00000080250e7824 */ /* 0x000fe200078e00ff */
[----:B--2---:R-:W-:Y:S01]  /*1870*/  ISETP.GE.AND P2, PT, R13, 0x1, PT ;  /* 0x000000010d00780c */ /* 0x004fe20003f46270 */
[----:B------:R-:W-:Y:S02]  /*1880*/  IMAD.IADD R11, R27, 0x1, -R0 ;  /* 0x000000011b0b7824 */ /* 0x000fe400078e0a00 */
[----:B------:R-:W-:Y:S01]  /*1890*/  VIADD R0, R14, 0x7f ;  /* 0x0000007f0e007836 */ /* 0x000fe20000000000 */
[----:B------:R1:W-:Y:S04]  /*18a0*/  STL [R1+0x48], R14 ;  /* 0x0000480e01007387 */ /* 0x0003e80000100800 */
[----:B0-----:R-:W-:-:S03]  /*18b0*/  MOV R4, R0 ;  /* 0x0000000000047202 */ /* 0x001fc60000000f00 */
[----:B------:R-:W0:Y:S08]  /*18c0*/  @P1 LDC R9, c[0x0][0x44c] ;  /* 0x00011300ff091b82 */ /* 0x000e300000000800 */
[----:B------:R-:W2:Y:S01]  /*18d0*/  @P1 LDC R10, c[0x0][0x450] ;  /* 0x00011400ff0a1b82 */ /* 0x000ea20000000800 */
[----:B----4-:R-:W-:Y:S01]  /*18e0*/  @P0 IADD3 R2, -R3, R8, RZ ;  /* 0x0000000803020210 */ /* 0x010fe20007ffe1ff */
[----:B0-----:R-:W-:-:S04]  /*18f0*/  @P1 IMAD.HI.U32 R3, R0, R9, RZ ;  /* 0x0000000900031227 */ /* 0x001fc800078e00ff */
[----:B------:R-:W-:Y:S01]  /*1900*/  IMAD.IADD R220, R11, 0x1, R2 ;  /* 0x000000010bdc7824 */ /* 0x000fe200078e0202 */
[----:B--2---:R-:W-:-:S03]  /*1910*/  @P1 SHF.R.U32.HI R4, RZ, R10, R3 ;  /* 0x0000000aff041219 */ /* 0x004fc60000011603 */
[C---:B------:R-:W-:Y:S01]  /*1920*/  VIADD R0, R220.reuse, 0x3f ;  /* 0x0000003fdc007836 */ /* 0x040fe20000000000 */
[----:B------:R-:W-:-:S04]  /*1930*/  IADD3 R5, R220, 0x1, -R218 ;  /* 0x00000001dc057810 */ /* 0x000fc80007ffe8da */
[----:B------:R-:W-:Y:S01]  /*1940*/  SHF.R.S32.HI R3, RZ, 0x1f, R0 ;  /* 0x0000001fff037819 */ /* 0x000fe20000011400 */
[----:B---3--:R-:W-:-:S03]  /*1950*/  IMAD.IADD R7, R5, 0x1, R4 ;  /* 0x0000000105077824 */ /* 0x008fc600078e0204 */
[----:B------:R-:W-:Y:S01]  /*1960*/  LEA.HI R3, R3, R0, RZ, 0x6 ;  /* 0x0000000003037211 */ /* 0x000fe200078f30ff */
[----:B------:R-:W-:-:S03]  /*1970*/  IMAD.IADD R0, R7, 0x1, R12 ;  /* 0x0000000107007824 */ /* 0x000fc600078e020c */
[----:B------:R-:W-:Y:S01]  /*1980*/  SHF.R.S32.HI R97, RZ, 0x6, R3 ;  /* 0x00000006ff617819 */ /* 0x000fe20000011403 */
[----:B-1----:R-:W-:Y:S06]  /*1990*/  @!P2 BRA `(.L_x_1561) ;  /* 0x000000000048a947 */ /* 0x002fec0003800000 */
[C---:B------:R-:W-:Y:S01]  /*19a0*/  ISETP.GT.AND P0, PT, R7.reuse, RZ, PT ;  /* 0x000000ff0700720c */ /* 0x040fe20003f04270 */
[----:B------:R-:W-:Y:S01]  /*19b0*/  BSSY B0, `(.L_x_1562) ;  /* 0x000000e000007945 */ /* 0x000fe20003800000 */
[----:B------:R-:W-:-:S11]  /*19c0*/  IADD3 R3, R7, -0x1, RZ ;  /* 0xffffffff07037810 */ /* 0x000fd60007ffe0ff */
        /* <DEDUP_REMOVED lines=8> */
.L_x_1563:
[----:B------:R-:W-:-:S13]  /*1a50*/  ISETP.NE.AND P0, PT, R13, 0x1, PT ;  /* 0x000000010d00780c */ /* 0x000fda0003f05270 */
[----:B------:R-:W0:Y:S02]  /*1a60*/  @P0 LDC.64 R4, c[0x0][0x9e8] ;  /* 0x00027a00ff040b82 */ /* 0x000e240000000a00 */
[----:B0-----:R-:W-:-:S05]  /*1a70*/  @P0 IMAD.HI.U32 R4, R3, R4, RZ ;  /* 0x0000000403040227 */ /* 0x001fca00078e00ff */
[----:B------:R-:W-:-:S07]  /*1a80*/  @P0 SHF.R.U32.HI R3, RZ, R5, R4 ;  /* 0x00000005ff030219 */ /* 0x000fce0000011604 */
.L_x_1564:
[----:B------:R-:W-:Y:S05]  /*1a90*/  BSYNC B0 ;  /* 0x0000000000007941 */ /* 0x000fea0003800000 */
.L_x_1562:
[----:B------:R-:W-:-:S05]  /*1aa0*/  IMAD R3, R3, R13, R13 ;  /* 0x0000000d03037224 */ /* 0x000fca00078e020d */
[----:B------:R-:W-:-:S07]  /*1ab0*/  VIMNMX R0, R0, R3, PT ;  /* 0x0000000300007248 */ /* 0x000fce0003fe0100 */
.L_x_1561:
[----:B------:R-:W0:Y:S01]  /*1ac0*/  @P1 LDC R4, c[0x0][0x44c] ;  /* 0x00011300ff041b82 */ /* 0x000e220000000800 */
[----:B------:R-:W-:Y:S01]  /*1ad0*/  IMAD.MOV.U32 R3, RZ, RZ, R14 ;  /* 0x000000ffff037224 */ /* 0x000fe200078e000e */
[----:B------:R-:W-:Y:S01]  /*1ae0*/  ULDC UR4, c[0x0][0x9dc] ;  /* 0x0002770000047ab9 */ /* 0x000fe20000000800 */
[----:B------:R-:W-:-:S05]  /*1af0*/  IMAD.IADD R102, R220, 0x1, -R218 ;  /* 0x00000001dc667824 */ /* 0x000fca00078e0ada */
[----:B------:R-:W1:Y:S01]  /*1b00*/  @P1 LDC R5, c[0x0][0x450] ;  /* 0x00011400ff051b82 */ /* 0x000e620000000800 */
[----:B0-----:R-:W-:-:S05]  /*1b10*/  @P1 IMAD.HI.U32 R4, R14, R4, RZ ;  /* 0x000000040e041227 */ /* 0x001fca00078e00ff */
[----:B-1----:R-:W-:-:S04]  /*1b20*/  @P1 SHF.R.U32.HI R3, RZ, R5, R4 ;  /* 0x00000005ff031219 */ /* 0x002fc80000011604 */
[----:B------:R-:W-:-:S05]  /*1b30*/  IADD3 R3, R102, R3, RZ ;  /* 0x0000000366037210 */ /* 0x000fca0007ffe0ff */
[----:B------:R-:W-:Y:S01]  /*1b40*/  VIADD R4, R3, -UR4 ;  /* 0x8000000403047c36 */ /* 0x000fe20008000000 */
[----:B------:R-:W-:Y:S06]  /*1b50*/  @!P2 BRA `(.L_x_1565) ;  /* 0x000000000044a947 */ /* 0x000fec0003800000 */
[----:B------:R-:W-:Y:S01]  /*1b60*/  ISETP.GT.AND P0, PT, R3, -0x1, PT ;  /* 0xffffffff0300780c */ /* 0x000fe20003f04270 */
[----:B------:R-:W-:-:S12]  /*1b70*/  BSSY B0, `(.L_x_1566) ;  /* 0x000000d000007945 */ /* 0x000fd80003800000 */
[----:B------:R-:W-:Y:S05]  /*1b80*/  @P0 BRA `(.L_x_1567) ;  /* 0x00000000001c0947 */ /* 0x000fea0003800000 */
[----:B------:R-:W-:Y:S02]  /*1b90*/  ISETP.NE.AND P0, PT, R13, 0x1, PT ;  /* 0x000000010d00780c */ /* 0x000fe40003f05270 */
[----:B------:R-:W-:-:S11]  /*1ba0*/  LOP3.LUT R3, RZ, R3, RZ, 0x33, !PT ;  /* 0x00000003ff037212 */ /* 0x000fd600078e33ff */
[----:B------:R-:W0:Y:S02]  /*1bb0*/  @P0 LDC.64 R6, c[0x0][0x9e8] ;  /* 0x00027a00ff060b82 */ /* 0x000e240000000a00 */
[----:B0-----:R-:W-:-:S05]  /*1bc0*/  @P0 IMAD.HI.U32 R6, R3, R6, RZ ;  /* 0x0000000603060227 */ /* 0x001fca00078e00ff */
[----:B------:R-:W-:-:S04]  /*1bd0*/  @P0 SHF.R.U32.HI R3, RZ, R7, R6 ;  /* 0x00000007ff030219 */ /* 0x000fc80000011606 */
[----:B------:R-:W-:Y:S01]  /*1be0*/  LOP3.LUT R3, RZ, R3, RZ, 0x33, !PT ;  /* 0x00000003ff037212 */ /* 0x000fe200078e33ff */
[----:B------:R-:W-:Y:S06]  /*1bf0*/  BRA `(.L_x_1568) ;  /* 0x0000000000107947 */ /* 0x000fec0003800000 */
.L_x_1567:
[----:B------:R-:W-:-:S13]  /*1c00*/  ISETP.NE.AND P0, PT, R13, 0x1, PT ;  /* 0x000000010d00780c */ /* 0x000fda0003f05270 */
[----:B------:R-:W0:Y:S02]  /*1c10*/  @P0 LDC.64 R6, c[0x0][0x9e8] ;  /* 0x00027a00ff060b82 */ /* 0x000e240000000a00 */
[----:B0-----:R-:W-:-:S05]  /*1c20*/  @P0 IMAD.HI.U32 R6, R3, R6, RZ ;  /* 0x0000000603060227 */ /* 0x001fca00078e00ff */
[----:B------:R-:W-:-:S07]  /*1c30*/  @P0 SHF.R.U32.HI R3, RZ, R7, R6 ;  /* 0x00000007ff030219 */ /* 0x000fce0000011606 */
.L_x_1568:
[----:B------:R-:W-:Y:S05]  /*1c40*/  BSYNC B0 ;  /* 0x0000000000007941 */ /* 0x000fea0003800000 */
.L_x_1566:
[----:B------:R-:W-:-:S05]  /*1c50*/  IMAD R3, R3, R13, RZ ;  /* 0x0000000d03037224 */ /* 0x000fca00078e02ff */
[----:B------:R-:W-:-:S07]  /*1c60*/  VIMNMX R4, R4, R3, !PT ;  /* 0x0000000304047248 */ /* 0x000fce0007fe0100 */
.L_x_1565:
[----:B------:R-:W-:Y:S01]  /*1c70*/  VIADD R0, R0, 0x3f ;  /* 0x0000003f00007836 */ /* 0x000fe20000000000 */
[----:B------:R-:W-:-:S04]  /*1c80*/  SHF.R.S32.HI R5, RZ, 0x1f, R4 ;  /* 0x0000001fff057819 */ /* 0x000fc80000011404 */
[----:B------:R-:W-:Y:S02]  /*1c90*/  SHF.R.S32.HI R3, RZ, 0x1f, R0 ;  /* 0x0000001fff037819 */ /* 0x000fe40000011400 */
[----:B------:R-:W-:Y:S02]  /*1ca0*/  LEA.HI R5, R5, R4, RZ, 0x6 ;  /* 0x0000000405057211 */ /* 0x000fe400078f30ff */
[----:B------:R-:W-:Y:S02]  /*1cb0*/  LEA.HI R3, R3, R0, RZ, 0x6 ;  /* 0x0000000003037211 */ /* 0x000fe400078f30ff */
[----:B------:R-:W-:Y:S02]  /*1cc0*/  SHF.R.S32.HI R5, RZ, 0x6, R5 ;  /* 0x00000006ff057819 */ /* 0x000fe40000011405 */
[----:B------:R-:W-:Y:S02]  /*1cd0*/  SHF.R.S32.HI R0, RZ, 0x6, R3 ;  /* 0x00000006ff007819 */ /* 0x000fe40000011403 */
[----:B------:R-:W-:-:S02]  /*1ce0*/  VIMNMX R5, RZ, R5, !PT ;  /* 0x00000005ff057248 */ /* 0x000fc40007fe0100 */
[----:B------:R-:W-:-:S03]  /*1cf0*/  VIMNMX R0, R97, R0, PT ;  /* 0x0000000061007248 */ /* 0x000fc60003fe0100 */
[----:B------:R-:W-:Y:S01]  /*1d00*/  IMAD R5, R5, 0x40, -R11 ;  /* 0x0000004005057824 */ /* 0x000fe200078e0a0b */
[----:B------:R-:W-:-:S04]  /*1d10*/  LEA R3, R0, -R11, 0x6 ;  /* 0x8000000b00037211 */ /* 0x000fc800078e30ff */
[----:B------:R-:W-:Y:S02]  /*1d20*/  VIMNMX R5, RZ, R5, !PT ;  /* 0x00000005ff057248 */ /* 0x000fe40007fe0100 */
[----:B------:R-:W-:Y:S02]  /*1d30*/  VIMNMX R0, R3, R2, PT ;  /* 0x0000000203007248 */ /* 0x000fe40003fe0100 */
[----:B------:R-:W-:Y:S02]  /*1d40*/  SHF.R.U32.HI R24, RZ, 0x6, R5 ;  /* 0x00000006ff187819 */ /* 0x000fe40000011605 */
[----:B------:R-:W-:-:S03]  /*1d50*/  ISETP.GT.AND P0, PT, R0, R5, PT ;  /* 0x000000050000720c */ /* 0x000fc60003f04270 */
[----:B------:R-:W-:-:S10]  /*1d60*/  IMAD.MOV.U32 R25, RZ, RZ, R24 ;  /* 0x000000ffff197224 */ /* 0x000fd400078e0018 */
[----:B------:R-:W-:-:S05]  /*1d70*/  @P0 VIADD R0, R0, 0x3f ;  /* 0x0000003f00000836 */ /* 0x000fca0000000000 */
[----:B------:R-:W-:-:S04]  /*1d80*/  @P0 SHF.R.S32.HI R3, RZ, 0x1f, R0 ;  /* 0x0000001fff030819 */ /* 0x000fc80000011400 */
[----:B------:R-:W-:-:S04]  /*1d90*/  @P0 LEA.HI R3, R3, R0, RZ, 0x6 ;  /* 0x0000000003030211 */ /* 0x000fc800078f30ff */
[----:B------:R-:W-:Y:S02]  /*1da0*/  @P0 SHF.R.S32.HI R25, RZ, 0x6, R3 ;  /* 0x00000006ff190819 */ /* 0x000fe40000011403 */
[----:B------:R-:W-:Y:S02]  /*1db0*/  PLOP3.LUT P0, PT, PT, PT, PT, 0x80, 0x0 ;  /* 0x000000000000781c */ /* 0x000fe40003f0f070 */
[----:B------:R-:W-:-:S13]  /*1dc0*/  ISETP.GT.AND P1, PT, R25, R24, PT ;  /* 0x000000181900720c */ /* 0x000fda0003f24270 */
[----:B------:R-:W-:Y:S05]  /*1dd0*/  @!P1 BRA `(.L_x_1569) ;  /* 0x00000064007c9947 */ /* 0x000fea0003800000 */
        /* <DEDUP_REMOVED lines=11> */
[----:B------:R-:W-:Y:S01]  /*1e90*/  MOV R10, UR6 ;  /* 0x00000006000a7c02 */ /* 0x000fe20008000f00 */
[----:B------:R-:W-:Y:S01]  /*1ea0*/  IMAD.U32 R6, RZ, RZ, UR4 ;  /* 0x00000004ff067e24 */ /* 0x000fe2000f8e00ff */
[----:B------:R-:W-:Y:S01]  /*1eb0*/  MOV R13, RZ ;  /* 0x000000ff000d7202 */ /* 0x000fe20000000f00 */
[----:B------:R-:W-:-:S02]  /*1ec0*/  IMAD.U32 R7, RZ, RZ, UR5 ;  /* 0x00000005ff077e24 */ /* 0x000fc4000f8e00ff */
[----:B------:R-:W-:Y:S02]  /*1ed0*/  IMAD.U32 R11, RZ, RZ, UR7 ;  /* 0x00000007ff0b7e24 */ /* 0x000fe4000f8e00ff */
[----:B------:R-:W-:Y:S02]  /*1ee0*/  IMAD.MOV.U32 R8, RZ, RZ, 0x70 ;  /* 0x00000070ff087424 */ /* 0x000fe400078e00ff */
[----:B0-----:R-:W-:-:S07]  /*1ef0*/  IMAD.MOV.U32 R12, RZ, RZ, 0x1 ;  /* 0x00000001ff0c7424 */ /* 0x001fce00078e00ff */
[----:B------:R-:W-:-:S07]  /*1f00*/  LEPC R20, `(.L_x_1571) ;  /* 0x000000001014794e */ /* 0x000fce0000000000 */
[----:B-1---5:R-:W-:Y:S05]  /*1f10*/  CALL.ABS.NOINC R14 ;  /* 0x000000000e007343 */ /* 0x022fea0003c00000 */
.L_x_1571:
[----:B------:R-:W-:Y:S05]  /*1f20*/  BSYNC B6 ;  /* 0x0000000000067941 */ /* 0x000fea0003800000 */
.L_x_1570:
        /* <DEDUP_REMOVED lines=20> */
.L_x_1573:
[----:B------:R-:W-:Y:S05]  /*2070*/  BSYNC B6 ;  /* 0x0000000000067941 */ /* 0x000fea0003800000 */
.L_x_1572:
[----:B------:R-:W2:Y:S01]  /*2080*/  LDL R30, [R1+0x10] ;  /* 0x00001000011e7983 */ /* 0x000ea20000100800 */
[----:B------:R-:W-:-:S03]  /*2090*/  ULDC.64 UR4, c[0x0][0x9f8] ;  /* 0x00027e0000047ab9 */ /* 0x000fc60000000a00 */
[----:B------:R-:W3:Y:S01]  /*20a0*/  LDL R29, [R1+0x68] ;  /* 0x00006800011d7983 */ /* 0x000ee20000100800 */
[----:B------:R-:W-:-:S03]  /*20b0*/  ISETP.NE.U32.AND P0, PT, RZ, UR4, PT ;  /* 0x00000004ff007c0c */ /* 0x000fc6000bf05070 */
[----:B------:R-:W4:Y:S01]  /*20c0*/  LDL R36, [R1+0x50] ;  /* 0x0000500001247983 */ /* 0x000f220000100800 */
[----:B------:R-:W-:-:S03]  /*20d0*/  ISETP.NE.AND.EX P0, PT, RZ, UR5, PT, P0 ;  /* 0x00000005ff007c0c */ /* 0x000fc6000bf05300 */
[----:B------:R-:W4:Y:S04]  /*20e0*/  LDL R34, [R1+0x4c] ;  /* 0x00004c0001227983 */ /* 0x000f280000100800 */
[----:B------:R-:W4:Y:S04]  /*20f0*/  LDL R32, [R1+0xa4] ;  /* 0x0000a40001207983 */ /* 0x000f280000100800 */
[----:B------:R-:W4:Y:S04]  /*2100*/  LDL R31, [R1+0xa0] ;  /* 0x0000a000011f7983 */ /* 0x000f280000100800 */
[----:B------:R-:W4:Y:S01]  /*2110*/  LDL R21, [R1+0x58] ;  /* 0x0000580001157983 */ /* 0x000f220000100800 */
[----:B------:R-:W0:Y:S03]  /*2120*/  @P0 LDC.64 R4, c[0x0][0x9f8] ;  /* 0x00027e00ff040b82 */ /* 0x000e260000000a00 */
[----:B------:R-:W4:Y:S01]  /*2130*/  LDL R20, [R1+0x54] ;  /* 0x0000540001147983 */ /* 0x000f220000100800 */
[----:B------:R-:W-:Y:S01]  /*2140*/  IMAD.MOV.U32 R3, RZ, RZ, R39 ;  /* 0x000000ffff037224 */ /* 0x000fe200078e0027 */
[----:B------:R-:W-:-:S03]  /*2150*/  ULDC UR4, c[0x0][0x2f4] ;  /* 0x0000bd0000047ab9 */ /* 0x000fc60000000800 */
[----:B------:R-:W1:Y:S08]  /*2160*/  LDC.64 R8, c[0x0][0x3f8] ;  /* 0x0000fe00ff087b82 */ /* 0x000e700000000a00 */
[----:B------:R-:W1:Y:S01]  /*2170*/  LDC R95, c[0x0][0x3f4] ;  /* 0x0000fd00ff5f7b82 */ /* 0x000e620000000800 */
[----:B0-----:R-:W-:-:S07]  /*2180*/  @P0 IMAD.WIDE R4, R39, 0x4, R4 ;  /* 0x0000000427040825 */ /* 0x001fce00078e0204 */
[----:B------:R-:W0:Y:S01]  /*2190*/  LDC.64 R12, c[0x0][0x408] ;  /* 0x00010200ff0c7b82 */ /* 0x000e220000000a00 */
[----:B------:R3:W4:Y:S01]  /*21a0*/  @P0 LDG.E R3, desc[UR60][R4.64] ;  /* 0x0000003c04030981 */ /* 0x000722000c1e1900 */
[----:B------:R-:W-:Y:S02]  /*21b0*/  ISETP.GE.AND P1, PT, R219, UR4, PT ;  /* 0x00000004db007c0c */ /* 0x000fe4000bf26270 */
[----:B------:R-:W-:Y:S02]  /*21c0*/  ISETP.GE.AND P0, PT, R16, UR4, PT ;  /* 0x0000000410007c0c */ /* 0x000fe4000bf06270 */
[----:B------:R-:W-:Y:S02]  /*21d0*/  SEL R6, RZ, 0xffffffff, P1 ;  /* 0xffffffffff067807 */ /* 0x000fe40000800000 */
[----:B------:R-:W-:Y:S02]  /*21e0*/  SEL R0, RZ, 0x1, P0 ;  /* 0x00000001ff007807 */ /* 0x000fe40000000000 */
[----:B------:R-:W-:-:S02]  /*21f0*/  SHF.L.U32 R7, R6, 0x1, RZ ;  /* 0x0000000106077819 */ /* 0x000fc400000006ff */
[----:B------:R-:W-:Y:S02]  /*2200*/  ISETP.GE.AND P2, PT, R19, UR4, PT ;  /* 0x0000000413007c0c */ /* 0x000fe4000bf46270 */
[----:B------:R-:W-:Y:S02]  /*2210*/  LOP3.LUT R6, R7, 0x2, R0, 0xe2, !PT ;  /* 0x0000000207067812 */ /* 0x000fe400078ee200 */
[----:B------:R-:W-:Y:S02]  /*2220*/  SEL R7, RZ, 0x4, P2 ;  /* 0x00000004ff077807 */ /* 0x000fe40001000000 */
[-C--:B-1----:R-:W-:Y:S02]  /*2230*/  ISETP.GE.AND P2, PT, R16, R95.reuse, PT ;  /* 0x0000005f1000720c */ /* 0x082fe40003f46270 */
[----:B------:R-:W-:Y:S02]  /*2240*/  ISETP.GE.AND P1, PT, R219, R95, PT ;  /* 0x0000005fdb00720c */ /* 0x000fe40003f26270 */
[----:B------:R-:W-:-:S02]  /*2250*/  SEL R15, R95, RZ, P2 ;  /* 0x000000ff5f0f7207 */ /* 0x000fc40001000000 */
[----:B------:R-:W-:Y:S01]  /*2260*/  SEL R14, R95, RZ, P1 ;  /* 0x000000ff5f0e7207 */ /* 0x000fe20000800000 */
[----:B------:R-:W1:Y:S02]  /*2270*/  S2R R98, SR_TID.X ;  /* 0x0000000000627919 */ /* 0x000e640000002100 */
[----:B------:R-:W-:Y:S01]  /*2280*/  IMAD.IADD R15, R16, 0x1, R15 ;  /* 0x00000001100f7824 */ /* 0x000fe200078e020f */
[----:B------:R-:W-:Y:S02]  /*2290*/  IADD3 R14, R219, R14, RZ ;  /* 0x0000000edb0e7210 */ /* 0x000fe40007ffe0ff */
[----:B------:R-:W-:Y:S02]  /*22a0*/  LOP3.LUT R28, R6, R7, RZ, 0xfc, !PT ;  /* 0x00000007061c7212 */ /* 0x000fe400078efcff */
[----:B------:R-:W-:Y:S01]  /*22b0*/  ISETP.GE.AND P0, PT, R23, UR4, PT ;  /* 0x0000000417007c0c */ /* 0x000fe2000bf06270 */
[----:B------:R-:W-:Y:S01]  /*22c0*/  IMAD.IADD R0, R26, 0x1, R27 ;  /* 0x000000011a007824 */ /* 0x000fe200078e021b */
[----:B------:R-:W-:-:S02]  /*22d0*/  SHF.R.S32.HI R26, RZ, 0x1f, R38 ;  /* 0x0000001fff1a7819 */ /* 0x000fc40000011426 */
[----:B------:R-:W-:Y:S02]  /*22e0*/  SHF.L.U32 R95, R95, 0x1, RZ ;  /* 0x000000015f5f7819 */ /* 0x000fe400000006ff */
[----:B-1----:R-:W-:Y:S02]  /*22f0*/  LEA.HI R98, R98, 0x8, RZ, 0x19 ;  /* 0x0000000862627811 */ /* 0x002fe400078fc8ff */
[----:B--2---:R-:W-:Y:S01]  /*2300*/  SHF.R.S32.HI R11, RZ, 0x1f, R30 ;  /* 0x0000001fff0b7819 */ /* 0x004fe2000001141e */
[----:B---3--:R-:W-:-:S04]  /*2310*/  IMAD.SHL.U32 R78, R29, 0x4, RZ ;  /* 0x000000041d4e7824 */ /* 0x008fc800078e00ff */
[-C--:B------:R-:W-:Y:S02]  /*2320*/  IMAD R10, R11, R8.reuse, RZ ;  /* 0x000000080b0a7224 */ /* 0x080fe400078e02ff */
[----:B------:R-:W-:Y:S01]  /*2330*/  IMAD.WIDE.U32 R4, R30, R8, R16 ;  /* 0x000000081e047225 */ /* 0x000fe200078e0010 */
[----:B------:R-:W-:-:S03]  /*2340*/  SHF.R.S32.HI R79, RZ, 0x1f, R78 ;  /* 0x0000001fff4f7819 */ /* 0x000fc6000001144e */
[----:B------:R-:W-:Y:S01]  /*2350*/  IMAD R83, R30, R9, R10 ;  /* 0x000000091e537224 */ /* 0x000fe200078e020a */
[----:B------:R-:W-:-:S03]  /*2360*/  MOV R80, R4 ;  /* 0x0000000400507202 */ /* 0x000fc60000000f00 */
[----:B------:R-:W-:Y:S02]  /*2370*/  IMAD.IADD R81, R83, 0x1, R5 ;  /* 0x0000000153517824 */ /* 0x000fe400078e0205 */
[----:B------:R-:W-:-:S04]  /*2380*/  IMAD.WIDE.U32 R4, R30, R8, R78 ;  /* 0x000000081e047225 */ /* 0x000fc800078e004e */
[----:B------:R-:W-:Y:S01]  /*2390*/  IMAD.MOV.U32 R82, RZ, RZ, R4 ;  /* 0x000000ffff527224 */ /* 0x000fe200078e0004 */
[----:B------:R-:W-:Y:S01]  /*23a0*/  SHF.R.S32.HI R4, RZ, 0x1f, R15 ;  /* 0x0000001fff047819 */ /* 0x000fe2000001140f */
[----:B------:R-:W-:Y:S01]  /*23b0*/  IMAD.IADD R83, R5, 0x1, R83 ;  /* 0x0000000105537824 */ /* 0x000fe200078e0253 */
[----:B------:R-:W-:Y:S01]  /*23c0*/  SHF.R.S32.HI R5, RZ, 0x1f, R14 ;  /* 0x0000001fff057819 */ /* 0x000fe2000001140e */
[----:B0-----:R-:W-:Y:S01]  /*23d0*/  IMAD R6, R11, R12, RZ ;  /* 0x0000000c0b067224 */ /* 0x001fe200078e02ff */
[CC--:B------:R-:W-:Y:S02]  /*23e0*/  LEA.HI R33, R4.reuse, R15.reuse, RZ, 0x3 ;  /* 0x0000000f04217211 */ /* 0x0c0fe400078f18ff */
[----:B------:R-:W-:Y:S02]  /*23f0*/  LEA.HI R4, R4, R15, RZ, 0x6 ;  /* 0x0000000f04047211 */ /* 0x000fe400078f30ff */
[C---:B------:R-:W-:Y:S01]  /*2400*/  LEA.HI R35, R5.reuse, R14, RZ, 0x3 ;  /* 0x0000000e05237211 */ /* 0x040fe200078f18ff */
[----:B------:R-:W-:Y:S01]  /*2410*/  IMAD.WIDE.U32 R10, R30, R12, R16 ;  /* 0x0000000c1e0a7225 */ /* 0x000fe200078e0010 */
[----:B------:R-:W-:-:S03]  /*2420*/  LEA.HI R14, R5, R14, RZ, 0x6 ;  /* 0x0000000e050e7211 */ /* 0x000fc600078f30ff */
[C---:B------:R-:W-:Y:S02]  /*2430*/  IMAD R87, R30.reuse, R13, R6 ;  /* 0x0000000d1e577224 */ /* 0x040fe400078e0206 */
[----:B------:R-:W-:-:S04]  /*2440*/  IMAD.WIDE.U32 R6, R30, R12, R78 ;  /* 0x0000000c1e067225 */ /* 0x000fc800078e004e */
[----:B------:R-:W-:Y:S01]  /*2450*/  IMAD.SHL.U32 R5, R4, 0x40, RZ ;  /* 0x0000004004057824 */ /* 0x000fe200078e00ff */
[----:B----4-:R-:W-:Y:S01]  /*2460*/  LOP3.LUT R4, R36, 0x38, R33, 0xf8, !PT ;  /* 0x0000003824047812 */ /* 0x010fe200078ef821 */
[----:B------:R-:W-:Y:S01]  /*2470*/  IMAD.IADD R85, R87, 0x1, R11 ;  /* 0x0000000157557824 */ /* 0x000fe200078e020b */
[----:B------:R-:W-:Y:S01]  /*2480*/  LOP3.LUT R11, R34, 0x38, R35, 0xf8, !PT ;  /* 0x00000038220b7812 */ /* 0x000fe200078ef823 */
[----:B------:R-:W-:Y:S01]  /*2490*/  IMAD.SHL.U32 R14, R14, 0x40, RZ ;  /* 0x000000400e0e7824 */ /* 0x000fe200078e00ff */
[----:B------:R-:W-:Y:S01]  /*24a0*/  MOV R86, R6 ;  /* 0x0000000600567202 */ /* 0x000fe20000000f00 */
[----:B------:R-:W-:Y:S01]  /*24b0*/  IMAD.IADD R87, R7, 0x1, R87 ;  /* 0x0000000107577824 */ /* 0x000fe200078e0257 */
[----:B------:R-:W-:Y:S02]  /*24c0*/  LOP3.LUT R7, R34, 0x38, R33, 0xf8, !PT ;  /* 0x0000003822077812 */ /* 0x000fe400078ef821 */
[----:B-----5:R-:W-:Y:S02]  /*24d0*/  SHF.R.S32.HI R15, RZ, 0x1f, R96 ;  /* 0x0000001fff0f7819 */ /* 0x020fe40000011460 */
[----:B------:R-:W-:Y:S01]  /*24e0*/  LOP3.LUT R6, R36, 0x38, R35, 0xf8, !PT ;  /* 0x0000003824067812 */ /* 0x000fe200078ef823 */
[----:B------:R-:W-:Y:S01]  /*24f0*/  IMAD.MOV.U32 R84, RZ, RZ, R10 ;  /* 0x000000ffff547224 */ /* 0x000fe200078e000a */
[----:B------:R-:W-:-:S02]  /*2500*/  LOP3.LUT R5, R5, 0xfffff000, RZ, 0xc0, !PT ;  /* 0xfffff00005057812 */ /* 0x000fc400078ec0ff */
[-C--:B------:R-:W-:Y:S02]  /*2510*/  LOP3.LUT R4, R4, R32.reuse, RZ, 0x3c, !PT ;  /* 0x0000002004047212 */ /* 0x080fe400078e3cff */
[----:B------:R-:W-:Y:S02]  /*2520*/  LOP3.LUT R14, R14, 0xfffff000, RZ, 0xc0, !PT ;  /* 0xfffff0000e0e7812 */ /* 0x000fe400078ec0ff */
[-C--:B------:R-:W-:Y:S02]  /*2530*/  LOP3.LUT R11, R11, R31.reuse, RZ, 0x3c, !PT ;  /* 0x0000001f0b0b7212 */ /* 0x080fe400078e3cff */
[----:B------:R-:W-:Y:S02]  /*2540*/  LOP3.LUT R10, R7, R31, RZ, 0x3c, !PT ;  /* 0x0000001f070a7212 */ /* 0x000fe400078e3cff */
[----:B------:R-:W-:Y:S01]  /*2550*/  LOP3.LUT R7, R6, R32, RZ, 0x3c, !PT ;  /* 0x0000002006077212 */ /* 0x000fe200078e3cff */
[C---:B------:R-:W-:Y:S01]  /*2560*/  IMAD R6, R15.reuse, R8, RZ ;  /* 0x000000080f067224 */ /* 0x040fe200078e02ff */
[----:B------:R-:W-:Y:S01]  /*2570*/  IADD3 R93, R4, R5, R21 ;  /* 0x00000005045d7210 */ /* 0x000fe20007ffe015 */
[----:B------:R-:W-:Y:S01]  /*2580*/  IMAD R15, R15, R12, RZ ;  /* 0x0000000c0f0f7224 */ /* 0x000fe200078e02ff */
[----:B------:R-:W-:-:S02]  /*2590*/  IADD3 R4, R11, R14, R20 ;  /* 0x0000000e0b047210 */ /* 0x000fc40007ffe014 */
[----:B------:R-:W-:Y:S01]  /*25a0*/  SEL R11, RZ, 0x8, P0 ;  /* 0x00000008ff0b7807 */ /* 0x000fe20000000000 */
[C---:B------:R-:W-:Y:S01]  /*25b0*/  IMAD R15, R96.reuse, R13, R15 ;  /* 0x0000000d600f7224 */ /* 0x040fe200078e020f */
[----:B------:R-:W-:Y:S01]  /*25c0*/  SHF.R.S32.HI R32, RZ, 0x3, R33 ;  /* 0x00000003ff207819 */ /* 0x000fe20000011421 */
[----:B------:R-:W-:Y:S01]  /*25d0*/  IMAD.WIDE.U32 R86, R96, R12, R86 ;  /* 0x0000000c60567225 */ /* 0x000fe200078e0056 */
[----:B------:R-:W-:Y:S02]  /*25e0*/  SHF.R.S32.HI R34, RZ, 0x3, R35 ;  /* 0x00000003ff227819 */ /* 0x000fe40000011423 */
[----:B------:R-:W-:Y:S01]  /*25f0*/  LOP3.LUT R11, R28, R11, RZ, 0xfc, !PT ;  /* 0x0000000b1c0b7212 */ /* 0x000fe200078efcff */
[C---:B------:R-:W-:Y:S01]  /*2600*/  IMAD R41, R96.reuse, R9, R6 ;  /* 0x0000000960297224 */ /* 0x040fe200078e0206 */
[----:B------:R-:W-:Y:S01]  /*2610*/  LOP3.LUT R33, R33, 0xfffffff8, RZ, 0xc0, !PT ;  /* 0xfffffff821217812 */ /* 0x000fe200078ec0ff */
[----:B------:R-:W-:Y:S01]  /*2620*/  IMAD.WIDE.U32 R80, R96, R8, R80 ;  /* 0x0000000860507225 */ /* 0x000fe200078e0050 */
[----:B------:R-:W-:-:S03]  /*2630*/  LOP3.LUT R35, R35, 0xfffffff8, RZ, 0xc0, !PT ;  /* 0xfffffff823237812 */ /* 0x000fc600078ec0ff */
[----:B------:R-:W-:Y:S01]  /*2640*/  IMAD.WIDE.U32 R82, R96, R8, R82 ;  /* 0x0000000860527225 */ /* 0x000fe200078e0052 */
[----:B------:R-:W-:-:S03]  /*2650*/  IADD3 R91, R10, R5, R20 ;  /* 0x000000050a5b7210 */ /* 0x000fc60007ffe014 */
[----:B------:R-:W-:Y:S01]  /*2660*/  IMAD.WIDE.U32 R84, R96, R12, R84 ;  /* 0x0000000c60547225 */ /* 0x000fe200078e0054 */
[----:B------:R-:W-:Y:S02]  /*2670*/  IADD3 R92, R7, R14, R21 ;  /* 0x0000000e075c7210 */ /* 0x000fe40007ffe015 */
[C-C-:B------:R-:W-:Y:S01]  /*2680*/  SHF.L.U64.HI R5, R8.reuse, 0x6, R9.reuse ;  /* 0x0000000608057819 */ /* 0x140fe20000010209 */
[C---:B------:R-:W-:Y:S01]  /*2690*/  IMAD.SHL.U32 R7, R8.reuse, 0x40, RZ ;  /* 0x0000004008077824 */ /* 0x040fe200078e00ff */
[C---:B------:R-:W-:Y:S01]  /*26a0*/  SHF.L.U64.HI R6, R8.reuse, 0x5, R9 ;  /* 0x0000000508067819 */ /* 0x040fe20000010209 */
[----:B------:R-:W-:Y:S01]  /*26b0*/  IMAD R27, R29, 0x20, R30 ;  /* 0x000000201d1b7824 */ /* 0x000fe200078e021e */
[----:B------:R-:W-:Y:S01]  /*26c0*/  SHF.L.U32 R8, R8, 0x5, RZ ;  /* 0x0000000508087819 */ /* 0x000fe200000006ff */
[C---:B------:R-:W-:Y:S01]  /*26d0*/  IMAD.SHL.U32 R20, R12.reuse, 0x40, RZ ;  /* 0x000000400c147824 */ /* 0x040fe200078e00ff */
[C-C-:B------:R-:W-:Y:S01]  /*26e0*/  SHF.L.U64.HI R9, R12.reuse, 0x6, R13.reuse ;  /* 0x000000060c097819 */ /* 0x140fe2000001020d */
[C---:B------:R-:W-:Y:S01]  /*26f0*/  IMAD.SHL.U32 R21, R12.reuse, 0x20, RZ ;  /* 0x000000200c157824 */ /* 0x040fe200078e00ff */
[----:B------:R-:W-:Y:S01]  /*2700*/  SHF.L.U64.HI R10, R12, 0x5, R13 ;  /* 0x000000050c0a7819 */ /* 0x000fe2000001020d */
[----:B------:R-:W-:Y:S01]  /*2710*/  IMAD.IADD R30, R41, 0x1, R81 ;  /* 0x00000001291e7824 */ /* 0x000fe200078e0251 */
[----:B------:R-:W-:Y:S01]  /*2720*/  LOP3.LUT R28, R28, 0x1, RZ, 0xc0, !PT ;  /* 0x000000011c1c7812 */ /* 0x000fe200078ec0ff */
[----:B------:R-:W-:Y:S01]  /*2730*/  IMAD.IADD R31, R15, 0x1, R85 ;  /* 0x000000010f1f7824 */ /* 0x000fe200078e0255 */
[----:B------:R-:W-:Y:S01]  /*2740*/  SHF.R.S32.HI R29, RZ, 0x1f, R3 ;  /* 0x0000001fff1d7819 */ /* 0x000fe20000011403 */
[----:B------:R-:W-:Y:S01]  /*2750*/  IMAD.IADD R76, R83, 0x1, R41 ;  /* 0x00000001534c7824 */ /* 0x000fe200078e0229 */
[----:B------:R-:W-:-:S02]  /*2760*/  LOP3.LUT R36, R11, 0x2, RZ, 0xc0, !PT ;  /* 0x000000020b247812 */ /* 0x000fc400078ec0ff */
[C---:B------:R-:W-:Y:S02]  /*2770*/  LOP3.LUT R37, R11.reuse, 0x4, RZ, 0xc0, !PT ;  /* 0x000000040b257812 */ /* 0x040fe400078ec0ff */
[----:B------:R-:W-:Y:S02]  /*2780*/  LOP3.LUT R39, R11, 0x8, RZ, 0xc0, !PT ;  /* 0x000000080b277812 */ /* 0x000fe400078ec0ff */
[----:B------:R-:W-:Y:S02]  /*2790*/  IADD3 R77, R87, R15, RZ ;  /* 0x0000000f574d7210 */ /* 0x000fe40007ffe0ff */
[----:B------:R-:W-:Y:S02]  /*27a0*/  SHF.R.S32.HI R88, RZ, 0x1f, R33 ;  /* 0x0000001fff587819 */ /* 0x000fe40000011421 */
[----:B------:R-:W-:-:S07]  /*27b0*/  SHF.R.S32.HI R89, RZ, 0x1f, R35 ;  /* 0x0000001fff597819 */ /* 0x000fce0000011423 */
.L_x_1655:
[----:B------:R-:W2:Y:S01]  /*27c0*/  LDL R40, [R1+0x6c] ;  /* 0x00006c0001287983 */ /* 0x000ea20000100800 */
[----:B0-----:R-:W0:Y:S01]  /*27d0*/  LDC R103, c[0x0][0x430] ;  /* 0x00010c00ff677b82 */ /* 0x001e220000000800 */
[----:B------:R-:W-:Y:S02]  /*27e0*/  VIADD R25, R25, 0xffffffff ;  /* 0xffffffff19197836 */ /* 0x000fe40000000000 */
[----:B------:R-:W-:Y:S02]  /*27f0*/  IMAD.MOV.U32 R104, RZ, RZ, RZ ;  /* 0x000000ffff687224 */ /* 0x000fe400078e00ff */
[----:B------:R-:W-:-:S03]  /*2800*/  IMAD R11, R25, 0x40, R27 ;  /* 0x00000040190b7824 */ /* 0x000fc600078e021b */
[----:B-1----:R-:W1:Y:S01]  /*2810*/  LDC R106, c[0x0][0x3f4] ;  /* 0x0000fd00ff6a7b82 */ /* 0x002e620000000800 */
[----:B------:R-:W-:Y:S01]  /*2820*/  IMAD.IADD R41, R0, 0x1, R11 ;  /* 0x0000000100297824 */ /* 0x000fe200078e020b */
[----:B------:R-:W-:-:S04]  /*2830*/  ISETP.GE.AND P0, PT, R11, R2, PT ;  /* 0x000000020b00720c */ /* 0x000fc80003f06270 */
[----:B------:R-:W-:Y:S02]  /*2840*/  ISETP.GT.OR P0, PT, R27, 0x3f, P0 ;  /* 0x0000003f1b00780c */ /* 0x000fe40000704670 */
[----:B------:R-:W-:Y:S02]  /*2850*/  MOV R11, R41 ;  /* 0x00000029000b7202 */ /* 0x000fe40000000f00 */
[----:B0-----:R-:W-:-:S09]  /*2860*/  ISETP.NE.AND P3, PT, R103, 0x1, PT ;  /* 0x000000016700780c */ /* 0x001fd20003f65270 */
[----:B------:R-:W0:Y:S08]  /*2870*/  @!P0 LDC.64 R14, c[0x0][0x428] ;  /* 0x00010a00ff0e8b82 */ /* 0x000e300000000a00 */
[----:B---3--:R-:W3:Y:S08]  /*2880*/  @!P0 LDC.64 R42, c[0x0][0x418] ;  /* 0x00010600ff2a8b82 */ /* 0x008ef00000000a00 */
[----:B----4-:R-:W4:Y:S08]  /*2890*/  @P3 LDC R12, c[0x0][0x434] ;  /* 0x00010d00ff0c3b82 */ /* 0x010f300000000800 */
[----:B------:R-:W1:Y:S01]  /*28a0*/  @P3 LDC R13, c[0x0][0x438] ;  /* 0x00010e00ff0d3b82 */ /* 0x000e620000000800 */
[----:B----4-:R-:W-:-:S05]  /*28b0*/  @P3 IMAD.HI.U32 R12, R41, R12, RZ ;  /* 0x0000000c290c3227 */ /* 0x010fca00078e00ff */
[----:B-1----:R-:W-:Y:S01]  /*28c0*/  @P3 SHF.R.U32.HI R11, RZ, R13, R12 ;  /* 0x0000000dff0b3219 */ /* 0x002fe2000001160c */
[----:B0-----:R-:W-:-:S03]  /*28d0*/  @!P0 IMAD R12, R29, R14, RZ ;  /* 0x0000000e1d0c8224 */ /* 0x001fc600078e02ff */
[--C-:B------:R-:W-:Y:S01]  /*28e0*/  @!P0 SHF.R.S32.HI R13, RZ, 0x1f, R11.reuse ;  /* 0x0000001fff0d8819 */ /* 0x100fe2000001140b */
[----:B------:R-:W-:Y:S02]  /*28f0*/  @!P0 IMAD R15, R3, R15, R12 ;  /* 0x0000000f030f8224 */ /* 0x000fe400078e020c */
[----:B------:R-:W-:-:S04]  /*2900*/  @!P0 IMAD.MOV.U32 R12, RZ, RZ, R11 ;  /* 0x000000ffff0c8224 */ /* 0x000fc800078e000b */
[----:B------:R-:W-:-:S04]  /*2910*/  @!P0 IMAD.WIDE.U32 R12, R3, R14, R12 ;  /* 0x0000000e030c8225 */ /* 0x000fc800078e000c */
[----:B------:R-:W-:Y:S01]  /*2920*/  @!P0 IMAD.IADD R13, R13, 0x1, R15 ;  /* 0x000000010d0d8824 */ /* 0x000fe200078e020f */
[----:B---3--:R-:W-:-:S04]  /*2930*/  @!P0 LEA R14, P3, R12, R42, 0x2 ;  /* 0x0000002a0c0e8211 */ /* 0x008fc800078610ff */
[----:B------:R-:W-:-:S05]  /*2940*/  @!P0 LEA.HI.X R15, R12, R43, R13, 0x2, P3 ;  /* 0x0000002b0c0f8211 */ /* 0x000fca00018f140d */
[----:B------:R0:W5:Y:S01]  /*2950*/  @!P0 LDG.E R104, desc[UR60][R14.64] ;  /* 0x0000003c0e688981 */ /* 0x000162000c1e1900 */
[----:B------:R-:W-:Y:S01]  /*2960*/  ISETP.GE.AND P0, PT, R106, 0x1, PT ;  /* 0x000000016a00780c */ /* 0x000fe20003f06270 */
[----:B------:R-:W-:Y:S05]  /*2970*/  YIELD ;  /* 0x0000000000007946 */ /* 0x000fea0003800000 */
[----:B------:R-:W-:Y:S01]  /*2980*/  IADD3 R12, -R11, RZ, RZ ;  /* 0x000000ff0b0c7210 */ /* 0x000fe20007ffe1ff */
[----:B------:R-:W-:Y:S01]  /*2990*/  BSSY B0, `(.L_x_1574) ;  /* 0x0000530000007945 */ /* 0x000fe20003800000 */
[----:B------:R-:W-:-:S03]  /*29a0*/  ISETP.GT.AND P3, PT, R25, R24, PT ;  /* 0x000000181900720c */ /* 0x000fc60003f64270 */
[----:B------:R-:W-:Y:S02]  /*29b0*/  IMAD R103, R103, R12, R41 ;  /* 0x0000000c67677224 */ /* 0x000fe400078e0229 */
[----:B--2---:R-:W-:-:S04]  /*29c0*/  IMAD R11, R200, 0x4000, R40 ;  /* 0x00004000c80b7824 */ /* 0x004fc800078e0228 */
[----:B------:R-:W-:Y:S01]  /*29d0*/  IMAD R94, R11, 0x2, R18 ;  /* 0x000000020b5e7824 */ /* 0x000fe200078e0212 */
[----:B0-----:R-:W-:Y:S06]  /*29e0*/  @!P0 BRA `(.L_x_1575) ;  /* 0x0000004c00408947 */ /* 0x001fec0003800000 */
[----:B------:R-:W-:Y:S01]  /*29f0*/  SHF.R.S32.HI R101, RZ, 0x1f, R103 ;  /* 0x0000001fff657819 */ /* 0x000fe20000011467 */
[----:B------:R-:W-:Y:S01]  /*2a00*/  ULDC.64 UR4, c[0x0][0x300] ;  /* 0x0000c00000047ab9 */ /* 0x000fe20000000a00 */
[----:B-----5:R-:W-:Y:S01]  /*2a10*/  SHF.R.S32.HI R100, RZ, 0x1f, R104 ;  /* 0x0000001fff647819 */ /* 0x020fe20000011468 */
[----:B------:R-:W-:Y:S01]  /*2a20*/  IMAD.WIDE.U32 R12, R103, UR4, RZ ;  /* 0x00000004670c7c25 */ /* 0x000fe2000f8e00ff */
[----:B------:R-:W-:Y:S02]  /*2a30*/  ULDC.U8 UR6, c[0x0][0x410] ;  /* 0x0001040000067ab9 */ /* 0x000fe40000000000 */
[----:B------:R-:W-:Y:S01]  /*2a40*/  ISETP.NE.AND P0, PT, RZ, UR6, PT ;  /* 0x00000006ff007c0c */ /* 0x000fe2000bf05270 */
[----:B------:R-:W-:Y:S02]  /*2a50*/  IMAD R14, R101, UR4, RZ ;  /* 0x00000004650e7c24 */ /* 0x000fe4000f8e02ff */
[-C--:B------:R-:W-:Y:S02]  /*2a60*/  IMAD R40, R9, R25.reuse, RZ ;  /* 0x0000001909287224 */ /* 0x080fe400078e02ff */
[----:B------:R-:W-:Y:S01]  /*2a70*/  IMAD R11, R103, UR5, R14 ;  /* 0x00000005670b7c24 */ /* 0x000fe2000f8e020e */
[----:B------:R-:W-:Y:S01]  /*2a80*/  ULDC.64 UR4, c[0x0][0x310] ;  /* 0x0000c40000047ab9 */ /* 0x000fe20000000a00 */
[----:B------:R-:W-:-:S02]  /*2a90*/  IMAD R14, R5, R25, RZ ;  /* 0x00000019050e7224 */ /* 0x000fc400078e02ff */
[----:B------:R-:W-:Y:S02]  /*2aa0*/  IMAD R15, R100, UR4, RZ ;  /* 0x00000004640f7c24 */ /* 0x000fe4000f8e02ff */
[----:B------:R-:W-:Y:S01]  /*2ab0*/  IMAD.IADD R13, R13, 0x1, R11 ;  /* 0x000000010d0d7824 */ /* 0x000fe200078e020b */
[----:B------:R-:W-:Y:S01]  /*2ac0*/  SHF.R.S32.HI R11, RZ, 0x1f, R25 ;  /* 0x0000001fff0b7819 */ /* 0x000fe20000011419 */
[C---:B------:R-:W-:Y:S02]  /*2ad0*/  IMAD R15, R104.reuse, UR5, R15 ;  /* 0x00000005680f7c24 */ /* 0x040fe4000f8e020f */
[----:B------:R-:W-:Y:S01]  /*2ae0*/  IMAD.WIDE.U32 R12, R104, UR4, R12 ;  /* 0x00000004680c7c25 */ /* 0x000fe2000f8e000c */
[----:B------:R-:W-:-:S03]  /*2af0*/  ULDC.64 UR4, c[0x0][0x308] ;  /* 0x0000c20000047ab9 */ /* 0x000fc60000000a00 */
[----:B------:R-:W-:Y:S01]  /*2b00*/  IMAD R41, R11, R7, R14 ;  /* 0x000000070b297224 */ /* 0x000fe200078e020e */
[----:B------:R-:W-:Y:S01]  /*2b10*/  IADD3 R13, R13, R15, RZ ;  /* 0x0000000f0d0d7210 */ /* 0x000fe20007ffe0ff */
[----:B------:R-:W-:Y:S02]  /*2b20*/  IMAD R15, R26, UR4, RZ ;  /* 0x000000041a0f7c24 */ /* 0x000fe4000f8e02ff */
[----:B------:R-:W-:Y:S02]  /*2b30*/  IMAD R43, R11, R20, R40 ;  /* 0x000000140b2b7224 */ /* 0x000fe400078e0228 */
[C---:B------:R-:W-:Y:S02]  /*2b40*/  IMAD R11, R38.reuse, UR5, R15 ;  /* 0x00000005260b7c24 */ /* 0x040fe4000f8e020f */
[----:B------:R-:W-:Y:S01]  /*2b50*/  IMAD.WIDE.U32 R114, R38, UR4, R12 ;  /* 0x0000000426727c25 */ /* 0x000fe2000f8e000c */
[----:B------:R-:W-:-:S03]  /*2b60*/  ULDC.64 UR4, c[0x0][0x2e8] ;  /* 0x0000ba0000047ab9 */ /* 0x000fc60000000a00 */
[----:B------:R-:W-:Y:S01]  /*2b70*/  IMAD.IADD R11, R115, 0x1, R11 ;  /* 0x00000001730b7824 */ /* 0x000fe200078e020b */
[C---:B------:R-:W-:Y:S01]  /*2b80*/  LEA R107, P4, R114.reuse, UR4, 0x1 ;  /* 0x00000004726b7c11 */ /* 0x040fe2000f8808ff */
[----:B------:R-:W-:Y:S02]  /*2b90*/  IMAD R99, R25, -0x40, R2 ;  /* 0xffffffc019637824 */ /* 0x000fe400078e0202 */
[-C--:B------:R-:W-:Y:S01]  /*2ba0*/  IMAD.WIDE.U32 R14, R7, R25.reuse, RZ ;  /* 0x00000019070e7225 */ /* 0x080fe200078e00ff */
[----:B------:R-:W-:Y:S02]  /*2bb0*/  LEA.HI.X R114, R114, UR5, R11, 0x1, P4 ;  /* 0x0000000572727c11 */ /* 0x000fe4000a0f0c0b */
[----:B------:R-:W-:Y:S01]  /*2bc0*/  VIMNMX R99, R99, 0x40, PT ;  /* 0x0000004063637848 */ /* 0x000fe20003fe0100 */
[----:B------:R-:W-:-:S04]  /*2bd0*/  IMAD.WIDE.U32 R12, R20, R25, RZ ;  /* 0x00000019140c7225 */ /* 0x000fc800078e00ff */
[----:B------:R-:W-:Y:S02]  /*2be0*/  IMAD.IADD R73, R15, 0x1, R41 ;  /* 0x000000010f497824 */ /* 0x000fe400078e0229 */
[----:B------:R-:W-:Y:S01]  /*2bf0*/  IMAD.IADD R72, R13, 0x1, R43 ;  /* 0x000000010d487824 */ /* 0x000fe200078e022b */
[----:B------:R-:W-:Y:S06]  /*2c00*/  @!P0 BRA `(.L_x_1576) ;  /* 0x0000002000f08947 */ /* 0x000fec0003800000 */
[----:B------:R-:W2:Y:S01]  /*2c10*/  LDL R42, [R1+0x10] ;  /* 0x00001000012a7983 */ /* 0x000ea20000100800 */
[----:B------:R-:W-:Y:S01]  /*2c20*/  BSSY B1, `(.L_x_1577) ;  /* 0x000002d000017945 */ /* 0x000fe20003800000 */
[C---:B------:R-:W-:Y:S01]  /*2c30*/  IADD3 R109, R78.reuse, 0x40, RZ ;  /* 0x000000404e6d7810 */ /* 0x040fe20007ffe0ff */
[C---:B------:R-:W-:Y:S01]  /*2c40*/  VIADD R111, R78.reuse, 0x20 ;  /* 0x000000204e6f7836 */ /* 0x040fe20000000000 */
[----:B------:R-:W-:Y:S01]  /*2c50*/  CS2R R40, SRZ ;  /* 0x0000000000287805 */ /* 0x000fe2000001ff00 */
[----:B------:R-:W-:Y:S01]  /*2c60*/  VIADD R75, R78, 0x60 ;  /* 0x000000604e4b7836 */ /* 0x000fe20000000000 */
        /* <DEDUP_REMOVED lines=8> */
[----:B--2---:R-:W-:-:S13]  /*2cf0*/  ISETP.GE.AND P0, PT, R42, R99, PT ;  /* 0x000000632a00720c */ /* 0x004fda0003f06270 */
[----:B------:R-:W-:Y:S05]  /*2d00*/  @P0 BRA `(.L_x_1578) ;  /* 0x0000000000780947 */ /* 0x000fea0003800000 */
[----:B------:R-:W-:Y:S01]  /*2d10*/  IADD3 R43, P4, R82, R14, RZ ;  /* 0x0000000e522b7210 */ /* 0x000fe20007f9e0ff */
[----:B------:R-:W-:Y:S01]  /*2d20*/  ULDC.64 UR4, c[0x0][0x3e8] ;  /* 0x0000fa0000047ab9 */ /* 0x000fe20000000a00 */
[----:B------:R-:W-:Y:S02]  /*2d30*/  IADD3 R11, P5, R86, R12, RZ ;  /* 0x0000000c560b7210 */ /* 0x000fe40007fbe0ff */
[----:B------:R-:W-:Y:S02]  /*2d40*/  CS2R R68, SRZ ;  /* 0x0000000000447805 */ /* 0x000fe4000001ff00 */
[----:B------:R-:W-:Y:S01]  /*2d50*/  ISETP.GE.AND P6, PT, R78, R106, PT ;  /* 0x0000006a4e00720c */ /* 0x000fe20003fc6270 */
[----:B------:R-:W-:Y:S01]  /*2d60*/  IMAD.X R44, R73, 0x1, R76, P4 ;  /* 0x00000001492c7824 */ /* 0x000fe200020e064c */
[----:B------:R-:W-:Y:S02]  /*2d70*/  LEA R42, P4, R43, UR4, 0x1 ;  /* 0x000000042b2a7c11 */ /* 0x000fe4000f8808ff */
[----:B------:R-:W-:-:S02]  /*2d80*/  CS2R R70, SRZ ;  /* 0x0000000000467805 */ /* 0x000fc4000001ff00 */
[----:B------:R-:W-:Y:S02]  /*2d90*/  IADD3.X R46, R72, R77, RZ, P5, !PT ;  /* 0x0000004d482e7210 */ /* 0x000fe40002ffe4ff */
[----:B------:R-:W-:Y:S01]  /*2da0*/  LEA.HI.X R43, R43, UR5, R44, 0x1, P4 ;  /* 0x000000052b2b7c11 */ /* 0x000fe2000a0f0c2c */
[----:B------:R-:W-:Y:S01]  /*2db0*/  ULDC.64 UR4, c[0x0][0x400] ;  /* 0x0001000000047ab9 */ /* 0x000fe20000000a00 */
[----:B------:R-:W-:Y:S02]  /*2dc0*/  ISETP.GE.AND P5, PT, R111, R106, PT ;  /* 0x0000006a6f00720c */ /* 0x000fe40003fa6270 */
[C---:B------:R-:W-:Y:S01]  /*2dd0*/  LEA R44, P4, R11.reuse, UR4, 0x1 ;  /* 0x000000040b2c7c11 */ /* 0x040fe2000f8808ff */
[----:B------:R0:W5:Y:S03]  /*2de0*/  @!P6 LDG.E.64 R68, desc[UR60][R42.64] ;  /* 0x0000003c2a44e981 */ /* 0x000166000c1e1b00 */
[----:B------:R-:W-:-:S02]  /*2df0*/  LEA.HI.X R45, R11, UR5, R46, 0x1, P4 ;  /* 0x000000050b2d7c11 */ /* 0x000fc4000a0f0c2e */
[----:B------:R-:W-:-:S03]  /*2e00*/  ISETP.GE.AND P4, PT, R109, R106, PT ;  /* 0x0000006a6d00720c */ /* 0x000fc60003f86270 */
[----:B------:R0:W5:Y:S01]  /*2e10*/  @!P6 LDG.E.64 R70, desc[UR60][R44.64] ;  /* 0x0000003c2c46e981 */ /* 0x000162000c1e1b00 */
[----:B------:R-:W-:Y:S02]  /*2e20*/  ISETP.GE.AND P6, PT, R75, R106, PT ;  /* 0x0000006a4b00720c */ /* 0x000fe40003fc6270 */
[----:B------:R-:W-:Y:S02]  /*2e30*/  CS2R R64, SRZ ;  /* 0x0000000000407805 */ /* 0x000fe4000001ff00 */
[----:B------:R-:W-:Y:S02]  /*2e40*/  CS2R R60, SRZ ;  /* 0x00000000003c7805 */ /* 0x000fe4000001ff00 */
[----:B------:R-:W-:Y:S02]  /*2e50*/  CS2R R56, SRZ ;  /* 0x0000000000387805 */ /* 0x000fe4000001ff00 */
[----:B------:R-:W-:Y:S02]  /*2e60*/  CS2R R66, SRZ ;  /* 0x0000000000427805 */ /* 0x000fe4000001ff00 */
[----:B------:R-:W-:-:S02]  /*2e70*/  CS2R R62, SRZ ;  /* 0x00000000003e7805 */ /* 0x000fc4000001ff00 */
[----:B------:R-:W-:Y:S01]  /*2e80*/  CS2R R58, SRZ ;  /* 0x00000000003a7805 */ /* 0x000fe2000001ff00 */
[----:B------:R0:W5:Y:S04]  /*2e90*/  @!P5 LDG.E.64 R64, desc[UR60][R42.64+0x40] ;  /* 0x0000403c2a40d981 */ /* 0x000168000c1e1b00 */
[----:B------:R0:W5:Y:S04]  /*2ea0*/  @!P4 LDG.E.64 R60, desc[UR60][R42.64+0x80] ;  /* 0x0000803c2a3cc981 */ /* 0x000168000c1e1b00 */
[----:B------:R0:W5:Y:S04]  /*2eb0*/  @!P6 LDG.E.64 R56, desc[UR60][R42.64+0xc0] ;  /* 0x0000c03c2a38e981 */ /* 0x000168000c1e1b00 */
[----:B------:R0:W5:Y:S04]  /*2ec0*/  @!P5 LDG.E.64 R66, desc[UR60][R44.64+0x40] ;  /* 0x0000403c2c42d981 */ /* 0x000168000c1e1b00 */
[----:B------:R0:W5:Y:S04]  /*2ed0*/  @!P4 LDG.E.64 R62, desc[UR60][R44.64+0x80] ;  /* 0x0000803c2c3ec981 */ /* 0x000168000c1e1b00 */
[----:B------:R0:W5:Y:S02]  /*2ee0*/  @!P6 LDG.E.64 R58, desc[UR60][R44.64+0xc0] ;  /* 0x0000c03c2c3ae981 */ /* 0x000164000c1e1b00 */
.L_x_1578:
[----:B------:R-:W-:Y:S05]  /*2ef0*/  BSYNC B1 ;  /* 0x0000000000017941 */ /* 0x000fea0003800000 */
.L_x_1577:
[----:B------:R-:W2:Y:S01]  /*2f00*/  LDL R11, [R1+0x9c] ;  /* 0x00009c00010b7983 */ /* 0x000ea20000100800 */
[----:B------:R-:W-:Y:S01]  /*2f10*/  BSSY B1, `(.L_x_1579) ;  /* 0x000002a000017945 */ /* 0x000fe20003800000 */
[----:B0-----:R-:W-:Y:S02]  /*2f20*/  CS2R R44, SRZ ;  /* 0x00000000002c7805 */ /* 0x001fe4000001ff00 */
[----:B------:R-:W-:Y:S02]  /*2f30*/  CS2R R48, SRZ ;  /* 0x0000000000307805 */ /* 0x000fe4000001ff00 */
[----:B------:R-:W-:Y:S02]  /*2f40*/  CS2R R52, SRZ ;  /* 0x0000000000347805 */ /* 0x000fe4000001ff00 */
[----:B------:R-:W-:Y:S02]  /*2f50*/  CS2R R42, SRZ ;  /* 0x00000000002a7805 */ /* 0x000fe4000001ff00 */
[----:B------:R-:W-:-:S02]  /*2f60*/  CS2R R46, SRZ ;  /* 0x00000000002e7805 */ /* 0x000fc4000001ff00 */
[----:B------:R-:W-:Y:S01]  /*2f70*/  CS2R R50, SRZ ;  /* 0x0000000000327805 */ /* 0x000fe2000001ff00 */
[----:B-----5:R-:W-:Y:S01]  /*2f80*/  IMAD.MOV.U32 R74, RZ, RZ, R56 ;  /* 0x000000ffff4a7224 */ /* 0x020fe200078e0038 */
[----:B------:R-:W-:Y:S01]  /*2f90*/  CS2R R54, SRZ ;  /* 0x0000000000367805 */ /* 0x000fe2000001ff00 */
[----:B------:R-:W-:Y:S01]  /*2fa0*/  IMAD.MOV.U32 R90, RZ, RZ, R57 ;  /* 0x000000ffff5a7224 */ /* 0x000fe200078e0039 */
[----:B--2---:R-:W-:-:S13]  /*2fb0*/  ISETP.GE.AND P4, PT, R11, R99, PT ;  /* 0x000000630b00720c */ /* 0x004fda0003f86270 */
[----:B------:R-:W-:Y:S05]  /*2fc0*/  @P4 BRA `(.L_x_1580) ;  /* 0x0000000000784947 */ /* 0x000fea0003800000 */
        /* <DEDUP_REMOVED lines=30> */
.L_x_1580:
[----:B------:R-:W-:Y:S05]  /*31b0*/  BSYNC B1 ;  /* 0x0000000000017941 */ /* 0x000fea0003800000 */
.L_x_1579:
[----:B------:R-:W-:Y:S01]  /*31c0*/  IMAD.MOV.U32 R11, RZ, RZ, R60 ;  /* 0x000000ffff0b7224 */ /* 0x000fe200078e003c */
[----:B0-----:R-:W-:Y:S01]  /*31d0*/  MOV R12, R61 ;  /* 0x0000003d000c7202 */ /* 0x001fe20000000f00 */
[----:B------:R-:W-:Y:S01]  /*31e0*/  IMAD.MOV.U32 R13, RZ, RZ, R68 ;  /* 0x000000ffff0d7224 */ /* 0x000fe200078e0044 */
[----:B------:R-:W-:Y:S02]  /*31f0*/  MOV R14, R69 ;  /* 0x00000045000e7202 */ /* 0x000fe40000000f00 */
[----:B------:R-:W-:Y:S01]  /*3200*/  PRMT R122, R11, 0x5410, R12 ;  /* 0x000054100b7a7816 */ /* 0x000fe2000000000c */
[----:B------:R-:W-:Y:S01]  /*3210*/  IMAD.MOV.U32 R11, RZ, RZ, R64 ;  /* 0x000000ffff0b7224 */ /* 0x000fe200078e0040 */
[----:B------:R-:W-:Y:S01]  /*3220*/  PRMT R131, R13, 0x5410, R14 ;  /* 0x000054100d837816 */ /* 0x000fe2000000000e */
[----:B------:R-:W-:Y:S01]  /*3230*/  IMAD.MOV.U32 R12, RZ, RZ, R65 ;  /* 0x000000ffff0c7224 */ /* 0x000fe200078e0041 */
[----:B------:R-:W-:Y:S01]  /*3240*/  MOV R14, R63 ;  /* 0x0000003f000e7202 */ /* 0x000fe20000000f00 */
[----:B------:R-:W-:Y:S01]  /*3250*/  IMAD.MOV.U32 R13, RZ, RZ, R62 ;  /* 0x000000ffff0d7224 */ /* 0x000fe200078e003e */
[----:B------:R-:W-:-:S02]  /*3260*/  ISETP.NE.AND P5, PT, R225, 0x3, PT ;  /* 0x00000003e100780c */ /* 0x000fc40003fa5270 */
[----:B------:R-:W-:Y:S01]  /*3270*/  PRMT R124, R12, 0x5410, R11 ;  /* 0x000054100c7c7816 */ /* 0x000fe2000000000b */
[----:B------:R-:W-:Y:S01]  /*3280*/  IMAD.MOV.U32 R11, RZ, RZ, R58 ;  /* 0x000000ffff0b7224 */ /* 0x000fe200078e003a */
[----:B------:R-:W-:Y:S01]  /*3290*/  PRMT R123, R13, 0x5410, R14 ;  /* 0x000054100d7b7816 */ /* 0x000fe2000000000e */
[----:B------:R-:W-:Y:S01]  /*32a0*/  IMAD.MOV.U32 R12, RZ, RZ, R59 ;  /* 0x000000ffff0c7224 */ /* 0x000fe200078e003b */
[----:B------:R-:W-:Y:S01]  /*32b0*/  MOV R14, R71 ;  /* 0x00000047000e7202 */ /* 0x000fe20000000f00 */
[----:B------:R-:W-:Y:S01]  /*32c0*/  IMAD.MOV.U32 R13, RZ, RZ, R70 ;  /* 0x000000ffff0d7224 */ /* 0x000fe200078e0046 */
[----:B------:R-:W-:Y:S02]  /*32d0*/  PRMT R120, R74, 0x5410, R90 ;  /* 0x000054104a787816 */ /* 0x000fe4000000005a */
[----:B------:R-:W-:Y:S01]  /*32e0*/  PRMT R121, R11, 0x5410, R12 ;  /* 0x000054100b797816 */ /* 0x000fe2000000000c */
[----:B------:R-:W-:Y:S01]  /*32f0*/  IMAD.MOV.U32 R11, RZ, RZ, R66 ;  /* 0x000000ffff0b7224 */ /* 0x000fe200078e0042 */
[----:B------:R-:W-:Y:S01]  /*3300*/  PRMT R132, R13, 0x5410, R14 ;  /* 0x000054100d847816 */ /* 0x000fe2000000000e */
[----:B------:R-:W-:Y:S01]  /*3310*/  IMAD.MOV.U32 R12, RZ, RZ, R67 ;  /* 0x000000ffff0c7224 */ /* 0x000fe200078e0043 */
[----:B-----5:R-:W-:Y:S01]  /*3320*/  MOV R14, R45 ;  /* 0x0000002d000e7202 */ /* 0x020fe20000000f00 */
[----:B------:R-:W-:-:S03]  /*3330*/  IMAD.MOV.U32 R13, RZ, RZ, R44 ;  /* 0x000000ffff0d7224 */ /* 0x000fc600078e002c */
[----:B------:R-:W-:Y:S01]  /*3340*/  PRMT R125, R11, 0x5410, R12 ;  /* 0x000054100b7d7816 */ /* 0x000fe2000000000c */
[----:B------:R-:W-:Y:S01]  /*3350*/  IMAD.MOV.U32 R11, RZ, RZ, R40 ;  /* 0x000000ffff0b7224 */ /* 0x000fe200078e0028 */
[----:B------:R-:W-:Y:S01]  /*3360*/  PRMT R113, R13, 0x5410, R14 ;  /* 0x000054100d717816 */ /* 0x000fe2000000000e */
[----:B------:R-:W-:Y:S01]  /*3370*/  IMAD.MOV.U32 R12, RZ, RZ, R41 ;  /* 0x000000ffff0c7224 */ /* 0x000fe200078e0029 */
[----:B------:R-:W-:Y:S01]  /*3380*/  MOV R14, R53 ;  /* 0x00000035000e7202 */ /* 0x000fe20000000f00 */
        /* <DEDUP_REMOVED lines=16> */
[----:B------:R-:W-:-:S05]  /*3490*/  IMAD.MOV.U32 R12, RZ, RZ, R51 ;  /* 0x000000ffff0c7224 */ /* 0x000fca00078e0033 */
[----:B------:R-:W-:Y:S01]  /*34a0*/  PRMT R117, R11, 0x5410, R12 ;  /* 0x000054100b757816 */ /* 0x000fe2000000000c */
[----:B------:R-:W-:Y:S06]  /*34b0*/  @!P5 BRA `(.L_x_1581) ;  /* 0x000000000004d947 */ /* 0x000fec0003800000 */
[----:B------:R-:W-:Y:S01]  /*34c0*/  BPT.TRAP 0x1 ;  /* 0x000000040000795c */ /* 0x000fe20000300000 */
.L_x_1581:
[----:B------:R-:W2:Y:S01]  /*34d0*/  LDL R11, [R1+0x1c] ;  /* 0x00001c00010b7983 */ /* 0x000ea20000100800 */
[----:B------:R-:W-:Y:S01]  /*34e0*/  IMAD R90, R200, 0x8, R18 ;  /* 0x00000008c85a7824 */ /* 0x000fe200078e0212 */
[----:B------:R-:W-:Y:S01]  /*34f0*/  BSSY B1, `(.L_x_1582) ;  /* 0x0000004000017945 */ /* 0x000fe20003800000 */
[----:B--2---:R-:W-:-:S04]  /*3500*/  SHF.L.U32 R105, R11, 0x1f, RZ ;  /* 0x0000001f0b697819 */ /* 0x004fc800000006ff */
[----:B------:R-:W0:Y:S02]  /*3510*/  SYNCS.PHASECHK.TRANS64.TRYWAIT P6, [R90+URZ+0x30890], R105 ;  /* 0x030890695a0075a7 */ /* 0x000e2400080c017f */
[----:B0-----:R-:W-:Y:S05]  /*3520*/  @!P6 BRA `(.L_x_1583) ;  /* 0x000002640058e947 */ /* 0x001fea0003800000 */
.L_x_2005:
[----:B------:R-:W-:Y:S05]  /*3530*/  BSYNC B1 ;  /* 0x0000000000017941 */ /* 0x000fea0003800000 */
.L_x_1582:
[----:B------:R-:W-:-:S03]  /*3540*/  UMOV UR4, 0xffffffff ;  /* 0xffffffff00047882 */ /* 0x000fc60000000000 */
[----:B------:R-:W-:Y:S05]  /*3550*/  BRA.DIV UR4, `(.L_x_1584) ;  /* 0x0000026604607947 */ /* 0x000fea000b800000 */
[----:B------:R1:W2:Y:S04]  /*3560*/  SHFL.IDX PT, R74, R114, RZ, 0x181f ;  /* 0x00181fff724a7589 */ /* 0x0002a800000e0000 */
[----:B------:R1:W3:Y:S02]  /*3570*/  SHFL.IDX PT, R108, R107, RZ, 0x181f ;  /* 0x00181fff6b6c7589 */ /* 0x0002e400000e0000 */
.L_x_2009:
[----:B------:R-:W-:Y:S04]  /*3580*/  BSSY B1, `(.L_x_1585) ;  /* 0x00000d0000017945 */ /* 0x000fe80003800000 */
[----:B------:R-:W-:Y:S05]  /*3590*/  @P0 BRA `(.L_x_1586) ;  /* 0x0000000c00380947 */ /* 0x000fea0003800000 */
[----:B------:R-:W-:Y:S01]  /*35a0*/  ISETP.NE.AND P0, PT, R28, RZ, PT ;  /* 0x000000ff1c00720c */ /* 0x000fe20003f05270 */
[----:B------:R-:W-:-:S12]  /*35b0*/  BSSY B2, `(.L_x_1587) ;  /* 0x0000032000027945 */ /* 0x000fd80003800000 */
[----:B------:R-:W-:Y:S05]  /*35c0*/  @!P0 BRA `(.L_x_1588) ;  /* 0x0000000000c08947 */ /* 0x000fea0003800000 */
[----:B------:R4:W0:Y:S01]  /*35d0*/  LDS.128 R12, [R94+0x20400] ;  /* 0x020400005e0c7984 */ /* 0x0008220000000c00 */
[----:B------:R-:W-:Y:S01]  /*35e0*/  ISETP.GE.AND P6, PT, R78, R106, PT ;  /* 0x0000006a4e00720c */ /* 0x000fe20003fc6270 */
[----:B------:R-:W-:Y:S01]  /*35f0*/  BSSY B3, `(.L_x_1589) ;  /* 0x000002c000037945 */ /* 0x000fe20003800000 */
[----:B---3--:R-:W-:-:S04]  /*3600*/  LEA R72, P0, R16, R108, 0x1 ;  /* 0x0000006c10487211 */ /* 0x008fc800078008ff */
[----:B--2---:R-:W-:-:S07]  /*3610*/  LEA.HI.X R73, R16, R74, R17, 0x1, P0 ;  /* 0x0000004a10497211 */ /* 0x004fce00000f0c11 */
        /* <DEDUP_REMOVED lines=14> */
[CC--:B------:R-:W-:Y:S01]  /*3700*/  FMUL.FTZ R130, R68.reuse, R71.reuse ;  /* 0x0000004744827220 */ /* 0x0c0fe20000410000 */
[----:B------:R-:W-:Y:S01]  /*3710*/  FMUL.FTZ R71, R15, R71 ;  /* 0x000000470f477220 */ /* 0x000fe20000410000 */
[C---:B------:R-:W-:Y:S01]  /*3720*/  FMUL.FTZ R126, R13.reuse, R126 ;  /* 0x0000007e0d7e7220 */ /* 0x040fe20000410000 */
[-C--:B------:R-:W-:Y:S01]  /*3730*/  FFMA.FTZ R128, R13, R70.reuse, -R128 ;  /* 0x000000460d807223 */ /* 0x080fe20000010880 */
[-C--:B------:R-:W-:Y:S01]  /*3740*/  FFMA.FTZ R130, R15, R69.reuse, -R130 ;  /* 0x000000450f827223 */ /* 0x080fe20000010882 */
[----:B------:R-:W-:Y:S01]  /*3750*/  FFMA.FTZ R129, R68, R69, R71 ;  /* 0x0000004544817223 */ /* 0x000fe20000010047 */
[----:B------:R-:W-:Y:S01]  /*3760*/  FFMA.FTZ R127, R11, R70, R126 ;  /* 0x000000460b7f7223 */ /* 0x000fe2000001007e */
[----:B------:R-:W-:-:S02]  /*3770*/  HADD2.F32 R11, -RZ, R12.H1_H1 ;  /* 0x3000000cff0b7230 */ /* 0x000fc40000004100 */
[----:B------:R-:W-:Y:S02]  /*3780*/  HADD2.F32 R69, -RZ, R132.H0_H0 ;  /* 0x20000084ff457230 */ /* 0x000fe40000004100 */
[----:B------:R-:W-:Y:S02]  /*3790*/  HADD2.F32 R12, -RZ, R12.H0_H0 ;  /* 0x2000000cff0c7230 */ /* 0x000fe40000004100 */
[----:B------:R-:W-:Y:S02]  /*37a0*/  HADD2.F32 R70, -RZ, R132.H1_H1 ;  /* 0x30000084ff467230 */ /* 0x000fe40000004100 */
[-C--:B------:R-:W-:Y:S01]  /*37b0*/  FMUL.FTZ R71, R11, R69.reuse ;  /* 0x000000450b477220 */ /* 0x080fe20000410000 */
[--C-:B------:R-:W-:Y:S02]  /*37c0*/  HADD2.F32 R13, -RZ, R14.reuse.H1_H1 ;  /* 0x3000000eff0d7230 */ /* 0x100fe40000004100 */
        /* <DEDUP_REMOVED lines=14> */
.L_x_1590:
[----:B------:R-:W-:Y:S05]  /*38b0*/  BSYNC B3 ;  /* 0x0000000000037941 */ /* 0x000fea0003800000 */
.L_x_1589:
[----:B0-----:R4:W-:Y:S02]  /*38c0*/  ST.E.128 desc[UR60][R72.64], R12 ;  /* 0x0000000c48007985 */ /* 0x0019e4000c101d3c */
.L_x_1588:
[----:B------:R-:W-:Y:S05]  /*38d0*/  BSYNC B2 ;  /* 0x0000000000027941 */ /* 0x000fea0003800000 */
.L_x_1587:
[----:B------:R-:W-:Y:S01]  /*38e0*/  ISETP.NE.AND P0, PT, R36, RZ, PT ;  /* 0x000000ff2400720c */ /* 0x000fe20003f05270 */
[----:B------:R-:W-:-:S12]  /*38f0*/  BSSY B2, `(.L_x_1591) ;  /* 0x0000032000027945 */ /* 0x000fd80003800000 */
[----:B------:R-:W-:Y:S05]  /*3900*/  @!P0 BRA `(.L_x_1592) ;  /* 0x0000000000c08947 */ /* 0x000fea0003800000 */
[----:B----4-:R4:W0:Y:S01]  /*3910*/  LDS.128 R12, [R94+0x22400] ;  /* 0x022400005e0c7984 */ /* 0x0108220000000c00 */
        /* <DEDUP_REMOVED lines=45> */
.L_x_1594:
[----:B------:R-:W-:Y:S05]  /*3bf0*/  BSYNC B3 ;  /* 0x0000000000037941 */ /* 0x000fea0003800000 */
.L_x_1593:
[----:B0-----:R0:W-:Y:S02]  /*3c00*/  ST.E.128 desc[UR60][R68.64], R12 ;  /* 0x0000000c44007985 */ /* 0x0011e4000c101d3c */
.L_x_1592:
[----:B------:R-:W-:Y:S05]  /*3c10*/  BSYNC B2 ;  /* 0x0000000000027941 */ /* 0x000fea0003800000 */
.L_x_1591:
[----:B------:R-:W-:Y:S01]  /*3c20*/  ISETP.NE.AND P0, PT, R37, RZ, PT ;  /* 0x000000ff2500720c */ /* 0x000fe20003f05270 */
[----:B------:R-:W-:-:S12]  /*3c30*/  BSSY B2, `(.L_x_1595) ;  /* 0x0000032000027945 */ /* 0x000fd80003800000 */
[----:B------:R-:W-:Y:S05]  /*3c40*/  @!P0 BRA `(.L_x_1596) ;  /* 0x0000000000c08947 */ /* 0x000fea0003800000 */
[----:B0---4-:R0:W4:Y:S01]  /*3c50*/  LDS.128 R12, [R94+0x24400] ;  /* 0x024400005e0c7984 */ /* 0x0111220000000c00 */
[----:B------:R-:W-:Y:S01]  /*3c60*/  ISETP.GE.AND P6, PT, R109, R106, PT ;  /* 0x0000006a6d00720c */ /* 0x000fe20003fc6270 */
[----:B------:R-:W-:Y:S01]  /*3c70*/  BSSY B3, `(.L_x_1597) ;  /* 0x000002c000037945 */ /* 0x000fe20003800000 */
[----:B---3--:R-:W-:-:S04]  /*3c80*/  LEA R64, P0, R19, R108, 0x1 ;  /* 0x0000006c13407211 */ /* 0x008fc800078008ff */
[----:B--2---:R-:W-:-:S07]  /*3c90*/  LEA.HI.X R65, R19, R74, R229, 0x1, P0 ;  /* 0x0000004a13417211 */ /* 0x004fce00000f0ce5 */
        /* <DEDUP_REMOVED lines=41> */
.L_x_1598:
[----:B------:R-:W-:Y:S05]  /*3f30*/  BSYNC B3 ;  /* 0x0000000000037941 */ /* 0x000fea0003800000 */
.L_x_1597:
[----:B----4-:R0:W-:Y:S02]  /*3f40*/  ST.E.128 desc[UR60][R64.64], R12 ;  /* 0x0000000c40007985 */ /* 0x0101e4000c101d3c */
.L_x_1596:
[----:B------:R-:W-:Y:S05]  /*3f50*/  BSYNC B2 ;  /* 0x0000000000027941 */ /* 0x000fea0003800000 */
.L_x_1595:
[----:B------:R-:W-:-:S13]  /*3f60*/  ISETP.NE.AND P0, PT, R39, RZ, PT ;  /* 0x000000ff2700720c */ /* 0x000fda0003f05270 */
        /* <DEDUP_REMOVED lines=47> */
.L_x_1600:
[----:B------:R-:W-:Y:S05]  /*4260*/  BSYNC B2 ;  /* 0x0000000000027941 */ /* 0x000fea0003800000 */
.L_x_1599:
[----:B----4-:R0:W-:Y:S02]  /*4270*/  ST.E.128 desc[UR60][R60.64], R12 ;  /* 0x0000000c3c007985 */ /* 0x0101e4000c101d3c */
.L_x_1586:
[----:B------:R-:W-:Y:S05]  /*4280*/  BSYNC B1 ;  /* 0x0000000000017941 */ /* 0x000fea0003800000 */
.L_x_1585:
[----:B------:R-:W-:-:S03]  /*4290*/  UMOV UR4, 0xffffffff ;  /* 0xffffffff00047882 */ /* 0x000fc60000000000 */
[----:B------:R-:W-:Y:S05]  /*42a0*/  BRA.DIV UR4, `(.L_x_1601) ;  /* 0x0000025a04587947 */ /* 0x000fea000b800000 */
[----:B-1----:R-:W1:Y:S04]  /*42b0*/  SHFL.IDX PT, R114, R114, 0x1, 0x181f ;  /* 0x00381f0072727f89 */ /* 0x002e6800000e0000 */
[----:B------:R0:W0:Y:S02]  /*42c0*/  SHFL.IDX PT, R58, R107, 0x1, 0x181f ;  /* 0x00381f006b3a7f89 */ /* 0x00002400000e0000 */
.L_x_2013:
        /* <DEDUP_REMOVED lines=8> */
[----:B-1----:R-:W-:-:S07]  /*4350*/  LEA.HI.X R57, R16, R114, R17, 0x1, P0 ;  /* 0x0000007210397211 */ /* 0x002fce00000f0c11 */
        /* <DEDUP_REMOVED lines=41> */
.L_x_1606:
[----:B------:R-:W-:Y:S05]  /*45f0*/  BSYNC B2 ;  /* 0x0000000000027941 */ /* 0x000fea0003800000 */
.L_x_1605:
[----:B----4-:R0:W-:Y:S02]  /*4600*/  ST.E.128 desc[UR60][R56.64], R12 ;  /* 0x0000000c38007985 */ /* 0x0101e4000c101d3c */
.L_x_1604:
[----:B------:R-:W-:Y:S05]  /*4610*/  BSYNC B1 ;  /* 0x0000000000017941 */ /* 0x000fea0003800000 */
.L_x_1603:
        /* <DEDUP_REMOVED lines=49> */
.L_x_1610:
[----:B------:R-:W-:Y:S05]  /*4930*/  BSYNC B2 ;  /* 0x0000000000027941 */ /* 0x000fea0003800000 */
.L_x_1609:
[----:B----4-:R0:W-:Y:S02]  /*4940*/  ST.E.128 desc[UR60][R52.64], R12 ;  /* 0x0000000c34007985 */ /* 0x0101e4000c101d3c */
.L_x_1608:
[----:B------:R-:W-:Y:S05]  /*4950*/  BSYNC B1 ;  /* 0x0000000000017941 */ /* 0x000fea0003800000 */
.L_x_1607:
        /* <DEDUP_REMOVED lines=49> */
.L_x_1614:
[----:B------:R-:W-:Y:S05]  /*4c70*/  BSYNC B2 ;  /* 0x0000000000027941 */ /* 0x000fea0003800000 */
.L_x_1613:
[----:B----4-:R0:W-:Y:S02]  /*4c80*/  ST.E.128 desc[UR60][R48.64], R12 ;  /* 0x0000000c30007985 */ /* 0x0101e4000c101d3c */
.L_x_1612:
[----:B------:R-:W-:Y:S05]  /*4c90*/  BSYNC B1 ;  /* 0x0000000000017941 */ /* 0x000fea0003800000 */
.L_x_1611:
[----:B------:R-:W-:-:S13]  /*4ca0*/  ISETP.NE.AND P0, PT, R39, RZ, PT ;  /* 0x000000ff2700720c */ /* 0x000fda0003f05270 */
        /* <DEDUP_REMOVED lines=26> */
[----:B------:R-:W-:-:S02]  /*4e50*/  HADD2.F32 R40, -RZ, R112.H0_H0 ;  /* 0x20000070ff287230 */ /* 0x000fc40000004100 */
[----:B------:R-:W-:Y:S01]  /*4e60*/  FFMA.FTZ R48, R15, R41, -R48 ;  /* 0x000000290f307223 */ /* 0x000fe20000010830 */
[----:B------:R-:W-:Y:S02]  /*4e70*/  HADD2.F32 R112, -RZ, R112.H1_H1 ;  /* 0x30000070ff707230 */ /* 0x000fe40000004100 */
[----:B------:R-:W-:Y:S02]  /*4e80*/  HADD2.F32 R11, -RZ, R12.H1_H1 ;  /* 0x3000000cff0b7230 */ /* 0x000fe40000004100 */
[----:B------:R-:W-:Y:S02]  /*4e90*/  HADD2.F32 R13, -RZ, R14.H1_H1 ;  /* 0x3000000eff0d7230 */ /* 0x000fe40000004100 */
[----:B------:R-:W-:Y:S02]  /*4ea0*/  HADD2.F32 R12, -RZ, R12.H0_H0 ;  /* 0x2000000cff0c7230 */ /* 0x000fe40000004100 */
[----:B------:R-:W-:Y:S01]  /*4eb0*/  FMUL.FTZ R41, R11, R40 ;  /* 0x000000280b297220 */ /* 0x000fe20000410000 */
[----:B------:R-:W-:-:S02]  /*4ec0*/  HADD2.F32 R14, -RZ, R14.H0_H0 ;  /* 0x2000000eff0e7230 */ /* 0x000fc40000004100 */
[----:B------:R-:W-:Y:S01]  /*4ed0*/  FMUL.FTZ R45, R13, R112 ;  /* 0x000000700d2d7220 */ /* 0x000fe20000410000 */
        /* <DEDUP_REMOVED lines=12> */
.L_x_1616:
[----:B------:R-:W-:Y:S05]  /*4fa0*/  BSYNC B1 ;  /* 0x0000000000017941 */ /* 0x000fea0003800000 */
.L_x_1615:
[----:B----4-:R0:W-:Y:S01]  /*4fb0*/  ST.E.128 desc[UR60][R58.64], R12 ;  /* 0x0000000c3a007985 */ /* 0x0101e2000c101d3c */
[----:B------:R-:W-:Y:S05]  /*4fc0*/  BRA `(.L_x_1602) ;  /* 0x0000002c00307947 */ /* 0x000fea0003800000 */
.L_x_1576:
[----:B------:R-:W2:Y:S01]  /*4fd0*/  LDL R11, [R1+0x10] ;  /* 0x00001000010b7983 */ /* 0x000ea20000100800 */
[----:B------:R-:W-:Y:S01]  /*4fe0*/  BSSY B1, `(.L_x_1617) ;  /* 0x0000024000017945 */ /* 0x000fe20003800000 */
        /* <DEDUP_REMOVED lines=13> */
[----:B------:R-:W-:Y:S01]  /*50c0*/  IADD3 R11, P6, R84, R12, RZ ;  /* 0x0000000c540b7210 */ /* 0x000fe20007fde0ff */
[----:B------:R-:W-:Y:S01]  /*50d0*/  ULDC.64 UR6, c[0x0][0x400] ;  /* 0x0001000000067ab9 */ /* 0x000fe20000000a00 */
[----:B------:R-:W-:Y:S01]  /*50e0*/  LEA R56, P5, R41, UR4, 0x1 ;  /* 0x0000000429387c11 */ /* 0x000fe2000f8a08ff */
[----:B------:R-:W-:Y:S01]  /*50f0*/  IMAD.X R42, R73, 0x1, R30, P4 ;  /* 0x00000001492a7824 */ /* 0x000fe200020e061e */
[----:B------:R-:W-:Y:S01]  /*5100*/  LEA R60, P4, R11, UR6, 0x1 ;  /* 0x000000060b3c7c11 */ /* 0x000fe2000f8808ff */
[----:B------:R-:W-:Y:S01]  /*5110*/  IMAD.X R40, R72, 0x1, R31, P6 ;  /* 0x0000000148287824 */ /* 0x000fe200030e061f */
[----:B------:R-:W-:Y:S02]  /*5120*/  ISETP.GE.AND P6, PT, R219, R106, PT ;  /* 0x0000006adb00720c */ /* 0x000fe40003fc6270 */
[----:B------:R-:W-:-:S02]  /*5130*/  CS2R R46, SRZ ;  /* 0x00000000002e7805 */ /* 0x000fc4000001ff00 */
[----:B------:R-:W-:Y:S02]  /*5140*/  LEA.HI.X R57, R41, UR5, R42, 0x1, P5 ;  /* 0x0000000529397c11 */ /* 0x000fe4000a8f0c2a */
[----:B------:R-:W-:Y:S02]  /*5150*/  CS2R R44, SRZ ;  /* 0x00000000002c7805 */ /* 0x000fe4000001ff00 */
[----:B------:R-:W-:Y:S02]  /*5160*/  ISETP.GE.AND P5, PT, R16, R106, PT ;  /* 0x0000006a1000720c */ /* 0x000fe40003fa6270 */
[----:B------:R-:W-:Y:S02]  /*5170*/  CS2R R42, SRZ ;  /* 0x00000000002a7805 */ /* 0x000fe4000001ff00 */
[----:B------:R-:W-:Y:S02]  /*5180*/  LEA.HI.X R61, R11, UR7, R40, 0x1, P4 ;  /* 0x000000070b3d7c11 */ /* 0x000fe4000a0f0c28 */
[----:B------:R-:W-:-:S02]  /*5190*/  CS2R R40, SRZ ;  /* 0x0000000000287805 */ /* 0x000fc4000001ff00 */
[----:B------:R-:W-:Y:S02]  /*51a0*/  CS2R R54, SRZ ;  /* 0x0000000000367805 */ /* 0x000fe4000001ff00 */
[----:B------:R-:W-:Y:S02]  /*51b0*/  CS2R R52, SRZ ;  /* 0x0000000000347805 */ /* 0x000fe4000001ff00 */
[----:B------:R-:W-:Y:S02]  /*51c0*/  CS2R R50, SRZ ;  /* 0x0000000000327805 */ /* 0x000fe4000001ff00 */
[----:B------:R-:W-:Y:S01]  /*51d0*/  CS2R R48, SRZ ;  /* 0x0000000000307805 */ /* 0x000fe2000001ff00 */
[----:B------:R0:W5:Y:S04]  /*51e0*/  @!P6 LDG.E.128 R40, desc[UR60][R56.64+0x80] ;  /* 0x0000803c3828e981 */ /* 0x000168000c1e1d00 */
[----:B------:R0:W5:Y:S04]  /*51f0*/  @!P5 LDG.E.128 R44, desc[UR60][R56.64] ;  /* 0x0000003c382cd981 */ /* 0x000168000c1e1d00 */
[----:B------:R0:W5:Y:S04]  /*5200*/  @!P5 LDG.E.128 R52, desc[UR60][R60.64] ;  /* 0x0000003c3c34d981 */ /* 0x000168000c1e1d00 */
[----:B------:R0:W5:Y:S02]  /*5210*/  @!P6 LDG.E.128 R48, desc[UR60][R60.64+0x80] ;  /* 0x0000803c3c30e981 */ /* 0x000164000c1e1d00 */
.L_x_1618:
[----:B------:R-:W-:Y:S05]  /*5220*/  BSYNC B1 ;  /* 0x0000000000017941 */ /* 0x000fea0003800000 */
.L_x_1617:
[----:B------:R-:W2:Y:S01]  /*5230*/  LDL R11, [R1+0x9c] ;  /* 0x00009c00010b7983 */ /* 0x000ea20000100800 */
[----:B------:R-:W-:Y:S01]  /*5240*/  BSSY B1, `(.L_x_1619) ;  /* 0x0000024000017945 */ /* 0x000fe20003800000 */
[----:B0-----:R-:W-:Y:S02]  /*5250*/  CS2R R56, SRZ ;  /* 0x0000000000387805 */ /* 0x001fe4000001ff00 */
[----:B------:R-:W-:Y:S02]  /*5260*/  CS2R R62, SRZ ;  /* 0x00000000003e7805 */ /* 0x000fe4000001ff00 */
[----:B------:R-:W-:Y:S02]  /*5270*/  CS2R R60, SRZ ;  /* 0x00000000003c7805 */ /* 0x000fe4000001ff00 */
[----:B------:R-:W-:Y:S02]  /*5280*/  CS2R R66, SRZ ;  /* 0x0000000000427805 */ /* 0x000fe4000001ff00 */
[----:B------:R-:W-:-:S02]  /*5290*/  CS2R R64, SRZ ;  /* 0x0000000000407805 */ /* 0x000fc4000001ff00 */
[----:B------:R-:W-:Y:S02]  /*52a0*/  CS2R R70, SRZ ;  /* 0x0000000000467805 */ /* 0x000fe4000001ff00 */
[----:B-----5:R-:W-:Y:S01]  /*52b0*/  MOV R74, R42 ;  /* 0x0000002a004a7202 */ /* 0x020fe20000000f00 */
[----:B------:R-:W-:Y:S01]  /*52c0*/  IMAD.MOV.U32 R75, RZ, RZ, R43 ;  /* 0x000000ffff4b7224 */ /* 0x000fe200078e002b */
[----:B------:R-:W-:Y:S02]  /*52d0*/  CS2R R68, SRZ ;  /* 0x0000000000447805 */ /* 0x000fe4000001ff00 */
        /* <DEDUP_REMOVED lines=14> */
[----:B------:R-:W-:Y:S02]  /*53c0*/  LEA R12, P6, R15, UR4, 0x1 ;  /* 0x000000040f0c7c11 */ /* 0x000fe4000f8c08ff */
        /* <DEDUP_REMOVED lines=11> */
.L_x_1620:
[----:B------:R-:W-:Y:S05]  /*5480*/  BSYNC B1 ;  /* 0x0000000000017941 */ /* 0x000fea0003800000 */
.L_x_1619:
[----:B------:R-:W-:Y:S01]  /*5490*/  IMAD.MOV.U32 R11, RZ, RZ, R40 ;  /* 0x000000ffff0b7224 */ /* 0x000fe200078e0028 */
[----:B------:R-:W-:Y:S01]  /*54a0*/  ISETP.NE.AND P5, PT, R225, 0x3, PT ;  /* 0x00000003e100780c */ /* 0x000fe20003fa5270 */
[----:B0-----:R-:W-:Y:S01]  /*54b0*/  IMAD.MOV.U32 R12, RZ, RZ, R41 ;  /* 0x000000ffff0c7224 */ /* 0x001fe200078e0029 */
[----:B------:R-:W-:Y:S01]  /*54c0*/  PRMT R125, R74, 0x5410, R75 ;  /* 0x000054104a7d7816 */ /* 0x000fe2000000004b */
[----:B------:R-:W-:Y:S02]  /*54d0*/  IMAD.MOV.U32 R13, RZ, RZ, R44 ;  /* 0x000000ffff0d7224 */ /* 0x000fe400078e002c */
        /* <DEDUP_REMOVED lines=8> */
[----:B------:R-:W-:Y:S01]  /*5560*/  PRMT R130, R130, 0x5410, R11 ;  /* 0x0000541082827816 */ /* 0x000fe2000000000b */
[----:B------:R-:W-:Y:S01]  /*5570*/  IMAD.MOV.U32 R14, RZ, RZ, R49 ;  /* 0x000000ffff0e7224 */ /* 0x000fe200078e0031 */
[----:B------:R-:W-:-:S04]  /*5580*/  MOV R11, R50 ;  /* 0x00000032000b7202 */ /* 0x000fc80000000f00 */
[----:B------:R-:W-:Y:S01]  /*5590*/  PRMT R127, R11, 0x5410, R12 ;  /* 0x000054100b7f7816 */ /* 0x000fe2000000000c */
[----:B------:R-:W-:Y:S01]  /*55a0*/  IMAD.MOV.U32 R12, RZ, RZ, R55 ;  /* 0x000000ffff0c7224 */ /* 0x000fe200078e0037 */
[----:B------:R-:W-:Y:S01]  /*55b0*/  PRMT R128, R13, 0x5410, R14 ;  /* 0x000054100d807816 */ /* 0x000fe2000000000e */
[----:B------:R-:W-:Y:S01]  /*55c0*/  IMAD.MOV.U32 R13, RZ, RZ, R52 ;  /* 0x000000ffff0d7224 */ /* 0x000fe200078e0034 */
[----:B------:R-:W-:Y:S01]  /*55d0*/  MOV R11, R54 ;  /* 0x00000036000b7202 */ /* 0x000fe20000000f00 */
[----:B------:R-:W-:-:S03]  /*55e0*/  IMAD.MOV.U32 R14, RZ, RZ, R53 ;  /* 0x000000ffff0e7224 */ /* 0x000fc600078e0035 */
[----:B------:R-:W-:Y:S01]  /*55f0*/  PRMT R131, R131, 0x5410, R13 ;  /* 0x0000541083837816 */ /* 0x000fe2000000000d */
[----:B-----5:R-:W-:Y:S01]  /*5600*/  IMAD.MOV.U32 R13, RZ, RZ, R56 ;  /* 0x000000ffff0d7224 */ /* 0x020fe200078e0038 */
        /* <DEDUP_REMOVED lines=23> */
[----:B------:R-:W-:Y:S02]  /*5780*/  PRMT R123, R11, 0x5410, R12 ;  /* 0x000054100b7b7816 */ /* 0x000fe4000000000c */
[----:B------:R-:W-:Y:S01]  /*5790*/  PRMT R124, R13, 0x5410, R14 ;  /* 0x000054100d7c7816 */ /* 0x000fe2000000000e */
[----:B------:R-:W-:Y:S06]  /*57a0*/  @!P5 BRA `(.L_x_1621) ;  /* 0x000000000004d947 */ /* 0x000fec0003800000 */
[----:B------:R-:W-:Y:S01]  /*57b0*/  BPT.TRAP 0x1 ;  /* 0x000000040000795c */ /* 0x000fe20000300000 */
.L_x_1621:
[----:B------:R-:W2:Y:S01]  /*57c0*/  LDL R11, [R1+0x1c] ;  /* 0x00001c00010b7983 */ /* 0x000ea20000100800 */
[----:B------:R-:W-:Y:S01]  /*57d0*/  LEA R90, R200, R18, 0x3 ;  /* 0x00000012c85a7211 */ /* 0x000fe200078e18ff */
[----:B------:R-:W0:Y:S01]  /*57e0*/  LDC R116, c[0x0][0x2f4] ;  /* 0x0000bd00ff747b82 */ /* 0x000e220000000800 */
[----:B------:R-:W-:Y:S01]  /*57f0*/  BSSY B1, `(.L_x_1622) ;  /* 0x0000004000017945 */ /* 0x000fe20003800000 */
[----:B--2---:R-:W-:-:S04]  /*5800*/  SHF.L.U32 R105, R11, 0x1f, RZ ;  /* 0x0000001f0b697819 */ /* 0x004fc800000006ff */
[----:B------:R-:W1:Y:S02]  /*5810*/  SYNCS.PHASECHK.TRANS64.TRYWAIT P6, [R90+URZ+0x30890], R105 ;  /* 0x030890695a0075a7 */ /* 0x000e6400080c017f */
[----:B01----:R-:W-:Y:S05]  /*5820*/  @!P6 BRA `(.L_x_1623) ;  /* 0x000002440044e947 */ /* 0x003fea0003800000 */
.L_x_2014:
[----:B------:R-:W-:Y:S05]  /*5830*/  BSYNC B1 ;  /* 0x0000000000017941 */ /* 0x000fea0003800000 */
.L_x_1622:
[----:B------:R-:W-:Y:S01]  /*5840*/  UMOV UR4, 0xffffffff ;  /* 0xffffffff00047882 */ /* 0x000fe20000000000 */
[----:B------:R-:W-:Y:S02]  /*5850*/  IMAD.IADD R118, R116, 0x1, -R95 ;  /* 0x0000000174767824 */ /* 0x000fe400078e0a5f */
[----:B------:R-:W-:Y:S05]  /*5860*/  BRA.DIV UR4, `(.L_x_1624) ;  /* 0x0000024604487947 */ /* 0x000fea000b800000 */
[----:B------:R1:W2:Y:S04]  /*5870*/  SHFL.IDX PT, R109, R114, RZ, 0x181f ;  /* 0x00181fff726d7589 */ /* 0x0002a800000e0000 */
[----:B------:R1:W3:Y:S02]  /*5880*/  SHFL.IDX PT, R108, R107, RZ, 0x181f ;  /* 0x00181fff6b6c7589 */ /* 0x0002e400000e0000 */
.L_x_2018:
[----:B------:R-:W-:Y:S04]  /*5890*/  BSSY B1, `(.L_x_1625) ;  /* 0x00000f0000017945 */ /* 0x000fe80003800000 */
[----:B------:R-:W-:Y:S05]  /*58a0*/  @P0 BRA `(.L_x_1626) ;  /* 0x0000000c00b80947 */ /* 0x000fea0003800000 */
[----:B------:R-:W-:Y:S01]  /*58b0*/  ISETP.NE.AND P0, PT, R28, RZ, PT ;  /* 0x000000ff1c00720c */ /* 0x000fe20003f05270 */
[----:B------:R-:W-:-:S12]  /*58c0*/  BSSY B2, `(.L_x_1627) ;  /* 0x0000076000027945 */ /* 0x000fd80003800000 */
[----:B------:R-:W-:Y:S05]  /*58d0*/  @!P0 BRA `(.L_x_1628) ;  /* 0x0000000400d08947 */ /* 0x000fea0003800000 */
[----:B------:R-:W4:Y:S04]  /*58e0*/  LDL R15, [R1+0x50] ;  /* 0x00005000010f7983 */ /* 0x000f280000100800 */
[----:B------:R-:W5:Y:S04]  /*58f0*/  LDL R14, [R1+0xa4] ;  /* 0x0000a400010e7983 */ /* 0x000f680000100800 */
[----:B------:R-:W5:Y:S01]  /*5900*/  LDL R13, [R1+0x58] ;  /* 0x00005800010d7983 */ /* 0x000f620000100800 */
[----:B------:R-:W-:Y:S01]  /*5910*/  SEL R11, R95, R118, !P2 ;  /* 0x000000765f0b7207 */ /* 0x000fe20005000000 */
[----:B------:R-:W-:Y:S01]  /*5920*/  BSSY B3, `(.L_x_1629) ;  /* 0x000006d000037945 */ /* 0x000fe20003800000 */
[----:B---3--:R-:W-:-:S02]  /*5930*/  LEA R110, P6, R33, R108, 0x1 ;  /* 0x0000006c216e7211 */ /* 0x008fc400078c08ff */
[----:B------:R-:W-:Y:S02]  /*5940*/  SHF.R.S32.HI R12, RZ, 0x1f, R11 ;  /* 0x0000001fff0c7819 */ /* 0x000fe4000001140b */
[----:B--2---:R-:W-:Y:S02]  /*5950*/  LEA.HI.X R111, R33, R109, R88, 0x1, P6 ;  /* 0x0000006d216f7211 */ /* 0x004fe400030f0c58 */
[----:B------:R-:W-:Y:S02]  /*5960*/  LEA.HI R11, R12, R11, RZ, 0x4 ;  /* 0x0000000b0c0b7211 */ /* 0x000fe400078f20ff */
[----:B------:R-:W-:Y:S02]  /*5970*/  ISETP.GE.AND P6, PT, R16, R106, PT ;  /* 0x0000006a1000720c */ /* 0x000fe40003fc6270 */
[----:B------:R-:W-:-:S04]  /*5980*/  LEA.HI.SX32 R11, R11, R32, 0x1c ;  /* 0x000000200b0b7211 */ /* 0x000fc800078fe2ff */
[----:B------:R-:W-:Y:S01]  /*5990*/  SHF.R.S32.HI R12, RZ, 0x1f, R11 ;  /* 0x0000001fff0c7819 */ /* 0x000fe2000001140b */
[----:B------:R-:W-:-:S03]  /*59a0*/  IMAD.SHL.U32 R113, R11, 0x8, RZ ;  /* 0x000000080b717824 */ /* 0x000fc600078e00ff */
[----:B------:R-:W-:Y:S02]  /*59b0*/  LEA.HI R12, R12, R11, RZ, 0x3 ;  /* 0x0000000b0c0c7211 */ /* 0x000fe400078f18ff */
[----:B------:R-:W-:-:S03]  /*59c0*/  ISETP.GE.AND P0, PT, R113, R116, PT ;  /* 0x000000747100720c */ /* 0x000fc60003f06270 */
[----:B------:R-:W-:-:S05]  /*59d0*/  IMAD.SHL.U32 R12, R12, 0x200, RZ ;  /* 0x000002000c0c7824 */ /* 0x000fca00078e00ff */
[----:B------:R-:W-:Y:S02]  /*59e0*/  LOP3.LUT R12, R12, 0x7ffff000, RZ, 0xc0, !PT ;  /* 0x7ffff0000c0c7812 */ /* 0x000fe400078ec0ff */
[----:B----4-:R-:W-:-:S03]  /*59f0*/  LOP3.LUT R11, R15, 0x38, R113, 0xf8, !PT ;  /* 0x000000380f0b7812 */ /* 0x010fc600078ef871 */
[----:B------:R-:W-:Y:S01]  /*5a00*/  @!P0 IMAD.WIDE R112, R113, 0x2, R108 ;  /* 0x0000000271708825 */ /* 0x000fe200078e026c */
[----:B-----5:R-:W-:-:S04]  /*5a10*/  LOP3.LUT R11, R11, R14, RZ, 0x3c, !PT ;  /* 0x0000000e0b0b7212 */ /* 0x020fc800078e3cff */
[----:B------:R-:W-:Y:S02]  /*5a20*/  IADD3 R13, R11, R12, R13 ;  /* 0x0000000c0b0d7210 */ /* 0x000fe40007ffe00d */
[----:B------:R-:W-:-:S03]  /*5a30*/  LEA R11, R200, R93, 0xe ;  /* 0x0000005dc80b7211 */ /* 0x000fc600078e70ff */
[----:B------:R-:W-:Y:S02]  /*5a40*/  IMAD R13, R200, 0x4000, R13 ;  /* 0x00004000c80d7824 */ /* 0x000fe400078e020d */
[--C-:B------:R-:W-:Y:S02]  /*5a50*/  IMAD R11, R11, 0x2, R18.reuse ;  /* 0x000000020b0b7824 */ /* 0x100fe400078e0212 */
[----:B------:R-:W-:-:S03]  /*5a60*/  IMAD R72, R13, 0x2, R18 ;  /* 0x000000020d487824 */ /* 0x000fc600078e0212 */
[----:B------:R2:W3:Y:S04]  /*5a70*/  LDS.128 R12, [R11+0x20400] ;  /* 0x020400000b0c7984 */ /* 0x0004e80000000c00 */
[----:B------:R-:W4:Y:S01]  /*5a80*/  LDS.128 R72, [R72+0x20400] ;  /* 0x0204000048487984 */ /* 0x000f220000000c00 */
[----:B------:R-:W-:Y:S05]  /*5a90*/  @P6 BRA `(.L_x_1630) ;  /* 0x0000000400546947 */ /* 0x000fea0003800000 */
[----:B------:R-:W-:Y:S02]  /*5aa0*/  SHF.R.U32.HI R132, RZ, 0x10, R53 ;  /* 0x00000010ff847819 */ /* 0x000fe40000011635 */
[--C-:B------:R-:W-:Y:S02]  /*5ab0*/  SHF.R.U64 R129, R44, 0x10, R45.reuse ;  /* 0x000000102c817819 */ /* 0x100fe4000000122d */
[----:B------:R-:W-:Y:S01]  /*5ac0*/  SHF.R.U32.HI R134, RZ, 0x10, R45 ;  /* 0x00000010ff867819 */ /* 0x000fe2000001162d */
[----:B------:R-:W-:Y:S01]  /*5ad0*/  HADD2.F32 R132, -RZ, R132.H0_H0 ;  /* 0x20000084ff847230 */ /* 0x000fe20000004100 */
[--C-:B--2---:R-:W-:Y:S01]  /*5ae0*/  SHF.R.U64 R11, R46, 0x10, R47.reuse ;  /* 0x000000102e0b7819 */ /* 0x104fe2000000122f */
[--C-:B----4-:R-:W-:Y:S01]  /*5af0*/  HADD2.F32 R46, -RZ, R73.reuse.H0_H0 ;  /* 0x20000049ff2e7230 */ /* 0x110fe20000004100 */
[----:B------:R-:W-:Y:S01]  /*5b00*/  SHF.R.U32.HI R135, RZ, 0x10, R47 ;  /* 0x00000010ff877819 */ /* 0x000fe2000001162f */
[----:B------:R-:W-:Y:S01]  /*5b10*/  HADD2.F32 R73, -RZ, R73.H1_H1 ;  /* 0x30000049ff497230 */ /* 0x000fe20000004100 */
[--C-:B------:R-:W-:Y:S01]  /*5b20*/  SHF.R.U64 R44, R54, 0x10, R55.reuse ;  /* 0x00000010362c7819 */ /* 0x100fe20000001237 */
[----:B------:R-:W-:Y:S01]  /*5b30*/  HADD2.F32 R54, -RZ, R134.H0_H0 ;  /* 0x20000086ff367230 */ /* 0x000fe20000004100 */
[----:B------:R-:W-:Y:S01]  /*5b40*/  SHF.R.U32.HI R133, RZ, 0x10, R55 ;  /* 0x00000010ff857819 */ /* 0x000fe20000011637 */
[----:B------:R-:W-:Y:S01]  /*5b50*/  HADD2.F32 R55, -RZ, R137.H1_H1 ;  /* 0x30000089ff377230 */ /* 0x000fe20000004100 */
[----:B------:R-:W-:Y:S01]  /*5b60*/  SHF.R.U64 R45, R52, 0x10, R53 ;  /* 0x00000010342d7819 */ /* 0x000fe20000001235 */
[----:B---3--:R-:W-:Y:S01]  /*5b70*/  IMAD.MOV.U32 R52, RZ, RZ, R15 ;  /* 0x000000ffff347224 */ /* 0x008fe200078e000f */
[----:B------:R-:W-:Y:S01]  /*5b80*/  MOV R47, R12 ;  /* 0x0000000c002f7202 */ /* 0x000fe20000000f00 */
[----:B------:R-:W-:-:S02]  /*5b90*/  HADD2.F32 R12, -RZ, R13.H0_H0 ;  /* 0x2000000dff0c7230 */ /* 0x000fc40000004100 */
[-C--:B------:R-:W-:Y:S01]  /*5ba0*/  FMUL.FTZ R134, R73, R132.reuse ;  /* 0x0000008449867220 */ /* 0x080fe20000410000 */
[----:B------:R-:W-:Y:S02]  /*5bb0*/  HADD2.F32 R15, -RZ, R13.H1_H1 ;  /* 0x3000000dff0f7230 */ /* 0x000fe40000004100 */
[-C--:B------:R-:W-:Y:S01]  /*5bc0*/  FMUL.FTZ R13, R46, R55.reuse ;  /* 0x000000372e0d7220 */ /* 0x080fe20000410000 */
[----:B------:R-:W-:Y:S02]  /*5bd0*/  HADD2.F32 R53, -RZ, R136.H1_H1 ;  /* 0x30000088ff357230 */ /* 0x000fe40000004100 */
[C---:B------:R-:W-:Y:S01]  /*5be0*/  FMUL.FTZ R55, R12.reuse, R55 ;  /* 0x000000370c377220 */ /* 0x040fe20000410000 */
[----:B------:R-:W-:Y:S02]  /*5bf0*/  HADD2.F32 R133, -RZ, R133.H0_H0 ;  /* 0x20000085ff857230 */ /* 0x000fe40000004100 */
[C---:B------:R-:W-:Y:S01]  /*5c00*/  FMUL.FTZ R132, R15.reuse, R132 ;  /* 0x000000840f847220 */ /* 0x040fe20000410000 */
[-C--:B------:R-:W-:Y:S01]  /*5c10*/  FFMA.FTZ R15, R15, R54.reuse, -R134 ;  /* 0x000000360f0f7223 */ /* 0x080fe20000010886 */
[-C--:B------:R-:W-:Y:S01]  /*5c20*/  FFMA.FTZ R12, R12, R53.reuse, -R13 ;  /* 0x000000350c0c7223 */ /* 0x080fe2000001080d */
[----:B------:R-:W-:Y:S01]  /*5c30*/  FFMA.FTZ R13, R46, R53, R55 ;  /* 0x000000352e0d7223 */ /* 0x000fe20000010037 */
[----:B------:R-:W-:Y:S01]  /*5c40*/  FFMA.FTZ R46, R73, R54, R132 ;  /* 0x00000036492e7223 */ /* 0x000fe20000010084 */
[----:B------:R-:W-:-:S02]  /*5c50*/  HADD2.F32 R132, -RZ, R137.H0_H0 ;  /* 0x20000089ff847230 */ /* 0x000fc40000004100 */
[--C-:B------:R-:W-:Y:S01]  /*5c60*/  HADD2.F32 R54, -RZ, R75.reuse.H0_H0 ;  /* 0x2000004bff367230 */ /* 0x100fe20000004100 */
[----:B------:R-:W-:Y:S01]  /*5c70*/  F2FP.F16.F32.PACK_AB R15, R15, R12 ;  /* 0x0000000c0f0f723e */ /* 0x000fe200000000ff */
[----:B------:R-:W-:Y:S01]  /*5c80*/  HADD2.F32 R75, -RZ, R75.H1_H1 ;  /* 0x3000004bff4b7230 */ /* 0x000fe20000004100 */
[----:B------:R-:W-:Y:S01]  /*5c90*/  F2FP.F16.F32.PACK_AB R46, R46, R13 ;  /* 0x0000000d2e2e723e */ /* 0x000fe200000000ff */
[--C-:B------:R-:W-:Y:S02]  /*5ca0*/  HADD2.F32 R53, -RZ, R52.reuse.H0_H0 ;  /* 0x20000034ff357230 */ /* 0x100fe40000004100 */
[----:B------:R-:W-:Y:S01]  /*5cb0*/  FMUL.FTZ R134, R54, R132 ;  /* 0x0000008436867220 */ /* 0x000fe20000410000 */
[----:B------:R-:W-:Y:S02]  /*5cc0*/  HADD2.F32 R52, -RZ, R52.H1_H1 ;  /* 0x30000034ff347230 */ /* 0x000fe40000004100 */
[----:B------:R-:W-:Y:S01]  /*5cd0*/  FMUL.FTZ R137, R75, R133 ;  /* 0x000000854b897220 */ /* 0x000fe20000410000 */
[----:B------:R-:W-:-:S02]  /*5ce0*/  HADD2.F32 R55, -RZ, R136.H0_H0 ;  /* 0x20000088ff377230 */ /* 0x000fc40000004100 */
[----:B------:R-:W-:Y:S02]  /*5cf0*/  HADD2.F32 R73, -RZ, R135.H0_H0 ;  /* 0x20000087ff497230 */ /* 0x000fe40000004100 */
[C---:B------:R-:W-:Y:S01]  /*5d00*/  FMUL.FTZ R135, R53.reuse, R132 ;  /* 0x0000008435877220 */ /* 0x040fe20000410000 */
[----:B------:R-:W-:Y:S01]  /*5d10*/  FMUL.FTZ R132, R52, R133 ;  /* 0x0000008534847220 */ /* 0x000fe20000410000 */
[-C--:B------:R-:W-:Y:S01]  /*5d20*/  FFMA.FTZ R133, R53, R55.reuse, -R134 ;  /* 0x0000003735857223 */ /* 0x080fe20000010886 */
[--C-:B------:R-:W-:Y:S02]  /*5d30*/  HADD2.F32 R53, -RZ, R131.reuse.H0_H0 ;  /* 0x20000083ff357230 */ /* 0x100fe40000004100 */
[----:B------:R-:W-:Y:S01]  /*5d40*/  FFMA.FTZ R135, R54, R55, R135 ;  /* 0x0000003736877223 */ /* 0x000fe20000010087 */
[-C--:B------:R-:W-:Y:S01]  /*5d50*/  FFMA.FTZ R136, R52, R73.reuse, -R137 ;  /* 0x0000004934887223 */ /* 0x080fe20000010889 */
[----:B------:R-:W-:Y:S02]  /*5d60*/  HADD2.F32 R131, -RZ, R131.H1_H1 ;  /* 0x30000083ff837230 */ /* 0x000fe40000004100 */
[----:B------:R-:W-:Y:S01]  /*5d70*/  FFMA.FTZ R138, R75, R73, R132 ;  /* 0x000000494b8a7223 */ /* 0x000fe20000010084 */
[----:B------:R-:W-:-:S02]  /*5d80*/  HADD2.F32 R54, -RZ, R45.H0_H0 ;  /* 0x2000002dff367230 */ /* 0x000fc40000004100 */
[--C-:B------:R-:W-:Y:S01]  /*5d90*/  HADD2.F32 R52, -RZ, R72.reuse.H0_H0 ;  /* 0x20000048ff347230 */ /* 0x100fe20000004100 */
[----:B------:R-:W-:Y:S01]  /*5da0*/  F2FP.F16.F32.PACK_AB R133, R136, R133 ;  /* 0x000000858885723e */ /* 0x000fe200000000ff */
[--C-:B------:R-:W-:Y:S02]  /*5db0*/  HADD2.F32 R45, -RZ, R47.reuse.H0_H0 ;  /* 0x2000002fff2d7230 */ /* 0x100fe40000004100 */
[----:B------:R-:W-:Y:S02]  /*5dc0*/  HADD2.F32 R72, -RZ, R72.H1_H1 ;  /* 0x30000048ff487230 */ /* 0x000fe40000004100 */
[-C--:B------:R-:W-:Y:S01]  /*5dd0*/  FMUL.FTZ R132, R52, R131.reuse ;  /* 0x0000008334847220 */ /* 0x080fe20000410000 */
[----:B------:R-:W-:Y:S02]  /*5de0*/  HADD2.F32 R47, -RZ, R47.H1_H1 ;  /* 0x3000002fff2f7230 */ /* 0x000fe40000004100 */
[----:B------:R-:W-:Y:S01]  /*5df0*/  FMUL.FTZ R131, R45, R131 ;  /* 0x000000832d837220 */ /* 0x000fe20000410000 */
[----:B------:R-:W-:-:S02]  /*5e00*/  HADD2.F32 R129, -RZ, R129.H0_H0 ;  /* 0x20000081ff817230 */ /* 0x000fc40000004100 */
[-C--:B------:R-:W-:Y:S01]  /*5e10*/  FMUL.FTZ R134, R72, R54.reuse ;  /* 0x0000003648867220 */ /* 0x080fe20000410000 */
[-C--:B------:R-:W-:Y:S01]  /*5e20*/  FFMA.FTZ R132, R45, R53.reuse, -R132 ;  /* 0x000000352d847223 */ /* 0x080fe20000010884 */
[C---:B------:R-:W-:Y:S01]  /*5e30*/  FMUL.FTZ R73, R47.reuse, R54 ;  /* 0x000000362f497220 */ /* 0x040fe20000410000 */
[----:B------:R-:W-:Y:S01]  /*5e40*/  FFMA.FTZ R131, R52, R53, R131 ;  /* 0x0000003534837223 */ /* 0x000fe20000010083 */
[-C--:B------:R-:W-:Y:S01]  /*5e50*/  FFMA.FTZ R55, R47, R129.reuse, -R134 ;  /* 0x000000812f377223 */ /* 0x080fe20000010886 */
[----:B------:R-:W-:Y:S02]  /*5e60*/  HADD2.F32 R47, -RZ, R130.H1_H1 ;  /* 0x30000082ff2f7230 */ /* 0x000fe40000004100 */
[----:B------:R-:W-:Y:S01]  /*5e70*/  FFMA.FTZ R72, R72, R129, R73 ;  /* 0x0000008148487223 */ /* 0x000fe20000010049 */
[----:B------:R-:W-:Y:S02]  /*5e80*/  HADD2.F32 R53, -RZ, R44.H0_H0 ;  /* 0x2000002cff357230 */ /* 0x000fe40000004100 */
[----:B------:R-:W-:Y:S01]  /*5e90*/  HADD2.F32 R45, -RZ, R74.H0_H0 ;  /* 0x2000004aff2d7230 */ /* 0x000fe20000004100 */
[----:B------:R-:W-:Y:S01]  /*5ea0*/  F2FP.F16.F32.PACK_AB R12, R55, R132 ;  /* 0x00000084370c723e */ /* 0x000fe200000000ff */
[----:B------:R-:W-:Y:S01]  /*5eb0*/  HADD2.F32 R130, -RZ, R130.H0_H0 ;  /* 0x20000082ff827230 */ /* 0x000fe20000004100 */
[----:B------:R-:W-:Y:S01]  /*5ec0*/  F2FP.F16.F32.PACK_AB R72, R72, R131 ;  /* 0x000000834848723e */ /* 0x000fe200000000ff */
[----:B------:R-:W-:-:S02]  /*5ed0*/  HADD2.F32 R44, -RZ, R14.H0_H0 ;  /* 0x2000000eff2c7230 */ /* 0x000fc40000004100 */
[----:B------:R-:W-:Y:S02]  /*5ee0*/  HADD2.F32 R74, -RZ, R74.H1_H1 ;  /* 0x3000004aff4a7230 */ /* 0x000fe40000004100 */
[CC--:B------:R-:W-:Y:S01]  /*5ef0*/  FMUL.FTZ R73, R45.reuse, R130.reuse ;  /* 0x000000822d497220 */ /* 0x0c0fe20000410000 */
[----:B------:R-:W-:Y:S02]  /*5f00*/  HADD2.F32 R14, -RZ, R14.H1_H1 ;  /* 0x3000000eff0e7230 */ /* 0x000fe40000004100 */
[----:B------:R-:W-:Y:S01]  /*5f10*/  FMUL.FTZ R130, R44, R130 ;  /* 0x000000822c827220 */ /* 0x000fe20000410000 */
[----:B------:R-:W-:Y:S02]  /*5f20*/  HADD2.F32 R11, -RZ, R11.H0_H0 ;  /* 0x2000000bff0b7230 */ /* 0x000fe40000004100 */
[----:B------:R-:W-:Y:S01]  /*5f30*/  FMUL.FTZ R75, R74, R53 ;  /* 0x000000354a4b7220 */ /* 0x000fe20000410000 */
[----:B------:R-:W-:Y:S01]  /*5f40*/  FFMA.FTZ R73, R44, R47, -R73 ;  /* 0x0000002f2c497223 */ /* 0x000fe20000010849 */
[C---:B------:R-:W-:Y:S01]  /*5f50*/  FMUL.FTZ R53, R14.reuse, R53 ;  /* 0x000000350e357220 */ /* 0x040fe20000410000 */
[----:B------:R-:W-:Y:S01]  /*5f60*/  FFMA.FTZ R130, R45, R47, R130 ;  /* 0x0000002f2d827223 */ /* 0x000fe20000010082 */
[----:B------:R-:W-:Y:S01]  /*5f70*/  FFMA.FTZ R14, R14, R11, -R75 ;  /* 0x0000000b0e0e7223 */ /* 0x000fe2000001084b */
[----:B------:R-:W-:-:S02]  /*5f80*/  IMAD.MOV.U32 R13, RZ, RZ, R15 ;  /* 0x000000ffff0d7224 */ /* 0x000fc400078e000f */
[----:B------:R-:W-:Y:S01]  /*5f90*/  FFMA.FTZ R53, R74, R11, R53 ;  /* 0x0000000b4a357223 */ /* 0x000fe20000010035 */
[----:B------:R-:W-:Y:S02]  /*5fa0*/  F2FP.F16.F32.PACK_AB R75, R138, R135 ;  /* 0x000000878a4b723e */ /* 0x000fe400000000ff */
[----:B------:R-:W-:Y:S01]  /*5fb0*/  F2FP.F16.F32.PACK_AB R14, R14, R73 ;  /* 0x000000490e0e723e */ /* 0x000fe200000000ff */
[----:B------:R-:W-:Y:S01]  /*5fc0*/  IMAD.MOV.U32 R73, RZ, RZ, R46 ;  /* 0x000000ffff497224 */ /* 0x000fe200078e002e */
[----:B------:R-:W-:Y:S02]  /*5fd0*/  F2FP.F16.F32.PACK_AB R74, R53, R130 ;  /* 0x00000082354a723e */ /* 0x000fe400000000ff */
[----:B------:R-:W-:-:S07]  /*5fe0*/  MOV R15, R133 ;  /* 0x00000085000f7202 */ /* 0x000fce0000000f00 */
.L_x_1630:
[----:B------:R-:W-:Y:S05]  /*5ff0*/  BSYNC B3 ;  /* 0x0000000000037941 */ /* 0x000fea0003800000 */
.L_x_1629:
[----:B---3--:R3:W-:Y:S04]  /*6000*/  ST.E.128 desc[UR60][R110.64], R12 ;  /* 0x0000000c6e007985 */ /* 0x0087e8000c101d3c */
[----:B----4-:R3:W-:Y:S02]  /*6010*/  @!P0 ST.E.128 desc[UR60][R112.64], R72 ;  /* 0x0000004870008985 */ /* 0x0107e4000c101d3c */
.L_x_1628:
[----:B------:R-:W-:Y:S05]  /*6020*/  BSYNC B2 ;  /* 0x0000000000027941 */ /* 0x000fea0003800000 */
.L_x_1627:
[----:B------:R-:W-:-:S13]  /*6030*/  ISETP.NE.AND P0, PT, R36, RZ, PT ;  /* 0x000000ff2400720c */ /* 0x000fda0003f05270 */
[----:B------:R-:W-:Y:S05]  /*6040*/  @!P0 BRA `(.L_x_1626) ;  /* 0x0000000400d08947 */ /* 0x000fea0003800000 */
[----:B---3--:R-:W3:Y:S04]  /*6050*/  LDL R15, [R1+0x50] ;  /* 0x00005000010f7983 */ /* 0x008ee80000100800 */
[----:B------:R-:W4:Y:S04]  /*6060*/  LDL R14, [R1+0xa4] ;  /* 0x0000a400010e7983 */ /* 0x000f280000100800 */
[----:B------:R-:W5:Y:S01]  /*6070*/  LDL R13, [R1+0x58] ;  /* 0x00005800010d7983 */ /* 0x000f620000100800 */
[----:B--2---:R-:W-:Y:S01]  /*6080*/  SEL R11, R95, R118, !P1 ;  /* 0x000000765f0b7207 */ /* 0x004fe20004800000 */
[----:B------:R-:W-:Y:S01]  /*6090*/  BSSY B2, `(.L_x_1631) ;  /* 0x000006d000027945 */ /* 0x000fe20003800000 */
[----:B------:R-:W-:-:S02]  /*60a0*/  LEA R52, P6, R35, R108, 0x1 ;  /* 0x0000006c23347211 */ /* 0x000fc400078c08ff */
[----:B------:R-:W-:Y:S02]  /*60b0*/  SHF.R.S32.HI R12, RZ, 0x1f, R11 ;  /* 0x0000001fff0c7819 */ /* 0x000fe4000001140b */
[----:B------:R-:W-:Y:S02]  /*60c0*/  LEA.HI.X R53, R35, R109, R89, 0x1, P6 ;  /* 0x0000006d23357211 */ /* 0x000fe400030f0c59 */
        /* <DEDUP_REMOVED lines=8> */
[----:B------:R-:W-:-:S05]  /*6150*/  LOP3.LUT R12, R12, 0x7ffff000, RZ, 0xc0, !PT ;  /* 0x7ffff0000c0c7812 */ /* 0x000fca00078ec0ff */
[----:B------:R-:W-:Y:S01]  /*6160*/  @!P0 IMAD.WIDE R108, R55, 0x2, R108 ;  /* 0x00000002376c8825 */ /* 0x000fe200078e026c */
[----:B---3--:R-:W-:-:S04]  /*6170*/  LOP3.LUT R11, R15, 0x38, R55, 0xf8, !PT ;  /* 0x000000380f0b7812 */ /* 0x008fc800078ef837 */
[----:B----4-:R-:W-:-:S04]  /*6180*/  LOP3.LUT R11, R11, R14, RZ, 0x3c, !PT ;  /* 0x0000000e0b0b7212 */ /* 0x010fc800078e3cff */
[----:B-----5:R-:W-:Y:S01]  /*6190*/  IADD3 R13, R11, R12, R13 ;  /* 0x0000000c0b0d7210 */ /* 0x020fe20007ffe00d */
[----:B------:R-:W-:-:S03]  /*61a0*/  IMAD R11, R200, 0x4000, R92 ;  /* 0x00004000c80b7824 */ /* 0x000fc600078e025c */
[----:B------:R-:W-:Y:S01]  /*61b0*/  LEA R13, R200, R13, 0xe ;  /* 0x0000000dc80d7211 */ /* 0x000fe200078e70ff */
[----:B------:R-:W-:-:S04]  /*61c0*/  IMAD R11, R11, 0x2, R18 ;  /* 0x000000020b0b7824 */ /* 0x000fc800078e0212 */
[----:B------:R-:W-:Y:S02]  /*61d0*/  IMAD R44, R13, 0x2, R18 ;  /* 0x000000020d2c7824 */ /* 0x000fe400078e0212 */
[----:B------:R2:W3:Y:S04]  /*61e0*/  LDS.128 R12, [R11+0x20400] ;  /* 0x020400000b0c7984 */ /* 0x0004e80000000c00 */
[----:B------:R-:W4:Y:S01]  /*61f0*/  LDS.128 R44, [R44+0x20400] ;  /* 0x020400002c2c7984 */ /* 0x000f220000000c00 */
[----:B------:R-:W-:Y:S05]  /*6200*/  @P6 BRA `(.L_x_1632) ;  /* 0x0000000400546947 */ /* 0x000fea0003800000 */
[--C-:B------:R-:W-:Y:S02]  /*6210*/  SHF.R.U64 R75, R48, 0x10, R49.reuse ;  /* 0x00000010304b7819 */ /* 0x100fe40000001231 */
[----:B------:R-:W-:Y:S01]  /*6220*/  SHF.R.U32.HI R48, RZ, 0x10, R49 ;  /* 0x00000010ff307819 */ /* 0x000fe20000011631 */
[--C-:B------:R-:W-:Y:S01]  /*6230*/  HADD2.F32 R49, -RZ, R128.reuse.H1_H1 ;  /* 0x30000080ff317230 */ /* 0x100fe20000004100 */
[--C-:B------:R-:W-:Y:S01]  /*6240*/  SHF.R.U64 R111, R40, 0x10, R41.reuse ;  /* 0x00000010286f7819 */ /* 0x100fe20000001229 */
[----:B------:R-:W-:Y:S01]  /*6250*/  HADD2.F32 R128, -RZ, R128.H0_H0 ;  /* 0x20000080ff807230 */ /* 0x000fe20000004100 */
[----:B------:R-:W-:Y:S01]  /*6260*/  SHF.R.U32.HI R54, RZ, 0x10, R41 ;  /* 0x00000010ff367819 */ /* 0x000fe20000011629 */
[----:B---3--:R-:W-:Y:S01]  /*6270*/  IMAD.MOV.U32 R41, RZ, RZ, R14 ;  /* 0x000000ffff297224 */ /* 0x008fe200078e000e */
[----:B--2---:R-:W-:Y:S01]  /*6280*/  SHF.R.U64 R11, R42, 0x10, R43 ;  /* 0x000000102a0b7819 */ /* 0x004fe2000000122b */
[----:B----4-:R-:W-:Y:S01]  /*6290*/  HADD2.F32 R42, -RZ, R45.H0_H0 ;  /* 0x2000002dff2a7230 */ /* 0x010fe20000004100 */
[----:B------:R-:W-:Y:S01]  /*62a0*/  SHF.R.U64 R40, R50, 0x10, R51 ;  /* 0x0000001032287819 */ /* 0x000fe20000001233 */
[----:B------:R-:W-:Y:S01]  /*62b0*/  HADD2.F32 R14, -RZ, R13.H0_H0 ;  /* 0x2000000dff0e7230 */ /* 0x000fe20000004100 */
[----:B------:R-:W-:Y:S01]  /*62c0*/  SHF.R.U32.HI R73, RZ, 0x10, R43 ;  /* 0x00000010ff497819 */ /* 0x000fe2000001162b */
[----:B------:R-:W-:Y:S01]  /*62d0*/  HADD2.F32 R45, -RZ, R45.H1_H1 ;  /* 0x3000002dff2d7230 */ /* 0x000fe20000004100 */
[----:B------:R-:W-:Y:S01]  /*62e0*/  SHF.R.U32.HI R55, RZ, 0x10, R51 ;  /* 0x00000010ff377819 */ /* 0x000fe20000011633 */
[----:B------:R-:W-:-:S02]  /*62f0*/  HADD2.F32 R50, -RZ, R48.H0_H0 ;  /* 0x20000030ff327230 */ /* 0x000fc40000004100 */
[-C--:B------:R-:W-:Y:S01]  /*6300*/  FMUL.FTZ R51, R42, R49.reuse ;  /* 0x000000312a337220 */ /* 0x080fe20000410000 */
[----:B------:R-:W-:Y:S02]  /*6310*/  HADD2.F32 R43, -RZ, R126.H1_H1 ;  /* 0x3000007eff2b7230 */ /* 0x000fe40000004100 */
[C---:B------:R-:W-:Y:S01]  /*6320*/  FMUL.FTZ R49, R14.reuse, R49 ;  /* 0x000000310e317220 */ /* 0x040fe20000410000 */
[----:B------:R-:W-:Y:S02]  /*6330*/  HADD2.F32 R13, -RZ, R13.H1_H1 ;  /* 0x3000000dff0d7230 */ /* 0x000fe40000004100 */
[----:B------:R-:W-:Y:S02]  /*6340*/  HADD2.F32 R48, -RZ, R54.H0_H0 ;  /* 0x20000036ff307230 */ /* 0x000fe40000004100 */
[-C--:B------:R-:W-:Y:S01]  /*6350*/  FMUL.FTZ R54, R45, R50.reuse ;  /* 0x000000322d367220 */ /* 0x080fe20000410000 */
[-C--:B------:R-:W-:Y:S01]  /*6360*/  FFMA.FTZ R51, R14, R43.reuse, -R51 ;  /* 0x0000002b0e337223 */ /* 0x080fe20000010833 */
[C---:B------:R-:W-:Y:S01]  /*6370*/  FMUL.FTZ R50, R13.reuse, R50 ;  /* 0x000000320d327220 */ /* 0x040fe20000410000 */
[----:B------:R-:W-:Y:S01]  /*6380*/  FFMA.FTZ R49, R42, R43, R49 ;  /* 0x0000002b2a317223 */ /* 0x000fe20000010031 */
[----:B------:R-:W-:Y:S01]  /*6390*/  FFMA.FTZ R54, R13, R48, -R54 ;  /* 0x000000300d367223 */ /* 0x000fe20000010836 */
[----:B------:R-:W-:-:S02]  /*63a0*/  HADD2.F32 R43, -RZ, R127.H1_H1 ;  /* 0x3000007fff2b7230 */ /* 0x000fc40000004100 */
[----:B------:R-:W-:Y:S01]  /*63b0*/  FFMA.FTZ R72, R45, R48, R50 ;  /* 0x000000302d487223 */ /* 0x000fe20000010032 */
[----:B------:R-:W-:Y:S02]  /*63c0*/  HADD2.F32 R14, -RZ, R47.H0_H0 ;  /* 0x2000002fff0e7230 */ /* 0x000fe40000004100 */
[----:B------:R-:W-:Y:S02]  /*63d0*/  HADD2.F32 R13, -RZ, R15.H0_H0 ;  /* 0x2000000fff0d7230 */ /* 0x000fe40000004100 */
        /* <DEDUP_REMOVED lines=12> */
[----:B------:R-:W-:Y:S02]  /*64a0*/  HADD2.F32 R14, -RZ, R44.H0_H0 ;  /* 0x2000002cff0e7230 */ /* 0x000fe40000004100 */
[----:B------:R-:W-:Y:S01]  /*64b0*/  FFMA.FTZ R74, R13, R42, -R74 ;  /* 0x0000002a0d4a7223 */ /* 0x000fe2000001084a */
[----:B------:R-:W-:-:S02]  /*64c0*/  HADD2.F32 R43, -RZ, R75.H0_H0 ;  /* 0x2000004bff2b7230 */ /* 0x000fc40000004100 */
[----:B------:R-:W-:Y:S01]  /*64d0*/  FFMA.FTZ R55, R15, R48, -R110 ;  /* 0x000000300f377223 */ /* 0x000fe2000001086e */
[----:B------:R-:W-:Y:S02]  /*64e0*/  HADD2.F32 R13, -RZ, R12.H0_H0 ;  /* 0x2000000cff0d7230 */ /* 0x000fe40000004100 */
[----:B------:R-:W-:Y:S01]  /*64f0*/  FMUL.FTZ R42, R14, R128 ;  /* 0x000000800e2a7220 */ /* 0x000fe20000410000 */
[----:B------:R-:W-:Y:S02]  /*6500*/  HADD2.F32 R44, -RZ, R44.H1_H1 ;  /* 0x3000002cff2c7230 */ /* 0x000fe40000004100 */
[----:B------:R-:W-:Y:S01]  /*6510*/  FFMA.FTZ R73, R47, R48, R112 ;  /* 0x000000302f497223 */ /* 0x000fe20000010070 */
[----:B------:R-:W-:Y:S02]  /*6520*/  HADD2.F32 R12, -RZ, R12.H1_H1 ;  /* 0x3000000cff0c7230 */ /* 0x000fe40000004100 */
[----:B------:R-:W-:Y:S01]  /*6530*/  FMUL.FTZ R45, R13, R128 ;  /* 0x000000800d2d7220 */ /* 0x000fe20000410000 */
[----:B------:R-:W-:-:S02]  /*6540*/  HADD2.F32 R15, -RZ, R111.H0_H0 ;  /* 0x2000006fff0f7230 */ /* 0x000fc40000004100 */
[-C--:B------:R-:W-:Y:S01]  /*6550*/  FMUL.FTZ R47, R44, R43.reuse ;  /* 0x0000002b2c2f7220 */ /* 0x080fe20000410000 */
[----:B------:R-:W-:Y:S01]  /*6560*/  FFMA.FTZ R42, R13, R126, -R42 ;  /* 0x0000007e0d2a7223 */ /* 0x000fe2000001082a */
[----:B------:R-:W-:Y:S02]  /*6570*/  HADD2.F32 R13, -RZ, R46.H0_H0 ;  /* 0x2000002eff0d7230 */ /* 0x000fe40000004100 */
[C---:B------:R-:W-:Y:S01]  /*6580*/  FMUL.FTZ R43, R12.reuse, R43 ;  /* 0x0000002b0c2b7220 */ /* 0x040fe20000410000 */
[----:B------:R-:W-:Y:S02]  /*6590*/  HADD2.F32 R127, -RZ, R127.H0_H0 ;  /* 0x2000007fff7f7230 */ /* 0x000fe40000004100 */
[-C--:B------:R-:W-:Y:S01]  /*65a0*/  FFMA.FTZ R47, R12, R15.reuse, -R47 ;  /* 0x0000000f0c2f7223 */ /* 0x080fe2000001082f */
[----:B------:R-:W-:Y:S02]  /*65b0*/  HADD2.F32 R40, -RZ, R40.H0_H0 ;  /* 0x20000028ff287230 */ /* 0x000fe40000004100 */
[----:B------:R-:W-:Y:S01]  /*65c0*/  FFMA.FTZ R44, R44, R15, R43 ;  /* 0x0000000f2c2c7223 */ /* 0x000fe2000001002b */
[----:B------:R-:W-:-:S02]  /*65d0*/  HADD2.F32 R46, -RZ, R46.H1_H1 ;  /* 0x3000002eff2e7230 */ /* 0x000fc40000004100 */
[-C--:B------:R-:W-:Y:S01]  /*65e0*/  FMUL.FTZ R15, R13, R127.reuse ;  /* 0x0000007f0d0f7220 */ /* 0x080fe20000410000 */
[----:B------:R-:W-:Y:S02]  /*65f0*/  HADD2.F32 R12, -RZ, R41.H0_H0 ;  /* 0x20000029ff0c7230 */ /* 0x000fe40000004100 */
[----:B------:R-:W-:Y:S01]  /*6600*/  FFMA.FTZ R45, R14, R126, R45 ;  /* 0x0000007e0e2d7223 */ /* 0x000fe2000001002d */
[----:B------:R-:W-:Y:S02]  /*6610*/  HADD2.F32 R125, -RZ, R125.H0_H0 ;  /* 0x2000007dff7d7230 */ /* 0x000fe40000004100 */
[----:B------:R-:W-:Y:S01]  /*6620*/  FMUL.FTZ R48, R46, R40 ;  /* 0x000000282e307220 */ /* 0x000fe20000410000 */
[----:B------:R-:W-:Y:S02]  /*6630*/  HADD2.F32 R41, -RZ, R41.H1_H1 ;  /* 0x30000029ff297230 */ /* 0x000fe40000004100 */
[----:B------:R-:W-:Y:S01]  /*6640*/  FMUL.FTZ R14, R12, R127 ;  /* 0x0000007f0c0e7220 */ /* 0x000fe20000410000 */
[----:B------:R-:W-:-:S02]  /*6650*/  HADD2.F32 R11, -RZ, R11.H0_H0 ;  /* 0x2000000bff0b7230 */ /* 0x000fc40000004100 */
[-C--:B------:R-:W-:Y:S01]  /*6660*/  FFMA.FTZ R15, R12, R125.reuse, -R15 ;  /* 0x0000007d0c0f7223 */ /* 0x080fe2000001080f */
[----:B------:R-:W-:Y:S01]  /*6670*/  F2FP.F16.F32.PACK_AB R55, R55, R74 ;  /* 0x0000004a3737723e */ /* 0x000fe200000000ff */
[----:B------:R-:W-:Y:S01]  /*6680*/  FMUL.FTZ R43, R41, R40 ;  /* 0x00000028292b7220 */ /* 0x000fe20000410000 */
[----:B------:R-:W-:Y:S01]  /*6690*/  FFMA.FTZ R14, R13, R125, R14 ;  /* 0x0000007d0d0e7223 */ /* 0x000fe2000001000e */
[----:B------:R-:W-:Y:S01]  /*66a0*/  FFMA.FTZ R48, R41, R11, -R48 ;  /* 0x0000000b29307223 */ /* 0x000fe20000010830 */
[----:B------:R-:W-:Y:S01]  /*66b0*/  F2FP.F16.F32.PACK_AB R13, R54, R51 ;  /* 0x00000033360d723e */ /* 0x000fe200000000ff */
[----:B------:R-:W-:Y:S01]  /*66c0*/  FFMA.FTZ R43, R46, R11, R43 ;  /* 0x0000000b2e2b7223 */ /* 0x000fe2000001002b */
[----:B------:R-:W-:Y:S02]  /*66d0*/  F2FP.F16.F32.PACK_AB R50, R73, R50 ;  /* 0x000000324932723e */ /* 0x000fe400000000ff */
[----:B------:R-:W-:Y:S01]  /*66e0*/  F2FP.F16.F32.PACK_AB R54, R48, R15 ;  /* 0x0000000f3036723e */ /* 0x000fe200000000ff */
[----:B------:R-:W-:Y:S01]  /*66f0*/  IMAD.MOV.U32 R15, RZ, RZ, R55 ;  /* 0x000000ffff0f7224 */ /* 0x000fe200078e0037 */
[----:B------:R-:W-:Y:S01]  /*6700*/  F2FP.F16.F32.PACK_AB R12, R47, R42 ;  /* 0x0000002a2f0c723e */ /* 0x000fe200000000ff */
[----:B------:R-:W-:Y:S01]  /*6710*/  IMAD.MOV.U32 R47, RZ, RZ, R50 ;  /* 0x000000ffff2f7224 */ /* 0x000fe200078e0032 */
[----:B------:R-:W-:-:S02]  /*6720*/  F2FP.F16.F32.PACK_AB R44, R44, R45 ;  /* 0x0000002d2c2c723e */ /* 0x000fc400000000ff */
[----:B------:R-:W-:Y:S01]  /*6730*/  F2FP.F16.F32.PACK_AB R46, R43, R14 ;  /* 0x0000000e2b2e723e */ /* 0x000fe200000000ff */
[----:B------:R-:W-:Y:S01]  /*6740*/  IMAD.MOV.U32 R14, RZ, RZ, R54 ;  /* 0x000000ffff0e7224 */ /* 0x000fe200078e0036 */
[----:B------:R-:W-:-:S07]  /*6750*/  MOV R45, R49 ;  /* 0x00000031002d7202 */ /* 0x000fce0000000f00 */
.L_x_1632:
[----:B------:R-:W-:Y:S05]  /*6760*/  BSYNC B2 ;  /* 0x0000000000027941 */ /* 0x000fea0003800000 */
.L_x_1631:
[----:B---3--:R3:W-:Y:S04]  /*6770*/  ST.E.128 desc[UR60][R52.64], R12 ;  /* 0x0000000c34007985 */ /* 0x0087e8000c101d3c */
[----:B----4-:R3:W-:Y:S02]  /*6780*/  @!P0 ST.E.128 desc[UR60][R108.64], R44 ;  /* 0x0000002c6c008985 */ /* 0x0107e4000c101d3c */
.L_x_1626:
[----:B------:R-:W-:Y:S05]  /*6790*/  BSYNC B1 ;  /* 0x0000000000017941 */ /* 0x000fea0003800000 */
.L_x_1625:
[----:B------:R-:W-:-:S03]  /*67a0*/  UMOV UR4, 0xffffffff ;  /* 0xffffffff00047882 */ /* 0x000fc60000000000 */
[----:B------:R-:W-:Y:S05]  /*67b0*/  BRA.DIV UR4, `(.L_x_1633) ;  /* 0x0000023604c07947 */ /* 0x000fea000b800000 */
[----:B---3--:R3:W4:Y:S04]  /*67c0*/  SHFL.IDX PT, R45, R114, 0x1, 0x181f ;  /* 0x00381f00722d7f89 */ /* 0x00872800000e0000 */
[----:B------:R3:W0:Y:S02]  /*67d0*/  SHFL.IDX PT, R44, R107, 0x1, 0x181f ;  /* 0x00381f006b2c7f89 */ /* 0x00062400000e0000 */
.L_x_2022:
[----:B------:R-:W-:Y:S05]  /*67e0*/  @P4 BRA `(.L_x_1602) ;  /* 0x0000001400284947 */ /* 0x000fea0003800000 */
[----:B------:R-:W-:Y:S01]  /*67f0*/  ISETP.NE.AND P0, PT, R28, RZ, PT ;  /* 0x000000ff1c00720c */ /* 0x000fe20003f05270 */
[----:B------:R-:W-:-:S12]  /*6800*/  BSSY B1, `(.L_x_1634) ;  /* 0x0000075000017945 */ /* 0x000fd80003800000 */
[----:B------:R-:W-:Y:S05]  /*6810*/  @!P0 BRA `(.L_x_1635) ;  /* 0x0000000400cc8947 */ /* 0x000fea0003800000 */
[----:B------:R-:W5:Y:S04]  /*6820*/  LDL R15, [R1+0x4c] ;  /* 0x00004c00010f7983 */ /* 0x000f680000100800 */
[----:B------:R-:W3:Y:S04]  /*6830*/  LDL R14, [R1+0xa0] ;  /* 0x0000a000010e7983 */ /* 0x000ee80000100800 */
[----:B------:R-:W3:Y:S01]  /*6840*/  LDL R13, [R1+0x54] ;  /* 0x00005400010d7983 */ /* 0x000ee20000100800 */
[----:B--2---:R-:W-:Y:S01]  /*6850*/  SEL R11, R95, R118, !P2 ;  /* 0x000000765f0b7207 */ /* 0x004fe20005000000 */
[----:B------:R-:W-:Y:S01]  /*6860*/  BSSY B2, `(.L_x_1636) ;  /* 0x000006c000027945 */ /* 0x000fe20003800000 */
[----:B------:R-:W-:-:S02]  /*6870*/  ISETP.GE.AND P4, PT, R16, R106, PT ;  /* 0x0000006a1000720c */ /* 0x000fc40003f86270 */
[----:B------:R-:W-:Y:S02]  /*6880*/  SHF.R.S32.HI R12, RZ, 0x1f, R11 ;  /* 0x0000001fff0c7819 */ /* 0x000fe4000001140b */
[C---:B0-----:R-:W-:Y:S02]  /*6890*/  LEA R46, P0, R33.reuse, R44, 0x1 ;  /* 0x0000002c212e7211 */ /* 0x041fe400078008ff */
[----:B------:R-:W-:Y:S02]  /*68a0*/  LEA.HI R11, R12, R11, RZ, 0x4 ;  /* 0x0000000b0c0b7211 */ /* 0x000fe400078f20ff */
[----:B----4-:R-:W-:Y:S02]  /*68b0*/  LEA.HI.X R47, R33, R45, R88, 0x1, P0 ;  /* 0x0000002d212f7211 */ /* 0x010fe400000f0c58 */
[----:B------:R-:W-:-:S04]  /*68c0*/  LEA.HI.SX32 R11, R11, R32, 0x1c ;  /* 0x000000200b0b7211 */ /* 0x000fc800078fe2ff */
[----:B------:R-:W-:Y:S02]  /*68d0*/  SHF.R.S32.HI R12, RZ, 0x1f, R11 ;  /* 0x0000001fff0c7819 */ /* 0x000fe4000001140b */
[----:B------:R-:W-:Y:S02]  /*68e0*/  SHF.L.U32 R49, R11, 0x3, RZ ;  /* 0x000000030b317819 */ /* 0x000fe400000006ff */
[----:B------:R-:W-:Y:S02]  /*68f0*/  LEA.HI R12, R12, R11, RZ, 0x3 ;  /* 0x0000000b0c0c7211 */ /* 0x000fe400078f18ff */
[----:B------:R-:W-:-:S03]  /*6900*/  ISETP.GE.AND P6, PT, R49, R116, PT ;  /* 0x000000743100720c */ /* 0x000fc60003fc6270 */
[----:B------:R-:W-:-:S05]  /*6910*/  IMAD.SHL.U32 R12, R12, 0x200, RZ ;  /* 0x000002000c0c7824 */ /* 0x000fca00078e00ff */
[----:B------:R-:W-:Y:S02]  /*6920*/  LOP3.LUT R12, R12, 0x7ffff000, RZ, 0xc0, !PT ;  /* 0x7ffff0000c0c7812 */ /* 0x000fe400078ec0ff */
[----:B-----5:R-:W-:-:S03]  /*6930*/  LOP3.LUT R11, R15, 0x38, R49, 0xf8, !PT ;  /* 0x000000380f0b7812 */ /* 0x020fc600078ef831 */
[----:B------:R-:W-:Y:S01]  /*6940*/  @!P6 IMAD.WIDE R48, R49, 0x2, R44 ;  /* 0x000000023130e825 */ /* 0x000fe200078e022c */
[----:B---3--:R-:W-:-:S04]  /*6950*/  LOP3.LUT R11, R11, R14, RZ, 0x3c, !PT ;  /* 0x0000000e0b0b7212 */ /* 0x008fc800078e3cff */
[----:B------:R-:W-:Y:S01]  /*6960*/  IADD3 R13, R11, R12, R13 ;  /* 0x0000000c0b0d7210 */ /* 0x000fe20007ffe00d */
[----:B------:R-:W-:-:S04]  /*6970*/  IMAD R11, R200, 0x4000, R91 ;  /* 0x00004000c80b7824 */ /* 0x000fc800078e025b */
[----:B------:R-:W-:Y:S01]  /*6980*/  IMAD R13, R200, 0x4000, R13 ;  /* 0x00004000c80d7824 */ /* 0x000fe200078e020d */
[----:B------:R-:W-:-:S03]  /*6990*/  LEA R11, R11, R18, 0x1 ;  /* 0x000000120b0b7211 */ /* 0x000fc600078e08ff */
[----:B------:R-:W-:Y:S02]  /*69a0*/  IMAD R40, R13, 0x2, R18 ;  /* 0x000000020d287824 */ /* 0x000fe400078e0212 */
[----:B------:R0:W2:Y:S04]  /*69b0*/  LDS.128 R12, [R11+0x20400] ;  /* 0x020400000b0c7984 */ /* 0x0000a80000000c00 */
[----:B------:R-:W3:Y:S01]  /*69c0*/  LDS.128 R40, [R40+0x20400] ;  /* 0x0204000028287984 */ /* 0x000ee20000000c00 */
[----:B------:R-:W-:Y:S05]  /*69d0*/  @P4 BRA `(.L_x_1637) ;  /* 0x0000000400504947 */ /* 0x000fea0003800000 */
[----:B------:R-:W-:Y:S01]  /*69e0*/  SHF.R.U32.HI R54, RZ, 0x10, R69 ;  /* 0x00000010ff367819 */ /* 0x000fe20000011645 */
[----:B---3--:R-:W-:Y:S01]  /*69f0*/  IMAD.MOV.U32 R50, RZ, RZ, R42 ;  /* 0x000000ffff327224 */ /* 0x008fe200078e002a */
[----:B------:R-:W-:Y:S01]  /*6a00*/  SHF.R.U32.HI R52, RZ, 0x10, R61 ;  /* 0x00000010ff347819 */ /* 0x000fe2000001163d */
[--C-:B------:R-:W-:Y:S01]  /*6a10*/  HADD2.F32 R42, -RZ, R41.reuse.H0_H0 ;  /* 0x20000029ff2a7230 */ /* 0x100fe20000004100 */
[----:B------:R-:W-:Y:S01]  /*6a20*/  SHF.R.U64 R74, R62, 0x10, R63 ;  /* 0x000000103e4a7819 */ /* 0x000fe2000000123f */
[----:B------:R-:W-:Y:S01]  /*6a30*/  HADD2.F32 R41, -RZ, R41.H1_H1 ;  /* 0x30000029ff297230 */ /* 0x000fe20000004100 */
[----:B------:R-:W-:Y:S01]  /*6a40*/  SHF.R.U64 R75, R60, 0x10, R61 ;  /* 0x000000103c4b7819 */ /* 0x000fe2000000123d */
[--C-:B0-2---:R-:W-:Y:S01]  /*6a50*/  HADD2.F32 R11, -RZ, R13.reuse.H0_H0 ;  /* 0x2000000dff0b7230 */ /* 0x105fe20000004100 */
[----:B------:R-:W-:Y:S01]  /*6a60*/  SHF.R.U64 R73, R68, 0x10, R69 ;  /* 0x0000001044497819 */ /* 0x000fe20000001245 */
[----:B------:R-:W-:Y:S01]  /*6a70*/  HADD2.F32 R54, -RZ, R54.H0_H0 ;  /* 0x20000036ff367230 */ /* 0x000fe20000004100 */
[--C-:B------:R-:W-:Y:S01]  /*6a80*/  SHF.R.U64 R69, R70, 0x10, R71.reuse ;  /* 0x0000001046457819 */ /* 0x100fe20000001247 */
[----:B------:R-:W-:Y:S01]  /*6a90*/  HADD2.F32 R13, -RZ, R13.H1_H1 ;  /* 0x3000000dff0d7230 */ /* 0x000fe20000004100 */
[----:B------:R-:W-:Y:S01]  /*6aa0*/  SHF.R.U32.HI R70, RZ, 0x10, R71 ;  /* 0x00000010ff467819 */ /* 0x000fe20000011647 */
[----:B------:R-:W-:-:S02]  /*6ab0*/  HADD2.F32 R53, -RZ, R124.H1_H1 ;  /* 0x3000007cff357230 */ /* 0x000fc40000004100 */
[-C--:B------:R-:W-:Y:S01]  /*6ac0*/  FMUL.FTZ R62, R41, R54.reuse ;  /* 0x00000036293e7220 */ /* 0x080fe20000410000 */
[----:B------:R-:W-:Y:S02]  /*6ad0*/  HADD2.F32 R52, -RZ, R52.H0_H0 ;  /* 0x20000034ff347230 */ /* 0x000fe40000004100 */
[----:B------:R-:W-:Y:S01]  /*6ae0*/  FMUL.FTZ R54, R13, R54 ;  /* 0x000000360d367220 */ /* 0x000fe20000410000 */
[----:B------:R-:W-:Y:S02]  /*6af0*/  HADD2.F32 R51, -RZ, R122.H1_H1 ;  /* 0x3000007aff337230 */ /* 0x000fe40000004100 */
[-C--:B------:R-:W-:Y:S01]  /*6b00*/  FMUL.FTZ R60, R42, R53.reuse ;  /* 0x000000352a3c7220 */ /* 0x080fe20000410000 */
[----:B------:R-:W-:Y:S01]  /*6b10*/  FMUL.FTZ R55, R11, R53 ;  /* 0x000000350b377220 */ /* 0x000fe20000410000 */
[-C--:B------:R-:W-:Y:S01]  /*6b20*/  FFMA.FTZ R62, R13, R52.reuse, -R62 ;  /* 0x000000340d3e7223 */ /* 0x080fe2000001083e */
[----:B------:R-:W-:Y:S01]  /*6b30*/  FFMA.FTZ R68, R41, R52, R54 ;  /* 0x0000003429447223 */ /* 0x000fe20000010036 */
[----:B------:R-:W-:Y:S01]  /*6b40*/  FFMA.FTZ R53, R11, R51, -R60 ;  /* 0x000000330b357223 */ /* 0x000fe2000001083c */
[----:B------:R-:W-:-:S02]  /*6b50*/  HADD2.F32 R54, -RZ, R123.H1_H1 ;  /* 0x3000007bff367230 */ /* 0x000fc40000004100 */
[----:B------:R-:W-:Y:S01]  /*6b60*/  FFMA.FTZ R55, R42, R51, R55 ;  /* 0x000000332a377223 */ /* 0x000fe20000010037 */
[----:B------:R-:W-:Y:S01]  /*6b70*/  HADD2.F32 R13, -RZ, R43.H0_H0 ;  /* 0x2000002bff0d7230 */ /* 0x000fe20000004100 */
[----:B------:R-:W-:Y:S01]  /*6b80*/  SHF.R.U32.HI R63, RZ, 0x10, R63 ;  /* 0x00000010ff3f7819 */ /* 0x000fe2000001163f */
[----:B------:R-:W-:Y:S02]  /*6b90*/  HADD2.F32 R11, -RZ, R15.H0_H0 ;  /* 0x2000000fff0b7230 */ /* 0x000fe40000004100 */
[----:B------:R-:W-:Y:S02]  /*6ba0*/  HADD2.F32 R60, -RZ, R70.H0_H0 ;  /* 0x20000046ff3c7230 */ /* 0x000fe40000004100 */
[-C--:B------:R-:W-:Y:S01]  /*6bb0*/  FMUL.FTZ R70, R13, R54.reuse ;  /* 0x000000360d467220 */ /* 0x080fe20000410000 */
[----:B------:R-:W-:Y:S02]  /*6bc0*/  HADD2.F32 R42, -RZ, R121.H1_H1 ;  /* 0x30000079ff2a7230 */ /* 0x000fe40000004100 */
[----:B------:R-:W-:Y:S01]  /*6bd0*/  FMUL.FTZ R54, R11, R54 ;  /* 0x000000360b367220 */ /* 0x000fe20000410000 */
[----:B------:R-:W-:Y:S01]  /*6be0*/  HADD2.F32 R43, -RZ, R43.H1_H1 ;  /* 0x3000002bff2b7230 */ /* 0x000fe20000004100 */
[----:B------:R-:W-:Y:S01]  /*6bf0*/  F2FP.F16.F32.PACK_AB R55, R68, R55 ;  /* 0x000000374437723e */ /* 0x000fe200000000ff */
[----:B------:R-:W-:-:S02]  /*6c00*/  HADD2.F32 R15, -RZ, R15.H1_H1 ;  /* 0x3000000fff0f7230 */ /* 0x000fc40000004100 */
[----:B------:R-:W-:Y:S01]  /*6c10*/  FFMA.FTZ R54, R13, R42, R54 ;  /* 0x0000002a0d367223 */ /* 0x000fe20000010036 */
[----:B------:R-:W-:Y:S02]  /*6c20*/  HADD2.F32 R52, -RZ, R63.H0_H0 ;  /* 0x2000003fff347230 */ /* 0x000fe40000004100 */
[----:B------:R-:W-:Y:S01]  /*6c30*/  FMUL.FTZ R72, R43, R60 ;  /* 0x0000003c2b487220 */ /* 0x000fe20000410000 */
[----:B------:R-:W-:Y:S01]  /*6c40*/  FFMA.FTZ R70, R11, R42, -R70 ;  /* 0x0000002a0b467223 */ /* 0x000fe20000010846 */
[----:B------:R-:W-:Y:S02]  /*6c50*/  HADD2.F32 R13, -RZ, R40.H0_H0 ;  /* 0x20000028ff0d7230 */ /* 0x000fe40000004100 */
[C---:B------:R-:W-:Y:S01]  /*6c60*/  FMUL.FTZ R60, R15.reuse, R60 ;  /* 0x0000003c0f3c7220 */ /* 0x040fe20000410000 */
[----:B------:R-:W-:Y:S02]  /*6c70*/  HADD2.F32 R41, -RZ, R73.H0_H0 ;  /* 0x20000049ff297230 */ /* 0x000fe40000004100 */
[----:B------:R-:W-:Y:S01]  /*6c80*/  FFMA.FTZ R61, R15, R52, -R72 ;  /* 0x000000340f3d7223 */ /* 0x000fe20000010848 */
[----:B------:R-:W-:-:S02]  /*6c90*/  HADD2.F32 R11, -RZ, R12.H0_H0 ;  /* 0x2000000cff0b7230 */ /* 0x000fc40000004100 */
[----:B------:R-:W-:Y:S01]  /*6ca0*/  FFMA.FTZ R63, R43, R52, R60 ;  /* 0x000000342b3f7223 */ /* 0x000fe2000001003c */
[----:B------:R-:W-:Y:S02]  /*6cb0*/  HADD2.F32 R40, -RZ, R40.H1_H1 ;  /* 0x30000028ff287230 */ /* 0x000fe40000004100 */
[----:B------:R-:W-:Y:S02]  /*6cc0*/  HADD2.F32 R124, -RZ, R124.H0_H0 ;  /* 0x2000007cff7c7230 */ /* 0x000fe40000004100 */
[----:B------:R-:W-:Y:S02]  /*6cd0*/  HADD2.F32 R12, -RZ, R12.H1_H1 ;  /* 0x3000000cff0c7230 */ /* 0x000fe40000004100 */
[----:B------:R-:W-:Y:S01]  /*6ce0*/  FMUL.FTZ R43, R40, R41 ;  /* 0x00000029282b7220 */ /* 0x000fe20000410000 */
[----:B------:R-:W-:Y:S02]  /*6cf0*/  HADD2.F32 R15, -RZ, R75.H0_H0 ;  /* 0x2000004bff0f7230 */ /* 0x000fe40000004100 */
[----:B------:R-:W-:Y:S01]  /*6d00*/  FMUL.FTZ R42, R13, R124 ;  /* 0x0000007c0d2a7220 */ /* 0x000fe20000410000 */
[----:B------:R-:W-:-:S02]  /*6d10*/  HADD2.F32 R122, -RZ, R122.H0_H0 ;  /* 0x2000007aff7a7230 */ /* 0x000fc40000004100 */
[C---:B------:R-:W-:Y:S01]  /*6d20*/  FMUL.FTZ R41, R12.reuse, R41 ;  /* 0x000000290c297220 */ /* 0x040fe20000410000 */
[C---:B------:R-:W-:Y:S01]  /*6d30*/  FMUL.FTZ R124, R11.reuse, R124 ;  /* 0x0000007c0b7c7220 */ /* 0x040fe20000410000 */
[-C--:B------:R-:W-:Y:S01]  /*6d40*/  FFMA.FTZ R43, R12, R15.reuse, -R43 ;  /* 0x0000000f0c2b7223 */ /* 0x080fe2000001082b */
[----:B------:R-:W-:Y:S02]  /*6d50*/  HADD2.F32 R12, -RZ, R50.H0_H0 ;  /* 0x20000032ff0c7230 */ /* 0x000fe40000004100 */
[-C--:B------:R-:W-:Y:S01]  /*6d60*/  FFMA.FTZ R42, R11, R122.reuse, -R42 ;  /* 0x0000007a0b2a7223 */ /* 0x080fe2000001082a */
[----:B------:R-:W-:Y:S01]  /*6d70*/  FFMA.FTZ R41, R40, R15, R41 ;  /* 0x0000000f28297223 */ /* 0x000fe20000010029 */
[----:B------:R-:W-:Y:S02]  /*6d80*/  HADD2.F32 R123, -RZ, R123.H0_H0 ;  /* 0x2000007bff7b7230 */ /* 0x000fe40000004100 */
[----:B------:R-:W-:Y:S01]  /*6d90*/  FFMA.FTZ R124, R13, R122, R124 ;  /* 0x0000007a0d7c7223 */ /* 0x000fe2000001007c */
[----:B------:R-:W-:Y:S01]  /*6da0*/  HADD2.F32 R15, -RZ, R69.H0_H0 ;  /* 0x20000045ff0f7230 */ /* 0x000fe20000004100 */
[----:B------:R-:W-:Y:S01]  /*6db0*/  F2FP.F16.F32.PACK_AB R63, R63, R54 ;  /* 0x000000363f3f723e */ /* 0x000fe200000000ff */
[----:B------:R-:W-:-:S02]  /*6dc0*/  HADD2.F32 R11, -RZ, R14.H0_H0 ;  /* 0x2000000eff0b7230 */ /* 0x000fc40000004100 */
[-C--:B------:R-:W-:Y:S01]  /*6dd0*/  FMUL.FTZ R40, R12, R123.reuse ;  /* 0x0000007b0c287220 */ /* 0x080fe20000410000 */
[----:B------:R-:W-:Y:S01]  /*6de0*/  HADD2.F32 R50, -RZ, R50.H1_H1 ;  /* 0x30000032ff327230 */ /* 0x000fe20000004100 */
[----:B------:R-:W-:Y:S01]  /*6df0*/  F2FP.F16.F32.PACK_AB R54, R41, R124 ;  /* 0x0000007c2936723e */ /* 0x000fe200000000ff */
[----:B------:R-:W-:Y:S02]  /*6e00*/  HADD2.F32 R14, -RZ, R14.H1_H1 ;  /* 0x3000000eff0e7230 */ /* 0x000fe40000004100 */
[C---:B------:R-:W-:Y:S01]  /*6e10*/  FMUL.FTZ R123, R11.reuse, R123 ;  /* 0x0000007b0b7b7220 */ /* 0x040fe20000410000 */
[----:B------:R-:W-:Y:S02]  /*6e20*/  HADD2.F32 R121, -RZ, R121.H0_H0 ;  /* 0x20000079ff797230 */ /* 0x000fe40000004100 */
[-C--:B------:R-:W-:Y:S01]  /*6e30*/  FMUL.FTZ R51, R50, R15.reuse ;  /* 0x0000000f32337220 */ /* 0x080fe20000410000 */
[----:B------:R-:W-:Y:S02]  /*6e40*/  HADD2.F32 R13, -RZ, R74.H0_H0 ;  /* 0x2000004aff0d7230 */ /* 0x000fe40000004100 */
[----:B------:R-:W-:Y:S01]  /*6e50*/  FMUL.FTZ R15, R14, R15 ;  /* 0x0000000f0e0f7220 */ /* 0x000fe20000410000 */
[----:B------:R-:W-:Y:S01]  /*6e60*/  MOV R41, R55 ;  /* 0x0000003700297202 */ /* 0x000fe20000000f00 */
        /* <DEDUP_REMOVED lines=10> */
[----:B------:R-:W-:-:S07]  /*6f10*/  F2FP.F16.F32.PACK_AB R42, R50, R123 ;  /* 0x0000007b322a723e */ /* 0x000fce00000000ff */
.L_x_1637:
[----:B------:R-:W-:Y:S05]  /*6f20*/  BSYNC B2 ;  /* 0x0000000000027941 */ /* 0x000fea0003800000 */
.L_x_1636:
[----:B--2---:R2:W-:Y:S04]  /*6f30*/  ST.E.128 desc[UR60][R46.64], R12 ;  /* 0x0000000c2e007985 */ /* 0x0045e8000c101d3c */
[----:B---3--:R2:W-:Y:S02]  /*6f40*/  @!P6 ST.E.128 desc[UR60][R48.64], R40 ;  /* 0x000000283000e985 */ /* 0x0085e4000c101d3c */
.L_x_1635:
[----:B------:R-:W-:Y:S05]  /*6f50*/  BSYNC B1 ;  /* 0x0000000000017941 */ /* 0x000fea0003800000 */
.L_x_1634:
[----:B------:R-:W-:-:S13]  /*6f60*/  ISETP.NE.AND P0, PT, R36, RZ, PT ;  /* 0x000000ff2400720c */ /* 0x000fda0003f05270 */
[----:B------:R-:W-:Y:S05]  /*6f70*/  @!P0 BRA `(.L_x_1602) ;  /* 0x0000000c00448947 */ /* 0x000fea0003800000 */
[----:B--2---:R-:W2:Y:S04]  /*6f80*/  LDL R40, [R1+0x4c] ;  /* 0x00004c0001287983 */ /* 0x004ea80000100800 */
[----:B------:R-:W5:Y:S04]  /*6f90*/  LDL R15, [R1+0xa0] ;  /* 0x0000a000010f7983 */ /* 0x000f680000100800 */
[----:B------:R-:W3:Y:S01]  /*6fa0*/  LDL R14, [R1+0x54] ;  /* 0x00005400010e7983 */ /* 0x000ee20000100800 */
[----:B------:R-:W-:Y:S01]  /*6fb0*/  SEL R118, R95, R118, !P1 ;  /* 0x000000765f767207 */ /* 0x000fe20004800000 */
[----:B------:R-:W-:Y:S01]  /*6fc0*/  BSSY B1, `(.L_x_1638) ;  /* 0x000006c000017945 */ /* 0x000fe20003800000 */
[----:B------:R-:W-:-:S02]  /*6fd0*/  ISETP.GE.AND P4, PT, R219, R106, PT ;  /* 0x0000006adb00720c */ /* 0x000fc40003f86270 */
[----:B0-----:R-:W-:Y:S02]  /*6fe0*/  SHF.R.S32.HI R11, RZ, 0x1f, R118 ;  /* 0x0000001fff0b7819 */ /* 0x001fe40000011476 */
[----:B------:R-:W-:Y:S02]  /*6ff0*/  LEA R46, P0, R35, R44, 0x1 ;  /* 0x0000002c232e7211 */ /* 0x000fe400078008ff */
[----:B------:R-:W-:Y:S02]  /*7000*/  LEA.HI R11, R11, R118, RZ, 0x4 ;  /* 0x000000760b0b7211 */ /* 0x000fe400078f20ff */
[----:B----4-:R-:W-:Y:S02]  /*7010*/  LEA.HI.X R47, R35, R45, R89, 0x1, P0 ;  /* 0x0000002d232f7211 */ /* 0x010fe400000f0c59 */
[----:B------:R-:W-:-:S04]  /*7020*/  LEA.HI.SX32 R12, R11, R34, 0x1c ;  /* 0x000000220b0c7211 */ /* 0x000fc800078fe2ff */
[----:B------:R-:W-:Y:S01]  /*7030*/  SHF.R.S32.HI R13, RZ, 0x1f, R12 ;  /* 0x0000001fff0d7819 */ /* 0x000fe2000001140c */
[----:B------:R-:W-:-:S03]  /*7040*/  IMAD.SHL.U32 R11, R12, 0x8, RZ ;  /* 0x000000080c0b7824 */ /* 0x000fc600078e00ff */
[----:B------:R-:W-:-:S05]  /*7050*/  LEA.HI R13, R13, R12, RZ, 0x3 ;  /* 0x0000000c0d0d7211 */ /* 0x000fca00078f18ff */
[----:B------:R-:W-:-:S05]  /*7060*/  IMAD.SHL.U32 R13, R13, 0x200, RZ ;  /* 0x000002000d0d7824 */ /* 0x000fca00078e00ff */
[----:B------:R-:W-:Y:S02]  /*7070*/  LOP3.LUT R13, R13, 0x7ffff000, RZ, 0xc0, !PT ;  /* 0x7ffff0000d0d7812 */ /* 0x000fe400078ec0ff */
[----:B--2---:R-:W-:-:S04]  /*7080*/  LOP3.LUT R12, R40, 0x38, R11, 0xf8, !PT ;  /* 0x00000038280c7812 */ /* 0x004fc800078ef80b */
[----:B-----5:R-:W-:-:S04]  /*7090*/  LOP3.LUT R12, R12, R15, RZ, 0x3c, !PT ;  /* 0x0000000f0c0c7212 */ /* 0x020fc800078e3cff */
[----:B---3--:R-:W-:Y:S02]  /*70a0*/  IADD3 R15, R12, R13, R14 ;  /* 0x0000000d0c0f7210 */ /* 0x008fe40007ffe00e */
[----:B------:R-:W-:-:S03]  /*70b0*/  LEA R13, R200, R4, 0xe ;  /* 0x00000004c80d7211 */ /* 0x000fc600078e70ff */
[----:B------:R-:W-:Y:S02]  /*70c0*/  IMAD R15, R200, 0x4000, R15 ;  /* 0x00004000c80f7824 */ /* 0x000fe400078e020f */
[--C-:B------:R-:W-:Y:S02]  /*70d0*/  IMAD R13, R13, 0x2, R18.reuse ;  /* 0x000000020d0d7824 */ /* 0x100fe400078e0212 */
[----:B------:R-:W-:-:S04]  /*70e0*/  IMAD R40, R15, 0x2, R18 ;  /* 0x000000020f287824 */ /* 0x000fc800078e0212 */
[----:B------:R-:W0:Y:S04]  /*70f0*/  LDS.128 R12, [R13+0x20400] ;  /* 0x020400000d0c7984 */ /* 0x000e280000000c00 */
[----:B------:R-:W2:Y:S01]  /*7100*/  LDS.128 R40, [R40+0x20400] ;  /* 0x0204000028287984 */ /* 0x000ea20000000c00 */
[----:B------:R-:W-:Y:S05]  /*7110*/  @P4 BRA `(.L_x_1639) ;  /* 0x0000000400584947 */ /* 0x000fea0003800000 */
[----:B------:R-:W-:Y:S01]  /*7120*/  SHF.R.U32.HI R52, RZ, 0x10, R65 ;  /* 0x00000010ff347819 */ /* 0x000fe20000011641 */
[----:B--2---:R-:W-:Y:S01]  /*7130*/  IMAD.MOV.U32 R49, RZ, RZ, R42 ;  /* 0x000000ffff317224 */ /* 0x004fe200078e002a */
[----:B------:R-:W-:Y:S01]  /*7140*/  MOV R48, R40 ;  /* 0x0000002800307202 */ /* 0x000fe20000000f00 */
[----:B0-----:R-:W-:Y:S01]  /*7150*/  IMAD.MOV.U32 R40, RZ, RZ, R14 ;  /* 0x000000ffff287224 */ /* 0x001fe200078e000e */
[--C-:B------:R-:W-:Y:S01]  /*7160*/  SHF.R.U32.HI R50, RZ, 0x10, R57.reuse ;  /* 0x00000010ff327819 */ /* 0x100fe20000011639 */
[--C-:B------:R-:W-:Y:S01]  /*7170*/  HADD2.F32 R42, -RZ, R41.reuse.H0_H0 ;  /* 0x20000029ff2a7230 */ /* 0x100fe20000004100 */
[----:B------:R-:W-:Y:S01]  /*7180*/  SHF.R.U64 R68, R56, 0x10, R57 ;  /* 0x0000001038447819 */ /* 0x000fe20000001239 */
[----:B------:R-:W-:Y:S01]  /*7190*/  HADD2.F32 R41, -RZ, R41.H1_H1 ;  /* 0x30000029ff297230 */ /* 0x000fe20000004100 */
[----:B------:R-:W-:Y:S01]  /*71a0*/  SHF.R.U64 R63, R58, 0x10, R59 ;  /* 0x000000103a3f7819 */ /* 0x000fe2000000123b */
[--C-:B------:R-:W-:Y:S01]  /*71b0*/  HADD2.F32 R14, -RZ, R13.reuse.H0_H0 ;  /* 0x2000000dff0e7230 */ /* 0x100fe20000004100 */
[----:B------:R-:W-:Y:S01]  /*71c0*/  SHF.R.U64 R57, R66, 0x10, R67 ;  /* 0x0000001042397819 */ /* 0x000fe20000001243 */
[----:B------:R-:W-:Y:S01]  /*71d0*/  HADD2.F32 R52, -RZ, R52.H0_H0 ;  /* 0x20000034ff347230 */ /* 0x000fe20000004100 */
[----:B------:R-:W-:Y:S01]  /*71e0*/  SHF.R.U32.HI R58, RZ, 0x10, R59 ;  /* 0x00000010ff3a7819 */ /* 0x000fe2000001163b */
[----:B------:R-:W-:Y:S01]  /*71f0*/  HADD2.F32 R13, -RZ, R13.H1_H1 ;  /* 0x3000000dff0d7230 */ /* 0x000fe20000004100 */
[----:B------:R-:W-:Y:S01]  /*7200*/  SHF.R.U32.HI R66, RZ, 0x10, R67 ;  /* 0x00000010ff427819 */ /* 0x000fe20000011643 */
        /* <DEDUP_REMOVED lines=14> */
[----:B------:R-:W-:Y:S02]  /*72f0*/  HADD2.F32 R14, -RZ, R43.H0_H0 ;  /* 0x2000002bff0e7230 */ /* 0x000fe40000004100 */
[----:B------:R-:W-:Y:S02]  /*7300*/  HADD2.F32 R41, -RZ, R115.H1_H1 ;  /* 0x30000073ff297230 */ /* 0x000fe40000004100 */
[----:B------:R-:W-:Y:S01]  /*7310*/  FMUL.FTZ R51, R13, R50 ;  /* 0x000000320d337220 */ /* 0x000fe20000410000 */
[----:B------:R-:W-:Y:S01]  /*7320*/  HADD2.F32 R43, -RZ, R43.H1_H1 ;  /* 0x3000002bff2b7230 */ /* 0x000fe20000004100 */
[----:B------:R-:W-:Y:S01]  /*7330*/  F2FP.F16.F32.PACK_AB R53, R56, R53 ;  /* 0x000000353835723e */ /* 0x000fe200000000ff */
[----:B------:R-:W-:-:S02]  /*7340*/  HADD2.F32 R52, -RZ, R66.H0_H0 ;  /* 0x20000042ff347230 */ /* 0x000fc40000004100 */
[CC--:B------:R-:W-:Y:S01]  /*7350*/  FFMA.FTZ R59, R14.reuse, R41.reuse, R51 ;  /* 0x000000290e3b7223 */ /* 0x0c0fe20000010033 */
[----:B------:R-:W-:Y:S02]  /*7360*/  HADD2.F32 R42, -RZ, R58.H0_H0 ;  /* 0x2000003aff2a7230 */ /* 0x000fe40000004100 */
[----:B------:R-:W-:Y:S01]  /*7370*/  FMUL.FTZ R58, R14, R50 ;  /* 0x000000320e3a7220 */ /* 0x000fe20000410000 */
[----:B------:R-:W-:Y:S02]  /*7380*/  HADD2.F32 R15, -RZ, R15.H1_H1 ;  /* 0x3000000fff0f7230 */ /* 0x000fe40000004100 */
[----:B------:R-:W-:Y:S01]  /*7390*/  FMUL.FTZ R50, R43, R52 ;  /* 0x000000342b327220 */ /* 0x000fe20000410000 */
[----:B------:R-:W-:Y:S02]  /*73a0*/  HADD2.F32 R14, -RZ, R48.H0_H0 ;  /* 0x20000030ff0e7230 */ /* 0x000fe40000004100 */
[----:B------:R-:W-:Y:S01]  /*73b0*/  FFMA.FTZ R58, R13, R41, -R58 ;  /* 0x000000290d3a7223 */ /* 0x000fe2000001083a */
[----:B------:R-:W-:-:S02]  /*73c0*/  HADD2.F32 R120, -RZ, R120.H0_H0 ;  /* 0x20000078ff787230 */ /* 0x000fc40000004100 */
[C---:B------:R-:W-:Y:S01]  /*73d0*/  FMUL.FTZ R52, R15.reuse, R52 ;  /* 0x000000340f347220 */ /* 0x040fe20000410000 */
[----:B------:R-:W-:Y:S02]  /*73e0*/  HADD2.F32 R41, -RZ, R62.H0_H0 ;  /* 0x2000003eff297230 */ /* 0x000fe40000004100 */
[-C--:B------:R-:W-:Y:S01]  /*73f0*/  FFMA.FTZ R61, R15, R42.reuse, -R50 ;  /* 0x0000002a0f3d7223 */ /* 0x080fe20000010832 */
[----:B------:R-:W-:Y:S02]  /*7400*/  HADD2.F32 R13, -RZ, R12.H0_H0 ;  /* 0x2000000cff0d7230 */ /* 0x000fe40000004100 */
[----:B------:R-:W-:Y:S01]  /*7410*/  FFMA.FTZ R60, R43, R42, R52 ;  /* 0x0000002a2b3c7223 */ /* 0x000fe20000010034 */
[----:B------:R-:W-:Y:S02]  /*7420*/  HADD2.F32 R48, -RZ, R48.H1_H1 ;  /* 0x30000030ff307230 */ /* 0x000fe40000004100 */
[----:B------:R-:W-:Y:S01]  /*7430*/  FMUL.FTZ R42, R14, R120 ;  /* 0x000000780e2a7220 */ /* 0x000fe20000410000 */
[----:B------:R-:W-:-:S02]  /*7440*/  HADD2.F32 R12, -RZ, R12.H1_H1 ;  /* 0x3000000cff0c7230 */ /* 0x000fc40000004100 */
[C---:B------:R-:W-:Y:S01]  /*7450*/  FMUL.FTZ R43, R13.reuse, R120 ;  /* 0x000000780d2b7220 */ /* 0x040fe20000410000 */
[----:B------:R-:W-:Y:S02]  /*7460*/  HADD2.F32 R117, -RZ, R117.H0_H0 ;  /* 0x20000075ff757230 */ /* 0x000fe40000004100 */
[-C--:B------:R-:W-:Y:S01]  /*7470*/  FMUL.FTZ R51, R48, R41.reuse ;  /* 0x0000002930337220 */ /* 0x080fe20000410000 */
[----:B------:R-:W-:Y:S02]  /*7480*/  HADD2.F32 R15, -RZ, R68.H0_H0 ;  /* 0x20000044ff0f7230 */ /* 0x000fe40000004100 */
[----:B------:R-:W-:Y:S01]  /*7490*/  FMUL.FTZ R41, R12, R41 ;  /* 0x000000290c297220 */ /* 0x000fe20000410000 */
[----:B------:R-:W-:Y:S02]  /*74a0*/  HADD2.F32 R119, -RZ, R119.H0_H0 ;  /* 0x20000077ff777230 */ /* 0x000fe40000004100 */
[----:B------:R-:W-:Y:S01]  /*74b0*/  FFMA.FTZ R42, R13, R117, -R42 ;  /* 0x000000750d2a7223 */ /* 0x000fe2000001082a */
[----:B------:R-:W-:-:S02]  /*74c0*/  HADD2.F32 R13, -RZ, R49.H0_H0 ;  /* 0x20000031ff0d7230 */ /* 0x000fc40000004100 */
[-C--:B------:R-:W-:Y:S01]  /*74d0*/  FFMA.FTZ R51, R12, R15.reuse, -R51 ;  /* 0x0000000f0c337223 */ /* 0x080fe20000010833 */
[----:B------:R-:W-:Y:S01]  /*74e0*/  FFMA.FTZ R48, R48, R15, R41 ;  /* 0x0000000f30307223 */ /* 0x000fe20000010029 */
[--C-:B------:R-:W-:Y:S02]  /*74f0*/  HADD2.F32 R12, -RZ, R40.reuse.H0_H0 ;  /* 0x20000028ff0c7230 */ /* 0x100fe40000004100 */
[----:B------:R-:W-:Y:S01]  /*7500*/  FFMA.FTZ R43, R14, R117, R43 ;  /* 0x000000750e2b7223 */ /* 0x000fe2000001002b */
[----:B------:R-:W-:Y:S02]  /*7510*/  HADD2.F32 R15, -RZ, R57.H0_H0 ;  /* 0x20000039ff0f7230 */ /* 0x000fe40000004100 */
[-C--:B------:R-:W-:Y:S01]  /*7520*/  FMUL.FTZ R41, R13, R119.reuse ;  /* 0x000000770d297220 */ /* 0x080fe20000410000 */
[----:B------:R-:W-:Y:S02]  /*7530*/  HADD2.F32 R49, -RZ, R49.H1_H1 ;  /* 0x30000031ff317230 */ /* 0x000fe40000004100 */
[----:B------:R-:W-:Y:S01]  /*7540*/  FMUL.FTZ R50, R12, R119 ;  /* 0x000000770c327220 */ /* 0x000fe20000410000 */
[----:B------:R-:W-:Y:S01]  /*7550*/  HADD2.F32 R40, -RZ, R40.H1_H1 ;  /* 0x30000028ff287230 */ /* 0x000fe20000004100 */
[----:B------:R-:W-:Y:S01]  /*7560*/  F2FP.F16.F32.PACK_AB R59, R60, R59 ;  /* 0x0000003b3c3b723e */ /* 0x000fe200000000ff */
[----:B------:R-:W-:-:S02]  /*7570*/  HADD2.F32 R115, -RZ, R115.H0_H0 ;  /* 0x20000073ff737230 */ /* 0x000fc40000004100 */
        /* <DEDUP_REMOVED lines=16> */
.L_x_1639:
[----:B------:R-:W-:Y:S05]  /*7680*/  BSYNC B1 ;  /* 0x0000000000017941 */ /* 0x000fea0003800000 */
.L_x_1638:
[----:B0-----:R0:W-:Y:S01]  /*7690*/  ST.E.128 desc[UR60][R46.64], R12 ;  /* 0x0000000c2e007985 */ /* 0x0011e2000c101d3c */
[----:B------:R-:W-:-:S13]  /*76a0*/  ISETP.GE.AND P0, PT, R11, R116, PT ;  /* 0x000000740b00720c */ /* 0x000fda0003f06270 */
[----:B------:R-:W-:Y:S05]  /*76b0*/  @P0 BRA `(.L_x_1602) ;  /* 0x0000000400740947 */ /* 0x000fea0003800000 */
[----:B------:R-:W-:-:S05]  /*76c0*/  IMAD.WIDE R44, R11, 0x2, R44 ;  /* 0x000000020b2c7825 */ /* 0x000fca00078e022c */
[----:B--2---:R2:W-:Y:S01]  /*76d0*/  ST.E.128 desc[UR60][R44.64], R40 ;  /* 0x000000282c007985 */ /* 0x0045e2000c101d3c */
[----:B------:R-:W-:Y:S05]  /*76e0*/  BRA `(.L_x_1602) ;  /* 0x0000000400687947 */ /* 0x000fea0003800000 */
.L_x_1575:
[----:B------:R-:W-:-:S13]  /*76f0*/  ISETP.NE.AND P5, PT, R225, 0x3, PT ;  /* 0x00000003e100780c */ /* 0x000fda0003fa5270 */
[----:B------:R-:W-:Y:S05]  /*7700*/  @!P5 BRA `(.L_x_1640) ;  /* 0x000000000004d947 */ /* 0x000fea0003800000 */
[----:B------:R-:W-:Y:S01]  /*7710*/  BPT.TRAP 0x1 ;  /* 0x000000040000795c */ /* 0x000fe20000300000 */
.L_x_1640:
[----:B------:R-:W2:Y:S01]  /*7720*/  LDL R11, [R1+0x1c] ;  /* 0x00001c00010b7983 */ /* 0x000ea20000100800 */
[----:B------:R-:W-:Y:S01]  /*7730*/  IMAD R90, R200, 0x8, R18 ;  /* 0x00000008c85a7824 */ /* 0x000fe200078e0212 */
[----:B------:R-:W-:Y:S01]  /*7740*/  BSSY B1, `(.L_x_1641) ;  /* 0x0000005000017945 */ /* 0x000fe20003800000 */
[----:B------:R-:W-:Y:S02]  /*7750*/  SHF.R.S32.HI R101, RZ, 0x1f, R103 ;  /* 0x0000001fff657819 */ /* 0x000fe40000011467 */
[----:B--2---:R-:W-:-:S04]  /*7760*/  SHF.L.U32 R105, R11, 0x1f, RZ ;  /* 0x0000001f0b697819 */ /* 0x004fc800000006ff */
[----:B------:R-:W0:Y:S02]  /*7770*/  SYNCS.PHASECHK.TRANS64.TRYWAIT P0, [R90+URZ+0x30890], R105 ;  /* 0x030890695a0075a7 */ /* 0x000e24000800017f */
[----:B0-----:R-:W-:Y:S05]  /*7780*/  @!P0 BRA `(.L_x_1642) ;  /* 0x0000022800188947 */ /* 0x001fea0003800000 */
.L_x_2023:
[----:B------:R-:W-:Y:S05]  /*7790*/  BSYNC B1 ;  /* 0x0000000000017941 */ /* 0x000fea0003800000 */
.L_x_1641:
[----:B------:R-:W2:Y:S01]  /*77a0*/  LDL R40, [R1+0x10] ;  /* 0x0000100001287983 */ /* 0x000ea20000100800 */
[----:B------:R-:W-:Y:S01]  /*77b0*/  ULDC.64 UR4, c[0x0][0x300] ;  /* 0x0000c00000047ab9 */ /* 0x000fe20000000a00 */
[----:B-----5:R-:W-:Y:S01]  /*77c0*/  SHF.R.S32.HI R100, RZ, 0x1f, R104 ;  /* 0x0000001fff647819 */ /* 0x020fe20000011468 */
[----:B------:R-:W-:Y:S02]  /*77d0*/  IMAD R14, R101, UR4, RZ ;  /* 0x00000004650e7c24 */ /* 0x000fe4000f8e02ff */
[----:B------:R-:W-:-:S04]  /*77e0*/  IMAD.WIDE.U32 R12, R103, UR4, RZ ;  /* 0x00000004670c7c25 */ /* 0x000fc8000f8e00ff */
[----:B------:R-:W-:Y:S01]  /*77f0*/  IMAD R11, R103, UR5, R14 ;  /* 0x00000005670b7c24 */ /* 0x000fe2000f8e020e */
[----:B------:R-:W-:Y:S01]  /*7800*/  ULDC.64 UR4, c[0x0][0x310] ;  /* 0x0000c40000047ab9 */ /* 0x000fe20000000a00 */
[----:B------:R-:W-:Y:S02]  /*7810*/  IMAD R99, R25, -0x40, R2 ;  /* 0xffffffc019637824 */ /* 0x000fe400078e0202 */
[----:B------:R-:W-:Y:S02]  /*7820*/  IMAD R15, R100, UR4, RZ ;  /* 0x00000004640f7c24 */ /* 0x000fe4000f8e02ff */
[----:B------:R-:W-:Y:S01]  /*7830*/  IMAD.IADD R13, R13, 0x1, R11 ;  /* 0x000000010d0d7824 */ /* 0x000fe200078e020b */
[----:B------:R-:W-:Y:S01]  /*7840*/  VIMNMX R99, R99, 0x40, PT ;  /* 0x0000004063637848 */ /* 0x000fe20003fe0100 */
        /* <DEDUP_REMOVED lines=9> */
[----:B------:R-:W-:Y:S01]  /*78e0*/  LEA R41, P0, R12, UR4, 0x1 ;  /* 0x000000040c297c11 */ /* 0x000fe2000f8008ff */
[----:B------:R-:W-:-:S03]  /*78f0*/  UMOV UR4, 0xffffffff ;  /* 0xffffffff00047882 */ /* 0x000fc60000000000 */
[----:B------:R-:W-:Y:S01]  /*7900*/  LEA.HI.X R43, R12, UR5, R11, 0x1, P0 ;  /* 0x000000050c2b7c11 */ /* 0x000fe200080f0c0b */
[----:B--2---:R-:W-:-:S05]  /*7910*/  IMAD.IADD R50, R99, 0x1, -R40 ;  /* 0x0000000163327824 */ /* 0x004fca00078e0a28 */
[----:B------:R-:W-:Y:S01]  /*7920*/  ISETP.GE.AND P0, PT, R50, 0x1, PT ;  /* 0x000000013200780c */ /* 0x000fe20003f06270 */
[----:B------:R-:W-:-:S12]  /*7930*/  BRA.DIV UR4, `(.L_x_1643) ;  /* 0x0000022604c07947 */ /* 0x000fd8000b800000 */
[----:B------:R1:W2:Y:S04]  /*7940*/  SHFL.IDX PT, R40, R43, RZ, 0x181f ;  /* 0x00181fff2b287589 */ /* 0x0002a800000e0000 */
[----:B------:R1:W3:Y:S02]  /*7950*/  SHFL.IDX PT, R42, R41, RZ, 0x181f ;  /* 0x00181fff292a7589 */ /* 0x0002e400000e0000 */
.L_x_2027:
[----:B------:R-:W-:Y:S04]  /*7960*/  BSSY B1, `(.L_x_1644) ;  /* 0x0000017000017945 */ /* 0x000fe80003800000 */
[----:B------:R-:W-:Y:S05]  /*7970*/  @!P0 BRA `(.L_x_1645) ;  /* 0x0000000000548947 */ /* 0x000fea0003800000 */
[----:B------:R-:W-:Y:S02]  /*7980*/  ULDC UR4, c[0x0][0x2f4] ;  /* 0x0000bd0000047ab9 */ /* 0x000fe40000000800 */
        /* <DEDUP_REMOVED lines=20> */
.L_x_1645:
[----:B------:R-:W-:Y:S05]  /*7ad0*/  BSYNC B1 ;  /* 0x0000000000017941 */ /* 0x000fea0003800000 */
.L_x_1644:
[----:B------:R-:W-:-:S03]  /*7ae0*/  UMOV UR4, 0xffffffff ;  /* 0xffffffff00047882 */ /* 0x000fc60000000000 */
[----:B------:R-:W-:Y:S05]  /*7af0*/  BRA.DIV UR4, `(.L_x_1646) ;  /* 0x00000226049c7947 */ /* 0x000fea000b800000 */
[----:B--2---:R2:W0:Y:S04]  /*7b00*/  SHFL.IDX PT, R40, R43, 0x1, 0x181f ;  /* 0x00381f002b287f89 */ /* 0x00442800000e0000 */
[----:B---3--:R2:W3:Y:S02]  /*7b10*/  SHFL.IDX PT, R42, R41, 0x1, 0x181f ;  /* 0x00381f00292a7f89 */ /* 0x0084e400000e0000 */
.L_x_2031:
[----:B------:R-:W-:-:S13]  /*7b20*/  ISETP.GE.AND P0, PT, R50, 0x21, PT ;  /* 0x000000213200780c */ /* 0x000fda0003f06270 */
[----:B------:R-:W-:Y:S05]  /*7b30*/  @!P0 BRA `(.L_x_1602) ;  /* 0x0000000000548947 */ /* 0x000fea0003800000 */
[----:B------:R-:W-:Y:S02]  /*7b40*/  ULDC UR4, c[0x0][0x2f4] ;  /* 0x0000bd0000047ab9 */ /* 0x000fe40000000800 */
[----:B------:R-:W-:Y:S02]  /*7b50*/  ISETP.GE.AND P6, PT, R16, UR4, PT ;  /* 0x0000000410007c0c */ /* 0x000fe4000bfc6270 */
[----:B------:R-:W-:-:S11]  /*7b60*/  ISETP.GE.AND P4, PT, R219, UR4, PT ;  /* 0x00000004db007c0c */ /* 0x000fd6000bf86270 */
[----:B----4-:R-:W4:Y:S01]  /*7b70*/  @!P6 LDS.128 R12, [R94+0x21400] ;  /* 0x021400005e0ce984 */ /* 0x010f220000000c00 */
[----:B---3--:R-:W-:-:S04]  /*7b80*/  @!P6 LEA R44, P0, R16, R42, 0x1 ;  /* 0x0000002a102ce211 */ /* 0x008fc800078008ff */
[----:B0-----:R-:W-:Y:S02]  /*7b90*/  @!P6 LEA.HI.X R45, R16, R40, R17, 0x1, P0 ;  /* 0x00000028102de211 */ /* 0x001fe400000f0c11 */
[----:B------:R-:W-:-:S03]  /*7ba0*/  ISETP.GE.AND P0, PT, R19, UR4, PT ;  /* 0x0000000413007c0c */ /* 0x000fc6000bf06270 */
[----:B----4-:R-:W-:Y:S01]  /*7bb0*/  @!P6 ST.E.128 desc[UR60][R44.64], R12 ;  /* 0x0000000c2c00e985 */ /* 0x010fe2000c101d3c */
        /* <DEDUP_REMOVED lines=11> */
[----:B-12---:R-:W-:-:S05]  /*7c70*/  @!P4 LEA.HI.X R43, R23, R40, R228, 0x1, P0 ;  /* 0x00000028172bc211 */ /* 0x006fca00000f0ce4 */
[----:B0-----:R0:W-:Y:S04]  /*7c80*/  @!P4 ST.E.128 desc[UR60][R42.64], R12 ;  /* 0x0000000c2a00c985 */ /* 0x0011e8000c101d3c */
.L_x_1602:
[----:B------:R-:W-:Y:S05]  /*7c90*/  BSYNC B0 ;  /* 0x0000000000007941 */ /* 0x000fea0003800000 */
.L_x_1574:
[----:B0-2---:R-:W0:Y:S01]  /*7ca0*/  S2R R11, SR_TID.X ;  /* 0x00000000000b7919 */ /* 0x005e220000002100 */
[----:B------:R-:W-:Y:S01]  /*7cb0*/  @!PT LDS RZ, [RZ] ;  /* 0x00000000fffff984 */ /* 0x000fe20000000800 */
[----:B------:R-:W-:Y:S01]  /*7cc0*/  @!PT LDS RZ, [RZ] ;  /* 0x00000000fffff984 */ /* 0x000fe20000000800 */
[----:B------:R-:W-:Y:S01]  /*7cd0*/  @!PT LDS RZ, [RZ] ;  /* 0x00000000fffff984 */ /* 0x000fe20000000800 */
[----:B------:R-:W-:Y:S01]  /*7ce0*/  @!PT LDS RZ, [RZ] ;  /* 0x00000000fffff984 */ /* 0x000fe20000000800 */
[----:B------:R2:W-:Y:S06]  /*7cf0*/  MEMBAR.ALL.CTA ;  /* 0x0000000000007992 */ /* 0x0005ec0000008000 */
[----:B--2---:R-:W2:Y:S01]  /*7d00*/  FENCE.VIEW.ASYNC.S ;  /* 0x00000000000073c6 */ /* 0x004ea20000000000 */
[----:B------:R-:W-:Y:S05]  /*7d10*/  WARPSYNC.ALL ;  /* 0x0000000000007948 */ /* 0x000fea0003800000 */
[----:B------:R-:W-:Y:S01]  /*7d20*/  BSSY B0, `(.L_x_1647) ;  /* 0x0000009000007945 */ /* 0x000fe20003800000 */
[----:B0-----:R-:W-:Y:S01]  /*7d30*/  LOP3.LUT R11, R11, 0x7f, RZ, 0xc0, !PT ;  /* 0x0000007f0b0b7812 */ /* 0x001fe200078ec0ff */
[----:B--2---:R0:W-:Y:S03]  /*7d40*/  BAR.SYNC.DEFER_BLOCKING R98, 0x80 ;  /* 0x000200620000751d */ /* 0x0041e60000010000 */
[----:B------:R-:W-:-:S13]  /*7d50*/  ISETP.NE.AND P0, PT, R11, RZ, PT ;  /* 0x000000ff0b00720c */ /* 0x000fda0003f05270 */
[----:B------:R-:W-:-:S05]  /*7d60*/  @!P0 VIADD R11, R90, 0x308a0 ;  /* 0x000308a05a0b8836 */ /* 0x000fca0000000000 */
[----:B------:R-:W-:-:S04]  /*7d70*/  @!P0 PRMT R11, RZ, 0x654, R11 ;  /* 0x00000654ff0b8816 */ /* 0x000fc8000000000b */
[----:B------:R0:W-:Y:S01]  /*7d80*/  @!P0 SYNCS.ARRIVE.TRANS64.RED.A1T0 RZ, [R11+URZ], RZ ;  /* 0x000000ff0bff89a7 */ /* 0x0001e2000810043f */
[----:B------:R-:W-:Y:S05]  /*7d90*/  @!P5 BRA `(.L_x_1648) ;  /* 0x000000000004d947 */ /* 0x000fea0003800000 */
[----:B------:R-:W-:Y:S01]  /*7da0*/  BPT.TRAP 0x1 ;  /* 0x000000040000795c */ /* 0x000fe20000300000 */
.L_x_1648:
[----:B------:R-:W-:Y:S05]  /*7db0*/  BSYNC B0 ;  /* 0x0000000000007941 */ /* 0x000fea0003800000 */
.L_x_1647:
[----:B------:R-:W2:Y:S01]  /*7dc0*/  SYNCS.PHASECHK.TRANS64.TRYWAIT P4, [R90+URZ+0x308b0], R105 ;  /* 0x0308b0695a0075a7 */ /* 0x000ea2000808017f */
[----:B------:R-:W-:Y:S04]  /*7dd0*/  BSSY B0, `(.L_x_1649) ;  /* 0x0000002000007945 */ /* 0x000fe80003800000 */
[----:B--2---:R-:W-:Y:S05]  /*7de0*/  @!P4 BRA `(.L_x_1650) ;  /* 0x00000224002cc947 */ /* 0x004fea0003800000 */
.L_x_2032:
[----:B------:R-:W-:Y:S05]  /*7df0*/  BSYNC B0 ;  /* 0x0000000000007941 */ /* 0x000fea0003800000 */
.L_x_1649:
[----:B----4-:R-:W4:Y:S01]  /*7e00*/  LDL R15, [R1+0x10] ;  /* 0x00001000010f7983 */ /* 0x010f220000100800 */
[----:B------:R-:W-:Y:S01]  /*7e10*/  ULDC.64 UR4, c[0x0][0x328] ;  /* 0x0000ca0000047ab9 */ /* 0x000fe20000000a00 */
[----:B------:R-:W-:Y:S01]  /*7e20*/  BSSY B0, `(.L_x_1651) ;  /* 0x000002c000007945 */ /* 0x000fe20003800000 */
[----:B------:R-:W-:Y:S02]  /*7e30*/  IMAD R14, R101, UR4, RZ ;  /* 0x00000004650e7c24 */ /* 0x000fe4000f8e02ff */
[----:B------:R-:W-:-:S04]  /*7e40*/  IMAD.WIDE.U32 R12, R103, UR4, RZ ;  /* 0x00000004670c7c25 */ /* 0x000fc8000f8e00ff */
[----:B------:R-:W-:Y:S01]  /*7e50*/  IMAD R103, R103, UR5, R14 ;  /* 0x0000000567677c24 */ /* 0x000fe2000f8e020e */
[----:B------:R-:W-:Y:S02]  /*7e60*/  ULDC.64 UR4, c[0x0][0x338] ;  /* 0x0000ce0000047ab9 */ /* 0x000fe40000000a00 */
[----:B0-----:R-:W-:Y:S02]  /*7e70*/  IMAD R11, R100, UR4, RZ ;  /* 0x00000004640b7c24 */ /* 0x001fe4000f8e02ff */
[----:B------:R-:W-:Y:S02]  /*7e80*/  IADD3 R13, R13, R103, RZ ;  /* 0x000000670d0d7210 */ /* 0x000fe40007ffe0ff */
[C---:B------:R-:W-:Y:S02]  /*7e90*/  IMAD R11, R104.reuse, UR5, R11 ;  /* 0x00000005680b7c24 */ /* 0x040fe4000f8e020b */
[----:B--2---:R-:W-:Y:S01]  /*7ea0*/  IMAD.WIDE.U32 R104, R104, UR4, R12 ;  /* 0x0000000468687c25 */ /* 0x004fe2000f8e000c */
[----:B------:R-:W-:-:S03]  /*7eb0*/  ULDC.64 UR4, c[0x0][0x330] ;  /* 0x0000cc0000047ab9 */ /* 0x000fc60000000a00 */
[----:B------:R-:W-:Y:S02]  /*7ec0*/  IMAD R13, R26, UR4, RZ ;  /* 0x000000041a0d7c24 */ /* 0x000fe4000f8e02ff */
[----:B------:R-:W-:Y:S02]  /*7ed0*/  IMAD.IADD R105, R105, 0x1, R11 ;  /* 0x0000000169697824 */ /* 0x000fe400078e020b */
[C---:B------:R-:W-:Y:S02]  /*7ee0*/  IMAD R11, R38.reuse, UR5, R13 ;  /* 0x00000005260b7c24 */ /* 0x040fe4000f8e020d */
[----:B------:R-:W-:Y:S01]  /*7ef0*/  IMAD.WIDE.U32 R12, R38, UR4, R104 ;  /* 0x00000004260c7c25 */ /* 0x000fe2000f8e0068 */
[----:B------:R-:W-:-:S03]  /*7f00*/  ULDC.64 UR4, c[0x0][0x318] ;  /* 0x0000c60000047ab9 */ /* 0x000fc60000000a00 */
[----:B------:R-:W-:Y:S01]  /*7f10*/  IMAD.IADD R11, R13, 0x1, R11 ;  /* 0x000000010d0b7824 */ /* 0x000fe200078e020b */
[----:B------:R-:W-:-:S04]  /*7f20*/  LEA R46, P5, R12, UR4, 0x1 ;  /* 0x000000040c2e7c11 */ /* 0x000fc8000f8a08ff */
[----:B------:R-:W-:Y:S01]  /*7f30*/  LEA.HI.X R11, R12, UR5, R11, 0x1, P5 ;  /* 0x000000050c0b7c11 */ /* 0x000fe2000a8f0c0b */
[----:B------:R0:W2:Y:S04]  /*7f40*/  SHFL.IDX PT, R50, R46, RZ, 0x181f ;  /* 0x00181fff2e327589 */ /* 0x0000a800000e0000 */
[----:B------:R0:W0:Y:S01]  /*7f50*/  SHFL.IDX PT, R48, R11, RZ, 0x181f ;  /* 0x00181fff0b307589 */ /* 0x00002200000e0000 */
[----:B----4-:R-:W-:-:S05]  /*7f60*/  IMAD.IADD R99, R99, 0x1, -R15 ;  /* 0x0000000163637824 */ /* 0x010fca00078e0a0f */
[----:B------:R-:W-:-:S13]  /*7f70*/  ISETP.GE.AND P4, PT, R99, 0x1, PT ;  /* 0x000000016300780c */ /* 0x000fda0003f86270 */
[----:B0-2---:R-:W-:Y:S05]  /*7f80*/  @!P4 BRA `(.L_x_1652) ;  /* 0x000000000054c947 */ /* 0x005fea0003800000 */
[----:B------:R-:W-:Y:S02]  /*7f90*/  ULDC UR4, c[0x0][0x2f4] ;  /* 0x0000bd0000047ab9 */ /* 0x000fe40000000800 */
[----:B------:R-:W-:Y:S02]  /*7fa0*/  ISETP.GE.AND P6, PT, R16, UR4, PT ;  /* 0x0000000410007c0c */ /* 0x000fe4000bfc6270 */
[----:B------:R-:W-:-:S11]  /*7fb0*/  ISETP.GE.AND P5, PT, R219, UR4, PT ;  /* 0x00000004db007c0c */ /* 0x000fd6000bfa6270 */
[----:B------:R-:W0:Y:S01]  /*7fc0*/  @!P6 LDS.128 R12, [R94+0x400] ;  /* 0x000400005e0ce984 */ /* 0x000e220000000c00 */
[----:B------:R-:W-:-:S04]  /*7fd0*/  @!P6 LEA R40, P4, R16, R50, 0x1 ;  /* 0x000000321028e211 */ /* 0x000fc800078808ff */
[----:B-1----:R-:W-:Y:S02]  /*7fe0*/  @!P6 LEA.HI.X R41, R16, R48, R17, 0x1, P4 ;  /* 0x000000301029e211 */ /* 0x002fe400020f0c11 */
[----:B------:R-:W-:-:S03]  /*7ff0*/  ISETP.GE.AND P4, PT, R19, UR4, PT ;  /* 0x0000000413007c0c */ /* 0x000fc6000bf86270 */
[----:B0-----:R-:W-:Y:S01]  /*8000*/  @!P6 ST.E.128 desc[UR60][R40.64], R12 ;  /* 0x0000000c2800e985 */ /* 0x001fe2000c101d3c */
[----:B---3--:R-:W-:-:S03]  /*8010*/  @!P5 LEA R42, P6, R201, R50, 0x1 ;  /* 0x00000032c92ad211 */ /* 0x008fc600078c08ff */
        /* <DEDUP_REMOVED lines=12> */
.L_x_1652:
[----:B------:R-:W-:Y:S05]  /*80e0*/  BSYNC B0 ;  /* 0x0000000000007941 */ /* 0x000fea0003800000 */
.L_x_1651:
[----:B------:R-:W-:Y:S01]  /*80f0*/  ISETP.GE.AND P4, PT, R99, 0x21, PT ;  /* 0x000000216300780c */ /* 0x000fe20003f86270 */
[----:B------:R2:W4:Y:S01]  /*8100*/  SHFL.IDX PT, R48, R11, 0x1, 0x181f ;  /* 0x00381f000b307f89 */ /* 0x00052200000e0000 */
[----:B------:R-:W-:Y:S03]  /*8110*/  BSSY B0, `(.L_x_1653) ;  /* 0x0000018000007945 */ /* 0x000fe60003800000 */
[----:B------:R-:W0:Y:S08]  /*8120*/  SHFL.IDX PT, R46, R46, 0x1, 0x181f ;  /* 0x00381f002e2e7f89 */ /* 0x000e3000000e0000 */
[----:B--2---:R-:W-:Y:S05]  /*8130*/  @!P4 BRA `(.L_x_1654) ;  /* 0x000000000054c947 */ /* 0x004fea0003800000 */
[----:B------:R-:W-:Y:S02]  /*8140*/  ULDC UR4, c[0x0][0x2f4] ;  /* 0x0000bd0000047ab9 */ /* 0x000fe40000000800 */
[----:B------:R-:W-:Y:S02]  /*8150*/  ISETP.GE.AND P6, PT, R16, UR4, PT ;  /* 0x0000000410007c0c */ /* 0x000fe4000bfc6270 */
[----:B------:R-:W-:-:S11]  /*8160*/  ISETP.GE.AND P5, PT, R219, UR4, PT ;  /* 0x00000004db007c0c */ /* 0x000fd6000bfa6270 */
[----:B0-----:R-:W0:Y:S01]  /*8170*/  @!P6 LDS.128 R12, [R94+0x1400] ;  /* 0x001400005e0ce984 */ /* 0x001e220000000c00 */
[----:B------:R-:W-:-:S04]  /*8180*/  @!P6 LEA R40, P4, R16, R46, 0x1 ;  /* 0x0000002e1028e211 */ /* 0x000fc800078808ff */
[----:B-1--4-:R-:W-:Y:S02]  /*8190*/  @!P6 LEA.HI.X R41, R16, R48, R17, 0x1, P4 ;  /* 0x000000301029e211 */ /* 0x012fe400020f0c11 */
        /* <DEDUP_REMOVED lines=15> */
.L_x_1654:
[----:B------:R-:W-:Y:S05]  /*8290*/  BSYNC B0 ;  /* 0x0000000000007941 */ /* 0x000fea0003800000 */
.L_x_1653:
[----:B0-2---:R-:W2:Y:S01]  /*82a0*/  LDL.LU R12, [R1+0x1c] ;  /* 0x00001c00010c7983 */ /* 0x005ea20000300800 */
[----:B------:R-:W-:Y:S01]  /*82b0*/  VIADD R200, R200, 0x1 ;  /* 0x00000001c8c87836 */ /* 0x000fe20000000000 */
[----:B------:R-:W-:Y:S01]  /*82c0*/  @!P0 IADD3 R90, R90, 0x308c0, RZ ;  /* 0x000308c05a5a8810 */ /* 0x000fe20007ffe0ff */
[----:B------:R-:W-:Y:S01]  /*82d0*/  @!PT LDS RZ, [RZ] ;  /* 0x00000000fffff984 */ /* 0x000fe20000000800 */
[----:B------:R-:W-:Y:S01]  /*82e0*/  @!PT LDS RZ, [RZ] ;  /* 0x00000000fffff984 */ /* 0x000fe20000000800 */
[----:B------:R-:W-:Y:S01]  /*82f0*/  @!PT LDS RZ, [RZ] ;  /* 0x00000000fffff984 */ /* 0x000fe20000000800 */
[----:B------:R-:W-:Y:S01]  /*8300*/  @!PT LDS RZ, [RZ] ;  /* 0x00000000fffff984 */ /* 0x000fe20000000800 */
[----:B------:R0:W-:Y:S06]  /*8310*/  MEMBAR.ALL.CTA ;  /* 0x0000000000007992 */ /* 0x0001ec0000008000 */
[----:B0-----:R-:W0:Y:S02]  /*8320*/  FENCE.VIEW.ASYNC.S ;  /* 0x00000000000073c6 */ /* 0x001e240000000000 */
[----:B0-----:R0:W-:Y:S01]  /*8330*/  BAR.SYNC.DEFER_BLOCKING R98, 0x80 ;  /* 0x000200620000751d */ /* 0x0011e20000010000 */
[----:B------:R-:W-:-:S02]  /*8340*/  ISETP.NE.AND P4, PT, R200, 0x2, PT ;  /* 0x00000002c800780c */ /* 0x000fc40003f85270 */
[----:B------:R-:W-:Y:S02]  /*8350*/  @!P0 PRMT R90, RZ, 0x654, R90 ;  /* 0x00000654ff5a8816 */ /* 0x000fe4000000005a */
[----:B------:R-:W-:Y:S02]  /*8360*/  SEL R11, RZ, 0x1, P4 ;  /* 0x00000001ff0b7807 */ /* 0x000fe40002000000 */
[----:B------:R-:W-:Y:S01]  /*8370*/  SEL R200, R200, RZ, P4 ;  /* 0x000000ffc8c87207 */ /* 0x000fe20002000000 */
[----:B------:R0:W-:Y:S01]  /*8380*/  @!P0 SYNCS.ARRIVE.TRANS64.RED.A1T0 RZ, [R90+URZ], RZ ;  /* 0x000000ff5aff89a7 */ /* 0x0001e2000810043f */
[----:B------:R-:W-:Y:S02]  /*8390*/  PLOP3.LUT P0, PT, PT, PT, PT, 0x8, 0x0 ;  /* 0x000000000000781c */ /* 0x000fe40003f0e170 */
[----:B--2---:R-:W-:-:S05]  /*83a0*/  LOP3.LUT R12, R12, R11, RZ, 0x3c, !PT ;  /* 0x0000000b0c0c7212 */ /* 0x004fca00078e3cff */
[----:B------:R0:W-:Y:S01]  /*83b0*/  STL [R1+0x1c], R12 ;  /* 0x00001c0c01007387 */ /* 0x0001e20000100800 */
[----:B------:R-:W-:Y:S05]  /*83c0*/  @P3 BRA `(.L_x_1655) ;  /* 0xffffffa000fc3947 */ /* 0x000fea000383ffff */
.L_x_1569:
[----:B------:R-:W2:Y:S01]  /*83d0*/  LDL R11, [R1+0x48] ;  /* 0x00004800010b7983 */ /* 0x000ea20000100800 */
[----:B------:R-:W1:Y:S01]  /*83e0*/  LDC R0, c[0x0][0x448] ;  /* 0x00011200ff007b82 */ /* 0x000e620000000800 */
[----:B------:R-:W-:Y:S01]  /*83f0*/  IADD3 R5, R220, 0x1, -R218 ;  /* 0x00000001dc057810 */ /* 0x000fe20007ffe8da */
[----:B------:R-:W-:Y:S06]  /*8400*/  BSSY B0, `(.L_x_1656) ;  /* 0x000000d000007945 */ /* 0x000fec0003800000 */
[----:B------:R-:W3:Y:S01]  /*8410*/  LDC.64 R6, c[0x0][0x9e0] ;  /* 0x00027800ff067b82 */ /* 0x000ee20000000a00 */
[----:B-1----:R-:W-:-:S02]  /*8420*/  ISETP.NE.AND P1, PT, R0, 0x1, PT ;  /* 0x000000010000780c */ /* 0x002fc40003f25270 */
[----:B---3--:R-:W-:-:S11]  /*8430*/  ISETP.GE.AND P2, PT, R7, 0x1, PT ;  /* 0x000000010700780c */ /* 0x008fd60003f46270 */
[----:B------:R-:W1:Y:S08]  /*8440*/  @P1 LDC R3, c[0x0][0x44c] ;  /* 0x00011300ff031b82 */ /* 0x000e700000000800 */
[----:B------:R-:W3:Y:S01]  /*8450*/  @P1 LDC R2, c[0x0][0x450] ;  /* 0x00011400ff021b82 */ /* 0x000ee20000000800 */
[----:B--2---:R-:W-:-:S04]  /*8460*/  VIADD R0, R11, 0x7f ;  /* 0x0000007f0b007836 */ /* 0x004fc80000000000 */
[----:B-1----:R-:W-:-:S05]  /*8470*/  @P1 IMAD.HI.U32 R3, R0, R3, RZ ;  /* 0x0000000300031227 */ /* 0x002fca00078e00ff */
[----:B---3--:R-:W-:-:S05]  /*8480*/  @P1 SHF.R.U32.HI R0, RZ, R2, R3 ;  /* 0x00000002ff001219 */ /* 0x008fca0000011603 */
[----:B------:R-:W-:Y:S01]  /*8490*/  IMAD.IADD R3, R5, 0x1, R0 ;  /* 0x0000000105037824 */ /* 0x000fe200078e0200 */
[----:B------:R-:W-:Y:S06]  /*84a0*/  @P0 BRA `(.L_x_1657) ;  /* 0x0000000000080947 */ /* 0x000fec0003800000 */
[----:B------:R-:W1:Y:S02]  /*84b0*/  FENCE.VIEW.ASYNC.G ;  /* 0x00000000000073c6 */ /* 0x000e640000000100 */
[----:B-1----:R-:W-:Y:S06]  /*84c0*/  BAR.ARV 0xc, 0x180 ;  /* 0x0306000000007b1d */ /* 0x002fec0000002000 */
.L_x_1657:
[----:B------:R-:W-:Y:S05]  /*84d0*/  BSYNC B0 ;  /* 0x0000000000007941 */ /* 0x000fea0003800000 */
.L_x_1656:
[----:B------:R-:W-:Y:S01]  /*84e0*/  IADD3 R0, R3, R6, RZ ;  /* 0x0000000603007210 */ /* 0x000fe20007ffe0ff */
[----:B------:R-:W-:Y:S06]  /*84f0*/  @!P2 BRA `(.L_x_1658) ;  /* 0x000000000048a947 */ /* 0x000fec0003800000 */
[C---:B------:R-:W-:Y:S01]  /*8500*/  ISETP.GT.AND P0, PT, R3.reuse, RZ, PT ;  /* 0x000000ff0300720c */ /* 0x040fe20003f04270 */
[----:B------:R-:W-:Y:S01]  /*8510*/  BSSY B0, `(.L_x_1659) ;  /* 0x000000e000007945 */ /* 0x000fe20003800000 */
[----:B------:R-:W-:-:S11]  /*8520*/  VIADD R2, R3, 0xffffffff ;  /* 0xffffffff03027836 */ /* 0x000fd60000000000 */
[----:B------:R-:W-:Y:S05]  /*8530*/  @P0 BRA `(.L_x_1660) ;  /* 0x00000000001c0947 */ /* 0x000fea0003800000 */
[----:B------:R-:W-:Y:S01]  /*8540*/  ISETP.NE.AND P0, PT, R7, 0x1, PT ;  /* 0x000000010700780c */ /* 0x000fe20003f05270 */
[----:B------:R-:W-:-:S12]  /*8550*/  IMAD.MOV R3, RZ, RZ, -R3 ;  /* 0x000000ffff037224 */ /* 0x000fd800078e0a03 */
[----:B------:R-:W1:Y:S02]  /*8560*/  @P0 LDC.64 R4, c[0x0][0x9e8] ;  /* 0x00027a00ff040b82 */ /* 0x000e640000000a00 */
[----:B-1----:R-:W-:-:S05]  /*8570*/  @P0 IMAD.HI.U32 R2, R3, R4, RZ ;  /* 0x0000000403020227 */ /* 0x002fca00078e00ff */
[----:B------:R-:W-:-:S04]  /*8580*/  @P0 SHF.R.U32.HI R3, RZ, R5, R2 ;  /* 0x00000005ff030219 */ /* 0x000fc80000011602 */
[----:B------:R-:W-:Y:S01]  /*8590*/  LOP3.LUT R2, RZ, R3, RZ, 0x33, !PT ;  /* 0x00000003ff027212 */ /* 0x000fe200078e33ff */
[----:B------:R-:W-:Y:S06]  /*85a0*/  BRA `(.L_x_1661) ;  /* 0x0000000000107947 */ /* 0x000fec0003800000 */
.L_x_1660:
[----:B------:R-:W-:-:S13]  /*85b0*/  ISETP.NE.AND P0, PT, R7, 0x1, PT ;  /* 0x000000010700780c */ /* 0x000fda0003f05270 */
[----:B------:R-:W1:Y:S02]  /*85c0*/  @P0 LDC.64 R4, c[0x0][0x9e8] ;  /* 0x00027a00ff040b82 */ /* 0x000e640000000a00 */
[----:B-1----:R-:W-:-:S05]  /*85d0*/  @P0 IMAD.HI.U32 R4, R2, R4, RZ ;  /* 0x0000000402040227 */ /* 0x002fca00078e00ff */
[----:B------:R-:W-:-:S07]  /*85e0*/  @P0 SHF.R.U32.HI R2, RZ, R5, R4 ;  /* 0x00000005ff020219 */ /* 0x000fce0000011604 */
.L_x_1661:
[----:B------:R-:W-:Y:S05]  /*85f0*/  BSYNC B0 ;  /* 0x0000000000007941 */ /* 0x000fea0003800000 */
.L_x_1659:
[----:B------:R-:W-:-:S05]  /*8600*/  IMAD R3, R2, R7, R7 ;  /* 0x0000000702037224 */ /* 0x000fca00078e0207 */
[----:B------:R-:W-:-:S07]  /*8610*/  VIMNMX R0, R0, R3, PT ;  /* 0x0000000300007248 */ /* 0x000fce0003fe0100 */
.L_x_1658:
[----:B------:R-:W1:Y:S01]  /*8620*/  @P1 LDC R2, c[0x0][0x44c] ;  /* 0x00011300ff021b82 */ /* 0x000e620000000800 */
[----:B------:R-:W-:Y:S01]  /*8630*/  VIADD R0, R0, 0x3f ;  /* 0x0000003f00007836 */ /* 0x000fe20000000000 */
[----:B------:R-:W-:Y:S01]  /*8640*/  MOV R5, R11 ;  /* 0x0000000b00057202 */ /* 0x000fe20000000f00 */
[----:B------:R-:W-:-:S03]  /*8650*/  ULDC UR4, c[0x0][0x9dc] ;  /* 0x0002770000047ab9 */ /* 0x000fc60000000800 */
[----:B------:R-:W-:Y:S02]  /*8660*/  SHF.R.S32.HI R3, RZ, 0x1f, R0 ;  /* 0x0000001fff037819 */ /* 0x000fe40000011400 */
[----:B------:R-:W2:Y:S02]  /*8670*/  @P1 LDC R9, c[0x0][0x450] ;  /* 0x00011400ff091b82 */ /* 0x000ea40000000800 */
[----:B------:R-:W-:-:S04]  /*8680*/  LEA.HI R3, R3, R0, RZ, 0x6 ;  /* 0x0000000003037211 */ /* 0x000fc800078f30ff */
[----:B------:R-:W-:-:S04]  /*8690*/  SHF.R.S32.HI R0, RZ, 0x6, R3 ;  /* 0x00000006ff007819 */ /* 0x000fc80000011403 */
[----:B------:R-:W-:Y:S01]  /*86a0*/  VIMNMX R97, R97, R0, PT ;  /* 0x0000000061617248 */ /* 0x000fe20003fe0100 */
[----:B-1----:R-:W-:-:S05]  /*86b0*/  @P1 IMAD.HI.U32 R2, R11, R2, RZ ;  /* 0x000000020b021227 */ /* 0x002fca00078e00ff */
[----:B--2---:R-:W-:-:S05]  /*86c0*/  @P1 SHF.R.U32.HI R5, RZ, R9, R2 ;  /* 0x00000009ff051219 */ /* 0x004fca0000011602 */
[----:B------:R-:W-:-:S04]  /*86d0*/  IMAD.IADD R2, R102, 0x1, R5 ;  /* 0x0000000166027824 */ /* 0x000fc800078e0205 */
[----:B------:R-:W-:Y:S01]  /*86e0*/  VIADD R3, R2, -UR4 ;  /* 0x8000000402037c36 */ /* 0x000fe20008000000 */
[----:B------:R-:W-:Y:S06]  /*86f0*/  @!P2 BRA `(.L_x_1662) ;  /* 0x000000000044a947 */ /* 0x000fec0003800000 */
        /* <DEDUP_REMOVED lines=10> */
.L_x_1664:
[----:B------:R-:W-:-:S13]  /*87a0*/  ISETP.NE.AND P0, PT, R7, 0x1, PT ;  /* 0x000000010700780c */ /* 0x000fda0003f05270 */
[----:B------:R-:W1:Y:S02]  /*87b0*/  @P0 LDC.64 R4, c[0x0][0x9e8] ;  /* 0x00027a00ff040b82 */ /* 0x000e640000000a00 */
[----:B-1----:R-:W-:-:S05]  /*87c0*/  @P0 IMAD.HI.U32 R0, R2, R4, RZ ;  /* 0x0000000402000227 */ /* 0x002fca00078e00ff */
[----:B------:R-:W-:-:S07]  /*87d0*/  @P0 SHF.R.U32.HI R2, RZ, R5, R0 ;  /* 0x00000005ff020219 */ /* 0x000fce0000011600 */
.L_x_1665:
[----:B------:R-:W-:Y:S05]  /*87e0*/  BSYNC B0 ;  /* 0x0000000000007941 */ /* 0x000fea0003800000 */
.L_x_1663:
[----:B------:R-:W-:-:S05]  /*87f0*/  IMAD R2, R2, R7, RZ ;  /* 0x0000000702027224 */ /* 0x000fca00078e02ff */
[----:B------:R-:W-:-:S07]  /*8800*/  VIMNMX R3, R3, R2, !PT ;  /* 0x0000000203037248 */ /* 0x000fce0007fe0100 */
.L_x_1662:
[----:B------:R-:W-:Y:S01]  /*8810*/  SHF.R.S32.HI R2, RZ, 0x1f, R3 ;  /* 0x0000001fff027819 */ /* 0x000fe20000011403 */
[----:B------:R-:W-:Y:S01]  /*8820*/  IMAD.MOV.U32 R0, RZ, RZ, RZ ;  /* 0x000000ffff007224 */ /* 0x000fe200078e00ff */
[----:B------:R-:W-:Y:S02]  /*8830*/  PLOP3.LUT P0, PT, PT, PT, PT, 0x80, 0x0 ;  /* 0x000000000000781c */ /* 0x000fe40003f0f070 */
[----:B------:R-:W-:Y:S02]  /*8840*/  CS2R R4, SRZ ;  /* 0x0000000000047805 */ /* 0x000fe4000001ff00 */
[----:B------:R-:W-:Y:S02]  /*8850*/  LEA.HI R6, R2, R3, RZ, 0x6 ;  /* 0x0000000302067211 */ /* 0x000fe400078f30ff */
[----:B------:R-:W-:Y:S02]  /*8860*/  CS2R R150, SRZ ;  /* 0x0000000000967805 */ /* 0x000fe4000001ff00 */
[----:B------:R-:W-:-:S02]  /*8870*/  CS2R R148, SRZ ;  /* 0x0000000000947805 */ /* 0x000fc4000001ff00 */
[----:B------:R-:W-:Y:S02]  /*8880*/  CS2R R146, SRZ ;  /* 0x0000000000927805 */ /* 0x000fe4000001ff00 */
[----:B------:R-:W-:Y:S02]  /*8890*/  SHF.R.S32.HI R6, RZ, 0x6, R6 ;  /* 0x00000006ff067819 */ /* 0x000fe40000011406 */
[----:B------:R-:W-:Y:S02]  /*88a0*/  CS2R R144, SRZ ;  /* 0x0000000000907805 */ /* 0x000fe4000001ff00 */
[----:B------:R-:W-:Y:S02]  /*88b0*/  CS2R R142, SRZ ;  /* 0x00000000008e7805 */ /* 0x000fe4000001ff00 */
[----:B------:R-:W-:Y:S02]  /*88c0*/  CS2R R140, SRZ ;  /* 0x00000000008c7805 */ /* 0x000fe4000001ff00 */
[----:B------:R-:W-:-:S02]  /*88d0*/  VIMNMX R7, RZ, R6, !PT ;  /* 0x00000006ff077248 */ /* 0x000fc40007fe0100 */
[----:B------:R-:W-:Y:S02]  /*88e0*/  CS2R R138, SRZ ;  /* 0x00000000008a7805 */ /* 0x000fe4000001ff00 */
[----:B------:R-:W-:Y:S02]  /*88f0*/  CS2R R136, SRZ ;  /* 0x0000000000887805 */ /* 0x000fe4000001ff00 */
[----:B------:R-:W-:Y:S02]  /*8900*/  CS2R R134, SRZ ;  /* 0x0000000000867805 */ /* 0x000fe4000001ff00 */
[----:B------:R-:W-:Y:S01]  /*8910*/  ISETP.GT.AND P1, PT, R97, R7, PT ;  /* 0x000000076100720c */ /* 0x000fe20003f24270 */
[----:B------:R1:W-:Y:S01]  /*8920*/  STL [R1+0x64], R7 ;  /* 0x0000640701007387 */ /* 0x0003e20000100800 */
[----:B------:R-:W-:Y:S02]  /*8930*/  CS2R R132, SRZ ;  /* 0x0000000000847805 */ /* 0x000fe4000001ff00 */
[----:B------:R-:W-:-:S02]  /*8940*/  CS2R R100, SRZ ;  /* 0x0000000000647805 */ /* 0x000fc4000001ff00 */
[----:B------:R-:W-:Y:S02]  /*8950*/  CS2R R92, SRZ ;  /* 0x00000000005c7805 */ /* 0x000fe4000001ff00 */
[----:B------:R-:W-:Y:S02]  /*8960*/  CS2R R108, SRZ ;  /* 0x00000000006c7805 */ /* 0x000fe4000001ff00 */
[----:B------:R-:W-:Y:S02]  /*8970*/  MOV R172, RZ ;  /* 0x000000ff00ac7202 */ /* 0x000fe40000000f00 */
        /* <DEDUP_REMOVED lines=16> */
[----:B----4-:R-:W-:Y:S02]  /*8a80*/  CS2R R48, SRZ ;  /* 0x0000000000307805 */ /* 0x010fe4000001ff00 */
[----:B------:R-:W-:Y:S02]  /*8a90*/  CS2R R168, SRZ ;  /* 0x0000000000a87805 */ /* 0x000fe4000001ff00 */
[----:B------:R-:W-:Y:S02]  /*8aa0*/  CS2R R44, SRZ ;  /* 0x00000000002c7805 */ /* 0x000fe4000001ff00 */
[----:B------:R-:W-:Y:S02]  /*8ab0*/  CS2R R40, SRZ ;  /* 0x0000000000287805 */ /* 0x000fe4000001ff00 */
[----:B0-----:R-:W-:-:S02]  /*8ac0*/  CS2R R98, SRZ ;  /* 0x0000000000627805 */ /* 0x001fc4000001ff00 */
        /* <DEDUP_REMOVED lines=13> */
[----:B------:R-:W-:Y:S01]  /*8ba0*/  CS2R R64, SRZ ;  /* 0x0000000000407805 */ /* 0x000fe2000001ff00 */
[----:B------:R-:W-:Y:S01]  /*8bb0*/  IMAD.MOV.U32 R31, RZ, RZ, RZ ;  /* 0x000000ffff1f7224 */ /* 0x000fe200078e00ff */
        /* <DEDUP_REMOVED lines=15> */
[----:B-1----:R-:W-:Y:S06]  /*8cb0*/  @!P1 BRA `(.L_x_1666) ;  /* 0x0000016400b49947 */ /* 0x002fec0003800000 */
[----:B------:R-:W2:Y:S01]  /*8cc0*/  LDL R7, [R1+0xa8] ;  /* 0x0000a80001077983 */ /* 0x000ea20000100800 */
[----:B------:R-:W-:Y:S03]  /*8cd0*/  BSSY B6, `(.L_x_1667) ;  /* 0x000001c000067945 */ /* 0x000fe60003800000 */
[----:B--2---:R-:W0:Y:S02]  /*8ce0*/  SHFL.IDX PT, R0, R7, RZ, 0x1f ;  /* 0x00001fff07007589 */ /* 0x004e2400000e0000 */
[----:B0-----:R-:W-:-:S04]  /*8cf0*/  LEA.HI R2, R0, R0, RZ, 0x1 ;  /* 0x0000000000027211 */ /* 0x001fc800078f08ff */
[----:B------:R-:W-:Y:S01]  /*8d00*/  LOP3.LUT R3, R2, 0x1e, RZ, 0xc0, !PT ;  /* 0x0000001e02037812 */ /* 0x000fe200078ec0ff */
[----:B------:R-:W-:-:S03]  /*8d10*/  VIADD R2, R18, 0x10400 ;  /* 0x0001040012027836 */ /* 0x000fc60000000000 */
[----:B------:R-:W-:Y:S02]  /*8d20*/  IADD3 R3, R0, -R3, RZ ;  /* 0x8000000300037210 */ /* 0x000fe40007ffe0ff */
[----:B------:R-:W-:-:S03]  /*8d30*/  LOP3.LUT P0, RZ, R2, 0x3ff, RZ, 0xc0, !PT ;  /* 0x000003ff02ff7812 */ /* 0x000fc6000780c0ff */
[----:B------:R-:W-:Y:S01]  /*8d40*/  IMAD R3, R3, 0x2000, R2 ;  /* 0x0000200003037824 */ /* 0x000fe200078e0202 */
[----:B------:R-:W-:-:S04]  /*8d50*/  P2R R24, PR, RZ, 0x1 ;  /* 0x00000001ff187803 */ /* 0x000fc80000000000 */
[----:B------:R-:W-:-:S04]  /*8d60*/  SHF.R.U32.HI R2, RZ, 0x4, R3 ;  /* 0x00000004ff027819 */ /* 0x000fc80000011603 */
[----:B------:R-:W-:Y:S01]  /*8d70*/  LOP3.LUT R2, R2, 0x3fff, RZ, 0xc0, !PT ;  /* 0x00003fff02027812 */ /* 0x000fe200078ec0ff */
[----:B------:R-:W-:Y:S06]  /*8d80*/  @!P0 BRA `(.L_x_1668) ;  /* 0x0000000000408947 */ /* 0x000fec0003800000 */
[----:B------:R-:W-:Y:S01]  /*8d90*/  MOV R0, 0x0 ;  /* 0x0000000000007802 */ /* 0x000fe20000000f00 */
[----:B------:R-:W-:Y:S01]  /*8da0*/  ULDC.64 UR4, c[0x4][0x138] ;  /* 0x01004e0000047ab9 */ /* 0x000fe20000000a00 */
[----:B------:R-:W-:Y:S01]  /*8db0*/  ULDC.64 UR6, c[0x4][0x140] ;  /* 0x0100500000067ab9 */ /* 0x000fe20000000a00 */
[----:B------:R-:W-:Y:S01]  /*8dc0*/  IMAD.U32 R4, RZ, RZ, UR4 ;  /* 0x00000004ff047e24 */ /* 0x000fe2000f8e00ff */
[----:B------:R0:W1:Y:S01]  /*8dd0*/  LDC.64 R14, c[0x4][R0] ;  /* 0x01000000000e7b82 */ /* 0x0000620000000a00 */
[----:B------:R-:W-:Y:S01]  /*8de0*/  IMAD.U32 R5, RZ, RZ, UR5 ;  /* 0x00000005ff057e24 */ /* 0x000fe2000f8e00ff */
        /* <DEDUP_REMOVED lines=10> */
.L_x_1668:
[----:B------:R-:W-:Y:S05]  /*8e90*/  BSYNC B6 ;  /* 0x0000000000067941 */ /* 0x000fea0003800000 */
.L_x_1667:
        /* <DEDUP_REMOVED lines=13> */
.L_x_1672:
[----:B-1----:R1:W2:Y:S02]  /*8f70*/  SYNCS.PHASECHK.TRANS64.TRYWAIT P0, [R18+URZ+0x30800], R3 ;  /* 0x03080003120075a7 */ /* 0x0022a4000800017f */
[----:B--2---:R-:W-:Y:S05]  /*8f80*/  @!P0 NANOSLEEP.SYNCS 0x989680 ;  /* 0x009896800000895d */ /* 0x004fea0003900000 */
[----:B------:R-:W2:Y:S02]  /*8f90*/  @!P0 SYNCS.PHASECHK.TRANS64 P0, [R18+URZ+0x30800], R3 ;  /* 0x03080003120085a7 */ /* 0x000ea4000800007f */
[----:B--2---:R-:W-:Y:S05]  /*8fa0*/  @!P0 BRA `(.L_x_1672) ;  /* 0xfffffffc00f08947 */ /* 0x004fea000383ffff */
.L_x_1671:
[----:B------:R-:W-:Y:S05]  /*8fb0*/  BSYNC B0 ;  /* 0x0000000000007941 */ /* 0x000fea0003800000 */
.L_x_1670:
[----:B------:R-:W-:Y:S05]  /*8fc0*/  BRA `(.L_x_1673) ;  /* 0x0000009000ac7947 */ /* 0x000fea0003800000 */
.L_x_1669:
[----:B------:R-:W-:Y:S01]  /*8fd0*/  ISETP.NE.AND P0, PT, R24, RZ, PT ;  /* 0x000000ff1800720c */ /* 0x000fe20003f05270 */
[----:B------:R-:W-:Y:S01]  /*8fe0*/  ULDC.64 UR4, c[0x0][0x3f8] ;  /* 0x0000fe0000047ab9 */ /* 0x000fe20000000a00 */
[----:B-----5:R-:W-:Y:S01]  /*8ff0*/  SHF.R.S32.HI R0, RZ, 0x1f, R96 ;  /* 0x0000001fff007819 */ /* 0x020fe20000011460 */
[----:B------:R-:W-:Y:S01]  /*9000*/  ULDC.64 UR6, c[0x0][0x408] ;  /* 0x0001020000067ab9 */ /* 0x000fe20000000a00 */
[----:B------:R-:W-:Y:S01]  /*9010*/  IMAD.WIDE.U32 R24, R96, UR4, RZ ;  /* 0x0000000460187c25 */ /* 0x000fe2000f8e00ff */
[----:B------:R-:W-:Y:S03]  /*9020*/  BSSY B6, `(.L_x_1674) ;  /* 0x0000019000067945 */ /* 0x000fe60003800000 */
[C---:B------:R-:W-:Y:S02]  /*9030*/  IMAD R3, R0.reuse, UR4, RZ ;  /* 0x0000000400037c24 */ /* 0x040fe4000f8e02ff */
[----:B------:R-:W-:-:S02]  /*9040*/  IMAD R5, R0, UR6, RZ ;  /* 0x0000000600057c24 */ /* 0x000fc4000f8e02ff */
[C---:B------:R-:W-:Y:S02]  /*9050*/  IMAD R3, R96.reuse, UR5, R3 ;  /* 0x0000000560037c24 */ /* 0x040fe4000f8e0203 */
[C---:B------:R-:W-:Y:S02]  /*9060*/  IMAD R5, R96.reuse, UR7, R5 ;  /* 0x0000000760057c24 */ /* 0x040fe4000f8e0205 */
[----:B------:R-:W-:Y:S01]  /*9070*/  IMAD.WIDE.U32 R26, R96, UR6, RZ ;  /* 0x00000006601a7c25 */ /* 0x000fe2000f8e00ff */
[----:B------:R-:W-:-:S03]  /*9080*/  IADD3 R29, R3, R25, RZ ;  /* 0x00000019031d7210 */ /* 0x000fc60007ffe0ff */
[----:B------:R-:W-:Y:S01]  /*9090*/  IMAD.IADD R31, R5, 0x1, R27 ;  /* 0x00000001051f7824 */ /* 0x000fe200078e021b */
        /* <DEDUP_REMOVED lines=16> */
[----:B-1----:R-:W-:Y:S05]  /*91a0*/  CALL.ABS.NOINC R14 ;  /* 0x000000000e007343 */ /* 0x002fea0003c00000 */
.L_x_1675:
[----:B------:R-:W-:Y:S05]  /*91b0*/  BSYNC B6 ;  /* 0x0000000000067941 */ /* 0x000fea0003800000 */
.L_x_1674:
[----:B------:R-:W2:Y:S01]  /*91c0*/  LDL R121, [R1+0x48] ;  /* 0x0000480001797983 */ /* 0x000ea20000100800 */
[----:B------:R-:W-:-:S03]  /*91d0*/  ULDC.U8 UR4, c[0x0][0x410] ;  /* 0x0001040000047ab9 */ /* 0x000fc60000000000 */
[----:B------:R-:W2:Y:S04]  /*91e0*/  LDL R120, [R1+0x10] ;  /* 0x0000100001787983 */ /* 0x000ea80000100800 */
[----:B------:R-:W3:Y:S01]  /*91f0*/  LDL R21, [R1+0x68] ;  /* 0x0000680001157983 */ /* 0x000ee20000100800 */
[----:B------:R-:W-:Y:S01]  /*9200*/  ISETP.NE.AND P0, PT, RZ, UR4, PT ;  /* 0x00000004ff007c0c */ /* 0x000fe2000bf05270 */
[----:B------:R-:W-:Y:S01]  /*9210*/  BSSY B0, `(.L_x_1676) ;  /* 0x00008fe000007945 */ /* 0x000fe20003800000 */
[C---:B--2---:R-:W-:Y:S01]  /*9220*/  IMAD.IADD R84, R120.reuse, 0x1, R121 ;  /* 0x0000000178547824 */ /* 0x044fe200078e0279 */
[C---:B------:R-:W-:Y:S01]  /*9230*/  IADD3 R3, R120.reuse, 0x60, RZ ;  /* 0x0000006078037810 */ /* 0x040fe20007ffe0ff */
[----:B------:R-:W-:Y:S02]  /*9240*/  VIADD R20, R120, 0x40 ;  /* 0x0000004078147836 */ /* 0x000fe40000000000 */
[----:B---3--:R-:W-:-:S07]  /*9250*/  IMAD R7, R21, 0x20, R84 ;  /* 0x0000002015077824 */ /* 0x008fce00078e0254 */
[----:B------:R-:W-:Y:S05]  /*9260*/  @!P0 BRA `(.L_x_1677) ;  /* 0x0000004400d08947 */ /* 0x000fea0003800000 */
[----:B------:R-:W0:Y:S01]  /*9270*/  LDC R109, c[0x0][0x448] ;  /* 0x00011200ff6d7b82 */ /* 0x000e220000000800 */
[----:B------:R-:W-:Y:S01]  /*9280*/  ULDC.64 UR4, c[0x0][0x3f8] ;  /* 0x0000fe0000047ab9 */ /* 0x000fe20000000a00 */
[----:B------:R-:W-:Y:S01]  /*9290*/  ULDC.64 UR6, c[0x0][0x408] ;  /* 0x0001020000067ab9 */ /* 0x000fe20000000a00 */
[----:B------:R-:W-:Y:S02]  /*92a0*/  IMAD.MOV.U32 R4, RZ, RZ, R24 ;  /* 0x000000ffff047224 */ /* 0x000fe400078e0018 */
[----:B------:R-:W-:Y:S02]  /*92b0*/  IMAD.MOV.U32 R8, RZ, RZ, R26 ;  /* 0x000000ffff087224 */ /* 0x000fe400078e001a */
[----:B------:R-:W-:Y:S02]  /*92c0*/  IMAD.MOV.U32 R9, RZ, RZ, R31 ;  /* 0x000000ffff097224 */ /* 0x000fe400078e001f */
[----:B------:R-:W-:-:S04]  /*92d0*/  IMAD.SHL.U32 R74, R21, 0x4, RZ ;  /* 0x00000004154a7824 */ /* 0x000fc800078e00ff */
[C---:B------:R-:W-:Y:S01]  /*92e0*/  VIADD R73, R74.reuse, 0x40 ;  /* 0x000000404a497836 */ /* 0x040fe20000000000 */
[C---:B------:R-:W-:Y:S01]  /*92f0*/  IADD3 R21, R74.reuse, 0x20, RZ ;  /* 0x000000204a157810 */ /* 0x040fe20007ffe0ff */
[----:B------:R-:W-:-:S03]  /*9300*/  VIADD R72, R74, 0x60 ;  /* 0x000000604a487836 */ /* 0x000fc60000000000 */
[----:B------:R-:W-:Y:S02]  /*9310*/  SHF.R.S32.HI R88, RZ, 0x1f, R73 ;  /* 0x0000001fff587819 */ /* 0x000fe40000011449 */
[----:B------:R-:W-:Y:S02]  /*9320*/  SHF.R.S32.HI R85, RZ, 0x1f, R72 ;  /* 0x0000001fff557819 */ /* 0x000fe40000011448 */
[----:B------:R-:W-:Y:S02]  /*9330*/  SHF.R.S32.HI R86, RZ, 0x1f, R21 ;  /* 0x0000001fff567819 */ /* 0x000fe40000011415 */
[----:B0-----:R-:W-:-:S13]  /*9340*/  ISETP.NE.AND P0, PT, R109, 0x1, PT ;  /* 0x000000016d00780c */ /* 0x001fda0003f05270 */
[----:B------:R-:W0:Y:S08]  /*9350*/  @P0 LDC R0, c[0x0][0x44c] ;  /* 0x00011300ff000b82 */ /* 0x000e300000000800 */
[----:B------:R-:W1:Y:S01]  /*9360*/  @P0 LDC R5, c[0x0][0x450] ;  /* 0x00011400ff050b82 */ /* 0x000e620000000800 */
[----:B0-----:R-:W-:-:S05]  /*9370*/  @P0 IMAD.HI.U32 R0, R7, R0, RZ ;  /* 0x0000000007000227 */ /* 0x001fca00078e00ff */
[----:B-1----:R-:W-:Y:S02]  /*9380*/  @P0 SHF.R.U32.HI R7, RZ, R5, R0 ;  /* 0x00000005ff070219 */ /* 0x002fe40000011600 */
[----:B------:R-:W-:Y:S02]  /*9390*/  MOV R5, R29 ;  /* 0x0000001d00057202 */ /* 0x000fe40000000f00 */
[----:B------:R-:W-:Y:S01]  /*93a0*/  SHF.R.S32.HI R0, RZ, 0x1f, R7 ;  /* 0x0000001fff007819 */ /* 0x000fe20000011407 */
[----:B------:R-:W-:-:S04]  /*93b0*/  IMAD.WIDE.U32 R8, R7, UR6, R8 ;  /* 0x0000000607087c25 */ /* 0x000fc8000f8e0008 */
[C---:B------:R-:W-:Y:S02]  /*93c0*/  IMAD R6, R0.reuse, UR4, RZ ;  /* 0x0000000400067c24 */ /* 0x040fe4000f8e02ff */
[----:B------:R-:W-:Y:S02]  /*93d0*/  IMAD R0, R0, UR6, RZ ;  /* 0x0000000600007c24 */ /* 0x000fe4000f8e02ff */
[----:B------:R-:W-:-:S04]  /*93e0*/  IMAD.WIDE.U32 R4, R7, UR4, R4 ;  /* 0x0000000407047c25 */ /* 0x000fc8000f8e0004 */
[C---:B------:R-:W-:Y:S01]  /*93f0*/  IMAD R11, R7.reuse, UR5, R6 ;  /* 0x00000005070b7c24 */ /* 0x040fe2000f8e0206 */
[----:B------:R-:W-:Y:S01]  /*9400*/  ULDC.64 UR4, c[0x0][0x3e8] ;  /* 0x0000fa0000047ab9 */ /* 0x000fe20000000a00 */
[----:B------:R-:W-:Y:S01]  /*9410*/  IMAD R13, R7, UR7, R0 ;  /* 0x00000007070d7c24 */ /* 0x000fe2000f8e0200 */
[----:B------:R-:W-:Y:S01]  /*9420*/  ULDC.64 UR6, c[0x0][0x400] ;  /* 0x0001000000067ab9 */ /* 0x000fe20000000a00 */
[----:B------:R-:W-:Y:S01]  /*9430*/  IMAD.IADD R7, R5, 0x1, R11 ;  /* 0x0000000105077824 */ /* 0x000fe200078e020b */
[----:B------:R-:W-:Y:S01]  /*9440*/  LEA R6, P0, R4, UR4, 0x1 ;  /* 0x0000000404067c11 */ /* 0x000fe2000f8008ff */
[----:B------:R-:W-:Y:S01]  /*9450*/  UMOV UR4, 0xffffffff ;  /* 0xffffffff00047882 */ /* 0x000fe20000000000 */
[----:B------:R-:W-:Y:S02]  /*9460*/  LEA R0, P1, R8, UR6, 0x1 ;  /* 0x0000000608007c11 */ /* 0x000fe4000f8208ff */
[----:B------:R-:W-:Y:S02]  /*9470*/  IADD3 R5, R9, R13, RZ ;  /* 0x0000000d09057210 */ /* 0x000fe40007ffe0ff */
[----:B------:R-:W-:-:S02]  /*9480*/  LEA.HI.X R7, R4, UR5, R7, 0x1, P0 ;  /* 0x0000000504077c11 */ /* 0x000fc400080f0c07 */
[----:B------:R-:W-:Y:S01]  /*9490*/  LEA.HI.X R8, R8, UR7, R5, 0x1, P1 ;  /* 0x0000000708087c11 */ /* 0x000fe200088f0c05 */
[----:B------:R-:W-:Y:S06]  /*94a0*/  BRA.DIV UR4, `(.L_x_1678) ;  /* 0x0000020e04907947 */ /* 0x000fec000b800000 */
[----:B------:R0:W1:Y:S04]  /*94b0*/  SHFL.IDX PT, R5, R7, RZ, 0x181f ;  /* 0x00181fff07057589 */ /* 0x00006800000e0000 */
[----:B------:R0:W2:Y:S04]  /*94c0*/  SHFL.IDX PT, R4, R6, RZ, 0x181f ;  /* 0x00181fff06047589 */ /* 0x0000a800000e0000 */
[----:B------:R0:W3:Y:S04]  /*94d0*/  SHFL.IDX PT, R9, R8, RZ, 0x181f ;  /* 0x00181fff08097589 */ /* 0x0000e800000e0000 */
[----:B------:R0:W4:Y:S02]  /*94e0*/  SHFL.IDX PT, R14, R0, RZ, 0x181f ;  /* 0x00181fff000e7589 */ /* 0x00012400000e0000 */
.L_x_2038:
[----:B------:R-:W-:Y:S01]  /*94f0*/  IMAD R109, R218, R109, RZ ;  /* 0x0000006dda6d7224 */ /* 0x000fe200078e02ff */
        /* <DEDUP_REMOVED lines=9> */
[----:B------:R-:W-:-:S03]  /*9590*/  CS2R R80, SRZ ;  /* 0x0000000000507805 */ /* 0x000fc6000001ff00 */
[----:B------:R-:W-:Y:S05]  /*95a0*/  @P0 BRA `(.L_x_1680) ;  /* 0x0000000000a80947 */ /* 0x000fea0003800000 */
[----:B------:R-:W-:Y:S01]  /*95b0*/  ULDC UR4, c[0x0][0x3f4] ;  /* 0x0000fd0000047ab9 */ /* 0x000fe20000000800 */
[----:B------:R-:W-:Y:S02]  /*95c0*/  CS2R R82, SRZ ;  /* 0x0000000000527805 */ /* 0x000fe4000001ff00 */
[----:B------:R-:W-:Y:S02]  /*95d0*/  ISETP.GE.AND P2, PT, R21, UR4, PT ;  /* 0x0000000415007c0c */ /* 0x000fe4000bf46270 */
[----:B------:R-:W-:Y:S02]  /*95e0*/  CS2R R80, SRZ ;  /* 0x0000000000507805 */ /* 0x000fe4000001ff00 */
[----:B------:R-:W-:Y:S02]  /*95f0*/  ISETP.GE.AND P1, PT, R73, UR4, PT ;  /* 0x0000000449007c0c */ /* 0x000fe4000bf26270 */
[----:B------:R-:W-:Y:S02]  /*9600*/  ISETP.GE.AND P3, PT, R74, UR4, PT ;  /* 0x000000044a007c0c */ /* 0x000fe4000bf66270 */
[----:B------:R-:W-:-:S05]  /*9610*/  ISETP.GE.AND P0, PT, R72, UR4, PT ;  /* 0x0000000448007c0c */ /* 0x000fca000bf06270 */
[C---:B------:R-:W-:Y:S01]  /*9620*/  @!P2 IMAD.SHL.U32 R27, R21.reuse, 0x2, RZ ;  /* 0x00000002151ba824 */ /* 0x040fe200078e00ff */
[----:B------:R-:W-:-:S03]  /*9630*/  @!P2 SHF.L.U64.HI R32, R21, 0x1, R86 ;  /* 0x000000011520a819 */ /* 0x000fc60000010256 */
[C---:B------:R-:W-:Y:S01]  /*9640*/  @!P1 IMAD.SHL.U32 R11, R73.reuse, 0x2, RZ ;  /* 0x00000002490b9824 */ /* 0x040fe200078e00ff */
[----:B------:R-:W-:Y:S02]  /*9650*/  @!P1 SHF.L.U64.HI R34, R73, 0x1, R88 ;  /* 0x0000000149229819 */ /* 0x000fe40000010258 */
[----:B--2---:R-:W-:Y:S01]  /*9660*/  @!P2 IADD3 R24, P4, R4, R27, RZ ;  /* 0x0000001b0418a210 */ /* 0x004fe20007f9e0ff */
[----:B------:R-:W-:Y:S01]  /*9670*/  @!P0 IMAD.SHL.U32 R31, R72, 0x2, RZ ;  /* 0x00000002481f8824 */ /* 0x000fe200078e00ff */
[----:B---3--:R-:W-:Y:S02]  /*9680*/  @!P3 MOV R15, R9 ;  /* 0x00000009000fb202 */ /* 0x008fe40000000f00 */
[----:B----4-:R-:W-:Y:S01]  /*9690*/  @!P2 IADD3 R26, P6, R14, R27, RZ ;  /* 0x0000001b0e1aa210 */ /* 0x010fe20007fde0ff */
[----:B-1----:R-:W-:Y:S01]  /*96a0*/  @!P2 IMAD.X R25, R5, 0x1, R32, P4 ;  /* 0x000000010519a824 */ /* 0x002fe200020e0620 */
[-C--:B------:R-:W-:Y:S01]  /*96b0*/  @!P1 IADD3 R28, P5, R4, R11.reuse, RZ ;  /* 0x0000000b041c9210 */ /* 0x080fe20007fbe0ff */
[----:B------:R-:W-:Y:S01]  /*96c0*/  @!P3 IMAD.WIDE R12, R74, 0x2, R14 ;  /* 0x000000024a0cb825 */ /* 0x000fe200078e020e */
[----:B------:R-:W-:-:S03]  /*96d0*/  @!P1 IADD3 R30, P4, R14, R11, RZ ;  /* 0x0000000b0e1e9210 */ /* 0x000fc60007f9e0ff */
[----:B------:R-:W-:Y:S01]  /*96e0*/  @!P3 IMAD.WIDE R10, R74, 0x2, R4 ;  /* 0x000000024a0ab825 */ /* 0x000fe200078e0204 */
[----:B------:R-:W-:Y:S02]  /*96f0*/  CS2R R78, SRZ ;  /* 0x00000000004e7805 */ /* 0x000fe4000001ff00 */
[----:B------:R-:W-:Y:S02]  /*9700*/  CS2R R76, SRZ ;  /* 0x00000000004c7805 */ /* 0x000fe4000001ff00 */
[----:B------:R-:W-:Y:S01]  /*9710*/  CS2R R70, SRZ ;  /* 0x0000000000467805 */ /* 0x000fe2000001ff00 */
[----:B------:R-:W-:Y:S01]  /*9720*/  @!P2 IMAD.X R27, R9, 0x1, R32, P6 ;  /* 0x00000001091ba824 */ /* 0x000fe200030e0620 */
[-C--:B------:R-:W-:Y:S01]  /*9730*/  @!P0 IADD3 R4, P6, R4, R31.reuse, RZ ;  /* 0x0000001f04048210 */ /* 0x080fe20007fde0ff */
[----:B------:R-:W-:Y:S01]  /*9740*/  @!P1 IMAD.X R29, R5, 0x1, R34, P5 ;  /* 0x00000001051d9824 */ /* 0x000fe200028e0622 */
[----:B------:R-:W-:Y:S02]  /*9750*/  @!P0 IADD3 R14, P5, R14, R31, RZ ;  /* 0x0000001f0e0e8210 */ /* 0x000fe40007fbe0ff */
[----:B------:R-:W-:-:S02]  /*9760*/  CS2R R68, SRZ ;  /* 0x0000000000447805 */ /* 0x000fc4000001ff00 */
[----:B------:R-:W-:Y:S02]  /*9770*/  @!P0 SHF.L.U64.HI R32, R72, 0x1, R85 ;  /* 0x0000000148208819 */ /* 0x000fe40000010255 */
[----:B------:R-:W-:Y:S02]  /*9780*/  CS2R R60, SRZ ;  /* 0x00000000003c7805 */ /* 0x000fe4000001ff00 */
[----:B------:R-:W-:Y:S02]  /*9790*/  CS2R R62, SRZ ;  /* 0x00000000003e7805 */ /* 0x000fe4000001ff00 */
[----:B------:R-:W-:Y:S01]  /*97a0*/  @!P1 IADD3.X R31, R9, R34, RZ, P4, !PT ;  /* 0x00000022091f9210 */ /* 0x000fe200027fe4ff */
[----:B------:R1:W5:Y:S01]  /*97b0*/  @!P3 LD.E.64 R82, desc[UR60][R10.64] ;  /* 0x0000003c0a52b980 */ /* 0x000362000c101b00 */
[--C-:B------:R-:W-:Y:S02]  /*97c0*/  @!P0 IMAD.X R5, R5, 0x1, R32.reuse, P6 ;  /* 0x0000000105058824 */ /* 0x100fe400030e0620 */
[----:B------:R-:W-:Y:S01]  /*97d0*/  @!P0 IMAD.X R15, R9, 0x1, R32, P5 ;  /* 0x00000001090f8824 */ /* 0x000fe200028e0620 */
[----:B------:R1:W5:Y:S04]  /*97e0*/  @!P3 LD.E.64 R80, desc[UR60][R12.64] ;  /* 0x0000003c0c50b980 */ /* 0x000368000c101b00 */
[----:B------:R1:W5:Y:S04]  /*97f0*/  @!P2 LD.E.64 R78, desc[UR60][R24.64] ;  /* 0x0000003c184ea980 */ /* 0x000368000c101b00 */
[----:B------:R1:W5:Y:S04]  /*9800*/  @!P2 LD.E.64 R76, desc[UR60][R26.64] ;  /* 0x0000003c1a4ca980 */ /* 0x000368000c101b00 */
[----:B------:R1:W5:Y:S04]  /*9810*/  @!P1 LD.E.64 R70, desc[UR60][R28.64] ;  /* 0x0000003c1c469980 */ /* 0x000368000c101b00 */
[----:B------:R1:W5:Y:S04]  /*9820*/  @!P1 LD.E.64 R68, desc[UR60][R30.64] ;  /* 0x0000003c1e449980 */ /* 0x000368000c101b00 */
[----:B------:R1:W5:Y:S04]  /*9830*/  @!P0 LD.E.64 R60, desc[UR60][R4.64] ;  /* 0x0000003c043c8980 */ /* 0x000368000c101b00 */
[----:B------:R1:W5:Y:S02]  /*9840*/  @!P0 LD.E.64 R62, desc[UR60][R14.64] ;  /* 0x0000003c0e3e8980 */ /* 0x000364000c101b00 */
.L_x_1680:
[----:B------:R-:W-:Y:S05]  /*9850*/  BSYNC B1 ;  /* 0x0000000000017941 */ /* 0x000fea0003800000 */
.L_x_1679:
[----:B-12--5:R-:W-:Y:S01]  /*9860*/  IMAD.MOV.U32 R4, RZ, RZ, R60 ;  /* 0x000000ffff047224 */ /* 0x026fe200078e003c */
[----:B------:R-:W-:Y:S01]  /*9870*/  MOV R5, R61 ;  /* 0x0000003d00057202 */ /* 0x000fe20000000f00 */
[----:B---3--:R-:W-:Y:S01]  /*9880*/  IMAD.MOV.U32 R9, RZ, RZ, R70 ;  /* 0x000000ffff097224 */ /* 0x008fe200078e0046 */
[----:B------:R-:W-:Y:S01]  /*9890*/  UMOV UR4, 0xffffffff ;  /* 0xffffffff00047882 */ /* 0x000fe20000000000 */
[----:B------:R-:W-:Y:S01]  /*98a0*/  IMAD.MOV.U32 R10, RZ, RZ, R71 ;  /* 0x000000ffff0a7224 */ /* 0x000fe200078e0047 */
[----:B------:R-:W-:Y:S01]  /*98b0*/  PRMT R111, R5, 0x5410, R4 ;  /* 0x00005410056f7816 */ /* 0x000fe20000000004 */
[----:B------:R-:W-:Y:S01]  /*98c0*/  IMAD.MOV.U32 R4, RZ, RZ, R78 ;  /* 0x000000ffff047224 */ /* 0x000fe200078e004e */
[----:B------:R-:W-:Y:S02]  /*98d0*/  MOV R5, R79 ;  /* 0x0000004f00057202 */ /* 0x000fe40000000f00 */
[----:B------:R-:W-:Y:S02]  /*98e0*/  CS2R R48, SRZ ;  /* 0x0000000000307805 */ /* 0x000fe4000001ff00 */
        /* <DEDUP_REMOVED lines=17> */
[----:B------:R-:W-:Y:S06]  /*9a00*/  BRA.DIV UR4, `(.L_x_1681) ;  /* 0x0000020a04a87947 */ /* 0x000fec000b800000 */
[----:B------:R1:W2:Y:S04]  /*9a10*/  SHFL.IDX PT, R5, R7, 0x1, 0x181f ;  /* 0x00381f0007057f89 */ /* 0x0002a800000e0000 */
[----:B------:R1:W3:Y:S04]  /*9a20*/  SHFL.IDX PT, R4, R6, 0x1, 0x181f ;  /* 0x00381f0006047f89 */ /* 0x0002e800000e0000 */
[----:B------:R1:W0:Y:S04]  /*9a30*/  SHFL.IDX PT, R9, R8, 0x1, 0x181f ;  /* 0x00381f0008097f89 */ /* 0x00022800000e0000 */
[----:B----4-:R1:W4:Y:S02]  /*9a40*/  SHFL.IDX PT, R14, R0, 0x1, 0x181f ;  /* 0x00381f00000e7f89 */ /* 0x01032400000e0000 */
.L_x_2044:
[----:B------:R-:W-:Y:S01]  /*9a50*/  VIADD R10, R84, 0x20 ;  /* 0x00000020540a7836 */ /* 0x000fe20000000000 */
        /* <DEDUP_REMOVED lines=8> */
[----:B------:R-:W-:-:S05]  /*9ae0*/  CS2R R66, SRZ ;  /* 0x0000000000427805 */ /* 0x000fca000001ff00 */
        /* <DEDUP_REMOVED lines=10> */
[C---:B------:R-:W-:Y:S02]  /*9b90*/  @!P2 SHF.L.U32 R27, R21.reuse, 0x1, RZ ;  /* 0x00000001151ba819 */ /* 0x040fe400000006ff */
[----:B------:R-:W-:Y:S01]  /*9ba0*/  @!P0 IMAD.SHL.U32 R33, R72, 0x2, RZ ;  /* 0x0000000248218824 */ /* 0x000fe200078e00ff */
[----:B------:R-:W-:Y:S01]  /*9bb0*/  @!P2 SHF.L.U64.HI R32, R21, 0x1, R86 ;  /* 0x000000011520a819 */ /* 0x000fe20000010256 */
[----:B0-----:R-:W-:Y:S01]  /*9bc0*/  @!P3 IMAD.MOV.U32 R15, RZ, RZ, R9 ;  /* 0x000000ffff0fb224 */ /* 0x001fe200078e0009 */
[-C--:B---3--:R-:W-:Y:S01]  /*9bd0*/  @!P2 IADD3 R24, P4, R4, R27.reuse, RZ ;  /* 0x0000001b0418a210 */ /* 0x088fe20007f9e0ff */
[----:B--2---:R-:W-:Y:S01]  /*9be0*/  @!P3 IMAD.WIDE R28, R74, 0x2, R4 ;  /* 0x000000024a1cb825 */ /* 0x004fe200078e0204 */
[----:B----4-:R-:W-:Y:S02]  /*9bf0*/  @!P2 IADD3 R26, P6, R14, R27, RZ ;  /* 0x0000001b0e1aa210 */ /* 0x010fe40007fde0ff */
[----:B------:R-:W-:Y:S01]  /*9c00*/  @!P1 IADD3 R12, P5, R4, R11, RZ ;  /* 0x0000000b040c9210 */ /* 0x000fe20007fbe0ff */
[----:B------:R-:W-:Y:S01]  /*9c10*/  @!P3 IMAD.WIDE R30, R74, 0x2, R14 ;  /* 0x000000024a1eb825 */ /* 0x000fe200078e020e */
[----:B------:R-:W-:-:S02]  /*9c20*/  @!P2 IADD3.X R25, R5, R32, RZ, P4, !PT ;  /* 0x000000200519a210 */ /* 0x000fc400027fe4ff */
[----:B------:R-:W-:Y:S02]  /*9c30*/  CS2R R56, SRZ ;  /* 0x0000000000387805 */ /* 0x000fe4000001ff00 */
[----:B------:R-:W-:Y:S01]  /*9c40*/  @!P1 IADD3 R10, P4, R14, R11, RZ ;  /* 0x0000000b0e0a9210 */ /* 0x000fe20007f9e0ff */
[----:B------:R-:W-:Y:S01]  /*9c50*/  @!P2 IMAD.X R27, R9, 0x1, R32, P6 ;  /* 0x00000001091ba824 */ /* 0x000fe200030e0620 */
[----:B------:R-:W-:Y:S01]  /*9c60*/  @!P0 SHF.L.U64.HI R32, R72, 0x1, R85 ;  /* 0x0000000148208819 */ /* 0x000fe20000010255 */
[----:B------:R-:W-:Y:S01]  /*9c70*/  @!P1 IMAD.X R13, R5, 0x1, R34, P5 ;  /* 0x00000001050d9824 */ /* 0x000fe200028e0622 */
[-C--:B------:R-:W-:Y:S02]  /*9c80*/  @!P0 IADD3 R14, P5, R14, R33.reuse, RZ ;  /* 0x000000210e0e8210 */ /* 0x080fe40007fbe0ff */
[----:B------:R-:W-:Y:S02]  /*9c90*/  CS2R R58, SRZ ;  /* 0x00000000003a7805 */ /* 0x000fe4000001ff00 */
[----:B------:R-:W-:-:S02]  /*9ca0*/  @!P0 IADD3 R4, P6, R4, R33, RZ ;  /* 0x0000002104048210 */ /* 0x000fc40007fde0ff */
[----:B------:R-:W-:Y:S02]  /*9cb0*/  CS2R R52, SRZ ;  /* 0x0000000000347805 */ /* 0x000fe4000001ff00 */
[----:B------:R-:W-:Y:S02]  /*9cc0*/  CS2R R54, SRZ ;  /* 0x0000000000367805 */ /* 0x000fe4000001ff00 */
[----:B------:R-:W-:Y:S02]  /*9cd0*/  CS2R R48, SRZ ;  /* 0x0000000000307805 */ /* 0x000fe4000001ff00 */
[----:B------:R-:W-:Y:S01]  /*9ce0*/  CS2R R50, SRZ ;  /* 0x0000000000327805 */ /* 0x000fe2000001ff00 */
[----:B------:R-:W-:Y:S01]  /*9cf0*/  @!P1 IMAD.X R11, R9, 0x1, R34, P4 ;  /* 0x00000001090b9824 */ /* 0x000fe200020e0622 */
[----:B------:R-:W-:Y:S01]  /*9d00*/  @!P0 IADD3.X R5, R5, R32, RZ, P6, !PT ;  /* 0x0000002005058210 */ /* 0x000fe200037fe4ff */
[----:B------:R-:W-:Y:S01]  /*9d10*/  @!P0 IMAD.X R15, R9, 0x1, R32, P5 ;  /* 0x00000001090f8824 */ /* 0x000fe200028e0620 */
[----:B------:R0:W5:Y:S04]  /*9d20*/  @!P3 LD.E.64 R64, desc[UR60][R28.64] ;  /* 0x0000003c1c40b980 */ /* 0x000168000c101b00 */
[----:B------:R0:W5:Y:S04]  /*9d30*/  @!P3 LD.E.64 R66, desc[UR60][R30.64] ;  /* 0x0000003c1e42b980 */ /* 0x000168000c101b00 */
[----:B------:R0:W5:Y:S04]  /*9d40*/  @!P2 LD.E.64 R56, desc[UR60][R24.64] ;  /* 0x0000003c1838a980 */ /* 0x000168000c101b00 */
[----:B------:R0:W5:Y:S04]  /*9d50*/  @!P2 LD.E.64 R58, desc[UR60][R26.64] ;  /* 0x0000003c1a3aa980 */ /* 0x000168000c101b00 */
[----:B------:R0:W5:Y:S04]  /*9d60*/  @!P1 LD.E.64 R52, desc[UR60][R12.64] ;  /* 0x0000003c0c349980 */ /* 0x000168000c101b00 */
[----:B------:R0:W5:Y:S04]  /*9d70*/  @!P1 LD.E.64 R54, desc[UR60][R10.64] ;  /* 0x0000003c0a369980 */ /* 0x000168000c101b00 */
[----:B------:R0:W5:Y:S04]  /*9d80*/  @!P0 LD.E.64 R48, desc[UR60][R4.64] ;  /* 0x0000003c04308980 */ /* 0x000168000c101b00 */
[----:B------:R0:W5:Y:S02]  /*9d90*/  @!P0 LD.E.64 R50, desc[UR60][R14.64] ;  /* 0x0000003c0e328980 */ /* 0x000164000c101b00 */
.L_x_1683:
[----:B------:R-:W-:Y:S05]  /*9da0*/  BSYNC B1 ;  /* 0x0000000000017941 */ /* 0x000fea0003800000 */
.L_x_1682:
[----:B0--3-5:R-:W-:Y:S01]  /*9db0*/  IMAD.MOV.U32 R4, RZ, RZ, R48 ;  /* 0x000000ffff047224 */ /* 0x029fe200078e0030 */
[----:B------:R-:W-:Y:S01]  /*9dc0*/  MOV R9, R52 ;  /* 0x0000003400097202 */ /* 0x000fe20000000f00 */
[----:B--2---:R-:W-:Y:S01]  /*9dd0*/  IMAD.MOV.U32 R5, RZ, RZ, R49 ;  /* 0x000000ffff057224 */ /* 0x004fe200078e0031 */
[----:B------:R-:W-:Y:S01]  /*9de0*/  UMOV UR4, 0xffffffff ;  /* 0xffffffff00047882 */ /* 0x000fe20000000000 */
        /* <DEDUP_REMOVED lines=21> */
[----:B------:R-:W-:Y:S06]  /*9f40*/  BRA.DIV UR4, `(.L_x_1684) ;  /* 0x0000020604c87947 */ /* 0x000fec000b800000 */
[----:B------:R0:W2:Y:S04]  /*9f50*/  SHFL.IDX PT, R5, R7, 0x2, 0x181f ;  /* 0x00581f0007057f89 */ /* 0x0000a800000e0000 */
[----:B------:R0:W3:Y:S04]  /*9f60*/  SHFL.IDX PT, R4, R6, 0x2, 0x181f ;  /* 0x00581f0006047f89 */ /* 0x0000e800000e0000 */
[----:B------:R0:W0:Y:S04]  /*9f70*/  SHFL.IDX PT, R9, R8, 0x2, 0x181f ;  /* 0x00581f0008097f89 */ /* 0x00002800000e0000 */
[----:B----4-:R4:W0:Y:S02]  /*9f80*/  SHFL.IDX PT, R14, R0, 0x2, 0x181f ;  /* 0x00581f00000e7f89 */ /* 0x01082400000e0000 */
.L_x_2050:
        /* <DEDUP_REMOVED lines=22> */
[----:B0-----:R-:W-:Y:S01]  /*a0f0*/  @!P3 IMAD.MOV.U32 R15, RZ, RZ, R9 ;  /* 0x000000ffff0fb224 */ /* 0x001fe200078e0009 */
[-C--:B---3--:R-:W-:Y:S01]  /*a100*/  @!P2 IADD3 R26, P4, R4, R25.reuse, RZ ;  /* 0x00000019041aa210 */ /* 0x088fe20007f9e0ff */
[----:B------:R-:W-:Y:S01]  /*a110*/  @!P0 IMAD.SHL.U32 R33, R72, 0x2, RZ ;  /* 0x0000000248218824 */ /* 0x000fe200078e00ff */
[----:B------:R-:W-:Y:S01]  /*a120*/  @!P1 SHF.L.U64.HI R34, R73, 0x1, R88 ;  /* 0x0000000149229819 */ /* 0x000fe20000010258 */
[----:B--2---:R-:W-:Y:S01]  /*a130*/  @!P3 IMAD.WIDE R28, R74, 0x2, R4 ;  /* 0x000000024a1cb825 */ /* 0x004fe200078e0204 */
[----:B------:R-:W-:Y:S02]  /*a140*/  @!P2 IADD3 R24, P6, R14, R25, RZ ;  /* 0x000000190e18a210 */ /* 0x000fe40007fde0ff */
[----:B------:R-:W-:Y:S01]  /*a150*/  @!P1 IADD3 R12, P5, R4, R11, RZ ;  /* 0x0000000b040c9210 */ /* 0x000fe20007fbe0ff */
[----:B------:R-:W-:Y:S01]  /*a160*/  @!P3 IMAD.WIDE R30, R74, 0x2, R14 ;  /* 0x000000024a1eb825 */ /* 0x000fe200078e020e */
[----:B------:R-:W-:Y:S01]  /*a170*/  @!P2 IADD3.X R25, R9, R32, RZ, P6, !PT ;  /* 0x000000200919a210 */ /* 0x000fe200037fe4ff */
[----:B------:R0:W5:Y:S01]  /*a180*/  @!P3 LD.E.64 R44, desc[UR60][R28.64] ;  /* 0x0000003c1c2cb980 */ /* 0x000162000c101b00 */
[----:B------:R-:W-:Y:S01]  /*a190*/  @!P0 IADD3 R4, P6, R4, R33, RZ ;  /* 0x0000002104048210 */ /* 0x000fe20007fde0ff */
[C---:B------:R-:W-:Y:S01]  /*a1a0*/  @!P2 IMAD.X R27, R5.reuse, 0x1, R32, P4 ;  /* 0x00000001051ba824 */ /* 0x040fe200020e0620 */
[----:B------:R-:W-:Y:S01]  /*a1b0*/  @!P1 IADD3 R10, P4, R14, R11, RZ ;  /* 0x0000000b0e0a9210 */ /* 0x000fe20007f9e0ff */
[----:B------:R-:W-:Y:S01]  /*a1c0*/  @!P1 IMAD.X R13, R5, 0x1, R34, P5 ;  /* 0x00000001050d9824 */ /* 0x000fe200028e0622 */
[----:B------:R-:W-:Y:S01]  /*a1d0*/  @!P0 SHF.L.U64.HI R32, R72, 0x1, R85 ;  /* 0x0000000148208819 */ /* 0x000fe20000010255 */
[----:B------:R2:W5:Y:S01]  /*a1e0*/  @!P3 LD.E.64 R46, desc[UR60][R30.64] ;  /* 0x0000003c1e2eb980 */ /* 0x000562000c101b00 */
[----:B------:R-:W-:-:S02]  /*a1f0*/  @!P0 IADD3 R14, P5, R14, R33, RZ ;  /* 0x000000210e0e8210 */ /* 0x000fc40007fbe0ff */
[----:B------:R-:W-:Y:S02]  /*a200*/  CS2R R40, SRZ ;  /* 0x0000000000287805 */ /* 0x000fe4000001ff00 */
[----:B------:R-:W-:Y:S02]  /*a210*/  CS2R R42, SRZ ;  /* 0x00000000002a7805 */ /* 0x000fe4000001ff00 */
[----:B------:R-:W-:Y:S02]  /*a220*/  CS2R R36, SRZ ;  /* 0x0000000000247805 */ /* 0x000fe4000001ff00 */
[----:B------:R-:W-:Y:S02]  /*a230*/  CS2R R38, SRZ ;  /* 0x0000000000267805 */ /* 0x000fe4000001ff00 */
[----:B0-----:R-:W-:Y:S01]  /*a240*/  CS2R R28, SRZ ;  /* 0x00000000001c7805 */ /* 0x001fe2000001ff00 */
[C---:B------:R-:W-:Y:S01]  /*a250*/  @!P1 IMAD.X R11, R9.reuse, 0x1, R34, P4 ;  /* 0x00000001090b9824 */ /* 0x040fe200020e0622 */
[----:B------:R-:W-:Y:S01]  /*a260*/  @!P0 IADD3.X R15, R9, R32, RZ, P5, !PT ;  /* 0x00000020090f8210 */ /* 0x000fe20002ffe4ff */
[----:B------:R-:W-:Y:S01]  /*a270*/  @!P0 IMAD.X R5, R5, 0x1, R32, P6 ;  /* 0x0000000105058824 */ /* 0x000fe200030e0620 */
[----:B--2---:R-:W-:Y:S01]  /*a280*/  CS2R R30, SRZ ;  /* 0x00000000001e7805 */ /* 0x004fe2000001ff00 */
[----:B------:R0:W5:Y:S04]  /*a290*/  @!P2 LD.E.64 R40, desc[UR60][R26.64] ;  /* 0x0000003c1a28a980 */ /* 0x000168000c101b00 */
[----:B------:R0:W5:Y:S04]  /*a2a0*/  @!P2 LD.E.64 R42, desc[UR60][R24.64] ;  /* 0x0000003c182aa980 */ /* 0x000168000c101b00 */
[----:B------:R0:W5:Y:S04]  /*a2b0*/  @!P1 LD.E.64 R36, desc[UR60][R12.64] ;  /* 0x0000003c0c249980 */ /* 0x000168000c101b00 */
[----:B------:R0:W5:Y:S04]  /*a2c0*/  @!P1 LD.E.64 R38, desc[UR60][R10.64] ;  /* 0x0000003c0a269980 */ /* 0x000168000c101b00 */
[----:B------:R0:W5:Y:S04]  /*a2d0*/  @!P0 LD.E.64 R30, desc[UR60][R4.64] ;  /* 0x0000003c041e8980 */ /* 0x000168000c101b00 */
[----:B------:R0:W5:Y:S02]  /*a2e0*/  @!P0 LD.E.64 R28, desc[UR60][R14.64] ;  /* 0x0000003c0e1c8980 */ /* 0x000164000c101b00 */
.L_x_1686:
[----:B------:R-:W-:Y:S05]  /*a2f0*/  BSYNC B1 ;  /* 0x0000000000017941 */ /* 0x000fea0003800000 */
.L_x_1685:
        /* <DEDUP_REMOVED lines=24> */
[----:B------:R-:W-:Y:S02]  /*a480*/  CS2R R4, SRZ ;  /* 0x0000000000047805 */ /* 0x000fe4000001ff00 */
[----:B------:R-:W-:Y:S01]  /*a490*/  PRMT R105, R9, 0x5410, R10 ;  /* 0x0000541009697816 */ /* 0x000fe2000000000a */
[----:B------:R-:W-:Y:S06]  /*a4a0*/  BRA.DIV UR4, `(.L_x_1687) ;  /* 0x0000020204e07947 */ /* 0x000fec000b800000 */
[----:B------:R0:W2:Y:S04]  /*a4b0*/  SHFL.IDX PT, R9, R7, 0x3, 0x181f ;  /* 0x00781f0007097f89 */ /* 0x0000a800000e0000 */
[----:B------:R0:W3:Y:S04]  /*a4c0*/  SHFL.IDX PT, R10, R6, 0x3, 0x181f ;  /* 0x00781f00060a7f89 */ /* 0x0000e800000e0000 */
[----:B------:R0:W0:Y:S04]  /*a4d0*/  SHFL.IDX PT, R75, R8, 0x3, 0x181f ;  /* 0x00781f00084b7f89 */ /* 0x00002800000e0000 */
[----:B-1--4-:R-:W1:Y:S02]  /*a4e0*/  SHFL.IDX PT, R0, R0, 0x3, 0x181f ;  /* 0x00781f0000007f89 */ /* 0x012e6400000e0000 */
.L_x_2056:
[----:B0-----:R-:W4:Y:S01]  /*a4f0*/  LDL R7, [R1+0x78] ;  /* 0x0000780001077983 */ /* 0x001f220000100800 */
        /* <DEDUP_REMOVED lines=9> */
[----:B----4-:R-:W-:-:S04]  /*a590*/  LEA.HI R6, R7, R7, RZ, 0x1 ;  /* 0x0000000707067211 */ /* 0x010fc800078f08ff */
[----:B------:R-:W-:-:S05]  /*a5a0*/  LOP3.LUT R6, R6, 0xfffffffe, RZ, 0xc0, !PT ;  /* 0xfffffffe06067812 */ /* 0x000fca00078ec0ff */
[----:B------:R-:W-:Y:S01]  /*a5b0*/  IMAD.IADD R119, R7, 0x1, -R6 ;  /* 0x0000000107777824 */ /* 0x000fe200078e0a06 */
[----:B------:R-:W-:-:S04]  /*a5c0*/  CS2R R6, SRZ ;  /* 0x0000000000067805 */ /* 0x000fc8000001ff00 */
[----:B------:R-:W-:Y:S01]  /*a5d0*/  SHF.L.U32 R119, R119, 0x1f, RZ ;  /* 0x0000001f77777819 */ /* 0x000fe200000006ff */
[----:B------:R-:W-:Y:S06]  /*a5e0*/  @P0 BRA `(.L_x_1689) ;  /* 0x0000000000b00947 */ /* 0x000fec0003800000 */
        /* <DEDUP_REMOVED lines=11> */
[C---:B---3--:R-:W-:Y:S01]  /*a6a0*/  @!P2 IADD3 R90, P4, R10.reuse, R89, RZ ;  /* 0x000000590a5aa210 */ /* 0x048fe20007f9e0ff */
[----:B------:R-:W-:Y:S01]  /*a6b0*/  @!P3 IMAD.MOV.U32 R8, RZ, RZ, R10 ;  /* 0x000000ffff08b224 */ /* 0x000fe200078e000a */
[----:B------:R-:W-:Y:S01]  /*a6c0*/  @!P1 SHF.L.U64.HI R14, R73, 0x1, R88 ;  /* 0x00000001490e9819 */ /* 0x000fe20000010258 */
[----:B-1----:R-:W-:Y:S01]  /*a6d0*/  @!P3 IMAD.MOV.U32 R6, RZ, RZ, R0 ;  /* 0x000000ffff06b224 */ /* 0x002fe200078e0000 */
[----:B------:R-:W-:Y:S01]  /*a6e0*/  @!P1 IADD3 R86, P5, R10, R5, RZ ;  /* 0x000000050a569210 */ /* 0x000fe20007fbe0ff */
[C---:B--2---:R-:W-:Y:S01]  /*a6f0*/  @!P2 IMAD.X R91, R9.reuse, 0x1, R12, P4 ;  /* 0x00000001095ba824 */ /* 0x044fe200020e060c */
[----:B------:R-:W-:Y:S02]  /*a700*/  @!P3 MOV R7, R75 ;  /* 0x0000004b0007b202 */ /* 0x000fe40000000f00 */
[C---:B------:R-:W-:Y:S01]  /*a710*/  @!P2 IADD3 R88, P6, R0.reuse, R89, RZ ;  /* 0x000000590058a210 */ /* 0x040fe20007fde0ff */
[----:B------:R-:W-:Y:S01]  /*a720*/  @!P1 IMAD.X R87, R9, 0x1, R14, P5 ;  /* 0x0000000109579824 */ /* 0x000fe200028e060e */
[----:B------:R-:W-:Y:S01]  /*a730*/  @!P1 IADD3 R84, P4, R0, R5, RZ ;  /* 0x0000000500549210 */ /* 0x000fe20007f9e0ff */
[----:B------:R-:W-:Y:S01]  /*a740*/  @!P3 IMAD.WIDE R4, R74, 0x2, R8 ;  /* 0x000000024a04b825 */ /* 0x000fe200078e0208 */
[----:B------:R-:W-:-:S02]  /*a750*/  @!P0 IADD3 R8, P5, R0, R11, RZ ;  /* 0x0000000b00088210 */ /* 0x000fc40007fbe0ff */
[----:B------:R-:W-:Y:S01]  /*a760*/  @!P0 SHF.L.U64.HI R0, R72, 0x1, R85 ;  /* 0x0000000148008819 */ /* 0x000fe20000010255 */
[----:B------:R-:W-:Y:S01]  /*a770*/  @!P3 IMAD.WIDE R6, R74, 0x2, R6 ;  /* 0x000000024a06b825 */ /* 0x000fe200078e0206 */
[----:B------:R0:W5:Y:S03]  /*a780*/  @!P3 LD.E.64 R32, desc[UR60][R4.64] ;  /* 0x0000003c0420b980 */ /* 0x000166000c101b00 */
[C---:B------:R-:W-:Y:S01]  /*a790*/  @!P2 IMAD.X R89, R75.reuse, 0x1, R12, P6 ;  /* 0x000000014b59a824 */ /* 0x040fe200030e060c */
[----:B------:R-:W-:Y:S01]  /*a7a0*/  @!P0 IADD3 R10, P6, R10, R11, RZ ;  /* 0x0000000b0a0a8210 */ /* 0x000fe20007fde0ff */
[----:B------:R1:W5:Y:S01]  /*a7b0*/  @!P3 LD.E.64 R34, desc[UR60][R6.64] ;  /* 0x0000003c0622b980 */ /* 0x000362000c101b00 */
[----:B------:R-:W-:Y:S02]  /*a7c0*/  @!P1 IADD3.X R85, R75, R14, RZ, P4, !PT ;  /* 0x0000000e4b559210 */ /* 0x000fe400027fe4ff */
[----:B------:R-:W-:-:S02]  /*a7d0*/  CS2R R24, SRZ ;  /* 0x0000000000187805 */ /* 0x000fc4000001ff00 */
[----:B------:R-:W-:Y:S01]  /*a7e0*/  CS2R R26, SRZ ;  /* 0x00000000001a7805 */ /* 0x000fe2000001ff00 */
[--C-:B------:R-:W-:Y:S01]  /*a7f0*/  @!P0 IMAD.X R11, R9, 0x1, R0.reuse, P6 ;  /* 0x00000001090b8824 */ /* 0x100fe200030e0600 */
[----:B------:R-:W-:Y:S02]  /*a800*/  CS2R R14, SRZ ;  /* 0x00000000000e7805 */ /* 0x000fe4000001ff00 */
[----:B------:R-:W-:Y:S02]  /*a810*/  CS2R R12, SRZ ;  /* 0x00000000000c7805 */ /* 0x000fe4000001ff00 */
[----:B0-----:R-:W-:Y:S01]  /*a820*/  CS2R R4, SRZ ;  /* 0x0000000000047805 */ /* 0x001fe2000001ff00 */
[----:B------:R-:W-:Y:S01]  /*a830*/  @!P0 IMAD.X R9, R75, 0x1, R0, P5 ;  /* 0x000000014b098824 */ /* 0x000fe200028e0600 */
[----:B------:R0:W5:Y:S01]  /*a840*/  @!P2 LD.E.64 R24, desc[UR60][R90.64] ;  /* 0x0000003c5a18a980 */ /* 0x000162000c101b00 */
[----:B-1----:R-:W-:-:S03]  /*a850*/  CS2R R6, SRZ ;  /* 0x0000000000067805 */ /* 0x002fc6000001ff00 */
[----:B------:R0:W5:Y:S04]  /*a860*/  @!P2 LD.E.64 R26, desc[UR60][R88.64] ;  /* 0x0000003c581aa980 */ /* 0x000168000c101b00 */
[----:B------:R0:W5:Y:S04]  /*a870*/  @!P1 LD.E.64 R14, desc[UR60][R86.64] ;  /* 0x0000003c560e9980 */ /* 0x000168000c101b00 */
[----:B------:R0:W5:Y:S04]  /*a880*/  @!P1 LD.E.64 R12, desc[UR60][R84.64] ;  /* 0x0000003c540c9980 */ /* 0x000168000c101b00 */
[----:B------:R0:W5:Y:S04]  /*a890*/  @!P0 LD.E.64 R4, desc[UR60][R10.64] ;  /* 0x0000003c0a048980 */ /* 0x000168000c101b00 */
[----:B------:R0:W5:Y:S02]  /*a8a0*/  @!P0 LD.E.64 R6, desc[UR60][R8.64] ;  /* 0x0000003c08068980 */ /* 0x000164000c101b00 */
.L_x_1689:
[----:B------:R-:W-:Y:S05]  /*a8b0*/  BSYNC B1 ;  /* 0x0000000000017941 */ /* 0x000fea0003800000 */
.L_x_1688:
[----:B------:R-:W4:Y:S01]  /*a8c0*/  SYNCS.PHASECHK.TRANS64.TRYWAIT P0, [R18+URZ+0x30800], R119 ;  /* 0x03080077120075a7 */ /* 0x000f22000800017f */
[----:B-1---5:R-:W-:Y:S01]  /*a8d0*/  IMAD.MOV.U32 R0, RZ, RZ, R4 ;  /* 0x000000ffff007224 */ /* 0x022fe200078e0004 */
[----:B0-----:R-:W-:Y:S01]  /*a8e0*/  MOV R8, R5 ;  /* 0x0000000500087202 */ /* 0x001fe20000000f00 */
[----:B--2---:R-:W-:Y:S01]  /*a8f0*/  IMAD.MOV.U32 R9, RZ, RZ, R14 ;  /* 0x000000ffff097224 */ /* 0x004fe200078e000e */
[----:B------:R-:W-:Y:S01]  /*a900*/  MOV R11, R27 ;  /* 0x0000001b000b7202 */ /* 0x000fe20000000f00 */
[----:B---3--:R-:W-:Y:S01]  /*a910*/  IMAD.MOV.U32 R10, RZ, RZ, R32 ;  /* 0x000000ffff0a7224 */ /* 0x008fe200078e0020 */
[----:B------:R-:W-:Y:S01]  /*a920*/  PRMT R75, R8, 0x5410, R0 ;  /* 0x00005410084b7816 */ /* 0x000fe20000000000 */
[----:B------:R-:W-:Y:S01]  /*a930*/  IMAD.MOV.U32 R8, RZ, RZ, R24 ;  /* 0x000000ffff087224 */ /* 0x000fe200078e0018 */
[----:B------:R-:W-:Y:S01]  /*a940*/  PRMT R85, R9, 0x7610, R85 ;  /* 0x0000761009557816 */ /* 0x000fe20000000055 */
[----:B------:R-:W-:Y:S01]  /*a950*/  IMAD.MOV.U32 R0, RZ, RZ, R15 ;  /* 0x000000ffff007224 */ /* 0x000fe200078e000f */
[----:B------:R-:W-:Y:S01]  /*a960*/  MOV R9, R25 ;  /* 0x0000001900097202 */ /* 0x000fe20000000f00 */
[----:B------:R-:W-:Y:S01]  /*a970*/  BSSY B1, `(.L_x_1690) ;  /* 0x0000013000017945 */ /* 0x000fe20003800000 */
[----:B------:R-:W-:-:S02]  /*a980*/  PRMT R89, R10, 0x7610, R89 ;  /* 0x000076100a597816 */ /* 0x000fc40000000059 */
        /* <DEDUP_REMOVED lines=9> */
[----:B------:R-:W-:Y:S01]  /*aa20*/  VIADDMNMX R0, R109, -R121, 0x80, PT ;  /* 0x000000806d007446 */ /* 0x000fe20003800979 */
[----:B------:R-:W-:-:S03]  /*aa30*/  IMAD.MOV.U32 R10, RZ, RZ, R26 ;  /* 0x000000ffff0a7224 */ /* 0x000fc600078e001a */
[----:B------:R-:W-:Y:S01]  /*aa40*/  PRMT R86, R8, 0x5410, R9 ;  /* 0x0000541008567816 */ /* 0x000fe20000000009 */
[----:B------:R-:W-:Y:S01]  /*aa50*/  IMAD.MOV.U32 R8, RZ, RZ, R34 ;  /* 0x000000ffff087224 */ /* 0x000fe200078e0022 */
[----:B------:R-:W-:Y:S01]  /*aa60*/  ISETP.GE.AND P1, PT, R120, R0, PT ;  /* 0x000000007800720c */ /* 0x000fe20003f26270 */
[----:B------:R-:W-:Y:S01]  /*aa70*/  IMAD.MOV.U32 R9, RZ, RZ, R35 ;  /* 0x000000ffff097224 */ /* 0x000fe200078e0023 */
[----:B------:R-:W-:Y:S01]  /*aa80*/  PRMT R88, R10, 0x5410, R11 ;  /* 0x000054100a587816 */ /* 0x000fe2000000000b */
[----:B----4-:R-:W-:Y:S10]  /*aa90*/  @!P0 BRA `(.L_x_1691) ;  /* 0x000001fc00d88947 */ /* 0x010ff40003800000 */
.L_x_2057:
[----:B------:R-:W-:Y:S05]  /*aaa0*/  BSYNC B1 ;  /* 0x0000000000017941 */ /* 0x000fea0003800000 */
.L_x_1690:
[----:B------:R-:W-:Y:S01]  /*aab0*/  BSSY B1, `(.L_x_1692) ;  /* 0x00000bb000017945 */ /* 0x000fe20003800000 */
[----:B------:R-:W-:-:S03]  /*aac0*/  PRMT R90, R8, 0x5410, R9 ;  /* 0x00005410085a7816 */ /* 0x000fc60000000009 */
[----:B------:R-:W-:Y:S05]  /*aad0*/  @P1 BRA `(.L_x_1693) ;  /* 0x0000000800e01947 */ /* 0x000fea0003800000 */
[----:B------:R1:W5:Y:S01]  /*aae0*/  LDL R126, [R1+0x5c] ;  /* 0x00005c00017e7983 */ /* 0x0003620000100800 */
[----:B------:R-:W2:Y:S01]  /*aaf0*/  LDC R8, c[0x0][0x3f4] ;  /* 0x0000fd00ff087b82 */ /* 0x000ea20000000800 */
[----:B------:R-:W-:Y:S01]  /*ab00*/  BSSY B2, `(.L_x_1694) ;  /* 0x0000030000027945 */ /* 0x000fe20003800000 */
[-C--:B--2---:R-:W-:Y:S02]  /*ab10*/  ISETP.GE.AND P0, PT, R74, R8.reuse, PT ;  /* 0x000000084a00720c */ /* 0x084fe40003f06270 */
[-C--:B------:R-:W-:Y:S02]  /*ab20*/  ISETP.GE.AND P1, PT, R21, R8.reuse, PT ;  /* 0x000000081500720c */ /* 0x080fe40003f26270 */
[-C--:B------:R-:W-:Y:S02]  /*ab30*/  ISETP.GE.AND P2, PT, R73, R8.reuse, PT ;  /* 0x000000084900720c */ /* 0x080fe40003f46270 */
[----:B------:R-:W-:-:S07]  /*ab40*/  ISETP.GE.AND P3, PT, R72, R8, PT ;  /* 0x000000084800720c */ /* 0x000fce0003f66270 */
[----:B-1----:R-:W-:Y:S06]  /*ab50*/  @P0 BRA `(.L_x_1695) ;  /* 0x0000000000a80947 */ /* 0x002fec0003800000 */
[----:B-----5:R-:W1:Y:S01]  /*ab60*/  LDS.128 R8, [R126] ;  /* 0x000000007e087984 */ /* 0x020e620000000c00 */
[----:B------:R-:W-:Y:S01]  /*ab70*/  SHF.R.U32.HI R120, RZ, 0x10, R81 ;  /* 0x00000010ff787819 */ /* 0x000fe20000011651 */
[----:B------:R-:W-:Y:S01]  /*ab80*/  HADD2.F32 R91, -RZ, R117.H0_H0 ;  /* 0x20000075ff5b7230 */ /* 0x000fe20000004100 */
[--C-:B------:R-:W-:Y:S01]  /*ab90*/  SHF.R.U32.HI R109, RZ, 0x10, R83.reuse ;  /* 0x00000010ff6d7819 */ /* 0x100fe20000011653 */
[----:B0-----:R-:W-:Y:S01]  /*aba0*/  HADD2.F32 R119, -RZ, R118.H0_H0 ;  /* 0x20000076ff777230 */ /* 0x001fe20000004100 */
[----:B------:R-:W-:Y:S01]  /*abb0*/  SHF.R.U64 R125, R82, 0x10, R83 ;  /* 0x00000010527d7819 */ /* 0x000fe20000001253 */
[----:B------:R-:W-:Y:S01]  /*abc0*/  HADD2.F32 R120, -RZ, R120.H0_H0 ;  /* 0x20000078ff787230 */ /* 0x000fe20000004100 */
[----:B------:R-:W-:Y:S01]  /*abd0*/  SHF.R.U64 R123, R80, 0x10, R81 ;  /* 0x00000010507b7819 */ /* 0x000fe20000001251 */
[----:B------:R-:W-:Y:S02]  /*abe0*/  HADD2.F32 R109, -RZ, R109.H0_H0 ;  /* 0x2000006dff6d7230 */ /* 0x000fe40000004100 */
[----:B------:R-:W-:-:S02]  /*abf0*/  HADD2.F32 R118, -RZ, R118.H1_H1 ;  /* 0x30000076ff767230 */ /* 0x000fc40000004100 */
[----:B------:R-:W-:Y:S02]  /*ac00*/  HADD2.F32 R117, -RZ, R117.H1_H1 ;  /* 0x30000075ff757230 */ /* 0x000fe40000004100 */
[--C-:B-1----:R-:W-:Y:S02]  /*ac10*/  HADD2.F32 R83, -RZ, R11.reuse.H1_H1 ;  /* 0x3000000bff537230 */ /* 0x102fe40000004100 */
[----:B------:R-:W-:Y:S02]  /*ac20*/  HADD2.F32 R82, -RZ, R11.H0_H0 ;  /* 0x2000000bff527230 */ /* 0x000fe40000004100 */
[--C-:B------:R-:W-:Y:S02]  /*ac30*/  HADD2.F32 R11, -RZ, R8.reuse.H0_H0 ;  /* 0x20000008ff0b7230 */ /* 0x100fe40000004100 */
[C---:B------:R-:W-:Y:S01]  /*ac40*/  FMUL.FTZ R121, R83.reuse, R120 ;  /* 0x0000007853797220 */ /* 0x040fe20000410000 */
[----:B------:R-:W-:Y:S02]  /*ac50*/  HADD2.F32 R8, -RZ, R8.H1_H1 ;  /* 0x30000008ff087230 */ /* 0x000fe40000004100 */
[----:B------:R-:W-:Y:S01]  /*ac60*/  FMUL.FTZ R83, R83, R109 ;  /* 0x0000006d53537220 */ /* 0x000fe20000410000 */
[----:B------:R-:W-:-:S02]  /*ac70*/  HADD2.F32 R80, -RZ, R10.H0_H0 ;  /* 0x2000000aff507230 */ /* 0x000fc40000004100 */
[C---:B------:R-:W-:Y:S01]  /*ac80*/  FFMA.FTZ R121, R82.reuse, R109, -R121 ;  /* 0x0000006d52797223 */ /* 0x040fe20000010879 */
[----:B------:R-:W-:Y:S02]  /*ac90*/  HADD2.F32 R81, -RZ, R10.H1_H1 ;  /* 0x3000000aff517230 */ /* 0x000fe40000004100 */
[----:B------:R-:W-:Y:S01]  /*aca0*/  FFMA.FTZ R124, R82, R120, R83 ;  /* 0x00000078527c7223 */ /* 0x000fe20000010053 */
[--C-:B------:R-:W-:Y:S02]  /*acb0*/  HADD2.F32 R10, -RZ, R9.reuse.H0_H0 ;  /* 0x20000009ff0a7230 */ /* 0x100fe40000004100 */
[C---:B------:R-:W-:Y:S01]  /*acc0*/  FMUL.FTZ R122, R8.reuse, R119 ;  /* 0x00000077087a7220 */ /* 0x040fe20000410000 */
[----:B------:R-:W-:Y:S01]  /*acd0*/  FMUL.FTZ R120, R8, R91 ;  /* 0x0000005b08787220 */ /* 0x000fe20000410000 */
[----:B------:R-:W-:Y:S02]  /*ace0*/  HADD2.F32 R9, -RZ, R9.H1_H1 ;  /* 0x30000009ff097230 */ /* 0x000fe40000004100 */
[----:B------:R-:W-:Y:S01]  /*acf0*/  FMUL.FTZ R83, R81, R118 ;  /* 0x0000007651537220 */ /* 0x000fe20000410000 */
[----:B------:R-:W-:-:S02]  /*ad00*/  HADD2.F32 R82, -RZ, R123.H0_H0 ;  /* 0x2000007bff527230 */ /* 0x000fc40000004100 */
[C---:B------:R-:W-:Y:S01]  /*ad10*/  FFMA.FTZ R122, R11.reuse, R91, -R122 ;  /* 0x0000005b0b7a7223 */ /* 0x040fe2000001087a */
[----:B------:R-:W-:Y:S02]  /*ad20*/  HADD2.F32 R8, -RZ, R125.H0_H0 ;  /* 0x2000007dff087230 */ /* 0x000fe40000004100 */
[----:B------:R-:W-:Y:S01]  /*ad30*/  FFMA.FTZ R119, R11, R119, R120 ;  /* 0x000000770b777223 */ /* 0x000fe20000010078 */
[-C--:B------:R-:W-:Y:S01]  /*ad40*/  FMUL.FTZ R91, R81, R117.reuse ;  /* 0x00000075515b7220 */ /* 0x080fe20000410000 */
[C---:B------:R-:W-:Y:S01]  /*ad50*/  FMUL.FTZ R11, R9.reuse, R82 ;  /* 0x00000052090b7220 */ /* 0x040fe20000410000 */
[C---:B------:R-:W-:Y:S01]  /*ad60*/  FFMA.FTZ R83, R80.reuse, R117, -R83 ;  /* 0x0000007550537223 */ /* 0x040fe20000010853 */
[----:B------:R-:W-:Y:S01]  /*ad70*/  FMUL.FTZ R81, R9, R8 ;  /* 0x0000000809517220 */ /* 0x000fe20000410000 */
[----:B------:R-:W-:Y:S01]  /*ad80*/  FFMA.FTZ R80, R80, R118, R91 ;  /* 0x0000007650507223 */ /* 0x000fe2000001005b */
[----:B------:R-:W-:Y:S01]  /*ad90*/  FFMA.FTZ R9, R10, R8, -R11 ;  /* 0x000000080a097223 */ /* 0x000fe2000001080b */
[----:B------:R-:W-:Y:S01]  /*ada0*/  F2FP.F16.F32.PACK_AB R11, R124, R121 ;  /* 0x000000797c0b723e */ /* 0x000fe200000000ff */
[----:B------:R-:W-:Y:S01]  /*adb0*/  FFMA.FTZ R82, R10, R82, R81 ;  /* 0x000000520a527223 */ /* 0x000fe20000010051 */
[----:B------:R-:W-:-:S02]  /*adc0*/  F2FP.F16.F32.PACK_AB R8, R119, R122 ;  /* 0x0000007a7708723e */ /* 0x000fc400000000ff */
[----:B------:R-:W-:Y:S02]  /*add0*/  F2FP.F16.F32.PACK_AB R10, R80, R83 ;  /* 0x00000053500a723e */ /* 0x000fe400000000ff */
[----:B------:R-:W-:-:S05]  /*ade0*/  F2FP.F16.F32.PACK_AB R9, R82, R9 ;  /* 0x000000095209723e */ /* 0x000fca00000000ff */
[----:B------:R1:W-:Y:S02]  /*adf0*/  STS.128 [R126], R8 ;  /* 0x000000087e007388 */ /* 0x0003e40000000c00 */
.L_x_1695:
[----:B------:R-:W-:Y:S05]  /*ae00*/  BSYNC B2 ;  /* 0x0000000000027941 */ /* 0x000fea0003800000 */
.L_x_1694:
[----:B------:R-:W-:Y:S04]  /*ae10*/  BSSY B2, `(.L_x_1696) ;  /* 0x000002c000027945 */ /* 0x000fe80003800000 */
[----:B------:R-:W-:Y:S05]  /*ae20*/  @P1 BRA `(.L_x_1697) ;  /* 0x0000000000a81947 */ /* 0x000fea0003800000 */
[----:B-1---5:R-:W1:Y:S01]  /*ae30*/  LDS.128 R8, [R126+0x4000] ;  /* 0x004000007e087984 */ /* 0x022e620000000c00 */
[----:B------:R-:W-:Y:S01]  /*ae40*/  SHF.R.U32.HI R81, RZ, 0x10, R79 ;  /* 0x00000010ff517819 */ /* 0x000fe2000001164f */
[----:B------:R-:W-:Y:S01]  /*ae50*/  HADD2.F32 R80, -RZ, R115.H0_H0 ;  /* 0x20000073ff507230 */ /* 0x000fe20000004100 */
[----:B------:R-:W-:Y:S01]  /*ae60*/  SHF.R.U32.HI R83, RZ, 0x10, R77 ;  /* 0x00000010ff537819 */ /* 0x000fe2000001164d */
[--C-:B------:R-:W-:Y:S01]  /*ae70*/  HADD2.F32 R82, -RZ, R116.reuse.H0_H0 ;  /* 0x20000074ff527230 */ /* 0x100fe20000004100 */
        /* <DEDUP_REMOVED lines=13> */
[----:B------:R-:W-:Y:S01]  /*af50*/  FFMA.FTZ R122, R78, R83, R120 ;  /* 0x000000534e7a7223 */ /* 0x000fe20000010078 */
[----:B------:R-:W-:Y:S02]  /*af60*/  HADD2.F32 R77, -RZ, R10.H1_H1 ;  /* 0x3000000aff4d7230 */ /* 0x000fe40000004100 */
[----:B------:R-:W-:Y:S01]  /*af70*/  FMUL.FTZ R118, R8, R82 ;  /* 0x0000005208767220 */ /* 0x000fe20000410000 */
[--C-:B------:R-:W-:Y:S02]  /*af80*/  HADD2.F32 R10, -RZ, R9.reuse.H0_H0 ;  /* 0x20000009ff0a7230 */ /* 0x100fe40000004100 */
[----:B------:R-:W-:Y:S01]  /*af90*/  FFMA.FTZ R91, R78, R81, -R91 ;  /* 0x000000514e5b7223 */ /* 0x000fe2000001085b */
[-C--:B------:R-:W-:Y:S01]  /*afa0*/  FMUL.FTZ R120, R8, R80.reuse ;  /* 0x0000005008787220 */ /* 0x080fe20000410000 */
[----:B------:R-:W-:Y:S02]  /*afb0*/  HADD2.F32 R9, -RZ, R9.H1_H1 ;  /* 0x30000009ff097230 */ /* 0x000fe40000004100 */
[----:B------:R-:W-:Y:S01]  /*afc0*/  FFMA.FTZ R118, R11, R80, -R118 ;  /* 0x000000500b767223 */ /* 0x000fe20000010876 */
[----:B------:R-:W-:-:S02]  /*afd0*/  HADD2.F32 R78, -RZ, R109.H0_H0 ;  /* 0x2000006dff4e7230 */ /* 0x000fc40000004100 */
[----:B------:R-:W-:Y:S01]  /*afe0*/  FFMA.FTZ R79, R11, R82, R120 ;  /* 0x000000520b4f7223 */ /* 0x000fe20000010078 */
[----:B------:R-:W-:Y:S02]  /*aff0*/  HADD2.F32 R8, -RZ, R117.H0_H0 ;  /* 0x20000075ff087230 */ /* 0x000fe40000004100 */
[C---:B------:R-:W-:Y:S01]  /*b000*/  FMUL.FTZ R81, R77.reuse, R116 ;  /* 0x000000744d517220 */ /* 0x040fe20000410000 */
[-C--:B------:R-:W-:Y:S01]  /*b010*/  FMUL.FTZ R83, R77, R115.reuse ;  /* 0x000000734d537220 */ /* 0x080fe20000410000 */
[C---:B------:R-:W-:Y:S01]  /*b020*/  FMUL.FTZ R11, R9.reuse, R78 ;  /* 0x0000004e090b7220 */ /* 0x040fe20000410000 */
[----:B------:R-:W-:Y:S01]  /*b030*/  FMUL.FTZ R77, R9, R8 ;  /* 0x00000008094d7220 */ /* 0x000fe20000410000 */
[C---:B------:R-:W-:Y:S01]  /*b040*/  FFMA.FTZ R81, R76.reuse, R115, -R81 ;  /* 0x000000734c517223 */ /* 0x040fe20000010851 */
[----:B------:R-:W-:Y:S01]  /*b050*/  FFMA.FTZ R76, R76, R116, R83 ;  /* 0x000000744c4c7223 */ /* 0x000fe20000010053 */
[C---:B------:R-:W-:Y:S01]  /*b060*/  FFMA.FTZ R9, R10.reuse, R8, -R11 ;  /* 0x000000080a097223 */ /* 0x040fe2000001080b */
[----:B------:R-:W-:Y:S01]  /*b070*/  FFMA.FTZ R78, R10, R78, R77 ;  /* 0x0000004e0a4e7223 */ /* 0x000fe2000001004d */
[----:B------:R-:W-:-:S02]  /*b080*/  F2FP.F16.F32.PACK_AB R11, R122, R91 ;  /* 0x0000005b7a0b723e */ /* 0x000fc400000000ff */
[----:B------:R-:W-:Y:S02]  /*b090*/  F2FP.F16.F32.PACK_AB R10, R76, R81 ;  /* 0x000000514c0a723e */ /* 0x000fe400000000ff */
[----:B------:R-:W-:Y:S02]  /*b0a0*/  F2FP.F16.F32.PACK_AB R8, R79, R118 ;  /* 0x000000764f08723e */ /* 0x000fe400000000ff */
[----:B------:R-:W-:-:S05]  /*b0b0*/  F2FP.F16.F32.PACK_AB R9, R78, R9 ;  /* 0x000000094e09723e */ /* 0x000fca00000000ff */
[----:B------:R2:W-:Y:S02]  /*b0c0*/  STS.128 [R126+0x4000], R8 ;  /* 0x004000087e007388 */ /* 0x0005e40000000c00 */
.L_x_1697:
[----:B------:R-:W-:Y:S05]  /*b0d0*/  BSYNC B2 ;  /* 0x0000000000027941 */ /* 0x000fea0003800000 */
.L_x_1696:
[----:B------:R-:W-:Y:S04]  /*b0e0*/  BSSY B2, `(.L_x_1698) ;  /* 0x000002c000027945 */ /* 0x000fe80003800000 */
[----:B------:R-:W-:Y:S05]  /*b0f0*/  @P2 BRA `(.L_x_1699) ;  /* 0x0000000000a82947 */ /* 0x000fea0003800000 */
[----:B-12--5:R-:W1:Y:S01]  /*b100*/  LDS.128 R8, [R126+0x8000] ;  /* 0x008000007e087984 */ /* 0x026e620000000c00 */
[----:B------:R-:W-:Y:S01]  /*b110*/  SHF.R.U32.HI R77, RZ, 0x10, R71 ;  /* 0x00000010ff4d7819 */ /* 0x000fe20000011647 */
[----:B------:R-:W-:Y:S01]  /*b120*/  HADD2.F32 R76, -RZ, R114.H1_H1 ;  /* 0x30000072ff4c7230 */ /* 0x000fe20000004100 */
[----:B------:R-:W-:Y:S01]  /*b130*/  SHF.R.U32.HI R79, RZ, 0x10, R69 ;  /* 0x00000010ff4f7819 */ /* 0x000fe20000011645 */
[----:B------:R-:W-:Y:S01]  /*b140*/  HADD2.F32 R78, -RZ, R113.H1_H1 ;  /* 0x30000071ff4e7230 */ /* 0x000fe20000004100 */
[----:B------:R-:W-:Y:S01]  /*b150*/  SHF.R.U64 R91, R70, 0x10, R71 ;  /* 0x00000010465b7819 */ /* 0x000fe20000001247 */
[----:B------:R-:W-:Y:S01]  /*b160*/  HADD2.F32 R77, -RZ, R77.H0_H0 ;  /* 0x2000004dff4d7230 */ /* 0x000fe20000004100 */
[----:B------:R-:W-:Y:S01]  /*b170*/  SHF.R.U64 R83, R68, 0x10, R69 ;  /* 0x0000001044537819 */ /* 0x000fe20000001245 */
[----:B------:R-:W-:Y:S02]  /*b180*/  HADD2.F32 R79, -RZ, R79.H0_H0 ;  /* 0x2000004fff4f7230 */ /* 0x000fe40000004100 */
[----:B------:R-:W-:-:S02]  /*b190*/  HADD2.F32 R113, -RZ, R113.H0_H0 ;  /* 0x20000071ff717230 */ /* 0x000fc40000004100 */
[----:B------:R-:W-:Y:S02]  /*b1a0*/  HADD2.F32 R114, -RZ, R114.H0_H0 ;  /* 0x20000072ff727230 */ /* 0x000fe40000004100 */
        /* <DEDUP_REMOVED lines=18> */
[CC--:B------:R-:W-:Y:S01]  /*b2d0*/  FMUL.FTZ R77, R69.reuse, R113.reuse ;  /* 0x00000071454d7220 */ /* 0x0c0fe20000410000 */
[----:B------:R-:W-:Y:S01]  /*b2e0*/  FMUL.FTZ R76, R69, R114 ;  /* 0x00000072454c7220 */ /* 0x000fe20000410000 */
        /* <DEDUP_REMOVED lines=11> */
.L_x_1699:
[----:B------:R-:W-:Y:S05]  /*b3a0*/  BSYNC B2 ;  /* 0x0000000000027941 */ /* 0x000fea0003800000 */
.L_x_1698:
[----:B------:R-:W-:Y:S05]  /*b3b0*/  @P3 BRA `(.L_x_1693) ;  /* 0x0000000000a83947 */ /* 0x000fea0003800000 */
[----:B-123-5:R-:W1:Y:S01]  /*b3c0*/  LDS.128 R8, [R126+0xc000] ;  /* 0x00c000007e087984 */ /* 0x02ee620000000c00 */
[----:B------:R-:W-:Y:S01]  /*b3d0*/  SHF.R.U32.HI R69, RZ, 0x10, R61 ;  /* 0x00000010ff457819 */ /* 0x000fe2000001163d */
[----:B------:R-:W-:Y:S01]  /*b3e0*/  HADD2.F32 R68, -RZ, R111.H1_H1 ;  /* 0x3000006fff447230 */ /* 0x000fe20000004100 */
[--C-:B------:R-:W-:Y:S01]  /*b3f0*/  SHF.R.U32.HI R71, RZ, 0x10, R63.reuse ;  /* 0x00000010ff477819 */ /* 0x100fe2000001163f */
[--C-:B------:R-:W-:Y:S01]  /*b400*/  HADD2.F32 R70, -RZ, R112.reuse.H0_H0 ;  /* 0x20000070ff467230 */ /* 0x100fe20000004100 */
[----:B------:R-:W-:Y:S01]  /*b410*/  SHF.R.U64 R79, R62, 0x10, R63 ;  /* 0x000000103e4f7819 */ /* 0x000fe2000000123f */
[----:B------:R-:W-:Y:S01]  /*b420*/  HADD2.F32 R69, -RZ, R69.H0_H0 ;  /* 0x20000045ff457230 */ /* 0x000fe20000004100 */
[----:B------:R-:W-:Y:S01]  /*b430*/  SHF.R.U64 R81, R60, 0x10, R61 ;  /* 0x000000103c517819 */ /* 0x000fe2000000123d */
[----:B------:R-:W-:Y:S02]  /*b440*/  HADD2.F32 R71, -RZ, R71.H0_H0 ;  /* 0x20000047ff477230 */ /* 0x000fe40000004100 */
[----:B------:R-:W-:-:S02]  /*b450*/  HADD2.F32 R112, -RZ, R112.H1_H1 ;  /* 0x30000070ff707230 */ /* 0x000fc40000004100 */
        /* <DEDUP_REMOVED lines=32> */
.L_x_1693:
[----:B------:R-:W-:Y:S05]  /*b660*/  BSYNC B1 ;  /* 0x0000000000017941 */ /* 0x000fea0003800000 */
.L_x_1692:
[----:B-1234-:R-:W2:Y:S01]  /*b670*/  LDL R8, [R1+0x9c] ;  /* 0x00009c0001087983 */ /* 0x01eea20000100800 */
[----:B------:R-:W-:Y:S01]  /*b680*/  BSSY B1, `(.L_x_1700) ;  /* 0x00000bb000017945 */ /* 0x000fe20003800000 */
[----:B--2---:R-:W-:-:S13]  /*b690*/  ISETP.GE.AND P0, PT, R8, R0, PT ;  /* 0x000000000800720c */ /* 0x004fda0003f06270 */
        /* <DEDUP_REMOVED lines=9> */
[----:B-----5:R-:W1:Y:S01]  /*b730*/  LDS.128 R8, [R78+0x1000] ;  /* 0x001000004e087984 */ /* 0x020e620000000c00 */
[--C-:B------:R-:W-:Y:S01]  /*b740*/  SHF.R.U64 R77, R64, 0x10, R65.reuse ;  /* 0x00000010404d7819 */ /* 0x100fe20000001241 */
[--C-:B------:R-:W-:Y:S01]  /*b750*/  HADD2.F32 R64, -RZ, R108.reuse.H0_H0 ;  /* 0x2000006cff407230 */ /* 0x100fe20000004100 */
[----:B------:R-:W-:Y:S01]  /*b760*/  SHF.R.U32.HI R65, RZ, 0x10, R65 ;  /* 0x00000010ff417819 */ /* 0x000fe20000011641 */
[----:B------:R-:W-:Y:S01]  /*b770*/  HADD2.F32 R108, -RZ, R108.H1_H1 ;  /* 0x3000006cff6c7230 */ /* 0x000fe20000004100 */
[--C-:B------:R-:W-:Y:S01]  /*b780*/  SHF.R.U64 R71, R66, 0x10, R67.reuse ;  /* 0x0000001042477819 */ /* 0x100fe20000001243 */
[--C-:B------:R-:W-:Y:S01]  /*b790*/  HADD2.F32 R66, -RZ, R110.reuse.H0_H0 ;  /* 0x2000006eff427230 */ /* 0x100fe20000004100 */
[----:B------:R-:W-:Y:S01]  /*b7a0*/  SHF.R.U32.HI R67, RZ, 0x10, R67 ;  /* 0x00000010ff437819 */ /* 0x000fe20000011643 */
        /* <DEDUP_REMOVED lines=34> */
.L_x_1703:
[----:B------:R-:W-:Y:S05]  /*b9d0*/  BSYNC B2 ;  /* 0x0000000000027941 */ /* 0x000fea0003800000 */
.L_x_1702:
[----:B------:R-:W-:Y:S04]  /*b9e0*/  BSSY B2, `(.L_x_1704) ;  /* 0x000002c000027945 */ /* 0x000fe80003800000 */
[----:B------:R-:W-:Y:S05]  /*b9f0*/  @P1 BRA `(.L_x_1705) ;  /* 0x0000000000a81947 */ /* 0x000fea0003800000 */
[----:B-1---5:R-:W1:Y:S01]  /*ba00*/  LDS.128 R8, [R78+0x5000] ;  /* 0x005000004e087984 */ /* 0x022e620000000c00 */
[----:B------:R-:W-:Y:S01]  /*ba10*/  SHF.R.U32.HI R61, RZ, 0x10, R57 ;  /* 0x00000010ff3d7819 */ /* 0x000fe20000011639 */
[----:B------:R-:W-:Y:S01]  /*ba20*/  HADD2.F32 R60, -RZ, R106.H0_H0 ;  /* 0x2000006aff3c7230 */ /* 0x000fe20000004100 */
[--C-:B------:R-:W-:Y:S01]  /*ba30*/  SHF.R.U32.HI R63, RZ, 0x10, R59.reuse ;  /* 0x00000010ff3f7819 */ /* 0x100fe2000001163b */
[----:B------:R-:W-:Y:S01]  /*ba40*/  HADD2.F32 R62, -RZ, R107.H0_H0 ;  /* 0x2000006bff3e7230 */ /* 0x000fe20000004100 */
        /* <DEDUP_REMOVED lines=37> */
.L_x_1705:
[----:B------:R-:W-:Y:S05]  /*bca0*/  BSYNC B2 ;  /* 0x0000000000027941 */ /* 0x000fea0003800000 */
.L_x_1704:
[----:B------:R-:W-:Y:S04]  /*bcb0*/  BSSY B2, `(.L_x_1706) ;  /* 0x000002c000027945 */ /* 0x000fe80003800000 */
[----:B------:R-:W-:Y:S05]  /*bcc0*/  @P2 BRA `(.L_x_1707) ;  /* 0x0000000000a82947 */ /* 0x000fea0003800000 */
[----:B-12--5:R-:W1:Y:S01]  /*bcd0*/  LDS.128 R8, [R78+0x9000] ;  /* 0x009000004e087984 */ /* 0x026e620000000c00 */
        /* <DEDUP_REMOVED lines=31> */
[-C--:B------:R-:W-:Y:S01]  /*bed0*/  FMUL.FTZ R53, R9, R8.reuse ;  /* 0x0000000809357220 */ /* 0x080fe20000410000 */
        /* <DEDUP_REMOVED lines=9> */
.L_x_1707:
[----:B------:R-:W-:Y:S05]  /*bf70*/  BSYNC B2 ;  /* 0x0000000000027941 */ /* 0x000fea0003800000 */
.L_x_1706:
[----:B------:R-:W-:Y:S05]  /*bf80*/  @P3 BRA `(.L_x_1701) ;  /* 0x0000000000a83947 */ /* 0x000fea0003800000 */
[----:B-123-5:R-:W1:Y:S01]  /*bf90*/  LDS.128 R8, [R78+0xd000] ;  /* 0x00d000004e087984 */ /* 0x02ee620000000c00 */
[----:B------:R-:W-:Y:S01]  /*bfa0*/  SHF.R.U32.HI R53, RZ, 0x10, R49 ;  /* 0x00000010ff357819 */ /* 0x000fe20000011631 */
[----:B------:R-:W-:Y:S01]  /*bfb0*/  HADD2.F32 R52, -RZ, R99.H0_H0 ;  /* 0x20000063ff347230 */ /* 0x000fe20000004100 */
[--C-:B------:R-:W-:Y:S01]  /*bfc0*/  SHF.R.U32.HI R55, RZ, 0x10, R51.reuse ;  /* 0x00000010ff377819 */ /* 0x100fe20000011633 */
        /* <DEDUP_REMOVED lines=38> */
.L_x_1701:
[----:B------:R-:W-:Y:S05]  /*c230*/  BSYNC B1 ;  /* 0x0000000000017941 */ /* 0x000fea0003800000 */
.L_x_1700:
[----:B------:R-:W-:Y:S01]  /*c240*/  ISETP.GE.AND P0, PT, R20, R0, PT ;  /* 0x000000001400720c */ /* 0x000fe20003f06270 */
[----:B------:R-:W-:-:S12]  /*c250*/  BSSY B1, `(.L_x_1708) ;  /* 0x00000ba000017945 */ /* 0x000fd80003800000 */
[----:B------:R-:W-:Y:S05]  /*c260*/  @P0 BRA `(.L_x_1709) ;  /* 0x0000000800e00947 */ /* 0x000fea0003800000 */
[----:B------:R0:W5:Y:S01]  /*c270*/  LDL R56, [R1+0x5c] ;  /* 0x00005c0001387983 */ /* 0x0001620000100800 */
[----:B-1234-:R-:W1:Y:S01]  /*c280*/  LDC R8, c[0x0][0x3f4] ;  /* 0x0000fd00ff087b82 */ /* 0x01ee620000000800 */
[----:B------:R-:W-:Y:S01]  /*c290*/  BSSY B2, `(.L_x_1710) ;  /* 0x0000030000027945 */ /* 0x000fe20003800000 */
[-C--:B-1----:R-:W-:Y:S02]  /*c2a0*/  ISETP.GE.AND P0, PT, R74, R8.reuse, PT ;  /* 0x000000084a00720c */ /* 0x082fe40003f06270 */
[-C--:B------:R-:W-:Y:S02]  /*c2b0*/  ISETP.GE.AND P1, PT, R21, R8.reuse, PT ;  /* 0x000000081500720c */ /* 0x080fe40003f26270 */
[-C--:B------:R-:W-:Y:S02]  /*c2c0*/  ISETP.GE.AND P2, PT, R73, R8.reuse, PT ;  /* 0x000000084900720c */ /* 0x080fe40003f46270 */
[----:B------:R-:W-:-:S07]  /*c2d0*/  ISETP.GE.AND P3, PT, R72, R8, PT ;  /* 0x000000084800720c */ /* 0x000fce0003f66270 */
[----:B0-----:R-:W-:Y:S06]  /*c2e0*/  @P0 BRA `(.L_x_1711) ;  /* 0x0000000000a80947 */ /* 0x001fec0003800000 */
[----:B-----5:R-:W0:Y:S01]  /*c2f0*/  LDS.128 R8, [R56+0x2000] ;  /* 0x0020000038087984 */ /* 0x020e220000000c00 */
[----:B------:R-:W-:Y:S01]  /*c300*/  SHF.R.U32.HI R50, RZ, 0x10, R47 ;  /* 0x00000010ff327819 */ /* 0x000fe2000001162f */
[--C-:B------:R-:W-:Y:S01]  /*c310*/  HADD2.F32 R49, -RZ, R105.reuse.H0_H0 ;  /* 0x20000069ff317230 */ /* 0x100fe20000004100 */
[--C-:B------:R-:W-:Y:S01]  /*c320*/  SHF.R.U32.HI R48, RZ, 0x10, R45.reuse ;  /* 0x00000010ff307819 */ /* 0x100fe2000001162d */
[----:B------:R-:W-:Y:S01]  /*c330*/  HADD2.F32 R105, -RZ, R105.H1_H1 ;  /* 0x30000069ff697230 */ /* 0x000fe20000004100 */
[----:B------:R-:W-:Y:S01]  /*c340*/  SHF.R.U64 R55, R44, 0x10, R45 ;  /* 0x000000102c377819 */ /* 0x000fe2000000122d */
[----:B------:R-:W-:Y:S01]  /*c350*/  HADD2.F32 R50, -RZ, R50.H0_H0 ;  /* 0x20000032ff327230 */ /* 0x000fe20000004100 */
[----:B------:R-:W-:Y:S01]  /*c360*/  SHF.R.U64 R54, R46, 0x10, R47 ;  /* 0x000000102e367819 */ /* 0x000fe2000000122f */
[----:B------:R-:W-:Y:S02]  /*c370*/  HADD2.F32 R48, -RZ, R48.H0_H0 ;  /* 0x20000030ff307230 */ /* 0x000fe40000004100 */
[----:B------:R-:W-:-:S02]  /*c380*/  HADD2.F32 R47, -RZ, R104.H0_H0 ;  /* 0x20000068ff2f7230 */ /* 0x000fc40000004100 */
[--C-:B0-----:R-:W-:Y:S02]  /*c390*/  HADD2.F32 R45, -RZ, R11.reuse.H0_H0 ;  /* 0x2000000bff2d7230 */ /* 0x101fe40000004100 */
[----:B------:R-:W-:Y:S02]  /*c3a0*/  HADD2.F32 R46, -RZ, R11.H1_H1 ;  /* 0x3000000bff2e7230 */ /* 0x000fe40000004100 */
[--C-:B------:R-:W-:Y:S02]  /*c3b0*/  HADD2.F32 R11, -RZ, R8.reuse.H0_H0 ;  /* 0x20000008ff0b7230 */ /* 0x100fe40000004100 */
[----:B------:R-:W-:Y:S02]  /*c3c0*/  HADD2.F32 R8, -RZ, R8.H1_H1 ;  /* 0x30000008ff087230 */ /* 0x000fe40000004100 */
[C---:B------:R-:W-:Y:S01]  /*c3d0*/  FMUL.FTZ R52, R46.reuse, R50 ;  /* 0x000000322e347220 */ /* 0x040fe20000410000 */
[----:B------:R-:W-:Y:S01]  /*c3e0*/  FMUL.FTZ R51, R46, R48 ;  /* 0x000000302e337220 */ /* 0x000fe20000410000 */
[----:B------:R-:W-:-:S02]  /*c3f0*/  HADD2.F32 R20, -RZ, R10.H0_H0 ;  /* 0x2000000aff147230 */ /* 0x000fc40000004100 */
[C---:B------:R-:W-:Y:S01]  /*c400*/  FMUL.FTZ R46, R8.reuse, R49 ;  /* 0x00000031082e7220 */ /* 0x040fe20000410000 */
[C---:B------:R-:W-:Y:S01]  /*c410*/  FFMA.FTZ R52, R45.reuse, R48, -R52 ;  /* 0x000000302d347223 */ /* 0x040fe20000010834 */
[----:B------:R-:W-:Y:S02]  /*c420*/  HADD2.F32 R44, -RZ, R10.H1_H1 ;  /* 0x3000000aff2c7230 */ /* 0x000fe40000004100 */
[-C--:B------:R-:W-:Y:S01]  /*c430*/  FMUL.FTZ R48, R8, R47.reuse ;  /* 0x0000002f08307220 */ /* 0x080fe20000410000 */
[--C-:B------:R-:W-:Y:S02]  /*c440*/  HADD2.F32 R10, -RZ, R9.reuse.H0_H0 ;  /* 0x20000009ff0a7230 */ /* 0x100fe40000004100 */
[----:B------:R-:W-:Y:S01]  /*c450*/  FFMA.FTZ R53, R45, R50, R51 ;  /* 0x000000322d357223 */ /* 0x000fe20000010033 */
[C---:B------:R-:W-:Y:S01]  /*c460*/  FFMA.FTZ R47, R11.reuse, R47, -R46 ;  /* 0x0000002f0b2f7223 */ /* 0x040fe2000001082e */
[----:B------:R-:W-:Y:S02]  /*c470*/  HADD2.F32 R9, -RZ, R9.H1_H1 ;  /* 0x30000009ff097230 */ /* 0x000fe40000004100 */
[----:B------:R-:W-:Y:S01]  /*c480*/  FFMA.FTZ R48, R11, R49, R48 ;  /* 0x000000310b307223 */ /* 0x000fe20000010030 */
[----:B------:R-:W-:-:S02]  /*c490*/  HADD2.F32 R45, -RZ, R104.H1_H1 ;  /* 0x30000068ff2d7230 */ /* 0x000fc40000004100 */
[C---:B------:R-:W-:Y:S01]  /*c4a0*/  FMUL.FTZ R51, R44.reuse, R105 ;  /* 0x000000692c337220 */ /* 0x040fe20000410000 */
[----:B------:R-:W-:Y:S02]  /*c4b0*/  HADD2.F32 R46, -RZ, R54.H0_H0 ;  /* 0x20000036ff2e7230 */ /* 0x000fe40000004100 */
[----:B------:R-:W-:Y:S02]  /*c4c0*/  HADD2.F32 R8, -RZ, R55.H0_H0 ;  /* 0x20000037ff087230 */ /* 0x000fe40000004100 */
[-C--:B------:R-:W-:Y:S01]  /*c4d0*/  FMUL.FTZ R44, R44, R45.reuse ;  /* 0x0000002d2c2c7220 */ /* 0x080fe20000410000 */
[C---:B------:R-:W-:Y:S01]  /*c4e0*/  FFMA.FTZ R51, R20.reuse, R45, -R51 ;  /* 0x0000002d14337223 */ /* 0x040fe20000010833 */
[C---:B------:R-:W-:Y:S01]  /*c4f0*/  FMUL.FTZ R11, R9.reuse, R46 ;  /* 0x0000002e090b7220 */ /* 0x040fe20000410000 */
[-C--:B------:R-:W-:Y:S01]  /*c500*/  FMUL.FTZ R49, R9, R8.reuse ;  /* 0x0000000809317220 */ /* 0x080fe20000410000 */
[----:B------:R-:W-:Y:S02]  /*c510*/  FFMA.FTZ R44, R20, R105, R44 ;  /* 0x00000069142c7223 */ /* 0x000fe4000001002c */
[C---:B------:R-:W-:Y:S01]  /*c520*/  FFMA.FTZ R9, R10.reuse, R8, -R11 ;  /* 0x000000080a097223 */ /* 0x040fe2000001080b */
[----:B------:R-:W-:Y:S01]  /*c530*/  F2FP.F16.F32.PACK_AB R11, R53, R52 ;  /* 0x00000034350b723e */ /* 0x000fe200000000ff */
[----:B------:R-:W-:Y:S01]  /*c540*/  FFMA.FTZ R46, R10, R46, R49 ;  /* 0x0000002e0a2e7223 */ /* 0x000fe20000010031 */
[----:B------:R-:W-:-:S02]  /*c550*/  F2FP.F16.F32.PACK_AB R8, R48, R47 ;  /* 0x0000002f3008723e */ /* 0x000fc400000000ff */
[----:B------:R-:W-:Y:S02]  /*c560*/  F2FP.F16.F32.PACK_AB R10, R44, R51 ;  /* 0x000000332c0a723e */ /* 0x000fe400000000ff */
[----:B------:R-:W-:-:S05]  /*c570*/  F2FP.F16.F32.PACK_AB R9, R46, R9 ;  /* 0x000000092e09723e */ /* 0x000fca00000000ff */
[----:B------:R0:W-:Y:S02]  /*c580*/  STS.128 [R56+0x2000], R8 ;  /* 0x0020000838007388 */ /* 0x0001e40000000c00 */
.L_x_1711:
[----:B------:R-:W-:Y:S05]  /*c590*/  BSYNC B2 ;  /* 0x0000000000027941 */ /* 0x000fea0003800000 */
.L_x_1710:
[----:B------:R-:W-:Y:S04]  /*c5a0*/  BSSY B2, `(.L_x_1712) ;  /* 0x000002c000027945 */ /* 0x000fe80003800000 */
[----:B------:R-:W-:Y:S05]  /*c5b0*/  @P1 BRA `(.L_x_1713) ;  /* 0x0000000000a81947 */ /* 0x000fea0003800000 */
[----:B0----5:R-:W0:Y:S01]  /*c5c0*/  LDS.128 R8, [R56+0x6000] ;  /* 0x0060000038087984 */ /* 0x021e220000000c00 */
[----:B------:R-:W-:Y:S01]  /*c5d0*/  SHF.R.U32.HI R44, RZ, 0x10, R41 ;  /* 0x00000010ff2c7819 */ /* 0x000fe20000011629 */
[----:B------:R-:W-:Y:S01]  /*c5e0*/  HADD2.F32 R45, -RZ, R98.H0_H0 ;  /* 0x20000062ff2d7230 */ /* 0x000fe20000004100 */
[----:B------:R-:W-:Y:S02]  /*c5f0*/  SHF.R.U32.HI R46, RZ, 0x10, R43 ;  /* 0x00000010ff2e7819 */ /* 0x000fe4000001162b */
        /* <DEDUP_REMOVED lines=14> */
[----:B------:R-:W-:Y:S01]  /*c6e0*/  FFMA.FTZ R51, R41, R46, R47 ;  /* 0x0000002e29337223 */ /* 0x000fe2000001002f */
[----:B------:R-:W-:Y:S02]  /*c6f0*/  HADD2.F32 R40, -RZ, R10.H1_H1 ;  /* 0x3000000aff287230 */ /* 0x000fe40000004100 */
[-C--:B------:R-:W-:Y:S01]  /*c700*/  FMUL.FTZ R46, R8, R43.reuse ;  /* 0x0000002b082e7220 */ /* 0x080fe20000410000 */
[C---:B------:R-:W-:Y:S01]  /*c710*/  FFMA.FTZ R44, R11.reuse, R43, -R42 ;  /* 0x0000002b0b2c7223 */ /* 0x040fe2000001082a */
[--C-:B------:R-:W-:Y:S02]  /*c720*/  HADD2.F32 R10, -RZ, R9.reuse.H0_H0 ;  /* 0x20000009ff0a7230 */ /* 0x100fe40000004100 */
[----:B------:R-:W-:Y:S02]  /*c730*/  HADD2.F32 R43, -RZ, R98.H1_H1 ;  /* 0x30000062ff2b7230 */ /* 0x000fe40000004100 */
[----:B------:R-:W-:Y:S01]  /*c740*/  FFMA.FTZ R45, R11, R45, R46 ;  /* 0x0000002d0b2d7223 */ /* 0x000fe2000001002e */
[----:B------:R-:W-:-:S02]  /*c750*/  HADD2.F32 R9, -RZ, R9.H1_H1 ;  /* 0x30000009ff097230 */ /* 0x000fc40000004100 */
[----:B------:R-:W-:Y:S02]  /*c760*/  HADD2.F32 R41, -RZ, R96.H1_H1 ;  /* 0x30000060ff297230 */ /* 0x000fe40000004100 */
[----:B------:R-:W-:Y:S02]  /*c770*/  HADD2.F32 R42, -RZ, R49.H0_H0 ;  /* 0x20000031ff2a7230 */ /* 0x000fe40000004100 */
[C---:B------:R-:W-:Y:S01]  /*c780*/  FMUL.FTZ R49, R40.reuse, R43 ;  /* 0x0000002b28317220 */ /* 0x040fe20000410000 */
[----:B------:R-:W-:Y:S02]  /*c790*/  HADD2.F32 R8, -RZ, R50.H0_H0 ;  /* 0x20000032ff087230 */ /* 0x000fe40000004100 */
        /* <DEDUP_REMOVED lines=8> */
[----:B------:R-:W-:-:S02]  /*c820*/  F2FP.F16.F32.PACK_AB R8, R45, R44 ;  /* 0x0000002c2d08723e */ /* 0x000fc400000000ff */
[----:B------:R-:W-:Y:S02]  /*c830*/  F2FP.F16.F32.PACK_AB R10, R40, R49 ;  /* 0x00000031280a723e */ /* 0x000fe400000000ff */
[----:B------:R-:W-:-:S05]  /*c840*/  F2FP.F16.F32.PACK_AB R9, R42, R9 ;  /* 0x000000092a09723e */ /* 0x000fca00000000ff */
[----:B------:R1:W-:Y:S02]  /*c850*/  STS.128 [R56+0x6000], R8 ;  /* 0x0060000838007388 */ /* 0x0003e40000000c00 */
.L_x_1713:
[----:B------:R-:W-:Y:S05]  /*c860*/  BSYNC B2 ;  /* 0x0000000000027941 */ /* 0x000fea0003800000 */
.L_x_1712:
[----:B------:R-:W-:Y:S04]  /*c870*/  BSSY B2, `(.L_x_1714) ;  /* 0x000002c000027945 */ /* 0x000fe80003800000 */
[----:B------:R-:W-:Y:S05]  /*c880*/  @P2 BRA `(.L_x_1715) ;  /* 0x0000000000a82947 */ /* 0x000fea0003800000 */
[----:B01---5:R-:W0:Y:S01]  /*c890*/  LDS.128 R8, [R56+0xa000] ;  /* 0x00a0000038087984 */ /* 0x023e220000000c00 */
        /* <DEDUP_REMOVED lines=41> */
.L_x_1715:
[----:B------:R-:W-:Y:S05]  /*cb30*/  BSYNC B2 ;  /* 0x0000000000027941 */ /* 0x000fea0003800000 */
.L_x_1714:
[----:B------:R-:W-:Y:S05]  /*cb40*/  @P3 BRA `(.L_x_1709) ;  /* 0x0000000000a83947 */ /* 0x000fea0003800000 */
[----:B012--5:R-:W0:Y:S01]  /*cb50*/  LDS.128 R8, [R56+0xe000] ;  /* 0x00e0000038087984 */ /* 0x027e220000000c00 */
        /* <DEDUP_REMOVED lines=41> */
.L_x_1709:
[----:B------:R-:W-:Y:S05]  /*cdf0*/  BSYNC B1 ;  /* 0x0000000000017941 */ /* 0x000fea0003800000 */
.L_x_1708:
[----:B------:R-:W-:-:S13]  /*ce00*/  ISETP.GE.AND P0, PT, R3, R0, PT ;  /* 0x000000000300720c */ /* 0x000fda0003f06270 */
[----:B------:R-:W-:Y:S05]  /*ce10*/  @P0 BRA `(.L_x_1716) ;  /* 0x0000005000f40947 */ /* 0x000fea0003800000 */
[----:B------:R0:W5:Y:S01]  /*ce20*/  LDL R37, [R1+0x5c] ;  /* 0x00005c0001257983 */ /* 0x0001620000100800 */
[----:B------:R-:W1:Y:S01]  /*ce30*/  LDC R0, c[0x0][0x3f4] ;  /* 0x0000fd00ff007b82 */ /* 0x000e620000000800 */
[----:B------:R-:W-:Y:S01]  /*ce40*/  BSSY B1, `(.L_x_1717) ;  /* 0x0000030000017945 */ /* 0x000fe20003800000 */
[-C--:B-1----:R-:W-:Y:S02]  /*ce50*/  ISETP.GE.AND P0, PT, R74, R0.reuse, PT ;  /* 0x000000004a00720c */ /* 0x082fe40003f06270 */
[-C--:B------:R-:W-:Y:S02]  /*ce60*/  ISETP.GE.AND P1, PT, R21, R0.reuse, PT ;  /* 0x000000001500720c */ /* 0x080fe40003f26270 */
[-C--:B------:R-:W-:Y:S02]  /*ce70*/  ISETP.GE.AND P2, PT, R73, R0.reuse, PT ;  /* 0x000000004900720c */ /* 0x080fe40003f46270 */
[----:B------:R-:W-:-:S07]  /*ce80*/  ISETP.GE.AND P3, PT, R72, R0, PT ;  /* 0x000000004800720c */ /* 0x000fce0003f66270 */
[----:B0-----:R-:W-:Y:S06]  /*ce90*/  @P0 BRA `(.L_x_1718) ;  /* 0x0000000000a80947 */ /* 0x001fec0003800000 */
[----:B--2345:R-:W0:Y:S01]  /*cea0*/  LDS.128 R8, [R37+0x3000] ;  /* 0x0030000025087984 */ /* 0x03ce220000000c00 */
        /* <DEDUP_REMOVED lines=10> */
[--C-:B0-----:R-:W-:Y:S02]  /*cf50*/  HADD2.F32 R21, -RZ, R11.reuse.H1_H1 ;  /* 0x3000000bff157230 */ /* 0x101fe40000004100 */
[--C-:B------:R-:W-:Y:S02]  /*cf60*/  HADD2.F32 R0, -RZ, R8.reuse.H0_H0 ;  /* 0x20000008ff007230 */ /* 0x100fe40000004100 */
[----:B------:R-:W-:Y:S02]  /*cf70*/  HADD2.F32 R20, -RZ, R11.H0_H0 ;  /* 0x2000000bff147230 */ /* 0x000fe40000004100 */
[C---:B------:R-:W-:Y:S01]  /*cf80*/  FMUL.FTZ R33, R21.reuse, R30 ;  /* 0x0000001e15217220 */ /* 0x040fe20000410000 */
[----:B------:R-:W-:Y:S02]  /*cf90*/  HADD2.F32 R8, -RZ, R8.H1_H1 ;  /* 0x30000008ff087230 */ /* 0x000fe40000004100 */
[----:B------:R-:W-:Y:S01]  /*cfa0*/  FMUL.FTZ R35, R21, R28 ;  /* 0x0000001c15237220 */ /* 0x000fe20000410000 */
[----:B------:R-:W-:-:S02]  /*cfb0*/  HADD2.F32 R11, -RZ, R10.H0_H0 ;  /* 0x2000000aff0b7230 */ /* 0x000fc40000004100 */
[----:B------:R-:W-:Y:S01]  /*cfc0*/  FFMA.FTZ R32, R20, R28, -R33 ;  /* 0x0000001c14207223 */ /* 0x000fe20000010821 */
[----:B------:R-:W-:Y:S02]  /*cfd0*/  HADD2.F32 R10, -RZ, R10.H1_H1 ;  /* 0x3000000aff0a7230 */ /* 0x000fe40000004100 */
[----:B------:R-:W-:Y:S01]  /*cfe0*/  FMUL.FTZ R21, R8, R31 ;  /* 0x0000001f08157220 */ /* 0x000fe20000410000 */
[--C-:B------:R-:W-:Y:S02]  /*cff0*/  HADD2.F32 R3, -RZ, R9.reuse.H0_H0 ;  /* 0x20000009ff037230 */ /* 0x100fe40000004100 */
[----:B------:R-:W-:Y:S01]  /*d000*/  FFMA.FTZ R35, R20, R30, R35 ;  /* 0x0000001e14237223 */ /* 0x000fe20000010023 */
        /* <DEDUP_REMOVED lines=19> */
.L_x_1718:
[----:B------:R-:W-:Y:S05]  /*d140*/  BSYNC B1 ;  /* 0x0000000000017941 */ /* 0x000fea0003800000 */
.L_x_1717:
[----:B------:R-:W-:Y:S04]  /*d150*/  BSSY B1, `(.L_x_1719) ;  /* 0x000002c000017945 */ /* 0x000fe80003800000 */
[----:B------:R-:W-:Y:S05]  /*d160*/  @P1 BRA `(.L_x_1720) ;  /* 0x0000000000a81947 */ /* 0x000fea0003800000 */
[----:B0-2345:R-:W0:Y:S01]  /*d170*/  LDS.128 R8, [R37+0x7000] ;  /* 0x0070000025087984 */ /* 0x03de220000000c00 */
[----:B------:R-:W-:Y:S02]  /*d180*/  SHF.R.U64 R30, R26, 0x10, R27 ;  /* 0x000000101a1e7819 */ /* 0x000fe4000000121b */
[----:B------:R-:W-:Y:S02]  /*d190*/  SHF.R.U64 R32, R24, 0x10, R25 ;  /* 0x0000001018207819 */ /* 0x000fe40000001219 */
[----:B------:R-:W-:Y:S01]  /*d1a0*/  SHF.R.U32.HI R26, RZ, 0x10, R27 ;  /* 0x00000010ff1a7819 */ /* 0x000fe2000001161b */
[----:B------:R-:W-:Y:S01]  /*d1b0*/  HADD2.F32 R27, -RZ, R88.H0_H0 ;  /* 0x20000058ff1b7230 */ /* 0x000fe20000004100 */
[----:B------:R-:W-:Y:S01]  /*d1c0*/  SHF.R.U32.HI R24, RZ, 0x10, R25 ;  /* 0x00000010ff187819 */ /* 0x000fe20000011619 */
[----:B------:R-:W-:Y:S02]  /*d1d0*/  HADD2.F32 R25, -RZ, R87.H1_H1 ;  /* 0x30000057ff197230 */ /* 0x000fe40000004100 */
[----:B------:R-:W-:-:S02]  /*d1e0*/  HADD2.F32 R26, -RZ, R26.H0_H0 ;  /* 0x2000001aff1a7230 */ /* 0x000fc40000004100 */
[----:B------:R-:W-:Y:S02]  /*d1f0*/  HADD2.F32 R24, -RZ, R24.H0_H0 ;  /* 0x20000018ff187230 */ /* 0x000fe40000004100 */
[----:B------:R-:W-:Y:S02]  /*d200*/  HADD2.F32 R88, -RZ, R88.H1_H1 ;  /* 0x30000058ff587230 */ /* 0x000fe40000004100 */
[----:B------:R-:W-:Y:S02]  /*d210*/  HADD2.F32 R87, -RZ, R87.H0_H0 ;  /* 0x20000057ff577230 */ /* 0x000fe40000004100 */
[--C-:B0-----:R-:W-:Y:S02]  /*d220*/  HADD2.F32 R21, -RZ, R11.reuse.H1_H1 ;  /* 0x3000000bff157230 */ /* 0x101fe40000004100 */
[----:B------:R-:W-:Y:S02]  /*d230*/  HADD2.F32 R0, -RZ, R8.H0_H0 ;  /* 0x20000008ff007230 */ /* 0x000fe40000004100 */
[----:B------:R-:W-:-:S02]  /*d240*/  HADD2.F32 R20, -RZ, R11.H0_H0 ;  /* 0x2000000bff147230 */ /* 0x000fc40000004100 */
[C---:B------:R-:W-:Y:S01]  /*d250*/  FMUL.FTZ R29, R21.reuse, R26 ;  /* 0x0000001a151d7220 */ /* 0x040fe20000410000 */
[----:B------:R-:W-:Y:S02]  /*d260*/  HADD2.F32 R8, -RZ, R8.H1_H1 ;  /* 0x30000008ff087230 */ /* 0x000fe40000004100 */
[-C--:B------:R-:W-:Y:S01]  /*d270*/  FMUL.FTZ R31, R21, R24.reuse ;  /* 0x00000018151f7220 */ /* 0x080fe20000410000 */
[--C-:B------:R-:W-:Y:S02]  /*d280*/  HADD2.F32 R11, -RZ, R10.reuse.H0_H0 ;  /* 0x2000000aff0b7230 */ /* 0x100fe40000004100 */
[----:B------:R-:W-:Y:S01]  /*d290*/  FFMA.FTZ R28, R20, R24, -R29 ;  /* 0x00000018141c7223 */ /* 0x000fe2000001081d */
[----:B------:R-:W-:Y:S02]  /*d2a0*/  HADD2.F32 R10, -RZ, R10.H1_H1 ;  /* 0x3000000aff0a7230 */ /* 0x000fe40000004100 */
[----:B------:R-:W-:Y:S01]  /*d2b0*/  FMUL.FTZ R21, R8, R27 ;  /* 0x0000001b08157220 */ /* 0x000fe20000410000 */
[----:B------:R-:W-:-:S02]  /*d2c0*/  HADD2.F32 R3, -RZ, R9.H0_H0 ;  /* 0x20000009ff037230 */ /* 0x000fc40000004100 */
[----:B------:R-:W-:Y:S01]  /*d2d0*/  FFMA.FTZ R31, R20, R26, R31 ;  /* 0x0000001a141f7223 */ /* 0x000fe2000001001f */
[-C--:B------:R-:W-:Y:S01]  /*d2e0*/  FMUL.FTZ R29, R8, R25.reuse ;  /* 0x00000019081d7220 */ /* 0x080fe20000410000 */
[----:B------:R-:W-:Y:S02]  /*d2f0*/  HADD2.F32 R9, -RZ, R9.H1_H1 ;  /* 0x30000009ff097230 */ /* 0x000fe40000004100 */
[C---:B------:R-:W-:Y:S01]  /*d300*/  FFMA.FTZ R21, R0.reuse, R25, -R21 ;  /* 0x0000001900157223 */ /* 0x040fe20000010815 */
[----:B------:R-:W-:Y:S02]  /*d310*/  HADD2.F32 R20, -RZ, R30.H0_H0 ;  /* 0x2000001eff147230 */ /* 0x000fe40000004100 */
        /* <DEDUP_REMOVED lines=15> */
.L_x_1720:
[----:B------:R-:W-:Y:S05]  /*d410*/  BSYNC B1 ;  /* 0x0000000000017941 */ /* 0x000fea0003800000 */
.L_x_1719:
[----:B------:R-:W-:Y:S04]  /*d420*/  BSSY B1, `(.L_x_1721) ;  /* 0x000002c000017945 */ /* 0x000fe80003800000 */
[----:B------:R-:W-:Y:S05]  /*d430*/  @P2 BRA `(.L_x_1722) ;  /* 0x0000000000a82947 */ /* 0x000fea0003800000 */
[----:B012345:R-:W0:Y:S01]  /*d440*/  LDS.128 R8, [R37+0xb000] ;  /* 0x00b0000025087984 */ /* 0x03fe220000000c00 */
[----:B------:R-:W-:Y:S01]  /*d450*/  SHF.R.U64 R28, R14, 0x10, R15 ;  /* 0x000000100e1c7819 */ /* 0x000fe2000000120f */
[--C-:B------:R-:W-:Y:S01]  /*d460*/  HADD2.F32 R21, -RZ, R86.reuse.H0_H0 ;  /* 0x20000056ff157230 */ /* 0x100fe20000004100 */
[----:B------:R-:W-:Y:S01]  /*d470*/  SHF.R.U32.HI R20, RZ, 0x10, R13 ;  /* 0x00000010ff147819 */ /* 0x000fe2000001160d */
[----:B------:R-:W-:Y:S01]  /*d480*/  HADD2.F32 R86, -RZ, R86.H1_H1 ;  /* 0x30000056ff567230 */ /* 0x000fe20000004100 */
[----:B------:R-:W-:Y:S01]  /*d490*/  SHF.R.U32.HI R14, RZ, 0x10, R15 ;  /* 0x00000010ff0e7819 */ /* 0x000fe2000001160f */
[----:B------:R-:W-:Y:S01]  /*d4a0*/  HADD2.F32 R15, -RZ, R85.H0_H0 ;  /* 0x20000055ff0f7230 */ /* 0x000fe20000004100 */
[----:B------:R-:W-:Y:S01]  /*d4b0*/  SHF.R.U64 R26, R12, 0x10, R13 ;  /* 0x000000100c1a7819 */ /* 0x000fe2000000120d */
[----:B------:R-:W-:Y:S02]  /*d4c0*/  HADD2.F32 R20, -RZ, R20.H0_H0 ;  /* 0x20000014ff147230 */ /* 0x000fe40000004100 */
[----:B------:R-:W-:-:S02]  /*d4d0*/  HADD2.F32 R14, -RZ, R14.H0_H0 ;  /* 0x2000000eff0e7230 */ /* 0x000fc40000004100 */
        /* <DEDUP_REMOVED lines=32> */
.L_x_1722:
[----:B------:R-:W-:Y:S05]  /*d6e0*/  BSYNC B1 ;  /* 0x0000000000017941 */ /* 0x000fea0003800000 */
.L_x_1721:
[----:B------:R-:W-:Y:S05]  /*d6f0*/  @P3 BRA `(.L_x_1716) ;  /* 0x0000004800bc3947 */ /* 0x000fea0003800000 */
[----:B012345:R-:W0:Y:S01]  /*d700*/  LDS.128 R8, [R37+0xf000] ;  /* 0x00f0000025087984 */ /* 0x03fe220000000c00 */
[--C-:B------:R-:W-:Y:S01]  /*d710*/  SHF.R.U64 R24, R4, 0x10, R5.reuse ;  /* 0x0000001004187819 */ /* 0x100fe20000001205 */
[----:B------:R-:W-:Y:S01]  /*d720*/  HADD2.F32 R13, -RZ, R84.H0_H0 ;  /* 0x20000054ff0d7230 */ /* 0x000fe20000004100 */
[----:B------:R-:W-:Y:S02]  /*d730*/  SHF.R.U32.HI R4, RZ, 0x10, R5 ;  /* 0x00000010ff047819 */ /* 0x000fe40000011605 */
[--C-:B------:R-:W-:Y:S02]  /*d740*/  SHF.R.U32.HI R12, RZ, 0x10, R7.reuse ;  /* 0x00000010ff0c7819 */ /* 0x100fe40000011607 */
[----:B------:R-:W-:Y:S01]  /*d750*/  SHF.R.U64 R20, R6, 0x10, R7 ;  /* 0x0000001006147819 */ /* 0x000fe20000001207 */
[----:B------:R-:W-:Y:S02]  /*d760*/  HADD2.F32 R6, -RZ, R4.H0_H0 ;  /* 0x20000004ff067230 */ /* 0x000fe40000004100 */
[----:B------:R-:W-:-:S02]  /*d770*/  HADD2.F32 R12, -RZ, R12.H0_H0 ;  /* 0x2000000cff0c7230 */ /* 0x000fc40000004100 */
[--C-:B------:R-:W-:Y:S02]  /*d780*/  HADD2.F32 R7, -RZ, R75.reuse.H1_H1 ;  /* 0x3000004bff077230 */ /* 0x100fe40000004100 */
[----:B------:R-:W-:Y:S02]  /*d790*/  HADD2.F32 R75, -RZ, R75.H0_H0 ;  /* 0x2000004bff4b7230 */ /* 0x000fe40000004100 */
[--C-:B0-----:R-:W-:Y:S02]  /*d7a0*/  HADD2.F32 R5, -RZ, R11.reuse.H0_H0 ;  /* 0x2000000bff057230 */ /* 0x101fe40000004100 */
[----:B------:R-:W-:Y:S02]  /*d7b0*/  HADD2.F32 R11, -RZ, R11.H1_H1 ;  /* 0x3000000bff0b7230 */ /* 0x000fe40000004100 */
[--C-:B------:R-:W-:Y:S02]  /*d7c0*/  HADD2.F32 R0, -RZ, R8.reuse.H0_H0 ;  /* 0x20000008ff007230 */ /* 0x100fe40000004100 */
[----:B------:R-:W-:-:S02]  /*d7d0*/  HADD2.F32 R8, -RZ, R8.H1_H1 ;  /* 0x30000008ff087230 */ /* 0x000fc40000004100 */
[C---:B------:R-:W-:Y:S01]  /*d7e0*/  FMUL.FTZ R14, R11.reuse, R12 ;  /* 0x0000000c0b0e7220 */ /* 0x040fe20000410000 */
[-C--:B------:R-:W-:Y:S01]  /*d7f0*/  FMUL.FTZ R15, R11, R6.reuse ;  /* 0x000000060b0f7220 */ /* 0x080fe20000410000 */
[--C-:B------:R-:W-:Y:S02]  /*d800*/  HADD2.F32 R4, -RZ, R10.reuse.H0_H0 ;  /* 0x2000000aff047230 */ /* 0x100fe40000004100 */
[C---:B------:R-:W-:Y:S01]  /*d810*/  FFMA.FTZ R14, R5.reuse, R6, -R14 ;  /* 0x00000006050e7223 */ /* 0x040fe2000001080e */
[----:B------:R-:W-:Y:S01]  /*d820*/  FFMA.FTZ R21, R5, R12, R15 ;  /* 0x0000000c05157223 */ /* 0x000fe2000001000f */
[----:B------:R-:W-:Y:S02]  /*d830*/  HADD2.F32 R10, -RZ, R10.H1_H1 ;  /* 0x3000000aff0a7230 */ /* 0x000fe40000004100 */
[C---:B------:R-:W-:Y:S01]  /*d840*/  FMUL.FTZ R11, R8.reuse, R13 ;  /* 0x0000000d080b7220 */ /* 0x040fe20000410000 */
[----:B------:R-:W-:Y:S02]  /*d850*/  HADD2.F32 R3, -RZ, R9.H0_H0 ;  /* 0x20000009ff037230 */ /* 0x000fe40000004100 */
[----:B------:R-:W-:Y:S01]  /*d860*/  FMUL.FTZ R15, R8, R7 ;  /* 0x00000007080f7220 */ /* 0x000fe20000410000 */
[----:B------:R-:W-:-:S02]  /*d870*/  HADD2.F32 R5, -RZ, R84.H1_H1 ;  /* 0x30000054ff057230 */ /* 0x000fc40000004100 */
[----:B------:R-:W-:Y:S01]  /*d880*/  FFMA.FTZ R11, R0, R7, -R11 ;  /* 0x00000007000b7223 */ /* 0x000fe2000001080b */
[----:B------:R-:W-:Y:S02]  /*d890*/  HADD2.F32 R9, -RZ, R9.H1_H1 ;  /* 0x30000009ff097230 */ /* 0x000fe40000004100 */
[C---:B------:R-:W-:Y:S01]  /*d8a0*/  FMUL.FTZ R12, R10.reuse, R75 ;  /* 0x0000004b0a0c7220 */ /* 0x040fe20000410000 */
[----:B------:R-:W-:Y:S02]  /*d8b0*/  HADD2.F32 R8, -RZ, R20.H0_H0 ;  /* 0x20000014ff087230 */ /* 0x000fe40000004100 */
[-C--:B------:R-:W-:Y:S01]  /*d8c0*/  FMUL.FTZ R7, R10, R5.reuse ;  /* 0x000000050a077220 */ /* 0x080fe20000410000 */
[----:B------:R-:W-:Y:S02]  /*d8d0*/  HADD2.F32 R6, -RZ, R24.H0_H0 ;  /* 0x20000018ff067230 */ /* 0x000fe40000004100 */
[----:B------:R-:W-:Y:S01]  /*d8e0*/  FFMA.FTZ R12, R4, R5, R12 ;  /* 0x00000005040c7223 */ /* 0x000fe2000001000c */
[----:B------:R-:W-:Y:S01]  /*d8f0*/  FFMA.FTZ R0, R0, R13, R15 ;  /* 0x0000000d00007223 */ /* 0x000fe2000001000f */
[C---:B------:R-:W-:Y:S01]  /*d900*/  FMUL.FTZ R10, R9.reuse, R8 ;  /* 0x00000008090a7220 */ /* 0x040fe20000410000 */
[----:B------:R-:W-:Y:S01]  /*d910*/  FFMA.FTZ R75, R4, R75, -R7 ;  /* 0x0000004b044b7223 */ /* 0x000fe20000010807 */
[----:B------:R-:W-:Y:S01]  /*d920*/  FMUL.FTZ R9, R9, R6 ;  /* 0x0000000609097220 */ /* 0x000fe20000410000 */
[----:B------:R-:W-:Y:S01]  /*d930*/  F2FP.F16.F32.PACK_AB R7, R21, R14 ;  /* 0x0000000e1507723e */ /* 0x000fe200000000ff */
[C---:B------:R-:W-:Y:S01]  /*d940*/  FFMA.FTZ R5, R3.reuse, R6, -R10 ;  /* 0x0000000603057223 */ /* 0x040fe2000001080a */
[----:B------:R-:W-:Y:S01]  /*d950*/  F2FP.F16.F32.PACK_AB R4, R0, R11 ;  /* 0x0000000b0004723e */ /* 0x000fe200000000ff */
[----:B------:R-:W-:Y:S01]  /*d960*/  FFMA.FTZ R8, R3, R8, R9 ;  /* 0x0000000803087223 */ /* 0x000fe20000010009 */
[----:B------:R-:W-:-:S04]  /*d970*/  F2FP.F16.F32.PACK_AB R6, R12, R75 ;  /* 0x0000004b0c06723e */ /* 0x000fc800000000ff */
[----:B------:R-:W-:-:S05]  /*d980*/  F2FP.F16.F32.PACK_AB R5, R8, R5 ;  /* 0x000000050805723e */ /* 0x000fca00000000ff */
[----:B------:R0:W-:Y:S01]  /*d990*/  STS.128 [R37+0xf000], R4 ;  /* 0x00f0000425007388 */ /* 0x0001e20000000c00 */
[----:B------:R-:W-:Y:S05]  /*d9a0*/  BRA `(.L_x_1716) ;  /* 0x0000004800107947 */ /* 0x000fea0003800000 */
.L_x_1677:
[----:B------:R-:W0:Y:S01]  /*d9b0*/  LDC R87, c[0x0][0x448] ;  /* 0x00011200ff577b82 */ /* 0x000e220000000800 */
[----:B------:R-:W-:Y:S01]  /*d9c0*/  ULDC.64 UR4, c[0x0][0x3f8] ;  /* 0x0000fe0000047ab9 */ /* 0x000fe20000000a00 */
[----:B------:R-:W-:Y:S01]  /*d9d0*/  ULDC.64 UR6, c[0x0][0x408] ;  /* 0x0001020000067ab9 */ /* 0x000fe20000000a00 */
[----:B------:R-:W-:Y:S01]  /*d9e0*/  MOV R27, R31 ;  /* 0x0000001f001b7202 */ /* 0x000fe20000000f00 */
[----:B------:R-:W-:Y:S01]  /*d9f0*/  IMAD.MOV.U32 R25, RZ, RZ, R29 ;  /* 0x000000ffff197224 */ /* 0x000fe200078e001d */
[----:B0-----:R-:W-:-:S13]  /*da00*/  ISETP.NE.AND P0, PT, R87, 0x1, PT ;  /* 0x000000015700780c */ /* 0x001fda0003f05270 */
[----:B------:R-:W0:Y:S08]  /*da10*/  @P0 LDC R0, c[0x0][0x44c] ;  /* 0x00011300ff000b82 */ /* 0x000e300000000800 */
[----:B------:R-:W1:Y:S01]  /*da20*/  @P0 LDC R5, c[0x0][0x450] ;  /* 0x00011400ff050b82 */ /* 0x000e620000000800 */
[----:B0-----:R-:W-:-:S05]  /*da30*/  @P0 IMAD.HI.U32 R0, R7, R0, RZ ;  /* 0x0000000007000227 */ /* 0x001fca00078e00ff */
[----:B-1----:R-:W-:-:S04]  /*da40*/  @P0 SHF.R.U32.HI R7, RZ, R5, R0 ;  /* 0x00000005ff070219 */ /* 0x002fc80000011600 */
[----:B------:R-:W-:Y:S01]  /*da50*/  SHF.R.S32.HI R0, RZ, 0x1f, R7 ;  /* 0x0000001fff007819 */ /* 0x000fe20000011407 */
[----:B------:R-:W-:-:S04]  /*da60*/  IMAD.WIDE.U32 R24, R7, UR4, R24 ;  /* 0x0000000407187c25 */ /* 0x000fc8000f8e0018 */
[C---:B------:R-:W-:Y:S02]  /*da70*/  IMAD R4, R0.reuse, UR4, RZ ;  /* 0x0000000400047c24 */ /* 0x040fe4000f8e02ff */
[----:B------:R-:W-:Y:S02]  /*da80*/  IMAD R0, R0, UR6, RZ ;  /* 0x0000000600007c24 */ /* 0x000fe4000f8e02ff */
[C---:B------:R-:W-:Y:S01]  /*da90*/  IMAD R5, R7.reuse, UR5, R4 ;  /* 0x0000000507057c24 */ /* 0x040fe2000f8e0204 */
[----:B------:R-:W-:Y:S01]  /*daa0*/  ULDC.64 UR4, c[0x0][0x3e8] ;  /* 0x0000fa0000047ab9 */ /* 0x000fe20000000a00 */
[C---:B------:R-:W-:Y:S01]  /*dab0*/  IMAD.WIDE.U32 R26, R7.reuse, UR6, R26 ;  /* 0x00000006071a7c25 */ /* 0x040fe2000f8e001a */
[----:B------:R-:W-:Y:S01]  /*dac0*/  LEA R4, P0, R24, UR4, 0x1 ;  /* 0x0000000418047c11 */ /* 0x000fe2000f8008ff */
[----:B------:R-:W-:Y:S02]  /*dad0*/  UMOV UR4, 0xffffffff ;  /* 0xffffffff00047882 */ /* 0x000fe40000000000 */
[----:B------:R-:W-:Y:S01]  /*dae0*/  IMAD R7, R7, UR7, R0 ;  /* 0x0000000707077c24 */ /* 0x000fe2000f8e0200 */
[----:B------:R-:W-:Y:S01]  /*daf0*/  ULDC.64 UR6, c[0x0][0x400] ;  /* 0x0001000000067ab9 */ /* 0x000fe20000000a00 */
[----:B------:R-:W-:Y:S01]  /*db00*/  IMAD.IADD R5, R25, 0x1, R5 ;  /* 0x0000000119057824 */ /* 0x000fe200078e0205 */
[----:B------:R-:W-:Y:S01]  /*db10*/  LEA R0, P1, R26, UR6, 0x1 ;  /* 0x000000061a007c11 */ /* 0x000fe2000f8208ff */
[----:B------:R-:W-:-:S03]  /*db20*/  IMAD.IADD R7, R27, 0x1, R7 ;  /* 0x000000011b077824 */ /* 0x000fc600078e0207 */
[----:B------:R-:W-:Y:S02]  /*db30*/  LEA.HI.X R5, R24, UR5, R5, 0x1, P0 ;  /* 0x0000000518057c11 */ /* 0x000fe400080f0c05 */
[----:B------:R-:W-:Y:S01]  /*db40*/  LEA.HI.X R8, R26, UR7, R7, 0x1, P1 ;  /* 0x000000071a087c11 */ /* 0x000fe200088f0c07 */
[----:B------:R-:W-:Y:S06]  /*db50*/  BRA.DIV UR4, `(.L_x_1723) ;  /* 0x000001ce04bc7947 */ /* 0x000fec000b800000 */
[----:B------:R0:W1:Y:S04]  /*db60*/  SHFL.IDX PT, R6, R5, RZ, 0x181f ;  /* 0x00181fff05067589 */ /* 0x00006800000e0000 */
[----:B------:R0:W2:Y:S04]  /*db70*/  SHFL.IDX PT, R7, R4, RZ, 0x181f ;  /* 0x00181fff04077589 */ /* 0x0000a800000e0000 */
[----:B------:R0:W3:Y:S04]  /*db80*/  SHFL.IDX PT, R9, R8, RZ, 0x181f ;  /* 0x00181fff08097589 */ /* 0x0000e800000e0000 */
[----:B------:R0:W4:Y:S02]  /*db90*/  SHFL.IDX PT, R14, R0, RZ, 0x181f ;  /* 0x00181fff000e7589 */ /* 0x00012400000e0000 */
.L_x_2063:
        /* <DEDUP_REMOVED lines=17> */
[----:B------:R-:W-:-:S07]  /*dcb0*/  CS2R R58, SRZ ;  /* 0x00000000003a7805 */ /* 0x000fce000001ff00 */
[C---:B------:R-:W-:Y:S01]  /*dcc0*/  @!P4 IMAD.SHL.U32 R12, R16.reuse, 0x2, RZ ;  /* 0x00000002100cc824 */ /* 0x040fe200078e00ff */
[----:B------:R-:W-:-:S03]  /*dcd0*/  @!P4 SHF.L.U64.HI R13, R16, 0x1, R17 ;  /* 0x00000001100dc819 */ /* 0x000fc60000010211 */
[----:B------:R-:W-:Y:S02]  /*dce0*/  @!P5 SHF.L.U32 R15, R201, 0x1, RZ ;  /* 0x00000001c90fd819 */ /* 0x000fe400000006ff */
[CC--:B--2---:R-:W-:Y:S02]  /*dcf0*/  @!P4 IADD3 R10, P0, R7.reuse, R12.reuse, RZ ;  /* 0x0000000c070ac210 */ /* 0x0c4fe40007f1e0ff */
[-C--:B------:R-:W-:Y:S02]  /*dd00*/  @!P5 IADD3 R24, P2, R7, R15.reuse, RZ ;  /* 0x0000000f0718d210 */ /* 0x080fe40007f5e0ff */
[----:B----4-:R-:W-:Y:S01]  /*dd10*/  @!P4 IADD3 R12, P1, R14, R12, RZ ;  /* 0x0000000c0e0cc210 */ /* 0x010fe20007f3e0ff */
[----:B-1----:R-:W-:Y:S01]  /*dd20*/  @!P4 IMAD.X R11, R6, 0x1, R13, P0 ;  /* 0x00000001060bc824 */ /* 0x002fe200000e060d */
[----:B------:R-:W-:Y:S02]  /*dd30*/  @!P5 SHF.L.U64.HI R7, R201, 0x1, R224 ;  /* 0x00000001c907d819 */ /* 0x000fe400000102e0 */
[----:B------:R-:W-:-:S02]  /*dd40*/  @!P5 IADD3 R14, P3, R14, R15, RZ ;  /* 0x0000000f0e0ed210 */ /* 0x000fc40007f7e0ff */
[----:B------:R-:W-:Y:S02]  /*dd50*/  CS2R R56, SRZ ;  /* 0x0000000000387805 */ /* 0x000fe4000001ff00 */
[----:B------:R-:W-:Y:S02]  /*dd60*/  CS2R R70, SRZ ;  /* 0x0000000000467805 */ /* 0x000fe4000001ff00 */
[----:B------:R-:W-:Y:S02]  /*dd70*/  CS2R R68, SRZ ;  /* 0x0000000000447805 */ /* 0x000fe4000001ff00 */
[----:B------:R-:W-:Y:S02]  /*dd80*/  CS2R R62, SRZ ;  /* 0x00000000003e7805 */ /* 0x000fe4000001ff00 */
[----:B------:R-:W-:Y:S01]  /*dd90*/  CS2R R60, SRZ ;  /* 0x00000000003c7805 */ /* 0x000fe2000001ff00 */
[C---:B---3--:R-:W-:Y:S01]  /*dda0*/  @!P4 IMAD.X R13, R9.reuse, 0x1, R13, P1 ;  /* 0x00000001090dc824 */ /* 0x048fe200008e060d */
[----:B------:R-:W-:Y:S01]  /*ddb0*/  @!P5 IADD3.X R15, R9, R7, RZ, P3, !PT ;  /* 0x00000007090fd210 */ /* 0x000fe20001ffe4ff */
[----:B------:R-:W-:Y:S01]  /*ddc0*/  @!P5 IMAD.X R25, R6, 0x1, R7, P2 ;  /* 0x000000010619d824 */ /* 0x000fe200010e0607 */
[----:B------:R1:W5:Y:S04]  /*ddd0*/  @!P4 LD.E.128 R64, desc[UR60][R10.64] ;  /* 0x0000003c0a40c980 */ /* 0x000368000c101d00 */
[----:B------:R1:W5:Y:S04]  /*dde0*/  @!P4 LD.E.128 R56, desc[UR60][R12.64] ;  /* 0x0000003c0c38c980 */ /* 0x000368000c101d00 */
[----:B------:R1:W5:Y:S04]  /*ddf0*/  @!P5 LD.E.128 R68, desc[UR60][R24.64] ;  /* 0x0000003c1844d980 */ /* 0x000368000c101d00 */
[----:B------:R1:W5:Y:S02]  /*de00*/  @!P5 LD.E.128 R60, desc[UR60][R14.64] ;  /* 0x0000003c0e3cd980 */ /* 0x000364000c101d00 */
.L_x_1725:
[----:B------:R-:W-:Y:S05]  /*de10*/  BSYNC B1 ;  /* 0x0000000000017941 */ /* 0x000fea0003800000 */
.L_x_1724:
[----:B-1---5:R-:W-:Y:S01]  /*de20*/  IMAD.MOV.U32 R6, RZ, RZ, R70 ;  /* 0x000000ffff067224 */ /* 0x022fe200078e0046 */
[----:B------:R-:W-:Y:S01]  /*de30*/  MOV R10, R69 ;  /* 0x00000045000a7202 */ /* 0x000fe20000000f00 */
[----:B--2---:R-:W-:Y:S01]  /*de40*/  IMAD.MOV.U32 R7, RZ, RZ, R71 ;  /* 0x000000ffff077224 */ /* 0x004fe200078e0047 */
[----:B------:R-:W-:Y:S01]  /*de50*/  UMOV UR4, 0xffffffff ;  /* 0xffffffff00047882 */ /* 0x000fe20000000000 */
[----:B---3--:R-:W-:Y:S01]  /*de60*/  IMAD.MOV.U32 R9, RZ, RZ, R68 ;  /* 0x000000ffff097224 */ /* 0x008fe200078e0044 */
[----:B------:R-:W-:Y:S01]  /*de70*/  PRMT R111, R111, 0x5410, R6 ;  /* 0x000054106f6f7816 */ /* 0x000fe20000000006 */
[----:B------:R-:W-:Y:S01]  /*de80*/  IMAD.MOV.U32 R6, RZ, RZ, R66 ;  /* 0x000000ffff067224 */ /* 0x000fe200078e0042 */
[----:B------:R-:W-:Y:S02]  /*de90*/  PRMT R113, R113, 0x5410, R10 ;  /* 0x0000541071717816 */ /* 0x000fe4000000000a */
[----:B------:R-:W-:Y:S02]  /*dea0*/  CS2R R54, SRZ ;  /* 0x0000000000367805 */ /* 0x000fe4000001ff00 */
[----:B------:R-:W-:Y:S01]  /*deb0*/  PRMT R112, R9, 0x5410, R7 ;  /* 0x0000541009707816 */ /* 0x000fe20000000007 */
[----:B------:R-:W-:Y:S01]  /*dec0*/  IMAD.MOV.U32 R7, RZ, RZ, R67 ;  /* 0x000000ffff077224 */ /* 0x000fe200078e0043 */
        /* <DEDUP_REMOVED lines=8> */
[----:B------:R-:W-:-:S02]  /*df50*/  PRMT R119, R119, 0x5410, R10 ;  /* 0x0000541077777816 */ /* 0x000fc4000000000a */
[----:B------:R-:W-:Y:S02]  /*df60*/  MOV R10, R61 ;  /* 0x0000003d000a7202 */ /* 0x000fe40000000f00 */
[----:B------:R-:W-:Y:S01]  /*df70*/  PRMT R110, R9, 0x5410, R6 ;  /* 0x00005410096e7816 */ /* 0x000fe20000000006 */
[----:B------:R-:W-:Y:S01]  /*df80*/  IMAD.MOV.U32 R6, RZ, RZ, R58 ;  /* 0x000000ffff067224 */ /* 0x000fe200078e003a */
[----:B------:R-:W-:Y:S01]  /*df90*/  PRMT R111, R7, 0x7610, R111 ;  /* 0x00007610076f7816 */ /* 0x000fe2000000006f */
[----:B------:R-:W-:Y:S01]  /*dfa0*/  IMAD.MOV.U32 R7, RZ, RZ, R59 ;  /* 0x000000ffff077224 */ /* 0x000fe200078e003b */
[----:B------:R-:W-:Y:S01]  /*dfb0*/  PRMT R113, R10, 0x7610, R113 ;  /* 0x000076100a717816 */ /* 0x000fe20000000071 */
[----:B------:R-:W-:Y:S01]  /*dfc0*/  IMAD.MOV.U32 R9, RZ, RZ, R56 ;  /* 0x000000ffff097224 */ /* 0x000fe200078e0038 */
[----:B------:R-:W-:Y:S02]  /*dfd0*/  MOV R10, R57 ;  /* 0x00000039000a7202 */ /* 0x000fe40000000f00 */
[----:B------:R-:W-:-:S02]  /*dfe0*/  PRMT R116, R116, 0x5410, R6 ;  /* 0x0000541074747816 */ /* 0x000fc40000000006 */
[----:B------:R-:W-:Y:S02]  /*dff0*/  PRMT R114, R7, 0x7610, R114 ;  /* 0x0000761007727816 */ /* 0x000fe40000000072 */
[----:B------:R-:W-:Y:S02]  /*e000*/  PRMT R118, R118, 0x5410, R9 ;  /* 0x0000541076767816 */ /* 0x000fe40000000009 */
[----:B------:R-:W-:Y:S01]  /*e010*/  PRMT R119, R10, 0x7610, R119 ;  /* 0x000076100a777816 */ /* 0x000fe20000000077 */
[----:B------:R-:W-:Y:S06]  /*e020*/  BRA.DIV UR4, `(.L_x_1726) ;  /* 0x000001ca04f87947 */ /* 0x000fec000b800000 */
[----:B------:R1:W2:Y:S04]  /*e030*/  SHFL.IDX PT, R6, R5, 0x1, 0x181f ;  /* 0x00381f0005067f89 */ /* 0x0002a800000e0000 */
[----:B------:R1:W3:Y:S04]  /*e040*/  SHFL.IDX PT, R7, R4, 0x1, 0x181f ;  /* 0x00381f0004077f89 */ /* 0x0002e800000e0000 */
[----:B------:R1:W0:Y:S04]  /*e050*/  SHFL.IDX PT, R9, R8, 0x1, 0x181f ;  /* 0x00381f0008097f89 */ /* 0x00022800000e0000 */
[----:B----4-:R1:W4:Y:S02]  /*e060*/  SHFL.IDX PT, R14, R0, 0x1, 0x181f ;  /* 0x00381f00000e7f89 */ /* 0x01032400000e0000 */
.L_x_2069:
        /* <DEDUP_REMOVED lines=15> */
[----:B------:R-:W-:-:S09]  /*e160*/  ISETP.GE.AND P5, PT, R219, UR4, PT ;  /* 0x00000004db007c0c */ /* 0x000fd2000bfa6270 */
[C---:B------:R-:W-:Y:S01]  /*e170*/  @!P4 IMAD.SHL.U32 R12, R16.reuse, 0x2, RZ ;  /* 0x00000002100cc824 */ /* 0x040fe200078e00ff */
[----:B------:R-:W-:-:S03]  /*e180*/  @!P4 SHF.L.U64.HI R13, R16, 0x1, R17 ;  /* 0x00000001100dc819 */ /* 0x000fc60000010211 */
[----:B------:R-:W-:Y:S01]  /*e190*/  @!P5 IMAD.SHL.U32 R15, R201, 0x2, RZ ;  /* 0x00000002c90fd824 */ /* 0x000fe200078e00ff */
[CC--:B---3--:R-:W-:Y:S02]  /*e1a0*/  @!P4 IADD3 R10, P0, R7.reuse, R12.reuse, RZ ;  /* 0x0000000c070ac210 */ /* 0x0c8fe40007f1e0ff */
[C---:B----4-:R-:W-:Y:S02]  /*e1b0*/  @!P4 IADD3 R12, P1, R14.reuse, R12, RZ ;  /* 0x0000000c0e0cc210 */ /* 0x050fe40007f3e0ff */
[-C--:B------:R-:W-:Y:S02]  /*e1c0*/  @!P5 IADD3 R24, P2, R7, R15.reuse, RZ ;  /* 0x0000000f0718d210 */ /* 0x080fe40007f5e0ff */
[----:B------:R-:W-:Y:S02]  /*e1d0*/  @!P5 IADD3 R14, P3, R14, R15, RZ ;  /* 0x0000000f0e0ed210 */ /* 0x000fe40007f7e0ff */
[----:B------:R-:W-:Y:S02]  /*e1e0*/  @!P5 SHF.L.U64.HI R7, R201, 0x1, R224 ;  /* 0x00000001c907d819 */ /* 0x000fe400000102e0 */
[----:B------:R-:W-:-:S02]  /*e1f0*/  CS2R R42, SRZ ;  /* 0x00000000002a7805 */ /* 0x000fc4000001ff00 */
[C---:B--2---:R-:W-:Y:S02]  /*e200*/  @!P4 IADD3.X R11, R6.reuse, R13, RZ, P0, !PT ;  /* 0x0000000d060bc210 */ /* 0x044fe400007fe4ff */
[----:B------:R-:W-:Y:S02]  /*e210*/  CS2R R40, SRZ ;  /* 0x0000000000287805 */ /* 0x000fe4000001ff00 */
[----:B------:R-:W-:Y:S02]  /*e220*/  CS2R R54, SRZ ;  /* 0x0000000000367805 */ /* 0x000fe4000001ff00 */
[----:B------:R-:W-:Y:S02]  /*e230*/  CS2R R52, SRZ ;  /* 0x0000000000347805 */ /* 0x000fe4000001ff00 */
[----:B------:R-:W-:Y:S02]  /*e240*/  CS2R R46, SRZ ;  /* 0x00000000002e7805 */ /* 0x000fe4000001ff00 */
[----:B------:R-:W-:Y:S01]  /*e250*/  CS2R R44, SRZ ;  /* 0x00000000002c7805 */ /* 0x000fe2000001ff00 */
[----:B0-----:R-:W-:Y:S01]  /*e260*/  @!P4 IMAD.X R13, R9, 0x1, R13, P1 ;  /* 0x00000001090dc824 */ /* 0x001fe200008e060d */
[----:B------:R0:W5:Y:S01]  /*e270*/  @!P4 LD.E.128 R48, desc[UR60][R10.64] ;  /* 0x0000003c0a30c980 */ /* 0x000162000c101d00 */
[----:B------:R-:W-:-:S02]  /*e280*/  @!P5 IMAD.X R25, R6, 0x1, R7, P2 ;  /* 0x000000010619d824 */ /* 0x000fc400010e0607 */
[----:B------:R-:W-:Y:S01]  /*e290*/  @!P5 IMAD.X R15, R9, 0x1, R7, P3 ;  /* 0x00000001090fd824 */ /* 0x000fe200018e0607 */
[----:B------:R0:W5:Y:S04]  /*e2a0*/  @!P4 LD.E.128 R40, desc[UR60][R12.64] ;  /* 0x0000003c0c28c980 */ /* 0x000168000c101d00 */
[----:B------:R0:W5:Y:S04]  /*e2b0*/  @!P5 LD.E.128 R52, desc[UR60][R24.64] ;  /* 0x0000003c1834d980 */ /* 0x000168000c101d00 */
[----:B------:R0:W5:Y:S02]  /*e2c0*/  @!P5 LD.E.128 R44, desc[UR60][R14.64] ;  /* 0x0000003c0e2cd980 */ /* 0x000164000c101d00 */
.L_x_1728:
[----:B------:R-:W-:Y:S05]  /*e2d0*/  BSYNC B1 ;  /* 0x0000000000017941 */ /* 0x000fea0003800000 */
.L_x_1727:
[----:B---3-5:R-:W-:Y:S01]  /*e2e0*/  IMAD.MOV.U32 R7, RZ, RZ, R55 ;  /* 0x000000ffff077224 */ /* 0x028fe200078e0037 */
[----:B--2---:R-:W-:Y:S01]  /*e2f0*/  MOV R6, R54 ;  /* 0x0000003600067202 */ /* 0x004fe20000000f00 */
[----:B0-----:R-:W-:Y:S01]  /*e300*/  IMAD.MOV.U32 R9, RZ, RZ, R52 ;  /* 0x000000ffff097224 */ /* 0x001fe200078e0034 */
[----:B------:R-:W-:Y:S01]  /*e310*/  UMOV UR4, 0xffffffff ;  /* 0xffffffff00047882 */ /* 0x000fe20000000000 */
        /* <DEDUP_REMOVED lines=25> */
[----:B----4-:R4:W0:Y:S02]  /*e4b0*/  SHFL.IDX PT, R14, R0, 0x2, 0x181f ;  /* 0x00581f00000e7f89 */ /* 0x01082400000e0000 */
.L_x_2075:
[----:B------:R-:W-:Y:S01]  /*e4c0*/  IADD3 R10, R84, 0x40, RZ ;  /* 0x00000040540a7810 */ /* 0x000fe20007ffe0ff */
        /* <DEDUP_REMOVED lines=8> */
[----:B------:R-:W-:Y:S02]  /*e550*/  CS2R R24, SRZ ;  /* 0x0000000000187805 */ /* 0x000fe4000001ff00 */
[----:B------:R-:W-:Y:S01]  /*e560*/  CS2R R26, SRZ ;  /* 0x00000000001a7805 */ /* 0x000fe2000001ff00 */
[----:B------:R-:W-:Y:S06]  /*e570*/  @P0 BRA `(.L_x_1731) ;  /* 0x00000000006c0947 */ /* 0x000fec0003800000 */
        /* <DEDUP_REMOVED lines=9> */
[----:B0-----:R-:W-:Y:S02]  /*e610*/  @!P4 IADD3 R10, P1, R14, R10, RZ ;  /* 0x0000000a0e0ac210 */ /* 0x001fe40007f3e0ff */
[-C--:B------:R-:W-:Y:S01]  /*e620*/  @!P5 IADD3 R12, P2, R7, R15.reuse, RZ ;  /* 0x0000000f070cd210 */ /* 0x080fe20007f5e0ff */
[----:B--2---:R-:W-:Y:S01]  /*e630*/  @!P4 IMAD.X R73, R6, 0x1, R11, P0 ;  /* 0x000000010649c824 */ /* 0x004fe200000e060b */
[----:B------:R-:W-:Y:S02]  /*e640*/  @!P5 IADD3 R14, P3, R14, R15, RZ ;  /* 0x0000000f0e0ed210 */ /* 0x000fe40007f7e0ff */
[----:B------:R-:W-:Y:S02]  /*e650*/  @!P5 SHF.L.U64.HI R7, R201, 0x1, R224 ;  /* 0x00000001c907d819 */ /* 0x000fe400000102e0 */
[----:B------:R-:W-:-:S02]  /*e660*/  CS2R R34, SRZ ;  /* 0x0000000000227805 */ /* 0x000fc4000001ff00 */
[----:B------:R-:W-:Y:S02]  /*e670*/  CS2R R32, SRZ ;  /* 0x0000000000207805 */ /* 0x000fe4000001ff00 */
[----:B------:R-:W-:Y:S02]  /*e680*/  CS2R R24, SRZ ;  /* 0x0000000000187805 */ /* 0x000fe4000001ff00 */
[----:B------:R-:W-:Y:S02]  /*e690*/  CS2R R26, SRZ ;  /* 0x00000000001a7805 */ /* 0x000fe4000001ff00 */
[----:B------:R-:W-:Y:S02]  /*e6a0*/  CS2R R38, SRZ ;  /* 0x0000000000267805 */ /* 0x000fe4000001ff00 */
[----:B------:R-:W-:Y:S02]  /*e6b0*/  CS2R R36, SRZ ;  /* 0x0000000000247805 */ /* 0x000fe4000001ff00 */
[C---:B------:R-:W-:Y:S01]  /*e6c0*/  @!P4 IADD3.X R11, R9.reuse, R11, RZ, P1, !PT ;  /* 0x0000000b090bc210 */ /* 0x040fe20000ffe4ff */
[--C-:B------:R-:W-:Y:S01]  /*e6d0*/  @!P5 IMAD.X R13, R6, 0x1, R7.reuse, P2 ;  /* 0x00000001060dd824 */ /* 0x100fe200010e0607 */
[----:B------:R0:W5:Y:S01]  /*e6e0*/  @!P4 LD.E.128 R28, desc[UR60][R72.64] ;  /* 0x0000003c481cc980 */ /* 0x000162000c101d00 */
[----:B------:R-:W-:-:S03]  /*e6f0*/  @!P5 IMAD.X R15, R9, 0x1, R7, P3 ;  /* 0x00000001090fd824 */ /* 0x000fc600018e0607 */
[----:B------:R0:W5:Y:S04]  /*e700*/  @!P4 LD.E.128 R32, desc[UR60][R10.64] ;  /* 0x0000003c0a20c980 */ /* 0x000168000c101d00 */
[----:B------:R0:W5:Y:S04]  /*e710*/  @!P5 LD.E.128 R24, desc[UR60][R12.64] ;  /* 0x0000003c0c18d980 */ /* 0x000168000c101d00 */
[----:B------:R0:W5:Y:S02]  /*e720*/  @!P5 LD.E.128 R36, desc[UR60][R14.64] ;  /* 0x0000003c0e24d980 */ /* 0x000164000c101d00 */
.L_x_1731:
[----:B------:R-:W-:Y:S05]  /*e730*/  BSYNC B1 ;  /* 0x0000000000017941 */ /* 0x000fea0003800000 */
.L_x_1730:
[----:B--2--5:R-:W-:Y:S01]  /*e740*/  IMAD.MOV.U32 R6, RZ, RZ, R38 ;  /* 0x000000ffff067224 */ /* 0x024fe200078e0026 */
[----:B---3--:R-:W-:Y:S01]  /*e750*/  MOV R7, R39 ;  /* 0x0000002700077202 */ /* 0x008fe20000000f00 */
        /* <DEDUP_REMOVED lines=22> */
[----:B------:R-:W-:-:S04]  /*e8c0*/  CS2R R6, SRZ ;  /* 0x0000000000067805 */ /* 0x000fc8000001ff00 */
[----:B------:R-:W-:Y:S01]  /*e8d0*/  PRMT R91, R9, 0x5410, R10 ;  /* 0x00005410095b7816 */ /* 0x000fe2000000000a */
[----:B------:R-:W-:Y:S06]  /*e8e0*/  BRA.DIV UR4, `(.L_x_1732) ;  /* 0x000001c604a87947 */ /* 0x000fec000b800000 */
[----:B------:R0:W2:Y:S04]  /*e8f0*/  SHFL.IDX PT, R21, R5, 0x3, 0x181f ;  /* 0x00781f0005157f89 */ /* 0x0000a800000e0000 */
[----:B------:R0:W3:Y:S04]  /*e900*/  SHFL.IDX PT, R76, R4, 0x3, 0x181f ;  /* 0x00781f00044c7f89 */ /* 0x0000e800000e0000 */
[----:B------:R0:W0:Y:S04]  /*e910*/  SHFL.IDX PT, R77, R8, 0x3, 0x181f ;  /* 0x00781f00084d7f89 */ /* 0x00002800000e0000 */
[----:B-1--4-:R-:W1:Y:S02]  /*e920*/  SHFL.IDX PT, R0, R0, 0x3, 0x181f ;  /* 0x00781f0000007f89 */ /* 0x012e6400000e0000 */
.L_x_2081:
[----:B------:R-:W4:Y:S01]  /*e930*/  LDL R13, [R1+0x78] ;  /* 0x00007800010d7983 */ /* 0x000f220000100800 */
[----:B------:R-:W-:Y:S01]  /*e940*/  VIADD R84, R84, 0x60 ;  /* 0x0000006054547836 */ /* 0x000fe20000000000 */
[----:B------:R-:W-:Y:S01]  /*e950*/  BSSY B1, `(.L_x_1733) ;  /* 0x0000029000017945 */ /* 0x000fe20003800000 */
[----:B0-----:R-:W-:Y:S02]  /*e960*/  CS2R R4, SRZ ;  /* 0x0000000000047805 */ /* 0x001fe4000001ff00 */
[----:B------:R-:W-:Y:S02]  /*e970*/  CS2R R10, SRZ ;  /* 0x00000000000a7805 */ /* 0x000fe4000001ff00 */
[----:B------:R-:W-:Y:S02]  /*e980*/  CS2R R14, SRZ ;  /* 0x00000000000e7805 */ /* 0x000fe4000001ff00 */
[----:B------:R-:W-:Y:S02]  /*e990*/  ISETP.GE.AND P0, PT, R84, R87, PT ;  /* 0x000000575400720c */ /* 0x000fe40003f06270 */
[----:B------:R-:W-:-:S02]  /*e9a0*/  CS2R R72, SRZ ;  /* 0x0000000000487805 */ /* 0x000fc4000001ff00 */
[----:B------:R-:W-:Y:S02]  /*e9b0*/  CS2R R74, SRZ ;  /* 0x00000000004a7805 */ /* 0x000fe4000001ff00 */
[----:B----4-:R-:W-:-:S04]  /*e9c0*/  LEA.HI R8, R13, R13, RZ, 0x1 ;  /* 0x0000000d0d087211 */ /* 0x010fc800078f08ff */
[----:B------:R-:W-:Y:S02]  /*e9d0*/  LOP3.LUT R12, R8, 0xfffffffe, RZ, 0xc0, !PT ;  /* 0xfffffffe080c7812 */ /* 0x000fe400078ec0ff */
[----:B------:R-:W-:Y:S02]  /*e9e0*/  CS2R R8, SRZ ;  /* 0x0000000000087805 */ /* 0x000fe4000001ff00 */
[----:B------:R-:W-:Y:S02]  /*e9f0*/  IADD3 R115, R13, -R12, RZ ;  /* 0x8000000c0d737210 */ /* 0x000fe40007ffe0ff */
[----:B------:R-:W-:Y:S02]  /*ea00*/  CS2R R12, SRZ ;  /* 0x00000000000c7805 */ /* 0x000fe4000001ff00 */
[----:B------:R-:W-:Y:S01]  /*ea10*/  SHF.L.U32 R115, R115, 0x1f, RZ ;  /* 0x0000001f73737819 */ /* 0x000fe200000006ff */
        /* <DEDUP_REMOVED lines=9> */
[----:B---3--:R-:W-:-:S04]  /*eab0*/  @!P4 IADD3 R82, P0, R76, R79, RZ ;  /* 0x0000004f4c52c210 */ /* 0x008fc80007f1e0ff */
[----:B------:R-:W-:Y:S02]  /*eac0*/  @!P5 IADD3 R80, P2, R76, R5, RZ ;  /* 0x000000054c50d210 */ /* 0x000fe40007f5e0ff */
[C---:B-1----:R-:W-:Y:S01]  /*ead0*/  @!P4 IADD3 R78, P1, R0.reuse, R79, RZ ;  /* 0x0000004f004ec210 */ /* 0x042fe20007f3e0ff */
[----:B--2---:R-:W-:Y:S01]  /*eae0*/  @!P4 IMAD.X R83, R21, 0x1, R4, P0 ;  /* 0x000000011553c824 */ /* 0x004fe200000e0604 */
[----:B------:R-:W-:Y:S02]  /*eaf0*/  @!P5 IADD3 R76, P3, R0, R5, RZ ;  /* 0x00000005004cd210 */ /* 0x000fe40007f7e0ff */
[----:B------:R-:W-:Y:S02]  /*eb00*/  @!P5 SHF.L.U64.HI R0, R201, 0x1, R224 ;  /* 0x00000001c900d819 */ /* 0x000fe400000102e0 */
[----:B------:R-:W-:Y:S02]  /*eb10*/  CS2R R10, SRZ ;  /* 0x00000000000a7805 */ /* 0x000fe4000001ff00 */
[----:B------:R-:W-:-:S02]  /*eb20*/  @!P4 IADD3.X R79, R77, R4, RZ, P1, !PT ;  /* 0x000000044d4fc210 */ /* 0x000fc40000ffe4ff */
[----:B------:R-:W-:Y:S02]  /*eb30*/  CS2R R8, SRZ ;  /* 0x0000000000087805 */ /* 0x000fe4000001ff00 */
[----:B------:R-:W-:Y:S02]  /*eb40*/  CS2R R72, SRZ ;  /* 0x0000000000487805 */ /* 0x000fe4000001ff00 */
[----:B------:R-:W-:Y:S02]  /*eb50*/  CS2R R74, SRZ ;  /* 0x00000000004a7805 */ /* 0x000fe4000001ff00 */
[----:B------:R-:W-:Y:S02]  /*eb60*/  CS2R R6, SRZ ;  /* 0x0000000000067805 */ /* 0x000fe4000001ff00 */
[----:B------:R-:W-:Y:S01]  /*eb70*/  CS2R R4, SRZ ;  /* 0x0000000000047805 */ /* 0x000fe2000001ff00 */
[--C-:B------:R-:W-:Y:S01]  /*eb80*/  @!P5 IMAD.X R81, R21, 0x1, R0.reuse, P2 ;  /* 0x000000011551d824 */ /* 0x100fe200010e0600 */
[----:B------:R0:W5:Y:S01]  /*eb90*/  @!P4 LD.E.128 R12, desc[UR60][R82.64] ;  /* 0x0000003c520cc980 */ /* 0x000162000c101d00 */
[----:B------:R-:W-:-:S03]  /*eba0*/  @!P5 IMAD.X R77, R77, 0x1, R0, P3 ;  /* 0x000000014d4dd824 */ /* 0x000fc600018e0600 */
[----:B------:R0:W5:Y:S04]  /*ebb0*/  @!P4 LD.E.128 R8, desc[UR60][R78.64] ;  /* 0x0000003c4e08c980 */ /* 0x000168000c101d00 */
[----:B------:R0:W5:Y:S04]  /*ebc0*/  @!P5 LD.E.128 R72, desc[UR60][R80.64] ;  /* 0x0000003c5048d980 */ /* 0x000168000c101d00 */
[----:B------:R0:W5:Y:S02]  /*ebd0*/  @!P5 LD.E.128 R4, desc[UR60][R76.64] ;  /* 0x0000003c4c04d980 */ /* 0x000164000c101d00 */
.L_x_1734:
[----:B------:R-:W-:Y:S05]  /*ebe0*/  BSYNC B1 ;  /* 0x0000000000017941 */ /* 0x000fea0003800000 */
.L_x_1733:
[----:B0-----:R-:W4:Y:S01]  /*ebf0*/  LDL R79, [R1+0x48] ;  /* 0x00004800014f7983 */ /* 0x001f220000100800 */
[----:B------:R-:W0:Y:S03]  /*ec00*/  SYNCS.PHASECHK.TRANS64.TRYWAIT P0, [R18+URZ+0x30800], R115 ;  /* 0x03080073120075a7 */ /* 0x000e26000800017f */
[----:B------:R-:W4:Y:S01]  /*ec10*/  LDL R78, [R1+0x10] ;  /* 0x00001000014e7983 */ /* 0x000f220000100800 */
[----:B-1---5:R-:W-:Y:S01]  /*ec20*/  IMAD.MOV.U32 R0, RZ, RZ, R6 ;  /* 0x000000ffff007224 */ /* 0x022fe200078e0006 */
[----:B--2---:R-:W-:Y:S01]  /*ec30*/  MOV R21, R7 ;  /* 0x0000000700157202 */ /* 0x004fe20000000f00 */
[----:B---3--:R-:W-:Y:S01]  /*ec40*/  IMAD.MOV.U32 R76, RZ, RZ, R5 ;  /* 0x000000ffff4c7224 */ /* 0x008fe200078e0005 */
[----:B------:R-:W-:Y:S01]  /*ec50*/  BSSY B1, `(.L_x_1735) ;  /* 0x000001d000017945 */ /* 0x000fe20003800000 */
[----:B------:R-:W-:Y:S01]  /*ec60*/  IMAD.MOV.U32 R77, RZ, RZ, R10 ;  /* 0x000000ffff4d7224 */ /* 0x000fe200078e000a */
[----:B------:R-:W-:Y:S01]  /*ec70*/  PRMT R84, R0, 0x5410, R21 ;  /* 0x0000541000547816 */ /* 0x000fe20000000015 */
[----:B------:R-:W-:-:S02]  /*ec80*/  IMAD.MOV.U32 R0, RZ, RZ, R4 ;  /* 0x000000ffff007224 */ /* 0x000fc400078e0004 */
        /* <DEDUP_REMOVED lines=14> */
[----:B------:R-:W-:Y:S02]  /*ed70*/  PRMT R94, R94, 0x5410, R0 ;  /* 0x000054105e5e7816 */ /* 0x000fe40000000000 */
[----:B------:R-:W-:Y:S02]  /*ed80*/  MOV R77, R73 ;  /* 0x00000049004d7202 */ /* 0x000fe40000000f00 */
[----:B------:R-:W-:Y:S02]  /*ed90*/  SHF.R.S32.HI R0, RZ, 0x1f, R219 ;  /* 0x0000001fff007819 */ /* 0x000fe400000114db */
[----:B------:R-:W-:Y:S01]  /*eda0*/  PRMT R86, R76, 0x5410, R77 ;  /* 0x000054104c567816 */ /* 0x000fe2000000004d */
[----:B------:R-:W-:Y:S01]  /*edb0*/  IMAD.MOV.U32 R76, RZ, RZ, R75 ;  /* 0x000000ffff4c7224 */ /* 0x000fe200078e004b */
[----:B------:R-:W-:-:S02]  /*edc0*/  LEA.HI R0, R0, R219, RZ, 0x3 ;  /* 0x000000db00007211 */ /* 0x000fc400078f18ff */
[----:B----4-:R-:W-:-:S04]  /*edd0*/  VIADDMNMX R21, R87, -R79, 0x80, PT ;  /* 0x0000008057157446 */ /* 0x010fc8000380094f */
[----:B------:R-:W-:Y:S01]  /*ede0*/  ISETP.GE.AND P1, PT, R78, R21, PT ;  /* 0x000000154e00720c */ /* 0x000fe20003f26270 */
[----:B------:R-:W-:-:S05]  /*edf0*/  IMAD.MOV.U32 R78, RZ, RZ, R74 ;  /* 0x000000ffff4e7224 */ /* 0x000fca00078e004a */
[----:B------:R-:W-:Y:S01]  /*ee00*/  PRMT R87, R78, 0x7610, R87 ;  /* 0x000076104e577816 */ /* 0x000fe20000000057 */
[----:B0-----:R-:W-:Y:S06]  /*ee10*/  @!P0 BRA `(.L_x_1736) ;  /* 0x000001c000d08947 */ /* 0x001fec0003800000 */
.L_x_2082:
[----:B------:R-:W-:Y:S05]  /*ee20*/  BSYNC B1 ;  /* 0x0000000000017941 */ /* 0x000fea0003800000 */
.L_x_1735:
[----:B------:R-:W-:Y:S01]  /*ee30*/  BSSY B1, `(.L_x_1737) ;  /* 0x00000cd000017945 */ /* 0x000fe20003800000 */
[----:B------:R-:W-:Y:S02]  /*ee40*/  PRMT R87, R87, 0x5410, R76 ;  /* 0x0000541057577816 */ /* 0x000fe4000000004c */
[----:B------:R-:W-:Y:S01]  /*ee50*/  SHF.R.S32.HI R0, RZ, 0x3, R0 ;  /* 0x00000003ff007819 */ /* 0x000fe20000011400 */
[----:B------:R-:W-:Y:S06]  /*ee60*/  @P1 BRA `(.L_x_1738) ;  /* 0x0000000c00241947 */ /* 0x000fec0003800000 */
[----:B------:R1:W5:Y:S01]  /*ee70*/  LDL R135, [R1+0x50] ;  /* 0x0000500001877983 */ /* 0x0003620000100800 */
[----:B0-----:R-:W0:Y:S03]  /*ee80*/  LDC R115, c[0x0][0x3f4] ;  /* 0x0000fd00ff737b82 */ /* 0x001e260000000800 */
[----:B------:R1:W5:Y:S04]  /*ee90*/  LDL R134, [R1+0xa4] ;  /* 0x0000a40001867983 */ /* 0x0003680000100800 */
[----:B------:R1:W5:Y:S01]  /*eea0*/  LDL R133, [R1+0x58] ;  /* 0x0000580001857983 */ /* 0x0003620000100800 */
[----:B------:R-:W-:Y:S01]  /*eeb0*/  BSSY B2, `(.L_x_1739) ;  /* 0x0000064000027945 */ /* 0x000fe20003800000 */
[----:B0-----:R-:W-:-:S02]  /*eec0*/  ISETP.GE.AND P0, PT, R16, R115, PT ;  /* 0x000000731000720c */ /* 0x001fc40003f06270 */
[----:B------:R-:W-:-:S11]  /*eed0*/  ISETP.GE.AND P1, PT, R219, R115, PT ;  /* 0x00000073db00720c */ /* 0x000fd60003f26270 */
[----:B-1----:R-:W-:Y:S05]  /*eee0*/  @P0 BRA `(.L_x_1740) ;  /* 0x0000000400800947 */ /* 0x002fea0003800000 */
[----:B------:R-:W2:Y:S04]  /*eef0*/  LDL R77, [R1+0x68] ;  /* 0x00006800014d7983 */ /* 0x000ea80000100800 */
[----:B------:R-:W3:Y:S01]  /*ef00*/  LDL R136, [R1+0x5c] ;  /* 0x00005c0001887983 */ /* 0x000ee20000100800 */
[----:B------:R-:W-:Y:S01]  /*ef10*/  SHF.R.U32.HI R130, RZ, 0x10, R57 ;  /* 0x00000010ff827819 */ /* 0x000fe20000011639 */
[--C-:B------:R-:W-:Y:S01]  /*ef20*/  HADD2.F32 R129, -RZ, R119.reuse.H0_H0 ;  /* 0x20000077ff817230 */ /* 0x100fe20000004100 */
[--C-:B------:R-:W-:Y:S01]  /*ef30*/  SHF.R.U32.HI R127, RZ, 0x10, R65.reuse ;  /* 0x00000010ff7f7819 */ /* 0x100fe20000011641 */
[----:B------:R-:W-:Y:S01]  /*ef40*/  HADD2.F32 R126, -RZ, R119.H1_H1 ;  /* 0x30000077ff7e7230 */ /* 0x000fe20000004100 */
[----:B------:R-:W-:Y:S01]  /*ef50*/  SHF.R.U64 R64, R64, 0x10, R65 ;  /* 0x0000001040407819 */ /* 0x000fe20000001241 */
[----:B------:R-:W-:Y:S01]  /*ef60*/  HADD2.F32 R130, -RZ, R130.H0_H0 ;  /* 0x20000082ff827230 */ /* 0x000fe20000004100 */
[----:B------:R-:W-:Y:S01]  /*ef70*/  SHF.R.U64 R56, R56, 0x10, R57 ;  /* 0x0000001038387819 */ /* 0x000fe20000001239 */
[----:B------:R-:W-:Y:S01]  /*ef80*/  HADD2.F32 R127, -RZ, R127.H0_H0 ;  /* 0x2000007fff7f7230 */ /* 0x000fe20000004100 */
[----:B------:R-:W-:Y:S01]  /*ef90*/  SHF.R.U64 R57, R66, 0x10, R67 ;  /* 0x0000001042397819 */ /* 0x000fe20000001243 */
[----:B------:R-:W-:Y:S01]  /*efa0*/  HADD2.F32 R128, -RZ, R118.H1_H1 ;  /* 0x30000076ff807230 */ /* 0x000fe20000004100 */
[----:B------:R-:W-:-:S02]  /*efb0*/  SHF.R.U64 R58, R58, 0x10, R59 ;  /* 0x000000103a3a7819 */ /* 0x000fc4000000123b */
[----:B------:R-:W-:Y:S01]  /*efc0*/  SHF.R.U32.HI R66, RZ, 0x10, R67 ;  /* 0x00000010ff427819 */ /* 0x000fe20000011643 */
[----:B------:R-:W-:Y:S01]  /*efd0*/  HADD2.F32 R57, -RZ, R57.H0_H0 ;  /* 0x20000039ff397230 */ /* 0x000fe20000004100 */
[----:B------:R-:W-:-:S03]  /*efe0*/  SHF.R.U32.HI R59, RZ, 0x10, R59 ;  /* 0x00000010ff3b7819 */ /* 0x000fc6000001163b */
[----:B------:R-:W-:Y:S01]  /*eff0*/  HADD2.F32 R66, -RZ, R66.H0_H0 ;  /* 0x20000042ff427230 */ /* 0x000fe20000004100 */
[----:B--2---:R-:W-:-:S04]  /*f000*/  LEA.HI R76, R115, R77, RZ, 0x1d ;  /* 0x0000004d734c7211 */ /* 0x004fc800078fe8ff */
[----:B------:R-:W-:Y:S01]  /*f010*/  SHF.R.S32.HI R79, RZ, 0x1f, R76 ;  /* 0x0000001fff4f7819 */ /* 0x000fe2000001144c */
[----:B------:R-:W-:-:S03]  /*f020*/  IMAD.SHL.U32 R77, R76, 0x8, RZ ;  /* 0x000000084c4d7824 */ /* 0x000fc600078e00ff */
[----:B------:R-:W-:Y:S02]  /*f030*/  LEA.HI R79, R79, R76, RZ, 0x3 ;  /* 0x0000004c4f4f7211 */ /* 0x000fe400078f18ff */
[----:B-----5:R-:W-:Y:S02]  /*f040*/  LOP3.LUT R77, R135, 0x38, R77, 0xf8, !PT ;  /* 0x00000038874d7812 */ /* 0x020fe400078ef84d */
[----:B------:R-:W-:Y:S02]  /*f050*/  SHF.L.U32 R79, R79, 0xa, RZ ;  /* 0x0000000a4f4f7819 */ /* 0x000fe400000006ff */
[----:B------:R-:W-:Y:S02]  /*f060*/  LOP3.LUT R81, R77, R134, RZ, 0x3c, !PT ;  /* 0x000000864d517212 */ /* 0x000fe400078e3cff */
[----:B------:R-:W-:Y:S02]  /*f070*/  LOP3.LUT R80, R79, 0x7fffe000, RZ, 0xc0, !PT ;  /* 0x7fffe0004f507812 */ /* 0x000fe400078ec0ff */
[----:B---3--:R-:W0:Y:S02]  /*f080*/  LDS.128 R76, [R136] ;  /* 0x00000000884c7984 */ /* 0x008e240000000c00 */
[----:B------:R-:W-:-:S05]  /*f090*/  IADD3 R81, R81, R80, R133 ;  /* 0x0000005051517210 */ /* 0x000fca0007ffe085 */
[----:B------:R-:W-:-:S05]  /*f0a0*/  IMAD R117, R81, 0x2, R18 ;  /* 0x0000000251757824 */ /* 0x000fca00078e0212 */
[----:B------:R-:W1:Y:S01]  /*f0b0*/  LDS.128 R80, [R117+0x10400] ;  /* 0x0104000075507984 */ /* 0x000e620000000c00 */
[--C-:B0-----:R-:W-:Y:S02]  /*f0c0*/  HADD2.F32 R120, -RZ, R77.reuse.H0_H0 ;  /* 0x2000004dff787230 */ /* 0x101fe40000004100 */
[----:B------:R-:W-:Y:S02]  /*f0d0*/  HADD2.F32 R123, -RZ, R77.H1_H1 ;  /* 0x3000004dff7b7230 */ /* 0x000fe40000004100 */
[----:B------:R-:W-:Y:S02]  /*f0e0*/  HADD2.F32 R122, -RZ, R76.H0_H0 ;  /* 0x2000004cff7a7230 */ /* 0x000fe40000004100 */
[----:B------:R-:W-:Y:S02]  /*f0f0*/  HADD2.F32 R65, -RZ, R78.H0_H0 ;  /* 0x2000004eff417230 */ /* 0x000fe40000004100 */
[--C-:B------:R-:W-:Y:S02]  /*f100*/  HADD2.F32 R67, -RZ, R79.reuse.H0_H0 ;  /* 0x2000004fff437230 */ /* 0x100fe40000004100 */
[----:B------:R-:W-:-:S02]  /*f110*/  HADD2.F32 R79, -RZ, R79.H1_H1 ;  /* 0x3000004fff4f7230 */ /* 0x000fc40000004100 */
[--C-:B-1----:R-:W-:Y:S02]  /*f120*/  HADD2.F32 R77, -RZ, R81.reuse.H0_H0 ;  /* 0x20000051ff4d7230 */ /* 0x102fe40000004100 */
[----:B------:R-:W-:Y:S02]  /*f130*/  HADD2.F32 R124, -RZ, R81.H1_H1 ;  /* 0x30000051ff7c7230 */ /* 0x000fe40000004100 */
[----:B------:R-:W-:Y:S02]  /*f140*/  HADD2.F32 R119, -RZ, R80.H0_H0 ;  /* 0x20000050ff777230 */ /* 0x000fe40000004100 */
[C---:B------:R-:W-:Y:S01]  /*f150*/  FMUL.FTZ R81, R77.reuse, R129 ;  /* 0x000000814d517220 */ /* 0x040fe20000410000 */
[----:B------:R-:W-:Y:S01]  /*f160*/  FMUL.FTZ R131, R77, R126 ;  /* 0x0000007e4d837220 */ /* 0x000fe20000410000 */
[----:B------:R-:W-:Y:S01]  /*f170*/  FMUL.FTZ R132, R124, R130 ;  /* 0x000000827c847220 */ /* 0x000fe20000410000 */
[----:B------:R-:W-:Y:S02]  /*f180*/  HADD2.F32 R125, -RZ, R82.H0_H0 ;  /* 0x20000052ff7d7230 */ /* 0x000fe40000004100 */
[----:B------:R-:W-:Y:S01]  /*f190*/  FFMA.FTZ R77, R120, R126, -R81 ;  /* 0x0000007e784d7223 */ /* 0x000fe20000010851 */
[----:B------:R-:W-:-:S02]  /*f1a0*/  HADD2.F32 R126, -RZ, R118.H0_H0 ;  /* 0x20000076ff7e7230 */ /* 0x000fc40000004100 */
[----:B------:R-:W-:Y:S01]  /*f1b0*/  FFMA.FTZ R81, R120, R129, R131 ;  /* 0x0000008178517223 */ /* 0x000fe20000010083 */
[-C--:B------:R-:W-:Y:S01]  /*f1c0*/  FMUL.FTZ R120, R124, R127.reuse ;  /* 0x0000007f7c787220 */ /* 0x080fe20000410000 */
[----:B------:R-:W-:Y:S01]  /*f1d0*/  FFMA.FTZ R118, R123, R127, -R132 ;  /* 0x0000007f7b767223 */ /* 0x000fe20000010884 */
[C---:B------:R-:W-:Y:S01]  /*f1e0*/  FMUL.FTZ R127, R119.reuse, R128 ;  /* 0x00000080777f7220 */ /* 0x040fe20000410000 */
[----:B------:R-:W-:Y:S01]  /*f1f0*/  FMUL.FTZ R129, R119, R126 ;  /* 0x0000007e77817220 */ /* 0x000fe20000410000 */
[--C-:B------:R-:W-:Y:S02]  /*f200*/  HADD2.F32 R132, -RZ, R116.reuse.H1_H1 ;  /* 0x30000074ff847230 */ /* 0x100fe40000004100 */
[----:B------:R-:W-:Y:S01]  /*f210*/  FFMA.FTZ R120, R123, R130, R120 ;  /* 0x000000827b787223 */ /* 0x000fe20000010078 */
[----:B------:R-:W-:Y:S02]  /*f220*/  HADD2.F32 R124, -RZ, R116.H0_H0 ;  /* 0x20000074ff7c7230 */ /* 0x000fe40000004100 */
[C---:B------:R-:W-:Y:S01]  /*f230*/  FFMA.FTZ R119, R122.reuse, R126, -R127 ;  /* 0x0000007e7a777223 */ /* 0x040fe2000001087f */
[----:B------:R-:W-:Y:S01]  /*f240*/  FFMA.FTZ R116, R122, R128, R129 ;  /* 0x000000807a747223 */ /* 0x000fe20000010081 */
[----:B------:R-:W-:-:S02]  /*f250*/  HADD2.F32 R122, -RZ, R114.H1_H1 ;  /* 0x30000072ff7a7230 */ /* 0x000fc40000004100 */
[C---:B------:R-:W-:Y:S01]  /*f260*/  FMUL.FTZ R126, R125.reuse, R132 ;  /* 0x000000847d7e7220 */ /* 0x040fe20000410000 */
[--C-:B------:R-:W-:Y:S02]  /*f270*/  HADD2.F32 R121, -RZ, R83.reuse.H0_H0 ;  /* 0x20000053ff797230 */ /* 0x100fe40000004100 */
[-C--:B------:R-:W-:Y:S01]  /*f280*/  FMUL.FTZ R128, R125, R124.reuse ;  /* 0x0000007c7d807220 */ /* 0x080fe20000410000 */
[----:B------:R-:W-:Y:S02]  /*f290*/  HADD2.F32 R114, -RZ, R114.H0_H0 ;  /* 0x20000072ff727230 */ /* 0x000fe40000004100 */
[C---:B------:R-:W-:Y:S01]  /*f2a0*/  FFMA.FTZ R126, R65.reuse, R124, -R126 ;  /* 0x0000007c417e7223 */ /* 0x040fe2000001087e */
[----:B------:R-:W-:Y:S02]  /*f2b0*/  HADD2.F32 R83, -RZ, R83.H1_H1 ;  /* 0x30000053ff537230 */ /* 0x000fe40000004100 */
[----:B------:R-:W-:Y:S01]  /*f2c0*/  FFMA.FTZ R128, R65, R132, R128 ;  /* 0x0000008441807223 */ /* 0x000fe20000010080 */
[----:B------:R-:W-:-:S02]  /*f2d0*/  HADD2.F32 R124, -RZ, R59.H0_H0 ;  /* 0x2000003bff7c7230 */ /* 0x000fc40000004100 */
[C---:B------:R-:W-:Y:S01]  /*f2e0*/  FMUL.FTZ R130, R121.reuse, R114 ;  /* 0x0000007279827220 */ /* 0x040fe20000410000 */
[-C--:B------:R-:W-:Y:S01]  /*f2f0*/  FMUL.FTZ R121, R121, R122.reuse ;  /* 0x0000007a79797220 */ /* 0x080fe20000410000 */
[----:B------:R-:W-:Y:S02]  /*f300*/  HADD2.F32 R80, -RZ, R80.H1_H1 ;  /* 0x30000050ff507230 */ /* 0x000fe40000004100 */
[C---:B------:R-:W-:Y:S01]  /*f310*/  FFMA.FTZ R130, R67.reuse, R122, -R130 ;  /* 0x0000007a43827223 */ /* 0x040fe20000010882 */
[----:B------:R-:W-:Y:S01]  /*f320*/  FFMA.FTZ R114, R67, R114, R121 ;  /* 0x0000007243727223 */ /* 0x000fe20000010079 */
[----:B------:R-:W-:Y:S02]  /*f330*/  HADD2.F32 R82, -RZ, R82.H1_H1 ;  /* 0x30000052ff527230 */ /* 0x000fe40000004100 */
[C---:B------:R-:W-:Y:S01]  /*f340*/  FMUL.FTZ R132, R83.reuse, R124 ;  /* 0x0000007c53847220 */ /* 0x040fe20000410000 */
[----:B------:R-:W-:Y:S01]  /*f350*/  FMUL.FTZ R122, R83, R66 ;  /* 0x00000042537a7220 */ /* 0x000fe20000410000 */
[----:B------:R-:W-:-:S02]  /*f360*/  HADD2.F32 R65, -RZ, R56.H0_H0 ;  /* 0x20000038ff417230 */ /* 0x000fc40000004100 */
[----:B------:R-:W-:Y:S02]  /*f370*/  HADD2.F32 R67, -RZ, R58.H0_H0 ;  /* 0x2000003aff437230 */ /* 0x000fe40000004100 */
[C---:B------:R-:W-:Y:S01]  /*f380*/  FFMA.FTZ R123, R79.reuse, R66, -R132 ;  /* 0x000000424f7b7223 */ /* 0x040fe20000010884 */
[----:B------:R-:W-:Y:S02]  /*f390*/  HADD2.F32 R59, -RZ, R64.H0_H0 ;  /* 0x20000040ff3b7230 */ /* 0x000fe40000004100 */
[----:B------:R-:W-:Y:S01]  /*f3a0*/  FFMA.FTZ R125, R79, R124, R122 ;  /* 0x0000007c4f7d7223 */ /* 0x000fe2000001007a */
[----:B------:R-:W-:Y:S02]  /*f3b0*/  HADD2.F32 R76, -RZ, R76.H1_H1 ;  /* 0x3000004cff4c7230 */ /* 0x000fe40000004100 */
[----:B------:R-:W-:Y:S01]  /*f3c0*/  FMUL.FTZ R79, R80, R65 ;  /* 0x00000041504f7220 */ /* 0x000fe20000410000 */
[----:B------:R-:W-:Y:S02]  /*f3d0*/  HADD2.F32 R78, -RZ, R78.H1_H1 ;  /* 0x3000004eff4e7230 */ /* 0x000fe40000004100 */
        /* <DEDUP_REMOVED lines=17> */
.L_x_1740:
[----:B------:R-:W-:Y:S05]  /*f4f0*/  BSYNC B2 ;  /* 0x0000000000027941 */ /* 0x000fea0003800000 */
.L_x_1739:
[----:B------:R-:W-:Y:S05]  /*f500*/  @P1 BRA `(.L_x_1738) ;  /* 0x00000004007c1947 */ /* 0x000fea0003800000 */
[----:B------:R-:W2:Y:S01]  /*f510*/  LDL R120, [R1+0x98] ;  /* 0x0000980001787983 */ /* 0x000ea20000100800 */
[----:B------:R-:W-:Y:S01]  /*f520*/  LEA.HI R115, R115, R0, RZ, 0x1d ;  /* 0x0000000073737211 */ /* 0x000fe200078fe8ff */
[--C-:B------:R-:W-:Y:S01]  /*f530*/  HADD2.F32 R81, -RZ, R113.reuse.H1_H1 ;  /* 0x30000071ff517230 */ /* 0x100fe20000004100 */
[----:B------:R-:W-:Y:S01]  /*f540*/  SHF.R.U32.HI R83, RZ, 0x10, R61 ;  /* 0x00000010ff537819 */ /* 0x000fe2000001163d */
[----:B------:R-:W-:Y:S01]  /*f550*/  HADD2.F32 R113, -RZ, R113.H0_H0 ;  /* 0x20000071ff717230 */ /* 0x000fe20000004100 */
[----:B0-----:R-:W-:Y:S01]  /*f560*/  SHF.R.S32.HI R58, RZ, 0x1f, R115 ;  /* 0x0000001fff3a7819 */ /* 0x001fe20000011473 */
[----:B------:R-:W-:Y:S01]  /*f570*/  IMAD.SHL.U32 R56, R115, 0x8, RZ ;  /* 0x0000000873387824 */ /* 0x000fe200078e00ff */
[----:B------:R-:W-:Y:S01]  /*f580*/  SHF.R.U64 R68, R68, 0x10, R69 ;  /* 0x0000001044447819 */ /* 0x000fe20000001245 */
[----:B------:R-:W-:Y:S01]  /*f590*/  HADD2.F32 R83, -RZ, R83.H0_H0 ;  /* 0x20000053ff537230 */ /* 0x000fe20000004100 */
[----:B------:R-:W-:Y:S02]  /*f5a0*/  LEA.HI R58, R58, R115, RZ, 0x3 ;  /* 0x000000733a3a7211 */ /* 0x000fe400078f18ff */
[----:B-----5:R-:W-:-:S02]  /*f5b0*/  LOP3.LUT R56, R135, 0x38, R56, 0xf8, !PT ;  /* 0x0000003887387812 */ /* 0x020fc400078ef838 */
[----:B------:R-:W-:Y:S01]  /*f5c0*/  SHF.R.U32.HI R82, RZ, 0x10, R69 ;  /* 0x00000010ff527819 */ /* 0x000fe20000011645 */
[----:B------:R-:W-:Y:S01]  /*f5d0*/  IMAD.SHL.U32 R58, R58, 0x400, RZ ;  /* 0x000004003a3a7824 */ /* 0x000fe200078e00ff */
[----:B------:R-:W-:Y:S02]  /*f5e0*/  LOP3.LUT R65, R56, R134, RZ, 0x3c, !PT ;  /* 0x0000008638417212 */ /* 0x000fe400078e3cff */
[----:B------:R-:W-:Y:S02]  /*f5f0*/  SHF.R.U64 R69, R60, 0x10, R61 ;  /* 0x000000103c457819 */ /* 0x000fe4000000123d */
[----:B------:R-:W-:Y:S02]  /*f600*/  LOP3.LUT R64, R58, 0x7fffe000, RZ, 0xc0, !PT ;  /* 0x7fffe0003a407812 */ /* 0x000fe400078ec0ff */
[----:B------:R-:W-:Y:S01]  /*f610*/  SHF.R.U64 R61, R62, 0x10, R63 ;  /* 0x000000103e3d7819 */ /* 0x000fe2000000123f */
[----:B------:R-:W-:Y:S01]  /*f620*/  HADD2.F32 R69, -RZ, R69.H0_H0 ;  /* 0x20000045ff457230 */ /* 0x000fe20000004100 */
[----:B------:R-:W-:-:S02]  /*f630*/  IADD3 R65, R65, R64, R133 ;  /* 0x0000004041417210 */ /* 0x000fc40007ffe085 */
[----:B------:R-:W-:Y:S02]  /*f640*/  SHF.R.U32.HI R118, RZ, 0x10, R63 ;  /* 0x00000010ff767819 */ /* 0x000fe4000001163f */
[----:B------:R-:W-:Y:S02]  /*f650*/  LEA R76, R65, R18, 0x1 ;  /* 0x00000012414c7211 */ /* 0x000fe400078e08ff */
[--C-:B------:R-:W-:Y:S02]  /*f660*/  SHF.R.U64 R60, R70, 0x10, R71.reuse ;  /* 0x00000010463c7819 */ /* 0x100fe40000001247 */
[----:B------:R-:W-:Y:S01]  /*f670*/  SHF.R.U32.HI R119, RZ, 0x10, R71 ;  /* 0x00000010ff777819 */ /* 0x000fe20000011647 */
[----:B------:R-:W0:Y:S02]  /*f680*/  LDS.128 R64, [R76+0x10400] ;  /* 0x010400004c407984 */ /* 0x000e240000000c00 */
[--C-:B0-----:R-:W-:Y:S02]  /*f690*/  HADD2.F32 R77, -RZ, R65.reuse.H0_H0 ;  /* 0x20000041ff4d7230 */ /* 0x101fe40000004100 */
[----:B------:R-:W-:-:S02]  /*f6a0*/  HADD2.F32 R78, -RZ, R65.H1_H1 ;  /* 0x30000041ff4e7230 */ /* 0x000fc40000004100 */
[----:B------:R-:W-:Y:S02]  /*f6b0*/  HADD2.F32 R65, -RZ, R64.H0_H0 ;  /* 0x20000040ff417230 */ /* 0x000fe40000004100 */
[C---:B------:R-:W-:Y:S01]  /*f6c0*/  FMUL.FTZ R115, R77.reuse, R113 ;  /* 0x000000714d737220 */ /* 0x040fe20000410000 */
[----:B------:R-:W-:Y:S01]  /*f6d0*/  FMUL.FTZ R117, R77, R81 ;  /* 0x000000514d757220 */ /* 0x000fe20000410000 */
[----:B------:R-:W-:Y:S02]  /*f6e0*/  HADD2.F32 R77, -RZ, R82.H0_H0 ;  /* 0x20000052ff4d7230 */ /* 0x000fe40000004100 */
[C---:B------:R-:W-:Y:S01]  /*f6f0*/  FMUL.FTZ R114, R78.reuse, R83 ;  /* 0x000000534e727220 */ /* 0x040fe20000410000 */
[----:B------:R-:W-:Y:S02]  /*f700*/  HADD2.F32 R82, -RZ, R110.H0_H0 ;  /* 0x2000006eff527230 */ /* 0x000fe40000004100 */
[----:B------:R-:W-:Y:S02]  /*f710*/  HADD2.F32 R79, -RZ, R66.H0_H0 ;  /* 0x20000042ff4f7230 */ /* 0x000fe40000004100 */
[----:B------:R-:W-:Y:S01]  /*f720*/  FMUL.FTZ R116, R78, R77 ;  /* 0x0000004d4e747220 */ /* 0x000fe20000410000 */
[----:B------:R-:W-:-:S02]  /*f730*/  HADD2.F32 R110, -RZ, R110.H1_H1 ;  /* 0x3000006eff6e7230 */ /* 0x000fc40000004100 */
[----:B------:R-:W-:Y:S01]  /*f740*/  FMUL.FTZ R78, R65, R82 ;  /* 0x00000052414e7220 */ /* 0x000fe20000410000 */
[--C-:B------:R-:W-:Y:S02]  /*f750*/  HADD2.F32 R80, -RZ, R67.reuse.H0_H0 ;  /* 0x20000043ff507230 */ /* 0x100fe40000004100 */
[----:B------:R-:W-:Y:S02]  /*f760*/  HADD2.F32 R67, -RZ, R67.H1_H1 ;  /* 0x30000043ff437230 */ /* 0x000fe40000004100 */
[----:B------:R-:W-:Y:S02]  /*f770*/  HADD2.F32 R64, -RZ, R64.H1_H1 ;  /* 0x30000040ff407230 */ /* 0x000fe40000004100 */
[----:B------:R-:W-:Y:S01]  /*f780*/  HADD2.F32 R66, -RZ, R66.H1_H1 ;  /* 0x30000042ff427230 */ /* 0x000fe20000004100 */
[----:B--2---:R-:W0:Y:S02]  /*f790*/  LDS.128 R56, [R120] ;  /* 0x0000000078387984 */ /* 0x004e240000000c00 */
[----:B0-----:R-:W-:-:S02]  /*f7a0*/  HADD2.F32 R62, -RZ, R57.H0_H0 ;  /* 0x20000039ff3e7230 */ /* 0x001fc40000004100 */
[----:B------:R-:W-:Y:S02]  /*f7b0*/  HADD2.F32 R63, -RZ, R57.H1_H1 ;  /* 0x30000039ff3f7230 */ /* 0x000fe40000004100 */
[----:B------:R-:W-:Y:S02]  /*f7c0*/  HADD2.F32 R57, -RZ, R56.H0_H0 ;  /* 0x20000038ff397230 */ /* 0x000fe40000004100 */
[C---:B------:R-:W-:Y:S01]  /*f7d0*/  FFMA.FTZ R115, R62.reuse, R81, -R115 ;  /* 0x000000513e737223 */ /* 0x040fe20000010873 */
[----:B------:R-:W-:Y:S01]  /*f7e0*/  FFMA.FTZ R117, R62, R113, R117 ;  /* 0x000000713e757223 */ /* 0x000fe20000010075 */
[----:B------:R-:W-:Y:S02]  /*f7f0*/  HADD2.F32 R62, -RZ, R112.H0_H0 ;  /* 0x20000070ff3e7230 */ /* 0x000fe40000004100 */
[C---:B------:R-:W-:Y:S01]  /*f800*/  FFMA.FTZ R114, R63.reuse, R77, -R114 ;  /* 0x0000004d3f727223 */ /* 0x040fe20000010872 */
[----:B------:R-:W-:Y:S02]  /*f810*/  HADD2.F32 R70, -RZ, R58.H0_H0 ;  /* 0x2000003aff467230 */ /* 0x000fe40000004100 */
[----:B------:R-:W-:Y:S01]  /*f820*/  FFMA.FTZ R116, R63, R83, R116 ;  /* 0x000000533f747223 */ /* 0x000fe20000010074 */
[----:B------:R-:W-:-:S02]  /*f830*/  HADD2.F32 R71, -RZ, R59.H0_H0 ;  /* 0x2000003bff477230 */ /* 0x000fc40000004100 */
[-C--:B------:R-:W-:Y:S01]  /*f840*/  FMUL.FTZ R77, R65, R62.reuse ;  /* 0x0000003e414d7220 */ /* 0x080fe20000410000 */
[C---:B------:R-:W-:Y:S01]  /*f850*/  FFMA.FTZ R65, R57.reuse, R62, -R78 ;  /* 0x0000003e39417223 */ /* 0x040fe2000001084e */
[--C-:B------:R-:W-:Y:S02]  /*f860*/  HADD2.F32 R62, -RZ, R111.reuse.H1_H1 ;  /* 0x3000006fff3e7230 */ /* 0x100fe40000004100 */
[----:B------:R-:W-:Y:S01]  /*f870*/  FFMA.FTZ R77, R57, R82, R77 ;  /* 0x00000052394d7223 */ /* 0x000fe2000001004d */
[C---:B------:R-:W-:Y:S01]  /*f880*/  FMUL.FTZ R57, R79.reuse, R110 ;  /* 0x0000006e4f397220 */ /* 0x040fe20000410000 */
[----:B------:R-:W-:Y:S02]  /*f890*/  HADD2.F32 R111, -RZ, R111.H0_H0 ;  /* 0x2000006fff6f7230 */ /* 0x000fe40000004100 */
[-C--:B------:R-:W-:Y:S01]  /*f8a0*/  FMUL.FTZ R63, R79, R62.reuse ;  /* 0x0000003e4f3f7220 */ /* 0x080fe20000410000 */
[----:B------:R-:W-:Y:S02]  /*f8b0*/  HADD2.F32 R112, -RZ, R112.H1_H1 ;  /* 0x30000070ff707230 */ /* 0x000fe40000004100 */
[----:B------:R-:W-:Y:S01]  /*f8c0*/  FFMA.FTZ R79, R70, R62, -R57 ;  /* 0x0000003e464f7223 */ /* 0x000fe20000010839 */
[----:B------:R-:W-:-:S02]  /*f8d0*/  HADD2.F32 R78, -RZ, R118.H0_H0 ;  /* 0x20000076ff4e7230 */ /* 0x000fc40000004100 */
[C---:B------:R-:W-:Y:S01]  /*f8e0*/  FMUL.FTZ R82, R80.reuse, R111 ;  /* 0x0000006f50527220 */ /* 0x040fe20000410000 */
[----:B------:R-:W-:Y:S02]  /*f8f0*/  HADD2.F32 R62, -RZ, R119.H0_H0 ;  /* 0x20000077ff3e7230 */ /* 0x000fe40000004100 */
[----:B------:R-:W-:Y:S01]  /*f900*/  FMUL.FTZ R80, R80, R112 ;  /* 0x0000007050507220 */ /* 0x000fe20000410000 */
[----:B------:R-:W-:Y:S02]  /*f910*/  HADD2.F32 R59, -RZ, R59.H1_H1 ;  /* 0x3000003bff3b7230 */ /* 0x000fe40000004100 */
[----:B------:R-:W-:Y:S01]  /*f920*/  FFMA.FTZ R70, R70, R110, R63 ;  /* 0x0000006e46467223 */ /* 0x000fe2000001003f */
[----:B------:R-:W-:Y:S01]  /*f930*/  FFMA.FTZ R82, R71, R112, -R82 ;  /* 0x0000007047527223 */ /* 0x000fe20000010852 */
[C---:B------:R-:W-:Y:S01]  /*f940*/  FMUL.FTZ R110, R67.reuse, R78 ;  /* 0x0000004e436e7220 */ /* 0x040fe20000410000 */
[----:B------:R-:W-:Y:S01]  /*f950*/  FMUL.FTZ R112, R67, R62 ;  /* 0x0000003e43707220 */ /* 0x000fe20000410000 */
[----:B------:R-:W-:-:S02]  /*f960*/  HADD2.F32 R63, -RZ, R61.H0_H0 ;  /* 0x2000003dff3f7230 */ /* 0x000fc40000004100 */
[----:B------:R-:W-:Y:S01]  /*f970*/  FFMA.FTZ R80, R71, R111, R80 ;  /* 0x0000006f47507223 */ /* 0x000fe20000010050 */
[----:B------:R-:W-:Y:S02]  /*f980*/  HADD2.F32 R57, -RZ, R68.H0_H0 ;  /* 0x20000044ff397230 */ /* 0x000fe40000004100 */
[C---:B------:R-:W-:Y:S01]  /*f990*/  FFMA.FTZ R71, R59.reuse, R62, -R110 ;  /* 0x0000003e3b477223 */ /* 0x040fe2000001086e */
[----:B------:R-:W-:Y:S02]  /*f9a0*/  HADD2.F32 R61, -RZ, R60.H0_H0 ;  /* 0x2000003cff3d7230 */ /* 0x000fe40000004100 */
[----:B------:R-:W-:Y:S01]  /*f9b0*/  FFMA.FTZ R81, R59, R78, R112 ;  /* 0x0000004e3b517223 */ /* 0x000fe20000010070 */
[----:B------:R-:W-:Y:S02]  /*f9c0*/  HADD2.F32 R56, -RZ, R56.H1_H1 ;  /* 0x30000038ff387230 */ /* 0x000fe40000004100 */
[----:B------:R-:W-:Y:S01]  /*f9d0*/  FMUL.FTZ R59, R64, R69 ;  /* 0x00000045403b7220 */ /* 0x000fe20000410000 */
[----:B------:R-:W-:-:S02]  /*f9e0*/  HADD2.F32 R58, -RZ, R58.H1_H1 ;  /* 0x3000003aff3a7230 */ /* 0x000fc40000004100 */
        /* <DEDUP_REMOVED lines=8> */
[----:B------:R-:W-:Y:S02]  /*fa70*/  F2FP.F16.F32.PACK_AB R57, R114, R115 ;  /* 0x000000737239723e */ /* 0x000fe400000000ff */
[----:B------:R-:W-:-:S02]  /*fa80*/  F2FP.F16.F32.PACK_AB R56, R60, R65 ;  /* 0x000000413c38723e */ /* 0x000fc400000000ff */
[----:B------:R-:W-:Y:S02]  /*fa90*/  F2FP.F16.F32.PACK_AB R58, R62, R79 ;  /* 0x0000004f3e3a723e */ /* 0x000fe400000000ff */
[----:B------:R-:W-:Y:S02]  /*faa0*/  F2FP.F16.F32.PACK_AB R63, R81, R80 ;  /* 0x00000050513f723e */ /* 0x000fe400000000ff */
[----:B------:R-:W-:Y:S01]  /*fab0*/  F2FP.F16.F32.PACK_AB R61, R116, R117 ;  /* 0x00000075743d723e */ /* 0x000fe200000000ff */
[----:B------:R1:W-:Y:S01]  /*fac0*/  STS.128 [R120], R56 ;  /* 0x0000003878007388 */ /* 0x0003e20000000c00 */
[----:B------:R-:W-:Y:S02]  /*fad0*/  F2FP.F16.F32.PACK_AB R60, R64, R77 ;  /* 0x0000004d403c723e */ /* 0x000fe400000000ff */
[----:B------:R-:W-:-:S05]  /*fae0*/  F2FP.F16.F32.PACK_AB R62, R67, R70 ;  /* 0x00000046433e723e */ /* 0x000fca00000000ff */
[----:B------:R1:W-:Y:S02]  /*faf0*/  STS.128 [R76+0x10400], R60 ;  /* 0x0104003c4c007388 */ /* 0x0003e40000000c00 */
.L_x_1738:
[----:B------:R-:W-:Y:S05]  /*fb00*/  BSYNC B1 ;  /* 0x0000000000017941 */ /* 0x000fea0003800000 */
.L_x_1737:
[----:B01----:R-:W2:Y:S01]  /*fb10*/  LDL R56, [R1+0x9c] ;  /* 0x00009c0001387983 */ /* 0x003ea20000100800 */
[----:B------:R-:W-:Y:S01]  /*fb20*/  BSSY B1, `(.L_x_1741) ;  /* 0x00000cc000017945 */ /* 0x000fe20003800000 */
[----:B--2---:R-:W-:-:S13]  /*fb30*/  ISETP.GE.AND P0, PT, R56, R21, PT ;  /* 0x000000153800720c */ /* 0x004fda0003f06270 */
[----:B------:R-:W-:Y:S05]  /*fb40*/  @P0 BRA `(.L_x_1742) ;  /* 0x0000000c00240947 */ /* 0x000fea0003800000 */
[----:B------:R0:W5:Y:S01]  /*fb50*/  LDL R112, [R1+0x4c] ;  /* 0x00004c0001707983 */ /* 0x0001620000100800 */
[----:B------:R-:W1:Y:S03]  /*fb60*/  LDC R65, c[0x0][0x3f4] ;  /* 0x0000fd00ff417b82 */ /* 0x000e660000000800 */
[----:B------:R0:W5:Y:S04]  /*fb70*/  LDL R111, [R1+0xa0] ;  /* 0x0000a000016f7983 */ /* 0x0001680000100800 */
[----:B------:R0:W5:Y:S01]  /*fb80*/  LDL R110, [R1+0x54] ;  /* 0x00005400016e7983 */ /* 0x0001620000100800 */
[----:B------:R-:W-:Y:S01]  /*fb90*/  BSSY B2, `(.L_x_1743) ;  /* 0x0000064000027945 */ /* 0x000fe20003800000 */
[----:B-1----:R-:W-:-:S02]  /*fba0*/  ISETP.GE.AND P0, PT, R16, R65, PT ;  /* 0x000000411000720c */ /* 0x002fc40003f06270 */
[----:B------:R-:W-:-:S11]  /*fbb0*/  ISETP.GE.AND P1, PT, R219, R65, PT ;  /* 0x00000041db00720c */ /* 0x000fd60003f26270 */
[----:B0-----:R-:W-:Y:S05]  /*fbc0*/  @P0 BRA `(.L_x_1744) ;  /* 0x0000000400800947 */ /* 0x001fea0003800000 */
[----:B------:R-:W2:Y:S04]  /*fbd0*/  LDL R56, [R1+0x68] ;  /* 0x0000680001387983 */ /* 0x000ea80000100800 */
[----:B------:R-:W3:Y:S01]  /*fbe0*/  LDL R113, [R1+0x94] ;  /* 0x0000940001717983 */ /* 0x000ee20000100800 */
[--C-:B------:R-:W-:Y:S01]  /*fbf0*/  SHF.R.U64 R83, R48, 0x10, R49.reuse ;  /* 0x0000001030537819 */ /* 0x100fe20000001231 */
[----:B------:R-:W-:Y:S01]  /*fc00*/  HADD2.F32 R66, -RZ, R107.H1_H1 ;  /* 0x3000006bff427230 */ /* 0x000fe20000004100 */
[----:B------:R-:W-:Y:S01]  /*fc10*/  SHF.R.U32.HI R67, RZ, 0x10, R49 ;  /* 0x00000010ff437819 */ /* 0x000fe20000011631 */
[--C-:B------:R-:W-:Y:S01]  /*fc20*/  HADD2.F32 R68, -RZ, R109.reuse.H1_H1 ;  /* 0x3000006dff447230 */ /* 0x100fe20000004100 */
[--C-:B------:R-:W-:Y:S01]  /*fc30*/  SHF.R.U64 R79, R40, 0x10, R41.reuse ;  /* 0x00000010284f7819 */ /* 0x100fe20000001229 */
[----:B------:R-:W-:Y:S01]  /*fc40*/  HADD2.F32 R109, -RZ, R109.H0_H0 ;  /* 0x2000006dff6d7230 */ /* 0x000fe20000004100 */
[----:B------:R-:W-:Y:S01]  /*fc50*/  SHF.R.U32.HI R70, RZ, 0x10, R41 ;  /* 0x00000010ff467819 */ /* 0x000fe20000011629 */
[----:B------:R-:W-:Y:S01]  /*fc60*/  HADD2.F32 R107, -RZ, R107.H0_H0 ;  /* 0x2000006bff6b7230 */ /* 0x000fe20000004100 */
[----:B------:R-:W-:-:S02]  /*fc70*/  SHF.R.U64 R82, R50, 0x10, R51 ;  /* 0x0000001032527819 */ /* 0x000fc40000001233 */
[----:B------:R-:W-:Y:S01]  /*fc80*/  SHF.R.U32.HI R81, RZ, 0x10, R51 ;  /* 0x00000010ff517819 */ /* 0x000fe20000011633 */
[----:B------:R-:W-:Y:S01]  /*fc90*/  HADD2.F32 R70, -RZ, R70.H0_H0 ;  /* 0x20000046ff467230 */ /* 0x000fe20000004100 */
[--C-:B------:R-:W-:Y:S02]  /*fca0*/  SHF.R.U32.HI R71, RZ, 0x10, R43.reuse ;  /* 0x00000010ff477819 */ /* 0x100fe4000001162b */
[----:B------:R-:W-:Y:S02]  /*fcb0*/  SHF.R.U64 R77, R42, 0x10, R43 ;  /* 0x000000102a4d7819 */ /* 0x000fe4000000122b */
[----:B--2---:R-:W-:-:S04]  /*fcc0*/  LEA.HI R56, R65, R56, RZ, 0x1d ;  /* 0x0000003841387211 */ /* 0x004fc800078fe8ff */
[----:B------:R-:W-:Y:S01]  /*fcd0*/  SHF.R.S32.HI R59, RZ, 0x1f, R56 ;  /* 0x0000001fff3b7819 */ /* 0x000fe20000011438 */
[----:B------:R-:W-:-:S03]  /*fce0*/  IMAD.SHL.U32 R57, R56, 0x8, RZ ;  /* 0x0000000838397824 */ /* 0x000fc600078e00ff */
[----:B------:R-:W-:Y:S02]  /*fcf0*/  LEA.HI R59, R59, R56, RZ, 0x3 ;  /* 0x000000383b3b7211 */ /* 0x000fe400078f18ff */
[----:B-----5:R-:W-:-:S03]  /*fd00*/  LOP3.LUT R56, R112, 0x38, R57, 0xf8, !PT ;  /* 0x0000003870387812 */ /* 0x020fc600078ef839 */
[----:B------:R-:W-:Y:S01]  /*fd10*/  IMAD.SHL.U32 R59, R59, 0x400, RZ ;  /* 0x000004003b3b7824 */ /* 0x000fe200078e00ff */
[----:B------:R-:W-:-:S04]  /*fd20*/  LOP3.LUT R60, R56, R111, RZ, 0x3c, !PT ;  /* 0x0000006f383c7212 */ /* 0x000fc800078e3cff */
[----:B------:R-:W-:Y:S02]  /*fd30*/  LOP3.LUT R61, R59, 0x7fffe000, RZ, 0xc0, !PT ;  /* 0x7fffe0003b3d7812 */ /* 0x000fe400078ec0ff */
[----:B---3--:R-:W0:Y:S02]  /*fd40*/  LDS.128 R56, [R113] ;  /* 0x0000000071387984 */ /* 0x008e240000000c00 */
[----:B------:R-:W-:-:S05]  /*fd50*/  IADD3 R61, R60, R61, R110 ;  /* 0x0000003d3c3d7210 */ /* 0x000fca0007ffe06e */
[----:B------:R-:W-:-:S05]  /*fd60*/  IMAD R64, R61, 0x2, R18 ;  /* 0x000000023d407824 */ /* 0x000fca00078e0212 */
[----:B------:R-:W1:Y:S01]  /*fd70*/  LDS.128 R60, [R64+0x10400] ;  /* 0x01040000403c7984 */ /* 0x000e620000000c00 */
[--C-:B0-----:R-:W-:Y:S02]  /*fd80*/  HADD2.F32 R41, -RZ, R57.reuse.H0_H0 ;  /* 0x20000039ff297230 */ /* 0x101fe40000004100 */
[----:B------:R-:W-:Y:S02]  /*fd90*/  HADD2.F32 R40, -RZ, R56.H0_H0 ;  /* 0x20000038ff287230 */ /* 0x000fe40000004100 */
[----:B------:R-:W-:Y:S02]  /*fda0*/  HADD2.F32 R57, -RZ, R57.H1_H1 ;  /* 0x30000039ff397230 */ /* 0x000fe40000004100 */
[----:B------:R-:W-:Y:S02]  /*fdb0*/  HADD2.F32 R42, -RZ, R58.H0_H0 ;  /* 0x2000003aff2a7230 */ /* 0x000fe40000004100 */
[--C-:B------:R-:W-:Y:S02]  /*fdc0*/  HADD2.F32 R43, -RZ, R59.reuse.H0_H0 ;  /* 0x2000003bff2b7230 */ /* 0x100fe40000004100 */
[----:B------:R-:W-:-:S02]  /*fdd0*/  HADD2.F32 R59, -RZ, R59.H1_H1 ;  /* 0x3000003bff3b7230 */ /* 0x000fc40000004100 */
[--C-:B-1----:R-:W-:Y:S02]  /*fde0*/  HADD2.F32 R49, -RZ, R61.reuse.H0_H0 ;  /* 0x2000003dff317230 */ /* 0x102fe40000004100 */
[----:B------:R-:W-:Y:S02]  /*fdf0*/  HADD2.F32 R48, -RZ, R60.H0_H0 ;  /* 0x2000003cff307230 */ /* 0x000fe40000004100 */
[----:B------:R-:W-:Y:S02]  /*fe00*/  HADD2.F32 R61, -RZ, R61.H1_H1 ;  /* 0x3000003dff3d7230 */ /* 0x000fe40000004100 */
[C---:B------:R-:W-:Y:S01]  /*fe10*/  FMUL.FTZ R76, R49.reuse, R68 ;  /* 0x00000044314c7220 */ /* 0x040fe20000410000 */
[-C--:B------:R-:W-:Y:S01]  /*fe20*/  FMUL.FTZ R78, R49, R66.reuse ;  /* 0x00000042314e7220 */ /* 0x080fe20000410000 */
[----:B------:R-:W-:Y:S02]  /*fe30*/  HADD2.F32 R49, -RZ, R108.H0_H0 ;  /* 0x2000006cff317230 */ /* 0x000fe40000004100 */
[C---:B------:R-:W-:Y:S01]  /*fe40*/  FFMA.FTZ R76, R41.reuse, R66, -R76 ;  /* 0x00000042294c7223 */ /* 0x040fe2000001084c */
[----:B------:R-:W-:Y:S01]  /*fe50*/  FFMA.FTZ R78, R41, R68, R78 ;  /* 0x00000044294e7223 */ /* 0x000fe2000001004e */
[----:B------:R-:W-:Y:S01]  /*fe60*/  FMUL.FTZ R41, R48, R109 ;  /* 0x0000006d30297220 */ /* 0x000fe20000410000 */
[----:B------:R-:W-:-:S02]  /*fe70*/  HADD2.F32 R66, -RZ, R67.H0_H0 ;  /* 0x20000043ff427230 */ /* 0x000fc40000004100 */
[-C--:B------:R-:W-:Y:S01]  /*fe80*/  FMUL.FTZ R48, R48, R107.reuse ;  /* 0x0000006b30307220 */ /* 0x080fe20000410000 */
[----:B------:R-:W-:Y:S02]  /*fe90*/  HADD2.F32 R51, -RZ, R63.H0_H0 ;  /* 0x2000003fff337230 */ /* 0x000fe40000004100 */
[----:B------:R-:W-:Y:S01]  /*fea0*/  FFMA.FTZ R107, R40, R107, -R41 ;  /* 0x0000006b286b7223 */ /* 0x000fe20000010829 */
[C---:B------:R-:W-:Y:S01]  /*feb0*/  FMUL.FTZ R80, R61.reuse, R70 ;  /* 0x000000463d507220 */ /* 0x040fe20000410000 */
[----:B------:R-:W-:Y:S02]  /*fec0*/  HADD2.F32 R41, -RZ, R106.H0_H0 ;  /* 0x2000006aff297230 */ /* 0x000fe40000004100 */
[-C--:B------:R-:W-:Y:S01]  /*fed0*/  FMUL.FTZ R68, R61, R66.reuse ;  /* 0x000000423d447220 */ /* 0x080fe20000410000 */
[----:B------:R-:W-:Y:S02]  /*fee0*/  HADD2.F32 R108, -RZ, R108.H1_H1 ;  /* 0x3000006cff6c7230 */ /* 0x000fe40000004100 */
[----:B------:R-:W-:Y:S01]  /*fef0*/  FFMA.FTZ R61, R57, R66, -R80 ;  /* 0x00000042393d7223 */ /* 0x000fe20000010850 */
[----:B------:R-:W-:-:S02]  /*ff00*/  HADD2.F32 R50, -RZ, R62.H0_H0 ;  /* 0x2000003eff327230 */ /* 0x000fc40000004100 */
[----:B------:R-:W-:Y:S01]  /*ff10*/  FFMA.FTZ R67, R57, R70, R68 ;  /* 0x0000004639437223 */ /* 0x000fe20000010044 */
[----:B------:R-:W-:Y:S02]  /*ff20*/  HADD2.F32 R106, -RZ, R106.H1_H1 ;  /* 0x3000006aff6a7230 */ /* 0x000fe40000004100 */
[----:B------:R-:W-:Y:S01]  /*ff30*/  FFMA.FTZ R109, R40, R109, R48 ;  /* 0x0000006d286d7223 */ /* 0x000fe20000010030 */
[C---:B------:R-:W-:Y:S01]  /*ff40*/  FMUL.FTZ R66, R51.reuse, R108 ;  /* 0x0000006c33427220 */ /* 0x040fe20000410000 */
[----:B------:R-:W-:Y:S02]  /*ff50*/  HADD2.F32 R63, -RZ, R63.H1_H1 ;  /* 0x3000003fff3f7230 */ /* 0x000fe40000004100 */
[C---:B------:R-:W-:Y:S01]  /*ff60*/  FMUL.FTZ R57, R50.reuse, R49 ;  /* 0x0000003132397220 */ /* 0x040fe20000410000 */
[----:B------:R-:W-:Y:S01]  /*ff70*/  FMUL.FTZ R69, R50, R41 ;  /* 0x0000002932457220 */ /* 0x000fe20000410000 */
[----:B------:R-:W-:Y:S02]  /*ff80*/  HADD2.F32 R48, -RZ, R71.H0_H0 ;  /* 0x20000047ff307230 */ /* 0x000fe40000004100 */
[----:B------:R-:W-:Y:S01]  /*ff90*/  FMUL.FTZ R51, R51, R106 ;  /* 0x0000006a33337220 */ /* 0x000fe20000410000 */
[----:B------:R-:W-:-:S02]  /*ffa0*/  HADD2.F32 R40, -RZ, R81.H0_H0 ;  /* 0x20000051ff287230 */ /* 0x000fc40000004100 */
[C---:B------:R-:W-:Y:S01]  /*ffb0*/  FFMA.FTZ R50, R42.reuse, R41, -R57 ;  /* 0x000000292a327223 */ /* 0x040fe20000010839 */
[----:B------:R-:W-:Y:S01]  /*ffc0*/  FFMA.FTZ R69, R42, R49, R69 ;  /* 0x000000312a457223 */ /* 0x000fe20000010045 */
[----:B------:R-:W-:Y:S01]  /*ffd0*/  FFMA.FTZ R108, R43, R108, R51 ;  /* 0x0000006c2b6c7223 */ /* 0x000fe20000010033 */
[----:B------:R-:W-:Y:S02]  /*ffe0*/  HADD2.F32 R60, -RZ, R60.H1_H1 ;  /* 0x3000003cff3c7230 */ /* 0x000fe40000004100 */
[----:B------:R-:W-:Y:S01]  /*fff0*/  FMUL.FTZ R42, R63, R48 ;  /* 0x000000303f2a7220 */ /* 0x000fe20000410000 */
[----:B------:R-:W-:Y:S02]  /*10000*/  HADD2.F32 R62, -RZ, R62.H1_H1 ;  /* 0x3000003eff3e7230 */ /* 0x000fe40000004100 */
[----:B------:R-:W-:Y:S01]  /*10010*/  FFMA.FTZ R66, R43, R106, -R66 ;  /* 0x0000006a2b427223 */ /* 0x000fe20000010842 */
[----:B------:R-:W-:Y:S01]  /*10020*/  FMUL.FTZ R68, R63, R40 ;  /* 0x000000283f447220 */ /* 0x000fe20000410000 */
[----:B------:R-:W-:-:S02]  /*10030*/  HADD2.F32 R49, -RZ, R79.H0_H0 ;  /* 0x2000004fff317230 */ /* 0x000fc40000004100 */
[C---:B------:R-:W-:Y:S01]  /*10040*/  FFMA.FTZ R63, R59.reuse, R40, -R42 ;  /* 0x000000283b3f7223 */ /* 0x040fe2000001082a */
[----:B------:R-:W-:Y:S02]  /*10050*/  HADD2.F32 R51, -RZ, R77.H0_H0 ;  /* 0x2000004dff337230 */ /* 0x000fe40000004100 */
[----:B------:R-:W-:Y:S01]  /*10060*/  FFMA.FTZ R71, R59, R48, R68 ;  /* 0x000000303b477223 */ /* 0x000fe20000010044 */
[----:B------:R-:W-:Y:S02]  /*10070*/  HADD2.F32 R41, -RZ, R83.H0_H0 ;  /* 0x20000053ff297230 */ /* 0x000fe40000004100 */
[----:B------:R-:W-:Y:S01]  /*10080*/  FMUL.FTZ R57, R60, R49 ;  /* 0x000000313c397220 */ /* 0x000fe20000410000 */
[----:B------:R-:W-:Y:S02]  /*10090*/  HADD2.F32 R43, -RZ, R82.H0_H0 ;  /* 0x20000052ff2b7230 */ /* 0x000fe40000004100 */
[----:B------:R-:W-:Y:S01]  /*100a0*/  FMUL.FTZ R59, R62, R51 ;  /* 0x000000333e3b7220 */ /* 0x000fe20000410000 */
[----:B------:R-:W-:-:S02]  /*100b0*/  HADD2.F32 R56, -RZ, R56.H1_H1 ;  /* 0x30000038ff387230 */ /* 0x000fc40000004100 */
[----:B------:R-:W-:Y:S01]  /*100c0*/  FMUL.FTZ R60, R60, R41 ;  /* 0x000000293c3c7220 */ /* 0x000fe20000410000 */
[----:B------:R-:W-:Y:S02]  /*100d0*/  HADD2.F32 R58, -RZ, R58.H1_H1 ;  /* 0x3000003aff3a7230 */ /* 0x000fe40000004100 */
[----:B------:R-:W-:Y:S01]  /*100e0*/  FMUL.FTZ R62, R62, R43 ;  /* 0x0000002b3e3e7220 */ /* 0x000fe20000410000 */
        /* <DEDUP_REMOVED lines=14> */
.L_x_1744:
[----:B------:R-:W-:Y:S05]  /*101d0*/  BSYNC B2 ;  /* 0x0000000000027941 */ /* 0x000fea0003800000 */
.L_x_1743:
[----:B------:R-:W-:Y:S05]  /*101e0*/  @P1 BRA `(.L_x_1742) ;  /* 0x00000004007c1947 */ /* 0x000fea0003800000 */
[----:B------:R-:W2:Y:S01]  /*101f0*/  LDL R71, [R1+0x90] ;  /* 0x0000900001477983 */ /* 0x000ea20000100800 */
[----:B------:R-:W-:Y:S01]  /*10200*/  LEA.HI R65, R65, R0, RZ, 0x1d ;  /* 0x0000000041417211 */ /* 0x000fe200078fe8ff */
[----:B------:R-:W-:Y:S01]  /*10210*/  HADD2.F32 R57, -RZ, R103.H1_H1 ;  /* 0x30000067ff397230 */ /* 0x000fe20000004100 */
[----:B------:R-:W-:Y:S01]  /*10220*/  SHF.R.U32.HI R60, RZ, 0x10, R45 ;  /* 0x00000010ff3c7819 */ /* 0x000fe2000001162d */
[----:B------:R-:W-:Y:S01]  /*10230*/  HADD2.F32 R59, -RZ, R105.H1_H1 ;  /* 0x30000069ff3b7230 */ /* 0x000fe20000004100 */
[----:B0-----:R-:W-:Y:S02]  /*10240*/  SHF.R.S32.HI R42, RZ, 0x1f, R65 ;  /* 0x0000001fff2a7819 */ /* 0x001fe40000011441 */
[----:B------:R-:W-:Y:S01]  /*10250*/  SHF.L.U32 R40, R65, 0x3, RZ ;  /* 0x0000000341287819 */ /* 0x000fe200000006ff */
[----:B------:R-:W-:Y:S01]  /*10260*/  HADD2.F32 R60, -RZ, R60.H0_H0 ;  /* 0x2000003cff3c7230 */ /* 0x000fe20000004100 */
[----:B------:R-:W-:Y:S02]  /*10270*/  LEA.HI R42, R42, R65, RZ, 0x3 ;  /* 0x000000412a2a7211 */ /* 0x000fe400078f18ff */
[----:B-----5:R-:W-:-:S02]  /*10280*/  LOP3.LUT R40, R112, 0x38, R40, 0xf8, !PT ;  /* 0x0000003870287812 */ /* 0x020fc400078ef828 */
[--C-:B------:R-:W-:Y:S01]  /*10290*/  SHF.R.U64 R70, R52, 0x10, R53.reuse ;  /* 0x0000001034467819 */ /* 0x100fe20000001235 */
[----:B------:R-:W-:Y:S01]  /*102a0*/  IMAD.SHL.U32 R42, R42, 0x400, RZ ;  /* 0x000004002a2a7824 */ /* 0x000fe200078e00ff */
[----:B------:R-:W-:Y:S02]  /*102b0*/  LOP3.LUT R48, R40, R111, RZ, 0x3c, !PT ;  /* 0x0000006f28307212 */ /* 0x000fe400078e3cff */
[----:B------:R-:W-:Y:S02]  /*102c0*/  SHF.R.U32.HI R58, RZ, 0x10, R53 ;  /* 0x00000010ff3a7819 */ /* 0x000fe40000011635 */
[----:B------:R-:W-:Y:S02]  /*102d0*/  LOP3.LUT R49, R42, 0x7fffe000, RZ, 0xc0, !PT ;  /* 0x7fffe0002a317812 */ /* 0x000fe400078ec0ff */
[----:B------:R-:W-:Y:S02]  /*102e0*/  SHF.R.U64 R68, R44, 0x10, R45 ;  /* 0x000000102c447819 */ /* 0x000fe4000000122d */
[----:B------:R-:W-:-:S02]  /*102f0*/  IADD3 R49, R48, R49, R110 ;  /* 0x0000003130317210 */ /* 0x000fc40007ffe06e */
[--C-:B------:R-:W-:Y:S02]  /*10300*/  SHF.R.U64 R69, R54, 0x10, R55.reuse ;  /* 0x0000001036457819 */ /* 0x100fe40000001237 */
[----:B------:R-:W-:Y:S01]  /*10310*/  SHF.R.U32.HI R66, RZ, 0x10, R55 ;  /* 0x00000010ff427819 */ /* 0x000fe20000011637 */
[----:B------:R-:W-:Y:S01]  /*10320*/  IMAD R56, R49, 0x2, R18 ;  /* 0x0000000231387824 */ /* 0x000fe200078e0212 */
[--C-:B------:R-:W-:Y:S02]  /*10330*/  SHF.R.U32.HI R65, RZ, 0x10, R47.reuse ;  /* 0x00000010ff417819 */ /* 0x100fe4000001162f */
[----:B------:R-:W-:Y:S02]  /*10340*/  SHF.R.U64 R67, R46, 0x10, R47 ;  /* 0x000000102e437819 */ /* 0x000fe4000000122f */
[----:B------:R-:W0:Y:S02]  /*10350*/  LDS.128 R48, [R56+0x10400] ;  /* 0x0104000038307984 */ /* 0x000e240000000c00 */
[----:B0-----:R-:W-:-:S02]  /*10360*/  HADD2.F32 R52, -RZ, R49.H0_H0 ;  /* 0x20000031ff347230 */ /* 0x001fc40000004100 */
[----:B------:R-:W-:Y:S02]  /*10370*/  HADD2.F32 R53, -RZ, R49.H1_H1 ;  /* 0x30000031ff357230 */ /* 0x000fe40000004100 */
[----:B------:R-:W-:Y:S02]  /*10380*/  HADD2.F32 R49, -RZ, R48.H0_H0 ;  /* 0x20000030ff317230 */ /* 0x000fe40000004100 */
[C---:B------:R-:W-:Y:S01]  /*10390*/  FMUL.FTZ R61, R52.reuse, R59 ;  /* 0x0000003b343d7220 */ /* 0x040fe20000410000 */
[----:B------:R-:W-:Y:S01]  /*103a0*/  FMUL.FTZ R63, R52, R57 ;  /* 0x00000039343f7220 */ /* 0x000fe20000410000 */
[----:B------:R-:W-:Y:S02]  /*103b0*/  HADD2.F32 R52, -RZ, R58.H0_H0 ;  /* 0x2000003aff347230 */ /* 0x000fe40000004100 */
[----:B------:R-:W-:Y:S01]  /*103c0*/  FMUL.FTZ R62, R53, R60 ;  /* 0x0000003c353e7220 */ /* 0x000fe20000410000 */
[----:B------:R-:W-:Y:S02]  /*103d0*/  HADD2.F32 R58, -RZ, R105.H0_H0 ;  /* 0x20000069ff3a7230 */ /* 0x000fe40000004100 */
[----:B------:R-:W-:-:S02]  /*103e0*/  HADD2.F32 R54, -RZ, R50.H0_H0 ;  /* 0x20000032ff367230 */ /* 0x000fc40000004100 */
[----:B------:R-:W-:Y:S01]  /*103f0*/  FMUL.FTZ R64, R53, R52 ;  /* 0x0000003435407220 */ /* 0x000fe20000410000 */
[--C-:B------:R-:W-:Y:S02]  /*10400*/  HADD2.F32 R53, -RZ, R104.reuse.H0_H0 ;  /* 0x20000068ff357230 */ /* 0x100fe40000004100 */
[--C-:B------:R-:W-:Y:S02]  /*10410*/  HADD2.F32 R55, -RZ, R51.reuse.H0_H0 ;  /* 0x20000033ff377230 */ /* 0x100fe40000004100 */
[----:B------:R-:W-:Y:S02]  /*10420*/  HADD2.F32 R104, -RZ, R104.H1_H1 ;  /* 0x30000068ff687230 */ /* 0x000fe40000004100 */
        /* <DEDUP_REMOVED lines=10> */
[----:B------:R-:W-:Y:S01]  /*104d0*/  FFMA.FTZ R62, R45, R52, -R62 ;  /* 0x000000342d3e7223 */ /* 0x000fe2000001083e */
[----:B------:R-:W-:Y:S01]  /*104e0*/  FMUL.FTZ R52, R49, R58 ;  /* 0x0000003a31347220 */ /* 0x000fe20000410000 */
[----:B------:R-:W-:Y:S01]  /*104f0*/  FFMA.FTZ R64, R45, R60, R64 ;  /* 0x0000003c2d407223 */ /* 0x000fe20000010040 */
[----:B------:R-:W-:-:S02]  /*10500*/  HADD2.F32 R45, -RZ, R101.H0_H0 ;  /* 0x20000065ff2d7230 */ /* 0x000fc40000004100 */
[-C--:B------:R-:W-:Y:S01]  /*10510*/  FMUL.FTZ R49, R49, R44.reuse ;  /* 0x0000002c31317220 */ /* 0x080fe20000410000 */
[----:B------:R-:W-:Y:S01]  /*10520*/  FFMA.FTZ R57, R41, R44, -R52 ;  /* 0x0000002c29397223 */ /* 0x000fe20000010834 */
[----:B------:R-:W-:Y:S02]  /*10530*/  HADD2.F32 R44, -RZ, R101.H1_H1 ;  /* 0x30000065ff2c7230 */ /* 0x000fe40000004100 */
[----:B------:R-:W-:Y:S01]  /*10540*/  FMUL.FTZ R60, R55, R104 ;  /* 0x00000068373c7220 */ /* 0x000fe20000410000 */
[----:B------:R-:W-:Y:S01]  /*10550*/  FFMA.FTZ R58, R41, R58, R49 ;  /* 0x0000003a293a7223 */ /* 0x000fe20000010031 */
[----:B------:R-:W-:Y:S02]  /*10560*/  HADD2.F32 R47, -RZ, R43.H0_H0 ;  /* 0x2000002bff2f7230 */ /* 0x000fe40000004100 */
[C---:B------:R-:W-:Y:S01]  /*10570*/  FMUL.FTZ R41, R54.reuse, R53 ;  /* 0x0000003536297220 */ /* 0x040fe20000410000 */
[----:B------:R-:W-:Y:S01]  /*10580*/  FMUL.FTZ R49, R54, R45 ;  /* 0x0000002d36317220 */ /* 0x000fe20000410000 */
[----:B------:R-:W-:-:S02]  /*10590*/  HADD2.F32 R46, -RZ, R42.H0_H0 ;  /* 0x2000002aff2e7230 */ /* 0x000fc40000004100 */
[-C--:B------:R-:W-:Y:S01]  /*105a0*/  FMUL.FTZ R55, R55, R44.reuse ;  /* 0x0000002c37377220 */ /* 0x080fe20000410000 */
[----:B------:R-:W-:Y:S02]  /*105b0*/  HADD2.F32 R54, -RZ, R65.H0_H0 ;  /* 0x20000041ff367230 */ /* 0x000fe40000004100 */
[C---:B------:R-:W-:Y:S01]  /*105c0*/  FFMA.FTZ R60, R47.reuse, R44, -R60 ;  /* 0x0000002c2f3c7223 */ /* 0x040fe2000001083c */
[----:B------:R-:W-:Y:S02]  /*105d0*/  HADD2.F32 R52, -RZ, R66.H0_H0 ;  /* 0x20000042ff347230 */ /* 0x000fe40000004100 */
[----:B------:R-:W-:Y:S01]  /*105e0*/  FFMA.FTZ R55, R47, R104, R55 ;  /* 0x000000682f377223 */ /* 0x000fe20000010037 */
[----:B------:R-:W-:Y:S02]  /*105f0*/  HADD2.F32 R43, -RZ, R43.H1_H1 ;  /* 0x3000002bff2b7230 */ /* 0x000fe40000004100 */
        /* <DEDUP_REMOVED lines=9> */
[----:B------:R-:W-:Y:S02]  /*10690*/  HADD2.F32 R45, -RZ, R69.H0_H0 ;  /* 0x20000045ff2d7230 */ /* 0x000fe40000004100 */
[----:B------:R-:W-:Y:S01]  /*106a0*/  FMUL.FTZ R43, R48, R47 ;  /* 0x0000002f302b7220 */ /* 0x000fe20000410000 */
[----:B------:R-:W-:-:S02]  /*106b0*/  HADD2.F32 R40, -RZ, R40.H1_H1 ;  /* 0x30000028ff287230 */ /* 0x000fc40000004100 */
[----:B------:R-:W-:Y:S01]  /*106c0*/  FMUL.FTZ R48, R48, R41 ;  /* 0x0000002930307220 */ /* 0x000fe20000410000 */
[----:B------:R-:W-:Y:S02]  /*106d0*/  HADD2.F32 R42, -RZ, R42.H1_H1 ;  /* 0x3000002aff2a7230 */ /* 0x000fe40000004100 */
[C---:B------:R-:W-:Y:S01]  /*106e0*/  FMUL.FTZ R53, R50.reuse, R49 ;  /* 0x0000003132357220 */ /* 0x040fe20000410000 */
[----:B------:R-:W-:Y:S01]  /*106f0*/  FMUL.FTZ R50, R50, R45 ;  /* 0x0000002d32327220 */ /* 0x000fe20000410000 */
[C---:B------:R-:W-:Y:S01]  /*10700*/  FFMA.FTZ R51, R40.reuse, R47, R48 ;  /* 0x0000002f28337223 */ /* 0x040fe20000010030 */
[----:B------:R-:W-:Y:S01]  /*10710*/  FFMA.FTZ R44, R40, R41, -R43 ;  /* 0x00000029282c7223 */ /* 0x000fe2000001082b */
        /* <DEDUP_REMOVED lines=12> */
.L_x_1742:
[----:B------:R-:W-:Y:S05]  /*107e0*/  BSYNC B1 ;  /* 0x0000000000017941 */ /* 0x000fea0003800000 */
.L_x_1741:
[----:B------:R-:W-:Y:S01]  /*107f0*/  ISETP.GE.AND P0, PT, R20, R21, PT ;  /* 0x000000151400720c */ /* 0x000fe20003f06270 */
[----:B------:R-:W-:-:S12]  /*10800*/  BSSY B1, `(.L_x_1745) ;  /* 0x00000cf000017945 */ /* 0x000fd80003800000 */
[----:B------:R-:W-:Y:S05]  /*10810*/  @P0 BRA `(.L_x_1746) ;  /* 0x0000000c00340947 */ /* 0x000fea0003800000 */
[----:B------:R-:W2:Y:S01]  /*10820*/  LDC R65, c[0x0][0x3f4] ;  /* 0x0000fd00ff417b82 */ /* 0x000ea20000000800 */
[----:B01----:R-:W-:Y:S01]  /*10830*/  SHF.R.S32.HI R41, RZ, 0x1f, R20 ;  /* 0x0000001fff297819 */ /* 0x003fe20000011414 */
[----:B------:R-:W-:Y:S01]  /*10840*/  IMAD.SHL.U32 R40, R20, 0x40, RZ ;  /* 0x0000004014287824 */ /* 0x000fe200078e00ff */
[----:B------:R-:W-:Y:S02]  /*10850*/  BSSY B2, `(.L_x_1747) ;  /* 0x0000069000027945 */ /* 0x000fe40003800000 */
[----:B------:R-:W-:Y:S02]  /*10860*/  LEA.HI R41, R41, R20, RZ, 0x3 ;  /* 0x0000001429297211 */ /* 0x000fe400078f18ff */
[----:B------:R-:W-:Y:S02]  /*10870*/  LOP3.LUT R64, R40, 0x1c0, RZ, 0xc0, !PT ;  /* 0x000001c028407812 */ /* 0x000fe400078ec0ff */
[----:B------:R-:W-:Y:S02]  /*10880*/  SHF.L.U32 R20, R41, 0x6, RZ ;  /* 0x0000000629147819 */ /* 0x000fe400000006ff */
[----:B------:R-:W-:-:S02]  /*10890*/  SHF.R.U32.HI R67, RZ, 0x3, R64 ;  /* 0x00000003ff437819 */ /* 0x000fc40000011640 */
[----:B------:R-:W-:Y:S02]  /*108a0*/  LOP3.LUT R20, R20, 0xfffffe00, RZ, 0xc0, !PT ;  /* 0xfffffe0014147812 */ /* 0x000fe400078ec0ff */
[-C--:B--2---:R-:W-:Y:S02]  /*108b0*/  ISETP.GE.AND P0, PT, R16, R65.reuse, PT ;  /* 0x000000411000720c */ /* 0x084fe40003f06270 */
[----:B------:R-:W-:-:S11]  /*108c0*/  ISETP.GE.AND P1, PT, R219, R65, PT ;  /* 0x00000041db00720c */ /* 0x000fd60003f26270 */
[----:B------:R-:W-:Y:S05]  /*108d0*/  @P0 BRA `(.L_x_1748) ;  /* 0x0000000400800947 */ /* 0x000fea0003800000 */
        /* <DEDUP_REMOVED lines=11> */
[----:B------:R-:W-:Y:S02]  /*10990*/  SHF.R.U32.HI R55, RZ, 0x10, R35 ;  /* 0x00000010ff377819 */ /* 0x000fe40000011623 */
[--C-:B------:R-:W-:Y:S02]  /*109a0*/  SHF.R.U32.HI R61, RZ, 0x10, R31.reuse ;  /* 0x00000010ff3d7819 */ /* 0x100fe4000001161f */
[----:B------:R-:W-:Y:S02]  /*109b0*/  SHF.R.U64 R62, R30, 0x10, R31 ;  /* 0x000000101e3e7819 */ /* 0x000fe4000000121f */
[----:B--2---:R-:W-:-:S04]  /*109c0*/  LEA.HI R40, R65, R42, RZ, 0x1d ;  /* 0x0000002a41287211 */ /* 0x004fc800078fe8ff */
[----:B------:R-:W-:Y:S01]  /*109d0*/  SHF.R.S32.HI R43, RZ, 0x1f, R40 ;  /* 0x0000001fff2b7819 */ /* 0x000fe20000011428 */
[----:B------:R-:W-:-:S03]  /*109e0*/  IMAD.SHL.U32 R41, R40, 0x8, RZ ;  /* 0x0000000828297824 */ /* 0x000fc600078e00ff */
[----:B------:R-:W-:Y:S02]  /*109f0*/  LEA.HI R43, R43, R40, RZ, 0x3 ;  /* 0x000000282b2b7211 */ /* 0x000fe400078f18ff */
[----:B------:R-:W-:-:S03]  /*10a00*/  LOP3.LUT R40, R64, 0x38, R41, 0xf8, !PT ;  /* 0x0000003840287812 */ /* 0x000fc600078ef829 */
        /* <DEDUP_REMOVED lines=19> */
[----:B------:R-:W-:Y:S01]  /*10b40*/  FFMA.FTZ R56, R29, R50, -R56 ;  /* 0x000000321d387223 */ /* 0x000fe20000010838 */
[----:B------:R-:W-:-:S02]  /*10b50*/  HADD2.F32 R50, -RZ, R49.H0_H0 ;  /* 0x20000031ff327230 */ /* 0x000fc40000004100 */
[----:B------:R-:W-:Y:S01]  /*10b60*/  FFMA.FTZ R58, R29, R52, R58 ;  /* 0x000000341d3a7223 */ /* 0x000fe2000001003a */
[C---:B------:R-:W-:Y:S01]  /*10b70*/  FMUL.FTZ R29, R32.reuse, R33 ;  /* 0x00000021201d7220 */ /* 0x040fe20000410000 */
[C---:B------:R-:W-:Y:S01]  /*10b80*/  FMUL.FTZ R60, R45.reuse, R54 ;  /* 0x000000362d3c7220 */ /* 0x040fe20000410000 */
[-C--:B------:R-:W-:Y:S01]  /*10b90*/  FMUL.FTZ R32, R32, R99.reuse ;  /* 0x0000006320207220 */ /* 0x080fe20000410000 */
[-C--:B------:R-:W-:Y:S01]  /*10ba0*/  FMUL.FTZ R52, R45, R50.reuse ;  /* 0x000000322d347220 */ /* 0x080fe20000410000 */
[----:B------:R-:W-:Y:S02]  /*10bb0*/  HADD2.F32 R45, -RZ, R96.H0_H0 ;  /* 0x20000060ff2d7230 */ /* 0x000fe40000004100 */
[----:B------:R-:W-:Y:S01]  /*10bc0*/  FFMA.FTZ R99, R28, R99, -R29 ;  /* 0x000000631c637223 */ /* 0x000fe2000001081d */
[----:B------:R-:W-:Y:S02]  /*10bd0*/  HADD2.F32 R35, -RZ, R47.H0_H0 ;  /* 0x2000002fff237230 */ /* 0x000fe40000004100 */
[----:B------:R-:W-:Y:S01]  /*10be0*/  FFMA.FTZ R49, R41, R50, -R60 ;  /* 0x0000003229317223 */ /* 0x000fe2000001083c */
[----:B------:R-:W-:-:S02]  /*10bf0*/  HADD2.F32 R29, -RZ, R100.H0_H0 ;  /* 0x20000064ff1d7230 */ /* 0x000fc40000004100 */
[----:B------:R-:W-:Y:S01]  /*10c00*/  FFMA.FTZ R51, R41, R54, R52 ;  /* 0x0000003629337223 */ /* 0x000fe20000010034 */
[----:B------:R-:W-:Y:S02]  /*10c10*/  HADD2.F32 R96, -RZ, R96.H1_H1 ;  /* 0x30000060ff607230 */ /* 0x000fe40000004100 */
[----:B------:R-:W-:Y:S01]  /*10c20*/  FFMA.FTZ R41, R28, R33, R32 ;  /* 0x000000211c297223 */ /* 0x000fe20000010020 */
[----:B------:R-:W-:Y:S02]  /*10c30*/  HADD2.F32 R34, -RZ, R46.H0_H0 ;  /* 0x2000002eff227230 */ /* 0x000fe40000004100 */
[----:B------:R-:W-:Y:S02]  /*10c40*/  HADD2.F32 R100, -RZ, R100.H1_H1 ;  /* 0x30000064ff647230 */ /* 0x000fe40000004100 */
[----:B------:R-:W-:Y:S01]  /*10c50*/  FMUL.FTZ R50, R35, R96 ;  /* 0x0000006023327220 */ /* 0x000fe20000410000 */
[----:B------:R-:W-:Y:S02]  /*10c60*/  HADD2.F32 R47, -RZ, R47.H1_H1 ;  /* 0x3000002fff2f7230 */ /* 0x000fe40000004100 */
[C---:B------:R-:W-:Y:S01]  /*10c70*/  FMUL.FTZ R33, R34.reuse, R45 ;  /* 0x0000002d22217220 */ /* 0x040fe20000410000 */
[----:B------:R-:W-:Y:S01]  /*10c80*/  FMUL.FTZ R53, R34, R29 ;  /* 0x0000001d22357220 */ /* 0x000fe20000410000 */
[----:B------:R-:W-:-:S02]  /*10c90*/  HADD2.F32 R32, -RZ, R55.H0_H0 ;  /* 0x20000037ff207230 */ /* 0x000fc40000004100 */
[----:B------:R-:W-:Y:S01]  /*10ca0*/  FMUL.FTZ R35, R35, R100 ;  /* 0x0000006423237220 */ /* 0x000fe20000410000 */
[----:B------:R-:W-:Y:S02]  /*10cb0*/  HADD2.F32 R28, -RZ, R61.H0_H0 ;  /* 0x2000003dff1c7230 */ /* 0x000fe40000004100 */
        /* <DEDUP_REMOVED lines=34> */
.L_x_1748:
[----:B------:R-:W-:Y:S05]  /*10ee0*/  BSYNC B2 ;  /* 0x0000000000027941 */ /* 0x000fea0003800000 */
.L_x_1747:
[----:B------:R-:W-:Y:S05]  /*10ef0*/  @P1 BRA `(.L_x_1746) ;  /* 0x00000004007c1947 */ /* 0x000fea0003800000 */
[----:B------:R-:W2:Y:S01]  /*10f00*/  LDL R53, [R1+0x88] ;  /* 0x0000880001357983 */ /* 0x000ea20000100800 */
[----:B------:R-:W-:Y:S01]  /*10f10*/  LEA.HI R65, R65, R0, RZ, 0x1d ;  /* 0x0000000041417211 */ /* 0x000fe200078fe8ff */
[--C-:B------:R-:W-:Y:S01]  /*10f20*/  HADD2.F32 R41, -RZ, R89.reuse.H1_H1 ;  /* 0x30000059ff297230 */ /* 0x100fe20000004100 */
[----:B------:R-:W-:Y:S01]  /*10f30*/  SHF.R.U64 R49, R36, 0x10, R37 ;  /* 0x0000001024317819 */ /* 0x000fe20000001225 */
[--C-:B------:R-:W-:Y:S01]  /*10f40*/  HADD2.F32 R40, -RZ, R90.reuse.H1_H1 ;  /* 0x3000005aff287230 */ /* 0x100fe20000004100 */
[----:B0-----:R-:W-:Y:S01]  /*10f50*/  SHF.R.S32.HI R30, RZ, 0x1f, R65 ;  /* 0x0000001fff1e7819 */ /* 0x001fe20000011441 */
[----:B------:R-:W-:Y:S01]  /*10f60*/  HADD2.F32 R89, -RZ, R89.H0_H0 ;  /* 0x20000059ff597230 */ /* 0x000fe20000004100 */
[----:B------:R-:W-:Y:S01]  /*10f70*/  SHF.L.U32 R28, R65, 0x3, RZ ;  /* 0x00000003411c7819 */ /* 0x000fe200000006ff */
[----:B------:R-:W-:Y:S01]  /*10f80*/  HADD2.F32 R90, -RZ, R90.H0_H0 ;  /* 0x2000005aff5a7230 */ /* 0x000fe20000004100 */
[----:B------:R-:W-:Y:S02]  /*10f90*/  LEA.HI R30, R30, R65, RZ, 0x3 ;  /* 0x000000411e1e7211 */ /* 0x000fe400078f18ff */
[----:B------:R-:W-:-:S02]  /*10fa0*/  LOP3.LUT R28, R64, 0x38, R28, 0xf8, !PT ;  /* 0x00000038401c7812 */ /* 0x000fc400078ef81c */
[----:B------:R-:W-:Y:S01]  /*10fb0*/  SHF.R.U32.HI R42, RZ, 0x10, R37 ;  /* 0x00000010ff2a7819 */ /* 0x000fe20000011625 */
[----:B------:R-:W-:Y:S01]  /*10fc0*/  IMAD.SHL.U32 R30, R30, 0x400, RZ ;  /* 0x000004001e1e7824 */ /* 0x000fe200078e00ff */
[----:B------:R-:W-:Y:S02]  /*10fd0*/  LOP3.LUT R33, R28, R67, RZ, 0x3c, !PT ;  /* 0x000000431c217212 */ /* 0x000fe400078e3cff */
[--C-:B------:R-:W-:Y:S01]  /*10fe0*/  SHF.R.U64 R52, R24, 0x10, R25.reuse ;  /* 0x0000001018347819 */ /* 0x100fe20000001219 */
[----:B------:R-:W-:Y:S01]  /*10ff0*/  HADD2.F32 R42, -RZ, R42.H0_H0 ;  /* 0x2000002aff2a7230 */ /* 0x000fe20000004100 */
[----:B------:R-:W-:Y:S02]  /*11000*/  LOP3.LUT R32, R30, 0x7fffe000, RZ, 0xc0, !PT ;  /* 0x7fffe0001e207812 */ /* 0x000fe400078ec0ff */
[----:B------:R-:W-:Y:S02]  /*11010*/  SHF.R.U32.HI R43, RZ, 0x10, R25 ;  /* 0x00000010ff2b7819 */ /* 0x000fe40000011619 */
        /* <DEDUP_REMOVED lines=13> */
[----:B------:R-:W-:Y:S02]  /*110f0*/  HADD2.F32 R38, -RZ, R34.H0_H0 ;  /* 0x20000022ff267230 */ /* 0x000fe40000004100 */
[----:B------:R-:W-:-:S02]  /*11100*/  HADD2.F32 R39, -RZ, R35.H0_H0 ;  /* 0x20000023ff277230 */ /* 0x000fc40000004100 */
[----:B------:R-:W-:Y:S01]  /*11110*/  FMUL.FTZ R48, R37, R36 ;  /* 0x0000002425307220 */ /* 0x000fe20000410000 */
[----:B------:R-:W-:Y:S02]  /*11120*/  HADD2.F32 R35, -RZ, R35.H1_H1 ;  /* 0x30000023ff237230 */ /* 0x000fe40000004100 */
[----:B------:R-:W-:Y:S02]  /*11130*/  HADD2.F32 R32, -RZ, R32.H1_H1 ;  /* 0x30000020ff207230 */ /* 0x000fe40000004100 */
[----:B------:R-:W-:Y:S01]  /*11140*/  HADD2.F32 R34, -RZ, R34.H1_H1 ;  /* 0x30000022ff227230 */ /* 0x000fe20000004100 */
[----:B--2---:R-:W0:Y:S02]  /*11150*/  LDS.128 R28, [R53] ;  /* 0x00000000351c7984 */ /* 0x004e240000000c00 */
[--C-:B0-----:R-:W-:Y:S02]  /*11160*/  HADD2.F32 R25, -RZ, R29.reuse.H0_H0 ;  /* 0x2000001dff197230 */ /* 0x101fe40000004100 */
[----:B------:R-:W-:-:S02]  /*11170*/  HADD2.F32 R29, -RZ, R29.H1_H1 ;  /* 0x3000001dff1d7230 */ /* 0x000fc40000004100 */
[----:B------:R-:W-:Y:S02]  /*11180*/  HADD2.F32 R24, -RZ, R28.H0_H0 ;  /* 0x2000001cff187230 */ /* 0x000fe40000004100 */
[----:B------:R-:W-:Y:S01]  /*11190*/  FFMA.FTZ R44, R25, R40, -R44 ;  /* 0x00000028192c7223 */ /* 0x000fe2000001082c */
[----:B------:R-:W-:Y:S01]  /*111a0*/  FMUL.FTZ R40, R37, R42 ;  /* 0x0000002a25287220 */ /* 0x000fe20000410000 */
[----:B------:R-:W-:Y:S01]  /*111b0*/  FFMA.FTZ R46, R25, R41, R46 ;  /* 0x00000029192e7223 */ /* 0x000fe2000001002e */
[----:B------:R-:W-:Y:S01]  /*111c0*/  FMUL.FTZ R25, R33, R89 ;  /* 0x0000005921197220 */ /* 0x000fe20000410000 */
[----:B------:R-:W-:Y:S02]  /*111d0*/  HADD2.F32 R37, -RZ, R88.H0_H0 ;  /* 0x20000058ff257230 */ /* 0x000fe40000004100 */
[----:B------:R-:W-:Y:S01]  /*111e0*/  FFMA.FTZ R41, R29, R36, -R40 ;  /* 0x000000241d297223 */ /* 0x000fe20000010828 */
[-C--:B------:R-:W-:Y:S01]  /*111f0*/  FMUL.FTZ R36, R33, R90.reuse ;  /* 0x0000005a21247220 */ /* 0x080fe20000410000 */
[----:B------:R-:W-:Y:S01]  /*11200*/  FFMA.FTZ R90, R24, R90, -R25 ;  /* 0x0000005a185a7223 */ /* 0x000fe20000010819 */
[----:B------:R-:W-:-:S02]  /*11210*/  HADD2.F32 R25, -RZ, R91.H0_H0 ;  /* 0x2000005bff197230 */ /* 0x000fc40000004100 */
[----:B------:R-:W-:Y:S01]  /*11220*/  FFMA.FTZ R43, R29, R42, R48 ;  /* 0x0000002a1d2b7223 */ /* 0x000fe20000010030 */
[----:B------:R-:W-:Y:S01]  /*11230*/  FFMA.FTZ R89, R24, R89, R36 ;  /* 0x0000005918597223 */ /* 0x000fe20000010024 */
[----:B------:R-:W-:Y:S02]  /*11240*/  HADD2.F32 R88, -RZ, R88.H1_H1 ;  /* 0x30000058ff587230 */ /* 0x000fe40000004100 */
[C---:B------:R-:W-:Y:S01]  /*11250*/  FMUL.FTZ R29, R38.reuse, R37 ;  /* 0x00000025261d7220 */ /* 0x040fe20000410000 */
[----:B------:R-:W-:Y:S02]  /*11260*/  HADD2.F32 R24, -RZ, R91.H1_H1 ;  /* 0x3000005bff187230 */ /* 0x000fe40000004100 */
[----:B------:R-:W-:Y:S01]  /*11270*/  FMUL.FTZ R33, R38, R25 ;  /* 0x0000001926217220 */ /* 0x000fe20000410000 */
[----:B------:R-:W-:Y:S02]  /*11280*/  HADD2.F32 R26, -RZ, R30.H0_H0 ;  /* 0x2000001eff1a7230 */ /* 0x000fe40000004100 */
        /* <DEDUP_REMOVED lines=9> */
[----:B------:R-:W-:Y:S01]  /*11320*/  FMUL.FTZ R26, R35, R38 ;  /* 0x00000026231a7220 */ /* 0x000fe20000410000 */
[----:B------:R-:W-:Y:S01]  /*11330*/  FFMA.FTZ R88, R27, R88, R39 ;  /* 0x000000581b587223 */ /* 0x000fe20000010027 */
        /* <DEDUP_REMOVED lines=27> */
.L_x_1746:
[----:B------:R-:W-:Y:S05]  /*114f0*/  BSYNC B1 ;  /* 0x0000000000017941 */ /* 0x000fea0003800000 */
.L_x_1745:
[----:B------:R-:W-:-:S13]  /*11500*/  ISETP.GE.AND P0, PT, R3, R21, PT ;  /* 0x000000150300720c */ /* 0x000fda0003f06270 */
[----:B------:R-:W-:Y:S05]  /*11510*/  @P0 BRA `(.L_x_1716) ;  /* 0x0000000c00340947 */ /* 0x000fea0003800000 */
[----:B-1----:R-:W1:Y:S01]  /*11520*/  LDC R45, c[0x0][0x3f4] ;  /* 0x0000fd00ff2d7b82 */ /* 0x002e620000000800 */
[----:B--2---:R-:W-:Y:S01]  /*11530*/  SHF.R.S32.HI R24, RZ, 0x1f, R3 ;  /* 0x0000001fff187819 */ /* 0x004fe20000011403 */
[----:B------:R-:W-:Y:S01]  /*11540*/  IMAD.SHL.U32 R20, R3, 0x40, RZ ;  /* 0x0000004003147824 */ /* 0x000fe200078e00ff */
[----:B------:R-:W-:Y:S02]  /*11550*/  BSSY B1, `(.L_x_1749) ;  /* 0x0000069000017945 */ /* 0x000fe40003800000 */
[----:B------:R-:W-:Y:S02]  /*11560*/  LEA.HI R24, R24, R3, RZ, 0x3 ;  /* 0x0000000318187211 */ /* 0x000fe400078f18ff */
[----:B------:R-:W-:Y:S02]  /*11570*/  LOP3.LUT R46, R20, 0x1c0, RZ, 0xc0, !PT ;  /* 0x000001c0142e7812 */ /* 0x000fe400078ec0ff */
[----:B------:R-:W-:Y:S02]  /*11580*/  SHF.L.U32 R24, R24, 0x6, RZ ;  /* 0x0000000618187819 */ /* 0x000fe400000006ff */
[----:B------:R-:W-:-:S02]  /*11590*/  SHF.R.U32.HI R47, RZ, 0x3, R46 ;  /* 0x00000003ff2f7819 */ /* 0x000fc4000001162e */
[----:B0-----:R-:W-:Y:S02]  /*115a0*/  LOP3.LUT R48, R24, 0xfffffe00, RZ, 0xc0, !PT ;  /* 0xfffffe0018307812 */ /* 0x001fe400078ec0ff */
[-C--:B-1----:R-:W-:Y:S02]  /*115b0*/  ISETP.GE.AND P0, PT, R16, R45.reuse, PT ;  /* 0x0000002d1000720c */ /* 0x082fe40003f06270 */
[----:B------:R-:W-:-:S11]  /*115c0*/  ISETP.GE.AND P1, PT, R219, R45, PT ;  /* 0x0000002ddb00720c */ /* 0x000fd60003f26270 */
[----:B------:R-:W-:Y:S05]  /*115d0*/  @P0 BRA `(.L_x_1750) ;  /* 0x0000000400800947 */ /* 0x000fea0003800000 */
[----:B------:R-:W2:Y:S04]  /*115e0*/  LDL R25, [R1+0x68] ;  /* 0x0000680001197983 */ /* 0x000ea80000100800 */
[----:B------:R-:W3:Y:S01]  /*115f0*/  LDL R49, [R1+0x84] ;  /* 0x0000840001317983 */ /* 0x000ee20000100800 */
[--C-:B------:R-:W-:Y:S01]  /*11600*/  SHF.R.U64 R44, R12, 0x10, R13.reuse ;  /* 0x000000100c2c7819 */ /* 0x100fe2000000120d */
[--C-:B------:R-:W-:Y:S01]  /*11610*/  HADD2.F32 R32, -RZ, R93.reuse.H1_H1 ;  /* 0x3000005dff207230 */ /* 0x100fe20000004100 */
[----:B------:R-:W-:Y:S01]  /*11620*/  SHF.R.U32.HI R21, RZ, 0x10, R13 ;  /* 0x00000010ff157819 */ /* 0x000fe2000001160d */
[----:B------:R-:W-:Y:S01]  /*11630*/  HADD2.F32 R93, -RZ, R93.H0_H0 ;  /* 0x2000005dff5d7230 */ /* 0x000fe20000004100 */
[--C-:B------:R-:W-:Y:S02]  /*11640*/  SHF.R.U64 R41, R8, 0x10, R9.reuse ;  /* 0x0000001008297819 */ /* 0x100fe40000001209 */
[----:B------:R-:W-:-:S02]  /*11650*/  SHF.R.U32.HI R34, RZ, 0x10, R9 ;  /* 0x00000010ff227819 */ /* 0x000fc40000011609 */
[--C-:B------:R-:W-:Y:S02]  /*11660*/  SHF.R.U64 R43, R14, 0x10, R15.reuse ;  /* 0x000000100e2b7819 */ /* 0x100fe4000000120f */
        /* <DEDUP_REMOVED lines=13> */
[----:B------:R-:W-:Y:S01]  /*11740*/  IADD3 R3, R3, R20, R48 ;  /* 0x0000001403037210 */ /* 0x000fe20007ffe030 */
[----:B------:R-:W-:-:S04]  /*11750*/  HADD2.F32 R20, -RZ, R94.H1_H1 ;  /* 0x3000005eff147230 */ /* 0x000fc80000004100 */
        /* <DEDUP_REMOVED lines=16> */
[----:B------:R-:W-:-:S02]  /*11860*/  HADD2.F32 R9, -RZ, R94.H0_H0 ;  /* 0x2000005eff097230 */ /* 0x000fc40000004100 */
[C---:B------:R-:W-:Y:S01]  /*11870*/  FMUL.FTZ R40, R29.reuse, R34 ;  /* 0x000000221d287220 */ /* 0x040fe20000410000 */
[----:B------:R-:W-:Y:S02]  /*11880*/  HADD2.F32 R20, -RZ, R21.H0_H0 ;  /* 0x20000015ff147230 */ /* 0x000fe40000004100 */
[C---:B------:R-:W-:Y:S01]  /*11890*/  FMUL.FTZ R21, R12.reuse, R93 ;  /* 0x0000005d0c157220 */ /* 0x040fe20000410000 */
[----:B------:R-:W-:Y:S02]  /*118a0*/  HADD2.F32 R14, -RZ, R30.H0_H0 ;  /* 0x2000001eff0e7230 */ /* 0x000fe40000004100 */
[-C--:B------:R-:W-:Y:S01]  /*118b0*/  FMUL.FTZ R12, R12, R9.reuse ;  /* 0x000000090c0c7220 */ /* 0x080fe20000410000 */
[----:B------:R-:W-:Y:S02]  /*118c0*/  HADD2.F32 R15, -RZ, R31.H0_H0 ;  /* 0x2000001fff0f7230 */ /* 0x000fe40000004100 */
[----:B------:R-:W-:Y:S01]  /*118d0*/  FFMA.FTZ R21, R8, R9, -R21 ;  /* 0x0000000908157223 */ /* 0x000fe20000010815 */
[----:B------:R-:W-:Y:S01]  /*118e0*/  FMUL.FTZ R32, R29, R20 ;  /* 0x000000141d207220 */ /* 0x000fe20000410000 */
[----:B------:R-:W-:-:S02]  /*118f0*/  HADD2.F32 R9, -RZ, R95.H0_H0 ;  /* 0x2000005fff097230 */ /* 0x000fc40000004100 */
[----:B------:R-:W-:Y:S01]  /*11900*/  FFMA.FTZ R93, R8, R93, R12 ;  /* 0x0000005d085d7223 */ /* 0x000fe2000001000c */
[----:B------:R-:W-:Y:S02]  /*11910*/  HADD2.F32 R92, -RZ, R92.H1_H1 ;  /* 0x3000005cff5c7230 */ /* 0x000fe40000004100 */
[C---:B------:R-:W-:Y:S01]  /*11920*/  FFMA.FTZ R29, R25.reuse, R20, -R40 ;  /* 0x00000014191d7223 */ /* 0x040fe20000010828 */
[----:B------:R-:W-:Y:S02]  /*11930*/  HADD2.F32 R8, -RZ, R95.H1_H1 ;  /* 0x3000005fff087230 */ /* 0x000fe40000004100 */
[----:B------:R-:W-:Y:S01]  /*11940*/  FFMA.FTZ R33, R25, R34, R32 ;  /* 0x0000002219217223 */ /* 0x000fe20000010020 */
[C---:B------:R-:W-:Y:S01]  /*11950*/  FMUL.FTZ R25, R14.reuse, R13 ;  /* 0x0000000d0e197220 */ /* 0x040fe20000410000 */
[----:B------:R-:W-:Y:S01]  /*11960*/  FMUL.FTZ R35, R14, R9 ;  /* 0x000000090e237220 */ /* 0x000fe20000410000 */
[----:B------:R-:W-:Y:S01]  /*11970*/  FMUL.FTZ R32, R15, R92 ;  /* 0x0000005c0f207220 */ /* 0x000fe20000410000 */
[----:B------:R-:W-:-:S02]  /*11980*/  HADD2.F32 R31, -RZ, R31.H1_H1 ;  /* 0x3000001fff1f7230 */ /* 0x000fc40000004100 */
[-C--:B------:R-:W-:Y:S01]  /*11990*/  FMUL.FTZ R15, R15, R8.reuse ;  /* 0x000000080f0f7220 */ /* 0x080fe20000410000 */
[----:B------:R-:W-:Y:S02]  /*119a0*/  HADD2.F32 R14, -RZ, R37.H0_H0 ;  /* 0x20000025ff0e7230 */ /* 0x000fe40000004100 */
[C---:B------:R-:W-:Y:S01]  /*119b0*/  FFMA.FTZ R20, R10.reuse, R9, -R25 ;  /* 0x000000090a147223 */ /* 0x040fe20000010819 */
[----:B------:R-:W-:Y:S02]  /*119c0*/  HADD2.F32 R12, -RZ, R42.H0_H0 ;  /* 0x2000002aff0c7230 */ /* 0x000fe40000004100 */
[----:B------:R-:W-:Y:S01]  /*119d0*/  FFMA.FTZ R35, R10, R13, R35 ;  /* 0x0000000d0a237223 */ /* 0x000fe20000010023 */
[C---:B------:R-:W-:Y:S01]  /*119e0*/  FFMA.FTZ R32, R11.reuse, R8, -R32 ;  /* 0x000000080b207223 */ /* 0x040fe20000010820 */
[----:B------:R-:W-:Y:S01]  /*119f0*/  FFMA.FTZ R92, R11, R92, R15 ;  /* 0x0000005c0b5c7223 */ /* 0x000fe2000001000f */
[----:B------:R-:W-:Y:S02]  /*11a00*/  HADD2.F32 R28, -RZ, R28.H1_H1 ;  /* 0x3000001cff1c7230 */ /* 0x000fe40000004100 */
[----:B------:R-:W-:Y:S01]  /*11a10*/  FMUL.FTZ R10, R31, R14 ;  /* 0x0000000e1f0a7220 */ /* 0x000fe20000410000 */
[----:B------:R-:W-:-:S02]  /*11a20*/  HADD2.F32 R30, -RZ, R30.H1_H1 ;  /* 0x3000001eff1e7230 */ /* 0x000fc40000004100 */
[-C--:B------:R-:W-:Y:S01]  /*11a30*/  FMUL.FTZ R8, R31, R12.reuse ;  /* 0x0000000c1f087220 */ /* 0x080fe20000410000 */
[----:B------:R-:W-:Y:S02]  /*11a40*/  HADD2.F32 R13, -RZ, R41.H0_H0 ;  /* 0x20000029ff0d7230 */ /* 0x000fe40000004100 */
[C---:B------:R-:W-:Y:S01]  /*11a50*/  FFMA.FTZ R31, R27.reuse, R12, -R10 ;  /* 0x0000000c1b1f7223 */ /* 0x040fe2000001080a */
[----:B------:R-:W-:Y:S02]  /*11a60*/  HADD2.F32 R15, -RZ, R39.H0_H0 ;  /* 0x20000027ff0f7230 */ /* 0x000fe40000004100 */
[----:B------:R-:W-:Y:S01]  /*11a70*/  FFMA.FTZ R37, R27, R14, R8 ;  /* 0x0000000e1b257223 */ /* 0x000fe20000010008 */
[----:B------:R-:W-:Y:S02]  /*11a80*/  HADD2.F32 R9, -RZ, R44.H0_H0 ;  /* 0x2000002cff097230 */ /* 0x000fe40000004100 */
[----:B------:R-:W-:Y:S01]  /*11a90*/  FMUL.FTZ R25, R28, R13 ;  /* 0x0000000d1c197220 */ /* 0x000fe20000410000 */
[----:B------:R-:W-:-:S02]  /*11aa0*/  HADD2.F32 R11, -RZ, R43.H0_H0 ;  /* 0x2000002bff0b7230 */ /* 0x000fc40000004100 */
[----:B------:R-:W-:Y:S01]  /*11ab0*/  FMUL.FTZ R27, R30, R15 ;  /* 0x0000000f1e1b7220 */ /* 0x000fe20000410000 */
[----:B------:R-:W-:Y:S02]  /*11ac0*/  HADD2.F32 R24, -RZ, R24.H1_H1 ;  /* 0x30000018ff187230 */ /* 0x000fe40000004100 */
[----:B------:R-:W-:Y:S01]  /*11ad0*/  FMUL.FTZ R28, R28, R9 ;  /* 0x000000091c1c7220 */ /* 0x000fe20000410000 */
[----:B------:R-:W-:Y:S02]  /*11ae0*/  HADD2.F32 R26, -RZ, R26.H1_H1 ;  /* 0x3000001aff1a7230 */ /* 0x000fe40000004100 */
        /* <DEDUP_REMOVED lines=15> */
.L_x_1750:
[----:B------:R-:W-:Y:S05]  /*11be0*/  BSYNC B1 ;  /* 0x0000000000017941 */ /* 0x000fea0003800000 */
.L_x_1749:
[----:B------:R-:W-:Y:S05]  /*11bf0*/  @P1 BRA `(.L_x_1716) ;  /* 0x00000004007c1947 */ /* 0x000fea0003800000 */
[----:B------:R-:W2:Y:S01]  /*11c00*/  LDL R38, [R1+0x80] ;  /* 0x0000800001267983 */ /* 0x000ea20000100800 */
[----:B------:R-:W-:Y:S01]  /*11c10*/  LEA.HI R0, R45, R0, RZ, 0x1d ;  /* 0x000000002d007211 */ /* 0x000fe200078fe8ff */
[----:B------:R-:W-:Y:S01]  /*11c20*/  HADD2.F32 R25, -RZ, R86.H1_H1 ;  /* 0x30000056ff197230 */ /* 0x000fe20000004100 */
[----:B------:R-:W-:Y:S01]  /*11c30*/  SHF.R.U32.HI R26, RZ, 0x10, R5 ;  /* 0x00000010ff1a7819 */ /* 0x000fe20000011605 */
[--C-:B------:R-:W-:Y:S01]  /*11c40*/  HADD2.F32 R27, -RZ, R85.reuse.H1_H1 ;  /* 0x30000055ff1b7230 */ /* 0x100fe20000004100 */
[----:B0-----:R-:W-:Y:S01]  /*11c50*/  SHF.R.S32.HI R9, RZ, 0x1f, R0 ;  /* 0x0000001fff097819 */ /* 0x001fe20000011400 */
[----:B------:R-:W-:Y:S01]  /*11c60*/  HADD2.F32 R85, -RZ, R85.H0_H0 ;  /* 0x20000055ff557230 */ /* 0x000fe20000004100 */
[----:B------:R-:W-:Y:S01]  /*11c70*/  SHF.L.U32 R3, R0, 0x3, RZ ;  /* 0x0000000300037819 */ /* 0x000fe200000006ff */
[----:B------:R-:W-:Y:S01]  /*11c80*/  HADD2.F32 R26, -RZ, R26.H0_H0 ;  /* 0x2000001aff1a7230 */ /* 0x000fe20000004100 */
[----:B------:R-:W-:Y:S01]  /*11c90*/  LEA.HI R9, R9, R0, RZ, 0x3 ;  /* 0x0000000009097211 */ /* 0x000fe200078f18ff */
[----:B------:R-:W-:Y:S01]  /*11ca0*/  HADD2.F32 R86, -RZ, R86.H0_H0 ;  /* 0x20000056ff567230 */ /* 0x000fe20000004100 */
[----:B------:R-:W-:-:S02]  /*11cb0*/  LOP3.LUT R0, R46, 0x38, R3, 0xf8, !PT ;  /* 0x000000382e007812 */ /* 0x000fc400078ef803 */
        /* <DEDUP_REMOVED lines=10> */
[--C-:B------:R-:W-:Y:S02]  /*11d60*/  SHF.R.U64 R36, R74, 0x10, R75.reuse ;  /* 0x000000104a247819 */ /* 0x100fe4000000124b */
[----:B------:R-:W-:Y:S02]  /*11d70*/  SHF.R.U32.HI R74, RZ, 0x10, R75 ;  /* 0x00000010ff4a7819 */ /* 0x000fe4000001164b */
        /* <DEDUP_REMOVED lines=10> */
[----:B------:R-:W-:Y:S02]  /*11e20*/  HADD2.F32 R15, -RZ, R15.H1_H1 ;  /* 0x3000000fff0f7230 */ /* 0x000fe40000004100 */
[----:B------:R-:W-:Y:S02]  /*11e30*/  HADD2.F32 R12, -RZ, R12.H1_H1 ;  /* 0x3000000cff0c7230 */ /* 0x000fe40000004100 */
[----:B------:R-:W-:Y:S01]  /*11e40*/  HADD2.F32 R14, -RZ, R14.H1_H1 ;  /* 0x3000000eff0e7230 */ /* 0x000fe20000004100 */
[----:B--2---:R-:W0:Y:S02]  /*11e50*/  LDS.128 R8, [R38] ;  /* 0x0000000026087984 */ /* 0x004e240000000c00 */
[--C-:B0-----:R-:W-:Y:S02]  /*11e60*/  HADD2.F32 R4, -RZ, R9.reuse.H0_H0 ;  /* 0x20000009ff047230 */ /* 0x101fe40000004100 */
[----:B------:R-:W-:Y:S02]  /*11e70*/  HADD2.F32 R9, -RZ, R9.H1_H1 ;  /* 0x30000009ff097230 */ /* 0x000fe40000004100 */
[----:B------:R-:W-:-:S02]  /*11e80*/  HADD2.F32 R0, -RZ, R8.H0_H0 ;  /* 0x20000008ff007230 */ /* 0x000fc40000004100 */
[C---:B------:R-:W-:Y:S01]  /*11e90*/  FFMA.FTZ R29, R4.reuse, R25, -R29 ;  /* 0x00000019041d7223 */ /* 0x040fe2000001081d */
[----:B------:R-:W-:Y:S01]  /*11ea0*/  FFMA.FTZ R31, R4, R27, R31 ;  /* 0x0000001b041f7223 */ /* 0x000fe2000001001f */
[-C--:B------:R-:W-:Y:S01]  /*11eb0*/  FMUL.FTZ R4, R13, R20.reuse ;  /* 0x000000140d047220 */ /* 0x080fe20000410000 */
[----:B------:R-:W-:Y:S01]  /*11ec0*/  FFMA.FTZ R30, R9, R20, -R28 ;  /* 0x00000014091e7223 */ /* 0x000fe2000001081c */
[C---:B------:R-:W-:Y:S01]  /*11ed0*/  FMUL.FTZ R13, R7.reuse, R85 ;  /* 0x00000055070d7220 */ /* 0x040fe20000410000 */
[----:B------:R-:W-:Y:S02]  /*11ee0*/  HADD2.F32 R20, -RZ, R84.H0_H0 ;  /* 0x20000054ff147230 */ /* 0x000fe40000004100 */
[----:B------:R-:W-:Y:S01]  /*11ef0*/  FMUL.FTZ R28, R7, R86 ;  /* 0x00000056071c7220 */ /* 0x000fe20000410000 */
[----:B------:R-:W-:Y:S01]  /*11f00*/  FFMA.FTZ R26, R9, R26, R4 ;  /* 0x0000001a091a7223 */ /* 0x000fe20000010004 */
[----:B------:R-:W-:Y:S02]  /*11f10*/  HADD2.F32 R5, -RZ, R10.H0_H0 ;  /* 0x2000000aff057230 */ /* 0x000fe40000004100 */
[----:B------:R-:W-:Y:S01]  /*11f20*/  FFMA.FTZ R86, R0, R86, -R13 ;  /* 0x0000005600567223 */ /* 0x000fe2000001080d */
[----:B------:R-:W-:-:S02]  /*11f30*/  HADD2.F32 R4, -RZ, R87.H0_H0 ;  /* 0x20000057ff047230 */ /* 0x000fc40000004100 */
[----:B------:R-:W-:Y:S01]  /*11f40*/  FFMA.FTZ R28, R0, R85, R28 ;  /* 0x00000055001c7223 */ /* 0x000fe2000001001c */
[----:B------:R-:W-:Y:S02]  /*11f50*/  HADD2.F32 R7, -RZ, R84.H1_H1 ;  /* 0x30000054ff077230 */ /* 0x000fe40000004100 */
[C---:B------:R-:W-:Y:S01]  /*11f60*/  FMUL.FTZ R0, R21.reuse, R20 ;  /* 0x0000001415007220 */ /* 0x040fe20000410000 */
[----:B------:R-:W-:Y:S02]  /*11f70*/  HADD2.F32 R87, -RZ, R87.H1_H1 ;  /* 0x30000057ff577230 */ /* 0x000fe40000004100 */
[-C--:B------:R-:W-:Y:S01]  /*11f80*/  FMUL.FTZ R32, R21, R4.reuse ;  /* 0x0000000415207220 */ /* 0x080fe20000410000 */
[----:B------:R-:W-:Y:S02]  /*11f90*/  HADD2.F32 R6, -RZ, R11.H0_H0 ;  /* 0x2000000bff067230 */ /* 0x000fe40000004100 */
[----:B------:R-:W-:Y:S01]  /*11fa0*/  FFMA.FTZ R25, R5, R4, -R0 ;  /* 0x0000000405197223 */ /* 0x000fe20000010800 */
[----:B------:R-:W-:Y:S01]  /*11fb0*/  FMUL.FTZ R9, R24, R7 ;  /* 0x0000000718097220 */ /* 0x000fe20000410000 */
[----:B------:R-:W-:-:S02]  /*11fc0*/  HADD2.F32 R4, -RZ, R33.H0_H0 ;  /* 0x20000021ff047230 */ /* 0x000fc40000004100 */
[-C--:B------:R-:W-:Y:S01]  /*11fd0*/  FMUL.FTZ R24, R24, R87.reuse ;  /* 0x0000005718187220 */ /* 0x080fe20000410000 */
[----:B------:R-:W-:Y:S02]  /*11fe0*/  HADD2.F32 R0, -RZ, R74.H0_H0 ;  /* 0x2000004aff007230 */ /* 0x000fe40000004100 */
[----:B------:R-:W-:Y:S01]  /*11ff0*/  FFMA.FTZ R32, R5, R20, R32 ;  /* 0x0000001405207223 */ /* 0x000fe20000010020 */
[----:B------:R-:W-:Y:S02]  /*12000*/  HADD2.F32 R11, -RZ, R11.H1_H1 ;  /* 0x3000000bff0b7230 */ /* 0x000fe40000004100 */
[C---:B------:R-:W-:Y:S01]  /*12010*/  FFMA.FTZ R87, R6.reuse, R87, -R9 ;  /* 0x0000005706577223 */ /* 0x040fe20000010809 */
[----:B------:R-:W-:Y:S01]  /*12020*/  FFMA.FTZ R24, R6, R7, R24 ;  /* 0x0000000706187223 */ /* 0x000fe20000010018 */
[C---:B------:R-:W-:Y:S01]  /*12030*/  FMUL.FTZ R20, R15.reuse, R4 ;  /* 0x000000040f147220 */ /* 0x040fe20000410000 */
[----:B------:R-:W-:Y:S01]  /*12040*/  FMUL.FTZ R6, R15, R0 ;  /* 0x000000000f067220 */ /* 0x000fe20000410000 */
[----:B------:R-:W-:-:S02]  /*12050*/  HADD2.F32 R9, -RZ, R35.H0_H0 ;  /* 0x20000023ff097230 */ /* 0x000fc40000004100 */
[----:B------:R-:W-:Y:S02]  /*12060*/  HADD2.F32 R13, -RZ, R34.H0_H0 ;  /* 0x20000022ff0d7230 */ /* 0x000fe40000004100 */
[C---:B------:R-:W-:Y:S01]  /*12070*/  FFMA.FTZ R20, R11.reuse, R0, -R20 ;  /* 0x000000000b147223 */ /* 0x040fe20000010814 */
[----:B------:R-:W-:Y:S02]  /*12080*/  HADD2.F32 R5, -RZ, R37.H0_H0 ;  /* 0x20000025ff057230 */ /* 0x000fe40000004100 */
[----:B------:R-:W-:Y:S01]  /*12090*/  FFMA.FTZ R33, R11, R4, R6 ;  /* 0x000000040b217223 */ /* 0x000fe20000010006 */
[----:B------:R-:W-:Y:S02]  /*120a0*/  HADD2.F32 R7, -RZ, R36.H0_H0 ;  /* 0x20000024ff077230 */ /* 0x000fe40000004100 */
[----:B------:R-:W-:Y:S01]  /*120b0*/  FMUL.FTZ R11, R12, R9 ;  /* 0x000000090c0b7220 */ /* 0x000fe20000410000 */
[----:B------:R-:W-:Y:S02]  /*120c0*/  HADD2.F32 R8, -RZ, R8.H1_H1 ;  /* 0x30000008ff087230 */ /* 0x000fe40000004100 */
[----:B------:R-:W-:Y:S01]  /*120d0*/  FMUL.FTZ R27, R14, R13 ;  /* 0x0000000d0e1b7220 */ /* 0x000fe20000410000 */
[----:B------:R-:W-:-:S02]  /*120e0*/  HADD2.F32 R10, -RZ, R10.H1_H1 ;  /* 0x3000000aff0a7230 */ /* 0x000fc40000004100 */
[----:B------:R-:W-:Y:S01]  /*120f0*/  FMUL.FTZ R12, R12, R5 ;  /* 0x000000050c0c7220 */ /* 0x000fe20000410000 */
[----:B------:R-:W-:Y:S01]  /*12100*/  FMUL.FTZ R14, R14, R7 ;  /* 0x000000070e0e7220 */ /* 0x000fe20000410000 */
[----:B------:R-:W-:Y:S01]  /*12110*/  FFMA.FTZ R15, R8, R5, -R11 ;  /* 0x00000005080f7223 */ /* 0x000fe2000001080b */
[----:B------:R-:W-:Y:S01]  /*12120*/  F2FP.F16.F32.PACK_AB R11, R20, R87 ;  /* 0x00000057140b723e */ /* 0x000fe200000000ff */
[----:B------:R-:W-:Y:S01]  /*12130*/  FFMA.FTZ R0, R10, R7, -R27 ;  /* 0x000000070a007223 */ /* 0x000fe2000001081b */
[----:B------:R-:W-:Y:S01]  /*12140*/  FFMA.FTZ R21, R8, R9, R12 ;  /* 0x0000000908157223 */ /* 0x000fe2000001000c */
[----:B------:R-:W-:Y:S01]  /*12150*/  FFMA.FTZ R13, R10, R13, R14 ;  /* 0x0000000d0a0d7223 */ /* 0x000fe2000001000e */
[----:B------:R-:W-:Y:S02]  /*12160*/  F2FP.F16.F32.PACK_AB R9, R30, R29 ;  /* 0x0000001d1e09723e */ /* 0x000fe400000000ff */
[----:B------:R-:W-:Y:S02]  /*12170*/  F2FP.F16.F32.PACK_AB R8, R15, R86 ;  /* 0x000000560f08723e */ /* 0x000fe400000000ff */
[----:B------:R-:W-:-:S02]  /*12180*/  F2FP.F16.F32.PACK_AB R10, R0, R25 ;  /* 0x00000019000a723e */ /* 0x000fc400000000ff */
[----:B------:R-:W-:Y:S02]  /*12190*/  F2FP.F16.F32.PACK_AB R7, R33, R24 ;  /* 0x000000182107723e */ /* 0x000fe400000000ff */
[----:B------:R-:W-:Y:S01]  /*121a0*/  F2FP.F16.F32.PACK_AB R5, R26, R31 ;  /* 0x0000001f1a05723e */ /* 0x000fe200000000ff */
[----:B------:R3:W-:Y:S01]  /*121b0*/  STS.128 [R38], R8 ;  /* 0x0000000826007388 */ /* 0x0007e20000000c00 */
[----:B------:R-:W-:Y:S02]  /*121c0*/  F2FP.F16.F32.PACK_AB R4, R21, R28 ;  /* 0x0000001c1504723e */ /* 0x000fe400000000ff */
[----:B------:R-:W-:-:S05]  /*121d0*/  F2FP.F16.F32.PACK_AB R6, R13, R32 ;  /* 0x000000200d06723e */ /* 0x000fca00000000ff */
[----:B------:R3:W-:Y:S02]  /*121e0*/  STS.128 [R3+0x10400], R4 ;  /* 0x0104000403007388 */ /* 0x0007e40000000c00 */
.L_x_1716:
[----:B------:R-:W-:Y:S05]  /*121f0*/  BSYNC B0 ;  /* 0x0000000000007941 */ /* 0x000fea0003800000 */
.L_x_1676:
        /* <DEDUP_REMOVED lines=8> */
.L_x_1673:
[----:B------:R-:W-:-:S13]  /*12280*/  ISETP.NE.AND P0, PT, R225, 0x3, PT ;  /* 0x00000003e100780c */ /* 0x000fda0003f05270 */
[----:B------:R-:W-:Y:S05]  /*12290*/  @!P0 BRA `(.L_x_1751) ;  /* 0x0000000000048947 */ /* 0x000fea0003800000 */
[----:B------:R-:W-:Y:S01]  /*122a0*/  BPT.TRAP 0x1 ;  /* 0x000000040000795c */ /* 0x000fe20000300000 */
.L_x_1751:
[----:B------:R-:W-:Y:S01]  /*122b0*/  IMAD R58, R202, 0x8, R18 ;  /* 0x00000008ca3a7824 */ /* 0x000fe200078e0212 */
[----:B01-3--:R-:W-:-:S04]  /*122c0*/  SHF.L.U32 R3, R203, 0x1f, RZ ;  /* 0x0000001fcb037819 */ /* 0x00bfc800000006ff */
[----:B------:R0:W1:Y:S01]  /*122d0*/  SYNCS.PHASECHK.TRANS64.TRYWAIT P1, [R58+URZ+0x30830], R3 ;  /* 0x030830033a0075a7 */ /* 0x000062000802017f */
[----:B------:R-:W-:Y:S05]  /*122e0*/  @!P0 BRA `(.L_x_1752) ;  /* 0x0000000000048947 */ /* 0x000fea0003800000 */
[----:B------:R-:W-:Y:S01]  /*122f0*/  BPT.TRAP 0x1 ;  /* 0x000000040000795c */ /* 0x000fe20000300000 */
.L_x_1752:
[----:B------:R-:W-:Y:S01]  /*12300*/  IADD3 R0, R18, 0x20400, RZ ;  /* 0x0002040012007810 */ /* 0x000fe20007ffe0ff */
[----:B------:R-:W-:Y:S01]  /*12310*/  IMAD.MOV.U32 R7, RZ, RZ, 0x40000040 ;  /* 0x40000040ff077424 */ /* 0x000fe200078e00ff */
[----:B------:R-:W-:Y:S02]  /*12320*/  LOP3.LUT R6, R2, 0x10000, RZ, 0xfc, !PT ;  /* 0x0001000002067812 */ /* 0x000fe400078efcff */
[----:B------:R-:W-:-:S04]  /*12330*/  SHF.R.U32.HI R0, RZ, 0x4, R0 ;  /* 0x00000004ff007819 */ /* 0x000fc80000011600 */
[----:B------:R-:W-:-:S04]  /*12340*/  LOP3.LUT R0, R0, 0x3fff, RZ, 0xc0, !PT ;  /* 0x00003fff00007812 */ /* 0x000fc800078ec0ff */
[----:B------:R-:W-:-:S05]  /*12350*/  LOP3.LUT R0, R0, 0x10000, RZ, 0xfc, !PT ;  /* 0x0001000000007812 */ /* 0x000fca00078efcff */
[----:B------:R3:W-:Y:S01]  /*12360*/  STL [R1+0x40], R0 ;  /* 0x0000400001007387 */ /* 0x0007e20000100800 */
[----:B-1----:R-:W-:Y:S05]  /*12370*/  @P1 BRA `(.L_x_1753) ;  /* 0x0000000000081947 */ /* 0x002fea0003800000 */
[----:B------:R-:W1:Y:S02]  /*12380*/  SYNCS.PHASECHK.TRANS64.TRYWAIT P1, [R58+URZ+0x30830], R3 ;  /* 0x030830033a0075a7 */ /* 0x000e64000802017f */
[----:B-1----:R-:W-:Y:S05]  /*12390*/  @!P1 BRA `(.L_x_1754) ;  /* 0x0000018c00849947 */ /* 0x002fea0003800000 */
.L_x_1753:
[----:B---3--:R-:W3:Y:S01]  /*123a0*/  LDL R0, [R1+0x40] ;  /* 0x0000400001007983 */ /* 0x008ee20000100800 */
[----:B01----:R-:W-:Y:S01]  /*123b0*/  IMAD.MOV.U32 R3, RZ, RZ, 0x40000040 ;  /* 0x40000040ff037424 */ /* 0x003fe200078e00ff */
[----:B------:R-:W-:Y:S05]  /*123c0*/  WARPSYNC.ALL ;  /* 0x0000000000007948 */ /* 0x000fea0003800000 */
[C---:B------:R-:W-:Y:S01]  /*123d0*/  R2UR UR4, R6.reuse ;  /* 0x00000000060472ca */ /* 0x040fe200000e0000 */
[----:B--2--5:R-:W-:Y:S01]  /*123e0*/  WARPGROUP.ARRIVE ;  /* 0x00000000000079c5 */ /* 0x024fe20000000000 */
[----:B------:R-:W-:Y:S01]  /*123f0*/  R2UR UR5, R7 ;  /* 0x00000000070572ca */ /* 0x000fe200000e0000 */
[----:B------:R-:W-:Y:S01]  /*12400*/  IMAD.MOV.U32 R63, RZ, RZ, 0x40000040 ;  /* 0x40000040ff3f7424 */ /* 0x000fe200078e00ff */
[----:B------:R-:W-:Y:S01]  /*12410*/  R2UR UR7, R3 ;  /* 0x00000000030772ca */ /* 0x000fe200000e0000 */
[----:B------:R-:W-:Y:S01]  /*12420*/  IMAD.MOV.U32 R5, RZ, RZ, 0x40000040 ;  /* 0x40000040ff057424 */ /* 0x000fe200078e00ff */
[C---:B------:R-:W-:Y:S01]  /*12430*/  IADD3 R62, R6.reuse, 0x2, RZ ;  /* 0x00000002063e7810 */ /* 0x040fe20007ffe0ff */
        /* <DEDUP_REMOVED lines=24> */
[----:B----4-:R-:W-:Y:S01]  /*125c0*/  IMAD.MOV.U32 R11, RZ, RZ, 0x40000040 ;  /* 0x40000040ff0b7424 */ /* 0x010fe200078e00ff */
[C---:B------:R-:W-:Y:S01]  /*125d0*/  IADD3 R10, R6.reuse, 0xc04, RZ ;  /* 0x00000c04060a7810 */ /* 0x040fe20007ffe0ff */
[----:B------:R-:W-:Y:S01]  /*125e0*/  IMAD.MOV.U32 R9, RZ, RZ, 0x40000040 ;  /* 0x40000040ff097424 */ /* 0x000fe200078e00ff */
[----:B------:R-:W-:Y:S01]  /*125f0*/  IADD3 R8, R6, 0xc06, RZ ;  /* 0x00000c0606087810 */ /* 0x000fe20007ffe0ff */
[----:B------:R-:W-:Y:S01]  /*12600*/  IMAD.MOV.U32 R3, RZ, RZ, 0x40000040 ;  /* 0x40000040ff037424 */ /* 0x000fe200078e00ff */
[----:B------:R0:W-:Y:S04]  /*12610*/  STL.64 [R1+0x38], R62 ;  /* 0x0000383e01007387 */ /* 0x0001e80000100a00 */
[----:B------:R0:W-:Y:S04]  /*12620*/  STL.64 [R1+0x30], R60 ;  /* 0x0000303c01007387 */ /* 0x0001e80000100a00 */
[----:B------:R0:W-:Y:S04]  /*12630*/  STL.64 [R1+0x28], R56 ;  /* 0x0000283801007387 */ /* 0x0001e80000100a00 */
[----:B------:R0:W-:Y:S01]  /*12640*/  STL.64 [R1+0x20], R12 ;  /* 0x0000200c01007387 */ /* 0x0001e20000100a00 */
[----:B---3--:R-:W-:-:S04]  /*12650*/  IMAD R2, R202, 0x800, R0 ;  /* 0x00000800ca027824 */ /* 0x008fc800078e0200 */
[C---:B------:R-:W-:Y:S01]  /*12660*/  VIADD R4, R2.reuse, 0x2 ;  /* 0x0000000202047836 */ /* 0x040fe20000000000 */
[----:B------:R-:W-:-:S13]  /*12670*/  R2UR UR6, R2 ;  /* 0x00000000020672ca */ /* 0x000fda00000e0000 */
[----:B------:R-:W-:Y:S01]  /*12680*/  HGMMA.64x64x16.F32 R24, gdesc[UR4], RZ, !UPT, gsb0 ;  /* 0x00e00000041879f0 */ /* 0x000fe2000c0008ff */
[----:B------:R-:W-:Y:S02]  /*12690*/  R2UR UR4, R62 ;  /* 0x000000003e0472ca */ /* 0x000fe400000e0000 */
[----:B------:R-:W-:Y:S02]  /*126a0*/  R2UR UR5, R63 ;  /* 0x000000003f0572ca */ /* 0x000fe400000e0000 */
[----:B------:R-:W-:Y:S01]  /*126b0*/  R2UR UR6, R4 ;  /* 0x00000000040672ca */ /* 0x000fe200000e0000 */
[----:B------:R-:W-:Y:S01]  /*126c0*/  VIADD R4, R2, 0x4 ;  /* 0x0000000402047836 */ /* 0x000fe20000000000 */
[----:B------:R-:W-:Y:S01]  /*126d0*/  R2UR UR7, R5 ;  /* 0x00000000050772ca */ /* 0x000fe200000e0000 */
[----:B------:R-:W-:Y:S01]  /*126e0*/  IMAD.MOV.U32 R5, RZ, RZ, 0x40000040 ;  /* 0x40000040ff057424 */ /* 0x000fe200078e00ff */
[----:B------:R-:W-:Y:S02]  /*126f0*/  WARPGROUP.DEPBAR.LE gsb0, 0x0 ;  /* 0x00008000000079c5 */ /* 0x000fe40000010000 */
[----:B------:R-:W-:-:S09]  /*12700*/  WARPGROUP.ARRIVE ;  /* 0x00000000000079c5 */ /* 0x000fd20000000000 */
[----:B------:R-:W-:Y:S01]  /*12710*/  HGMMA.64x64x16.F32 R24, gdesc[UR4], R24, gsb0 ;  /* 0x00e00000041879f0 */ /* 0x000fe20008000818 */
        /* <DEDUP_REMOVED lines=102> */
[C---:B------:R-:W-:Y:S01]  /*12d80*/  VIADD R4, R2.reuse, 0x604 ;  /* 0x0000060402047836 */ /* 0x040fe20000000000 */
[----:B------:R-:W-:Y:S01]  /*12d90*/  R2UR UR7, R5 ;  /* 0x00000000050772ca */ /* 0x000fe200000e0000 */
[----:B------:R-:W-:Y:S02]  /*12da0*/  IMAD.MOV.U32 R5, RZ, RZ, 0x40000040 ;  /* 0x40000040ff057424 */ /* 0x000fe400078e00ff */
[----:B------:R-:W-:Y:S01]  /*12db0*/  VIADD R2, R2, 0x606 ;  /* 0x0000060602027836 */ /* 0x000fe20000000000 */
[----:B------:R-:W-:-:S02]  /*12dc0*/  WARPGROUP.DEPBAR.LE gsb0, 0x0 ;  /* 0x00008000000079c5 */ /* 0x000fc40000010000 */
[----:B------:R-:W-:-:S07]  /*12dd0*/  WARPGROUP.ARRIVE ;  /* 0x00000000000079c5 */ /* 0x000fce0000000000 */
[----:B------:R-:W-:Y:S01]  /*12de0*/  HGMMA.64x64x16.F32 R24, gdesc[UR4], R24, gsb0 ;  /* 0x00e00000041879f0 */ /* 0x000fe20008000818 */
[----:B------:R-:W-:Y:S02]  /*12df0*/  R2UR UR4, R10 ;  /* 0x000000000a0472ca */ /* 0x000fe400000e0000 */
[----:B------:R-:W-:Y:S02]  /*12e00*/  R2UR UR5, R11 ;  /* 0x000000000b0572ca */ /* 0x000fe400000e0000 */
[----:B------:R-:W-:Y:S02]  /*12e10*/  R2UR UR6, R4 ;  /* 0x00000000040672ca */ /* 0x000fe400000e0000 */
[----:B------:R-:W-:Y:S01]  /*12e20*/  R2UR UR7, R5 ;  /* 0x00000000050772ca */ /* 0x000fe200000e0000 */
[----:B------:R-:W-:Y:S02]  /*12e30*/  WARPGROUP.DEPBAR.LE gsb0, 0x0 ;  /* 0x00008000000079c5 */ /* 0x000fe40000010000 */
[----:B------:R-:W-:-:S10]  /*12e40*/  WARPGROUP.ARRIVE ;  /* 0x00000000000079c5 */ /* 0x000fd40000000000 */
[----:B------:R-:W-:Y:S01]  /*12e50*/  HGMMA.64x64x16.F32 R24, gdesc[UR4], R24, gsb0 ;  /* 0x00e00000041879f0 */ /* 0x000fe20008000818 */
[----:B------:R-:W-:Y:S02]  /*12e60*/  R2UR UR4, R8 ;  /* 0x00000000080472ca */ /* 0x000fe400000e0000 */
[----:B------:R-:W-:Y:S02]  /*12e70*/  R2UR UR5, R9 ;  /* 0x00000000090572ca */ /* 0x000fe400000e0000 */
[----:B------:R-:W-:Y:S02]  /*12e80*/  R2UR UR6, R2 ;  /* 0x00000000020672ca */ /* 0x000fe400000e0000 */
[----:B------:R-:W-:Y:S01]  /*12e90*/  R2UR UR7, R3 ;  /* 0x00000000030772ca */ /* 0x000fe200000e0000 */
[----:B------:R-:W-:Y:S02]  /*12ea0*/  WARPGROUP.DEPBAR.LE gsb0, 0x0 ;  /* 0x00008000000079c5 */ /* 0x000fe40000010000 */
[----:B------:R-:W-:-:S10]  /*12eb0*/  WARPGROUP.ARRIVE ;  /* 0x00000000000079c5 */ /* 0x000fd40000000000 */
[----:B------:R-:W-:Y:S03]  /*12ec0*/  HGMMA.64x64x16.F32 R24, gdesc[UR4], R24, gsb0 ;  /* 0x00e00000041879f0 */ /* 0x000fe60008000818 */
[----:B------:R-:W-:Y:S02]  /*12ed0*/  WARPGROUP.DEPBAR.LE gsb0, 0x0 ;  /* 0x00008000000079c5 */ /* 0x000fe40000010000 */
[----:B0-----:R-:W-:Y:S05]  /*12ee0*/  @!P0 BRA `(.L_x_1755) ;  /* 0x0000000000048947 */ /* 0x001fea0003800000 */
[----:B------:R-:W-:Y:S01]  /*12ef0*/  BPT.TRAP 0x1 ;  /* 0x000000040000795c */ /* 0x000fe20000300000 */
.L_x_1755:
[----:B------:R-:W2:Y:S01]  /*12f00*/  LDL R12, [R1+0x60] ;  /* 0x00006000010c7983 */ /* 0x000ea20000100800 */
[----:B------:R-:W0:Y:S01]  /*12f10*/  LDC R74, c[0x0][0x448] ;  /* 0x00011200ff4a7b82 */ /* 0x000e220000000800 */
[----:B------:R-:W-:Y:S02]  /*12f20*/  ULDC UR4, c[0x0][0x9d8] ;  /* 0x0002760000047ab9 */ /* 0x000fe40000000800 */
[----:B------:R-:W2:Y:S04]  /*12f30*/  LDL R72, [R1+0x48] ;  /* 0x0000480001487983 */ /* 0x000ea80000100800 */
[----:B------:R-:W3:Y:S04]  /*12f40*/  LDL R64, [R1+0x8] ;  /* 0x0000080001407983 */ /* 0x000ee80000100800 */
[----:B------:R-:W4:Y:S01]  /*12f50*/  LDL R76, [R1+0xc] ;  /* 0x00000c00014c7983 */ /* 0x000f220000100800 */
[----:B0-----:R-:W-:Y:S01]  /*12f60*/  ISETP.NE.AND P1, PT, R74, 0x1, PT ;  /* 0x000000014a00780c */ /* 0x001fe20003f25270 */
[----:B------:R-:W-:-:S12]  /*12f70*/  FMUL.FTZ R0, R26, UR4 ;  /* 0x000000041a007c20 */ /* 0x000fd80008410000 */
[----:B------:R-:W0:Y:S08]  /*12f80*/  @P1 LDC R13, c[0x0][0x44c] ;  /* 0x00011300ff0d1b82 */ /* 0x000e300000000800 */
[----:B------:R-:W1:Y:S01]  /*12f90*/  @P1 LDC R26, c[0x0][0x450] ;  /* 0x00011400ff1a1b82 */ /* 0x000e620000000800 */
[----:B------:R-:W-:-:S04]  /*12fa0*/  FMUL.FTZ R25, R25, UR4 ;  /* 0x0000000419197c20 */ /* 0x000fc80008410000 */
[----:B------:R5:W0:Y:S02]  /*12fb0*/  MUFU.TANH R57, R25 ;  /* 0x0000001900397308 */ /* 0x000a240000002400 */
[----:B-----5:R-:W-:Y:S01]  /*12fc0*/  FMUL.FTZ R25, R34, UR4 ;  /* 0x0000000422197c20 */ /* 0x020fe20008410000 */
[----:B------:R-:W-:Y:S01]  /*12fd0*/  FMUL.FTZ R28, R28, UR4 ;  /* 0x000000041c1c7c20 */ /* 0x000fe20008410000 */
[----:B------:R-:W-:Y:S01]  /*12fe0*/  FMUL.FTZ R43, R43, UR4 ;  /* 0x000000042b2b7c20 */ /* 0x000fe20008410000 */
[----:B------:R-:W-:-:S03]  /*12ff0*/  FMUL.FTZ R47, R47, UR4 ;  /* 0x000000042f2f7c20 */ /* 0x000fc60008410000 */
[----:B------:R5:W0:Y:S01]  /*13000*/  MUFU.TANH R59, R28 ;  /* 0x0000001c003b7308 */ /* 0x000a220000002400 */
[----:B------:R-:W-:Y:S01]  /*13010*/  FMUL.FTZ R29, R29, UR4 ;  /* 0x000000041d1d7c20 */ /* 0x000fe20008410000 */
[----:B------:R-:W-:Y:S01]  /*13020*/  FMUL.FTZ R32, R32, UR4 ;  /* 0x0000000420207c20 */ /* 0x000fe20008410000 */
[----:B-----5:R-:W-:-:S05]  /*13030*/  IMAD.MOV.U32 R28, RZ, RZ, -0x40 ;  /* 0xffffffc0ff1c7424 */ /* 0x020fca00078e00ff */
[----:B------:R-:W0:Y:S01]  /*13040*/  MUFU.TANH R62, R43 ;  /* 0x0000002b003e7308 */ /* 0x000e220000002400 */
[----:B------:R-:W-:Y:S01]  /*13050*/  FMUL.FTZ R56, R24, UR4 ;  /* 0x0000000418387c20 */ /* 0x000fe20008410000 */
[----:B------:R-:W-:Y:S01]  /*13060*/  FMUL.FTZ R24, R31, UR4 ;  /* 0x000000041f187c20 */ /* 0x000fe20008410000 */
[----:B------:R-:W-:-:S05]  /*13070*/  LOP3.LUT R22, R22, 0xffffffbf, RZ, 0xc0, !PT ;  /* 0xffffffbf16167812 */ /* 0x000fca00078ec0ff */
[----:B------:R5:W0:Y:S01]  /*13080*/  MUFU.TANH R63, R47 ;  /* 0x0000002f003f7308 */ /* 0x000a220000002400 */
[----:B------:R-:W-:Y:S01]  /*13090*/  FMUL.FTZ R4, R30, UR4 ;  /* 0x000000041e047c20 */ /* 0x000fe20008410000 */
[----:B------:R-:W-:Y:S01]  /*130a0*/  FMUL.FTZ R2, R27, UR4 ;  /* 0x000000041b027c20 */ /* 0x000fe20008410000 */
[----:B------:R-:W-:Y:S01]  /*130b0*/  FMUL.FTZ R33, R33, UR4 ;  /* 0x0000000421217c20 */ /* 0x000fe20008410000 */
[----:B-----5:R-:W-:-:S04]  /*130c0*/  IMAD R47, R97, R28, 0x40 ;  /* 0x00000040612f7424 */ /* 0x020fc800078e021c */
[----:B------:R5:W0:Y:S01]  /*130d0*/  MUFU.TANH R60, R29 ;  /* 0x0000001d003c7308 */ /* 0x000a220000002400 */
[----:B------:R-:W-:Y:S01]  /*130e0*/  FMUL.FTZ R30, R35, UR4 ;  /* 0x00000004231e7c20 */ /* 0x000fe20008410000 */
[----:B------:R-:W-:Y:S01]  /*130f0*/  FMUL.FTZ R37, R37, UR4 ;  /* 0x0000000425257c20 */ /* 0x000fe20008410000 */
[----:B------:R-:W-:Y:S01]  /*13100*/  FMUL.FTZ R40, R40, UR4 ;  /* 0x0000000428287c20 */ /* 0x000fe20008410000 */
[----:B------:R-:W-:Y:S01]  /*13110*/  FMUL.FTZ R41, R41, UR4 ;  /* 0x0000000429297c20 */ /* 0x000fe20008410000 */
[----:B------:R-:W-:Y:S01]  /*13120*/  FMUL.FTZ R42, R42, UR4 ;  /* 0x000000042a2a7c20 */ /* 0x000fe20008410000 */
[----:B------:R-:W-:Y:S01]  /*13130*/  FMUL.FTZ R45, R45, UR4 ;  /* 0x000000042d2d7c20 */ /* 0x000fe20008410000 */
[----:B------:R-:W-:Y:S01]  /*13140*/  FMUL.FTZ R46, R46, UR4 ;  /* 0x000000042e2e7c20 */ /* 0x000fe20008410000 */
[----:B------:R1:W0:Y:S01]  /*13150*/  MUFU.TANH R31, R32 ;  /* 0x00000020001f7308 */ /* 0x0002220000002400 */
[----:B-----5:R-:W-:Y:S01]  /*13160*/  IADD3 R29, R47, 0x1, RZ ;  /* 0x000000012f1d7810 */ /* 0x020fe20007ffe0ff */
[----:B------:R-:W-:Y:S01]  /*13170*/  FMUL.FTZ R48, R48, UR4 ;  /* 0x0000000430307c20 */ /* 0x000fe20008410000 */
[----:B------:R-:W-:Y:S01]  /*13180*/  FMUL.FTZ R49, R49, UR4 ;  /* 0x0000000431317c20 */ /* 0x000fe20008410000 */
[----:B------:R-:W-:Y:S01]  /*13190*/  FMUL.FTZ R5, R50, UR4 ;  /* 0x0000000432057c20 */ /* 0x000fe20008410000 */
[----:B------:R-:W-:Y:S01]  /*131a0*/  FMUL.FTZ R3, R51, UR4 ;  /* 0x0000000433037c20 */ /* 0x000fe20008410000 */
[----:B------:R-:W-:Y:S01]  /*131b0*/  FMUL.FTZ R52, R52, UR4 ;  /* 0x0000000434347c20 */ /* 0x000fe20008410000 */
[----:B------:R-:W-:Y:S01]  /*131c0*/  FMUL.FTZ R53, R53, UR4 ;  /* 0x0000000435357c20 */ /* 0x000fe20008410000 */
[----:B------:R-:W-:Y:S01]  /*131d0*/  FMUL.FTZ R28, R55, UR4 ;  /* 0x00000004371c7c20 */ /* 0x000fe20008410000 */
[----:B-1----:R-:W-:Y:S01]  /*131e0*/  FMUL.FTZ R32, R38, UR4 ;  /* 0x0000000426207c20 */ /* 0x002fe20008410000 */
[----:B------:R-:W-:Y:S01]  /*131f0*/  @P1 LOP3.LUT R22, R22, 0x40, RZ, 0xfc, !PT ;  /* 0x0000004016161812 */ /* 0x000fe200078efcff */
[----:B------:R-:W-:Y:S01]  /*13200*/  FMUL.FTZ R36, R36, UR4 ;  /* 0x0000000424247c20 */ /* 0x000fe20008410000 */
[----:B------:R-:W-:Y:S01]  /*13210*/  FMUL.FTZ R39, R39, UR4 ;  /* 0x0000000427277c20 */ /* 0x000fe20008410000 */
[----:B------:R-:W-:Y:S01]  /*13220*/  FMUL.FTZ R44, R44, UR4 ;  /* 0x000000042c2c7c20 */ /* 0x000fe20008410000 */
[----:B------:R-:W-:Y:S01]  /*13230*/  FMUL.FTZ R54, R54, UR4 ;  /* 0x0000000436367c20 */ /* 0x000fe20008410000 */
[----:B------:R-:W-:Y:S01]  /*13240*/  ULDC UR4, c[0x0][0x9dc] ;  /* 0x0002770000047ab9 */ /* 0x000fe20000000800 */
[----:B------:R-:W1:Y:S01]  /*13250*/  MUFU.TANH R56, R56 ;  /* 0x0000003800387308 */ /* 0x000e620000002400 */
[----:B------:R-:W-:-:S07]  /*13260*/  ULOP3.LUT UR5, URZ, UR4, URZ, 0x33, !UPT ;  /* 0x000000043f057292 */ /* 0x000fce000f8e333f */
        /* <DEDUP_REMOVED lines=17> */
[----:B------:R-:W1:Y:S01]  /*13380*/  MUFU.TANH R3, R3 ;  /* 0x0000000300037308 */ /* 0x000e620000002400 */
[----:B--2---:R-:W-:-:S05]  /*13390*/  IADD3 R12, R12, R72, RZ ;  /* 0x000000480c0c7210 */ /* 0x004fca0007ffe0ff */
[----:B0-----:R-:W-:-:S04]  /*133a0*/  @P1 IMAD.HI.U32 R13, R12, R13, RZ ;  /* 0x0000000d0c0d1227 */ /* 0x001fc800078e00ff */
[----:B------:R-:W-:Y:S01]  /*133b0*/  IMAD.MOV.U32 R34, RZ, RZ, R12 ;  /* 0x000000ffff227224 */ /* 0x000fe200078e000c */
[----:B------:R-:W-:Y:S02]  /*133c0*/  @P1 SHF.R.U32.HI R34, RZ, R26, R13 ;  /* 0x0000001aff221219 */ /* 0x000fe4000001160d */
[----:B------:R-:W0:Y:S03]  /*133d0*/  LDC.64 R12, c[0x0][0x9e0] ;  /* 0x00027800ff0c7b82 */ /* 0x000e260000000a00 */
[----:B------:R-:W2:Y:S01]  /*133e0*/  SHFL.IDX PT, R43, R34, RZ, 0x1c1f ;  /* 0x001c1fff222b7589 */ /* 0x000ea200000e0000 */
[----:B------:R-:W-:Y:S02]  /*133f0*/  VIADD R26, R58, 0x30840 ;  /* 0x000308403a1a7836 */ /* 0x000fe40000000000 */
[----:B----4-:R-:W-:Y:S01]  /*13400*/  IMAD R29, R76, -0x2, R29 ;  /* 0xfffffffe4c1d7824 */ /* 0x010fe200078e021d */
[----:B------:R-:W4:Y:S02]  /*13410*/  MUFU.TANH R52, R52 ;  /* 0x0000003400347308 */ /* 0x000f240000002400 */
[----:B---3--:R-:W-:-:S02]  /*13420*/  PRMT R27, R64, 0x654, R26 ;  /* 0x00000654401b7816 */ /* 0x008fc4000000001a */
[----:B------:R-:W-:Y:S02]  /*13430*/  IADD3 R29, -R218, R29, R220 ;  /* 0x0000001dda1d7210 */ /* 0x000fe40007ffe1dc */
[----:B------:R3:W-:Y:S02]  /*13440*/  SYNCS.ARRIVE.TRANS64.RED.A1T0 RZ, [R27+URZ], RZ ;  /* 0x000000ff1bff79a7 */ /* 0x0007e4000810043f */
[----:B------:R-:W0:Y:S02]  /*13450*/  MUFU.TANH R53, R53 ;  /* 0x0000003500357308 */ /* 0x000e240000002400 */
[----:B0-----:R-:W-:-:S06]  /*13460*/  ISETP.GE.AND P1, PT, R13, 0x1, PT ;  /* 0x000000010d00780c */ /* 0x001fcc0003f26270 */
[----:B------:R-:W0:Y:S01]  /*13470*/  MUFU.TANH R28, R28 ;  /* 0x0000001c001c7308 */ /* 0x000e220000002400 */
[----:B---3--:R-:W-:Y:S01]  /*13480*/  IMAD.IADD R27, R220, 0x1, R47 ;  /* 0x00000001dc1b7824 */ /* 0x008fe200078e022f */
[----:B------:R-:W-:Y:S02]  /*13490*/  IADD3 R51, R29, R12, RZ ;  /* 0x0000000c1d337210 */ /* 0x000fe40007ffe0ff */
[----:B------:R-:W-:Y:S01]  /*134a0*/  LOP3.LUT R22, R22, 0xffffffdf, RZ, 0xc0, !PT ;  /* 0xffffffdf16167812 */ /* 0x000fe200078ec0ff */
[----:B------:R-:W-:-:S03]  /*134b0*/  IMAD R50, R76, -0x2, R27 ;  /* 0xfffffffe4c327824 */ /* 0x000fc600078e021b */
[----:B------:R3:W0:Y:S08]  /*134c0*/  MUFU.TANH R35, R36 ;  /* 0x0000002400237308 */ /* 0x0006300000002400 */
[----:B------:R5:W0:Y:S01]  /*134d0*/  MUFU.TANH R26, R54 ;  /* 0x00000036001a7308 */ /* 0x000a220000002400 */
[----:B---3--:R-:W-:Y:S01]  /*134e0*/  IMAD.U32 R36, RZ, RZ, UR5 ;  /* 0x00000005ff247e24 */ /* 0x008fe2000f8e00ff */
[----:B------:R-:W-:-:S04]  /*134f0*/  @P1 LOP3.LUT R22, R22, 0x20, RZ, 0xfc, !PT ;  /* 0x0000002016161812 */ /* 0x000fc800078efcff */
[----:B------:R3:W-:Y:S01]  /*13500*/  STL [R1], R36 ;  /* 0x0000002401007387 */ /* 0x0007e20000100800 */
[----:B-----5:R-:W-:Y:S01]  /*13510*/  VIADD R54, R29, UR5 ;  /* 0x000000051d367c36 */ /* 0x020fe20008000000 */
[----:B------:R-:W0:Y:S03]  /*13520*/  MUFU.TANH R61, R39 ;  /* 0x00000027003d7308 */ /* 0x000e260000002400 */
[----:B--2---:R-:W-:Y:S01]  /*13530*/  IMAD.IADD R29, R54, 0x1, R43 ;  /* 0x00000001361d7824 */ /* 0x004fe200078e022b */
[----:B---3--:R-:W-:-:S04]  /*13540*/  VIADDMNMX R36, R43, R51, R50, PT ;  /* 0x000000332b247246 */ /* 0x008fc80003800132 */
[----:B------:R2:W3:Y:S02]  /*13550*/  MUFU.TANH R39, R44 ;  /* 0x0000002c00277308 */ /* 0x0004e40000002400 */
[----:B--2---:R-:W-:Y:S01]  /*13560*/  LEA R44, R97, 0xffffffc0, 0x6 ;  /* 0xffffffc0612c7811 */ /* 0x004fe200078e30ff */
[----:B01--4-:R-:W-:Y:S06]  /*13570*/  @!P1 BRA `(.L_x_1756) ;  /* 0x0000000000509947 */ /* 0x013fec0003800000 */
[----:B------:R-:W-:Y:S01]  /*13580*/  IADD3 R27, -R218, R220, R43 ;  /* 0x000000dcda1b7210 */ /* 0x000fe20007ffe12b */
[----:B------:R-:W-:Y:S03]  /*13590*/  BSSY B0, `(.L_x_1757) ;  /* 0x000000e000007945 */ /* 0x000fe60003800000 */
[----:B------:R-:W-:-:S13]  /*135a0*/  ISETP.GT.AND P1, PT, R27, -0x1, PT ;  /* 0xffffffff1b00780c */ /* 0x000fda0003f24270 */
        /* <DEDUP_REMOVED lines=8> */
.L_x_1758:
[----:B------:R-:W-:-:S13]  /*13630*/  ISETP.NE.AND P1, PT, R13, 0x1, PT ;  /* 0x000000010d00780c */ /* 0x000fda0003f25270 */
[----:B------:R-:W0:Y:S02]  /*13640*/  @P1 LDC.64 R64, c[0x0][0x9e8] ;  /* 0x00027a00ff401b82 */ /* 0x000e240000000a00 */
[----:B0-----:R-:W-:-:S05]  /*13650*/  @P1 IMAD.HI.U32 R38, R27, R64, RZ ;  /* 0x000000401b261227 */ /* 0x001fca00078e00ff */
[----:B------:R-:W-:-:S07]  /*13660*/  @P1 SHF.R.U32.HI R27, RZ, R65, R38 ;  /* 0x00000041ff1b1219 */ /* 0x000fce0000011626 */
.L_x_1759:
[----:B------:R-:W-:Y:S05]  /*13670*/  BSYNC B0 ;  /* 0x0000000000007941 */ /* 0x000fea0003800000 */
.L_x_1757:
[----:B------:R-:W-:-:S04]  /*13680*/  IMAD R27, R27, R13, -R44 ;  /* 0x0000000d1b1b7224 */ /* 0x000fc800078e0a2c */
[----:B------:R-:W-:-:S05]  /*13690*/  IMAD R38, R76, -0x2, R27 ;  /* 0xfffffffe4c267824 */ /* 0x000fca00078e021b */
[----:B------:R-:W-:Y:S02]  /*136a0*/  VIMNMX R29, R29, R38, !PT ;  /* 0x000000261d1d7248 */ /* 0x000fe40007fe0100 */
[----:B------:R-:W-:-:S07]  /*136b0*/  VIADDMNMX R36, R38, R13, R36, PT ;  /* 0x0000000d26247246 */ /* 0x000fce0003800124 */
.L_x_1756:
[C---:B------:R-:W-:Y:S02]  /*136c0*/  ISETP.GE.AND P2, PT, R47.reuse, 0x9, PT ;  /* 0x000000092f00780c */ /* 0x040fe40003f46270 */
[----:B------:R-:W-:Y:S02]  /*136d0*/  ISETP.GE.AND P1, PT, R47, 0x2, PT ;  /* 0x000000022f00780c */ /* 0x000fe40003f26270 */
[C---:B------:R-:W-:Y:S02]  /*136e0*/  ISETP.GT.AND P3, PT, R29.reuse, 0x8, !P2 ;  /* 0x000000081d00780c */ /* 0x040fe40005764270 */
[----:B------:R-:W-:Y:S02]  /*136f0*/  ISETP.GT.AND P4, PT, R29, 0x1, !P1 ;  /* 0x000000011d00780c */ /* 0x000fe40004f84270 */
[----:B------:R-:W-:Y:S02]  /*13700*/  ISETP.LT.OR P3, PT, R36, 0x9, P3 ;  /* 0x000000092400780c */ /* 0x000fe40001f61670 */
[----:B------:R-:W-:-:S02]  /*13710*/  ISETP.GE.AND P5, PT, R47, 0xa, PT ;  /* 0x0000000a2f00780c */ /* 0x000fc40003fa6270 */
[----:B------:R-:W-:Y:S02]  /*13720*/  FSEL R71, R59, -INF , !P3 ;  /* 0xff8000003b477808 */ /* 0x000fe40005800000 */
[C---:B------:R-:W-:Y:S02]  /*13730*/  ISETP.LT.OR P4, PT, R36.reuse, 0x2, P4 ;  /* 0x000000022400780c */ /* 0x040fe40002781670 */
[----:B------:R-:W-:Y:S02]  /*13740*/  ISETP.GT.AND P3, PT, R29, 0x9, !P5 ;  /* 0x000000091d00780c */ /* 0x000fe40006f64270 */
[----:B------:R-:W-:Y:S02]  /*13750*/  FSEL R67, R57, -INF , !P4 ;  /* 0xff80000039437808 */ /* 0x000fe40006000000 */
        /* <DEDUP_REMOVED lines=16> */
[----:B------:R-:W-:Y:S02]  /*13860*/  ISETP.GE.AND P4, PT, R47, 0x1a, PT ;  /* 0x0000001a2f00780c */ /* 0x000fe40003f86270 */
[----:B------:R-:W-:Y:S02]  /*13870*/  FSEL R79, R35, -INF , !P3 ;  /* 0xff800000234f7808 */ /* 0x000fe40005800000 */
[----:B------:R-:W-:Y:S02]  /*13880*/  ISETP.GT.AND P3, PT, R29, 0x19, !P4 ;  /* 0x000000191d00780c */ /* 0x000fe40006764270 */
[----:B------:R-:W-:-:S02]  /*13890*/  P2R R60, PR, RZ, 0x10 ;  /* 0x00000010ff3c7803 */ /* 0x000fc40000000000 */
[C---:B------:R-:W-:Y:S02]  /*138a0*/  ISETP.LT.OR P3, PT, R36.reuse, 0x1a, P3 ;  /* 0x0000001a2400780c */ /* 0x040fe40001f61670 */
[----:B------:R-:W-:Y:S02]  /*138b0*/  ISETP.GE.AND P4, PT, R47, 0x21, PT ;  /* 0x000000212f00780c */ /* 0x000fe40003f86270 */
[----:B------:R-:W-:Y:S02]  /*138c0*/  FSEL R81, R37, -INF , !P3 ;  /* 0xff80000025517808 */ /* 0x000fe40005800000 */
[----:B------:R-:W-:Y:S01]  /*138d0*/  ISETP.GT.AND P3, PT, R29, 0x20, !P4 ;  /* 0x000000201d00780c */ /* 0x000fe20006764270 */
[----:B------:R-:W0:Y:S01]  /*138e0*/  SHFL.IDX PT, R37, R34, 0x1, 0x1c1f ;  /* 0x003c1f0022257f89 */ /* 0x000e2200000e0000 */
        /* <DEDUP_REMOVED lines=11> */
[----:B------:R-:W-:Y:S01]  /*139a0*/  ISETP.LT.OR P3, PT, R36, 0x29, P3 ;  /* 0x000000292400780c */ /* 0x000fe20001f61670 */
[----:B0-----:R-:W-:Y:S01]  /*139b0*/  IMAD.IADD R40, R54, 0x1, R37 ;  /* 0x0000000136287824 */ /* 0x001fe200078e0225 */
[----:B------:R-:W-:Y:S02]  /*139c0*/  ISETP.GE.AND P4, PT, R47, 0x2a, PT ;  /* 0x0000002a2f00780c */ /* 0x000fe40003f86270 */
[----:B---3--:R-:W-:-:S02]  /*139d0*/  FSEL R39, R39, -INF , !P3 ;  /* 0xff80000027277808 */ /* 0x008fc40005800000 */
        /* <DEDUP_REMOVED lines=15> */
[----:B------:R-:W-:Y:S02]  /*13ad0*/  ISETP.GE.AND P3, PT, R47, 0x39, PT ;  /* 0x000000392f00780c */ /* 0x000fe40003f66270 */
[----:B------:R-:W-:Y:S02]  /*13ae0*/  P2R R55, PR, RZ, 0x20 ;  /* 0x00000020ff377803 */ /* 0x000fe40000000000 */
[----:B------:R-:W-:-:S02]  /*13af0*/  ISETP.GT.AND P4, PT, R29, 0x38, !P3 ;  /* 0x000000381d00780c */ /* 0x000fc40005f84270 */
[----:B------:R-:W-:Y:S02]  /*13b00*/  ISETP.GE.AND P5, PT, R47, 0x3a, PT ;  /* 0x0000003a2f00780c */ /* 0x000fe40003fa6270 */
[----:B------:R-:W-:Y:S02]  /*13b10*/  ISETP.LT.OR P4, PT, R36, 0x39, P4 ;  /* 0x000000392400780c */ /* 0x000fe40002781670 */
[----:B------:R-:W-:Y:S02]  /*13b20*/  VIADDMNMX R38, R37, R51, R50, PT ;  /* 0x0000003325267246 */ /* 0x000fe40003800132 */
[----:B------:R-:W-:Y:S02]  /*13b30*/  FSEL R27, R52, -INF , !P4 ;  /* 0xff800000341b7808 */ /* 0x000fe40006000000 */
[----:B------:R-:W-:-:S04]  /*13b40*/  ISETP.GT.AND P4, PT, R29, RZ, !P6 ;  /* 0x000000ff1d00720c */ /* 0x000fc80007784270 */
[----:B------:R-:W-:-:S04]  /*13b50*/  ISETP.LT.OR P4, PT, R36, 0x1, P4 ;  /* 0x000000012400780c */ /* 0x000fc80002781670 */
[----:B------:R-:W-:Y:S02]  /*13b60*/  FSEL R65, R56, -INF , !P4 ;  /* 0xff80000038417808 */ /* 0x000fe40006000000 */
[----:B------:R-:W-:-:S04]  /*13b70*/  ISETP.GT.AND P4, PT, R29, 0x39, !P5 ;  /* 0x000000391d00780c */ /* 0x000fc80006f84270 */
[----:B------:R-:W-:-:S04]  /*13b80*/  ISETP.LT.OR P4, PT, R36, 0x3a, P4 ;  /* 0x0000003a2400780c */ /* 0x000fc80002781670 */
[----:B------:R-:W-:Y:S02]  /*13b90*/  FSEL R29, R53, -INF , !P4 ;  /* 0xff800000351d7808 */ /* 0x000fe40006000000 */
[----:B------:R-:W-:-:S13]  /*13ba0*/  ISETP.GE.AND P4, PT, R13, 0x1, PT ;  /* 0x000000010d00780c */ /* 0x000fda0003f86270 */
[----:B------:R-:W-:Y:S05]  /*13bb0*/  @!P4 BRA `(.L_x_1760) ;  /* 0x000000000050c947 */ /* 0x000fea0003800000 */
        /* <DEDUP_REMOVED lines=11> */
.L_x_1762:
[----:B------:R-:W-:-:S13]  /*13c70*/  ISETP.NE.AND P4, PT, R13, 0x1, PT ;  /* 0x000000010d00780c */ /* 0x000fda0003f85270 */
[----:B------:R-:W0:Y:S02]  /*13c80*/  @P4 LDC.64 R36, c[0x0][0x9e8] ;  /* 0x00027a00ff244b82 */ /* 0x000e240000000a00 */
[----:B0-----:R-:W-:-:S05]  /*13c90*/  @P4 IMAD.HI.U32 R36, R34, R36, RZ ;  /* 0x0000002422244227 */ /* 0x001fca00078e00ff */
[----:B------:R-:W-:-:S07]  /*13ca0*/  @P4 SHF.R.U32.HI R34, RZ, R37, R36 ;  /* 0x00000025ff224219 */ /* 0x000fce0000011624 */
.L_x_1763:
[----:B------:R-:W-:Y:S05]  /*13cb0*/  BSYNC B0 ;  /* 0x0000000000007941 */ /* 0x000fea0003800000 */
.L_x_1761:
[----:B------:R-:W-:-:S04]  /*13cc0*/  IMAD R34, R34, R13, -R44 ;  /* 0x0000000d22227224 */ /* 0x000fc800078e0a2c */
[----:B------:R-:W-:-:S05]  /*13cd0*/  IMAD R37, R76, -0x2, R34 ;  /* 0xfffffffe4c257824 */ /* 0x000fca00078e0222 */
[----:B------:R-:W-:Y:S02]  /*13ce0*/  VIMNMX R40, R40, R37, !PT ;  /* 0x0000002528287248 */ /* 0x000fe40007fe0100 */
[----:B------:R-:W-:-:S07]  /*13cf0*/  VIADDMNMX R38, R37, R13, R38, PT ;  /* 0x0000000d25267246 */ /* 0x000fce0003800126 */
.L_x_1760:
[C---:B------:R-:W-:Y:S01]  /*13d00*/  ISETP.GT.AND P1, PT, R40.reuse, 0x1, !P1 ;  /* 0x000000012800780c */ /* 0x040fe20004f24270 */
[----:B------:R-:W-:Y:S01]  /*13d10*/  ULDC UR4, c[0x0][0x988] ;  /* 0x0002620000047ab9 */ /* 0x000fe20000000800 */
[----:B------:R-:W-:Y:S02]  /*13d20*/  ISETP.GT.AND P6, PT, R40, RZ, !P6 ;  /* 0x000000ff2800720c */ /* 0x000fe400077c4270 */
[C---:B------:R-:W-:Y:S02]  /*13d30*/  ISETP.LT.OR P1, PT, R38.reuse, 0x2, P1 ;  /* 0x000000022600780c */ /* 0x040fe40000f21670 */
[----:B------:R-:W-:Y:S02]  /*13d40*/  ISETP.LT.OR P6, PT, R38, 0x1, P6 ;  /* 0x000000012600780c */ /* 0x000fe400037c1670 */
[----:B------:R-:W-:Y:S01]  /*13d50*/  FSEL R34, R2, -INF , !P1 ;  /* 0xff80000002227808 */ /* 0x000fe20004800000 */
[----:B------:R-:W-:Y:S01]  /*13d60*/  IMAD.U32 R2, RZ, RZ, UR4 ;  /* 0x00000004ff027e24 */ /* 0x000fe2000f8e00ff */
[----:B------:R-:W-:-:S02]  /*13d70*/  ISETP.NE.AND P1, PT, R55, RZ, PT ;  /* 0x000000ff3700720c */ /* 0x000fc40003f25270 */
[----:B------:R-:W-:Y:S02]  /*13d80*/  FSEL R37, R0, -INF , !P6 ;  /* 0xff80000000257808 */ /* 0x000fe40007000000 */
        /* <DEDUP_REMOVED lines=35> */
[----:B------:R-:W-:Y:S02]  /*13fc0*/  ISETP.GT.AND P1, PT, R40, 0x20, !P1 ;  /* 0x000000202800780c */ /* 0x000fe40004f24270 */
[----:B------:R-:W-:Y:S02]  /*13fd0*/  FMNMX.FTZ R0, R33, R0, !PT ;  /* 0x0000000021007209 */ /* 0x000fe40007810000 */
[----:B------:R-:W-:Y:S02]  /*13fe0*/  ISETP.LT.OR P1, PT, R38, 0x21, P1 ;  /* 0x000000212600780c */ /* 0x000fe40000f21670 */
[----:B------:R-:W-:Y:S02]  /*13ff0*/  ISETP.NE.AND P4, PT, R69, RZ, PT ;  /* 0x000000ff4500720c */ /* 0x000fe40003f85270 */
        /* <DEDUP_REMOVED lines=8> */
[----:B------:R-:W-:Y:S02]  /*14080*/  ISETP.GT.AND P1, PT, R40, 0x28, !P2 ;  /* 0x000000282800780c */ /* 0x000fe40005724270 */
[----:B------:R-:W-:Y:S02]  /*14090*/  ISETP.NE.AND P2, PT, R70, RZ, PT ;  /* 0x000000ff4600720c */ /* 0x000fe40003f45270 */
[----:B------:R-:W-:Y:S02]  /*140a0*/  ISETP.LT.OR P1, PT, R38, 0x29, P1 ;  /* 0x000000292600780c */ /* 0x000fe40000f21670 */
[----:B------:R-:W-:Y:S02]  /*140b0*/  ISETP.GT.AND P3, PT, R40, 0x38, !P3 ;  /* 0x000000382800780c */ /* 0x000fe40005f64270 */
[----:B------:R-:W-:Y:S02]  /*140c0*/  FSEL R61, R46, -INF , !P1 ;  /* 0xff8000002e3d7808 */ /* 0x000fe40004800000 */
[----:B------:R-:W-:-:S02]  /*140d0*/  ISETP.GT.AND P1, PT, R40, 0x29, !P4 ;  /* 0x000000292800780c */ /* 0x000fc40006724270 */
[----:B------:R-:W-:Y:S02]  /*140e0*/  ISETP.NE.AND P4, PT, R48, RZ, PT ;  /* 0x000000ff3000720c */ /* 0x000fe40003f85270 */
[----:B------:R-:W-:Y:S02]  /*140f0*/  ISETP.LT.OR P1, PT, R38, 0x2a, P1 ;  /* 0x0000002a2600780c */ /* 0x000fe40000f21670 */
[----:B------:R-:W-:Y:S02]  /*14100*/  ISETP.GT.AND P5, PT, R40, 0x39, !P5 ;  /* 0x000000392800780c */ /* 0x000fe40006fa4270 */
[----:B------:R-:W-:Y:S02]  /*14110*/  FSEL R25, R63, -INF , !P1 ;  /* 0xff8000003f197808 */ /* 0x000fe40004800000 */
[----:B------:R-:W0:Y:S01]  /*14120*/  SHFL.BFLY PT, R63, R24, 0x2, 0x1f ;  /* 0x0c401f00183f7f89 */ /* 0x000e2200000e0000 */
[C---:B------:R-:W-:Y:S02]  /*14130*/  ISETP.LT.OR P3, PT, R38.reuse, 0x39, P3 ;  /* 0x000000392600780c */ /* 0x040fe40001f61670 */
[----:B------:R-:W-:-:S02]  /*14140*/  ISETP.LT.OR P5, PT, R38, 0x3a, P5 ;  /* 0x0000003a2600780c */ /* 0x000fc40002fa1670 */
[----:B0-----:R-:W-:-:S05]  /*14150*/  FMNMX.FTZ R63, R24, R63, !PT ;  /* 0x0000003f183f7209 */ /* 0x001fca0007810000 */
[----:B------:R-:W0:Y:S02]  /*14160*/  SHFL.BFLY PT, R4, R63, 0x1, 0x1f ;  /* 0x0c201f003f047f89 */ /* 0x000e2400000e0000 */
[----:B0-----:R-:W-:-:S04]  /*14170*/  FMNMX.FTZ R4, R63, R4, !PT ;  /* 0x000000043f047209 */ /* 0x001fc80007810000 */
[C---:B------:R-:W-:Y:S01]  /*14180*/  FSETP.NEU.FTZ.AND P1, PT, R4.reuse, -INF , PT ;  /* 0xff8000000400780b */ /* 0x040fe20003f3d000 */
[----:B------:R-:W-:-:S05]  /*14190*/  FMUL.FTZ R0, R4, R2 ;  /* 0x0000000204007220 */ /* 0x000fca0000410000 */
[----:B------:R-:W-:Y:S02]  /*141a0*/  FSEL R30, R0, RZ, P1 ;  /* 0x000000ff001e7208 */ /* 0x000fe40000800000 */
[----:B------:R-:W-:Y:S02]  /*141b0*/  FMNMX.FTZ R0, R37, R34, !PT ;  /* 0x0000002225007209 */ /* 0x000fe40007810000 */
[C---:B------:R-:W-:Y:S01]  /*141c0*/  ISETP.GT.AND P1, PT, R40.reuse, 0x30, !P2 ;  /* 0x000000302800780c */ /* 0x040fe20005724270 */
[--C-:B------:R-:W-:Y:S01]  /*141d0*/  FFMA.FTZ R24, R65, R2, -R30.reuse ;  /* 0x0000000241187223 */ /* 0x100fe2000001081e */
[----:B------:R-:W-:Y:S01]  /*141e0*/  FMNMX.FTZ R0, R45, R0, !PT ;  /* 0x000000002d007209 */ /* 0x000fe20007810000 */
[--C-:B------:R-:W-:Y:S01]  /*141f0*/  FFMA.FTZ R32, R67, R2, -R30.reuse ;  /* 0x0000000243207223 */ /* 0x100fe2000001081e */
[----:B------:R-:W-:Y:S01]  /*14200*/  ISETP.GT.AND P2, PT, R40, 0x31, !P4 ;  /* 0x000000312800780c */ /* 0x000fe20006744270 */
[----:B------:R0:W-:Y:S01]  /*14210*/  MUFU.EX2 R196, R24 ;  /* 0x0000001800c47308 */ /* 0x0001e20000000800 */
[----:B------:R-:W-:Y:S01]  /*14220*/  FMNMX.FTZ R0, R47, R0, !PT ;  /* 0x000000002f007209 */ /* 0x000fe20007810000 */
[-CC-:B------:R-:W-:Y:S01]  /*14230*/  FFMA.FTZ R29, R29, R2.reuse, -R30.reuse ;  /* 0x000000021d1d7223 */ /* 0x180fe2000001081e */
[C---:B------:R-:W-:Y:S01]  /*14240*/  ISETP.LT.OR P1, PT, R38.reuse, 0x31, P1 ;  /* 0x000000312600780c */ /* 0x040fe20000f21670 */
[--C-:B------:R-:W-:Y:S01]  /*14250*/  FFMA.FTZ R36, R79, R2, -R30.reuse ;  /* 0x000000024f247223 */ /* 0x100fe2000001081e */
[----:B------:R-:W-:Y:S01]  /*14260*/  FMNMX.FTZ R0, R49, R0, !PT ;  /* 0x0000000031007209 */ /* 0x000fe20007810000 */
[--C-:B------:R-:W-:Y:S01]  /*14270*/  FFMA.FTZ R31, R31, R2, -R30.reuse ;  /* 0x000000021f1f7223 */ /* 0x100fe2000001081e */
[----:B------:R-:W-:Y:S01]  /*14280*/  ISETP.LT.OR P2, PT, R38, 0x32, P2 ;  /* 0x000000322600780c */ /* 0x000fe20001741670 */
[----:B------:R1:W2:Y:S01]  /*14290*/  MUFU.EX2 R69, R32 ;  /* 0x0000002000457308 */ /* 0x0002a20000000800 */
[----:B------:R-:W-:Y:S01]  /*142a0*/  FMNMX.FTZ R0, R51, R0, !PT ;  /* 0x0000000033007209 */ /* 0x000fe20007810000 */
[-CC-:B0-----:R-:W-:Y:S01]  /*142b0*/  FFMA.FTZ R24, R71, R2.reuse, -R30.reuse ;  /* 0x0000000247187223 */ /* 0x181fe2000001081e */
[----:B------:R-:W-:Y:S01]  /*142c0*/  FSEL R5, R5, -INF , !P1 ;  /* 0xff80000005057808 */ /* 0x000fe20004800000 */
[--C-:B------:R-:W-:Y:S01]  /*142d0*/  FFMA.FTZ R38, R81, R2, -R30.reuse ;  /* 0x0000000251267223 */ /* 0x100fe2000001081e */
[----:B------:R-:W-:Y:S01]  /*142e0*/  FMNMX.FTZ R0, R53, R0, !PT ;  /* 0x0000000035007209 */ /* 0x000fe20007810000 */
[--C-:B------:R-:W-:Y:S01]  /*142f0*/  FFMA.FTZ R43, R43, R2, -R30.reuse ;  /* 0x000000022b2b7223 */ /* 0x100fe2000001081e */
[----:B------:R-:W-:Y:S01]  /*14300*/  FSEL R63, R3, -INF , !P2 ;  /* 0xff800000033f7808 */ /* 0x000fe20005000000 */
[----:B------:R-:W-:Y:S01]  /*14310*/  MUFU.EX2 R198, R24 ;  /* 0x0000001800c67308 */ /* 0x000fe20000000800 */
[----:B------:R-:W-:Y:S01]  /*14320*/  FMNMX.FTZ R0, R55, R0, !PT ;  /* 0x0000000037007209 */ /* 0x000fe20007810000 */
[-CC-:B-1----:R-:W-:Y:S01]  /*14330*/  FFMA.FTZ R32, R77, R2.reuse, -R30.reuse ;  /* 0x000000024d207223 */ /* 0x182fe2000001081e */
[----:B------:R-:W-:Y:S01]  /*14340*/  FSEL R65, R26, -INF , !P3 ;  /* 0xff8000001a417808 */ /* 0x000fe20005800000 */
[--C-:B------:R-:W-:Y:S01]  /*14350*/  FFMA.FTZ R26, R73, R2, -R30.reuse ;  /* 0x00000002491a7223 */ /* 0x100fe2000001081e */
[----:B------:R-:W-:Y:S01]  /*14360*/  FMNMX.FTZ R0, R57, R0, !PT ;  /* 0x0000000039007209 */ /* 0x000fe20007810000 */
[-CC-:B------:R-:W-:Y:S01]  /*14370*/  FFMA.FTZ R41, R41, R2.reuse, -R30.reuse ;  /* 0x0000000229297223 */ /* 0x180fe2000001081e */
[----:B------:R-:W-:Y:S01]  /*14380*/  FSEL R67, R28, -INF , !P5 ;  /* 0xff8000001c437808 */ /* 0x000fe20006800000 */
[--C-:B------:R-:W-:Y:S01]  /*14390*/  FFMA.FTZ R28, R75, R2, -R30.reuse ;  /* 0x000000024b1c7223 */ /* 0x100fe2000001081e */
[----:B------:R-:W-:Y:S01]  /*143a0*/  FMNMX.FTZ R0, R59, R0, !PT ;  /* 0x000000003b007209 */ /* 0x000fe20007810000 */
[----:B------:R-:W-:Y:S01]  /*143b0*/  MUFU.EX2 R71, R26 ;  /* 0x0000001a00477308 */ /* 0x000fe20000000800 */
[----:B------:R-:W-:Y:S01]  /*143c0*/  ISETP.NE.AND P4, PT, R74, 0x1, PT ;  /* 0x000000014a00780c */ /* 0x000fe20003f85270 */
[--C-:B------:R-:W-:Y:S01]  /*143d0*/  FFMA.FTZ R39, R39, R2, -R30.reuse ;  /* 0x0000000227277223 */ /* 0x100fe2000001081e */
[----:B------:R-:W-:Y:S01]  /*143e0*/  FMNMX.FTZ R0, R61, R0, !PT ;  /* 0x000000003d007209 */ /* 0x000fe20007810000 */
[-CC-:B------:R-:W-:Y:S01]  /*143f0*/  FFMA.FTZ R35, R35, R2.reuse, -R30.reuse ;  /* 0x0000000223237223 */ /* 0x180fe2000001081e */
[-CC-:B------:R-:W-:Y:S01]  /*14400*/  FFMA.FTZ R33, R33, R2.reuse, -R30.reuse ;  /* 0x0000000221217223 */ /* 0x180fe2000001081e */
[----:B------:R-:W-:Y:S01]  /*14410*/  FFMA.FTZ R27, R27, R2, -R30 ;  /* 0x000000021b1b7223 */ /* 0x000fe2000001081e */
[----:B------:R-:W-:Y:S01]  /*14420*/  FMNMX.FTZ R0, R25, R0, !PT ;  /* 0x0000000019007209 */ /* 0x000fe20007810000 */
[----:B------:R-:W-:Y:S03]  /*14430*/  MUFU.EX2 R28, R28 ;  /* 0x0000001c001c7308 */ /* 0x000fe60000000800 */
[----:B------:R-:W-:-:S03]  /*14440*/  FMNMX.FTZ R0, R5, R0, !PT ;  /* 0x0000000005007209 */ /* 0x000fc60007810000 */
[----:B------:R-:W0:Y:S01]  /*14450*/  @P4 LDC R44, c[0x0][0x450] ;  /* 0x00011400ff2c4b82 */ /* 0x000e220000000800 */
[----:B------:R-:W-:Y:S01]  /*14460*/  FMNMX.FTZ R0, R63, R0, !PT ;  /* 0x000000003f007209 */ /* 0x000fe20007810000 */
[----:B------:R-:W1:Y:S03]  /*14470*/  MUFU.EX2 R73, R32 ;  /* 0x0000002000497308 */ /* 0x000e660000000800 */
[----:B------:R-:W-:-:S04]  /*14480*/  FMNMX.FTZ R0, R65, R0, !PT ;  /* 0x0000000041007209 */ /* 0x000fc80007810000 */
[----:B------:R-:W-:Y:S01]  /*14490*/  FMNMX.FTZ R0, R67, R0, !PT ;  /* 0x0000000043007209 */ /* 0x000fe20007810000 */
[----:B------:R2:W-:Y:S04]  /*144a0*/  MUFU.EX2 R186, R29 ;  /* 0x0000001d00ba7308 */ /* 0x0005e80000000800 */
[----:B------:R-:W3:Y:S04]  /*144b0*/  SHFL.BFLY PT, R3, R0, 0x2, 0x1f ;  /* 0x0c401f0000037f89 */ /* 0x000ee800000e0000 */
[----:B------:R4:W-:Y:S01]  /*144c0*/  MUFU.EX2 R75, R38 ;  /* 0x00000026004b7308 */ /* 0x0009e20000000800 */
[----:B--2---:R-:W-:Y:S01]  /*144d0*/  FADD.FTZ R29, R196, R69 ;  /* 0x00000045c41d7221 */ /* 0x004fe20000010000 */
[----:B-1----:R-:W-:-:S02]  /*144e0*/  F2FP.F16.F32.PACK_AB R192, R73, R28 ;  /* 0x0000001c49c0723e */ /* 0x002fc400000000ff */
[----:B------:R-:W-:-:S04]  /*144f0*/  F2FP.F16.F32.PACK_AB R196, R69, R196 ;  /* 0x000000c445c4723e */ /* 0x000fc800000000ff */
[----:B------:R-:W1:Y:S01]  /*14500*/  MUFU.EX2 R36, R36 ;  /* 0x0000002400247308 */ /* 0x000e620000000800 */
[----:B----4-:R-:W-:Y:S01]  /*14510*/  FADD.FTZ R38, R198, R29 ;  /* 0x0000001dc6267221 */ /* 0x010fe20000010000 */
[----:B------:R-:W-:-:S03]  /*14520*/  F2FP.F16.F32.PACK_AB R198, R71, R198 ;  /* 0x000000c647c6723e */ /* 0x000fc600000000ff */
[----:B------:R-:W-:-:S03]  /*14530*/  FADD.FTZ R29, R71, R38 ;  /* 0x00000026471d7221 */ /* 0x000fc60000010000 */
[----:B------:R2:W-:Y:S01]  /*14540*/  MUFU.EX2 R184, R31 ;  /* 0x0000001f00b87308 */ /* 0x0005e20000000800 */
[----:B------:R-:W-:Y:S01]  /*14550*/  FADD.FTZ R40, R28, R29 ;  /* 0x0000001d1c287221 */ /* 0x000fe20000010000 */
[----:B---3--:R-:W-:-:S06]  /*14560*/  FMNMX.FTZ R24, R0, R3, !PT ;  /* 0x0000000300187209 */ /* 0x008fcc0007810000 */
[----:B------:R-:W-:Y:S01]  /*14570*/  MUFU.EX2 R43, R43 ;  /* 0x0000002b002b7308 */ /* 0x000fe20000000800 */
[----:B------:R-:W3:Y:S01]  /*14580*/  SHFL.BFLY PT, R3, R24, 0x1, 0x1f ;  /* 0x0c201f0018037f89 */ /* 0x000ee200000e0000 */
[----:B--2---:R-:W-:Y:S01]  /*14590*/  FADD.FTZ R31, R73, R40 ;  /* 0x00000028491f7221 */ /* 0x004fe20000010000 */
[----:B-1----:R-:W-:-:S03]  /*145a0*/  F2FP.F16.F32.PACK_AB R194, R75, R36 ;  /* 0x000000244bc2723e */ /* 0x002fc600000000ff */
[----:B------:R-:W-:Y:S02]  /*145b0*/  FADD.FTZ R42, R36, R31 ;  /* 0x0000001f242a7221 */ /* 0x000fe40000010000 */
[----:B------:R1:W-:Y:S02]  /*145c0*/  MUFU.EX2 R188, R41 ;  /* 0x0000002900bc7308 */ /* 0x0003e40000000800 */
[----:B------:R-:W-:-:S06]  /*145d0*/  FADD.FTZ R42, R75, R42 ;  /* 0x0000002a4b2a7221 */ /* 0x000fcc0000010000 */
[----:B------:R-:W-:Y:S01]  /*145e0*/  MUFU.EX2 R39, R39 ;  /* 0x0000002700277308 */ /* 0x000fe20000000800 */
[----:B-1----:R-:W1:Y:S07]  /*145f0*/  @P4 LDC R41, c[0x0][0x44c] ;  /* 0x00011300ff294b82 */ /* 0x002e6e0000000800 */
[----:B------:R2:W-:Y:S01]  /*14600*/  MUFU.EX2 R190, R35 ;  /* 0x0000002300be7308 */ /* 0x0005e20000000800 */
[----:B---3--:R-:W-:-:S04]  /*14610*/  FMNMX.FTZ R3, R24, R3, !PT ;  /* 0x0000000318037209 */ /* 0x008fc80007810000 */
[C---:B------:R-:W-:Y:S01]  /*14620*/  FSETP.NEU.FTZ.AND P1, PT, R3.reuse, -INF , PT ;  /* 0xff8000000300780b */ /* 0x040fe20003f3d000 */
[----:B------:R-:W-:Y:S02]  /*14630*/  FMUL.FTZ R0, R3, R2 ;  /* 0x0000000203007220 */ /* 0x000fe40000410000 */
[----:B------:R-:W-:Y:S01]  /*14640*/  MUFU.EX2 R33, R33 ;  /* 0x0000002100217308 */ /* 0x000fe20000000800 */
[----:B--2---:R-:W-:Y:S02]  /*14650*/  MOV R35, R72 ;  /* 0x0000004800237202 */ /* 0x004fe40000000f00 */
[----:B------:R-:W-:-:S05]  /*14660*/  FSEL R0, R0, RZ, P1 ;  /* 0x000000ff00007208 */ /* 0x000fca0000800000 */
[-CC-:B------:R-:W-:Y:S01]  /*14670*/  FFMA.FTZ R37, R37, R2.reuse, -R0.reuse ;  /* 0x0000000225257223 */ /* 0x180fe20000010800 */
[-CC-:B------:R-:W-:Y:S01]  /*14680*/  FFMA.FTZ R34, R34, R2.reuse, -R0.reuse ;  /* 0x0000000222227223 */ /* 0x180fe20000010800 */
[-CC-:B------:R-:W-:Y:S01]  /*14690*/  FFMA.FTZ R45, R45, R2.reuse, -R0.reuse ;  /* 0x000000022d2d7223 */ /* 0x180fe20000010800 */
[-CC-:B------:R-:W-:Y:S01]  /*146a0*/  FFMA.FTZ R47, R47, R2.reuse, -R0.reuse ;  /* 0x000000022f2f7223 */ /* 0x180fe20000010800 */
[-CC-:B------:R-:W-:Y:S01]  /*146b0*/  FFMA.FTZ R49, R49, R2.reuse, -R0.reuse ;  /* 0x0000000231317223 */ /* 0x180fe20000010800 */
[-CC-:B------:R-:W-:Y:S01]  /*146c0*/  FFMA.FTZ R51, R51, R2.reuse, -R0.reuse ;  /* 0x0000000233337223 */ /* 0x180fe20000010800 */
[----:B------:R-:W-:Y:S01]  /*146d0*/  MUFU.EX2 R37, R37 ;  /* 0x0000002500257308 */ /* 0x000fe20000000800 */
[-CC-:B------:R-:W-:Y:S01]  /*146e0*/  FFMA.FTZ R53, R53, R2.reuse, -R0.reuse ;  /* 0x0000000235357223 */ /* 0x180fe20000010800 */
[-CC-:B------:R-:W-:Y:S01]  /*146f0*/  FFMA.FTZ R55, R55, R2.reuse, -R0.reuse ;  /* 0x0000000237377223 */ /* 0x180fe20000010800 */
[-CC-:B------:R-:W-:Y:S01]  /*14700*/  FFMA.FTZ R57, R57, R2.reuse, -R0.reuse ;  /* 0x0000000239397223 */ /* 0x180fe20000010800 */
[-CC-:B------:R-:W-:Y:S01]  /*14710*/  FFMA.FTZ R59, R59, R2.reuse, -R0.reuse ;  /* 0x000000023b3b7223 */ /* 0x180fe20000010800 */
[-CC-:B------:R-:W-:Y:S01]  /*14720*/  FFMA.FTZ R61, R61, R2.reuse, -R0.reuse ;  /* 0x000000023d3d7223 */ /* 0x180fe20000010800 */
[-CC-:B------:R-:W-:Y:S01]  /*14730*/  FFMA.FTZ R25, R25, R2.reuse, -R0.reuse ;  /* 0x0000000219197223 */ /* 0x180fe20000010800 */
[-CC-:B------:R-:W-:Y:S01]  /*14740*/  FFMA.FTZ R5, R5, R2.reuse, -R0.reuse ;  /* 0x0000000205057223 */ /* 0x180fe20000010800 */
[----:B------:R-:W2:Y:S01]  /*14750*/  MUFU.EX2 R34, R34 ;  /* 0x0000002200227308 */ /* 0x000ea20000000800 */
[-CC-:B------:R-:W-:Y:S01]  /*14760*/  FFMA.FTZ R63, R63, R2.reuse, -R0.reuse ;  /* 0x000000023f3f7223 */ /* 0x180fe20000010800 */
[-CC-:B------:R-:W-:Y:S01]  /*14770*/  FFMA.FTZ R65, R65, R2.reuse, -R0.reuse ;  /* 0x0000000241417223 */ /* 0x180fe20000010800 */
[----:B------:R-:W-:Y:S01]  /*14780*/  FFMA.FTZ R67, R67, R2, -R0 ;  /* 0x0000000243437223 */ /* 0x000fe20000010800 */
[----:B-1----:R-:W-:-:S04]  /*14790*/  @P4 IMAD.HI.U32 R41, R72, R41, RZ ;  /* 0x0000002948294227 */ /* 0x002fc800078e00ff */
[----:B------:R-:W1:Y:S01]  /*147a0*/  MUFU.EX2 R45, R45 ;  /* 0x0000002d002d7308 */ /* 0x000e620000000800 */
[----:B0-----:R-:W-:Y:S02]  /*147b0*/  @P4 SHF.R.U32.HI R35, RZ, R44, R41 ;  /* 0x0000002cff234219 */ /* 0x001fe40000011629 */
[----:B------:R-:W-:-:S03]  /*147c0*/  ISETP.GE.AND P4, PT, R13, 0x1, PT ;  /* 0x000000010d00780c */ /* 0x000fc60003f86270 */
[----:B------:R-:W-:Y:S02]  /*147d0*/  IMAD.IADD R31, R102, 0x1, R35 ;  /* 0x00000001661f7824 */ /* 0x000fe400078e0223 */
[----:B------:R-:W0:Y:S01]  /*147e0*/  MUFU.EX2 R24, R47 ;  /* 0x0000002f00187308 */ /* 0x000e220000000800 */
[----:B--2---:R-:W-:Y:S01]  /*147f0*/  FADD.FTZ R38, R37, R34 ;  /* 0x0000002225267221 */ /* 0x004fe20000010000 */
[----:B------:R-:W-:Y:S01]  /*14800*/  F2FP.F16.F32.PACK_AB R197, R34, R37 ;  /* 0x0000002522c5723e */ /* 0x000fe200000000ff */
[----:B------:R-:W-:-:S05]  /*14810*/  IMAD.IADD R12, R31, 0x1, R12 ;  /* 0x000000011f0c7824 */ /* 0x000fca00078e020c */
[----:B------:R-:W2:Y:S01]  /*14820*/  MUFU.EX2 R49, R49 ;  /* 0x0000003100317308 */ /* 0x000ea20000000800 */
[----:B-1----:R-:W-:-:S07]  /*14830*/  FADD.FTZ R29, R45, R38 ;  /* 0x000000262d1d7221 */ /* 0x002fce0000010000 */
[----:B------:R-:W1:Y:S01]  /*14840*/  MUFU.EX2 R26, R51 ;  /* 0x00000033001a7308 */ /* 0x000e620000000800 */
[C---:B0-----:R-:W-:Y:S01]  /*14850*/  FADD.FTZ R40, R24.reuse, R29 ;  /* 0x0000001d18287221 */ /* 0x041fe20000010000 */
[----:B------:R-:W-:-:S06]  /*14860*/  F2FP.F16.F32.PACK_AB R199, R24, R45 ;  /* 0x0000002d18c7723e */ /* 0x000fcc00000000ff */
[----:B------:R-:W-:Y:S01]  /*14870*/  MUFU.EX2 R53, R53 ;  /* 0x0000003500357308 */ /* 0x000fe20000000800 */
[----:B--2---:R-:W-:-:S07]  /*14880*/  FADD.FTZ R29, R49, R40 ;  /* 0x00000028311d7221 */ /* 0x004fce0000010000 */
[----:B------:R-:W0:Y:S01]  /*14890*/  MUFU.EX2 R30, R55 ;  /* 0x00000037001e7308 */ /* 0x000e220000000800 */
[C---:B-1----:R-:W-:Y:S01]  /*148a0*/  FADD.FTZ R40, R26.reuse, R29 ;  /* 0x0000001d1a287221 */ /* 0x042fe20000010000 */
[----:B------:R-:W-:Y:S01]  /*148b0*/  FADD.FTZ R29, R43, R42 ;  /* 0x0000002a2b1d7221 */ /* 0x000fe20000010000 */
[----:B------:R-:W-:-:S03]  /*148c0*/  F2FP.F16.F32.PACK_AB R193, R26, R49 ;  /* 0x000000311ac1723e */ /* 0x000fc600000000ff */
[C---:B------:R-:W-:Y:S01]  /*148d0*/  FADD.FTZ R42, R188.reuse, R29 ;  /* 0x0000001dbc2a7221 */ /* 0x040fe20000010000 */
[----:B------:R-:W-:Y:S01]  /*148e0*/  F2FP.F16.F32.PACK_AB R188, R188, R43 ;  /* 0x0000002bbcbc723e */ /* 0x000fe200000000ff */
[----:B------:R-:W-:Y:S02]  /*148f0*/  MUFU.EX2 R57, R57 ;  /* 0x0000003900397308 */ /* 0x000fe40000000800 */
[----:B------:R-:W-:-:S04]  /*14900*/  FADD.FTZ R29, R39, R42 ;  /* 0x0000002a271d7221 */ /* 0x000fc80000010000 */
[C---:B------:R-:W-:Y:S01]  /*14910*/  FADD.FTZ R42, R190.reuse, R29 ;  /* 0x0000001dbe2a7221 */ /* 0x040fe20000010000 */
[----:B------:R-:W-:Y:S01]  /*14920*/  F2FP.F16.F32.PACK_AB R190, R190, R39 ;  /* 0x00000027bebe723e */ /* 0x000fe200000000ff */
[----:B------:R-:W1:Y:S01]  /*14930*/  MUFU.EX2 R32, R59 ;  /* 0x0000003b00207308 */ /* 0x000e620000000800 */
[----:B0-----:R-:W-:Y:S01]  /*14940*/  F2FP.F16.F32.PACK_AB R195, R30, R53 ;  /* 0x000000351ec3723e */ /* 0x001fe200000000ff */
[----:B------:R-:W-:-:S06]  /*14950*/  FADD.FTZ R29, R33, R42 ;  /* 0x0000002a211d7221 */ /* 0x000fcc0000010000 */
[----:B------:R-:W-:Y:S08]  /*14960*/  MUFU.EX2 R61, R61 ;  /* 0x0000003d003d7308 */ /* 0x000ff00000000800 */
[----:B------:R0:W2:Y:S01]  /*14970*/  MUFU.EX2 R38, R25 ;  /* 0x0000001900267308 */ /* 0x0000a20000000800 */
[----:B-1----:R-:W-:-:S07]  /*14980*/  F2FP.F16.F32.PACK_AB R189, R32, R57 ;  /* 0x0000003920bd723e */ /* 0x002fce00000000ff */
[----:B------:R-:W1:Y:S01]  /*14990*/  MUFU.EX2 R5, R5 ;  /* 0x0000000500057308 */ /* 0x000e620000000800 */
[----:B0-----:R-:W-:-:S04]  /*149a0*/  FADD.FTZ R25, R53, R40 ;  /* 0x0000002835197221 */ /* 0x001fc80000010000 */
[----:B------:R-:W-:-:S03]  /*149b0*/  FADD.FTZ R40, R30, R25 ;  /* 0x000000191e287221 */ /* 0x000fc60000010000 */
[----:B------:R-:W0:Y:S01]  /*149c0*/  MUFU.EX2 R0, R63 ;  /* 0x0000003f00007308 */ /* 0x000e220000000800 */
[----:B------:R-:W-:Y:S01]  /*149d0*/  FADD.FTZ R25, R57, R40 ;  /* 0x0000002839197221 */ /* 0x000fe20000010000 */
[----:B--2---:R-:W-:-:S03]  /*149e0*/  F2FP.F16.F32.PACK_AB R191, R38, R61 ;  /* 0x0000003d26bf723e */ /* 0x004fc600000000ff */
[----:B------:R-:W-:-:S03]  /*149f0*/  FADD.FTZ R40, R32, R25 ;  /* 0x0000001920287221 */ /* 0x000fc60000010000 */
[----:B------:R-:W2:Y:S01]  /*14a00*/  MUFU.EX2 R27, R27 ;  /* 0x0000001b001b7308 */ /* 0x000ea20000000800 */
[----:B------:R-:W-:Y:S01]  /*14a10*/  FADD.FTZ R25, R61, R40 ;  /* 0x000000283d197221 */ /* 0x000fe20000010000 */
[C---:B------:R-:W-:Y:S01]  /*14a20*/  FADD.FTZ R40, R184.reuse, R29 ;  /* 0x0000001db8287221 */ /* 0x040fe20000010000 */
[----:B------:R-:W-:Y:S02]  /*14a30*/  F2FP.F16.F32.PACK_AB R184, R184, R33 ;  /* 0x00000021b8b8723e */ /* 0x000fe400000000ff */
[----:B------:R-:W-:-:S03]  /*14a40*/  FADD.FTZ R36, R38, R25 ;  /* 0x0000001926247221 */ /* 0x000fc60000010000 */
[----:B------:R-:W3:Y:S01]  /*14a50*/  MUFU.EX2 R65, R65 ;  /* 0x0000004100417308 */ /* 0x000ee20000000800 */
[----:B-1----:R-:W-:Y:S01]  /*14a60*/  FADD.FTZ R25, R5, R36 ;  /* 0x0000002405197221 */ /* 0x002fe20000010000 */
[C---:B0-----:R-:W-:Y:S01]  /*14a70*/  F2FP.F16.F32.PACK_AB R185, R0.reuse, R5 ;  /* 0x0000000500b9723e */ /* 0x041fe200000000ff */
[----:B------:R-:W-:Y:S02]  /*14a80*/  VIADD R5, R97, 0xfffffffe ;  /* 0xfffffffe61057836 */ /* 0x000fe40000000000 */
[----:B------:R-:W-:-:S03]  /*14a90*/  FADD.FTZ R34, R0, R25 ;  /* 0x0000001900227221 */ /* 0x000fc60000010000 */
[----:B------:R-:W0:Y:S01]  /*14aa0*/  MUFU.EX2 R28, R67 ;  /* 0x00000043001c7308 */ /* 0x000e220000000800 */
[----:B--2---:R-:W-:-:S04]  /*14ab0*/  FADD.FTZ R223, R27, R40 ;  /* 0x000000281bdf7221 */ /* 0x004fc80000010000 */
[C---:B------:R-:W-:Y:S01]  /*14ac0*/  FADD.FTZ R223, R186.reuse, R223 ;  /* 0x000000dfbadf7221 */ /* 0x040fe20000010000 */
[----:B------:R-:W-:Y:S01]  /*14ad0*/  F2FP.F16.F32.PACK_AB R186, R186, R27 ;  /* 0x0000001bbaba723e */ /* 0x000fe200000000ff */
[----:B---3--:R-:W-:-:S04]  /*14ae0*/  FADD.FTZ R221, R65, R34 ;  /* 0x0000002241dd7221 */ /* 0x008fc80000010000 */
[C---:B0-----:R-:W-:Y:S01]  /*14af0*/  FADD.FTZ R221, R28.reuse, R221 ;  /* 0x000000dd1cdd7221 */ /* 0x041fe20000010000 */
[----:B------:R-:W-:Y:S01]  /*14b00*/  F2FP.F16.F32.PACK_AB R187, R28, R65 ;  /* 0x000000411cbb723e */ /* 0x000fe200000000ff */
[----:B------:R-:W-:Y:S06]  /*14b10*/  @!P4 BRA `(.L_x_1764) ;  /* 0x000000000048c947 */ /* 0x000fec0003800000 */
        /* <DEDUP_REMOVED lines=11> */
.L_x_1766:
[----:B------:R-:W-:-:S13]  /*14bd0*/  ISETP.NE.AND P1, PT, R13, 0x1, PT ;  /* 0x000000010d00780c */ /* 0x000fda0003f25270 */
[----:B------:R-:W0:Y:S02]  /*14be0*/  @P1 LDC.64 R24, c[0x0][0x9e8] ;  /* 0x00027a00ff181b82 */ /* 0x000e240000000a00 */
[----:B0-----:R-:W-:-:S05]  /*14bf0*/  @P1 IMAD.HI.U32 R24, R0, R24, RZ ;  /* 0x0000001800181227 */ /* 0x001fca00078e00ff */
[----:B------:R-:W-:-:S07]  /*14c00*/  @P1 SHF.R.U32.HI R0, RZ, R25, R24 ;  /* 0x00000019ff001219 */ /* 0x000fce0000011618 */
.L_x_1767:
[----:B------:R-:W-:Y:S05]  /*14c10*/  BSYNC B0 ;  /* 0x0000000000007941 */ /* 0x000fea0003800000 */
.L_x_1765:
[----:B------:R-:W-:-:S05]  /*14c20*/  IMAD R13, R0, R13, R13 ;  /* 0x0000000d000d7224 */ /* 0x000fca00078e020d */
[----:B------:R-:W-:-:S07]  /*14c30*/  VIMNMX R12, R12, R13, PT ;  /* 0x0000000d0c0c7248 */ /* 0x000fce0003fe0100 */
.L_x_1764:
[----:B------:R-:W2:Y:S01]  /*14c40*/  LDL R24, [R1+0x64] ;  /* 0x0000640001187983 */ /* 0x000ea20000100800 */
[----:B------:R-:W-:Y:S01]  /*14c50*/  SHF.R.S32.HI R13, RZ, 0x1f, R12 ;  /* 0x0000001fff0d7819 */ /* 0x000fe2000001140c */
[----:B------:R-:W-:Y:S01]  /*14c60*/  BSSY B1, `(.L_x_1768) ;  /* 0x000036a000017945 */ /* 0x000fe20003800000 */
[----:B------:R-:W-:Y:S01]  /*14c70*/  IMAD.MOV.U32 R0, RZ, RZ, 0x3f800000 ;  /* 0x3f800000ff007424 */ /* 0x000fe200078e00ff */
[----:B------:R-:W-:Y:S02]  /*14c80*/  CS2R R150, SRZ ;  /* 0x0000000000967805 */ /* 0x000fe4000001ff00 */
[----:B------:R-:W-:Y:S01]  /*14c90*/  LEA.HI R13, R13, R12, RZ, 0x6 ;  /* 0x0000000c0d0d7211 */ /* 0x000fe200078f30ff */
[----:B------:R-:W-:Y:S01]  /*14ca0*/  IMAD.MOV.U32 R12, RZ, RZ, 0x3f800000 ;  /* 0x3f800000ff0c7424 */ /* 0x000fe200078e00ff */
[----:B------:R-:W-:Y:S02]  /*14cb0*/  CS2R R148, SRZ ;  /* 0x0000000000947805 */ /* 0x000fe4000001ff00 */
[----:B------:R-:W-:-:S02]  /*14cc0*/  CS2R R146, SRZ ;  /* 0x0000000000927805 */ /* 0x000fc4000001ff00 */
[----:B------:R-:W-:Y:S02]  /*14cd0*/  SHF.R.S32.HI R13, RZ, 0x6, R13 ;  /* 0x00000006ff0d7819 */ /* 0x000fe4000001140d */
        /* <DEDUP_REMOVED lines=60> */
[----:B--2---:R-:W-:-:S04]  /*150a0*/  VIMNMX R24, R24, R13, !PT ;  /* 0x0000000d18187248 */ /* 0x004fc80007fe0100 */
[----:B------:R-:W-:Y:S01]  /*150b0*/  ISETP.GE.AND P1, PT, R5, R24, PT ;  /* 0x000000180500720c */ /* 0x000fe20003f26270 */
[----:B------:R0:W-:Y:S02]  /*150c0*/  STL [R1+0x14], R24 ;  /* 0x0000141801007387 */ /* 0x0001e40000100800 */
[----:B0-----:R-:W-:-:S10]  /*150d0*/  CS2R R24, SRZ ;  /* 0x0000000000187805 */ /* 0x001fd4000001ff00 */
[----:B------:R-:W-:Y:S05]  /*150e0*/  @!P1 BRA `(.L_x_1769) ;  /* 0x0000003000849947 */ /* 0x000fea0003800000 */
[----:B------:R-:W-:Y:S01]  /*150f0*/  BSSY B0, `(.L_x_1770) ;  /* 0x000031c000007945 */ /* 0x000fe20003800000 */
[----:B------:R-:W-:Y:S01]  /*15100*/  MOV R0, 0x3f800000 ;  /* 0x3f80000000007802 */ /* 0x000fe20000000f00 */
[----:B------:R-:W-:-:S07]  /*15110*/  IMAD.MOV.U32 R151, RZ, RZ, RZ ;  /* 0x000000ffff977224 */ /* 0x000fce00078e00ff */
.L_x_1791:
[----:B------:R-:W-:-:S05]  /*15120*/  VIADD R222, R202, 0x1 ;  /* 0x00000001cade7836 */ /* 0x000fca0000000000 */
[----:B------:R-:W-:-:S04]  /*15130*/  ISETP.NE.AND P1, PT, R222, 0x2, PT ;  /* 0x00000002de00780c */ /* 0x000fc80003f25270 */
[----:B------:R-:W-:Y:S02]  /*15140*/  SEL R226, RZ, 0x1, P1 ;  /* 0x00000001ffe27807 */ /* 0x000fe40000800000 */
[----:B------:R-:W-:Y:S02]  /*15150*/  SEL R222, R222, RZ, P1 ;  /* 0x000000ffdede7207 */ /* 0x000fe40000800000 */
[----:B------:R-:W-:Y:S01]  /*15160*/  LOP3.LUT R226, R203, R226, RZ, 0x3c, !PT ;  /* 0x000000e2cbe27212 */ /* 0x000fe200078e3cff */
[----:B------:R-:W-:Y:S06]  /*15170*/  @!P0 BRA `(.L_x_1771) ;  /* 0x0000000000048947 */ /* 0x000fec0003800000 */
[----:B------:R-:W-:Y:S01]  /*15180*/  BPT.TRAP 0x1 ;  /* 0x000000040000795c */ /* 0x000fe20000300000 */
.L_x_1771:
[----:B------:R-:W-:Y:S01]  /*15190*/  IMAD R2, R222, 0x8, R18 ;  /* 0x00000008de027824 */ /* 0x000fe200078e0212 */
[----:B------:R-:W-:-:S04]  /*151a0*/  SHF.L.U32 R152, R226, 0x1f, RZ ;  /* 0x0000001fe2987819 */ /* 0x000fc800000006ff */
[----:B------:R0:W1:Y:S01]  /*151b0*/  SYNCS.PHASECHK.TRANS64.TRYWAIT P1, [R2+URZ+0x30830], R152 ;  /* 0x03083098020075a7 */ /* 0x000062000802017f */
[----:B------:R-:W-:Y:S05]  /*151c0*/  @!P0 BRA `(.L_x_1772) ;  /* 0x0000000000048947 */ /* 0x000fea0003800000 */
[----:B------:R-:W-:Y:S01]  /*151d0*/  BPT.TRAP 0x1 ;  /* 0x000000040000795c */ /* 0x000fe20000300000 */
.L_x_1772:
[----:B------:R-:W2:Y:S01]  /*151e0*/  LDL R13, [R1+0x40] ;  /* 0x00004000010d7983 */ /* 0x000ea20000100800 */
[----:B------:R-:W-:Y:S01]  /*151f0*/  BSSY B2, `(.L_x_1773) ;  /* 0x0000007000027945 */ /* 0x000fe20003800000 */
[----:B--2---:R-:W-:-:S05]  /*15200*/  LEA R13, R222, R13, 0xb ;  /* 0x0000000dde0d7211 */ /* 0x004fca00078e58ff */
[C---:B------:R-:W-:Y:S02]  /*15210*/  VIADD R156, R13.reuse, 0x2 ;  /* 0x000000020d9c7836 */ /* 0x040fe40000000000 */
[----:B------:R-:W-:Y:S01]  /*15220*/  VIADD R155, R13, 0x4 ;  /* 0x000000040d9b7836 */ /* 0x000fe20000000000 */
[----:B-1----:R-:W-:Y:S06]  /*15230*/  @P1 BRA `(.L_x_1774) ;  /* 0x0000000000081947 */ /* 0x002fec0003800000 */
[----:B------:R-:W1:Y:S02]  /*15240*/  SYNCS.PHASECHK.TRANS64.TRYWAIT P1, [R2+URZ+0x30830], R152 ;  /* 0x03083098020075a7 */ /* 0x000e64000802017f */
[----:B-1----:R-:W-:Y:S05]  /*15250*/  @!P1 BRA `(.L_x_1775) ;  /* 0x0000015c00e89947 */ /* 0x002fea0003800000 */
.L_x_1774:
[----:B------:R-:W-:Y:S05]  /*15260*/  BSYNC B2 ;  /* 0x0000000000027941 */ /* 0x000fea0003800000 */
.L_x_1773:
[----:B------:R-:W-:Y:S04]  /*15270*/  STL.64 [R1+0xc8], R16 ;  /* 0x0000c81001007387 */ /* 0x000fe80000100a00 */
[----:B------:R2:W-:Y:S04]  /*15280*/  STL.64 [R1+0xc0], R4 ;  /* 0x0000c00401007387 */ /* 0x0005e80000100a00 */
[----:B--2---:R-:W2:Y:S04]  /*15290*/  LDL.64 R4, [R1+0x30] ;  /* 0x0000300001047983 */ /* 0x004ea80000100a00 */
[----:B------:R3:W-:Y:S04]  /*152a0*/  STL.64 [R1+0xb8], R2 ;  /* 0x0000b80201007387 */ /* 0x0007e80000100a00 */
[----:B------:R-:W4:Y:S01]  /*152b0*/  LDL.64 R16, [R1+0x38] ;  /* 0x0000380001107983 */ /* 0x000f220000100a00 */
[----:B01----:R-:W-:-:S05]  /*152c0*/  IMAD.MOV.U32 R152, RZ, RZ, R13 ;  /* 0x000000ffff987224 */ /* 0x003fca00078e000d */
[----:B------:R-:W-:Y:S01]  /*152d0*/  R2UR UR6, R152 ;  /* 0x00000000980672ca */ /* 0x000fe200000e0000 */
[----:B------:R-:W-:Y:S01]  /*152e0*/  IMAD.MOV.U32 R152, RZ, RZ, R156 ;  /* 0x000000ffff987224 */ /* 0x000fe200078e009c */
[----:B---3--:R-:W3:Y:S01]  /*152f0*/  LDL.64 R2, [R1+0x28] ;  /* 0x0000280001027983 */ /* 0x008ee20000100a00 */
[C---:B------:R-:W-:Y:S01]  /*15300*/  VIADD R154, R13.reuse, 0x6 ;  /* 0x000000060d9a7836 */ /* 0x040fe20000000000 */
[----:B------:R-:W-:Y:S02]  /*15310*/  MOV R153, 0x40000040 ;  /* 0x4000004000997802 */ /* 0x000fe40000000f00 */
[----:B------:R-:W-:Y:S01]  /*15320*/  R2UR UR4, R152 ;  /* 0x00000000980472ca */ /* 0x000fe200000e0000 */
[----:B------:R-:W-:Y:S01]  /*15330*/  IMAD.MOV.U32 R152, RZ, RZ, R155 ;  /* 0x000000ffff987224 */ /* 0x000fe200078e009b */
[----:B------:R-:W-:Y:S01]  /*15340*/  R2UR UR10, R154 ;  /* 0x000000009a0a72ca */ /* 0x000fe200000e0000 */
[----:B------:R-:W-:Y:S02]  /*15350*/  IMAD.MOV.U32 R155, RZ, RZ, 0x40000040 ;  /* 0x40000040ff9b7424 */ /* 0x000fe400078e00ff */
[----:B------:R-:W-:Y:S01]  /*15360*/  FMUL.FTZ R24, R24, R12 ;  /* 0x0000000c18187220 */ /* 0x000fe20000410000 */
[----:B------:R-:W-:Y:S01]  /*15370*/  VIADD R156, R13, 0x204 ;  /* 0x000002040d9c7836 */ /* 0x000fe20000000000 */
[----:B------:R-:W-:-:S02]  /*15380*/  R2UR UR8, R152 ;  /* 0x00000000980872ca */ /* 0x000fc400000e0000 */
[----:B------:R-:W-:Y:S02]  /*15390*/  R2UR UR11, R155 ;  /* 0x000000009b0b72ca */ /* 0x000fe400000e0000 */
[----:B------:R-:W-:Y:S01]  /*153a0*/  IADD3 R152, R13, 0x200, RZ ;  /* 0x000002000d987810 */ /* 0x000fe20007ffe0ff */
[-C--:B------:R-:W-:Y:S01]  /*153b0*/  FMUL.FTZ R25, R25, R12.reuse ;  /* 0x0000000c19197220 */ /* 0x080fe20000410000 */
[-C--:B------:R-:W-:Y:S01]  /*153c0*/  FMUL.FTZ R28, R28, R12.reuse ;  /* 0x0000000c1c1c7220 */ /* 0x080fe20000410000 */
[-C--:B------:R-:W-:Y:S01]  /*153d0*/  FMUL.FTZ R29, R29, R12.reuse ;  /* 0x0000000c1d1d7220 */ /* 0x080fe20000410000 */
[----:B------:R-:W-:Y:S02]  /*153e0*/  R2UR UR14, R152 ;  /* 0x00000000980e72ca */ /* 0x000fe400000e0000 */
[----:B------:R-:W-:Y:S01]  /*153f0*/  IADD3 R152, R13, 0x206, RZ ;  /* 0x000002060d987810 */ /* 0x000fe20007ffe0ff */
[-C--:B------:R-:W-:Y:S01]  /*15400*/  FMUL.FTZ R32, R32, R12.reuse ;  /* 0x0000000c20207220 */ /* 0x080fe20000410000 */
[-C--:B------:R-:W-:Y:S01]  /*15410*/  FMUL.FTZ R33, R33, R12.reuse ;  /* 0x0000000c21217220 */ /* 0x080fe20000410000 */
[-C--:B------:R-:W-:Y:S01]  /*15420*/  FMUL.FTZ R36, R36, R12.reuse ;  /* 0x0000000c24247220 */ /* 0x080fe20000410000 */
[----:B------:R-:W-:Y:S01]  /*15430*/  FMUL.FTZ R37, R37, R12 ;  /* 0x0000000c25257220 */ /* 0x000fe20000410000 */
[----:B------:R-:W-:-:S02]  /*15440*/  MOV R154, UR11 ;  /* 0x0000000b009a7c02 */ /* 0x000fc40008000f00 */
[----:B------:R-:W-:Y:S01]  /*15450*/  R2UR UR22, R156 ;  /* 0x000000009c1672ca */ /* 0x000fe200000e0000 */
[C---:B------:R-:W-:Y:S01]  /*15460*/  VIADD R156, R13.reuse, 0x400 ;  /* 0x000004000d9c7836 */ /* 0x040fe20000000000 */
[----:B------:R-:W-:Y:S01]  /*15470*/  R2UR UR26, R152 ;  /* 0x00000000981a72ca */ /* 0x000fe200000e0000 */
[----:B------:R0:W-:Y:S01]  /*15480*/  STL [R1+0x4], R154 ;  /* 0x0000049a01007387 */ /* 0x0001e20000100800 */
[C---:B------:R-:W-:Y:S02]  /*15490*/  IADD3 R152, R13.reuse, 0x404, RZ ;  /* 0x000004040d987810 */ /* 0x040fe40007ffe0ff */
[----:B------:R-:W-:Y:S01]  /*154a0*/  R2UR UR30, R156 ;  /* 0x000000009c1e72ca */ /* 0x000fe200000e0000 */
[----:B------:R-:W-:Y:S01]  /*154b0*/  VIADD R156, R13, 0x406 ;  /* 0x000004060d9c7836 */ /* 0x000fe20000000000 */
[----:B------:R-:W-:Y:S01]  /*154c0*/  R2UR UR38, R152 ;  /* 0x00000000982672ca */ /* 0x000fe200000e0000 */
[-C--:B------:R-:W-:Y:S01]  /*154d0*/  FMUL.FTZ R40, R40, R12.reuse ;  /* 0x0000000c28287220 */ /* 0x080fe20000410000 */
[-C--:B------:R-:W-:Y:S01]  /*154e0*/  FMUL.FTZ R41, R41, R12.reuse ;  /* 0x0000000c29297220 */ /* 0x080fe20000410000 */
[-C--:B------:R-:W-:Y:S01]  /*154f0*/  FMUL.FTZ R44, R44, R12.reuse ;  /* 0x0000000c2c2c7220 */ /* 0x080fe20000410000 */
[----:B------:R-:W-:Y:S01]  /*15500*/  FMUL.FTZ R45, R45, R12 ;  /* 0x0000000c2d2d7220 */ /* 0x000fe20000410000 */
[----:B0-----:R-:W-:-:S02]  /*15510*/  VIADD R154, R13, 0x202 ;  /* 0x000002020d9a7836 */ /* 0x001fc40000000000 */
[-C--:B------:R-:W-:Y:S01]  /*15520*/  FMUL.FTZ R48, R48, R12.reuse ;  /* 0x0000000c30307220 */ /* 0x080fe20000410000 */
[----:B------:R-:W-:Y:S02]  /*15530*/  VIADD R152, R13, 0x600 ;  /* 0x000006000d987836 */ /* 0x000fe40000000000 */
[-C--:B------:R-:W-:Y:S01]  /*15540*/  FMUL.FTZ R49, R49, R12.reuse ;  /* 0x0000000c31317220 */ /* 0x080fe20000410000 */
[-C--:B------:R-:W-:Y:S01]  /*15550*/  FMUL.FTZ R52, R52, R12.reuse ;  /* 0x0000000c34347220 */ /* 0x080fe20000410000 */
[----:B------:R-:W-:Y:S01]  /*15560*/  R2UR UR18, R154 ;  /* 0x000000009a1272ca */ /* 0x000fe200000e0000 */
[C---:B------:R-:W-:Y:S01]  /*15570*/  VIADD R154, R13.reuse, 0x402 ;  /* 0x000004020d9a7836 */ /* 0x040fe20000000000 */
[----:B------:R-:W-:Y:S01]  /*15580*/  R2UR UR42, R156 ;  /* 0x000000009c2a72ca */ /* 0x000fe200000e0000 */
[C---:B------:R-:W-:Y:S01]  /*15590*/  VIADD R156, R13.reuse, 0x602 ;  /* 0x000006020d9c7836 */ /* 0x040fe20000000000 */
[----:B------:R-:W-:Y:S01]  /*155a0*/  R2UR UR46, R152 ;  /* 0x00000000982e72ca */ /* 0x000fe200000e0000 */
[----:B------:R-:W-:Y:S01]  /*155b0*/  VIADD R152, R13, 0x606 ;  /* 0x000006060d987836 */ /* 0x000fe20000000000 */
[----:B------:R-:W-:Y:S01]  /*155c0*/  R2UR UR34, R154 ;  /* 0x000000009a2272ca */ /* 0x000fe200000e0000 */
[-C--:B------:R-:W-:Y:S01]  /*155d0*/  FMUL.FTZ R53, R53, R12.reuse ;  /* 0x0000000c35357220 */ /* 0x080fe20000410000 */
[----:B------:R-:W-:Y:S01]  /*155e0*/  IADD3 R154, R13, 0x604, RZ ;  /* 0x000006040d9a7810 */ /* 0x000fe20007ffe0ff */
        /* <DEDUP_REMOVED lines=49> */
[----:B------:R-:W3:Y:S01]  /*15900*/  LDL.64 R12, [R1+0x20] ;  /* 0x00002000010c7983 */ /* 0x000ee20000100a00 */
        /* <DEDUP_REMOVED lines=63> */
[C---:B------:R-:W-:Y:S01]  /*15d00*/  R2UR UR5, R153.reuse ;  /* 0x00000000990572ca */ /* 0x040fe200000e0000 */
[----:B------:R-:W3:Y:S01]  /*15d10*/  LDL.LU R0, [R1+0x4] ;  /* 0x0000040001007983 */ /* 0x000ee20000300800 */
[----:B------:R-:W-:Y:S01]  /*15d20*/  MOV R227, UR10 ;  /* 0x0000000a00e37c02 */ /* 0x000fe20008000f00 */
[----:B------:R-:W-:Y:S01]  /*15d30*/  UMOV UR10, UR4 ;  /* 0x00000004000a7c82 */ /* 0x000fe20008000000 */
[----:B------:R-:W-:Y:S01]  /*15d40*/  R2UR UR7, R153 ;  /* 0x00000000990772ca */ /* 0x000fe200000e0000 */
[----:B------:R-:W-:Y:S01]  /*15d50*/  IMAD.MOV.U32 R157, RZ, RZ, 0x40000040 ;  /* 0x40000040ff9d7424 */ /* 0x000fe200078e00ff */
[----:B------:R-:W-:-:S02]  /*15d60*/  R2UR UR4, R6 ;  /* 0x00000000060472ca */ /* 0x000fc400000e0000 */
[----:B------:R-:W-:-:S05]  /*15d70*/  R2UR UR9, R153 ;  /* 0x00000000990972ca */ /* 0x000fca00000e0000 */
[----:B------:R-:W-:Y:S01]  /*15d80*/  UMOV UR11, UR5 ;  /* 0x00000005000b7c82 */ /* 0x000fe20008000000 */
[----:B------:R-:W-:Y:S02]  /*15d90*/  R2UR UR5, R7 ;  /* 0x00000000070572ca */ /* 0x000fe400000e0000 */
[----:B------:R-:W-:Y:S02]  /*15da0*/  R2UR UR15, R153 ;  /* 0x00000000990f72ca */ /* 0x000fe400000e0000 */
[----:B------:R-:W-:Y:S02]  /*15db0*/  R2UR UR19, R155 ;  /* 0x000000009b1372ca */ /* 0x000fe400000e0000 */
[----:B------:R-:W-:Y:S02]  /*15dc0*/  R2UR UR23, R157 ;  /* 0x000000009d1772ca */ /* 0x000fe400000e0000 */
[----:B------:R-:W-:Y:S02]  /*15dd0*/  R2UR UR27, R153 ;  /* 0x00000000991b72ca */ /* 0x000fe400000e0000 */
[----:B------:R-:W-:-:S02]  /*15de0*/  R2UR UR31, R157 ;  /* 0x000000009d1f72ca */ /* 0x000fc400000e0000 */
        /* <DEDUP_REMOVED lines=10> */
[----:B------:R-:W-:-:S06]  /*15e90*/  WARPGROUP.ARRIVE ;  /* 0x00000000000079c5 */ /* 0x000fcc0000000000 */
[----:B------:R-:W-:Y:S01]  /*15ea0*/  HGMMA.64x64x16.F32 R152, gdesc[UR4], RZ, !UPT, gsb0 ;  /* 0x00e00000049879f0 */ /* 0x000fe2000c0008ff */
[----:B------:R-:W-:Y:S01]  /*15eb0*/  UMOV UR6, UR8 ;  /* 0x0000000800067c82 */ /* 0x000fe20008000000 */
[----:B------:R-:W-:Y:S01]  /*15ec0*/  UMOV UR7, UR9 ;  /* 0x0000000900077c82 */ /* 0x000fe20008000000 */
[----:B----4-:R-:W-:Y:S02]  /*15ed0*/  R2UR UR8, R16 ;  /* 0x00000000100872ca */ /* 0x010fe400000e0000 */
[----:B------:R-:W-:Y:S01]  /*15ee0*/  R2UR UR9, R17 ;  /* 0x00000000110972ca */ /* 0x000fe200000e0000 */
[----:B------:R-:W-:Y:S02]  /*15ef0*/  WARPGROUP.DEPBAR.LE gsb0, 0x0 ;  /* 0x00008000000079c5 */ /* 0x000fe40000010000 */
[----:B------:R-:W-:Y:S01]  /*15f00*/  WARPGROUP.ARRIVE ;  /* 0x00000000000079c5 */ /* 0x000fe20000000000 */
[----:B--2---:R-:W-:Y:S01]  /*15f10*/  R2UR UR4, R4 ;  /* 0x00000000040472ca */ /* 0x004fe200000e0000 */
[----:B------:R0:W5:Y:S08]  /*15f20*/  LDL.LU.64 R16, [R1+0xc8] ;  /* 0x0000c80001107983 */ /* 0x0001700000300a00 */
[----:B------:R-:W-:Y:S01]  /*15f30*/  HGMMA.64x64x16.F32 R152, gdesc[UR8], R152, gsb0 ;  /* 0x00e00000089879f0 */ /* 0x000fe20008000898 */
[----:B------:R-:W-:-:S02]  /*15f40*/  R2UR UR5, R5 ;  /* 0x00000000050572ca */ /* 0x000fc400000e0000 */
[----:B------:R-:W-:Y:S01]  /*15f50*/  R2UR UR10, R227 ;  /* 0x00000000e30a72ca */ /* 0x000fe200000e0000 */
[----:B------:R0:W5:Y:S01]  /*15f60*/  LDL.LU.64 R4, [R1+0xc0] ;  /* 0x0000c00001047983 */ /* 0x0001620000300a00 */
[----:B------:R-:W-:Y:S02]  /*15f70*/  WARPGROUP.DEPBAR.LE gsb0, 0x0 ;  /* 0x00008000000079c5 */ /* 0x000fe40000010000 */
[----:B------:R-:W-:-:S07]  /*15f80*/  WARPGROUP.ARRIVE ;  /* 0x00000000000079c5 */ /* 0x000fce0000000000 */
[----:B------:R-:W-:Y:S01]  /*15f90*/  HGMMA.64x64x16.F32 R152, gdesc[UR4], R152, gsb0 ;  /* 0x00e00000049879f0 */ /* 0x000fe20008000898 */
[----:B---3--:R-:W-:Y:S02]  /*15fa0*/  R2UR UR8, R2 ;  /* 0x00000000020872ca */ /* 0x008fe400000e0000 */
[----:B------:R-:W-:Y:S02]  /*15fb0*/  R2UR UR9, R3 ;  /* 0x00000000030972ca */ /* 0x000fe400000e0000 */
[----:B------:R-:W-:Y:S01]  /*15fc0*/  R2UR UR16, R216 ;  /* 0x00000000d81072ca */ /* 0x000fe200000e0000 */
[----:B------:R0:W5:Y:S01]  /*15fd0*/  LDL.LU.64 R2, [R1+0xb8] ;  /* 0x0000b80001027983 */ /* 0x0001620000300a00 */
[----:B------:R-:W-:Y:S01]  /*15fe0*/  R2UR UR11, R0 ;  /* 0x00000000000b72ca */ /* 0x000fe200000e0000 */
[----:B------:R-:W-:Y:S02]  /*15ff0*/  WARPGROUP.DEPBAR.LE gsb0, 0x0 ;  /* 0x00008000000079c5 */ /* 0x000fe40000010000 */
[----:B------:R-:W-:-:S10]  /*16000*/  WARPGROUP.ARRIVE ;  /* 0x00000000000079c5 */ /* 0x000fd40000000000 */
[----:B------:R-:W-:Y:S01]  /*16010*/  HGMMA.64x64x16.F32 R152, gdesc[UR8], R152, gsb0 ;  /* 0x00e00000089879f0 */ /* 0x000fe20008000898 */
[----:B------:R-:W-:Y:S02]  /*16020*/  R2UR UR12, R12 ;  /* 0x000000000c0c72ca */ /* 0x000fe400000e0000 */
[----:B------:R-:W-:Y:S01]  /*16030*/  R2UR UR13, R13 ;  /* 0x000000000d0d72ca */ /* 0x000fe200000e0000 */
[----:B------:R-:W-:Y:S02]  /*16040*/  WARPGROUP.DEPBAR.LE gsb0, 0x0 ;  /* 0x00008000000079c5 */ /* 0x000fe40000010000 */
[----:B------:R-:W-:-:S10]  /*16050*/  WARPGROUP.ARRIVE ;  /* 0x00000000000079c5 */ /* 0x000fd40000000000 */
[----:B------:R-:W-:Y:S01]  /*16060*/  HGMMA.64x64x16.F32 R152, gdesc[UR12], R152, gsb0 ;  /* 0x00e000000c9879f0 */ /* 0x000fe20008000898 */
[----:B------:R-:W-:Y:S02]  /*16070*/  R2UR UR17, R217 ;  /* 0x00000000d91172ca */ /* 0x000fe400000e0000 */
[----:B------:R-:W-:Y:S02]  /*16080*/  WARPGROUP.DEPBAR.LE gsb0, 0x0 ;  /* 0x00008000000079c5 */ /* 0x000fe40000010000 */
[----:B------:R-:W-:-:S09]  /*16090*/  WARPGROUP.ARRIVE ;  /* 0x00000000000079c5 */ /* 0x000fd20000000000 */
[----:B------:R-:W-:Y:S01]  /*160a0*/  HGMMA.64x64x16.F32 R152, gdesc[UR16], R152, gsb0 ;  /* 0x00e00000109879f0 */ /* 0x000fe20008000898 */
[----:B------:R-:W-:Y:S02]  /*160b0*/  R2UR UR20, R214 ;  /* 0x00000000d61472ca */ /* 0x000fe400000e0000 */
        /* <DEDUP_REMOVED lines=52> */
.L_x_1776:
[----:B------:R-:W-:Y:S01]  /*16400*/  SHF.L.U32 R0, R203, 0x1f, RZ ;  /* 0x0000001fcb007819 */ /* 0x000fe200000006ff */
[----:B------:R-:W-:-:S04]  /*16410*/  IMAD R203, R202, 0x8, R18 ;  /* 0x00000008cacb7824 */ /* 0x000fc800078e0212 */
[----:B------:R0:W1:Y:S01]  /*16420*/  SYNCS.PHASECHK.TRANS64.TRYWAIT P1, [R203+URZ+0x30850], R0 ;  /* 0x03085000cb0075a7 */ /* 0x000062000802017f */
[----:B------:R-:W-:Y:S05]  /*16430*/  @!P0 BRA `(.L_x_1777) ;  /* 0x0000000000048947 */ /* 0x000fea0003800000 */
[----:B------:R-:W-:Y:S01]  /*16440*/  BPT.TRAP 0x1 ;  /* 0x000000040000795c */ /* 0x000fe20000300000 */
.L_x_1777:
[----:B------:R-:W-:Y:S04]  /*16450*/  BSSY B2, `(.L_x_1778) ;  /* 0x0000004000027945 */ /* 0x000fe80003800000 */
[----:B-1----:R-:W-:Y:S05]  /*16460*/  @P1 BRA `(.L_x_1779) ;  /* 0x0000000000081947 */ /* 0x002fea0003800000 */
[----:B------:R-:W1:Y:S02]  /*16470*/  SYNCS.PHASECHK.TRANS64.TRYWAIT P1, [R203+URZ+0x30850], R0 ;  /* 0x03085000cb0075a7 */ /* 0x000e64000802017f */
[----:B-1----:R-:W-:Y:S05]  /*16480*/  @!P1 BRA `(.L_x_1780) ;  /* 0x0000014c00709947 */ /* 0x002fea0003800000 */
.L_x_1779:
[----:B------:R-:W-:Y:S05]  /*16490*/  BSYNC B2 ;  /* 0x0000000000027941 */ /* 0x000fea0003800000 */
.L_x_1778:
[----:B01----:R-:W-:Y:S01]  /*164a0*/  VIADD R0, R18, 0x400 ;  /* 0x0000040012007836 */ /* 0x003fe20000000000 */
[----:B------:R-:W-:Y:S01]  /*164b0*/  WARPGROUP.ARRIVE ;  /* 0x00000000000079c5 */ /* 0x000fe20000000000 */
[----:B------:R-:W-:-:S03]  /*164c0*/  IMAD.MOV.U32 R13, RZ, RZ, 0x40000040 ;  /* 0x40000040ff0d7424 */ /* 0x000fc600078e00ff */
[----:B------:R-:W-:Y:S02]  /*164d0*/  SHF.R.U32.HI R0, RZ, 0x4, R0 ;  /* 0x00000004ff007819 */ /* 0x000fe40000011600 */
[----:B------:R-:W-:Y:S01]  /*164e0*/  R2UR UR7, R13 ;  /* 0x000000000d0772ca */ /* 0x000fe200000e0000 */
[----:B------:R-:W-:Y:S01]  /*164f0*/  IMAD.MOV.U32 R13, RZ, RZ, 0x40000040 ;  /* 0x40000040ff0d7424 */ /* 0x000fe200078e00ff */
[----:B------:R-:W-:-:S04]  /*16500*/  LOP3.LUT R12, R0, 0x3fff, RZ, 0xc0, !PT ;  /* 0x00003fff000c7812 */ /* 0x000fc800078ec0ff */
[----:B------:R-:W-:-:S04]  /*16510*/  LOP3.LUT R12, R12, 0x2000000, RZ, 0xfc, !PT ;  /* 0x020000000c0c7812 */ /* 0x000fc800078efcff */
[----:B------:R-:W-:-:S04]  /*16520*/  LEA R12, R202, R12, 0xb ;  /* 0x0000000cca0c7211 */ /* 0x000fc800078e58ff */
[----:B------:R-:W-:-:S13]  /*16530*/  R2UR UR6, R12 ;  /* 0x000000000c0672ca */ /* 0x000fda00000e0000 */
[----:B------:R-:W-:Y:S03]  /*16540*/  HGMMA.64x256x16.F32 R24, R196, gdesc[UR4].tnspB, R24, gsb0 ;  /* 0x43e00004c4187df0 */ /* 0x000fe60008000818 */
[----:B------:R-:W-:Y:S02]  /*16550*/  WARPGROUP.DEPBAR.LE gsb0, 0x0 ;  /* 0x00008000000079c5 */ /* 0x000fe40000010000 */
[----:B------:R-:W-:Y:S01]  /*16560*/  VIADD R196, R12, 0x80 ;  /* 0x000000800cc47836 */ /* 0x000fe20000000000 */
[----:B------:R-:W-:Y:S01]  /*16570*/  WARPGROUP.ARRIVE ;  /* 0x00000000000079c5 */ /* 0x000fe20000000000 */
[----:B------:R-:W-:-:S03]  /*16580*/  IMAD.MOV.U32 R197, RZ, RZ, 0x40000040 ;  /* 0x40000040ffc57424 */ /* 0x000fc600078e00ff */
[----:B------:R-:W-:Y:S02]  /*16590*/  R2UR UR6, R196 ;  /* 0x00000000c40672ca */ /* 0x000fe400000e0000 */
[----:B------:R-:W-:-:S15]  /*165a0*/  R2UR UR7, R197 ;  /* 0x00000000c50772ca */ /* 0x000fde00000e0000 */
[----:B------:R-:W-:-:S01]  /*165b0*/  NOP ;  /* 0x0000000000007918 */ /* 0x000fc20000000000 */
[----:B------:R-:W-:Y:S03]  /*165c0*/  HGMMA.64x256x16.F32 R24, R192, gdesc[UR4].tnspB, R24, gsb0 ;  /* 0x43e00004c0187df0 */ /* 0x000fe60008000818 */
[----:B------:R-:W-:Y:S02]  /*165d0*/  WARPGROUP.DEPBAR.LE gsb0, 0x0 ;  /* 0x00008000000079c5 */ /* 0x000fe40000010000 */
[----:B------:R-:W-:Y:S01]  /*165e0*/  IMAD.MOV.U32 R193, RZ, RZ, 0x40000040 ;  /* 0x40000040ffc17424 */ /* 0x000fe200078e00ff */
[C---:B------:R-:W-:Y:S01]  /*165f0*/  IADD3 R192, R12.reuse, 0x100, RZ ;  /* 0x000001000cc07810 */ /* 0x040fe20007ffe0ff */
[----:B------:R-:W-:Y:S01]  /*16600*/  WARPGROUP.ARRIVE ;  /* 0x00000000000079c5 */ /* 0x000fe20000000000 */
[----:B------:R-:W-:Y:S02]  /*16610*/  VIADD R12, R12, 0x180 ;  /* 0x000001800c0c7836 */ /* 0x000fe40000000000 */
[----:B------:R-:W-:-:S02]  /*16620*/  R2UR UR6, R192 ;  /* 0x00000000c00672ca */ /* 0x000fc400000e0000 */
[----:B------:R-:W-:-:S15]  /*16630*/  R2UR UR7, R193 ;  /* 0x00000000c10772ca */ /* 0x000fde00000e0000 */
[----:B------:R-:W-:-:S01]  /*16640*/  NOP ;  /* 0x0000000000007918 */ /* 0x000fc20000000000 */
        /* <DEDUP_REMOVED lines=10> */
.L_x_1781:
[----:B------:R-:W2:Y:S01]  /*166f0*/  LDL R12, [R1] ;  /* 0x00000000010c7983 */ /* 0x000ea20000100800 */
[----:B------:R-:W0:Y:S01]  /*16700*/  LDC R13, c[0x0][0x448] ;  /* 0x00011200ff0d7b82 */ /* 0x000e220000000800 */
[----:B------:R-:W-:Y:S02]  /*16710*/  ULDC UR5, c[0x0][0x9d8] ;  /* 0x0002760000057ab9 */ /* 0x000fe40000000800 */
[----:B------:R-:W3:Y:S04]  /*16720*/  LDL R184, [R1+0x48] ;  /* 0x0000480001b87983 */ /* 0x000ee80000100800 */
[----:B------:R-:W3:Y:S04]  /*16730*/  LDL R0, [R1+0x60] ;  /* 0x0000600001007983 */ /* 0x000ee80000100800 */
[----:B------:R-:W4:Y:S04]  /*16740*/  LDL R190, [R1+0x8] ;  /* 0x0000080001be7983 */ /* 0x000f280000100800 */
[----:B------:R-:W4:Y:S01]  /*16750*/  LDL R191, [R1+0xc] ;  /* 0x00000c0001bf7983 */ /* 0x000f220000100800 */
[----:B0-----:R-:W-:-:S13]  /*16760*/  ISETP.NE.AND P1, PT, R13, 0x1, PT ;  /* 0x000000010d00780c */ /* 0x001fda0003f25270 */
[----:B------:R-:W0:Y:S01]  /*16770*/  @P1 LDC R13, c[0x0][0x44c] ;  /* 0x00011300ff0d1b82 */ /* 0x000e220000000800 */
[----:B-----5:R-:W-:Y:S02]  /*16780*/  VIADD R2, R2, 0x30840 ;  /* 0x0003084002027836 */ /* 0x020fe40000000000 */
        /* <DEDUP_REMOVED lines=16> */
[----:B------:R-:W-:Y:S01]  /*16890*/  LOP3.LUT P5, RZ, R22, 0x20, RZ, 0xc0, !PT ;  /* 0x0000002016ff7812 */ /* 0x000fe200078ac0ff */
        /* <DEDUP_REMOVED lines=16> */
[----:B--2---:R-:W-:-:S02]  /*169a0*/  R2UR UR4, R12 ;  /* 0x000000000c0472ca */ /* 0x004fc400000e0000 */
[----:B------:R-:W2:Y:S01]  /*169b0*/  @P1 LDC R12, c[0x0][0x450] ;  /* 0x00011400ff0c1b82 */ /* 0x000ea20000000800 */
[----:B---3--:R-:W-:-:S05]  /*169c0*/  IADD3 R0, R0, R184, RZ ;  /* 0x000000b800007210 */ /* 0x008fca0007ffe0ff */
[----:B0-----:R-:W-:Y:S01]  /*169d0*/  @P1 IMAD.HI.U32 R13, R0, R13, RZ ;  /* 0x0000000d000d1227 */ /* 0x001fe200078e00ff */
[----:B----4-:R-:W-:-:S03]  /*169e0*/  PRMT R2, R190, 0x654, R2 ;  /* 0x00000654be027816 */ /* 0x010fc60000000002 */
[----:B------:R-:W-:Y:S01]  /*169f0*/  FMUL.FTZ R184, R170, UR5 ;  /* 0x00000005aab87c20 */ /* 0x000fe20008410000 */
[----:B------:R0:W-:Y:S01]  /*16a00*/  SYNCS.ARRIVE.TRANS64.RED.A1T0 RZ, [R2+URZ], RZ ;  /* 0x000000ff02ff79a7 */ /* 0x0001e2000810043f */
[----:B------:R-:W-:Y:S01]  /*16a10*/  FMUL.FTZ R170, R171, UR5 ;  /* 0x00000005abaa7c20 */ /* 0x000fe20008410000 */
[----:B--2---:R-:W-:Y:S01]  /*16a20*/  @P1 SHF.R.U32.HI R0, RZ, R12, R13 ;  /* 0x0000000cff001219 */ /* 0x004fe2000001160d */
[----:B0-----:R-:W-:Y:S02]  /*16a30*/  IMAD.SHL.U32 R2, R5, 0x40, RZ ;  /* 0x0000004005027824 */ /* 0x001fe400078e00ff */
        /* <DEDUP_REMOVED lines=13> */
[----:B------:R-:W-:Y:S01]  /*16b10*/  IADD3 R160, -R2, 0x1, RZ ;  /* 0x0000000102a07810 */ /* 0x000fe20007ffe1ff */
[----:B------:R-:W-:Y:S01]  /*16b20*/  FMUL.FTZ R159, R161, UR5 ;  /* 0x00000005a19f7c20 */ /* 0x000fe20008410000 */
[----:B------:R-:W-:Y:S01]  /*16b30*/  FMUL.FTZ R180, R181, UR5 ;  /* 0x00000005b5b47c20 */ /* 0x000fe20008410000 */
[----:B------:R-:W2:Y:S01]  /*16b40*/  MUFU.TANH R12, R12 ;  /* 0x0000000c000c7308 */ /* 0x000ea20000002400 */
[----:B------:R-:W-:Y:S01]  /*16b50*/  ULDC UR5, c[0x0][0x9e0] ;  /* 0x0002780000057ab9 */ /* 0x000fe20000000800 */
[----:B------:R-:W-:-:S06]  /*16b60*/  IMAD R160, R191, -0x2, R160 ;  /* 0xfffffffebfa07824 */ /* 0x000fcc00078e02a0 */
[----:B------:R-:W3:Y:S01]  /*16b70*/  MUFU.TANH R152, R152 ;  /* 0x0000009800987308 */ /* 0x000ee20000002400 */
[----:B------:R-:W-:-:S07]  /*16b80*/  IADD3 R160, -R218, R160, R220 ;  /* 0x000000a0daa07210 */ /* 0x000fce0007ffe1dc */
[----:B------:R-:W4:Y:S01]  /*16b90*/  MUFU.TANH R13, R13 ;  /* 0x0000000d000d7308 */ /* 0x000f220000002400 */
[----:B------:R-:W-:-:S07]  /*16ba0*/  IADD3 R183, R160, UR4, RZ ;  /* 0x00000004a0b77c10 */ /* 0x000fce000fffe0ff */
        /* <DEDUP_REMOVED lines=11> */
[----:B------:R-:W1:Y:S08]  /*16c60*/  MUFU.TANH R179, R179 ;  /* 0x000000b300b37308 */ /* 0x000e700000002400 */
[----:B------:R-:W1:Y:S01]  /*16c70*/  MUFU.TANH R180, R180 ;  /* 0x000000b400b47308 */ /* 0x000e620000002400 */
[----:B------:R-:W-:-:S02]  /*16c80*/  VIADD R187, R160, UR5 ;  /* 0x00000005a0bb7c36 */ /* 0x000fc40008000000 */
[--C-:B0-----:R-:W-:Y:S02]  /*16c90*/  IMAD.IADD R181, R183, 0x1, R188.reuse ;  /* 0x00000001b7b57824 */ /* 0x101fe400078e02bc */
[----:B------:R-:W-:Y:S01]  /*16ca0*/  IMAD.IADD R182, R187, 0x1, R188 ;  /* 0x00000001bbb67824 */ /* 0x000fe200078e02bc */
[----:B--234-:R-:W-:Y:S06]  /*16cb0*/  @!P5 BRA `(.L_x_1782) ;  /* 0x000000000060d947 */ /* 0x01cfec0003800000 */
[----:B------:R-:W-:Y:S01]  /*16cc0*/  IADD3 R188, -R218, R220, R188 ;  /* 0x000000dcdabc7210 */ /* 0x000fe20007ffe1bc */
[----:B------:R-:W-:Y:S03]  /*16cd0*/  BSSY B2, `(.L_x_1783) ;  /* 0x0000012000027945 */ /* 0x000fe60003800000 */
        /* <DEDUP_REMOVED lines=11> */
.L_x_1784:
[----:B------:R-:W-:Y:S02]  /*16d90*/  ULDC UR4, c[0x0][0x9e4] ;  /* 0x0002790000047ab9 */ /* 0x000fe40000000800 */
[----:B------:R-:W-:-:S04]  /*16da0*/  MOV R189, UR4 ;  /* 0x0000000400bd7c02 */ /* 0x000fc80008000f00 */
[----:B------:R-:W-:-:S13]  /*16db0*/  ISETP.NE.AND P1, PT, R189, 0x1, PT ;  /* 0x00000001bd00780c */ /* 0x000fda0003f25270 */
[----:B------:R-:W0:Y:S02]  /*16dc0*/  @P1 LDC.64 R160, c[0x0][0x9e8] ;  /* 0x00027a00ffa01b82 */ /* 0x000e240000000a00 */
[----:B0-----:R-:W-:-:S05]  /*16dd0*/  @P1 IMAD.HI.U32 R160, R188, R160, RZ ;  /* 0x000000a0bca01227 */ /* 0x001fca00078e00ff */
[----:B------:R-:W-:-:S07]  /*16de0*/  @P1 SHF.R.U32.HI R188, RZ, R161, R160 ;  /* 0x000000a1ffbc1219 */ /* 0x000fce00000116a0 */
.L_x_1785:
[----:B------:R-:W-:Y:S05]  /*16df0*/  BSYNC B2 ;  /* 0x0000000000027941 */ /* 0x000fea0003800000 */
.L_x_1783:
[----:B------:R-:W-:-:S04]  /*16e00*/  IMAD R188, R188, R189, -R2 ;  /* 0x000000bdbcbc7224 */ /* 0x000fc800078e0a02 */
[----:B------:R-:W-:-:S05]  /*16e10*/  IMAD R188, R191, -0x2, R188 ;  /* 0xfffffffebfbc7824 */ /* 0x000fca00078e02bc */
[----:B------:R-:W-:Y:S02]  /*16e20*/  VIMNMX R181, R181, R188, !PT ;  /* 0x000000bcb5b57248 */ /* 0x000fe40007fe0100 */
[----:B------:R-:W-:-:S07]  /*16e30*/  VIADDMNMX R182, R188, R189, R182, PT ;  /* 0x000000bdbcb67246 */ /* 0x000fce00038001b6 */
.L_x_1782:
[----:B------:R-:W-:Y:S01]  /*16e40*/  ISETP.GT.AND P1, PT, R5, -0x1, PT ;  /* 0xffffffff0500780c */ /* 0x000fe20003f24270 */
[----:B------:R-:W0:Y:S03]  /*16e50*/  SHFL.IDX PT, R0, R0, 0x1, 0x1c1f ;  /* 0x003c1f0000007f89 */ /* 0x000e2600000e0000 */
[C---:B------:R-:W-:Y:S02]  /*16e60*/  ISETP.GT.AND P2, PT, R181.reuse, RZ, P1 ;  /* 0x000000ffb500720c */ /* 0x040fe40000f44270 */
[C---:B------:R-:W-:Y:S02]  /*16e70*/  ISETP.GT.AND P4, PT, R181.reuse, 0x1, P1 ;  /* 0x00000001b500780c */ /* 0x040fe40000f84270 */
[----:B------:R-:W-:Y:S02]  /*16e80*/  ISETP.LT.OR P3, PT, R182, 0x1, P2 ;  /* 0x00000001b600780c */ /* 0x000fe40001761670 */
[----:B------:R-:W-:-:S02]  /*16e90*/  ISETP.GT.AND P2, PT, R181, 0x8, P1 ;  /* 0x00000008b500780c */ /* 0x000fc40000f44270 */
[----:B------:R-:W-:Y:S02]  /*16ea0*/  FSEL R12, R12, -INF , !P3 ;  /* 0xff8000000c0c7808 */ /* 0x000fe40005800000 */
[----:B------:R-:W-:Y:S02]  /*16eb0*/  ISETP.GT.AND P3, PT, R181, 0x9, P1 ;  /* 0x00000009b500780c */ /* 0x000fe40000f64270 */
[C---:B------:R-:W-:Y:S02]  /*16ec0*/  ISETP.LT.OR P4, PT, R182.reuse, 0x2, P4 ;  /* 0x00000002b600780c */ /* 0x040fe40002781670 */
[C---:B------:R-:W-:Y:S02]  /*16ed0*/  ISETP.LT.OR P2, PT, R182.reuse, 0x9, P2 ;  /* 0x00000009b600780c */ /* 0x040fe40001741670 */
[----:B------:R-:W-:Y:S02]  /*16ee0*/  ISETP.LT.OR P3, PT, R182, 0xa, P3 ;  /* 0x0000000ab600780c */ /* 0x000fe40001f61670 */
[----:B------:R-:W-:-:S02]  /*16ef0*/  FSEL R152, R152, -INF , !P4 ;  /* 0xff80000098987808 */ /* 0x000fc40006000000 */
[----:B------:R-:W-:Y:S01]  /*16f00*/  FSEL R160, R154, -INF , !P2 ;  /* 0xff8000009aa07808 */ /* 0x000fe20005000000 */
[--C-:B0-----:R-:W-:Y:S01]  /*16f10*/  IMAD.IADD R187, R187, 0x1, R0.reuse ;  /* 0x00000001bbbb7824 */ /* 0x101fe200078e0200 */
[----:B------:R-:W-:Y:S01]  /*16f20*/  FSEL R161, R155, -INF , !P3 ;  /* 0xff8000009ba17808 */ /* 0x000fe20005800000 */
[----:B------:R-:W-:Y:S01]  /*16f30*/  IMAD.IADD R183, R183, 0x1, R0 ;  /* 0x00000001b7b77824 */ /* 0x000fe200078e0200 */
[C---:B------:R-:W-:Y:S02]  /*16f40*/  ISETP.GT.AND P4, PT, R181.reuse, 0x10, P1 ;  /* 0x00000010b500780c */ /* 0x040fe40000f84270 */
[C---:B------:R-:W-:Y:S02]  /*16f50*/  ISETP.GT.AND P2, PT, R181.reuse, 0x11, P1 ;  /* 0x00000011b500780c */ /* 0x040fe40000f44270 */
[----:B------:R-:W-:Y:S02]  /*16f60*/  ISETP.GT.AND P3, PT, R181, 0x18, P1 ;  /* 0x00000018b500780c */ /* 0x000fe40000f64270 */
[----:B------:R-:W-:-:S02]  /*16f70*/  ISETP.LT.OR P4, PT, R182, 0x11, P4 ;  /* 0x00000011b600780c */ /* 0x000fc40002781670 */
[C---:B------:R-:W-:Y:S02]  /*16f80*/  ISETP.LT.OR P2, PT, R182.reuse, 0x12, P2 ;  /* 0x00000012b600780c */ /* 0x040fe40001741670 */
[----:B------:R-:W-:Y:S02]  /*16f90*/  ISETP.LT.OR P3, PT, R182, 0x19, P3 ;  /* 0x00000019b600780c */ /* 0x000fe40001f61670 */
[----:B------:R-:W-:Y:S02]  /*16fa0*/  FSEL R158, R158, -INF , !P4 ;  /* 0xff8000009e9e7808 */ /* 0x000fe40006000000 */
[----:B------:R-:W-:Y:S02]  /*16fb0*/  FSEL R159, R159, -INF , !P2 ;  /* 0xff8000009f9f7808 */ /* 0x000fe40005000000 */
[----:B------:R-:W-:Y:S02]  /*16fc0*/  FSEL R164, R164, -INF , !P3 ;  /* 0xff800000a4a47808 */ /* 0x000fe40005800000 */
[----:B------:R-:W-:-:S02]  /*16fd0*/  ISETP.GT.AND P4, PT, R181, 0x19, P1 ;  /* 0x00000019b500780c */ /* 0x000fc40000f84270 */
[C---:B------:R-:W-:Y:S02]  /*16fe0*/  ISETP.GT.AND P2, PT, R181.reuse, 0x20, P1 ;  /* 0x00000020b500780c */ /* 0x040fe40000f44270 */
[----:B------:R-:W-:Y:S02]  /*16ff0*/  ISETP.GT.AND P3, PT, R181, 0x21, P1 ;  /* 0x00000021b500780c */ /* 0x000fe40000f64270 */
[C---:B------:R-:W-:Y:S02]  /*17000*/  ISETP.LT.OR P4, PT, R182.reuse, 0x1a, P4 ;  /* 0x0000001ab600780c */ /* 0x040fe40002781670 */
[C---:B------:R-:W-:Y:S02]  /*17010*/  ISETP.LT.OR P2, PT, R182.reuse, 0x21, P2 ;  /* 0x00000021b600780c */ /* 0x040fe40001741670 */
[----:B------:R-:W-:Y:S02]  /*17020*/  ISETP.LT.OR P3, PT, R182, 0x22, P3 ;  /* 0x00000022b600780c */ /* 0x000fe40001f61670 */
[----:B------:R-:W-:-:S02]  /*17030*/  FSEL R165, R165, -INF , !P4 ;  /* 0xff800000a5a57808 */ /* 0x000fc40006000000 */
[----:B------:R-:W-:Y:S02]  /*17040*/  FSEL R168, R168, -INF , !P2 ;  /* 0xff800000a8a87808 */ /* 0x000fe40005000000 */
[----:B------:R-:W-:Y:S02]  /*17050*/  FSEL R169, R169, -INF , !P3 ;  /* 0xff800000a9a97808 */ /* 0x000fe40005800000 */
        /* <DEDUP_REMOVED lines=16> */
[----:B-1----:R-:W-:Y:S02]  /*17160*/  FSEL R179, R179, -INF , !P2 ;  /* 0xff800000b3b37808 */ /* 0x002fe40005000000 */
[----:B------:R-:W-:Y:S01]  /*17170*/  FSEL R180, R180, -INF , !P3 ;  /* 0xff800000b4b47808 */ /* 0x000fe20005800000 */
[----:B------:R-:W-:Y:S06]  /*17180*/  @!P5 BRA `(.L_x_1786) ;  /* 0x000000000060d947 */ /* 0x000fec0003800000 */
        /* <DEDUP_REMOVED lines=13> */
.L_x_1788:
[----:B------:R-:W-:Y:S02]  /*17260*/  ULDC UR4, c[0x0][0x9e4] ;  /* 0x0002790000047ab9 */ /* 0x000fe40000000800 */
[----:B------:R-:W-:-:S04]  /*17270*/  MOV R181, UR4 ;  /* 0x0000000400b57c02 */ /* 0x000fc80008000f00 */
[----:B------:R-:W-:-:S13]  /*17280*/  ISETP.NE.AND P2, PT, R181, 0x1, PT ;  /* 0x00000001b500780c */ /* 0x000fda0003f45270 */
[----:B------:R-:W0:Y:S02]  /*17290*/  @P2 LDC.64 R154, c[0x0][0x9e8] ;  /* 0x00027a00ff9a2b82 */ /* 0x000e240000000a00 */
[----:B0-----:R-:W-:-:S05]  /*172a0*/  @P2 IMAD.HI.U32 R154, R0, R154, RZ ;  /* 0x0000009a009a2227 */ /* 0x001fca00078e00ff */
[----:B------:R-:W-:-:S07]  /*172b0*/  @P2 SHF.R.U32.HI R0, RZ, R155, R154 ;  /* 0x0000009bff002219 */ /* 0x000fce000001169a */
.L_x_1789:
[----:B------:R-:W-:Y:S05]  /*172c0*/  BSYNC B2 ;  /* 0x0000000000027941 */ /* 0x000fea0003800000 */
.L_x_1787:
[----:B------:R-:W-:-:S04]  /*172d0*/  IMAD R0, R0, R181, -R2 ;  /* 0x000000b500007224 */ /* 0x000fc800078e0a02 */
[----:B------:R-:W-:-:S05]  /*172e0*/  IMAD R0, R191, -0x2, R0 ;  /* 0xfffffffebf007824 */ /* 0x000fca00078e0200 */
[----:B------:R-:W-:Y:S02]  /*172f0*/  VIMNMX R183, R183, R0, !PT ;  /* 0x00000000b7b77248 */ /* 0x000fe40007fe0100 */
[----:B------:R-:W-:-:S07]  /*17300*/  VIADDMNMX R187, R0, R181, R187, PT ;  /* 0x000000b500bb7246 */ /* 0x000fce00038001bb */
.L_x_1786:
[----:B------:R-:W-:Y:S01]  /*17310*/  FMNMX.FTZ R2, R12, R4, !PT ;  /* 0x000000040c027209 */ /* 0x000fe20007810000 */
[----:B------:R-:W-:Y:S01]  /*17320*/  ULDC UR4, c[0x0][0x988] ;  /* 0x0002620000047ab9 */ /* 0x000fe20000000800 */
[----:B------:R-:W-:Y:S02]  /*17330*/  LOP3.LUT R22, R22, 0xffffdfff, RZ, 0xc0, !PT ;  /* 0xffffdfff16167812 */ /* 0x000fe400078ec0ff */
[----:B------:R-:W-:Y:S02]  /*17340*/  FMNMX.FTZ R2, R152, R2, !PT ;  /* 0x0000000298027209 */ /* 0x000fe40007810000 */
[C---:B------:R-:W-:Y:S02]  /*17350*/  ISETP.GT.AND P2, PT, R183.reuse, 0x1, P1 ;  /* 0x00000001b700780c */ /* 0x040fe40000f44270 */
[----:B------:R-:W-:Y:S02]  /*17360*/  FMNMX.FTZ R2, R160, R2, !PT ;  /* 0x00000002a0027209 */ /* 0x000fe40007810000 */
[----:B------:R-:W-:-:S02]  /*17370*/  ISETP.GT.AND P3, PT, R183, 0x8, P1 ;  /* 0x00000008b700780c */ /* 0x000fc40000f64270 */
[----:B------:R-:W-:Y:S02]  /*17380*/  FMNMX.FTZ R2, R161, R2, !PT ;  /* 0x00000002a1027209 */ /* 0x000fe40007810000 */
[----:B------:R-:W-:Y:S02]  /*17390*/  @P0 LOP3.LUT R22, R22, 0x2000, RZ, 0xfc, !PT ;  /* 0x0000200016160812 */ /* 0x000fe400078efcff */
[----:B------:R-:W-:Y:S02]  /*173a0*/  FMNMX.FTZ R2, R158, R2, !PT ;  /* 0x000000029e027209 */ /* 0x000fe40007810000 */
[----:B------:R-:W-:Y:S02]  /*173b0*/  ISETP.LT.OR P2, PT, R187, 0x2, P2 ;  /* 0x00000002bb00780c */ /* 0x000fe40001741670 */
[----:B------:R-:W-:Y:S02]  /*173c0*/  FMNMX.FTZ R2, R159, R2, !PT ;  /* 0x000000029f027209 */ /* 0x000fe40007810000 */
[----:B------:R-:W-:-:S02]  /*173d0*/  ISETP.LT.OR P3, PT, R187, 0x9, P3 ;  /* 0x00000009bb00780c */ /* 0x000fc40001f61670 */
[----:B------:R-:W-:Y:S02]  /*173e0*/  FMNMX.FTZ R2, R164, R2, !PT ;  /* 0x00000002a4027209 */ /* 0x000fe40007810000 */
[----:B------:R-:W-:Y:S02]  /*173f0*/  ISETP.GT.AND P0, PT, R183, 0x21, P1 ;  /* 0x00000021b700780c */ /* 0x000fe40000f04270 */
[----:B------:R-:W-:Y:S02]  /*17400*/  FMNMX.FTZ R2, R165, R2, !PT ;  /* 0x00000002a5027209 */ /* 0x000fe40007810000 */
[----:B------:R-:W-:Y:S02]  /*17410*/  FSEL R0, R153, -INF , !P2 ;  /* 0xff80000099007808 */ /* 0x000fe40005000000 */
[----:B------:R-:W-:Y:S02]  /*17420*/  FMNMX.FTZ R2, R168, R2, !PT ;  /* 0x00000002a8027209 */ /* 0x000fe40007810000 */
[----:B------:R-:W-:-:S02]  /*17430*/  FSEL R156, R156, -INF , !P3 ;  /* 0xff8000009c9c7808 */ /* 0x000fc40005800000 */
[----:B------:R-:W-:Y:S02]  /*17440*/  FMNMX.FTZ R2, R169, R2, !PT ;  /* 0x00000002a9027209 */ /* 0x000fe40007810000 */
[----:B------:R-:W-:Y:S02]  /*17450*/  ISETP.GT.AND P4, PT, R183, 0x9, P1 ;  /* 0x00000009b700780c */ /* 0x000fe40000f84270 */
[----:B------:R-:W-:Y:S02]  /*17460*/  FMNMX.FTZ R2, R185, R2, !PT ;  /* 0x00000002b9027209 */ /* 0x000fe40007810000 */
[C---:B------:R-:W-:Y:S02]  /*17470*/  ISETP.GT.AND P2, PT, R183.reuse, 0x10, P1 ;  /* 0x00000010b700780c */ /* 0x040fe40000f44270 */
[----:B------:R-:W-:Y:S02]  /*17480*/  FMNMX.FTZ R2, R186, R2, !PT ;  /* 0x00000002ba027209 */ /* 0x000fe40007810000 */
[----:B------:R-:W-:-:S02]  /*17490*/  ISETP.GT.AND P3, PT, R183, 0x11, P1 ;  /* 0x00000011b700780c */ /* 0x000fc40000f64270 */
[----:B------:R-:W-:Y:S02]  /*174a0*/  FMNMX.FTZ R2, R175, R2, !PT ;  /* 0x00000002af027209 */ /* 0x000fe40007810000 */
[C---:B------:R-:W-:Y:S02]  /*174b0*/  ISETP.LT.OR P4, PT, R187.reuse, 0xa, P4 ;  /* 0x0000000abb00780c */ /* 0x040fe40002781670 */
[----:B------:R-:W-:Y:S02]  /*174c0*/  FMNMX.FTZ R2, R176, R2, !PT ;  /* 0x00000002b0027209 */ /* 0x000fe40007810000 */
[----:B------:R-:W-:Y:S02]  /*174d0*/  ISETP.LT.OR P2, PT, R187, 0x11, P2 ;  /* 0x00000011bb00780c */ /* 0x000fe40001741670 */
[----:B------:R-:W-:Y:S02]  /*174e0*/  FMNMX.FTZ R2, R179, R2, !PT ;  /* 0x00000002b3027209 */ /* 0x000fe40007810000 */
[----:B------:R-:W-:-:S02]  /*174f0*/  ISETP.LT.OR P3, PT, R187, 0x12, P3 ;  /* 0x00000012bb00780c */ /* 0x000fc40001f61670 */
[----:B------:R-:W-:Y:S02]  /*17500*/  FMNMX.FTZ R2, R180, R2, !PT ;  /* 0x00000002b4027209 */ /* 0x000fe40007810000 */
[----:B------:R-:W-:Y:S02]  /*17510*/  LOP3.LUT R22, R22, 0xffff7fff, RZ, 0xc0, !PT ;  /* 0xffff7fff16167812 */ /* 0x000fe400078ec0ff */
[----:B------:R-:W-:Y:S01]  /*17520*/  FSEL R157, R157, -INF , !P4 ;  /* 0xff8000009d9d7808 */ /* 0x000fe20006000000 */
[----:B------:R-:W0:Y:S01]  /*17530*/  SHFL.BFLY PT, R153, R2, 0x2, 0x1f ;  /* 0x0c401f0002997f89 */ /* 0x000e2200000e0000 */
[----:B------:R-:W-:Y:S02]  /*17540*/  FSEL R162, R162, -INF , !P2 ;  /* 0xff800000a2a27808 */ /* 0x000fe40005000000 */
[----:B------:R-:W-:Y:S02]  /*17550*/  FSEL R163, R163, -INF , !P3 ;  /* 0xff800000a3a37808 */ /* 0x000fe40005800000 */
[----:B------:R-:W-:-:S02]  /*17560*/  ISETP.GT.AND P4, PT, R183, 0x18, P1 ;  /* 0x00000018b700780c */ /* 0x000fc40000f84270 */
[C---:B------:R-:W-:Y:S02]  /*17570*/  ISETP.GT.AND P2, PT, R183.reuse, 0x19, P1 ;  /* 0x00000019b700780c */ /* 0x040fe40000f44270 */
[C---:B------:R-:W-:Y:S02]  /*17580*/  ISETP.GT.AND P3, PT, R183.reuse, 0x20, P1 ;  /* 0x00000020b700780c */ /* 0x040fe40000f64270 */
[----:B------:R-:W-:Y:S02]  /*17590*/  @P0 LOP3.LUT R22, R22, 0x8000, RZ, 0xfc, !PT ;  /* 0x0000800016160812 */ /* 0x000fe400078efcff */
[----:B------:R-:W-:Y:S02]  /*175a0*/  ISETP.GT.AND P0, PT, R183, RZ, P1 ;  /* 0x000000ffb700720c */ /* 0x000fe40000f04270 */
[C---:B------:R-:W-:Y:S02]  /*175b0*/  ISETP.LT.OR P4, PT, R187.reuse, 0x19, P4 ;  /* 0x00000019bb00780c */ /* 0x040fe40002781670 */
[----:B------:R-:W-:-:S02]  /*175c0*/  ISETP.LT.OR P2, PT, R187, 0x1a, P2 ;  /* 0x0000001abb00780c */ /* 0x000fc40001741670 */
[----:B------:R-:W-:Y:S02]  /*175d0*/  ISETP.LT.OR P3, PT, R187, 0x21, P3 ;  /* 0x00000021bb00780c */ /* 0x000fe40001f61670 */
[----:B------:R-:W-:Y:S02]  /*175e0*/  FSEL R166, R166, -INF , !P4 ;  /* 0xff800000a6a67808 */ /* 0x000fe40006000000 */
[----:B------:R-:W-:Y:S02]  /*175f0*/  FSEL R167, R167, -INF , !P2 ;  /* 0xff800000a7a77808 */ /* 0x000fe40005000000 */
[----:B------:R-:W-:Y:S02]  /*17600*/  FSEL R184, R184, -INF , !P3 ;  /* 0xff800000b8b87808 */ /* 0x000fe40005800000 */
[C---:B------:R-:W-:Y:S02]  /*17610*/  ISETP.GT.AND P2, PT, R183.reuse, 0x28, P1 ;  /* 0x00000028b700780c */ /* 0x040fe40000f44270 */
[----:B------:R-:W-:-:S02]  /*17620*/  ISETP.GT.AND P3, PT, R183, 0x29, P1 ;  /* 0x00000029b700780c */ /* 0x000fc40000f64270 */
[C---:B------:R-:W-:Y:S02]  /*17630*/  ISETP.GT.AND P4, PT, R183.reuse, 0x30, P1 ;  /* 0x00000030b700780c */ /* 0x040fe40000f84270 */
[C---:B------:R-:W-:Y:S02]  /*17640*/  ISETP.GT.AND P5, PT, R183.reuse, 0x31, P1 ;  /* 0x00000031b700780c */ /* 0x040fe40000fa4270 */
[C---:B------:R-:W-:Y:S02]  /*17650*/  ISETP.GT.AND P6, PT, R183.reuse, 0x38, P1 ;  /* 0x00000038b700780c */ /* 0x040fe40000fc4270 */
[----:B------:R-:W-:Y:S02]  /*17660*/  LOP3.LUT R22, R22, 0xfffffff7, RZ, 0xc0, !PT ;  /* 0xfffffff716167812 */ /* 0x000fe400078ec0ff */
[----:B------:R-:W-:Y:S02]  /*17670*/  ISETP.GT.AND P1, PT, R183, 0x39, P1 ;  /* 0x00000039b700780c */ /* 0x000fe40000f24270 */
[----:B------:R-:W-:-:S02]  /*17680*/  @P0 LOP3.LUT R22, R22, 0x8, RZ, 0xfc, !PT ;  /* 0x0000000816160812 */ /* 0x000fc400078efcff */
[----:B0-----:R-:W-:Y:S02]  /*17690*/  FMNMX.FTZ R153, R2, R153, !PT ;  /* 0x0000009902997209 */ /* 0x001fe40007810000 */
[C---:B------:R-:W-:Y:S02]  /*176a0*/  LOP3.LUT P0, RZ, R22.reuse, 0x8000, RZ, 0xc0, !PT ;  /* 0x0000800016ff7812 */ /* 0x040fe4000780c0ff */
[----:B------:R-:W-:Y:S01]  /*176b0*/  LOP3.LUT R22, R22, 0xfffffffd, RZ, 0xc0, !PT ;  /* 0xfffffffd16167812 */ /* 0x000fe200078ec0ff */
[----:B------:R-:W0:Y:S01]  /*176c0*/  SHFL.BFLY PT, R2, R153, 0x1, 0x1f ;  /* 0x0c201f0099027f89 */ /* 0x000e2200000e0000 */
[C---:B------:R-:W-:Y:S02]  /*176d0*/  ISETP.LT.OR P0, PT, R187.reuse, 0x22, P0 ;  /* 0x00000022bb00780c */ /* 0x040fe40000701670 */
[----:B------:R-:W-:Y:S02]  /*176e0*/  ISETP.LT.OR P4, PT, R187, 0x31, P4 ;  /* 0x00000031bb00780c */ /* 0x000fe40002781670 */
[----:B------:R-:W-:-:S02]  /*176f0*/  @P1 LOP3.LUT R22, R22, 0x2, RZ, 0xfc, !PT ;  /* 0x0000000216161812 */ /* 0x000fc400078efcff */
[C---:B------:R-:W-:Y:S02]  /*17700*/  ISETP.LT.OR P5, PT, R187.reuse, 0x32, P5 ;  /* 0x00000032bb00780c */ /* 0x040fe40002fa1670 */
[C---:B------:R-:W-:Y:S02]  /*17710*/  LOP3.LUT P1, RZ, R22.reuse, 0x8, RZ, 0xc0, !PT ;  /* 0x0000000816ff7812 */ /* 0x040fe4000782c0ff */
[----:B------:R-:W-:Y:S02]  /*17720*/  LOP3.LUT R22, R22, 0xffffffef, RZ, 0xc0, !PT ;  /* 0xffffffef16167812 */ /* 0x000fe400078ec0ff */
[----:B------:R-:W-:Y:S02]  /*17730*/  ISETP.LT.OR P1, PT, R187, 0x1, P1 ;  /* 0x00000001bb00780c */ /* 0x000fe40000f21670 */
[----:B------:R-:W-:Y:S02]  /*17740*/  @P0 LOP3.LUT R22, R22, 0x10, RZ, 0xfc, !PT ;  /* 0x0000001016160812 */ /* 0x000fe400078efcff */
[----:B------:R-:W-:-:S02]  /*17750*/  FSEL R13, R13, -INF , !P1 ;  /* 0xff8000000d0d7808 */ /* 0x000fc40004800000 */
[----:B------:R-:W-:Y:S02]  /*17760*/  ISETP.LT.OR P0, PT, R187, 0x29, P2 ;  /* 0x00000029bb00780c */ /* 0x000fe40001701670 */
[----:B------:R-:W-:Y:S02]  /*17770*/  FMNMX.FTZ R155, R13, R3, !PT ;  /* 0x000000030d9b7209 */ /* 0x000fe40007810000 */
[----:B------:R-:W-:Y:S02]  /*17780*/  LOP3.LUT P2, RZ, R22, 0x2, RZ, 0xc0, !PT ;  /* 0x0000000216ff7812 */ /* 0x000fe4000784c0ff */
[----:B------:R-:W-:Y:S02]  /*17790*/  FMNMX.FTZ R155, R0, R155, !PT ;  /* 0x0000009b009b7209 */ /* 0x000fe40007810000 */
[----:B------:R-:W-:Y:S02]  /*177a0*/  LOP3.LUT R22, R22, 0xfffffffb, RZ, 0xc0, !PT ;  /* 0xfffffffb16167812 */ /* 0x000fe400078ec0ff */
[----:B0-----:R-:W-:-:S02]  /*177b0*/  FMNMX.FTZ R153, R153, R2, !PT ;  /* 0x0000000299997209 */ /* 0x001fc40007810000 */
[----:B------:R-:W-:Y:S02]  /*177c0*/  FMNMX.FTZ R155, R156, R155, !PT ;  /* 0x0000009b9c9b7209 */ /* 0x000fe40007810000 */
[----:B------:R-:W-:Y:S02]  /*177d0*/  @P0 LOP3.LUT R22, R22, 0x4, RZ, 0xfc, !PT ;  /* 0x0000000416160812 */ /* 0x000fe400078efcff */
[----:B------:R-:W-:Y:S02]  /*177e0*/  ISETP.LT.OR P0, PT, R187, 0x2a, P3 ;  /* 0x0000002abb00780c */ /* 0x000fe40001f01670 */
[----:B------:R-:W-:Y:S02]  /*177f0*/  FSETP.NEU.FTZ.AND P3, PT, R153, -INF , PT ;  /* 0xff8000009900780b */ /* 0x000fe40003f7d000 */
[----:B------:R-:W-:Y:S02]  /*17800*/  FMNMX.FTZ R155, R157, R155, !PT ;  /* 0x0000009b9d9b7209 */ /* 0x000fe40007810000 */
[----:B------:R-:W-:-:S02]  /*17810*/  FSEL R2, R153, RZ, P3 ;  /* 0x000000ff99027208 */ /* 0x000fc40001800000 */
[----:B------:R-:W-:Y:S02]  /*17820*/  FMNMX.FTZ R155, R162, R155, !PT ;  /* 0x0000009ba29b7209 */ /* 0x000fe40007810000 */
[----:B------:R-:W-:Y:S01]  /*17830*/  LOP3.LUT R22, R22, 0xffffbfff, RZ, 0xc0, !PT ;  /* 0xffffbfff16167812 */ /* 0x000fe200078ec0ff */
[----:B------:R-:W-:Y:S01]  /*17840*/  FADD.FTZ R4, -R2, R4 ;  /* 0x0000000402047221 */ /* 0x000fe20000010100 */
[----:B------:R-:W-:Y:S01]  /*17850*/  FMNMX.FTZ R155, R163, R155, !PT ;  /* 0x0000009ba39b7209 */ /* 0x000fe20007810000 */
[----:B------:R-:W-:Y:S01]  /*17860*/  IMAD.U32 R2, RZ, RZ, UR4 ;  /* 0x00000004ff027e24 */ /* 0x000fe2000f8e00ff */
[----:B------:R-:W-:Y:S02]  /*17870*/  @P0 LOP3.LUT R22, R22, 0x4000, RZ, 0xfc, !PT ;  /* 0x0000400016160812 */ /* 0x000fe400078efcff */
[----:B------:R-:W-:Y:S01]  /*17880*/  FMNMX.FTZ R155, R166, R155, !PT ;  /* 0x0000009ba69b7209 */ /* 0x000fe20007810000 */
[----:B------:R-:W-:Y:S01]  /*17890*/  FMUL.FTZ R154, R153, R2 ;  /* 0x00000002999a7220 */ /* 0x000fe20000410000 */
[----:B------:R-:W-:-:S02]  /*178a0*/  LOP3.LUT P0, RZ, R22, 0x10, RZ, 0xc0, !PT ;  /* 0x0000001016ff7812 */ /* 0x000fc4000780c0ff */
[----:B------:R-:W-:Y:S02]  /*178b0*/  FMNMX.FTZ R155, R167, R155, !PT ;  /* 0x0000009ba79b7209 */ /* 0x000fe40007810000 */
[----:B------:R-:W-:Y:S02]  /*178c0*/  FSEL R154, R154, RZ, P3 ;  /* 0x000000ff9a9a7208 */ /* 0x000fe40001800000 */
[----:B------:R-:W-:Y:S02]  /*178d0*/  LOP3.LUT P3, RZ, R22, 0x4, RZ, 0xc0, !PT ;  /* 0x0000000416ff7812 */ /* 0x000fe4000786c0ff */
[----:B------:R-:W-:Y:S01]  /*178e0*/  FSEL R170, R170, -INF , !P0 ;  /* 0xff800000aaaa7808 */ /* 0x000fe20004000000 */
[-CC-:B------:R-:W-:Y:S01]  /*178f0*/  FFMA.FTZ R12, R12, R2.reuse, -R154.reuse ;  /* 0x000000020c0c7223 */ /* 0x180fe2000001089a */
[----:B------:R-:W-:Y:S01]  /*17900*/  FMNMX.FTZ R155, R184, R155, !PT ;  /* 0x0000009bb89b7209 */ /* 0x000fe20007810000 */
[-CC-:B------:R-:W-:Y:S01]  /*17910*/  FFMA.FTZ R152, R152, R2.reuse, -R154.reuse ;  /* 0x0000000298987223 */ /* 0x180fe2000001089a */
[----:B------:R-:W-:Y:S01]  /*17920*/  LOP3.LUT P0, RZ, R22, 0x4000, RZ, 0xc0, !PT ;  /* 0x0000400016ff7812 */ /* 0x000fe2000780c0ff */
[-CC-:B------:R-:W-:Y:S01]  /*17930*/  FFMA.FTZ R160, R160, R2.reuse, -R154.reuse ;  /* 0x00000002a0a07223 */ /* 0x180fe2000001089a */
[----:B------:R-:W-:Y:S01]  /*17940*/  FSEL R171, R171, -INF , !P3 ;  /* 0xff800000abab7808 */ /* 0x000fe20005800000 */
[-CC-:B------:R-:W-:Y:S01]  /*17950*/  FFMA.FTZ R161, R161, R2.reuse, -R154.reuse ;  /* 0x00000002a1a17223 */ /* 0x180fe2000001089a */
[----:B------:R-:W-:Y:S01]  /*17960*/  FMNMX.FTZ R155, R170, R155, !PT ;  /* 0x0000009baa9b7209 */ /* 0x000fe20007810000 */
        /* <DEDUP_REMOVED lines=9> */
[----:B------:R-:W-:Y:S01]  /*17a00*/  ISETP.LT.OR P6, PT, R187, 0x39, P6 ;  /* 0x00000039bb00780c */ /* 0x000fe200037c1670 */
        /* <DEDUP_REMOVED lines=11> */
[----:B------:R-:W-:Y:S01]  /*17ac0*/  FSEL R178, R178, -INF , !P2 ;  /* 0xff800000b2b27808 */ /* 0x000fe20005000000 */
[----:B------:R-:W-:Y:S01]  /*17ad0*/  FFMA.FTZ R154, R180, R2, -R154 ;  /* 0x00000002b49a7223 */ /* 0x000fe2000001089a */
[----:B------:R-:W-:Y:S01]  /*17ae0*/  FMNMX.FTZ R155, R177, R155, !PT ;  /* 0x0000009bb19b7209 */ /* 0x000fe20007810000 */
[----:B------:R-:W-:Y:S01]  /*17af0*/  MUFU.EX2 R196, R12 ;  /* 0x0000000c00c47308 */ /* 0x000fe20000000800 */
[----:B------:R-:W-:-:S02]  /*17b00*/  LOP3.LUT P0, RZ, R22, 0x2000, RZ, 0xc0, !PT ;  /* 0x0000200016ff7812 */ /* 0x000fc4000780c0ff */
[----:B------:R-:W-:-:S05]  /*17b10*/  FMNMX.FTZ R180, R178, R155, !PT ;  /* 0x0000009bb2b47209 */ /* 0x000fca0007810000 */
[----:B------:R-:W0:Y:S01]  /*17b20*/  SHFL.BFLY PT, R155, R180, 0x2, 0x1f ;  /* 0x0c401f00b49b7f89 */ /* 0x000e2200000e0000 */
[----:B------:R-:W-:Y:S08]  /*17b30*/  MUFU.EX2 R160, R160 ;  /* 0x000000a000a07308 */ /* 0x000ff00000000800 */
[----:B------:R-:W-:Y:S08]  /*17b40*/  MUFU.EX2 R161, R161 ;  /* 0x000000a100a17308 */ /* 0x000ff00000000800 */
[----:B------:R-:W-:Y:S01]  /*17b50*/  MUFU.EX2 R158, R158 ;  /* 0x0000009e009e7308 */ /* 0x000fe20000000800 */
[----:B0-----:R-:W-:-:S07]  /*17b60*/  FMNMX.FTZ R180, R180, R155, !PT ;  /* 0x0000009bb4b47209 */ /* 0x001fce0007810000 */
[----:B------:R-:W-:Y:S01]  /*17b70*/  MUFU.EX2 R159, R159 ;  /* 0x0000009f009f7308 */ /* 0x000fe20000000800 */
[----:B------:R-:W0:Y:S07]  /*17b80*/  SHFL.BFLY PT, R181, R180, 0x1, 0x1f ;  /* 0x0c201f00b4b57f89 */ /* 0x000e2e00000e0000 */
[----:B------:R0:W-:Y:S08]  /*17b90*/  MUFU.EX2 R155, R152 ;  /* 0x00000098009b7308 */ /* 0x0001f00000000800 */
[----:B------:R-:W-:Y:S08]  /*17ba0*/  MUFU.EX2 R164, R164 ;  /* 0x000000a400a47308 */ /* 0x000ff00000000800 */
[----:B------:R-:W-:Y:S01]  /*17bb0*/  MUFU.EX2 R165, R165 ;  /* 0x000000a500a57308 */ /* 0x000fe20000000800 */
[----:B0-----:R-:W-:Y:S01]  /*17bc0*/  FMNMX.FTZ R152, R180, R181, !PT ;  /* 0x000000b5b4987209 */ /* 0x001fe20007810000 */
[----:B------:R-:W-:-:S03]  /*17bd0*/  FMUL.FTZ R180, R4, R2 ;  /* 0x0000000204b47220 */ /* 0x000fc60000410000 */
[----:B------:R-:W-:-:S03]  /*17be0*/  FSETP.NEU.FTZ.AND P1, PT, R152, -INF , PT ;  /* 0xff8000009800780b */ /* 0x000fc60003f3d000 */
[----:B------:R-:W-:Y:S01]  /*17bf0*/  MUFU.EX2 R168, R168 ;  /* 0x000000a800a87308 */ /* 0x000fe20000000800 */
[----:B------:R-:W-:-:S05]  /*17c00*/  FSEL R12, R152, RZ, P1 ;  /* 0x000000ff980c7208 */ /* 0x000fca0000800000 */
[----:B------:R-:W-:Y:S01]  /*17c10*/  FADD.FTZ R3, -R12, R3 ;  /* 0x000000030c037221 */ /* 0x000fe20000010100 */
[-C--:B------:R-:W-:Y:S01]  /*17c20*/  FMUL.FTZ R12, R152, R2.reuse ;  /* 0x00000002980c7220 */ /* 0x080fe20000410000 */
[----:B------:R-:W-:Y:S02]  /*17c30*/  MUFU.EX2 R169, R169 ;  /* 0x000000a900a97308 */ /* 0x000fe40000000800 */
[----:B------:R-:W-:Y:S02]  /*17c40*/  FMUL.FTZ R3, R3, R2 ;  /* 0x0000000203037220 */ /* 0x000fe40000410000 */
[----:B------:R-:W-:-:S04]  /*17c50*/  FSEL R4, R12, RZ, P1 ;  /* 0x000000ff0c047208 */ /* 0x000fc80000800000 */
[----:B------:R-:W0:Y:S01]  /*17c60*/  MUFU.EX2 R12, R180 ;  /* 0x000000b4000c7308 */ /* 0x000e220000000800 */
[-CC-:B------:R-:W-:Y:S01]  /*17c70*/  FFMA.FTZ R13, R13, R2.reuse, -R4.reuse ;  /* 0x000000020d0d7223 */ /* 0x180fe20000010804 */
        /* <DEDUP_REMOVED lines=13> */
[-C--:B------:R-:W-:Y:S01]  /*17d50*/  FFMA.FTZ R174, R174, R2.reuse, -R4 ;  /* 0x00000002aeae7223 */ /* 0x080fe20000010804 */
[----:B------:R-:W-:Y:S01]  /*17d60*/  MUFU.EX2 R13, R13 ;  /* 0x0000000d000d7308 */ /* 0x000fe20000000800 */
[----:B0-----:R-:W-:Y:S01]  /*17d70*/  FFMA.FTZ R223, R12, R223, R196 ;  /* 0x000000df0cdf7223 */ /* 0x001fe200000100c4 */
[-CC-:B------:R-:W-:Y:S01]  /*17d80*/  FFMA.FTZ R177, R177, R2.reuse, -R4.reuse ;  /* 0x00000002b1b17223 */ /* 0x180fe20000010804 */
[----:B------:R-:W-:-:S05]  /*17d90*/  FFMA.FTZ R4, R178, R2, -R4 ;  /* 0x00000002b2047223 */ /* 0x000fca0000010804 */
[----:B------:R0:W1:Y:S08]  /*17da0*/  MUFU.EX2 R0, R3 ;  /* 0x0000000300007308 */ /* 0x0000700000000800 */
[----:B------:R-:W2:Y:S01]  /*17db0*/  MUFU.EX2 R156, R156 ;  /* 0x0000009c009c7308 */ /* 0x000ea20000000800 */
[----:B0-----:R-:W-:-:S04]  /*17dc0*/  FADD.FTZ R3, R155, R223 ;  /* 0x000000df9b037221 */ /* 0x001fc80000010000 */
[----:B------:R-:W-:-:S03]  /*17dd0*/  FADD.FTZ R3, R160, R3 ;  /* 0x00000003a0037221 */ /* 0x000fc60000010000 */
[----:B------:R-:W0:Y:S01]  /*17de0*/  MUFU.EX2 R157, R157 ;  /* 0x0000009d009d7308 */ /* 0x000e220000000800 */
[----:B-1----:R-:W-:Y:S01]  /*17df0*/  FFMA.FTZ R221, R0, R221, R13 ;  /* 0x000000dd00dd7223 */ /* 0x002fe2000001000d */
[----:B------:R-:W-:-:S03]  /*17e00*/  FADD.FTZ R3, R161, R3 ;  /* 0x00000003a1037221 */ /* 0x000fc60000010000 */
[----:B------:R-:W-:Y:S01]  /*17e10*/  FADD.FTZ R178, R197, R221 ;  /* 0x000000ddc5b27221 */ /* 0x000fe20000010000 */
[----:B------:R-:W-:Y:S02]  /*17e20*/  FADD.FTZ R3, R158, R3 ;  /* 0x000000039e037221 */ /* 0x000fe40000010000 */
[----:B------:R-:W1:Y:S01]  /*17e30*/  MUFU.EX2 R162, R162 ;  /* 0x000000a200a27308 */ /* 0x000e620000000800 */
[----:B--2---:R-:W-:Y:S01]  /*17e40*/  FADD.FTZ R178, R156, R178 ;  /* 0x000000b29cb27221 */ /* 0x004fe20000010000 */
[----:B------:R-:W-:-:S04]  /*17e50*/  FADD.FTZ R3, R159, R3 ;  /* 0x000000039f037221 */ /* 0x000fc80000010000 */
[----:B------:R-:W-:Y:S02]  /*17e60*/  FADD.FTZ R3, R164, R3 ;  /* 0x00000003a4037221 */ /* 0x000fe40000010000 */
[----:B------:R-:W2:Y:S01]  /*17e70*/  MUFU.EX2 R163, R163 ;  /* 0x000000a300a37308 */ /* 0x000ea20000000800 */
[----:B0-----:R-:W-:Y:S01]  /*17e80*/  FADD.FTZ R178, R157, R178 ;  /* 0x000000b29db27221 */ /* 0x001fe20000010000 */
[----:B------:R-:W-:-:S04]  /*17e90*/  FADD.FTZ R3, R165, R3 ;  /* 0x00000003a5037221 */ /* 0x000fc80000010000 */
[----:B------:R-:W-:Y:S02]  /*17ea0*/  FADD.FTZ R3, R168, R3 ;  /* 0x00000003a8037221 */ /* 0x000fe40000010000 */
[----:B------:R-:W0:Y:S01]  /*17eb0*/  MUFU.EX2 R166, R166 ;  /* 0x000000a600a67308 */ /* 0x000e220000000800 */
[----:B-1----:R-:W-:Y:S01]  /*17ec0*/  FADD.FTZ R178, R162, R178 ;  /* 0x000000b2a2b27221 */ /* 0x002fe20000010000 */
[----:B------:R-:W-:-:S06]  /*17ed0*/  FADD.FTZ R3, R169, R3 ;  /* 0x00000003a9037221 */ /* 0x000fcc0000010000 */
        /* <DEDUP_REMOVED lines=34> */
.L_x_1790:
[----:B------:R-:W2:Y:S01]  /*18100*/  LDL R3, [R1+0x14] ;  /* 0x0000140001037983 */ /* 0x000ea20000100800 */
[----:B------:R-:W-:Y:S01]  /*18110*/  VIADD R203, R203, 0x30860 ;  /* 0x00030860cbcb7836 */ /* 0x000fe20000000000 */
[----:B------:R-:W-:Y:S01]  /*18120*/  F2FP.F16.F32.PACK_AB R189, R170, R184 ;  /* 0x000000b8aabd723e */ /* 0x000fe200000000ff */
[----:B------:R-:W-:Y:S01]  /*18130*/  IMAD.MOV.U32 R202, RZ, RZ, R222 ;  /* 0x000000ffffca7224 */ /* 0x000fe200078e00de */
[----:B------:R-:W-:Y:S01]  /*18140*/  F2FP.F16.F32.PACK_AB R187, R4, R177 ;  /* 0x000000b104bb723e */ /* 0x000fe200000000ff */
[----:B------:R-:W-:Y:S01]  /*18150*/  IMAD.MOV.U32 R4, RZ, RZ, R153 ;  /* 0x000000ffff047224 */ /* 0x000fe200078e0099 */
[----:B------:R-:W-:Y:S02]  /*18160*/  PRMT R203, R190, 0x654, R203 ;  /* 0x00000654becb7816 */ /* 0x000fe400000000cb */
[----:B------:R-:W-:Y:S02]  /*18170*/  F2FP.F16.F32.PACK_AB R190, R186, R185 ;  /* 0x000000b9babe723e */ /* 0x000fe400000000ff */
[----:B------:R0:W-:Y:S01]  /*18180*/  SYNCS.ARRIVE.TRANS64.RED.A1T0 RZ, [R203+URZ], RZ ;  /* 0x000000ffcbff79a7 */ /* 0x0001e2000810043f */
[----:B------:R-:W-:-:S02]  /*18190*/  F2FP.F16.F32.PACK_AB R196, R155, R196 ;  /* 0x000000c49bc4723e */ /* 0x000fc400000000ff */
[----:B------:R-:W-:Y:S02]  /*181a0*/  F2FP.F16.F32.PACK_AB R197, R197, R13 ;  /* 0x0000000dc5c5723e */ /* 0x000fe400000000ff */
[----:B------:R-:W-:Y:S02]  /*181b0*/  F2FP.F16.F32.PACK_AB R198, R161, R160 ;  /* 0x000000a0a1c6723e */ /* 0x000fe400000000ff */
[----:B------:R-:W-:Y:S01]  /*181c0*/  F2FP.F16.F32.PACK_AB R199, R157, R156 ;  /* 0x0000009c9dc7723e */ /* 0x000fe200000000ff */
[----:B0-----:R-:W-:Y:S01]  /*181d0*/  IMAD.MOV.U32 R203, RZ, RZ, R226 ;  /* 0x000000ffffcb7224 */ /* 0x001fe200078e00e2 */
        /* <DEDUP_REMOVED lines=9> */
[C---:B--2---:R-:W-:Y:S01]  /*18270*/  ISETP.GT.AND P1, PT, R5.reuse, R3, PT ;  /* 0x000000030500720c */ /* 0x044fe20003f24270 */
[----:B------:R-:W-:Y:S01]  /*18280*/  VIADD R5, R5, 0xffffffff ;  /* 0xffffffff05057836 */ /* 0x000fe20000000000 */
[----:B------:R-:W-:-:S11]  /*18290*/  MOV R3, R152 ;  /* 0x0000009800037202 */ /* 0x000fd60000000f00 */
[----:B------:R-:W-:Y:S05]  /*182a0*/  @P1 BRA `(.L_x_1791) ;  /* 0xffffffcc009c1947 */ /* 0x000fea000383ffff */
[----:B------:R-:W-:Y:S05]  /*182b0*/  BSYNC B0 ;  /* 0x0000000000007941 */ /* 0x000fea0003800000 */
.L_x_1770:
[----:B------:R-:W-:Y:S01]  /*182c0*/  MOV R3, R152 ;  /* 0x0000009800037202 */ /* 0x000fe20000000f00 */
[----:B------:R-:W-:Y:S02]  /*182d0*/  IMAD.MOV.U32 R4, RZ, RZ, R153 ;  /* 0x000000ffff047224 */ /* 0x000fe400078e0099 */
[----:B------:R-:W-:Y:S02]  /*182e0*/  IMAD.MOV.U32 R202, RZ, RZ, R222 ;  /* 0x000000ffffca7224 */ /* 0x000fe400078e00de */
[----:B------:R-:W-:-:S07]  /*182f0*/  IMAD.MOV.U32 R203, RZ, RZ, R226 ;  /* 0x000000ffffcb7224 */ /* 0x000fce00078e00e2 */
.L_x_1769:
[----:B------:R-:W-:Y:S05]  /*18300*/  BSYNC B1 ;  /* 0x0000000000017941 */ /* 0x000fea0003800000 */
.L_x_1768:
[----:B------:R-:W2:Y:S01]  /*18310*/  LDL R152, [R1+0x48] ;  /* 0x0000480001987983 */ /* 0x000ea20000100800 */
[----:B------:R-:W0:Y:S01]  /*18320*/  LDC R13, c[0x0][0x448] ;  /* 0x00011200ff0d7b82 */ /* 0x000e220000000800 */
[----:B------:R-:W-:Y:S01]  /*18330*/  LOP3.LUT R22, R22, 0xffffffdf, RZ, 0xc0, !PT ;  /* 0xffffffdf16167812 */ /* 0x000fe200078ec0ff */
[----:B------:R-:W-:-:S06]  /*18340*/  ULDC UR4, c[0x0][0x9dc] ;  /* 0x0002770000047ab9 */ /* 0x000fcc0000000800 */
[----:B------:R-:W1:Y:S01]  /*18350*/  LDC R155, c[0x0][0x9e4] ;  /* 0x00027900ff9b7b82 */ /* 0x000e620000000800 */
[----:B0-----:R-:W-:-:S13]  /*18360*/  ISETP.NE.AND P1, PT, R13, 0x1, PT ;  /* 0x000000010d00780c */ /* 0x001fda0003f25270 */
[----:B------:R-:W0:Y:S01]  /*18370*/  @P1 LDC R153, c[0x0][0x44c] ;  /* 0x00011300ff991b82 */ /* 0x000e220000000800 */
[----:B------:R-:W-:-:S04]  /*18380*/  @P1 LOP3.LUT R22, R22, 0x20, RZ, 0xfc, !PT ;  /* 0x0000002016161812 */ /* 0x000fc800078efcff */
[----:B------:R-:W-:-:S03]  /*18390*/  LOP3.LUT R22, R22, 0xffffffbf, RZ, 0xc0, !PT ;  /* 0xffffffbf16167812 */ /* 0x000fc600078ec0ff */
[----:B------:R-:W3:Y:S01]  /*183a0*/  @P1 LDC R13, c[0x0][0x450] ;  /* 0x00011400ff0d1b82 */ /* 0x000ee20000000800 */
[----:B--2---:R-:W-:-:S05]  /*183b0*/  IADD3 R152, R152, 0x7f, RZ ;  /* 0x0000007f98987810 */ /* 0x004fca0007ffe0ff */
[----:B0-----:R-:W-:-:S05]  /*183c0*/  @P1 IMAD.HI.U32 R153, R152, R153, RZ ;  /* 0x0000009998991227 */ /* 0x001fca00078e00ff */
[----:B---3--:R-:W-:Y:S02]  /*183d0*/  @P1 SHF.R.U32.HI R152, RZ, R13, R153 ;  /* 0x0000000dff981219 */ /* 0x008fe40000011699 */
[----:B-1----:R-:W-:Y:S02]  /*183e0*/  ISETP.GE.AND P1, PT, R155, 0x1, PT ;  /* 0x000000019b00780c */ /* 0x002fe40003f26270 */
[----:B------:R-:W-:-:S05]  /*183f0*/  IADD3 R13, R220, 0x1, -R218 ;  /* 0x00000001dc0d7810 */ /* 0x000fca0007ffe8da */
[----:B------:R-:W-:-:S04]  /*18400*/  IMAD.IADD R152, R13, 0x1, R152 ;  /* 0x000000010d987824 */ /* 0x000fc800078e0298 */
[----:B------:R-:W-:Y:S02]  /*18410*/  VIADD R13, R152, -UR4 ;  /* 0x80000004980d7c36 */ /* 0x000fe40008000000 */
[----:B------:R-:W-:Y:S01]  /*18420*/  @P1 LOP3.LUT R22, R22, 0x40, RZ, 0xfc, !PT ;  /* 0x0000004016161812 */ /* 0x000fe200078efcff */
[----:B------:R-:W-:Y:S06]  /*18430*/  @!P1 BRA `(.L_x_1792) ;  /* 0x0000000000489947 */ /* 0x000fec0003800000 */
[----:B------:R-:W-:Y:S01]  /*18440*/  IMAD.MOV.U32 R154, RZ, RZ, R152 ;  /* 0x000000ffff9a7224 */ /* 0x000fe200078e0098 */
[----:B------:R-:W-:Y:S04]  /*18450*/  BSSY B0, `(.L_x_1793) ;  /* 0x000000e000007945 */ /* 0x000fe80003800000 */
        /* <DEDUP_REMOVED lines=9> */
.L_x_1794:
[----:B------:R-:W-:-:S13]  /*184f0*/  ISETP.NE.AND P1, PT, R155, 0x1, PT ;  /* 0x000000019b00780c */ /* 0x000fda0003f25270 */
[----:B------:R-:W0:Y:S02]  /*18500*/  @P1 LDC.64 R152, c[0x0][0x9e8] ;  /* 0x00027a00ff981b82 */ /* 0x000e240000000a00 */
[----:B0-----:R-:W-:-:S05]  /*18510*/  @P1 IMAD.HI.U32 R152, R154, R152, RZ ;  /* 0x000000989a981227 */ /* 0x001fca00078e00ff */
[----:B------:R-:W-:-:S07]  /*18520*/  @P1 SHF.R.U32.HI R154, RZ, R153, R152 ;  /* 0x00000099ff9a1219 */ /* 0x000fce0000011698 */
.L_x_1795:
[----:B------:R-:W-:Y:S05]  /*18530*/  BSYNC B0 ;  /* 0x0000000000007941 */ /* 0x000fea0003800000 */
.L_x_1793:
[----:B------:R-:W-:-:S05]  /*18540*/  IMAD R154, R154, R155, RZ ;  /* 0x0000009b9a9a7224 */ /* 0x000fca00078e02ff */
[----:B------:R-:W-:-:S07]  /*18550*/  VIMNMX R13, R13, R154, !PT ;  /* 0x0000009a0d0d7248 */ /* 0x000fce0007fe0100 */
.L_x_1792:
[----:B------:R-:W2:Y:S01]  /*18560*/  LDL R153, [R1+0x64] ;  /* 0x0000640001997983 */ /* 0x000ea20000100800 */
[----:B------:R-:W-:Y:S01]  /*18570*/  IADD3 R13, R13, 0x3f, RZ ;  /* 0x0000003f0d0d7810 */ /* 0x000fe20007ffe0ff */
[----:B------:R-:W-:Y:S03]  /*18580*/  BSSY B0, `(.L_x_1796) ;  /* 0x0000265000007945 */ /* 0x000fe60003800000 */
[----:B------:R-:W-:-:S04]  /*18590*/  SHF.R.S32.HI R152, RZ, 0x1f, R13 ;  /* 0x0000001fff987819 */ /* 0x000fc8000001140d */
[----:B------:R-:W-:-:S04]  /*185a0*/  LEA.HI R152, R152, R13, RZ, 0x6 ;  /* 0x0000000d98987211 */ /* 0x000fc800078f30ff */
[----:B------:R-:W-:-:S04]  /*185b0*/  SHF.R.S32.HI R152, RZ, 0x6, R152 ;  /* 0x00000006ff987819 */ /* 0x000fc80000011498 */
[----:B--2---:R-:W-:-:S04]  /*185c0*/  VIMNMX R153, R153, R152, !PT ;  /* 0x0000009899997248 */ /* 0x004fc80007fe0100 */
[----:B------:R-:W-:Y:S01]  /*185d0*/  ISETP.GE.AND P1, PT, R5, R153, PT ;  /* 0x000000990500720c */ /* 0x000fe20003f26270 */
[----:B------:R0:W-:-:S12]  /*185e0*/  STL [R1+0x44], R153 ;  /* 0x0000449901007387 */ /* 0x0001d80000100800 */
[----:B0-----:R-:W-:Y:S05]  /*185f0*/  @!P1 BRA `(.L_x_1797) ;  /* 0x0000002400749947 */ /* 0x001fea0003800000 */
[----:B------:R-:W-:Y:S01]  /*18600*/  BSSY B1, `(.L_x_1798) ;  /* 0x000025b000017945 */ /* 0x000fe20003800000 */
[----:B------:R0:W-:Y:S01]  /*18610*/  STL [R1+0x4], R5 ;  /* 0x0000040501007387 */ /* 0x0001e20000100800 */
[----:B------:R-:W-:Y:S02]  /*18620*/  IMAD.MOV.U32 R227, RZ, RZ, R3 ;  /* 0x000000ffffe37224 */ /* 0x000fe400078e0003 */
[----:B------:R-:W-:Y:S02]  /*18630*/  IMAD.MOV.U32 R226, RZ, RZ, R4 ;  /* 0x000000ffffe27224 */ /* 0x000fe400078e0004 */
[----:B------:R-:W-:Y:S01]  /*18640*/  IMAD.MOV.U32 R13, RZ, RZ, R203 ;  /* 0x000000ffff0d7224 */ /* 0x000fe200078e00cb */
[----:B0-----:R-:W-:-:S07]  /*18650*/  MOV R5, R202 ;  /* 0x000000ca00057202 */ /* 0x001fce0000000f00 */
.L_x_1811:
[----:B------:R-:W-:-:S04]  /*18660*/  ISETP.NE.AND P1, PT, R5, 0x1, PT ;  /* 0x000000010500780c */ /* 0x000fc80003f25270 */
[----:B------:R-:W-:-:S04]  /*18670*/  SEL R203, RZ, 0x1, P1 ;  /* 0x00000001ffcb7807 */ /* 0x000fc80000800000 */
[----:B------:R-:W-:Y:S01]  /*18680*/  LOP3.LUT R203, R13, R203, RZ, 0x3c, !PT ;  /* 0x000000cb0dcb7212 */ /* 0x000fe200078e3cff */
[----:B0-----:R-:W-:Y:S06]  /*18690*/  @!P0 BRA `(.L_x_1799) ;  /* 0x0000000000048947 */ /* 0x001fec0003800000 */
[----:B------:R-:W-:Y:S01]  /*186a0*/  BPT.TRAP 0x1 ;  /* 0x000000040000795c */ /* 0x000fe20000300000 */
.L_x_1799:
[----:B------:R-:W-:Y:S01]  /*186b0*/  VIADD R202, R5, 0x1 ;  /* 0x0000000105ca7836 */ /* 0x000fe20000000000 */
[----:B------:R-:W-:-:S04]  /*186c0*/  SHF.L.U32 R2, R203, 0x1f, RZ ;  /* 0x0000001fcb027819 */ /* 0x000fc800000006ff */
[----:B------:R-:W-:-:S04]  /*186d0*/  ISETP.NE.AND P1, PT, R202, 0x2, PT ;  /* 0x00000002ca00780c */ /* 0x000fc80003f25270 */
[----:B------:R-:W-:-:S05]  /*186e0*/  SEL R202, R202, RZ, P1 ;  /* 0x000000ffcaca7207 */ /* 0x000fca0000800000 */
[----:B------:R-:W-:-:S04]  /*186f0*/  IMAD R222, R202, 0x8, R18 ;  /* 0x00000008cade7824 */ /* 0x000fc800078e0212 */
[----:B------:R0:W1:Y:S01]  /*18700*/  SYNCS.PHASECHK.TRANS64.TRYWAIT P1, [R222+URZ+0x30830], R2 ;  /* 0x03083002de0075a7 */ /* 0x000062000802017f */
[----:B------:R-:W-:Y:S05]  /*18710*/  @!P0 BRA `(.L_x_1800) ;  /* 0x0000000000048947 */ /* 0x000fea0003800000 */
[----:B------:R-:W-:Y:S01]  /*18720*/  BPT.TRAP 0x1 ;  /* 0x000000040000795c */ /* 0x000fe20000300000 */
.L_x_1800:
[----:B------:R-:W2:Y:S01]  /*18730*/  LDL R3, [R1+0x40] ;  /* 0x0000400001037983 */ /* 0x000ea20000100800 */
[----:B------:R-:W-:Y:S01]  /*18740*/  BSSY B2, `(.L_x_1801) ;  /* 0x0000007000027945 */ /* 0x000fe20003800000 */
[----:B--2---:R-:W-:-:S04]  /*18750*/  IMAD R4, R202, 0x800, R3 ;  /* 0x00000800ca047824 */ /* 0x004fc800078e0203 */
[C---:B------:R-:W-:Y:S01]  /*18760*/  VIADD R153, R4.reuse, 0x4 ;  /* 0x0000000404997836 */ /* 0x040fe20000000000 */
[----:B------:R-:W-:Y:S01]  /*18770*/  IADD3 R154, R4, 0x2, RZ ;  /* 0x00000002049a7810 */ /* 0x000fe20007ffe0ff */
[----:B-1----:R-:W-:Y:S06]  /*18780*/  @P1 BRA `(.L_x_1802) ;  /* 0x0000000000081947 */ /* 0x002fec0003800000 */
[----:B------:R-:W1:Y:S02]  /*18790*/  SYNCS.PHASECHK.TRANS64.TRYWAIT P1, [R222+URZ+0x30830], R2 ;  /* 0x03083002de0075a7 */ /* 0x000e64000802017f */
[----:B-1----:R-:W-:Y:S05]  /*187a0*/  @!P1 BRA `(.L_x_1803) ;  /* 0x0000012800bc9947 */ /* 0x002fea0003800000 */
.L_x_1802:
[----:B------:R-:W-:Y:S05]  /*187b0*/  BSYNC B2 ;  /* 0x0000000000027941 */ /* 0x000fea0003800000 */
.L_x_1801:
[----:B------:R-:W-:Y:S04]  /*187c0*/  STL.64 [R1+0xd0], R22 ;  /* 0x0000d01601007387 */ /* 0x000fe80000100a00 */
[----:B------:R-:W-:Y:S04]  /*187d0*/  STL [R1+0xc8], R5 ;  /* 0x0000c80501007387 */ /* 0x000fe80000100800 */
[----:B------:R2:W-:Y:S04]  /*187e0*/  STL.64 [R1+0xc0], R18 ;  /* 0x0000c01201007387 */ /* 0x0005e80000100a00 */
[----:B--2---:R-:W2:Y:S04]  /*187f0*/  LDL.64 R18, [R1+0x30] ;  /* 0x0000300001127983 */ /* 0x004ea80000100a00 */
[----:B------:R3:W-:Y:S04]  /*18800*/  STL.64 [R1+0xb8], R16 ;  /* 0x0000b81001007387 */ /* 0x0007e80000100a00 */
[----:B------:R-:W4:Y:S04]  /*18810*/  LDL.64 R22, [R1+0x38] ;  /* 0x0000380001167983 */ /* 0x000f280000100a00 */
[----:B---3--:R-:W3:Y:S01]  /*18820*/  LDL.64 R16, [R1+0x28] ;  /* 0x0000280001107983 */ /* 0x008ee20000100a00 */
[----:B01----:R-:W-:Y:S01]  /*18830*/  IMAD.MOV.U32 R2, RZ, RZ, R4 ;  /* 0x000000ffff027224 */ /* 0x003fe200078e0004 */
[----:B------:R-:W-:Y:S01]  /*18840*/  IADD3 R152, R4, 0x6, RZ ;  /* 0x0000000604987810 */ /* 0x000fe20007ffe0ff */
[----:B------:R-:W-:Y:S01]  /*18850*/  IMAD.MOV.U32 R3, RZ, RZ, 0x40000040 ;  /* 0x40000040ff037424 */ /* 0x000fe200078e00ff */
[----:B------:R-:W-:-:S02]  /*18860*/  MOV R155, 0x40000040 ;  /* 0x40000040009b7802 */ /* 0x000fc40000000f00 */
[----:B------:R-:W-:Y:S01]  /*18870*/  R2UR UR6, R2 ;  /* 0x00000000020672ca */ /* 0x000fe200000e0000 */
[----:B------:R-:W-:Y:S01]  /*18880*/  IMAD.MOV.U32 R2, RZ, RZ, R154 ;  /* 0x000000ffff027224 */ /* 0x000fe200078e009a */
[----:B------:R-:W-:Y:S01]  /*18890*/  R2UR UR10, R152 ;  /* 0x00000000980a72ca */ /* 0x000fe200000e0000 */
[C---:B------:R-:W-:Y:S01]  /*188a0*/  VIADD R154, R4.reuse, 0x204 ;  /* 0x00000204049a7836 */ /* 0x040fe20000000000 */
[----:B------:R-:W-:Y:S01]  /*188b0*/  R2UR UR5, R3 ;  /* 0x00000000030572ca */ /* 0x000fe200000e0000 */
[----:B------:R-:W-:Y:S01]  /*188c0*/  VIADD R152, R4, 0x202 ;  /* 0x0000020204987836 */ /* 0x000fe20000000000 */
[----:B------:R-:W-:Y:S01]  /*188d0*/  R2UR UR4, R2 ;  /* 0x00000000020472ca */ /* 0x000fe200000e0000 */
[----:B------:R-:W-:Y:S01]  /*188e0*/  IMAD.MOV.U32 R2, RZ, RZ, R153 ;  /* 0x000000ffff027224 */ /* 0x000fe200078e0099 */
[----:B------:R-:W-:Y:S02]  /*188f0*/  MOV R153, 0x40000040 ;  /* 0x4000004000997802 */ /* 0x000fe40000000f00 */
[----:B------:R-:W-:Y:S01]  /*18900*/  R2UR UR22, R154 ;  /* 0x000000009a1672ca */ /* 0x000fe200000e0000 */
[----:B------:R-:W-:Y:S01]  /*18910*/  VIADD R154, R4, 0x400 ;  /* 0x00000400049a7836 */ /* 0x000fe20000000000 */
[----:B------:R-:W-:Y:S01]  /*18920*/  R2UR UR8, R2 ;  /* 0x00000000020872ca */ /* 0x000fe200000e0000 */
[----:B------:R-:W-:Y:S01]  /*18930*/  VIADD R2, R4, 0x200 ;  /* 0x0000020004027836 */ /* 0x000fe20000000000 */
[----:B------:R-:W-:-:S02]  /*18940*/  R2UR UR11, R153 ;  /* 0x00000000990b72ca */ /* 0x000fc400000e0000 */
[----:B------:R-:W-:Y:S01]  /*18950*/  R2UR UR18, R152 ;  /* 0x00000000981272ca */ /* 0x000fe200000e0000 */
[----:B------:R-:W-:Y:S01]  /*18960*/  VIADD R152, R4, 0x402 ;  /* 0x0000040204987836 */ /* 0x000fe20000000000 */
[----:B------:R-:W-:Y:S01]  /*18970*/  R2UR UR14, R2 ;  /* 0x00000000020e72ca */ /* 0x000fe200000e0000 */
[----:B------:R-:W-:Y:S01]  /*18980*/  VIADD R2, R4, 0x206 ;  /* 0x0000020604027836 */ /* 0x000fe20000000000 */
[----:B------:R-:W-:Y:S02]  /*18990*/  R2UR UR30, R154 ;  /* 0x000000009a1e72ca */ /* 0x000fe400000e0000 */
[----:B------:R-:W-:Y:S02]  /*189a0*/  IADD3 R154, R4, 0x406, RZ ;  /* 0x00000406049a7810 */ /* 0x000fe40007ffe0ff */
[----:B------:R-:W-:Y:S01]  /*189b0*/  R2UR UR26, R2 ;  /* 0x00000000021a72ca */ /* 0x000fe200000e0000 */
[----:B------:R-:W-:Y:S01]  /*189c0*/  VIADD R2, R4, 0x404 ;  /* 0x0000040404027836 */ /* 0x000fe20000000000 */
[----:B------:R-:W-:Y:S01]  /*189d0*/  MOV R5, UR10 ;  /* 0x0000000a00057c02 */ /* 0x000fe20008000f00 */
[----:B------:R-:W-:Y:S01]  /*189e0*/  UMOV UR10, UR4 ;  /* 0x00000004000a7c82 */ /* 0x000fe20008000000 */
[----:B------:R-:W-:Y:S01]  /*189f0*/  MOV R156, UR11 ;  /* 0x0000000b009c7c02 */ /* 0x000fe20008000f00 */
[----:B------:R-:W-:Y:S01]  /*18a00*/  UMOV UR11, UR5 ;  /* 0x00000005000b7c82 */ /* 0x000fe20008000000 */
        /* <DEDUP_REMOVED lines=8> */
[----:B------:R-:W-:Y:S02]  /*18a90*/  R2UR UR5, R7 ;  /* 0x00000000070572ca */ /* 0x000fe400000e0000 */
[----:B------:R-:W-:Y:S02]  /*18aa0*/  R2UR UR46, R2 ;  /* 0x00000000022e72ca */ /* 0x000fe400000e0000 */
[----:B------:R-:W-:Y:S01]  /*18ab0*/  IADD3 R2, R4, 0x606, RZ ;  /* 0x0000060604027810 */ /* 0x000fe20007ffe0ff */
[----:B------:R-:W-:Y:S01]  /*18ac0*/  IMAD.MOV.U32 R4, RZ, RZ, R156 ;  /* 0x000000ffff047224 */ /* 0x000fe200078e009c */
[----:B------:R-:W-:-:S02]  /*18ad0*/  R2UR UR19, R153 ;  /* 0x00000000991372ca */ /* 0x000fc400000e0000 */
[C---:B------:R-:W-:Y:S02]  /*18ae0*/  R2UR UR23, R155.reuse ;  /* 0x000000009b1772ca */ /* 0x040fe400000e0000 */
[----:B------:R-:W-:Y:S02]  /*18af0*/  R2UR UR31, R155 ;  /* 0x000000009b1f72ca */ /* 0x000fe400000e0000 */
[----:B------:R-:W-:Y:S02]  /*18b00*/  R2UR UR35, R153 ;  /* 0x00000000992372ca */ /* 0x000fe400000e0000 */
[C---:B------:R-:W-:Y:S02]  /*18b10*/  R2UR UR43, R155.reuse ;  /* 0x000000009b2b72ca */ /* 0x040fe400000e0000 */
[----:B------:R-:W-:Y:S02]  /*18b20*/  R2UR UR50, R154 ;  /* 0x000000009a3272ca */ /* 0x000fe400000e0000 */
[----:B------:R-:W-:-:S02]  /*18b30*/  R2UR UR51, R155 ;  /* 0x000000009b3372ca */ /* 0x000fc400000e0000 */
[----:B------:R-:W-:Y:S02]  /*18b40*/  R2UR UR54, R152 ;  /* 0x00000000983672ca */ /* 0x000fe400000e0000 */
[----:B------:R-:W-:Y:S02]  /*18b50*/  R2UR UR55, R153 ;  /* 0x00000000993772ca */ /* 0x000fe400000e0000 */
[----:B------:R-:W-:Y:S01]  /*18b60*/  WARPGROUP.ARRIVE ;  /* 0x00000000000079c5 */ /* 0x000fe20000000000 */
[C---:B------:R-:W-:Y:S02]  /*18b70*/  R2UR UR9, R3.reuse ;  /* 0x00000000030972ca */ /* 0x040fe400000e0000 */
[C---:B------:R-:W-:Y:S02]  /*18b80*/  R2UR UR15, R3.reuse ;  /* 0x00000000030f72ca */ /* 0x040fe400000e0000 */
[C---:B------:R-:W-:Y:S01]  /*18b90*/  R2UR UR27, R3.reuse ;  /* 0x00000000031b72ca */ /* 0x040fe200000e0000 */
[----:B------:R-:W-:Y:S01]  /*18ba0*/  HGMMA.64x64x16.F32 R152, gdesc[UR4], RZ, !UPT, gsb0 ;  /* 0x00e00000049879f0 */ /* 0x000fe2000c0008ff */
[----:B------:R-:W-:-:S02]  /*18bb0*/  R2UR UR39, R3 ;  /* 0x00000000032772ca */ /* 0x000fc400000e0000 */
[C---:B------:R-:W-:Y:S02]  /*18bc0*/  R2UR UR47, R3.reuse ;  /* 0x00000000032f72ca */ /* 0x040fe400000e0000 */
[----:B------:R-:W-:Y:S02]  /*18bd0*/  R2UR UR58, R2 ;  /* 0x00000000023a72ca */ /* 0x000fe400000e0000 */
[----:B------:R-:W-:Y:S02]  /*18be0*/  R2UR UR59, R3 ;  /* 0x00000000033b72ca */ /* 0x000fe400000e0000 */
[----:B------:R-:W3:Y:S01]  /*18bf0*/  LDL.64 R2, [R1+0x20] ;  /* 0x0000200001027983 */ /* 0x000ee20000100a00 */
[----:B------:R-:W-:Y:S01]  /*18c00*/  UMOV UR6, UR8 ;  /* 0x0000000800067c82 */ /* 0x000fe20008000000 */
[----:B------:R-:W-:Y:S01]  /*18c10*/  UMOV UR7, UR9 ;  /* 0x0000000900077c82 */ /* 0x000fe20008000000 */
[----:B------:R-:W-:Y:S02]  /*18c20*/  WARPGROUP.DEPBAR.LE gsb0, 0x0 ;  /* 0x00008000000079c5 */ /* 0x000fe40000010000 */
[----:B------:R-:W-:Y:S01]  /*18c30*/  WARPGROUP.ARRIVE ;  /* 0x00000000000079c5 */ /* 0x000fe20000000000 */
[----:B----4-:R-:W-:-:S02]  /*18c40*/  R2UR UR8, R22 ;  /* 0x00000000160872ca */ /* 0x010fc400000e0000 */
[----:B------:R-:W-:Y:S02]  /*18c50*/  R2UR UR9, R23 ;  /* 0x00000000170972ca */ /* 0x000fe400000e0000 */
[----:B--2---:R-:W-:Y:S01]  /*18c60*/  R2UR UR4, R18 ;  /* 0x00000000120472ca */ /* 0x004fe200000e0000 */
[----:B------:R0:W5:Y:S10]  /*18c70*/  LDL.LU.64 R22, [R1+0xd0] ;  /* 0x0000d00001167983 */ /* 0x0001740000300a00 */
[----:B------:R-:W-:Y:S01]  /*18c80*/  HGMMA.64x64x16.F32 R152, gdesc[UR8], R152, gsb0 ;  /* 0x00e00000089879f0 */ /* 0x000fe20008000898 */
[----:B------:R-:W-:-:S02]  /*18c90*/  R2UR UR5, R19 ;  /* 0x00000000130572ca */ /* 0x000fc400000e0000 */
[----:B------:R-:W-:Y:S02]  /*18ca0*/  WARPGROUP.DEPBAR.LE gsb0, 0x0 ;  /* 0x00008000000079c5 */ /* 0x000fe40000010000 */
[----:B------:R-:W-:-:S09]  /*18cb0*/  WARPGROUP.ARRIVE ;  /* 0x00000000000079c5 */ /* 0x000fd20000000000 */
[----:B------:R-:W-:Y:S01]  /*18cc0*/  HGMMA.64x64x16.F32 R152, gdesc[UR4], R152, gsb0 ;  /* 0x00e00000049879f0 */ /* 0x000fe20008000898 */
[----:B------:R-:W-:Y:S02]  /*18cd0*/  R2UR UR11, R4 ;  /* 0x00000000040b72ca */ /* 0x000fe400000e0000 */
[----:B------:R-:W-:Y:S02]  /*18ce0*/  R2UR UR10, R5 ;  /* 0x00000000050a72ca */ /* 0x000fe400000e0000 */
[----:B---3--:R-:W-:Y:S01]  /*18cf0*/  R2UR UR8, R16 ;  /* 0x00000000100872ca */ /* 0x008fe200000e0000 */
[----:B------:R0:W5:Y:S01]  /*18d00*/  LDL.LU R5, [R1+0xc8] ;  /* 0x0000c80001057983 */ /* 0x0001620000300800 */
[----:B------:R-:W-:Y:S02]  /*18d10*/  R2UR UR9, R17 ;  /* 0x00000000110972ca */ /* 0x000fe400000e0000 */
[----:B------:R-:W-:Y:S01]  /*18d20*/  R2UR UR12, R2 ;  /* 0x00000000020c72ca */ /* 0x000fe200000e0000 */
[----:B------:R0:W5:Y:S01]  /*18d30*/  LDL.LU.64 R18, [R1+0xc0] ;  /* 0x0000c00001127983 */ /* 0x0001620000300a00 */
[----:B------:R-:W-:-:S02]  /*18d40*/  R2UR UR13, R3 ;  /* 0x00000000030d72ca */ /* 0x000fc400000e0000 */
[----:B------:R-:W-:Y:S01]  /*18d50*/  R2UR UR16, R216 ;  /* 0x00000000d81072ca */ /* 0x000fe200000e0000 */
[----:B------:R0:W5:Y:S01]  /*18d60*/  LDL.LU.64 R16, [R1+0xb8] ;  /* 0x0000b80001107983 */ /* 0x0001620000300a00 */
[----:B------:R-:W-:Y:S02]  /*18d70*/  WARPGROUP.DEPBAR.LE gsb0, 0x0 ;  /* 0x00008000000079c5 */ /* 0x000fe40000010000 */
[----:B------:R-:W-:-:S06]  /*18d80*/  WARPGROUP.ARRIVE ;  /* 0x00000000000079c5 */ /* 0x000fcc0000000000 */
[----:B------:R-:W-:Y:S03]  /*18d90*/  HGMMA.64x64x16.F32 R152, gdesc[UR8], R152, gsb0 ;  /* 0x00e00000089879f0 */ /* 0x000fe60008000898 */
[----:B------:R-:W-:Y:S02]  /*18da0*/  WARPGROUP.DEPBAR.LE gsb0, 0x0 ;  /* 0x00008000000079c5 */ /* 0x000fe40000010000 */
[----:B------:R-:W-:-:S06]  /*18db0*/  WARPGROUP.ARRIVE ;  /* 0x00000000000079c5 */ /* 0x000fcc0000000000 */
        /* <DEDUP_REMOVED lines=184> */
[----:B0-----:R-:W-:Y:S06]  /*19940*/  @!P0 BRA `(.L_x_1804) ;  /* 0x0000000000048947 */ /* 0x001fec0003800000 */
[----:B------:R-:W-:Y:S01]  /*19950*/  BPT.TRAP 0x1 ;  /* 0x000000040000795c */ /* 0x000fe20000300000 */
.L_x_1804:
[----:B------:R-:W-:Y:S01]  /*19960*/  SHF.L.U32 R0, R13, 0x1f, RZ ;  /* 0x0000001f0d007819 */ /* 0x000fe200000006ff */
[----:B-----5:R-:W-:-:S04]  /*19970*/  IMAD R13, R5, 0x8, R18 ;  /* 0x00000008050d7824 */ /* 0x020fc800078e0212 */
[----:B------:R0:W1:Y:S01]  /*19980*/  SYNCS.PHASECHK.TRANS64.TRYWAIT P1, [R13+URZ+0x30850], R0 ;  /* 0x030850000d0075a7 */ /* 0x000062000802017f */
[----:B------:R-:W-:Y:S05]  /*19990*/  @!P0 BRA `(.L_x_1805) ;  /* 0x0000000000048947 */ /* 0x000fea0003800000 */
[----:B------:R-:W-:Y:S01]  /*199a0*/  BPT.TRAP 0x1 ;  /* 0x000000040000795c */ /* 0x000fe20000300000 */
.L_x_1805:
[----:B------:R-:W-:Y:S04]  /*199b0*/  BSSY B2, `(.L_x_1806) ;  /* 0x0000004000027945 */ /* 0x000fe80003800000 */
[----:B-1----:R-:W-:Y:S05]  /*199c0*/  @P1 BRA `(.L_x_1807) ;  /* 0x0000000000081947 */ /* 0x002fea0003800000 */
[----:B------:R-:W1:Y:S02]  /*199d0*/  SYNCS.PHASECHK.TRANS64.TRYWAIT P1, [R13+URZ+0x30850], R0 ;  /* 0x030850000d0075a7 */ /* 0x000e64000802017f */
[----:B-1----:R-:W-:Y:S05]  /*199e0*/  @!P1 BRA `(.L_x_1808) ;  /* 0x0000011800409947 */ /* 0x002fea0003800000 */
.L_x_1807:
[----:B------:R-:W-:Y:S05]  /*199f0*/  BSYNC B2 ;  /* 0x0000000000027941 */ /* 0x000fea0003800000 */
.L_x_1806:
[----:B------:R-:W-:Y:S01]  /*19a00*/  VIADD R2, R18, 0x400 ;  /* 0x0000040012027836 */ /* 0x000fe20000000000 */
[----:B------:R-:W-:Y:S01]  /*19a10*/  WARPGROUP.ARRIVE ;  /* 0x00000000000079c5 */ /* 0x000fe20000000000 */
[----:B------:R-:W-:-:S03]  /*19a20*/  IMAD.MOV.U32 R3, RZ, RZ, 0x40000040 ;  /* 0x40000040ff037424 */ /* 0x000fc600078e00ff */
[----:B------:R-:W-:Y:S02]  /*19a30*/  SHF.R.U32.HI R2, RZ, 0x4, R2 ;  /* 0x00000004ff027819 */ /* 0x000fe40000011602 */
[----:B------:R-:W-:Y:S01]  /*19a40*/  R2UR UR7, R3 ;  /* 0x00000000030772ca */ /* 0x000fe200000e0000 */
[----:B------:R-:W-:Y:S01]  /*19a50*/  IMAD.MOV.U32 R3, RZ, RZ, 0x40000040 ;  /* 0x40000040ff037424 */ /* 0x000fe200078e00ff */
[----:B------:R-:W-:-:S04]  /*19a60*/  LOP3.LUT R2, R2, 0x3fff, RZ, 0xc0, !PT ;  /* 0x00003fff02027812 */ /* 0x000fc800078ec0ff */
[----:B------:R-:W-:-:S04]  /*19a70*/  LOP3.LUT R2, R2, 0x2000000, RZ, 0xfc, !PT ;  /* 0x0200000002027812 */ /* 0x000fc800078efcff */
[----:B------:R-:W-:Y:S01]  /*19a80*/  LEA R2, R5, R2, 0xb ;  /* 0x0000000205027211 */ /* 0x000fe200078e58ff */
[----:B------:R-:W-:-:S03]  /*19a90*/  IMAD.MOV.U32 R5, RZ, RZ, 0x40000040 ;  /* 0x40000040ff057424 */ /* 0x000fc600078e00ff */
[C---:B------:R-:W-:Y:S01]  /*19aa0*/  R2UR UR6, R2.reuse ;  /* 0x00000000020672ca */ /* 0x040fe200000e0000 */
[----:B------:R-:W-:-:S12]  /*19ab0*/  VIADD R4, R2, 0x80 ;  /* 0x0000008002047836 */ /* 0x000fd80000000000 */
[----:B------:R-:W-:Y:S01]  /*19ac0*/  HGMMA.64x256x16.F32 R24, R196, gdesc[UR4].tnspB, R24, gsb0 ;  /* 0x43e00004c4187df0 */ /* 0x000fe20008000818 */
[----:B------:R-:W-:Y:S02]  /*19ad0*/  R2UR UR6, R4 ;  /* 0x00000000040672ca */ /* 0x000fe400000e0000 */
[----:B------:R-:W-:Y:S01]  /*19ae0*/  R2UR UR7, R5 ;  /* 0x00000000050772ca */ /* 0x000fe200000e0000 */
[----:B------:R-:W-:Y:S01]  /*19af0*/  IMAD.MOV.U32 R5, RZ, RZ, 0x40000040 ;  /* 0x40000040ff057424 */ /* 0x000fe200078e00ff */
[C---:B------:R-:W-:Y:S01]  /*19b00*/  IADD3 R4, R2.reuse, 0x100, RZ ;  /* 0x0000010002047810 */ /* 0x040fe20007ffe0ff */
[----:B------:R-:W-:Y:S01]  /*19b10*/  VIADD R2, R2, 0x180 ;  /* 0x0000018002027836 */ /* 0x000fe20000000000 */
[----:B------:R-:W-:Y:S02]  /*19b20*/  WARPGROUP.DEPBAR.LE gsb0, 0x0 ;  /* 0x00008000000079c5 */ /* 0x000fe40000010000 */
[----:B------:R-:W-:-:S15]  /*19b30*/  WARPGROUP.ARRIVE ;  /* 0x00000000000079c5 */ /* 0x000fde0000000000 */
[----:B------:R-:W-:-:S04]  /*19b40*/  NOP ;  /* 0x0000000000007918 */ /* 0x000fc80000000000 */
        /* <DEDUP_REMOVED lines=16> */
.L_x_1809:
[----:B------:R-:W-:Y:S01]  /*19c50*/  ULDC UR4, c[0x0][0x9d8] ;  /* 0x0002760000047ab9 */ /* 0x000fe20000000800 */
[----:B------:R-:W2:Y:S01]  /*19c60*/  LDL R186, [R1+0x8] ;  /* 0x0000080001ba7983 */ /* 0x000ea20000100800 */
[----:B01----:R-:W-:Y:S01]  /*19c70*/  FMUL.FTZ R0, R152, UR4 ;  /* 0x0000000498007c20 */ /* 0x003fe20008410000 */
        /* <DEDUP_REMOVED lines=22> */
[----:B0-----:R-:W-:Y:S01]  /*19de0*/  FMNMX.FTZ R2, R0, R226, !PT ;  /* 0x000000e200027209 */ /* 0x001fe20007810000 */
        /* <DEDUP_REMOVED lines=16> */
[----:B------:R-:W-:Y:S01]  /*19ef0*/  ULDC UR4, c[0x0][0x988] ;  /* 0x0002620000047ab9 */ /* 0x000fe20000000800 */
[----:B------:R-:W-:-:S05]  /*19f00*/  IADD3 R222, R222, 0x30840, RZ ;  /* 0x00030840dede7810 */ /* 0x000fca0007ffe0ff */
[----:B------:R-:W3:Y:S01]  /*19f10*/  MUFU.TANH R156, R156 ;  /* 0x0000009c009c7308 */ /* 0x000ee20000002400 */
[----:B0-----:R-:W-:-:S07]  /*19f20*/  FMNMX.FTZ R2, R152, R2, !PT ;  /* 0x0000000298027209 */ /* 0x001fce0007810000 */
[----:B------:R-:W0:Y:S01]  /*19f30*/  MUFU.TANH R157, R157 ;  /* 0x0000009d009d7308 */ /* 0x000e220000002400 */
[----:B-1----:R-:W-:-:S07]  /*19f40*/  FMNMX.FTZ R2, R153, R2, !PT ;  /* 0x0000000299027209 */ /* 0x002fce0007810000 */
[----:B------:R-:W1:Y:S01]  /*19f50*/  MUFU.TANH R160, R160 ;  /* 0x000000a000a07308 */ /* 0x000e620000002400 */
[----:B---3--:R-:W-:-:S07]  /*19f60*/  FMNMX.FTZ R2, R156, R2, !PT ;  /* 0x000000029c027209 */ /* 0x008fce0007810000 */
        /* <DEDUP_REMOVED lines=19> */
[----:B0-----:R-:W-:-:S05]  /*1a0a0*/  FMNMX.FTZ R4, R176, R4, !PT ;  /* 0x00000004b0047209 */ /* 0x001fca0007810000 */
[----:B------:R-:W0:Y:S02]  /*1a0b0*/  SHFL.BFLY PT, R2, R4, 0x2, 0x1f ;  /* 0x0c401f0004027f89 */ /* 0x000e2400000e0000 */
[----:B------:R-:W4:Y:S08]  /*1a0c0*/  MUFU.TANH R158, R158 ;  /* 0x0000009e009e7308 */ /* 0x000f300000002400 */
[----:B------:R-:W5:Y:S08]  /*1a0d0*/  MUFU.TANH R159, R159 ;  /* 0x0000009f009f7308 */ /* 0x000f700000002400 */
[----:B------:R-:W5:Y:S01]  /*1a0e0*/  MUFU.TANH R162, R162 ;  /* 0x000000a200a27308 */ /* 0x000f620000002400 */
[----:B0-----:R-:W-:-:S07]  /*1a0f0*/  FMNMX.FTZ R4, R4, R2, !PT ;  /* 0x0000000204047209 */ /* 0x001fce0007810000 */
[----:B------:R-:W0:Y:S01]  /*1a100*/  MUFU.TANH R163, R163 ;  /* 0x000000a300a37308 */ /* 0x000e220000002400 */
[----:B------:R-:W1:Y:S07]  /*1a110*/  SHFL.BFLY PT, R2, R4, 0x1, 0x1f ;  /* 0x0c201f0004027f89 */ /* 0x000e6e00000e0000 */
[----:B------:R-:W0:Y:S08]  /*1a120*/  MUFU.TANH R166, R166 ;  /* 0x000000a600a67308 */ /* 0x000e300000002400 */
[----:B------:R-:W0:Y:S08]  /*1a130*/  MUFU.TANH R167, R167 ;  /* 0x000000a700a77308 */ /* 0x000e300000002400 */
[----:B------:R-:W0:Y:S01]  /*1a140*/  MUFU.TANH R170, R170 ;  /* 0x000000aa00aa7308 */ /* 0x000e220000002400 */
[----:B-1----:R-:W-:-:S02]  /*1a150*/  FMNMX.FTZ R4, R4, R2, !PT ;  /* 0x0000000204047209 */ /* 0x002fc40007810000 */
[----:B------:R-:W-:-:S05]  /*1a160*/  FMNMX.FTZ R2, R154, R227, !PT ;  /* 0x000000e39a027209 */ /* 0x000fca0007810000 */
[----:B------:R-:W1:Y:S01]  /*1a170*/  MUFU.TANH R171, R171 ;  /* 0x000000ab00ab7308 */ /* 0x000e620000002400 */
[----:B---3--:R-:W-:Y:S01]  /*1a180*/  FMNMX.FTZ R2, R155, R2, !PT ;  /* 0x000000029b027209 */ /* 0x008fe20007810000 */
[----:B------:R-:W-:-:S03]  /*1a190*/  FADD.FTZ R185, -R4, R226 ;  /* 0x000000e204b97221 */ /* 0x000fc60000010100 */
[----:B----4-:R-:W-:-:S03]  /*1a1a0*/  FMNMX.FTZ R2, R158, R2, !PT ;  /* 0x000000029e027209 */ /* 0x010fc60007810000 */
[----:B------:R-:W3:Y:S01]  /*1a1b0*/  MUFU.TANH R174, R174 ;  /* 0x000000ae00ae7308 */ /* 0x000ee20000002400 */
[----:B-----5:R-:W-:-:S04]  /*1a1c0*/  FMNMX.FTZ R2, R159, R2, !PT ;  /* 0x000000029f027209 */ /* 0x020fc80007810000 */
[----:B------:R-:W-:-:S03]  /*1a1d0*/  FMNMX.FTZ R2, R162, R2, !PT ;  /* 0x00000002a2027209 */ /* 0x000fc60007810000 */
[----:B------:R-:W4:Y:S01]  /*1a1e0*/  MUFU.TANH R175, R175 ;  /* 0x000000af00af7308 */ /* 0x000f220000002400 */
[----:B0-----:R-:W-:-:S04]  /*1a1f0*/  FMNMX.FTZ R2, R163, R2, !PT ;  /* 0x00000002a3027209 */ /* 0x001fc80007810000 */
[----:B------:R-:W-:-:S03]  /*1a200*/  FMNMX.FTZ R2, R166, R2, !PT ;  /* 0x00000002a6027209 */ /* 0x000fc60007810000 */
[----:B------:R-:W0:Y:S01]  /*1a210*/  MUFU.TANH R177, R177 ;  /* 0x000000b100b17308 */ /* 0x000e220000002400 */
[----:B------:R-:W-:-:S04]  /*1a220*/  FMNMX.FTZ R2, R167, R2, !PT ;  /* 0x00000002a7027209 */ /* 0x000fc80007810000 */
[----:B------:R-:W-:-:S03]  /*1a230*/  FMNMX.FTZ R2, R170, R2, !PT ;  /* 0x00000002aa027209 */ /* 0x000fc60007810000 */
[----:B------:R-:W5:Y:S01]  /*1a240*/  MUFU.TANH R178, R178 ;  /* 0x000000b200b27308 */ /* 0x000f620000002400 */
[----:B-1----:R-:W-:-:S04]  /*1a250*/  FMNMX.FTZ R2, R171, R2, !PT ;  /* 0x00000002ab027209 */ /* 0x002fc80007810000 */
[----:B---3--:R-:W-:-:S03]  /*1a260*/  FMNMX.FTZ R2, R174, R2, !PT ;  /* 0x00000002ae027209 */ /* 0x008fc60007810000 */
[----:B------:R-:W1:Y:S01]  /*1a270*/  MUFU.TANH R179, R179 ;  /* 0x000000b300b37308 */ /* 0x000e620000002400 */
[----:B----4-:R-:W-:-:S04]  /*1a280*/  FMNMX.FTZ R2, R175, R2, !PT ;  /* 0x00000002af027209 */ /* 0x010fc80007810000 */
[----:B0-----:R-:W-:-:S03]  /*1a290*/  FMNMX.FTZ R2, R177, R2, !PT ;  /* 0x00000002b1027209 */ /* 0x001fc60007810000 */
[----:B------:R-:W0:Y:S01]  /*1a2a0*/  MUFU.TANH R180, R180 ;  /* 0x000000b400b47308 */ /* 0x000e220000002400 */
[----:B-----5:R-:W-:-:S04]  /*1a2b0*/  FMNMX.FTZ R2, R178, R2, !PT ;  /* 0x00000002b2027209 */ /* 0x020fc80007810000 */
[----:B-1----:R-:W-:-:S04]  /*1a2c0*/  FMNMX.FTZ R2, R179, R2, !PT ;  /* 0x00000002b3027209 */ /* 0x002fc80007810000 */
[----:B0-----:R-:W-:-:S05]  /*1a2d0*/  FMNMX.FTZ R2, R180, R2, !PT ;  /* 0x00000002b4027209 */ /* 0x001fca0007810000 */
[----:B------:R-:W0:Y:S01]  /*1a2e0*/  SHFL.BFLY PT, R3, R2, 0x2, 0x1f ;  /* 0x0c401f0002037f89 */ /* 0x000e2200000e0000 */
[----:B--2---:R-:W-:Y:S02]  /*1a2f0*/  PRMT R222, R186, 0x654, R222 ;  /* 0x00000654bade7816 */ /* 0x004fe400000000de */
[----:B0-----:R-:W-:Y:S02]  /*1a300*/  FMNMX.FTZ R3, R2, R3, !PT ;  /* 0x0000000302037209 */ /* 0x001fe40007810000 */
[----:B------:R0:W-:Y:S03]  /*1a310*/  SYNCS.ARRIVE.TRANS64.RED.A1T0 RZ, [R222+URZ], RZ ;  /* 0x000000ffdeff79a7 */ /* 0x0001e6000810043f */
[----:B------:R-:W1:Y:S02]  /*1a320*/  SHFL.BFLY PT, R2, R3, 0x1, 0x1f ;  /* 0x0c201f0003027f89 */ /* 0x000e6400000e0000 */
[----:B-1----:R-:W-:Y:S01]  /*1a330*/  FMNMX.FTZ R3, R3, R2, !PT ;  /* 0x0000000203037209 */ /* 0x002fe20007810000 */
[----:B------:R-:W-:-:S04]  /*1a340*/  IMAD.U32 R2, RZ, RZ, UR4 ;  /* 0x00000004ff027e24 */ /* 0x000fc8000f8e00ff */
[-C--:B------:R-:W-:Y:S01]  /*1a350*/  FMUL.FTZ R181, R4, R2.reuse ;  /* 0x0000000204b57220 */ /* 0x080fe20000410000 */
[----:B------:R-:W-:Y:S01]  /*1a360*/  FADD.FTZ R184, -R3, R227 ;  /* 0x000000e303b87221 */ /* 0x000fe20000010100 */
[-C--:B------:R-:W-:Y:S02]  /*1a370*/  FMUL.FTZ R185, R185, R2.reuse ;  /* 0x00000002b9b97220 */ /* 0x080fe40000410000 */
        /* <DEDUP_REMOVED lines=16> */
[-C--:B------:R-:W-:Y:S01]  /*1a480*/  FMUL.FTZ R181, R3, R2.reuse ;  /* 0x0000000203b57220 */ /* 0x080fe20000410000 */
[-C--:B------:R-:W-:Y:S01]  /*1a490*/  FMUL.FTZ R184, R184, R2.reuse ;  /* 0x00000002b8b87220 */ /* 0x080fe20000410000 */
[----:B------:R-:W-:Y:S02]  /*1a4a0*/  MUFU.EX2 R12, R185 ;  /* 0x000000b9000c7308 */ /* 0x000fe40000000800 */
        /* <DEDUP_REMOVED lines=14> */
[----:B------:R-:W1:Y:S01]  /*1a590*/  MUFU.EX2 R182, R182 ;  /* 0x000000b600b67308 */ /* 0x000e620000000800 */
[-CC-:B------:R-:W-:Y:S01]  /*1a5a0*/  FFMA.FTZ R178, R178, R2.reuse, -R181.reuse ;  /* 0x00000002b2b27223 */ /* 0x180fe200000108b5 */
[-CC-:B------:R-:W-:Y:S01]  /*1a5b0*/  FFMA.FTZ R179, R179, R2.reuse, -R181.reuse ;  /* 0x00000002b3b37223 */ /* 0x180fe200000108b5 */
[----:B------:R-:W-:-:S05]  /*1a5c0*/  FFMA.FTZ R187, R180, R2, -R181 ;  /* 0x00000002b4bb7223 */ /* 0x000fca00000108b5 */
[----:B------:R-:W2:Y:S08]  /*1a5d0*/  MUFU.EX2 R154, R154 ;  /* 0x0000009a009a7308 */ /* 0x000eb00000000800 */
[----:B------:R-:W3:Y:S01]  /*1a5e0*/  MUFU.EX2 R183, R183 ;  /* 0x000000b700b77308 */ /* 0x000ee20000000800 */
[----:B-1----:R-:W-:-:S07]  /*1a5f0*/  FFMA.FTZ R223, R12, R223, R182 ;  /* 0x000000df0cdf7223 */ /* 0x002fce00000100b6 */
[----:B------:R-:W1:Y:S01]  /*1a600*/  MUFU.EX2 R155, R155 ;  /* 0x0000009b009b7308 */ /* 0x000e620000000800 */
[----:B--2---:R-:W-:-:S07]  /*1a610*/  FFMA.FTZ R221, R0, R221, R154 ;  /* 0x000000dd00dd7223 */ /* 0x004fce000001009a */
[----:B------:R-:W2:Y:S01]  /*1a620*/  MUFU.EX2 R5, R5 ;  /* 0x0000000500057308 */ /* 0x000ea20000000800 */
[----:B---3--:R-:W-:-:S07]  /*1a630*/  FADD.FTZ R180, R183, R223 ;  /* 0x000000dfb7b47221 */ /* 0x008fce0000010000 */
[----:B------:R-:W3:Y:S01]  /*1a640*/  MUFU.EX2 R158, R158 ;  /* 0x0000009e009e7308 */ /* 0x000ee20000000800 */
[----:B-1----:R-:W-:-:S07]  /*1a650*/  FADD.FTZ R181, R155, R221 ;  /* 0x000000dd9bb57221 */ /* 0x002fce0000010000 */
[----:B------:R-:W1:Y:S01]  /*1a660*/  MUFU.EX2 R152, R152 ;  /* 0x0000009800987308 */ /* 0x000e620000000800 */
[----:B--2---:R-:W-:-:S07]  /*1a670*/  FADD.FTZ R180, R5, R180 ;  /* 0x000000b405b47221 */ /* 0x004fce0000010000 */
        /* <DEDUP_REMOVED lines=49> */
[----:B---3--:R-:W-:Y:S01]  /*1a990*/  FADD.FTZ R181, R179, R181 ;  /* 0x000000b5b3b57221 */ /* 0x008fe20000010000 */
[----:B-1----:R-:W-:-:S03]  /*1a9a0*/  FADD.FTZ R223, R176, R180 ;  /* 0x000000b4b0df7221 */ /* 0x002fc60000010000 */
[----:B--2---:R-:W-:Y:S01]  /*1a9b0*/  FADD.FTZ R221, R187, R181 ;  /* 0x000000b5bbdd7221 */ /* 0x004fe20000010000 */
[----:B0-----:R-:W-:Y:S06]  /*1a9c0*/  @!P0 BRA `(.L_x_1810) ;  /* 0x0000000000048947 */ /* 0x001fec0003800000 */
[----:B------:R-:W-:Y:S01]  /*1a9d0*/  BPT.TRAP 0x1 ;  /* 0x000000040000795c */ /* 0x000fe20000300000 */
.L_x_1810:
[----:B------:R-:W2:Y:S04]  /*1a9e0*/  LDL R181, [R1+0x44] ;  /* 0x0000440001b57983 */ /* 0x000ea80000100800 */
[----:B------:R-:W3:Y:S01]  /*1a9f0*/  LDL.LU R180, [R1+0x4] ;  /* 0x0000040001b47983 */ /* 0x000ee20000300800 */
[----:B------:R-:W-:Y:S01]  /*1aa00*/  F2FP.F16.F32.PACK_AB R198, R152, R5 ;  /* 0x0000000598c6723e */ /* 0x000fe200000000ff */
[----:B------:R-:W-:Y:S01]  /*1aa10*/  VIADD R13, R13, 0x30860 ;  /* 0x000308600d0d7836 */ /* 0x000fe20000000000 */
[----:B------:R-:W-:Y:S01]  /*1aa20*/  F2FP.F16.F32.PACK_AB R196, R183, R182 ;  /* 0x000000b6b7c4723e */ /* 0x000fe200000000ff */
[----:B------:R-:W-:Y:S01]  /*1aa30*/  IMAD.MOV.U32 R226, RZ, RZ, R4 ;  /* 0x000000ffffe27224 */ /* 0x000fe200078e0004 */
[----:B------:R-:W-:Y:S01]  /*1aa40*/  F2FP.F16.F32.PACK_AB R197, R155, R154 ;  /* 0x0000009a9bc5723e */ /* 0x000fe200000000ff */
[----:B------:R-:W-:Y:S01]  /*1aa50*/  IMAD.MOV.U32 R5, RZ, RZ, R202 ;  /* 0x000000ffff057224 */ /* 0x000fe200078e00ca */
[----:B------:R-:W-:-:S02]  /*1aa60*/  PRMT R13, R186, 0x654, R13 ;  /* 0x00000654ba0d7816 */ /* 0x000fc4000000000d */
[----:B------:R-:W-:Y:S02]  /*1aa70*/  F2FP.F16.F32.PACK_AB R199, R159, R158 ;  /* 0x0000009e9fc7723e */ /* 0x000fe400000000ff */
[----:B------:R0:W-:Y:S01]  /*1aa80*/  SYNCS.ARRIVE.TRANS64.RED.A1T0 RZ, [R13+URZ], RZ ;  /* 0x000000ff0dff79a7 */ /* 0x0001e2000810043f */
[----:B------:R-:W-:Y:S02]  /*1aa90*/  F2FP.F16.F32.PACK_AB R192, R156, R153 ;  /* 0x000000999cc0723e */ /* 0x000fe400000000ff */
[----:B------:R-:W-:Y:S02]  /*1aaa0*/  F2FP.F16.F32.PACK_AB R193, R163, R162 ;  /* 0x000000a2a3c1723e */ /* 0x000fe400000000ff */
[----:B------:R-:W-:Y:S02]  /*1aab0*/  F2FP.F16.F32.PACK_AB R194, R160, R157 ;  /* 0x0000009da0c2723e */ /* 0x000fe400000000ff */
[----:B------:R-:W-:Y:S01]  /*1aac0*/  F2FP.F16.F32.PACK_AB R195, R167, R166 ;  /* 0x000000a6a7c3723e */ /* 0x000fe200000000ff */
[----:B0-----:R-:W-:Y:S01]  /*1aad0*/  IMAD.MOV.U32 R13, RZ, RZ, R203 ;  /* 0x000000ffff0d7224 */ /* 0x001fe200078e00cb */
        /* <DEDUP_REMOVED lines=8> */
[----:B------:R-:W-:Y:S01]  /*1ab60*/  MOV R227, R3 ;  /* 0x0000000300e37202 */ /* 0x000fe20000000f00 */
[C---:B---3--:R-:W-:Y:S01]  /*1ab70*/  VIADD R152, R180.reuse, 0xffffffff ;  /* 0xffffffffb4987836 */ /* 0x048fe20000000000 */
[----:B--2---:R-:W-:-:S04]  /*1ab80*/  ISETP.GT.AND P1, PT, R180, R181, PT ;  /* 0x000000b5b400720c */ /* 0x004fc80003f24270 */
[----:B------:R0:W-:Y:S09]  /*1ab90*/  STL [R1+0x4], R152 ;  /* 0x0000049801007387 */ /* 0x0001f20000100800 */
[----:B------:R-:W-:Y:S05]  /*1aba0*/  @P1 BRA `(.L_x_1811) ;  /* 0xffffffd800ac1947 */ /* 0x000fea000383ffff */
[----:B------:R-:W-:Y:S05]  /*1abb0*/  BSYNC B1 ;  /* 0x0000000000017941 */ /* 0x000fea0003800000 */
.L_x_1798:
[----:B------:R-:W-:-:S07]  /*1abc0*/  MOV R5, R152 ;  /* 0x0000009800057202 */ /* 0x000fce0000000f00 */
.L_x_1797:
[----:B------:R-:W-:Y:S05]  /*1abd0*/  BSYNC B0 ;  /* 0x0000000000007941 */ /* 0x000fea0003800000 */
.L_x_1796:
[----:B------:R-:W2:Y:S01]  /*1abe0*/  LDL R13, [R1+0x64] ;  /* 0x00006400010d7983 */ /* 0x000ea20000100800 */
[----:B------:R-:W-:Y:S01]  /*1abf0*/  BSSY B0, `(.L_x_1812) ;  /* 0x0000324000007945 */ /* 0x000fe20003800000 */
[----:B--2---:R-:W-:-:S13]  /*1ac00*/  ISETP.GE.AND P1, PT, R5, R13, PT ;  /* 0x0000000d0500720c */ /* 0x004fda0003f26270 */
[----:B------:R-:W-:Y:S05]  /*1ac10*/  @!P1 BRA `(.L_x_1813) ;  /* 0x0000003000849947 */ /* 0x000fea0003800000 */
[----:B------:R-:W-:Y:S01]  /*1ac20*/  IMAD.MOV.U32 R227, RZ, RZ, R3 ;  /* 0x000000ffffe37224 */ /* 0x000fe200078e0003 */
[----:B------:R-:W-:Y:S01]  /*1ac30*/  MOV R13, R202 ;  /* 0x000000ca000d7202 */ /* 0x000fe20000000f00 */
[----:B------:R-:W-:Y:S02]  /*1ac40*/  IMAD.MOV.U32 R226, RZ, RZ, R4 ;  /* 0x000000ffffe27224 */ /* 0x000fe400078e0004 */
[----:B------:R-:W-:-:S07]  /*1ac50*/  IMAD.MOV.U32 R222, RZ, RZ, R203 ;  /* 0x000000ffffde7224 */ /* 0x000fce00078e00cb */
.L_x_1834:
[----:B------:R-:W-:-:S04]  /*1ac60*/  ISETP.NE.AND P1, PT, R13, 0x1, PT ;  /* 0x000000010d00780c */ /* 0x000fc80003f25270 */
[----:B------:R-:W-:-:S04]  /*1ac70*/  SEL R203, RZ, 0x1, P1 ;  /* 0x00000001ffcb7807 */ /* 0x000fc80000800000 */
[----:B------:R-:W-:Y:S01]  /*1ac80*/  LOP3.LUT R203, R222, R203, RZ, 0x3c, !PT ;  /* 0x000000cbdecb7212 */ /* 0x000fe200078e3cff */
[----:B------:R-:W-:Y:S06]  /*1ac90*/  @!P0 BRA `(.L_x_1814) ;  /* 0x0000000000048947 */ /* 0x000fec0003800000 */
[----:B------:R-:W-:Y:S01]  /*1aca0*/  BPT.TRAP 0x1 ;  /* 0x000000040000795c */ /* 0x000fe20000300000 */
.L_x_1814:
[----:B------:R-:W-:Y:S01]  /*1acb0*/  VIADD R202, R13, 0x1 ;  /* 0x000000010dca7836 */ /* 0x000fe20000000000 */
[----:B------:R-:W-:-:S04]  /*1acc0*/  SHF.L.U32 R2, R203, 0x1f, RZ ;  /* 0x0000001fcb027819 */ /* 0x000fc800000006ff */
[----:B------:R-:W-:-:S04]  /*1acd0*/  ISETP.NE.AND P1, PT, R202, 0x2, PT ;  /* 0x00000002ca00780c */ /* 0x000fc80003f25270 */
[----:B------:R-:W-:-:S05]  /*1ace0*/  SEL R202, R202, RZ, P1 ;  /* 0x000000ffcaca7207 */ /* 0x000fca0000800000 */
[----:B------:R-:W-:-:S04]  /*1acf0*/  IMAD R4, R202, 0x8, R18 ;  /* 0x00000008ca047824 */ /* 0x000fc800078e0212 */
[----:B------:R1:W2:Y:S01]  /*1ad00*/  SYNCS.PHASECHK.TRANS64.TRYWAIT P1, [R4+URZ+0x30830], R2 ;  /* 0x03083002040075a7 */ /* 0x0002a2000802017f */
[----:B------:R-:W-:Y:S05]  /*1ad10*/  @!P0 BRA `(.L_x_1815) ;  /* 0x0000000000048947 */ /* 0x000fea0003800000 */
[----:B------:R-:W-:Y:S01]  /*1ad20*/  BPT.TRAP 0x1 ;  /* 0x000000040000795c */ /* 0x000fe20000300000 */
.L_x_1815:
[----:B------:R-:W3:Y:S01]  /*1ad30*/  LDL R3, [R1+0x40] ;  /* 0x0000400001037983 */ /* 0x000ee20000100800 */
[----:B------:R-:W-:Y:S01]  /*1ad40*/  BSSY B1, `(.L_x_1816) ;  /* 0x0000007000017945 */ /* 0x000fe20003800000 */
[----:B---3--:R-:W-:-:S04]  /*1ad50*/  IMAD R156, R202, 0x800, R3 ;  /* 0x00000800ca9c7824 */ /* 0x008fc800078e0203 */
[C---:B------:R-:W-:Y:S01]  /*1ad60*/  VIADD R153, R156.reuse, 0x4 ;  /* 0x000000049c997836 */ /* 0x040fe20000000000 */
[----:B------:R-:W-:Y:S01]  /*1ad70*/  IADD3 R154, R156, 0x2, RZ ;  /* 0x000000029c9a7810 */ /* 0x000fe20007ffe0ff */
[----:B--2---:R-:W-:Y:S06]  /*1ad80*/  @P1 BRA `(.L_x_1817) ;  /* 0x0000000000081947 */ /* 0x004fec0003800000 */
[----:B------:R-:W2:Y:S02]  /*1ad90*/  SYNCS.PHASECHK.TRANS64.TRYWAIT P1, [R4+URZ+0x30830], R2 ;  /* 0x03083002040075a7 */ /* 0x000ea4000802017f */
[----:B--2---:R-:W-:Y:S05]  /*1ada0*/  @!P1 BRA `(.L_x_1818) ;  /* 0x0000010400649947 */ /* 0x004fea0003800000 */
.L_x_1817:
[----:B------:R-:W-:Y:S05]  /*1adb0*/  BSYNC B1 ;  /* 0x0000000000017941 */ /* 0x000fea0003800000 */
.L_x_1816:
[----:B------:R-:W-:Y:S04]  /*1adc0*/  STL.64 [R1+0xd0], R18 ;  /* 0x0000d01201007387 */ /* 0x000fe80000100a00 */
[----:B------:R-:W-:Y:S04]  /*1add0*/  STL [R1+0xc8], R13 ;  /* 0x0000c80d01007387 */ /* 0x000fe80000100800 */
[----:B------:R3:W-:Y:S04]  /*1ade0*/  STL.64 [R1+0xc0], R16 ;  /* 0x0000c01001007387 */ /* 0x0007e80000100a00 */
[----:B---3--:R-:W3:Y:S04]  /*1adf0*/  LDL.64 R16, [R1+0x30] ;  /* 0x0000300001107983 */ /* 0x008ee80000100a00 */
[----:B------:R4:W-:Y:S04]  /*1ae00*/  STL.64 [R1+0xb8], R4 ;  /* 0x0000b80401007387 */ /* 0x0009e80000100a00 */
[----:B------:R-:W3:Y:S01]  /*1ae10*/  LDL.64 R18, [R1+0x38] ;  /* 0x0000380001127983 */ /* 0x000ee20000100a00 */
[----:B-12---:R-:W-:-:S05]  /*1ae20*/  IMAD.MOV.U32 R2, RZ, RZ, R156 ;  /* 0x000000ffff027224 */ /* 0x006fca00078e009c */
[----:B------:R-:W-:Y:S01]  /*1ae30*/  R2UR UR6, R2 ;  /* 0x00000000020672ca */ /* 0x000fe200000e0000 */
[----:B------:R-:W-:Y:S01]  /*1ae40*/  IMAD.MOV.U32 R2, RZ, RZ, R154 ;  /* 0x000000ffff027224 */ /* 0x000fe200078e009a */
[----:B0-----:R-:W-:Y:S01]  /*1ae50*/  IADD3 R152, R156, 0x6, RZ ;  /* 0x000000069c987810 */ /* 0x001fe20007ffe0ff */
[----:B------:R-:W-:Y:S01]  /*1ae60*/  IMAD.MOV.U32 R3, RZ, RZ, 0x40000040 ;  /* 0x40000040ff037424 */ /* 0x000fe200078e00ff */
[----:B----4-:R-:W2:Y:S02]  /*1ae70*/  LDL.64 R4, [R1+0x28] ;  /* 0x0000280001047983 */ /* 0x010ea40000100a00 */
[----:B------:R-:W-:Y:S01]  /*1ae80*/  R2UR UR4, R2 ;  /* 0x00000000020472ca */ /* 0x000fe200000e0000 */
[----:B------:R-:W-:Y:S01]  /*1ae90*/  IMAD.MOV.U32 R2, RZ, RZ, R153 ;  /* 0x000000ffff027224 */ /* 0x000fe200078e0099 */
[----:B------:R-:W-:Y:S02]  /*1aea0*/  MOV R153, 0x40000040 ;  /* 0x4000004000997802 */ /* 0x000fe40000000f00 */
[----:B------:R-:W-:-:S02]  /*1aeb0*/  R2UR UR10, R152 ;  /* 0x00000000980a72ca */ /* 0x000fc400000e0000 */
[----:B------:R-:W-:Y:S01]  /*1aec0*/  R2UR UR8, R2 ;  /* 0x00000000020872ca */ /* 0x000fe200000e0000 */
[----:B------:R-:W-:Y:S01]  /*1aed0*/  VIADD R2, R156, 0x200 ;  /* 0x000002009c027836 */ /* 0x000fe20000000000 */
[----:B------:R-:W-:Y:S01]  /*1aee0*/  R2UR UR11, R153 ;  /* 0x00000000990b72ca */ /* 0x000fe200000e0000 */
[-C--:B------:R-:W-:Y:S01]  /*1aef0*/  FMUL.FTZ R24, R24, R12.reuse ;  /* 0x0000000c18187220 */ /* 0x080fe20000410000 */
[C---:B------:R-:W-:Y:S02]  /*1af00*/  R2UR UR7, R3.reuse ;  /* 0x00000000030772ca */ /* 0x040fe400000e0000 */
[----:B------:R-:W-:Y:S01]  /*1af10*/  R2UR UR14, R2 ;  /* 0x00000000020e72ca */ /* 0x000fe200000e0000 */
[----:B------:R-:W-:Y:S01]  /*1af20*/  VIADD R2, R156, 0x206 ;  /* 0x000002069c027836 */ /* 0x000fe20000000000 */
[----:B------:R-:W-:Y:S01]  /*1af30*/  R2UR UR5, R3 ;  /* 0x00000000030572ca */ /* 0x000fe200000e0000 */
[----:B------:R-:W-:Y:S01]  /*1af40*/  FMUL.FTZ R25, R25, R12 ;  /* 0x0000000c19197220 */ /* 0x000fe20000410000 */
[----:B------:R-:W-:-:S02]  /*1af50*/  R2UR UR9, R3 ;  /* 0x00000000030972ca */ /* 0x000fc400000e0000 */
[----:B------:R-:W-:Y:S01]  /*1af60*/  R2UR UR26, R2 ;  /* 0x00000000021a72ca */ /* 0x000fe200000e0000 */
[----:B------:R-:W-:Y:S02]  /*1af70*/  VIADD R2, R156, 0x404 ;  /* 0x000004049c027836 */ /* 0x000fe40000000000 */
[----:B------:R-:W-:-:S03]  /*1af80*/  MOV R152, UR11 ;  /* 0x0000000b00987c02 */ /* 0x000fc60008000f00 */
[----:B------:R-:W-:Y:S01]  /*1af90*/  R2UR UR38, R2 ;  /* 0x00000000022672ca */ /* 0x000fe200000e0000 */
[----:B------:R-:W-:-:S05]  /*1afa0*/  VIADD R2, R156, 0x600 ;  /* 0x000006009c027836 */ /* 0x000fca0000000000 */
[----:B------:R-:W-:Y:S02]  /*1afb0*/  R2UR UR46, R2 ;  /* 0x00000000022e72ca */ /* 0x000fe400000e0000 */
[----:B------:R-:W-:Y:S01]  /*1afc0*/  IADD3 R2, R156, 0x606, RZ ;  /* 0x000006069c027810 */ /* 0x000fe20007ffe0ff */
[----:B------:R0:W-:Y:S01]  /*1afd0*/  STL [R1+0x14], R152 ;  /* 0x0000149801007387 */ /* 0x0001e20000100800 */
[C---:B------:R-:W-:Y:S01]  /*1afe0*/  R2UR UR15, R3.reuse ;  /* 0x00000000030f72ca */ /* 0x040fe200000e0000 */
[-C--:B------:R-:W-:Y:S01]  /*1aff0*/  FMUL.FTZ R28, R28, R12.reuse ;  /* 0x0000000c1c1c7220 */ /* 0x080fe20000410000 */
[----:B------:R-:W-:Y:S01]  /*1b000*/  R2UR UR27, R3 ;  /* 0x00000000031b72ca */ /* 0x000fe200000e0000 */
[-C--:B------:R-:W-:Y:S01]  /*1b010*/  FMUL.FTZ R29, R29, R12.reuse ;  /* 0x0000000c1d1d7220 */ /* 0x080fe20000410000 */
[C---:B------:R-:W-:Y:S01]  /*1b020*/  R2UR UR39, R3.reuse ;  /* 0x00000000032772ca */ /* 0x040fe200000e0000 */
[-C--:B------:R-:W-:Y:S01]  /*1b030*/  FMUL.FTZ R32, R32, R12.reuse ;  /* 0x0000000c20207220 */ /* 0x080fe20000410000 */
[----:B------:R-:W-:Y:S01]  /*1b040*/  R2UR UR47, R3 ;  /* 0x00000000032f72ca */ /* 0x000fe200000e0000 */
[-C--:B------:R-:W-:Y:S01]  /*1b050*/  FMUL.FTZ R33, R33, R12.reuse ;  /* 0x0000000c21217220 */ /* 0x080fe20000410000 */
[----:B------:R-:W-:Y:S01]  /*1b060*/  R2UR UR58, R2 ;  /* 0x00000000023a72ca */ /* 0x000fe200000e0000 */
[-C--:B------:R-:W-:Y:S01]  /*1b070*/  FMUL.FTZ R36, R36, R12.reuse ;  /* 0x0000000c24247220 */ /* 0x080fe20000410000 */
[----:B------:R-:W-:Y:S01]  /*1b080*/  R2UR UR59, R3 ;  /* 0x00000000033b72ca */ /* 0x000fe200000e0000 */
[-C--:B------:R-:W-:Y:S01]  /*1b090*/  FMUL.FTZ R37, R37, R12.reuse ;  /* 0x0000000c25257220 */ /* 0x080fe20000410000 */
[----:B------:R-:W4:Y:S01]  /*1b0a0*/  LDL.64 R2, [R1+0x20] ;  /* 0x0000200001027983 */ /* 0x000f220000100a00 */
        /* <DEDUP_REMOVED lines=55> */
[----:B------:R-:W-:-:S02]  /*1b420*/  FMUL.FTZ R149, R149, R12 ;  /* 0x0000000c95957220 */ /* 0x000fc40000410000 */
[----:B------:R-:W4:Y:S01]  /*1b430*/  LDL.LU R12, [R1+0x14] ;  /* 0x00001400010c7983 */ /* 0x000f220000300800 */
[C---:B------:R-:W-:Y:S02]  /*1b440*/  VIADD R154, R156.reuse, 0x204 ;  /* 0x000002049c9a7836 */ /* 0x040fe40000000000 */
[----:B0-----:R-:W-:-:S03]  /*1b450*/  VIADD R152, R156, 0x202 ;  /* 0x000002029c987836 */ /* 0x001fc60000000000 */
[----:B------:R-:W-:Y:S01]  /*1b460*/  R2UR UR22, R154 ;  /* 0x000000009a1672ca */ /* 0x000fe200000e0000 */
[----:B------:R-:W-:Y:S01]  /*1b470*/  VIADD R154, R156, 0x400 ;  /* 0x000004009c9a7836 */ /* 0x000fe20000000000 */
[----:B------:R-:W-:Y:S01]  /*1b480*/  R2UR UR18, R152 ;  /* 0x00000000981272ca */ /* 0x000fe200000e0000 */
[----:B------:R-:W-:-:S03]  /*1b490*/  VIADD R152, R156, 0x402 ;  /* 0x000004029c987836 */ /* 0x000fc60000000000 */
[----:B------:R-:W-:Y:S02]  /*1b4a0*/  R2UR UR30, R154 ;  /* 0x000000009a1e72ca */ /* 0x000fe400000e0000 */
[----:B------:R-:W-:Y:S01]  /*1b4b0*/  IADD3 R154, R156, 0x406, RZ ;  /* 0x000004069c9a7810 */ /* 0x000fe20007ffe0ff */
[----:B------:R-:W-:Y:S01]  /*1b4c0*/  UMOV UR11, UR5 ;  /* 0x00000005000b7c82 */ /* 0x000fe20008000000 */
[----:B------:R-:W-:Y:S01]  /*1b4d0*/  MOV R13, UR10 ;  /* 0x0000000a000d7c02 */ /* 0x000fe20008000f00 */
[----:B------:R-:W-:Y:S01]  /*1b4e0*/  UMOV UR10, UR4 ;  /* 0x00000004000a7c82 */ /* 0x000fe20008000000 */
[----:B------:R-:W-:Y:S01]  /*1b4f0*/  R2UR UR34, R152 ;  /* 0x00000000982272ca */ /* 0x000fe200000e0000 */
[----:B------:R-:W-:Y:S01]  /*1b500*/  VIADD R152, R156, 0x604 ;  /* 0x000006049c987836 */ /* 0x000fe20000000000 */
[----:B------:R-:W-:Y:S01]  /*1b510*/  R2UR UR42, R154 ;  /* 0x000000009a2a72ca */ /* 0x000fe200000e0000 */
[----:B------:R-:W-:Y:S01]  /*1b520*/  VIADD R154, R156, 0x602 ;  /* 0x000006029c9a7836 */ /* 0x000fe20000000000 */
[----:B------:R-:W-:-:S02]  /*1b530*/  R2UR UR4, R6 ;  /* 0x00000000060472ca */ /* 0x000fc400000e0000 */
[----:B------:R-:W-:Y:S02]  /*1b540*/  R2UR UR5, R7 ;  /* 0x00000000070572ca */ /* 0x000fe400000e0000 */
[----:B------:R-:W-:Y:S02]  /*1b550*/  MOV R155, 0x40000040 ;  /* 0x40000040009b7802 */ /* 0x000fe40000000f00 */
[----:B------:R-:W-:Y:S02]  /*1b560*/  R2UR UR19, R153 ;  /* 0x00000000991372ca */ /* 0x000fe400000e0000 */
[C---:B------:R-:W-:Y:S02]  /*1b570*/  R2UR UR23, R155.reuse ;  /* 0x000000009b1772ca */ /* 0x040fe400000e0000 */
[----:B------:R-:W-:Y:S02]  /*1b580*/  R2UR UR31, R155 ;  /* 0x000000009b1f72ca */ /* 0x000fe400000e0000 */
[----:B------:R-:W-:-:S02]  /*1b590*/  R2UR UR35, R153 ;  /* 0x00000000992372ca */ /* 0x000fc400000e0000 */
[C---:B------:R-:W-:Y:S02]  /*1b5a0*/  R2UR UR43, R155.reuse ;  /* 0x000000009b2b72ca */ /* 0x040fe400000e0000 */
        /* <DEDUP_REMOVED lines=8> */
[----:B------:R-:W-:Y:S02]  /*1b630*/  WARPGROUP.DEPBAR.LE gsb0, 0x0 ;  /* 0x00008000000079c5 */ /* 0x000fe40000010000 */
[----:B------:R-:W-:Y:S01]  /*1b640*/  WARPGROUP.ARRIVE ;  /* 0x00000000000079c5 */ /* 0x000fe20000000000 */
[----:B---3--:R-:W-:Y:S02]  /*1b650*/  R2UR UR8, R18 ;  /* 0x00000000120872ca */ /* 0x008fe400000e0000 */
[----:B------:R-:W-:Y:S02]  /*1b660*/  R2UR UR9, R19 ;  /* 0x00000000130972ca */ /* 0x000fe400000e0000 */
[----:B------:R-:W-:Y:S01]  /*1b670*/  R2UR UR4, R16 ;  /* 0x00000000100472ca */ /* 0x000fe200000e0000 */
[----:B------:R0:W5:Y:S10]  /*1b680*/  LDL.LU.64 R18, [R1+0xd0] ;  /* 0x0000d00001127983 */ /* 0x0001740000300a00 */
[----:B------:R-:W-:Y:S01]  /*1b690*/  HGMMA.64x64x16.F32 R152, gdesc[UR8], R152, gsb0 ;  /* 0x00e00000089879f0 */ /* 0x000fe20008000898 */
[----:B------:R-:W-:-:S02]  /*1b6a0*/  R2UR UR5, R17 ;  /* 0x00000000110572ca */ /* 0x000fc400000e0000 */
[----:B------:R-:W-:Y:S02]  /*1b6b0*/  WARPGROUP.DEPBAR.LE gsb0, 0x0 ;  /* 0x00008000000079c5 */ /* 0x000fe40000010000 */
[----:B------:R-:W-:-:S09]  /*1b6c0*/  WARPGROUP.ARRIVE ;  /* 0x00000000000079c5 */ /* 0x000fd20000000000 */
[----:B------:R-:W-:Y:S01]  /*1b6d0*/  HGMMA.64x64x16.F32 R152, gdesc[UR4], R152, gsb0 ;  /* 0x00e00000049879f0 */ /* 0x000fe20008000898 */
[----:B------:R-:W-:Y:S02]  /*1b6e0*/  R2UR UR10, R13 ;  /* 0x000000000d0a72ca */ /* 0x000fe400000e0000 */
[----:B--2---:R-:W-:Y:S01]  /*1b6f0*/  R2UR UR8, R4 ;  /* 0x00000000040872ca */ /* 0x004fe200000e0000 */
[----:B------:R0:W5:Y:S01]  /*1b700*/  LDL.LU R13, [R1+0xc8] ;  /* 0x0000c800010d7983 */ /* 0x0001620000300800 */
[----:B------:R-:W-:Y:S02]  /*1b710*/  R2UR UR9, R5 ;  /* 0x00000000050972ca */ /* 0x000fe400000e0000 */
[----:B----4-:R-:W-:Y:S01]  /*1b720*/  R2UR UR12, R2 ;  /* 0x00000000020c72ca */ /* 0x010fe200000e0000 */
[----:B------:R0:W5:Y:S01]  /*1b730*/  LDL.LU.64 R16, [R1+0xc0] ;  /* 0x0000c00001107983 */ /* 0x0001620000300a00 */
[----:B------:R-:W-:Y:S02]  /*1b740*/  R2UR UR13, R3 ;  /* 0x00000000030d72ca */ /* 0x000fe400000e0000 */
[----:B------:R-:W-:Y:S01]  /*1b750*/  R2UR UR16, R216 ;  /* 0x00000000d81072ca */ /* 0x000fe200000e0000 */
[----:B------:R0:W5:Y:S01]  /*1b760*/  LDL.LU.64 R4, [R1+0xb8] ;  /* 0x0000b80001047983 */ /* 0x0001620000300a00 */
[----:B------:R-:W-:Y:S01]  /*1b770*/  R2UR UR11, R12 ;  /* 0x000000000c0b72ca */ /* 0x000fe200000e0000 */
[----:B------:R-:W-:-:S02]  /*1b780*/  WARPGROUP.DEPBAR.LE gsb0, 0x0 ;  /* 0x00008000000079c5 */ /* 0x000fc40000010000 */
[----:B------:R-:W-:-:S10]  /*1b790*/  WARPGROUP.ARRIVE ;  /* 0x00000000000079c5 */ /* 0x000fd40000000000 */
        /* <DEDUP_REMOVED lines=123> */
[----:B0-----:R-:W-:Y:S05]  /*1bf50*/  @!P0 BRA `(.L_x_1819) ;  /* 0x0000000000048947 */ /* 0x001fea0003800000 */
[----:B------:R-:W-:Y:S01]  /*1bf60*/  BPT.TRAP 0x1 ;  /* 0x000000040000795c */ /* 0x000fe20000300000 */
.L_x_1819:
[----:B------:R-:W-:Y:S01]  /*1bf70*/  SHF.L.U32 R0, R222, 0x1f, RZ ;  /* 0x0000001fde007819 */ /* 0x000fe200000006ff */
[----:B-----5:R-:W-:-:S04]  /*1bf80*/  IMAD R222, R13, 0x8, R18 ;  /* 0x000000080dde7824 */ /* 0x020fc800078e0212 */
[----:B------:R0:W1:Y:S01]  /*1bf90*/  SYNCS.PHASECHK.TRANS64.TRYWAIT P1, [R222+URZ+0x30850], R0 ;  /* 0x03085000de0075a7 */ /* 0x000062000802017f */
[----:B------:R-:W-:Y:S05]  /*1bfa0*/  @!P0 BRA `(.L_x_1820) ;  /* 0x0000000000048947 */ /* 0x000fea0003800000 */
[----:B------:R-:W-:Y:S01]  /*1bfb0*/  BPT.TRAP 0x1 ;  /* 0x000000040000795c */ /* 0x000fe20000300000 */
.L_x_1820:
[----:B------:R-:W-:Y:S04]  /*1bfc0*/  BSSY B1, `(.L_x_1821) ;  /* 0x0000004000017945 */ /* 0x000fe80003800000 */
[----:B-1----:R-:W-:Y:S05]  /*1bfd0*/  @P1 BRA `(.L_x_1822) ;  /* 0x0000000000081947 */ /* 0x002fea0003800000 */
[----:B------:R-:W1:Y:S02]  /*1bfe0*/  SYNCS.PHASECHK.TRANS64.TRYWAIT P1, [R222+URZ+0x30850], R0 ;  /* 0x03085000de0075a7 */ /* 0x000e64000802017f */
[----:B-1----:R-:W-:Y:S05]  /*1bff0*/  @!P1 BRA `(.L_x_1823) ;  /* 0x000000f000e49947 */ /* 0x002fea0003800000 */
.L_x_1822:
[----:B------:R-:W-:Y:S05]  /*1c000*/  BSYNC B1 ;  /* 0x0000000000017941 */ /* 0x000fea0003800000 */
.L_x_1821:
[----:B------:R-:W-:Y:S01]  /*1c010*/  VIADD R2, R18, 0x400 ;  /* 0x0000040012027836 */ /* 0x000fe20000000000 */
[----:B------:R-:W-:Y:S01]  /*1c020*/  MOV R3, 0x40000040 ;  /* 0x4000004000037802 */ /* 0x000fe20000000f00 */
[----:B------:R-:W-:-:S03]  /*1c030*/  WARPGROUP.ARRIVE ;  /* 0x00000000000079c5 */ /* 0x000fc60000000000 */
[----:B------:R-:W-:Y:S02]  /*1c040*/  SHF.R.U32.HI R2, RZ, 0x4, R2 ;  /* 0x00000004ff027819 */ /* 0x000fe40000011602 */
[----:B------:R-:W-:Y:S01]  /*1c050*/  R2UR UR7, R3 ;  /* 0x00000000030772ca */ /* 0x000fe200000e0000 */
[----:B------:R-:W-:Y:S01]  /*1c060*/  IMAD.MOV.U32 R3, RZ, RZ, 0x40000040 ;  /* 0x40000040ff037424 */ /* 0x000fe200078e00ff */
[----:B------:R-:W-:-:S04]  /*1c070*/  LOP3.LUT R2, R2, 0x3fff, RZ, 0xc0, !PT ;  /* 0x00003fff02027812 */ /* 0x000fc800078ec0ff */
[----:B------:R-:W-:-:S05]  /*1c080*/  LOP3.LUT R2, R2, 0x2000000, RZ, 0xfc, !PT ;  /* 0x0200000002027812 */ /* 0x000fca00078efcff */
[----:B------:R-:W-:Y:S02]  /*1c090*/  IMAD R2, R13, 0x800, R2 ;  /* 0x000008000d027824 */ /* 0x000fe400078e0202 */
[----:B------:R-:W-:Y:S02]  /*1c0a0*/  IMAD.MOV.U32 R13, RZ, RZ, 0x40000040 ;  /* 0x40000040ff0d7424 */ /* 0x000fe400078e00ff */
[C---:B------:R-:W-:Y:S01]  /*1c0b0*/  VIADD R12, R2.reuse, 0x80 ;  /* 0x00000080020c7836 */ /* 0x040fe20000000000 */
[----:B------:R-:W-:-:S13]  /*1c0c0*/  R2UR UR6, R2 ;  /* 0x00000000020672ca */ /* 0x000fda00000e0000 */
[----:B------:R-:W-:Y:S01]  /*1c0d0*/  HGMMA.64x256x16.F32 R24, R196, gdesc[UR4].tnspB, R24, gsb0 ;  /* 0x43e00004c4187df0 */ /* 0x000fe20008000818 */
[----:B------:R-:W-:Y:S01]  /*1c0e0*/  R2UR UR6, R12 ;  /* 0x000000000c0672ca */ /* 0x000fe200000e0000 */
[C---:B------:R-:W-:Y:S01]  /*1c0f0*/  VIADD R12, R2.reuse, 0x100 ;  /* 0x00000100020c7836 */ /* 0x040fe20000000000 */
[----:B------:R-:W-:Y:S01]  /*1c100*/  R2UR UR7, R13 ;  /* 0x000000000d0772ca */ /* 0x000fe200000e0000 */
[----:B------:R-:W-:Y:S01]  /*1c110*/  VIADD R2, R2, 0x180 ;  /* 0x0000018002027836 */ /* 0x000fe20000000000 */
[----:B------:R-:W-:Y:S01]  /*1c120*/  MOV R13, 0x40000040 ;  /* 0x40000040000d7802 */ /* 0x000fe20000000f00 */
        /* <DEDUP_REMOVED lines=19> */
.L_x_1824:
[----:B------:R-:W2:Y:S01]  /*1c260*/  LDL R2, [R1] ;  /* 0x0000000001027983 */ /* 0x000ea20000100800 */
[----:B------:R-:W3:Y:S03]  /*1c270*/  LDC R3, c[0x0][0x448] ;  /* 0x00011200ff037b82 */ /* 0x000ee60000000800 */
[----:B------:R-:W4:Y:S01]  /*1c280*/  LDL R12, [R1+0x48] ;  /* 0x00004800010c7983 */ /* 0x000f220000100800 */
[----:B------:R-:W-:-:S03]  /*1c290*/  ULDC UR5, c[0x0][0x9d8] ;  /* 0x0002760000057ab9 */ /* 0x000fc60000000800 */
[----:B01----:R-:W4:Y:S01]  /*1c2a0*/  LDL R0, [R1+0x60] ;  /* 0x0000600001007983 */ /* 0x003f220000100800 */
[----:B------:R-:W0:Y:S03]  /*1c2b0*/  LDC R187, c[0x0][0x9e4] ;  /* 0x00027900ffbb7b82 */ /* 0x000e260000000800 */
[----:B------:R-:W5:Y:S04]  /*1c2c0*/  LDL R188, [R1+0x8] ;  /* 0x0000080001bc7983 */ /* 0x000f680000100800 */
[----:B------:R-:W5:Y:S01]  /*1c2d0*/  LDL R189, [R1+0xc] ;  /* 0x00000c0001bd7983 */ /* 0x000f620000100800 */
[----:B---3--:R-:W-:-:S13]  /*1c2e0*/  ISETP.NE.AND P1, PT, R3, 0x1, PT ;  /* 0x000000010300780c */ /* 0x008fda0003f25270 */
[----:B------:R-:W1:Y:S01]  /*1c2f0*/  @P1 LDC R3, c[0x0][0x44c] ;  /* 0x00011300ff031b82 */ /* 0x000e620000000800 */
[----:B------:R-:W-:Y:S01]  /*1c300*/  IADD3 R4, R4, 0x30840, RZ ;  /* 0x0003084004047810 */ /* 0x000fe20007ffe0ff */
        /* <DEDUP_REMOVED lines=11> */
[----:B0-----:R-:W-:Y:S01]  /*1c3c0*/  ISETP.GE.AND P5, PT, R187, 0x1, PT ;  /* 0x00000001bb00780c */ /* 0x001fe20003fa6270 */
[----:B------:R-:W0:Y:S08]  /*1c3d0*/  MUFU.TANH R13, R13 ;  /* 0x0000000d000d7308 */ /* 0x000e300000002400 */
[----:B------:R-:W3:Y:S08]  /*1c3e0*/  MUFU.TANH R155, R155 ;  /* 0x0000009b009b7308 */ /* 0x000ef00000002400 */
        /* <DEDUP_REMOVED lines=11> */
[----:B----4-:R-:W-:-:S04]  /*1c4a0*/  IMAD.IADD R0, R0, 0x1, R12 ;  /* 0x0000000100007824 */ /* 0x010fc800078e020c */
[----:B-1----:R-:W-:Y:S01]  /*1c4b0*/  @P1 IMAD.HI.U32 R3, R0, R3, RZ ;  /* 0x0000000300031227 */ /* 0x002fe200078e00ff */
[----:B-----5:R-:W-:-:S03]  /*1c4c0*/  PRMT R4, R188, 0x654, R4 ;  /* 0x00000654bc047816 */ /* 0x020fc60000000004 */
[----:B------:R-:W-:Y:S01]  /*1c4d0*/  FMUL.FTZ R12, R153, UR5 ;  /* 0x00000005990c7c20 */ /* 0x000fe20008410000 */
[----:B------:R-:W-:Y:S01]  /*1c4e0*/  FMUL.FTZ R153, R157, UR5 ;  /* 0x000000059d997c20 */ /* 0x000fe20008410000 */
[----:B------:R1:W-:Y:S01]  /*1c4f0*/  SYNCS.ARRIVE.TRANS64.RED.A1T0 RZ, [R4+URZ], RZ ;  /* 0x000000ff04ff79a7 */ /* 0x0003e2000810043f */
[----:B------:R-:W-:Y:S01]  /*1c500*/  FMUL.FTZ R157, R161, UR5 ;  /* 0x00000005a19d7c20 */ /* 0x000fe20008410000 */
[----:B------:R-:W-:Y:S01]  /*1c510*/  FMUL.FTZ R161, R163, UR5 ;  /* 0x00000005a3a17c20 */ /* 0x000fe20008410000 */
[----:B--2---:R-:W-:Y:S01]  /*1c520*/  @P1 SHF.R.U32.HI R0, RZ, R2, R3 ;  /* 0x00000002ff001219 */ /* 0x004fe20000011603 */
[----:B------:R-:W-:Y:S01]  /*1c530*/  FMUL.FTZ R2, R152, UR5 ;  /* 0x0000000598027c20 */ /* 0x000fe20008410000 */
[----:B------:R-:W-:Y:S01]  /*1c540*/  FMUL.FTZ R152, R156, UR5 ;  /* 0x000000059c987c20 */ /* 0x000fe20008410000 */
[----:B------:R-:W-:Y:S01]  /*1c550*/  FMUL.FTZ R156, R160, UR5 ;  /* 0x00000005a09c7c20 */ /* 0x000fe20008410000 */
[----:B-1----:R-:W-:Y:S02]  /*1c560*/  IMAD.SHL.U32 R4, R5, 0x40, RZ ;  /* 0x0000004005047824 */ /* 0x002fe400078e00ff */
        /* <DEDUP_REMOVED lines=14> */
[----:B------:R-:W-:Y:S01]  /*1c650*/  FMUL.FTZ R178, R180, UR5 ;  /* 0x00000005b4b27c20 */ /* 0x000fe20008410000 */
[----:B------:R-:W-:Y:S01]  /*1c660*/  FMUL.FTZ R175, R182, UR5 ;  /* 0x00000005b6af7c20 */ /* 0x000fe20008410000 */
[----:B------:R-:W-:Y:S01]  /*1c670*/  IMAD R158, R189, -0x2, R158 ;  /* 0xfffffffebd9e7824 */ /* 0x000fe200078e029e */
[----:B------:R-:W2:Y:S01]  /*1c680*/  MUFU.TANH R2, R2 ;  /* 0x0000000200027308 */ /* 0x000ea20000002400 */
[----:B------:R-:W-:-:S03]  /*1c690*/  ULDC UR5, c[0x0][0x9e0] ;  /* 0x0002780000057ab9 */ /* 0x000fc60000000800 */
[----:B------:R-:W-:-:S04]  /*1c6a0*/  IADD3 R158, -R218, R158, R220 ;  /* 0x0000009eda9e7210 */ /* 0x000fc80007ffe1dc */
[----:B------:R-:W4:Y:S01]  /*1c6b0*/  MUFU.TANH R12, R12 ;  /* 0x0000000c000c7308 */ /* 0x000f220000002400 */
[----:B------:R-:W-:-:S07]  /*1c6c0*/  VIADD R183, R158, UR5 ;  /* 0x000000059eb77c36 */ /* 0x000fce0008000000 */
        /* <DEDUP_REMOVED lines=19> */
[----:B------:R-:W-:Y:S01]  /*1c800*/  VIADD R182, R158, UR4 ;  /* 0x000000049eb67c36 */ /* 0x000fe20008000000 */
[----:B-1----:R-:W-:-:S03]  /*1c810*/  IADD3 R181, R183, R186, RZ ;  /* 0x000000bab7b57210 */ /* 0x002fc60007ffe0ff */
        /* <DEDUP_REMOVED lines=15> */
.L_x_1827:
[----:B------:R-:W-:Y:S02]  /*1c910*/  ULDC UR4, c[0x0][0x9e4] ;  /* 0x0002790000047ab9 */ /* 0x000fe40000000800 */
[----:B------:R-:W-:-:S05]  /*1c920*/  IMAD.U32 R187, RZ, RZ, UR4 ;  /* 0x00000004ffbb7e24 */ /* 0x000fca000f8e00ff */
[----:B------:R-:W-:-:S13]  /*1c930*/  ISETP.NE.AND P1, PT, R187, 0x1, PT ;  /* 0x00000001bb00780c */ /* 0x000fda0003f25270 */
[----:B------:R-:W1:Y:S02]  /*1c940*/  @P1 LDC.64 R158, c[0x0][0x9e8] ;  /* 0x00027a00ff9e1b82 */ /* 0x000e640000000a00 */
[----:B-1----:R-:W-:-:S05]  /*1c950*/  @P1 IMAD.HI.U32 R158, R186, R158, RZ ;  /* 0x0000009eba9e1227 */ /* 0x002fca00078e00ff */
[----:B------:R-:W-:-:S07]  /*1c960*/  @P1 SHF.R.U32.HI R186, RZ, R159, R158 ;  /* 0x0000009fffba1219 */ /* 0x000fce000001169e */
.L_x_1828:
[----:B------:R-:W-:Y:S05]  /*1c970*/  BSYNC B1 ;  /* 0x0000000000017941 */ /* 0x000fea0003800000 */
.L_x_1826:
[----:B------:R-:W-:-:S04]  /*1c980*/  IMAD R186, R186, R187, -R4 ;  /* 0x000000bbbaba7224 */ /* 0x000fc800078e0a04 */
[----:B------:R-:W-:-:S05]  /*1c990*/  IMAD R186, R189, -0x2, R186 ;  /* 0xfffffffebdba7824 */ /* 0x000fca00078e02ba */
[----:B------:R-:W-:Y:S02]  /*1c9a0*/  VIMNMX R180, R180, R186, !PT ;  /* 0x000000bab4b47248 */ /* 0x000fe40007fe0100 */
[----:B------:R-:W-:-:S07]  /*1c9b0*/  VIADDMNMX R181, R186, R187, R181, PT ;  /* 0x000000bbbab57246 */ /* 0x000fce00038001b5 */
.L_x_1825:
[----:B------:R-:W-:Y:S01]  /*1c9c0*/  ISETP.GT.AND P1, PT, R5, -0x1, PT ;  /* 0xffffffff0500780c */ /* 0x000fe20003f24270 */
[----:B------:R-:W1:Y:S03]  /*1c9d0*/  SHFL.IDX PT, R0, R0, 0x1, 0x1c1f ;  /* 0x003c1f0000007f89 */ /* 0x000e6600000e0000 */
        /* <DEDUP_REMOVED lines=10> */
[----:B0-----:R-:W-:Y:S01]  /*1ca80*/  FSEL R159, R152, -INF , !P2 ;  /* 0xff800000989f7808 */ /* 0x001fe20005000000 */
[----:B-1----:R-:W-:Y:S01]  /*1ca90*/  IMAD.IADD R182, R182, 0x1, R0 ;  /* 0x00000001b6b67824 */ /* 0x002fe200078e0200 */
        /* <DEDUP_REMOVED lines=34> */
[----:B------:R-:W-:-:S02]  /*1ccc0*/  IADD3 R183, R183, R0, RZ ;  /* 0x00000000b7b77210 */ /* 0x000fc40007ffe0ff */
[----:B------:R-:W-:Y:S02]  /*1ccd0*/  FSEL R176, R176, -INF , !P4 ;  /* 0xff800000b0b07808 */ /* 0x000fe40006000000 */
[----:B------:R-:W-:Y:S02]  /*1cce0*/  FSEL R178, R178, -INF , !P2 ;  /* 0xff800000b2b27808 */ /* 0x000fe40005000000 */
        /* <DEDUP_REMOVED lines=15> */
.L_x_1831:
[----:B------:R-:W-:Y:S02]  /*1cde0*/  ULDC UR4, c[0x0][0x9e4] ;  /* 0x0002790000047ab9 */ /* 0x000fe40000000800 */
[----:B------:R-:W-:-:S05]  /*1cdf0*/  IMAD.U32 R2, RZ, RZ, UR4 ;  /* 0x00000004ff027e24 */ /* 0x000fca000f8e00ff */
[----:B------:R-:W-:-:S13]  /*1ce00*/  ISETP.NE.AND P2, PT, R2, 0x1, PT ;  /* 0x000000010200780c */ /* 0x000fda0003f45270 */
[----:B------:R-:W0:Y:S02]  /*1ce10*/  @P2 LDC.64 R152, c[0x0][0x9e8] ;  /* 0x00027a00ff982b82 */ /* 0x000e240000000a00 */
[----:B0-----:R-:W-:-:S05]  /*1ce20*/  @P2 IMAD.HI.U32 R152, R0, R152, RZ ;  /* 0x0000009800982227 */ /* 0x001fca00078e00ff */
[----:B------:R-:W-:-:S07]  /*1ce30*/  @P2 SHF.R.U32.HI R0, RZ, R153, R152 ;  /* 0x00000099ff002219 */ /* 0x000fce0000011698 */
.L_x_1832:
[----:B------:R-:W-:Y:S05]  /*1ce40*/  BSYNC B1 ;  /* 0x0000000000017941 */ /* 0x000fea0003800000 */
.L_x_1830:
[----:B------:R-:W-:-:S04]  /*1ce50*/  IMAD R0, R0, R2, -R4 ;  /* 0x0000000200007224 */ /* 0x000fc800078e0a04 */
[----:B------:R-:W-:-:S05]  /*1ce60*/  IMAD R0, R189, -0x2, R0 ;  /* 0xfffffffebd007824 */ /* 0x000fca00078e0200 */
[----:B------:R-:W-:Y:S02]  /*1ce70*/  VIMNMX R182, R182, R0, !PT ;  /* 0x00000000b6b67248 */ /* 0x000fe40007fe0100 */
[----:B------:R-:W-:-:S07]  /*1ce80*/  VIADDMNMX R183, R0, R2, R183, PT ;  /* 0x0000000200b77246 */ /* 0x000fce00038001b7 */
.L_x_1829:
        /* <DEDUP_REMOVED lines=28> */
[C---:B------:R-:W-:Y:S02]  /*1d050*/  ISETP.LT.OR P2, PT, R183.reuse, 0x11, P2 ;  /* 0x00000011b700780c */ /* 0x040fe40001741670 */
[----:B------:R-:W-:Y:S02]  /*1d060*/  ISETP.LT.OR P3, PT, R183, 0x12, P3 ;  /* 0x00000012b700780c */ /* 0x000fe40001f61670 */
[----:B------:R-:W-:-:S02]  /*1d070*/  LOP3.LUT R22, R22, 0xffff7fff, RZ, 0xc0, !PT ;  /* 0xffff7fff16167812 */ /* 0x000fc400078ec0ff */
[----:B------:R-:W-:Y:S02]  /*1d080*/  FMNMX.FTZ R0, R178, R0, !PT ;  /* 0x00000000b2007209 */ /* 0x000fe40007810000 */
[----:B------:R-:W-:Y:S02]  /*1d090*/  FSEL R155, R155, -INF , !P4 ;  /* 0xff8000009b9b7808 */ /* 0x000fe40006000000 */
[----:B------:R-:W-:Y:S02]  /*1d0a0*/  FSEL R160, R160, -INF , !P2 ;  /* 0xff800000a0a07808 */ /* 0x000fe40005000000 */
[----:B------:R-:W-:Y:S02]  /*1d0b0*/  FSEL R161, R161, -INF , !P3 ;  /* 0xff800000a1a17808 */ /* 0x000fe40005800000 */
[C---:B------:R-:W-:Y:S02]  /*1d0c0*/  ISETP.GT.AND P4, PT, R182.reuse, 0x18, P1 ;  /* 0x00000018b600780c */ /* 0x040fe40000f84270 */
[----:B------:R-:W-:-:S02]  /*1d0d0*/  ISETP.GT.AND P2, PT, R182, 0x19, P1 ;  /* 0x00000019b600780c */ /* 0x000fc40000f44270 */
[----:B------:R-:W-:Y:S02]  /*1d0e0*/  ISETP.GT.AND P3, PT, R182, 0x20, P1 ;  /* 0x00000020b600780c */ /* 0x000fe40000f64270 */
[----:B------:R-:W-:Y:S02]  /*1d0f0*/  @P0 LOP3.LUT R22, R22, 0x8000, RZ, 0xfc, !PT ;  /* 0x0000800016160812 */ /* 0x000fe400078efcff */
[----:B------:R-:W-:Y:S02]  /*1d100*/  ISETP.GT.AND P0, PT, R182, RZ, P1 ;  /* 0x000000ffb600720c */ /* 0x000fe40000f04270 */
[----:B------:R-:W-:Y:S02]  /*1d110*/  FMNMX.FTZ R0, R179, R0, !PT ;  /* 0x00000000b3007209 */ /* 0x000fe40007810000 */
[C---:B------:R-:W-:Y:S02]  /*1d120*/  ISETP.LT.OR P4, PT, R183.reuse, 0x19, P4 ;  /* 0x00000019b700780c */ /* 0x040fe40002781670 */
[C---:B------:R-:W-:Y:S01]  /*1d130*/  ISETP.LT.OR P2, PT, R183.reuse, 0x1a, P2 ;  /* 0x0000001ab700780c */ /* 0x040fe20001741670 */
[----:B------:R-:W0:Y:S01]  /*1d140*/  SHFL.BFLY PT, R2, R0, 0x2, 0x1f ;  /* 0x0c401f0000027f89 */ /* 0x000e2200000e0000 */
[----:B------:R-:W-:-:S02]  /*1d150*/  ISETP.LT.OR P3, PT, R183, 0x21, P3 ;  /* 0x00000021b700780c */ /* 0x000fc40001f61670 */
[----:B------:R-:W-:Y:S02]  /*1d160*/  FSEL R164, R164, -INF , !P4 ;  /* 0xff800000a4a47808 */ /* 0x000fe40006000000 */
[----:B------:R-:W-:Y:S02]  /*1d170*/  FSEL R165, R165, -INF , !P2 ;  /* 0xff800000a5a57808 */ /* 0x000fe40005000000 */
[----:B------:R-:W-:Y:S02]  /*1d180*/  FSEL R168, R168, -INF , !P3 ;  /* 0xff800000a8a87808 */ /* 0x000fe40005800000 */
[C---:B------:R-:W-:Y:S02]  /*1d190*/  ISETP.GT.AND P2, PT, R182.reuse, 0x28, P1 ;  /* 0x00000028b600780c */ /* 0x040fe40000f44270 */
[C---:B------:R-:W-:Y:S02]  /*1d1a0*/  ISETP.GT.AND P3, PT, R182.reuse, 0x29, P1 ;  /* 0x00000029b600780c */ /* 0x040fe40000f64270 */
[----:B------:R-:W-:-:S02]  /*1d1b0*/  ISETP.GT.AND P4, PT, R182, 0x30, P1 ;  /* 0x00000030b600780c */ /* 0x000fc40000f84270 */
[C---:B------:R-:W-:Y:S02]  /*1d1c0*/  ISETP.GT.AND P5, PT, R182.reuse, 0x31, P1 ;  /* 0x00000031b600780c */ /* 0x040fe40000fa4270 */
[----:B------:R-:W-:Y:S02]  /*1d1d0*/  ISETP.GT.AND P6, PT, R182, 0x38, P1 ;  /* 0x00000038b600780c */ /* 0x000fe40000fc4270 */
[----:B------:R-:W-:Y:S02]  /*1d1e0*/  LOP3.LUT R22, R22, 0xfffffff7, RZ, 0xc0, !PT ;  /* 0xfffffff716167812 */ /* 0x000fe400078ec0ff */
[----:B------:R-:W-:Y:S02]  /*1d1f0*/  ISETP.GT.AND P1, PT, R182, 0x39, P1 ;  /* 0x00000039b600780c */ /* 0x000fe40000f24270 */
[----:B------:R-:W-:Y:S02]  /*1d200*/  @P0 LOP3.LUT R22, R22, 0x8, RZ, 0xfc, !PT ;  /* 0x0000000816160812 */ /* 0x000fe400078efcff */
[----:B0-----:R-:W-:-:S02]  /*1d210*/  FMNMX.FTZ R2, R0, R2, !PT ;  /* 0x0000000200027209 */ /* 0x001fc40007810000 */
[C---:B------:R-:W-:Y:S02]  /*1d220*/  LOP3.LUT P0, RZ, R22.reuse, 0x8000, RZ, 0xc0, !PT ;  /* 0x0000800016ff7812 */ /* 0x040fe4000780c0ff */
[----:B------:R-:W-:Y:S01]  /*1d230*/  LOP3.LUT R22, R22, 0xfffffffd, RZ, 0xc0, !PT ;  /* 0xfffffffd16167812 */ /* 0x000fe200078ec0ff */
[----:B------:R-:W0:Y:S01]  /*1d240*/  SHFL.BFLY PT, R4, R2, 0x1, 0x1f ;  /* 0x0c201f0002047f89 */ /* 0x000e2200000e0000 */
[C---:B------:R-:W-:Y:S02]  /*1d250*/  ISETP.LT.OR P0, PT, R183.reuse, 0x22, P0 ;  /* 0x00000022b700780c */ /* 0x040fe40000701670 */
[C---:B------:R-:W-:Y:S02]  /*1d260*/  ISETP.LT.OR P4, PT, R183.reuse, 0x31, P4 ;  /* 0x00000031b700780c */ /* 0x040fe40002781670 */
[----:B------:R-:W-:Y:S02]  /*1d270*/  @P1 LOP3.LUT R22, R22, 0x2, RZ, 0xfc, !PT ;  /* 0x0000000216161812 */ /* 0x000fe400078efcff */
[----:B------:R-:W-:-:S02]  /*1d280*/  ISETP.LT.OR P5, PT, R183, 0x32, P5 ;  /* 0x00000032b700780c */ /* 0x000fc40002fa1670 */
[C---:B------:R-:W-:Y:S02]  /*1d290*/  LOP3.LUT P1, RZ, R22.reuse, 0x8, RZ, 0xc0, !PT ;  /* 0x0000000816ff7812 */ /* 0x040fe4000782c0ff */
[----:B------:R-:W-:Y:S02]  /*1d2a0*/  LOP3.LUT R22, R22, 0xffffffef, RZ, 0xc0, !PT ;  /* 0xffffffef16167812 */ /* 0x000fe400078ec0ff */
[----:B------:R-:W-:Y:S02]  /*1d2b0*/  ISETP.LT.OR P1, PT, R183, 0x1, P1 ;  /* 0x00000001b700780c */ /* 0x000fe40000f21670 */
[----:B------:R-:W-:Y:S02]  /*1d2c0*/  @P0 LOP3.LUT R22, R22, 0x10, RZ, 0xfc, !PT ;  /* 0x0000001016160812 */ /* 0x000fe400078efcff */
[----:B------:R-:W-:Y:S02]  /*1d2d0*/  FSEL R153, R3, -INF , !P1 ;  /* 0xff80000003997808 */ /* 0x000fe40004800000 */
[----:B------:R-:W-:-:S02]  /*1d2e0*/  ISETP.LT.OR P0, PT, R183, 0x29, P2 ;  /* 0x00000029b700780c */ /* 0x000fc40001701670 */
[----:B------:R-:W-:Y:S02]  /*1d2f0*/  FMNMX.FTZ R3, R153, R227, !PT ;  /* 0x000000e399037209 */ /* 0x000fe40007810000 */
[C---:B------:R-:W-:Y:S02]  /*1d300*/  LOP3.LUT P2, RZ, R22.reuse, 0x2, RZ, 0xc0, !PT ;  /* 0x0000000216ff7812 */ /* 0x040fe4000784c0ff */
[----:B------:R-:W-:Y:S02]  /*1d310*/  FMNMX.FTZ R3, R13, R3, !PT ;  /* 0x000000030d037209 */ /* 0x000fe40007810000 */
[----:B------:R-:W-:Y:S02]  /*1d320*/  LOP3.LUT R22, R22, 0xfffffffb, RZ, 0xc0, !PT ;  /* 0xfffffffb16167812 */ /* 0x000fe400078ec0ff */
[----:B------:R-:W-:Y:S02]  /*1d330*/  FMNMX.FTZ R3, R154, R3, !PT ;  /* 0x000000039a037209 */ /* 0x000fe40007810000 */
[----:B0-----:R-:W-:-:S02]  /*1d340*/  FMNMX.FTZ R4, R2, R4, !PT ;  /* 0x0000000402047209 */ /* 0x001fc40007810000 */
[----:B------:R-:W-:Y:S02]  /*1d350*/  @P0 LOP3.LUT R22, R22, 0x4, RZ, 0xfc, !PT ;  /* 0x0000000416160812 */ /* 0x000fe400078efcff */
[----:B------:R-:W-:Y:S02]  /*1d360*/  ISETP.LT.OR P0, PT, R183, 0x2a, P3 ;  /* 0x0000002ab700780c */ /* 0x000fe40001f01670 */
[----:B------:R-:W-:Y:S02]  /*1d370*/  FMNMX.FTZ R3, R155, R3, !PT ;  /* 0x000000039b037209 */ /* 0x000fe40007810000 */
[----:B------:R-:W-:Y:S02]  /*1d380*/  LOP3.LUT R22, R22, 0xffffbfff, RZ, 0xc0, !PT ;  /* 0xffffbfff16167812 */ /* 0x000fe400078ec0ff */
[----:B------:R-:W-:Y:S02]  /*1d390*/  FMNMX.FTZ R3, R160, R3, !PT ;  /* 0x00000003a0037209 */ /* 0x000fe40007810000 */
[----:B------:R-:W-:-:S02]  /*1d3a0*/  MOV R2, UR4 ;  /* 0x0000000400027c02 */ /* 0x000fc40008000f00 */
[----:B------:R-:W-:Y:S02]  /*1d3b0*/  FMNMX.FTZ R3, R161, R3, !PT ;  /* 0x00000003a1037209 */ /* 0x000fe40007810000 */
[C---:B------:R-:W-:Y:S01]  /*1d3c0*/  FSETP.NEU.FTZ.AND P3, PT, R4.reuse, -INF , PT ;  /* 0xff8000000400780b */ /* 0x040fe20003f7d000 */
[----:B------:R-:W-:Y:S01]  /*1d3d0*/  FMUL.FTZ R152, R4, R2 ;  /* 0x0000000204987220 */ /* 0x000fe20000410000 */
[----:B------:R-:W-:Y:S02]  /*1d3e0*/  @P0 LOP3.LUT R22, R22, 0x4000, RZ, 0xfc, !PT ;  /* 0x0000400016160812 */ /* 0x000fe400078efcff */
[----:B------:R-:W-:Y:S02]  /*1d3f0*/  FMNMX.FTZ R3, R164, R3, !PT ;  /* 0x00000003a4037209 */ /* 0x000fe40007810000 */
[----:B------:R-:W-:Y:S02]  /*1d400*/  LOP3.LUT P0, RZ, R22, 0x10, RZ, 0xc0, !PT ;  /* 0x0000001016ff7812 */ /* 0x000fe4000780c0ff */
[----:B------:R-:W-:-:S02]  /*1d410*/  FMNMX.FTZ R3, R165, R3, !PT ;  /* 0x00000003a5037209 */ /* 0x000fc40007810000 */
[----:B------:R-:W-:Y:S02]  /*1d420*/  FSEL R0, R4, RZ, P3 ;  /* 0x000000ff04007208 */ /* 0x000fe40001800000 */
[----:B------:R-:W-:Y:S02]  /*1d430*/  FSEL R152, R152, RZ, P3 ;  /* 0x000000ff98987208 */ /* 0x000fe40001800000 */
[----:B------:R-:W-:Y:S01]  /*1d440*/  LOP3.LUT P3, RZ, R22, 0x4, RZ, 0xc0, !PT ;  /* 0x0000000416ff7812 */ /* 0x000fe2000786c0ff */
[----:B------:R-:W-:Y:S01]  /*1d450*/  FADD.FTZ R0, -R0, R226 ;  /* 0x000000e200007221 */ /* 0x000fe20000010100 */
        /* <DEDUP_REMOVED lines=31> */
[-C--:B------:R-:W-:Y:S01]  /*1d650*/  FFMA.FTZ R152, R179, R2.reuse, -R152 ;  /* 0x00000002b3987223 */ /* 0x080fe20000010898 */
[----:B------:R-:W-:Y:S01]  /*1d660*/  FMNMX.FTZ R3, R175, R3, !PT ;  /* 0x00000003af037209 */ /* 0x000fe20007810000 */
[----:B------:R0:W-:Y:S01]  /*1d670*/  MUFU.EX2 R196, R12 ;  /* 0x0000000c00c47308 */ /* 0x0001e20000000800 */
[----:B------:R-:W-:Y:S01]  /*1d680*/  FMUL.FTZ R180, R0, R2 ;  /* 0x0000000200b47220 */ /* 0x000fe20000410000 */
[----:B------:R-:W-:-:S02]  /*1d690*/  LOP3.LUT P0, RZ, R22, 0x2000, RZ, 0xc0, !PT ;  /* 0x0000200016ff7812 */ /* 0x000fc4000780c0ff */
[----:B------:R-:W-:-:S04]  /*1d6a0*/  FMNMX.FTZ R3, R177, R3, !PT ;  /* 0x00000003b1037209 */ /* 0x000fc80007810000 */
[----:B------:R-:W-:Y:S01]  /*1d6b0*/  MUFU.EX2 R158, R158 ;  /* 0x0000009e009e7308 */ /* 0x000fe20000000800 */
[----:B------:R-:W1:Y:S07]  /*1d6c0*/  SHFL.BFLY PT, R179, R3, 0x2, 0x1f ;  /* 0x0c401f0003b37f89 */ /* 0x000e6e00000e0000 */
[----:B------:R-:W-:Y:S08]  /*1d6d0*/  MUFU.EX2 R159, R159 ;  /* 0x0000009f009f7308 */ /* 0x000ff00000000800 */
[----:B------:R-:W-:Y:S08]  /*1d6e0*/  MUFU.EX2 R186, R186 ;  /* 0x000000ba00ba7308 */ /* 0x000ff00000000800 */
[----:B------:R-:W-:Y:S01]  /*1d6f0*/  MUFU.EX2 R156, R156 ;  /* 0x0000009c009c7308 */ /* 0x000fe20000000800 */
[----:B-1----:R-:W-:-:S05]  /*1d700*/  FMNMX.FTZ R3, R3, R179, !PT ;  /* 0x000000b303037209 */ /* 0x002fca0007810000 */
[----:B------:R-:W1:Y:S02]  /*1d710*/  SHFL.BFLY PT, R179, R3, 0x1, 0x1f ;  /* 0x0c201f0003b37f89 */ /* 0x000e6400000e0000 */
[----:B------:R-:W-:Y:S08]  /*1d720*/  MUFU.EX2 R157, R157 ;  /* 0x0000009d009d7308 */ /* 0x000ff00000000800 */
[----:B------:R-:W-:Y:S08]  /*1d730*/  MUFU.EX2 R162, R162 ;  /* 0x000000a200a27308 */ /* 0x000ff00000000800 */
[----:B------:R-:W-:Y:S01]  /*1d740*/  MUFU.EX2 R163, R163 ;  /* 0x000000a300a37308 */ /* 0x000fe20000000800 */
[----:B-1----:R-:W-:-:S07]  /*1d750*/  FMNMX.FTZ R3, R3, R179, !PT ;  /* 0x000000b303037209 */ /* 0x002fce0007810000 */
[----:B------:R-:W-:Y:S01]  /*1d760*/  MUFU.EX2 R166, R166 ;  /* 0x000000a600a67308 */ /* 0x000fe20000000800 */
[C---:B------:R-:W-:Y:S01]  /*1d770*/  FSETP.NEU.FTZ.AND P1, PT, R3.reuse, -INF , PT ;  /* 0xff8000000300780b */ /* 0x040fe20003f3d000 */
[----:B0-----:R-:W-:-:S03]  /*1d780*/  FMUL.FTZ R12, R3, R2 ;  /* 0x00000002030c7220 */ /* 0x001fc60000410000 */
[----:B------:R-:W-:Y:S02]  /*1d790*/  FSEL R179, R3, RZ, P1 ;  /* 0x000000ff03b37208 */ /* 0x000fe40000800000 */
[----:B------:R-:W-:Y:S01]  /*1d7a0*/  FSEL R0, R12, RZ, P1 ;  /* 0x000000ff0c007208 */ /* 0x000fe20000800000 */
[----:B------:R-:W-:Y:S02]  /*1d7b0*/  MUFU.EX2 R184, R184 ;  /* 0x000000b800b87308 */ /* 0x000fe40000000800 */
[----:B------:R-:W-:Y:S02]  /*1d7c0*/  FADD.FTZ R179, -R179, R227 ;  /* 0x000000e3b3b37221 */ /* 0x000fe40000010100 */
[-CC-:B------:R-:W-:Y:S01]  /*1d7d0*/  FFMA.FTZ R153, R153, R2.reuse, -R0.reuse ;  /* 0x0000000299997223 */ /* 0x180fe20000010800 */
[-CC-:B------:R-:W-:Y:S01]  /*1d7e0*/  FFMA.FTZ R13, R13, R2.reuse, -R0.reuse ;  /* 0x000000020d0d7223 */ /* 0x180fe20000010800 */
[-C--:B------:R-:W-:Y:S01]  /*1d7f0*/  FMUL.FTZ R179, R179, R2.reuse ;  /* 0x00000002b3b37220 */ /* 0x080fe20000410000 */
        /* <DEDUP_REMOVED lines=13> */
[----:B------:R-:W-:Y:S01]  /*1d8d0*/  FFMA.FTZ R177, R177, R2, -R0 ;  /* 0x00000002b1b17223 */ /* 0x000fe20000010800 */
[----:B------:R-:W0:Y:S08]  /*1d8e0*/  MUFU.EX2 R12, R180 ;  /* 0x000000b4000c7308 */ /* 0x000e300000000800 */
[----:B------:R-:W-:Y:S08]  /*1d8f0*/  MUFU.EX2 R153, R153 ;  /* 0x0000009900997308 */ /* 0x000ff00000000800 */
[----:B------:R1:W2:Y:S01]  /*1d900*/  MUFU.EX2 R0, R179 ;  /* 0x000000b300007308 */ /* 0x0002a20000000800 */
[----:B0-----:R-:W-:-:S07]  /*1d910*/  FFMA.FTZ R223, R12, R223, R158 ;  /* 0x000000df0cdf7223 */ /* 0x001fce000001009e */
[----:B------:R-:W0:Y:S01]  /*1d920*/  MUFU.EX2 R13, R13 ;  /* 0x0000000d000d7308 */ /* 0x000e220000000800 */
[----:B-1----:R-:W-:-:S04]  /*1d930*/  FADD.FTZ R179, R196, R223 ;  /* 0x000000dfc4b37221 */ /* 0x002fc80000010000 */
[----:B------:R-:W-:-:S03]  /*1d940*/  FADD.FTZ R179, R159, R179 ;  /* 0x000000b39fb37221 */ /* 0x000fc60000010000 */
[----:B------:R-:W1:Y:S01]  /*1d950*/  MUFU.EX2 R154, R154 ;  /* 0x0000009a009a7308 */ /* 0x000e620000000800 */
[----:B--2---:R-:W-:Y:S01]  /*1d960*/  FFMA.FTZ R221, R0, R221, R153 ;  /* 0x000000dd00dd7223 */ /* 0x004fe20000010099 */
        /* <DEDUP_REMOVED lines=8> */
[----:B------:R-:W-:-:S04]  /*1d9f0*/  FADD.FTZ R179, R163, R179 ;  /* 0x000000b3a3b37221 */ /* 0x000fc80000010000 */
[----:B------:R-:W-:Y:S02]  /*1da00*/  FADD.FTZ R179, R166, R179 ;  /* 0x000000b3a6b37221 */ /* 0x000fe40000010000 */
[----:B------:R-:W1:Y:S01]  /*1da10*/  MUFU.EX2 R161, R161 ;  /* 0x000000a100a17308 */ /* 0x000e620000000800 */
[----:B--2---:R-:W-:Y:S01]  /*1da20*/  FADD.FTZ R180, R155, R180 ;  /* 0x000000b49bb47221 */ /* 0x004fe20000010000 */
[----:B------:R-:W-:-:S06]  /*1da30*/  FADD.FTZ R179, R184, R179 ;  /* 0x000000b3b8b37221 */ /* 0x000fcc0000010000 */
        /* <DEDUP_REMOVED lines=32> */
[----:B-1----:R-:W-:-:S03]  /*1dc40*/  FADD.FTZ R223, R152, R179 ;  /* 0x000000b398df7221 */ /* 0x002fc60000010000 */
[----:B--2---:R-:W-:Y:S01]  /*1dc50*/  FADD.FTZ R221, R177, R180 ;  /* 0x000000b4b1dd7221 */ /* 0x004fe20000010000 */
[----:B------:R-:W-:Y:S06]  /*1dc60*/  @!P0 BRA `(.L_x_1833) ;  /* 0x0000000000048947 */ /* 0x000fec0003800000 */
[----:B------:R-:W-:Y:S01]  /*1dc70*/  BPT.TRAP 0x1 ;  /* 0x000000040000795c */ /* 0x000fe20000300000 */
.L_x_1833:
        /* <DEDUP_REMOVED lines=23> */
[----:B------:R-:W-:Y:S02]  /*1ddf0*/  MOV R226, R4 ;  /* 0x0000000400e27202 */ /* 0x000fe40000000f00 */
[C---:B--2---:R-:W-:Y:S01]  /*1de00*/  ISETP.GT.AND P1, PT, R5.reuse, R179, PT ;  /* 0x000000b30500720c */ /* 0x044fe20003f24270 */
[----:B------:R-:W-:-:S12]  /*1de10*/  VIADD R5, R5, 0xffffffff ;  /* 0xffffffff05057836 */ /* 0x000fd80000000000 */
[----:B------:R-:W-:Y:S05]  /*1de20*/  @P1 BRA `(.L_x_1834) ;  /* 0xffffffcc008c1947 */ /* 0x000fea000383ffff */
.L_x_1813:
[----:B------:R-:W-:Y:S05]  /*1de30*/  BSYNC B0 ;  /* 0x0000000000007941 */ /* 0x000fea0003800000 */
.L_x_1812:
        /* <DEDUP_REMOVED lines=131> */
.L_x_1835:
[----:B------:R-:W-:Y:S01]  /*1e670*/  IMAD R12, R202, 0x8, R18 ;  /* 0x00000008ca0c7824 */ /* 0x000fe200078e0212 */
[----:B------:R-:W-:-:S04]  /*1e680*/  SHF.L.U32 R5, R203, 0x1f, RZ ;  /* 0x0000001fcb057819 */ /* 0x000fc800000006ff */
[----:B------:R1:W2:Y:S01]  /*1e690*/  SYNCS.PHASECHK.TRANS64.TRYWAIT P1, [R12+URZ+0x30850], R5 ;  /* 0x030850050c0075a7 */ /* 0x0002a2000802017f */
[----:B------:R-:W-:Y:S05]  /*1e6a0*/  @!P0 BRA `(.L_x_1836) ;  /* 0x0000000000048947 */ /* 0x000fea0003800000 */
[----:B------:R-:W-:Y:S01]  /*1e6b0*/  BPT.TRAP 0x1 ;  /* 0x000000040000795c */ /* 0x000fe20000300000 */
.L_x_1836:
[----:B------:R-:W-:Y:S01]  /*1e6c0*/  IADD3 R18, R18, 0x400, RZ ;  /* 0x0000040012127810 */ /* 0x000fe20007ffe0ff */
[----:B------:R-:W-:Y:S03]  /*1e6d0*/  BSSY B0, `(.L_x_1837) ;  /* 0x0000008000007945 */ /* 0x000fe60003800000 */
[----:B------:R-:W-:-:S04]  /*1e6e0*/  SHF.R.U32.HI R18, RZ, 0x4, R18 ;  /* 0x00000004ff127819 */ /* 0x000fc80000011612 */
[----:B------:R-:W-:-:S04]  /*1e6f0*/  LOP3.LUT R18, R18, 0x3fff, RZ, 0xc0, !PT ;  /* 0x00003fff12127812 */ /* 0x000fc800078ec0ff */
[----:B------:R-:W-:-:S05]  /*1e700*/  LOP3.LUT R7, R18, 0x2000000, RZ, 0xfc, !PT ;  /* 0x0200000012077812 */ /* 0x000fca00078efcff */
[----:B------:R-:W-:Y:S01]  /*1e710*/  IMAD R0, R202, 0x800, R7 ;  /* 0x00000800ca007824 */ /* 0x000fe200078e0207 */
[----:B--2---:R-:W-:Y:S06]  /*1e720*/  @P1 BRA `(.L_x_1838) ;  /* 0x0000000000081947 */ /* 0x004fec0003800000 */
[----:B------:R-:W2:Y:S02]  /*1e730*/  SYNCS.PHASECHK.TRANS64.TRYWAIT P1, [R12+URZ+0x30850], R5 ;  /* 0x030850050c0075a7 */ /* 0x000ea4000802017f */
[----:B--2---:R-:W-:Y:S05]  /*1e740*/  @!P1 BRA `(.L_x_1839) ;  /* 0x000000cc00249947 */ /* 0x004fea0003800000 */
.L_x_1838:
[----:B------:R-:W-:Y:S05]  /*1e750*/  BSYNC B0 ;  /* 0x0000000000007941 */ /* 0x000fea0003800000 */
.L_x_1837:
[----:B------:R-:W-:Y:S01]  /*1e760*/  IMAD.MOV.U32 R6, RZ, RZ, R0 ;  /* 0x000000ffff067224 */ /* 0x000fe200078e0000 */
[----:B------:R-:W-:Y:S01]  /*1e770*/  WARPGROUP.ARRIVE ;  /* 0x00000000000079c5 */ /* 0x000fe20000000000 */
[----:B------:R-:W-:-:S03]  /*1e780*/  IMAD.MOV.U32 R7, RZ, RZ, 0x40000040 ;  /* 0x40000040ff077424 */ /* 0x000fc600078e00ff */
[----:B------:R-:W-:Y:S02]  /*1e790*/  R2UR UR6, R6 ;  /* 0x00000000060672ca */ /* 0x000fe400000e0000 */
[----:B------:R-:W-:Y:S01]  /*1e7a0*/  R2UR UR7, R7 ;  /* 0x00000000070772ca */ /* 0x000fe200000e0000 */
[----:B------:R-:W-:Y:S01]  /*1e7b0*/  IMAD.MOV.U32 R7, RZ, RZ, 0x40000040 ;  /* 0x40000040ff077424 */ /* 0x000fe200078e00ff */
[----:B------:R-:W-:-:S11]  /*1e7c0*/  IADD3 R6, R0, 0x80, RZ ;  /* 0x0000008000067810 */ /* 0x000fd60007ffe0ff */
        /* <DEDUP_REMOVED lines=12> */
[----:B------:R-:W-:Y:S02]  /*1e890*/  IADD3 R6, R0, 0x180, RZ ;  /* 0x0000018000067810 */ /* 0x000fe40007ffe0ff */
[----:B------:R-:W3:Y:S02]  /*1e8a0*/  SHFL.BFLY PT, R0, R223, 0x2, 0x1f ;  /* 0x0c401f00df007f89 */ /* 0x000ee400000e0000 */
[----:B---3--:R-:W-:-:S05]  /*1e8b0*/  FADD.FTZ R0, R0, R223 ;  /* 0x000000df00007221 */ /* 0x008fca0000010000 */
[----:B-12---:R-:W1:Y:S02]  /*1e8c0*/  SHFL.BFLY PT, R5, R0, 0x1, 0x1f ;  /* 0x0c201f0000057f89 */ /* 0x006e6400000e0000 */
[----:B-1----:R-:W-:Y:S01]  /*1e8d0*/  FADD.FTZ R13, R0, R5 ;  /* 0x00000005000d7221 */ /* 0x002fe20000010000 */
[----:B------:R-:W-:Y:S02]  /*1e8e0*/  IMAD.MOV.U32 R5, RZ, RZ, -0x800000 ;  /* 0xff800000ff057424 */ /* 0x000fe400078e00ff */
[----:B------:R-:W-:Y:S02]  /*1e8f0*/  IMAD.MOV.U32 R0, RZ, RZ, -0x800000 ;  /* 0xff800000ff007424 */ /* 0x000fe400078e00ff */
[----:B------:R-:W-:-:S13]  /*1e900*/  FSETP.NE.FTZ.AND P1, PT, R13, RZ, PT ;  /* 0x000000ff0d00720b */ /* 0x000fda0003f35000 */
[----:B------:R-:W1:Y:S01]  /*1e910*/  @P1 MUFU.LG2 R10, R13 ;  /* 0x0000000d000a1308 */ /* 0x000e620000000c00 */
[----:B------:R-:W-:Y:S01]  /*1e920*/  @P1 FMUL.FTZ R9, R2, 0.69314718246459960938 ;  /* 0x3f31721802091820 */ /* 0x000fe20000410000 */
[----:B-1----:R-:W-:-:S04]  /*1e930*/  @P1 FMUL.FTZ R10, R10, 0.69314718246459960938 ;  /* 0x3f3172180a0a1820 */ /* 0x002fc80000410000 */
[----:B------:R-:W-:Y:S01]  /*1e940*/  @P1 FFMA.FTZ R5, R9, R4, R10 ;  /* 0x0000000409051223 */ /* 0x000fe2000001000a */
[----:B------:R-:W-:Y:S02]  /*1e950*/  WARPGROUP.DEPBAR.LE gsb0, 0x0 ;  /* 0x00008000000079c5 */ /* 0x000fe40000010000 */
[----:B------:R-:W-:-:S06]  /*1e960*/  WARPGROUP.ARRIVE ;  /* 0x00000000000079c5 */ /* 0x000fcc0000000000 */
[----:B------:R-:W-:Y:S01]  /*1e970*/  HGMMA.64x256x16.F32 R24, R188, gdesc[UR4].tnspB, R24, gsb0 ;  /* 0x43e00004bc187df0 */ /* 0x000fe20008000818 */
[----:B------:R-:W-:Y:S02]  /*1e980*/  R2UR UR6, R6 ;  /* 0x00000000060672ca */ /* 0x000fe400000e0000 */
[----:B------:R-:W-:Y:S01]  /*1e990*/  R2UR UR7, R7 ;  /* 0x00000000070772ca */ /* 0x000fe200000e0000 */
[----:B------:R-:W1:Y:S02]  /*1e9a0*/  SHFL.BFLY PT, R6, R221, 0x2, 0x1f ;  /* 0x0c401f00dd067f89 */ /* 0x000e6400000e0000 */
[----:B-1----:R-:W-:-:S05]  /*1e9b0*/  FADD.FTZ R8, R6, R221 ;  /* 0x000000dd06087221 */ /* 0x002fca0000010000 */
[----:B------:R-:W1:Y:S02]  /*1e9c0*/  SHFL.BFLY PT, R7, R8, 0x1, 0x1f ;  /* 0x0c201f0008077f89 */ /* 0x000e6400000e0000 */
[----:B-1----:R-:W-:Y:S01]  /*1e9d0*/  FADD.FTZ R14, R8, R7 ;  /* 0x00000007080e7221 */ /* 0x002fe20000010000 */
[----:B------:R-:W-:-:S04]  /*1e9e0*/  CS2R R6, SRZ ;  /* 0x0000000000067805 */ /* 0x000fc8000001ff00 */
[----:B------:R-:W-:Y:S02]  /*1e9f0*/  FSETP.NE.FTZ.AND P2, PT, R14, RZ, PT ;  /* 0x000000ff0e00720b */ /* 0x000fe40003f55000 */
[----:B------:R-:W-:Y:S11]  /*1ea00*/  @P1 MUFU.RCP R7, R13 ;  /* 0x0000000d00071308 */ /* 0x000ff60000001000 */
[----:B------:R-:W1:Y:S01]  /*1ea10*/  @P2 MUFU.LG2 R11, R14 ;  /* 0x0000000e000b2308 */ /* 0x000e620000000c00 */
[----:B------:R-:W-:-:S07]  /*1ea20*/  @P2 FMUL.FTZ R15, R2, 0.69314718246459960938 ;  /* 0x3f317218020f2820 */ /* 0x000fce0000410000 */
[----:B------:R2:W3:Y:S01]  /*1ea30*/  @P2 MUFU.RCP R6, R14 ;  /* 0x0000000e00062308 */ /* 0x0004e20000001000 */
        /* <DEDUP_REMOVED lines=8> */
.L_x_1840:
[----:B------:R-:W2:Y:S01]  /*1eac0*/  LDL.LU R2, [R1+0x8] ;  /* 0x0000080001027983 */ /* 0x000ea20000300800 */
[----:B------:R-:W-:Y:S01]  /*1ead0*/  IADD3 R4, R12, 0x30860, RZ ;  /* 0x000308600c047810 */ /* 0x000fe20007ffe0ff */
[-C--:B------:R-:W-:Y:S01]  /*1eae0*/  FMUL.FTZ R24, R24, R7.reuse ;  /* 0x0000000718187220 */ /* 0x080fe20000410000 */
[----:B------:R-:W-:Y:S01]  /*1eaf0*/  FMUL.FTZ R25, R25, R7 ;  /* 0x0000000719197220 */ /* 0x000fe20000410000 */
[----:B------:R-:W3:Y:S01]  /*1eb00*/  LDL.LU R20, [R1+0x78] ;  /* 0x0000780001147983 */ /* 0x000ee20000300800 */
[----:B------:R-:W-:-:S05]  /*1eb10*/  VIADD R202, R202, 0x1 ;  /* 0x00000001caca7836 */ /* 0x000fca0000000000 */
[----:B------:R-:W-:Y:S01]  /*1eb20*/  ISETP.NE.AND P1, PT, R202, 0x2, PT ;  /* 0x00000002ca00780c */ /* 0x000fe20003f25270 */
[-C--:B0-----:R-:W-:Y:S01]  /*1eb30*/  FMUL.FTZ R152, R32, R7.reuse ;  /* 0x0000000720987220 */ /* 0x081fe20000410000 */
        /* <DEDUP_REMOVED lines=128> */
[----:B---3--:R-:W-:-:S03]  /*1f340*/  VIADD R20, R20, 0x1 ;  /* 0x0000000114147836 */ /* 0x008fc60000000000 */
[----:B------:R0:W-:Y:S02]  /*1f350*/  SYNCS.ARRIVE.TRANS64.RED.A1T0 RZ, [R4+URZ], RZ ;  /* 0x000000ff04ff79a7 */ /* 0x0001e4000810043f */
[----:B------:R1:W-:Y:S01]  /*1f360*/  STL [R1+0x78], R20 ;  /* 0x0000781401007387 */ /* 0x0003e20000100800 */
[----:B------:R-:W-:Y:S01]  /*1f370*/  FMUL.FTZ R2, R37, R7 ;  /* 0x0000000725027220 */ /* 0x000fe20000410000 */
[----:B0-----:R-:W-:-:S07]  /*1f380*/  FMUL.FTZ R4, R47, R6 ;  /* 0x000000062f047220 */ /* 0x001fce0000410000 */
.L_x_1666:
[----:B------:R-:W0:Y:S08]  /*1f390*/  S2UR UR4, SR_CgaCtaId ;  /* 0x00000000000479c3 */ /* 0x000e300000008800 */
[----:B------:R-:W-:Y:S01]  /*1f3a0*/  BAR.SYNC.DEFER_BLOCKING 0x5, 0x180 ;  /* 0x0146000000007b1d */ /* 0x000fe20000010000 */
[----:B------:R-:W-:-:S05]  /*1f3b0*/  MOV R18, 0x400 ;  /* 0x0000040000127802 */ /* 0x000fca0000000f00 */
[----:B------:R-:W-:Y:S01]  /*1f3c0*/  BSSY B0, `(.L_x_1841) ;  /* 0x00002cc000007945 */ /* 0x000fe20003800000 */
[----:B0-----:R-:W-:-:S05]  /*1f3d0*/  IMAD.U32 R6, RZ, RZ, UR4 ;  /* 0x00000004ff067e24 */ /* 0x001fca000f8e00ff */
[----:B------:R0:W-:Y:S01]  /*1f3e0*/  STL [R1+0x8], R6 ;  /* 0x0000080601007387 */ /* 0x0001e20000100800 */
[----:B------:R-:W-:-:S05]  /*1f3f0*/  LEA R18, R6, R18, 0x18 ;  /* 0x0000001206127211 */ /* 0x000fca00078ec0ff */
[----:B------:R0:W2:Y:S01]  /*1f400*/  LDS.128 R36, [R18+0x308d0] ;  /* 0x0308d00012247984 */ /* 0x0000a20000000c00 */
[----:B------:R-:W-:Y:S06]  /*1f410*/  BAR.ARV 0x4, 0x180 ;  /* 0x0106000000007b1d */ /* 0x000fec0000002000 */
[----:B------:R-:W-:Y:S05]  /*1f420*/  @P0 BRA `(.L_x_1842) ;  /* 0x0000001c00cc0947 */ /* 0x000fea0003800000 */
[----:B-1----:R-:W3:Y:S01]  /*1f430*/  LDL R20, [R1+0xb0] ;  /* 0x0000b00001147983 */ /* 0x002ee20000100800 */
[----:B------:R-:W-:-:S03]  /*1f440*/  ULDC.64 UR4, c[0x0][0xc00] ;  /* 0x0003000000047ab9 */ /* 0x000fc60000000a00 */
[----:B------:R-:W4:Y:S01]  /*1f450*/  LDL R176, [R1+0x74] ;  /* 0x0000740001b07983 */ /* 0x000f220000100800 */
[----:B------:R-:W1:Y:S03]  /*1f460*/  S2R R21, SR_SWINHI ;  /* 0x0000000000157919 */ /* 0x000e660000002f00 */
[----:B------:R-:W4:Y:S01]  /*1f470*/  LDL R174, [R1+0x70] ;  /* 0x0000700001ae7983 */ /* 0x000f220000100800 */
[----:B0-----:R-:W-:Y:S02]  /*1f480*/  MOV R6, R18 ;  /* 0x0000001200067202 */ /* 0x001fe40000000f00 */
[----:B-1----:R-:W-:Y:S02]  /*1f490*/  MOV R7, R21 ;  /* 0x0000001500077202 */ /* 0x002fe40000000f00 */
        /* <DEDUP_REMOVED lines=28> */
[----:B------:R-:W-:Y:S01]  /*1f660*/  MOV R2, RZ ;  /* 0x000000ff00027202 */ /* 0x000fe20000000f00 */
[----:B------:R-:W-:Y:S01]  /*1f670*/  BAR.SYNC.DEFER_BLOCKING 0x1, 0x100 ;  /* 0x0044000000007b1d */ /* 0x000fe20000010000 */
[----:B---3--:R-:W-:-:S03]  /*1f680*/  IMAD.WIDE R20, R20, 0x2, R6 ;  /* 0x0000000214147825 */ /* 0x008fc600078e0206 */
[C---:B------:R-:W-:Y:S02]  /*1f690*/  IADD3 R43, P1, R20.reuse, 0x20, RZ ;  /* 0x00000020142b7810 */ /* 0x040fe40007f3e0ff */
[----:B------:R-:W-:Y:S02]  /*1f6a0*/  IADD3 R47, P0, R20, 0x40, RZ ;  /* 0x00000040142f7810 */ /* 0x000fe40007f1e0ff */
[----:B------:R-:W-:Y:S02]  /*1f6b0*/  LOP3.LUT R42, R43, 0x380, RZ, 0xc0, !PT ;  /* 0x000003802b2a7812 */ /* 0x000fe400078ec0ff */
[----:B------:R-:W-:Y:S02]  /*1f6c0*/  LOP3.LUT R46, R47, 0x380, RZ, 0xc0, !PT ;  /* 0x000003802f2e7812 */ /* 0x000fe400078ec0ff */
[----:B------:R-:W-:Y:S02]  /*1f6d0*/  SHF.R.U64 R42, R42, 0x3, RZ ;  /* 0x000000032a2a7819 */ /* 0x000fe400000012ff */
[----:B------:R-:W-:-:S02]  /*1f6e0*/  IADD3 R111, P5, R20, 0x4040, RZ ;  /* 0x00004040146f7810 */ /* 0x000fc40007fbe0ff */
[----:B------:R-:W-:Y:S02]  /*1f6f0*/  SHF.R.U64 R46, R46, 0x3, RZ ;  /* 0x000000032e2e7819 */ /* 0x000fe400000012ff */
[----:B------:R-:W-:Y:S02]  /*1f700*/  LOP3.LUT R42, R42, R43, RZ, 0x3c, !PT ;  /* 0x0000002b2a2a7212 */ /* 0x000fe400078e3cff */
[----:B------:R-:W-:Y:S02]  /*1f710*/  IADD3.X R43, RZ, R21, RZ, P1, !PT ;  /* 0x00000015ff2b7210 */ /* 0x000fe40000ffe4ff */
[C---:B------:R-:W-:Y:S02]  /*1f720*/  IADD3 R97, P4, R20.reuse, 0x60, RZ ;  /* 0x0000006014617810 */ /* 0x040fe40007f9e0ff */
[C---:B------:R-:W-:Y:S02]  /*1f730*/  IADD3 R103, P3, R20.reuse, 0x4000, RZ ;  /* 0x0000400014677810 */ /* 0x040fe40007f7e0ff */
[----:B------:R-:W-:-:S02]  /*1f740*/  IADD3 R107, P6, R20, 0x4020, RZ ;  /* 0x00004020146b7810 */ /* 0x000fc40007fde0ff */
[C---:B------:R-:W-:Y:S02]  /*1f750*/  IADD3 R115, P2, R20.reuse, 0x4060, RZ ;  /* 0x0000406014737810 */ /* 0x040fe40007f5e0ff */
[----:B------:R-:W-:Y:S02]  /*1f760*/  IADD3 R119, P1, R20, 0x8000, RZ ;  /* 0x0000800014777810 */ /* 0x000fe40007f3e0ff */
[----:B------:R-:W-:Y:S02]  /*1f770*/  LOP3.LUT R110, R111, 0x380, RZ, 0xc0, !PT ;  /* 0x000003806f6e7812 */ /* 0x000fe400078ec0ff */
[----:B------:R-:W-:Y:S01]  /*1f780*/  LOP3.LUT R46, R46, R47, RZ, 0x3c, !PT ;  /* 0x0000002f2e2e7212 */ /* 0x000fe200078e3cff */
[----:B------:R-:W-:Y:S01]  /*1f790*/  IMAD.X R47, RZ, RZ, R21, P0 ;  /* 0x000000ffff2f7224 */ /* 0x000fe200000e0615 */
[----:B-----5:R-:W-:Y:S02]  /*1f7a0*/  LOP3.LUT R96, R97, 0x380, RZ, 0xc0, !PT ;  /* 0x0000038061607812 */ /* 0x020fe400078ec0ff */
[----:B------:R-:W-:-:S02]  /*1f7b0*/  LOP3.LUT R102, R103, 0x380, RZ, 0xc0, !PT ;  /* 0x0000038067667812 */ /* 0x000fc400078ec0ff */
[----:B------:R-:W-:Y:S02]  /*1f7c0*/  LOP3.LUT R106, R107, 0x380, RZ, 0xc0, !PT ;  /* 0x000003806b6a7812 */ /* 0x000fe400078ec0ff */
[----:B------:R-:W-:Y:S02]  /*1f7d0*/  LOP3.LUT R114, R115, 0x380, RZ, 0xc0, !PT ;  /* 0x0000038073727812 */ /* 0x000fe400078ec0ff */
[----:B------:R-:W-:Y:S02]  /*1f7e0*/  LOP3.LUT R118, R119, 0x380, RZ, 0xc0, !PT ;  /* 0x0000038077767812 */ /* 0x000fe400078ec0ff */
[----:B------:R-:W-:Y:S02]  /*1f7f0*/  IADD3 R123, P0, R20, 0x8020, RZ ;  /* 0x00008020147b7810 */ /* 0x000fe40007f1e0ff */
[----:B------:R-:W-:Y:S02]  /*1f800*/  SHF.R.U64 R110, R110, 0x3, RZ ;  /* 0x000000036e6e7819 */ /* 0x000fe400000012ff */
[----:B------:R-:W-:-:S02]  /*1f810*/  LOP3.LUT R131, R20, 0x380, RZ, 0xc0, !PT ;  /* 0x0000038014837812 */ /* 0x000fc400078ec0ff */
[----:B------:R-:W-:Y:S02]  /*1f820*/  SHF.R.U64 R96, R96, 0x3, RZ ;  /* 0x0000000360607819 */ /* 0x000fe400000012ff */
[----:B------:R-:W-:Y:S02]  /*1f830*/  SHF.R.U64 R102, R102, 0x3, RZ ;  /* 0x0000000366667819 */ /* 0x000fe400000012ff */
[----:B------:R-:W-:Y:S02]  /*1f840*/  SHF.R.U64 R106, R106, 0x3, RZ ;  /* 0x000000036a6a7819 */ /* 0x000fe400000012ff */
[----:B------:R-:W-:Y:S02]  /*1f850*/  SHF.R.U64 R114, R114, 0x3, RZ ;  /* 0x0000000372727819 */ /* 0x000fe400000012ff */
[----:B------:R-:W-:Y:S02]  /*1f860*/  SHF.R.U64 R118, R118, 0x3, RZ ;  /* 0x0000000376767819 */ /* 0x000fe400000012ff */
[----:B------:R-:W-:-:S02]  /*1f870*/  LOP3.LUT R122, R123, 0x380, RZ, 0xc0, !PT ;  /* 0x000003807b7a7812 */ /* 0x000fc400078ec0ff */
[----:B------:R-:W-:Y:S01]  /*1f880*/  LOP3.LUT R110, R110, R111, RZ, 0x3c, !PT ;  /* 0x0000006f6e6e7212 */ /* 0x000fe200078e3cff */
[--C-:B------:R-:W-:Y:S01]  /*1f890*/  IMAD.X R111, RZ, RZ, R21.reuse, P5 ;  /* 0x000000ffff6f7224 */ /* 0x100fe200028e0615 */
[----:B------:R-:W-:Y:S02]  /*1f8a0*/  SHF.R.U64 R131, R131, 0x3, RZ ;  /* 0x0000000383837819 */ /* 0x000fe400000012ff */
[----:B------:R-:W-:Y:S02]  /*1f8b0*/  IADD3 R173, P5, R20, 0xc020, RZ ;  /* 0x0000c02014ad7810 */ /* 0x000fe40007fbe0ff */
[----:B------:R-:W-:Y:S01]  /*1f8c0*/  LOP3.LUT R96, R96, R97, RZ, 0x3c, !PT ;  /* 0x0000006160607212 */ /* 0x000fe200078e3cff */
[--C-:B------:R-:W-:Y:S01]  /*1f8d0*/  IMAD.X R97, RZ, RZ, R21.reuse, P4 ;  /* 0x000000ffff617224 */ /* 0x100fe200020e0615 */
[----:B------:R-:W-:Y:S01]  /*1f8e0*/  LOP3.LUT R102, R102, R103, RZ, 0x3c, !PT ;  /* 0x0000006766667212 */ /* 0x000fe200078e3cff */
[----:B------:R-:W-:Y:S01]  /*1f8f0*/  IMAD.X R103, RZ, RZ, R21, P3 ;  /* 0x000000ffff677224 */ /* 0x000fe200018e0615 */
[----:B------:R-:W-:-:S02]  /*1f900*/  LOP3.LUT R106, R106, R107, RZ, 0x3c, !PT ;  /* 0x0000006b6a6a7212 */ /* 0x000fc400078e3cff */
[----:B------:R-:W-:Y:S01]  /*1f910*/  LOP3.LUT R114, R114, R115, RZ, 0x3c, !PT ;  /* 0x0000007372727212 */ /* 0x000fe200078e3cff */
[----:B------:R-:W-:Y:S01]  /*1f920*/  IMAD.X R115, RZ, RZ, R21, P2 ;  /* 0x000000ffff737224 */ /* 0x000fe200010e0615 */
[----:B------:R-:W-:Y:S02]  /*1f930*/  LOP3.LUT R118, R118, R119, RZ, 0x3c, !PT ;  /* 0x0000007776767212 */ /* 0x000fe400078e3cff */
[----:B------:R-:W-:Y:S02]  /*1f940*/  SHF.R.U64 R122, R122, 0x3, RZ ;  /* 0x000000037a7a7819 */ /* 0x000fe400000012ff */
[-C--:B------:R-:W-:Y:S02]  /*1f950*/  IADD3.X R107, RZ, R21.reuse, RZ, P6, !PT ;  /* 0x00000015ff6b7210 */ /* 0x080fe400037fe4ff */
[----:B------:R-:W-:Y:S02]  /*1f960*/  IADD3.X R119, RZ, R21, RZ, P1, !PT ;  /* 0x00000015ff777210 */ /* 0x000fe40000ffe4ff */
[----:B------:R-:W-:-:S02]  /*1f970*/  IADD3 R125, P4, R20, 0x8040, RZ ;  /* 0x00008040147d7810 */ /* 0x000fc40007f9e0ff */
[C---:B------:R-:W-:Y:S02]  /*1f980*/  IADD3 R127, P3, R20.reuse, 0x8060, RZ ;  /* 0x00008060147f7810 */ /* 0x040fe40007f7e0ff */
[C---:B------:R-:W-:Y:S02]  /*1f990*/  IADD3 R129, P6, R20.reuse, 0xc000, RZ ;  /* 0x0000c00014817810 */ /* 0x040fe40007fde0ff */
[----:B------:R-:W-:Y:S02]  /*1f9a0*/  LOP3.LUT R130, R131, R20, RZ, 0x3c, !PT ;  /* 0x0000001483827212 */ /* 0x000fe400078e3cff */
[C---:B------:R-:W-:Y:S02]  /*1f9b0*/  IADD3 R175, P2, R20.reuse, 0xc040, RZ ;  /* 0x0000c04014af7810 */ /* 0x040fe40007f5e0ff */
[----:B------:R-:W-:Y:S01]  /*1f9c0*/  IADD3 R177, P1, R20, 0xc060, RZ ;  /* 0x0000c06014b17810 */ /* 0x000fe20007f3e0ff */
[----:B------:R-:W-:Y:S01]  /*1f9d0*/  IMAD.MOV.U32 R131, RZ, RZ, R21 ;  /* 0x000000ffff837224 */ /* 0x000fe200078e0015 */
[----:B------:R-:W-:-:S02]  /*1f9e0*/  LOP3.LUT R20, R173, 0x380, RZ, 0xc0, !PT ;  /* 0x00000380ad147812 */ /* 0x000fc400078ec0ff */
[----:B------:R-:W-:Y:S01]  /*1f9f0*/  LOP3.LUT R122, R122, R123, RZ, 0x3c, !PT ;  /* 0x0000007b7a7a7212 */ /* 0x000fe200078e3cff */
[--C-:B------:R-:W-:Y:S01]  /*1fa00*/  IMAD.X R123, RZ, RZ, R21.reuse, P0 ;  /* 0x000000ffff7b7224 */ /* 0x100fe200000e0615 */
[----:B------:R-:W-:Y:S02]  /*1fa10*/  ISETP.NE.U32.AND P0, PT, RZ, UR4, PT ;  /* 0x00000004ff007c0c */ /* 0x000fe4000bf05070 */
[----:B------:R-:W-:Y:S02]  /*1fa20*/  SHF.R.U64 R20, R20, 0x3, RZ ;  /* 0x0000000314147819 */ /* 0x000fe400000012ff */
[----:B------:R-:W-:Y:S02]  /*1fa30*/  LOP3.LUT R32, R175, 0x380, RZ, 0xc0, !PT ;  /* 0x00000380af207812 */ /* 0x000fe400078ec0ff */
[----:B------:R-:W-:Y:S01]  /*1fa40*/  LOP3.LUT R34, R177, 0x380, RZ, 0xc0, !PT ;  /* 0x00000380b1227812 */ /* 0x000fe200078ec0ff */
[----:B------:R-:W-:Y:S01]  /*1fa50*/  IMAD.X R29, RZ, RZ, R21, P5 ;  /* 0x000000ffff1d7224 */ /* 0x000fe200028e0615 */
[----:B------:R-:W-:-:S02]  /*1fa60*/  LOP3.LUT R124, R125, 0x380, RZ, 0xc0, !PT ;  /* 0x000003807d7c7812 */ /* 0x000fc400078ec0ff */
[----:B------:R-:W-:Y:S02]  /*1fa70*/  MOV R30, R130 ;  /* 0x00000082001e7202 */ /* 0x000fe40000000f00 */
[----:B------:R-:W-:Y:S02]  /*1fa80*/  LOP3.LUT R126, R127, 0x380, RZ, 0xc0, !PT ;  /* 0x000003807f7e7812 */ /* 0x000fe400078ec0ff */
[----:B------:R-:W-:Y:S01]  /*1fa90*/  ISETP.NE.AND.EX P0, PT, RZ, UR5, PT, P0 ;  /* 0x00000005ff007c0c */ /* 0x000fe2000bf05300 */
[----:B------:R-:W-:Y:S01]  /*1faa0*/  ULDC.64 UR4, c[0x0][0xc08] ;  /* 0x0003020000047ab9 */ /* 0x000fe20000000a00 */
[----:B------:R-:W-:Y:S01]  /*1fab0*/  LOP3.LUT R28, R20, R173, RZ, 0x3c, !PT ;  /* 0x000000ad141c7212 */ /* 0x000fe200078e3cff */
[----:B------:R-:W-:Y:S01]  /*1fac0*/  IMAD.X R131, RZ, RZ, R21, P2 ;  /* 0x000000ffff837224 */ /* 0x000fe200010e0615 */
[----:B------:R-:W-:Y:S02]  /*1fad0*/  SHF.R.U64 R32, R32, 0x3, RZ ;  /* 0x0000000320207819 */ /* 0x000fe400000012ff */
[----:B------:R-:W-:-:S02]  /*1fae0*/  SHF.R.U64 R34, R34, 0x3, RZ ;  /* 0x0000000322227819 */ /* 0x000fc400000012ff */
[----:B------:R-:W-:Y:S01]  /*1faf0*/  MOV R42, R42 ;  /* 0x0000002a002a7202 */ /* 0x000fe20000000f00 */
[----:B------:R0:W-:Y:S01]  /*1fb00*/  STSM.16.M88.4 [R30], R24 ;  /* 0x000000181e007844 */ /* 0x0001e20000000200 */
[----:B------:R-:W-:Y:S02]  /*1fb10*/  LOP3.LUT R128, R129, 0x380, RZ, 0xc0, !PT ;  /* 0x0000038081807812 */ /* 0x000fe400078ec0ff */
[----:B------:R-:W-:Y:S02]  /*1fb20*/  SHF.R.U64 R124, R124, 0x3, RZ ;  /* 0x000000037c7c7819 */ /* 0x000fe400000012ff */
[----:B------:R-:W-:Y:S02]  /*1fb30*/  ISETP.NE.U32.AND P2, PT, RZ, UR4, PT ;  /* 0x00000004ff007c0c */ /* 0x000fe4000bf45070 */
[----:B------:R-:W-:Y:S02]  /*1fb40*/  SHF.R.U64 R126, R126, 0x3, RZ ;  /* 0x000000037e7e7819 */ /* 0x000fe400000012ff */
[----:B------:R-:W-:-:S02]  /*1fb50*/  MOV R46, R46 ;  /* 0x0000002e002e7202 */ /* 0x000fc40000000f00 */
[----:B------:R-:W-:Y:S02]  /*1fb60*/  MOV R96, R96 ;  /* 0x0000006000607202 */ /* 0x000fe40000000f00 */
[----:B--2---:R-:W-:Y:S01]  /*1fb70*/  MOV R36, R28 ;  /* 0x0000001c00247202 */ /* 0x004fe20000000f00 */
[----:B------:R1:W-:Y:S01]  /*1fb80*/  STSM.16.M88.4 [R42], R8 ;  /* 0x000000082a007844 */ /* 0x0003e20000000200 */
[----:B------:R-:W-:Y:S02]  /*1fb90*/  LOP3.LUT R130, R32, R175, RZ, 0x3c, !PT ;  /* 0x000000af20827212 */ /* 0x000fe400078e3cff */
[----:B0-----:R-:W-:Y:S02]  /*1fba0*/  F2FP.F16.F32.PACK_AB R24, R49, R156 ;  /* 0x0000009c3118723e */ /* 0x001fe400000000ff */
[----:B------:R-:W-:Y:S02]  /*1fbb0*/  F2FP.F16.F32.PACK_AB R25, R51, R50 ;  /* 0x000000323319723e */ /* 0x000fe400000000ff */
[----:B------:R-:W-:-:S02]  /*1fbc0*/  F2FP.F16.F32.PACK_AB R26, R53, R157 ;  /* 0x0000009d351a723e */ /* 0x000fc400000000ff */
[----:B------:R-:W-:Y:S02]  /*1fbd0*/  F2FP.F16.F32.PACK_AB R27, R55, R54 ;  /* 0x00000036371b723e */ /* 0x000fe400000000ff */
[----:B------:R-:W-:Y:S02]  /*1fbe0*/  LOP3.LUT R20, R34, R177, RZ, 0x3c, !PT ;  /* 0x000000b122147212 */ /* 0x000fe400078e3cff */
[----:B------:R-:W-:Y:S02]  /*1fbf0*/  MOV R102, R102 ;  /* 0x0000006600667202 */ /* 0x000fe40000000f00 */
[----:B------:R-:W-:Y:S02]  /*1fc00*/  F2FP.F16.F32.PACK_AB R28, R57, R158 ;  /* 0x0000009e391c723e */ /* 0x000fe400000000ff */
[----:B------:R-:W-:Y:S02]  /*1fc10*/  F2FP.F16.F32.PACK_AB R29, R59, R58 ;  /* 0x0000003a3b1d723e */ /* 0x000fe400000000ff */
[----:B------:R-:W-:-:S02]  /*1fc20*/  F2FP.F16.F32.PACK_AB R30, R61, R159 ;  /* 0x0000009f3d1e723e */ /* 0x000fc400000000ff */
[----:B------:R-:W-:Y:S02]  /*1fc30*/  SHF.R.U64 R128, R128, 0x3, RZ ;  /* 0x0000000380807819 */ /* 0x000fe400000012ff */
[----:B------:R-:W-:Y:S01]  /*1fc40*/  LOP3.LUT R124, R124, R125, RZ, 0x3c, !PT ;  /* 0x0000007d7c7c7212 */ /* 0x000fe200078e3cff */
[--C-:B------:R-:W-:Y:S01]  /*1fc50*/  IMAD.X R125, RZ, RZ, R21.reuse, P4 ;  /* 0x000000ffff7d7224 */ /* 0x100fe200020e0615 */
[----:B------:R-:W-:Y:S02]  /*1fc60*/  MOV R106, R106 ;  /* 0x0000006a006a7202 */ /* 0x000fe40000000f00 */
[----:B------:R-:W-:Y:S02]  /*1fc70*/  F2FP.F16.F32.PACK_AB R32, R65, R64 ;  /* 0x000000404120723e */ /* 0x000fe400000000ff */
[----:B------:R-:W-:Y:S02]  /*1fc80*/  F2FP.F16.F32.PACK_AB R34, R69, R160 ;  /* 0x000000a04522723e */ /* 0x000fe400000000ff */
[----:B------:R-:W-:Y:S01]  /*1fc90*/  ISETP.NE.AND.EX P2, PT, RZ, UR5, PT, P2 ;  /* 0x00000005ff007c0c */ /* 0x000fe2000bf45320 */
[----:B------:R0:W-:Y:S01]  /*1fca0*/  STSM.16.M88.4 [R46], R12 ;  /* 0x0000000c2e007844 */ /* 0x0001e20000000200 */
[----:B------:R-:W-:Y:S01]  /*1fcb0*/  LOP3.LUT R126, R126, R127, RZ, 0x3c, !PT ;  /* 0x0000007f7e7e7212 */ /* 0x000fe200078e3cff */
[----:B------:R-:W-:Y:S01]  /*1fcc0*/  IMAD.X R127, RZ, RZ, R21, P3 ;  /* 0x000000ffff7f7224 */ /* 0x000fe200018e0615 */
[----:B------:R-:W-:-:S02]  /*1fcd0*/  MOV R110, R110 ;  /* 0x0000006e006e7202 */ /* 0x000fc40000000f00 */
[----:B-1----:R-:W-:Y:S02]  /*1fce0*/  F2FP.F16.F32.PACK_AB R8, R73, R161 ;  /* 0x000000a14908723e */ /* 0x002fe400000000ff */
[----:B------:R-:W-:Y:S02]  /*1fcf0*/  F2FP.F16.F32.PACK_AB R9, R75, R74 ;  /* 0x0000004a4b09723e */ /* 0x000fe400000000ff */
[----:B------:R-:W-:Y:S02]  /*1fd00*/  F2FP.F16.F32.PACK_AB R10, R77, R162 ;  /* 0x000000a24d0a723e */ /* 0x000fe400000000ff */
[----:B------:R-:W-:Y:S01]  /*1fd10*/  F2FP.F16.F32.PACK_AB R11, R79, R78 ;  /* 0x0000004e4f0b723e */ /* 0x000fe200000000ff */
[----:B------:R1:W-:Y:S01]  /*1fd20*/  STSM.16.M88.4 [R96], R24 ;  /* 0x0000001860007844 */ /* 0x0003e20000000200 */
[----:B------:R-:W-:Y:S02]  /*1fd30*/  MOV R114, R114 ;  /* 0x0000007200727202 */ /* 0x000fe40000000f00 */
[----:B------:R-:W-:Y:S01]  /*1fd40*/  LOP3.LUT R128, R128, R129, RZ, 0x3c, !PT ;  /* 0x0000008180807212 */ /* 0x000fe200078e3cff */
[----:B------:R-:W-:Y:S01]  /*1fd50*/  STSM.16.M88.4 [R102], R28 ;  /* 0x0000001c66007844 */ /* 0x000fe20000000200 */
[----:B0-----:R-:W-:-:S02]  /*1fd60*/  F2FP.F16.F32.PACK_AB R12, R81, R163 ;  /* 0x000000a3510c723e */ /* 0x001fc400000000ff */
[----:B------:R-:W-:Y:S02]  /*1fd70*/  F2FP.F16.F32.PACK_AB R13, R83, R82 ;  /* 0x00000052530d723e */ /* 0x000fe400000000ff */
[----:B------:R-:W-:Y:S02]  /*1fd80*/  F2FP.F16.F32.PACK_AB R14, R85, R164 ;  /* 0x000000a4550e723e */ /* 0x000fe400000000ff */
[----:B------:R-:W-:Y:S01]  /*1fd90*/  F2FP.F16.F32.PACK_AB R15, R87, R86 ;  /* 0x00000056570f723e */ /* 0x000fe200000000ff */
[----:B------:R-:W-:Y:S01]  /*1fda0*/  STSM.16.M88.4 [R106], R32 ;  /* 0x000000206a007844 */ /* 0x000fe20000000200 */
[----:B------:R-:W-:Y:S02]  /*1fdb0*/  MOV R118, R118 ;  /* 0x0000007600767202 */ /* 0x000fe40000000f00 */
[----:B------:R-:W-:Y:S02]  /*1fdc0*/  IADD3.X R129, RZ, R21, RZ, P6, !PT ;  /* 0x00000015ff817210 */ /* 0x000fe400037fe4ff */
[----:B-1----:R-:W-:-:S02]  /*1fdd0*/  F2FP.F16.F32.PACK_AB R24, R89, R165 ;  /* 0x000000a55918723e */ /* 0x002fc400000000ff */
[----:B------:R-:W-:Y:S02]  /*1fde0*/  F2FP.F16.F32.PACK_AB R25, R91, R90 ;  /* 0x0000005a5b19723e */ /* 0x000fe400000000ff */
[----:B------:R-:W-:Y:S02]  /*1fdf0*/  F2FP.F16.F32.PACK_AB R26, R93, R166 ;  /* 0x000000a65d1a723e */ /* 0x000fe400000000ff */
[----:B------:R-:W-:Y:S01]  /*1fe00*/  F2FP.F16.F32.PACK_AB R27, R95, R94 ;  /* 0x0000005e5f1b723e */ /* 0x000fe200000000ff */
[----:B------:R0:W-:Y:S01]  /*1fe10*/  STSM.16.M88.4 [R110], R8 ;  /* 0x000000086e007844 */ /* 0x0001e20000000200 */
[----:B------:R-:W-:Y:S02]  /*1fe20*/  MOV R122, R122 ;  /* 0x0000007a007a7202 */ /* 0x000fe40000000f00 */
[----:B------:R-:W-:Y:S02]  /*1fe30*/  F2FP.F16.F32.PACK_AB R64, R3, R167 ;  /* 0x000000a70340723e */ /* 0x000fe400000000ff */
[----:B------:R-:W-:Y:S01]  /*1fe40*/  F2FP.F16.F32.PACK_AB R65, R99, R98 ;  /* 0x000000626341723e */ /* 0x000fe200000000ff */
[----:B------:R-:W-:Y:S01]  /*1fe50*/  IMAD.X R21, RZ, RZ, R21, P1 ;  /* 0x000000ffff157224 */ /* 0x000fe200008e0615 */
[----:B------:R-:W-:-:S02]  /*1fe60*/  MOV R124, R124 ;  /* 0x0000007c007c7202 */ /* 0x000fc40000000f00 */
[----:B------:R-:W-:Y:S02]  /*1fe70*/  F2FP.F16.F32.PACK_AB R42, R109, R170 ;  /* 0x000000aa6d2a723e */ /* 0x000fe400000000ff */
[----:B------:R-:W-:Y:S01]  /*1fe80*/  F2FP.F16.F32.PACK_AB R43, R60, R56 ;  /* 0x000000383c2b723e */ /* 0x000fe200000000ff */
[----:B------:R1:W-:Y:S01]  /*1fe90*/  STSM.16.M88.4 [R114], R12 ;  /* 0x0000000c72007844 */ /* 0x0003e20000000200 */
[----:B------:R-:W-:Y:S02]  /*1fea0*/  MOV R126, R126 ;  /* 0x0000007e007e7202 */ /* 0x000fe40000000f00 */
[----:B0-----:R-:W-:Y:S02]  /*1feb0*/  F2FP.F16.F32.PACK_AB R8, R113, R112 ;  /* 0x000000707108723e */ /* 0x001fe400000000ff */
[----:B------:R-:W-:Y:S02]  /*1fec0*/  F2FP.F16.F32.PACK_AB R9, R68, R62 ;  /* 0x0000003e4409723e */ /* 0x000fe400000000ff */
[----:B------:R-:W-:-:S02]  /*1fed0*/  F2FP.F16.F32.PACK_AB R10, R117, R116 ;  /* 0x00000074750a723e */ /* 0x000fc400000000ff */
[----:B------:R-:W-:Y:S01]  /*1fee0*/  F2FP.F16.F32.PACK_AB R11, R72, R70 ;  /* 0x00000046480b723e */ /* 0x000fe200000000ff */
[----:B------:R0:W-:Y:S01]  /*1fef0*/  STSM.16.M88.4 [R118], R24 ;  /* 0x0000001876007844 */ /* 0x0001e20000000200 */
[----:B------:R-:W-:Y:S02]  /*1ff00*/  MOV R128, R128 ;  /* 0x0000008000807202 */ /* 0x000fe40000000f00 */
[----:B------:R-:W-:Y:S01]  /*1ff10*/  F2FP.F16.F32.PACK_AB R109, R100, R92 ;  /* 0x0000005c646d723e */ /* 0x000fe200000000ff */
[----:B------:R-:W-:Y:S01]  /*1ff20*/  STSM.16.M88.4 [R122], R64 ;  /* 0x000000407a007844 */ /* 0x000fe20000000200 */
[----:B-1----:R-:W-:Y:S02]  /*1ff30*/  F2FP.F16.F32.PACK_AB R12, R121, R120 ;  /* 0x00000078790c723e */ /* 0x002fe400000000ff */
[----:B------:R-:W-:Y:S02]  /*1ff40*/  F2FP.F16.F32.PACK_AB R13, R80, R76 ;  /* 0x0000004c500d723e */ /* 0x000fe400000000ff */
[----:B------:R-:W-:-:S02]  /*1ff50*/  F2FP.F16.F32.PACK_AB R14, R104, R171 ;  /* 0x000000ab680e723e */ /* 0x000fc400000000ff */
[----:B------:R-:W-:Y:S01]  /*1ff60*/  F2FP.F16.F32.PACK_AB R15, R88, R84 ;  /* 0x00000054580f723e */ /* 0x000fe200000000ff */
[----:B------:R-:W-:Y:S01]  /*1ff70*/  STSM.16.M88.4 [R124], R40 ;  /* 0x000000287c007844 */ /* 0x000fe20000000200 */
[----:B------:R-:W-:Y:S02]  /*1ff80*/  F2FP.F16.F32.PACK_AB R110, R133, R132 ;  /* 0x00000084856e723e */ /* 0x000fe400000000ff */
[----:B------:R-:W-:Y:S01]  /*1ff90*/  F2FP.F16.F32.PACK_AB R111, R135, R134 ;  /* 0x00000086876f723e */ /* 0x000fe200000000ff */
[----:B------:R1:W-:Y:S01]  /*1ffa0*/  STSM.16.M88.4 [R126], R8 ;  /* 0x000000087e007844 */ /* 0x0003e20000000200 */
[----:B------:R-:W-:Y:S01]  /*1ffb0*/  MOV R130, R130 ;  /* 0x0000008200827202 */ /* 0x000fe20000000f00 */
[----:B0-----:R-:W4:Y:S01]  /*1ffc0*/  LDC.64 R24, c[0x0][0xc00] ;  /* 0x00030000ff187b82 */ /* 0x001f220000000a00 */
[----:B------:R-:W-:Y:S01]  /*1ffd0*/  MOV R20, R20 ;  /* 0x0000001400147202 */ /* 0x000fe20000000f00 */
[----:B------:R-:W-:Y:S04]  /*1ffe0*/  STSM.16.M88.4 [R128], R12 ;  /* 0x0000000c80007844 */ /* 0x000fe80000000200 */
[----:B------:R-:W-:Y:S01]  /*1fff0*/  STSM.16.M88.4 [R36], R108 ;  /* 0x0000006c24007844 */ /* 0x000fe20000000200 */
[----:B------:R-:W-:Y:S01]  /*20000*/  ULDC UR4, c[0x0][0xa88] ;  /* 0x0002a20000047ab9 */ /* 0x000fe20000000800 */
[----:B------:R-:W0:Y:S02]  /*20010*/  LDC R21, c[0x0][0xbe8] ;  /* 0x0002fa00ff157b82 */ /* 0x000e240000000800 */
[----:B------:R-:W-:Y:S06]  /*20020*/  STSM.16.M88.4 [R130], R136 ;  /* 0x0000008882007844 */ /* 0x000fec0000000200 */
[----:B-1----:R-:W1:Y:S01]  /*20030*/  @P2 LDC.64 R8, c[0x0][0xc08] ;  /* 0x00030200ff082b82 */ /* 0x002e620000000a00 */
[----:B------:R2:W-:Y:S01]  /*20040*/  STSM.16.M88.4 [R20], R144 ;  /* 0x0000009014007844 */ /* 0x0005e20000000200 */
[----:B------:R-:W-:-:S02]  /*20050*/  IMAD.U32 R4, RZ, RZ, UR4 ;  /* 0x00000004ff047e24 */ /* 0x000fc4000f8e00ff */
[----:B----4-:R-:W-:-:S04]  /*20060*/  IMAD.WIDE R24, R176, 0x4, R24 ;  /* 0x00000004b0187825 */ /* 0x010fc800078e0218 */
[----:B------:R-:W-:Y:S01]  /*20070*/  BAR.SYNC.DEFER_BLOCKING 0x1, 0x100 ;  /* 0x0044000000007b1d */ /* 0x000fe20000010000 */
[----:B-1----:R-:W-:-:S05]  /*20080*/  @P2 IMAD.WIDE R8, R176, 0x4, R8 ;  /* 0x00000004b0082825 */ /* 0x002fca00078e0208 */
[----:B------:R1:W5:Y:S04]  /*20090*/  @P0 LDG.E R2, desc[UR60][R24.64] ;  /* 0x0000003c18020981 */ /* 0x000368000c1e1900 */
[----:B------:R1:W5:Y:S01]  /*200a0*/  @P2 LDG.E R4, desc[UR60][R8.64] ;  /* 0x0000003c08042981 */ /* 0x000362000c1e1900 */
[----:B0-----:R-:W-:-:S13]  /*200b0*/  ISETP.NE.AND P1, PT, R21, 0x1, PT ;  /* 0x000000011500780c */ /* 0x001fda0003f25270 */
[----:B------:R-:W0:Y:S08]  /*200c0*/  @P1 LDC R10, c[0x0][0xbec] ;  /* 0x0002fb00ff0a1b82 */ /* 0x000e300000000800 */
[----:B------:R-:W3:Y:S01]  /*200d0*/  @P1 LDC R27, c[0x0][0xbf0] ;  /* 0x0002fc00ff1b1b82 */ /* 0x000ee20000000800 */
[----:B--2---:R-:W-:Y:S01]  /*200e0*/  SHF.R.S32.HI R20, RZ, 0x1f, R174 ;  /* 0x0000001fff147819 */ /* 0x004fe200000114ae */
[----:B-1----:R-:W-:Y:S06]  /*200f0*/  @P2 BRA `(.L_x_1843) ;  /* 0x0000000000102947 */ /* 0x002fec0003800000 */
[----:B------:R-:W-:Y:S05]  /*20100*/  @!P0 BRA `(.L_x_1843) ;  /* 0x00000000000c8947 */ /* 0x000fea0003800000 */
[----:B------:R-:W2:Y:S04]  /*20110*/  LDG.E R3, desc[UR60][R24.64] ;  /* 0x0000003c18037981 */ /* 0x000ea8000c1e1900 */
[----:B-----5:R-:W2:Y:S02]  /*20120*/  LDG.E R4, desc[UR60][R24.64+0x4] ;  /* 0x0000043c18047981 */ /* 0x020ea4000c1e1900 */
[----:B--2---:R-:W-:-:S07]  /*20130*/  IMAD.IADD R4, R4, 0x1, -R3 ;  /* 0x0000000104047824 */ /* 0x004fce00078e0a03 */
.L_x_1843:
[----:B------:R-:W2:Y:S01]  /*20140*/  LDL R9, [R1+0x60] ;  /* 0x0000600001097983 */ /* 0x000ea20000100800 */
[----:B------:R-:W-:-:S03]  /*20150*/  ULDC.64 UR4, c[0x0][0xb90] ;  /* 0x0002e40000047ab9 */ /* 0x000fc60000000a00 */
[----:B------:R-:W4:Y:S01]  /*20160*/  LDL R82, [R1+0x68] ;  /* 0x0000680001527983 */ /* 0x000f220000100800 */
[----:B-----5:R-:W-:Y:S01]  /*20170*/  SHF.R.S32.HI R3, RZ, 0x1f, R2 ;  /* 0x0000001fff037819 */ /* 0x020fe20000011402 */
[----:B------:R-:W1:Y:S02]  /*20180*/  @P1 LDC R85, c[0x0][0xbec] ;  /* 0x0002fb00ff551b82 */ /* 0x000e640000000800 */
[----:B------:R-:W2:Y:S04]  /*20190*/  LDL.LU R86, [R1+0x48] ;  /* 0x0000480001567983 */ /* 0x000ea80000300800 */
[----:B------:R-:W4:Y:S01]  /*201a0*/  LDL R84, [R1+0x10] ;  /* 0x0000100001547983 */ /* 0x000f220000100800 */
[----:B------:R-:W-:Y:S01]  /*201b0*/  IMAD R8, R20, UR4, RZ ;  /* 0x0000000414087c24 */ /* 0x000fe2000f8e02ff */
[----:B------:R-:W-:-:S02]  /*201c0*/  SHF.R.S32.HI R36, RZ, 0x1f, R176 ;  /* 0x0000001fff247819 */ /* 0x000fc400000114b0 */
[----:B------:R-:W-:Y:S01]  /*201d0*/  SEL R80, R176, RZ, !P0 ;  /* 0x000000ffb0507207 */ /* 0x000fe20004000000 */
[----:B------:R-:W3:Y:S01]  /*201e0*/  LDL R30, [R1+0xac] ;  /* 0x0000ac00011e7983 */ /* 0x000ee20000100800 */
[----:B------:R-:W-:Y:S01]  /*201f0*/  IMAD R15, R174, UR5, R8 ;  /* 0x00000005ae0f7c24 */ /* 0x000fe2000f8e0208 */
[----:B------:R-:W-:Y:S01]  /*20200*/  SEL R36, R36, RZ, !P0 ;  /* 0x000000ff24247207 */ /* 0x000fe20004000000 */
[----:B------:R-:W-:Y:S01]  /*20210*/  IMAD R81, R4, R21, RZ ;  /* 0x0000001504517224 */ /* 0x000fe200078e02ff */
[----:B------:R-:W1:Y:S01]  /*20220*/  @P1 LDC R87, c[0x0][0xbf0] ;  /* 0x0002fc00ff571b82 */ /* 0x000e620000000800 */
[----:B--2---:R-:W-:Y:S02]  /*20230*/  IMAD.IADD R25, R9, 0x1, R86 ;  /* 0x0000000109197824 */ /* 0x004fe400078e0256 */
[----:B------:R-:W-:Y:S01]  /*20240*/  IMAD.WIDE.U32 R8, R174, UR4, R2 ;  /* 0x00000004ae087c25 */ /* 0x000fe2000f8e0002 */
[----:B------:R-:W-:Y:S02]  /*20250*/  ULDC.64 UR4, c[0x0][0xb98] ;  /* 0x0002e60000047ab9 */ /* 0x000fe40000000a00 */
[----:B------:R-:W-:Y:S01]  /*20260*/  MOV R11, R25 ;  /* 0x00000019000b7202 */ /* 0x000fe20000000f00 */
[----:B0-----:R-:W-:-:S04]  /*20270*/  @P1 IMAD.HI.U32 R10, R25, R10, RZ ;  /* 0x0000000a190a1227 */ /* 0x001fc800078e00ff */
[----:B----4-:R-:W-:Y:S01]  /*20280*/  IMAD R13, R84, 0x8, R82 ;  /* 0x00000008540d7824 */ /* 0x010fe200078e0252 */
[----:B---3--:R-:W-:Y:S01]  /*20290*/  @P1 SHF.R.U32.HI R11, RZ, R27, R10 ;  /* 0x0000001bff0b1219 */ /* 0x008fe2000001160a */
[----:B------:R-:W-:Y:S01]  /*202a0*/  IMAD.IADD R9, R9, 0x1, R15 ;  /* 0x0000000109097824 */ /* 0x000fe200078e020f */
[----:B------:R-:W2:Y:S01]  /*202b0*/  LDL R27, [R1+0x7c] ;  /* 0x00007c00011b7983 */ /* 0x000ea20000100800 */
[----:B------:R-:W-:Y:S01]  /*202c0*/  IMAD.SHL.U32 R13, R13, 0x8, RZ ;  /* 0x000000080d0d7824 */ /* 0x000fe200078e00ff */
[----:B------:R-:W-:Y:S01]  /*202d0*/  IADD3 R10, -R11, RZ, RZ ;  /* 0x000000ff0b0a7210 */ /* 0x000fe20007ffe1ff */
[----:B------:R-:W-:-:S04]  /*202e0*/  IMAD.WIDE.U32 R8, R80, UR4, R8 ;  /* 0x0000000450087c25 */ /* 0x000fc8000f8e0008 */
[----:B------:R-:W-:-:S04]  /*202f0*/  IMAD.WIDE R6, R13, 0x2, R6 ;  /* 0x000000020d067825 */ /* 0x000fc800078e0206 */
[----:B------:R-:W-:Y:S02]  /*20300*/  IMAD R15, R36, UR4, RZ ;  /* 0x00000004240f7c24 */ /* 0x000fe4000f8e02ff */
[----:B------:R-:W-:Y:S01]  /*20310*/  IMAD R13, R21, R10, R25 ;  /* 0x0000000a150d7224 */ /* 0x000fe200078e0219 */
[----:B------:R-:W-:Y:S01]  /*20320*/  IADD3 R10, P0, R11, R8, RZ ;  /* 0x000000080b0a7210 */ /* 0x000fe20007f1e0ff */
[----:B------:R-:W-:Y:S01]  /*20330*/  IMAD R12, R80, UR5, R15 ;  /* 0x00000005500c7c24 */ /* 0x000fe2000f8e020f */
[----:B------:R-:W-:Y:S01]  /*20340*/  SHF.R.S32.HI R15, RZ, 0x1f, R11 ;  /* 0x0000001fff0f7819 */ /* 0x000fe2000001140b */
[----:B------:R-:W-:Y:S01]  /*20350*/  ULDC.64 UR4, c[0x0][0xb88] ;  /* 0x0002e20000047ab9 */ /* 0x000fe20000000a00 */
[----:B------:R-:W-:Y:S02]  /*20360*/  SHF.R.S32.HI R8, RZ, 0x1f, R13 ;  /* 0x0000001fff087819 */ /* 0x000fe4000001140d */
[----:B------:R-:W-:Y:S02]  /*20370*/  IADD3.X R11, R15, R9, R12, P0, !PT ;  /* 0x000000090f0b7210 */ /* 0x000fe400007fe40c */
[----:B------:R-:W-:Y:S01]  /*20380*/  IADD3 R25, P5, R6, 0x1000, RZ ;  /* 0x0000100006197810 */ /* 0x000fe20007fbe0ff */
[----:B------:R-:W-:-:S02]  /*20390*/  IMAD R14, R8, UR4, RZ ;  /* 0x00000004080e7c24 */ /* 0x000fc4000f8e02ff */
[----:B------:R-:W-:Y:S01]  /*203a0*/  IMAD.WIDE.U32 R10, R13, UR4, R10 ;  /* 0x000000040d0a7c25 */ /* 0x000fe2000f8e000a */
[----:B------:R-:W-:-:S03]  /*203b0*/  LOP3.LUT R8, R25, 0x380, RZ, 0xc0, !PT ;  /* 0x0000038019087812 */ /* 0x000fc600078ec0ff */
[----:B------:R-:W-:Y:S01]  /*203c0*/  IMAD R15, R13, UR5, R14 ;  /* 0x000000050d0f7c24 */ /* 0x000fe2000f8e020e */
[----:B------:R-:W-:Y:S01]  /*203d0*/  ULDC.64 UR4, c[0x0][0xb50] ;  /* 0x0002d40000047ab9 */ /* 0x000fe20000000a00 */
[----:B------:R-:W-:Y:S02]  /*203e0*/  SHF.R.U64 R8, R8, 0x3, RZ ;  /* 0x0000000308087819 */ /* 0x000fe400000012ff */
[----:B------:R-:W-:Y:S01]  /*203f0*/  IMAD.IADD R11, R11, 0x1, R15 ;  /* 0x000000010b0b7824 */ /* 0x000fe200078e020f */
[----:B------:R-:W-:Y:S02]  /*20400*/  LEA R14, P0, R10, UR4, 0x2 ;  /* 0x000000040a0e7c11 */ /* 0x000fe4000f8010ff */
[----:B------:R-:W-:Y:S02]  /*20410*/  LOP3.LUT R8, R8, R25, RZ, 0x3c, !PT ;  /* 0x0000001908087212 */ /* 0x000fe400078e3cff */
[----:B------:R-:W-:Y:S02]  /*20420*/  LEA.HI.X R26, R10, UR5, R11, 0x2, P0 ;  /* 0x000000050a1a7c11 */ /* 0x000fe400080f140b */
[----:B------:R-:W-:-:S02]  /*20430*/  IADD3 R33, P2, R6, 0x5000, RZ ;  /* 0x0000500006217810 */ /* 0x000fc40007f5e0ff */
[C---:B------:R-:W-:Y:S02]  /*20440*/  IADD3 R9, P4, R6.reuse, 0x2000, RZ ;  /* 0x0000200006097810 */ /* 0x040fe40007f9e0ff */
[C---:B------:R-:W-:Y:S01]  /*20450*/  IADD3 R29, P3, R6.reuse, 0x4000, RZ ;  /* 0x00004000061d7810 */ /* 0x040fe20007f7e0ff */
[----:B------:R-:W-:Y:S01]  /*20460*/  SHFL.IDX PT, R54, R14, RZ, 0x1c1f ;  /* 0x001c1fff0e367589 */ /* 0x000fe200000e0000 */
[----:B------:R-:W-:Y:S01]  /*20470*/  IADD3 R25, P0, R6, 0x3000, RZ ;  /* 0x0000300006197810 */ /* 0x000fe20007f1e0ff */
[----:B------:R-:W-:Y:S01]  /*20480*/  IMAD.IADD R30, R30, 0x1, R86 ;  /* 0x000000011e1e7824 */ /* 0x000fe200078e0256 */
[----:B------:R-:W-:Y:S01]  /*20490*/  IADD3 R41, P6, R6, 0x6000, RZ ;  /* 0x0000600006297810 */ /* 0x000fe20007fde0ff */
[----:B------:R-:W-:Y:S01]  /*204a0*/  SHFL.IDX PT, R58, R14, 0x1, 0x1c1f ;  /* 0x003c1f000e3a7f89 */ /* 0x000fe200000e0000 */
[----:B------:R-:W-:Y:S01]  /*204b0*/  LOP3.LUT R24, R25, 0x380, RZ, 0xc0, !PT ;  /* 0x0000038019187812 */ /* 0x000fe200078ec0ff */
[----:B------:R-:W-:Y:S01]  /*204c0*/  ULDC.64 UR4, c[0x0][0xaa0] ;  /* 0x0002a80000047ab9 */ /* 0x000fe20000000a00 */
[----:B------:R-:W-:-:S02]  /*204d0*/  LOP3.LUT R32, R33, 0x380, RZ, 0xc0, !PT ;  /* 0x0000038021207812 */ /* 0x000fc400078ec0ff */
[----:B------:R-:W-:Y:S02]  /*204e0*/  SHF.R.U64 R24, R24, 0x3, RZ ;  /* 0x0000000318187819 */ /* 0x000fe400000012ff */
[----:B------:R-:W-:Y:S02]  /*204f0*/  SHF.R.U64 R32, R32, 0x3, RZ ;  /* 0x0000000320207819 */ /* 0x000fe400000012ff */
[----:B------:R-:W-:Y:S02]  /*20500*/  LOP3.LUT R24, R24, R25, RZ, 0x3c, !PT ;  /* 0x0000001918187212 */ /* 0x000fe400078e3cff */
[----:B------:R-:W-:Y:S02]  /*20510*/  IADD3.X R25, RZ, R7, RZ, P0, !PT ;  /* 0x00000007ff197210 */ /* 0x000fe400007fe4ff */
[----:B------:R-:W-:Y:S02]  /*20520*/  IADD3 R53, P0, R6, 0x9000, RZ ;  /* 0x0000900006357810 */ /* 0x000fe40007f1e0ff */
[----:B------:R-:W-:Y:S01]  /*20530*/  LOP3.LUT R32, R32, R33, RZ, 0x3c, !PT ;  /* 0x0000002120207212 */ /* 0x000fe200078e3cff */
[----:B------:R-:W-:Y:S01]  /*20540*/  IMAD.X R33, RZ, RZ, R7, P2 ;  /* 0x000000ffff217224 */ /* 0x000fe200010e0607 */
[----:B------:R-:W-:-:S02]  /*20550*/  LOP3.LUT R52, R53, 0x380, RZ, 0xc0, !PT ;  /* 0x0000038035347812 */ /* 0x000fc400078ec0ff */
[----:B------:R-:W-:Y:S01]  /*20560*/  IADD3 R61, P2, R6, 0xb000, RZ ;  /* 0x0000b000063d7810 */ /* 0x000fe20007f5e0ff */
[----:B------:R-:W0:Y:S01]  /*20570*/  SHFL.IDX PT, R55, R26, RZ, 0x1c1f ;  /* 0x001c1fff1a377589 */ /* 0x000e2200000e0000 */
[----:B------:R-:W-:Y:S02]  /*20580*/  LOP3.LUT R12, R9, 0x380, RZ, 0xc0, !PT ;  /* 0x00000380090c7812 */ /* 0x000fe400078ec0ff */
[----:B------:R-:W-:Y:S01]  /*20590*/  LOP3.LUT R28, R29, 0x380, RZ, 0xc0, !PT ;  /* 0x000003801d1c7812 */ /* 0x000fe200078ec0ff */
[----:B------:R-:W3:Y:S01]  /*205a0*/  SHFL.IDX PT, R59, R26, 0x1, 0x1c1f ;  /* 0x003c1f001a3b7f89 */ /* 0x000ee200000e0000 */
[----:B------:R-:W-:Y:S02]  /*205b0*/  SHF.R.U64 R52, R52, 0x3, RZ ;  /* 0x0000000334347819 */ /* 0x000fe400000012ff */
[----:B------:R-:W-:Y:S02]  /*205c0*/  LOP3.LUT R60, R61, 0x380, RZ, 0xc0, !PT ;  /* 0x000003803d3c7812 */ /* 0x000fe400078ec0ff */
[----:B------:R-:W-:-:S02]  /*205d0*/  SHF.R.U64 R12, R12, 0x3, RZ ;  /* 0x000000030c0c7819 */ /* 0x000fc400000012ff */
[----:B------:R-:W-:Y:S02]  /*205e0*/  SHF.R.U64 R28, R28, 0x3, RZ ;  /* 0x000000031c1c7819 */ /* 0x000fe400000012ff */
[----:B------:R-:W-:Y:S01]  /*205f0*/  LOP3.LUT R52, R52, R53, RZ, 0x3c, !PT ;  /* 0x0000003534347212 */ /* 0x000fe200078e3cff */
[--C-:B------:R-:W-:Y:S01]  /*20600*/  IMAD.X R53, RZ, RZ, R7.reuse, P0 ;  /* 0x000000ffff357224 */ /* 0x100fe200000e0607 */
[----:B------:R-:W-:Y:S01]  /*20610*/  SHF.R.U64 R60, R60, 0x3, RZ ;  /* 0x000000033c3c7819 */ /* 0x000fe200000012ff */
[--C-:B------:R-:W-:Y:S01]  /*20620*/  IMAD.X R13, RZ, RZ, R7.reuse, P4 ;  /* 0x000000ffff0d7224 */ /* 0x100fe200020e0607 */
[----:B------:R-:W-:Y:S01]  /*20630*/  LOP3.LUT R12, R12, R9, RZ, 0x3c, !PT ;  /* 0x000000090c0c7212 */ /* 0x000fe200078e3cff */
[--C-:B------:R-:W-:Y:S01]  /*20640*/  IMAD.X R9, RZ, RZ, R7.reuse, P5 ;  /* 0x000000ffff097224 */ /* 0x100fe200028e0607 */
[----:B------:R-:W-:Y:S01]  /*20650*/  LOP3.LUT R28, R28, R29, RZ, 0x3c, !PT ;  /* 0x0000001d1c1c7212 */ /* 0x000fe200078e3cff */
[----:B------:R-:W-:Y:S01]  /*20660*/  IMAD.X R29, RZ, RZ, R7, P3 ;  /* 0x000000ffff1d7224 */ /* 0x000fe200018e0607 */
[----:B------:R-:W-:-:S02]  /*20670*/  IADD3 R10, R30, 0x8, RZ ;  /* 0x000000081e0a7810 */ /* 0x000fc40007ffe0ff */
[C---:B------:R-:W-:Y:S02]  /*20680*/  IADD3 R45, P5, R6.reuse, 0x7000, RZ ;  /* 0x00007000062d7810 */ /* 0x040fe40007fbe0ff */
[----:B------:R-:W-:Y:S02]  /*20690*/  IADD3 R49, P4, R6, 0x8000, RZ ;  /* 0x0000800006317810 */ /* 0x000fe40007f9e0ff */
[----:B------:R-:W-:Y:S01]  /*206a0*/  LOP3.LUT R60, R60, R61, RZ, 0x3c, !PT ;  /* 0x0000003d3c3c7212 */ /* 0x000fe200078e3cff */
[----:B------:R-:W-:Y:S01]  /*206b0*/  IMAD.X R61, RZ, RZ, R7, P2 ;  /* 0x000000ffff3d7224 */ /* 0x000fe200010e0607 */
[----:B------:R-:W-:Y:S01]  /*206c0*/  IADD3 R57, P3, R6, 0xa000, RZ ;  /* 0x0000a00006397810 */ /* 0x000fe20007f7e0ff */
[----:B------:R-:W-:Y:S01]  /*206d0*/  IMAD R3, R3, UR4, RZ ;  /* 0x0000000403037c24 */ /* 0x000fe2000f8e02ff */
[----:B------:R-:W-:Y:S02]  /*206e0*/  LOP3.LUT R40, R41, 0x380, RZ, 0xc0, !PT ;  /* 0x0000038029287812 */ /* 0x000fe400078ec0ff */
[----:B------:R-:W-:-:S02]  /*206f0*/  LOP3.LUT R44, R45, 0x380, RZ, 0xc0, !PT ;  /* 0x000003802d2c7812 */ /* 0x000fc400078ec0ff */
[----:B------:R-:W-:Y:S02]  /*20700*/  LOP3.LUT R48, R49, 0x380, RZ, 0xc0, !PT ;  /* 0x0000038031307812 */ /* 0x000fe400078ec0ff */
[----:B------:R-:W-:Y:S01]  /*20710*/  LOP3.LUT R56, R57, 0x380, RZ, 0xc0, !PT ;  /* 0x0000038039387812 */ /* 0x000fe200078ec0ff */
[----:B------:R-:W-:Y:S01]  /*20720*/  IMAD R83, R2, UR5, R3 ;  /* 0x0000000502537c24 */ /* 0x000fe2000f8e0203 */
[----:B------:R-:W-:Y:S01]  /*20730*/  SHF.R.U64 R40, R40, 0x3, RZ ;  /* 0x0000000328287819 */ /* 0x000fe200000012ff */
[----:B------:R-:W-:Y:S01]  /*20740*/  IMAD.WIDE.U32 R2, R2, UR4, RZ ;  /* 0x0000000402027c25 */ /* 0x000fe2000f8e00ff */
[----:B------:R-:W-:Y:S01]  /*20750*/  SHF.R.U64 R44, R44, 0x3, RZ ;  /* 0x000000032c2c7819 */ /* 0x000fe200000012ff */
[----:B------:R-:W-:Y:S01]  /*20760*/  ULDC.64 UR4, c[0x0][0xae8] ;  /* 0x0002ba0000047ab9 */ /* 0x000fe20000000a00 */
[----:B------:R-:W-:Y:S02]  /*20770*/  SHF.R.U64 R48, R48, 0x3, RZ ;  /* 0x0000000330307819 */ /* 0x000fe400000012ff */
[----:B------:R-:W-:-:S02]  /*20780*/  LEA R82, R82, R84, 0x5 ;  /* 0x0000005452527211 */ /* 0x000fc400078e28ff */
[----:B------:R-:W-:Y:S01]  /*20790*/  SHF.R.U64 R56, R56, 0x3, RZ ;  /* 0x0000000338387819 */ /* 0x000fe200000012ff */
[----:B------:R-:W-:Y:S01]  /*207a0*/  IMAD.IADD R3, R3, 0x1, R83 ;  /* 0x0000000103037824 */ /* 0x000fe200078e0253 */
[----:B------:R-:W-:Y:S01]  /*207b0*/  LOP3.LUT R40, R40, R41, RZ, 0x3c, !PT ;  /* 0x0000002928287212 */ /* 0x000fe200078e3cff */
[----:B------:R-:W-:Y:S01]  /*207c0*/  IMAD R20, R20, UR4, RZ ;  /* 0x0000000414147c24 */ /* 0x000fe2000f8e02ff */
[----:B------:R-:W-:Y:S01]  /*207d0*/  LOP3.LUT R44, R44, R45, RZ, 0x3c, !PT ;  /* 0x0000002d2c2c7212 */ /* 0x000fe200078e3cff */
[--C-:B------:R-:W-:Y:S01]  /*207e0*/  IMAD.X R41, RZ, RZ, R7.reuse, P6 ;  /* 0x000000ffff297224 */ /* 0x100fe200030e0607 */
[----:B------:R-:W-:Y:S01]  /*207f0*/  LOP3.LUT R48, R48, R49, RZ, 0x3c, !PT ;  /* 0x0000003130307212 */ /* 0x000fe200078e3cff */
[--C-:B------:R-:W-:Y:S01]  /*20800*/  IMAD.X R49, RZ, RZ, R7.reuse, P4 ;  /* 0x000000ffff317224 */ /* 0x100fe200020e0607 */
[----:B------:R-:W-:Y:S01]  /*20810*/  LOP3.LUT R56, R56, R57, RZ, 0x3c, !PT ;  /* 0x0000003938387212 */ /* 0x000fe200078e3cff */
[----:B------:R-:W-:Y:S01]  /*20820*/  IMAD.IADD R82, R86, 0x1, R82 ;  /* 0x0000000156527824 */ /* 0x000fe200078e0252 */
[----:B------:R-:W-:Y:S01]  /*20830*/  IADD3.X R45, RZ, R7, RZ, P5, !PT ;  /* 0x00000007ff2d7210 */ /* 0x000fe20002ffe4ff */
[----:B------:R-:W-:Y:S01]  /*20840*/  IMAD.X R57, RZ, RZ, R7, P3 ;  /* 0x000000ffff397224 */ /* 0x000fe200018e0607 */
[----:B------:R-:W-:-:S02]  /*20850*/  IADD3 R65, P6, R6, 0xc000, RZ ;  /* 0x0000c00006417810 */ /* 0x000fc40007fde0ff */
[C---:B------:R-:W-:Y:S02]  /*20860*/  IADD3 R69, P5, R6.reuse, 0xd000, RZ ;  /* 0x0000d00006457810 */ /* 0x040fe40007fbe0ff */
[----:B------:R-:W-:Y:S01]  /*20870*/  IADD3 R73, P4, R6, 0xe000, RZ ;  /* 0x0000e00006497810 */ /* 0x000fe20007f9e0ff */
[----:B------:R-:W-:Y:S01]  /*20880*/  IMAD R83, R174, UR5, R20 ;  /* 0x00000005ae537c24 */ /* 0x000fe2000f8e0214 */
[----:B------:R-:W-:Y:S01]  /*20890*/  IADD3 R11, P3, R6, 0xf000, RZ ;  /* 0x0000f000060b7810 */ /* 0x000fe20007f7e0ff */
[----:B------:R-:W-:Y:S01]  /*208a0*/  IMAD.WIDE.U32 R2, R174, UR4, R2 ;  /* 0x00000004ae027c25 */ /* 0x000fe2000f8e0002 */
[----:B------:R-:W-:Y:S01]  /*208b0*/  LOP3.LUT R64, R65, 0x380, RZ, 0xc0, !PT ;  /* 0x0000038041407812 */ /* 0x000fe200078ec0ff */
[----:B------:R-:W-:Y:S01]  /*208c0*/  ULDC.64 UR4, c[0x0][0xaf0] ;  /* 0x0002bc0000047ab9 */ /* 0x000fe20000000a00 */
[----:B------:R-:W-:Y:S02]  /*208d0*/  LOP3.LUT R68, R69, 0x380, RZ, 0xc0, !PT ;  /* 0x0000038045447812 */ /* 0x000fe400078ec0ff */
[----:B------:R-:W-:Y:S01]  /*208e0*/  LOP3.LUT R72, R73, 0x380, RZ, 0xc0, !PT ;  /* 0x0000038049487812 */ /* 0x000fe200078ec0ff */
[----:B------:R-:W-:Y:S01]  /*208f0*/  IMAD.IADD R3, R3, 0x1, R83 ;  /* 0x0000000103037824 */ /* 0x000fe200078e0253 */
[----:B------:R-:W-:-:S02]  /*20900*/  LOP3.LUT R15, R6, 0x380, RZ, 0xc0, !PT ;  /* 0x00000380060f7812 */ /* 0x000fc400078ec0ff */
[----:B------:R-:W-:Y:S01]  /*20910*/  LOP3.LUT R4, R11, 0x380, RZ, 0xc0, !PT ;  /* 0x000003800b047812 */ /* 0x000fe200078ec0ff */
[----:B------:R-:W-:Y:S01]  /*20920*/  IMAD.MOV.U32 R83, RZ, RZ, R82 ;  /* 0x000000ffff537224 */ /* 0x000fe200078e0052 */
[----:B------:R-:W-:Y:S02]  /*20930*/  SHF.R.U64 R64, R64, 0x3, RZ ;  /* 0x0000000340407819 */ /* 0x000fe400000012ff */
[----:B------:R-:W-:Y:S02]  /*20940*/  SHF.R.U64 R68, R68, 0x3, RZ ;  /* 0x0000000344447819 */ /* 0x000fe400000012ff */
[----:B------:R-:W-:Y:S02]  /*20950*/  SHF.R.U64 R72, R72, 0x3, RZ ;  /* 0x0000000348487819 */ /* 0x000fe400000012ff */
[----:B------:R-:W-:Y:S02]  /*20960*/  SHF.R.U64 R15, R15, 0x3, RZ ;  /* 0x000000030f0f7819 */ /* 0x000fe400000012ff */
[----:B------:R-:W-:Y:S01]  /*20970*/  SHF.R.U64 R4, R4, 0x3, RZ ;  /* 0x0000000304047819 */ /* 0x000fe200000012ff */
[--C-:B------:R-:W-:Y:S01]  /*20980*/  IMAD.X R77, RZ, RZ, R7.reuse, P3 ;  /* 0x000000ffff4d7224 */ /* 0x100fe200018e0607 */
[----:B------:R-:W-:Y:S01]  /*20990*/  LOP3.LUT R64, R64, R65, RZ, 0x3c, !PT ;  /* 0x0000004140407212 */ /* 0x000fe200078e3cff */
[----:B------:R-:W-:Y:S01]  /*209a0*/  IMAD.X R65, RZ, RZ, R7, P6 ;  /* 0x000000ffff417224 */ /* 0x000fe200030e0607 */
[----:B------:R-:W-:-:S02]  /*209b0*/  LOP3.LUT R68, R68, R69, RZ, 0x3c, !PT ;  /* 0x0000004544447212 */ /* 0x000fc400078e3cff */
[----:B------:R-:W-:Y:S01]  /*209c0*/  LOP3.LUT R72, R72, R73, RZ, 0x3c, !PT ;  /* 0x0000004948487212 */ /* 0x000fe200078e3cff */
[----:B------:R-:W-:Y:S01]  /*209d0*/  IMAD.X R73, RZ, RZ, R7, P4 ;  /* 0x000000ffff497224 */ /* 0x000fe200020e0607 */
[----:B------:R-:W-:Y:S01]  /*209e0*/  LOP3.LUT R6, R15, R6, RZ, 0x3c, !PT ;  /* 0x000000060f067212 */ /* 0x000fe200078e3cff */
[----:B------:R-:W-:Y:S01]  /*209f0*/  IMAD.WIDE.U32 R2, R80, UR4, R2 ;  /* 0x0000000450027c25 */ /* 0x000fe2000f8e0002 */
[----:B------:R-:W-:Y:S02]  /*20a00*/  IADD3.X R69, RZ, R7, RZ, P5, !PT ;  /* 0x00000007ff457210 */ /* 0x000fe40002ffe4ff */
[----:B------:R-:W-:Y:S01]  /*20a10*/  LOP3.LUT R76, R4, R11, RZ, 0x3c, !PT ;  /* 0x0000000b044c7212 */ /* 0x000fe200078e3cff */
[----:B------:R-:W-:Y:S01]  /*20a20*/  IMAD.IADD R86, R84, 0x1, R86 ;  /* 0x0000000154567824 */ /* 0x000fe200078e0256 */
[----:B------:R-:W-:Y:S01]  /*20a30*/  BSSY B1, `(.L_x_1844) ;  /* 0x000004e000017945 */ /* 0x000fe20003800000 */
[----:B--2---:R-:W-:-:S04]  /*20a40*/  LOP3.LUT P0, RZ, R27, 0x3, RZ, 0xc0, !PT ;  /* 0x000000031bff7812 */ /* 0x004fc8000780c0ff */
[-C--:B------:R-:W-:Y:S02]  /*20a50*/  ISETP.GE.OR P2, PT, R30, R81.reuse, P0 ;  /* 0x000000511e00720c */ /* 0x080fe40000746670 */
[----:B------:R-:W-:-:S11]  /*20a60*/  ISETP.GE.OR P0, PT, R10, R81, P0 ;  /* 0x000000510a00720c */ /* 0x000fd60000706670 */
[----:B0-----:R0:W-:Y:S04]  /*20a70*/  @!P2 ST.E desc[UR60][R54.64], R5 ;  /* 0x000000053600a985 */ /* 0x0011e8000c10193c */
[----:B---3--:R1:W-:Y:S04]  /*20a80*/  @!P0 ST.E desc[UR60][R58.64], R0 ;  /* 0x000000003a008985 */ /* 0x0083e8000c10193c */
[----:B------:R-:W5:Y:S04]  /*20a90*/  LD.E.128 R8, desc[UR60][R8.64] ;  /* 0x0000003c08087980 */ /* 0x000f68000c101d00 */
[----:B0-----:R-:W5:Y:S01]  /*20aa0*/  LD.E.128 R4, desc[UR60][R6.64] ;  /* 0x0000003c06047980 */ /* 0x001f62000c101d00 */
[----:B-1----:R-:W-:-:S03]  /*20ab0*/  @P1 IMAD.HI.U32 R0, R82, R85, RZ ;  /* 0x0000005552001227 */ /* 0x002fc600078e00ff */
[----:B------:R-:W5:Y:S02]  /*20ac0*/  LD.E.128 R12, desc[UR60][R12.64] ;  /* 0x0000003c0c0c7980 */ /* 0x000f64000c101d00 */
[----:B------:R-:W-:Y:S01]  /*20ad0*/  @P1 SHF.R.U32.HI R83, RZ, R87, R0 ;  /* 0x00000057ff531219 */ /* 0x000fe20000011600 */
[----:B------:R-:W-:Y:S01]  /*20ae0*/  IMAD R85, R36, UR4, RZ ;  /* 0x0000000424557c24 */ /* 0x000fe2000f8e02ff */
[----:B------:R-:W5:Y:S02]  /*20af0*/  LD.E.128 R24, desc[UR60][R24.64] ;  /* 0x0000003c18187980 */ /* 0x000f64000c101d00 */
[----:B------:R-:W-:Y:S02]  /*20b00*/  SHF.R.S32.HI R0, RZ, 0x1f, R83 ;  /* 0x0000001fff007819 */ /* 0x000fe40000011453 */
[----:B------:R-:W-:Y:S01]  /*20b10*/  IADD3 R20, -R83, RZ, RZ ;  /* 0x000000ff53147210 */ /* 0x000fe20007ffe1ff */
[----:B------:R-:W-:Y:S01]  /*20b20*/  IMAD R85, R80, UR5, R85 ;  /* 0x0000000550557c24 */ /* 0x000fe2000f8e0255 */
[----:B------:R-:W-:Y:S01]  /*20b30*/  ULDC.64 UR4, c[0x0][0xae0] ;  /* 0x0002b80000047ab9 */ /* 0x000fe20000000a00 */
[----:B------:R-:W5:Y:S01]  /*20b40*/  LD.E.128 R28, desc[UR60][R28.64] ;  /* 0x0000003c1c1c7980 */ /* 0x000f62000c101d00 */
[----:B------:R-:W-:-:S02]  /*20b50*/  IMAD R0, R0, UR4, RZ ;  /* 0x0000000400007c24 */ /* 0x000fc4000f8e02ff */
[----:B------:R-:W-:Y:S01]  /*20b60*/  IMAD R21, R21, R20, R82 ;  /* 0x0000001415157224 */ /* 0x000fe200078e0252 */
[----:B------:R-:W5:Y:S01]  /*20b70*/  LD.E.128 R32, desc[UR60][R32.64] ;  /* 0x0000003c20207980 */ /* 0x000f62000c101d00 */
[----:B------:R-:W-:-:S03]  /*20b80*/  IMAD.IADD R3, R3, 0x1, R85 ;  /* 0x0000000103037824 */ /* 0x000fc600078e0255 */
[----:B------:R-:W5:Y:S01]  /*20b90*/  LD.E.128 R40, desc[UR60][R40.64] ;  /* 0x0000003c28287980 */ /* 0x000f62000c101d00 */
[----:B------:R-:W-:-:S03]  /*20ba0*/  IMAD R85, R83, UR5, R0 ;  /* 0x0000000553557c24 */ /* 0x000fc6000f8e0200 */
[----:B------:R-:W5:Y:S01]  /*20bb0*/  LD.E.128 R44, desc[UR60][R44.64] ;  /* 0x0000003c2c2c7980 */ /* 0x000f62000c101d00 */
[----:B------:R-:W-:-:S03]  /*20bc0*/  SHF.R.S32.HI R0, RZ, 0x1f, R21 ;  /* 0x0000001fff007819 */ /* 0x000fc60000011415 */
        /* <DEDUP_REMOVED lines=8> */
[----:B------:R-:W-:Y:S01]  /*20c50*/  IMAD.WIDE.U32 R2, R83, UR4, R2 ;  /* 0x0000000453027c25 */ /* 0x000fe2000f8e0002 */
[----:B------:R-:W-:Y:S01]  /*20c60*/  ULDC.64 UR4, c[0x0][0xad8] ;  /* 0x0002b60000047ab9 */ /* 0x000fe20000000a00 */
[----:B------:R-:W-:Y:S01]  /*20c70*/  @!PT LDS RZ, [RZ] ;  /* 0x00000000fffff984 */ /* 0x000fe20000000800 */
[----:B------:R-:W-:Y:S01]  /*20c80*/  @!PT LDS RZ, [RZ] ;  /* 0x00000000fffff984 */ /* 0x000fe20000000800 */
[----:B------:R-:W-:Y:S01]  /*20c90*/  @!PT LDS RZ, [RZ] ;  /* 0x00000000fffff984 */ /* 0x000fe20000000800 */
[----:B------:R-:W-:Y:S01]  /*20ca0*/  @!PT LDS RZ, [RZ] ;  /* 0x00000000fffff984 */ /* 0x000fe20000000800 */
[----:B------:R0:W-:Y:S06]  /*20cb0*/  MEMBAR.ALL.CTA ;  /* 0x0000000000007992 */ /* 0x0001ec0000008000 */
[----:B0-----:R-:W0:Y:S01]  /*20cc0*/  FENCE.VIEW.ASYNC.S ;  /* 0x00000000000073c6 */ /* 0x001e220000000000 */
[----:B------:R-:W-:-:S02]  /*20cd0*/  IMAD.IADD R3, R3, 0x1, R85 ;  /* 0x0000000103037824 */ /* 0x000fc400078e0255 */
[----:B------:R-:W-:Y:S01]  /*20ce0*/  IMAD R20, R0, UR4, RZ ;  /* 0x0000000400147c24 */ /* 0x000fe2000f8e02ff */
[C---:B------:R-:W-:Y:S01]  /*20cf0*/  IADD3 R0, R86.reuse, 0x20, RZ ;  /* 0x0000002056007810 */ /* 0x040fe20007ffe0ff */
[----:B------:R-:W-:Y:S01]  /*20d00*/  IMAD.WIDE.U32 R2, R21, UR4, R2 ;  /* 0x0000000415027c25 */ /* 0x000fe2000f8e0002 */
[----:B------:R-:W-:-:S03]  /*20d10*/  ISETP.GE.AND P2, PT, R86, R81, PT ;  /* 0x000000515600720c */ /* 0x000fc60003f46270 */
[----:B------:R-:W-:Y:S01]  /*20d20*/  IMAD R83, R21, UR5, R20 ;  /* 0x0000000515537c24 */ /* 0x000fe2000f8e0214 */
[-C--:B------:R-:W-:Y:S01]  /*20d30*/  ISETP.GE.AND P1, PT, R0, R81.reuse, PT ;  /* 0x000000510000720c */ /* 0x080fe20003f26270 */
[----:B------:R-:W-:Y:S01]  /*20d40*/  VIADD R0, R18, 0x30820 ;  /* 0x0003082012007836 */ /* 0x000fe20000000000 */
[----:B------:R-:W-:Y:S01]  /*20d50*/  ULDC.64 UR4, c[0x0][0xa80] ;  /* 0x0002a00000047ab9 */ /* 0x000fe20000000a00 */
[----:B------:R-:W-:Y:S01]  /*20d60*/  IMAD.IADD R3, R3, 0x1, R83 ;  /* 0x0000000103037824 */ /* 0x000fe200078e0253 */
[C---:B------:R-:W-:Y:S02]  /*20d70*/  LEA R36, P3, R2.reuse, UR4, 0x1 ;  /* 0x0000000402247c11 */ /* 0x040fe4000f8608ff */
[----:B------:R-:W-:Y:S02]  /*20d80*/  PRMT R0, RZ, 0x654, R0 ;  /* 0x00000654ff007816 */ /* 0x000fe40000000000 */
[----:B------:R-:W-:Y:S01]  /*20d90*/  LEA.HI.X R80, R2, UR5, R3, 0x1, P3 ;  /* 0x0000000502507c11 */ /* 0x000fe200098f0c03 */
[----:B------:R-:W-:Y:S01]  /*20da0*/  VIADD R20, R86, 0x40 ;  /* 0x0000004056147836 */ /* 0x000fe20000000000 */
[----:B0-----:R0:W1:Y:S01]  /*20db0*/  SHFL.IDX PT, R84, R36, RZ, 0x181f ;  /* 0x00181fff24547589 */ /* 0x00106200000e0000 */
[----:B------:R2:W-:Y:S03]  /*20dc0*/  SYNCS.ARRIVE.TRANS64.RED.A1T0 RZ, [R0+URZ], RZ ;  /* 0x000000ff00ff79a7 */ /* 0x0005e6000810043f */
[----:B------:R-:W-:Y:S01]  /*20dd0*/  ISETP.GE.AND P0, PT, R20, R81, PT ;  /* 0x000000511400720c */ /* 0x000fe20003f06270 */
[----:B--2---:R0:W2:Y:S01]  /*20de0*/  SHFL.IDX PT, R0, R80, RZ, 0x181f ;  /* 0x00181fff50007589 */ /* 0x0040a200000e0000 */
[----:B------:R-:W-:Y:S11]  /*20df0*/  @P2 BRA `(.L_x_1845) ;  /* 0x0000000000442947 */ /* 0x000ff60003800000 */
        /* <DEDUP_REMOVED lines=17> */
.L_x_1845:
[----:B------:R-:W-:Y:S05]  /*20f10*/  BSYNC B1 ;  /* 0x0000000000017941 */ /* 0x000fea0003800000 */
.L_x_1844:
        /* <DEDUP_REMOVED lines=9> */
[CC--:B---3--:R-:W-:Y:S02]  /*20fb0*/  @!P4 LEA R2, P6, R16.reuse, R20.reuse, 0x1 ;  /* 0x000000141002c211 */ /* 0x0c8fe400078c08ff */
        /* <DEDUP_REMOVED lines=11> */
.L_x_1847:
[----:B------:R-:W-:Y:S05]  /*21070*/  BSYNC B1 ;  /* 0x0000000000017941 */ /* 0x000fea0003800000 */
.L_x_1846:
        /* <DEDUP_REMOVED lines=9> */
[CC--:B---3--:R-:W-:Y:S02]  /*21110*/  @!P3 LEA R2, P6, R16.reuse, R8.reuse, 0x1 ;  /* 0x000000081002b211 */ /* 0x0c8fe400078c08ff */
        /* <DEDUP_REMOVED lines=11> */
.L_x_1849:
[----:B------:R-:W-:Y:S05]  /*211d0*/  BSYNC B1 ;  /* 0x0000000000017941 */ /* 0x000fea0003800000 */
.L_x_1848:
[----:B0-----:R-:W-:Y:S01]  /*211e0*/  IADD3 R0, R86, 0x60, RZ ;  /* 0x0000006056007810 */ /* 0x001fe20007ffe0ff */
[----:B--2-4-:R-:W0:Y:S03]  /*211f0*/  SHFL.IDX PT, R80, R80, 0x3, 0x181f ;  /* 0x00781f0050507f89 */ /* 0x014e2600000e0000 */
[----:B------:R-:W-:Y:S01]  /*21200*/  ISETP.GE.AND P0, PT, R0, R81, PT ;  /* 0x000000510000720c */ /* 0x000fe20003f06270 */
[----:B------:R-:W2:-:S12]  /*21210*/  SHFL.IDX PT, R36, R36, 0x3, 0x181f ;  /* 0x00781f0024247f89 */ /* 0x000e9800000e0000 */
[----:B------:R-:W-:Y:S05]  /*21220*/  @P0 BRA `(.L_x_1850) ;  /* 0x0000000c00940947 */ /* 0x000fea0003800000 */
[----:B------:R-:W-:Y:S02]  /*21230*/  ULDC UR4, c[0x0][0xac8] ;  /* 0x0002b20000047ab9 */ /* 0x000fe40000000800 */
[----:B------:R-:W-:Y:S02]  /*21240*/  ISETP.GE.AND P3, PT, R16, UR4, PT ;  /* 0x0000000410007c0c */ /* 0x000fe4000bf66270 */
[----:B------:R-:W-:Y:S02]  /*21250*/  ISETP.GE.AND P4, PT, R219, UR4, PT ;  /* 0x00000004db007c0c */ /* 0x000fe4000bf86270 */
[----:B------:R-:W-:-:S09]  /*21260*/  ISETP.GE.AND P5, PT, R19, UR4, PT ;  /* 0x0000000413007c0c */ /* 0x000fd2000bfa6270 */
[CC--:B--2---:R-:W-:Y:S02]  /*21270*/  @!P3 LEA R2, P0, R16.reuse, R36.reuse, 0x1 ;  /* 0x000000241002b211 */ /* 0x0c4fe400078008ff */
[-C--:B------:R-:W-:Y:S02]  /*21280*/  @!P4 LEA R4, P1, R201, R36.reuse, 0x1 ;  /* 0x00000024c904c211 */ /* 0x080fe400078208ff */
[----:B------:R-:W-:Y:S02]  /*21290*/  @!P5 LEA R6, P2, R19, R36, 0x1 ;  /* 0x000000241306d211 */ /* 0x000fe400078408ff */
        /* <DEDUP_REMOVED lines=12> */
.L_x_1842:
[----:B------:R-:W3:Y:S01]  /*21360*/  LDL R9, [R1+0x74] ;  /* 0x0000740001097983 */ /* 0x000ee20000100800 */
[----:B------:R-:W-:Y:S01]  /*21370*/  ULDC.64 UR4, c[0x0][0xc00] ;  /* 0x0003000000047ab9 */ /* 0x000fe20000000a00 */
[----:B------:R-:W3:Y:S01]  /*21380*/  LDC.64 R2, c[0x0][0xc00] ;  /* 0x00030000ff027b82 */ /* 0x000ee20000000a00 */
[----:B------:R-:W-:Y:S01]  /*21390*/  ISETP.NE.U32.AND P0, PT, RZ, UR4, PT ;  /* 0x00000004ff007c0c */ /* 0x000fe2000bf05070 */
[----:B0-----:R-:W-:-:S03]  /*213a0*/  IMAD.MOV.U32 R6, RZ, RZ, RZ ;  /* 0x000000ffff067224 */ /* 0x001fc600078e00ff */
[----:B------:R-:W-:Y:S01]  /*213b0*/  ISETP.NE.AND.EX P0, PT, RZ, UR5, PT, P0 ;  /* 0x00000005ff007c0c */ /* 0x000fe2000bf05300 */
[----:B------:R-:W-:Y:S02]  /*213c0*/  ULDC.64 UR4, c[0x0][0xc08] ;  /* 0x0003020000047ab9 */ /* 0x000fe40000000a00 */
[----:B------:R-:W-:Y:S01]  /*213d0*/  ISETP.NE.U32.AND P1, PT, RZ, UR4, PT ;  /* 0x00000004ff007c0c */ /* 0x000fe2000bf25070 */
[----:B------:R-:W0:Y:S03]  /*213e0*/  LDC R25, c[0x0][0xbe8] ;  /* 0x0002fa00ff197b82 */ /* 0x000e260000000800 */
[----:B------:R-:W-:-:S13]  /*213f0*/  ISETP.NE.AND.EX P1, PT, RZ, UR5, PT, P1 ;  /* 0x00000005ff007c0c */ /* 0x000fda000bf25310 */
[----:B------:R-:W4:Y:S01]  /*21400*/  @P1 LDC.64 R4, c[0x0][0xc08] ;  /* 0x00030200ff041b82 */ /* 0x000f220000000a00 */
[----:B------:R-:W-:Y:S02]  /*21410*/  ULDC UR4, c[0x0][0xa88] ;  /* 0x0002a20000047ab9 */ /* 0x000fe40000000800 */
[----:B------:R-:W-:Y:S01]  /*21420*/  IMAD.U32 R0, RZ, RZ, UR4 ;  /* 0x00000004ff007e24 */ /* 0x000fe2000f8e00ff */
[----:B------:R-:W1:Y:S01]  /*21430*/  S2R R8, SR_TID.X ;  /* 0x0000000000087919 */ /* 0x000e620000002100 */
[----:B---3--:R-:W-:-:S04]  /*21440*/  IMAD.WIDE R2, R9, 0x4, R2 ;  /* 0x0000000409027825 */ /* 0x008fc800078e0202 */
[----:B----4-:R-:W-:Y:S01]  /*21450*/  @P1 IMAD.WIDE R4, R9, 0x4, R4 ;  /* 0x0000000409041825 */ /* 0x010fe200078e0204 */
[----:B------:R3:W5:Y:S04]  /*21460*/  @P0 LDG.E R6, desc[UR60][R2.64] ;  /* 0x0000003c02060981 */ /* 0x000768000c1e1900 */
[----:B------:R3:W5:Y:S01]  /*21470*/  @P1 LDG.E R0, desc[UR60][R4.64] ;  /* 0x0000003c04001981 */ /* 0x000762000c1e1900 */
[----:B0-----:R-:W-:Y:S01]  /*21480*/  ISETP.NE.AND P2, PT, R25, 0x1, PT ;  /* 0x000000011900780c */ /* 0x001fe20003f45270 */
[----:B-1----:R-:W-:-:S05]  /*21490*/  VIADD R7, R8, 0xffffff80 ;  /* 0xffffff8008077836 */ /* 0x002fca0000000000 */
[----:B------:R-:W-:Y:S02]  /*214a0*/  ISETP.GE.AND P3, PT, R7, 0x80, PT ;  /* 0x000000800700780c */ /* 0x000fe40003f66270 */
[----:B------:R-:W-:-:S05]  /*214b0*/  SHF.R.S32.HI R7, RZ, 0x1f, R9 ;  /* 0x0000001fff077819 */ /* 0x000fca0000011409 */
[----:B------:R-:W0:Y:S08]  /*214c0*/  @P2 LDC R14, c[0x0][0xbec] ;  /* 0x0002fb00ff0e2b82 */ /* 0x000e300000000800 */
[----:B------:R-:W1:Y:S01]  /*214d0*/  @P2 LDC R27, c[0x0][0xbf0] ;  /* 0x0002fc00ff1b2b82 */ /* 0x000e620000000800 */
[----:B---3--:R-:W-:Y:S05]  /*214e0*/  @P1 BRA `(.L_x_1851) ;  /* 0x0000000000101947 */ /* 0x008fea0003800000 */
[----:B------:R-:W-:Y:S05]  /*214f0*/  @!P0 BRA `(.L_x_1851) ;  /* 0x00000000000c8947 */ /* 0x000fea0003800000 */
[----:B------:R-:W3:Y:S04]  /*21500*/  LDG.E R5, desc[UR60][R2.64] ;  /* 0x0000003c02057981 */ /* 0x000ee8000c1e1900 */
[----:B-----5:R-:W3:Y:S02]  /*21510*/  LDG.E R0, desc[UR60][R2.64+0x4] ;  /* 0x0000043c02007981 */ /* 0x020ee4000c1e1900 */
[----:B---3--:R-:W-:-:S07]  /*21520*/  IADD3 R0, -R5, R0, RZ ;  /* 0x0000000005007210 */ /* 0x008fce0007ffe1ff */
.L_x_1851:
[----:B------:R-:W3:Y:S04]  /*21530*/  LDL R24, [R1+0x70] ;  /* 0x0000700001187983 */ /* 0x000ee80000100800 */
[----:B------:R4:W5:Y:S01]  /*21540*/  LDL R20, [R1+0x48] ;  /* 0x0000480001147983 */ /* 0x0009620000100800 */
[----:B------:R-:W-:Y:S01]  /*21550*/  BSSY B1, `(.L_x_1852) ;  /* 0x000002c000017945 */ /* 0x000fe20003800000 */
[----:B------:R-:W-:Y:S02]  /*21560*/  SEL R13, R9, RZ, !P0 ;  /* 0x000000ff090d7207 */ /* 0x000fe40004000000 */
[----:B------:R-:W-:Y:S02]  /*21570*/  SEL R12, R7, RZ, !P0 ;  /* 0x000000ff070c7207 */ /* 0x000fe40004000000 */
[----:B-----5:R-:W-:-:S02]  /*21580*/  SHF.R.S32.HI R11, RZ, 0x1f, R6 ;  /* 0x0000001fff0b7819 */ /* 0x020fc40000011406 */
[----:B---3--:R-:W-:Y:S01]  /*21590*/  SHF.R.S32.HI R10, RZ, 0x1f, R24 ;  /* 0x0000001fff0a7819 */ /* 0x008fe20000011418 */
[----:B----4-:R-:W-:Y:S06]  /*215a0*/  @P3 BRA `(.L_x_1853) ;  /* 0x0000000000983947 */ /* 0x010fec0003800000 */
[----:B------:R-:W3:Y:S01]  /*215b0*/  LDC R9, c[0x0][0xbe8] ;  /* 0x0002fa00ff097b82 */ /* 0x000ee20000000800 */
[----:B------:R-:W-:Y:S01]  /*215c0*/  IADD3 R8, R20, -0x80, R8 ;  /* 0xffffff8014087810 */ /* 0x000fe20007ffe008 */
[----:B---3--:R-:W-:-:S05]  /*215d0*/  IMAD R2, R0, R9, RZ ;  /* 0x0000000900027224 */ /* 0x008fca00078e02ff */
[----:B------:R-:W-:-:S13]  /*215e0*/  ISETP.GE.AND P0, PT, R8, R2, PT ;  /* 0x000000020800720c */ /* 0x000fda0003f06270 */
[----:B------:R-:W-:Y:S05]  /*215f0*/  @P0 BRA `(.L_x_1853) ;  /* 0x0000000000840947 */ /* 0x000fea0003800000 */
[----:B------:R-:W-:Y:S01]  /*21600*/  ISETP.NE.AND P0, PT, R9, 0x1, PT ;  /* 0x000000010900780c */ /* 0x000fe20003f05270 */
[----:B------:R-:W-:Y:S01]  /*21610*/  ULDC.64 UR4, c[0x0][0xb90] ;  /* 0x0002e40000047ab9 */ /* 0x000fe20000000a00 */
[----:B------:R-:W-:Y:S02]  /*21620*/  IMAD.MOV.U32 R2, RZ, RZ, R6 ;  /* 0x000000ffff027224 */ /* 0x000fe400078e0006 */
[----:B------:R-:W-:Y:S02]  /*21630*/  IMAD R7, R10, UR4, RZ ;  /* 0x000000040a077c24 */ /* 0x000fe4000f8e02ff */
[----:B------:R-:W-:Y:S02]  /*21640*/  IMAD.MOV.U32 R3, RZ, RZ, R11 ;  /* 0x000000ffff037224 */ /* 0x000fe400078e000b */
[----:B------:R-:W-:Y:S02]  /*21650*/  IMAD.MOV.U32 R5, RZ, RZ, R8 ;  /* 0x000000ffff057224 */ /* 0x000fe400078e0008 */
[----:B------:R-:W-:-:S03]  /*21660*/  IMAD.WIDE.U32 R2, R24, UR4, R2 ;  /* 0x0000000418027c25 */ /* 0x000fc6000f8e0002 */
[----:B------:R-:W3:Y:S01]  /*21670*/  @P0 LDC R15, c[0x0][0xbec] ;  /* 0x0002fb00ff0f0b82 */ /* 0x000ee20000000800 */
[----:B------:R-:W-:Y:S01]  /*21680*/  IMAD R7, R24, UR5, R7 ;  /* 0x0000000518077c24 */ /* 0x000fe2000f8e0207 */
[----:B------:R-:W-:-:S04]  /*21690*/  ULDC.64 UR4, c[0x0][0xb98] ;  /* 0x0002e60000047ab9 */ /* 0x000fc80000000a00 */
[----:B------:R-:W-:Y:S02]  /*216a0*/  IADD3 R3, R3, R7, RZ ;  /* 0x0000000703037210 */ /* 0x000fe40007ffe0ff */
[----:B------:R-:W4:Y:S01]  /*216b0*/  @P0 LDC R21, c[0x0][0xbf0] ;  /* 0x0002fc00ff150b82 */ /* 0x000f220000000800 */
[----:B------:R-:W-:-:S04]  /*216c0*/  IMAD.WIDE.U32 R2, R13, UR4, R2 ;  /* 0x000000040d027c25 */ /* 0x000fc8000f8e0002 */
[----:B---3--:R-:W-:-:S05]  /*216d0*/  @P0 IMAD.HI.U32 R4, R8, R15, RZ ;  /* 0x0000000f08040227 */ /* 0x008fca00078e00ff */
[----:B----4-:R-:W-:Y:S01]  /*216e0*/  @P0 SHF.R.U32.HI R5, RZ, R21, R4 ;  /* 0x00000015ff050219 */ /* 0x010fe20000011604 */
[----:B------:R-:W-:-:S03]  /*216f0*/  IMAD R4, R12, UR4, RZ ;  /* 0x000000040c047c24 */ /* 0x000fc6000f8e02ff */
[----:B------:R-:W-:Y:S01]  /*21700*/  IADD3 R2, P0, R5, R2, RZ ;  /* 0x0000000205027210 */ /* 0x000fe20007f1e0ff */
[----:B------:R-:W-:-:S04]  /*21710*/  IMAD.MOV R7, RZ, RZ, -R5 ;  /* 0x000000ffff077224 */ /* 0x000fc800078e0a05 */
        /* <DEDUP_REMOVED lines=15> */
.L_x_1853:
[----:B------:R-:W-:Y:S05]  /*21810*/  BSYNC B1 ;  /* 0x0000000000017941 */ /* 0x000fea0003800000 */
.L_x_1852:
[----:B---3--:R-:W3:Y:S01]  /*21820*/  LDL R4, [R1+0x68] ;  /* 0x0000680001047983 */ /* 0x008ee20000100800 */
[----:B------:R-:W-:-:S03]  /*21830*/  ULDC.64 UR4, c[0x0][0xaa0] ;  /* 0x0002a80000047ab9 */ /* 0x000fc60000000a00 */
[----:B------:R-:W3:Y:S01]  /*21840*/  LDL R8, [R1+0x10] ;  /* 0x0000100001087983 */ /* 0x000ee20000100800 */
[----:B------:R-:W-:Y:S01]  /*21850*/  IMAD R3, R11, UR4, RZ ;  /* 0x000000040b037c24 */ /* 0x000fe2000f8e02ff */
[----:B------:R-:W-:Y:S03]  /*21860*/  BSSY B1, `(.L_x_1854) ;  /* 0x000003f000017945 */ /* 0x000fe60003800000 */
        /* <DEDUP_REMOVED lines=14> */
[----:B---3--:R-:W-:Y:S02]  /*21950*/  LEA R4, R4, R8, 0x5 ;  /* 0x0000000804047211 */ /* 0x008fe400078e28ff */
[----:B------:R-:W-:-:S03]  /*21960*/  IADD3 R8, R8, R20, RZ ;  /* 0x0000001408087210 */ /* 0x000fc60007ffe0ff */
[----:B------:R-:W-:-:S04]  /*21970*/  IMAD.IADD R9, R20, 0x1, R4 ;  /* 0x0000000114097824 */ /* 0x000fc800078e0204 */
[----:B0-----:R-:W-:-:S04]  /*21980*/  @P2 IMAD.HI.U32 R4, R9, R14, RZ ;  /* 0x0000000e09042227 */ /* 0x001fc800078e00ff */
[----:B------:R-:W-:Y:S01]  /*21990*/  IMAD.MOV.U32 R5, RZ, RZ, R9 ;  /* 0x000000ffff057224 */ /* 0x000fe200078e0009 */
[----:B-1----:R-:W-:-:S04]  /*219a0*/  @P2 SHF.R.U32.HI R5, RZ, R27, R4 ;  /* 0x0000001bff052219 */ /* 0x002fc80000011604 */
[--C-:B------:R-:W-:Y:S01]  /*219b0*/  SHF.R.S32.HI R4, RZ, 0x1f, R5.reuse ;  /* 0x0000001fff047819 */ /* 0x100fe20000011405 */
[----:B------:R-:W-:Y:S02]  /*219c0*/  IMAD.MOV R6, RZ, RZ, -R5 ;  /* 0x000000ffff067224 */ /* 0x000fe400078e0a05 */
[----:B------:R-:W-:-:S04]  /*219d0*/  IMAD.WIDE.U32 R2, R5, UR4, R2 ;  /* 0x0000000405027c25 */ /* 0x000fc8000f8e0002 */
[----:B------:R-:W-:Y:S02]  /*219e0*/  IMAD R4, R4, UR4, RZ ;  /* 0x0000000404047c24 */ /* 0x000fe4000f8e02ff */
[----:B------:R-:W-:Y:S02]  /*219f0*/  IMAD R7, R25, R6, R9 ;  /* 0x0000000619077224 */ /* 0x000fe400078e0209 */
[----:B------:R-:W-:Y:S01]  /*21a00*/  IMAD R9, R5, UR5, R4 ;  /* 0x0000000505097c24 */ /* 0x000fe2000f8e0204 */
[----:B------:R-:W-:Y:S01]  /*21a10*/  ULDC.64 UR4, c[0x0][0xad8] ;  /* 0x0002b60000047ab9 */ /* 0x000fe20000000a00 */
[----:B------:R-:W-:Y:S01]  /*21a20*/  IMAD R25, R0, R25, RZ ;  /* 0x0000001900197224 */ /* 0x000fe200078e02ff */
[----:B------:R-:W-:Y:S01]  /*21a30*/  SHF.R.S32.HI R4, RZ, 0x1f, R7 ;  /* 0x0000001fff047819 */ /* 0x000fe20000011407 */
[----:B------:R-:W-:Y:S02]  /*21a40*/  IMAD.IADD R3, R3, 0x1, R9 ;  /* 0x0000000103037824 */ /* 0x000fe400078e0209 */
[C---:B------:R-:W-:Y:S01]  /*21a50*/  VIADD R0, R8.reuse, 0x20 ;  /* 0x0000002008007836 */ /* 0x040fe20000000000 */
[----:B------:R-:W-:Y:S01]  /*21a60*/  ISETP.GE.AND P2, PT, R8, R25, PT ;  /* 0x000000190800720c */ /* 0x000fe20003f46270 */
[----:B------:R-:W-:-:S02]  /*21a70*/  IMAD R4, R4, UR4, RZ ;  /* 0x0000000404047c24 */ /* 0x000fc4000f8e02ff */
[----:B------:R-:W-:Y:S01]  /*21a80*/  IMAD.WIDE.U32 R2, R7, UR4, R2 ;  /* 0x0000000407027c25 */ /* 0x000fe2000f8e0002 */
[----:B------:R-:W-:-:S03]  /*21a90*/  ISETP.GE.AND P1, PT, R0, R25, PT ;  /* 0x000000190000720c */ /* 0x000fc60003f26270 */
        /* <DEDUP_REMOVED lines=8> */
[----:B------:R0:W3:Y:S01]  /*21b20*/  SHFL.IDX PT, R0, R5, RZ, 0x181f ;  /* 0x00181fff05007589 */ /* 0x0000e200000e0000 */
[----:B------:R-:W-:Y:S05]  /*21b30*/  @P2 BRA `(.L_x_1855) ;  /* 0x0000000000442947 */ /* 0x000fea0003800000 */
[----:B------:R-:W-:Y:S02]  /*21b40*/  ULDC UR4, c[0x0][0xac8] ;  /* 0x0002b20000047ab9 */ /* 0x000fe40000000800 */
[----:B------:R-:W-:Y:S02]  /*21b50*/  ISETP.GE.AND P5, PT, R16, UR4, PT ;  /* 0x0000000410007c0c */ /* 0x000fe4000bfa6270 */
[----:B------:R-:W-:Y:S02]  /*21b60*/  ISETP.GE.AND P4, PT, R219, UR4, PT ;  /* 0x00000004db007c0c */ /* 0x000fe4000bf86270 */
[----:B------:R-:W-:Y:S02]  /*21b70*/  ISETP.GE.AND P3, PT, R19, UR4, PT ;  /* 0x0000000413007c0c */ /* 0x000fe4000bf66270 */
[----:B------:R-:W-:-:S07]  /*21b80*/  ISETP.GE.AND P2, PT, R23, UR4, PT ;  /* 0x0000000417007c0c */ /* 0x000fce000bf46270 */
[----:B-1----:R-:W-:-:S04]  /*21b90*/  @!P5 LEA R6, P6, R16, R2, 0x1 ;  /* 0x000000021006d211 */ /* 0x002fc800078c08ff */
[----:B---3--:R-:W-:Y:S02]  /*21ba0*/  @!P5 LEA.HI.X R7, R16, R0, R17, 0x1, P6 ;  /* 0x000000001007d211 */ /* 0x008fe400030f0c11 */
        /* <DEDUP_REMOVED lines=10> */
.L_x_1855:
[----:B------:R-:W-:Y:S05]  /*21c50*/  BSYNC B1 ;  /* 0x0000000000017941 */ /* 0x000fea0003800000 */
.L_x_1854:
[----:B---3--:R3:W0:Y:S01]  /*21c60*/  SHFL.IDX PT, R0, R5, 0x1, 0x181f ;  /* 0x00381f0005007f89 */ /* 0x00862200000e0000 */
[----:B------:R-:W-:Y:S03]  /*21c70*/  BSSY B1, `(.L_x_1856) ;  /* 0x0000014000017945 */ /* 0x000fe60003800000 */
[----:B-1--4-:R3:W1:Y:S01]  /*21c80*/  SHFL.IDX PT, R2, R4, 0x1, 0x181f ;  /* 0x00381f0004027f89 */ /* 0x01266200000e0000 */
[----:B------:R-:W-:Y:S05]  /*21c90*/  @P1 BRA `(.L_x_1857) ;  /* 0x0000000000441947 */ /* 0x000fea0003800000 */
[----:B------:R-:W-:Y:S02]  /*21ca0*/  ULDC UR4, c[0x0][0xac8] ;  /* 0x0002b20000047ab9 */ /* 0x000fe40000000800 */
[----:B------:R-:W-:Y:S02]  /*21cb0*/  ISETP.GE.AND P4, PT, R16, UR4, PT ;  /* 0x0000000410007c0c */ /* 0x000fe4000bf86270 */
[----:B------:R-:W-:Y:S02]  /*21cc0*/  ISETP.GE.AND P3, PT, R219, UR4, PT ;  /* 0x00000004db007c0c */ /* 0x000fe4000bf66270 */
[----:B------:R-:W-:Y:S02]  /*21cd0*/  ISETP.GE.AND P2, PT, R19, UR4, PT ;  /* 0x0000000413007c0c */ /* 0x000fe4000bf46270 */
[----:B------:R-:W-:-:S07]  /*21ce0*/  ISETP.GE.AND P1, PT, R23, UR4, PT ;  /* 0x0000000417007c0c */ /* 0x000fce000bf26270 */
[CC--:B-1----:R-:W-:Y:S02]  /*21cf0*/  @!P4 LEA R6, P6, R16.reuse, R2.reuse, 0x1 ;  /* 0x000000021006c211 */ /* 0x0c2fe400078c08ff */
[----:B------:R-:W-:Y:S02]  /*21d00*/  @!P3 LEA R10, P5, R201, R2, 0x1 ;  /* 0x00000002c90ab211 */ /* 0x000fe400078a08ff */
[----:B0-----:R-:W-:Y:S02]  /*21d10*/  @!P4 LEA.HI.X R7, R16, R0, R17, 0x1, P6 ;  /* 0x000000001007c211 */ /* 0x001fe400030f0c11 */
        /* <DEDUP_REMOVED lines=9> */
.L_x_1857:
[----:B------:R-:W-:Y:S05]  /*21db0*/  BSYNC B1 ;  /* 0x0000000000017941 */ /* 0x000fea0003800000 */
.L_x_1856:
[----:B0-----:R0:W0:Y:S01]  /*21dc0*/  SHFL.IDX PT, R0, R5, 0x2, 0x181f ;  /* 0x00581f0005007f89 */ /* 0x00102200000e0000 */
[----:B------:R-:W-:Y:S03]  /*21dd0*/  BSSY B1, `(.L_x_1858) ;  /* 0x0000014000017945 */ /* 0x000fe60003800000 */
[----:B-1--4-:R1:W4:Y:S01]  /*21de0*/  SHFL.IDX PT, R2, R4, 0x2, 0x181f ;  /* 0x00581f0004027f89 */ /* 0x01232200000e0000 */
[----:B------:R-:W-:Y:S05]  /*21df0*/  @P0 BRA `(.L_x_1859) ;  /* 0x0000000000440947 */ /* 0x000fea0003800000 */
[----:B------:R-:W-:Y:S02]  /*21e00*/  ULDC UR4, c[0x0][0xac8] ;  /* 0x0002b20000047ab9 */ /* 0x000fe40000000800 */
[----:B------:R-:W-:Y:S02]  /*21e10*/  ISETP.GE.AND P3, PT, R16, UR4, PT ;  /* 0x0000000410007c0c */ /* 0x000fe4000bf66270 */
[----:B------:R-:W-:Y:S02]  /*21e20*/  ISETP.GE.AND P2, PT, R219, UR4, PT ;  /* 0x00000004db007c0c */ /* 0x000fe4000bf46270 */
[----:B------:R-:W-:Y:S02]  /*21e30*/  ISETP.GE.AND P1, PT, R19, UR4, PT ;  /* 0x0000000413007c0c */ /* 0x000fe4000bf26270 */
[----:B------:R-:W-:-:S07]  /*21e40*/  ISETP.GE.AND P0, PT, R23, UR4, PT ;  /* 0x0000000417007c0c */ /* 0x000fce000bf06270 */
[CC--:B----4-:R-:W-:Y:S02]  /*21e50*/  @!P3 LEA R6, P6, R16.reuse, R2.reuse, 0x1 ;  /* 0x000000021006b211 */ /* 0x0d0fe400078c08ff */
        /* <DEDUP_REMOVED lines=11> */
.L_x_1859:
[----:B------:R-:W-:Y:S05]  /*21f10*/  BSYNC B1 ;  /* 0x0000000000017941 */ /* 0x000fea0003800000 */
.L_x_1858:
[----:B0-----:R-:W-:Y:S01]  /*21f20*/  IADD3 R0, R8, 0x60, RZ ;  /* 0x0000006008007810 */ /* 0x001fe20007ffe0ff */
[----:B------:R0:W0:Y:S03]  /*21f30*/  SHFL.IDX PT, R6, R5, 0x3, 0x181f ;  /* 0x00781f0005067f89 */ /* 0x00002600000e0000 */
[----:B------:R-:W-:Y:S01]  /*21f40*/  ISETP.GE.AND P0, PT, R0, R25, PT ;  /* 0x000000190000720c */ /* 0x000fe20003f06270 */
[----:B----4-:R4:W0:-:S12]  /*21f50*/  SHFL.IDX PT, R2, R4, 0x3, 0x181f ;  /* 0x00781f0004027f89 */ /* 0x01081800000e0000 */
[----:B----4-:R-:W-:Y:S05]  /*21f60*/  @P0 BRA `(.L_x_1850) ;  /* 0x0000000000440947 */ /* 0x010fea0003800000 */
[----:B------:R-:W-:Y:S02]  /*21f70*/  ULDC UR4, c[0x0][0xac8] ;  /* 0x0002b20000047ab9 */ /* 0x000fe40000000800 */
[----:B------:R-:W-:Y:S02]  /*21f80*/  ISETP.GE.AND P3, PT, R16, UR4, PT ;  /* 0x0000000410007c0c */ /* 0x000fe4000bf66270 */
[----:B------:R-:W-:Y:S02]  /*21f90*/  ISETP.GE.AND P2, PT, R219, UR4, PT ;  /* 0x00000004db007c0c */ /* 0x000fe4000bf46270 */
[----:B------:R-:W-:Y:S02]  /*21fa0*/  ISETP.GE.AND P1, PT, R19, UR4, PT ;  /* 0x0000000413007c0c */ /* 0x000fe4000bf26270 */
[----:B------:R-:W-:-:S07]  /*21fb0*/  ISETP.GE.AND P0, PT, R23, UR4, PT ;  /* 0x0000000417007c0c */ /* 0x000fce000bf06270 */
[CC--:B01-3--:R-:W-:Y:S02]  /*21fc0*/  @!P3 LEA R4, P6, R16.reuse, R2.reuse, 0x1 ;  /* 0x000000021004b211 */ /* 0x0cbfe400078c08ff */
[-C--:B------:R-:W-:Y:S02]  /*21fd0*/  @!P2 LEA R8, P5, R201, R2.reuse, 0x1 ;  /* 0x00000002c908a211 */ /* 0x080fe400078a08ff */
[----:B------:R-:W-:Y:S02]  /*21fe0*/  @!P1 LEA R10, P4, R19, R2, 0x1 ;  /* 0x00000002130a9211 */ /* 0x000fe400078808ff */
[----:B------:R-:W-:Y:S02]  /*21ff0*/  @!P3 LEA.HI.X R5, R16, R6, R17, 0x1, P6 ;  /* 0x000000061005b211 */ /* 0x000fe400030f0c11 */
        /* <DEDUP_REMOVED lines=8> */
.L_x_1850:
[----:B------:R-:W-:Y:S05]  /*22080*/  BSYNC B0 ;  /* 0x0000000000007941 */ /* 0x000fea0003800000 */
.L_x_1841:
[----:B------:R-:W-:Y:S02]  /*22090*/  ULDC UR4, c[0x0][0xc3c] ;  /* 0x00030f0000047ab9 */ /* 0x000fe40000000800 */
[----:B--2---:R-:W-:-:S13]  /*220a0*/  ISETP.GE.AND P0, PT, R39, UR4, PT ;  /* 0x0000000427007c0c */ /* 0x004fda000bf06270 */
[----:B------:R-:W-:Y:S05]  /*220b0*/  @!P0 BRA `(.L_x_1860) ;  /* 0xfffffdf000c48947 */ /* 0x000fea000383ffff */
[----:B------:R-:W-:Y:S05]  /*220c0*/  BRA `(.L_x_1557) ;  /* 0x0000007800687947 */ /* 0x000fea0003800000 */
.L_x_1555:
        /* <DEDUP_REMOVED lines=16> */
.L_x_1861:
        /* <DEDUP_REMOVED lines=31> */
[----:B------:R-:W1:Y:S02]  /*223c0*/  SHFL.IDX PT, R6, R8, 0x1f, 0x1f ;  /* 0x03e01f0008067f89 */ /* 0x000e6400000e0000 */
[----:B-1----:R-:W-:-:S05]  /*223d0*/  IMAD R6, R6, UR5, RZ ;  /* 0x0000000506067c24 */ /* 0x002fca000f8e02ff */
[----:B0-----:R-:W-:Y:S02]  /*223e0*/  ISETP.GT.AND P6, PT, R6, UR6, PT ;  /* 0x0000000606007c0c */ /* 0x001fe4000bfc4270 */
[----:B------:R-:W-:-:S11]  /*223f0*/  MOV R3, R6 ;  /* 0x0000000600037202 */ /* 0x000fd60000000f00 */
[----:B------:R-:W-:Y:S05]  /*22400*/  @P6 BRA `(.L_x_1863) ;  /* 0x0000000000986947 */ /* 0x000fea0003800000 */
[----:B------:R-:W0:Y:S01]  /*22410*/  LDC R10, c[0x0][0xc3c] ;  /* 0x00030f00ff0a7b82 */ /* 0x000e220000000800 */
[----:B------:R-:W-:Y:S01]  /*22420*/  IMAD.MOV.U32 R6, RZ, RZ, R3 ;  /* 0x000000ffff067224 */ /* 0x000fe200078e0003 */
[----:B------:R-:W-:Y:S01]  /*22430*/  UMOV UR4, URZ ;  /* 0x0000003f00047c82 */ /* 0x000fe20008000000 */
[----:B------:R-:W-:Y:S01]  /*22440*/  ULDC UR7, c[0x0][0xc3c] ;  /* 0x00030f0000077ab9 */ /* 0x000fe20000000800 */
[----:B------:R-:W-:-:S05]  /*22450*/  ULDC UR5, c[0x0][0xc38] ;  /* 0x00030e0000057ab9 */ /* 0x000fca0000000800 */
.L_x_1867:
        /* <DEDUP_REMOVED lines=12> */
.L_x_1866:
[----:B------:R-:W-:Y:S05]  /*22520*/  BSYNC B0 ;  /* 0x0000000000007941 */ /* 0x000fea0003800000 */
.L_x_1865:
        /* <DEDUP_REMOVED lines=17> */
[----:B------:R-:W-:-:S05]  /*22640*/  IMAD.IADD R6, R3, 0x1, R6 ;  /* 0x0000000103067824 */ /* 0x000fca00078e0206 */
[----:B------:R-:W-:-:S13]  /*22650*/  ISETP.GT.AND P6, PT, R6, UR6, PT ;  /* 0x0000000606007c0c */ /* 0x000fda000bfc4270 */
[----:B------:R-:W-:Y:S05]  /*22660*/  @!P6 BRA `(.L_x_1867) ;  /* 0xfffffffc007ce947 */ /* 0x000fea000383ffff */
.L_x_1863:
[----:B------:R-:W-:-:S04]  /*22670*/  IMAD.IADD R13, R6, 0x1, -R3 ;  /* 0x00000001060d7824 */ /* 0x000fc800078e0a03 */
[----:B------:R-:W-:-:S05]  /*22680*/  IMAD R2, R8, UR5, R13 ;  /* 0x0000000508027c24 */ /* 0x000fca000f8e020d */
[----:B------:R-:W-:Y:S02]  /*22690*/  ISETP.GT.AND P0, PT, R2, UR6, PT ;  /* 0x0000000602007c0c */ /* 0x000fe4000bf04270 */
[----:B------:R-:W0:Y:S11]  /*226a0*/  LDC.64 R2, c[0x0][0xc90] ;  /* 0x00032400ff027b82 */ /* 0x000e360000000a00 */
[----:B------:R-:W-:-:S04]  /*226b0*/  VOTE.ANY R9, PT, !P0 ;  /* 0x0000000000097806 */ /* 0x000fc800040e0100 */
[----:B------:R-:W1:Y:S02]  /*226c0*/  POPC R15, R9 ;  /* 0x00000009000f7309 */ /* 0x000e640000000000 */
[----:B-1----:R-:W-:-:S05]  /*226d0*/  IADD3 R19, R15, UR4, RZ ;  /* 0x000000040f137c10 */ /* 0x002fca000fffe0ff */
        /* <DEDUP_REMOVED lines=13> */
.L_x_1868:
        /* <DEDUP_REMOVED lines=14> */
[-C--:B------:R-:W-:Y:S01]  /*22890*/  @!P1 IADD3 R3, R3, -R12.reuse, RZ ;  /* 0x8000000c03039210 */ /* 0x080fe20007ffe0ff */
[----:B------:R-:W-:Y:S01]  /*228a0*/  @!P1 VIADD R2, R2, 0x1 ;  /* 0x0000000102029836 */ /* 0x000fe20000000000 */
[----:B------:R-:W-:Y:S02]  /*228b0*/  ISETP.NE.AND P1, PT, R6, RZ, PT ;  /* 0x000000ff0600720c */ /* 0x000fe40003f25270 */
[----:B------:R-:W-:Y:S02]  /*228c0*/  ISETP.GE.U32.AND P0, PT, R3, R12, PT ;  /* 0x0000000c0300720c */ /* 0x000fe40003f06070 */
[----:B------:R-:W-:-:S04]  /*228d0*/  LOP3.LUT R3, R9, R6, RZ, 0x3c, !PT ;  /* 0x0000000609037212 */ /* 0x000fc800078e3cff */
[----:B------:R-:W-:-:S07]  /*228e0*/  ISETP.GE.AND P2, PT, R3, RZ, PT ;  /* 0x000000ff0300720c */ /* 0x000fce0003f46270 */
[----:B------:R-:W-:-:S06]  /*228f0*/  @P0 VIADD R2, R2, 0x1 ;  /* 0x0000000102020836 */ /* 0x000fcc0000000000 */
[----:B------:R-:W-:Y:S01]  /*22900*/  @!P2 IMAD.MOV R2, RZ, RZ, -R2 ;  /* 0x000000ffff02a224 */ /* 0x000fe200078e0a02 */
[----:B------:R-:W-:-:S05]  /*22910*/  @!P1 LOP3.LUT R2, RZ, R6, RZ, 0x33, !PT ;  /* 0x00000006ff029212 */ /* 0x000fca00078e33ff */
[----:B------:R-:W-:Y:S02]  /*22920*/  IMAD R8, R7, R2, RZ ;  /* 0x0000000207087224 */ /* 0x000fe400078e02ff */
[----:B------:R-:W-:-:S03]  /*22930*/  IMAD.MOV R2, RZ, RZ, -R2 ;  /* 0x000000ffff027224 */ /* 0x000fc600078e0a02 */
[----:B------:R-:W-:Y:S01]  /*22940*/  IADD3 R10, -R8, RZ, RZ ;  /* 0x000000ff080a7210 */ /* 0x000fe20007ffe1ff */
[----:B------:R-:W-:Y:S02]  /*22950*/  IMAD R13, R6, R2, R9 ;  /* 0x00000002060d7224 */ /* 0x000fe400078e0209 */
[----:B------:R-:W-:Y:S01]  /*22960*/  IMAD.MOV.U32 R2, RZ, RZ, RZ ;  /* 0x000000ffff027224 */ /* 0x000fe200078e00ff */
[----:B------:R-:W-:-:S04]  /*22970*/  VIADDMNMX R18, R10, UR5, R7, PT ;  /* 0x000000050a127c46 */ /* 0x000fc8000b800107 */
[-C--:B------:R-:W-:Y:S02]  /*22980*/  IABS R10, R18.reuse ;  /* 0x00000012000a7213 */ /* 0x080fe40000000000 */
[----:B------:R-:W-:Y:S02]  /*22990*/  IABS R6, R18 ;  /* 0x0000001200067213 */ /* 0x000fe40000000000 */
[----:B------:R-:W0:Y:S08]  /*229a0*/  I2F.RP R7, R10 ;  /* 0x0000000a00077306 */ /* 0x000e300000209400 */
[----:B0-----:R-:W0:Y:S02]  /*229b0*/  MUFU.RCP R7, R7 ;  /* 0x0000000700077308 */ /* 0x001e240000001000 */
[----:B0-----:R-:W-:-:S06]  /*229c0*/  VIADD R3, R7, 0xffffffe ;  /* 0x0ffffffe07037836 */ /* 0x001fcc0000000000 */
[----:B------:R-:W0:Y:S02]  /*229d0*/  F2I.FTZ.U32.TRUNC.NTZ R3, R3 ;  /* 0x0000000300037305 */ /* 0x000e24000021f000 */
[----:B0-----:R-:W-:-:S05]  /*229e0*/  IMAD.MOV R11, RZ, RZ, -R3 ;  /* 0x000000ffff0b7224 */ /* 0x001fca00078e0a03 */
[----:B------:R-:W-:Y:S02]  /*229f0*/  MOV R9, R11 ;  /* 0x0000000b00097202 */ /* 0x000fe40000000f00 */
[----:B------:R-:W-:-:S03]  /*22a00*/  IABS R11, R13 ;  /* 0x0000000d000b7213 */ /* 0x000fc60000000000 */
[----:B------:R-:W-:-:S04]  /*22a10*/  IMAD R9, R9, R10, RZ ;  /* 0x0000000a09097224 */ /* 0x000fc800078e02ff */
[----:B------:R-:W-:-:S04]  /*22a20*/  IMAD.HI.U32 R2, R3, R9, R2 ;  /* 0x0000000903027227 */ /* 0x000fc800078e0002 */
[----:B------:R-:W-:Y:S02]  /*22a30*/  IMAD.MOV R3, RZ, RZ, -R6 ;  /* 0x000000ffff037224 */ /* 0x000fe400078e0a06 */
[----:B------:R-:W-:-:S04]  /*22a40*/  IMAD.HI.U32 R2, R2, R11, RZ ;  /* 0x0000000b02027227 */ /* 0x000fc800078e00ff */
[----:B------:R-:W-:-:S05]  /*22a50*/  IMAD R3, R2, R3, R11 ;  /* 0x0000000302037224 */ /* 0x000fca00078e020b */
[----:B------:R-:W-:-:S13]  /*22a60*/  ISETP.GT.U32.AND P1, PT, R10, R3, PT ;  /* 0x000000030a00720c */ /* 0x000fda0003f24070 */
[----:B------:R-:W-:Y:S01]  /*22a70*/  @!P1 IMAD.IADD R3, R3, 0x1, -R10 ;  /* 0x0000000103039824 */ /* 0x000fe200078e0a0a */
[----:B------:R-:W-:Y:S02]  /*22a80*/  @!P1 IADD3 R2, R2, 0x1, RZ ;  /* 0x0000000102029810 */ /* 0x000fe40007ffe0ff */
[----:B------:R-:W-:Y:S02]  /*22a90*/  ISETP.NE.AND P1, PT, R18, RZ, PT ;  /* 0x000000ff1200720c */ /* 0x000fe40003f25270 */
[----:B------:R-:W-:Y:S02]  /*22aa0*/  ISETP.GE.U32.AND P0, PT, R3, R10, PT ;  /* 0x0000000a0300720c */ /* 0x000fe40003f06070 */
[----:B------:R-:W-:-:S04]  /*22ab0*/  LOP3.LUT R3, R13, R18, RZ, 0x3c, !PT ;  /* 0x000000120d037212 */ /* 0x000fc800078e3cff */
[----:B------:R-:W-:Y:S01]  /*22ac0*/  ISETP.GE.AND P2, PT, R3, RZ, PT ;  /* 0x000000ff0300720c */ /* 0x000fe20003f46270 */
[----:B------:R-:W-:-:S06]  /*22ad0*/  IMAD.IADD R3, R13, 0x1, R8 ;  /* 0x000000010d037824 */ /* 0x000fcc00078e0208 */
[----:B------:R-:W-:-:S06]  /*22ae0*/  @P0 VIADD R2, R2, 0x1 ;  /* 0x0000000102020836 */ /* 0x000fcc0000000000 */
[----:B------:R-:W-:Y:S01]  /*22af0*/  @!P2 IMAD.MOV R2, RZ, RZ, -R2 ;  /* 0x000000ffff02a224 */ /* 0x000fe200078e0a02 */
[----:B------:R-:W-:Y:S02]  /*22b00*/  @!P1 LOP3.LUT R2, RZ, R18, RZ, 0x33, !PT ;  /* 0x00000012ff029212 */ /* 0x000fe400078e33ff */
[----:B------:R-:W-:Y:S02]  /*22b10*/  IADD3 R18, -R18, RZ, RZ ;  /* 0x000000ff12127210 */ /* 0x000fe40007ffe1ff */
[----:B------:R-:W-:-:S03]  /*22b20*/  LOP3.LUT R17, RZ, R2, RZ, 0x33, !PT ;  /* 0x00000002ff117212 */ /* 0x000fc600078e33ff */
[----:B------:R-:W-:Y:S02]  /*22b30*/  IMAD R18, R2, R18, R3 ;  /* 0x0000001202127224 */ /* 0x000fe400078e0203 */
[----:B------:R-:W-:Y:S01]  /*22b40*/  IMAD.IADD R17, R4, 0x1, R17 ;  /* 0x0000000104117824 */ /* 0x000fe200078e0211 */
[----:B------:R-:W-:Y:S06]  /*22b50*/  BRA `(.L_x_1869) ;  /* 0x00000000000c7947 */ /* 0x000fec0003800000 */
.L_x_1864:
[----:B------:R-:W-:Y:S01]  /*22b60*/  IMAD.MOV.U32 R17, RZ, RZ, RZ ;  /* 0x000000ffff117224 */ /* 0x000fe200078e00ff */
[----:B------:R-:W-:Y:S01]  /*22b70*/  MOV R18, RZ ;  /* 0x000000ff00127202 */ /* 0x000fe20000000f00 */
[----:B------:R-:W-:-:S07]  /*22b80*/  IMAD.U32 R16, RZ, RZ, UR6 ;  /* 0x00000006ff107e24 */ /* 0x000fce000f8e00ff */
.L_x_1869:
[----:B------:R-:W-:-:S13]  /*22b90*/  ISETP.NE.AND P0, PT, R5, RZ, PT ;  /* 0x000000ff0500720c */ /* 0x000fda0003f05270 */
[----:B------:R-:W0:Y:S01]  /*22ba0*/  @!P0 S2R R3, SR_CgaCtaId ;  /* 0x0000000000038919 */ /* 0x000e220000008800 */
[----:B------:R-:W-:-:S04]  /*22bb0*/  @!P0 MOV R2, 0x400 ;  /* 0x0000040000028802 */ /* 0x000fc80000000f00 */
[----:B0-----:R-:W-:-:S05]  /*22bc0*/  @!P0 LEA R2, R3, R2, 0x18 ;  /* 0x0000000203028211 */ /* 0x001fca00078ec0ff */
[----:B------:R0:W-:Y:S01]  /*22bd0*/  @!P0 STS.128 [R2+0x308d0], R16 ;  /* 0x0308d01002008388 */ /* 0x0001e20000000c00 */
[----:B------:R-:W-:Y:S06]  /*22be0*/  BAR.ARV 0x5, 0x180 ;  /* 0x0146000000007b1d */ /* 0x000fec0000002000 */
.L_x_1862:
[----:B------:R2:W-:Y:S01]  /*22bf0*/  STL [R1+0x34], RZ ;  /* 0x000034ff01007387 */ /* 0x0005e20000100800 */
[----:B------:R-:W-:Y:S01]  /*22c00*/  ULDC UR4, c[0x0][0xc3c] ;  /* 0x00030f0000047ab9 */ /* 0x000fe20000000800 */
[----:B------:R-:W-:Y:S01]  /*22c10*/  IMAD.MOV.U32 R29, RZ, RZ, 0x1 ;  /* 0x00000001ff1d7424 */ /* 0x000fe200078e00ff */
[----:B-1----:R-:W-:Y:S01]  /*22c20*/  ISETP.GE.AND P0, PT, R19, UR4, PT ;  /* 0x0000000413007c0c */ /* 0x002fe2000bf06270 */
[----:B------:R-:W-:-:S12]  /*22c30*/  IMAD.MOV.U32 R25, RZ, RZ, RZ ;  /* 0x000000ffff197224 */ /* 0x000fd800078e00ff */
[----:B--2---:R-:W-:Y:S05]  /*22c40*/  @P0 BRA `(.L_x_1870) ;  /* 0x0000006800ac0947 */ /* 0x004fea0003800000 */
[----:B------:R-:W2:Y:S01]  /*22c50*/  LDL R4, [R1+0x20] ;  /* 0x0000200001047983 */ /* 0x000ea20000100800 */
[C---:B------:R-:W-:Y:S01]  /*22c60*/  IMAD.SHL.U32 R37, R0.reuse, 0x8, RZ ;  /* 0x0000000800257824 */ /* 0x040fe200078e00ff */
[----:B0-----:R-:W-:Y:S01]  /*22c70*/  LOP3.LUT R2, R0, 0x7f, RZ, 0xc0, !PT ;  /* 0x0000007f00027812 */ /* 0x001fe200078ec0ff */
[----:B------:R-:W0:Y:S01]  /*22c80*/  S2UR UR5, SR_CgaCtaId ;  /* 0x00000000000579c3 */ /* 0x000e220000008800 */
[----:B------:R-:W-:Y:S01]  /*22c90*/  UMOV UR4, 0x400 ;  /* 0x0000040000047882 */ /* 0x000fe20000000000 */
[----:B------:R-:W-:Y:S01]  /*22ca0*/  BSSY B8, `(.L_x_1870) ;  /* 0x00006a5000087945 */ /* 0x000fe20003800000 */
[----:B------:R-:W-:Y:S01]  /*22cb0*/  LOP3.LUT R3, R37, 0x1f8, RZ, 0xc0, !PT ;  /* 0x000001f825037812 */ /* 0x000fe200078ec0ff */
[----:B------:R-:W-:Y:S01]  /*22cc0*/  IMAD.MOV.U32 R30, RZ, RZ, 0x1 ;  /* 0x00000001ff1e7424 */ /* 0x000fe200078e00ff */
[----:B------:R-:W-:Y:S01]  /*22cd0*/  SHF.L.U32 R34, R2, 0x3, RZ ;  /* 0x0000000302227819 */ /* 0x000fe200000006ff */
[----:B------:R-:W-:Y:S01]  /*22ce0*/  IMAD.MOV.U32 R27, RZ, RZ, RZ ;  /* 0x000000ffff1b7224 */ /* 0x000fe200078e00ff */
[----:B------:R-:W-:Y:S01]  /*22cf0*/  LOP3.LUT R3, R3, 0x38, R0, 0x78, !PT ;  /* 0x0000003803037812 */ /* 0x000fe200078e7800 */
[----:B------:R-:W-:Y:S01]  /*22d00*/  IMAD.SHL.U32 R0, R0, 0x10, RZ ;  /* 0x0000001000007824 */ /* 0x000fe200078e00ff */
[----:B------:R-:W-:Y:S01]  /*22d10*/  SHF.R.U32.HI R2, RZ, 0x3, R2 ;  /* 0x00000003ff027819 */ /* 0x000fe20000011602 */
[----:B------:R-:W-:Y:S01]  /*22d20*/  IMAD.MOV.U32 R29, RZ, RZ, 0x1 ;  /* 0x00000001ff1d7424 */ /* 0x000fe200078e00ff */
[----:B------:R-:W-:Y:S01]  /*22d30*/  LOP3.LUT R34, R3, 0x200, R34, 0xf8, !PT ;  /* 0x0000020003227812 */ /* 0x000fe200078ef822 */
[----:B------:R-:W-:Y:S01]  /*22d40*/  ULDC.64 UR36, c[0x0][0x198] ;  /* 0x0000660000247ab9 */ /* 0x000fe20000000a00 */
[----:B------:R-:W-:Y:S01]  /*22d50*/  LOP3.LUT R37, R37, 0x38, RZ, 0xc0, !PT ;  /* 0x0000003825257812 */ /* 0x000fe200078ec0ff */
[----:B------:R-:W-:Y:S01]  /*22d60*/  ULDC UR38, c[0x0][0xc] ;  /* 0x0000030000267ab9 */ /* 0x000fe20000000800 */
[----:B------:R-:W-:-:S02]  /*22d70*/  LOP3.LUT R0, R2, 0x70, R0, 0xf8, !PT ;  /* 0x0000007002007812 */ /* 0x000fc400078ef800 */
[----:B------:R-:W-:Y:S02]  /*22d80*/  MOV R25, RZ ;  /* 0x000000ff00197202 */ /* 0x000fe40000000f00 */
[C---:B------:R-:W-:Y:S02]  /*22d90*/  LOP3.LUT R2, R37.reuse, 0x80, RZ, 0xfc, !PT ;  /* 0x0000008025027812 */ /* 0x040fe400078efcff */
[----:B------:R-:W-:Y:S01]  /*22da0*/  LOP3.LUT R0, R37, 0xc0, RZ, 0xfc, !PT ;  /* 0x000000c025007812 */ /* 0x000fe200078efcff */
[----:B0-----:R-:W-:-:S06]  /*22db0*/  ULEA UR4, UR5, UR4, 0x18 ;  /* 0x0000000405047291 */ /* 0x001fcc000f8ec03f */
[----:B------:R-:W-:-:S04]  /*22dc0*/  IMAD.U32 R23, RZ, RZ, UR4 ;  /* 0x00000004ff177e24 */ /* 0x000fc8000f8e00ff */
[----:B------:R-:W-:Y:S01]  /*22dd0*/  IMAD R36, R34, 0x2, R23 ;  /* 0x0000000222247824 */ /* 0x000fe200078e0217 */
[----:B--2---:R-:W-:-:S05]  /*22de0*/  LOP3.LUT R3, R4, 0x2, RZ, 0xfc, !PT ;  /* 0x0000000204037812 */ /* 0x004fca00078efcff */
[----:B------:R0:W-:Y:S04]  /*22df0*/  STL [R1+0x44], R3 ;  /* 0x0000440301007387 */ /* 0x0001e80000100800 */
[----:B------:R1:W-:Y:S01]  /*22e00*/  STL [R1+0x34], RZ ;  /* 0x000034ff01007387 */ /* 0x0003e20000100800 */
[----:B0-----:R-:W-:-:S07]  /*22e10*/  LOP3.LUT R3, R37, 0x40, RZ, 0xfc, !PT ;  /* 0x0000004025037812 */ /* 0x001fce00078efcff */
.L_x_1993:
[----:B------:R-:W-:Y:S05]  /*22e20*/  YIELD ;  /* 0x0000000000007946 */ /* 0x000fea0003800000 */
[----:B------:R-:W-:Y:S01]  /*22e30*/  ULDC.64 UR4, c[0x0][0xa28] ;  /* 0x00028a0000047ab9 */ /* 0x000fe20000000a00 */
[----:B------:R-:W-:Y:S01]  /*22e40*/  MOV R11, RZ ;  /* 0x000000ff000b7202 */ /* 0x000fe20000000f00 */
[----:B0-----:R-:W0:Y:S01]  /*22e50*/  LDC.64 R4, c[0x0][0xa00] ;  /* 0x00028000ff047b82 */ /* 0x001e220000000a00 */
[----:B------:R-:W-:Y:S01]  /*22e60*/  ISETP.NE.U32.AND P0, PT, RZ, UR4, PT ;  /* 0x00000004ff007c0c */ /* 0x000fe2000bf05070 */
[----:B------:R-:W-:-:S03]  /*22e70*/  ULDC.64 UR6, c[0x0][0xa10] ;  /* 0x0002840000067ab9 */ /* 0x000fc60000000a00 */
[----:B------:R-:W-:Y:S01]  /*22e80*/  ISETP.NE.AND.EX P0, PT, RZ, UR5, PT, P0 ;  /* 0x00000005ff007c0c */ /* 0x000fe2000bf05300 */
[----:B------:R-:W-:-:S12]  /*22e90*/  ULDC.64 UR4, c[0x0][0xa18] ;  /* 0x0002860000047ab9 */ /* 0x000fd80000000a00 */
[----:B--2---:R-:W2:Y:S01]  /*22ea0*/  @P0 LDC.64 R2, c[0x0][0xa28] ;  /* 0x00028a00ff020b82 */ /* 0x004ea20000000a00 */
[----:B------:R-:W-:Y:S01]  /*22eb0*/  ISETP.NE.U32.AND P1, PT, RZ, UR6, PT ;  /* 0x00000006ff007c0c */ /* 0x000fe2000bf25070 */
[----:B--2---:R-:W-:-:S05]  /*22ec0*/  @P0 IMAD.WIDE R2, R19, 0x4, R2 ;  /* 0x0000000413020825 */ /* 0x004fca00078e0202 */
[----:B------:R2:W3:Y:S01]  /*22ed0*/  @P0 LDG.E R11, desc[UR60][R2.64] ;  /* 0x0000003c020b0981 */ /* 0x0004e2000c1e1900 */
[----:B------:R-:W-:Y:S01]  /*22ee0*/  ISETP.NE.U32.AND P0, PT, RZ, UR4, PT ;  /* 0x00000004ff007c0c */ /* 0x000fe2000bf05070 */
[----:B------:R-:W-:Y:S01]  /*22ef0*/  IMAD.MOV.U32 R35, RZ, RZ, RZ ;  /* 0x000000ffff237224 */ /* 0x000fe200078e00ff */
[----:B------:R-:W-:Y:S01]  /*22f00*/  ISETP.NE.AND.EX P1, PT, RZ, UR7, PT, P1 ;  /* 0x00000007ff007c0c */ /* 0x000fe2000bf25310 */
[----:B------:R-:W-:Y:S01]  /*22f10*/  IMAD.MOV.U32 R0, RZ, RZ, RZ ;  /* 0x000000ffff007224 */ /* 0x000fe200078e00ff */
[----:B------:R-:W-:Y:S01]  /*22f20*/  ISETP.NE.AND.EX P2, PT, RZ, UR5, PT, P0 ;  /* 0x00000005ff007c0c */ /* 0x000fe2000bf45300 */
[----:B------:R-:W-:Y:S01]  /*22f30*/  ULDC.64 UR4, c[0x0][0xa00] ;  /* 0x0002800000047ab9 */ /* 0x000fe20000000a00 */
[----:B0-----:R-:W-:Y:S01]  /*22f40*/  IMAD.WIDE R4, R19, 0x4, R4 ;  /* 0x0000000413047825 */ /* 0x001fe200078e0204 */
[----:B------:R-:W-:Y:S01]  /*22f50*/  ISETP.NE.U32.AND P0, PT, RZ, UR4, PT ;  /* 0x00000004ff007c0c */ /* 0x000fe2000bf05070 */
[----:B--2---:R-:W0:Y:S03]  /*22f60*/  LDC.64 R2, c[0x0][0xa10] ;  /* 0x00028400ff027b82 */ /* 0x004e260000000a00 */
[----:B------:R-:W-:-:S06]  /*22f70*/  ISETP.NE.AND.EX P0, PT, RZ, UR5, PT, P0 ;  /* 0x00000005ff007c0c */ /* 0x000fcc000bf05300 */
[----:B------:R-:W2:Y:S07]  /*22f80*/  @P2 LDC.64 R6, c[0x0][0xa18] ;  /* 0x00028600ff062b82 */ /* 0x000eae0000000a00 */
[----:B------:R-:W5:Y:S01]  /*22f90*/  @P0 LDG.E R35, desc[UR60][R4.64] ;  /* 0x0000003c04230981 */ /* 0x000f62000c1e1900 */
[----:B0-----:R-:W-:-:S05]  /*22fa0*/  IMAD.WIDE R2, R19, 0x4, R2 ;  /* 0x0000000413027825 */ /* 0x001fca00078e0202 */
[----:B------:R-:W5:Y:S01]  /*22fb0*/  @P1 LDG.E R0, desc[UR60][R2.64] ;  /* 0x0000003c02001981 */ /* 0x000f62000c1e1900 */
[----:B------:R-:W-:Y:S02]  /*22fc0*/  ULDC UR4, c[0x0][0x288] ;  /* 0x0000a20000047ab9 */ /* 0x000fe40000000800 */
[----:B------:R-:W-:Y:S01]  /*22fd0*/  IMAD.U32 R31, RZ, RZ, UR4 ;  /* 0x00000004ff1f7e24 */ /* 0x000fe2000f8e00ff */
[----:B------:R-:W-:Y:S02]  /*22fe0*/  ULDC.64 UR4, c[0x0][0x418] ;  /* 0x0001060000047ab9 */ /* 0x000fe40000000a00 */
[----:B------:R-:W-:-:S03]  /*22ff0*/  UISETP.NE.U32.AND UP0, UPT, UR4, URZ, UPT ;  /* 0x0000003f0400728c */ /* 0x000fc6000bf05070 */
[----:B------:R-:W-:Y:S01]  /*23000*/  ULDC UR4, c[0x0][0x424] ;  /* 0x0001090000047ab9 */ /* 0x000fe20000000800 */
[----:B------:R-:W-:Y:S01]  /*23010*/  UISETP.NE.AND.EX UP0, UPT, UR5, URZ, UPT, UP0 ;  /* 0x0000003f0500728c */ /* 0x000fe2000bf05300 */
[----:B--2---:R-:W-:Y:S02]  /*23020*/  @P2 IMAD.WIDE R6, R19, 0x4, R6 ;  /* 0x0000000413062825 */ /* 0x004fe400078e0206 */
[----:B------:R-:W-:Y:S01]  /*23030*/  ULDC UR5, c[0x0][0x2f0] ;  /* 0x0000bc0000057ab9 */ /* 0x000fe20000000800 */
[----:B------:R-:W-:Y:S02]  /*23040*/  USEL UR4, UR4, 0x1, UP0 ;  /* 0x0000000104047887 */ /* 0x000fe40008000000 */
[----:B------:R0:W5:Y:S02]  /*23050*/  @P2 LDG.E R31, desc[UR60][R6.64] ;  /* 0x0000003c061f2981 */ /* 0x000164000c1e1900 */
[----:B------:R-:W-:-:S03]  /*23060*/  UIMAD UR4, UR4, UR5, URZ ;  /* 0x00000005040472a4 */ /* 0x000fc6000f8e023f */
[----:B------:R-:W-:-:S03]  /*23070*/  ULDC UR5, c[0x0][0x348] ;  /* 0x0000d20000057ab9 */ /* 0x000fc60000000800 */
[----:B------:R-:W-:Y:S01]  /*23080*/  IMAD.U32 R9, RZ, RZ, UR4 ;  /* 0x00000004ff097e24 */ /* 0x000fe2000f8e00ff */
[----:B0-----:R-:W-:Y:S01]  /*23090*/  MOV R6, UR5 ;  /* 0x0000000500067c02 */ /* 0x001fe20008000f00 */
[----:B---3--:R0:W-:Y:S01]  /*230a0*/  STL [R1+0x10], R11 ;  /* 0x0000100b01007387 */ /* 0x0081e20000100800 */
[----:B------:R-:W-:Y:S05]  /*230b0*/  @P2 BRA `(.L_x_1871) ;  /* 0x0000000000102947 */ /* 0x000fea0003800000 */
[----:B------:R-:W-:Y:S05]  /*230c0*/  @!P0 BRA `(.L_x_1871) ;  /* 0x00000000000c8947 */ /* 0x000fea0003800000 */
[----:B------:R-:W2:Y:S04]  /*230d0*/  LDG.E R8, desc[UR60][R4.64] ;  /* 0x0000003c04087981 */ /* 0x000ea8000c1e1900 */
[----:B-----5:R-:W2:Y:S02]  /*230e0*/  LDG.E R31, desc[UR60][R4.64+0x4] ;  /* 0x0000043c041f7981 */ /* 0x020ea4000c1e1900 */
[----:B--2---:R-:W-:-:S07]  /*230f0*/  IMAD.IADD R31, R31, 0x1, -R8 ;  /* 0x000000011f1f7824 */ /* 0x004fce00078e0a08 */
.L_x_1871:
[----:B------:R-:W-:Y:S02]  /*23100*/  ULDC.64 UR4, c[0x0][0xa20] ;  /* 0x0002880000047ab9 */ /* 0x000fe40000000a00 */
[----:B------:R-:W-:-:S04]  /*23110*/  ISETP.NE.U32.AND P0, PT, RZ, UR4, PT ;  /* 0x00000004ff007c0c */ /* 0x000fc8000bf05070 */
[----:B------:R-:W-:-:S13]  /*23120*/  ISETP.NE.AND.EX P0, PT, RZ, UR5, PT, P0 ;  /* 0x00000005ff007c0c */ /* 0x000fda000bf05300 */
[----:B------:R-:W-:Y:S05]  /*23130*/  @!P0 BRA `(.L_x_1872) ;  /* 0x0000000000108947 */ /* 0x000fea0003800000 */
[----:B------:R-:W2:Y:S02]  /*23140*/  LDC.64 R4, c[0x0][0xa20] ;  /* 0x00028800ff047b82 */ /* 0x000ea40000000a00 */
[----:B--2---:R-:W-:-:S05]  /*23150*/  IMAD.WIDE R4, R19, 0x4, R4 ;  /* 0x0000000413047825 */ /* 0x004fca00078e0204 */
[----:B------:R2:W5:Y:S01]  /*23160*/  LDG.E R9, desc[UR60][R4.64] ;  /* 0x0000003c04097981 */ /* 0x000562000c1e1900 */
[----:B------:R-:W-:Y:S05]  /*23170*/  BRA `(.L_x_1873) ;  /* 0x0000000000247947 */ /* 0x000fea0003800000 */
.L_x_1872:
[----:B------:R-:W-:Y:S02]  /*23180*/  ULDC.64 UR4, c[0x0][0xa08] ;  /* 0x0002820000047ab9 */ /* 0x000fe40000000a00 */
[----:B------:R-:W-:-:S04]  /*23190*/  ISETP.NE.U32.AND P0, PT, RZ, UR4, PT ;  /* 0x00000004ff007c0c */ /* 0x000fc8000bf05070 */
[----:B------:R-:W-:-:S13]  /*231a0*/  ISETP.NE.AND.EX P0, PT, RZ, UR5, PT, P0 ;  /* 0x00000005ff007c0c */ /* 0x000fda000bf05300 */
[----:B------:R-:W-:Y:S05]  /*231b0*/  @!P0 BRA `(.L_x_1873) ;  /* 0x0000000000148947 */ /* 0x000fea0003800000 */
[----:B------:R-:W2:Y:S02]  /*231c0*/  LDC.64 R4, c[0x0][0xa08] ;  /* 0x00028200ff047b82 */ /* 0x000ea40000000a00 */
[----:B--2---:R-:W-:-:S05]  /*231d0*/  IMAD.WIDE R4, R19, 0x4, R4 ;  /* 0x0000000413047825 */ /* 0x004fca00078e0204 */
[----:B------:R-:W2:Y:S04]  /*231e0*/  LDG.E R9, desc[UR60][R4.64] ;  /* 0x0000003c04097981 */ /* 0x000ea8000c1e1900 */
[----:B------:R-:W2:Y:S02]  /*231f0*/  LDG.E R8, desc[UR60][R4.64+0x4] ;  /* 0x0000043c04087981 */ /* 0x000ea4000c1e1900 */
[----:B--2---:R-:W-:-:S07]  /*23200*/  IMAD.IADD R9, R8, 0x1, -R9 ;  /* 0x0000000108097824 */ /* 0x004fce00078e0a09 */
.L_x_1873:
[----:B------:R-:W3:Y:S01]  /*23210*/  @P1 LDG.E R8, desc[UR60][R2.64] ;  /* 0x0000003c02081981 */ /* 0x000ee2000c1e1900 */
[----:B--2---:R-:W2:Y:S03]  /*23220*/  LDC R4, c[0x0][0x448] ;  /* 0x00011200ff047b82 */ /* 0x004ea60000000800 */
[----:B------:R-:W3:Y:S01]  /*23230*/  @P1 LDG.E R5, desc[UR60][R2.64+0x4] ;  /* 0x0000043c02051981 */ /* 0x000ee2000c1e1900 */
[----:B-----5:R-:W-:Y:S02]  /*23240*/  IMAD.IADD R9, R9, 0x1, -R11 ;  /* 0x0000000109097824 */ /* 0x020fe400078e0a0b */
[----:B------:R-:W-:-:S04]  /*23250*/  IMAD.SHL.U32 R28, R17, 0x80, RZ ;  /* 0x00000080111c7824 */ /* 0x000fc800078e00ff */
[----:B------:R-:W-:Y:S01]  /*23260*/  VIADD R7, R28, 0x7f ;  /* 0x0000007f1c077836 */ /* 0x000fe20000000000 */
[----:B--2---:R-:W-:-:S13]  /*23270*/  ISETP.NE.AND P2, PT, R4, 0x1, PT ;  /* 0x000000010400780c */ /* 0x004fda0003f45270 */
[----:B------:R-:W2:Y:S08]  /*23280*/  @P2 LDC R10, c[0x0][0x44c] ;  /* 0x00011300ff0a2b82 */ /* 0x000eb00000000800 */
[----:B------:R-:W4:Y:S01]  /*23290*/  @P2 LDC R4, c[0x0][0x450] ;  /* 0x00011400ff042b82 */ /* 0x000f220000000800 */
[----:B---3--:R-:W-:Y:S01]  /*232a0*/  @P1 IADD3 R6, -R8, R5, RZ ;  /* 0x0000000508061210 */ /* 0x008fe20007ffe1ff */
[----:B--2---:R-:W-:-:S03]  /*232b0*/  @P2 IMAD.HI.U32 R5, R7, R10, RZ ;  /* 0x0000000a07052227 */ /* 0x004fc600078e00ff */
[----:B------:R-:W-:Y:S02]  /*232c0*/  IADD3 R12, R9, R6, RZ ;  /* 0x00000006090c7210 */ /* 0x000fe40007ffe0ff */
[----:B----4-:R-:W-:Y:S02]  /*232d0*/  @P2 SHF.R.U32.HI R7, RZ, R4, R5 ;  /* 0x00000004ff072219 */ /* 0x010fe40000011605 */
[C---:B------:R-:W-:Y:S01]  /*232e0*/  IADD3 R8, R12.reuse, 0x1, -R31 ;  /* 0x000000010c087810 */ /* 0x040fe20007ffe81f */
[----:B------:R-:W-:Y:S01]  /*232f0*/  VIADD R2, R12, 0x3f ;  /* 0x0000003f0c027836 */ /* 0x000fe20000000000 */
[----:B------:R2:W-:Y:S03]  /*23300*/  STL [R1+0xc], R12 ;  /* 0x00000c0c01007387 */ /* 0x0005e60000100800 */
[----:B------:R-:W-:Y:S01]  /*23310*/  IMAD.IADD R7, R8, 0x1, R7 ;  /* 0x0000000108077824 */ /* 0x000fe200078e0207 */
[----:B------:R-:W-:-:S04]  /*23320*/  SHF.R.S32.HI R3, RZ, 0x1f, R2 ;  /* 0x0000001fff037819 */ /* 0x000fc80000011402 */
[----:B------:R-:W-:Y:S02]  /*23330*/  LEA.HI R10, R3, R2, RZ, 0x6 ;  /* 0x00000002030a7211 */ /* 0x000fe400078f30ff */
[----:B------:R-:W3:Y:S02]  /*23340*/  LDC.64 R2, c[0x0][0x9e0] ;  /* 0x00027800ff027b82 */ /* 0x000ee40000000a00 */
[----:B------:R-:W-:Y:S02]  /*23350*/  SHF.R.S32.HI R10, RZ, 0x6, R10 ;  /* 0x00000006ff0a7819 */ /* 0x000fe4000001140a */
[----:B---3--:R-:W-:Y:S01]  /*23360*/  ISETP.GE.AND P3, PT, R3, 0x1, PT ;  /* 0x000000010300780c */ /* 0x008fe20003f66270 */
[----:B------:R-:W-:-:S12]  /*23370*/  IMAD.IADD R2, R7, 0x1, R2 ;  /* 0x0000000107027824 */ /* 0x000fd800078e0202 */
[----:B--2---:R-:W-:Y:S05]  /*23380*/  @!P3 BRA `(.L_x_1874) ;  /* 0x000000000048b947 */ /* 0x004fea0003800000 */
[C---:B------:R-:W-:Y:S01]  /*23390*/  ISETP.GT.AND P0, PT, R7.reuse, RZ, PT ;  /* 0x000000ff0700720c */ /* 0x040fe20003f04270 */
[----:B------:R-:W-:Y:S01]  /*233a0*/  BSSY B0, `(.L_x_1875) ;  /* 0x000000e000007945 */ /* 0x000fe20003800000 */
[----:B0-----:R-:W-:-:S11]  /*233b0*/  IADD3 R11, R7, -0x1, RZ ;  /* 0xffffffff070b7810 */ /* 0x001fd60007ffe0ff */
        /* <DEDUP_REMOVED lines=8> */
.L_x_1876:
[----:B------:R-:W-:-:S13]  /*23440*/  ISETP.NE.AND P0, PT, R3, 0x1, PT ;  /* 0x000000010300780c */ /* 0x000fda0003f05270 */
[----:B------:R-:W0:Y:S02]  /*23450*/  @P0 LDC.64 R4, c[0x0][0x9e8] ;  /* 0x00027a00ff040b82 */ /* 0x000e240000000a00 */
[----:B0-----:R-:W-:-:S05]  /*23460*/  @P0 IMAD.HI.U32 R4, R11, R4, RZ ;  /* 0x000000040b040227 */ /* 0x001fca00078e00ff */
[----:B------:R-:W-:-:S07]  /*23470*/  @P0 SHF.R.U32.HI R11, RZ, R5, R4 ;  /* 0x00000005ff0b0219 */ /* 0x000fce0000011604 */
.L_x_1877:
[----:B------:R-:W-:Y:S05]  /*23480*/  BSYNC B0 ;  /* 0x0000000000007941 */ /* 0x000fea0003800000 */
.L_x_1875:
[----:B------:R-:W-:-:S05]  /*23490*/  IMAD R11, R11, R3, R3 ;  /* 0x000000030b0b7224 */ /* 0x000fca00078e0203 */
[----:B------:R-:W-:-:S07]  /*234a0*/  VIMNMX R2, R2, R11, PT ;  /* 0x0000000b02027248 */ /* 0x000fce0003fe0100 */
.L_x_1874:
[----:B------:R-:W2:Y:S01]  /*234b0*/  @P2 LDC R7, c[0x0][0x44c] ;  /* 0x00011300ff072b82 */ /* 0x000ea20000000800 */
[----:B------:R-:W-:Y:S01]  /*234c0*/  IMAD.MOV.U32 R4, RZ, RZ, R28 ;  /* 0x000000ffff047224 */ /* 0x000fe200078e001c */
[----:B------:R-:W-:-:S06]  /*234d0*/  ULDC UR4, c[0x0][0x9dc] ;  /* 0x0002770000047ab9 */ /* 0x000fcc0000000800 */
[----:B------:R-:W3:Y:S01]  /*234e0*/  @P2 LDC R5, c[0x0][0x450] ;  /* 0x00011400ff052b82 */ /* 0x000ee20000000800 */
[----:B--2---:R-:W-:-:S05]  /*234f0*/  @P2 IMAD.HI.U32 R7, R28, R7, RZ ;  /* 0x000000071c072227 */ /* 0x004fca00078e00ff */
[----:B---3--:R-:W-:Y:S01]  /*23500*/  @P2 SHF.R.U32.HI R4, RZ, R5, R7 ;  /* 0x00000005ff042219 */ /* 0x008fe20000011607 */
[----:B------:R-:W-:-:S05]  /*23510*/  IMAD.IADD R7, R12, 0x1, -R31 ;  /* 0x000000010c077824 */ /* 0x000fca00078e0a1f */
[----:B------:R-:W-:-:S05]  /*23520*/  IADD3 R12, R7, R4, RZ ;  /* 0x00000004070c7210 */ /* 0x000fca0007ffe0ff */
[----:B0-----:R-:W-:Y:S01]  /*23530*/  VIADD R11, R12, -UR4 ;  /* 0x800000040c0b7c36 */ /* 0x001fe20008000000 */
        /* <DEDUP_REMOVED lines=11> */
.L_x_1880:
[----:B------:R-:W-:-:S13]  /*235f0*/  ISETP.NE.AND P0, PT, R3, 0x1, PT ;  /* 0x000000010300780c */ /* 0x000fda0003f05270 */
[----:B------:R-:W0:Y:S02]  /*23600*/  @P0 LDC.64 R4, c[0x0][0x9e8] ;  /* 0x00027a00ff040b82 */ /* 0x000e240000000a00 */
[----:B0-----:R-:W-:-:S05]  /*23610*/  @P0 IMAD.HI.U32 R4, R12, R4, RZ ;  /* 0x000000040c040227 */ /* 0x001fca00078e00ff */
[----:B------:R-:W-:-:S07]  /*23620*/  @P0 SHF.R.U32.HI R12, RZ, R5, R4 ;  /* 0x00000005ff0c0219 */ /* 0x000fce0000011604 */
.L_x_1881:
[----:B------:R-:W-:Y:S05]  /*23630*/  BSYNC B0 ;  /* 0x0000000000007941 */ /* 0x000fea0003800000 */
.L_x_1879:
[----:B------:R-:W-:-:S05]  /*23640*/  IMAD R12, R12, R3, RZ ;  /* 0x000000030c0c7224 */ /* 0x000fca00078e02ff */
[----:B------:R-:W-:-:S07]  /*23650*/  VIMNMX R11, R11, R12, !PT ;  /* 0x0000000c0b0b7248 */ /* 0x000fce0007fe0100 */
.L_x_1878:
[----:B------:R-:W-:Y:S01]  /*23660*/  VIADD R2, R2, 0x3f ;  /* 0x0000003f02027836 */ /* 0x000fe20000000000 */
[----:B------:R-:W-:Y:S01]  /*23670*/  SHF.R.S32.HI R4, RZ, 0x1f, R11 ;  /* 0x0000001fff047819 */ /* 0x000fe2000001140b */
[----:B------:R-:W-:Y:S03]  /*23680*/  BSSY B0, `(.L_x_1882) ;  /* 0x0000196000007945 */ /* 0x000fe60003800000 */
[----:B------:R-:W-:Y:S02]  /*23690*/  SHF.R.S32.HI R3, RZ, 0x1f, R2 ;  /* 0x0000001fff037819 */ /* 0x000fe40000011402 */
[----:B------:R-:W-:Y:S02]  /*236a0*/  LEA.HI R4, R4, R11, RZ, 0x6 ;  /* 0x0000000b04047211 */ /* 0x000fe400078f30ff */
[----:B------:R-:W-:Y:S02]  /*236b0*/  LEA.HI R2, R3, R2, RZ, 0x6 ;  /* 0x0000000203027211 */ /* 0x000fe400078f30ff */
[----:B------:R-:W-:-:S02]  /*236c0*/  SHF.R.S32.HI R4, RZ, 0x6, R4 ;  /* 0x00000006ff047819 */ /* 0x000fc40000011404 */
[----:B------:R-:W-:Y:S02]  /*236d0*/  SHF.R.S32.HI R3, RZ, 0x6, R2 ;  /* 0x00000006ff037819 */ /* 0x000fe40000011402 */
[----:B------:R-:W-:Y:S02]  /*236e0*/  VIMNMX R2, RZ, R4, !PT ;  /* 0x00000004ff027248 */ /* 0x000fe40007fe0100 */
[----:B------:R-:W-:-:S03]  /*236f0*/  VIMNMX R4, R10, R3, PT ;  /* 0x000000030a047248 */ /* 0x000fc60003fe0100 */
[----:B------:R-:W-:Y:S01]  /*23700*/  IMAD R2, R2, 0x40, -R9 ;  /* 0x0000004002027824 */ /* 0x000fe200078e0a09 */
[----:B------:R-:W-:-:S04]  /*23710*/  LEA R9, R4, -R9, 0x6 ;  /* 0x8000000904097211 */ /* 0x000fc800078e30ff */
[----:B------:R-:W-:Y:S02]  /*23720*/  VIMNMX R9, R9, R6, PT ;  /* 0x0000000609097248 */ /* 0x000fe40003fe0100 */
[----:B------:R-:W-:-:S04]  /*23730*/  VIMNMX R2, RZ, R2, !PT ;  /* 0x00000002ff027248 */ /* 0x000fc80007fe0100 */
[----:B------:R-:W-:Y:S02]  /*23740*/  ISETP.GT.AND P0, PT, R9, R2, PT ;  /* 0x000000020900720c */ /* 0x000fe40003f04270 */
[----:B------:R-:W-:-:S11]  /*23750*/  SHF.R.U32.HI R5, RZ, 0x6, R2 ;  /* 0x00000006ff057819 */ /* 0x000fd60000011602 */
[----:B------:R-:W-:-:S05]  /*23760*/  @P0 VIADD R3, R9, 0x3f ;  /* 0x0000003f09030836 */ /* 0x000fca0000000000 */
[----:B------:R-:W-:-:S04]  /*23770*/  @P0 SHF.R.S32.HI R2, RZ, 0x1f, R3 ;  /* 0x0000001fff020819 */ /* 0x000fc80000011403 */
[----:B------:R-:W-:Y:S01]  /*23780*/  @P0 LEA.HI R3, R2, R3, RZ, 0x6 ;  /* 0x0000000302030211 */ /* 0x000fe200078f30ff */
[----:B------:R-:W-:-:S03]  /*23790*/  IMAD.MOV.U32 R2, RZ, RZ, R5 ;  /* 0x000000ffff027224 */ /* 0x000fc600078e0005 */
[----:B------:R-:W-:Y:S02]  /*237a0*/  @P0 SHF.R.S32.HI R2, RZ, 0x6, R3 ;  /* 0x00000006ff020819 */ /* 0x000fe40000011403 */
        /* <DEDUP_REMOVED lines=9> */
[----:B------:R0:W2:Y:S02]  /*23840*/  SHFL.IDX PT, R14, R3, RZ, 0x1f ;  /* 0x00001fff030e7589 */ /* 0x0000a400000e0000 */
.L_x_2085:
[----:B--2---:R-:W-:Y:S02]  /*23850*/  ISETP.NE.AND P0, PT, R14, RZ, PT ;  /* 0x000000ff0e00720c */ /* 0x004fe40003f05270 */
[----:B------:R-:W-:-:S11]  /*23860*/  PLOP3.LUT P6, PT, PT, PT, PT, 0x8, 0x0 ;  /* 0x000000000000781c */ /* 0x000fd60003fce170 */
[----:B------:R-:W-:Y:S05]  /*23870*/  @P0 BRA `(.L_x_1885) ;  /* 0x00000000000c0947 */ /* 0x000fea0003800000 */
[----:B------:R-:W-:-:S03]  /*23880*/  UMOV UR4, 0xffffffff ;  /* 0xffffffff00047882 */ /* 0x000fc60000000000 */
[----:B------:R-:W-:Y:S05]  /*23890*/  BRA.DIV UR4, `(.L_x_1886) ;  /* 0x0000007e04187947 */ /* 0x000fea000b800000 */
[----:B------:R-:W-:-:S13]  /*238a0*/  ELECT P6, URZ, PT ;  /* 0x00000000003f782f */ /* 0x000fda00038c0000 */
.L_x_1885:
[----:B0-----:R-:W2:Y:S01]  /*238b0*/  LDL R3, [R1+0x34] ;  /* 0x0000340001037983 */ /* 0x001ea20000100800 */
[----:B------:R-:W-:Y:S01]  /*238c0*/  BSSY B1, `(.L_x_1887) ;  /* 0x0000008000017945 */ /* 0x000fe20003800000 */
[----:B--2---:R-:W-:-:S05]  /*238d0*/  VIADD R3, R3, 0x1 ;  /* 0x0000000103037836 */ /* 0x004fca0000000000 */
[----:B------:R-:W-:-:S04]  /*238e0*/  LEA.HI R6, R3, R3, RZ, 0x1 ;  /* 0x0000000303067211 */ /* 0x000fc800078f08ff */
[----:B------:R-:W-:-:S04]  /*238f0*/  LOP3.LUT R6, R6, 0xfffffffe, RZ, 0xc0, !PT ;  /* 0xfffffffe06067812 */ /* 0x000fc800078ec0ff */
[----:B------:R-:W-:-:S04]  /*23900*/  IADD3 R6, R3, -R6, RZ ;  /* 0x8000000603067210 */ /* 0x000fc80007ffe0ff */
[----:B------:R-:W-:-:S04]  /*23910*/  SHF.L.U32 R6, R6, 0x1f, RZ ;  /* 0x0000001f06067819 */ /* 0x000fc800000006ff */
[----:B------:R-:W0:Y:S02]  /*23920*/  SYNCS.PHASECHK.TRANS64.TRYWAIT P0, [R23+URZ+0x30820], R6 ;  /* 0x03082006170075a7 */ /* 0x000e24000800017f */
[----:B0-----:R-:W-:Y:S05]  /*23930*/  @!P0 BRA `(.L_x_1888) ;  /* 0x0000007c00108947 */ /* 0x001fea0003800000 */
.L_x_2088:
[----:B------:R-:W-:Y:S05]  /*23940*/  BSYNC B1 ;  /* 0x0000000000017941 */ /* 0x000fea0003800000 */
.L_x_1887:
[----:B------:R-:W-:Y:S04]  /*23950*/  BSSY B1, `(.L_x_1889) ;  /* 0x00000ac000017945 */ /* 0x000fe80003800000 */
[----:B------:R-:W-:Y:S05]  /*23960*/  @!P6 BRA `(.L_x_1890) ;  /* 0x0000000800a8e947 */ /* 0x000fea0003800000 */
[----:B------:R-:W-:Y:S01]  /*23970*/  IMAD R13, R27, 0x8, R23 ;  /* 0x000000081b0d7824 */ /* 0x000fe200078e0217 */
[----:B------:R-:W-:Y:S01]  /*23980*/  SHF.L.U32 R12, R30, 0x1f, RZ ;  /* 0x0000001f1e0c7819 */ /* 0x000fe200000006ff */
[----:B------:R-:W2:Y:S01]  /*23990*/  S2R R3, SR_TID.X ;  /* 0x0000000000037919 */ /* 0x000ea20000002100 */
[----:B------:R-:W-:Y:S02]  /*239a0*/  BSSY B2, `(.L_x_1891) ;  /* 0x0000005000027945 */ /* 0x000fe40003800000 */
[----:B------:R-:W3:Y:S01]  /*239b0*/  SYNCS.PHASECHK.TRANS64.TRYWAIT P0, [R13+URZ+0x308a0], R12 ;  /* 0x0308a00c0d0075a7 */ /* 0x000ee2000800017f */
[----:B--2---:R-:W-:-:S04]  /*239c0*/  LOP3.LUT R3, R3, 0x7f, RZ, 0xc0, !PT ;  /* 0x0000007f03037812 */ /* 0x004fc800078ec0ff */
[----:B------:R-:W-:Y:S01]  /*239d0*/  ISETP.NE.AND P1, PT, R3, RZ, PT ;  /* 0x000000ff0300720c */ /* 0x000fe20003f25270 */
[----:B---3--:R-:W-:-:S12]  /*239e0*/  @!P0 BRA `(.L_x_1892) ;  /* 0x0000007800f88947 */ /* 0x008fd80003800000 */
.L_x_2089:
[----:B------:R-:W-:Y:S05]  /*239f0*/  BSYNC B2 ;  /* 0x0000000000027941 */ /* 0x000fea0003800000 */
.L_x_1891:
[----:B------:R-:W-:Y:S04]  /*23a00*/  BSSY B2, `(.L_x_1893) ;  /* 0x0000009000027945 */ /* 0x000fe80003800000 */
[----:B------:R-:W-:Y:S05]  /*23a10*/  @P1 BRA `(.L_x_1894) ;  /* 0x00000000001c1947 */ /* 0x000fea0003800000 */
[----:B0-----:R-:W0:Y:S01]  /*23a20*/  S2R R6, SR_TID.X ;  /* 0x0000000000067919 */ /* 0x001e220000002100 */
[----:B------:R-:W-:-:S04]  /*23a30*/  IMAD.MOV.U32 R3, RZ, RZ, 0x8000 ;  /* 0x00008000ff037424 */ /* 0x000fc800078e00ff */
[----:B------:R3:W-:Y:S01]  /*23a40*/  SYNCS.ARRIVE.TRANS64 RZ, [R13+URZ+0x30890], R3 ;  /* 0x030890030dff79a7 */ /* 0x0007e2000800003f */
[----:B0-----:R-:W-:-:S04]  /*23a50*/  LOP3.LUT R6, R6, 0x1f, RZ, 0xc0, !PT ;  /* 0x0000001f06067812 */ /* 0x001fc800078ec0ff */
[----:B------:R-:W-:-:S13]  /*23a60*/  ISETP.NE.AND P0, PT, R6, RZ, PT ;  /* 0x000000ff0600720c */ /* 0x000fda0003f05270 */
[----:B---3--:R-:W-:Y:S05]  /*23a70*/  @!P0 BRA `(.L_x_1894) ;  /* 0x0000000000048947 */ /* 0x008fea0003800000 */
[----:B------:R-:W-:Y:S01]  /*23a80*/  BPT.TRAP 0x1 ;  /* 0x000000040000795c */ /* 0x000fe20000300000 */
.L_x_1894:
[----:B------:R-:W-:Y:S05]  /*23a90*/  BSYNC B2 ;  /* 0x0000000000027941 */ /* 0x000fea0003800000 */
.L_x_1893:
[----:B------:R-:W-:Y:S01]  /*23aa0*/  IMAD.MOV.U32 R17, RZ, RZ, RZ ;  /* 0x000000ffff117224 */ /* 0x000fe200078e00ff */
[----:B------:R-:W-:Y:S01]  /*23ab0*/  LEA R11, R2, R0, 0x6 ;  /* 0x00000000020b7211 */ /* 0x000fe200078e30ff */
[C---:B------:R-:W-:Y:S01]  /*23ac0*/  IMAD R9, R27.reuse, 0x8000, R23 ;  /* 0x000080001b097824 */ /* 0x040fe200078e0217 */
[----:B------:R-:W-:Y:S01]  /*23ad0*/  UIADD3 UR4, UP0, UR36, 0x570, URZ ;  /* 0x0000057024047890 */ /* 0x000fe2000ff1e03f */
[----:B------:R-:W-:Y:S01]  /*23ae0*/  PLOP3.LUT P0, PT, PT, PT, PT, 0x80, 0x0 ;  /* 0x000000000000781c */ /* 0x000fe20003f0f070 */
[----:B0-----:R-:W-:Y:S01]  /*23af0*/  IMAD.SHL.U32 R6, R27, 0x4000, RZ ;  /* 0x000040001b067824 */ /* 0x001fe200078e00ff */
[----:B------:R-:W-:Y:S01]  /*23b00*/  R2UR UR10, R17 ;  /* 0x00000000110a72ca */ /* 0x000fe200000e0000 */
[----:B------:R-:W-:Y:S01]  /*23b10*/  VIADD R11, R11, 0xffffffc0 ;  /* 0xffffffc00b0b7836 */ /* 0x000fe20000000000 */
[----:B------:R-:W-:Y:S01]  /*23b20*/  IADD3 R3, R13, 0x30890, RZ ;  /* 0x000308900d037810 */ /* 0x000fe20007ffe0ff */
[----:B------:R-:W-:Y:S01]  /*23b30*/  VIADD R14, R9, 0x20400 ;  /* 0x00020400090e7836 */ /* 0x000fe20000000000 */
[----:B------:R-:W-:Y:S01]  /*23b40*/  UIADD3.X UR5, URZ, UR37, URZ, UP0, !UPT ;  /* 0x000000253f057290 */ /* 0x000fe200087fe43f */
[----:B------:R-:W-:Y:S01]  /*23b50*/  UMOV UR6, 0x0 ;  /* 0x0000000000067882 */ /* 0x000fe20000000000 */
[----:B------:R-:W-:-:S10]  /*23b60*/  UMOV UR7, 0x12f00000 ;  /* 0x12f0000000077882 */ /* 0x000fd40000000000 */
.L_x_1895:
        /* <DEDUP_REMOVED lines=16> */
.L_x_1896:
        /* <DEDUP_REMOVED lines=16> */
.L_x_1897:
        /* <DEDUP_REMOVED lines=16> */
.L_x_1898:
        /* <DEDUP_REMOVED lines=13> */
.L_x_2090:
[----:B------:R-:W-:Y:S05]  /*23f40*/  BSYNC B2 ;  /* 0x0000000000027941 */ /* 0x000fea0003800000 */
.L_x_1899:
[----:B------:R-:W-:Y:S01]  /*23f50*/  BSSY B2, `(.L_x_1901) ;  /* 0x000000b000027945 */ /* 0x000fe20003800000 */
[----:B------:R-:W-:Y:S01]  /*23f60*/  MOV R14, 0x0 ;  /* 0x00000000000e7802 */ /* 0x000fe20000000f00 */
[----:B------:R-:W-:Y:S02]  /*23f70*/  IMAD.MOV.U32 R15, RZ, RZ, 0x12f00000 ;  /* 0x12f00000ff0f7424 */ /* 0x000fe400078e00ff */
[----:B------:R-:W-:Y:S05]  /*23f80*/  @P1 BRA `(.L_x_1902) ;  /* 0x00000000001c1947 */ /* 0x000fea0003800000 */
[----:B------:R-:W3:Y:S01]  /*23f90*/  S2R R9, SR_TID.X ;  /* 0x0000000000097919 */ /* 0x000ee20000002100 */
[----:B------:R-:W-:-:S04]  /*23fa0*/  IMAD.MOV.U32 R3, RZ, RZ, 0x8000 ;  /* 0x00008000ff037424 */ /* 0x000fc800078e00ff */
[----:B------:R4:W-:Y:S01]  /*23fb0*/  SYNCS.ARRIVE.TRANS64 RZ, [R13+URZ+0x308b0], R3 ;  /* 0x0308b0030dff79a7 */ /* 0x0009e2000800003f */
[----:B---3--:R-:W-:-:S04]  /*23fc0*/  LOP3.LUT R9, R9, 0x1f, RZ, 0xc0, !PT ;  /* 0x0000001f09097812 */ /* 0x008fc800078ec0ff */
[----:B------:R-:W-:-:S13]  /*23fd0*/  ISETP.NE.AND P0, PT, R9, RZ, PT ;  /* 0x000000ff0900720c */ /* 0x000fda0003f05270 */
[----:B----4-:R-:W-:Y:S05]  /*23fe0*/  @!P0 BRA `(.L_x_1902) ;  /* 0x0000000000048947 */ /* 0x010fea0003800000 */
[----:B------:R-:W-:Y:S01]  /*23ff0*/  BPT.TRAP 0x1 ;  /* 0x000000040000795c */ /* 0x000fe20000300000 */
.L_x_1902:
[----:B------:R-:W-:Y:S05]  /*24000*/  BSYNC B2 ;  /* 0x0000000000027941 */ /* 0x000fea0003800000 */
.L_x_1901:
[----:B------:R-:W-:Y:S01]  /*24010*/  R2UR UR10, R17 ;  /* 0x00000000110a72ca */ /* 0x000fe200000e0000 */
[----:B------:R-:W-:Y:S01]  /*24020*/  IMAD R6, R6, 0x2, R23 ;  /* 0x0000000206067824 */ /* 0x000fe200078e0217 */
[----:B------:R-:W-:Y:S01]  /*24030*/  R2UR UR6, R14 ;  /* 0x000000000e0672ca */ /* 0x000fe200000e0000 */
[----:B------:R-:W-:Y:S01]  /*24040*/  UIADD3 UR4, UP0, UR36, 0x670, URZ ;  /* 0x0000067024047890 */ /* 0x000fe2000ff1e03f */
[----:B------:R-:W-:Y:S01]  /*24050*/  R2UR UR7, R15 ;  /* 0x000000000f0772ca */ /* 0x000fe200000e0000 */
[----:B------:R-:W-:Y:S01]  /*24060*/  VIADD R3, R6, 0x400 ;  /* 0x0000040006037836 */ /* 0x000fe20000000000 */
[----:B------:R-:W-:Y:S01]  /*24070*/  PLOP3.LUT P0, PT, PT, PT, PT, 0x80, 0x0 ;  /* 0x000000000000781c */ /* 0x000fe20003f0f070 */
[----:B------:R-:W-:Y:S01]  /*24080*/  UIADD3.X UR5, URZ, UR37, URZ, UP0, !UPT ;  /* 0x000000253f057290 */ /* 0x000fe200087fe43f */
[----:B0-2---:R-:W-:-:S11]  /*24090*/  IADD3 R13, R13, 0x308b0, RZ ;  /* 0x000308b00d0d7810 */ /* 0x005fd60007ffe0ff */
.L_x_1903:
        /* <DEDUP_REMOVED lines=15> */
.L_x_1904:
        /* <DEDUP_REMOVED lines=15> */
.L_x_1905:
        /* <DEDUP_REMOVED lines=15> */
.L_x_1906:
        /* <DEDUP_REMOVED lines=9> */
[----:B--2---:R-:W-:Y:S05]  /*24400*/  @P0 BRA.U.ANY `(.L_x_1906) ;  /* 0xfffffffd00d80947 */ /* 0x004fea000393ffff */
.L_x_1890:
[----:B------:R-:W-:Y:S05]  /*24410*/  BSYNC B1 ;  /* 0x0000000000017941 */ /* 0x000fea0003800000 */
.L_x_1889:
        /* <DEDUP_REMOVED lines=9> */
.L_x_1925:
[----:B------:R-:W-:Y:S05]  /*244b0*/  YIELD ;  /* 0x0000000000007946 */ /* 0x000fea0003800000 */
[----:B------:R-:W-:Y:S04]  /*244c0*/  BSSY B1, `(.L_x_1907) ;  /* 0x00000a9000017945 */ /* 0x000fe80003800000 */
[----:B------:R-:W-:Y:S05]  /*244d0*/  @!P6 BRA `(.L_x_1908) ;  /* 0x00000008009ce947 */ /* 0x000fea0003800000 */
[----:B0-----:R-:W-:Y:S01]  /*244e0*/  IMAD R6, R27, 0x8, R23 ;  /* 0x000000081b067824 */ /* 0x001fe200078e0217 */
[----:B------:R-:W-:Y:S01]  /*244f0*/  SHF.L.U32 R3, R30, 0x1f, RZ ;  /* 0x0000001f1e037819 */ /* 0x000fe200000006ff */
[----:B------:R-:W0:Y:S01]  /*24500*/  S2R R2, SR_TID.X ;  /* 0x0000000000027919 */ /* 0x000e220000002100 */
[----:B------:R-:W-:Y:S02]  /*24510*/  BSSY B2, `(.L_x_1909) ;  /* 0x0000005000027945 */ /* 0x000fe40003800000 */
[----:B------:R-:W2:Y:S01]  /*24520*/  SYNCS.PHASECHK.TRANS64.TRYWAIT P1, [R6+URZ+0x308a0], R3 ;  /* 0x0308a003060075a7 */ /* 0x000ea2000802017f */
[----:B0-----:R-:W-:-:S04]  /*24530*/  LOP3.LUT R2, R2, 0x7f, RZ, 0xc0, !PT ;  /* 0x0000007f02027812 */ /* 0x001fc800078ec0ff */
[----:B------:R-:W-:Y:S01]  /*24540*/  ISETP.NE.AND P2, PT, R2, RZ, PT ;  /* 0x000000ff0200720c */ /* 0x000fe20003f45270 */
[----:B--2---:R-:W-:-:S12]  /*24550*/  @!P1 BRA `(.L_x_1910) ;  /* 0x0000007000449947 */ /* 0x004fd80003800000 */
.L_x_2091:
[----:B------:R-:W-:Y:S05]  /*24560*/  BSYNC B2 ;  /* 0x0000000000027941 */ /* 0x000fea0003800000 */
.L_x_1909:
[----:B------:R-:W-:Y:S04]  /*24570*/  BSSY B2, `(.L_x_1911) ;  /* 0x0000009000027945 */ /* 0x000fe80003800000 */
[----:B------:R-:W-:Y:S05]  /*24580*/  @P2 BRA `(.L_x_1912) ;  /* 0x00000000001c2947 */ /* 0x000fea0003800000 */
[----:B------:R-:W2:Y:S01]  /*24590*/  S2R R11, SR_TID.X ;  /* 0x00000000000b7919 */ /* 0x000ea20000002100 */
[----:B------:R-:W-:-:S04]  /*245a0*/  MOV R2, 0x8000 ;  /* 0x0000800000027802 */ /* 0x000fc80000000f00 */
[----:B------:R3:W-:Y:S01]  /*245b0*/  SYNCS.ARRIVE.TRANS64 RZ, [R6+URZ+0x30890], R2 ;  /* 0x0308900206ff79a7 */ /* 0x0007e2000800003f */
[----:B--2---:R-:W-:-:S04]  /*245c0*/  LOP3.LUT R11, R11, 0x1f, RZ, 0xc0, !PT ;  /* 0x0000001f0b0b7812 */ /* 0x004fc800078ec0ff */
[----:B------:R-:W-:-:S13]  /*245d0*/  ISETP.NE.AND P1, PT, R11, RZ, PT ;  /* 0x000000ff0b00720c */ /* 0x000fda0003f25270 */
[----:B---3--:R-:W-:Y:S05]  /*245e0*/  @!P1 BRA `(.L_x_1912) ;  /* 0x0000000000049947 */ /* 0x008fea0003800000 */
[----:B------:R-:W-:Y:S01]  /*245f0*/  BPT.TRAP 0x1 ;  /* 0x000000040000795c */ /* 0x000fe20000300000 */
.L_x_1912:
[----:B------:R-:W-:Y:S05]  /*24600*/  BSYNC B2 ;  /* 0x0000000000027941 */ /* 0x000fea0003800000 */
.L_x_1911:
[----:B------:R-:W-:Y:S01]  /*24610*/  IMAD.MOV.U32 R14, RZ, RZ, RZ ;  /* 0x000000ffff0e7224 */ /* 0x000fe200078e00ff */
[----:B------:R-:W-:Y:S01]  /*24620*/  UIADD3 UR4, UP0, UR36, 0x570, URZ ;  /* 0x0000057024047890 */ /* 0x000fe2000ff1e03f */
[----:B------:R-:W-:Y:S01]  /*24630*/  IMAD R11, R27, 0x8000, R23 ;  /* 0x000080001b0b7824 */ /* 0x000fe200078e0217 */
[----:B------:R-:W-:Y:S01]  /*24640*/  PLOP3.LUT P1, PT, PT, PT, PT, 0x80, 0x0 ;  /* 0x000000000000781c */ /* 0x000fe20003f2f070 */
[----:B------:R-:W-:Y:S01]  /*24650*/  IMAD R12, R9, 0x40, R0 ;  /* 0x00000040090c7824 */ /* 0x000fe200078e0200 */
[----:B------:R-:W-:Y:S01]  /*24660*/  R2UR UR10, R14 ;  /* 0x000000000e0a72ca */ /* 0x000fe200000e0000 */
[----:B------:R-:W-:Y:S01]  /*24670*/  VIADD R13, R11, 0x20400 ;  /* 0x000204000b0d7836 */ /* 0x000fe20000000000 */
[----:B------:R-:W-:Y:S01]  /*24680*/  IADD3 R2, R6, 0x30890, RZ ;  /* 0x0003089006027810 */ /* 0x000fe20007ffe0ff */
[----:B------:R-:W-:Y:S01]  /*24690*/  UIADD3.X UR5, URZ, UR37, URZ, UP0, !UPT ;  /* 0x000000253f057290 */ /* 0x000fe200087fe43f */
[----:B------:R-:W-:Y:S01]  /*246a0*/  UMOV UR6, 0x0 ;  /* 0x0000000000067882 */ /* 0x000fe20000000000 */
[----:B------:R-:W-:-:S10]  /*246b0*/  UMOV UR7, 0x12f00000 ;  /* 0x12f0000000077882 */ /* 0x000fd40000000000 */
.L_x_1913:
        /* <DEDUP_REMOVED lines=10> */
[----:B------:R-:W-:Y:S01]  /*24760*/  IMAD.MOV.U32 R20, RZ, RZ, 0x40 ;  /* 0x00000040ff147424 */ /* 0x000fe200078e00ff */
[----:B------:R-:W-:Y:S01]  /*24770*/  PLOP3.LUT P1, PT, PT, PT, PT, 0x80, 0x0 ;  /* 0x000000000000781c */ /* 0x000fe20003f2f070 */
[----:B------:R-:W-:Y:S01]  /*24780*/  VIADD R13, R11, 0x22400 ;  /* 0x000224000b0d7836 */ /* 0x000fe20000000000 */
[----:B------:R-:W-:Y:S01]  /*24790*/  UMOV UR6, 0x0 ;  /* 0x0000000000067882 */ /* 0x000fe20000000000 */
[----:B------:R-:W-:Y:S01]  /*247a0*/  UMOV UR7, 0x12f00000 ;  /* 0x12f0000000077882 */ /* 0x000fe20000000000 */
[----:B------:R-:W-:-:S15]  /*247b0*/  R2UR UR10, R20 ;  /* 0x00000000140a72ca */ /* 0x000fde00000e0000 */
.L_x_1914:
        /* <DEDUP_REMOVED lines=10> */
[----:B------:R-:W-:Y:S01]  /*24860*/  MOV R17, 0x80 ;  /* 0x0000008000117802 */ /* 0x000fe20000000f00 */
[----:B------:R-:W-:Y:S01]  /*24870*/  VIADD R13, R11, 0x24400 ;  /* 0x000244000b0d7836 */ /* 0x000fe20000000000 */
[----:B------:R-:W-:Y:S01]  /*24880*/  PLOP3.LUT P1, PT, PT, PT, PT, 0x80, 0x0 ;  /* 0x000000000000781c */ /* 0x000fe20003f2f070 */
[----:B------:R-:W-:Y:S01]  /*24890*/  UMOV UR6, 0x0 ;  /* 0x0000000000067882 */ /* 0x000fe20000000000 */
[----:B------:R-:W-:Y:S01]  /*248a0*/  R2UR UR10, R17 ;  /* 0x00000000110a72ca */ /* 0x000fe200000e0000 */
[----:B------:R-:W-:-:S14]  /*248b0*/  UMOV UR7, 0x12f00000 ;  /* 0x12f0000000077882 */ /* 0x000fdc0000000000 */
.L_x_1915:
        /* <DEDUP_REMOVED lines=16> */
.L_x_1916:
        /* <DEDUP_REMOVED lines=10> */
[----:B------:R-:W2:Y:S01]  /*24a60*/  SYNCS.PHASECHK.TRANS64.TRYWAIT P1, [R6+URZ+0x308c0], R3 ;  /* 0x0308c003060075a7 */ /* 0x000ea2000802017f */
[----:B------:R-:W-:Y:S04]  /*24a70*/  BSSY B2, `(.L_x_1917) ;  /* 0x0000002000027945 */ /* 0x000fe80003800000 */
[----:B--2---:R-:W-:Y:S05]  /*24a80*/  @!P1 BRA `(.L_x_1918) ;  /* 0x0000006c000c9947 */ /* 0x004fea0003800000 */
.L_x_2092:
[----:B------:R-:W-:Y:S05]  /*24a90*/  BSYNC B2 ;  /* 0x0000000000027941 */ /* 0x000fea0003800000 */
.L_x_1917:
[----:B------:R-:W-:Y:S01]  /*24aa0*/  BSSY B2, `(.L_x_1919) ;  /* 0x000000b000027945 */ /* 0x000fe20003800000 */
[----:B------:R-:W-:Y:S01]  /*24ab0*/  MOV R2, 0x0 ;  /* 0x0000000000027802 */ /* 0x000fe20000000f00 */
[----:B0-2---:R-:W-:Y:S02]  /*24ac0*/  IMAD.MOV.U32 R3, RZ, RZ, 0x12f00000 ;  /* 0x12f00000ff037424 */ /* 0x005fe400078e00ff */
[----:B------:R-:W-:Y:S05]  /*24ad0*/  @P2 BRA `(.L_x_1920) ;  /* 0x00000000001c2947 */ /* 0x000fea0003800000 */
[----:B------:R-:W0:Y:S01]  /*24ae0*/  S2R R21, SR_TID.X ;  /* 0x0000000000157919 */ /* 0x000e220000002100 */
[----:B------:R-:W-:-:S04]  /*24af0*/  IMAD.MOV.U32 R13, RZ, RZ, 0x8000 ;  /* 0x00008000ff0d7424 */ /* 0x000fc800078e00ff */
[----:B------:R2:W-:Y:S01]  /*24b00*/  SYNCS.ARRIVE.TRANS64 RZ, [R6+URZ+0x308b0], R13 ;  /* 0x0308b00d06ff79a7 */ /* 0x0005e2000800003f */
[----:B0-----:R-:W-:-:S04]  /*24b10*/  LOP3.LUT R21, R21, 0x1f, RZ, 0xc0, !PT ;  /* 0x0000001f15157812 */ /* 0x001fc800078ec0ff */
[----:B------:R-:W-:-:S13]  /*24b20*/  ISETP.NE.AND P1, PT, R21, RZ, PT ;  /* 0x000000ff1500720c */ /* 0x000fda0003f25270 */
[----:B--2---:R-:W-:Y:S05]  /*24b30*/  @!P1 BRA `(.L_x_1920) ;  /* 0x0000000000049947 */ /* 0x004fea0003800000 */
[----:B------:R-:W-:Y:S01]  /*24b40*/  BPT.TRAP 0x1 ;  /* 0x000000040000795c */ /* 0x000fe20000300000 */
.L_x_1920:
[----:B------:R-:W-:Y:S05]  /*24b50*/  BSYNC B2 ;  /* 0x0000000000027941 */ /* 0x000fea0003800000 */
.L_x_1919:
[----:B------:R-:W-:Y:S01]  /*24b60*/  R2UR UR10, R14 ;  /* 0x000000000e0a72ca */ /* 0x000fe200000e0000 */
[----:B------:R-:W-:Y:S01]  /*24b70*/  UIADD3 UR4, UP0, UR36, 0x670, URZ ;  /* 0x0000067024047890 */ /* 0x000fe2000ff1e03f */
[----:B------:R-:W-:Y:S01]  /*24b80*/  R2UR UR6, R2 ;  /* 0x00000000020672ca */ /* 0x000fe200000e0000 */
[----:B------:R-:W-:Y:S01]  /*24b90*/  VIADD R6, R6, 0x308b0 ;  /* 0x000308b006067836 */ /* 0x000fe20000000000 */
[----:B------:R-:W-:Y:S01]  /*24ba0*/  R2UR UR7, R3 ;  /* 0x00000000030772ca */ /* 0x000fe200000e0000 */
[----:B------:R-:W-:Y:S01]  /*24bb0*/  UIADD3.X UR5, URZ, UR37, URZ, UP0, !UPT ;  /* 0x000000253f057290 */ /* 0x000fe200087fe43f */
[----:B------:R-:W-:Y:S02]  /*24bc0*/  PLOP3.LUT P1, PT, PT, PT, PT, 0x80, 0x0 ;  /* 0x000000000000781c */ /* 0x000fe40003f2f070 */
[----:B------:R-:W-:-:S11]  /*24bd0*/  IADD3 R13, R11, 0x400, RZ ;  /* 0x000004000b0d7810 */ /* 0x000fd60007ffe0ff */
.L_x_1921:
        /* <DEDUP_REMOVED lines=15> */
.L_x_1922:
        /* <DEDUP_REMOVED lines=15> */
.L_x_1923:
        /* <DEDUP_REMOVED lines=15> */
.L_x_1924:
        /* <DEDUP_REMOVED lines=10> */
.L_x_1908:
[----:B------:R-:W-:Y:S05]  /*24f50*/  BSYNC B1 ;  /* 0x0000000000017941 */ /* 0x000fea0003800000 */
.L_x_1907:
[C---:B------:R-:W-:Y:S01]  /*24f60*/  ISETP.GT.AND P2, PT, R9.reuse, R5, PT ;  /* 0x000000050900720c */ /* 0x040fe20003f44270 */
[----:B------:R-:W-:Y:S01]  /*24f70*/  VIADD R9, R9, 0xffffffff ;  /* 0xffffffff09097836 */ /* 0x000fe20000000000 */
[----:B------:R-:W-:-:S04]  /*24f80*/  IADD3 R27, R27, 0x1, RZ ;  /* 0x000000011b1b7810 */ /* 0x000fc80007ffe0ff */
[----:B------:R-:W-:-:S04]  /*24f90*/  ISETP.NE.AND P1, PT, R27, 0x2, PT ;  /* 0x000000021b00780c */ /* 0x000fc80003f25270 */
[----:B------:R-:W-:Y:S02]  /*24fa0*/  SEL R3, RZ, 0x1, P1 ;  /* 0x00000001ff037807 */ /* 0x000fe40000800000 */
[----:B------:R-:W-:Y:S02]  /*24fb0*/  SEL R27, R27, RZ, P1 ;  /* 0x000000ff1b1b7207 */ /* 0x000fe40000800000 */
[----:B------:R-:W-:Y:S01]  /*24fc0*/  LOP3.LUT R30, R30, R3, RZ, 0x3c, !PT ;  /* 0x000000031e1e7212 */ /* 0x000fe200078e3cff */
[----:B------:R-:W-:Y:S06]  /*24fd0*/  @P2 BRA `(.L_x_1925) ;  /* 0xfffffff400342947 */ /* 0x000fec000383ffff */
.L_x_1883:
[----:B------:R-:W-:Y:S05]  /*24fe0*/  BSYNC B0 ;  /* 0x0000000000007941 */ /* 0x000fea0003800000 */
.L_x_1882:
[----:B------:R-:W2:Y:S01]  /*24ff0*/  LDC R0, c[0x0][0x448] ;  /* 0x00011200ff007b82 */ /* 0x000ea20000000800 */
[----:B------:R-:W-:Y:S01]  /*25000*/  VIADD R5, R28, 0x7f ;  /* 0x0000007f1c057836 */ /* 0x000fe20000000000 */
[----:B------:R-:W-:Y:S06]  /*25010*/  @!P0 WARPSYNC.ALL ;  /* 0x0000000000008948 */ /* 0x000fec0003800000 */
[----:B------:R-:W-:Y:S01]  /*25020*/  @!P0 BAR.SYNC.DEFER_BLOCKING 0xc, 0x180 ;  /* 0x0306000000008b1d */ /* 0x000fe20000010000 */
[----:B--2---:R-:W-:-:S13]  /*25030*/  ISETP.NE.AND P1, PT, R0, 0x1, PT ;  /* 0x000000010000780c */ /* 0x004fda0003f25270 */
[----:B------:R-:W2:Y:S08]  /*25040*/  @P1 LDC R0, c[0x0][0x44c] ;  /* 0x00011300ff001b82 */ /* 0x000eb00000000800 */
[----:B------:R-:W3:Y:S01]  /*25050*/  @P1 LDC R3, c[0x0][0x450] ;  /* 0x00011400ff031b82 */ /* 0x000ee20000000800 */
[----:B--2---:R-:W-:-:S05]  /*25060*/  @P1 IMAD.HI.U32 R0, R5, R0, RZ ;  /* 0x0000000005001227 */ /* 0x004fca00078e00ff */
[----:B---3--:R-:W-:Y:S02]  /*25070*/  @P1 SHF.R.U32.HI R5, RZ, R3, R0 ;  /* 0x00000003ff051219 */ /* 0x008fe40000011600 */
[----:B------:R-:W2:Y:S03]  /*25080*/  LDC.64 R2, c[0x0][0x9e0] ;  /* 0x00027800ff027b82 */ /* 0x000ea60000000a00 */
[----:B------:R-:W-:Y:S01]  /*25090*/  IMAD.IADD R9, R8, 0x1, R5 ;  /* 0x0000000108097824 */ /* 0x000fe200078e0205 */
[----:B--2---:R-:W-:-:S04]  /*250a0*/  ISETP.GE.AND P2, PT, R3, 0x1, PT ;  /* 0x000000010300780c */ /* 0x004fc80003f46270 */
[----:B------:R-:W-:-:S09]  /*250b0*/  IADD3 R2, R9, R2, RZ ;  /* 0x0000000209027210 */ /* 0x000fd20007ffe0ff */
[----:B------:R-:W-:Y:S05]  /*250c0*/  @!P2 BRA `(.L_x_1926) ;  /* 0x000000000048a947 */ /* 0x000fea0003800000 */
[C---:B------:R-:W-:Y:S01]  /*250d0*/  ISETP.GT.AND P0, PT, R9.reuse, RZ, PT ;  /* 0x000000ff0900720c */ /* 0x040fe20003f04270 */
[----:B------:R-:W-:Y:S01]  /*250e0*/  BSSY B0, `(.L_x_1927) ;  /* 0x000000e000007945 */ /* 0x000fe20003800000 */
[----:B------:R-:W-:-:S11]  /*250f0*/  VIADD R0, R9, 0xffffffff ;  /* 0xffffffff09007836 */ /* 0x000fd60000000000 */
[----:B------:R-:W-:Y:S05]  /*25100*/  @P0 BRA `(.L_x_1928) ;  /* 0x00000000001c0947 */ /* 0x000fea0003800000 */
[----:B------:R-:W-:Y:S01]  /*25110*/  ISETP.NE.AND P0, PT, R3, 0x1, PT ;  /* 0x000000010300780c */ /* 0x000fe20003f05270 */
[----:B------:R-:W-:-:S12]  /*25120*/  IMAD.MOV R9, RZ, RZ, -R9 ;  /* 0x000000ffff097224 */ /* 0x000fd800078e0a09 */
[----:B------:R-:W2:Y:S02]  /*25130*/  @P0 LDC.64 R4, c[0x0][0x9e8] ;  /* 0x00027a00ff040b82 */ /* 0x000ea40000000a00 */
[----:B--2---:R-:W-:-:S05]  /*25140*/  @P0 IMAD.HI.U32 R4, R9, R4, RZ ;  /* 0x0000000409040227 */ /* 0x004fca00078e00ff */
[----:B------:R-:W-:-:S04]  /*25150*/  @P0 SHF.R.U32.HI R9, RZ, R5, R4 ;  /* 0x00000005ff090219 */ /* 0x000fc80000011604 */
[----:B------:R-:W-:Y:S01]  /*25160*/  LOP3.LUT R0, RZ, R9, RZ, 0x33, !PT ;  /* 0x00000009ff007212 */ /* 0x000fe200078e33ff */
[----:B------:R-:W-:Y:S06]  /*25170*/  BRA `(.L_x_1929) ;  /* 0x0000000000107947 */ /* 0x000fec0003800000 */
.L_x_1928:
[----:B------:R-:W-:-:S13]  /*25180*/  ISETP.NE.AND P0, PT, R3, 0x1, PT ;  /* 0x000000010300780c */ /* 0x000fda0003f05270 */
[----:B------:R-:W2:Y:S02]  /*25190*/  @P0 LDC.64 R4, c[0x0][0x9e8] ;  /* 0x00027a00ff040b82 */ /* 0x000ea40000000a00 */
[----:B--2---:R-:W-:-:S05]  /*251a0*/  @P0 IMAD.HI.U32 R4, R0, R4, RZ ;  /* 0x0000000400040227 */ /* 0x004fca00078e00ff */
[----:B------:R-:W-:-:S07]  /*251b0*/  @P0 SHF.R.U32.HI R0, RZ, R5, R4 ;  /* 0x00000005ff000219 */ /* 0x000fce0000011604 */
.L_x_1929:
[----:B------:R-:W-:Y:S05]  /*251c0*/  BSYNC B0 ;  /* 0x0000000000007941 */ /* 0x000fea0003800000 */
.L_x_1927:
[----:B------:R-:W-:-:S05]  /*251d0*/  IMAD R5, R0, R3, R3 ;  /* 0x0000000300057224 */ /* 0x000fca00078e0203 */
[----:B------:R-:W-:-:S07]  /*251e0*/  VIMNMX R2, R2, R5, PT ;  /* 0x0000000502027248 */ /* 0x000fce0003fe0100 */
.L_x_1926:
[----:B------:R-:W-:Y:S01]  /*251f0*/  VIADD R2, R2, 0x3f ;  /* 0x0000003f02027836 */ /* 0x000fe20000000000 */
[----:B------:R-:W2:Y:S01]  /*25200*/  @P1 LDC R9, c[0x0][0x44c] ;  /* 0x00011300ff091b82 */ /* 0x000ea20000000800 */
[----:B------:R-:W-:-:S03]  /*25210*/  ULDC UR4, c[0x0][0x9dc] ;  /* 0x0002770000047ab9 */ /* 0x000fc60000000800 */
[----:B------:R-:W-:-:S04]  /*25220*/  SHF.R.S32.HI R5, RZ, 0x1f, R2 ;  /* 0x0000001fff057819 */ /* 0x000fc80000011402 */
[----:B------:R-:W3:Y:S01]  /*25230*/  @P1 LDC R0, c[0x0][0x450] ;  /* 0x00011400ff001b82 */ /* 0x000ee20000000800 */
[----:B------:R-:W-:Y:S02]  /*25240*/  LEA.HI R5, R5, R2, RZ, 0x6 ;  /* 0x0000000205057211 */ /* 0x000fe400078f30ff */
[----:B------:R-:W-:Y:S02]  /*25250*/  MOV R2, R28 ;  /* 0x0000001c00027202 */ /* 0x000fe40000000f00 */
[----:B------:R-:W-:-:S04]  /*25260*/  SHF.R.S32.HI R5, RZ, 0x6, R5 ;  /* 0x00000006ff057819 */ /* 0x000fc80000011405 */
[----:B------:R-:W-:-:S05]  /*25270*/  VIMNMX R26, R10, R5, PT ;  /* 0x000000050a1a7248 */ /* 0x000fca0003fe0100 */
[----:B------:R4:W-:Y:S01]  /*25280*/  STL [R1+0x30], R26 ;  /* 0x0000301a01007387 */ /* 0x0009e20000100800 */
[----:B--2---:R-:W-:-:S05]  /*25290*/  @P1 IMAD.HI.U32 R9, R28, R9, RZ ;  /* 0x000000091c091227 */ /* 0x004fca00078e00ff */
[----:B---3--:R-:W-:-:S05]  /*252a0*/  @P1 SHF.R.U32.HI R2, RZ, R0, R9 ;  /* 0x00000000ff021219 */ /* 0x008fca0000011609 */
[----:B------:R-:W-:-:S04]  /*252b0*/  IMAD.IADD R7, R7, 0x1, R2 ;  /* 0x0000000107077824 */ /* 0x000fc800078e0202 */
[----:B------:R-:W-:Y:S01]  /*252c0*/  VIADD R0, R7, -UR4 ;  /* 0x8000000407007c36 */ /* 0x000fe20008000000 */
[----:B----4-:R-:W-:Y:S06]  /*252d0*/  @!P2 BRA `(.L_x_1930) ;  /* 0x000000000044a947 */ /* 0x010fec0003800000 */
[----:B------:R-:W-:Y:S01]  /*252e0*/  ISETP.GT.AND P0, PT, R7, -0x1, PT ;  /* 0xffffffff0700780c */ /* 0x000fe20003f04270 */
[----:B------:R-:W-:-:S12]  /*252f0*/  BSSY B0, `(.L_x_1931) ;  /* 0x000000d000007945 */ /* 0x000fd80003800000 */
[----:B------:R-:W-:Y:S05]  /*25300*/  @P0 BRA `(.L_x_1932) ;  /* 0x00000000001c0947 */ /* 0x000fea0003800000 */
[----:B------:R-:W-:Y:S02]  /*25310*/  ISETP.NE.AND P0, PT, R3, 0x1, PT ;  /* 0x000000010300780c */ /* 0x000fe40003f05270 */
[----:B------:R-:W-:-:S11]  /*25320*/  LOP3.LUT R7, RZ, R7, RZ, 0x33, !PT ;  /* 0x00000007ff077212 */ /* 0x000fd600078e33ff */
[----:B------:R-:W2:Y:S02]  /*25330*/  @P0 LDC.64 R4, c[0x0][0x9e8] ;  /* 0x00027a00ff040b82 */ /* 0x000ea40000000a00 */
[----:B--2---:R-:W-:-:S05]  /*25340*/  @P0 IMAD.HI.U32 R4, R7, R4, RZ ;  /* 0x0000000407040227 */ /* 0x004fca00078e00ff */
[----:B------:R-:W-:-:S04]  /*25350*/  @P0 SHF.R.U32.HI R7, RZ, R5, R4 ;  /* 0x00000005ff070219 */ /* 0x000fc80000011604 */
[----:B------:R-:W-:Y:S01]  /*25360*/  LOP3.LUT R7, RZ, R7, RZ, 0x33, !PT ;  /* 0x00000007ff077212 */ /* 0x000fe200078e33ff */
[----:B------:R-:W-:Y:S06]  /*25370*/  BRA `(.L_x_1933) ;  /* 0x0000000000107947 */ /* 0x000fec0003800000 */
.L_x_1932:
[----:B------:R-:W-:-:S13]  /*25380*/  ISETP.NE.AND P0, PT, R3, 0x1, PT ;  /* 0x000000010300780c */ /* 0x000fda0003f05270 */
[----:B------:R-:W2:Y:S02]  /*25390*/  @P0 LDC.64 R4, c[0x0][0x9e8] ;  /* 0x00027a00ff040b82 */ /* 0x000ea40000000a00 */
[----:B--2---:R-:W-:-:S05]  /*253a0*/  @P0 IMAD.HI.U32 R4, R7, R4, RZ ;  /* 0x0000000407040227 */ /* 0x004fca00078e00ff */
[----:B------:R-:W-:-:S07]  /*253b0*/  @P0 SHF.R.U32.HI R7, RZ, R5, R4 ;  /* 0x00000005ff070219 */ /* 0x000fce0000011604 */
.L_x_1933:
[----:B------:R-:W-:Y:S05]  /*253c0*/  BSYNC B0 ;  /* 0x0000000000007941 */ /* 0x000fea0003800000 */
.L_x_1931:
[----:B------:R-:W-:-:S05]  /*253d0*/  IMAD R3, R7, R3, RZ ;  /* 0x0000000307037224 */ /* 0x000fca00078e02ff */
[----:B------:R-:W-:-:S07]  /*253e0*/  VIMNMX R0, R0, R3, !PT ;  /* 0x0000000300007248 */ /* 0x000fce0007fe0100 */
.L_x_1930:
[----:B------:R-:W-:Y:S01]  /*253f0*/  SHF.R.S32.HI R3, RZ, 0x1f, R0 ;  /* 0x0000001fff037819 */ /* 0x000fe20000011400 */
[----:B------:R-:W-:Y:S03]  /*25400*/  BSSY B7, `(.L_x_1934) ;  /* 0x000036d000077945 */ /* 0x000fe60003800000 */
[----:B------:R-:W-:-:S04]  /*25410*/  LEA.HI R3, R3, R0, RZ, 0x6 ;  /* 0x0000000003037211 */ /* 0x000fc800078f30ff */
[----:B------:R-:W-:-:S04]  /*25420*/  SHF.R.S32.HI R3, RZ, 0x6, R3 ;  /* 0x00000006ff037819 */ /* 0x000fc80000011403 */
[----:B------:R-:W-:-:S04]  /*25430*/  VIMNMX R2, RZ, R3, !PT ;  /* 0x00000003ff027248 */ /* 0x000fc80007fe0100 */
[----:B------:R-:W-:Y:S01]  /*25440*/  ISETP.GT.AND P0, PT, R26, R2, PT ;  /* 0x000000021a00720c */ /* 0x000fe20003f04270 */
[----:B------:R2:W-:-:S12]  /*25450*/  STL [R1+0x14], R2 ;  /* 0x0000140201007387 */ /* 0x0005d80000100800 */
[----:B--2---:R-:W-:Y:S05]  /*25460*/  @P0 BRA `(.L_x_1935) ;  /* 0x0000000000440947 */ /* 0x004fea0003800000 */
[----:B------:R-:W2:Y:S02]  /*25470*/  S2R R2, SR_TID.X ;  /* 0x0000000000027919 */ /* 0x000ea40000002100 */
[----:B--2---:R-:W-:-:S04]  /*25480*/  LOP3.LUT R2, R2, 0x7f, RZ, 0xc0, !PT ;  /* 0x0000007f02027812 */ /* 0x004fc800078ec0ff */
[----:B------:R-:W-:-:S13]  /*25490*/  ISETP.NE.AND P0, PT, R2, RZ, PT ;  /* 0x000000ff0200720c */ /* 0x000fda0003f05270 */
[----:B------:R-:W-:Y:S05]  /*254a0*/  @P0 BRA `(.L_x_1936) ;  /* 0x0000003400880947 */ /* 0x000fea0003800000 */
[----:B------:R-:W2:Y:S01]  /*254b0*/  S2R R5, SR_LANEID ;  /* 0x0000000000057919 */ /* 0x000ea20000000000 */
[----:B------:R-:W-:Y:S01]  /*254c0*/  VOTEU.ANY UR4, UPT, PT ;  /* 0x0000000000047886 */ /* 0x000fe200038e0100 */
[----:B------:R-:W3:Y:S01]  /*254d0*/  LDC.64 R2, c[0x0][0xc60] ;  /* 0x00031800ff027b82 */ /* 0x000ee20000000a00 */
[----:B------:R-:W2:Y:S02]  /*254e0*/  FLO.U32 R0, UR4 ;  /* 0x0000000400007d00 */ /* 0x000ea400080e0000 */
[----:B--2---:R-:W-:-:S06]  /*254f0*/  ISETP.EQ.U32.AND P0, PT, R0, R5, PT ;  /* 0x000000050000720c */ /* 0x004fcc0003f02070 */
[----:B------:R-:W3:Y:S07]  /*25500*/  POPC R5, UR4 ;  /* 0x0000000400057d09 */ /* 0x000eee0008000000 */
[----:B---3--:R-:W2:Y:S01]  /*25510*/  @P0 ATOMG.E.ADD.STRONG.GPU PT, R3, desc[UR60][R2.64], R5 ;  /* 0x00000005020309a8 */ /* 0x008ea200081ee1fc */
[----:B------:R-:W3:Y:S02]  /*25520*/  S2R R4, SR_LTMASK ;  /* 0x0000000000047919 */ /* 0x000ee40000003900 */
[----:B---3--:R-:W-:-:S04]  /*25530*/  LOP3.LUT R4, R4, UR4, RZ, 0xc0, !PT ;  /* 0x0000000404047c12 */ /* 0x008fc8000f8ec0ff */
[----:B------:R-:W3:Y:S01]  /*25540*/  POPC R7, R4 ;  /* 0x0000000400077309 */ /* 0x000ee20000000000 */
[----:B--2---:R-:W3:Y:S02]  /*25550*/  SHFL.IDX PT, R0, R3, R0, 0x1f ;  /* 0x00001f0003007589 */ /* 0x004ee400000e0000 */
[----:B---3--:R-:W-:Y:S01]  /*25560*/  IADD3 R16, R0, UR38, R7 ;  /* 0x0000002600107c10 */ /* 0x008fe2000fffe007 */
[----:B------:R-:W-:Y:S06]  /*25570*/  BRA `(.L_x_1936) ;  /* 0x0000003400547947 */ /* 0x000fec0003800000 */
.L_x_1935:
        /* <DEDUP_REMOVED lines=8> */
[----:B------:R-:W-:Y:S01]  /*25600*/  MOV R4, UR6 ;  /* 0x0000000600047c02 */ /* 0x000fe20008000f00 */
[----:B------:R-:W-:Y:S01]  /*25610*/  IMAD.U32 R5, RZ, RZ, UR7 ;  /* 0x00000007ff057e24 */ /* 0x000fe2000f8e00ff */
[----:B------:R-:W2:Y:S01]  /*25620*/  LDC.64 R2, c[0x4][R2] ;  /* 0x0100000002027b82 */ /* 0x000ea20000000a00 */
        /* <DEDUP_REMOVED lines=8> */
[----:B-12---:R-:W-:Y:S05]  /*256b0*/  CALL.ABS.NOINC R2 ;  /* 0x0000000002007343 */ /* 0x006fea0003c00000 */
.L_x_1938:
[----:B------:R-:W-:Y:S05]  /*256c0*/  BSYNC B6 ;  /* 0x0000000000067941 */ /* 0x000fea0003800000 */
.L_x_1937:
        /* <DEDUP_REMOVED lines=8> */
[----:B------:R2:W3:Y:S01]  /*25750*/  LDC.64 R2, c[0x4][R17] ;  /* 0x0100000011027b82 */ /* 0x0004e20000000a00 */
[----:B------:R-:W-:Y:S01]  /*25760*/  IMAD.U32 R4, RZ, RZ, UR6 ;  /* 0x00000006ff047e24 */ /* 0x000fe2000f8e00ff */
[----:B0-----:R-:W-:Y:S01]  /*25770*/  MOV R6, UR8 ;  /* 0x0000000800067c02 */ /* 0x001fe20008000f00 */
[----:B------:R-:W-:Y:S01]  /*25780*/  IMAD.U32 R5, RZ, RZ, UR7 ;  /* 0x00000007ff057e24 */ /* 0x000fe2000f8e00ff */
[----:B------:R-:W-:Y:S01]  /*25790*/  MOV R8, 0x70 ;  /* 0x0000007000087802 */ /* 0x000fe20000000f00 */
[----:B------:R-:W-:Y:S02]  /*257a0*/  IMAD.U32 R7, RZ, RZ, UR9 ;  /* 0x00000009ff077e24 */ /* 0x000fe4000f8e00ff */
[----:B------:R-:W-:-:S02]  /*257b0*/  IMAD.U32 R10, RZ, RZ, UR4 ;  /* 0x00000004ff0a7e24 */ /* 0x000fc4000f8e00ff */
[----:B------:R-:W-:Y:S02]  /*257c0*/  IMAD.U32 R11, RZ, RZ, UR5 ;  /* 0x00000005ff0b7e24 */ /* 0x000fe4000f8e00ff */
[----:B------:R-:W-:Y:S02]  /*257d0*/  IMAD.MOV.U32 R12, RZ, RZ, 0x1 ;  /* 0x00000001ff0c7424 */ /* 0x000fe400078e00ff */
[----:B--2---:R-:W-:-:S07]  /*257e0*/  IMAD.MOV.U32 R13, RZ, RZ, RZ ;  /* 0x000000ffff0d7224 */ /* 0x004fce00078e00ff */
[----:B------:R-:W-:-:S07]  /*257f0*/  LEPC R20, `(.L_x_1941) ;  /* 0x000000001014794e */ /* 0x000fce0000000000 */
[----:B-1-3--:R-:W-:Y:S05]  /*25800*/  CALL.ABS.NOINC R2 ;  /* 0x0000000002007343 */ /* 0x00afea0003c00000 */
.L_x_1941:
        /* <DEDUP_REMOVED lines=15> */
.L_x_1940:
[----:B------:R-:W-:Y:S05]  /*25900*/  BSYNC B6 ;  /* 0x0000000000067941 */ /* 0x000fea0003800000 */
.L_x_1939:
[----:B------:R-:W-:Y:S01]  /*25910*/  ULDC.64 UR4, c[0x0][0x9f8] ;  /* 0x00027e0000047ab9 */ /* 0x000fe20000000a00 */
[----:B------:R-:W2:Y:S01]  /*25920*/  LDL R24, [R1+0xc] ;  /* 0x00000c0001187983 */ /* 0x000ea20000100800 */
[----:B------:R-:W-:Y:S01]  /*25930*/  ISETP.NE.U32.AND P0, PT, RZ, UR4, PT ;  /* 0x00000004ff007c0c */ /* 0x000fe2000bf05070 */
[----:B------:R-:W3:Y:S02]  /*25940*/  LDC R7, c[0x0][0x430] ;  /* 0x00010c00ff077b82 */ /* 0x000ee40000000800 */
[----:B------:R-:W4:Y:S01]  /*25950*/  LDL R21, [R1+0x10] ;  /* 0x0000100001157983 */ /* 0x000f220000100800 */
[----:B------:R-:W-:Y:S02]  /*25960*/  ISETP.NE.AND.EX P0, PT, RZ, UR5, PT, P0 ;  /* 0x00000005ff007c0c */ /* 0x000fe4000bf05300 */
[----:B------:R-:W-:Y:S01]  /*25970*/  MOV R33, R19 ;  /* 0x0000001300217202 */ /* 0x000fe20000000f00 */
[----:B------:R-:W4:Y:S01]  /*25980*/  LDL R17, [R1+0x44] ;  /* 0x0000440001117983 */ /* 0x000f220000100800 */
[----:B------:R-:W0:Y:S01]  /*25990*/  S2R R20, SR_TID.X ;  /* 0x0000000000147919 */ /* 0x000e220000002100 */
[----:B------:R-:W-:Y:S01]  /*259a0*/  VIADD R8, R26, 0xffffffff ;  /* 0xffffffff1a087836 */ /* 0x000fe20000000000 */
[----:B------:R-:W-:Y:S01]  /*259b0*/  LOP3.LUT R22, R22, 0xfffffffe, RZ, 0xc0, !PT ;  /* 0xfffffffe16167812 */ /* 0x000fe200078ec0ff */
[----:B------:R-:W-:-:S06]  /*259c0*/  ULDC UR4, c[0x0][0x2f4] ;  /* 0x0000bd0000047ab9 */ /* 0x000fcc0000000800 */
[----:B------:R-:W1:Y:S02]  /*259d0*/  @P0 LDC.64 R2, c[0x0][0x9f8] ;  /* 0x00027e00ff020b82 */ /* 0x000e640000000a00 */
[----:B-1----:R-:W-:Y:S01]  /*259e0*/  @P0 IMAD.WIDE R2, R19, 0x4, R2 ;  /* 0x0000000413020825 */ /* 0x002fe200078e0202 */
[----:B0-----:R-:W-:-:S04]  /*259f0*/  LOP3.LUT R20, R20, 0x7f, RZ, 0xc0, !PT ;  /* 0x0000007f14147812 */ /* 0x001fc800078ec0ff */
[----:B------:R0:W4:Y:S01]  /*25a00*/  @P0 LDG.E R33, desc[UR60][R2.64] ;  /* 0x0000003c02210981 */ /* 0x000122000c1e1900 */
[----:B------:R-:W-:Y:S02]  /*25a10*/  SHF.R.U32.HI R32, RZ, 0x3, R20 ;  /* 0x00000003ff207819 */ /* 0x000fe40000011614 */
[----:B------:R-:W1:Y:S01]  /*25a20*/  S2R R20, SR_TID.X ;  /* 0x0000000000147919 */ /* 0x000e620000002100 */
[----:B---3--:R-:W-:-:S13]  /*25a30*/  ISETP.NE.AND P1, PT, R7, 0x1, PT ;  /* 0x000000010700780c */ /* 0x008fda0003f25270 */
[----:B------:R-:W3:Y:S08]  /*25a40*/  @P1 LDC R6, c[0x0][0x434] ;  /* 0x00010d00ff061b82 */ /* 0x000ef00000000800 */
[----:B------:R-:W3:Y:S01]  /*25a50*/  @P1 LDC R0, c[0x0][0x438] ;  /* 0x00010e00ff001b82 */ /* 0x000ee20000000800 */
[----:B-1----:R-:W-:-:S05]  /*25a60*/  IMAD.SHL.U32 R20, R20, 0x10, RZ ;  /* 0x0000001014147824 */ /* 0x002fca00078e00ff */
[----:B------:R-:W-:-:S05]  /*25a70*/  LOP3.LUT R20, R32, 0x70, R20, 0xf8, !PT ;  /* 0x0000007020147812 */ /* 0x000fca00078ef814 */
[----:B------:R-:W-:Y:S01]  /*25a80*/  IMAD R5, R8, 0x40, R20 ;  /* 0x0000004008057824 */ /* 0x000fe200078e0214 */
[----:B------:R-:W-:-:S04]  /*25a90*/  LOP3.LUT R11, R37, 0x40, RZ, 0xfc, !PT ;  /* 0x00000040250b7812 */ /* 0x000fc800078efcff */
[----:B------:R-:W-:Y:S02]  /*25aa0*/  ISETP.GE.AND P3, PT, R11, UR4, PT ;  /* 0x000000040b007c0c */ /* 0x000fe4000bf66270 */
[----:B------:R-:W-:-:S04]  /*25ab0*/  LOP3.LUT R10, R37, 0x80, RZ, 0xfc, !PT ;  /* 0x00000080250a7812 */ /* 0x000fc800078efcff */
[----:B------:R-:W-:Y:S01]  /*25ac0*/  ISETP.GE.AND P2, PT, R10, UR4, PT ;  /* 0x000000040a007c0c */ /* 0x000fe2000bf46270 */
[----:B------:R-:W-:Y:S01]  /*25ad0*/  UMOV UR5, 0xffffffff ;  /* 0xffffffff00057882 */ /* 0x000fe20000000000 */
[----:B--2---:R-:W-:-:S04]  /*25ae0*/  ISETP.GE.AND P0, PT, R5, R24, PT ;  /* 0x000000180500720c */ /* 0x004fc80003f06270 */
[----:B------:R-:W-:Y:S02]  /*25af0*/  ISETP.GT.U32.OR P0, PT, R20, 0x3f, P0 ;  /* 0x0000003f1400780c */ /* 0x000fe40000704470 */
[----:B----4-:R-:W-:-:S11]  /*25b00*/  IADD3 R5, R5, R21, RZ ;  /* 0x0000001505057210 */ /* 0x010fd60007ffe0ff */
[----:B0-----:R-:W0:Y:S01]  /*25b10*/  @!P0 LDC.64 R2, c[0x0][0x428] ;  /* 0x00010a00ff028b82 */ /* 0x001e220000000a00 */
[----:B---3--:R-:W-:-:S04]  /*25b20*/  @P1 IMAD.HI.U32 R6, R5, R6, RZ ;  /* 0x0000000605061227 */ /* 0x008fc800078e00ff */
[----:B------:R-:W-:Y:S01]  /*25b30*/  IMAD.MOV.U32 R4, RZ, RZ, R5 ;  /* 0x000000ffff047224 */ /* 0x000fe200078e0005 */
[----:B------:R-:W-:-:S05]  /*25b40*/  @P1 SHF.R.U32.HI R4, RZ, R0, R6 ;  /* 0x00000000ff041219 */ /* 0x000fca0000011606 */
[----:B------:R-:W-:-:S04]  /*25b50*/  IMAD.MOV R0, RZ, RZ, -R4 ;  /* 0x000000ffff007224 */ /* 0x000fc800078e0a04 */
[----:B------:R-:W-:Y:S01]  /*25b60*/  IMAD R0, R7, R0, R5 ;  /* 0x0000000007007224 */ /* 0x000fe200078e0205 */
[--C-:B------:R-:W-:Y:S02]  /*25b70*/  @!P0 SHF.R.S32.HI R5, RZ, 0x1f, R4.reuse ;  /* 0x0000001fff058819 */ /* 0x100fe40000011404 */
[----:B------:R-:W-:Y:S01]  /*25b80*/  SHF.R.S32.HI R9, RZ, 0x1f, R33 ;  /* 0x0000001fff097819 */ /* 0x000fe20000011421 */
[----:B0-----:R-:W-:-:S04]  /*25b90*/  @!P0 IMAD.WIDE.U32 R4, R33, R2, R4 ;  /* 0x0000000221048225 */ /* 0x001fc800078e0004 */
[----:B------:R-:W-:-:S04]  /*25ba0*/  @!P0 IMAD R6, R9, R2, RZ ;  /* 0x0000000209068224 */ /* 0x000fc800078e02ff */
[----:B------:R-:W-:Y:S02]  /*25bb0*/  @!P0 IMAD R7, R33, R3, R6 ;  /* 0x0000000321078224 */ /* 0x000fe400078e0206 */
[----:B------:R-:W0:Y:S02]  /*25bc0*/  @!P0 LDC.64 R2, c[0x0][0x418] ;  /* 0x00010600ff028b82 */ /* 0x000e240000000a00 */
[----:B------:R-:W-:Y:S01]  /*25bd0*/  @!P0 IMAD.IADD R7, R5, 0x1, R7 ;  /* 0x0000000105078824 */ /* 0x000fe200078e0207 */
[C---:B0-----:R-:W-:Y:S02]  /*25be0*/  @!P0 LEA R6, P1, R4.reuse, R2, 0x2 ;  /* 0x0000000204068211 */ /* 0x041fe400078210ff */
[----:B------:R-:W-:Y:S02]  /*25bf0*/  MOV R2, RZ ;  /* 0x000000ff00027202 */ /* 0x000fe40000000f00 */
[----:B------:R-:W-:Y:S02]  /*25c00*/  @!P0 LEA.HI.X R7, R4, R3, R7, 0x2, P1 ;  /* 0x0000000304078211 */ /* 0x000fe400008f1407 */
[----:B------:R-:W-:-:S03]  /*25c10*/  ISETP.GT.U32.AND P1, PT, R20, 0x3f, PT ;  /* 0x0000003f1400780c */ /* 0x000fc60003f24070 */
[----:B------:R0:W5:Y:S01]  /*25c20*/  @!P0 LDG.E R2, desc[UR60][R6.64] ;  /* 0x0000003c06028981 */ /* 0x000162000c1e1900 */
[----:B------:R-:W-:-:S09]  /*25c30*/  ISETP.NE.AND P0, PT, R17, 0x3, PT ;  /* 0x000000031100780c */ /* 0x000fd20003f05270 */
[----:B------:R-:W-:Y:S02]  /*25c40*/  @P1 LOP3.LUT R22, R22, 0x1, RZ, 0xfc, !PT ;  /* 0x0000000116161812 */ /* 0x000fe400078efcff */
[----:B------:R-:W-:Y:S02]  /*25c50*/  ISETP.GE.AND P1, PT, R37, UR4, PT ;  /* 0x0000000425007c0c */ /* 0x000fe4000bf26270 */
[----:B------:R-:W-:-:S04]  /*25c60*/  LOP3.LUT R22, R22, 0xffffffdf, RZ, 0xc0, !PT ;  /* 0xffffffdf16167812 */ /* 0x000fc800078ec0ff */
[----:B------:R-:W-:-:S04]  /*25c70*/  @P0 LOP3.LUT R22, R22, 0x20, RZ, 0xfc, !PT ;  /* 0x0000002016160812 */ /* 0x000fc800078efcff */
[----:B------:R-:W-:-:S04]  /*25c80*/  LOP3.LUT R22, R22, 0xffffffef, RZ, 0xc0, !PT ;  /* 0xffffffef16167812 */ /* 0x000fc800078ec0ff */
[----:B------:R-:W-:Y:S01]  /*25c90*/  @P1 LOP3.LUT R22, R22, 0x10, RZ, 0xfc, !PT ;  /* 0x0000001016161812 */ /* 0x000fe200078efcff */
[----:B------:R1:W-:Y:S03]  /*25ca0*/  STL [R1+0x18], R9 ;  /* 0x0000180901007387 */ /* 0x0003e60000100800 */
[----:B------:R-:W-:-:S04]  /*25cb0*/  LOP3.LUT R22, R22, 0xfffffff7, RZ, 0xc0, !PT ;  /* 0xfffffff716167812 */ /* 0x000fc800078ec0ff */
[----:B------:R-:W-:Y:S02]  /*25cc0*/  @P3 LOP3.LUT R22, R22, 0x8, RZ, 0xfc, !PT ;  /* 0x0000000816163812 */ /* 0x000fe400078efcff */
[----:B-1----:R-:W-:Y:S02]  /*25cd0*/  LOP3.LUT R9, R37, 0xc0, RZ, 0xfc, !PT ;  /* 0x000000c025097812 */ /* 0x002fe400078efcff */
[----:B------:R-:W-:Y:S02]  /*25ce0*/  LOP3.LUT R22, R22, 0xfffffffd, RZ, 0xc0, !PT ;  /* 0xfffffffd16167812 */ /* 0x000fe400078ec0ff */
[----:B------:R-:W-:Y:S02]  /*25cf0*/  ISETP.GE.AND P1, PT, R9, UR4, PT ;  /* 0x0000000409007c0c */ /* 0x000fe4000bf26270 */
[----:B------:R-:W-:-:S04]  /*25d00*/  LOP3.LUT R22, R22, 0xfffffffb, RZ, 0xc0, !PT ;  /* 0xfffffffb16167812 */ /* 0x000fc800078ec0ff */
[----:B------:R-:W-:-:S07]  /*25d10*/  @P2 LOP3.LUT R22, R22, 0x4, RZ, 0xfc, !PT ;  /* 0x0000000416162812 */ /* 0x000fce00078efcff */
[----:B------:R-:W-:Y:S01]  /*25d20*/  @P1 LOP3.LUT R22, R22, 0x2, RZ, 0xfc, !PT ;  /* 0x0000000216161812 */ /* 0x000fe200078efcff */
[----:B0-----:R-:W-:Y:S06]  /*25d30*/  BRA.DIV UR5, `(.L_x_1942) ;  /* 0x0000005a05747947 */ /* 0x001fec000b800000 */
.L_x_2095:
[----:B------:R-:W-:Y:S01]  /*25d40*/  SHF.R.S32.HI R32, RZ, 0x1f, R18 ;  /* 0x0000001fff207819 */ /* 0x000fe20000011412 */
[----:B------:R-:W-:Y:S01]  /*25d50*/  IMAD.MOV.U32 R26, RZ, RZ, R8 ;  /* 0x000000ffff1a7224 */ /* 0x000fe200078e0008 */
[----:B------:R-:W-:Y:S06]  /*25d60*/  @!P0 BRA `(.L_x_1943) ;  /* 0x0000000000048947 */ /* 0x000fec0003800000 */
[----:B------:R-:W-:Y:S01]  /*25d70*/  BPT.TRAP 0x1 ;  /* 0x000000040000795c */ /* 0x000fe20000300000 */
.L_x_1943:
        /* <DEDUP_REMOVED lines=17> */
[----:B------:R-:W-:-:S02]  /*25e90*/  ULDC.64 UR4, c[0x0][0x318] ;  /* 0x0000c60000047ab9 */ /* 0x000fc40000000a00 */
[C---:B------:R-:W-:Y:S02]  /*25ea0*/  LEA R17, P0, R4.reuse, UR4, 0x1 ;  /* 0x0000000404117c11 */ /* 0x040fe4000f8008ff */
[----:B------:R-:W-:Y:S02]  /*25eb0*/  IADD3 R24, R5, R24, RZ ;  /* 0x0000001805187210 */ /* 0x000fe40007ffe0ff */
[----:B------:R-:W-:Y:S02]  /*25ec0*/  SHF.L.U32 R5, R29, 0x1f, RZ ;  /* 0x0000001f1d057819 */ /* 0x000fe400000006ff */
[----:B------:R-:W-:Y:S01]  /*25ed0*/  LEA.HI.X R24, R4, UR5, R24, 0x1, P0 ;  /* 0x0000000504187c11 */ /* 0x000fe200080f0c18 */
[----:B------:R-:W-:-:S05]  /*25ee0*/  IMAD R4, R25, 0x8, R23 ;  /* 0x0000000819047824 */ /* 0x000fca00078e0217 */
[----:B------:R-:W0:Y:S02]  /*25ef0*/  SYNCS.PHASECHK.TRANS64.TRYWAIT P0, [R4+URZ+0x30840], R5 ;  /* 0x03084005040075a7 */ /* 0x000e24000800017f */
[----:B0-----:R-:W-:Y:S05]  /*25f00*/  @!P0 BRA `(.L_x_1945) ;  /* 0x0000005800348947 */ /* 0x001fea0003800000 */
.L_x_2096:
[----:B------:R-:W-:Y:S05]  /*25f10*/  BSYNC B0 ;  /* 0x0000000000007941 */ /* 0x000fea0003800000 */
.L_x_1944:
[----:B------:R-:W0:Y:S01]  /*25f20*/  LDL R11, [R1+0xc] ;  /* 0x00000c00010b7983 */ /* 0x000e220000100800 */
[----:B------:R-:W-:Y:S01]  /*25f30*/  ULDC.64 UR4, c[0x0][0x300] ;  /* 0x0000c00000047ab9 */ /* 0x000fe20000000a00 */
[----:B------:R-:W-:Y:S01]  /*25f40*/  LOP3.LUT P5, RZ, R22, 0x10, RZ, 0xc0, !PT ;  /* 0x0000001016ff7812 */ /* 0x000fe200078ac0ff */
[----:B------:R-:W-:Y:S01]  /*25f50*/  IMAD R3, R3, UR4, RZ ;  /* 0x0000000403037c24 */ /* 0x000fe2000f8e02ff */
[----:B------:R-:W1:Y:S01]  /*25f60*/  S2R R10, SR_TID.X ;  /* 0x00000000000a7919 */ /* 0x000e620000002100 */
[----:B------:R-:W-:Y:S01]  /*25f70*/  IMAD.WIDE.U32 R6, R0, UR4, RZ ;  /* 0x0000000400067c25 */ /* 0x000fe2000f8e00ff */
[C---:B------:R-:W-:Y:S02]  /*25f80*/  LOP3.LUT P4, RZ, R22.reuse, 0x8, RZ, 0xc0, !PT ;  /* 0x0000000816ff7812 */ /* 0x040fe4000788c0ff */
[----:B------:R-:W-:Y:S01]  /*25f90*/  LOP3.LUT P3, RZ, R22, 0x4, RZ, 0xc0, !PT ;  /* 0x0000000416ff7812 */ /* 0x000fe2000786c0ff */
[----:B------:R-:W-:Y:S01]  /*25fa0*/  IMAD R3, R0, UR5, R3 ;  /* 0x0000000500037c24 */ /* 0x000fe2000f8e0203 */
[----:B------:R-:W-:Y:S01]  /*25fb0*/  ULDC.64 UR4, c[0x0][0x310] ;  /* 0x0000c40000047ab9 */ /* 0x000fe20000000a00 */
[----:B------:R-:W-:Y:S01]  /*25fc0*/  LOP3.LUT P2, RZ, R22, 0x2, RZ, 0xc0, !PT ;  /* 0x0000000216ff7812 */ /* 0x000fe2000784c0ff */
[----:B------:R-:W-:-:S02]  /*25fd0*/  IMAD R9, R9, UR4, RZ ;  /* 0x0000000409097c24 */ /* 0x000fc4000f8e02ff */
[----:B------:R-:W-:Y:S02]  /*25fe0*/  IMAD.IADD R7, R7, 0x1, R3 ;  /* 0x0000000107077824 */ /* 0x000fe400078e0203 */
[----:B------:R-:W-:-:S04]  /*25ff0*/  IMAD.WIDE.U32 R6, R2, UR4, R6 ;  /* 0x0000000402067c25 */ /* 0x000fc8000f8e0006 */
[----:B------:R-:W-:Y:S01]  /*26000*/  IMAD R2, R2, UR5, R9 ;  /* 0x0000000502027c24 */ /* 0x000fe2000f8e0209 */
[----:B------:R-:W-:Y:S02]  /*26010*/  ULDC.64 UR4, c[0x0][0x308] ;  /* 0x0000c20000047ab9 */ /* 0x000fe40000000a00 */
[----:B------:R-:W-:Y:S02]  /*26020*/  IMAD R0, R32, UR4, RZ ;  /* 0x0000000420007c24 */ /* 0x000fe4000f8e02ff */
[----:B------:R-:W-:Y:S01]  /*26030*/  IMAD.IADD R3, R7, 0x1, R2 ;  /* 0x0000000107037824 */ /* 0x000fe200078e0202 */
[----:B------:R-:W-:Y:S01]  /*26040*/  MOV R2, R6 ;  /* 0x0000000600027202 */ /* 0x000fe20000000f00 */
[C---:B------:R-:W-:Y:S02]  /*26050*/  IMAD R0, R18.reuse, UR5, R0 ;  /* 0x0000000512007c24 */ /* 0x040fe4000f8e0200 */
[----:B------:R-:W-:Y:S02]  /*26060*/  IMAD R7, R25, 0x4000, R34 ;  /* 0x0000400019077824 */ /* 0x000fe400078e0222 */
[----:B------:R-:W-:Y:S01]  /*26070*/  IMAD.WIDE.U32 R2, R18, UR4, R2 ;  /* 0x0000000412027c25 */ /* 0x000fe2000f8e0002 */
[----:B------:R-:W-:Y:S01]  /*26080*/  ULDC.64 UR4, c[0x0][0x2e8] ;  /* 0x0000ba0000047ab9 */ /* 0x000fe20000000a00 */
[----:B-1----:R-:W-:-:S02]  /*26090*/  LOP3.LUT R10, R10, 0x7f, RZ, 0xc0, !PT ;  /* 0x0000007f0a0a7812 */ /* 0x002fc400078ec0ff */
[----:B------:R-:W-:Y:S01]  /*260a0*/  IMAD.IADD R6, R3, 0x1, R0 ;  /* 0x0000000103067824 */ /* 0x000fe200078e0200 */
[C---:B------:R-:W-:Y:S01]  /*260b0*/  LEA R0, P0, R2.reuse, UR4, 0x1 ;  /* 0x0000000402007c11 */ /* 0x040fe2000f8008ff */
[----:B------:R-:W-:Y:S01]  /*260c0*/  UMOV UR4, 0xffffffff ;  /* 0xffffffff00047882 */ /* 0x000fe20000000000 */
[----:B------:R-:W-:Y:S02]  /*260d0*/  SHF.R.U32.HI R10, RZ, 0x3, R10 ;  /* 0x00000003ff0a7819 */ /* 0x000fe4000001160a */
[----:B------:R-:W-:Y:S01]  /*260e0*/  LEA.HI.X R6, R2, UR5, R6, 0x1, P0 ;  /* 0x0000000502067c11 */ /* 0x000fe200080f0c06 */
[----:B0-----:R-:W-:-:S04]  /*260f0*/  IMAD R5, R8, -0x40, R11 ;  /* 0xffffffc008057824 */ /* 0x001fc800078e020b */
[----:B------:R-:W-:-:S05]  /*26100*/  IMAD.IADD R5, R5, 0x1, -R10 ;  /* 0x0000000105057824 */ /* 0x000fca00078e0a0a */
[----:B------:R-:W-:Y:S01]  /*26110*/  ISETP.GE.AND P0, PT, R5, 0x1, PT ;  /* 0x000000010500780c */ /* 0x000fe20003f06270 */
[----:B------:R-:W-:-:S12]  /*26120*/  BRA.DIV UR4, `(.L_x_1946) ;  /* 0x0000005604c07947 */ /* 0x000fd8000b800000 */
[----:B------:R-:W0:Y:S01]  /*26130*/  SHFL.IDX PT, R3, R0, RZ, 0x181f ;  /* 0x00181fff00037589 */ /* 0x000e2200000e0000 */
[----:B------:R-:W-:-:S03]  /*26140*/  @P0 IMAD R9, R7, 0x2, R23 ;  /* 0x0000000207090824 */ /* 0x000fc600078e0217 */
[----:B------:R-:W1:Y:S04]  /*26150*/  SHFL.IDX PT, R2, R6, RZ, 0x181f ;  /* 0x00181fff06027589 */ /* 0x000e6800000e0000 */
        /* <DEDUP_REMOVED lines=31> */
.L_x_2106:
[----:B------:R-:W-:-:S13]  /*26350*/  ISETP.GE.AND P0, PT, R5, 0x31, PT ;  /* 0x000000310500780c */ /* 0x000fda0003f06270 */
[----:B0-----:R-:W-:Y:S01]  /*26360*/  @P0 LEA R2, P1, R37, R0, 0x1 ;  /* 0x0000000025020211 */ /* 0x001fe200078208ff */
[----:B------:R-:W-:-:S04]  /*26370*/  @P0 IMAD R7, R7, 0x2, R23 ;  /* 0x0000000207070824 */ /* 0x000fc800078e0217 */
[----:B--2---:R-:W-:-:S05]  /*26380*/  @P0 IMAD.X R3, RZ, RZ, R8, P1 ;  /* 0x000000ffff030224 */ /* 0x004fca00008e0608 */
        /* <DEDUP_REMOVED lines=9> */
.L_x_1947:
[----:B------:R-:W-:Y:S02]  /*26420*/  PLOP3.LUT P1, PT, P1, P0, PT, 0xa2, 0x0 ;  /* 0x000000000000781c */ /* 0x000fe40000f21472 */
[----:B------:R-:W-:-:S08]  /*26430*/  @P0 R2UR P1, UR4, R4 ;  /* 0x00000000040402ca */ /* 0x000fd00000020000 */
[----:B------:R-:W-:-:S05]  /*26440*/  @P0 PLOP3.LUT P0, PT, P1, PT, PT, 0x80, 0x0 ;  /* 0x000000000000081c */ /* 0x000fca0000f0f070 */
[----:B------:R-:W-:Y:S01]  /*26450*/  @!P1 SYNCS.ARRIVE.TRANS64.RED.A0T1 RZ, [UR4+0x30830], RZ ;  /* 0x030830ffffff99a7 */ /* 0x000fe20008200404 */
[----:B------:R-:W-:Y:S07]  /*26460*/  @!P1 ARRIVES.LDGSTSBAR.64.TRANSCNT [UR4+0x30830] ;  /* 0x03083000ff0099b0 */ /* 0x000fee0008000a84 */
[----:B------:R-:W-:Y:S05]  /*26470*/  @P0 BRA.U.ANY `(.L_x_1947) ;  /* 0xfffffffd00e80947 */ /* 0x000fea000393ffff */
[----:B------:R-:W-:Y:S01]  /*26480*/  NOP ;  /* 0x0000000000007918 */ /* 0x000fe20000000000 */
[----:B------:R-:W2:Y:S02]  /*26490*/  LDL R0, [R1+0x44] ;  /* 0x0000440001007983 */ /* 0x000ea40000100800 */
[----:B--2---:R-:W-:-:S13]  /*264a0*/  ISETP.NE.AND P2, PT, R0, 0x3, PT ;  /* 0x000000030000780c */ /* 0x004fda0003f45270 */
[----:B------:R-:W-:Y:S05]  /*264b0*/  @!P2 BRA `(.L_x_1948) ;  /* 0x000000000004a947 */ /* 0x000fea0003800000 */
[----:B------:R-:W-:Y:S01]  /*264c0*/  BPT.TRAP 0x1 ;  /* 0x000000040000795c */ /* 0x000fe20000300000 */
.L_x_1948:
[----:B------:R1:W-:Y:S02]  /*264d0*/  SYNCS.ARRIVE.TRANS64.A1T0 RZ, [R4+URZ+0x30830], RZ ;  /* 0x030830ff04ff79a7 */ /* 0x0003e4000810003f */
[----:B------:R-:W-:Y:S05]  /*264e0*/  WARPSYNC.ALL ;  /* 0x0000000000007948 */ /* 0x000fea0003800000 */
[----:B------:R-:W-:Y:S01]  /*264f0*/  ULDC.64 UR4, c[0x0][0xa00] ;  /* 0x0002800000047ab9 */ /* 0x000fe20000000a00 */
[----:B------:R-:W-:Y:S01]  /*26500*/  IADD3 R0, R23, 0x10400, RZ ;  /* 0x0001040017007810 */ /* 0x000fe20007ffe0ff */
[----:B------:R-:W-:Y:S01]  /*26510*/  BSSY B6, `(.L_x_1949) ;  /* 0x0000022000067945 */ /* 0x000fe20003800000 */
[----:B------:R-:W-:Y:S01]  /*26520*/  BAR.SYNC.DEFER_BLOCKING 0x8, 0x180 ;  /* 0x0206000000007b1d */ /* 0x000fe20000010000 */
[----:B------:R-:W-:Y:S02]  /*26530*/  ISETP.NE.U32.AND P0, PT, RZ, UR4, PT ;  /* 0x00000004ff007c0c */ /* 0x000fe4000bf05070 */
[----:B------:R-:W-:-:S02]  /*26540*/  LOP3.LUT P1, RZ, R0, 0x3ff, RZ, 0xc0, !PT ;  /* 0x000003ff00ff7812 */ /* 0x000fc4000782c0ff */
[----:B------:R-:W-:Y:S01]  /*26550*/  ISETP.NE.AND.EX P0, PT, RZ, UR5, PT, P0 ;  /* 0x00000005ff007c0c */ /* 0x000fe2000bf05300 */
[----:B------:R-:W-:Y:S01]  /*26560*/  ULDC.64 UR4, c[0x0][0x298] ;  /* 0x0000a60000047ab9 */ /* 0x000fe20000000a00 */
[----:B------:R-:W-:Y:S02]  /*26570*/  SHF.R.S32.HI R0, RZ, 0x1f, R19 ;  /* 0x0000001fff007819 */ /* 0x000fe40000011413 */
[----:B0-----:R-:W-:Y:S02]  /*26580*/  SEL R2, R19, RZ, !P0 ;  /* 0x000000ff13027207 */ /* 0x001fe40004000000 */
[----:B------:R-:W-:-:S05]  /*26590*/  SEL R0, R0, RZ, !P0 ;  /* 0x000000ff00007207 */ /* 0x000fca0004000000 */
[----:B------:R0:W-:Y:S04]  /*265a0*/  STL [R1+0x38], R0 ;  /* 0x0000380001007387 */ /* 0x0001e80000100800 */
[----:B------:R2:W-:Y:S01]  /*265b0*/  STL [R1+0x24], R2 ;  /* 0x0000240201007387 */ /* 0x0005e20000100800 */
[----:B0-----:R-:W-:Y:S01]  /*265c0*/  SHF.R.S32.HI R0, RZ, 0x1f, R35 ;  /* 0x0000001fff007819 */ /* 0x001fe20000011423 */
[----:B--2---:R-:W-:-:S04]  /*265d0*/  IMAD.WIDE.U32 R2, R35, UR4, RZ ;  /* 0x0000000423027c25 */ /* 0x004fc8000f8e00ff */
[----:B------:R-:W-:Y:S01]  /*265e0*/  IMAD R0, R0, UR4, RZ ;  /* 0x0000000400007c24 */ /* 0x000fe2000f8e02ff */
[----:B------:R0:W-:Y:S03]  /*265f0*/  STL.64 [R1+0x28], R2 ;  /* 0x0000280201007387 */ /* 0x0001e60000100a00 */
[----:B------:R-:W-:-:S04]  /*26600*/  IMAD R0, R35, UR5, R0 ;  /* 0x0000000523007c24 */ /* 0x000fc8000f8e0200 */
[----:B------:R-:W-:Y:S01]  /*26610*/  IMAD.IADD R35, R3, 0x1, R0 ;  /* 0x0000000103237824 */ /* 0x000fe200078e0200 */
[----:B------:R-:W-:Y:S06]  /*26620*/  @!P1 BRA `(.L_x_1950) ;  /* 0x0000000000409947 */ /* 0x000fec0003800000 */
[----:B0-----:R-:W-:Y:S01]  /*26630*/  MOV R2, 0x0 ;  /* 0x0000000000027802 */ /* 0x001fe20000000f00 */
[----:B------:R-:W-:Y:S01]  /*26640*/  ULDC.64 UR4, c[0x4][0x138] ;  /* 0x01004e0000047ab9 */ /* 0x000fe20000000a00 */
[----:B------:R-:W-:Y:S01]  /*26650*/  ULDC.64 UR6, c[0x4][0x140] ;  /* 0x0100500000067ab9 */ /* 0x000fe20000000a00 */
[----:B------:R-:W-:Y:S01]  /*26660*/  ULDC.64 UR8, c[0x4][0xb0] ;  /* 0x01002c0000087ab9 */ /* 0x000fe20000000a00 */
[----:B-1----:R-:W-:Y:S01]  /*26670*/  IMAD.U32 R4, RZ, RZ, UR4 ;  /* 0x00000004ff047e24 */ /* 0x002fe2000f8e00ff */
[----:B------:R-:W-:Y:S01]  /*26680*/  MOV R6, UR6 ;  /* 0x0000000600067c02 */ /* 0x000fe20008000f00 */
[----:B------:R-:W0:Y:S01]  /*26690*/  LDC.64 R2, c[0x4][R2] ;  /* 0x0100000002027b82 */ /* 0x000e220000000a00 */
[----:B------:R-:W-:Y:S01]  /*266a0*/  IMAD.U32 R5, RZ, RZ, UR5 ;  /* 0x00000005ff057e24 */ /* 0x000fe2000f8e00ff */
[----:B------:R-:W-:Y:S01]  /*266b0*/  MOV R8, 0x70 ;  /* 0x0000007000087802 */ /* 0x000fe20000000f00 */
[----:B------:R-:W-:Y:S02]  /*266c0*/  IMAD.U32 R7, RZ, RZ, UR7 ;  /* 0x00000007ff077e24 */ /* 0x000fe4000f8e00ff */
[----:B------:R-:W-:-:S02]  /*266d0*/  IMAD.U32 R10, RZ, RZ, UR8 ;  /* 0x00000008ff0a7e24 */ /* 0x000fc4000f8e00ff */
[----:B------:R-:W-:Y:S02]  /*266e0*/  IMAD.U32 R11, RZ, RZ, UR9 ;  /* 0x00000009ff0b7e24 */ /* 0x000fe4000f8e00ff */
[----:B------:R-:W-:Y:S02]  /*266f0*/  IMAD.MOV.U32 R12, RZ, RZ, 0x1 ;  /* 0x00000001ff0c7424 */ /* 0x000fe400078e00ff */
[----:B------:R-:W-:-:S07]  /*26700*/  IMAD.MOV.U32 R13, RZ, RZ, RZ ;  /* 0x000000ffff0d7224 */ /* 0x000fce00078e00ff */
[----:B------:R-:W-:-:S07]  /*26710*/  LEPC R20, `(.L_x_1950) ;  /* 0x000000001014794e */ /* 0x000fce0000000000 */
[----:B0-----:R-:W-:Y:S05]  /*26720*/  CALL.ABS.NOINC R2 ;  /* 0x0000000002007343 */ /* 0x001fea0003c00000 */
.L_x_1950:
[----:B------:R-:W-:Y:S05]  /*26730*/  BSYNC B6 ;  /* 0x0000000000067941 */ /* 0x000fea0003800000 */
.L_x_1949:
[----:B------:R-:W2:Y:S01]  /*26740*/  LDL.LU R20, [R1+0x38] ;  /* 0x0000380001147983 */ /* 0x000ea20000300800 */
[----:B------:R-:W-:Y:S01]  /*26750*/  ULDC.64 UR4, c[0x0][0x2d8] ;  /* 0x0000b60000047ab9 */ /* 0x000fe20000000a00 */
[----:B------:R-:W3:Y:S02]  /*26760*/  LDC R7, c[0x0][0x448] ;  /* 0x00011200ff077b82 */ /* 0x000ee40000000800 */
[----:B------:R-:W4:Y:S04]  /*26770*/  LDL.LU R21, [R1+0x24] ;  /* 0x0000240001157983 */ /* 0x000f280000300800 */
[----:B0-----:R-:W5:Y:S01]  /*26780*/  LDL.LU.64 R2, [R1+0x28] ;  /* 0x0000280001027983 */ /* 0x001f620000300a00 */
[----:B------:R-:W-:Y:S01]  /*26790*/  IMAD R0, R32, UR4, RZ ;  /* 0x0000000420007c24 */ /* 0x000fe2000f8e02ff */
[----:B------:R-:W-:-:S02]  /*267a0*/  LOP3.LUT R10, R37, 0x40, RZ, 0xfc, !PT ;  /* 0x00000040250a7812 */ /* 0x000fc400078efcff */
[C---:B------:R-:W-:Y:S01]  /*267b0*/  LOP3.LUT R8, R37.reuse, 0x80, RZ, 0xfc, !PT ;  /* 0x0000008025087812 */ /* 0x040fe200078efcff */
[----:B------:R-:W-:Y:S01]  /*267c0*/  IMAD R0, R18, UR5, R0 ;  /* 0x0000000512007c24 */ /* 0x000fe2000f8e0200 */
[----:B------:R-:W-:Y:S02]  /*267d0*/  LOP3.LUT R9, R37, 0xc0, RZ, 0xfc, !PT ;  /* 0x000000c025097812 */ /* 0x000fe400078efcff */
[----:B---3--:R-:W-:-:S13]  /*267e0*/  ISETP.NE.AND P0, PT, R7, 0x1, PT ;  /* 0x000000010700780c */ /* 0x008fda0003f05270 */
[----:B------:R-:W0:Y:S08]  /*267f0*/  @P0 LDC R5, c[0x0][0x44c] ;  /* 0x00011300ff050b82 */ /* 0x000e300000000800 */
[----:B------:R-:W3:Y:S01]  /*26800*/  @P0 LDC R6, c[0x0][0x450] ;  /* 0x00011400ff060b82 */ /* 0x000ee20000000800 */
[----:B-----5:R-:W-:Y:S02]  /*26810*/  IMAD.MOV.U32 R3, RZ, RZ, R35 ;  /* 0x000000ffff037224 */ /* 0x020fe400078e0023 */
[----:B------:R-:W-:Y:S01]  /*26820*/  IMAD.WIDE.U32 R2, R18, UR4, R2 ;  /* 0x0000000412027c25 */ /* 0x000fe2000f8e0002 */
[----:B------:R-:W-:-:S04]  /*26830*/  ULDC.64 UR4, c[0x0][0x2e0] ;  /* 0x0000b80000047ab9 */ /* 0x000fc80000000a00 */
[----:B------:R-:W-:Y:S01]  /*26840*/  IADD3 R3, R3, R0, RZ ;  /* 0x0000000003037210 */ /* 0x000fe20007ffe0ff */
[----:B--2---:R-:W-:Y:S02]  /*26850*/  IMAD R0, R20, UR4, RZ ;  /* 0x0000000414007c24 */ /* 0x004fe4000f8e02ff */
[----:B------:R-:W2:Y:S02]  /*26860*/  S2R R20, SR_TID.X ;  /* 0x0000000000147919 */ /* 0x000ea40000002100 */
[C---:B----4-:R-:W-:Y:S02]  /*26870*/  IMAD R0, R21.reuse, UR5, R0 ;  /* 0x0000000515007c24 */ /* 0x050fe4000f8e0200 */
[----:B------:R-:W-:Y:S01]  /*26880*/  IMAD.WIDE.U32 R2, R21, UR4, R2 ;  /* 0x0000000415027c25 */ /* 0x000fe2000f8e0002 */
[----:B------:R-:W-:-:S03]  /*26890*/  ULDC.64 UR4, c[0x0][0x2d0] ;  /* 0x0000b40000047ab9 */ /* 0x000fc60000000a00 */
[----:B------:R-:W-:Y:S01]  /*268a0*/  IMAD.IADD R3, R3, 0x1, R0 ;  /* 0x0000000103037824 */ /* 0x000fe200078e0200 */
[----:B--2---:R-:W-:-:S04]  /*268b0*/  LOP3.LUT R20, R20, 0x7f, RZ, 0xc0, !PT ;  /* 0x0000007f14147812 */ /* 0x004fc800078ec0ff */
[----:B------:R-:W-:Y:S02]  /*268c0*/  SHF.R.U32.HI R21, RZ, 0x3, R20 ;  /* 0x00000003ff157819 */ /* 0x000fe40000011614 */
[----:B------:R-:W2:Y:S02]  /*268d0*/  S2R R20, SR_TID.X ;  /* 0x0000000000147919 */ /* 0x000ea40000002100 */
[----:B--2---:R-:W-:-:S05]  /*268e0*/  IMAD.SHL.U32 R20, R20, 0x10, RZ ;  /* 0x0000001014147824 */ /* 0x004fca00078e00ff */
[----:B------:R-:W-:-:S05]  /*268f0*/  LOP3.LUT R20, R21, 0x70, R20, 0xf8, !PT ;  /* 0x0000007015147812 */ /* 0x000fca00078ef814 */
[----:B------:R-:W-:Y:S02]  /*26900*/  IMAD.IADD R0, R20, 0x1, R28 ;  /* 0x0000000114007824 */ /* 0x000fe400078e021c */
[----:B------:R-:W2:Y:S02]  /*26910*/  S2R R20, SR_TID.X ;  /* 0x0000000000147919 */ /* 0x000ea40000002100 */
[----:B0-----:R-:W-:Y:S01]  /*26920*/  @P0 IMAD.HI.U32 R5, R0, R5, RZ ;  /* 0x0000000500050227 */ /* 0x001fe200078e00ff */
[----:B-1----:R-:W-:-:S04]  /*26930*/  MOV R4, R0 ;  /* 0x0000000000047202 */ /* 0x002fc80000000f00 */
[----:B---3--:R-:W-:-:S05]  /*26940*/  @P0 SHF.R.U32.HI R4, RZ, R6, R5 ;  /* 0x00000006ff040219 */ /* 0x008fca0000011605 */
[----:B------:R-:W-:Y:S02]  /*26950*/  IMAD.MOV R5, RZ, RZ, -R4 ;  /* 0x000000ffff057224 */ /* 0x000fe400078e0a04 */
[----:B------:R-:W-:-:S04]  /*26960*/  IMAD.WIDE.U32 R2, R4, UR4, R2 ;  /* 0x0000000404027c25 */ /* 0x000fc8000f8e0002 */
[----:B------:R-:W-:Y:S01]  /*26970*/  IMAD R0, R7, R5, R0 ;  /* 0x0000000507007224 */ /* 0x000fe200078e0200 */
[----:B------:R-:W-:-:S05]  /*26980*/  SHF.R.S32.HI R5, RZ, 0x1f, R4 ;  /* 0x0000001fff057819 */ /* 0x000fca0000011404 */
[----:B------:R-:W-:-:S04]  /*26990*/  IMAD R5, R5, UR4, RZ ;  /* 0x0000000405057c24 */ /* 0x000fc8000f8e02ff */
[----:B------:R-:W-:Y:S01]  /*269a0*/  IMAD R5, R4, UR5, R5 ;  /* 0x0000000504057c24 */ /* 0x000fe2000f8e0205 */
[----:B------:R-:W-:Y:S01]  /*269b0*/  SHF.R.S32.HI R4, RZ, 0x1f, R0 ;  /* 0x0000001fff047819 */ /* 0x000fe20000011400 */
[----:B------:R-:W-:Y:S02]  /*269c0*/  ULDC.64 UR4, c[0x0][0x2c8] ;  /* 0x0000b20000047ab9 */ /* 0x000fe40000000a00 */
[----:B------:R-:W-:Y:S01]  /*269d0*/  IMAD.IADD R3, R3, 0x1, R5 ;  /* 0x0000000103037824 */ /* 0x000fe200078e0205 */
[----:B--2---:R-:W-:Y:S01]  /*269e0*/  LOP3.LUT R20, R20, 0x7f, RZ, 0xc0, !PT ;  /* 0x0000007f14147812 */ /* 0x004fe200078ec0ff */
[----:B------:R-:W-:Y:S02]  /*269f0*/  IMAD R4, R4, UR4, RZ ;  /* 0x0000000404047c24 */ /* 0x000fe4000f8e02ff */
[----:B------:R-:W-:-:S04]  /*26a00*/  IMAD.WIDE.U32 R2, R0, UR4, R2 ;  /* 0x0000000400027c25 */ /* 0x000fc8000f8e0002 */
[----:B------:R-:W-:Y:S01]  /*26a10*/  IMAD R0, R0, UR5, R4 ;  /* 0x0000000500007c24 */ /* 0x000fe2000f8e0204 */
[----:B------:R-:W-:Y:S02]  /*26a20*/  ULDC.64 UR4, c[0x0][0x280] ;  /* 0x0000a00000047ab9 */ /* 0x000fe40000000a00 */
[C---:B------:R-:W-:Y:S01]  /*26a30*/  LEA R4, P0, R2.reuse, UR4, 0x1 ;  /* 0x0000000402047c11 */ /* 0x040fe2000f8008ff */
[----:B------:R-:W-:Y:S01]  /*26a40*/  IMAD.IADD R0, R3, 0x1, R0 ;  /* 0x0000000103007824 */ /* 0x000fe200078e0200 */
[----:B------:R-:W-:Y:S02]  /*26a50*/  ULDC UR4, c[0x0][0x2b8] ;  /* 0x0000ae0000047ab9 */ /* 0x000fe40000000800 */
[----:B------:R-:W-:Y:S02]  /*26a60*/  ISETP.GE.AND P4, PT, R37, UR4, PT ;  /* 0x0000000425007c0c */ /* 0x000fe4000bf86270 */
[----:B------:R-:W-:Y:S01]  /*26a70*/  LEA.HI.X R0, R2, UR5, R0, 0x1, P0 ;  /* 0x0000000502007c11 */ /* 0x000fe200080f0c00 */
[----:B------:R-:W-:Y:S01]  /*26a80*/  UMOV UR5, 0xffffffff ;  /* 0xffffffff00057882 */ /* 0x000fe20000000000 */
[----:B------:R-:W-:-:S02]  /*26a90*/  ISETP.GE.AND P3, PT, R10, UR4, PT ;  /* 0x000000040a007c0c */ /* 0x000fc4000bf66270 */
[----:B------:R-:W-:Y:S02]  /*26aa0*/  ISETP.GE.AND P2, PT, R8, UR4, PT ;  /* 0x0000000408007c0c */ /* 0x000fe4000bf46270 */
[----:B------:R-:W-:Y:S02]  /*26ab0*/  ISETP.GE.AND P1, PT, R9, UR4, PT ;  /* 0x0000000409007c0c */ /* 0x000fe4000bf26270 */
[----:B------:R-:W-:Y:S01]  /*26ac0*/  SHF.R.U32.HI R8, RZ, 0x3, R20 ;  /* 0x00000003ff087819 */ /* 0x000fe20000011614 */
[----:B------:R-:W-:Y:S10]  /*26ad0*/  BRA.DIV UR5, `(.L_x_1951) ;  /* 0x0000005205bc7947 */ /* 0x000ff4000b800000 */
[----:B------:R-:W0:Y:S01]  /*26ae0*/  SHFL.IDX PT, R3, R4, RZ, 0x181f ;  /* 0x00181fff04037589 */ /* 0x000e2200000e0000 */
[----:B------:R-:W-:Y:S01]  /*26af0*/  IMAD R5, R31, R7, RZ ;  /* 0x000000071f057224 */ /* 0x000fe200078e02ff */
[----:B------:R-:W-:Y:S02]  /*26b00*/  IADD3 R28, R8, R28, RZ ;  /* 0x0000001c081c7210 */ /* 0x000fe40007ffe0ff */
[----:B------:R-:W1:Y:S02]  /*26b10*/  SHFL.IDX PT, R2, R0, RZ, 0x181f ;  /* 0x00181fff00027589 */ /* 0x000e6400000e0000 */
[C---:B------:R-:W-:Y:S01]  /*26b20*/  ISETP.GE.AND P0, PT, R28.reuse, R5, PT ;  /* 0x000000051c00720c */ /* 0x040fe20003f06270 */
[----:B------:R-:W-:Y:S01]  /*26b30*/  VIADD R6, R28, 0x10 ;  /* 0x000000101c067836 */ /* 0x000fe20000000000 */
[----:B------:R-:W-:Y:S11]  /*26b40*/  SHFL.IDX PT, R14, R4, 0x7, 0x181f ;  /* 0x00f81f00040e7f89 */ /* 0x000ff600000e0000 */
[----:B0-----:R-:W-:-:S05]  /*26b50*/  @!P0 LEA R3, P5, R37, R3, 0x1 ;  /* 0x0000000325038211 */ /* 0x001fca00078a08ff */
[----:B-1----:R-:W-:-:S05]  /*26b60*/  @!P0 IMAD.X R2, RZ, RZ, R2, P5 ;  /* 0x000000ffff028224 */ /* 0x002fca00028e0602 */
[----:B------:R-:W-:-:S04]  /*26b70*/  @!P0 LOP3.LUT R3, R3, R2, RZ, 0x3c, !PT ;  /* 0x0000000203038212 */ /* 0x000fc800078e3cff */
[----:B------:R-:W-:-:S04]  /*26b80*/  @!P0 LOP3.LUT R2, R3, R2, RZ, 0x3c, !PT ;  /* 0x0000000203028212 */ /* 0x000fc800078e3cff */
[----:B------:R-:W-:-:S05]  /*26b90*/  @!P0 LOP3.LUT R3, R3, R2, RZ, 0x3c, !PT ;  /* 0x0000000203038212 */ /* 0x000fca00078e3cff */
[----:B------:R-:W-:Y:S04]  /*26ba0*/  @!P0 LDGSTS.E.BYPASS.LTC128B.128 [R36+0x10400], desc[UR60][R2.64], !P4 ;  /* 0x1040000002248fae */ /* 0x000fe8000e101d7c */
[----:B------:R-:W-:Y:S04]  /*26bb0*/  @!P0 LDGSTS.E.BYPASS.LTC128B.128 [R36+0x14400], desc[UR60][R2.64+0x80], !P3 ;  /* 0x1440008002248fae */ /* 0x000fe8000d901d7c */
[----:B------:R-:W-:Y:S04]  /*26bc0*/  @!P0 LDGSTS.E.BYPASS.LTC128B.128 [R36+0x18400], desc[UR60][R2.64+0x100], !P2 ;  /* 0x1840010002248fae */ /* 0x000fe8000d101d7c */
[----:B------:R0:W-:Y:S01]  /*26bd0*/  @!P0 LDGSTS.E.BYPASS.LTC128B.128 [R36+0x1c400], desc[UR60][R2.64+0x180], !P1 ;  /* 0x1c40018002248fae */ /* 0x0001e2000c901d7c */
[----:B------:R-:W-:-:S02]  /*26be0*/  ISETP.GE.AND P0, PT, R6, R5, PT ;  /* 0x000000050600720c */ /* 0x000fc40003f06270 */
[----:B------:R-:W-:Y:S01]  /*26bf0*/  IADD3 R6, R28, 0x20, RZ ;  /* 0x000000201c067810 */ /* 0x000fe20007ffe0ff */
[----:B0-----:R-:W0:Y:S04]  /*26c00*/  SHFL.IDX PT, R3, R4, 0x1, 0x181f ;  /* 0x00381f0004037f89 */ /* 0x001e2800000e0000 */
[----:B------:R-:W1:Y:S06]  /*26c10*/  SHFL.IDX PT, R2, R0, 0x1, 0x181f ;  /* 0x00381f0000027f89 */ /* 0x000e6c00000e0000 */
        /* <DEDUP_REMOVED lines=9> */
[----:B------:R-:W-:Y:S01]  /*26cb0*/  ISETP.GE.AND P0, PT, R6, R5, PT ;  /* 0x000000050600720c */ /* 0x000fe20003f06270 */
[----:B------:R-:W-:-:S02]  /*26cc0*/  VIADD R6, R28, 0x30 ;  /* 0x000000301c067836 */ /* 0x000fc40000000000 */
        /* <DEDUP_REMOVED lines=50> */
[----:B------:R-:W-:-:S03]  /*26ff0*/  ISETP.GE.AND P0, PT, R6, R5, PT ;  /* 0x000000050600720c */ /* 0x000fc60003f06270 */
[----:B------:R-:W-:Y:S04]  /*27000*/  SHFL.IDX PT, R6, R0, 0x7, 0x181f ;  /* 0x00f81f0000067f89 */ /* 0x000fe800000e0000 */
[----:B0-----:R-:W0:Y:S04]  /*27010*/  SHFL.IDX PT, R3, R4, 0x6, 0x181f ;  /* 0x00d81f0004037f89 */ /* 0x001e2800000e0000 */
[----:B------:R-:W1:Y:S02]  /*27020*/  SHFL.IDX PT, R2, R0, 0x6, 0x181f ;  /* 0x00d81f0000027f89 */ /* 0x000e6400000e0000 */
[----:B0-----:R-:W-:-:S05]  /*27030*/  @!P0 LEA R3, P5, R37, R3, 0x1 ;  /* 0x0000000325038211 */ /* 0x001fca00078a08ff */
[----:B-1----:R-:W-:-:S05]  /*27040*/  @!P0 IMAD.X R2, RZ, RZ, R2, P5 ;  /* 0x000000ffff028224 */ /* 0x002fca00028e0602 */
[----:B------:R-:W-:-:S04]  /*27050*/  @!P0 LOP3.LUT R3, R3, R2, RZ, 0x3c, !PT ;  /* 0x0000000203038212 */ /* 0x000fc800078e3cff */
[----:B------:R-:W-:-:S04]  /*27060*/  @!P0 LOP3.LUT R2, R3, R2, RZ, 0x3c, !PT ;  /* 0x0000000203028212 */ /* 0x000fc800078e3cff */
[----:B------:R-:W-:-:S05]  /*27070*/  @!P0 LOP3.LUT R3, R3, R2, RZ, 0x3c, !PT ;  /* 0x0000000203038212 */ /* 0x000fca00078e3cff */
[----:B------:R0:W-:Y:S04]  /*27080*/  @!P0 LDGSTS.E.BYPASS.LTC128B.128 [R36+0x13400], desc[UR60][R2.64], !P4 ;  /* 0x1340000002248fae */ /* 0x0001e8000e101d7c */
[----:B------:R0:W-:Y:S04]  /*27090*/  @!P0 LDGSTS.E.BYPASS.LTC128B.128 [R36+0x17400], desc[UR60][R2.64+0x80], !P3 ;  /* 0x1740008002248fae */ /* 0x0001e8000d901d7c */
[----:B------:R0:W-:Y:S04]  /*270a0*/  @!P0 LDGSTS.E.BYPASS.LTC128B.128 [R36+0x1b400], desc[UR60][R2.64+0x100], !P2 ;  /* 0x1b40010002248fae */ /* 0x0001e8000d101d7c */
[----:B------:R0:W-:Y:S02]  /*270b0*/  @!P0 LDGSTS.E.BYPASS.LTC128B.128 [R36+0x1f400], desc[UR60][R2.64+0x180], !P1 ;  /* 0x1f40018002248fae */ /* 0x0001e4000c901d7c */
.L_x_2123:
[----:B------:R-:W-:Y:S01]  /*270c0*/  VIADD R28, R28, 0x70 ;  /* 0x000000701c1c7836 */ /* 0x000fe20000000000 */
[----:B------:R-:W-:Y:S04]  /*270d0*/  BSSY B0, `(.L_x_1952) ;  /* 0x000000c000007945 */ /* 0x000fe80003800000 */
[----:B------:R-:W-:-:S13]  /*270e0*/  ISETP.GE.AND P0, PT, R28, R5, PT ;  /* 0x000000051c00720c */ /* 0x000fda0003f06270 */
[----:B------:R-:W-:Y:S05]  /*270f0*/  @P0 BRA `(.L_x_1953) ;  /* 0x0000000000240947 */ /* 0x000fea0003800000 */
[----:B0-----:R-:W-:-:S05]  /*27100*/  LEA R2, P0, R37, R14, 0x1 ;  /* 0x0000000e25027211 */ /* 0x001fca00078008ff */
        /* <DEDUP_REMOVED lines=8> */
.L_x_1953:
[----:B------:R-:W-:Y:S05]  /*27190*/  BSYNC B0 ;  /* 0x0000000000007941 */ /* 0x000fea0003800000 */
.L_x_1952:
[----:B------:R-:W-:Y:S01]  /*271a0*/  NOP ;  /* 0x0000000000007918 */ /* 0x000fe20000000000 */
[----:B------:R-:W-:-:S13]  /*271b0*/  PLOP3.LUT P0, PT, PT, PT, PT, 0x80, 0x0 ;  /* 0x000000000000781c */ /* 0x000fda0003f0f070 */
.L_x_1954:
[----:B------:R-:W-:Y:S02]  /*271c0*/  PLOP3.LUT P1, PT, P1, P0, PT, 0xa2, 0x0 ;  /* 0x000000000000781c */ /* 0x000fe40000f21472 */
[----:B------:R-:W-:-:S08]  /*271d0*/  @P0 R2UR P1, UR4, R23 ;  /* 0x00000000170402ca */ /* 0x000fd00000020000 */
[----:B------:R-:W-:-:S05]  /*271e0*/  @P0 PLOP3.LUT P0, PT, P1, PT, PT, 0x80, 0x0 ;  /* 0x000000000000081c */ /* 0x000fca0000f0f070 */
[----:B------:R-:W-:Y:S01]  /*271f0*/  @!P1 SYNCS.ARRIVE.TRANS64.RED.A0T1 RZ, [UR4+0x30800], RZ ;  /* 0x030800ffffff99a7 */ /* 0x000fe20008200404 */
[----:B------:R-:W-:Y:S07]  /*27200*/  @!P1 ARRIVES.LDGSTSBAR.64.TRANSCNT [UR4+0x30800] ;  /* 0x03080000ff0099b0 */ /* 0x000fee0008000a84 */
[----:B------:R-:W-:Y:S05]  /*27210*/  @P0 BRA.U.ANY `(.L_x_1954) ;  /* 0xfffffffd00e80947 */ /* 0x000fea000393ffff */
[----:B01----:R-:W2:Y:S04]  /*27220*/  LDL.LU R3, [R1+0x34] ;  /* 0x0000340001037983 */ /* 0x003ea80000300800 */
[----:B------:R-:W3:Y:S01]  /*27230*/  LDL.LU R2, [R1+0x30] ;  /* 0x0000300001027983 */ /* 0x000ee20000300800 */
[----:B--2---:R-:W-:-:S04]  /*27240*/  IADD3 R3, R3, 0x1, RZ ;  /* 0x0000000103037810 */ /* 0x004fc80007ffe0ff */
[----:B------:R-:W-:Y:S01]  /*27250*/  LEA.HI R0, R3, R3, RZ, 0x1 ;  /* 0x0000000303007211 */ /* 0x000fe200078f08ff */
[----:B------:R0:W-:Y:S01]  /*27260*/  STL [R1+0x34], R3 ;  /* 0x0000340301007387 */ /* 0x0001e20000100800 */
[----:B---3--:R-:W-:Y:S02]  /*27270*/  VIADD R4, R2, 0xfffffffe ;  /* 0xfffffffe02047836 */ /* 0x008fe40000000000 */
        /* <DEDUP_REMOVED lines=8> */
.L_x_2124:
[----:B------:R-:W-:Y:S05]  /*27300*/  BSYNC B0 ;  /* 0x0000000000007941 */ /* 0x000fea0003800000 */
.L_x_1955:
[----:B------:R-:W2:Y:S01]  /*27310*/  LDL R2, [R1+0x14] ;  /* 0x0000140001027983 */ /* 0x000ea20000100800 */
[----:B------:R-:W-:Y:S01]  /*27320*/  BSSY B0, `(.L_x_1957) ;  /* 0x0000105000007945 */ /* 0x000fe20003800000 */
[----:B--2---:R-:W-:-:S13]  /*27330*/  ISETP.GE.AND P0, PT, R4, R2, PT ;  /* 0x000000020400720c */ /* 0x004fda0003f06270 */
[----:B------:R-:W-:Y:S05]  /*27340*/  @!P0 BRA `(.L_x_1958) ;  /* 0x0000001000088947 */ /* 0x000fea0003800000 */
[C---:B------:R-:W-:Y:S01]  /*27350*/  LOP3.LUT R5, R37.reuse, 0x40, RZ, 0xfc, !PT ;  /* 0x0000004025057812 */ /* 0x040fe200078efcff */
[----:B------:R-:W-:Y:S01]  /*27360*/  ULDC UR4, c[0x0][0x2f4] ;  /* 0x0000bd0000047ab9 */ /* 0x000fe20000000800 */
[C---:B------:R-:W-:Y:S01]  /*27370*/  LOP3.LUT R3, R37.reuse, 0x80, RZ, 0xfc, !PT ;  /* 0x0000008025037812 */ /* 0x040fe200078efcff */
[----:B------:R-:W-:Y:S01]  /*27380*/  IMAD.MOV.U32 R6, RZ, RZ, R25 ;  /* 0x000000ffff067224 */ /* 0x000fe200078e0019 */
[C---:B------:R-:W-:Y:S01]  /*27390*/  LOP3.LUT R2, R37.reuse, 0xc0, RZ, 0xfc, !PT ;  /* 0x000000c025027812 */ /* 0x040fe200078efcff */
[----:B------:R-:W-:Y:S01]  /*273a0*/  IMAD.MOV.U32 R31, RZ, RZ, R26 ;  /* 0x000000ffff1f7224 */ /* 0x000fe200078e001a */
[----:B------:R-:W-:Y:S02]  /*273b0*/  MOV R10, R29 ;  /* 0x0000001d000a7202 */ /* 0x000fe40000000f00 */
[----:B------:R-:W-:Y:S02]  /*273c0*/  ISETP.GE.AND P4, PT, R37, UR4, PT ;  /* 0x0000000425007c0c */ /* 0x000fe4000bf86270 */
[----:B------:R-:W-:-:S02]  /*273d0*/  ISETP.GE.AND P3, PT, R5, UR4, PT ;  /* 0x0000000405007c0c */ /* 0x000fc4000bf66270 */
[----:B------:R-:W-:Y:S02]  /*273e0*/  ISETP.GE.AND P2, PT, R3, UR4, PT ;  /* 0x0000000403007c0c */ /* 0x000fe4000bf46270 */
[----:B------:R-:W-:-:S13]  /*273f0*/  ISETP.GE.AND P1, PT, R2, UR4, PT ;  /* 0x0000000402007c0c */ /* 0x000fda000bf26270 */
.L_x_1971:
[----:B------:R-:W2:Y:S01]  /*27400*/  LDL R3, [R1+0x10] ;  /* 0x0000100001037983 */ /* 0x000ea20000100800 */
[----:B------:R-:W1:Y:S03]  /*27410*/  LDC R5, c[0x0][0x430] ;  /* 0x00010c00ff057b82 */ /* 0x000e660000000800 */
[----:B------:R-:W3:Y:S04]  /*27420*/  LDL R12, [R1+0x18] ;  /* 0x00001800010c7983 */ /* 0x000ee80000100800 */
[----:B------:R-:W4:Y:S01]  /*27430*/  LDL R11, [R1+0x44] ;  /* 0x00004400010b7983 */ /* 0x000f220000100800 */
[----:B0-----:R-:W0:Y:S01]  /*27440*/  S2R R0, SR_TID.X ;  /* 0x0000000000007919 */ /* 0x001e220000002100 */
[----:B------:R-:W0:Y:S01]  /*27450*/  S2R R8, SR_TID.X ;  /* 0x0000000000087919 */ /* 0x000e220000002100 */
[----:B-1----:R-:W-:-:S13]  /*27460*/  ISETP.NE.AND P0, PT, R5, 0x1, PT ;  /* 0x000000010500780c */ /* 0x002fda0003f05270 */
[----:B------:R-:W1:Y:S01]  /*27470*/  @P0 LDC R2, c[0x0][0x434] ;  /* 0x00010d00ff020b82 */ /* 0x000e620000000800 */
[----:B0-----:R-:W-:Y:S01]  /*27480*/  LOP3.LUT R0, R0, 0x7f, RZ, 0xc0, !PT ;  /* 0x0000007f00007812 */ /* 0x001fe200078ec0ff */
[----:B------:R-:W-:-:S03]  /*27490*/  IMAD.SHL.U32 R8, R8, 0x10, RZ ;  /* 0x0000001008087824 */ /* 0x000fc600078e00ff */
[----:B------:R-:W-:-:S04]  /*274a0*/  SHF.R.U32.HI R0, RZ, 0x3, R0 ;  /* 0x00000003ff007819 */ /* 0x000fc80000011600 */
[----:B------:R-:W-:Y:S02]  /*274b0*/  LOP3.LUT R8, R0, 0x70, R8, 0xf8, !PT ;  /* 0x0000007000087812 */ /* 0x000fe400078ef808 */
[----:B------:R-:W0:Y:S02]  /*274c0*/  @P0 LDC R0, c[0x0][0x438] ;  /* 0x00010e00ff000b82 */ /* 0x000e240000000800 */
[----:B------:R-:W-:Y:S01]  /*274d0*/  ISETP.GT.U32.AND P5, PT, R8, 0x3f, PT ;  /* 0x0000003f0800780c */ /* 0x000fe20003fa4070 */
[----:B------:R-:W-:Y:S01]  /*274e0*/  VIADD R25, R6, 0x1 ;  /* 0x0000000106197836 */ /* 0x000fe20000000000 */
[----:B------:R-:W-:Y:S05]  /*274f0*/  YIELD ;  /* 0x0000000000007946 */ /* 0x000fea0003800000 */
[----:B------:R-:W-:-:S02]  /*27500*/  IMAD.MOV.U32 R26, RZ, RZ, R4 ;  /* 0x000000ffff1a7224 */ /* 0x000fc400078e0004 */
[----:B--2---:R-:W-:-:S05]  /*27510*/  IMAD R3, R4, 0x40, R3 ;  /* 0x0000004004037824 */ /* 0x004fca00078e0203 */
[----:B------:R-:W-:Y:S02]  /*27520*/  IADD3 R3, R8, R3, RZ ;  /* 0x0000000308037210 */ /* 0x000fe40007ffe0ff */
[----:B------:R-:W3:Y:S03]  /*27530*/  @!P5 LDC.64 R8, c[0x0][0x428] ;  /* 0x00010a00ff08db82 */ /* 0x000ee60000000a00 */
[----:B-1----:R-:W-:-:S04]  /*27540*/  @P0 IMAD.HI.U32 R7, R3, R2, RZ ;  /* 0x0000000203070227 */ /* 0x002fc800078e00ff */
[----:B------:R-:W-:Y:S01]  /*27550*/  IMAD.MOV.U32 R2, RZ, RZ, R3 ;  /* 0x000000ffff027224 */ /* 0x000fe200078e0003 */
[----:B0-----:R-:W-:-:S05]  /*27560*/  @P0 SHF.R.U32.HI R2, RZ, R0, R7 ;  /* 0x00000000ff020219 */ /* 0x001fca0000011607 */
[----:B------:R-:W-:-:S04]  /*27570*/  IMAD.MOV R0, RZ, RZ, -R2 ;  /* 0x000000ffff007224 */ /* 0x000fc800078e0a02 */
[----:B------:R-:W-:Y:S01]  /*27580*/  IMAD R5, R5, R0, R3 ;  /* 0x0000000005057224 */ /* 0x000fe200078e0203 */
[--C-:B------:R-:W-:Y:S01]  /*27590*/  @!P5 SHF.R.S32.HI R3, RZ, 0x1f, R2.reuse ;  /* 0x0000001fff03d819 */ /* 0x100fe20000011402 */
[-C--:B---3--:R-:W-:Y:S02]  /*275a0*/  @!P5 IMAD R0, R12, R8.reuse, RZ ;  /* 0x000000080c00d224 */ /* 0x088fe400078e02ff */
[----:B------:R-:W-:-:S04]  /*275b0*/  @!P5 IMAD.WIDE.U32 R2, R33, R8, R2 ;  /* 0x000000082102d225 */ /* 0x000fc800078e0002 */
[----:B------:R-:W-:Y:S02]  /*275c0*/  @!P5 IMAD R0, R33, R9, R0 ;  /* 0x000000092100d224 */ /* 0x000fe400078e0200 */
[----:B------:R-:W0:Y:S02]  /*275d0*/  @!P5 LDC.64 R8, c[0x0][0x418] ;  /* 0x00010600ff08db82 */ /* 0x000e240000000a00 */
[----:B------:R-:W-:Y:S01]  /*275e0*/  @!P5 IMAD.IADD R0, R0, 0x1, R3 ;  /* 0x000000010000d824 */ /* 0x000fe200078e0203 */
[----:B0-----:R-:W-:-:S04]  /*275f0*/  @!P5 LEA R8, P0, R2, R8, 0x2 ;  /* 0x000000080208d211 */ /* 0x001fc800078010ff */
[----:B------:R-:W-:Y:S02]  /*27600*/  @!P5 LEA.HI.X R9, R2, R9, R0, 0x2, P0 ;  /* 0x000000090209d211 */ /* 0x000fe400000f1400 */
[----:B------:R-:W-:-:S06]  /*27610*/  MOV R0, RZ ;  /* 0x000000ff00007202 */ /* 0x000fcc0000000f00 */
[----:B------:R0:W5:Y:S01]  /*27620*/  @!P5 LDG.E R0, desc[UR60][R8.64] ;  /* 0x0000003c0800d981 */ /* 0x000162000c1e1900 */
[----:B----4-:R-:W-:Y:S02]  /*27630*/  ISETP.NE.AND P5, PT, R11, 0x3, PT ;  /* 0x000000030b00780c */ /* 0x010fe40003fa5270 */
[----:B------:R-:W-:-:S04]  /*27640*/  ISETP.NE.AND P0, PT, R25, 0x2, PT ;  /* 0x000000021900780c */ /* 0x000fc80003f05270 */
[----:B------:R-:W-:Y:S02]  /*27650*/  SEL R29, RZ, 0x1, P0 ;  /* 0x00000001ff1d7807 */ /* 0x000fe40000000000 */
[----:B------:R-:W-:Y:S02]  /*27660*/  SEL R25, R25, RZ, P0 ;  /* 0x000000ff19197207 */ /* 0x000fe40000000000 */
[----:B------:R-:W-:-:S03]  /*27670*/  LOP3.LUT R29, R10, R29, RZ, 0x3c, !PT ;  /* 0x0000001d0a1d7212 */ /* 0x000fc600078e3cff */
[----:B0-----:R-:W-:Y:S05]  /*27680*/  @!P5 BRA `(.L_x_1959) ;  /* 0x000000000004d947 */ /* 0x001fea0003800000 */
[----:B------:R-:W-:Y:S01]  /*27690*/  BPT.TRAP 0x1 ;  /* 0x000000040000795c */ /* 0x000fe20000300000 */
.L_x_1959:
[----:B------:R-:W-:Y:S01]  /*276a0*/  IMAD R7, R25, 0x8, R23 ;  /* 0x0000000819077824 */ /* 0x000fe200078e0217 */
[----:B------:R-:W-:Y:S01]  /*276b0*/  SHF.L.U32 R2, R29, 0x1f, RZ ;  /* 0x0000001f1d027819 */ /* 0x000fe200000006ff */
[----:B------:R-:W-:Y:S03]  /*276c0*/  BSSY B1, `(.L_x_1960) ;  /* 0x0000003000017945 */ /* 0x000fe60003800000 */
[----:B------:R-:W0:Y:S02]  /*276d0*/  SYNCS.PHASECHK.TRANS64.TRYWAIT P0, [R7+URZ+0x30840], R2 ;  /* 0x03084002070075a7 */ /* 0x000e24000800017f */
[----:B0-----:R-:W-:Y:S05]  /*276e0*/  @!P0 BRA `(.L_x_1961) ;  /* 0x0000005000c08947 */ /* 0x001fea0003800000 */
.L_x_2125:
[----:B------:R-:W-:Y:S05]  /*276f0*/  BSYNC B1 ;  /* 0x0000000000017941 */ /* 0x000fea0003800000 */
.L_x_1960:
        /* <DEDUP_REMOVED lines=8> */
[----:B------:R-:W-:-:S04]  /*27780*/  ULDC.64 UR4, c[0x0][0x310] ;  /* 0x0000c40000047ab9 */ /* 0x000fc80000000a00 */
[----:B------:R-:W-:Y:S01]  /*27790*/  IADD3 R3, R3, R4, RZ ;  /* 0x0000000403037210 */ /* 0x000fe20007ffe0ff */
[----:B------:R-:W-:-:S04]  /*277a0*/  IMAD R4, R28, UR4, RZ ;  /* 0x000000041c047c24 */ /* 0x000fc8000f8e02ff */
        /* <DEDUP_REMOVED lines=15> */
[----:B------:R-:W-:Y:S01]  /*278a0*/  IMAD R9, R9, 0x2, R23 ;  /* 0x0000000209097824 */ /* 0x000fe200078e0217 */
[----:B------:R-:W-:Y:S01]  /*278b0*/  SHF.L.U32 R4, R37, 0x1, RZ ;  /* 0x0000000125047819 */ /* 0x000fe200000006ff */
        /* <DEDUP_REMOVED lines=33> */
.L_x_2135:
        /* <DEDUP_REMOVED lines=17> */
.L_x_1963:
[----:B------:R-:W-:Y:S02]  /*27be0*/  PLOP3.LUT P5, PT, P5, P0, PT, 0xa2, 0x0 ;  /* 0x000000000000781c */ /* 0x000fe40002fa1472 */
[----:B------:R-:W-:-:S08]  /*27bf0*/  @P0 R2UR P5, UR4, R7 ;  /* 0x00000000070402ca */ /* 0x000fd000000a0000 */
[----:B------:R-:W-:-:S05]  /*27c00*/  @P0 PLOP3.LUT P0, PT, P5, PT, PT, 0x80, 0x0 ;  /* 0x000000000000081c */ /* 0x000fca0002f0f070 */
[----:B------:R-:W-:Y:S01]  /*27c10*/  @!P5 SYNCS.ARRIVE.TRANS64.RED.A0T1 RZ, [UR4+0x30830], RZ ;  /* 0x030830ffffffd9a7 */ /* 0x000fe20008200404 */
[----:B------:R-:W-:Y:S07]  /*27c20*/  @!P5 ARRIVES.LDGSTSBAR.64.TRANSCNT [UR4+0x30830] ;  /* 0x03083000ff00d9b0 */ /* 0x000fee0008000a84 */
[----:B------:R-:W-:Y:S05]  /*27c30*/  @P0 BRA.U.ANY `(.L_x_1963) ;  /* 0xfffffffd00e80947 */ /* 0x000fea000393ffff */
[----:B------:R-:W-:Y:S01]  /*27c40*/  NOP ;  /* 0x0000000000007918 */ /* 0x000fe20000000000 */
[----:B-1----:R-:W2:Y:S02]  /*27c50*/  LDL R2, [R1+0x44] ;  /* 0x0000440001027983 */ /* 0x002ea40000100800 */
[----:B--2---:R-:W-:-:S13]  /*27c60*/  ISETP.NE.AND P6, PT, R2, 0x3, PT ;  /* 0x000000030200780c */ /* 0x004fda0003fc5270 */
[----:B------:R-:W-:Y:S05]  /*27c70*/  @!P6 BRA `(.L_x_1964) ;  /* 0x000000000004e947 */ /* 0x000fea0003800000 */
[----:B------:R-:W-:Y:S01]  /*27c80*/  BPT.TRAP 0x1 ;  /* 0x000000040000795c */ /* 0x000fe20000300000 */
.L_x_1964:
[----:B------:R1:W-:Y:S01]  /*27c90*/  SYNCS.ARRIVE.TRANS64.A1T0 RZ, [R7+URZ+0x30830], RZ ;  /* 0x030830ff07ff79a7 */ /* 0x0003e2000810003f */
[----:B------:R-:W-:Y:S05]  /*27ca0*/  @!P6 BRA `(.L_x_1965) ;  /* 0x000000000004e947 */ /* 0x000fea0003800000 */
[----:B------:R-:W-:Y:S01]  /*27cb0*/  BPT.TRAP 0x1 ;  /* 0x000000040000795c */ /* 0x000fe20000300000 */
.L_x_1965:
[----:B------:R-:W-:Y:S01]  /*27cc0*/  SHF.L.U32 R2, R10, 0x1f, RZ ;  /* 0x0000001f0a027819 */ /* 0x000fe200000006ff */
[----:B-1----:R-:W-:Y:S01]  /*27cd0*/  IMAD R7, R6, 0x8, R23 ;  /* 0x0000000806077824 */ /* 0x002fe200078e0217 */
[----:B------:R-:W-:Y:S03]  /*27ce0*/  BSSY B1, `(.L_x_1966) ;  /* 0x0000003000017945 */ /* 0x000fe60003800000 */
[----:B------:R-:W1:Y:S02]  /*27cf0*/  SYNCS.PHASECHK.TRANS64.TRYWAIT P0, [R7+URZ+0x30860], R2 ;  /* 0x03086002070075a7 */ /* 0x000e64000800017f */
[----:B-1----:R-:W-:Y:S05]  /*27d00*/  @!P0 BRA `(.L_x_1967) ;  /* 0x0000005000c08947 */ /* 0x002fea0003800000 */
.L_x_2136:
[----:B------:R-:W-:Y:S05]  /*27d10*/  BSYNC B1 ;  /* 0x0000000000017941 */ /* 0x000fea0003800000 */
.L_x_1966:
[----:B0-----:R-:W2:Y:S01]  /*27d20*/  LDL R8, [R1+0xc] ;  /* 0x00000c0001087983 */ /* 0x001ea20000100800 */
[----:B------:R-:W0:Y:S01]  /*27d30*/  S2R R3, SR_TID.X ;  /* 0x0000000000037919 */ /* 0x000e220000002100 */
[----:B------:R-:W-:Y:S01]  /*27d40*/  UMOV UR4, 0xffffffff ;  /* 0xffffffff00047882 */ /* 0x000fe20000000000 */
[----:B------:R-:W-:Y:S01]  /*27d50*/  IMAD R6, R6, 0x4000, R34 ;  /* 0x0000400006067824 */ /* 0x000fe200078e0222 */
[----:B0-----:R-:W-:-:S04]  /*27d60*/  LOP3.LUT R3, R3, 0x7f, RZ, 0xc0, !PT ;  /* 0x0000007f03037812 */ /* 0x001fc800078ec0ff */
[----:B------:R-:W-:Y:S01]  /*27d70*/  SHF.R.U32.HI R3, RZ, 0x3, R3 ;  /* 0x00000003ff037819 */ /* 0x000fe20000011603 */
[----:B--2---:R-:W-:-:S05]  /*27d80*/  IMAD R8, R31, -0x40, R8 ;  /* 0xffffffc01f087824 */ /* 0x004fca00078e0208 */
[----:B------:R-:W-:Y:S01]  /*27d90*/  IADD3 R8, -R3, R8, RZ ;  /* 0x0000000803087210 */ /* 0x000fe20007ffe1ff */
[----:B------:R-:W-:Y:S06]  /*27da0*/  BRA.DIV UR4, `(.L_x_1968) ;  /* 0x0000005204ac7947 */ /* 0x000fec000b800000 */
[----:B-1----:R-:W0:Y:S01]  /*27db0*/  SHFL.IDX PT, R2, R17, RZ, 0x181f ;  /* 0x00181fff11027589 */ /* 0x002e2200000e0000 */
[----:B------:R-:W-:-:S03]  /*27dc0*/  IMAD R6, R6, 0x2, R23 ;  /* 0x0000000206067824 */ /* 0x000fc600078e0217 */
[----:B------:R-:W1:Y:S01]  /*27dd0*/  SHFL.IDX PT, R3, R24, RZ, 0x181f ;  /* 0x00181fff18037589 */ /* 0x000e6200000e0000 */
[----:B0-----:R-:W-:-:S05]  /*27de0*/  IADD3 R2, P0, R2, R4, RZ ;  /* 0x0000000402027210 */ /* 0x001fca0007f1e0ff */
[----:B-1----:R-:W-:Y:S01]  /*27df0*/  IMAD.X R3, RZ, RZ, R3, P0 ;  /* 0x000000ffff037224 */ /* 0x002fe200000e0603 */
        /* <DEDUP_REMOVED lines=35> */
.L_x_2146:
[----:B-1----:R-:W-:Y:S01]  /*28030*/  IADD3 R2, P0, R2, R4, RZ ;  /* 0x0000000402027210 */ /* 0x002fe20007f1e0ff */
        /* <DEDUP_REMOVED lines=32> */
.L_x_1969:
        /* <DEDUP_REMOVED lines=11> */
.L_x_1970:
[----:B------:R-:W2:Y:S01]  /*282f0*/  LDL R0, [R1+0x14] ;  /* 0x0000140001007983 */ /* 0x000ea20000100800 */
[----:B------:R1:W-:Y:S01]  /*28300*/  SYNCS.ARRIVE.TRANS64.A1T0 RZ, [R7+URZ+0x30850], RZ ;  /* 0x030850ff07ff79a7 */ /* 0x0003e2000810003f */
[C---:B------:R-:W-:Y:S01]  /*28310*/  VIADD R4, R26.reuse, 0xffffffff ;  /* 0xffffffff1a047836 */ /* 0x040fe20000000000 */
[----:B------:R-:W-:Y:S01]  /*28320*/  MOV R31, R26 ;  /* 0x0000001a001f7202 */ /* 0x000fe20000000f00 */
[----:B------:R-:W-:Y:S02]  /*28330*/  IMAD.MOV.U32 R6, RZ, RZ, R25 ;  /* 0x000000ffff067224 */ /* 0x000fe400078e0019 */
[----:B------:R-:W-:Y:S01]  /*28340*/  IMAD.MOV.U32 R10, RZ, RZ, R29 ;  /* 0x000000ffff0a7224 */ /* 0x000fe200078e001d */
[----:B--2---:R-:W-:-:S13]  /*28350*/  ISETP.GT.AND P0, PT, R26, R0, PT ;  /* 0x000000001a00720c */ /* 0x004fda0003f04270 */
[----:B-1----:R-:W-:Y:S05]  /*28360*/  @P0 BRA `(.L_x_1971) ;  /* 0xfffffff000240947 */ /* 0x002fea000383ffff */
.L_x_1958:
[----:B------:R-:W-:Y:S05]  /*28370*/  BSYNC B0 ;  /* 0x0000000000007941 */ /* 0x000fea0003800000 */
.L_x_1957:
        /* <DEDUP_REMOVED lines=8> */
[----:B------:R-:W0:Y:S02]  /*28400*/  FLO.U32 R0, UR4 ;  /* 0x0000000400007d00 */ /* 0x000e2400080e0000 */
[----:B0-----:R-:W-:-:S06]  /*28410*/  ISETP.EQ.U32.AND P0, PT, R0, R5, PT ;  /* 0x000000050000720c */ /* 0x001fcc0003f02070 */
[----:B------:R-:W1:Y:S07]  /*28420*/  POPC R5, UR4 ;  /* 0x0000000400057d09 */ /* 0x000e6e0008000000 */
[----:B-1----:R-:W2:Y:S01]  /*28430*/  @P0 ATOMG.E.ADD.STRONG.GPU PT, R3, desc[UR60][R2.64], R5 ;  /* 0x00000005020309a8 */ /* 0x002ea200081ee1fc */
[----:B------:R-:W0:Y:S02]  /*28440*/  S2R R4, SR_LTMASK ;  /* 0x0000000000047919 */ /* 0x000e240000003900 */
[----:B0-----:R-:W-:-:S04]  /*28450*/  LOP3.LUT R4, R4, UR4, RZ, 0xc0, !PT ;  /* 0x0000000404047c12 */ /* 0x001fc8000f8ec0ff */
[----:B------:R-:W0:Y:S01]  /*28460*/  POPC R7, R4 ;  /* 0x0000000400077309 */ /* 0x000e220000000000 */
[----:B--2---:R-:W0:Y:S02]  /*28470*/  SHFL.IDX PT, R0, R3, R0, 0x1f ;  /* 0x00001f0003007589 */ /* 0x004e2400000e0000 */
[----:B0-----:R-:W-:-:S07]  /*28480*/  IADD3 R16, R0, UR38, R7 ;  /* 0x0000002600107c10 */ /* 0x001fce000fffe007 */
.L_x_1973:
[----:B------:R-:W-:Y:S05]  /*28490*/  BSYNC B0 ;  /* 0x0000000000007941 */ /* 0x000fea0003800000 */
.L_x_1972:
[----:B------:R-:W2:Y:S02]  /*284a0*/  LDL R0, [R1+0x44] ;  /* 0x0000440001007983 */ /* 0x000ea40000100800 */
[----:B--2---:R-:W-:-:S13]  /*284b0*/  ISETP.NE.AND P0, PT, R0, 0x3, PT ;  /* 0x000000030000780c */ /* 0x004fda0003f05270 */
[----:B------:R-:W-:Y:S05]  /*284c0*/  @!P0 BRA `(.L_x_1974) ;  /* 0x0000000000048947 */ /* 0x000fea0003800000 */
[----:B------:R-:W-:Y:S01]  /*284d0*/  BPT.TRAP 0x1 ;  /* 0x000000040000795c */ /* 0x000fe20000300000 */
.L_x_1974:
[----:B------:R-:W2:Y:S01]  /*284e0*/  LDL.LU R0, [R1+0xc] ;  /* 0x00000c0001007983 */ /* 0x000ea20000300800 */
[----:B------:R-:W-:Y:S01]  /*284f0*/  IMAD R4, R25, 0x8, R23 ;  /* 0x0000000819047824 */ /* 0x000fe200078e0217 */
[----:B------:R-:W-:Y:S01]  /*28500*/  SHF.L.U32 R3, R29, 0x1f, RZ ;  /* 0x0000001f1d037819 */ /* 0x000fe200000006ff */
[----:B------:R-:W-:Y:S03]  /*28510*/  BSSY B0, `(.L_x_1975) ;  /* 0x0000004000007945 */ /* 0x000fe60003800000 */
[----:B------:R-:W0:Y:S01]  /*28520*/  SYNCS.PHASECHK.TRANS64.TRYWAIT P0, [R4+URZ+0x30860], R3 ;  /* 0x03086003040075a7 */ /* 0x000e22000800017f */
[----:B--2---:R-:W-:Y:S01]  /*28530*/  IMAD R5, R26, -0x40, R0 ;  /* 0xffffffc01a057824 */ /* 0x004fe200078e0200 */
[----:B0-----:R-:W-:Y:S06]  /*28540*/  @!P0 BRA `(.L_x_1976) ;  /* 0x0000005000408947 */ /* 0x001fec0003800000 */
.L_x_2147:
[----:B------:R-:W-:Y:S05]  /*28550*/  BSYNC B0 ;  /* 0x0000000000007941 */ /* 0x000fea0003800000 */
.L_x_1975:
[----:B------:R-:W1:Y:S01]  /*28560*/  S2R R0, SR_TID.X ;  /* 0x0000000000007919 */ /* 0x000e620000002100 */
[----:B------:R-:W-:Y:S01]  /*28570*/  UMOV UR4, 0xffffffff ;  /* 0xffffffff00047882 */ /* 0x000fe20000000000 */
[----:B-1----:R-:W-:-:S04]  /*28580*/  LOP3.LUT R0, R0, 0x7f, RZ, 0xc0, !PT ;  /* 0x0000007f00007812 */ /* 0x002fc800078ec0ff */
[----:B------:R-:W-:-:S05]  /*28590*/  SHF.R.U32.HI R0, RZ, 0x3, R0 ;  /* 0x00000003ff007819 */ /* 0x000fca0000011600 */
[----:B------:R-:W-:Y:S02]  /*285a0*/  IMAD.IADD R5, R5, 0x1, -R0 ;  /* 0x0000000105057824 */ /* 0x000fe400078e0a00 */
[----:B------:R-:W-:Y:S01]  /*285b0*/  IMAD R0, R25, 0x4000, R34 ;  /* 0x0000400019007824 */ /* 0x000fe200078e0222 */
[----:B------:R-:W-:Y:S06]  /*285c0*/  BRA.DIV UR4, `(.L_x_1977) ;  /* 0x0000005204347947 */ /* 0x000fec000b800000 */
[----:B------:R-:W1:Y:S01]  /*285d0*/  SHFL.IDX PT, R14, R17, RZ, 0x181f ;  /* 0x00181fff110e7589 */ /* 0x000e6200000e0000 */
[----:B------:R-:W-:Y:S01]  /*285e0*/  ULDC UR4, c[0x0][0x2f4] ;  /* 0x0000bd0000047ab9 */ /* 0x000fe20000000800 */
[C---:B------:R-:W-:Y:S01]  /*285f0*/  SHF.L.U32 R8, R37.reuse, 0x1, RZ ;  /* 0x0000000125087819 */ /* 0x040fe200000006ff */
[----:B------:R-:W-:Y:S01]  /*28600*/  IMAD R0, R0, 0x2, R23 ;  /* 0x0000000200007824 */ /* 0x000fe200078e0217 */
[----:B0-----:R-:W0:Y:S01]  /*28610*/  SHFL.IDX PT, R3, R24, RZ, 0x181f ;  /* 0x00181fff18037589 */ /* 0x001e2200000e0000 */
[C---:B------:R-:W-:Y:S02]  /*28620*/  ISETP.GE.AND P3, PT, R37.reuse, UR4, PT ;  /* 0x0000000425007c0c */ /* 0x040fe4000bf66270 */
[----:B------:R-:W-:Y:S02]  /*28630*/  LOP3.LUT R2, R37, 0x40, RZ, 0xfc, !PT ;  /* 0x0000004025027812 */ /* 0x000fe400078efcff */
[----:B------:R-:W-:Y:S02]  /*28640*/  ISETP.LT.OR P4, PT, R5, 0x1, P3 ;  /* 0x000000010500780c */ /* 0x000fe40001f81670 */
[----:B------:R-:W-:-:S02]  /*28650*/  ISETP.GE.AND P2, PT, R2, UR4, PT ;  /* 0x0000000402007c0c */ /* 0x000fc4000bf46270 */
[----:B------:R-:W-:-:S04]  /*28660*/  LOP3.LUT R2, R37, 0x80, RZ, 0xfc, !PT ;  /* 0x0000008025027812 */ /* 0x000fc800078efcff */
        /* <DEDUP_REMOVED lines=38> */
.L_x_2157:
        /* <DEDUP_REMOVED lines=15> */
.L_x_1978:
[----:B------:R-:W-:Y:S02]  /*289c0*/  PLOP3.LUT P1, PT, P1, P0, PT, 0xa2, 0x0 ;  /* 0x000000000000781c */ /* 0x000fe40000f21472 */
[----:B------:R-:W-:-:S08]  /*289d0*/  @P0 R2UR P1, UR4, R4 ;  /* 0x00000000040402ca */ /* 0x000fd00000020000 */
[----:B------:R-:W-:-:S05]  /*289e0*/  @P0 PLOP3.LUT P0, PT, P1, PT, PT, 0x80, 0x0 ;  /* 0x000000000000081c */ /* 0x000fca0000f0f070 */
[----:B------:R-:W-:Y:S01]  /*289f0*/  @!P1 SYNCS.ARRIVE.TRANS64.RED.A0T1 RZ, [UR4+0x30850], RZ ;  /* 0x030850ffffff99a7 */ /* 0x000fe20008200404 */
[----:B------:R-:W-:Y:S07]  /*28a00*/  @!P1 ARRIVES.LDGSTSBAR.64.TRANSCNT [UR4+0x30850] ;  /* 0x03085000ff0099b0 */ /* 0x000fee0008000a84 */
[----:B------:R-:W-:Y:S05]  /*28a10*/  @P0 BRA.U.ANY `(.L_x_1978) ;  /* 0xfffffffd00e80947 */ /* 0x000fea000393ffff */
[----:B------:R-:W-:Y:S01]  /*28a20*/  NOP ;  /* 0x0000000000007918 */ /* 0x000fe20000000000 */
[----:B0-----:R-:W2:Y:S02]  /*28a30*/  LDL R0, [R1+0x44] ;  /* 0x0000440001007983 */ /* 0x001ea40000100800 */
[----:B--2---:R-:W-:-:S13]  /*28a40*/  ISETP.NE.AND P2, PT, R0, 0x3, PT ;  /* 0x000000030000780c */ /* 0x004fda0003f45270 */
[----:B------:R-:W-:Y:S05]  /*28a50*/  @!P2 BRA `(.L_x_1979) ;  /* 0x000000000004a947 */ /* 0x000fea0003800000 */
[----:B------:R-:W-:Y:S01]  /*28a60*/  BPT.TRAP 0x1 ;  /* 0x000000040000795c */ /* 0x000fe20000300000 */
.L_x_1979:
[----:B------:R2:W-:Y:S01]  /*28a70*/  SYNCS.ARRIVE.TRANS64.A1T0 RZ, [R4+URZ+0x30850], RZ ;  /* 0x030850ff04ff79a7 */ /* 0x0005e2000810003f */
[----:B------:R-:W-:-:S05]  /*28a80*/  VIADD R25, R25, 0x1 ;  /* 0x0000000119197836 */ /* 0x000fca0000000000 */
[----:B------:R-:W-:-:S04]  /*28a90*/  ISETP.NE.AND P0, PT, R25, 0x2, PT ;  /* 0x000000021900780c */ /* 0x000fc80003f05270 */
[----:B------:R-:W-:Y:S02]  /*28aa0*/  SEL R0, RZ, 0x1, P0 ;  /* 0x00000001ff007807 */ /* 0x000fe40000000000 */
[----:B------:R-:W-:Y:S02]  /*28ab0*/  SEL R25, R25, RZ, P0 ;  /* 0x000000ff19197207 */ /* 0x000fe40000000000 */
[----:B--2---:R-:W-:-:S07]  /*28ac0*/  LOP3.LUT R29, R29, R0, RZ, 0x3c, !PT ;  /* 0x000000001d1d7212 */ /* 0x004fce00078e3cff */
.L_x_1936:
[----:B------:R-:W-:Y:S05]  /*28ad0*/  BSYNC B7 ;  /* 0x0000000000077941 */ /* 0x000fea0003800000 */
.L_x_1934:
[----:B------:R-:W-:-:S13]  /*28ae0*/  LOP3.LUT P0, RZ, R22, 0x40, RZ, 0xc0, !PT ;  /* 0x0000004016ff7812 */ /* 0x000fda000780c0ff */
[----:B------:R-:W-:Y:S05]  /*28af0*/  @!P0 BRA `(.L_x_1980) ;  /* 0x0000000000248947 */ /* 0x000fea0003800000 */
[----:B------:R-:W-:Y:S05]  /*28b00*/  WARPSYNC.ALL ;  /* 0x0000000000007948 */ /* 0x000fea0003800000 */
[----:B------:R-:W2:Y:S08]  /*28b10*/  S2UR UR5, SR_CgaCtaId ;  /* 0x00000000000579c3 */ /* 0x000eb00000008800 */
[----:B------:R-:W-:Y:S06]  /*28b20*/  BAR.SYNC.DEFER_BLOCKING 0x5, 0x180 ;  /* 0x0146000000007b1d */ /* 0x000fec0000010000 */
[----:B------:R-:W-:-:S02]  /*28b30*/  UMOV UR4, 0x400 ;  /* 0x0000040000047882 */ /* 0x000fc40000000000 */
[----:B--2---:R-:W-:-:S06]  /*28b40*/  ULEA UR4, UR5, UR4, 0x18 ;  /* 0x0000000405047291 */ /* 0x004fcc000f8ec03f */
[----:B0-----:R-:W-:-:S05]  /*28b50*/  IMAD.U32 R23, RZ, RZ, UR4 ;  /* 0x00000004ff177e24 */ /* 0x001fca000f8e00ff */
[----:B------:R2:W3:Y:S01]  /*28b60*/  LDS.128 R16, [R23+0x308d0] ;  /* 0x0308d00017107984 */ /* 0x0004e20000000c00 */
[----:B------:R-:W-:Y:S06]  /*28b70*/  BAR.ARV 0x4, 0x180 ;  /* 0x0106000000007b1d */ /* 0x000fec0000002000 */
[----:B------:R-:W-:Y:S05]  /*28b80*/  BRA `(.L_x_1981) ;  /* 0x0000000800cc7947 */ /* 0x000fea0003800000 */
.L_x_1980:
[----:B------:R-:W2:Y:S01]  /*28b90*/  S2R R8, SR_TID.X ;  /* 0x0000000000087919 */ /* 0x000ea20000002100 */
[----:B------:R-:W-:Y:S01]  /*28ba0*/  UMOV UR4, 0xffffffff ;  /* 0xffffffff00047882 */ /* 0x000fe20000000000 */
[----:B--2---:R-:W-:-:S04]  /*28bb0*/  LOP3.LUT R8, R8, 0x1f, RZ, 0xc0, !PT ;  /* 0x0000001f08087812 */ /* 0x004fc800078ec0ff */
[----:B------:R-:W-:Y:S01]  /*28bc0*/  ISETP.NE.AND P0, PT, R8, 0x1f, PT ;  /* 0x0000001f0800780c */ /* 0x000fe20003f05270 */
[----:B------:R-:W-:-:S12]  /*28bd0*/  BRA.DIV UR4, `(.L_x_1982) ;  /* 0x0000005204587947 */ /* 0x000fd8000b800000 */
[----:B------:R-:W-:Y:S01]  /*28be0*/  IADD3 R5, R19, R8, RZ ;  /* 0x0000000813057210 */ /* 0x000fe20007ffe0ff */
[----:B------:R-:W-:-:S03]  /*28bf0*/  ULDC UR4, c[0x0][0xc3c] ;  /* 0x00030f0000047ab9 */ /* 0x000fc60000000800 */
[----:B------:R-:W-:-:S13]  /*28c00*/  ISETP.GE.OR P1, PT, R5, UR4, !P0 ;  /* 0x0000000405007c0c */ /* 0x000fda000c726670 */
[----:B------:R-:W2:Y:S02]  /*28c10*/  @!P1 LDC.64 R2, c[0x0][0xc80] ;  /* 0x00032000ff029b82 */ /* 0x000ea40000000a00 */
[----:B--2---:R-:W-:-:S06]  /*28c20*/  @!P1 IMAD.WIDE R2, R5, 0x4, R2 ;  /* 0x0000000405029825 */ /* 0x004fcc00078e0202 */
[----:B------:R-:W2:Y:S01]  /*28c30*/  @!P1 LDG.E R2, desc[UR60][R2.64] ;  /* 0x0000003c02029981 */ /* 0x000ea2000c1e1900 */
[----:B------:R-:W-:Y:S01]  /*28c40*/  IMAD.MOV.U32 R17, RZ, RZ, RZ ;  /* 0x000000ffff117224 */ /* 0x000fe200078e00ff */
[C---:B------:R-:W-:Y:S02]  /*28c50*/  ISETP.GE.U32.AND P2, PT, R8.reuse, 0x2, PT ;  /* 0x000000020800780c */ /* 0x040fe40003f46070 */
[C---:B------:R-:W-:Y:S01]  /*28c60*/  ISETP.GE.U32.AND P3, PT, R8.reuse, 0x4, PT ;  /* 0x000000040800780c */ /* 0x040fe20003f66070 */
[----:B------:R-:W-:Y:S01]  /*28c70*/  SHFL.IDX PT, R0, R16, RZ, 0x1f ;  /* 0x00001fff10007589 */ /* 0x000fe200000e0000 */
[C---:B------:R-:W-:Y:S02]  /*28c80*/  ISETP.GE.U32.AND P4, PT, R8.reuse, 0x8, PT ;  /* 0x000000080800780c */ /* 0x040fe40003f86070 */
[C---:B------:R-:W-:Y:S01]  /*28c90*/  ISETP.GE.U32.AND P5, PT, R8.reuse, 0x10, PT ;  /* 0x000000100800780c */ /* 0x040fe20003fa6070 */
[----:B--2---:R-:W-:Y:S01]  /*28ca0*/  @!P1 IMAD.MOV.U32 R17, RZ, RZ, R2 ;  /* 0x000000ffff119224 */ /* 0x004fe200078e0002 */
[----:B------:R-:W-:-:S04]  /*28cb0*/  ISETP.NE.AND P1, PT, R8, RZ, PT ;  /* 0x000000ff0800720c */ /* 0x000fc80003f25270 */
[----:B------:R-:W2:Y:S02]  /*28cc0*/  SHFL.UP PT, R14, R17, 0x1, RZ ;  /* 0x04200000110e7989 */ /* 0x000ea400000e00ff */
[----:B--2---:R-:W-:-:S05]  /*28cd0*/  SEL R4, R14, RZ, P1 ;  /* 0x000000ff0e047207 */ /* 0x004fca0000800000 */
[----:B------:R-:W-:-:S05]  /*28ce0*/  IMAD.IADD R4, R17, 0x1, R4 ;  /* 0x0000000111047824 */ /* 0x000fca00078e0204 */
[----:B------:R-:W2:Y:S02]  /*28cf0*/  SHFL.UP PT, R14, R4, 0x2, RZ ;  /* 0x04400000040e7989 */ /* 0x000ea400000e00ff */
[----:B--2---:R-:W-:-:S04]  /*28d00*/  SEL R5, R14, RZ, P2 ;  /* 0x000000ff0e057207 */ /* 0x004fc80001000000 */
[----:B0-----:R-:W-:Y:S02]  /*28d10*/  IADD3 R6, R4, R5, RZ ;  /* 0x0000000504067210 */ /* 0x001fe40007ffe0ff */
[----:B------:R-:W-:Y:S04]  /*28d20*/  SHFL.IDX PT, R5, R16, 0x1, 0x1f ;  /* 0x00201f0010057f89 */ /* 0x000fe800000e0000 */
        /* <DEDUP_REMOVED lines=9> */
[----:B------:R0:W2:Y:S02]  /*28dc0*/  SHFL.IDX PT, R14, R2, 0x1f, 0x1f ;  /* 0x03e01f00020e7f89 */ /* 0x0000a400000e0000 */
.L_x_2167:
[----:B------:R-:W-:Y:S02]  /*28dd0*/  ULDC UR4, c[0x0][0xc38] ;  /* 0x00030e0000047ab9 */ /* 0x000fe40000000800 */
[----:B------:R-:W-:-:S05]  /*28de0*/  MOV R4, UR4 ;  /* 0x0000000400047c02 */ /* 0x000fca0008000f00 */
[----:B--2---:R-:W-:-:S04]  /*28df0*/  IMAD R14, R14, R4, RZ ;  /* 0x000000040e0e7224 */ /* 0x004fc800078e02ff */
[----:B------:R-:W-:-:S05]  /*28e00*/  IMAD.IADD R5, R5, 0x1, R14 ;  /* 0x0000000105057824 */ /* 0x000fca00078e020e */
[----:B------:R-:W-:-:S13]  /*28e10*/  ISETP.GT.AND P6, PT, R5, R0, PT ;  /* 0x000000000500720c */ /* 0x000fda0003fc4270 */
[----:B------:R-:W-:Y:S05]  /*28e20*/  @P6 BRA `(.L_x_1983) ;  /* 0x00000000009c6947 */ /* 0x000fea0003800000 */
.L_x_1988:
[----:B0-----:R-:W0:Y:S01]  /*28e30*/  LDC R2, c[0x0][0xc3c] ;  /* 0x00030f00ff027b82 */ /* 0x001e220000000800 */
[----:B------:R-:W-:-:S05]  /*28e40*/  VIADD R19, R19, 0x1f ;  /* 0x0000001f13137836 */ /* 0x000fca0000000000 */
[----:B0-----:R-:W-:-:S13]  /*28e50*/  ISETP.GE.AND P6, PT, R19, R2, PT ;  /* 0x000000021300720c */ /* 0x001fda0003fc6270 */
[----:B------:R-:W-:Y:S05]  /*28e60*/  @P6 BRA `(.L_x_1984) ;  /* 0x0000000400d06947 */ /* 0x000fea0003800000 */
[----:B------:R-:W0:Y:S01]  /*28e70*/  S2R R3, SR_TID.X ;  /* 0x0000000000037919 */ /* 0x000e220000002100 */
[----:B------:R-:W-:Y:S01]  /*28e80*/  BSSY B0, `(.L_x_1985) ;  /* 0x0000009000007945 */ /* 0x000fe20003800000 */
[----:B------:R-:W-:Y:S02]  /*28e90*/  MOV R17, RZ ;  /* 0x000000ff00117202 */ /* 0x000fe40000000f00 */
[----:B0-----:R-:W-:-:S05]  /*28ea0*/  LOP3.LUT R3, R3, 0x1f, RZ, 0xc0, !PT ;  /* 0x0000001f03037812 */ /* 0x001fca00078ec0ff */
[----:B------:R-:W-:-:S05]  /*28eb0*/  IMAD.IADD R7, R19, 0x1, R3 ;  /* 0x0000000113077824 */ /* 0x000fca00078e0203 */
[----:B------:R-:W-:-:S13]  /*28ec0*/  ISETP.GE.OR P6, PT, R7, R2, !P0 ;  /* 0x000000020700720c */ /* 0x000fda00047c6670 */
[----:B------:R-:W-:Y:S05]  /*28ed0*/  @P6 BRA `(.L_x_1986) ;  /* 0x00000000000c6947 */ /* 0x000fea0003800000 */
[----:B------:R-:W0:Y:S02]  /*28ee0*/  LDC.64 R2, c[0x0][0xc80] ;  /* 0x00032000ff027b82 */ /* 0x000e240000000a00 */
[----:B0-----:R-:W-:-:S05]  /*28ef0*/  IMAD.WIDE R2, R7, 0x4, R2 ;  /* 0x0000000407027825 */ /* 0x001fca00078e0202 */
[----:B------:R0:W5:Y:S02]  /*28f00*/  LDG.E R17, desc[UR60][R2.64] ;  /* 0x0000003c02117981 */ /* 0x000164000c1e1900 */
.L_x_1986:
[----:B------:R-:W-:Y:S05]  /*28f10*/  BSYNC B0 ;  /* 0x0000000000007941 */ /* 0x000fea0003800000 */
.L_x_1985:
[----:B------:R-:W-:-:S03]  /*28f20*/  UMOV UR4, 0xffffffff ;  /* 0xffffffff00047882 */ /* 0x000fc60000000000 */
[----:B------:R-:W-:Y:S05]  /*28f30*/  BRA.DIV UR4, `(.L_x_1987) ;  /* 0x0000005204a47947 */ /* 0x000fea000b800000 */
[----:B-----5:R-:W2:Y:S02]  /*28f40*/  SHFL.UP PT, R14, R17, 0x1, RZ ;  /* 0x04200000110e7989 */ /* 0x020ea400000e00ff */
[----:B--2---:R-:W-:-:S05]  /*28f50*/  SEL R14, R14, RZ, P1 ;  /* 0x000000ff0e0e7207 */ /* 0x004fca0000800000 */
        /* <DEDUP_REMOVED lines=13> */
[----:B------:R0:W2:Y:S02]  /*29030*/  SHFL.IDX PT, R14, R2, 0x1f, 0x1f ;  /* 0x03e01f00020e7f89 */ /* 0x0000a400000e0000 */
.L_x_2175:
[----:B------:R-:W-:Y:S02]  /*29040*/  ULDC UR4, c[0x0][0xc38] ;  /* 0x00030e0000047ab9 */ /* 0x000fe40000000800 */
[----:B------:R-:W-:-:S04]  /*29050*/  IMAD.U32 R4, RZ, RZ, UR4 ;  /* 0x00000004ff047e24 */ /* 0x000fc8000f8e00ff */
[----:B--2---:R-:W-:-:S04]  /*29060*/  IMAD R14, R14, R4, RZ ;  /* 0x000000040e0e7224 */ /* 0x004fc800078e02ff */
[----:B------:R-:W-:-:S05]  /*29070*/  IMAD.IADD R5, R14, 0x1, R5 ;  /* 0x000000010e057824 */ /* 0x000fca00078e0205 */
[----:B------:R-:W-:-:S13]  /*29080*/  ISETP.GT.AND P6, PT, R5, R0, PT ;  /* 0x000000000500720c */ /* 0x000fda0003fc4270 */
[----:B------:R-:W-:Y:S05]  /*29090*/  @!P6 BRA `(.L_x_1988) ;  /* 0xfffffffc0064e947 */ /* 0x000fea000383ffff */
.L_x_1983:
[----:B------:R-:W-:Y:S01]  /*290a0*/  IADD3 R5, -R14, R5, RZ ;  /* 0x000000050e057210 */ /* 0x000fe20007ffe1ff */
[----:B------:R-:W-:-:S04]  /*290b0*/  UMOV UR4, 0xffffffff ;  /* 0xffffffff00047882 */ /* 0x000fc80000000000 */
[----:B------:R-:W-:-:S05]  /*290c0*/  IMAD R3, R2, R4, R5 ;  /* 0x0000000402037224 */ /* 0x000fca00078e0205 */
[----:B------:R-:W-:Y:S01]  /*290d0*/  ISETP.GT.AND P6, PT, R3, R0, PT ;  /* 0x000000000300720c */ /* 0x000fe20003fc4270 */
[----:B------:R-:W-:-:S12]  /*290e0*/  BRA.DIV UR4, `(.L_x_1989) ;  /* 0x0000005204f47947 */ /* 0x000fd8000b800000 */
[----:B------:R-:W-:-:S04]  /*290f0*/  VOTE.ANY R3, PT, !P6 ;  /* 0x0000000000037806 */ /* 0x000fc800070e0100 */
[----:B------:R-:W2:Y:S02]  /*29100*/  POPC R6, R3 ;  /* 0x0000000300067309 */ /* 0x000ea40000000000 */
[----:B--2---:R2:W3:Y:S02]  /*29110*/  SHFL.IDX PT, R17, R17, R6, 0x1f ;  /* 0x00001f0611117589 */ /* 0x0044e400000e0000 */
.L_x_2179:
[----:B------:R-:W-:Y:S01]  /*29120*/  ISETP.NE.AND P0, PT, R3, RZ, PT ;  /* 0x000000ff0300720c */ /* 0x000fe20003f05270 */
[----:B------:R-:W-:-:S12]  /*29130*/  IMAD.MOV.U32 R14, RZ, RZ, RZ ;  /* 0x000000ffff0e7224 */ /* 0x000fd800078e00ff */
[----:B------:R-:W-:Y:S05]  /*29140*/  @!P0 BRA `(.L_x_1990) ;  /* 0x0000000000108947 */ /* 0x000fea0003800000 */
[----:B------:R-:W-:Y:S01]  /*29150*/  UMOV UR4, 0xffffffff ;  /* 0xffffffff00047882 */ /* 0x000fe20000000000 */
[----:B------:R-:W-:Y:S02]  /*29160*/  VIADD R12, R6, 0xffffffff ;  /* 0xffffffff060c7836 */ /* 0x000fe40000000000 */
[----:B------:R-:W-:Y:S05]  /*29170*/  BRA.DIV UR4, `(.L_x_1991) ;  /* 0x0000005604187947 */ /* 0x000fea000b800000 */
[----:B------:R4:W0:Y:S02]  /*29180*/  SHFL.IDX PT, R14, R2, R12, 0x1f ;  /* 0x00001f0c020e7589 */ /* 0x00082400000e0000 */
.L_x_1990:
[----:B0---4-:R-:W0:Y:S01]  /*29190*/  LDC.64 R2, c[0x0][0xc90] ;  /* 0x00032400ff027b82 */ /* 0x011e220000000a00 */
[----:B------:R-:W-:-:S04]  /*291a0*/  IMAD.IADD R19, R6, 0x1, R19 ;  /* 0x0000000106137824 */ /* 0x000fc800078e0213 */
[----:B0-----:R-:W-:-:S05]  /*291b0*/  IMAD.WIDE R2, R19, 0x4, R2 ;  /* 0x0000000413027825 */ /* 0x001fca00078e0202 */
[----:B------:R0:W2:Y:S01]  /*291c0*/  LDG.E R7, desc[UR60][R2.64] ;  /* 0x0000003c02077981 */ /* 0x0000a2000c1e1900 */
[----:B------:R-:W-:Y:S02]  /*291d0*/  IMAD R16, R14, R4, R5 ;  /* 0x000000040e107224 */ /* 0x000fe400078e0205 */
[----:B0-----:R-:W-:Y:S02]  /*291e0*/  IMAD.MOV.U32 R2, RZ, RZ, RZ ;  /* 0x000000ffff027224 */ /* 0x001fe400078e00ff */
[----:B--23--:R-:W-:-:S05]  /*291f0*/  IMAD R6, R17, R7, RZ ;  /* 0x0000000711067224 */ /* 0x00cfca00078e02ff */
[----:B------:R-:W-:-:S04]  /*29200*/  IABS R8, R6 ;  /* 0x0000000600087213 */ /* 0x000fc80000000000 */
[----:B------:R-:W0:Y:S08]  /*29210*/  I2F.RP R9, R8 ;  /* 0x0000000800097306 */ /* 0x000e300000209400 */
[----:B0-----:R-:W0:Y:S02]  /*29220*/  MUFU.RCP R9, R9 ;  /* 0x0000000900097308 */ /* 0x001e240000001000 */
[----:B0-----:R-:W-:-:S06]  /*29230*/  IADD3 R10, R9, 0xffffffe, RZ ;  /* 0x0ffffffe090a7810 */ /* 0x001fcc0007ffe0ff */
[----:B------:R-:W0:Y:S02]  /*29240*/  F2I.FTZ.U32.TRUNC.NTZ R3, R10 ;  /* 0x0000000a00037305 */ /* 0x000e24000021f000 */
[----:B0-----:R-:W-:-:S04]  /*29250*/  IMAD.MOV R11, RZ, RZ, -R3 ;  /* 0x000000ffff0b7224 */ /* 0x001fc800078e0a03 */
        /* <DEDUP_REMOVED lines=15> */
[----:B------:R-:W-:-:S05]  /*29350*/  @P0 VIADD R2, R2, 0x1 ;  /* 0x0000000102020836 */ /* 0x000fca0000000000 */
[----:B------:R-:W-:Y:S02]  /*29360*/  @!P2 IADD3 R2, -R2, RZ, RZ ;  /* 0x000000ff0202a210 */ /* 0x000fe40007ffe1ff */
[----:B------:R-:W-:-:S05]  /*29370*/  @!P1 LOP3.LUT R2, RZ, R6, RZ, 0x33, !PT ;  /* 0x00000006ff029212 */ /* 0x000fca00078e33ff */
[----:B------:R-:W-:Y:S02]  /*29380*/  IMAD R0, R7, R2, RZ ;  /* 0x0000000207007224 */ /* 0x000fe400078e02ff */
[----:B------:R-:W-:Y:S02]  /*29390*/  IMAD.MOV R2, RZ, RZ, -R2 ;  /* 0x000000ffff027224 */ /* 0x000fe400078e0a02 */
[----:B------:R-:W-:Y:S02]  /*293a0*/  IMAD.MOV R3, RZ, RZ, -R0 ;  /* 0x000000ffff037224 */ /* 0x000fe400078e0a00 */
        /* <DEDUP_REMOVED lines=9> */
[----:B0-----:R-:W-:-:S05]  /*29440*/  IADD3 R2, RZ, -R3, RZ ;  /* 0x80000003ff027210 */ /* 0x001fca0007ffe0ff */
        /* <DEDUP_REMOVED lines=16> */
[----:B------:R-:W-:Y:S02]  /*29550*/  @!P1 LOP3.LUT R2, RZ, R4, RZ, 0x33, !PT ;  /* 0x00000004ff029212 */ /* 0x000fe400078e33ff */
[----:B------:R-:W-:-:S05]  /*29560*/  IADD3 R4, -R4, RZ, RZ ;  /* 0x000000ff04047210 */ /* 0x000fca0007ffe1ff */
[----:B------:R-:W-:Y:S01]  /*29570*/  IMAD R18, R2, R4, R5 ;  /* 0x0000000402127224 */ /* 0x000fe200078e0205 */
[----:B------:R-:W-:-:S05]  /*29580*/  LOP3.LUT R2, RZ, R2, RZ, 0x33, !PT ;  /* 0x00000002ff027212 */ /* 0x000fca00078e33ff */
[----:B------:R-:W-:Y:S01]  /*29590*/  IMAD.IADD R17, R17, 0x1, R2 ;  /* 0x0000000111117824 */ /* 0x000fe200078e0202 */
[----:B------:R-:W-:Y:S06]  /*295a0*/  BRA `(.L_x_1992) ;  /* 0x00000000001c7947 */ /* 0x000fec0003800000 */
.L_x_1984:
[----:B------:R-:W-:Y:S01]  /*295b0*/  UMOV UR4, URZ ;  /* 0x0000003f00047c82 */ /* 0x000fe20008000000 */
[----:B------:R-:W-:Y:S01]  /*295c0*/  UMOV UR5, URZ ;  /* 0x0000003f00057c82 */ /* 0x000fe20008000000 */
[----:B------:R-:W-:Y:S01]  /*295d0*/  ULDC UR6, c[0x0][0xc3c] ;  /* 0x00030f0000067ab9 */ /* 0x000fe20000000800 */
[----:B------:R-:W-:Y:S01]  /*295e0*/  IMAD.MOV.U32 R16, RZ, RZ, R0 ;  /* 0x000000ffff107224 */ /* 0x000fe200078e0000 */
[----:B------:R-:W-:Y:S01]  /*295f0*/  MOV R18, UR5 ;  /* 0x0000000500127c02 */ /* 0x000fe20008000f00 */
[----:B------:R-:W-:Y:S02]  /*29600*/  IMAD.U32 R17, RZ, RZ, UR4 ;  /* 0x00000004ff117e24 */ /* 0x000fe4000f8e00ff */
[----:B------:R-:W-:-:S07]  /*29610*/  IMAD.U32 R19, RZ, RZ, UR6 ;  /* 0x00000006ff137e24 */ /* 0x000fce000f8e00ff */
.L_x_1992:
[----:B------:R-:W0:Y:S01]  /*29620*/  S2R R0, SR_TID.X ;  /* 0x0000000000007919 */ /* 0x000e220000002100 */
[----:B------:R-:W-:Y:S05]  /*29630*/  WARPSYNC.ALL ;  /* 0x0000000000007948 */ /* 0x000fea0003800000 */
[----:B------:R-:W-:Y:S01]  /*29640*/  BAR.SYNC.DEFER_BLOCKING 0x4, 0x180 ;  /* 0x0106000000007b1d */ /* 0x000fe20000010000 */
[----:B0-----:R-:W-:-:S04]  /*29650*/  LOP3.LUT R0, R0, 0x1f, RZ, 0xc0, !PT ;  /* 0x0000001f00007812 */ /* 0x001fc800078ec0ff */
[----:B------:R-:W-:-:S13]  /*29660*/  ISETP.NE.AND P0, PT, R0, RZ, PT ;  /* 0x000000ff0000720c */ /* 0x000fda0003f05270 */
[----:B------:R-:W0:Y:S01]  /*29670*/  @!P0 S2R R3, SR_CgaCtaId ;  /* 0x0000000000038919 */ /* 0x000e220000008800 */
[----:B------:R-:W-:-:S04]  /*29680*/  @!P0 MOV R0, 0x400 ;  /* 0x0000040000008802 */ /* 0x000fc80000000f00 */
[----:B0-----:R-:W-:-:S05]  /*29690*/  @!P0 LEA R23, R3, R0, 0x18 ;  /* 0x0000000003178211 */ /* 0x001fca00078ec0ff */
[----:B------:R0:W-:Y:S01]  /*296a0*/  @!P0 STS.128 [R23+0x308d0], R16 ;  /* 0x0308d01017008388 */ /* 0x0001e20000000c00 */
[----:B------:R-:W-:Y:S06]  /*296b0*/  BAR.ARV 0x5, 0x180 ;  /* 0x0146000000007b1d */ /* 0x000fec0000002000 */
.L_x_1981:
[----:B------:R-:W-:Y:S02]  /*296c0*/  ULDC UR4, c[0x0][0xc3c] ;  /* 0x00030f0000047ab9 */ /* 0x000fe40000000800 */
[----:B---3--:R-:W-:-:S13]  /*296d0*/  ISETP.GE.AND P0, PT, R19, UR4, PT ;  /* 0x0000000413007c0c */ /* 0x008fda000bf06270 */
[----:B------:R-:W-:Y:S05]  /*296e0*/  @!P0 BRA `(.L_x_1993) ;  /* 0xffffff9400cc8947 */ /* 0x000fea000383ffff */
[----:B------:R-:W-:Y:S05]  /*296f0*/  BSYNC B8 ;  /* 0x0000000000087941 */ /* 0x000fea0003800000 */
.L_x_1870:
[----:B------:R-:W3:Y:S01]  /*29700*/  LDL.LU R0, [R1+0x34] ;  /* 0x0000340001007983 */ /* 0x000ee20000300800 */
[----:B------:R-:W-:Y:S01]  /*29710*/  BSSY B0, `(.L_x_1994) ;  /* 0x000000b000007945 */ /* 0x000fe20003800000 */
[----:B------:R-:W4:Y:S01]  /*29720*/  S2R R5, SR_CgaCtaId ;  /* 0x0000000000057919 */ /* 0x000f220000008800 */
[----:B---3--:R-:W-:-:S05]  /*29730*/  VIADD R0, R0, 0x1 ;  /* 0x0000000100007836 */ /* 0x008fca0000000000 */
[----:B0-----:R-:W-:-:S04]  /*29740*/  LEA.HI R2, R0, R0, RZ, 0x1 ;  /* 0x0000000000027211 */ /* 0x001fc800078f08ff */
[----:B------:R-:W-:Y:S02]  /*29750*/  LOP3.LUT R3, R2, 0xfffffffe, RZ, 0xc0, !PT ;  /* 0xfffffffe02037812 */ /* 0x000fe400078ec0ff */
[----:B------:R-:W-:-:S03]  /*29760*/  MOV R2, 0x400 ;  /* 0x0000040000027802 */ /* 0x000fc60000000f00 */
[----:B------:R-:W-:Y:S01]  /*29770*/  IMAD.IADD R0, R0, 0x1, -R3 ;  /* 0x0000000100007824 */ /* 0x000fe200078e0a03 */
[----:B----4-:R-:W-:-:S04]  /*29780*/  LEA R5, R5, R2, 0x18 ;  /* 0x0000000205057211 */ /* 0x010fc800078ec0ff */
[----:B------:R-:W-:-:S04]  /*29790*/  SHF.L.U32 R0, R0, 0x1f, RZ ;  /* 0x0000001f00007819 */ /* 0x000fc800000006ff */
[----:B------:R-:W0:Y:S02]  /*297a0*/  SYNCS.PHASECHK.TRANS64.TRYWAIT P0, [R5+URZ+0x30820], R0 ;  /* 0x03082000050075a7 */ /* 0x000e24000800017f */
[----:B0-----:R-:W-:Y:S05]  /*297b0*/  @!P0 BRA `(.L_x_1995) ;  /* 0x0000004c00ac8947 */ /* 0x001fea0003800000 */
.L_x_2182:
[----:B------:R-:W-:Y:S05]  /*297c0*/  BSYNC B0 ;  /* 0x0000000000007941 */ /* 0x000fea0003800000 */
.L_x_1994:
[----:B------:R-:W-:-:S03]  /*297d0*/  UMOV UR4, 0xffffffff ;  /* 0xffffffff00047882 */ /* 0x000fc60000000000 */
[----:B------:R-:W-:Y:S05]  /*297e0*/  BRA.DIV UR4, `(.L_x_1996) ;  /* 0x0000004e04b47947 */ /* 0x000fea000b800000 */
[----:B0-----:R-:W0:Y:S02]  /*297f0*/  S2R R0, SR_TID.X ;  /* 0x0000000000007919 */ /* 0x001e240000002100 */
[----:B0-----:R-:W-:-:S04]  /*29800*/  SHF.R.U32.HI R0, RZ, 0x5, R0 ;  /* 0x00000005ff007819 */ /* 0x001fc80000011600 */
[----:B------:R-:W-:-:S05]  /*29810*/  LOP3.LUT R0, R0, 0x3, RZ, 0xc0, !PT ;  /* 0x0000000300007812 */ /* 0x000fca00078ec0ff */
[----:B------:R0:W3:Y:S02]  /*29820*/  SHFL.IDX PT, R14, R0, RZ, 0x1f ;  /* 0x00001fff000e7589 */ /* 0x0000e400000e0000 */
.L_x_2185:
[----:B---3--:R-:W-:-:S13]  /*29830*/  ISETP.NE.AND P0, PT, R14, RZ, PT ;  /* 0x000000ff0e00720c */ /* 0x008fda0003f05270 */
[----:B------:R-:W-:Y:S05]  /*29840*/  @P0 BRA `(.L_x_1557) ;  /* 0x0000000000880947 */ /* 0x000fea0003800000 */
[----:B------:R-:W-:-:S03]  /*29850*/  UMOV UR4, 0xffffffff ;  /* 0xffffffff00047882 */ /* 0x000fc60000000000 */
[----:B------:R-:W-:Y:S05]  /*29860*/  BRA.DIV UR4, `(.L_x_1997) ;  /* 0x0000004e04c87947 */ /* 0x000fea000b800000 */
[----:B------:R-:W-:-:S13]  /*29870*/  ELECT P6, URZ, PT ;  /* 0x00000000003f782f */ /* 0x000fda00038c0000 */
.L_x_2188:
[----:B------:R-:W-:Y:S05]  /*29880*/  @!P6 BRA `(.L_x_1557) ;  /* 0x000000000078e947 */ /* 0x000fea0003800000 */
[----:B0-----:R-:W3:Y:S02]  /*29890*/  LDL.LU R0, [R1+0x20] ;  /* 0x0000200001007983 */ /* 0x001ee40000300800 */
[----:B---3--:R-:W-:-:S04]  /*298a0*/  LOP3.LUT R0, R0, 0x2, RZ, 0xfc, !PT ;  /* 0x0000000200007812 */ /* 0x008fc800078efcff */
[----:B------:R-:W-:-:S13]  /*298b0*/  ISETP.NE.AND P0, PT, R0, 0x3, PT ;  /* 0x000000030000780c */ /* 0x000fda0003f05270 */
[----:B------:R-:W-:Y:S05]  /*298c0*/  @!P0 BRA `(.L_x_1998) ;  /* 0x0000000000048947 */ /* 0x000fea0003800000 */
[----:B------:R-:W-:Y:S01]  /*298d0*/  BPT.TRAP 0x1 ;  /* 0x000000040000795c */ /* 0x000fe20000300000 */
.L_x_1998:
[C---:B------:R-:W-:Y:S01]  /*298e0*/  LEA R3, R25.reuse, R5, 0x3 ;  /* 0x0000000519037211 */ /* 0x040fe200078e18ff */
[----:B------:R-:W-:Y:S01]  /*298f0*/  VIADD R25, R25, 0x1 ;  /* 0x0000000119197836 */ /* 0x000fe20000000000 */
[----:B------:R-:W-:-:S04]  /*29900*/  SHF.L.U32 R2, R29, 0x1f, RZ ;  /* 0x0000001f1d027819 */ /* 0x000fc800000006ff */
[----:B------:R-:W0:Y:S01]  /*29910*/  SYNCS.PHASECHK.TRANS64.TRYWAIT P1, [R3+URZ+0x30840], R2 ;  /* 0x03084002030075a7 */ /* 0x000e22000802017f */
[----:B------:R-:W-:-:S04]  /*29920*/  ISETP.NE.AND P2, PT, R25, 0x2, PT ;  /* 0x000000021900780c */ /* 0x000fc80003f45270 */
[----:B------:R-:W-:Y:S01]  /*29930*/  SEL R0, RZ, 0x1, P2 ;  /* 0x00000001ff007807 */ /* 0x000fe20001000000 */
[----:B0-----:R-:W-:Y:S08]  /*29940*/  @!P1 BRA `(.L_x_1999) ;  /* 0x0000004c00b09947 */ /* 0x001ff00003800000 */
.L_x_2189:
[----:B------:R-:W-:Y:S02]  /*29950*/  SEL R25, R25, RZ, P2 ;  /* 0x000000ff19197207 */ /* 0x000fe40001000000 */
[----:B------:R-:W-:Y:S01]  /*29960*/  LOP3.LUT R0, R29, R0, RZ, 0x3c, !PT ;  /* 0x000000001d007212 */ /* 0x000fe200078e3cff */
[----:B------:R-:W-:Y:S06]  /*29970*/  @!P0 BRA `(.L_x_2000) ;  /* 0x0000000000048947 */ /* 0x000fec0003800000 */
[----:B------:R-:W-:Y:S01]  /*29980*/  BPT.TRAP 0x1 ;  /* 0x000000040000795c */ /* 0x000fe20000300000 */
.L_x_2000:
[----:B------:R-:W-:Y:S01]  /*29990*/  IMAD R25, R25, 0x8, R5 ;  /* 0x0000000819197824 */ /* 0x000fe200078e0205 */
[----:B------:R-:W-:-:S04]  /*299a0*/  SHF.L.U32 R0, R0, 0x1f, RZ ;  /* 0x0000001f00007819 */ /* 0x000fc800000006ff */
[----:B------:R-:W3:Y:S02]  /*299b0*/  SYNCS.PHASECHK.TRANS64.TRYWAIT P1, [R25+URZ+0x30840], R0 ;  /* 0x03084000190075a7 */ /* 0x000ee4000802017f */
[----:B---3--:R-:W-:Y:S05]  /*299c0*/  @!P1 BRA `(.L_x_2001) ;  /* 0x0000004c00a49947 */ /* 0x008fea0003800000 */
.L_x_2190:
[----:B------:R-:W-:Y:S05]  /*299d0*/  @!P0 BRA `(.L_x_2002) ;  /* 0x0000000000048947 */ /* 0x000fea0003800000 */
[----:B------:R-:W-:Y:S01]  /*299e0*/  BPT.TRAP 0x1 ;  /* 0x000000040000795c */ /* 0x000fe20000300000 */
.L_x_2002:
[----:B------:R-:W4:Y:S02]  /*299f0*/  SYNCS.PHASECHK.TRANS64.TRYWAIT P1, [R3+URZ+0x30860], R2 ;  /* 0x03086002030075a7 */ /* 0x000f24000802017f */
[----:B----4-:R-:W-:Y:S05]  /*29a00*/  @!P1 BRA `(.L_x_2003) ;  /* 0x0000004c00a89947 */ /* 0x010fea0003800000 */
.L_x_2191:
[----:B------:R-:W-:Y:S05]  /*29a10*/  @!P0 BRA `(.L_x_2004) ;  /* 0x0000000000048947 */ /* 0x000fea0003800000 */
[----:B------:R-:W-:Y:S01]  /*29a20*/  BPT.TRAP 0x1 ;  /* 0x000000040000795c */ /* 0x000fe20000300000 */
.L_x_2004:
[----:B------:R0:W0:Y:S02]  /*29a30*/  SYNCS.PHASECHK.TRANS64.TRYWAIT P0, [R25+URZ+0x30860], R0 ;  /* 0x03086000190075a7 */ /* 0x000024000800017f */
[----:B0-----:R-:W-:Y:S05]  /*29a40*/  @!P0 NANOSLEEP.SYNCS 0x989680 ;  /* 0x009896800000895d */ /* 0x001fea0003900000 */
[----:B------:R-:W0:Y:S02]  /*29a50*/  @!P0 SYNCS.PHASECHK.TRANS64 P0, [R25+URZ+0x30860], R0 ;  /* 0x03086000190085a7 */ /* 0x000e24000800007f */
[----:B0-----:R-:W-:Y:S05]  /*29a60*/  @!P0 BRA `(.L_x_2004) ;  /* 0xfffffffc00f08947 */ /* 0x001fea000383ffff */
.L_x_1557:
[----:B------:R-:W-:Y:S05]  /*29a70*/  BSYNC B9 ;  /* 0x0000000000097941 */ /* 0x000fea0003800000 */
.L_x_1554:
[----:B------:R-:W-:Y:S05]  /*29a80*/  EXIT ;  /* 0x000000000000794d */ /* 0x000fea0003800000 */
.L_x_1583:
[----:B0-----:R0:W1:Y:S02]  /*29a90*/  SYNCS.PHASECHK.TRANS64.TRYWAIT P6, [R90+URZ+0x30890], R105 ;  /* 0x030890695a0075a7 */ /* 0x00106400080c017f */
[----:B-1----:R-:W-:Y:S05]  /*29aa0*/  @!P6 NANOSLEEP.SYNCS 0x989680 ;  /* 0x009896800000e95d */ /* 0x002fea0003900000 */
[----:B------:R-:W1:Y:S02]  /*29ab0*/  @!P6 SYNCS.PHASECHK.TRANS64 P6, [R90+URZ+0x30890], R105 ;  /* 0x030890695a00e5a7 */ /* 0x000e6400080c007f */
[----:B-1----:R-:W-:Y:S05]  /*29ac0*/  @!P6 BRA `(.L_x_1583) ;  /* 0xfffffffc00f0e947 */ /* 0x002fea000383ffff */
[----:B------:R-:W-:Y:S05]  /*29ad0*/  BRA `(.L_x_2005) ;  /* 0xfffffd9800947947 */ /* 0x000fea000383ffff */
.L_x_1584:
        /* <DEDUP_REMOVED lines=8> */
.L_x_2007:
[----:B------:R-:W-:Y:S05]  /*29b60*/  BSYNC B1 ;  /* 0x0000000000017941 */ /* 0x000fea0003800000 */
.L_x_2006:
[----:B------:R-:W-:Y:S01]  /*29b70*/  MOV R13, R107 ;  /* 0x0000006b000d7202 */ /* 0x000fe20000000f00 */
[----:B------:R-:W-:Y:S02]  /*29b80*/  IMAD.MOV.U32 R12, RZ, RZ, RZ ;  /* 0x000000ffff0c7224 */ /* 0x000fe400078e00ff */
[----:B------:R-:W-:Y:S02]  /*29b90*/  IMAD.MOV.U32 R11, RZ, RZ, 0x181f ;  /* 0x0000181fff0b7424 */ /* 0x000fe400078e00ff */
[----:B------:R-:W-:Y:S02]  /*29ba0*/  IMAD.MOV.U32 R15, RZ, RZ, -0x1 ;  /* 0xffffffffff0f7424 */ /* 0x000fe400078e00ff */
[----:B------:R-:W-:-:S07]  /*29bb0*/  IMAD.MOV.U32 R74, RZ, RZ, R14 ;  /* 0x000000ffff4a7224 */ /* 0x000fce00078e000e */
[----:B------:R-:W-:Y:S05]  /*29bc0*/  WARPSYNC.COLLECTIVE R15, `(.L_x_2008) ;  /* 0x000000000f087348 */ /* 0x000fea0003c00000 */
[----:B------:R0:W1:Y:S02]  /*29bd0*/  SHFL.IDX P6, R14, R13, R12, R11 ;  /* 0x0000000c0d0e7389 */ /* 0x00006400000c000b */
[----:B01----:R-:W-:Y:S01]  /*29be0*/  ENDCOLLECTIVE ;  /* 0x000000000000791b */ /* 0x003fe20003800000 */
.L_x_2008:
[----:B------:R-:W-:Y:S01]  /*29bf0*/  MOV R108, R14 ;  /* 0x0000000e006c7202 */ /* 0x000fe20000000f00 */
[----:B------:R-:W-:Y:S06]  /*29c00*/  BRA `(.L_x_2009) ;  /* 0xfffffd98005c7947 */ /* 0x000fec000383ffff */
.L_x_1601:
[----:B------:R-:W-:Y:S01]  /*29c10*/  BSSY B1, `(.L_x_2010) ;  /* 0x0000008000017945 */ /* 0x000fe20003800000 */
[----:B0---4-:R-:W-:Y:S01]  /*29c20*/  IMAD.MOV.U32 R13, RZ, RZ, R114 ;  /* 0x000000ffff0d7224 */ /* 0x011fe200078e0072 */
[----:B------:R-:W-:Y:S01]  /*29c30*/  MOV R15, 0xffffffff ;  /* 0xffffffff000f7802 */ /* 0x000fe20000000f00 */
[----:B------:R-:W-:Y:S02]  /*29c40*/  IMAD.MOV.U32 R12, RZ, RZ, 0x1 ;  /* 0x00000001ff0c7424 */ /* 0x000fe400078e00ff */
[----:B------:R-:W-:-:S07]  /*29c50*/  IMAD.MOV.U32 R11, RZ, RZ, 0x181f ;  /* 0x0000181fff0b7424 */ /* 0x000fce00078e00ff */
[----:B-123--:R-:W-:Y:S05]  /*29c60*/  WARPSYNC.COLLECTIVE R15, `(.L_x_2011) ;  /* 0x000000000f087348 */ /* 0x00efea0003c00000 */
[----:B------:R0:W4:Y:S02]  /*29c70*/  SHFL.IDX P6, R14, R13, R12, R11 ;  /* 0x0000000c0d0e7389 */ /* 0x00012400000c000b */
[----:B01234-:R-:W-:Y:S01]  /*29c80*/  ENDCOLLECTIVE ;  /* 0x000000000000791b */ /* 0x01ffe20003800000 */
.L_x_2011:
[----:B------:R-:W-:Y:S05]  /*29c90*/  BSYNC B1 ;  /* 0x0000000000017941 */ /* 0x000fea0003800000 */
.L_x_2010:
[----:B------:R-:W-:Y:S01]  /*29ca0*/  IMAD.MOV.U32 R13, RZ, RZ, R107 ;  /* 0x000000ffff0d7224 */ /* 0x000fe200078e006b */
[----:B------:R-:W-:Y:S01]  /*29cb0*/  MOV R11, 0x181f ;  /* 0x0000181f000b7802 */ /* 0x000fe20000000f00 */
[----:B------:R-:W-:Y:S02]  /*29cc0*/  IMAD.MOV.U32 R12, RZ, RZ, 0x1 ;  /* 0x00000001ff0c7424 */ /* 0x000fe400078e00ff */
[----:B------:R-:W-:Y:S02]  /*29cd0*/  IMAD.MOV.U32 R15, RZ, RZ, -0x1 ;  /* 0xffffffffff0f7424 */ /* 0x000fe400078e00ff */
[----:B------:R-:W-:-:S07]  /*29ce0*/  IMAD.MOV.U32 R114, RZ, RZ, R14 ;  /* 0x000000ffff727224 */ /* 0x000fce00078e000e */
[----:B------:R-:W-:Y:S05]  /*29cf0*/  WARPSYNC.COLLECTIVE R15, `(.L_x_2012) ;  /* 0x000000000f087348 */ /* 0x000fea0003c00000 */
[----:B------:R0:W1:Y:S02]  /*29d00*/  SHFL.IDX P6, R14, R13, R12, R11 ;  /* 0x0000000c0d0e7389 */ /* 0x00006400000c000b */
[----:B01----:R-:W-:Y:S01]  /*29d10*/  ENDCOLLECTIVE ;  /* 0x000000000000791b */ /* 0x003fe20003800000 */
.L_x_2012:
[----:B------:R-:W-:Y:S01]  /*29d20*/  IMAD.MOV.U32 R58, RZ, RZ, R14 ;  /* 0x000000ffff3a7224 */ /* 0x000fe200078e000e */
[----:B------:R-:W-:Y:S06]  /*29d30*/  BRA `(.L_x_2013) ;  /* 0xfffffda400647947 */ /* 0x000fec000383ffff */
.L_x_1623:
[----:B0-----:R0:W1:Y:S02]  /*29d40*/  SYNCS.PHASECHK.TRANS64.TRYWAIT P6, [R90+URZ+0x30890], R105 ;  /* 0x030890695a0075a7 */ /* 0x00106400080c017f */
[----:B-1----:R-:W-:Y:S05]  /*29d50*/  @!P6 NANOSLEEP.SYNCS 0x989680 ;  /* 0x009896800000e95d */ /* 0x002fea0003900000 */
[----:B------:R-:W1:Y:S02]  /*29d60*/  @!P6 SYNCS.PHASECHK.TRANS64 P6, [R90+URZ+0x30890], R105 ;  /* 0x030890695a00e5a7 */ /* 0x000e6400080c007f */
[----:B-1----:R-:W-:Y:S05]  /*29d70*/  @!P6 BRA `(.L_x_1623) ;  /* 0xfffffffc00f0e947 */ /* 0x002fea000383ffff */
[----:B------:R-:W-:Y:S05]  /*29d80*/  BRA `(.L_x_2014) ;  /* 0xfffffdb800a87947 */ /* 0x000fea000383ffff */
.L_x_1624:
        /* <DEDUP_REMOVED lines=8> */
.L_x_2016:
[----:B------:R-:W-:Y:S05]  /*29e10*/  BSYNC B1 ;  /* 0x0000000000017941 */ /* 0x000fea0003800000 */
.L_x_2015:
        /* <DEDUP_REMOVED lines=8> */
.L_x_2017:
[----:B------:R-:W-:Y:S01]  /*29ea0*/  MOV R108, R14 ;  /* 0x0000000e006c7202 */ /* 0x000fe20000000f00 */
[----:B------:R-:W-:Y:S06]  /*29eb0*/  BRA `(.L_x_2018) ;  /* 0xfffffdb800747947 */ /* 0x000fec000383ffff */
.L_x_1633:
[----:B------:R-:W-:Y:S01]  /*29ec0*/  BSSY B1, `(.L_x_2019) ;  /* 0x0000008000017945 */ /* 0x000fe20003800000 */
[----:B---3--:R-:W-:Y:S01]  /*29ed0*/  IMAD.MOV.U32 R13, RZ, RZ, R114 ;  /* 0x000000ffff0d7224 */ /* 0x008fe200078e0072 */
[----:B------:R-:W-:Y:S01]  /*29ee0*/  MOV R15, 0xffffffff ;  /* 0xffffffff000f7802 */ /* 0x000fe20000000f00 */
[----:B------:R-:W-:Y:S02]  /*29ef0*/  IMAD.MOV.U32 R12, RZ, RZ, 0x1 ;  /* 0x00000001ff0c7424 */ /* 0x000fe400078e00ff */
[----:B--2---:R-:W-:-:S07]  /*29f00*/  IMAD.MOV.U32 R11, RZ, RZ, 0x181f ;  /* 0x0000181fff0b7424 */ /* 0x004fce00078e00ff */
[----:B01----:R-:W-:Y:S05]  /*29f10*/  WARPSYNC.COLLECTIVE R15, `(.L_x_2020) ;  /* 0x000000000f087348 */ /* 0x003fea0003c00000 */
[----:B------:R2:W3:Y:S02]  /*29f20*/  SHFL.IDX P6, R14, R13, R12, R11 ;  /* 0x0000000c0d0e7389 */ /* 0x0004e400000c000b */
[----:B0123--:R-:W-:Y:S01]  /*29f30*/  ENDCOLLECTIVE ;  /* 0x000000000000791b */ /* 0x00ffe20003800000 */
.L_x_2020:
[----:B------:R-:W-:Y:S05]  /*29f40*/  BSYNC B1 ;  /* 0x0000000000017941 */ /* 0x000fea0003800000 */
.L_x_2019:
        /* <DEDUP_REMOVED lines=8> */
.L_x_2021:
[----:B------:R-:W-:Y:S01]  /*29fd0*/  IMAD.MOV.U32 R44, RZ, RZ, R14 ;  /* 0x000000ffff2c7224 */ /* 0x000fe200078e000e */
[----:B------:R-:W-:Y:S06]  /*29fe0*/  BRA `(.L_x_2022) ;  /* 0xfffffdc400fc7947 */ /* 0x000fec000383ffff */
.L_x_1642:
[----:B0-----:R0:W1:Y:S02]  /*29ff0*/  SYNCS.PHASECHK.TRANS64.TRYWAIT P0, [R90+URZ+0x30890], R105 ;  /* 0x030890695a0075a7 */ /* 0x001064000800017f */
[----:B-1----:R-:W-:Y:S05]  /*2a000*/  @!P0 NANOSLEEP.SYNCS 0x989680 ;  /* 0x009896800000895d */ /* 0x002fea0003900000 */
[----:B------:R-:W1:Y:S02]  /*2a010*/  @!P0 SYNCS.PHASECHK.TRANS64 P0, [R90+URZ+0x30890], R105 ;  /* 0x030890695a0085a7 */ /* 0x000e64000800007f */
[----:B-1----:R-:W-:Y:S05]  /*2a020*/  @!P0 BRA `(.L_x_1642) ;  /* 0xfffffffc00f08947 */ /* 0x002fea000383ffff */
[----:B------:R-:W-:Y:S05]  /*2a030*/  BRA `(.L_x_2023) ;  /* 0xfffffdd400d47947 */ /* 0x000fea000383ffff */
.L_x_1643:
        /* <DEDUP_REMOVED lines=8> */
.L_x_2025:
[----:B------:R-:W-:Y:S05]  /*2a0c0*/  BSYNC B1 ;  /* 0x0000000000017941 */ /* 0x000fea0003800000 */
.L_x_2024:
        /* <DEDUP_REMOVED lines=8> */
.L_x_2026:
[----:B------:R-:W-:Y:S01]  /*2a150*/  MOV R42, R14 ;  /* 0x0000000e002a7202 */ /* 0x000fe20000000f00 */
[----:B------:R-:W-:Y:S06]  /*2a160*/  BRA `(.L_x_2027) ;  /* 0xfffffdd400fc7947 */ /* 0x000fec000383ffff */
.L_x_1646:
[----:B------:R-:W-:Y:S01]  /*2a170*/  BSSY B1, `(.L_x_2028) ;  /* 0x0000008000017945 */ /* 0x000fe20003800000 */
[----:B----4-:R-:W-:Y:S01]  /*2a180*/  IMAD.MOV.U32 R13, RZ, RZ, R43 ;  /* 0x000000ffff0d7224 */ /* 0x010fe200078e002b */
[----:B------:R-:W-:Y:S01]  /*2a190*/  MOV R15, 0xffffffff ;  /* 0xffffffff000f7802 */ /* 0x000fe20000000f00 */
[----:B------:R-:W-:Y:S02]  /*2a1a0*/  IMAD.MOV.U32 R12, RZ, RZ, 0x1 ;  /* 0x00000001ff0c7424 */ /* 0x000fe400078e00ff */
[----:B------:R-:W-:-:S07]  /*2a1b0*/  IMAD.MOV.U32 R11, RZ, RZ, 0x181f ;  /* 0x0000181fff0b7424 */ /* 0x000fce00078e00ff */
[----:B0123--:R-:W-:Y:S05]  /*2a1c0*/  WARPSYNC.COLLECTIVE R15, `(.L_x_2029) ;  /* 0x000000000f087348 */ /* 0x00ffea0003c00000 */
[----:B------:R4:W0:Y:S02]  /*2a1d0*/  SHFL.IDX P6, R14, R13, R12, R11 ;  /* 0x0000000c0d0e7389 */ /* 0x00082400000c000b */
[----:B01234-:R-:W-:Y:S01]  /*2a1e0*/  ENDCOLLECTIVE ;  /* 0x000000000000791b */ /* 0x01ffe20003800000 */
.L_x_2029:
[----:B------:R-:W-:Y:S05]  /*2a1f0*/  BSYNC B1 ;  /* 0x0000000000017941 */ /* 0x000fea0003800000 */
.L_x_2028:
        /* <DEDUP_REMOVED lines=8> */
.L_x_2030:
[----:B------:R-:W-:Y:S01]  /*2a280*/  IMAD.MOV.U32 R42, RZ, RZ, R14 ;  /* 0x000000ffff2a7224 */ /* 0x000fe200078e000e */
[----:B------:R-:W-:Y:S06]  /*2a290*/  BRA `(.L_x_2031) ;  /* 0xfffffdd800207947 */ /* 0x000fec000383ffff */
.L_x_1650:
[----:B--2---:R2:W0:Y:S02]  /*2a2a0*/  SYNCS.PHASECHK.TRANS64.TRYWAIT P4, [R90+URZ+0x308b0], R105 ;  /* 0x0308b0695a0075a7 */ /* 0x004424000808017f */
[----:B0-----:R-:W-:Y:S05]  /*2a2b0*/  @!P4 NANOSLEEP.SYNCS 0x989680 ;  /* 0x009896800000c95d */ /* 0x001fea0003900000 */
[----:B------:R-:W0:Y:S02]  /*2a2c0*/  @!P4 SYNCS.PHASECHK.TRANS64 P4, [R90+URZ+0x308b0], R105 ;  /* 0x0308b0695a00c5a7 */ /* 0x000e24000808007f */
[----:B0-----:R-:W-:Y:S05]  /*2a2d0*/  @!P4 BRA `(.L_x_1650) ;  /* 0xfffffffc00f0c947 */ /* 0x001fea000383ffff */
[----:B------:R-:W-:Y:S05]  /*2a2e0*/  BRA `(.L_x_2032) ;  /* 0xfffffdd800c07947 */ /* 0x000fea000383ffff */
.L_x_1678:
        /* <DEDUP_REMOVED lines=8> */
.L_x_2034:
[----:B------:R-:W-:Y:S05]  /*2a370*/  BSYNC B1 ;  /* 0x0000000000017941 */ /* 0x000fea0003800000 */
.L_x_2033:
        /* <DEDUP_REMOVED lines=8> */
.L_x_2035:
[----:B------:R-:W-:Y:S01]  /*2a400*/  IMAD.MOV.U32 R13, RZ, RZ, R8 ;  /* 0x000000ffff0d7224 */ /* 0x000fe200078e0008 */
[----:B------:R-:W-:-:S07]  /*2a410*/  MOV R4, R14 ;  /* 0x0000000e00047202 */ /* 0x000fce0000000f00 */
[----:B------:R-:W-:Y:S05]  /*2a420*/  WARPSYNC.COLLECTIVE R15, `(.L_x_2036) ;  /* 0x000000000f087348 */ /* 0x000fea0003c00000 */
[----:B------:R0:W1:Y:S02]  /*2a430*/  SHFL.IDX P6, R14, R13, R12, R11 ;  /* 0x0000000c0d0e7389 */ /* 0x00006400000c000b */
[----:B01----:R-:W-:Y:S01]  /*2a440*/  ENDCOLLECTIVE ;  /* 0x000000000000791b */ /* 0x003fe20003800000 */
.L_x_2036:
[----:B------:R-:W-:Y:S02]  /*2a450*/  IMAD.MOV.U32 R13, RZ, RZ, R0 ;  /* 0x000000ffff0d7224 */ /* 0x000fe400078e0000 */
[----:B------:R-:W-:-:S07]  /*2a460*/  IMAD.MOV.U32 R9, RZ, RZ, R14 ;  /* 0x000000ffff097224 */ /* 0x000fce00078e000e */
[----:B------:R-:W-:Y:S05]  /*2a470*/  WARPSYNC.COLLECTIVE R15, `(.L_x_2037) ;  /* 0x000000000f087348 */ /* 0x000fea0003c00000 */
[----:B------:R0:W1:Y:S02]  /*2a480*/  SHFL.IDX P6, R14, R13, R12, R11 ;  /* 0x0000000c0d0e7389 */ /* 0x00006400000c000b */
[----:B01----:R-:W-:Y:S01]  /*2a490*/  ENDCOLLECTIVE ;  /* 0x000000000000791b */ /* 0x003fe20003800000 */
.L_x_2037:
[----:B------:R-:W-:Y:S05]  /*2a4a0*/  BRA `(.L_x_2038) ;  /* 0xfffffdf000107947 */ /* 0x000fea000383ffff */
.L_x_1681:
[----:B------:R-:W-:Y:S01]  /*2a4b0*/  BSSY B1, `(.L_x_2039) ;  /* 0x0000008000017945 */ /* 0x000fe20003800000 */
[----:B------:R-:W-:Y:S01]  /*2a4c0*/  MOV R13, R7 ;  /* 0x00000007000d7202 */ /* 0x000fe20000000f00 */
[----:B------:R-:W-:Y:S02]  /*2a4d0*/  IMAD.MOV.U32 R12, RZ, RZ, 0x1 ;  /* 0x00000001ff0c7424 */ /* 0x000fe400078e00ff */
[----:B------:R-:W-:Y:S02]  /*2a4e0*/  IMAD.MOV.U32 R11, RZ, RZ, 0x181f ;  /* 0x0000181fff0b7424 */ /* 0x000fe400078e00ff */
[----:B------:R-:W-:-:S07]  /*2a4f0*/  IMAD.MOV.U32 R15, RZ, RZ, -0x1 ;  /* 0xffffffffff0f7424 */ /* 0x000fce00078e00ff */
[----:B0---4-:R-:W-:Y:S05]  /*2a500*/  WARPSYNC.COLLECTIVE R15, `(.L_x_2040) ;  /* 0x000000000f087348 */ /* 0x011fea0003c00000 */
[----:B----4-:R1:W2:Y:S02]  /*2a510*/  SHFL.IDX P6, R14, R13, R12, R11 ;  /* 0x0000000c0d0e7389 */ /* 0x0102a400000c000b */
[----:B012---:R-:W-:Y:S01]  /*2a520*/  ENDCOLLECTIVE ;  /* 0x000000000000791b */ /* 0x007fe20003800000 */
.L_x_2040:
[----:B------:R-:W-:Y:S05]  /*2a530*/  BSYNC B1 ;  /* 0x0000000000017941 */ /* 0x000fea0003800000 */
.L_x_2039:
[----:B------:R-:W-:Y:S01]  /*2a540*/  IMAD.MOV.U32 R13, RZ, RZ, R6 ;  /* 0x000000ffff0d7224 */ /* 0x000fe200078e0006 */
[----:B------:R-:W-:Y:S01]  /*2a550*/  MOV R15, 0xffffffff ;  /* 0xffffffff000f7802 */ /* 0x000fe20000000f00 */
[----:B------:R-:W-:Y:S01]  /*2a560*/  IMAD.MOV.U32 R12, RZ, RZ, 0x1 ;  /* 0x00000001ff0c7424 */ /* 0x000fe200078e00ff */
[----:B------:R-:W-:Y:S01]  /*2a570*/  MOV R5, R14 ;  /* 0x0000000e00057202 */ /* 0x000fe20000000f00 */
[----:B------:R-:W-:-:S07]  /*2a580*/  IMAD.MOV.U32 R11, RZ, RZ, 0x181f ;  /* 0x0000181fff0b7424 */ /* 0x000fce00078e00ff */
[----:B------:R-:W-:Y:S05]  /*2a590*/  WARPSYNC.COLLECTIVE R15, `(.L_x_2041) ;  /* 0x000000000f087348 */ /* 0x000fea0003c00000 */
[----:B------:R0:W1:Y:S02]  /*2a5a0*/  SHFL.IDX P6, R14, R13, R12, R11 ;  /* 0x0000000c0d0e7389 */ /* 0x00006400000c000b */
[----:B01----:R-:W-:Y:S01]  /*2a5b0*/  ENDCOLLECTIVE ;  /* 0x000000000000791b */ /* 0x003fe20003800000 */
.L_x_2041:
[----:B------:R-:W-:Y:S02]  /*2a5c0*/  IMAD.MOV.U32 R13, RZ, RZ, R8 ;  /* 0x000000ffff0d7224 */ /* 0x000fe400078e0008 */
[----:B------:R-:W-:-:S07]  /*2a5d0*/  IMAD.MOV.U32 R4, RZ, RZ, R14 ;  /* 0x000000ffff047224 */ /* 0x000fce00078e000e */
[----:B------:R-:W-:Y:S05]  /*2a5e0*/  WARPSYNC.COLLECTIVE R15, `(.L_x_2042) ;  /* 0x000000000f087348 */ /* 0x000fea0003c00000 */
[----:B------:R0:W1:Y:S02]  /*2a5f0*/  SHFL.IDX P6, R14, R13, R12, R11 ;  /* 0x0000000c0d0e7389 */ /* 0x00006400000c000b */
[----:B01----:R-:W-:Y:S01]  /*2a600*/  ENDCOLLECTIVE ;  /* 0x000000000000791b */ /* 0x003fe20003800000 */
.L_x_2042:
[----:B------:R-:W-:Y:S01]  /*2a610*/  MOV R13, R0 ;  /* 0x00000000000d7202 */ /* 0x000fe20000000f00 */
[----:B------:R-:W-:-:S07]  /*2a620*/  IMAD.MOV.U32 R9, RZ, RZ, R14 ;  /* 0x000000ffff097224 */ /* 0x000fce00078e000e */
[----:B------:R-:W-:Y:S05]  /*2a630*/  WARPSYNC.COLLECTIVE R15, `(.L_x_2043) ;  /* 0x000000000f087348 */ /* 0x000fea0003c00000 */
[----:B------:R0:W1:Y:S02]  /*2a640*/  SHFL.IDX P6, R14, R13, R12, R11 ;  /* 0x0000000c0d0e7389 */ /* 0x00006400000c000b */
[----:B01----:R-:W-:Y:S01]  /*2a650*/  ENDCOLLECTIVE ;  /* 0x000000000000791b */ /* 0x003fe20003800000 */
.L_x_2043:
[----:B------:R-:W-:Y:S05]  /*2a660*/  BRA `(.L_x_2044) ;  /* 0xfffffdf000f87947 */ /* 0x000fea000383ffff */
.L_x_1684:
[----:B------:R-:W-:Y:S01]  /*2a670*/  BSSY B1, `(.L_x_2045) ;  /* 0x0000008000017945 */ /* 0x000fe20003800000 */
[----:B------:R-:W-:Y:S01]  /*2a680*/  IMAD.MOV.U32 R13, RZ, RZ, R7 ;  /* 0x000000ffff0d7224 */ /* 0x000fe200078e0007 */
[----:B------:R-:W-:Y:S01]  /*2a690*/  MOV R15, 0xffffffff ;  /* 0xffffffff000f7802 */ /* 0x000fe20000000f00 */
[----:B------:R-:W-:Y:S02]  /*2a6a0*/  IMAD.MOV.U32 R12, RZ, RZ, 0x2 ;  /* 0x00000002ff0c7424 */ /* 0x000fe400078e00ff */
[----:B------:R-:W-:-:S07]  /*2a6b0*/  IMAD.MOV.U32 R11, RZ, RZ, 0x181f ;  /* 0x0000181fff0b7424 */ /* 0x000fce00078e00ff */
[----:B-1--4-:R-:W-:Y:S05]  /*2a6c0*/  WARPSYNC.COLLECTIVE R15, `(.L_x_2046) ;  /* 0x000000000f087348 */ /* 0x012fea0003c00000 */
[----:B----4-:R0:W2:Y:S02]  /*2a6d0*/  SHFL.IDX P6, R14, R13, R12, R11 ;  /* 0x0000000c0d0e7389 */ /* 0x0100a400000c000b */
[----:B012---:R-:W-:Y:S01]  /*2a6e0*/  ENDCOLLECTIVE ;  /* 0x000000000000791b */ /* 0x007fe20003800000 */
.L_x_2046:
[----:B------:R-:W-:Y:S05]  /*2a6f0*/  BSYNC B1 ;  /* 0x0000000000017941 */ /* 0x000fea0003800000 */
.L_x_2045:
        /* <DEDUP_REMOVED lines=8> */
.L_x_2047:
[----:B------:R-:W-:Y:S02]  /*2a780*/  IMAD.MOV.U32 R13, RZ, RZ, R8 ;  /* 0x000000ffff0d7224 */ /* 0x000fe400078e0008 */
[----:B------:R-:W-:-:S07]  /*2a790*/  IMAD.MOV.U32 R4, RZ, RZ, R14 ;  /* 0x000000ffff047224 */ /* 0x000fce00078e000e */
[----:B------:R-:W-:Y:S05]  /*2a7a0*/  WARPSYNC.COLLECTIVE R15, `(.L_x_2048) ;  /* 0x000000000f087348 */ /* 0x000fea0003c00000 */
[----:B------:R0:W1:Y:S02]  /*2a7b0*/  SHFL.IDX P6, R14, R13, R12, R11 ;  /* 0x0000000c0d0e7389 */ /* 0x00006400000c000b */
[----:B01----:R-:W-:Y:S01]  /*2a7c0*/  ENDCOLLECTIVE ;  /* 0x000000000000791b */ /* 0x003fe20003800000 */
.L_x_2048:
[----:B------:R-:W-:Y:S01]  /*2a7d0*/  IMAD.MOV.U32 R13, RZ, RZ, R0 ;  /* 0x000000ffff0d7224 */ /* 0x000fe200078e0000 */
[----:B------:R-:W-:-:S07]  /*2a7e0*/  MOV R9, R14 ;  /* 0x0000000e00097202 */ /* 0x000fce0000000f00 */
[----:B------:R-:W-:Y:S05]  /*2a7f0*/  WARPSYNC.COLLECTIVE R15, `(.L_x_2049) ;  /* 0x000000000f087348 */ /* 0x000fea0003c00000 */
[----:B------:R0:W1:Y:S02]  /*2a800*/  SHFL.IDX P6, R14, R13, R12, R11 ;  /* 0x0000000c0d0e7389 */ /* 0x00006400000c000b */
[----:B01----:R-:W-:Y:S01]  /*2a810*/  ENDCOLLECTIVE ;  /* 0x000000000000791b */ /* 0x003fe20003800000 */
.L_x_2049:
[----:B------:R-:W-:Y:S05]  /*2a820*/  BRA `(.L_x_2050) ;  /* 0xfffffdf400d87947 */ /* 0x000fea000383ffff */
.L_x_1687:
[----:B------:R-:W-:Y:S01]  /*2a830*/  BSSY B1, `(.L_x_2051) ;  /* 0x0000008000017945 */ /* 0x000fe20003800000 */
[----:B------:R-:W-:Y:S01]  /*2a840*/  IMAD.MOV.U32 R13, RZ, RZ, R7 ;  /* 0x000000ffff0d7224 */ /* 0x000fe200078e0007 */
[----:B------:R-:W-:Y:S01]  /*2a850*/  MOV R11, 0x181f ;  /* 0x0000181f000b7802 */ /* 0x000fe20000000f00 */
[----:B------:R-:W-:Y:S02]  /*2a860*/  IMAD.MOV.U32 R12, RZ, RZ, 0x3 ;  /* 0x00000003ff0c7424 */ /* 0x000fe400078e00ff */
[----:B------:R-:W-:-:S07]  /*2a870*/  IMAD.MOV.U32 R15, RZ, RZ, -0x1 ;  /* 0xffffffffff0f7424 */ /* 0x000fce00078e00ff */
[----:B-1--4-:R-:W-:Y:S05]  /*2a880*/  WARPSYNC.COLLECTIVE R15, `(.L_x_2052) ;  /* 0x000000000f087348 */ /* 0x012fea0003c00000 */
[----:B------:R0:W2:Y:S02]  /*2a890*/  SHFL.IDX P6, R14, R13, R12, R11 ;  /* 0x0000000c0d0e7389 */ /* 0x0000a400000c000b */
[----:B012-4-:R-:W-:Y:S01]  /*2a8a0*/  ENDCOLLECTIVE ;  /* 0x000000000000791b */ /* 0x017fe20003800000 */
.L_x_2052:
[----:B------:R-:W-:Y:S05]  /*2a8b0*/  BSYNC B1 ;  /* 0x0000000000017941 */ /* 0x000fea0003800000 */
.L_x_2051:
        /* <DEDUP_REMOVED lines=8> */
.L_x_2053:
[----:B------:R-:W-:Y:S01]  /*2a940*/  MOV R13, R8 ;  /* 0x00000008000d7202 */ /* 0x000fe20000000f00 */
[----:B------:R-:W-:-:S07]  /*2a950*/  IMAD.MOV.U32 R10, RZ, RZ, R14 ;  /* 0x000000ffff0a7224 */ /* 0x000fce00078e000e */
[----:B------:R-:W-:Y:S05]  /*2a960*/  WARPSYNC.COLLECTIVE R15, `(.L_x_2054) ;  /* 0x000000000f087348 */ /* 0x000fea0003c00000 */
[----:B------:R0:W1:Y:S02]  /*2a970*/  SHFL.IDX P6, R14, R13, R12, R11 ;  /* 0x0000000c0d0e7389 */ /* 0x00006400000c000b */
[----:B01----:R-:W-:Y:S01]  /*2a980*/  ENDCOLLECTIVE ;  /* 0x000000000000791b */ /* 0x003fe20003800000 */
.L_x_2054:
[----:B------:R-:W-:Y:S02]  /*2a990*/  IMAD.MOV.U32 R13, RZ, RZ, R0 ;  /* 0x000000ffff0d7224 */ /* 0x000fe400078e0000 */
[----:B------:R-:W-:-:S07]  /*2a9a0*/  IMAD.MOV.U32 R75, RZ, RZ, R14 ;  /* 0x000000ffff4b7224 */ /* 0x000fce00078e000e */
[----:B------:R-:W-:Y:S05]  /*2a9b0*/  WARPSYNC.COLLECTIVE R15, `(.L_x_2055) ;  /* 0x000000000f087348 */ /* 0x000fea0003c00000 */
[----:B------:R0:W1:Y:S02]  /*2a9c0*/  SHFL.IDX P6, R14, R13, R12, R11 ;  /* 0x0000000c0d0e7389 */ /* 0x00006400000c000b */
[----:B01----:R-:W-:Y:S01]  /*2a9d0*/  ENDCOLLECTIVE ;  /* 0x000000000000791b */ /* 0x003fe20003800000 */
.L_x_2055:
[----:B------:R-:W-:Y:S01]  /*2a9e0*/  IMAD.MOV.U32 R0, RZ, RZ, R14 ;  /* 0x000000ffff007224 */ /* 0x000fe200078e000e */
[----:B------:R-:W-:Y:S06]  /*2a9f0*/  BRA `(.L_x_2056) ;  /* 0xfffffdf800bc7947 */ /* 0x000fec000383ffff */
.L_x_1691:
[----:B0-----:R0:W1:Y:S02]  /*2aa00*/  SYNCS.PHASECHK.TRANS64.TRYWAIT P0, [R18+URZ+0x30800], R119 ;  /* 0x03080077120075a7 */ /* 0x001064000800017f */
[----:B-1----:R-:W-:Y:S05]  /*2aa10*/  @!P0 NANOSLEEP.SYNCS 0x989680 ;  /* 0x009896800000895d */ /* 0x002fea0003900000 */
[----:B------:R-:W1:Y:S02]  /*2aa20*/  @!P0 SYNCS.PHASECHK.TRANS64 P0, [R18+URZ+0x30800], R119 ;  /* 0x03080077120085a7 */ /* 0x000e64000800007f */
[----:B-1----:R-:W-:Y:S05]  /*2aa30*/  @!P0 BRA `(.L_x_1691) ;  /* 0xfffffffc00f08947 */ /* 0x002fea000383ffff */
[----:B------:R-:W-:Y:S05]  /*2aa40*/  BRA `(.L_x_2057) ;  /* 0xfffffe0000147947 */ /* 0x000fea000383ffff */
.L_x_1723:
        /* <DEDUP_REMOVED lines=8> */
.L_x_2059:
[----:B------:R-:W-:Y:S05]  /*2aad0*/  BSYNC B1 ;  /* 0x0000000000017941 */ /* 0x000fea0003800000 */
.L_x_2058:
[----:B------:R-:W-:Y:S01]  /*2aae0*/  IMAD.MOV.U32 R13, RZ, RZ, R4 ;  /* 0x000000ffff0d7224 */ /* 0x000fe200078e0004 */
[----:B------:R-:W-:Y:S01]  /*2aaf0*/  MOV R15, 0xffffffff ;  /* 0xffffffff000f7802 */ /* 0x000fe20000000f00 */
[----:B------:R-:W-:Y:S01]  /*2ab00*/  IMAD.MOV.U32 R12, RZ, RZ, RZ ;  /* 0x000000ffff0c7224 */ /* 0x000fe200078e00ff */
[----:B------:R-:W-:Y:S01]  /*2ab10*/  MOV R6, R14 ;  /* 0x0000000e00067202 */ /* 0x000fe20000000f00 */
[----:B------:R-:W-:-:S07]  /*2ab20*/  IMAD.MOV.U32 R11, RZ, RZ, 0x181f ;  /* 0x0000181fff0b7424 */ /* 0x000fce00078e00ff */
[----:B------:R-:W-:Y:S05]  /*2ab30*/  WARPSYNC.COLLECTIVE R15, `(.L_x_2060) ;  /* 0x000000000f087348 */ /* 0x000fea0003c00000 */
[----:B------:R0:W1:Y:S02]  /*2ab40*/  SHFL.IDX P6, R14, R13, R12, R11 ;  /* 0x0000000c0d0e7389 */ /* 0x00006400000c000b */
[----:B01----:R-:W-:Y:S01]  /*2ab50*/  ENDCOLLECTIVE ;  /* 0x000000000000791b */ /* 0x003fe20003800000 */
.L_x_2060:
[----:B------:R-:W-:Y:S02]  /*2ab60*/  IMAD.MOV.U32 R13, RZ, RZ, R8 ;  /* 0x000000ffff0d7224 */ /* 0x000fe400078e0008 */
[----:B------:R-:W-:-:S07]  /*2ab70*/  IMAD.MOV.U32 R7, RZ, RZ, R14 ;  /* 0x000000ffff077224 */ /* 0x000fce00078e000e */
[----:B------:R-:W-:Y:S05]  /*2ab80*/  WARPSYNC.COLLECTIVE R15, `(.L_x_2061) ;  /* 0x000000000f087348 */ /* 0x000fea0003c00000 */
[----:B------:R0:W1:Y:S02]  /*2ab90*/  SHFL.IDX P6, R14, R13, R12, R11 ;  /* 0x0000000c0d0e7389 */ /* 0x00006400000c000b */
[----:B01----:R-:W-:Y:S01]  /*2aba0*/  ENDCOLLECTIVE ;  /* 0x000000000000791b */ /* 0x003fe20003800000 */
.L_x_2061:
[----:B------:R-:W-:Y:S01]  /*2abb0*/  MOV R13, R0 ;  /* 0x00000000000d7202 */ /* 0x000fe20000000f00 */
[----:B------:R-:W-:-:S07]  /*2abc0*/  IMAD.MOV.U32 R9, RZ, RZ, R14 ;  /* 0x000000ffff097224 */ /* 0x000fce00078e000e */
[----:B------:R-:W-:Y:S05]  /*2abd0*/  WARPSYNC.COLLECTIVE R15, `(.L_x_2062) ;  /* 0x000000000f087348 */ /* 0x000fea0003c00000 */
[----:B------:R0:W1:Y:S02]  /*2abe0*/  SHFL.IDX P6, R14, R13, R12, R11 ;  /* 0x0000000c0d0e7389 */ /* 0x00006400000c000b */
[----:B01----:R-:W-:Y:S01]  /*2abf0*/  ENDCOLLECTIVE ;  /* 0x000000000000791b */ /* 0x003fe20003800000 */
.L_x_2062:
[----:B------:R-:W-:Y:S05]  /*2ac00*/  BRA `(.L_x_2063) ;  /* 0xfffffe2c00e47947 */ /* 0x000fea000383ffff */
.L_x_1726:
[----:B------:R-:W-:Y:S01]  /*2ac10*/  BSSY B1, `(.L_x_2064) ;  /* 0x0000008000017945 */ /* 0x000fe20003800000 */
[----:B------:R-:W-:Y:S01]  /*2ac20*/  IMAD.MOV.U32 R13, RZ, RZ, R5 ;  /* 0x000000ffff0d7224 */ /* 0x000fe200078e0005 */
[----:B------:R-:W-:Y:S01]  /*2ac30*/  MOV R15, 0xffffffff ;  /* 0xffffffff000f7802 */ /* 0x000fe20000000f00 */
[----:B------:R-:W-:Y:S02]  /*2ac40*/  IMAD.MOV.U32 R12, RZ, RZ, 0x1 ;  /* 0x00000001ff0c7424 */ /* 0x000fe400078e00ff */
[----:B------:R-:W-:-:S07]  /*2ac50*/  IMAD.MOV.U32 R11, RZ, RZ, 0x181f ;  /* 0x0000181fff0b7424 */ /* 0x000fce00078e00ff */
[----:B0---4-:R-:W-:Y:S05]  /*2ac60*/  WARPSYNC.COLLECTIVE R15, `(.L_x_2065) ;  /* 0x000000000f087348 */ /* 0x011fea0003c00000 */
[----:B----4-:R1:W2:Y:S02]  /*2ac70*/  SHFL.IDX P6, R14, R13, R12, R11 ;  /* 0x0000000c0d0e7389 */ /* 0x0102a400000c000b */
[----:B012---:R-:W-:Y:S01]  /*2ac80*/  ENDCOLLECTIVE ;  /* 0x000000000000791b */ /* 0x007fe20003800000 */
.L_x_2065:
[----:B------:R-:W-:Y:S05]  /*2ac90*/  BSYNC B1 ;  /* 0x0000000000017941 */ /* 0x000fea0003800000 */
.L_x_2064:
        /* <DEDUP_REMOVED lines=8> */
.L_x_2066:
[----:B------:R-:W-:Y:S02]  /*2ad20*/  IMAD.MOV.U32 R13, RZ, RZ, R8 ;  /* 0x000000ffff0d7224 */ /* 0x000fe400078e0008 */
[----:B------:R-:W-:-:S07]  /*2ad30*/  IMAD.MOV.U32 R7, RZ, RZ, R14 ;  /* 0x000000ffff077224 */ /* 0x000fce00078e000e */
[----:B------:R-:W-:Y:S05]  /*2ad40*/  WARPSYNC.COLLECTIVE R15, `(.L_x_2067) ;  /* 0x000000000f087348 */ /* 0x000fea0003c00000 */
[----:B------:R0:W1:Y:S02]  /*2ad50*/  SHFL.IDX P6, R14, R13, R12, R11 ;  /* 0x0000000c0d0e7389 */ /* 0x00006400000c000b */
[----:B01----:R-:W-:Y:S01]  /*2ad60*/  ENDCOLLECTIVE ;  /* 0x000000000000791b */ /* 0x003fe20003800000 */
.L_x_2067:
[----:B------:R-:W-:Y:S01]  /*2ad70*/  IMAD.MOV.U32 R13, RZ, RZ, R0 ;  /* 0x000000ffff0d7224 */ /* 0x000fe200078e0000 */
[----:B------:R-:W-:-:S07]  /*2ad80*/  MOV R9, R14 ;  /* 0x0000000e00097202 */ /* 0x000fce0000000f00 */
[----:B------:R-:W-:Y:S05]  /*2ad90*/  WARPSYNC.COLLECTIVE R15, `(.L_x_2068) ;  /* 0x000000000f087348 */ /* 0x000fea0003c00000 */
[----:B------:R0:W1:Y:S02]  /*2ada0*/  SHFL.IDX P6, R14, R13, R12, R11 ;  /* 0x0000000c0d0e7389 */ /* 0x00006400000c000b */
[----:B01----:R-:W-:Y:S01]  /*2adb0*/  ENDCOLLECTIVE ;  /* 0x000000000000791b */ /* 0x003fe20003800000 */
.L_x_2068:
[----:B------:R-:W-:Y:S05]  /*2adc0*/  BRA `(.L_x_2069) ;  /* 0xfffffe3000a87947 */ /* 0x000fea000383ffff */
.L_x_1729:
[----:B------:R-:W-:Y:S01]  /*2add0*/  BSSY B1, `(.L_x_2070) ;  /* 0x0000008000017945 */ /* 0x000fe20003800000 */
[----:B------:R-:W-:Y:S01]  /*2ade0*/  IMAD.MOV.U32 R13, RZ, RZ, R5 ;  /* 0x000000ffff0d7224 */ /* 0x000fe200078e0005 */
[----:B------:R-:W-:Y:S01]  /*2adf0*/  MOV R11, 0x181f ;  /* 0x0000181f000b7802 */ /* 0x000fe20000000f00 */
[----:B------:R-:W-:Y:S02]  /*2ae00*/  IMAD.MOV.U32 R12, RZ, RZ, 0x2 ;  /* 0x00000002ff0c7424 */ /* 0x000fe400078e00ff */
[----:B------:R-:W-:-:S07]  /*2ae10*/  IMAD.MOV.U32 R15, RZ, RZ, -0x1 ;  /* 0xffffffffff0f7424 */ /* 0x000fce00078e00ff */
[----:B-1--4-:R-:W-:Y:S05]  /*2ae20*/  WARPSYNC.COLLECTIVE R15, `(.L_x_2071) ;  /* 0x000000000f087348 */ /* 0x012fea0003c00000 */
[----:B----4-:R0:W2:Y:S02]  /*2ae30*/  SHFL.IDX P6, R14, R13, R12, R11 ;  /* 0x0000000c0d0e7389 */ /* 0x0100a400000c000b */
[----:B012---:R-:W-:Y:S01]  /*2ae40*/  ENDCOLLECTIVE ;  /* 0x000000000000791b */ /* 0x007fe20003800000 */
.L_x_2071:
[----:B------:R-:W-:Y:S05]  /*2ae50*/  BSYNC B1 ;  /* 0x0000000000017941 */ /* 0x000fea0003800000 */
.L_x_2070:
        /* <DEDUP_REMOVED lines=8> */
.L_x_2072:
[----:B------:R-:W-:Y:S01]  /*2aee0*/  MOV R13, R8 ;  /* 0x00000008000d7202 */ /* 0x000fe20000000f00 */
[----:B------:R-:W-:-:S07]  /*2aef0*/  IMAD.MOV.U32 R7, RZ, RZ, R14 ;  /* 0x000000ffff077224 */ /* 0x000fce00078e000e */
[----:B------:R-:W-:Y:S05]  /*2af00*/  WARPSYNC.COLLECTIVE R15, `(.L_x_2073) ;  /* 0x000000000f087348 */ /* 0x000fea0003c00000 */
[----:B------:R0:W1:Y:S02]  /*2af10*/  SHFL.IDX P6, R14, R13, R12, R11 ;  /* 0x0000000c0d0e7389 */ /* 0x00006400000c000b */
[----:B01----:R-:W-:Y:S01]  /*2af20*/  ENDCOLLECTIVE ;  /* 0x000000000000791b */ /* 0x003fe20003800000 */
.L_x_2073:
[----:B------:R-:W-:Y:S02]  /*2af30*/  IMAD.MOV.U32 R13, RZ, RZ, R0 ;  /* 0x000000ffff0d7224 */ /* 0x000fe400078e0000 */
[----:B------:R-:W-:-:S07]  /*2af40*/  IMAD.MOV.U32 R9, RZ, RZ, R14 ;  /* 0x000000ffff097224 */ /* 0x000fce00078e000e */
[----:B------:R-:W-:Y:S05]  /*2af50*/  WARPSYNC.COLLECTIVE R15, `(.L_x_2074) ;  /* 0x000000000f087348 */ /* 0x000fea0003c00000 */
[----:B------:R0:W1:Y:S02]  /*2af60*/  SHFL.IDX P6, R14, R13, R12, R11 ;  /* 0x0000000c0d0e7389 */ /* 0x00006400000c000b */
[----:B01----:R-:W-:Y:S01]  /*2af70*/  ENDCOLLECTIVE ;  /* 0x000000000000791b */ /* 0x003fe20003800000 */
.L_x_2074:
[----:B------:R-:W-:Y:S05]  /*2af80*/  BRA `(.L_x_2075) ;  /* 0xfffffe34004c7947 */ /* 0x000fea000383ffff */
.L_x_1732:
        /* <DEDUP_REMOVED lines=8> */
.L_x_2077:
[----:B------:R-:W-:Y:S05]  /*2b010*/  BSYNC B1 ;  /* 0x0000000000017941 */ /* 0x000fea0003800000 */
.L_x_2076:
[----:B------:R-:W-:Y:S01]  /*2b020*/  MOV R13, R4 ;  /* 0x00000004000d7202 */ /* 0x000fe20000000f00 */
[----:B------:R-:W-:Y:S02]  /*2b030*/  IMAD.MOV.U32 R12, RZ, RZ, 0x3 ;  /* 0x00000003ff0c7424 */ /* 0x000fe400078e00ff */
[----:B------:R-:W-:Y:S02]  /*2b040*/  IMAD.MOV.U32 R11, RZ, RZ, 0x181f ;  /* 0x0000181fff0b7424 */ /* 0x000fe400078e00ff */
[----:B------:R-:W-:Y:S02]  /*2b050*/  IMAD.MOV.U32 R15, RZ, RZ, -0x1 ;  /* 0xffffffffff0f7424 */ /* 0x000fe400078e00ff */
[----:B------:R-:W-:-:S07]  /*2b060*/  IMAD.MOV.U32 R21, RZ, RZ, R14 ;  /* 0x000000ffff157224 */ /* 0x000fce00078e000e */
[----:B------:R-:W-:Y:S05]  /*2b070*/  WARPSYNC.COLLECTIVE R15, `(.L_x_2078) ;  /* 0x000000000f087348 */ /* 0x000fea0003c00000 */
[----:B------:R0:W1:Y:S02]  /*2b080*/  SHFL.IDX P6, R14, R13, R12, R11 ;  /* 0x0000000c0d0e7389 */ /* 0x00006400000c000b */
[----:B01----:R-:W-:Y:S01]  /*2b090*/  ENDCOLLECTIVE ;  /* 0x000000000000791b */ /* 0x003fe20003800000 */
.L_x_2078:
[----:B------:R-:W-:Y:S01]  /*2b0a0*/  IMAD.MOV.U32 R13, RZ, RZ, R8 ;  /* 0x000000ffff0d7224 */ /* 0x000fe200078e0008 */
[----:B------:R-:W-:-:S07]  /*2b0b0*/  MOV R76, R14 ;  /* 0x0000000e004c7202 */ /* 0x000fce0000000f00 */
[----:B------:R-:W-:Y:S05]  /*2b0c0*/  WARPSYNC.COLLECTIVE R15, `(.L_x_2079) ;  /* 0x000000000f087348 */ /* 0x000fea0003c00000 */
[----:B------:R0:W1:Y:S02]  /*2b0d0*/  SHFL.IDX P6, R14, R13, R12, R11 ;  /* 0x0000000c0d0e7389 */ /* 0x00006400000c000b */
[----:B01----:R-:W-:Y:S01]  /*2b0e0*/  ENDCOLLECTIVE ;  /* 0x000000000000791b */ /* 0x003fe20003800000 */
.L_x_2079:
[----:B------:R-:W-:Y:S02]  /*2b0f0*/  IMAD.MOV.U32 R13, RZ, RZ, R0 ;  /* 0x000000ffff0d7224 */ /* 0x000fe400078e0000 */
[----:B------:R-:W-:-:S07]  /*2b100*/  IMAD.MOV.U32 R77, RZ, RZ, R14 ;  /* 0x000000ffff4d7224 */ /* 0x000fce00078e000e */
[----:B------:R-:W-:Y:S05]  /*2b110*/  WARPSYNC.COLLECTIVE R15, `(.L_x_2080) ;  /* 0x000000000f087348 */ /* 0x000fea0003c00000 */
[----:B------:R0:W1:Y:S02]  /*2b120*/  SHFL.IDX P6, R14, R13, R12, R11 ;  /* 0x0000000c0d0e7389 */ /* 0x00006400000c000b */
[----:B01----:R-:W-:Y:S01]  /*2b130*/  ENDCOLLECTIVE ;  /* 0x000000000000791b */ /* 0x003fe20003800000 */
.L_x_2080:
[----:B------:R-:W-:Y:S01]  /*2b140*/  MOV R0, R14 ;  /* 0x0000000e00007202 */ /* 0x000fe20000000f00 */
[----:B------:R-:W-:Y:S06]  /*2b150*/  BRA `(.L_x_2081) ;  /* 0xfffffe3400f47947 */ /* 0x000fec000383ffff */
.L_x_1736:
[----:B0-----:R0:W1:Y:S02]  /*2b160*/  SYNCS.PHASECHK.TRANS64.TRYWAIT P0, [R18+URZ+0x30800], R115 ;  /* 0x03080073120075a7 */ /* 0x001064000800017f */
[----:B-1----:R-:W-:Y:S05]  /*2b170*/  @!P0 NANOSLEEP.SYNCS 0x989680 ;  /* 0x009896800000895d */ /* 0x002fea0003900000 */
[----:B------:R-:W1:Y:S02]  /*2b180*/  @!P0 SYNCS.PHASECHK.TRANS64 P0, [R18+URZ+0x30800], R115 ;  /* 0x03080073120085a7 */ /* 0x000e64000800007f */
[----:B-1----:R-:W-:Y:S05]  /*2b190*/  @!P0 BRA `(.L_x_1736) ;  /* 0xfffffffc00f08947 */ /* 0x002fea000383ffff */
[----:B------:R-:W-:Y:S05]  /*2b1a0*/  BRA `(.L_x_2082) ;  /* 0xfffffe3c001c7947 */ /* 0x000fea000383ffff */
.L_x_1754:
[----:B-1----:R1:W0:Y:S02]  /*2b1b0*/  SYNCS.PHASECHK.TRANS64.TRYWAIT P1, [R58+URZ+0x30830], R3 ;  /* 0x030830033a0075a7 */ /* 0x002224000802017f */
[----:B0-----:R-:W-:Y:S05]  /*2b1c0*/  @!P1 NANOSLEEP.SYNCS 0x989680 ;  /* 0x009896800000995d */ /* 0x001fea0003900000 */
[----:B------:R-:W0:Y:S02]  /*2b1d0*/  @!P1 SYNCS.PHASECHK.TRANS64 P1, [R58+URZ+0x30830], R3 ;  /* 0x030830033a0095a7 */ /* 0x000e24000802007f */
[----:B0-----:R-:W-:Y:S05]  /*2b1e0*/  @!P1 BRA `(.L_x_1754) ;  /* 0xfffffffc00f09947 */ /* 0x001fea000383ffff */
[----:B------:R-:W-:Y:S05]  /*2b1f0*/  BRA `(.L_x_1753) ;  /* 0xfffffe7000687947 */ /* 0x000fea000383ffff */
.L_x_1775:
[----:B-1----:R1:W2:Y:S02]  /*2b200*/  SYNCS.PHASECHK.TRANS64.TRYWAIT P1, [R2+URZ+0x30830], R152 ;  /* 0x03083098020075a7 */ /* 0x0022a4000802017f */
[----:B--2---:R-:W-:Y:S05]  /*2b210*/  @!P1 NANOSLEEP.SYNCS 0x989680 ;  /* 0x009896800000995d */ /* 0x004fea0003900000 */
[----:B------:R-:W2:Y:S02]  /*2b220*/  @!P1 SYNCS.PHASECHK.TRANS64 P1, [R2+URZ+0x30830], R152 ;  /* 0x03083098020095a7 */ /* 0x000ea4000802007f */
[----:B--2---:R-:W-:Y:S05]  /*2b230*/  @!P1 BRA `(.L_x_1775) ;  /* 0xfffffffc00f09947 */ /* 0x004fea000383ffff */
[----:B------:R-:W-:Y:S05]  /*2b240*/  BRA `(.L_x_1774) ;  /* 0xfffffea000047947 */ /* 0x000fea000383ffff */
.L_x_1780:
[----:B-1----:R1:W2:Y:S02]  /*2b250*/  SYNCS.PHASECHK.TRANS64.TRYWAIT P1, [R203+URZ+0x30850], R0 ;  /* 0x03085000cb0075a7 */ /* 0x0022a4000802017f */
[----:B--2---:R-:W-:Y:S05]  /*2b260*/  @!P1 NANOSLEEP.SYNCS 0x989680 ;  /* 0x009896800000995d */ /* 0x004fea0003900000 */
[----:B------:R-:W2:Y:S02]  /*2b270*/  @!P1 SYNCS.PHASECHK.TRANS64 P1, [R203+URZ+0x30850], R0 ;  /* 0x03085000cb0095a7 */ /* 0x000ea4000802007f */
[----:B--2---:R-:W-:Y:S05]  /*2b280*/  @!P1 BRA `(.L_x_1780) ;  /* 0xfffffffc00f09947 */ /* 0x004fea000383ffff */
[----:B------:R-:W-:Y:S05]  /*2b290*/  BRA `(.L_x_1779) ;  /* 0xfffffeb0007c7947 */ /* 0x000fea000383ffff */
.L_x_1803:
[----:B-1----:R1:W2:Y:S02]  /*2b2a0*/  SYNCS.PHASECHK.TRANS64.TRYWAIT P1, [R222+URZ+0x30830], R2 ;  /* 0x03083002de0075a7 */ /* 0x0022a4000802017f */
[----:B--2---:R-:W-:Y:S05]  /*2b2b0*/  @!P1 NANOSLEEP.SYNCS 0x989680 ;  /* 0x009896800000995d */ /* 0x004fea0003900000 */
[----:B------:R-:W2:Y:S02]  /*2b2c0*/  @!P1 SYNCS.PHASECHK.TRANS64 P1, [R222+URZ+0x30830], R2 ;  /* 0x03083002de0095a7 */ /* 0x000ea4000802007f */
[----:B--2---:R-:W-:Y:S05]  /*2b2d0*/  @!P1 BRA `(.L_x_1803) ;  /* 0xfffffffc00f09947 */ /* 0x004fea000383ffff */
[----:B------:R-:W-:Y:S05]  /*2b2e0*/  BRA `(.L_x_1802) ;  /* 0xfffffed400307947 */ /* 0x000fea000383ffff */
.L_x_1808:
[----:B-1----:R1:W2:Y:S02]  /*2b2f0*/  SYNCS.PHASECHK.TRANS64.TRYWAIT P1, [R13+URZ+0x30850], R0 ;  /* 0x030850000d0075a7 */ /* 0x0022a4000802017f */
[----:B--2---:R-:W-:Y:S05]  /*2b300*/  @!P1 NANOSLEEP.SYNCS 0x989680 ;  /* 0x009896800000995d */ /* 0x004fea0003900000 */
[----:B------:R-:W2:Y:S02]  /*2b310*/  @!P1 SYNCS.PHASECHK.TRANS64 P1, [R13+URZ+0x30850], R0 ;  /* 0x030850000d0095a7 */ /* 0x000ea4000802007f */
[----:B--2---:R-:W-:Y:S05]  /*2b320*/  @!P1 BRA `(.L_x_1808) ;  /* 0xfffffffc00f09947 */ /* 0x004fea000383ffff */
[----:B------:R-:W-:Y:S05]  /*2b330*/  BRA `(.L_x_1807) ;  /* 0xfffffee400ac7947 */ /* 0x000fea000383ffff */
.L_x_1818:
[----:B--2---:R2:W3:Y:S02]  /*2b340*/  SYNCS.PHASECHK.TRANS64.TRYWAIT P1, [R4+URZ+0x30830], R2 ;  /* 0x03083002040075a7 */ /* 0x0044e4000802017f */
[----:B---3--:R-:W-:Y:S05]  /*2b350*/  @!P1 NANOSLEEP.SYNCS 0x989680 ;  /* 0x009896800000995d */ /* 0x008fea0003900000 */
[----:B------:R-:W3:Y:S02]  /*2b360*/  @!P1 SYNCS.PHASECHK.TRANS64 P1, [R4+URZ+0x30830], R2 ;  /* 0x03083002040095a7 */ /* 0x000ee4000802007f */
[----:B---3--:R-:W-:Y:S05]  /*2b370*/  @!P1 BRA `(.L_x_1818) ;  /* 0xfffffffc00f09947 */ /* 0x008fea000383ffff */
[----:B------:R-:W-:Y:S05]  /*2b380*/  BRA `(.L_x_1817) ;  /* 0xfffffef800887947 */ /* 0x000fea000383ffff */
.L_x_1823:
[----:B-1----:R1:W2:Y:S02]  /*2b390*/  SYNCS.PHASECHK.TRANS64.TRYWAIT P1, [R222+URZ+0x30850], R0 ;  /* 0x03085000de0075a7 */ /* 0x0022a4000802017f */
[----:B--2---:R-:W-:Y:S05]  /*2b3a0*/  @!P1 NANOSLEEP.SYNCS 0x989680 ;  /* 0x009896800000995d */ /* 0x004fea0003900000 */
[----:B------:R-:W2:Y:S02]  /*2b3b0*/  @!P1 SYNCS.PHASECHK.TRANS64 P1, [R222+URZ+0x30850], R0 ;  /* 0x03085000de0095a7 */ /* 0x000ea4000802007f */
[----:B--2---:R-:W-:Y:S05]  /*2b3c0*/  @!P1 BRA `(.L_x_1823) ;  /* 0xfffffffc00f09947 */ /* 0x004fea000383ffff */
[----:B------:R-:W-:Y:S05]  /*2b3d0*/  BRA `(.L_x_1822) ;  /* 0xffffff0c00087947 */ /* 0x000fea000383ffff */
.L_x_1839:
[----:B--2---:R2:W3:Y:S02]  /*2b3e0*/  SYNCS.PHASECHK.TRANS64.TRYWAIT P1, [R12+URZ+0x30850], R5 ;  /* 0x030850050c0075a7 */ /* 0x0044e4000802017f */
[----:B---3--:R-:W-:Y:S05]  /*2b3f0*/  @!P1 NANOSLEEP.SYNCS 0x989680 ;  /* 0x009896800000995d */ /* 0x008fea0003900000 */
[----:B------:R-:W3:Y:S02]  /*2b400*/  @!P1 SYNCS.PHASECHK.TRANS64 P1, [R12+URZ+0x30850], R5 ;  /* 0x030850050c0095a7 */ /* 0x000ee4000802007f */
[----:B---3--:R-:W-:Y:S05]  /*2b410*/  @!P1 BRA `(.L_x_1839) ;  /* 0xfffffffc00f09947 */ /* 0x008fea000383ffff */
[----:B------:R-:W-:Y:S05]  /*2b420*/  BRA `(.L_x_1838) ;  /* 0xffffff3000c87947 */ /* 0x000fea000383ffff */
.L_x_1884:
[----:B------:R-:W0:Y:S01]  /*2b430*/  S2R R12, SR_TID.X ;  /* 0x00000000000c7919 */ /* 0x000e220000002100 */
[----:B------:R-:W-:Y:S01]  /*2b440*/  BSSY B1, `(.L_x_2083) ;  /* 0x000000a000017945 */ /* 0x000fe20003800000 */
[----:B------:R-:W-:Y:S01]  /*2b450*/  IMAD.MOV.U32 R11, RZ, RZ, 0x1f ;  /* 0x0000001fff0b7424 */ /* 0x000fe200078e00ff */
[----:B------:R-:W-:Y:S02]  /*2b460*/  MOV R15, 0xffffffff ;  /* 0xffffffff000f7802 */ /* 0x000fe40000000f00 */
[----:B0-----:R-:W-:-:S04]  /*2b470*/  SHF.R.U32.HI R12, RZ, 0x5, R12 ;  /* 0x00000005ff0c7819 */ /* 0x001fc8000001160c */
[----:B------:R-:W-:-:S05]  /*2b480*/  LOP3.LUT R12, R12, 0x3, RZ, 0xc0, !PT ;  /* 0x000000030c0c7812 */ /* 0x000fca00078ec0ff */
[----:B------:R-:W-:Y:S02]  /*2b490*/  IMAD.MOV.U32 R13, RZ, RZ, R12 ;  /* 0x000000ffff0d7224 */ /* 0x000fe400078e000c */
[----:B------:R-:W-:-:S07]  /*2b4a0*/  IMAD.MOV.U32 R12, RZ, RZ, RZ ;  /* 0x000000ffff0c7224 */ /* 0x000fce00078e00ff */
[----:B-1----:R-:W-:Y:S05]  /*2b4b0*/  WARPSYNC.COLLECTIVE R15, `(.L_x_2084) ;  /* 0x000000000f087348 */ /* 0x002fea0003c00000 */
[----:B------:R0:W2:Y:S02]  /*2b4c0*/  SHFL.IDX P6, R14, R13, R12, R11 ;  /* 0x0000000c0d0e7389 */ /* 0x0000a400000c000b */
[----:B012---:R-:W-:Y:S01]  /*2b4d0*/  ENDCOLLECTIVE ;  /* 0x000000000000791b */ /* 0x007fe20003800000 */
.L_x_2084:
[----:B------:R-:W-:Y:S05]  /*2b4e0*/  BSYNC B1 ;  /* 0x0000000000017941 */ /* 0x000fea0003800000 */
.L_x_2083:
[----:B------:R-:W-:Y:S05]  /*2b4f0*/  BRA `(.L_x_2085) ;  /* 0xffffff8000d47947 */ /* 0x000fea000383ffff */
.L_x_1886:
[----:B------:R-:W-:Y:S01]  /*2b500*/  BSSY B1, `(.L_x_2086) ;  /* 0x0000006000017945 */ /* 0x000fe20003800000 */
[----:B------:R-:W-:-:S07]  /*2b510*/  IMAD.MOV.U32 R15, RZ, RZ, -0x1 ;  /* 0xffffffffff0f7424 */ /* 0x000fce00078e00ff */
[----:B01----:R-:W-:Y:S05]  /*2b520*/  WARPSYNC.COLLECTIVE R15, `(.L_x_2087) ;  /* 0x000000000f0c7348 */ /* 0x003fea0003c00000 */
[----:B------:R-:W-:Y:S02]  /*2b530*/  ELECT P6, UR62, PT ;  /* 0x00000000003e782f */ /* 0x000fe400038c0000 */
[----:B------:R-:W-:Y:S01]  /*2b540*/  MOV R14, UR62 ;  /* 0x0000003e000e7c02 */ /* 0x000fe20008000f00 */
[----:B01----:R-:W-:Y:S10]  /*2b550*/  ENDCOLLECTIVE ;  /* 0x000000000000791b */ /* 0x003ff40003800000 */
.L_x_2087:
[----:B------:R-:W-:Y:S05]  /*2b560*/  BSYNC B1 ;  /* 0x0000000000017941 */ /* 0x000fea0003800000 */
.L_x_2086:
[----:B------:R-:W-:Y:S05]  /*2b570*/  BRA `(.L_x_1885) ;  /* 0xffffff8000cc7947 */ /* 0x000fea000383ffff */
.L_x_1888:
[----:B0-----:R0:W2:Y:S02]  /*2b580*/  SYNCS.PHASECHK.TRANS64.TRYWAIT P0, [R23+URZ+0x30820], R6 ;  /* 0x03082006170075a7 */ /* 0x0010a4000800017f */
[----:B--2---:R-:W-:Y:S05]  /*2b590*/  @!P0 NANOSLEEP.SYNCS 0x989680 ;  /* 0x009896800000895d */ /* 0x004fea0003900000 */
[----:B------:R-:W2:Y:S02]  /*2b5a0*/  @!P0 SYNCS.PHASECHK.TRANS64 P0, [R23+URZ+0x30820], R6 ;  /* 0x03082006170085a7 */ /* 0x000ea4000800007f */
[----:B--2---:R-:W-:Y:S05]  /*2b5b0*/  @!P0 BRA `(.L_x_1888) ;  /* 0xfffffffc00f08947 */ /* 0x004fea000383ffff */
[----:B------:R-:W-:Y:S05]  /*2b5c0*/  BRA `(.L_x_2088) ;  /* 0xffffff8000dc7947 */ /* 0x000fea000383ffff */
.L_x_1892:
[----:B--2---:R2:W3:Y:S02]  /*2b5d0*/  SYNCS.PHASECHK.TRANS64.TRYWAIT P0, [R13+URZ+0x308a0], R12 ;  /* 0x0308a00c0d0075a7 */ /* 0x0044e4000800017f */
[----:B---3--:R-:W-:Y:S05]  /*2b5e0*/  @!P0 NANOSLEEP.SYNCS 0x989680 ;  /* 0x009896800000895d */ /* 0x008fea0003900000 */
[----:B------:R-:W3:Y:S02]  /*2b5f0*/  @!P0 SYNCS.PHASECHK.TRANS64 P0, [R13+URZ+0x308a0], R12 ;  /* 0x0308a00c0d0085a7 */ /* 0x000ee4000800007f */
[----:B---3--:R-:W-:Y:S05]  /*2b600*/  @!P0 BRA `(.L_x_1892) ;  /* 0xfffffffc00f08947 */ /* 0x008fea000383ffff */
[----:B------:R-:W-:Y:S05]  /*2b610*/  BRA `(.L_x_2089) ;  /* 0xffffff8000f47947 */ /* 0x000fea000383ffff */
.L_x_1900:
[----:B0-----:R0:W3:Y:S02]  /*2b620*/  SYNCS.PHASECHK.TRANS64.TRYWAIT P0, [R13+URZ+0x308c0], R12 ;  /* 0x0308c00c0d0075a7 */ /* 0x0010e4000800017f */
[----:B---3--:R-:W-:Y:S05]  /*2b630*/  @!P0 NANOSLEEP.SYNCS 0x989680 ;  /* 0x009896800000895d */ /* 0x008fea0003900000 */
[----:B------:R-:W3:Y:S02]  /*2b640*/  @!P0 SYNCS.PHASECHK.TRANS64 P0, [R13+URZ+0x308c0], R12 ;  /* 0x0308c00c0d0085a7 */ /* 0x000ee4000800007f */
[----:B---3--:R-:W-:Y:S05]  /*2b650*/  @!P0 BRA `(.L_x_1900) ;  /* 0xfffffffc00f08947 */ /* 0x008fea000383ffff */
[----:B------:R-:W-:Y:S05]  /*2b660*/  BRA `(.L_x_2090) ;  /* 0xffffff8800347947 */ /* 0x000fea000383ffff */
.L_x_1910:
[----:B0-----:R0:W2:Y:S02]  /*2b670*/  SYNCS.PHASECHK.TRANS64.TRYWAIT P1, [R6+URZ+0x308a0], R3 ;  /* 0x0308a003060075a7 */ /* 0x0010a4000802017f */
[----:B--2---:R-:W-:Y:S05]  /*2b680*/  @!P1 NANOSLEEP.SYNCS 0x989680 ;  /* 0x009896800000995d */ /* 0x004fea0003900000 */
[----:B------:R-:W2:Y:S02]  /*2b690*/  @!P1 SYNCS.PHASECHK.TRANS64 P1, [R6+URZ+0x308a0], R3 ;  /* 0x0308a003060095a7 */ /* 0x000ea4000802007f */
[----:B--2---:R-:W-:Y:S05]  /*2b6a0*/  @!P1 BRA `(.L_x_1910) ;  /* 0xfffffffc00f09947 */ /* 0x004fea000383ffff */
[----:B------:R-:W-:Y:S05]  /*2b6b0*/  BRA `(.L_x_2091) ;  /* 0xffffff8c00a87947 */ /* 0x000fea000383ffff */
.L_x_1918:
[----:B--2---:R2:W3:Y:S02]  /*2b6c0*/  SYNCS.PHASECHK.TRANS64.TRYWAIT P1, [R6+URZ+0x308c0], R3 ;  /* 0x0308c003060075a7 */ /* 0x0044e4000802017f */
[----:B---3--:R-:W-:Y:S05]  /*2b6d0*/  @!P1 NANOSLEEP.SYNCS 0x989680 ;  /* 0x009896800000995d */ /* 0x008fea0003900000 */
[----:B------:R-:W3:Y:S02]  /*2b6e0*/  @!P1 SYNCS.PHASECHK.TRANS64 P1, [R6+URZ+0x308c0], R3 ;  /* 0x0308c003060095a7 */ /* 0x000ee4000802007f */
[----:B---3--:R-:W-:Y:S05]  /*2b6f0*/  @!P1 BRA `(.L_x_1918) ;  /* 0xfffffffc00f09947 */ /* 0x008fea000383ffff */
[----:B------:R-:W-:Y:S05]  /*2b700*/  BRA `(.L_x_2092) ;  /* 0xffffff9000e07947 */ /* 0x000fea000383ffff */
.L_x_1942:
        /* <DEDUP_REMOVED lines=8> */
[----:B-----5:R-:W-:Y:S05]  /*2b790*/  WARPSYNC.COLLECTIVE R15, `(.L_x_2094) ;  /* 0x000000000f087348 */ /* 0x020fea0003c00000 */
[----:B------:R0:W1:Y:S02]  /*2b7a0*/  SHFL.IDX P6, R14, R13, R12, R11 ;  /* 0x0000000c0d0e7389 */ /* 0x00006400000c000b */
[----:B01---5:R-:W-:Y:S01]  /*2b7b0*/  ENDCOLLECTIVE ;  /* 0x000000000000791b */ /* 0x023fe20003800000 */
.L_x_2094:
[----:B------:R-:W-:Y:S05]  /*2b7c0*/  BSYNC B0 ;  /* 0x0000000000007941 */ /* 0x000fea0003800000 */
.L_x_2093:
[----:B------:R-:W-:Y:S05]  /*2b7d0*/  BRA `(.L_x_2095) ;  /* 0xffffffa400587947 */ /* 0x000fea000383ffff */
.L_x_1945:
[----:B0-----:R0:W1:Y:S02]  /*2b7e0*/  SYNCS.PHASECHK.TRANS64.TRYWAIT P0, [R4+URZ+0x30840], R5 ;  /* 0x03084005040075a7 */ /* 0x001064000800017f */
[----:B-1----:R-:W-:Y:S05]  /*2b7f0*/  @!P0 NANOSLEEP.SYNCS 0x989680 ;  /* 0x009896800000895d */ /* 0x002fea0003900000 */
[----:B------:R-:W1:Y:S02]  /*2b800*/  @!P0 SYNCS.PHASECHK.TRANS64 P0, [R4+URZ+0x30840], R5 ;  /* 0x03084005040085a7 */ /* 0x000e64000800007f */
[----:B-1----:R-:W-:Y:S05]  /*2b810*/  @!P0 BRA `(.L_x_1945) ;  /* 0xfffffffc00f08947 */ /* 0x002fea000383ffff */
[----:B------:R-:W-:Y:S05]  /*2b820*/  BRA `(.L_x_2096) ;  /* 0xffffffa400b87947 */ /* 0x000fea000383ffff */
.L_x_1946:
        /* <DEDUP_REMOVED lines=8> */
.L_x_2098:
[----:B------:R-:W-:Y:S05]  /*2b8b0*/  BSYNC B0 ;  /* 0x0000000000007941 */ /* 0x000fea0003800000 */
.L_x_2097:
        /* <DEDUP_REMOVED lines=9> */
.L_x_2099:
[----:B------:R-:W-:Y:S02]  /*2b950*/  IMAD.MOV.U32 R13, RZ, RZ, R6 ;  /* 0x000000ffff0d7224 */ /* 0x000fe400078e0006 */
[----:B------:R-:W-:Y:S02]  /*2b960*/  IMAD.MOV.U32 R12, RZ, RZ, 0x1 ;  /* 0x00000001ff0c7424 */ /* 0x000fe400078e00ff */
[----:B------:R-:W-:-:S07]  /*2b970*/  IMAD.MOV.U32 R3, RZ, RZ, R14 ;  /* 0x000000ffff037224 */ /* 0x000fce00078e000e */
[----:B------:R-:W-:Y:S05]  /*2b980*/  WARPSYNC.COLLECTIVE R15, `(.L_x_2100) ;  /* 0x000000000f087348 */ /* 0x000fea0003c00000 */
[----:B------:R0:W1:Y:S02]  /*2b990*/  SHFL.IDX P6, R14, R13, R12, R11 ;  /* 0x0000000c0d0e7389 */ /* 0x00006400000c000b */
[----:B01----:R-:W-:Y:S01]  /*2b9a0*/  ENDCOLLECTIVE ;  /* 0x000000000000791b */ /* 0x003fe20003800000 */
.L_x_2100:
[----:B------:R-:W-:-:S04]  /*2b9b0*/  @P0 LEA R3, P1, R37, R3, 0x1 ;  /* 0x0000000325030211 */ /* 0x000fc800078208ff */
[----:B------:R-:W-:-:S04]  /*2b9c0*/  @P0 IADD3.X R2, RZ, R2, RZ, P1, !PT ;  /* 0x00000002ff020210 */ /* 0x000fc80000ffe4ff */
[----:B------:R-:W-:Y:S01]  /*2b9d0*/  @P0 LOP3.LUT R3, R3, R2, RZ, 0x3c, !PT ;  /* 0x0000000203030212 */ /* 0x000fe200078e3cff */
[----:B------:R-:W-:-:S03]  /*2b9e0*/  IMAD.MOV.U32 R13, RZ, RZ, R0 ;  /* 0x000000ffff0d7224 */ /* 0x000fc600078e0000 */
[----:B------:R-:W-:-:S04]  /*2b9f0*/  @P0 LOP3.LUT R2, R3, R2, RZ, 0x3c, !PT ;  /* 0x0000000203020212 */ /* 0x000fc800078e3cff */
[----:B------:R-:W-:Y:S02]  /*2ba00*/  @P0 LOP3.LUT R3, R3, R2, RZ, 0x3c, !PT ;  /* 0x0000000203030212 */ /* 0x000fe400078e3cff */
[----:B------:R-:W-:-:S03]  /*2ba10*/  MOV R8, R14 ;  /* 0x0000000e00087202 */ /* 0x000fc60000000f00 */
[----:B------:R-:W-:Y:S01]  /*2ba20*/  @!PT LDS RZ, [RZ] ;  /* 0x00000000fffff984 */ /* 0x000fe20000000800 */
[----:B------:R-:W-:Y:S01]  /*2ba30*/  @!PT LDS RZ, [RZ] ;  /* 0x00000000fffff984 */ /* 0x000fe20000000800 */
[----:B------:R-:W-:Y:S01]  /*2ba40*/  @!PT LDS RZ, [RZ] ;  /* 0x00000000fffff984 */ /* 0x000fe20000000800 */
[----:B------:R0:W-:Y:S04]  /*2ba50*/  @P0 LDGSTS.E.BYPASS.LTC128B.128 [R9+0x20400], desc[UR60][R2.64], !P5 ;  /* 0x2040000002090fae */ /* 0x0001e8000e901d7c */
[----:B0-----:R-:W-:Y:S05]  /*2ba60*/  WARPSYNC.COLLECTIVE R15, `(.L_x_2101) ;  /* 0x000000000f087348 */ /* 0x001fea0003c00000 */
[----:B------:R1:W2:Y:S02]  /*2ba70*/  SHFL.IDX P6, R14, R13, R12, R11 ;  /* 0x0000000c0d0e7389 */ /* 0x0002a400000c000b */
[----:B012---:R-:W-:Y:S01]  /*2ba80*/  ENDCOLLECTIVE ;  /* 0x000000000000791b */ /* 0x007fe20003800000 */
.L_x_2101:
[----:B------:R-:W-:Y:S01]  /*2ba90*/  @!PT LDS RZ, [RZ] ;  /* 0x00000000fffff984 */ /* 0x000fe20000000800 */
[----:B------:R-:W-:Y:S01]  /*2baa0*/  @!PT LDS RZ, [RZ] ;  /* 0x00000000fffff984 */ /* 0x000fe20000000800 */
[----:B------:R-:W-:Y:S01]  /*2bab0*/  @!PT LDS RZ, [RZ] ;  /* 0x00000000fffff984 */ /* 0x000fe20000000800 */
[----:B------:R-:W-:Y:S04]  /*2bac0*/  @P0 LDGSTS.E.BYPASS.LTC128B.128 [R9+0x22400], desc[UR60][R2.64+0x80], !P4 ;  /* 0x2240008002090fae */ /* 0x000fe8000e101d7c */
[----:B------:R-:W-:Y:S04]  /*2bad0*/  @P0 LDGSTS.E.BYPASS.LTC128B.128 [R9+0x24400], desc[UR60][R2.64+0x100], !P3 ;  /* 0x2440010002090fae */ /* 0x000fe8000d901d7c */
[----:B------:R0:W-:Y:S01]  /*2bae0*/  @P0 LDGSTS.E.BYPASS.LTC128B.128 [R9+0x26400], desc[UR60][R2.64+0x180], !P2 ;  /* 0x2640018002090fae */ /* 0x0001e2000d101d7c */
[----:B------:R-:W-:Y:S01]  /*2baf0*/  ISETP.GE.AND P0, PT, R5, 0x11, PT ;  /* 0x000000110500780c */ /* 0x000fe20003f06270 */
[----:B------:R-:W-:-:S02]  /*2bb00*/  IMAD.MOV.U32 R13, RZ, RZ, R6 ;  /* 0x000000ffff0d7224 */ /* 0x000fc400078e0006 */
[----:B------:R-:W-:Y:S02]  /*2bb10*/  IMAD.MOV.U32 R12, RZ, RZ, 0x2 ;  /* 0x00000002ff0c7424 */ /* 0x000fe400078e00ff */
[----:B0-----:R-:W-:-:S08]  /*2bb20*/  IMAD.MOV.U32 R2, RZ, RZ, R14 ;  /* 0x000000ffff027224 */ /* 0x001fd000078e000e */
[----:B------:R-:W-:Y:S05]  /*2bb30*/  WARPSYNC.COLLECTIVE R15, `(.L_x_2102) ;  /* 0x000000000f087348 */ /* 0x000fea0003c00000 */
[----:B------:R0:W1:Y:S02]  /*2bb40*/  SHFL.IDX P6, R14, R13, R12, R11 ;  /* 0x0000000c0d0e7389 */ /* 0x00006400000c000b */
[----:B01----:R-:W-:Y:S01]  /*2bb50*/  ENDCOLLECTIVE ;  /* 0x000000000000791b */ /* 0x003fe20003800000 */
.L_x_2102:
[----:B------:R-:W-:Y:S02]  /*2bb60*/  @P0 LEA R21, R7, R23, 0x1 ;  /* 0x0000001707150211 */ /* 0x000fe400078e08ff */
[----:B------:R-:W-:-:S05]  /*2bb70*/  @P0 LEA R2, P1, R37, R2, 0x1 ;  /* 0x0000000225020211 */ /* 0x000fca00078208ff */
[----:B------:R-:W-:-:S05]  /*2bb80*/  @P0 IMAD.X R3, RZ, RZ, R8, P1 ;  /* 0x000000ffff030224 */ /* 0x000fca00008e0608 */
[----:B------:R-:W-:Y:S01]  /*2bb90*/  @!PT LDS RZ, [RZ] ;  /* 0x00000000fffff984 */ /* 0x000fe20000000800 */
[----:B------:R-:W-:Y:S01]  /*2bba0*/  @!PT LDS RZ, [RZ] ;  /* 0x00000000fffff984 */ /* 0x000fe20000000800 */
[----:B------:R-:W-:Y:S01]  /*2bbb0*/  @!PT LDS RZ, [RZ] ;  /* 0x00000000fffff984 */ /* 0x000fe20000000800 */
[----:B------:R0:W-:Y:S01]  /*2bbc0*/  @P0 LDGSTS.E.BYPASS.LTC128B.128 [R21+0x20c00], desc[UR60][R2.64], !P5 ;  /* 0x20c0000002150fae */ /* 0x0001e2000e901d7c */
[----:B------:R-:W-:-:S03]  /*2bbd0*/  MOV R13, R0 ;  /* 0x00000000000d7202 */ /* 0x000fc60000000f00 */
        /* <DEDUP_REMOVED lines=8> */
.L_x_2103:
[----:B------:R-:W-:Y:S01]  /*2bc60*/  @P0 IMAD R9, R7, 0x2, R23 ;  /* 0x0000000207090824 */ /* 0x000fe200078e0217 */
[----:B------:R-:W-:Y:S01]  /*2bc70*/  MOV R13, R6 ;  /* 0x00000006000d7202 */ /* 0x000fe20000000f00 */
[----:B------:R-:W-:Y:S02]  /*2bc80*/  IMAD.MOV.U32 R12, RZ, RZ, 0x3 ;  /* 0x00000003ff0c7424 */ /* 0x000fe400078e00ff */
[----:B------:R-:W-:-:S07]  /*2bc90*/  IMAD.MOV.U32 R2, RZ, RZ, R14 ;  /* 0x000000ffff027224 */ /* 0x000fce00078e000e */
[----:B------:R-:W-:Y:S05]  /*2bca0*/  WARPSYNC.COLLECTIVE R15, `(.L_x_2104) ;  /* 0x000000000f087348 */ /* 0x000fea0003c00000 */
[----:B------:R0:W1:Y:S02]  /*2bcb0*/  SHFL.IDX P6, R14, R13, R12, R11 ;  /* 0x0000000c0d0e7389 */ /* 0x00006400000c000b */
[----:B01----:R-:W-:Y:S01]  /*2bcc0*/  ENDCOLLECTIVE ;  /* 0x000000000000791b */ /* 0x003fe20003800000 */
.L_x_2104:
        /* <DEDUP_REMOVED lines=14> */
.L_x_2105:
[----:B------:R-:W-:Y:S01]  /*2bdb0*/  MOV R0, R14 ;  /* 0x0000000e00007202 */ /* 0x000fe20000000f00 */
[----:B------:R-:W-:Y:S06]  /*2bdc0*/  BRA `(.L_x_2106) ;  /* 0xffffffa400607947 */ /* 0x000fec000383ffff */
.L_x_1951:
[----:B------:R-:W-:Y:S01]  /*2bdd0*/  IMAD.MOV.U32 R13, RZ, RZ, R0 ;  /* 0x000000ffff0d7224 */ /* 0x000fe200078e0000 */
[----:B------:R-:W-:Y:S01]  /*2bde0*/  MOV R15, 0xffffffff ;  /* 0xffffffff000f7802 */ /* 0x000fe20000000f00 */
[----:B------:R-:W-:Y:S01]  /*2bdf0*/  IMAD.MOV.U32 R12, RZ, RZ, RZ ;  /* 0x000000ffff0c7224 */ /* 0x000fe200078e00ff */
[----:B------:R-:W-:Y:S01]  /*2be00*/  IADD3 R28, R8, R28, RZ ;  /* 0x0000001c081c7210 */ /* 0x000fe20007ffe0ff */
[----:B------:R-:W-:Y:S02]  /*2be10*/  IMAD.MOV.U32 R11, RZ, RZ, 0x181f ;  /* 0x0000181fff0b7424 */ /* 0x000fe400078e00ff */
[----:B------:R-:W-:Y:S02]  /*2be20*/  IMAD R5, R31, R7, RZ ;  /* 0x000000071f057224 */ /* 0x000fe400078e02ff */
[----:B------:R-:W-:-:S07]  /*2be30*/  VIADD R6, R28, 0x10 ;  /* 0x000000101c067836 */ /* 0x000fce0000000000 */
[----:B------:R-:W-:Y:S05]  /*2be40*/  WARPSYNC.COLLECTIVE R15, `(.L_x_2107) ;  /* 0x000000000f087348 */ /* 0x000fea0003c00000 */
[----:B------:R0:W1:Y:S02]  /*2be50*/  SHFL.IDX P6, R14, R13, R12, R11 ;  /* 0x0000000c0d0e7389 */ /* 0x00006400000c000b */
[----:B01----:R-:W-:Y:S01]  /*2be60*/  ENDCOLLECTIVE ;  /* 0x000000000000791b */ /* 0x003fe20003800000 */
.L_x_2107:
[----:B------:R-:W-:Y:S01]  /*2be70*/  ISETP.GE.AND P0, PT, R28, R5, PT ;  /* 0x000000051c00720c */ /* 0x000fe20003f06270 */
[----:B------:R-:W-:Y:S02]  /*2be80*/  IMAD.MOV.U32 R13, RZ, RZ, R4 ;  /* 0x000000ffff0d7224 */ /* 0x000fe400078e0004 */
[----:B------:R-:W-:-:S10]  /*2be90*/  IMAD.MOV.U32 R2, RZ, RZ, R14 ;  /* 0x000000ffff027224 */ /* 0x000fd400078e000e */
[----:B------:R-:W-:Y:S05]  /*2bea0*/  WARPSYNC.COLLECTIVE R15, `(.L_x_2108) ;  /* 0x000000000f087348 */ /* 0x000fea0003c00000 */
[----:B------:R0:W1:Y:S02]  /*2beb0*/  SHFL.IDX P6, R14, R13, R12, R11 ;  /* 0x0000000c0d0e7389 */ /* 0x00006400000c000b */
[----:B01----:R-:W-:Y:S01]  /*2bec0*/  ENDCOLLECTIVE ;  /* 0x000000000000791b */ /* 0x003fe20003800000 */
.L_x_2108:
[----:B------:R-:W-:Y:S01]  /*2bed0*/  IMAD.MOV.U32 R13, RZ, RZ, R0 ;  /* 0x000000ffff0d7224 */ /* 0x000fe200078e0000 */
[----:B------:R-:W-:Y:S01]  /*2bee0*/  MOV R12, 0x1 ;  /* 0x00000001000c7802 */ /* 0x000fe20000000f00 */
[----:B------:R-:W-:-:S07]  /*2bef0*/  IMAD.MOV.U32 R3, RZ, RZ, R14 ;  /* 0x000000ffff037224 */ /* 0x000fce00078e000e */
[----:B------:R-:W-:Y:S05]  /*2bf00*/  WARPSYNC.COLLECTIVE R15, `(.L_x_2109) ;  /* 0x000000000f087348 */ /* 0x000fea0003c00000 */
[----:B------:R0:W1:Y:S02]  /*2bf10*/  SHFL.IDX P6, R14, R13, R12, R11 ;  /* 0x0000000c0d0e7389 */ /* 0x00006400000c000b */
[----:B01----:R-:W-:Y:S01]  /*2bf20*/  ENDCOLLECTIVE ;  /* 0x000000000000791b */ /* 0x003fe20003800000 */
.L_x_2109:
[----:B------:R-:W-:-:S05]  /*2bf30*/  @!P0 LEA R3, P5, R37, R3, 0x1 ;  /* 0x0000000325038211 */ /* 0x000fca00078a08ff */
[----:B------:R-:W-:-:S05]  /*2bf40*/  @!P0 IMAD.X R2, RZ, RZ, R2, P5 ;  /* 0x000000ffff028224 */ /* 0x000fca00028e0602 */
[----:B------:R-:W-:Y:S01]  /*2bf50*/  @!P0 LOP3.LUT R3, R3, R2, RZ, 0x3c, !PT ;  /* 0x0000000203038212 */ /* 0x000fe200078e3cff */
[----:B------:R-:W-:-:S03]  /*2bf60*/  IMAD.MOV.U32 R13, RZ, RZ, R4 ;  /* 0x000000ffff0d7224 */ /* 0x000fc600078e0004 */
[----:B------:R-:W-:-:S04]  /*2bf70*/  @!P0 LOP3.LUT R2, R3, R2, RZ, 0x3c, !PT ;  /* 0x0000000203028212 */ /* 0x000fc800078e3cff */
[----:B------:R-:W-:-:S05]  /*2bf80*/  @!P0 LOP3.LUT R3, R3, R2, RZ, 0x3c, !PT ;  /* 0x0000000203038212 */ /* 0x000fca00078e3cff */
        /* <DEDUP_REMOVED lines=12> */
.L_x_2110:
[----:B------:R-:W-:Y:S02]  /*2c050*/  IMAD.MOV.U32 R13, RZ, RZ, R0 ;  /* 0x000000ffff0d7224 */ /* 0x000fe400078e0000 */
[----:B------:R-:W-:Y:S02]  /*2c060*/  IMAD.MOV.U32 R12, RZ, RZ, 0x2 ;  /* 0x00000002ff0c7424 */ /* 0x000fe400078e00ff */
[----:B------:R-:W-:-:S07]  /*2c070*/  IMAD.MOV.U32 R3, RZ, RZ, R14 ;  /* 0x000000ffff037224 */ /* 0x000fce00078e000e */
[----:B------:R-:W-:Y:S05]  /*2c080*/  WARPSYNC.COLLECTIVE R15, `(.L_x_2111) ;  /* 0x000000000f087348 */ /* 0x000fea0003c00000 */
[----:B------:R0:W1:Y:S02]  /*2c090*/  SHFL.IDX P6, R14, R13, R12, R11 ;  /* 0x0000000c0d0e7389 */ /* 0x00006400000c000b */
[----:B01----:R-:W-:Y:S01]  /*2c0a0*/  ENDCOLLECTIVE ;  /* 0x000000000000791b */ /* 0x003fe20003800000 */
.L_x_2111:
[----:B------:R-:W-:-:S04]  /*2c0b0*/  @!P0 LEA R3, P5, R37, R3, 0x1 ;  /* 0x0000000325038211 */ /* 0x000fc800078a08ff */
[----:B------:R-:W-:-:S04]  /*2c0c0*/  @!P0 IADD3.X R2, RZ, R2, RZ, P5, !PT ;  /* 0x00000002ff028210 */ /* 0x000fc80002ffe4ff */
        /* <DEDUP_REMOVED lines=10> */
[----:B------:R0:W-:Y:S02]  /*2c170*/  @!P0 LDGSTS.E.BYPASS.LTC128B.128 [R36+0x1cc00], desc[UR60][R2.64+0x180], !P1 ;  /* 0x1cc0018002248fae */ /* 0x0001e4000c901d7c */
[----:B0-----:R-:W-:-:S05]  /*2c180*/  VIADD R2, R28, 0x20 ;  /* 0x000000201c027836 */ /* 0x001fca0000000000 */
[----:B------:R-:W-:Y:S02]  /*2c190*/  ISETP.GE.AND P0, PT, R2, R5, PT ;  /* 0x000000050200720c */ /* 0x000fe40003f06270 */
[----:B------:R-:W-:-:S11]  /*2c1a0*/  MOV R2, R14 ;  /* 0x0000000e00027202 */ /* 0x000fd60000000f00 */
[----:B------:R-:W-:Y:S05]  /*2c1b0*/  WARPSYNC.COLLECTIVE R15, `(.L_x_2112) ;  /* 0x000000000f087348 */ /* 0x000fea0003c00000 */
[----:B------:R0:W1:Y:S02]  /*2c1c0*/  SHFL.IDX P6, R14, R13, R12, R11 ;  /* 0x0000000c0d0e7389 */ /* 0x00006400000c000b */
[----:B01----:R-:W-:Y:S01]  /*2c1d0*/  ENDCOLLECTIVE ;  /* 0x000000000000791b */ /* 0x003fe20003800000 */
.L_x_2112:
[----:B------:R-:W-:Y:S02]  /*2c1e0*/  IMAD.MOV.U32 R13, RZ, RZ, R0 ;  /* 0x000000ffff0d7224 */ /* 0x000fe400078e0000 */
[----:B------:R-:W-:Y:S02]  /*2c1f0*/  IMAD.MOV.U32 R12, RZ, RZ, 0x3 ;  /* 0x00000003ff0c7424 */ /* 0x000fe400078e00ff */
[----:B------:R-:W-:-:S07]  /*2c200*/  IMAD.MOV.U32 R3, RZ, RZ, R14 ;  /* 0x000000ffff037224 */ /* 0x000fce00078e000e */
[----:B------:R-:W-:Y:S05]  /*2c210*/  WARPSYNC.COLLECTIVE R15, `(.L_x_2113) ;  /* 0x000000000f087348 */ /* 0x000fea0003c00000 */
[----:B------:R0:W1:Y:S02]  /*2c220*/  SHFL.IDX P6, R14, R13, R12, R11 ;  /* 0x0000000c0d0e7389 */ /* 0x00006400000c000b */
[----:B01----:R-:W-:Y:S01]  /*2c230*/  ENDCOLLECTIVE ;  /* 0x000000000000791b */ /* 0x003fe20003800000 */
.L_x_2113:
[----:B------:R-:W-:-:S05]  /*2c240*/  @!P0 LEA R3, P5, R37, R3, 0x1 ;  /* 0x0000000325038211 */ /* 0x000fca00078a08ff */
[----:B------:R-:W-:-:S05]  /*2c250*/  @!P0 IMAD.X R2, RZ, RZ, R2, P5 ;  /* 0x000000ffff028224 */ /* 0x000fca00028e0602 */
[----:B------:R-:W-:Y:S02]  /*2c260*/  @!P0 LOP3.LUT R3, R3, R2, RZ, 0x3c, !PT ;  /* 0x0000000203038212 */ /* 0x000fe400078e3cff */
[----:B------:R-:W-:Y:S02]  /*2c270*/  MOV R13, R4 ;  /* 0x00000004000d7202 */ /* 0x000fe40000000f00 */
        /* <DEDUP_REMOVED lines=9> */
[----:B0-----:R-:W-:-:S04]  /*2c310*/  IADD3 R2, R28, 0x30, RZ ;  /* 0x000000301c027810 */ /* 0x001fc80007ffe0ff */
[----:B------:R-:W-:Y:S01]  /*2c320*/  ISETP.GE.AND P0, PT, R2, R5, PT ;  /* 0x000000050200720c */ /* 0x000fe20003f06270 */
[----:B------:R-:W-:-:S12]  /*2c330*/  IMAD.MOV.U32 R2, RZ, RZ, R14 ;  /* 0x000000ffff027224 */ /* 0x000fd800078e000e */
[----:B------:R-:W-:Y:S05]  /*2c340*/  WARPSYNC.COLLECTIVE R15, `(.L_x_2114) ;  /* 0x000000000f087348 */ /* 0x000fea0003c00000 */
[----:B------:R0:W1:Y:S02]  /*2c350*/  SHFL.IDX P6, R14, R13, R12, R11 ;  /* 0x0000000c0d0e7389 */ /* 0x00006400000c000b */
[----:B01----:R-:W-:Y:S01]  /*2c360*/  ENDCOLLECTIVE ;  /* 0x000000000000791b */ /* 0x003fe20003800000 */
.L_x_2114:
[----:B------:R-:W-:Y:S01]  /*2c370*/  MOV R13, R0 ;  /* 0x00000000000d7202 */ /* 0x000fe20000000f00 */
[----:B------:R-:W-:Y:S02]  /*2c380*/  IMAD.MOV.U32 R12, RZ, RZ, 0x4 ;  /* 0x00000004ff0c7424 */ /* 0x000fe400078e00ff */
[----:B------:R-:W-:-:S07]  /*2c390*/  IMAD.MOV.U32 R3, RZ, RZ, R14 ;  /* 0x000000ffff037224 */ /* 0x000fce00078e000e */
[----:B------:R-:W-:Y:S05]  /*2c3a0*/  WARPSYNC.COLLECTIVE R15, `(.L_x_2115) ;  /* 0x000000000f087348 */ /* 0x000fea0003c00000 */
[----:B------:R0:W1:Y:S02]  /*2c3b0*/  SHFL.IDX P6, R14, R13, R12, R11 ;  /* 0x0000000c0d0e7389 */ /* 0x00006400000c000b */
[----:B01----:R-:W-:Y:S01]  /*2c3c0*/  ENDCOLLECTIVE ;  /* 0x000000000000791b */ /* 0x003fe20003800000 */
.L_x_2115:
        /* <DEDUP_REMOVED lines=14> */
[----:B------:R-:W-:Y:S01]  /*2c4b0*/  ISETP.GE.AND P0, PT, R2, R5, PT ;  /* 0x000000050200720c */ /* 0x000fe20003f06270 */
[----:B------:R-:W-:-:S12]  /*2c4c0*/  IMAD.MOV.U32 R2, RZ, RZ, R14 ;  /* 0x000000ffff027224 */ /* 0x000fd800078e000e */
[----:B------:R-:W-:Y:S05]  /*2c4d0*/  WARPSYNC.COLLECTIVE R15, `(.L_x_2116) ;  /* 0x000000000f087348 */ /* 0x000fea0003c00000 */
[----:B------:R0:W1:Y:S02]  /*2c4e0*/  SHFL.IDX P6, R14, R13, R12, R11 ;  /* 0x0000000c0d0e7389 */ /* 0x00006400000c000b */
[----:B01----:R-:W-:Y:S01]  /*2c4f0*/  ENDCOLLECTIVE ;  /* 0x000000000000791b */ /* 0x003fe20003800000 */
.L_x_2116:
[----:B------:R-:W-:Y:S01]  /*2c500*/  IMAD.MOV.U32 R13, RZ, RZ, R0 ;  /* 0x000000ffff0d7224 */ /* 0x000fe200078e0000 */
[----:B------:R-:W-:Y:S02]  /*2c510*/  MOV R12, 0x5 ;  /* 0x00000005000c7802 */ /* 0x000fe40000000f00 */
[----:B------:R-:W-:-:S07]  /*2c520*/  MOV R3, R14 ;  /* 0x0000000e00037202 */ /* 0x000fce0000000f00 */
[----:B------:R-:W-:Y:S05]  /*2c530*/  WARPSYNC.COLLECTIVE R15, `(.L_x_2117) ;  /* 0x000000000f087348 */ /* 0x000fea0003c00000 */
[----:B------:R0:W1:Y:S02]  /*2c540*/  SHFL.IDX P6, R14, R13, R12, R11 ;  /* 0x0000000c0d0e7389 */ /* 0x00006400000c000b */
[----:B01----:R-:W-:Y:S01]  /*2c550*/  ENDCOLLECTIVE ;  /* 0x000000000000791b */ /* 0x003fe20003800000 */
.L_x_2117:
        /* <DEDUP_REMOVED lines=19> */
.L_x_2118:
[----:B------:R-:W-:Y:S02]  /*2c690*/  IMAD.MOV.U32 R13, RZ, RZ, R0 ;  /* 0x000000ffff0d7224 */ /* 0x000fe400078e0000 */
[----:B------:R-:W-:Y:S02]  /*2c6a0*/  IMAD.MOV.U32 R12, RZ, RZ, 0x6 ;  /* 0x00000006ff0c7424 */ /* 0x000fe400078e00ff */
[----:B------:R-:W-:-:S07]  /*2c6b0*/  IMAD.MOV.U32 R3, RZ, RZ, R14 ;  /* 0x000000ffff037224 */ /* 0x000fce00078e000e */
[----:B------:R-:W-:Y:S05]  /*2c6c0*/  WARPSYNC.COLLECTIVE R15, `(.L_x_2119) ;  /* 0x000000000f087348 */ /* 0x000fea0003c00000 */
[----:B------:R0:W1:Y:S02]  /*2c6d0*/  SHFL.IDX P6, R14, R13, R12, R11 ;  /* 0x0000000c0d0e7389 */ /* 0x00006400000c000b */
[----:B01----:R-:W-:Y:S01]  /*2c6e0*/  ENDCOLLECTIVE ;  /* 0x000000000000791b */ /* 0x003fe20003800000 */
.L_x_2119:
        /* <DEDUP_REMOVED lines=19> */
.L_x_2120:
[----:B------:R-:W-:Y:S01]  /*2c820*/  MOV R13, R0 ;  /* 0x00000000000d7202 */ /* 0x000fe20000000f00 */
[----:B------:R-:W-:Y:S02]  /*2c830*/  IMAD.MOV.U32 R12, RZ, RZ, 0x7 ;  /* 0x00000007ff0c7424 */ /* 0x000fe400078e00ff */
[----:B------:R-:W-:-:S07]  /*2c840*/  IMAD.MOV.U32 R3, RZ, RZ, R14 ;  /* 0x000000ffff037224 */ /* 0x000fce00078e000e */
[----:B------:R-:W-:Y:S05]  /*2c850*/  WARPSYNC.COLLECTIVE R15, `(.L_x_2121) ;  /* 0x000000000f087348 */ /* 0x000fea0003c00000 */
[----:B------:R0:W1:Y:S02]  /*2c860*/  SHFL.IDX P6, R14, R13, R12, R11 ;  /* 0x0000000c0d0e7389 */ /* 0x00006400000c000b */
[----:B01----:R-:W-:Y:S01]  /*2c870*/  ENDCOLLECTIVE ;  /* 0x000000000000791b */ /* 0x003fe20003800000 */
.L_x_2121:
[----:B------:R-:W-:-:S05]  /*2c880*/  @!P0 LEA R3, P5, R37, R3, 0x1 ;  /* 0x0000000325038211 */ /* 0x000fca00078a08ff */
[----:B------:R-:W-:-:S05]  /*2c890*/  @!P0 IMAD.X R2, RZ, RZ, R2, P5 ;  /* 0x000000ffff028224 */ /* 0x000fca00028e0602 */
[----:B------:R-:W-:Y:S01]  /*2c8a0*/  @!P0 LOP3.LUT R3, R3, R2, RZ, 0x3c, !PT ;  /* 0x0000000203038212 */ /* 0x000fe200078e3cff */
[----:B------:R-:W-:-:S03]  /*2c8b0*/  IMAD.MOV.U32 R13, RZ, RZ, R4 ;  /* 0x000000ffff0d7224 */ /* 0x000fc600078e0004 */
[----:B------:R-:W-:-:S04]  /*2c8c0*/  @!P0 LOP3.LUT R2, R3, R2, RZ, 0x3c, !PT ;  /* 0x0000000203028212 */ /* 0x000fc800078e3cff */
[----:B------:R-:W-:Y:S01]  /*2c8d0*/  @!P0 LOP3.LUT R3, R3, R2, RZ, 0x3c, !PT ;  /* 0x0000000203038212 */ /* 0x000fe200078e3cff */
[----:B------:R-:W-:-:S04]  /*2c8e0*/  IMAD.MOV.U32 R6, RZ, RZ, R14 ;  /* 0x000000ffff067224 */ /* 0x000fc800078e000e */
        /* <DEDUP_REMOVED lines=10> */
.L_x_2122:
[----:B------:R-:W-:Y:S05]  /*2c990*/  BRA `(.L_x_2123) ;  /* 0xffffffa400c87947 */ /* 0x000fea000383ffff */
.L_x_1956:
[----:B0-----:R0:W1:Y:S02]  /*2c9a0*/  SYNCS.PHASECHK.TRANS64.TRYWAIT P0, [R23+URZ+0x30820], R0 ;  /* 0x03082000170075a7 */ /* 0x001064000800017f */
[----:B-1----:R-:W-:Y:S05]  /*2c9b0*/  @!P0 NANOSLEEP.SYNCS 0x989680 ;  /* 0x009896800000895d */ /* 0x002fea0003900000 */
[----:B------:R-:W1:Y:S02]  /*2c9c0*/  @!P0 SYNCS.PHASECHK.TRANS64 P0, [R23+URZ+0x30820], R0 ;  /* 0x03082000170085a7 */ /* 0x000e64000800007f */
[----:B-1----:R-:W-:Y:S05]  /*2c9d0*/  @!P0 BRA `(.L_x_1956) ;  /* 0xfffffffc00f08947 */ /* 0x002fea000383ffff */
[----:B------:R-:W-:Y:S05]  /*2c9e0*/  BRA `(.L_x_2124) ;  /* 0xffffffa800447947 */ /* 0x000fea000383ffff */
.L_x_1961:
[----:B0-----:R0:W1:Y:S02]  /*2c9f0*/  SYNCS.PHASECHK.TRANS64.TRYWAIT P0, [R7+URZ+0x30840], R2 ;  /* 0x03084002070075a7 */ /* 0x001064000800017f */
[----:B-1----:R-:W-:Y:S05]  /*2ca00*/  @!P0 NANOSLEEP.SYNCS 0x989680 ;  /* 0x009896800000895d */ /* 0x002fea0003900000 */
[----:B------:R-:W1:Y:S02]  /*2ca10*/  @!P0 SYNCS.PHASECHK.TRANS64 P0, [R7+URZ+0x30840], R2 ;  /* 0x03084002070085a7 */ /* 0x000e64000800007f */
[----:B-1----:R-:W-:Y:S05]  /*2ca20*/  @!P0 BRA `(.L_x_1961) ;  /* 0xfffffffc00f08947 */ /* 0x002fea000383ffff */
[----:B------:R-:W-:Y:S05]  /*2ca30*/  BRA `(.L_x_2125) ;  /* 0xffffffac002c7947 */ /* 0x000fea000383ffff */
.L_x_1962:
        /* <DEDUP_REMOVED lines=8> */
.L_x_2127:
[----:B------:R-:W-:Y:S05]  /*2cac0*/  BSYNC B1 ;  /* 0x0000000000017941 */ /* 0x000fea0003800000 */
.L_x_2126:
[----:B------:R-:W-:Y:S01]  /*2cad0*/  IMAD.MOV.U32 R13, RZ, RZ, R8 ;  /* 0x000000ffff0d7224 */ /* 0x000fe200078e0008 */
[----:B------:R-:W-:Y:S01]  /*2cae0*/  MOV R15, 0xffffffff ;  /* 0xffffffff000f7802 */ /* 0x000fe20000000f00 */
[----:B------:R-:W-:Y:S01]  /*2caf0*/  IMAD.MOV.U32 R12, RZ, RZ, RZ ;  /* 0x000000ffff0c7224 */ /* 0x000fe200078e00ff */
[----:B------:R-:W-:Y:S01]  /*2cb00*/  MOV R3, R14 ;  /* 0x0000000e00037202 */ /* 0x000fe20000000f00 */
[----:B------:R-:W-:Y:S01]  /*2cb10*/  IMAD.MOV.U32 R11, RZ, RZ, 0x181f ;  /* 0x0000181fff0b7424 */ /* 0x000fe200078e00ff */
[----:B------:R-:W-:Y:S01]  /*2cb20*/  LOP3.LUT R22, R22, 0xffff7fff, RZ, 0xc0, !PT ;  /* 0xffff7fff16167812 */ /* 0x000fe200078ec0ff */
[----:B------:R-:W-:Y:S01]  /*2cb30*/  IMAD.SHL.U32 R4, R37, 0x2, RZ ;  /* 0x0000000225047824 */ /* 0x000fe200078e00ff */
[----:B------:R-:W-:-:S07]  /*2cb40*/  LEA R9, R9, R23, 0x1 ;  /* 0x0000001709097211 */ /* 0x000fce00078e08ff */
[----:B------:R-:W-:Y:S05]  /*2cb50*/  WARPSYNC.COLLECTIVE R15, `(.L_x_2128) ;  /* 0x000000000f087348 */ /* 0x000fea0003c00000 */
[----:B------:R0:W1:Y:S02]  /*2cb60*/  SHFL.IDX P6, R14, R13, R12, R11 ;  /* 0x0000000c0d0e7389 */ /* 0x00006400000c000b */
[----:B01----:R-:W-:Y:S01]  /*2cb70*/  ENDCOLLECTIVE ;  /* 0x000000000000791b */ /* 0x003fe20003800000 */
.L_x_2128:
[----:B------:R-:W-:-:S04]  /*2cb80*/  @P3 LOP3.LUT R22, R22, 0x8000, RZ, 0xfc, !PT ;  /* 0x0000800016163812 */ /* 0x000fc800078efcff */
[C---:B------:R-:W-:Y:S02]  /*2cb90*/  LOP3.LUT P3, RZ, R22.reuse, 0x10, RZ, 0xc0, !PT ;  /* 0x0000001016ff7812 */ /* 0x040fe4000786c0ff */
[----:B------:R-:W-:-:S04]  /*2cba0*/  LOP3.LUT R22, R22, 0xffffbfff, RZ, 0xc0, !PT ;  /* 0xffffbfff16167812 */ /* 0x000fc800078ec0ff */
[----:B------:R-:W-:Y:S01]  /*2cbb0*/  @P2 LOP3.LUT R22, R22, 0x4000, RZ, 0xfc, !PT ;  /* 0x0000400016162812 */ /* 0x000fe200078efcff */
[----:B------:R-:W-:-:S03]  /*2cbc0*/  IMAD.MOV.U32 R13, RZ, RZ, R21 ;  /* 0x000000ffff0d7224 */ /* 0x000fc600078e0015 */
[C---:B------:R-:W-:Y:S01]  /*2cbd0*/  LOP3.LUT P2, RZ, R22.reuse, 0x8, RZ, 0xc0, !PT ;  /* 0x0000000816ff7812 */ /* 0x040fe2000784c0ff */
        /* <DEDUP_REMOVED lines=8> */
.L_x_2129:
[----:B------:R-:W-:-:S05]  /*2cc60*/  IADD3 R2, P0, R2, R4, RZ ;  /* 0x0000000402027210 */ /* 0x000fca0007f1e0ff */
[----:B------:R-:W-:-:S05]  /*2cc70*/  IMAD.X R3, RZ, RZ, R3, P0 ;  /* 0x000000ffff037224 */ /* 0x000fca00000e0603 */
[----:B------:R-:W-:Y:S01]  /*2cc80*/  @!PT LDS RZ, [RZ] ;  /* 0x00000000fffff984 */ /* 0x000fe20000000800 */
[----:B------:R-:W-:Y:S01]  /*2cc90*/  @!PT LDS RZ, [RZ] ;  /* 0x00000000fffff984 */ /* 0x000fe20000000800 */
[----:B------:R-:W-:Y:S01]  /*2cca0*/  @!PT LDS RZ, [RZ] ;  /* 0x00000000fffff984 */ /* 0x000fe20000000800 */
[----:B------:R0:W-:Y:S01]  /*2ccb0*/  LDGSTS.E.BYPASS.LTC128B.128 [R9+0x20400], desc[UR60][R2.64], !P3 ;  /* 0x2040000002097fae */ /* 0x0001e2000d901d7c */
[----:B------:R-:W-:-:S03]  /*2ccc0*/  MOV R13, R8 ;  /* 0x00000008000d7202 */ /* 0x000fc60000000f00 */
[----:B------:R0:W-:Y:S04]  /*2ccd0*/  LDGSTS.E.BYPASS.LTC128B.128 [R9+0x22400], desc[UR60][R2.64+0x80], !P2 ;  /* 0x2240008002097fae */ /* 0x0001e8000d101d7c */
[----:B------:R0:W-:Y:S01]  /*2cce0*/  LDGSTS.E.BYPASS.LTC128B.128 [R9+0x24400], desc[UR60][R2.64+0x100], !P1 ;  /* 0x2440010002097fae */ /* 0x0001e2000c901d7c */
[----:B------:R-:W-:-:S03]  /*2ccf0*/  IMAD.MOV.U32 R35, RZ, RZ, R14 ;  /* 0x000000ffff237224 */ /* 0x000fc600078e000e */
[----:B------:R0:W-:Y:S04]  /*2cd00*/  LDGSTS.E.BYPASS.LTC128B.128 [R9+0x26400], desc[UR60][R2.64+0x180], !P5 ;  /* 0x2640018002097fae */ /* 0x0001e8000e901d7c */
[----:B0-----:R-:W-:Y:S05]  /*2cd10*/  WARPSYNC.COLLECTIVE R15, `(.L_x_2130) ;  /* 0x000000000f087348 */ /* 0x001fea0003c00000 */
[----:B------:R1:W2:Y:S02]  /*2cd20*/  SHFL.IDX P6, R14, R13, R12, R11 ;  /* 0x0000000c0d0e7389 */ /* 0x0002a400000c000b */
[----:B012---:R-:W-:Y:S01]  /*2cd30*/  ENDCOLLECTIVE ;  /* 0x000000000000791b */ /* 0x007fe20003800000 */
.L_x_2130:
[----:B------:R-:W-:Y:S01]  /*2cd40*/  IMAD.MOV.U32 R13, RZ, RZ, R21 ;  /* 0x000000ffff0d7224 */ /* 0x000fe200078e0015 */
[----:B------:R-:W-:Y:S01]  /*2cd50*/  MOV R12, 0x2 ;  /* 0x00000002000c7802 */ /* 0x000fe20000000f00 */
[----:B------:R-:W-:-:S07]  /*2cd60*/  IMAD.MOV.U32 R2, RZ, RZ, R14 ;  /* 0x000000ffff027224 */ /* 0x000fce00078e000e */
[----:B------:R-:W-:Y:S05]  /*2cd70*/  WARPSYNC.COLLECTIVE R15, `(.L_x_2131) ;  /* 0x000000000f087348 */ /* 0x000fea0003c00000 */
[----:B------:R0:W1:Y:S02]  /*2cd80*/  SHFL.IDX P6, R14, R13, R12, R11 ;  /* 0x0000000c0d0e7389 */ /* 0x00006400000c000b */
[----:B01----:R-:W-:Y:S01]  /*2cd90*/  ENDCOLLECTIVE ;  /* 0x000000000000791b */ /* 0x003fe20003800000 */
.L_x_2131:
        /* <DEDUP_REMOVED lines=14> */
.L_x_2132:
[----:B------:R-:W-:Y:S02]  /*2ce80*/  IMAD.MOV.U32 R13, RZ, RZ, R21 ;  /* 0x000000ffff0d7224 */ /* 0x000fe400078e0015 */
[----:B------:R-:W-:Y:S02]  /*2ce90*/  IMAD.MOV.U32 R12, RZ, RZ, 0x3 ;  /* 0x00000003ff0c7424 */ /* 0x000fe400078e00ff */
[----:B------:R-:W-:-:S07]  /*2cea0*/  IMAD.MOV.U32 R2, RZ, RZ, R14 ;  /* 0x000000ffff027224 */ /* 0x000fce00078e000e */
[----:B------:R-:W-:Y:S05]  /*2ceb0*/  WARPSYNC.COLLECTIVE R15, `(.L_x_2133) ;  /* 0x000000000f087348 */ /* 0x000fea0003c00000 */
[----:B------:R0:W1:Y:S02]  /*2cec0*/  SHFL.IDX P6, R14, R13, R12, R11 ;  /* 0x0000000c0d0e7389 */ /* 0x00006400000c000b */
[----:B01----:R-:W-:Y:S01]  /*2ced0*/  ENDCOLLECTIVE ;  /* 0x000000000000791b */ /* 0x003fe20003800000 */
.L_x_2133:
[----:B------:R-:W-:-:S04]  /*2cee0*/  IADD3 R2, P0, R2, R4, RZ ;  /* 0x0000000402027210 */ /* 0x000fc80007f1e0ff */
[----:B------:R-:W-:-:S05]  /*2cef0*/  IADD3.X R3, RZ, R35, RZ, P0, !PT ;  /* 0x00000023ff037210 */ /* 0x000fca00007fe4ff */
        /* <DEDUP_REMOVED lines=15> */
.L_x_2134:
[----:B------:R-:W-:Y:S01]  /*2cff0*/  IMAD.MOV.U32 R2, RZ, RZ, R14 ;  /* 0x000000ffff027224 */ /* 0x000fe200078e000e */
[----:B------:R-:W-:Y:S06]  /*2d000*/  BRA `(.L_x_2135) ;  /* 0xffffffa800b07947 */ /* 0x000fec000383ffff */
.L_x_1967:
[----:B-1----:R1:W2:Y:S02]  /*2d010*/  SYNCS.PHASECHK.TRANS64.TRYWAIT P0, [R7+URZ+0x30860], R2 ;  /* 0x03086002070075a7 */ /* 0x0022a4000800017f */
[----:B--2---:R-:W-:Y:S05]  /*2d020*/  @!P0 NANOSLEEP.SYNCS 0x989680 ;  /* 0x009896800000895d */ /* 0x004fea0003900000 */
[----:B------:R-:W2:Y:S02]  /*2d030*/  @!P0 SYNCS.PHASECHK.TRANS64 P0, [R7+URZ+0x30860], R2 ;  /* 0x03086002070085a7 */ /* 0x000ea4000800007f */
[----:B--2---:R-:W-:Y:S05]  /*2d040*/  @!P0 BRA `(.L_x_1967) ;  /* 0xfffffffc00f08947 */ /* 0x004fea000383ffff */
[----:B------:R-:W-:Y:S05]  /*2d050*/  BRA `(.L_x_2136) ;  /* 0xffffffac002c7947 */ /* 0x000fea000383ffff */
.L_x_1968:
[----:B------:R-:W-:Y:S01]  /*2d060*/  BSSY B1, `(.L_x_2137) ;  /* 0x0000008000017945 */ /* 0x000fe20003800000 */
[----:B------:R-:W-:Y:S01]  /*2d070*/  IMAD.MOV.U32 R13, RZ, RZ, R24 ;  /* 0x000000ffff0d7224 */ /* 0x000fe200078e0018 */
[----:B------:R-:W-:Y:S01]  /*2d080*/  MOV R11, 0x181f ;  /* 0x0000181f000b7802 */ /* 0x000fe20000000f00 */
[----:B------:R-:W-:Y:S02]  /*2d090*/  IMAD.MOV.U32 R12, RZ, RZ, RZ ;  /* 0x000000ffff0c7224 */ /* 0x000fe400078e00ff */
[----:B------:R-:W-:-:S07]  /*2d0a0*/  IMAD.MOV.U32 R15, RZ, RZ, -0x1 ;  /* 0xffffffffff0f7424 */ /* 0x000fce00078e00ff */
[----:B-1----:R-:W-:Y:S05]  /*2d0b0*/  WARPSYNC.COLLECTIVE R15, `(.L_x_2138) ;  /* 0x000000000f087348 */ /* 0x002fea0003c00000 */
[----:B------:R0:W2:Y:S02]  /*2d0c0*/  SHFL.IDX P6, R14, R13, R12, R11 ;  /* 0x0000000c0d0e7389 */ /* 0x0000a400000c000b */
[----:B012---:R-:W-:Y:S01]  /*2d0d0*/  ENDCOLLECTIVE ;  /* 0x000000000000791b */ /* 0x007fe20003800000 */
.L_x_2138:
[----:B------:R-:W-:Y:S05]  /*2d0e0*/  BSYNC B1 ;  /* 0x0000000000017941 */ /* 0x000fea0003800000 */
.L_x_2137:
[----:B------:R-:W-:Y:S01]  /*2d0f0*/  IMAD.MOV.U32 R13, RZ, RZ, R17 ;  /* 0x000000ffff0d7224 */ /* 0x000fe200078e0011 */
[----:B------:R-:W-:Y:S01]  /*2d100*/  MOV R12, RZ ;  /* 0x000000ff000c7202 */ /* 0x000fe20000000f00 */
[----:B------:R-:W-:Y:S02]  /*2d110*/  IMAD.MOV.U32 R11, RZ, RZ, 0x181f ;  /* 0x0000181fff0b7424 */ /* 0x000fe400078e00ff */
[----:B------:R-:W-:Y:S02]  /*2d120*/  IMAD.MOV.U32 R15, RZ, RZ, -0x1 ;  /* 0xffffffffff0f7424 */ /* 0x000fe400078e00ff */
[----:B------:R-:W-:Y:S02]  /*2d130*/  IMAD.MOV.U32 R3, RZ, RZ, R14 ;  /* 0x000000ffff037224 */ /* 0x000fe400078e000e */
[----:B------:R-:W-:-:S07]  /*2d140*/  IMAD R6, R6, 0x2, R23 ;  /* 0x0000000206067824 */ /* 0x000fce00078e0217 */
[----:B------:R-:W-:Y:S05]  /*2d150*/  WARPSYNC.COLLECTIVE R15, `(.L_x_2139) ;  /* 0x000000000f087348 */ /* 0x000fea0003c00000 */
[----:B------:R0:W1:Y:S02]  /*2d160*/  SHFL.IDX P6, R14, R13, R12, R11 ;  /* 0x0000000c0d0e7389 */ /* 0x00006400000c000b */
[----:B01----:R-:W-:Y:S01]  /*2d170*/  ENDCOLLECTIVE ;  /* 0x000000000000791b */ /* 0x003fe20003800000 */
.L_x_2139:
[----:B------:R-:W-:Y:S02]  /*2d180*/  IMAD.MOV.U32 R13, RZ, RZ, R24 ;  /* 0x000000ffff0d7224 */ /* 0x000fe400078e0018 */
[----:B------:R-:W-:Y:S02]  /*2d190*/  IMAD.MOV.U32 R12, RZ, RZ, 0x1 ;  /* 0x00000001ff0c7424 */ /* 0x000fe400078e00ff */
[----:B------:R-:W-:-:S07]  /*2d1a0*/  IMAD.MOV.U32 R2, RZ, RZ, R14 ;  /* 0x000000ffff027224 */ /* 0x000fce00078e000e */
[----:B------:R-:W-:Y:S05]  /*2d1b0*/  WARPSYNC.COLLECTIVE R15, `(.L_x_2140) ;  /* 0x000000000f087348 */ /* 0x000fea0003c00000 */
[----:B------:R0:W1:Y:S02]  /*2d1c0*/  SHFL.IDX P6, R14, R13, R12, R11 ;  /* 0x0000000c0d0e7389 */ /* 0x00006400000c000b */
[----:B01----:R-:W-:Y:S01]  /*2d1d0*/  ENDCOLLECTIVE ;  /* 0x000000000000791b */ /* 0x003fe20003800000 */
.L_x_2140:
        /* <DEDUP_REMOVED lines=18> */
.L_x_2141:
[----:B------:R-:W-:Y:S01]  /*2d300*/  MOV R13, R24 ;  /* 0x00000018000d7202 */ /* 0x000fe20000000f00 */
[----:B------:R-:W-:Y:S02]  /*2d310*/  IMAD.MOV.U32 R12, RZ, RZ, 0x2 ;  /* 0x00000002ff0c7424 */ /* 0x000fe400078e00ff */
[----:B------:R-:W-:-:S07]  /*2d320*/  IMAD.MOV.U32 R2, RZ, RZ, R14 ;  /* 0x000000ffff027224 */ /* 0x000fce00078e000e */
[----:B------:R-:W-:Y:S05]  /*2d330*/  WARPSYNC.COLLECTIVE R15, `(.L_x_2142) ;  /* 0x000000000f087348 */ /* 0x000fea0003c00000 */
[----:B------:R0:W1:Y:S02]  /*2d340*/  SHFL.IDX P6, R14, R13, R12, R11 ;  /* 0x0000000c0d0e7389 */ /* 0x00006400000c000b */
[----:B01----:R-:W-:Y:S01]  /*2d350*/  ENDCOLLECTIVE ;  /* 0x000000000000791b */ /* 0x003fe20003800000 */
.L_x_2142:
        /* <DEDUP_REMOVED lines=18> */
.L_x_2143:
[----:B------:R-:W-:Y:S02]  /*2d480*/  IMAD.MOV.U32 R13, RZ, RZ, R24 ;  /* 0x000000ffff0d7224 */ /* 0x000fe400078e0018 */
[----:B------:R-:W-:Y:S01]  /*2d490*/  IMAD.MOV.U32 R12, RZ, RZ, 0x3 ;  /* 0x00000003ff0c7424 */ /* 0x000fe200078e00ff */
[----:B------:R-:W-:-:S07]  /*2d4a0*/  MOV R2, R14 ;  /* 0x0000000e00027202 */ /* 0x000fce0000000f00 */
[----:B------:R-:W-:Y:S05]  /*2d4b0*/  WARPSYNC.COLLECTIVE R15, `(.L_x_2144) ;  /* 0x000000000f087348 */ /* 0x000fea0003c00000 */
[----:B------:R0:W1:Y:S02]  /*2d4c0*/  SHFL.IDX P6, R14, R13, R12, R11 ;  /* 0x0000000c0d0e7389 */ /* 0x00006400000c000b */
[----:B01----:R-:W-:Y:S01]  /*2d4d0*/  ENDCOLLECTIVE ;  /* 0x000000000000791b */ /* 0x003fe20003800000 */
.L_x_2144:
        /* <DEDUP_REMOVED lines=13> */
.L_x_2145:
        /* <DEDUP_REMOVED lines=10> */
.L_x_1976:
[----:B0-----:R0:W1:Y:S02]  /*2d650*/  SYNCS.PHASECHK.TRANS64.TRYWAIT P0, [R4+URZ+0x30860], R3 ;  /* 0x03086003040075a7 */ /* 0x001064000800017f */
[----:B-1----:R-:W-:Y:S05]  /*2d660*/  @!P0 NANOSLEEP.SYNCS 0x989680 ;  /* 0x009896800000895d */ /* 0x002fea0003900000 */
[----:B------:R-:W1:Y:S02]  /*2d670*/  @!P0 SYNCS.PHASECHK.TRANS64 P0, [R4+URZ+0x30860], R3 ;  /* 0x03086003040085a7 */ /* 0x000e64000800007f */
[----:B-1----:R-:W-:Y:S05]  /*2d680*/  @!P0 BRA `(.L_x_1976) ;  /* 0xfffffffc00f08947 */ /* 0x002fea000383ffff */
[----:B------:R-:W-:Y:S05]  /*2d690*/  BRA `(.L_x_2147) ;  /* 0xffffffac00ac7947 */ /* 0x000fea000383ffff */
.L_x_1977:
        /* <DEDUP_REMOVED lines=8> */
.L_x_2149:
[----:B------:R-:W-:Y:S05]  /*2d720*/  BSYNC B0 ;  /* 0x0000000000007941 */ /* 0x000fea0003800000 */
.L_x_2148:
[----:B------:R-:W-:Y:S01]  /*2d730*/  MOV R13, R17 ;  /* 0x00000011000d7202 */ /* 0x000fe20000000f00 */
[----:B------:R-:W-:Y:S01]  /*2d740*/  IMAD.MOV.U32 R12, RZ, RZ, RZ ;  /* 0x000000ffff0c7224 */ /* 0x000fe200078e00ff */
[C---:B------:R-:W-:Y:S01]  /*2d750*/  SHF.L.U32 R8, R37.reuse, 0x1, RZ ;  /* 0x0000000125087819 */ /* 0x040fe200000006ff */
[----:B------:R-:W-:Y:S01]  /*2d760*/  IMAD.MOV.U32 R11, RZ, RZ, 0x181f ;  /* 0x0000181fff0b7424 */ /* 0x000fe200078e00ff */
[C---:B------:R-:W-:Y:S01]  /*2d770*/  LOP3.LUT R7, R37.reuse, 0x40, RZ, 0xfc, !PT ;  /* 0x0000004025077812 */ /* 0x040fe200078efcff */
[----:B------:R-:W-:Y:S01]  /*2d780*/  IMAD.MOV.U32 R15, RZ, RZ, -0x1 ;  /* 0xffffffffff0f7424 */ /* 0x000fe200078e00ff */
[----:B------:R-:W-:Y:S01]  /*2d790*/  LOP3.LUT R6, R37, 0x80, RZ, 0xfc, !PT ;  /* 0x0000008025067812 */ /* 0x000fe200078efcff */
[----:B------:R-:W-:Y:S02]  /*2d7a0*/  IMAD.MOV.U32 R3, RZ, RZ, R14 ;  /* 0x000000ffff037224 */ /* 0x000fe400078e000e */
[----:B------:R-:W-:-:S07]  /*2d7b0*/  IMAD R0, R0, 0x2, R23 ;  /* 0x0000000200007824 */ /* 0x000fce00078e0217 */
[----:B------:R-:W-:Y:S05]  /*2d7c0*/  WARPSYNC.COLLECTIVE R15, `(.L_x_2150) ;  /* 0x000000000f087348 */ /* 0x000fea0003c00000 */
[----:B------:R0:W1:Y:S02]  /*2d7d0*/  SHFL.IDX P6, R14, R13, R12, R11 ;  /* 0x0000000c0d0e7389 */ /* 0x00006400000c000b */
[----:B01----:R-:W-:Y:S01]  /*2d7e0*/  ENDCOLLECTIVE ;  /* 0x000000000000791b */ /* 0x003fe20003800000 */
.L_x_2150:
[----:B------:R-:W-:Y:S02]  /*2d7f0*/  ULDC UR4, c[0x0][0x2f4] ;  /* 0x0000bd0000047ab9 */ /* 0x000fe40000000800 */
[----:B------:R-:W-:Y:S02]  /*2d800*/  ISETP.GE.AND P3, PT, R37, UR4, PT ;  /* 0x0000000425007c0c */ /* 0x000fe4000bf66270 */
[----:B------:R-:W-:Y:S02]  /*2d810*/  ISETP.GE.AND P2, PT, R7, UR4, PT ;  /* 0x0000000407007c0c */ /* 0x000fe4000bf46270 */
[----:B------:R-:W-:Y:S02]  /*2d820*/  ISETP.LT.OR P4, PT, R5, 0x1, P3 ;  /* 0x000000010500780c */ /* 0x000fe40001f81670 */
[----:B------:R-:W-:Y:S02]  /*2d830*/  ISETP.GE.AND P1, PT, R6, UR4, PT ;  /* 0x0000000406007c0c */ /* 0x000fe4000bf26270 */
[----:B------:R-:W-:Y:S01]  /*2d840*/  LOP3.LUT R6, R37, 0xc0, RZ, 0xfc, !PT ;  /* 0x000000c025067812 */ /* 0x000fe200078efcff */
[----:B------:R-:W-:Y:S01]  /*2d850*/  IMAD.MOV.U32 R13, RZ, RZ, R24 ;  /* 0x000000ffff0d7224 */ /* 0x000fe200078e0018 */
[----:B------:R-:W-:-:S02]  /*2d860*/  MOV R12, 0x1 ;  /* 0x00000001000c7802 */ /* 0x000fc40000000f00 */
        /* <DEDUP_REMOVED lines=13> */
.L_x_2151:
[----:B------:R-:W-:Y:S01]  /*2d940*/  @!PT LDS RZ, [RZ] ;  /* 0x00000000fffff984 */ /* 0x000fe20000000800 */
[----:B------:R-:W-:Y:S01]  /*2d950*/  @!PT LDS RZ, [RZ] ;  /* 0x00000000fffff984 */ /* 0x000fe20000000800 */
[----:B------:R-:W-:Y:S01]  /*2d960*/  @!PT LDS RZ, [RZ] ;  /* 0x00000000fffff984 */ /* 0x000fe20000000800 */
[----:B------:R-:W-:Y:S01]  /*2d970*/  LDGSTS.E.BYPASS.LTC128B.128 [R0+0x4400], desc[UR60][R2.64+0x100], !P4 ;  /* 0x0440010002007fae */ /* 0x000fe2000e101d7c */
[----:B------:R-:W-:Y:S01]  /*2d980*/  ISETP.LT.OR P4, PT, R5, 0x1, P0 ;  /* 0x000000010500780c */ /* 0x000fe20000781670 */
[----:B------:R-:W-:-:S12]  /*2d990*/  IMAD.MOV.U32 R13, RZ, RZ, R17 ;  /* 0x000000ffff0d7224 */ /* 0x000fd800078e0011 */
[----:B------:R0:W-:Y:S02]  /*2d9a0*/  LDGSTS.E.BYPASS.LTC128B.128 [R0+0x6400], desc[UR60][R2.64+0x180], !P4 ;  /* 0x0640018002007fae */ /* 0x0001e4000e101d7c */
[----:B0-----:R-:W-:-:S07]  /*2d9b0*/  IMAD.MOV.U32 R3, RZ, RZ, R14 ;  /* 0x000000ffff037224 */ /* 0x001fce00078e000e */
[----:B------:R-:W-:Y:S05]  /*2d9c0*/  WARPSYNC.COLLECTIVE R15, `(.L_x_2152) ;  /* 0x000000000f087348 */ /* 0x000fea0003c00000 */
[----:B------:R0:W1:Y:S02]  /*2d9d0*/  SHFL.IDX P6, R14, R13, R12, R11 ;  /* 0x0000000c0d0e7389 */ /* 0x00006400000c000b */
[----:B01----:R-:W-:Y:S01]  /*2d9e0*/  ENDCOLLECTIVE ;  /* 0x000000000000791b */ /* 0x003fe20003800000 */
.L_x_2152:
[----:B------:R-:W-:Y:S01]  /*2d9f0*/  MOV R13, R24 ;  /* 0x00000018000d7202 */ /* 0x000fe20000000f00 */
[----:B------:R-:W-:Y:S01]  /*2da00*/  IMAD.MOV.U32 R12, RZ, RZ, 0x2 ;  /* 0x00000002ff0c7424 */ /* 0x000fe200078e00ff */
[----:B------:R-:W-:-:S13]  /*2da10*/  IADD3 R2, P4, R14, R8, RZ ;  /* 0x000000080e027210 */ /* 0x000fda0007f9e0ff */
[----:B------:R-:W-:Y:S05]  /*2da20*/  WARPSYNC.COLLECTIVE R15, `(.L_x_2153) ;  /* 0x000000000f087348 */ /* 0x000fea0003c00000 */
[----:B------:R0:W1:Y:S02]  /*2da30*/  SHFL.IDX P6, R14, R13, R12, R11 ;  /* 0x0000000c0d0e7389 */ /* 0x00006400000c000b */
[----:B01----:R-:W-:Y:S01]  /*2da40*/  ENDCOLLECTIVE ;  /* 0x000000000000791b */ /* 0x003fe20003800000 */
.L_x_2153:
        /* <DEDUP_REMOVED lines=12> */
.L_x_2154:
        /* <DEDUP_REMOVED lines=14> */
.L_x_2155:
[----:B------:R-:W-:Y:S02]  /*2dbf0*/  IADD3.X R3, RZ, R6, RZ, P4, !PT ;  /* 0x00000006ff037210 */ /* 0x000fe400027fe4ff */
        /* <DEDUP_REMOVED lines=11> */
.L_x_2156:
        /* <DEDUP_REMOVED lines=9> */
.L_x_1982:
        /* <DEDUP_REMOVED lines=8> */
.L_x_2159:
[----:B------:R-:W-:Y:S05]  /*2ddc0*/  BSYNC B0 ;  /* 0x0000000000007941 */ /* 0x000fea0003800000 */
.L_x_2158:
[----:B------:R-:W-:Y:S01]  /*2ddd0*/  IMAD.MOV.U32 R13, RZ, RZ, R16 ;  /* 0x000000ffff0d7224 */ /* 0x000fe200078e0010 */
[----:B------:R-:W-:Y:S01]  /*2dde0*/  MOV R11, 0x1f ;  /* 0x0000001f000b7802 */ /* 0x000fe20000000f00 */
[----:B------:R-:W-:Y:S02]  /*2ddf0*/  IMAD.MOV.U32 R12, RZ, RZ, 0x1 ;  /* 0x00000001ff0c7424 */ /* 0x000fe400078e00ff */
[----:B------:R-:W-:Y:S02]  /*2de00*/  IMAD.MOV.U32 R15, RZ, RZ, -0x1 ;  /* 0xffffffffff0f7424 */ /* 0x000fe400078e00ff */
[----:B------:R-:W-:Y:S02]  /*2de10*/  IMAD.IADD R7, R19, 0x1, R8 ;  /* 0x0000000113077824 */ /* 0x000fe400078e0208 */
[----:B------:R-:W-:-:S07]  /*2de20*/  IMAD.MOV.U32 R0, RZ, RZ, R14 ;  /* 0x000000ffff007224 */ /* 0x000fce00078e000e */
[----:B------:R-:W-:Y:S05]  /*2de30*/  WARPSYNC.COLLECTIVE R15, `(.L_x_2160) ;  /* 0x000000000f087348 */ /* 0x000fea0003c00000 */
[----:B------:R0:W1:Y:S02]  /*2de40*/  SHFL.IDX P6, R14, R13, R12, R11 ;  /* 0x0000000c0d0e7389 */ /* 0x00006400000c000b */
[----:B01----:R-:W-:Y:S01]  /*2de50*/  ENDCOLLECTIVE ;  /* 0x000000000000791b */ /* 0x003fe20003800000 */
.L_x_2160:
[----:B------:R-:W-:Y:S02]  /*2de60*/  ULDC UR4, c[0x0][0xc3c] ;  /* 0x00030f0000047ab9 */ /* 0x000fe40000000800 */
[----:B------:R-:W-:-:S13]  /*2de70*/  ISETP.GE.OR P1, PT, R7, UR4, !P0 ;  /* 0x0000000407007c0c */ /* 0x000fda000c726670 */
[----:B------:R-:W0:Y:S01]  /*2de80*/  @!P1 LDC.64 R2, c[0x0][0xc80] ;  /* 0x00032000ff029b82 */ /* 0x000e220000000a00 */
[----:B------:R-:W-:Y:S01]  /*2de90*/  MOV R17, RZ ;  /* 0x000000ff00117202 */ /* 0x000fe20000000f00 */
        /* <DEDUP_REMOVED lines=9> */
[----:B------:R-:W-:-:S03]  /*2df30*/  ISETP.NE.AND P1, PT, R8, RZ, PT ;  /* 0x000000ff0800720c */ /* 0x000fc60003f25270 */
[----:B------:R-:W-:-:S10]  /*2df40*/  IMAD.MOV.U32 R13, RZ, RZ, R17 ;  /* 0x000000ffff0d7224 */ /* 0x000fd400078e0011 */
[----:B------:R-:W-:Y:S05]  /*2df50*/  WARPSYNC.COLLECTIVE R15, `(.L_x_2161) ;  /* 0x000000000f087348 */ /* 0x000fea0003c00000 */
[----:B------:R0:W1:Y:S02]  /*2df60*/  SHFL.UP P6, R14, R13, R12, R11 ;  /* 0x0400000c0d0e7389 */ /* 0x00006400000c000b */
[----:B01----:R-:W-:Y:S01]  /*2df70*/  ENDCOLLECTIVE ;  /* 0x000000000000791b */ /* 0x003fe20003800000 */
.L_x_2161:
[----:B------:R-:W-:Y:S01]  /*2df80*/  IMAD.MOV.U32 R12, RZ, RZ, 0x2 ;  /* 0x00000002ff0c7424 */ /* 0x000fe200078e00ff */
[----:B------:R-:W-:-:S04]  /*2df90*/  SEL R4, R14, RZ, P1 ;  /* 0x000000ff0e047207 */ /* 0x000fc80000800000 */
[----:B------:R-:W-:-:S05]  /*2dfa0*/  IADD3 R4, R17, R4, RZ ;  /* 0x0000000411047210 */ /* 0x000fca0007ffe0ff */
[----:B------:R-:W-:-:S07]  /*2dfb0*/  IMAD.MOV.U32 R13, RZ, RZ, R4 ;  /* 0x000000ffff0d7224 */ /* 0x000fce00078e0004 */
[----:B------:R-:W-:Y:S05]  /*2dfc0*/  WARPSYNC.COLLECTIVE R15, `(.L_x_2162) ;  /* 0x000000000f087348 */ /* 0x000fea0003c00000 */
[----:B------:R0:W1:Y:S02]  /*2dfd0*/  SHFL.UP P6, R14, R13, R12, R11 ;  /* 0x0400000c0d0e7389 */ /* 0x00006400000c000b */
[----:B01----:R-:W-:Y:S01]  /*2dfe0*/  ENDCOLLECTIVE ;  /* 0x000000000000791b */ /* 0x003fe20003800000 */
.L_x_2162:
[----:B------:R-:W-:Y:S01]  /*2dff0*/  IMAD.MOV.U32 R12, RZ, RZ, 0x4 ;  /* 0x00000004ff0c7424 */ /* 0x000fe200078e00ff */
[----:B------:R-:W-:-:S05]  /*2e000*/  SEL R3, R14, RZ, P2 ;  /* 0x000000ff0e037207 */ /* 0x000fca0001000000 */
[----:B------:R-:W-:-:S05]  /*2e010*/  IMAD.IADD R6, R4, 0x1, R3 ;  /* 0x0000000104067824 */ /* 0x000fca00078e0203 */
[----:B------:R-:W-:-:S07]  /*2e020*/  MOV R13, R6 ;  /* 0x00000006000d7202 */ /* 0x000fce0000000f00 */
[----:B------:R-:W-:Y:S05]  /*2e030*/  WARPSYNC.COLLECTIVE R15, `(.L_x_2163) ;  /* 0x000000000f087348 */ /* 0x000fea0003c00000 */
[----:B------:R0:W1:Y:S02]  /*2e040*/  SHFL.UP P6, R14, R13, R12, R11 ;  /* 0x0400000c0d0e7389 */ /* 0x00006400000c000b */
[----:B01----:R-:W-:Y:S01]  /*2e050*/  ENDCOLLECTIVE ;  /* 0x000000000000791b */ /* 0x003fe20003800000 */
.L_x_2163:
[----:B------:R-:W-:Y:S02]  /*2e060*/  MOV R12, 0x8 ;  /* 0x00000008000c7802 */ /* 0x000fe40000000f00 */
[----:B------:R-:W-:-:S05]  /*2e070*/  SEL R3, R14, RZ, P3 ;  /* 0x000000ff0e037207 */ /* 0x000fca0001800000 */
[----:B------:R-:W-:-:S04]  /*2e080*/  IMAD.IADD R2, R6, 0x1, R3 ;  /* 0x0000000106027824 */ /* 0x000fc800078e0203 */
[----:B------:R-:W-:-:S07]  /*2e090*/  IMAD.MOV.U32 R13, RZ, RZ, R2 ;  /* 0x000000ffff0d7224 */ /* 0x000fce00078e0002 */
[----:B------:R-:W-:Y:S05]  /*2e0a0*/  WARPSYNC.COLLECTIVE R15, `(.L_x_2164) ;  /* 0x000000000f087348 */ /* 0x000fea0003c00000 */
[----:B------:R0:W1:Y:S02]  /*2e0b0*/  SHFL.UP P6, R14, R13, R12, R11 ;  /* 0x0400000c0d0e7389 */ /* 0x00006400000c000b */
[----:B01----:R-:W-:Y:S01]  /*2e0c0*/  ENDCOLLECTIVE ;  /* 0x000000000000791b */ /* 0x003fe20003800000 */
.L_x_2164:
[----:B------:R-:W-:Y:S01]  /*2e0d0*/  IMAD.MOV.U32 R12, RZ, RZ, 0x10 ;  /* 0x00000010ff0c7424 */ /* 0x000fe200078e00ff */
[----:B------:R-:W-:-:S05]  /*2e0e0*/  SEL R3, R14, RZ, P4 ;  /* 0x000000ff0e037207 */ /* 0x000fca0002000000 */
[----:B------:R-:W-:-:S04]  /*2e0f0*/  IMAD.IADD R3, R2, 0x1, R3 ;  /* 0x0000000102037824 */ /* 0x000fc800078e0203 */
[----:B------:R-:W-:-:S07]  /*2e100*/  IMAD.MOV.U32 R13, RZ, RZ, R3 ;  /* 0x000000ffff0d7224 */ /* 0x000fce00078e0003 */
[----:B------:R-:W-:Y:S05]  /*2e110*/  WARPSYNC.COLLECTIVE R15, `(.L_x_2165) ;  /* 0x000000000f087348 */ /* 0x000fea0003c00000 */
[----:B------:R0:W1:Y:S02]  /*2e120*/  SHFL.UP P6, R14, R13, R12, R11 ;  /* 0x0400000c0d0e7389 */ /* 0x00006400000c000b */
[----:B01----:R-:W-:Y:S01]  /*2e130*/  ENDCOLLECTIVE ;  /* 0x000000000000791b */ /* 0x003fe20003800000 */
.L_x_2165:
        /* <DEDUP_REMOVED lines=8> */
.L_x_2166:
[----:B------:R-:W-:Y:S05]  /*2e1c0*/  BRA `(.L_x_2167) ;  /* 0xffffffac00007947 */ /* 0x000fea000383ffff */
.L_x_1987:
[----:B------:R-:W-:Y:S01]  /*2e1d0*/  BSSY B0, `(.L_x_2168) ;  /* 0x0000008000007945 */ /* 0x000fe20003800000 */
[----:B-----5:R-:W-:Y:S01]  /*2e1e0*/  MOV R13, R17 ;  /* 0x00000011000d7202 */ /* 0x020fe20000000f00 */
[----:B------:R-:W-:Y:S02]  /*2e1f0*/  IMAD.MOV.U32 R12, RZ, RZ, 0x1 ;  /* 0x00000001ff0c7424 */ /* 0x000fe400078e00ff */
[----:B------:R-:W-:Y:S02]  /*2e200*/  IMAD.MOV.U32 R11, RZ, RZ, RZ ;  /* 0x000000ffff0b7224 */ /* 0x000fe400078e00ff */
[----:B------:R-:W-:-:S07]  /*2e210*/  IMAD.MOV.U32 R15, RZ, RZ, -0x1 ;  /* 0xffffffffff0f7424 */ /* 0x000fce00078e00ff */
[----:B01----:R-:W-:Y:S05]  /*2e220*/  WARPSYNC.COLLECTIVE R15, `(.L_x_2169) ;  /* 0x000000000f087348 */ /* 0x003fea0003c00000 */
[----:B------:R2:W3:Y:S02]  /*2e230*/  SHFL.UP P6, R14, R13, R12, R11 ;  /* 0x0400000c0d0e7389 */ /* 0x0004e400000c000b */
[----:B0123--:R-:W-:Y:S01]  /*2e240*/  ENDCOLLECTIVE ;  /* 0x000000000000791b */ /* 0x00ffe20003800000 */
.L_x_2169:
[----:B------:R-:W-:Y:S05]  /*2e250*/  BSYNC B0 ;  /* 0x0000000000007941 */ /* 0x000fea0003800000 */
.L_x_2168:
[----:B------:R-:W-:Y:S01]  /*2e260*/  SEL R14, R14, RZ, P1 ;  /* 0x000000ff0e0e7207 */ /* 0x000fe20000800000 */
[----:B------:R-:W-:Y:S02]  /*2e270*/  IMAD.MOV.U32 R12, RZ, RZ, 0x2 ;  /* 0x00000002ff0c7424 */ /* 0x000fe400078e00ff */
[----:B------:R-:W-:Y:S01]  /*2e280*/  IMAD.MOV.U32 R11, RZ, RZ, RZ ;  /* 0x000000ffff0b7224 */ /* 0x000fe200078e00ff */
[----:B------:R-:W-:Y:S01]  /*2e290*/  IADD3 R13, R17, R14, RZ ;  /* 0x0000000e110d7210 */ /* 0x000fe20007ffe0ff */
[----:B------:R-:W-:-:S07]  /*2e2a0*/  IMAD.MOV.U32 R15, RZ, RZ, -0x1 ;  /* 0xffffffffff0f7424 */ /* 0x000fce00078e00ff */
[----:B------:R-:W-:Y:S05]  /*2e2b0*/  WARPSYNC.COLLECTIVE R15, `(.L_x_2170) ;  /* 0x000000000f087348 */ /* 0x000fea0003c00000 */
[----:B------:R0:W1:Y:S02]  /*2e2c0*/  SHFL.UP P6, R14, R13, R12, R11 ;  /* 0x0400000c0d0e7389 */ /* 0x00006400000c000b */
[----:B01----:R-:W-:Y:S01]  /*2e2d0*/  ENDCOLLECTIVE ;  /* 0x000000000000791b */ /* 0x003fe20003800000 */
.L_x_2170:
[----:B------:R-:W-:Y:S01]  /*2e2e0*/  IMAD.MOV.U32 R12, RZ, RZ, 0x4 ;  /* 0x00000004ff0c7424 */ /* 0x000fe200078e00ff */
[----:B------:R-:W-:-:S04]  /*2e2f0*/  SEL R2, R14, RZ, P2 ;  /* 0x000000ff0e027207 */ /* 0x000fc80001000000 */
[----:B------:R-:W-:-:S05]  /*2e300*/  IADD3 R2, R13, R2, RZ ;  /* 0x000000020d027210 */ /* 0x000fca0007ffe0ff */
[----:B------:R-:W-:-:S07]  /*2e310*/  IMAD.MOV.U32 R13, RZ, RZ, R2 ;  /* 0x000000ffff0d7224 */ /* 0x000fce00078e0002 */
[----:B------:R-:W-:Y:S05]  /*2e320*/  WARPSYNC.COLLECTIVE R15, `(.L_x_2171) ;  /* 0x000000000f087348 */ /* 0x000fea0003c00000 */
[----:B------:R0:W1:Y:S02]  /*2e330*/  SHFL.UP P6, R14, R13, R12, R11 ;  /* 0x0400000c0d0e7389 */ /* 0x00006400000c000b */
[----:B01----:R-:W-:Y:S01]  /*2e340*/  ENDCOLLECTIVE ;  /* 0x000000000000791b */ /* 0x003fe20003800000 */
.L_x_2171:
[----:B------:R-:W-:Y:S01]  /*2e350*/  IMAD.MOV.U32 R12, RZ, RZ, 0x8 ;  /* 0x00000008ff0c7424 */ /* 0x000fe200078e00ff */
[----:B------:R-:W-:-:S05]  /*2e360*/  SEL R3, R14, RZ, P3 ;  /* 0x000000ff0e037207 */ /* 0x000fca0001800000 */
[----:B------:R-:W-:-:S05]  /*2e370*/  IMAD.IADD R3, R2, 0x1, R3 ;  /* 0x0000000102037824 */ /* 0x000fca00078e0203 */
[----:B------:R-:W-:-:S07]  /*2e380*/  MOV R13, R3 ;  /* 0x00000003000d7202 */ /* 0x000fce0000000f00 */
[----:B------:R-:W-:Y:S05]  /*2e390*/  WARPSYNC.COLLECTIVE R15, `(.L_x_2172) ;  /* 0x000000000f087348 */ /* 0x000fea0003c00000 */
[----:B------:R0:W1:Y:S02]  /*2e3a0*/  SHFL.UP P6, R14, R13, R12, R11 ;  /* 0x0400000c0d0e7389 */ /* 0x00006400000c000b */
[----:B01----:R-:W-:Y:S01]  /*2e3b0*/  ENDCOLLECTIVE ;  /* 0x000000000000791b */ /* 0x003fe20003800000 */
.L_x_2172:
[----:B------:R-:W-:Y:S02]  /*2e3c0*/  MOV R12, 0x10 ;  /* 0x00000010000c7802 */ /* 0x000fe40000000f00 */
[----:B------:R-:W-:-:S05]  /*2e3d0*/  SEL R4, R14, RZ, P4 ;  /* 0x000000ff0e047207 */ /* 0x000fca0002000000 */
[----:B------:R-:W-:-:S04]  /*2e3e0*/  IMAD.IADD R4, R3, 0x1, R4 ;  /* 0x0000000103047824 */ /* 0x000fc800078e0204 */
[----:B------:R-:W-:-:S07]  /*2e3f0*/  IMAD.MOV.U32 R13, RZ, RZ, R4 ;  /* 0x000000ffff0d7224 */ /* 0x000fce00078e0004 */
[----:B------:R-:W-:Y:S05]  /*2e400*/  WARPSYNC.COLLECTIVE R15, `(.L_x_2173) ;  /* 0x000000000f087348 */ /* 0x000fea0003c00000 */
[----:B------:R0:W1:Y:S02]  /*2e410*/  SHFL.UP P6, R14, R13, R12, R11 ;  /* 0x0400000c0d0e7389 */ /* 0x00006400000c000b */
[----:B01----:R-:W-:Y:S01]  /*2e420*/  ENDCOLLECTIVE ;  /* 0x000000000000791b */ /* 0x003fe20003800000 */
.L_x_2173:
[----:B------:R-:W-:Y:S01]  /*2e430*/  IMAD.MOV.U32 R12, RZ, RZ, 0x1f ;  /* 0x0000001fff0c7424 */ /* 0x000fe200078e00ff */
[----:B------:R-:W-:Y:S02]  /*2e440*/  MOV R11, 0x1f ;  /* 0x0000001f000b7802 */ /* 0x000fe40000000f00 */
[----:B------:R-:W-:-:S05]  /*2e450*/  SEL R3, R14, RZ, P5 ;  /* 0x000000ff0e037207 */ /* 0x000fca0002800000 */
[----:B------:R-:W-:-:S04]  /*2e460*/  IMAD.IADD R2, R4, 0x1, R3 ;  /* 0x0000000104027824 */ /* 0x000fc800078e0203 */
[----:B------:R-:W-:-:S07]  /*2e470*/  IMAD.MOV.U32 R13, RZ, RZ, R2 ;  /* 0x000000ffff0d7224 */ /* 0x000fce00078e0002 */
[----:B------:R-:W-:Y:S05]  /*2e480*/  WARPSYNC.COLLECTIVE R15, `(.L_x_2174) ;  /* 0x000000000f087348 */ /* 0x000fea0003c00000 */
[----:B------:R0:W1:Y:S02]  /*2e490*/  SHFL.IDX P6, R14, R13, R12, R11 ;  /* 0x0000000c0d0e7389 */ /* 0x00006400000c000b */
[----:B01----:R-:W-:Y:S01]  /*2e4a0*/  ENDCOLLECTIVE ;  /* 0x000000000000791b */ /* 0x003fe20003800000 */
.L_x_2174:
[----:B------:R-:W-:Y:S05]  /*2e4b0*/  BRA `(.L_x_2175) ;  /* 0xffffffa800e07947 */ /* 0x000fea000383ffff */
.L_x_1989:
[----:B------:R-:W-:Y:S01]  /*2e4c0*/  BSSY B0, `(.L_x_2176) ;  /* 0x0000006000007945 */ /* 0x000fe20003800000 */
[----:B------:R-:W-:Y:S01]  /*2e4d0*/  PLOP3.LUT P6, PT, P6, PT, PT, 0x8, 0x0 ;  /* 0x000000000000781c */ /* 0x000fe200037ce170 */
[----:B------:R-:W-:-:S12]  /*2e4e0*/  IMAD.MOV.U32 R15, RZ, RZ, -0x1 ;  /* 0xffffffffff0f7424 */ /* 0x000fd800078e00ff */
[----:B01----:R-:W-:Y:S05]  /*2e4f0*/  WARPSYNC.COLLECTIVE R15, `(.L_x_2177) ;  /* 0x000000000f087348 */ /* 0x003fea0003c00000 */
[----:B------:R-:W-:Y:S01]  /*2e500*/  VOTE.ANY R14, PT, P6 ;  /* 0x00000000000e7806 */ /* 0x000fe200030e0100 */
[----:B01----:R-:W-:Y:S06]  /*2e510*/  ENDCOLLECTIVE ;  /* 0x000000000000791b */ /* 0x003fec0003800000 */
.L_x_2177:
[----:B------:R-:W-:Y:S05]  /*2e520*/  BSYNC B0 ;  /* 0x0000000000007941 */ /* 0x000fea0003800000 */
.L_x_2176:
[----:B------:R-:W-:Y:S02]  /*2e530*/  IMAD.MOV.U32 R3, RZ, RZ, R14 ;  /* 0x000000ffff037224 */ /* 0x000fe400078e000e */
[----:B------:R-:W-:Y:S02]  /*2e540*/  IMAD.MOV.U32 R13, RZ, RZ, R17 ;  /* 0x000000ffff0d7224 */ /* 0x000fe400078e0011 */
[----:B------:R-:W0:Y:S01]  /*2e550*/  POPC R6, R3 ;  /* 0x0000000300067309 */ /* 0x000e220000000000 */
[----:B------:R-:W-:Y:S02]  /*2e560*/  IMAD.MOV.U32 R11, RZ, RZ, 0x1f ;  /* 0x0000001fff0b7424 */ /* 0x000fe400078e00ff */
[----:B------:R-:W-:Y:S01]  /*2e570*/  IMAD.MOV.U32 R15, RZ, RZ, -0x1 ;  /* 0xffffffffff0f7424 */ /* 0x000fe200078e00ff */
[----:B0-----:R-:W-:-:S07]  /*2e580*/  MOV R12, R6 ;  /* 0x00000006000c7202 */ /* 0x001fce0000000f00 */
[----:B------:R-:W-:Y:S05]  /*2e590*/  WARPSYNC.COLLECTIVE R15, `(.L_x_2178) ;  /* 0x000000000f087348 */ /* 0x000fea0003c00000 */
[----:B------:R0:W1:Y:S02]  /*2e5a0*/  SHFL.IDX P6, R14, R13, R12, R11 ;  /* 0x0000000c0d0e7389 */ /* 0x00006400000c000b */
[----:B01----:R-:W-:Y:S01]  /*2e5b0*/  ENDCOLLECTIVE ;  /* 0x000000000000791b */ /* 0x003fe20003800000 */
.L_x_2178:
[----:B------:R-:W-:Y:S01]  /*2e5c0*/  IMAD.MOV.U32 R17, RZ, RZ, R14 ;  /* 0x000000ffff117224 */ /* 0x000fe200078e000e */
[----:B------:R-:W-:Y:S06]  /*2e5d0*/  BRA `(.L_x_2179) ;  /* 0xffffffa800d07947 */ /* 0x000fec000383ffff */
.L_x_1991:
[----:B------:R-:W-:Y:S01]  /*2e5e0*/  BSSY B0, `(.L_x_2180) ;  /* 0x0000007000007945 */ /* 0x000fe20003800000 */
[----:B------:R-:W-:Y:S01]  /*2e5f0*/  MOV R13, R2 ;  /* 0x00000002000d7202 */ /* 0x000fe20000000f00 */
[----:B------:R-:W-:Y:S02]  /*2e600*/  IMAD.MOV.U32 R11, RZ, RZ, 0x1f ;  /* 0x0000001fff0b7424 */ /* 0x000fe400078e00ff */
[----:B------:R-:W-:-:S07]  /*2e610*/  IMAD.MOV.U32 R15, RZ, RZ, -0x1 ;  /* 0xffffffffff0f7424 */ /* 0x000fce00078e00ff */
[----:B0123--:R-:W-:Y:S05]  /*2e620*/  WARPSYNC.COLLECTIVE R15, `(.L_x_2181) ;  /* 0x000000000f087348 */ /* 0x00ffea0003c00000 */
[----:B------:R4:W0:Y:S02]  /*2e630*/  SHFL.IDX P6, R14, R13, R12, R11 ;  /* 0x0000000c0d0e7389 */ /* 0x00082400000c000b */
[----:B01234-:R-:W-:Y:S01]  /*2e640*/  ENDCOLLECTIVE ;  /* 0x000000000000791b */ /* 0x01ffe20003800000 */
.L_x_2181:
[----:B------:R-:W-:Y:S05]  /*2e650*/  BSYNC B0 ;  /* 0x0000000000007941 */ /* 0x000fea0003800000 */
.L_x_2180:
[----:B------:R-:W-:Y:S05]  /*2e660*/  BRA `(.L_x_1990) ;  /* 0xffffffa800c87947 */ /* 0x000fea000383ffff */
.L_x_1995:
[----:B0-----:R0:W3:Y:S02]  /*2e670*/  SYNCS.PHASECHK.TRANS64.TRYWAIT P0, [R5+URZ+0x30820], R0 ;  /* 0x03082000050075a7 */ /* 0x0010e4000800017f */
[----:B---3--:R-:W-:Y:S05]  /*2e680*/  @!P0 NANOSLEEP.SYNCS 0x989680 ;  /* 0x009896800000895d */ /* 0x008fea0003900000 */
[----:B------:R-:W3:Y:S02]  /*2e690*/  @!P0 SYNCS.PHASECHK.TRANS64 P0, [R5+URZ+0x30820], R0 ;  /* 0x03082000050085a7 */ /* 0x000ee4000800007f */
[----:B---3--:R-:W-:Y:S05]  /*2e6a0*/  @!P0 BRA `(.L_x_1995) ;  /* 0xfffffffc00f08947 */ /* 0x008fea000383ffff */
[----:B------:R-:W-:Y:S05]  /*2e6b0*/  BRA `(.L_x_2182) ;  /* 0xffffffb000407947 */ /* 0x000fea000383ffff */
.L_x_1996:
[----:B------:R-:W3:Y:S01]  /*2e6c0*/  S2R R2, SR_TID.X ;  /* 0x0000000000027919 */ /* 0x000ee20000002100 */
[----:B------:R-:W-:Y:S01]  /*2e6d0*/  BSSY B0, `(.L_x_2183) ;  /* 0x000000a000007945 */ /* 0x000fe20003800000 */
[----:B------:R-:W-:Y:S01]  /*2e6e0*/  IMAD.MOV.U32 R12, RZ, RZ, RZ ;  /* 0x000000ffff0c7224 */ /* 0x000fe200078e00ff */
[----:B------:R-:W-:Y:S01]  /*2e6f0*/  MOV R15, 0xffffffff ;  /* 0xffffffff000f7802 */ /* 0x000fe20000000f00 */
[----:B------:R-:W-:Y:S01]  /*2e700*/  IMAD.MOV.U32 R11, RZ, RZ, 0x1f ;  /* 0x0000001fff0b7424 */ /* 0x000fe200078e00ff */
[----:B---3--:R-:W-:-:S04]  /*2e710*/  SHF.R.U32.HI R2, RZ, 0x5, R2 ;  /* 0x00000005ff027819 */ /* 0x008fc80000011602 */
[----:B------:R-:W-:-:S04]  /*2e720*/  LOP3.LUT R2, R2, 0x3, RZ, 0xc0, !PT ;  /* 0x0000000302027812 */ /* 0x000fc800078ec0ff */
[----:B------:R-:W-:-:S07]  /*2e730*/  MOV R13, R2 ;  /* 0x00000002000d7202 */ /* 0x000fce0000000f00 */
[----:B012---:R-:W-:Y:S05]  /*2e740*/  WARPSYNC.COLLECTIVE R15, `(.L_x_2184) ;  /* 0x000000000f087348 */ /* 0x007fea0003c00000 */
[----:B------:R3:W4:Y:S02]  /*2e750*/  SHFL.IDX P6, R14, R13, R12, R11 ;  /* 0x0000000c0d0e7389 */ /* 0x00072400000c000b */
[----:B01234-:R-:W-:Y:S01]  /*2e760*/  ENDCOLLECTIVE ;  /* 0x000000000000791b */ /* 0x01ffe20003800000 */
.L_x_2184:
[----:B------:R-:W-:Y:S05]  /*2e770*/  BSYNC B0 ;  /* 0x0000000000007941 */ /* 0x000fea0003800000 */
.L_x_2183:
[----:B------:R-:W-:Y:S05]  /*2e780*/  BRA `(.L_x_2185) ;  /* 0xffffffb000287947 */ /* 0x000fea000383ffff */
.L_x_1997:
[----:B------:R-:W-:Y:S01]  /*2e790*/  BSSY B0, `(.L_x_2186) ;  /* 0x0000006000007945 */ /* 0x000fe20003800000 */
[----:B------:R-:W-:-:S07]  /*2e7a0*/  IMAD.MOV.U32 R15, RZ, RZ, -0x1 ;  /* 0xffffffffff0f7424 */ /* 0x000fce00078e00ff */
[----:B012---:R-:W-:Y:S05]  /*2e7b0*/  WARPSYNC.COLLECTIVE R15, `(.L_x_2187) ;  /* 0x000000000f0c7348 */ /* 0x007fea0003c00000 */
[----:B------:R-:W-:Y:S02]  /*2e7c0*/  ELECT P6, UR62, PT ;  /* 0x00000000003e782f */ /* 0x000fe400038c0000 */
[----:B------:R-:W-:Y:S01]  /*2e7d0*/  MOV R14, UR62 ;  /* 0x0000003e000e7c02 */ /* 0x000fe20008000f00 */
[----:B012---:R-:W-:Y:S10]  /*2e7e0*/  ENDCOLLECTIVE ;  /* 0x000000000000791b */ /* 0x007ff40003800000 */
.L_x_2187:
[----:B------:R-:W-:Y:S05]  /*2e7f0*/  BSYNC B0 ;  /* 0x0000000000007941 */ /* 0x000fea0003800000 */
.L_x_2186:
[----:B------:R-:W-:Y:S05]  /*2e800*/  BRA `(.L_x_2188) ;  /* 0xffffffb0001c7947 */ /* 0x000fea000383ffff */
.L_x_1999:
[----:B0-----:R0:W3:Y:S02]  /*2e810*/  SYNCS.PHASECHK.TRANS64.TRYWAIT P1, [R3+URZ+0x30840], R2 ;  /* 0x03084002030075a7 */ /* 0x0010e4000802017f */
[----:B---3--:R-:W-:Y:S05]  /*2e820*/  @!P1 NANOSLEEP.SYNCS 0x989680 ;  /* 0x009896800000995d */ /* 0x008fea0003900000 */
[----:B------:R-:W3:Y:S02]  /*2e830*/  @!P1 SYNCS.PHASECHK.TRANS64 P1, [R3+URZ+0x30840], R2 ;  /* 0x03084002030095a7 */ /* 0x000ee4000802007f */
[----:B---3--:R-:W-:Y:S05]  /*2e840*/  @!P1 BRA `(.L_x_1999) ;  /* 0xfffffffc00f09947 */ /* 0x008fea000383ffff */
[----:B------:R-:W-:Y:S05]  /*2e850*/  BRA `(.L_x_2189) ;  /* 0xffffffb0003c7947 */ /* 0x000fea000383ffff */
.L_x_2001:
[----:B---3--:R3:W4:Y:S02]  /*2e860*/  SYNCS.PHASECHK.TRANS64.TRYWAIT P1, [R25+URZ+0x30840], R0 ;  /* 0x03084000190075a7 */ /* 0x008724000802017f */
[----:B----4-:R-:W-:Y:S05]  /*2e870*/  @!P1 NANOSLEEP.SYNCS 0x989680 ;  /* 0x009896800000995d */ /* 0x010fea0003900000 */
[----:B------:R-:W4:Y:S02]  /*2e880*/  @!P1 SYNCS.PHASECHK.TRANS64 P1, [R25+URZ+0x30840], R0 ;  /* 0x03084000190095a7 */ /* 0x000f24000802007f */
[----:B----4-:R-:W-:Y:S05]  /*2e890*/  @!P1 BRA `(.L_x_2001) ;  /* 0xfffffffc00f09947 */ /* 0x010fea000383ffff */
[----:B------:R-:W-:Y:S05]  /*2e8a0*/  BRA `(.L_x_2190) ;  /* 0xffffffb000487947 */ /* 0x000fea000383ffff */
.L_x_2003:
[----:B----4-:R4:W0:Y:S02]  /*2e8b0*/  SYNCS.PHASECHK.TRANS64.TRYWAIT P1, [R3+URZ+0x30860], R2 ;  /* 0x03086002030075a7 */ /* 0x010824000802017f */
[----:B0-----:R-:W-:Y:S05]  /*2e8c0*/  @!P1 NANOSLEEP.SYNCS 0x989680 ;  /* 0x009896800000995d */ /* 0x001fea0003900000 */
[----:B------:R-:W0:Y:S02]  /*2e8d0*/  @!P1 SYNCS.PHASECHK.TRANS64 P1, [R3+URZ+0x30860], R2 ;  /* 0x03086002030095a7 */ /* 0x000e24000802007f */
[----:B0-----:R-:W-:Y:S05]  /*2e8e0*/  @!P1 BRA `(.L_x_2003) ;  /* 0xfffffffc00f09947 */ /* 0x001fea000383ffff */
[----:B------:R-:W-:Y:S05]  /*2e8f0*/  BRA `(.L_x_2191) ;  /* 0xffffffb000447947 */ /* 0x000fea000383ffff */
.L_x_2192:
        /* <DEDUP_REMOVED lines=16> */
.L_x_15843:


//--------------------- .text._ZN7cutlass13device_kernelIN5flash11enable_sm90INS1_16FlashAttnFwdSm90INS1_25CollectiveMainloopFwdSm90ILi2EN4cute5tupleIJNS5_1CILi1EEES8_S8_EEENS6_IJNS7_ILi128EEENS7_ILi80EEENS7_ILi256EEEEEELi256ENS_6half_tEfNS_4arch4Sm90ELb1ELb0ELb1ELb0ELb1ELb0ELb0ELb1ELb1ELb1ELb0ELb0EEENS1_21CollectiveEpilogueFwdINS6_IJSA_SC_SB_EEES9_SE_SG_Li256ELb0ELb1ELb0ELb0EEENS1_30DynamicPersistentTileSchedulerILi256ELi128ELb0ELb1ELb1EEEEEEEEEvNT_6ParamsE --------------------------
	.section	.text._ZN7cutlass13device_kernelIN5flash11enable_sm90INS1_16FlashAttnFwdSm90INS1_25CollectiveMainloopFwdSm90ILi2EN4cute5tupleIJNS5_1CILi1EEES8_S8_EEENS6_IJNS7_ILi128EEENS7_ILi80EEENS7_ILi256EEEEEELi256ENS_6half_tEfNS_4arch4Sm90ELb1ELb0ELb1ELb0ELb1ELb0ELb0ELb1ELb1ELb1ELb0ELb0EEENS1_21CollectiveEpilogueFwdINS6_IJSA_SC_SB_EEES9_SE_SG_Li256ELb0ELb1ELb0ELb0EEENS1_30DynamicPersistentTileSchedulerILi256ELi128ELb0ELb1ELb1EEEEEEEEEvNT_6ParamsE,"ax",@progbits
	.align	128
.text._ZN7cutlass13device_kernelIN5flash11enable_sm90INS1_16FlashAttnFwdSm90INS1_25CollectiveMainloopFwdSm90ILi2EN4cute5tupleIJNS5_1CILi1EEES8_S8_EEENS6_IJNS7_ILi128EEENS7_ILi80EEENS7_ILi256EEEEEELi256ENS_6half_tEfNS_4arch4Sm90ELb1ELb0ELb1ELb0ELb1ELb0ELb0ELb1ELb1ELb1ELb0ELb0EEENS1_21CollectiveEpilogueFwdINS6_IJSA_SC_SB_EEES9_SE_SG_Li256ELb0ELb1ELb0ELb0EEENS1_30DynamicPersistentTileSchedulerILi256ELi128ELb0ELb1ELb1EEEEEEEEEvNT_6ParamsE:
        .type           _ZN7cutlass13device_kernelIN5flash11enable_sm90INS1_16FlashAttnFwdSm90INS1_25CollectiveMainloopFwdSm90ILi2EN4cute5tupleIJNS5_1CILi1EEES8_S8_EEENS6_IJNS7_ILi128EEENS7_ILi80EEENS7_ILi256EEEEEELi256ENS_6half_tEfNS_4arch4Sm90ELb1ELb0ELb1ELb0ELb1ELb0ELb0ELb1ELb1ELb1ELb0ELb0EEENS1_21CollectiveEpilogueFwdINS6_IJSA_SC_SB_EEES9_SE_SG_Li256ELb0ELb1ELb0ELb0EEENS1_30DynamicPersistentTileSchedulerILi256ELi128ELb0ELb1ELb1EEEEEEEEEvNT_6ParamsE,@function
        .size           _ZN7cutlass13device_kernelIN5flash11enable_sm90INS1_16FlashAttnFwdSm90INS1_25CollectiveMainloopFwdSm90ILi2EN4cute5tupleIJNS5_1CILi1EEES8_S8_EEENS6_IJNS7_ILi128EEENS7_ILi80EEENS7_ILi256EEEEEELi256ENS_6half_tEfNS_4arch4Sm90ELb1ELb0ELb1ELb0ELb1ELb0ELb0ELb1ELb1ELb1ELb0ELb0EEENS1_21CollectiveEpilogueFwdINS6_IJSA_SC_SB_EEES9_SE_SG_Li256ELb0ELb1ELb0ELb0EEENS1_30DynamicPersistentTileSchedulerILi256ELi128ELb0ELb1ELb1EEEEEEEEEvNT_6ParamsE,(.L_x_15844 - _ZN7cutlass13device_kernelIN5flash11enable_sm90INS1_16FlashAttnFwdSm90INS1_25CollectiveMainloopFwdSm90ILi2EN4cute5tupleIJNS5_1CILi1EEES8_S8_EEENS6_IJNS7_ILi128EEENS7_ILi80EEENS7_ILi256EEEEEELi256ENS_6half_tEfNS_4arch4Sm90ELb1ELb0ELb1ELb0ELb1ELb0ELb0ELb1ELb1ELb1ELb0ELb0EEENS1_21CollectiveEpilogueFwdINS6_IJSA_SC_SB_EEES9_SE_SG_Li256ELb0ELb1ELb0ELb0EEENS1_30DynamicPersistentTileSchedulerILi256ELi128ELb0ELb1ELb1EEEEEEEEEvNT_6ParamsE)
        .other          _ZN7cutlass13device_kernelIN5flash11enable_sm90INS1_16FlashAttnFwdSm90INS1_25CollectiveMainloopFwdSm90ILi2EN4cute5tupleIJNS5_1CILi1EEES8_S8_EEENS6_IJNS7_ILi128EEENS7_ILi80EEENS7_ILi256EEEEEELi256ENS_6half_tEfNS_4arch4Sm90ELb1ELb0ELb1ELb0ELb1ELb0ELb0ELb1ELb1ELb1ELb0ELb0EEENS1_21CollectiveEpilogueFwdINS6_IJSA_SC_SB_EEES9_SE_SG_Li256ELb0ELb1ELb0ELb0EEENS1_30DynamicPersistentTileSchedulerILi256ELi128ELb0ELb1ELb1EEEEEEEEEvNT_6ParamsE,@"STO_CUDA_ENTRY STV_DEFAULT"
_ZN7cutlass13device_kernelIN5flash11enable_sm90INS1_16FlashAttnFwdSm90INS1_25CollectiveMainloopFwdSm90ILi2EN4cute5tupleIJNS5_1CILi1EEES8_S8_EEENS6_IJNS7_ILi128EEENS7_ILi80EEENS7_ILi256EEEEEELi256ENS_6half_tEfNS_4arch4Sm90ELb1ELb0ELb1ELb0ELb1ELb0ELb0ELb1ELb1ELb1ELb0ELb0EEENS1_21CollectiveEpilogueFwdINS6_IJSA_SC_SB_EEES9_SE_SG_Li256ELb0ELb1ELb0ELb0EEENS1_30DynamicPersistentTileSchedulerILi256ELi128ELb0ELb1ELb1EEEEEEEEEvNT_6ParamsE:
        /* <DEDUP_REMOVED lines=45> */
.L_x_2193:
        /* <DEDUP_REMOVED lines=22> */
.L_x_2194:
        /* <DEDUP_REMOVED lines=18> */
.L_x_2195:
        /* <DEDUP_REMOVED lines=22> */
.L_x_2196:
        /* <DEDUP_REMOVED lines=23> */
.L_x_2197:
        /* <DEDUP_REMOVED lines=10> */
.L_x_2199:
        /* <DEDUP_REMOVED lines=10> */
[----:B------:R-:W2:Y:S01]  /*0960*/  LDL R3, [R1+0x4] ;  /* 0x0000040001037983 */ /* 0x000ea20000100800 */
[----:B------:R-:W-:Y:S01]  /*0970*/  UMOV UR36, URZ ;  /* 0x0000003f00247c82 */ /* 0x000fe20008000000 */
[----:B0-----:R-:W0:Y:S02]  /*0980*/  S2R R2, SR_TID.X ;  /* 0x0000000000027919 */ /* 0x001e240000002100 */
[----:B0-----:R-:W-:-:S05]  /*0990*/  VIADD R12, R2, 0xffffff80 ;  /* 0xffffff80020c7836 */ /* 0x001fca0000000000 */
[----:B------:R-:W-:-:S04]  /*09a0*/  SHF.R.S32.HI R0, RZ, 0x1f, R12 ;  /* 0x0000001fff007819 */ /* 0x000fc8000001140c */
[CC--:B------:R-:W-:Y:S02]  /*09b0*/  LEA.HI R2, R0.reuse, R12.reuse, RZ, 0x7 ;  /* 0x0000000c00027211 */ /* 0x0c0fe400078f38ff */
[-C--:B------:R-:W-:Y:S02]  /*09c0*/  LEA.HI R4, R0, R12.reuse, RZ, 0x5 ;  /* 0x0000000c00047211 */ /* 0x080fe400078f28ff */
[----:B------:R-:W-:Y:S02]  /*09d0*/  LOP3.LUT R224, R2, 0xffffff80, RZ, 0xc0, !PT ;  /* 0xffffff8002e07812 */ /* 0x000fe400078ec0ff */
[----:B------:R-:W-:Y:S01]  /*09e0*/  LEA.HI R11, R0, R12, RZ, 0x2 ;  /* 0x0000000c000b7211 */ /* 0x000fe200078f10ff */
[----:B------:R-:W-:Y:S01]  /*09f0*/  IMAD.SHL.U32 R5, R4, 0x20, RZ ;  /* 0x0000002004057824 */ /* 0x000fe200078e00ff */
[----:B------:R-:W-:Y:S01]  /*0a00*/  SHF.R.S32.HI R225, RZ, 0x7, R2 ;  /* 0x00000007ffe17819 */ /* 0x000fe20000011402 */
[----:B------:R-:W-:Y:S01]  /*0a10*/  IMAD.IADD R224, R12, 0x1, -R224 ;  /* 0x000000010ce07824 */ /* 0x000fe200078e0ae0 */
[----:B------:R-:W-:-:S02]  /*0a20*/  LOP3.LUT R11, R11, 0xfffffffc, RZ, 0xc0, !PT ;  /* 0xfffffffc0b0b7812 */ /* 0x000fc400078ec0ff */
[----:B------:R-:W-:Y:S02]  /*0a30*/  LOP3.LUT R5, R5, 0xfffffc00, RZ, 0xc0, !PT ;  /* 0xfffffc0005057812 */ /* 0x000fe400078ec0ff */
[----:B------:R-:W-:Y:S01]  /*0a40*/  SHF.R.S32.HI R7, RZ, 0x1f, R224 ;  /* 0x0000001fff077819 */ /* 0x000fe200000114e0 */
[----:B------:R-:W-:Y:S01]  /*0a50*/  IMAD.IADD R11, R12, 0x1, -R11 ;  /* 0x000000010c0b7824 */ /* 0x000fe200078e0a0b */
[----:B------:R-:W-:Y:S02]  /*0a60*/  LEA.HI R2, R2, R225, RZ, 0x1 ;  /* 0x000000e102027211 */ /* 0x000fe400078f08ff */
[CC--:B------:R-:W-:Y:S02]  /*0a70*/  LEA.HI R8, R7.reuse, R224.reuse, RZ, 0x2 ;  /* 0x000000e007087211 */ /* 0x0c0fe400078f10ff */
[----:B------:R-:W-:Y:S02]  /*0a80*/  LEA.HI R7, R7, R224, RZ, 0x5 ;  /* 0x000000e007077211 */ /* 0x000fe400078f28ff */
[----:B------:R-:W-:-:S02]  /*0a90*/  SHF.R.S32.HI R9, RZ, 0x2, R8 ;  /* 0x00000002ff097819 */ /* 0x000fc40000011408 */
[----:B------:R-:W-:Y:S02]  /*0aa0*/  SHF.R.S32.HI R10, RZ, 0x1f, R8 ;  /* 0x0000001fff0a7819 */ /* 0x000fe40000011408 */
[----:B------:R-:W-:Y:S02]  /*0ab0*/  SHF.R.S32.HI R7, RZ, 0x5, R7 ;  /* 0x00000005ff077819 */ /* 0x000fe40000011407 */
[----:B------:R-:W-:Y:S02]  /*0ac0*/  LEA.HI R10, R10, R9, RZ, 0x3 ;  /* 0x000000090a0a7211 */ /* 0x000fe400078f18ff */
[----:B------:R-:W-:Y:S02]  /*0ad0*/  LOP3.LUT R2, R2, 0x3fffffe, RZ, 0xc0, !PT ;  /* 0x03fffffe02027812 */ /* 0x000fe400078ec0ff */
[----:B------:R-:W-:Y:S02]  /*0ae0*/  LOP3.LUT R10, R10, 0xfffffff8, RZ, 0xc0, !PT ;  /* 0xfffffff80a0a7812 */ /* 0x000fe400078ec0ff */
[----:B------:R-:W-:-:S03]  /*0af0*/  IADD3 R2, R225, -R2, RZ ;  /* 0x80000002e1027210 */ /* 0x000fc60007ffe0ff */
[----:B------:R-:W-:-:S04]  /*0b00*/  IMAD.IADD R10, R9, 0x1, -R10 ;  /* 0x00000001090a7824 */ /* 0x000fc800078e0a0a */
[----:B------:R-:W-:-:S04]  /*0b10*/  IMAD R7, R7, 0x10, R10 ;  /* 0x0000001007077824 */ /* 0x000fc800078e020a */
[----:B------:R-:W-:Y:S01]  /*0b20*/  IMAD R226, R2, 0x40, R7 ;  /* 0x0000004002e27824 */ /* 0x000fe200078e0207 */
[----:B--2---:R-:W-:Y:S02]  /*0b30*/  R2UR UR5, R3 ;  /* 0x00000000030572ca */ /* 0x004fe400000e0000 */
[CC--:B------:R-:W-:Y:S02]  /*0b40*/  LEA.HI R3, R0.reuse, R12.reuse, RZ, 0x4 ;  /* 0x0000000c00037211 */ /* 0x0c0fe400078f20ff */
[----:B------:R-:W-:Y:S02]  /*0b50*/  LEA.HI R0, R0, R12, RZ, 0x3 ;  /* 0x0000000c00007211 */ /* 0x000fe400078f18ff */
[----:B------:R-:W-:Y:S02]  /*0b60*/  SHF.R.S32.HI R6, RZ, 0x4, R3 ;  /* 0x00000004ff067819 */ /* 0x000fe40000011403 */
[C---:B------:R-:W-:Y:S02]  /*0b70*/  LOP3.LUT R4, R3.reuse, 0x3fffff0, RZ, 0xc0, !PT ;  /* 0x03fffff003047812 */ /* 0x040fe400078ec0ff */
[----:B------:R-:W-:-:S02]  /*0b80*/  LEA.HI R3, R3, R6, RZ, 0x1 ;  /* 0x0000000603037211 */ /* 0x000fc400078f08ff */
[----:B------:R-:W-:Y:S01]  /*0b90*/  IADD3 R4, R12, -R4, RZ ;  /* 0x800000040c047210 */ /* 0x000fe20007ffe0ff */
[----:B------:R-:W-:Y:S01]  /*0ba0*/  ULOP3.LUT UR6, UR5, 0x1, URZ, 0xfc, !UPT ;  /* 0x0000000105067892 */ /* 0x000fe2000f8efc3f */
[----:B------:R-:W-:Y:S02]  /*0bb0*/  LOP3.LUT R219, R0, 0xfffffff8, RZ, 0xc0, !PT ;  /* 0xfffffff800db7812 */ /* 0x000fe400078ec0ff */
[----:B------:R-:W-:Y:S01]  /*0bc0*/  LOP3.LUT R3, R3, 0x1ffffffe, RZ, 0xc0, !PT ;  /* 0x1ffffffe03037812 */ /* 0x000fe200078ec0ff */
[----:B------:R-:W-:Y:S01]  /*0bd0*/  IMAD R4, R4, 0x40, R5 ;  /* 0x0000004004047824 */ /* 0x000fe200078e0205 */
[----:B------:R-:W-:Y:S01]  /*0be0*/  LEA.HI R5, R11, R11, RZ, 0x1 ;  /* 0x0000000b0b057211 */ /* 0x000fe200078f08ff */
[----:B------:R-:W-:Y:S01]  /*0bf0*/  IMAD.IADD R219, R12, 0x1, -R219 ;  /* 0x000000010cdb7824 */ /* 0x000fe200078e0adb */
[----:B------:R-:W-:Y:S01]  /*0c00*/  MOV R2, UR6 ;  /* 0x0000000600027c02 */ /* 0x000fe20008000f00 */
[----:B------:R-:W-:Y:S01]  /*0c10*/  IMAD.IADD R3, R6, 0x1, -R3 ;  /* 0x0000000106037824 */ /* 0x000fe200078e0a03 */
[----:B------:R-:W-:Y:S01]  /*0c20*/  LOP3.LUT R6, R5, 0x1ffffffe, RZ, 0xc0, !PT ;  /* 0x1ffffffe05067812 */ /* 0x000fe200078ec0ff */
[----:B------:R-:W-:Y:S01]  /*0c30*/  IMAD.SHL.U32 R22, R219, 0x8, RZ ;  /* 0x00000008db167824 */ /* 0x000fe200078e00ff */
[----:B------:R-:W-:Y:S01]  /*0c40*/  UMOV UR5, URZ ;  /* 0x0000003f00057c82 */ /* 0x000fe20008000000 */
[----:B------:R-:W-:Y:S01]  /*0c50*/  IMAD R227, R3, 0x8, R4 ;  /* 0x0000000803e37824 */ /* 0x000fe200078e0204 */
[----:B------:R-:W-:Y:S01]  /*0c60*/  LOP3.LUT R3, R8, 0x7ffffffc, RZ, 0xc0, !PT ;  /* 0x7ffffffc08037812 */ /* 0x000fe200078ec0ff */
[----:B------:R-:W-:Y:S01]  /*0c70*/  IMAD.IADD R215, R11, 0x1, -R6 ;  /* 0x000000010bd77824 */ /* 0x000fe200078e0a06 */
[----:B------:R-:W-:Y:S01]  /*0c80*/  SHF.R.S32.HI R222, RZ, 0x3, R0 ;  /* 0x00000003ffde7819 */ /* 0x000fe20000011400 */
[C---:B------:R-:W-:Y:S01]  /*0c90*/  VIADD R217, R22.reuse, 0x40 ;  /* 0x0000004016d97836 */ /* 0x040fe20000000000 */
[----:B------:R-:W-:Y:S01]  /*0ca0*/  SHF.R.S32.HI R0, RZ, 0x1f, R22 ;  /* 0x0000001fff007819 */ /* 0x000fe20000011416 */
[C---:B------:R-:W-:Y:S01]  /*0cb0*/  VIADD R216, R22.reuse, 0x80 ;  /* 0x0000008016d87836 */ /* 0x040fe20000000000 */
[----:B------:R0:W-:Y:S01]  /*0cc0*/  STL [R1], R2 ;  /* 0x0000000201007387 */ /* 0x0001e20000100800 */
[----:B------:R-:W-:Y:S01]  /*0cd0*/  VIADD R218, R22, 0xc0 ;  /* 0x000000c016da7836 */ /* 0x000fe20000000000 */
[----:B------:R-:W-:Y:S01]  /*0ce0*/  SHF.R.S32.HI R4, RZ, 0x1f, R217 ;  /* 0x0000001fff047819 */ /* 0x000fe200000114d9 */
[----:B------:R-:W-:Y:S01]  /*0cf0*/  IMAD.U32 R223, RZ, RZ, UR5 ;  /* 0x00000005ffdf7e24 */ /* 0x000fe2000f8e00ff */
[----:B------:R-:W-:Y:S01]  /*0d00*/  LEA R215, R215, R226, 0x3 ;  /* 0x000000e2d7d77211 */ /* 0x000fe200078e18ff */
[----:B------:R-:W-:Y:S01]  /*0d10*/  IMAD.IADD R214, R224, 0x1, -R3 ;  /* 0x00000001e0d67824 */ /* 0x000fe200078e0a03 */
[----:B------:R-:W-:Y:S01]  /*0d20*/  SHF.R.S32.HI R0, RZ, 0x1f, R218 ;  /* 0x0000001fff007819 */ /* 0x000fe200000114da */
[----:B------:R-:W-:Y:S01]  /*0d30*/  IMAD.U32 R17, RZ, RZ, UR5 ;  /* 0x00000005ff117e24 */ /* 0x000fe2000f8e00ff */
[----:B0-----:R-:W-:-:S07]  /*0d40*/  SHF.R.S32.HI R2, RZ, 0x1f, R216 ;  /* 0x0000001fff027819 */ /* 0x001fce00000114d8 */
.L_x_2256:
        /* <DEDUP_REMOVED lines=21> */
.L_x_2200:
[----:B------:R-:W-:Y:S01]  /*0ea0*/  ULDC UR8, c[0x0][0xc54] ;  /* 0x0003150000087ab9 */ /* 0x000fe20000000800 */
[----:B------:R-:W-:Y:S01]  /*0eb0*/  UMOV UR4, UR9 ;  /* 0x0000000900047c82 */ /* 0x000fe20008000000 */
[----:B------:R-:W-:-:S11]  /*0ec0*/  UISETP.NE.AND UP0, UPT, UR8, 0x1, UPT ;  /* 0x000000010800788c */ /* 0x000fd6000bf05270 */
[----:B------:R-:W-:Y:S02]  /*0ed0*/  @UP0 ULDC.64 UR10, c[0x0][0xc58] ;  /* 0x00031600000a0ab9 */ /* 0x000fe40000000a00 */
[----:B------:R-:W-:-:S04]  /*0ee0*/  UIMAD.WIDE.U32 UR6, UR9, UR10, URZ ;  /* 0x0000000a090672a5 */ /* 0x000fc8000f8e003f */
[----:B------:R-:W-:-:S04]  /*0ef0*/  @UP0 USHF.R.U32.HI UR4, URZ, UR11, UR7 ;  /* 0x0000000b3f040299 */ /* 0x000fc80008011607 */
[----:B------:R-:W-:-:S12]  /*0f00*/  UIMAD UR6, UR4, UR8, URZ ;  /* 0x00000008040672a4 */ /* 0x000fd8000f8e023f */
.L_x_2201:
[----:B------:R-:W-:Y:S01]  /*0f10*/  ULDC.64 UR10, c[0x0][0x418] ;  /* 0x00010600000a7ab9 */ /* 0x000fe20000000a00 */
[----:B------:R-:W-:Y:S01]  /*0f20*/  ULOP3.LUT UR4, URZ, UR4, URZ, 0x33, !UPT ;  /* 0x000000043f047292 */ /* 0x000fe2000f8e333f */
[----:B------:R-:W-:Y:S01]  /*0f30*/  PLOP3.LUT P0, PT, PT, PT, PT, 0x80, 0x0 ;  /* 0x000000000000781c */ /* 0x000fe20003f0f070 */
[----:B------:R-:W-:Y:S01]  /*0f40*/  UISETP.NE.U32.AND UP0, UPT, UR10, URZ, UPT ;  /* 0x0000003f0a00728c */ /* 0x000fe2000bf05070 */
[----:B------:R-:W-:Y:S01]  /*0f50*/  CS2R R2, SRZ ;  /* 0x0000000000027805 */ /* 0x000fe2000001ff00 */
[----:B------:R-:W-:Y:S01]  /*0f60*/  UIADD3 UR10, UR9, -UR6, URZ ;  /* 0x80000006090a7290 */ /* 0x000fe2000fffe03f */
[----:B------:R-:W-:Y:S01]  /*0f70*/  IMAD.MOV.U32 R0, RZ, RZ, RZ ;  /* 0x000000ffff007224 */ /* 0x000fe200078e00ff */
[----:B------:R-:W-:Y:S01]  /*0f80*/  ULDC UR7, c[0x0][0x448] ;  /* 0x0001120000077ab9 */ /* 0x000fe20000000800 */
[----:B------:R-:W-:Y:S01]  /*0f90*/  ULDC UR6, c[0x0][0xc3c] ;  /* 0x00030f0000067ab9 */ /* 0x000fe20000000800 */
[----:B------:R-:W-:Y:S01]  /*0fa0*/  UISETP.NE.AND UP2, UPT, UR7, 0x1, UPT ;  /* 0x000000010700788c */ /* 0x000fe2000bf45270 */
[----:B------:R-:W-:Y:S01]  /*0fb0*/  CS2R R164, SRZ ;  /* 0x0000000000a47805 */ /* 0x000fe2000001ff00 */
[----:B------:R-:W-:Y:S01]  /*0fc0*/  UIADD3 UR4, UR4, UR6, URZ ;  /* 0x0000000604047290 */ /* 0x000fe2000fffe03f */
[----:B------:R-:W-:Y:S01]  /*0fd0*/  CS2R R162, SRZ ;  /* 0x0000000000a27805 */ /* 0x000fe2000001ff00 */
[----:B------:R-:W-:Y:S01]  /*0fe0*/  UP2UR UR6, UPR, URZ, 0x4 ;  /* 0x000000043f067883 */ /* 0x000fe20008000000 */
[----:B------:R-:W-:Y:S01]  /*0ff0*/  CS2R R148, SRZ ;  /* 0x0000000000947805 */ /* 0x000fe2000001ff00 */
[----:B------:R-:W-:Y:S01]  /*1000*/  USHF.L.U32 UR4, UR4, 0x7, URZ ;  /* 0x0000000704047899 */ /* 0x000fe2000800063f */
[----:B------:R-:W-:Y:S01]  /*1010*/  CS2R R160, SRZ ;  /* 0x0000000000a07805 */ /* 0x000fe2000001ff00 */
[----:B------:R-:W-:Y:S01]  /*1020*/  UISETP.NE.AND.EX UP0, UPT, UR11, URZ, UPT, UP0 ;  /* 0x0000003f0b00728c */ /* 0x000fe2000bf05300 */
[----:B------:R-:W-:Y:S01]  /*1030*/  CS2R R144, SRZ ;  /* 0x0000000000907805 */ /* 0x000fe2000001ff00 */
[----:B------:R-:W-:Y:S01]  /*1040*/  IMAD.U32 R212, RZ, RZ, UR6 ;  /* 0x00000006ffd47e24 */ /* 0x000fe2000f8e00ff */
[----:B------:R-:W-:Y:S01]  /*1050*/  ULDC UR9, c[0x0][0x424] ;  /* 0x0001090000097ab9 */ /* 0x000fe20000000800 */
[----:B------:R-:W-:Y:S01]  /*1060*/  IMAD.U32 R213, RZ, RZ, UR4 ;  /* 0x00000004ffd57e24 */ /* 0x000fe2000f8e00ff */
[----:B------:R-:W-:Y:S01]  /*1070*/  UIADD3 UR4, UR4, 0x7f, URZ ;  /* 0x0000007f04047890 */ /* 0x000fe2000fffe03f */
[----:B------:R-:W-:Y:S01]  /*1080*/  CS2R R128, SRZ ;  /* 0x0000000000807805 */ /* 0x000fe2000001ff00 */
[----:B------:R-:W-:Y:S01]  /*1090*/  ULDC UR8, c[0x0][0x288] ;  /* 0x0000a20000087ab9 */ /* 0x000fe20000000800 */
[----:B------:R-:W-:Y:S01]  /*10a0*/  @UP2 ULDC UR6, c[0x0][0x44c] ;  /* 0x0001130000062ab9 */ /* 0x000fe20000000800 */
[----:B------:R-:W-:Y:S01]  /*10b0*/  UIADD3 UR8, -UR8, 0x50, URZ ;  /* 0x0000005008087890 */ /* 0x000fe2000fffe13f */
[----:B------:R-:W-:Y:S01]  /*10c0*/  CS2R R140, SRZ ;  /* 0x00000000008c7805 */ /* 0x000fe2000001ff00 */
[----:B------:R-:W-:Y:S01]  /*10d0*/  UIMAD.WIDE.U32 UR6, UR4, UR6, URZ ;  /* 0x00000006040672a5 */ /* 0x000fe2000f8e003f */
[----:B------:R-:W-:Y:S01]  /*10e0*/  CS2R R124, SRZ ;  /* 0x00000000007c7805 */ /* 0x000fe2000001ff00 */
[----:B------:R-:W-:Y:S01]  /*10f0*/  USEL UR14, UR9, 0x1, UP0 ;  /* 0x00000001090e7887 */ /* 0x000fe20008000000 */
[----:B------:R-:W-:Y:S01]  /*1100*/  CS2R R96, SRZ ;  /* 0x0000000000607805 */ /* 0x000fe2000001ff00 */
[----:B------:R-:W-:Y:S01]  /*1110*/  ULDC UR12, c[0x0][0x2f0] ;  /* 0x0000bc00000c7ab9 */ /* 0x000fe20000000800 */
[----:B------:R-:W-:Y:S01]  /*1120*/  @UP2 ULDC UR9, c[0x0][0x450] ;  /* 0x0001140000092ab9 */ /* 0x000fe20000000800 */
[----:B------:R-:W-:Y:S01]  /*1130*/  UIMAD UR8, UR14, UR12, UR8 ;  /* 0x0000000c0e0872a4 */ /* 0x000fe2000f8e0208 */
[----:B------:R-:W-:Y:S01]  /*1140*/  CS2R R136, SRZ ;  /* 0x0000000000887805 */ /* 0x000fe2000001ff00 */
[----:B------:R-:W-:Y:S01]  /*1150*/  @UP2 USHF.R.U32.HI UR4, URZ, UR9, UR7 ;  /* 0x000000093f042299 */ /* 0x000fe20008011607 */
[----:B------:R-:W-:Y:S01]  /*1160*/  MOV R23, UR14 ;  /* 0x0000000e00177c02 */ /* 0x000fe20008000f00 */
[----:B------:R-:W-:Y:S01]  /*1170*/  UIMAD UR6, UR14, UR12, 0x4f ;  /* 0x0000004f0e0674a4 */ /* 0x000fe2000f8e020c */
[----:B------:R-:W-:Y:S01]  /*1180*/  CS2R R92, SRZ ;  /* 0x00000000005c7805 */ /* 0x000fe2000001ff00 */
[----:B------:R-:W-:Y:S01]  /*1190*/  UIADD3 UR8, UR8, UR4, URZ ;  /* 0x0000000408087290 */ /* 0x000fe2000fffe03f */
[----:B------:R-:W-:Y:S01]  /*11a0*/  CS2R R88, SRZ ;  /* 0x0000000000587805 */ /* 0x000fe2000001ff00 */
[----:B------:R-:W-:Y:S01]  /*11b0*/  UIMAD.WIDE UR6, UR6, 0x66666667, URZ ;  /* 0x66666667060678a5 */ /* 0x000fe2000f8e023f */
[----:B------:R-:W-:Y:S01]  /*11c0*/  CS2R R132, SRZ ;  /* 0x0000000000847805 */ /* 0x000fe2000001ff00 */
[----:B------:R-:W-:Y:S01]  /*11d0*/  UIMAD.WIDE UR8, UR8, 0x66666667, URZ ;  /* 0x66666667080878a5 */ /* 0x000fe2000f8e023f */
[----:B------:R-:W-:Y:S01]  /*11e0*/  CS2R R84, SRZ ;  /* 0x0000000000547805 */ /* 0x000fe2000001ff00 */
[----:B------:R-:W-:Y:S01]  /*11f0*/  ULDC UR13, c[0x0][0xc54] ;  /* 0x00031500000d7ab9 */ /* 0x000fe20000000800 */
[----:B------:R-:W-:Y:S01]  /*1200*/  USHF.R.U32.HI UR4, URZ, 0x1f, UR7 ;  /* 0x0000001f3f047899 */ /* 0x000fe20008011607 */
[----:B------:R-:W-:Y:S01]  /*1210*/  CS2R R80, SRZ ;  /* 0x0000000000507805 */ /* 0x000fe2000001ff00 */
[----:B------:R-:W-:Y:S01]  /*1220*/  UIMAD UR12, UR5, UR13, UR10 ;  /* 0x0000000d050c72a4 */ /* 0x000fe2000f8e020a */
[----:B------:R-:W-:Y:S01]  /*1230*/  CS2R R194, SRZ ;  /* 0x0000000000c27805 */ /* 0x000fe2000001ff00 */
[----:B------:R-:W-:Y:S01]  /*1240*/  USHF.R.U32.HI UR5, URZ, 0x1f, UR9 ;  /* 0x0000001f3f057899 */ /* 0x000fe20008011609 */
[----:B------:R-:W-:Y:S01]  /*1250*/  CS2R R76, SRZ ;  /* 0x00000000004c7805 */ /* 0x000fe2000001ff00 */
[----:B------:R-:W-:Y:S01]  /*1260*/  ULDC UR11, c[0x0][0xc48] ;  /* 0x00031200000b7ab9 */ /* 0x000fe20000000800 */
[----:B------:R-:W-:Y:S01]  /*1270*/  ULEA.HI.SX32 UR7, UR7, UR4, 0x1b ;  /* 0x0000000407077291 */ /* 0x000fe2000f8fda3f */
[----:B------:R-:W-:Y:S01]  /*1280*/  CS2R R72, SRZ ;  /* 0x0000000000487805 */ /* 0x000fe2000001ff00 */
[----:B------:R-:W-:Y:S01]  /*1290*/  UISETP.NE.AND UP1, UPT, UR11, 0x1, UPT ;  /* 0x000000010b00788c */ /* 0x000fe2000bf25270 */
[----:B------:R-:W-:Y:S01]  /*12a0*/  CS2R R68, SRZ ;  /* 0x0000000000447805 */ /* 0x000fe2000001ff00 */
[----:B------:R-:W-:Y:S01]  /*12b0*/  ULEA.HI.SX32 UR9, UR9, UR5, 0x1b ;  /* 0x0000000509097291 */ /* 0x000fe2000f8fda3f */
[----:B------:R-:W-:Y:S01]  /*12c0*/  CS2R R64, SRZ ;  /* 0x0000000000407805 */ /* 0x000fe2000001ff00 */
[----:B------:R-:W-:Y:S01]  /*12d0*/  UMOV UR14, UR12 ;  /* 0x0000000c000e7c82 */ /* 0x000fe20008000000 */
[----:B------:R-:W-:Y:S01]  /*12e0*/  CS2R R170, SRZ ;  /* 0x0000000000aa7805 */ /* 0x000fe2000001ff00 */
[----:B------:R-:W-:Y:S01]  /*12f0*/  UISETP.LT.AND UP0, UPT, UR7, UR9, UPT ;  /* 0x000000090700728c */ /* 0x000fe2000bf01270 */
[----:B------:R-:W-:-:S02]  /*1300*/  CS2R R192, SRZ ;  /* 0x0000000000c07805 */ /* 0x000fc4000001ff00 */
[----:B------:R-:W-:Y:S02]  /*1310*/  CS2R R60, SRZ ;  /* 0x00000000003c7805 */ /* 0x000fe4000001ff00 */
[----:B------:R-:W-:Y:S01]  /*1320*/  CS2R R56, SRZ ;  /* 0x0000000000387805 */ /* 0x000fe2000001ff00 */
[----:B------:R-:W-:Y:S01]  /*1330*/  USEL UR61, UR7, UR9, UP0 ;  /* 0x00000009073d7287 */ /* 0x000fe20008000000 */
[----:B------:R-:W-:Y:S01]  /*1340*/  CS2R R168, SRZ ;  /* 0x0000000000a87805 */ /* 0x000fe2000001ff00 */
[----:B------:R-:W-:Y:S01]  /*1350*/  @UP1 ULDC UR10, c[0x0][0xc4c] ;  /* 0x00031300000a1ab9 */ /* 0x000fe20000000800 */
[----:B------:R-:W-:Y:S01]  /*1360*/  @UP1 ULDC UR6, c[0x0][0xc50] ;  /* 0x0003140000061ab9 */ /* 0x000fe20000000800 */
[----:B------:R-:W-:Y:S01]  /*1370*/  UIMAD.WIDE.U32 UR4, UR12, UR10, URZ ;  /* 0x0000000a0c0472a5 */ /* 0x000fe2000f8e003f */
[----:B------:R-:W-:Y:S01]  /*1380*/  CS2R R52, SRZ ;  /* 0x0000000000347805 */ /* 0x000fe2000001ff00 */
[----:B------:R-:W-:Y:S01]  /*1390*/  UISETP.GE.AND UP0, UPT, UR61, 0x1, UPT ;  /* 0x000000013d00788c */ /* 0x000fe2000bf06270 */
[----:B------:R-:W-:Y:S01]  /*13a0*/  CS2R R48, SRZ ;  /* 0x0000000000307805 */ /* 0x000fe2000001ff00 */
[----:B------:R-:W-:Y:S01]  /*13b0*/  @UP1 USHF.R.U32.HI UR14, URZ, UR6, UR5 ;  /* 0x000000063f0e1299 */ /* 0x000fe20008011605 */
[----:B------:R-:W-:-:S02]  /*13c0*/  CS2R R190, SRZ ;  /* 0x0000000000be7805 */ /* 0x000fc4000001ff00 */
[----:B------:R-:W-:Y:S02]  /*13d0*/  CS2R R44, SRZ ;  /* 0x00000000002c7805 */ /* 0x000fe4000001ff00 */
[----:B------:R-:W-:Y:S02]  /*13e0*/  CS2R R40, SRZ ;  /* 0x0000000000287805 */ /* 0x000fe4000001ff00 */
[----:B------:R-:W-:Y:S01]  /*13f0*/  PLOP3.LUT P1, PT, PT, PT, UP0, 0x80, 0x0 ;  /* 0x000000000000781c */ /* 0x000fe20003f2f008 */
[----:B------:R-:W-:Y:S02]  /*1400*/  UIADD3 UR4, -UR14, URZ, URZ ;  /* 0x0000003f0e047290 */ /* 0x000fe4000fffe13f */
[----:B------:R-:W-:Y:S01]  /*1410*/  IMAD.U32 R221, RZ, RZ, UR14 ;  /* 0x0000000effdd7e24 */ /* 0x000fe2000f8e00ff */
[----:B------:R-:W-:Y:S02]  /*1420*/  CS2R R166, SRZ ;  /* 0x0000000000a67805 */ /* 0x000fe4000001ff00 */
[----:B------:R-:W-:Y:S01]  /*1430*/  CS2R R36, SRZ ;  /* 0x0000000000247805 */ /* 0x000fe2000001ff00 */
[----:B------:R-:W-:Y:S01]  /*1440*/  UIMAD UR4, UR11, UR4, UR12 ;  /* 0x000000040b0472a4 */ /* 0x000fe2000f8e020c */
[----:B------:R-:W-:-:S02]  /*1450*/  CS2R R32, SRZ ;  /* 0x0000000000207805 */ /* 0x000fc4000001ff00 */
[----:B------:R-:W-:Y:S01]  /*1460*/  CS2R R188, SRZ ;  /* 0x0000000000bc7805 */ /* 0x000fe2000001ff00 */
[----:B------:R-:W-:Y:S01]  /*1470*/  IMAD.MOV.U32 R16, RZ, RZ, RZ ;  /* 0x000000ffff107224 */ /* 0x000fe200078e00ff */
[----:B------:R-:W-:Y:S02]  /*1480*/  CS2R R98, SRZ ;  /* 0x0000000000627805 */ /* 0x000fe4000001ff00 */
[----:B------:R-:W-:Y:S01]  /*1490*/  CS2R R186, SRZ ;  /* 0x0000000000ba7805 */ /* 0x000fe2000001ff00 */
[----:B------:R-:W-:Y:S01]  /*14a0*/  IMAD.U32 R220, RZ, RZ, UR4 ;  /* 0x00000004ffdc7e24 */ /* 0x000fe2000f8e00ff */
        /* <DEDUP_REMOVED lines=33> */
[----:B------:R-:W-:Y:S02]  /*16c0*/  UIADD3 UR6, UR7, 0x14400, URZ ;  /* 0x0001440007067890 */ /* 0x000fe4000fffe03f */
[----:B------:R-:W-:Y:S02]  /*16d0*/  IMAD.U32 R16, RZ, RZ, UR7 ;  /* 0x00000007ff107e24 */ /* 0x000fe4000f8e00ff */
        /* <DEDUP_REMOVED lines=19> */
[----:B------:R-:W-:Y:S01]  /*1810*/  MOV R13, RZ ;  /* 0x000000ff000d7202 */ /* 0x000fe20000000f00 */
[----:B------:R-:W-:-:S02]  /*1820*/  IMAD.U32 R11, RZ, RZ, UR7 ;  /* 0x00000007ff0b7e24 */ /* 0x000fc4000f8e00ff */
[----:B------:R-:W-:Y:S02]  /*1830*/  IMAD.MOV.U32 R8, RZ, RZ, 0x70 ;  /* 0x00000070ff087424 */ /* 0x000fe400078e00ff */
[----:B0-----:R-:W-:-:S07]  /*1840*/  IMAD.MOV.U32 R12, RZ, RZ, 0x1 ;  /* 0x00000001ff0c7424 */ /* 0x001fce00078e00ff */
[----:B------:R-:W-:-:S07]  /*1850*/  LEPC R20, `(.L_x_2203) ;  /* 0x000000001014794e */ /* 0x000fce0000000000 */
[----:B-1----:R-:W-:Y:S05]  /*1860*/  CALL.ABS.NOINC R2 ;  /* 0x0000000002007343 */ /* 0x002fea0003c00000 */
.L_x_2203:
[----:B------:R-:W2:Y:S01]  /*1870*/  LDL R2, [R1] ;  /* 0x0000000001027983 */ /* 0x000ea20000100800 */
[----:B------:R-:W-:Y:S02]  /*1880*/  R2UR UR7, R223 ;  /* 0x00000000df0772ca */ /* 0x000fe400000e0000 */
[----:B------:R-:W-:-:S11]  /*1890*/  R2UR UR6, R16 ;  /* 0x00000000100672ca */ /* 0x000fd600000e0000 */
[----:B------:R-:W-:-:S04]  /*18a0*/  ULEA.HI UR4, UR7, UR7, URZ, 0x1 ;  /* 0x0000000707047291 */ /* 0x000fc8000f8f083f */
[----:B------:R-:W-:-:S04]  /*18b0*/  ULOP3.LUT UR4, UR4, 0xfffffffe, URZ, 0xc0, !UPT ;  /* 0xfffffffe04047892 */ /* 0x000fc8000f8ec03f */
[----:B------:R-:W-:-:S06]  /*18c0*/  UIADD3 UR4, UR7, -UR4, URZ ;  /* 0x8000000407047290 */ /* 0x000fcc000fffe03f */
[----:B------:R-:W-:-:S05]  /*18d0*/  IMAD.U32 R0, RZ, RZ, UR4 ;  /* 0x00000004ff007e24 */ /* 0x000fca000f8e00ff */
[----:B------:R-:W-:-:S04]  /*18e0*/  SHF.L.U32 R0, R0, 0x1f, RZ ;  /* 0x0000001f00007819 */ /* 0x000fc800000006ff */
[----:B------:R-:W0:Y:S01]  /*18f0*/  SYNCS.PHASECHK.TRANS64.TRYWAIT P1, [UR6+0x38800], R0 ;  /* 0x03880000ff0075a7 */ /* 0x000e220008020146 */
[----:B--2---:R-:W-:-:S13]  /*1900*/  R2UR UR5, R2 ;  /* 0x00000000020572ca */ /* 0x004fda00000e0000 */
[----:B------:R-:W-:-:S05]  /*1910*/  IMAD.U32 R2, RZ, RZ, UR5 ;  /* 0x00000005ff027e24 */ /* 0x000fca000f8e00ff */
[----:B------:R-:W-:Y:S01]  /*1920*/  ISETP.NE.AND P0, PT, R2, 0x3, PT ;  /* 0x000000030200780c */ /* 0x000fe20003f05270 */
[----:B0-----:R-:W-:-:S12]  /*1930*/  @!P1 BRA `(.L_x_2204) ;  /* 0x0000014800ac9947 */ /* 0x001fd80003800000 */
.L_x_2322:
[----:B------:R-:W-:Y:S05]  /*1940*/  @!P0 BRA `(.L_x_2205) ;  /* 0x0000000000048947 */ /* 0x000fea0003800000 */
[----:B------:R-:W-:Y:S01]  /*1950*/  BPT.TRAP 0x1 ;  /* 0x000000040000795c */ /* 0x000fe20000300000 */
.L_x_2205:
[----:B------:R-:W-:Y:S01]  /*1960*/  R2UR UR5, R17 ;  /* 0x00000000110572ca */ /* 0x000fe200000e0000 */
[----:B0-----:R-:W-:Y:S01]  /*1970*/  IMAD.U32 R0, RZ, RZ, UR36 ;  /* 0x00000024ff007e24 */ /* 0x001fe2000f8e00ff */
[----:B------:R-:W-:-:S11]  /*1980*/  R2UR UR4, R16 ;  /* 0x00000000100472ca */ /* 0x000fd600000e0000 */
[----:B------:R-:W-:Y:S02]  /*1990*/  IMAD.U32 R3, RZ, RZ, UR5 ;  /* 0x00000005ff037e24 */ /* 0x000fe4000f8e00ff */
[----:B------:R-:W-:-:S03]  /*19a0*/  LEA R0, R0, UR4, 0x3 ;  /* 0x0000000400007c11 */ /* 0x000fc6000f8e18ff */
[----:B------:R-:W-:-:S04]  /*19b0*/  SHF.L.U32 R3, R3, 0x1f, RZ ;  /* 0x0000001f03037819 */ /* 0x000fc800000006ff */
[----:B------:R0:W1:Y:S01]  /*19c0*/  SYNCS.PHASECHK.TRANS64.TRYWAIT P1, [R0+URZ+0x38830], R3 ;  /* 0x03883003000075a7 */ /* 0x000062000802017f */
[----:B------:R-:W-:Y:S05]  /*19d0*/  @!P0 BRA `(.L_x_2206) ;  /* 0x0000000000048947 */ /* 0x000fea0003800000 */
[----:B------:R-:W-:Y:S01]  /*19e0*/  BPT.TRAP 0x1 ;  /* 0x000000040000795c */ /* 0x000fe20000300000 */
.L_x_2206:
[----:B-1----:R-:W-:Y:S05]  /*19f0*/  @P1 BRA `(.L_x_2207) ;  /* 0x0000000000081947 */ /* 0x002fea0003800000 */
[----:B------:R-:W1:Y:S02]  /*1a00*/  SYNCS.PHASECHK.TRANS64.TRYWAIT P1, [R0+URZ+0x38830], R3 ;  /* 0x03883003000075a7 */ /* 0x000e64000802017f */
[----:B-1----:R-:W-:Y:S05]  /*1a10*/  @!P1 BRA `(.L_x_2208) ;  /* 0x0000014800909947 */ /* 0x002fea0003800000 */
.L_x_2207:
[----:B------:R-:W-:Y:S05]  /*1a20*/  WARPSYNC.ALL ;  /* 0x0000000000007948 */ /* 0x000fea0003800000 */
[----:B------:R-:W-:Y:S01]  /*1a30*/  R2UR UR4, R16 ;  /* 0x00000000100472ca */ /* 0x000fe200000e0000 */
[----:B------:R-:W-:Y:S01]  /*1a40*/  ULOP3.LUT UR5, UR37, 0x10000, URZ, 0xfc, !UPT ;  /* 0x0001000025057892 */ /* 0x000fe2000f8efc3f */
[----:B------:R-:W-:Y:S01]  /*1a50*/  WARPGROUP.ARRIVE ;  /* 0x00000000000079c5 */ /* 0x000fe20000000000 */
[----:B------:R-:W-:Y:S01]  /*1a60*/  UMOV UR17, 0x40000040 ;  /* 0x4000004000117882 */ /* 0x000fe20000000000 */
[----:B------:R-:W-:Y:S01]  /*1a70*/  UMOV UR19, 0x40000040 ;  /* 0x4000004000137882 */ /* 0x000fe20000000000 */
[----:B------:R-:W-:Y:S01]  /*1a80*/  UMOV UR9, UR17 ;  /* 0x0000001100097c82 */ /* 0x000fe20008000000 */
[----:B------:R-:W-:Y:S01]  /*1a90*/  UMOV UR11, 0x40000040 ;  /* 0x40000040000b7882 */ /* 0x000fe20000000000 */
[----:B------:R-:W-:Y:S01]  /*1aa0*/  UMOV UR13, UR17 ;  /* 0x00000011000d7c82 */ /* 0x000fe20008000000 */
[----:B------:R-:W-:Y:S01]  /*1ab0*/  UMOV UR16, UR5 ;  /* 0x0000000500107c82 */ /* 0x000fe20008000000 */
[----:B------:R-:W-:Y:S01]  /*1ac0*/  UMOV UR15, 0x40000040 ;  /* 0x40000040000f7882 */ /* 0x000fe20000000000 */
[----:B------:R-:W-:Y:S01]  /*1ad0*/  UMOV UR8, UR16 ;  /* 0x0000001000087c82 */ /* 0x000fe20008000000 */
[----:B------:R-:W-:Y:S01]  /*1ae0*/  UMOV UR12, UR16 ;  /* 0x00000010000c7c82 */ /* 0x000fe20008000000 */
[----:B------:R-:W-:Y:S01]  /*1af0*/  MOV R14, UR16 ;  /* 0x00000010000e7c02 */ /* 0x000fe20008000f00 */
[----:B------:R-:W-:Y:S01]  /*1b00*/  UIADD3 UR4, UR4, 0x24400, URZ ;  /* 0x0002440004047890 */ /* 0x000fe2000fffe03f */
[----:B------:R-:W-:Y:S01]  /*1b10*/  IMAD.U32 R15, RZ, RZ, UR17 ;  /* 0x00000011ff0f7e24 */ /* 0x000fe2000f8e00ff */
[----:B------:R-:W-:Y:S01]  /*1b20*/  UMOV UR23, 0x40000040 ;  /* 0x4000004000177882 */ /* 0x000fe20000000000 */
[----:B------:R-:W-:Y:S01]  /*1b30*/  UMOV UR27, 0x40000040 ;  /* 0x40000040001b7882 */ /* 0x000fe20000000000 */
[----:B------:R-:W-:Y:S01]  /*1b40*/  USHF.R.U32.HI UR4, URZ, 0x4, UR4 ;  /* 0x000000043f047899 */ /* 0x000fe20008011604 */
[----:B------:R-:W-:Y:S01]  /*1b50*/  MOV R4, UR39 ;  /* 0x0000002700047c02 */ /* 0x000fe20008000f00 */
[----:B------:R-:W-:Y:S01]  /*1b60*/  UMOV UR31, 0x40000040 ;  /* 0x40000040001f7882 */ /* 0x000fe20000000000 */
[----:B------:R-:W-:Y:S01]  /*1b70*/  UMOV UR35, 0x40000040 ;  /* 0x4000004000237882 */ /* 0x000fe20000000000 */
[----:B------:R-:W-:Y:S01]  /*1b80*/  ULOP3.LUT UR4, UR4, 0x3fff, URZ, 0xc0, !UPT ;  /* 0x00003fff04047892 */ /* 0x000fe2000f8ec03f */
[----:B------:R-:W-:Y:S01]  /*1b90*/  MOV R5, UR38 ;  /* 0x0000002600057c02 */ /* 0x000fe20008000f00 */
[----:B------:R-:W-:Y:S01]  /*1ba0*/  UMOV UR43, 0x40000040 ;  /* 0x40000040002b7882 */ /* 0x000fe20000000000 */
[----:B------:R-:W-:Y:S01]  /*1bb0*/  UMOV UR47, 0x40000040 ;  /* 0x40000040002f7882 */ /* 0x000fe20000000000 */
[----:B------:R-:W-:Y:S01]  /*1bc0*/  ULOP3.LUT UR6, UR4, 0x10000, URZ, 0xfc, !UPT ;  /* 0x0001000004067892 */ /* 0x000fe2000f8efc3f */
[----:B------:R-:W-:Y:S01]  /*1bd0*/  MOV R18, UR36 ;  /* 0x0000002400127c02 */ /* 0x000fe20008000f00 */
[----:B------:R-:W-:Y:S01]  /*1be0*/  UMOV UR51, 0x40000040 ;  /* 0x4000004000337882 */ /* 0x000fe20000000000 */
[----:B------:R-:W-:Y:S01]  /*1bf0*/  UMOV UR55, 0x40000040 ;  /* 0x4000004000377882 */ /* 0x000fe20000000000 */
[----:B------:R-:W-:-:S02]  /*1c00*/  UIMAD UR4, UR36, 0xa00, UR6 ;  /* 0x00000a00240478a4 */ /* 0x000fc4000f8e0206 */
[----:B------:R-:W-:Y:S01]  /*1c10*/  IMAD.U32 R19, RZ, RZ, UR6 ;  /* 0x00000006ff137e24 */ /* 0x000fe2000f8e00ff */
[----:B------:R-:W-:Y:S01]  /*1c20*/  UMOV UR59, 0x40000040 ;  /* 0x40000040003b7882 */ /* 0x000fe20000000000 */
[----:B------:R-:W-:Y:S02]  /*1c30*/  UIADD3 UR10, UR4, 0x80, URZ ;  /* 0x00000080040a7890 */ /* 0x000fe4000fffe03f */
[----:B------:R-:W-:Y:S02]  /*1c40*/  UIADD3 UR14, UR4, 0x100, URZ ;  /* 0x00000100040e7890 */ /* 0x000fe4000fffe03f */
[----:B------:R-:W-:Y:S01]  /*1c50*/  UMOV UR18, UR4 ;  /* 0x0000000400127c82 */ /* 0x000fe20008000000 */
[----:B------:R-:W-:Y:S01]  /*1c60*/  UIADD3 UR6, UR4, 0x180, URZ ;  /* 0x0000018004067890 */ /* 0x000fe2000fffe03f */
[----:B------:R-:W-:Y:S01]  /*1c70*/  HGMMA.64x16x16.F32 R56, gdesc[UR16], RZ, !UPT, gsb0 ;  /* 0x00200000103879f0 */ /* 0x000fe2000c0008ff */
[----:B------:R-:W-:Y:S01]  /*1c80*/  UIADD3 UR7, UR4, 0x200, URZ ;  /* 0x0000020004077890 */ /* 0x000fe2000fffe03f */
[----:B------:R-:W-:Y:S01]  /*1c90*/  UMOV UR19, 0x40000040 ;  /* 0x4000004000137882 */ /* 0x000fe20000000000 */
[----:B------:R-:W-:-:S02]  /*1ca0*/  UIADD3 UR22, UR4, 0x384, URZ ;  /* 0x0000038404167890 */ /* 0x000fc4000fffe03f */
[----:B------:R-:W-:Y:S02]  /*1cb0*/  UIADD3 UR26, UR4, 0x386, URZ ;  /* 0x00000386041a7890 */ /* 0x000fe4000fffe03f */
[----:B------:R-:W-:Y:S02]  /*1cc0*/  UIADD3 UR30, UR4, 0x600, URZ ;  /* 0x00000600041e7890 */ /* 0x000fe4000fffe03f */
[----:B------:R-:W-:Y:S02]  /*1cd0*/  UIADD3 UR34, UR4, 0x602, URZ ;  /* 0x0000060204227890 */ /* 0x000fe4000fffe03f */
[----:B------:R-:W-:Y:S02]  /*1ce0*/  UIADD3 UR42, UR4, 0x584, URZ ;  /* 0x00000584042a7890 */ /* 0x000fe4000fffe03f */
[----:B------:R-:W-:Y:S02]  /*1cf0*/  UIADD3 UR46, UR4, 0x586, URZ ;  /* 0x00000586042e7890 */ /* 0x000fe4000fffe03f */
[----:B------:R-:W-:-:S02]  /*1d00*/  UIADD3 UR50, UR4, 0x800, URZ ;  /* 0x0000080004327890 */ /* 0x000fc4000fffe03f */
[----:B------:R-:W-:Y:S02]  /*1d10*/  UIADD3 UR54, UR4, 0x802, URZ ;  /* 0x0000080204367890 */ /* 0x000fe4000fffe03f */
        /* <DEDUP_REMOVED lines=177> */
[----:B------:R-:W-:Y:S02]  /*2830*/  MOV R2, UR13 ;  /* 0x0000000d00027c02 */ /* 0x000fe40008000f00 */
[----:B01----:R-:W-:Y:S01]  /*2840*/  MOV R3, UR12 ;  /* 0x0000000c00037c02 */ /* 0x003fe20008000f00 */
        /* <DEDUP_REMOVED lines=308> */
[----:B------:R-:W-:-:S07]  /*3b90*/  UIADD3 UR6, UR4, 0x786, URZ ;  /* 0x0000078604067890 */ /* 0x000fce000fffe03f */
[----:B------:R-:W-:Y:S01]  /*3ba0*/  UMOV UR14, UR6 ;  /* 0x00000006000e7c82 */ /* 0x000fe20008000000 */
[----:B------:R-:W-:Y:S01]  /*3bb0*/  UIADD3 UR6, UR4, 0x906, URZ ;  /* 0x0000090604067890 */ /* 0x000fe2000fffe03f */
[----:B------:R-:W-:Y:S02]  /*3bc0*/  WARPGROUP.DEPBAR.LE gsb0, 0x0 ;  /* 0x00008000000079c5 */ /* 0x000fe40000010000 */
[----:B------:R-:W-:-:S06]  /*3bd0*/  WARPGROUP.ARRIVE ;  /* 0x00000000000079c5 */ /* 0x000fcc0000000000 */
[----:B------:R-:W-:Y:S01]  /*3be0*/  HGMMA.64x16x16.F32 R32, gdesc[UR52], R32, gsb0 ;  /* 0x00200000342079f0 */ /* 0x000fe20008000820 */
[----:B------:R-:W-:Y:S01]  /*3bf0*/  UMOV UR54, UR7 ;  /* 0x0000000700367c82 */ /* 0x000fe20008000000 */
[----:B------:R-:W-:Y:S01]  /*3c00*/  UMOV UR55, 0x40000040 ;  /* 0x4000004000377882 */ /* 0x000fe20000000000 */
        /* <DEDUP_REMOVED lines=35> */
.L_x_2209:
[----:B------:R-:W-:Y:S01]  /*3e40*/  R2UR UR4, R212 ;  /* 0x00000000d40472ca */ /* 0x000fe200000e0000 */
[----:B------:R-:W-:Y:S01]  /*3e50*/  ULDC UR6, c[0x0][0x9d8] ;  /* 0x0002760000067ab9 */ /* 0x000fe20000000800 */
[----:B------:R-:W-:Y:S01]  /*3e60*/  R2UR UR7, R213 ;  /* 0x00000000d50772ca */ /* 0x000fe200000e0000 */
[----:B------:R-:W-:Y:S01]  /*3e70*/  ULDC UR10, c[0x0][0x2f0] ;  /* 0x0000bc00000a7ab9 */ /* 0x000fe20000000800 */
[----:B------:R-:W-:Y:S01]  /*3e80*/  R2UR UR18, R23 ;  /* 0x00000000171272ca */ /* 0x000fe200000e0000 */
[----:B------:R-:W-:Y:S01]  /*3e90*/  FMUL.FTZ R49, R49, UR6 ;  /* 0x0000000631317c20 */ /* 0x000fe20008410000 */
[----:B------:R-:W-:Y:S01]  /*3ea0*/  FMUL.FTZ R58, R58, UR6 ;  /* 0x000000063a3a7c20 */ /* 0x000fe20008410000 */
[----:B------:R-:W-:Y:S01]  /*3eb0*/  FMUL.FTZ R59, R59, UR6 ;  /* 0x000000063b3b7c20 */ /* 0x000fe20008410000 */
[----:B------:R-:W-:Y:S01]  /*3ec0*/  FMUL.FTZ R62, R62, UR6 ;  /* 0x000000063e3e7c20 */ /* 0x000fe20008410000 */
[----:B------:R0:W-:Y:S01]  /*3ed0*/  MUFU.TANH R68, R49 ;  /* 0x0000003100447308 */ /* 0x0001e20000002400 */
[----:B------:R-:W-:Y:S01]  /*3ee0*/  FMUL.FTZ R63, R63, UR6 ;  /* 0x000000063f3f7c20 */ /* 0x000fe20008410000 */
[----:B------:R-:W-:Y:S01]  /*3ef0*/  ULDC UR14, c[0x0][0x288] ;  /* 0x0000a200000e7ab9 */ /* 0x000fe20000000800 */
[----:B------:R-:W-:Y:S01]  /*3f00*/  FMUL.FTZ R50, R50, UR6 ;  /* 0x0000000632327c20 */ /* 0x000fe20008410000 */
[----:B------:R-:W-:Y:S01]  /*3f10*/  UISETP.NE.AND UP0, UPT, UR4, URZ, UPT ;  /* 0x0000003f0400728c */ /* 0x000fe2000bf05270 */
[----:B------:R-:W-:Y:S01]  /*3f20*/  FMUL.FTZ R56, R56, UR6 ;  /* 0x0000000638387c20 */ /* 0x000fe20008410000 */
[----:B------:R-:W-:-:S02]  /*3f30*/  VIADD R3, R215, UR7 ;  /* 0x00000007d7037c36 */ /* 0x000fc40008000000 */
[----:B------:R-:W-:Y:S01]  /*3f40*/  FMUL.FTZ R57, R57, UR6 ;  /* 0x0000000639397c20 */ /* 0x000fe20008410000 */
[----:B------:R-:W1:Y:S01]  /*3f50*/  MUFU.TANH R58, R58 ;  /* 0x0000003a003a7308 */ /* 0x000e620000002400 */
[----:B0-----:R-:W-:Y:S01]  /*3f60*/  MOV R49, UR10 ;  /* 0x0000000a00317c02 */ /* 0x001fe20008000f00 */
[----:B------:R-:W-:Y:S01]  /*3f70*/  FMUL.FTZ R52, R52, UR6 ;  /* 0x0000000634347c20 */ /* 0x000fe20008410000 */
[----:B------:R-:W-:Y:S01]  /*3f80*/  PLOP3.LUT P1, PT, PT, PT, UP0, 0x80, 0x0 ;  /* 0x000000000000781c */ /* 0x000fe20003f2f008 */
[----:B------:R-:W-:Y:S01]  /*3f90*/  FMUL.FTZ R51, R51, UR6 ;  /* 0x0000000633337c20 */ /* 0x000fe20008410000 */
[----:B------:R-:W-:Y:S01]  /*3fa0*/  PLOP3.LUT P2, PT, PT, PT, UP0, 0x80, 0x0 ;  /* 0x000000000000781c */ /* 0x000fe20003f4f008 */
[----:B------:R-:W-:Y:S01]  /*3fb0*/  FMUL.FTZ R42, R42, UR6 ;  /* 0x000000062a2a7c20 */ /* 0x000fe20008410000 */
[----:B------:R-:W-:Y:S01]  /*3fc0*/  @UP0 ULDC UR4, c[0x0][0x44c] ;  /* 0x0001130000040ab9 */ /* 0x000fe20000000800 */
        /* <DEDUP_REMOVED lines=8> */
[----:B------:R-:W-:Y:S01]  /*4050*/  @P1 IMAD.HI.U32 R2, R3, UR4, RZ ;  /* 0x0000000403021c27 */ /* 0x000fe2000f8e00ff */
[----:B------:R-:W-:Y:S01]  /*4060*/  @UP0 ULDC UR4, c[0x0][0x450] ;  /* 0x0001140000040ab9 */ /* 0x000fe20000000800 */
[----:B------:R-:W2:Y:S02]  /*4070*/  MUFU.TANH R62, R62 ;  /* 0x0000003e003e7308 */ /* 0x000ea40000002400 */
[----:B------:R-:W-:Y:S01]  /*4080*/  FMUL.FTZ R35, R35, UR6 ;  /* 0x0000000623237c20 */ /* 0x000fe20008410000 */
[----:B------:R-:W-:Y:S01]  /*4090*/  FMUL.FTZ R34, R34, UR6 ;  /* 0x0000000622227c20 */ /* 0x000fe20008410000 */
[----:B------:R-:W-:Y:S01]  /*40a0*/  @P2 SHF.R.U32.HI R3, RZ, UR4, R2 ;  /* 0x00000004ff032c19 */ /* 0x000fe20008011602 */
[----:B------:R-:W-:Y:S01]  /*40b0*/  UIMAD UR4, UR61, -0x50, URZ ;  /* 0xffffffb03d0478a4 */ /* 0x000fe2000f8e023f */
[----:B------:R-:W-:Y:S01]  /*40c0*/  FMUL.FTZ R38, R38, UR6 ;  /* 0x0000000626267c20 */ /* 0x000fe20008410000 */
[----:B------:R-:W-:Y:S01]  /*40d0*/  FMUL.FTZ R39, R39, UR6 ;  /* 0x0000000627277c20 */ /* 0x000fe20008410000 */
[----:B------:R-:W-:Y:S01]  /*40e0*/  FMUL.FTZ R26, R26, UR6 ;  /* 0x000000061a1a7c20 */ /* 0x000fe20008410000 */
[----:B------:R-:W3:Y:S01]  /*40f0*/  SHFL.IDX PT, R18, R3, 0x1, 0x1c1f ;  /* 0x003c1f0003127f89 */ /* 0x000ee200000e0000 */
[----:B------:R-:W-:Y:S01]  /*4100*/  UIADD3 UR5, UR4, 0x51, URZ ;  /* 0x0000005104057890 */ /* 0x000fe2000fffe03f */
[----:B------:R-:W4:Y:S01]  /*4110*/  MUFU.TANH R63, R63 ;  /* 0x0000003f003f7308 */ /* 0x000f220000002400 */
[----:B------:R-:W-:Y:S01]  /*4120*/  UIMAD UR4, UR18, UR10, UR4 ;  /* 0x0000000a120472a4 */ /* 0x000fe2000f8e0204 */
[----:B------:R-:W-:Y:S01]  /*4130*/  FMUL.FTZ R27, R27, UR6 ;  /* 0x000000061b1b7c20 */ /* 0x000fe20008410000 */
[----:B------:R-:W-:Y:S01]  /*4140*/  FMUL.FTZ R30, R30, UR6 ;  /* 0x000000061e1e7c20 */ /* 0x000fe20008410000 */
[----:B------:R-:W-:Y:S01]  /*4150*/  FMUL.FTZ R31, R31, UR6 ;  /* 0x000000061f1f7c20 */ /* 0x000fe20008410000 */
[----:B------:R-:W-:Y:S01]  /*4160*/  IMAD.U32 R5, RZ, RZ, UR5 ;  /* 0x00000005ff057e24 */ /* 0x000fe2000f8e00ff */
[----:B------:R-:W-:Y:S01]  /*4170*/  UIADD3 UR4, UR4, 0x50, URZ ;  /* 0x0000005004047890 */ /* 0x000fe2000fffe03f */
[----:B------:R-:W-:Y:S01]  /*4180*/  FMUL.FTZ R61, R61, UR6 ;  /* 0x000000063d3d7c20 */ /* 0x000fe20008410000 */
[----:B------:R-:W-:Y:S01]  /*4190*/  MUFU.TANH R50, R50 ;  /* 0x0000003200327308 */ /* 0x000fe20000002400 */
[----:B------:R-:W-:Y:S01]  /*41a0*/  IMAD R2, R214, -0x2, R5 ;  /* 0xfffffffed6027824 */ /* 0x000fe200078e0205 */
[----:B------:R-:W5:Y:S01]  /*41b0*/  SHFL.IDX PT, R3, R3, RZ, 0x1c1f ;  /* 0x001c1fff03037589 */ /* 0x000f6200000e0000 */
[----:B------:R-:W-:Y:S01]  /*41c0*/  FMUL.FTZ R53, R53, UR6 ;  /* 0x0000000635357c20 */ /* 0x000fe20008410000 */
[----:B------:R-:W-:-:S02]  /*41d0*/  IMAD.U32 R21, RZ, RZ, UR4 ;  /* 0x00000004ff157e24 */ /* 0x000fc4000f8e00ff */
[----:B------:R-:W-:Y:S01]  /*41e0*/  FMUL.FTZ R40, R40, UR6 ;  /* 0x0000000628287c20 */ /* 0x000fe20008410000 */
[----:B------:R-:W-:Y:S02]  /*41f0*/  IMAD R5, R49, UR18, R2 ;  /* 0x0000001231057c24 */ /* 0x000fe4000f8e0202 */
[----:B------:R-:W-:Y:S01]  /*4200*/  FMUL.FTZ R24, R24, UR6 ;  /* 0x0000000618187c20 */ /* 0x000fe20008410000 */
[----:B------:R-:W-:Y:S01]  /*4210*/  IMAD R4, R214, -0x2, R21 ;  /* 0xfffffffed6047824 */ /* 0x000fe200078e0215 */
[----:B------:R-:W-:Y:S01]  /*4220*/  MUFU.TANH R20, R56 ;  /* 0x0000003800147308 */ /* 0x000fe20000002400 */
[----:B------:R-:W-:Y:S01]  /*4230*/  FMUL.FTZ R41, R41, UR6 ;  /* 0x0000000629297c20 */ /* 0x000fe20008410000 */
[----:B------:R-:W-:Y:S01]  /*4240*/  FMUL.FTZ R44, R44, UR6 ;  /* 0x000000062c2c7c20 */ /* 0x000fe20008410000 */
[----:B------:R-:W-:Y:S01]  /*4250*/  FMUL.FTZ R25, R25, UR6 ;  /* 0x0000000619197c20 */ /* 0x000fe20008410000 */
[----:B------:R-:W-:Y:S01]  /*4260*/  FMUL.FTZ R45, R45, UR6 ;  /* 0x000000062d2d7c20 */ /* 0x000fe20008410000 */
[----:B---3--:R-:W-:Y:S01]  /*4270*/  IADD3 R21, R18, -UR14, R5 ;  /* 0x8000000e12157c10 */ /* 0x008fe2000fffe005 */
[----:B------:R-:W-:-:S02]  /*4280*/  VIADD R5, R5, -UR14 ;  /* 0x8000000e05057c36 */ /* 0x000fc40008000000 */
[----:B------:R-:W-:Y:S01]  /*4290*/  FMUL.FTZ R32, R32, UR6 ;  /* 0x0000000620207c20 */ /* 0x000fe20008410000 */
[----:B------:R-:W-:Y:S01]  /*42a0*/  MUFU.TANH R64, R57 ;  /* 0x0000003900407308 */ /* 0x000fe20000002400 */
[----:B------:R-:W-:Y:S01]  /*42b0*/  VIMNMX R21, R4, R21, PT ;  /* 0x0000001504157248 */ /* 0x000fe20003fe0100 */
[----:B------:R-:W-:Y:S01]  /*42c0*/  FMUL.FTZ R33, R33, UR6 ;  /* 0x0000000621217c20 */ /* 0x000fe20008410000 */
[----:B------:R-:W-:Y:S01]  /*42d0*/  FMUL.FTZ R28, R28, UR6 ;  /* 0x000000061c1c7c20 */ /* 0x000fe20008410000 */
[----:B------:R-:W-:Y:S01]  /*42e0*/  FMUL.FTZ R36, R36, UR6 ;  /* 0x0000000624247c20 */ /* 0x000fe20008410000 */
[----:B------:R-:W-:Y:S01]  /*42f0*/  ISETP.GT.AND P1, PT, R21, RZ, PT ;  /* 0x000000ff1500720c */ /* 0x000fe20003f24270 */
[----:B------:R-:W-:Y:S01]  /*4300*/  FMUL.FTZ R29, R29, UR6 ;  /* 0x000000061d1d7c20 */ /* 0x000fe20008410000 */
[C---:B------:R-:W-:Y:S01]  /*4310*/  ISETP.GT.AND P2, PT, R21.reuse, 0x1, PT ;  /* 0x000000011500780c */ /* 0x040fe20003f44270 */
[----:B------:R-:W-:Y:S01]  /*4320*/  MUFU.TANH R69, R52 ;  /* 0x0000003400457308 */ /* 0x000fe20000002400 */
[----:B------:R-:W-:Y:S01]  /*4330*/  ISETP.GT.AND P3, PT, R21, 0x8, PT ;  /* 0x000000081500780c */ /* 0x000fe20003f64270 */
[----:B------:R-:W-:Y:S01]  /*4340*/  ULDC UR5, c[0x0][0x988] ;  /* 0x0002620000057ab9 */ /* 0x000fe20000000800 */
[----:B-----5:R-:W-:Y:S01]  /*4350*/  VIADDMNMX R5, R3, R5, R4, PT ;  /* 0x0000000503057246 */ /* 0x020fe20003800104 */
[----:B------:R-:W-:Y:S01]  /*4360*/  FMUL.FTZ R37, R37, UR6 ;  /* 0x0000000625257c20 */ /* 0x000fe20008410000 */
[----:B------:R-:W-:Y:S01]  /*4370*/  R2UR UR4, R0 ;  /* 0x00000000000472ca */ /* 0x000fe200000e0000 */
[----:B------:R-:W-:Y:S01]  /*4380*/  @UP0 ULDC UR6, c[0x0][0x44c] ;  /* 0x0001130000060ab9 */ /* 0x000fe20000000800 */
[----:B------:R-:W-:Y:S01]  /*4390*/  UMOV UR11, UR7 ;  /* 0x00000007000b7c82 */ /* 0x000fe20008000000 */
[----:B------:R-:W3:Y:S01]  /*43a0*/  MUFU.TANH R56, R51 ;  /* 0x0000003300387308 */ /* 0x000ee20000002400 */
[----:B------:R-:W-:Y:S01]  /*43b0*/  UIMAD.WIDE.U32 UR6, UR7, UR6, URZ ;  /* 0x00000006070672a5 */ /* 0x000fe2000f8e003f */
[----:B------:R-:W-:Y:S01]  /*43c0*/  CS2R R150, SRZ ;  /* 0x0000000000967805 */ /* 0x000fe2000001ff00 */
[----:B------:R-:W-:Y:S01]  /*43d0*/  @UP0 ULDC UR15, c[0x0][0x450] ;  /* 0x00011400000f0ab9 */ /* 0x000fe20000000800 */
[----:B------:R-:W-:Y:S01]  /*43e0*/  UIMAD UR10, UR18, UR10, -UR14 ;  /* 0x0000000a120a72a4 */ /* 0x000fe2000f8e0a0e */
[----:B------:R-:W5:Y:S01]  /*43f0*/  S2UR UR18, SR_CgaCtaId ;  /* 0x00000000001279c3 */ /* 0x000f620000008800 */
[----:B------:R-:W-:Y:S01]  /*4400*/  @UP0 USHF.R.U32.HI UR11, URZ, UR15, UR7 ;  /* 0x0000000f3f0b0299 */ /* 0x000fe20008011607 */
[----:B------:R-:W-:Y:S01]  /*4410*/  CS2R R148, SRZ ;  /* 0x0000000000947805 */ /* 0x000fe2000001ff00 */
[----:B------:R1:W-:Y:S01]  /*4420*/  MUFU.TANH R52, R42 ;  /* 0x0000002a00347308 */ /* 0x0003e20000002400 */
[----:B------:R-:W-:Y:S01]  /*4430*/  UIADD3 UR61, UR61, -0x2, URZ ;  /* 0xfffffffe3d3d7890 */ /* 0x000fe2000fffe03f */
[----:B------:R-:W-:Y:S01]  /*4440*/  CS2R R146, SRZ ;  /* 0x0000000000927805 */ /* 0x000fe2000001ff00 */
[----:B------:R-:W-:Y:S01]  /*4450*/  UIADD3 UR6, UR10, UR11, URZ ;  /* 0x0000000b0a067290 */ /* 0x000fe2000fffe03f */
[----:B------:R-:W-:Y:S01]  /*4460*/  CS2R R144, SRZ ;  /* 0x0000000000907805 */ /* 0x000fe2000001ff00 */
[----:B------:R-:W-:Y:S01]  /*4470*/  UIADD3 UR4, UR4, 0x38840, URZ ;  /* 0x0003884004047890 */ /* 0x000fe2000fffe03f */
[----:B------:R-:W-:Y:S01]  /*4480*/  CS2R R142, SRZ ;  /* 0x00000000008e7805 */ /* 0x000fe2000001ff00 */
[----:B------:R-:W-:Y:S01]  /*4490*/  UIMAD.WIDE UR6, UR6, 0x66666667, URZ ;  /* 0x66666667060678a5 */ /* 0x000fe2000f8e023f */
[----:B------:R0:W-:Y:S01]  /*44a0*/  MUFU.TANH R57, R43 ;  /* 0x0000002b00397308 */ /* 0x0001e20000002400 */
[----:B-1----:R-:W-:-:S02]  /*44b0*/  FSEL R42, R58, -INF , P1 ;  /* 0xff8000003a2a7808 */ /* 0x002fc40000800000 */
[----:B------:R-:W-:Y:S02]  /*44c0*/  CS2R R140, SRZ ;  /* 0x00000000008c7805 */ /* 0x000fe4000001ff00 */
[----:B------:R-:W-:Y:S01]  /*44d0*/  ISETP.GT.AND P1, PT, R21, 0x9, PT ;  /* 0x000000091500780c */ /* 0x000fe20003f24270 */
[----:B------:R-:W-:Y:S01]  /*44e0*/  USHF.R.U32.HI UR6, URZ, 0x1f, UR7 ;  /* 0x0000001f3f067899 */ /* 0x000fe20008011607 */
[----:B------:R-:W-:Y:S02]  /*44f0*/  CS2R R138, SRZ ;  /* 0x00000000008a7805 */ /* 0x000fe4000001ff00 */
[----:B------:R-:W-:Y:S02]  /*4500*/  CS2R R136, SRZ ;  /* 0x0000000000887805 */ /* 0x000fe4000001ff00 */
[----:B------:R-:W-:Y:S01]  /*4510*/  CS2R R134, SRZ ;  /* 0x0000000000867805 */ /* 0x000fe2000001ff00 */
[----:B------:R-:W-:Y:S01]  /*4520*/  MUFU.TANH R65, R60 ;  /* 0x0000003c00417308 */ /* 0x000fe20000002400 */
[----:B0-----:R-:W-:Y:S01]  /*4530*/  FSEL R43, R59, -INF , P2 ;  /* 0xff8000003b2b7808 */ /* 0x001fe20001000000 */
[----:B------:R-:W-:Y:S01]  /*4540*/  ULEA.HI.SX32 UR6, UR7, UR6, 0x1b ;  /* 0x0000000607067291 */ /* 0x000fe2000f8fda3f */
[----:B------:R-:W-:-:S02]  /*4550*/  ISETP.GT.AND P2, PT, R21, 0x10, PT ;  /* 0x000000101500780c */ /* 0x000fc40003f44270 */
[----:B------:R-:W-:Y:S02]  /*4560*/  CS2R R132, SRZ ;  /* 0x0000000000847805 */ /* 0x000fe4000001ff00 */
[----:B------:R-:W-:Y:S01]  /*4570*/  FMNMX.FTZ R49, R42, R43, !PT ;  /* 0x0000002b2a317209 */ /* 0x000fe20007810000 */
[----:B------:R-:W-:Y:S01]  /*4580*/  UISETP.LT.AND UP0, UPT, URZ, UR6, UPT ;  /* 0x000000063f00728c */ /* 0x000fe2000bf01270 */
[----:B------:R-:W-:Y:S01]  /*4590*/  CS2R R130, SRZ ;  /* 0x0000000000827805 */ /* 0x000fe2000001ff00 */
[----:B------:R-:W0:Y:S01]  /*45a0*/  MUFU.TANH R54, R54 ;  /* 0x0000003600367308 */ /* 0x000e220000002400 */
[----:B-----5:R-:W-:Y:S01]  /*45b0*/  UPRMT UR4, UR18, 0x654, UR4 ;  /* 0x0000065412047896 */ /* 0x020fe20008000004 */
[----:B------:R-:W-:Y:S01]  /*45c0*/  CS2R R128, SRZ ;  /* 0x0000000000807805 */ /* 0x000fe2000001ff00 */
[----:B------:R-:W-:Y:S01]  /*45d0*/  USEL UR10, URZ, UR6, !UP0 ;  /* 0x000000063f0a7287 */ /* 0x000fe2000c000000 */
[----:B------:R-:W-:Y:S02]  /*45e0*/  CS2R R126, SRZ ;  /* 0x00000000007e7805 */ /* 0x000fe4000001ff00 */
[----:B------:R-:W-:-:S02]  /*45f0*/  CS2R R124, SRZ ;  /* 0x00000000007c7805 */ /* 0x000fc4000001ff00 */
[----:B------:R-:W-:Y:S01]  /*4600*/  CS2R R122, SRZ ;  /* 0x00000000007a7805 */ /* 0x000fe2000001ff00 */
[----:B------:R-:W-:Y:S01]  /*4610*/  UISETP.GE.AND UP0, UPT, UR61, UR10, UPT ;  /* 0x0000000a3d00728c */ /* 0x000fe2000bf06270 */
[----:B------:R2:W-:Y:S01]  /*4620*/  MUFU.TANH R60, R46 ;  /* 0x0000002e003c7308 */ /* 0x0005e20000002400 */
[----:B------:R-:W-:Y:S01]  /*4630*/  IMAD.U32 R229, RZ, RZ, UR10 ;  /* 0x0000000affe57e24 */ /* 0x000fe2000f8e00ff */
[----:B------:R-:W-:Y:S01]  /*4640*/  SYNCS.ARRIVE.TRANS64.RED.A1T0 RZ, [UR4], RZ ;  /* 0x000000ffffff79a7 */ /* 0x000fe20008100404 */
[----:B------:R-:W-:Y:S02]  /*4650*/  CS2R R120, SRZ ;  /* 0x0000000000787805 */ /* 0x000fe4000001ff00 */
[----:B------:R-:W-:Y:S02]  /*4660*/  CS2R R118, SRZ ;  /* 0x0000000000767805 */ /* 0x000fe4000001ff00 */
[----:B------:R-:W-:Y:S02]  /*4670*/  CS2R R116, SRZ ;  /* 0x0000000000747805 */ /* 0x000fe4000001ff00 */
[----:B------:R-:W-:-:S02]  /*4680*/  CS2R R114, SRZ ;  /* 0x0000000000727805 */ /* 0x000fc4000001ff00 */
[----:B------:R-:W-:Y:S01]  /*4690*/  CS2R R112, SRZ ;  /* 0x0000000000707805 */ /* 0x000fe2000001ff00 */
[----:B------:R-:W1:Y:S01]  /*46a0*/  MUFU.TANH R55, R55 ;  /* 0x0000003700377308 */ /* 0x000e620000002400 */
[----:B--2---:R-:W-:Y:S02]  /*46b0*/  FSEL R46, R62, -INF , P3 ;  /* 0xff8000003e2e7808 */ /* 0x004fe40001800000 */
[----:B------:R-:W-:Y:S02]  /*46c0*/  CS2R R110, SRZ ;  /* 0x00000000006e7805 */ /* 0x000fe4000001ff00 */
[----:B------:R-:W-:Y:S02]  /*46d0*/  ISETP.GT.AND P3, PT, R5, 0x8, PT ;  /* 0x000000080500780c */ /* 0x000fe40003f64270 */
[----:B------:R-:W-:Y:S02]  /*46e0*/  CS2R R108, SRZ ;  /* 0x00000000006c7805 */ /* 0x000fe4000001ff00 */
[----:B------:R-:W-:-:S02]  /*46f0*/  FMNMX.FTZ R2, R46, R49, !PT ;  /* 0x000000312e027209 */ /* 0x000fc40007810000 */
[----:B------:R-:W-:Y:S02]  /*4700*/  CS2R R106, SRZ ;  /* 0x00000000006a7805 */ /* 0x000fe4000001ff00 */
[----:B------:R-:W-:Y:S01]  /*4710*/  CS2R R104, SRZ ;  /* 0x0000000000687805 */ /* 0x000fe2000001ff00 */
[----:B------:R4:W2:Y:S01]  /*4720*/  MUFU.TANH R18, R47 ;  /* 0x0000002f00127308 */ /* 0x0008a20000002400 */
[----:B------:R-:W-:Y:S02]  /*4730*/  CS2R R102, SRZ ;  /* 0x0000000000667805 */ /* 0x000fe4000001ff00 */
[----:B------:R-:W-:Y:S02]  /*4740*/  CS2R R100, SRZ ;  /* 0x0000000000647805 */ /* 0x000fe4000001ff00 */
[----:B------:R-:W-:Y:S02]  /*4750*/  CS2R R98, SRZ ;  /* 0x0000000000627805 */ /* 0x000fe4000001ff00 */
[----:B------:R-:W-:-:S02]  /*4760*/  CS2R R96, SRZ ;  /* 0x0000000000607805 */ /* 0x000fc4000001ff00 */
[----:B------:R-:W-:Y:S02]  /*4770*/  CS2R R94, SRZ ;  /* 0x00000000005e7805 */ /* 0x000fe4000001ff00 */
[----:B------:R-:W-:Y:S02]  /*4780*/  CS2R R92, SRZ ;  /* 0x00000000005c7805 */ /* 0x000fe4000001ff00 */
[----:B------:R-:W-:Y:S01]  /*4790*/  CS2R R90, SRZ ;  /* 0x00000000005a7805 */ /* 0x000fe2000001ff00 */
[----:B------:R5:W-:Y:S01]  /*47a0*/  MUFU.TANH R67, R48 ;  /* 0x0000003000437308 */ /* 0x000be20000002400 */
[----:B----4-:R-:W-:Y:S02]  /*47b0*/  FSEL R47, R63, -INF , P1 ;  /* 0xff8000003f2f7808 */ /* 0x010fe40000800000 */
[----:B------:R-:W-:Y:S02]  /*47c0*/  CS2R R88, SRZ ;  /* 0x0000000000587805 */ /* 0x000fe4000001ff00 */
[----:B------:R-:W-:-:S02]  /*47d0*/  ISETP.GT.AND P1, PT, R21, 0x11, PT ;  /* 0x000000111500780c */ /* 0x000fc40003f24270 */
[----:B------:R-:W-:Y:S02]  /*47e0*/  CS2R R86, SRZ ;  /* 0x0000000000567805 */ /* 0x000fe4000001ff00 */
[----:B------:R-:W-:Y:S02]  /*47f0*/  FMNMX.FTZ R51, R47, R2, !PT ;  /* 0x000000022f337209 */ /* 0x000fe40007810000 */
[----:B------:R-:W-:Y:S02]  /*4800*/  CS2R R84, SRZ ;  /* 0x0000000000547805 */ /* 0x000fe4000001ff00 */
[----:B---3--:R-:W-:Y:S01]  /*4810*/  FSEL R49, R56, -INF , P1 ;  /* 0xff80000038317808 */ /* 0x008fe20000800000 */
[----:B------:R3:W-:Y:S01]  /*4820*/  MUFU.TANH R58, R35 ;  /* 0x00000023003a7308 */ /* 0x0007e20000002400 */
[----:B-----5:R-:W-:Y:S02]  /*4830*/  FSEL R48, R50, -INF , P2 ;  /* 0xff80000032307808 */ /* 0x020fe40001000000 */
[----:B------:R-:W-:-:S02]  /*4840*/  CS2R R82, SRZ ;  /* 0x0000000000527805 */ /* 0x000fc4000001ff00 */
[C---:B------:R-:W-:Y:S02]  /*4850*/  ISETP.GT.AND P2, PT, R21.reuse, 0x18, PT ;  /* 0x000000181500780c */ /* 0x040fe40003f44270 */
[----:B------:R-:W-:Y:S02]  /*4860*/  CS2R R80, SRZ ;  /* 0x0000000000507805 */ /* 0x000fe4000001ff00 */
[----:B------:R-:W-:Y:S02]  /*4870*/  FMNMX.FTZ R2, R48, R51, !PT ;  /* 0x0000003330027209 */ /* 0x000fe40007810000 */
[----:B------:R-:W-:Y:S02]  /*4880*/  CS2R R78, SRZ ;  /* 0x00000000004e7805 */ /* 0x000fe4000001ff00 */
[----:B------:R-:W-:Y:S01]  /*4890*/  ISETP.GT.AND P1, PT, R21, 0x19, PT ;  /* 0x000000191500780c */ /* 0x000fe20003f24270 */
[----:B------:R-:W4:Y:S01]  /*48a0*/  MUFU.TANH R34, R34 ;  /* 0x0000002200227308 */ /* 0x000f220000002400 */
[----:B0-----:R-:W-:-:S02]  /*48b0*/  FSEL R50, R54, -INF , P2 ;  /* 0xff80000036327808 */ /* 0x001fc40001000000 */
[----:B------:R-:W-:Y:S02]  /*48c0*/  CS2R R76, SRZ ;  /* 0x00000000004c7805 */ /* 0x000fe4000001ff00 */
[----:B---3--:R-:W-:Y:S02]  /*48d0*/  FMNMX.FTZ R35, R49, R2, !PT ;  /* 0x0000000231237209 */ /* 0x008fe40007810000 */
[----:B------:R-:W-:Y:S02]  /*48e0*/  CS2R R74, SRZ ;  /* 0x00000000004a7805 */ /* 0x000fe4000001ff00 */
[----:B------:R-:W-:Y:S02]  /*48f0*/  ISETP.GT.AND P2, PT, R21, 0x20, PT ;  /* 0x000000201500780c */ /* 0x000fe40003f44270 */
[----:B------:R-:W-:Y:S02]  /*4900*/  CS2R R72, SRZ ;  /* 0x0000000000487805 */ /* 0x000fe4000001ff00 */
[----:B-1----:R-:W-:Y:S01]  /*4910*/  FSEL R51, R55, -INF , P1 ;  /* 0xff80000037337808 */ /* 0x002fe20000800000 */
[----:B------:R-:W0:Y:S01]  /*4920*/  MUFU.TANH R38, R38 ;  /* 0x0000002600267308 */ /* 0x000e220000002400 */
[----:B------:R-:W-:-:S02]  /*4930*/  FMNMX.FTZ R2, R50, R35, !PT ;  /* 0x0000002332027209 */ /* 0x000fc40007810000 */
[----:B------:R-:W-:Y:S02]  /*4940*/  ISETP.GT.AND P1, PT, R21, 0x21, PT ;  /* 0x000000211500780c */ /* 0x000fe40003f24270 */
[----:B------:R-:W-:Y:S02]  /*4950*/  FSEL R52, R52, -INF , P2 ;  /* 0xff80000034347808 */ /* 0x000fe40001000000 */
[----:B------:R-:W-:Y:S01]  /*4960*/  FMNMX.FTZ R35, R51, R2, !PT ;  /* 0x0000000233237209 */ /* 0x000fe20007810000 */
[----:B------:R-:W1:Y:S01]  /*4970*/  MUFU.TANH R39, R39 ;  /* 0x0000002700277308 */ /* 0x000e620000002400 */
[----:B------:R-:W-:Y:S02]  /*4980*/  ISETP.GT.AND P2, PT, R21, 0x28, PT ;  /* 0x000000281500780c */ /* 0x000fe40003f44270 */
[----:B------:R-:W-:Y:S02]  /*4990*/  FSEL R54, R57, -INF , P1 ;  /* 0xff80000039367808 */ /* 0x000fe40000800000 */
[----:B------:R-:W-:-:S02]  /*49a0*/  FMNMX.FTZ R35, R52, R35, !PT ;  /* 0x0000002334237209 */ /* 0x000fc40007810000 */
[C---:B------:R-:W-:Y:S01]  /*49b0*/  ISETP.GT.AND P1, PT, R21.reuse, 0x29, PT ;  /* 0x000000291500780c */ /* 0x040fe20003f24270 */
[----:B------:R-:W-:Y:S01]  /*49c0*/  MUFU.TANH R26, R26 ;  /* 0x0000001a001a7308 */ /* 0x000fe20000002400 */
[----:B------:R-:W-:Y:S02]  /*49d0*/  FSEL R55, R60, -INF , P2 ;  /* 0xff8000003c377808 */ /* 0x000fe40001000000 */
[----:B------:R-:W-:Y:S02]  /*49e0*/  FMNMX.FTZ R2, R54, R35, !PT ;  /* 0x0000002336027209 */ /* 0x000fe40007810000 */
[----:B------:R-:W-:Y:S02]  /*49f0*/  ISETP.GT.AND P2, PT, R21, 0x30, PT ;  /* 0x000000301500780c */ /* 0x000fe40003f44270 */
[----:B--2---:R-:W-:Y:S01]  /*4a00*/  FSEL R56, R18, -INF , P1 ;  /* 0xff80000012387808 */ /* 0x004fe20000800000 */
[----:B------:R2:W3:Y:S01]  /*4a10*/  MUFU.TANH R62, R27 ;  /* 0x0000001b003e7308 */ /* 0x0004e20000002400 */
[----:B------:R-:W-:-:S02]  /*4a20*/  FMNMX.FTZ R35, R55, R2, !PT ;  /* 0x0000000237237209 */ /* 0x000fc40007810000 */
[C---:B------:R-:W-:Y:S02]  /*4a30*/  ISETP.GT.AND P1, PT, R21.reuse, 0x31, PT ;  /* 0x000000311500780c */ /* 0x040fe40003f24270 */
[----:B----4-:R-:W-:Y:S02]  /*4a40*/  FSEL R57, R34, -INF , P2 ;  /* 0xff80000022397808 */ /* 0x010fe40001000000 */
[----:B------:R-:W-:Y:S01]  /*4a50*/  FMNMX.FTZ R2, R56, R35, !PT ;  /* 0x0000002338027209 */ /* 0x000fe20007810000 */
[----:B------:R-:W4:Y:S01]  /*4a60*/  MUFU.TANH R30, R30 ;  /* 0x0000001e001e7308 */ /* 0x000f220000002400 */
[----:B------:R-:W-:Y:S02]  /*4a70*/  ISETP.GT.AND P2, PT, R21, 0x38, PT ;  /* 0x000000381500780c */ /* 0x000fe40003f44270 */
[----:B------:R-:W-:Y:S02]  /*4a80*/  FSEL R58, R58, -INF , P1 ;  /* 0xff8000003a3a7808 */ /* 0x000fe40000800000 */
[----:B--2---:R-:W-:-:S02]  /*4a90*/  FMNMX.FTZ R27, R57, R2, !PT ;  /* 0x00000002391b7209 */ /* 0x004fc40007810000 */
[C---:B------:R-:W-:Y:S01]  /*4aa0*/  ISETP.GT.AND P1, PT, R21.reuse, 0x39, PT ;  /* 0x000000391500780c */ /* 0x040fe20003f24270 */
[----:B------:R-:W2:Y:S01]  /*4ab0*/  MUFU.TANH R31, R31 ;  /* 0x0000001f001f7308 */ /* 0x000ea20000002400 */
[----:B0-----:R-:W-:Y:S02]  /*4ac0*/  FSEL R59, R38, -INF , P2 ;  /* 0xff800000263b7808 */ /* 0x001fe40001000000 */
[----:B------:R-:W-:Y:S02]  /*4ad0*/  FMNMX.FTZ R2, R58, R27, !PT ;  /* 0x0000001b3a027209 */ /* 0x000fe40007810000 */
[----:B------:R-:W-:Y:S02]  /*4ae0*/  ISETP.GT.AND P2, PT, R21, 0x40, PT ;  /* 0x000000401500780c */ /* 0x000fe40003f44270 */
[----:B-1----:R-:W-:Y:S01]  /*4af0*/  FSEL R60, R39, -INF , P1 ;  /* 0xff800000273c7808 */ /* 0x002fe20000800000 */
[----:B------:R0:W1:Y:S01]  /*4b00*/  MUFU.TANH R66, R61 ;  /* 0x0000003d00427308 */ /* 0x0000620000002400 */
[----:B------:R-:W-:-:S02]  /*4b10*/  FMNMX.FTZ R27, R59, R2, !PT ;  /* 0x000000023b1b7209 */ /* 0x000fc40007810000 */
[C---:B------:R-:W-:Y:S02]  /*4b20*/  ISETP.GT.AND P1, PT, R21.reuse, 0x41, PT ;  /* 0x000000411500780c */ /* 0x040fe40003f24270 */
[----:B------:R-:W-:Y:S02]  /*4b30*/  FMNMX.FTZ R2, R60, R27, !PT ;  /* 0x0000001b3c027209 */ /* 0x000fe40007810000 */
[----:B---3--:R-:W-:Y:S01]  /*4b40*/  FSEL R62, R62, -INF , P1 ;  /* 0xff8000003e3e7808 */ /* 0x008fe20000800000 */
[----:B------:R-:W3:Y:S01]  /*4b50*/  MUFU.TANH R53, R53 ;  /* 0x0000003500357308 */ /* 0x000ee20000002400 */
[----:B0-----:R-:W-:Y:S02]  /*4b60*/  FSEL R61, R26, -INF , P2 ;  /* 0xff8000001a3d7808 */ /* 0x001fe40001000000 */
[----:B------:R-:W-:Y:S02]  /*4b70*/  ISETP.GT.AND P2, PT, R21, 0x48, PT ;  /* 0x000000481500780c */ /* 0x000fe40003f44270 */
[----:B------:R-:W-:-:S02]  /*4b80*/  FMNMX.FTZ R27, R61, R2, !PT ;  /* 0x000000023d1b7209 */ /* 0x000fc40007810000 */
[----:B------:R-:W-:Y:S01]  /*4b90*/  ISETP.GT.AND P1, PT, R21, 0x49, PT ;  /* 0x000000491500780c */ /* 0x000fe20003f24270 */
[----:B------:R-:W0:Y:S01]  /*4ba0*/  MUFU.TANH R40, R40 ;  /* 0x0000002800287308 */ /* 0x000e220000002400 */
[----:B----4-:R-:W-:Y:S02]  /*4bb0*/  FSEL R63, R30, -INF , P2 ;  /* 0xff8000001e3f7808 */ /* 0x010fe40001000000 */
[----:B------:R-:W-:Y:S02]  /*4bc0*/  FMNMX.FTZ R18, R62, R27, !PT ;  /* 0x0000001b3e127209 */ /* 0x000fe40007810000 */
[----:B--2---:R-:W-:Y:S02]  /*4bd0*/  FSEL R2, R31, -INF , P1 ;  /* 0xff8000001f027808 */ /* 0x004fe40000800000 */
[----:B------:R-:W-:Y:S01]  /*4be0*/  FMNMX.FTZ R21, R63, R18, !PT ;  /* 0x000000123f157209 */ /* 0x000fe20007810000 */
[----:B------:R2:W-:Y:S01]  /*4bf0*/  MUFU.TANH R71, R24 ;  /* 0x0000001800477308 */ /* 0x0005e20000002400 */
[----:B------:R-:W-:-:S02]  /*4c00*/  ISETP.GT.AND P1, PT, R5, RZ, PT ;  /* 0x000000ff0500720c */ /* 0x000fc40003f24270 */
[----:B------:R-:W-:Y:S02]  /*4c10*/  FMNMX.FTZ R21, R2, R21, !PT ;  /* 0x0000001502157209 */ /* 0x000fe40007810000 */
[----:B------:R-:W-:-:S03]  /*4c20*/  ISETP.GT.AND P2, PT, R5, 0x1, PT ;  /* 0x000000010500780c */ /* 0x000fc60003f44270 */
[----:B------:R-:W4:Y:S01]  /*4c30*/  SHFL.BFLY PT, R18, R21, 0x2, 0x1f ;  /* 0x0c401f0015127f89 */ /* 0x000f2200000e0000 */
[----:B------:R-:W5:Y:S08]  /*4c40*/  MUFU.TANH R41, R41 ;  /* 0x0000002900297308 */ /* 0x000f700000002400 */
[----:B------:R-:W5:Y:S08]  /*4c50*/  MUFU.TANH R44, R44 ;  /* 0x0000002c002c7308 */ /* 0x000f700000002400 */
[----:B------:R-:W5:Y:S01]  /*4c60*/  MUFU.TANH R34, R45 ;  /* 0x0000002d00227308 */ /* 0x000f620000002400 */
[----:B----4-:R-:W-:-:S07]  /*4c70*/  FMNMX.FTZ R30, R21, R18, !PT ;  /* 0x00000012151e7209 */ /* 0x010fce0007810000 */
[----:B------:R-:W4:Y:S01]  /*4c80*/  MUFU.TANH R38, R32 ;  /* 0x0000002000267308 */ /* 0x000f220000002400 */
[----:B------:R-:W-:Y:S02]  /*4c90*/  FSEL R18, R20, -INF , P1 ;  /* 0xff80000014127808 */ /* 0x000fe40000800000 */
[----:B------:R-:W-:Y:S01]  /*4ca0*/  FSEL R21, R64, -INF , P2 ;  /* 0xff80000040157808 */ /* 0x000fe20001000000 */
[----:B------:R-:W3:Y:S01]  /*4cb0*/  SHFL.BFLY PT, R31, R30, 0x1, 0x1f ;  /* 0x0c201f001e1f7f89 */ /* 0x000ee200000e0000 */
[----:B------:R-:W-:Y:S02]  /*4cc0*/  ISETP.GT.AND P1, PT, R5, 0x9, PT ;  /* 0x000000090500780c */ /* 0x000fe40003f24270 */
[----:B------:R-:W-:Y:S01]  /*4cd0*/  FSEL R20, R65, -INF , P3 ;  /* 0xff80000041147808 */ /* 0x000fe20001800000 */
[----:B------:R0:W-:Y:S01]  /*4ce0*/  MUFU.TANH R64, R25 ;  /* 0x0000001900407308 */ /* 0x0001e20000002400 */
[----:B------:R-:W-:Y:S02]  /*4cf0*/  FMNMX.FTZ R3, R18, R21, !PT ;  /* 0x0000001512037209 */ /* 0x000fe40007810000 */
[----:B------:R-:W-:-:S02]  /*4d00*/  ISETP.GT.AND P2, PT, R5, 0x10, PT ;  /* 0x000000100500780c */ /* 0x000fc40003f44270 */
[----:B-1----:R-:W-:Y:S02]  /*4d10*/  FSEL R26, R66, -INF , P1 ;  /* 0xff800000421a7808 */ /* 0x002fe40000800000 */
[----:B------:R-:W-:Y:S01]  /*4d20*/  FMNMX.FTZ R27, R20, R3, !PT ;  /* 0x00000003141b7209 */ /* 0x000fe20007810000 */
[----:B------:R-:W1:Y:S01]  /*4d30*/  MUFU.TANH R39, R33 ;  /* 0x0000002100277308 */ /* 0x000e620000002400 */
[----:B------:R-:W-:Y:S02]  /*4d40*/  ISETP.GT.AND P1, PT, R5, 0x11, PT ;  /* 0x000000110500780c */ /* 0x000fe40003f24270 */
[----:B--2---:R-:W-:Y:S02]  /*4d50*/  FSEL R24, R67, -INF , P2 ;  /* 0xff80000043187808 */ /* 0x004fe40001000000 */
[C---:B------:R-:W-:Y:S02]  /*4d60*/  ISETP.GT.AND P2, PT, R5.reuse, 0x18, PT ;  /* 0x000000180500780c */ /* 0x040fe40003f44270 */
[----:B------:R-:W-:Y:S01]  /*4d70*/  ISETP.GT.AND P3, PT, R5, 0x28, PT ;  /* 0x000000280500780c */ /* 0x000fe20003f64270 */
[----:B------:R2:W-:Y:S01]  /*4d80*/  MUFU.TANH R65, R28 ;  /* 0x0000001c00417308 */ /* 0x0005e20000002400 */
[----:B0-----:R-:W-:-:S02]  /*4d90*/  FSEL R25, R69, -INF , P2 ;  /* 0xff80000045197808 */ /* 0x001fc40001000000 */
[----:B------:R-:W-:Y:S02]  /*4da0*/  ISETP.GT.AND P2, PT, R5, 0x20, PT ;  /* 0x000000200500780c */ /* 0x000fe40003f44270 */
[----:B---3--:R-:W-:Y:S02]  /*4db0*/  FMNMX.FTZ R3, R30, R31, !PT ;  /* 0x0000001f1e037209 */ /* 0x008fe40007810000 */
[----:B------:R-:W-:Y:S01]  /*4dc0*/  FMNMX.FTZ R31, R26, R27, !PT ;  /* 0x0000001b1a1f7209 */ /* 0x000fe20007810000 */
[----:B------:R-:W0:Y:S01]  /*4dd0*/  MUFU.TANH R36, R36 ;  /* 0x0000002400247308 */ /* 0x000e220000002400 */
[----:B------:R-:W-:Y:S01]  /*4de0*/  FSEL R27, R68, -INF , P1 ;  /* 0xff800000441b7808 */ /* 0x000fe20000800000 */
[----:B------:R-:W-:Y:S01]  /*4df0*/  FMUL.FTZ R32, R3, UR5 ;  /* 0x0000000503207c20 */ /* 0x000fe20008410000 */
[----:B------:R-:W-:Y:S02]  /*4e00*/  FMNMX.FTZ R4, R24, R31, !PT ;  /* 0x0000001f18047209 */ /* 0x000fe40007810000 */
[----:B------:R-:W-:-:S02]  /*4e10*/  CS2R R68, SRZ ;  /* 0x0000000000447805 */ /* 0x000fc4000001ff00 */
[----:B------:R-:W-:Y:S02]  /*4e20*/  ISETP.GT.AND P1, PT, R5, 0x19, PT ;  /* 0x000000190500780c */ /* 0x000fe40003f24270 */
[----:B------:R-:W-:Y:S01]  /*4e30*/  FMNMX.FTZ R4, R27, R4, !PT ;  /* 0x000000041b047209 */ /* 0x000fe20007810000 */
[----:B------:R3:W-:Y:S01]  /*4e40*/  MUFU.TANH R66, R29 ;  /* 0x0000001d00427308 */ /* 0x0007e20000002400 */
[----:B------:R-:W-:Y:S02]  /*4e50*/  FSEL R30, R53, -INF , P1 ;  /* 0xff800000351e7808 */ /* 0x000fe40000800000 */
[----:B------:R-:W-:Y:S02]  /*4e60*/  FMNMX.FTZ R31, R25, R4, !PT ;  /* 0x00000004191f7209 */ /* 0x000fe40007810000 */
[----:B------:R-:W-:Y:S02]  /*4e70*/  ISETP.GT.AND P1, PT, R5, 0x21, PT ;  /* 0x000000210500780c */ /* 0x000fe40003f24270 */
[----:B--2---:R-:W-:Y:S01]  /*4e80*/  FSEL R28, R40, -INF , P2 ;  /* 0xff800000281c7808 */ /* 0x004fe20001000000 */
[----:B------:R2:W0:Y:S01]  /*4e90*/  MUFU.TANH R70, R37 ;  /* 0x0000002500467308 */ /* 0x0004220000002400 */
[----:B------:R-:W-:-:S02]  /*4ea0*/  FMNMX.FTZ R33, R30, R31, !PT ;  /* 0x0000001f1e217209 */ /* 0x000fc40007810000 */
[----:B-----5:R-:W-:Y:S02]  /*4eb0*/  FSEL R31, R41, -INF , P1 ;  /* 0xff800000291f7808 */ /* 0x020fe40000800000 */
[----:B------:R-:W-:Y:S02]  /*4ec0*/  FMNMX.FTZ R4, R28, R33, !PT ;  /* 0x000000211c047209 */ /* 0x000fe40007810000 */
[----:B------:R-:W-:Y:S02]  /*4ed0*/  FSETP.NEU.FTZ.AND P2, PT, R3, -INF , PT ;  /* 0xff8000000300780b */ /* 0x000fe40003f5d000 */
[----:B------:R-:W-:Y:S02]  /*4ee0*/  ISETP.GT.AND P1, PT, R5, 0x29, PT ;  /* 0x000000290500780c */ /* 0x000fe40003f24270 */
[----:B---3--:R-:W-:Y:S02]  /*4ef0*/  FSEL R29, R44, -INF , P3 ;  /* 0xff8000002c1d7808 */ /* 0x008fe40001800000 */
[----:B------:R-:W-:-:S02]  /*4f00*/  FMNMX.FTZ R4, R31, R4, !PT ;  /* 0x000000041f047209 */ /* 0x000fc40007810000 */
[----:B------:R-:W-:Y:S02]  /*4f10*/  FSEL R45, R32, RZ, P2 ;  /* 0x000000ff202d7208 */ /* 0x000fe40001000000 */
[----:B------:R-:W-:Y:S02]  /*4f20*/  ISETP.GT.AND P2, PT, R5, 0x30, PT ;  /* 0x000000300500780c */ /* 0x000fe40003f44270 */
[----:B------:R-:W-:Y:S01]  /*4f30*/  FSEL R32, R34, -INF , P1 ;  /* 0xff80000022207808 */ /* 0x000fe20000800000 */
[--C-:B------:R-:W-:Y:S01]  /*4f40*/  FFMA.FTZ R42, R42, UR5, -R45.reuse ;  /* 0x000000052a2a7c23 */ /* 0x100fe2000801082d */
[----:B------:R-:W-:Y:S01]  /*4f50*/  FMNMX.FTZ R35, R29, R4, !PT ;  /* 0x000000041d237209 */ /* 0x000fe20007810000 */
[--C-:B------:R-:W-:Y:S01]  /*4f60*/  FFMA.FTZ R43, R43, UR5, -R45.reuse ;  /* 0x000000052b2b7c23 */ /* 0x100fe2000801082d */
[----:B------:R-:W-:Y:S01]  /*4f70*/  ISETP.GT.AND P1, PT, R5, 0x31, PT ;  /* 0x000000310500780c */ /* 0x000fe20003f24270 */
[--C-:B------:R-:W-:Y:S01]  /*4f80*/  FFMA.FTZ R46, R46, UR5, -R45.reuse ;  /* 0x000000052e2e7c23 */ /* 0x100fe2000801082d */
[----:B----4-:R-:W-:Y:S01]  /*4f90*/  FSEL R33, R38, -INF , P2 ;  /* 0xff80000026217808 */ /* 0x010fe20001000000 */
[----:B------:R-:W-:Y:S01]  /*4fa0*/  MUFU.EX2 R42, R42 ;  /* 0x0000002a002a7308 */ /* 0x000fe20000000800 */
[----:B------:R-:W-:Y:S01]  /*4fb0*/  FMNMX.FTZ R4, R32, R35, !PT ;  /* 0x0000002320047209 */ /* 0x000fe20007810000 */
[--C-:B------:R-:W-:Y:S01]  /*4fc0*/  FFMA.FTZ R47, R47, UR5, -R45.reuse ;  /* 0x000000052f2f7c23 */ /* 0x100fe2000801082d */
[----:B------:R-:W-:Y:S01]  /*4fd0*/  ISETP.GT.AND P2, PT, R5, 0x38, PT ;  /* 0x000000380500780c */ /* 0x000fe20003f44270 */
[--C-:B------:R-:W-:Y:S01]  /*4fe0*/  FFMA.FTZ R48, R48, UR5, -R45.reuse ;  /* 0x0000000530307c23 */ /* 0x100fe2000801082d */
[----:B-1----:R-:W-:Y:S01]  /*4ff0*/  FSEL R34, R39, -INF , P1 ;  /* 0xff80000027227808 */ /* 0x002fe20000800000 */
[--C-:B------:R-:W-:Y:S01]  /*5000*/  FFMA.FTZ R49, R49, UR5, -R45.reuse ;  /* 0x0000000531317c23 */ /* 0x100fe2000801082d */
[----:B--2---:R-:W-:Y:S01]  /*5010*/  FMNMX.FTZ R37, R33, R4, !PT ;  /* 0x0000000421257209 */ /* 0x004fe20007810000 */
[----:B------:R-:W1:Y:S01]  /*5020*/  MUFU.EX2 R43, R43 ;  /* 0x0000002b002b7308 */ /* 0x000e620000000800 */
[----:B------:R-:W-:Y:S01]  /*5030*/  ISETP.GT.AND P1, PT, R5, 0x39, PT ;  /* 0x000000390500780c */ /* 0x000fe20003f24270 */
[--C-:B------:R-:W-:Y:S01]  /*5040*/  FFMA.FTZ R50, R50, UR5, -R45.reuse ;  /* 0x0000000532327c23 */ /* 0x100fe2000801082d */
[----:B0-----:R-:W-:Y:S01]  /*5050*/  FSEL R35, R36, -INF , P2 ;  /* 0xff80000024237808 */ /* 0x001fe20001000000 */
[--C-:B------:R-:W-:Y:S01]  /*5060*/  FFMA.FTZ R51, R51, UR5, -R45.reuse ;  /* 0x0000000533337c23 */ /* 0x100fe2000801082d */
[----:B------:R-:W-:Y:S01]  /*5070*/  FMNMX.FTZ R4, R34, R37, !PT ;  /* 0x0000002522047209 */ /* 0x000fe20007810000 */
[--C-:B------:R-:W-:Y:S01]  /*5080*/  FFMA.FTZ R52, R52, UR5, -R45.reuse ;  /* 0x0000000534347c23 */ /* 0x100fe2000801082d */
[----:B------:R-:W-:Y:S01]  /*5090*/  ISETP.GT.AND P2, PT, R5, 0x40, PT ;  /* 0x000000400500780c */ /* 0x000fe20003f44270 */
[----:B------:R-:W0:Y:S01]  /*50a0*/  MUFU.EX2 R46, R46 ;  /* 0x0000002e002e7308 */ /* 0x000e220000000800 */
[----:B------:R-:W-:Y:S01]  /*50b0*/  FSEL R36, R70, -INF , P1 ;  /* 0xff80000046247808 */ /* 0x000fe20000800000 */
[--C-:B------:R-:W-:Y:S01]  /*50c0*/  FFMA.FTZ R54, R54, UR5, -R45.reuse ;  /* 0x0000000536367c23 */ /* 0x100fe2000801082d */
[----:B------:R-:W-:Y:S01]  /*50d0*/  FMNMX.FTZ R39, R35, R4, !PT ;  /* 0x0000000423277209 */ /* 0x000fe20007810000 */
[--C-:B------:R-:W-:Y:S01]  /*50e0*/  FFMA.FTZ R55, R55, UR5, -R45.reuse ;  /* 0x0000000537377c23 */ /* 0x100fe2000801082d */
[----:B------:R-:W-:Y:S01]  /*50f0*/  ISETP.GT.AND P1, PT, R5, 0x41, PT ;  /* 0x000000410500780c */ /* 0x000fe20003f24270 */
[--C-:B------:R-:W-:Y:S01]  /*5100*/  FFMA.FTZ R56, R56, UR5, -R45.reuse ;  /* 0x0000000538387c23 */ /* 0x100fe2000801082d */
[----:B------:R-:W-:Y:S01]  /*5110*/  FSEL R37, R71, -INF , P2 ;  /* 0xff80000047257808 */ /* 0x000fe20001000000 */
[----:B------:R-:W2:Y:S01]  /*5120*/  MUFU.EX2 R47, R47 ;  /* 0x0000002f002f7308 */ /* 0x000ea20000000800 */
[----:B------:R-:W-:Y:S01]  /*5130*/  FMNMX.FTZ R4, R36, R39, !PT ;  /* 0x0000002724047209 */ /* 0x000fe20007810000 */
[--C-:B------:R-:W-:Y:S01]  /*5140*/  FFMA.FTZ R57, R57, UR5, -R45.reuse ;  /* 0x0000000539397c23 */ /* 0x100fe2000801082d */
[----:B------:R-:W-:Y:S01]  /*5150*/  ISETP.GT.AND P2, PT, R5, 0x48, PT ;  /* 0x000000480500780c */ /* 0x000fe20003f44270 */
[--C-:B------:R-:W-:Y:S01]  /*5160*/  FFMA.FTZ R58, R58, UR5, -R45.reuse ;  /* 0x000000053a3a7c23 */ /* 0x100fe2000801082d */
[----:B------:R-:W-:Y:S01]  /*5170*/  FSEL R38, R64, -INF , P1 ;  /* 0xff80000040267808 */ /* 0x000fe20000800000 */
[--C-:B------:R-:W-:Y:S01]  /*5180*/  FFMA.FTZ R59, R59, UR5, -R45.reuse ;  /* 0x000000053b3b7c23 */ /* 0x100fe2000801082d */
[----:B------:R-:W-:Y:S01]  /*5190*/  FMNMX.FTZ R39, R37, R4, !PT ;  /* 0x0000000425277209 */ /* 0x000fe20007810000 */
[----:B------:R-:W-:Y:S01]  /*51a0*/  MUFU.EX2 R48, R48 ;  /* 0x0000003000307308 */ /* 0x000fe20000000800 */
[----:B------:R-:W-:Y:S01]  /*51b0*/  ISETP.GT.AND P1, PT, R5, 0x49, PT ;  /* 0x000000490500780c */ /* 0x000fe20003f24270 */
[----:B------:R-:W-:Y:S01]  /*51c0*/  FFMA.FTZ R60, R60, UR5, -R45 ;  /* 0x000000053c3c7c23 */ /* 0x000fe2000801082d */
[----:B------:R-:W-:Y:S01]  /*51d0*/  FSEL R5, R65, -INF , P2 ;  /* 0xff80000041057808 */ /* 0x000fe20001000000 */
[----:B-1----:R-:W-:Y:S01]  /*51e0*/  FADD.FTZ R65, R42, R43 ;  /* 0x0000002b2a417221 */ /* 0x002fe20000010000 */
[----:B------:R-:W-:Y:S01]  /*51f0*/  FMNMX.FTZ R4, R38, R39, !PT ;  /* 0x0000002726047209 */ /* 0x000fe20007810000 */
[----:B------:R-:W-:Y:S01]  /*5200*/  FFMA.FTZ R61, R61, UR5, -R45 ;  /* 0x000000053d3d7c23 */ /* 0x000fe2000801082d */
[----:B------:R-:W-:Y:S01]  /*5210*/  FSEL R39, R66, -INF , P1 ;  /* 0xff80000042277808 */ /* 0x000fe20000800000 */
[----:B------:R-:W1:Y:S01]  /*5220*/  MUFU.EX2 R49, R49 ;  /* 0x0000003100317308 */ /* 0x000e620000000800 */
[----:B------:R-:W-:Y:S01]  /*5230*/  FMNMX.FTZ R4, R5, R4, !PT ;  /* 0x0000000405047209 */ /* 0x000fe20007810000 */
[----:B0-----:R-:W-:Y:S01]  /*5240*/  FADD.FTZ R44, R46, R65 ;  /* 0x000000412e2c7221 */ /* 0x001fe20000010000 */
[--C-:B------:R-:W-:Y:S01]  /*5250*/  FFMA.FTZ R62, R62, UR5, -R45.reuse ;  /* 0x000000053e3e7c23 */ /* 0x100fe2000801082d */
[--C-:B------:R-:W-:Y:S01]  /*5260*/  FFMA.FTZ R63, R63, UR5, -R45.reuse ;  /* 0x000000053f3f7c23 */ /* 0x100fe2000801082d */
[----:B------:R-:W-:Y:S01]  /*5270*/  FMNMX.FTZ R4, R39, R4, !PT ;  /* 0x0000000427047209 */ /* 0x000fe20007810000 */
[----:B--2---:R-:W-:Y:S01]  /*5280*/  FADD.FTZ R65, R47, R44 ;  /* 0x0000002c2f417221 */ /* 0x004fe20000010000 */
[----:B------:R-:W-:Y:S01]  /*5290*/  FFMA.FTZ R2, R2, UR5, -R45 ;  /* 0x0000000502027c23 */ /* 0x000fe2000801082d */
[----:B------:R-:W-:Y:S01]  /*52a0*/  MUFU.EX2 R50, R50 ;  /* 0x0000003200327308 */ /* 0x000fe20000000800 */
[----:B------:R-:W-:Y:S01]  /*52b0*/  F2FP.F16.F32.PACK_AB R209, R43, R42 ;  /* 0x0000002a2bd1723e */ /* 0x000fe200000000ff */
[----:B------:R-:W0:Y:S01]  /*52c0*/  SHFL.BFLY PT, R41, R4, 0x2, 0x1f ;  /* 0x0c401f0004297f89 */ /* 0x000e2200000e0000 */
[----:B------:R-:W-:-:S02]  /*52d0*/  F2FP.F16.F32.PACK_AB R211, R47, R46 ;  /* 0x0000002e2fd3723e */ /* 0x000fc400000000ff */
[----:B------:R-:W-:Y:S02]  /*52e0*/  CS2R R70, SRZ ;  /* 0x0000000000467805 */ /* 0x000fe4000001ff00 */
[----:B------:R-:W-:Y:S02]  /*52f0*/  CS2R R66, SRZ ;  /* 0x0000000000427805 */ /* 0x000fe4000001ff00 */
[----:B------:R-:W-:Y:S01]  /*5300*/  CS2R R46, SRZ ;  /* 0x00000000002e7805 */ /* 0x000fe2000001ff00 */
[----:B------:R-:W2:Y:S01]  /*5310*/  MUFU.EX2 R51, R51 ;  /* 0x0000003300337308 */ /* 0x000ea20000000800 */
[----:B-1----:R-:W-:-:S07]  /*5320*/  F2FP.F16.F32.PACK_AB R205, R49, R48 ;  /* 0x0000003031cd723e */ /* 0x002fce00000000ff */
[----:B------:R-:W-:Y:S08]  /*5330*/  MUFU.EX2 R52, R52 ;  /* 0x0000003400347308 */ /* 0x000ff00000000800 */
[----:B------:R-:W-:Y:S01]  /*5340*/  MUFU.EX2 R201, R54 ;  /* 0x0000003600c97308 */ /* 0x000fe20000000800 */
[----:B--2---:R-:W-:Y:S02]  /*5350*/  F2FP.F16.F32.PACK_AB R207, R51, R50 ;  /* 0x0000003233cf723e */ /* 0x004fe400000000ff */
[----:B0-----:R-:W-:-:S05]  /*5360*/  FMNMX.FTZ R41, R4, R41, !PT ;  /* 0x0000002904297209 */ /* 0x001fca0007810000 */
[----:B------:R-:W0:Y:S01]  /*5370*/  SHFL.BFLY PT, R4, R41, 0x1, 0x1f ;  /* 0x0c201f0029047f89 */ /* 0x000e2200000e0000 */
[----:B------:R-:W-:Y:S08]  /*5380*/  MUFU.EX2 R55, R55 ;  /* 0x0000003700377308 */ /* 0x000ff00000000800 */
[----:B------:R-:W1:Y:S08]  /*5390*/  MUFU.EX2 R56, R56 ;  /* 0x0000003800387308 */ /* 0x000e700000000800 */
[----:B------:R-:W-:Y:S01]  /*53a0*/  MUFU.EX2 R57, R57 ;  /* 0x0000003900397308 */ /* 0x000fe20000000800 */
[----:B0-----:R-:W-:-:S07]  /*53b0*/  FMNMX.FTZ R4, R41, R4, !PT ;  /* 0x0000000429047209 */ /* 0x001fce0007810000 */
[----:B------:R-:W0:Y:S01]  /*53c0*/  MUFU.EX2 R58, R58 ;  /* 0x0000003a003a7308 */ /* 0x000e220000000800 */
[----:B-1----:R-:W-:Y:S02]  /*53d0*/  F2FP.F16.F32.PACK_AB R203, R56, R55 ;  /* 0x0000003738cb723e */ /* 0x002fe400000000ff */
[C---:B------:R-:W-:Y:S01]  /*53e0*/  FSETP.NEU.FTZ.AND P1, PT, R4.reuse, -INF , PT ;  /* 0xff8000000400780b */ /* 0x040fe20003f3d000 */
[----:B------:R-:W-:-:S04]  /*53f0*/  FMUL.FTZ R40, R4, UR5 ;  /* 0x0000000504287c20 */ /* 0x000fc80008410000 */
[----:B------:R-:W-:Y:S01]  /*5400*/  MUFU.EX2 R59, R59 ;  /* 0x0000003b003b7308 */ /* 0x000fe20000000800 */
[----:B------:R-:W-:Y:S02]  /*5410*/  FSEL R40, R40, RZ, P1 ;  /* 0x000000ff28287208 */ /* 0x000fe40000800000 */
[----:B------:R-:W-:-:S03]  /*5420*/  PLOP3.LUT P1, PT, PT, PT, UP0, 0x80, 0x0 ;  /* 0x000000000000781c */ /* 0x000fc60003f2f008 */
        /* <DEDUP_REMOVED lines=20> */
[--C-:B------:R-:W-:Y:S01]  /*5570*/  FFMA.FTZ R5, R5, UR5, -R40.reuse ;  /* 0x0000000505057c23 */ /* 0x100fe20008010828 */
[----:B------:R-:W-:Y:S01]  /*5580*/  FFMA.FTZ R39, R39, UR5, -R40 ;  /* 0x0000000527277c23 */ /* 0x000fe20008010828 */
[----:B------:R-:W2:Y:S01]  /*5590*/  MUFU.EX2 R20, R20 ;  /* 0x0000001400147308 */ /* 0x000ea20000000800 */
[----:B0-----:R-:W-:-:S07]  /*55a0*/  F2FP.F16.F32.PACK_AB R197, R58, R57 ;  /* 0x000000393ac5723e */ /* 0x001fce00000000ff */
[----:B------:R2:W0:Y:S01]  /*55b0*/  MUFU.EX2 R41, R26 ;  /* 0x0000001a00297308 */ /* 0x0004220000000800 */
[----:B-1----:R-:W-:Y:S01]  /*55c0*/  FADD.FTZ R53, R18, R21 ;  /* 0x0000001512357221 */ /* 0x002fe20000010000 */
[----:B------:R-:W-:-:S06]  /*55d0*/  F2FP.F16.F32.PACK_AB R208, R21, R18 ;  /* 0x0000001215d0723e */ /* 0x000fcc00000000ff */
[----:B------:R-:W1:Y:S01]  /*55e0*/  MUFU.EX2 R24, R24 ;  /* 0x0000001800187308 */ /* 0x000e620000000800 */
[----:B--2---:R-:W-:-:S07]  /*55f0*/  FADD.FTZ R26, R20, R53 ;  /* 0x00000035141a7221 */ /* 0x004fce0000010000 */
[----:B------:R-:W2:Y:S01]  /*5600*/  MUFU.EX2 R27, R27 ;  /* 0x0000001b001b7308 */ /* 0x000ea20000000800 */
[C---:B0-----:R-:W-:Y:S01]  /*5610*/  FADD.FTZ R53, R41.reuse, R26 ;  /* 0x0000001a29357221 */ /* 0x041fe20000010000 */
[----:B------:R-:W-:Y:S01]  /*5620*/  FADD.FTZ R26, R48, R65 ;  /* 0x00000041301a7221 */ /* 0x000fe20000010000 */
[----:B------:R-:W-:Y:S02]  /*5630*/  F2FP.F16.F32.PACK_AB R210, R41, R20 ;  /* 0x0000001429d2723e */ /* 0x000fe400000000ff */
[----:B------:R-:W-:Y:S02]  /*5640*/  CS2R R64, SRZ ;  /* 0x0000000000407805 */ /* 0x000fe4000001ff00 */
[----:B------:R-:W-:Y:S01]  /*5650*/  CS2R R40, SRZ ;  /* 0x0000000000287805 */ /* 0x000fe2000001ff00 */
[----:B------:R-:W-:Y:S01]  /*5660*/  FADD.FTZ R45, R49, R26 ;  /* 0x0000001a312d7221 */ /* 0x000fe20000010000 */
[----:B------:R-:W-:Y:S01]  /*5670*/  CS2R R48, SRZ ;  /* 0x0000000000307805 */ /* 0x000fe2000001ff00 */
[----:B------:R-:W0:Y:S01]  /*5680*/  MUFU.EX2 R25, R25 ;  /* 0x0000001900197308 */ /* 0x000e220000000800 */
[----:B-1----:R-:W-:-:S07]  /*5690*/  FADD.FTZ R0, R24, R53 ;  /* 0x0000003518007221 */ /* 0x002fce0000010000 */
[----:B------:R-:W1:Y:S01]  /*56a0*/  MUFU.EX2 R30, R30 ;  /* 0x0000001e001e7308 */ /* 0x000e620000000800 */
[C---:B--2---:R-:W-:Y:S01]  /*56b0*/  FADD.FTZ R0, R27.reuse, R0 ;  /* 0x000000001b007221 */ /* 0x044fe20000010000 */
[----:B------:R-:W-:-:S06]  /*56c0*/  F2FP.F16.F32.PACK_AB R204, R27, R24 ;  /* 0x000000181bcc723e */ /* 0x000fcc00000000ff */
[----:B------:R-:W2:Y:S01]  /*56d0*/  MUFU.EX2 R28, R28 ;  /* 0x0000001c001c7308 */ /* 0x000ea20000000800 */
[----:B0-----:R-:W-:Y:S01]  /*56e0*/  FADD.FTZ R53, R25, R0 ;  /* 0x0000000019357221 */ /* 0x001fe20000010000 */
[----:B------:R-:W-:-:S04]  /*56f0*/  FADD.FTZ R0, R50, R45 ;  /* 0x0000002d32007221 */ /* 0x000fc80000010000 */
[----:B------:R-:W-:Y:S01]  /*5700*/  FADD.FTZ R45, R51, R0 ;  /* 0x00000000332d7221 */ /* 0x000fe20000010000 */
[----:B------:R-:W-:Y:S01]  /*5710*/  CS2R R50, SRZ ;  /* 0x0000000000327805 */ /* 0x000fe2000001ff00 */
[----:B------:R-:W0:Y:S01]  /*5720*/  MUFU.EX2 R31, R31 ;  /* 0x0000001f001f7308 */ /* 0x000e220000000800 */
[----:B-1----:R-:W-:Y:S01]  /*5730*/  FADD.FTZ R53, R30, R53 ;  /* 0x000000351e357221 */ /* 0x002fe20000010000 */
[----:B------:R-:W-:Y:S01]  /*5740*/  FADD.FTZ R26, R52, R45 ;  /* 0x0000002d341a7221 */ /* 0x000fe20000010000 */
[----:B------:R-:W-:-:S03]  /*5750*/  F2FP.F16.F32.PACK_AB R206, R30, R25 ;  /* 0x000000191ece723e */ /* 0x000fc600000000ff */
[C---:B------:R-:W-:Y:S01]  /*5760*/  FADD.FTZ R26, R201.reuse, R26 ;  /* 0x0000001ac91a7221 */ /* 0x040fe20000010000 */
[----:B------:R-:W-:Y:S01]  /*5770*/  F2FP.F16.F32.PACK_AB R201, R201, R52 ;  /* 0x00000034c9c9723e */ /* 0x000fe200000000ff */
[----:B------:R-:W1:Y:S01]  /*5780*/  MUFU.EX2 R29, R29 ;  /* 0x0000001d001d7308 */ /* 0x000e620000000800 */
[----:B--2---:R-:W-:Y:S01]  /*5790*/  FADD.FTZ R0, R28, R53 ;  /* 0x000000351c007221 */ /* 0x004fe20000010000 */
[----:B------:R-:W-:Y:S01]  /*57a0*/  FADD.FTZ R45, R55, R26 ;  /* 0x0000001a372d7221 */ /* 0x000fe20000010000 */
[----:B------:R-:W-:Y:S02]  /*57b0*/  CS2R R54, SRZ ;  /* 0x0000000000367805 */ /* 0x000fe4000001ff00 */
[----:B------:R-:W-:Y:S01]  /*57c0*/  CS2R R52, SRZ ;  /* 0x0000000000347805 */ /* 0x000fe2000001ff00 */
[----:B------:R-:W-:Y:S01]  /*57d0*/  FADD.FTZ R26, R56, R45 ;  /* 0x0000002d381a7221 */ /* 0x000fe20000010000 */
[----:B------:R-:W-:Y:S01]  /*57e0*/  CS2R R44, SRZ ;  /* 0x00000000002c7805 */ /* 0x000fe2000001ff00 */
[----:B------:R-:W2:Y:S01]  /*57f0*/  MUFU.EX2 R32, R32 ;  /* 0x0000002000207308 */ /* 0x000ea20000000800 */
[----:B0-----:R-:W-:Y:S01]  /*5800*/  FADD.FTZ R0, R31, R0 ;  /* 0x000000001f007221 */ /* 0x001fe20000010000 */
[----:B------:R-:W-:Y:S01]  /*5810*/  FADD.FTZ R21, R57, R26 ;  /* 0x0000001a39157221 */ /* 0x000fe20000010000 */
[----:B------:R-:W-:-:S02]  /*5820*/  F2FP.F16.F32.PACK_AB R200, R31, R28 ;  /* 0x0000001c1fc8723e */ /* 0x000fc400000000ff */
[----:B------:R-:W-:Y:S02]  /*5830*/  CS2R R56, SRZ ;  /* 0x0000000000387805 */ /* 0x000fe4000001ff00 */
[----:B------:R-:W-:Y:S01]  /*5840*/  CS2R R30, SRZ ;  /* 0x00000000001e7805 */ /* 0x000fe2000001ff00 */
[----:B------:R-:W-:Y:S01]  /*5850*/  FADD.FTZ R18, R58, R21 ;  /* 0x000000153a127221 */ /* 0x000fe20000010000 */
[----:B------:R-:W-:Y:S01]  /*5860*/  CS2R R26, SRZ ;  /* 0x00000000001a7805 */ /* 0x000fe2000001ff00 */
[----:B------:R-:W0:Y:S01]  /*5870*/  MUFU.EX2 R33, R33 ;  /* 0x0000002100217308 */ /* 0x000e220000000800 */
[----:B-1----:R-:W-:Y:S01]  /*5880*/  FADD.FTZ R43, R29, R0 ;  /* 0x000000001d2b7221 */ /* 0x002fe20000010000 */
[----:B------:R-:W-:-:S06]  /*5890*/  FADD.FTZ R25, R59, R18 ;  /* 0x000000123b197221 */ /* 0x000fcc0000010000 */
[----:B------:R-:W1:Y:S01]  /*58a0*/  MUFU.EX2 R34, R34 ;  /* 0x0000002200227308 */ /* 0x000e620000000800 */
[C---:B--2---:R-:W-:Y:S01]  /*58b0*/  FADD.FTZ R0, R32.reuse, R43 ;  /* 0x0000002b20007221 */ /* 0x044fe20000010000 */
[----:B------:R-:W-:Y:S02]  /*58c0*/  F2FP.F16.F32.PACK_AB R202, R32, R29 ;  /* 0x0000001d20ca723e */ /* 0x000fe400000000ff */
[----:B------:R-:W-:-:S04]  /*58d0*/  CS2R R28, SRZ ;  /* 0x00000000001c7805 */ /* 0x000fc8000001ff00 */
[----:B------:R-:W2:Y:S01]  /*58e0*/  MUFU.EX2 R35, R35 ;  /* 0x0000002300237308 */ /* 0x000ea20000000800 */
[----:B0-----:R-:W-:-:S07]  /*58f0*/  FADD.FTZ R43, R33, R0 ;  /* 0x00000000212b7221 */ /* 0x001fce0000010000 */
[----:B------:R-:W0:Y:S01]  /*5900*/  MUFU.EX2 R36, R36 ;  /* 0x0000002400247308 */ /* 0x000e220000000800 */
[C---:B-1----:R-:W-:Y:S01]  /*5910*/  FADD.FTZ R0, R34.reuse, R43 ;  /* 0x0000002b22007221 */ /* 0x042fe20000010000 */
[----:B------:R-:W-:Y:S02]  /*5920*/  F2FP.F16.F32.PACK_AB R196, R34, R33 ;  /* 0x0000002122c4723e */ /* 0x000fe400000000ff */
[----:B------:R-:W-:Y:S02]  /*5930*/  CS2R R42, SRZ ;  /* 0x00000000002a7805 */ /* 0x000fe4000001ff00 */
[----:B------:R-:W-:Y:S02]  /*5940*/  CS2R R32, SRZ ;  /* 0x0000000000207805 */ /* 0x000fe4000001ff00 */
[----:B------:R-:W1:Y:S01]  /*5950*/  MUFU.EX2 R60, R60 ;  /* 0x0000003c003c7308 */ /* 0x000e620000000800 */
[----:B--2---:R-:W-:-:S07]  /*5960*/  FADD.FTZ R21, R35, R0 ;  /* 0x0000000023157221 */ /* 0x004fce0000010000 */
[----:B------:R-:W2:Y:S01]  /*5970*/  MUFU.EX2 R37, R37 ;  /* 0x0000002500257308 */ /* 0x000ea20000000800 */
[C---:B0-----:R-:W-:Y:S01]  /*5980*/  FADD.FTZ R0, R36.reuse, R21 ;  /* 0x0000001524007221 */ /* 0x041fe20000010000 */
[----:B------:R-:W-:Y:S02]  /*5990*/  F2FP.F16.F32.PACK_AB R198, R36, R35 ;  /* 0x0000002324c6723e */ /* 0x000fe400000000ff */
[----:B------:R-:W-:-:S04]  /*59a0*/  CS2R R34, SRZ ;  /* 0x0000000000227805 */ /* 0x000fc8000001ff00 */
[----:B------:R-:W0:Y:S01]  /*59b0*/  MUFU.EX2 R61, R61 ;  /* 0x0000003d003d7308 */ /* 0x000e220000000800 */
[C---:B-1----:R-:W-:Y:S01]  /*59c0*/  FADD.FTZ R18, R60.reuse, R25 ;  /* 0x000000193c127221 */ /* 0x042fe20000010000 */
[----:B------:R-:W-:Y:S02]  /*59d0*/  F2FP.F16.F32.PACK_AB R199, R60, R59 ;  /* 0x0000003b3cc7723e */ /* 0x000fe400000000ff */
[----:B------:R-:W-:-:S04]  /*59e0*/  CS2R R58, SRZ ;  /* 0x00000000003a7805 */ /* 0x000fc8000001ff00 */
[----:B------:R-:W1:Y:S01]  /*59f0*/  MUFU.EX2 R38, R38 ;  /* 0x0000002600267308 */ /* 0x000e620000000800 */
[----:B--2---:R-:W-:-:S07]  /*5a00*/  FADD.FTZ R21, R37, R0 ;  /* 0x0000000025157221 */ /* 0x004fce0000010000 */
[----:B------:R-:W2:Y:S01]  /*5a10*/  MUFU.EX2 R62, R62 ;  /* 0x0000003e003e7308 */ /* 0x000ea20000000800 */
[----:B0-----:R-:W-:-:S07]  /*5a20*/  FADD.FTZ R25, R61, R18 ;  /* 0x000000123d197221 */ /* 0x001fce0000010000 */
[----:B------:R-:W0:Y:S01]  /*5a30*/  MUFU.EX2 R5, R5 ;  /* 0x0000000500057308 */ /* 0x000e220000000800 */
[C---:B-1----:R-:W-:Y:S01]  /*5a40*/  FADD.FTZ R0, R38.reuse, R21 ;  /* 0x0000001526007221 */ /* 0x042fe20000010000 */
[----:B------:R-:W-:Y:S02]  /*5a50*/  F2FP.F16.F32.PACK_AB R192, R38, R37 ;  /* 0x0000002526c0723e */ /* 0x000fe400000000ff */
[----:B------:R-:W-:-:S04]  /*5a60*/  CS2R R36, SRZ ;  /* 0x0000000000247805 */ /* 0x000fc8000001ff00 */
[----:B------:R-:W1:Y:S01]  /*5a70*/  MUFU.EX2 R63, R63 ;  /* 0x0000003f003f7308 */ /* 0x000e620000000800 */
[C---:B--2---:R-:W-:Y:S01]  /*5a80*/  FADD.FTZ R18, R62.reuse, R25 ;  /* 0x000000193e127221 */ /* 0x044fe20000010000 */
[----:B------:R-:W-:Y:S02]  /*5a90*/  F2FP.F16.F32.PACK_AB R193, R62, R61 ;  /* 0x0000003d3ec1723e */ /* 0x000fe400000000ff */
[----:B------:R-:W-:-:S04]  /*5aa0*/  CS2R R60, SRZ ;  /* 0x00000000003c7805 */ /* 0x000fc8000001ff00 */
[----:B------:R2:W3:Y:S01]  /*5ab0*/  MUFU.EX2 R194, R39 ;  /* 0x0000002700c27308 */ /* 0x0004e20000000800 */
[----:B0-----:R-:W-:Y:S01]  /*5ac0*/  FADD.FTZ R21, R5, R0 ;  /* 0x0000000005157221 */ /* 0x001fe20000010000 */
[----:B------:R-:W-:-:S06]  /*5ad0*/  IMAD.MOV.U32 R0, RZ, RZ, 0x3f800000 ;  /* 0x3f800000ff007424 */ /* 0x000fcc00078e00ff */
[----:B------:R-:W0:Y:S01]  /*5ae0*/  MUFU.EX2 R2, R2 ;  /* 0x0000000200027308 */ /* 0x000e220000000800 */
[----:B-1----:R-:W-:Y:S01]  /*5af0*/  FADD.FTZ R25, R63, R18 ;  /* 0x000000123f197221 */ /* 0x002fe20000010000 */
[----:B--2---:R-:W-:Y:S01]  /*5b00*/  CS2R R38, SRZ ;  /* 0x0000000000267805 */ /* 0x004fe2000001ff00 */
[C---:B---3--:R-:W-:Y:S01]  /*5b10*/  FADD.FTZ R18, R194.reuse, R21 ;  /* 0x00000015c2127221 */ /* 0x048fe20000010000 */
[----:B------:R-:W-:Y:S01]  /*5b20*/  F2FP.F16.F32.PACK_AB R194, R194, R5 ;  /* 0x00000005c2c2723e */ /* 0x000fe200000000ff */
[C---:B0-----:R-:W-:Y:S01]  /*5b30*/  FADD.FTZ R5, R2.reuse, R25 ;  /* 0x0000001902057221 */ /* 0x041fe20000010000 */
[----:B------:R-:W-:Y:S01]  /*5b40*/  F2FP.F16.F32.PACK_AB R195, R2, R63 ;  /* 0x0000003f02c3723e */ /* 0x000fe200000000ff */
[----:B------:R-:W-:Y:S01]  /*5b50*/  IMAD.MOV.U32 R2, RZ, RZ, 0x3f800000 ;  /* 0x3f800000ff027424 */ /* 0x000fe200078e00ff */
[----:B------:R-:W-:Y:S02]  /*5b60*/  CS2R R62, SRZ ;  /* 0x00000000003e7805 */ /* 0x000fe4000001ff00 */
[----:B------:R-:W-:Y:S01]  /*5b70*/  CS2R R24, SRZ ;  /* 0x0000000000187805 */ /* 0x000fe2000001ff00 */
[----:B------:R-:W-:Y:S06]  /*5b80*/  @!P1 BRA `(.L_x_2210) ;  /* 0x0000004000d49947 */ /* 0x000fec0003800000 */
[----:B------:R-:W-:Y:S01]  /*5b90*/  R2UR UR4, R17 ;  /* 0x00000000110472ca */ /* 0x000fe200000e0000 */
[----:B------:R-:W-:Y:S01]  /*5ba0*/  IMAD.MOV.U32 R21, RZ, RZ, R4 ;  /* 0x000000ffff157224 */ /* 0x000fe200078e0004 */
[----:B------:R-:W-:Y:S01]  /*5bb0*/  MOV R228, R3 ;  /* 0x0000000300e47202 */ /* 0x000fe20000000f00 */
[----:B------:R-:W-:Y:S01]  /*5bc0*/  IMAD.MOV.U32 R2, RZ, RZ, 0x3f800000 ;  /* 0x3f800000ff027424 */ /* 0x000fe200078e00ff */
[----:B------:R-:W-:Y:S01]  /*5bd0*/  UMOV UR60, UR36 ;  /* 0x00000024003c7c82 */ /* 0x000fe20008000000 */
[----:B------:R-:W-:Y:S01]  /*5be0*/  IMAD.MOV.U32 R151, RZ, RZ, RZ ;  /* 0x000000ffff977224 */ /* 0x000fe200078e00ff */
[----:B------:R-:W-:-:S07]  /*5bf0*/  ULDC UR37, c[0x0][0x9d8] ;  /* 0x0002760000257ab9 */ /* 0x000fce0000000800 */
[----:B------:R-:W-:-:S07]  /*5c00*/  IMAD.U32 R20, RZ, RZ, UR4 ;  /* 0x00000004ff147e24 */ /* 0x000fce000f8e00ff */
.L_x_2221:
[----:B------:R-:W-:Y:S01]  /*5c10*/  R2UR UR5, R20 ;  /* 0x00000000140572ca */ /* 0x000fe200000e0000 */
[----:B------:R-:W-:-:S04]  /*5c20*/  UISETP.NE.AND UP0, UPT, UR60, 0x1, UPT ;  /* 0x000000013c00788c */ /* 0x000fc8000bf05270 */
[----:B------:R-:W-:-:S08]  /*5c30*/  USEL UR4, URZ, 0x1, UP0 ;  /* 0x000000013f047887 */ /* 0x000fd00008000000 */
[----:B------:R-:W-:-:S06]  /*5c40*/  ULOP3.LUT UR4, UR5, UR4, URZ, 0x3c, !UPT ;  /* 0x0000000405047292 */ /* 0x000fcc000f8e3c3f */
[----:B------:R-:W-:Y:S01]  /*5c50*/  IMAD.U32 R17, RZ, RZ, UR4 ;  /* 0x00000004ff117e24 */ /* 0x000fe2000f8e00ff */
[----:B------:R-:W-:Y:S06]  /*5c60*/  @!P0 BRA `(.L_x_2211) ;  /* 0x0000000000048947 */ /* 0x000fec0003800000 */
[----:B------:R-:W-:Y:S01]  /*5c70*/  BPT.TRAP 0x1 ;  /* 0x000000040000795c */ /* 0x000fe20000300000 */
.L_x_2211:
[----:B------:R-:W-:Y:S01]  /*5c80*/  R2UR UR4, R16 ;  /* 0x00000000100472ca */ /* 0x000fe200000e0000 */
[----:B------:R-:W-:Y:S01]  /*5c90*/  UIADD3 UR36, UR60, 0x1, URZ ;  /* 0x000000013c247890 */ /* 0x000fe2000fffe03f */
[----:B------:R-:W-:-:S03]  /*5ca0*/  R2UR UR5, R17 ;  /* 0x00000000110572ca */ /* 0x000fc600000e0000 */
[----:B------:R-:W-:-:S04]  /*5cb0*/  UISETP.NE.AND UP0, UPT, UR36, 0x2, UPT ;  /* 0x000000022400788c */ /* 0x000fc8000bf05270 */
[----:B------:R-:W-:-:S04]  /*5cc0*/  USEL UR36, UR36, URZ, UP0 ;  /* 0x0000003f24247287 */ /* 0x000fc80008000000 */
[----:B------:R-:W-:Y:S02]  /*5cd0*/  ULEA UR4, UR36, UR4, 0x3 ;  /* 0x0000000424047291 */ /* 0x000fe4000f8e183f */
[----:B------:R-:W-:-:S04]  /*5ce0*/  MOV R4, UR5 ;  /* 0x0000000500047c02 */ /* 0x000fc80008000f00 */
[----:B------:R-:W-:Y:S01]  /*5cf0*/  SHF.L.U32 R4, R4, 0x1f, RZ ;  /* 0x0000001f04047819 */ /* 0x000fe200000006ff */
[----:B------:R-:W-:-:S03]  /*5d00*/  IMAD.U32 R3, RZ, RZ, UR4 ;  /* 0x00000004ff037e24 */ /* 0x000fc6000f8e00ff */
[----:B------:R0:W1:Y:S01]  /*5d10*/  SYNCS.PHASECHK.TRANS64.TRYWAIT P1, [UR4+0x38830], R4 ;  /* 0x03883004ff0075a7 */ /* 0x0000620008020144 */
[----:B------:R-:W-:Y:S05]  /*5d20*/  @!P0 BRA `(.L_x_2212) ;  /* 0x0000000000048947 */ /* 0x000fea0003800000 */
[----:B------:R-:W-:Y:S01]  /*5d30*/  BPT.TRAP 0x1 ;  /* 0x000000040000795c */ /* 0x000fe20000300000 */
.L_x_2212:
[----:B-1----:R-:W-:Y:S05]  /*5d40*/  @P1 BRA `(.L_x_2213) ;  /* 0x00000000000c1947 */ /* 0x002fea0003800000 */
[----:B------:R-:W-:-:S13]  /*5d50*/  R2UR UR4, R3 ;  /* 0x00000000030472ca */ /* 0x000fda00000e0000 */
[----:B------:R-:W1:Y:S02]  /*5d60*/  SYNCS.PHASECHK.TRANS64.TRYWAIT P1, [UR4+0x38830], R4 ;  /* 0x03883004ff0075a7 */ /* 0x000e640008020144 */
[----:B-1----:R-:W-:Y:S05]  /*5d70*/  @!P1 BRA `(.L_x_2214) ;  /* 0x0000010400cc9947 */ /* 0x002fea0003800000 */
.L_x_2213:
        /* <DEDUP_REMOVED lines=23> */
[----:B------:R-:W-:Y:S01]  /*5ef0*/  UIADD3 UR58, UR4, 0x80, URZ ;  /* 0x00000080043a7890 */ /* 0x000fe2000fffe03f */
[-C--:B------:R-:W-:Y:S01]  /*5f00*/  FMUL.FTZ R28, R28, R0.reuse ;  /* 0x000000001c1c7220 */ /* 0x080fe20000410000 */
        /* <DEDUP_REMOVED lines=57> */
[----:B------:R-:W-:Y:S01]  /*62a0*/  UIADD3 UR58, UR4, 0x100, URZ ;  /* 0x00000100043a7890 */ /* 0x000fe2000fffe03f */
[-C--:B------:R-:W-:Y:S01]  /*62b0*/  FMUL.FTZ R109, R109, R0.reuse ;  /* 0x000000006d6d7220 */ /* 0x080fe20000410000 */
[----:B------:R-:W-:Y:S01]  /*62c0*/  UMOV UR56, UR6 ;  /* 0x0000000600387c82 */ /* 0x000fe20008000000 */
[----:B------:R-:W-:Y:S01]  /*62d0*/  UMOV UR57, UR7 ;  /* 0x0000000700397c82 */ /* 0x000fe20008000000 */
        /* <DEDUP_REMOVED lines=95> */
[----:B------:R-:W-:Y:S01]  /*68d0*/  UIADD3 UR58, UR4, 0x200, URZ ;  /* 0x00000200043a7890 */ /* 0x000fe2000fffe03f */
[----:B------:R-:W-:Y:S01]  /*68e0*/  UMOV UR56, UR6 ;  /* 0x0000000600387c82 */ /* 0x000fe20008000000 */
[----:B------:R-:W-:Y:S01]  /*68f0*/  UMOV UR57, UR7 ;  /* 0x0000000700397c82 */ /* 0x000fe20008000000 */
[----:B------:R-:W-:Y:S01]  /*6900*/  UMOV UR59, 0x40000040 ;  /* 0x40000040003b7882 */ /* 0x000fe20000000000 */
        /* <DEDUP_REMOVED lines=141> */
[----:B------:R-:W-:Y:S02]  /*71e0*/  R2UR UR10, R6 ;  /* 0x00000000060a72ca */ /* 0x000fe400000e0000 */
[----:B------:R-:W-:-:S11]  /*71f0*/  R2UR UR11, R7 ;  /* 0x00000000070b72ca */ /* 0x000fd600000e0000 */
[----:B------:R-:W-:Y:S02]  /*7200*/  UMOV UR56, UR10 ;  /* 0x0000000a00387c82 */ /* 0x000fe40008000000 */
[----:B------:R-:W-:Y:S01]  /*7210*/  UMOV UR57, UR11 ;  /* 0x0000000b00397c82 */ /* 0x000fe20008000000 */
[----:B------:R-:W-:Y:S01]  /*7220*/  UMOV UR5, UR11 ;  /* 0x0000000b00057c82 */ /* 0x000fe20008000000 */
        /* <DEDUP_REMOVED lines=22> */
[----:B------:R-:W-:Y:S03]  /*7390*/  HGMMA.64x16x16.F32 R152, gdesc[UR12], R152, gsb0 ;  /* 0x002000000c9879f0 */ /* 0x000fe60008000898 */
        /* <DEDUP_REMOVED lines=236> */
[----:B------:R-:W-:Y:S05]  /*8260*/  @!P0 BRA `(.L_x_2215) ;  /* 0x0000000000048947 */ /* 0x000fea0003800000 */
[----:B------:R-:W-:Y:S01]  /*8270*/  BPT.TRAP 0x1 ;  /* 0x000000040000795c */ /* 0x000fe20000300000 */
.L_x_2215:
        /* <DEDUP_REMOVED lines=8> */
.L_x_2216:
[----:B--2---:R-:W-:Y:S05]  /*8300*/  @P1 BRA `(.L_x_2217) ;  /* 0x0000000000081947 */ /* 0x004fea0003800000 */
[----:B------:R-:W2:Y:S02]  /*8310*/  SYNCS.PHASECHK.TRANS64.TRYWAIT P1, [UR4+0x38850], R0 ;  /* 0x03885000ff0075a7 */ /* 0x000ea40008020144 */
[----:B--2---:R-:W-:Y:S05]  /*8320*/  @!P1 BRA `(.L_x_2218) ;  /* 0x000000e0007c9947 */ /* 0x004fea0003800000 */
.L_x_2217:
        /* <DEDUP_REMOVED lines=37> */
.L_x_2219:
[----:B------:R-:W-:Y:S01]  /*8580*/  R2UR UR6, R212 ;  /* 0x00000000d40672ca */ /* 0x000fe200000e0000 */
[----:B-12---:R-:W-:Y:S01]  /*8590*/  FMUL.FTZ R0, R187, UR37 ;  /* 0x00000025bb007c20 */ /* 0x006fe20008410000 */
[----:B------:R-:W-:Y:S01]  /*85a0*/  R2UR UR5, R213 ;  /* 0x00000000d50572ca */ /* 0x000fe200000e0000 */
[----:B------:R-:W-:Y:S01]  /*85b0*/  FMUL.FTZ R187, R188, UR37 ;  /* 0x00000025bcbb7c20 */ /* 0x000fe20008410000 */
[----:B------:R-:W-:Y:S01]  /*85c0*/  FMUL.FTZ R188, R177, UR37 ;  /* 0x00000025b1bc7c20 */ /* 0x000fe20008410000 */
[----:B------:R-:W-:Y:S01]  /*85d0*/  FMUL.FTZ R177, R179, UR37 ;  /* 0x00000025b3b17c20 */ /* 0x000fe20008410000 */
[----:B------:R-:W1:Y:S01]  /*85e0*/  LDC R193, c[0x0][0x2f0] ;  /* 0x0000bc00ffc17b82 */ /* 0x000e620000000800 */
[----:B------:R-:W-:Y:S01]  /*85f0*/  FMUL.FTZ R2, R186, UR37 ;  /* 0x00000025ba027c20 */ /* 0x000fe20008410000 */
[----:B------:R-:W-:Y:S01]  /*8600*/  FMUL.FTZ R186, R189, UR37 ;  /* 0x00000025bdba7c20 */ /* 0x000fe20008410000 */
[----:B------:R-:W-:Y:S01]  /*8610*/  R2UR UR7, R23 ;  /* 0x00000000170772ca */ /* 0x000fe200000e0000 */
[----:B------:R-:W-:Y:S01]  /*8620*/  FMUL.FTZ R192, R184, UR37 ;  /* 0x00000025b8c07c20 */ /* 0x000fe20008410000 */
[----:B------:R-:W-:Y:S01]  /*8630*/  FMUL.FTZ R184, R191, UR37 ;  /* 0x00000025bfb87c20 */ /* 0x000fe20008410000 */
[----:B------:R-:W-:Y:S01]  /*8640*/  FMUL.FTZ R191, R181, UR37 ;  /* 0x00000025b5bf7c20 */ /* 0x000fe20008410000 */
[----:B------:R-:W-:Y:S01]  /*8650*/  UISETP.NE.AND UP0, UPT, UR6, URZ, UPT ;  /* 0x0000003f0600728c */ /* 0x000fe2000bf05270 */
[----:B------:R-:W-:Y:S01]  /*8660*/  FMUL.FTZ R181, R169, UR37 ;  /* 0x00000025a9b57c20 */ /* 0x000fe20008410000 */
[----:B0-----:R-:W-:-:S02]  /*8670*/  VIADD R4, R215, UR5 ;  /* 0x00000005d7047c36 */ /* 0x001fc40008000000 */
[----:B------:R-:W-:Y:S01]  /*8680*/  FMUL.FTZ R185, R185, UR37 ;  /* 0x00000025b9b97c20 */ /* 0x000fe20008410000 */
[----:B------:R-:W-:Y:S01]  /*8690*/  IMAD.MOV.U32 R169, RZ, RZ, -0x2 ;  /* 0xfffffffeffa97424 */ /* 0x000fe200078e00ff */
[----:B------:R-:W0:Y:S01]  /*86a0*/  MUFU.TANH R192, R192 ;  /* 0x000000c000c07308 */ /* 0x000e220000002400 */
[----:B------:R-:W-:Y:S01]  /*86b0*/  PLOP3.LUT P1, PT, PT, PT, UP0, 0x80, 0x0 ;  /* 0x000000000000781c */ /* 0x000fe20003f2f008 */
[----:B------:R-:W-:Y:S01]  /*86c0*/  ULDC UR6, c[0x0][0x288] ;  /* 0x0000a20000067ab9 */ /* 0x000fe20000000800 */
[----:B------:R-:W-:Y:S01]  /*86d0*/  PLOP3.LUT P2, PT, PT, PT, UP0, 0x80, 0x0 ;  /* 0x000000000000781c */ /* 0x000fe20003f4f008 */
[----:B------:R-:W-:Y:S01]  /*86e0*/  FMUL.FTZ R20, R190, UR37 ;  /* 0x00000025be147c20 */ /* 0x000fe20008410000 */
[----:B------:R-:W-:Y:S01]  /*86f0*/  FMUL.FTZ R190, R176, UR37 ;  /* 0x00000025b0be7c20 */ /* 0x000fe20008410000 */
[----:B------:R-:W-:Y:S01]  /*8700*/  @UP0 ULDC UR5, c[0x0][0x44c] ;  /* 0x0001130000050ab9 */ /* 0x000fe20000000800 */
[----:B------:R-:W-:Y:S01]  /*8710*/  FMUL.FTZ R176, R178, UR37 ;  /* 0x00000025b2b07c20 */ /* 0x000fe20008410000 */
[----:B------:R-:W2:Y:S01]  /*8720*/  MUFU.TANH R185, R185 ;  /* 0x000000b900b97308 */ /* 0x000ea20000002400 */
[----:B------:R-:W-:Y:S01]  /*8730*/  FMUL.FTZ R178, R180, UR37 ;  /* 0x00000025b4b27c20 */ /* 0x000fe20008410000 */
[----:B------:R-:W-:Y:S01]  /*8740*/  FMUL.FTZ R180, R172, UR37 ;  /* 0x00000025acb47c20 */ /* 0x000fe20008410000 */
[----:B------:R-:W-:Y:S01]  /*8750*/  FMUL.FTZ R170, R170, UR37 ;  /* 0x00000025aaaa7c20 */ /* 0x000fe20008410000 */
[----:B------:R-:W-:Y:S01]  /*8760*/  FMUL.FTZ R171, R171, UR37 ;  /* 0x00000025abab7c20 */ /* 0x000fe20008410000 */
[----:B------:R-:W-:Y:S01]  /*8770*/  FMUL.FTZ R174, R174, UR37 ;  /* 0x00000025aeae7c20 */ /* 0x000fe20008410000 */
[----:B------:R-:W-:Y:S01]  /*8780*/  @P1 IMAD.HI.U32 R179, R4, UR5, RZ ;  /* 0x0000000504b31c27 */ /* 0x000fe2000f8e00ff */
[----:B------:R-:W-:Y:S01]  /*8790*/  @UP0 ULDC UR5, c[0x0][0x450] ;  /* 0x0001140000050ab9 */ /* 0x000fe20000000800 */
[----:B------:R-:W3:Y:S02]  /*87a0*/  MUFU.TANH R187, R187 ;  /* 0x000000bb00bb7308 */ /* 0x000ee40000002400 */
[----:B------:R-:W-:Y:S01]  /*87b0*/  FMUL.FTZ R175, R175, UR37 ;  /* 0x00000025afaf7c20 */ /* 0x000fe20008410000 */
[----:B------:R-:W-:Y:S01]  /*87c0*/  FMUL.FTZ R162, R162, UR37 ;  /* 0x00000025a2a27c20 */ /* 0x000fe20008410000 */
[----:B------:R-:W-:Y:S01]  /*87d0*/  @P2 SHF.R.U32.HI R4, RZ, UR5, R179 ;  /* 0x00000005ff042c19 */ /* 0x000fe200080116b3 */
[----:B------:R-:W-:Y:S01]  /*87e0*/  UMOV UR5, 0x1 ;  /* 0x0000000100057882 */ /* 0x000fe20000000000 */
[----:B------:R-:W-:Y:S01]  /*87f0*/  FMUL.FTZ R179, R168, UR37 ;  /* 0x00000025a8b37c20 */ /* 0x000fe20008410000 */
[----:B------:R-:W-:Y:S01]  /*8800*/  UIMAD UR5, UR61, -0x50, UR5 ;  /* 0xffffffb03d0578a4 */ /* 0x000fe2000f8e0205 */
[----:B------:R-:W-:Y:S01]  /*8810*/  FMUL.FTZ R159, R159, UR37 ;  /* 0x000000259f9f7c20 */ /* 0x000fe20008410000 */
[----:B------:R-:W4:Y:S01]  /*8820*/  SHFL.IDX PT, R189, R4, RZ, 0x1c1f ;  /* 0x001c1fff04bd7589 */ /* 0x000f2200000e0000 */
[----:B------:R-:W5:Y:S01]  /*8830*/  MUFU.TANH R186, R186 ;  /* 0x000000ba00ba7308 */ /* 0x000f620000002400 */
[----:B------:R-:W-:Y:S01]  /*8840*/  FMUL.FTZ R163, R163, UR37 ;  /* 0x00000025a3a37c20 */ /* 0x000fe20008410000 */
[----:B------:R-:W-:Y:S01]  /*8850*/  FMUL.FTZ R166, R166, UR37 ;  /* 0x00000025a6a67c20 */ /* 0x000fe20008410000 */
[----:B------:R-:W-:Y:S01]  /*8860*/  IMAD R168, R214, R169, UR5 ;  /* 0x00000005d6a87e24 */ /* 0x000fe2000f8e02a9 */
[----:B------:R-:W-:Y:S01]  /*8870*/  ULDC UR5, c[0x0][0x988] ;  /* 0x0002620000057ab9 */ /* 0x000fe20000000800 */
[----:B------:R-:W-:Y:S01]  /*8880*/  FMUL.FTZ R167, R167, UR37 ;  /* 0x00000025a7a77c20 */ /* 0x000fe20008410000 */
[----:B------:R-:W-:Y:S01]  /*8890*/  FMUL.FTZ R154, R154, UR37 ;  /* 0x000000259a9a7c20 */ /* 0x000fe20008410000 */
[----:B-1----:R-:W-:-:S02]  /*88a0*/  IMAD R168, R193, UR7, R168 ;  /* 0x00000007c1a87c24 */ /* 0x002fc4000f8e02a8 */
[----:B------:R-:W-:Y:S01]  /*88b0*/  FMUL.FTZ R193, R173, UR37 ;  /* 0x00000025adc17c20 */ /* 0x000fe20008410000 */
[----:B------:R-:W1:Y:S01]  /*88c0*/  MUFU.TANH R190, R190 ;  /* 0x000000be00be7308 */ /* 0x000e620000002400 */
[----:B------:R-:W-:Y:S01]  /*88d0*/  FMUL.FTZ R173, R160, UR37 ;  /* 0x00000025a0ad7c20 */ /* 0x000fe20008410000 */
[----:B------:R-:W-:Y:S01]  /*88e0*/  FMUL.FTZ R155, R155, UR37 ;  /* 0x000000259b9b7c20 */ /* 0x000fe20008410000 */
[----:B------:R-:W-:Y:S01]  /*88f0*/  FMUL.FTZ R158, R158, UR37 ;  /* 0x000000259e9e7c20 */ /* 0x000fe20008410000 */
[----:B------:R-:W1:Y:S04]  /*8900*/  S2UR UR7, SR_CgaCtaId ;  /* 0x00000000000779c3 */ /* 0x000e680000008800 */
[----:B------:R-:W1:Y:S01]  /*8910*/  MUFU.TANH R188, R188 ;  /* 0x000000bc00bc7308 */ /* 0x000e620000002400 */
[----:B----4-:R-:W-:-:S07]  /*8920*/  IADD3 R189, R189, -UR6, R168 ;  /* 0x80000006bdbd7c10 */ /* 0x010fce000fffe0a8 */
[----:B------:R-:W4:Y:S01]  /*8930*/  MUFU.TANH R178, R178 ;  /* 0x000000b200b27308 */ /* 0x000f220000002400 */
[C---:B------:R-:W-:Y:S02]  /*8940*/  ISETP.GT.AND P1, PT, R189.reuse, RZ, PT ;  /* 0x000000ffbd00720c */ /* 0x040fe40003f24270 */
[C---:B------:R-:W-:Y:S02]  /*8950*/  ISETP.GT.AND P2, PT, R189.reuse, 0x1, PT ;  /* 0x00000001bd00780c */ /* 0x040fe40003f44270 */
[----:B0-----:R-:W-:Y:S02]  /*8960*/  FSEL R160, R192, -INF , P1 ;  /* 0xff800000c0a07808 */ /* 0x001fe40000800000 */
[----:B------:R-:W-:Y:S01]  /*8970*/  ISETP.GT.AND P1, PT, R189, 0x8, PT ;  /* 0x00000008bd00780c */ /* 0x000fe20003f24270 */
[----:B------:R-:W0:Y:S01]  /*8980*/  MUFU.TANH R191, R191 ;  /* 0x000000bf00bf7308 */ /* 0x000e220000002400 */
[----:B--2---:R-:W-:Y:S01]  /*8990*/  FSEL R169, R185, -INF , P2 ;  /* 0xff800000b9a97808 */ /* 0x004fe20001000000 */
[----:B------:R-:W-:Y:S01]  /*89a0*/  FMUL.FTZ R185, R161, UR37 ;  /* 0x00000025a1b97c20 */ /* 0x000fe20008410000 */
[----:B------:R-:W-:-:S02]  /*89b0*/  FMNMX.FTZ R172, R160, R21, !PT ;  /* 0x00000015a0ac7209 */ /* 0x000fc40007810000 */
[----:B------:R-:W-:Y:S02]  /*89c0*/  ISETP.GT.AND P2, PT, R189, 0x9, PT ;  /* 0x00000009bd00780c */ /* 0x000fe40003f44270 */
[----:B---3--:R-:W-:Y:S01]  /*89d0*/  FSEL R161, R187, -INF , P1 ;  /* 0xff800000bba17808 */ /* 0x008fe20000800000 */
[----:B------:R2:W-:Y:S01]  /*89e0*/  MUFU.TANH R192, R173 ;  /* 0x000000ad00c07308 */ /* 0x0005e20000002400 */
[----:B------:R-:W-:Y:S02]  /*89f0*/  FMNMX.FTZ R194, R169, R172, !PT ;  /* 0x000000aca9c27209 */ /* 0x000fe40007810000 */
[C---:B------:R-:W-:Y:S02]  /*8a00*/  ISETP.GT.AND P1, PT, R189.reuse, 0x10, PT ;  /* 0x00000010bd00780c */ /* 0x040fe40003f24270 */
[----:B-----5:R-:W-:Y:S01]  /*8a10*/  FSEL R172, R186, -INF , P2 ;  /* 0xff800000baac7808 */ /* 0x020fe20001000000 */
[----:B------:R-:W-:Y:S01]  /*8a20*/  FMUL.FTZ R186, R164, UR37 ;  /* 0x00000025a4ba7c20 */ /* 0x000fe20008410000 */
[----:B------:R-:W-:Y:S01]  /*8a30*/  ISETP.GT.AND P2, PT, R189, 0x11, PT ;  /* 0x00000011bd00780c */ /* 0x000fe20003f44270 */
[----:B------:R-:W3:Y:S01]  /*8a40*/  MUFU.TANH R179, R179 ;  /* 0x000000b300b37308 */ /* 0x000ee20000002400 */
[----:B--2---:R-:W-:-:S02]  /*8a50*/  FMNMX.FTZ R173, R161, R194, !PT ;  /* 0x000000c2a1ad7209 */ /* 0x004fc40007810000 */
[----:B-1----:R-:W-:Y:S02]  /*8a60*/  FSEL R164, R190, -INF , P1 ;  /* 0xff800000bea47808 */ /* 0x002fe40000800000 */
[----:B------:R-:W-:Y:S02]  /*8a70*/  FMNMX.FTZ R187, R172, R173, !PT ;  /* 0x000000adacbb7209 */ /* 0x000fe40007810000 */
[----:B------:R-:W-:Y:S01]  /*8a80*/  FSEL R173, R188, -INF , P2 ;  /* 0xff800000bcad7808 */ /* 0x000fe20001000000 */
[----:B------:R-:W1:Y:S01]  /*8a90*/  MUFU.TANH R181, R181 ;  /* 0x000000b500b57308 */ /* 0x000e620000002400 */
[----:B------:R-:W-:Y:S02]  /*8aa0*/  ISETP.GT.AND P1, PT, R189, 0x18, PT ;  /* 0x00000018bd00780c */ /* 0x000fe40003f24270 */
[----:B------:R-:W-:Y:S01]  /*8ab0*/  FMNMX.FTZ R188, R164, R187, !PT ;  /* 0x000000bba4bc7209 */ /* 0x000fe20007810000 */
[----:B------:R-:W-:Y:S01]  /*8ac0*/  FMUL.FTZ R187, R165, UR37 ;  /* 0x00000025a5bb7c20 */ /* 0x000fe20008410000 */
[----:B------:R-:W-:-:S02]  /*8ad0*/  ISETP.GT.AND P2, PT, R189, 0x19, PT ;  /* 0x00000019bd00780c */ /* 0x000fc40003f44270 */
[----:B----4-:R-:W-:Y:S01]  /*8ae0*/  FSEL R178, R178, -INF , P1 ;  /* 0xff800000b2b27808 */ /* 0x010fe20000800000 */
[----:B------:R-:W2:Y:S01]  /*8af0*/  MUFU.TANH R180, R180 ;  /* 0x000000b400b47308 */ /* 0x000ea20000002400 */
[----:B------:R-:W-:Y:S01]  /*8b00*/  FMNMX.FTZ R195, R173, R188, !PT ;  /* 0x000000bcadc37209 */ /* 0x000fe20007810000 */
[----:B------:R-:W-:Y:S01]  /*8b10*/  FMUL.FTZ R188, R152, UR37 ;  /* 0x0000002598bc7c20 */ /* 0x000fe20008410000 */
[----:B------:R-:W-:Y:S02]  /*8b20*/  ISETP.GT.AND P1, PT, R189, 0x20, PT ;  /* 0x00000020bd00780c */ /* 0x000fe40003f24270 */
[----:B0-----:R-:W-:Y:S02]  /*8b30*/  FSEL R165, R191, -INF , P2 ;  /* 0xff800000bfa57808 */ /* 0x001fe40001000000 */
[----:B------:R-:W-:Y:S01]  /*8b40*/  FMNMX.FTZ R190, R178, R195, !PT ;  /* 0x000000c3b2be7209 */ /* 0x000fe20007810000 */
[----:B------:R-:W0:Y:S01]  /*8b50*/  MUFU.TANH R193, R193 ;  /* 0x000000c100c17308 */ /* 0x000e220000002400 */
[----:B------:R-:W-:-:S02]  /*8b60*/  ISETP.GT.AND P2, PT, R189, 0x21, PT ;  /* 0x00000021bd00780c */ /* 0x000fc40003f44270 */
[----:B---3--:R-:W-:Y:S02]  /*8b70*/  FSEL R152, R179, -INF , P1 ;  /* 0xff800000b3987808 */ /* 0x008fe40000800000 */
[----:B------:R-:W-:Y:S01]  /*8b80*/  FMNMX.FTZ R191, R165, R190, !PT ;  /* 0x000000bea5bf7209 */ /* 0x000fe20007810000 */
[----:B------:R-:W-:Y:S01]  /*8b90*/  FMUL.FTZ R190, R153, UR37 ;  /* 0x0000002599be7c20 */ /* 0x000fe20008410000 */
[----:B------:R-:W-:Y:S01]  /*8ba0*/  ISETP.GT.AND P1, PT, R189, 0x28, PT ;  /* 0x00000028bd00780c */ /* 0x000fe20003f24270 */
[----:B------:R-:W3:Y:S01]  /*8bb0*/  MUFU.TANH R185, R185 ;  /* 0x000000b900b97308 */ /* 0x000ee20000002400 */
[----:B-1----:R-:W-:Y:S02]  /*8bc0*/  FSEL R179, R181, -INF , P2 ;  /* 0xff800000b5b37808 */ /* 0x002fe40001000000 */
[----:B------:R-:W-:Y:S01]  /*8bd0*/  FMNMX.FTZ R194, R152, R191, !PT ;  /* 0x000000bf98c27209 */ /* 0x000fe20007810000 */
[----:B------:R-:W-:Y:S01]  /*8be0*/  FMUL.FTZ R191, R156, UR37 ;  /* 0x000000259cbf7c20 */ /* 0x000fe20008410000 */
[----:B------:R-:W-:-:S02]  /*8bf0*/  ISETP.GT.AND P2, PT, R189, 0x29, PT ;  /* 0x00000029bd00780c */ /* 0x000fc40003f44270 */
[----:B--2---:R-:W-:Y:S01]  /*8c00*/  FSEL R153, R180, -INF , P1 ;  /* 0xff800000b4997808 */ /* 0x004fe20000800000 */
[----:B------:R-:W1:Y:S01]  /*8c10*/  MUFU.TANH R186, R186 ;  /* 0x000000ba00ba7308 */ /* 0x000e620000002400 */
[----:B------:R-:W-:Y:S02]  /*8c20*/  FMNMX.FTZ R194, R179, R194, !PT ;  /* 0x000000c2b3c27209 */ /* 0x000fe40007810000 */
[----:B------:R-:W-:Y:S02]  /*8c30*/  ISETP.GT.AND P1, PT, R189, 0x30, PT ;  /* 0x00000030bd00780c */ /* 0x000fe40003f24270 */
[----:B0-----:R-:W-:Y:S02]  /*8c40*/  FSEL R180, R193, -INF , P2 ;  /* 0xff800000c1b47808 */ /* 0x001fe40001000000 */
[----:B------:R-:W-:Y:S01]  /*8c50*/  FMNMX.FTZ R193, R153, R194, !PT ;  /* 0x000000c299c17209 */ /* 0x000fe20007810000 */
[----:B------:R-:W0:Y:S01]  /*8c60*/  MUFU.TANH R187, R187 ;  /* 0x000000bb00bb7308 */ /* 0x000e220000002400 */
[----:B------:R-:W-:-:S02]  /*8c70*/  ISETP.GT.AND P2, PT, R189, 0x31, PT ;  /* 0x00000031bd00780c */ /* 0x000fc40003f44270 */
[----:B------:R-:W-:Y:S02]  /*8c80*/  FSEL R181, R192, -INF , P1 ;  /* 0xff800000c0b57808 */ /* 0x000fe40000800000 */
[----:B------:R-:W-:Y:S01]  /*8c90*/  FMNMX.FTZ R192, R180, R193, !PT ;  /* 0x000000c1b4c07209 */ /* 0x000fe20007810000 */
[----:B------:R-:W-:Y:S01]  /*8ca0*/  FMUL.FTZ R193, R157, UR37 ;  /* 0x000000259dc17c20 */ /* 0x000fe20008410000 */
[----:B------:R-:W-:Y:S01]  /*8cb0*/  ISETP.GT.AND P1, PT, R189, 0x38, PT ;  /* 0x00000038bd00780c */ /* 0x000fe20003f24270 */
[----:B------:R-:W2:Y:S01]  /*8cc0*/  MUFU.TANH R188, R188 ;  /* 0x000000bc00bc7308 */ /* 0x000ea20000002400 */
[----:B---3--:R-:W-:Y:S02]  /*8cd0*/  FSEL R156, R185, -INF , P2 ;  /* 0xff800000b99c7808 */ /* 0x008fe40001000000 */
[----:B------:R-:W-:Y:S01]  /*8ce0*/  FMNMX.FTZ R185, R181, R192, !PT ;  /* 0x000000c0b5b97209 */ /* 0x000fe20007810000 */
[----:B------:R-:W-:Y:S01]  /*8cf0*/  FMUL.FTZ R192, R182, UR37 ;  /* 0x00000025b6c07c20 */ /* 0x000fe20008410000 */
[----:B-1----:R-:W-:-:S02]  /*8d00*/  FSEL R157, R186, -INF , P1 ;  /* 0xff800000ba9d7808 */ /* 0x002fc40000800000 */
[C---:B------:R-:W-:Y:S01]  /*8d10*/  ISETP.GT.AND P2, PT, R189.reuse, 0x39, PT ;  /* 0x00000039bd00780c */ /* 0x040fe20003f44270 */
[----:B------:R-:W1:Y:S01]  /*8d20*/  MUFU.TANH R190, R190 ;  /* 0x000000be00be7308 */ /* 0x000e620000002400 */
[----:B------:R-:W-:Y:S02]  /*8d30*/  FMNMX.FTZ R186, R156, R185, !PT ;  /* 0x000000b99cba7209 */ /* 0x000fe40007810000 */
[----:B------:R-:W-:Y:S02]  /*8d40*/  ISETP.GT.AND P1, PT, R189, 0x40, PT ;  /* 0x00000040bd00780c */ /* 0x000fe40003f24270 */
[----:B0-----:R-:W-:Y:S02]  /*8d50*/  FSEL R185, R187, -INF , P2 ;  /* 0xff800000bbb97808 */ /* 0x001fe40001000000 */
[----:B------:R-:W-:Y:S01]  /*8d60*/  FMNMX.FTZ R194, R157, R186, !PT ;  /* 0x000000ba9dc27209 */ /* 0x000fe20007810000 */
[----:B------:R-:W0:Y:S01]  /*8d70*/  MUFU.TANH R191, R191 ;  /* 0x000000bf00bf7308 */ /* 0x000e220000002400 */
[----:B------:R-:W-:-:S02]  /*8d80*/  ISETP.GT.AND P2, PT, R189, 0x41, PT ;  /* 0x00000041bd00780c */ /* 0x000fc40003f44270 */
[----:B--2---:R-:W-:Y:S02]  /*8d90*/  FSEL R186, R188, -INF , P1 ;  /* 0xff800000bcba7808 */ /* 0x004fe40000800000 */
[----:B------:R-:W-:Y:S02]  /*8da0*/  FMNMX.FTZ R195, R185, R194, !PT ;  /* 0x000000c2b9c37209 */ /* 0x000fe40007810000 */
[----:B------:R-:W-:Y:S01]  /*8db0*/  ISETP.GT.AND P1, PT, R189, 0x48, PT ;  /* 0x00000048bd00780c */ /* 0x000fe20003f24270 */
[----:B------:R-:W2:Y:S01]  /*8dc0*/  MUFU.TANH R193, R193 ;  /* 0x000000c100c17308 */ /* 0x000ea20000002400 */
[----:B-1----:R-:W-:Y:S01]  /*8dd0*/  FSEL R187, R190, -INF , P2 ;  /* 0xff800000bebb7808 */ /* 0x002fe20001000000 */
[----:B------:R-:W-:Y:S01]  /*8de0*/  FMUL.FTZ R190, R183, UR37 ;  /* 0x00000025b7be7c20 */ /* 0x000fe20008410000 */
[----:B------:R-:W-:Y:S02]  /*8df0*/  FMNMX.FTZ R182, R186, R195, !PT ;  /* 0x000000c3bab67209 */ /* 0x000fe40007810000 */
[----:B------:R-:W-:-:S02]  /*8e00*/  ISETP.GT.AND P2, PT, R189, 0x49, PT ;  /* 0x00000049bd00780c */ /* 0x000fc40003f44270 */
[----:B------:R-:W-:Y:S01]  /*8e10*/  FMNMX.FTZ R194, R187, R182, !PT ;  /* 0x000000b6bbc27209 */ /* 0x000fe20007810000 */
[----:B------:R1:W-:Y:S01]  /*8e20*/  MUFU.TANH R188, R192 ;  /* 0x000000c000bc7308 */ /* 0x0003e20000002400 */
[----:B0-----:R-:W-:-:S04]  /*8e30*/  FSEL R183, R191, -INF , P1 ;  /* 0xff800000bfb77808 */ /* 0x001fc80000800000 */
[----:B------:R-:W-:-:S03]  /*8e40*/  FMNMX.FTZ R191, R183, R194, !PT ;  /* 0x000000c2b7bf7209 */ /* 0x000fc60007810000 */
[----:B------:R-:W0:Y:S01]  /*8e50*/  MUFU.TANH R2, R2 ;  /* 0x0000000200027308 */ /* 0x000e220000002400 */
[----:B--2---:R-:W-:-:S04]  /*8e60*/  FSEL R182, R193, -INF , P2 ;  /* 0xff800000c1b67808 */ /* 0x004fc80001000000 */
[----:B-1----:R-:W-:Y:S02]  /*8e70*/  FMNMX.FTZ R192, R182, R191, !PT ;  /* 0x000000bfb6c07209 */ /* 0x002fe40007810000 */
[----:B------:R-:W1:Y:S01]  /*8e80*/  SHFL.IDX PT, R191, R4, 0x1, 0x1c1f ;  /* 0x003c1f0004bf7f89 */ /* 0x000e6200000e0000 */
[----:B------:R-:W2:Y:S03]  /*8e90*/  MUFU.TANH R0, R0 ;  /* 0x0000000000007308 */ /* 0x000ea60000002400 */
[----:B------:R-:W3:Y:S05]  /*8ea0*/  SHFL.BFLY PT, R193, R192, 0x2, 0x1f ;  /* 0x0c401f00c0c17f89 */ /* 0x000eea00000e0000 */
[----:B------:R3:W-:Y:S08]  /*8eb0*/  MUFU.TANH R189, R190 ;  /* 0x000000be00bd7308 */ /* 0x0007f00000002400 */
[----:B------:R-:W4:Y:S01]  /*8ec0*/  MUFU.TANH R20, R20 ;  /* 0x0000001400147308 */ /* 0x000f220000002400 */
[----:B-1----:R-:W-:-:S07]  /*8ed0*/  IADD3 R168, R191, -UR6, R168 ;  /* 0x80000006bfa87c10 */ /* 0x002fce000fffe0a8 */
[----:B------:R-:W1:Y:S01]  /*8ee0*/  MUFU.TANH R184, R184 ;  /* 0x000000b800b87308 */ /* 0x000e620000002400 */
[----:B------:R-:W-:Y:S02]  /*8ef0*/  R2UR UR6, R3 ;  /* 0x00000000030672ca */ /* 0x000fe400000e0000 */
[----:B---3--:R-:W-:Y:S02]  /*8f00*/  FMNMX.FTZ R190, R192, R193, !PT ;  /* 0x000000c1c0be7209 */ /* 0x008fe40007810000 */
[C---:B------:R-:W-:Y:S02]  /*8f10*/  ISETP.GT.AND P1, PT, R168.reuse, RZ, PT ;  /* 0x000000ffa800720c */ /* 0x040fe40003f24270 */
[----:B------:R-:W-:Y:S01]  /*8f20*/  ISETP.GT.AND P2, PT, R168, 0x1, PT ;  /* 0x00000001a800780c */ /* 0x000fe20003f44270 */
[----:B------:R-:W3:Y:S01]  /*8f30*/  SHFL.BFLY PT, R193, R190, 0x1, 0x1f ;  /* 0x0c201f00bec17f89 */ /* 0x000ee200000e0000 */
[----:B------:R-:W5:Y:S01]  /*8f40*/  MUFU.TANH R176, R176 ;  /* 0x000000b000b07308 */ /* 0x000f620000002400 */
[----:B0-----:R-:W-:-:S02]  /*8f50*/  FSEL R2, R2, -INF , P1 ;  /* 0xff80000002027808 */ /* 0x001fc40000800000 */
[----:B------:R-:W-:Y:S02]  /*8f60*/  ISETP.GT.AND P1, PT, R168, 0x8, PT ;  /* 0x00000008a800780c */ /* 0x000fe40003f24270 */
[----:B--2---:R-:W-:Y:S01]  /*8f70*/  FSEL R0, R0, -INF , P2 ;  /* 0xff80000000007808 */ /* 0x004fe20001000000 */
[----:B------:R-:W-:Y:S01]  /*8f80*/  UIADD3 UR6, UR6, 0x38840, URZ ;  /* 0x0003884006067890 */ /* 0x000fe2000fffe03f */
[----:B------:R-:W-:Y:S01]  /*8f90*/  FMNMX.FTZ R191, R2, R228, !PT ;  /* 0x000000e402bf7209 */ /* 0x000fe20007810000 */
[----:B------:R-:W0:Y:S01]  /*8fa0*/  MUFU.TANH R177, R177 ;  /* 0x000000b100b17308 */ /* 0x000e220000002400 */
[----:B------:R-:W-:Y:S01]  /*8fb0*/  ISETP.GT.AND P2, PT, R168, 0x9, PT ;  /* 0x00000009a800780c */ /* 0x000fe20003f44270 */
[----:B------:R-:W-:Y:S01]  /*8fc0*/  UPRMT UR6, UR7, 0x654, UR6 ;  /* 0x0000065407067896 */ /* 0x000fe20008000006 */
[----:B----4-:R-:W-:Y:S02]  /*8fd0*/  FSEL R20, R20, -INF , P1 ;  /* 0xff80000014147808 */ /* 0x010fe40000800000 */
[----:B------:R-:W-:-:S02]  /*8fe0*/  FMNMX.FTZ R191, R0, R191, !PT ;  /* 0x000000bf00bf7209 */ /* 0x000fc40007810000 */
[----:B------:R-:W-:Y:S01]  /*8ff0*/  ISETP.GT.AND P1, PT, R168, 0x10, PT ;  /* 0x00000010a800780c */ /* 0x000fe20003f24270 */
[----:B------:R-:W2:Y:S01]  /*9000*/  MUFU.TANH R170, R170 ;  /* 0x000000aa00aa7308 */ /* 0x000ea20000002400 */
[----:B-1----:R-:W-:Y:S02]  /*9010*/  FSEL R184, R184, -INF , P2 ;  /* 0xff800000b8b87808 */ /* 0x002fe40001000000 */
[----:B------:R-:W-:Y:S01]  /*9020*/  FMNMX.FTZ R191, R20, R191, !PT ;  /* 0x000000bf14bf7209 */ /* 0x000fe20007810000 */
[----:B------:R-:W-:Y:S01]  /*9030*/  SYNCS.ARRIVE.TRANS64.RED.A1T0 RZ, [UR6], RZ ;  /* 0x000000ffffff79a7 */ /* 0x000fe20008100406 */
[----:B------:R-:W-:Y:S02]  /*9040*/  ISETP.GT.AND P2, PT, R168, 0x11, PT ;  /* 0x00000011a800780c */ /* 0x000fe40003f44270 */
[----:B-----5:R-:W-:Y:S01]  /*9050*/  FSEL R176, R176, -INF , P1 ;  /* 0xff800000b0b07808 */ /* 0x020fe20000800000 */
[----:B------:R-:W1:Y:S01]  /*9060*/  MUFU.TANH R171, R171 ;  /* 0x000000ab00ab7308 */ /* 0x000e620000002400 */
[----:B------:R-:W-:-:S02]  /*9070*/  FMNMX.FTZ R191, R184, R191, !PT ;  /* 0x000000bfb8bf7209 */ /* 0x000fc40007810000 */
[----:B---3--:R-:W-:Y:S02]  /*9080*/  FMNMX.FTZ R4, R190, R193, !PT ;  /* 0x000000c1be047209 */ /* 0x008fe40007810000 */
[----:B------:R-:W-:Y:S02]  /*9090*/  ISETP.GT.AND P3, PT, R168, 0x18, PT ;  /* 0x00000018a800780c */ /* 0x000fe40003f64270 */
[----:B0-----:R-:W-:Y:S01]  /*90a0*/  FSEL R177, R177, -INF , P2 ;  /* 0xff800000b1b17808 */ /* 0x001fe20001000000 */
[----:B------:R-:W0:Y:S01]  /*90b0*/  MUFU.TANH R174, R174 ;  /* 0x000000ae00ae7308 */ /* 0x000e220000002400 */
[----:B------:R-:W-:Y:S01]  /*90c0*/  FMNMX.FTZ R190, R176, R191, !PT ;  /* 0x000000bfb0be7209 */ /* 0x000fe20007810000 */
[----:B------:R-:W-:Y:S01]  /*90d0*/  FMUL.FTZ R192, R4, UR5 ;  /* 0x0000000504c07c20 */ /* 0x000fe20008410000 */
[----:B------:R-:W-:Y:S02]  /*90e0*/  ISETP.GT.AND P4, PT, R168, 0x19, PT ;  /* 0x00000019a800780c */ /* 0x000fe40003f84270 */
[----:B------:R-:W-:-:S02]  /*90f0*/  FSEL R188, R188, -INF , P3 ;  /* 0xff800000bcbc7808 */ /* 0x000fc40001800000 */
[----:B------:R-:W-:Y:S01]  /*9100*/  FMNMX.FTZ R191, R177, R190, !PT ;  /* 0x000000beb1bf7209 */ /* 0x000fe20007810000 */
[----:B------:R-:W3:Y:S01]  /*9110*/  MUFU.TANH R175, R175 ;  /* 0x000000af00af7308 */ /* 0x000ee20000002400 */
[----:B------:R-:W-:Y:S02]  /*9120*/  FSETP.NEU.FTZ.AND P1, PT, R4, -INF , PT ;  /* 0xff8000000400780b */ /* 0x000fe40003f3d000 */
[----:B------:R-:W-:Y:S02]  /*9130*/  ISETP.GT.AND P2, PT, R168, 0x20, PT ;  /* 0x00000020a800780c */ /* 0x000fe40003f44270 */
[----:B------:R-:W-:Y:S02]  /*9140*/  FSEL R189, R189, -INF , P4 ;  /* 0xff800000bdbd7808 */ /* 0x000fe40002000000 */
[----:B------:R-:W-:Y:S01]  /*9150*/  FMNMX.FTZ R190, R188, R191, !PT ;  /* 0x000000bfbcbe7209 */ /* 0x000fe20007810000 */
[----:B------:R4:W-:Y:S01]  /*9160*/  MUFU.TANH R3, R159 ;  /* 0x0000009f00037308 */ /* 0x0009e20000002400 */
[----:B------:R-:W-:-:S02]  /*9170*/  ISETP.GT.AND P3, PT, R168, 0x21, PT ;  /* 0x00000021a800780c */ /* 0x000fc40003f64270 */
[----:B--2---:R-:W-:Y:S02]  /*9180*/  FSEL R170, R170, -INF , P2 ;  /* 0xff800000aaaa7808 */ /* 0x004fe40001000000 */
[----:B------:R-:W-:Y:S02]  /*9190*/  FMNMX.FTZ R191, R189, R190, !PT ;  /* 0x000000bebdbf7209 */ /* 0x000fe40007810000 */
[----:B------:R-:W-:Y:S01]  /*91a0*/  ISETP.GT.AND P2, PT, R168, 0x28, PT ;  /* 0x00000028a800780c */ /* 0x000fe20003f44270 */
[----:B------:R-:W2:Y:S01]  /*91b0*/  MUFU.TANH R162, R162 ;  /* 0x000000a200a27308 */ /* 0x000ea20000002400 */
[----:B----4-:R-:W-:Y:S02]  /*91c0*/  FSEL R159, R192, RZ, P1 ;  /* 0x000000ffc09f7208 */ /* 0x010fe40000800000 */
[----:B-1----:R-:W-:Y:S02]  /*91d0*/  FSEL R171, R171, -INF , P3 ;  /* 0xff800000abab7808 */ /* 0x002fe40001800000 */
[----:B------:R-:W-:Y:S01]  /*91e0*/  ISETP.GT.AND P3, PT, R168, 0x29, PT ;  /* 0x00000029a800780c */ /* 0x000fe20003f64270 */
[--C-:B------:R-:W-:Y:S01]  /*91f0*/  FFMA.FTZ R208, R160, UR5, -R159.reuse ;  /* 0x00000005a0d07c23 */ /* 0x100fe2000801089f */
[----:B------:R-:W-:Y:S01]  /*9200*/  FMNMX.FTZ R160, R170, R191, !PT ;  /* 0x000000bfaaa07209 */ /* 0x000fe20007810000 */
[----:B------:R-:W1:Y:S01]  /*9210*/  MUFU.TANH R163, R163 ;  /* 0x000000a300a37308 */ /* 0x000e620000002400 */
[--C-:B------:R-:W-:Y:S01]  /*9220*/  FFMA.FTZ R191, R169, UR5, -R159.reuse ;  /* 0x00000005a9bf7c23 */ /* 0x100fe2000801089f */
[----:B0-----:R-:W-:Y:S01]  /*9230*/  FSEL R174, R174, -INF , P2 ;  /* 0xff800000aeae7808 */ /* 0x001fe20001000000 */
[--C-:B------:R-:W-:Y:S01]  /*9240*/  FFMA.FTZ R210, R161, UR5, -R159.reuse ;  /* 0x00000005a1d27c23 */ /* 0x100fe2000801089f */
[----:B------:R-:W-:Y:S01]  /*9250*/  FMNMX.FTZ R169, R171, R160, !PT ;  /* 0x000000a0aba97209 */ /* 0x000fe20007810000 */
[--C-:B------:R-:W-:Y:S01]  /*9260*/  FFMA.FTZ R204, R164, UR5, -R159.reuse ;  /* 0x00000005a4cc7c23 */ /* 0x100fe2000801089f */
[----:B------:R-:W-:Y:S01]  /*9270*/  ISETP.GT.AND P2, PT, R168, 0x30, PT ;  /* 0x00000030a800780c */ /* 0x000fe20003f44270 */
[--C-:B------:R-:W-:Y:S01]  /*9280*/  FFMA.FTZ R206, R178, UR5, -R159.reuse ;  /* 0x00000005b2ce7c23 */ /* 0x100fe2000801089f */
[----:B------:R-:W0:Y:S01]  /*9290*/  MUFU.TANH R166, R166 ;  /* 0x000000a600a67308 */ /* 0x000e220000002400 */
[----:B---3--:R-:W-:Y:S01]  /*92a0*/  FSEL R175, R175, -INF , P3 ;  /* 0xff800000afaf7808 */ /* 0x008fe20001800000 */
[--C-:B------:R-:W-:Y:S01]  /*92b0*/  FFMA.FTZ R198, R157, UR5, -R159.reuse ;  /* 0x000000059dc67c23 */ /* 0x100fe2000801089f */
[----:B------:R-:W-:Y:S01]  /*92c0*/  FMNMX.FTZ R190, R174, R169, !PT ;  /* 0x000000a9aebe7209 */ /* 0x000fe20007810000 */
[--C-:B------:R-:W-:Y:S01]  /*92d0*/  FFMA.FTZ R200, R152, UR5, -R159.reuse ;  /* 0x0000000598c87c23 */ /* 0x100fe2000801089f */
[----:B------:R-:W-:Y:S01]  /*92e0*/  ISETP.GT.AND P3, PT, R168, 0x31, PT ;  /* 0x00000031a800780c */ /* 0x000fe20003f64270 */
[--C-:B------:R-:W-:Y:S01]  /*92f0*/  FFMA.FTZ R202, R153, UR5, -R159.reuse ;  /* 0x0000000599ca7c23 */ /* 0x100fe2000801089f */
[----:B--2---:R-:W-:Y:S01]  /*9300*/  FSEL R162, R162, -INF , P2 ;  /* 0xff800000a2a27808 */ /* 0x004fe20001000000 */
[----:B------:R-:W2:Y:S01]  /*9310*/  MUFU.TANH R167, R167 ;  /* 0x000000a700a77308 */ /* 0x000ea20000002400 */
[----:B------:R-:W-:Y:S01]  /*9320*/  FMNMX.FTZ R161, R175, R190, !PT ;  /* 0x000000beafa17209 */ /* 0x000fe20007810000 */
[--C-:B------:R-:W-:Y:S01]  /*9330*/  FFMA.FTZ R165, R165, UR5, -R159.reuse ;  /* 0x00000005a5a57c23 */ /* 0x100fe2000801089f */
[----:B------:R-:W-:Y:S01]  /*9340*/  ISETP.GT.AND P2, PT, R168, 0x38, PT ;  /* 0x00000038a800780c */ /* 0x000fe20003f44270 */
[--C-:B------:R-:W-:Y:S01]  /*9350*/  FFMA.FTZ R196, R181, UR5, -R159.reuse ;  /* 0x00000005b5c47c23 */ /* 0x100fe2000801089f */
[----:B-1----:R-:W-:Y:S01]  /*9360*/  FSEL R163, R163, -INF , P3 ;  /* 0xff800000a3a37808 */ /* 0x002fe20001800000 */
[--C-:B------:R-:W-:Y:S01]  /*9370*/  FFMA.FTZ R153, R185, UR5, -R159.reuse ;  /* 0x00000005b9997c23 */ /* 0x100fe2000801089f */
[----:B------:R-:W-:Y:S01]  /*9380*/  FMNMX.FTZ R190, R162, R161, !PT ;  /* 0x000000a1a2be7209 */ /* 0x000fe20007810000 */
[----:B------:R-:W1:Y:S01]  /*9390*/  MUFU.TANH R154, R154 ;  /* 0x0000009a009a7308 */ /* 0x000e620000002400 */
[----:B------:R-:W-:Y:S01]  /*93a0*/  ISETP.GT.AND P3, PT, R168, 0x39, PT ;  /* 0x00000039a800780c */ /* 0x000fe20003f64270 */
[--C-:B------:R-:W-:Y:S01]  /*93b0*/  FFMA.FTZ R161, R172, UR5, -R159.reuse ;  /* 0x00000005aca17c23 */ /* 0x100fe2000801089f */
[----:B0-----:R-:W-:Y:S01]  /*93c0*/  FSEL R166, R166, -INF , P2 ;  /* 0xff800000a6a67808 */ /* 0x001fe20001000000 */
[--C-:B------:R-:W-:Y:S01]  /*93d0*/  FFMA.FTZ R192, R186, UR5, -R159.reuse ;  /* 0x00000005bac07c23 */ /* 0x100fe2000801089f */
[----:B------:R-:W-:Y:S01]  /*93e0*/  FMNMX.FTZ R169, R163, R190, !PT ;  /* 0x000000bea3a97209 */ /* 0x000fe20007810000 */
[--C-:B------:R-:W-:Y:S01]  /*93f0*/  FFMA.FTZ R152, R187, UR5, -R159.reuse ;  /* 0x00000005bb987c23 */ /* 0x100fe2000801089f */
[----:B------:R-:W-:Y:S01]  /*9400*/  ISETP.GT.AND P2, PT, R168, 0x40, PT ;  /* 0x00000040a800780c */ /* 0x000fe20003f44270 */
[----:B------:R-:W0:Y:S01]  /*9410*/  MUFU.TANH R155, R155 ;  /* 0x0000009b009b7308 */ /* 0x000e220000002400 */
[----:B--2---:R-:W-:Y:S01]  /*9420*/  FSEL R167, R167, -INF , P3 ;  /* 0xff800000a7a77808 */ /* 0x004fe20001800000 */
[----:B------:R-:W-:Y:S01]  /*9430*/  FFMA.FTZ R194, R183, UR5, -R159 ;  /* 0x00000005b7c27c23 */ /* 0x000fe2000801089f */
[----:B------:R-:W-:-:S02]  /*9440*/  FMNMX.FTZ R172, R166, R169, !PT ;  /* 0x000000a9a6ac7209 */ /* 0x000fc40007810000 */
[----:B------:R-:W-:-:S03]  /*9450*/  ISETP.GT.AND P3, PT, R168, 0x41, PT ;  /* 0x00000041a800780c */ /* 0x000fc60003f64270 */
[----:B------:R-:W2:Y:S01]  /*9460*/  MUFU.TANH R158, R158 ;  /* 0x0000009e009e7308 */ /* 0x000ea20000002400 */
[----:B-1----:R-:W-:Y:S02]  /*9470*/  FSEL R154, R154, -INF , P2 ;  /* 0xff8000009a9a7808 */ /* 0x002fe40001000000 */
[----:B------:R-:W-:-:S05]  /*9480*/  ISETP.GT.AND P2, PT, R168, 0x48, PT ;  /* 0x00000048a800780c */ /* 0x000fca0003f44270 */
[----:B------:R1:W-:Y:S01]  /*9490*/  MUFU.EX2 R160, R191 ;  /* 0x000000bf00a07308 */ /* 0x0003e20000000800 */
[----:B0-----:R-:W-:Y:S02]  /*94a0*/  FSEL R169, R155, -INF , P3 ;  /* 0xff8000009ba97808 */ /* 0x001fe40001800000 */
[----:B------:R-:W-:Y:S01]  /*94b0*/  ISETP.GT.AND P3, PT, R168, 0x49, PT ;  /* 0x00000049a800780c */ /* 0x000fe20003f64270 */
[----:B------:R-:W-:-:S03]  /*94c0*/  FFMA.FTZ R168, R173, UR5, -R159 ;  /* 0x00000005ada87c23 */ /* 0x000fc6000801089f */
[----:B------:R-:W-:Y:S01]  /*94d0*/  FSEL R173, R3, -INF , P3 ;  /* 0xff80000003ad7808 */ /* 0x000fe20001800000 */
[----:B------:R-:W-:Y:S01]  /*94e0*/  MUFU.EX2 R208, R208 ;  /* 0x000000d000d07308 */ /* 0x000fe20000000800 */
[----:B-1----:R-:W-:Y:S02]  /*94f0*/  FMNMX.FTZ R191, R167, R172, !PT ;  /* 0x000000aca7bf7209 */ /* 0x002fe40007810000 */
[----:B--2---:R-:W-:Y:S02]  /*9500*/  FSEL R172, R158, -INF , P2 ;  /* 0xff8000009eac7808 */ /* 0x004fe40001000000 */
[----:B------:R-:W-:-:S03]  /*9510*/  FMNMX.FTZ R164, R154, R191, !PT ;  /* 0x000000bf9aa47209 */ /* 0x000fc60007810000 */
[----:B------:R-:W-:Y:S01]  /*9520*/  MUFU.EX2 R210, R210 ;  /* 0x000000d200d27308 */ /* 0x000fe20000000800 */
[----:B------:R-:W-:Y:S01]  /*9530*/  FMNMX.FTZ R155, R169, R164, !PT ;  /* 0x000000a4a99b7209 */ /* 0x000fe20007810000 */
[----:B------:R-:W-:-:S03]  /*9540*/  FFMA.FTZ R164, R179, UR5, -R159 ;  /* 0x00000005b3a47c23 */ /* 0x000fc6000801089f */
[----:B------:R-:W-:Y:S01]  /*9550*/  FMNMX.FTZ R158, R172, R155, !PT ;  /* 0x0000009bac9e7209 */ /* 0x000fe20007810000 */
[--C-:B------:R-:W-:Y:S01]  /*9560*/  FFMA.FTZ R155, R156, UR5, -R159.reuse ;  /* 0x000000059c9b7c23 */ /* 0x100fe2000801089f */
[--C-:B------:R-:W-:Y:S01]  /*9570*/  FFMA.FTZ R156, R182, UR5, -R159.reuse ;  /* 0x00000005b69c7c23 */ /* 0x100fe2000801089f */
[----:B------:R-:W-:Y:S01]  /*9580*/  MUFU.EX2 R161, R161 ;  /* 0x000000a100a17308 */ /* 0x000fe20000000800 */
[----:B------:R-:W-:Y:S01]  /*9590*/  FMNMX.FTZ R3, R173, R158, !PT ;  /* 0x0000009ead037209 */ /* 0x000fe20007810000 */
[----:B------:R-:W-:-:S04]  /*95a0*/  FFMA.FTZ R158, R180, UR5, -R159 ;  /* 0x00000005b49e7c23 */ /* 0x000fc8000801089f */
[----:B------:R-:W0:Y:S02]  /*95b0*/  SHFL.BFLY PT, R178, R3, 0x2, 0x1f ;  /* 0x0c401f0003b27f89 */ /* 0x000e2400000e0000 */
[----:B------:R-:W-:Y:S08]  /*95c0*/  MUFU.EX2 R204, R204 ;  /* 0x000000cc00cc7308 */ /* 0x000ff00000000800 */
[----:B------:R-:W-:Y:S08]  /*95d0*/  MUFU.EX2 R168, R168 ;  /* 0x000000a800a87308 */ /* 0x000ff00000000800 */
[----:B------:R-:W-:Y:S01]  /*95e0*/  MUFU.EX2 R206, R206 ;  /* 0x000000ce00ce7308 */ /* 0x000fe20000000800 */
[----:B0-----:R-:W-:-:S07]  /*95f0*/  FMNMX.FTZ R178, R3, R178, !PT ;  /* 0x000000b203b27209 */ /* 0x001fce0007810000 */
[----:B------:R-:W-:Y:S01]  /*9600*/  MUFU.EX2 R165, R165 ;  /* 0x000000a500a57308 */ /* 0x000fe20000000800 */
[----:B------:R-:W0:Y:S07]  /*9610*/  SHFL.BFLY PT, R3, R178, 0x1, 0x1f ;  /* 0x0c201f00b2037f89 */ /* 0x000e2e00000e0000 */
[----:B------:R-:W-:Y:S08]  /*9620*/  MUFU.EX2 R200, R200 ;  /* 0x000000c800c87308 */ /* 0x000ff00000000800 */
[----:B------:R-:W-:Y:S08]  /*9630*/  MUFU.EX2 R164, R164 ;  /* 0x000000a400a47308 */ /* 0x000ff00000000800 */
[----:B------:R-:W-:Y:S01]  /*9640*/  MUFU.EX2 R202, R202 ;  /* 0x000000ca00ca7308 */ /* 0x000fe20000000800 */
[----:B0-----:R-:W-:-:S04]  /*9650*/  FMNMX.FTZ R3, R178, R3, !PT ;  /* 0x00000003b2037209 */ /* 0x001fc80007810000 */
[C---:B------:R-:W-:Y:S01]  /*9660*/  FSETP.NEU.FTZ.AND P2, PT, R3.reuse, -INF , PT ;  /* 0xff8000000300780b */ /* 0x040fe20003f5d000 */
[----:B------:R-:W-:Y:S02]  /*9670*/  FMUL.FTZ R157, R3, UR5 ;  /* 0x00000005039d7c20 */ /* 0x000fe40008410000 */
[----:B------:R-:W-:Y:S03]  /*9680*/  MUFU.EX2 R158, R158 ;  /* 0x0000009e009e7308 */ /* 0x000fe60000000800 */
        /* <DEDUP_REMOVED lines=9> */
[----:B------:R-:W-:Y:S01]  /*9720*/  FSEL R21, R3, RZ, P2 ;  /* 0x000000ff03157208 */ /* 0x000fe20001000000 */
[----:B------:R-:W-:Y:S01]  /*9730*/  MUFU.EX2 R209, R209 ;  /* 0x000000d100d17308 */ /* 0x000fe20000000800 */
[--C-:B------:R-:W-:Y:S01]  /*9740*/  FFMA.FTZ R159, R177, UR5, -R157.reuse ;  /* 0x00000005b19f7c23 */ /* 0x100fe2000801089d */
[----:B------:R-:W-:Y:S01]  /*9750*/  FMUL.FTZ R0, R0, UR5 ;  /* 0x0000000500007c20 */ /* 0x000fe20008410000 */
[--C-:B------:R-:W-:Y:S01]  /*9760*/  FFMA.FTZ R201, R170, UR5, -R157.reuse ;  /* 0x00000005aac97c23 */ /* 0x100fe2000801089d */
[----:B------:R-:W-:Y:S01]  /*9770*/  FADD.FTZ R21, -R21, R228 ;  /* 0x000000e415157221 */ /* 0x000fe20000010100 */
[--C-:B------:R-:W-:Y:S01]  /*9780*/  FFMA.FTZ R170, R175, UR5, -R157.reuse ;  /* 0x00000005afaa7c23 */ /* 0x100fe2000801089d */
[--C-:B------:R-:W-:Y:S01]  /*9790*/  FFMA.FTZ R207, R188, UR5, -R157.reuse ;  /* 0x00000005bccf7c23 */ /* 0x100fe2000801089d */
[--C-:B------:R-:W-:Y:S01]  /*97a0*/  FFMA.FTZ R20, R189, UR5, -R157.reuse ;  /* 0x00000005bd147c23 */ /* 0x100fe2000801089d */
[----:B------:R-:W-:Y:S01]  /*97b0*/  FMUL.FTZ R21, R21, UR5 ;  /* 0x0000000515157c20 */ /* 0x000fe20008410000 */
[----:B------:R-:W0:Y:S01]  /*97c0*/  MUFU.EX2 R0, R0 ;  /* 0x0000000000007308 */ /* 0x000e220000000800 */
[--C-:B------:R-:W-:Y:S01]  /*97d0*/  FFMA.FTZ R197, R162, UR5, -R157.reuse ;  /* 0x00000005a2c57c23 */ /* 0x100fe2000801089d */
[--C-:B------:R-:W-:Y:S01]  /*97e0*/  FFMA.FTZ R171, R171, UR5, -R157.reuse ;  /* 0x00000005abab7c23 */ /* 0x100fe2000801089d */
[--C-:B------:R-:W-:Y:S01]  /*97f0*/  FFMA.FTZ R203, R174, UR5, -R157.reuse ;  /* 0x00000005aecb7c23 */ /* 0x100fe2000801089d */
[--C-:B------:R-:W-:Y:S01]  /*9800*/  FFMA.FTZ R199, R166, UR5, -R157.reuse ;  /* 0x00000005a6c77c23 */ /* 0x100fe2000801089d */
[--C-:B------:R-:W-:Y:S01]  /*9810*/  FFMA.FTZ R163, R163, UR5, -R157.reuse ;  /* 0x00000005a3a37c23 */ /* 0x100fe2000801089d */
[--C-:B------:R-:W-:Y:S01]  /*9820*/  FFMA.FTZ R193, R154, UR5, -R157.reuse ;  /* 0x000000059ac17c23 */ /* 0x100fe2000801089d */
[----:B------:R-:W-:Y:S01]  /*9830*/  FFMA.FTZ R195, R172, UR5, -R157 ;  /* 0x00000005acc37c23 */ /* 0x000fe2000801089d */
[----:B------:R-:W1:Y:S08]  /*9840*/  MUFU.EX2 R2, R21 ;  /* 0x0000001500027308 */ /* 0x000e700000000800 */
[----:B------:R-:W2:Y:S01]  /*9850*/  MUFU.EX2 R179, R179 ;  /* 0x000000b300b37308 */ /* 0x000ea20000000800 */
[----:B0-----:R-:W-:-:S04]  /*9860*/  FFMA.FTZ R175, R0, R18, R208 ;  /* 0x0000001200af7223 */ /* 0x001fc800000100d0 */
[----:B------:R-:W-:-:S03]  /*9870*/  FADD.FTZ R175, R160, R175 ;  /* 0x000000afa0af7221 */ /* 0x000fc60000010000 */
[----:B------:R-:W0:Y:S01]  /*9880*/  MUFU.EX2 R211, R211 ;  /* 0x000000d300d37308 */ /* 0x000e220000000800 */
[----:B-1----:R-:W-:Y:S01]  /*9890*/  FFMA.FTZ R18, R2, R5, R209 ;  /* 0x0000000502127223 */ /* 0x002fe200000100d1 */
[----:B------:R-:W-:-:S04]  /*98a0*/  FADD.FTZ R162, R210, R175 ;  /* 0x000000afd2a27221 */ /* 0x000fc80000010000 */
[----:B------:R-:W-:Y:S01]  /*98b0*/  FADD.FTZ R21, R161, R162 ;  /* 0x000000a2a1157221 */ /* 0x000fe20000010000 */
[----:B------:R-:W-:Y:S01]  /*98c0*/  FFMA.FTZ R162, R167, UR5, -R157 ;  /* 0x00000005a7a27c23 */ /* 0x000fe2000801089d */
        /* <DEDUP_REMOVED lines=19> */
[----:B------:R-:W-:Y:S01]  /*9a00*/  FADD.FTZ R5, R164, R21 ;  /* 0x00000015a4057221 */ /* 0x000fe20000010000 */
[----:B------:R-:W-:-:S03]  /*9a10*/  FFMA.FTZ R21, R169, UR5, -R157 ;  /* 0x00000005a9157c23 */ /* 0x000fc6000801089d */
[----:B------:R-:W-:Y:S02]  /*9a20*/  FADD.FTZ R5, R202, R5 ;  /* 0x00000005ca057221 */ /* 0x000fe40000010000 */
[----:B------:R-:W2:Y:S01]  /*9a30*/  MUFU.EX2 R203, R203 ;  /* 0x000000cb00cb7308 */ /* 0x000ea20000000800 */
[----:B0-----:R-:W-:Y:S01]  /*9a40*/  FADD.FTZ R18, R201, R18 ;  /* 0x00000012c9127221 */ /* 0x001fe20000010000 */
[----:B------:R-:W-:-:S04]  /*9a50*/  FADD.FTZ R5, R158, R5 ;  /* 0x000000059e057221 */ /* 0x000fc80000010000 */
[----:B------:R-:W-:Y:S02]  /*9a60*/  FADD.FTZ R154, R196, R5 ;  /* 0x00000005c49a7221 */ /* 0x000fe40000010000 */
        /* <DEDUP_REMOVED lines=37> */
.L_x_2220:
[----:B------:R-:W0:Y:S01]  /*9cc0*/  S2UR UR7, SR_CgaCtaId ;  /* 0x00000000000779c3 */ /* 0x000e220000008800 */
[----:B------:R-:W-:Y:S01]  /*9cd0*/  R2UR UR6, R229 ;  /* 0x00000000e50672ca */ /* 0x000fe200000e0000 */
[----:B------:R-:W-:Y:S01]  /*9ce0*/  UIADD3 UR4, UR4, 0x38860, URZ ;  /* 0x0003886004047890 */ /* 0x000fe2000fffe03f */
[----:B------:R-:W-:Y:S01]  /*9cf0*/  F2FP.F16.F32.PACK_AB R207, R20, R207 ;  /* 0x000000cf14cf723e */ /* 0x000fe200000000ff */
[----:B------:R-:W-:Y:S01]  /*9d00*/  UMOV UR60, UR36 ;  /* 0x00000024003c7c82 */ /* 0x000fe20008000000 */
[----:B------:R-:W-:Y:S01]  /*9d10*/  F2FP.F16.F32.PACK_AB R193, R21, R193 ;  /* 0x000000c115c1723e */ /* 0x000fe200000000ff */
[----:B------:R-:W-:Y:S01]  /*9d20*/  IMAD.MOV.U32 R228, RZ, RZ, R3 ;  /* 0x000000ffffe47224 */ /* 0x000fe200078e0003 */
[----:B------:R-:W-:Y:S02]  /*9d30*/  F2FP.F16.F32.PACK_AB R208, R160, R208 ;  /* 0x000000d0a0d0723e */ /* 0x000fe400000000ff */
[----:B------:R-:W-:Y:S02]  /*9d40*/  F2FP.F16.F32.PACK_AB R209, R179, R209 ;  /* 0x000000d1b3d1723e */ /* 0x000fe400000000ff */
[----:B------:R-:W-:-:S02]  /*9d50*/  F2FP.F16.F32.PACK_AB R210, R161, R210 ;  /* 0x000000d2a1d2723e */ /* 0x000fc400000000ff */
[----:B------:R-:W-:Y:S01]  /*9d60*/  F2FP.F16.F32.PACK_AB R211, R178, R211 ;  /* 0x000000d3b2d3723e */ /* 0x000fe200000000ff */
[----:B------:R-:W-:Y:S01]  /*9d70*/  UISETP.GT.AND UP0, UPT, UR61, UR6, UPT ;  /* 0x000000063d00728c */ /* 0x000fe2000bf04270 */
[----:B------:R-:W-:Y:S01]  /*9d80*/  F2FP.F16.F32.PACK_AB R204, R168, R204 ;  /* 0x000000cca8cc723e */ /* 0x000fe200000000ff */
[----:B------:R-:W-:Y:S01]  /*9d90*/  UIADD3 UR61, UR61, -0x1, URZ ;  /* 0xffffffff3d3d7890 */ /* 0x000fe2000fffe03f */
[----:B------:R-:W-:Y:S02]  /*9da0*/  F2FP.F16.F32.PACK_AB R205, R159, R205 ;  /* 0x000000cd9fcd723e */ /* 0x000fe400000000ff */
[----:B------:R-:W-:Y:S02]  /*9db0*/  F2FP.F16.F32.PACK_AB R206, R165, R206 ;  /* 0x000000cea5ce723e */ /* 0x000fe400000000ff */
[----:B------:R-:W-:Y:S02]  /*9dc0*/  PLOP3.LUT P1, PT, PT, PT, UP0, 0x80, 0x0 ;  /* 0x000000000000781c */ /* 0x000fe40003f2f008 */
[----:B------:R-:W-:Y:S01]  /*9dd0*/  F2FP.F16.F32.PACK_AB R200, R164, R200 ;  /* 0x000000c8a4c8723e */ /* 0x000fe200000000ff */
[----:B0-----:R-:W-:Y:S01]  /*9de0*/  UPRMT UR4, UR7, 0x654, UR4 ;  /* 0x0000065407047896 */ /* 0x001fe20008000004 */
[----:B------:R-:W-:-:S02]  /*9df0*/  F2FP.F16.F32.PACK_AB R201, R171, R201 ;  /* 0x000000c9abc9723e */ /* 0x000fc400000000ff */
[----:B------:R-:W-:Y:S02]  /*9e00*/  F2FP.F16.F32.PACK_AB R202, R158, R202 ;  /* 0x000000ca9eca723e */ /* 0x000fe400000000ff */
[----:B------:R-:W-:Y:S02]  /*9e10*/  F2FP.F16.F32.PACK_AB R203, R170, R203 ;  /* 0x000000cbaacb723e */ /* 0x000fe400000000ff */
[----:B------:R-:W-:Y:S02]  /*9e20*/  F2FP.F16.F32.PACK_AB R196, R155, R196 ;  /* 0x000000c49bc4723e */ /* 0x000fe400000000ff */
[----:B------:R-:W-:Y:S01]  /*9e30*/  SYNCS.ARRIVE.TRANS64.RED.A1T0 RZ, [UR4], RZ ;  /* 0x000000ffffff79a7 */ /* 0x000fe20008100404 */
[----:B------:R-:W-:Y:S02]  /*9e40*/  R2UR UR4, R17 ;  /* 0x00000000110472ca */ /* 0x000fe400000e0000 */
[----:B------:R-:W-:Y:S02]  /*9e50*/  F2FP.F16.F32.PACK_AB R197, R163, R197 ;  /* 0x000000c5a3c5723e */ /* 0x000fe400000000ff */
[----:B------:R-:W-:-:S02]  /*9e60*/  F2FP.F16.F32.PACK_AB R198, R153, R198 ;  /* 0x000000c699c6723e */ /* 0x000fc400000000ff */
[----:B------:R-:W-:Y:S02]  /*9e70*/  F2FP.F16.F32.PACK_AB R199, R162, R199 ;  /* 0x000000c7a2c7723e */ /* 0x000fe400000000ff */
[----:B------:R-:W-:Y:S02]  /*9e80*/  F2FP.F16.F32.PACK_AB R192, R152, R192 ;  /* 0x000000c098c0723e */ /* 0x000fe400000000ff */
[----:B------:R-:W-:Y:S02]  /*9e90*/  F2FP.F16.F32.PACK_AB R194, R156, R194 ;  /* 0x000000c29cc2723e */ /* 0x000fe400000000ff */
[----:B------:R-:W-:Y:S01]  /*9ea0*/  F2FP.F16.F32.PACK_AB R195, R154, R195 ;  /* 0x000000c39ac3723e */ /* 0x000fe200000000ff */
[----:B------:R-:W-:Y:S01]  /*9eb0*/  IMAD.U32 R20, RZ, RZ, UR4 ;  /* 0x00000004ff147e24 */ /* 0x000fe2000f8e00ff */
[----:B------:R-:W-:Y:S01]  /*9ec0*/  MOV R21, R4 ;  /* 0x0000000400157202 */ /* 0x000fe20000000f00 */
[----:B------:R-:W-:Y:S06]  /*9ed0*/  @P1 BRA `(.L_x_2221) ;  /* 0xffffffbc004c1947 */ /* 0x000fec000383ffff */
.L_x_2210:
[----:B------:R-:W-:-:S13]  /*9ee0*/  ISETP.LE.AND P1, PT, RZ, UR61, PT ;  /* 0x0000003dff007c0c */ /* 0x000fda000bf23270 */
[----:B------:R-:W-:Y:S05]  /*9ef0*/  @!P1 BRA `(.L_x_2222) ;  /* 0x0000004000089947 */ /* 0x000fea0003800000 */
[----:B------:R-:W-:Y:S01]  /*9f00*/  R2UR UR4, R17 ;  /* 0x00000000110472ca */ /* 0x000fe200000e0000 */
[----:B------:R-:W-:Y:S01]  /*9f10*/  IMAD.MOV.U32 R20, RZ, RZ, R3 ;  /* 0x000000ffff147224 */ /* 0x000fe200078e0003 */
[----:B------:R-:W-:Y:S01]  /*9f20*/  UMOV UR60, UR36 ;  /* 0x00000024003c7c82 */ /* 0x000fe20008000000 */
[----:B------:R-:W-:Y:S01]  /*9f30*/  IMAD.MOV.U32 R21, RZ, RZ, R4 ;  /* 0x000000ffff157224 */ /* 0x000fe200078e0004 */
[----:B------:R-:W-:-:S09]  /*9f40*/  ULDC UR37, c[0x0][0x9d8] ;  /* 0x0002760000257ab9 */ /* 0x000fd20000000800 */
[----:B------:R-:W-:-:S07]  /*9f50*/  IMAD.U32 R23, RZ, RZ, UR4 ;  /* 0x00000004ff177e24 */ /* 0x000fce000f8e00ff */
.L_x_2233:
[----:B------:R-:W-:Y:S01]  /*9f60*/  R2UR UR5, R23 ;  /* 0x00000000170572ca */ /* 0x000fe200000e0000 */
[----:B------:R-:W-:-:S04]  /*9f70*/  UIADD3 UR36, UR60, 0x1, URZ ;  /* 0x000000013c247890 */ /* 0x000fc8000fffe03f */
[----:B------:R-:W-:-:S04]  /*9f80*/  UISETP.NE.AND UP0, UPT, UR36, 0x2, UPT ;  /* 0x000000022400788c */ /* 0x000fc8000bf05270 */
[----:B------:R-:W-:Y:S02]  /*9f90*/  USEL UR4, URZ, 0x1, UP0 ;  /* 0x000000013f047887 */ /* 0x000fe40008000000 */
[----:B------:R-:W-:Y:S02]  /*9fa0*/  USEL UR36, UR36, URZ, UP0 ;  /* 0x0000003f24247287 */ /* 0x000fe40008000000 */
[----:B------:R-:W-:-:S06]  /*9fb0*/  ULOP3.LUT UR4, UR5, UR4, URZ, 0x3c, !UPT ;  /* 0x0000000405047292 */ /* 0x000fcc000f8e3c3f */
[----:B------:R-:W-:Y:S01]  /*9fc0*/  IMAD.U32 R17, RZ, RZ, UR4 ;  /* 0x00000004ff117e24 */ /* 0x000fe2000f8e00ff */
[----:B------:R-:W-:Y:S06]  /*9fd0*/  @!P0 BRA `(.L_x_2223) ;  /* 0x0000000000048947 */ /* 0x000fec0003800000 */
[----:B------:R-:W-:Y:S01]  /*9fe0*/  BPT.TRAP 0x1 ;  /* 0x000000040000795c */ /* 0x000fe20000300000 */
.L_x_2223:
[----:B------:R-:W-:Y:S02]  /*9ff0*/  R2UR UR4, R16 ;  /* 0x00000000100472ca */ /* 0x000fe400000e0000 */
[----:B------:R-:W-:-:S11]  /*a000*/  R2UR UR5, R17 ;  /* 0x00000000110572ca */ /* 0x000fd600000e0000 */
[----:B------:R-:W-:Y:S02]  /*a010*/  ULEA UR4, UR36, UR4, 0x3 ;  /* 0x0000000424047291 */ /* 0x000fe4000f8e183f */
[----:B------:R-:W-:-:S04]  /*a020*/  MOV R3, UR5 ;  /* 0x0000000500037c02 */ /* 0x000fc80008000f00 */
[----:B------:R-:W-:-:S04]  /*a030*/  SHF.L.U32 R3, R3, 0x1f, RZ ;  /* 0x0000001f03037819 */ /* 0x000fc800000006ff */
[----:B------:R0:W1:Y:S01]  /*a040*/  SYNCS.PHASECHK.TRANS64.TRYWAIT P1, [UR4+0x38830], R3 ;  /* 0x03883003ff0075a7 */ /* 0x0000620008020144 */
[----:B------:R-:W-:Y:S05]  /*a050*/  @!P0 BRA `(.L_x_2224) ;  /* 0x0000000000048947 */ /* 0x000fea0003800000 */
[----:B------:R-:W-:Y:S01]  /*a060*/  BPT.TRAP 0x1 ;  /* 0x000000040000795c */ /* 0x000fe20000300000 */
.L_x_2224:
[----:B-1----:R-:W-:Y:S05]  /*a070*/  @P1 BRA `(.L_x_2225) ;  /* 0x0000000000081947 */ /* 0x002fea0003800000 */
[----:B------:R-:W1:Y:S02]  /*a080*/  SYNCS.PHASECHK.TRANS64.TRYWAIT P1, [UR4+0x38830], R3 ;  /* 0x03883003ff0075a7 */ /* 0x000e640008020144 */
[----:B-1----:R-:W-:Y:S05]  /*a090*/  @!P1 BRA `(.L_x_2226) ;  /* 0x000000c400389947 */ /* 0x002fea0003800000 */
.L_x_2225:
        /* <DEDUP_REMOVED lines=655> */
.L_x_2227:
[----:B------:R-:W-:Y:S02]  /*c990*/  R2UR UR4, R16 ;  /* 0x00000000100472ca */ /* 0x000fe400000e0000 */
[----:B------:R-:W-:-:S11]  /*c9a0*/  R2UR UR5, R23 ;  /* 0x00000000170572ca */ /* 0x000fd600000e0000 */
[----:B------:R-:W-:Y:S02]  /*c9b0*/  ULEA UR4, UR60, UR4, 0x3 ;  /* 0x000000043c047291 */ /* 0x000fe4000f8e183f */
[----:B------:R-:W-:-:S05]  /*c9c0*/  IMAD.U32 R0, RZ, RZ, UR5 ;  /* 0x00000005ff007e24 */ /* 0x000fca000f8e00ff */
[----:B------:R-:W-:-:S04]  /*c9d0*/  SHF.L.U32 R0, R0, 0x1f, RZ ;  /* 0x0000001f00007819 */ /* 0x000fc800000006ff */
[----:B------:R2:W3:Y:S01]  /*c9e0*/  SYNCS.PHASECHK.TRANS64.TRYWAIT P1, [UR4+0x38850], R0 ;  /* 0x03885000ff0075a7 */ /* 0x0004e20008020144 */
[----:B------:R-:W-:Y:S05]  /*c9f0*/  @!P0 BRA `(.L_x_2228) ;  /* 0x0000000000048947 */ /* 0x000fea0003800000 */
[----:B------:R-:W-:Y:S01]  /*ca00*/  BPT.TRAP 0x1 ;  /* 0x000000040000795c */ /* 0x000fe20000300000 */
.L_x_2228:
[----:B---3--:R-:W-:Y:S05]  /*ca10*/  @P1 BRA `(.L_x_2229) ;  /* 0x0000000000081947 */ /* 0x008fea0003800000 */
[----:B------:R-:W3:Y:S02]  /*ca20*/  SYNCS.PHASECHK.TRANS64.TRYWAIT P1, [UR4+0x38850], R0 ;  /* 0x03885000ff0075a7 */ /* 0x000ee40008020144 */
[----:B---3--:R-:W-:Y:S05]  /*ca30*/  @!P1 BRA `(.L_x_2230) ;  /* 0x0000009800e89947 */ /* 0x008fea0003800000 */
.L_x_2229:
        /* <DEDUP_REMOVED lines=37> */
.L_x_2231:
[----:B------:R-:W-:Y:S01]  /*cc90*/  FMUL.FTZ R23, R184, UR37 ;  /* 0x00000025b8177c20 */ /* 0x000fe20008410000 */
        /* <DEDUP_REMOVED lines=23> */
[----:B01----:R-:W-:Y:S01]  /*ce10*/  FMNMX.FTZ R3, R23, R21, !PT ;  /* 0x0000001517037209 */ /* 0x003fe20007810000 */
[----:B------:R-:W-:Y:S01]  /*ce20*/  FMUL.FTZ R175, R175, UR37 ;  /* 0x00000025afaf7c20 */ /* 0x000fe20008410000 */
[----:B------:R-:W-:Y:S01]  /*ce30*/  FMUL.FTZ R172, R172, UR37 ;  /* 0x00000025acac7c20 */ /* 0x000fe20008410000 */
[----:B------:R-:W-:Y:S01]  /*ce40*/  FMUL.FTZ R162, R162, UR37 ;  /* 0x00000025a2a27c20 */ /* 0x000fe20008410000 */
[----:B------:R-:W-:Y:S01]  /*ce50*/  FMUL.FTZ R173, R173, UR37 ;  /* 0x00000025adad7c20 */ /* 0x000fe20008410000 */
[----:B------:R-:W-:Y:S01]  /*ce60*/  FMUL.FTZ R163, R163, UR37 ;  /* 0x00000025a3a37c20 */ /* 0x000fe20008410000 */
[----:B------:R-:W-:Y:S01]  /*ce70*/  FMUL.FTZ R160, R160, UR37 ;  /* 0x00000025a0a07c20 */ /* 0x000fe20008410000 */
[----:B------:R-:W0:Y:S01]  /*ce80*/  MUFU.TANH R189, R189 ;  /* 0x000000bd00bd7308 */ /* 0x000e220000002400 */
[----:B----4-:R-:W-:Y:S01]  /*ce90*/  FMNMX.FTZ R191, R185, R20, !PT ;  /* 0x00000014b9bf7209 */ /* 0x010fe20007810000 */
[----:B------:R-:W-:Y:S01]  /*cea0*/  FMUL.FTZ R166, R166, UR37 ;  /* 0x00000025a6a67c20 */ /* 0x000fe20008410000 */
[----:B------:R-:W-:Y:S01]  /*ceb0*/  FMUL.FTZ R161, R161, UR37 ;  /* 0x00000025a1a17c20 */ /* 0x000fe20008410000 */
[----:B------:R-:W-:Y:S01]  /*cec0*/  FMUL.FTZ R167, R167, UR37 ;  /* 0x00000025a7a77c20 */ /* 0x000fe20008410000 */
[----:B------:R-:W-:Y:S01]  /*ced0*/  FMUL.FTZ R164, R164, UR37 ;  /* 0x00000025a4a47c20 */ /* 0x000fe20008410000 */
[----:B------:R-:W-:Y:S01]  /*cee0*/  FMUL.FTZ R154, R154, UR37 ;  /* 0x000000259a9a7c20 */ /* 0x000fe20008410000 */
[----:B------:R-:W-:Y:S01]  /*cef0*/  FMUL.FTZ R165, R165, UR37 ;  /* 0x00000025a5a57c20 */ /* 0x000fe20008410000 */
[----:B------:R-:W2:Y:S01]  /*cf00*/  MUFU.TANH R184, R184 ;  /* 0x000000b800b87308 */ /* 0x000ea20000002400 */
[----:B---3--:R-:W-:Y:S01]  /*cf10*/  FMNMX.FTZ R2, R186, R191, !PT ;  /* 0x000000bfba027209 */ /* 0x008fe20007810000 */
[----:B------:R-:W-:Y:S01]  /*cf20*/  FMUL.FTZ R155, R155, UR37 ;  /* 0x000000259b9b7c20 */ /* 0x000fe20008410000 */
[----:B------:R-:W-:Y:S01]  /*cf30*/  FMUL.FTZ R152, R152, UR37 ;  /* 0x0000002598987c20 */ /* 0x000fe20008410000 */
[----:B------:R-:W-:Y:S01]  /*cf40*/  FMUL.FTZ R158, R158, UR37 ;  /* 0x000000259e9e7c20 */ /* 0x000fe20008410000 */
[----:B------:R-:W-:Y:S01]  /*cf50*/  FMUL.FTZ R153, R153, UR37 ;  /* 0x0000002599997c20 */ /* 0x000fe20008410000 */
[----:B------:R-:W-:Y:S01]  /*cf60*/  FMUL.FTZ R159, R159, UR37 ;  /* 0x000000259f9f7c20 */ /* 0x000fe20008410000 */
[----:B------:R-:W-:Y:S01]  /*cf70*/  FMUL.FTZ R156, R156, UR37 ;  /* 0x000000259c9c7c20 */ /* 0x000fe20008410000 */
[----:B------:R-:W1:Y:S01]  /*cf80*/  MUFU.TANH R190, R190 ;  /* 0x000000be00be7308 */ /* 0x000e620000002400 */
[----:B0-----:R-:W-:Y:S01]  /*cf90*/  FMNMX.FTZ R191, R189, R2, !PT ;  /* 0x00000002bdbf7209 */ /* 0x001fe20007810000 */
[----:B------:R-:W-:Y:S01]  /*cfa0*/  FMUL.FTZ R157, R157, UR37 ;  /* 0x000000259d9d7c20 */ /* 0x000fe20008410000 */
[----:B------:R-:W-:Y:S01]  /*cfb0*/  ULDC UR5, c[0x0][0x988] ;  /* 0x0002620000057ab9 */ /* 0x000fe20000000800 */
[----:B------:R-:W0:Y:S01]  /*cfc0*/  S2UR UR7, SR_CgaCtaId ;  /* 0x00000000000779c3 */ /* 0x000e220000008800 */
[----:B------:R-:W-:-:S03]  /*cfd0*/  R2UR UR6, R16 ;  /* 0x00000000100672ca */ /* 0x000fc600000e0000 */
[----:B------:R-:W3:Y:S01]  /*cfe0*/  MUFU.TANH R187, R187 ;  /* 0x000000bb00bb7308 */ /* 0x000ee20000002400 */
[----:B--2---:R-:W-:-:S07]  /*cff0*/  FMNMX.FTZ R0, R184, R3, !PT ;  /* 0x00000003b8007209 */ /* 0x004fce0007810000 */
[----:B------:R-:W2:Y:S01]  /*d000*/  MUFU.TANH R178, R178 ;  /* 0x000000b200b27308 */ /* 0x000ea20000002400 */
[----:B-1----:R-:W-:Y:S01]  /*d010*/  FMNMX.FTZ R191, R190, R191, !PT ;  /* 0x000000bfbebf7209 */ /* 0x002fe20007810000 */
[----:B------:R-:W-:-:S04]  /*d020*/  ULEA UR6, UR36, UR6, 0x3 ;  /* 0x0000000624067291 */ /* 0x000fc8000f8e183f */
[----:B------:R-:W-:Y:S02]  /*d030*/  UIADD3 UR6, UR6, 0x38840, URZ ;  /* 0x0003884006067890 */ /* 0x000fe4000fffe03f */
[----:B------:R-:W1:Y:S01]  /*d040*/  MUFU.TANH R188, R188 ;  /* 0x000000bc00bc7308 */ /* 0x000e620000002400 */
[----:B---3--:R-:W-:Y:S01]  /*d050*/  FMNMX.FTZ R3, R187, R0, !PT ;  /* 0x00000000bb037209 */ /* 0x008fe20007810000 */
[----:B0-----:R-:W-:-:S06]  /*d060*/  UPRMT UR6, UR7, 0x654, UR6 ;  /* 0x0000065407067896 */ /* 0x001fcc0008000006 */
[----:B------:R-:W0:Y:S01]  /*d070*/  MUFU.TANH R179, R179 ;  /* 0x000000b300b37308 */ /* 0x000e220000002400 */
[----:B--2---:R-:W-:Y:S02]  /*d080*/  FMNMX.FTZ R2, R178, R191, !PT ;  /* 0x000000bfb2027209 */ /* 0x004fe40007810000 */
[----:B------:R-:W-:Y:S05]  /*d090*/  SYNCS.ARRIVE.TRANS64.RED.A1T0 RZ, [UR6], RZ ;  /* 0x000000ffffff79a7 */ /* 0x000fea0008100406 */
[----:B------:R-:W2:Y:S01]  /*d0a0*/  MUFU.TANH R176, R176 ;  /* 0x000000b000b07308 */ /* 0x000ea20000002400 */
[----:B-1----:R-:W-:-:S07]  /*d0b0*/  FMNMX.FTZ R3, R188, R3, !PT ;  /* 0x00000003bc037209 */ /* 0x002fce0007810000 */
[----:B------:R-:W1:Y:S01]  /*d0c0*/  MUFU.TANH R182, R182 ;  /* 0x000000b600b67308 */ /* 0x000e620000002400 */
[----:B0-----:R-:W-:-:S07]  /*d0d0*/  FMNMX.FTZ R191, R179, R2, !PT ;  /* 0x00000002b3bf7209 */ /* 0x001fce0007810000 */
[----:B------:R-:W0:Y:S01]  /*d0e0*/  MUFU.TANH R177, R177 ;  /* 0x000000b100b17308 */ /* 0x000e220000002400 */
[----:B--2---:R-:W-:-:S07]  /*d0f0*/  FMNMX.FTZ R0, R176, R3, !PT ;  /* 0x00000003b0007209 */ /* 0x004fce0007810000 */
        /* <DEDUP_REMOVED lines=53> */
[----:B--2---:R-:W-:-:S05]  /*d450*/  FMNMX.FTZ R2, R159, R2, !PT ;  /* 0x000000029f027209 */ /* 0x004fca0007810000 */
[----:B------:R-:W2:Y:S01]  /*d460*/  SHFL.BFLY PT, R193, R2, 0x2, 0x1f ;  /* 0x0c401f0002c17f89 */ /* 0x000ea200000e0000 */
[----:B-1----:R-:W-:-:S04]  /*d470*/  FMNMX.FTZ R0, R156, R3, !PT ;  /* 0x000000039c007209 */ /* 0x002fc80007810000 */
[----:B0-----:R-:W-:-:S05]  /*d480*/  FMNMX.FTZ R0, R157, R0, !PT ;  /* 0x000000009d007209 */ /* 0x001fca0007810000 */
[----:B------:R-:W0:Y:S01]  /*d490*/  SHFL.BFLY PT, R3, R0, 0x2, 0x1f ;  /* 0x0c401f0000037f89 */ /* 0x000e2200000e0000 */
[----:B--2---:R-:W-:-:S05]  /*d4a0*/  FMNMX.FTZ R193, R2, R193, !PT ;  /* 0x000000c102c17209 */ /* 0x004fca0007810000 */
[----:B------:R-:W1:Y:S01]  /*d4b0*/  SHFL.BFLY PT, R192, R193, 0x1, 0x1f ;  /* 0x0c201f00c1c07f89 */ /* 0x000e6200000e0000 */
[----:B0-----:R-:W-:-:S05]  /*d4c0*/  FMNMX.FTZ R191, R0, R3, !PT ;  /* 0x0000000300bf7209 */ /* 0x001fca0007810000 */
[----:B------:R-:W0:Y:S01]  /*d4d0*/  SHFL.BFLY PT, R4, R191, 0x1, 0x1f ;  /* 0x0c201f00bf047f89 */ /* 0x000e2200000e0000 */
[----:B-1----:R-:W-:-:S05]  /*d4e0*/  FMNMX.FTZ R3, R193, R192, !PT ;  /* 0x000000c0c1037209 */ /* 0x002fca0007810000 */
[----:B------:R-:W-:-:S04]  /*d4f0*/  FADD.FTZ R20, -R3, R20 ;  /* 0x0000001403147221 */ /* 0x000fc80000010100 */
[----:B------:R-:W-:-:S06]  /*d500*/  FMUL.FTZ R2, R20, UR5 ;  /* 0x0000000514027c20 */ /* 0x000fcc0008410000 */
[----:B------:R-:W-:Y:S01]  /*d510*/  MUFU.EX2 R2, R2 ;  /* 0x0000000200027308 */ /* 0x000fe20000000800 */
[----:B0-----:R-:W-:-:S05]  /*d520*/  FMNMX.FTZ R4, R191, R4, !PT ;  /* 0x00000004bf047209 */ /* 0x001fca0007810000 */
[C---:B------:R-:W-:Y:S01]  /*d530*/  FMUL.FTZ R20, R4.reuse, UR5 ;  /* 0x0000000504147c20 */ /* 0x040fe20008410000 */
[----:B------:R-:W-:-:S03]  /*d540*/  FADD.FTZ R21, -R4, R21 ;  /* 0x0000001504157221 */ /* 0x000fc60000010100 */
[--C-:B------:R-:W-:Y:S01]  /*d550*/  FFMA.FTZ R192, R152, UR5, -R20.reuse ;  /* 0x0000000598c07c23 */ /* 0x100fe20008010814 */
[----:B------:R-:W-:Y:S01]  /*d560*/  FMUL.FTZ R152, R3, UR5 ;  /* 0x0000000503987c20 */ /* 0x000fe20008410000 */
[--C-:B------:R-:W-:Y:S01]  /*d570*/  FFMA.FTZ R208, R23, UR5, -R20.reuse ;  /* 0x0000000517d07c23 */ /* 0x100fe20008010814 */
[----:B------:R-:W-:Y:S01]  /*d580*/  FMUL.FTZ R21, R21, UR5 ;  /* 0x0000000515157c20 */ /* 0x000fe20008410000 */
[----:B------:R-:W-:Y:S01]  /*d590*/  FFMA.FTZ R191, R184, UR5, -R20 ;  /* 0x00000005b8bf7c23 */ /* 0x000fe20008010814 */
[----:B------:R-:W-:Y:S01]  /*d5a0*/  FFMA.FTZ R209, R185, UR5, -R152 ;  /* 0x00000005b9d17c23 */ /* 0x000fe20008010898 */
[----:B------:R-:W-:Y:S01]  /*d5b0*/  FFMA.FTZ R206, R180, UR5, -R20 ;  /* 0x00000005b4ce7c23 */ /* 0x000fe20008010814 */
[----:B------:R-:W-:Y:S01]  /*d5c0*/  FFMA.FTZ R180, R186, UR5, -R152 ;  /* 0x00000005bab47c23 */ /* 0x000fe20008010898 */
[----:B------:R0:W-:Y:S01]  /*d5d0*/  MUFU.EX2 R0, R21 ;  /* 0x0000001500007308 */ /* 0x0001e20000000800 */
[----:B------:R-:W-:Y:S01]  /*d5e0*/  FFMA.FTZ R210, R187, UR5, -R20 ;  /* 0x00000005bbd27c23 */ /* 0x000fe20008010814 */
[----:B------:R-:W-:Y:S01]  /*d5f0*/  FFMA.FTZ R211, R189, UR5, -R152 ;  /* 0x00000005bdd37c23 */ /* 0x000fe20008010898 */
[--C-:B------:R-:W-:Y:S01]  /*d600*/  FFMA.FTZ R200, R168, UR5, -R20.reuse ;  /* 0x00000005a8c87c23 */ /* 0x100fe20008010814 */
[--C-:B------:R-:W-:Y:S01]  /*d610*/  FFMA.FTZ R184, R188, UR5, -R20.reuse ;  /* 0x00000005bcb87c23 */ /* 0x100fe20008010814 */
[----:B------:R-:W-:Y:S01]  /*d620*/  FFMA.FTZ R168, R173, UR5, -R20 ;  /* 0x00000005ada87c23 */ /* 0x000fe20008010814 */
[----:B------:R-:W-:Y:S01]  /*d630*/  FFMA.FTZ R173, R190, UR5, -R152 ;  /* 0x00000005bead7c23 */ /* 0x000fe20008010898 */
[----:B------:R-:W-:Y:S01]  /*d640*/  FFMA.FTZ R204, R176, UR5, -R20 ;  /* 0x00000005b0cc7c23 */ /* 0x000fe20008010814 */
[----:B------:R-:W1:Y:S01]  /*d650*/  MUFU.EX2 R208, R208 ;  /* 0x000000d000d07308 */ /* 0x000e620000000800 */
[----:B------:R-:W-:Y:S01]  /*d660*/  FFMA.FTZ R205, R178, UR5, -R152 ;  /* 0x00000005b2cd7c23 */ /* 0x000fe20008010898 */
[--C-:B------:R-:W-:Y:S01]  /*d670*/  FFMA.FTZ R177, R177, UR5, -R20.reuse ;  /* 0x00000005b1b17c23 */ /* 0x100fe20008010814 */
[----:B------:R-:W-:Y:S01]  /*d680*/  FFMA.FTZ R202, R172, UR5, -R20 ;  /* 0x00000005acca7c23 */ /* 0x000fe20008010814 */
[--C-:B------:R-:W-:Y:S01]  /*d690*/  FFMA.FTZ R172, R179, UR5, -R152.reuse ;  /* 0x00000005b3ac7c23 */ /* 0x100fe20008010898 */
[----:B------:R-:W-:Y:S01]  /*d6a0*/  FFMA.FTZ R207, R182, UR5, -R152 ;  /* 0x00000005b6cf7c23 */ /* 0x000fe20008010898 */
[--C-:B0-----:R-:W-:Y:S01]  /*d6b0*/  FFMA.FTZ R21, R153, UR5, -R20.reuse ;  /* 0x0000000599157c23 */ /* 0x101fe20008010814 */
[--C-:B------:R-:W-:Y:S01]  /*d6c0*/  FFMA.FTZ R176, R181, UR5, -R20.reuse ;  /* 0x00000005b5b07c23 */ /* 0x100fe20008010814 */
[----:B------:R-:W0:Y:S01]  /*d6d0*/  MUFU.EX2 R209, R209 ;  /* 0x000000d100d17308 */ /* 0x000e220000000800 */
[----:B------:R-:W-:Y:S01]  /*d6e0*/  FFMA.FTZ R23, R165, UR5, -R20 ;  /* 0x00000005a5177c23 */ /* 0x000fe20008010814 */
[--C-:B------:R-:W-:Y:S01]  /*d6f0*/  FFMA.FTZ R165, R183, UR5, -R152.reuse ;  /* 0x00000005b7a57c23 */ /* 0x100fe20008010898 */
[----:B------:R-:W-:Y:S01]  /*d700*/  FFMA.FTZ R201, R170, UR5, -R152 ;  /* 0x00000005aac97c23 */ /* 0x000fe20008010898 */
[--C-:B------:R-:W-:Y:S01]  /*d710*/  FFMA.FTZ R169, R169, UR5, -R20.reuse ;  /* 0x00000005a9a97c23 */ /* 0x100fe20008010814 */
[----:B------:R-:W-:Y:S01]  /*d720*/  FFMA.FTZ R198, R164, UR5, -R20 ;  /* 0x00000005a4c67c23 */ /* 0x000fe20008010814 */
[----:B------:R-:W-:Y:S01]  /*d730*/  FFMA.FTZ R164, R171, UR5, -R152 ;  /* 0x00000005aba47c23 */ /* 0x000fe20008010898 */
[----:B------:R-:W-:Y:S01]  /*d740*/  FFMA.FTZ R194, R156, UR5, -R20 ;  /* 0x000000059cc27c23 */ /* 0x000fe20008010814 */
[----:B------:R-:W2:Y:S01]  /*d750*/  MUFU.EX2 R191, R191 ;  /* 0x000000bf00bf7308 */ /* 0x000ea20000000800 */
[----:B-1----:R-:W-:Y:S01]  /*d760*/  FFMA.FTZ R18, R0, R18, R208 ;  /* 0x0000001200127223 */ /* 0x002fe200000100d0 */
[----:B------:R-:W-:Y:S01]  /*d770*/  FFMA.FTZ R203, R174, UR5, -R152 ;  /* 0x00000005aecb7c23 */ /* 0x000fe20008010898 */
[--C-:B------:R-:W-:Y:S01]  /*d780*/  FFMA.FTZ R196, R160, UR5, -R20.reuse ;  /* 0x00000005a0c47c23 */ /* 0x100fe20008010814 */
[----:B------:R-:W-:Y:S01]  /*d790*/  FFMA.FTZ R160, R161, UR5, -R20 ;  /* 0x00000005a1a07c23 */ /* 0x000fe20008010814 */
[--C-:B------:R-:W-:Y:S01]  /*d7a0*/  FFMA.FTZ R161, R175, UR5, -R152.reuse ;  /* 0x00000005afa17c23 */ /* 0x100fe20008010898 */
[----:B------:R-:W-:Y:S01]  /*d7b0*/  FFMA.FTZ R197, R162, UR5, -R152 ;  /* 0x00000005a2c57c23 */ /* 0x000fe20008010898 */
[----:B------:R-:W-:Y:S01]  /*d7c0*/  FFMA.FTZ R20, R157, UR5, -R20 ;  /* 0x000000059d147c23 */ /* 0x000fe20008010814 */
[----:B------:R-:W1:Y:S01]  /*d7d0*/  MUFU.EX2 R180, R180 ;  /* 0x000000b400b47308 */ /* 0x000e620000000800 */
[----:B0-----:R-:W-:Y:S01]  /*d7e0*/  FFMA.FTZ R5, R2, R5, R209 ;  /* 0x0000000502057223 */ /* 0x001fe200000100d1 */
[--C-:B------:R-:W-:Y:S01]  /*d7f0*/  FFMA.FTZ R157, R163, UR5, -R152.reuse ;  /* 0x00000005a39d7c23 */ /* 0x100fe20008010898 */
[--C-:B------:R-:W-:Y:S01]  /*d800*/  FFMA.FTZ R193, R154, UR5, -R152.reuse ;  /* 0x000000059ac17c23 */ /* 0x100fe20008010898 */
[--C-:B------:R-:W-:Y:S01]  /*d810*/  FFMA.FTZ R199, R166, UR5, -R152.reuse ;  /* 0x00000005a6c77c23 */ /* 0x100fe20008010898 */
[----:B------:R-:W-:-:S03]  /*d820*/  FFMA.FTZ R195, R158, UR5, -R152 ;  /* 0x000000059ec37c23 */ /* 0x000fc60008010898 */
        /* <DEDUP_REMOVED lines=18> */
[----:B------:R-:W-:-:S06]  /*d950*/  FFMA.FTZ R156, R167, UR5, -R152 ;  /* 0x00000005a79c7c23 */ /* 0x000fcc0008010898 */
        /* <DEDUP_REMOVED lines=12> */
[--C-:B------:R-:W-:Y:S01]  /*da20*/  FFMA.FTZ R153, R155, UR5, -R152.reuse ;  /* 0x000000059b997c23 */ /* 0x100fe20008010898 */
[----:B------:R-:W-:-:S05]  /*da30*/  FFMA.FTZ R152, R159, UR5, -R152 ;  /* 0x000000059f987c23 */ /* 0x000fca0008010898 */
        /* <DEDUP_REMOVED lines=46> */
.L_x_2232:
[----:B------:R-:W0:Y:S01]  /*dd20*/  S2UR UR6, SR_CgaCtaId ;  /* 0x00000000000679c3 */ /* 0x000e220000008800 */
[----:B------:R-:W-:Y:S01]  /*dd30*/  UIADD3 UR4, UR4, 0x38860, URZ ;  /* 0x0003886004047890 */ /* 0x000fe2000fffe03f */
[----:B------:R-:W-:Y:S01]  /*dd40*/  ISETP.LT.AND P1, PT, RZ, UR61, PT ;  /* 0x0000003dff007c0c */ /* 0x000fe2000bf21270 */
[----:B------:R-:W-:Y:S01]  /*dd50*/  UIADD3 UR61, UR61, -0x1, URZ ;  /* 0xffffffff3d3d7890 */ /* 0x000fe2000fffe03f */
[----:B------:R-:W-:Y:S01]  /*dd60*/  F2FP.F16.F32.PACK_AB R198, R23, R198 ;  /* 0x000000c617c6723e */ /* 0x000fe200000000ff */
[----:B------:R-:W-:Y:S01]  /*dd70*/  UMOV UR60, UR36 ;  /* 0x00000024003c7c82 */ /* 0x000fe20008000000 */
        /* <DEDUP_REMOVED lines=25> */
[----:B------:R-:W-:Y:S06]  /*df10*/  @P1 BRA `(.L_x_2233) ;  /* 0xffffffc000101947 */ /* 0x000fec000383ffff */
.L_x_2222:
        /* <DEDUP_REMOVED lines=131> */
.L_x_2234:
[----:B------:R-:W-:Y:S02]  /*e750*/  R2UR UR6, R16 ;  /* 0x00000000100672ca */ /* 0x000fe400000e0000 */
[----:B------:R-:W-:-:S11]  /*e760*/  R2UR UR4, R17 ;  /* 0x00000000110472ca */ /* 0x000fd600000e0000 */
[----:B------:R-:W-:Y:S02]  /*e770*/  ULEA UR7, UR36, UR6, 0x3 ;  /* 0x0000000624077291 */ /* 0x000fe4000f8e183f */
[----:B------:R-:W-:-:S05]  /*e780*/  IMAD.U32 R0, RZ, RZ, UR4 ;  /* 0x00000004ff007e24 */ /* 0x000fca000f8e00ff */
[----:B------:R-:W-:-:S04]  /*e790*/  SHF.L.U32 R0, R0, 0x1f, RZ ;  /* 0x0000001f00007819 */ /* 0x000fc800000006ff */
[----:B------:R0:W1:Y:S01]  /*e7a0*/  SYNCS.PHASECHK.TRANS64.TRYWAIT P1, [UR7+0x38850], R0 ;  /* 0x03885000ff0075a7 */ /* 0x0000620008020147 */
[----:B------:R-:W-:Y:S05]  /*e7b0*/  @!P0 BRA `(.L_x_2235) ;  /* 0x0000000000048947 */ /* 0x000fea0003800000 */
[----:B------:R-:W-:Y:S01]  /*e7c0*/  BPT.TRAP 0x1 ;  /* 0x000000040000795c */ /* 0x000fe20000300000 */
.L_x_2235:
[----:B-1----:R-:W-:Y:S05]  /*e7d0*/  @P1 BRA `(.L_x_2236) ;  /* 0x0000000000081947 */ /* 0x002fea0003800000 */
[----:B------:R-:W1:Y:S02]  /*e7e0*/  SYNCS.PHASECHK.TRANS64.TRYWAIT P1, [UR7+0x38850], R0 ;  /* 0x03885000ff0075a7 */ /* 0x000e640008020147 */
[----:B-1----:R-:W-:Y:S05]  /*e7f0*/  @!P1 BRA `(.L_x_2237) ;  /* 0x0000007c00909947 */ /* 0x002fea0003800000 */
.L_x_2236:
[----:B------:R-:W-:Y:S01]  /*e800*/  R2UR UR4, R16 ;  /* 0x00000000100472ca */ /* 0x000fe200000e0000 */
[----:B------:R-:W-:Y:S01]  /*e810*/  WARPGROUP.ARRIVE ;  /* 0x00000000000079c5 */ /* 0x000fe20000000000 */
[----:B------:R-:W-:Y:S01]  /*e820*/  UMOV UR11, 0x40000040 ;  /* 0x40000040000b7882 */ /* 0x000fe20000000000 */
[----:B-1----:R-:W1:Y:S01]  /*e830*/  SHFL.BFLY PT, R7, R18, 0x2, 0x1f ;  /* 0x0c401f0012077f89 */ /* 0x002e6200000e0000 */
[----:B------:R-:W-:Y:S01]  /*e840*/  MOV R6, RZ ;  /* 0x000000ff00067202 */ /* 0x000fe20000000f00 */
[----:B------:R-:W-:Y:S02]  /*e850*/  IMAD.U32 R13, RZ, RZ, UR5 ;  /* 0x00000005ff0d7e24 */ /* 0x000fe4000f8e00ff */
[----:B0-----:R-:W0:Y:S06]  /*e860*/  SHFL.BFLY PT, R0, R5, 0x2, 0x1f ;  /* 0x0c401f0005007f89 */ /* 0x001e2c00000e0000 */
[----:B------:R-:W-:-:S04]  /*e870*/  UIADD3 UR4, UR4, 0x400, URZ ;  /* 0x0000040004047890 */ /* 0x000fc8000fffe03f */
[----:B------:R-:W-:-:S04]  /*e880*/  USHF.R.U32.HI UR4, URZ, 0x4, UR4 ;  /* 0x000000043f047899 */ /* 0x000fc80008011604 */
[----:B------:R-:W-:-:S04]  /*e890*/  ULOP3.LUT UR4, UR4, 0x3fff, URZ, 0xc0, !UPT ;  /* 0x00003fff04047892 */ /* 0x000fc8000f8ec03f */
[----:B------:R-:W-:Y:S01]  /*e8a0*/  ULOP3.LUT UR4, UR4, 0x2800000, URZ, 0xfc, !UPT ;  /* 0x0280000004047892 */ /* 0x000fe2000f8efc3f */
[----:B-1----:R-:W-:-:S03]  /*e8b0*/  FADD.FTZ R7, R7, R18 ;  /* 0x0000001207077221 */ /* 0x002fc60000010000 */
[----:B------:R-:W-:Y:S01]  /*e8c0*/  UIMAD UR4, UR36, 0xa00, UR4 ;  /* 0x00000a00240478a4 */ /* 0x000fe2000f8e0204 */
[----:B0-----:R-:W-:Y:S01]  /*e8d0*/  FADD.FTZ R2, R0, R5 ;  /* 0x0000000500027221 */ /* 0x001fe20000010000 */
[----:B------:R-:W-:Y:S02]  /*e8e0*/  IMAD.MOV.U32 R5, RZ, RZ, RZ ;  /* 0x000000ffff057224 */ /* 0x000fe400078e00ff */
[----:B------:R-:W-:Y:S01]  /*e8f0*/  UIADD3 UR6, UR4, 0x80, URZ ;  /* 0x0000008004067890 */ /* 0x000fe2000fffe03f */
[----:B------:R-:W0:Y:S02]  /*e900*/  SHFL.BFLY PT, R0, R7, 0x1, 0x1f ;  /* 0x0c201f0007007f89 */ /* 0x000e2400000e0000 */
[----:B------:R-:W-:Y:S02]  /*e910*/  UMOV UR10, UR4 ;  /* 0x00000004000a7c82 */ /* 0x000fe40008000000 */
[----:B------:R-:W-:Y:S01]  /*e920*/  HGMMA.64x256x16.F32 R24, R208, gdesc[UR8].tnspB, R24, gsb0 ;  /* 0x43e00008d0187df0 */ /* 0x000fe20008000818 */
[----:B------:R-:W-:Y:S01]  /*e930*/  UMOV UR11, 0x40000040 ;  /* 0x40000040000b7882 */ /* 0x000fe20000000000 */
[----:B------:R-:W-:Y:S01]  /*e940*/  UMOV UR10, UR6 ;  /* 0x00000006000a7c82 */ /* 0x000fe20008000000 */
[----:B------:R-:W-:Y:S01]  /*e950*/  UIADD3 UR6, UR4, 0x100, URZ ;  /* 0x0000010004067890 */ /* 0x000fe2000fffe03f */
[----:B------:R-:W1:Y:S01]  /*e960*/  SHFL.BFLY PT, R9, R2, 0x1, 0x1f ;  /* 0x0c201f0002097f89 */ /* 0x000e6200000e0000 */
[----:B0-----:R-:W-:Y:S01]  /*e970*/  FADD.FTZ R11, R7, R0 ;  /* 0x00000000070b7221 */ /* 0x001fe20000010000 */
[----:B------:R-:W-:-:S02]  /*e980*/  IMAD.U32 R7, RZ, RZ, UR5 ;  /* 0x00000005ff077e24 */ /* 0x000fc4000f8e00ff */
[----:B------:R-:W-:Y:S02]  /*e990*/  IMAD.MOV.U32 R0, RZ, RZ, -0x800000 ;  /* 0xff800000ff007424 */ /* 0x000fe400078e00ff */
[----:B------:R-:W-:Y:S01]  /*e9a0*/  FSETP.NE.FTZ.AND P1, PT, R11, RZ, PT ;  /* 0x000000ff0b00720b */ /* 0x000fe20003f35000 */
[----:B-1----:R-:W-:Y:S01]  /*e9b0*/  FADD.FTZ R12, R2, R9 ;  /* 0x00000009020c7221 */ /* 0x002fe20000010000 */
[----:B------:R-:W-:-:S04]  /*e9c0*/  IMAD.MOV.U32 R2, RZ, RZ, -0x800000 ;  /* 0xff800000ff027424 */ /* 0x000fc800078e00ff */
[----:B------:R-:W-:-:S07]  /*e9d0*/  FSETP.NE.FTZ.AND P2, PT, R12, RZ, PT ;  /* 0x000000ff0c00720b */ /* 0x000fce0003f55000 */
[----:B------:R-:W0:Y:S01]  /*e9e0*/  @P1 MUFU.LG2 R8, R11 ;  /* 0x0000000b00081308 */ /* 0x000e220000000c00 */
[----:B------:R-:W-:-:S07]  /*e9f0*/  @P1 FMUL.FTZ R7, R7, 0.69314718246459960938 ;  /* 0x3f31721807071820 */ /* 0x000fce0000410000 */
[----:B------:R-:W1:Y:S01]  /*ea00*/  @P2 MUFU.LG2 R9, R12 ;  /* 0x0000000c00092308 */ /* 0x000e620000000c00 */
[----:B------:R-:W-:-:S07]  /*ea10*/  @P2 FMUL.FTZ R13, R13, 0.69314718246459960938 ;  /* 0x3f3172180d0d2820 */ /* 0x000fce0000410000 */
        /* <DEDUP_REMOVED lines=32> */
.L_x_2238:
[----:B------:R-:W0:Y:S01]  /*ec20*/  S2UR UR8, SR_CgaCtaId ;  /* 0x00000000000879c3 */ /* 0x000e220000008800 */
[----:B------:R-:W-:Y:S01]  /*ec30*/  UIADD3 UR4, UR7, 0x38860, URZ ;  /* 0x0003886007047890 */ /* 0x000fe2000fffe03f */
[----:B------:R-:W-:Y:S01]  /*ec40*/  R2UR UR6, R223 ;  /* 0x00000000df0672ca */ /* 0x000fe200000e0000 */
[----:B------:R-:W-:Y:S01]  /*ec50*/  UIADD3 UR36, UR36, 0x1, URZ ;  /* 0x0000000124247890 */ /* 0x000fe2000fffe03f */
[----:B------:R-:W-:Y:S01]  /*ec60*/  R2UR UR5, R17 ;  /* 0x00000000110572ca */ /* 0x000fe200000e0000 */
        /* <DEDUP_REMOVED lines=133> */
[----:B------:R-:W-:Y:S01]  /*f4c0*/  FMUL.FTZ R162, R147, R5 ;  /* 0x0000000593a27220 */ /* 0x000fe20000410000 */
[----:B------:R-:W-:-:S02]  /*f4d0*/  IMAD.U32 R17, RZ, RZ, UR5 ;  /* 0x00000005ff117e24 */ /* 0x000fc4000f8e00ff */
[-C--:B------:R-:W-:Y:S01]  /*f4e0*/  FMUL.FTZ R163, R150, R5.reuse ;  /* 0x0000000596a37220 */ /* 0x080fe20000410000 */
[----:B------:R-:W-:Y:S01]  /*f4f0*/  FMUL.FTZ R165, R151, R5 ;  /* 0x0000000597a57220 */ /* 0x000fe20000410000 */
[----:B------:R-:W-:-:S12]  /*f500*/  USEL UR36, UR36, URZ, UP0 ;  /* 0x0000003f24247287 */ /* 0x000fd80008000000 */
.L_x_2202:
[----:B------:R-:W0:Y:S08]  /*f510*/  S2UR UR5, SR_CgaCtaId ;  /* 0x00000000000579c3 */ /* 0x000e300000008800 */
[----:B------:R-:W-:Y:S06]  /*f520*/  BAR.SYNC.DEFER_BLOCKING 0x5, 0x180 ;  /* 0x0146000000007b1d */ /* 0x000fec0000010000 */
[----:B------:R-:W-:Y:S01]  /*f530*/  UMOV UR4, 0x400 ;  /* 0x0000040000047882 */ /* 0x000fe20000000000 */
[----:B------:R-:W-:Y:S01]  /*f540*/  BSSY B0, `(.L_x_2239) ;  /* 0x00002a5000007945 */ /* 0x000fe20003800000 */
[----:B0-----:R-:W-:-:S09]  /*f550*/  ULEA UR13, UR5, UR4, 0x18 ;  /* 0x00000004050d7291 */ /* 0x001fd2000f8ec03f */
[----:B------:R-:W0:Y:S02]  /*f560*/  LDS R4, [UR13+0x388d0] ;  /* 0x0388d00dff047984 */ /* 0x000e240008000800 */
[----:B0-----:R-:W-:Y:S01]  /*f570*/  R2UR UR4, R4 ;  /* 0x00000000040472ca */ /* 0x001fe200000e0000 */
[----:B------:R-:W-:Y:S06]  /*f580*/  BAR.ARV 0x4, 0x180 ;  /* 0x0106000000007b1d */ /* 0x000fec0000002000 */
[----:B------:R-:W-:Y:S08]  /*f590*/  @P0 BRA `(.L_x_2240) ;  /* 0x0000001c00700947 */ /* 0x000ff00003800000 */
[----:B------:R-:W0:Y:S01]  /*f5a0*/  S2UR UR5, SR_SWINHI ;  /* 0x00000000000579c3 */ /* 0x000e220000002f00 */
[----:B------:R-:W-:Y:S01]  /*f5b0*/  IMAD.MOV.U32 R18, RZ, RZ, 0x2 ;  /* 0x00000002ff127424 */ /* 0x000fe200078e00ff */
[----:B------:R-:W-:Y:S01]  /*f5c0*/  R2UR UR11, R220 ;  /* 0x00000000dc0b72ca */ /* 0x000fe200000e0000 */
[----:B------:R-:W-:Y:S01]  /*f5d0*/  IMAD R156, R222, 0x40, R22 ;  /* 0x00000040de9c7824 */ /* 0x000fe200078e0216 */
[----:B------:R-:W-:Y:S01]  /*f5e0*/  R2UR UR14, R213 ;  /* 0x00000000d50e72ca */ /* 0x000fe200000e0000 */
[----:B------:R-:W-:-:S03]  /*f5f0*/  IMAD.MOV.U32 R157, RZ, RZ, 0x2 ;  /* 0x00000002ff9d7424 */ /* 0x000fc600078e00ff */
[----:B------:R-:W-:Y:S01]  /*f600*/  BAR.SYNC.DEFER_BLOCKING 0x1, 0x100 ;  /* 0x0044000000007b1d */ /* 0x000fe20000010000 */
[----:B------:R-:W-:Y:S02]  /*f610*/  F2FP.F16.F32.PACK_AB R24, R25, R24 ;  /* 0x000000181918723e */ /* 0x000fe400000000ff */
[----:B------:R-:W-:Y:S02]  /*f620*/  R2UR UR15, R221 ;  /* 0x00000000dd0f72ca */ /* 0x000fe400000e0000 */
[----:B------:R-:W-:Y:S01]  /*f630*/  F2FP.F16.F32.PACK_AB R25, R27, R26 ;  /* 0x0000001a1b19723e */ /* 0x000fe200000000ff */
[----:B------:R-:W-:Y:S01]  /*f640*/  ULDC.64 UR8, c[0x0][0xb90] ;  /* 0x0002e40000087ab9 */ /* 0x000fe20000000a00 */
[----:B------:R-:W-:Y:S01]  /*f650*/  F2FP.F16.F32.PACK_AB R27, R31, R30 ;  /* 0x0000001e1f1b723e */ /* 0x000fe200000000ff */
[----:B------:R-:W-:Y:S01]  /*f660*/  USHF.R.S32.HI UR10, URZ, 0x1f, UR11 ;  /* 0x0000001f3f0a7899 */ /* 0x000fe2000801140b */
[----:B------:R-:W-:Y:S02]  /*f670*/  F2FP.F16.F32.PACK_AB R26, R29, R28 ;  /* 0x0000001c1d1a723e */ /* 0x000fe400000000ff */
[----:B------:R-:W-:-:S02]  /*f680*/  F2FP.F16.F32.PACK_AB R161, R162, R161 ;  /* 0x000000a1a2a1723e */ /* 0x000fc400000000ff */
[----:B------:R-:W-:-:S03]  /*f690*/  F2FP.F16.F32.PACK_AB R162, R149, R148 ;  /* 0x0000009495a2723e */ /* 0x000fc600000000ff */
[----:B------:R-:W-:Y:S01]  /*f6a0*/  USHF.R.S32.HI UR12, URZ, 0x1f, UR15 ;  /* 0x0000001f3f0c7899 */ /* 0x000fe2000801140f */
[----:B------:R-:W-:Y:S01]  /*f6b0*/  F2FP.F16.F32.PACK_AB R163, R165, R163 ;  /* 0x000000a3a5a3723e */ /* 0x000fe200000000ff */
[----:B------:R-:W-:Y:S01]  /*f6c0*/  UMOV UR6, UR13 ;  /* 0x0000000d00067c82 */ /* 0x000fe20008000000 */
[----:B0-----:R-:W-:Y:S01]  /*f6d0*/  UMOV UR7, UR5 ;  /* 0x0000000500077c82 */ /* 0x001fe20008000000 */
[----:B------:R-:W-:Y:S01]  /*f6e0*/  UIMAD UR5, UR10, UR8, URZ ;  /* 0x000000080a0572a4 */ /* 0x000fe2000f8e023f */
[----:B------:R-:W-:-:S03]  /*f6f0*/  IMAD.WIDE R18, R227, R18, UR6 ;  /* 0x00000006e3127e25 */ /* 0x000fc6000f8e0212 */
[----:B------:R-:W-:Y:S01]  /*f700*/  UIMAD UR5, UR11, UR9, UR5 ;  /* 0x000000090b0572a4 */ /* 0x000fe2000f8e0205 */
[----:B------:R-:W-:Y:S01]  /*f710*/  IMAD.WIDE R156, R156, R157, UR6 ;  /* 0x000000069c9c7e25 */ /* 0x000fe2000f8e029d */
[C---:B------:R-:W-:Y:S01]  /*f720*/  IADD3 R109, P2, R18.reuse, 0x8020, RZ ;  /* 0x00008020126d7810 */ /* 0x040fe20007f5e0ff */
[----:B------:R-:W-:Y:S01]  /*f730*/  UIMAD.WIDE.U32 UR6, UR11, UR8, URZ ;  /* 0x000000080b0672a5 */ /* 0x000fe2000f8e003f */
[C---:B------:R-:W-:Y:S02]  /*f740*/  IADD3 R135, P4, R18.reuse, 0xc040, RZ ;  /* 0x0000c04012877810 */ /* 0x040fe40007f9e0ff */
[C---:B------:R-:W-:Y:S01]  /*f750*/  LOP3.LUT R159, R18.reuse, 0x380, RZ, 0xc0, !PT ;  /* 0x00000380129f7812 */ /* 0x040fe200078ec0ff */
[--C-:B------:R-:W-:Y:S01]  /*f760*/  IMAD.X R147, RZ, RZ, R19.reuse, P2 ;  /* 0x000000ffff937224 */ /* 0x100fe200010e0613 */
[C---:B------:R-:W-:Y:S01]  /*f770*/  IADD3 R15, P3, R18.reuse, 0xc060, RZ ;  /* 0x0000c060120f7810 */ /* 0x040fe20007f7e0ff */
[----:B------:R-:W-:Y:S01]  /*f780*/  ULDC.64 UR8, c[0x0][0xb98] ;  /* 0x0002e60000087ab9 */ /* 0x000fe20000000a00 */
[----:B------:R-:W-:Y:S01]  /*f790*/  LOP3.LUT R10, R109, 0x380, RZ, 0xc0, !PT ;  /* 0x000003806d0a7812 */ /* 0x000fe200078ec0ff */
[----:B------:R-:W-:Y:S01]  /*f7a0*/  UIADD3 UR7, UR7, UR5, URZ ;  /* 0x0000000507077290 */ /* 0x000fe2000fffe03f */
[----:B------:R-:W-:Y:S01]  /*f7b0*/  LOP3.LUT R134, R135, 0x380, RZ, 0xc0, !PT ;  /* 0x0000038087867812 */ /* 0x000fe200078ec0ff */
[----:B------:R-:W-:Y:S01]  /*f7c0*/  UIMAD UR5, UR12, UR8, URZ ;  /* 0x000000080c0572a4 */ /* 0x000fe2000f8e023f */
[C---:B------:R-:W-:Y:S01]  /*f7d0*/  IADD3 R4, P2, R18.reuse, 0x4000, RZ ;  /* 0x0000400012047810 */ /* 0x040fe20007f5e0ff */
[----:B------:R-:W-:Y:S01]  /*f7e0*/  UIMAD.WIDE.U32 UR6, UR15, UR8, UR6 ;  /* 0x000000080f0672a5 */ /* 0x000fe2000f8e0006 */
[----:B------:R-:W-:Y:S01]  /*f7f0*/  SHF.R.U64 R159, R159, 0x3, RZ ;  /* 0x000000039f9f7819 */ /* 0x000fe200000012ff */
[----:B------:R-:W-:Y:S01]  /*f800*/  UIMAD UR5, UR15, UR9, UR5 ;  /* 0x000000090f0572a4 */ /* 0x000fe2000f8e0205 */
[----:B------:R-:W-:Y:S01]  /*f810*/  LOP3.LUT R14, R15, 0x380, RZ, 0xc0, !PT ;  /* 0x000003800f0e7812 */ /* 0x000fe200078ec0ff */
[----:B------:R-:W-:Y:S01]  /*f820*/  IMAD.X R127, RZ, RZ, R19, P2 ;  /* 0x000000ffff7f7224 */ /* 0x000fe200010e0613 */
[----:B------:R-:W-:Y:S01]  /*f830*/  IADD3 R115, P6, R18, 0xc000, RZ ;  /* 0x0000c00012737810 */ /* 0x000fe20007fde0ff */
[----:B------:R-:W-:Y:S01]  /*f840*/  ULDC.64 UR8, c[0x0][0xae8] ;  /* 0x0002ba0000087ab9 */ /* 0x000fe20000000a00 */
[----:B------:R-:W-:-:S02]  /*f850*/  SHF.R.U64 R10, R10, 0x3, RZ ;  /* 0x000000030a0a7819 */ /* 0x000fc400000012ff */
[----:B------:R-:W-:Y:S02]  /*f860*/  IADD3 R113, P0, R18, 0x8060, RZ ;  /* 0x0000806012717810 */ /* 0x000fe40007f1e0ff */
[----:B------:R-:W-:Y:S02]  /*f870*/  SHF.R.U64 R134, R134, 0x3, RZ ;  /* 0x0000000386867819 */ /* 0x000fe400000012ff */
[----:B------:R-:W-:Y:S01]  /*f880*/  LOP3.LUT R158, R159, R18, RZ, 0x3c, !PT ;  /* 0x000000129f9e7212 */ /* 0x000fe200078e3cff */
[----:B------:R-:W-:Y:S01]  /*f890*/  IMAD.X R151, RZ, RZ, R19, P0 ;  /* 0x000000ffff977224 */ /* 0x000fe200000e0613 */
[----:B------:R-:W-:Y:S02]  /*f8a0*/  SHF.R.U64 R14, R14, 0x3, RZ ;  /* 0x000000030e0e7819 */ /* 0x000fe400000012ff */
[----:B------:R-:W-:Y:S02]  /*f8b0*/  LOP3.LUT R8, R115, 0x380, RZ, 0xc0, !PT ;  /* 0x0000038073087812 */ /* 0x000fe400078ec0ff */
[----:B------:R-:W-:-:S02]  /*f8c0*/  MOV R159, R19 ;  /* 0x00000013009f7202 */ /* 0x000fc40000000f00 */
[----:B------:R-:W-:Y:S02]  /*f8d0*/  LOP3.LUT R146, R10, R109, RZ, 0x3c, !PT ;  /* 0x0000006d0a927212 */ /* 0x000fe400078e3cff */
[----:B------:R-:W-:Y:S02]  /*f8e0*/  LOP3.LUT R6, R113, 0x380, RZ, 0xc0, !PT ;  /* 0x0000038071067812 */ /* 0x000fe400078ec0ff */
[----:B------:R-:W-:Y:S02]  /*f8f0*/  IADD3 R109, P2, R156, 0x7000, RZ ;  /* 0x000070009c6d7810 */ /* 0x000fe40007f5e0ff */
[----:B------:R-:W-:Y:S01]  /*f900*/  LOP3.LUT R134, R134, R135, RZ, 0x3c, !PT ;  /* 0x0000008786867212 */ /* 0x000fe200078e3cff */
[--C-:B------:R-:W-:Y:S01]  /*f910*/  IMAD.X R135, RZ, RZ, R19.reuse, P4 ;  /* 0x000000ffff877224 */ /* 0x100fe200020e0613 */
[----:B------:R-:W-:Y:S01]  /*f920*/  LOP3.LUT R14, R14, R15, RZ, 0x3c, !PT ;  /* 0x0000000f0e0e7212 */ /* 0x000fe200078e3cff */
[----:B------:R-:W-:Y:S01]  /*f930*/  IMAD.X R15, RZ, RZ, R19, P3 ;  /* 0x000000ffff0f7224 */ /* 0x000fe200018e0613 */
[----:B------:R-:W-:-:S02]  /*f940*/  SHF.R.U64 R8, R8, 0x3, RZ ;  /* 0x0000000308087819 */ /* 0x000fc400000012ff */
[----:B------:R-:W-:Y:S02]  /*f950*/  MOV R159, R158 ;  /* 0x0000009e009f7202 */ /* 0x000fe40000000f00 */
[----:B------:R-:W-:Y:S01]  /*f960*/  IADD3 R107, P4, R18, 0x8000, RZ ;  /* 0x00008000126b7810 */ /* 0x000fe20007f9e0ff */
[----:B------:R-:W0:Y:S01]  /*f970*/  LDC R158, c[0x0][0xbe8] ;  /* 0x0002fa00ff9e7b82 */ /* 0x000e220000000800 */
[----:B------:R-:W-:Y:S01]  /*f980*/  SHF.R.U64 R6, R6, 0x3, RZ ;  /* 0x0000000306067819 */ /* 0x000fe200000012ff */
[----:B------:R1:W-:Y:S01]  /*f990*/  STSM.16.M88.4 [R159], R24 ;  /* 0x000000189f007844 */ /* 0x0003e20000000200 */
[----:B------:R-:W-:Y:S01]  /*f9a0*/  LOP3.LUT R108, R109, 0x380, RZ, 0xc0, !PT ;  /* 0x000003806d6c7812 */ /* 0x000fe200078ec0ff */
[----:B------:R-:W-:Y:S01]  /*f9b0*/  IMAD.X R155, RZ, RZ, R19, P4 ;  /* 0x000000ffff9b7224 */ /* 0x000fe200020e0613 */
[----:B------:R-:W-:Y:S02]  /*f9c0*/  IADD3 R21, P3, R18, 0x20, RZ ;  /* 0x0000002012157810 */ /* 0x000fe40007f7e0ff */
[----:B------:R-:W-:-:S02]  /*f9d0*/  LOP3.LUT R142, R8, R115, RZ, 0x3c, !PT ;  /* 0x00000073088e7212 */ /* 0x000fc400078e3cff */
[----:B------:R-:W-:Y:S01]  /*f9e0*/  IADD3 R111, P1, R18, 0x8040, RZ ;  /* 0x00008040126f7810 */ /* 0x000fe20007f3e0ff */
[--C-:B------:R-:W-:Y:S01]  /*f9f0*/  IMAD.X R153, RZ, RZ, R19.reuse, P3 ;  /* 0x000000ffff997224 */ /* 0x100fe200018e0613 */
[----:B------:R-:W-:Y:S02]  /*fa00*/  LOP3.LUT R150, R6, R113, RZ, 0x3c, !PT ;  /* 0x0000007106967212 */ /* 0x000fe400078e3cff */
[----:B------:R-:W-:Y:S01]  /*fa10*/  LOP3.LUT R8, R107, 0x380, RZ, 0xc0, !PT ;  /* 0x000003806b087812 */ /* 0x000fe200078ec0ff */
[----:B------:R-:W-:Y:S01]  /*fa20*/  IMAD.X R131, RZ, RZ, R19, P1 ;  /* 0x000000ffff837224 */ /* 0x000fe200008e0613 */
[----:B------:R-:W-:Y:S02]  /*fa30*/  SHF.R.U64 R108, R108, 0x3, RZ ;  /* 0x000000036c6c7819 */ /* 0x000fe400000012ff */
[----:B------:R-:W-:Y:S02]  /*fa40*/  IADD3 R139, P5, R18, 0xc020, RZ ;  /* 0x0000c020128b7810 */ /* 0x000fe40007fbe0ff */
[----:B------:R-:W-:-:S02]  /*fa50*/  LOP3.LUT R6, R21, 0x380, RZ, 0xc0, !PT ;  /* 0x0000038015067812 */ /* 0x000fc400078ec0ff */
[----:B------:R-:W-:Y:S02]  /*fa60*/  SHF.R.U64 R8, R8, 0x3, RZ ;  /* 0x0000000308087819 */ /* 0x000fe400000012ff */
[----:B------:R-:W-:Y:S01]  /*fa70*/  LOP3.LUT R108, R108, R109, RZ, 0x3c, !PT ;  /* 0x0000006d6c6c7212 */ /* 0x000fe200078e3cff */
[----:B------:R-:W-:Y:S01]  /*fa80*/  IMAD.X R109, RZ, RZ, R157, P2 ;  /* 0x000000ffff6d7224 */ /* 0x000fe200010e069d */
[----:B------:R-:W-:Y:S02]  /*fa90*/  LOP3.LUT R138, R139, 0x380, RZ, 0xc0, !PT ;  /* 0x000003808b8a7812 */ /* 0x000fe400078ec0ff */
[----:B------:R-:W-:Y:S02]  /*faa0*/  IADD3 R101, P0, R18, 0x4020, RZ ;  /* 0x0000402012657810 */ /* 0x000fe40007f1e0ff */
[----:B------:R-:W-:Y:S02]  /*fab0*/  SHF.R.U64 R6, R6, 0x3, RZ ;  /* 0x0000000306067819 */ /* 0x000fe400000012ff */
[----:B------:R-:W-:Y:S01]  /*fac0*/  IADD3 R23, P1, R18, 0x40, RZ ;  /* 0x0000004012177810 */ /* 0x000fe20007f3e0ff */
[----:B------:R-:W-:Y:S01]  /*fad0*/  IMAD.X R9, RZ, RZ, R19, P0 ;  /* 0x000000ffff097224 */ /* 0x000fe200000e0613 */
[----:B------:R-:W-:-:S02]  /*fae0*/  IADD3 R123, P2, R156, 0xe000, RZ ;  /* 0x0000e0009c7b7810 */ /* 0x000fc40007f5e0ff */
[----:B------:R-:W-:Y:S01]  /*faf0*/  LOP3.LUT R154, R8, R107, RZ, 0x3c, !PT ;  /* 0x0000006b089a7212 */ /* 0x000fe200078e3cff */
[----:B------:R-:W-:Y:S01]  /*fb00*/  IMAD.X R7, RZ, RZ, R19, P1 ;  /* 0x000000ffff077224 */ /* 0x000fe200008e0613 */
[----:B------:R-:W-:Y:S02]  /*fb10*/  SHF.R.U64 R138, R138, 0x3, RZ ;  /* 0x000000038a8a7819 */ /* 0x000fe400000012ff */
[----:B------:R-:W-:Y:S02]  /*fb20*/  LOP3.LUT R152, R6, R21, RZ, 0x3c, !PT ;  /* 0x0000001506987212 */ /* 0x000fe400078e3cff */
[----:B------:R-:W-:Y:S02]  /*fb30*/  LOP3.LUT R8, R101, 0x380, RZ, 0xc0, !PT ;  /* 0x0000038065087812 */ /* 0x000fe400078ec0ff */
[----:B------:R-:W-:Y:S02]  /*fb40*/  LOP3.LUT R6, R23, 0x380, RZ, 0xc0, !PT ;  /* 0x0000038017067812 */ /* 0x000fe400078ec0ff */
[----:B------:R-:W-:-:S02]  /*fb50*/  LOP3.LUT R122, R123, 0x380, RZ, 0xc0, !PT ;  /* 0x000003807b7a7812 */ /* 0x000fc400078ec0ff */
[----:B------:R-:W-:Y:S01]  /*fb60*/  LOP3.LUT R138, R138, R139, RZ, 0x3c, !PT ;  /* 0x0000008b8a8a7212 */ /* 0x000fe200078e3cff */
[--C-:B------:R-:W-:Y:S01]  /*fb70*/  IMAD.X R139, RZ, RZ, R19.reuse, P5 ;  /* 0x000000ffff8b7224 */ /* 0x100fe200028e0613 */
[----:B------:R-:W-:Y:S02]  /*fb80*/  IADD3.X R143, RZ, R19, RZ, P6, !PT ;  /* 0x00000013ff8f7210 */ /* 0x000fe400037fe4ff */
[----:B------:R-:W-:Y:S02]  /*fb90*/  SHF.R.U64 R8, R8, 0x3, RZ ;  /* 0x0000000308087819 */ /* 0x000fe400000012ff */
[C---:B------:R-:W-:Y:S02]  /*fba0*/  IADD3 R103, P6, R18.reuse, 0x4040, RZ ;  /* 0x0000404012677810 */ /* 0x040fe40007fde0ff */
[----:B------:R-:W-:Y:S02]  /*fbb0*/  IADD3 R20, P3, R18, 0x60, RZ ;  /* 0x0000006012147810 */ /* 0x000fe40007f7e0ff */
[----:B------:R-:W-:Y:S01]  /*fbc0*/  SHF.R.U64 R6, R6, 0x3, RZ ;  /* 0x0000000306067819 */ /* 0x000fe200000012ff */
[--C-:B------:R-:W-:Y:S01]  /*fbd0*/  IMAD.X R11, RZ, RZ, R19.reuse, P6 ;  /* 0x000000ffff0b7224 */ /* 0x100fe200030e0613 */
[----:B------:R-:W-:Y:S01]  /*fbe0*/  SHF.R.U64 R122, R122, 0x3, RZ ;  /* 0x000000037a7a7819 */ /* 0x000fe200000012ff */
[----:B------:R-:W-:Y:S01]  /*fbf0*/  IMAD.X R5, RZ, RZ, R19, P3 ;  /* 0x000000ffff057224 */ /* 0x000fe200018e0613 */
[----:B------:R-:W-:-:S02]  /*fc00*/  IADD3 R105, P5, R18, 0x4060, RZ ;  /* 0x0000406012697810 */ /* 0x000fc40007fbe0ff */
[----:B------:R-:W-:Y:S02]  /*fc10*/  LOP3.LUT R8, R8, R101, RZ, 0x3c, !PT ;  /* 0x0000006508087212 */ /* 0x000fe400078e3cff */
[----:B------:R-:W-:Y:S02]  /*fc20*/  LOP3.LUT R6, R6, R23, RZ, 0x3c, !PT ;  /* 0x0000001706067212 */ /* 0x000fe400078e3cff */
[----:B------:R-:W-:Y:S02]  /*fc30*/  LOP3.LUT R101, R4, 0x380, RZ, 0xc0, !PT ;  /* 0x0000038004657812 */ /* 0x000fe400078ec0ff */
[----:B------:R-:W-:Y:S01]  /*fc40*/  LOP3.LUT R122, R122, R123, RZ, 0x3c, !PT ;  /* 0x0000007b7a7a7212 */ /* 0x000fe200078e3cff */
[----:B------:R-:W-:Y:S01]  /*fc50*/  IMAD.X R123, RZ, RZ, R157, P2 ;  /* 0x000000ffff7b7224 */ /* 0x000fe200010e069d */
[----:B------:R-:W-:Y:S02]  /*fc60*/  IADD3.X R13, RZ, R19, RZ, P5, !PT ;  /* 0x00000013ff0d7210 */ /* 0x000fe40002ffe4ff */
[----:B------:R-:W-:-:S02]  /*fc70*/  LOP3.LUT R23, R20, 0x380, RZ, 0xc0, !PT ;  /* 0x0000038014177812 */ /* 0x000fc400078ec0ff */
[----:B------:R-:W-:Y:S02]  /*fc80*/  IADD3 R19, P3, R156, 0x1000, RZ ;  /* 0x000010009c137810 */ /* 0x000fe40007f7e0ff */
[----:B0-----:R-:W-:Y:S02]  /*fc90*/  ISETP.NE.AND P2, PT, R158, 0x1, PT ;  /* 0x000000019e00780c */ /* 0x001fe40003f45270 */
[----:B------:R-:W-:Y:S02]  /*fca0*/  SHF.R.U64 R101, R101, 0x3, RZ ;  /* 0x0000000365657819 */ /* 0x000fe400000012ff */
[----:B------:R-:W-:Y:S02]  /*fcb0*/  SHF.R.U64 R23, R23, 0x3, RZ ;  /* 0x0000000317177819 */ /* 0x000fe400000012ff */
[----:B------:R-:W-:Y:S02]  /*fcc0*/  LOP3.LUT R18, R19, 0x380, RZ, 0xc0, !PT ;  /* 0x0000038013127812 */ /* 0x000fe400078ec0ff */
[----:B------:R-:W-:-:S02]  /*fcd0*/  LOP3.LUT R12, R111, 0x380, RZ, 0xc0, !PT ;  /* 0x000003806f0c7812 */ /* 0x000fc400078ec0ff */
[----:B------:R-:W-:Y:S02]  /*fce0*/  LOP3.LUT R126, R101, R4, RZ, 0x3c, !PT ;  /* 0x00000004657e7212 */ /* 0x000fe400078e3cff */
[----:B------:R-:W-:Y:S02]  /*fcf0*/  LOP3.LUT R4, R23, R20, RZ, 0x3c, !PT ;  /* 0x0000001417047212 */ /* 0x000fe400078e3cff */
[----:B------:R-:W-:Y:S02]  /*fd00*/  SHF.R.U64 R18, R18, 0x3, RZ ;  /* 0x0000000312127819 */ /* 0x000fe400000012ff */
[----:B------:R-:W-:Y:S02]  /*fd10*/  SHF.R.U64 R12, R12, 0x3, RZ ;  /* 0x000000030c0c7819 */ /* 0x000fe400000012ff */
[----:B------:R-:W-:Y:S02]  /*fd20*/  MOV R142, R142 ;  /* 0x0000008e008e7202 */ /* 0x000fe40000000f00 */
[----:B------:R-:W-:-:S02]  /*fd30*/  MOV R143, R4 ;  /* 0x00000004008f7202 */ /* 0x000fc40000000f00 */
[----:B------:R-:W-:Y:S01]  /*fd40*/  LOP3.LUT R18, R18, R19, RZ, 0x3c, !PT ;  /* 0x0000001312127212 */ /* 0x000fe200078e3cff */
[----:B------:R-:W-:Y:S01]  /*fd50*/  IMAD.X R19, RZ, RZ, R157, P3 ;  /* 0x000000ffff137224 */ /* 0x000fe200018e069d */
[----:B------:R-:W-:Y:S02]  /*fd60*/  F2FP.F16.F32.PACK_AB R5, R35, R34 ;  /* 0x000000222305723e */ /* 0x000fe400000000ff */
[----:B------:R-:W-:Y:S01]  /*fd70*/  LOP3.LUT R130, R12, R111, RZ, 0x3c, !PT ;  /* 0x0000006f0c827212 */ /* 0x000fe200078e3cff */
[----:B------:R-:W0:Y:S01]  /*fd80*/  @P2 LDC R34, c[0x0][0xbec] ;  /* 0x0002fb00ff222b82 */ /* 0x000e220000000800 */
[----:B------:R-:W-:Y:S02]  /*fd90*/  IADD3 R111, P3, R156, 0x8000, RZ ;  /* 0x000080009c6f7810 */ /* 0x000fe40007f7e0ff */
[----:B------:R-:W-:Y:S02]  /*fda0*/  LOP3.LUT R12, R105, 0x380, RZ, 0xc0, !PT ;  /* 0x00000380690c7812 */ /* 0x000fe400078ec0ff */
[----:B------:R-:W-:-:S02]  /*fdb0*/  LOP3.LUT R110, R111, 0x380, RZ, 0xc0, !PT ;  /* 0x000003806f6e7812 */ /* 0x000fc400078ec0ff */
[----:B------:R-:W-:Y:S01]  /*fdc0*/  SHF.R.U64 R12, R12, 0x3, RZ ;  /* 0x000000030c0c7819 */ /* 0x000fe200000012ff */
[----:B------:R-:W2:Y:S01]  /*fdd0*/  @P2 LDC R35, c[0x0][0xbf0] ;  /* 0x0002fc00ff232b82 */ /* 0x000ea20000000800 */
[----:B------:R-:W-:Y:S02]  /*fde0*/  SHF.R.U64 R110, R110, 0x3, RZ ;  /* 0x000000036e6e7819 */ /* 0x000fe400000012ff */
[----:B------:R-:W-:Y:S02]  /*fdf0*/  LOP3.LUT R12, R12, R105, RZ, 0x3c, !PT ;  /* 0x000000690c0c7212 */ /* 0x000fe400078e3cff */
[----:B------:R-:W-:Y:S02]  /*fe00*/  IADD3 R105, P0, R156, 0x5000, RZ ;  /* 0x000050009c697810 */ /* 0x000fe40007f1e0ff */
[----:B------:R-:W-:Y:S01]  /*fe10*/  LOP3.LUT R110, R110, R111, RZ, 0x3c, !PT ;  /* 0x0000006f6e6e7212 */ /* 0x000fe200078e3cff */
[----:B------:R-:W-:Y:S01]  /*fe20*/  IMAD.X R111, RZ, RZ, R157, P3 ;  /* 0x000000ffff6f7224 */ /* 0x000fe200018e069d */
[----:B------:R-:W-:-:S02]  /*fe30*/  LOP3.LUT R10, R103, 0x380, RZ, 0xc0, !PT ;  /* 0x00000380670a7812 */ /* 0x000fc400078ec0ff */
[----:B------:R-:W-:Y:S02]  /*fe40*/  IADD3 R30, P3, R156, 0xf000, RZ ;  /* 0x0000f0009c1e7810 */ /* 0x000fe40007f7e0ff */
[----:B------:R-:W-:Y:S02]  /*fe50*/  LOP3.LUT R104, R105, 0x380, RZ, 0xc0, !PT ;  /* 0x0000038069687812 */ /* 0x000fe400078ec0ff */
[----:B------:R-:W-:Y:S01]  /*fe60*/  MOV R146, R146 ;  /* 0x0000009200927202 */ /* 0x000fe20000000f00 */
[----:B------:R-:W-:Y:S01]  /*fe70*/  IMAD.X R31, RZ, RZ, R157, P3 ;  /* 0x000000ffff1f7224 */ /* 0x000fe200018e069d */
[----:B------:R-:W-:Y:S02]  /*fe80*/  MOV R147, R6 ;  /* 0x0000000600937202 */ /* 0x000fe40000000f00 */
[----:B------:R-:W-:Y:S02]  /*fe90*/  SHF.R.U64 R10, R10, 0x3, RZ ;  /* 0x000000030a0a7819 */ /* 0x000fe400000012ff */
[----:B------:R-:W-:-:S02]  /*fea0*/  LOP3.LUT R23, R30, 0x380, RZ, 0xc0, !PT ;  /* 0x000003801e177812 */ /* 0x000fc400078ec0ff */
[----:B------:R-:W-:Y:S01]  /*feb0*/  F2FP.F16.F32.PACK_AB R6, R37, R172 ;  /* 0x000000ac2506723e */ /* 0x000fe200000000ff */
[----:B------:R-:W-:Y:S01]  /*fec0*/  VIADD R37, R215, UR14 ;  /* 0x0000000ed7257c36 */ /* 0x000fe20008000000 */
[----:B------:R-:W-:Y:S02]  /*fed0*/  SHF.R.U64 R104, R104, 0x3, RZ ;  /* 0x0000000368687819 */ /* 0x000fe400000012ff */
[----:B------:R-:W-:Y:S01]  /*fee0*/  LOP3.LUT R10, R10, R103, RZ, 0x3c, !PT ;  /* 0x000000670a0a7212 */ /* 0x000fe200078e3cff */
[----:B0-----:R-:W-:Y:S01]  /*fef0*/  @P2 IMAD.HI.U32 R34, R37, R34, RZ ;  /* 0x0000002225222227 */ /* 0x001fe200078e00ff */
[----:B------:R-:W-:Y:S02]  /*ff00*/  SHF.R.U64 R23, R23, 0x3, RZ ;  /* 0x0000000317177819 */ /* 0x000fe400000012ff */
[----:B------:R-:W-:Y:S01]  /*ff10*/  LOP3.LUT R104, R104, R105, RZ, 0x3c, !PT ;  /* 0x0000006968687212 */ /* 0x000fe200078e3cff */
[----:B------:R-:W-:Y:S01]  /*ff20*/  IMAD.X R105, RZ, RZ, R157, P0 ;  /* 0x000000ffff697224 */ /* 0x000fe200000e069d */
[----:B------:R-:W-:-:S02]  /*ff30*/  MOV R134, R134 ;  /* 0x0000008600867202 */ /* 0x000fc40000000f00 */
[----:B------:R-:W-:Y:S02]  /*ff40*/  MOV R138, R138 ;  /* 0x0000008a008a7202 */ /* 0x000fe40000000f00 */
[----:B------:R-:W-:Y:S02]  /*ff50*/  IADD3 R119, P0, R156, 0xc000, RZ ;  /* 0x0000c0009c777810 */ /* 0x000fe40007f1e0ff */
[----:B------:R-:W-:Y:S02]  /*ff60*/  LOP3.LUT R30, R23, R30, RZ, 0x3c, !PT ;  /* 0x0000001e171e7212 */ /* 0x000fe400078e3cff */
[----:B------:R-:W-:Y:S02]  /*ff70*/  MOV R130, R130 ;  /* 0x0000008200827202 */ /* 0x000fe40000000f00 */
[----:B------:R-:W-:Y:S02]  /*ff80*/  MOV R152, R152 ;  /* 0x0000009800987202 */ /* 0x000fe40000000f00 */
[----:B------:R-:W-:-:S02]  /*ff90*/  MOV R135, R10 ;  /* 0x0000000a00877202 */ /* 0x000fc40000000f00 */
[----:B------:R-:W-:Y:S02]  /*ffa0*/  MOV R139, R8 ;  /* 0x00000008008b7202 */ /* 0x000fe40000000f00 */
[----:B------:R-:W-:Y:S01]  /*ffb0*/  F2FP.F16.F32.PACK_AB R4, R33, R171 ;  /* 0x000000ab2104723e */ /* 0x000fe200000000ff */
[----:B------:R-:W-:Y:S01]  /*ffc0*/  IMAD.MOV.U32 R33, RZ, RZ, R37 ;  /* 0x000000ffff217224 */ /* 0x000fe200078e0025 */
[----:B------:R-:W-:Y:S02]  /*ffd0*/  F2FP.F16.F32.PACK_AB R7, R39, R38 ;  /* 0x000000262707723e */ /* 0x000fe400000000ff */
[----:B------:R-:W-:Y:S02]  /*ffe0*/  MOV R23, R14 ;  /* 0x0000000e00177202 */ /* 0x000fe40000000f00 */
[----:B------:R-:W-:Y:S01]  /*fff0*/  MOV R131, R12 ;  /* 0x0000000c00837202 */ /* 0x000fe20000000f00 */
[----:B------:R0:W-:Y:S01]  /*10000*/  STSM.16.M88.4 [R152], R4 ;  /* 0x0000000498007844 */ /* 0x0001e20000000200 */
[----:B------:R-:W-:-:S02]  /*10010*/  F2FP.F16.F32.PACK_AB R8, R41, R173 ;  /* 0x000000ad2908723e */ /* 0x000fc400000000ff */
[----:B------:R-:W-:Y:S02]  /*10020*/  F2FP.F16.F32.PACK_AB R9, R43, R42 ;  /* 0x0000002a2b09723e */ /* 0x000fe400000000ff */
[----:B------:R-:W-:Y:S02]  /*10030*/  F2FP.F16.F32.PACK_AB R10, R45, R174 ;  /* 0x000000ae2d0a723e */ /* 0x000fe400000000ff */
[----:B------:R-:W-:Y:S02]  /*10040*/  F2FP.F16.F32.PACK_AB R11, R47, R46 ;  /* 0x0000002e2f0b723e */ /* 0x000fe400000000ff */
[----:B------:R-:W-:Y:S02]  /*10050*/  F2FP.F16.F32.PACK_AB R12, R49, R175 ;  /* 0x000000af310c723e */ /* 0x000fe400000000ff */
[----:B------:R-:W-:Y:S01]  /*10060*/  F2FP.F16.F32.PACK_AB R13, R51, R50 ;  /* 0x00000032330d723e */ /* 0x000fe200000000ff */
[----:B------:R3:W-:Y:S01]  /*10070*/  STSM.16.M88.4 [R147], R8 ;  /* 0x0000000893007844 */ /* 0x0007e20000000200 */
[----:B------:R-:W-:-:S02]  /*10080*/  F2FP.F16.F32.PACK_AB R14, R53, R176 ;  /* 0x000000b0350e723e */ /* 0x000fc400000000ff */
[----:B------:R-:W-:Y:S02]  /*10090*/  F2FP.F16.F32.PACK_AB R15, R55, R54 ;  /* 0x00000036370f723e */ /* 0x000fe400000000ff */
[----:B--2---:R-:W-:Y:S02]  /*100a0*/  @P2 SHF.R.U32.HI R33, RZ, R35, R34 ;  /* 0x00000023ff212219 */ /* 0x004fe40000011622 */
[----:B------:R-:W-:Y:S01]  /*100b0*/  LOP3.LUT R118, R119, 0x380, RZ, 0xc0, !PT ;  /* 0x0000038077767812 */ /* 0x000fe200078ec0ff */
[----:B------:R2:W-:Y:S01]  /*100c0*/  STSM.16.M88.4 [R143], R12 ;  /* 0x0000000c8f007844 */ /* 0x0005e20000000200 */
[----:B------:R-:W-:Y:S01]  /*100d0*/  MOV R126, R126 ;  /* 0x0000007e007e7202 */ /* 0x000fe20000000f00 */
[----:B------:R-:W-:Y:S01]  /*100e0*/  IMAD.MOV R35, RZ, RZ, -R33 ;  /* 0x000000ffff237224 */ /* 0x000fe200078e0a21 */
[----:B-1----:R-:W-:Y:S02]  /*100f0*/  F2FP.F16.F32.PACK_AB R24, R57, R177 ;  /* 0x000000b13918723e */ /* 0x002fe400000000ff */
[----:B------:R-:W-:Y:S01]  /*10100*/  F2FP.F16.F32.PACK_AB R25, R59, R58 ;  /* 0x0000003a3b19723e */ /* 0x000fe200000000ff */
[----:B------:R-:W-:Y:S01]  /*10110*/  IMAD R35, R158, R35, R37 ;  /* 0x000000239e237224 */ /* 0x000fe200078e0225 */
[----:B------:R-:W-:-:S02]  /*10120*/  F2FP.F16.F32.PACK_AB R26, R61, R178 ;  /* 0x000000b23d1a723e */ /* 0x000fc400000000ff */
[----:B------:R-:W-:Y:S02]  /*10130*/  F2FP.F16.F32.PACK_AB R27, R63, R62 ;  /* 0x0000003e3f1b723e */ /* 0x000fe400000000ff */
[----:B0-----:R-:W-:Y:S02]  /*10140*/  F2FP.F16.F32.PACK_AB R4, R65, R179 ;  /* 0x000000b34104723e */ /* 0x001fe400000000ff */
[----:B------:R-:W-:Y:S01]  /*10150*/  F2FP.F16.F32.PACK_AB R5, R67, R66 ;  /* 0x000000424305723e */ /* 0x000fe200000000ff */
[----:B------:R-:W-:Y:S01]  /*10160*/  STSM.16.M88.4 [R126], R24 ;  /* 0x000000187e007844 */ /* 0x000fe20000000200 */
[----:B------:R-:W-:Y:S02]  /*10170*/  F2FP.F16.F32.PACK_AB R6, R69, R180 ;  /* 0x000000b44506723e */ /* 0x000fe400000000ff */
[----:B------:R-:W-:Y:S02]  /*10180*/  F2FP.F16.F32.PACK_AB R7, R71, R70 ;  /* 0x000000464707723e */ /* 0x000fe400000000ff */
[----:B------:R-:W-:-:S02]  /*10190*/  IADD3 R107, P1, R156, 0x6000, RZ ;  /* 0x000060009c6b7810 */ /* 0x000fc40007f3e0ff */
[----:B---3--:R-:W-:Y:S01]  /*101a0*/  F2FP.F16.F32.PACK_AB R8, R73, R181 ;  /* 0x000000b54908723e */ /* 0x008fe200000000ff */
[----:B------:R-:W-:Y:S01]  /*101b0*/  STSM.16.M88.4 [R139], R4 ;  /* 0x000000048b007844 */ /* 0x000fe20000000200 */
[----:B------:R-:W-:Y:S02]  /*101c0*/  F2FP.F16.F32.PACK_AB R9, R75, R74 ;  /* 0x0000004a4b09723e */ /* 0x000fe400000000ff */
[----:B------:R-:W-:Y:S02]  /*101d0*/  F2FP.F16.F32.PACK_AB R10, R77, R182 ;  /* 0x000000b64d0a723e */ /* 0x000fe400000000ff */
[----:B------:R-:W-:Y:S02]  /*101e0*/  F2FP.F16.F32.PACK_AB R11, R79, R78 ;  /* 0x0000004e4f0b723e */ /* 0x000fe400000000ff */
[----:B------:R-:W-:Y:S02]  /*101f0*/  SHF.R.U64 R118, R118, 0x3, RZ ;  /* 0x0000000376767819 */ /* 0x000fe400000012ff */
[----:B--2---:R-:W-:Y:S01]  /*10200*/  F2FP.F16.F32.PACK_AB R12, R81, R183 ;  /* 0x000000b7510c723e */ /* 0x004fe200000000ff */
[----:B------:R0:W-:Y:S01]  /*10210*/  STSM.16.M88.4 [R135], R8 ;  /* 0x0000000887007844 */ /* 0x0001e20000000200 */
[----:B------:R-:W-:-:S02]  /*10220*/  F2FP.F16.F32.PACK_AB R13, R83, R82 ;  /* 0x00000052530d723e */ /* 0x000fc400000000ff */
[----:B------:R-:W-:Y:S02]  /*10230*/  F2FP.F16.F32.PACK_AB R14, R85, R184 ;  /* 0x000000b8550e723e */ /* 0x000fe400000000ff */
[----:B------:R-:W-:Y:S02]  /*10240*/  F2FP.F16.F32.PACK_AB R15, R87, R86 ;  /* 0x00000056570f723e */ /* 0x000fe400000000ff */
[----:B------:R-:W-:Y:S02]  /*10250*/  LOP3.LUT R106, R107, 0x380, RZ, 0xc0, !PT ;  /* 0x000003806b6a7812 */ /* 0x000fe400078ec0ff */
[----:B------:R-:W-:Y:S01]  /*10260*/  LOP3.LUT R118, R118, R119, RZ, 0x3c, !PT ;  /* 0x0000007776767212 */ /* 0x000fe200078e3cff */
[----:B------:R-:W-:Y:S01]  /*10270*/  IMAD.X R119, RZ, RZ, R157, P0 ;  /* 0x000000ffff777224 */ /* 0x000fe200000e069d */
[----:B------:R1:W-:Y:S01]  /*10280*/  STSM.16.M88.4 [R131], R12 ;  /* 0x0000000c83007844 */ /* 0x0003e20000000200 */
[----:B------:R-:W-:Y:S02]  /*10290*/  SHF.R.U64 R106, R106, 0x3, RZ ;  /* 0x000000036a6a7819 */ /* 0x000fe400000012ff */
[----:B------:R-:W-:Y:S01]  /*102a0*/  MOV R154, R154 ;  /* 0x0000009a009a7202 */ /* 0x000fe20000000f00 */
[----:B0-----:R-:W-:Y:S01]  /*102b0*/  IMAD.U32 R10, RZ, RZ, UR5 ;  /* 0x00000005ff0a7e24 */ /* 0x001fe2000f8e00ff */
[----:B------:R-:W-:Y:S01]  /*102c0*/  SHF.R.S32.HI R9, RZ, 0x1f, R33 ;  /* 0x0000001fff097819 */ /* 0x000fe20000011421 */
[----:B------:R-:W-:Y:S01]  /*102d0*/  ULDC UR5, c[0x0][0xa88] ;  /* 0x0002a20000057ab9 */ /* 0x000fe20000000800 */
[----:B------:R-:W-:-:S02]  /*102e0*/  SHF.R.S32.HI R8, RZ, 0x1f, R35 ;  /* 0x0000001fff087819 */ /* 0x000fc40000011423 */
[----:B------:R-:W-:Y:S01]  /*102f0*/  LOP3.LUT R106, R106, R107, RZ, 0x3c, !PT ;  /* 0x0000006b6a6a7212 */ /* 0x000fe200078e3cff */
[----:B------:R-:W-:Y:S01]  /*10300*/  IMAD.X R107, RZ, RZ, R157, P1 ;  /* 0x000000ffff6b7224 */ /* 0x000fe200008e069d */
[----:B------:R-:W-:Y:S02]  /*10310*/  IADD3 R121, P1, R156, 0xd000, RZ ;  /* 0x0000d0009c797810 */ /* 0x000fe40007f3e0ff */
[----:B------:R-:W-:Y:S02]  /*10320*/  F2FP.F16.F32.PACK_AB R24, R89, R185 ;  /* 0x000000b95918723e */ /* 0x000fe400000000ff */
[----:B-1----:R-:W-:Y:S01]  /*10330*/  IADD3 R12, P0, R33, UR6, RZ ;  /* 0x00000006210c7c10 */ /* 0x002fe2000ff1e0ff */
[----:B------:R-:W-:Y:S01]  /*10340*/  VIADD R14, R226, UR14 ;  /* 0x0000000ee20e7c36 */ /* 0x000fe20008000000 */
[----:B------:R-:W-:Y:S02]  /*10350*/  F2FP.F16.F32.PACK_AB R25, R91, R90 ;  /* 0x0000005a5b19723e */ /* 0x000fe400000000ff */
[----:B------:R-:W-:Y:S01]  /*10360*/  IADD3.X R13, R9, UR7, R10, P0, !PT ;  /* 0x00000007090d7c10 */ /* 0x000fe200087fe40a */
[----:B------:R-:W-:Y:S01]  /*10370*/  ULDC.64 UR6, c[0x0][0xb88] ;  /* 0x0002e20000067ab9 */ /* 0x000fe20000000a00 */
[----:B------:R-:W-:Y:S01]  /*10380*/  F2FP.F16.F32.PACK_AB R26, R93, R186 ;  /* 0x000000ba5d1a723e */ /* 0x000fe200000000ff */
[----:B------:R-:W-:Y:S01]  /*10390*/  IMAD R8, R8, UR6, RZ ;  /* 0x0000000608087c24 */ /* 0x000fe2000f8e02ff */
[----:B------:R-:W-:Y:S01]  /*103a0*/  F2FP.F16.F32.PACK_AB R27, R95, R94 ;  /* 0x0000005e5f1b723e */ /* 0x000fe200000000ff */
[----:B------:R-:W-:Y:S01]  /*103b0*/  IMAD.WIDE.U32 R12, R35, UR6, R12 ;  /* 0x00000006230c7c25 */ /* 0x000fe2000f8e000c */
[----:B------:R-:W-:-:S02]  /*103c0*/  F2FP.F16.F32.PACK_AB R4, R97, R187 ;  /* 0x000000bb6104723e */ /* 0x000fc400000000ff */
[----:B------:R-:W-:Y:S01]  /*103d0*/  F2FP.F16.F32.PACK_AB R5, R99, R98 ;  /* 0x000000626305723e */ /* 0x000fe200000000ff */
[----:B------:R-:W-:Y:S01]  /*103e0*/  IMAD R35, R35, UR7, R8 ;  /* 0x0000000723237c24 */ /* 0x000fe2000f8e0208 */
[----:B------:R-:W-:Y:S01]  /*103f0*/  F2FP.F16.F32.PACK_AB R6, R164, R188 ;  /* 0x000000bca406723e */ /* 0x000fe200000000ff */
[----:B------:R-:W-:Y:S01]  /*10400*/  STSM.16.M88.4 [R154], R24 ;  /* 0x000000189a007844 */ /* 0x000fe20000000200 */
[----:B------:R-:W-:Y:S01]  /*10410*/  F2FP.F16.F32.PACK_AB R7, R16, R3 ;  /* 0x000000031007723e */ /* 0x000fe200000000ff */
[----:B------:R-:W-:Y:S01]  /*10420*/  ULDC.64 UR6, c[0x0][0xb50] ;  /* 0x0002d40000067ab9 */ /* 0x000fe20000000a00 */
[----:B------:R-:W-:Y:S01]  /*10430*/  LOP3.LUT R120, R121, 0x380, RZ, 0xc0, !PT ;  /* 0x0000038079787812 */ /* 0x000fe200078ec0ff */
[----:B------:R-:W-:Y:S01]  /*10440*/  IMAD R3, R158, UR5, RZ ;  /* 0x000000059e037c24 */ /* 0x000fe2000f8e02ff */
[----:B------:R-:W-:Y:S01]  /*10450*/  LEA R16, P3, R12, UR6, 0x2 ;  /* 0x000000060c107c11 */ /* 0x000fe2000f8610ff */
[----:B------:R0:W-:Y:S01]  /*10460*/  STSM.16.M88.4 [R146], R4 ;  /* 0x0000000492007844 */ /* 0x0001e20000000200 */
[----:B------:R-:W-:-:S02]  /*10470*/  SHF.R.U64 R120, R120, 0x3, RZ ;  /* 0x0000000378787819 */ /* 0x000fc400000012ff */
[----:B------:R-:W-:Y:S02]  /*10480*/  LOP3.LUT P0, RZ, R224, 0x3, RZ, 0xc0, !PT ;  /* 0x00000003e0ff7812 */ /* 0x000fe4000780c0ff */
[----:B------:R-:W-:Y:S02]  /*10490*/  F2FP.F16.F32.PACK_AB R8, R166, R189 ;  /* 0x000000bda608723e */ /* 0x000fe400000000ff */
[----:B------:R-:W-:Y:S02]  /*104a0*/  F2FP.F16.F32.PACK_AB R9, R36, R32 ;  /* 0x000000202409723e */ /* 0x000fe400000000ff */
[----:B------:R-:W-:Y:S02]  /*104b0*/  F2FP.F16.F32.PACK_AB R10, R167, R190 ;  /* 0x000000bea70a723e */ /* 0x000fe400000000ff */
[----:B------:R-:W-:Y:S02]  /*104c0*/  F2FP.F16.F32.PACK_AB R11, R44, R40 ;  /* 0x000000282c0b723e */ /* 0x000fe400000000ff */
[----:B------:R-:W-:Y:S01]  /*104d0*/  LOP3.LUT R120, R120, R121, RZ, 0x3c, !PT ;  /* 0x0000007978787212 */ /* 0x000fe200078e3cff */
[----:B------:R-:W-:Y:S01]  /*104e0*/  IMAD.X R121, RZ, RZ, R157, P1 ;  /* 0x000000ffff797224 */ /* 0x000fe200008e069d */
[C---:B------:R-:W-:Y:S01]  /*104f0*/  ISETP.GE.OR P1, PT, R14.reuse, R3, P0 ;  /* 0x000000030e00720c */ /* 0x040fe20000726670 */
[----:B0-----:R-:W-:Y:S01]  /*10500*/  IMAD.IADD R5, R13, 0x1, R35 ;  /* 0x000000010d057824 */ /* 0x001fe200078e0223 */
[----:B------:R-:W-:Y:S01]  /*10510*/  IADD3 R4, R14, 0x8, RZ ;  /* 0x000000080e047810 */ /* 0x000fe20007ffe0ff */
[----:B------:R0:W-:Y:S01]  /*10520*/  STSM.16.M88.4 [R130], R8 ;  /* 0x0000000882007844 */ /* 0x0001e20000000200 */
[----:B------:R-:W-:-:S02]  /*10530*/  MOV R150, R150 ;  /* 0x0000009600967202 */ /* 0x000fc40000000f00 */
[----:B------:R-:W-:Y:S02]  /*10540*/  LEA.HI.X R27, R12, UR7, R5, 0x2, P3 ;  /* 0x000000070c1b7c11 */ /* 0x000fe400098f1405 */
[----:B------:R-:W-:Y:S02]  /*10550*/  ISETP.GE.OR P0, PT, R4, R3, P0 ;  /* 0x000000030400720c */ /* 0x000fe40000706670 */
[----:B------:R-:W-:Y:S01]  /*10560*/  F2FP.F16.F32.PACK_AB R4, R168, R191 ;  /* 0x000000bfa804723e */ /* 0x000fe200000000ff */
[----:B------:R-:W-:Y:S01]  /*10570*/  SHFL.IDX PT, R49, R27, RZ, 0x1c1f ;  /* 0x001c1fff1b317589 */ /* 0x000fe200000e0000 */
[----:B------:R-:W-:Y:S02]  /*10580*/  F2FP.F16.F32.PACK_AB R5, R52, R48 ;  /* 0x000000303405723e */ /* 0x000fe400000000ff */
[----:B------:R-:W-:Y:S01]  /*10590*/  F2FP.F16.F32.PACK_AB R6, R169, R192 ;  /* 0x000000c0a906723e */ /* 0x000fe200000000ff */
[----:B------:R1:W-:Y:S01]  /*105a0*/  SHFL.IDX PT, R53, R27, 0x1, 0x1c1f ;  /* 0x003c1f001b357f89 */ /* 0x0003e200000e0000 */
[----:B------:R-:W-:-:S02]  /*105b0*/  F2FP.F16.F32.PACK_AB R7, R60, R56 ;  /* 0x000000383c07723e */ /* 0x000fc400000000ff */
[----:B------:R-:W-:Y:S01]  /*105c0*/  F2FP.F16.F32.PACK_AB R12, R129, R195 ;  /* 0x000000c3810c723e */ /* 0x000fe200000000ff */
[----:B------:R-:W2:Y:S01]  /*105d0*/  SHFL.IDX PT, R48, R16, RZ, 0x1c1f ;  /* 0x001c1fff10307589 */ /* 0x000ea200000e0000 */
[----:B0-----:R-:W-:Y:S02]  /*105e0*/  F2FP.F16.F32.PACK_AB R8, R170, R193 ;  /* 0x000000c1aa08723e */ /* 0x001fe400000000ff */
[----:B------:R-:W-:Y:S01]  /*105f0*/  F2FP.F16.F32.PACK_AB R9, R68, R64 ;  /* 0x000000404409723e */ /* 0x000fe200000000ff */
[----:B------:R-:W-:Y:S01]  /*10600*/  STSM.16.M88.4 [R150], R4 ;  /* 0x0000000496007844 */ /* 0x000fe20000000200 */
[----:B------:R-:W-:Y:S02]  /*10610*/  F2FP.F16.F32.PACK_AB R10, R125, R194 ;  /* 0x000000c27d0a723e */ /* 0x000fe400000000ff */
[----:B------:R-:W-:Y:S01]  /*10620*/  F2FP.F16.F32.PACK_AB R11, R76, R72 ;  /* 0x000000484c0b723e */ /* 0x000fe200000000ff */
[----:B------:R-:W0:Y:S01]  /*10630*/  SHFL.IDX PT, R52, R16, 0x1, 0x1c1f ;  /* 0x003c1f0010347f89 */ /* 0x000e2200000e0000 */
[----:B------:R-:W-:-:S02]  /*10640*/  F2FP.F16.F32.PACK_AB R13, R84, R80 ;  /* 0x00000050540d723e */ /* 0x000fc400000000ff */
[----:B------:R-:W-:Y:S01]  /*10650*/  F2FP.F16.F32.PACK_AB R14, R133, R132 ;  /* 0x00000084850e723e */ /* 0x000fe200000000ff */
[----:B------:R-:W-:Y:S01]  /*10660*/  STSM.16.M88.4 [R142], R8 ;  /* 0x000000088e007844 */ /* 0x000fe20000000200 */
[----:B------:R-:W-:Y:S02]  /*10670*/  F2FP.F16.F32.PACK_AB R15, R92, R88 ;  /* 0x000000585c0f723e */ /* 0x000fe400000000ff */
[----:B------:R-:W-:Y:S02]  /*10680*/  F2FP.F16.F32.PACK_AB R24, R137, R136 ;  /* 0x000000888918723e */ /* 0x000fe400000000ff */
[----:B------:R-:W-:Y:S01]  /*10690*/  F2FP.F16.F32.PACK_AB R25, R124, R96 ;  /* 0x000000607c19723e */ /* 0x000fe200000000ff */
[----:B------:R-:W-:Y:S01]  /*106a0*/  STSM.16.M88.4 [R138], R12 ;  /* 0x0000000c8a007844 */ /* 0x000fe20000000200 */
[----:B------:R-:W-:Y:S02]  /*106b0*/  F2FP.F16.F32.PACK_AB R26, R141, R140 ;  /* 0x0000008c8d1a723e */ /* 0x000fe400000000ff */
[----:B-1----:R-:W-:-:S02]  /*106c0*/  F2FP.F16.F32.PACK_AB R27, R160, R128 ;  /* 0x00000080a01b723e */ /* 0x002fc400000000ff */
[----:B------:R-:W-:Y:S02]  /*106d0*/  F2FP.F16.F32.PACK_AB R160, R145, R144 ;  /* 0x0000009091a0723e */ /* 0x000fe400000000ff */
[C---:B------:R-:W-:Y:S01]  /*106e0*/  IADD3 R100, P4, R156.reuse, 0x2000, RZ ;  /* 0x000020009c647810 */ /* 0x040fe20007f9e0ff */
[----:B------:R-:W-:Y:S01]  /*106f0*/  STSM.16.M88.4 [R134], R24 ;  /* 0x0000001886007844 */ /* 0x000fe20000000200 */
[----:B------:R-:W-:Y:S02]  /*10700*/  IADD3 R101, P5, R156, 0x3000, RZ ;  /* 0x000030009c657810 */ /* 0x000fe40007fbe0ff */
[----:B------:R-:W-:Y:S01]  /*10710*/  LOP3.LUT R21, R100, 0x380, RZ, 0xc0, !PT ;  /* 0x0000038064157812 */ /* 0x000fe200078ec0ff */
[----:B------:R1:W-:Y:S01]  /*10720*/  STSM.16.M88.4 [R23], R160 ;  /* 0x000000a017007844 */ /* 0x0003e20000000200 */
[----:B------:R-:W-:Y:S02]  /*10730*/  IADD3 R103, P6, R156, 0x4000, RZ ;  /* 0x000040009c677810 */ /* 0x000fe40007fde0ff */
[----:B------:R-:W-:Y:S01]  /*10740*/  SHF.R.U64 R21, R21, 0x3, RZ ;  /* 0x0000000315157819 */ /* 0x000fe200000012ff */
[----:B------:R-:W-:Y:S01]  /*10750*/  BAR.SYNC.DEFER_BLOCKING 0x1, 0x100 ;  /* 0x0044000000007b1d */ /* 0x000fe20000010000 */
[----:B------:R-:W-:-:S02]  /*10760*/  LOP3.LUT R102, R103, 0x380, RZ, 0xc0, !PT ;  /* 0x0000038067667812 */ /* 0x000fc400078ec0ff */
[----:B------:R-:W-:Y:S01]  /*10770*/  LOP3.LUT R20, R21, R100, RZ, 0x3c, !PT ;  /* 0x0000006415147212 */ /* 0x000fe200078e3cff */
[----:B------:R-:W-:Y:S01]  /*10780*/  UIMAD UR5, UR10, UR8, URZ ;  /* 0x000000080a0572a4 */ /* 0x000fe2000f8e023f */
[----:B------:R-:W-:Y:S01]  /*10790*/  LOP3.LUT R100, R101, 0x380, RZ, 0xc0, !PT ;  /* 0x0000038065647812 */ /* 0x000fe200078ec0ff */
[--C-:B------:R-:W-:Y:S01]  /*107a0*/  IMAD.X R21, RZ, RZ, R157.reuse, P4 ;  /* 0x000000ffff157224 */ /* 0x100fe200020e069d */
[----:B------:R-:W-:Y:S02]  /*107b0*/  SHF.R.U64 R102, R102, 0x3, RZ ;  /* 0x0000000366667819 */ /* 0x000fe400000012ff */
[----:B------:R-:W-:Y:S02]  /*107c0*/  SHF.R.U64 R100, R100, 0x3, RZ ;  /* 0x0000000364647819 */ /* 0x000fe400000012ff */
[----:B------:R-:W-:Y:S01]  /*107d0*/  LOP3.LUT R29, R156, 0x380, RZ, 0xc0, !PT ;  /* 0x000003809c1d7812 */ /* 0x000fe200078ec0ff */
[----:B-1----:R-:W1:Y:S01]  /*107e0*/  @P2 LDC R23, c[0x0][0xbf0] ;  /* 0x0002fc00ff172b82 */ /* 0x002e620000000800 */
[----:B------:R-:W-:Y:S01]  /*107f0*/  LOP3.LUT R100, R100, R101, RZ, 0x3c, !PT ;  /* 0x0000006564647212 */ /* 0x000fe200078e3cff */
[----:B------:R-:W-:Y:S01]  /*10800*/  IMAD.X R101, RZ, RZ, R157, P5 ;  /* 0x000000ffff657224 */ /* 0x000fe200028e069d */
[----:B------:R-:W-:Y:S01]  /*10810*/  LOP3.LUT R102, R102, R103, RZ, 0x3c, !PT ;  /* 0x0000006766667212 */ /* 0x000fe200078e3cff */
[----:B--2---:R2:W-:Y:S01]  /*10820*/  @!P1 ST.E desc[UR38][R48.64], R0 ;  /* 0x0000000030009985 */ /* 0x0045e2000c101926 */
[----:B------:R-:W-:Y:S01]  /*10830*/  IADD3.X R103, RZ, R157, RZ, P6, !PT ;  /* 0x0000009dff677210 */ /* 0x000fe200037fe4ff */
[----:B------:R-:W-:Y:S01]  /*10840*/  UIMAD.WIDE.U32 UR6, UR11, UR8, URZ ;  /* 0x000000080b0672a5 */ /* 0x000fe2000f8e003f */
[C---:B------:R-:W-:Y:S01]  /*10850*/  IADD3 R113, P4, R156.reuse, 0x9000, RZ ;  /* 0x000090009c717810 */ /* 0x040fe20007f9e0ff */
[----:B0-----:R0:W-:Y:S01]  /*10860*/  @!P0 ST.E desc[UR38][R52.64], R2 ;  /* 0x0000000234008985 */ /* 0x0011e2000c101926 */
[----:B------:R-:W-:Y:S01]  /*10870*/  UIMAD UR5, UR11, UR9, UR5 ;  /* 0x000000090b0572a4 */ /* 0x000fe2000f8e0205 */
[----:B------:R-:W-:-:S02]  /*10880*/  IADD3 R115, P5, R156, 0xa000, RZ ;  /* 0x0000a0009c737810 */ /* 0x000fc40007fbe0ff */
[----:B------:R3:W5:Y:S01]  /*10890*/  LD.E.128 R36, desc[UR38][R18.64] ;  /* 0x0000002612247980 */ /* 0x000762000c101d00 */
[----:B------:R-:W-:Y:S01]  /*108a0*/  IADD3 R117, P6, R156, 0xb000, RZ ;  /* 0x0000b0009c757810 */ /* 0x000fe20007fde0ff */
[----:B------:R-:W-:Y:S01]  /*108b0*/  ULDC.64 UR10, c[0x0][0xaf0] ;  /* 0x0002bc00000a7ab9 */ /* 0x000fe20000000a00 */
[----:B------:R-:W-:Y:S01]  /*108c0*/  SHF.R.U64 R29, R29, 0x3, RZ ;  /* 0x000000031d1d7819 */ /* 0x000fe200000012ff */
[----:B--2---:R-:W-:Y:S01]  /*108d0*/  IMAD R0, R219, 0x20, R222 ;  /* 0x00000020db007824 */ /* 0x004fe200078e02de */
[----:B------:R-:W-:Y:S01]  /*108e0*/  UIADD3 UR7, UR7, UR5, URZ ;  /* 0x0000000507077290 */ /* 0x000fe2000fffe03f */
[----:B------:R-:W-:Y:S01]  /*108f0*/  LOP3.LUT R112, R113, 0x380, RZ, 0xc0, !PT ;  /* 0x0000038071707812 */ /* 0x000fe200078ec0ff */
[----:B------:R2:W5:Y:S01]  /*10900*/  LD.E.128 R40, desc[UR38][R20.64] ;  /* 0x0000002614287980 */ /* 0x000562000c101d00 */
[----:B------:R-:W-:Y:S01]  /*10910*/  LOP3.LUT R114, R115, 0x380, RZ, 0xc0, !PT ;  /* 0x0000038073727812 */ /* 0x000fe200078ec0ff */
[----:B---3--:R-:W3:Y:S01]  /*10920*/  @P2 LDC R19, c[0x0][0xbec] ;  /* 0x0002fb00ff132b82 */ /* 0x008ee20000000800 */
[----:B0-----:R-:W-:Y:S01]  /*10930*/  VIADD R2, R0, UR14 ;  /* 0x0000000e00027c36 */ /* 0x001fe20008000000 */
[----:B------:R-:W-:Y:S01]  /*10940*/  UIMAD UR8, UR12, UR10, URZ ;  /* 0x0000000a0c0872a4 */ /* 0x000fe2000f8e023f */
[----:B------:R-:W-:Y:S01]  /*10950*/  LOP3.LUT R116, R117, 0x380, RZ, 0xc0, !PT ;  /* 0x0000038075747812 */ /* 0x000fe200078ec0ff */
[----:B------:R-:W-:Y:S01]  /*10960*/  UIMAD.WIDE.U32 UR6, UR15, UR10, UR6 ;  /* 0x0000000a0f0672a5 */ /* 0x000fe2000f8e0006 */
[----:B------:R-:W-:Y:S01]  /*10970*/  SHF.R.U64 R112, R112, 0x3, RZ ;  /* 0x0000000370707819 */ /* 0x000fe200000012ff */
[----:B------:R0:W5:Y:S01]  /*10980*/  LD.E.128 R4, desc[UR38][R100.64] ;  /* 0x0000002664047980 */ /* 0x000162000c101d00 */
[----:B--2---:R-:W-:Y:S01]  /*10990*/  IMAD.MOV.U32 R21, RZ, RZ, R2 ;  /* 0x000000ffff157224 */ /* 0x004fe200078e0002 */
[----:B------:R-:W-:Y:S01]  /*109a0*/  UIMAD UR5, UR15, UR11, UR8 ;  /* 0x0000000b0f0572a4 */ /* 0x000fe2000f8e0208 */
[----:B------:R-:W-:Y:S01]  /*109b0*/  SHF.R.U64 R114, R114, 0x3, RZ ;  /* 0x0000000372727819 */ /* 0x000fe200000012ff */
[----:B------:R0:W5:Y:S01]  /*109c0*/  LD.E.128 R8, desc[UR38][R102.64] ;  /* 0x0000002666087980 */ /* 0x000162000c101d00 */
[----:B------:R-:W-:Y:S01]  /*109d0*/  SHF.R.U64 R116, R116, 0x3, RZ ;  /* 0x0000000374747819 */ /* 0x000fe200000012ff */
[----:B------:R-:W-:Y:S01]  /*109e0*/  UIADD3 UR5, UR7, UR5, URZ ;  /* 0x0000000507057290 */ /* 0x000fe2000fffe03f */
[----:B------:R-:W-:Y:S01]  /*109f0*/  LOP3.LUT R28, R29, R156, RZ, 0x3c, !PT ;  /* 0x0000009c1d1c7212 */ /* 0x000fe200078e3cff */
[----:B------:R-:W-:Y:S01]  /*10a00*/  ULDC.64 UR8, c[0x0][0xae0] ;  /* 0x0002b80000087ab9 */ /* 0x000fe20000000a00 */
[----:B------:R-:W-:Y:S01]  /*10a10*/  LOP3.LUT R112, R112, R113, RZ, 0x3c, !PT ;  /* 0x0000007170707212 */ /* 0x000fe200078e3cff */
[--C-:B------:R-:W-:Y:S01]  /*10a20*/  IMAD.X R113, RZ, RZ, R157.reuse, P4 ;  /* 0x000000ffff717224 */ /* 0x100fe200020e069d */
[----:B------:R-:W-:Y:S01]  /*10a30*/  LOP3.LUT R114, R114, R115, RZ, 0x3c, !PT ;  /* 0x0000007372727212 */ /* 0x000fe200078e3cff */
[----:B------:R0:W5:Y:S01]  /*10a40*/  LD.E.128 R12, desc[UR38][R104.64] ;  /* 0x00000026680c7980 */ /* 0x000162000c101d00 */
[----:B------:R-:W-:Y:S01]  /*10a50*/  LOP3.LUT R116, R116, R117, RZ, 0x3c, !PT ;  /* 0x0000007574747212 */ /* 0x000fe200078e3cff */
[----:B------:R-:W-:Y:S01]  /*10a60*/  IMAD.X R117, RZ, RZ, R157, P6 ;  /* 0x000000ffff757224 */ /* 0x000fe200030e069d */
[-C--:B------:R-:W-:Y:S01]  /*10a70*/  MOV R29, R157.reuse ;  /* 0x0000009d001d7202 */ /* 0x080fe20000000f00 */
[----:B------:R0:W5:Y:S01]  /*10a80*/  LD.E.128 R24, desc[UR38][R106.64] ;  /* 0x000000266a187980 */ /* 0x000162000c101d00 */
[----:B------:R-:W-:Y:S01]  /*10a90*/  IADD3.X R115, RZ, R157, RZ, P5, !PT ;  /* 0x0000009dff737210 */ /* 0x000fe20002ffe4ff */
[----:B---3--:R-:W-:Y:S01]  /*10aa0*/  @P2 IMAD.HI.U32 R0, R2, R19, RZ ;  /* 0x0000001302002227 */ /* 0x008fe200078e00ff */
[----:B------:R-:W-:Y:S01]  /*10ab0*/  MOV R18, UR6 ;  /* 0x0000000600127c02 */ /* 0x000fe20008000f00 */
[----:B------:R0:W5:Y:S03]  /*10ac0*/  LD.E.128 R32, desc[UR38][R28.64] ;  /* 0x000000261c207980 */ /* 0x000166000c101d00 */
[----:B-1----:R-:W-:Y:S01]  /*10ad0*/  @P2 SHF.R.U32.HI R21, RZ, R23, R0 ;  /* 0x00000017ff152219 */ /* 0x002fe20000011600 */
[----:B------:R0:W5:Y:S03]  /*10ae0*/  LD.E.128 R44, desc[UR38][R108.64] ;  /* 0x000000266c2c7980 */ /* 0x000166000c101d00 */
[--C-:B------:R-:W-:Y:S01]  /*10af0*/  SHF.R.S32.HI R0, RZ, 0x1f, R21.reuse ;  /* 0x0000001fff007819 */ /* 0x100fe20000011415 */
[----:B------:R-:W-:Y:S01]  /*10b00*/  IMAD.MOV R23, RZ, RZ, -R21 ;  /* 0x000000ffff177224 */ /* 0x000fe200078e0a15 */
[----:B------:R0:W5:Y:S01]  /*10b10*/  LD.E.128 R64, desc[UR38][R110.64] ;  /* 0x000000266e407980 */ /* 0x000162000c101d00 */
[----:B------:R-:W-:Y:S01]  /*10b20*/  IMAD.U32 R19, RZ, RZ, UR7 ;  /* 0x00000007ff137e24 */ /* 0x000fe2000f8e00ff */
[----:B------:R-:W-:Y:S01]  /*10b30*/  ULDC.64 UR6, c[0x0][0xad8] ;  /* 0x0002b60000067ab9 */ /* 0x000fe20000000a00 */
[----:B------:R-:W-:Y:S01]  /*10b40*/  IMAD R0, R0, UR8, RZ ;  /* 0x0000000800007c24 */ /* 0x000fe2000f8e02ff */
[----:B------:R0:W5:Y:S01]  /*10b50*/  LD.E.128 R48, desc[UR38][R112.64] ;  /* 0x0000002670307980 */ /* 0x000162000c101d00 */
[----:B------:R-:W-:-:S02]  /*10b60*/  IMAD R23, R158, R23, R2 ;  /* 0x000000179e177224 */ /* 0x000fc400078e0202 */
[----:B------:R-:W-:Y:S01]  /*10b70*/  IMAD.U32 R19, RZ, RZ, UR5 ;  /* 0x00000005ff137e24 */ /* 0x000fe2000f8e00ff */
[----:B------:R0:W5:Y:S01]  /*10b80*/  LD.E.128 R52, desc[UR38][R114.64] ;  /* 0x0000002672347980 */ /* 0x000162000c101d00 */
[C---:B------:R-:W-:Y:S01]  /*10b90*/  IMAD R77, R21.reuse, UR9, R0 ;  /* 0x00000009154d7c24 */ /* 0x040fe2000f8e0200 */
[----:B------:R-:W-:Y:S02]  /*10ba0*/  SHF.R.S32.HI R0, RZ, 0x1f, R23 ;  /* 0x0000001fff007819 */ /* 0x000fe40000011417 */
[----:B------:R0:W5:Y:S01]  /*10bb0*/  LD.E.128 R56, desc[UR38][R116.64] ;  /* 0x0000002674387980 */ /* 0x000162000c101d00 */
[----:B------:R-:W-:-:S03]  /*10bc0*/  IMAD.WIDE.U32 R18, R21, UR8, R18 ;  /* 0x0000000815127c25 */ /* 0x000fc6000f8e0012 */
[----:B------:R0:W5:Y:S04]  /*10bd0*/  LD.E.128 R72, desc[UR38][R118.64] ;  /* 0x0000002676487980 */ /* 0x000168000c101d00 */
[----:B------:R0:W5:Y:S04]  /*10be0*/  LD.E.128 R68, desc[UR38][R120.64] ;  /* 0x0000002678447980 */ /* 0x000168000c101d00 */
[----:B------:R0:W5:Y:S04]  /*10bf0*/  LD.E.128 R60, desc[UR38][R122.64] ;  /* 0x000000267a3c7980 */ /* 0x000168000c101d00 */
[----:B------:R-:W5:Y:S01]  /*10c00*/  LD.E.128 R28, desc[UR38][R30.64] ;  /* 0x000000261e1c7980 */ /* 0x000f62000c101d00 */
[----:B------:R-:W-:Y:S01]  /*10c10*/  @!PT LDS RZ, [RZ] ;  /* 0x00000000fffff984 */ /* 0x000fe20000000800 */
[----:B------:R-:W-:Y:S01]  /*10c20*/  @!PT LDS RZ, [RZ] ;  /* 0x00000000fffff984 */ /* 0x000fe20000000800 */
[----:B------:R-:W-:Y:S01]  /*10c30*/  @!PT LDS RZ, [RZ] ;  /* 0x00000000fffff984 */ /* 0x000fe20000000800 */
[----:B------:R-:W-:Y:S01]  /*10c40*/  @!PT LDS RZ, [RZ] ;  /* 0x00000000fffff984 */ /* 0x000fe20000000800 */
[----:B------:R1:W-:Y:S06]  /*10c50*/  MEMBAR.ALL.CTA ;  /* 0x0000000000007992 */ /* 0x0003ec0000008000 */
[----:B-1----:R-:W1:Y:S01]  /*10c60*/  FENCE.VIEW.ASYNC.S ;  /* 0x00000000000073c6 */ /* 0x002e620000000000 */
[----:B------:R-:W-:-:S02]  /*10c70*/  IMAD.IADD R19, R19, 0x1, R77 ;  /* 0x0000000113137824 */ /* 0x000fc400078e024d */
[----:B------:R-:W-:Y:S02]  /*10c80*/  IMAD R2, R0, UR6, RZ ;  /* 0x0000000600027c24 */ /* 0x000fe4000f8e02ff */
[----:B------:R-:W-:Y:S01]  /*10c90*/  VIADD R80, R222, UR14 ;  /* 0x0000000ede507c36 */ /* 0x000fe20008000000 */
[----:B------:R-:W-:Y:S01]  /*10ca0*/  UIADD3 UR5, UR13, 0x38820, URZ ;  /* 0x000388200d057890 */ /* 0x000fe2000fffe03f */
[C---:B------:R-:W-:Y:S02]  /*10cb0*/  IMAD R21, R23.reuse, UR7, R2 ;  /* 0x0000000717157c24 */ /* 0x040fe4000f8e0202 */
[----:B------:R-:W-:Y:S01]  /*10cc0*/  IMAD.WIDE.U32 R18, R23, UR6, R18 ;  /* 0x0000000617127c25 */ /* 0x000fe2000f8e0012 */
[----:B------:R-:W-:Y:S01]  /*10cd0*/  ISETP.GE.AND P2, PT, R80, R3, PT ;  /* 0x000000035000720c */ /* 0x000fe20003f46270 */
[----:B------:R-:W-:Y:S01]  /*10ce0*/  ULDC.64 UR6, c[0x0][0xa80] ;  /* 0x0002a00000067ab9 */ /* 0x000fe20000000a00 */
[----:B------:R-:W-:Y:S01]  /*10cf0*/  UPRMT UR5, URZ, 0x654, UR5 ;  /* 0x000006543f057896 */ /* 0x000fe20008000005 */
[----:B------:R-:W-:Y:S01]  /*10d00*/  IMAD.IADD R19, R19, 0x1, R21 ;  /* 0x0000000113137824 */ /* 0x000fe200078e0215 */
[----:B------:R-:W-:Y:S01]  /*10d10*/  LEA R2, P3, R18, UR6, 0x1 ;  /* 0x0000000612027c11 */ /* 0x000fe2000f8608ff */
[----:B------:R-:W-:-:S03]  /*10d20*/  VIADD R0, R80, 0x20 ;  /* 0x0000002050007836 */ /* 0x000fc60000000000 */
[----:B------:R-:W-:Y:S02]  /*10d30*/  LEA.HI.X R16, R18, UR7, R19, 0x1, P3 ;  /* 0x0000000712107c11 */ /* 0x000fe400098f0c13 */
[-C--:B------:R-:W-:Y:S01]  /*10d40*/  ISETP.GE.AND P1, PT, R0, R3.reuse, PT ;  /* 0x000000030000720c */ /* 0x080fe20003f26270 */
[----:B-1----:R0:W1:Y:S01]  /*10d50*/  SHFL.IDX PT, R79, R2, RZ, 0x181f ;  /* 0x00181fff024f7589 */ /* 0x00206200000e0000 */
[----:B------:R-:W-:Y:S01]  /*10d60*/  IADD3 R0, R80, 0x40, RZ ;  /* 0x0000004050007810 */ /* 0x000fe20007ffe0ff */
[----:B------:R-:W-:Y:S01]  /*10d70*/  BSSY B1, `(.L_x_2241) ;  /* 0x000001a000017945 */ /* 0x000fe20003800000 */
[----:B------:R-:W-:Y:S01]  /*10d80*/  SYNCS.ARRIVE.TRANS64.RED.A1T0 RZ, [UR5], RZ ;  /* 0x000000ffffff79a7 */ /* 0x000fe20008100405 */
[----:B------:R0:W2:Y:S01]  /*10d90*/  SHFL.IDX PT, R23, R16, RZ, 0x181f ;  /* 0x00181fff10177589 */ /* 0x0000a200000e0000 */
[----:B------:R-:W-:Y:S02]  /*10da0*/  ISETP.GE.AND P0, PT, R0, R3, PT ;  /* 0x000000030000720c */ /* 0x000fe40003f06270 */
[----:B------:R-:W-:-:S02]  /*10db0*/  SHF.R.S32.HI R196, RZ, 0x1f, R218 ;  /* 0x0000001fffc47819 */ /* 0x000fc400000114da */
[----:B------:R-:W-:Y:S02]  /*10dc0*/  SHF.R.S32.HI R197, RZ, 0x1f, R216 ;  /* 0x0000001fffc57819 */ /* 0x000fe400000114d8 */
[----:B------:R-:W-:Y:S02]  /*10dd0*/  SHF.R.S32.HI R198, RZ, 0x1f, R217 ;  /* 0x0000001fffc67819 */ /* 0x000fe400000114d9 */
[----:B------:R-:W-:Y:S01]  /*10de0*/  SHF.R.S32.HI R199, RZ, 0x1f, R22 ;  /* 0x0000001fffc77819 */ /* 0x000fe20000011416 */
[----:B0-----:R-:W-:Y:S06]  /*10df0*/  @P2 BRA `(.L_x_2242) ;  /* 0x0000000000442947 */ /* 0x001fec0003800000 */
        /* <DEDUP_REMOVED lines=17> */
.L_x_2242:
[----:B------:R-:W-:Y:S05]  /*10f10*/  BSYNC B1 ;  /* 0x0000000000017941 */ /* 0x000fea0003800000 */
.L_x_2241:
[----:B0-----:R0:W3:Y:S01]  /*10f20*/  SHFL.IDX PT, R21, R16, 0x1, 0x181f ;  /* 0x00381f0010157f89 */ /* 0x0010e200000e0000 */
[----:B------:R-:W-:Y:S03]  /*10f30*/  BSSY B1, `(.L_x_2243) ;  /* 0x0000014000017945 */ /* 0x000fe60003800000 */
[----:B------:R0:W4:Y:S01]  /*10f40*/  SHFL.IDX PT, R19, R2, 0x1, 0x181f ;  /* 0x00381f0002137f89 */ /* 0x00012200000e0000 */
[----:B------:R-:W-:Y:S05]  /*10f50*/  @P1 BRA `(.L_x_2244) ;  /* 0x0000000000441947 */ /* 0x000fea0003800000 */
[----:B------:R-:W-:Y:S02]  /*10f60*/  ULDC UR5, c[0x0][0xac8] ;  /* 0x0002b20000057ab9 */ /* 0x000fe40000000800 */
[----:B------:R-:W-:Y:S02]  /*10f70*/  ISETP.GE.AND P4, PT, R22, UR5, PT ;  /* 0x0000000516007c0c */ /* 0x000fe4000bf86270 */
[----:B------:R-:W-:Y:S02]  /*10f80*/  ISETP.GE.AND P3, PT, R217, UR5, PT ;  /* 0x00000005d9007c0c */ /* 0x000fe4000bf66270 */
[----:B------:R-:W-:Y:S02]  /*10f90*/  ISETP.GE.AND P2, PT, R216, UR5, PT ;  /* 0x00000005d8007c0c */ /* 0x000fe4000bf46270 */
[----:B------:R-:W-:-:S07]  /*10fa0*/  ISETP.GE.AND P1, PT, R218, UR5, PT ;  /* 0x00000005da007c0c */ /* 0x000fce000bf26270 */
[CC--:B----45:R-:W-:Y:S02]  /*10fb0*/  @!P4 LEA R8, P6, R22.reuse, R19.reuse, 0x1 ;  /* 0x000000131608c211 */ /* 0x0f0fe400078c08ff */
[C---:B------:R-:W-:Y:S02]  /*10fc0*/  @!P3 LEA R10, P5, R217.reuse, R19, 0x1 ;  /* 0x00000013d90ab211 */ /* 0x040fe400078a08ff */
        /* <DEDUP_REMOVED lines=10> */
.L_x_2244:
[----:B------:R-:W-:Y:S05]  /*11070*/  BSYNC B1 ;  /* 0x0000000000017941 */ /* 0x000fea0003800000 */
.L_x_2243:
[----:B---3-5:R3:W0:Y:S01]  /*11080*/  SHFL.IDX PT, R15, R16, 0x2, 0x181f ;  /* 0x00581f00100f7f89 */ /* 0x02862200000e0000 */
        /* <DEDUP_REMOVED lines=8> */
[-C--:B0-----:R-:W-:Y:S02]  /*11110*/  @!P3 LEA R8, P6, R22, R11.reuse, 0x1 ;  /* 0x0000000b1608b211 */ /* 0x081fe400078c08ff */
[CC--:B------:R-:W-:Y:S02]  /*11120*/  @!P2 LEA R10, P5, R217.reuse, R11.reuse, 0x1 ;  /* 0x0000000bd90aa211 */ /* 0x0c0fe400078a08ff */
[----:B------:R-:W-:Y:S02]  /*11130*/  @!P1 LEA R12, P4, R216, R11, 0x1 ;  /* 0x0000000bd80c9211 */ /* 0x000fe400078808ff */
[----:B------:R-:W-:Y:S02]  /*11140*/  @!P3 LEA.HI.X R9, R22, R15, R199, 0x1, P6 ;  /* 0x0000000f1609b211 */ /* 0x000fe400030f0cc7 */
        /* <DEDUP_REMOVED lines=8> */
.L_x_2246:
[----:B------:R-:W-:Y:S05]  /*111d0*/  BSYNC B1 ;  /* 0x0000000000017941 */ /* 0x000fea0003800000 */
.L_x_2245:
[----:B------:R-:W-:Y:S01]  /*111e0*/  VIADD R0, R80, 0x60 ;  /* 0x0000006050007836 */ /* 0x000fe20000000000 */
[----:B0-----:R0:W0:Y:S04]  /*111f0*/  SHFL.IDX PT, R13, R16, 0x3, 0x181f ;  /* 0x00781f00100d7f89 */ /* 0x00102800000e0000 */
[----:B------:R-:W-:Y:S01]  /*11200*/  ISETP.GE.AND P0, PT, R0, R3, PT ;  /* 0x000000030000720c */ /* 0x000fe20003f06270 */
[----:B------:R0:W0:-:S12]  /*11210*/  SHFL.IDX PT, R15, R2, 0x3, 0x181f ;  /* 0x00781f00020f7f89 */ /* 0x00001800000e0000 */
[----:B------:R-:W-:Y:S05]  /*11220*/  @P0 BRA `(.L_x_2247) ;  /* 0x0000000c00580947 */ /* 0x000fea0003800000 */
[----:B------:R-:W-:Y:S02]  /*11230*/  ULDC UR5, c[0x0][0xac8] ;  /* 0x0002b20000057ab9 */ /* 0x000fe40000000800 */
[----:B------:R-:W-:Y:S02]  /*11240*/  ISETP.GE.AND P3, PT, R22, UR5, PT ;  /* 0x0000000516007c0c */ /* 0x000fe4000bf66270 */
[----:B------:R-:W-:Y:S02]  /*11250*/  ISETP.GE.AND P4, PT, R217, UR5, PT ;  /* 0x00000005d9007c0c */ /* 0x000fe4000bf86270 */
[----:B------:R-:W-:-:S09]  /*11260*/  ISETP.GE.AND P5, PT, R216, UR5, PT ;  /* 0x00000005d8007c0c */ /* 0x000fd2000bfa6270 */
[-C--:B0--3--:R-:W-:Y:S02]  /*11270*/  @!P3 LEA R2, P0, R22, R15.reuse, 0x1 ;  /* 0x0000000f1602b211 */ /* 0x089fe400078008ff */
[CC--:B------:R-:W-:Y:S02]  /*11280*/  @!P4 LEA R8, P1, R217.reuse, R15.reuse, 0x1 ;  /* 0x0000000fd908c211 */ /* 0x0c0fe400078208ff */
[----:B------:R-:W-:Y:S02]  /*11290*/  @!P5 LEA R10, P2, R216, R15, 0x1 ;  /* 0x0000000fd80ad211 */ /* 0x000fe400078408ff */
[-C--:B------:R-:W-:Y:S02]  /*112a0*/  @!P3 LEA.HI.X R3, R22, R13.reuse, R199, 0x1, P0 ;  /* 0x0000000d1603b211 */ /* 0x080fe400000f0cc7 */
        /* <DEDUP_REMOVED lines=11> */
.L_x_2240:
[----:B------:R-:W0:Y:S01]  /*11360*/  LDC R8, c[0x0][0xbe8] ;  /* 0x0002fa00ff087b82 */ /* 0x000e220000000800 */
[----:B------:R-:W1:Y:S01]  /*11370*/  S2R R0, SR_TID.X ;  /* 0x0000000000007919 */ /* 0x000e620000002100 */
[----:B------:R-:W-:Y:S01]  /*11380*/  R2UR UR6, R220 ;  /* 0x00000000dc0672ca */ /* 0x000fe200000e0000 */
[----:B------:R-:W-:Y:S01]  /*11390*/  BSSY B1, `(.L_x_2248) ;  /* 0x0000036000017945 */ /* 0x000fe20003800000 */
[----:B------:R-:W-:Y:S01]  /*113a0*/  R2UR UR5, R221 ;  /* 0x00000000dd0572ca */ /* 0x000fe200000e0000 */
[----:B------:R-:W-:-:S10]  /*113b0*/  IMAD R6, R219, 0x20, R222 ;  /* 0x00000020db067824 */ /* 0x000fd400078e02de */
[----:B------:R-:W-:Y:S02]  /*113c0*/  USHF.R.S32.HI UR8, URZ, 0x1f, UR6 ;  /* 0x0000001f3f087899 */ /* 0x000fe40008011406 */
[----:B------:R-:W-:Y:S01]  /*113d0*/  USHF.R.S32.HI UR9, URZ, 0x1f, UR5 ;  /* 0x0000001f3f097899 */ /* 0x000fe20008011405 */
[----:B0-----:R-:W-:Y:S01]  /*113e0*/  ISETP.NE.AND P1, PT, R8, 0x1, PT ;  /* 0x000000010800780c */ /* 0x001fe20003f25270 */
[----:B-1----:R-:W-:-:S12]  /*113f0*/  VIADD R0, R0, 0xffffff80 ;  /* 0xffffff8000007836 */ /* 0x002fd80000000000 */
[----:B------:R-:W0:Y:S01]  /*11400*/  @P1 LDC R9, c[0x0][0xbec] ;  /* 0x0002fb00ff091b82 */ /* 0x000e220000000800 */
[----:B------:R-:W-:-:S07]  /*11410*/  ISETP.GE.AND P0, PT, R0, 0x80, PT ;  /* 0x000000800000780c */ /* 0x000fce0003f06270 */
[----:B------:R-:W1:Y:S06]  /*11420*/  @P1 LDC R11, c[0x0][0xbf0] ;  /* 0x0002fc00ff0b1b82 */ /* 0x000e6c0000000800 */
[----:B------:R-:W-:Y:S05]  /*11430*/  @P0 BRA `(.L_x_2249) ;  /* 0x0000000000ac0947 */ /* 0x000fea0003800000 */
[----:B------:R-:W2:Y:S01]  /*11440*/  S2R R0, SR_TID.X ;  /* 0x0000000000007919 */ /* 0x000ea20000002100 */
[----:B------:R-:W3:Y:S01]  /*11450*/  LDC R3, c[0x0][0xbe8] ;  /* 0x0002fa00ff037b82 */ /* 0x000ee20000000800 */
[----:B------:R-:W-:-:S13]  /*11460*/  R2UR UR5, R213 ;  /* 0x00000000d50572ca */ /* 0x000fda00000e0000 */
[----:B------:R-:W-:Y:S01]  /*11470*/  IMAD.U32 R4, RZ, RZ, UR5 ;  /* 0x00000005ff047e24 */ /* 0x000fe2000f8e00ff */
[----:B------:R-:W-:Y:S02]  /*11480*/  ULDC UR5, c[0x0][0xa88] ;  /* 0x0002a20000057ab9 */ /* 0x000fe40000000800 */
[----:B---3--:R-:W-:Y:S02]  /*11490*/  IMAD R5, R3, UR5, RZ ;  /* 0x0000000503057c24 */ /* 0x008fe4000f8e02ff */
[----:B--2---:R-:W-:-:S04]  /*114a0*/  IADD3 R4, R4, -0x80, R0 ;  /* 0xffffff8004047810 */ /* 0x004fc80007ffe000 */
[----:B------:R-:W-:-:S13]  /*114b0*/  ISETP.GE.AND P0, PT, R4, R5, PT ;  /* 0x000000050400720c */ /* 0x000fda0003f06270 */
[----:B------:R-:W-:Y:S05]  /*114c0*/  @P0 BRA `(.L_x_2249) ;  /* 0x0000000000880947 */ /* 0x000fea0003800000 */
[----:B------:R-:W-:Y:S01]  /*114d0*/  ISETP.NE.AND P0, PT, R3, 0x1, PT ;  /* 0x000000010300780c */ /* 0x000fe20003f05270 */
[----:B------:R-:W-:Y:S01]  /*114e0*/  ULDC.64 UR10, c[0x0][0xb90] ;  /* 0x0002e400000a7ab9 */ /* 0x000fe20000000a00 */
[----:B------:R-:W-:Y:S01]  /*114f0*/  R2UR UR13, R220 ;  /* 0x00000000dc0d72ca */ /* 0x000fe200000e0000 */
[----:B------:R-:W-:Y:S01]  /*11500*/  UIMAD UR5, UR8, UR10, URZ ;  /* 0x0000000a080572a4 */ /* 0x000fe2000f8e023f */
[----:B------:R-:W-:Y:S02]  /*11510*/  R2UR UR12, R221 ;  /* 0x00000000dd0c72ca */ /* 0x000fe400000e0000 */
[----:B------:R-:W-:-:S07]  /*11520*/  MOV R2, R4 ;  /* 0x0000000400027202 */ /* 0x000fce0000000f00 */
        /* <DEDUP_REMOVED lines=28> */
.L_x_2249:
[----:B------:R-:W-:Y:S05]  /*116f0*/  BSYNC B1 ;  /* 0x0000000000017941 */ /* 0x000fea0003800000 */
.L_x_2248:
[----:B------:R-:W-:Y:S01]  /*11700*/  R2UR UR12, R213 ;  /* 0x00000000d50c72ca */ /* 0x000fe200000e0000 */
[----:B------:R-:W-:Y:S01]  /*11710*/  ULDC.64 UR10, c[0x0][0xae8] ;  /* 0x0002ba00000a7ab9 */ /* 0x000fe20000000a00 */
[----:B------:R-:W-:Y:S01]  /*11720*/  R2UR UR14, R220 ;  /* 0x00000000dc0e72ca */ /* 0x000fe200000e0000 */
[----:B------:R-:W-:Y:S01]  /*11730*/  UIMAD UR5, UR8, UR10, URZ ;  /* 0x0000000a080572a4 */ /* 0x000fe2000f8e023f */
[----:B------:R-:W-:Y:S01]  /*11740*/  R2UR UR13, R221 ;  /* 0x00000000dd0d72ca */ /* 0x000fe200000e0000 */
[----:B------:R-:W-:Y:S01]  /*11750*/  BSSY B1, `(.L_x_2250) ;  /* 0x0000041000017945 */ /* 0x000fe20003800000 */
[----:B------:R-:W-:Y:S02]  /*11760*/  SHF.R.S32.HI R16, RZ, 0x1f, R218 ;  /* 0x0000001fff107819 */ /* 0x000fe400000114da */
[----:B------:R-:W-:Y:S02]  /*11770*/  SHF.R.S32.HI R18, RZ, 0x1f, R216 ;  /* 0x0000001fff127819 */ /* 0x000fe400000114d8 */
[----:B------:R-:W-:-:S02]  /*11780*/  SHF.R.S32.HI R19, RZ, 0x1f, R217 ;  /* 0x0000001fff137819 */ /* 0x000fc400000114d9 */
[----:B------:R-:W-:Y:S01]  /*11790*/  SHF.R.S32.HI R20, RZ, 0x1f, R22 ;  /* 0x0000001fff147819 */ /* 0x000fe20000011416 */
[----:B------:R-:W-:Y:S02]  /*117a0*/  VIADD R6, R6, UR12 ;  /* 0x0000000c06067c36 */ /* 0x000fe40008000000 */
[----:B------:R-:W-:Y:S02]  /*117b0*/  UIMAD.WIDE.U32 UR6, UR14, UR10, URZ ;  /* 0x0000000a0e0672a5 */ /* 0x000fe4000f8e003f */
[----:B------:R-:W-:Y:S01]  /*117c0*/  UIMAD UR5, UR14, UR11, UR5 ;  /* 0x0000000b0e0572a4 */ /* 0x000fe2000f8e0205 */
[----:B0-----:R-:W-:Y:S01]  /*117d0*/  @P1 IMAD.HI.U32 R0, R6, R9, RZ ;  /* 0x0000000906001227 */ /* 0x001fe200078e00ff */
[----:B--2---:R-:W-:Y:S01]  /*117e0*/  MOV R5, R6 ;  /* 0x0000000600057202 */ /* 0x004fe20000000f00 */
[----:B------:R-:W-:Y:S01]  /*117f0*/  ULDC.64 UR10, c[0x0][0xaf0] ;  /* 0x0002bc00000a7ab9 */ /* 0x000fe20000000a00 */
[----:B------:R-:W-:Y:S02]  /*11800*/  UIADD3 UR7, UR7, UR5, URZ ;  /* 0x0000000507077290 */ /* 0x000fe4000fffe03f */
[----:B------:R-:W-:Y:S01]  /*11810*/  UIMAD UR5, UR9, UR10, URZ ;  /* 0x0000000a090572a4 */ /* 0x000fe2000f8e023f */
[----:B-1----:R-:W-:Y:S01]  /*11820*/  @P1 SHF.R.U32.HI R5, RZ, R11, R0 ;  /* 0x0000000bff051219 */ /* 0x002fe20000011600 */
        /* <DEDUP_REMOVED lines=8> */
[----:B------:R-:W-:Y:S01]  /*118b0*/  IMAD R7, R8, R7, R6 ;  /* 0x0000000708077224 */ /* 0x000fe200078e0206 */
[----:B------:R-:W-:Y:S01]  /*118c0*/  IADD3 R6, R222, UR12, RZ ;  /* 0x0000000cde067c10 */ /* 0x000fe2000fffe0ff */
        /* <DEDUP_REMOVED lines=8> */
[----:B------:R-:W-:Y:S02]  /*11950*/  IMAD R4, R0, UR6, RZ ;  /* 0x0000000600047c24 */ /* 0x000fe4000f8e02ff */
[----:B------:R-:W-:Y:S02]  /*11960*/  IMAD R9, R8, UR5, RZ ;  /* 0x0000000508097c24 */ /* 0x000fe4000f8e02ff */
[C---:B------:R-:W-:Y:S02]  /*11970*/  IMAD R5, R7.reuse, UR7, R4 ;  /* 0x0000000707057c24 */ /* 0x040fe4000f8e0204 */
[----:B------:R-:W-:Y:S01]  /*11980*/  IMAD.WIDE.U32 R2, R7, UR6, R2 ;  /* 0x0000000607027c25 */ /* 0x000fe2000f8e0002 */
[----:B------:R-:W-:Y:S01]  /*11990*/  ISETP.GE.AND P2, PT, R6, R9, PT ;  /* 0x000000090600720c */ /* 0x000fe20003f46270 */
[----:B------:R-:W-:-:S02]  /*119a0*/  ULDC.64 UR6, c[0x0][0xa80] ;  /* 0x0002a00000067ab9 */ /* 0x000fc40000000a00 */
[----:B------:R-:W-:Y:S01]  /*119b0*/  IMAD.IADD R3, R3, 0x1, R5 ;  /* 0x0000000103037824 */ /* 0x000fe200078e0205 */
[----:B------:R-:W-:Y:S01]  /*119c0*/  LEA R4, P3, R2, UR6, 0x1 ;  /* 0x0000000602047c11 */ /* 0x000fe2000f8608ff */
[----:B------:R-:W-:-:S03]  /*119d0*/  VIADD R0, R6, 0x20 ;  /* 0x0000002006007836 */ /* 0x000fc60000000000 */
[----:B------:R-:W-:Y:S01]  /*119e0*/  LEA.HI.X R5, R2, UR7, R3, 0x1, P3 ;  /* 0x0000000702057c11 */ /* 0x000fe200098f0c03 */
[----:B------:R0:W1:Y:S01]  /*119f0*/  SHFL.IDX PT, R7, R4, RZ, 0x181f ;  /* 0x00181fff04077589 */ /* 0x00006200000e0000 */
[-C--:B------:R-:W-:Y:S01]  /*11a00*/  ISETP.GE.AND P1, PT, R0, R9.reuse, PT ;  /* 0x000000090000720c */ /* 0x080fe20003f26270 */
[----:B------:R-:W-:Y:S02]  /*11a10*/  VIADD R0, R6, 0x40 ;  /* 0x0000004006007836 */ /* 0x000fe40000000000 */
[----:B------:R0:W2:Y:S03]  /*11a20*/  SHFL.IDX PT, R3, R5, RZ, 0x181f ;  /* 0x00181fff05037589 */ /* 0x0000a600000e0000 */
[----:B------:R-:W-:Y:S01]  /*11a30*/  ISETP.GE.AND P0, PT, R0, R9, PT ;  /* 0x000000090000720c */ /* 0x000fe20003f06270 */
[----:B------:R-:W-:-:S12]  /*11a40*/  @P2 BRA `(.L_x_2251) ;  /* 0x0000000000442947 */ /* 0x000fd80003800000 */
        /* <DEDUP_REMOVED lines=17> */
.L_x_2251:
[----:B------:R-:W-:Y:S05]  /*11b60*/  BSYNC B1 ;  /* 0x0000000000017941 */ /* 0x000fea0003800000 */
.L_x_2250:
[----:B--23--:R2:W3:Y:S01]  /*11b70*/  SHFL.IDX PT, R3, R5, 0x1, 0x181f ;  /* 0x00381f0005037f89 */ /* 0x00c4e200000e0000 */
[----:B------:R-:W-:Y:S03]  /*11b80*/  BSSY B1, `(.L_x_2252) ;  /* 0x0000014000017945 */ /* 0x000fe60003800000 */
[----:B-1----:R2:W1:Y:S01]  /*11b90*/  SHFL.IDX PT, R7, R4, 0x1, 0x181f ;  /* 0x00381f0004077f89 */ /* 0x00246200000e0000 */
[----:B------:R-:W-:Y:S05]  /*11ba0*/  @P1 BRA `(.L_x_2253) ;  /* 0x0000000000441947 */ /* 0x000fea0003800000 */
[----:B------:R-:W-:Y:S02]  /*11bb0*/  ULDC UR5, c[0x0][0xac8] ;  /* 0x0002b20000057ab9 */ /* 0x000fe40000000800 */
[----:B------:R-:W-:Y:S02]  /*11bc0*/  ISETP.GE.AND P4, PT, R22, UR5, PT ;  /* 0x0000000516007c0c */ /* 0x000fe4000bf86270 */
[----:B------:R-:W-:Y:S02]  /*11bd0*/  ISETP.GE.AND P3, PT, R217, UR5, PT ;  /* 0x00000005d9007c0c */ /* 0x000fe4000bf66270 */
[----:B------:R-:W-:Y:S02]  /*11be0*/  ISETP.GE.AND P2, PT, R216, UR5, PT ;  /* 0x00000005d8007c0c */ /* 0x000fe4000bf46270 */
[----:B------:R-:W-:-:S07]  /*11bf0*/  ISETP.GE.AND P1, PT, R218, UR5, PT ;  /* 0x00000005da007c0c */ /* 0x000fce000bf26270 */
[CC--:B-1----:R-:W-:Y:S02]  /*11c00*/  @!P4 LEA R10, P6, R22.reuse, R7.reuse, 0x1 ;  /* 0x00000007160ac211 */ /* 0x0c2fe400078c08ff */
[C---:B------:R-:W-:Y:S02]  /*11c10*/  @!P3 LEA R12, P5, R217.reuse, R7, 0x1 ;  /* 0x00000007d90cb211 */ /* 0x040fe400078a08ff */
[----:B---3--:R-:W-:Y:S02]  /*11c20*/  @!P4 LEA.HI.X R11, R22, R3, R20, 0x1, P6 ;  /* 0x00000003160bc211 */ /* 0x008fe400030f0c14 */
        /* <DEDUP_REMOVED lines=9> */
.L_x_2253:
[----:B------:R-:W-:Y:S05]  /*11cc0*/  BSYNC B1 ;  /* 0x0000000000017941 */ /* 0x000fea0003800000 */
.L_x_2252:
[----:B---34-:R3:W4:Y:S01]  /*11cd0*/  SHFL.IDX PT, R3, R5, 0x2, 0x181f ;  /* 0x00581f0005037f89 */ /* 0x01872200000e0000 */
        /* <DEDUP_REMOVED lines=8> */
[-C--:B-1----:R-:W-:Y:S02]  /*11d60*/  @!P3 LEA R10, P6, R22, R7.reuse, 0x1 ;  /* 0x00000007160ab211 */ /* 0x082fe400078c08ff */
[CC--:B------:R-:W-:Y:S02]  /*11d70*/  @!P2 LEA R12, P5, R217.reuse, R7.reuse, 0x1 ;  /* 0x00000007d90ca211 */ /* 0x0c0fe400078a08ff */
[----:B------:R-:W-:Y:S02]  /*11d80*/  @!P1 LEA R14, P4, R216, R7, 0x1 ;  /* 0x00000007d80e9211 */ /* 0x000fe400078808ff */
[----:B----4-:R-:W-:Y:S02]  /*11d90*/  @!P3 LEA.HI.X R11, R22, R3, R20, 0x1, P6 ;  /* 0x00000003160bb211 */ /* 0x010fe400030f0c14 */
        /* <DEDUP_REMOVED lines=8> */
.L_x_2255:
[----:B------:R-:W-:Y:S05]  /*11e20*/  BSYNC B1 ;  /* 0x0000000000017941 */ /* 0x000fea0003800000 */
.L_x_2254:
[----:B------:R-:W-:Y:S01]  /*11e30*/  VIADD R0, R6, 0x60 ;  /* 0x0000006006007836 */ /* 0x000fe20000000000 */
[----:B0-23--:R-:W0:Y:S04]  /*11e40*/  SHFL.IDX PT, R5, R5, 0x3, 0x181f ;  /* 0x00781f0005057f89 */ /* 0x00de2800000e0000 */
[----:B------:R-:W-:Y:S01]  /*11e50*/  ISETP.GE.AND P0, PT, R0, R9, PT ;  /* 0x000000090000720c */ /* 0x000fe20003f06270 */
[----:B-1--4-:R1:W2:-:S12]  /*11e60*/  SHFL.IDX PT, R3, R4, 0x3, 0x181f ;  /* 0x00781f0004037f89 */ /* 0x01229800000e0000 */
[----:B-1----:R-:W-:Y:S05]  /*11e70*/  @P0 BRA `(.L_x_2247) ;  /* 0x0000000000440947 */ /* 0x002fea0003800000 */
[----:B------:R-:W-:Y:S02]  /*11e80*/  ULDC UR5, c[0x0][0xac8] ;  /* 0x0002b20000057ab9 */ /* 0x000fe40000000800 */
[----:B------:R-:W-:Y:S02]  /*11e90*/  ISETP.GE.AND P3, PT, R22, UR5, PT ;  /* 0x0000000516007c0c */ /* 0x000fe4000bf66270 */
[----:B------:R-:W-:Y:S02]  /*11ea0*/  ISETP.GE.AND P2, PT, R217, UR5, PT ;  /* 0x00000005d9007c0c */ /* 0x000fe4000bf46270 */
[----:B------:R-:W-:Y:S02]  /*11eb0*/  ISETP.GE.AND P1, PT, R216, UR5, PT ;  /* 0x00000005d8007c0c */ /* 0x000fe4000bf26270 */
[----:B------:R-:W-:-:S07]  /*11ec0*/  ISETP.GE.AND P0, PT, R218, UR5, PT ;  /* 0x00000005da007c0c */ /* 0x000fce000bf06270 */
[-C--:B--2---:R-:W-:Y:S02]  /*11ed0*/  @!P3 LEA R6, P6, R22, R3.reuse, 0x1 ;  /* 0x000000031606b211 */ /* 0x084fe400078c08ff */
[CC--:B------:R-:W-:Y:S02]  /*11ee0*/  @!P2 LEA R8, P5, R217.reuse, R3.reuse, 0x1 ;  /* 0x00000003d908a211 */ /* 0x0c0fe400078a08ff */
        /* <DEDUP_REMOVED lines=10> */
.L_x_2247:
[----:B------:R-:W-:Y:S05]  /*11f90*/  BSYNC B0 ;  /* 0x0000000000007941 */ /* 0x000fea0003800000 */
.L_x_2239:
[----:B------:R-:W-:Y:S02]  /*11fa0*/  ULDC UR5, c[0x0][0xc38] ;  /* 0x00030e0000057ab9 */ /* 0x000fe40000000800 */
[----:B------:R-:W-:-:S06]  /*11fb0*/  UISETP.GE.AND UP0, UPT, UR4, UR5, UPT ;  /* 0x000000050400728c */ /* 0x000fcc000bf06270 */
[----:B------:R-:W-:-:S13]  /*11fc0*/  PLOP3.LUT P0, PT, PT, PT, UP0, 0x80, 0x0 ;  /* 0x000000000000781c */ /* 0x000fda0003f0f008 */
[----:B------:R-:W-:Y:S05]  /*11fd0*/  @!P0 BRA `(.L_x_2256) ;  /* 0xfffffeec005c8947 */ /* 0x000fea000383ffff */
[----:B------:R-:W-:Y:S05]  /*11fe0*/  EXIT ;  /* 0x000000000000794d */ /* 0x000fea0003800000 */
.L_x_2198:
[----:B------:R-:W-:-:S08]  /*11ff0*/  NOP ;  /* 0x0000000000007918 */ /* 0x000fd00000000000 */
[----:B0-----:R-:W0:-:S00]  /*12000*/  USETMAXREG.DEALLOC.CTAPOOL 0x28 ;  /* 0x00000028000079c8 */ /* 0x001e0000080e0500 */
[----:B0-----:R-:W-:-:S06]  /*12010*/  LOP3.LUT R0, R0, 0x3, RZ, 0xc0, !PT ;  /* 0x0000000300007812 */ /* 0x001fcc00078ec0ff */
[----:B------:R-:W0:Y:S01]  /*12020*/  S2UR UR10, SR_CTAID.X ;  /* 0x00000000000a79c3 */ /* 0x000e220000002500 */
[----:B------:R-:W-:Y:S01]  /*12030*/  LOP3.LUT R16, R16, 0xffff7fff, RZ, 0xc0, !PT ;  /* 0xffff7fff10107812 */ /* 0x000fe200078ec0ff */
[----:B------:R-:W-:Y:S01]  /*12040*/  STL [R1], RZ ;  /* 0x000000ff01007387 */ /* 0x000fe20000100800 */
[----:B------:R-:W-:Y:S01]  /*12050*/  IMAD.MOV.U32 R23, RZ, RZ, RZ ;  /* 0x000000ffff177224 */ /* 0x000fe200078e00ff */
[----:B------:R-:W-:Y:S02]  /*12060*/  MOV R26, 0x1 ;  /* 0x00000001001a7802 */ /* 0x000fe40000000f00 */
        /* <DEDUP_REMOVED lines=8> */
[----:B------:R-:W-:Y:S01]  /*120f0*/  ULDC UR9, c[0x0][0x2b8] ;  /* 0x0000ae0000097ab9 */ /* 0x000fe20000000800 */
[----:B------:R-:W-:Y:S01]  /*12100*/  LOP3.LUT R16, R16, 0xfffffff7, RZ, 0xc0, !PT ;  /* 0xfffffff710107812 */ /* 0x000fe200078ec0ff */
[----:B------:R-:W0:Y:S01]  /*12110*/  S2UR UR8, SR_CgaCtaId ;  /* 0x00000000000879c3 */ /* 0x000e220000008800 */
[----:B------:R-:W1:Y:S01]  /*12120*/  S2R R3, SR_TID.X ;  /* 0x0000000000037919 */ /* 0x000e620000002100 */
[----:B------:R-:W-:Y:S01]  /*12130*/  ULDC.64 UR4, c[0x0][0x418] ;  /* 0x0001060000047ab9 */ /* 0x000fe20000000a00 */
[----:B------:R-:W-:Y:S01]  /*12140*/  ULDC UR40, c[0x0][0x288] ;  /* 0x0000a20000287ab9 */ /* 0x000fe20000000800 */
[----:B------:R-:W-:Y:S01]  /*12150*/  UISETP.NE.U32.AND UP0, UPT, UR4, URZ, UPT ;  /* 0x0000003f0400728c */ /* 0x000fe2000bf05070 */
[----:B------:R3:W-:Y:S01]  /*12160*/  STL [R1], RZ ;  /* 0x000000ff01007387 */ /* 0x0007e20000100800 */
[----:B------:R-:W-:Y:S01]  /*12170*/  ULDC UR37, c[0x0][0x448] ;  /* 0x0001120000257ab9 */ /* 0x000fe20000000800 */
[----:B------:R-:W-:Y:S01]  /*12180*/  ULDC UR4, c[0x0][0x424] ;  /* 0x0001090000047ab9 */ /* 0x000fe20000000800 */
[----:B------:R-:W-:Y:S01]  /*12190*/  UISETP.NE.AND.EX UP0, UPT, UR5, URZ, UPT, UP0 ;  /* 0x0000003f0500728c */ /* 0x000fe2000bf05300 */
[----:B------:R-:W-:Y:S01]  /*121a0*/  IMAD.U32 R34, RZ, RZ, UR10 ;  /* 0x0000000aff227e24 */ /* 0x000fe2000f8e00ff */
[----:B------:R-:W-:Y:S01]  /*121b0*/  UIMAD UR37, UR37, UR40, URZ ;  /* 0x00000028252572a4 */ /* 0x000fe2000f8e023f */
[----:B------:R-:W-:Y:S01]  /*121c0*/  IMAD.MOV.U32 R26, RZ, RZ, 0x1 ;  /* 0x00000001ff1a7424 */ /* 0x000fe200078e00ff */
[----:B------:R-:W-:Y:S01]  /*121d0*/  USEL UR4, UR4, 0x1, UP0 ;  /* 0x0000000104047887 */ /* 0x000fe20008000000 */
[----:B------:R-:W-:Y:S01]  /*121e0*/  IMAD.MOV.U32 R23, RZ, RZ, RZ ;  /* 0x000000ffff177224 */ /* 0x000fe200078e00ff */
[----:B------:R-:W-:Y:S01]  /*121f0*/  UMOV UR5, 0x400 ;  /* 0x0000040000057882 */ /* 0x000fe20000000000 */
[----:B------:R-:W-:Y:S01]  /*12200*/  ULDC UR46, c[0x0][0xc] ;  /* 0x00000300002e7ab9 */ /* 0x000fe20000000800 */
[----:B0-----:R-:W-:-:S06]  /*12210*/  ULEA UR8, UR8, UR5, 0x18 ;  /* 0x0000000508087291 */ /* 0x001fcc000f8ec03f */
[----:B------:R-:W-:Y:S01]  /*12220*/  MOV R17, UR8 ;  /* 0x0000000800117c02 */ /* 0x000fe20008000f00 */
[----:B-1----:R-:W-:-:S05]  /*12230*/  IMAD.SHL.U32 R37, R3, 0x8, RZ ;  /* 0x0000000803257824 */ /* 0x002fca00078e00ff */
[----:B------:R-:W-:-:S04]  /*12240*/  LOP3.LUT R0, R37, 0x1f8, RZ, 0xc0, !PT ;  /* 0x000001f825007812 */ /* 0x000fc800078ec0ff */
[----:B------:R-:W-:-:S04]  /*12250*/  LOP3.LUT R0, R0, 0x38, R3, 0x78, !PT ;  /* 0x0000003800007812 */ /* 0x000fc800078e7803 */
[----:B------:R-:W-:Y:S02]  /*12260*/  LOP3.LUT R30, R0, 0x200, R37, 0xf8, !PT ;  /* 0x00000200001e7812 */ /* 0x000fe400078ef825 */
[----:B------:R-:W-:-:S03]  /*12270*/  LOP3.LUT R37, R37, 0x38, RZ, 0xc0, !PT ;  /* 0x0000003825257812 */ /* 0x000fc600078ec0ff */
[----:B------:R-:W-:Y:S01]  /*12280*/  IMAD R31, R30, 0x2, R17 ;  /* 0x000000021e1f7824 */ /* 0x000fe200078e0211 */
[C---:B------:R-:W-:Y:S02]  /*12290*/  LOP3.LUT R0, R37.reuse, 0x40, RZ, 0xfc, !PT ;  /* 0x0000004025007812 */ /* 0x040fe400078efcff */
[----:B------:R-:W-:Y:S02]  /*122a0*/  LOP3.LUT R2, R37, 0x80, RZ, 0xfc, !PT ;  /* 0x0000008025027812 */ /* 0x000fe400078efcff */
[----:B------:R-:W-:Y:S02]  /*122b0*/  ISETP.GE.AND P1, PT, R0, UR9, PT ;  /* 0x0000000900007c0c */ /* 0x000fe4000bf26270 */
[----:B--2---:R-:W-:Y:S02]  /*122c0*/  R2UR UR6, R4 ;  /* 0x00000000040672ca */ /* 0x004fe400000e0000 */
[C---:B------:R-:W-:Y:S01]  /*122d0*/  LOP3.LUT R4, R3.reuse, 0x7f, RZ, 0xc0, !PT ;  /* 0x0000007f03047812 */ /* 0x040fe200078ec0ff */
[----:B------:R-:W-:-:S03]  /*122e0*/  IMAD.SHL.U32 R3, R3, 0x10, RZ ;  /* 0x0000001003037824 */ /* 0x000fc600078e00ff */
[----:B------:R-:W-:-:S07]  /*122f0*/  SHF.R.U32.HI R36, RZ, 0x3, R4 ;  /* 0x00000003ff247819 */ /* 0x000fce0000011604 */
[----:B------:R-:W-:-:S03]  /*12300*/  ULOP3.LUT UR47, UR6, 0x2, URZ, 0xfc, !UPT ;  /* 0x00000002062f7892 */ /* 0x000fc6000f8efc3f */
[----:B------:R-:W-:Y:S02]  /*12310*/  ULDC.64 UR6, c[0x0][0x2f0] ;  /* 0x0000bc0000067ab9 */ /* 0x000fe40000000a00 */
[C---:B------:R-:W-:Y:S01]  /*12320*/  ISETP.GE.AND P2, PT, R0.reuse, UR7, PT ;  /* 0x0000000700007c0c */ /* 0x040fe2000bf46270 */
[----:B------:R-:W-:Y:S01]  /*12330*/  UIMAD UR36, UR4, UR6, URZ ;  /* 0x00000006042472a4 */ /* 0x000fe2000f8e023f */
[----:B------:R-:W-:Y:S02]  /*12340*/  ISETP.GE.AND P0, PT, R0, UR7, PT ;  /* 0x0000000700007c0c */ /* 0x000fe4000bf06270 */
[----:B------:R-:W-:Y:S01]  /*12350*/  LOP3.LUT R0, R36, 0x70, R3, 0xf8, !PT ;  /* 0x0000007024007812 */ /* 0x000fe200078ef803 */
[----:B------:R-:W-:Y:S01]  /*12360*/  UIADD3 UR4, UR36, 0x4f, URZ ;  /* 0x0000004f24047890 */ /* 0x000fe2000fffe03f */
[----:B------:R-:W-:Y:S01]  /*12370*/  LOP3.LUT R0, R37, 0xc0, RZ, 0xfc, !PT ;  /* 0x000000c025007812 */ /* 0x000fe200078efcff */
[----:B------:R-:W-:Y:S02]  /*12380*/  UIADD3 UR40, UR36, 0x50, -UR40 ;  /* 0x0000005024287890 */ /* 0x000fe4000fffe828 */
[----:B------:R-:W-:-:S04]  /*12390*/  UIMAD.WIDE UR4, UR4, 0x66666667, URZ ;  /* 0x66666667040478a5 */ /* 0x000fc8000f8e023f */
[----:B------:R-:W-:Y:S01]  /*123a0*/  @P2 LOP3.LUT R16, R16, 0x8, RZ, 0xfc, !PT ;  /* 0x0000000810102812 */ /* 0x000fe200078efcff */
[----:B------:R-:W-:Y:S01]  /*123b0*/  USHF.R.U32.HI UR41, URZ, 0x1f, UR5 ;  /* 0x0000001f3f297899 */ /* 0x000fe20008011605 */
[----:B------:R-:W-:Y:S02]  /*123c0*/  ISETP.GE.AND P2, PT, R2, UR7, PT ;  /* 0x0000000702007c0c */ /* 0x000fe4000bf46270 */
[----:B------:R-:W-:Y:S01]  /*123d0*/  LOP3.LUT R16, R16, 0xffffdfff, RZ, 0xc0, !PT ;  /* 0xffffdfff10107812 */ /* 0x000fe200078ec0ff */
[----:B------:R-:W-:-:S03]  /*123e0*/  ULEA.HI.SX32 UR41, UR5, UR41, 0x1b ;  /* 0x0000002905297291 */ /* 0x000fc6000f8fda3f */
        /* <DEDUP_REMOVED lines=28> */
[----:B---3--:R-:W-:-:S07]  /*125b0*/  @P0 LOP3.LUT R16, R16, 0x4000, RZ, 0xfc, !PT ;  /* 0x0000400010100812 */ /* 0x008fce00078efcff */
.L_x_2308:
        /* <DEDUP_REMOVED lines=22> */
.L_x_2258:
[----:B------:R-:W-:Y:S01]  /*12720*/  ULDC UR8, c[0x0][0xc54] ;  /* 0x0003150000087ab9 */ /* 0x000fe20000000800 */
[----:B------:R-:W-:Y:S01]  /*12730*/  UMOV UR6, UR7 ;  /* 0x0000000700067c82 */ /* 0x000fe20008000000 */
[----:B------:R-:W-:-:S11]  /*12740*/  UISETP.NE.AND UP0, UPT, UR8, 0x1, UPT ;  /* 0x000000010800788c */ /* 0x000fd6000bf05270 */
[----:B------:R-:W-:Y:S02]  /*12750*/  @UP0 ULDC.64 UR10, c[0x0][0xc58] ;  /* 0x00031600000a0ab9 */ /* 0x000fe40000000a00 */
[----:B------:R-:W-:-:S04]  /*12760*/  UIMAD.WIDE.U32 UR4, UR7, UR10, URZ ;  /* 0x0000000a070472a5 */ /* 0x000fc8000f8e003f */
[----:B------:R-:W-:-:S04]  /*12770*/  @UP0 USHF.R.U32.HI UR6, URZ, UR11, UR5 ;  /* 0x0000000b3f060299 */ /* 0x000fc80008011605 */
[----:B------:R-:W-:-:S12]  /*12780*/  UIMAD UR4, UR6, UR8, URZ ;  /* 0x00000008060472a4 */ /* 0x000fd8000f8e023f */
.L_x_2259:
[----:B------:R-:W-:Y:S01]  /*12790*/  ULDC UR5, c[0x0][0xc48] ;  /* 0x0003120000057ab9 */ /* 0x000fe20000000800 */
[----:B------:R-:W-:Y:S01]  /*127a0*/  ULDC.64 UR8, c[0x0][0xa28] ;  /* 0x00028a0000087ab9 */ /* 0x000fe20000000a00 */
[----:B------:R-:W-:Y:S01]  /*127b0*/  UISETP.NE.AND UP1, UPT, UR5, 0x1, UPT ;  /* 0x000000010500788c */ /* 0x000fe2000bf25270 */
[----:B------:R-:W-:Y:S01]  /*127c0*/  IMAD.MOV.U32 R32, RZ, RZ, RZ ;  /* 0x000000ffff207224 */ /* 0x000fe200078e00ff */
        /* <DEDUP_REMOVED lines=21> */
[----:B------:R-:W-:Y:S01]  /*12920*/  UP2UR UR48, UPR, URZ, 0x4 ;  /* 0x000000043f307883 */ /* 0x000fe20008000000 */
[----:B------:R-:W-:Y:S01]  /*12930*/  BSSY B7, `(.L_x_2260) ;  /* 0x0000356000077945 */ /* 0x000fe20003800000 */
[----:B------:R-:W-:-:S04]  /*12940*/  USHF.L.U32 UR6, UR44, 0x7, URZ ;  /* 0x000000072c067899 */ /* 0x000fc8000800063f */
[----:B------:R-:W-:Y:S01]  /*12950*/  UIADD3 UR6, UR6, 0x7f, URZ ;  /* 0x0000007f06067890 */ /* 0x000fe2000fffe03f */
[----:B------:R-:W-:Y:S01]  /*12960*/  @UP2 ULDC UR4, c[0x0][0x44c] ;  /* 0x0001130000042ab9 */ /* 0x000fe20000000800 */
[----:B------:R-:W-:Y:S02]  /*12970*/  @UP2 ULDC UR7, c[0x0][0x450] ;  /* 0x0001140000072ab9 */ /* 0x000fe40000000800 */
[----:B------:R-:W-:-:S04]  /*12980*/  UIMAD.WIDE.U32 UR4, UR6, UR4, URZ ;  /* 0x00000004060472a5 */ /* 0x000fc8000f8e003f */
[----:B------:R-:W-:-:S04]  /*12990*/  @UP2 USHF.R.U32.HI UR6, URZ, UR7, UR5 ;  /* 0x000000073f062299 */ /* 0x000fc80008011605 */
[----:B------:R-:W-:-:S04]  /*129a0*/  UIADD3 UR4, UR40, UR6, URZ ;  /* 0x0000000628047290 */ /* 0x000fc8000fffe03f */
[----:B------:R-:W-:-:S04]  /*129b0*/  UIMAD.WIDE UR4, UR4, 0x66666667, URZ ;  /* 0x66666667040478a5 */ /* 0x000fc8000f8e023f */
[----:B------:R-:W-:-:S04]  /*129c0*/  USHF.R.U32.HI UR4, URZ, 0x1f, UR5 ;  /* 0x0000001f3f047899 */ /* 0x000fc80008011605 */
[----:B------:R-:W-:-:S04]  /*129d0*/  ULEA.HI.SX32 UR4, UR5, UR4, 0x1b ;  /* 0x0000000405047291 */ /* 0x000fc8000f8fda3f */
[----:B------:R-:W-:-:S04]  /*129e0*/  UISETP.LT.AND UP0, UPT, UR41, UR4, UPT ;  /* 0x000000042900728c */ /* 0x000fc8000bf01270 */
[----:B------:R-:W-:-:S06]  /*129f0*/  USEL UR45, UR41, UR4, UP0 ;  /* 0x00000004292d7287 */ /* 0x000fcc0008000000 */
[----:B------:R-:W-:-:S13]  /*12a00*/  ISETP.LT.AND P0, PT, RZ, UR45, PT ;  /* 0x0000002dff007c0c */ /* 0x000fda000bf01270 */
[----:B0-----:R-:W-:Y:S05]  /*12a10*/  @P0 BRA `(.L_x_2261) ;  /* 0x0000000000440947 */ /* 0x001fea0003800000 */
        /* <DEDUP_REMOVED lines=17> */
.L_x_2261:
        /* <DEDUP_REMOVED lines=8> */
[----:B------:R-:W-:Y:S01]  /*12bb0*/  IMAD.U32 R5, RZ, RZ, UR5 ;  /* 0x00000005ff057e24 */ /* 0x000fe2000f8e00ff */
[----:B------:R-:W-:Y:S01]  /*12bc0*/  ULDC.64 UR4, c[0x4][0x98] ;  /* 0x0100260000047ab9 */ /* 0x000fe20000000a00 */
        /* <DEDUP_REMOVED lines=9> */
[----:B0----5:R-:W-:Y:S05]  /*12c60*/  CALL.ABS.NOINC R2 ;  /* 0x0000000002007343 */ /* 0x021fea0003c00000 */
.L_x_2264:
[----:B------:R-:W-:Y:S05]  /*12c70*/  BSYNC B6 ;  /* 0x0000000000067941 */ /* 0x000fea0003800000 */
.L_x_2263:
        /* <DEDUP_REMOVED lines=20> */
.L_x_2267:
[----:B------:R0:W1:Y:S01]  /*12dc0*/  LDC.64 R2, c[0x4][R18] ;  /* 0x0100000012027b82 */ /* 0x0000620000000a00 */
[----:B------:R-:W-:Y:S01]  /*12dd0*/  ULDC.64 UR4, c[0x4][0x138] ;  /* 0x01004e0000047ab9 */ /* 0x000fe20000000a00 */
[----:B------:R-:W-:Y:S01]  /*12de0*/  ULDC.64 UR6, c[0x4][0x140] ;  /* 0x0100500000067ab9 */ /* 0x000fe20000000a00 */
[----:B------:R-:W-:Y:S02]  /*12df0*/  IMAD.U32 R4, RZ, RZ, UR4 ;  /* 0x00000004ff047e24 */ /* 0x000fe4000f8e00ff */
        /* <DEDUP_REMOVED lines=11> */
.L_x_2266:
[----:B------:R-:W-:Y:S05]  /*12eb0*/  BSYNC B6 ;  /* 0x0000000000067941 */ /* 0x000fea0003800000 */
.L_x_2265:
        /* <DEDUP_REMOVED lines=9> */
[----:B------:R-:W-:Y:S01]  /*12f50*/  MOV R3, UR5 ;  /* 0x0000000500037c02 */ /* 0x000fe20008000f00 */
[----:B------:R-:W-:-:S04]  /*12f60*/  ULDC UR4, c[0x0][0xc48] ;  /* 0x0003120000047ab9 */ /* 0x000fc80000000800 */
[----:B------:R1:W5:Y:S01]  /*12f70*/  @P0 LDG.E R29, desc[UR38][R2.64] ;  /* 0x00000026021d0981 */ /* 0x000362000c1e1900 */
[----:B------:R-:W-:Y:S01]  /*12f80*/  UMOV UR5, 0xffffffff ;  /* 0xffffffff00057882 */ /* 0x000fe20000000000 */
[----:B------:R-:W-:Y:S02]  /*12f90*/  IMAD.U32 R22, RZ, RZ, UR4 ;  /* 0x00000004ff167e24 */ /* 0x000fe4000f8e00ff */
[----:B------:R-:W-:Y:S05]  /*12fa0*/  BRA.DIV UR5, `(.L_x_2268) ;  /* 0x0000003605bc7947 */ /* 0x000fea000b800000 */
.L_x_2324:
[----:B------:R-:W2:Y:S01]  /*12fb0*/  S2R R0, SR_TID.X ;  /* 0x0000000000007919 */ /* 0x000ea20000002100 */
[----:B------:R-:W-:Y:S01]  /*12fc0*/  UIADD3 UR4, UR45, -0x1, URZ ;  /* 0xffffffff2d047890 */ /* 0x000fe2000fffe03f */
[----:B0-----:R-:W-:Y:S02]  /*12fd0*/  ISETP.NE.AND P1, PT, R10, 0x1, PT ;  /* 0x000000010a00780c */ /* 0x001fe40003f25270 */
[----:B-----5:R-:W-:Y:S02]  /*12fe0*/  SHF.R.S32.HI R33, RZ, 0x1f, R29 ;  /* 0x0000001fff217819 */ /* 0x020fe4000001141d */
[----:B------:R-:W-:Y:S01]  /*12ff0*/  LOP3.LUT R16, R16, 0xfffffbff, RZ, 0xc0, !PT ;  /* 0xfffffbff10107812 */ /* 0x000fe200078ec0ff */
[----:B------:R-:W-:-:S08]  /*13000*/  IMAD.U32 R7, RZ, RZ, UR4 ;  /* 0x00000004ff077e24 */ /* 0x000fd0000f8e00ff */
[----:B-1----:R-:W0:Y:S01]  /*13010*/  @P1 LDC R3, c[0x0][0x434] ;  /* 0x00010d00ff031b82 */ /* 0x002e220000000800 */
[----:B------:R-:W-:-:S07]  /*13020*/  @P1 LOP3.LUT R16, R16, 0x400, RZ, 0xfc, !PT ;  /* 0x0000040010101812 */ /* 0x000fce00078efcff */
[----:B------:R-:W1:Y:S01]  /*13030*/  @P1 LDC R5, c[0x0][0x438] ;  /* 0x00010e00ff051b82 */ /* 0x000e620000000800 */
[----:B--2---:R-:W-:-:S05]  /*13040*/  IMAD.SHL.U32 R8, R0, 0x10, RZ ;  /* 0x0000001000087824 */ /* 0x004fca00078e00ff */
[----:B------:R-:W-:-:S05]  /*13050*/  LOP3.LUT R8, R36, 0x70, R8, 0xf8, !PT ;  /* 0x0000007024087812 */ /* 0x000fca00078ef808 */
[----:B------:R-:W-:-:S04]  /*13060*/  IMAD R7, R7, 0x50, R8 ;  /* 0x0000005007077824 */ /* 0x000fc800078e0208 */
[C---:B------:R-:W-:Y:S01]  /*13070*/  IMAD.IADD R0, R7.reuse, 0x1, R32 ;  /* 0x0000000107007824 */ /* 0x040fe200078e0220 */
[----:B------:R-:W-:-:S03]  /*13080*/  ISETP.GE.AND P0, PT, R7, UR36, PT ;  /* 0x0000002407007c0c */ /* 0x000fc6000bf06270 */
[----:B0-----:R-:W-:Y:S01]  /*13090*/  @P1 IMAD.HI.U32 R2, R0, R3, RZ ;  /* 0x0000000300021227 */ /* 0x001fe200078e00ff */
[----:B------:R-:W-:-:S03]  /*130a0*/  ISETP.GT.U32.OR P0, PT, R8, 0x4f, P0 ;  /* 0x0000004f0800780c */ /* 0x000fc60000704470 */
[----:B------:R-:W-:Y:S01]  /*130b0*/  IMAD.MOV.U32 R9, RZ, RZ, R0 ;  /* 0x000000ffff097224 */ /* 0x000fe200078e0000 */
[----:B-1----:R-:W-:-:S09]  /*130c0*/  @P1 SHF.R.U32.HI R9, RZ, R5, R2 ;  /* 0x00000005ff091219 */ /* 0x002fd20000011602 */
[----:B------:R-:W0:Y:S01]  /*130d0*/  @!P0 LDC.64 R6, c[0x0][0x428] ;  /* 0x00010a00ff068b82 */ /* 0x000e220000000a00 */
[----:B------:R-:W-:-:S07]  /*130e0*/  @!P0 SHF.R.S32.HI R3, RZ, 0x1f, R9 ;  /* 0x0000001fff038819 */ /* 0x000fce0000011409 */
[----:B------:R-:W1:Y:S01]  /*130f0*/  @!P0 LDC.64 R4, c[0x0][0x418] ;  /* 0x00010600ff048b82 */ /* 0x000e620000000a00 */
[----:B0-----:R-:W-:-:S04]  /*13100*/  @!P0 IMAD R2, R33, R6, RZ ;  /* 0x0000000621028224 */ /* 0x001fc800078e02ff */
[----:B------:R-:W-:Y:S01]  /*13110*/  @!P0 IMAD R7, R29, R7, R2 ;  /* 0x000000071d078224 */ /* 0x000fe200078e0202 */
[----:B------:R-:W-:-:S05]  /*13120*/  @!P0 MOV R2, R9 ;  /* 0x0000000900028202 */ /* 0x000fca0000000f00 */
[----:B------:R-:W-:-:S04]  /*13130*/  @!P0 IMAD.WIDE.U32 R2, R29, R6, R2 ;  /* 0x000000061d028225 */ /* 0x000fc800078e0002 */
[----:B------:R-:W-:Y:S01]  /*13140*/  @!P0 IMAD.IADD R3, R3, 0x1, R7 ;  /* 0x0000000103038824 */ /* 0x000fe200078e0207 */
[----:B-1----:R-:W-:Y:S01]  /*13150*/  @!P0 LEA R4, P1, R2, R4, 0x2 ;  /* 0x0000000402048211 */ /* 0x002fe200078210ff */
[----:B------:R-:W-:-:S03]  /*13160*/  IMAD.MOV.U32 R6, RZ, RZ, RZ ;  /* 0x000000ffff067224 */ /* 0x000fc600078e00ff */
[----:B------:R-:W-:Y:S01]  /*13170*/  @!P0 LEA.HI.X R5, R2, R5, R3, 0x2, P1 ;  /* 0x0000000502058211 */ /* 0x000fe200008f1403 */
[----:B------:R-:W-:-:S04]  /*13180*/  IMAD.MOV R7, RZ, RZ, -R9 ;  /* 0x000000ffff077224 */ /* 0x000fc800078e0a09 */
[----:B------:R0:W5:Y:S01]  /*13190*/  @!P0 LDG.E R6, desc[UR38][R4.64] ;  /* 0x0000002604068981 */ /* 0x000162000c1e1900 */
[----:B------:R-:W-:Y:S01]  /*131a0*/  ISETP.GT.U32.AND P0, PT, R8, 0x4f, PT ;  /* 0x0000004f0800780c */ /* 0x000fe20003f04070 */
[----:B------:R-:W-:Y:S01]  /*131b0*/  IMAD R3, RZ, RZ, -UR43 ;  /* 0x8000002bff037e24 */ /* 0x000fe2000f8e02ff */
[----:B------:R-:W-:Y:S02]  /*131c0*/  LOP3.LUT R16, R16, 0xfffffdff, RZ, 0xc0, !PT ;  /* 0xfffffdff10107812 */ /* 0x000fe400078ec0ff */
[----:B------:R-:W-:Y:S01]  /*131d0*/  MOV R24, UR4 ;  /* 0x0000000400187c02 */ /* 0x000fe20008000f00 */
[----:B------:R-:W-:Y:S02]  /*131e0*/  IMAD R22, R22, R3, UR42 ;  /* 0x0000002a16167e24 */ /* 0x000fe4000f8e0203 */
[----:B0-----:R-:W-:-:S03]  /*131f0*/  IMAD R5, R10, R7, R0 ;  /* 0x000000070a057224 */ /* 0x001fc600078e0200 */
[----:B------:R-:W-:Y:S01]  /*13200*/  SHF.R.S32.HI R28, RZ, 0x1f, R22 ;  /* 0x0000001fff1c7819 */ /* 0x000fe20000011416 */
[----:B------:R-:W-:-:S05]  /*13210*/  IMAD.U32 R0, RZ, RZ, UR47 ;  /* 0x0000002fff007e24 */ /* 0x000fca000f8e00ff */
[----:B------:R-:W-:-:S13]  /*13220*/  ISETP.NE.AND P2, PT, R0, 0x3, PT ;  /* 0x000000030000780c */ /* 0x000fda0003f45270 */
[----:B------:R-:W-:-:S04]  /*13230*/  @P2 LOP3.LUT R16, R16, 0x200, RZ, 0xfc, !PT ;  /* 0x0000020010102812 */ /* 0x000fc800078efcff */
[----:B------:R-:W-:-:S04]  /*13240*/  LOP3.LUT R16, R16, 0xfffffffe, RZ, 0xc0, !PT ;  /* 0xfffffffe10107812 */ /* 0x000fc800078ec0ff */
[----:B------:R-:W-:Y:S01]  /*13250*/  @P0 LOP3.LUT R16, R16, 0x1, RZ, 0xfc, !PT ;  /* 0x0000000110100812 */ /* 0x000fe200078efcff */
[----:B------:R-:W-:Y:S06]  /*13260*/  @!P2 BRA `(.L_x_2269) ;  /* 0x000000000004a947 */ /* 0x000fec0003800000 */
[----:B------:R-:W-:Y:S01]  /*13270*/  BPT.TRAP 0x1 ;  /* 0x000000040000795c */ /* 0x000fe20000300000 */
.L_x_2269:
[----:B------:R-:W-:Y:S01]  /*13280*/  SHF.R.S32.HI R7, RZ, 0x1f, R5 ;  /* 0x0000001fff077819 */ /* 0x000fe20000011405 */
[----:B------:R-:W-:Y:S01]  /*13290*/  ULDC.64 UR4, c[0x0][0x328] ;  /* 0x0000ca0000047ab9 */ /* 0x000fe20000000a00 */
[----:B-----5:R-:W-:Y:S01]  /*132a0*/  SHF.R.S32.HI R4, RZ, 0x1f, R6 ;  /* 0x0000001fff047819 */ /* 0x020fe20000011406 */
[----:B------:R-:W-:Y:S01]  /*132b0*/  IMAD.WIDE.U32 R2, R5, UR4, RZ ;  /* 0x0000000405027c25 */ /* 0x000fe2000f8e00ff */
[----:B------:R-:W-:Y:S03]  /*132c0*/  BSSY B0, `(.L_x_2270) ;  /* 0x0000015000007945 */ /* 0x000fe60003800000 */
[----:B------:R-:W-:-:S04]  /*132d0*/  IMAD R0, R7, UR4, RZ ;  /* 0x0000000407007c24 */ /* 0x000fc8000f8e02ff */
[----:B------:R-:W-:Y:S01]  /*132e0*/  IMAD R9, R5, UR5, R0 ;  /* 0x0000000505097c24 */ /* 0x000fe2000f8e0200 */
[----:B------:R-:W-:Y:S01]  /*132f0*/  ULDC.64 UR4, c[0x0][0x338] ;  /* 0x0000ce0000047ab9 */ /* 0x000fe20000000a00 */
[----:B------:R-:W-:Y:S02]  /*13300*/  IMAD R0, R23, 0x8, R17 ;  /* 0x0000000817007824 */ /* 0x000fe400078e0211 */
        /* <DEDUP_REMOVED lines=16> */
.L_x_2325:
[----:B------:R-:W-:Y:S05]  /*13410*/  BSYNC B0 ;  /* 0x0000000000007941 */ /* 0x000fea0003800000 */
.L_x_2270:
        /* <DEDUP_REMOVED lines=9> */
[----:B------:R-:W-:Y:S01]  /*134b0*/  ULDC.64 UR4, c[0x0][0x308] ;  /* 0x0000c20000047ab9 */ /* 0x000fe20000000a00 */
[----:B------:R-:W-:-:S03]  /*134c0*/  IMAD.MOV.U32 R7, RZ, RZ, -0x50 ;  /* 0xffffffb0ff077424 */ /* 0x000fc600078e00ff */
[----:B------:R-:W-:Y:S01]  /*134d0*/  IADD3 R3, R3, R5, RZ ;  /* 0x0000000503037210 */ /* 0x000fe20007ffe0ff */
[----:B------:R-:W-:Y:S02]  /*134e0*/  IMAD R5, R28, UR4, RZ ;  /* 0x000000041c057c24 */ /* 0x000fe4000f8e02ff */
[----:B------:R-:W-:Y:S02]  /*134f0*/  IMAD R7, R24, R7, UR36 ;  /* 0x0000002418077e24 */ /* 0x000fe4000f8e0207 */
[C---:B------:R-:W-:Y:S02]  /*13500*/  IMAD R5, R22.reuse, UR5, R5 ;  /* 0x0000000516057c24 */ /* 0x040fe4000f8e0205 */
[----:B------:R-:W-:Y:S01]  /*13510*/  IMAD.WIDE.U32 R2, R22, UR4, R2 ;  /* 0x0000000416027c25 */ /* 0x000fe2000f8e0002 */
[----:B------:R-:W-:-:S03]  /*13520*/  ULDC.64 UR4, c[0x0][0x2e8] ;  /* 0x0000ba0000047ab9 */ /* 0x000fc60000000a00 */
[----:B------:R-:W-:Y:S01]  /*13530*/  IMAD.IADD R3, R3, 0x1, R5 ;  /* 0x0000000103037824 */ /* 0x000fe200078e0205 */
[C---:B------:R-:W-:Y:S01]  /*13540*/  LEA R4, P0, R2.reuse, UR4, 0x1 ;  /* 0x0000000402047c11 */ /* 0x040fe2000f8008ff */
[----:B------:R-:W-:Y:S01]  /*13550*/  IMAD.IADD R7, R7, 0x1, -R36 ;  /* 0x0000000107077824 */ /* 0x000fe200078e0a24 */
[----:B------:R-:W-:Y:S01]  /*13560*/  UMOV UR4, 0xffffffff ;  /* 0xffffffff00047882 */ /* 0x000fe20000000000 */
[----:B------:R-:W-:Y:S01]  /*13570*/  IMAD R5, R23, 0x5000, R30 ;  /* 0x0000500017057824 */ /* 0x000fe200078e021e */
[----:B------:R-:W-:Y:S02]  /*13580*/  LEA.HI.X R6, R2, UR5, R3, 0x1, P0 ;  /* 0x0000000502067c11 */ /* 0x000fe400080f0c03 */
[----:B------:R-:W-:Y:S01]  /*13590*/  ISETP.GE.AND P0, PT, R7, 0x1, PT ;  /* 0x000000010700780c */ /* 0x000fe20003f06270 */
[----:B------:R-:W-:-:S12]  /*135a0*/  BRA.DIV UR4, `(.L_x_2272) ;  /* 0x00000032047c7947 */ /* 0x000fd8000b800000 */
[----:B------:R-:W0:Y:S01]  /*135b0*/  SHFL.IDX PT, R14, R4, RZ, 0x181f ;  /* 0x00181fff040e7589 */ /* 0x000e2200000e0000 */
[C---:B------:R-:W-:Y:S01]  /*135c0*/  LOP3.LUT P5, RZ, R16.reuse, 0x10, RZ, 0xc0, !PT ;  /* 0x0000001010ff7812 */ /* 0x040fe200078ac0ff */
[----:B------:R-:W-:Y:S01]  /*135d0*/  @P0 IMAD R9, R5, 0x2, R17 ;  /* 0x0000000205090824 */ /* 0x000fe200078e0211 */
[C---:B------:R-:W-:Y:S01]  /*135e0*/  LOP3.LUT P4, RZ, R16.reuse, 0x8, RZ, 0xc0, !PT ;  /* 0x0000000810ff7812 */ /* 0x040fe2000788c0ff */
[----:B------:R-:W1:Y:S01]  /*135f0*/  SHFL.IDX PT, R2, R6, RZ, 0x181f ;  /* 0x00181fff06027589 */ /* 0x000e6200000e0000 */
[C---:B------:R-:W-:Y:S02]  /*13600*/  LOP3.LUT P3, RZ, R16.reuse, 0x4, RZ, 0xc0, !PT ;  /* 0x0000000410ff7812 */ /* 0x040fe4000786c0ff */
[----:B------:R-:W-:Y:S01]  /*13610*/  LOP3.LUT P2, RZ, R16, 0x2, RZ, 0xc0, !PT ;  /* 0x0000000210ff7812 */ /* 0x000fe2000784c0ff */
[----:B------:R-:W-:Y:S01]  /*13620*/  SHFL.IDX PT, R8, R6, 0x1, 0x181f ;  /* 0x00381f0006087f89 */ /* 0x000fe200000e0000 */
        /* <DEDUP_REMOVED lines=21> */
[----:B0-----:R-:W-:Y:S02]  /*13780*/  @P0 LEA R14, P1, R37, R14, 0x1 ;  /* 0x0000000e250e0211 */ /* 0x001fe400078208ff */
[----:B------:R-:W-:-:S03]  /*13790*/  @P0 LEA R21, R5, R17, 0x1 ;  /* 0x0000001105150211 */ /* 0x000fc600078e08ff */
        /* <DEDUP_REMOVED lines=14> */
[----:B------:R0:W1:Y:S02]  /*13880*/  SHFL.IDX PT, R8, R6, 0x4, 0x181f ;  /* 0x00981f0006087f89 */ /* 0x00006400000e0000 */
[----:B------:R-:W-:Y:S02]  /*13890*/  @P0 MOV R3, R9 ;  /* 0x0000000900030202 */ /* 0x000fe40000000f00 */
[----:B------:R0:W2:Y:S04]  /*138a0*/  SHFL.IDX PT, R14, R4, 0x4, 0x181f ;  /* 0x00981f00040e7f89 */ /* 0x0000a800000e0000 */
[----:B------:R0:W-:Y:S04]  /*138b0*/  @P0 LDGSTS.E.BYPASS.LTC128B.128 [R25+0x25c00], desc[UR38][R2.64], !P5 ;  /* 0x25c0000002190fae */ /* 0x0001e8000e901d66 */
[----:B------:R0:W-:Y:S04]  /*138c0*/  @P0 LDGSTS.E.BYPASS.LTC128B.128 [R25+0x28400], desc[UR38][R2.64+0x80], !P4 ;  /* 0x2840008002190fae */ /* 0x0001e8000e101d66 */
[----:B------:R0:W-:Y:S04]  /*138d0*/  @P0 LDGSTS.E.BYPASS.LTC128B.128 [R25+0x2ac00], desc[UR38][R2.64+0x100], !P3 ;  /* 0x2ac0010002190fae */ /* 0x0001e8000d901d66 */
[----:B------:R0:W-:Y:S02]  /*138e0*/  @P0 LDGSTS.E.BYPASS.LTC128B.128 [R25+0x2d400], desc[UR38][R2.64+0x180], !P2 ;  /* 0x2d40018002190fae */ /* 0x0001e4000d101d66 */
.L_x_2337:
[----:B------:R-:W-:Y:S01]  /*138f0*/  ISETP.GE.AND P0, PT, R7, 0x41, PT ;  /* 0x000000410700780c */ /* 0x000fe20003f06270 */
[----:B------:R-:W-:-:S12]  /*13900*/  BSSY B0, `(.L_x_2273) ;  /* 0x0000010000007945 */ /* 0x000fd80003800000 */
[----:B------:R-:W-:Y:S05]  /*13910*/  @!P0 BRA `(.L_x_2274) ;  /* 0x0000000000388947 */ /* 0x000fea0003800000 */
[C---:B------:R-:W-:Y:S01]  /*13920*/  LOP3.LUT P4, RZ, R16.reuse, 0x10, RZ, 0xc0, !PT ;  /* 0x0000001010ff7812 */ /* 0x040fe2000788c0ff */
[----:B------:R-:W-:Y:S01]  /*13930*/  IMAD R5, R5, 0x2, R17 ;  /* 0x0000000205057824 */ /* 0x000fe200078e0211 */
[C---:B------:R-:W-:Y:S02]  /*13940*/  LOP3.LUT P3, RZ, R16.reuse, 0x8, RZ, 0xc0, !PT ;  /* 0x0000000810ff7812 */ /* 0x040fe4000786c0ff */
[C---:B------:R-:W-:Y:S02]  /*13950*/  LOP3.LUT P2, RZ, R16.reuse, 0x4, RZ, 0xc0, !PT ;  /* 0x0000000410ff7812 */ /* 0x040fe4000784c0ff */
[----:B------:R-:W-:Y:S02]  /*13960*/  LOP3.LUT P1, RZ, R16, 0x2, RZ, 0xc0, !PT ;  /* 0x0000000210ff7812 */ /* 0x000fe4000782c0ff */
[----:B0-2---:R-:W-:-:S05]  /*13970*/  LEA R2, P0, R37, R14, 0x1 ;  /* 0x0000000e25027211 */ /* 0x005fca00078008ff */
        /* <DEDUP_REMOVED lines=8> */
.L_x_2274:
[----:B------:R-:W-:Y:S05]  /*13a00*/  BSYNC B0 ;  /* 0x0000000000007941 */ /* 0x000fea0003800000 */
.L_x_2273:
[----:B------:R-:W-:Y:S01]  /*13a10*/  NOP ;  /* 0x0000000000007918 */ /* 0x000fe20000000000 */
[----:B------:R-:W-:-:S13]  /*13a20*/  PLOP3.LUT P0, PT, PT, PT, PT, 0x80, 0x0 ;  /* 0x000000000000781c */ /* 0x000fda0003f0f070 */
.L_x_2275:
        /* <DEDUP_REMOVED lines=10> */
.L_x_2276:
[----:B------:R4:W-:Y:S02]  /*13ad0*/  SYNCS.ARRIVE.TRANS64.A1T0 RZ, [R0+URZ+0x38830], RZ ;  /* 0x038830ff00ff79a7 */ /* 0x0009e4000810003f */
[----:B------:R-:W-:Y:S05]  /*13ae0*/  WARPSYNC.ALL ;  /* 0x0000000000007948 */ /* 0x000fea0003800000 */
[----:B------:R-:W-:Y:S01]  /*13af0*/  BSSY B6, `(.L_x_2277) ;  /* 0x0000015000067945 */ /* 0x000fe20003800000 */
[----:B----4-:R-:W-:Y:S01]  /*13b00*/  VIADD R0, R17, 0x14400 ;  /* 0x0001440011007836 */ /* 0x010fe20000000000 */
[----:B------:R-:W-:Y:S04]  /*13b10*/  BAR.SYNC.DEFER_BLOCKING 0x8, 0x180 ;  /* 0x0206000000007b1d */ /* 0x000fe80000010000 */
[----:B------:R-:W-:-:S13]  /*13b20*/  LOP3.LUT P0, RZ, R0, 0x3ff, RZ, 0xc0, !PT ;  /* 0x000003ff00ff7812 */ /* 0x000fda000780c0ff */
        /* <DEDUP_REMOVED lines=9> */
[----:B------:R-:W-:Y:S01]  /*13bc0*/  MOV R13, RZ ;  /* 0x000000ff000d7202 */ /* 0x000fe20000000f00 */
[----:B------:R-:W-:Y:S02]  /*13bd0*/  IMAD.U32 R7, RZ, RZ, UR9 ;  /* 0x00000009ff077e24 */ /* 0x000fe4000f8e00ff */
[----:B------:R-:W-:-:S02]  /*13be0*/  IMAD.U32 R10, RZ, RZ, UR4 ;  /* 0x00000004ff0a7e24 */ /* 0x000fc4000f8e00ff */
[----:B------:R-:W-:Y:S02]  /*13bf0*/  IMAD.U32 R11, RZ, RZ, UR5 ;  /* 0x00000005ff0b7e24 */ /* 0x000fe4000f8e00ff */
[----:B-1----:R-:W-:Y:S02]  /*13c00*/  IMAD.MOV.U32 R8, RZ, RZ, 0x70 ;  /* 0x00000070ff087424 */ /* 0x002fe400078e00ff */
[----:B------:R-:W-:-:S07]  /*13c10*/  IMAD.MOV.U32 R12, RZ, RZ, 0x1 ;  /* 0x00000001ff0c7424 */ /* 0x000fce00078e00ff */
[----:B------:R-:W-:-:S07]  /*13c20*/  LEPC R20, `(.L_x_2278) ;  /* 0x000000001014794e */ /* 0x000fce0000000000 */
[----:B0-2---:R-:W-:Y:S05]  /*13c30*/  CALL.ABS.NOINC R2 ;  /* 0x0000000002007343 */ /* 0x005fea0003c00000 */
.L_x_2278:
[----:B------:R-:W-:Y:S05]  /*13c40*/  BSYNC B6 ;  /* 0x0000000000067941 */ /* 0x000fea0003800000 */
.L_x_2277:
[----:B0--3--:R-:W0:Y:S01]  /*13c50*/  S2R R2, SR_TID.X ;  /* 0x0000000000027919 */ /* 0x009e220000002100 */
[----:B------:R-:W-:Y:S01]  /*13c60*/  UISETP.NE.AND UP0, UPT, UR48, URZ, UPT ;  /* 0x0000003f3000728c */ /* 0x000fe2000bf05270 */
[----:B------:R-:W-:Y:S01]  /*13c70*/  IMAD.U32 R0, RZ, RZ, UR44 ;  /* 0x0000002cff007e24 */ /* 0x000fe2000f8e00ff */
[----:B------:R-:W-:Y:S01]  /*13c80*/  R2UR UR6, R28 ;  /* 0x000000001c0672ca */ /* 0x000fe200000e0000 */
[----:B------:R-:W-:Y:S01]  /*13c90*/  ULDC.64 UR8, c[0x0][0x2d8] ;  /* 0x0000b60000087ab9 */ /* 0x000fe20000000a00 */
[----:B------:R-:W-:Y:S02]  /*13ca0*/  R2UR UR7, R22 ;  /* 0x00000000160772ca */ /* 0x000fe400000e0000 */
[----:B------:R-:W-:Y:S02]  /*13cb0*/  PLOP3.LUT P0, PT, PT, PT, UP0, 0x80, 0x0 ;  /* 0x000000000000781c */ /* 0x000fe40003f0f008 */
[C---:B------:R-:W-:Y:S02]  /*13cc0*/  LOP3.LUT P2, RZ, R16.reuse, 0x4000, RZ, 0xc0, !PT ;  /* 0x0000400010ff7812 */ /* 0x040fe4000784c0ff */
[C---:B------:R-:W-:Y:S01]  /*13cd0*/  LOP3.LUT P3, RZ, R16.reuse, 0x2000, RZ, 0xc0, !PT ;  /* 0x0000200010ff7812 */ /* 0x040fe2000786c0ff */
[----:B------:R-:W-:Y:S01]  /*13ce0*/  @UP0 ULDC UR4, c[0x0][0x44c] ;  /* 0x0001130000040ab9 */ /* 0x000fe20000000800 */
[----:B------:R-:W-:-:S02]  /*13cf0*/  LOP3.LUT P4, RZ, R16, 0x1000, RZ, 0xc0, !PT ;  /* 0x0000100010ff7812 */ /* 0x000fc4000788c0ff */
[----:B------:R-:W-:Y:S01]  /*13d00*/  LOP3.LUT P5, RZ, R16, 0x800, RZ, 0xc0, !PT ;  /* 0x0000080010ff7812 */ /* 0x000fe200078ac0ff */
[----:B------:R-:W-:-:S04]  /*13d10*/  UIMAD UR6, UR6, UR8, URZ ;  /* 0x00000008060672a4 */ /* 0x000fc8000f8e023f */
[----:B------:R-:W-:Y:S02]  /*13d20*/  UIMAD UR7, UR7, UR9, UR6 ;  /* 0x00000009070772a4 */ /* 0x000fe4000f8e0206 */
[----:B------:R-:W-:Y:S01]  /*13d30*/  USHF.R.S32.HI UR6, URZ, 0x1f, UR43 ;  /* 0x0000001f3f067899 */ /* 0x000fe2000801142b */
[----:B0-----:R-:W-:-:S05]  /*13d40*/  IMAD.SHL.U32 R2, R2, 0x10, RZ ;  /* 0x0000001002027824 */ /* 0x001fca00078e00ff */
[----:B------:R-:W-:-:S05]  /*13d50*/  LOP3.LUT R2, R36, 0x70, R2, 0xf8, !PT ;  /* 0x0000007024027812 */ /* 0x000fca00078ef802 */
[----:B------:R-:W-:-:S04]  /*13d60*/  IMAD R0, R0, 0x80, R2 ;  /* 0x0000008000007824 */ /* 0x000fc800078e0202 */
[----:B------:R-:W-:Y:S01]  /*13d70*/  @P0 IMAD.HI.U32 R3, R0, UR4, RZ ;  /* 0x0000000400030c27 */ /* 0x000fe2000f8e00ff */
[----:B------:R-:W-:Y:S01]  /*13d80*/  PLOP3.LUT P0, PT, PT, PT, UP0, 0x80, 0x0 ;  /* 0x000000000000781c */ /* 0x000fe20003f0f008 */
[----:B------:R-:W-:Y:S02]  /*13d90*/  @UP0 ULDC UR4, c[0x0][0x450] ;  /* 0x0001140000040ab9 */ /* 0x000fe40000000800 */
[----:B------:R-:W-:-:S10]  /*13da0*/  IMAD.MOV.U32 R2, RZ, RZ, R0 ;  /* 0x000000ffff027224 */ /* 0x000fd400078e0000 */
        /* <DEDUP_REMOVED lines=14> */
[----:B------:R-:W-:Y:S01]  /*13e90*/  MOV R9, UR8 ;  /* 0x0000000800097c02 */ /* 0x000fe20008000f00 */
        /* <DEDUP_REMOVED lines=15> */
[----:B--2---:R-:W0:Y:S01]  /*13f90*/  SHFL.IDX PT, R14, R5, RZ, 0x181f ;  /* 0x00181fff050e7589 */ /* 0x004e2200000e0000 */
[----:B------:R-:W-:-:S03]  /*13fa0*/  IMAD.U32 R3, RZ, RZ, UR44 ;  /* 0x0000002cff037e24 */ /* 0x000fc6000f8e00ff */
[----:B------:R-:W2:Y:S01]  /*13fb0*/  SHFL.IDX PT, R2, R4, RZ, 0x181f ;  /* 0x00181fff04027589 */ /* 0x000ea200000e0000 */
[----:B------:R-:W-:-:S03]  /*13fc0*/  IMAD R0, R3, 0x80, R36 ;  /* 0x0000008003007824 */ /* 0x000fc600078e0224 */
[----:B------:R-:W-:Y:S01]  /*13fd0*/  SHFL.IDX PT, R6, R4, 0x1, 0x181f ;  /* 0x00381f0004067f89 */ /* 0x000fe200000e0000 */
[C---:B------:R-:W-:Y:S01]  /*13fe0*/  VIADD R7, R0.reuse, 0x10 ;  /* 0x0000001000077836 */ /* 0x040fe20000000000 */
[----:B------:R-:W-:-:S13]  /*13ff0*/  ISETP.GE.AND P0, PT, R0, UR37, PT ;  /* 0x0000002500007c0c */ /* 0x000fda000bf06270 */
[----:B0-----:R-:W-:-:S05]  /*14000*/  @!P0 LEA R14, P1, R37, R14, 0x1 ;  /* 0x0000000e250e8211 */ /* 0x001fca00078208ff */
[----:B--2---:R-:W-:Y:S01]  /*14010*/  @!P0 IMAD.X R3, RZ, RZ, R2, P1 ;  /* 0x000000ffff038224 */ /* 0x004fe200008e0602 */
[----:B------:R-:W-:Y:S02]  /*14020*/  @!P0 MOV R2, R14 ;  /* 0x0000000e00028202 */ /* 0x000fe40000000f00 */
        /* <DEDUP_REMOVED lines=8> */
[----:B--2---:R-:W-:Y:S01]  /*140b0*/  @!P0 IMAD.MOV.U32 R2, RZ, RZ, R14 ;  /* 0x000000ffff028224 */ /* 0x004fe200078e000e */
        /* <DEDUP_REMOVED lines=10> */
[----:B------:R-:W-:Y:S01]  /*14160*/  @!P0 IADD3.X R7, RZ, R6, RZ, P1, !PT ;  /* 0x00000006ff078210 */ /* 0x000fe20000ffe4ff */
[----:B--2---:R-:W-:Y:S01]  /*14170*/  @!P0 IMAD.MOV.U32 R2, RZ, RZ, R14 ;  /* 0x000000ffff028224 */ /* 0x004fe200078e000e */
[----:B------:R-:W-:Y:S03]  /*14180*/  SHFL.IDX PT, R6, R4, 0x3, 0x181f ;  /* 0x00781f0004067f89 */ /* 0x000fe600000e0000 */
[----:B------:R-:W-:Y:S01]  /*14190*/  @!P0 IMAD.MOV.U32 R3, RZ, RZ, R7 ;  /* 0x000000ffff038224 */ /* 0x000fe200078e0007 */
[----:B------:R-:W0:Y:S01]  /*141a0*/  SHFL.IDX PT, R14, R5, 0x3, 0x181f ;  /* 0x00781f00050e7f89 */ /* 0x000e2200000e0000 */
[----:B------:R-:W-:-:S03]  /*141b0*/  VIADD R7, R0, 0x30 ;  /* 0x0000003000077836 */ /* 0x000fc60000000000 */
        /* <DEDUP_REMOVED lines=44> */
[----:B------:R0:W2:Y:S02]  /*14480*/  SHFL.IDX PT, R6, R4, 0x7, 0x181f ;  /* 0x00f81f0004067f89 */ /* 0x0000a400000e0000 */
[----:B------:R-:W-:Y:S02]  /*14490*/  @!P0 MOV R3, R7 ;  /* 0x0000000700038202 */ /* 0x000fe40000000f00 */
[----:B------:R0:W3:Y:S04]  /*144a0*/  SHFL.IDX PT, R14, R5, 0x7, 0x181f ;  /* 0x00f81f00050e7f89 */ /* 0x0000e800000e0000 */
[----:B------:R0:W-:Y:S04]  /*144b0*/  @!P0 LDGSTS.E.BYPASS.LTC128B.128 [R31+0x17400], desc[UR38][R2.64], !P2 ;  /* 0x17400000021f8fae */ /* 0x0001e8000d101d66 */
[----:B------:R0:W-:Y:S04]  /*144c0*/  @!P0 LDGSTS.E.BYPASS.LTC128B.128 [R31+0x1b400], desc[UR38][R2.64+0x80], !P3 ;  /* 0x1b400080021f8fae */ /* 0x0001e8000d901d66 */
[----:B------:R0:W-:Y:S04]  /*144d0*/  @!P0 LDGSTS.E.BYPASS.LTC128B.128 [R31+0x1f400], desc[UR38][R2.64+0x100], !P4 ;  /* 0x1f400100021f8fae */ /* 0x0001e8000e101d66 */
[----:B------:R0:W-:Y:S02]  /*144e0*/  @!P0 LDGSTS.E.BYPASS.LTC128B.128 [R31+0x23400], desc[UR38][R2.64+0x180], !P5 ;  /* 0x23400180021f8fae */ /* 0x0001e4000e901d66 */
.L_x_2354:
[----:B------:R-:W-:-:S05]  /*144f0*/  VIADD R0, R0, 0x70 ;  /* 0x0000007000007836 */ /* 0x000fca0000000000 */
[----:B------:R-:W-:-:S13]  /*14500*/  ISETP.GE.AND P0, PT, R0, UR37, PT ;  /* 0x0000002500007c0c */ /* 0x000fda000bf06270 */
[----:B0--3--:R-:W-:-:S05]  /*14510*/  @!P0 LEA R2, P1, R37, R14, 0x1 ;  /* 0x0000000e25028211 */ /* 0x009fca00078208ff */
        /* <DEDUP_REMOVED lines=10> */
.L_x_2280:
        /* <DEDUP_REMOVED lines=18> */
.L_x_2355:
[----:B------:R-:W-:Y:S05]  /*146e0*/  BSYNC B0 ;  /* 0x0000000000007941 */ /* 0x000fea0003800000 */
.L_x_2281:
[----:B------:R-:W-:-:S06]  /*146f0*/  UISETP.GE.AND UP0, UPT, UR45, 0x2, UPT ;  /* 0x000000022d00788c */ /* 0x000fcc000bf06270 */
[----:B------:R-:W-:-:S13]  /*14700*/  PLOP3.LUT P0, PT, PT, PT, UP0, 0x40, 0x0 ;  /* 0x000000000000781c */ /* 0x000fda0003f0e808 */
[----:B------:R-:W-:Y:S05]  /*14710*/  @P0 BRA `(.L_x_2283) ;  /* 0x0000000c00fc0947 */ /* 0x000fea0003800000 */
[----:B------:R-:W-:Y:S01]  /*14720*/  UIADD3 UR4, UR45, -0x2, URZ ;  /* 0xfffffffe2d047890 */ /* 0x000fe2000fffe03f */
[----:B------:R-:W-:Y:S01]  /*14730*/  BSSY B0, `(.L_x_2283) ;  /* 0x00000fd000007945 */ /* 0x000fe20003800000 */
[----:B------:R-:W-:Y:S01]  /*14740*/  IMAD.MOV.U32 R10, RZ, RZ, R26 ;  /* 0x000000ffff0a7224 */ /* 0x000fe200078e001a */
[----:B------:R-:W-:Y:S01]  /*14750*/  MOV R7, R23 ;  /* 0x0000001700077202 */ /* 0x000fe20000000f00 */
[----:B------:R-:W-:Y:S02]  /*14760*/  IMAD.MOV.U32 R27, RZ, RZ, R24 ;  /* 0x000000ffff1b7224 */ /* 0x000fe400078e0018 */
[----:B0-----:R-:W-:-:S07]  /*14770*/  IMAD.U32 R0, RZ, RZ, UR4 ;  /* 0x00000004ff007e24 */ /* 0x001fce000f8e00ff */
.L_x_2296:
[----:B------:R-:W0:Y:S01]  /*14780*/  S2R R2, SR_TID.X ;  /* 0x0000000000027919 */ /* 0x000e220000002100 */
[----:B------:R-:W2:Y:S01]  /*14790*/  LDC R3, c[0x0][0x430] ;  /* 0x00010c00ff037b82 */ /* 0x000ea20000000800 */
[----:B------:R-:W-:Y:S01]  /*147a0*/  IMAD R6, R0, 0x50, R32 ;  /* 0x0000005000067824 */ /* 0x000fe200078e0220 */
[----:B------:R-:W-:Y:S01]  /*147b0*/  LOP3.LUT P1, RZ, R16, 0x200, RZ, 0xc0, !PT ;  /* 0x0000020010ff7812 */ /* 0x000fe2000782c0ff */
[----:B------:R-:W-:Y:S01]  /*147c0*/  VIADD R23, R7, 0x1 ;  /* 0x0000000107177836 */ /* 0x000fe20000000000 */
[----:B--2---:R-:W-:Y:S01]  /*147d0*/  ISETP.NE.AND P0, PT, R3, 0x1, PT ;  /* 0x000000010300780c */ /* 0x004fe20003f05270 */
[----:B0-----:R-:W-:-:S05]  /*147e0*/  IMAD.SHL.U32 R2, R2, 0x10, RZ ;  /* 0x0000001002027824 */ /* 0x001fca00078e00ff */
[----:B------:R-:W-:-:S07]  /*147f0*/  LOP3.LUT R2, R36, 0x70, R2, 0xf8, !PT ;  /* 0x0000007024027812 */ /* 0x000fce00078ef802 */
[----:B------:R-:W0:Y:S01]  /*14800*/  @P0 LDC R3, c[0x0][0x434] ;  /* 0x00010d00ff030b82 */ /* 0x000e220000000800 */
[C---:B------:R-:W-:Y:S01]  /*14810*/  ISETP.GT.U32.AND P2, PT, R2.reuse, 0x4f, PT ;  /* 0x0000004f0200780c */ /* 0x040fe20003f44070 */
[----:B------:R-:W-:-:S06]  /*14820*/  IMAD.IADD R6, R2, 0x1, R6 ;  /* 0x0000000102067824 */ /* 0x000fcc00078e0206 */
[----:B------:R-:W2:Y:S01]  /*14830*/  @P0 LDC R9, c[0x0][0x438] ;  /* 0x00010e00ff090b82 */ /* 0x000ea20000000800 */
[----:B------:R-:W-:-:S07]  /*14840*/  IMAD.MOV.U32 R11, RZ, RZ, R6 ;  /* 0x000000ffff0b7224 */ /* 0x000fce00078e0006 */
[----:B------:R-:W3:Y:S01]  /*14850*/  @!P2 LDC.64 R4, c[0x0][0x428] ;  /* 0x00010a00ff04ab82 */ /* 0x000ee20000000a00 */
[----:B0-----:R-:W-:-:S05]  /*14860*/  @P0 IMAD.HI.U32 R2, R6, R3, RZ ;  /* 0x0000000306020227 */ /* 0x001fca00078e00ff */
[----:B--2---:R-:W-:Y:S02]  /*14870*/  @P0 SHF.R.U32.HI R11, RZ, R9, R2 ;  /* 0x00000009ff0b0219 */ /* 0x004fe40000011602 */
[----:B-1----:R-:W0:Y:S02]  /*14880*/  @!P2 LDC.64 R8, c[0x0][0x418] ;  /* 0x00010600ff08ab82 */ /* 0x002e240000000a00 */
[----:B------:R-:W-:Y:S01]  /*14890*/  @!P2 SHF.R.S32.HI R3, RZ, 0x1f, R11 ;  /* 0x0000001fff03a819 */ /* 0x000fe2000001140b */
[----:B---3--:R-:W-:-:S04]  /*148a0*/  @!P2 IMAD R2, R33, R4, RZ ;  /* 0x000000042102a224 */ /* 0x008fc800078e02ff */
[----:B------:R-:W-:Y:S01]  /*148b0*/  @!P2 IMAD R5, R29, R5, R2 ;  /* 0x000000051d05a224 */ /* 0x000fe200078e0202 */
[----:B------:R-:W-:-:S05]  /*148c0*/  @!P2 MOV R2, R11 ;  /* 0x0000000b0002a202 */ /* 0x000fca0000000f00 */
[----:B------:R-:W-:-:S04]  /*148d0*/  @!P2 IMAD.WIDE.U32 R2, R29, R4, R2 ;  /* 0x000000041d02a225 */ /* 0x000fc800078e0002 */
[----:B------:R-:W-:Y:S02]  /*148e0*/  @!P2 IMAD.IADD R3, R5, 0x1, R3 ;  /* 0x000000010503a824 */ /* 0x000fe400078e0203 */
[----:B------:R-:W-:Y:S01]  /*148f0*/  IMAD.MOV.U32 R4, RZ, RZ, RZ ;  /* 0x000000ffff047224 */ /* 0x000fe200078e00ff */
[----:B0-----:R-:W-:-:S04]  /*14900*/  @!P2 LEA R8, P0, R2, R8, 0x2 ;  /* 0x000000080208a211 */ /* 0x001fc800078010ff */
[----:B------:R-:W-:Y:S01]  /*14910*/  @!P2 LEA.HI.X R9, R2, R9, R3, 0x2, P0 ;  /* 0x000000090209a211 */ /* 0x000fe200000f1403 */
[----:B------:R-:W-:Y:S01]  /*14920*/  IMAD.MOV R5, RZ, RZ, -R11 ;  /* 0x000000ffff057224 */ /* 0x000fe200078e0a0b */
[----:B------:R-:W-:-:S03]  /*14930*/  ISETP.NE.AND P0, PT, R23, 0x2, PT ;  /* 0x000000021700780c */ /* 0x000fc60003f05270 */
[----:B------:R0:W5:Y:S01]  /*14940*/  @!P2 LDG.E R4, desc[UR38][R8.64] ;  /* 0x000000260804a981 */ /* 0x000162000c1e1900 */
[----:B------:R-:W-:Y:S05]  /*14950*/  YIELD ;  /* 0x0000000000007946 */ /* 0x000fea0003800000 */
[----:B------:R-:W-:Y:S01]  /*14960*/  ULDC UR4, c[0x0][0x430] ;  /* 0x00010c0000047ab9 */ /* 0x000fe20000000800 */
[----:B------:R-:W-:Y:S01]  /*14970*/  SEL R3, RZ, 0x1, P0 ;  /* 0x00000001ff037807 */ /* 0x000fe20000000000 */
[----:B------:R-:W-:Y:S01]  /*14980*/  IMAD R5, R5, UR4, R6 ;  /* 0x0000000405057c24 */ /* 0x000fe2000f8e0206 */
[----:B------:R-:W-:Y:S01]  /*14990*/  SEL R23, R23, RZ, P0 ;  /* 0x000000ff17177207 */ /* 0x000fe20000000000 */
[----:B------:R-:W-:Y:S01]  /*149a0*/  IMAD.MOV.U32 R24, RZ, RZ, R0 ;  /* 0x000000ffff187224 */ /* 0x000fe200078e0000 */
[----:B------:R-:W-:Y:S01]  /*149b0*/  LOP3.LUT R26, R10, R3, RZ, 0x3c, !PT ;  /* 0x000000030a1a7212 */ /* 0x000fe200078e3cff */
[----:B------:R-:W-:Y:S06]  /*149c0*/  @!P1 BRA `(.L_x_2284) ;  /* 0x0000000000049947 */ /* 0x000fec0003800000 */
[----:B------:R-:W-:Y:S01]  /*149d0*/  BPT.TRAP 0x1 ;  /* 0x000000040000795c */ /* 0x000fe20000300000 */
.L_x_2284:
[----:B------:R-:W-:Y:S01]  /*149e0*/  LEA R6, R23, R17, 0x3 ;  /* 0x0000001117067211 */ /* 0x000fe200078e18ff */
[----:B------:R-:W-:Y:S01]  /*149f0*/  BSSY B1, `(.L_x_2285) ;  /* 0x0000004000017945 */ /* 0x000fe20003800000 */
[----:B------:R-:W-:-:S04]  /*14a00*/  SHF.L.U32 R3, R26, 0x1f, RZ ;  /* 0x0000001f1a037819 */ /* 0x000fc800000006ff */
[----:B------:R-:W1:Y:S02]  /*14a10*/  SYNCS.PHASECHK.TRANS64.TRYWAIT P0, [R6+URZ+0x38840], R3 ;  /* 0x03884003060075a7 */ /* 0x000e64000800017f */
[----:B-1----:R-:W-:Y:S05]  /*14a20*/  @!P0 BRA `(.L_x_2286) ;  /* 0x0000002c00e88947 */ /* 0x002fea0003800000 */
.L_x_2356:
[----:B------:R-:W-:Y:S05]  /*14a30*/  BSYNC B1 ;  /* 0x0000000000017941 */ /* 0x000fea0003800000 */
.L_x_2285:
[----:B------:R-:W-:Y:S01]  /*14a40*/  SHF.R.S32.HI R21, RZ, 0x1f, R5 ;  /* 0x0000001fff157819 */ /* 0x000fe20000011405 */
[----:B------:R-:W-:Y:S01]  /*14a50*/  ULDC.64 UR4, c[0x0][0x300] ;  /* 0x0000c00000047ab9 */ /* 0x000fe20000000a00 */
[----:B-----5:R-:W-:Y:S01]  /*14a60*/  SHF.R.S32.HI R25, RZ, 0x1f, R4 ;  /* 0x0000001fff197819 */ /* 0x020fe20000011404 */
[----:B-1----:R-:W-:Y:S01]  /*14a70*/  IMAD.WIDE.U32 R2, R5, UR4, RZ ;  /* 0x0000000405027c25 */ /* 0x002fe2000f8e00ff */
[C---:B------:R-:W-:Y:S02]  /*14a80*/  LOP3.LUT P4, RZ, R16.reuse, 0x10, RZ, 0xc0, !PT ;  /* 0x0000001010ff7812 */ /* 0x040fe4000788c0ff */
[C---:B------:R-:W-:Y:S01]  /*14a90*/  LOP3.LUT P3, RZ, R16.reuse, 0x8, RZ, 0xc0, !PT ;  /* 0x0000000810ff7812 */ /* 0x040fe2000786c0ff */
[----:B------:R-:W-:Y:S01]  /*14aa0*/  IMAD R0, R21, UR4, RZ ;  /* 0x0000000415007c24 */ /* 0x000fe2000f8e02ff */
[C---:B------:R-:W-:Y:S02]  /*14ab0*/  LOP3.LUT P2, RZ, R16.reuse, 0x4, RZ, 0xc0, !PT ;  /* 0x0000000410ff7812 */ /* 0x040fe4000784c0ff */
[----:B------:R-:W-:Y:S01]  /*14ac0*/  LOP3.LUT P1, RZ, R16, 0x2, RZ, 0xc0, !PT ;  /* 0x0000000210ff7812 */ /* 0x000fe2000782c0ff */
[----:B0-----:R-:W-:Y:S01]  /*14ad0*/  IMAD R9, R5, UR5, R0 ;  /* 0x0000000505097c24 */ /* 0x001fe2000f8e0200 */
        /* <DEDUP_REMOVED lines=13> */
[----:B------:R-:W-:Y:S01]  /*14bb0*/  UMOV UR4, 0xffffffff ;  /* 0xffffffff00047882 */ /* 0x000fe20000000000 */
[----:B------:R-:W-:-:S03]  /*14bc0*/  IMAD R9, R23, 0x5000, R30 ;  /* 0x0000500017097824 */ /* 0x000fc600078e021e */
[----:B------:R-:W-:Y:S01]  /*14bd0*/  LEA.HI.X R20, R2, UR5, R3, 0x1, P0 ;  /* 0x0000000502147c11 */ /* 0x000fe200080f0c03 */
[----:B------:R-:W-:Y:S06]  /*14be0*/  BRA.DIV UR4, `(.L_x_2287) ;  /* 0x0000002e048c7947 */ /* 0x000fec000b800000 */
[----:B------:R-:W0:Y:S01]  /*14bf0*/  SHFL.IDX PT, R14, R8, RZ, 0x181f ;  /* 0x00181fff080e7589 */ /* 0x000e2200000e0000 */
[----:B------:R-:W-:Y:S01]  /*14c00*/  IMAD.SHL.U32 R0, R37, 0x2, RZ ;  /* 0x0000000225007824 */ /* 0x000fe200078e00ff */
[----:B------:R-:W-:Y:S02]  /*14c10*/  LEA R9, R9, R17, 0x1 ;  /* 0x0000001109097211 */ /* 0x000fe400078e08ff */
        /* <DEDUP_REMOVED lines=33> */
.L_x_2368:
[----:B0-2---:R-:W-:-:S05]  /*14e30*/  IADD3 R2, P0, R14, R0, RZ ;  /* 0x000000000e027210 */ /* 0x005fca0007f1e0ff */
[----:B-1----:R-:W-:Y:S01]  /*14e40*/  IMAD.X R3, RZ, RZ, R35, P0 ;  /* 0x000000ffff037224 */ /* 0x002fe200000e0623 */
[----:B------:R-:W-:-:S04]  /*14e50*/  PLOP3.LUT P0, PT, PT, PT, PT, 0x80, 0x0 ;  /* 0x000000000000781c */ /* 0x000fc80003f0f070 */
        /* <DEDUP_REMOVED lines=8> */
.L_x_2288:
        /* <DEDUP_REMOVED lines=10> */
.L_x_2289:
[----:B------:R1:W-:Y:S01]  /*14f80*/  SYNCS.ARRIVE.TRANS64.A1T0 RZ, [R6+URZ+0x38830], RZ ;  /* 0x038830ff06ff79a7 */ /* 0x0003e2000810003f */
[----:B------:R-:W-:Y:S05]  /*14f90*/  @!P2 BRA `(.L_x_2290) ;  /* 0x000000000004a947 */ /* 0x000fea0003800000 */
[----:B------:R-:W-:Y:S01]  /*14fa0*/  BPT.TRAP 0x1 ;  /* 0x000000040000795c */ /* 0x000fe20000300000 */
.L_x_2290:
[----:B0-----:R-:W-:Y:S01]  /*14fb0*/  SHF.L.U32 R3, R10, 0x1f, RZ ;  /* 0x0000001f0a037819 */ /* 0x001fe200000006ff */
[----:B-1----:R-:W-:Y:S01]  /*14fc0*/  IMAD R6, R7, 0x8, R17 ;  /* 0x0000000807067824 */ /* 0x002fe200078e0211 */
[----:B------:R-:W-:Y:S03]  /*14fd0*/  BSSY B1, `(.L_x_2291) ;  /* 0x0000003000017945 */ /* 0x000fe60003800000 */
[----:B------:R-:W0:Y:S02]  /*14fe0*/  SYNCS.PHASECHK.TRANS64.TRYWAIT P0, [R6+URZ+0x38860], R3 ;  /* 0x03886003060075a7 */ /* 0x000e24000800017f */
[----:B0-----:R-:W-:Y:S05]  /*14ff0*/  @!P0 BRA `(.L_x_2292) ;  /* 0x0000003000088947 */ /* 0x001fea0003800000 */
.L_x_2369:
[----:B------:R-:W-:Y:S05]  /*15000*/  BSYNC B1 ;  /* 0x0000000000017941 */ /* 0x000fea0003800000 */
.L_x_2291:
[----:B------:R-:W-:Y:S01]  /*15010*/  MOV R2, 0xffffffb0 ;  /* 0xffffffb000027802 */ /* 0x000fe20000000f00 */
[----:B------:R-:W-:Y:S01]  /*15020*/  UMOV UR4, 0xffffffff ;  /* 0xffffffff00047882 */ /* 0x000fe20000000000 */
[C---:B------:R-:W-:Y:S01]  /*15030*/  LOP3.LUT P4, RZ, R16.reuse, 0x100, RZ, 0xc0, !PT ;  /* 0x0000010010ff7812 */ /* 0x040fe2000788c0ff */
[----:B------:R-:W-:Y:S01]  /*15040*/  IMAD R7, R7, 0x5000, R30 ;  /* 0x0000500007077824 */ /* 0x000fe200078e021e */
[C---:B------:R-:W-:Y:S01]  /*15050*/  LOP3.LUT P3, RZ, R16.reuse, 0x80, RZ, 0xc0, !PT ;  /* 0x0000008010ff7812 */ /* 0x040fe2000786c0ff */
[----:B0-----:R-:W-:Y:S01]  /*15060*/  IMAD R3, R27, R2, UR36 ;  /* 0x000000241b037e24 */ /* 0x001fe2000f8e0202 */
[C---:B------:R-:W-:Y:S02]  /*15070*/  LOP3.LUT P2, RZ, R16.reuse, 0x40, RZ, 0xc0, !PT ;  /* 0x0000004010ff7812 */ /* 0x040fe4000784c0ff */
[----:B------:R-:W-:Y:S01]  /*15080*/  LOP3.LUT P1, RZ, R16, 0x20, RZ, 0xc0, !PT ;  /* 0x0000002010ff7812 */ /* 0x000fe2000782c0ff */
[----:B------:R-:W-:Y:S01]  /*15090*/  IMAD.IADD R8, R3, 0x1, -R36 ;  /* 0x0000000103087824 */ /* 0x000fe200078e0a24 */
[----:B------:R-:W-:Y:S11]  /*150a0*/  BRA.DIV UR4, `(.L_x_2293) ;  /* 0x0000002e04f07947 */ /* 0x000ff6000b800000 */
[----:B------:R-:W0:Y:S01]  /*150b0*/  SHFL.IDX PT, R14, R18, RZ, 0x181f ;  /* 0x00181fff120e7589 */ /* 0x000e2200000e0000 */
[----:B------:R-:W-:-:S03]  /*150c0*/  IMAD R7, R7, 0x2, R17 ;  /* 0x0000000207077824 */ /* 0x000fc600078e0211 */
        /* <DEDUP_REMOVED lines=49> */
.L_x_2381:
        /* <DEDUP_REMOVED lines=28> */
[----:B------:R-:W-:-:S03]  /*155a0*/  ULDC.64 UR4, c[0x0][0x318] ;  /* 0x0000c60000047ab9 */ /* 0x000fc60000000a00 */
[----:B------:R-:W-:Y:S01]  /*155b0*/  IMAD.IADD R3, R5, 0x1, R3 ;  /* 0x0000000105037824 */ /* 0x000fe200078e0203 */
[----:B------:R-:W-:-:S04]  /*155c0*/  LEA R18, P0, R2, UR4, 0x1 ;  /* 0x0000000402127c11 */ /* 0x000fc8000f8008ff */
[----:B------:R-:W-:Y:S02]  /*155d0*/  LEA.HI.X R19, R2, UR5, R3, 0x1, P0 ;  /* 0x0000000502137c11 */ /* 0x000fe400080f0c03 */
[----:B------:R-:W-:-:S13]  /*155e0*/  PLOP3.LUT P0, PT, PT, PT, PT, 0x80, 0x0 ;  /* 0x000000000000781c */ /* 0x000fda0003f0f070 */
.L_x_2294:
        /* <DEDUP_REMOVED lines=10> */
.L_x_2295:
        /* <DEDUP_REMOVED lines=8> */
.L_x_2283:
[----:B0-----:R-:W0:Y:S01]  /*15710*/  S2R R0, SR_TID.X ;  /* 0x0000000000007919 */ /* 0x001e220000002100 */
[----:B------:R-:W-:Y:S01]  /*15720*/  BSSY B0, `(.L_x_2297) ;  /* 0x0000010000007945 */ /* 0x000fe20003800000 */
[----:B0-----:R-:W-:-:S04]  /*15730*/  LOP3.LUT R0, R0, 0x7f, RZ, 0xc0, !PT ;  /* 0x0000007f00007812 */ /* 0x001fc800078ec0ff */
[----:B------:R-:W-:-:S13]  /*15740*/  ISETP.NE.AND P2, PT, R0, RZ, PT ;  /* 0x000000ff0000720c */ /* 0x000fda0003f45270 */
[----:B------:R-:W-:Y:S05]  /*15750*/  @P2 BRA `(.L_x_2298) ;  /* 0x0000000000302947 */ /* 0x000fea0003800000 */
[----:B------:R-:W0:Y:S01]  /*15760*/  S2R R7, SR_LANEID ;  /* 0x0000000000077919 */ /* 0x000e220000000000 */
[----:B------:R-:W-:Y:S01]  /*15770*/  VOTEU.ANY UR4, UPT, PT ;  /* 0x0000000000047886 */ /* 0x000fe200038e0100 */
[----:B------:R-:W2:Y:S01]  /*15780*/  LDC.64 R2, c[0x0][0xc80] ;  /* 0x00032000ff027b82 */ /* 0x000ea20000000a00 */
[----:B------:R-:W0:Y:S08]  /*15790*/  FLO.U32 R0, UR4 ;  /* 0x0000000400007d00 */ /* 0x000e3000080e0000 */
[----:B------:R-:W2:Y:S01]  /*157a0*/  POPC R5, UR4 ;  /* 0x0000000400057d09 */ /* 0x000ea20008000000 */
[----:B0-----:R-:W-:-:S13]  /*157b0*/  ISETP.EQ.U32.AND P0, PT, R0, R7, PT ;  /* 0x000000070000720c */ /* 0x001fda0003f02070 */
[----:B--2---:R-:W2:Y:S01]  /*157c0*/  @P0 ATOMG.E.ADD.STRONG.GPU PT, R3, desc[UR38][R2.64], R5 ;  /* 0x00000005020309a8 */ /* 0x004ea200081ee1e6 */
[----:B------:R-:W0:Y:S02]  /*157d0*/  S2R R4, SR_LTMASK ;  /* 0x0000000000047919 */ /* 0x000e240000003900 */
[----:B0-----:R-:W-:-:S04]  /*157e0*/  LOP3.LUT R4, R4, UR4, RZ, 0xc0, !PT ;  /* 0x0000000404047c12 */ /* 0x001fc8000f8ec0ff */
[----:B------:R-:W0:Y:S01]  /*157f0*/  POPC R7, R4 ;  /* 0x0000000400077309 */ /* 0x000e220000000000 */
[----:B--2---:R-:W0:Y:S02]  /*15800*/  SHFL.IDX PT, R0, R3, R0, 0x1f ;  /* 0x00001f0003007589 */ /* 0x004e2400000e0000 */
[----:B0-----:R-:W-:-:S07]  /*15810*/  IADD3 R34, R0, UR46, R7 ;  /* 0x0000002e00227c10 */ /* 0x001fce000fffe007 */
.L_x_2298:
[----:B------:R-:W-:Y:S05]  /*15820*/  BSYNC B0 ;  /* 0x0000000000007941 */ /* 0x000fea0003800000 */
.L_x_2297:
[----:B------:R-:W-:-:S13]  /*15830*/  LOP3.LUT P0, RZ, R16, 0x200, RZ, 0xc0, !PT ;  /* 0x0000020010ff7812 */ /* 0x000fda000780c0ff */
[----:B------:R-:W-:Y:S05]  /*15840*/  @!P0 BRA `(.L_x_2299) ;  /* 0x0000000000048947 */ /* 0x000fea0003800000 */
[----:B------:R-:W-:Y:S01]  /*15850*/  BPT.TRAP 0x1 ;  /* 0x000000040000795c */ /* 0x000fe20000300000 */
.L_x_2299:
[----:B------:R-:W-:Y:S01]  /*15860*/  IMAD R4, R23, 0x8, R17 ;  /* 0x0000000817047824 */ /* 0x000fe200078e0211 */
[----:B------:R-:W-:Y:S01]  /*15870*/  SHF.L.U32 R3, R26, 0x1f, RZ ;  /* 0x0000001f1a037819 */ /* 0x000fe200000006ff */
[----:B------:R-:W-:Y:S01]  /*15880*/  IMAD.MOV.U32 R5, RZ, RZ, -0x50 ;  /* 0xffffffb0ff057424 */ /* 0x000fe200078e00ff */
[----:B------:R-:W-:Y:S02]  /*15890*/  BSSY B0, `(.L_x_2300) ;  /* 0x0000004000007945 */ /* 0x000fe40003800000 */
[----:B------:R-:W0:Y:S01]  /*158a0*/  SYNCS.PHASECHK.TRANS64.TRYWAIT P0, [R4+URZ+0x38860], R3 ;  /* 0x03886003040075a7 */ /* 0x000e22000800017f */
[----:B------:R-:W-:Y:S01]  /*158b0*/  IMAD R5, R24, R5, UR36 ;  /* 0x0000002418057e24 */ /* 0x000fe2000f8e0205 */
[----:B0-----:R-:W-:Y:S06]  /*158c0*/  @!P0 BRA `(.L_x_2301) ;  /* 0x0000002c00b08947 */ /* 0x001fec0003800000 */
.L_x_2382:
[----:B------:R-:W-:Y:S05]  /*158d0*/  BSYNC B0 ;  /* 0x0000000000007941 */ /* 0x000fea0003800000 */
.L_x_2300:
[----:B------:R-:W-:Y:S01]  /*158e0*/  UMOV UR4, 0xffffffff ;  /* 0xffffffff00047882 */ /* 0x000fe20000000000 */
[C---:B------:R-:W-:Y:S01]  /*158f0*/  LOP3.LUT P5, RZ, R16.reuse, 0x100, RZ, 0xc0, !PT ;  /* 0x0000010010ff7812 */ /* 0x040fe200078ac0ff */
[----:B-1----:R-:W-:Y:S01]  /*15900*/  IMAD R8, R23, 0x5000, R30 ;  /* 0x0000500017087824 */ /* 0x002fe200078e021e */
[C---:B------:R-:W-:Y:S01]  /*15910*/  LOP3.LUT P4, RZ, R16.reuse, 0x80, RZ, 0xc0, !PT ;  /* 0x0000008010ff7812 */ /* 0x040fe2000788c0ff */
[----:B------:R-:W-:Y:S01]  /*15920*/  IMAD.IADD R5, R5, 0x1, -R36 ;  /* 0x0000000105057824 */ /* 0x000fe200078e0a24 */
[C---:B------:R-:W-:Y:S02]  /*15930*/  LOP3.LUT P3, RZ, R16.reuse, 0x40, RZ, 0xc0, !PT ;  /* 0x0000004010ff7812 */ /* 0x040fe4000786c0ff */
[----:B------:R-:W-:Y:S01]  /*15940*/  LOP3.LUT P1, RZ, R16, 0x20, RZ, 0xc0, !PT ;  /* 0x0000002010ff7812 */ /* 0x000fe2000782c0ff */
[----:B------:R-:W-:-:S12]  /*15950*/  BRA.DIV UR4, `(.L_x_2302) ;  /* 0x0000002e04a07947 */ /* 0x000fd8000b800000 */
[----:B------:R-:W1:Y:S01]  /*15960*/  SHFL.IDX PT, R14, R18, RZ, 0x181f ;  /* 0x00181fff120e7589 */ /* 0x000e6200000e0000 */
[----:B------:R-:W-:-:S03]  /*15970*/  SHF.L.U32 R6, R37, 0x1, RZ ;  /* 0x0000000125067819 */ /* 0x000fc600000006ff */
        /* <DEDUP_REMOVED lines=15> */
[----:B------:R-:W0:Y:S03]  /*15a70*/  SHFL.IDX PT, R14, R18, 0x2, 0x181f ;  /* 0x00581f00120e7f89 */ /* 0x000e2600000e0000 */
[----:B------:R-:W-:Y:S01]  /*15a80*/  IMAD.X R3, RZ, RZ, R7, P0 ;  /* 0x000000ffff037224 */ /* 0x000fe200000e0607 */
[----:B------:R-:W-:Y:S01]  /*15a90*/  ISETP.LT.OR P0, PT, R5, 0x11, P5 ;  /* 0x000000110500780c */ /* 0x000fe20002f01670 */
[----:B------:R-:W1:-:S12]  /*15aa0*/  SHFL.IDX PT, R7, R19, 0x2, 0x181f ;  /* 0x00581f0013077f89 */ /* 0x000e5800000e0000 */
        /* <DEDUP_REMOVED lines=8> */
[----:B------:R-:W0:Y:S03]  /*15b30*/  SHFL.IDX PT, R14, R18, 0x3, 0x181f ;  /* 0x00781f00120e7f89 */ /* 0x000e2600000e0000 */
[----:B-1----:R-:W-:Y:S01]  /*15b40*/  IMAD.X R3, RZ, RZ, R7, P0 ;  /* 0x000000ffff037224 */ /* 0x002fe200000e0607 */
        /* <DEDUP_REMOVED lines=21> */
.L_x_2394:
[----:B0--3--:R-:W-:-:S04]  /*15ca0*/  IADD3 R2, P0, R14, R6, RZ ;  /* 0x000000060e027210 */ /* 0x009fc80007f1e0ff */
        /* <DEDUP_REMOVED lines=14> */
.L_x_2303:
        /* <DEDUP_REMOVED lines=10> */
.L_x_2304:
[----:B------:R1:W-:Y:S01]  /*15e30*/  SYNCS.ARRIVE.TRANS64.A1T0 RZ, [R4+URZ+0x38850], RZ ;  /* 0x038850ff04ff79a7 */ /* 0x0003e2000810003f */
[----:B------:R-:W-:-:S05]  /*15e40*/  VIADD R23, R23, 0x1 ;  /* 0x0000000117177836 */ /* 0x000fca0000000000 */
[----:B------:R-:W-:-:S04]  /*15e50*/  ISETP.NE.AND P0, PT, R23, 0x2, PT ;  /* 0x000000021700780c */ /* 0x000fc80003f05270 */
[----:B0-----:R-:W-:Y:S02]  /*15e60*/  SEL R3, RZ, 0x1, P0 ;  /* 0x00000001ff037807 */ /* 0x001fe40000000000 */
[----:B------:R-:W-:Y:S02]  /*15e70*/  SEL R23, R23, RZ, P0 ;  /* 0x000000ff17177207 */ /* 0x000fe40000000000 */
[----:B-1----:R-:W-:-:S07]  /*15e80*/  LOP3.LUT R26, R26, R3, RZ, 0x3c, !PT ;  /* 0x000000031a1a7212 */ /* 0x002fce00078e3cff */
.L_x_2262:
[----:B------:R-:W-:Y:S05]  /*15e90*/  BSYNC B7 ;  /* 0x0000000000077941 */ /* 0x000fea0003800000 */
.L_x_2260:
        /* <DEDUP_REMOVED lines=11> */
.L_x_2305:
[----:B------:R-:W-:-:S03]  /*15f50*/  UMOV UR4, 0xffffffff ;  /* 0xffffffff00047882 */ /* 0x000fc60000000000 */
[----:B------:R-:W-:Y:S05]  /*15f60*/  BRA.DIV UR4, `(.L_x_2307) ;  /* 0x00000032040c7947 */ /* 0x000fea000b800000 */
[----:B------:R0:W1:Y:S02]  /*15f70*/  SHFL.IDX PT, R14, R34, RZ, 0x1f ;  /* 0x00001fff220e7589 */ /* 0x00006400000e0000 */
.L_x_2397:
        /* <DEDUP_REMOVED lines=8> */
.L_x_2306:
[----:B------:R-:W-:Y:S02]  /*16000*/  ULDC UR4, c[0x0][0xc38] ;  /* 0x00030e0000047ab9 */ /* 0x000fe40000000800 */
[----:B-1----:R-:W-:-:S13]  /*16010*/  ISETP.GE.AND P0, PT, R34, UR4, PT ;  /* 0x0000000422007c0c */ /* 0x002fda000bf06270 */
[----:B------:R-:W-:Y:S05]  /*16020*/  @!P0 BRA `(.L_x_2308) ;  /* 0xffffffc400648947 */ /* 0x000fea000383ffff */
.L_x_2257:
[----:B------:R-:W2:Y:S01]  /*16030*/  LDL.LU R0, [R1] ;  /* 0x0000000001007983 */ /* 0x000ea20000300800 */
[----:B------:R-:W-:Y:S01]  /*16040*/  BSSY B0, `(.L_x_2309) ;  /* 0x000000b000007945 */ /* 0x000fe20003800000 */
[----:B------:R-:W1:Y:S01]  /*16050*/  S2R R5, SR_CgaCtaId ;  /* 0x0000000000057919 */ /* 0x000e620000008800 */
[----:B--2---:R-:W-:-:S05]  /*16060*/  VIADD R0, R0, 0x1 ;  /* 0x0000000100007836 */ /* 0x004fca0000000000 */
        /* <DEDUP_REMOVED lines=8> */
.L_x_2398:
[----:B------:R-:W-:Y:S05]  /*160f0*/  BSYNC B0 ;  /* 0x0000000000007941 */ /* 0x000fea0003800000 */
.L_x_2309:
[----:B------:R-:W-:-:S03]  /*16100*/  UMOV UR4, 0xffffffff ;  /* 0xffffffff00047882 */ /* 0x000fc60000000000 */
[----:B------:R-:W-:Y:S05]  /*16110*/  BRA.DIV UR4, `(.L_x_2311) ;  /* 0x0000002e04dc7947 */ /* 0x000fea000b800000 */
[----:B-1----:R-:W1:Y:S02]  /*16120*/  S2R R0, SR_TID.X ;  /* 0x0000000000007919 */ /* 0x002e640000002100 */
[----:B-1----:R-:W-:-:S04]  /*16130*/  SHF.R.U32.HI R0, RZ, 0x5, R0 ;  /* 0x00000005ff007819 */ /* 0x002fc80000011600 */
[----:B------:R-:W-:-:S05]  /*16140*/  LOP3.LUT R0, R0, 0x3, RZ, 0xc0, !PT ;  /* 0x0000000300007812 */ /* 0x000fca00078ec0ff */
[----:B------:R1:W2:Y:S02]  /*16150*/  SHFL.IDX PT, R14, R0, RZ, 0x1f ;  /* 0x00001fff000e7589 */ /* 0x0002a400000e0000 */
.L_x_2401:
[----:B--2---:R-:W-:Y:S01]  /*16160*/  ISETP.NE.AND P0, PT, R14, RZ, PT ;  /* 0x000000ff0e00720c */ /* 0x004fe20003f05270 */
[----:B------:R-:W-:-:S12]  /*16170*/  BSSY B0, `(.L_x_2312) ;  /* 0x0000026000007945 */ /* 0x000fd80003800000 */
[----:B------:R-:W-:Y:S05]  /*16180*/  @P0 BRA `(.L_x_2313) ;  /* 0x0000000000900947 */ /* 0x000fea0003800000 */
[----:B------:R-:W-:-:S03]  /*16190*/  UMOV UR4, 0xffffffff ;  /* 0xffffffff00047882 */ /* 0x000fc60000000000 */
[----:B------:R-:W-:Y:S05]  /*161a0*/  BRA.DIV UR4, `(.L_x_2314) ;  /* 0x0000002e04ec7947 */ /* 0x000fea000b800000 */
[----:B------:R-:W-:-:S13]  /*161b0*/  ELECT P6, URZ, PT ;  /* 0x00000000003f782f */ /* 0x000fda00038c0000 */
.L_x_2404:
[----:B------:R-:W-:Y:S05]  /*161c0*/  @!P6 BRA `(.L_x_2313) ;  /* 0x000000000080e947 */ /* 0x000fea0003800000 */
[----:B-1----:R-:W2:Y:S02]  /*161d0*/  LDL R0, [R1+0x4] ;  /* 0x0000040001007983 */ /* 0x002ea40000100800 */
[----:B--2---:R-:W-:-:S13]  /*161e0*/  R2UR UR4, R0 ;  /* 0x00000000000472ca */ /* 0x004fda00000e0000 */
[----:B------:R-:W-:-:S06]  /*161f0*/  ULOP3.LUT UR4, UR4, 0x2, URZ, 0xfc, !UPT ;  /* 0x0000000204047892 */ /* 0x000fcc000f8efc3f */
[----:B------:R-:W-:-:S04]  /*16200*/  MOV R0, UR4 ;  /* 0x0000000400007c02 */ /* 0x000fc80008000f00 */
[----:B------:R-:W-:-:S13]  /*16210*/  ISETP.NE.AND P0, PT, R0, 0x3, PT ;  /* 0x000000030000780c */ /* 0x000fda0003f05270 */
[----:B------:R-:W-:Y:S05]  /*16220*/  @!P0 BRA `(.L_x_2315) ;  /* 0x0000000000048947 */ /* 0x000fea0003800000 */
[----:B------:R-:W-:Y:S01]  /*16230*/  BPT.TRAP 0x1 ;  /* 0x000000040000795c */ /* 0x000fe20000300000 */
.L_x_2315:
[C---:B------:R-:W-:Y:S01]  /*16240*/  IMAD R5, R23.reuse, 0x8, R4 ;  /* 0x0000000817057824 */ /* 0x040fe200078e0204 */
[----:B------:R-:W-:Y:S01]  /*16250*/  SHF.L.U32 R0, R26, 0x1f, RZ ;  /* 0x0000001f1a007819 */ /* 0x000fe200000006ff */
[----:B------:R-:W-:-:S03]  /*16260*/  VIADD R23, R23, 0x1 ;  /* 0x0000000117177836 */ /* 0x000fc60000000000 */
[----:B------:R-:W1:Y:S02]  /*16270*/  SYNCS.PHASECHK.TRANS64.TRYWAIT P1, [R5+URZ+0x38840], R0 ;  /* 0x03884000050075a7 */ /* 0x000e64000802017f */
[----:B------:R-:W-:-:S04]  /*16280*/  ISETP.NE.AND P2, PT, R23, 0x2, PT ;  /* 0x000000021700780c */ /* 0x000fc80003f45270 */
[----:B------:R-:W-:Y:S01]  /*16290*/  SEL R3, RZ, 0x1, P2 ;  /* 0x00000001ff037807 */ /* 0x000fe20001000000 */
[----:B-1----:R-:W-:Y:S08]  /*162a0*/  @!P1 BRA `(.L_x_2316) ;  /* 0x0000002c00cc9947 */ /* 0x002ff00003800000 */
.L_x_2405:
[----:B------:R-:W-:Y:S02]  /*162b0*/  SEL R23, R23, RZ, P2 ;  /* 0x000000ff17177207 */ /* 0x000fe40001000000 */
[----:B------:R-:W-:Y:S01]  /*162c0*/  LOP3.LUT R2, R26, R3, RZ, 0x3c, !PT ;  /* 0x000000031a027212 */ /* 0x000fe200078e3cff */
[----:B------:R-:W-:Y:S06]  /*162d0*/  @!P0 BRA `(.L_x_2317) ;  /* 0x0000000000048947 */ /* 0x000fec0003800000 */
[----:B------:R-:W-:Y:S01]  /*162e0*/  BPT.TRAP 0x1 ;  /* 0x000000040000795c */ /* 0x000fe20000300000 */
.L_x_2317:
[----:B------:R-:W-:Y:S01]  /*162f0*/  IMAD R23, R23, 0x8, R4 ;  /* 0x0000000817177824 */ /* 0x000fe200078e0204 */
[----:B------:R-:W-:-:S04]  /*16300*/  SHF.L.U32 R2, R2, 0x1f, RZ ;  /* 0x0000001f02027819 */ /* 0x000fc800000006ff */
[----:B------:R-:W2:Y:S02]  /*16310*/  SYNCS.PHASECHK.TRANS64.TRYWAIT P1, [R23+URZ+0x38840], R2 ;  /* 0x03884002170075a7 */ /* 0x000ea4000802017f */
[----:B--2---:R-:W-:Y:S05]  /*16320*/  @!P1 BRA `(.L_x_2318) ;  /* 0x0000002c00c09947 */ /* 0x004fea0003800000 */
.L_x_2406:
[----:B------:R-:W-:Y:S05]  /*16330*/  @!P0 BRA `(.L_x_2319) ;  /* 0x0000000000048947 */ /* 0x000fea0003800000 */
[----:B------:R-:W-:Y:S01]  /*16340*/  BPT.TRAP 0x1 ;  /* 0x000000040000795c */ /* 0x000fe20000300000 */
.L_x_2319:
[----:B------:R-:W3:Y:S02]  /*16350*/  SYNCS.PHASECHK.TRANS64.TRYWAIT P1, [R5+URZ+0x38860], R0 ;  /* 0x03886000050075a7 */ /* 0x000ee4000802017f */
[----:B---3--:R-:W-:Y:S05]  /*16360*/  @!P1 BRA `(.L_x_2320) ;  /* 0x0000002c00c49947 */ /* 0x008fea0003800000 */
.L_x_2407:
[----:B------:R-:W-:Y:S05]  /*16370*/  @!P0 BRA `(.L_x_2321) ;  /* 0x0000000000048947 */ /* 0x000fea0003800000 */
[----:B------:R-:W-:Y:S01]  /*16380*/  BPT.TRAP 0x1 ;  /* 0x000000040000795c */ /* 0x000fe20000300000 */
.L_x_2321:
[----:B----4-:R4:W0:Y:S02]  /*16390*/  SYNCS.PHASECHK.TRANS64.TRYWAIT P0, [R23+URZ+0x38860], R2 ;  /* 0x03886002170075a7 */ /* 0x010824000800017f */
[----:B0-----:R-:W-:Y:S05]  /*163a0*/  @!P0 NANOSLEEP.SYNCS 0x989680 ;  /* 0x009896800000895d */ /* 0x001fea0003900000 */
[----:B------:R-:W0:Y:S02]  /*163b0*/  @!P0 SYNCS.PHASECHK.TRANS64 P0, [R23+URZ+0x38860], R2 ;  /* 0x03886002170085a7 */ /* 0x000e24000800007f */
[----:B0-----:R-:W-:Y:S05]  /*163c0*/  @!P0 BRA `(.L_x_2321) ;  /* 0xfffffffc00f08947 */ /* 0x001fea000383ffff */
.L_x_2313:
[----:B------:R-:W-:Y:S05]  /*163d0*/  BSYNC B0 ;  /* 0x0000000000007941 */ /* 0x000fea0003800000 */
.L_x_2312:
[----:B------:R-:W-:Y:S05]  /*163e0*/  EXIT ;  /* 0x000000000000794d */ /* 0x000fea0003800000 */
.L_x_2204:
[----:B------:R-:W-:-:S13]  /*163f0*/  R2UR UR4, R16 ;  /* 0x00000000100472ca */ /* 0x000fda00000e0000 */
[----:B0-----:R-:W-:-:S04]  /*16400*/  IMAD.U32 R3, RZ, RZ, UR4 ;  /* 0x00000004ff037e24 */ /* 0x001fc8000f8e00ff */
[----:B------:R0:W1:Y:S03]  /*16410*/  SYNCS.PHASECHK.TRANS64.TRYWAIT P1, [R3+URZ+0x38800], R0 ;  /* 0x03880000030075a7 */ /* 0x000066000802017f */
[----:B-1----:R-:W-:Y:S05]  /*16420*/  @!P1 NANOSLEEP.SYNCS 0x989680 ;  /* 0x009896800000995d */ /* 0x002fea0003900000 */
[----:B------:R-:W1:Y:S02]  /*16430*/  @!P1 SYNCS.PHASECHK.TRANS64 P1, [R3+URZ+0x38800], R0 ;  /* 0x03880000030095a7 */ /* 0x000e64000802007f */
[----:B-1----:R-:W-:Y:S05]  /*16440*/  @!P1 BRA `(.L_x_2204) ;  /* 0xfffffffc00e89947 */ /* 0x002fea000383ffff */
[----:B------:R-:W-:Y:S05]  /*16450*/  BRA `(.L_x_2322) ;  /* 0xfffffeb400387947 */ /* 0x000fea000383ffff */
.L_x_2208:
[----:B-1----:R1:W2:Y:S02]  /*16460*/  SYNCS.PHASECHK.TRANS64.TRYWAIT P1, [R0+URZ+0x38830], R3 ;  /* 0x03883003000075a7 */ /* 0x0022a4000802017f */
[----:B--2---:R-:W-:Y:S05]  /*16470*/  @!P1 NANOSLEEP.SYNCS 0x989680 ;  /* 0x009896800000995d */ /* 0x004fea0003900000 */
[----:B------:R-:W2:Y:S02]  /*16480*/  @!P1 SYNCS.PHASECHK.TRANS64 P1, [R0+URZ+0x38830], R3 ;  /* 0x03883003000095a7 */ /* 0x000ea4000802007f */
[----:B--2---:R-:W-:Y:S05]  /*16490*/  @!P1 BRA `(.L_x_2208) ;  /* 0xfffffffc00f09947 */ /* 0x004fea000383ffff */
[----:B------:R-:W-:Y:S05]  /*164a0*/  BRA `(.L_x_2207) ;  /* 0xfffffeb4005c7947 */ /* 0x000fea000383ffff */
.L_x_2214:
[----:B------:R-:W-:-:S13]  /*164b0*/  R2UR UR4, R3 ;  /* 0x00000000030472ca */ /* 0x000fda00000e0000 */
[----:B-1----:R-:W-:-:S04]  /*164c0*/  IMAD.U32 R153, RZ, RZ, UR4 ;  /* 0x00000004ff997e24 */ /* 0x002fc8000f8e00ff */
[----:B------:R1:W2:Y:S03]  /*164d0*/  SYNCS.PHASECHK.TRANS64.TRYWAIT P1, [R153+URZ+0x38830], R4 ;  /* 0x03883004990075a7 */ /* 0x0002a6000802017f */
[----:B--2---:R-:W-:Y:S05]  /*164e0*/  @!P1 NANOSLEEP.SYNCS 0x989680 ;  /* 0x009896800000995d */ /* 0x004fea0003900000 */
[----:B------:R-:W2:Y:S02]  /*164f0*/  @!P1 SYNCS.PHASECHK.TRANS64 P1, [R153+URZ+0x38830], R4 ;  /* 0x03883004990095a7 */ /* 0x000ea4000802007f */
[----:B--2---:R-:W-:Y:S05]  /*16500*/  @!P1 BRA `(.L_x_2214) ;  /* 0xfffffffc00e89947 */ /* 0x004fea000383ffff */
[----:B------:R-:W-:Y:S05]  /*16510*/  BRA `(.L_x_2213) ;  /* 0xfffffef800187947 */ /* 0x000fea000383ffff */
.L_x_2218:
[----:B--2---:R-:W-:-:S04]  /*16520*/  MOV R2, UR4 ;  /* 0x0000000400027c02 */ /* 0x004fc80008000f00 */
[----:B------:R2:W3:Y:S03]  /*16530*/  SYNCS.PHASECHK.TRANS64.TRYWAIT P1, [R2+URZ+0x38850], R0 ;  /* 0x03885000020075a7 */ /* 0x0004e6000802017f */
[----:B---3--:R-:W-:Y:S05]  /*16540*/  @!P1 NANOSLEEP.SYNCS 0x989680 ;  /* 0x009896800000995d */ /* 0x008fea0003900000 */
[----:B------:R-:W3:Y:S02]  /*16550*/  @!P1 SYNCS.PHASECHK.TRANS64 P1, [R2+URZ+0x38850], R0 ;  /* 0x03885000020095a7 */ /* 0x000ee4000802007f */
[----:B---3--:R-:W-:Y:S05]  /*16560*/  @!P1 BRA `(.L_x_2218) ;  /* 0xfffffffc00ec9947 */ /* 0x008fea000383ffff */
[----:B------:R-:W-:Y:S05]  /*16570*/  BRA `(.L_x_2217) ;  /* 0xffffff1c006c7947 */ /* 0x000fea000383ffff */
.L_x_2226:
[----:B-1----:R-:W-:-:S04]  /*16580*/  IMAD.U32 R4, RZ, RZ, UR4 ;  /* 0x00000004ff047e24 */ /* 0x002fc8000f8e00ff */
[----:B------:R1:W2:Y:S03]  /*16590*/  SYNCS.PHASECHK.TRANS64.TRYWAIT P1, [R4+URZ+0x38830], R3 ;  /* 0x03883003040075a7 */ /* 0x0002a6000802017f */
[----:B--2---:R-:W-:Y:S05]  /*165a0*/  @!P1 NANOSLEEP.SYNCS 0x989680 ;  /* 0x009896800000995d */ /* 0x004fea0003900000 */
[----:B------:R-:W2:Y:S02]  /*165b0*/  @!P1 SYNCS.PHASECHK.TRANS64 P1, [R4+URZ+0x38830], R3 ;  /* 0x03883003040095a7 */ /* 0x000ea4000802007f */
[----:B--2---:R-:W-:Y:S05]  /*165c0*/  @!P1 BRA `(.L_x_2226) ;  /* 0xfffffffc00ec9947 */ /* 0x004fea000383ffff */
[----:B------:R-:W-:Y:S05]  /*165d0*/  BRA `(.L_x_2225) ;  /* 0xffffff3800b07947 */ /* 0x000fea000383ffff */
.L_x_2230:
[----:B---3--:R-:W-:-:S04]  /*165e0*/  IMAD.U32 R2, RZ, RZ, UR4 ;  /* 0x00000004ff027e24 */ /* 0x008fc8000f8e00ff */
[----:B------:R3:W4:Y:S03]  /*165f0*/  SYNCS.PHASECHK.TRANS64.TRYWAIT P1, [R2+URZ+0x38850], R0 ;  /* 0x03885000020075a7 */ /* 0x000726000802017f */
[----:B----4-:R-:W-:Y:S05]  /*16600*/  @!P1 NANOSLEEP.SYNCS 0x989680 ;  /* 0x009896800000995d */ /* 0x010fea0003900000 */
[----:B------:R-:W4:Y:S02]  /*16610*/  @!P1 SYNCS.PHASECHK.TRANS64 P1, [R2+URZ+0x38850], R0 ;  /* 0x03885000020095a7 */ /* 0x000f24000802007f */
[----:B----4-:R-:W-:Y:S05]  /*16620*/  @!P1 BRA `(.L_x_2230) ;  /* 0xfffffffc00ec9947 */ /* 0x010fea000383ffff */
[----:B------:R-:W-:Y:S05]  /*16630*/  BRA `(.L_x_2229) ;  /* 0xffffff6400007947 */ /* 0x000fea000383ffff */
.L_x_2237:
[----:B-1----:R-:W-:-:S04]  /*16640*/  IMAD.U32 R7, RZ, RZ, UR7 ;  /* 0x00000007ff077e24 */ /* 0x002fc8000f8e00ff */
[----:B------:R1:W2:Y:S03]  /*16650*/  SYNCS.PHASECHK.TRANS64.TRYWAIT P1, [R7+URZ+0x38850], R0 ;  /* 0x03885000070075a7 */ /* 0x0002a6000802017f */
[----:B--2---:R-:W-:Y:S05]  /*16660*/  @!P1 NANOSLEEP.SYNCS 0x989680 ;  /* 0x009896800000995d */ /* 0x004fea0003900000 */
[----:B------:R-:W2:Y:S02]  /*16670*/  @!P1 SYNCS.PHASECHK.TRANS64 P1, [R7+URZ+0x38850], R0 ;  /* 0x03885000070095a7 */ /* 0x000ea4000802007f */
[----:B--2---:R-:W-:Y:S05]  /*16680*/  @!P1 BRA `(.L_x_2237) ;  /* 0xfffffffc00ec9947 */ /* 0x004fea000383ffff */
[----:B------:R-:W-:Y:S05]  /*16690*/  BRA `(.L_x_2236) ;  /* 0xffffff8000587947 */ /* 0x000fea000383ffff */
.L_x_2268:
[----:B------:R-:W2:Y:S01]  /*166a0*/  S2R R18, SR_TID.X ;  /* 0x0000000000127919 */ /* 0x000ea20000002100 */
[----:B------:R-:W-:Y:S01]  /*166b0*/  IMAD.MOV.U32 R12, RZ, RZ, RZ ;  /* 0x000000ffff0c7224 */ /* 0x000fe200078e00ff */
[----:B------:R-:W-:Y:S01]  /*166c0*/  MOV R11, 0x1f ;  /* 0x0000001f000b7802 */ /* 0x000fe20000000f00 */
[----:B------:R-:W-:Y:S01]  /*166d0*/  IMAD.MOV.U32 R15, RZ, RZ, -0x1 ;  /* 0xffffffffff0f7424 */ /* 0x000fe200078e00ff */
[----:B--2---:R-:W-:-:S04]  /*166e0*/  SHF.R.U32.HI R18, RZ, 0x5, R18 ;  /* 0x00000005ff127819 */ /* 0x004fc80000011612 */
[----:B------:R-:W-:-:S05]  /*166f0*/  LOP3.LUT R18, R18, 0x3, RZ, 0xc0, !PT ;  /* 0x0000000312127812 */ /* 0x000fca00078ec0ff */
[----:B------:R-:W-:-:S07]  /*16700*/  IMAD.MOV.U32 R13, RZ, RZ, R18 ;  /* 0x000000ffff0d7224 */ /* 0x000fce00078e0012 */
[----:B01---5:R-:W-:Y:S05]  /*16710*/  WARPSYNC.COLLECTIVE R15, `(.L_x_2323) ;  /* 0x000000000f087348 */ /* 0x023fea0003c00000 */
[----:B------:R2:W3:Y:S02]  /*16720*/  SHFL.IDX P6, R14, R13, R12, R11 ;  /* 0x0000000c0d0e7389 */ /* 0x0004e400000c000b */
[----:B0123-5:R-:W-:Y:S01]  /*16730*/  ENDCOLLECTIVE ;  /* 0x000000000000791b */ /* 0x02ffe20003800000 */
.L_x_2323:
[----:B------:R-:W-:Y:S05]  /*16740*/  BRA `(.L_x_2324) ;  /* 0xffffffc800187947 */ /* 0x000fea000383ffff */
.L_x_2271:
[----:B0-----:R0:W1:Y:S02]  /*16750*/  SYNCS.PHASECHK.TRANS64.TRYWAIT P0, [R0+URZ+0x38840], R3 ;  /* 0x03884003000075a7 */ /* 0x001064000800017f */
[----:B-1----:R-:W-:Y:S05]  /*16760*/  @!P0 NANOSLEEP.SYNCS 0x989680 ;  /* 0x009896800000895d */ /* 0x002fea0003900000 */
[----:B------:R-:W1:Y:S02]  /*16770*/  @!P0 SYNCS.PHASECHK.TRANS64 P0, [R0+URZ+0x38840], R3 ;  /* 0x03884003000085a7 */ /* 0x000e64000800007f */
[----:B-1----:R-:W-:Y:S05]  /*16780*/  @!P0 BRA `(.L_x_2271) ;  /* 0xfffffffc00f08947 */ /* 0x002fea000383ffff */
[----:B------:R-:W-:Y:S05]  /*16790*/  BRA `(.L_x_2325) ;  /* 0xffffffcc001c7947 */ /* 0x000fea000383ffff */
.L_x_2272:
        /* <DEDUP_REMOVED lines=8> */
.L_x_2327:
[----:B------:R-:W-:Y:S05]  /*16820*/  BSYNC B0 ;  /* 0x0000000000007941 */ /* 0x000fea0003800000 */
.L_x_2326:
[----:B------:R-:W-:Y:S01]  /*16830*/  IMAD.MOV.U32 R13, RZ, RZ, R4 ;  /* 0x000000ffff0d7224 */ /* 0x000fe200078e0004 */
[----:B------:R-:W-:Y:S01]  /*16840*/  MOV R2, R14 ;  /* 0x0000000e00027202 */ /* 0x000fe20000000f00 */
[----:B------:R-:W-:Y:S01]  /*16850*/  IMAD.MOV.U32 R12, RZ, RZ, RZ ;  /* 0x000000ffff0c7224 */ /* 0x000fe200078e00ff */
[C---:B------:R-:W-:Y:S01]  /*16860*/  LOP3.LUT P5, RZ, R16.reuse, 0x10, RZ, 0xc0, !PT ;  /* 0x0000001010ff7812 */ /* 0x040fe200078ac0ff */
[----:B------:R-:W-:Y:S01]  /*16870*/  IMAD.MOV.U32 R11, RZ, RZ, 0x181f ;  /* 0x0000181fff0b7424 */ /* 0x000fe200078e00ff */
[C---:B------:R-:W-:Y:S01]  /*16880*/  LOP3.LUT P4, RZ, R16.reuse, 0x8, RZ, 0xc0, !PT ;  /* 0x0000000810ff7812 */ /* 0x040fe2000788c0ff */
[----:B------:R-:W-:Y:S01]  /*16890*/  IMAD.MOV.U32 R15, RZ, RZ, -0x1 ;  /* 0xffffffffff0f7424 */ /* 0x000fe200078e00ff */
[C---:B------:R-:W-:Y:S02]  /*168a0*/  LOP3.LUT P3, RZ, R16.reuse, 0x4, RZ, 0xc0, !PT ;  /* 0x0000000410ff7812 */ /* 0x040fe4000786c0ff */
[----:B------:R-:W-:-:S13]  /*168b0*/  LOP3.LUT P2, RZ, R16, 0x2, RZ, 0xc0, !PT ;  /* 0x0000000210ff7812 */ /* 0x000fda000784c0ff */
[----:B------:R-:W-:Y:S05]  /*168c0*/  WARPSYNC.COLLECTIVE R15, `(.L_x_2328) ;  /* 0x000000000f087348 */ /* 0x000fea0003c00000 */
[----:B------:R0:W1:Y:S02]  /*168d0*/  SHFL.IDX P6, R14, R13, R12, R11 ;  /* 0x0000000c0d0e7389 */ /* 0x00006400000c000b */
[----:B01----:R-:W-:Y:S01]  /*168e0*/  ENDCOLLECTIVE ;  /* 0x000000000000791b */ /* 0x003fe20003800000 */
.L_x_2328:
[----:B------:R-:W-:Y:S01]  /*168f0*/  @P0 LEA R9, R5, R17, 0x1 ;  /* 0x0000001105090211 */ /* 0x000fe200078e08ff */
[----:B------:R-:W-:Y:S02]  /*16900*/  IMAD.MOV.U32 R13, RZ, RZ, R6 ;  /* 0x000000ffff0d7224 */ /* 0x000fe400078e0006 */
[----:B------:R-:W-:Y:S01]  /*16910*/  IMAD.MOV.U32 R12, RZ, RZ, 0x1 ;  /* 0x00000001ff0c7424 */ /* 0x000fe200078e00ff */
[----:B------:R-:W-:-:S05]  /*16920*/  @P0 LEA R14, P1, R37, R14, 0x1 ;  /* 0x0000000e250e0211 */ /* 0x000fca00078208ff */
[----:B------:R-:W-:Y:S02]  /*16930*/  @P0 IMAD.X R3, RZ, RZ, R2, P1 ;  /* 0x000000ffff030224 */ /* 0x000fe400008e0602 */
[----:B------:R-:W-:-:S07]  /*16940*/  @P0 IMAD.MOV.U32 R2, RZ, RZ, R14 ;  /* 0x000000ffff020224 */ /* 0x000fce00078e000e */
[----:B------:R-:W-:Y:S05]  /*16950*/  WARPSYNC.COLLECTIVE R15, `(.L_x_2329) ;  /* 0x000000000f087348 */ /* 0x000fea0003c00000 */
[----:B------:R0:W1:Y:S02]  /*16960*/  SHFL.IDX P6, R14, R13, R12, R11 ;  /* 0x0000000c0d0e7389 */ /* 0x00006400000c000b */
[----:B01----:R-:W-:Y:S01]  /*16970*/  ENDCOLLECTIVE ;  /* 0x000000000000791b */ /* 0x003fe20003800000 */
.L_x_2329:
        /* <DEDUP_REMOVED lines=13> */
.L_x_2330:
        /* <DEDUP_REMOVED lines=9> */
.L_x_2331:
        /* <DEDUP_REMOVED lines=9> */
[----:B------:R-:W-:Y:S02]  /*16b70*/  ISETP.GE.AND P0, PT, R7, 0x21, PT ;  /* 0x000000210700780c */ /* 0x000fe40003f06270 */
[----:B------:R-:W-:-:S11]  /*16b80*/  MOV R8, R14 ;  /* 0x0000000e00087202 */ /* 0x000fd60000000f00 */
[----:B0-----:R-:W-:Y:S05]  /*16b90*/  WARPSYNC.COLLECTIVE R15, `(.L_x_2332) ;  /* 0x000000000f087348 */ /* 0x001fea0003c00000 */
[----:B------:R1:W2:Y:S02]  /*16ba0*/  SHFL.IDX P6, R14, R13, R12, R11 ;  /* 0x0000000c0d0e7389 */ /* 0x0002a400000c000b */
[----:B012---:R-:W-:Y:S01]  /*16bb0*/  ENDCOLLECTIVE ;  /* 0x000000000000791b */ /* 0x007fe20003800000 */
.L_x_2332:
[----:B------:R-:W-:Y:S01]  /*16bc0*/  @P0 IMAD R21, R5, 0x2, R17 ;  /* 0x0000000205150824 */ /* 0x000fe200078e0211 */
[----:B------:R-:W-:Y:S01]  /*16bd0*/  MOV R13, R6 ;  /* 0x00000006000d7202 */ /* 0x000fe20000000f00 */
[----:B------:R-:W-:Y:S01]  /*16be0*/  IMAD.MOV.U32 R12, RZ, RZ, 0x3 ;  /* 0x00000003ff0c7424 */ /* 0x000fe200078e00ff */
[----:B------:R-:W-:-:S05]  /*16bf0*/  @P0 LEA R14, P1, R37, R14, 0x1 ;  /* 0x0000000e250e0211 */ /* 0x000fca00078208ff */
[----:B------:R-:W-:-:S08]  /*16c00*/  @P0 IMAD.MOV.U32 R2, RZ, RZ, R14 ;  /* 0x000000ffff020224 */ /* 0x000fd000078e000e */
[----:B------:R-:W-:Y:S05]  /*16c10*/  WARPSYNC.COLLECTIVE R15, `(.L_x_2333) ;  /* 0x000000000f087348 */ /* 0x000fea0003c00000 */
[----:B------:R0:W1:Y:S02]  /*16c20*/  SHFL.IDX P6, R14, R13, R12, R11 ;  /* 0x0000000c0d0e7389 */ /* 0x00006400000c000b */
[----:B01----:R-:W-:Y:S01]  /*16c30*/  ENDCOLLECTIVE ;  /* 0x000000000000791b */ /* 0x003fe20003800000 */
.L_x_2333:
[----:B------:R-:W-:-:S04]  /*16c40*/  @P0 IMAD.X R9, RZ, RZ, R8, P1 ;  /* 0x000000ffff090224 */ /* 0x000fc800008e0608 */
[----:B------:R-:W-:-:S05]  /*16c50*/  @P0 IMAD.MOV.U32 R3, RZ, RZ, R9 ;  /* 0x000000ffff030224 */ /* 0x000fca00078e0009 */
        /* <DEDUP_REMOVED lines=8> */
[----:B------:R-:W-:Y:S01]  /*16ce0*/  IMAD.MOV.U32 R8, RZ, RZ, R14 ;  /* 0x000000ffff087224 */ /* 0x000fe200078e000e */
[----:B------:R-:W-:-:S13]  /*16cf0*/  ISETP.GE.AND P0, PT, R7, 0x31, PT ;  /* 0x000000310700780c */ /* 0x000fda0003f06270 */
[----:B0-----:R-:W-:Y:S05]  /*16d00*/  WARPSYNC.COLLECTIVE R15, `(.L_x_2334) ;  /* 0x000000000f087348 */ /* 0x001fea0003c00000 */
[----:B------:R1:W2:Y:S02]  /*16d10*/  SHFL.IDX P6, R14, R13, R12, R11 ;  /* 0x0000000c0d0e7389 */ /* 0x0002a400000c000b */
[----:B012---:R-:W-:Y:S01]  /*16d20*/  ENDCOLLECTIVE ;  /* 0x000000000000791b */ /* 0x007fe20003800000 */
.L_x_2334:
        /* <DEDUP_REMOVED lines=9> */
.L_x_2335:
        /* <DEDUP_REMOVED lines=9> */
[----:B------:R-:W-:-:S07]  /*16e50*/  IMAD.MOV.U32 R8, RZ, RZ, R14 ;  /* 0x000000ffff087224 */ /* 0x000fce00078e000e */
[----:B0-----:R-:W-:Y:S05]  /*16e60*/  WARPSYNC.COLLECTIVE R15, `(.L_x_2336) ;  /* 0x000000000f087348 */ /* 0x001fea0003c00000 */
[----:B------:R1:W2:Y:S02]  /*16e70*/  SHFL.IDX P6, R14, R13, R12, R11 ;  /* 0x0000000c0d0e7389 */ /* 0x0002a400000c000b */
[----:B012---:R-:W-:Y:S01]  /*16e80*/  ENDCOLLECTIVE ;  /* 0x000000000000791b */ /* 0x007fe20003800000 */
.L_x_2336:
[----:B------:R-:W-:Y:S05]  /*16e90*/  BRA `(.L_x_2337) ;  /* 0xffffffc800947947 */ /* 0x000fea000383ffff */
.L_x_2279:
[----:B------:R-:W-:Y:S01]  /*16ea0*/  MOV R13, R4 ;  /* 0x00000004000d7202 */ /* 0x000fe20000000f00 */
[----:B------:R-:W-:Y:S01]  /*16eb0*/  IMAD.MOV.U32 R12, RZ, RZ, RZ ;  /* 0x000000ffff0c7224 */ /* 0x000fe200078e00ff */
[----:B------:R-:W-:Y:S01]  /*16ec0*/  MOV R3, UR44 ;  /* 0x0000002c00037c02 */ /* 0x000fe20008000f00 */
[----:B------:R-:W-:Y:S02]  /*16ed0*/  IMAD.MOV.U32 R11, RZ, RZ, 0x181f ;  /* 0x0000181fff0b7424 */ /* 0x000fe400078e00ff */
[----:B------:R-:W-:Y:S02]  /*16ee0*/  IMAD.MOV.U32 R15, RZ, RZ, -0x1 ;  /* 0xffffffffff0f7424 */ /* 0x000fe400078e00ff */
[----:B------:R-:W-:-:S07]  /*16ef0*/  IMAD R0, R3, 0x80, R36 ;  /* 0x0000008003007824 */ /* 0x000fce00078e0224 */
[----:B-12---:R-:W-:Y:S05]  /*16f00*/  WARPSYNC.COLLECTIVE R15, `(.L_x_2338) ;  /* 0x000000000f087348 */ /* 0x006fea0003c00000 */
[----:B--2---:R0:W2:Y:S02]  /*16f10*/  SHFL.IDX P6, R14, R13, R12, R11 ;  /* 0x0000000c0d0e7389 */ /* 0x0040a400000c000b */
[----:B012---:R-:W-:Y:S01]  /*16f20*/  ENDCOLLECTIVE ;  /* 0x000000000000791b */ /* 0x007fe20003800000 */
.L_x_2338:
[C---:B------:R-:W-:Y:S01]  /*16f30*/  VIADD R6, R0.reuse, 0x10 ;  /* 0x0000001000067836 */ /* 0x040fe20000000000 */
[----:B------:R-:W-:Y:S01]  /*16f40*/  ISETP.GE.AND P0, PT, R0, UR37, PT ;  /* 0x0000002500007c0c */ /* 0x000fe2000bf06270 */
[----:B------:R-:W-:Y:S02]  /*16f50*/  IMAD.MOV.U32 R13, RZ, RZ, R5 ;  /* 0x000000ffff0d7224 */ /* 0x000fe400078e0005 */
[----:B------:R-:W-:-:S10]  /*16f60*/  IMAD.MOV.U32 R2, RZ, RZ, R14 ;  /* 0x000000ffff027224 */ /* 0x000fd400078e000e */
[----:B------:R-:W-:Y:S05]  /*16f70*/  WARPSYNC.COLLECTIVE R15, `(.L_x_2339) ;  /* 0x000000000f087348 */ /* 0x000fea0003c00000 */
[----:B------:R0:W1:Y:S02]  /*16f80*/  SHFL.IDX P6, R14, R13, R12, R11 ;  /* 0x0000000c0d0e7389 */ /* 0x00006400000c000b */
[----:B01----:R-:W-:Y:S01]  /*16f90*/  ENDCOLLECTIVE ;  /* 0x000000000000791b */ /* 0x003fe20003800000 */
.L_x_2339:
[----:B------:R-:W-:Y:S01]  /*16fa0*/  IMAD.MOV.U32 R13, RZ, RZ, R4 ;  /* 0x000000ffff0d7224 */ /* 0x000fe200078e0004 */
[----:B------:R-:W-:Y:S02]  /*16fb0*/  MOV R12, 0x1 ;  /* 0x00000001000c7802 */ /* 0x000fe40000000f00 */
[----:B------:R-:W-:-:S05]  /*16fc0*/  @!P0 LEA R14, P1, R37, R14, 0x1 ;  /* 0x0000000e250e8211 */ /* 0x000fca00078208ff */
[----:B------:R-:W-:Y:S02]  /*16fd0*/  @!P0 IMAD.X R3, RZ, RZ, R2, P1 ;  /* 0x000000ffff038224 */ /* 0x000fe400008e0602 */
[----:B------:R-:W-:-:S07]  /*16fe0*/  @!P0 IMAD.MOV.U32 R2, RZ, RZ, R14 ;  /* 0x000000ffff028224 */ /* 0x000fce00078e000e */
[----:B------:R-:W-:Y:S05]  /*16ff0*/  WARPSYNC.COLLECTIVE R15, `(.L_x_2340) ;  /* 0x000000000f087348 */ /* 0x000fea0003c00000 */
[----:B------:R0:W1:Y:S02]  /*17000*/  SHFL.IDX P6, R14, R13, R12, R11 ;  /* 0x0000000c0d0e7389 */ /* 0x00006400000c000b */
[----:B01----:R-:W-:Y:S01]  /*17010*/  ENDCOLLECTIVE ;  /* 0x000000000000791b */ /* 0x003fe20003800000 */
.L_x_2340:
        /* <DEDUP_REMOVED lines=13> */
.L_x_2341:
[----:B------:R-:W-:Y:S02]  /*170f0*/  IMAD.MOV.U32 R13, RZ, RZ, R4 ;  /* 0x000000ffff0d7224 */ /* 0x000fe400078e0004 */
[----:B------:R-:W-:Y:S01]  /*17100*/  IMAD.MOV.U32 R12, RZ, RZ, 0x2 ;  /* 0x00000002ff0c7424 */ /* 0x000fe200078e00ff */
[----:B------:R-:W-:-:S05]  /*17110*/  @!P0 LEA R14, P1, R37, R14, 0x1 ;  /* 0x0000000e250e8211 */ /* 0x000fca00078208ff */
[----:B------:R-:W-:-:S08]  /*17120*/  @!P0 IMAD.MOV.U32 R2, RZ, RZ, R14 ;  /* 0x000000ffff028224 */ /* 0x000fd000078e000e */
[----:B------:R-:W-:Y:S05]  /*17130*/  WARPSYNC.COLLECTIVE R15, `(.L_x_2342) ;  /* 0x000000000f087348 */ /* 0x000fea0003c00000 */
[----:B------:R0:W1:Y:S02]  /*17140*/  SHFL.IDX P6, R14, R13, R12, R11 ;  /* 0x0000000c0d0e7389 */ /* 0x00006400000c000b */
[----:B01----:R-:W-:Y:S01]  /*17150*/  ENDCOLLECTIVE ;  /* 0x000000000000791b */ /* 0x003fe20003800000 */
.L_x_2342:
[----:B------:R-:W-:Y:S01]  /*17160*/  @!P0 IMAD.X R7, RZ, RZ, R6, P1 ;  /* 0x000000ffff078224 */ /* 0x000fe200008e0606 */
[----:B------:R-:W-:-:S03]  /*17170*/  IADD3 R6, R0, 0x20, RZ ;  /* 0x0000002000067810 */ /* 0x000fc60007ffe0ff */
        /* <DEDUP_REMOVED lines=14> */
.L_x_2343:
[----:B------:R-:W-:Y:S02]  /*17260*/  IMAD.MOV.U32 R13, RZ, RZ, R4 ;  /* 0x000000ffff0d7224 */ /* 0x000fe400078e0004 */
[----:B------:R-:W-:Y:S01]  /*17270*/  IMAD.MOV.U32 R12, RZ, RZ, 0x3 ;  /* 0x00000003ff0c7424 */ /* 0x000fe200078e00ff */
[----:B------:R-:W-:-:S04]  /*17280*/  @!P0 LEA R14, P1, R37, R14, 0x1 ;  /* 0x0000000e250e8211 */ /* 0x000fc800078208ff */
[----:B------:R-:W-:Y:S01]  /*17290*/  @!P0 MOV R2, R14 ;  /* 0x0000000e00028202 */ /* 0x000fe20000000f00 */
[----:B------:R-:W-:-:S08]  /*172a0*/  @!P0 IMAD.X R7, RZ, RZ, R6, P1 ;  /* 0x000000ffff078224 */ /* 0x000fd000008e0606 */
[----:B------:R-:W-:Y:S05]  /*172b0*/  WARPSYNC.COLLECTIVE R15, `(.L_x_2344) ;  /* 0x000000000f087348 */ /* 0x000fea0003c00000 */
[----:B------:R0:W1:Y:S02]  /*172c0*/  SHFL.IDX P6, R14, R13, R12, R11 ;  /* 0x0000000c0d0e7389 */ /* 0x00006400000c000b */
[----:B01----:R-:W-:Y:S01]  /*172d0*/  ENDCOLLECTIVE ;  /* 0x000000000000791b */ /* 0x003fe20003800000 */
.L_x_2344:
        /* <DEDUP_REMOVED lines=15> */
.L_x_2345:
[----:B------:R-:W-:Y:S02]  /*173d0*/  IMAD.MOV.U32 R13, RZ, RZ, R4 ;  /* 0x000000ffff0d7224 */ /* 0x000fe400078e0004 */
[----:B------:R-:W-:Y:S01]  /*173e0*/  IMAD.MOV.U32 R12, RZ, RZ, 0x4 ;  /* 0x00000004ff0c7424 */ /* 0x000fe200078e00ff */
[----:B------:R-:W-:-:S05]  /*173f0*/  @!P0 LEA R14, P1, R37, R14, 0x1 ;  /* 0x0000000e250e8211 */ /* 0x000fca00078208ff */
[----:B------:R-:W-:-:S08]  /*17400*/  @!P0 IMAD.MOV.U32 R2, RZ, RZ, R14 ;  /* 0x000000ffff028224 */ /* 0x000fd000078e000e */
[----:B------:R-:W-:Y:S05]  /*17410*/  WARPSYNC.COLLECTIVE R15, `(.L_x_2346) ;  /* 0x000000000f087348 */ /* 0x000fea0003c00000 */
[----:B------:R0:W1:Y:S02]  /*17420*/  SHFL.IDX P6, R14, R13, R12, R11 ;  /* 0x0000000c0d0e7389 */ /* 0x00006400000c000b */
[----:B01----:R-:W-:Y:S01]  /*17430*/  ENDCOLLECTIVE ;  /* 0x000000000000791b */ /* 0x003fe20003800000 */
.L_x_2346:
        /* <DEDUP_REMOVED lines=16> */
.L_x_2347:
        /* <DEDUP_REMOVED lines=8> */
.L_x_2348:
        /* <DEDUP_REMOVED lines=15> */
.L_x_2349:
[----:B------:R-:W-:Y:S02]  /*176b0*/  IMAD.MOV.U32 R13, RZ, RZ, R4 ;  /* 0x000000ffff0d7224 */ /* 0x000fe400078e0004 */
[----:B------:R-:W-:Y:S01]  /*176c0*/  IMAD.MOV.U32 R12, RZ, RZ, 0x6 ;  /* 0x00000006ff0c7424 */ /* 0x000fe200078e00ff */
[----:B------:R-:W-:-:S05]  /*176d0*/  @!P0 LEA R14, P1, R37, R14, 0x1 ;  /* 0x0000000e250e8211 */ /* 0x000fca00078208ff */
[----:B------:R-:W-:-:S08]  /*176e0*/  @!P0 IMAD.MOV.U32 R2, RZ, RZ, R14 ;  /* 0x000000ffff028224 */ /* 0x000fd000078e000e */
[----:B------:R-:W-:Y:S05]  /*176f0*/  WARPSYNC.COLLECTIVE R15, `(.L_x_2350) ;  /* 0x000000000f087348 */ /* 0x000fea0003c00000 */
[----:B------:R0:W1:Y:S02]  /*17700*/  SHFL.IDX P6, R14, R13, R12, R11 ;  /* 0x0000000c0d0e7389 */ /* 0x00006400000c000b */
[----:B01----:R-:W-:Y:S01]  /*17710*/  ENDCOLLECTIVE ;  /* 0x000000000000791b */ /* 0x003fe20003800000 */
.L_x_2350:
[----:B------:R-:W-:Y:S02]  /*17720*/  @!P0 IMAD.X R7, RZ, RZ, R6, P1 ;  /* 0x000000ffff078224 */ /* 0x000fe400008e0606 */
[----:B------:R-:W-:-:S03]  /*17730*/  VIADD R6, R0, 0x60 ;  /* 0x0000006000067836 */ /* 0x000fc60000000000 */
[----:B------:R-:W-:-:S05]  /*17740*/  @!P0 MOV R3, R7 ;  /* 0x0000000700038202 */ /* 0x000fca0000000f00 */
[----:B------:R-:W-:Y:S01]  /*17750*/  @!PT LDS RZ, [RZ] ;  /* 0x00000000fffff984 */ /* 0x000fe20000000800 */
[----:B------:R-:W-:Y:S01]  /*17760*/  @!PT LDS RZ, [RZ] ;  /* 0x00000000fffff984 */ /* 0x000fe20000000800 */
[----:B------:R-:W-:Y:S01]  /*17770*/  @!PT LDS RZ, [RZ] ;  /* 0x00000000fffff984 */ /* 0x000fe20000000800 */
[----:B------:R0:W-:Y:S01]  /*17780*/  @!P0 LDGSTS.E.BYPASS.LTC128B.128 [R31+0x16c00], desc[UR38][R2.64], !P2 ;  /* 0x16c00000021f8fae */ /* 0x0001e2000d101d66 */
[----:B------:R-:W-:-:S03]  /*17790*/  MOV R13, R5 ;  /* 0x00000005000d7202 */ /* 0x000fc60000000f00 */
        /* <DEDUP_REMOVED lines=8> */
.L_x_2351:
[----:B------:R-:W-:Y:S01]  /*17820*/  IMAD.MOV.U32 R13, RZ, RZ, R4 ;  /* 0x000000ffff0d7224 */ /* 0x000fe200078e0004 */
[----:B------:R-:W-:Y:S02]  /*17830*/  MOV R12, 0x7 ;  /* 0x00000007000c7802 */ /* 0x000fe40000000f00 */
[----:B------:R-:W-:-:S05]  /*17840*/  @!P0 LEA R14, P1, R37, R14, 0x1 ;  /* 0x0000000e250e8211 */ /* 0x000fca00078208ff */
[----:B------:R-:W-:-:S08]  /*17850*/  @!P0 IMAD.MOV.U32 R2, RZ, RZ, R14 ;  /* 0x000000ffff028224 */ /* 0x000fd000078e000e */
[----:B------:R-:W-:Y:S05]  /*17860*/  WARPSYNC.COLLECTIVE R15, `(.L_x_2352) ;  /* 0x000000000f087348 */ /* 0x000fea0003c00000 */
[----:B------:R0:W1:Y:S02]  /*17870*/  SHFL.IDX P6, R14, R13, R12, R11 ;  /* 0x0000000c0d0e7389 */ /* 0x00006400000c000b */
[----:B01----:R-:W-:Y:S01]  /*17880*/  ENDCOLLECTIVE ;  /* 0x000000000000791b */ /* 0x003fe20003800000 */
.L_x_2352:
        /* <DEDUP_REMOVED lines=14> */
.L_x_2353:
[----:B------:R-:W-:Y:S05]  /*17970*/  BRA `(.L_x_2354) ;  /* 0xffffffc800dc7947 */ /* 0x000fea000383ffff */
.L_x_2282:
[----:B0-----:R0:W2:Y:S02]  /*17980*/  SYNCS.PHASECHK.TRANS64.TRYWAIT P0, [R17+URZ+0x38820], R0 ;  /* 0x03882000110075a7 */ /* 0x0010a4000800017f */
[----:B--2---:R-:W-:Y:S05]  /*17990*/  @!P0 NANOSLEEP.SYNCS 0x989680 ;  /* 0x009896800000895d */ /* 0x004fea0003900000 */
[----:B------:R-:W2:Y:S02]  /*179a0*/  @!P0 SYNCS.PHASECHK.TRANS64 P0, [R17+URZ+0x38820], R0 ;  /* 0x03882000110085a7 */ /* 0x000ea4000800007f */
[----:B--2---:R-:W-:Y:S05]  /*179b0*/  @!P0 BRA `(.L_x_2282) ;  /* 0xfffffffc00f08947 */ /* 0x004fea000383ffff */
[----:B------:R-:W-:Y:S05]  /*179c0*/  BRA `(.L_x_2355) ;  /* 0xffffffcc00447947 */ /* 0x000fea000383ffff */
.L_x_2286:
[----:B-1----:R1:W2:Y:S02]  /*179d0*/  SYNCS.PHASECHK.TRANS64.TRYWAIT P0, [R6+URZ+0x38840], R3 ;  /* 0x03884003060075a7 */ /* 0x0022a4000800017f */
[----:B--2---:R-:W-:Y:S05]  /*179e0*/  @!P0 NANOSLEEP.SYNCS 0x989680 ;  /* 0x009896800000895d */ /* 0x004fea0003900000 */
[----:B------:R-:W2:Y:S02]  /*179f0*/  @!P0 SYNCS.PHASECHK.TRANS64 P0, [R6+URZ+0x38840], R3 ;  /* 0x03884003060085a7 */ /* 0x000ea4000800007f */
[----:B--2---:R-:W-:Y:S05]  /*17a00*/  @!P0 BRA `(.L_x_2286) ;  /* 0xfffffffc00f08947 */ /* 0x004fea000383ffff */
[----:B------:R-:W-:Y:S05]  /*17a10*/  BRA `(.L_x_2356) ;  /* 0xffffffd000047947 */ /* 0x000fea000383ffff */
.L_x_2287:
        /* <DEDUP_REMOVED lines=8> */
.L_x_2358:
[----:B------:R-:W-:Y:S05]  /*17aa0*/  BSYNC B1 ;  /* 0x0000000000017941 */ /* 0x000fea0003800000 */
.L_x_2357:
[----:B------:R-:W-:Y:S01]  /*17ab0*/  IMAD.MOV.U32 R13, RZ, RZ, R8 ;  /* 0x000000ffff0d7224 */ /* 0x000fe200078e0008 */
[----:B------:R-:W-:Y:S01]  /*17ac0*/  MOV R11, 0x181f ;  /* 0x0000181f000b7802 */ /* 0x000fe20000000f00 */
[----:B------:R-:W-:Y:S02]  /*17ad0*/  IMAD.MOV.U32 R12, RZ, RZ, RZ ;  /* 0x000000ffff0c7224 */ /* 0x000fe400078e00ff */
[----:B------:R-:W-:Y:S02]  /*17ae0*/  IMAD.MOV.U32 R15, RZ, RZ, -0x1 ;  /* 0xffffffffff0f7424 */ /* 0x000fe400078e00ff */
[----:B------:R-:W-:Y:S02]  /*17af0*/  IMAD.MOV.U32 R3, RZ, RZ, R14 ;  /* 0x000000ffff037224 */ /* 0x000fe400078e000e */
[----:B------:R-:W-:-:S07]  /*17b00*/  IMAD.SHL.U32 R0, R37, 0x2, RZ ;  /* 0x0000000225007824 */ /* 0x000fce00078e00ff */
[----:B------:R-:W-:Y:S05]  /*17b10*/  WARPSYNC.COLLECTIVE R15, `(.L_x_2359) ;  /* 0x000000000f087348 */ /* 0x000fea0003c00000 */
[----:B------:R0:W1:Y:S02]  /*17b20*/  SHFL.IDX P6, R14, R13, R12, R11 ;  /* 0x0000000c0d0e7389 */ /* 0x00006400000c000b */
[----:B01----:R-:W-:Y:S01]  /*17b30*/  ENDCOLLECTIVE ;  /* 0x000000000000791b */ /* 0x003fe20003800000 */
.L_x_2359:
[----:B------:R-:W-:Y:S01]  /*17b40*/  IMAD R9, R9, 0x2, R17 ;  /* 0x0000000209097824 */ /* 0x000fe200078e0211 */
[----:B------:R-:W-:Y:S01]  /*17b50*/  MOV R13, R20 ;  /* 0x00000014000d7202 */ /* 0x000fe20000000f00 */
[----:B------:R-:W-:Y:S01]  /*17b60*/  IMAD.MOV.U32 R12, RZ, RZ, 0x1 ;  /* 0x00000001ff0c7424 */ /* 0x000fe200078e00ff */
[----:B------:R-:W-:-:S13]  /*17b70*/  IADD3 R2, P0, R14, R0, RZ ;  /* 0x000000000e027210 */ /* 0x000fda0007f1e0ff */
[----:B------:R-:W-:Y:S05]  /*17b80*/  WARPSYNC.COLLECTIVE R15, `(.L_x_2360) ;  /* 0x000000000f087348 */ /* 0x000fea0003c00000 */
[----:B------:R0:W1:Y:S02]  /*17b90*/  SHFL.IDX P6, R14, R13, R12, R11 ;  /* 0x0000000c0d0e7389 */ /* 0x00006400000c000b */
[----:B01----:R-:W-:Y:S01]  /*17ba0*/  ENDCOLLECTIVE ;  /* 0x000000000000791b */ /* 0x003fe20003800000 */
.L_x_2360:
        /* <DEDUP_REMOVED lines=13> */
.L_x_2361:
[----:B------:R-:W-:Y:S01]  /*17c80*/  MOV R13, R20 ;  /* 0x00000014000d7202 */ /* 0x000fe20000000f00 */
[----:B------:R-:W-:Y:S01]  /*17c90*/  IMAD.MOV.U32 R12, RZ, RZ, 0x2 ;  /* 0x00000002ff0c7424 */ /* 0x000fe200078e00ff */
[----:B------:R-:W-:-:S13]  /*17ca0*/  IADD3 R2, P0, R14, R0, RZ ;  /* 0x000000000e027210 */ /* 0x000fda0007f1e0ff */
[----:B------:R-:W-:Y:S05]  /*17cb0*/  WARPSYNC.COLLECTIVE R15, `(.L_x_2362) ;  /* 0x000000000f087348 */ /* 0x000fea0003c00000 */
[----:B------:R0:W1:Y:S02]  /*17cc0*/  SHFL.IDX P6, R14, R13, R12, R11 ;  /* 0x0000000c0d0e7389 */ /* 0x00006400000c000b */
[----:B01----:R-:W-:Y:S01]  /*17cd0*/  ENDCOLLECTIVE ;  /* 0x000000000000791b */ /* 0x003fe20003800000 */
.L_x_2362:
        /* <DEDUP_REMOVED lines=13> */
.L_x_2363:
[----:B------:R-:W-:Y:S01]  /*17db0*/  MOV R13, R20 ;  /* 0x00000014000d7202 */ /* 0x000fe20000000f00 */
[----:B------:R-:W-:Y:S01]  /*17dc0*/  IMAD.MOV.U32 R12, RZ, RZ, 0x3 ;  /* 0x00000003ff0c7424 */ /* 0x000fe200078e00ff */
[----:B------:R-:W-:-:S13]  /*17dd0*/  IADD3 R2, P0, R14, R0, RZ ;  /* 0x000000000e027210 */ /* 0x000fda0007f1e0ff */
[----:B------:R-:W-:Y:S05]  /*17de0*/  WARPSYNC.COLLECTIVE R15, `(.L_x_2364) ;  /* 0x000000000f087348 */ /* 0x000fea0003c00000 */
[----:B------:R0:W1:Y:S02]  /*17df0*/  SHFL.IDX P6, R14, R13, R12, R11 ;  /* 0x0000000c0d0e7389 */ /* 0x00006400000c000b */
[----:B01----:R-:W-:Y:S01]  /*17e00*/  ENDCOLLECTIVE ;  /* 0x000000000000791b */ /* 0x003fe20003800000 */
.L_x_2364:
        /* <DEDUP_REMOVED lines=13> */
.L_x_2365:
[----:B------:R-:W-:Y:S01]  /*17ee0*/  MOV R13, R20 ;  /* 0x00000014000d7202 */ /* 0x000fe20000000f00 */
[----:B------:R-:W-:Y:S01]  /*17ef0*/  IMAD.MOV.U32 R12, RZ, RZ, 0x4 ;  /* 0x00000004ff0c7424 */ /* 0x000fe200078e00ff */
[----:B------:R-:W-:-:S13]  /*17f00*/  IADD3 R2, P0, R14, R0, RZ ;  /* 0x000000000e027210 */ /* 0x000fda0007f1e0ff */
[----:B------:R-:W-:Y:S05]  /*17f10*/  WARPSYNC.COLLECTIVE R15, `(.L_x_2366) ;  /* 0x000000000f087348 */ /* 0x000fea0003c00000 */
[----:B------:R0:W1:Y:S02]  /*17f20*/  SHFL.IDX P6, R14, R13, R12, R11 ;  /* 0x0000000c0d0e7389 */ /* 0x00006400000c000b */
[----:B01----:R-:W-:Y:S01]  /*17f30*/  ENDCOLLECTIVE ;  /* 0x000000000000791b */ /* 0x003fe20003800000 */
.L_x_2366:
        /* <DEDUP_REMOVED lines=13> */
.L_x_2367:
[----:B------:R-:W-:Y:S05]  /*18010*/  BRA `(.L_x_2368) ;  /* 0xffffffcc00847947 */ /* 0x000fea000383ffff */
.L_x_2292:
[----:B0-----:R0:W1:Y:S02]  /*18020*/  SYNCS.PHASECHK.TRANS64.TRYWAIT P0, [R6+URZ+0x38860], R3 ;  /* 0x03886003060075a7 */ /* 0x001064000800017f */
[----:B-1----:R-:W-:Y:S05]  /*18030*/  @!P0 NANOSLEEP.SYNCS 0x989680 ;  /* 0x009896800000895d */ /* 0x002fea0003900000 */
[----:B------:R-:W1:Y:S02]  /*18040*/  @!P0 SYNCS.PHASECHK.TRANS64 P0, [R6+URZ+0x38860], R3 ;  /* 0x03886003060085a7 */ /* 0x000e64000800007f */
[----:B-1----:R-:W-:Y:S05]  /*18050*/  @!P0 BRA `(.L_x_2292) ;  /* 0xfffffffc00f08947 */ /* 0x002fea000383ffff */
[----:B------:R-:W-:Y:S05]  /*18060*/  BRA `(.L_x_2369) ;  /* 0xffffffcc00e47947 */ /* 0x000fea000383ffff */
.L_x_2293:
        /* <DEDUP_REMOVED lines=8> */
.L_x_2371:
[----:B------:R-:W-:Y:S05]  /*180f0*/  BSYNC B1 ;  /* 0x0000000000017941 */ /* 0x000fea0003800000 */
.L_x_2370:
        /* <DEDUP_REMOVED lines=9> */
.L_x_2372:
[----:B------:R-:W-:Y:S01]  /*18190*/  MOV R13, R19 ;  /* 0x00000013000d7202 */ /* 0x000fe20000000f00 */
[----:B------:R-:W-:Y:S01]  /*181a0*/  IMAD.MOV.U32 R12, RZ, RZ, 0x1 ;  /* 0x00000001ff0c7424 */ /* 0x000fe200078e00ff */
[----:B------:R-:W-:-:S13]  /*181b0*/  IADD3 R2, P0, R14, R0, RZ ;  /* 0x000000000e027210 */ /* 0x000fda0007f1e0ff */
[----:B------:R-:W-:Y:S05]  /*181c0*/  WARPSYNC.COLLECTIVE R15, `(.L_x_2373) ;  /* 0x000000000f087348 */ /* 0x000fea0003c00000 */
[----:B------:R0:W1:Y:S02]  /*181d0*/  SHFL.IDX P6, R14, R13, R12, R11 ;  /* 0x0000000c0d0e7389 */ /* 0x00006400000c000b */
[----:B01----:R-:W-:Y:S01]  /*181e0*/  ENDCOLLECTIVE ;  /* 0x000000000000791b */ /* 0x003fe20003800000 */
.L_x_2373:
        /* <DEDUP_REMOVED lines=17> */
.L_x_2374:
[----:B------:R-:W-:Y:S01]  /*18300*/  MOV R13, R19 ;  /* 0x00000013000d7202 */ /* 0x000fe20000000f00 */
[----:B------:R-:W-:Y:S01]  /*18310*/  IMAD.MOV.U32 R12, RZ, RZ, 0x2 ;  /* 0x00000002ff0c7424 */ /* 0x000fe200078e00ff */
[----:B------:R-:W-:-:S13]  /*18320*/  IADD3 R2, P0, R14, R0, RZ ;  /* 0x000000000e027210 */ /* 0x000fda0007f1e0ff */
[----:B------:R-:W-:Y:S05]  /*18330*/  WARPSYNC.COLLECTIVE R15, `(.L_x_2375) ;  /* 0x000000000f087348 */ /* 0x000fea0003c00000 */
[----:B------:R0:W1:Y:S02]  /*18340*/  SHFL.IDX P6, R14, R13, R12, R11 ;  /* 0x0000000c0d0e7389 */ /* 0x00006400000c000b */
[----:B01----:R-:W-:Y:S01]  /*18350*/  ENDCOLLECTIVE ;  /* 0x000000000000791b */ /* 0x003fe20003800000 */
.L_x_2375:
        /* <DEDUP_REMOVED lines=17> */
.L_x_2376:
[----:B------:R-:W-:Y:S01]  /*18470*/  MOV R13, R19 ;  /* 0x00000013000d7202 */ /* 0x000fe20000000f00 */
[----:B------:R-:W-:Y:S01]  /*18480*/  IMAD.MOV.U32 R12, RZ, RZ, 0x3 ;  /* 0x00000003ff0c7424 */ /* 0x000fe200078e00ff */
[----:B------:R-:W-:-:S13]  /*18490*/  IADD3 R2, P0, R14, R0, RZ ;  /* 0x000000000e027210 */ /* 0x000fda0007f1e0ff */
[----:B------:R-:W-:Y:S05]  /*184a0*/  WARPSYNC.COLLECTIVE R15, `(.L_x_2377) ;  /* 0x000000000f087348 */ /* 0x000fea0003c00000 */
[----:B------:R0:W1:Y:S02]  /*184b0*/  SHFL.IDX P6, R14, R13, R12, R11 ;  /* 0x0000000c0d0e7389 */ /* 0x00006400000c000b */
[----:B01----:R-:W-:Y:S01]  /*184c0*/  ENDCOLLECTIVE ;  /* 0x000000000000791b */ /* 0x003fe20003800000 */
.L_x_2377:
        /* <DEDUP_REMOVED lines=17> */
.L_x_2378:
[----:B------:R-:W-:Y:S01]  /*185e0*/  MOV R13, R19 ;  /* 0x00000013000d7202 */ /* 0x000fe20000000f00 */
[----:B------:R-:W-:Y:S01]  /*185f0*/  IMAD.MOV.U32 R12, RZ, RZ, 0x4 ;  /* 0x00000004ff0c7424 */ /* 0x000fe200078e00ff */
[----:B------:R-:W-:-:S13]  /*18600*/  IADD3 R2, P0, R14, R0, RZ ;  /* 0x000000000e027210 */ /* 0x000fda0007f1e0ff */
[----:B------:R-:W-:Y:S05]  /*18610*/  WARPSYNC.COLLECTIVE R15, `(.L_x_2379) ;  /* 0x000000000f087348 */ /* 0x000fea0003c00000 */
[----:B------:R0:W1:Y:S02]  /*18620*/  SHFL.IDX P6, R14, R13, R12, R11 ;  /* 0x0000000c0d0e7389 */ /* 0x00006400000c000b */
[----:B01----:R-:W-:Y:S01]  /*18630*/  ENDCOLLECTIVE ;  /* 0x000000000000791b */ /* 0x003fe20003800000 */
.L_x_2379:
        /* <DEDUP_REMOVED lines=12> */
.L_x_2380:
        /* <DEDUP_REMOVED lines=9> */
.L_x_2301:
[----:B0-----:R0:W2:Y:S02]  /*18790*/  SYNCS.PHASECHK.TRANS64.TRYWAIT P0, [R4+URZ+0x38860], R3 ;  /* 0x03886003040075a7 */ /* 0x0010a4000800017f */
[----:B--2---:R-:W-:Y:S05]  /*187a0*/  @!P0 NANOSLEEP.SYNCS 0x989680 ;  /* 0x009896800000895d */ /* 0x004fea0003900000 */
[----:B------:R-:W2:Y:S02]  /*187b0*/  @!P0 SYNCS.PHASECHK.TRANS64 P0, [R4+URZ+0x38860], R3 ;  /* 0x03886003040085a7 */ /* 0x000ea4000800007f */
[----:B--2---:R-:W-:Y:S05]  /*187c0*/  @!P0 BRA `(.L_x_2301) ;  /* 0xfffffffc00f08947 */ /* 0x004fea000383ffff */
[----:B------:R-:W-:Y:S05]  /*187d0*/  BRA `(.L_x_2382) ;  /* 0xffffffd0003c7947 */ /* 0x000fea000383ffff */
.L_x_2302:
        /* <DEDUP_REMOVED lines=8> */
.L_x_2384:
[----:B------:R-:W-:Y:S05]  /*18860*/  BSYNC B0 ;  /* 0x0000000000007941 */ /* 0x000fea0003800000 */
.L_x_2383:
        /* <DEDUP_REMOVED lines=9> */
.L_x_2385:
[----:B------:R-:W-:Y:S02]  /*18900*/  IMAD.MOV.U32 R13, RZ, RZ, R19 ;  /* 0x000000ffff0d7224 */ /* 0x000fe400078e0013 */
[----:B------:R-:W-:Y:S01]  /*18910*/  IMAD.MOV.U32 R12, RZ, RZ, 0x1 ;  /* 0x00000001ff0c7424 */ /* 0x000fe200078e00ff */
[----:B------:R-:W-:-:S13]  /*18920*/  IADD3 R2, P0, R14, R6, RZ ;  /* 0x000000060e027210 */ /* 0x000fda0007f1e0ff */
[----:B------:R-:W-:Y:S05]  /*18930*/  WARPSYNC.COLLECTIVE R15, `(.L_x_2386) ;  /* 0x000000000f087348 */ /* 0x000fea0003c00000 */
[----:B------:R0:W1:Y:S02]  /*18940*/  SHFL.IDX P6, R14, R13, R12, R11 ;  /* 0x0000000c0d0e7389 */ /* 0x00006400000c000b */
[----:B01----:R-:W-:Y:S01]  /*18950*/  ENDCOLLECTIVE ;  /* 0x000000000000791b */ /* 0x003fe20003800000 */
.L_x_2386:
[----:B------:R-:W-:Y:S01]  /*18960*/  IMAD.X R3, RZ, RZ, R0, P0 ;  /* 0x000000ffff037224 */ /* 0x000fe200000e0600 */
[----:B------:R-:W-:Y:S02]  /*18970*/  ISETP.LT.OR P0, PT, R5, 0x1, P5 ;  /* 0x000000010500780c */ /* 0x000fe40002f01670 */
[----:B------:R-:W-:Y:S01]  /*18980*/  LEA R0, R8, R17, 0x1 ;  /* 0x0000001108007211 */ /* 0x000fe200078e08ff */
        /* <DEDUP_REMOVED lines=10> */
.L_x_2387:
        /* <DEDUP_REMOVED lines=14> */
.L_x_2388:
[----:B------:R-:W-:Y:S02]  /*18b10*/  IADD3.X R3, RZ, R7, RZ, P0, !PT ;  /* 0x00000007ff037210 */ /* 0x000fe400007fe4ff */
        /* <DEDUP_REMOVED lines=11> */
.L_x_2389:
        /* <DEDUP_REMOVED lines=14> */
.L_x_2390:
        /* <DEDUP_REMOVED lines=12> */
.L_x_2391:
        /* <DEDUP_REMOVED lines=14> */
.L_x_2392:
        /* <DEDUP_REMOVED lines=12> */
.L_x_2393:
        /* <DEDUP_REMOVED lines=9> */
.L_x_2307:
[----:B------:R-:W-:Y:S01]  /*18fa0*/  BSSY B0, `(.L_x_2395) ;  /* 0x0000008000007945 */ /* 0x000fe20003800000 */
[----:B------:R-:W-:Y:S01]  /*18fb0*/  MOV R13, R34 ;  /* 0x00000022000d7202 */ /* 0x000fe20000000f00 */
[----:B------:R-:W-:Y:S02]  /*18fc0*/  IMAD.MOV.U32 R12, RZ, RZ, RZ ;  /* 0x000000ffff0c7224 */ /* 0x000fe400078e00ff */
[----:B------:R-:W-:Y:S02]  /*18fd0*/  IMAD.MOV.U32 R11, RZ, RZ, 0x1f ;  /* 0x0000001fff0b7424 */ /* 0x000fe400078e00ff */
[----:B------:R-:W-:-:S07]  /*18fe0*/  IMAD.MOV.U32 R15, RZ, RZ, -0x1 ;  /* 0xffffffffff0f7424 */ /* 0x000fce00078e00ff */
[----:B-----5:R-:W-:Y:S05]  /*18ff0*/  WARPSYNC.COLLECTIVE R15, `(.L_x_2396) ;  /* 0x000000000f087348 */ /* 0x020fea0003c00000 */
[----:B------:R0:W1:Y:S02]  /*19000*/  SHFL.IDX P6, R14, R13, R12, R11 ;  /* 0x0000000c0d0e7389 */ /* 0x00006400000c000b */
[----:B01---5:R-:W-:Y:S01]  /*19010*/  ENDCOLLECTIVE ;  /* 0x000000000000791b */ /* 0x023fe20003800000 */
.L_x_2396:
[----:B------:R-:W-:Y:S05]  /*19020*/  BSYNC B0 ;  /* 0x0000000000007941 */ /* 0x000fea0003800000 */
.L_x_2395:
[----:B------:R-:W-:Y:S05]  /*19030*/  BRA `(.L_x_2397) ;  /* 0xffffffcc00d07947 */ /* 0x000fea000383ffff */
.L_x_2310:
[----:B-1----:R1:W2:Y:S02]  /*19040*/  SYNCS.PHASECHK.TRANS64.TRYWAIT P0, [R4+URZ+0x38820], R0 ;  /* 0x03882000040075a7 */ /* 0x0022a4000800017f */
[----:B--2---:R-:W-:Y:S05]  /*19050*/  @!P0 NANOSLEEP.SYNCS 0x989680 ;  /* 0x009896800000895d */ /* 0x004fea0003900000 */
[----:B------:R-:W2:Y:S02]  /*19060*/  @!P0 SYNCS.PHASECHK.TRANS64 P0, [R4+URZ+0x38820], R0 ;  /* 0x03882000040085a7 */ /* 0x000ea4000800007f */
[----:B--2---:R-:W-:Y:S05]  /*19070*/  @!P0 BRA `(.L_x_2310) ;  /* 0xfffffffc00f08947 */ /* 0x004fea000383ffff */
[----:B------:R-:W-:Y:S05]  /*19080*/  BRA `(.L_x_2398) ;  /* 0xffffffd000187947 */ /* 0x000fea000383ffff */
.L_x_2311:
[----:B------:R-:W2:Y:S01]  /*19090*/  S2R R2, SR_TID.X ;  /* 0x0000000000027919 */ /* 0x000ea20000002100 */
[----:B------:R-:W-:Y:S01]  /*190a0*/  BSSY B0, `(.L_x_2399) ;  /* 0x000000a000007945 */ /* 0x000fe20003800000 */
[----:B------:R-:W-:Y:S01]  /*190b0*/  MOV R12, RZ ;  /* 0x000000ff000c7202 */ /* 0x000fe20000000f00 */
[----:B------:R-:W-:Y:S02]  /*190c0*/  IMAD.MOV.U32 R11, RZ, RZ, 0x1f ;  /* 0x0000001fff0b7424 */ /* 0x000fe400078e00ff */
[----:B------:R-:W-:Y:S01]  /*190d0*/  IMAD.MOV.U32 R15, RZ, RZ, -0x1 ;  /* 0xffffffffff0f7424 */ /* 0x000fe200078e00ff */
[----:B--2---:R-:W-:-:S04]  /*190e0*/  SHF.R.U32.HI R2, RZ, 0x5, R2 ;  /* 0x00000005ff027819 */ /* 0x004fc80000011602 */
[----:B------:R-:W-:-:S05]  /*190f0*/  LOP3.LUT R2, R2, 0x3, RZ, 0xc0, !PT ;  /* 0x0000000302027812 */ /* 0x000fca00078ec0ff */
[----:B------:R-:W-:-:S07]  /*19100*/  IMAD.MOV.U32 R13, RZ, RZ, R2 ;  /* 0x000000ffff0d7224 */ /* 0x000fce00078e0002 */
[----:B01---5:R-:W-:Y:S05]  /*19110*/  WARPSYNC.COLLECTIVE R15, `(.L_x_2400) ;  /* 0x000000000f087348 */ /* 0x023fea0003c00000 */
[----:B------:R2:W3:Y:S02]  /*19120*/  SHFL.IDX P6, R14, R13, R12, R11 ;  /* 0x0000000c0d0e7389 */ /* 0x0004e400000c000b */
[----:B0123-5:R-:W-:Y:S01]  /*19130*/  ENDCOLLECTIVE ;  /* 0x000000000000791b */ /* 0x02ffe20003800000 */
.L_x_2400:
[----:B------:R-:W-:Y:S05]  /*19140*/  BSYNC B0 ;  /* 0x0000000000007941 */ /* 0x000fea0003800000 */
.L_x_2399:
[----:B------:R-:W-:Y:S05]  /*19150*/  BRA `(.L_x_2401) ;  /* 0xffffffd000007947 */ /* 0x000fea000383ffff */
.L_x_2314:
[----:B------:R-:W-:Y:S01]  /*19160*/  BSSY B1, `(.L_x_2402) ;  /* 0x0000006000017945 */ /* 0x000fe20003800000 */
[----:B------:R-:W-:-:S07]  /*19170*/  IMAD.MOV.U32 R15, RZ, RZ, -0x1 ;  /* 0xffffffffff0f7424 */ /* 0x000fce00078e00ff */
[----:B01---5:R-:W-:Y:S05]  /*19180*/  WARPSYNC.COLLECTIVE R15, `(.L_x_2403) ;  /* 0x000000000f0c7348 */ /* 0x023fea0003c00000 */
[----:B------:R-:W-:Y:S02]  /*19190*/  ELECT P6, UR62, PT ;  /* 0x00000000003e782f */ /* 0x000fe400038c0000 */
[----:B------:R-:W-:Y:S01]  /*191a0*/  MOV R14, UR62 ;  /* 0x0000003e000e7c02 */ /* 0x000fe20008000f00 */
[----:B01---5:R-:W-:Y:S10]  /*191b0*/  ENDCOLLECTIVE ;  /* 0x000000000000791b */ /* 0x023ff40003800000 */
.L_x_2403:
[----:B------:R-:W-:Y:S05]  /*191c0*/  BSYNC B1 ;  /* 0x0000000000017941 */ /* 0x000fea0003800000 */
.L_x_2402:
[----:B------:R-:W-:Y:S05]  /*191d0*/  BRA `(.L_x_2404) ;  /* 0xffffffcc00f87947 */ /* 0x000fea000383ffff */
.L_x_2316:
[----:B-1----:R1:W2:Y:S02]  /*191e0*/  SYNCS.PHASECHK.TRANS64.TRYWAIT P1, [R5+URZ+0x38840], R0 ;  /* 0x03884000050075a7 */ /* 0x0022a4000802017f */
[----:B--2---:R-:W-:Y:S05]  /*191f0*/  @!P1 NANOSLEEP.SYNCS 0x989680 ;  /* 0x009896800000995d */ /* 0x004fea0003900000 */
[----:B------:R-:W2:Y:S02]  /*19200*/  @!P1 SYNCS.PHASECHK.TRANS64 P1, [R5+URZ+0x38840], R0 ;  /* 0x03884000050095a7 */ /* 0x000ea4000802007f */
[----:B--2---:R-:W-:Y:S05]  /*19210*/  @!P1 BRA `(.L_x_2316) ;  /* 0xfffffffc00f09947 */ /* 0x004fea000383ffff */
[----:B------:R-:W-:Y:S05]  /*19220*/  BRA `(.L_x_2405) ;  /* 0xffffffd000207947 */ /* 0x000fea000383ffff */
.L_x_2318:
[----:B--2---:R2:W3:Y:S02]  /*19230*/  SYNCS.PHASECHK.TRANS64.TRYWAIT P1, [R23+URZ+0x38840], R2 ;  /* 0x03884002170075a7 */ /* 0x0044e4000802017f */
[----:B---3--:R-:W-:Y:S05]  /*19240*/  @!P1 NANOSLEEP.SYNCS 0x989680 ;  /* 0x009896800000995d */ /* 0x008fea0003900000 */
[----:B------:R-:W3:Y:S02]  /*19250*/  @!P1 SYNCS.PHASECHK.TRANS64 P1, [R23+URZ+0x38840], R2 ;  /* 0x03884002170095a7 */ /* 0x000ee4000802007f */
[----:B---3--:R-:W-:Y:S05]  /*19260*/  @!P1 BRA `(.L_x_2318) ;  /* 0xfffffffc00f09947 */ /* 0x008fea000383ffff */
[----:B------:R-:W-:Y:S05]  /*19270*/  BRA `(.L_x_2406) ;  /* 0xffffffd0002c7947 */ /* 0x000fea000383ffff */
.L_x_2320:
[----:B---3--:R3:W4:Y:S02]  /*19280*/  SYNCS.PHASECHK.TRANS64.TRYWAIT P1, [R5+URZ+0x38860], R0 ;  /* 0x03886000050075a7 */ /* 0x008724000802017f */
[----:B----4-:R-:W-:Y:S05]  /*19290*/  @!P1 NANOSLEEP.SYNCS 0x989680 ;  /* 0x009896800000995d */ /* 0x010fea0003900000 */
[----:B------:R-:W4:Y:S02]  /*192a0*/  @!P1 SYNCS.PHASECHK.TRANS64 P1, [R5+URZ+0x38860], R0 ;  /* 0x03886000050095a7 */ /* 0x000f24000802007f */
[----:B----4-:R-:W-:Y:S05]  /*192b0*/  @!P1 BRA `(.L_x_2320) ;  /* 0xfffffffc00f09947 */ /* 0x010fea000383ffff */
[----:B------:R-:W-:Y:S05]  /*192c0*/  BRA `(.L_x_2407) ;  /* 0xffffffd000287947 */ /* 0x000fea000383ffff */
.L_x_2408:
        /* <DEDUP_REMOVED lines=11> */
.L_x_15844:


//--------------------- .text._ZN7cutlass13device_kernelIN5flash11enable_sm90INS1_16FlashAttnFwdSm90INS1_25CollectiveMainloopFwdSm90ILi2EN4cute5tupleIJNS5_1CILi1EEES8_S8_EEENS6_IJNS7_ILi128EEENS7_ILi80EEENS7_ILi256EEEEEELi256ENS_6half_tEfNS_4arch4Sm90ELb1ELb0ELb1ELb1ELb1ELb0ELb0ELb1ELb1ELb1ELb0ELb0EEENS1_21CollectiveEpilogueFwdINS6_IJSA_SC_SB_EEES9_SE_SG_Li256ELb1ELb1ELb0ELb0EEENS1_36VarlenDynamicPersistentTileSchedulerILi128ELi80ELi256ELi128ELb0ELb1ELb1ELb1ELb1ELb1EEEEEEEEEvNT_6ParamsE --------------------------
	.section	.text._ZN7cutlass13device_kernelIN5flash11enable_sm90INS1_16FlashAttnFwdSm90INS1_25CollectiveMainloopFwdSm90ILi2EN4cute5tupleIJNS5_1CILi1EEES8_S8_EEENS6_IJNS7_ILi128EEENS7_ILi80EEENS7_ILi256EEEEEELi256ENS_6half_tEfNS_4arch4Sm90ELb1ELb0ELb1ELb1ELb1ELb0ELb0ELb1ELb1ELb1ELb0ELb0EEENS1_21CollectiveEpilogueFwdINS6_IJSA_SC_SB_EEES9_SE_SG_Li256ELb1ELb1ELb0ELb0EEENS1_36VarlenDynamicPersistentTileSchedulerILi128ELi80ELi256ELi128ELb0ELb1ELb1ELb1ELb1ELb1EEEEEEEEEvNT_6ParamsE,"ax",@progbits
	.align	128
.text._ZN7cutlass13device_kernelIN5flash11enable_sm90INS1_16FlashAttnFwdSm90INS1_25CollectiveMainloopFwdSm90ILi2EN4cute5tupleIJNS5_1CILi1EEES8_S8_EEENS6_IJNS7_ILi128EEENS7_ILi80EEENS7_ILi256EEEEEELi256ENS_6half_tEfNS_4arch4Sm90ELb1ELb0ELb1ELb1ELb1ELb0ELb0ELb1ELb1ELb1ELb0ELb0EEENS1_21CollectiveEpilogueFwdINS6_IJSA_SC_SB_EEES9_SE_SG_Li256ELb1ELb1ELb0ELb0EEENS1_36VarlenDynamicPersistentTileSchedulerILi128ELi80ELi256ELi128ELb0ELb1ELb1ELb1ELb1ELb1EEEEEEEEEvNT_6ParamsE:
        .type           _ZN7cutlass13device_kernelIN5flash11enable_sm90INS1_16FlashAttnFwdSm90INS1_25CollectiveMainloopFwdSm90ILi2EN4cute5tupleIJNS5_1CILi1EEES8_S8_EEENS6_IJNS7_ILi128EEENS7_ILi80EEENS7_ILi256EEEEEELi256ENS_6half_tEfNS_4arch4Sm90ELb1ELb0ELb1ELb1ELb1ELb0ELb0ELb1ELb1ELb1ELb0ELb0EEENS1_21CollectiveEpilogueFwdINS6_IJSA_SC_SB_EEES9_SE_SG_Li256ELb1ELb1ELb0ELb0EEENS1_36VarlenDynamicPersistentTileSchedulerILi128ELi80ELi256ELi128ELb0ELb1ELb1ELb1ELb1ELb1EEEEEEEEEvNT_6ParamsE,@function
        .size           _ZN7cutlass13device_kernelIN5flash11enable_sm90INS1_16FlashAttnFwdSm90INS1_25CollectiveMainloopFwdSm90ILi2EN4cute5tupleIJNS5_1CILi1EEES8_S8_EEENS6_IJNS7_ILi128EEENS7_ILi80EEENS7_ILi256EEEEEELi256ENS_6half_tEfNS_4arch4Sm90ELb1ELb0ELb1ELb1ELb1ELb0ELb0ELb1ELb1ELb1ELb0ELb0EEENS1_21CollectiveEpilogueFwdINS6_IJSA_SC_SB_EEES9_SE_SG_Li256ELb1ELb1ELb0ELb0EEENS1_36VarlenDynamicPersistentTileSchedulerILi128ELi80ELi256ELi128ELb0ELb1ELb1ELb1ELb1ELb1EEEEEEEEEvNT_6ParamsE,(.L_x_15845 - _ZN7cutlass13device_kernelIN5flash11enable_sm90INS1_16FlashAttnFwdSm90INS1_25CollectiveMainloopFwdSm90ILi2EN4cute5tupleIJNS5_1CILi1EEES8_S8_EEENS6_IJNS7_ILi128EEENS7_ILi80EEENS7_ILi256EEEEEELi256ENS_6half_tEfNS_4arch4Sm90ELb1ELb0ELb1ELb1ELb1ELb0ELb0ELb1ELb1ELb1ELb0ELb0EEENS1_21CollectiveEpilogueFwdINS6_IJSA_SC_SB_EEES9_SE_SG_Li256ELb1ELb1ELb0ELb0EEENS1_36VarlenDynamicPersistentTileSchedulerILi128ELi80ELi256ELi128ELb0ELb1ELb1ELb1ELb1ELb1EEEEEEEEEvNT_6ParamsE)
        .other          _ZN7cutlass13device_kernelIN5flash11enable_sm90INS1_16FlashAttnFwdSm90INS1_25CollectiveMainloopFwdSm90ILi2EN4cute5tupleIJNS5_1CILi1EEES8_S8_EEENS6_IJNS7_ILi128EEENS7_ILi80EEENS7_ILi256EEEEEELi256ENS_6half_tEfNS_4arch4Sm90ELb1ELb0ELb1ELb1ELb1ELb0ELb0ELb1ELb1ELb1ELb0ELb0EEENS1_21CollectiveEpilogueFwdINS6_IJSA_SC_SB_EEES9_SE_SG_Li256ELb1ELb1ELb0ELb0EEENS1_36VarlenDynamicPersistentTileSchedulerILi128ELi80ELi256ELi128ELb0ELb1ELb1ELb1ELb1ELb1EEEEEEEEEvNT_6ParamsE,@"STO_CUDA_ENTRY STV_DEFAULT"
_ZN7cutlass13device_kernelIN5flash11enable_sm90INS1_16FlashAttnFwdSm90INS1_25CollectiveMainloopFwdSm90ILi2EN4cute5tupleIJNS5_1CILi1EEES8_S8_EEENS6_IJNS7_ILi128EEENS7_ILi80EEENS7_ILi256EEEEEELi256ENS_6half_tEfNS_4arch4Sm90ELb1ELb0ELb1ELb1ELb1ELb0ELb0ELb1ELb1ELb1ELb0ELb0EEENS1_21CollectiveEpilogueFwdINS6_IJSA_SC_SB_EEES9_SE_SG_Li256ELb1ELb1ELb0ELb0EEENS1_36VarlenDynamicPersistentTileSchedulerILi128ELi80ELi256ELi128ELb0ELb1ELb1ELb1ELb1ELb1EEEEEEEEEvNT_6ParamsE:
        /* <DEDUP_REMOVED lines=45> */
.L_x_2409:
        /* <DEDUP_REMOVED lines=22> */
.L_x_2410:
        /* <DEDUP_REMOVED lines=18> */
.L_x_2411:
        /* <DEDUP_REMOVED lines=22> */
.L_x_2412:
        /* <DEDUP_REMOVED lines=23> */
.L_x_2413:
        /* <DEDUP_REMOVED lines=10> */
.L_x_2415:
        /* <DEDUP_REMOVED lines=18> */
[----:B------:R-:W0:Y:S02]  /*09e0*/  S2R R0, SR_TID.X ;  /* 0x0000000000007919 */ /* 0x000e240000002100 */
[----:B0-----:R-:W-:-:S05]  /*09f0*/  VIADD R12, R0, 0xffffff80 ;  /* 0xffffff80000c7836 */ /* 0x001fca0000000000 */
        /* <DEDUP_REMOVED lines=9> */
[C---:B------:R-:W-:Y:S01]  /*0a90*/  IMAD.IADD R4, R12.reuse, 0x1, -R4 ;  /* 0x000000010c047824 */ /* 0x040fe200078e0a04 */
[----:B------:R-:W-:Y:S02]  /*0aa0*/  LOP3.LUT R5, R5, 0xfffffc00, RZ, 0xc0, !PT ;  /* 0xfffffc0005057812 */ /* 0x000fe400078ec0ff */
[----:B------:R-:W-:Y:S01]  /*0ab0*/  LOP3.LUT R3, R3, 0x1ffffffe, RZ, 0xc0, !PT ;  /* 0x1ffffffe03037812 */ /* 0x000fe200078ec0ff */
[----:B------:R-:W-:Y:S01]  /*0ac0*/  IMAD.IADD R11, R12, 0x1, -R11 ;  /* 0x000000010c0b7824 */ /* 0x000fe200078e0a0b */
[----:B------:R-:W-:-:S03]  /*0ad0*/  LEA R4, R4, R5, 0x6 ;  /* 0x0000000504047211 */ /* 0x000fc600078e30ff */
[----:B------:R-:W-:Y:S01]  /*0ae0*/  IMAD.IADD R3, R6, 0x1, -R3 ;  /* 0x0000000106037824 */ /* 0x000fe200078e0a03 */
[----:B------:R-:W-:-:S03]  /*0af0*/  LEA.HI R5, R11, R11, RZ, 0x1 ;  /* 0x0000000b0b057211 */ /* 0x000fc600078f08ff */
[----:B------:R-:W-:Y:S01]  /*0b00*/  IMAD R3, R3, 0x8, R4 ;  /* 0x0000000803037824 */ /* 0x000fe200078e0204 */
[----:B------:R-:W-:-:S04]  /*0b10*/  LOP3.LUT R6, R5, 0x1ffffffe, RZ, 0xc0, !PT ;  /* 0x1ffffffe05067812 */ /* 0x000fc800078ec0ff */
[----:B------:R0:W-:Y:S01]  /*0b20*/  STL [R1+0x4], R3 ;  /* 0x0000040301007387 */ /* 0x0001e20000100800 */
[----:B------:R-:W-:Y:S01]  /*0b30*/  IMAD.IADD R6, R11, 0x1, -R6 ;  /* 0x000000010b067824 */ /* 0x000fe200078e0a06 */
[----:B--2---:R-:W-:Y:S02]  /*0b40*/  R2UR UR4, R2 ;  /* 0x00000000020472ca */ /* 0x004fe400000e0000 */
[CC--:B------:R-:W-:Y:S02]  /*0b50*/  LEA.HI R2, R0.reuse, R12.reuse, RZ, 0x7 ;  /* 0x0000000c00027211 */ /* 0x0c0fe400078f38ff */
[----:B------:R-:W-:Y:S02]  /*0b60*/  LEA.HI R0, R0, R12, RZ, 0x3 ;  /* 0x0000000c00007211 */ /* 0x000fe400078f18ff */
[----:B------:R-:W-:Y:S02]  /*0b70*/  LOP3.LUT R226, R2, 0xffffff80, RZ, 0xc0, !PT ;  /* 0xffffff8002e27812 */ /* 0x000fe400078ec0ff */
[----:B------:R-:W-:-:S02]  /*0b80*/  SHF.R.S32.HI R227, RZ, 0x7, R2 ;  /* 0x00000007ffe37819 */ /* 0x000fc40000011402 */
[----:B------:R-:W-:Y:S01]  /*0b90*/  LOP3.LUT R220, R0, 0xfffffff8, RZ, 0xc0, !PT ;  /* 0xfffffff800dc7812 */ /* 0x000fe200078ec0ff */
[----:B------:R-:W-:Y:S01]  /*0ba0*/  IMAD.IADD R226, R12, 0x1, -R226 ;  /* 0x000000010ce27824 */ /* 0x000fe200078e0ae2 */
[----:B------:R-:W-:Y:S01]  /*0bb0*/  LEA.HI R2, R2, R227, RZ, 0x1 ;  /* 0x000000e302027211 */ /* 0x000fe200078f08ff */
[----:B------:R-:W-:Y:S01]  /*0bc0*/  ULOP3.LUT UR7, UR4, 0x1, URZ, 0xfc, !UPT ;  /* 0x0000000104077892 */ /* 0x000fe2000f8efc3f */
[----:B------:R-:W-:Y:S02]  /*0bd0*/  IADD3 R220, R12, -R220, RZ ;  /* 0x800000dc0cdc7210 */ /* 0x000fe40007ffe0ff */
[----:B------:R-:W-:Y:S01]  /*0be0*/  SHF.R.S32.HI R7, RZ, 0x1f, R226 ;  /* 0x0000001fff077819 */ /* 0x000fe200000114e2 */
[----:B------:R-:W-:Y:S01]  /*0bf0*/  UMOV UR4, URZ ;  /* 0x0000003f00047c82 */ /* 0x000fe20008000000 */
[----:B------:R-:W-:Y:S01]  /*0c00*/  LOP3.LUT R2, R2, 0x3fffffe, RZ, 0xc0, !PT ;  /* 0x03fffffe02027812 */ /* 0x000fe200078ec0ff */
[----:B------:R-:W-:Y:S01]  /*0c10*/  IMAD.SHL.U32 R22, R220, 0x8, RZ ;  /* 0x00000008dc167824 */ /* 0x000fe200078e00ff */
[CC--:B------:R-:W-:Y:S01]  /*0c20*/  LEA.HI R8, R7.reuse, R226.reuse, RZ, 0x2 ;  /* 0x000000e207087211 */ /* 0x0c0fe200078f10ff */
[----:B0-----:R-:W-:Y:S01]  /*0c30*/  IMAD.U32 R3, RZ, RZ, UR7 ;  /* 0x00000007ff037e24 */ /* 0x001fe2000f8e00ff */
[----:B------:R-:W-:Y:S01]  /*0c40*/  LEA.HI R7, R7, R226, RZ, 0x5 ;  /* 0x000000e207077211 */ /* 0x000fe200078f28ff */
[----:B------:R-:W-:Y:S01]  /*0c50*/  IMAD.IADD R2, R227, 0x1, -R2 ;  /* 0x00000001e3027824 */ /* 0x000fe200078e0a02 */
[--C-:B------:R-:W-:Y:S01]  /*0c60*/  SHF.R.S32.HI R9, RZ, 0x2, R8.reuse ;  /* 0x00000002ff097819 */ /* 0x100fe20000011408 */
[C---:B------:R-:W-:Y:S01]  /*0c70*/  VIADD R217, R22.reuse, 0x80 ;  /* 0x0000008016d97836 */ /* 0x040fe20000000000 */
[----:B------:R-:W-:Y:S01]  /*0c80*/  SHF.R.S32.HI R10, RZ, 0x1f, R8 ;  /* 0x0000001fff0a7819 */ /* 0x000fe20000011408 */
[----:B------:R-:W-:Y:S01]  /*0c90*/  VIADD R219, R22, 0xc0 ;  /* 0x000000c016db7836 */ /* 0x000fe20000000000 */
[----:B------:R-:W-:Y:S01]  /*0ca0*/  SHF.R.S32.HI R7, RZ, 0x5, R7 ;  /* 0x00000005ff077819 */ /* 0x000fe20000011407 */
[----:B------:R-:W-:Y:S01]  /*0cb0*/  IMAD.U32 R225, RZ, RZ, UR4 ;  /* 0x00000004ffe17e24 */ /* 0x000fe2000f8e00ff */
[----:B------:R-:W-:Y:S01]  /*0cc0*/  LEA.HI R10, R10, R9, RZ, 0x3 ;  /* 0x000000090a0a7211 */ /* 0x000fe200078f18ff */
[----:B------:R-:W-:Y:S01]  /*0cd0*/  IMAD.U32 R17, RZ, RZ, UR4 ;  /* 0x00000004ff117e24 */ /* 0x000fe2000f8e00ff */
[----:B------:R-:W-:-:S02]  /*0ce0*/  LOP3.LUT R215, R8, 0x7ffffffc, RZ, 0xc0, !PT ;  /* 0x7ffffffc08d77812 */ /* 0x000fc400078ec0ff */
[----:B------:R-:W-:Y:S02]  /*0cf0*/  LOP3.LUT R10, R10, 0xfffffff8, RZ, 0xc0, !PT ;  /* 0xfffffff80a0a7812 */ /* 0x000fe400078ec0ff */
[----:B------:R-:W-:Y:S01]  /*0d00*/  IADD3 R218, R22, 0x40, RZ ;  /* 0x0000004016da7810 */ /* 0x000fe20007ffe0ff */
[----:B------:R-:W-:Y:S01]  /*0d10*/  IMAD.IADD R215, R226, 0x1, -R215 ;  /* 0x00000001e2d77824 */ /* 0x000fe200078e0ad7 */
[----:B------:R-:W-:Y:S01]  /*0d20*/  SHF.R.S32.HI R224, RZ, 0x3, R0 ;  /* 0x00000003ffe07819 */ /* 0x000fe20000011400 */
[----:B------:R-:W-:Y:S01]  /*0d30*/  IMAD.IADD R10, R9, 0x1, -R10 ;  /* 0x00000001090a7824 */ /* 0x000fe200078e0a0a */
[----:B------:R-:W-:Y:S02]  /*0d40*/  SHF.R.S32.HI R0, RZ, 0x1f, R22 ;  /* 0x0000001fff007819 */ /* 0x000fe40000011416 */
[----:B------:R-:W-:Y:S01]  /*0d50*/  SHF.R.S32.HI R4, RZ, 0x1f, R218 ;  /* 0x0000001fff047819 */ /* 0x000fe200000114da */
[----:B------:R-:W-:Y:S01]  /*0d60*/  IMAD R7, R7, 0x10, R10 ;  /* 0x0000001007077824 */ /* 0x000fe200078e020a */
[----:B------:R-:W-:-:S03]  /*0d70*/  SHF.R.S32.HI R0, RZ, 0x1f, R219 ;  /* 0x0000001fff007819 */ /* 0x000fc600000114db */
[----:B------:R-:W-:Y:S02]  /*0d80*/  IMAD R2, R2, 0x40, R7 ;  /* 0x0000004002027824 */ /* 0x000fe400078e0207 */
[----:B------:R-:W-:Y:S02]  /*0d90*/  IMAD.MOV.U32 R7, RZ, RZ, R15 ;  /* 0x000000ffff077224 */ /* 0x000fe400078e000f */
[----:B------:R-:W-:Y:S01]  /*0da0*/  IMAD R216, R6, 0x8, R2 ;  /* 0x0000000806d87824 */ /* 0x000fe200078e0202 */
[----:B------:R-:W-:Y:S04]  /*0db0*/  STL [R1], R2 ;  /* 0x0000000201007387 */ /* 0x000fe80000100800 */
[----:B------:R0:W-:Y:S02]  /*0dc0*/  STL [R1+0x8], R3 ;  /* 0x0000080301007387 */ /* 0x0001e40000100800 */
[----:B0-----:R-:W-:-:S07]  /*0dd0*/  SHF.R.S32.HI R3, RZ, 0x1f, R217 ;  /* 0x0000001fff037819 */ /* 0x001fce00000114d9 */
.L_x_2475:
[----:B012---:R-:W0:Y:S01]  /*0de0*/  LDC.64 R2, c[0x0][0xc88] ;  /* 0x00032200ff027b82 */ /* 0x007e220000000a00 */
[----:B------:R-:W-:Y:S01]  /*0df0*/  ULDC.64 UR8, c[0x0][0xa28] ;  /* 0x00028a0000087ab9 */ /* 0x000fe20000000a00 */
[----:B------:R-:W-:Y:S01]  /*0e00*/  ULDC.64 UR10, c[0x0][0xa18] ;  /* 0x00028600000a7ab9 */ /* 0x000fe20000000a00 */
[----:B0-----:R-:W-:-:S06]  /*0e10*/  IMAD.WIDE R2, R7, 0x4, R2 ;  /* 0x0000000407027825 */ /* 0x001fcc00078e0202 */
[----:B------:R-:W2:Y:S01]  /*0e20*/  LDG.E R2, desc[UR38][R2.64] ;  /* 0x0000002602027981 */ /* 0x000ea2000c1e1900 */
        /* <DEDUP_REMOVED lines=9> */
[----:B------:R-:W-:-:S04]  /*0ec0*/  @UP0 ULEA UR8, UP2, UR4, UR8, 0x2 ;  /* 0x0000000804080291 */ /* 0x000fc8000f84103f */
[----:B------:R-:W-:Y:S02]  /*0ed0*/  @UP0 ULEA.HI.X UR9, UR4, UR9, UR7, 0x2, UP2 ;  /* 0x0000000904090291 */ /* 0x000fe400090f1407 */
[----:B------:R-:W-:Y:S01]  /*0ee0*/  MOV R223, UR7 ;  /* 0x0000000700df7c02 */ /* 0x000fe20008000f00 */
[----:B------:R-:W-:Y:S01]  /*0ef0*/  @UP1 ULEA UR10, UP0, UR4, UR10, 0x2 ;  /* 0x0000000a040a1291 */ /* 0x000fe2000f80103f */
[----:B------:R-:W-:-:S03]  /*0f00*/  IMAD.U32 R2, RZ, RZ, UR8 ;  /* 0x00000008ff027e24 */ /* 0x000fc6000f8e00ff */
[----:B------:R-:W-:Y:S01]  /*0f10*/  @UP1 ULEA.HI.X UR11, UR4, UR11, UR7, 0x2, UP0 ;  /* 0x0000000b040b1291 */ /* 0x000fe200080f1407 */
[----:B------:R-:W-:Y:S01]  /*0f20*/  IMAD.U32 R3, RZ, RZ, UR9 ;  /* 0x00000009ff037e24 */ /* 0x000fe2000f8e00ff */
[----:B------:R-:W-:Y:S01]  /*0f30*/  ULDC.64 UR8, c[0x0][0x418] ;  /* 0x0001060000087ab9 */ /* 0x000fe20000000a00 */
[----:B------:R-:W-:Y:S01]  /*0f40*/  IMAD.U32 R4, RZ, RZ, UR10 ;  /* 0x0000000aff047e24 */ /* 0x000fe2000f8e00ff */
[----:B------:R-:W-:Y:S02]  /*0f50*/  ULDC UR7, c[0x0][0x424] ;  /* 0x0001090000077ab9 */ /* 0x000fe40000000800 */
[----:B------:R-:W-:Y:S01]  /*0f60*/  IMAD.U32 R5, RZ, RZ, UR11 ;  /* 0x0000000bff057e24 */ /* 0x000fe2000f8e00ff */
[----:B------:R-:W2:Y:S01]  /*0f70*/  @P0 LDG.E R2, desc[UR38][R2.64] ;  /* 0x0000002602020981 */ /* 0x000ea2000c1e1900 */
[----:B------:R-:W-:Y:S01]  /*0f80*/  UISETP.NE.U32.AND UP0, UPT, UR8, URZ, UPT ;  /* 0x0000003f0800728c */ /* 0x000fe2000bf05070 */
[----:B------:R-:W-:Y:S02]  /*0f90*/  ULDC.64 UR10, c[0x0][0xa20] ;  /* 0x00028800000a7ab9 */ /* 0x000fe40000000a00 */
[----:B---3--:R-:W3:Y:S01]  /*0fa0*/  @P2 LDG.E R4, desc[UR38][R4.64] ;  /* 0x0000002604042981 */ /* 0x008ee2000c1e1900 */
[----:B------:R-:W-:Y:S01]  /*0fb0*/  UISETP.NE.AND.EX UP0, UPT, UR9, URZ, UPT, UP0 ;  /* 0x0000003f0900728c */ /* 0x000fe2000bf05300 */
[----:B------:R-:W-:Y:S01]  /*0fc0*/  ISETP.NE.U32.AND P1, PT, RZ, UR10, PT ;  /* 0x0000000aff007c0c */ /* 0x000fe2000bf25070 */
[----:B------:R-:W-:Y:S01]  /*0fd0*/  ULDC UR8, c[0x0][0x2f0] ;  /* 0x0000bc0000087ab9 */ /* 0x000fe20000000800 */
[----:B------:R-:W-:Y:S01]  /*0fe0*/  UMOV UR4, URZ ;  /* 0x0000003f00047c82 */ /* 0x000fe20008000000 */
[----:B------:R-:W-:Y:S01]  /*0ff0*/  USEL UR7, UR7, 0x1, UP0 ;  /* 0x0000000107077887 */ /* 0x000fe20008000000 */
[----:B------:R-:W-:Y:S01]  /*1000*/  ISETP.NE.AND.EX P1, PT, RZ, UR11, PT, P1 ;  /* 0x0000000bff007c0c */ /* 0x000fe2000bf25310 */
[----:B------:R-:W-:-:S02]  /*1010*/  IMAD.U32 R222, RZ, RZ, UR6 ;  /* 0x00000006ffde7e24 */ /* 0x000fc4000f8e00ff */
[----:B------:R-:W-:Y:S01]  /*1020*/  UIMAD UR8, UR7, UR8, URZ ;  /* 0x00000008070872a4 */ /* 0x000fe2000f8e023f */
[----:B--2---:R-:W-:Y:S02]  /*1030*/  @P0 R2UR UR4, R2 ;  /* 0x00000000020402ca */ /* 0x004fe400000e0000 */
[----:B---3--:R-:W-:-:S13]  /*1040*/  @P2 R2UR UR7, R4 ;  /* 0x00000000040722ca */ /* 0x008fda00000e0000 */
[----:B------:R-:W-:Y:S01]  /*1050*/  IMAD.U32 R23, RZ, RZ, UR7 ;  /* 0x00000007ff177e24 */ /* 0x000fe2000f8e00ff */
[----:B----4-:R-:W-:Y:S06]  /*1060*/  @P2 BRA `(.L_x_2416) ;  /* 0x0000000000442947 */ /* 0x010fec0003800000 */
[----:B------:R-:W-:Y:S02]  /*1070*/  ULDC.64 UR6, c[0x0][0xa00] ;  /* 0x0002800000067ab9 */ /* 0x000fe40000000a00 */
[----:B------:R-:W-:Y:S01]  /*1080*/  ISETP.NE.U32.AND P0, PT, RZ, UR6, PT ;  /* 0x00000006ff007c0c */ /* 0x000fe2000bf05070 */
[----:B------:R-:W-:Y:S02]  /*1090*/  ULDC UR6, c[0x0][0x288] ;  /* 0x0000a20000067ab9 */ /* 0x000fe40000000800 */
[----:B------:R-:W-:Y:S02]  /*10a0*/  MOV R23, UR6 ;  /* 0x0000000600177c02 */ /* 0x000fe40008000f00 */
        /* <DEDUP_REMOVED lines=11> */
[----:B------:R-:W-:-:S06]  /*1160*/  UIADD3 UR6, -UR6, UR7, URZ ;  /* 0x0000000706067290 */ /* 0x000fcc000fffe13f */
[----:B------:R-:W-:-:S07]  /*1170*/  IMAD.U32 R23, RZ, RZ, UR6 ;  /* 0x00000006ff177e24 */ /* 0x000fce000f8e00ff */
.L_x_2416:
[----:B------:R-:W-:Y:S05]  /*1180*/  @!P1 BRA `(.L_x_2417) ;  /* 0x0000000000249947 */ /* 0x000fea0003800000 */
[----:B------:R-:W-:Y:S02]  /*1190*/  R2UR UR7, R221 ;  /* 0x00000000dd0772ca */ /* 0x000fe400000e0000 */
[----:B------:R-:W-:-:S11]  /*11a0*/  R2UR UR8, R223 ;  /* 0x00000000df0872ca */ /* 0x000fd600000e0000 */
[----:B------:R-:W-:-:S04]  /*11b0*/  ULEA UR6, UP0, UR7, UR10, 0x2 ;  /* 0x0000000a07067291 */ /* 0x000fc8000f80103f */
[----:B------:R-:W-:Y:S02]  /*11c0*/  ULEA.HI.X UR7, UR7, UR11, UR8, 0x2, UP0 ;  /* 0x0000000b07077291 */ /* 0x000fe400080f1408 */
[----:B------:R-:W-:-:S04]  /*11d0*/  IMAD.U32 R2, RZ, RZ, UR6 ;  /* 0x00000006ff027e24 */ /* 0x000fc8000f8e00ff */
[----:B------:R-:W-:-:S05]  /*11e0*/  IMAD.U32 R3, RZ, RZ, UR7 ;  /* 0x00000007ff037e24 */ /* 0x000fca000f8e00ff */
[----:B------:R-:W2:Y:S02]  /*11f0*/  LDG.E R2, desc[UR38][R2.64] ;  /* 0x0000002602027981 */ /* 0x000ea4000c1e1900 */
[----:B--2---:R-:W-:Y:S01]  /*1200*/  R2UR UR8, R2 ;  /* 0x00000000020872ca */ /* 0x004fe200000e0000 */
[----:B------:R-:W-:-:S14]  /*1210*/  BRA `(.L_x_2418) ;  /* 0x0000000000387947 */ /* 0x000fdc0003800000 */
.L_x_2417:
[----:B------:R-:W-:Y:S02]  /*1220*/  ULDC.64 UR6, c[0x0][0xa08] ;  /* 0x0002820000067ab9 */ /* 0x000fe40000000a00 */
[----:B------:R-:W-:-:S04]  /*1230*/  ISETP.NE.U32.AND P0, PT, RZ, UR6, PT ;  /* 0x00000006ff007c0c */ /* 0x000fc8000bf05070 */
[----:B------:R-:W-:-:S13]  /*1240*/  ISETP.NE.AND.EX P0, PT, RZ, UR7, PT, P0 ;  /* 0x00000007ff007c0c */ /* 0x000fda000bf05300 */
[----:B------:R-:W-:Y:S05]  /*1250*/  @!P0 BRA `(.L_x_2418) ;  /* 0x0000000000288947 */ /* 0x000fea0003800000 */
[----:B------:R-:W-:Y:S01]  /*1260*/  R2UR UR8, R221 ;  /* 0x00000000dd0872ca */ /* 0x000fe200000e0000 */
[----:B------:R-:W-:-:S12]  /*1270*/  ULDC.64 UR6, c[0x0][0xa08] ;  /* 0x0002820000067ab9 */ /* 0x000fd80000000a00 */
[----:B------:R-:W-:-:S06]  /*1280*/  UIMAD.WIDE UR6, UR8, 0x4, UR6 ;  /* 0x00000004080678a5 */ /* 0x000fcc000f8e0206 */
[----:B------:R-:W-:Y:S01]  /*1290*/  IMAD.U32 R2, RZ, RZ, UR6 ;  /* 0x00000006ff027e24 */ /* 0x000fe2000f8e00ff */
[----:B------:R-:W-:-:S05]  /*12a0*/  MOV R3, UR7 ;  /* 0x0000000700037c02 */ /* 0x000fca0008000f00 */
[----:B------:R-:W2:Y:S04]  /*12b0*/  LDG.E R4, desc[UR38][R2.64] ;  /* 0x0000002602047981 */ /* 0x000ea8000c1e1900 */
[----:B------:R-:W3:Y:S01]  /*12c0*/  LDG.E R0, desc[UR38][R2.64+0x4] ;  /* 0x0000042602007981 */ /* 0x000ee2000c1e1900 */
[----:B--2---:R-:W-:Y:S02]  /*12d0*/  R2UR UR8, R4 ;  /* 0x00000000040872ca */ /* 0x004fe400000e0000 */
[----:B---3--:R-:W-:-:S13]  /*12e0*/  R2UR UR6, R0 ;  /* 0x00000000000672ca */ /* 0x008fda00000e0000 */
[----:B------:R-:W-:-:S12]  /*12f0*/  UIADD3 UR8, -UR8, UR6, URZ ;  /* 0x0000000608087290 */ /* 0x000fd8000fffe13f */
.L_x_2418:
[----:B------:R-:W-:Y:S01]  /*1300*/  UIADD3 UR9, -UR4, UR8, URZ ;  /* 0x0000000804097290 */ /* 0x000fe2000fffe13f */
[----:B------:R-:W-:Y:S01]  /*1310*/  R2UR UR7, R23 ;  /* 0x00000000170772ca */ /* 0x000fe200000e0000 */
[----:B------:R-:W-:Y:S01]  /*1320*/  USHF.L.U32 UR5, UR5, 0x7, URZ ;  /* 0x0000000705057899 */ /* 0x000fe2000800063f */
[----:B------:R-:W-:Y:S01]  /*1330*/  PLOP3.LUT P0, PT, PT, PT, PT, 0x80, 0x0 ;  /* 0x000000000000781c */ /* 0x000fe20003f0f070 */
[----:B------:R-:W-:Y:S01]  /*1340*/  ULDC UR4, c[0x0][0x448] ;  /* 0x0001120000047ab9 */ /* 0x000fe20000000800 */
[----:B------:R-:W-:Y:S01]  /*1350*/  CS2R R2, SRZ ;  /* 0x0000000000027805 */ /* 0x000fe2000001ff00 */
[----:B------:R-:W-:Y:S01]  /*1360*/  UISETP.NE.AND UP0, UPT, UR4, 0x1, UPT ;  /* 0x000000010400788c */ /* 0x000fe2000bf05270 */
[----:B------:R-:W-:Y:S01]  /*1370*/  IMAD.U32 R212, RZ, RZ, UR9 ;  /* 0x00000009ffd47e24 */ /* 0x000fe2000f8e00ff */
[----:B------:R-:W-:Y:S02]  /*1380*/  UIADD3 UR6, UR5, 0x7f, URZ ;  /* 0x0000007f05067890 */ /* 0x000fe4000fffe03f */
[----:B------:R-:W-:Y:S01]  /*1390*/  IMAD.U32 R214, RZ, RZ, UR5 ;  /* 0x00000005ffd67e24 */ /* 0x000fe2000f8e00ff */
[----:B------:R-:W-:Y:S01]  /*13a0*/  UP2UR UR4, UPR, URZ, 0x1 ;  /* 0x000000013f047883 */ /* 0x000fe20008000000 */
[----:B------:R-:W-:Y:S01]  /*13b0*/  IMAD.MOV.U32 R0, RZ, RZ, RZ ;  /* 0x000000ffff007224 */ /* 0x000fe200078e00ff */
[----:B------:R-:W-:-:S02]  /*13c0*/  CS2R R150, SRZ ;  /* 0x0000000000967805 */ /* 0x000fc4000001ff00 */
[----:B------:R-:W-:Y:S01]  /*13d0*/  CS2R R148, SRZ ;  /* 0x0000000000947805 */ /* 0x000fe2000001ff00 */
[----:B------:R-:W-:Y:S01]  /*13e0*/  UIADD3 UR7, UR9, 0x50, -UR7 ;  /* 0x0000005009077890 */ /* 0x000fe2000fffe807 */
[----:B------:R-:W-:Y:S01]  /*13f0*/  CS2R R146, SRZ ;  /* 0x0000000000927805 */ /* 0x000fe2000001ff00 */
[----:B------:R-:W-:Y:S01]  /*1400*/  IMAD.U32 R213, RZ, RZ, UR4 ;  /* 0x00000004ffd57e24 */ /* 0x000fe2000f8e00ff */
[----:B------:R-:W-:Y:S01]  /*1410*/  @UP0 ULDC UR4, c[0x0][0x44c] ;  /* 0x0001130000040ab9 */ /* 0x000fe20000000800 */
[----:B------:R-:W-:Y:S01]  /*1420*/  @UP0 ULDC UR8, c[0x0][0x450] ;  /* 0x0001140000080ab9 */ /* 0x000fe20000000800 */
[----:B------:R-:W-:Y:S01]  /*1430*/  UIMAD.WIDE.U32 UR4, UR6, UR4, URZ ;  /* 0x00000004060472a5 */ /* 0x000fe2000f8e003f */
[----:B------:R-:W-:Y:S01]  /*1440*/  CS2R R144, SRZ ;  /* 0x0000000000907805 */ /* 0x000fe2000001ff00 */
[----:B------:R-:W-:Y:S01]  /*1450*/  UIADD3 UR4, UR9, 0x4f, URZ ;  /* 0x0000004f09047890 */ /* 0x000fe2000fffe03f */
[----:B------:R-:W-:Y:S01]  /*1460*/  CS2R R142, SRZ ;  /* 0x00000000008e7805 */ /* 0x000fe2000001ff00 */
[----:B------:R-:W-:Y:S01]  /*1470*/  @UP0 USHF.R.U32.HI UR6, URZ, UR8, UR5 ;  /* 0x000000083f060299 */ /* 0x000fe20008011605 */
[----:B------:R-:W-:Y:S01]  /*1480*/  CS2R R140, SRZ ;  /* 0x00000000008c7805 */ /* 0x000fe2000001ff00 */
[----:B------:R-:W-:Y:S01]  /*1490*/  UIMAD.WIDE UR4, UR4, 0x66666667, URZ ;  /* 0x66666667040478a5 */ /* 0x000fe2000f8e023f */
[----:B------:R-:W-:Y:S01]  /*14a0*/  CS2R R138, SRZ ;  /* 0x00000000008a7805 */ /* 0x000fe2000001ff00 */
[----:B------:R-:W-:Y:S01]  /*14b0*/  UIADD3 UR6, UR7, UR6, URZ ;  /* 0x0000000607067290 */ /* 0x000fe2000fffe03f */
[----:B------:R-:W-:Y:S01]  /*14c0*/  CS2R R136, SRZ ;  /* 0x0000000000887805 */ /* 0x000fe2000001ff00 */
[----:B------:R-:W-:Y:S01]  /*14d0*/  USHF.R.U32.HI UR4, URZ, 0x1f, UR5 ;  /* 0x0000001f3f047899 */ /* 0x000fe20008011605 */
[----:B------:R-:W-:Y:S01]  /*14e0*/  CS2R R134, SRZ ;  /* 0x0000000000867805 */ /* 0x000fe2000001ff00 */
[----:B------:R-:W-:Y:S01]  /*14f0*/  UIMAD.WIDE UR6, UR6, 0x66666667, URZ ;  /* 0x66666667060678a5 */ /* 0x000fe2000f8e023f */
[----:B------:R-:W-:Y:S01]  /*1500*/  CS2R R132, SRZ ;  /* 0x0000000000847805 */ /* 0x000fe2000001ff00 */
[----:B------:R-:W-:Y:S01]  /*1510*/  ULEA.HI.SX32 UR4, UR5, UR4, 0x1b ;  /* 0x0000000405047291 */ /* 0x000fe2000f8fda3f */
[----:B------:R-:W-:Y:S01]  /*1520*/  CS2R R130, SRZ ;  /* 0x0000000000827805 */ /* 0x000fe2000001ff00 */
[----:B------:R-:W-:Y:S01]  /*1530*/  USHF.R.U32.HI UR6, URZ, 0x1f, UR7 ;  /* 0x0000001f3f067899 */ /* 0x000fe20008011607 */
[----:B------:R-:W-:-:S02]  /*1540*/  CS2R R128, SRZ ;  /* 0x0000000000807805 */ /* 0x000fc4000001ff00 */
[----:B------:R-:W-:Y:S02]  /*1550*/  CS2R R126, SRZ ;  /* 0x00000000007e7805 */ /* 0x000fe4000001ff00 */
[----:B------:R-:W-:Y:S01]  /*1560*/  CS2R R124, SRZ ;  /* 0x00000000007c7805 */ /* 0x000fe2000001ff00 */
[----:B------:R-:W-:Y:S01]  /*1570*/  ULEA.HI.SX32 UR6, UR7, UR6, 0x1b ;  /* 0x0000000607067291 */ /* 0x000fe2000f8fda3f */
[----:B------:R-:W-:Y:S02]  /*1580*/  CS2R R122, SRZ ;  /* 0x00000000007a7805 */ /* 0x000fe4000001ff00 */
[----:B------:R-:W-:Y:S02]  /*1590*/  CS2R R120, SRZ ;  /* 0x0000000000787805 */ /* 0x000fe4000001ff00 */
[----:B------:R-:W-:Y:S01]  /*15a0*/  CS2R R118, SRZ ;  /* 0x0000000000767805 */ /* 0x000fe2000001ff00 */
[----:B------:R-:W-:Y:S01]  /*15b0*/  UISETP.LT.AND UP0, UPT, UR4, UR6, UPT ;  /* 0x000000060400728c */ /* 0x000fe2000bf01270 */
[----:B------:R-:W-:-:S02]  /*15c0*/  CS2R R116, SRZ ;  /* 0x0000000000747805 */ /* 0x000fc4000001ff00 */
[----:B------:R-:W-:Y:S02]  /*15d0*/  CS2R R114, SRZ ;  /* 0x0000000000727805 */ /* 0x000fe4000001ff00 */
[----:B------:R-:W-:Y:S01]  /*15e0*/  CS2R R112, SRZ ;  /* 0x0000000000707805 */ /* 0x000fe2000001ff00 */
[----:B------:R-:W-:Y:S01]  /*15f0*/  USEL UR61, UR4, UR6, UP0 ;  /* 0x00000006043d7287 */ /* 0x000fe20008000000 */
[----:B------:R-:W-:Y:S02]  /*1600*/  CS2R R110, SRZ ;  /* 0x00000000006e7805 */ /* 0x000fe4000001ff00 */
[----:B------:R-:W-:Y:S02]  /*1610*/  CS2R R108, SRZ ;  /* 0x00000000006c7805 */ /* 0x000fe4000001ff00 */
[----:B------:R-:W-:Y:S01]  /*1620*/  CS2R R106, SRZ ;  /* 0x00000000006a7805 */ /* 0x000fe2000001ff00 */
[----:B------:R-:W-:Y:S01]  /*1630*/  UISETP.GE.AND UP0, UPT, UR61, 0x1, UPT ;  /* 0x000000013d00788c */ /* 0x000fe2000bf06270 */
[----:B------:R-:W-:-:S02]  /*1640*/  CS2R R104, SRZ ;  /* 0x0000000000687805 */ /* 0x000fc4000001ff00 */
[----:B------:R-:W-:Y:S02]  /*1650*/  CS2R R102, SRZ ;  /* 0x0000000000667805 */ /* 0x000fe4000001ff00 */
[----:B------:R-:W-:Y:S01]  /*1660*/  CS2R R100, SRZ ;  /* 0x0000000000647805 */ /* 0x000fe2000001ff00 */
[----:B------:R-:W-:Y:S01]  /*1670*/  IMAD.MOV.U32 R166, RZ, RZ, RZ ;  /* 0x000000ffffa67224 */ /* 0x000fe200078e00ff */
[----:B------:R-:W-:Y:S02]  /*1680*/  CS2R R164, SRZ ;  /* 0x0000000000a47805 */ /* 0x000fe4000001ff00 */
[----:B------:R-:W-:Y:S02]  /*1690*/  PLOP3.LUT P1, PT, PT, PT, UP0, 0x80, 0x0 ;  /* 0x000000000000781c */ /* 0x000fe40003f2f008 */
        /* <DEDUP_REMOVED lines=33> */
[----:B------:R-:W-:-:S02]  /*18b0*/  MOV R8, RZ ;  /* 0x000000ff00087202 */ /* 0x000fc40000000f00 */
        /* <DEDUP_REMOVED lines=36> */
.L_x_2420:
[----:B------:R-:W2:Y:S01]  /*1b00*/  LDL R2, [R1+0x8] ;  /* 0x0000080001027983 */ /* 0x000ea20000100800 */
        /* <DEDUP_REMOVED lines=12> */
.L_x_2564:
[----:B------:R-:W-:Y:S05]  /*1bd0*/  @!P0 BRA `(.L_x_2422) ;  /* 0x0000000000048947 */ /* 0x000fea0003800000 */
[----:B------:R-:W-:Y:S01]  /*1be0*/  BPT.TRAP 0x1 ;  /* 0x000000040000795c */ /* 0x000fe20000300000 */
.L_x_2422:
[----:B------:R-:W-:Y:S01]  /*1bf0*/  R2UR UR5, R17 ;  /* 0x00000000110572ca */ /* 0x000fe200000e0000 */
[----:B0-----:R-:W-:Y:S01]  /*1c00*/  IMAD.U32 R0, RZ, RZ, UR36 ;  /* 0x00000024ff007e24 */ /* 0x001fe2000f8e00ff */
[----:B------:R-:W-:-:S11]  /*1c10*/  R2UR UR4, R16 ;  /* 0x00000000100472ca */ /* 0x000fd600000e0000 */
[----:B------:R-:W-:Y:S02]  /*1c20*/  MOV R3, UR5 ;  /* 0x0000000500037c02 */ /* 0x000fe40008000f00 */
[----:B------:R-:W-:Y:S02]  /*1c30*/  LEA R0, R0, UR4, 0x3 ;  /* 0x0000000400007c11 */ /* 0x000fe4000f8e18ff */
[----:B------:R-:W-:-:S04]  /*1c40*/  SHF.L.U32 R3, R3, 0x1f, RZ ;  /* 0x0000001f03037819 */ /* 0x000fc800000006ff */
[----:B------:R0:W1:Y:S01]  /*1c50*/  SYNCS.PHASECHK.TRANS64.TRYWAIT P1, [R0+URZ+0x38830], R3 ;  /* 0x03883003000075a7 */ /* 0x000062000802017f */
[----:B------:R-:W-:Y:S05]  /*1c60*/  @!P0 BRA `(.L_x_2423) ;  /* 0x0000000000048947 */ /* 0x000fea0003800000 */
[----:B------:R-:W-:Y:S01]  /*1c70*/  BPT.TRAP 0x1 ;  /* 0x000000040000795c */ /* 0x000fe20000300000 */
.L_x_2423:
[----:B-1----:R-:W-:Y:S05]  /*1c80*/  @P1 BRA `(.L_x_2424) ;  /* 0x0000000000081947 */ /* 0x002fea0003800000 */
[----:B------:R-:W1:Y:S02]  /*1c90*/  SYNCS.PHASECHK.TRANS64.TRYWAIT P1, [R0+URZ+0x38830], R3 ;  /* 0x03883003000075a7 */ /* 0x000e64000802017f */
[----:B-1----:R-:W-:Y:S05]  /*1ca0*/  @!P1 BRA `(.L_x_2425) ;  /* 0x0000016400609947 */ /* 0x002fea0003800000 */
.L_x_2424:
        /* <DEDUP_REMOVED lines=13> */
[----:B------:R-:W-:Y:S01]  /*1d80*/  IMAD.U32 R14, RZ, RZ, UR16 ;  /* 0x00000010ff0e7e24 */ /* 0x000fe2000f8e00ff */
        /* <DEDUP_REMOVED lines=104> */
[----:B------:R-:W-:Y:S01]  /*2410*/  MOV R11, UR17 ;  /* 0x00000011000b7c02 */ /* 0x000fe20008000f00 */
        /* <DEDUP_REMOVED lines=459> */
.L_x_2426:
[----:B------:R-:W-:Y:S01]  /*40d0*/  R2UR UR4, R213 ;  /* 0x00000000d50472ca */ /* 0x000fe200000e0000 */
[----:B------:R-:W-:Y:S01]  /*40e0*/  UMOV UR5, 0xffffffb0 ;  /* 0xffffffb000057882 */ /* 0x000fe20000000000 */
[----:B------:R-:W-:Y:S01]  /*40f0*/  R2UR UR7, R214 ;  /* 0x00000000d60772ca */ /* 0x000fe200000e0000 */
[----:B------:R-:W-:Y:S01]  /*4100*/  UIMAD UR5, UR61, UR5, 0x51 ;  /* 0x000000513d0574a4 */ /* 0x000fe2000f8e0205 */
[----:B------:R-:W-:Y:S01]  /*4110*/  R2UR UR14, R212 ;  /* 0x00000000d40e72ca */ /* 0x000fe200000e0000 */
[----:B------:R-:W-:Y:S01]  /*4120*/  ULDC UR6, c[0x0][0x9d8] ;  /* 0x0002760000067ab9 */ /* 0x000fe20000000800 */
[----:B------:R-:W-:Y:S01]  /*4130*/  R2UR UR15, R23 ;  /* 0x00000000170f72ca */ /* 0x000fe200000e0000 */
[----:B------:R-:W-:Y:S01]  /*4140*/  FMUL.FTZ R58, R58, UR6 ;  /* 0x000000063a3a7c20 */ /* 0x000fe20008410000 */
[----:B------:R-:W-:Y:S01]  /*4150*/  FMUL.FTZ R59, R59, UR6 ;  /* 0x000000063b3b7c20 */ /* 0x000fe20008410000 */
[----:B------:R-:W-:Y:S01]  /*4160*/  FMUL.FTZ R62, R62, UR6 ;  /* 0x000000063e3e7c20 */ /* 0x000fe20008410000 */
[----:B------:R-:W-:Y:S01]  /*4170*/  FMUL.FTZ R63, R63, UR6 ;  /* 0x000000063f3f7c20 */ /* 0x000fe20008410000 */
[----:B------:R-:W-:Y:S01]  /*4180*/  FMUL.FTZ R50, R50, UR6 ;  /* 0x0000000632327c20 */ /* 0x000fe20008410000 */
[----:B------:R-:W-:Y:S01]  /*4190*/  FMUL.FTZ R56, R56, UR6 ;  /* 0x0000000638387c20 */ /* 0x000fe20008410000 */
[----:B------:R-:W-:Y:S01]  /*41a0*/  UISETP.NE.AND UP0, UPT, UR4, URZ, UPT ;  /* 0x0000003f0400728c */ /* 0x000fe2000bf05270 */
[----:B------:R-:W0:Y:S01]  /*41b0*/  MUFU.TANH R58, R58 ;  /* 0x0000003a003a7308 */ /* 0x000e220000002400 */
[----:B------:R-:W-:-:S02]  /*41c0*/  VIADD R3, R216, UR7 ;  /* 0x00000007d8037c36 */ /* 0x000fc40008000000 */
[----:B------:R-:W-:Y:S01]  /*41d0*/  FMUL.FTZ R51, R51, UR6 ;  /* 0x0000000633337c20 */ /* 0x000fe20008410000 */
[----:B------:R-:W-:Y:S01]  /*41e0*/  FMUL.FTZ R52, R52, UR6 ;  /* 0x0000000634347c20 */ /* 0x000fe20008410000 */
[----:B------:R-:W-:Y:S01]  /*41f0*/  FMUL.FTZ R42, R42, UR6 ;  /* 0x000000062a2a7c20 */ /* 0x000fe20008410000 */
[----:B------:R-:W-:Y:S01]  /*4200*/  PLOP3.LUT P1, PT, PT, PT, UP0, 0x80, 0x0 ;  /* 0x000000000000781c */ /* 0x000fe20003f2f008 */
[----:B------:R-:W-:Y:S01]  /*4210*/  IMAD.U32 R5, RZ, RZ, UR15 ;  /* 0x0000000fff057e24 */ /* 0x000fe2000f8e00ff */
[----:B------:R-:W-:Y:S01]  /*4220*/  PLOP3.LUT P2, PT, PT, PT, UP0, 0x80, 0x0 ;  /* 0x000000000000781c */ /* 0x000fe20003f4f008 */
[----:B------:R-:W1:Y:S01]  /*4230*/  MUFU.TANH R59, R59 ;  /* 0x0000003b003b7308 */ /* 0x000e620000002400 */
[----:B------:R-:W-:Y:S01]  /*4240*/  FMUL.FTZ R43, R43, UR6 ;  /* 0x000000062b2b7c20 */ /* 0x000fe20008410000 */
[----:B------:R-:W-:Y:S01]  /*4250*/  @UP0 ULDC UR4, c[0x0][0x44c] ;  /* 0x0001130000040ab9 */ /* 0x000fe20000000800 */
[----:B------:R-:W-:Y:S01]  /*4260*/  FMUL.FTZ R57, R57, UR6 ;  /* 0x0000000639397c20 */ /* 0x000fe20008410000 */
[----:B------:R-:W-:Y:S01]  /*4270*/  FMUL.FTZ R54, R54, UR6 ;  /* 0x0000000636367c20 */ /* 0x000fe20008410000 */
[----:B------:R-:W-:Y:S01]  /*4280*/  FMUL.FTZ R46, R46, UR6 ;  /* 0x000000062e2e7c20 */ /* 0x000fe20008410000 */
[----:B------:R-:W-:Y:S01]  /*4290*/  FMUL.FTZ R60, R60, UR6 ;  /* 0x000000063c3c7c20 */ /* 0x000fe20008410000 */
[----:B------:R-:W-:Y:S01]  /*42a0*/  FMUL.FTZ R55, R55, UR6 ;  /* 0x0000000637377c20 */ /* 0x000fe20008410000 */
[----:B------:R-:W2:Y:S01]  /*42b0*/  MUFU.TANH R62, R62 ;  /* 0x0000003e003e7308 */ /* 0x000ea20000002400 */
[----:B------:R-:W-:Y:S01]  /*42c0*/  FMUL.FTZ R47, R47, UR6 ;  /* 0x000000062f2f7c20 */ /* 0x000fe20008410000 */
[----:B------:R-:W-:Y:S01]  /*42d0*/  @P1 IMAD.HI.U32 R2, R3, UR4, RZ ;  /* 0x0000000403021c27 */ /* 0x000fe2000f8e00ff */
[----:B------:R-:W-:-:S03]  /*42e0*/  @UP0 ULDC UR4, c[0x0][0x450] ;  /* 0x0001140000040ab9 */ /* 0x000fc60000000800 */
[----:B------:R-:W-:Y:S01]  /*42f0*/  FMUL.FTZ R48, R48, UR6 ;  /* 0x0000000630307c20 */ /* 0x000fe20008410000 */
[----:B------:R-:W-:Y:S01]  /*4300*/  FMUL.FTZ R49, R49, UR6 ;  /* 0x0000000631317c20 */ /* 0x000fe20008410000 */
[----:B------:R-:W-:Y:S01]  /*4310*/  FMUL.FTZ R34, R34, UR6 ;  /* 0x0000000622227c20 */ /* 0x000fe20008410000 */
[----:B------:R-:W-:Y:S01]  /*4320*/  @P2 SHF.R.U32.HI R3, RZ, UR4, R2 ;  /* 0x00000004ff032c19 */ /* 0x000fe20008011602 */
[----:B------:R-:W-:Y:S01]  /*4330*/  UIMAD UR4, UR61, -0x50, UR14 ;  /* 0xffffffb03d0478a4 */ /* 0x000fe2000f8e020e */
[----:B------:R-:W-:Y:S01]  /*4340*/  IMAD.U32 R2, RZ, RZ, UR5 ;  /* 0x00000005ff027e24 */ /* 0x000fe2000f8e00ff */
[----:B------:R-:W3:Y:S01]  /*4350*/  MUFU.TANH R63, R63 ;  /* 0x0000003f003f7308 */ /* 0x000ee20000002400 */
[----:B------:R-:W-:Y:S01]  /*4360*/  FMUL.FTZ R35, R35, UR6 ;  /* 0x0000000623237c20 */ /* 0x000fe20008410000 */
[----:B------:R-:W4:Y:S01]  /*4370*/  SHFL.IDX PT, R18, R3, 0x1, 0x1c1f ;  /* 0x003c1f0003127f89 */ /* 0x000f2200000e0000 */
[----:B------:R-:W-:Y:S01]  /*4380*/  UIADD3 UR4, UR4, 0x50, URZ ;  /* 0x0000005004047890 */ /* 0x000fe2000fffe03f */
[----:B------:R-:W-:-:S02]  /*4390*/  IMAD R2, R215, -0x2, R2 ;  /* 0xfffffffed7027824 */ /* 0x000fc400078e0202 */
[----:B------:R-:W-:Y:S01]  /*43a0*/  FMUL.FTZ R38, R38, UR6 ;  /* 0x0000000626267c20 */ /* 0x000fe20008410000 */
[----:B------:R-:W-:Y:S01]  /*43b0*/  FMUL.FTZ R39, R39, UR6 ;  /* 0x0000000627277c20 */ /* 0x000fe20008410000 */
[----:B------:R-:W-:Y:S01]  /*43c0*/  FMUL.FTZ R26, R26, UR6 ;  /* 0x000000061a1a7c20 */ /* 0x000fe20008410000 */
[----:B------:R-:W5:Y:S01]  /*43d0*/  MUFU.TANH R50, R50 ;  /* 0x0000003200327308 */ /* 0x000f620000002400 */
[----:B------:R-:W-:Y:S01]  /*43e0*/  MOV R4, UR4 ;  /* 0x0000000400047c02 */ /* 0x000fe20008000f00 */
[----:B------:R-:W-:Y:S01]  /*43f0*/  FMUL.FTZ R27, R27, UR6 ;  /* 0x000000061b1b7c20 */ /* 0x000fe20008410000 */
[----:B------:R-:W-:Y:S01]  /*4400*/  IADD3 R5, -R5, UR14, R2 ;  /* 0x0000000e05057c10 */ /* 0x000fe2000fffe102 */
[----:B------:R-:W-:Y:S01]  /*4410*/  FMUL.FTZ R30, R30, UR6 ;  /* 0x000000061e1e7c20 */ /* 0x000fe20008410000 */
[----:B------:R-:W-:Y:S01]  /*4420*/  FMUL.FTZ R31, R31, UR6 ;  /* 0x000000061f1f7c20 */ /* 0x000fe20008410000 */
[----:B------:R-:W-:Y:S02]  /*4430*/  IMAD R4, R215, -0x2, R4 ;  /* 0xfffffffed7047824 */ /* 0x000fe400078e0204 */
[----:B------:R-:W-:Y:S01]  /*4440*/  FMUL.FTZ R61, R61, UR6 ;  /* 0x000000063d3d7c20 */ /* 0x000fe20008410000 */
[----:B------:R-:W-:Y:S01]  /*4450*/  MUFU.TANH R20, R56 ;  /* 0x0000003800147308 */ /* 0x000fe20000002400 */
[----:B------:R-:W0:Y:S01]  /*4460*/  SHFL.IDX PT, R3, R3, RZ, 0x1c1f ;  /* 0x001c1fff03037589 */ /* 0x000e2200000e0000 */
[----:B------:R-:W-:Y:S01]  /*4470*/  FMUL.FTZ R53, R53, UR6 ;  /* 0x0000000635357c20 */ /* 0x000fe20008410000 */
[----:B------:R-:W-:Y:S01]  /*4480*/  FMUL.FTZ R40, R40, UR6 ;  /* 0x0000000628287c20 */ /* 0x000fe20008410000 */
[----:B------:R-:W-:Y:S01]  /*4490*/  FMUL.FTZ R24, R24, UR6 ;  /* 0x0000000618187c20 */ /* 0x000fe20008410000 */
[----:B------:R-:W-:Y:S01]  /*44a0*/  FMUL.FTZ R41, R41, UR6 ;  /* 0x0000000629297c20 */ /* 0x000fe20008410000 */
[----:B------:R-:W-:Y:S01]  /*44b0*/  FMUL.FTZ R44, R44, UR6 ;  /* 0x000000062c2c7c20 */ /* 0x000fe20008410000 */
[----:B------:R-:W-:Y:S01]  /*44c0*/  FMUL.FTZ R25, R25, UR6 ;  /* 0x0000000619197c20 */ /* 0x000fe20008410000 */
[----:B------:R-:W-:Y:S01]  /*44d0*/  MUFU.TANH R69, R52 ;  /* 0x0000003400457308 */ /* 0x000fe20000002400 */
[----:B------:R-:W-:Y:S01]  /*44e0*/  FMUL.FTZ R45, R45, UR6 ;  /* 0x000000062d2d7c20 */ /* 0x000fe20008410000 */
[-CC-:B----4-:R-:W-:Y:S01]  /*44f0*/  VIADDMNMX R18, R18, R5.reuse, R4.reuse, PT ;  /* 0x0000000512127246 */ /* 0x190fe20003800104 */
[----:B------:R-:W-:Y:S01]  /*4500*/  FMUL.FTZ R32, R32, UR6 ;  /* 0x0000000620207c20 */ /* 0x000fe20008410000 */
[----:B------:R-:W-:Y:S01]  /*4510*/  FMUL.FTZ R28, R28, UR6 ;  /* 0x000000061c1c7c20 */ /* 0x000fe20008410000 */
[----:B------:R-:W-:Y:S01]  /*4520*/  FMUL.FTZ R33, R33, UR6 ;  /* 0x0000000621217c20 */ /* 0x000fe20008410000 */
[C---:B------:R-:W-:Y:S01]  /*4530*/  ISETP.GT.AND P1, PT, R18.reuse, RZ, PT ;  /* 0x000000ff1200720c */ /* 0x040fe20003f24270 */
[----:B------:R-:W-:Y:S01]  /*4540*/  ULDC UR5, c[0x0][0x988] ;  /* 0x0002620000057ab9 */ /* 0x000fe20000000800 */
[C---:B------:R-:W-:Y:S01]  /*4550*/  ISETP.GT.AND P2, PT, R18.reuse, 0x1, PT ;  /* 0x000000011200780c */ /* 0x040fe20003f44270 */
[----:B------:R-:W-:Y:S01]  /*4560*/  MUFU.TANH R51, R51 ;  /* 0x0000003300337308 */ /* 0x000fe20000002400 */
[----:B------:R-:W-:Y:S01]  /*4570*/  ISETP.GT.AND P3, PT, R18, 0x8, PT ;  /* 0x000000081200780c */ /* 0x000fe20003f64270 */
[----:B------:R-:W-:Y:S01]  /*4580*/  FMUL.FTZ R36, R36, UR6 ;  /* 0x0000000624247c20 */ /* 0x000fe20008410000 */
[----:B------:R-:W-:Y:S01]  /*4590*/  FMUL.FTZ R29, R29, UR6 ;  /* 0x000000061d1d7c20 */ /* 0x000fe20008410000 */
[----:B------:R-:W-:Y:S01]  /*45a0*/  FMUL.FTZ R37, R37, UR6 ;  /* 0x0000000625257c20 */ /* 0x000fe20008410000 */
[----:B------:R-:W-:Y:S01]  /*45b0*/  R2UR UR4, R0 ;  /* 0x00000000000472ca */ /* 0x000fe200000e0000 */
[----:B------:R-:W-:Y:S01]  /*45c0*/  @UP0 ULDC UR6, c[0x0][0x44c] ;  /* 0x0001130000060ab9 */ /* 0x000fe20000000800 */
[----:B------:R-:W-:Y:S01]  /*45d0*/  UMOV UR10, UR7 ;  /* 0x00000007000a7c82 */ /* 0x000fe20008000000 */
[----:B------:R4:W-:Y:S01]  /*45e0*/  MUFU.TANH R52, R42 ;  /* 0x0000002a00347308 */ /* 0x0009e20000002400 */
[----:B0-----:R-:W-:Y:S01]  /*45f0*/  VIADDMNMX R4, R3, R5, R4, PT ;  /* 0x0000000503047246 */ /* 0x001fe20003800104 */
[----:B------:R-:W-:Y:S01]  /*4600*/  UIMAD.WIDE.U32 UR6, UR7, UR6, URZ ;  /* 0x00000006070672a5 */ /* 0x000fe2000f8e003f */
[----:B------:R-:W-:Y:S01]  /*4610*/  CS2R R150, SRZ ;  /* 0x0000000000967805 */ /* 0x000fe2000001ff00 */
[----:B------:R-:W-:Y:S01]  /*4620*/  @UP0 ULDC UR11, c[0x0][0x450] ;  /* 0x00011400000b0ab9 */ /* 0x000fe20000000800 */
[----:B------:R-:W-:Y:S01]  /*4630*/  UIADD3 UR61, UR61, -0x2, URZ ;  /* 0xfffffffe3d3d7890 */ /* 0x000fe2000fffe03f */
[----:B------:R-:W-:Y:S01]  /*4640*/  CS2R R148, SRZ ;  /* 0x0000000000947805 */ /* 0x000fe2000001ff00 */
[----:B------:R-:W-:Y:S01]  /*4650*/  @UP0 USHF.R.U32.HI UR10, URZ, UR11, UR7 ;  /* 0x0000000b3f0a0299 */ /* 0x000fe20008011607 */
[----:B------:R1:W-:Y:S01]  /*4660*/  MUFU.TANH R56, R43 ;  /* 0x0000002b00387308 */ /* 0x0003e20000002400 */
[----:B----4-:R-:W-:Y:S01]  /*4670*/  FSEL R42, R58, -INF , P1 ;  /* 0xff8000003a2a7808 */ /* 0x010fe20000800000 */
[----:B------:R-:W-:Y:S01]  /*4680*/  UIADD3 UR4, UR4, 0x38840, URZ ;  /* 0x0003884004047890 */ /* 0x000fe2000fffe03f */
[----:B------:R-:W-:Y:S01]  /*4690*/  ISETP.GT.AND P1, PT, R18, 0x9, PT ;  /* 0x000000091200780c */ /* 0x000fe20003f24270 */
[----:B------:R-:W-:Y:S01]  /*46a0*/  UIADD3 UR6, UR10, UR14, -UR15 ;  /* 0x0000000e0a067290 */ /* 0x000fe2000fffe80f */
[----:B------:R-:W0:Y:S01]  /*46b0*/  S2UR UR14, SR_CgaCtaId ;  /* 0x00000000000e79c3 */ /* 0x000e220000008800 */
[----:B------:R-:W-:-:S02]  /*46c0*/  CS2R R146, SRZ ;  /* 0x0000000000927805 */ /* 0x000fc4000001ff00 */
[----:B------:R-:W-:Y:S01]  /*46d0*/  CS2R R144, SRZ ;  /* 0x0000000000907805 */ /* 0x000fe2000001ff00 */
[----:B------:R-:W-:Y:S01]  /*46e0*/  MUFU.TANH R64, R57 ;  /* 0x0000003900407308 */ /* 0x000fe20000002400 */
[----:B-1----:R-:W-:Y:S01]  /*46f0*/  FSEL R43, R59, -INF , P2 ;  /* 0xff8000003b2b7808 */ /* 0x002fe20001000000 */
[----:B------:R-:W-:Y:S01]  /*4700*/  UIMAD.WIDE UR6, UR6, 0x66666667, URZ ;  /* 0x66666667060678a5 */ /* 0x000fe2000f8e023f */
[----:B------:R-:W-:Y:S02]  /*4710*/  ISETP.GT.AND P2, PT, R18, 0x10, PT ;  /* 0x000000101200780c */ /* 0x000fe40003f44270 */
[----:B------:R-:W-:Y:S02]  /*4720*/  CS2R R142, SRZ ;  /* 0x00000000008e7805 */ /* 0x000fe4000001ff00 */
[----:B------:R-:W-:Y:S01]  /*4730*/  FMNMX.FTZ R21, R42, R43, !PT ;  /* 0x0000002b2a157209 */ /* 0x000fe20007810000 */
[----:B------:R-:W-:Y:S01]  /*4740*/  USHF.R.U32.HI UR6, URZ, 0x1f, UR7 ;  /* 0x0000001f3f067899 */ /* 0x000fe20008011607 */
[----:B------:R-:W-:Y:S01]  /*4750*/  CS2R R140, SRZ ;  /* 0x00000000008c7805 */ /* 0x000fe2000001ff00 */
[----:B------:R-:W1:Y:S01]  /*4760*/  MUFU.TANH R54, R54 ;  /* 0x0000003600367308 */ /* 0x000e620000002400 */
[----:B------:R-:W-:Y:S01]  /*4770*/  CS2R R138, SRZ ;  /* 0x00000000008a7805 */ /* 0x000fe2000001ff00 */
[----:B------:R-:W-:Y:S01]  /*4780*/  ULEA.HI.SX32 UR6, UR7, UR6, 0x1b ;  /* 0x0000000607067291 */ /* 0x000fe2000f8fda3f */
[----:B------:R-:W-:-:S02]  /*4790*/  CS2R R136, SRZ ;  /* 0x0000000000887805 */ /* 0x000fc4000001ff00 */
[----:B------:R-:W-:Y:S02]  /*47a0*/  CS2R R134, SRZ ;  /* 0x0000000000867805 */ /* 0x000fe4000001ff00 */
[----:B------:R-:W-:Y:S01]  /*47b0*/  CS2R R132, SRZ ;  /* 0x0000000000847805 */ /* 0x000fe2000001ff00 */
[----:B------:R-:W-:Y:S01]  /*47c0*/  UISETP.LT.AND UP0, UPT, URZ, UR6, UPT ;  /* 0x000000063f00728c */ /* 0x000fe2000bf01270 */
[----:B------:R-:W-:Y:S01]  /*47d0*/  CS2R R130, SRZ ;  /* 0x0000000000827805 */ /* 0x000fe2000001ff00 */
[----:B------:R2:W-:Y:S01]  /*47e0*/  MUFU.TANH R57, R46 ;  /* 0x0000002e00397308 */ /* 0x0005e20000002400 */
[----:B------:R-:W-:Y:S01]  /*47f0*/  CS2R R128, SRZ ;  /* 0x0000000000807805 */ /* 0x000fe2000001ff00 */
[----:B------:R-:W-:Y:S01]  /*4800*/  USEL UR10, URZ, UR6, !UP0 ;  /* 0x000000063f0a7287 */ /* 0x000fe2000c000000 */
[----:B------:R-:W-:Y:S02]  /*4810*/  CS2R R126, SRZ ;  /* 0x00000000007e7805 */ /* 0x000fe4000001ff00 */
[----:B------:R-:W-:Y:S01]  /*4820*/  CS2R R124, SRZ ;  /* 0x00000000007c7805 */ /* 0x000fe2000001ff00 */
[----:B0-----:R-:W-:Y:S01]  /*4830*/  UPRMT UR4, UR14, 0x654, UR4 ;  /* 0x000006540e047896 */ /* 0x001fe20008000004 */
[----:B------:R-:W-:Y:S01]  /*4840*/  CS2R R122, SRZ ;  /* 0x00000000007a7805 */ /* 0x000fe2000001ff00 */
[----:B------:R-:W-:Y:S01]  /*4850*/  UISETP.GE.AND UP0, UPT, UR61, UR10, UPT ;  /* 0x0000000a3d00728c */ /* 0x000fe2000bf06270 */
[----:B------:R-:W-:Y:S01]  /*4860*/  MUFU.TANH R65, R60 ;  /* 0x0000003c00417308 */ /* 0x000fe20000002400 */
[----:B--2---:R-:W-:Y:S01]  /*4870*/  FSEL R46, R62, -INF , P3 ;  /* 0xff8000003e2e7808 */ /* 0x004fe20001800000 */
[----:B------:R-:W-:Y:S01]  /*4880*/  IMAD.U32 R229, RZ, RZ, UR10 ;  /* 0x0000000affe57e24 */ /* 0x000fe2000f8e00ff */
[----:B------:R-:W-:-:S02]  /*4890*/  ISETP.GT.AND P3, PT, R4, 0x8, PT ;  /* 0x000000080400780c */ /* 0x000fc40003f64270 */
[----:B------:R-:W-:Y:S02]  /*48a0*/  CS2R R120, SRZ ;  /* 0x0000000000787805 */ /* 0x000fe4000001ff00 */
[----:B------:R-:W-:Y:S01]  /*48b0*/  FMNMX.FTZ R2, R46, R21, !PT ;  /* 0x000000152e027209 */ /* 0x000fe20007810000 */
[----:B------:R-:W-:Y:S01]  /*48c0*/  SYNCS.ARRIVE.TRANS64.RED.A1T0 RZ, [UR4], RZ ;  /* 0x000000ffffff79a7 */ /* 0x000fe20008100404 */
[----:B------:R-:W-:Y:S01]  /*48d0*/  CS2R R118, SRZ ;  /* 0x0000000000767805 */ /* 0x000fe2000001ff00 */
[----:B------:R-:W0:Y:S01]  /*48e0*/  MUFU.TANH R55, R55 ;  /* 0x0000003700377308 */ /* 0x000e220000002400 */
[----:B------:R-:W-:Y:S02]  /*48f0*/  CS2R R116, SRZ ;  /* 0x0000000000747805 */ /* 0x000fe4000001ff00 */
[----:B------:R-:W-:Y:S02]  /*4900*/  CS2R R114, SRZ ;  /* 0x0000000000727805 */ /* 0x000fe4000001ff00 */
[----:B------:R-:W-:-:S02]  /*4910*/  CS2R R112, SRZ ;  /* 0x0000000000707805 */ /* 0x000fc4000001ff00 */
[----:B------:R-:W-:Y:S02]  /*4920*/  CS2R R110, SRZ ;  /* 0x00000000006e7805 */ /* 0x000fe4000001ff00 */
[----:B------:R-:W-:Y:S02]  /*4930*/  CS2R R108, SRZ ;  /* 0x00000000006c7805 */ /* 0x000fe4000001ff00 */
[----:B------:R-:W-:Y:S02]  /*4940*/  CS2R R106, SRZ ;  /* 0x00000000006a7805 */ /* 0x000fe4000001ff00 */
[----:B------:R-:W-:Y:S01]  /*4950*/  CS2R R104, SRZ ;  /* 0x0000000000687805 */ /* 0x000fe2000001ff00 */
[----:B------:R3:W2:Y:S01]  /*4960*/  MUFU.TANH R60, R47 ;  /* 0x0000002f003c7308 */ /* 0x0006a20000002400 */
[----:B------:R-:W-:Y:S02]  /*4970*/  CS2R R102, SRZ ;  /* 0x0000000000667805 */ /* 0x000fe4000001ff00 */
[----:B------:R-:W-:-:S02]  /*4980*/  CS2R R100, SRZ ;  /* 0x0000000000647805 */ /* 0x000fc4000001ff00 */
[----:B------:R-:W-:Y:S02]  /*4990*/  CS2R R98, SRZ ;  /* 0x0000000000627805 */ /* 0x000fe4000001ff00 */
[----:B------:R-:W-:Y:S02]  /*49a0*/  CS2R R96, SRZ ;  /* 0x0000000000607805 */ /* 0x000fe4000001ff00 */
[----:B------:R-:W-:Y:S02]  /*49b0*/  CS2R R94, SRZ ;  /* 0x00000000005e7805 */ /* 0x000fe4000001ff00 */
[----:B------:R-:W-:Y:S02]  /*49c0*/  CS2R R92, SRZ ;  /* 0x00000000005c7805 */ /* 0x000fe4000001ff00 */
[----:B------:R-:W-:Y:S01]  /*49d0*/  CS2R R90, SRZ ;  /* 0x00000000005a7805 */ /* 0x000fe2000001ff00 */
[----:B------:R5:W-:Y:S01]  /*49e0*/  MUFU.TANH R67, R48 ;  /* 0x0000003000437308 */ /* 0x000be20000002400 */
[----:B---3--:R-:W-:-:S02]  /*49f0*/  FSEL R47, R63, -INF , P1 ;  /* 0xff8000003f2f7808 */ /* 0x008fc40000800000 */
[----:B------:R-:W-:Y:S02]  /*4a00*/  CS2R R88, SRZ ;  /* 0x0000000000587805 */ /* 0x000fe4000001ff00 */
[----:B------:R-:W-:Y:S02]  /*4a10*/  ISETP.GT.AND P1, PT, R18, 0x11, PT ;  /* 0x000000111200780c */ /* 0x000fe40003f24270 */
[----:B------:R-:W-:Y:S02]  /*4a20*/  CS2R R86, SRZ ;  /* 0x0000000000567805 */ /* 0x000fe4000001ff00 */
[----:B------:R-:W-:Y:S02]  /*4a30*/  FMNMX.FTZ R21, R47, R2, !PT ;  /* 0x000000022f157209 */ /* 0x000fe40007810000 */
[----:B------:R-:W-:Y:S02]  /*4a40*/  CS2R R84, SRZ ;  /* 0x0000000000547805 */ /* 0x000fe4000001ff00 */
[----:B------:R-:W-:Y:S01]  /*4a50*/  CS2R R82, SRZ ;  /* 0x0000000000527805 */ /* 0x000fe2000001ff00 */
[----:B------:R3:W-:Y:S01]  /*4a60*/  MUFU.TANH R68, R49 ;  /* 0x0000003100447308 */ /* 0x0007e20000002400 */
[----:B-----5:R-:W-:-:S02]  /*4a70*/  FSEL R48, R50, -INF , P2 ;  /* 0xff80000032307808 */ /* 0x020fc40001000000 */
[----:B------:R-:W-:Y:S02]  /*4a80*/  CS2R R80, SRZ ;  /* 0x0000000000507805 */ /* 0x000fe4000001ff00 */
[----:B------:R-:W-:Y:S02]  /*4a90*/  ISETP.GT.AND P2, PT, R18, 0x18, PT ;  /* 0x000000181200780c */ /* 0x000fe40003f44270 */
[----:B------:R-:W-:Y:S02]  /*4aa0*/  CS2R R78, SRZ ;  /* 0x00000000004e7805 */ /* 0x000fe4000001ff00 */
[----:B------:R-:W-:Y:S02]  /*4ab0*/  FMNMX.FTZ R2, R48, R21, !PT ;  /* 0x0000001530027209 */ /* 0x000fe40007810000 */
[----:B------:R-:W-:Y:S02]  /*4ac0*/  CS2R R76, SRZ ;  /* 0x00000000004c7805 */ /* 0x000fe4000001ff00 */
[----:B-1----:R-:W-:Y:S01]  /*4ad0*/  FSEL R50, R54, -INF , P2 ;  /* 0xff80000036327808 */ /* 0x002fe20001000000 */
[----:B------:R-:W1:Y:S01]  /*4ae0*/  MUFU.TANH R34, R34 ;  /* 0x0000002200227308 */ /* 0x000e620000002400 */
[----:B---3--:R-:W-:-:S02]  /*4af0*/  FSEL R49, R51, -INF , P1 ;  /* 0xff80000033317808 */ /* 0x008fc40000800000 */
[----:B------:R-:W-:Y:S02]  /*4b00*/  CS2R R74, SRZ ;  /* 0x00000000004a7805 */ /* 0x000fe4000001ff00 */
[C---:B------:R-:W-:Y:S02]  /*4b10*/  ISETP.GT.AND P1, PT, R18.reuse, 0x19, PT ;  /* 0x000000191200780c */ /* 0x040fe40003f24270 */
[----:B------:R-:W-:Y:S02]  /*4b20*/  CS2R R72, SRZ ;  /* 0x0000000000487805 */ /* 0x000fe4000001ff00 */
[----:B------:R-:W-:Y:S02]  /*4b30*/  FMNMX.FTZ R21, R49, R2, !PT ;  /* 0x0000000231157209 */ /* 0x000fe40007810000 */
[----:B------:R-:W-:Y:S01]  /*4b40*/  ISETP.GT.AND P2, PT, R18, 0x20, PT ;  /* 0x000000201200780c */ /* 0x000fe20003f44270 */
[----:B------:R-:W3:Y:S01]  /*4b50*/  MUFU.TANH R35, R35 ;  /* 0x0000002300237308 */ /* 0x000ee20000002400 */
[----:B0-----:R-:W-:-:S02]  /*4b60*/  FSEL R51, R55, -INF , P1 ;  /* 0xff80000037337808 */ /* 0x001fc40000800000 */
[----:B------:R-:W-:Y:S02]  /*4b70*/  FMNMX.FTZ R2, R50, R21, !PT ;  /* 0x0000001532027209 */ /* 0x000fe40007810000 */
[----:B------:R-:W-:Y:S02]  /*4b80*/  ISETP.GT.AND P1, PT, R18, 0x21, PT ;  /* 0x000000211200780c */ /* 0x000fe40003f24270 */
[----:B------:R-:W-:Y:S01]  /*4b90*/  FSEL R52, R52, -INF , P2 ;  /* 0xff80000034347808 */ /* 0x000fe20001000000 */
[----:B------:R-:W0:Y:S01]  /*4ba0*/  MUFU.TANH R38, R38 ;  /* 0x0000002600267308 */ /* 0x000e220000002400 */
[----:B------:R-:W-:Y:S02]  /*4bb0*/  FMNMX.FTZ R21, R51, R2, !PT ;  /* 0x0000000233157209 */ /* 0x000fe40007810000 */
[----:B------:R-:W-:Y:S02]  /*4bc0*/  ISETP.GT.AND P2, PT, R18, 0x28, PT ;  /* 0x000000281200780c */ /* 0x000fe40003f44270 */
[----:B------:R-:W-:-:S02]  /*4bd0*/  FSEL R54, R56, -INF , P1 ;  /* 0xff80000038367808 */ /* 0x000fc40000800000 */
[----:B------:R-:W-:Y:S01]  /*4be0*/  FMNMX.FTZ R21, R52, R21, !PT ;  /* 0x0000001534157209 */ /* 0x000fe20007810000 */
[----:B------:R-:W4:Y:S01]  /*4bf0*/  MUFU.TANH R39, R39 ;  /* 0x0000002700277308 */ /* 0x000f220000002400 */
[----:B------:R-:W-:Y:S02]  /*4c00*/  ISETP.GT.AND P1, PT, R18, 0x29, PT ;  /* 0x000000291200780c */ /* 0x000fe40003f24270 */
[----:B------:R-:W-:Y:S02]  /*4c10*/  FSEL R55, R57, -INF , P2 ;  /* 0xff80000039377808 */ /* 0x000fe40001000000 */
[----:B------:R-:W-:Y:S02]  /*4c20*/  FMNMX.FTZ R2, R54, R21, !PT ;  /* 0x0000001536027209 */ /* 0x000fe40007810000 */
[----:B------:R-:W-:Y:S01]  /*4c30*/  ISETP.GT.AND P2, PT, R18, 0x30, PT ;  /* 0x000000301200780c */ /* 0x000fe20003f44270 */
[----:B------:R-:W-:Y:S01]  /*4c40*/  MUFU.TANH R26, R26 ;  /* 0x0000001a001a7308 */ /* 0x000fe20000002400 */
[----:B--2---:R-:W-:-:S02]  /*4c50*/  FSEL R56, R60, -INF , P1 ;  /* 0xff8000003c387808 */ /* 0x004fc40000800000 */
[----:B------:R-:W-:Y:S02]  /*4c60*/  FMNMX.FTZ R21, R55, R2, !PT ;  /* 0x0000000237157209 */ /* 0x000fe40007810000 */
[----:B------:R-:W-:Y:S02]  /*4c70*/  ISETP.GT.AND P1, PT, R18, 0x31, PT ;  /* 0x000000311200780c */ /* 0x000fe40003f24270 */
[----:B-1----:R-:W-:Y:S01]  /*4c80*/  FSEL R57, R34, -INF , P2 ;  /* 0xff80000022397808 */ /* 0x002fe20001000000 */
[----:B------:R-:W1:Y:S01]  /*4c90*/  MUFU.TANH R27, R27 ;  /* 0x0000001b001b7308 */ /* 0x000e620000002400 */
[----:B------:R-:W-:Y:S02]  /*4ca0*/  FMNMX.FTZ R2, R56, R21, !PT ;  /* 0x0000001538027209 */ /* 0x000fe40007810000 */
[----:B------:R-:W-:Y:S02]  /*4cb0*/  ISETP.GT.AND P2, PT, R18, 0x38, PT ;  /* 0x000000381200780c */ /* 0x000fe40003f44270 */
[----:B---3--:R-:W-:-:S02]  /*4cc0*/  FSEL R58, R35, -INF , P1 ;  /* 0xff800000233a7808 */ /* 0x008fc40000800000 */
[----:B------:R-:W-:Y:S01]  /*4cd0*/  FMNMX.FTZ R21, R57, R2, !PT ;  /* 0x0000000239157209 */ /* 0x000fe20007810000 */
[----:B------:R-:W2:Y:S01]  /*4ce0*/  MUFU.TANH R30, R30 ;  /* 0x0000001e001e7308 */ /* 0x000ea20000002400 */
[----:B------:R-:W-:Y:S02]  /*4cf0*/  ISETP.GT.AND P1, PT, R18, 0x39, PT ;  /* 0x000000391200780c */ /* 0x000fe40003f24270 */
[----:B0-----:R-:W-:Y:S02]  /*4d00*/  FSEL R59, R38, -INF , P2 ;  /* 0xff800000263b7808 */ /* 0x001fe40001000000 */
[----:B------:R-:W-:Y:S02]  /*4d10*/  FMNMX.FTZ R2, R58, R21, !PT ;  /* 0x000000153a027209 */ /* 0x000fe40007810000 */
[----:B------:R-:W-:Y:S01]  /*4d20*/  ISETP.GT.AND P2, PT, R18, 0x40, PT ;  /* 0x000000401200780c */ /* 0x000fe20003f44270 */
[----:B------:R-:W0:Y:S01]  /*4d30*/  MUFU.TANH R31, R31 ;  /* 0x0000001f001f7308 */ /* 0x000e220000002400 */
[----:B----4-:R-:W-:-:S02]  /*4d40*/  FSEL R60, R39, -INF , P1 ;  /* 0xff800000273c7808 */ /* 0x010fc40000800000 */
[----:B------:R-:W-:Y:S02]  /*4d50*/  FMNMX.FTZ R21, R59, R2, !PT ;  /* 0x000000023b157209 */ /* 0x000fe40007810000 */
[----:B------:R-:W-:Y:S02]  /*4d60*/  ISETP.GT.AND P1, PT, R18, 0x41, PT ;  /* 0x000000411200780c */ /* 0x000fe40003f24270 */
[----:B------:R-:W-:Y:S01]  /*4d70*/  FMNMX.FTZ R2, R60, R21, !PT ;  /* 0x000000153c027209 */ /* 0x000fe20007810000 */
[----:B------:R3:W4:Y:S01]  /*4d80*/  MUFU.TANH R66, R61 ;  /* 0x0000003d00427308 */ /* 0x0007220000002400 */
[----:B-1----:R-:W-:Y:S02]  /*4d90*/  FSEL R62, R27, -INF , P1 ;  /* 0xff8000001b3e7808 */ /* 0x002fe40000800000 */
[----:B------:R-:W-:-:S05]  /*4da0*/  ISETP.GT.AND P1, PT, R18, 0x49, PT ;  /* 0x000000491200780c */ /* 0x000fca0003f24270 */
[----:B------:R-:W-:Y:S01]  /*4db0*/  MUFU.TANH R53, R53 ;  /* 0x0000003500357308 */ /* 0x000fe20000002400 */
[----:B---3--:R-:W-:Y:S02]  /*4dc0*/  FSEL R61, R26, -INF , P2 ;  /* 0xff8000001a3d7808 */ /* 0x008fe40001000000 */
[----:B------:R-:W-:Y:S02]  /*4dd0*/  ISETP.GT.AND P2, PT, R18, 0x48, PT ;  /* 0x000000481200780c */ /* 0x000fe40003f44270 */
[----:B------:R-:W-:Y:S02]  /*4de0*/  FMNMX.FTZ R21, R61, R2, !PT ;  /* 0x000000023d157209 */ /* 0x000fe40007810000 */
[----:B--2---:R-:W-:Y:S01]  /*4df0*/  FSEL R63, R30, -INF , P2 ;  /* 0xff8000001e3f7808 */ /* 0x004fe20001000000 */
[----:B------:R-:W1:Y:S01]  /*4e00*/  MUFU.TANH R40, R40 ;  /* 0x0000002800287308 */ /* 0x000e620000002400 */
[----:B------:R-:W-:Y:S02]  /*4e10*/  FMNMX.FTZ R18, R62, R21, !PT ;  /* 0x000000153e127209 */ /* 0x000fe40007810000 */
[----:B0-----:R-:W-:-:S02]  /*4e20*/  FSEL R2, R31, -INF , P1 ;  /* 0xff8000001f027808 */ /* 0x001fc40000800000 */
[----:B------:R-:W-:Y:S02]  /*4e30*/  FMNMX.FTZ R21, R63, R18, !PT ;  /* 0x000000123f157209 */ /* 0x000fe40007810000 */
[----:B------:R-:W-:Y:S01]  /*4e40*/  ISETP.GT.AND P1, PT, R4, RZ, PT ;  /* 0x000000ff0400720c */ /* 0x000fe20003f24270 */
[----:B------:R0:W-:Y:S01]  /*4e50*/  MUFU.TANH R70, R24 ;  /* 0x0000001800467308 */ /* 0x0001e20000002400 */
[----:B------:R-:W-:Y:S02]  /*4e60*/  FMNMX.FTZ R21, R2, R21, !PT ;  /* 0x0000001502157209 */ /* 0x000fe40007810000 */
[----:B------:R-:W-:Y:S02]  /*4e70*/  ISETP.GT.AND P2, PT, R4, 0x1, PT ;  /* 0x000000010400780c */ /* 0x000fe40003f44270 */
[----:B------:R-:W-:Y:S01]  /*4e80*/  FSEL R5, R20, -INF , P1 ;  /* 0xff80000014057808 */ /* 0x000fe20000800000 */
[----:B------:R-:W2:Y:S01]  /*4e90*/  SHFL.BFLY PT, R18, R21, 0x2, 0x1f ;  /* 0x0c401f0015127f89 */ /* 0x000ea200000e0000 */
[----:B------:R-:W-:Y:S01]  /*4ea0*/  ISETP.GT.AND P1, PT, R4, 0x9, PT ;  /* 0x000000090400780c */ /* 0x000fe20003f24270 */
[----:B------:R-:W3:Y:S01]  /*4eb0*/  MUFU.TANH R41, R41 ;  /* 0x0000002900297308 */ /* 0x000ee20000002400 */
[----:B------:R-:W-:-:S02]  /*4ec0*/  FSEL R20, R65, -INF , P3 ;  /* 0xff80000041147808 */ /* 0x000fc40001800000 */
[----:B------:R-:W-:-:S05]  /*4ed0*/  ISETP.GT.AND P3, PT, R4, 0x28, PT ;  /* 0x000000280400780c */ /* 0x000fca0003f64270 */
[----:B------:R-:W5:Y:S08]  /*4ee0*/  MUFU.TANH R44, R44 ;  /* 0x0000002c002c7308 */ /* 0x000f700000002400 */
[----:B------:R-:W5:Y:S01]  /*4ef0*/  MUFU.TANH R34, R45 ;  /* 0x0000002d00227308 */ /* 0x000f620000002400 */
[----:B--2---:R-:W-:Y:S02]  /*4f00*/  FMNMX.FTZ R27, R21, R18, !PT ;  /* 0x00000012151b7209 */ /* 0x004fe40007810000 */
[----:B------:R-:W-:-:S05]  /*4f10*/  FSEL R18, R64, -INF , P2 ;  /* 0xff80000040127808 */ /* 0x000fca0001000000 */
[----:B------:R-:W2:Y:S01]  /*4f20*/  MUFU.TANH R35, R32 ;  /* 0x0000002000237308 */ /* 0x000ea20000002400 */
[----:B------:R-:W-:Y:S01]  /*4f30*/  ISETP.GT.AND P2, PT, R4, 0x10, PT ;  /* 0x000000100400780c */ /* 0x000fe20003f44270 */
[----:B------:R-:W3:Y:S01]  /*4f40*/  SHFL.BFLY PT, R30, R27, 0x1, 0x1f ;  /* 0x0c201f001b1e7f89 */ /* 0x000ee200000e0000 */
[----:B------:R-:W-:Y:S02]  /*4f50*/  FMNMX.FTZ R3, R5, R18, !PT ;  /* 0x0000001205037209 */ /* 0x000fe40007810000 */
[----:B----4-:R-:W-:Y:S02]  /*4f60*/  FSEL R21, R66, -INF , P1 ;  /* 0xff80000042157808 */ /* 0x010fe40000800000 */
[----:B------:R-:W-:Y:S01]  /*4f70*/  FMNMX.FTZ R26, R20, R3, !PT ;  /* 0x00000003141a7209 */ /* 0x000fe20007810000 */
[----:B------:R4:W-:Y:S01]  /*4f80*/  MUFU.TANH R64, R25 ;  /* 0x0000001900407308 */ /* 0x0009e20000002400 */
[----:B------:R-:W-:Y:S02]  /*4f90*/  ISETP.GT.AND P1, PT, R4, 0x11, PT ;  /* 0x000000110400780c */ /* 0x000fe40003f24270 */
[----:B0-----:R-:W-:-:S02]  /*4fa0*/  FSEL R24, R67, -INF , P2 ;  /* 0xff80000043187808 */ /* 0x001fc40001000000 */
[----:B------:R-:W-:-:S03]  /*4fb0*/  ISETP.GT.AND P2, PT, R4, 0x18, PT ;  /* 0x000000180400780c */ /* 0x000fc60003f44270 */
[----:B------:R1:W-:Y:S01]  /*4fc0*/  MUFU.TANH R65, R28 ;  /* 0x0000001c00417308 */ /* 0x0003e20000002400 */
[----:B----4-:R-:W-:Y:S02]  /*4fd0*/  FSEL R25, R69, -INF , P2 ;  /* 0xff80000045197808 */ /* 0x010fe40001000000 */
[----:B------:R-:W-:-:S05]  /*4fe0*/  ISETP.GT.AND P2, PT, R4, 0x20, PT ;  /* 0x000000200400780c */ /* 0x000fca0003f44270 */
[----:B------:R-:W0:Y:S01]  /*4ff0*/  MUFU.TANH R33, R33 ;  /* 0x0000002100217308 */ /* 0x000e220000002400 */
[----:B-1----:R-:W-:Y:S02]  /*5000*/  FSEL R28, R40, -INF , P2 ;  /* 0xff800000281c7808 */ /* 0x002fe40001000000 */
[----:B---3--:R-:W-:Y:S02]  /*5010*/  FMNMX.FTZ R3, R27, R30, !PT ;  /* 0x0000001e1b037209 */ /* 0x008fe40007810000 */
[----:B------:R-:W-:Y:S02]  /*5020*/  FMNMX.FTZ R27, R21, R26, !PT ;  /* 0x0000001a151b7209 */ /* 0x000fe40007810000 */
[----:B------:R-:W-:Y:S01]  /*5030*/  FSEL R26, R68, -INF , P1 ;  /* 0xff800000441a7808 */ /* 0x000fe20000800000 */
[----:B------:R-:W-:Y:S01]  /*5040*/  FMUL.FTZ R32, R3, UR5 ;  /* 0x0000000503207c20 */ /* 0x000fe20008410000 */
[----:B------:R-:W-:Y:S01]  /*5050*/  FMNMX.FTZ R27, R24, R27, !PT ;  /* 0x0000001b181b7209 */ /* 0x000fe20007810000 */
[----:B------:R-:W1:Y:S01]  /*5060*/  MUFU.TANH R38, R36 ;  /* 0x0000002400267308 */ /* 0x000e620000002400 */
[----:B------:R-:W-:-:S02]  /*5070*/  ISETP.GT.AND P1, PT, R4, 0x19, PT ;  /* 0x000000190400780c */ /* 0x000fc40003f24270 */
[----:B------:R-:W-:Y:S02]  /*5080*/  CS2R R68, SRZ ;  /* 0x0000000000447805 */ /* 0x000fe4000001ff00 */
[----:B------:R-:W-:Y:S02]  /*5090*/  FMNMX.FTZ R30, R26, R27, !PT ;  /* 0x0000001b1a1e7209 */ /* 0x000fe40007810000 */
[----:B------:R-:W-:Y:S02]  /*50a0*/  FSEL R27, R53, -INF , P1 ;  /* 0xff800000351b7808 */ /* 0x000fe40000800000 */
[----:B------:R-:W-:Y:S01]  /*50b0*/  FMNMX.FTZ R30, R25, R30, !PT ;  /* 0x0000001e191e7209 */ /* 0x000fe20007810000 */
[----:B------:R5:W-:Y:S01]  /*50c0*/  MUFU.TANH R66, R29 ;  /* 0x0000001d00427308 */ /* 0x000be20000002400 */
[----:B------:R-:W-:Y:S02]  /*50d0*/  ISETP.GT.AND P1, PT, R4, 0x21, PT ;  /* 0x000000210400780c */ /* 0x000fe40003f24270 */
[----:B------:R-:W-:-:S02]  /*50e0*/  FMNMX.FTZ R31, R27, R30, !PT ;  /* 0x0000001e1b1f7209 */ /* 0x000fc40007810000 */
[----:B------:R-:W-:Y:S02]  /*50f0*/  FSETP.NEU.FTZ.AND P2, PT, R3, -INF , PT ;  /* 0xff8000000300780b */ /* 0x000fe40003f5d000 */
[----:B------:R-:W-:Y:S01]  /*5100*/  FSEL R30, R41, -INF , P1 ;  /* 0xff800000291e7808 */ /* 0x000fe20000800000 */
[----:B------:R3:W4:Y:S01]  /*5110*/  MUFU.TANH R39, R37 ;  /* 0x0000002500277308 */ /* 0x0007220000002400 */
[----:B------:R-:W-:Y:S02]  /*5120*/  FMNMX.FTZ R31, R28, R31, !PT ;  /* 0x0000001f1c1f7209 */ /* 0x000fe40007810000 */
[----:B------:R-:W-:Y:S02]  /*5130*/  ISETP.GT.AND P1, PT, R4, 0x29, PT ;  /* 0x000000290400780c */ /* 0x000fe40003f24270 */
[----:B------:R-:W-:Y:S02]  /*5140*/  FSEL R45, R32, RZ, P2 ;  /* 0x000000ff202d7208 */ /* 0x000fe40001000000 */
[----:B-----5:R-:W-:-:S02]  /*5150*/  FSEL R29, R44, -INF , P3 ;  /* 0xff8000002c1d7808 */ /* 0x020fc40001800000 */
        /* <DEDUP_REMOVED lines=8> */
[----:B--2---:R-:W-:Y:S01]  /*51e0*/  FSEL R32, R35, -INF , P2 ;  /* 0xff80000023207808 */ /* 0x004fe20001000000 */
[--C-:B------:R-:W-:Y:S01]  /*51f0*/  FFMA.FTZ R47, R47, UR5, -R45.reuse ;  /* 0x000000052f2f7c23 */ /* 0x100fe2000801082d */
[----:B------:R-:W-:Y:S01]  /*5200*/  ISETP.GT.AND P1, PT, R4, 0x31, PT ;  /* 0x000000310400780c */ /* 0x000fe20003f24270 */
[--C-:B------:R-:W-:Y:S01]  /*5210*/  FFMA.FTZ R48, R48, UR5, -R45.reuse ;  /* 0x0000000530307c23 */ /* 0x100fe2000801082d */
[----:B------:R-:W-:Y:S01]  /*5220*/  FMNMX.FTZ R35, R31, R34, !PT ;  /* 0x000000221f237209 */ /* 0x000fe20007810000 */
[--C-:B------:R-:W-:Y:S01]  /*5230*/  FFMA.FTZ R49, R49, UR5, -R45.reuse ;  /* 0x0000000531317c23 */ /* 0x100fe2000801082d */
[----:B------:R-:W-:Y:S01]  /*5240*/  ISETP.GT.AND P2, PT, R4, 0x38, PT ;  /* 0x000000380400780c */ /* 0x000fe20003f44270 */
[----:B------:R-:W2:Y:S01]  /*5250*/  MUFU.EX2 R209, R43 ;  /* 0x0000002b00d17308 */ /* 0x000ea20000000800 */
[----:B0-----:R-:W-:Y:S01]  /*5260*/  FSEL R33, R33, -INF , P1 ;  /* 0xff80000021217808 */ /* 0x001fe20000800000 */
[--C-:B------:R-:W-:Y:S01]  /*5270*/  FFMA.FTZ R50, R50, UR5, -R45.reuse ;  /* 0x0000000532327c23 */ /* 0x100fe2000801082d */
[----:B------:R-:W-:Y:S01]  /*5280*/  FMNMX.FTZ R36, R32, R35, !PT ;  /* 0x0000002320247209 */ /* 0x000fe20007810000 */
[--C-:B------:R-:W-:Y:S01]  /*5290*/  FFMA.FTZ R51, R51, UR5, -R45.reuse ;  /* 0x0000000533337c23 */ /* 0x100fe2000801082d */
[----:B------:R-:W-:Y:S01]  /*52a0*/  ISETP.GT.AND P1, PT, R4, 0x39, PT ;  /* 0x000000390400780c */ /* 0x000fe20003f24270 */
[--C-:B------:R-:W-:Y:S01]  /*52b0*/  FFMA.FTZ R52, R52, UR5, -R45.reuse ;  /* 0x0000000534347c23 */ /* 0x100fe2000801082d */
[----:B-1----:R-:W-:Y:S01]  /*52c0*/  FSEL R34, R38, -INF , P2 ;  /* 0xff80000026227808 */ /* 0x002fe20001000000 */
[----:B------:R-:W-:Y:S01]  /*52d0*/  MUFU.EX2 R46, R46 ;  /* 0x0000002e002e7308 */ /* 0x000fe20000000800 */
[----:B---3--:R-:W-:Y:S01]  /*52e0*/  FMNMX.FTZ R37, R33, R36, !PT ;  /* 0x0000002421257209 */ /* 0x008fe20007810000 */
[--C-:B------:R-:W-:Y:S01]  /*52f0*/  FFMA.FTZ R54, R54, UR5, -R45.reuse ;  /* 0x0000000536367c23 */ /* 0x100fe2000801082d */
[----:B------:R-:W-:Y:S01]  /*5300*/  ISETP.GT.AND P2, PT, R4, 0x40, PT ;  /* 0x000000400400780c */ /* 0x000fe20003f44270 */
[--C-:B------:R-:W-:Y:S01]  /*5310*/  FFMA.FTZ R55, R55, UR5, -R45.reuse ;  /* 0x0000000537377c23 */ /* 0x100fe2000801082d */
[----:B----4-:R-:W-:Y:S01]  /*5320*/  FSEL R35, R39, -INF , P1 ;  /* 0xff80000027237808 */ /* 0x010fe20000800000 */
[----:B------:R-:W-:Y:S01]  /*5330*/  FFMA.FTZ R56, R56, UR5, -R45 ;  /* 0x0000000538387c23 */ /* 0x000fe2000801082d */
[----:B------:R-:W-:Y:S01]  /*5340*/  FMNMX.FTZ R38, R34, R37, !PT ;  /* 0x0000002522267209 */ /* 0x000fe20007810000 */
[----:B------:R-:W0:Y:S01]  /*5350*/  MUFU.EX2 R47, R47 ;  /* 0x0000002f002f7308 */ /* 0x000e220000000800 */
[----:B------:R-:W-:Y:S01]  /*5360*/  ISETP.GT.AND P1, PT, R4, 0x41, PT ;  /* 0x000000410400780c */ /* 0x000fe20003f24270 */
[----:B--2---:R-:W-:Y:S01]  /*5370*/  FADD.FTZ R53, R42, R209 ;  /* 0x000000d12a357221 */ /* 0x004fe20000010000 */
[----:B------:R-:W-:Y:S01]  /*5380*/  FSEL R36, R70, -INF , P2 ;  /* 0xff80000046247808 */ /* 0x000fe20001000000 */
[--C-:B------:R-:W-:Y:S01]  /*5390*/  FFMA.FTZ R57, R57, UR5, -R45.reuse ;  /* 0x0000000539397c23 */ /* 0x100fe2000801082d */
[----:B------:R-:W-:Y:S01]  /*53a0*/  FMNMX.FTZ R39, R35, R38, !PT ;  /* 0x0000002623277209 */ /* 0x000fe20007810000 */
[--C-:B------:R-:W-:Y:S01]  /*53b0*/  FFMA.FTZ R58, R58, UR5, -R45.reuse ;  /* 0x000000053a3a7c23 */ /* 0x100fe2000801082d */
[----:B------:R-:W-:Y:S01]  /*53c0*/  ISETP.GT.AND P2, PT, R4, 0x48, PT ;  /* 0x000000480400780c */ /* 0x000fe20003f44270 */
[----:B------:R-:W-:Y:S01]  /*53d0*/  MUFU.EX2 R48, R48 ;  /* 0x0000003000307308 */ /* 0x000fe20000000800 */
[----:B------:R-:W-:Y:S01]  /*53e0*/  FSEL R37, R64, -INF , P1 ;  /* 0xff80000040257808 */ /* 0x000fe20000800000 */
[--C-:B------:R-:W-:Y:S01]  /*53f0*/  FFMA.FTZ R59, R59, UR5, -R45.reuse ;  /* 0x000000053b3b7c23 */ /* 0x100fe2000801082d */
[----:B------:R-:W-:Y:S01]  /*5400*/  FMNMX.FTZ R40, R36, R39, !PT ;  /* 0x0000002724287209 */ /* 0x000fe20007810000 */
[--C-:B------:R-:W-:Y:S01]  /*5410*/  FFMA.FTZ R60, R60, UR5, -R45.reuse ;  /* 0x000000053c3c7c23 */ /* 0x100fe2000801082d */
[----:B------:R-:W-:Y:S01]  /*5420*/  ISETP.GT.AND P1, PT, R4, 0x49, PT ;  /* 0x000000490400780c */ /* 0x000fe20003f24270 */
[--C-:B------:R-:W-:Y:S01]  /*5430*/  FFMA.FTZ R61, R61, UR5, -R45.reuse ;  /* 0x000000053d3d7c23 */ /* 0x100fe2000801082d */
[----:B------:R-:W-:Y:S01]  /*5440*/  FSEL R38, R65, -INF , P2 ;  /* 0xff80000041267808 */ /* 0x000fe20001000000 */
[----:B------:R-:W1:Y:S01]  /*5450*/  MUFU.EX2 R49, R49 ;  /* 0x0000003100317308 */ /* 0x000e620000000800 */
[----:B------:R-:W-:Y:S01]  /*5460*/  FMNMX.FTZ R41, R37, R40, !PT ;  /* 0x0000002825297209 */ /* 0x000fe20007810000 */
[--C-:B------:R-:W-:Y:S01]  /*5470*/  FFMA.FTZ R62, R62, UR5, -R45.reuse ;  /* 0x000000053e3e7c23 */ /* 0x100fe2000801082d */
[----:B------:R-:W-:Y:S01]  /*5480*/  FSEL R39, R66, -INF , P1 ;  /* 0xff80000042277808 */ /* 0x000fe20000800000 */
[--C-:B------:R-:W-:Y:S01]  /*5490*/  FFMA.FTZ R63, R63, UR5, -R45.reuse ;  /* 0x000000053f3f7c23 */ /* 0x100fe2000801082d */
[----:B------:R-:W-:Y:S01]  /*54a0*/  FMNMX.FTZ R4, R38, R41, !PT ;  /* 0x0000002926047209 */ /* 0x000fe20007810000 */
[----:B------:R-:W-:Y:S01]  /*54b0*/  FFMA.FTZ R2, R2, UR5, -R45 ;  /* 0x0000000502027c23 */ /* 0x000fe2000801082d */
[----:B------:R-:W-:Y:S01]  /*54c0*/  F2FP.F16.F32.PACK_AB R209, R209, R42 ;  /* 0x0000002ad1d1723e */ /* 0x000fe200000000ff */
[----:B------:R-:W-:Y:S01]  /*54d0*/  MUFU.EX2 R50, R50 ;  /* 0x0000003200327308 */ /* 0x000fe20000000800 */
[----:B------:R-:W-:-:S02]  /*54e0*/  FMNMX.FTZ R4, R39, R4, !PT ;  /* 0x0000000427047209 */ /* 0x000fc40007810000 */
[----:B------:R-:W-:Y:S02]  /*54f0*/  CS2R R70, SRZ ;  /* 0x0000000000467805 */ /* 0x000fe4000001ff00 */
[----:B0-----:R-:W-:Y:S02]  /*5500*/  F2FP.F16.F32.PACK_AB R211, R47, R46 ;  /* 0x0000002e2fd3723e */ /* 0x001fe400000000ff */
[----:B------:R-:W-:Y:S02]  /*5510*/  CS2R R66, SRZ ;  /* 0x0000000000427805 */ /* 0x000fe4000001ff00 */
[----:B------:R-:W-:Y:S01]  /*5520*/  CS2R R64, SRZ ;  /* 0x0000000000407805 */ /* 0x000fe2000001ff00 */
[----:B------:R-:W0:Y:S01]  /*5530*/  SHFL.BFLY PT, R41, R4, 0x2, 0x1f ;  /* 0x0c401f0004297f89 */ /* 0x000e2200000e0000 */
[----:B------:R-:W-:Y:S01]  /*5540*/  CS2R R44, SRZ ;  /* 0x00000000002c7805 */ /* 0x000fe2000001ff00 */
[----:B------:R-:W2:Y:S01]  /*5550*/  MUFU.EX2 R51, R51 ;  /* 0x0000003300337308 */ /* 0x000ea20000000800 */
[----:B-1----:R-:W-:-:S07]  /*5560*/  F2FP.F16.F32.PACK_AB R205, R49, R48 ;  /* 0x0000003031cd723e */ /* 0x002fce00000000ff */
[----:B------:R-:W-:Y:S08]  /*5570*/  MUFU.EX2 R52, R52 ;  /* 0x0000003400347308 */ /* 0x000ff00000000800 */
[----:B------:R-:W-:Y:S01]  /*5580*/  MUFU.EX2 R201, R54 ;  /* 0x0000003600c97308 */ /* 0x000fe20000000800 */
[----:B--2---:R-:W-:Y:S02]  /*5590*/  F2FP.F16.F32.PACK_AB R207, R51, R50 ;  /* 0x0000003233cf723e */ /* 0x004fe400000000ff */
[----:B0-----:R-:W-:-:S05]  /*55a0*/  FMNMX.FTZ R41, R4, R41, !PT ;  /* 0x0000002904297209 */ /* 0x001fca0007810000 */
[----:B------:R-:W-:Y:S01]  /*55b0*/  MUFU.EX2 R55, R55 ;  /* 0x0000003700377308 */ /* 0x000fe20000000800 */
[----:B------:R-:W0:Y:S07]  /*55c0*/  SHFL.BFLY PT, R4, R41, 0x1, 0x1f ;  /* 0x0c201f0029047f89 */ /* 0x000e2e00000e0000 */
[----:B------:R-:W1:Y:S08]  /*55d0*/  MUFU.EX2 R56, R56 ;  /* 0x0000003800387308 */ /* 0x000e700000000800 */
[----:B------:R-:W-:Y:S08]  /*55e0*/  MUFU.EX2 R57, R57 ;  /* 0x0000003900397308 */ /* 0x000ff00000000800 */
[----:B------:R-:W2:Y:S01]  /*55f0*/  MUFU.EX2 R58, R58 ;  /* 0x0000003a003a7308 */ /* 0x000ea20000000800 */
[----:B-1----:R-:W-:-:S02]  /*5600*/  F2FP.F16.F32.PACK_AB R203, R56, R55 ;  /* 0x0000003738cb723e */ /* 0x002fc400000000ff */
[----:B0-----:R-:W-:-:S04]  /*5610*/  FMNMX.FTZ R4, R41, R4, !PT ;  /* 0x0000000429047209 */ /* 0x001fc80007810000 */
        /* <DEDUP_REMOVED lines=28> */
[----:B--2---:R-:W-:Y:S01]  /*57e0*/  F2FP.F16.F32.PACK_AB R197, R58, R57 ;  /* 0x000000393ac5723e */ /* 0x004fe200000000ff */
[----:B------:R-:W-:Y:S01]  /*57f0*/  MUFU.EX2 R20, R20 ;  /* 0x0000001400147308 */ /* 0x000fe20000000800 */
[----:B0-----:R-:W-:-:S07]  /*5800*/  F2FP.F16.F32.PACK_AB R199, R60, R59 ;  /* 0x0000003b3cc7723e */ /* 0x001fce00000000ff */
[----:B------:R-:W0:Y:S01]  /*5810*/  MUFU.EX2 R21, R21 ;  /* 0x0000001500157308 */ /* 0x000e220000000800 */
[----:B-1----:R-:W-:-:S07]  /*5820*/  F2FP.F16.F32.PACK_AB R208, R18, R5 ;  /* 0x0000000512d0723e */ /* 0x002fce00000000ff */
[----:B------:R-:W-:Y:S08]  /*5830*/  MUFU.EX2 R24, R24 ;  /* 0x0000001800187308 */ /* 0x000ff00000000800 */
[----:B------:R-:W1:Y:S01]  /*5840*/  MUFU.EX2 R41, R26 ;  /* 0x0000001a00297308 */ /* 0x000e620000000800 */
[----:B0-----:R-:W-:-:S07]  /*5850*/  F2FP.F16.F32.PACK_AB R210, R21, R20 ;  /* 0x0000001415d2723e */ /* 0x001fce00000000ff */
[----:B------:R0:W-:Y:S08]  /*5860*/  MUFU.EX2 R206, R27 ;  /* 0x0000001b00ce7308 */ /* 0x0001f00000000800 */
[----:B------:R-:W2:Y:S01]  /*5870*/  MUFU.EX2 R25, R25 ;  /* 0x0000001900197308 */ /* 0x000ea20000000800 */
[----:B0-----:R-:W-:Y:S01]  /*5880*/  FADD.FTZ R27, R5, R18 ;  /* 0x00000012051b7221 */ /* 0x001fe20000010000 */
[----:B-1----:R-:W-:-:S03]  /*5890*/  F2FP.F16.F32.PACK_AB R204, R41, R24 ;  /* 0x0000001829cc723e */ /* 0x002fc600000000ff */
[----:B------:R-:W-:-:S03]  /*58a0*/  FADD.FTZ R26, R20, R27 ;  /* 0x0000001b141a7221 */ /* 0x000fc60000010000 */
[----:B------:R0:W-:Y:S01]  /*58b0*/  MUFU.EX2 R43, R30 ;  /* 0x0000001e002b7308 */ /* 0x0001e20000000800 */
[----:B------:R-:W-:-:S04]  /*58c0*/  FADD.FTZ R27, R21, R26 ;  /* 0x0000001a151b7221 */ /* 0x000fc80000010000 */
[----:B------:R-:W-:-:S03]  /*58d0*/  FADD.FTZ R0, R24, R27 ;  /* 0x0000001b18007221 */ /* 0x000fc60000010000 */
[----:B------:R1:W-:Y:S01]  /*58e0*/  MUFU.EX2 R202, R31 ;  /* 0x0000001f00ca7308 */ /* 0x0003e20000000800 */
[----:B0-----:R-:W-:Y:S01]  /*58f0*/  FADD.FTZ R30, R46, R53 ;  /* 0x000000352e1e7221 */ /* 0x001fe20000010000 */
[----:B------:R-:W-:Y:S01]  /*5900*/  FADD.FTZ R0, R41, R0 ;  /* 0x0000000029007221 */ /* 0x000fe20000010000 */
[----:B------:R-:W-:-:S05]  /*5910*/  CS2R R40, SRZ ;  /* 0x0000000000287805 */ /* 0x000fca000001ff00 */
[----:B------:R-:W0:Y:S01]  /*5920*/  MUFU.EX2 R28, R28 ;  /* 0x0000001c001c7308 */ /* 0x000e220000000800 */
[----:B-1----:R-:W-:Y:S01]  /*5930*/  FADD.FTZ R31, R47, R30 ;  /* 0x0000001e2f1f7221 */ /* 0x002fe20000010000 */
[----:B------:R-:W-:-:S03]  /*5940*/  CS2R R46, SRZ ;  /* 0x00000000002e7805 */ /* 0x000fc6000001ff00 */
[----:B------:R-:W-:Y:S01]  /*5950*/  FADD.FTZ R26, R48, R31 ;  /* 0x0000001f301a7221 */ /* 0x000fe20000010000 */
[----:B--2---:R-:W-:Y:S02]  /*5960*/  FADD.FTZ R31, R25, R0 ;  /* 0x00000000191f7221 */ /* 0x004fe40000010000 */
[----:B------:R-:W1:Y:S01]  /*5970*/  MUFU.EX2 R29, R29 ;  /* 0x0000001d001d7308 */ /* 0x000e620000000800 */
[----:B------:R-:W-:Y:S01]  /*5980*/  FADD.FTZ R27, R49, R26 ;  /* 0x0000001a311b7221 */ /* 0x000fe20000010000 */
[C---:B------:R-:W-:Y:S01]  /*5990*/  FADD.FTZ R31, R206.reuse, R31 ;  /* 0x0000001fce1f7221 */ /* 0x040fe20000010000 */
[----:B------:R-:W-:Y:S02]  /*59a0*/  F2FP.F16.F32.PACK_AB R206, R206, R25 ;  /* 0x00000019cece723e */ /* 0x000fe400000000ff */
[----:B------:R-:W-:Y:S01]  /*59b0*/  CS2R R48, SRZ ;  /* 0x0000000000307805 */ /* 0x000fe2000001ff00 */
[----:B------:R-:W-:Y:S01]  /*59c0*/  FADD.FTZ R0, R50, R27 ;  /* 0x0000001b32007221 */ /* 0x000fe20000010000 */
[----:B------:R-:W-:Y:S01]  /*59d0*/  CS2R R24, SRZ ;  /* 0x0000000000187805 */ /* 0x000fe2000001ff00 */
[----:B------:R-:W2:Y:S02]  /*59e0*/  MUFU.EX2 R32, R32 ;  /* 0x0000002000207308 */ /* 0x000ea40000000800 */
[----:B------:R-:W-:Y:S01]  /*59f0*/  FADD.FTZ R27, R51, R0 ;  /* 0x00000000331b7221 */ /* 0x000fe20000010000 */
[----:B0-----:R-:W-:Y:S01]  /*5a00*/  FADD.FTZ R0, R28, R31 ;  /* 0x0000001f1c007221 */ /* 0x001fe20000010000 */
[----:B------:R-:W-:-:S02]  /*5a10*/  F2FP.F16.F32.PACK_AB R200, R43, R28 ;  /* 0x0000001c2bc8723e */ /* 0x000fc400000000ff */
[----:B------:R-:W-:Y:S01]  /*5a20*/  CS2R R50, SRZ ;  /* 0x0000000000327805 */ /* 0x000fe2000001ff00 */
[----:B------:R-:W-:Y:S01]  /*5a30*/  FADD.FTZ R26, R52, R27 ;  /* 0x0000001b341a7221 */ /* 0x000fe20000010000 */
[----:B------:R-:W-:Y:S01]  /*5a40*/  FADD.FTZ R0, R43, R0 ;  /* 0x000000002b007221 */ /* 0x000fe20000010000 */
[----:B------:R-:W-:Y:S01]  /*5a50*/  CS2R R42, SRZ ;  /* 0x00000000002a7805 */ /* 0x000fe2000001ff00 */
[----:B------:R-:W0:Y:S01]  /*5a60*/  MUFU.EX2 R33, R33 ;  /* 0x0000002100217308 */ /* 0x000e220000000800 */
[----:B------:R-:W-:Y:S01]  /*5a70*/  FADD.FTZ R26, R201, R26 ;  /* 0x0000001ac91a7221 */ /* 0x000fe20000010000 */
[----:B-1----:R-:W-:Y:S01]  /*5a80*/  FADD.FTZ R27, R29, R0 ;  /* 0x000000001d1b7221 */ /* 0x002fe20000010000 */
[----:B------:R-:W-:Y:S02]  /*5a90*/  F2FP.F16.F32.PACK_AB R201, R201, R52 ;  /* 0x00000034c9c9723e */ /* 0x000fe400000000ff */
[----:B------:R-:W-:Y:S01]  /*5aa0*/  CS2R R52, SRZ ;  /* 0x0000000000347805 */ /* 0x000fe2000001ff00 */
[----:B------:R-:W-:Y:S01]  /*5ab0*/  FADD.FTZ R31, R55, R26 ;  /* 0x0000001a371f7221 */ /* 0x000fe20000010000 */
[C---:B------:R-:W-:Y:S01]  /*5ac0*/  FADD.FTZ R27, R202.reuse, R27 ;  /* 0x0000001bca1b7221 */ /* 0x040fe20000010000 */
[----:B------:R-:W-:Y:S01]  /*5ad0*/  F2FP.F16.F32.PACK_AB R202, R202, R29 ;  /* 0x0000001dcaca723e */ /* 0x000fe200000000ff */
[----:B------:R-:W1:Y:S01]  /*5ae0*/  MUFU.EX2 R34, R34 ;  /* 0x0000002200227308 */ /* 0x000e620000000800 */
[----:B------:R-:W-:Y:S01]  /*5af0*/  FADD.FTZ R0, R56, R31 ;  /* 0x0000001f38007221 */ /* 0x000fe20000010000 */
[----:B--2---:R-:W-:Y:S01]  /*5b00*/  FADD.FTZ R26, R32, R27 ;  /* 0x0000001b201a7221 */ /* 0x004fe20000010000 */
[----:B------:R-:W-:-:S02]  /*5b10*/  CS2R R54, SRZ ;  /* 0x0000000000367805 */ /* 0x000fc4000001ff00 */
[----:B------:R-:W-:Y:S01]  /*5b20*/  CS2R R30, SRZ ;  /* 0x00000000001e7805 */ /* 0x000fe2000001ff00 */
[----:B------:R-:W-:Y:S01]  /*5b30*/  FADD.FTZ R5, R57, R0 ;  /* 0x0000000039057221 */ /* 0x000fe20000010000 */
[----:B------:R-:W-:Y:S02]  /*5b40*/  CS2R R56, SRZ ;  /* 0x0000000000387805 */ /* 0x000fe4000001ff00 */
[----:B------:R-:W-:Y:S01]  /*5b50*/  CS2R R28, SRZ ;  /* 0x00000000001c7805 */ /* 0x000fe2000001ff00 */
[----:B------:R-:W2:Y:S01]  /*5b60*/  MUFU.EX2 R35, R35 ;  /* 0x0000002300237308 */ /* 0x000ea20000000800 */
[C---:B0-----:R-:W-:Y:S01]  /*5b70*/  FADD.FTZ R21, R33.reuse, R26 ;  /* 0x0000001a21157221 */ /* 0x041fe20000010000 */
[----:B------:R-:W-:Y:S01]  /*5b80*/  FADD.FTZ R0, R58, R5 ;  /* 0x000000053a007221 */ /* 0x000fe20000010000 */
[----:B------:R-:W-:Y:S02]  /*5b90*/  F2FP.F16.F32.PACK_AB R196, R33, R32 ;  /* 0x0000002021c4723e */ /* 0x000fe400000000ff */
[----:B------:R-:W-:-:S02]  /*5ba0*/  CS2R R32, SRZ ;  /* 0x0000000000207805 */ /* 0x000fc4000001ff00 */
        /* <DEDUP_REMOVED lines=13> */
[----:B-1----:R-:W-:-:S07]  /*5c80*/  FADD.FTZ R18, R36, R21 ;  /* 0x0000001524127221 */ /* 0x002fce0000010000 */
[----:B------:R-:W1:Y:S01]  /*5c90*/  MUFU.EX2 R63, R63 ;  /* 0x0000003f003f7308 */ /* 0x000e620000000800 */
[C---:B--2---:R-:W-:Y:S01]  /*5ca0*/  FADD.FTZ R0, R62.reuse, R5 ;  /* 0x000000053e007221 */ /* 0x044fe20000010000 */
[----:B------:R-:W-:Y:S02]  /*5cb0*/  F2FP.F16.F32.PACK_AB R193, R62, R61 ;  /* 0x0000003d3ec1723e */ /* 0x000fe400000000ff */
[----:B------:R-:W-:-:S04]  /*5cc0*/  CS2R R60, SRZ ;  /* 0x00000000003c7805 */ /* 0x000fc8000001ff00 */
[----:B------:R-:W2:Y:S01]  /*5cd0*/  MUFU.EX2 R38, R38 ;  /* 0x0000002600267308 */ /* 0x000ea20000000800 */
[C---:B0-----:R-:W-:Y:S01]  /*5ce0*/  FADD.FTZ R21, R37.reuse, R18 ;  /* 0x0000001225157221 */ /* 0x041fe20000010000 */
[----:B------:R-:W-:Y:S02]  /*5cf0*/  F2FP.F16.F32.PACK_AB R192, R37, R36 ;  /* 0x0000002425c0723e */ /* 0x000fe400000000ff */
[----:B------:R-:W-:-:S04]  /*5d00*/  CS2R R36, SRZ ;  /* 0x0000000000247805 */ /* 0x000fc8000001ff00 */
[----:B------:R-:W0:Y:S01]  /*5d10*/  MUFU.EX2 R39, R39 ;  /* 0x0000002700277308 */ /* 0x000e220000000800 */
[----:B-1----:R-:W-:Y:S01]  /*5d20*/  FADD.FTZ R5, R63, R0 ;  /* 0x000000003f057221 */ /* 0x002fe20000010000 */
[----:B------:R-:W-:-:S06]  /*5d30*/  IMAD.MOV.U32 R0, RZ, RZ, 0x3f800000 ;  /* 0x3f800000ff007424 */ /* 0x000fcc00078e00ff */
[----:B------:R-:W1:Y:S01]  /*5d40*/  MUFU.EX2 R2, R2 ;  /* 0x0000000200027308 */ /* 0x000e620000000800 */
[----:B--2---:R-:W-:-:S04]  /*5d50*/  FADD.FTZ R18, R38, R21 ;  /* 0x0000001526127221 */ /* 0x004fc80000010000 */
[C---:B0-----:R-:W-:Y:S01]  /*5d60*/  FADD.FTZ R18, R39.reuse, R18 ;  /* 0x0000001227127221 */ /* 0x041fe20000010000 */
[----:B------:R-:W-:Y:S02]  /*5d70*/  F2FP.F16.F32.PACK_AB R194, R39, R38 ;  /* 0x0000002627c2723e */ /* 0x000fe400000000ff */
[----:B------:R-:W-:Y:S01]  /*5d80*/  CS2R R38, SRZ ;  /* 0x0000000000267805 */ /* 0x000fe2000001ff00 */
[C---:B-1----:R-:W-:Y:S01]  /*5d90*/  FADD.FTZ R5, R2.reuse, R5 ;  /* 0x0000000502057221 */ /* 0x042fe20000010000 */
[----:B------:R-:W-:Y:S01]  /*5da0*/  F2FP.F16.F32.PACK_AB R195, R2, R63 ;  /* 0x0000003f02c3723e */ /* 0x000fe200000000ff */
[----:B------:R-:W-:Y:S01]  /*5db0*/  IMAD.MOV.U32 R2, RZ, RZ, 0x3f800000 ;  /* 0x3f800000ff027424 */ /* 0x000fe200078e00ff */
[----:B------:R-:W-:Y:S01]  /*5dc0*/  CS2R R62, SRZ ;  /* 0x00000000003e7805 */ /* 0x000fe2000001ff00 */
[----:B------:R-:W-:Y:S06]  /*5dd0*/  @!P1 BRA `(.L_x_2427) ;  /* 0x0000004000d49947 */ /* 0x000fec0003800000 */
[----:B------:R-:W-:Y:S01]  /*5de0*/  R2UR UR4, R17 ;  /* 0x00000000110472ca */ /* 0x000fe200000e0000 */
[----:B------:R-:W-:Y:S01]  /*5df0*/  IMAD.MOV.U32 R228, RZ, RZ, R3 ;  /* 0x000000ffffe47224 */ /* 0x000fe200078e0003 */
[----:B------:R-:W-:Y:S01]  /*5e00*/  MOV R2, 0x3f800000 ;  /* 0x3f80000000027802 */ /* 0x000fe20000000f00 */
[----:B------:R-:W-:Y:S01]  /*5e10*/  IMAD.MOV.U32 R21, RZ, RZ, R4 ;  /* 0x000000ffff157224 */ /* 0x000fe200078e0004 */
[----:B------:R-:W-:Y:S01]  /*5e20*/  UMOV UR60, UR36 ;  /* 0x00000024003c7c82 */ /* 0x000fe20008000000 */
[----:B------:R-:W-:Y:S01]  /*5e30*/  IMAD.MOV.U32 R151, RZ, RZ, RZ ;  /* 0x000000ffff977224 */ /* 0x000fe200078e00ff */
[----:B------:R-:W-:-:S07]  /*5e40*/  ULDC UR37, c[0x0][0x9d8] ;  /* 0x0002760000257ab9 */ /* 0x000fce0000000800 */
[----:B------:R-:W-:-:S07]  /*5e50*/  IMAD.U32 R20, RZ, RZ, UR4 ;  /* 0x00000004ff147e24 */ /* 0x000fce000f8e00ff */
.L_x_2438:
[----:B------:R-:W-:Y:S01]  /*5e60*/  R2UR UR5, R20 ;  /* 0x00000000140572ca */ /* 0x000fe200000e0000 */
[----:B------:R-:W-:-:S04]  /*5e70*/  UISETP.NE.AND UP0, UPT, UR60, 0x1, UPT ;  /* 0x000000013c00788c */ /* 0x000fc8000bf05270 */
[----:B------:R-:W-:-:S08]  /*5e80*/  USEL UR4, URZ, 0x1, UP0 ;  /* 0x000000013f047887 */ /* 0x000fd00008000000 */
[----:B------:R-:W-:-:S06]  /*5e90*/  ULOP3.LUT UR4, UR5, UR4, URZ, 0x3c, !UPT ;  /* 0x0000000405047292 */ /* 0x000fcc000f8e3c3f */
[----:B------:R-:W-:Y:S01]  /*5ea0*/  IMAD.U32 R17, RZ, RZ, UR4 ;  /* 0x00000004ff117e24 */ /* 0x000fe2000f8e00ff */
[----:B------:R-:W-:Y:S06]  /*5eb0*/  @!P0 BRA `(.L_x_2428) ;  /* 0x0000000000048947 */ /* 0x000fec0003800000 */
[----:B------:R-:W-:Y:S01]  /*5ec0*/  BPT.TRAP 0x1 ;  /* 0x000000040000795c */ /* 0x000fe20000300000 */
.L_x_2428:
[----:B------:R-:W-:Y:S01]  /*5ed0*/  R2UR UR4, R16 ;  /* 0x00000000100472ca */ /* 0x000fe200000e0000 */
[----:B------:R-:W-:Y:S01]  /*5ee0*/  UIADD3 UR36, UR60, 0x1, URZ ;  /* 0x000000013c247890 */ /* 0x000fe2000fffe03f */
[----:B------:R-:W-:-:S03]  /*5ef0*/  R2UR UR5, R17 ;  /* 0x00000000110572ca */ /* 0x000fc600000e0000 */
[----:B------:R-:W-:-:S04]  /*5f00*/  UISETP.NE.AND UP0, UPT, UR36, 0x2, UPT ;  /* 0x000000022400788c */ /* 0x000fc8000bf05270 */
[----:B------:R-:W-:-:S04]  /*5f10*/  USEL UR36, UR36, URZ, UP0 ;  /* 0x0000003f24247287 */ /* 0x000fc80008000000 */
[----:B------:R-:W-:Y:S02]  /*5f20*/  ULEA UR4, UR36, UR4, 0x3 ;  /* 0x0000000424047291 */ /* 0x000fe4000f8e183f */
[----:B------:R-:W-:-:S04]  /*5f30*/  IMAD.U32 R4, RZ, RZ, UR5 ;  /* 0x00000005ff047e24 */ /* 0x000fc8000f8e00ff */
[----:B------:R-:W-:Y:S01]  /*5f40*/  IMAD.U32 R3, RZ, RZ, UR4 ;  /* 0x00000004ff037e24 */ /* 0x000fe2000f8e00ff */
[----:B------:R-:W-:-:S04]  /*5f50*/  SHF.L.U32 R4, R4, 0x1f, RZ ;  /* 0x0000001f04047819 */ /* 0x000fc800000006ff */
[----:B------:R0:W1:Y:S01]  /*5f60*/  SYNCS.PHASECHK.TRANS64.TRYWAIT P1, [UR4+0x38830], R4 ;  /* 0x03883004ff0075a7 */ /* 0x0000620008020144 */
[----:B------:R-:W-:Y:S05]  /*5f70*/  @!P0 BRA `(.L_x_2429) ;  /* 0x0000000000048947 */ /* 0x000fea0003800000 */
[----:B------:R-:W-:Y:S01]  /*5f80*/  BPT.TRAP 0x1 ;  /* 0x000000040000795c */ /* 0x000fe20000300000 */
.L_x_2429:
[----:B-1----:R-:W-:Y:S05]  /*5f90*/  @P1 BRA `(.L_x_2430) ;  /* 0x00000000000c1947 */ /* 0x002fea0003800000 */
[----:B------:R-:W-:-:S13]  /*5fa0*/  R2UR UR4, R3 ;  /* 0x00000000030472ca */ /* 0x000fda00000e0000 */
[----:B------:R-:W1:Y:S02]  /*5fb0*/  SYNCS.PHASECHK.TRANS64.TRYWAIT P1, [UR4+0x38830], R4 ;  /* 0x03883004ff0075a7 */ /* 0x000e640008020144 */
[----:B-1----:R-:W-:Y:S05]  /*5fc0*/  @!P1 BRA `(.L_x_2431) ;  /* 0x0000012000ac9947 */ /* 0x002fea0003800000 */
.L_x_2430:
        /* <DEDUP_REMOVED lines=25> */
[----:B------:R-:W-:Y:S01]  /*6160*/  UMOV UR59, 0x40000040 ;  /* 0x40000040003b7882 */ /* 0x000fe20000000000 */
[----:B------:R-:W-:Y:S01]  /*6170*/  UMOV UR56, UR6 ;  /* 0x0000000600387c82 */ /* 0x000fe20008000000 */
[----:B------:R-:W-:Y:S01]  /*6180*/  UMOV UR57, UR7 ;  /* 0x0000000700397c82 */ /* 0x000fe20008000000 */
        /* <DEDUP_REMOVED lines=56> */
[----:B------:R-:W-:Y:S01]  /*6510*/  UMOV UR59, 0x40000040 ;  /* 0x40000040003b7882 */ /* 0x000fe20000000000 */
[----:B------:R-:W-:Y:S01]  /*6520*/  UMOV UR56, UR6 ;  /* 0x0000000600387c82 */ /* 0x000fe20008000000 */
[----:B------:R-:W-:Y:S01]  /*6530*/  UMOV UR57, UR7 ;  /* 0x0000000700397c82 */ /* 0x000fe20008000000 */
        /* <DEDUP_REMOVED lines=95> */
[----:B------:R-:W-:Y:S01]  /*6b30*/  UMOV UR59, 0x40000040 ;  /* 0x40000040003b7882 */ /* 0x000fe20000000000 */
[----:B------:R-:W-:Y:S01]  /*6b40*/  UMOV UR56, UR6 ;  /* 0x0000000600387c82 */ /* 0x000fe20008000000 */
[----:B------:R-:W-:Y:S01]  /*6b50*/  UMOV UR57, UR7 ;  /* 0x0000000700397c82 */ /* 0x000fe20008000000 */
[----:B------:R-:W-:Y:S02]  /*6b60*/  R2UR UR6, R8 ;  /* 0x00000000080672ca */ /* 0x000fe400000e0000 */
[----:B------:R-:W-:Y:S01]  /*6b70*/  R2UR UR7, R9 ;  /* 0x00000000090772ca */ /* 0x000fe200000e0000 */
[----:B------:R-:W-:Y:S02]  /*6b80*/  WARPGROUP.DEPBAR.LE gsb0, 0x0 ;  /* 0x00008000000079c5 */ /* 0x000fe40000010000 */
[----:B-1----:R-:W-:-:S06]  /*6b90*/  WARPGROUP.ARRIVE ;  /* 0x00000000000079c5 */ /* 0x002fcc0000000000 */
[----:B------:R-:W-:Y:S01]  /*6ba0*/  HGMMA.64x16x16.F32 R152, gdesc[UR56], RZ, !UPT, gsb0 ;  /* 0x00200000389879f0 */ /* 0x000fe2000c0008ff */
[----:B------:R-:W-:Y:S01]  /*6bb0*/  UIADD3 UR58, UR4, 0x2, URZ ;  /* 0x00000002043a7890 */ /* 0x000fe2000fffe03f */
[----:B------:R-:W-:Y:S01]  /*6bc0*/  UMOV UR59, 0x40000040 ;  /* 0x40000040003b7882 */ /* 0x000fe20000000000 */
[----:B------:R-:W-:Y:S01]  /*6bd0*/  UMOV UR56, UR14 ;  /* 0x0000000e00387c82 */ /* 0x000fe20008000000 */
[----:B------:R-:W-:Y:S01]  /*6be0*/  UMOV UR57, UR15 ;  /* 0x0000000f00397c82 */ /* 0x000fe20008000000 */
[----:B------:R-:W-:Y:S02]  /*6bf0*/  WARPGROUP.DEPBAR.LE gsb0, 0x0 ;  /* 0x00008000000079c5 */ /* 0x000fe40000010000 */
[----:B------:R-:W-:-:S06]  /*6c00*/  WARPGROUP.ARRIVE ;  /* 0x00000000000079c5 */ /* 0x000fcc0000000000 */
[----:B------:R-:W-:Y:S01]  /*6c10*/  HGMMA.64x16x16.F32 R184, gdesc[UR56], R184, gsb0 ;  /* 0x0020000038b879f0 */ /* 0x000fe200080008b8 */
        /* <DEDUP_REMOVED lines=25> */
[----:B------:R-:W-:Y:S01]  /*6db0*/  UIADD3 UR14, UR4, 0x282, URZ ;  /* 0x00000282040e7890 */ /* 0x000fe2000fffe03f */
[----:B------:R-:W-:Y:S01]  /*6dc0*/  UMOV UR15, 0x40000040 ;  /* 0x40000040000f7882 */ /* 0x000fe20000000000 */
        /* <DEDUP_REMOVED lines=368> */
.L_x_2432:
        /* <DEDUP_REMOVED lines=8> */
.L_x_2433:
[----:B--2---:R-:W-:Y:S05]  /*8550*/  @P1 BRA `(.L_x_2434) ;  /* 0x0000000000081947 */ /* 0x004fea0003800000 */
[----:B------:R-:W2:Y:S02]  /*8560*/  SYNCS.PHASECHK.TRANS64.TRYWAIT P1, [UR4+0x38850], R0 ;  /* 0x03885000ff0075a7 */ /* 0x000ea40008020144 */
[----:B--2---:R-:W-:Y:S05]  /*8570*/  @!P1 BRA `(.L_x_2435) ;  /* 0x000000fc005c9947 */ /* 0x004fea0003800000 */
.L_x_2434:
        /* <DEDUP_REMOVED lines=37> */
.L_x_2436:
[----:B------:R-:W-:Y:S01]  /*87d0*/  R2UR UR6, R213 ;  /* 0x00000000d50672ca */ /* 0x000fe200000e0000 */
[----:B-12---:R-:W-:Y:S01]  /*87e0*/  FMUL.FTZ R0, R187, UR37 ;  /* 0x00000025bb007c20 */ /* 0x006fe20008410000 */
[----:B------:R-:W-:Y:S01]  /*87f0*/  R2UR UR5, R214 ;  /* 0x00000000d60572ca */ /* 0x000fe200000e0000 */
[----:B------:R-:W-:Y:S01]  /*8800*/  FMUL.FTZ R187, R188, UR37 ;  /* 0x00000025bcbb7c20 */ /* 0x000fe20008410000 */
[----:B------:R-:W-:Y:S01]  /*8810*/  FMUL.FTZ R188, R177, UR37 ;  /* 0x00000025b1bc7c20 */ /* 0x000fe20008410000 */
[----:B------:R-:W-:Y:S01]  /*8820*/  FMUL.FTZ R177, R179, UR37 ;  /* 0x00000025b3b17c20 */ /* 0x000fe20008410000 */
[----:B------:R-:W-:Y:S01]  /*8830*/  FMUL.FTZ R2, R186, UR37 ;  /* 0x00000025ba027c20 */ /* 0x000fe20008410000 */
[----:B------:R-:W-:Y:S01]  /*8840*/  FMUL.FTZ R186, R189, UR37 ;  /* 0x00000025bdba7c20 */ /* 0x000fe20008410000 */
[----:B------:R-:W-:Y:S01]  /*8850*/  R2UR UR7, R23 ;  /* 0x00000000170772ca */ /* 0x000fe200000e0000 */
[----:B------:R-:W-:Y:S01]  /*8860*/  FMUL.FTZ R192, R184, UR37 ;  /* 0x00000025b8c07c20 */ /* 0x000fe20008410000 */
[----:B------:R-:W-:Y:S01]  /*8870*/  FMUL.FTZ R184, R191, UR37 ;  /* 0x00000025bfb87c20 */ /* 0x000fe20008410000 */
[----:B------:R-:W-:Y:S01]  /*8880*/  FMUL.FTZ R191, R181, UR37 ;  /* 0x00000025b5bf7c20 */ /* 0x000fe20008410000 */
[----:B------:R-:W-:Y:S01]  /*8890*/  FMUL.FTZ R181, R169, UR37 ;  /* 0x00000025a9b57c20 */ /* 0x000fe20008410000 */
[----:B------:R-:W-:Y:S01]  /*88a0*/  UISETP.NE.AND UP0, UPT, UR6, URZ, UPT ;  /* 0x0000003f0600728c */ /* 0x000fe2000bf05270 */
[----:B------:R-:W-:Y:S01]  /*88b0*/  R2UR UR6, R212 ;  /* 0x00000000d40672ca */ /* 0x000fe200000e0000 */
[----:B------:R-:W-:Y:S01]  /*88c0*/  FMUL.FTZ R185, R185, UR37 ;  /* 0x00000025b9b97c20 */ /* 0x000fe20008410000 */
[----:B0-----:R-:W-:Y:S01]  /*88d0*/  IADD3 R4, R216, UR5, RZ ;  /* 0x00000005d8047c10 */ /* 0x001fe2000fffe0ff */
[----:B------:R-:W0:Y:S01]  /*88e0*/  MUFU.TANH R192, R192 ;  /* 0x000000c000c07308 */ /* 0x000e220000002400 */
[----:B------:R-:W-:Y:S01]  /*88f0*/  FMUL.FTZ R20, R190, UR37 ;  /* 0x00000025be147c20 */ /* 0x000fe20008410000 */
[----:B------:R-:W-:Y:S01]  /*8900*/  PLOP3.LUT P1, PT, PT, PT, UP0, 0x80, 0x0 ;  /* 0x000000000000781c */ /* 0x000fe20003f2f008 */
[----:B------:R-:W-:Y:S01]  /*8910*/  FMUL.FTZ R190, R176, UR37 ;  /* 0x00000025b0be7c20 */ /* 0x000fe20008410000 */
[----:B------:R-:W-:Y:S01]  /*8920*/  PLOP3.LUT P2, PT, PT, PT, UP0, 0x80, 0x0 ;  /* 0x000000000000781c */ /* 0x000fe20003f4f008 */
[----:B------:R-:W-:-:S02]  /*8930*/  IMAD.U32 R169, RZ, RZ, UR7 ;  /* 0x00000007ffa97e24 */ /* 0x000fc4000f8e00ff */
[----:B------:R-:W-:Y:S01]  /*8940*/  FMUL.FTZ R193, R173, UR37 ;  /* 0x00000025adc17c20 */ /* 0x000fe20008410000 */
[----:B------:R-:W-:Y:S01]  /*8950*/  @UP0 ULDC UR5, c[0x0][0x44c] ;  /* 0x0001130000050ab9 */ /* 0x000fe20000000800 */
[----:B------:R-:W1:Y:S01]  /*8960*/  MUFU.TANH R185, R185 ;  /* 0x000000b900b97308 */ /* 0x000e620000002400 */
        /* <DEDUP_REMOVED lines=12> */
[----:B------:R-:W-:Y:S01]  /*8a30*/  UMOV UR5, 0x1 ;  /* 0x0000000100057882 */ /* 0x000fe20000000000 */
[----:B------:R-:W-:Y:S01]  /*8a40*/  FMUL.FTZ R179, R168, UR37 ;  /* 0x00000025a8b37c20 */ /* 0x000fe20008410000 */
[----:B------:R-:W-:Y:S01]  /*8a50*/  UIMAD UR5, UR61, -0x50, UR5 ;  /* 0xffffffb03d0578a4 */ /* 0x000fe2000f8e0205 */
[----:B------:R-:W-:Y:S01]  /*8a60*/  IMAD.MOV.U32 R168, RZ, RZ, -0x2 ;  /* 0xfffffffeffa87424 */ /* 0x000fe200078e00ff */
[----:B------:R-:W3:Y:S01]  /*8a70*/  SHFL.IDX PT, R189, R4, RZ, 0x1c1f ;  /* 0x001c1fff04bd7589 */ /* 0x000ee200000e0000 */
[----:B------:R-:W4:Y:S01]  /*8a80*/  MUFU.TANH R186, R186 ;  /* 0x000000ba00ba7308 */ /* 0x000f220000002400 */
[----:B------:R-:W-:Y:S01]  /*8a90*/  FMUL.FTZ R162, R162, UR37 ;  /* 0x00000025a2a27c20 */ /* 0x000fe20008410000 */
[----:B------:R-:W-:Y:S01]  /*8aa0*/  FMUL.FTZ R159, R159, UR37 ;  /* 0x000000259f9f7c20 */ /* 0x000fe20008410000 */
[----:B------:R-:W-:Y:S01]  /*8ab0*/  IMAD R168, R215, R168, UR5 ;  /* 0x00000005d7a87e24 */ /* 0x000fe2000f8e02a8 */
[----:B------:R-:W-:Y:S01]  /*8ac0*/  ULDC UR5, c[0x0][0x988] ;  /* 0x0002620000057ab9 */ /* 0x000fe20000000800 */
[----:B------:R-:W-:Y:S01]  /*8ad0*/  FMUL.FTZ R163, R163, UR37 ;  /* 0x00000025a3a37c20 */ /* 0x000fe20008410000 */
[----:B------:R-:W-:Y:S01]  /*8ae0*/  FMUL.FTZ R166, R166, UR37 ;  /* 0x00000025a6a67c20 */ /* 0x000fe20008410000 */
[----:B------:R-:W-:Y:S01]  /*8af0*/  FMUL.FTZ R167, R167, UR37 ;  /* 0x00000025a7a77c20 */ /* 0x000fe20008410000 */
[----:B------:R-:W-:Y:S01]  /*8b00*/  IADD3 R168, -R169, UR6, R168 ;  /* 0x00000006a9a87c10 */ /* 0x000fe2000fffe1a8 */
[----:B------:R-:W5:Y:S01]  /*8b10*/  MUFU.TANH R190, R190 ;  /* 0x000000be00be7308 */ /* 0x000f620000002400 */
[----:B------:R-:W-:Y:S01]  /*8b20*/  R2UR UR6, R3 ;  /* 0x00000000030672ca */ /* 0x000fe200000e0000 */
[----:B------:R-:W-:Y:S01]  /*8b30*/  FMUL.FTZ R154, R154, UR37 ;  /* 0x000000259a9a7c20 */ /* 0x000fe20008410000 */
[----:B------:R-:W-:Y:S01]  /*8b40*/  FMUL.FTZ R155, R155, UR37 ;  /* 0x000000259b9b7c20 */ /* 0x000fe20008410000 */
[----:B------:R-:W-:Y:S01]  /*8b50*/  FMUL.FTZ R158, R158, UR37 ;  /* 0x000000259e9e7c20 */ /* 0x000fe20008410000 */
[----:B------:R-:W2:Y:S03]  /*8b60*/  S2UR UR7, SR_CgaCtaId ;  /* 0x00000000000779c3 */ /* 0x000ea60000008800 */
[----:B------:R-:W5:Y:S01]  /*8b70*/  MUFU.TANH R188, R188 ;  /* 0x000000bc00bc7308 */ /* 0x000f620000002400 */
[----:B---3--:R-:W-:-:S05]  /*8b80*/  IMAD.IADD R189, R168, 0x1, R189 ;  /* 0x00000001a8bd7824 */ /* 0x008fca00078e02bd */
[----:B------:R-:W-:Y:S02]  /*8b90*/  UIADD3 UR6, UR6, 0x38840, URZ ;  /* 0x0003884006067890 */ /* 0x000fe4000fffe03f */
[----:B------:R-:W3:Y:S01]  /*8ba0*/  MUFU.TANH R178, R178 ;  /* 0x000000b200b27308 */ /* 0x000ee20000002400 */
[C---:B------:R-:W-:Y:S02]  /*8bb0*/  ISETP.GT.AND P1, PT, R189.reuse, RZ, PT ;  /* 0x000000ffbd00720c */ /* 0x040fe40003f24270 */
[----:B------:R-:W-:Y:S02]  /*8bc0*/  ISETP.GT.AND P2, PT, R189, 0x1, PT ;  /* 0x00000001bd00780c */ /* 0x000fe40003f44270 */
[----:B0-----:R-:W-:-:S03]  /*8bd0*/  FSEL R160, R192, -INF , P1 ;  /* 0xff800000c0a07808 */ /* 0x001fc60000800000 */
[----:B------:R-:W0:Y:S01]  /*8be0*/  MUFU.TANH R191, R191 ;  /* 0x000000bf00bf7308 */ /* 0x000e220000002400 */
[----:B------:R-:W-:Y:S02]  /*8bf0*/  ISETP.GT.AND P1, PT, R189, 0x8, PT ;  /* 0x00000008bd00780c */ /* 0x000fe40003f24270 */
[----:B-1----:R-:W-:Y:S01]  /*8c00*/  FSEL R169, R185, -INF , P2 ;  /* 0xff800000b9a97808 */ /* 0x002fe20001000000 */
[----:B------:R-:W-:Y:S01]  /*8c10*/  FMUL.FTZ R185, R161, UR37 ;  /* 0x00000025a1b97c20 */ /* 0x000fe20008410000 */
[----:B------:R-:W-:Y:S01]  /*8c20*/  FMNMX.FTZ R172, R160, R21, !PT ;  /* 0x00000015a0ac7209 */ /* 0x000fe20007810000 */
[----:B--2---:R-:W-:Y:S01]  /*8c30*/  UPRMT UR6, UR7, 0x654, UR6 ;  /* 0x0000065407067896 */ /* 0x004fe20008000006 */
[----:B------:R-:W-:Y:S01]  /*8c40*/  ISETP.GT.AND P2, PT, R189, 0x9, PT ;  /* 0x00000009bd00780c */ /* 0x000fe20003f44270 */
[----:B------:R1:W-:Y:S01]  /*8c50*/  MUFU.TANH R192, R173 ;  /* 0x000000ad00c07308 */ /* 0x0003e20000002400 */
[----:B------:R-:W-:Y:S02]  /*8c60*/  FSEL R161, R187, -INF , P1 ;  /* 0xff800000bba17808 */ /* 0x000fe40000800000 */
[----:B------:R-:W-:-:S02]  /*8c70*/  FMNMX.FTZ R194, R169, R172, !PT ;  /* 0x000000aca9c27209 */ /* 0x000fc40007810000 */
[----:B------:R-:W-:Y:S02]  /*8c80*/  ISETP.GT.AND P1, PT, R189, 0x10, PT ;  /* 0x00000010bd00780c */ /* 0x000fe40003f24270 */
[----:B----4-:R-:W-:Y:S01]  /*8c90*/  FSEL R172, R186, -INF , P2 ;  /* 0xff800000baac7808 */ /* 0x010fe20001000000 */
[----:B------:R-:W2:Y:S01]  /*8ca0*/  MUFU.TANH R179, R179 ;  /* 0x000000b300b37308 */ /* 0x000ea20000002400 */
[----:B-1----:R-:W-:Y:S01]  /*8cb0*/  FMNMX.FTZ R173, R161, R194, !PT ;  /* 0x000000c2a1ad7209 */ /* 0x002fe20007810000 */
[----:B------:R-:W-:Y:S01]  /*8cc0*/  FMUL.FTZ R186, R164, UR37 ;  /* 0x00000025a4ba7c20 */ /* 0x000fe20008410000 */
[----:B------:R-:W-:Y:S01]  /*8cd0*/  ISETP.GT.AND P2, PT, R189, 0x11, PT ;  /* 0x00000011bd00780c */ /* 0x000fe20003f44270 */
[----:B------:R-:W-:Y:S01]  /*8ce0*/  SYNCS.ARRIVE.TRANS64.RED.A1T0 RZ, [UR6], RZ ;  /* 0x000000ffffff79a7 */ /* 0x000fe20008100406 */
[----:B-----5:R-:W-:Y:S02]  /*8cf0*/  FSEL R164, R190, -INF , P1 ;  /* 0xff800000bea47808 */ /* 0x020fe40000800000 */
[----:B------:R-:W-:Y:S01]  /*8d00*/  FMNMX.FTZ R187, R172, R173, !PT ;  /* 0x000000adacbb7209 */ /* 0x000fe20007810000 */
[----:B------:R-:W1:Y:S01]  /*8d10*/  MUFU.TANH R181, R181 ;  /* 0x000000b500b57308 */ /* 0x000e620000002400 */
[----:B------:R-:W-:-:S02]  /*8d20*/  FSEL R173, R188, -INF , P2 ;  /* 0xff800000bcad7808 */ /* 0x000fc40001000000 */
[----:B------:R-:W-:Y:S02]  /*8d30*/  ISETP.GT.AND P1, PT, R189, 0x18, PT ;  /* 0x00000018bd00780c */ /* 0x000fe40003f24270 */
[----:B------:R-:W-:Y:S01]  /*8d40*/  FMNMX.FTZ R188, R164, R187, !PT ;  /* 0x000000bba4bc7209 */ /* 0x000fe20007810000 */
[----:B------:R-:W-:Y:S01]  /*8d50*/  FMUL.FTZ R187, R165, UR37 ;  /* 0x00000025a5bb7c20 */ /* 0x000fe20008410000 */
[----:B------:R-:W-:Y:S01]  /*8d60*/  ISETP.GT.AND P2, PT, R189, 0x19, PT ;  /* 0x00000019bd00780c */ /* 0x000fe20003f44270 */
[----:B------:R-:W4:Y:S01]  /*8d70*/  MUFU.TANH R180, R180 ;  /* 0x000000b400b47308 */ /* 0x000f220000002400 */
[----:B---3--:R-:W-:Y:S02]  /*8d80*/  FSEL R178, R178, -INF , P1 ;  /* 0xff800000b2b27808 */ /* 0x008fe40000800000 */
[----:B------:R-:W-:Y:S01]  /*8d90*/  FMNMX.FTZ R195, R173, R188, !PT ;  /* 0x000000bcadc37209 */ /* 0x000fe20007810000 */
[----:B------:R-:W-:Y:S01]  /*8da0*/  FMUL.FTZ R188, R152, UR37 ;  /* 0x0000002598bc7c20 */ /* 0x000fe20008410000 */
[----:B------:R-:W-:-:S02]  /*8db0*/  ISETP.GT.AND P1, PT, R189, 0x20, PT ;  /* 0x00000020bd00780c */ /* 0x000fc40003f24270 */
[----:B0-----:R-:W-:Y:S01]  /*8dc0*/  FSEL R165, R191, -INF , P2 ;  /* 0xff800000bfa57808 */ /* 0x001fe20001000000 */
[----:B------:R-:W0:Y:S01]  /*8dd0*/  MUFU.TANH R193, R193 ;  /* 0x000000c100c17308 */ /* 0x000e220000002400 */
[----:B------:R-:W-:Y:S02]  /*8de0*/  FMNMX.FTZ R190, R178, R195, !PT ;  /* 0x000000c3b2be7209 */ /* 0x000fe40007810000 */
[----:B------:R-:W-:Y:S02]  /*8df0*/  ISETP.GT.AND P2, PT, R189, 0x21, PT ;  /* 0x00000021bd00780c */ /* 0x000fe40003f44270 */
[----:B--2---:R-:W-:Y:S02]  /*8e00*/  FSEL R152, R179, -INF , P1 ;  /* 0xff800000b3987808 */ /* 0x004fe40000800000 */
[----:B------:R-:W-:Y:S01]  /*8e10*/  FMNMX.FTZ R191, R165, R190, !PT ;  /* 0x000000bea5bf7209 */ /* 0x000fe20007810000 */
[----:B------:R-:W2:Y:S01]  /*8e20*/  MUFU.TANH R185, R185 ;  /* 0x000000b900b97308 */ /* 0x000ea20000002400 */
[----:B------:R-:W-:Y:S01]  /*8e30*/  ISETP.GT.AND P1, PT, R189, 0x28, PT ;  /* 0x00000028bd00780c */ /* 0x000fe20003f24270 */
[----:B------:R-:W-:Y:S01]  /*8e40*/  FMUL.FTZ R190, R153, UR37 ;  /* 0x0000002599be7c20 */ /* 0x000fe20008410000 */
[----:B-1----:R-:W-:-:S02]  /*8e50*/  FSEL R179, R181, -INF , P2 ;  /* 0xff800000b5b37808 */ /* 0x002fc40001000000 */
[----:B------:R-:W-:Y:S01]  /*8e60*/  FMNMX.FTZ R194, R152, R191, !PT ;  /* 0x000000bf98c27209 */ /* 0x000fe20007810000 */
[----:B------:R-:W-:Y:S01]  /*8e70*/  FMUL.FTZ R191, R156, UR37 ;  /* 0x000000259cbf7c20 */ /* 0x000fe20008410000 */
[----:B------:R-:W-:Y:S01]  /*8e80*/  ISETP.GT.AND P2, PT, R189, 0x29, PT ;  /* 0x00000029bd00780c */ /* 0x000fe20003f44270 */
[----:B------:R-:W1:Y:S01]  /*8e90*/  MUFU.TANH R186, R186 ;  /* 0x000000ba00ba7308 */ /* 0x000e620000002400 */
[----:B----4-:R-:W-:Y:S02]  /*8ea0*/  FSEL R153, R180, -INF , P1 ;  /* 0xff800000b4997808 */ /* 0x010fe40000800000 */
[----:B------:R-:W-:Y:S02]  /*8eb0*/  FMNMX.FTZ R194, R179, R194, !PT ;  /* 0x000000c2b3c27209 */ /* 0x000fe40007810000 */
[----:B------:R-:W-:Y:S02]  /*8ec0*/  ISETP.GT.AND P1, PT, R189, 0x30, PT ;  /* 0x00000030bd00780c */ /* 0x000fe40003f24270 */
[----:B0-----:R-:W-:Y:S01]  /*8ed0*/  FSEL R180, R193, -INF , P2 ;  /* 0xff800000c1b47808 */ /* 0x001fe20001000000 */
[----:B------:R-:W0:Y:S01]  /*8ee0*/  MUFU.TANH R187, R187 ;  /* 0x000000bb00bb7308 */ /* 0x000e220000002400 */
[----:B------:R-:W-:-:S02]  /*8ef0*/  FMNMX.FTZ R193, R153, R194, !PT ;  /* 0x000000c299c17209 */ /* 0x000fc40007810000 */
[C---:B------:R-:W-:Y:S02]  /*8f00*/  ISETP.GT.AND P2, PT, R189.reuse, 0x31, PT ;  /* 0x00000031bd00780c */ /* 0x040fe40003f44270 */
[----:B------:R-:W-:Y:S02]  /*8f10*/  FSEL R181, R192, -INF , P1 ;  /* 0xff800000c0b57808 */ /* 0x000fe40000800000 */
[----:B------:R-:W-:Y:S01]  /*8f20*/  FMNMX.FTZ R192, R180, R193, !PT ;  /* 0x000000c1b4c07209 */ /* 0x000fe20007810000 */
[----:B------:R-:W3:Y:S01]  /*8f30*/  MUFU.TANH R188, R188 ;  /* 0x000000bc00bc7308 */ /* 0x000ee20000002400 */
[----:B------:R-:W-:Y:S01]  /*8f40*/  ISETP.GT.AND P1, PT, R189, 0x38, PT ;  /* 0x00000038bd00780c */ /* 0x000fe20003f24270 */
[----:B------:R-:W-:Y:S01]  /*8f50*/  FMUL.FTZ R193, R182, UR37 ;  /* 0x00000025b6c17c20 */ /* 0x000fe20008410000 */
[----:B--2---:R-:W-:Y:S02]  /*8f60*/  FSEL R156, R185, -INF , P2 ;  /* 0xff800000b99c7808 */ /* 0x004fe40001000000 */
[----:B------:R-:W-:Y:S01]  /*8f70*/  FMNMX.FTZ R185, R181, R192, !PT ;  /* 0x000000c0b5b97209 */ /* 0x000fe20007810000 */
[----:B------:R-:W-:Y:S01]  /*8f80*/  FMUL.FTZ R192, R157, UR37 ;  /* 0x000000259dc07c20 */ /* 0x000fe20008410000 */
[----:B-1----:R-:W-:Y:S01]  /*8f90*/  FSEL R157, R186, -INF , P1 ;  /* 0xff800000ba9d7808 */ /* 0x002fe20000800000 */
[----:B------:R-:W1:Y:S01]  /*8fa0*/  MUFU.TANH R190, R190 ;  /* 0x000000be00be7308 */ /* 0x000e620000002400 */
[----:B------:R-:W-:-:S02]  /*8fb0*/  ISETP.GT.AND P2, PT, R189, 0x39, PT ;  /* 0x00000039bd00780c */ /* 0x000fc40003f44270 */
[----:B------:R-:W-:Y:S02]  /*8fc0*/  FMNMX.FTZ R186, R156, R185, !PT ;  /* 0x000000b99cba7209 */ /* 0x000fe40007810000 */
[----:B------:R-:W-:Y:S02]  /*8fd0*/  ISETP.GT.AND P1, PT, R189, 0x40, PT ;  /* 0x00000040bd00780c */ /* 0x000fe40003f24270 */
[----:B0-----:R-:W-:Y:S01]  /*8fe0*/  FSEL R185, R187, -INF , P2 ;  /* 0xff800000bbb97808 */ /* 0x001fe20001000000 */
[----:B------:R-:W0:Y:S01]  /*8ff0*/  MUFU.TANH R191, R191 ;  /* 0x000000bf00bf7308 */ /* 0x000e220000002400 */
[----:B------:R-:W-:Y:S02]  /*9000*/  FMNMX.FTZ R194, R157, R186, !PT ;  /* 0x000000ba9dc27209 */ /* 0x000fe40007810000 */
[----:B------:R-:W-:Y:S02]  /*9010*/  ISETP.GT.AND P2, PT, R189, 0x41, PT ;  /* 0x00000041bd00780c */ /* 0x000fe40003f44270 */
[----:B---3--:R-:W-:-:S02]  /*9020*/  FSEL R186, R188, -INF , P1 ;  /* 0xff800000bcba7808 */ /* 0x008fc40000800000 */
[----:B------:R-:W-:Y:S01]  /*9030*/  FMNMX.FTZ R195, R185, R194, !PT ;  /* 0x000000c2b9c37209 */ /* 0x000fe20007810000 */
[----:B------:R-:W2:Y:S01]  /*9040*/  MUFU.TANH R192, R192 ;  /* 0x000000c000c07308 */ /* 0x000ea20000002400 */
[----:B------:R-:W-:Y:S02]  /*9050*/  ISETP.GT.AND P1, PT, R189, 0x48, PT ;  /* 0x00000048bd00780c */ /* 0x000fe40003f24270 */
[----:B-1----:R-:W-:Y:S01]  /*9060*/  FSEL R187, R190, -INF , P2 ;  /* 0xff800000bebb7808 */ /* 0x002fe20001000000 */
[----:B------:R-:W-:Y:S01]  /*9070*/  FMUL.FTZ R190, R183, UR37 ;  /* 0x00000025b7be7c20 */ /* 0x000fe20008410000 */
[----:B------:R-:W-:Y:S02]  /*9080*/  FMNMX.FTZ R182, R186, R195, !PT ;  /* 0x000000c3bab67209 */ /* 0x000fe40007810000 */
[----:B------:R-:W-:Y:S01]  /*9090*/  ISETP.GT.AND P2, PT, R189, 0x49, PT ;  /* 0x00000049bd00780c */ /* 0x000fe20003f44270 */
[----:B------:R1:W-:Y:S01]  /*90a0*/  MUFU.TANH R188, R193 ;  /* 0x000000c100bc7308 */ /* 0x0003e20000002400 */
[----:B0-----:R-:W-:-:S02]  /*90b0*/  FSEL R183, R191, -INF , P1 ;  /* 0xff800000bfb77808 */ /* 0x001fc40000800000 */
[----:B------:R-:W-:-:S04]  /*90c0*/  FMNMX.FTZ R194, R187, R182, !PT ;  /* 0x000000b6bbc27209 */ /* 0x000fc80007810000 */
[----:B------:R-:W-:Y:S01]  /*90d0*/  FMNMX.FTZ R191, R183, R194, !PT ;  /* 0x000000c2b7bf7209 */ /* 0x000fe20007810000 */
[----:B------:R0:W-:Y:S01]  /*90e0*/  MUFU.TANH R189, R190 ;  /* 0x000000be00bd7308 */ /* 0x0001e20000002400 */
[----:B--2---:R-:W-:Y:S01]  /*90f0*/  FSEL R182, R192, -INF , P2 ;  /* 0xff800000c0b67808 */ /* 0x004fe20001000000 */
[----:B-1----:R-:W1:Y:S03]  /*9100*/  SHFL.IDX PT, R193, R4, 0x1, 0x1c1f ;  /* 0x003c1f0004c17f89 */ /* 0x002e6600000e0000 */
[----:B------:R-:W-:-:S03]  /*9110*/  FMNMX.FTZ R191, R182, R191, !PT ;  /* 0x000000bfb6bf7209 */ /* 0x000fc60007810000 */
[----:B------:R-:W2:Y:S02]  /*9120*/  MUFU.TANH R2, R2 ;  /* 0x0000000200027308 */ /* 0x000ea40000002400 */
[----:B------:R-:W0:Y:S06]  /*9130*/  SHFL.BFLY PT, R192, R191, 0x2, 0x1f ;  /* 0x0c401f00bfc07f89 */ /* 0x000e2c00000e0000 */
[----:B------:R-:W3:Y:S08]  /*9140*/  MUFU.TANH R0, R0 ;  /* 0x0000000000007308 */ /* 0x000ef00000002400 */
[----:B------:R-:W4:Y:S01]  /*9150*/  MUFU.TANH R20, R20 ;  /* 0x0000001400147308 */ /* 0x000f220000002400 */
[----:B-1----:R-:W-:-:S05]  /*9160*/  IMAD.IADD R168, R168, 0x1, R193 ;  /* 0x00000001a8a87824 */ /* 0x002fca00078e02c1 */
[C---:B------:R-:W-:Y:S02]  /*9170*/  ISETP.GT.AND P1, PT, R168.reuse, RZ, PT ;  /* 0x000000ffa800720c */ /* 0x040fe40003f24270 */
[----:B------:R-:W1:Y:S01]  /*9180*/  MUFU.TANH R184, R184 ;  /* 0x000000b800b87308 */ /* 0x000e620000002400 */
[----:B------:R-:W-:Y:S02]  /*9190*/  ISETP.GT.AND P2, PT, R168, 0x1, PT ;  /* 0x00000001a800780c */ /* 0x000fe40003f44270 */
[----:B0-----:R-:W-:Y:S02]  /*91a0*/  FMNMX.FTZ R190, R191, R192, !PT ;  /* 0x000000c0bfbe7209 */ /* 0x001fe40007810000 */
[----:B--2---:R-:W-:Y:S02]  /*91b0*/  FSEL R2, R2, -INF , P1 ;  /* 0xff80000002027808 */ /* 0x004fe40000800000 */
[----:B------:R-:W-:Y:S01]  /*91c0*/  ISETP.GT.AND P1, PT, R168, 0x8, PT ;  /* 0x00000008a800780c */ /* 0x000fe20003f24270 */
[----:B------:R-:W0:Y:S01]  /*91d0*/  SHFL.BFLY PT, R191, R190, 0x1, 0x1f ;  /* 0x0c201f00bebf7f89 */ /* 0x000e2200000e0000 */
[----:B------:R-:W2:Y:S01]  /*91e0*/  MUFU.TANH R176, R176 ;  /* 0x000000b000b07308 */ /* 0x000ea20000002400 */
[----:B---3--:R-:W-:-:S02]  /*91f0*/  FSEL R0, R0, -INF , P2 ;  /* 0xff80000000007808 */ /* 0x008fc40001000000 */
[----:B------:R-:W-:Y:S02]  /*9200*/  ISETP.GT.AND P2, PT, R168, 0x9, PT ;  /* 0x00000009a800780c */ /* 0x000fe40003f44270 */
[----:B----4-:R-:W-:Y:S02]  /*9210*/  FSEL R20, R20, -INF , P1 ;  /* 0xff80000014147808 */ /* 0x010fe40000800000 */
[----:B------:R-:W-:Y:S01]  /*9220*/  ISETP.GT.AND P1, PT, R168, 0x10, PT ;  /* 0x00000010a800780c */ /* 0x000fe20003f24270 */
[----:B------:R-:W3:Y:S01]  /*9230*/  MUFU.TANH R177, R177 ;  /* 0x000000b100b17308 */ /* 0x000ee20000002400 */
[----:B-1----:R-:W-:Y:S02]  /*9240*/  FSEL R184, R184, -INF , P2 ;  /* 0xff800000b8b87808 */ /* 0x002fe40001000000 */
[C---:B------:R-:W-:Y:S02]  /*9250*/  ISETP.GT.AND P2, PT, R168.reuse, 0x11, PT ;  /* 0x00000011a800780c */ /* 0x040fe40003f44270 */
[----:B------:R-:W-:-:S02]  /*9260*/  ISETP.GT.AND P3, PT, R168, 0x18, PT ;  /* 0x00000018a800780c */ /* 0x000fc40003f64270 */
[----:B------:R-:W-:Y:S01]  /*9270*/  ISETP.GT.AND P4, PT, R168, 0x19, PT ;  /* 0x00000019a800780c */ /* 0x000fe20003f84270 */
[----:B------:R-:W1:Y:S01]  /*9280*/  MUFU.TANH R170, R170 ;  /* 0x000000aa00aa7308 */ /* 0x000e620000002400 */
[----:B--2---:R-:W-:Y:S02]  /*9290*/  FSEL R176, R176, -INF , P1 ;  /* 0xff800000b0b07808 */ /* 0x004fe40000800000 */
[----:B------:R-:W-:Y:S02]  /*92a0*/  FSEL R188, R188, -INF , P3 ;  /* 0xff800000bcbc7808 */ /* 0x000fe40001800000 */
[----:B------:R-:W-:Y:S02]  /*92b0*/  FSEL R189, R189, -INF , P4 ;  /* 0xff800000bdbd7808 */ /* 0x000fe40002000000 */
[----:B0-----:R-:W-:Y:S01]  /*92c0*/  FMNMX.FTZ R4, R190, R191, !PT ;  /* 0x000000bfbe047209 */ /* 0x001fe20007810000 */
[----:B------:R-:W0:Y:S01]  /*92d0*/  MUFU.TANH R171, R171 ;  /* 0x000000ab00ab7308 */ /* 0x000e220000002400 */
[----:B------:R-:W-:-:S02]  /*92e0*/  FMNMX.FTZ R191, R2, R228, !PT ;  /* 0x000000e402bf7209 */ /* 0x000fc40007810000 */
[----:B---3--:R-:W-:Y:S01]  /*92f0*/  FSEL R177, R177, -INF , P2 ;  /* 0xff800000b1b17808 */ /* 0x008fe20001000000 */
[----:B------:R-:W-:Y:S01]  /*9300*/  FMUL.FTZ R192, R4, UR5 ;  /* 0x0000000504c07c20 */ /* 0x000fe20008410000 */
[----:B------:R-:W-:Y:S02]  /*9310*/  FMNMX.FTZ R191, R0, R191, !PT ;  /* 0x000000bf00bf7209 */ /* 0x000fe40007810000 */
[----:B------:R-:W-:Y:S01]  /*9320*/  FSETP.NEU.FTZ.AND P1, PT, R4, -INF , PT ;  /* 0xff8000000400780b */ /* 0x000fe20003f3d000 */
[----:B------:R-:W2:Y:S01]  /*9330*/  MUFU.TANH R174, R174 ;  /* 0x000000ae00ae7308 */ /* 0x000ea20000002400 */
[----:B------:R-:W-:Y:S02]  /*9340*/  FMNMX.FTZ R191, R20, R191, !PT ;  /* 0x000000bf14bf7209 */ /* 0x000fe40007810000 */
[----:B------:R-:W-:Y:S02]  /*9350*/  ISETP.GT.AND P2, PT, R168, 0x20, PT ;  /* 0x00000020a800780c */ /* 0x000fe40003f44270 */
[----:B------:R-:W-:-:S02]  /*9360*/  FMNMX.FTZ R191, R184, R191, !PT ;  /* 0x000000bfb8bf7209 */ /* 0x000fc40007810000 */
[----:B------:R-:W-:Y:S01]  /*9370*/  ISETP.GT.AND P3, PT, R168, 0x21, PT ;  /* 0x00000021a800780c */ /* 0x000fe20003f64270 */
[----:B------:R-:W3:Y:S01]  /*9380*/  MUFU.TANH R175, R175 ;  /* 0x000000af00af7308 */ /* 0x000ee20000002400 */
[----:B------:R-:W-:Y:S02]  /*9390*/  FMNMX.FTZ R190, R176, R191, !PT ;  /* 0x000000bfb0be7209 */ /* 0x000fe40007810000 */
[----:B-1----:R-:W-:Y:S02]  /*93a0*/  FSEL R170, R170, -INF , P2 ;  /* 0xff800000aaaa7808 */ /* 0x002fe40001000000 */
[----:B------:R-:W-:Y:S02]  /*93b0*/  FMNMX.FTZ R191, R177, R190, !PT ;  /* 0x000000beb1bf7209 */ /* 0x000fe40007810000 */
[----:B------:R-:W-:Y:S01]  /*93c0*/  ISETP.GT.AND P2, PT, R168, 0x28, PT ;  /* 0x00000028a800780c */ /* 0x000fe20003f44270 */
[----:B------:R1:W-:Y:S01]  /*93d0*/  MUFU.TANH R3, R159 ;  /* 0x0000009f00037308 */ /* 0x0003e20000002400 */
[----:B------:R-:W-:-:S02]  /*93e0*/  FMNMX.FTZ R190, R188, R191, !PT ;  /* 0x000000bfbcbe7209 */ /* 0x000fc40007810000 */
[----:B0-----:R-:W-:Y:S02]  /*93f0*/  FSEL R171, R171, -INF , P3 ;  /* 0xff800000abab7808 */ /* 0x001fe40001800000 */
[----:B------:R-:W-:Y:S02]  /*9400*/  FMNMX.FTZ R191, R189, R190, !PT ;  /* 0x000000bebdbf7209 */ /* 0x000fe40007810000 */
[----:B------:R-:W-:Y:S01]  /*9410*/  ISETP.GT.AND P3, PT, R168, 0x29, PT ;  /* 0x00000029a800780c */ /* 0x000fe20003f64270 */
[----:B------:R-:W0:Y:S01]  /*9420*/  MUFU.TANH R162, R162 ;  /* 0x000000a200a27308 */ /* 0x000e220000002400 */
[----:B-1----:R-:W-:Y:S02]  /*9430*/  FSEL R159, R192, RZ, P1 ;  /* 0x000000ffc09f7208 */ /* 0x002fe40000800000 */
[----:B--2---:R-:W-:Y:S02]  /*9440*/  FSEL R174, R174, -INF , P2 ;  /* 0xff800000aeae7808 */ /* 0x004fe40001000000 */
[----:B------:R-:W-:Y:S01]  /*9450*/  ISETP.GT.AND P2, PT, R168, 0x30, PT ;  /* 0x00000030a800780c */ /* 0x000fe20003f44270 */
[--C-:B------:R-:W-:Y:S01]  /*9460*/  FFMA.FTZ R208, R160, UR5, -R159.reuse ;  /* 0x00000005a0d07c23 */ /* 0x100fe2000801089f */
[----:B------:R-:W-:Y:S01]  /*9470*/  FMNMX.FTZ R160, R170, R191, !PT ;  /* 0x000000bfaaa07209 */ /* 0x000fe20007810000 */
[----:B------:R-:W1:Y:S01]  /*9480*/  MUFU.TANH R163, R163 ;  /* 0x000000a300a37308 */ /* 0x000e620000002400 */
[--C-:B------:R-:W-:Y:S01]  /*9490*/  FFMA.FTZ R191, R169, UR5, -R159.reuse ;  /* 0x00000005a9bf7c23 */ /* 0x100fe2000801089f */
[----:B---3--:R-:W-:Y:S01]  /*94a0*/  FSEL R175, R175, -INF , P3 ;  /* 0xff800000afaf7808 */ /* 0x008fe20001800000 */
[--C-:B------:R-:W-:Y:S01]  /*94b0*/  FFMA.FTZ R210, R161, UR5, -R159.reuse ;  /* 0x00000005a1d27c23 */ /* 0x100fe2000801089f */
[----:B------:R-:W-:Y:S01]  /*94c0*/  FMNMX.FTZ R169, R171, R160, !PT ;  /* 0x000000a0aba97209 */ /* 0x000fe20007810000 */
[--C-:B------:R-:W-:Y:S01]  /*94d0*/  FFMA.FTZ R204, R164, UR5, -R159.reuse ;  /* 0x00000005a4cc7c23 */ /* 0x100fe2000801089f */
[----:B------:R-:W-:Y:S01]  /*94e0*/  ISETP.GT.AND P3, PT, R168, 0x31, PT ;  /* 0x00000031a800780c */ /* 0x000fe20003f64270 */
[--C-:B------:R-:W-:Y:S01]  /*94f0*/  FFMA.FTZ R206, R178, UR5, -R159.reuse ;  /* 0x00000005b2ce7c23 */ /* 0x100fe2000801089f */
[----:B------:R-:W2:Y:S01]  /*9500*/  MUFU.TANH R166, R166 ;  /* 0x000000a600a67308 */ /* 0x000ea20000002400 */
[----:B------:R-:W-:Y:S01]  /*9510*/  FMNMX.FTZ R190, R174, R169, !PT ;  /* 0x000000a9aebe7209 */ /* 0x000fe20007810000 */
[--C-:B------:R-:W-:Y:S01]  /*9520*/  FFMA.FTZ R198, R157, UR5, -R159.reuse ;  /* 0x000000059dc67c23 */ /* 0x100fe2000801089f */
[----:B0-----:R-:W-:Y:S01]  /*9530*/  FSEL R162, R162, -INF , P2 ;  /* 0xff800000a2a27808 */ /* 0x001fe20001000000 */
[--C-:B------:R-:W-:Y:S01]  /*9540*/  FFMA.FTZ R200, R152, UR5, -R159.reuse ;  /* 0x0000000598c87c23 */ /* 0x100fe2000801089f */
[----:B------:R-:W-:Y:S01]  /*9550*/  FMNMX.FTZ R161, R175, R190, !PT ;  /* 0x000000beafa17209 */ /* 0x000fe20007810000 */
[--C-:B------:R-:W-:Y:S01]  /*9560*/  FFMA.FTZ R202, R153, UR5, -R159.reuse ;  /* 0x0000000599ca7c23 */ /* 0x100fe2000801089f */
[----:B------:R-:W-:Y:S01]  /*9570*/  ISETP.GT.AND P2, PT, R168, 0x38, PT ;  /* 0x00000038a800780c */ /* 0x000fe20003f44270 */
[----:B------:R-:W0:Y:S01]  /*9580*/  MUFU.TANH R167, R167 ;  /* 0x000000a700a77308 */ /* 0x000e220000002400 */
[----:B-1----:R-:W-:Y:S01]  /*9590*/  FSEL R163, R163, -INF , P3 ;  /* 0xff800000a3a37808 */ /* 0x002fe20001800000 */
[--C-:B------:R-:W-:Y:S01]  /*95a0*/  FFMA.FTZ R165, R165, UR5, -R159.reuse ;  /* 0x00000005a5a57c23 */ /* 0x100fe2000801089f */
[----:B------:R-:W-:Y:S01]  /*95b0*/  FMNMX.FTZ R190, R162, R161, !PT ;  /* 0x000000a1a2be7209 */ /* 0x000fe20007810000 */
[--C-:B------:R-:W-:Y:S01]  /*95c0*/  FFMA.FTZ R161, R172, UR5, -R159.reuse ;  /* 0x00000005aca17c23 */ /* 0x100fe2000801089f */
[----:B------:R-:W-:Y:S01]  /*95d0*/  ISETP.GT.AND P3, PT, R168, 0x39, PT ;  /* 0x00000039a800780c */ /* 0x000fe20003f64270 */
[--C-:B------:R-:W-:Y:S01]  /*95e0*/  FFMA.FTZ R196, R181, UR5, -R159.reuse ;  /* 0x00000005b5c47c23 */ /* 0x100fe2000801089f */
[----:B------:R-:W-:Y:S01]  /*95f0*/  FMNMX.FTZ R169, R163, R190, !PT ;  /* 0x000000bea3a97209 */ /* 0x000fe20007810000 */
[----:B------:R-:W1:Y:S01]  /*9600*/  MUFU.TANH R154, R154 ;  /* 0x0000009a009a7308 */ /* 0x000e620000002400 */
[----:B--2---:R-:W-:Y:S01]  /*9610*/  FSEL R166, R166, -INF , P2 ;  /* 0xff800000a6a67808 */ /* 0x004fe20001000000 */
[--C-:B------:R-:W-:Y:S01]  /*9620*/  FFMA.FTZ R153, R185, UR5, -R159.reuse ;  /* 0x00000005b9997c23 */ /* 0x100fe2000801089f */
[----:B------:R-:W-:Y:S01]  /*9630*/  ISETP.GT.AND P2, PT, R168, 0x40, PT ;  /* 0x00000040a800780c */ /* 0x000fe20003f44270 */
[--C-:B------:R-:W-:Y:S01]  /*9640*/  FFMA.FTZ R192, R186, UR5, -R159.reuse ;  /* 0x00000005bac07c23 */ /* 0x100fe2000801089f */
[----:B------:R-:W-:Y:S01]  /*9650*/  FMNMX.FTZ R172, R166, R169, !PT ;  /* 0x000000a9a6ac7209 */ /* 0x000fe20007810000 */
[--C-:B------:R-:W-:Y:S01]  /*9660*/  FFMA.FTZ R152, R187, UR5, -R159.reuse ;  /* 0x00000005bb987c23 */ /* 0x100fe2000801089f */
[----:B------:R-:W-:Y:S01]  /*9670*/  FFMA.FTZ R194, R183, UR5, -R159 ;  /* 0x00000005b7c27c23 */ /* 0x000fe2000801089f */
[----:B------:R-:W2:Y:S01]  /*9680*/  MUFU.TANH R155, R155 ;  /* 0x0000009b009b7308 */ /* 0x000ea20000002400 */
[----:B0-----:R-:W-:-:S02]  /*9690*/  FSEL R167, R167, -INF , P3 ;  /* 0xff800000a7a77808 */ /* 0x001fc40001800000 */
[----:B------:R-:W-:-:S05]  /*96a0*/  ISETP.GT.AND P3, PT, R168, 0x41, PT ;  /* 0x00000041a800780c */ /* 0x000fca0003f64270 */
[----:B------:R-:W0:Y:S01]  /*96b0*/  MUFU.TANH R158, R158 ;  /* 0x0000009e009e7308 */ /* 0x000e220000002400 */
[----:B-1----:R-:W-:Y:S02]  /*96c0*/  FSEL R154, R154, -INF , P2 ;  /* 0xff8000009a9a7808 */ /* 0x002fe40001000000 */
[----:B------:R-:W-:-:S05]  /*96d0*/  ISETP.GT.AND P2, PT, R168, 0x48, PT ;  /* 0x00000048a800780c */ /* 0x000fca0003f44270 */
[----:B------:R1:W-:Y:S01]  /*96e0*/  MUFU.EX2 R160, R191 ;  /* 0x000000bf00a07308 */ /* 0x0003e20000000800 */
[----:B--2---:R-:W-:Y:S02]  /*96f0*/  FSEL R169, R155, -INF , P3 ;  /* 0xff8000009ba97808 */ /* 0x004fe40001800000 */
[----:B------:R-:W-:Y:S01]  /*9700*/  ISETP.GT.AND P3, PT, R168, 0x49, PT ;  /* 0x00000049a800780c */ /* 0x000fe20003f64270 */
[----:B------:R-:W-:-:S03]  /*9710*/  FFMA.FTZ R168, R173, UR5, -R159 ;  /* 0x00000005ada87c23 */ /* 0x000fc6000801089f */
[----:B------:R-:W-:Y:S01]  /*9720*/  FSEL R173, R3, -INF , P3 ;  /* 0xff80000003ad7808 */ /* 0x000fe20001800000 */
[----:B------:R-:W-:Y:S01]  /*9730*/  MUFU.EX2 R208, R208 ;  /* 0x000000d000d07308 */ /* 0x000fe20000000800 */
[----:B-1----:R-:W-:Y:S02]  /*9740*/  FMNMX.FTZ R191, R167, R172, !PT ;  /* 0x000000aca7bf7209 */ /* 0x002fe40007810000 */
[----:B0-----:R-:W-:Y:S02]  /*9750*/  FSEL R172, R158, -INF , P2 ;  /* 0xff8000009eac7808 */ /* 0x001fe40001000000 */
        /* <DEDUP_REMOVED lines=123> */
.L_x_2437:
        /* <DEDUP_REMOVED lines=31> */
[----:B------:R-:W-:Y:S02]  /*a100*/  F2FP.F16.F32.PACK_AB R195, R154, R195 ;  /* 0x000000c39ac3723e */ /* 0x000fe400000000ff */
[----:B------:R-:W-:Y:S01]  /*a110*/  MOV R20, UR4 ;  /* 0x0000000400147c02 */ /* 0x000fe20008000f00 */
[----:B------:R-:W-:Y:S06]  /*a120*/  @P1 BRA `(.L_x_2438) ;  /* 0xffffffbc004c1947 */ /* 0x000fec000383ffff */
.L_x_2427:
        /* <DEDUP_REMOVED lines=8> */
.L_x_2450:
        /* <DEDUP_REMOVED lines=9> */
.L_x_2440:
        /* <DEDUP_REMOVED lines=8> */
.L_x_2441:
[----:B-1----:R-:W-:Y:S05]  /*a2c0*/  @P1 BRA `(.L_x_2442) ;  /* 0x0000000000081947 */ /* 0x002fea0003800000 */
[----:B------:R-:W1:Y:S02]  /*a2d0*/  SYNCS.PHASECHK.TRANS64.TRYWAIT P1, [UR4+0x38830], R3 ;  /* 0x03883003ff0075a7 */ /* 0x000e640008020144 */
[----:B-1----:R-:W-:Y:S05]  /*a2e0*/  @!P1 BRA `(.L_x_2443) ;  /* 0x000000e000189947 */ /* 0x002fea0003800000 */
.L_x_2442:
        /* <DEDUP_REMOVED lines=655> */
.L_x_2444:
        /* <DEDUP_REMOVED lines=8> */
.L_x_2445:
[----:B---3--:R-:W-:Y:S05]  /*cc60*/  @P1 BRA `(.L_x_2446) ;  /* 0x0000000000081947 */ /* 0x008fea0003800000 */
[----:B------:R-:W3:Y:S02]  /*cc70*/  SYNCS.PHASECHK.TRANS64.TRYWAIT P1, [UR4+0x38850], R0 ;  /* 0x03885000ff0075a7 */ /* 0x000ee40008020144 */
[----:B---3--:R-:W-:Y:S05]  /*cc80*/  @!P1 BRA `(.L_x_2447) ;  /* 0x000000b400c89947 */ /* 0x008fea0003800000 */
.L_x_2446:
        /* <DEDUP_REMOVED lines=37> */
.L_x_2448:
        /* <DEDUP_REMOVED lines=265> */
.L_x_2449:
        /* <DEDUP_REMOVED lines=32> */
.L_x_2439:
        /* <DEDUP_REMOVED lines=131> */
.L_x_2451:
        /* <DEDUP_REMOVED lines=8> */
.L_x_2452:
[----:B-1----:R-:W-:Y:S05]  /*ea20*/  @P1 BRA `(.L_x_2453) ;  /* 0x0000000000081947 */ /* 0x002fea0003800000 */
[----:B------:R-:W1:Y:S02]  /*ea30*/  SYNCS.PHASECHK.TRANS64.TRYWAIT P1, [UR8+0x38850], R0 ;  /* 0x03885000ff0075a7 */ /* 0x000e640008020148 */
[----:B-1----:R-:W-:Y:S05]  /*ea40*/  @!P1 BRA `(.L_x_2454) ;  /* 0x0000009800709947 */ /* 0x002fea0003800000 */
.L_x_2453:
[----:B------:R-:W-:Y:S01]  /*ea50*/  R2UR UR4, R16 ;  /* 0x00000000100472ca */ /* 0x000fe200000e0000 */
[----:B------:R-:W-:Y:S01]  /*ea60*/  WARPGROUP.ARRIVE ;  /* 0x00000000000079c5 */ /* 0x000fe20000000000 */
[----:B------:R-:W-:Y:S01]  /*ea70*/  UMOV UR7, 0x40000040 ;  /* 0x4000004000077882 */ /* 0x000fe20000000000 */
[----:B-1----:R-:W1:Y:S01]  /*ea80*/  SHFL.BFLY PT, R7, R18, 0x2, 0x1f ;  /* 0x0c401f0012077f89 */ /* 0x002e6200000e0000 */
[----:B------:R-:W-:Y:S01]  /*ea90*/  IMAD.MOV.U32 R6, RZ, RZ, RZ ;  /* 0x000000ffff067224 */ /* 0x000fe200078e00ff */
[----:B------:R-:W-:Y:S02]  /*eaa0*/  MOV R13, UR5 ;  /* 0x00000005000d7c02 */ /* 0x000fe40008000f00 */
        /* <DEDUP_REMOVED lines=8> */
[----:B------:R-:W-:Y:S01]  /*eb30*/  IMAD.MOV.U32 R5, RZ, RZ, RZ ;  /* 0x000000ffff057224 */ /* 0x000fe200078e00ff */
[----:B------:R-:W0:Y:S04]  /*eb40*/  SHFL.BFLY PT, R0, R7, 0x1, 0x1f ;  /* 0x0c201f0007007f89 */ /* 0x000e2800000e0000 */
[----:B------:R-:W-:Y:S01]  /*eb50*/  UMOV UR6, UR4 ;  /* 0x0000000400067c82 */ /* 0x000fe20008000000 */
[----:B------:R-:W1:Y:S01]  /*eb60*/  SHFL.BFLY PT, R9, R2, 0x1, 0x1f ;  /* 0x0c201f0002097f89 */ /* 0x000e6200000e0000 */
[----:B------:R-:W-:Y:S01]  /*eb70*/  HGMMA.64x256x16.F32 R24, R208, gdesc[UR4].tnspB, R24, gsb0 ;  /* 0x43e00004d0187df0 */ /* 0x000fe20008000818 */
[----:B------:R-:W-:Y:S01]  /*eb80*/  UIADD3 UR6, UR4, 0x80, URZ ;  /* 0x0000008004067890 */ /* 0x000fe2000fffe03f */
[----:B------:R-:W-:Y:S01]  /*eb90*/  UMOV UR7, 0x40000040 ;  /* 0x4000004000077882 */ /* 0x000fe20000000000 */
        /* <DEDUP_REMOVED lines=42> */
.L_x_2455:
        /* <DEDUP_REMOVED lines=143> */
.L_x_2419:
[----:B------:R-:W0:Y:S08]  /*f730*/  S2UR UR4, SR_CgaCtaId ;  /* 0x00000000000479c3 */ /* 0x000e300000008800 */
[----:B------:R-:W-:Y:S06]  /*f740*/  BAR.SYNC.DEFER_BLOCKING 0x5, 0x180 ;  /* 0x0146000000007b1d */ /* 0x000fec0000010000 */
[----:B------:R-:W-:Y:S01]  /*f750*/  UMOV UR7, 0x400 ;  /* 0x0000040000077882 */ /* 0x000fe20000000000 */
[----:B------:R-:W-:Y:S01]  /*f760*/  BSSY B0, `(.L_x_2456) ;  /* 0x00002f1000007945 */ /* 0x000fe20003800000 */
[----:B0-----:R-:W-:-:S09]  /*f770*/  ULEA UR7, UR4, UR7, 0x18 ;  /* 0x0000000704077291 */ /* 0x001fd2000f8ec03f */
[----:B------:R-:W0:Y:S02]  /*f780*/  LDS.128 R4, [UR7+0x388d0] ;  /* 0x0388d007ff047984 */ /* 0x000e240008000c00 */
[----:B0-----:R-:W-:Y:S02]  /*f790*/  R2UR UR5, R5 ;  /* 0x00000000050572ca */ /* 0x001fe400000e0000 */
[----:B------:R-:W-:Y:S01]  /*f7a0*/  R2UR UR6, R6 ;  /* 0x00000000060672ca */ /* 0x000fe200000e0000 */
[----:B------:R-:W-:Y:S06]  /*f7b0*/  BAR.ARV 0x4, 0x180 ;  /* 0x0106000000007b1d */ /* 0x000fec0000002000 */
[----:B------:R-:W-:Y:S08]  /*f7c0*/  @P0 BRA `(.L_x_2457) ;  /* 0x0000002000080947 */ /* 0x000ff00003800000 */
[----:B------:R-:W2:Y:S01]  /*f7d0*/  LDL R9, [R1+0x4] ;  /* 0x0000040001097983 */ /* 0x000ea20000100800 */
[----:B------:R-:W0:Y:S01]  /*f7e0*/  S2UR UR4, SR_SWINHI ;  /* 0x00000000000479c3 */ /* 0x000e220000002f00 */
[----:B------:R-:W-:Y:S01]  /*f7f0*/  IMAD.MOV.U32 R98, RZ, RZ, 0x2 ;  /* 0x00000002ff627424 */ /* 0x000fe200078e00ff */
        /* <DEDUP_REMOVED lines=12> */
[----:B------:R-:W-:Y:S02]  /*f8c0*/  F2FP.F16.F32.PACK_AB R35, R161, R35 ;  /* 0x00000023a123723e */ /* 0x000fe400000000ff */
[----:B------:R-:W-:Y:S02]  /*f8d0*/  F2FP.F16.F32.PACK_AB R41, R160, R42 ;  /* 0x0000002aa029723e */ /* 0x000fe400000000ff */
[----:B------:R-:W-:Y:S01]  /*f8e0*/  F2FP.F16.F32.PACK_AB R48, R49, R48 ;  /* 0x000000303130723e */ /* 0x000fe200000000ff */
[----:B------:R-:W-:Y:S01]  /*f8f0*/  UMOV UR8, UR7 ;  /* 0x0000000700087c82 */ /* 0x000fe20008000000 */
[----:B0-----:R-:W-:Y:S01]  /*f900*/  UMOV UR9, UR4 ;  /* 0x0000000400097c82 */ /* 0x001fe20008000000 */
        /* <DEDUP_REMOVED lines=28> */
[----:B------:R-:W-:Y:S02]  /*fad0*/  R2UR UR12, R221 ;  /* 0x00000000dd0c72ca */ /* 0x000fe400000e0000 */
[----:B------:R-:W-:Y:S02]  /*fae0*/  R2UR UR14, R223 ;  /* 0x00000000df0e72ca */ /* 0x000fe400000e0000 */
[----:B------:R-:W-:Y:S01]  /*faf0*/  R2UR UR13, R214 ;  /* 0x00000000d60d72ca */ /* 0x000fe200000e0000 */
[----:B------:R-:W-:Y:S01]  /*fb00*/  BAR.SYNC.DEFER_BLOCKING 0x1, 0x100 ;  /* 0x0044000000007b1d */ /* 0x000fe20000010000 */
[----:B------:R-:W-:-:S02]  /*fb10*/  F2FP.F16.F32.PACK_AB R82, R85, R84 ;  /* 0x000000545552723e */ /* 0x000fc400000000ff */
[----:B------:R-:W-:Y:S02]  /*fb20*/  F2FP.F16.F32.PACK_AB R84, R89, R88 ;  /* 0x000000585954723e */ /* 0x000fe400000000ff */
[----:B------:R-:W-:Y:S01]  /*fb30*/  F2FP.F16.F32.PACK_AB R85, R91, R90 ;  /* 0x0000005a5b55723e */ /* 0x000fe200000000ff */
[----:B------:R-:W-:Y:S01]  /*fb40*/  UMOV UR4, URZ ;  /* 0x0000003f00047c82 */ /* 0x000fe20008000000 */
[----:B------:R-:W-:Y:S01]  /*fb50*/  F2FP.F16.F32.PACK_AB R86, R93, R92 ;  /* 0x0000005c5d56723e */ /* 0x000fe200000000ff */
[----:B------:R-:W-:Y:S01]  /*fb60*/  UIMAD.WIDE UR10, UR12, 0x4, UR10 ;  /* 0x000000040c0a78a5 */ /* 0x000fe2000f8e020a */
[----:B------:R-:W-:Y:S01]  /*fb70*/  F2FP.F16.F32.PACK_AB R97, R166, R165 ;  /* 0x000000a5a661723e */ /* 0x000fe200000000ff */
[----:B------:R-:W0:Y:S01]  /*fb80*/  LDC R16, c[0x0][0xbe8] ;  /* 0x0002fa00ff107b82 */ /* 0x000e220000000800 */
        /* <DEDUP_REMOVED lines=18> */
[----:B--2---:R-:W-:-:S03]  /*fcb0*/  IMAD.WIDE R98, R9, R98, UR8 ;  /* 0x0000000809627e25 */ /* 0x004fc6000f8e0262 */
[C---:B------:R-:W-:Y:S02]  /*fcc0*/  IADD3 R167, P1, R98.reuse, 0x20, RZ ;  /* 0x0000002062a77810 */ /* 0x040fe40007f3e0ff */
[C---:B------:R-:W-:Y:S02]  /*fcd0*/  IADD3 R169, P0, R98.reuse, 0x40, RZ ;  /* 0x0000004062a97810 */ /* 0x040fe40007f1e0ff */
[C---:B------:R-:W-:Y:S01]  /*fce0*/  LOP3.LUT R5, R98.reuse, 0x380, RZ, 0xc0, !PT ;  /* 0x0000038062057812 */ /* 0x040fe200078ec0ff */
[--C-:B------:R-:W-:Y:S01]  /*fcf0*/  IMAD.X R11, RZ, RZ, R99.reuse, P1 ;  /* 0x000000ffff0b7224 */ /* 0x100fe200008e0663 */
[C---:B------:R-:W-:Y:S02]  /*fd00*/  IADD3 R171, P4, R98.reuse, 0x60, RZ ;  /* 0x0000006062ab7810 */ /* 0x040fe40007f9e0ff */
[C---:B------:R-:W-:Y:S02]  /*fd10*/  IADD3 R173, P3, R98.reuse, 0x4000, RZ ;  /* 0x0000400062ad7810 */ /* 0x040fe40007f7e0ff */
[C---:B------:R-:W-:Y:S01]  /*fd20*/  IADD3 R175, P6, R98.reuse, 0x4020, RZ ;  /* 0x0000402062af7810 */ /* 0x040fe20007fde0ff */
[--C-:B------:R-:W-:Y:S01]  /*fd30*/  IMAD.X R15, RZ, RZ, R99.reuse, P4 ;  /* 0x000000ffff0f7224 */ /* 0x100fe200020e0663 */
[C---:B------:R-:W-:Y:S01]  /*fd40*/  IADD3 R177, P5, R98.reuse, 0x4040, RZ ;  /* 0x0000404062b17810 */ /* 0x040fe20007fbe0ff */
[--C-:B------:R-:W-:Y:S01]  /*fd50*/  IMAD.X R19, RZ, RZ, R99.reuse, P3 ;  /* 0x000000ffff137224 */ /* 0x100fe200018e0663 */
[C---:B------:R-:W-:Y:S01]  /*fd60*/  IADD3 R179, P2, R98.reuse, 0x4060, RZ ;  /* 0x0000406062b37810 */ /* 0x040fe20007f5e0ff */
[--C-:B------:R-:W-:Y:S01]  /*fd70*/  IMAD.X R21, RZ, RZ, R99.reuse, P6 ;  /* 0x000000ffff157224 */ /* 0x100fe200030e0663 */
[----:B------:R-:W-:Y:S01]  /*fd80*/  IADD3 R181, P1, R98, 0x8000, RZ ;  /* 0x0000800062b57810 */ /* 0x000fe20007f3e0ff */
[--C-:B------:R-:W-:Y:S01]  /*fd90*/  IMAD.X R31, RZ, RZ, R99.reuse, P5 ;  /* 0x000000ffff1f7224 */ /* 0x100fe200028e0663 */
[----:B------:R-:W-:Y:S01]  /*fda0*/  LOP3.LUT R10, R167, 0x380, RZ, 0xc0, !PT ;  /* 0x00000380a70a7812 */ /* 0x000fe200078ec0ff */
[--C-:B------:R-:W-:Y:S01]  /*fdb0*/  IMAD.X R39, RZ, RZ, R99.reuse, P2 ;  /* 0x000000ffff277224 */ /* 0x100fe200010e0663 */
[----:B------:R-:W-:Y:S01]  /*fdc0*/  LOP3.LUT R12, R169, 0x380, RZ, 0xc0, !PT ;  /* 0x00000380a90c7812 */ /* 0x000fe200078ec0ff */
[----:B------:R-:W-:Y:S01]  /*fdd0*/  IMAD.X R47, RZ, RZ, R99, P1 ;  /* 0x000000ffff2f7224 */ /* 0x000fe200008e0663 */
[----:B------:R-:W-:-:S02]  /*fde0*/  SHF.R.U64 R5, R5, 0x3, RZ ;  /* 0x0000000305057819 */ /* 0x000fc400000012ff */
[----:B------:R-:W-:Y:S02]  /*fdf0*/  LOP3.LUT R14, R171, 0x380, RZ, 0xc0, !PT ;  /* 0x00000380ab0e7812 */ /* 0x000fe400078ec0ff */
[----:B------:R-:W-:Y:S02]  /*fe00*/  LOP3.LUT R18, R173, 0x380, RZ, 0xc0, !PT ;  /* 0x00000380ad127812 */ /* 0x000fe400078ec0ff */
[----:B------:R-:W-:Y:S02]  /*fe10*/  IADD3.X R13, RZ, R99, RZ, P0, !PT ;  /* 0x00000063ff0d7210 */ /* 0x000fe400007fe4ff */
[----:B------:R-:W-:Y:S02]  /*fe20*/  SHF.R.U64 R10, R10, 0x3, RZ ;  /* 0x000000030a0a7819 */ /* 0x000fe400000012ff */
[C---:B------:R-:W-:Y:S02]  /*fe30*/  IADD3 R54, P0, R98.reuse, 0x8020, RZ ;  /* 0x0000802062367810 */ /* 0x040fe40007f1e0ff */
[----:B------:R-:W-:-:S02]  /*fe40*/  IADD3 R62, P4, R98, 0x8040, RZ ;  /* 0x00008040623e7810 */ /* 0x000fc40007f9e0ff */
        /* <DEDUP_REMOVED lines=8> */
[----:B------:R-:W-:Y:S01]  /*fed0*/  IMAD.X R95, RZ, RZ, R99, P5 ;  /* 0x000000ffff5f7224 */ /* 0x000fe200028e0663 */
[----:B------:R-:W-:-:S02]  /*fee0*/  SHF.R.U64 R12, R12, 0x3, RZ ;  /* 0x000000030c0c7819 */ /* 0x000fc400000012ff */
[----:B------:R-:W-:Y:S01]  /*fef0*/  LOP3.LUT R20, R175, 0x380, RZ, 0xc0, !PT ;  /* 0x00000380af147812 */ /* 0x000fe200078ec0ff */
[--C-:B------:R-:W-:Y:S01]  /*ff00*/  IMAD.X R9, RZ, RZ, R99.reuse, P1 ;  /* 0x000000ffff097224 */ /* 0x100fe200008e0663 */
[----:B------:R-:W-:Y:S01]  /*ff10*/  LOP3.LUT R98, R5, R98, RZ, 0x3c, !PT ;  /* 0x0000006205627212 */ /* 0x000fe200078e3cff */
[----:B------:R-:W-:Y:S01]  /*ff20*/  IMAD.X R5, RZ, RZ, R99, P2 ;  /* 0x000000ffff057224 */ /* 0x000fe200010e0663 */
[----:B------:R-:W-:Y:S02]  /*ff30*/  SHF.R.U64 R14, R14, 0x3, RZ ;  /* 0x000000030e0e7819 */ /* 0x000fe400000012ff */
[----:B------:R-:W-:Y:S02]  /*ff40*/  LOP3.LUT R30, R177, 0x380, RZ, 0xc0, !PT ;  /* 0x00000380b11e7812 */ /* 0x000fe400078ec0ff */
[----:B------:R-:W-:Y:S02]  /*ff50*/  SHF.R.U64 R18, R18, 0x3, RZ ;  /* 0x0000000312127819 */ /* 0x000fe400000012ff */
[----:B------:R-:W-:-:S02]  /*ff60*/  LOP3.LUT R38, R179, 0x380, RZ, 0xc0, !PT ;  /* 0x00000380b3267812 */ /* 0x000fc400078ec0ff */
[----:B------:R-:W-:Y:S02]  /*ff70*/  LOP3.LUT R10, R10, R167, RZ, 0x3c, !PT ;  /* 0x000000a70a0a7212 */ /* 0x000fe400078e3cff */
[----:B------:R-:W-:Y:S02]  /*ff80*/  LOP3.LUT R46, R181, 0x380, RZ, 0xc0, !PT ;  /* 0x00000380b52e7812 */ /* 0x000fe400078ec0ff */
[----:B------:R-:W-:Y:S02]  /*ff90*/  LOP3.LUT R12, R12, R169, RZ, 0x3c, !PT ;  /* 0x000000a90c0c7212 */ /* 0x000fe400078e3cff */
[----:B------:R-:W-:Y:S02]  /*ffa0*/  SHF.R.U64 R20, R20, 0x3, RZ ;  /* 0x0000000314147819 */ /* 0x000fe400000012ff */
[----:B------:R-:W-:Y:S02]  /*ffb0*/  LOP3.LUT R167, R54, 0x380, RZ, 0xc0, !PT ;  /* 0x0000038036a77812 */ /* 0x000fe400078ec0ff */
[----:B------:R-:W-:-:S02]  /*ffc0*/  IADD3.X R55, RZ, R99, RZ, P0, !PT ;  /* 0x00000063ff377210 */ /* 0x000fc400007fe4ff */
[----:B------:R-:W-:Y:S02]  /*ffd0*/  LOP3.LUT R14, R14, R171, RZ, 0x3c, !PT ;  /* 0x000000ab0e0e7212 */ /* 0x000fe400078e3cff */
[----:B------:R-:W-:Y:S02]  /*ffe0*/  SHF.R.U64 R30, R30, 0x3, RZ ;  /* 0x000000031e1e7819 */ /* 0x000fe400000012ff */
[----:B------:R-:W-:Y:S02]  /*fff0*/  LOP3.LUT R169, R62, 0x380, RZ, 0xc0, !PT ;  /* 0x000003803ea97812 */ /* 0x000fe400078ec0ff */
[----:B------:R-:W-:Y:S02]  /*10000*/  MOV R98, R98 ;  /* 0x0000006200627202 */ /* 0x000fe40000000f00 */
[----:B------:R-:W-:Y:S02]  /*10010*/  LOP3.LUT R18, R18, R173, RZ, 0x3c, !PT ;  /* 0x000000ad12127212 */ /* 0x000fe400078e3cff */
[----:B------:R-:W-:Y:S01]  /*10020*/  SHF.R.U64 R38, R38, 0x3, RZ ;  /* 0x0000000326267819 */ /* 0x000fe200000012ff */
[----:B------:R1:W-:Y:S01]  /*10030*/  STSM.16.M88.4 [R98], R24 ;  /* 0x0000001862007844 */ /* 0x0003e20000000200 */
[----:B------:R-:W-:-:S02]  /*10040*/  LOP3.LUT R171, R70, 0x380, RZ, 0xc0, !PT ;  /* 0x0000038046ab7812 */ /* 0x000fc400078ec0ff */
[----:B------:R-:W-:Y:S02]  /*10050*/  LOP3.LUT R99, R23, 0x380, RZ, 0xc0, !PT ;  /* 0x0000038017637812 */ /* 0x000fe400078ec0ff */
[----:B------:R-:W-:Y:S02]  /*10060*/  SHF.R.U64 R46, R46, 0x3, RZ ;  /* 0x000000032e2e7819 */ /* 0x000fe400000012ff */
[----:B------:R-:W-:Y:S02]  /*10070*/  LOP3.LUT R173, R78, 0x380, RZ, 0xc0, !PT ;  /* 0x000003804ead7812 */ /* 0x000fe400078ec0ff */
[----:B------:R-:W-:Y:S02]  /*10080*/  LOP3.LUT R163, R6, 0x380, RZ, 0xc0, !PT ;  /* 0x0000038006a37812 */ /* 0x000fe400078ec0ff */
[----:B------:R-:W-:Y:S02]  /*10090*/  LOP3.LUT R20, R20, R175, RZ, 0x3c, !PT ;  /* 0x000000af14147212 */ /* 0x000fe400078e3cff */
[----:B------:R-:W-:-:S02]  /*100a0*/  SHF.R.U64 R167, R167, 0x3, RZ ;  /* 0x00000003a7a77819 */ /* 0x000fc400000012ff */
[----:B------:R-:W-:Y:S02]  /*100b0*/  LOP3.LUT R94, R4, 0x380, RZ, 0xc0, !PT ;  /* 0x00000380045e7812 */ /* 0x000fe400078ec0ff */
[----:B------:R-:W-:Y:S02]  /*100c0*/  MOV R10, R10 ;  /* 0x0000000a000a7202 */ /* 0x000fe40000000f00 */
[----:B------:R-:W-:Y:S02]  /*100d0*/  LOP3.LUT R30, R30, R177, RZ, 0x3c, !PT ;  /* 0x000000b11e1e7212 */ /* 0x000fe400078e3cff */
[----:B------:R-:W-:Y:S01]  /*100e0*/  SHF.R.U64 R169, R169, 0x3, RZ ;  /* 0x00000003a9a97819 */ /* 0x000fe200000012ff */
[----:B------:R2:W-:Y:S01]  /*100f0*/  STSM.16.M88.4 [R10], R32 ;  /* 0x000000200a007844 */ /* 0x0005e20000000200 */
[----:B------:R-:W-:Y:S02]  /*10100*/  MOV R12, R12 ;  /* 0x0000000c000c7202 */ /* 0x000fe40000000f00 */
[----:B------:R-:W-:-:S02]  /*10110*/  LOP3.LUT R38, R38, R179, RZ, 0x3c, !PT ;  /* 0x000000b326267212 */ /* 0x000fc400078e3cff */
[----:B------:R-:W-:Y:S01]  /*10120*/  SHF.R.U64 R171, R171, 0x3, RZ ;  /* 0x00000003abab7819 */ /* 0x000fe200000012ff */
[----:B------:R3:W-:Y:S01]  /*10130*/  STSM.16.M88.4 [R12], R40 ;  /* 0x000000280c007844 */ /* 0x0007e20000000200 */
[----:B------:R-:W-:Y:S02]  /*10140*/  SHF.R.U64 R28, R99, 0x3, RZ ;  /* 0x00000003631c7819 */ /* 0x000fe400000012ff */
[----:B------:R-:W-:Y:S02]  /*10150*/  MOV R14, R14 ;  /* 0x0000000e000e7202 */ /* 0x000fe40000000f00 */
[----:B------:R-:W-:Y:S02]  /*10160*/  LOP3.LUT R46, R46, R181, RZ, 0x3c, !PT ;  /* 0x000000b52e2e7212 */ /* 0x000fe400078e3cff */
[----:B------:R-:W-:Y:S01]  /*10170*/  SHF.R.U64 R173, R173, 0x3, RZ ;  /* 0x00000003adad7819 */ /* 0x000fe200000012ff */
[----:B------:R4:W-:Y:S01]  /*10180*/  STSM.16.M88.4 [R14], R48 ;  /* 0x000000300e007844 */ /* 0x0009e20000000200 */
[----:B------:R-:W-:-:S02]  /*10190*/  SHF.R.U64 R99, R163, 0x3, RZ ;  /* 0x00000003a3637819 */ /* 0x000fc400000012ff */
[----:B------:R-:W-:Y:S02]  /*101a0*/  MOV R18, R18 ;  /* 0x0000001200127202 */ /* 0x000fe40000000f00 */
[----:B------:R-:W-:Y:S02]  /*101b0*/  LOP3.LUT R54, R167, R54, RZ, 0x3c, !PT ;  /* 0x00000036a7367212 */ /* 0x000fe400078e3cff */
[----:B------:R-:W-:Y:S01]  /*101c0*/  SHF.R.U64 R29, R94, 0x3, RZ ;  /* 0x000000035e1d7819 */ /* 0x000fe200000012ff */
[----:B------:R4:W-:Y:S01]  /*101d0*/  STSM.16.M88.4 [R18], R56 ;  /* 0x0000003812007844 */ /* 0x0009e20000000200 */
[----:B------:R-:W-:Y:S02]  /*101e0*/  MOV R20, R20 ;  /* 0x0000001400147202 */ /* 0x000fe40000000f00 */
[----:B------:R-:W-:Y:S02]  /*101f0*/  LOP3.LUT R62, R169, R62, RZ, 0x3c, !PT ;  /* 0x0000003ea93e7212 */ /* 0x000fe400078e3cff */
[----:B------:R-:W-:Y:S01]  /*10200*/  MOV R30, R30 ;  /* 0x0000001e001e7202 */ /* 0x000fe20000000f00 */
[----:B------:R4:W-:Y:S01]  /*10210*/  STSM.16.M88.4 [R20], R64 ;  /* 0x0000004014007844 */ /* 0x0009e20000000200 */
[----:B------:R-:W-:-:S02]  /*10220*/  LOP3.LUT R70, R171, R70, RZ, 0x3c, !PT ;  /* 0x00000046ab467212 */ /* 0x000fc400078e3cff */
[----:B------:R-:W-:Y:S01]  /*10230*/  MOV R38, R38 ;  /* 0x0000002600267202 */ /* 0x000fe20000000f00 */
[----:B------:R4:W-:Y:S01]  /*10240*/  STSM.16.M88.4 [R30], R72 ;  /* 0x000000481e007844 */ /* 0x0009e20000000200 */
[----:B------:R-:W-:Y:S02]  /*10250*/  LOP3.LUT R78, R173, R78, RZ, 0x3c, !PT ;  /* 0x0000004ead4e7212 */ /* 0x000fe400078e3cff */
[----:B------:R-:W-:Y:S01]  /*10260*/  LOP3.LUT R8, R99, R6, RZ, 0x3c, !PT ;  /* 0x0000000663087212 */ /* 0x000fe200078e3cff */
[----:B------:R4:W-:Y:S01]  /*10270*/  STSM.16.M88.4 [R38], R80 ;  /* 0x0000005026007844 */ /* 0x0009e20000000200 */
[----:B------:R-:W-:Y:S02]  /*10280*/  MOV R46, R46 ;  /* 0x0000002e002e7202 */ /* 0x000fe40000000f00 */
[----:B------:R-:W-:Y:S02]  /*10290*/  LOP3.LUT R94, R29, R4, RZ, 0x3c, !PT ;  /* 0x000000041d5e7212 */ /* 0x000fe400078e3cff */
[----:B------:R-:W-:Y:S01]  /*102a0*/  MOV R54, R54 ;  /* 0x0000003600367202 */ /* 0x000fe20000000f00 */
[----:B------:R4:W-:Y:S01]  /*102b0*/  STSM.16.M88.4 [R46], R84 ;  /* 0x000000542e007844 */ /* 0x0009e20000000200 */
[----:B-1----:R-:W-:-:S02]  /*102c0*/  F2FP.F16.F32.PACK_AB R98, R101, R100 ;  /* 0x000000646562723e */ /* 0x002fc400000000ff */
[----:B------:R-:W-:Y:S02]  /*102d0*/  F2FP.F16.F32.PACK_AB R99, R103, R102 ;  /* 0x000000666763723e */ /* 0x000fe400000000ff */
[----:B------:R-:W-:Y:S02]  /*102e0*/  LOP3.LUT R4, R28, R23, RZ, 0x3c, !PT ;  /* 0x000000171c047212 */ /* 0x000fe400078e3cff */
[----:B------:R-:W-:Y:S01]  /*102f0*/  MOV R62, R62 ;  /* 0x0000003e003e7202 */ /* 0x000fe20000000f00 */
[----:B------:R4:W-:Y:S01]  /*10300*/  STSM.16.M88.4 [R54], R96 ;  /* 0x0000006036007844 */ /* 0x0009e20000000200 */
[----:B------:R-:W-:Y:S02]  /*10310*/  MOV R70, R70 ;  /* 0x0000004600467202 */ /* 0x000fe40000000f00 */
[----:B------:R-:W-:Y:S01]  /*10320*/  MOV R78, R78 ;  /* 0x0000004e004e7202 */ /* 0x000fe20000000f00 */
[----:B------:R4:W-:Y:S01]  /*10330*/  STSM.16.M88.4 [R62], R104 ;  /* 0x000000683e007844 */ /* 0x0009e20000000200 */
[----:B------:R-:W-:-:S02]  /*10340*/  MOV R94, R94 ;  /* 0x0000005e005e7202 */ /* 0x000fc40000000f00 */
[----:B------:R-:W-:Y:S01]  /*10350*/  MOV R6, R4 ;  /* 0x0000000400067202 */ /* 0x000fe20000000f00 */
[----:B------:R4:W-:Y:S01]  /*10360*/  STSM.16.M88.4 [R70], R112 ;  /* 0x0000007046007844 */ /* 0x0009e20000000200 */
[----:B------:R-:W-:Y:S01]  /*10370*/  MOV R8, R8 ;  /* 0x0000000800087202 */ /* 0x000fe20000000f00 */
[----:B------:R-:W-:Y:S01]  /*10380*/  IMAD.U32 R5, RZ, RZ, UR11 ;  /* 0x0000000bff057e24 */ /* 0x000fe2000f8e00ff */
[----:B------:R-:W-:Y:S01]  /*10390*/  PLOP3.LUT P0, PT, PT, PT, UP0, 0x80, 0x0 ;  /* 0x000000000000781c */ /* 0x000fe20003f0f008 */
[----:B------:R4:W-:Y:S01]  /*103a0*/  STSM.16.M88.4 [R78], R120 ;  /* 0x000000784e007844 */ /* 0x0009e20000000200 */
[----:B------:R-:W-:Y:S01]  /*103b0*/  MOV R4, UR10 ;  /* 0x0000000a00047c02 */ /* 0x000fe20008000f00 */
[----:B------:R-:W-:Y:S02]  /*103c0*/  ULDC.64 UR10, c[0x0][0xc08] ;  /* 0x00030200000a7ab9 */ /* 0x000fe40000000a00 */
[----:B------:R4:W-:Y:S04]  /*103d0*/  STSM.16.M88.4 [R94], R128 ;  /* 0x000000805e007844 */ /* 0x0009e80000000200 */
[----:B------:R4:W-:Y:S04]  /*103e0*/  STSM.16.M88.4 [R6], R136 ;  /* 0x0000008806007844 */ /* 0x0009e80000000200 */
[----:B------:R4:W-:Y:S01]  /*103f0*/  STSM.16.M88.4 [R8], R144 ;  /* 0x0000009008007844 */ /* 0x0009e20000000200 */
[----:B------:R-:W-:Y:S06]  /*10400*/  BAR.SYNC.DEFER_BLOCKING 0x1, 0x100 ;  /* 0x0044000000007b1d */ /* 0x000fec0000010000 */
[----:B------:R-:W4:Y:S01]  /*10410*/  @P0 LDG.E R3, desc[UR38][R4.64] ;  /* 0x0000002604030981 */ /* 0x000f22000c1e1900 */
[----:B------:R-:W-:Y:S01]  /*10420*/  UISETP.NE.U32.AND UP1, UPT, UR10, URZ, UPT ;  /* 0x0000003f0a00728c */ /* 0x000fe2000bf25070 */
[----:B0-----:R-:W-:Y:S01]  /*10430*/  ISETP.NE.AND P1, PT, R16, 0x1, PT ;  /* 0x000000011000780c */ /* 0x001fe20003f25270 */
[----:B--2---:R-:W-:-:S02]  /*10440*/  VIADD R10, R216, UR13 ;  /* 0x0000000dd80a7c36 */ /* 0x004fc40008000000 */
[----:B------:R-:W-:-:S06]  /*10450*/  UISETP.NE.AND.EX UP1, UPT, UR11, URZ, UPT, UP1 ;  /* 0x0000003f0b00728c */ /* 0x000fcc000bf25310 */
[----:B------:R-:W-:-:S04]  /*10460*/  PLOP3.LUT P2, PT, PT, PT, UP1, 0x80, 0x0 ;  /* 0x000000000000781c */ /* 0x000fc80003f4f018 */
[----:B------:R-:W0:Y:S01]  /*10470*/  @P1 LDC R9, c[0x0][0xbec] ;  /* 0x0002fb00ff091b82 */ /* 0x000e220000000800 */
[----:B------:R-:W-:-:S04]  /*10480*/  @UP1 ULEA UR10, UP2, UR12, UR10, 0x2 ;  /* 0x0000000a0c0a1291 */ /* 0x000fc8000f84103f */
[----:B------:R-:W-:Y:S02]  /*10490*/  @UP1 ULEA.HI.X UR11, UR12, UR11, UR14, 0x2, UP2 ;  /* 0x0000000b0c0b1291 */ /* 0x000fe400090f140e */
[----:B---3--:R-:W-:Y:S01]  /*104a0*/  IMAD.U32 R12, RZ, RZ, UR10 ;  /* 0x0000000aff0c7e24 */ /* 0x008fe2000f8e00ff */
[----:B------:R-:W-:Y:S01]  /*104b0*/  ULDC UR12, c[0x0][0xa88] ;  /* 0x0002a200000c7ab9 */ /* 0x000fe20000000800 */
[----:B------:R-:W1:Y:S02]  /*104c0*/  @P1 LDC R11, c[0x0][0xbf0] ;  /* 0x0002fc00ff0b1b82 */ /* 0x000e640000000800 */
[----:B------:R-:W-:Y:S01]  /*104d0*/  IMAD.U32 R13, RZ, RZ, UR11 ;  /* 0x0000000bff0d7e24 */ /* 0x000fe2000f8e00ff */
[----:B----4-:R-:W-:Y:S01]  /*104e0*/  @P0 R2UR UR4, R3 ;  /* 0x00000000030402ca */ /* 0x010fe200000e0000 */
[----:B------:R-:W-:-:S06]  /*104f0*/  IMAD.U32 R3, RZ, RZ, UR12 ;  /* 0x0000000cff037e24 */ /* 0x000fcc000f8e00ff */
[----:B------:R2:W5:Y:S01]  /*10500*/  @P2 LDG.E R3, desc[UR38][R12.64] ;  /* 0x000000260c032981 */ /* 0x000562000c1e1900 */
[----:B01----:R-:W-:Y:S07]  /*10510*/  @P2 BRA `(.L_x_2458) ;  /* 0x0000000000102947 */ /* 0x003fee0003800000 */
[----:B------:R-:W-:Y:S05]  /*10520*/  @!P0 BRA `(.L_x_2458) ;  /* 0x00000000000c8947 */ /* 0x000fea0003800000 */
[----:B------:R-:W3:Y:S04]  /*10530*/  LDG.E R6, desc[UR38][R4.64] ;  /* 0x0000002604067981 */ /* 0x000ee8000c1e1900 */
[----:B-----5:R-:W3:Y:S02]  /*10540*/  LDG.E R3, desc[UR38][R4.64+0x4] ;  /* 0x0000042604037981 */ /* 0x020ee4000c1e1900 */
[----:B---3--:R-:W-:-:S07]  /*10550*/  IMAD.IADD R3, R3, 0x1, -R6 ;  /* 0x0000000103037824 */ /* 0x008fce00078e0a06 */
.L_x_2458:
[----:B------:R-:W3:Y:S01]  /*10560*/  LDL R14, [R1] ;  /* 0x00000000010e7983 */ /* 0x000ee20000100800 */
[----:B------:R-:W-:Y:S01]  /*10570*/  R2UR UR21, R222 ;  /* 0x00000000de1572ca */ /* 0x000fe200000e0000 */
[----:B------:R-:W-:Y:S01]  /*10580*/  ULDC.64 UR16, c[0x0][0xb90] ;  /* 0x0002e40000107ab9 */ /* 0x000fe20000000a00 */
[----:B------:R-:W-:Y:S01]  /*10590*/  R2UR UR19, R223 ;  /* 0x00000000df1372ca */ /* 0x000fe200000e0000 */
[----:B------:R-:W-:Y:S01]  /*105a0*/  @P1 IMAD.HI.U32 R4, R10, R9, RZ ;  /* 0x000000090a041227 */ /* 0x000fe200078e00ff */
[----:B------:R-:W-:Y:S01]  /*105b0*/  R2UR UR18, R221 ;  /* 0x00000000dd1272ca */ /* 0x000fe200000e0000 */
[----:B------:R-:W-:Y:S01]  /*105c0*/  USHF.R.S32.HI UR11, URZ, 0x1f, UR4 ;  /* 0x0000001f3f0b7899 */ /* 0x000fe20008011404 */
[----:B------:R-:W-:Y:S01]  /*105d0*/  MOV R8, R10 ;  /* 0x0000000a00087202 */ /* 0x000fe20000000f00 */
[----:B------:R-:W-:Y:S01]  /*105e0*/  UMOV UR10, UR4 ;  /* 0x00000004000a7c82 */ /* 0x000fe20008000000 */
[----:B------:R-:W-:Y:S01]  /*105f0*/  @P1 SHF.R.U32.HI R8, RZ, R11, R4 ;  /* 0x0000000bff081219 */ /* 0x000fe20000011604 */
[----:B------:R-:W-:Y:S01]  /*10600*/  IMAD R4, R224, 0x40, R22 ;  /* 0x00000040e0047824 */ /* 0x000fe200078e0216 */
[----:B------:R-:W-:Y:S01]  /*10610*/  R2UR UR20, R214 ;  /* 0x00000000d61472ca */ /* 0x000fe200000e0000 */
[----:B------:R-:W-:Y:S01]  /*10620*/  IMAD.MOV.U32 R5, RZ, RZ, 0x2 ;  /* 0x00000002ff057424 */ /* 0x000fe200078e00ff */
[--C-:B------:R-:W-:Y:S01]  /*10630*/  SHF.R.S32.HI R9, RZ, 0x1f, R8.reuse ;  /* 0x0000001fff097819 */ /* 0x100fe20000011408 */
[----:B------:R-:W-:Y:S01]  /*10640*/  USHF.R.S32.HI UR15, URZ, 0x1f, UR21 ;  /* 0x0000001f3f0f7899 */ /* 0x000fe20008011415 */
[----:B------:R-:W-:Y:S01]  /*10650*/  IMAD.MOV R11, RZ, RZ, -R8 ;  /* 0x000000ffff0b7224 */ /* 0x000fe200078e0a08 */
[----:B------:R-:W-:Y:S01]  /*10660*/  USEL UR19, UR19, URZ, !UP0 ;  /* 0x0000003f13137287 */ /* 0x000fe2000c000000 */
[----:B------:R-:W-:Y:S01]  /*10670*/  IMAD.WIDE R4, R4, R5, UR8 ;  /* 0x0000000804047e25 */ /* 0x000fe2000f8e0205 */
[----:B------:R-:W-:-:S02]  /*10680*/  UIMAD UR14, UR15, UR16, URZ ;  /* 0x000000100f0e72a4 */ /* 0x000fc4000f8e023f */
[----:B------:R-:W-:Y:S01]  /*10690*/  UIMAD.WIDE.U32 UR12, UR21, UR16, UR10 ;  /* 0x00000010150c72a5 */ /* 0x000fe2000f8e000a */
[----:B------:R-:W-:Y:S01]  /*106a0*/  IMAD R11, R16, R11, R10 ;  /* 0x0000000b100b7224 */ /* 0x000fe200078e020a */
[----:B------:R-:W-:Y:S01]  /*106b0*/  UIMAD UR14, UR21, UR17, UR14 ;  /* 0x00000011150e72a4 */ /* 0x000fe2000f8e020e */
[C---:B------:R-:W-:Y:S01]  /*106c0*/  IADD3 R33, P3, R4.reuse, 0x4000, RZ ;  /* 0x0000400004217810 */ /* 0x040fe20007f7e0ff */
[----:B------:R-:W-:Y:S01]  /*106d0*/  USEL UR18, UR18, URZ, !UP0 ;  /* 0x0000003f12127287 */ /* 0x000fe2000c000000 */
[----:B------:R-:W-:Y:S01]  /*106e0*/  IADD3 R37, P2, R4, 0x5000, RZ ;  /* 0x0000500004257810 */ /* 0x000fe20007f5e0ff */
[----:B------:R-:W-:Y:S01]  /*106f0*/  ULDC.64 UR16, c[0x0][0xb98] ;  /* 0x0002e60000107ab9 */ /* 0x000fe20000000a00 */
[----:B------:R-:W-:Y:S01]  /*10700*/  UIADD3 UR13, UR13, UR14, URZ ;  /* 0x0000000e0d0d7290 */ /* 0x000fe2000fffe03f */
[----:B------:R-:W-:Y:S01]  /*10710*/  SHF.R.S32.HI R6, RZ, 0x1f, R11 ;  /* 0x0000001fff067819 */ /* 0x000fe2000001140b */
[----:B------:R-:W-:Y:S01]  /*10720*/  UIMAD UR10, UR19, UR16, URZ ;  /* 0x00000010130a72a4 */ /* 0x000fe2000f8e023f */
[----:B------:R-:W-:Y:S01]  /*10730*/  LOP3.LUT R32, R33, 0x380, RZ, 0xc0, !PT ;  /* 0x0000038021207812 */ /* 0x000fe200078ec0ff */
[----:B------:R-:W-:Y:S01]  /*10740*/  UIMAD.WIDE.U32 UR12, UR18, UR16, UR12 ;  /* 0x00000010120c72a5 */ /* 0x000fe2000f8e000c */
[----:B------:R-:W-:Y:S01]  /*10750*/  LOP3.LUT R36, R37, 0x380, RZ, 0xc0, !PT ;  /* 0x0000038025247812 */ /* 0x000fe200078ec0ff */
[----:B------:R-:W-:Y:S01]  /*10760*/  UIMAD UR10, UR18, UR17, UR10 ;  /* 0x00000011120a72a4 */ /* 0x000fe2000f8e020a */
[----:B------:R-:W-:Y:S01]  /*10770*/  SHF.R.U64 R32, R32, 0x3, RZ ;  /* 0x0000000320207819 */ /* 0x000fe200000012ff */
[----:B------:R-:W-:Y:S01]  /*10780*/  ULDC.64 UR8, c[0x0][0xb88] ;  /* 0x0002e20000087ab9 */ /* 0x000fe20000000a00 */
[----:B------:R-:W-:Y:S01]  /*10790*/  SHF.R.U64 R36, R36, 0x3, RZ ;  /* 0x0000000324247819 */ /* 0x000fe200000012ff */
[----:B------:R-:W-:Y:S01]  /*107a0*/  IMAD R6, R6, UR8, RZ ;  /* 0x0000000806067c24 */ /* 0x000fe2000f8e02ff */
[----:B------:R-:W-:Y:S01]  /*107b0*/  IADD3 R8, P0, R8, UR12, RZ ;  /* 0x0000000c08087c10 */ /* 0x000fe2000ff1e0ff */
[----:B------:R-:W-:Y:S01]  /*107c0*/  IMAD.U32 R10, RZ, RZ, UR10 ;  /* 0x0000000aff0a7e24 */ /* 0x000fe2000f8e00ff */
[----:B------:R-:W-:Y:S01]  /*107d0*/  LOP3.LUT R32, R32, R33, RZ, 0x3c, !PT ;  /* 0x0000002120207212 */ /* 0x000fe200078e3cff */
[----:B------:R-:W-:Y:S01]  /*107e0*/  IMAD R15, R11, UR9, R6 ;  /* 0x000000090b0f7c24 */ /* 0x000fe2000f8e0206 */
[----:B------:R-:W-:Y:S01]  /*107f0*/  LOP3.LUT R36, R36, R37, RZ, 0x3c, !PT ;  /* 0x0000002524247212 */ /* 0x000fe200078e3cff */
[--C-:B------:R-:W-:Y:S01]  /*10800*/  IMAD.X R33, RZ, RZ, R5.reuse, P3 ;  /* 0x000000ffff217224 */ /* 0x100fe200018e0605 */
[----:B------:R-:W-:Y:S01]  /*10810*/  IADD3.X R9, R9, UR13, R10, P0, !PT ;  /* 0x0000000d09097c10 */ /* 0x000fe200087fe40a */
[----:B------:R-:W-:Y:S01]  /*10820*/  IMAD.X R37, RZ, RZ, R5, P2 ;  /* 0x000000ffff257224 */ /* 0x000fe200010e0605 */
[C---:B------:R-:W-:Y:S01]  /*10830*/  IADD3 R53, P3, R4.reuse, 0xa000, RZ ;  /* 0x0000a00004357810 */ /* 0x040fe20007f7e0ff */
[----:B-----5:R-:W-:Y:S01]  /*10840*/  IMAD R23, R3, R16, RZ ;  /* 0x0000001003177224 */ /* 0x020fe200078e02ff */
[----:B------:R-:W-:Y:S01]  /*10850*/  IADD3 R57, P2, R4, 0xb000, RZ ;  /* 0x0000b00004397810 */ /* 0x000fe20007f5e0ff */
[----:B------:R-:W-:Y:S01]  /*10860*/  IMAD.WIDE.U32 R8, R11, UR8, R8 ;  /* 0x000000080b087c25 */ /* 0x000fe2000f8e0008 */
[----:B------:R-:W-:Y:S01]  /*10870*/  ULDC.64 UR8, c[0x0][0xb50] ;  /* 0x0002d40000087ab9 */ /* 0x000fe20000000a00 */
[----:B------:R-:W-:Y:S01]  /*10880*/  LOP3.LUT R52, R53, 0x380, RZ, 0xc0, !PT ;  /* 0x0000038035347812 */ /* 0x000fe200078ec0ff */
[----:B------:R-:W-:Y:S01]  /*10890*/  ULDC.64 UR12, c[0x0][0xaa0] ;  /* 0x0002a800000c7ab9 */ /* 0x000fe20000000a00 */
[----:B------:R-:W-:Y:S01]  /*108a0*/  IMAD.IADD R9, R9, 0x1, R15 ;  /* 0x0000000109097824 */ /* 0x000fe200078e020f */
[----:B------:R-:W-:-:S02]  /*108b0*/  LEA R10, P0, R8, UR8, 0x2 ;  /* 0x00000008080a7c11 */ /* 0x000fc4000f8010ff */
[----:B------:R-:W-:Y:S02]  /*108c0*/  SHF.R.U64 R52, R52, 0x3, RZ ;  /* 0x0000000334347819 */ /* 0x000fe400000012ff */
[----:B------:R-:W-:Y:S01]  /*108d0*/  LEA.HI.X R11, R8, UR9, R9, 0x2, P0 ;  /* 0x00000009080b7c11 */ /* 0x000fe200080f1409 */
[----:B------:R-:W-:Y:S01]  /*108e0*/  SHFL.IDX PT, R18, R10, RZ, 0x1c1f ;  /* 0x001c1fff0a127589 */ /* 0x000fe200000e0000 */
[----:B------:R-:W-:Y:S02]  /*108f0*/  IADD3 R29, P0, R4, 0x3000, RZ ;  /* 0x00003000041d7810 */ /* 0x000fe40007f1e0ff */
[----:B------:R-:W-:Y:S01]  /*10900*/  LOP3.LUT R56, R57, 0x380, RZ, 0xc0, !PT ;  /* 0x0000038039387812 */ /* 0x000fe200078ec0ff */
[----:B------:R-:W0:Y:S01]  /*10910*/  SHFL.IDX PT, R19, R11, RZ, 0x1c1f ;  /* 0x001c1fff0b137589 */ /* 0x000e2200000e0000 */
[----:B------:R-:W-:Y:S02]  /*10920*/  LOP3.LUT R28, R29, 0x380, RZ, 0xc0, !PT ;  /* 0x000003801d1c7812 */ /* 0x000fe400078ec0ff */
[----:B------:R-:W-:Y:S01]  /*10930*/  LOP3.LUT R52, R52, R53, RZ, 0x3c, !PT ;  /* 0x0000003534347212 */ /* 0x000fe200078e3cff */
[----:B------:R-:W-:Y:S01]  /*10940*/  IMAD.X R53, RZ, RZ, R5, P3 ;  /* 0x000000ffff357224 */ /* 0x000fe200018e0605 */
[----:B------:R-:W-:Y:S01]  /*10950*/  SHF.R.U64 R28, R28, 0x3, RZ ;  /* 0x000000031c1c7819 */ /* 0x000fe200000012ff */
[----:B------:R-:W-:Y:S01]  /*10960*/  SHFL.IDX PT, R20, R10, 0x1, 0x1c1f ;  /* 0x003c1f000a147f89 */ /* 0x000fe200000e0000 */
[----:B--2---:R-:W-:-:S02]  /*10970*/  IADD3 R13, P5, R4, 0x1000, RZ ;  /* 0x00001000040d7810 */ /* 0x004fc40007fbe0ff */
[----:B------:R-:W-:Y:S01]  /*10980*/  LOP3.LUT R28, R28, R29, RZ, 0x3c, !PT ;  /* 0x0000001d1c1c7212 */ /* 0x000fe200078e3cff */
[----:B------:R-:W-:Y:S01]  /*10990*/  IMAD.X R29, RZ, RZ, R5, P0 ;  /* 0x000000ffff1d7224 */ /* 0x000fe200000e0605 */
[C---:B------:R-:W-:Y:S01]  /*109a0*/  IADD3 R49, P0, R4.reuse, 0x9000, RZ ;  /* 0x0000900004317810 */ /* 0x040fe20007f1e0ff */
[----:B------:R-:W1:Y:S01]  /*109b0*/  SHFL.IDX PT, R21, R11, 0x1, 0x1c1f ;  /* 0x003c1f000b157f89 */ /* 0x000e6200000e0000 */
[----:B------:R-:W-:Y:S02]  /*109c0*/  IADD3 R25, P4, R4, 0x2000, RZ ;  /* 0x0000200004197810 */ /* 0x000fe40007f9e0ff */
[----:B------:R-:W-:Y:S02]  /*109d0*/  LOP3.LUT R48, R49, 0x380, RZ, 0xc0, !PT ;  /* 0x0000038031307812 */ /* 0x000fe400078ec0ff */
[----:B------:R-:W-:Y:S02]  /*109e0*/  SHF.R.U64 R56, R56, 0x3, RZ ;  /* 0x0000000338387819 */ /* 0x000fe400000012ff */
[----:B------:R-:W-:-:S02]  /*109f0*/  SHF.R.U64 R48, R48, 0x3, RZ ;  /* 0x0000000330307819 */ /* 0x000fc400000012ff */
[----:B------:R-:W-:Y:S02]  /*10a00*/  IADD3 R8, P3, R4, 0xf000, RZ ;  /* 0x0000f00004087810 */ /* 0x000fe40007f7e0ff */
[----:B------:R-:W-:Y:S01]  /*10a10*/  LOP3.LUT R48, R48, R49, RZ, 0x3c, !PT ;  /* 0x0000003130307212 */ /* 0x000fe200078e3cff */
[--C-:B------:R-:W-:Y:S01]  /*10a20*/  IMAD.X R49, RZ, RZ, R5.reuse, P0 ;  /* 0x000000ffff317224 */ /* 0x100fe200000e0605 */
[----:B------:R-:W-:Y:S02]  /*10a30*/  LOP3.LUT P0, RZ, R226, 0x3, RZ, 0xc0, !PT ;  /* 0x00000003e2ff7812 */ /* 0x000fe4000780c0ff */
[----:B------:R-:W-:Y:S01]  /*10a40*/  IADD3 R41, P6, R4, 0x6000, RZ ;  /* 0x0000600004297810 */ /* 0x000fe20007fde0ff */
[----:B------:R-:W-:Y:S01]  /*10a50*/  UIMAD UR10, UR11, UR12, URZ ;  /* 0x0000000c0b0a72a4 */ /* 0x000fe2000f8e023f */
[----:B------:R-:W-:Y:S01]  /*10a60*/  LOP3.LUT R12, R13, 0x380, RZ, 0xc0, !PT ;  /* 0x000003800d0c7812 */ /* 0x000fe200078ec0ff */
[----:B------:R-:W-:Y:S01]  /*10a70*/  UIMAD.WIDE.U32 UR8, UR4, UR12, URZ ;  /* 0x0000000c040872a5 */ /* 0x000fe2000f8e003f */
[----:B------:R-:W-:Y:S01]  /*10a80*/  LOP3.LUT R24, R25, 0x380, RZ, 0xc0, !PT ;  /* 0x0000038019187812 */ /* 0x000fe200078ec0ff */
[--C-:B------:R-:W-:Y:S01]  /*10a90*/  IMAD.X R61, RZ, RZ, R5.reuse, P3 ;  /* 0x000000ffff3d7224 */ /* 0x100fe200018e0605 */
[----:B------:R-:W-:Y:S01]  /*10aa0*/  LOP3.LUT R56, R56, R57, RZ, 0x3c, !PT ;  /* 0x0000003938387212 */ /* 0x000fe200078e3cff */
[----:B------:R-:W-:Y:S01]  /*10ab0*/  IMAD.X R57, RZ, RZ, R5, P2 ;  /* 0x000000ffff397224 */ /* 0x000fe200010e0605 */
[----:B------:R-:W-:-:S02]  /*10ac0*/  LOP3.LUT R3, R8, 0x380, RZ, 0xc0, !PT ;  /* 0x0000038008037812 */ /* 0x000fc400078ec0ff */
[----:B------:R-:W-:Y:S02]  /*10ad0*/  SHF.R.U64 R12, R12, 0x3, RZ ;  /* 0x000000030c0c7819 */ /* 0x000fe400000012ff */
[----:B------:R-:W-:Y:S02]  /*10ae0*/  SHF.R.U64 R24, R24, 0x3, RZ ;  /* 0x0000000318187819 */ /* 0x000fe400000012ff */
[----:B------:R-:W-:Y:S02]  /*10af0*/  SHF.R.U64 R3, R3, 0x3, RZ ;  /* 0x0000000303037819 */ /* 0x000fe400000012ff */
[----:B------:R-:W-:Y:S01]  /*10b00*/  LOP3.LUT R12, R12, R13, RZ, 0x3c, !PT ;  /* 0x0000000d0c0c7212 */ /* 0x000fe200078e3cff */
[----:B------:R-:W-:Y:S01]  /*10b10*/  IMAD.X R13, RZ, RZ, R5, P5 ;  /* 0x000000ffff0d7224 */ /* 0x000fe200028e0605 */
[----:B------:R-:W-:Y:S02]  /*10b20*/  LOP3.LUT R24, R24, R25, RZ, 0x3c, !PT ;  /* 0x0000001918187212 */ /* 0x000fe400078e3cff */
[----:B------:R-:W-:-:S02]  /*10b30*/  IADD3.X R25, RZ, R5, RZ, P4, !PT ;  /* 0x00000005ff197210 */ /* 0x000fc400027fe4ff */
[C---:B------:R-:W-:Y:S02]  /*10b40*/  IADD3 R45, P5, R4.reuse, 0x7000, RZ ;  /* 0x00007000042d7810 */ /* 0x040fe40007fbe0ff */
[----:B------:R-:W-:Y:S02]  /*10b50*/  IADD3 R69, P4, R4, 0x8000, RZ ;  /* 0x0000800004457810 */ /* 0x000fe40007f9e0ff */
[----:B------:R-:W-:Y:S02]  /*10b60*/  LOP3.LUT R60, R3, R8, RZ, 0x3c, !PT ;  /* 0x00000008033c7212 */ /* 0x000fe400078e3cff */
[----:B------:R-:W2:Y:S01]  /*10b70*/  @P1 LDC R3, c[0x0][0xbec] ;  /* 0x0002fb00ff031b82 */ /* 0x000ea20000000800 */
[----:B------:R-:W-:Y:S02]  /*10b80*/  LOP3.LUT R40, R41, 0x380, RZ, 0xc0, !PT ;  /* 0x0000038029287812 */ /* 0x000fe400078ec0ff */
[----:B------:R-:W-:Y:S02]  /*10b90*/  LOP3.LUT R44, R45, 0x380, RZ, 0xc0, !PT ;  /* 0x000003802d2c7812 */ /* 0x000fe400078ec0ff */
[----:B------:R-:W-:-:S02]  /*10ba0*/  LOP3.LUT R68, R69, 0x380, RZ, 0xc0, !PT ;  /* 0x0000038045447812 */ /* 0x000fc400078ec0ff */
[----:B------:R-:W-:Y:S02]  /*10bb0*/  LOP3.LUT R9, R4, 0x380, RZ, 0xc0, !PT ;  /* 0x0000038004097812 */ /* 0x000fe400078ec0ff */
[----:B------:R-:W-:Y:S02]  /*10bc0*/  SHF.R.U64 R40, R40, 0x3, RZ ;  /* 0x0000000328287819 */ /* 0x000fe400000012ff */
[----:B------:R-:W-:Y:S02]  /*10bd0*/  SHF.R.U64 R44, R44, 0x3, RZ ;  /* 0x000000032c2c7819 */ /* 0x000fe400000012ff */
[----:B------:R-:W-:Y:S02]  /*10be0*/  SHF.R.U64 R68, R68, 0x3, RZ ;  /* 0x0000000344447819 */ /* 0x000fe400000012ff */
[----:B------:R-:W-:Y:S02]  /*10bf0*/  SHF.R.U64 R9, R9, 0x3, RZ ;  /* 0x0000000309097819 */ /* 0x000fe400000012ff */
[----:B------:R-:W-:Y:S01]  /*10c00*/  LOP3.LUT R40, R40, R41, RZ, 0x3c, !PT ;  /* 0x0000002928287212 */ /* 0x000fe200078e3cff */
[--C-:B------:R-:W-:Y:S01]  /*10c10*/  IMAD.X R41, RZ, RZ, R5.reuse, P6 ;  /* 0x000000ffff297224 */ /* 0x100fe200030e0605 */
[----:B------:R-:W-:Y:S01]  /*10c20*/  LOP3.LUT R44, R44, R45, RZ, 0x3c, !PT ;  /* 0x0000002d2c2c7212 */ /* 0x000fe200078e3cff */
[--C-:B------:R-:W-:Y:S01]  /*10c30*/  IMAD.X R45, RZ, RZ, R5.reuse, P5 ;  /* 0x000000ffff2d7224 */ /* 0x100fe200028e0605 */
[----:B------:R-:W-:Y:S01]  /*10c40*/  LOP3.LUT R68, R68, R69, RZ, 0x3c, !PT ;  /* 0x0000004544447212 */ /* 0x000fe200078e3cff */
[----:B------:R-:W-:Y:S01]  /*10c50*/  IMAD.X R69, RZ, RZ, R5, P4 ;  /* 0x000000ffff457224 */ /* 0x000fe200020e0605 */
[C---:B------:R-:W-:Y:S01]  /*10c60*/  IADD3 R77, P6, R4.reuse, 0xc000, RZ ;  /* 0x0000c000044d7810 */ /* 0x040fe20007fde0ff */
[----:B------:R-:W-:Y:S01]  /*10c70*/  UIMAD UR10, UR4, UR13, UR10 ;  /* 0x0000000d040a72a4 */ /* 0x000fe2000f8e020a */
[----:B------:R-:W-:-:S02]  /*10c80*/  IADD3 R73, P5, R4, 0xd000, RZ ;  /* 0x0000d00004497810 */ /* 0x000fc40007fbe0ff */
[----:B------:R-:W-:Y:S01]  /*10c90*/  IADD3 R65, P4, R4, 0xe000, RZ ;  /* 0x0000e00004417810 */ /* 0x000fe20007f9e0ff */
[----:B------:R-:W-:Y:S01]  /*10ca0*/  ULDC.64 UR12, c[0x0][0xae8] ;  /* 0x0002ba00000c7ab9 */ /* 0x000fe20000000a00 */
[----:B------:R-:W-:Y:S01]  /*10cb0*/  LOP3.LUT R4, R9, R4, RZ, 0x3c, !PT ;  /* 0x0000000409047212 */ /* 0x000fe200078e3cff */
[----:B------:R-:W-:Y:S01]  /*10cc0*/  UIADD3 UR9, UR9, UR10, URZ ;  /* 0x0000000a09097290 */ /* 0x000fe2000fffe03f */
[----:B------:R-:W-:Y:S01]  /*10cd0*/  LOP3.LUT R76, R77, 0x380, RZ, 0xc0, !PT ;  /* 0x000003804d4c7812 */ /* 0x000fe200078ec0ff */
[----:B------:R-:W-:Y:S01]  /*10ce0*/  UIMAD UR4, UR15, UR12, URZ ;  /* 0x0000000c0f0472a4 */ /* 0x000fe2000f8e023f */
[----:B------:R-:W-:Y:S02]  /*10cf0*/  LOP3.LUT R72, R73, 0x380, RZ, 0xc0, !PT ;  /* 0x0000038049487812 */ /* 0x000fe400078ec0ff */
[----:B------:R-:W-:Y:S01]  /*10d00*/  LOP3.LUT R64, R65, 0x380, RZ, 0xc0, !PT ;  /* 0x0000038041407812 */ /* 0x000fe200078ec0ff */
[----:B------:R-:W-:Y:S01]  /*10d10*/  UIMAD UR4, UR21, UR13, UR4 ;  /* 0x0000000d150472a4 */ /* 0x000fe2000f8e0204 */
[----:B------:R-:W-:Y:S01]  /*10d20*/  SHF.R.U64 R76, R76, 0x3, RZ ;  /* 0x000000034c4c7819 */ /* 0x000fe200000012ff */
[----:B------:R-:W-:Y:S01]  /*10d30*/  UIMAD.WIDE.U32 UR8, UR21, UR12, UR8 ;  /* 0x0000000c150872a5 */ /* 0x000fe2000f8e0008 */
[----:B------:R-:W-:Y:S01]  /*10d40*/  SHF.R.U64 R72, R72, 0x3, RZ ;  /* 0x0000000348487819 */ /* 0x000fe200000012ff */
[----:B------:R-:W-:Y:S01]  /*10d50*/  ULDC.64 UR10, c[0x0][0xaf0] ;  /* 0x0002bc00000a7ab9 */ /* 0x000fe20000000a00 */
[----:B------:R-:W-:Y:S01]  /*10d60*/  SHF.R.U64 R64, R64, 0x3, RZ ;  /* 0x0000000340407819 */ /* 0x000fe200000012ff */
[----:B------:R-:W-:Y:S01]  /*10d70*/  UIADD3 UR9, UR9, UR4, URZ ;  /* 0x0000000409097290 */ /* 0x000fe2000fffe03f */
[----:B------:R-:W-:Y:S01]  /*10d80*/  LOP3.LUT R76, R76, R77, RZ, 0x3c, !PT ;  /* 0x0000004d4c4c7212 */ /* 0x000fe200078e3cff */
[----:B------:R-:W-:Y:S01]  /*10d90*/  UIMAD UR4, UR19, UR10, URZ ;  /* 0x0000000a130472a4 */ /* 0x000fe2000f8e023f */
[----:B------:R-:W-:Y:S01]  /*10da0*/  LOP3.LUT R72, R72, R73, RZ, 0x3c, !PT ;  /* 0x0000004948487212 */ /* 0x000fe200078e3cff */
[--C-:B------:R-:W-:Y:S01]  /*10db0*/  IMAD.X R77, RZ, RZ, R5.reuse, P6 ;  /* 0x000000ffff4d7224 */ /* 0x100fe200030e0605 */
[----:B------:R-:W-:Y:S01]  /*10dc0*/  LOP3.LUT R64, R64, R65, RZ, 0x3c, !PT ;  /* 0x0000004140407212 */ /* 0x000fe200078e3cff */
[----:B------:R-:W-:Y:S01]  /*10dd0*/  IMAD.X R73, RZ, RZ, R5, P5 ;  /* 0x000000ffff497224 */ /* 0x000fe200028e0605 */
[----:B------:R-:W-:Y:S01]  /*10de0*/  IADD3.X R65, RZ, R5, RZ, P4, !PT ;  /* 0x00000005ff417210 */ /* 0x000fe200027fe4ff */
[----:B------:R-:W-:-:S02]  /*10df0*/  UIMAD UR4, UR18, UR11, UR4 ;  /* 0x0000000b120472a4 */ /* 0x000fc4000f8e0204 */
[----:B------:R-:W-:-:S03]  /*10e00*/  UIMAD.WIDE.U32 UR8, UR18, UR10, UR8 ;  /* 0x0000000a120872a5 */ /* 0x000fc6000f8e0008 */
[----:B------:R-:W-:Y:S01]  /*10e10*/  ULDC.64 UR10, c[0x0][0xae0] ;  /* 0x0002b800000a7ab9 */ /* 0x000fe20000000a00 */
[----:B------:R-:W-:Y:S01]  /*10e20*/  UIADD3 UR4, UR9, UR4, URZ ;  /* 0x0000000409047290 */ /* 0x000fe2000fffe03f */
[----:B------:R-:W-:Y:S01]  /*10e30*/  VIADD R80, R224, UR20 ;  /* 0x00000014e0507c36 */ /* 0x000fe20008000000 */
[----:B------:R-:W-:-:S04]  /*10e40*/  UIADD3 UR7, UR7, 0x38820, URZ ;  /* 0x0003882007077890 */ /* 0x000fc8000fffe03f */
[----:B------:R-:W-:Y:S01]  /*10e50*/  UPRMT UR7, URZ, 0x654, UR7 ;  /* 0x000006543f077896 */ /* 0x000fe20008000007 */
[----:B------:R-:W-:Y:S01]  /*10e60*/  BSSY B1, `(.L_x_2459) ;  /* 0x0000054000017945 */ /* 0x000fe20003800000 */
[----:B------:R-:W-:Y:S02]  /*10e70*/  SHF.R.S32.HI R81, RZ, 0x1f, R219 ;  /* 0x0000001fff517819 */ /* 0x000fe400000114db */
[----:B------:R-:W-:Y:S02]  /*10e80*/  SHF.R.S32.HI R82, RZ, 0x1f, R217 ;  /* 0x0000001fff527819 */ /* 0x000fe400000114d9 */
[----:B------:R-:W-:Y:S02]  /*10e90*/  SHF.R.S32.HI R83, RZ, 0x1f, R218 ;  /* 0x0000001fff537819 */ /* 0x000fe400000114da */
[----:B------:R-:W-:Y:S02]  /*10ea0*/  SHF.R.S32.HI R84, RZ, 0x1f, R22 ;  /* 0x0000001fff547819 */ /* 0x000fe40000011416 */
[----:B---3--:R-:W-:-:S04]  /*10eb0*/  IADD3 R14, R14, UR20, RZ ;  /* 0x000000140e0e7c10 */ /* 0x008fc8000fffe0ff */
[C---:B------:R-:W-:Y:S01]  /*10ec0*/  ISETP.GE.OR P2, PT, R14.reuse, R23, P0 ;  /* 0x000000170e00720c */ /* 0x040fe20000746670 */
[----:B------:R-:W-:-:S05]  /*10ed0*/  VIADD R6, R14, 0x8 ;  /* 0x000000080e067836 */ /* 0x000fca0000000000 */
[----:B------:R-:W-:-:S07]  /*10ee0*/  ISETP.GE.OR P0, PT, R6, R23, P0 ;  /* 0x000000170600720c */ /* 0x000fce0000706670 */
[----:B0-----:R0:W-:Y:S06]  /*10ef0*/  @!P2 ST.E desc[UR38][R18.64], R0 ;  /* 0x000000001200a985 */ /* 0x0011ec000c101926 */
[----:B-1----:R1:W-:Y:S04]  /*10f00*/  @!P0 ST.E desc[UR38][R20.64], R2 ;  /* 0x0000000214008985 */ /* 0x0023e8000c101926 */
[----:B------:R3:W5:Y:S01]  /*10f10*/  LD.E.128 R8, desc[UR38][R4.64] ;  /* 0x0000002604087980 */ /* 0x000762000c101d00 */
[----:B0-----:R-:W0:Y:S01]  /*10f20*/  @P1 LDC R19, c[0x0][0xbf0] ;  /* 0x0002fc00ff131b82 */ /* 0x001e220000000800 */
[----:B------:R-:W-:-:S02]  /*10f30*/  IMAD R0, R220, 0x20, R224 ;  /* 0x00000020dc007824 */ /* 0x000fc400078e02e0 */
[----:B------:R-:W5:Y:S01]  /*10f40*/  LD.E.128 R12, desc[UR38][R12.64] ;  /* 0x000000260c0c7980 */ /* 0x000f62000c101d00 */
[----:B-1----:R-:W-:-:S03]  /*10f50*/  IMAD.U32 R2, RZ, RZ, UR8 ;  /* 0x00000008ff027e24 */ /* 0x002fc6000f8e00ff */
[----:B------:R-:W5:Y:S01]  /*10f60*/  LD.E.128 R24, desc[UR38][R24.64] ;  /* 0x0000002618187980 */ /* 0x000f62000c101d00 */
[----:B---3--:R-:W-:-:S03]  /*10f70*/  VIADD R4, R0, UR20 ;  /* 0x0000001400047c36 */ /* 0x008fc60008000000 */
[----:B------:R-:W5:Y:S01]  /*10f80*/  LD.E.128 R28, desc[UR38][R28.64] ;  /* 0x000000261c1c7980 */ /* 0x000f62000c101d00 */
[----:B--2---:R-:W-:-:S03]  /*10f90*/  @P1 IMAD.HI.U32 R0, R4, R3, RZ ;  /* 0x0000000304001227 */ /* 0x004fc600078e00ff */
[----:B------:R-:W5:Y:S01]  /*10fa0*/  LD.E.128 R32, desc[UR38][R32.64] ;  /* 0x0000002620207980 */ /* 0x000f62000c101d00 */
[----:B------:R-:W-:-:S03]  /*10fb0*/  IMAD.MOV.U32 R5, RZ, RZ, R4 ;  /* 0x000000ffff057224 */ /* 0x000fc600078e0004 */
[----:B------:R-:W5:Y:S04]  /*10fc0*/  LD.E.128 R36, desc[UR38][R36.64] ;  /* 0x0000002624247980 */ /* 0x000f68000c101d00 */
[----:B------:R-:W5:Y:S01]  /*10fd0*/  LD.E.128 R40, desc[UR38][R40.64] ;  /* 0x0000002628287980 */ /* 0x000f62000c101d00 */
[----:B0-----:R-:W-:-:S03]  /*10fe0*/  @P1 SHF.R.U32.HI R5, RZ, R19, R0 ;  /* 0x00000013ff051219 */ /* 0x001fc60000011600 */
[----:B------:R-:W5:Y:S01]  /*10ff0*/  LD.E.128 R44, desc[UR38][R44.64] ;  /* 0x000000262c2c7980 */ /* 0x000f62000c101d00 */
[--C-:B------:R-:W-:Y:S01]  /*11000*/  SHF.R.S32.HI R0, RZ, 0x1f, R5.reuse ;  /* 0x0000001fff007819 */ /* 0x100fe20000011405 */
[----:B------:R-:W-:Y:S01]  /*11010*/  IMAD.MOV R19, RZ, RZ, -R5 ;  /* 0x000000ffff137224 */ /* 0x000fe200078e0a05 */
[----:B------:R-:W-:Y:S01]  /*11020*/  MOV R3, UR9 ;  /* 0x0000000900037c02 */ /* 0x000fe20008000f00 */
[----:B------:R-:W-:Y:S01]  /*11030*/  IMAD.U32 R3, RZ, RZ, UR4 ;  /* 0x00000004ff037e24 */ /* 0x000fe2000f8e00ff */
[----:B------:R-:W5:Y:S01]  /*11040*/  LD.E.128 R68, desc[UR38][R68.64] ;  /* 0x0000002644447980 */ /* 0x000f62000c101d00 */
[----:B------:R-:W-:Y:S01]  /*11050*/  IMAD R0, R0, UR10, RZ ;  /* 0x0000000a00007c24 */ /* 0x000fe2000f8e02ff */
[----:B------:R-:W-:Y:S01]  /*11060*/  ULDC.64 UR8, c[0x0][0xad8] ;  /* 0x0002b60000087ab9 */ /* 0x000fe20000000a00 */
[----:B------:R-:W-:Y:S01]  /*11070*/  IMAD R19, R16, R19, R4 ;  /* 0x0000001310137224 */ /* 0x000fe200078e0204 */
[----:B------:R-:W5:Y:S01]  /*11080*/  LD.E.128 R48, desc[UR38][R48.64] ;  /* 0x0000002630307980 */ /* 0x000f62000c101d00 */
[----:B------:R-:W-:-:S03]  /*11090*/  IMAD R21, R5, UR11, R0 ;  /* 0x0000000b05157c24 */ /* 0x000fc6000f8e0200 */
[----:B------:R-:W5:Y:S01]  /*110a0*/  LD.E.128 R52, desc[UR38][R52.64] ;  /* 0x0000002634347980 */ /* 0x000f62000c101d00 */
[----:B------:R-:W-:-:S03]  /*110b0*/  SHF.R.S32.HI R0, RZ, 0x1f, R19 ;  /* 0x0000001fff007819 */ /* 0x000fc60000011413 */
[----:B------:R-:W5:Y:S01]  /*110c0*/  LD.E.128 R56, desc[UR38][R56.64] ;  /* 0x0000002638387980 */ /* 0x000f62000c101d00 */
[----:B------:R-:W-:-:S03]  /*110d0*/  IMAD.WIDE.U32 R2, R5, UR10, R2 ;  /* 0x0000000a05027c25 */ /* 0x000fc6000f8e0002 */
[----:B------:R-:W5:Y:S04]  /*110e0*/  LD.E.128 R76, desc[UR38][R76.64] ;  /* 0x000000264c4c7980 */ /* 0x000f68000c101d00 */
[----:B------:R-:W5:Y:S04]  /*110f0*/  LD.E.128 R72, desc[UR38][R72.64] ;  /* 0x0000002648487980 */ /* 0x000f68000c101d00 */
[----:B------:R-:W5:Y:S04]  /*11100*/  LD.E.128 R64, desc[UR38][R64.64] ;  /* 0x0000002640407980 */ /* 0x000f68000c101d00 */
[----:B------:R-:W5:Y:S01]  /*11110*/  LD.E.128 R60, desc[UR38][R60.64] ;  /* 0x000000263c3c7980 */ /* 0x000f62000c101d00 */
[----:B------:R-:W-:Y:S01]  /*11120*/  IMAD.IADD R3, R3, 0x1, R21 ;  /* 0x0000000103037824 */ /* 0x000fe200078e0215 */
[----:B------:R-:W-:Y:S01]  /*11130*/  ISETP.GE.AND P2, PT, R80, R23, PT ;  /* 0x000000175000720c */ /* 0x000fe20003f46270 */
[----:B------:R-:W-:Y:S01]  /*11140*/  IMAD R4, R0, UR8, RZ ;  /* 0x0000000800047c24 */ /* 0x000fe2000f8e02ff */
[----:B------:R-:W-:Y:S01]  /*11150*/  @!PT LDS RZ, [RZ] ;  /* 0x00000000fffff984 */ /* 0x000fe20000000800 */
[----:B------:R-:W-:Y:S01]  /*11160*/  @!PT LDS RZ, [RZ] ;  /* 0x00000000fffff984 */ /* 0x000fe20000000800 */
[----:B------:R-:W-:Y:S01]  /*11170*/  @!PT LDS RZ, [RZ] ;  /* 0x00000000fffff984 */ /* 0x000fe20000000800 */
[----:B------:R-:W-:Y:S01]  /*11180*/  @!PT LDS RZ, [RZ] ;  /* 0x00000000fffff984 */ /* 0x000fe20000000800 */
[----:B------:R0:W-:Y:S06]  /*11190*/  MEMBAR.ALL.CTA ;  /* 0x0000000000007992 */ /* 0x0001ec0000008000 */
[----:B0-----:R-:W0:Y:S01]  /*111a0*/  FENCE.VIEW.ASYNC.S ;  /* 0x00000000000073c6 */ /* 0x001e220000000000 */
[----:B------:R-:W-:-:S04]  /*111b0*/  IMAD.WIDE.U32 R2, R19, UR8, R2 ;  /* 0x0000000813027c25 */ /* 0x000fc8000f8e0002 */
[----:B------:R-:W-:Y:S01]  /*111c0*/  IMAD R5, R19, UR9, R4 ;  /* 0x0000000913057c24 */ /* 0x000fe2000f8e0204 */
[----:B------:R-:W-:Y:S01]  /*111d0*/  ULDC.64 UR8, c[0x0][0xa80] ;  /* 0x0002a00000087ab9 */ /* 0x000fe20000000a00 */
[----:B------:R-:W-:Y:S01]  /*111e0*/  VIADD R0, R80, 0x20 ;  /* 0x0000002050007836 */ /* 0x000fe20000000000 */
[----:B------:R-:W-:Y:S01]  /*111f0*/  LEA R6, P3, R2, UR8, 0x1 ;  /* 0x0000000802067c11 */ /* 0x000fe2000f8608ff */
[----:B------:R-:W-:-:S03]  /*11200*/  IMAD.IADD R3, R3, 0x1, R5 ;  /* 0x0000000103037824 */ /* 0x000fc600078e0205 */
[-C--:B------:R-:W-:Y:S01]  /*11210*/  ISETP.GE.AND P1, PT, R0, R23.reuse, PT ;  /* 0x000000170000720c */ /* 0x080fe20003f26270 */
[----:B------:R-:W-:Y:S01]  /*11220*/  VIADD R0, R80, 0x40 ;  /* 0x0000004050007836 */ /* 0x000fe20000000000 */
[----:B------:R-:W-:Y:S01]  /*11230*/  LEA.HI.X R16, R2, UR9, R3, 0x1, P3 ;  /* 0x0000000902107c11 */ /* 0x000fe200098f0c03 */
[----:B0-----:R0:W1:Y:S03]  /*11240*/  SHFL.IDX PT, R20, R6, RZ, 0x181f ;  /* 0x00181fff06147589 */ /* 0x00106600000e0000 */
[----:B------:R-:W-:Y:S02]  /*11250*/  ISETP.GE.AND P0, PT, R0, R23, PT ;  /* 0x000000170000720c */ /* 0x000fe40003f06270 */
[----:B------:R0:W2:Y:S01]  /*11260*/  SHFL.IDX PT, R0, R16, RZ, 0x181f ;  /* 0x00181fff10007589 */ /* 0x0000a200000e0000 */
[----:B------:R-:W-:Y:S01]  /*11270*/  SYNCS.ARRIVE.TRANS64.RED.A1T0 RZ, [UR7], RZ ;  /* 0x000000ffffff79a7 */ /* 0x000fe20008100407 */
[----:B------:R-:W-:Y:S09]  /*11280*/  @P2 BRA `(.L_x_2460) ;  /* 0x0000000000442947 */ /* 0x000ff20003800000 */
        /* <DEDUP_REMOVED lines=17> */
.L_x_2460:
[----:B------:R-:W-:Y:S05]  /*113a0*/  BSYNC B1 ;  /* 0x0000000000017941 */ /* 0x000fea0003800000 */
.L_x_2459:
[----:B--2---:R2:W4:Y:S01]  /*113b0*/  SHFL.IDX PT, R0, R16, 0x1, 0x181f ;  /* 0x00381f0010007f89 */ /* 0x00452200000e0000 */
        /* <DEDUP_REMOVED lines=9> */
[----:B------:R-:W-:Y:S02]  /*11450*/  @!P3 LEA R4, P5, R218, R10, 0x1 ;  /* 0x0000000ada04b211 */ /* 0x000fe400078a08ff */
        /* <DEDUP_REMOVED lines=10> */
.L_x_2462:
[----:B------:R-:W-:Y:S05]  /*11500*/  BSYNC B1 ;  /* 0x0000000000017941 */ /* 0x000fea0003800000 */
.L_x_2461:
[----:B----4-:R4:W0:Y:S01]  /*11510*/  SHFL.IDX PT, R0, R16, 0x2, 0x181f ;  /* 0x00581f0010007f89 */ /* 0x01082200000e0000 */
        /* <DEDUP_REMOVED lines=20> */
.L_x_2464:
[----:B------:R-:W-:Y:S05]  /*11660*/  BSYNC B1 ;  /* 0x0000000000017941 */ /* 0x000fea0003800000 */
.L_x_2463:
[----:B0-----:R-:W-:Y:S01]  /*11670*/  IADD3 R0, R80, 0x60, RZ ;  /* 0x0000006050007810 */ /* 0x001fe20007ffe0ff */
[----:B--2-4-:R-:W4:Y:S03]  /*11680*/  SHFL.IDX PT, R16, R16, 0x3, 0x181f ;  /* 0x00781f0010107f89 */ /* 0x014f2600000e0000 */
[----:B------:R-:W-:Y:S01]  /*11690*/  ISETP.GE.AND P0, PT, R0, R23, PT ;  /* 0x000000170000720c */ /* 0x000fe20003f06270 */
[----:B------:R-:W0:-:S12]  /*116a0*/  SHFL.IDX PT, R6, R6, 0x3, 0x181f ;  /* 0x00781f0006067f89 */ /* 0x000e1800000e0000 */
[----:B------:R-:W-:Y:S05]  /*116b0*/  @P0 BRA `(.L_x_2465) ;  /* 0x0000000c00ec0947 */ /* 0x000fea0003800000 */
[----:B------:R-:W-:Y:S02]  /*116c0*/  ULDC UR4, c[0x0][0xac8] ;  /* 0x0002b20000047ab9 */ /* 0x000fe40000000800 */
[----:B------:R-:W-:Y:S02]  /*116d0*/  ISETP.GE.AND P3, PT, R22, UR4, PT ;  /* 0x0000000416007c0c */ /* 0x000fe4000bf66270 */
[----:B------:R-:W-:Y:S02]  /*116e0*/  ISETP.GE.AND P4, PT, R218, UR4, PT ;  /* 0x00000004da007c0c */ /* 0x000fe4000bf86270 */
[----:B------:R-:W-:-:S09]  /*116f0*/  ISETP.GE.AND P5, PT, R217, UR4, PT ;  /* 0x00000004d9007c0c */ /* 0x000fd2000bfa6270 */
[-C--:B0-----:R-:W-:Y:S02]  /*11700*/  @!P3 LEA R2, P0, R22, R6.reuse, 0x1 ;  /* 0x000000061602b211 */ /* 0x081fe400078008ff */
[-C--:B------:R-:W-:Y:S02]  /*11710*/  @!P4 LEA R4, P1, R218, R6.reuse, 0x1 ;  /* 0x00000006da04c211 */ /* 0x080fe400078208ff */
[C---:B------:R-:W-:Y:S02]  /*11720*/  @!P5 LEA R8, P2, R217.reuse, R6, 0x1 ;  /* 0x00000006d908d211 */ /* 0x040fe400078408ff */
[-C--:B----4-:R-:W-:Y:S02]  /*11730*/  @!P3 LEA.HI.X R3, R22, R16.reuse, R84, 0x1, P0 ;  /* 0x000000101603b211 */ /* 0x090fe400000f0c54 */
        /* <DEDUP_REMOVED lines=11> */
.L_x_2457:
        /* <DEDUP_REMOVED lines=24> */
[----:B------:R-:W-:-:S05]  /*11970*/  IMAD.U32 R5, RZ, RZ, UR9 ;  /* 0x00000009ff057e24 */ /* 0x000fca000f8e00ff */
        /* <DEDUP_REMOVED lines=14> */
[----:B--2---:R-:W-:-:S07]  /*11a60*/  IADD3 R0, -R5, R0, RZ ;  /* 0x0000000005007210 */ /* 0x004fce0007ffe1ff */
.L_x_2466:
        /* <DEDUP_REMOVED lines=49> */
.L_x_2468:
[----:B------:R-:W-:Y:S05]  /*11d80*/  BSYNC B1 ;  /* 0x0000000000017941 */ /* 0x000fea0003800000 */
.L_x_2467:
[----:B0-----:R-:W0:Y:S01]  /*11d90*/  @P0 LDC R3, c[0x0][0xbf0] ;  /* 0x0002fc00ff030b82 */ /* 0x001e220000000800 */
[----:B------:R-:W-:Y:S01]  /*11da0*/  ULDC.64 UR14, c[0x0][0xaa0] ;  /* 0x0002a800000e7ab9 */ /* 0x000fe20000000a00 */
[----:B------:R-:W-:Y:S01]  /*11db0*/  R2UR UR17, R222 ;  /* 0x00000000de1172ca */ /* 0x000fe200000e0000 */
[----:B------:R-:W-:Y:S01]  /*11dc0*/  UIMAD UR7, UR10, UR14, URZ ;  /* 0x0000000e0a0772a4 */ /* 0x000fe2000f8e023f */
[----:B------:R-:W-:Y:S01]  /*11dd0*/  R2UR UR16, R214 ;  /* 0x00000000d61072ca */ /* 0x000fe200000e0000 */
[----:B------:R-:W-:Y:S01]  /*11de0*/  UIMAD.WIDE.U32 UR8, UR4, UR14, URZ ;  /* 0x0000000e040872a5 */ /* 0x000fe2000f8e003f */
[----:B------:R-:W-:Y:S01]  /*11df0*/  LEA R2, R220, R224, 0x5 ;  /* 0x000000e0dc027211 */ /* 0x000fe200078e28ff */
[----:B------:R-:W-:Y:S01]  /*11e00*/  UIMAD UR7, UR4, UR15, UR7 ;  /* 0x0000000f040772a4 */ /* 0x000fe2000f8e0207 */
[----:B------:R-:W-:Y:S01]  /*11e10*/  BSSY B1, `(.L_x_2469) ;  /* 0x0000043000017945 */ /* 0x000fe20003800000 */
[----:B------:R-:W-:Y:S01]  /*11e20*/  SHF.R.S32.HI R16, RZ, 0x1f, R219 ;  /* 0x0000001fff107819 */ /* 0x000fe200000114db */
[----:B------:R-:W-:Y:S01]  /*11e30*/  ULDC.64 UR14, c[0x0][0xae8] ;  /* 0x0002ba00000e7ab9 */ /* 0x000fe20000000a00 */
[----:B------:R-:W-:Y:S01]  /*11e40*/  UIADD3 UR9, UR9, UR7, URZ ;  /* 0x0000000709097290 */ /* 0x000fe2000fffe03f */
[----:B------:R-:W-:Y:S01]  /*11e50*/  SHF.R.S32.HI R18, RZ, 0x1f, R217 ;  /* 0x0000001fff127819 */ /* 0x000fe200000114d9 */
[----:B------:R-:W-:Y:S01]  /*11e60*/  UIMAD UR4, UR11, UR14, URZ ;  /* 0x0000000e0b0472a4 */ /* 0x000fe2000f8e023f */
[----:B------:R-:W-:Y:S01]  /*11e70*/  SHF.R.S32.HI R19, RZ, 0x1f, R218 ;  /* 0x0000001fff137819 */ /* 0x000fe200000114da */
[----:B------:R-:W-:Y:S01]  /*11e80*/  UIMAD.WIDE.U32 UR8, UR17, UR14, UR8 ;  /* 0x0000000e110872a5 */ /* 0x000fe2000f8e0008 */
[----:B------:R-:W-:Y:S01]  /*11e90*/  SHF.R.S32.HI R20, RZ, 0x1f, R22 ;  /* 0x0000001fff147819 */ /* 0x000fe20000011416 */
[----:B------:R-:W-:Y:S01]  /*11ea0*/  VIADD R6, R2, UR16 ;  /* 0x0000001002067c36 */ /* 0x000fe20008000000 */
        /* <DEDUP_REMOVED lines=15> */
[----:B------:R-:W-:Y:S01]  /*11fa0*/  IMAD.U32 R2, RZ, RZ, UR8 ;  /* 0x00000008ff027e24 */ /* 0x000fe2000f8e00ff */
[----:B------:R-:W-:Y:S01]  /*11fb0*/  ULDC.64 UR8, c[0x0][0xad8] ;  /* 0x0002b60000087ab9 */ /* 0x000fe20000000a00 */
[----:B------:R-:W-:Y:S02]  /*11fc0*/  IMAD.U32 R3, RZ, RZ, UR4 ;  /* 0x00000004ff037e24 */ /* 0x000fe4000f8e00ff */
[----:B------:R-:W-:Y:S02]  /*11fd0*/  IMAD R9, R13, R9, R6 ;  /* 0x000000090d097224 */ /* 0x000fe400078e0206 */
[----:B------:R-:W-:-:S02]  /*11fe0*/  IMAD R11, R5, UR11, R4 ;  /* 0x0000000b050b7c24 */ /* 0x000fc4000f8e0204 */
        /* <DEDUP_REMOVED lines=37> */
.L_x_2470:
[----:B------:R-:W-:Y:S05]  /*12240*/  BSYNC B1 ;  /* 0x0000000000017941 */ /* 0x000fea0003800000 */
.L_x_2469:
        /* <DEDUP_REMOVED lines=21> */
.L_x_2472:
[----:B------:R-:W-:Y:S05]  /*123a0*/  BSYNC B1 ;  /* 0x0000000000017941 */ /* 0x000fea0003800000 */
.L_x_2471:
        /* <DEDUP_REMOVED lines=21> */
.L_x_2474:
[----:B------:R-:W-:Y:S05]  /*12500*/  BSYNC B1 ;  /* 0x0000000000017941 */ /* 0x000fea0003800000 */
.L_x_2473:
        /* <DEDUP_REMOVED lines=22> */
.L_x_2465:
[----:B------:R-:W-:Y:S05]  /*12670*/  BSYNC B0 ;  /* 0x0000000000007941 */ /* 0x000fea0003800000 */
.L_x_2456:
[----:B------:R-:W-:Y:S02]  /*12680*/  ULDC UR4, c[0x0][0xc3c] ;  /* 0x00030f0000047ab9 */ /* 0x000fe40000000800 */
[----:B------:R-:W-:-:S13]  /*12690*/  ISETP.GE.AND P0, PT, R7, UR4, PT ;  /* 0x0000000407007c0c */ /* 0x000fda000bf06270 */
[----:B------:R-:W-:Y:S05]  /*126a0*/  @!P0 BRA `(.L_x_2475) ;  /* 0xfffffee400cc8947 */ /* 0x000fea000383ffff */
[----:B------:R-:W-:Y:S05]  /*126b0*/  EXIT ;  /* 0x000000000000794d */ /* 0x000fea0003800000 */
.L_x_2414:
        /* <DEDUP_REMOVED lines=16> */
.L_x_2476:
        /* <DEDUP_REMOVED lines=37> */
[----:B------:R-:W-:Y:S01]  /*12a10*/  MOV R4, R3 ;  /* 0x0000000300047202 */ /* 0x000fe20000000f00 */
[----:B------:R-:W-:Y:S01]  /*12a20*/  UMOV UR4, URZ ;  /* 0x0000003f00047c82 */ /* 0x000fe20008000000 */
[----:B------:R-:W-:-:S05]  /*12a30*/  ULDC UR5, c[0x0][0xc38] ;  /* 0x00030e0000057ab9 */ /* 0x000fca0000000800 */
.L_x_2482:
        /* <DEDUP_REMOVED lines=12> */
.L_x_2481:
[----:B------:R-:W-:Y:S05]  /*12b00*/  BSYNC B0 ;  /* 0x0000000000007941 */ /* 0x000fea0003800000 */
.L_x_2480:
        /* <DEDUP_REMOVED lines=20> */
.L_x_2478:
        /* <DEDUP_REMOVED lines=20> */
.L_x_2483:
[----:B-1----:R-:W-:Y:S02]  /*12d90*/  IMAD.MOV R2, RZ, RZ, -R3 ;  /* 0x000000ffff027224 */ /* 0x002fe400078e0a03 */
[----:B---3--:R-:W-:-:S03]  /*12da0*/  IMAD R16, R16, UR5, R11 ;  /* 0x0000000510107c24 */ /* 0x008fc6000f8e020b */
[----:B------:R-:W-:Y:S02]  /*12db0*/  MOV R11, R2 ;  /* 0x00000002000b7202 */ /* 0x000fe40000000f00 */
[----:B------:R-:W-:Y:S02]  /*12dc0*/  IABS R2, R4 ;  /* 0x0000000400027213 */ /* 0x000fe40000000000 */
[----:B--2---:R-:W-:Y:S01]  /*12dd0*/  IADD3 R9, -R16, UR6, RZ ;  /* 0x0000000610097c10 */ /* 0x004fe2000fffe1ff */
[----:B------:R-:W-:Y:S02]  /*12de0*/  IMAD R11, R11, R12, RZ ;  /* 0x0000000c0b0b7224 */ /* 0x000fe400078e02ff */
[----:B------:R-:W-:Y:S01]  /*12df0*/  IMAD.MOV R8, RZ, RZ, -R2 ;  /* 0x000000ffff087224 */ /* 0x000fe200078e0a02 */
[----:B------:R-:W-:Y:S01]  /*12e00*/  IABS R6, R9 ;  /* 0x0000000900067213 */ /* 0x000fe20000000000 */
[----:B------:R-:W-:-:S04]  /*12e10*/  IMAD.MOV.U32 R2, RZ, RZ, RZ ;  /* 0x000000ffff027224 */ /* 0x000fc800078e00ff */
        /* <DEDUP_REMOVED lines=22> */
[-C--:B------:R-:W-:Y:S01]  /*12f80*/  IABS R8, R13.reuse ;  /* 0x0000000d00087213 */ /* 0x080fe20000000000 */
[----:B------:R-:W-:Y:S01]  /*12f90*/  IMAD.MOV R18, RZ, RZ, -R13 ;  /* 0x000000ffff127224 */ /* 0x000fe200078e0a0d */
[----:B0-----:R-:W-:Y:S02]  /*12fa0*/  IABS R10, R13 ;  /* 0x0000000d000a7213 */ /* 0x001fe40000000000 */
[----:B------:R-:W0:Y:S08]  /*12fb0*/  I2F.RP R6, R8 ;  /* 0x0000000800067306 */ /* 0x000e300000209400 */
[----:B0-----:R-:W0:Y:S02]  /*12fc0*/  MUFU.RCP R6, R6 ;  /* 0x0000000600067308 */ /* 0x001e240000001000 */
[----:B0-----:R-:W-:-:S06]  /*12fd0*/  VIADD R3, R6, 0xffffffe ;  /* 0x0ffffffe06037836 */ /* 0x001fcc0000000000 */
[----:B------:R-:W0:Y:S02]  /*12fe0*/  F2I.FTZ.U32.TRUNC.NTZ R3, R3 ;  /* 0x0000000300037305 */ /* 0x000e24000021f000 */
[----:B0-----:R-:W-:-:S04]  /*12ff0*/  IMAD.MOV R7, RZ, RZ, -R3 ;  /* 0x000000ffff077224 */ /* 0x001fc800078e0a03 */
        /* <DEDUP_REMOVED lines=20> */
.L_x_2479:
[----:B------:R-:W-:Y:S01]  /*13140*/  ULDC UR4, c[0x0][0xc3c] ;  /* 0x00030f0000047ab9 */ /* 0x000fe20000000800 */
[----:B------:R-:W-:Y:S02]  /*13150*/  IMAD.MOV.U32 R17, RZ, RZ, RZ ;  /* 0x000000ffff117224 */ /* 0x000fe400078e00ff */
[----:B------:R-:W-:Y:S02]  /*13160*/  IMAD.U32 R16, RZ, RZ, UR6 ;  /* 0x00000006ff107e24 */ /* 0x000fe4000f8e00ff */
[----:B------:R-:W-:Y:S02]  /*13170*/  IMAD.MOV.U32 R18, RZ, RZ, RZ ;  /* 0x000000ffff127224 */ /* 0x000fe400078e00ff */
[----:B------:R-:W-:-:S07]  /*13180*/  IMAD.U32 R19, RZ, RZ, UR4 ;  /* 0x00000004ff137e24 */ /* 0x000fce000f8e00ff */
.L_x_2484:
[----:B------:R-:W-:-:S13]  /*13190*/  ISETP.NE.AND P0, PT, R5, RZ, PT ;  /* 0x000000ff0500720c */ /* 0x000fda0003f05270 */
[----:B------:R-:W0:Y:S01]  /*131a0*/  @!P0 S2R R3, SR_CgaCtaId ;  /* 0x0000000000038919 */ /* 0x000e220000008800 */
[----:B------:R-:W-:-:S04]  /*131b0*/  @!P0 MOV R0, 0x400 ;  /* 0x0000040000008802 */ /* 0x000fc80000000f00 */
[----:B0-----:R-:W-:-:S05]  /*131c0*/  @!P0 LEA R0, R3, R0, 0x18 ;  /* 0x0000000003008211 */ /* 0x001fca00078ec0ff */
[----:B------:R1:W-:Y:S01]  /*131d0*/  @!P0 STS.128 [R0+0x388d0], R16 ;  /* 0x0388d01000008388 */ /* 0x0003e20000000c00 */
[----:B------:R-:W-:Y:S06]  /*131e0*/  BAR.ARV 0x5, 0x180 ;  /* 0x0146000000007b1d */ /* 0x000fec0000002000 */
.L_x_2477:
        /* <DEDUP_REMOVED lines=8> */
[----:B------:R-:W-:Y:S01]  /*13270*/  BSSY B8, `(.L_x_2485) ;  /* 0x00004b8000087945 */ /* 0x000fe20003800000 */
[----:B------:R-:W-:Y:S01]  /*13280*/  IMAD.MOV.U32 R28, RZ, RZ, 0x1 ;  /* 0x00000001ff1c7424 */ /* 0x000fe200078e00ff */
[----:B------:R-:W1:Y:S01]  /*13290*/  S2R R2, SR_TID.X ;  /* 0x0000000000027919 */ /* 0x000e620000002100 */
[----:B------:R-:W-:Y:S01]  /*132a0*/  IMAD.MOV.U32 R27, RZ, RZ, RZ ;  /* 0x000000ffff1b7224 */ /* 0x000fe200078e00ff */
[----:B------:R-:W-:Y:S01]  /*132b0*/  ULDC UR37, c[0x0][0xc] ;  /* 0x0000030000257ab9 */ /* 0x000fe20000000800 */
[----:B------:R3:W-:Y:S01]  /*132c0*/  STL [R1+0x28], RZ ;  /* 0x000028ff01007387 */ /* 0x0007e20000100800 */
[C---:B-1----:R-:W-:Y:S02]  /*132d0*/  SHF.L.U32 R33, R2.reuse, 0x3, RZ ;  /* 0x0000000302217819 */ /* 0x042fe400000006ff */
[----:B------:R-:W-:-:S04]  /*132e0*/  LOP3.LUT R3, R2, 0x7f, RZ, 0xc0, !PT ;  /* 0x0000007f02037812 */ /* 0x000fc800078ec0ff */
[----:B------:R-:W-:Y:S02]  /*132f0*/  SHF.R.U32.HI R3, RZ, 0x3, R3 ;  /* 0x00000003ff037819 */ /* 0x000fe40000011603 */
[----:B--2---:R-:W-:Y:S02]  /*13300*/  R2UR UR4, R0 ;  /* 0x00000000000472ca */ /* 0x004fe400000e0000 */
[----:B------:R-:W-:-:S04]  /*13310*/  LOP3.LUT R0, R33, 0x1f8, RZ, 0xc0, !PT ;  /* 0x000001f821007812 */ /* 0x000fc800078ec0ff */
[----:B------:R-:W-:Y:S01]  /*13320*/  LOP3.LUT R0, R0, 0x38, R2, 0x78, !PT ;  /* 0x0000003800007812 */ /* 0x000fe200078e7802 */
[----:B------:R-:W-:-:S03]  /*13330*/  IMAD.SHL.U32 R2, R2, 0x10, RZ ;  /* 0x0000001002027824 */ /* 0x000fc600078e00ff */
[----:B------:R-:W-:Y:S02]  /*13340*/  LOP3.LUT R32, R0, 0x200, R33, 0xf8, !PT ;  /* 0x0000020000207812 */ /* 0x000fe400078ef821 */
[----:B------:R-:W-:Y:S01]  /*13350*/  LOP3.LUT R33, R33, 0x38, RZ, 0xc0, !PT ;  /* 0x0000003821217812 */ /* 0x000fe200078ec0ff */
[----:B------:R-:W-:Y:S01]  /*13360*/  ULOP3.LUT UR36, UR4, 0x2, URZ, 0xfc, !UPT ;  /* 0x0000000204247892 */ /* 0x000fe2000f8efc3f */
[----:B------:R-:W-:Y:S02]  /*13370*/  LOP3.LUT R2, R3, 0x70, R2, 0xf8, !PT ;  /* 0x0000007003027812 */ /* 0x000fe400078ef802 */
[----:B------:R-:W-:Y:S01]  /*13380*/  UMOV UR4, 0x400 ;  /* 0x0000040000047882 */ /* 0x000fe20000000000 */
[C---:B------:R-:W-:Y:S01]  /*13390*/  LOP3.LUT R0, R33.reuse, 0x40, RZ, 0xfc, !PT ;  /* 0x0000004021007812 */ /* 0x040fe200078efcff */
[----:B0-----:R-:W-:Y:S01]  /*133a0*/  ULEA UR4, UR5, UR4, 0x18 ;  /* 0x0000000405047291 */ /* 0x001fe2000f8ec03f */
[C---:B------:R-:W-:Y:S02]  /*133b0*/  LOP3.LUT R37, R33.reuse, 0x80, RZ, 0xfc, !PT ;  /* 0x0000008021257812 */ /* 0x040fe400078efcff */
[----:B------:R-:W-:-:S03]  /*133c0*/  LOP3.LUT R36, R33, 0xc0, RZ, 0xfc, !PT ;  /* 0x000000c021247812 */ /* 0x000fc600078efcff */
[----:B------:R-:W-:-:S04]  /*133d0*/  IMAD.U32 R22, RZ, RZ, UR4 ;  /* 0x00000004ff167e24 */ /* 0x000fc8000f8e00ff */
[----:B---3--:R-:W-:-:S07]  /*133e0*/  IMAD R34, R32, 0x2, R22 ;  /* 0x0000000220227824 */ /* 0x008fce00078e0216 */
.L_x_2550:
        /* <DEDUP_REMOVED lines=16> */
[----:B------:R1:W2:Y:S01]  /*134f0*/  @P0 LDG.E R30, desc[UR38][R2.64] ;  /* 0x00000026021e0981 */ /* 0x0002a2000c1e1900 */
        /* <DEDUP_REMOVED lines=32> */
.L_x_2486:
        /* <DEDUP_REMOVED lines=9> */
.L_x_2487:
        /* <DEDUP_REMOVED lines=8> */
[----:B--2---:R-:W-:-:S07]  /*13810*/  IMAD.IADD R0, R5, 0x1, -R0 ;  /* 0x0000000105007824 */ /* 0x004fce00078e0a00 */
.L_x_2488:
[----:B------:R-:W3:Y:S01]  /*13820*/  LDL R5, [R1+0x10] ;  /* 0x0000100001057983 */ /* 0x000ee20000100800 */
[----:B-12---:R-:W1:Y:S01]  /*13830*/  LDC R2, c[0x0][0x448] ;  /* 0x00011200ff027b82 */ /* 0x006e620000000800 */
[----:B-----5:R-:W-:Y:S01]  /*13840*/  IMAD.IADD R0, R0, 0x1, -R30 ;  /* 0x0000000100007824 */ /* 0x020fe200078e0a1e */
[----:B------:R-:W-:Y:S01]  /*13850*/  LOP3.LUT R23, R23, 0xfffffeff, RZ, 0xc0, !PT ;  /* 0xfffffeff17177812 */ /* 0x000fe200078ec0ff */
[----:B------:R-:W-:Y:S03]  /*13860*/  BSSY B7, `(.L_x_2489) ;  /* 0x0000397000077945 */ /* 0x000fe60003800000 */
[----:B------:R2:W-:Y:S01]  /*13870*/  STL [R1+0x4], R0 ;  /* 0x0000040001007387 */ /* 0x0005e20000100800 */
[----:B-1----:R-:W-:Y:S02]  /*13880*/  ISETP.NE.AND P0, PT, R2, 0x1, PT ;  /* 0x000000010200780c */ /* 0x002fe40003f05270 */
[----:B------:R-:W-:-:S05]  /*13890*/  SHF.L.U32 R2, R17, 0x7, RZ ;  /* 0x0000000711027819 */ /* 0x000fca00000006ff */
[----:B------:R-:W-:-:S06]  /*138a0*/  VIADD R2, R2, 0x7f ;  /* 0x0000007f02027836 */ /* 0x000fcc0000000000 */
[----:B------:R-:W1:Y:S01]  /*138b0*/  @P0 LDC R3, c[0x0][0x44c] ;  /* 0x00011300ff030b82 */ /* 0x000e620000000800 */
[----:B------:R-:W-:-:S07]  /*138c0*/  @P0 LOP3.LUT R23, R23, 0x100, RZ, 0xfc, !PT ;  /* 0x0000010017170812 */ /* 0x000fce00078efcff */
[----:B0-----:R-:W0:Y:S01]  /*138d0*/  @P0 LDC R4, c[0x0][0x450] ;  /* 0x00011400ff040b82 */ /* 0x001e220000000800 */
[----:B-1----:R-:W-:-:S05]  /*138e0*/  @P0 IMAD.HI.U32 R3, R2, R3, RZ ;  /* 0x0000000302030227 */ /* 0x002fca00078e00ff */
[----:B0-----:R-:W-:Y:S02]  /*138f0*/  @P0 SHF.R.U32.HI R2, RZ, R4, R3 ;  /* 0x00000004ff020219 */ /* 0x001fe40000011603 */
[C---:B---3--:R-:W-:Y:S01]  /*13900*/  IADD3 R3, R0.reuse, 0x50, -R5 ;  /* 0x0000005000037810 */ /* 0x048fe20007ffe805 */
[----:B--2---:R-:W-:-:S04]  /*13910*/  VIADD R0, R0, 0x4f ;  /* 0x0000004f00007836 */ /* 0x004fc80000000000 */
[----:B------:R-:W-:Y:S02]  /*13920*/  IMAD.IADD R2, R3, 0x1, R2 ;  /* 0x0000000103027824 */ /* 0x000fe400078e0202 */
[----:B------:R-:W-:-:S04]  /*13930*/  IMAD.HI R0, R0, 0x66666667, RZ ;  /* 0x6666666700007827 */ /* 0x000fc800078e02ff */
[----:B------:R-:W-:Y:S01]  /*13940*/  IMAD.HI R2, R2, 0x66666667, RZ ;  /* 0x6666666702027827 */ /* 0x000fe200078e02ff */
[----:B------:R-:W-:-:S04]  /*13950*/  SHF.R.U32.HI R3, RZ, 0x1f, R0 ;  /* 0x0000001fff037819 */ /* 0x000fc80000011600 */
[----:B------:R-:W-:Y:S02]  /*13960*/  SHF.R.U32.HI R5, RZ, 0x1f, R2 ;  /* 0x0000001fff057819 */ /* 0x000fe40000011602 */
[----:B------:R-:W-:Y:S02]  /*13970*/  LEA.HI.SX32 R3, R0, R3, 0x1b ;  /* 0x0000000300037211 */ /* 0x000fe400078fdaff */
[----:B------:R-:W-:-:S04]  /*13980*/  LEA.HI.SX32 R2, R2, R5, 0x1b ;  /* 0x0000000502027211 */ /* 0x000fc800078fdaff */
[----:B------:R-:W-:-:S04]  /*13990*/  VIMNMX R4, R3, R2, PT ;  /* 0x0000000203047248 */ /* 0x000fc80003fe0100 */
[----:B------:R-:W-:Y:S01]  /*139a0*/  ISETP.GT.AND P0, PT, R4, RZ, PT ;  /* 0x000000ff0400720c */ /* 0x000fe20003f04270 */
[----:B------:R0:W-:-:S12]  /*139b0*/  STL [R1+0x14], R4 ;  /* 0x0000140401007387 */ /* 0x0001d80000100800 */
        /* <DEDUP_REMOVED lines=18> */
.L_x_2490:
        /* <DEDUP_REMOVED lines=20> */
.L_x_2493:
[----:B------:R-:W-:Y:S05]  /*13c20*/  BSYNC B6 ;  /* 0x0000000000067941 */ /* 0x000fea0003800000 */
.L_x_2492:
        /* <DEDUP_REMOVED lines=11> */
[----:B------:R-:W-:Y:S02]  /*13ce0*/  IMAD.U32 R5, RZ, RZ, UR7 ;  /* 0x00000007ff057e24 */ /* 0x000fe4000f8e00ff */
[----:B------:R-:W-:Y:S02]  /*13cf0*/  IMAD.U32 R6, RZ, RZ, UR8 ;  /* 0x00000008ff067e24 */ /* 0x000fe4000f8e00ff */
[----:B------:R-:W-:-:S02]  /*13d00*/  IMAD.U32 R7, RZ, RZ, UR9 ;  /* 0x00000009ff077e24 */ /* 0x000fc4000f8e00ff */
[----:B------:R-:W-:Y:S02]  /*13d10*/  IMAD.U32 R10, RZ, RZ, UR4 ;  /* 0x00000004ff0a7e24 */ /* 0x000fe4000f8e00ff */
[----:B------:R-:W-:Y:S02]  /*13d20*/  IMAD.MOV.U32 R8, RZ, RZ, 0x70 ;  /* 0x00000070ff087424 */ /* 0x000fe400078e00ff */
[----:B------:R-:W-:Y:S02]  /*13d30*/  IMAD.MOV.U32 R12, RZ, RZ, 0x1 ;  /* 0x00000001ff0c7424 */ /* 0x000fe400078e00ff */
[----:B0-----:R-:W-:-:S07]  /*13d40*/  IMAD.MOV.U32 R13, RZ, RZ, RZ ;  /* 0x000000ffff0d7224 */ /* 0x001fce00078e00ff */
[----:B------:R-:W-:-:S07]  /*13d50*/  LEPC R20, `(.L_x_2496) ;  /* 0x000000001014794e */ /* 0x000fce0000000000 */
[----:B-1----:R-:W-:Y:S05]  /*13d60*/  CALL.ABS.NOINC R2 ;  /* 0x0000000002007343 */ /* 0x002fea0003c00000 */
.L_x_2496:
[----:B------:R0:W1:Y:S01]  /*13d70*/  LDC.64 R2, c[0x4][R26] ;  /* 0x010000001a027b82 */ /* 0x0000620000000a00 */
[----:B------:R-:W-:Y:S01]  /*13d80*/  ULDC.64 UR6, c[0x4][0x138] ;  /* 0x01004e0000067ab9 */ /* 0x000fe20000000a00 */
[----:B------:R-:W-:Y:S01]  /*13d90*/  ULDC.64 UR8, c[0x4][0x140] ;  /* 0x0100500000087ab9 */ /* 0x000fe20000000a00 */
[----:B------:R-:W-:Y:S01]  /*13da0*/  ULDC.64 UR4, c[0x4][0xa8] ;  /* 0x01002a0000047ab9 */ /* 0x000fe20000000a00 */
        /* <DEDUP_REMOVED lines=11> */
.L_x_2495:
[----:B------:R-:W-:Y:S05]  /*13e60*/  BSYNC B6 ;  /* 0x0000000000067941 */ /* 0x000fea0003800000 */
.L_x_2494:
[----:B------:R-:W2:Y:S01]  /*13e70*/  LDL R2, [R1+0x14] ;  /* 0x0000140001027983 */ /* 0x000ea20000100800 */
[----:B------:R-:W-:Y:S01]  /*13e80*/  ULDC.64 UR4, c[0x0][0x9f8] ;  /* 0x00027e0000047ab9 */ /* 0x000fe20000000a00 */
[----:B------:R-:W0:Y:S01]  /*13e90*/  LDC R9, c[0x0][0x430] ;  /* 0x00010c00ff097b82 */ /* 0x000e220000000800 */
[----:B------:R-:W-:-:S04]  /*13ea0*/  ISETP.NE.U32.AND P0, PT, RZ, UR4, PT ;  /* 0x00000004ff007c0c */ /* 0x000fc8000bf05070 */
[----:B------:R-:W-:-:S13]  /*13eb0*/  ISETP.NE.AND.EX P0, PT, RZ, UR5, PT, P0 ;  /* 0x00000005ff007c0c */ /* 0x000fda000bf05300 */
[----:B------:R-:W-:Y:S01]  /*13ec0*/  @P0 IADD3 R24, P1, R24, UR4, RZ ;  /* 0x0000000418180c10 */ /* 0x000fe2000ff3e0ff */
[----:B------:R-:W-:-:S03]  /*13ed0*/  ULDC UR4, c[0x0][0x2f4] ;  /* 0x0000bd0000047ab9 */ /* 0x000fc60000000800 */
[----:B------:R-:W-:-:S05]  /*13ee0*/  @P0 IADD3.X R25, R25, UR5, RZ, P1, !PT ;  /* 0x0000000519190c10 */ /* 0x000fca0008ffe4ff */
[----:B------:R1:W5:Y:S01]  /*13ef0*/  @P0 LDG.E R31, desc[UR38][R24.64] ;  /* 0x00000026181f0981 */ /* 0x000362000c1e1900 */
[C---:B------:R-:W-:Y:S01]  /*13f00*/  ISETP.GE.AND P0, PT, R33.reuse, UR4, PT ;  /* 0x0000000421007c0c */ /* 0x040fe2000bf06270 */
[----:B------:R-:W-:Y:S01]  /*13f10*/  UMOV UR5, 0xffffffff ;  /* 0xffffffff00057882 */ /* 0x000fe20000000000 */
[----:B------:R-:W-:Y:S02]  /*13f20*/  LOP3.LUT R20, R33, 0x40, RZ, 0xfc, !PT ;  /* 0x0000004021147812 */ /* 0x000fe400078efcff */
[----:B------:R-:W-:Y:S02]  /*13f30*/  LOP3.LUT R23, R23, 0xffffffef, RZ, 0xc0, !PT ;  /* 0xffffffef17177812 */ /* 0x000fe400078ec0ff */
[----:B------:R-:W-:Y:S02]  /*13f40*/  ISETP.GE.AND P2, PT, R20, UR4, PT ;  /* 0x0000000414007c0c */ /* 0x000fe4000bf46270 */
[----:B------:R-:W-:-:S05]  /*13f50*/  ISETP.GE.AND P1, PT, R37, UR4, PT ;  /* 0x0000000425007c0c */ /* 0x000fca000bf26270 */
        /* <DEDUP_REMOVED lines=8> */
[----:B--2---:R-:W-:Y:S01]  /*13fe0*/  VIADD R26, R2, 0xffffffff ;  /* 0xffffffff021a7836 */ /* 0x004fe20000000000 */
[----:B01----:R-:W-:Y:S06]  /*13ff0*/  BRA.DIV UR5, `(.L_x_2497) ;  /* 0x00000046051c7947 */ /* 0x003fec000b800000 */
.L_x_2567:
[----:B------:R-:W0:Y:S01]  /*14000*/  S2R R0, SR_TID.X ;  /* 0x0000000000007919 */ /* 0x000e220000002100 */
[----:B------:R-:W1:Y:S01]  /*14010*/  S2R R3, SR_TID.X ;  /* 0x0000000000037919 */ /* 0x000e620000002100 */
[----:B0-----:R-:W-:-:S04]  /*14020*/  LOP3.LUT R0, R0, 0x7f, RZ, 0xc0, !PT ;  /* 0x0000007f00007812 */ /* 0x001fc800078ec0ff */
[----:B------:R-:W-:Y:S02]  /*14030*/  SHF.R.U32.HI R2, RZ, 0x3, R0 ;  /* 0x00000003ff027819 */ /* 0x000fe40000011600 */
[----:B------:R-:W2:Y:S01]  /*14040*/  LDL R0, [R1+0x4] ;  /* 0x0000040001007983 */ /* 0x000ea20000100800 */
[----:B-1----:R-:W-:Y:S02]  /*14050*/  SHF.L.U32 R8, R3, 0x4, RZ ;  /* 0x0000000403087819 */ /* 0x002fe400000006ff */
[----:B------:R-:W-:Y:S02]  /*14060*/  ISETP.NE.AND P1, PT, R9, 0x1, PT ;  /* 0x000000010900780c */ /* 0x000fe40003f25270 */
[----:B------:R-:W-:Y:S02]  /*14070*/  LOP3.LUT R8, R2, 0x70, R8, 0xf8, !PT ;  /* 0x0000007002087812 */ /* 0x000fe400078ef808 */
[----:B-----5:R-:W-:Y:S02]  /*14080*/  SHF.R.S32.HI R10, RZ, 0x1f, R31 ;  /* 0x0000001fff0a7819 */ /* 0x020fe4000001141f */
[----:B------:R-:W-:Y:S01]  /*14090*/  LOP3.LUT R23, R23, 0xffffffbf, RZ, 0xc0, !PT ;  /* 0xffffffbf17177812 */ /* 0x000fe200078ec0ff */
[----:B------:R-:W-:-:S02]  /*140a0*/  IMAD R6, R26, 0x50, R8 ;  /* 0x000000501a067824 */ /* 0x000fc400078e0208 */
[----:B------:R0:W-:Y:S04]  /*140b0*/  STL [R1+0xc], R10 ;  /* 0x00000c0a01007387 */ /* 0x0001e80000100800 */
[----:B------:R-:W1:Y:S01]  /*140c0*/  @P1 LDC R5, c[0x0][0x434] ;  /* 0x00010d00ff051b82 */ /* 0x000e620000000800 */
[----:B------:R-:W-:-:S04]  /*140d0*/  @P1 LOP3.LUT R23, R23, 0x40, RZ, 0xfc, !PT ;  /* 0x0000004017171812 */ /* 0x000fc800078efcff */
[----:B------:R-:W-:Y:S02]  /*140e0*/  LOP3.LUT R23, R23, 0xffffffdf, RZ, 0xc0, !PT ;  /* 0xffffffdf17177812 */ /* 0x000fe400078ec0ff */
[C---:B--2---:R-:W-:Y:S01]  /*140f0*/  ISETP.GE.AND P0, PT, R6.reuse, R0, PT ;  /* 0x000000000600720c */ /* 0x044fe20003f06270 */
[----:B------:R-:W-:Y:S01]  /*14100*/  IMAD.IADD R6, R6, 0x1, R30 ;  /* 0x0000000106067824 */ /* 0x000fe200078e021e */
[----:B------:R-:W2:Y:S02]  /*14110*/  @P1 LDC R0, c[0x0][0x438] ;  /* 0x00010e00ff001b82 */ /* 0x000ea40000000800 */
[----:B------:R-:W-:Y:S01]  /*14120*/  ISETP.GT.U32.OR P0, PT, R8, 0x4f, P0 ;  /* 0x0000004f0800780c */ /* 0x000fe20000704470 */
[----:B-1----:R-:W-:-:S04]  /*14130*/  @P1 IMAD.HI.U32 R4, R6, R5, RZ ;  /* 0x0000000506041227 */ /* 0x002fc800078e00ff */
[----:B------:R-:W-:-:S08]  /*14140*/  IMAD.MOV.U32 R7, RZ, RZ, R6 ;  /* 0x000000ffff077224 */ /* 0x000fd000078e0006 */
[----:B------:R-:W1:Y:S01]  /*14150*/  @!P0 LDC.64 R2, c[0x0][0x428] ;  /* 0x00010a00ff028b82 */ /* 0x000e620000000a00 */
[----:B--2---:R-:W-:-:S04]  /*14160*/  @P1 SHF.R.U32.HI R7, RZ, R0, R4 ;  /* 0x00000000ff071219 */ /* 0x004fc80000011604 */
        /* <DEDUP_REMOVED lines=10> */
[----:B------:R-:W-:Y:S01]  /*14210*/  IMAD R4, R9, R5, R6 ;  /* 0x0000000509047224 */ /* 0x000fe200078e0206 */
[----:B------:R-:W-:Y:S01]  /*14220*/  MOV R5, UR36 ;  /* 0x0000002400057c02 */ /* 0x000fe20008000f00 */
[----:B------:R-:W-:-:S03]  /*14230*/  IMAD.MOV.U32 R0, RZ, RZ, RZ ;  /* 0x000000ffff007224 */ /* 0x000fc600078e00ff */
[----:B------:R-:W-:-:S03]  /*14240*/  ISETP.NE.AND P2, PT, R5, 0x3, PT ;  /* 0x000000030500780c */ /* 0x000fc60003f45270 */
[----:B------:R0:W5:Y:S01]  /*14250*/  @!P0 LDG.E R0, desc[UR38][R2.64] ;  /* 0x0000002602008981 */ /* 0x000162000c1e1900 */
[----:B------:R-:W-:Y:S02]  /*14260*/  ISETP.GT.U32.AND P0, PT, R8, 0x4f, PT ;  /* 0x0000004f0800780c */ /* 0x000fe40003f04070 */
[----:B------:R-:W-:-:S07]  /*14270*/  SHF.R.S32.HI R30, RZ, 0x1f, R18 ;  /* 0x0000001fff1e7819 */ /* 0x000fce0000011412 */
[----:B------:R-:W-:-:S04]  /*14280*/  @P2 LOP3.LUT R23, R23, 0x20, RZ, 0xfc, !PT ;  /* 0x0000002017172812 */ /* 0x000fc800078efcff */
[----:B------:R-:W-:-:S04]  /*14290*/  LOP3.LUT R23, R23, 0xfffffffe, RZ, 0xc0, !PT ;  /* 0xfffffffe17177812 */ /* 0x000fc800078ec0ff */
[----:B------:R-:W-:Y:S01]  /*142a0*/  @P0 LOP3.LUT R23, R23, 0x1, RZ, 0xfc, !PT ;  /* 0x0000000117170812 */ /* 0x000fe200078efcff */
[----:B0-----:R-:W-:Y:S06]  /*142b0*/  @!P2 BRA `(.L_x_2498) ;  /* 0x000000000004a947 */ /* 0x001fec0003800000 */
[----:B------:R-:W-:Y:S01]  /*142c0*/  BPT.TRAP 0x1 ;  /* 0x000000040000795c */ /* 0x000fe20000300000 */
.L_x_2498:
        /* <DEDUP_REMOVED lines=25> */
.L_x_2568:
[----:B------:R-:W-:Y:S05]  /*14460*/  BSYNC B0 ;  /* 0x0000000000007941 */ /* 0x000fea0003800000 */
.L_x_2499:
        /* <DEDUP_REMOVED lines=17> */
[----:B------:R-:W-:-:S03]  /*14580*/  IMAD R7, R27, 0x5000, R32 ;  /* 0x000050001b077824 */ /* 0x000fc600078e0220 */
[----:B------:R-:W-:Y:S02]  /*14590*/  IADD3 R6, R3, R0, RZ ;  /* 0x0000000003067210 */ /* 0x000fe40007ffe0ff */
[----:B-1----:R-:W-:Y:S02]  /*145a0*/  LOP3.LUT R8, R8, 0x7f, RZ, 0xc0, !PT ;  /* 0x0000007f08087812 */ /* 0x002fe400078ec0ff */
[C---:B------:R-:W-:Y:S01]  /*145b0*/  LEA R0, P0, R2.reuse, UR4, 0x1 ;  /* 0x0000000402007c11 */ /* 0x040fe2000f8008ff */
[----:B------:R-:W-:Y:S01]  /*145c0*/  UMOV UR4, 0xffffffff ;  /* 0xffffffff00047882 */ /* 0x000fe20000000000 */
[----:B------:R-:W-:Y:S02]  /*145d0*/  SHF.R.U32.HI R8, RZ, 0x3, R8 ;  /* 0x00000003ff087819 */ /* 0x000fe40000011608 */
[----:B------:R-:W-:Y:S01]  /*145e0*/  LEA.HI.X R6, R2, UR5, R6, 0x1, P0 ;  /* 0x0000000502067c11 */ /* 0x000fe200080f0c06 */
        /* <DEDUP_REMOVED lines=33> */
[----:B------:R-:W-:-:S02]  /*14800*/  @P0 LEA R9, R7, R22, 0x1 ;  /* 0x0000001607090211 */ /* 0x000fc400078e08ff */
        /* <DEDUP_REMOVED lines=11> */
[----:B0-----:R-:W-:-:S05]  /*148c0*/  @P0 LEA R2, P1, R33, R2, 0x1 ;  /* 0x0000000221020211 */ /* 0x001fca00078208ff */
[----:B------:R-:W-:Y:S02]  /*148d0*/  @P0 IMAD.X R3, RZ, RZ, R8, P1 ;  /* 0x000000ffff030224 */ /* 0x000fe400008e0608 */
[----:B------:R0:W2:Y:S04]  /*148e0*/  SHFL.IDX PT, R8, R6, 0x4, 0x181f ;  /* 0x00981f0006087f89 */ /* 0x0000a800000e0000 */
[----:B------:R0:W-:Y:S04]  /*148f0*/  @P0 LDGSTS.E.BYPASS.LTC128B.128 [R21+0x25c00], desc[UR38][R2.64], !P5 ;  /* 0x25c0000002150fae */ /* 0x0001e8000e901d66 */
[----:B------:R0:W-:Y:S04]  /*14900*/  @P0 LDGSTS.E.BYPASS.LTC128B.128 [R21+0x28400], desc[UR38][R2.64+0x80], !P4 ;  /* 0x2840008002150fae */ /* 0x0001e8000e101d66 */
[----:B------:R0:W-:Y:S04]  /*14910*/  @P0 LDGSTS.E.BYPASS.LTC128B.128 [R21+0x2ac00], desc[UR38][R2.64+0x100], !P3 ;  /* 0x2ac0010002150fae */ /* 0x0001e8000d901d66 */
[----:B-1----:R0:W-:Y:S02]  /*14920*/  @P0 LDGSTS.E.BYPASS.LTC128B.128 [R21+0x2d400], desc[UR38][R2.64+0x180], !P2 ;  /* 0x2d40018002150fae */ /* 0x0021e4000d101d66 */
.L_x_2580:
        /* <DEDUP_REMOVED lines=17> */
.L_x_2503:
[----:B------:R-:W-:Y:S05]  /*14a40*/  BSYNC B0 ;  /* 0x0000000000007941 */ /* 0x000fea0003800000 */
.L_x_2502:
[----:B------:R-:W-:Y:S01]  /*14a50*/  NOP ;  /* 0x0000000000007918 */ /* 0x000fe20000000000 */
[----:B------:R-:W-:-:S13]  /*14a60*/  PLOP3.LUT P0, PT, PT, PT, PT, 0x80, 0x0 ;  /* 0x000000000000781c */ /* 0x000fda0003f0f070 */
.L_x_2504:
        /* <DEDUP_REMOVED lines=10> */
.L_x_2505:
        /* <DEDUP_REMOVED lines=27> */
[----:B------:R-:W-:Y:S01]  /*14cc0*/  MOV R12, 0x1 ;  /* 0x00000001000c7802 */ /* 0x000fe20000000f00 */
[----:B------:R-:W-:Y:S02]  /*14cd0*/  IMAD.U32 R7, RZ, RZ, UR9 ;  /* 0x00000009ff077e24 */ /* 0x000fe4000f8e00ff */
[----:B------:R-:W-:-:S02]  /*14ce0*/  IMAD.U32 R10, RZ, RZ, UR4 ;  /* 0x00000004ff0a7e24 */ /* 0x000fc4000f8e00ff */
[----:B------:R-:W-:Y:S02]  /*14cf0*/  IMAD.U32 R11, RZ, RZ, UR5 ;  /* 0x00000005ff0b7e24 */ /* 0x000fe4000f8e00ff */
[----:B--2---:R-:W-:Y:S02]  /*14d00*/  IMAD.MOV.U32 R8, RZ, RZ, 0x70 ;  /* 0x00000070ff087424 */ /* 0x004fe400078e00ff */
[----:B------:R-:W-:-:S07]  /*14d10*/  IMAD.MOV.U32 R13, RZ, RZ, RZ ;  /* 0x000000ffff0d7224 */ /* 0x000fce00078e00ff */
[----:B------:R-:W-:-:S07]  /*14d20*/  LEPC R20, `(.L_x_2507) ;  /* 0x000000001014794e */ /* 0x000fce0000000000 */
[----:B0-----:R-:W-:Y:S05]  /*14d30*/  CALL.ABS.NOINC R2 ;  /* 0x0000000002007343 */ /* 0x001fea0003c00000 */
.L_x_2507:
[----:B------:R-:W-:Y:S05]  /*14d40*/  BSYNC B6 ;  /* 0x0000000000067941 */ /* 0x000fea0003800000 */
.L_x_2506:
[----:B------:R-:W4:Y:S01]  /*14d50*/  LDL.LU R2, [R1+0x18] ;  /* 0x0000180001027983 */ /* 0x000f220000300800 */
[----:B------:R-:W-:-:S03]  /*14d60*/  ULDC.64 UR4, c[0x0][0x2d8] ;  /* 0x0000b60000047ab9 */ /* 0x000fc60000000a00 */
[----:B------:R-:W3:Y:S01]  /*14d70*/  LDL.LU.64 R20, [R1+0x20] ;  /* 0x0000200001147983 */ /* 0x000ee20000300a00 */
[----:B------:R-:W-:Y:S02]  /*14d80*/  IMAD.MOV.U32 R3, RZ, RZ, R35 ;  /* 0x000000ffff037224 */ /* 0x000fe400078e0023 */
[----:B------:R-:W-:Y:S01]  /*14d90*/  IMAD R0, R30, UR4, RZ ;  /* 0x000000041e007c24 */ /* 0x000fe2000f8e02ff */
[----:B------:R0:W5:Y:S03]  /*14da0*/  LDL R9, [R1+0x10] ;  /* 0x0000100001097983 */ /* 0x0001660000100800 */
[C---:B------:R-:W-:Y:S01]  /*14db0*/  IMAD R0, R18.reuse, UR5, R0 ;  /* 0x0000000512007c24 */ /* 0x040fe2000f8e0200 */
[----:B--2---:R-:W-:Y:S01]  /*14dc0*/  LOP3.LUT R8, R33, 0x40, RZ, 0xfc, !PT ;  /* 0x0000004021087812 */ /* 0x004fe200078efcff */
[----:B----4-:R-:W-:Y:S02]  /*14dd0*/  IMAD.MOV.U32 R4, RZ, RZ, R2 ;  /* 0x000000ffff047224 */ /* 0x010fe400078e0002 */
[----:B---3--:R-:W-:Y:S01]  /*14de0*/  IMAD.MOV.U32 R2, RZ, RZ, R20 ;  /* 0x000000ffff027224 */ /* 0x008fe200078e0014 */
[----:B------:R-:W1:Y:S01]  /*14df0*/  S2R R21, SR_TID.X ;  /* 0x0000000000157919 */ /* 0x000e620000002100 */
[----:B------:R-:W2:Y:S02]  /*14e00*/  LDC R20, c[0x0][0x448] ;  /* 0x00011200ff147b82 */ /* 0x000ea40000000800 */
[----:B------:R-:W-:Y:S01]  /*14e10*/  IMAD.WIDE.U32 R2, R18, UR4, R2 ;  /* 0x0000000412027c25 */ /* 0x000fe2000f8e0002 */
[----:B------:R-:W-:-:S03]  /*14e20*/  ULDC.64 UR4, c[0x0][0x2e0] ;  /* 0x0000b80000047ab9 */ /* 0x000fc60000000a00 */
[----:B------:R-:W-:Y:S02]  /*14e30*/  IMAD.IADD R3, R3, 0x1, R0 ;  /* 0x0000000103037824 */ /* 0x000fe400078e0200 */
[----:B------:R-:W-:Y:S02]  /*14e40*/  IMAD R4, R4, UR4, RZ ;  /* 0x0000000404047c24 */ /* 0x000fe4000f8e02ff */
[----:B------:R-:W-:-:S04]  /*14e50*/  IMAD.WIDE.U32 R2, R29, UR4, R2 ;  /* 0x000000041d027c25 */ /* 0x000fc8000f8e0002 */
[----:B------:R-:W-:Y:S01]  /*14e60*/  IMAD R4, R29, UR5, R4 ;  /* 0x000000051d047c24 */ /* 0x000fe2000f8e0204 */
[----:B------:R-:W-:Y:S01]  /*14e70*/  ULDC.64 UR4, c[0x0][0x2d0] ;  /* 0x0000b40000047ab9 */ /* 0x000fe20000000a00 */
[----:B--2---:R-:W-:Y:S02]  /*14e80*/  ISETP.NE.AND P6, PT, R20, 0x1, PT ;  /* 0x000000011400780c */ /* 0x004fe40003fc5270 */
[----:B------:R-:W2:Y:S01]  /*14e90*/  S2R R20, SR_TID.X ;  /* 0x0000000000147919 */ /* 0x000ea20000002100 */
[----:B-1----:R-:W-:-:S04]  /*14ea0*/  LOP3.LUT R21, R21, 0x7f, RZ, 0xc0, !PT ;  /* 0x0000007f15157812 */ /* 0x002fc800078ec0ff */
[----:B------:R-:W-:-:S06]  /*14eb0*/  SHF.R.U32.HI R21, RZ, 0x3, R21 ;  /* 0x00000003ff157819 */ /* 0x000fcc0000011615 */
[----:B------:R-:W1:Y:S08]  /*14ec0*/  @P6 LDC R7, c[0x0][0x44c] ;  /* 0x00011300ff076b82 */ /* 0x000e700000000800 */
[----:B------:R-:W3:Y:S01]  /*14ed0*/  @P6 LDC R5, c[0x0][0x450] ;  /* 0x00011400ff056b82 */ /* 0x000ee20000000800 */
[----:B--2---:R-:W-:-:S05]  /*14ee0*/  IMAD.SHL.U32 R20, R20, 0x10, RZ ;  /* 0x0000001014147824 */ /* 0x004fca00078e00ff */
[----:B------:R-:W-:-:S04]  /*14ef0*/  LOP3.LUT R20, R21, 0x70, R20, 0xf8, !PT ;  /* 0x0000007015147812 */ /* 0x000fc800078ef814 */
[----:B------:R-:W-:-:S05]  /*14f00*/  LEA R6, R17, R20, 0x7 ;  /* 0x0000001411067211 */ /* 0x000fca00078e38ff */
[----:B-1----:R-:W-:-:S04]  /*14f10*/  @P6 IMAD.HI.U32 R7, R6, R7, RZ ;  /* 0x0000000706076227 */ /* 0x002fc800078e00ff */
[----:B------:R-:W-:Y:S01]  /*14f20*/  IMAD.MOV.U32 R0, RZ, RZ, R6 ;  /* 0x000000ffff007224 */ /* 0x000fe200078e0006 */
[----:B---3--:R-:W-:Y:S02]  /*14f30*/  @P6 SHF.R.U32.HI R0, RZ, R5, R7 ;  /* 0x00000005ff006219 */ /* 0x008fe40000011607 */
[----:B------:R-:W1:Y:S01]  /*14f40*/  LDC R5, c[0x0][0x448] ;  /* 0x00011200ff057b82 */ /* 0x000e620000000800 */
[----:B------:R-:W-:Y:S02]  /*14f50*/  IMAD.IADD R3, R3, 0x1, R4 ;  /* 0x0000000103037824 */ /* 0x000fe400078e0204 */
[----:B------:R-:W-:Y:S01]  /*14f60*/  IMAD.MOV R4, RZ, RZ, -R0 ;  /* 0x000000ffff047224 */ /* 0x000fe200078e0a00 */
[----:B------:R-:W2:Y:S01]  /*14f70*/  S2R R20, SR_TID.X ;  /* 0x0000000000147919 */ /* 0x000ea20000002100 */
[----:B------:R-:W-:-:S04]  /*14f80*/  IMAD.WIDE.U32 R2, R0, UR4, R2 ;  /* 0x0000000400027c25 */ /* 0x000fc8000f8e0002 */
[----:B-1----:R-:W-:Y:S01]  /*14f90*/  IMAD R4, R5, R4, R6 ;  /* 0x0000000405047224 */ /* 0x002fe200078e0206 */
[----:B------:R-:W-:-:S05]  /*14fa0*/  SHF.R.S32.HI R6, RZ, 0x1f, R0 ;  /* 0x0000001fff067819 */ /* 0x000fca0000011400 */
        /* <DEDUP_REMOVED lines=11> */
[----:B------:R-:W-:Y:S01]  /*15060*/  ULDC UR4, c[0x0][0x2b8] ;  /* 0x0000ae0000047ab9 */ /* 0x000fe20000000800 */
[----:B--2---:R-:W-:-:S03]  /*15070*/  LOP3.LUT R20, R20, 0x7f, RZ, 0xc0, !PT ;  /* 0x0000007f14147812 */ /* 0x004fc600078ec0ff */
[----:B------:R-:W-:Y:S01]  /*15080*/  LEA.HI.X R0, R2, UR5, R3, 0x1, P0 ;  /* 0x0000000502007c11 */ /* 0x000fe200080f0c03 */
[----:B------:R-:W-:Y:S01]  /*15090*/  UMOV UR5, 0xffffffff ;  /* 0xffffffff00057882 */ /* 0x000fe20000000000 */
[----:B------:R-:W-:Y:S02]  /*150a0*/  ISETP.GE.AND P4, PT, R33, UR4, PT ;  /* 0x0000000421007c0c */ /* 0x000fe4000bf86270 */
[----:B------:R-:W-:Y:S02]  /*150b0*/  ISETP.GE.AND P3, PT, R8, UR4, PT ;  /* 0x0000000408007c0c */ /* 0x000fe4000bf66270 */
[----:B------:R-:W-:Y:S02]  /*150c0*/  ISETP.GE.AND P2, PT, R37, UR4, PT ;  /* 0x0000000425007c0c */ /* 0x000fe4000bf46270 */
[----:B------:R-:W-:Y:S02]  /*150d0*/  ISETP.GE.AND P1, PT, R36, UR4, PT ;  /* 0x0000000424007c0c */ /* 0x000fe4000bf26270 */
[----:B------:R-:W-:Y:S01]  /*150e0*/  SHF.R.U32.HI R8, RZ, 0x3, R20 ;  /* 0x00000003ff087819 */ /* 0x000fe20000011614 */
[----:B0-----:R-:W-:Y:S10]  /*150f0*/  BRA.DIV UR5, `(.L_x_2508) ;  /* 0x0000003a05f47947 */ /* 0x001ff4000b800000 */
[----:B------:R-:W0:Y:S01]  /*15100*/  SHFL.IDX PT, R14, R4, RZ, 0x181f ;  /* 0x00181fff040e7589 */ /* 0x000e2200000e0000 */
[----:B-----5:R-:W-:Y:S02]  /*15110*/  IMAD R5, R9, R5, RZ ;  /* 0x0000000509057224 */ /* 0x020fe400078e02ff */
[----:B------:R-:W-:Y:S01]  /*15120*/  IMAD R17, R17, 0x80, R8 ;  /* 0x0000008011117824 */ /* 0x000fe200078e0208 */
[----:B------:R-:W1:Y:S03]  /*15130*/  SHFL.IDX PT, R2, R0, RZ, 0x181f ;  /* 0x00181fff00027589 */ /* 0x000e6600000e0000 */
[C---:B------:R-:W-:Y:S01]  /*15140*/  VIADD R6, R17.reuse, 0x10 ;  /* 0x0000001011067836 */ /* 0x040fe20000000000 */
[----:B------:R-:W-:-:S13]  /*15150*/  ISETP.GE.AND P0, PT, R17, R5, PT ;  /* 0x000000051100720c */ /* 0x000fda0003f06270 */
        /* <DEDUP_REMOVED lines=8> */
[----:B------:R-:W-:Y:S01]  /*151e0*/  ISETP.GE.AND P0, PT, R6, R5, PT ;  /* 0x000000050600720c */ /* 0x000fe20003f06270 */
[----:B------:R-:W-:-:S02]  /*151f0*/  VIADD R6, R17, 0x20 ;  /* 0x0000002011067836 */ /* 0x000fc40000000000 */
[----:B-1----:R-:W1:Y:S10]  /*15200*/  SHFL.IDX PT, R2, R0, 0x1, 0x181f ;  /* 0x00381f0000027f89 */ /* 0x002e7400000e0000 */
[----:B0-----:R-:W-:-:S05]  /*15210*/  @!P0 LEA R14, P5, R33, R14, 0x1 ;  /* 0x0000000e210e8211 */ /* 0x001fca00078a08ff */
[----:B-1----:R-:W-:Y:S02]  /*15220*/  @!P0 IMAD.X R7, RZ, RZ, R2, P5 ;  /* 0x000000ffff078224 */ /* 0x002fe400028e0602 */
[----:B------:R-:W-:Y:S02]  /*15230*/  @!P0 IMAD.MOV.U32 R2, RZ, RZ, R14 ;  /* 0x000000ffff028224 */ /* 0x000fe400078e000e */
[----:B------:R-:W-:Y:S01]  /*15240*/  @!P0 IMAD.MOV.U32 R3, RZ, RZ, R7 ;  /* 0x000000ffff038224 */ /* 0x000fe200078e0007 */
        /* <DEDUP_REMOVED lines=8> */
[----:B0-----:R-:W-:-:S04]  /*152d0*/  @!P0 LEA R14, P5, R33, R14, 0x1 ;  /* 0x0000000e210e8211 */ /* 0x001fc800078a08ff */
[----:B-1----:R-:W-:Y:S01]  /*152e0*/  @!P0 IADD3.X R7, RZ, R2, RZ, P5, !PT ;  /* 0x00000002ff078210 */ /* 0x002fe20002ffe4ff */
[----:B------:R-:W-:Y:S02]  /*152f0*/  @!P0 IMAD.MOV.U32 R2, RZ, RZ, R14 ;  /* 0x000000ffff028224 */ /* 0x000fe400078e000e */
[----:B------:R-:W0:Y:S02]  /*15300*/  SHFL.IDX PT, R14, R4, 0x3, 0x181f ;  /* 0x00781f00040e7f89 */ /* 0x000e2400000e0000 */
[----:B------:R-:W-:-:S05]  /*15310*/  @!P0 IMAD.MOV.U32 R3, RZ, RZ, R7 ;  /* 0x000000ffff038224 */ /* 0x000fca00078e0007 */
[----:B------:R-:W-:Y:S04]  /*15320*/  @!P0 LDGSTS.E.BYPASS.LTC128B.128 [R34+0x15400], desc[UR38][R2.64], !P4 ;  /* 0x1540000002228fae */ /* 0x000fe8000e101d66 */
[----:B------:R-:W-:Y:S04]  /*15330*/  @!P0 LDGSTS.E.BYPASS.LTC128B.128 [R34+0x19400], desc[UR38][R2.64+0x80], !P3 ;  /* 0x1940008002228fae */ /* 0x000fe8000d901d66 */
[----:B------:R-:W-:Y:S04]  /*15340*/  @!P0 LDGSTS.E.BYPASS.LTC128B.128 [R34+0x1d400], desc[UR38][R2.64+0x100], !P2 ;  /* 0x1d40010002228fae */ /* 0x000fe8000d101d66 */
[----:B------:R1:W-:Y:S01]  /*15350*/  @!P0 LDGSTS.E.BYPASS.LTC128B.128 [R34+0x21400], desc[UR38][R2.64+0x180], !P1 ;  /* 0x2140018002228fae */ /* 0x0003e2000c901d66 */
[----:B------:R-:W-:-:S02]  /*15360*/  ISETP.GE.AND P0, PT, R6, R5, PT ;  /* 0x000000050600720c */ /* 0x000fc40003f06270 */
[----:B------:R-:W-:Y:S01]  /*15370*/  IADD3 R6, R17, 0x40, RZ ;  /* 0x0000004011067810 */ /* 0x000fe20007ffe0ff */
        /* <DEDUP_REMOVED lines=28> */
[----:B------:R-:W0:Y:S01]  /*15540*/  SHFL.IDX PT, R14, R4, 0x6, 0x181f ;  /* 0x00d81f00040e7f89 */ /* 0x000e2200000e0000 */
[----:B------:R-:W-:-:S05]  /*15550*/  @!P0 MOV R3, R7 ;  /* 0x0000000700038202 */ /* 0x000fca0000000f00 */
[----:B------:R-:W-:Y:S04]  /*15560*/  @!P0 LDGSTS.E.BYPASS.LTC128B.128 [R34+0x16c00], desc[UR38][R2.64], !P4 ;  /* 0x16c0000002228fae */ /* 0x000fe8000e101d66 */
[----:B------:R-:W-:Y:S04]  /*15570*/  @!P0 LDGSTS.E.BYPASS.LTC128B.128 [R34+0x1ac00], desc[UR38][R2.64+0x80], !P3 ;  /* 0x1ac0008002228fae */ /* 0x000fe8000d901d66 */
[----:B------:R-:W-:Y:S04]  /*15580*/  @!P0 LDGSTS.E.BYPASS.LTC128B.128 [R34+0x1ec00], desc[UR38][R2.64+0x100], !P2 ;  /* 0x1ec0010002228fae */ /* 0x000fe8000d101d66 */
[----:B------:R1:W-:Y:S01]  /*15590*/  @!P0 LDGSTS.E.BYPASS.LTC128B.128 [R34+0x22c00], desc[UR38][R2.64+0x180], !P1 ;  /* 0x22c0018002228fae */ /* 0x0003e2000c901d66 */
[----:B------:R-:W-:-:S03]  /*155a0*/  ISETP.GE.AND P0, PT, R6, R5, PT ;  /* 0x000000050600720c */ /* 0x000fc60003f06270 */
[----:B------:R-:W-:Y:S04]  /*155b0*/  SHFL.IDX PT, R6, R0, 0x7, 0x181f ;  /* 0x00f81f0000067f89 */ /* 0x000fe800000e0000 */
[----:B-1----:R-:W1:Y:S06]  /*155c0*/  SHFL.IDX PT, R2, R0, 0x6, 0x181f ;  /* 0x00d81f0000027f89 */ /* 0x002e6c00000e0000 */
        /* <DEDUP_REMOVED lines=8> */
[----:B------:R0:W-:Y:S02]  /*15650*/  @!P0 LDGSTS.E.BYPASS.LTC128B.128 [R34+0x23400], desc[UR38][R2.64+0x180], !P1 ;  /* 0x2340018002228fae */ /* 0x0001e4000c901d66 */
.L_x_2597:
[----:B------:R-:W-:Y:S01]  /*15660*/  VIADD R0, R17, 0x70 ;  /* 0x0000007011007836 */ /* 0x000fe20000000000 */
[----:B------:R-:W-:Y:S04]  /*15670*/  BSSY B0, `(.L_x_2509) ;  /* 0x000000c000007945 */ /* 0x000fe80003800000 */
[----:B------:R-:W-:-:S13]  /*15680*/  ISETP.GE.AND P0, PT, R0, R5, PT ;  /* 0x000000050000720c */ /* 0x000fda0003f06270 */
[----:B------:R-:W-:Y:S05]  /*15690*/  @P0 BRA `(.L_x_2510) ;  /* 0x0000000000240947 */ /* 0x000fea0003800000 */
[----:B01----:R-:W-:-:S05]  /*156a0*/  LEA R2, P0, R33, R14, 0x1 ;  /* 0x0000000e21027211 */ /* 0x003fca00078008ff */
        /* <DEDUP_REMOVED lines=8> */
.L_x_2510:
[----:B------:R-:W-:Y:S05]  /*15730*/  BSYNC B0 ;  /* 0x0000000000007941 */ /* 0x000fea0003800000 */
.L_x_2509:
[----:B------:R-:W-:Y:S01]  /*15740*/  NOP ;  /* 0x0000000000007918 */ /* 0x000fe20000000000 */
[----:B------:R-:W-:-:S13]  /*15750*/  PLOP3.LUT P0, PT, PT, PT, PT, 0x80, 0x0 ;  /* 0x000000000000781c */ /* 0x000fda0003f0f070 */
.L_x_2511:
[----:B------:R-:W-:Y:S02]  /*15760*/  PLOP3.LUT P1, PT, P1, P0, PT, 0xa2, 0x0 ;  /* 0x000000000000781c */ /* 0x000fe40000f21472 */
[----:B------:R-:W-:-:S08]  /*15770*/  @P0 R2UR P1, UR4, R22 ;  /* 0x00000000160402ca */ /* 0x000fd00000020000 */
[----:B------:R-:W-:-:S05]  /*15780*/  @P0 PLOP3.LUT P0, PT, P1, PT, PT, 0x80, 0x0 ;  /* 0x000000000000081c */ /* 0x000fca0000f0f070 */
[----:B------:R-:W-:Y:S01]  /*15790*/  @!P1 SYNCS.ARRIVE.TRANS64.RED.A0T1 RZ, [UR4+0x38800], RZ ;  /* 0x038800ffffff99a7 */ /* 0x000fe20008200404 */
[----:B------:R-:W-:Y:S07]  /*157a0*/  @!P1 ARRIVES.LDGSTSBAR.64.TRANSCNT [UR4+0x38800] ;  /* 0x03880000ff0099b0 */ /* 0x000fee0008000a84 */
[----:B------:R-:W-:Y:S05]  /*157b0*/  @P0 BRA.U.ANY `(.L_x_2511) ;  /* 0xfffffffd00e80947 */ /* 0x000fea000393ffff */
[----:B0-2---:R-:W2:Y:S02]  /*157c0*/  LDL.LU R2, [R1+0x28] ;  /* 0x0000280001027983 */ /* 0x005ea40000300800 */
        /* <DEDUP_REMOVED lines=11> */
.L_x_2598:
[----:B------:R-:W-:Y:S05]  /*15880*/  BSYNC B0 ;  /* 0x0000000000007941 */ /* 0x000fea0003800000 */
.L_x_2512:
[----:B------:R-:W2:Y:S01]  /*15890*/  LDL R0, [R1+0x14] ;  /* 0x0000140001007983 */ /* 0x000ea20000100800 */
[----:B------:R-:W-:Y:S01]  /*158a0*/  BSSY B0, `(.L_x_2514) ;  /* 0x0000115000007945 */ /* 0x000fe20003800000 */
[----:B--2---:R-:W-:-:S13]  /*158b0*/  ISETP.GE.AND P0, PT, R0, 0x2, PT ;  /* 0x000000020000780c */ /* 0x004fda0003f06270 */
[----:B------:R-:W-:Y:S05]  /*158c0*/  @!P0 BRA `(.L_x_2515) ;  /* 0x0000001000488947 */ /* 0x000fea0003800000 */
[C---:B------:R-:W-:Y:S01]  /*158d0*/  LOP3.LUT R2, R33.reuse, 0x40, RZ, 0xfc, !PT ;  /* 0x0000004021027812 */ /* 0x040fe200078efcff */
[----:B------:R-:W-:Y:S01]  /*158e0*/  ULDC UR4, c[0x0][0x2f4] ;  /* 0x0000bd0000047ab9 */ /* 0x000fe20000000800 */
[----:B------:R-:W-:Y:S01]  /*158f0*/  VIADD R0, R0, 0xfffffffe ;  /* 0xfffffffe00007836 */ /* 0x000fe20000000000 */
[----:B------:R-:W-:Y:S01]  /*15900*/  ISETP.GE.AND P4, PT, R33, UR4, PT ;  /* 0x0000000421007c0c */ /* 0x000fe2000bf86270 */
[----:B------:R-:W-:Y:S01]  /*15910*/  IMAD.MOV.U32 R17, RZ, RZ, R28 ;  /* 0x000000ffff117224 */ /* 0x000fe200078e001c */
[----:B------:R-:W-:Y:S01]  /*15920*/  ISETP.GE.AND P3, PT, R2, UR4, PT ;  /* 0x0000000402007c0c */ /* 0x000fe2000bf66270 */
[----:B------:R-:W-:Y:S01]  /*15930*/  IMAD.MOV.U32 R7, RZ, RZ, R27 ;  /* 0x000000ffff077224 */ /* 0x000fe200078e001b */
[----:B------:R-:W-:Y:S01]  /*15940*/  ISETP.GE.AND P2, PT, R37, UR4, PT ;  /* 0x0000000425007c0c */ /* 0x000fe2000bf46270 */
[----:B------:R-:W-:Y:S01]  /*15950*/  IMAD.MOV.U32 R29, RZ, RZ, R26 ;  /* 0x000000ffff1d7224 */ /* 0x000fe200078e001a */
[----:B------:R-:W-:-:S13]  /*15960*/  ISETP.GE.AND P1, PT, R36, UR4, PT ;  /* 0x0000000424007c0c */ /* 0x000fda000bf26270 */
.L_x_2528:
[----:B------:R-:W2:Y:S04]  /*15970*/  LDL R6, [R1+0x8] ;  /* 0x0000080001067983 */ /* 0x000ea80000100800 */
[----:B------:R-:W3:Y:S01]  /*15980*/  LDL R8, [R1+0xc] ;  /* 0x00000c0001087983 */ /* 0x000ee20000100800 */
[----:B------:R-:W4:Y:S01]  /*15990*/  S2R R2, SR_TID.X ;  /* 0x0000000000027919 */ /* 0x000f220000002100 */
[----:B------:R-:W1:Y:S01]  /*159a0*/  S2R R4, SR_TID.X ;  /* 0x0000000000047919 */ /* 0x000e620000002100 */
[----:B----4-:R-:W-:-:S04]  /*159b0*/  LOP3.LUT R2, R2, 0x7f, RZ, 0xc0, !PT ;  /* 0x0000007f02027812 */ /* 0x010fc800078ec0ff */
[----:B0-----:R-:W-:Y:S02]  /*159c0*/  SHF.R.U32.HI R3, RZ, 0x3, R2 ;  /* 0x00000003ff037819 */ /* 0x001fe40000011602 */
[----:B------:R-:W0:Y:S01]  /*159d0*/  LDC R2, c[0x0][0x430] ;  /* 0x00010c00ff027b82 */ /* 0x000e220000000800 */
[----:B-1----:R-:W-:-:S05]  /*159e0*/  IMAD.SHL.U32 R9, R4, 0x10, RZ ;  /* 0x0000001004097824 */ /* 0x002fca00078e00ff */
[----:B------:R-:W-:-:S04]  /*159f0*/  LOP3.LUT R9, R3, 0x70, R9, 0xf8, !PT ;  /* 0x0000007003097812 */ /* 0x000fc800078ef809 */
[----:B------:R-:W-:-:S13]  /*15a00*/  ISETP.GT.U32.AND P6, PT, R9, 0x4f, PT ;  /* 0x0000004f0900780c */ /* 0x000fda0003fc4070 */
[----:B------:R-:W3:Y:S01]  /*15a10*/  @!P6 LDC.64 R4, c[0x0][0x428] ;  /* 0x00010a00ff04eb82 */ /* 0x000ee20000000a00 */
[----:B0-----:R-:W-:-:S13]  /*15a20*/  ISETP.NE.AND P0, PT, R2, 0x1, PT ;  /* 0x000000010200780c */ /* 0x001fda0003f05270 */
[----:B------:R-:W0:Y:S08]  /*15a30*/  @P0 LDC R3, c[0x0][0x434] ;  /* 0x00010d00ff030b82 */ /* 0x000e300000000800 */
[----:B------:R-:W1:Y:S01]  /*15a40*/  @P0 LDC R2, c[0x0][0x438] ;  /* 0x00010e00ff020b82 */ /* 0x000e620000000800 */
[----:B--2---:R-:W-:-:S05]  /*15a50*/  IMAD R6, R0, 0x50, R6 ;  /* 0x0000005000067824 */ /* 0x004fca00078e0206 */
[----:B------:R-:W-:-:S05]  /*15a60*/  IADD3 R6, R9, R6, RZ ;  /* 0x0000000609067210 */ /* 0x000fca0007ffe0ff */
        /* <DEDUP_REMOVED lines=9> */
[----:B------:R-:W-:Y:S02]  /*15b00*/  @!P6 IMAD.IADD R5, R5, 0x1, R3 ;  /* 0x000000010505e824 */ /* 0x000fe400078e0203 */
[----:B------:R-:W-:Y:S01]  /*15b10*/  IMAD.MOV.U32 R4, RZ, RZ, RZ ;  /* 0x000000ffff047224 */ /* 0x000fe200078e00ff */
        /* <DEDUP_REMOVED lines=11> */
[----:B------:R-:W-:Y:S02]  /*15bd0*/  SEL R27, R27, RZ, P0 ;  /* 0x000000ff1b1b7207 */ /* 0x000fe40000000000 */
[----:B------:R-:W-:Y:S02]  /*15be0*/  MOV R26, R0 ;  /* 0x00000000001a7202 */ /* 0x000fe40000000f00 */
[----:B------:R-:W-:Y:S01]  /*15bf0*/  LOP3.LUT R28, R17, R28, RZ, 0x3c, !PT ;  /* 0x0000001c111c7212 */ /* 0x000fe200078e3cff */
[----:B0-----:R-:W-:Y:S06]  /*15c00*/  @!P5 BRA `(.L_x_2516) ;  /* 0x000000000004d947 */ /* 0x001fec0003800000 */
[----:B------:R-:W-:Y:S01]  /*15c10*/  BPT.TRAP 0x1 ;  /* 0x000000040000795c */ /* 0x000fe20000300000 */
.L_x_2516:
[----:B------:R-:W-:Y:S01]  /*15c20*/  IMAD R6, R27, 0x8, R22 ;  /* 0x000000081b067824 */ /* 0x000fe200078e0216 */
[----:B------:R-:W-:Y:S01]  /*15c30*/  SHF.L.U32 R3, R28, 0x1f, RZ ;  /* 0x0000001f1c037819 */ /* 0x000fe200000006ff */
[----:B------:R-:W-:Y:S03]  /*15c40*/  BSSY B1, `(.L_x_2517) ;  /* 0x0000003000017945 */ /* 0x000fe60003800000 */
[----:B------:R-:W0:Y:S02]  /*15c50*/  SYNCS.PHASECHK.TRANS64.TRYWAIT P0, [R6+URZ+0x38840], R3 ;  /* 0x03884003060075a7 */ /* 0x000e24000800017f */
[----:B0-----:R-:W-:Y:S05]  /*15c60*/  @!P0 BRA `(.L_x_2518) ;  /* 0x0000003800e48947 */ /* 0x001fea0003800000 */
.L_x_2599:
[----:B------:R-:W-:Y:S05]  /*15c70*/  BSYNC B1 ;  /* 0x0000000000017941 */ /* 0x000fea0003800000 */
.L_x_2517:
        /* <DEDUP_REMOVED lines=69> */
.L_x_2611:
        /* <DEDUP_REMOVED lines=17> */
.L_x_2520:
        /* <DEDUP_REMOVED lines=10> */
.L_x_2521:
[----:B------:R2:W-:Y:S01]  /*16280*/  SYNCS.ARRIVE.TRANS64.A1T0 RZ, [R6+URZ+0x38830], RZ ;  /* 0x038830ff06ff79a7 */ /* 0x0005e2000810003f */
[----:B------:R-:W-:Y:S05]  /*16290*/  @!P6 BRA `(.L_x_2522) ;  /* 0x000000000004e947 */ /* 0x000fea0003800000 */
[----:B------:R-:W-:Y:S01]  /*162a0*/  BPT.TRAP 0x1 ;  /* 0x000000040000795c */ /* 0x000fe20000300000 */
.L_x_2522:
[----:B-1----:R-:W-:Y:S01]  /*162b0*/  SHF.L.U32 R2, R17, 0x1f, RZ ;  /* 0x0000001f11027819 */ /* 0x002fe200000006ff */
[----:B--2---:R-:W-:Y:S01]  /*162c0*/  IMAD R6, R7, 0x8, R22 ;  /* 0x0000000807067824 */ /* 0x004fe200078e0216 */
[----:B------:R-:W-:Y:S03]  /*162d0*/  BSSY B1, `(.L_x_2523) ;  /* 0x0000003000017945 */ /* 0x000fe60003800000 */
[----:B------:R-:W1:Y:S02]  /*162e0*/  SYNCS.PHASECHK.TRANS64.TRYWAIT P0, [R6+URZ+0x38860], R2 ;  /* 0x03886002060075a7 */ /* 0x000e64000800017f */
[----:B-1----:R-:W-:Y:S05]  /*162f0*/  @!P0 BRA `(.L_x_2524) ;  /* 0x0000003c00188947 */ /* 0x002fea0003800000 */
.L_x_2612:
[----:B------:R-:W-:Y:S05]  /*16300*/  BSYNC B1 ;  /* 0x0000000000017941 */ /* 0x000fea0003800000 */
.L_x_2523:
        /* <DEDUP_REMOVED lines=60> */
.L_x_2624:
        /* <DEDUP_REMOVED lines=30> */
[----:B------:R-:W-:-:S04]  /*168b0*/  LEA R24, P0, R2, UR4, 0x1 ;  /* 0x0000000402187c11 */ /* 0x000fc8000f8008ff */
[----:B------:R-:W-:Y:S02]  /*168c0*/  LEA.HI.X R25, R2, UR5, R3, 0x1, P0 ;  /* 0x0000000502197c11 */ /* 0x000fe400080f0c03 */
[----:B------:R-:W-:-:S13]  /*168d0*/  PLOP3.LUT P0, PT, PT, PT, PT, 0x80, 0x0 ;  /* 0x000000000000781c */ /* 0x000fda0003f0f070 */
.L_x_2526:
        /* <DEDUP_REMOVED lines=10> */
.L_x_2527:
[C---:B------:R-:W-:Y:S01]  /*16980*/  ISETP.GT.AND P0, PT, R26.reuse, RZ, PT ;  /* 0x000000ff1a00720c */ /* 0x040fe20003f04270 */
[----:B------:R2:W-:Y:S01]  /*16990*/  SYNCS.ARRIVE.TRANS64.A1T0 RZ, [R6+URZ+0x38850], RZ ;  /* 0x038850ff06ff79a7 */ /* 0x0005e2000810003f */
[----:B------:R-:W-:Y:S02]  /*169a0*/  VIADD R0, R26, 0xffffffff ;  /* 0xffffffff1a007836 */ /* 0x000fe40000000000 */
[----:B------:R-:W-:Y:S02]  /*169b0*/  IMAD.MOV.U32 R17, RZ, RZ, R28 ;  /* 0x000000ffff117224 */ /* 0x000fe400078e001c */
[----:B------:R-:W-:Y:S02]  /*169c0*/  IMAD.MOV.U32 R7, RZ, RZ, R27 ;  /* 0x000000ffff077224 */ /* 0x000fe400078e001b */
[----:B------:R-:W-:-:S05]  /*169d0*/  IMAD.MOV.U32 R29, RZ, RZ, R26 ;  /* 0x000000ffff1d7224 */ /* 0x000fca00078e001a */
[----:B--2---:R-:W-:Y:S05]  /*169e0*/  @P0 BRA `(.L_x_2528) ;  /* 0xffffffec00e00947 */ /* 0x004fea000383ffff */
.L_x_2515:
[----:B------:R-:W-:Y:S05]  /*169f0*/  BSYNC B0 ;  /* 0x0000000000007941 */ /* 0x000fea0003800000 */
.L_x_2514:
        /* <DEDUP_REMOVED lines=17> */
.L_x_2530:
[----:B------:R-:W-:Y:S05]  /*16b10*/  BSYNC B0 ;  /* 0x0000000000007941 */ /* 0x000fea0003800000 */
.L_x_2529:
[----:B------:R-:W-:-:S13]  /*16b20*/  LOP3.LUT P0, RZ, R23, 0x20, RZ, 0xc0, !PT ;  /* 0x0000002017ff7812 */ /* 0x000fda000780c0ff */
[----:B------:R-:W-:Y:S05]  /*16b30*/  @!P0 BRA `(.L_x_2531) ;  /* 0x0000000000048947 */ /* 0x000fea0003800000 */
[----:B------:R-:W-:Y:S01]  /*16b40*/  BPT.TRAP 0x1 ;  /* 0x000000040000795c */ /* 0x000fe20000300000 */
.L_x_2531:
[----:B------:R-:W2:Y:S01]  /*16b50*/  LDL.LU R0, [R1+0x4] ;  /* 0x0000040001007983 */ /* 0x000ea20000300800 */
[----:B------:R-:W-:Y:S01]  /*16b60*/  IMAD R4, R27, 0x8, R22 ;  /* 0x000000081b047824 */ /* 0x000fe200078e0216 */
[----:B0-----:R-:W-:Y:S01]  /*16b70*/  SHF.L.U32 R3, R28, 0x1f, RZ ;  /* 0x0000001f1c037819 */ /* 0x001fe200000006ff */
[----:B------:R-:W-:Y:S03]  /*16b80*/  BSSY B0, `(.L_x_2532) ;  /* 0x0000004000007945 */ /* 0x000fe60003800000 */
[----:B------:R-:W0:Y:S01]  /*16b90*/  SYNCS.PHASECHK.TRANS64.TRYWAIT P0, [R4+URZ+0x38860], R3 ;  /* 0x03886003040075a7 */ /* 0x000e22000800017f */
[----:B--2---:R-:W-:Y:S01]  /*16ba0*/  IMAD R5, R26, -0x50, R0 ;  /* 0xffffffb01a057824 */ /* 0x004fe200078e0200 */
[----:B0-----:R-:W-:Y:S06]  /*16bb0*/  @!P0 BRA `(.L_x_2533) ;  /* 0x0000003800d48947 */ /* 0x001fec0003800000 */
.L_x_2625:
[----:B------:R-:W-:Y:S05]  /*16bc0*/  BSYNC B0 ;  /* 0x0000000000007941 */ /* 0x000fea0003800000 */
.L_x_2532:
[----:B------:R-:W2:Y:S01]  /*16bd0*/  S2R R0, SR_TID.X ;  /* 0x0000000000007919 */ /* 0x000ea20000002100 */
[----:B------:R-:W-:Y:S01]  /*16be0*/  UMOV UR4, 0xffffffff ;  /* 0xffffffff00047882 */ /* 0x000fe20000000000 */
[----:B------:R-:W-:Y:S01]  /*16bf0*/  IMAD R7, R27, 0x5000, R32 ;  /* 0x000050001b077824 */ /* 0x000fe200078e0220 */
[----:B--2---:R-:W-:-:S04]  /*16c00*/  LOP3.LUT R0, R0, 0x7f, RZ, 0xc0, !PT ;  /* 0x0000007f00007812 */ /* 0x004fc800078ec0ff */
        /* <DEDUP_REMOVED lines=61> */
.L_x_2637:
[C---:B------:R-:W-:Y:S02]  /*16fe0*/  ISETP.LT.OR P3, PT, R5.reuse, 0x41, P3 ;  /* 0x000000410500780c */ /* 0x040fe40001f61670 */
[C---:B------:R-:W-:Y:S02]  /*16ff0*/  ISETP.LT.OR P2, PT, R5.reuse, 0x41, P2 ;  /* 0x000000410500780c */ /* 0x040fe40001741670 */
[C---:B------:R-:W-:Y:S02]  /*17000*/  ISETP.LT.OR P1, PT, R5.reuse, 0x41, P1 ;  /* 0x000000410500780c */ /* 0x040fe40000f21670 */
[----:B------:R-:W-:Y:S02]  /*17010*/  ISETP.LT.OR P0, PT, R5, 0x41, P0 ;  /* 0x000000410500780c */ /* 0x000fe40000701670 */
[----:B01----:R-:W-:-:S04]  /*17020*/  IADD3 R2, P4, R14, R8, RZ ;  /* 0x000000080e027210 */ /* 0x003fc80007f9e0ff */
[----:B------:R-:W-:-:S05]  /*17030*/  IADD3.X R3, RZ, R25, RZ, P4, !PT ;  /* 0x00000019ff037210 */ /* 0x000fca00027fe4ff */
        /* <DEDUP_REMOVED lines=9> */
.L_x_2535:
        /* <DEDUP_REMOVED lines=10> */
.L_x_2536:
[----:B------:R1:W-:Y:S01]  /*17170*/  SYNCS.ARRIVE.TRANS64.A1T0 RZ, [R4+URZ+0x38850], RZ ;  /* 0x038850ff04ff79a7 */ /* 0x0003e2000810003f */
[----:B------:R-:W-:-:S05]  /*17180*/  VIADD R27, R27, 0x1 ;  /* 0x000000011b1b7836 */ /* 0x000fca0000000000 */
[----:B------:R-:W-:-:S04]  /*17190*/  ISETP.NE.AND P0, PT, R27, 0x2, PT ;  /* 0x000000021b00780c */ /* 0x000fc80003f05270 */
[----:B0-----:R-:W-:Y:S02]  /*171a0*/  SEL R3, RZ, 0x1, P0 ;  /* 0x00000001ff037807 */ /* 0x001fe40000000000 */
[----:B------:R-:W-:Y:S02]  /*171b0*/  SEL R27, R27, RZ, P0 ;  /* 0x000000ff1b1b7207 */ /* 0x000fe40000000000 */
[----:B-1----:R-:W-:-:S07]  /*171c0*/  LOP3.LUT R28, R28, R3, RZ, 0x3c, !PT ;  /* 0x000000031c1c7212 */ /* 0x002fce00078e3cff */
.L_x_2491:
[----:B------:R-:W-:Y:S05]  /*171d0*/  BSYNC B7 ;  /* 0x0000000000077941 */ /* 0x000fea0003800000 */
.L_x_2489:
        /* <DEDUP_REMOVED lines=8> */
[----:B------:R0:W1:Y:S01]  /*17260*/  LDS.128 R16, [R22+0x388d0] ;  /* 0x0388d00016107984 */ /* 0x0000620000000c00 */
[----:B------:R-:W-:Y:S06]  /*17270*/  BAR.ARV 0x4, 0x180 ;  /* 0x0106000000007b1d */ /* 0x000fec0000002000 */
[----:B------:R-:W-:Y:S05]  /*17280*/  BRA `(.L_x_2538) ;  /* 0x0000000800cc7947 */ /* 0x000fea0003800000 */
.L_x_2537:
[----:B------:R-:W0:Y:S01]  /*17290*/  S2R R0, SR_TID.X ;  /* 0x0000000000007919 */ /* 0x000e220000002100 */
[----:B------:R-:W-:Y:S01]  /*172a0*/  UMOV UR4, 0xffffffff ;  /* 0xffffffff00047882 */ /* 0x000fe20000000000 */
[----:B0-----:R-:W-:-:S04]  /*172b0*/  LOP3.LUT R8, R0, 0x1f, RZ, 0xc0, !PT ;  /* 0x0000001f00087812 */ /* 0x001fc800078ec0ff */
[----:B------:R-:W-:Y:S01]  /*172c0*/  ISETP.NE.AND P0, PT, R8, 0x1f, PT ;  /* 0x0000001f0800780c */ /* 0x000fe20003f05270 */
[----:B------:R-:W-:-:S12]  /*172d0*/  BRA.DIV UR4, `(.L_x_2539) ;  /* 0x0000003e04287947 */ /* 0x000fd8000b800000 */
[----:B------:R-:W-:Y:S01]  /*172e0*/  IMAD.IADD R5, R19, 0x1, R8 ;  /* 0x0000000113057824 */ /* 0x000fe200078e0208 */
[----:B------:R-:W-:-:S04]  /*172f0*/  ULDC UR4, c[0x0][0xc3c] ;  /* 0x00030f0000047ab9 */ /* 0x000fc80000000800 */
[----:B------:R-:W-:-:S13]  /*17300*/  ISETP.GE.OR P1, PT, R5, UR4, !P0 ;  /* 0x0000000405007c0c */ /* 0x000fda000c726670 */
[----:B------:R-:W0:Y:S02]  /*17310*/  @!P1 LDC.64 R2, c[0x0][0xc80] ;  /* 0x00032000ff029b82 */ /* 0x000e240000000a00 */
[----:B0-----:R-:W-:-:S06]  /*17320*/  @!P1 IMAD.WIDE R2, R5, 0x4, R2 ;  /* 0x0000000405029825 */ /* 0x001fcc00078e0202 */
        /* <DEDUP_REMOVED lines=26> */
.L_x_2647:
[----:B------:R-:W-:Y:S02]  /*174d0*/  ULDC UR4, c[0x0][0xc38] ;  /* 0x00030e0000047ab9 */ /* 0x000fe40000000800 */
[----:B------:R-:W-:-:S04]  /*174e0*/  IMAD.U32 R7, RZ, RZ, UR4 ;  /* 0x00000004ff077e24 */ /* 0x000fc8000f8e00ff */
[----:B-1----:R-:W-:-:S04]  /*174f0*/  IMAD R14, R14, R7, RZ ;  /* 0x000000070e0e7224 */ /* 0x002fc800078e02ff */
[----:B------:R-:W-:-:S05]  /*17500*/  IMAD.IADD R9, R4, 0x1, R14 ;  /* 0x0000000104097824 */ /* 0x000fca00078e020e */
[----:B------:R-:W-:-:S13]  /*17510*/  ISETP.GT.AND P6, PT, R9, R0, PT ;  /* 0x000000000900720c */ /* 0x000fda0003fc4270 */
[----:B------:R-:W-:Y:S05]  /*17520*/  @P6 BRA `(.L_x_2540) ;  /* 0x00000000009c6947 */ /* 0x000fea0003800000 */
.L_x_2545:
[----:B------:R-:W1:Y:S01]  /*17530*/  LDC R2, c[0x0][0xc3c] ;  /* 0x00030f00ff027b82 */ /* 0x000e620000000800 */
[----:B------:R-:W-:-:S05]  /*17540*/  VIADD R19, R19, 0x1f ;  /* 0x0000001f13137836 */ /* 0x000fca0000000000 */
[----:B-1----:R-:W-:-:S13]  /*17550*/  ISETP.GE.AND P6, PT, R19, R2, PT ;  /* 0x000000021300720c */ /* 0x002fda0003fc6270 */
[----:B------:R-:W-:Y:S05]  /*17560*/  @P6 BRA `(.L_x_2541) ;  /* 0x0000000400d06947 */ /* 0x000fea0003800000 */
[----:B------:R-:W1:Y:S01]  /*17570*/  S2R R3, SR_TID.X ;  /* 0x0000000000037919 */ /* 0x000e620000002100 */
[----:B------:R-:W-:Y:S01]  /*17580*/  BSSY B0, `(.L_x_2542) ;  /* 0x0000009000007945 */ /* 0x000fe20003800000 */
[----:B------:R-:W-:Y:S01]  /*17590*/  IMAD.MOV.U32 R5, RZ, RZ, RZ ;  /* 0x000000ffff057224 */ /* 0x000fe200078e00ff */
[----:B-1----:R-:W-:-:S04]  /*175a0*/  LOP3.LUT R3, R3, 0x1f, RZ, 0xc0, !PT ;  /* 0x0000001f03037812 */ /* 0x002fc800078ec0ff */
[----:B------:R-:W-:-:S04]  /*175b0*/  IADD3 R7, R19, R3, RZ ;  /* 0x0000000313077210 */ /* 0x000fc80007ffe0ff */
[----:B------:R-:W-:-:S13]  /*175c0*/  ISETP.GE.OR P6, PT, R7, R2, !P0 ;  /* 0x000000020700720c */ /* 0x000fda00047c6670 */
[----:B------:R-:W-:Y:S05]  /*175d0*/  @P6 BRA `(.L_x_2543) ;  /* 0x00000000000c6947 */ /* 0x000fea0003800000 */
[----:B------:R-:W1:Y:S02]  /*175e0*/  LDC.64 R2, c[0x0][0xc80] ;  /* 0x00032000ff027b82 */ /* 0x000e640000000a00 */
[----:B-1----:R-:W-:-:S05]  /*175f0*/  IMAD.WIDE R2, R7, 0x4, R2 ;  /* 0x0000000407027825 */ /* 0x002fca00078e0202 */
[----:B------:R1:W5:Y:S02]  /*17600*/  LDG.E R5, desc[UR38][R2.64] ;  /* 0x0000002602057981 */ /* 0x000364000c1e1900 */
.L_x_2543:
[----:B------:R-:W-:Y:S05]  /*17610*/  BSYNC B0 ;  /* 0x0000000000007941 */ /* 0x000fea0003800000 */
.L_x_2542:
[----:B------:R-:W-:-:S03]  /*17620*/  UMOV UR4, 0xffffffff ;  /* 0xffffffff00047882 */ /* 0x000fc60000000000 */
[----:B------:R-:W-:Y:S05]  /*17630*/  BRA.DIV UR4, `(.L_x_2544) ;  /* 0x0000003e04747947 */ /* 0x000fea000b800000 */
[----:B-----5:R-:W2:Y:S02]  /*17640*/  SHFL.UP PT, R14, R5, 0x1, RZ ;  /* 0x04200000050e7989 */ /* 0x020ea400000e00ff */
[----:B--2---:R-:W-:-:S05]  /*17650*/  SEL R14, R14, RZ, P1 ;  /* 0x000000ff0e0e7207 */ /* 0x004fca0000800000 */
        /* <DEDUP_REMOVED lines=12> */
[----:B0-----:R-:W-:-:S05]  /*17720*/  IMAD.IADD R6, R4, 0x1, R7 ;  /* 0x0000000104067824 */ /* 0x001fca00078e0207 */
[----:B------:R0:W1:Y:S02]  /*17730*/  SHFL.IDX PT, R14, R6, 0x1f, 0x1f ;  /* 0x03e01f00060e7f89 */ /* 0x00006400000e0000 */
.L_x_2655:
[----:B------:R-:W-:Y:S02]  /*17740*/  ULDC UR4, c[0x0][0xc38] ;  /* 0x00030e0000047ab9 */ /* 0x000fe40000000800 */
[----:B------:R-:W-:-:S05]  /*17750*/  MOV R7, UR4 ;  /* 0x0000000400077c02 */ /* 0x000fca0008000f00 */
[----:B-1----:R-:W-:-:S04]  /*17760*/  IMAD R14, R14, R7, RZ ;  /* 0x000000070e0e7224 */ /* 0x002fc800078e02ff */
[----:B------:R-:W-:-:S05]  /*17770*/  IMAD.IADD R9, R14, 0x1, R9 ;  /* 0x000000010e097824 */ /* 0x000fca00078e0209 */
[----:B------:R-:W-:-:S13]  /*17780*/  ISETP.GT.AND P6, PT, R9, R0, PT ;  /* 0x000000000900720c */ /* 0x000fda0003fc4270 */
[----:B------:R-:W-:Y:S05]  /*17790*/  @!P6 BRA `(.L_x_2545) ;  /* 0xfffffffc0064e947 */ /* 0x000fea000383ffff */
.L_x_2540:
        /* <DEDUP_REMOVED lines=8> */
.L_x_2659:
[----:B------:R-:W-:Y:S01]  /*17820*/  ISETP.NE.AND P0, PT, R2, RZ, PT ;  /* 0x000000ff0200720c */ /* 0x000fe20003f05270 */
[----:B------:R-:W-:-:S12]  /*17830*/  IMAD.MOV.U32 R14, RZ, RZ, RZ ;  /* 0x000000ffff0e7224 */ /* 0x000fd800078e00ff */
[----:B------:R-:W-:Y:S05]  /*17840*/  @!P0 BRA `(.L_x_2547) ;  /* 0x0000000000108947 */ /* 0x000fea0003800000 */
[----:B------:R-:W-:Y:S01]  /*17850*/  UMOV UR4, 0xffffffff ;  /* 0xffffffff00047882 */ /* 0x000fe20000000000 */
[----:B------:R-:W-:Y:S02]  /*17860*/  VIADD R12, R4, 0xffffffff ;  /* 0xffffffff040c7836 */ /* 0x000fe40000000000 */
[----:B------:R-:W-:Y:S05]  /*17870*/  BRA.DIV UR4, `(.L_x_2548) ;  /* 0x0000003e04e87947 */ /* 0x000fea000b800000 */
[----:B------:R3:W4:Y:S02]  /*17880*/  SHFL.IDX PT, R14, R6, R12, 0x1f ;  /* 0x00001f0c060e7589 */ /* 0x00072400000e0000 */
.L_x_2547:
[----:B------:R-:W5:Y:S01]  /*17890*/  LDC.64 R2, c[0x0][0xc90] ;  /* 0x00032400ff027b82 */ /* 0x000f620000000a00 */
[----:B------:R-:W-:-:S04]  /*178a0*/  IMAD.IADD R19, R4, 0x1, R19 ;  /* 0x0000000104137824 */ /* 0x000fc800078e0213 */
[----:B-----5:R-:W-:-:S05]  /*178b0*/  IMAD.WIDE R2, R19, 0x4, R2 ;  /* 0x0000000413027825 */ /* 0x020fca00078e0202 */
[----:B0--3--:R0:W1:Y:S01]  /*178c0*/  LDG.E R6, desc[UR38][R2.64] ;  /* 0x0000002602067981 */ /* 0x009062000c1e1900 */
[----:B----4-:R-:W-:Y:S02]  /*178d0*/  IMAD R16, R14, R7, R16 ;  /* 0x000000070e107224 */ /* 0x010fe400078e0210 */
[----:B0-----:R-:W-:Y:S02]  /*178e0*/  IMAD.MOV.U32 R2, RZ, RZ, RZ ;  /* 0x000000ffff027224 */ /* 0x001fe400078e00ff */
[----:B-12---:R-:W-:-:S05]  /*178f0*/  IMAD R4, R5, R6, RZ ;  /* 0x0000000605047224 */ /* 0x006fca00078e02ff */
[----:B------:R-:W-:-:S04]  /*17900*/  IABS R8, R4 ;  /* 0x0000000400087213 */ /* 0x000fc80000000000 */
[----:B------:R-:W0:Y:S08]  /*17910*/  I2F.RP R10, R8 ;  /* 0x00000008000a7306 */ /* 0x000e300000209400 */
[----:B0-----:R-:W0:Y:S02]  /*17920*/  MUFU.RCP R10, R10 ;  /* 0x0000000a000a7308 */ /* 0x001e240000001000 */
[----:B0-----:R-:W-:-:S06]  /*17930*/  VIADD R11, R10, 0xffffffe ;  /* 0x0ffffffe0a0b7836 */ /* 0x001fcc0000000000 */
[----:B------:R-:W0:Y:S02]  /*17940*/  F2I.FTZ.U32.TRUNC.NTZ R3, R11 ;  /* 0x0000000b00037305 */ /* 0x000e24000021f000 */
[----:B0-----:R-:W-:-:S05]  /*17950*/  IADD3 R9, RZ, -R3, RZ ;  /* 0x80000003ff097210 */ /* 0x001fca0007ffe0ff */
        /* <DEDUP_REMOVED lines=41> */
[-C--:B------:R-:W-:Y:S01]  /*17bf0*/  @!P1 IADD3 R4, R4, -R7.reuse, RZ ;  /* 0x8000000704049210 */ /* 0x080fe20007ffe0ff */
[----:B------:R-:W-:Y:S01]  /*17c00*/  @!P1 VIADD R2, R2, 0x1 ;  /* 0x0000000102029836 */ /* 0x000fe20000000000 */
        /* <DEDUP_REMOVED lines=10> */
.L_x_2541:
[----:B------:R-:W-:Y:S01]  /*17cb0*/  UMOV UR4, URZ ;  /* 0x0000003f00047c82 */ /* 0x000fe20008000000 */
[----:B------:R-:W-:Y:S01]  /*17cc0*/  UMOV UR5, URZ ;  /* 0x0000003f00057c82 */ /* 0x000fe20008000000 */
[----:B------:R-:W-:Y:S01]  /*17cd0*/  ULDC UR6, c[0x0][0xc3c] ;  /* 0x00030f0000067ab9 */ /* 0x000fe20000000800 */
[----:B------:R-:W-:Y:S01]  /*17ce0*/  MOV R16, R0 ;  /* 0x0000000000107202 */ /* 0x000fe20000000f00 */
[----:B------:R-:W-:Y:S02]  /*17cf0*/  IMAD.U32 R17, RZ, RZ, UR4 ;  /* 0x00000004ff117e24 */ /* 0x000fe4000f8e00ff */
[----:B------:R-:W-:Y:S02]  /*17d00*/  IMAD.U32 R18, RZ, RZ, UR5 ;  /* 0x00000005ff127e24 */ /* 0x000fe4000f8e00ff */
[----:B------:R-:W-:-:S07]  /*17d10*/  IMAD.U32 R19, RZ, RZ, UR6 ;  /* 0x00000006ff137e24 */ /* 0x000fce000f8e00ff */
.L_x_2549:
[----:B------:R-:W1:Y:S01]  /*17d20*/  S2R R0, SR_TID.X ;  /* 0x0000000000007919 */ /* 0x000e620000002100 */
        /* <DEDUP_REMOVED lines=9> */
.L_x_2538:
[----:B------:R-:W-:Y:S02]  /*17dc0*/  ULDC UR4, c[0x0][0xc3c] ;  /* 0x00030f0000047ab9 */ /* 0x000fe40000000800 */
[----:B-1----:R-:W-:-:S13]  /*17dd0*/  ISETP.GE.AND P0, PT, R19, UR4, PT ;  /* 0x0000000413007c0c */ /* 0x002fda000bf06270 */
[----:B------:R-:W-:Y:S05]  /*17de0*/  @!P0 BRA `(.L_x_2550) ;  /* 0xffffffb400808947 */ /* 0x000fea000383ffff */
[----:B------:R-:W-:Y:S05]  /*17df0*/  BSYNC B8 ;  /* 0x0000000000087941 */ /* 0x000fea0003800000 */
.L_x_2485:
[----:B-1----:R-:W3:Y:S01]  /*17e00*/  LDL.LU R0, [R1+0x28] ;  /* 0x0000280001007983 */ /* 0x002ee20000300800 */
[----:B------:R-:W-:Y:S01]  /*17e10*/  BSSY B0, `(.L_x_2551) ;  /* 0x000000b000007945 */ /* 0x000fe20003800000 */
[----:B------:R-:W1:Y:S01]  /*17e20*/  S2R R5, SR_CgaCtaId ;  /* 0x0000000000057919 */ /* 0x000e620000008800 */
[----:B---3--:R-:W-:-:S05]  /*17e30*/  VIADD R0, R0, 0x1 ;  /* 0x0000000100007836 */ /* 0x008fca0000000000 */
        /* <DEDUP_REMOVED lines=8> */
.L_x_2662:
[----:B------:R-:W-:Y:S05]  /*17ec0*/  BSYNC B0 ;  /* 0x0000000000007941 */ /* 0x000fea0003800000 */
.L_x_2551:
[----:B------:R-:W-:-:S03]  /*17ed0*/  UMOV UR4, 0xffffffff ;  /* 0xffffffff00047882 */ /* 0x000fc60000000000 */
[----:B------:R-:W-:Y:S05]  /*17ee0*/  BRA.DIV UR4, `(.L_x_2553) ;  /* 0x0000003a04847947 */ /* 0x000fea000b800000 */
[----:B-1----:R-:W1:Y:S02]  /*17ef0*/  S2R R0, SR_TID.X ;  /* 0x0000000000007919 */ /* 0x002e640000002100 */
[----:B-1----:R-:W-:-:S04]  /*17f00*/  SHF.R.U32.HI R0, RZ, 0x5, R0 ;  /* 0x00000005ff007819 */ /* 0x002fc80000011600 */
[----:B------:R-:W-:-:S05]  /*17f10*/  LOP3.LUT R0, R0, 0x3, RZ, 0xc0, !PT ;  /* 0x0000000300007812 */ /* 0x000fca00078ec0ff */
[----:B------:R1:W3:Y:S02]  /*17f20*/  SHFL.IDX PT, R14, R0, RZ, 0x1f ;  /* 0x00001fff000e7589 */ /* 0x0002e400000e0000 */
.L_x_2665:
[----:B---3--:R-:W-:Y:S01]  /*17f30*/  ISETP.NE.AND P0, PT, R14, RZ, PT ;  /* 0x000000ff0e00720c */ /* 0x008fe20003f05270 */
[----:B------:R-:W-:-:S12]  /*17f40*/  BSSY B0, `(.L_x_2554) ;  /* 0x0000026000007945 */ /* 0x000fd80003800000 */
[----:B------:R-:W-:Y:S05]  /*17f50*/  @P0 BRA `(.L_x_2555) ;  /* 0x0000000000900947 */ /* 0x000fea0003800000 */
[----:B------:R-:W-:-:S03]  /*17f60*/  UMOV UR4, 0xffffffff ;  /* 0xffffffff00047882 */ /* 0x000fc60000000000 */
[----:B------:R-:W-:Y:S05]  /*17f70*/  BRA.DIV UR4, `(.L_x_2556) ;  /* 0x0000003a04947947 */ /* 0x000fea000b800000 */
[----:B------:R-:W-:-:S13]  /*17f80*/  ELECT P6, URZ, PT ;  /* 0x00000000003f782f */ /* 0x000fda00038c0000 */
.L_x_2668:
[----:B------:R-:W-:Y:S05]  /*17f90*/  @!P6 BRA `(.L_x_2555) ;  /* 0x000000000080e947 */ /* 0x000fea0003800000 */
[----:B-1----:R-:W3:Y:S02]  /*17fa0*/  LDL R0, [R1+0x2c] ;  /* 0x00002c0001007983 */ /* 0x002ee40000100800 */
[----:B---3--:R-:W-:-:S13]  /*17fb0*/  R2UR UR4, R0 ;  /* 0x00000000000472ca */ /* 0x008fda00000e0000 */
[----:B------:R-:W-:-:S06]  /*17fc0*/  ULOP3.LUT UR4, UR4, 0x2, URZ, 0xfc, !UPT ;  /* 0x0000000204047892 */ /* 0x000fcc000f8efc3f */
[----:B------:R-:W-:-:S04]  /*17fd0*/  MOV R0, UR4 ;  /* 0x0000000400007c02 */ /* 0x000fc80008000f00 */
[----:B------:R-:W-:-:S13]  /*17fe0*/  ISETP.NE.AND P0, PT, R0, 0x3, PT ;  /* 0x000000030000780c */ /* 0x000fda0003f05270 */
[----:B------:R-:W-:Y:S05]  /*17ff0*/  @!P0 BRA `(.L_x_2557) ;  /* 0x0000000000048947 */ /* 0x000fea0003800000 */
[----:B------:R-:W-:Y:S01]  /*18000*/  BPT.TRAP 0x1 ;  /* 0x000000040000795c */ /* 0x000fe20000300000 */
.L_x_2557:
[C---:B------:R-:W-:Y:S01]  /*18010*/  IMAD R5, R27.reuse, 0x8, R4 ;  /* 0x000000081b057824 */ /* 0x040fe200078e0204 */
[----:B------:R-:W-:Y:S01]  /*18020*/  SHF.L.U32 R0, R28, 0x1f, RZ ;  /* 0x0000001f1c007819 */ /* 0x000fe200000006ff */
[----:B------:R-:W-:-:S03]  /*18030*/  VIADD R27, R27, 0x1 ;  /* 0x000000011b1b7836 */ /* 0x000fc60000000000 */
[----:B------:R-:W1:Y:S02]  /*18040*/  SYNCS.PHASECHK.TRANS64.TRYWAIT P1, [R5+URZ+0x38840], R0 ;  /* 0x03884000050075a7 */ /* 0x000e64000802017f */
[----:B------:R-:W-:-:S04]  /*18050*/  ISETP.NE.AND P2, PT, R27, 0x2, PT ;  /* 0x000000021b00780c */ /* 0x000fc80003f45270 */
[----:B------:R-:W-:Y:S01]  /*18060*/  SEL R3, RZ, 0x1, P2 ;  /* 0x00000001ff037807 */ /* 0x000fe20001000000 */
[----:B-1----:R-:W-:Y:S08]  /*18070*/  @!P1 BRA `(.L_x_2558) ;  /* 0x0000003800749947 */ /* 0x002ff00003800000 */
.L_x_2669:
[----:B------:R-:W-:Y:S02]  /*18080*/  SEL R27, R27, RZ, P2 ;  /* 0x000000ff1b1b7207 */ /* 0x000fe40001000000 */
[----:B------:R-:W-:Y:S01]  /*18090*/  LOP3.LUT R2, R28, R3, RZ, 0x3c, !PT ;  /* 0x000000031c027212 */ /* 0x000fe200078e3cff */
[----:B------:R-:W-:Y:S06]  /*180a0*/  @!P0 BRA `(.L_x_2559) ;  /* 0x0000000000048947 */ /* 0x000fec0003800000 */
[----:B------:R-:W-:Y:S01]  /*180b0*/  BPT.TRAP 0x1 ;  /* 0x000000040000795c */ /* 0x000fe20000300000 */
.L_x_2559:
[----:B------:R-:W-:Y:S01]  /*180c0*/  IMAD R27, R27, 0x8, R4 ;  /* 0x000000081b1b7824 */ /* 0x000fe200078e0204 */
[----:B------:R-:W-:-:S04]  /*180d0*/  SHF.L.U32 R2, R2, 0x1f, RZ ;  /* 0x0000001f02027819 */ /* 0x000fc800000006ff */
[----:B------:R-:W3:Y:S02]  /*180e0*/  SYNCS.PHASECHK.TRANS64.TRYWAIT P1, [R27+URZ+0x38840], R2 ;  /* 0x038840021b0075a7 */ /* 0x000ee4000802017f */
[----:B---3--:R-:W-:Y:S05]  /*180f0*/  @!P1 BRA `(.L_x_2560) ;  /* 0x0000003800689947 */ /* 0x008fea0003800000 */
.L_x_2670:
[----:B------:R-:W-:Y:S05]  /*18100*/  @!P0 BRA `(.L_x_2561) ;  /* 0x0000000000048947 */ /* 0x000fea0003800000 */
[----:B------:R-:W-:Y:S01]  /*18110*/  BPT.TRAP 0x1 ;  /* 0x000000040000795c */ /* 0x000fe20000300000 */
.L_x_2561:
[----:B------:R-:W4:Y:S02]  /*18120*/  SYNCS.PHASECHK.TRANS64.TRYWAIT P1, [R5+URZ+0x38860], R0 ;  /* 0x03886000050075a7 */ /* 0x000f24000802017f */
[----:B----4-:R-:W-:Y:S05]  /*18130*/  @!P1 BRA `(.L_x_2562) ;  /* 0x00000038006c9947 */ /* 0x010fea0003800000 */
.L_x_2671:
[----:B------:R-:W-:Y:S05]  /*18140*/  @!P0 BRA `(.L_x_2563) ;  /* 0x0000000000048947 */ /* 0x000fea0003800000 */
[----:B------:R-:W-:Y:S01]  /*18150*/  BPT.TRAP 0x1 ;  /* 0x000000040000795c */ /* 0x000fe20000300000 */
.L_x_2563:
[----:B------:R0:W0:Y:S02]  /*18160*/  SYNCS.PHASECHK.TRANS64.TRYWAIT P0, [R27+URZ+0x38860], R2 ;  /* 0x038860021b0075a7 */ /* 0x000024000800017f */
[----:B0-----:R-:W-:Y:S05]  /*18170*/  @!P0 NANOSLEEP.SYNCS 0x989680 ;  /* 0x009896800000895d */ /* 0x001fea0003900000 */
[----:B------:R-:W0:Y:S02]  /*18180*/  @!P0 SYNCS.PHASECHK.TRANS64 P0, [R27+URZ+0x38860], R2 ;  /* 0x038860021b0085a7 */ /* 0x000e24000800007f */
[----:B0-----:R-:W-:Y:S05]  /*18190*/  @!P0 BRA `(.L_x_2563) ;  /* 0xfffffffc00f08947 */ /* 0x001fea000383ffff */
.L_x_2555:
[----:B------:R-:W-:Y:S05]  /*181a0*/  BSYNC B0 ;  /* 0x0000000000007941 */ /* 0x000fea0003800000 */
.L_x_2554:
[----:B------:R-:W-:Y:S05]  /*181b0*/  EXIT ;  /* 0x000000000000794d */ /* 0x000fea0003800000 */
.L_x_2421:
[----:B------:R-:W-:-:S13]  /*181c0*/  R2UR UR4, R16 ;  /* 0x00000000100472ca */ /* 0x000fda00000e0000 */
[----:B0-----:R-:W-:-:S04]  /*181d0*/  IMAD.U32 R3, RZ, RZ, UR4 ;  /* 0x00000004ff037e24 */ /* 0x001fc8000f8e00ff */
[----:B------:R0:W1:Y:S03]  /*181e0*/  SYNCS.PHASECHK.TRANS64.TRYWAIT P1, [R3+URZ+0x38800], R0 ;  /* 0x03880000030075a7 */ /* 0x000066000802017f */
[----:B-1----:R-:W-:Y:S05]  /*181f0*/  @!P1 NANOSLEEP.SYNCS 0x989680 ;  /* 0x009896800000995d */ /* 0x002fea0003900000 */
[----:B------:R-:W1:Y:S02]  /*18200*/  @!P1 SYNCS.PHASECHK.TRANS64 P1, [R3+URZ+0x38800], R0 ;  /* 0x03880000030095a7 */ /* 0x000e64000802007f */
[----:B-1----:R-:W-:Y:S05]  /*18210*/  @!P1 BRA `(.L_x_2421) ;  /* 0xfffffffc00e89947 */ /* 0x002fea000383ffff */
[----:B------:R-:W-:Y:S05]  /*18220*/  BRA `(.L_x_2564) ;  /* 0xfffffe9800687947 */ /* 0x000fea000383ffff */
.L_x_2425:
[----:B-1----:R1:W2:Y:S02]  /*18230*/  SYNCS.PHASECHK.TRANS64.TRYWAIT P1, [R0+URZ+0x38830], R3 ;  /* 0x03883003000075a7 */ /* 0x0022a4000802017f */
[----:B--2---:R-:W-:Y:S05]  /*18240*/  @!P1 NANOSLEEP.SYNCS 0x989680 ;  /* 0x009896800000995d */ /* 0x004fea0003900000 */
[----:B------:R-:W2:Y:S02]  /*18250*/  @!P1 SYNCS.PHASECHK.TRANS64 P1, [R0+URZ+0x38830], R3 ;  /* 0x03883003000095a7 */ /* 0x000ea4000802007f */
[----:B--2---:R-:W-:Y:S05]  /*18260*/  @!P1 BRA `(.L_x_2425) ;  /* 0xfffffffc00f09947 */ /* 0x004fea000383ffff */
[----:B------:R-:W-:Y:S05]  /*18270*/  BRA `(.L_x_2424) ;  /* 0xfffffe98008c7947 */ /* 0x000fea000383ffff */
.L_x_2431:
[----:B------:R-:W-:-:S13]  /*18280*/  R2UR UR4, R3 ;  /* 0x00000000030472ca */ /* 0x000fda00000e0000 */
[----:B-1----:R-:W-:-:S04]  /*18290*/  IMAD.U32 R153, RZ, RZ, UR4 ;  /* 0x00000004ff997e24 */ /* 0x002fc8000f8e00ff */
[----:B------:R1:W2:Y:S03]  /*182a0*/  SYNCS.PHASECHK.TRANS64.TRYWAIT P1, [R153+URZ+0x38830], R4 ;  /* 0x03883004990075a7 */ /* 0x0002a6000802017f */
[----:B--2---:R-:W-:Y:S05]  /*182b0*/  @!P1 NANOSLEEP.SYNCS 0x989680 ;  /* 0x009896800000995d */ /* 0x004fea0003900000 */
[----:B------:R-:W2:Y:S02]  /*182c0*/  @!P1 SYNCS.PHASECHK.TRANS64 P1, [R153+URZ+0x38830], R4 ;  /* 0x03883004990095a7 */ /* 0x000ea4000802007f */
[----:B--2---:R-:W-:Y:S05]  /*182d0*/  @!P1 BRA `(.L_x_2431) ;  /* 0xfffffffc00e89947 */ /* 0x004fea000383ffff */
[----:B------:R-:W-:Y:S05]  /*182e0*/  BRA `(.L_x_2430) ;  /* 0xfffffedc00387947 */ /* 0x000fea000383ffff */
.L_x_2435:
[----:B--2---:R-:W-:-:S04]  /*182f0*/  MOV R2, UR4 ;  /* 0x0000000400027c02 */ /* 0x004fc80008000f00 */
[----:B------:R2:W3:Y:S03]  /*18300*/  SYNCS.PHASECHK.TRANS64.TRYWAIT P1, [R2+URZ+0x38850], R0 ;  /* 0x03885000020075a7 */ /* 0x0004e6000802017f */
[----:B---3--:R-:W-:Y:S05]  /*18310*/  @!P1 NANOSLEEP.SYNCS 0x989680 ;  /* 0x009896800000995d */ /* 0x008fea0003900000 */
[----:B------:R-:W3:Y:S02]  /*18320*/  @!P1 SYNCS.PHASECHK.TRANS64 P1, [R2+URZ+0x38850], R0 ;  /* 0x03885000020095a7 */ /* 0x000ee4000802007f */
[----:B---3--:R-:W-:Y:S05]  /*18330*/  @!P1 BRA `(.L_x_2435) ;  /* 0xfffffffc00ec9947 */ /* 0x008fea000383ffff */
[----:B------:R-:W-:Y:S05]  /*18340*/  BRA `(.L_x_2434) ;  /* 0xffffff00008c7947 */ /* 0x000fea000383ffff */
.L_x_2443:
[----:B-1----:R-:W-:-:S04]  /*18350*/  IMAD.U32 R4, RZ, RZ, UR4 ;  /* 0x00000004ff047e24 */ /* 0x002fc8000f8e00ff */
[----:B------:R1:W2:Y:S03]  /*18360*/  SYNCS.PHASECHK.TRANS64.TRYWAIT P1, [R4+URZ+0x38830], R3 ;  /* 0x03883003040075a7 */ /* 0x0002a6000802017f */
[----:B--2---:R-:W-:Y:S05]  /*18370*/  @!P1 NANOSLEEP.SYNCS 0x989680 ;  /* 0x009896800000995d */ /* 0x004fea0003900000 */
[----:B------:R-:W2:Y:S02]  /*18380*/  @!P1 SYNCS.PHASECHK.TRANS64 P1, [R4+URZ+0x38830], R3 ;  /* 0x03883003040095a7 */ /* 0x000ea4000802007f */
[----:B--2---:R-:W-:Y:S05]  /*18390*/  @!P1 BRA `(.L_x_2443) ;  /* 0xfffffffc00ec9947 */ /* 0x004fea000383ffff */
[----:B------:R-:W-:Y:S05]  /*183a0*/  BRA `(.L_x_2442) ;  /* 0xffffff1c00d07947 */ /* 0x000fea000383ffff */
.L_x_2447:
[----:B---3--:R-:W-:-:S04]  /*183b0*/  IMAD.U32 R2, RZ, RZ, UR4 ;  /* 0x00000004ff027e24 */ /* 0x008fc8000f8e00ff */
[----:B------:R3:W4:Y:S03]  /*183c0*/  SYNCS.PHASECHK.TRANS64.TRYWAIT P1, [R2+URZ+0x38850], R0 ;  /* 0x03885000020075a7 */ /* 0x000726000802017f */
[----:B----4-:R-:W-:Y:S05]  /*183d0*/  @!P1 NANOSLEEP.SYNCS 0x989680 ;  /* 0x009896800000995d */ /* 0x010fea0003900000 */
[----:B------:R-:W4:Y:S02]  /*183e0*/  @!P1 SYNCS.PHASECHK.TRANS64 P1, [R2+URZ+0x38850], R0 ;  /* 0x03885000020095a7 */ /* 0x000f24000802007f */
[----:B----4-:R-:W-:Y:S05]  /*183f0*/  @!P1 BRA `(.L_x_2447) ;  /* 0xfffffffc00ec9947 */ /* 0x010fea000383ffff */
[----:B------:R-:W-:Y:S05]  /*18400*/  BRA `(.L_x_2446) ;  /* 0xffffff4800207947 */ /* 0x000fea000383ffff */
.L_x_2454:
[----:B-1----:R-:W-:-:S04]  /*18410*/  IMAD.U32 R7, RZ, RZ, UR8 ;  /* 0x00000008ff077e24 */ /* 0x002fc8000f8e00ff */
[----:B------:R1:W2:Y:S03]  /*18420*/  SYNCS.PHASECHK.TRANS64.TRYWAIT P1, [R7+URZ+0x38850], R0 ;  /* 0x03885000070075a7 */ /* 0x0002a6000802017f */
[----:B--2---:R-:W-:Y:S05]  /*18430*/  @!P1 NANOSLEEP.SYNCS 0x989680 ;  /* 0x009896800000995d */ /* 0x004fea0003900000 */
[----:B------:R-:W2:Y:S02]  /*18440*/  @!P1 SYNCS.PHASECHK.TRANS64 P1, [R7+URZ+0x38850], R0 ;  /* 0x03885000070095a7 */ /* 0x000ea4000802007f */
[----:B--2---:R-:W-:Y:S05]  /*18450*/  @!P1 BRA `(.L_x_2454) ;  /* 0xfffffffc00ec9947 */ /* 0x004fea000383ffff */
[----:B------:R-:W-:Y:S05]  /*18460*/  BRA `(.L_x_2453) ;  /* 0xffffff6400787947 */ /* 0x000fea000383ffff */
.L_x_2497:
        /* <DEDUP_REMOVED lines=11> */
.L_x_2566:
[----:B------:R-:W-:Y:S05]  /*18520*/  BSYNC B0 ;  /* 0x0000000000007941 */ /* 0x000fea0003800000 */
.L_x_2565:
[----:B------:R-:W-:Y:S05]  /*18530*/  BRA `(.L_x_2567) ;  /* 0xffffffb800b07947 */ /* 0x000fea000383ffff */
.L_x_2500:
[----:B0-----:R0:W1:Y:S02]  /*18540*/  SYNCS.PHASECHK.TRANS64.TRYWAIT P0, [R5+URZ+0x38840], R2 ;  /* 0x03884002050075a7 */ /* 0x001064000800017f */
[----:B-1----:R-:W-:Y:S05]  /*18550*/  @!P0 NANOSLEEP.SYNCS 0x989680 ;  /* 0x009896800000895d */ /* 0x002fea0003900000 */
[----:B------:R-:W1:Y:S02]  /*18560*/  @!P0 SYNCS.PHASECHK.TRANS64 P0, [R5+URZ+0x38840], R2 ;  /* 0x03884002050085a7 */ /* 0x000e64000800007f */
[----:B-1----:R-:W-:Y:S05]  /*18570*/  @!P0 BRA `(.L_x_2500) ;  /* 0xfffffffc00f08947 */ /* 0x002fea000383ffff */
[----:B------:R-:W-:Y:S05]  /*18580*/  BRA `(.L_x_2568) ;  /* 0xffffffbc00b47947 */ /* 0x000fea000383ffff */
.L_x_2501:
        /* <DEDUP_REMOVED lines=8> */
.L_x_2570:
[----:B------:R-:W-:Y:S05]  /*18610*/  BSYNC B0 ;  /* 0x0000000000007941 */ /* 0x000fea0003800000 */
.L_x_2569:
[----:B------:R-:W-:Y:S01]  /*18620*/  IMAD.MOV.U32 R13, RZ, RZ, R0 ;  /* 0x000000ffff0d7224 */ /* 0x000fe200078e0000 */
[----:B------:R-:W-:Y:S01]  /*18630*/  MOV R2, R14 ;  /* 0x0000000e00027202 */ /* 0x000fe20000000f00 */
[----:B------:R-:W-:Y:S01]  /*18640*/  IMAD.MOV.U32 R12, RZ, RZ, RZ ;  /* 0x000000ffff0c7224 */ /* 0x000fe200078e00ff */
[C---:B------:R-:W-:Y:S01]  /*18650*/  LOP3.LUT P5, RZ, R23.reuse, 0x10, RZ, 0xc0, !PT ;  /* 0x0000001017ff7812 */ /* 0x040fe200078ac0ff */
[----:B------:R-:W-:Y:S01]  /*18660*/  IMAD.MOV.U32 R11, RZ, RZ, 0x181f ;  /* 0x0000181fff0b7424 */ /* 0x000fe200078e00ff */
[C---:B------:R-:W-:Y:S01]  /*18670*/  LOP3.LUT P4, RZ, R23.reuse, 0x8, RZ, 0xc0, !PT ;  /* 0x0000000817ff7812 */ /* 0x040fe2000788c0ff */
[----:B------:R-:W-:Y:S01]  /*18680*/  IMAD.MOV.U32 R15, RZ, RZ, -0x1 ;  /* 0xffffffffff0f7424 */ /* 0x000fe200078e00ff */
[----:B------:R-:W-:Y:S01]  /*18690*/  LOP3.LUT P3, RZ, R23, 0x4, RZ, 0xc0, !PT ;  /* 0x0000000417ff7812 */ /* 0x000fe2000786c0ff */
[----:B------:R-:W-:Y:S01]  /*186a0*/  @P0 IMAD R9, R7, 0x2, R22 ;  /* 0x0000000207090824 */ /* 0x000fe200078e0216 */
[----:B------:R-:W-:-:S13]  /*186b0*/  LOP3.LUT P2, RZ, R23, 0x2, RZ, 0xc0, !PT ;  /* 0x0000000217ff7812 */ /* 0x000fda000784c0ff */
[----:B------:R-:W-:Y:S05]  /*186c0*/  WARPSYNC.COLLECTIVE R15, `(.L_x_2571) ;  /* 0x000000000f087348 */ /* 0x000fea0003c00000 */
[----:B------:R0:W1:Y:S02]  /*186d0*/  SHFL.IDX P6, R14, R13, R12, R11 ;  /* 0x0000000c0d0e7389 */ /* 0x00006400000c000b */
[----:B01----:R-:W-:Y:S01]  /*186e0*/  ENDCOLLECTIVE ;  /* 0x000000000000791b */ /* 0x003fe20003800000 */
.L_x_2571:
[----:B------:R-:W-:Y:S02]  /*186f0*/  IMAD.MOV.U32 R13, RZ, RZ, R6 ;  /* 0x000000ffff0d7224 */ /* 0x000fe400078e0006 */
[----:B------:R-:W-:Y:S02]  /*18700*/  IMAD.MOV.U32 R12, RZ, RZ, 0x1 ;  /* 0x00000001ff0c7424 */ /* 0x000fe400078e00ff */
[----:B------:R-:W-:-:S07]  /*18710*/  IMAD.MOV.U32 R3, RZ, RZ, R14 ;  /* 0x000000ffff037224 */ /* 0x000fce00078e000e */
[----:B------:R-:W-:Y:S05]  /*18720*/  WARPSYNC.COLLECTIVE R15, `(.L_x_2572) ;  /* 0x000000000f087348 */ /* 0x000fea0003c00000 */
[----:B------:R0:W1:Y:S02]  /*18730*/  SHFL.IDX P6, R14, R13, R12, R11 ;  /* 0x0000000c0d0e7389 */ /* 0x00006400000c000b */
[----:B01----:R-:W-:Y:S01]  /*18740*/  ENDCOLLECTIVE ;  /* 0x000000000000791b */ /* 0x003fe20003800000 */
.L_x_2572:
[----:B------:R-:W-:-:S04]  /*18750*/  @P0 LEA R3, P1, R33, R3, 0x1 ;  /* 0x0000000321030211 */ /* 0x000fc800078208ff */
[----:B------:R-:W-:-:S04]  /*18760*/  @P0 IADD3.X R2, RZ, R2, RZ, P1, !PT ;  /* 0x00000002ff020210 */ /* 0x000fc80000ffe4ff */
[----:B------:R-:W-:Y:S01]  /*18770*/  @P0 LOP3.LUT R3, R3, R2, RZ, 0x3c, !PT ;  /* 0x0000000203030212 */ /* 0x000fe200078e3cff */
[----:B------:R-:W-:-:S03]  /*18780*/  IMAD.MOV.U32 R13, RZ, RZ, R0 ;  /* 0x000000ffff0d7224 */ /* 0x000fc600078e0000 */
[----:B------:R-:W-:-:S04]  /*18790*/  @P0 LOP3.LUT R2, R3, R2, RZ, 0x3c, !PT ;  /* 0x0000000203020212 */ /* 0x000fc800078e3cff */
[----:B------:R-:W-:Y:S01]  /*187a0*/  @P0 LOP3.LUT R3, R3, R2, RZ, 0x3c, !PT ;  /* 0x0000000203030212 */ /* 0x000fe200078e3cff */
[----:B------:R-:W-:-:S04]  /*187b0*/  IMAD.MOV.U32 R8, RZ, RZ, R14 ;  /* 0x000000ffff087224 */ /* 0x000fc800078e000e */
[----:B------:R-:W-:Y:S01]  /*187c0*/  @!PT LDS RZ, [RZ] ;  /* 0x00000000fffff984 */ /* 0x000fe20000000800 */
[----:B------:R-:W-:Y:S01]  /*187d0*/  @!PT LDS RZ, [RZ] ;  /* 0x00000000fffff984 */ /* 0x000fe20000000800 */
[----:B------:R-:W-:Y:S01]  /*187e0*/  @!PT LDS RZ, [RZ] ;  /* 0x00000000fffff984 */ /* 0x000fe20000000800 */
[----:B------:R0:W-:Y:S03]  /*187f0*/  @P0 LDGSTS.E.BYPASS.LTC128B.128 [R9+0x24400], desc[UR38][R2.64], !P5 ;  /* 0x2440000002090fae */ /* 0x0001e6000e901d66 */
[----:B0-----:R-:W-:Y:S05]  /*18800*/  WARPSYNC.COLLECTIVE R15, `(.L_x_2573) ;  /* 0x000000000f087348 */ /* 0x001fea0003c00000 */
[----:B------:R1:W2:Y:S02]  /*18810*/  SHFL.IDX P6, R14, R13, R12, R11 ;  /* 0x0000000c0d0e7389 */ /* 0x0002a400000c000b */
[----:B012---:R-:W-:Y:S01]  /*18820*/  ENDCOLLECTIVE ;  /* 0x000000000000791b */ /* 0x007fe20003800000 */
.L_x_2573:
        /* <DEDUP_REMOVED lines=8> */
[----:B------:R-:W-:Y:S01]  /*188b0*/  IMAD.MOV.U32 R12, RZ, RZ, 0x2 ;  /* 0x00000002ff0c7424 */ /* 0x000fe200078e00ff */
[----:B0-----:R-:W-:-:S09]  /*188c0*/  MOV R2, R14 ;  /* 0x0000000e00027202 */ /* 0x001fd20000000f00 */
[----:B------:R-:W-:Y:S05]  /*188d0*/  WARPSYNC.COLLECTIVE R15, `(.L_x_2574) ;  /* 0x000000000f087348 */ /* 0x000fea0003c00000 */
[----:B------:R0:W1:Y:S02]  /*188e0*/  SHFL.IDX P6, R14, R13, R12, R11 ;  /* 0x0000000c0d0e7389 */ /* 0x00006400000c000b */
[----:B01----:R-:W-:Y:S01]  /*188f0*/  ENDCOLLECTIVE ;  /* 0x000000000000791b */ /* 0x003fe20003800000 */
.L_x_2574:
[----:B------:R-:W-:Y:S01]  /*18900*/  @P0 IMAD R21, R7, 0x2, R22 ;  /* 0x0000000207150824 */ /* 0x000fe200078e0216 */
        /* <DEDUP_REMOVED lines=15> */
.L_x_2575:
[----:B------:R-:W-:Y:S02]  /*18a00*/  @P0 IMAD R9, R7, 0x2, R22 ;  /* 0x0000000207090824 */ /* 0x000fe400078e0216 */
[----:B------:R-:W-:Y:S02]  /*18a10*/  IMAD.MOV.U32 R13, RZ, RZ, R6 ;  /* 0x000000ffff0d7224 */ /* 0x000fe400078e0006 */
[----:B------:R-:W-:Y:S02]  /*18a20*/  IMAD.MOV.U32 R12, RZ, RZ, 0x3 ;  /* 0x00000003ff0c7424 */ /* 0x000fe400078e00ff */
[----:B------:R-:W-:-:S07]  /*18a30*/  IMAD.MOV.U32 R2, RZ, RZ, R14 ;  /* 0x000000ffff027224 */ /* 0x000fce00078e000e */
[----:B------:R-:W-:Y:S05]  /*18a40*/  WARPSYNC.COLLECTIVE R15, `(.L_x_2576) ;  /* 0x000000000f087348 */ /* 0x000fea0003c00000 */
[----:B------:R0:W1:Y:S02]  /*18a50*/  SHFL.IDX P6, R14, R13, R12, R11 ;  /* 0x0000000c0d0e7389 */ /* 0x00006400000c000b */
[----:B01----:R-:W-:Y:S01]  /*18a60*/  ENDCOLLECTIVE ;  /* 0x000000000000791b */ /* 0x003fe20003800000 */
.L_x_2576:
        /* <DEDUP_REMOVED lines=15> */
.L_x_2577:
[----:B------:R-:W-:Y:S02]  /*18b60*/  @P0 IMAD R21, R7, 0x2, R22 ;  /* 0x0000000207150824 */ /* 0x000fe400078e0216 */
[----:B------:R-:W-:Y:S01]  /*18b70*/  IMAD.MOV.U32 R13, RZ, RZ, R6 ;  /* 0x000000ffff0d7224 */ /* 0x000fe200078e0006 */
[----:B------:R-:W-:Y:S01]  /*18b80*/  MOV R12, 0x4 ;  /* 0x00000004000c7802 */ /* 0x000fe20000000f00 */
[----:B------:R-:W-:-:S07]  /*18b90*/  IMAD.MOV.U32 R2, RZ, RZ, R14 ;  /* 0x000000ffff027224 */ /* 0x000fce00078e000e */
[----:B------:R-:W-:Y:S05]  /*18ba0*/  WARPSYNC.COLLECTIVE R15, `(.L_x_2578) ;  /* 0x000000000f087348 */ /* 0x000fea0003c00000 */
[----:B------:R0:W1:Y:S02]  /*18bb0*/  SHFL.IDX P6, R14, R13, R12, R11 ;  /* 0x0000000c0d0e7389 */ /* 0x00006400000c000b */
[----:B01----:R-:W-:Y:S01]  /*18bc0*/  ENDCOLLECTIVE ;  /* 0x000000000000791b */ /* 0x003fe20003800000 */
.L_x_2578:
        /* <DEDUP_REMOVED lines=14> */
.L_x_2579:
[----:B------:R-:W-:Y:S01]  /*18cb0*/  IMAD.MOV.U32 R0, RZ, RZ, R14 ;  /* 0x000000ffff007224 */ /* 0x000fe200078e000e */
[----:B------:R-:W-:Y:S06]  /*18cc0*/  BRA `(.L_x_2580) ;  /* 0xffffffbc00187947 */ /* 0x000fec000383ffff */
.L_x_2508:
[----:B------:R-:W-:Y:S01]  /*18cd0*/  IMAD.MOV.U32 R13, RZ, RZ, R0 ;  /* 0x000000ffff0d7224 */ /* 0x000fe200078e0000 */
[----:B------:R-:W-:Y:S01]  /*18ce0*/  MOV R11, 0x181f ;  /* 0x0000181f000b7802 */ /* 0x000fe20000000f00 */
[----:B------:R-:W-:Y:S02]  /*18cf0*/  IMAD.MOV.U32 R12, RZ, RZ, RZ ;  /* 0x000000ffff0c7224 */ /* 0x000fe400078e00ff */
[----:B------:R-:W-:Y:S02]  /*18d00*/  IMAD.MOV.U32 R15, RZ, RZ, -0x1 ;  /* 0xffffffffff0f7424 */ /* 0x000fe400078e00ff */
[----:B-----5:R-:W-:Y:S02]  /*18d10*/  IMAD R5, R9, R5, RZ ;  /* 0x0000000509057224 */ /* 0x020fe400078e02ff */
[----:B------:R-:W-:-:S07]  /*18d20*/  IMAD R17, R17, 0x80, R8 ;  /* 0x0000008011117824 */ /* 0x000fce00078e0208 */
[----:B------:R-:W-:Y:S05]  /*18d30*/  WARPSYNC.COLLECTIVE R15, `(.L_x_2581) ;  /* 0x000000000f087348 */ /* 0x000fea0003c00000 */
[----:B------:R0:W1:Y:S02]  /*18d40*/  SHFL.IDX P6, R14, R13, R12, R11 ;  /* 0x0000000c0d0e7389 */ /* 0x00006400000c000b */
[----:B01----:R-:W-:Y:S01]  /*18d50*/  ENDCOLLECTIVE ;  /* 0x000000000000791b */ /* 0x003fe20003800000 */
.L_x_2581:
[C---:B------:R-:W-:Y:S01]  /*18d60*/  VIADD R6, R17.reuse, 0x10 ;  /* 0x0000001011067836 */ /* 0x040fe20000000000 */
[----:B------:R-:W-:Y:S01]  /*18d70*/  ISETP.GE.AND P0, PT, R17, R5, PT ;  /* 0x000000051100720c */ /* 0x000fe20003f06270 */
[----:B------:R-:W-:Y:S02]  /*18d80*/  IMAD.MOV.U32 R13, RZ, RZ, R4 ;  /* 0x000000ffff0d7224 */ /* 0x000fe400078e0004 */
[----:B------:R-:W-:-:S10]  /*18d90*/  IMAD.MOV.U32 R2, RZ, RZ, R14 ;  /* 0x000000ffff027224 */ /* 0x000fd400078e000e */
[----:B------:R-:W-:Y:S05]  /*18da0*/  WARPSYNC.COLLECTIVE R15, `(.L_x_2582) ;  /* 0x000000000f087348 */ /* 0x000fea0003c00000 */
[----:B------:R0:W1:Y:S02]  /*18db0*/  SHFL.IDX P6, R14, R13, R12, R11 ;  /* 0x0000000c0d0e7389 */ /* 0x00006400000c000b */
[----:B01----:R-:W-:Y:S01]  /*18dc0*/  ENDCOLLECTIVE ;  /* 0x000000000000791b */ /* 0x003fe20003800000 */
.L_x_2582:
        /* <DEDUP_REMOVED lines=8> */
.L_x_2583:
        /* <DEDUP_REMOVED lines=9> */
[----:B------:R-:W-:Y:S02]  /*18ee0*/  VIADD R6, R17, 0x20 ;  /* 0x0000002011067836 */ /* 0x000fe40000000000 */
[----:B0-----:R-:W-:-:S10]  /*18ef0*/  IMAD.MOV.U32 R2, RZ, RZ, R14 ;  /* 0x000000ffff027224 */ /* 0x001fd400078e000e */
[----:B------:R-:W-:Y:S05]  /*18f00*/  WARPSYNC.COLLECTIVE R15, `(.L_x_2584) ;  /* 0x000000000f087348 */ /* 0x000fea0003c00000 */
[----:B------:R0:W1:Y:S02]  /*18f10*/  SHFL.IDX P6, R14, R13, R12, R11 ;  /* 0x0000000c0d0e7389 */ /* 0x00006400000c000b */
[----:B01----:R-:W-:Y:S01]  /*18f20*/  ENDCOLLECTIVE ;  /* 0x000000000000791b */ /* 0x003fe20003800000 */
.L_x_2584:
        /* <DEDUP_REMOVED lines=8> */
.L_x_2585:
[----:B------:R-:W-:-:S05]  /*18fb0*/  @!P0 IMAD.MOV.U32 R3, RZ, RZ, R7 ;  /* 0x000000ffff038224 */ /* 0x000fca00078e0007 */
        /* <DEDUP_REMOVED lines=9> */
[----:B------:R-:W-:Y:S01]  /*19050*/  VIADD R6, R17, 0x30 ;  /* 0x0000003011067836 */ /* 0x000fe20000000000 */
[----:B0-----:R-:W-:-:S11]  /*19060*/  MOV R2, R14 ;  /* 0x0000000e00027202 */ /* 0x001fd60000000f00 */
[----:B------:R-:W-:Y:S05]  /*19070*/  WARPSYNC.COLLECTIVE R15, `(.L_x_2586) ;  /* 0x000000000f087348 */ /* 0x000fea0003c00000 */
[----:B------:R0:W1:Y:S02]  /*19080*/  SHFL.IDX P6, R14, R13, R12, R11 ;  /* 0x0000000c0d0e7389 */ /* 0x00006400000c000b */
[----:B01----:R-:W-:Y:S01]  /*19090*/  ENDCOLLECTIVE ;  /* 0x000000000000791b */ /* 0x003fe20003800000 */
.L_x_2586:
        /* <DEDUP_REMOVED lines=8> */
.L_x_2587:
        /* <DEDUP_REMOVED lines=10> */
[----:B------:R-:W-:Y:S02]  /*191c0*/  VIADD R6, R17, 0x40 ;  /* 0x0000004011067836 */ /* 0x000fe40000000000 */
[----:B0-----:R-:W-:-:S10]  /*191d0*/  IMAD.MOV.U32 R2, RZ, RZ, R14 ;  /* 0x000000ffff027224 */ /* 0x001fd400078e000e */
[----:B------:R-:W-:Y:S05]  /*191e0*/  WARPSYNC.COLLECTIVE R15, `(.L_x_2588) ;  /* 0x000000000f087348 */ /* 0x000fea0003c00000 */
[----:B------:R0:W1:Y:S02]  /*191f0*/  SHFL.IDX P6, R14, R13, R12, R11 ;  /* 0x0000000c0d0e7389 */ /* 0x00006400000c000b */
[----:B01----:R-:W-:Y:S01]  /*19200*/  ENDCOLLECTIVE ;  /* 0x000000000000791b */ /* 0x003fe20003800000 */
.L_x_2588:
        /* <DEDUP_REMOVED lines=8> */
.L_x_2589:
[----:B------:R-:W-:-:S05]  /*19290*/  @!P0 MOV R3, R7 ;  /* 0x0000000700038202 */ /* 0x000fca0000000f00 */
        /* <DEDUP_REMOVED lines=14> */
.L_x_2590:
        /* <DEDUP_REMOVED lines=8> */
.L_x_2591:
        /* <DEDUP_REMOVED lines=15> */
.L_x_2592:
        /* <DEDUP_REMOVED lines=8> */
.L_x_2593:
        /* <DEDUP_REMOVED lines=14> */
.L_x_2594:
        /* <DEDUP_REMOVED lines=8> */
.L_x_2595:
[----:B------:R-:W-:-:S05]  /*196d0*/  @!P0 MOV R3, R7 ;  /* 0x0000000700038202 */ /* 0x000fca0000000f00 */
        /* <DEDUP_REMOVED lines=12> */
.L_x_2596:
[----:B------:R-:W-:Y:S05]  /*197a0*/  BRA `(.L_x_2597) ;  /* 0xffffffbc00ac7947 */ /* 0x000fea000383ffff */
.L_x_2513:
[----:B0-----:R0:W2:Y:S02]  /*197b0*/  SYNCS.PHASECHK.TRANS64.TRYWAIT P0, [R22+URZ+0x38820], R3 ;  /* 0x03882003160075a7 */ /* 0x0010a4000800017f */
[----:B--2---:R-:W-:Y:S05]  /*197c0*/  @!P0 NANOSLEEP.SYNCS 0x989680 ;  /* 0x009896800000895d */ /* 0x004fea0003900000 */
[----:B------:R-:W2:Y:S02]  /*197d0*/  @!P0 SYNCS.PHASECHK.TRANS64 P0, [R22+URZ+0x38820], R3 ;  /* 0x03882003160085a7 */ /* 0x000ea4000800007f */
[----:B--2---:R-:W-:Y:S05]  /*197e0*/  @!P0 BRA `(.L_x_2513) ;  /* 0xfffffffc00f08947 */ /* 0x004fea000383ffff */
[----:B------:R-:W-:Y:S05]  /*197f0*/  BRA `(.L_x_2598) ;  /* 0xffffffc000207947 */ /* 0x000fea000383ffff */
.L_x_2518:
[----:B0-----:R0:W1:Y:S02]  /*19800*/  SYNCS.PHASECHK.TRANS64.TRYWAIT P0, [R6+URZ+0x38840], R3 ;  /* 0x03884003060075a7 */ /* 0x001064000800017f */
[----:B-1----:R-:W-:Y:S05]  /*19810*/  @!P0 NANOSLEEP.SYNCS 0x989680 ;  /* 0x009896800000895d */ /* 0x002fea0003900000 */
[----:B------:R-:W1:Y:S02]  /*19820*/  @!P0 SYNCS.PHASECHK.TRANS64 P0, [R6+URZ+0x38840], R3 ;  /* 0x03884003060085a7 */ /* 0x000e64000800007f */
[----:B-1----:R-:W-:Y:S05]  /*19830*/  @!P0 BRA `(.L_x_2518) ;  /* 0xfffffffc00f08947 */ /* 0x002fea000383ffff */
[----:B------:R-:W-:Y:S05]  /*19840*/  BRA `(.L_x_2599) ;  /* 0xffffffc400087947 */ /* 0x000fea000383ffff */
.L_x_2519:
        /* <DEDUP_REMOVED lines=8> */
.L_x_2601:
[----:B------:R-:W-:Y:S05]  /*198d0*/  BSYNC B1 ;  /* 0x0000000000017941 */ /* 0x000fea0003800000 */
.L_x_2600:
[----:B------:R-:W-:Y:S01]  /*198e0*/  IMAD.MOV.U32 R13, RZ, RZ, R8 ;  /* 0x000000ffff0d7224 */ /* 0x000fe200078e0008 */
[----:B------:R-:W-:Y:S01]  /*198f0*/  MOV R11, 0x181f ;  /* 0x0000181f000b7802 */ /* 0x000fe20000000f00 */
[----:B------:R-:W-:Y:S01]  /*19900*/  IMAD.MOV.U32 R12, RZ, RZ, RZ ;  /* 0x000000ffff0c7224 */ /* 0x000fe200078e00ff */
        /* <DEDUP_REMOVED lines=8> */
.L_x_2602:
        /* <DEDUP_REMOVED lines=14> */
.L_x_2603:
        /* <DEDUP_REMOVED lines=14> */
.L_x_2604:
[----:B------:R-:W-:Y:S01]  /*19b50*/  MOV R13, R10 ;  /* 0x0000000a000d7202 */ /* 0x000fe20000000f00 */
[----:B------:R-:W-:Y:S02]  /*19b60*/  IMAD.MOV.U32 R12, RZ, RZ, 0x2 ;  /* 0x00000002ff0c7424 */ /* 0x000fe400078e00ff */
[----:B------:R-:W-:-:S07]  /*19b70*/  IMAD.MOV.U32 R2, RZ, RZ, R14 ;  /* 0x000000ffff027224 */ /* 0x000fce00078e000e */
[----:B------:R-:W-:Y:S05]  /*19b80*/  WARPSYNC.COLLECTIVE R15, `(.L_x_2605) ;  /* 0x000000000f087348 */ /* 0x000fea0003c00000 */
[----:B------:R0:W1:Y:S02]  /*19b90*/  SHFL.IDX P6, R14, R13, R12, R11 ;  /* 0x0000000c0d0e7389 */ /* 0x00006400000c000b */
[----:B01----:R-:W-:Y:S01]  /*19ba0*/  ENDCOLLECTIVE ;  /* 0x000000000000791b */ /* 0x003fe20003800000 */
.L_x_2605:
        /* <DEDUP_REMOVED lines=14> */
.L_x_2606:
[----:B------:R-:W-:Y:S01]  /*19c90*/  MOV R13, R10 ;  /* 0x0000000a000d7202 */ /* 0x000fe20000000f00 */
[----:B------:R-:W-:Y:S02]  /*19ca0*/  IMAD.MOV.U32 R12, RZ, RZ, 0x3 ;  /* 0x00000003ff0c7424 */ /* 0x000fe400078e00ff */
[----:B------:R-:W-:-:S07]  /*19cb0*/  IMAD.MOV.U32 R2, RZ, RZ, R14 ;  /* 0x000000ffff027224 */ /* 0x000fce00078e000e */
[----:B------:R-:W-:Y:S05]  /*19cc0*/  WARPSYNC.COLLECTIVE R15, `(.L_x_2607) ;  /* 0x000000000f087348 */ /* 0x000fea0003c00000 */
[----:B------:R0:W1:Y:S02]  /*19cd0*/  SHFL.IDX P6, R14, R13, R12, R11 ;  /* 0x0000000c0d0e7389 */ /* 0x00006400000c000b */
[----:B01----:R-:W-:Y:S01]  /*19ce0*/  ENDCOLLECTIVE ;  /* 0x000000000000791b */ /* 0x003fe20003800000 */
.L_x_2607:
        /* <DEDUP_REMOVED lines=14> */
.L_x_2608:
[----:B------:R-:W-:Y:S01]  /*19dd0*/  MOV R13, R10 ;  /* 0x0000000a000d7202 */ /* 0x000fe20000000f00 */
[----:B------:R-:W-:Y:S02]  /*19de0*/  IMAD.MOV.U32 R12, RZ, RZ, 0x4 ;  /* 0x00000004ff0c7424 */ /* 0x000fe400078e00ff */
[----:B------:R-:W-:-:S07]  /*19df0*/  IMAD.MOV.U32 R2, RZ, RZ, R14 ;  /* 0x000000ffff027224 */ /* 0x000fce00078e000e */
[----:B------:R-:W-:Y:S05]  /*19e00*/  WARPSYNC.COLLECTIVE R15, `(.L_x_2609) ;  /* 0x000000000f087348 */ /* 0x000fea0003c00000 */
[----:B------:R0:W1:Y:S02]  /*19e10*/  SHFL.IDX P6, R14, R13, R12, R11 ;  /* 0x0000000c0d0e7389 */ /* 0x00006400000c000b */
[----:B01----:R-:W-:Y:S01]  /*19e20*/  ENDCOLLECTIVE ;  /* 0x000000000000791b */ /* 0x003fe20003800000 */
.L_x_2609:
        /* <DEDUP_REMOVED lines=17> */
.L_x_2610:
[----:B------:R-:W-:Y:S01]  /*19f40*/  IMAD.MOV.U32 R2, RZ, RZ, R14 ;  /* 0x000000ffff027224 */ /* 0x000fe200078e000e */
[----:B------:R-:W-:Y:S06]  /*19f50*/  BRA `(.L_x_2611) ;  /* 0xffffffc0005c7947 */ /* 0x000fec000383ffff */
.L_x_2524:
[----:B-1----:R1:W2:Y:S02]  /*19f60*/  SYNCS.PHASECHK.TRANS64.TRYWAIT P0, [R6+URZ+0x38860], R2 ;  /* 0x03886002060075a7 */ /* 0x0022a4000800017f */
[----:B--2---:R-:W-:Y:S05]  /*19f70*/  @!P0 NANOSLEEP.SYNCS 0x989680 ;  /* 0x009896800000895d */ /* 0x004fea0003900000 */
[----:B------:R-:W2:Y:S02]  /*19f80*/  @!P0 SYNCS.PHASECHK.TRANS64 P0, [R6+URZ+0x38860], R2 ;  /* 0x03886002060085a7 */ /* 0x000ea4000800007f */
[----:B--2---:R-:W-:Y:S05]  /*19f90*/  @!P0 BRA `(.L_x_2524) ;  /* 0xfffffffc00f08947 */ /* 0x004fea000383ffff */
[----:B------:R-:W-:Y:S05]  /*19fa0*/  BRA `(.L_x_2612) ;  /* 0xffffffc000d47947 */ /* 0x000fea000383ffff */
.L_x_2525:
[----:B------:R-:W-:Y:S01]  /*19fb0*/  BSSY B1, `(.L_x_2613) ;  /* 0x0000008000017945 */ /* 0x000fe20003800000 */
[----:B------:R-:W-:Y:S01]  /*19fc0*/  IMAD.MOV.U32 R13, RZ, RZ, R25 ;  /* 0x000000ffff0d7224 */ /* 0x000fe200078e0019 */
[----:B------:R-:W-:Y:S01]  /*19fd0*/  MOV R12, RZ ;  /* 0x000000ff000c7202 */ /* 0x000fe20000000f00 */
[----:B------:R-:W-:Y:S02]  /*19fe0*/  IMAD.MOV.U32 R11, RZ, RZ, 0x181f ;  /* 0x0000181fff0b7424 */ /* 0x000fe400078e00ff */
[----:B------:R-:W-:-:S07]  /*19ff0*/  IMAD.MOV.U32 R15, RZ, RZ, -0x1 ;  /* 0xffffffffff0f7424 */ /* 0x000fce00078e00ff */
[----:B-1----:R-:W-:Y:S05]  /*1a000*/  WARPSYNC.COLLECTIVE R15, `(.L_x_2614) ;  /* 0x000000000f087348 */ /* 0x002fea0003c00000 */
[----:B------:R0:W2:Y:S02]  /*1a010*/  SHFL.IDX P6, R14, R13, R12, R11 ;  /* 0x0000000c0d0e7389 */ /* 0x0000a400000c000b */
[----:B012---:R-:W-:Y:S01]  /*1a020*/  ENDCOLLECTIVE ;  /* 0x000000000000791b */ /* 0x007fe20003800000 */
.L_x_2614:
[----:B------:R-:W-:Y:S05]  /*1a030*/  BSYNC B1 ;  /* 0x0000000000017941 */ /* 0x000fea0003800000 */
.L_x_2613:
        /* <DEDUP_REMOVED lines=9> */
.L_x_2615:
[----:B------:R-:W-:Y:S01]  /*1a0d0*/  IMAD.MOV.U32 R13, RZ, RZ, R25 ;  /* 0x000000ffff0d7224 */ /* 0x000fe200078e0019 */
[----:B------:R-:W-:Y:S01]  /*1a0e0*/  MOV R12, 0x1 ;  /* 0x00000001000c7802 */ /* 0x000fe20000000f00 */
[----:B------:R-:W-:-:S07]  /*1a0f0*/  IMAD.MOV.U32 R2, RZ, RZ, R14 ;  /* 0x000000ffff027224 */ /* 0x000fce00078e000e */
[----:B------:R-:W-:Y:S05]  /*1a100*/  WARPSYNC.COLLECTIVE R15, `(.L_x_2616) ;  /* 0x000000000f087348 */ /* 0x000fea0003c00000 */
[----:B------:R0:W1:Y:S02]  /*1a110*/  SHFL.IDX P6, R14, R13, R12, R11 ;  /* 0x0000000c0d0e7389 */ /* 0x00006400000c000b */
[----:B01----:R-:W-:Y:S01]  /*1a120*/  ENDCOLLECTIVE ;  /* 0x000000000000791b */ /* 0x003fe20003800000 */
.L_x_2616:
        /* <DEDUP_REMOVED lines=18> */
.L_x_2617:
[----:B------:R-:W-:Y:S01]  /*1a250*/  IMAD.MOV.U32 R13, RZ, RZ, R25 ;  /* 0x000000ffff0d7224 */ /* 0x000fe200078e0019 */
[----:B------:R-:W-:Y:S01]  /*1a260*/  MOV R12, 0x2 ;  /* 0x00000002000c7802 */ /* 0x000fe20000000f00 */
[----:B------:R-:W-:-:S07]  /*1a270*/  IMAD.MOV.U32 R2, RZ, RZ, R14 ;  /* 0x000000ffff027224 */ /* 0x000fce00078e000e */
[----:B------:R-:W-:Y:S05]  /*1a280*/  WARPSYNC.COLLECTIVE R15, `(.L_x_2618) ;  /* 0x000000000f087348 */ /* 0x000fea0003c00000 */
[----:B------:R0:W1:Y:S02]  /*1a290*/  SHFL.IDX P6, R14, R13, R12, R11 ;  /* 0x0000000c0d0e7389 */ /* 0x00006400000c000b */
[----:B01----:R-:W-:Y:S01]  /*1a2a0*/  ENDCOLLECTIVE ;  /* 0x000000000000791b */ /* 0x003fe20003800000 */
.L_x_2618:
        /* <DEDUP_REMOVED lines=18> */
.L_x_2619:
[----:B------:R-:W-:Y:S01]  /*1a3d0*/  IMAD.MOV.U32 R13, RZ, RZ, R25 ;  /* 0x000000ffff0d7224 */ /* 0x000fe200078e0019 */
[----:B------:R-:W-:Y:S01]  /*1a3e0*/  MOV R12, 0x3 ;  /* 0x00000003000c7802 */ /* 0x000fe20000000f00 */
[----:B------:R-:W-:-:S07]  /*1a3f0*/  IMAD.MOV.U32 R2, RZ, RZ, R14 ;  /* 0x000000ffff027224 */ /* 0x000fce00078e000e */
[----:B------:R-:W-:Y:S05]  /*1a400*/  WARPSYNC.COLLECTIVE R15, `(.L_x_2620) ;  /* 0x000000000f087348 */ /* 0x000fea0003c00000 */
[----:B------:R0:W1:Y:S02]  /*1a410*/  SHFL.IDX P6, R14, R13, R12, R11 ;  /* 0x0000000c0d0e7389 */ /* 0x00006400000c000b */
[----:B01----:R-:W-:Y:S01]  /*1a420*/  ENDCOLLECTIVE ;  /* 0x000000000000791b */ /* 0x003fe20003800000 */
.L_x_2620:
        /* <DEDUP_REMOVED lines=18> */
.L_x_2621:
[----:B------:R-:W-:Y:S01]  /*1a550*/  IMAD.MOV.U32 R13, RZ, RZ, R25 ;  /* 0x000000ffff0d7224 */ /* 0x000fe200078e0019 */
[----:B------:R-:W-:Y:S01]  /*1a560*/  MOV R12, 0x4 ;  /* 0x00000004000c7802 */ /* 0x000fe20000000f00 */
[----:B------:R-:W-:-:S07]  /*1a570*/  IMAD.MOV.U32 R2, RZ, RZ, R14 ;  /* 0x000000ffff027224 */ /* 0x000fce00078e000e */
[----:B------:R-:W-:Y:S05]  /*1a580*/  WARPSYNC.COLLECTIVE R15, `(.L_x_2622) ;  /* 0x000000000f087348 */ /* 0x000fea0003c00000 */
[----:B------:R0:W1:Y:S02]  /*1a590*/  SHFL.IDX P6, R14, R13, R12, R11 ;  /* 0x0000000c0d0e7389 */ /* 0x00006400000c000b */
[----:B01----:R-:W-:Y:S01]  /*1a5a0*/  ENDCOLLECTIVE ;  /* 0x000000000000791b */ /* 0x003fe20003800000 */
.L_x_2622:
        /* <DEDUP_REMOVED lines=13> */
.L_x_2623:
        /* <DEDUP_REMOVED lines=9> */
.L_x_2533:
[----:B0-----:R0:W2:Y:S02]  /*1a710*/  SYNCS.PHASECHK.TRANS64.TRYWAIT P0, [R4+URZ+0x38860], R3 ;  /* 0x03886003040075a7 */ /* 0x0010a4000800017f */
[----:B--2---:R-:W-:Y:S05]  /*1a720*/  @!P0 NANOSLEEP.SYNCS 0x989680 ;  /* 0x009896800000895d */ /* 0x004fea0003900000 */
[----:B------:R-:W2:Y:S02]  /*1a730*/  @!P0 SYNCS.PHASECHK.TRANS64 P0, [R4+URZ+0x38860], R3 ;  /* 0x03886003040085a7 */ /* 0x000ea4000800007f */
[----:B--2---:R-:W-:Y:S05]  /*1a740*/  @!P0 BRA `(.L_x_2533) ;  /* 0xfffffffc00f08947 */ /* 0x004fea000383ffff */
[----:B------:R-:W-:Y:S05]  /*1a750*/  BRA `(.L_x_2625) ;  /* 0xffffffc400187947 */ /* 0x000fea000383ffff */
.L_x_2534:
[----:B------:R-:W-:Y:S01]  /*1a760*/  BSSY B0, `(.L_x_2626) ;  /* 0x0000008000007945 */ /* 0x000fe20003800000 */
[----:B------:R-:W-:Y:S01]  /*1a770*/  IMAD.MOV.U32 R13, RZ, RZ, R25 ;  /* 0x000000ffff0d7224 */ /* 0x000fe200078e0019 */
[----:B------:R-:W-:Y:S01]  /*1a780*/  MOV R15, 0xffffffff ;  /* 0xffffffff000f7802 */ /* 0x000fe20000000f00 */
[----:B------:R-:W-:Y:S02]  /*1a790*/  IMAD.MOV.U32 R12, RZ, RZ, RZ ;  /* 0x000000ffff0c7224 */ /* 0x000fe400078e00ff */
[----:B------:R-:W-:-:S07]  /*1a7a0*/  IMAD.MOV.U32 R11, RZ, RZ, 0x181f ;  /* 0x0000181fff0b7424 */ /* 0x000fce00078e00ff */
[----:B01----:R-:W-:Y:S05]  /*1a7b0*/  WARPSYNC.COLLECTIVE R15, `(.L_x_2627) ;  /* 0x000000000f087348 */ /* 0x003fea0003c00000 */
[----:B-1----:R1:W2:Y:S02]  /*1a7c0*/  SHFL.IDX P6, R14, R13, R12, R11 ;  /* 0x0000000c0d0e7389 */ /* 0x0022a400000c000b */
[----:B012---:R-:W-:Y:S01]  /*1a7d0*/  ENDCOLLECTIVE ;  /* 0x000000000000791b */ /* 0x007fe20003800000 */
.L_x_2627:
[----:B------:R-:W-:Y:S05]  /*1a7e0*/  BSYNC B0 ;  /* 0x0000000000007941 */ /* 0x000fea0003800000 */
.L_x_2626:
[----:B------:R-:W-:Y:S01]  /*1a7f0*/  IMAD.MOV.U32 R13, RZ, RZ, R24 ;  /* 0x000000ffff0d7224 */ /* 0x000fe200078e0018 */
[C---:B------:R-:W-:Y:S01]  /*1a800*/  SHF.L.U32 R8, R33.reuse, 0x1, RZ ;  /* 0x0000000121087819 */ /* 0x040fe200000006ff */
[----:B------:R-:W-:Y:S01]  /*1a810*/  IMAD.MOV.U32 R12, RZ, RZ, RZ ;  /* 0x000000ffff0c7224 */ /* 0x000fe200078e00ff */
[----:B------:R-:W-:Y:S01]  /*1a820*/  LOP3.LUT R0, R33, 0x40, RZ, 0xfc, !PT ;  /* 0x0000004021007812 */ /* 0x000fe200078efcff */
[----:B------:R-:W-:Y:S02]  /*1a830*/  IMAD.MOV.U32 R11, RZ, RZ, 0x181f ;  /* 0x0000181fff0b7424 */ /* 0x000fe400078e00ff */
[----:B------:R-:W-:Y:S02]  /*1a840*/  IMAD.MOV.U32 R15, RZ, RZ, -0x1 ;  /* 0xffffffffff0f7424 */ /* 0x000fe400078e00ff */
[----:B------:R-:W-:-:S07]  /*1a850*/  IMAD.MOV.U32 R3, RZ, RZ, R14 ;  /* 0x000000ffff037224 */ /* 0x000fce00078e000e */
[----:B------:R-:W-:Y:S05]  /*1a860*/  WARPSYNC.COLLECTIVE R15, `(.L_x_2628) ;  /* 0x000000000f087348 */ /* 0x000fea0003c00000 */
[----:B------:R0:W1:Y:S02]  /*1a870*/  SHFL.IDX P6, R14, R13, R12, R11 ;  /* 0x0000000c0d0e7389 */ /* 0x00006400000c000b */
[----:B01----:R-:W-:Y:S01]  /*1a880*/  ENDCOLLECTIVE ;  /* 0x000000000000791b */ /* 0x003fe20003800000 */
.L_x_2628:
        /* <DEDUP_REMOVED lines=21> */
.L_x_2629:
[----:B------:R-:W-:Y:S01]  /*1a9e0*/  @!PT LDS RZ, [RZ] ;  /* 0x00000000fffff984 */ /* 0x000fe20000000800 */
[----:B------:R-:W-:Y:S01]  /*1a9f0*/  @!PT LDS RZ, [RZ] ;  /* 0x00000000fffff984 */ /* 0x000fe20000000800 */
[----:B------:R-:W-:Y:S01]  /*1aa00*/  @!PT LDS RZ, [RZ] ;  /* 0x00000000fffff984 */ /* 0x000fe20000000800 */
[----:B------:R0:W-:Y:S01]  /*1aa10*/  LDGSTS.E.BYPASS.LTC128B.128 [R0+0x5400], desc[UR38][R2.64+0x100], !P4 ;  /* 0x0540010002007fae */ /* 0x0001e2000e101d66 */
[----:B------:R-:W-:Y:S02]  /*1aa20*/  ISETP.LT.OR P4, PT, R5, 0x1, P0 ;  /* 0x000000010500780c */ /* 0x000fe40000781670 */
[----:B------:R-:W-:-:S11]  /*1aa30*/  MOV R13, R24 ;  /* 0x00000018000d7202 */ /* 0x000fd60000000f00 */
[----:B------:R0:W-:Y:S01]  /*1aa40*/  LDGSTS.E.BYPASS.LTC128B.128 [R0+0x7c00], desc[UR38][R2.64+0x180], !P4 ;  /* 0x07c0018002007fae */ /* 0x0001e2000e101d66 */
[----:B------:R-:W-:-:S07]  /*1aa50*/  IMAD.MOV.U32 R7, RZ, RZ, R14 ;  /* 0x000000ffff077224 */ /* 0x000fce00078e000e */
[----:B0-----:R-:W-:Y:S05]  /*1aa60*/  WARPSYNC.COLLECTIVE R15, `(.L_x_2630) ;  /* 0x000000000f087348 */ /* 0x001fea0003c00000 */
[----:B------:R1:W2:Y:S02]  /*1aa70*/  SHFL.IDX P6, R14, R13, R12, R11 ;  /* 0x0000000c0d0e7389 */ /* 0x0002a400000c000b */
[----:B012---:R-:W-:Y:S01]  /*1aa80*/  ENDCOLLECTIVE ;  /* 0x000000000000791b */ /* 0x007fe20003800000 */
.L_x_2630:
[----:B------:R-:W-:Y:S02]  /*1aa90*/  IMAD.MOV.U32 R13, RZ, RZ, R25 ;  /* 0x000000ffff0d7224 */ /* 0x000fe400078e0019 */
[----:B------:R-:W-:Y:S01]  /*1aaa0*/  IMAD.MOV.U32 R12, RZ, RZ, 0x2 ;  /* 0x00000002ff0c7424 */ /* 0x000fe200078e00ff */
[----:B------:R-:W-:-:S13]  /*1aab0*/  IADD3 R2, P4, R14, R8, RZ ;  /* 0x000000080e027210 */ /* 0x000fda0007f9e0ff */
[----:B------:R-:W-:Y:S05]  /*1aac0*/  WARPSYNC.COLLECTIVE R15, `(.L_x_2631) ;  /* 0x000000000f087348 */ /* 0x000fea0003c00000 */
[----:B------:R0:W1:Y:S02]  /*1aad0*/  SHFL.IDX P6, R14, R13, R12, R11 ;  /* 0x0000000c0d0e7389 */ /* 0x00006400000c000b */
[----:B01----:R-:W-:Y:S01]  /*1aae0*/  ENDCOLLECTIVE ;  /* 0x000000000000791b */ /* 0x003fe20003800000 */
.L_x_2631:
        /* <DEDUP_REMOVED lines=12> */
.L_x_2632:
        /* <DEDUP_REMOVED lines=14> */
.L_x_2633:
        /* <DEDUP_REMOVED lines=12> */
.L_x_2634:
        /* <DEDUP_REMOVED lines=14> */
.L_x_2635:
        /* <DEDUP_REMOVED lines=12> */
.L_x_2636:
        /* <DEDUP_REMOVED lines=9> */
.L_x_2539:
        /* <DEDUP_REMOVED lines=8> */
.L_x_2639:
[----:B------:R-:W-:Y:S05]  /*1b000*/  BSYNC B0 ;  /* 0x0000000000007941 */ /* 0x000fea0003800000 */
.L_x_2638:
        /* <DEDUP_REMOVED lines=9> */
.L_x_2640:
[----:B------:R-:W-:Y:S02]  /*1b0a0*/  ULDC UR4, c[0x0][0xc3c] ;  /* 0x00030f0000047ab9 */ /* 0x000fe40000000800 */
[----:B------:R-:W-:-:S13]  /*1b0b0*/  ISETP.GE.OR P1, PT, R5, UR4, !P0 ;  /* 0x0000000405007c0c */ /* 0x000fda000c726670 */
[----:B------:R-:W0:Y:S01]  /*1b0c0*/  @!P1 LDC.64 R2, c[0x0][0xc80] ;  /* 0x00032000ff029b82 */ /* 0x000e220000000a00 */
[----:B------:R-:W-:Y:S01]  /*1b0d0*/  MOV R11, RZ ;  /* 0x000000ff000b7202 */ /* 0x000fe20000000f00 */
[----:B------:R-:W-:Y:S02]  /*1b0e0*/  IMAD.MOV.U32 R4, RZ, RZ, R14 ;  /* 0x000000ffff047224 */ /* 0x000fe400078e000e */
[----:B0-----:R-:W-:-:S06]  /*1b0f0*/  @!P1 IMAD.WIDE R2, R5, 0x4, R2 ;  /* 0x0000000405029825 */ /* 0x001fcc00078e0202 */
[----:B------:R-:W2:Y:S01]  /*1b100*/  @!P1 LDG.E R2, desc[UR38][R2.64] ;  /* 0x0000002602029981 */ /* 0x000ea2000c1e1900 */
[----:B------:R-:W-:Y:S01]  /*1b110*/  IMAD.MOV.U32 R5, RZ, RZ, RZ ;  /* 0x000000ffff057224 */ /* 0x000fe200078e00ff */
        /* <DEDUP_REMOVED lines=10> */
.L_x_2641:
[----:B------:R-:W-:Y:S01]  /*1b1c0*/  IMAD.MOV.U32 R12, RZ, RZ, 0x2 ;  /* 0x00000002ff0c7424 */ /* 0x000fe200078e00ff */
[----:B------:R-:W-:-:S05]  /*1b1d0*/  SEL R6, R14, RZ, P1 ;  /* 0x000000ff0e067207 */ /* 0x000fca0000800000 */
[----:B------:R-:W-:-:S04]  /*1b1e0*/  IMAD.IADD R6, R5, 0x1, R6 ;  /* 0x0000000105067824 */ /* 0x000fc800078e0206 */
[----:B------:R-:W-:-:S07]  /*1b1f0*/  IMAD.MOV.U32 R13, RZ, RZ, R6 ;  /* 0x000000ffff0d7224 */ /* 0x000fce00078e0006 */
[----:B------:R-:W-:Y:S05]  /*1b200*/  WARPSYNC.COLLECTIVE R15, `(.L_x_2642) ;  /* 0x000000000f087348 */ /* 0x000fea0003c00000 */
[----:B------:R0:W1:Y:S02]  /*1b210*/  SHFL.UP P6, R14, R13, R12, R11 ;  /* 0x0400000c0d0e7389 */ /* 0x00006400000c000b */
[----:B01----:R-:W-:Y:S01]  /*1b220*/  ENDCOLLECTIVE ;  /* 0x000000000000791b */ /* 0x003fe20003800000 */
.L_x_2642:
[----:B------:R-:W-:Y:S02]  /*1b230*/  MOV R12, 0x4 ;  /* 0x00000004000c7802 */ /* 0x000fe40000000f00 */
[----:B------:R-:W-:-:S05]  /*1b240*/  SEL R7, R14, RZ, P2 ;  /* 0x000000ff0e077207 */ /* 0x000fca0001000000 */
[----:B------:R-:W-:-:S04]  /*1b250*/  IMAD.IADD R7, R6, 0x1, R7 ;  /* 0x0000000106077824 */ /* 0x000fc800078e0207 */
[----:B------:R-:W-:-:S07]  /*1b260*/  IMAD.MOV.U32 R13, RZ, RZ, R7 ;  /* 0x000000ffff0d7224 */ /* 0x000fce00078e0007 */
[----:B------:R-:W-:Y:S05]  /*1b270*/  WARPSYNC.COLLECTIVE R15, `(.L_x_2643) ;  /* 0x000000000f087348 */ /* 0x000fea0003c00000 */
[----:B------:R0:W1:Y:S02]  /*1b280*/  SHFL.UP P6, R14, R13, R12, R11 ;  /* 0x0400000c0d0e7389 */ /* 0x00006400000c000b */
[----:B01----:R-:W-:Y:S01]  /*1b290*/  ENDCOLLECTIVE ;  /* 0x000000000000791b */ /* 0x003fe20003800000 */
.L_x_2643:
[----:B------:R-:W-:Y:S01]  /*1b2a0*/  IMAD.MOV.U32 R12, RZ, RZ, 0x8 ;  /* 0x00000008ff0c7424 */ /* 0x000fe200078e00ff */
[----:B------:R-:W-:-:S05]  /*1b2b0*/  SEL R2, R14, RZ, P3 ;  /* 0x000000ff0e027207 */ /* 0x000fca0001800000 */
[----:B------:R-:W-:-:S04]  /*1b2c0*/  IMAD.IADD R2, R7, 0x1, R2 ;  /* 0x0000000107027824 */ /* 0x000fc800078e0202 */
[----:B------:R-:W-:-:S07]  /*1b2d0*/  IMAD.MOV.U32 R13, RZ, RZ, R2 ;  /* 0x000000ffff0d7224 */ /* 0x000fce00078e0002 */
[----:B------:R-:W-:Y:S05]  /*1b2e0*/  WARPSYNC.COLLECTIVE R15, `(.L_x_2644) ;  /* 0x000000000f087348 */ /* 0x000fea0003c00000 */
[----:B------:R0:W1:Y:S02]  /*1b2f0*/  SHFL.UP P6, R14, R13, R12, R11 ;  /* 0x0400000c0d0e7389 */ /* 0x00006400000c000b */
[----:B01----:R-:W-:Y:S01]  /*1b300*/  ENDCOLLECTIVE ;  /* 0x000000000000791b */ /* 0x003fe20003800000 */
.L_x_2644:
[----:B------:R-:W-:Y:S02]  /*1b310*/  MOV R12, 0x10 ;  /* 0x00000010000c7802 */ /* 0x000fe40000000f00 */
[----:B------:R-:W-:-:S05]  /*1b320*/  SEL R3, R14, RZ, P4 ;  /* 0x000000ff0e037207 */ /* 0x000fca0002000000 */
[----:B------:R-:W-:-:S04]  /*1b330*/  IMAD.IADD R3, R2, 0x1, R3 ;  /* 0x0000000102037824 */ /* 0x000fc800078e0203 */
[----:B------:R-:W-:-:S07]  /*1b340*/  IMAD.MOV.U32 R13, RZ, RZ, R3 ;  /* 0x000000ffff0d7224 */ /* 0x000fce00078e0003 */
[----:B------:R-:W-:Y:S05]  /*1b350*/  WARPSYNC.COLLECTIVE R15, `(.L_x_2645) ;  /* 0x000000000f087348 */ /* 0x000fea0003c00000 */
[----:B------:R0:W1:Y:S02]  /*1b360*/  SHFL.UP P6, R14, R13, R12, R11 ;  /* 0x0400000c0d0e7389 */ /* 0x00006400000c000b */
[----:B01----:R-:W-:Y:S01]  /*1b370*/  ENDCOLLECTIVE ;  /* 0x000000000000791b */ /* 0x003fe20003800000 */
.L_x_2645:
        /* <DEDUP_REMOVED lines=8> */
.L_x_2646:
[----:B------:R-:W-:Y:S05]  /*1b400*/  BRA `(.L_x_2647) ;  /* 0xffffffc000307947 */ /* 0x000fea000383ffff */
.L_x_2544:
[----:B------:R-:W-:Y:S01]  /*1b410*/  BSSY B0, `(.L_x_2648) ;  /* 0x0000008000007945 */ /* 0x000fe20003800000 */
[----:B-----5:R-:W-:Y:S01]  /*1b420*/  IMAD.MOV.U32 R13, RZ, RZ, R5 ;  /* 0x000000ffff0d7224 */ /* 0x020fe200078e0005 */
[----:B------:R-:W-:Y:S01]  /*1b430*/  MOV R12, 0x1 ;  /* 0x00000001000c7802 */ /* 0x000fe20000000f00 */
[----:B------:R-:W-:Y:S02]  /*1b440*/  IMAD.MOV.U32 R11, RZ, RZ, RZ ;  /* 0x000000ffff0b7224 */ /* 0x000fe400078e00ff */
[----:B------:R-:W-:-:S07]  /*1b450*/  IMAD.MOV.U32 R15, RZ, RZ, -0x1 ;  /* 0xffffffffff0f7424 */ /* 0x000fce00078e00ff */
[----:B01----:R-:W-:Y:S05]  /*1b460*/  WARPSYNC.COLLECTIVE R15, `(.L_x_2649) ;  /* 0x000000000f087348 */ /* 0x003fea0003c00000 */
[----:B------:R2:W3:Y:S02]  /*1b470*/  SHFL.UP P6, R14, R13, R12, R11 ;  /* 0x0400000c0d0e7389 */ /* 0x0004e400000c000b */
[----:B0123--:R-:W-:Y:S01]  /*1b480*/  ENDCOLLECTIVE ;  /* 0x000000000000791b */ /* 0x00ffe20003800000 */
.L_x_2649:
[----:B------:R-:W-:Y:S05]  /*1b490*/  BSYNC B0 ;  /* 0x0000000000007941 */ /* 0x000fea0003800000 */
.L_x_2648:
        /* <DEDUP_REMOVED lines=8> */
.L_x_2650:
[----:B------:R-:W-:Y:S01]  /*1b520*/  IMAD.MOV.U32 R12, RZ, RZ, 0x4 ;  /* 0x00000004ff0c7424 */ /* 0x000fe200078e00ff */
[----:B------:R-:W-:-:S05]  /*1b530*/  SEL R2, R14, RZ, P2 ;  /* 0x000000ff0e027207 */ /* 0x000fca0001000000 */
[----:B------:R-:W-:-:S04]  /*1b540*/  IMAD.IADD R2, R13, 0x1, R2 ;  /* 0x000000010d027824 */ /* 0x000fc800078e0202 */
[----:B------:R-:W-:-:S07]  /*1b550*/  IMAD.MOV.U32 R13, RZ, RZ, R2 ;  /* 0x000000ffff0d7224 */ /* 0x000fce00078e0002 */
[----:B------:R-:W-:Y:S05]  /*1b560*/  WARPSYNC.COLLECTIVE R15, `(.L_x_2651) ;  /* 0x000000000f087348 */ /* 0x000fea0003c00000 */
[----:B------:R0:W1:Y:S02]  /*1b570*/  SHFL.UP P6, R14, R13, R12, R11 ;  /* 0x0400000c0d0e7389 */ /* 0x00006400000c000b */
[----:B01----:R-:W-:Y:S01]  /*1b580*/  ENDCOLLECTIVE ;  /* 0x000000000000791b */ /* 0x003fe20003800000 */
.L_x_2651:
[----:B------:R-:W-:Y:S02]  /*1b590*/  MOV R12, 0x8 ;  /* 0x00000008000c7802 */ /* 0x000fe40000000f00 */
[----:B------:R-:W-:-:S05]  /*1b5a0*/  SEL R3, R14, RZ, P3 ;  /* 0x000000ff0e037207 */ /* 0x000fca0001800000 */
[----:B------:R-:W-:-:S04]  /*1b5b0*/  IMAD.IADD R3, R2, 0x1, R3 ;  /* 0x0000000102037824 */ /* 0x000fc800078e0203 */
[----:B------:R-:W-:-:S07]  /*1b5c0*/  IMAD.MOV.U32 R13, RZ, RZ, R3 ;  /* 0x000000ffff0d7224 */ /* 0x000fce00078e0003 */
[----:B------:R-:W-:Y:S05]  /*1b5d0*/  WARPSYNC.COLLECTIVE R15, `(.L_x_2652) ;  /* 0x000000000f087348 */ /* 0x000fea0003c00000 */
[----:B------:R0:W1:Y:S02]  /*1b5e0*/  SHFL.UP P6, R14, R13, R12, R11 ;  /* 0x0400000c0d0e7389 */ /* 0x00006400000c000b */
[----:B01----:R-:W-:Y:S01]  /*1b5f0*/  ENDCOLLECTIVE ;  /* 0x000000000000791b */ /* 0x003fe20003800000 */
.L_x_2652:
[----:B------:R-:W-:Y:S01]  /*1b600*/  IMAD.MOV.U32 R12, RZ, RZ, 0x10 ;  /* 0x00000010ff0c7424 */ /* 0x000fe200078e00ff */
[----:B------:R-:W-:-:S05]  /*1b610*/  SEL R4, R14, RZ, P4 ;  /* 0x000000ff0e047207 */ /* 0x000fca0002000000 */
[----:B------:R-:W-:-:S04]  /*1b620*/  IMAD.IADD R4, R3, 0x1, R4 ;  /* 0x0000000103047824 */ /* 0x000fc800078e0204 */
[----:B------:R-:W-:-:S07]  /*1b630*/  IMAD.MOV.U32 R13, RZ, RZ, R4 ;  /* 0x000000ffff0d7224 */ /* 0x000fce00078e0004 */
[----:B------:R-:W-:Y:S05]  /*1b640*/  WARPSYNC.COLLECTIVE R15, `(.L_x_2653) ;  /* 0x000000000f087348 */ /* 0x000fea0003c00000 */
[----:B------:R0:W1:Y:S02]  /*1b650*/  SHFL.UP P6, R14, R13, R12, R11 ;  /* 0x0400000c0d0e7389 */ /* 0x00006400000c000b */
[----:B01----:R-:W-:Y:S01]  /*1b660*/  ENDCOLLECTIVE ;  /* 0x000000000000791b */ /* 0x003fe20003800000 */
.L_x_2653:
[----:B------:R-:W-:Y:S01]  /*1b670*/  MOV R12, 0x1f ;  /* 0x0000001f000c7802 */ /* 0x000fe20000000f00 */
[----:B------:R-:W-:Y:S01]  /*1b680*/  IMAD.MOV.U32 R11, RZ, RZ, 0x1f ;  /* 0x0000001fff0b7424 */ /* 0x000fe200078e00ff */
[----:B------:R-:W-:-:S05]  /*1b690*/  SEL R3, R14, RZ, P5 ;  /* 0x000000ff0e037207 */ /* 0x000fca0002800000 */
[----:B------:R-:W-:-:S04]  /*1b6a0*/  IMAD.IADD R6, R4, 0x1, R3 ;  /* 0x0000000104067824 */ /* 0x000fc800078e0203 */
[----:B------:R-:W-:-:S07]  /*1b6b0*/  IMAD.MOV.U32 R13, RZ, RZ, R6 ;  /* 0x000000ffff0d7224 */ /* 0x000fce00078e0006 */
[----:B------:R-:W-:Y:S05]  /*1b6c0*/  WARPSYNC.COLLECTIVE R15, `(.L_x_2654) ;  /* 0x000000000f087348 */ /* 0x000fea0003c00000 */
[----:B------:R0:W1:Y:S02]  /*1b6d0*/  SHFL.IDX P6, R14, R13, R12, R11 ;  /* 0x0000000c0d0e7389 */ /* 0x00006400000c000b */
[----:B01----:R-:W-:Y:S01]  /*1b6e0*/  ENDCOLLECTIVE ;  /* 0x000000000000791b */ /* 0x003fe20003800000 */
.L_x_2654:
[----:B------:R-:W-:Y:S05]  /*1b6f0*/  BRA `(.L_x_2655) ;  /* 0xffffffc000107947 */ /* 0x000fea000383ffff */
.L_x_2546:
[----:B------:R-:W-:Y:S01]  /*1b700*/  BSSY B0, `(.L_x_2656) ;  /* 0x0000006000007945 */ /* 0x000fe20003800000 */
[----:B------:R-:W-:Y:S01]  /*1b710*/  PLOP3.LUT P6, PT, P6, PT, PT, 0x8, 0x0 ;  /* 0x000000000000781c */ /* 0x000fe200037ce170 */
[----:B------:R-:W-:-:S12]  /*1b720*/  IMAD.MOV.U32 R15, RZ, RZ, -0x1 ;  /* 0xffffffffff0f7424 */ /* 0x000fd800078e00ff */
[----:B0-----:R-:W-:Y:S05]  /*1b730*/  WARPSYNC.COLLECTIVE R15, `(.L_x_2657) ;  /* 0x000000000f087348 */ /* 0x001fea0003c00000 */
[----:B------:R-:W-:Y:S01]  /*1b740*/  VOTE.ANY R14, PT, P6 ;  /* 0x00000000000e7806 */ /* 0x000fe200030e0100 */
[----:B0-----:R-:W-:Y:S06]  /*1b750*/  ENDCOLLECTIVE ;  /* 0x000000000000791b */ /* 0x001fec0003800000 */
.L_x_2657:
[----:B------:R-:W-:Y:S05]  /*1b760*/  BSYNC B0 ;  /* 0x0000000000007941 */ /* 0x000fea0003800000 */
.L_x_2656:
[----:B------:R-:W-:Y:S01]  /*1b770*/  IMAD.MOV.U32 R2, RZ, RZ, R14 ;  /* 0x000000ffff027224 */ /* 0x000fe200078e000e */
[----:B------:R-:W-:Y:S01]  /*1b780*/  MOV R11, 0x1f ;  /* 0x0000001f000b7802 */ /* 0x000fe20000000f00 */
[----:B------:R-:W-:Y:S02]  /*1b790*/  IMAD.MOV.U32 R13, RZ, RZ, R5 ;  /* 0x000000ffff0d7224 */ /* 0x000fe400078e0005 */
[----:B------:R-:W0:Y:S01]  /*1b7a0*/  POPC R4, R2 ;  /* 0x0000000200047309 */ /* 0x000e220000000000 */
[----:B------:R-:W-:Y:S02]  /*1b7b0*/  IMAD.MOV.U32 R15, RZ, RZ, -0x1 ;  /* 0xffffffffff0f7424 */ /* 0x000fe400078e00ff */
[----:B0-----:R-:W-:-:S07]  /*1b7c0*/  IMAD.MOV.U32 R12, RZ, RZ, R4 ;  /* 0x000000ffff0c7224 */ /* 0x001fce00078e0004 */
[----:B------:R-:W-:Y:S05]  /*1b7d0*/  WARPSYNC.COLLECTIVE R15, `(.L_x_2658) ;  /* 0x000000000f087348 */ /* 0x000fea0003c00000 */
[----:B------:R0:W1:Y:S02]  /*1b7e0*/  SHFL.IDX P6, R14, R13, R12, R11 ;  /* 0x0000000c0d0e7389 */ /* 0x00006400000c000b */
[----:B01----:R-:W-:Y:S01]  /*1b7f0*/  ENDCOLLECTIVE ;  /* 0x000000000000791b */ /* 0x003fe20003800000 */
.L_x_2658:
[----:B------:R-:W-:Y:S01]  /*1b800*/  IMAD.MOV.U32 R5, RZ, RZ, R14 ;  /* 0x000000ffff057224 */ /* 0x000fe200078e000e */
[----:B------:R-:W-:Y:S06]  /*1b810*/  BRA `(.L_x_2659) ;  /* 0xffffffc000007947 */ /* 0x000fec000383ffff */
.L_x_2548:
[----:B------:R-:W-:Y:S01]  /*1b820*/  BSSY B0, `(.L_x_2660) ;  /* 0x0000007000007945 */ /* 0x000fe20003800000 */
[----:B------:R-:W-:Y:S02]  /*1b830*/  IMAD.MOV.U32 R13, RZ, RZ, R6 ;  /* 0x000000ffff0d7224 */ /* 0x000fe400078e0006 */
[----:B------:R-:W-:Y:S02]  /*1b840*/  IMAD.MOV.U32 R11, RZ, RZ, 0x1f ;  /* 0x0000001fff0b7424 */ /* 0x000fe400078e00ff */
[----:B------:R-:W-:-:S07]  /*1b850*/  IMAD.MOV.U32 R15, RZ, RZ, -0x1 ;  /* 0xffffffffff0f7424 */ /* 0x000fce00078e00ff */
[----:B012---:R-:W-:Y:S05]  /*1b860*/  WARPSYNC.COLLECTIVE R15, `(.L_x_2661) ;  /* 0x000000000f087348 */ /* 0x007fea0003c00000 */
[----:B------:R3:W4:Y:S02]  /*1b870*/  SHFL.IDX P6, R14, R13, R12, R11 ;  /* 0x0000000c0d0e7389 */ /* 0x00072400000c000b */
[----:B01234-:R-:W-:Y:S01]  /*1b880*/  ENDCOLLECTIVE ;  /* 0x000000000000791b */ /* 0x01ffe20003800000 */
.L_x_2661:
[----:B------:R-:W-:Y:S05]  /*1b890*/  BSYNC B0 ;  /* 0x0000000000007941 */ /* 0x000fea0003800000 */
.L_x_2660:
[----:B------:R-:W-:Y:S05]  /*1b8a0*/  BRA `(.L_x_2547) ;  /* 0xffffffbc00f87947 */ /* 0x000fea000383ffff */
.L_x_2552:
[----:B-1----:R1:W3:Y:S02]  /*1b8b0*/  SYNCS.PHASECHK.TRANS64.TRYWAIT P0, [R4+URZ+0x38820], R0 ;  /* 0x03882000040075a7 */ /* 0x0022e4000800017f */
[----:B---3--:R-:W-:Y:S05]  /*1b8c0*/  @!P0 NANOSLEEP.SYNCS 0x989680 ;  /* 0x009896800000895d */ /* 0x008fea0003900000 */
[----:B------:R-:W3:Y:S02]  /*1b8d0*/  @!P0 SYNCS.PHASECHK.TRANS64 P0, [R4+URZ+0x38820], R0 ;  /* 0x03882000040085a7 */ /* 0x000ee4000800007f */
[----:B---3--:R-:W-:Y:S05]  /*1b8e0*/  @!P0 BRA `(.L_x_2552) ;  /* 0xfffffffc00f08947 */ /* 0x008fea000383ffff */
[----:B------:R-:W-:Y:S05]  /*1b8f0*/  BRA `(.L_x_2662) ;  /* 0xffffffc400707947 */ /* 0x000fea000383ffff */
.L_x_2553:
[----:B------:R-:W3:Y:S01]  /*1b900*/  S2R R2, SR_TID.X ;  /* 0x0000000000027919 */ /* 0x000ee20000002100 */
[----:B------:R-:W-:Y:S01]  /*1b910*/  BSSY B0, `(.L_x_2663) ;  /* 0x000000a000007945 */ /* 0x000fe20003800000 */
[----:B------:R-:W-:Y:S02]  /*1b920*/  IMAD.MOV.U32 R12, RZ, RZ, RZ ;  /* 0x000000ffff0c7224 */ /* 0x000fe400078e00ff */
[----:B------:R-:W-:Y:S02]  /*1b930*/  IMAD.MOV.U32 R11, RZ, RZ, 0x1f ;  /* 0x0000001fff0b7424 */ /* 0x000fe400078e00ff */
[----:B------:R-:W-:Y:S01]  /*1b940*/  IMAD.MOV.U32 R15, RZ, RZ, -0x1 ;  /* 0xffffffffff0f7424 */ /* 0x000fe200078e00ff */
[----:B---3--:R-:W-:-:S04]  /*1b950*/  SHF.R.U32.HI R2, RZ, 0x5, R2 ;  /* 0x00000005ff027819 */ /* 0x008fc80000011602 */
[----:B------:R-:W-:-:S04]  /*1b960*/  LOP3.LUT R2, R2, 0x3, RZ, 0xc0, !PT ;  /* 0x0000000302027812 */ /* 0x000fc800078ec0ff */
[----:B------:R-:W-:-:S07]  /*1b970*/  MOV R13, R2 ;  /* 0x00000002000d7202 */ /* 0x000fce0000000f00 */
[----:B012---:R-:W-:Y:S05]  /*1b980*/  WARPSYNC.COLLECTIVE R15, `(.L_x_2664) ;  /* 0x000000000f087348 */ /* 0x007fea0003c00000 */
[----:B------:R3:W4:Y:S02]  /*1b990*/  SHFL.IDX P6, R14, R13, R12, R11 ;  /* 0x0000000c0d0e7389 */ /* 0x00072400000c000b */
[----:B01234-:R-:W-:Y:S01]  /*1b9a0*/  ENDCOLLECTIVE ;  /* 0x000000000000791b */ /* 0x01ffe20003800000 */
.L_x_2664:
[----:B------:R-:W-:Y:S05]  /*1b9b0*/  BSYNC B0 ;  /* 0x0000000000007941 */ /* 0x000fea0003800000 */
.L_x_2663:
[----:B------:R-:W-:Y:S05]  /*1b9c0*/  BRA `(.L_x_2665) ;  /* 0xffffffc400587947 */ /* 0x000fea000383ffff */
.L_x_2556:
[----:B------:R-:W-:Y:S01]  /*1b9d0*/  BSSY B1, `(.L_x_2666) ;  /* 0x0000006000017945 */ /* 0x000fe20003800000 */
[----:B------:R-:W-:-:S07]  /*1b9e0*/  IMAD.MOV.U32 R15, RZ, RZ, -0x1 ;  /* 0xffffffffff0f7424 */ /* 0x000fce00078e00ff */
[----:B012---:R-:W-:Y:S05]  /*1b9f0*/  WARPSYNC.COLLECTIVE R15, `(.L_x_2667) ;  /* 0x000000000f0c7348 */ /* 0x007fea0003c00000 */
[----:B------:R-:W-:Y:S02]  /*1ba00*/  ELECT P6, UR62, PT ;  /* 0x00000000003e782f */ /* 0x000fe400038c0000 */
[----:B------:R-:W-:Y:S01]  /*1ba10*/  MOV R14, UR62 ;  /* 0x0000003e000e7c02 */ /* 0x000fe20008000f00 */
[----:B012---:R-:W-:Y:S10]  /*1ba20*/  ENDCOLLECTIVE ;  /* 0x000000000000791b */ /* 0x007ff40003800000 */
.L_x_2667:
[----:B------:R-:W-:Y:S05]  /*1ba30*/  BSYNC B1 ;  /* 0x0000000000017941 */ /* 0x000fea0003800000 */
.L_x_2666:
[----:B------:R-:W-:Y:S05]  /*1ba40*/  BRA `(.L_x_2668) ;  /* 0xffffffc400507947 */ /* 0x000fea000383ffff */
.L_x_2558:
[----:B-1----:R1:W3:Y:S02]  /*1ba50*/  SYNCS.PHASECHK.TRANS64.TRYWAIT P1, [R5+URZ+0x38840], R0 ;  /* 0x03884000050075a7 */ /* 0x0022e4000802017f */
[----:B---3--:R-:W-:Y:S05]  /*1ba60*/  @!P1 NANOSLEEP.SYNCS 0x989680 ;  /* 0x009896800000995d */ /* 0x008fea0003900000 */
[----:B------:R-:W3:Y:S02]  /*1ba70*/  @!P1 SYNCS.PHASECHK.TRANS64 P1, [R5+URZ+0x38840], R0 ;  /* 0x03884000050095a7 */ /* 0x000ee4000802007f */
[----:B---3--:R-:W-:Y:S05]  /*1ba80*/  @!P1 BRA `(.L_x_2558) ;  /* 0xfffffffc00f09947 */ /* 0x008fea000383ffff */
[----:B------:R-:W-:Y:S05]  /*1ba90*/  BRA `(.L_x_2669) ;  /* 0xffffffc400787947 */ /* 0x000fea000383ffff */
.L_x_2560:
[----:B---3--:R3:W4:Y:S02]  /*1baa0*/  SYNCS.PHASECHK.TRANS64.TRYWAIT P1, [R27+URZ+0x38840], R2 ;  /* 0x038840021b0075a7 */ /* 0x008724000802017f */
[----:B----4-:R-:W-:Y:S05]  /*1bab0*/  @!P1 NANOSLEEP.SYNCS 0x989680 ;  /* 0x009896800000995d */ /* 0x010fea0003900000 */
[----:B------:R-:W4:Y:S02]  /*1bac0*/  @!P1 SYNCS.PHASECHK.TRANS64 P1, [R27+URZ+0x38840], R2 ;  /* 0x038840021b0095a7 */ /* 0x000f24000802007f */
[----:B----4-:R-:W-:Y:S05]  /*1bad0*/  @!P1 BRA `(.L_x_2560) ;  /* 0xfffffffc00f09947 */ /* 0x010fea000383ffff */
[----:B------:R-:W-:Y:S05]  /*1bae0*/  BRA `(.L_x_2670) ;  /* 0xffffffc400847947 */ /* 0x000fea000383ffff */
.L_x_2562:
[----:B----4-:R4:W0:Y:S02]  /*1baf0*/  SYNCS.PHASECHK.TRANS64.TRYWAIT P1, [R5+URZ+0x38860], R0 ;  /* 0x03886000050075a7 */ /* 0x010824000802017f */
[----:B0-----:R-:W-:Y:S05]  /*1bb00*/  @!P1 NANOSLEEP.SYNCS 0x989680 ;  /* 0x009896800000995d */ /* 0x001fea0003900000 */
[----:B------:R-:W0:Y:S02]  /*1bb10*/  @!P1 SYNCS.PHASECHK.TRANS64 P1, [R5+URZ+0x38860], R0 ;  /* 0x03886000050095a7 */ /* 0x000e24000802007f */
[----:B0-----:R-:W-:Y:S05]  /*1bb20*/  @!P1 BRA `(.L_x_2562) ;  /* 0xfffffffc00f09947 */ /* 0x001fea000383ffff */
[----:B------:R-:W-:Y:S05]  /*1bb30*/  BRA `(.L_x_2671) ;  /* 0xffffffc400807947 */ /* 0x000fea000383ffff */
.L_x_2672:
        /* <DEDUP_REMOVED lines=12> */
.L_x_15845:


//--------------------- .text._ZN7cutlass13device_kernelIN5flash11enable_sm90INS1_16FlashAttnFwdSm90INS1_25CollectiveMainloopFwdSm90ILi2EN4cute5tupleIJNS5_1CILi1EEES8_S8_EEENS6_IJNS7_ILi128EEENS7_ILi80EEENS7_ILi256EEEEEELi256ENS_6half_tEfNS_4arch4Sm90ELb1ELb0ELb1ELb1ELb1ELb1ELb0ELb1ELb1ELb1ELb0ELb0EEENS1_21CollectiveEpilogueFwdINS6_IJSA_SC_SB_EEES9_SE_SG_Li256ELb1ELb1ELb0ELb0EEENS1_36VarlenDynamicPersistentTileSchedulerILi128ELi80ELi256ELi128ELb0ELb1ELb1ELb1ELb1ELb1EEEEEEEEEvNT_6ParamsE --------------------------
	.section	.text._ZN7cutlass13device_kernelIN5flash11enable_sm90INS1_16FlashAttnFwdSm90INS1_25CollectiveMainloopFwdSm90ILi2EN4cute5tupleIJNS5_1CILi1EEES8_S8_EEENS6_IJNS7_ILi128EEENS7_ILi80EEENS7_ILi256EEEEEELi256ENS_6half_tEfNS_4arch4Sm90ELb1ELb0ELb1ELb1ELb1ELb1ELb0ELb1ELb1ELb1ELb0ELb0EEENS1_21CollectiveEpilogueFwdINS6_IJSA_SC_SB_EEES9_SE_SG_Li256ELb1ELb1ELb0ELb0EEENS1_36VarlenDynamicPersistentTileSchedulerILi128ELi80ELi256ELi128ELb0ELb1ELb1ELb1ELb1ELb1EEEEEEEEEvNT_6ParamsE,"ax",@progbits
	.align	128
.text._ZN7cutlass13device_kernelIN5flash11enable_sm90INS1_16FlashAttnFwdSm90INS1_25CollectiveMainloopFwdSm90ILi2EN4cute5tupleIJNS5_1CILi1EEES8_S8_EEENS6_IJNS7_ILi128EEENS7_ILi80EEENS7_ILi256EEEEEELi256ENS_6half_tEfNS_4arch4Sm90ELb1ELb0ELb1ELb1ELb1ELb1ELb0ELb1ELb1ELb1ELb0ELb0EEENS1_21CollectiveEpilogueFwdINS6_IJSA_SC_SB_EEES9_SE_SG_Li256ELb1ELb1ELb0ELb0EEENS1_36VarlenDynamicPersistentTileSchedulerILi128ELi80ELi256ELi128ELb0ELb1ELb1ELb1ELb1ELb1EEEEEEEEEvNT_6ParamsE:
        .type           _ZN7cutlass13device_kernelIN5flash11enable_sm90INS1_16FlashAttnFwdSm90INS1_25CollectiveMainloopFwdSm90ILi2EN4cute5tupleIJNS5_1CILi1EEES8_S8_EEENS6_IJNS7_ILi128EEENS7_ILi80EEENS7_ILi256EEEEEELi256ENS_6half_tEfNS_4arch4Sm90ELb1ELb0ELb1ELb1ELb1ELb1ELb0ELb1ELb1ELb1ELb0ELb0EEENS1_21CollectiveEpilogueFwdINS6_IJSA_SC_SB_EEES9_SE_SG_Li256ELb1ELb1ELb0ELb0EEENS1_36VarlenDynamicPersistentTileSchedulerILi128ELi80ELi256ELi128ELb0ELb1ELb1ELb1ELb1ELb1EEEEEEEEEvNT_6ParamsE,@function
        .size           _ZN7cutlass13device_kernelIN5flash11enable_sm90INS1_16FlashAttnFwdSm90INS1_25CollectiveMainloopFwdSm90ILi2EN4cute5tupleIJNS5_1CILi1EEES8_S8_EEENS6_IJNS7_ILi128EEENS7_ILi80EEENS7_ILi256EEEEEELi256ENS_6half_tEfNS_4arch4Sm90ELb1ELb0ELb1ELb1ELb1ELb1ELb0ELb1ELb1ELb1ELb0ELb0EEENS1_21CollectiveEpilogueFwdINS6_IJSA_SC_SB_EEES9_SE_SG_Li256ELb1ELb1ELb0ELb0EEENS1_36VarlenDynamicPersistentTileSchedulerILi128ELi80ELi256ELi128ELb0ELb1ELb1ELb1ELb1ELb1EEEEEEEEEvNT_6ParamsE,(.L_x_15846 - _ZN7cutlass13device_kernelIN5flash11enable_sm90INS1_16FlashAttnFwdSm90INS1_25CollectiveMainloopFwdSm90ILi2EN4cute5tupleIJNS5_1CILi1EEES8_S8_EEENS6_IJNS7_ILi128EEENS7_ILi80EEENS7_ILi256EEEEEELi256ENS_6half_tEfNS_4arch4Sm90ELb1ELb0ELb1ELb1ELb1ELb1ELb0ELb1ELb1ELb1ELb0ELb0EEENS1_21CollectiveEpilogueFwdINS6_IJSA_SC_SB_EEES9_SE_SG_Li256ELb1ELb1ELb0ELb0EEENS1_36VarlenDynamicPersistentTileSchedulerILi128ELi80ELi256ELi128ELb0ELb1ELb1ELb1ELb1ELb1EEEEEEEEEvNT_6ParamsE)
        .other          _ZN7cutlass13device_kernelIN5flash11enable_sm90INS1_16FlashAttnFwdSm90INS1_25CollectiveMainloopFwdSm90ILi2EN4cute5tupleIJNS5_1CILi1EEES8_S8_EEENS6_IJNS7_ILi128EEENS7_ILi80EEENS7_ILi256EEEEEELi256ENS_6half_tEfNS_4arch4Sm90ELb1ELb0ELb1ELb1ELb1ELb1ELb0ELb1ELb1ELb1ELb0ELb0EEENS1_21CollectiveEpilogueFwdINS6_IJSA_SC_SB_EEES9_SE_SG_Li256ELb1ELb1ELb0ELb0EEENS1_36VarlenDynamicPersistentTileSchedulerILi128ELi80ELi256ELi128ELb0ELb1ELb1ELb1ELb1ELb1EEEEEEEEEvNT_6ParamsE,@"STO_CUDA_ENTRY STV_DEFAULT"
_ZN7cutlass13device_kernelIN5flash11enable_sm90INS1_16FlashAttnFwdSm90INS1_25CollectiveMainloopFwdSm90ILi2EN4cute5tupleIJNS5_1CILi1EEES8_S8_EEENS6_IJNS7_ILi128EEENS7_ILi80EEENS7_ILi256EEEEEELi256ENS_6half_tEfNS_4arch4Sm90ELb1ELb0ELb1ELb1ELb1ELb1ELb0ELb1ELb1ELb1ELb0ELb0EEENS1_21CollectiveEpilogueFwdINS6_IJSA_SC_SB_EEES9_SE_SG_Li256ELb1ELb1ELb0ELb0EEENS1_36VarlenDynamicPersistentTileSchedulerILi128ELi80ELi256ELi128ELb0ELb1ELb1ELb1ELb1ELb1EEEEEEEEEvNT_6ParamsE:
        /* <DEDUP_REMOVED lines=18> */
.L_x_2674:
[----:B------:R-:W-:Y:S05]  /*0120*/  BSYNC B0 ;  /* 0x0000000000007941 */ /* 0x000fea0003800000 */
.L_x_2673:
        /* <DEDUP_REMOVED lines=41> */
.L_x_2675:
        /* <DEDUP_REMOVED lines=22> */
.L_x_2676:
        /* <DEDUP_REMOVED lines=18> */
.L_x_2677:
        /* <DEDUP_REMOVED lines=22> */
.L_x_2678:
        /* <DEDUP_REMOVED lines=22> */
.L_x_2679:
[----:B0-----:R-:W-:Y:S01]  /*0900*/  UMOV UR4, 0x1 ;  /* 0x0000000100047882 */ /* 0x001fe20000000000 */
[----:B------:R-:W-:Y:S01]  /*0910*/  PLOP3.LUT P0, PT, PT, PT, UP0, 0x80, 0x0 ;  /* 0x000000000000781c */ /* 0x000fe20003f0f008 */
[----:B------:R-:W-:Y:S01]  /*0920*/  USEL UR4, UR4, 0x2, !UP0 ;  /* 0x0000000204047887 */ /* 0x000fe2000c000000 */
[----:B------:R-:W-:Y:S01]  /*0930*/  NOP ;  /* 0x0000000000007918 */ /* 0x000fe20000000000 */
[----:B------:R-:W-:Y:S01]  /*0940*/  ULDC.64 UR60, c[0x0][0x208] ;  /* 0x00008200003c7ab9 */ /* 0x000fe20000000a00 */
[----:B------:R-:W-:Y:S03]  /*0950*/  BSSY B9, `(.L_x_2680) ;  /* 0x0002ea8000097945 */ /* 0x000fe60003800000 */
[----:B------:R-:W-:-:S05]  /*0960*/  IMAD.U32 R3, RZ, RZ, UR4 ;  /* 0x00000004ff037e24 */ /* 0x000fca000f8e00ff */
[----:B------:R0:W-:Y:S01]  /*0970*/  STL [R1+0x90], R3 ;  /* 0x0000900301007387 */ /* 0x0001e20000100800 */
[----:B-12-4-:R-:W-:Y:S06]  /*0980*/  BAR.SYNC.DEFER_BLOCKING 0x0 ;  /* 0x0000000000007b1d */ /* 0x016fec0000010000 */
[----:B------:R-:W-:Y:S05]  /*0990*/  @!P0 BRA `(.L_x_2681) ;  /* 0x0000027400288947 */ /* 0x000fea0003800000 */
.L_x_2682:
        /* <DEDUP_REMOVED lines=10> */
[----:B------:R-:W-:-:S05]  /*0a40*/  LEA R22, R229, R22, 0x18 ;  /* 0x00000016e5167211 */ /* 0x000fca00078ec0ff */
[----:B------:R-:W1:Y:S01]  /*0a50*/  LDS.128 R28, [R22+0x388d0] ;  /* 0x0388d000161c7984 */ /* 0x000e620000000c00 */
[----:B------:R-:W-:Y:S06]  /*0a60*/  BAR.ARV 0x4, 0x180 ;  /* 0x0106000000007b1d */ /* 0x000fec0000002000 */
[----:B-1----:R-:W-:-:S13]  /*0a70*/  ISETP.GE.AND P0, PT, R31, UR4, PT ;  /* 0x000000041f007c0c */ /* 0x002fda000bf06270 */
[----:B------:R-:W-:Y:S05]  /*0a80*/  @P0 BRA `(.L_x_2683) ;  /* 0x000002e800500947 */ /* 0x000fea0003800000 */
[----:B------:R-:W2:Y:S01]  /*0a90*/  LDL R2, [R1+0x90] ;  /* 0x0000900001027983 */ /* 0x000ea20000100800 */
[----:B------:R-:W-:Y:S01]  /*0aa0*/  IADD3 R0, R0, -0x80, RZ ;  /* 0xffffff8000007810 */ /* 0x000fe20007ffe0ff */
[----:B------:R-:W-:Y:S01]  /*0ab0*/  IMAD.MOV.U32 R212, RZ, RZ, RZ ;  /* 0x000000ffffd47224 */ /* 0x000fe200078e00ff */
[----:B------:R-:W-:Y:S01]  /*0ac0*/  R2UR UR4, R22 ;  /* 0x00000000160472ca */ /* 0x000fe200000e0000 */
[----:B------:R-:W-:Y:S01]  /*0ad0*/  IMAD.MOV.U32 R227, RZ, RZ, RZ ;  /* 0x000000ffffe37224 */ /* 0x000fe200078e00ff */
[----:B0-----:R-:W-:Y:S01]  /*0ae0*/  SHF.R.S32.HI R3, RZ, 0x1f, R0 ;  /* 0x0000001fff037819 */ /* 0x001fe20000011400 */
[----:B------:R-:W-:Y:S02]  /*0af0*/  IMAD.MOV.U32 R224, RZ, RZ, RZ ;  /* 0x000000ffffe07224 */ /* 0x000fe400078e00ff */
[----:B------:R-:W-:Y:S01]  /*0b00*/  IMAD.MOV.U32 R219, RZ, RZ, RZ ;  /* 0x000000ffffdb7224 */ /* 0x000fe200078e00ff */
[CC--:B------:R-:W-:Y:S02]  /*0b10*/  LEA.HI R6, R3.reuse, R0.reuse, RZ, 0x5 ;  /* 0x0000000003067211 */ /* 0x0c0fe400078f28ff */
[----:B------:R-:W-:-:S02]  /*0b20*/  LEA.HI R4, R3, R0, RZ, 0x4 ;  /* 0x0000000003047211 */ /* 0x000fc400078f20ff */
[-C--:B------:R-:W-:Y:S01]  /*0b30*/  LEA.HI R13, R3, R0.reuse, RZ, 0x2 ;  /* 0x00000000030d7211 */ /* 0x080fe200078f10ff */
[----:B------:R-:W-:Y:S01]  /*0b40*/  IMAD.SHL.U32 R6, R6, 0x20, RZ ;  /* 0x0000002006067824 */ /* 0x000fe200078e00ff */
[----:B------:R-:W-:Y:S01]  /*0b50*/  LOP3.LUT R7, R4, 0x3fffff0, RZ, 0xc0, !PT ;  /* 0x03fffff004077812 */ /* 0x000fe200078ec0ff */
[----:B------:R-:W-:Y:S01]  /*0b60*/  UIADD3 UR4, UR4, 0x14400, URZ ;  /* 0x0001440004047890 */ /* 0x000fe2000fffe03f */
[----:B------:R-:W-:Y:S02]  /*0b70*/  LOP3.LUT R13, R13, 0xfffffffc, RZ, 0xc0, !PT ;  /* 0xfffffffc0d0d7812 */ /* 0x000fe400078ec0ff */
[----:B------:R-:W-:Y:S01]  /*0b80*/  LOP3.LUT R6, R6, 0xfffffc00, RZ, 0xc0, !PT ;  /* 0xfffffc0006067812 */ /* 0x000fe200078ec0ff */
[C---:B------:R-:W-:Y:S01]  /*0b90*/  IMAD.IADD R7, R0.reuse, 0x1, -R7 ;  /* 0x0000000100077824 */ /* 0x040fe200078e0a07 */
[----:B------:R-:W-:Y:S01]  /*0ba0*/  LEA.HI R220, R3, R0, RZ, 0x3 ;  /* 0x0000000003dc7211 */ /* 0x000fe200078f18ff */
[----:B------:R-:W-:-:S03]  /*0bb0*/  IMAD.IADD R13, R0, 0x1, -R13 ;  /* 0x00000001000d7824 */ /* 0x000fc600078e0a0d */
[----:B------:R-:W-:Y:S02]  /*0bc0*/  LEA R7, R7, R6, 0x6 ;  /* 0x0000000607077211 */ /* 0x000fe400078e30ff */
[----:B------:R-:W-:-:S04]  /*0bd0*/  LEA.HI R6, R13, R13, RZ, 0x1 ;  /* 0x0000000d0d067211 */ /* 0x000fc800078f08ff */
[----:B------:R-:W-:-:S05]  /*0be0*/  LOP3.LUT R6, R6, 0x1ffffffe, RZ, 0xc0, !PT ;  /* 0x1ffffffe06067812 */ /* 0x000fca00078ec0ff */
[----:B------:R-:W-:Y:S01]  /*0bf0*/  IMAD.IADD R13, R13, 0x1, -R6 ;  /* 0x000000010d0d7824 */ /* 0x000fe200078e0a06 */
[----:B--2---:R-:W-:Y:S02]  /*0c00*/  R2UR UR5, R2 ;  /* 0x00000000020572ca */ /* 0x004fe400000e0000 */
[CC--:B------:R-:W-:Y:S02]  /*0c10*/  LEA.HI R2, R3.reuse, R0.reuse, RZ, 0x7 ;  /* 0x0000000003027211 */ /* 0x0c0fe400078f38ff */
[----:B------:R-:W-:Y:S02]  /*0c20*/  LEA.HI R3, R3, R0, RZ, 0x6 ;  /* 0x0000000003037211 */ /* 0x000fe400078f30ff */
[----:B------:R-:W-:-:S03]  /*0c30*/  LOP3.LUT R5, R2, 0xffffff80, RZ, 0xc0, !PT ;  /* 0xffffff8002057812 */ /* 0x000fc600078ec0ff */
[----:B------:R-:W-:Y:S02]  /*0c40*/  IMAD.SHL.U32 R3, R3, 0x8, RZ ;  /* 0x0000000803037824 */ /* 0x000fe400078e00ff */
[----:B------:R-:W-:Y:S01]  /*0c50*/  IMAD.IADD R8, R0, 0x1, -R5 ;  /* 0x0000000100087824 */ /* 0x000fe200078e0a05 */
[----:B------:R-:W-:Y:S01]  /*0c60*/  SHF.R.S32.HI R5, RZ, 0x7, R2 ;  /* 0x00000007ff057819 */ /* 0x000fe20000011402 */
[----:B------:R-:W-:Y:S01]  /*0c70*/  ULOP3.LUT UR5, UR5, 0x1, URZ, 0xfc, !UPT ;  /* 0x0000000105057892 */ /* 0x000fe2000f8efc3f */
[----:B------:R-:W-:Y:S02]  /*0c80*/  LOP3.LUT R3, R3, 0xfffffe00, RZ, 0xc0, !PT ;  /* 0xfffffe0003037812 */ /* 0x000fe400078ec0ff */
[----:B------:R-:W-:Y:S02]  /*0c90*/  SHF.R.S32.HI R9, RZ, 0x1f, R8 ;  /* 0x0000001fff097819 */ /* 0x000fe40000011408 */
[----:B------:R-:W-:Y:S02]  /*0ca0*/  LEA.HI R2, R2, R5, RZ, 0x1 ;  /* 0x0000000502027211 */ /* 0x000fe400078f08ff */
[----:B------:R-:W-:-:S02]  /*0cb0*/  LEA.HI R10, R9, R8, RZ, 0x2 ;  /* 0x00000008090a7211 */ /* 0x000fc400078f10ff */
[----:B------:R-:W-:Y:S02]  /*0cc0*/  LOP3.LUT R2, R2, 0x3fffffe, RZ, 0xc0, !PT ;  /* 0x03fffffe02027812 */ /* 0x000fe400078ec0ff */
[--C-:B------:R-:W-:Y:S02]  /*0cd0*/  SHF.R.S32.HI R11, RZ, 0x2, R10.reuse ;  /* 0x00000002ff0b7819 */ /* 0x100fe4000001140a */
[----:B------:R-:W-:Y:S01]  /*0ce0*/  SHF.R.S32.HI R12, RZ, 0x1f, R10 ;  /* 0x0000001fff0c7819 */ /* 0x000fe2000001140a */
[----:B------:R-:W-:Y:S01]  /*0cf0*/  IMAD.IADD R2, R5, 0x1, -R2 ;  /* 0x0000000105027824 */ /* 0x000fe200078e0a02 */
[----:B------:R-:W-:Y:S02]  /*0d00*/  LEA.HI R9, R9, R8, RZ, 0x5 ;  /* 0x0000000809097211 */ /* 0x000fe400078f28ff */
[----:B------:R-:W-:Y:S02]  /*0d10*/  LEA.HI R12, R12, R11, RZ, 0x3 ;  /* 0x0000000b0c0c7211 */ /* 0x000fe400078f18ff */
[----:B------:R-:W-:-:S02]  /*0d20*/  SHF.R.S32.HI R5, RZ, 0x4, R4 ;  /* 0x00000004ff057819 */ /* 0x000fc40000011404 */
[----:B------:R-:W-:Y:S02]  /*0d30*/  LOP3.LUT R12, R12, 0xfffffff8, RZ, 0xc0, !PT ;  /* 0xfffffff80c0c7812 */ /* 0x000fe400078ec0ff */
[----:B------:R-:W-:Y:S02]  /*0d40*/  SHF.R.S32.HI R9, RZ, 0x5, R9 ;  /* 0x00000005ff097819 */ /* 0x000fe40000011409 */
[----:B------:R-:W-:Y:S01]  /*0d50*/  LEA.HI R4, R4, R5, RZ, 0x1 ;  /* 0x0000000504047211 */ /* 0x000fe200078f08ff */
[----:B------:R-:W-:-:S03]  /*0d60*/  IMAD.IADD R12, R11, 0x1, -R12 ;  /* 0x000000010b0c7824 */ /* 0x000fc600078e0a0c */
[----:B------:R-:W-:Y:S02]  /*0d70*/  LOP3.LUT R4, R4, 0x1ffffffe, RZ, 0xc0, !PT ;  /* 0x1ffffffe04047812 */ /* 0x000fe400078ec0ff */
[----:B------:R-:W-:-:S03]  /*0d80*/  LEA R9, R9, R12, 0x4 ;  /* 0x0000000c09097211 */ /* 0x000fc600078e20ff */
[----:B------:R-:W-:Y:S01]  /*0d90*/  IMAD.IADD R4, R5, 0x1, -R4 ;  /* 0x0000000105047824 */ /* 0x000fe200078e0a04 */
[----:B------:R-:W-:Y:S01]  /*0da0*/  LOP3.LUT R5, R220, 0xfffffff8, RZ, 0xc0, !PT ;  /* 0xfffffff8dc057812 */ /* 0x000fe200078ec0ff */
[----:B------:R-:W-:Y:S01]  /*0db0*/  IMAD R2, R2, 0x40, R9 ;  /* 0x0000004002027824 */ /* 0x000fe200078e0209 */
[----:B------:R-:W-:Y:S01]  /*0dc0*/  LOP3.LUT R9, R10, 0x7ffffffc, RZ, 0xc0, !PT ;  /* 0x7ffffffc0a097812 */ /* 0x000fe200078ec0ff */
[----:B------:R-:W-:Y:S01]  /*0dd0*/  IMAD R6, R4, 0x8, R7 ;  /* 0x0000000804067824 */ /* 0x000fe200078e0207 */
[----:B------:R-:W-:Y:S01]  /*0de0*/  IADD3 R5, R0, -R5, RZ ;  /* 0x8000000500057210 */ /* 0x000fe20007ffe0ff */
[----:B------:R-:W-:Y:S01]  /*0df0*/  IMAD R0, R13, 0x8, R2 ;  /* 0x000000080d007824 */ /* 0x000fe200078e0202 */
[----:B------:R-:W-:Y:S01]  /*0e00*/  SHF.R.S32.HI R220, RZ, 0x3, R220 ;  /* 0x00000003ffdc7819 */ /* 0x000fe200000114dc */
[----:B------:R-:W-:Y:S01]  /*0e10*/  IMAD.IADD R4, R8, 0x1, -R9 ;  /* 0x0000000108047824 */ /* 0x000fe200078e0a09 */
[----:B------:R-:W-:Y:S01]  /*0e20*/  STL [R1+0x8c], R6 ;  /* 0x00008c0601007387 */ /* 0x000fe20000100800 */
[C---:B------:R-:W-:Y:S01]  /*0e30*/  IMAD.SHL.U32 R214, R5.reuse, 0x4, RZ ;  /* 0x0000000405d67824 */ /* 0x040fe200078e00ff */
[----:B------:R-:W-:Y:S01]  /*0e40*/  SHF.L.U32 R16, R5, 0x3, RZ ;  /* 0x0000000305107819 */ /* 0x000fe200000006ff */
[----:B------:R-:W-:Y:S01]  /*0e50*/  IMAD.SHL.U32 R228, R220, 0x40, RZ ;  /* 0x00000040dce47824 */ /* 0x000fe200078e00ff */
[----:B------:R0:W-:Y:S01]  /*0e60*/  STL [R1+0x74], R4 ;  /* 0x0000740401007387 */ /* 0x0001e20000100800 */
[----:B------:R-:W-:Y:S01]  /*0e70*/  IMAD.U32 R2, RZ, RZ, UR4 ;  /* 0x00000004ff027e24 */ /* 0x000fe2000f8e00ff */
[----:B------:R-:W-:Y:S01]  /*0e80*/  SHF.R.S32.HI R17, RZ, 0x1f, R16 ;  /* 0x0000001fff117819 */ /* 0x000fe20000011410 */
[----:B------:R-:W-:Y:S01]  /*0e90*/  VIADD R221, R214, 0x40 ;  /* 0x00000040d6dd7836 */ /* 0x000fe20000000000 */
[----:B------:R1:W-:Y:S01]  /*0ea0*/  STL [R1+0x78], R0 ;  /* 0x0000780001007387 */ /* 0x0003e20000100800 */
[----:B------:R-:W-:Y:S01]  /*0eb0*/  LOP3.LUT R228, R228, 0x1c0, RZ, 0xc0, !PT ;  /* 0x000001c0e4e47812 */ /* 0x000fe200078ec0ff */
[----:B------:R-:W-:Y:S01]  /*0ec0*/  VIADD R18, R16, 0x80 ;  /* 0x0000008010127836 */ /* 0x000fe20000000000 */
[C---:B------:R-:W-:Y:S01]  /*0ed0*/  IADD3 R223, R214.reuse, 0x60, RZ ;  /* 0x00000060d6df7810 */ /* 0x040fe20007ffe0ff */
[----:B------:R-:W-:Y:S01]  /*0ee0*/  STL [R1+0x88], RZ ;  /* 0x000088ff01007387 */ /* 0x000fe20000100800 */
[----:B------:R-:W-:Y:S01]  /*0ef0*/  IMAD.IADD R213, R214, 0x1, R221 ;  /* 0x00000001d6d57824 */ /* 0x000fe200078e02dd */
[----:B0-----:R-:W-:Y:S01]  /*0f00*/  IADD3 R4, R220, 0x40, RZ ;  /* 0x00000040dc047810 */ /* 0x001fe20007ffe0ff */
[----:B------:R-:W-:Y:S01]  /*0f10*/  VIADD R19, R16, 0xc0 ;  /* 0x000000c010137836 */ /* 0x000fe20000000000 */
[----:B------:R-:W-:Y:S01]  /*0f20*/  SHF.R.S32.HI R218, RZ, 0x1f, R18 ;  /* 0x0000001fffda7819 */ /* 0x000fe20000011412 */
[----:B------:R-:W-:Y:S01]  /*0f30*/  VIADD R222, R214, 0x20 ;  /* 0x00000020d6de7836 */ /* 0x000fe20000000000 */
[----:B-1----:R-:W-:-:S02]  /*0f40*/  MOV R0, UR5 ;  /* 0x0000000500007c02 */ /* 0x002fc40008000f00 */
[----:B------:R-:W-:-:S03]  /*0f50*/  SHF.R.S32.HI R217, RZ, 0x1f, R19 ;  /* 0x0000001fffd97819 */ /* 0x000fc60000011413 */
[----:B------:R0:W-:Y:S04]  /*0f60*/  STL [R1+0x5c], R0 ;  /* 0x00005c0001007387 */ /* 0x0001e80000100800 */
[----:B------:R-:W-:Y:S04]  /*0f70*/  STL [R1+0x50], R3 ;  /* 0x0000500301007387 */ /* 0x000fe80000100800 */
[----:B------:R1:W-:Y:S01]  /*0f80*/  STL [R1+0x84], R2 ;  /* 0x0000840201007387 */ /* 0x0003e20000100800 */
[----:B0-----:R-:W-:-:S04]  /*0f90*/  IADD3 R0, R220, 0x20, RZ ;  /* 0x00000020dc007810 */ /* 0x001fc80007ffe0ff */
[----:B------:R-:W-:-:S04]  /*0fa0*/  SHF.R.S32.HI R7, RZ, 0x1f, R0 ;  /* 0x0000001fff077819 */ /* 0x000fc80000011400 */
[----:B------:R-:W-:Y:S01]  /*0fb0*/  LEA.HI R7, R7, R0, RZ, 0x3 ;  /* 0x0000000007077211 */ /* 0x000fe200078f18ff */
[----:B------:R-:W-:Y:S01]  /*0fc0*/  IMAD.SHL.U32 R0, R0, 0x40, RZ ;  /* 0x0000004000007824 */ /* 0x000fe200078e00ff */
[----:B-1----:R-:W-:-:S03]  /*0fd0*/  SHF.R.S32.HI R2, RZ, 0x1f, R4 ;  /* 0x0000001fff027819 */ /* 0x002fc60000011404 */
[----:B------:R-:W-:Y:S01]  /*0fe0*/  IMAD.SHL.U32 R7, R7, 0x40, RZ ;  /* 0x0000004007077824 */ /* 0x000fe200078e00ff */
[----:B------:R-:W-:Y:S02]  /*0ff0*/  LOP3.LUT R3, R0, 0x1c0, RZ, 0xc0, !PT ;  /* 0x000001c000037812 */ /* 0x000fe400078ec0ff */
[----:B------:R-:W-:Y:S02]  /*1000*/  SHF.R.U32.HI R0, RZ, 0x3, R228 ;  /* 0x00000003ff007819 */ /* 0x000fe400000116e4 */
[----:B------:R-:W-:Y:S02]  /*1010*/  SHF.R.S32.HI R0, RZ, 0x1f, R213 ;  /* 0x0000001fff007819 */ /* 0x000fe400000114d5 */
[----:B------:R-:W-:Y:S02]  /*1020*/  LEA.HI R2, R2, R4, RZ, 0x3 ;  /* 0x0000000402027211 */ /* 0x000fe400078f18ff */
[----:B------:R-:W-:Y:S02]  /*1030*/  LEA.HI R0, R0, R213, RZ, 0x3 ;  /* 0x000000d500007211 */ /* 0x000fe400078f18ff */
[----:B------:R-:W-:-:S02]  /*1040*/  SHF.L.U32 R2, R2, 0x6, RZ ;  /* 0x0000000602027819 */ /* 0x000fc400000006ff */
[----:B------:R-:W-:Y:S02]  /*1050*/  SHF.R.U32.HI R4, RZ, 0x3, R3 ;  /* 0x00000003ff047819 */ /* 0x000fe40000011603 */
[----:B------:R-:W-:Y:S02]  /*1060*/  LOP3.LUT R23, R0, 0xfffffff8, RZ, 0xc0, !PT ;  /* 0xfffffff800177812 */ /* 0x000fe400078ec0ff */
[----:B------:R-:W-:Y:S02]  /*1070*/  LOP3.LUT R3, R7, 0xfffffe00, RZ, 0xc0, !PT ;  /* 0xfffffe0007037812 */ /* 0x000fe400078ec0ff */
[----:B------:R-:W-:Y:S02]  /*1080*/  LOP3.LUT R0, R2, 0xfffffe00, RZ, 0xc0, !PT ;  /* 0xfffffe0002007812 */ /* 0x000fe400078ec0ff */
[----:B------:R-:W-:Y:S01]  /*1090*/  SHF.R.S32.HI R216, RZ, 0x1f, R23 ;  /* 0x0000001fffd87819 */ /* 0x000fe20000011417 */
[----:B------:R0:W-:Y:S04]  /*10a0*/  STL [R1+0x64], R3 ;  /* 0x0000640301007387 */ /* 0x0001e80000100800 */
[----:B------:R0:W-:Y:S02]  /*10b0*/  STL [R1+0x60], R0 ;  /* 0x0000600001007387 */ /* 0x0001e40000100800 */
.L_x_2955:
[----:B0-234-:R-:W0:Y:S01]  /*10c0*/  LDC.64 R2, c[0x0][0xc88] ;  /* 0x00032200ff027b82 */ /* 0x01de220000000a00 */
        /* <DEDUP_REMOVED lines=13> */
[C---:B------:R-:W-:Y:S02]  /*11a0*/  IMAD.SHL.U32 R26, R8.reuse, 0x4, RZ ;  /* 0x00000004081a7824 */ /* 0x040fe400078e00ff */
[C---:B------:R-:W-:Y:S01]  /*11b0*/  @P2 LEA R2, P3, R8.reuse, UR4, 0x2 ;  /* 0x0000000408022c11 */ /* 0x040fe2000f8610ff */
[----:B------:R0:W-:Y:S01]  /*11c0*/  STL [R1+0x7c], R8 ;  /* 0x00007c0801007387 */ /* 0x0001e20000100800 */
[C-C-:B------:R-:W-:Y:S02]  /*11d0*/  SHF.L.U64.HI R27, R8.reuse, 0x2, R0.reuse ;  /* 0x00000002081b7819 */ /* 0x140fe40000010200 */
[----:B------:R-:W-:Y:S01]  /*11e0*/  @P2 LEA.HI.X R3, R8, UR5, R0, 0x2, P3 ;  /* 0x0000000508032c11 */ /* 0x000fe200098f1400 */
[----:B------:R-:W-:Y:S01]  /*11f0*/  IMAD.MOV.U32 R0, RZ, RZ, RZ ;  /* 0x000000ffff007224 */ /* 0x000fe200078e00ff */
[----:B------:R-:W-:Y:S01]  /*1200*/  ULDC UR4, c[0x0][0x288] ;  /* 0x0000a20000047ab9 */ /* 0x000fe20000000800 */
[----:B------:R-:W-:-:S04]  /*1210*/  IADD3 R6, P4, R26, UR6, RZ ;  /* 0x000000061a067c10 */ /* 0x000fc8000ff9e0ff */
[----:B------:R0:W5:Y:S01]  /*1220*/  @P2 LDG.E R0, desc[UR60][R2.64] ;  /* 0x0000003c02002981 */ /* 0x000162000c1e1900 */
[----:B------:R-:W-:Y:S02]  /*1230*/  @P1 IADD3 R4, P2, R26, UR8, RZ ;  /* 0x000000081a041c10 */ /* 0x000fe4000ff5e0ff */
[----:B------:R-:W-:Y:S01]  /*1240*/  MOV R9, UR4 ;  /* 0x0000000400097c02 */ /* 0x000fe20008000f00 */
[----:B------:R-:W-:Y:S01]  /*1250*/  ULDC.64 UR4, c[0x0][0x418] ;  /* 0x0001060000047ab9 */ /* 0x000fe20000000a00 */
[C---:B------:R-:W-:Y:S02]  /*1260*/  @P1 IADD3.X R5, R27.reuse, UR9, RZ, P2, !PT ;  /* 0x000000091b051c10 */ /* 0x040fe400097fe4ff */
[----:B------:R-:W-:Y:S01]  /*1270*/  IADD3.X R7, R27, UR7, RZ, P4, !PT ;  /* 0x000000071b077c10 */ /* 0x000fe2000a7fe4ff */
[----:B------:R-:W-:Y:S02]  /*1280*/  UISETP.NE.U32.AND UP0, UPT, UR4, URZ, UPT ;  /* 0x0000003f0400728c */ /* 0x000fe4000bf05070 */
[----:B------:R-:W2:Y:S01]  /*1290*/  @P1 LDG.E R9, desc[UR60][R4.64] ;  /* 0x0000003c04091981 */ /* 0x000ea2000c1e1900 */
[----:B------:R-:W-:Y:S01]  /*12a0*/  ULDC UR4, c[0x0][0x424] ;  /* 0x0001090000047ab9 */ /* 0x000fe20000000800 */
[----:B------:R-:W-:-:S02]  /*12b0*/  ULDC.64 UR6, c[0x0][0xa20] ;  /* 0x0002880000067ab9 */ /* 0x000fc40000000a00 */
[----:B------:R0:W5:Y:S01]  /*12c0*/  @P0 LDG.E R118, desc[UR60][R6.64] ;  /* 0x0000003c06760981 */ /* 0x000162000c1e1900 */
[----:B------:R-:W-:Y:S01]  /*12d0*/  UISETP.NE.AND.EX UP0, UPT, UR5, URZ, UPT, UP0 ;  /* 0x0000003f0500728c */ /* 0x000fe2000bf05300 */
[----:B------:R-:W-:Y:S02]  /*12e0*/  ISETP.NE.U32.AND P2, PT, RZ, UR6, PT ;  /* 0x00000006ff007c0c */ /* 0x000fe4000bf45070 */
[----:B------:R-:W-:Y:S01]  /*12f0*/  ULDC UR5, c[0x0][0x2f0] ;  /* 0x0000bc0000057ab9 */ /* 0x000fe20000000800 */
[----:B------:R-:W-:Y:S01]  /*1300*/  USEL UR4, UR4, 0x1, UP0 ;  /* 0x0000000104047887 */ /* 0x000fe20008000000 */
[----:B------:R-:W-:-:S03]  /*1310*/  ISETP.NE.AND.EX P2, PT, RZ, UR7, PT, P2 ;  /* 0x00000007ff007c0c */ /* 0x000fc6000bf45320 */
[----:B------:R-:W-:-:S03]  /*1320*/  UIMAD UR4, UR4, UR5, URZ ;  /* 0x00000005040472a4 */ /* 0x000fc6000f8e023f */
[----:B------:R-:W-:Y:S01]  /*1330*/  ULDC UR5, c[0x0][0x348] ;  /* 0x0000d20000057ab9 */ /* 0x000fe20000000800 */
[----:B------:R-:W-:Y:S01]  /*1340*/  IMAD.MOV.U32 R91, RZ, RZ, R8 ;  /* 0x000000ffff5b7224 */ /* 0x000fe200078e0008 */
[----:B--2---:R0:W-:Y:S04]  /*1350*/  STL [R1+0x6c], R9 ;  /* 0x00006c0901007387 */ /* 0x0041e80000100800 */
[----:B------:R0:W-:Y:S01]  /*1360*/  STL [R1+0x80], R30 ;  /* 0x0000801e01007387 */ /* 0x0001e20000100800 */
[----:B------:R-:W-:Y:S01]  /*1370*/  IMAD.MOV.U32 R10, RZ, RZ, R9 ;  /* 0x000000ffff0a7224 */ /* 0x000fe200078e0009 */
[----:B------:R-:W-:Y:S06]  /*1380*/  @P1 BRA `(.L_x_2684) ;  /* 0x0000000000281947 */ /* 0x000fec0003800000 */
        /* <DEDUP_REMOVED lines=8> */
[----:B--2---:R-:W-:-:S05]  /*1410*/  IMAD.IADD R10, R5, 0x1, -R4 ;  /* 0x00000001050a7824 */ /* 0x004fca00078e0a04 */
[----:B------:R1:W-:Y:S02]  /*1420*/  STL [R1+0x6c], R10 ;  /* 0x00006c0a01007387 */ /* 0x0003e40000100800 */
.L_x_2684:
[----:B0-----:R-:W-:Y:S01]  /*1430*/  MOV R2, UR5 ;  /* 0x0000000500027c02 */ /* 0x001fe20008000f00 */
[----:B------:R-:W-:Y:S01]  /*1440*/  IMAD.U32 R25, RZ, RZ, UR4 ;  /* 0x00000004ff197e24 */ /* 0x000fe2000f8e00ff */
[----:B------:R-:W-:Y:S06]  /*1450*/  @!P2 BRA `(.L_x_2685) ;  /* 0x000000000010a947 */ /* 0x000fec0003800000 */
[----:B------:R-:W-:-:S04]  /*1460*/  IADD3 R4, P0, R26, UR6, RZ ;  /* 0x000000061a047c10 */ /* 0x000fc8000ff1e0ff */
[----:B------:R-:W-:-:S05]  /*1470*/  IADD3.X R5, R27, UR7, RZ, P0, !PT ;  /* 0x000000071b057c10 */ /* 0x000fca00087fe4ff */
[----:B------:R0:W5:Y:S01]  /*1480*/  LDG.E R25, desc[UR60][R4.64] ;  /* 0x0000003c04197981 */ /* 0x000162000c1e1900 */
[----:B------:R-:W-:Y:S05]  /*1490*/  BRA `(.L_x_2686) ;  /* 0x0000000000107947 */ /* 0x000fea0003800000 */
.L_x_2685:
[----:B------:R-:W-:Y:S05]  /*14a0*/  @!P0 BRA `(.L_x_2686) ;  /* 0x00000000000c8947 */ /* 0x000fea0003800000 */
[----:B------:R-:W2:Y:S04]  /*14b0*/  LDG.E R4, desc[UR60][R6.64] ;  /* 0x0000003c06047981 */ /* 0x000ea8000c1e1900 */
[----:B------:R-:W2:Y:S02]  /*14c0*/  LDG.E R25, desc[UR60][R6.64+0x4] ;  /* 0x0000043c06197981 */ /* 0x000ea4000c1e1900 */
[----:B--2---:R-:W-:-:S07]  /*14d0*/  IMAD.IADD R25, R25, 0x1, -R4 ;  /* 0x0000000119197824 */ /* 0x004fce00078e0a04 */
.L_x_2686:
[----:B------:R-:W-:Y:S01]  /*14e0*/  ULDC.64 UR4, c[0x0][0xa10] ;  /* 0x0002840000047ab9 */ /* 0x000fe20000000a00 */
[----:B------:R-:W2:Y:S01]  /*14f0*/  LDC R9, c[0x0][0x448] ;  /* 0x00011200ff097b82 */ /* 0x000ea20000000800 */
[----:B------:R-:W-:-:S04]  /*1500*/  ISETP.NE.U32.AND P0, PT, RZ, UR4, PT ;  /* 0x00000004ff007c0c */ /* 0x000fc8000bf05070 */
[----:B------:R-:W-:Y:S01]  /*1510*/  ISETP.NE.AND.EX P0, PT, RZ, UR5, PT, P0 ;  /* 0x00000005ff007c0c */ /* 0x000fe2000bf05300 */
[----:B------:R-:W-:-:S12]  /*1520*/  ULDC.64 UR4, c[0x0][0xa30] ;  /* 0x00028c0000047ab9 */ /* 0x000fd80000000a00 */
[----:B0-----:R-:W0:Y:S02]  /*1530*/  @P0 LDC.64 R4, c[0x0][0xa10] ;  /* 0x00028400ff040b82 */ /* 0x001e240000000a00 */
[----:B0-----:R-:W-:-:S05]  /*1540*/  @P0 IMAD.WIDE R4, R91, 0x4, R4 ;  /* 0x000000045b040825 */ /* 0x001fca00078e0204 */
[----:B------:R-:W3:Y:S04]  /*1550*/  @P0 LDG.E R3, desc[UR60][R4.64] ;  /* 0x0000003c04030981 */ /* 0x000ee8000c1e1900 */
[----:B------:R0:W3:Y:S01]  /*1560*/  @P0 LDG.E R8, desc[UR60][R4.64+0x4] ;  /* 0x0000043c04080981 */ /* 0x0000e2000c1e1900 */
[----:B------:R-:W-:Y:S01]  /*1570*/  ISETP.NE.U32.AND P1, PT, RZ, UR4, PT ;  /* 0x00000004ff007c0c */ /* 0x000fe2000bf25070 */
[----:B-----5:R-:W-:-:S03]  /*1580*/  IMAD.MOV.U32 R135, RZ, RZ, R25 ;  /* 0x000000ffff877224 */ /* 0x020fc600078e0019 */
[----:B------:R-:W-:-:S13]  /*1590*/  ISETP.NE.AND.EX P1, PT, RZ, UR5, PT, P1 ;  /* 0x00000005ff007c0c */ /* 0x000fda000bf25310 */
[----:B------:R-:W-:-:S04]  /*15a0*/  @P1 IADD3 R6, P2, R26, UR4, RZ ;  /* 0x000000041a061c10 */ /* 0x000fc8000ff5e0ff */
[----:B------:R-:W-:-:S05]  /*15b0*/  @P1 IADD3.X R7, R27, UR5, RZ, P2, !PT ;  /* 0x000000051b071c10 */ /* 0x000fca00097fe4ff */
[----:B------:R4:W5:Y:S01]  /*15c0*/  @P1 LDG.E R135, desc[UR60][R6.64] ;  /* 0x0000003c06871981 */ /* 0x000962000c1e1900 */
[----:B--2---:R-:W-:Y:S02]  /*15d0*/  ISETP.NE.AND P1, PT, R9, 0x1, PT ;  /* 0x000000010900780c */ /* 0x004fe40003f25270 */
[----:B------:R-:W-:-:S05]  /*15e0*/  SHF.L.U32 R11, R29, 0x7, RZ ;  /* 0x000000071d0b7819 */ /* 0x000fca00000006ff */
[----:B0-----:R-:W-:Y:S01]  /*15f0*/  VIADD R4, R11, 0x7f ;  /* 0x0000007f0b047836 */ /* 0x001fe20000000000 */
[----:B------:R0:W-:Y:S05]  /*1600*/  STL [R1+0x68], R11 ;  /* 0x0000680b01007387 */ /* 0x0001ea0000100800 */
[----:B------:R-:W2:Y:S08]  /*1610*/  @P1 LDC R9, c[0x0][0x44c] ;  /* 0x00011300ff091b82 */ /* 0x000eb00000000800 */
[----:B------:R-:W1:Y:S01]  /*1620*/  @P1 LDC R5, c[0x0][0x450] ;  /* 0x00011400ff051b82 */ /* 0x000e620000000800 */
[----:B---3--:R-:W-:-:S02]  /*1630*/  @P0 IMAD.IADD R2, R8, 0x1, -R3 ;  /* 0x0000000108020824 */ /* 0x008fc400078e0a03 */
[----:B------:R-:W-:Y:S02]  /*1640*/  IMAD.IADD R8, R25, 0x1, -R0 ;  /* 0x0000000119087824 */ /* 0x000fe400078e0a00 */
[----:B--2---:R-:W-:-:S03]  /*1650*/  @P1 IMAD.HI.U32 R0, R4, R9, RZ ;  /* 0x0000000904001227 */ /* 0x004fc600078e00ff */
[----:B----4-:R-:W-:Y:S01]  /*1660*/  IADD3 R6, R8, R2, RZ ;  /* 0x0000000208067210 */ /* 0x010fe20007ffe0ff */
[----:B------:R-:W-:Y:S01]  /*1670*/  IMAD.MOV R116, RZ, RZ, -R8 ;  /* 0x000000ffff747224 */ /* 0x000fe200078e0a08 */
[----:B-1----:R-:W-:Y:S02]  /*1680*/  @P1 SHF.R.U32.HI R4, RZ, R5, R0 ;  /* 0x00000005ff041219 */ /* 0x002fe40000011600 */
[C---:B------:R-:W-:Y:S01]  /*1690*/  IADD3 R139, R6.reuse, 0x50, -R10 ;  /* 0x00000050068b7810 */ /* 0x040fe20007ffe80a */
[----:B------:R-:W-:Y:S01]  /*16a0*/  VIADD R0, R6, 0x4f ;  /* 0x0000004f06007836 */ /* 0x000fe20000000000 */
[----:B------:R-:W-:Y:S01]  /*16b0*/  VIMNMX R116, RZ, R116, !PT ;  /* 0x00000074ff747248 */ /* 0x000fe20007fe0100 */
[----:B------:R0:W-:Y:S02]  /*16c0*/  STL [R1+0x70], R6 ;  /* 0x0000700601007387 */ /* 0x0001e40000100800 */
[----:B------:R-:W-:Y:S02]  /*16d0*/  IMAD.IADD R4, R139, 0x1, R4 ;  /* 0x000000018b047824 */ /* 0x000fe400078e0204 */
[----:B------:R-:W-:-:S04]  /*16e0*/  IMAD.HI R0, R0, 0x66666667, RZ ;  /* 0x6666666700007827 */ /* 0x000fc800078e02ff */
[----:B------:R-:W-:Y:S01]  /*16f0*/  IMAD.HI R4, R4, 0x66666667, RZ ;  /* 0x6666666704047827 */ /* 0x000fe200078e02ff */
[----:B------:R-:W-:-:S04]  /*1700*/  SHF.R.U32.HI R3, RZ, 0x1f, R0 ;  /* 0x0000001fff037819 */ /* 0x000fc80000011600 */
[----:B------:R-:W-:Y:S02]  /*1710*/  SHF.R.U32.HI R5, RZ, 0x1f, R4 ;  /* 0x0000001fff057819 */ /* 0x000fe40000011604 */
[----:B------:R-:W-:Y:S02]  /*1720*/  LEA.HI.SX32 R140, R0, R3, 0x1b ;  /* 0x00000003008c7211 */ /* 0x000fe400078fdaff */
[----:B------:R-:W-:-:S04]  /*1730*/  LEA.HI.SX32 R5, R4, R5, 0x1b ;  /* 0x0000000504057211 */ /* 0x000fc800078fdaff */
[----:B------:R-:W-:-:S05]  /*1740*/  VIMNMX R5, R140, R5, PT ;  /* 0x000000058c057248 */ /* 0x000fca0003fe0100 */
[----:B------:R-:W-:-:S05]  /*1750*/  IMAD R5, R5, 0x50, -R8 ;  /* 0x0000005005057824 */ /* 0x000fca00078e0a08 */
[----:B------:R-:W-:-:S04]  /*1760*/  VIMNMX R5, R5, R2, PT ;  /* 0x0000000205057248 */ /* 0x000fc80003fe0100 */
[----:B------:R-:W-:Y:S01]  /*1770*/  ISETP.GT.AND P0, PT, R5, R116, PT ;  /* 0x000000740500720c */ /* 0x000fe20003f04270 */
[----:B------:R-:W-:-:S05]  /*1780*/  IMAD.WIDE.U32 R116, R116, -0x33333333, RZ ;  /* 0xcccccccd74747825 */ /* 0x000fca00078e00ff */
[----:B------:R-:W-:-:S05]  /*1790*/  SHF.R.U32.HI R116, RZ, 0x6, R117 ;  /* 0x00000006ff747819 */ /* 0x000fca0000011675 */
[----:B------:R-:W-:Y:S02]  /*17a0*/  IMAD.MOV.U32 R24, RZ, RZ, R116 ;  /* 0x000000ffff187224 */ /* 0x000fe400078e0074 */
[----:B------:R-:W-:-:S05]  /*17b0*/  @P0 IADD3 R0, R5, 0x4f, RZ ;  /* 0x0000004f05000810 */ /* 0x000fca0007ffe0ff */
        /* <DEDUP_REMOVED lines=26> */
.L_x_2689:
[----:B------:R-:W-:Y:S05]  /*1960*/  BSYNC B6 ;  /* 0x0000000000067941 */ /* 0x000fea0003800000 */
.L_x_2688:
[----:B------:R-:W-:Y:S01]  /*1970*/  IADD3 R0, R22, 0x400, RZ ;  /* 0x0000040016007810 */ /* 0x000fe20007ffe0ff */
[----:B------:R-:W-:Y:S03]  /*1980*/  BSSY B6, `(.L_x_2690) ;  /* 0x0000013000067945 */ /* 0x000fe60003800000 */
        /* <DEDUP_REMOVED lines=18> */
.L_x_2691:
[----:B------:R-:W-:Y:S05]  /*1ab0*/  BSYNC B6 ;  /* 0x0000000000067941 */ /* 0x000fea0003800000 */
.L_x_2690:
[----:B------:R-:W2:Y:S01]  /*1ac0*/  LDL R29, [R1+0x64] ;  /* 0x00006400011d7983 */ /* 0x000ea20000100800 */
[----:B------:R-:W-:Y:S01]  /*1ad0*/  ULDC.64 UR4, c[0x0][0x9f8] ;  /* 0x00027e0000047ab9 */ /* 0x000fe20000000a00 */
[----:B------:R-:W0:Y:S01]  /*1ae0*/  LDC R115, c[0x0][0x3f4] ;  /* 0x0000fd00ff737b82 */ /* 0x000e220000000800 */
[----:B------:R-:W-:Y:S01]  /*1af0*/  ISETP.NE.U32.AND P0, PT, RZ, UR4, PT ;  /* 0x00000004ff007c0c */ /* 0x000fe2000bf05070 */
[----:B------:R-:W3:Y:S04]  /*1b00*/  LDL R31, [R1+0x50] ;  /* 0x00005000011f7983 */ /* 0x000ee80000100800 */
[----:B------:R-:W4:Y:S01]  /*1b10*/  LDL R20, [R1+0x60] ;  /* 0x0000600001147983 */ /* 0x000f220000100800 */
[----:B------:R-:W-:Y:S01]  /*1b20*/  ISETP.NE.AND.EX P0, PT, RZ, UR5, PT, P0 ;  /* 0x00000005ff007c0c */ /* 0x000fe2000bf05300 */
[----:B------:R-:W1:Y:S01]  /*1b30*/  LDC.64 R92, c[0x0][0x408] ;  /* 0x00010200ff5c7b82 */ /* 0x000e620000000a00 */
[----:B------:R-:W0:Y:S07]  /*1b40*/  S2R R0, SR_TID.X ;  /* 0x0000000000007919 */ /* 0x000e2e0000002100 */
[----:B------:R-:W1:Y:S04]  /*1b50*/  LDC.64 R98, c[0x0][0x3f8] ;  /* 0x0000fe00ff627b82 */ /* 0x000e680000000a00 */
[----:B------:R-:W-:Y:S01]  /*1b60*/  @P0 IADD3 R4, P1, R26, UR4, RZ ;  /* 0x000000041a040c10 */ /* 0x000fe2000ff3e0ff */
[----:B------:R-:W-:-:S03]  /*1b70*/  ULDC UR4, c[0x0][0x2f4] ;  /* 0x0000bd0000047ab9 */ /* 0x000fc60000000800 */
[----:B------:R-:W-:-:S05]  /*1b80*/  @P0 IADD3.X R5, R27, UR5, RZ, P1, !PT ;  /* 0x000000051b050c10 */ /* 0x000fca0008ffe4ff */
[----:B------:R0:W4:Y:S01]  /*1b90*/  @P0 LDG.E R91, desc[UR60][R4.64] ;  /* 0x0000003c045b0981 */ /* 0x000122000c1e1900 */
[----:B------:R-:W-:Y:S02]  /*1ba0*/  ISETP.GE.AND P1, PT, R213, UR4, PT ;  /* 0x00000004d5007c0c */ /* 0x000fe4000bf26270 */
[----:B------:R-:W-:Y:S02]  /*1bb0*/  ISETP.GE.AND P0, PT, R16, UR4, PT ;  /* 0x0000000410007c0c */ /* 0x000fe4000bf06270 */
[----:B------:R-:W-:-:S04]  /*1bc0*/  SEL R3, RZ, 0xffffffff, P1 ;  /* 0xffffffffff037807 */ /* 0x000fc80000800000 */
[----:B------:R-:W-:Y:S01]  /*1bd0*/  SHF.L.U32 R3, R3, 0x1, RZ ;  /* 0x0000000103037819 */ /* 0x000fe200000006ff */
[----:B0-----:R-:W-:Y:S01]  /*1be0*/  VIADD R6, R0, 0xffffff80 ;  /* 0xffffff8000067836 */ /* 0x001fe20000000000 */
[----:B------:R-:W-:Y:S02]  /*1bf0*/  SEL R0, RZ, 0x1, P0 ;  /* 0x00000001ff007807 */ /* 0x000fe40000000000 */
[----:B------:R-:W-:Y:S02]  /*1c00*/  ISETP.GE.AND P0, PT, R18, UR4, PT ;  /* 0x0000000412007c0c */ /* 0x000fe4000bf06270 */
[----:B------:R-:W-:Y:S02]  /*1c10*/  SHF.R.S32.HI R7, RZ, 0x1f, R6 ;  /* 0x0000001fff077819 */ /* 0x000fe40000011406 */
[----:B------:R-:W-:Y:S02]  /*1c20*/  LOP3.LUT R0, R3, 0x2, R0, 0xe2, !PT ;  /* 0x0000000203007812 */ /* 0x000fe400078ee200 */
[----:B------:R-:W-:-:S02]  /*1c30*/  SEL R3, RZ, 0x4, P0 ;  /* 0x00000004ff037807 */ /* 0x000fc40000000000 */
[----:B------:R-:W-:Y:S02]  /*1c40*/  ISETP.GE.AND P2, PT, R16, R115, PT ;  /* 0x000000731000720c */ /* 0x000fe40003f46270 */
[----:B------:R-:W-:Y:S02]  /*1c50*/  SHF.R.S32.HI R9, RZ, 0x1f, R220 ;  /* 0x0000001fff097819 */ /* 0x000fe400000114dc */
[----:B------:R-:W-:Y:S02]  /*1c60*/  LEA.HI R7, R7, R6, RZ, 0x3 ;  /* 0x0000000607077211 */ /* 0x000fe400078f18ff */
[----:B------:R-:W-:Y:S02]  /*1c70*/  LOP3.LUT R5, R0, R3, RZ, 0xfc, !PT ;  /* 0x0000000300057212 */ /* 0x000fe400078efcff */
[----:B------:R-:W-:Y:S01]  /*1c80*/  SEL R3, R115, RZ, P2 ;  /* 0x000000ff73037207 */ /* 0x000fe20001000000 */
[----:B-1----:R-:W-:Y:S01]  /*1c90*/  IMAD R0, R9, R92, RZ ;  /* 0x0000005c09007224 */ /* 0x002fe200078e02ff */
[----:B------:R-:W-:Y:S01]  /*1ca0*/  LOP3.LUT R7, R7, 0xfffffff8, RZ, 0xc0, !PT ;  /* 0xfffffff807077812 */ /* 0x000fe200078ec0ff */
[----:B------:R-:W-:Y:S01]  /*1cb0*/  IMAD R4, R9, R98, RZ ;  /* 0x0000006209047224 */ /* 0x000fe200078e02ff */
[----:B------:R-:W-:Y:S01]  /*1cc0*/  SHF.R.S32.HI R215, RZ, 0x1f, R214 ;  /* 0x0000001fffd77819 */ /* 0x000fe200000114d6 */
[----:B------:R-:W-:Y:S01]  /*1cd0*/  VIADD R21, R220, 0x40 ;  /* 0x00000040dc157836 */ /* 0x000fe20000000000 */
[----:B------:R-:W-:Y:S01]  /*1ce0*/  ISETP.GE.AND P1, PT, R213, R115, PT ;  /* 0x00000073d500720c */ /* 0x000fe20003f26270 */
[----:B------:R-:W-:Y:S01]  /*1cf0*/  IMAD.IADD R3, R16, 0x1, R3 ;  /* 0x0000000110037824 */ /* 0x000fe200078e0203 */
[C---:B------:R-:W-:Y:S01]  /*1d00*/  IADD3 R28, R220.reuse, 0x20, RZ ;  /* 0x00000020dc1c7810 */ /* 0x040fe20007ffe0ff */
[----:B------:R-:W-:-:S02]  /*1d10*/  VIADD R33, R220, 0x20 ;  /* 0x00000020dc217836 */ /* 0x000fc40000000000 */
[----:B------:R-:W-:Y:S02]  /*1d20*/  IMAD.IADD R15, R6, 0x1, -R7 ;  /* 0x00000001060f7824 */ /* 0x000fe400078e0a07 */
[C---:B------:R-:W-:Y:S01]  /*1d30*/  IMAD R9, R220.reuse, R93, R0 ;  /* 0x0000005ddc097224 */ /* 0x040fe200078e0200 */
[----:B------:R-:W-:Y:S01]  /*1d40*/  SEL R0, R115, RZ, P1 ;  /* 0x000000ff73007207 */ /* 0x000fe20000800000 */
[C---:B------:R-:W-:Y:S02]  /*1d50*/  IMAD R7, R220.reuse, R99, R4 ;  /* 0x00000063dc077224 */ /* 0x040fe400078e0204 */
[----:B------:R-:W-:Y:S01]  /*1d60*/  IMAD.WIDE.U32 R102, R220, R98, R214 ;  /* 0x00000062dc667225 */ /* 0x000fe200078e00d6 */
[----:B------:R-:W-:-:S03]  /*1d70*/  SHF.L.U32 R6, R21, 0x6, RZ ;  /* 0x0000000615067819 */ /* 0x000fc600000006ff */
[----:B------:R-:W-:Y:S01]  /*1d80*/  IMAD.WIDE.U32 R100, R220, R98, R16 ;  /* 0x00000062dc647225 */ /* 0x000fe200078e0010 */
[----:B------:R-:W-:-:S03]  /*1d90*/  SHF.R.S32.HI R4, RZ, 0x1f, R3 ;  /* 0x0000001fff047819 */ /* 0x000fc60000011403 */
[----:B------:R-:W-:Y:S02]  /*1da0*/  IMAD.SHL.U32 R33, R33, 0x40, RZ ;  /* 0x0000004021217824 */ /* 0x000fe400078e00ff */
[----:B------:R-:W-:Y:S02]  /*1db0*/  IMAD.SHL.U32 R28, R28, 0x40, RZ ;  /* 0x000000401c1c7824 */ /* 0x000fe400078e00ff */
[----:B------:R-:W-:Y:S02]  /*1dc0*/  IMAD.IADD R103, R103, 0x1, R7 ;  /* 0x0000000167677824 */ /* 0x000fe400078e0207 */
[----:B------:R-:W-:Y:S02]  /*1dd0*/  IMAD.IADD R101, R7, 0x1, R101 ;  /* 0x0000000107657824 */ /* 0x000fe400078e0265 */
[----:B------:R-:W-:Y:S01]  /*1de0*/  IMAD.IADD R7, R213, 0x1, R0 ;  /* 0x00000001d5077824 */ /* 0x000fe200078e0200 */
[----:B------:R-:W-:Y:S02]  /*1df0*/  LOP3.LUT R0, R6, 0x1c0, RZ, 0xc0, !PT ;  /* 0x000001c006007812 */ /* 0x000fe400078ec0ff */
[----:B------:R-:W-:-:S02]  /*1e00*/  LEA.HI R6, R4, R3, RZ, 0x6 ;  /* 0x0000000304067211 */ /* 0x000fc400078f30ff */
[----:B------:R-:W-:Y:S02]  /*1e10*/  LEA.HI R11, R4, R3, RZ, 0x3 ;  /* 0x00000003040b7211 */ /* 0x000fe400078f18ff */
[----:B------:R-:W-:Y:S02]  /*1e20*/  LOP3.LUT R33, R33, 0x1c0, RZ, 0xc0, !PT ;  /* 0x000001c021217812 */ /* 0x000fe400078ec0ff */
[----:B------:R-:W-:Y:S01]  /*1e30*/  LOP3.LUT R28, R28, 0x1c0, RZ, 0xc0, !PT ;  /* 0x000001c01c1c7812 */ /* 0x000fe200078ec0ff */
[CC--:B------:R-:W-:Y:S01]  /*1e40*/  IMAD.WIDE.U32 R96, R220.reuse, R92.reuse, R214 ;  /* 0x0000005cdc607225 */ /* 0x0c0fe200078e00d6 */
[----:B------:R-:W-:Y:S02]  /*1e50*/  SHF.R.S32.HI R4, RZ, 0x1f, R7 ;  /* 0x0000001fff047819 */ /* 0x000fe40000011407 */
[----:B------:R-:W-:Y:S01]  /*1e60*/  SHF.R.S32.HI R6, RZ, 0x6, R6 ;  /* 0x00000006ff067819 */ /* 0x000fe20000011406 */
[----:B------:R-:W-:Y:S01]  /*1e70*/  IMAD.WIDE.U32 R94, R220, R92, R16 ;  /* 0x0000005cdc5e7225 */ /* 0x000fe200078e0010 */
[----:B------:R-:W-:-:S02]  /*1e80*/  LOP3.LUT R8, R33, 0x38, R11, 0xf8, !PT ;  /* 0x0000003821087812 */ /* 0x000fc400078ef80b */
[----:B------:R-:W-:Y:S01]  /*1e90*/  SHF.R.U32.HI R28, RZ, 0x3, R28 ;  /* 0x00000003ff1c7819 */ /* 0x000fe2000001161c */
[----:B------:R-:W0:Y:S01]  /*1ea0*/  S2R R141, SR_TID.X ;  /* 0x00000000008d7919 */ /* 0x000e220000002100 */
[----:B------:R-:W-:Y:S01]  /*1eb0*/  IADD3 R97, R97, R9, RZ ;  /* 0x0000000961617210 */ /* 0x000fe20007ffe0ff */
[----:B------:R-:W-:Y:S01]  /*1ec0*/  IMAD.IADD R95, R9, 0x1, R95 ;  /* 0x00000001095f7824 */ /* 0x000fe200078e025f */
[----:B------:R-:W-:Y:S02]  /*1ed0*/  LOP3.LUT R3, R228, 0x38, R11, 0xf8, !PT ;  /* 0x00000038e4037812 */ /* 0x000fe400078ef80b */
[----:B------:R-:W-:Y:S02]  /*1ee0*/  SHF.R.U32.HI R32, RZ, 0x3, R228 ;  /* 0x00000003ff207819 */ /* 0x000fe400000116e4 */
[----:B------:R-:W-:Y:S02]  /*1ef0*/  LEA.HI R21, R4, R7, RZ, 0x3 ;  /* 0x0000000704157211 */ /* 0x000fe400078f18ff */
[----:B------:R-:W-:-:S02]  /*1f00*/  LOP3.LUT R9, R8, R28, RZ, 0x3c, !PT ;  /* 0x0000001c08097212 */ /* 0x000fc400078e3cff */
[----:B------:R-:W-:Y:S02]  /*1f10*/  LEA.HI R4, R4, R7, RZ, 0x6 ;  /* 0x0000000704047211 */ /* 0x000fe400078f30ff */
[----:B------:R-:W-:Y:S02]  /*1f20*/  SHF.R.U32.HI R138, RZ, 0x3, R0 ;  /* 0x00000003ff8a7819 */ /* 0x000fe40000011600 */
[----:B------:R-:W-:Y:S02]  /*1f30*/  LOP3.LUT R13, R0, 0x38, R11, 0xf8, !PT ;  /* 0x00000038000d7812 */ /* 0x000fe400078ef80b */
[----:B------:R-:W-:Y:S02]  /*1f40*/  LOP3.LUT R3, R3, R32, RZ, 0x3c, !PT ;  /* 0x0000002003037212 */ /* 0x000fe400078e3cff */
[----:B------:R-:W-:Y:S02]  /*1f50*/  SHF.R.S32.HI R4, RZ, 0x6, R4 ;  /* 0x00000006ff047819 */ /* 0x000fe40000011404 */
[----:B------:R-:W-:-:S02]  /*1f60*/  LOP3.LUT R13, R13, R138, RZ, 0x3c, !PT ;  /* 0x0000008a0d0d7212 */ /* 0x000fc400078e3cff */
[----:B------:R-:W-:Y:S02]  /*1f70*/  ISETP.GE.AND P0, PT, R19, UR4, PT ;  /* 0x0000000413007c0c */ /* 0x000fe4000bf06270 */
[----:B------:R-:W-:Y:S01]  /*1f80*/  LOP3.LUT R7, R33, 0x38, R21, 0xf8, !PT ;  /* 0x0000003821077812 */ /* 0x000fe200078ef815 */
[----:B-----5:R-:W-:Y:S01]  /*1f90*/  IMAD.WIDE.U32 R102, R135, R98, R102 ;  /* 0x0000006287667225 */ /* 0x020fe200078e0066 */
[C-C-:B------:R-:W-:Y:S02]  /*1fa0*/  SHF.L.U64.HI R106, R92.reuse, 0x5, R93.reuse ;  /* 0x000000055c6a7819 */ /* 0x140fe4000001025d */
[----:B------:R-:W-:Y:S01]  /*1fb0*/  LOP3.LUT R8, R7, R28, RZ, 0x3c, !PT ;  /* 0x0000001c07087212 */ /* 0x000fe200078e3cff */
[----:B------:R-:W-:Y:S01]  /*1fc0*/  IMAD R7, R93, 0x50, RZ ;  /* 0x000000505d077824 */ /* 0x000fe200078e02ff */
[C---:B------:R-:W-:Y:S01]  /*1fd0*/  SHF.L.U64.HI R110, R92.reuse, 0x6, R93 ;  /* 0x000000065c6e7819 */ /* 0x040fe2000001025d */
[----:B------:R-:W-:Y:S01]  /*1fe0*/  IMAD.SHL.U32 R107, R92, 0x20, RZ ;  /* 0x000000205c6b7824 */ /* 0x000fe200078e00ff */
[--C-:B------:R-:W-:Y:S01]  /*1ff0*/  SHF.L.U64.HI R104, R98, 0x5, R99.reuse ;  /* 0x0000000562687819 */ /* 0x100fe20000010263 */
[----:B------:R-:W-:Y:S01]  /*2000*/  IMAD.SHL.U32 R111, R92, 0x40, RZ ;  /* 0x000000405c6f7824 */ /* 0x000fe200078e00ff */
[C---:B------:R-:W-:Y:S01]  /*2010*/  SHF.L.U64.HI R108, R98.reuse, 0x6, R99 ;  /* 0x00000006626c7819 */ /* 0x040fe20000010263 */
[----:B------:R-:W-:Y:S01]  /*2020*/  IMAD.WIDE.U32 R96, R135, R92, R96 ;  /* 0x0000005c87607225 */ /* 0x000fe200078e0060 */
[----:B------:R-:W-:-:S03]  /*2030*/  SHF.L.U32 R105, R98, 0x5, RZ ;  /* 0x0000000562697819 */ /* 0x000fc600000006ff */
[----:B------:R-:W-:Y:S01]  /*2040*/  IMAD.WIDE.U32 R94, R135, R92, R94 ;  /* 0x0000005c875e7225 */ /* 0x000fe200078e005e */
[----:B------:R-:W-:-:S03]  /*2050*/  LOP3.LUT R10, R11, 0xfffffff8, RZ, 0xc0, !PT ;  /* 0xfffffff80b0a7812 */ /* 0x000fc600078ec0ff */
[----:B------:R-:W-:Y:S02]  /*2060*/  IMAD R121, R99, 0x50, RZ ;  /* 0x0000005063797824 */ /* 0x000fe400078e02ff */
[----:B------:R-:W-:Y:S02]  /*2070*/  IMAD.SHL.U32 R109, R98, 0x40, RZ ;  /* 0x00000040626d7824 */ /* 0x000fe400078e00ff */
[----:B------:R-:W-:Y:S01]  /*2080*/  IMAD.WIDE.U32 R100, R135, R98, R100 ;  /* 0x0000006287647225 */ /* 0x000fe200078e0064 */
[----:B0-----:R-:W-:-:S03]  /*2090*/  LEA.HI R141, R141, 0x8, RZ, 0x19 ;  /* 0x000000088d8d7811 */ /* 0x001fc600078fc8ff */
[----:B------:R-:W-:Y:S01]  /*20a0*/  IMAD.IADD R118, R118, 0x1, R25 ;  /* 0x0000000176767824 */ /* 0x000fe200078e0219 */
[----:B------:R-:W-:Y:S01]  /*20b0*/  SHF.L.U32 R115, R115, 0x1, RZ ;  /* 0x0000000173737819 */ /* 0x000fe200000006ff */
[----:B------:R-:W-:Y:S01]  /*20c0*/  IMAD R112, R15, 0x20, R220 ;  /* 0x000000200f707824 */ /* 0x000fe200078e02dc */
[----:B------:R-:W-:Y:S01]  /*20d0*/  SHF.R.S32.HI R28, RZ, 0x1f, R10 ;  /* 0x0000001fff1c7819 */ /* 0x000fe2000001140a */
[C---:B--2---:R-:W-:Y:S02]  /*20e0*/  IMAD R132, R6.reuse, 0x1400, R29 ;  /* 0x0000140006847824 */ /* 0x044fe400078e021d */
[----:B---3--:R-:W-:Y:S02]  /*20f0*/  IMAD R134, R6, 0x1400, R31 ;  /* 0x0000140006867824 */ /* 0x008fe400078e021f */
[----:B------:R-:W-:Y:S01]  /*2100*/  IMAD.IADD R132, R132, 0x1, R9 ;  /* 0x0000000184847824 */ /* 0x000fe200078e0209 */
[----:B------:R-:W-:Y:S01]  /*2110*/  LOP3.LUT R9, R0, 0x38, R21, 0xf8, !PT ;  /* 0x0000003800097812 */ /* 0x000fe200078ef815 */
[----:B----4-:R-:W-:-:S02]  /*2120*/  IMAD R130, R6, 0x1400, R20 ;  /* 0x0000140006827824 */ /* 0x010fc400078e0214 */
[----:B------:R-:W-:Y:S01]  /*2130*/  IMAD.IADD R134, R134, 0x1, R3 ;  /* 0x0000000186867824 */ /* 0x000fe200078e0203 */
[----:B------:R-:W-:Y:S01]  /*2140*/  LOP3.LUT R3, R228, 0x38, R21, 0xf8, !PT ;  /* 0x00000038e4037812 */ /* 0x000fe200078ef815 */
[----:B------:R-:W-:Y:S01]  /*2150*/  IMAD R133, R4, 0x1400, R31 ;  /* 0x0000140004857824 */ /* 0x000fe200078e021f */
[----:B------:R-:W-:Y:S01]  /*2160*/  IADD3 R130, R130, R13, RZ ;  /* 0x0000000d82827210 */ /* 0x000fe20007ffe0ff */
[C---:B------:R-:W-:Y:S02]  /*2170*/  IMAD R131, R4.reuse, 0x1400, R29 ;  /* 0x0000140004837824 */ /* 0x040fe400078e021d */
[----:B------:R-:W-:Y:S01]  /*2180*/  IMAD R123, R4, 0x1400, R20 ;  /* 0x00001400047b7824 */ /* 0x000fe200078e0214 */
[----:B------:R-:W-:Y:S02]  /*2190*/  LOP3.LUT R4, R9, R138, RZ, 0x3c, !PT ;  /* 0x0000008a09047212 */ /* 0x000fe400078e3cff */
[----:B------:R-:W-:Y:S02]  /*21a0*/  SHF.R.S32.HI R13, RZ, 0x1f, R135 ;  /* 0x0000001fff0d7819 */ /* 0x000fe40000011487 */
[----:B------:R-:W-:Y:S01]  /*21b0*/  LOP3.LUT R6, R3, R32, RZ, 0x3c, !PT ;  /* 0x0000002003067212 */ /* 0x000fe200078e3cff */
[----:B------:R-:W-:-:S02]  /*21c0*/  IMAD.IADD R123, R123, 0x1, R4 ;  /* 0x000000017b7b7824 */ /* 0x000fc400078e0204 */
[----:B------:R-:W-:Y:S02]  /*21d0*/  IMAD R4, R13, R92, RZ ;  /* 0x0000005c0d047224 */ /* 0x000fe400078e02ff */
[----:B------:R-:W-:Y:S02]  /*21e0*/  IMAD.IADD R133, R133, 0x1, R6 ;  /* 0x0000000185857824 */ /* 0x000fe400078e0206 */
[----:B------:R-:W-:Y:S02]  /*21f0*/  IMAD R6, R13, R98, RZ ;  /* 0x000000620d067224 */ /* 0x000fe400078e02ff */
[C---:B------:R-:W-:Y:S01]  /*2200*/  IMAD R13, R135.reuse, R93, R4 ;  /* 0x0000005d870d7224 */ /* 0x040fe200078e0204 */
[----:B------:R-:W-:Y:S01]  /*2210*/  SEL R4, RZ, 0x8, P0 ;  /* 0x00000008ff047807 */ /* 0x000fe20000000000 */
[----:B------:R-:W-:Y:S01]  /*2220*/  IMAD R9, R135, R99, R6 ;  /* 0x0000006387097224 */ /* 0x000fe200078e0206 */
[----:B------:R-:W-:Y:S01]  /*2230*/  SHF.R.S32.HI R20, RZ, 0x3, R21 ;  /* 0x00000003ff147819 */ /* 0x000fe20000011415 */
[----:B------:R-:W-:Y:S01]  /*2240*/  IMAD.WIDE.U32 R92, R92, 0x50, RZ ;  /* 0x000000505c5c7825 */ /* 0x000fe200078e00ff */
[----:B------:R-:W-:-:S02]  /*2250*/  LOP3.LUT R27, R5, R4, RZ, 0xfc, !PT ;  /* 0x00000004051b7212 */ /* 0x000fc400078efcff */
[----:B------:R-:W-:Y:S01]  /*2260*/  LOP3.LUT R21, R21, 0xfffffff8, RZ, 0xc0, !PT ;  /* 0xfffffff815157812 */ /* 0x000fe200078ec0ff */
[----:B------:R-:W-:Y:S01]  /*2270*/  IMAD.WIDE.U32 R98, R98, 0x50, RZ ;  /* 0x0000005062627825 */ /* 0x000fe200078e00ff */
[----:B------:R-:W-:Y:S02]  /*2280*/  LOP3.LUT R4, R5, 0x1, RZ, 0xc0, !PT ;  /* 0x0000000105047812 */ /* 0x000fe400078ec0ff */
[----:B------:R-:W-:Y:S01]  /*2290*/  IADD3 R5, R103, R9, RZ ;  /* 0x0000000967057210 */ /* 0x000fe20007ffe0ff */
[----:B------:R-:W-:Y:S01]  /*22a0*/  IMAD.IADD R131, R131, 0x1, R8 ;  /* 0x0000000183837824 */ /* 0x000fe200078e0208 */
[----:B------:R-:W-:Y:S01]  /*22b0*/  LOP3.LUT R25, R27, 0x2, RZ, 0xc0, !PT ;  /* 0x000000021b197812 */ /* 0x000fe200078ec0ff */
[----:B------:R-:W-:Y:S01]  /*22c0*/  IMAD.IADD R122, R93, 0x1, R7 ;  /* 0x000000015d7a7824 */ /* 0x000fe200078e0207 */
[----:B------:R-:W-:Y:S01]  /*22d0*/  LOP3.LUT R26, R27, 0x4, RZ, 0xc0, !PT ;  /* 0x000000041b1a7812 */ /* 0x000fe200078ec0ff */
[----:B------:R-:W-:Y:S01]  /*22e0*/  IMAD.IADD R6, R9, 0x1, R101 ;  /* 0x0000000109067824 */ /* 0x000fe200078e0265 */
[----:B------:R-:W-:Y:S01]  /*22f0*/  SHF.R.S32.HI R3, RZ, 0x1f, R30 ;  /* 0x0000001fff037819 */ /* 0x000fe2000001141e */
[----:B------:R-:W-:Y:S01]  /*2300*/  IMAD.IADD R121, R99, 0x1, R121 ;  /* 0x0000000163797824 */ /* 0x000fe200078e0279 */
[----:B------:R-:W-:Y:S01]  /*2310*/  SHF.R.S32.HI R9, RZ, 0x3, R11 ;  /* 0x00000003ff097819 */ /* 0x000fe2000001140b */
[----:B------:R-:W-:Y:S01]  /*2320*/  IMAD.IADD R7, R97, 0x1, R13 ;  /* 0x0000000161077824 */ /* 0x000fe200078e020d */
[----:B------:R-:W-:Y:S01]  /*2330*/  LOP3.LUT R27, R27, 0x8, RZ, 0xc0, !PT ;  /* 0x000000081b1b7812 */ /* 0x000fe200078ec0ff */
[----:B------:R-:W-:Y:S01]  /*2340*/  IMAD.IADD R8, R13, 0x1, R95 ;  /* 0x000000010d087824 */ /* 0x000fe200078e025f */
[----:B------:R-:W-:-:S02]  /*2350*/  SHF.R.S32.HI R117, RZ, 0x1f, R91 ;  /* 0x0000001fff757819 */ /* 0x000fc4000001145b */
[----:B------:R-:W-:-:S07]  /*2360*/  SHF.R.S32.HI R29, RZ, 0x1f, R21 ;  /* 0x0000001fff1d7819 */ /* 0x000fce0000011415 */
.L_x_2808:
[----:B--2---:R-:W2:Y:S01]  /*2370*/  LDL R34, [R1+0x50] ;  /* 0x0000500001227983 */ /* 0x004ea20000100800 */
[----:B------:R-:W0:Y:S01]  /*2380*/  LDC R84, c[0x0][0x430] ;  /* 0x00010c00ff547b82 */ /* 0x000e220000000800 */
[----:B------:R-:W-:Y:S02]  /*2390*/  IADD3 R24, R24, -0x1, RZ ;  /* 0xffffffff18187810 */ /* 0x000fe40007ffe0ff */
[----:B------:R-:W-:-:S03]  /*23a0*/  SHF.R.U32.HI R36, RZ, 0x3, R228 ;  /* 0x00000003ff247819 */ /* 0x000fc600000116e4 */
[----:B------:R-:W-:Y:S02]  /*23b0*/  IMAD R11, R24, 0x50, R112 ;  /* 0x00000050180b7824 */ /* 0x000fe400078e0270 */
[----:B------:R-:W1:Y:S02]  /*23c0*/  LDC R114, c[0x0][0x3f4] ;  /* 0x0000fd00ff727b82 */ /* 0x000e640000000800 */
[----:B------:R-:W-:Y:S01]  /*23d0*/  IMAD.IADD R35, R118, 0x1, R11 ;  /* 0x0000000176237824 */ /* 0x000fe200078e020b */
[----:B------:R-:W-:-:S03]  /*23e0*/  ISETP.GE.AND P0, PT, R11, R2, PT ;  /* 0x000000020b00720c */ /* 0x000fc60003f06270 */
[----:B------:R-:W-:Y:S01]  /*23f0*/  IMAD.MOV.U32 R11, RZ, RZ, R35 ;  /* 0x000000ffff0b7224 */ /* 0x000fe200078e0023 */
[----:B------:R-:W-:Y:S02]  /*2400*/  ISETP.GT.OR P0, PT, R112, 0x4f, P0 ;  /* 0x0000004f7000780c */ /* 0x000fe40000704670 */
[----:B0-----:R-:W-:-:S11]  /*2410*/  ISETP.NE.AND P3, PT, R84, 0x1, PT ;  /* 0x000000015400780c */ /* 0x001fd60003f65270 */
        /* <DEDUP_REMOVED lines=10> */
[----:B------:R-:W-:-:S05]  /*24c0*/  @!P0 IMAD.WIDE.U32 R14, R91, R32, R14 ;  /* 0x000000205b0e8225 */ /* 0x000fca00078e000e */
[----:B------:R-:W-:Y:S01]  /*24d0*/  @!P0 IADD3 R15, R15, R31, RZ ;  /* 0x0000001f0f0f8210 */ /* 0x000fe20007ffe0ff */
[----:B------:R-:W-:Y:S01]  /*24e0*/  IMAD.MOV.U32 R31, RZ, RZ, RZ ;  /* 0x000000ffff1f7224 */ /* 0x000fe200078e00ff */
[----:B---3--:R-:W-:-:S04]  /*24f0*/  @!P0 LEA R12, P3, R14, R12, 0x2 ;  /* 0x0000000c0e0c8211 */ /* 0x008fc800078610ff */
[----:B------:R-:W-:Y:S02]  /*2500*/  @!P0 LEA.HI.X R13, R14, R13, R15, 0x2, P3 ;  /* 0x0000000d0e0d8211 */ /* 0x000fe400018f140f */
[----:B------:R-:W-:-:S03]  /*2510*/  LOP3.LUT R14, R228, 0x38, R16, 0xf8, !PT ;  /* 0x00000038e40e7812 */ /* 0x000fc600078ef810 */
[----:B------:R0:W5:Y:S01]  /*2520*/  @!P0 LDG.E R31, desc[UR60][R12.64] ;  /* 0x0000003c0c1f8981 */ /* 0x000162000c1e1900 */
[----:B------:R-:W-:Y:S01]  /*2530*/  ISETP.GE.AND P0, PT, R114, 0x1, PT ;  /* 0x000000017200780c */ /* 0x000fe20003f06270 */
[----:B------:R-:W-:Y:S01]  /*2540*/  IMAD.MOV R11, RZ, RZ, -R11 ;  /* 0x000000ffff0b7224 */ /* 0x000fe200078e0a0b */
[----:B------:R-:W-:Y:S01]  /*2550*/  ISETP.GT.AND P3, PT, R24, R116, PT ;  /* 0x000000741800720c */ /* 0x000fe20003f64270 */
[----:B------:R-:W-:Y:S05]  /*2560*/  YIELD ;  /* 0x0000000000007946 */ /* 0x000fea0003800000 */
[----:B------:R-:W-:Y:S01]  /*2570*/  BSSY B0, `(.L_x_2692) ;  /* 0x00007b9000007945 */ /* 0x000fe20003800000 */
[----:B------:R-:W-:Y:S01]  /*2580*/  IMAD R84, R84, R11, R35 ;  /* 0x0000000b54547224 */ /* 0x000fe200078e0223 */
[----:B------:R-:W-:-:S02]  /*2590*/  P2R R113, PR, RZ, 0x8 ;  /* 0x00000008ff717803 */ /* 0x000fc40000000000 */
[----:B--2---:R-:W-:-:S05]  /*25a0*/  LOP3.LUT R85, R34, R14, R36, 0xf6, !PT ;  /* 0x0000000e22557212 */ /* 0x004fca00078ef624 */
[----:B------:R-:W-:-:S04]  /*25b0*/  IMAD R85, R212, 0x5000, R85 ;  /* 0x00005000d4557824 */ /* 0x000fc800078e0255 */
        /* <DEDUP_REMOVED lines=53> */
[----:B------:R-:W-:Y:S01]  /*2910*/  ISETP.GE.AND P5, PT, R214, R114, PT ;  /* 0x00000072d600720c */ /* 0x000fe20003fa6270 */
[----:B------:R-:W-:Y:S01]  /*2920*/  IMAD.X R34, R11, 0x1, R5, P0 ;  /* 0x000000010b227824 */ /* 0x000fe200000e0605 */
[----:B------:R-:W-:Y:S01]  /*2930*/  LEA R32, P0, R33, UR4, 0x1 ;  /* 0x0000000421207c11 */ /* 0x000fe2000f8008ff */
[----:B------:R-:W-:Y:S01]  /*2940*/  IMAD.X R36, R80, 0x1, R7, P4 ;  /* 0x0000000150247824 */ /* 0x000fe200020e0607 */
[----:B------:R-:W-:-:S02]  /*2950*/  CS2R R78, SRZ ;  /* 0x00000000004e7805 */ /* 0x000fc4000001ff00 */
[-C--:B------:R-:W-:Y:S02]  /*2960*/  ISETP.GE.AND P4, PT, R222, R114.reuse, PT ;  /* 0x00000072de00720c */ /* 0x080fe40003f86270 */
[----:B------:R-:W-:Y:S01]  /*2970*/  LEA.HI.X R33, R33, UR5, R34, 0x1, P0 ;  /* 0x0000000521217c11 */ /* 0x000fe200080f0c22 */
[----:B------:R-:W-:Y:S02]  /*2980*/  ULDC.64 UR4, c[0x0][0x400] ;  /* 0x0001000000047ab9 */ /* 0x000fe40000000a00 */
[C---:B------:R-:W-:Y:S02]  /*2990*/  LEA R34, P0, R35.reuse, UR4, 0x1 ;  /* 0x0000000423227c11 */ /* 0x040fe4000f8008ff */
[----:B------:R0:W5:Y:S02]  /*29a0*/  @!P5 LDG.E.64 R76, desc[UR60][R32.64] ;  /* 0x0000003c204cd981 */ /* 0x000164000c1e1b00 */
[----:B------:R-:W-:Y:S02]  /*29b0*/  LEA.HI.X R35, R35, UR5, R36, 0x1, P0 ;  /* 0x0000000523237c11 */ /* 0x000fe400080f0c24 */
        /* <DEDUP_REMOVED lines=15> */
.L_x_2696:
[----:B------:R-:W-:Y:S05]  /*2ab0*/  BSYNC B1 ;  /* 0x0000000000017941 */ /* 0x000fea0003800000 */
.L_x_2695:
[----:B0----5:R-:W-:Y:S01]  /*2ac0*/  IMAD.MOV.U32 R33, RZ, RZ, R65 ;  /* 0x000000ffff217224 */ /* 0x021fe200078e0041 */
[----:B------:R-:W-:Y:S01]  /*2ad0*/  MOV R32, R64 ;  /* 0x0000004000207202 */ /* 0x000fe20000000f00 */
[----:B------:R-:W-:Y:S01]  /*2ae0*/  IMAD.MOV.U32 R34, RZ, RZ, R68 ;  /* 0x000000ffff227224 */ /* 0x000fe200078e0044 */
[----:B------:R-:W-:Y:S01]  /*2af0*/  ISETP.GE.AND P4, PT, R37, R88, PT ;  /* 0x000000582500720c */ /* 0x000fe20003f86270 */
[----:B------:R-:W-:Y:S01]  /*2b00*/  IMAD.MOV.U32 R35, RZ, RZ, R69 ;  /* 0x000000ffff237224 */ /* 0x000fe200078e0045 */
[----:B------:R-:W-:Y:S01]  /*2b10*/  PRMT R146, R32, 0x5410, R33 ;  /* 0x0000541020927816 */ /* 0x000fe20000000021 */
[----:B------:R-:W-:Y:S01]  /*2b20*/  IMAD.MOV.U32 R33, RZ, RZ, R73 ;  /* 0x000000ffff217224 */ /* 0x000fe200078e0049 */
[----:B------:R-:W-:Y:S01]  /*2b30*/  MOV R32, R72 ;  /* 0x0000004800207202 */ /* 0x000fe20000000f00 */
[----:B------:R-:W-:Y:S01]  /*2b40*/  BSSY B1, `(.L_x_2697) ;  /* 0x0000039000017945 */ /* 0x000fe20003800000 */
        /* <DEDUP_REMOVED lines=12> */
[----:B------:R-:W-:Y:S01]  /*2c10*/  PRMT R147, R32, 0x7610, R147 ;  /* 0x0000761020937816 */ /* 0x000fe20000000093 */
[----:B------:R-:W-:Y:S01]  /*2c20*/  IMAD.MOV.U32 R33, RZ, RZ, R75 ;  /* 0x000000ffff217224 */ /* 0x000fe200078e004b */
[----:B------:R-:W-:Y:S02]  /*2c30*/  MOV R32, R74 ;  /* 0x0000004a00207202 */ /* 0x000fe40000000f00 */
[----:B------:R-:W-:-:S02]  /*2c40*/  CS2R R60, SRZ ;  /* 0x00000000003c7805 */ /* 0x000fc4000001ff00 */
[----:B------:R-:W-:Y:S01]  /*2c50*/  PRMT R160, R34, 0x5410, R35 ;  /* 0x0000541022a07816 */ /* 0x000fe20000000023 */
[----:B------:R-:W-:Y:S01]  /*2c60*/  IMAD.MOV.U32 R34, RZ, RZ, R78 ;  /* 0x000000ffff227224 */ /* 0x000fe200078e004e */
[----:B------:R-:W-:Y:S01]  /*2c70*/  PRMT R161, R32, 0x5410, R33 ;  /* 0x0000541020a17816 */ /* 0x000fe20000000021 */
[----:B------:R-:W-:Y:S01]  /*2c80*/  IMAD.MOV.U32 R35, RZ, RZ, R79 ;  /* 0x000000ffff237224 */ /* 0x000fe200078e004f */
[----:B------:R-:W-:Y:S02]  /*2c90*/  CS2R R50, SRZ ;  /* 0x0000000000327805 */ /* 0x000fe4000001ff00 */
[----:B------:R-:W-:Y:S02]  /*2ca0*/  CS2R R54, SRZ ;  /* 0x0000000000367805 */ /* 0x000fe4000001ff00 */
[----:B------:R-:W-:Y:S02]  /*2cb0*/  CS2R R58, SRZ ;  /* 0x00000000003a7805 */ /* 0x000fe4000001ff00 */
[----:B------:R-:W-:-:S02]  /*2cc0*/  CS2R R62, SRZ ;  /* 0x00000000003e7805 */ /* 0x000fc4000001ff00 */
        /* <DEDUP_REMOVED lines=32> */
.L_x_2698:
[----:B------:R-:W-:Y:S05]  /*2ed0*/  BSYNC B1 ;  /* 0x0000000000017941 */ /* 0x000fea0003800000 */
.L_x_2697:
        /* <DEDUP_REMOVED lines=43> */
.L_x_2700:
[----:B------:R-:W-:Y:S05]  /*3190*/  BSYNC B1 ;  /* 0x0000000000017941 */ /* 0x000fea0003800000 */
.L_x_2699:
[----:B------:R-:W2:Y:S01]  /*31a0*/  LDL R11, [R1+0x5c] ;  /* 0x00005c00010b7983 */ /* 0x000ea20000100800 */
[----:B0-----:R-:W-:Y:S01]  /*31b0*/  IMAD.MOV.U32 R12, RZ, RZ, R52 ;  /* 0x000000ffff0c7224 */ /* 0x001fe200078e0034 */
[----:B------:R-:W-:Y:S01]  /*31c0*/  PRMT R143, R143, 0x5410, R81 ;  /* 0x000054108f8f7816 */ /* 0x000fe20000000051 */
[----:B------:R-:W-:Y:S01]  /*31d0*/  IMAD.MOV.U32 R14, RZ, RZ, R56 ;  /* 0x000000ffff0e7224 */ /* 0x000fe200078e0038 */
[----:B------:R-:W-:-:S04]  /*31e0*/  MOV R13, R53 ;  /* 0x00000035000d7202 */ /* 0x000fc80000000f00 */
[----:B------:R-:W-:Y:S01]  /*31f0*/  PRMT R144, R12, 0x5410, R13 ;  /* 0x000054100c907816 */ /* 0x000fe2000000000d */
[----:B------:R-:W-:Y:S01]  /*3200*/  IMAD.MOV.U32 R12, RZ, RZ, R60 ;  /* 0x000000ffff0c7224 */ /* 0x000fe200078e003c */
[----:B------:R-:W-:Y:S01]  /*3210*/  PRMT R147, R147, 0x5410, R14 ;  /* 0x0000541093937816 */ /* 0x000fe2000000000e */
[----:B------:R-:W-:Y:S01]  /*3220*/  IMAD.MOV.U32 R14, RZ, RZ, R50 ;  /* 0x000000ffff0e7224 */ /* 0x000fe200078e0032 */
[----:B------:R-:W-:Y:S02]  /*3230*/  MOV R13, R61 ;  /* 0x0000003d000d7202 */ /* 0x000fe40000000f00 */
[----:B------:R-:W-:Y:S01]  /*3240*/  PRMT R149, R149, 0x5410, R12 ;  /* 0x0000541095957816 */ /* 0x000fe2000000000c */
[----:B------:R-:W-:Y:S01]  /*3250*/  IMAD.MOV.U32 R12, RZ, RZ, R54 ;  /* 0x000000ffff0c7224 */ /* 0x000fe200078e0036 */
[----:B------:R-:W-:Y:S02]  /*3260*/  PRMT R150, R13, 0x7610, R150 ;  /* 0x000076100d967816 */ /* 0x000fe40000000096 */
[----:B------:R-:W-:Y:S01]  /*3270*/  PRMT R142, R142, 0x5410, R14 ;  /* 0x000054108e8e7816 */ /* 0x000fe2000000000e */
[----:B------:R-:W-:Y:S01]  /*3280*/  IMAD.MOV.U32 R14, RZ, RZ, R58 ;  /* 0x000000ffff0e7224 */ /* 0x000fe200078e003a */
[----:B------:R-:W-:-:S04]  /*3290*/  MOV R13, R55 ;  /* 0x00000037000d7202 */ /* 0x000fc80000000f00 */
[----:B------:R-:W-:Y:S01]  /*32a0*/  PRMT R145, R12, 0x5410, R13 ;  /* 0x000054100c917816 */ /* 0x000fe2000000000d */
[----:B------:R-:W-:Y:S01]  /*32b0*/  IMAD.MOV.U32 R12, RZ, RZ, R62 ;  /* 0x000000ffff0c7224 */ /* 0x000fe200078e003e */
[----:B------:R-:W-:-:S04]  /*32c0*/  MOV R13, R63 ;  /* 0x0000003f000d7202 */ /* 0x000fc80000000f00 */
[----:B------:R-:W-:Y:S01]  /*32d0*/  PRMT R150, R150, 0x5410, R12 ;  /* 0x0000541096967816 */ /* 0x000fe2000000000c */
[----:B-----5:R-:W-:Y:S01]  /*32e0*/  IMAD.MOV.U32 R12, RZ, RZ, R36 ;  /* 0x000000ffff0c7224 */ /* 0x020fe200078e0024 */
[----:B------:R-:W-:Y:S02]  /*32f0*/  PRMT R151, R13, 0x7610, R151 ;  /* 0x000076100d977816 */ /* 0x000fe40000000097 */
[----:B------:R-:W-:-:S04]  /*3300*/  MOV R13, R37 ;  /* 0x00000025000d7202 */ /* 0x000fc80000000f00 */
[----:B------:R-:W-:Y:S01]  /*3310*/  PRMT R127, R13, 0x5410, R12 ;  /* 0x000054100d7f7816 */ /* 0x000fe2000000000c */
[----:B------:R-:W-:Y:S01]  /*3320*/  IMAD.MOV.U32 R12, RZ, RZ, R44 ;  /* 0x000000ffff0c7224 */ /* 0x000fe200078e002c */
[----:B------:R-:W-:-:S04]  /*3330*/  MOV R13, R45 ;  /* 0x0000002d000d7202 */ /* 0x000fc80000000f00 */
[----:B------:R-:W-:Y:S01]  /*3340*/  PRMT R136, R12, 0x5410, R13 ;  /* 0x000054100c887816 */ /* 0x000fe2000000000d */
[----:B------:R-:W-:Y:S01]  /*3350*/  IMAD.MOV.U32 R12, RZ, RZ, R38 ;  /* 0x000000ffff0c7224 */ /* 0x000fe200078e0026 */
[----:B------:R-:W-:-:S04]  /*3360*/  MOV R13, R39 ;  /* 0x00000027000d7202 */ /* 0x000fc80000000f00 */
[----:B------:R-:W-:Y:S01]  /*3370*/  PRMT R126, R13, 0x5410, R12 ;  /* 0x000054100d7e7816 */ /* 0x000fe2000000000c */
[----:B------:R-:W-:Y:S02]  /*3380*/  IMAD.MOV.U32 R12, RZ, RZ, R43 ;  /* 0x000000ffff0c7224 */ /* 0x000fe400078e002b */
[----:B------:R-:W-:Y:S01]  /*3390*/  IMAD.MOV.U32 R13, RZ, RZ, R46 ;  /* 0x000000ffff0d7224 */ /* 0x000fe200078e002e */
[----:B--2---:R-:W-:Y:S01]  /*33a0*/  R2UR UR4, R11 ;  /* 0x000000000b0472ca */ /* 0x004fe200000e0000 */
[----:B------:R-:W-:-:S05]  /*33b0*/  IMAD.MOV.U32 R11, RZ, RZ, R49 ;  /* 0x000000ffff0b7224 */ /* 0x000fca00078e0031 */
[----:B------:R-:W-:Y:S01]  /*33c0*/  PRMT R143, R11, 0x7610, R143 ;  /* 0x000076100b8f7816 */ /* 0x000fe2000000008f */
[----:B------:R-:W-:-:S05]  /*33d0*/  IMAD.MOV.U32 R11, RZ, RZ, R57 ;  /* 0x000000ffff0b7224 */ /* 0x000fca00078e0039 */
[----:B------:R-:W-:Y:S01]  /*33e0*/  PRMT R148, R11, 0x7610, R148 ;  /* 0x000076100b947816 */ /* 0x000fe20000000094 */
[----:B------:R-:W-:Y:S01]  /*33f0*/  IMAD.MOV.U32 R11, RZ, RZ, R51 ;  /* 0x000000ffff0b7224 */ /* 0x000fe200078e0033 */
[----:B------:R-:W-:Y:S02]  /*3400*/  UISETP.NE.AND UP0, UPT, UR4, 0x3, UPT ;  /* 0x000000030400788c */ /* 0x000fe4000bf05270 */
[----:B------:R-:W-:Y:S01]  /*3410*/  PRMT R148, R148, 0x5410, R14 ;  /* 0x0000541094947816 */ /* 0x000fe2000000000e */
[----:B------:R-:W-:Y:S01]  /*3420*/  IMAD.MOV.U32 R14, RZ, RZ, R32 ;  /* 0x000000ffff0e7224 */ /* 0x000fe200078e0020 */
[----:B------:R-:W-:Y:S01]  /*3430*/  PRMT R142, R11, 0x7610, R142 ;  /* 0x000076100b8e7816 */ /* 0x000fe2000000008e */
[----:B------:R-:W-:Y:S01]  /*3440*/  IMAD.MOV.U32 R11, RZ, RZ, R59 ;  /* 0x000000ffff0b7224 */ /* 0x000fe200078e003b */
[----:B------:R-:W-:Y:S02]  /*3450*/  PLOP3.LUT P0, PT, PT, PT, UP0, 0x80, 0x0 ;  /* 0x000000000000781c */ /* 0x000fe40003f0f008 */
[----:B------:R-:W-:Y:S01]  /*3460*/  PRMT R125, R125, 0x5410, R14 ;  /* 0x000054107d7d7816 */ /* 0x000fe2000000000e */
[----:B------:R-:W-:Y:S01]  /*3470*/  IMAD.MOV.U32 R14, RZ, RZ, R40 ;  /* 0x000000ffff0e7224 */ /* 0x000fe200078e0028 */
[----:B------:R-:W-:Y:S01]  /*3480*/  PRMT R149, R11, 0x7610, R149 ;  /* 0x000076100b957816 */ /* 0x000fe20000000095 */
[----:B------:R-:W-:-:S03]  /*3490*/  IMAD.MOV.U32 R11, RZ, RZ, R33 ;  /* 0x000000ffff0b7224 */ /* 0x000fc600078e0021 */
[----:B------:R-:W-:Y:S01]  /*34a0*/  PRMT R129, R129, 0x5410, R14 ;  /* 0x0000541081817816 */ /* 0x000fe2000000000e */
[----:B------:R-:W-:Y:S01]  /*34b0*/  IMAD.MOV.U32 R14, RZ, RZ, R34 ;  /* 0x000000ffff0e7224 */ /* 0x000fe200078e0022 */
[----:B------:R-:W-:Y:S01]  /*34c0*/  PRMT R125, R11, 0x7610, R125 ;  /* 0x000076100b7d7816 */ /* 0x000fe2000000007d */
[----:B------:R-:W-:-:S03]  /*34d0*/  IMAD.MOV.U32 R11, RZ, RZ, R41 ;  /* 0x000000ffff0b7224 */ /* 0x000fc600078e0029 */
[----:B------:R-:W-:Y:S02]  /*34e0*/  PRMT R124, R124, 0x5410, R14 ;  /* 0x000054107c7c7816 */ /* 0x000fe4000000000e */
[----:B------:R-:W-:Y:S01]  /*34f0*/  PRMT R129, R11, 0x7610, R129 ;  /* 0x000076100b817816 */ /* 0x000fe20000000081 */
[----:B------:R-:W-:Y:S01]  /*3500*/  IMAD.MOV.U32 R11, RZ, RZ, R35 ;  /* 0x000000ffff0b7224 */ /* 0x000fe200078e0023 */
[----:B------:R-:W-:-:S04]  /*3510*/  MOV R14, R47 ;  /* 0x0000002f000e7202 */ /* 0x000fc80000000f00 */
[----:B------:R-:W-:Y:S01]  /*3520*/  PRMT R124, R11, 0x7610, R124 ;  /* 0x000076100b7c7816 */ /* 0x000fe2000000007c */
[----:B------:R-:W-:Y:S01]  /*3530*/  IMAD.MOV.U32 R11, RZ, RZ, R42 ;  /* 0x000000ffff0b7224 */ /* 0x000fe200078e002a */
[----:B------:R-:W-:-:S04]  /*3540*/  PRMT R137, R13, 0x5410, R14 ;  /* 0x000054100d897816 */ /* 0x000fc8000000000e */
[----:B------:R-:W-:Y:S01]  /*3550*/  PRMT R128, R12, 0x5410, R11 ;  /* 0x000054100c807816 */ /* 0x000fe2000000000b */
[----:B------:R-:W-:Y:S06]  /*3560*/  @!P0 BRA `(.L_x_2701) ;  /* 0x0000000000048947 */ /* 0x000fec0003800000 */
[----:B------:R-:W-:Y:S01]  /*3570*/  BPT.TRAP 0x1 ;  /* 0x000000040000795c */ /* 0x000fe20000300000 */
.L_x_2701:
[----:B------:R-:W-:Y:S01]  /*3580*/  IMAD R89, R212, 0x8, R22 ;  /* 0x00000008d4597824 */ /* 0x000fe200078e0216 */
[----:B------:R-:W-:Y:S01]  /*3590*/  SHF.L.U32 R90, R227, 0x1f, RZ ;  /* 0x0000001fe35a7819 */ /* 0x000fe200000006ff */
[----:B------:R-:W-:Y:S03]  /*35a0*/  BSSY B1, `(.L_x_2702) ;  /* 0x0000003000017945 */ /* 0x000fe60003800000 */
[----:B------:R-:W0:Y:S02]  /*35b0*/  SYNCS.PHASECHK.TRANS64.TRYWAIT P6, [R89+URZ+0x38890], R90 ;  /* 0x0388905a590075a7 */ /* 0x000e2400080c017f */
[----:B0-----:R-:W-:Y:S05]  /*35c0*/  @!P6 BRA `(.L_x_2703) ;  /* 0x000002bc0088e947 */ /* 0x001fea0003800000 */
.L_x_3086:
[----:B------:R-:W-:Y:S05]  /*35d0*/  BSYNC B1 ;  /* 0x0000000000017941 */ /* 0x000fea0003800000 */
.L_x_2702:
[----:B------:R-:W-:-:S03]  /*35e0*/  UMOV UR4, 0xffffffff ;  /* 0xffffffff00047882 */ /* 0x000fc60000000000 */
[----:B------:R-:W-:Y:S05]  /*35f0*/  BRA.DIV UR4, `(.L_x_2704) ;  /* 0x000002be04907947 */ /* 0x000fea000b800000 */
[----:B------:R1:W2:Y:S04]  /*3600*/  SHFL.IDX PT, R83, R119, RZ, 0x181f ;  /* 0x00181fff77537589 */ /* 0x0002a800000e0000 */
[----:B------:R1:W3:Y:S02]  /*3610*/  SHFL.IDX PT, R82, R120, RZ, 0x181f ;  /* 0x00181fff78527589 */ /* 0x0002e400000e0000 */
.L_x_3090:
        /* <DEDUP_REMOVED lines=12> */
[----:B0-----:R-:W-:Y:S01]  /*36e0*/  HADD2.F32 R156, -RZ, R13.H0_H0 ;  /* 0x2000000dff9c7230 */ /* 0x001fe20000004100 */
[--C-:B------:R-:W-:Y:S01]  /*36f0*/  SHF.R.U64 R78, R78, 0x10, R79.reuse ;  /* 0x000000104e4e7819 */ /* 0x100fe2000000124f */
[----:B------:R-:W-:Y:S01]  /*3700*/  HADD2.F32 R154, -RZ, R15.H0_H0 ;  /* 0x2000000fff9a7230 */ /* 0x000fe20000004100 */
[----:B------:R-:W-:Y:S02]  /*3710*/  SHF.R.U32.HI R152, RZ, 0x10, R79 ;  /* 0x00000010ff987819 */ /* 0x000fe4000001164f */
[----:B------:R-:W-:Y:S01]  /*3720*/  SHF.R.U32.HI R76, RZ, 0x10, R77 ;  /* 0x00000010ff4c7819 */ /* 0x000fe2000001164d */
[----:B------:R-:W-:Y:S02]  /*3730*/  HADD2.F32 R77, -RZ, R11.H0_H0 ;  /* 0x2000000bff4d7230 */ /* 0x000fe40000004100 */
[----:B------:R-:W-:Y:S02]  /*3740*/  HADD2.F32 R79, -RZ, R78.H0_H0 ;  /* 0x2000004eff4f7230 */ /* 0x000fe40000004100 */
[----:B------:R-:W-:-:S02]  /*3750*/  HADD2.F32 R11, -RZ, R152.H0_H0 ;  /* 0x20000098ff0b7230 */ /* 0x000fc40000004100 */
[----:B------:R-:W-:Y:S02]  /*3760*/  HADD2.F32 R152, -RZ, R13.H1_H1 ;  /* 0x3000000dff987230 */ /* 0x000fe40000004100 */
[-C--:B------:R-:W-:Y:S01]  /*3770*/  FMUL.FTZ R155, R156, R79.reuse ;  /* 0x0000004f9c9b7220 */ /* 0x080fe20000410000 */
[----:B------:R-:W-:Y:S02]  /*3780*/  HADD2.F32 R78, -RZ, R15.H1_H1 ;  /* 0x3000000fff4e7230 */ /* 0x000fe40000004100 */
[----:B------:R-:W-:Y:S02]  /*3790*/  HADD2.F32 R15, -RZ, R76.H0_H0 ;  /* 0x2000004cff0f7230 */ /* 0x000fe40000004100 */
[----:B------:R-:W-:Y:S01]  /*37a0*/  FMUL.FTZ R153, R152, R79 ;  /* 0x0000004f98997220 */ /* 0x000fe20000410000 */
[-C--:B------:R-:W-:Y:S01]  /*37b0*/  FMUL.FTZ R79, R154, R11.reuse ;  /* 0x0000000b9a4f7220 */ /* 0x080fe20000410000 */
[----:B------:R-:W-:Y:S01]  /*37c0*/  FMUL.FTZ R13, R78, R11 ;  /* 0x0000000b4e0d7220 */ /* 0x000fe20000410000 */
[-C--:B------:R-:W-:Y:S01]  /*37d0*/  FFMA.FTZ R76, R152, R77.reuse, R155 ;  /* 0x0000004d984c7223 */ /* 0x080fe2000001009b */
[----:B------:R-:W-:Y:S01]  /*37e0*/  FFMA.FTZ R11, R156, R77, -R153 ;  /* 0x0000004d9c0b7223 */ /* 0x000fe20000010899 */
        /* <DEDUP_REMOVED lines=24> */
.L_x_2710:
[----:B------:R-:W-:Y:S05]  /*3970*/  BSYNC B3 ;  /* 0x0000000000037941 */ /* 0x000fea0003800000 */
.L_x_2709:
[----:B0-----:R4:W-:Y:S02]  /*3980*/  ST.E.128 desc[UR60][R80.64], R12 ;  /* 0x0000000c50007985 */ /* 0x0019e4000c101d3c */
.L_x_2708:
[----:B------:R-:W-:Y:S05]  /*3990*/  BSYNC B2 ;  /* 0x0000000000027941 */ /* 0x000fea0003800000 */
.L_x_2707:
        /* <DEDUP_REMOVED lines=27> */
[----:B------:R-:W-:Y:S01]  /*3b50*/  FFMA.FTZ R78, R78, R11, R73 ;  /* 0x0000000b4e4e7223 */ /* 0x000fe20000010049 */
[----:B------:R-:W-:-:S02]  /*3b60*/  HADD2.F32 R74, -RZ, R161.H0_H0 ;  /* 0x200000a1ff4a7230 */ /* 0x000fc40000004100 */
[----:B------:R-:W-:Y:S01]  /*3b70*/  FFMA.FTZ R75, R80, R11, -R75 ;  /* 0x0000000b504b7223 */ /* 0x000fe2000001084b */
[--C-:B------:R-:W-:Y:S01]  /*3b80*/  HADD2.F32 R15, -RZ, R12.reuse.H1_H1 ;  /* 0x3000000cff0f7230 */ /* 0x100fe20000004100 */
[----:B------:R-:W-:Y:S01]  /*3b90*/  F2FP.F16.F32.PACK_AB R152, R13, R152 ;  /* 0x000000980d98723e */ /* 0x000fe200000000ff */
[----:B------:R-:W-:Y:S02]  /*3ba0*/  HADD2.F32 R73, -RZ, R12.H0_H0 ;  /* 0x2000000cff497230 */ /* 0x000fe40000004100 */
        /* <DEDUP_REMOVED lines=9> */
[C---:B------:R-:W-:Y:S01]  /*3c40*/  FMUL.FTZ R11, R14.reuse, R11 ;  /* 0x0000000b0e0b7220 */ /* 0x040fe20000410000 */
[----:B------:R-:W-:Y:S02]  /*3c50*/  IMAD.MOV.U32 R13, RZ, RZ, R75 ;  /* 0x000000ffff0d7224 */ /* 0x000fe400078e004b */
[-C--:B------:R-:W-:Y:S01]  /*3c60*/  FFMA.FTZ R80, R73, R72.reuse, -R80 ;  /* 0x0000004849507223 */ /* 0x080fe20000010850 */
[----:B------:R-:W-:Y:S01]  /*3c70*/  FFMA.FTZ R15, R15, R72, R74 ;  /* 0x000000480f0f7223 */ /* 0x000fe2000001004a */
[-C--:B------:R-:W-:Y:S01]  /*3c80*/  FFMA.FTZ R79, R14, R159.reuse, -R79 ;  /* 0x0000009f0e4f7223 */ /* 0x080fe2000001084f */
[----:B------:R-:W-:-:S03]  /*3c90*/  FFMA.FTZ R12, R12, R159, R11 ;  /* 0x0000009f0c0c7223 */ /* 0x000fc6000001000b */
[----:B------:R-:W-:Y:S01]  /*3ca0*/  F2FP.F16.F32.PACK_AB R74, R15, R80 ;  /* 0x000000500f4a723e */ /* 0x000fe200000000ff */
[----:B------:R-:W-:Y:S01]  /*3cb0*/  IMAD.MOV.U32 R15, RZ, RZ, R152 ;  /* 0x000000ffff0f7224 */ /* 0x000fe200078e0098 */
[----:B------:R-:W-:Y:S02]  /*3cc0*/  F2FP.F16.F32.PACK_AB R14, R12, R79 ;  /* 0x0000004f0c0e723e */ /* 0x000fe400000000ff */
[----:B------:R-:W-:-:S07]  /*3cd0*/  MOV R12, R74 ;  /* 0x0000004a000c7202 */ /* 0x000fce0000000f00 */
.L_x_2714:
[----:B------:R-:W-:Y:S05]  /*3ce0*/  BSYNC B3 ;  /* 0x0000000000037941 */ /* 0x000fea0003800000 */
.L_x_2713:
[----:B0-----:R0:W-:Y:S02]  /*3cf0*/  ST.E.128 desc[UR60][R76.64], R12 ;  /* 0x0000000c4c007985 */ /* 0x0011e4000c101d3c */
.L_x_2712:
[----:B------:R-:W-:Y:S05]  /*3d00*/  BSYNC B2 ;  /* 0x0000000000027941 */ /* 0x000fea0003800000 */
.L_x_2711:
        /* <DEDUP_REMOVED lines=11> */
[----:B------:R-:W-:Y:S01]  /*3dc0*/  SHF.R.U32.HI R71, RZ, 0x10, R71 ;  /* 0x00000010ff477819 */ /* 0x000fe20000011647 */
[----:B------:R-:W-:Y:S01]  /*3dd0*/  HADD2.F32 R70, -RZ, R15.H1_H1 ;  /* 0x3000000fff467230 */ /* 0x000fe20000004100 */
[--C-:B------:R-:W-:Y:S01]  /*3de0*/  SHF.R.U64 R74, R68, 0x10, R69.reuse ;  /* 0x00000010444a7819 */ /* 0x100fe20000001245 */
[----:B------:R-:W-:Y:S01]  /*3df0*/  HADD2.F32 R76, -RZ, R76.H0_H0 ;  /* 0x2000004cff4c7230 */ /* 0x000fe20000004100 */
[----:B------:R-:W-:Y:S01]  /*3e00*/  SHF.R.U32.HI R68, RZ, 0x10, R69 ;  /* 0x00000010ff447819 */ /* 0x000fe20000011645 */
[----:B------:R-:W-:Y:S02]  /*3e10*/  HADD2.F32 R71, -RZ, R71.H0_H0 ;  /* 0x20000047ff477230 */ /* 0x000fe40000004100 */
[--C-:B------:R-:W-:Y:S02]  /*3e20*/  HADD2.F32 R13, -RZ, R11.reuse.H1_H1 ;  /* 0x3000000bff0d7230 */ /* 0x100fe40000004100 */
[----:B------:R-:W-:-:S02]  /*3e30*/  HADD2.F32 R11, -RZ, R11.H0_H0 ;  /* 0x2000000bff0b7230 */ /* 0x000fc40000004100 */
[CC--:B------:R-:W-:Y:S01]  /*3e40*/  FMUL.FTZ R78, R70.reuse, R71.reuse ;  /* 0x00000047464e7220 */ /* 0x0c0fe20000410000 */
[----:B------:R-:W-:Y:S02]  /*3e50*/  HADD2.F32 R15, -RZ, R15.H0_H0 ;  /* 0x2000000fff0f7230 */ /* 0x000fe40000004100 */
[----:B------:R-:W-:Y:S02]  /*3e60*/  HADD2.F32 R74, -RZ, R74.H0_H0 ;  /* 0x2000004aff4a7230 */ /* 0x000fe40000004100 */
[----:B------:R-:W-:Y:S02]  /*3e70*/  HADD2.F32 R69, -RZ, R68.H0_H0 ;  /* 0x20000044ff457230 */ /* 0x000fe40000004100 */
[-C--:B------:R-:W-:Y:S01]  /*3e80*/  FMUL.FTZ R68, R13, R76.reuse ;  /* 0x0000004c0d447220 */ /* 0x080fe20000410000 */
[----:B------:R-:W-:Y:S01]  /*3e90*/  FMUL.FTZ R76, R11, R76 ;  /* 0x0000004c0b4c7220 */ /* 0x000fe20000410000 */
[----:B------:R-:W-:Y:S02]  /*3ea0*/  FMUL.FTZ R71, R15, R71 ;  /* 0x000000470f477220 */ /* 0x000fe40000410000 */
[-C--:B------:R-:W-:Y:S01]  /*3eb0*/  FFMA.FTZ R11, R11, R74.reuse, -R68 ;  /* 0x0000004a0b0b7223 */ /* 0x080fe20000010844 */
[----:B------:R-:W-:Y:S01]  /*3ec0*/  FFMA.FTZ R68, R13, R74, R76 ;  /* 0x0000004a0d447223 */ /* 0x000fe2000001004c */
[-C--:B------:R-:W-:Y:S01]  /*3ed0*/  FFMA.FTZ R70, R70, R69.reuse, R71 ;  /* 0x0000004546467223 */ /* 0x080fe20000010047 */
[----:B------:R-:W-:Y:S01]  /*3ee0*/  FFMA.FTZ R13, R15, R69, -R78 ;  /* 0x000000450f0d7223 */ /* 0x000fe2000001084e */
[----:B------:R-:W-:-:S02]  /*3ef0*/  HADD2.F32 R71, -RZ, R160.H0_H0 ;  /* 0x200000a0ff477230 */ /* 0x000fc40000004100 */
[----:B------:R-:W-:Y:S01]  /*3f00*/  HADD2.F32 R160, -RZ, R160.H1_H1 ;  /* 0x300000a0ffa07230 */ /* 0x000fe20000004100 */
[----:B------:R-:W-:Y:S01]  /*3f10*/  F2FP.F16.F32.PACK_AB R11, R68, R11 ;  /* 0x0000000b440b723e */ /* 0x000fe200000000ff */
[----:B------:R-:W-:Y:S02]  /*3f20*/  HADD2.F32 R74, -RZ, R12.H1_H1 ;  /* 0x3000000cff4a7230 */ /* 0x000fe40000004100 */
[----:B------:R-:W-:Y:S02]  /*3f30*/  HADD2.F32 R69, -RZ, R14.H1_H1 ;  /* 0x3000000eff457230 */ /* 0x000fe40000004100 */
[----:B------:R-:W-:Y:S02]  /*3f40*/  HADD2.F32 R12, -RZ, R12.H0_H0 ;  /* 0x2000000cff0c7230 */ /* 0x000fe40000004100 */
[----:B------:R-:W-:Y:S01]  /*3f50*/  FMUL.FTZ R75, R74, R71 ;  /* 0x000000474a4b7220 */ /* 0x000fe20000410000 */
[----:B------:R-:W-:Y:S02]  /*3f60*/  HADD2.F32 R14, -RZ, R14.H0_H0 ;  /* 0x2000000eff0e7230 */ /* 0x000fe40000004100 */
[----:B------:R-:W-:Y:S01]  /*3f70*/  FMUL.FTZ R77, R69, R160 ;  /* 0x000000a0454d7220 */ /* 0x000fe20000410000 */
[----:B------:R-:W-:-:S02]  /*3f80*/  HADD2.F32 R15, -RZ, R158.H0_H0 ;  /* 0x2000009eff0f7230 */ /* 0x000fc40000004100 */
[----:B------:R-:W-:Y:S01]  /*3f90*/  FMUL.FTZ R71, R12, R71 ;  /* 0x000000470c477220 */ /* 0x000fe20000410000 */
[----:B------:R-:W-:Y:S02]  /*3fa0*/  HADD2.F32 R158, -RZ, R158.H1_H1 ;  /* 0x3000009eff9e7230 */ /* 0x000fe40000004100 */
[----:B------:R-:W-:Y:S01]  /*3fb0*/  FMUL.FTZ R160, R14, R160 ;  /* 0x000000a00ea07220 */ /* 0x000fe20000410000 */
[-C--:B------:R-:W-:Y:S01]  /*3fc0*/  FFMA.FTZ R75, R12, R15.reuse, -R75 ;  /* 0x0000000f0c4b7223 */ /* 0x080fe2000001084b */
[----:B------:R-:W-:Y:S01]  /*3fd0*/  FFMA.FTZ R74, R74, R15, R71 ;  /* 0x0000000f4a4a7223 */ /* 0x000fe20000010047 */
[-C--:B------:R-:W-:Y:S01]  /*3fe0*/  FFMA.FTZ R77, R14, R158.reuse, -R77 ;  /* 0x0000009e0e4d7223 */ /* 0x080fe2000001084d */
[----:B------:R-:W-:Y:S01]  /*3ff0*/  FFMA.FTZ R160, R69, R158, R160 ;  /* 0x0000009e45a07223 */ /* 0x000fe200000100a0 */
[----:B------:R-:W-:Y:S02]  /*4000*/  F2FP.F16.F32.PACK_AB R15, R70, R13 ;  /* 0x0000000d460f723e */ /* 0x000fe400000000ff */
[----:B------:R-:W-:-:S02]  /*4010*/  F2FP.F16.F32.PACK_AB R12, R74, R75 ;  /* 0x0000004b4a0c723e */ /* 0x000fc400000000ff */
[----:B------:R-:W-:Y:S02]  /*4020*/  F2FP.F16.F32.PACK_AB R14, R160, R77 ;  /* 0x0000004da00e723e */ /* 0x000fe400000000ff */
[----:B------:R-:W-:-:S07]  /*4030*/  MOV R13, R11 ;  /* 0x0000000b000d7202 */ /* 0x000fce0000000f00 */
.L_x_2718:
[----:B------:R-:W-:Y:S05]  /*4040*/  BSYNC B3 ;  /* 0x0000000000037941 */ /* 0x000fea0003800000 */
.L_x_2717:
[----:B----4-:R0:W-:Y:S02]  /*4050*/  ST.E.128 desc[UR60][R72.64], R12 ;  /* 0x0000000c48007985 */ /* 0x0101e4000c101d3c */
.L_x_2716:
[----:B------:R-:W-:Y:S05]  /*4060*/  BSYNC B2 ;  /* 0x0000000000027941 */ /* 0x000fea0003800000 */
.L_x_2715:
        /* <DEDUP_REMOVED lines=22> */
[C---:B------:R-:W-:Y:S01]  /*41d0*/  FMUL.FTZ R74, R64.reuse, R67 ;  /* 0x00000043404a7220 */ /* 0x040fe20000410000 */
[-C--:B------:R-:W-:Y:S01]  /*41e0*/  FMUL.FTZ R72, R15, R70.reuse ;  /* 0x000000460f487220 */ /* 0x080fe20000410000 */
[----:B------:R-:W-:Y:S02]  /*41f0*/  FMUL.FTZ R70, R11, R70 ;  /* 0x000000460b467220 */ /* 0x000fe40000410000 */
[-C--:B------:R-:W-:Y:S01]  /*4200*/  FFMA.FTZ R74, R13, R65.reuse, R74 ;  /* 0x000000410d4a7223 */ /* 0x080fe2000001004a */
[----:B------:R-:W-:Y:S01]  /*4210*/  FFMA.FTZ R71, R64, R65, -R71 ;  /* 0x0000004140477223 */ /* 0x000fe20000010847 */
[----:B------:R-:W-:Y:S01]  /*4220*/  FFMA.FTZ R11, R11, R66, -R72 ;  /* 0x000000420b0b7223 */ /* 0x000fe20000010848 */
[----:B------:R-:W-:-:S02]  /*4230*/  HADD2.F32 R13, -RZ, R12.H1_H1 ;  /* 0x3000000cff0d7230 */ /* 0x000fc40000004100 */
[----:B------:R-:W-:Y:S01]  /*4240*/  FFMA.FTZ R72, R15, R66, R70 ;  /* 0x000000420f487223 */ /* 0x000fe20000010046 */
        /* <DEDUP_REMOVED lines=19> */
.L_x_2720:
[----:B------:R-:W-:Y:S05]  /*4380*/  BSYNC B2 ;  /* 0x0000000000027941 */ /* 0x000fea0003800000 */
.L_x_2719:
[----:B----4-:R0:W-:Y:S02]  /*4390*/  ST.E.128 desc[UR60][R68.64], R12 ;  /* 0x0000000c44007985 */ /* 0x0101e4000c101d3c */
.L_x_2706:
[----:B------:R-:W-:Y:S05]  /*43a0*/  BSYNC B1 ;  /* 0x0000000000017941 */ /* 0x000fea0003800000 */
.L_x_2705:
[----:B------:R-:W-:-:S03]  /*43b0*/  UMOV UR4, 0xffffffff ;  /* 0xffffffff00047882 */ /* 0x000fc60000000000 */
[----:B------:R-:W-:Y:S05]  /*43c0*/  BRA.DIV UR4, `(.L_x_2721) ;  /* 0x000002b204687947 */ /* 0x000fea000b800000 */
[----:B------:R0:W0:Y:S04]  /*43d0*/  SHFL.IDX PT, R67, R119, 0x1, 0x181f ;  /* 0x00381f0077437f89 */ /* 0x00002800000e0000 */
[----:B------:R0:W0:Y:S02]  /*43e0*/  SHFL.IDX PT, R66, R120, 0x1, 0x181f ;  /* 0x00381f0078427f89 */ /* 0x00002400000e0000 */
.L_x_3094:
        /* <DEDUP_REMOVED lines=29> */
[----:B------:R-:W-:-:S02]  /*45c0*/  HADD2.F32 R60, -RZ, R150.H1_H1 ;  /* 0x30000096ff3c7230 */ /* 0x000fc40000004100 */
[----:B------:R-:W-:Y:S01]  /*45d0*/  FFMA.FTZ R63, R11, R62, R68 ;  /* 0x0000003e0b3f7223 */ /* 0x000fe20000010044 */
[----:B------:R-:W-:Y:S02]  /*45e0*/  HADD2.F32 R11, -RZ, R12.H1_H1 ;  /* 0x3000000cff0b7230 */ /* 0x000fe40000004100 */
[----:B------:R-:W-:Y:S01]  /*45f0*/  FFMA.FTZ R72, R15, R61, -R72 ;  /* 0x0000003d0f487223 */ /* 0x000fe20000010848 */
[----:B------:R-:W-:Y:S02]  /*4600*/  HADD2.F32 R13, -RZ, R14.H1_H1 ;  /* 0x3000000eff0d7230 */ /* 0x000fe40000004100 */
[----:B------:R-:W-:Y:S02]  /*4610*/  HADD2.F32 R151, -RZ, R151.H0_H0 ;  /* 0x20000097ff977230 */ /* 0x000fe40000004100 */
[----:B------:R-:W-:Y:S01]  /*4620*/  FMUL.FTZ R61, R11, R60 ;  /* 0x0000003c0b3d7220 */ /* 0x000fe20000410000 */
[----:B------:R-:W-:Y:S02]  /*4630*/  HADD2.F32 R12, -RZ, R12.H0_H0 ;  /* 0x2000000cff0c7230 */ /* 0x000fe40000004100 */
[----:B------:R-:W-:-:S02]  /*4640*/  HADD2.F32 R14, -RZ, R14.H0_H0 ;  /* 0x2000000eff0e7230 */ /* 0x000fc40000004100 */
[-C--:B------:R-:W-:Y:S01]  /*4650*/  FMUL.FTZ R69, R13, R151.reuse ;  /* 0x000000970d457220 */ /* 0x080fe20000410000 */
[----:B------:R-:W-:Y:S02]  /*4660*/  HADD2.F32 R15, -RZ, R149.H1_H1 ;  /* 0x30000095ff0f7230 */ /* 0x000fe40000004100 */
        /* <DEDUP_REMOVED lines=11> */
.L_x_2727:
[----:B------:R-:W-:Y:S05]  /*4720*/  BSYNC B3 ;  /* 0x0000000000037941 */ /* 0x000fea0003800000 */
.L_x_2726:
[----:B----4-:R0:W-:Y:S02]  /*4730*/  ST.E.128 desc[UR60][R64.64], R12 ;  /* 0x0000000c40007985 */ /* 0x0101e4000c101d3c */
.L_x_2725:
[----:B------:R-:W-:Y:S05]  /*4740*/  BSYNC B2 ;  /* 0x0000000000027941 */ /* 0x000fea0003800000 */
.L_x_2724:
        /* <DEDUP_REMOVED lines=26> */
[-C--:B------:R-:W-:Y:S01]  /*48f0*/  FFMA.FTZ R59, R11, R58.reuse, R62 ;  /* 0x0000003a0b3b7223 */ /* 0x080fe2000001003e */
[----:B------:R-:W-:Y:S01]  /*4900*/  FFMA.FTZ R64, R13, R58, -R64 ;  /* 0x0000003a0d407223 */ /* 0x000fe20000010840 */
[----:B------:R-:W-:Y:S01]  /*4910*/  FFMA.FTZ R68, R15, R57, -R68 ;  /* 0x000000390f447223 */ /* 0x000fe20000010844 */
[----:B------:R-:W-:-:S02]  /*4920*/  HADD2.F32 R11, -RZ, R12.H1_H1 ;  /* 0x3000000cff0b7230 */ /* 0x000fc40000004100 */
[----:B------:R-:W-:Y:S01]  /*4930*/  FFMA.FTZ R63, R56, R57, R63 ;  /* 0x00000039383f7223 */ /* 0x000fe2000001003f */
[----:B------:R-:W-:Y:S02]  /*4940*/  HADD2.F32 R15, -RZ, R148.H1_H1 ;  /* 0x30000094ff0f7230 */ /* 0x000fe40000004100 */
[----:B------:R-:W-:Y:S02]  /*4950*/  HADD2.F32 R12, -RZ, R12.H0_H0 ;  /* 0x2000000cff0c7230 */ /* 0x000fe40000004100 */
[--C-:B------:R-:W-:Y:S02]  /*4960*/  HADD2.F32 R13, -RZ, R14.reuse.H1_H1 ;  /* 0x3000000eff0d7230 */ /* 0x100fe40000004100 */
[-C--:B------:R-:W-:Y:S01]  /*4970*/  FMUL.FTZ R57, R11, R15.reuse ;  /* 0x0000000f0b397220 */ /* 0x080fe20000410000 */
[----:B------:R-:W-:Y:S02]  /*4980*/  HADD2.F32 R14, -RZ, R14.H0_H0 ;  /* 0x2000000eff0e7230 */ /* 0x000fe40000004100 */
[----:B------:R-:W-:Y:S01]  /*4990*/  FMUL.FTZ R56, R12, R15 ;  /* 0x0000000f0c387220 */ /* 0x000fe20000410000 */
[----:B------:R-:W-:-:S02]  /*49a0*/  HADD2.F32 R148, -RZ, R148.H0_H0 ;  /* 0x20000094ff947230 */ /* 0x000fc40000004100 */
        /* <DEDUP_REMOVED lines=9> */
[----:B------:R-:W-:Y:S01]  /*4a40*/  F2FP.F16.F32.PACK_AB R14, R58, R15 ;  /* 0x0000000f3a0e723e */ /* 0x000fe200000000ff */
[----:B------:R-:W-:Y:S01]  /*4a50*/  IMAD.MOV.U32 R15, RZ, RZ, R63 ;  /* 0x000000ffff0f7224 */ /* 0x000fe200078e003f */
[----:B------:R-:W-:-:S07]  /*4a60*/  F2FP.F16.F32.PACK_AB R12, R56, R57 ;  /* 0x00000039380c723e */ /* 0x000fce00000000ff */
.L_x_2731:
[----:B------:R-:W-:Y:S05]  /*4a70*/  BSYNC B3 ;  /* 0x0000000000037941 */ /* 0x000fea0003800000 */
.L_x_2730:
[----:B----4-:R0:W-:Y:S02]  /*4a80*/  ST.E.128 desc[UR60][R60.64], R12 ;  /* 0x0000000c3c007985 */ /* 0x0101e4000c101d3c */
.L_x_2729:
[----:B------:R-:W-:Y:S05]  /*4a90*/  BSYNC B2 ;  /* 0x0000000000027941 */ /* 0x000fea0003800000 */
.L_x_2728:
        /* <DEDUP_REMOVED lines=49> */
.L_x_2735:
[----:B------:R-:W-:Y:S05]  /*4db0*/  BSYNC B3 ;  /* 0x0000000000037941 */ /* 0x000fea0003800000 */
.L_x_2734:
[----:B----4-:R0:W-:Y:S02]  /*4dc0*/  ST.E.128 desc[UR60][R56.64], R12 ;  /* 0x0000000c38007985 */ /* 0x0101e4000c101d3c */
.L_x_2733:
[----:B------:R-:W-:Y:S05]  /*4dd0*/  BSYNC B2 ;  /* 0x0000000000027941 */ /* 0x000fea0003800000 */
.L_x_2732:
        /* <DEDUP_REMOVED lines=48> */
.L_x_2737:
[----:B------:R-:W-:Y:S05]  /*50e0*/  BSYNC B2 ;  /* 0x0000000000027941 */ /* 0x000fea0003800000 */
.L_x_2736:
[----:B----4-:R0:W-:Y:S02]  /*50f0*/  ST.E.128 desc[UR60][R52.64], R12 ;  /* 0x0000000c34007985 */ /* 0x0101e4000c101d3c */
.L_x_2723:
[----:B------:R-:W-:Y:S05]  /*5100*/  BSYNC B1 ;  /* 0x0000000000017941 */ /* 0x000fea0003800000 */
.L_x_2722:
[----:B------:R-:W-:-:S03]  /*5110*/  UMOV UR4, 0xffffffff ;  /* 0xffffffff00047882 */ /* 0x000fc60000000000 */
[----:B------:R-:W-:Y:S05]  /*5120*/  BRA.DIV UR4, `(.L_x_2738) ;  /* 0x000002a6045c7947 */ /* 0x000fea000b800000 */
[----:B01----:R-:W0:Y:S04]  /*5130*/  SHFL.IDX PT, R119, R119, 0x2, 0x181f ;  /* 0x00581f0077777f89 */ /* 0x003e2800000e0000 */
[----:B------:R-:W1:Y:S02]  /*5140*/  SHFL.IDX PT, R120, R120, 0x2, 0x181f ;  /* 0x00581f0078787f89 */ /* 0x000e6400000e0000 */
.L_x_3098:
        /* <DEDUP_REMOVED lines=50> */
.L_x_2743:
[----:B------:R-:W-:Y:S05]  /*5470*/  BSYNC B2 ;  /* 0x0000000000027941 */ /* 0x000fea0003800000 */
.L_x_2742:
[----:B--2---:R0:W-:Y:S02]  /*5480*/  ST.E.128 desc[UR60][R48.64], R12 ;  /* 0x0000000c30007985 */ /* 0x0041e4000c101d3c */
.L_x_2741:
[----:B------:R-:W-:Y:S05]  /*5490*/  BSYNC B1 ;  /* 0x0000000000017941 */ /* 0x000fea0003800000 */
.L_x_2740:
        /* <DEDUP_REMOVED lines=49> */
.L_x_2747:
[----:B------:R-:W-:Y:S05]  /*57b0*/  BSYNC B2 ;  /* 0x0000000000027941 */ /* 0x000fea0003800000 */
.L_x_2746:
[----:B----4-:R0:W-:Y:S02]  /*57c0*/  ST.E.128 desc[UR60][R44.64], R12 ;  /* 0x0000000c2c007985 */ /* 0x0101e4000c101d3c */
.L_x_2745:
[----:B------:R-:W-:Y:S05]  /*57d0*/  BSYNC B1 ;  /* 0x0000000000017941 */ /* 0x000fea0003800000 */
.L_x_2744:
        /* <DEDUP_REMOVED lines=49> */
.L_x_2751:
[----:B------:R-:W-:Y:S05]  /*5af0*/  BSYNC B2 ;  /* 0x0000000000027941 */ /* 0x000fea0003800000 */
.L_x_2750:
[----:B----4-:R0:W-:Y:S02]  /*5b00*/  ST.E.128 desc[UR60][R40.64], R12 ;  /* 0x0000000c28007985 */ /* 0x0101e4000c101d3c */
.L_x_2749:
[----:B------:R-:W-:Y:S05]  /*5b10*/  BSYNC B1 ;  /* 0x0000000000017941 */ /* 0x000fea0003800000 */
.L_x_2748:
        /* <DEDUP_REMOVED lines=48> */
.L_x_2753:
[----:B------:R-:W-:Y:S05]  /*5e20*/  BSYNC B1 ;  /* 0x0000000000017941 */ /* 0x000fea0003800000 */
.L_x_2752:
[----:B----4-:R0:W-:Y:S01]  /*5e30*/  ST.E.128 desc[UR60][R36.64], R12 ;  /* 0x0000000c24007985 */ /* 0x0101e2000c101d3c */
[----:B------:R-:W-:Y:S05]  /*5e40*/  BRA `(.L_x_2739) ;  /* 0x0000004000ac7947 */ /* 0x000fea0003800000 */
.L_x_2694:
        /* <DEDUP_REMOVED lines=17> */
[----:B------:R-:W-:Y:S02]  /*5f60*/  IADD3.X R35, R11, R6, RZ, P0, !PT ;  /* 0x000000060b237210 */ /* 0x000fe400007fe4ff */
[----:B------:R-:W-:Y:S02]  /*5f70*/  CS2R R38, SRZ ;  /* 0x0000000000267805 */ /* 0x000fe4000001ff00 */
[----:B------:R-:W-:Y:S01]  /*5f80*/  LEA R48, P4, R34, UR4, 0x1 ;  /* 0x0000000422307c11 */ /* 0x000fe2000f8808ff */
[----:B------:R-:W-:Y:S01]  /*5f90*/  IMAD.X R33, R80, 0x1, R8, P5 ;  /* 0x0000000150217824 */ /* 0x000fe200028e0608 */
        /* <DEDUP_REMOVED lines=11> */
[----:B------:R-:W-:-:S03]  /*6050*/  CS2R R32, SRZ ;  /* 0x0000000000207805 */ /* 0x000fc6000001ff00 */
[----:B------:R0:W5:Y:S04]  /*6060*/  @!P5 LDG.E.128 R40, desc[UR60][R52.64+0x80] ;  /* 0x0000803c3428d981 */ /* 0x000168000c1e1d00 */
[----:B------:R0:W5:Y:S04]  /*6070*/  @!P4 LDG.E.128 R36, desc[UR60][R48.64] ;  /* 0x0000003c3024c981 */ /* 0x000168000c1e1d00 */
[----:B------:R0:W5:Y:S04]  /*6080*/  @!P5 LDG.E.128 R32, desc[UR60][R48.64+0x80] ;  /* 0x0000803c3020d981 */ /* 0x000168000c1e1d00 */
[----:B------:R0:W5:Y:S02]  /*6090*/  @!P4 LDG.E.128 R44, desc[UR60][R52.64] ;  /* 0x0000003c342cc981 */ /* 0x000164000c1e1d00 */
.L_x_2755:
[----:B------:R-:W-:Y:S05]  /*60a0*/  BSYNC B1 ;  /* 0x0000000000017941 */ /* 0x000fea0003800000 */
.L_x_2754:
        /* <DEDUP_REMOVED lines=33> */
[----:B------:R-:W-:Y:S02]  /*62c0*/  PRMT R159, R159, 0x5410, R48 ;  /* 0x000054109f9f7816 */ /* 0x000fe40000000030 */
[----:B------:R-:W-:Y:S02]  /*62d0*/  CS2R R60, SRZ ;  /* 0x00000000003c7805 */ /* 0x000fe4000001ff00 */
        /* <DEDUP_REMOVED lines=30> */
.L_x_2757:
[----:B------:R-:W-:Y:S05]  /*64c0*/  BSYNC B1 ;  /* 0x0000000000017941 */ /* 0x000fea0003800000 */
.L_x_2756:
        /* <DEDUP_REMOVED lines=9> */
[----:B------:R-:W-:Y:S01]  /*6560*/  CS2R R78, SRZ ;  /* 0x00000000004e7805 */ /* 0x000fe2000001ff00 */
[----:B-----5:R-:W-:Y:S01]  /*6570*/  IMAD.MOV.U32 R81, RZ, RZ, R50 ;  /* 0x000000ffff517224 */ /* 0x020fe200078e0032 */
[----:B------:R-:W-:-:S03]  /*6580*/  CS2R R76, SRZ ;  /* 0x00000000004c7805 */ /* 0x000fc6000001ff00 */
[----:B------:R-:W-:Y:S05]  /*6590*/  @P5 BRA `(.L_x_2759) ;  /* 0x0000000000505947 */ /* 0x000fea0003800000 */
[----:B------:R-:W-:Y:S01]  /*65a0*/  IADD3 R14, P0, P6, R100, R109, R14 ;  /* 0x0000006d640e7210 */ /* 0x000fe20007e1e00e */
[----:B------:R-:W-:Y:S01]  /*65b0*/  ULDC.64 UR4, c[0x0][0x3e8] ;  /* 0x0000fa0000047ab9 */ /* 0x000fe20000000a00 */
[----:B------:R-:W-:Y:S02]  /*65c0*/  ULDC.64 UR6, c[0x0][0x400] ;  /* 0x0001000000067ab9 */ /* 0x000fe40000000a00 */
        /* <DEDUP_REMOVED lines=17> */
.L_x_2759:
[----:B------:R-:W-:Y:S05]  /*66e0*/  BSYNC B1 ;  /* 0x0000000000017941 */ /* 0x000fea0003800000 */
.L_x_2758:
[----:B------:R-:W2:Y:S01]  /*66f0*/  LDL R11, [R1+0x5c] ;  /* 0x00005c00010b7983 */ /* 0x000ea20000100800 */
[----:B0-----:R-:W-:Y:S01]  /*6700*/  IMAD.MOV.U32 R12, RZ, RZ, R48 ;  /* 0x000000ffff0c7224 */ /* 0x001fe200078e0030 */
[----:B------:R-:W-:Y:S01]  /*6710*/  PRMT R150, R81, 0x7610, R150 ;  /* 0x0000761051967816 */ /* 0x000fe20000000096 */
[----:B------:R-:W-:Y:S02]  /*6720*/  IMAD.MOV.U32 R13, RZ, RZ, R49 ;  /* 0x000000ffff0d7224 */ /* 0x000fe400078e0031 */
[----:B------:R-:W-:-:S03]  /*6730*/  IMAD.MOV.U32 R14, RZ, RZ, R54 ;  /* 0x000000ffff0e7224 */ /* 0x000fc600078e0036 */
[----:B------:R-:W-:Y:S01]  /*6740*/  PRMT R151, R12, 0x5410, R13 ;  /* 0x000054100c977816 */ /* 0x000fe2000000000d */
[----:B------:R-:W-:Y:S01]  /*6750*/  IMAD.MOV.U32 R12, RZ, RZ, R52 ;  /* 0x000000ffff0c7224 */ /* 0x000fe200078e0034 */
[----:B------:R-:W-:Y:S01]  /*6760*/  PRMT R161, R14, 0x7610, R161 ;  /* 0x000076100ea17816 */ /* 0x000fe200000000a1 */
[----:B------:R-:W-:Y:S02]  /*6770*/  IMAD.MOV.U32 R13, RZ, RZ, R53 ;  /* 0x000000ffff0d7224 */ /* 0x000fe400078e0035 */
[----:B------:R-:W-:-:S03]  /*6780*/  IMAD.MOV.U32 R14, RZ, RZ, R58 ;  /* 0x000000ffff0e7224 */ /* 0x000fc600078e003a */
[----:B------:R-:W-:Y:S01]  /*6790*/  PRMT R165, R13, 0x7610, R165 ;  /* 0x000076100da57816 */ /* 0x000fe200000000a5 */
[----:B------:R-:W-:Y:S01]  /*67a0*/  IMAD.MOV.U32 R13, RZ, RZ, R57 ;  /* 0x000000ffff0d7224 */ /* 0x000fe200078e0039 */
[----:B------:R-:W-:Y:S01]  /*67b0*/  PRMT R152, R14, 0x7610, R152 ;  /* 0x000076100e987816 */ /* 0x000fe20000000098 */
[----:B------:R-:W-:-:S05]  /*67c0*/  IMAD.MOV.U32 R14, RZ, RZ, R62 ;  /* 0x000000ffff0e7224 */ /* 0x000fca00078e003e */
[----:B------:R-:W-:Y:S01]  /*67d0*/  PRMT R161, R161, 0x5410, R14 ;  /* 0x00005410a1a17816 */ /* 0x000fe2000000000e */
[----:B-----5:R-:W-:-:S05]  /*67e0*/  IMAD.MOV.U32 R14, RZ, RZ, R66 ;  /* 0x000000ffff0e7224 */ /* 0x020fca00078e0042 */
[----:B------:R-:W-:Y:S01]  /*67f0*/  PRMT R142, R14, 0x7610, R142 ;  /* 0x000076100e8e7816 */ /* 0x000fe2000000008e */
[----:B------:R-:W-:-:S05]  /*6800*/  IMAD.MOV.U32 R14, RZ, RZ, R70 ;  /* 0x000000ffff0e7224 */ /* 0x000fca00078e0046 */
[----:B------:R-:W-:Y:S01]  /*6810*/  PRMT R147, R14, 0x7610, R147 ;  /* 0x000076100e937816 */ /* 0x000fe20000000093 */
[----:B------:R-:W-:-:S05]  /*6820*/  IMAD.MOV.U32 R14, RZ, RZ, R74 ;  /* 0x000000ffff0e7224 */ /* 0x000fca00078e004a */
[----:B------:R-:W-:Y:S01]  /*6830*/  PRMT R144, R14, 0x7610, R144 ;  /* 0x000076100e907816 */ /* 0x000fe20000000090 */
[----:B------:R-:W-:Y:S01]  /*6840*/  IMAD.MOV.U32 R14, RZ, RZ, R77 ;  /* 0x000000ffff0e7224 */ /* 0x000fe200078e004d */
[----:B--2---:R-:W-:Y:S02]  /*6850*/  R2UR UR4, R11 ;  /* 0x000000000b0472ca */ /* 0x004fe400000e0000 */
[----:B------:R-:W-:-:S04]  /*6860*/  MOV R11, R51 ;  /* 0x00000033000b7202 */ /* 0x000fc80000000f00 */
[----:B------:R-:W-:Y:S02]  /*6870*/  PRMT R150, R150, 0x5410, R11 ;  /* 0x0000541096967816 */ /* 0x000fe4000000000b */
[----:B------:R-:W-:-:S04]  /*6880*/  MOV R11, R55 ;  /* 0x00000037000b7202 */ /* 0x000fc80000000f00 */
[----:B------:R-:W-:Y:S01]  /*6890*/  PRMT R154, R12, 0x5410, R11 ;  /* 0x000054100c9a7816 */ /* 0x000fe2000000000b */
[----:B------:R-:W-:Y:S01]  /*68a0*/  IMAD.MOV.U32 R12, RZ, RZ, R56 ;  /* 0x000000ffff0c7224 */ /* 0x000fe200078e0038 */
[----:B------:R-:W-:Y:S01]  /*68b0*/  MOV R11, R59 ;  /* 0x0000003b000b7202 */ /* 0x000fe20000000f00 */
[----:B------:R-:W-:-:S03]  /*68c0*/  UISETP.NE.AND UP0, UPT, UR4, 0x3, UPT ;  /* 0x000000030400788c */ /* 0x000fc6000bf05270 */
[----:B------:R-:W-:Y:S01]  /*68d0*/  PRMT R153, R12, 0x5410, R13 ;  /* 0x000054100c997816 */ /* 0x000fe2000000000d */
[----:B------:R-:W-:Y:S01]  /*68e0*/  IMAD.MOV.U32 R12, RZ, RZ, R60 ;  /* 0x000000ffff0c7224 */ /* 0x000fe200078e003c */
[----:B------:R-:W-:Y:S01]  /*68f0*/  PRMT R152, R152, 0x5410, R11 ;  /* 0x0000541098987816 */ /* 0x000fe2000000000b */
[----:B------:R-:W-:Y:S01]  /*6900*/  IMAD.MOV.U32 R13, RZ, RZ, R61 ;  /* 0x000000ffff0d7224 */ /* 0x000fe200078e003d */
[----:B------:R-:W-:Y:S02]  /*6910*/  MOV R11, R63 ;  /* 0x0000003f000b7202 */ /* 0x000fe40000000f00 */
[----:B------:R-:W-:Y:S02]  /*6920*/  PLOP3.LUT P0, PT, PT, PT, UP0, 0x80, 0x0 ;  /* 0x000000000000781c */ /* 0x000fe40003f0f008 */
        /* <DEDUP_REMOVED lines=24> */
.L_x_2760:
[----:B------:R-:W-:Y:S01]  /*6ab0*/  IMAD R89, R212, 0x8, R22 ;  /* 0x00000008d4597824 */ /* 0x000fe200078e0216 */
[----:B------:R-:W-:Y:S01]  /*6ac0*/  SHF.L.U32 R90, R227, 0x1f, RZ ;  /* 0x0000001fe35a7819 */ /* 0x000fe200000006ff */
[----:B------:R-:W0:Y:S01]  /*6ad0*/  LDC R136, c[0x0][0x2f4] ;  /* 0x0000bd00ff887b82 */ /* 0x000e220000000800 */
[----:B------:R-:W-:Y:S02]  /*6ae0*/  BSSY B1, `(.L_x_2761) ;  /* 0x0000003000017945 */ /* 0x000fe40003800000 */
[----:B------:R-:W1:Y:S02]  /*6af0*/  SYNCS.PHASECHK.TRANS64.TRYWAIT P6, [R89+URZ+0x38890], R90 ;  /* 0x0388905a590075a7 */ /* 0x000e6400080c017f */
[----:B-1----:R-:W-:Y:S05]  /*6b00*/  @!P6 BRA `(.L_x_2762) ;  /* 0x0000028c0030e947 */ /* 0x002fea0003800000 */
.L_x_3099:
[----:B------:R-:W-:Y:S05]  /*6b10*/  BSYNC B1 ;  /* 0x0000000000017941 */ /* 0x000fea0003800000 */
.L_x_2761:
[----:B------:R-:W-:Y:S01]  /*6b20*/  UMOV UR4, 0xffffffff ;  /* 0xffffffff00047882 */ /* 0x000fe20000000000 */
[----:B0-----:R-:W-:Y:S02]  /*6b30*/  IADD3 R137, -R115, R136, RZ ;  /* 0x0000008873897210 */ /* 0x001fe40007ffe1ff */
[----:B------:R-:W-:Y:S05]  /*6b40*/  BRA.DIV UR4, `(.L_x_2763) ;  /* 0x0000028e04347947 */ /* 0x000fea000b800000 */
[----:B------:R0:W2:Y:S04]  /*6b50*/  SHFL.IDX PT, R125, R119, RZ, 0x181f ;  /* 0x00181fff777d7589 */ /* 0x0000a800000e0000 */
[----:B------:R0:W3:Y:S02]  /*6b60*/  SHFL.IDX PT, R124, R120, RZ, 0x181f ;  /* 0x00181fff787c7589 */ /* 0x0000e400000e0000 */
.L_x_3103:
[----:B------:R-:W-:Y:S04]  /*6b70*/  BSSY B1, `(.L_x_2764) ;  /* 0x00000ec000017945 */ /* 0x000fe80003800000 */
[----:B------:R-:W-:Y:S05]  /*6b80*/  @P3 BRA `(.L_x_2765) ;  /* 0x0000000c00a83947 */ /* 0x000fea0003800000 */
[----:B------:R-:W-:Y:S01]  /*6b90*/  ISETP.NE.AND P3, PT, R4, RZ, PT ;  /* 0x000000ff0400720c */ /* 0x000fe20003f65270 */
[----:B------:R-:W-:-:S12]  /*6ba0*/  BSSY B2, `(.L_x_2766) ;  /* 0x0000074000027945 */ /* 0x000fd80003800000 */
[----:B------:R-:W-:Y:S05]  /*6bb0*/  @!P3 BRA `(.L_x_2767) ;  /* 0x0000000400c8b947 */ /* 0x000fea0003800000 */
[----:B------:R-:W4:Y:S01]  /*6bc0*/  LDL R14, [R1+0x50] ;  /* 0x00005000010e7983 */ /* 0x000f220000100800 */
        /* <DEDUP_REMOVED lines=14> */
[----:B------:R-:W-:Y:S02]  /*6cb0*/  ISETP.GE.AND P3, PT, R129, R136, PT ;  /* 0x000000888100720c */ /* 0x000fe40003f66270 */
[----:B------:R-:W-:Y:S01]  /*6cc0*/  LOP3.LUT R11, R11, R13, RZ, 0x3c, !PT ;  /* 0x0000000d0b0b7212 */ /* 0x000fe200078e3cff */
[----:B------:R-:W-:-:S10]  /*6cd0*/  IMAD R13, R212, 0x5000, R134 ;  /* 0x00005000d40d7824 */ /* 0x000fd400078e0286 */
[----:B------:R-:W-:-:S04]  /*6ce0*/  @!P3 IMAD.WIDE R128, R129, 0x2, R124 ;  /* 0x000000028180b825 */ /* 0x000fc800078e027c */
[----:B----4-:R-:W-:-:S04]  /*6cf0*/  IMAD R12, R12, 0x1400, R14 ;  /* 0x000014000c0c7824 */ /* 0x010fc800078e020e */
[----:B------:R-:W-:Y:S02]  /*6d00*/  IMAD.IADD R11, R12, 0x1, R11 ;  /* 0x000000010c0b7824 */ /* 0x000fe400078e020b */
[----:B------:R-:W-:Y:S02]  /*6d10*/  IMAD R12, R13, 0x2, R22 ;  /* 0x000000020d0c7824 */ /* 0x000fe400078e0216 */
[----:B------:R-:W-:-:S04]  /*6d20*/  IMAD R11, R212, 0x5000, R11 ;  /* 0x00005000d40b7824 */ /* 0x000fc800078e020b */
[----:B------:R-:W2:Y:S01]  /*6d30*/  LDS.128 R12, [R12+0x24400] ;  /* 0x024400000c0c7984 */ /* 0x000ea20000000c00 */
[----:B------:R-:W-:-:S06]  /*6d40*/  LEA R80, R11, R22, 0x1 ;  /* 0x000000160b507211 */ /* 0x000fcc00078e08ff */
[----:B------:R-:W3:Y:S01]  /*6d50*/  LDS.128 R80, [R80+0x24400] ;  /* 0x0244000050507984 */ /* 0x000ee20000000c00 */
[----:B------:R-:W-:Y:S05]  /*6d60*/  @P6 BRA `(.L_x_2769) ;  /* 0x0000000400506947 */ /* 0x000fea0003800000 */
[----:B------:R-:W-:Y:S01]  /*6d70*/  SHF.R.U64 R11, R36, 0x10, R37 ;  /* 0x00000010240b7819 */ /* 0x000fe20000001225 */
[----:B--2---:R-:W-:Y:S01]  /*6d80*/  HADD2.F32 R158, -RZ, R13.H0_H0 ;  /* 0x2000000dff9e7230 */ /* 0x004fe20000004100 */
[--C-:B------:R-:W-:Y:S01]  /*6d90*/  SHF.R.U64 R36, R44, 0x10, R45.reuse ;  /* 0x000000102c247819 */ /* 0x100fe2000000122d */
[----:B------:R-:W-:Y:S01]  /*6da0*/  HADD2.F32 R155, -RZ, R155.H0_H0 ;  /* 0x2000009bff9b7230 */ /* 0x000fe20000004100 */
[----:B------:R-:W-:Y:S01]  /*6db0*/  SHF.R.U32.HI R44, RZ, 0x10, R45 ;  /* 0x00000010ff2c7819 */ /* 0x000fe2000001162d */
[----:B------:R-:W-:Y:S01]  /*6dc0*/  HADD2.F32 R13, -RZ, R13.H1_H1 ;  /* 0x3000000dff0d7230 */ /* 0x000fe20000004100 */
[--C-:B------:R-:W-:Y:S01]  /*6dd0*/  SHF.R.U64 R45, R46, 0x10, R47.reuse ;  /* 0x000000102e2d7819 */ /* 0x100fe2000000122f */
[----:B------:R-:W-:Y:S01]  /*6de0*/  HADD2.F32 R36, -RZ, R36.H0_H0 ;  /* 0x20000024ff247230 */ /* 0x000fe20000004100 */
[----:B------:R-:W-:Y:S01]  /*6df0*/  SHF.R.U32.HI R46, RZ, 0x10, R47 ;  /* 0x00000010ff2e7819 */ /* 0x000fe2000001162f */
[----:B------:R-:W-:Y:S01]  /*6e00*/  HADD2.F32 R47, -RZ, R156.H0_H0 ;  /* 0x2000009cff2f7230 */ /* 0x000fe20000004100 */
[----:B------:R-:W-:Y:S01]  /*6e10*/  SHF.R.U32.HI R37, RZ, 0x10, R37 ;  /* 0x00000010ff257819 */ /* 0x000fe20000011625 */
[--C-:B---3--:R-:W-:Y:S01]  /*6e20*/  HADD2.F32 R156, -RZ, R81.reuse.H0_H0 ;  /* 0x20000051ff9c7230 */ /* 0x108fe20000004100 */
[--C-:B------:R-:W-:Y:S01]  /*6e30*/  SHF.R.U64 R38, R38, 0x10, R39.reuse ;  /* 0x0000001026267819 */ /* 0x100fe20000001227 */
[----:B------:R-:W-:Y:S01]  /*6e40*/  HADD2.F32 R81, -RZ, R81.H1_H1 ;  /* 0x30000051ff517230 */ /* 0x000fe20000004100 */
[----:B------:R-:W-:Y:S01]  /*6e50*/  SHF.R.U32.HI R39, RZ, 0x10, R39 ;  /* 0x00000010ff277819 */ /* 0x000fe20000011627 */
[----:B------:R-:W-:-:S02]  /*6e60*/  HADD2.F32 R160, -RZ, R37.H0_H0 ;  /* 0x20000025ffa07230 */ /* 0x000fc40000004100 */
[-C--:B------:R-:W-:Y:S01]  /*6e70*/  FMUL.FTZ R37, R156, R47.reuse ;  /* 0x0000002f9c257220 */ /* 0x080fe20000410000 */
[----:B------:R-:W-:Y:S02]  /*6e80*/  HADD2.F32 R44, -RZ, R44.H0_H0 ;  /* 0x2000002cff2c7230 */ /* 0x000fe40000004100 */
[C---:B------:R-:W-:Y:S01]  /*6e90*/  FMUL.FTZ R47, R158.reuse, R47 ;  /* 0x0000002f9e2f7220 */ /* 0x040fe20000410000 */
[----:B------:R-:W-:Y:S02]  /*6ea0*/  HADD2.F32 R46, -RZ, R46.H0_H0 ;  /* 0x2000002eff2e7230 */ /* 0x000fe40000004100 */
[-C--:B------:R-:W-:Y:S01]  /*6eb0*/  FFMA.FTZ R37, R158, R155.reuse, -R37 ;  /* 0x0000009b9e257223 */ /* 0x080fe20000010825 */
[----:B------:R-:W-:Y:S02]  /*6ec0*/  HADD2.F32 R158, -RZ, R15.H0_H0 ;  /* 0x2000000fff9e7230 */ /* 0x000fe40000004100 */
[----:B------:R-:W-:Y:S01]  /*6ed0*/  FMUL.FTZ R162, R81, R44 ;  /* 0x0000002c51a27220 */ /* 0x000fe20000410000 */
[----:B------:R-:W-:Y:S01]  /*6ee0*/  FFMA.FTZ R47, R156, R155, R47 ;  /* 0x0000009b9c2f7223 */ /* 0x000fe2000001002f */
[----:B------:R-:W-:-:S02]  /*6ef0*/  HADD2.F32 R156, -RZ, R83.H0_H0 ;  /* 0x20000053ff9c7230 */ /* 0x000fc40000004100 */
[C---:B------:R-:W-:Y:S01]  /*6f00*/  FMUL.FTZ R44, R13.reuse, R44 ;  /* 0x0000002c0d2c7220 */ /* 0x040fe20000410000 */
[----:B------:R-:W-:Y:S02]  /*6f10*/  HADD2.F32 R83, -RZ, R83.H1_H1 ;  /* 0x30000053ff537230 */ /* 0x000fe40000004100 */
[-C--:B------:R-:W-:Y:S01]  /*6f20*/  FFMA.FTZ R162, R13, R160.reuse, -R162 ;  /* 0x000000a00da27223 */ /* 0x080fe200000108a2 */
[----:B------:R-:W-:Y:S02]  /*6f30*/  HADD2.F32 R15, -RZ, R15.H1_H1 ;  /* 0x3000000fff0f7230 */ /* 0x000fe40000004100 */
[----:B------:R-:W-:Y:S01]  /*6f40*/  FFMA.FTZ R44, R81, R160, R44 ;  /* 0x000000a0512c7223 */ /* 0x000fe2000001002c */
[----:B------:R-:W-:Y:S02]  /*6f50*/  HADD2.F32 R13, -RZ, R164.H0_H0 ;  /* 0x200000a4ff0d7230 */ /* 0x000fe40000004100 */
[----:B------:R-:W-:Y:S01]  /*6f60*/  FMUL.FTZ R164, R83, R46 ;  /* 0x0000002e53a47220 */ /* 0x000fe20000410000 */
[----:B------:R-:W-:-:S02]  /*6f70*/  HADD2.F32 R160, -RZ, R39.H0_H0 ;  /* 0x20000027ffa07230 */ /* 0x000fc40000004100 */
[----:B------:R-:W-:Y:S01]  /*6f80*/  FMUL.FTZ R46, R15, R46 ;  /* 0x0000002e0f2e7220 */ /* 0x000fe20000410000 */
[----:B------:R-:W-:Y:S02]  /*6f90*/  HADD2.F32 R81, -RZ, R157.H1_H1 ;  /* 0x3000009dff517230 */ /* 0x000fe40000004100 */
[-C--:B------:R-:W-:Y:S01]  /*6fa0*/  FMUL.FTZ R39, R156, R13.reuse ;  /* 0x0000000d9c277220 */ /* 0x080fe20000410000 */
[C---:B------:R-:W-:Y:S01]  /*6fb0*/  FMUL.FTZ R13, R158.reuse, R13 ;  /* 0x0000000d9e0d7220 */ /* 0x040fe20000410000 */
[-C--:B------:R-:W-:Y:S01]  /*6fc0*/  FFMA.FTZ R46, R83, R160.reuse, R46 ;  /* 0x000000a0532e7223 */ /* 0x080fe2000001002e */
[----:B------:R-:W-:Y:S02]  /*6fd0*/  HADD2.F32 R83, -RZ, R80.H1_H1 ;  /* 0x30000050ff537230 */ /* 0x000fe40000004100 */
[-C--:B------:R-:W-:Y:S01]  /*6fe0*/  FFMA.FTZ R39, R158, R81.reuse, -R39 ;  /* 0x000000519e277223 */ /* 0x080fe20000010827 */
[----:B------:R-:W-:Y:S02]  /*6ff0*/  HADD2.F32 R155, -RZ, R12.H1_H1 ;  /* 0x3000000cff9b7230 */ /* 0x000fe40000004100 */
[----:B------:R-:W-:Y:S01]  /*7000*/  FFMA.FTZ R13, R156, R81, R13 ;  /* 0x000000519c0d7223 */ /* 0x000fe2000001000d */
[----:B------:R-:W-:Y:S01]  /*7010*/  FFMA.FTZ R164, R15, R160, -R164 ;  /* 0x000000a00fa47223 */ /* 0x000fe200000108a4 */
[----:B------:R-:W-:Y:S01]  /*7020*/  HADD2.F32 R15, -RZ, R170.H0_H0 ;  /* 0x200000aaff0f7230 */ /* 0x000fe20000004100 */
[----:B------:R-:W-:Y:S01]  /*7030*/  F2FP.F16.F32.PACK_AB R37, R162, R37 ;  /* 0x00000025a225723e */ /* 0x000fe200000000ff */
[----:B------:R-:W-:-:S02]  /*7040*/  HADD2.F32 R158, -RZ, R80.H0_H0 ;  /* 0x20000050ff9e7230 */ /* 0x000fc40000004100 */
[-C--:B------:R-:W-:Y:S01]  /*7050*/  FMUL.FTZ R80, R83, R36.reuse ;  /* 0x0000002453507220 */ /* 0x080fe20000410000 */
[----:B------:R-:W-:Y:S02]  /*7060*/  HADD2.F32 R156, -RZ, R12.H0_H0 ;  /* 0x2000000cff9c7230 */ /* 0x000fe40000004100 */
[----:B------:R-:W-:Y:S01]  /*7070*/  FMUL.FTZ R36, R155, R36 ;  /* 0x000000249b247220 */ /* 0x000fe20000410000 */
[----:B------:R-:W-:Y:S02]  /*7080*/  HADD2.F32 R12, -RZ, R11.H0_H0 ;  /* 0x2000000bff0c7230 */ /* 0x000fe40000004100 */
[-C--:B------:R-:W-:Y:S01]  /*7090*/  FMUL.FTZ R11, R158, R15.reuse ;  /* 0x0000000f9e0b7220 */ /* 0x080fe20000410000 */
[----:B------:R-:W-:Y:S02]  /*70a0*/  HADD2.F32 R81, -RZ, R159.H0_H0 ;  /* 0x2000009fff517230 */ /* 0x000fe40000004100 */
[----:B------:R-:W-:Y:S01]  /*70b0*/  FMUL.FTZ R15, R156, R15 ;  /* 0x0000000f9c0f7220 */ /* 0x000fe20000410000 */
[----:B------:R-:W-:-:S02]  /*70c0*/  HADD2.F32 R45, -RZ, R45.H0_H0 ;  /* 0x2000002dff2d7230 */ /* 0x000fc40000004100 */
[-C--:B------:R-:W-:Y:S01]  /*70d0*/  FFMA.FTZ R80, R155, R12.reuse, -R80 ;  /* 0x0000000c9b507223 */ /* 0x080fe20000010850 */
[----:B------:R-:W-:Y:S01]  /*70e0*/  FFMA.FTZ R36, R83, R12, R36 ;  /* 0x0000000c53247223 */ /* 0x000fe20000010024 */
[----:B------:R-:W-:Y:S02]  /*70f0*/  HADD2.F32 R155, -RZ, R82.H0_H0 ;  /* 0x20000052ff9b7230 */ /* 0x000fe40000004100 */
[-C--:B------:R-:W-:Y:S01]  /*7100*/  FFMA.FTZ R11, R156, R81.reuse, -R11 ;  /* 0x000000519c0b7223 */ /* 0x080fe2000001080b */
[----:B------:R-:W-:Y:S02]  /*7110*/  HADD2.F32 R12, -RZ, R159.H1_H1 ;  /* 0x3000009fff0c7230 */ /* 0x000fe40000004100 */
[----:B------:R-:W-:Y:S01]  /*7120*/  FFMA.FTZ R15, R158, R81, R15 ;  /* 0x000000519e0f7223 */ /* 0x000fe2000001000f */
[----:B------:R-:W-:Y:S01]  /*7130*/  HADD2.F32 R83, -RZ, R14.H0_H0 ;  /* 0x2000000eff537230 */ /* 0x000fe20000004100 */
[----:B------:R-:W-:Y:S01]  /*7140*/  F2FP.F16.F32.PACK_AB R39, R164, R39 ;  /* 0x00000027a427723e */ /* 0x000fe200000000ff */
[----:B------:R-:W-:Y:S01]  /*7150*/  HADD2.F32 R82, -RZ, R82.H1_H1 ;  /* 0x30000052ff527230 */ /* 0x000fe20000004100 */
[----:B------:R-:W-:Y:S01]  /*7160*/  F2FP.F16.F32.PACK_AB R80, R80, R11 ;  /* 0x0000000b5050723e */ /* 0x000fe200000000ff */
[----:B------:R-:W-:Y:S01]  /*7170*/  HADD2.F32 R14, -RZ, R14.H1_H1 ;  /* 0x3000000eff0e7230 */ /* 0x000fe20000004100 */
[----:B------:R-:W-:Y:S01]  /*7180*/  F2FP.F16.F32.PACK_AB R36, R36, R15 ;  /* 0x0000000f2424723e */ /* 0x000fe200000000ff */
[----:B------:R-:W-:-:S02]  /*7190*/  HADD2.F32 R81, -RZ, R157.H0_H0 ;  /* 0x2000009dff517230 */ /* 0x000fc40000004100 */
[-C--:B------:R-:W-:Y:S01]  /*71a0*/  FMUL.FTZ R159, R82, R45.reuse ;  /* 0x0000002d529f7220 */ /* 0x080fe20000410000 */
[----:B------:R-:W-:Y:S02]  /*71b0*/  HADD2.F32 R157, -RZ, R38.H0_H0 ;  /* 0x20000026ff9d7230 */ /* 0x000fe40000004100 */
[-C--:B------:R-:W-:Y:S01]  /*71c0*/  FMUL.FTZ R38, R155, R12.reuse ;  /* 0x0000000c9b267220 */ /* 0x080fe20000410000 */
[C---:B------:R-:W-:Y:S01]  /*71d0*/  FMUL.FTZ R12, R83.reuse, R12 ;  /* 0x0000000c530c7220 */ /* 0x040fe20000410000 */
[----:B------:R-:W-:Y:S01]  /*71e0*/  FMUL.FTZ R45, R14, R45 ;  /* 0x0000002d0e2d7220 */ /* 0x000fe20000410000 */
[----:B------:R-:W-:Y:S01]  /*71f0*/  MOV R15, R39 ;  /* 0x00000027000f7202 */ /* 0x000fe20000000f00 */
[-C--:B------:R-:W-:Y:S01]  /*7200*/  FFMA.FTZ R38, R83, R81.reuse, -R38 ;  /* 0x0000005153267223 */ /* 0x080fe20000010826 */
[----:B------:R-:W-:Y:S01]  /*7210*/  FFMA.FTZ R12, R155, R81, R12 ;  /* 0x000000519b0c7223 */ /* 0x000fe2000001000c */
[-C--:B------:R-:W-:Y:S01]  /*7220*/  FFMA.FTZ R45, R82, R157.reuse, R45 ;  /* 0x0000009d522d7223 */ /* 0x080fe2000001002d */
[----:B------:R-:W-:Y:S01]  /*7230*/  FFMA.FTZ R159, R14, R157, -R159 ;  /* 0x0000009d0e9f7223 */ /* 0x000fe2000001089f */
[----:B------:R-:W-:Y:S01]  /*7240*/  F2FP.F16.F32.PACK_AB R83, R46, R13 ;  /* 0x0000000d2e53723e */ /* 0x000fe200000000ff */
[----:B------:R-:W-:Y:S01]  /*7250*/  IMAD.MOV.U32 R13, RZ, RZ, R37 ;  /* 0x000000ffff0d7224 */ /* 0x000fe200078e0025 */
[----:B------:R-:W-:-:S02]  /*7260*/  F2FP.F16.F32.PACK_AB R81, R44, R47 ;  /* 0x0000002f2c51723e */ /* 0x000fc400000000ff */
[----:B------:R-:W-:Y:S01]  /*7270*/  F2FP.F16.F32.PACK_AB R82, R45, R12 ;  /* 0x0000000c2d52723e */ /* 0x000fe200000000ff */
[----:B------:R-:W-:Y:S01]  /*7280*/  IMAD.MOV.U32 R12, RZ, RZ, R80 ;  /* 0x000000ffff0c7224 */ /* 0x000fe200078e0050 */
[----:B------:R-:W-:Y:S01]  /*7290*/  F2FP.F16.F32.PACK_AB R14, R159, R38 ;  /* 0x000000269f0e723e */ /* 0x000fe200000000ff */
[----:B------:R-:W-:-:S07]  /*72a0*/  IMAD.MOV.U32 R80, RZ, RZ, R36 ;  /* 0x000000ffff507224 */ /* 0x000fce00078e0024 */
.L_x_2769:
[----:B------:R-:W-:Y:S05]  /*72b0*/  BSYNC B3 ;  /* 0x0000000000037941 */ /* 0x000fea0003800000 */
.L_x_2768:
[----:B--2---:R4:W-:Y:S04]  /*72c0*/  ST.E.128 desc[UR60][R126.64], R12 ;  /* 0x0000000c7e007985 */ /* 0x0049e8000c101d3c */
[----:B---3--:R4:W-:Y:S02]  /*72d0*/  @!P3 ST.E.128 desc[UR60][R128.64], R80 ;  /* 0x000000508000b985 */ /* 0x0089e4000c101d3c */
.L_x_2767:
[----:B------:R-:W-:Y:S05]  /*72e0*/  BSYNC B2 ;  /* 0x0000000000027941 */ /* 0x000fea0003800000 */
.L_x_2766:
[----:B------:R-:W-:-:S13]  /*72f0*/  ISETP.NE.AND P3, PT, R25, RZ, PT ;  /* 0x000000ff1900720c */ /* 0x000fda0003f65270 */
[----:B------:R-:W-:Y:S05]  /*7300*/  @!P3 BRA `(.L_x_2765) ;  /* 0x0000000400c8b947 */ /* 0x000fea0003800000 */
[----:B----4-:R-:W4:Y:S01]  /*7310*/  LDL R15, [R1+0x50] ;  /* 0x00005000010f7983 */ /* 0x010f220000100800 */
        /* <DEDUP_REMOVED lines=15> */
[----:B------:R-:W-:-:S11]  /*7410*/  LOP3.LUT R12, R12, R14, RZ, 0x3c, !PT ;  /* 0x0000000e0c0c7212 */ /* 0x000fd600078e3cff */
[----:B------:R-:W-:-:S04]  /*7420*/  @!P3 IMAD.WIDE R124, R11, 0x2, R124 ;  /* 0x000000020b7cb825 */ /* 0x000fc800078e027c */
[----:B----4-:R-:W-:-:S04]  /*7430*/  IMAD R13, R13, 0x1400, R15 ;  /* 0x000014000d0d7824 */ /* 0x010fc800078e020f */
[----:B------:R-:W-:Y:S02]  /*7440*/  IMAD.IADD R15, R13, 0x1, R12 ;  /* 0x000000010d0f7824 */ /* 0x000fe400078e020c */
[C---:B------:R-:W-:Y:S02]  /*7450*/  IMAD R13, R212.reuse, 0x5000, R133 ;  /* 0x00005000d40d7824 */ /* 0x040fe400078e0285 */
[----:B------:R-:W-:Y:S02]  /*7460*/  IMAD R15, R212, 0x5000, R15 ;  /* 0x00005000d40f7824 */ /* 0x000fe400078e020f */
[----:B------:R-:W-:-:S03]  /*7470*/  IMAD R13, R13, 0x2, R22 ;  /* 0x000000020d0d7824 */ /* 0x000fc600078e0216 */
[----:B------:R-:W-:-:S03]  /*7480*/  LEA R36, R15, R22, 0x1 ;  /* 0x000000160f247211 */ /* 0x000fc600078e08ff */
[----:B------:R-:W2:Y:S04]  /*7490*/  LDS.128 R12, [R13+0x24400] ;  /* 0x024400000d0c7984 */ /* 0x000ea80000000c00 */
[----:B------:R-:W3:Y:S01]  /*74a0*/  LDS.128 R36, [R36+0x24400] ;  /* 0x0244000024247984 */ /* 0x000ee20000000c00 */
[----:B------:R-:W-:Y:S05]  /*74b0*/  @P6 BRA `(.L_x_2771) ;  /* 0x0000000400506947 */ /* 0x000fea0003800000 */
[----:B------:R-:W-:Y:S01]  /*74c0*/  SHF.R.U64 R11, R32, 0x10, R33 ;  /* 0x00000010200b7819 */ /* 0x000fe20000001221 */
[--C-:B---3--:R-:W-:Y:S01]  /*74d0*/  HADD2.F32 R80, -RZ, R37.reuse.H1_H1 ;  /* 0x30000025ff507230 */ /* 0x108fe20000004100 */
[--C-:B------:R-:W-:Y:S01]  /*74e0*/  SHF.R.U64 R32, R40, 0x10, R41.reuse ;  /* 0x0000001028207819 */ /* 0x100fe20000001229 */
[----:B------:R-:W-:Y:S01]  /*74f0*/  HADD2.F32 R47, -RZ, R37.H0_H0 ;  /* 0x20000025ff2f7230 */ /* 0x000fe20000004100 */
[----:B------:R-:W-:Y:S01]  /*7500*/  SHF.R.U32.HI R40, RZ, 0x10, R41 ;  /* 0x00000010ff287819 */ /* 0x000fe20000011629 */
[----:B--2---:R-:W-:Y:S01]  /*7510*/  HADD2.F32 R37, -RZ, R13.H0_H0 ;  /* 0x2000000dff257230 */ /* 0x004fe20000004100 */
[----:B------:R-:W-:Y:S01]  /*7520*/  SHF.R.U64 R41, R42, 0x10, R43 ;  /* 0x000000102a297819 */ /* 0x000fe2000000122b */
[----:B------:R-:W-:Y:S01]  /*7530*/  HADD2.F32 R46, -RZ, R169.H0_H0 ;  /* 0x200000a9ff2e7230 */ /* 0x000fe20000004100 */
[----:B------:R-:W-:Y:S01]  /*7540*/  SHF.R.U32.HI R33, RZ, 0x10, R33 ;  /* 0x00000010ff217819 */ /* 0x000fe20000011621 */
[----:B------:R-:W-:Y:S01]  /*7550*/  HADD2.F32 R81, -RZ, R40.H0_H0 ;  /* 0x20000028ff517230 */ /* 0x000fe20000004100 */
[----:B------:R-:W-:Y:S01]  /*7560*/  SHF.R.U32.HI R42, RZ, 0x10, R43 ;  /* 0x00000010ff2a7819 */ /* 0x000fe2000001162b */
[----:B------:R-:W-:Y:S01]  /*7570*/  IMAD.MOV.U32 R43, RZ, RZ, R38 ;  /* 0x000000ffff2b7224 */ /* 0x000fe200078e0026 */
[----:B------:R-:W-:Y:S01]  /*7580*/  SHF.R.U64 R34, R34, 0x10, R35 ;  /* 0x0000001022227819 */ /* 0x000fe20000001223 */
[----:B------:R-:W-:-:S02]  /*7590*/  HADD2.F32 R40, -RZ, R13.H1_H1 ;  /* 0x3000000dff287230 */ /* 0x000fc40000004100 */
[-C--:B------:R-:W-:Y:S01]  /*75a0*/  FMUL.FTZ R13, R80, R81.reuse ;  /* 0x00000051500d7220 */ /* 0x080fe20000410000 */
[----:B------:R-:W-:Y:S01]  /*75b0*/  HADD2.F32 R38, -RZ, R169.H1_H1 ;  /* 0x300000a9ff267230 */ /* 0x000fe20000004100 */
[----:B------:R-:W-:Y:S01]  /*75c0*/  SHF.R.U32.HI R35, RZ, 0x10, R35 ;  /* 0x00000010ff237819 */ /* 0x000fe20000011623 */
[----:B------:R-:W-:Y:S02]  /*75d0*/  HADD2.F32 R33, -RZ, R33.H0_H0 ;  /* 0x20000021ff217230 */ /* 0x000fe40000004100 */
[C---:B------:R-:W-:Y:S01]  /*75e0*/  FMUL.FTZ R81, R40.reuse, R81 ;  /* 0x0000005128517220 */ /* 0x040fe20000410000 */
[----:B------:R-:W-:Y:S02]  /*75f0*/  HADD2.F32 R34, -RZ, R34.H0_H0 ;  /* 0x20000022ff227230 */ /* 0x000fe40000004100 */
[-C--:B------:R-:W-:Y:S01]  /*7600*/  FMUL.FTZ R82, R47, R38.reuse ;  /* 0x000000262f527220 */ /* 0x080fe20000410000 */
[C---:B------:R-:W-:Y:S01]  /*7610*/  FMUL.FTZ R38, R37.reuse, R38 ;  /* 0x0000002625267220 */ /* 0x040fe20000410000 */
[-C--:B------:R-:W-:Y:S01]  /*7620*/  FFMA.FTZ R13, R40, R33.reuse, -R13 ;  /* 0x00000021280d7223 */ /* 0x080fe2000001080d */
[----:B------:R-:W-:Y:S01]  /*7630*/  FFMA.FTZ R81, R80, R33, R81 ;  /* 0x0000002150517223 */ /* 0x000fe20000010051 */
[----:B------:R-:W-:Y:S01]  /*7640*/  FFMA.FTZ R82, R37, R46, -R82 ;  /* 0x0000002e25527223 */ /* 0x000fe20000010852 */
[----:B------:R-:W-:-:S02]  /*7650*/  HADD2.F32 R33, -RZ, R168.H0_H0 ;  /* 0x200000a8ff217230 */ /* 0x000fc40000004100 */
[----:B------:R-:W-:Y:S01]  /*7660*/  FFMA.FTZ R38, R47, R46, R38 ;  /* 0x0000002e2f267223 */ /* 0x000fe20000010026 */
[----:B------:R-:W-:Y:S02]  /*7670*/  HADD2.F32 R168, -RZ, R168.H1_H1 ;  /* 0x300000a8ffa87230 */ /* 0x000fe40000004100 */
[--C-:B------:R-:W-:Y:S01]  /*7680*/  HADD2.F32 R37, -RZ, R39.reuse.H0_H0 ;  /* 0x20000027ff257230 */ /* 0x100fe20000004100 */
[----:B------:R-:W-:Y:S01]  /*7690*/  F2FP.F16.F32.PACK_AB R13, R13, R82 ;  /* 0x000000520d0d723e */ /* 0x000fe200000000ff */
[----:B------:R-:W-:Y:S01]  /*76a0*/  HADD2.F32 R40, -RZ, R39.H1_H1 ;  /* 0x30000027ff287230 */ /* 0x000fe20000004100 */
[----:B------:R-:W-:Y:S01]  /*76b0*/  F2FP.F16.F32.PACK_AB R38, R81, R38 ;  /* 0x000000265126723e */ /* 0x000fe200000000ff */
[----:B------:R-:W-:Y:S02]  /*76c0*/  HADD2.F32 R39, -RZ, R15.H0_H0 ;  /* 0x2000000fff277230 */ /* 0x000fe40000004100 */
[----:B------:R-:W-:Y:S01]  /*76d0*/  FMUL.FTZ R46, R37, R168 ;  /* 0x000000a8252e7220 */ /* 0x000fe20000410000 */
[----:B------:R-:W-:-:S02]  /*76e0*/  HADD2.F32 R47, -RZ, R42.H0_H0 ;  /* 0x2000002aff2f7230 */ /* 0x000fc40000004100 */
[----:B------:R-:W-:Y:S02]  /*76f0*/  HADD2.F32 R42, -RZ, R15.H1_H1 ;  /* 0x3000000fff2a7230 */ /* 0x000fe40000004100 */
[C---:B------:R-:W-:Y:S01]  /*7700*/  FMUL.FTZ R168, R39.reuse, R168 ;  /* 0x000000a827a87220 */ /* 0x040fe20000410000 */
[----:B------:R-:W-:Y:S02]  /*7710*/  HADD2.F32 R35, -RZ, R35.H0_H0 ;  /* 0x20000023ff237230 */ /* 0x000fe40000004100 */
[----:B------:R-:W-:Y:S01]  /*7720*/  FMUL.FTZ R15, R40, R47 ;  /* 0x0000002f280f7220 */ /* 0x000fe20000410000 */
[----:B------:R-:W-:Y:S01]  /*7730*/  FFMA.FTZ R46, R39, R33, -R46 ;  /* 0x00000021272e7223 */ /* 0x000fe2000001082e */
[C---:B------:R-:W-:Y:S01]  /*7740*/  FMUL.FTZ R47, R42.reuse, R47 ;  /* 0x0000002f2a2f7220 */ /* 0x040fe20000410000 */
[----:B------:R-:W-:Y:S01]  /*7750*/  FFMA.FTZ R168, R37, R33, R168 ;  /* 0x0000002125a87223 */ /* 0x000fe200000100a8 */
[----:B------:R-:W-:Y:S02]  /*7760*/  HADD2.F32 R33, -RZ, R167.H0_H0 ;  /* 0x200000a7ff217230 */ /* 0x000fe40000004100 */
[----:B------:R-:W-:Y:S01]  /*7770*/  FFMA.FTZ R15, R42, R35, -R15 ;  /* 0x000000232a0f7223 */ /* 0x000fe2000001080f */
[----:B------:R-:W-:-:S02]  /*7780*/  HADD2.F32 R37, -RZ, R32.H0_H0 ;  /* 0x20000020ff257230 */ /* 0x000fc40000004100 */
[----:B------:R-:W-:Y:S01]  /*7790*/  FFMA.FTZ R47, R40, R35, R47 ;  /* 0x00000023282f7223 */ /* 0x000fe2000001002f */
[----:B------:R-:W-:Y:S02]  /*77a0*/  HADD2.F32 R167, -RZ, R167.H1_H1 ;  /* 0x300000a7ffa77230 */ /* 0x000fe40000004100 */
[----:B------:R-:W-:Y:S01]  /*77b0*/  HADD2.F32 R32, -RZ, R36.H0_H0 ;  /* 0x20000024ff207230 */ /* 0x000fe20000004100 */
[----:B------:R-:W-:Y:S01]  /*77c0*/  F2FP.F16.F32.PACK_AB R15, R15, R46 ;  /* 0x0000002e0f0f723e */ /* 0x000fe200000000ff */
[----:B------:R-:W-:Y:S02]  /*77d0*/  HADD2.F32 R42, -RZ, R12.H0_H0 ;  /* 0x2000000cff2a7230 */ /* 0x000fe40000004100 */
[----:B------:R-:W-:Y:S02]  /*77e0*/  HADD2.F32 R36, -RZ, R36.H1_H1 ;  /* 0x30000024ff247230 */ /* 0x000fe40000004100 */
[----:B------:R-:W-:Y:S02]  /*77f0*/  HADD2.F32 R40, -RZ, R12.H1_H1 ;  /* 0x3000000cff287230 */ /* 0x000fe40000004100 */
[----:B------:R-:W-:-:S02]  /*7800*/  HADD2.F32 R35, -RZ, R11.H0_H0 ;  /* 0x2000000bff237230 */ /* 0x000fc40000004100 */
[-C--:B------:R-:W-:Y:S01]  /*7810*/  FMUL.FTZ R11, R32, R167.reuse ;  /* 0x000000a7200b7220 */ /* 0x080fe20000410000 */
[----:B------:R-:W-:Y:S01]  /*7820*/  FMUL.FTZ R167, R42, R167 ;  /* 0x000000a72aa77220 */ /* 0x000fe20000410000 */
[-C--:B------:R-:W-:Y:S01]  /*7830*/  FMUL.FTZ R39, R36, R37.reuse ;  /* 0x0000002524277220 */ /* 0x080fe20000410000 */
[----:B------:R-:W-:Y:S01]  /*7840*/  FMUL.FTZ R37, R40, R37 ;  /* 0x0000002528257220 */ /* 0x000fe20000410000 */
        /* <DEDUP_REMOVED lines=9> */
[-C--:B------:R-:W-:Y:S01]  /*78e0*/  FMUL.FTZ R41, R36, R39.reuse ;  /* 0x0000002724297220 */ /* 0x080fe20000410000 */
[--C-:B------:R-:W-:Y:S02]  /*78f0*/  HADD2.F32 R40, -RZ, R14.reuse.H0_H0 ;  /* 0x2000000eff287230 */ /* 0x100fe40000004100 */
[----:B------:R-:W-:Y:S02]  /*7900*/  HADD2.F32 R37, -RZ, R14.H1_H1 ;  /* 0x3000000eff257230 */ /* 0x000fe40000004100 */
[-C--:B------:R-:W-:Y:S01]  /*7910*/  FMUL.FTZ R80, R43, R42.reuse ;  /* 0x0000002a2b507220 */ /* 0x080fe20000410000 */
[----:B------:R-:W-:Y:S02]  /*7920*/  HADD2.F32 R35, -RZ, R166.H1_H1 ;  /* 0x300000a6ff237230 */ /* 0x000fe40000004100 */
[C---:B------:R-:W-:Y:S01]  /*7930*/  FMUL.FTZ R39, R40.reuse, R39 ;  /* 0x0000002728277220 */ /* 0x040fe20000410000 */
[C---:B------:R-:W-:Y:S01]  /*7940*/  FMUL.FTZ R42, R37.reuse, R42 ;  /* 0x0000002a252a7220 */ /* 0x040fe20000410000 */
[-C--:B------:R-:W-:Y:S01]  /*7950*/  FFMA.FTZ R37, R37, R34.reuse, -R80 ;  /* 0x0000002225257223 */ /* 0x080fe20000010850 */
[-C--:B------:R-:W-:Y:S01]  /*7960*/  FFMA.FTZ R14, R40, R35.reuse, -R41 ;  /* 0x00000023280e7223 */ /* 0x080fe20000010829 */
[----:B------:R-:W-:Y:S01]  /*7970*/  FFMA.FTZ R35, R36, R35, R39 ;  /* 0x0000002324237223 */ /* 0x000fe20000010027 */
[----:B------:R-:W-:Y:S01]  /*7980*/  FFMA.FTZ R42, R43, R34, R42 ;  /* 0x000000222b2a7223 */ /* 0x000fe2000001002a */
[----:B------:R-:W-:Y:S01]  /*7990*/  F2FP.F16.F32.PACK_AB R36, R33, R12 ;  /* 0x0000000c2124723e */ /* 0x000fe200000000ff */
[----:B------:R-:W-:Y:S01]  /*79a0*/  IMAD.MOV.U32 R12, RZ, RZ, R32 ;  /* 0x000000ffff0c7224 */ /* 0x000fe200078e0020 */
[----:B------:R-:W-:Y:S01]  /*79b0*/  F2FP.F16.F32.PACK_AB R14, R37, R14 ;  /* 0x0000000e250e723e */ /* 0x000fe200000000ff */
[----:B------:R-:W-:Y:S01]  /*79c0*/  IMAD.MOV.U32 R37, RZ, RZ, R38 ;  /* 0x000000ffff257224 */ /* 0x000fe200078e0026 */
[----:B------:R-:W-:-:S02]  /*79d0*/  F2FP.F16.F32.PACK_AB R42, R42, R35 ;  /* 0x000000232a2a723e */ /* 0x000fc400000000ff */
[----:B------:R-:W-:Y:S02]  /*79e0*/  F2FP.F16.F32.PACK_AB R39, R47, R168 ;  /* 0x000000a82f27723e */ /* 0x000fe400000000ff */
[----:B------:R-:W-:-:S07]  /*79f0*/  MOV R38, R42 ;  /* 0x0000002a00267202 */ /* 0x000fce0000000f00 */
.L_x_2771:
[----:B------:R-:W-:Y:S05]  /*7a00*/  BSYNC B2 ;  /* 0x0000000000027941 */ /* 0x000fea0003800000 */
.L_x_2770:
[----:B--2---:R2:W-:Y:S04]  /*7a10*/  ST.E.128 desc[UR60][R44.64], R12 ;  /* 0x0000000c2c007985 */ /* 0x0045e8000c101d3c */
[----:B---3--:R2:W-:Y:S02]  /*7a20*/  @!P3 ST.E.128 desc[UR60][R124.64], R36 ;  /* 0x000000247c00b985 */ /* 0x0085e4000c101d3c */
.L_x_2765:
[----:B------:R-:W-:Y:S05]  /*7a30*/  BSYNC B1 ;  /* 0x0000000000017941 */ /* 0x000fea0003800000 */
.L_x_2764:
[----:B------:R-:W-:-:S03]  /*7a40*/  UMOV UR4, 0xffffffff ;  /* 0xffffffff00047882 */ /* 0x000fc60000000000 */
[----:B------:R-:W-:Y:S05]  /*7a50*/  BRA.DIV UR4, `(.L_x_2772) ;  /* 0x0000027e04bc7947 */ /* 0x000fea000b800000 */
[----:B--2---:R2:W0:Y:S04]  /*7a60*/  SHFL.IDX PT, R37, R119, 0x1, 0x181f ;  /* 0x00381f0077257f89 */ /* 0x00442800000e0000 */
[----:B------:R2:W0:Y:S02]  /*7a70*/  SHFL.IDX PT, R36, R120, 0x1, 0x181f ;  /* 0x00381f0078247f89 */ /* 0x00042400000e0000 */
.L_x_3107:
[----:B------:R-:W-:Y:S04]  /*7a80*/  BSSY B1, `(.L_x_2773) ;  /* 0x00000fc000017945 */ /* 0x000fe80003800000 */
[----:B------:R-:W-:Y:S05]  /*7a90*/  @P4 BRA `(.L_x_2774) ;  /* 0x0000000c00e84947 */ /* 0x000fea0003800000 */
[----:B------:R-:W-:Y:S01]  /*7aa0*/  ISETP.NE.AND P3, PT, R4, RZ, PT ;  /* 0x000000ff0400720c */ /* 0x000fe20003f65270 */
[----:B------:R-:W-:-:S12]  /*7ab0*/  BSSY B2, `(.L_x_2775) ;  /* 0x000007b000027945 */ /* 0x000fd80003800000 */
[----:B------:R-:W-:Y:S05]  /*7ac0*/  @!P3 BRA `(.L_x_2776) ;  /* 0x0000000400e4b947 */ /* 0x000fea0003800000 */
[----:B----4-:R-:W4:Y:S01]  /*7ad0*/  LDL R14, [R1+0x64] ;  /* 0x00006400010e7983 */ /* 0x010f220000100800 */
[----:B------:R-:W-:Y:S01]  /*7ae0*/  SEL R11, R115, R137, !P2 ;  /* 0x00000089730b7207 */ /* 0x000fe20005000000 */
[C---:B------:R-:W-:Y:S01]  /*7af0*/  VIADD R13, R220.reuse, 0x20 ;  /* 0x00000020dc0d7836 */ /* 0x040fe20000000000 */
[----:B------:R-:W-:Y:S01]  /*7b00*/  IADD3 R15, R220, 0x20, RZ ;  /* 0x00000020dc0f7810 */ /* 0x000fe20007ffe0ff */
[----:B------:R-:W-:Y:S01]  /*7b10*/  BSSY B3, `(.L_x_2777) ;  /* 0x0000072000037945 */ /* 0x000fe20003800000 */
[----:B------:R-:W-:Y:S01]  /*7b20*/  SHF.R.S32.HI R12, RZ, 0x1f, R11 ;  /* 0x0000001fff0c7819 */ /* 0x000fe2000001140b */
[----:B------:R-:W-:Y:S01]  /*7b30*/  IMAD.SHL.U32 R13, R13, 0x40, RZ ;  /* 0x000000400d0d7824 */ /* 0x000fe200078e00ff */
[----:B0-----:R-:W-:Y:S01]  /*7b40*/  LEA R38, P4, R10, R36, 0x1 ;  /* 0x000000240a267211 */ /* 0x001fe200078808ff */
        /* <DEDUP_REMOVED lines=9> */
[----:B------:R-:W-:-:S02]  /*7be0*/  LEA.HI.X R39, R10, R37, R28, 0x1, P4 ;  /* 0x000000250a277211 */ /* 0x000fc400020f0c1c */
[----:B------:R-:W-:Y:S02]  /*7bf0*/  SHF.R.S32.HI R12, RZ, 0x3, R11 ;  /* 0x00000003ff0c7819 */ /* 0x000fe4000001140b */
[----:B------:R-:W-:Y:S02]  /*7c00*/  LOP3.LUT R11, R15, 0x38, R41, 0xf8, !PT ;  /* 0x000000380f0b7812 */ /* 0x000fe400078ef829 */
[----:B------:R-:W-:Y:S02]  /*7c10*/  ISETP.GE.AND P4, PT, R16, R114, PT ;  /* 0x000000721000720c */ /* 0x000fe40003f86270 */
[----:B------:R-:W-:Y:S02]  /*7c20*/  LOP3.LUT R11, R11, R13, RZ, 0x3c, !PT ;  /* 0x0000000d0b0b7212 */ /* 0x000fe400078e3cff */
[----:B------:R-:W-:-:S13]  /*7c30*/  ISETP.GE.AND P3, PT, R41, R136, PT ;  /* 0x000000882900720c */ /* 0x000fda0003f66270 */
[----:B------:R-:W-:-:S04]  /*7c40*/  @!P3 IMAD.WIDE R40, R41, 0x2, R36 ;  /* 0x000000022928b825 */ /* 0x000fc800078e0224 */
[----:B----4-:R-:W-:-:S04]  /*7c50*/  IMAD R12, R12, 0x1400, R14 ;  /* 0x000014000c0c7824 */ /* 0x010fc800078e020e */
[----:B------:R-:W-:Y:S02]  /*7c60*/  IMAD.IADD R13, R12, 0x1, R11 ;  /* 0x000000010c0d7824 */ /* 0x000fe400078e020b */
[C---:B------:R-:W-:Y:S02]  /*7c70*/  IMAD R11, R212.reuse, 0x5000, R132 ;  /* 0x00005000d40b7824 */ /* 0x040fe400078e0284 */
[----:B------:R-:W-:Y:S02]  /*7c80*/  IMAD R13, R212, 0x5000, R13 ;  /* 0x00005000d40d7824 */ /* 0x000fe400078e020d */
[----:B------:R-:W-:-:S03]  /*7c90*/  IMAD R11, R11, 0x2, R22 ;  /* 0x000000020b0b7824 */ /* 0x000fc600078e0216 */
[----:B------:R-:W-:Y:S02]  /*7ca0*/  LEA R32, R13, R22, 0x1 ;  /* 0x000000160d207211 */ /* 0x000fe400078e08ff */
[----:B------:R0:W4:Y:S04]  /*7cb0*/  LDS.128 R12, [R11+0x24400] ;  /* 0x024400000b0c7984 */ /* 0x0001280000000c00 */
[----:B------:R-:W0:Y:S01]  /*7cc0*/  LDS.128 R32, [R32+0x24400] ;  /* 0x0244000020207984 */ /* 0x000e220000000c00 */
[----:B------:R-:W-:Y:S05]  /*7cd0*/  @P4 BRA `(.L_x_2778) ;  /* 0x0000000400544947 */ /* 0x000fea0003800000 */
[----:B------:R-:W-:Y:S01]  /*7ce0*/  SHF.R.U64 R42, R60, 0x10, R61 ;  /* 0x000000103c2a7819 */ /* 0x000fe2000000123d */
[----:B0-----:R-:W-:Y:S01]  /*7cf0*/  IMAD.MOV.U32 R45, RZ, RZ, R33 ;  /* 0x000000ffff2d7224 */ /* 0x001fe200078e0021 */
[----:B------:R-:W-:Y:S01]  /*7d00*/  SHF.R.U32.HI R60, RZ, 0x10, R61 ;  /* 0x00000010ff3c7819 */ /* 0x000fe2000001163d */
[----:B----4-:R-:W-:Y:S01]  /*7d10*/  IMAD.MOV.U32 R33, RZ, RZ, R15 ;  /* 0x000000ffff217224 */ /* 0x010fe200078e000f */
[--C-:B------:R-:W-:Y:S01]  /*7d20*/  SHF.R.U64 R11, R52, 0x10, R53.reuse ;  /* 0x00000010340b7819 */ /* 0x100fe20000001235 */
[----:B------:R-:W-:Y:S01]  /*7d30*/  HADD2.F32 R82, -RZ, R165.H1_H1 ;  /* 0x300000a5ff527230 */ /* 0x000fe20000004100 */
[----:B------:R-:W-:Y:S01]  /*7d40*/  SHF.R.U32.HI R52, RZ, 0x10, R53 ;  /* 0x00000010ff347819 */ /* 0x000fe20000011635 */
[--C-:B------:R-:W-:Y:S01]  /*7d50*/  HADD2.F32 R47, -RZ, R45.reuse.H0_H0 ;  /* 0x2000002dff2f7230 */ /* 0x100fe20000004100 */
[--C-:B------:R-:W-:Y:S01]  /*7d60*/  SHF.R.U64 R44, R62, 0x10, R63.reuse ;  /* 0x000000103e2c7819 */ /* 0x100fe2000000123f */
[----:B------:R-:W-:Y:S01]  /*7d70*/  HADD2.F32 R45, -RZ, R45.H1_H1 ;  /* 0x3000002dff2d7230 */ /* 0x000fe20000004100 */
[----:B------:R-:W-:Y:S01]  /*7d80*/  SHF.R.U32.HI R62, RZ, 0x10, R63 ;  /* 0x00000010ff3e7819 */ /* 0x000fe2000001163f */
[----:B------:R-:W-:-:S02]  /*7d90*/  HADD2.F32 R60, -RZ, R60.H0_H0 ;  /* 0x2000003cff3c7230 */ /* 0x000fc40000004100 */
[----:B---3--:R-:W-:Y:S01]  /*7da0*/  FMUL.FTZ R124, R47, R82 ;  /* 0x000000522f7c7220 */ /* 0x008fe20000410000 */
[--C-:B------:R-:W-:Y:S01]  /*7db0*/  HADD2.F32 R15, -RZ, R13.reuse.H0_H0 ;  /* 0x2000000dff0f7230 */ /* 0x100fe20000004100 */
[--C-:B------:R-:W-:Y:S01]  /*7dc0*/  SHF.R.U64 R43, R54, 0x10, R55.reuse ;  /* 0x00000010362b7819 */ /* 0x100fe20000001237 */
[----:B------:R-:W-:Y:S02]  /*7dd0*/  HADD2.F32 R46, -RZ, R13.H1_H1 ;  /* 0x3000000dff2e7230 */ /* 0x000fe40000004100 */
[----:B------:R-:W-:Y:S01]  /*7de0*/  FMUL.FTZ R53, R45, R60 ;  /* 0x0000003c2d357220 */ /* 0x000fe20000410000 */
[----:B------:R-:W-:Y:S02]  /*7df0*/  HADD2.F32 R80, -RZ, R165.H0_H0 ;  /* 0x200000a5ff507230 */ /* 0x000fe40000004100 */
[C---:B------:R-:W-:Y:S01]  /*7e00*/  FMUL.FTZ R82, R15.reuse, R82 ;  /* 0x000000520f527220 */ /* 0x040fe20000410000 */
[----:B------:R-:W-:Y:S02]  /*7e10*/  HADD2.F32 R52, -RZ, R52.H0_H0 ;  /* 0x20000034ff347230 */ /* 0x000fe40000004100 */
[C---:B------:R-:W-:Y:S01]  /*7e20*/  FMUL.FTZ R60, R46.reuse, R60 ;  /* 0x0000003c2e3c7220 */ /* 0x040fe20000410000 */
[----:B------:R-:W-:Y:S01]  /*7e30*/  SHF.R.U32.HI R54, RZ, 0x10, R55 ;  /* 0x00000010ff367819 */ /* 0x000fe20000011637 */
[-C--:B------:R-:W-:Y:S01]  /*7e40*/  FFMA.FTZ R13, R15, R80.reuse, -R124 ;  /* 0x000000500f0d7223 */ /* 0x080fe2000001087c */
[----:B------:R-:W-:Y:S01]  /*7e50*/  FFMA.FTZ R15, R47, R80, R82 ;  /* 0x000000502f0f7223 */ /* 0x000fe20000010052 */
[-C--:B------:R-:W-:Y:S01]  /*7e60*/  FFMA.FTZ R46, R46, R52.reuse, -R53 ;  /* 0x000000342e2e7223 */ /* 0x080fe20000010835 */
[----:B------:R-:W-:Y:S01]  /*7e70*/  FFMA.FTZ R52, R45, R52, R60 ;  /* 0x000000342d347223 */ /* 0x000fe2000001003c */
[----:B------:R-:W-:-:S02]  /*7e80*/  HADD2.F32 R82, -RZ, R163.H1_H1 ;  /* 0x300000a3ff527230 */ /* 0x000fc40000004100 */
[--C-:B------:R-:W-:Y:S01]  /*7e90*/  HADD2.F32 R47, -RZ, R35.reuse.H0_H0 ;  /* 0x20000023ff2f7230 */ /* 0x100fe20000004100 */
[----:B------:R-:W-:Y:S01]  /*7ea0*/  F2FP.F16.F32.PACK_AB R13, R46, R13 ;  /* 0x0000000d2e0d723e */ /* 0x000fe200000000ff */
[----:B------:R-:W-:Y:S02]  /*7eb0*/  HADD2.F32 R60, -RZ, R35.H1_H1 ;  /* 0x30000023ff3c7230 */ /* 0x000fe40000004100 */
[--C-:B------:R-:W-:Y:S02]  /*7ec0*/  HADD2.F32 R35, -RZ, R33.reuse.H0_H0 ;  /* 0x20000021ff237230 */ /* 0x100fe40000004100 */
[----:B------:R-:W-:Y:S02]  /*7ed0*/  HADD2.F32 R62, -RZ, R62.H0_H0 ;  /* 0x2000003eff3e7230 */ /* 0x000fe40000004100 */
[----:B------:R-:W-:Y:S02]  /*7ee0*/  HADD2.F32 R45, -RZ, R33.H1_H1 ;  /* 0x30000021ff2d7230 */ /* 0x000fe40000004100 */
[----:B------:R-:W-:-:S02]  /*7ef0*/  HADD2.F32 R80, -RZ, R154.H1_H1 ;  /* 0x3000009aff507230 */ /* 0x000fc40000004100 */
[C---:B------:R-:W-:Y:S01]  /*7f00*/  FMUL.FTZ R124, R60.reuse, R62 ;  /* 0x0000003e3c7c7220 */ /* 0x040fe20000410000 */
[----:B------:R-:W-:Y:S02]  /*7f10*/  HADD2.F32 R53, -RZ, R54.H0_H0 ;  /* 0x20000036ff357230 */ /* 0x000fe40000004100 */
[-C--:B------:R-:W-:Y:S01]  /*7f20*/  FMUL.FTZ R54, R47, R82.reuse ;  /* 0x000000522f367220 */ /* 0x080fe20000410000 */
[----:B------:R-:W-:Y:S01]  /*7f30*/  FMUL.FTZ R82, R35, R82 ;  /* 0x0000005223527220 */ /* 0x000fe20000410000 */
[----:B------:R-:W-:Y:S01]  /*7f40*/  FMUL.FTZ R55, R45, R62 ;  /* 0x0000003e2d377220 */ /* 0x000fe20000410000 */
[----:B------:R-:W-:Y:S02]  /*7f50*/  HADD2.F32 R163, -RZ, R163.H0_H0 ;  /* 0x200000a3ffa37230 */ /* 0x000fe40000004100 */
[-C--:B------:R-:W-:Y:S01]  /*7f60*/  FFMA.FTZ R33, R35, R80.reuse, -R54 ;  /* 0x0000005023217223 */ /* 0x080fe20000010836 */
[----:B------:R-:W-:Y:S01]  /*7f70*/  FFMA.FTZ R35, R47, R80, R82 ;  /* 0x000000502f237223 */ /* 0x000fe20000010052 */
[-C--:B------:R-:W-:Y:S01]  /*7f80*/  FFMA.FTZ R54, R45, R53.reuse, -R124 ;  /* 0x000000352d367223 */ /* 0x080fe2000001087c */
[----:B------:R-:W-:Y:S01]  /*7f90*/  FFMA.FTZ R60, R60, R53, R55 ;  /* 0x000000353c3c7223 */ /* 0x000fe20000010037 */
[----:B------:R-:W-:-:S02]  /*7fa0*/  HADD2.F32 R55, -RZ, R42.H0_H0 ;  /* 0x2000002aff377230 */ /* 0x000fc40000004100 */
[--C-:B------:R-:W-:Y:S01]  /*7fb0*/  HADD2.F32 R45, -RZ, R32.reuse.H0_H0 ;  /* 0x20000020ff2d7230 */ /* 0x100fe20000004100 */
[----:B------:R-:W-:Y:S01]  /*7fc0*/  F2FP.F16.F32.PACK_AB R54, R54, R33 ;  /* 0x000000213636723e */ /* 0x000fe200000000ff */
[----:B------:R-:W-:Y:S01]  /*7fd0*/  HADD2.F32 R47, -RZ, R32.H1_H1 ;  /* 0x30000020ff2f7230 */ /* 0x000fe20000004100 */
[----:B------:R-:W-:Y:S01]  /*7fe0*/  F2FP.F16.F32.PACK_AB R33, R52, R15 ;  /* 0x0000000f3421723e */ /* 0x000fe200000000ff */
[--C-:B------:R-:W-:Y:S01]  /*7ff0*/  HADD2.F32 R32, -RZ, R12.reuse.H1_H1 ;  /* 0x3000000cff207230 */ /* 0x100fe20000004100 */
[----:B------:R-:W-:Y:S01]  /*8000*/  F2FP.F16.F32.PACK_AB R35, R60, R35 ;  /* 0x000000233c23723e */ /* 0x000fe200000000ff */
[----:B------:R-:W-:Y:S02]  /*8010*/  HADD2.F32 R42, -RZ, R12.H0_H0 ;  /* 0x2000000cff2a7230 */ /* 0x000fe40000004100 */
[-C--:B------:R-:W-:Y:S01]  /*8020*/  FMUL.FTZ R61, R47, R55.reuse ;  /* 0x000000372f3d7220 */ /* 0x080fe20000410000 */
[----:B------:R-:W-:Y:S02]  /*8030*/  HADD2.F32 R53, -RZ, R11.H0_H0 ;  /* 0x2000000bff357230 */ /* 0x000fe40000004100 */
[----:B------:R-:W-:Y:S01]  /*8040*/  FMUL.FTZ R62, R32, R55 ;  /* 0x00000037203e7220 */ /* 0x000fe20000410000 */
[----:B------:R-:W-:-:S02]  /*8050*/  HADD2.F32 R154, -RZ, R154.H0_H0 ;  /* 0x2000009aff9a7230 */ /* 0x000fc40000004100 */
[-C--:B------:R-:W-:Y:S01]  /*8060*/  FMUL.FTZ R12, R42, R163.reuse ;  /* 0x000000a32a0c7220 */ /* 0x080fe20000410000 */
[----:B------:R-:W-:Y:S01]  /*8070*/  FMUL.FTZ R11, R45, R163 ;  /* 0x000000a32d0b7220 */ /* 0x000fe20000410000 */
[-C--:B------:R-:W-:Y:S01]  /*8080*/  FFMA.FTZ R32, R32, R53.reuse, -R61 ;  /* 0x0000003520207223 */ /* 0x080fe2000001083d */
[----:B------:R-:W-:Y:S01]  /*8090*/  FFMA.FTZ R53, R47, R53, R62 ;  /* 0x000000352f357223 */ /* 0x000fe2000001003e */
[-C--:B------:R-:W-:Y:S01]  /*80a0*/  FFMA.FTZ R12, R45, R154.reuse, R12 ;  /* 0x0000009a2d0c7223 */ /* 0x080fe2000001000c */
[----:B------:R-:W-:Y:S02]  /*80b0*/  HADD2.F32 R47, -RZ, R44.H0_H0 ;  /* 0x2000002cff2f7230 */ /* 0x000fe40000004100 */
[----:B------:R-:W-:Y:S01]  /*80c0*/  FFMA.FTZ R11, R42, R154, -R11 ;  /* 0x0000009a2a0b7223 */ /* 0x000fe2000001080b */
[----:B------:R-:W-:Y:S02]  /*80d0*/  HADD2.F32 R45, -RZ, R161.H0_H0 ;  /* 0x200000a1ff2d7230 */ /* 0x000fe40000004100 */
[----:B------:R-:W-:-:S02]  /*80e0*/  HADD2.F32 R44, -RZ, R34.H0_H0 ;  /* 0x20000022ff2c7230 */ /* 0x000fc40000004100 */
[----:B------:R-:W-:Y:S01]  /*80f0*/  HADD2.F32 R161, -RZ, R161.H1_H1 ;  /* 0x300000a1ffa17230 */ /* 0x000fe20000004100 */
[----:B------:R-:W-:Y:S01]  /*8100*/  F2FP.F16.F32.PACK_AB R32, R32, R11 ;  /* 0x0000000b2020723e */ /* 0x000fe200000000ff */
[----:B------:R-:W-:Y:S02]  /*8110*/  HADD2.F32 R42, -RZ, R14.H0_H0 ;  /* 0x2000000eff2a7230 */ /* 0x000fe40000004100 */
[----:B------:R-:W-:Y:S02]  /*8120*/  HADD2.F32 R34, -RZ, R34.H1_H1 ;  /* 0x30000022ff227230 */ /* 0x000fe40000004100 */
[-C--:B------:R-:W-:Y:S01]  /*8130*/  FMUL.FTZ R55, R44, R161.reuse ;  /* 0x000000a12c377220 */ /* 0x080fe20000410000 */
[----:B------:R-:W-:Y:S02]  /*8140*/  HADD2.F32 R14, -RZ, R14.H1_H1 ;  /* 0x3000000eff0e7230 */ /* 0x000fe40000004100 */
[----:B------:R-:W-:Y:S01]  /*8150*/  FMUL.FTZ R161, R42, R161 ;  /* 0x000000a12aa17220 */ /* 0x000fe20000410000 */
[----:B------:R-:W-:-:S02]  /*8160*/  HADD2.F32 R43, -RZ, R43.H0_H0 ;  /* 0x2000002bff2b7230 */ /* 0x000fc40000004100 */
[----:B------:R-:W-:Y:S01]  /*8170*/  FMUL.FTZ R61, R34, R47 ;  /* 0x0000002f223d7220 */ /* 0x000fe20000410000 */
[----:B------:R-:W-:Y:S01]  /*8180*/  FFMA.FTZ R55, R42, R45, -R55 ;  /* 0x0000002d2a377223 */ /* 0x000fe20000010837 */
[----:B------:R-:W-:Y:S01]  /*8190*/  FMUL.FTZ R47, R14, R47 ;  /* 0x0000002f0e2f7220 */ /* 0x000fe20000410000 */
[----:B------:R-:W-:Y:S01]  /*81a0*/  FFMA.FTZ R161, R44, R45, R161 ;  /* 0x0000002d2ca17223 */ /* 0x000fe200000100a1 */
[-C--:B------:R-:W-:Y:S01]  /*81b0*/  FFMA.FTZ R14, R14, R43.reuse, -R61 ;  /* 0x0000002b0e0e7223 */ /* 0x080fe2000001083d */
[----:B------:R-:W-:Y:S01]  /*81c0*/  F2FP.F16.F32.PACK_AB R42, R53, R12 ;  /* 0x0000000c352a723e */ /* 0x000fe200000000ff */
[----:B------:R-:W-:Y:S01]  /*81d0*/  FFMA.FTZ R34, R34, R43, R47 ;  /* 0x0000002b22227223 */ /* 0x000fe2000001002f */
[----:B------:R-:W-:Y:S02]  /*81e0*/  IMAD.MOV.U32 R12, RZ, RZ, R32 ;  /* 0x000000ffff0c7224 */ /* 0x000fe400078e0020 */
[----:B------:R-:W-:Y:S01]  /*81f0*/  F2FP.F16.F32.PACK_AB R14, R14, R55 ;  /* 0x000000370e0e723e */ /* 0x000fe200000000ff */
[----:B------:R-:W-:Y:S01]  /*8200*/  IMAD.MOV.U32 R15, RZ, RZ, R54 ;  /* 0x000000ffff0f7224 */ /* 0x000fe200078e0036 */
[----:B------:R-:W-:-:S02]  /*8210*/  F2FP.F16.F32.PACK_AB R34, R34, R161 ;  /* 0x000000a12222723e */ /* 0x000fc400000000ff */
[----:B------:R-:W-:-:S07]  /*8220*/  MOV R32, R42 ;  /* 0x0000002a00207202 */ /* 0x000fce0000000f00 */
.L_x_2778:
[----:B------:R-:W-:Y:S05]  /*8230*/  BSYNC B3 ;  /* 0x0000000000037941 */ /* 0x000fea0003800000 */
.L_x_2777:
[----:B----4-:R4:W-:Y:S04]  /*8240*/  ST.E.128 desc[UR60][R38.64], R12 ;  /* 0x0000000c26007985 */ /* 0x0109e8000c101d3c */
[----:B0-----:R4:W-:Y:S02]  /*8250*/  @!P3 ST.E.128 desc[UR60][R40.64], R32 ;  /* 0x000000202800b985 */ /* 0x0019e4000c101d3c */
.L_x_2776:
[----:B------:R-:W-:Y:S05]  /*8260*/  BSYNC B2 ;  /* 0x0000000000027941 */ /* 0x000fea0003800000 */
.L_x_2775:
[----:B------:R-:W-:-:S13]  /*8270*/  ISETP.NE.AND P3, PT, R25, RZ, PT ;  /* 0x000000ff1900720c */ /* 0x000fda0003f65270 */
[----:B------:R-:W-:Y:S05]  /*8280*/  @!P3 BRA `(.L_x_2774) ;  /* 0x0000000400ecb947 */ /* 0x000fea0003800000 */
[----:B----4-:R-:W4:Y:S01]  /*8290*/  LDL R14, [R1+0x64] ;  /* 0x00006400010e7983 */ /* 0x010f220000100800 */
[----:B------:R-:W-:Y:S01]  /*82a0*/  SEL R11, R115, R137, !P1 ;  /* 0x00000089730b7207 */ /* 0x000fe20004800000 */
[C---:B------:R-:W-:Y:S01]  /*82b0*/  VIADD R13, R220.reuse, 0x20 ;  /* 0x00000020dc0d7836 */ /* 0x040fe20000000000 */
        /* <DEDUP_REMOVED lines=21> */
[----:B----4-:R-:W-:-:S04]  /*8410*/  IMAD R12, R12, 0x1400, R14 ;  /* 0x000014000c0c7824 */ /* 0x010fc800078e020e */
[----:B------:R-:W-:Y:S02]  /*8420*/  IMAD.IADD R13, R12, 0x1, R11 ;  /* 0x000000010c0d7824 */ /* 0x000fe400078e020b */
[C---:B------:R-:W-:Y:S02]  /*8430*/  IMAD R11, R212.reuse, 0x5000, R131 ;  /* 0x00005000d40b7824 */ /* 0x040fe400078e0283 */
[----:B------:R-:W-:-:S03]  /*8440*/  IMAD R13, R212, 0x5000, R13 ;  /* 0x00005000d40d7824 */ /* 0x000fc600078e020d */
[----:B------:R-:W-:Y:S01]  /*8450*/  LEA R11, R11, R22, 0x1 ;  /* 0x000000160b0b7211 */ /* 0x000fe200078e08ff */
[----:B------:R-:W-:-:S04]  /*8460*/  IMAD R32, R13, 0x2, R22 ;  /* 0x000000020d207824 */ /* 0x000fc800078e0216 */
[----:B------:R0:W4:Y:S04]  /*8470*/  LDS.128 R12, [R11+0x24400] ;  /* 0x024400000b0c7984 */ /* 0x0001280000000c00 */
[----:B------:R-:W0:Y:S01]  /*8480*/  LDS.128 R32, [R32+0x24400] ;  /* 0x0244000020207984 */ /* 0x000e220000000c00 */
[----:B------:R-:W-:Y:S05]  /*8490*/  @P4 BRA `(.L_x_2780) ;  /* 0x00000004005c4947 */ /* 0x000fea0003800000 */
[----:B----4-:R-:W-:Y:S01]  /*84a0*/  IMAD.MOV.U32 R43, RZ, RZ, R12 ;  /* 0x000000ffff2b7224 */ /* 0x010fe200078e000c */
[----:B------:R-:W-:Y:S01]  /*84b0*/  SHF.R.U64 R40, R48, 0x10, R49 ;  /* 0x0000001030287819 */ /* 0x000fe20000001231 */
[----:B0-----:R-:W-:Y:S01]  /*84c0*/  IMAD.MOV.U32 R12, RZ, RZ, R33 ;  /* 0x000000ffff0c7224 */ /* 0x001fe200078e0021 */
[----:B------:R-:W-:Y:S01]  /*84d0*/  SHF.R.U32.HI R48, RZ, 0x10, R57 ;  /* 0x00000010ff307819 */ /* 0x000fe20000011639 */
[----:B------:R-:W-:Y:S01]  /*84e0*/  IMAD.MOV.U32 R45, RZ, RZ, R35 ;  /* 0x000000ffff2d7224 */ /* 0x000fe200078e0023 */
[----:B------:R-:W-:Y:S01]  /*84f0*/  SHF.R.U32.HI R46, RZ, 0x10, R49 ;  /* 0x00000010ff2e7819 */ /* 0x000fe20000011631 */
[----:B------:R-:W-:Y:S01]  /*8500*/  HADD2.F32 R49, -RZ, R153.H1_H1 ;  /* 0x30000099ff317230 */ /* 0x000fe20000004100 */
[----:B------:R-:W-:Y:S01]  /*8510*/  MOV R44, R32 ;  /* 0x00000020002c7202 */ /* 0x000fe20000000f00 */
[--C-:B------:R-:W-:Y:S01]  /*8520*/  HADD2.F32 R32, -RZ, R12.reuse.H0_H0 ;  /* 0x2000000cff207230 */ /* 0x100fe20000004100 */
[----:B------:R-:W-:Y:S01]  /*8530*/  SHF.R.U64 R11, R50, 0x10, R51 ;  /* 0x00000010320b7819 */ /* 0x000fe20000001233 */
[----:B------:R-:W-:Y:S01]  /*8540*/  HADD2.F32 R35, -RZ, R12.H1_H1 ;  /* 0x3000000cff237230 */ /* 0x000fe20000004100 */
[----:B------:R-:W-:Y:S01]  /*8550*/  SHF.R.U32.HI R52, RZ, 0x10, R59 ;  /* 0x00000010ff347819 */ /* 0x000fe2000001163b */
[----:B------:R-:W-:Y:S01]  /*8560*/  IMAD.MOV.U32 R33, RZ, RZ, R15 ;  /* 0x000000ffff217224 */ /* 0x000fe200078e000f */
[----:B------:R-:W-:Y:S01]  /*8570*/  SHF.R.U32.HI R51, RZ, 0x10, R51 ;  /* 0x00000010ff337819 */ /* 0x000fe20000011633 */
[--C-:B------:R-:W-:Y:S01]  /*8580*/  HADD2.F32 R12, -RZ, R13.reuse.H0_H0 ;  /* 0x2000000dff0c7230 */ /* 0x100fe20000004100 */
[----:B------:R-:W-:Y:S01]  /*8590*/  SHF.R.U64 R42, R56, 0x10, R57 ;  /* 0x00000010382a7819 */ /* 0x000fe20000001239 */
[----:B------:R-:W-:Y:S01]  /*85a0*/  HADD2.F32 R48, -RZ, R48.H0_H0 ;  /* 0x20000030ff307230 */ /* 0x000fe20000004100 */
[----:B------:R-:W-:Y:S01]  /*85b0*/  SHF.R.U64 R41, R58, 0x10, R59 ;  /* 0x000000103a297819 */ /* 0x000fe2000000123b */
        /* <DEDUP_REMOVED lines=15> */
[----:B------:R-:W-:Y:S02]  /*86b0*/  HADD2.F32 R52, -RZ, R52.H0_H0 ;  /* 0x20000034ff347230 */ /* 0x000fe40000004100 */
[----:B------:R-:W-:Y:S01]  /*86c0*/  FMUL.FTZ R54, R46, R49 ;  /* 0x000000312e367220 */ /* 0x000fe20000410000 */
[--C-:B------:R-:W-:Y:S02]  /*86d0*/  HADD2.F32 R35, -RZ, R33.reuse.H0_H0 ;  /* 0x20000021ff237230 */ /* 0x100fe40000004100 */
[----:B------:R-:W-:Y:S02]  /*86e0*/  HADD2.F32 R48, -RZ, R150.H1_H1 ;  /* 0x30000096ff307230 */ /* 0x000fe40000004100 */
[----:B------:R-:W-:Y:S01]  /*86f0*/  FMUL.FTZ R56, R47, R52 ;  /* 0x000000342f387220 */ /* 0x000fe20000410000 */
[----:B------:R-:W-:-:S02]  /*8700*/  HADD2.F32 R45, -RZ, R33.H1_H1 ;  /* 0x30000021ff2d7230 */ /* 0x000fc40000004100 */
[C---:B------:R-:W-:Y:S01]  /*8710*/  FMUL.FTZ R49, R35.reuse, R49 ;  /* 0x0000003123317220 */ /* 0x040fe20000410000 */
[----:B------:R-:W-:Y:S02]  /*8720*/  HADD2.F32 R50, -RZ, R51.H0_H0 ;  /* 0x20000033ff327230 */ /* 0x000fe40000004100 */
[----:B------:R-:W-:Y:S01]  /*8730*/  FFMA.FTZ R33, R35, R48, -R54 ;  /* 0x0000003023217223 */ /* 0x000fe20000010836 */
[----:B------:R-:W-:Y:S02]  /*8740*/  HADD2.F32 R40, -RZ, R40.H0_H0 ;  /* 0x20000028ff287230 */ /* 0x000fe40000004100 */
[C---:B------:R-:W-:Y:S01]  /*8750*/  FMUL.FTZ R52, R45.reuse, R52 ;  /* 0x000000342d347220 */ /* 0x040fe20000410000 */
[----:B------:R-:W-:Y:S01]  /*8760*/  FFMA.FTZ R35, R46, R48, R49 ;  /* 0x000000302e237223 */ /* 0x000fe20000010031 */
[-C--:B------:R-:W-:Y:S01]  /*8770*/  FFMA.FTZ R56, R45, R50.reuse, -R56 ;  /* 0x000000322d387223 */ /* 0x080fe20000010838 */
[----:B------:R-:W-:Y:S02]  /*8780*/  HADD2.F32 R45, -RZ, R44.H0_H0 ;  /* 0x2000002cff2d7230 */ /* 0x000fe40000004100 */
[----:B------:R-:W-:Y:S01]  /*8790*/  FFMA.FTZ R52, R47, R50, R52 ;  /* 0x000000322f347223 */ /* 0x000fe20000010034 */
[----:B------:R-:W-:-:S02]  /*87a0*/  HADD2.F32 R46, -RZ, R42.H0_H0 ;  /* 0x2000002aff2e7230 */ /* 0x000fc40000004100 */
[----:B------:R-:W-:Y:S01]  /*87b0*/  HADD2.F32 R44, -RZ, R44.H1_H1 ;  /* 0x3000002cff2c7230 */ /* 0x000fe20000004100 */
[----:B------:R-:W-:Y:S01]  /*87c0*/  F2FP.F16.F32.PACK_AB R56, R56, R33 ;  /* 0x000000213838723e */ /* 0x000fe200000000ff */
[--C-:B------:R-:W-:Y:S01]  /*87d0*/  HADD2.F32 R42, -RZ, R43.reuse.H0_H0 ;  /* 0x2000002bff2a7230 */ /* 0x100fe20000004100 */
[----:B------:R-:W-:Y:S01]  /*87e0*/  F2FP.F16.F32.PACK_AB R33, R32, R13 ;  /* 0x0000000d2021723e */ /* 0x000fe200000000ff */
[----:B------:R-:W-:Y:S02]  /*87f0*/  HADD2.F32 R43, -RZ, R43.H1_H1 ;  /* 0x3000002bff2b7230 */ /* 0x000fe40000004100 */
[-C--:B------:R-:W-:Y:S01]  /*8800*/  FMUL.FTZ R50, R44, R46.reuse ;  /* 0x0000002e2c327220 */ /* 0x080fe20000410000 */
[----:B------:R-:W-:Y:S01]  /*8810*/  HADD2.F32 R153, -RZ, R153.H0_H0 ;  /* 0x20000099ff997230 */ /* 0x000fe20000004100 */
[----:B------:R-:W-:Y:S01]  /*8820*/  F2FP.F16.F32.PACK_AB R35, R52, R35 ;  /* 0x000000233423723e */ /* 0x000fe200000000ff */
[----:B------:R-:W-:Y:S02]  /*8830*/  HADD2.F32 R151, -RZ, R151.H0_H0 ;  /* 0x20000097ff977230 */ /* 0x000fe40000004100 */
[C---:B------:R-:W-:Y:S01]  /*8840*/  FMUL.FTZ R49, R43.reuse, R46 ;  /* 0x0000002e2b317220 */ /* 0x040fe20000410000 */
[----:B------:R-:W-:Y:S01]  /*8850*/  FFMA.FTZ R50, R43, R40, -R50 ;  /* 0x000000282b327223 */ /* 0x000fe20000010832 */
[----:B------:R-:W-:-:S02]  /*8860*/  HADD2.F32 R43, -RZ, R41.H0_H0 ;  /* 0x20000029ff2b7230 */ /* 0x000fc40000004100 */
[-C--:B------:R-:W-:Y:S01]  /*8870*/  FMUL.FTZ R48, R42, R153.reuse ;  /* 0x000000992a307220 */ /* 0x080fe20000410000 */
[----:B------:R-:W-:Y:S01]  /*8880*/  FFMA.FTZ R49, R44, R40, R49 ;  /* 0x000000282c317223 */ /* 0x000fe20000010031 */
[----:B------:R-:W-:Y:S02]  /*8890*/  HADD2.F32 R41, -RZ, R34.H0_H0 ;  /* 0x20000022ff297230 */ /* 0x000fe40000004100 */
[C---:B------:R-:W-:Y:S01]  /*88a0*/  FMUL.FTZ R47, R45.reuse, R153 ;  /* 0x000000992d2f7220 */ /* 0x040fe20000410000 */
[----:B------:R-:W-:Y:S02]  /*88b0*/  HADD2.F32 R152, -RZ, R152.H0_H0 ;  /* 0x20000098ff987230 */ /* 0x000fe40000004100 */
[-C--:B------:R-:W-:Y:S01]  /*88c0*/  FFMA.FTZ R48, R45, R151.reuse, R48 ;  /* 0x000000972d307223 */ /* 0x080fe20000010030 */
[----:B------:R-:W-:Y:S02]  /*88d0*/  HADD2.F32 R40, -RZ, R14.H0_H0 ;  /* 0x2000000eff287230 */ /* 0x000fe40000004100 */
[----:B------:R-:W-:Y:S01]  /*88e0*/  FFMA.FTZ R47, R42, R151, -R47 ;  /* 0x000000972a2f7223 */ /* 0x000fe2000001082f */
[----:B------:R-:W-:-:S02]  /*88f0*/  HADD2.F32 R34, -RZ, R34.H1_H1 ;  /* 0x30000022ff227230 */ /* 0x000fc40000004100 */
[-C--:B------:R-:W-:Y:S01]  /*8900*/  FMUL.FTZ R45, R41, R152.reuse ;  /* 0x00000098292d7220 */ /* 0x080fe20000410000 */
[----:B------:R-:W-:Y:S02]  /*8910*/  HADD2.F32 R14, -RZ, R14.H1_H1 ;  /* 0x3000000eff0e7230 */ /* 0x000fe40000004100 */
[----:B------:R-:W-:Y:S01]  /*8920*/  FMUL.FTZ R152, R40, R152 ;  /* 0x0000009828987220 */ /* 0x000fe20000410000 */
[----:B------:R-:W-:Y:S02]  /*8930*/  HADD2.F32 R150, -RZ, R150.H0_H0 ;  /* 0x20000096ff967230 */ /* 0x000fe40000004100 */
[-C--:B------:R-:W-:Y:S01]  /*8940*/  FMUL.FTZ R51, R34, R43.reuse ;  /* 0x0000002b22337220 */ /* 0x080fe20000410000 */
[----:B------:R-:W-:Y:S02]  /*8950*/  HADD2.F32 R11, -RZ, R11.H0_H0 ;  /* 0x2000000bff0b7230 */ /* 0x000fe40000004100 */
[----:B------:R-:W-:Y:S01]  /*8960*/  FMUL.FTZ R43, R14, R43 ;  /* 0x0000002b0e2b7220 */ /* 0x000fe20000410000 */
[----:B------:R-:W-:-:S02]  /*8970*/  IMAD.MOV.U32 R13, RZ, RZ, R15 ;  /* 0x000000ffff0d7224 */ /* 0x000fc400078e000f */
[-C--:B------:R-:W-:Y:S01]  /*8980*/  FFMA.FTZ R45, R40, R150.reuse, -R45 ;  /* 0x00000096282d7223 */ /* 0x080fe2000001082d */
[----:B------:R-:W-:Y:S01]  /*8990*/  FFMA.FTZ R152, R41, R150, R152 ;  /* 0x0000009629987223 */ /* 0x000fe20000010098 */
[-C--:B------:R-:W-:Y:S01]  /*89a0*/  FFMA.FTZ R14, R14, R11.reuse, -R51 ;  /* 0x0000000b0e0e7223 */ /* 0x080fe20000010833 */
[----:B------:R-:W-:Y:S01]  /*89b0*/  FFMA.FTZ R43, R34, R11, R43 ;  /* 0x0000000b222b7223 */ /* 0x000fe2000001002b */
[----:B------:R-:W-:Y:S02]  /*89c0*/  F2FP.F16.F32.PACK_AB R12, R50, R47 ;  /* 0x0000002f320c723e */ /* 0x000fe400000000ff */
[----:B------:R-:W-:Y:S02]  /*89d0*/  F2FP.F16.F32.PACK_AB R32, R49, R48 ;  /* 0x000000303120723e */ /* 0x000fe400000000ff */
[----:B------:R-:W-:Y:S02]  /*89e0*/  F2FP.F16.F32.PACK_AB R14, R14, R45 ;  /* 0x0000002d0e0e723e */ /* 0x000fe400000000ff */
[----:B------:R-:W-:-:S02]  /*89f0*/  F2FP.F16.F32.PACK_AB R34, R43, R152 ;  /* 0x000000982b22723e */ /* 0x000fc400000000ff */
[----:B------:R-:W-:-:S07]  /*8a00*/  MOV R15, R56 ;  /* 0x00000038000f7202 */ /* 0x000fce0000000f00 */
.L_x_2780:
[----:B------:R-:W-:Y:S05]  /*8a10*/  BSYNC B2 ;  /* 0x0000000000027941 */ /* 0x000fea0003800000 */
.L_x_2779:
[----:B----4-:R4:W-:Y:S04]  /*8a20*/  ST.E.128 desc[UR60][R38.64], R12 ;  /* 0x0000000c26007985 */ /* 0x0109e8000c101d3c */
[----:B0-----:R4:W-:Y:S02]  /*8a30*/  @!P3 ST.E.128 desc[UR60][R36.64], R32 ;  /* 0x000000202400b985 */ /* 0x0019e4000c101d3c */
.L_x_2774:
[----:B------:R-:W-:Y:S05]  /*8a40*/  BSYNC B1 ;  /* 0x0000000000017941 */ /* 0x000fea0003800000 */
.L_x_2773:
[----:B------:R-:W-:-:S03]  /*8a50*/  UMOV UR4, 0xffffffff ;  /* 0xffffffff00047882 */ /* 0x000fc60000000000 */
[----:B------:R-:W-:Y:S05]  /*8a60*/  BRA.DIV UR4, `(.L_x_2781) ;  /* 0x0000027204047947 */ /* 0x000fea000b800000 */
[----:B0---4-:R0:W4:Y:S04]  /*8a70*/  SHFL.IDX PT, R37, R119, 0x2, 0x181f ;  /* 0x00581f0077257f89 */ /* 0x01112800000e0000 */
[----:B------:R0:W0:Y:S02]  /*8a80*/  SHFL.IDX PT, R36, R120, 0x2, 0x181f ;  /* 0x00581f0078247f89 */ /* 0x00002400000e0000 */
.L_x_3111:
[----:B------:R-:W-:Y:S05]  /*8a90*/  @P5 BRA `(.L_x_2739) ;  /* 0x0000001400985947 */ /* 0x000fea0003800000 */
[----:B------:R-:W-:Y:S01]  /*8aa0*/  ISETP.NE.AND P3, PT, R4, RZ, PT ;  /* 0x000000ff0400720c */ /* 0x000fe20003f65270 */
[----:B------:R-:W-:-:S12]  /*8ab0*/  BSSY B1, `(.L_x_2782) ;  /* 0x0000075000017945 */ /* 0x000fd80003800000 */
[----:B------:R-:W-:Y:S05]  /*8ac0*/  @!P3 BRA `(.L_x_2783) ;  /* 0x0000000400ccb947 */ /* 0x000fea0003800000 */
[----:B------:R-:W5:Y:S01]  /*8ad0*/  LDL R13, [R1+0x60] ;  /* 0x00006000010d7983 */ /* 0x000f620000100800 */
[----:B------:R-:W-:Y:S01]  /*8ae0*/  SEL R11, R115, R137, !P2 ;  /* 0x00000089730b7207 */ /* 0x000fe20005000000 */
[----:B------:R-:W-:Y:S01]  /*8af0*/  BSSY B2, `(.L_x_2784) ;  /* 0x000006e000027945 */ /* 0x000fe20003800000 */
[----:B------:R-:W-:Y:S02]  /*8b00*/  ISETP.GE.AND P4, PT, R16, R114, PT ;  /* 0x000000721000720c */ /* 0x000fe40003f86270 */
[----:B------:R-:W-:Y:S02]  /*8b10*/  SHF.R.S32.HI R12, RZ, 0x1f, R11 ;  /* 0x0000001fff0c7819 */ /* 0x000fe4000001140b */
[----:B0-----:R-:W-:Y:S02]  /*8b20*/  LEA R38, P3, R10, R36, 0x1 ;  /* 0x000000240a267211 */ /* 0x001fe400078608ff */
[----:B------:R-:W-:Y:S02]  /*8b30*/  LEA.HI R12, R12, R11, RZ, 0x4 ;  /* 0x0000000b0c0c7211 */ /* 0x000fe400078f20ff */
[----:B----4-:R-:W-:-:S02]  /*8b40*/  LEA.HI.X R39, R10, R37, R28, 0x1, P3 ;  /* 0x000000250a277211 */ /* 0x010fc400018f0c1c */
[----:B------:R-:W-:-:S04]  /*8b50*/  LEA.HI.SX32 R12, R12, R9, 0x1c ;  /* 0x000000090c0c7211 */ /* 0x000fc800078fe2ff */
[----:B------:R-:W-:Y:S01]  /*8b60*/  SHF.R.S32.HI R11, RZ, 0x1f, R12 ;  /* 0x0000001fff0b7819 */ /* 0x000fe2000001140c */
[----:B------:R-:W-:-:S03]  /*8b70*/  IMAD.SHL.U32 R41, R12, 0x8, RZ ;  /* 0x000000080c297824 */ /* 0x000fc600078e00ff */
[----:B------:R-:W-:Y:S02]  /*8b80*/  LEA.HI R11, R11, R12, RZ, 0x3 ;  /* 0x0000000c0b0b7211 */ /* 0x000fe400078f18ff */
[----:B------:R-:W-:Y:S02]  /*8b90*/  ISETP.GE.AND P5, PT, R41, R136, PT ;  /* 0x000000882900720c */ /* 0x000fe40003fa6270 */
[----:B------:R-:W-:Y:S02]  /*8ba0*/  SHF.R.S32.HI R12, RZ, 0x3, R11 ;  /* 0x00000003ff0c7819 */ /* 0x000fe4000001140b */
[----:B------:R-:W-:-:S04]  /*8bb0*/  LOP3.LUT R11, R0, 0x38, R41, 0xf8, !PT ;  /* 0x00000038000b7812 */ /* 0x000fc800078ef829 */
[----:B------:R-:W-:-:S05]  /*8bc0*/  LOP3.LUT R11, R11, R138, RZ, 0x3c, !PT ;  /* 0x0000008a0b0b7212 */ /* 0x000fca00078e3cff */
[----:B------:R-:W-:-:S04]  /*8bd0*/  @!P5 IMAD.WIDE R40, R41, 0x2, R36 ;  /* 0x000000022928d825 */ /* 0x000fc800078e0224 */
[----:B-----5:R-:W-:-:S04]  /*8be0*/  IMAD R12, R12, 0x1400, R13 ;  /* 0x000014000c0c7824 */ /* 0x020fc800078e020d */
        /* <DEDUP_REMOVED lines=8> */
[----:B------:R-:W-:Y:S01]  /*8c70*/  SHF.R.U32.HI R50, RZ, 0x10, R77 ;  /* 0x00000010ff327819 */ /* 0x000fe2000001164d */
[----:B----4-:R-:W-:Y:S01]  /*8c80*/  IMAD.MOV.U32 R44, RZ, RZ, R12 ;  /* 0x000000ffff2c7224 */ /* 0x010fe200078e000c */
[----:B0-----:R-:W-:Y:S01]  /*8c90*/  MOV R46, R35 ;  /* 0x00000023002e7202 */ /* 0x001fe20000000f00 */
[----:B------:R-:W-:Y:S01]  /*8ca0*/  IMAD.MOV.U32 R45, RZ, RZ, R32 ;  /* 0x000000ffff2d7224 */ /* 0x000fe200078e0020 */
[----:B------:R-:W-:Y:S01]  /*8cb0*/  SHF.R.U32.HI R48, RZ, 0x10, R69 ;  /* 0x00000010ff307819 */ /* 0x000fe20000011645 */
[----:B------:R-:W-:Y:S01]  /*8cc0*/  HADD2.F32 R49, -RZ, R149.H1_H1 ;  /* 0x30000095ff317230 */ /* 0x000fe20000004100 */
[--C-:B------:R-:W-:Y:S01]  /*8cd0*/  SHF.R.U64 R42, R78, 0x10, R79.reuse ;  /* 0x000000104e2a7819 */ /* 0x100fe2000000124f */
[--C-:B------:R-:W-:Y:S01]  /*8ce0*/  HADD2.F32 R35, -RZ, R33.reuse.H0_H0 ;  /* 0x20000021ff237230 */ /* 0x100fe20000004100 */
[----:B------:R-:W-:Y:S01]  /*8cf0*/  SHF.R.U32.HI R78, RZ, 0x10, R79 ;  /* 0x00000010ff4e7819 */ /* 0x000fe2000001164f */
[----:B------:R-:W-:Y:S01]  /*8d00*/  IMAD.MOV.U32 R32, RZ, RZ, R15 ;  /* 0x000000ffff207224 */ /* 0x000fe200078e000f */
[--C-:B------:R-:W-:Y:S01]  /*8d10*/  SHF.R.U64 R11, R70, 0x10, R71.reuse ;  /* 0x00000010460b7819 */ /* 0x100fe20000001247 */
[----:B------:R-:W-:Y:S01]  /*8d20*/  HADD2.F32 R33, -RZ, R33.H1_H1 ;  /* 0x30000021ff217230 */ /* 0x000fe20000004100 */
        /* <DEDUP_REMOVED lines=18> */
[----:B------:R-:W-:Y:S02]  /*8e50*/  HADD2.F32 R46, -RZ, R46.H1_H1 ;  /* 0x3000002eff2e7230 */ /* 0x000fe40000004100 */
[----:B------:R-:W-:Y:S02]  /*8e60*/  HADD2.F32 R50, -RZ, R148.H1_H1 ;  /* 0x30000094ff327230 */ /* 0x000fe40000004100 */
[--C-:B------:R-:W-:Y:S02]  /*8e70*/  HADD2.F32 R15, -RZ, R32.reuse.H0_H0 ;  /* 0x20000020ff0f7230 */ /* 0x100fe40000004100 */
[----:B------:R-:W-:Y:S01]  /*8e80*/  FMUL.FTZ R51, R46, R47 ;  /* 0x0000002f2e337220 */ /* 0x000fe20000410000 */
[----:B------:R-:W-:-:S02]  /*8e90*/  HADD2.F32 R32, -RZ, R32.H1_H1 ;  /* 0x30000020ff207230 */ /* 0x000fc40000004100 */
[-C--:B------:R-:W-:Y:S01]  /*8ea0*/  FMUL.FTZ R54, R33, R50.reuse ;  /* 0x0000003221367220 */ /* 0x080fe20000410000 */
[----:B------:R-:W-:Y:S02]  /*8eb0*/  HADD2.F32 R35, -RZ, R70.H0_H0 ;  /* 0x20000046ff237230 */ /* 0x000fe40000004100 */
[----:B------:R-:W-:Y:S01]  /*8ec0*/  FMUL.FTZ R50, R15, R50 ;  /* 0x000000320f327220 */ /* 0x000fe20000410000 */
[----:B------:R-:W-:Y:S02]  /*8ed0*/  HADD2.F32 R48, -RZ, R146.H1_H1 ;  /* 0x30000092ff307230 */ /* 0x000fe40000004100 */
        /* <DEDUP_REMOVED lines=30> */
[----:B------:R-:W-:-:S02]  /*90c0*/  HADD2.F32 R147, -RZ, R147.H0_H0 ;  /* 0x20000093ff937230 */ /* 0x000fc40000004100 */
[-C--:B------:R-:W-:Y:S01]  /*90d0*/  FMUL.FTZ R42, R32, R148.reuse ;  /* 0x00000094202a7220 */ /* 0x080fe20000410000 */
[----:B------:R-:W-:Y:S02]  /*90e0*/  HADD2.F32 R11, -RZ, R11.H0_H0 ;  /* 0x2000000bff0b7230 */ /* 0x000fe40000004100 */
[C---:B------:R-:W-:Y:S01]  /*90f0*/  FMUL.FTZ R43, R15.reuse, R148 ;  /* 0x000000940f2b7220 */ /* 0x040fe20000410000 */
[----:B------:R-:W-:Y:S01]  /*9100*/  FMUL.FTZ R33, R14, R33 ;  /* 0x000000210e217220 */ /* 0x000fe20000410000 */
[-C--:B------:R-:W-:Y:S01]  /*9110*/  FFMA.FTZ R42, R15, R147.reuse, -R42 ;  /* 0x000000930f2a7223 */ /* 0x080fe2000001082a */
        /* <DEDUP_REMOVED lines=11> */
.L_x_2785:
[----:B------:R-:W-:Y:S05]  /*91d0*/  BSYNC B2 ;  /* 0x0000000000027941 */ /* 0x000fea0003800000 */
.L_x_2784:
[----:B----4-:R4:W-:Y:S04]  /*91e0*/  ST.E.128 desc[UR60][R38.64], R12 ;  /* 0x0000000c26007985 */ /* 0x0109e8000c101d3c */
[----:B0-----:R4:W-:Y:S02]  /*91f0*/  @!P5 ST.E.128 desc[UR60][R40.64], R32 ;  /* 0x000000202800d985 */ /* 0x0019e4000c101d3c */
.L_x_2783:
[----:B------:R-:W-:Y:S05]  /*9200*/  BSYNC B1 ;  /* 0x0000000000017941 */ /* 0x000fea0003800000 */
.L_x_2782:
[----:B------:R-:W-:-:S13]  /*9210*/  ISETP.NE.AND P3, PT, R25, RZ, PT ;  /* 0x000000ff1900720c */ /* 0x000fda0003f65270 */
[----:B------:R-:W-:Y:S05]  /*9220*/  @!P3 BRA `(.L_x_2739) ;  /* 0x0000000c00b4b947 */ /* 0x000fea0003800000 */
[----:B----4-:R-:W4:Y:S01]  /*9230*/  LDL R14, [R1+0x60] ;  /* 0x00006000010e7983 */ /* 0x010f220000100800 */
[----:B------:R-:W-:Y:S01]  /*9240*/  SEL R137, R115, R137, !P1 ;  /* 0x0000008973897207 */ /* 0x000fe20004800000 */
[----:B------:R-:W-:Y:S01]  /*9250*/  BSSY B1, `(.L_x_2786) ;  /* 0x000006c000017945 */ /* 0x000fe20003800000 */
[----:B------:R-:W-:Y:S02]  /*9260*/  ISETP.GE.AND P4, PT, R213, R114, PT ;  /* 0x00000072d500720c */ /* 0x000fe40003f86270 */
[----:B------:R-:W-:Y:S02]  /*9270*/  SHF.R.S32.HI R12, RZ, 0x1f, R137 ;  /* 0x0000001fff0c7819 */ /* 0x000fe40000011489 */
[C---:B0-----:R-:W-:Y:S02]  /*9280*/  LEA R38, P3, R21.reuse, R36, 0x1 ;  /* 0x0000002415267211 */ /* 0x041fe400078608ff */
[----:B------:R-:W-:Y:S02]  /*9290*/  LEA.HI R137, R12, R137, RZ, 0x4 ;  /* 0x000000890c897211 */ /* 0x000fe400078f20ff */
[----:B------:R-:W-:-:S02]  /*92a0*/  LEA.HI.X R39, R21, R37, R29, 0x1, P3 ;  /* 0x0000002515277211 */ /* 0x000fc400018f0c1d */
[----:B------:R-:W-:-:S04]  /*92b0*/  LEA.HI.SX32 R137, R137, R20, 0x1c ;  /* 0x0000001489897211 */ /* 0x000fc800078fe2ff */
[----:B------:R-:W-:Y:S01]  /*92c0*/  SHF.R.S32.HI R12, RZ, 0x1f, R137 ;  /* 0x0000001fff0c7819 */ /* 0x000fe20000011489 */
[----:B------:R-:W-:-:S03]  /*92d0*/  IMAD.SHL.U32 R11, R137, 0x8, RZ ;  /* 0x00000008890b7824 */ /* 0x000fc600078e00ff */
[----:B------:R-:W-:Y:S02]  /*92e0*/  LEA.HI R12, R12, R137, RZ, 0x3 ;  /* 0x000000890c0c7211 */ /* 0x000fe400078f18ff */
[----:B------:R-:W-:Y:S02]  /*92f0*/  LOP3.LUT R13, R0, 0x38, R11, 0xf8, !PT ;  /* 0x00000038000d7812 */ /* 0x000fe400078ef80b */
[----:B------:R-:W-:Y:S02]  /*9300*/  SHF.R.S32.HI R12, RZ, 0x3, R12 ;  /* 0x00000003ff0c7819 */ /* 0x000fe4000001140c */
[----:B------:R-:W-:-:S03]  /*9310*/  LOP3.LUT R13, R13, R138, RZ, 0x3c, !PT ;  /* 0x0000008a0d0d7212 */ /* 0x000fc600078e3cff */
[----:B----4-:R-:W-:-:S05]  /*9320*/  IMAD R12, R12, 0x1400, R14 ;  /* 0x000014000c0c7824 */ /* 0x010fca00078e020e */
[----:B------:R-:W-:Y:S01]  /*9330*/  IADD3 R15, R12, R13, RZ ;  /* 0x0000000d0c0f7210 */ /* 0x000fe20007ffe0ff */
[----:B------:R-:W-:-:S04]  /*9340*/  IMAD R13, R212, 0x5000, R123 ;  /* 0x00005000d40d7824 */ /* 0x000fc800078e027b */
[----:B------:R-:W-:Y:S02]  /*9350*/  IMAD R15, R212, 0x5000, R15 ;  /* 0x00005000d40f7824 */ /* 0x000fe400078e020f */
[--C-:B------:R-:W-:Y:S02]  /*9360*/  IMAD R13, R13, 0x2, R22.reuse ;  /* 0x000000020d0d7824 */ /* 0x100fe400078e0216 */
[----:B------:R-:W-:-:S04]  /*9370*/  IMAD R32, R15, 0x2, R22 ;  /* 0x000000020f207824 */ /* 0x000fc800078e0216 */
[----:B------:R-:W0:Y:S04]  /*9380*/  LDS.128 R12, [R13+0x24400] ;  /* 0x024400000d0c7984 */ /* 0x000e280000000c00 */
[----:B------:R-:W4:Y:S01]  /*9390*/  LDS.128 R32, [R32+0x24400] ;  /* 0x0244000020207984 */ /* 0x000f220000000c00 */
[----:B------:R-:W-:Y:S05]  /*93a0*/  @P4 BRA `(.L_x_2787) ;  /* 0x0000000400584947 */ /* 0x000fea0003800000 */
[----:B------:R-:W-:Y:S01]  /*93b0*/  SHF.R.U32.HI R44, RZ, 0x10, R73 ;  /* 0x00000010ff2c7819 */ /* 0x000fe20000011649 */
[----:B----4-:R-:W-:Y:S01]  /*93c0*/  IMAD.MOV.U32 R40, RZ, RZ, R32 ;  /* 0x000000ffff287224 */ /* 0x010fe200078e0020 */
        /* <DEDUP_REMOVED lines=76> */
[----:B------:R-:W-:-:S02]  /*9890*/  F2FP.F16.F32.PACK_AB R12, R35, R34 ;  /* 0x00000022230c723e */ /* 0x000fc400000000ff */
[----:B------:R-:W-:Y:S02]  /*98a0*/  F2FP.F16.F32.PACK_AB R13, R46, R47 ;  /* 0x0000002f2e0d723e */ /* 0x000fe400000000ff */
[----:B------:R-:W-:Y:S01]  /*98b0*/  F2FP.F16.F32.PACK_AB R14, R32, R33 ;  /* 0x00000021200e723e */ /* 0x000fe200000000ff */
[----:B------:R-:W-:Y:S01]  /*98c0*/  IMAD.MOV.U32 R32, RZ, RZ, R44 ;  /* 0x000000ffff207224 */ /* 0x000fe200078e002c */
[----:B------:R-:W-:Y:S01]  /*98d0*/  F2FP.F16.F32.PACK_AB R15, R49, R50 ;  /* 0x00000032310f723e */ /* 0x000fe200000000ff */
[----:B------:R-:W-:Y:S01]  /*98e0*/  IMAD.MOV.U32 R33, RZ, RZ, R45 ;  /* 0x000000ffff217224 */ /* 0x000fe200078e002d */
[----:B------:R-:W-:Y:S02]  /*98f0*/  F2FP.F16.F32.PACK_AB R34, R41, R144 ;  /* 0x000000902922723e */ /* 0x000fe400000000ff */
[----:B------:R-:W-:-:S07]  /*9900*/  MOV R35, R51 ;  /* 0x0000003300237202 */ /* 0x000fce0000000f00 */
.L_x_2787:
[----:B------:R-:W-:Y:S05]  /*9910*/  BSYNC B1 ;  /* 0x0000000000017941 */ /* 0x000fea0003800000 */
.L_x_2786:
[----:B0-----:R0:W-:Y:S01]  /*9920*/  ST.E.128 desc[UR60][R38.64], R12 ;  /* 0x0000000c26007985 */ /* 0x0011e2000c101d3c */
[----:B------:R-:W-:-:S13]  /*9930*/  ISETP.GE.AND P3, PT, R11, R136, PT ;  /* 0x000000880b00720c */ /* 0x000fda0003f66270 */
[----:B------:R-:W-:Y:S05]  /*9940*/  @P3 BRA `(.L_x_2739) ;  /* 0x0000000400ec3947 */ /* 0x000fea0003800000 */
[----:B------:R-:W-:-:S05]  /*9950*/  IMAD.WIDE R36, R11, 0x2, R36 ;  /* 0x000000020b247825 */ /* 0x000fca00078e0224 */
[----:B----4-:R4:W-:Y:S01]  /*9960*/  ST.E.128 desc[UR60][R36.64], R32 ;  /* 0x0000002024007985 */ /* 0x0109e2000c101d3c */
[----:B------:R-:W-:Y:S05]  /*9970*/  BRA `(.L_x_2739) ;  /* 0x0000000400e07947 */ /* 0x000fea0003800000 */
.L_x_2693:
[----:B------:R-:W2:Y:S02]  /*9980*/  LDL R11, [R1+0x5c] ;  /* 0x00005c00010b7983 */ /* 0x000ea40000100800 */
[----:B--2---:R-:W-:-:S13]  /*9990*/  R2UR UR4, R11 ;  /* 0x000000000b0472ca */ /* 0x004fda00000e0000 */
[----:B------:R-:W-:-:S06]  /*99a0*/  UISETP.NE.AND UP0, UPT, UR4, 0x3, UPT ;  /* 0x000000030400788c */ /* 0x000fcc000bf05270 */
[----:B------:R-:W-:-:S13]  /*99b0*/  PLOP3.LUT P0, PT, PT, PT, UP0, 0x80, 0x0 ;  /* 0x000000000000781c */ /* 0x000fda0003f0f008 */
[----:B------:R-:W-:Y:S05]  /*99c0*/  @!P0 BRA `(.L_x_2788) ;  /* 0x0000000000048947 */ /* 0x000fea0003800000 */
[----:B------:R-:W-:Y:S01]  /*99d0*/  BPT.TRAP 0x1 ;  /* 0x000000040000795c */ /* 0x000fe20000300000 */
.L_x_2788:
[----:B------:R-:W-:Y:S01]  /*99e0*/  IMAD R89, R212, 0x8, R22 ;  /* 0x00000008d4597824 */ /* 0x000fe200078e0216 */
[----:B------:R-:W-:Y:S01]  /*99f0*/  SHF.L.U32 R90, R227, 0x1f, RZ ;  /* 0x0000001fe35a7819 */ /* 0x000fe200000006ff */
[----:B------:R-:W-:Y:S01]  /*9a00*/  BSSY B1, `(.L_x_2789) ;  /* 0x0000004000017945 */ /* 0x000fe20003800000 */
[----:B------:R-:W-:Y:S02]  /*9a10*/  SHF.R.S32.HI R86, RZ, 0x1f, R84 ;  /* 0x0000001fff567819 */ /* 0x000fe40000011454 */
[----:B------:R-:W0:Y:S02]  /*9a20*/  SYNCS.PHASECHK.TRANS64.TRYWAIT P3, [R89+URZ+0x38890], R90 ;  /* 0x0388905a590075a7 */ /* 0x000e24000806017f */
[----:B0-----:R-:W-:Y:S05]  /*9a30*/  @!P3 BRA `(.L_x_2790) ;  /* 0x00000260005cb947 */ /* 0x001fea0003800000 */
.L_x_3112:
[----:B------:R-:W-:Y:S05]  /*9a40*/  BSYNC B1 ;  /* 0x0000000000017941 */ /* 0x000fea0003800000 */
.L_x_2789:
        /* <DEDUP_REMOVED lines=13> */
[----:B------:R-:W-:Y:S02]  /*9b20*/  IMAD R15, R3, UR4, RZ ;  /* 0x00000004030f7c24 */ /* 0x000fe4000f8e02ff */
[----:B------:R-:W-:Y:S02]  /*9b30*/  IMAD.IADD R13, R13, 0x1, R11 ;  /* 0x000000010d0d7824 */ /* 0x000fe400078e020b */
[C---:B------:R-:W-:Y:S02]  /*9b40*/  IMAD R15, R30.reuse, UR5, R15 ;  /* 0x000000051e0f7c24 */ /* 0x040fe4000f8e020f */
[----:B------:R-:W-:Y:S01]  /*9b50*/  IMAD.WIDE.U32 R12, R30, UR4, R12 ;  /* 0x000000041e0c7c25 */ /* 0x000fe2000f8e000c */
[----:B------:R-:W-:-:S03]  /*9b60*/  ULDC.64 UR4, c[0x0][0x2e8] ;  /* 0x0000ba0000047ab9 */ /* 0x000fc60000000a00 */
[----:B------:R-:W-:Y:S01]  /*9b70*/  IMAD.IADD R42, R88, 0x1, -R220 ;  /* 0x00000001582a7824 */ /* 0x000fe200078e0adc */
[----:B------:R-:W-:Y:S02]  /*9b80*/  IADD3 R15, R13, R15, RZ ;  /* 0x0000000f0d0f7210 */ /* 0x000fe40007ffe0ff */
[----:B------:R-:W-:Y:S01]  /*9b90*/  LEA R40, P3, R12, UR4, 0x1 ;  /* 0x000000040c287c11 */ /* 0x000fe2000f8608ff */
[----:B------:R-:W-:-:S03]  /*9ba0*/  UMOV UR4, 0xffffffff ;  /* 0xffffffff00047882 */ /* 0x000fc60000000000 */
[----:B------:R-:W-:Y:S02]  /*9bb0*/  LEA.HI.X R41, R12, UR5, R15, 0x1, P3 ;  /* 0x000000050c297c11 */ /* 0x000fe400098f0c0f */
[----:B------:R-:W-:Y:S01]  /*9bc0*/  ISETP.GE.AND P3, PT, R42, 0x1, PT ;  /* 0x000000012a00780c */ /* 0x000fe20003f66270 */
[----:B------:R-:W-:-:S12]  /*9bd0*/  BRA.DIV UR4, `(.L_x_2791) ;  /* 0x0000026204087947 */ /* 0x000fd8000b800000 */
[----:B------:R1:W2:Y:S04]  /*9be0*/  SHFL.IDX PT, R39, R41, RZ, 0x181f ;  /* 0x00181fff29277589 */ /* 0x0002a800000e0000 */
[----:B------:R1:W3:Y:S02]  /*9bf0*/  SHFL.IDX PT, R38, R40, RZ, 0x181f ;  /* 0x00181fff28267589 */ /* 0x0002e400000e0000 */
.L_x_3116:
        /* <DEDUP_REMOVED lines=23> */
.L_x_2793:
[----:B------:R-:W-:Y:S05]  /*9d70*/  BSYNC B1 ;  /* 0x0000000000017941 */ /* 0x000fea0003800000 */
.L_x_2792:
[----:B------:R-:W-:-:S03]  /*9d80*/  UMOV UR4, 0xffffffff ;  /* 0xffffffff00047882 */ /* 0x000fc60000000000 */
[----:B------:R-:W-:Y:S05]  /*9d90*/  BRA.DIV UR4, `(.L_x_2794) ;  /* 0x0000025e04e47947 */ /* 0x000fea000b800000 */
[----:B--2---:R2:W0:Y:S04]  /*9da0*/  SHFL.IDX PT, R39, R41, 0x1, 0x181f ;  /* 0x00381f0029277f89 */ /* 0x00442800000e0000 */
[----:B---3--:R2:W3:Y:S02]  /*9db0*/  SHFL.IDX PT, R38, R40, 0x1, 0x181f ;  /* 0x00381f0028267f89 */ /* 0x0084e400000e0000 */
.L_x_3120:
[----:B------:R-:W-:Y:S01]  /*9dc0*/  ISETP.GE.AND P3, PT, R42, 0x21, PT ;  /* 0x000000212a00780c */ /* 0x000fe20003f66270 */
[----:B------:R-:W-:-:S12]  /*9dd0*/  BSSY B1, `(.L_x_2795) ;  /* 0x0000017000017945 */ /* 0x000fd80003800000 */
        /* <DEDUP_REMOVED lines=22> */
.L_x_2796:
[----:B------:R-:W-:Y:S05]  /*9f40*/  BSYNC B1 ;  /* 0x0000000000017941 */ /* 0x000fea0003800000 */
.L_x_2795:
[----:B------:R-:W-:-:S03]  /*9f50*/  UMOV UR4, 0xffffffff ;  /* 0xffffffff00047882 */ /* 0x000fc60000000000 */
[----:B------:R-:W-:Y:S05]  /*9f60*/  BRA.DIV UR4, `(.L_x_2797) ;  /* 0x0000025e04bc7947 */ /* 0x000fea000b800000 */
[----:B0-----:R0:W0:Y:S04]  /*9f70*/  SHFL.IDX PT, R39, R41, 0x2, 0x181f ;  /* 0x00581f0029277f89 */ /* 0x00102800000e0000 */
[----:B---3--:R3:W0:Y:S02]  /*9f80*/  SHFL.IDX PT, R38, R40, 0x2, 0x181f ;  /* 0x00581f0028267f89 */ /* 0x00862400000e0000 */
.L_x_3124:
[----:B------:R-:W-:-:S13]  /*9f90*/  ISETP.GE.AND P3, PT, R42, 0x41, PT ;  /* 0x000000412a00780c */ /* 0x000fda0003f66270 */
[----:B------:R-:W-:Y:S05]  /*9fa0*/  @!P3 BRA `(.L_x_2739) ;  /* 0x000000000054b947 */ /* 0x000fea0003800000 */
[----:B------:R-:W-:Y:S02]  /*9fb0*/  ULDC UR4, c[0x0][0x2f4] ;  /* 0x0000bd0000047ab9 */ /* 0x000fe40000000800 */
[----:B------:R-:W-:Y:S02]  /*9fc0*/  ISETP.GE.AND P5, PT, R16, UR4, PT ;  /* 0x0000000410007c0c */ /* 0x000fe4000bfa6270 */
[----:B------:R-:W-:-:S11]  /*9fd0*/  ISETP.GE.AND P4, PT, R213, UR4, PT ;  /* 0x00000004d5007c0c */ /* 0x000fd6000bf86270 */
[----:B----4-:R-:W4:Y:S01]  /*9fe0*/  @!P5 LDS.128 R12, [R85+0x26400] ;  /* 0x02640000550cd984 */ /* 0x010f220000000c00 */
[----:B0-----:R-:W-:-:S04]  /*9ff0*/  @!P5 LEA R32, P3, R16, R38, 0x1 ;  /* 0x000000261020d211 */ /* 0x001fc800078608ff */
[----:B------:R-:W-:Y:S02]  /*a000*/  @!P5 LEA.HI.X R33, R16, R39, R17, 0x1, P3 ;  /* 0x000000271021d211 */ /* 0x000fe400018f0c11 */
        /* <DEDUP_REMOVED lines=15> */
.L_x_2739:
[----:B------:R-:W-:Y:S05]  /*a100*/  BSYNC B0 ;  /* 0x0000000000007941 */ /* 0x000fea0003800000 */
.L_x_2692:
[----:B------:R-:W5:Y:S01]  /*a110*/  S2R R11, SR_TID.X ;  /* 0x00000000000b7919 */ /* 0x000f620000002100 */
        /* <DEDUP_REMOVED lines=8> */
[----:B-----5:R-:W-:Y:S01]  /*a1a0*/  LOP3.LUT R11, R11, 0x7f, RZ, 0xc0, !PT ;  /* 0x0000007f0b0b7812 */ /* 0x020fe200078ec0ff */
[----:B--2---:R2:W-:Y:S03]  /*a1b0*/  BAR.SYNC.DEFER_BLOCKING R141, 0x80 ;  /* 0x0002008d0000751d */ /* 0x0045e60000010000 */
[----:B------:R-:W-:-:S13]  /*a1c0*/  ISETP.NE.AND P3, PT, R11, RZ, PT ;  /* 0x000000ff0b00720c */ /* 0x000fda0003f65270 */
[----:B------:R-:W-:-:S05]  /*a1d0*/  @!P3 VIADD R11, R89, 0x388a0 ;  /* 0x000388a0590bb836 */ /* 0x000fca0000000000 */
[----:B------:R-:W-:-:S04]  /*a1e0*/  @!P3 PRMT R11, RZ, 0x654, R11 ;  /* 0x00000654ff0bb816 */ /* 0x000fc8000000000b */
[----:B------:R2:W-:Y:S01]  /*a1f0*/  @!P3 SYNCS.ARRIVE.TRANS64.RED.A1T0 RZ, [R11+URZ], RZ ;  /* 0x000000ff0bffb9a7 */ /* 0x0005e2000810043f */
[----:B------:R-:W-:Y:S05]  /*a200*/  @!P0 BRA `(.L_x_2799) ;  /* 0x0000000000048947 */ /* 0x000fea0003800000 */
[----:B------:R-:W-:Y:S01]  /*a210*/  BPT.TRAP 0x1 ;  /* 0x000000040000795c */ /* 0x000fe20000300000 */
.L_x_2799:
[----:B------:R-:W-:Y:S05]  /*a220*/  BSYNC B0 ;  /* 0x0000000000007941 */ /* 0x000fea0003800000 */
.L_x_2798:
[----:B------:R-:W5:Y:S01]  /*a230*/  SYNCS.PHASECHK.TRANS64.TRYWAIT P0, [R89+URZ+0x388b0], R90 ;  /* 0x0388b05a590075a7 */ /* 0x000f62000800017f */
[----:B------:R-:W-:Y:S04]  /*a240*/  BSSY B0, `(.L_x_2800) ;  /* 0x0000002000007945 */ /* 0x000fe80003800000 */
[----:B-----5:R-:W-:Y:S05]  /*a250*/  @!P0 BRA `(.L_x_2801) ;  /* 0x0000025c004c8947 */ /* 0x020fea0003800000 */
.L_x_3125:
[----:B------:R-:W-:Y:S05]  /*a260*/  BSYNC B0 ;  /* 0x0000000000007941 */ /* 0x000fea0003800000 */
.L_x_2800:
[----:B------:R-:W-:Y:S01]  /*a270*/  ULDC.64 UR4, c[0x0][0x328] ;  /* 0x0000ca0000047ab9 */ /* 0x000fe20000000a00 */
[----:B------:R-:W-:Y:S01]  /*a280*/  IMAD.IADD R88, R88, 0x1, -R220 ;  /* 0x0000000158587824 */ /* 0x000fe200078e0adc */
[----:B------:R-:W-:Y:S01]  /*a290*/  BSSY B0, `(.L_x_2802) ;  /* 0x000002c000007945 */ /* 0x000fe20003800000 */
[----:B--2---:R-:W-:Y:S02]  /*a2a0*/  IMAD R11, R86, UR4, RZ ;  /* 0x00000004560b7c24 */ /* 0x004fe4000f8e02ff */
[----:B0---4-:R-:W-:Y:S01]  /*a2b0*/  IMAD.WIDE.U32 R12, R84, UR4, RZ ;  /* 0x00000004540c7c25 */ /* 0x011fe2000f8e00ff */
        /* <DEDUP_REMOVED lines=20> */
[----:B------:R-:W-:Y:S02]  /*a400*/  ULDC UR4, c[0x0][0x2f4] ;  /* 0x0000bd0000047ab9 */ /* 0x000fe40000000800 */
[----:B------:R-:W-:-:S13]  /*a410*/  ISETP.GE.AND P5, PT, R16, UR4, PT ;  /* 0x0000000410007c0c */ /* 0x000fda000bfa6270 */
        /* <DEDUP_REMOVED lines=19> */
.L_x_2803:
[----:B------:R-:W-:Y:S05]  /*a550*/  BSYNC B0 ;  /* 0x0000000000007941 */ /* 0x000fea0003800000 */
.L_x_2802:
[----:B----4-:R4:W0:Y:S01]  /*a560*/  SHFL.IDX PT, R39, R11, 0x1, 0x181f ;  /* 0x00381f000b277f89 */ /* 0x01082200000e0000 */
[----:B------:R-:W-:Y:S03]  /*a570*/  BSSY B0, `(.L_x_2804) ;  /* 0x0000018000007945 */ /* 0x000fe60003800000 */
[----:B--2---:R4:W2:Y:S01]  /*a580*/  SHFL.IDX PT, R38, R31, 0x1, 0x181f ;  /* 0x00381f001f267f89 */ /* 0x0048a200000e0000 */
[----:B------:R-:W-:Y:S05]  /*a590*/  @!P0 BRA `(.L_x_2805) ;  /* 0x0000000000548947 */ /* 0x000fea0003800000 */
[----:B------:R-:W-:Y:S02]  /*a5a0*/  ULDC UR4, c[0x0][0x2f4] ;  /* 0x0000bd0000047ab9 */ /* 0x000fe40000000800 */
[----:B------:R-:W-:Y:S02]  /*a5b0*/  ISETP.GE.AND P5, PT, R16, UR4, PT ;  /* 0x0000000410007c0c */ /* 0x000fe4000bfa6270 */
        /* <DEDUP_REMOVED lines=19> */
.L_x_2805:
[----:B------:R-:W-:Y:S05]  /*a6f0*/  BSYNC B0 ;  /* 0x0000000000007941 */ /* 0x000fea0003800000 */
.L_x_2804:
[----:B------:R-:W-:Y:S01]  /*a700*/  ISETP.GE.AND P0, PT, R88, 0x41, PT ;  /* 0x000000415800780c */ /* 0x000fe20003f06270 */
[----:B0---4-:R-:W0:Y:S01]  /*a710*/  SHFL.IDX PT, R11, R11, 0x2, 0x181f ;  /* 0x00581f000b0b7f89 */ /* 0x011e2200000e0000 */
[----:B------:R-:W-:Y:S03]  /*a720*/  BSSY B0, `(.L_x_2806) ;  /* 0x0000018000007945 */ /* 0x000fe60003800000 */
[----:B------:R-:W4:Y:S08]  /*a730*/  SHFL.IDX PT, R31, R31, 0x2, 0x181f ;  /* 0x00581f001f1f7f89 */ /* 0x000f3000000e0000 */
[----:B------:R-:W-:Y:S05]  /*a740*/  @!P0 BRA `(.L_x_2807) ;  /* 0x0000000000548947 */ /* 0x000fea0003800000 */
[----:B------:R-:W-:Y:S02]  /*a750*/  ULDC UR4, c[0x0][0x2f4] ;  /* 0x0000bd0000047ab9 */ /* 0x000fe40000000800 */
[----:B------:R-:W-:Y:S02]  /*a760*/  ISETP.GE.AND P5, PT, R16, UR4, PT ;  /* 0x0000000410007c0c */ /* 0x000fe4000bfa6270 */
        /* <DEDUP_REMOVED lines=19> */
.L_x_2807:
[----:B------:R-:W-:Y:S05]  /*a8a0*/  BSYNC B0 ;  /* 0x0000000000007941 */ /* 0x000fea0003800000 */
.L_x_2806:
[----:B------:R-:W-:Y:S01]  /*a8b0*/  @!PT LDS RZ, [RZ] ;  /* 0x00000000fffff984 */ /* 0x000fe20000000800 */
[----:B------:R-:W-:Y:S01]  /*a8c0*/  @!PT LDS RZ, [RZ] ;  /* 0x00000000fffff984 */ /* 0x000fe20000000800 */
[----:B------:R-:W-:Y:S01]  /*a8d0*/  @!PT LDS RZ, [RZ] ;  /* 0x00000000fffff984 */ /* 0x000fe20000000800 */
[----:B------:R-:W-:Y:S01]  /*a8e0*/  @!PT LDS RZ, [RZ] ;  /* 0x00000000fffff984 */ /* 0x000fe20000000800 */
[----:B------:R5:W-:Y:S06]  /*a8f0*/  MEMBAR.ALL.CTA ;  /* 0x0000000000007992 */ /* 0x000bec0000008000 */
[----:B-----5:R-:W5:Y:S01]  /*a900*/  FENCE.VIEW.ASYNC.S ;  /* 0x00000000000073c6 */ /* 0x020f620000000000 */
[----:B-1----:R-:W-:Y:S01]  /*a910*/  @!P3 VIADD R89, R89, 0x388c0 ;  /* 0x000388c05959b836 */ /* 0x002fe20000000000 */
[----:B-----5:R1:W-:Y:S01]  /*a920*/  BAR.SYNC.DEFER_BLOCKING R141, 0x80 ;  /* 0x0002008d0000751d */ /* 0x0203e20000010000 */
[----:B------:R-:W-:-:S03]  /*a930*/  ISETP.NE.AND P4, PT, R113, RZ, PT ;  /* 0x000000ff7100720c */ /* 0x000fc60003f85270 */
[----:B------:R-:W-:Y:S02]  /*a940*/  @!P3 PRMT R89, RZ, 0x654, R89 ;  /* 0x00000654ff59b816 */ /* 0x000fe40000000059 */
[----:B------:R-:W-:Y:S02]  /*a950*/  IADD3 R212, R212, 0x1, RZ ;  /* 0x00000001d4d47810 */ /* 0x000fe40007ffe0ff */
[----:B------:R-:W-:Y:S01]  /*a960*/  PLOP3.LUT P0, PT, PT, PT, PT, 0x8, 0x0 ;  /* 0x000000000000781c */ /* 0x000fe20003f0e170 */
[----:B------:R1:W-:Y:S01]  /*a970*/  @!P3 SYNCS.ARRIVE.TRANS64.RED.A1T0 RZ, [R89+URZ], RZ ;  /* 0x000000ff59ffb9a7 */ /* 0x0003e2000810043f */
[----:B------:R-:W-:-:S04]  /*a980*/  ISETP.NE.AND P3, PT, R212, 0x2, PT ;  /* 0x00000002d400780c */ /* 0x000fc80003f65270 */
[----:B0-----:R-:W-:Y:S02]  /*a990*/  SEL R12, RZ, 0x1, P3 ;  /* 0x00000001ff0c7807 */ /* 0x001fe40001800000 */
[----:B------:R-:W-:Y:S02]  /*a9a0*/  SEL R212, R212, RZ, P3 ;  /* 0x000000ffd4d47207 */ /* 0x000fe40001800000 */
[----:B------:R-:W-:Y:S01]  /*a9b0*/  LOP3.LUT R227, R227, R12, RZ, 0x3c, !PT ;  /* 0x0000000ce3e37212 */ /* 0x000fe200078e3cff */
[----:B-1----:R-:W-:Y:S06]  /*a9c0*/  @P4 BRA `(.L_x_2808) ;  /* 0xffffff7800684947 */ /* 0x002fec000383ffff */
.L_x_2687:
[----:B------:R-:W4:Y:S01]  /*a9d0*/  LDL R11, [R1+0x68] ;  /* 0x00006800010b7983 */ /* 0x000f220000100800 */
[----:B------:R-:W0:Y:S01]  /*a9e0*/  LDC R0, c[0x0][0x448] ;  /* 0x00011200ff007b82 */ /* 0x000e220000000800 */
        /* <DEDUP_REMOVED lines=23> */
[----:B0-----:R-:W-:Y:S02]  /*ab60*/  ISETP.NE.AND P1, PT, R0, 0x1, PT ;  /* 0x000000010000780c */ /* 0x001fe40003f25270 */
        /* <DEDUP_REMOVED lines=12> */
[----:B------:R-:W0:Y:S01]  /*ac30*/  @P1 LDC R3, c[0x0][0x44c] ;  /* 0x00011300ff031b82 */ /* 0x000e220000000800 */
[----:B------:R-:W-:Y:S02]  /*ac40*/  CS2R R86, SRZ ;  /* 0x0000000000567805 */ /* 0x000fe4000001ff00 */
[----:B------:R-:W-:-:S02]  /*ac50*/  CS2R R60, SRZ ;  /* 0x00000000003c7805 */ /* 0x000fc4000001ff00 */
[----:B------:R-:W-:Y:S02]  /*ac60*/  CS2R R82, SRZ ;  /* 0x0000000000527805 */ /* 0x000fe4000001ff00 */
[----:B------:R-:W-:Y:S02]  /*ac70*/  CS2R R56, SRZ ;  /* 0x0000000000387805 */ /* 0x000fe4000001ff00 */
[----:B------:R-:W-:Y:S02]  /*ac80*/  CS2R R166, SRZ ;  /* 0x0000000000a67805 */ /* 0x000fe4000001ff00 */
[----:B------:R-:W-:Y:S02]  /*ac90*/  CS2R R78, SRZ ;  /* 0x00000000004e7805 */ /* 0x000fe4000001ff00 */
[----:B------:R-:W-:Y:S01]  /*aca0*/  CS2R R48, SRZ ;  /* 0x0000000000307805 */ /* 0x000fe2000001ff00 */
[----:B------:R-:W1:Y:S01]  /*acb0*/  @P1 LDC R2, c[0x0][0x450] ;  /* 0x00011400ff021b82 */ /* 0x000e620000000800 */
        /* <DEDUP_REMOVED lines=15> */
[----:B--2---:R-:W-:Y:S01]  /*adb0*/  CS2R R38, SRZ ;  /* 0x0000000000267805 */ /* 0x004fe2000001ff00 */
[----:B------:R-:W-:Y:S01]  /*adc0*/  IMAD.MOV.U32 R24, RZ, RZ, RZ ;  /* 0x000000ffff187224 */ /* 0x000fe200078e00ff */
[----:B------:R-:W-:Y:S02]  /*add0*/  CS2R R34, SRZ ;  /* 0x0000000000227805 */ /* 0x000fe4000001ff00 */
[----:B------:R-:W-:Y:S01]  /*ade0*/  CS2R R32, SRZ ;  /* 0x0000000000207805 */ /* 0x000fe2000001ff00 */
[----:B------:R-:W-:Y:S02]  /*adf0*/  IMAD.MOV.U32 R4, RZ, RZ, RZ ;  /* 0x000000ffff047224 */ /* 0x000fe400078e00ff */
[----:B------:R-:W-:-:S02]  /*ae00*/  IMAD.MOV.U32 R9, RZ, RZ, RZ ;  /* 0x000000ffff097224 */ /* 0x000fc400078e00ff */
[----:B------:R-:W-:Y:S02]  /*ae10*/  IMAD.MOV.U32 R26, RZ, RZ, RZ ;  /* 0x000000ffff1a7224 */ /* 0x000fe400078e00ff */
[----:B----4-:R-:W-:Y:S01]  /*ae20*/  VIADD R0, R11, 0x7f ;  /* 0x0000007f0b007836 */ /* 0x010fe20000000000 */
[----:B------:R-:W-:-:S03]  /*ae30*/  CS2R R10, SRZ ;  /* 0x00000000000a7805 */ /* 0x000fc6000001ff00 */
[----:B0-----:R-:W-:-:S05]  /*ae40*/  @P1 IMAD.HI.U32 R3, R0, R3, RZ ;  /* 0x0000000300031227 */ /* 0x001fca00078e00ff */
[----:B-1----:R-:W-:Y:S02]  /*ae50*/  @P1 SHF.R.U32.HI R0, RZ, R2, R3 ;  /* 0x00000002ff001219 */ /* 0x002fe40000011603 */
[----:B------:R-:W-:-:S03]  /*ae60*/  PLOP3.LUT P1, PT, PT, PT, PT, 0x80, 0x0 ;  /* 0x000000000000781c */ /* 0x000fc60003f2f070 */
[----:B------:R-:W-:Y:S01]  /*ae70*/  IMAD.IADD R0, R139, 0x1, R0 ;  /* 0x000000018b007824 */ /* 0x000fe200078e0200 */
[----:B------:R-:W-:-:S03]  /*ae80*/  CS2R R138, SRZ ;  /* 0x00000000008a7805 */ /* 0x000fc6000001ff00 */
[----:B------:R-:W-:-:S05]  /*ae90*/  IMAD.HI R0, R0, 0x66666667, RZ ;  /* 0x6666666700007827 */ /* 0x000fca00078e02ff */
[----:B------:R-:W-:-:S04]  /*aea0*/  SHF.R.U32.HI R3, RZ, 0x1f, R0 ;  /* 0x0000001fff037819 */ /* 0x000fc80000011600 */
[----:B------:R-:W-:Y:S01]  /*aeb0*/  LEA.HI.SX32 R3, R0, R3, 0x1b ;  /* 0x0000000300037211 */ /* 0x000fe200078fdaff */
[----:B------:R-:W-:-:S03]  /*aec0*/  IMAD.MOV.U32 R0, RZ, RZ, RZ ;  /* 0x000000ffff007224 */ /* 0x000fc600078e00ff */
[----:B------:R-:W-:Y:S02]  /*aed0*/  VIMNMX R2, R140, R3, PT ;  /* 0x000000038c027248 */ /* 0x000fe40003fe0100 */
[----:B------:R-:W-:Y:S02]  /*aee0*/  CS2R R140, SRZ ;  /* 0x00000000008c7805 */ /* 0x000fe4000001ff00 */
[----:B------:R-:W-:Y:S02]  /*aef0*/  MOV R3, RZ ;  /* 0x000000ff00037202 */ /* 0x000fe40000000f00 */
[----:B------:R-:W-:Y:S01]  /*af00*/  ISETP.GE.AND P2, PT, R2, 0x1, PT ;  /* 0x000000010200780c */ /* 0x000fe20003f46270 */
[----:B------:R-:W-:-:S12]  /*af10*/  @P0 BRA `(.L_x_2810) ;  /* 0x0000000000080947 */ /* 0x000fd80003800000 */
[----:B------:R-:W0:Y:S02]  /*af20*/  FENCE.VIEW.ASYNC.G ;  /* 0x00000000000073c6 */ /* 0x000e240000000100 */
[----:B0-----:R-:W-:Y:S06]  /*af30*/  BAR.ARV 0xc, 0x180 ;  /* 0x0306000000007b1d */ /* 0x001fec0000002000 */
.L_x_2810:
[----:B------:R-:W-:Y:S05]  /*af40*/  BSYNC B0 ;  /* 0x0000000000007941 */ /* 0x000fea0003800000 */
.L_x_2809:
[----:B------:R-:W-:Y:S01]  /*af50*/  IMAD.MOV.U32 R25, RZ, RZ, RZ ;  /* 0x000000ffff197224 */ /* 0x000fe200078e00ff */
[----:B------:R-:W-:Y:S01]  /*af60*/  MOV R8, RZ ;  /* 0x000000ff00087202 */ /* 0x000fe20000000f00 */
[----:B------:R-:W-:Y:S06]  /*af70*/  @!P2 BRA `(.L_x_2811) ;  /* 0x0000019c00f4a947 */ /* 0x000fec0003800000 */
[----:B------:R-:W2:Y:S01]  /*af80*/  LDL R5, [R1+0x84] ;  /* 0x0000840001057983 */ /* 0x000ea20000100800 */
[----:B------:R-:W0:Y:S02]  /*af90*/  S2R R0, SR_TID.X ;  /* 0x0000000000007919 */ /* 0x000e240000002100 */
[----:B0-----:R-:W-:-:S05]  /*afa0*/  VIADD R28, R0, 0xffffff80 ;  /* 0xffffff80001c7836 */ /* 0x001fca0000000000 */
        /* <DEDUP_REMOVED lines=30> */
.L_x_2812:
[----:B------:R-:W-:Y:S02]  /*b190*/  ULDC UR4, c[0x0][0x3f4] ;  /* 0x0000fd0000047ab9 */ /* 0x000fe40000000800 */
[----:B------:R-:W-:-:S13]  /*b1a0*/  ISETP.LT.AND P0, PT, RZ, UR4, PT ;  /* 0x00000004ff007c0c */ /* 0x000fda000bf01270 */
[----:B------:R-:W-:Y:S05]  /*b1b0*/  @P0 BRA `(.L_x_2813) ;  /* 0x0000000000400947 */ /* 0x000fea0003800000 */
[----:B------:R-:W2:Y:S02]  /*b1c0*/  LDL R20, [R1+0x88] ;  /* 0x0000880001147983 */ /* 0x000ea40000100800 */
[----:B--2---:R-:W-:-:S04]  /*b1d0*/  LEA.HI R0, R20, R20, RZ, 0x1 ;  /* 0x0000001414007211 */ /* 0x004fc800078f08ff */
[----:B------:R-:W-:-:S04]  /*b1e0*/  LOP3.LUT R0, R0, 0xfffffffe, RZ, 0xc0, !PT ;  /* 0xfffffffe00007812 */ /* 0x000fc800078ec0ff */
[----:B------:R-:W-:-:S04]  /*b1f0*/  IADD3 R0, R20, -R0, RZ ;  /* 0x8000000014007210 */ /* 0x000fc80007ffe0ff */
[----:B------:R-:W-:-:S04]  /*b200*/  SHF.L.U32 R3, R0, 0x1f, RZ ;  /* 0x0000001f00037819 */ /* 0x000fc800000006ff */
[----:B------:R0:W1:Y:S03]  /*b210*/  SYNCS.PHASECHK.TRANS64.TRYWAIT P0, [R22+URZ+0x38800], R3 ;  /* 0x03880003160075a7 */ /* 0x000066000800017f */
[----:B-1----:R-:W-:Y:S05]  /*b220*/  @!P0 NANOSLEEP.SYNCS 0x989680 ;  /* 0x009896800000895d */ /* 0x002fea0003900000 */
[----:B------:R-:W1:Y:S01]  /*b230*/  @!P0 SYNCS.PHASECHK.TRANS64 P0, [R22+URZ+0x38800], R3 ;  /* 0x03880003160085a7 */ /* 0x000e62000800007f */
[----:B------:R-:W-:Y:S04]  /*b240*/  BSSY B0, `(.L_x_2814) ;  /* 0x0000006000007945 */ /* 0x000fe80003800000 */
[----:B-1----:R-:W-:Y:S05]  /*b250*/  @P0 BRA `(.L_x_2815) ;  /* 0x0000000000100947 */ /* 0x002fea0003800000 */
.L_x_2816:
[----:B-1----:R1:W2:Y:S02]  /*b260*/  SYNCS.PHASECHK.TRANS64.TRYWAIT P0, [R22+URZ+0x38800], R3 ;  /* 0x03880003160075a7 */ /* 0x0022a4000800017f */
[----:B--2---:R-:W-:Y:S05]  /*b270*/  @!P0 NANOSLEEP.SYNCS 0x989680 ;  /* 0x009896800000895d */ /* 0x004fea0003900000 */
[----:B------:R-:W2:Y:S02]  /*b280*/  @!P0 SYNCS.PHASECHK.TRANS64 P0, [R22+URZ+0x38800], R3 ;  /* 0x03880003160085a7 */ /* 0x000ea4000800007f */
[----:B--2---:R-:W-:Y:S05]  /*b290*/  @!P0 BRA `(.L_x_2816) ;  /* 0xfffffffc00f08947 */ /* 0x004fea000383ffff */
.L_x_2815:
[----:B------:R-:W-:Y:S05]  /*b2a0*/  BSYNC B0 ;  /* 0x0000000000007941 */ /* 0x000fea0003800000 */
.L_x_2814:
[----:B------:R-:W-:Y:S05]  /*b2b0*/  BRA `(.L_x_2817) ;  /* 0x0000009400607947 */ /* 0x000fea0003800000 */
.L_x_2813:
[----:B------:R-:W2:Y:S01]  /*b2c0*/  LDL R30, [R1+0x84] ;  /* 0x00008400011e7983 */ /* 0x000ea20000100800 */
[----:B-----5:R-:W-:Y:S01]  /*b2d0*/  SHF.R.S32.HI R0, RZ, 0x1f, R135 ;  /* 0x0000001fff007819 */ /* 0x020fe20000011487 */
[----:B------:R-:W-:Y:S02]  /*b2e0*/  ULDC.64 UR6, c[0x0][0x408] ;  /* 0x0001020000067ab9 */ /* 0x000fe40000000a00 */
[----:B------:R-:W-:Y:S01]  /*b2f0*/  IMAD.WIDE.U32 R26, R135, UR6, RZ ;  /* 0x00000006871a7c25 */ /* 0x000fe2000f8e00ff */
[----:B--2---:R-:W-:-:S13]  /*b300*/  R2UR UR4, R30 ;  /* 0x000000001e0472ca */ /* 0x004fda00000e0000 */
[----:B------:R-:W-:-:S03]  /*b310*/  ULOP3.LUT UP0, URZ, UR4, 0x3ff, URZ, 0xc0, !UPT ;  /* 0x000003ff043f7892 */ /* 0x000fc6000f80c03f */
[----:B------:R-:W-:Y:S02]  /*b320*/  ULDC.64 UR4, c[0x0][0x3f8] ;  /* 0x0000fe0000047ab9 */ /* 0x000fe40000000a00 */
[C---:B------:R-:W-:Y:S01]  /*b330*/  IMAD R4, R0.reuse, UR4, RZ ;  /* 0x0000000400047c24 */ /* 0x040fe2000f8e02ff */
[----:B------:R-:W-:Y:S01]  /*b340*/  PLOP3.LUT P0, PT, PT, PT, UP0, 0x80, 0x0 ;  /* 0x000000000000781c */ /* 0x000fe20003f0f008 */
[----:B------:R-:W-:Y:S02]  /*b350*/  IMAD R0, R0, UR6, RZ ;  /* 0x0000000600007c24 */ /* 0x000fe4000f8e02ff */
[----:B------:R-:W-:-:S04]  /*b360*/  IMAD.WIDE.U32 R24, R135, UR4, RZ ;  /* 0x0000000487187c25 */ /* 0x000fc8000f8e00ff */
[C---:B------:R-:W-:Y:S02]  /*b370*/  IMAD R29, R135.reuse, UR5, R4 ;  /* 0x00000005871d7c24 */ /* 0x040fe4000f8e0204 */
[----:B------:R-:W-:Y:S02]  /*b380*/  IMAD R31, R135, UR7, R0 ;  /* 0x00000007871f7c24 */ /* 0x000fe4000f8e0200 */
[----:B------:R-:W-:Y:S02]  /*b390*/  IMAD.IADD R29, R29, 0x1, R25 ;  /* 0x000000011d1d7824 */ /* 0x000fe400078e0219 */
[----:B------:R-:W-:Y:S01]  /*b3a0*/  IMAD.IADD R31, R31, 0x1, R27 ;  /* 0x000000011f1f7824 */ /* 0x000fe200078e021b */
[----:B------:R-:W-:Y:S06]  /*b3b0*/  @!P0 BRA `(.L_x_2818) ;  /* 0x0000000000408947 */ /* 0x000fec0003800000 */
        /* <DEDUP_REMOVED lines=16> */
.L_x_2818:
[----:B------:R-:W2:Y:S01]  /*b4c0*/  LDL R20, [R1+0x50] ;  /* 0x0000500001147983 */ /* 0x000ea20000100800 */
[----:B------:R-:W-:-:S03]  /*b4d0*/  ULDC.U8 UR4, c[0x0][0x410] ;  /* 0x0001040000047ab9 */ /* 0x000fc60000000000 */
[----:B------:R-:W3:Y:S01]  /*b4e0*/  LDL R126, [R1+0x68] ;  /* 0x00006800017e7983 */ /* 0x000ee20000100800 */
[----:B------:R-:W-:Y:S01]  /*b4f0*/  R2UR UR5, R30 ;  /* 0x000000001e0572ca */ /* 0x000fe200000e0000 */
[----:B------:R-:W-:Y:S01]  /*b500*/  BSSY B0, `(.L_x_2819) ;  /* 0x000092b000007945 */ /* 0x000fe20003800000 */
[----:B------:R-:W-:Y:S01]  /*b510*/  ISETP.NE.AND P0, PT, RZ, UR4, PT ;  /* 0x00000004ff007c0c */ /* 0x000fe2000bf05270 */
[C---:B------:R-:W-:Y:S01]  /*b520*/  VIADD R3, R220.reuse, 0x60 ;  /* 0x00000060dc037836 */ /* 0x040fe20000000000 */
[----:B------:R-:W-:Y:S01]  /*b530*/  LEA.HI R33, R33, R28, RZ, 0x3 ;  /* 0x0000001c21217211 */ /* 0x000fe200078f18ff */
[----:B------:R-:W-:Y:S01]  /*b540*/  VIADD R89, R220, 0x20 ;  /* 0x00000020dc597836 */ /* 0x000fe20000000000 */
[----:B------:R-:W-:Y:S02]  /*b550*/  SHF.R.U32.HI R21, RZ, 0x3, R228 ;  /* 0x00000003ff157819 */ /* 0x000fe400000116e4 */
[----:B------:R-:W-:Y:S02]  /*b560*/  LOP3.LUT R0, R228, 0x38, R16, 0xf8, !PT ;  /* 0x00000038e4007812 */ /* 0x000fe400078ef810 */
[----:B------:R-:W-:-:S02]  /*b570*/  LOP3.LUT R33, R33, 0xfffffff8, RZ, 0xc0, !PT ;  /* 0xfffffff821217812 */ /* 0x000fc400078ec0ff */
[----:B--2---:R-:W-:Y:S02]  /*b580*/  LOP3.LUT R87, R20, R0, R21, 0xf6, !PT ;  /* 0x0000000014577212 */ /* 0x004fe400078ef615 */
[----:B------:R-:W-:Y:S01]  /*b590*/  IADD3 R0, R28, -R33, RZ ;  /* 0x800000211c007210 */ /* 0x000fe20007ffe0ff */
[----:B---3--:R-:W-:Y:S01]  /*b5a0*/  IMAD.IADD R85, R220, 0x1, R126 ;  /* 0x00000001dc557824 */ /* 0x008fe200078e027e */
[----:B------:R-:W-:-:S04]  /*b5b0*/  LEA R87, R87, UR5, 0x1 ;  /* 0x0000000557577c11 */ /* 0x000fc8000f8e08ff */
[----:B------:R-:W-:Y:S01]  /*b5c0*/  LEA R7, R0, R85, 0x5 ;  /* 0x0000005500077211 */ /* 0x000fe200078e28ff */
[----:B------:R-:W-:Y:S06]  /*b5d0*/  @!P0 BRA `(.L_x_2820) ;  /* 0x0000004400e08947 */ /* 0x000fec0003800000 */
[----:B------:R-:W0:Y:S01]  /*b5e0*/  LDC R116, c[0x0][0x448] ;  /* 0x00011200ff747b82 */ /* 0x000e220000000800 */
[----:B------:R-:W-:Y:S01]  /*b5f0*/  ULDC.64 UR4, c[0x0][0x3f8] ;  /* 0x0000fe0000047ab9 */ /* 0x000fe20000000a00 */
[----:B------:R-:W-:Y:S01]  /*b600*/  ULDC.64 UR6, c[0x0][0x408] ;  /* 0x0001020000067ab9 */ /* 0x000fe20000000a00 */
[----:B------:R-:W-:Y:S01]  /*b610*/  IMAD.MOV.U32 R4, RZ, RZ, R24 ;  /* 0x000000ffff047224 */ /* 0x000fe200078e0018 */
[----:B------:R-:W-:Y:S01]  /*b620*/  MOV R9, R31 ;  /* 0x0000001f00097202 */ /* 0x000fe20000000f00 */
[----:B------:R-:W-:Y:S01]  /*b630*/  IMAD.MOV.U32 R8, RZ, RZ, R26 ;  /* 0x000000ffff087224 */ /* 0x000fe200078e001a */
[----:B------:R-:W-:Y:S02]  /*b640*/  SHF.R.S32.HI R86, RZ, 0x1f, R223 ;  /* 0x0000001fff567819 */ /* 0x000fe400000114df */
[----:B------:R-:W-:Y:S02]  /*b650*/  SHF.R.S32.HI R94, RZ, 0x1f, R221 ;  /* 0x0000001fff5e7819 */ /* 0x000fe400000114dd */
[----:B------:R-:W-:-:S02]  /*b660*/  SHF.R.S32.HI R77, RZ, 0x1f, R214 ;  /* 0x0000001fff4d7819 */ /* 0x000fc400000114d6 */
[----:B------:R-:W-:Y:S02]  /*b670*/  SHF.R.S32.HI R93, RZ, 0x1f, R222 ;  /* 0x0000001fff5d7819 */ /* 0x000fe400000114de */
[----:B0-----:R-:W-:-:S13]  /*b680*/  ISETP.NE.AND P0, PT, R116, 0x1, PT ;  /* 0x000000017400780c */ /* 0x001fda0003f05270 */
[----:B------:R-:W0:Y:S08]  /*b690*/  @P0 LDC R0, c[0x0][0x44c] ;  /* 0x00011300ff000b82 */ /* 0x000e300000000800 */
[----:B------:R-:W1:Y:S01]  /*b6a0*/  @P0 LDC R5, c[0x0][0x450] ;  /* 0x00011400ff050b82 */ /* 0x000e620000000800 */
[----:B0-----:R-:W-:-:S05]  /*b6b0*/  @P0 IMAD.HI.U32 R0, R7, R0, RZ ;  /* 0x0000000007000227 */ /* 0x001fca00078e00ff */
[----:B-1----:R-:W-:Y:S01]  /*b6c0*/  @P0 SHF.R.U32.HI R7, RZ, R5, R0 ;  /* 0x00000005ff070219 */ /* 0x002fe20000011600 */
[----:B------:R-:W-:-:S03]  /*b6d0*/  IMAD.MOV.U32 R5, RZ, RZ, R29 ;  /* 0x000000ffff057224 */ /* 0x000fc600078e001d */
        /* <DEDUP_REMOVED lines=21> */
.L_x_3131:
[----:B------:R-:W5:Y:S01]  /*b830*/  LDL R10, [R1+0x6c] ;  /* 0x00006c00010a7983 */ /* 0x000f620000100800 */
        /* <DEDUP_REMOVED lines=9> */
[----:B-----5:R-:W-:-:S05]  /*b8d0*/  IMAD R116, R10, R116, RZ ;  /* 0x000000740a747224 */ /* 0x020fca00078e02ff */
[----:B------:R-:W-:-:S13]  /*b8e0*/  ISETP.GE.AND P0, PT, R85, R116, PT ;  /* 0x000000745500720c */ /* 0x000fda0003f06270 */
        /* <DEDUP_REMOVED lines=10> */
[----:B------:R-:W-:Y:S02]  /*b990*/  @!P2 SHF.L.U32 R24, R222, 0x1, RZ ;  /* 0x00000001de18a819 */ /* 0x000fe400000006ff */
[----:B------:R-:W-:Y:S01]  /*b9a0*/  @!P1 IMAD.SHL.U32 R28, R221, 0x2, RZ ;  /* 0x00000002dd1c9824 */ /* 0x000fe200078e00ff */
[-C--:B--2---:R-:W-:Y:S01]  /*b9b0*/  @!P3 IADD3 R10, P5, R5, R12.reuse, RZ ;  /* 0x0000000c050ab210 */ /* 0x084fe20007fbe0ff */
[----:B------:R-:W-:Y:S01]  /*b9c0*/  @!P0 IMAD.SHL.U32 R15, R223, 0x2, RZ ;  /* 0x00000002df0f8824 */ /* 0x000fe200078e00ff */
[----:B----4-:R-:W-:Y:S02]  /*b9d0*/  @!P3 IADD3 R12, P4, R14, R12, RZ ;  /* 0x0000000c0e0cb210 */ /* 0x010fe40007f9e0ff */
[----:B------:R-:W-:Y:S01]  /*b9e0*/  @!P2 SHF.L.U64.HI R25, R222, 0x1, R93 ;  /* 0x00000001de19a819 */ /* 0x000fe2000001025d */
[----:B-1----:R-:W-:Y:S01]  /*b9f0*/  @!P3 IMAD.X R11, R4, 0x1, R13, P5 ;  /* 0x00000001040bb824 */ /* 0x002fe200028e060d */
[----:B------:R-:W-:Y:S02]  /*ba00*/  @!P2 IADD3 R20, P6, R5, R24, RZ ;  /* 0x000000180514a210 */ /* 0x000fe40007fde0ff */
[----:B---3--:R-:W-:-:S02]  /*ba10*/  @!P3 IADD3.X R13, R9, R13, RZ, P4, !PT ;  /* 0x0000000d090db210 */ /* 0x008fc400027fe4ff */
[----:B------:R-:W-:Y:S01]  /*ba20*/  @!P1 SHF.L.U64.HI R29, R221, 0x1, R94 ;  /* 0x00000001dd1d9819 */ /* 0x000fe2000001025e */
[--C-:B------:R-:W-:Y:S01]  /*ba30*/  @!P2 IMAD.X R21, R4, 0x1, R25.reuse, P6 ;  /* 0x000000010415a824 */ /* 0x100fe200030e0619 */
[C---:B------:R-:W-:Y:S02]  /*ba40*/  @!P2 IADD3 R24, P5, R14.reuse, R24, RZ ;  /* 0x000000180e18a210 */ /* 0x040fe40007fbe0ff */
[----:B------:R-:W-:Y:S02]  /*ba50*/  CS2R R74, SRZ ;  /* 0x00000000004a7805 */ /* 0x000fe4000001ff00 */
[-C--:B------:R-:W-:Y:S02]  /*ba60*/  @!P1 IADD3 R26, P4, R5, R28.reuse, RZ ;  /* 0x0000001c051a9210 */ /* 0x080fe40007f9e0ff */
[----:B------:R-:W-:Y:S02]  /*ba70*/  CS2R R72, SRZ ;  /* 0x0000000000487805 */ /* 0x000fe4000001ff00 */
[----:B------:R-:W-:Y:S01]  /*ba80*/  @!P1 IADD3 R28, P6, R14, R28, RZ ;  /* 0x0000001c0e1c9210 */ /* 0x000fe20007fde0ff */
[----:B------:R-:W-:Y:S01]  /*ba90*/  @!P2 IMAD.X R25, R9, 0x1, R25, P5 ;  /* 0x000000010919a824 */ /* 0x000fe200028e0619 */
[----:B------:R-:W-:Y:S01]  /*baa0*/  @!P0 SHF.L.U64.HI R32, R223, 0x1, R86 ;  /* 0x00000001df208819 */ /* 0x000fe20000010256 */
[----:B------:R-:W-:Y:S01]  /*bab0*/  @!P1 IMAD.X R27, R4, 0x1, R29, P4 ;  /* 0x00000001041b9824 */ /* 0x000fe200020e061d */
[----:B------:R-:W-:-:S02]  /*bac0*/  @!P0 IADD3 R30, P5, R5, R15, RZ ;  /* 0x0000000f051e8210 */ /* 0x000fc40007fbe0ff */
[----:B------:R-:W-:Y:S02]  /*bad0*/  CS2R R68, SRZ ;  /* 0x0000000000447805 */ /* 0x000fe4000001ff00 */
[----:B------:R-:W-:Y:S02]  /*bae0*/  @!P0 IADD3 R14, P4, R14, R15, RZ ;  /* 0x0000000f0e0e8210 */ /* 0x000fe40007f9e0ff */
[----:B------:R-:W-:Y:S02]  /*baf0*/  CS2R R66, SRZ ;  /* 0x0000000000427805 */ /* 0x000fe4000001ff00 */
[----:B------:R-:W-:Y:S02]  /*bb00*/  CS2R R64, SRZ ;  /* 0x0000000000407805 */ /* 0x000fe4000001ff00 */
[----:B------:R-:W-:Y:S02]  /*bb10*/  CS2R R62, SRZ ;  /* 0x00000000003e7805 */ /* 0x000fe4000001ff00 */
[C---:B------:R-:W-:Y:S01]  /*bb20*/  @!P1 IADD3.X R29, R9.reuse, R29, RZ, P6, !PT ;  /* 0x0000001d091d9210 */ /* 0x040fe200037fe4ff */
[--C-:B------:R-:W-:Y:S01]  /*bb30*/  @!P0 IMAD.X R31, R4, 0x1, R32.reuse, P5 ;  /* 0x00000001041f8824 */ /* 0x100fe200028e0620 */
[----:B------:R1:W5:Y:S01]  /*bb40*/  @!P3 LD.E.64 R80, desc[UR60][R10.64] ;  /* 0x0000003c0a50b980 */ /* 0x000362000c101b00 */
[----:B------:R-:W-:-:S03]  /*bb50*/  @!P0 IMAD.X R15, R9, 0x1, R32, P4 ;  /* 0x00000001090f8824 */ /* 0x000fc600020e0620 */
[----:B------:R1:W5:Y:S04]  /*bb60*/  @!P3 LD.E.64 R78, desc[UR60][R12.64] ;  /* 0x0000003c0c4eb980 */ /* 0x000368000c101b00 */
[----:B------:R1:W5:Y:S04]  /*bb70*/  @!P2 LD.E.64 R74, desc[UR60][R20.64] ;  /* 0x0000003c144aa980 */ /* 0x000368000c101b00 */
[----:B------:R1:W5:Y:S04]  /*bb80*/  @!P2 LD.E.64 R72, desc[UR60][R24.64] ;  /* 0x0000003c1848a980 */ /* 0x000368000c101b00 */
[----:B------:R1:W5:Y:S04]  /*bb90*/  @!P1 LD.E.64 R68, desc[UR60][R26.64] ;  /* 0x0000003c1a449980 */ /* 0x000368000c101b00 */
[----:B------:R1:W5:Y:S04]  /*bba0*/  @!P1 LD.E.64 R66, desc[UR60][R28.64] ;  /* 0x0000003c1c429980 */ /* 0x000368000c101b00 */
[----:B------:R1:W5:Y:S04]  /*bbb0*/  @!P0 LD.E.64 R64, desc[UR60][R30.64] ;  /* 0x0000003c1e408980 */ /* 0x000368000c101b00 */
[----:B------:R1:W5:Y:S02]  /*bbc0*/  @!P0 LD.E.64 R62, desc[UR60][R14.64] ;  /* 0x0000003c0e3e8980 */ /* 0x000364000c101b00 */
.L_x_2823:
[----:B------:R-:W-:Y:S05]  /*bbd0*/  BSYNC B1 ;  /* 0x0000000000017941 */ /* 0x000fea0003800000 */
.L_x_2822:
[----:B-1---5:R-:W-:Y:S01]  /*bbe0*/  IMAD.MOV.U32 R4, RZ, RZ, R64 ;  /* 0x000000ffff047224 */ /* 0x022fe200078e0040 */
[----:B--2---:R-:W-:Y:S01]  /*bbf0*/  MOV R5, R65 ;  /* 0x0000004100057202 */ /* 0x004fe20000000f00 */
        /* <DEDUP_REMOVED lines=29> */
.L_x_3137:
        /* <DEDUP_REMOVED lines=18> */
[----:B------:R-:W-:-:S04]  /*bef0*/  @!P3 SHF.L.U32 R12, R214, 0x1, RZ ;  /* 0x00000001d60cb819 */ /* 0x000fc800000006ff */
[----:B------:R-:W-:Y:S01]  /*bf00*/  @!P2 IMAD.SHL.U32 R24, R222, 0x2, RZ ;  /* 0x00000002de18a824 */ /* 0x000fe200078e00ff */
[----:B------:R-:W-:Y:S01]  /*bf10*/  @!P3 SHF.L.U64.HI R13, R214, 0x1, R77 ;  /* 0x00000001d60db819 */ /* 0x000fe2000001024d */
[----:B------:R-:W-:Y:S01]  /*bf20*/  @!P1 IMAD.SHL.U32 R28, R221, 0x2, RZ ;  /* 0x00000002dd1c9824 */ /* 0x000fe200078e00ff */
[-C--:B---3--:R-:W-:Y:S01]  /*bf30*/  @!P3 IADD3 R10, P5, R5, R12.reuse, RZ ;  /* 0x0000000c050ab210 */ /* 0x088fe20007fbe0ff */
[----:B------:R-:W-:Y:S01]  /*bf40*/  @!P0 IMAD.SHL.U32 R31, R223, 0x2, RZ ;  /* 0x00000002df1f8824 */ /* 0x000fe200078e00ff */
[----:B----4-:R-:W-:Y:S02]  /*bf50*/  @!P3 IADD3 R12, P4, R14, R12, RZ ;  /* 0x0000000c0e0cb210 */ /* 0x010fe40007f9e0ff */
[----:B------:R-:W-:Y:S02]  /*bf60*/  @!P2 SHF.L.U64.HI R15, R222, 0x1, R93 ;  /* 0x00000001de0fa819 */ /* 0x000fe4000001025d */
[-C--:B------:R-:W-:Y:S02]  /*bf70*/  @!P2 IADD3 R20, P6, R5, R24.reuse, RZ ;  /* 0x000000180514a210 */ /* 0x080fe40007fde0ff */
[----:B--2---:R-:W-:Y:S01]  /*bf80*/  @!P3 IADD3.X R11, R4, R13, RZ, P5, !PT ;  /* 0x0000000d040bb210 */ /* 0x004fe20002ffe4ff */
[----:B0-----:R-:W-:Y:S01]  /*bf90*/  @!P3 IMAD.X R13, R9, 0x1, R13, P4 ;  /* 0x00000001090db824 */ /* 0x001fe200020e060d */
[----:B------:R-:W-:Y:S01]  /*bfa0*/  @!P2 IADD3 R24, P5, R14, R24, RZ ;  /* 0x000000180e18a210 */ /* 0x000fe20007fbe0ff */
[----:B------:R-:W-:Y:S01]  /*bfb0*/  @!P2 IMAD.X R21, R4, 0x1, R15, P6 ;  /* 0x000000010415a824 */ /* 0x000fe200030e060f */
[----:B------:R-:W-:-:S02]  /*bfc0*/  @!P1 SHF.L.U64.HI R29, R221, 0x1, R94 ;  /* 0x00000001dd1d9819 */ /* 0x000fc4000001025e */
[----:B------:R-:W-:Y:S02]  /*bfd0*/  CS2R R56, SRZ ;  /* 0x0000000000387805 */ /* 0x000fe4000001ff00 */
[-C--:B------:R-:W-:Y:S01]  /*bfe0*/  @!P1 IADD3 R26, P4, R5, R28.reuse, RZ ;  /* 0x0000001c051a9210 */ /* 0x080fe20007f9e0ff */
[----:B------:R-:W-:Y:S01]  /*bff0*/  @!P2 IMAD.X R25, R9, 0x1, R15, P5 ;  /* 0x000000010919a824 */ /* 0x000fe200028e060f */
[----:B------:R-:W-:Y:S02]  /*c000*/  @!P1 IADD3 R28, P6, R14, R28, RZ ;  /* 0x0000001c0e1c9210 */ /* 0x000fe40007fde0ff */
[----:B------:R-:W-:Y:S02]  /*c010*/  CS2R R54, SRZ ;  /* 0x0000000000367805 */ /* 0x000fe4000001ff00 */
[----:B------:R-:W-:Y:S02]  /*c020*/  @!P1 IADD3.X R27, R4, R29, RZ, P4, !PT ;  /* 0x0000001d041b9210 */ /* 0x000fe400027fe4ff */
[----:B------:R-:W-:-:S02]  /*c030*/  CS2R R52, SRZ ;  /* 0x0000000000347805 */ /* 0x000fc4000001ff00 */
[----:B------:R-:W-:Y:S02]  /*c040*/  @!P0 SHF.L.U64.HI R32, R223, 0x1, R86 ;  /* 0x00000001df208819 */ /* 0x000fe40000010256 */
[----:B------:R-:W-:Y:S02]  /*c050*/  CS2R R50, SRZ ;  /* 0x0000000000327805 */ /* 0x000fe4000001ff00 */
[-C--:B------:R-:W-:Y:S02]  /*c060*/  @!P0 IADD3 R30, P5, R5, R31.reuse, RZ ;  /* 0x0000001f051e8210 */ /* 0x080fe40007fbe0ff */
[----:B------:R-:W-:Y:S02]  /*c070*/  CS2R R46, SRZ ;  /* 0x00000000002e7805 */ /* 0x000fe4000001ff00 */
[----:B------:R-:W-:Y:S02]  /*c080*/  @!P0 IADD3 R14, P4, R14, R31, RZ ;  /* 0x0000001f0e0e8210 */ /* 0x000fe40007f9e0ff */
[----:B------:R-:W-:Y:S01]  /*c090*/  CS2R R48, SRZ ;  /* 0x0000000000307805 */ /* 0x000fe2000001ff00 */
[----:B------:R-:W-:Y:S01]  /*c0a0*/  @!P1 IMAD.X R29, R9, 0x1, R29, P6 ;  /* 0x00000001091d9824 */ /* 0x000fe200030e061d */
[----:B------:R0:W5:Y:S01]  /*c0b0*/  @!P3 LD.E.64 R60, desc[UR60][R10.64] ;  /* 0x0000003c0a3cb980 */ /* 0x000162000c101b00 */
[----:B------:R-:W-:-:S02]  /*c0c0*/  @!P0 IMAD.X R31, R4, 0x1, R32, P5 ;  /* 0x00000001041f8824 */ /* 0x000fc400028e0620 */
        /* <DEDUP_REMOVED lines=8> */
.L_x_2826:
[----:B------:R-:W-:Y:S05]  /*c150*/  BSYNC B1 ;  /* 0x0000000000017941 */ /* 0x000fea0003800000 */
.L_x_2825:
        /* <DEDUP_REMOVED lines=30> */
.L_x_3143:
        /* <DEDUP_REMOVED lines=22> */
[----:B------:R-:W-:Y:S01]  /*c4a0*/  @!P2 SHF.L.U64.HI R11, R222, 0x1, R93 ;  /* 0x00000001de0ba819 */ /* 0x000fe2000001025d */
[----:B------:R-:W-:Y:S01]  /*c4b0*/  @!P1 IMAD.SHL.U32 R12, R221, 0x2, RZ ;  /* 0x00000002dd0c9824 */ /* 0x000fe200078e00ff */
[CC--:B---3--:R-:W-:Y:S02]  /*c4c0*/  @!P3 IADD3 R70, P5, R5.reuse, R32.reuse, RZ ;  /* 0x000000200546b210 */ /* 0x0c8fe40007fbe0ff */
[----:B0-----:R-:W-:Y:S02]  /*c4d0*/  @!P3 IADD3 R32, P4, R14, R32, RZ ;  /* 0x000000200e20b210 */ /* 0x001fe40007f9e0ff */
[-C--:B------:R-:W-:Y:S01]  /*c4e0*/  @!P2 IADD3 R30, P6, R5, R24.reuse, RZ ;  /* 0x00000018051ea210 */ /* 0x080fe20007fde0ff */
[--C-:B--2---:R-:W-:Y:S01]  /*c4f0*/  @!P3 IMAD.X R71, R4, 0x1, R10.reuse, P5 ;  /* 0x000000010447b824 */ /* 0x104fe200028e060a */
[----:B------:R-:W-:Y:S01]  /*c500*/  @!P2 IADD3 R24, P5, R14, R24, RZ ;  /* 0x000000180e18a210 */ /* 0x000fe20007fbe0ff */
[----:B------:R-:W-:Y:S01]  /*c510*/  @!P3 IMAD.X R33, R9, 0x1, R10, P4 ;  /* 0x000000010921b824 */ /* 0x000fe200020e060a */
[----:B------:R-:W-:Y:S01]  /*c520*/  @!P1 SHF.L.U64.HI R13, R221, 0x1, R94 ;  /* 0x00000001dd0d9819 */ /* 0x000fe2000001025e */
[----:B------:R-:W-:Y:S01]  /*c530*/  @!P2 IMAD.X R31, R4, 0x1, R11, P6 ;  /* 0x00000001041fa824 */ /* 0x000fe200030e060b */
[----:B------:R-:W-:-:S02]  /*c540*/  @!P0 SHF.L.U32 R26, R223, 0x1, RZ ;  /* 0x00000001df1a8819 */ /* 0x000fc400000006ff */
[----:B------:R-:W-:Y:S02]  /*c550*/  CS2R R38, SRZ ;  /* 0x0000000000267805 */ /* 0x000fe4000001ff00 */
[-C--:B------:R-:W-:Y:S02]  /*c560*/  @!P1 IADD3 R20, P4, R5, R12.reuse, RZ ;  /* 0x0000000c05149210 */ /* 0x080fe40007f9e0ff */
[----:B------:R-:W-:Y:S02]  /*c570*/  CS2R R40, SRZ ;  /* 0x0000000000287805 */ /* 0x000fe4000001ff00 */
[----:B------:R-:W-:Y:S02]  /*c580*/  @!P1 IADD3 R10, P6, R14, R12, RZ ;  /* 0x0000000c0e0a9210 */ /* 0x000fe40007fde0ff */
[----:B------:R-:W-:Y:S02]  /*c590*/  CS2R R34, SRZ ;  /* 0x0000000000227805 */ /* 0x000fe4000001ff00 */
[----:B------:R-:W-:Y:S01]  /*c5a0*/  @!P2 IADD3.X R25, R9, R11, RZ, P5, !PT ;  /* 0x0000000b0919a210 */ /* 0x000fe20002ffe4ff */
[--C-:B------:R-:W-:Y:S01]  /*c5b0*/  @!P1 IMAD.X R21, R4, 0x1, R13.reuse, P4 ;  /* 0x0000000104159824 */ /* 0x100fe200020e060d */
[----:B------:R-:W-:Y:S01]  /*c5c0*/  @!P0 SHF.L.U64.HI R15, R223, 0x1, R86 ;  /* 0x00000001df0f8819 */ /* 0x000fe20000010256 */
[----:B------:R-:W-:Y:S01]  /*c5d0*/  @!P1 IMAD.X R11, R9, 0x1, R13, P6 ;  /* 0x00000001090b9824 */ /* 0x000fe200030e060d */
[----:B------:R-:W-:-:S02]  /*c5e0*/  @!P0 IADD3 R12, P5, R5, R26, RZ ;  /* 0x0000001a050c8210 */ /* 0x000fc40007fbe0ff */
[----:B------:R-:W-:Y:S02]  /*c5f0*/  CS2R R36, SRZ ;  /* 0x0000000000247805 */ /* 0x000fe4000001ff00 */
[----:B------:R-:W-:Y:S02]  /*c600*/  @!P0 IADD3 R14, P4, R14, R26, RZ ;  /* 0x0000001a0e0e8210 */ /* 0x000fe40007f9e0ff */
[----:B------:R-:W-:Y:S02]  /*c610*/  CS2R R28, SRZ ;  /* 0x00000000001c7805 */ /* 0x000fe4000001ff00 */
[----:B------:R-:W-:Y:S01]  /*c620*/  CS2R R26, SRZ ;  /* 0x00000000001a7805 */ /* 0x000fe2000001ff00 */
[----:B------:R-:W-:Y:S01]  /*c630*/  @!P0 IMAD.X R13, R4, 0x1, R15, P5 ;  /* 0x00000001040d8824 */ /* 0x000fe200028e060f */
[----:B------:R-:W-:Y:S01]  /*c640*/  @!P0 IADD3.X R15, R9, R15, RZ, P4, !PT ;  /* 0x0000000f090f8210 */ /* 0x000fe200027fe4ff */
        /* <DEDUP_REMOVED lines=8> */
.L_x_2829:
[----:B------:R-:W-:Y:S05]  /*c6d0*/  BSYNC B1 ;  /* 0x0000000000017941 */ /* 0x000fea0003800000 */
.L_x_2828:
[----:B--2--5:R-:W-:Y:S01]  /*c6e0*/  IMAD.MOV.U32 R4, RZ, RZ, R28 ;  /* 0x000000ffff047224 */ /* 0x024fe200078e001c */
[----:B0-----:R-:W-:Y:S01]  /*c6f0*/  MOV R10, R35 ;  /* 0x00000023000a7202 */ /* 0x001fe20000000f00 */
[----:B---3--:R-:W-:Y:S01]  /*c700*/  IMAD.MOV.U32 R5, RZ, RZ, R29 ;  /* 0x000000ffff057224 */ /* 0x008fe200078e001d */
        /* <DEDUP_REMOVED lines=27> */
[----:B------:R0:W0:Y:S02]  /*c8c0*/  SHFL.IDX PT, R14, R0, 0x3, 0x181f ;  /* 0x00781f00000e7f89 */ /* 0x00002400000e0000 */
.L_x_3149:
[----:B01----:R-:W4:Y:S01]  /*c8d0*/  LDL R8, [R1+0x88] ;  /* 0x0000880001087983 */ /* 0x003f220000100800 */
        /* <DEDUP_REMOVED lines=26> */
[-C--:B---3--:R-:W-:Y:S01]  /*ca80*/  @!P3 IADD3 R106, P5, R71, R104.reuse, RZ ;  /* 0x00000068476ab210 */ /* 0x088fe20007fbe0ff */
[----:B------:R-:W-:Y:S01]  /*ca90*/  @!P0 IMAD.SHL.U32 R15, R223, 0x2, RZ ;  /* 0x00000002df0f8824 */ /* 0x000fe200078e00ff */
[----:B------:R-:W-:Y:S02]  /*caa0*/  @!P3 IADD3 R104, P4, R14, R104, RZ ;  /* 0x000000680e68b210 */ /* 0x000fe40007f9e0ff */
[----:B------:R-:W-:Y:S01]  /*cab0*/  @!P2 SHF.L.U64.HI R93, R222, 0x1, R93 ;  /* 0x00000001de5da819 */ /* 0x000fe2000001025d */
[----:B--2---:R-:W-:Y:S01]  /*cac0*/  @!P3 IMAD.X R107, R70, 0x1, R77, P5 ;  /* 0x00000001466bb824 */ /* 0x004fe200028e064d */
[----:B------:R-:W-:Y:S02]  /*cad0*/  @!P2 IADD3 R100, P6, R71, R98, RZ ;  /* 0x000000624764a210 */ /* 0x000fe40007fde0ff */
[----:B------:R-:W-:-:S02]  /*cae0*/  @!P3 IADD3.X R105, R76, R77, RZ, P4, !PT ;  /* 0x0000004d4c69b210 */ /* 0x000fc400027fe4ff */
        /* <DEDUP_REMOVED lines=14> */
[----:B------:R-:W-:Y:S01]  /*cbd0*/  @!P1 IADD3.X R13, R76, R5, RZ, P6, !PT ;  /* 0x000000054c0d9210 */ /* 0x000fe200037fe4ff */
[--C-:B------:R-:W-:Y:S01]  /*cbe0*/  @!P0 IMAD.X R95, R70, 0x1, R7.reuse, P5 ;  /* 0x00000001465f8824 */ /* 0x100fe200028e0607 */
[----:B------:R-:W-:Y:S01]  /*cbf0*/  CS2R R4, SRZ ;  /* 0x0000000000047805 */ /* 0x000fe2000001ff00 */
[----:B------:R-:W-:Y:S01]  /*cc00*/  @!P0 IMAD.X R15, R76, 0x1, R7, P4 ;  /* 0x000000014c0f8824 */ /* 0x000fe200020e0607 */
[----:B------:R-:W-:Y:S01]  /*cc10*/  CS2R R6, SRZ ;  /* 0x0000000000067805 */ /* 0x000fe2000001ff00 */
        /* <DEDUP_REMOVED lines=8> */
.L_x_2832:
[----:B------:R-:W-:Y:S05]  /*cca0*/  BSYNC B1 ;  /* 0x0000000000017941 */ /* 0x000fea0003800000 */
.L_x_2831:
[----:B------:R-:W1:Y:S01]  /*ccb0*/  SYNCS.PHASECHK.TRANS64.TRYWAIT P0, [R22+URZ+0x38800], R125 ;  /* 0x0388007d160075a7 */ /* 0x000e62000800017f */
[----:B-----5:R-:W-:Y:S01]  /*ccc0*/  IMAD.MOV.U32 R0, RZ, RZ, R4 ;  /* 0x000000ffff007224 */ /* 0x020fe200078e0004 */
[----:B0-----:R-:W-:Y:S01]  /*ccd0*/  MOV R12, R5 ;  /* 0x00000005000c7202 */ /* 0x001fe20000000f00 */
[----:B------:R-:W-:Y:S01]  /*cce0*/  IMAD.MOV.U32 R13, RZ, RZ, R6 ;  /* 0x000000ffff0d7224 */ /* 0x000fe200078e0006 */
[----:B------:R-:W-:Y:S01]  /*ccf0*/  MOV R15, R25 ;  /* 0x00000019000f7202 */ /* 0x000fe20000000f00 */
[----:B------:R-:W-:Y:S01]  /*cd00*/  IMAD.MOV.U32 R14, RZ, RZ, R30 ;  /* 0x000000ffff0e7224 */ /* 0x000fe200078e001e */
[----:B--2---:R-:W-:Y:S01]  /*cd10*/  PRMT R70, R0, 0x5410, R12 ;  /* 0x0000541000467816 */ /* 0x004fe2000000000c */
        /* <DEDUP_REMOVED lines=13> */
[----:B---3--:R-:W-:Y:S01]  /*cdf0*/  PRMT R71, R13, 0x5410, R14 ;  /* 0x000054100d477816 */ /* 0x008fe2000000000e */
        /* <DEDUP_REMOVED lines=8> */
[----:B-1----:R-:W-:Y:S10]  /*ce80*/  @!P0 BRA `(.L_x_2834) ;  /* 0x0000023800148947 */ /* 0x002ff40003800000 */
.L_x_3150:
[----:B------:R-:W-:Y:S05]  /*ce90*/  BSYNC B1 ;  /* 0x0000000000017941 */ /* 0x000fea0003800000 */
.L_x_2833:
[----:B------:R-:W-:Y:S01]  /*cea0*/  BSSY B1, `(.L_x_2835) ;  /* 0x00000ba000017945 */ /* 0x000fe20003800000 */
[----:B------:R-:W-:-:S03]  /*ceb0*/  PRMT R94, R12, 0x5410, R13 ;  /* 0x000054100c5e7816 */ /* 0x000fc6000000000d */
[----:B------:R-:W-:Y:S05]  /*cec0*/  @P1 BRA `(.L_x_2836) ;  /* 0x0000000800dc1947 */ /* 0x000fea0003800000 */
[----:B------:R-:W1:Y:S01]  /*ced0*/  LDC R12, c[0x0][0x3f4] ;  /* 0x0000fd00ff0c7b82 */ /* 0x000e620000000800 */
[----:B------:R-:W-:Y:S01]  /*cee0*/  BSSY B2, `(.L_x_2837) ;  /* 0x0000030000027945 */ /* 0x000fe20003800000 */
[-C--:B-1----:R-:W-:Y:S02]  /*cef0*/  ISETP.GE.AND P0, PT, R214, R12.reuse, PT ;  /* 0x0000000cd600720c */ /* 0x082fe40003f06270 */
[-C--:B------:R-:W-:Y:S02]  /*cf00*/  ISETP.GE.AND P1, PT, R222, R12.reuse, PT ;  /* 0x0000000cde00720c */ /* 0x080fe40003f26270 */
[-C--:B------:R-:W-:Y:S02]  /*cf10*/  ISETP.GE.AND P2, PT, R221, R12.reuse, PT ;  /* 0x0000000cdd00720c */ /* 0x080fe40003f46270 */
[----:B------:R-:W-:-:S07]  /*cf20*/  ISETP.GE.AND P3, PT, R223, R12, PT ;  /* 0x0000000cdf00720c */ /* 0x000fce0003f66270 */
[----:B------:R-:W-:Y:S06]  /*cf30*/  @P0 BRA `(.L_x_2838) ;  /* 0x0000000000a80947 */ /* 0x000fec0003800000 */
[----:B------:R-:W1:Y:S01]  /*cf40*/  LDS.128 R12, [R87] ;  /* 0x00000000570c7984 */ /* 0x000e620000000c00 */
        /* <DEDUP_REMOVED lines=40> */
[----:B------:R1:W-:Y:S02]  /*d1d0*/  STS.128 [R87], R12 ;  /* 0x0000000c57007388 */ /* 0x0003e40000000c00 */
.L_x_2838:
[----:B------:R-:W-:Y:S05]  /*d1e0*/  BSYNC B2 ;  /* 0x0000000000027941 */ /* 0x000fea0003800000 */
.L_x_2837:
[----:B------:R-:W-:Y:S04]  /*d1f0*/  BSSY B2, `(.L_x_2839) ;  /* 0x000002c000027945 */ /* 0x000fe80003800000 */
[----:B------:R-:W-:Y:S05]  /*d200*/  @P1 BRA `(.L_x_2840) ;  /* 0x0000000000a81947 */ /* 0x000fea0003800000 */
[----:B-1----:R-:W1:Y:S01]  /*d210*/  LDS.128 R12, [R87+0x4000] ;  /* 0x00400000570c7984 */ /* 0x002e620000000c00 */
        /* <DEDUP_REMOVED lines=41> */
.L_x_2840:
[----:B------:R-:W-:Y:S05]  /*d4b0*/  BSYNC B2 ;  /* 0x0000000000027941 */ /* 0x000fea0003800000 */
.L_x_2839:
[----:B------:R-:W-:Y:S04]  /*d4c0*/  BSSY B2, `(.L_x_2841) ;  /* 0x000002c000027945 */ /* 0x000fe80003800000 */
[----:B------:R-:W-:Y:S05]  /*d4d0*/  @P2 BRA `(.L_x_2842) ;  /* 0x0000000000a82947 */ /* 0x000fea0003800000 */
[----:B-12---:R-:W1:Y:S01]  /*d4e0*/  LDS.128 R12, [R87+0x8000] ;  /* 0x00800000570c7984 */ /* 0x006e620000000c00 */
[----:B------:R-:W-:Y:S01]  /*d4f0*/  SHF.R.U32.HI R73, RZ, 0x10, R69 ;  /* 0x00000010ff497819 */ /* 0x000fe20000011645 */
[----:B------:R-:W-:Y:S01]  /*d500*/  HADD2.F32 R72, -RZ, R119.H1_H1 ;  /* 0x30000077ff487230 */ /* 0x000fe20000004100 */
[----:B------:R-:W-:Y:S01]  /*d510*/  SHF.R.U32.HI R75, RZ, 0x10, R67 ;  /* 0x00000010ff4b7819 */ /* 0x000fe20000011643 */
        /* <DEDUP_REMOVED lines=38> */
.L_x_2842:
[----:B------:R-:W-:Y:S05]  /*d780*/  BSYNC B2 ;  /* 0x0000000000027941 */ /* 0x000fea0003800000 */
.L_x_2841:
[----:B------:R-:W-:Y:S05]  /*d790*/  @P3 BRA `(.L_x_2836) ;  /* 0x0000000000a83947 */ /* 0x000fea0003800000 */
[----:B-123--:R-:W1:Y:S01]  /*d7a0*/  LDS.128 R12, [R87+0xc000] ;  /* 0x00c00000570c7984 */ /* 0x00ee620000000c00 */
        /* <DEDUP_REMOVED lines=41> */
.L_x_2836:
[----:B------:R-:W-:Y:S05]  /*da40*/  BSYNC B1 ;  /* 0x0000000000017941 */ /* 0x000fea0003800000 */
.L_x_2835:
[----:B------:R-:W-:Y:S01]  /*da50*/  ISETP.GE.AND P0, PT, R89, R0, PT ;  /* 0x000000005900720c */ /* 0x000fe20003f06270 */
[----:B------:R-:W-:-:S12]  /*da60*/  BSSY B1, `(.L_x_2843) ;  /* 0x00000b9000017945 */ /* 0x000fd80003800000 */
[----:B------:R-:W-:Y:S05]  /*da70*/  @P0 BRA `(.L_x_2844) ;  /* 0x0000000800dc0947 */ /* 0x000fea0003800000 */
[----:B-1234-:R-:W1:Y:S01]  /*da80*/  LDC R12, c[0x0][0x3f4] ;  /* 0x0000fd00ff0c7b82 */ /* 0x01ee620000000800 */
[----:B------:R-:W-:Y:S01]  /*da90*/  BSSY B2, `(.L_x_2845) ;  /* 0x0000030000027945 */ /* 0x000fe20003800000 */
[-C--:B-1----:R-:W-:Y:S02]  /*daa0*/  ISETP.GE.AND P0, PT, R214, R12.reuse, PT ;  /* 0x0000000cd600720c */ /* 0x082fe40003f06270 */
[-C--:B------:R-:W-:Y:S02]  /*dab0*/  ISETP.GE.AND P1, PT, R222, R12.reuse, PT ;  /* 0x0000000cde00720c */ /* 0x080fe40003f26270 */
[-C--:B------:R-:W-:Y:S02]  /*dac0*/  ISETP.GE.AND P2, PT, R221, R12.reuse, PT ;  /* 0x0000000cdd00720c */ /* 0x080fe40003f46270 */
[----:B------:R-:W-:-:S07]  /*dad0*/  ISETP.GE.AND P3, PT, R223, R12, PT ;  /* 0x0000000cdf00720c */ /* 0x000fce0003f66270 */
[----:B------:R-:W-:Y:S06]  /*dae0*/  @P0 BRA `(.L_x_2846) ;  /* 0x0000000000a80947 */ /* 0x000fec0003800000 */
[----:B------:R-:W1:Y:S01]  /*daf0*/  LDS.128 R12, [R87+0x1000] ;  /* 0x00100000570c7984 */ /* 0x000e620000000c00 */
[----:B------:R-:W-:Y:S01]  /*db00*/  SHF.R.U32.HI R63, RZ, 0x10, R61 ;  /* 0x00000010ff3f7819 */ /* 0x000fe2000001163d */
[----:B------:R-:W-:Y:S01]  /*db10*/  HADD2.F32 R62, -RZ, R114.H0_H0 ;  /* 0x20000072ff3e7230 */ /* 0x000fe20000004100 */
[----:B------:R-:W-:Y:S01]  /*db20*/  SHF.R.U32.HI R65, RZ, 0x10, R59 ;  /* 0x00000010ff417819 */ /* 0x000fe2000001163b */
        /* <DEDUP_REMOVED lines=38> */
.L_x_2846:
[----:B------:R-:W-:Y:S05]  /*dd90*/  BSYNC B2 ;  /* 0x0000000000027941 */ /* 0x000fea0003800000 */
.L_x_2845:
[----:B------:R-:W-:Y:S04]  /*dda0*/  BSSY B2, `(.L_x_2847) ;  /* 0x000002c000027945 */ /* 0x000fe80003800000 */
[----:B------:R-:W-:Y:S05]  /*ddb0*/  @P1 BRA `(.L_x_2848) ;  /* 0x0000000000a81947 */ /* 0x000fea0003800000 */
[----:B-1----:R-:W1:Y:S01]  /*ddc0*/  LDS.128 R12, [R87+0x5000] ;  /* 0x00500000570c7984 */ /* 0x002e620000000c00 */
        /* <DEDUP_REMOVED lines=41> */
.L_x_2848:
[----:B------:R-:W-:Y:S05]  /*e060*/  BSYNC B2 ;  /* 0x0000000000027941 */ /* 0x000fea0003800000 */
.L_x_2847:
[----:B------:R-:W-:Y:S04]  /*e070*/  BSSY B2, `(.L_x_2849) ;  /* 0x000002c000027945 */ /* 0x000fe80003800000 */
[----:B------:R-:W-:Y:S05]  /*e080*/  @P2 BRA `(.L_x_2850) ;  /* 0x0000000000a82947 */ /* 0x000fea0003800000 */
[----:B-12---:R-:W1:Y:S01]  /*e090*/  LDS.128 R12, [R87+0x9000] ;  /* 0x00900000570c7984 */ /* 0x006e620000000c00 */
        /* <DEDUP_REMOVED lines=41> */
.L_x_2850:
[----:B------:R-:W-:Y:S05]  /*e330*/  BSYNC B2 ;  /* 0x0000000000027941 */ /* 0x000fea0003800000 */
.L_x_2849:
[----:B------:R-:W-:Y:S05]  /*e340*/  @P3 BRA `(.L_x_2844) ;  /* 0x0000000000a83947 */ /* 0x000fea0003800000 */
[----:B-123--:R-:W1:Y:S01]  /*e350*/  LDS.128 R12, [R87+0xd000] ;  /* 0x00d00000570c7984 */ /* 0x00ee620000000c00 */
[----:B------:R-:W-:Y:S01]  /*e360*/  SHF.R.U32.HI R51, RZ, 0x10, R47 ;  /* 0x00000010ff337819 */ /* 0x000fe2000001162f */
[----:B------:R-:W-:Y:S01]  /*e370*/  HADD2.F32 R50, -RZ, R108.H1_H1 ;  /* 0x3000006cff327230 */ /* 0x000fe20000004100 */
[--C-:B------:R-:W-:Y:S01]  /*e380*/  SHF.R.U32.HI R53, RZ, 0x10, R49.reuse ;  /* 0x00000010ff357819 */ /* 0x100fe20000011631 */
[----:B------:R-:W-:Y:S01]  /*e390*/  HADD2.F32 R52, -RZ, R109.H0_H0 ;  /* 0x2000006dff347230 */ /* 0x000fe20000004100 */
        /* <DEDUP_REMOVED lines=37> */
.L_x_2844:
[----:B------:R-:W-:Y:S05]  /*e5f0*/  BSYNC B1 ;  /* 0x0000000000017941 */ /* 0x000fea0003800000 */
.L_x_2843:
[----:B-1234-:R-:W-:Y:S01]  /*e600*/  VIADD R12, R220, 0x40 ;  /* 0x00000040dc0c7836 */ /* 0x01efe20000000000 */
[----:B------:R-:W-:Y:S04]  /*e610*/  BSSY B1, `(.L_x_2851) ;  /* 0x00000ba000017945 */ /* 0x000fe80003800000 */
[----:B------:R-:W-:-:S13]  /*e620*/  ISETP.GE.AND P0, PT, R12, R0, PT ;  /* 0x000000000c00720c */ /* 0x000fda0003f06270 */
        /* <DEDUP_REMOVED lines=50> */
.L_x_2854:
[----:B------:R-:W-:Y:S05]  /*e950*/  BSYNC B2 ;  /* 0x0000000000027941 */ /* 0x000fea0003800000 */
.L_x_2853:
[----:B------:R-:W-:Y:S04]  /*e960*/  BSSY B2, `(.L_x_2855) ;  /* 0x000002c000027945 */ /* 0x000fe80003800000 */
[----:B------:R-:W-:Y:S05]  /*e970*/  @P1 BRA `(.L_x_2856) ;  /* 0x0000000000a81947 */ /* 0x000fea0003800000 */
[----:B-1----:R-:W1:Y:S01]  /*e980*/  LDS.128 R12, [R87+0x6000] ;  /* 0x00600000570c7984 */ /* 0x002e620000000c00 */
        /* <DEDUP_REMOVED lines=41> */
.L_x_2856:
[----:B------:R-:W-:Y:S05]  /*ec20*/  BSYNC B2 ;  /* 0x0000000000027941 */ /* 0x000fea0003800000 */
.L_x_2855:
[----:B------:R-:W-:Y:S04]  /*ec30*/  BSSY B2, `(.L_x_2857) ;  /* 0x000002c000027945 */ /* 0x000fe80003800000 */
[----:B------:R-:W-:Y:S05]  /*ec40*/  @P2 BRA `(.L_x_2858) ;  /* 0x0000000000a82947 */ /* 0x000fea0003800000 */
[----:B-12---:R-:W1:Y:S01]  /*ec50*/  LDS.128 R12, [R87+0xa000] ;  /* 0x00a00000570c7984 */ /* 0x006e620000000c00 */
        /* <DEDUP_REMOVED lines=41> */
.L_x_2858:
[----:B------:R-:W-:Y:S05]  /*eef0*/  BSYNC B2 ;  /* 0x0000000000027941 */ /* 0x000fea0003800000 */
.L_x_2857:
[----:B------:R-:W-:Y:S05]  /*ef00*/  @P3 BRA `(.L_x_2852) ;  /* 0x0000000000a83947 */ /* 0x000fea0003800000 */
[----:B-123--:R-:W1:Y:S01]  /*ef10*/  LDS.128 R12, [R87+0xe000] ;  /* 0x00e00000570c7984 */ /* 0x00ee620000000c00 */
        /* <DEDUP_REMOVED lines=41> */
.L_x_2852:
[----:B------:R-:W-:Y:S05]  /*f1b0*/  BSYNC B1 ;  /* 0x0000000000017941 */ /* 0x000fea0003800000 */
.L_x_2851:
[----:B------:R-:W-:-:S13]  /*f1c0*/  ISETP.GE.AND P0, PT, R3, R0, PT ;  /* 0x000000000300720c */ /* 0x000fda0003f06270 */
[----:B------:R-:W-:Y:S05]  /*f1d0*/  @P0 BRA `(.L_x_2859) ;  /* 0x0000005400740947 */ /* 0x000fea0003800000 */
[----:B------:R-:W5:Y:S01]  /*f1e0*/  LDC R0, c[0x0][0x3f4] ;  /* 0x0000fd00ff007b82 */ /* 0x000f620000000800 */
[----:B------:R-:W-:Y:S01]  /*f1f0*/  BSSY B1, `(.L_x_2860) ;  /* 0x0000030000017945 */ /* 0x000fe20003800000 */
[-C--:B-----5:R-:W-:Y:S02]  /*f200*/  ISETP.GE.AND P0, PT, R214, R0.reuse, PT ;  /* 0x00000000d600720c */ /* 0x0a0fe40003f06270 */
[-C--:B------:R-:W-:Y:S02]  /*f210*/  ISETP.GE.AND P1, PT, R222, R0.reuse, PT ;  /* 0x00000000de00720c */ /* 0x080fe40003f26270 */
[-C--:B------:R-:W-:Y:S02]  /*f220*/  ISETP.GE.AND P2, PT, R221, R0.reuse, PT ;  /* 0x00000000dd00720c */ /* 0x080fe40003f46270 */
[----:B------:R-:W-:-:S07]  /*f230*/  ISETP.GE.AND P3, PT, R223, R0, PT ;  /* 0x00000000df00720c */ /* 0x000fce0003f66270 */
[----:B------:R-:W-:Y:S06]  /*f240*/  @P0 BRA `(.L_x_2861) ;  /* 0x0000000000a80947 */ /* 0x000fec0003800000 */
[----:B-1234-:R-:W1:Y:S01]  /*f250*/  LDS.128 R12, [R87+0x3000] ;  /* 0x00300000570c7984 */ /* 0x01ee620000000c00 */
        /* <DEDUP_REMOVED lines=10> */
[--C-:B-1----:R-:W-:Y:S02]  /*f300*/  HADD2.F32 R27, -RZ, R15.reuse.H1_H1 ;  /* 0x3000000fff1b7230 */ /* 0x102fe40000004100 */
        /* <DEDUP_REMOVED lines=30> */
.L_x_2861:
[----:B------:R-:W-:Y:S05]  /*f4f0*/  BSYNC B1 ;  /* 0x0000000000017941 */ /* 0x000fea0003800000 */
.L_x_2860:
[----:B------:R-:W-:Y:S04]  /*f500*/  BSSY B1, `(.L_x_2862) ;  /* 0x000002c000017945 */ /* 0x000fe80003800000 */
[----:B------:R-:W-:Y:S05]  /*f510*/  @P1 BRA `(.L_x_2863) ;  /* 0x0000000000a81947 */ /* 0x000fea0003800000 */
[----:B-1234-:R-:W1:Y:S01]  /*f520*/  LDS.128 R12, [R87+0x7000] ;  /* 0x00700000570c7984 */ /* 0x01ee620000000c00 */
[----:B------:R-:W-:Y:S01]  /*f530*/  SHF.R.U32.HI R26, RZ, 0x10, R25 ;  /* 0x00000010ff1a7819 */ /* 0x000fe20000011619 */
[--C-:B------:R-:W-:Y:S01]  /*f540*/  HADD2.F32 R27, -RZ, R85.reuse.H1_H1 ;  /* 0x30000055ff1b7230 */ /* 0x100fe20000004100 */
        /* <DEDUP_REMOVED lines=24> */
[C---:B------:R-:W-:Y:S01]  /*f6d0*/  FMUL.FTZ R24, R14.reuse, R85 ;  /* 0x000000550e187220 */ /* 0x040fe20000410000 */
[----:B------:R-:W-:Y:S02]  /*f6e0*/  HADD2.F32 R12, -RZ, R32.H0_H0 ;  /* 0x20000020ff0c7230 */ /* 0x000fe40000004100 */
[----:B------:R-:W-:Y:S01]  /*f6f0*/  FMUL.FTZ R26, R14, R86 ;  /* 0x000000560e1a7220 */ /* 0x000fe20000410000 */
[----:B------:R-:W-:Y:S01]  /*f700*/  FFMA.FTZ R0, R0, R27, R29 ;  /* 0x0000001b00007223 */ /* 0x000fe2000001001d */
[----:B------:R-:W-:Y:S01]  /*f710*/  FMUL.FTZ R14, R13, R20 ;  /* 0x000000140d0e7220 */ /* 0x000fe20000410000 */
[----:B------:R-:W-:Y:S01]  /*f720*/  FFMA.FTZ R24, R15, R86, -R24 ;  /* 0x000000560f187223 */ /* 0x000fe20000010818 */
[-C--:B------:R-:W-:Y:S01]  /*f730*/  FMUL.FTZ R25, R13, R12.reuse ;  /* 0x0000000c0d197220 */ /* 0x080fe20000410000 */
[----:B------:R-:W-:Y:S01]  /*f740*/  FFMA.FTZ R85, R15, R85, R26 ;  /* 0x000000550f557223 */ /* 0x000fe2000001001a */
[----:B------:R-:W-:Y:S01]  /*f750*/  FFMA.FTZ R13, R3, R12, -R14 ;  /* 0x0000000c030d7223 */ /* 0x000fe2000001080e */
[----:B------:R-:W-:Y:S01]  /*f760*/  F2FP.F16.F32.PACK_AB R15, R31, R28 ;  /* 0x0000001c1f0f723e */ /* 0x000fe200000000ff */
[----:B------:R-:W-:Y:S01]  /*f770*/  FFMA.FTZ R20, R3, R20, R25 ;  /* 0x0000001403147223 */ /* 0x000fe20000010019 */
[----:B------:R-:W-:-:S02]  /*f780*/  F2FP.F16.F32.PACK_AB R12, R0, R21 ;  /* 0x00000015000c723e */ /* 0x000fc400000000ff */
[----:B------:R-:W-:Y:S02]  /*f790*/  F2FP.F16.F32.PACK_AB R14, R85, R24 ;  /* 0x00000018550e723e */ /* 0x000fe400000000ff */
[----:B------:R-:W-:-:S05]  /*f7a0*/  F2FP.F16.F32.PACK_AB R13, R20, R13 ;  /* 0x0000000d140d723e */ /* 0x000fca00000000ff */
[----:B------:R1:W-:Y:S02]  /*f7b0*/  STS.128 [R87+0x7000], R12 ;  /* 0x0070000c57007388 */ /* 0x0003e40000000c00 */
.L_x_2863:
[----:B------:R-:W-:Y:S05]  /*f7c0*/  BSYNC B1 ;  /* 0x0000000000017941 */ /* 0x000fea0003800000 */
.L_x_2862:
[----:B------:R-:W-:Y:S04]  /*f7d0*/  BSSY B1, `(.L_x_2864) ;  /* 0x000002c000017945 */ /* 0x000fe80003800000 */
[----:B------:R-:W-:Y:S05]  /*f7e0*/  @P2 BRA `(.L_x_2865) ;  /* 0x0000000000a82947 */ /* 0x000fea0003800000 */
[----:B-1234-:R-:W1:Y:S01]  /*f7f0*/  LDS.128 R12, [R87+0xb000] ;  /* 0x00b00000570c7984 */ /* 0x01ee620000000c00 */
[--C-:B------:R-:W-:Y:S01]  /*f800*/  SHF.R.U64 R28, R6, 0x10, R7.reuse ;  /* 0x00000010061c7819 */ /* 0x100fe20000001207 */
[--C-:B------:R-:W-:Y:S01]  /*f810*/  HADD2.F32 R21, -RZ, R77.reuse.H0_H0 ;  /* 0x2000004dff157230 */ /* 0x100fe20000004100 */
[----:B------:R-:W-:Y:S01]  /*f820*/  SHF.R.U32.HI R6, RZ, 0x10, R7 ;  /* 0x00000010ff067819 */ /* 0x000fe20000011607 */
[----:B------:R-:W-:Y:S01]  /*f830*/  HADD2.F32 R77, -RZ, R77.H1_H1 ;  /* 0x3000004dff4d7230 */ /* 0x000fe20000004100 */
[--C-:B------:R-:W-:Y:S02]  /*f840*/  SHF.R.U32.HI R20, RZ, 0x10, R11.reuse ;  /* 0x00000010ff147819 */ /* 0x100fe4000001160b */
[----:B------:R-:W-:Y:S01]  /*f850*/  SHF.R.U64 R26, R10, 0x10, R11 ;  /* 0x000000100a1a7819 */ /* 0x000fe2000000120b */
[----:B------:R-:W-:Y:S02]  /*f860*/  HADD2.F32 R10, -RZ, R6.H0_H0 ;  /* 0x20000006ff0a7230 */ /* 0x000fe40000004100 */
[----:B------:R-:W-:-:S02]  /*f870*/  HADD2.F32 R20, -RZ, R20.H0_H0 ;  /* 0x20000014ff147230 */ /* 0x000fc40000004100 */
[----:B------:R-:W-:Y:S02]  /*f880*/  HADD2.F32 R11, -RZ, R76.H0_H0 ;  /* 0x2000004cff0b7230 */ /* 0x000fe40000004100 */
[--C-:B-1----:R-:W-:Y:S02]  /*f890*/  HADD2.F32 R7, -RZ, R15.reuse.H0_H0 ;  /* 0x2000000fff077230 */ /* 0x102fe40000004100 */
        /* <DEDUP_REMOVED lines=11> */
[--C-:B------:R-:W-:Y:S02]  /*f950*/  HADD2.F32 R3, -RZ, R13.reuse.H0_H0 ;  /* 0x2000000dff037230 */ /* 0x100fe40000004100 */
[C---:B------:R-:W-:Y:S01]  /*f960*/  FFMA.FTZ R11, R0.reuse, R11, -R15 ;  /* 0x0000000b000b7223 */ /* 0x040fe2000001080f */
[----:B------:R-:W-:Y:S02]  /*f970*/  HADD2.F32 R7, -RZ, R76.H1_H1 ;  /* 0x3000004cff077230 */ /* 0x000fe40000004100 */
[----:B------:R-:W-:Y:S01]  /*f980*/  FFMA.FTZ R0, R0, R21, R25 ;  /* 0x0000001500007223 */ /* 0x000fe20000010019 */
[----:B------:R-:W-:-:S02]  /*f990*/  HADD2.F32 R13, -RZ, R13.H1_H1 ;  /* 0x3000000dff0d7230 */ /* 0x000fc40000004100 */
[C---:B------:R-:W-:Y:S01]  /*f9a0*/  FMUL.FTZ R21, R14.reuse, R77 ;  /* 0x0000004d0e157220 */ /* 0x040fe20000410000 */
[----:B------:R-:W-:Y:S02]  /*f9b0*/  HADD2.F32 R12, -RZ, R26.H0_H0 ;  /* 0x2000001aff0c7230 */ /* 0x000fe40000004100 */
[-C--:B------:R-:W-:Y:S01]  /*f9c0*/  FMUL.FTZ R20, R14, R7.reuse ;  /* 0x000000070e147220 */ /* 0x080fe20000410000 */
[----:B------:R-:W-:Y:S02]  /*f9d0*/  HADD2.F32 R10, -RZ, R28.H0_H0 ;  /* 0x2000001cff0a7230 */ /* 0x000fe40000004100 */
[C---:B------:R-:W-:Y:S01]  /*f9e0*/  FFMA.FTZ R21, R6.reuse, R7, -R21 ;  /* 0x0000000706157223 */ /* 0x040fe20000010815 */
[C---:B------:R-:W-:Y:S01]  /*f9f0*/  FMUL.FTZ R14, R13.reuse, R12 ;  /* 0x0000000c0d0e7220 */ /* 0x040fe20000410000 */
[----:B------:R-:W-:Y:S01]  /*fa00*/  FFMA.FTZ R20, R6, R77, R20 ;  /* 0x0000004d06147223 */ /* 0x000fe20000010014 */
[-C--:B------:R-:W-:Y:S02]  /*fa10*/  FMUL.FTZ R15, R13, R10.reuse ;  /* 0x0000000a0d0f7220 */ /* 0x080fe40000410000 */
[----:B------:R-:W-:-:S02]  /*fa20*/  FFMA.FTZ R13, R3, R10, -R14 ;  /* 0x0000000a030d7223 */ /* 0x000fc4000001080e */
[----:B------:R-:W-:Y:S01]  /*fa30*/  FFMA.FTZ R6, R3, R12, R15 ;  /* 0x0000000c03067223 */ /* 0x000fe2000001000f */
[----:B------:R-:W-:Y:S02]  /*fa40*/  F2FP.F16.F32.PACK_AB R15, R27, R24 ;  /* 0x000000181b0f723e */ /* 0x000fe400000000ff */
[----:B------:R-:W-:Y:S02]  /*fa50*/  F2FP.F16.F32.PACK_AB R14, R20, R21 ;  /* 0x00000015140e723e */ /* 0x000fe400000000ff */
[----:B------:R-:W-:Y:S02]  /*fa60*/  F2FP.F16.F32.PACK_AB R12, R0, R11 ;  /* 0x0000000b000c723e */ /* 0x000fe400000000ff */
[----:B------:R-:W-:-:S05]  /*fa70*/  F2FP.F16.F32.PACK_AB R13, R6, R13 ;  /* 0x0000000d060d723e */ /* 0x000fca00000000ff */
[----:B------:R1:W-:Y:S02]  /*fa80*/  STS.128 [R87+0xb000], R12 ;  /* 0x00b0000c57007388 */ /* 0x0003e40000000c00 */
.L_x_2865:
[----:B------:R-:W-:Y:S05]  /*fa90*/  BSYNC B1 ;  /* 0x0000000000017941 */ /* 0x000fea0003800000 */
.L_x_2864:
[----:B------:R-:W-:Y:S05]  /*faa0*/  @P3 BRA `(.L_x_2859) ;  /* 0x0000004c00403947 */ /* 0x000fea0003800000 */
[----:B-1234-:R-:W1:Y:S01]  /*fab0*/  LDS.128 R12, [R87+0xf000] ;  /* 0x00f00000570c7984 */ /* 0x01ee620000000c00 */
[--C-:B------:R-:W-:Y:S01]  /*fac0*/  SHF.R.U64 R24, R8, 0x10, R9.reuse ;  /* 0x0000001008187819 */ /* 0x100fe20000001209 */
[----:B------:R-:W-:Y:S01]  /*fad0*/  HADD2.F32 R7, -RZ, R70.H0_H0 ;  /* 0x20000046ff077230 */ /* 0x000fe20000004100 */
[----:B------:R-:W-:Y:S01]  /*fae0*/  SHF.R.U32.HI R8, RZ, 0x10, R9 ;  /* 0x00000010ff087819 */ /* 0x000fe20000011609 */
[--C-:B------:R-:W-:Y:S01]  /*faf0*/  HADD2.F32 R9, -RZ, R71.reuse.H0_H0 ;  /* 0x20000047ff097230 */ /* 0x100fe20000004100 */
[--C-:B------:R-:W-:Y:S01]  /*fb00*/  SHF.R.U32.HI R6, RZ, 0x10, R5.reuse ;  /* 0x00000010ff067819 */ /* 0x100fe20000011605 */
[----:B------:R-:W-:Y:S01]  /*fb10*/  HADD2.F32 R71, -RZ, R71.H1_H1 ;  /* 0x30000047ff477230 */ /* 0x000fe20000004100 */
[----:B------:R-:W-:Y:S01]  /*fb20*/  SHF.R.U64 R25, R4, 0x10, R5 ;  /* 0x0000001004197819 */ /* 0x000fe20000001205 */
[----:B------:R-:W-:Y:S02]  /*fb30*/  HADD2.F32 R8, -RZ, R8.H0_H0 ;  /* 0x20000008ff087230 */ /* 0x000fe40000004100 */
[----:B------:R-:W-:-:S02]  /*fb40*/  HADD2.F32 R6, -RZ, R6.H0_H0 ;  /* 0x20000006ff067230 */ /* 0x000fc40000004100 */
[--C-:B-1----:R-:W-:Y:S02]  /*fb50*/  HADD2.F32 R5, -RZ, R15.reuse.H0_H0 ;  /* 0x2000000fff057230 */ /* 0x102fe40000004100 */
[----:B------:R-:W-:Y:S02]  /*fb60*/  HADD2.F32 R15, -RZ, R15.H1_H1 ;  /* 0x3000000fff0f7230 */ /* 0x000fe40000004100 */
[--C-:B------:R-:W-:Y:S02]  /*fb70*/  HADD2.F32 R0, -RZ, R12.reuse.H0_H0 ;  /* 0x2000000cff007230 */ /* 0x100fe40000004100 */
[----:B------:R-:W-:Y:S02]  /*fb80*/  HADD2.F32 R12, -RZ, R12.H1_H1 ;  /* 0x3000000cff0c7230 */ /* 0x000fe40000004100 */
[C---:B------:R-:W-:Y:S01]  /*fb90*/  FMUL.FTZ R10, R15.reuse, R8 ;  /* 0x000000080f0a7220 */ /* 0x040fe20000410000 */
[----:B------:R-:W-:Y:S01]  /*fba0*/  FMUL.FTZ R15, R15, R6 ;  /* 0x000000060f0f7220 */ /* 0x000fe20000410000 */
[----:B------:R-:W-:-:S02]  /*fbb0*/  HADD2.F32 R4, -RZ, R14.H0_H0 ;  /* 0x2000000eff047230 */ /* 0x000fc40000004100 */
[--C-:B------:R-:W-:Y:S02]  /*fbc0*/  HADD2.F32 R3, -RZ, R13.reuse.H0_H0 ;  /* 0x2000000dff037230 */ /* 0x100fe40000004100 */
[C---:B------:R-:W-:Y:S01]  /*fbd0*/  FFMA.FTZ R21, R5.reuse, R8, R15 ;  /* 0x0000000805157223 */ /* 0x040fe2000001000f */
[----:B------:R-:W-:Y:S02]  /*fbe0*/  HADD2.F32 R14, -RZ, R14.H1_H1 ;  /* 0x3000000eff0e7230 */ /* 0x000fe40000004100 */
[C---:B------:R-:W-:Y:S01]  /*fbf0*/  FMUL.FTZ R11, R12.reuse, R9 ;  /* 0x000000090c0b7220 */ /* 0x040fe20000410000 */
[----:B------:R-:W-:Y:S02]  /*fc00*/  HADD2.F32 R13, -RZ, R13.H1_H1 ;  /* 0x3000000dff0d7230 */ /* 0x000fe40000004100 */
[----:B------:R-:W-:Y:S01]  /*fc10*/  FFMA.FTZ R20, R5, R6, -R10 ;  /* 0x0000000605147223 */ /* 0x000fe2000001080a */
[----:B------:R-:W-:Y:S02]  /*fc20*/  HADD2.F32 R8, -RZ, R24.H0_H0 ;  /* 0x20000018ff087230 */ /* 0x000fe40000004100 */
[----:B------:R-:W-:Y:S01]  /*fc30*/  FMUL.FTZ R15, R12, R7 ;  /* 0x000000070c0f7220 */ /* 0x000fe20000410000 */
[----:B------:R-:W-:-:S02]  /*fc40*/  HADD2.F32 R5, -RZ, R70.H1_H1 ;  /* 0x30000046ff057230 */ /* 0x000fc40000004100 */
[----:B------:R-:W-:Y:S01]  /*fc50*/  FFMA.FTZ R11, R0, R7, -R11 ;  /* 0x00000007000b7223 */ /* 0x000fe2000001080b */
[----:B------:R-:W-:Y:S02]  /*fc60*/  HADD2.F32 R6, -RZ, R25.H0_H0 ;  /* 0x20000019ff067230 */ /* 0x000fe40000004100 */
[C---:B------:R-:W-:Y:S01]  /*fc70*/  FMUL.FTZ R7, R14.reuse, R71 ;  /* 0x000000470e077220 */ /* 0x040fe20000410000 */
[C---:B------:R-:W-:Y:S01]  /*fc80*/  FMUL.FTZ R10, R13.reuse, R8 ;  /* 0x000000080d0a7220 */ /* 0x040fe20000410000 */
[----:B------:R-:W-:Y:S01]  /*fc90*/  FMUL.FTZ R14, R14, R5 ;  /* 0x000000050e0e7220 */ /* 0x000fe20000410000 */
[----:B------:R-:W-:Y:S01]  /*fca0*/  FFMA.FTZ R0, R0, R9, R15 ;  /* 0x0000000900007223 */ /* 0x000fe2000001000f */
        /* <DEDUP_REMOVED lines=9> */
[----:B------:R1:W-:Y:S01]  /*fd40*/  STS.128 [R87+0xf000], R4 ;  /* 0x00f0000457007388 */ /* 0x0003e20000000c00 */
[----:B------:R-:W-:Y:S05]  /*fd50*/  BRA `(.L_x_2859) ;  /* 0x0000004800947947 */ /* 0x000fea0003800000 */
.L_x_2820:
[----:B------:R-:W0:Y:S01]  /*fd60*/  LDC R86, c[0x0][0x448] ;  /* 0x00011200ff567b82 */ /* 0x000e220000000800 */
[----:B------:R-:W-:Y:S01]  /*fd70*/  ULDC.64 UR4, c[0x0][0x3f8] ;  /* 0x0000fe0000047ab9 */ /* 0x000fe20000000a00 */
[----:B------:R-:W-:Y:S01]  /*fd80*/  MOV R25, R29 ;  /* 0x0000001d00197202 */ /* 0x000fe20000000f00 */
[----:B------:R-:W-:Y:S01]  /*fd90*/  ULDC.64 UR6, c[0x0][0x408] ;  /* 0x0001020000067ab9 */ /* 0x000fe20000000a00 */
        /* <DEDUP_REMOVED lines=27> */
.L_x_3156:
        /* <DEDUP_REMOVED lines=18> */
[----:B------:R-:W-:-:S07]  /*10070*/  CS2R R58, SRZ ;  /* 0x00000000003a7805 */ /* 0x000fce000001ff00 */
[----:B------:R-:W-:-:S04]  /*10080*/  @!P4 SHF.L.U32 R20, R16, 0x1, RZ ;  /* 0x000000011014c819 */ /* 0x000fc800000006ff */
[----:B------:R-:W-:Y:S01]  /*10090*/  @!P5 IMAD.SHL.U32 R15, R23, 0x2, RZ ;  /* 0x00000002170fd824 */ /* 0x000fe200078e00ff */
[----:B------:R-:W-:Y:S02]  /*100a0*/  @!P4 SHF.L.U64.HI R11, R16, 0x1, R17 ;  /* 0x00000001100bc819 */ /* 0x000fe40000010211 */
[CC--:B--2---:R-:W-:Y:S02]  /*100b0*/  @!P4 IADD3 R12, P0, R7.reuse, R20.reuse, RZ ;  /* 0x00000014070cc210 */ /* 0x0c4fe40007f1e0ff */
[C---:B----4-:R-:W-:Y:S02]  /*100c0*/  @!P4 IADD3 R20, P1, R14.reuse, R20, RZ ;  /* 0x000000140e14c210 */ /* 0x050fe40007f3e0ff */
[-C--:B------:R-:W-:Y:S02]  /*100d0*/  @!P5 IADD3 R24, P2, R7, R15.reuse, RZ ;  /* 0x0000000f0718d210 */ /* 0x080fe40007f5e0ff */
[----:B------:R-:W-:Y:S02]  /*100e0*/  CS2R R56, SRZ ;  /* 0x0000000000387805 */ /* 0x000fe4000001ff00 */
[----:B------:R-:W-:-:S02]  /*100f0*/  @!P5 IADD3 R14, P3, R14, R15, RZ ;  /* 0x0000000f0e0ed210 */ /* 0x000fc40007f7e0ff */
[----:B------:R-:W-:Y:S02]  /*10100*/  CS2R R70, SRZ ;  /* 0x0000000000467805 */ /* 0x000fe4000001ff00 */
[----:B------:R-:W-:Y:S02]  /*10110*/  @!P5 SHF.L.U64.HI R7, R23, 0x1, R216 ;  /* 0x000000011707d819 */ /* 0x000fe400000102d8 */
[----:B------:R-:W-:Y:S02]  /*10120*/  CS2R R68, SRZ ;  /* 0x0000000000447805 */ /* 0x000fe4000001ff00 */
[----:B------:R-:W-:Y:S02]  /*10130*/  CS2R R62, SRZ ;  /* 0x00000000003e7805 */ /* 0x000fe4000001ff00 */
[----:B------:R-:W-:Y:S01]  /*10140*/  CS2R R60, SRZ ;  /* 0x00000000003c7805 */ /* 0x000fe2000001ff00 */
[C-C-:B-1----:R-:W-:Y:S01]  /*10150*/  @!P4 IMAD.X R13, R6.reuse, 0x1, R11.reuse, P0 ;  /* 0x00000001060dc824 */ /* 0x142fe200000e060b */
[----:B------:R-:W-:Y:S01]  /*10160*/  @!P5 IADD3.X R25, R6, R7, RZ, P2, !PT ;  /* 0x000000070619d210 */ /* 0x000fe200017fe4ff */
[----:B---3--:R-:W-:-:S02]  /*10170*/  @!P4 IMAD.X R21, R10, 0x1, R11, P1 ;  /* 0x000000010a15c824 */ /* 0x008fc400008e060b */
[----:B------:R-:W-:Y:S01]  /*10180*/  @!P5 IMAD.X R15, R10, 0x1, R7, P3 ;  /* 0x000000010a0fd824 */ /* 0x000fe200018e0607 */
[----:B------:R1:W5:Y:S04]  /*10190*/  @!P4 LD.E.128 R64, desc[UR60][R12.64] ;  /* 0x0000003c0c40c980 */ /* 0x000368000c101d00 */
[----:B------:R1:W5:Y:S04]  /*101a0*/  @!P4 LD.E.128 R56, desc[UR60][R20.64] ;  /* 0x0000003c1438c980 */ /* 0x000368000c101d00 */
[----:B------:R1:W5:Y:S04]  /*101b0*/  @!P5 LD.E.128 R68, desc[UR60][R24.64] ;  /* 0x0000003c1844d980 */ /* 0x000368000c101d00 */
[----:B------:R1:W5:Y:S02]  /*101c0*/  @!P5 LD.E.128 R60, desc[UR60][R14.64] ;  /* 0x0000003c0e3cd980 */ /* 0x000364000c101d00 */
.L_x_2868:
[----:B------:R-:W-:Y:S05]  /*101d0*/  BSYNC B1 ;  /* 0x0000000000017941 */ /* 0x000fea0003800000 */
.L_x_2867:
[----:B-1---5:R-:W-:Y:S01]  /*101e0*/  IMAD.MOV.U32 R6, RZ, RZ, R70 ;  /* 0x000000ffff067224 */ /* 0x022fe200078e0046 */
[----:B---3--:R-:W-:Y:S01]  /*101f0*/  MOV R10, R68 ;  /* 0x00000044000a7202 */ /* 0x008fe20000000f00 */
[----:B--2---:R-:W-:Y:S01]  /*10200*/  IMAD.MOV.U32 R7, RZ, RZ, R71 ;  /* 0x000000ffff077224 */ /* 0x004fe200078e0047 */
[----:B------:R-:W-:Y:S01]  /*10210*/  UMOV UR4, 0xffffffff ;  /* 0xffffffff00047882 */ /* 0x000fe20000000000 */
[----:B------:R-:W-:Y:S01]  /*10220*/  IMAD.MOV.U32 R11, RZ, RZ, R69 ;  /* 0x000000ffff0b7224 */ /* 0x000fe200078e0045 */
[----:B------:R-:W-:Y:S02]  /*10230*/  CS2R R54, SRZ ;  /* 0x0000000000367805 */ /* 0x000fe4000001ff00 */
[----:B------:R-:W-:Y:S01]  /*10240*/  PRMT R113, R6, 0x5410, R7 ;  /* 0x0000541006717816 */ /* 0x000fe20000000007 */
[----:B------:R-:W-:Y:S01]  /*10250*/  IMAD.MOV.U32 R6, RZ, RZ, R66 ;  /* 0x000000ffff067224 */ /* 0x000fe200078e0042 */
        /* <DEDUP_REMOVED lines=15> */
[----:B------:R-:W-:Y:S01]  /*10350*/  MOV R10, R56 ;  /* 0x00000038000a7202 */ /* 0x000fe20000000f00 */
[----:B------:R-:W-:-:S03]  /*10360*/  IMAD.MOV.U32 R11, RZ, RZ, R57 ;  /* 0x000000ffff0b7224 */ /* 0x000fc600078e0039 */
        /* <DEDUP_REMOVED lines=8> */
.L_x_3162:
        /* <DEDUP_REMOVED lines=20> */
[CC--:B---3--:R-:W-:Y:S02]  /*10530*/  @!P4 IADD3 R12, P0, R7.reuse, R20.reuse, RZ ;  /* 0x00000014070cc210 */ /* 0x0c8fe40007f1e0ff */
[----:B------:R-:W-:Y:S02]  /*10540*/  @!P5 IADD3 R24, P2, R7, R15, RZ ;  /* 0x0000000f0718d210 */ /* 0x000fe40007f5e0ff */
[----:B----4-:R-:W-:Y:S02]  /*10550*/  @!P4 IADD3 R20, P1, R14, R20, RZ ;  /* 0x000000140e14c210 */ /* 0x010fe40007f3e0ff */
[----:B------:R-:W-:Y:S02]  /*10560*/  CS2R R40, SRZ ;  /* 0x0000000000287805 */ /* 0x000fe4000001ff00 */
[----:B------:R-:W-:-:S02]  /*10570*/  @!P5 SHF.L.U64.HI R7, R23, 0x1, R216 ;  /* 0x000000011707d819 */ /* 0x000fc400000102d8 */
[----:B------:R-:W-:Y:S02]  /*10580*/  CS2R R54, SRZ ;  /* 0x0000000000367805 */ /* 0x000fe4000001ff00 */
[----:B------:R-:W-:Y:S02]  /*10590*/  @!P5 IADD3 R14, P3, R14, R15, RZ ;  /* 0x0000000f0e0ed210 */ /* 0x000fe40007f7e0ff */
[----:B------:R-:W-:Y:S02]  /*105a0*/  CS2R R52, SRZ ;  /* 0x0000000000347805 */ /* 0x000fe4000001ff00 */
[----:B------:R-:W-:Y:S02]  /*105b0*/  CS2R R46, SRZ ;  /* 0x00000000002e7805 */ /* 0x000fe4000001ff00 */
[----:B------:R-:W-:Y:S01]  /*105c0*/  CS2R R44, SRZ ;  /* 0x00000000002c7805 */ /* 0x000fe2000001ff00 */
[--C-:B--2---:R-:W-:Y:S01]  /*105d0*/  @!P4 IMAD.X R13, R6, 0x1, R11.reuse, P0 ;  /* 0x00000001060dc824 */ /* 0x104fe200000e060b */
[C---:B0-----:R-:W-:Y:S01]  /*105e0*/  @!P5 IADD3.X R15, R10.reuse, R7, RZ, P3, !PT ;  /* 0x000000070a0fd210 */ /* 0x041fe20001ffe4ff */
[----:B------:R-:W-:-:S02]  /*105f0*/  @!P4 IMAD.X R21, R10, 0x1, R11, P1 ;  /* 0x000000010a15c824 */ /* 0x000fc400008e060b */
[----:B------:R-:W-:Y:S01]  /*10600*/  @!P5 IMAD.X R25, R6, 0x1, R7, P2 ;  /* 0x000000010619d824 */ /* 0x000fe200010e0607 */
[----:B------:R0:W5:Y:S04]  /*10610*/  @!P4 LD.E.128 R48, desc[UR60][R12.64] ;  /* 0x0000003c0c30c980 */ /* 0x000168000c101d00 */
[----:B------:R0:W5:Y:S04]  /*10620*/  @!P4 LD.E.128 R40, desc[UR60][R20.64] ;  /* 0x0000003c1428c980 */ /* 0x000168000c101d00 */
[----:B------:R0:W5:Y:S04]  /*10630*/  @!P5 LD.E.128 R52, desc[UR60][R24.64] ;  /* 0x0000003c1834d980 */ /* 0x000168000c101d00 */
[----:B------:R0:W5:Y:S02]  /*10640*/  @!P5 LD.E.128 R44, desc[UR60][R14.64] ;  /* 0x0000003c0e2cd980 */ /* 0x000164000c101d00 */
.L_x_2871:
[----:B------:R-:W-:Y:S05]  /*10650*/  BSYNC B1 ;  /* 0x0000000000017941 */ /* 0x000fea0003800000 */
.L_x_2870:
[----:B--2--5:R-:W-:Y:S01]  /*10660*/  IMAD.MOV.U32 R6, RZ, RZ, R54 ;  /* 0x000000ffff067224 */ /* 0x024fe200078e0036 */
[----:B------:R-:W-:Y:S01]  /*10670*/  MOV R11, R53 ;  /* 0x00000035000b7202 */ /* 0x000fe20000000f00 */
[----:B---3--:R-:W-:Y:S01]  /*10680*/  IMAD.MOV.U32 R7, RZ, RZ, R55 ;  /* 0x000000ffff077224 */ /* 0x008fe200078e0037 */
[----:B------:R-:W-:Y:S01]  /*10690*/  UMOV UR4, 0xffffffff ;  /* 0xffffffff00047882 */ /* 0x000fe20000000000 */
[----:B0-----:R-:W-:-:S03]  /*106a0*/  IMAD.MOV.U32 R10, RZ, RZ, R52 ;  /* 0x000000ffff0a7224 */ /* 0x001fc600078e0034 */
        /* <DEDUP_REMOVED lines=25> */
.L_x_3168:
        /* <DEDUP_REMOVED lines=21> */
[C---:B0-----:R-:W-:Y:S02]  /*10990*/  @!P4 IADD3 R12, P1, R14.reuse, R12, RZ ;  /* 0x0000000c0e0cc210 */ /* 0x041fe40007f3e0ff */
[-C--:B------:R-:W-:Y:S02]  /*109a0*/  @!P5 IADD3 R20, P2, R7, R15.reuse, RZ ;  /* 0x0000000f0714d210 */ /* 0x080fe40007f5e0ff */
[----:B------:R-:W-:Y:S02]  /*109b0*/  @!P5 IADD3 R14, P3, R14, R15, RZ ;  /* 0x0000000f0e0ed210 */ /* 0x000fe40007f7e0ff */
[----:B------:R-:W-:Y:S02]  /*109c0*/  CS2R R34, SRZ ;  /* 0x0000000000227805 */ /* 0x000fe4000001ff00 */
[----:B------:R-:W-:-:S02]  /*109d0*/  @!P5 SHF.L.U64.HI R7, R23, 0x1, R216 ;  /* 0x000000011707d819 */ /* 0x000fc400000102d8 */
[----:B------:R-:W-:Y:S02]  /*109e0*/  CS2R R32, SRZ ;  /* 0x0000000000207805 */ /* 0x000fe4000001ff00 */
[----:B------:R-:W-:Y:S02]  /*109f0*/  CS2R R24, SRZ ;  /* 0x0000000000187805 */ /* 0x000fe4000001ff00 */
[----:B------:R-:W-:Y:S02]  /*10a00*/  CS2R R26, SRZ ;  /* 0x00000000001a7805 */ /* 0x000fe4000001ff00 */
[----:B------:R-:W-:Y:S02]  /*10a10*/  CS2R R38, SRZ ;  /* 0x0000000000267805 */ /* 0x000fe4000001ff00 */
[----:B------:R-:W-:Y:S02]  /*10a20*/  CS2R R36, SRZ ;  /* 0x0000000000247805 */ /* 0x000fe4000001ff00 */
[----:B--2---:R-:W-:Y:S01]  /*10a30*/  @!P4 IADD3.X R73, R6, R11, RZ, P0, !PT ;  /* 0x0000000b0649c210 */ /* 0x004fe200007fe4ff */
[----:B------:R-:W-:-:S02]  /*10a40*/  @!P4 IMAD.X R13, R10, 0x1, R11, P1 ;  /* 0x000000010a0dc824 */ /* 0x000fc400008e060b */
[--C-:B------:R-:W-:Y:S02]  /*10a50*/  @!P5 IMAD.X R21, R6, 0x1, R7.reuse, P2 ;  /* 0x000000010615d824 */ /* 0x100fe400010e0607 */
[----:B------:R-:W-:Y:S01]  /*10a60*/  @!P5 IMAD.X R15, R10, 0x1, R7, P3 ;  /* 0x000000010a0fd824 */ /* 0x000fe200018e0607 */
[----:B------:R0:W5:Y:S04]  /*10a70*/  @!P4 LD.E.128 R28, desc[UR60][R72.64] ;  /* 0x0000003c481cc980 */ /* 0x000168000c101d00 */
[----:B------:R0:W5:Y:S04]  /*10a80*/  @!P4 LD.E.128 R32, desc[UR60][R12.64] ;  /* 0x0000003c0c20c980 */ /* 0x000168000c101d00 */
[----:B------:R0:W5:Y:S04]  /*10a90*/  @!P5 LD.E.128 R24, desc[UR60][R20.64] ;  /* 0x0000003c1418d980 */ /* 0x000168000c101d00 */
[----:B------:R0:W5:Y:S02]  /*10aa0*/  @!P5 LD.E.128 R36, desc[UR60][R14.64] ;  /* 0x0000003c0e24d980 */ /* 0x000164000c101d00 */
.L_x_2874:
[----:B------:R-:W-:Y:S05]  /*10ab0*/  BSYNC B1 ;  /* 0x0000000000017941 */ /* 0x000fea0003800000 */
.L_x_2873:
        /* <DEDUP_REMOVED lines=30> */
[----:B------:R0:W0:Y:S02]  /*10ca0*/  SHFL.IDX PT, R77, R4, 0x3, 0x181f ;  /* 0x00781f00044d7f89 */ /* 0x00002400000e0000 */
.L_x_3174:
[----:B------:R-:W5:Y:S01]  /*10cb0*/  LDL R13, [R1+0x88] ;  /* 0x00008800010d7983 */ /* 0x000f620000100800 */
[----:B------:R-:W-:Y:S01]  /*10cc0*/  IADD3 R85, R85, 0x60, RZ ;  /* 0x0000006055557810 */ /* 0x000fe20007ffe0ff */
[----:B------:R-:W-:Y:S01]  /*10cd0*/  BSSY B1, `(.L_x_2876) ;  /* 0x0000029000017945 */ /* 0x000fe20003800000 */
[----:B01--4-:R-:W-:Y:S02]  /*10ce0*/  CS2R R4, SRZ ;  /* 0x0000000000047805 */ /* 0x013fe4000001ff00 */
[----:B------:R-:W-:Y:S02]  /*10cf0*/  CS2R R10, SRZ ;  /* 0x00000000000a7805 */ /* 0x000fe4000001ff00 */
[----:B------:R-:W-:Y:S02]  /*10d00*/  ISETP.GE.AND P0, PT, R85, R86, PT ;  /* 0x000000565500720c */ /* 0x000fe40003f06270 */
[----:B------:R-:W-:Y:S02]  /*10d10*/  CS2R R14, SRZ ;  /* 0x00000000000e7805 */ /* 0x000fe4000001ff00 */
[----:B------:R-:W-:-:S02]  /*10d20*/  CS2R R72, SRZ ;  /* 0x0000000000487805 */ /* 0x000fc4000001ff00 */
[----:B------:R-:W-:Y:S02]  /*10d30*/  CS2R R74, SRZ ;  /* 0x00000000004a7805 */ /* 0x000fe4000001ff00 */
[----:B-----5:R-:W-:-:S04]  /*10d40*/  LEA.HI R8, R13, R13, RZ, 0x1 ;  /* 0x0000000d0d087211 */ /* 0x020fc800078f08ff */
[----:B------:R-:W-:Y:S02]  /*10d50*/  LOP3.LUT R12, R8, 0xfffffffe, RZ, 0xc0, !PT ;  /* 0xfffffffe080c7812 */ /* 0x000fe400078ec0ff */
[----:B------:R-:W-:-:S03]  /*10d60*/  CS2R R8, SRZ ;  /* 0x0000000000087805 */ /* 0x000fc6000001ff00 */
        /* <DEDUP_REMOVED lines=11> */
[C---:B------:R-:W-:Y:S01]  /*10e20*/  @!P5 IMAD.SHL.U32 R82, R23.reuse, 0x2, RZ ;  /* 0x000000021752d824 */ /* 0x040fe200078e00ff */
[----:B------:R-:W-:Y:S02]  /*10e30*/  @!P5 SHF.L.U64.HI R7, R23, 0x1, R216 ;  /* 0x000000011707d819 */ /* 0x000fe400000102d8 */
[C---:B---3--:R-:W-:Y:S02]  /*10e40*/  @!P4 IADD3 R90, P0, R21.reuse, R78, RZ ;  /* 0x0000004e155ac210 */ /* 0x048fe40007f1e0ff */
[----:B------:R-:W-:Y:S02]  /*10e50*/  @!P5 IADD3 R80, P2, R21, R82, RZ ;  /* 0x000000521550d210 */ /* 0x000fe40007f5e0ff */
[C---:B------:R-:W-:Y:S02]  /*10e60*/  @!P4 IADD3 R78, P1, R77.reuse, R78, RZ ;  /* 0x0000004e4d4ec210 */ /* 0x040fe40007f3e0ff */
[----:B------:R-:W-:Y:S01]  /*10e70*/  @!P5 IADD3 R82, P3, R77, R82, RZ ;  /* 0x000000524d52d210 */ /* 0x000fe20007f7e0ff */
[C---:B--2---:R-:W-:Y:S01]  /*10e80*/  @!P5 IMAD.X R81, R20.reuse, 0x1, R7, P2 ;  /* 0x000000011451d824 */ /* 0x044fe200010e0607 */
[----:B------:R-:W-:Y:S01]  /*10e90*/  @!P4 IADD3.X R91, R20, R5, RZ, P0, !PT ;  /* 0x00000005145bc210 */ /* 0x000fe200007fe4ff */
[C---:B------:R-:W-:Y:S01]  /*10ea0*/  @!P4 IMAD.X R79, R76.reuse, 0x1, R5, P1 ;  /* 0x000000014c4fc824 */ /* 0x040fe200008e0605 */
[----:B------:R-:W-:Y:S01]  /*10eb0*/  CS2R R10, SRZ ;  /* 0x00000000000a7805 */ /* 0x000fe2000001ff00 */
[----:B------:R-:W-:Y:S01]  /*10ec0*/  @!P5 IMAD.X R83, R76, 0x1, R7, P3 ;  /* 0x000000014c53d824 */ /* 0x000fe200018e0607 */
[----:B------:R-:W-:-:S02]  /*10ed0*/  CS2R R8, SRZ ;  /* 0x0000000000087805 */ /* 0x000fc4000001ff00 */
[----:B------:R-:W-:Y:S02]  /*10ee0*/  CS2R R72, SRZ ;  /* 0x0000000000487805 */ /* 0x000fe4000001ff00 */
[----:B------:R-:W-:Y:S02]  /*10ef0*/  CS2R R74, SRZ ;  /* 0x00000000004a7805 */ /* 0x000fe4000001ff00 */
[----:B------:R-:W-:Y:S02]  /*10f00*/  CS2R R6, SRZ ;  /* 0x0000000000067805 */ /* 0x000fe4000001ff00 */
[----:B------:R-:W-:Y:S01]  /*10f10*/  CS2R R4, SRZ ;  /* 0x0000000000047805 */ /* 0x000fe2000001ff00 */
[----:B------:R0:W5:Y:S04]  /*10f20*/  @!P4 LD.E.128 R12, desc[UR60][R90.64] ;  /* 0x0000003c5a0cc980 */ /* 0x000168000c101d00 */
[----:B------:R0:W5:Y:S04]  /*10f30*/  @!P4 LD.E.128 R8, desc[UR60][R78.64] ;  /* 0x0000003c4e08c980 */ /* 0x000168000c101d00 */
[----:B------:R0:W5:Y:S04]  /*10f40*/  @!P5 LD.E.128 R72, desc[UR60][R80.64] ;  /* 0x0000003c5048d980 */ /* 0x000168000c101d00 */
[----:B------:R0:W5:Y:S02]  /*10f50*/  @!P5 LD.E.128 R4, desc[UR60][R82.64] ;  /* 0x0000003c5204d980 */ /* 0x000164000c101d00 */
.L_x_2877:
[----:B------:R-:W-:Y:S05]  /*10f60*/  BSYNC B1 ;  /* 0x0000000000017941 */ /* 0x000fea0003800000 */
.L_x_2876:
[----:B0-----:R-:W4:Y:S01]  /*10f70*/  LDL R78, [R1+0x68] ;  /* 0x00006800014e7983 */ /* 0x001f220000100800 */
[----:B------:R-:W0:Y:S01]  /*10f80*/  SYNCS.PHASECHK.TRANS64.TRYWAIT P0, [R22+URZ+0x38800], R85 ;  /* 0x03880055160075a7 */ /* 0x000e22000800017f */
[----:B---3-5:R-:W-:Y:S01]  /*10f90*/  IMAD.MOV.U32 R21, RZ, RZ, R7 ;  /* 0x000000ffff157224 */ /* 0x028fe200078e0007 */
[----:B--2---:R-:W-:Y:S01]  /*10fa0*/  MOV R20, R6 ;  /* 0x0000000600147202 */ /* 0x004fe20000000f00 */
[----:B------:R-:W-:Y:S01]  /*10fb0*/  IMAD.MOV.U32 R76, RZ, RZ, R5 ;  /* 0x000000ffff4c7224 */ /* 0x000fe200078e0005 */
[----:B------:R-:W-:Y:S01]  /*10fc0*/  MOV R77, R10 ;  /* 0x0000000a004d7202 */ /* 0x000fe20000000f00 */
[----:B------:R-:W-:Y:S01]  /*10fd0*/  BSSY B1, `(.L_x_2878) ;  /* 0x000001c000017945 */ /* 0x000fe20003800000 */
        /* <DEDUP_REMOVED lines=8> */
[----:B------:R-:W-:Y:S02]  /*11060*/  IMAD.MOV.U32 R20, RZ, RZ, R11 ;  /* 0x000000ffff147224 */ /* 0x000fe400078e000b */
[----:B------:R-:W-:Y:S01]  /*11070*/  IMAD.MOV.U32 R77, RZ, RZ, R74 ;  /* 0x000000ffff4d7224 */ /* 0x000fe200078e004a */
[----:B------:R-:W-:Y:S01]  /*11080*/  PRMT R98, R21, 0x5410, R76 ;  /* 0x0000541015627816 */ /* 0x000fe2000000004c */
[----:B------:R-:W-:Y:S01]  /*11090*/  IMAD.MOV.U32 R21, RZ, RZ, R14 ;  /* 0x000000ffff157224 */ /* 0x000fe200078e000e */
[----:B------:R-:W-:Y:S01]  /*110a0*/  PRMT R97, R97, 0x5410, R20 ;  /* 0x0000541061617816 */ /* 0x000fe20000000014 */
[----:B------:R-:W-:Y:S01]  /*110b0*/  IMAD.MOV.U32 R76, RZ, RZ, R15 ;  /* 0x000000ffff4c7224 */ /* 0x000fe200078e000f */
[----:B------:R-:W-:Y:S01]  /*110c0*/  PRMT R92, R77, 0x7610, R92 ;  /* 0x000076104d5c7816 */ /* 0x000fe2000000005c */
[----:B------:R-:W-:-:S03]  /*110d0*/  IMAD.MOV.U32 R20, RZ, RZ, R13 ;  /* 0x000000ffff147224 */ /* 0x000fc600078e000d */
        /* <DEDUP_REMOVED lines=10> */
[----:B0-----:R-:W-:-:S12]  /*11180*/  @!P0 BRA `(.L_x_2879) ;  /* 0x000001fc002c8947 */ /* 0x001fd80003800000 */
.L_x_3175:
[----:B------:R-:W-:Y:S05]  /*11190*/  BSYNC B1 ;  /* 0x0000000000017941 */ /* 0x000fea0003800000 */
.L_x_2878:
[----:B------:R-:W-:Y:S01]  /*111a0*/  BSSY B1, `(.L_x_2880) ;  /* 0x00000d2000017945 */ /* 0x000fe20003800000 */
[----:B------:R-:W-:Y:S02]  /*111b0*/  PRMT R92, R92, 0x5410, R76 ;  /* 0x000054105c5c7816 */ /* 0x000fe4000000004c */
[----:B0-----:R-:W-:Y:S01]  /*111c0*/  SHF.R.S32.HI R85, RZ, 0x3, R21 ;  /* 0x00000003ff557819 */ /* 0x001fe20000011415 */
[----:B------:R-:W-:Y:S06]  /*111d0*/  @P1 BRA `(.L_x_2881) ;  /* 0x0000000c00381947 */ /* 0x000fec0003800000 */
[----:B------:R0:W5:Y:S01]  /*111e0*/  LDL R137, [R1+0x50] ;  /* 0x0000500001897983 */ /* 0x0001620000100800 */
[----:B------:R-:W1:Y:S01]  /*111f0*/  LDC R117, c[0x0][0x3f4] ;  /* 0x0000fd00ff757b82 */ /* 0x000e620000000800 */
[----:B------:R-:W-:Y:S01]  /*11200*/  BSSY B2, `(.L_x_2882) ;  /* 0x0000063000027945 */ /* 0x000fe20003800000 */
[----:B------:R-:W-:Y:S02]  /*11210*/  SHF.R.U32.HI R138, RZ, 0x3, R228 ;  /* 0x00000003ff8a7819 */ /* 0x000fe400000116e4 */
[-C--:B-1----:R-:W-:Y:S02]  /*11220*/  ISETP.GE.AND P0, PT, R16, R117.reuse, PT ;  /* 0x000000751000720c */ /* 0x082fe40003f06270 */
[----:B------:R-:W-:-:S11]  /*11230*/  ISETP.GE.AND P1, PT, R213, R117, PT ;  /* 0x00000075d500720c */ /* 0x000fd60003f26270 */
[----:B0-----:R-:W-:Y:S05]  /*11240*/  @P0 BRA `(.L_x_2883) ;  /* 0x0000000400780947 */ /* 0x001fea0003800000 */
[----:B------:R-:W-:Y:S01]  /*11250*/  LEA.HI R76, R117, R0, RZ, 0x1d ;  /* 0x00000000754c7211 */ /* 0x000fe200078fe8ff */
[--C-:B------:R-:W-:Y:S01]  /*11260*/  HADD2.F32 R133, -RZ, R123.reuse.H1_H1 ;  /* 0x3000007bff857230 */ /* 0x100fe20000004100 */
[----:B------:R-:W-:Y:S01]  /*11270*/  SHF.R.U32.HI R124, RZ, 0x10, R57 ;  /* 0x00000010ff7c7819 */ /* 0x000fe20000011639 */
[----:B------:R-:W-:Y:S01]  /*11280*/  HADD2.F32 R131, -RZ, R123.H0_H0 ;  /* 0x2000007bff837230 */ /* 0x000fe20000004100 */
[----:B------:R-:W-:Y:S02]  /*11290*/  SHF.R.S32.HI R79, RZ, 0x1f, R76 ;  /* 0x0000001fff4f7819 */ /* 0x000fe4000001144c */
[----:B------:R-:W-:Y:S01]  /*112a0*/  SHF.L.U32 R77, R76, 0x3, RZ ;  /* 0x000000034c4d7819 */ /* 0x000fe200000006ff */
[----:B------:R-:W-:Y:S01]  /*112b0*/  HADD2.F32 R130, -RZ, R124.H0_H0 ;  /* 0x2000007cff827230 */ /* 0x000fe20000004100 */
[----:B------:R-:W-:Y:S02]  /*112c0*/  LEA.HI R79, R79, R76, RZ, 0x3 ;  /* 0x0000004c4f4f7211 */ /* 0x000fe400078f18ff */
[----:B------:R-:W-:-:S02]  /*112d0*/  LOP3.LUT R77, R228, 0x38, R77, 0xf8, !PT ;  /* 0x00000038e44d7812 */ /* 0x000fc400078ef84d */
[--C-:B------:R-:W-:Y:S01]  /*112e0*/  SHF.R.U64 R64, R64, 0x10, R65.reuse ;  /* 0x0000001040407819 */ /* 0x100fe20000001241 */
[----:B------:R-:W-:Y:S01]  /*112f0*/  IMAD.SHL.U32 R79, R79, 0x400, RZ ;  /* 0x000004004f4f7824 */ /* 0x000fe200078e00ff */
[----:B------:R-:W-:Y:S02]  /*11300*/  LOP3.LUT R81, R77, R138, RZ, 0x3c, !PT ;  /* 0x0000008a4d517212 */ /* 0x000fe400078e3cff */
[----:B------:R-:W-:Y:S02]  /*11310*/  SHF.R.U32.HI R65, RZ, 0x10, R65 ;  /* 0x00000010ff417819 */ /* 0x000fe40000011641 */
[----:B------:R-:W-:Y:S02]  /*11320*/  LOP3.LUT R80, R79, 0x7fffe000, RZ, 0xc0, !PT ;  /* 0x7fffe0004f507812 */ /* 0x000fe400078ec0ff */
[----:B------:R-:W0:Y:S01]  /*11330*/  LDS.128 R76, [R87] ;  /* 0x00000000574c7984 */ /* 0x000e220000000c00 */
[----:B------:R-:W-:Y:S01]  /*11340*/  HADD2.F32 R132, -RZ, R65.H0_H0 ;  /* 0x20000041ff847230 */ /* 0x000fe20000004100 */
[----:B-----5:R-:W-:-:S02]  /*11350*/  IADD3 R81, R81, R80, R137 ;  /* 0x0000005051517210 */ /* 0x020fc40007ffe089 */
[----:B------:R-:W-:Y:S02]  /*11360*/  SHF.R.U64 R56, R56, 0x10, R57 ;  /* 0x0000001038387819 */ /* 0x000fe40000001239 */
[--C-:B------:R-:W-:Y:S01]  /*11370*/  SHF.R.U64 R57, R66, 0x10, R67.reuse ;  /* 0x0000001042397819 */ /* 0x100fe20000001243 */
[----:B------:R-:W-:Y:S01]  /*11380*/  IMAD R118, R81, 0x2, R22 ;  /* 0x0000000251767824 */ /* 0x000fe200078e0216 */
[----:B------:R-:W-:Y:S02]  /*11390*/  SHF.R.U32.HI R66, RZ, 0x10, R67 ;  /* 0x00000010ff427819 */ /* 0x000fe40000011643 */
[--C-:B------:R-:W-:Y:S01]  /*113a0*/  SHF.R.U64 R58, R58, 0x10, R59.reuse ;  /* 0x000000103a3a7819 */ /* 0x100fe2000000123b */
[----:B------:R-:W-:Y:S01]  /*113b0*/  HADD2.F32 R57, -RZ, R57.H0_H0 ;  /* 0x20000039ff397230 */ /* 0x000fe20000004100 */
[----:B------:R-:W1:Y:S01]  /*113c0*/  LDS.128 R80, [R118+0x14400] ;  /* 0x0144000076507984 */ /* 0x000e620000000c00 */
[----:B------:R-:W-:Y:S01]  /*113d0*/  SHF.R.U32.HI R59, RZ, 0x10, R59 ;  /* 0x00000010ff3b7819 */ /* 0x000fe2000001163b */
[----:B0-----:R-:W-:-:S02]  /*113e0*/  HADD2.F32 R126, -RZ, R77.H0_H0 ;  /* 0x2000004dff7e7230 */ /* 0x001fc40000004100 */
[----:B------:R-:W-:Y:S02]  /*113f0*/  HADD2.F32 R125, -RZ, R77.H1_H1 ;  /* 0x3000004dff7d7230 */ /* 0x000fe40000004100 */
[----:B------:R-:W-:Y:S02]  /*11400*/  HADD2.F32 R77, -RZ, R76.H0_H0 ;  /* 0x2000004cff4d7230 */ /* 0x000fe40000004100 */
[----:B------:R-:W-:Y:S02]  /*11410*/  HADD2.F32 R67, -RZ, R78.H0_H0 ;  /* 0x2000004eff437230 */ /* 0x000fe40000004100 */
[--C-:B------:R-:W-:Y:S02]  /*11420*/  HADD2.F32 R122, -RZ, R79.reuse.H0_H0 ;  /* 0x2000004fff7a7230 */ /* 0x100fe40000004100 */
[----:B------:R-:W-:Y:S02]  /*11430*/  HADD2.F32 R79, -RZ, R79.H1_H1 ;  /* 0x3000004fff4f7230 */ /* 0x000fe40000004100 */
[----:B-1----:R-:W-:-:S02]  /*11440*/  HADD2.F32 R129, -RZ, R81.H0_H0 ;  /* 0x20000051ff817230 */ /* 0x002fc40000004100 */
[----:B------:R-:W-:Y:S02]  /*11450*/  HADD2.F32 R127, -RZ, R81.H1_H1 ;  /* 0x30000051ff7f7230 */ /* 0x000fe40000004100 */
[----:B------:R-:W-:Y:S02]  /*11460*/  HADD2.F32 R128, -RZ, R80.H0_H0 ;  /* 0x20000050ff807230 */ /* 0x000fe40000004100 */
[C---:B------:R-:W-:Y:S01]  /*11470*/  FMUL.FTZ R135, R129.reuse, R133 ;  /* 0x0000008581877220 */ /* 0x040fe20000410000 */
[-C--:B------:R-:W-:Y:S01]  /*11480*/  FMUL.FTZ R129, R129, R131.reuse ;  /* 0x0000008381817220 */ /* 0x080fe20000410000 */
[----:B------:R-:W-:Y:S01]  /*11490*/  FMUL.FTZ R134, R127, R130 ;  /* 0x000000827f867220 */ /* 0x000fe20000410000 */
[----:B------:R-:W-:Y:S02]  /*114a0*/  HADD2.F32 R123, -RZ, R82.H0_H0 ;  /* 0x20000052ff7b7230 */ /* 0x000fe40000004100 */
[C---:B------:R-:W-:Y:S01]  /*114b0*/  FFMA.FTZ R124, R126.reuse, R131, -R135 ;  /* 0x000000837e7c7223 */ /* 0x040fe20000010887 */
[----:B------:R-:W-:Y:S01]  /*114c0*/  FFMA.FTZ R65, R126, R133, R129 ;  /* 0x000000857e417223 */ /* 0x000fe20000010081 */
[----:B------:R-:W-:-:S02]  /*114d0*/  HADD2.F32 R131, -RZ, R119.H0_H0 ;  /* 0x20000077ff837230 */ /* 0x000fc40000004100 */
[-C--:B------:R-:W-:Y:S01]  /*114e0*/  FMUL.FTZ R126, R127, R132.reuse ;  /* 0x000000847f7e7220 */ /* 0x080fe20000410000 */
[----:B------:R-:W-:Y:S02]  /*114f0*/  HADD2.F32 R129, -RZ, R121.H0_H0 ;  /* 0x20000079ff817230 */ /* 0x000fe40000004100 */
[C---:B------:R-:W-:Y:S01]  /*11500*/  FFMA.FTZ R127, R125.reuse, R132, -R134 ;  /* 0x000000847d7f7223 */ /* 0x040fe20000010886 */
[----:B------:R-:W-:Y:S02]  /*11510*/  HADD2.F32 R132, -RZ, R119.H1_H1 ;  /* 0x30000077ff847230 */ /* 0x000fe40000004100 */
[C---:B------:R-:W-:Y:S01]  /*11520*/  FMUL.FTZ R134, R128.reuse, R131 ;  /* 0x0000008380867220 */ /* 0x040fe20000410000 */
[----:B------:R-:W-:Y:S01]  /*11530*/  FFMA.FTZ R126, R125, R130, R126 ;  /* 0x000000827d7e7223 */ /* 0x000fe2000001007e */
[----:B------:R-:W-:Y:S01]  /*11540*/  FMUL.FTZ R136, R128, R129 ;  /* 0x0000008180887220 */ /* 0x000fe20000410000 */
[----:B------:R-:W-:Y:S02]  /*11550*/  HADD2.F32 R128, -RZ, R120.H1_H1 ;  /* 0x30000078ff807230 */ /* 0x000fe40000004100 */
[----:B------:R-:W-:Y:S01]  /*11560*/  FMUL.FTZ R130, R123, R132 ;  /* 0x000000847b827220 */ /* 0x000fe20000410000 */
[----:B------:R-:W-:-:S02]  /*11570*/  HADD2.F32 R81, -RZ, R83.H0_H0 ;  /* 0x20000053ff517230 */ /* 0x000fc40000004100 */
[C---:B------:R-:W-:Y:S01]  /*11580*/  FFMA.FTZ R119, R77.reuse, R129, -R134 ;  /* 0x000000814d777223 */ /* 0x040fe20000010886 */
[----:B------:R-:W-:Y:S02]  /*11590*/  HADD2.F32 R121, -RZ, R121.H1_H1 ;  /* 0x30000079ff797230 */ /* 0x000fe40000004100 */
[----:B------:R-:W-:Y:S01]  /*115a0*/  FFMA.FTZ R77, R77, R131, R136 ;  /* 0x000000834d4d7223 */ /* 0x000fe20000010088 */
[----:B------:R-:W-:Y:S02]  /*115b0*/  HADD2.F32 R125, -RZ, R120.H0_H0 ;  /* 0x20000078ff7d7230 */ /* 0x000fe40000004100 */
[-C--:B------:R-:W-:Y:S01]  /*115c0*/  FFMA.FTZ R120, R67, R128.reuse, -R130 ;  /* 0x0000008043787223 */ /* 0x080fe20000010882 */
[----:B------:R-:W-:Y:S01]  /*115d0*/  FMUL.FTZ R134, R123, R128 ;  /* 0x000000807b867220 */ /* 0x000fe20000410000 */
[----:B------:R-:W-:Y:S02]  /*115e0*/  HADD2.F32 R130, -RZ, R59.H0_H0 ;  /* 0x2000003bff827230 */ /* 0x000fe40000004100 */
[----:B------:R-:W-:Y:S01]  /*115f0*/  FMUL.FTZ R136, R81, R121 ;  /* 0x0000007951887220 */ /* 0x000fe20000410000 */
[----:B------:R-:W-:-:S02]  /*11600*/  HADD2.F32 R83, -RZ, R83.H1_H1 ;  /* 0x30000053ff537230 */ /* 0x000fc40000004100 */
[-C--:B------:R-:W-:Y:S01]  /*11610*/  FMUL.FTZ R59, R81, R125.reuse ;  /* 0x0000007d513b7220 */ /* 0x080fe20000410000 */
[----:B------:R-:W-:Y:S02]  /*11620*/  HADD2.F32 R128, -RZ, R66.H0_H0 ;  /* 0x20000042ff807230 */ /* 0x000fe40000004100 */
[----:B------:R-:W-:Y:S01]  /*11630*/  FFMA.FTZ R66, R67, R132, R134 ;  /* 0x0000008443427223 */ /* 0x000fe20000010086 */
[C---:B------:R-:W-:Y:S01]  /*11640*/  FFMA.FTZ R136, R122.reuse, R125, R136 ;  /* 0x0000007d7a887223 */ /* 0x040fe20000010088 */
[----:B------:R-:W-:Y:S01]  /*11650*/  FFMA.FTZ R121, R122, R121, -R59 ;  /* 0x000000797a797223 */ /* 0x000fe2000001083b */
[----:B------:R-:W-:Y:S02]  /*11660*/  HADD2.F32 R80, -RZ, R80.H1_H1 ;  /* 0x30000050ff507230 */ /* 0x000fe40000004100 */
[C---:B------:R-:W-:Y:S01]  /*11670*/  FMUL.FTZ R132, R83.reuse, R130 ;  /* 0x0000008253847220 */ /* 0x040fe20000410000 */
[----:B------:R-:W-:Y:S02]  /*11680*/  HADD2.F32 R82, -RZ, R82.H1_H1 ;  /* 0x30000052ff527230 */ /* 0x000fe40000004100 */
[----:B------:R-:W-:Y:S01]  /*11690*/  FMUL.FTZ R122, R83, R128 ;  /* 0x00000080537a7220 */ /* 0x000fe20000410000 */
[----:B------:R-:W-:-:S02]  /*116a0*/  HADD2.F32 R67, -RZ, R56.H0_H0 ;  /* 0x20000038ff437230 */ /* 0x000fc40000004100 */
        /* <DEDUP_REMOVED lines=24> */
.L_x_2883:
[----:B------:R-:W-:Y:S05]  /*11830*/  BSYNC B2 ;  /* 0x0000000000027941 */ /* 0x000fea0003800000 */
.L_x_2882:
[----:B------:R-:W-:Y:S05]  /*11840*/  @P1 BRA `(.L_x_2881) ;  /* 0x00000004009c1947 */ /* 0x000fea0003800000 */
[----:B0-----:R-:W2:Y:S01]  /*11850*/  LDL R56, [R1+0x84] ;  /* 0x0000840001387983 */ /* 0x001ea20000100800 */
[----:B------:R-:W-:Y:S01]  /*11860*/  LEA.HI R117, R117, R85, RZ, 0x1d ;  /* 0x0000005575757211 */ /* 0x000fe200078fe8ff */
[----:B------:R-:W-:Y:S01]  /*11870*/  HADD2.F32 R121, -RZ, R116.H1_H1 ;  /* 0x30000074ff797230 */ /* 0x000fe20000004100 */
[----:B------:R-:W-:Y:S01]  /*11880*/  LOP3.LUT R57, R228, 0x38, R21, 0xf8, !PT ;  /* 0x00000038e4397812 */ /* 0x000fe200078ef815 */
[----:B------:R-:W-:Y:S01]  /*11890*/  HADD2.F32 R119, -RZ, R114.H1_H1 ;  /* 0x30000072ff777230 */ /* 0x000fe20000004100 */
[----:B------:R-:W-:Y:S01]  /*118a0*/  SHF.R.U32.HI R118, RZ, 0x10, R61 ;  /* 0x00000010ff767819 */ /* 0x000fe2000001163d */
[----:B------:R-:W-:Y:S01]  /*118b0*/  HADD2.F32 R116, -RZ, R116.H0_H0 ;  /* 0x20000074ff747230 */ /* 0x000fe20000004100 */
[----:B------:R-:W-:Y:S01]  /*118c0*/  LOP3.LUT R59, R57, R138, RZ, 0x3c, !PT ;  /* 0x0000008a393b7212 */ /* 0x000fe200078e3cff */
[----:B------:R-:W-:Y:S01]  /*118d0*/  HADD2.F32 R114, -RZ, R114.H0_H0 ;  /* 0x20000072ff727230 */ /* 0x000fe20000004100 */
[----:B------:R-:W-:Y:S01]  /*118e0*/  SHF.L.U32 R57, R117, 0x3, RZ ;  /* 0x0000000375397819 */ /* 0x000fe200000006ff */
[----:B------:R-:W-:Y:S01]  /*118f0*/  HADD2.F32 R118, -RZ, R118.H0_H0 ;  /* 0x20000076ff767230 */ /* 0x000fe20000004100 */
[----:B------:R-:W-:-:S02]  /*11900*/  SHF.R.U64 R68, R68, 0x10, R69 ;  /* 0x0000001044447819 */ /* 0x000fc40000001245 */
[----:B------:R-:W-:Y:S02]  /*11910*/  LOP3.LUT R57, R228, 0x38, R57, 0xf8, !PT ;  /* 0x00000038e4397812 */ /* 0x000fe400078ef839 */
[----:B------:R-:W-:Y:S02]  /*11920*/  SHF.R.U32.HI R120, RZ, 0x10, R69 ;  /* 0x00000010ff787819 */ /* 0x000fe40000011645 */
[----:B------:R-:W-:Y:S02]  /*11930*/  LOP3.LUT R65, R57, R138, RZ, 0x3c, !PT ;  /* 0x0000008a39417212 */ /* 0x000fe400078e3cff */
[----:B------:R-:W-:Y:S02]  /*11940*/  SHF.R.U64 R69, R60, 0x10, R61 ;  /* 0x000000103c457819 */ /* 0x000fe4000000123d */
[--C-:B------:R-:W-:Y:S02]  /*11950*/  SHF.R.U64 R60, R70, 0x10, R71.reuse ;  /* 0x00000010463c7819 */ /* 0x100fe40000001247 */
[----:B------:R-:W-:Y:S01]  /*11960*/  SHF.R.U32.HI R70, RZ, 0x10, R71 ;  /* 0x00000010ff467819 */ /* 0x000fe20000011647 */
[----:B------:R-:W-:Y:S01]  /*11970*/  HADD2.F32 R69, -RZ, R69.H0_H0 ;  /* 0x20000045ff457230 */ /* 0x000fe20000004100 */
[----:B------:R-:W-:-:S02]  /*11980*/  SHF.R.U64 R61, R62, 0x10, R63 ;  /* 0x000000103e3d7819 */ /* 0x000fc4000000123f */
[----:B------:R-:W-:Y:S01]  /*11990*/  SHF.R.U32.HI R62, RZ, 0x10, R63 ;  /* 0x00000010ff3e7819 */ /* 0x000fe2000001163f */
[----:B------:R-:W-:-:S04]  /*119a0*/  HADD2.F32 R70, -RZ, R70.H0_H0 ;  /* 0x20000046ff467230 */ /* 0x000fc80000004100 */
[----:B------:R-:W-:Y:S01]  /*119b0*/  HADD2.F32 R62, -RZ, R62.H0_H0 ;  /* 0x2000003eff3e7230 */ /* 0x000fe20000004100 */
[----:B--2---:R-:W-:Y:S02]  /*119c0*/  R2UR UR4, R56 ;  /* 0x00000000380472ca */ /* 0x004fe400000e0000 */
[----:B------:R-:W-:-:S05]  /*119d0*/  LEA.HI R56, R20, R213, RZ, 0x6 ;  /* 0x000000d514387211 */ /* 0x000fca00078f30ff */
[----:B------:R-:W-:Y:S01]  /*119e0*/  IMAD.SHL.U32 R58, R56, 0x80, RZ ;  /* 0x00000080383a7824 */ /* 0x000fe200078e00ff */
[----:B------:R-:W-:-:S04]  /*119f0*/  SHF.R.S32.HI R56, RZ, 0x1f, R117 ;  /* 0x0000001fff387819 */ /* 0x000fc80000011475 */
[----:B------:R-:W-:Y:S02]  /*11a00*/  LEA.HI R56, R56, R117, RZ, 0x3 ;  /* 0x0000007538387211 */ /* 0x000fe400078f18ff */
[----:B------:R-:W-:-:S03]  /*11a10*/  LOP3.LUT R58, R58, 0xffffe000, RZ, 0xc0, !PT ;  /* 0xffffe0003a3a7812 */ /* 0x000fc600078ec0ff */
[----:B------:R-:W-:Y:S01]  /*11a20*/  IMAD.SHL.U32 R56, R56, 0x400, RZ ;  /* 0x0000040038387824 */ /* 0x000fe200078e00ff */
[----:B-----5:R-:W-:-:S04]  /*11a30*/  IADD3 R58, R59, R58, R137 ;  /* 0x0000003a3b3a7210 */ /* 0x020fc80007ffe089 */
[----:B------:R-:W-:Y:S02]  /*11a40*/  LOP3.LUT R64, R56, 0x7fffe000, RZ, 0xc0, !PT ;  /* 0x7fffe00038407812 */ /* 0x000fe400078ec0ff */
[----:B------:R-:W-:Y:S02]  /*11a50*/  LEA R76, R58, UR4, 0x1 ;  /* 0x000000043a4c7c11 */ /* 0x000fe4000f8e08ff */
[----:B------:R-:W-:-:S03]  /*11a60*/  IADD3 R65, R65, R64, R137 ;  /* 0x0000004041417210 */ /* 0x000fc60007ffe089 */
[----:B------:R-:W0:Y:S02]  /*11a70*/  LDS.128 R56, [R76] ;  /* 0x000000004c387984 */ /* 0x000e240000000c00 */
[----:B------:R-:W-:-:S05]  /*11a80*/  IMAD R77, R65, 0x2, R22 ;  /* 0x00000002414d7824 */ /* 0x000fca00078e0216 */
[----:B------:R-:W1:Y:S01]  /*11a90*/  LDS.128 R64, [R77+0x14400] ;  /* 0x014400004d407984 */ /* 0x000e620000000c00 */
[--C-:B0-----:R-:W-:Y:S02]  /*11aa0*/  HADD2.F32 R78, -RZ, R57.reuse.H0_H0 ;  /* 0x20000039ff4e7230 */ /* 0x101fe40000004100 */
[----:B------:R-:W-:Y:S02]  /*11ab0*/  HADD2.F32 R80, -RZ, R57.H1_H1 ;  /* 0x30000039ff507230 */ /* 0x000fe40000004100 */
[----:B------:R-:W-:Y:S02]  /*11ac0*/  HADD2.F32 R81, -RZ, R56.H0_H0 ;  /* 0x20000038ff517230 */ /* 0x000fe40000004100 */
[----:B------:R-:W-:Y:S02]  /*11ad0*/  HADD2.F32 R57, -RZ, R58.H0_H0 ;  /* 0x2000003aff397230 */ /* 0x000fe40000004100 */
[--C-:B-1----:R-:W-:Y:S02]  /*11ae0*/  HADD2.F32 R82, -RZ, R65.reuse.H0_H0 ;  /* 0x20000041ff527230 */ /* 0x102fe40000004100 */
[----:B------:R-:W-:-:S02]  /*11af0*/  HADD2.F32 R83, -RZ, R65.H1_H1 ;  /* 0x30000041ff537230 */ /* 0x000fc40000004100 */
[--C-:B------:R-:W-:Y:S02]  /*11b00*/  HADD2.F32 R117, -RZ, R67.reuse.H0_H0 ;  /* 0x20000043ff757230 */ /* 0x100fe40000004100 */
[C---:B------:R-:W-:Y:S01]  /*11b10*/  FMUL.FTZ R65, R82.reuse, R121 ;  /* 0x0000007952417220 */ /* 0x040fe20000410000 */
[----:B------:R-:W-:Y:S02]  /*11b20*/  HADD2.F32 R71, -RZ, R67.H1_H1 ;  /* 0x30000043ff477230 */ /* 0x000fe40000004100 */
[-C--:B------:R-:W-:Y:S01]  /*11b30*/  FMUL.FTZ R67, R82, R119.reuse ;  /* 0x0000007752437220 */ /* 0x080fe20000410000 */
[----:B------:R-:W-:Y:S02]  /*11b40*/  HADD2.F32 R82, -RZ, R120.H0_H0 ;  /* 0x20000078ff527230 */ /* 0x000fe40000004100 */
[C---:B------:R-:W-:Y:S01]  /*11b50*/  FFMA.FTZ R65, R78.reuse, R119, -R65 ;  /* 0x000000774e417223 */ /* 0x040fe20000010841 */
[----:B------:R-:W-:Y:S02]  /*11b60*/  HADD2.F32 R79, -RZ, R64.H0_H0 ;  /* 0x20000040ff4f7230 */ /* 0x000fe40000004100 */
[C---:B------:R-:W-:Y:S01]  /*11b70*/  FMUL.FTZ R119, R83.reuse, R118 ;  /* 0x0000007653777220 */ /* 0x040fe20000410000 */
[----:B------:R-:W-:Y:S01]  /*11b80*/  FFMA.FTZ R67, R78, R121, R67 ;  /* 0x000000794e437223 */ /* 0x000fe20000010043 */
[----:B------:R-:W-:Y:S01]  /*11b90*/  FMUL.FTZ R121, R83, R82 ;  /* 0x0000005253797220 */ /* 0x000fe20000410000 */
[----:B------:R-:W-:-:S02]  /*11ba0*/  HADD2.F32 R87, -RZ, R66.H0_H0 ;  /* 0x20000042ff577230 */ /* 0x000fc40000004100 */
[C---:B------:R-:W-:Y:S01]  /*11bb0*/  FFMA.FTZ R78, R80.reuse, R82, -R119 ;  /* 0x00000052504e7223 */ /* 0x040fe20000010877 */
[C---:B------:R-:W-:Y:S01]  /*11bc0*/  FMUL.FTZ R82, R79.reuse, R116 ;  /* 0x000000744f527220 */ /* 0x040fe20000410000 */
[----:B------:R-:W-:Y:S02]  /*11bd0*/  HADD2.F32 R120, -RZ, R115.H0_H0 ;  /* 0x20000073ff787230 */ /* 0x000fe40000004100 */
[----:B------:R-:W-:Y:S01]  /*11be0*/  FMUL.FTZ R83, R79, R114 ;  /* 0x000000724f537220 */ /* 0x000fe20000410000 */
[----:B------:R-:W-:Y:S01]  /*11bf0*/  FFMA.FTZ R80, R80, R118, R121 ;  /* 0x0000007650507223 */ /* 0x000fe20000010079 */
[C---:B------:R-:W-:Y:S01]  /*11c00*/  FFMA.FTZ R79, R81.reuse, R114, -R82 ;  /* 0x00000072514f7223 */ /* 0x040fe20000010852 */
[----:B------:R-:W-:Y:S02]  /*11c10*/  HADD2.F32 R82, -RZ, R113.H0_H0 ;  /* 0x20000071ff527230 */ /* 0x000fe40000004100 */
[----:B------:R-:W-:Y:S01]  /*11c20*/  FFMA.FTZ R83, R81, R116, R83 ;  /* 0x0000007451537223 */ /* 0x000fe20000010053 */
[----:B------:R-:W-:Y:S01]  /*11c30*/  FMUL.FTZ R118, R87, R120 ;  /* 0x0000007857767220 */ /* 0x000fe20000410000 */
[----:B------:R-:W-:-:S02]  /*11c40*/  HADD2.F32 R116, -RZ, R115.H1_H1 ;  /* 0x30000073ff747230 */ /* 0x000fc40000004100 */
[----:B------:R-:W-:Y:S02]  /*11c50*/  HADD2.F32 R114, -RZ, R113.H1_H1 ;  /* 0x30000071ff727230 */ /* 0x000fe40000004100 */
[-C--:B------:R-:W-:Y:S01]  /*11c60*/  FMUL.FTZ R122, R87, R82.reuse ;  /* 0x00000052577a7220 */ /* 0x080fe20000410000 */
[--C-:B------:R-:W-:Y:S02]  /*11c70*/  HADD2.F32 R63, -RZ, R59.reuse.H0_H0 ;  /* 0x2000003bff3f7230 */ /* 0x100fe40000004100 */
[----:B------:R-:W-:Y:S01]  /*11c80*/  FFMA.FTZ R118, R57, R82, -R118 ;  /* 0x0000005239767223 */ /* 0x000fe20000010876 */
[C---:B------:R-:W-:Y:S01]  /*11c90*/  FMUL.FTZ R82, R117.reuse, R116 ;  /* 0x0000007475527220 */ /* 0x040fe20000410000 */
[----:B------:R-:W-:Y:S01]  /*11ca0*/  FMUL.FTZ R117, R117, R114 ;  /* 0x0000007275757220 */ /* 0x000fe20000410000 */
[----:B------:R-:W-:Y:S02]  /*11cb0*/  HADD2.F32 R59, -RZ, R59.H1_H1 ;  /* 0x3000003bff3b7230 */ /* 0x000fe40000004100 */
[----:B------:R-:W-:Y:S01]  /*11cc0*/  FFMA.FTZ R122, R57, R120, R122 ;  /* 0x00000078397a7223 */ /* 0x000fe2000001007a */
[----:B------:R-:W-:Y:S01]  /*11cd0*/  FFMA.FTZ R82, R63, R114, -R82 ;  /* 0x000000723f527223 */ /* 0x000fe20000010852 */
[----:B------:R-:W-:-:S02]  /*11ce0*/  HADD2.F32 R64, -RZ, R64.H1_H1 ;  /* 0x30000040ff407230 */ /* 0x000fc40000004100 */
[----:B------:R-:W-:Y:S01]  /*11cf0*/  FMUL.FTZ R120, R71, R62 ;  /* 0x0000003e47787220 */ /* 0x000fe20000410000 */
[----:B------:R-:W-:Y:S01]  /*11d00*/  FFMA.FTZ R117, R63, R116, R117 ;  /* 0x000000743f757223 */ /* 0x000fe20000010075 */
[-C--:B------:R-:W-:Y:S01]  /*11d10*/  FMUL.FTZ R114, R71, R70.reuse ;  /* 0x0000004647727220 */ /* 0x080fe20000410000 */
[----:B------:R-:W-:Y:S02]  /*11d20*/  HADD2.F32 R66, -RZ, R66.H1_H1 ;  /* 0x30000042ff427230 */ /* 0x000fe40000004100 */
        /* <DEDUP_REMOVED lines=8> */
[C---:B------:R-:W-:Y:S01]  /*11db0*/  FMUL.FTZ R71, R66.reuse, R63 ;  /* 0x0000003f42477220 */ /* 0x040fe20000410000 */
        /* <DEDUP_REMOVED lines=16> */
.L_x_2881:
[----:B------:R-:W-:Y:S05]  /*11ec0*/  BSYNC B1 ;  /* 0x0000000000017941 */ /* 0x000fea0003800000 */
.L_x_2880:
[----:B------:R-:W-:Y:S01]  /*11ed0*/  ISETP.GE.AND P0, PT, R89, R86, PT ;  /* 0x000000565900720c */ /* 0x000fe20003f06270 */
[----:B------:R-:W-:-:S12]  /*11ee0*/  BSSY B1, `(.L_x_2884) ;  /* 0x00000da000017945 */ /* 0x000fd80003800000 */
[----:B------:R-:W-:Y:S05]  /*11ef0*/  @P0 BRA `(.L_x_2885) ;  /* 0x0000000c00600947 */ /* 0x000fea0003800000 */
[----:B------:R2:W5:Y:S01]  /*11f00*/  LDL R115, [R1+0x84] ;  /* 0x0000840001737983 */ /* 0x0005620000100800 */
[----:B0-----:R-:W0:Y:S03]  /*11f10*/  LDC R64, c[0x0][0x3f4] ;  /* 0x0000fd00ff407b82 */ /* 0x001e260000000800 */
[----:B------:R2:W5:Y:S01]  /*11f20*/  LDL R87, [R1+0x64] ;  /* 0x0000640001577983 */ /* 0x0005620000100800 */
[C---:B------:R-:W-:Y:S01]  /*11f30*/  VIADD R113, R220.reuse, 0x20 ;  /* 0x00000020dc717836 */ /* 0x040fe20000000000 */
[----:B------:R-:W-:Y:S01]  /*11f40*/  BSSY B2, `(.L_x_2886) ;  /* 0x000006c000027945 */ /* 0x000fe20003800000 */
[----:B------:R-:W-:-:S03]  /*11f50*/  VIADD R114, R220, 0x20 ;  /* 0x00000020dc727836 */ /* 0x000fc60000000000 */
[----:B------:R-:W-:Y:S01]  /*11f60*/  SHF.L.U32 R113, R113, 0x6, RZ ;  /* 0x0000000671717819 */ /* 0x000fe200000006ff */
[----:B------:R-:W-:-:S03]  /*11f70*/  IMAD.SHL.U32 R114, R114, 0x40, RZ ;  /* 0x0000004072727824 */ /* 0x000fc600078e00ff */
[----:B------:R-:W-:Y:S02]  /*11f80*/  LOP3.LUT R113, R113, 0x1c0, RZ, 0xc0, !PT ;  /* 0x000001c071717812 */ /* 0x000fe400078ec0ff */
[----:B------:R-:W-:Y:S02]  /*11f90*/  LOP3.LUT R114, R114, 0x1c0, RZ, 0xc0, !PT ;  /* 0x000001c072727812 */ /* 0x000fe400078ec0ff */
[----:B------:R-:W-:Y:S02]  /*11fa0*/  SHF.R.U32.HI R113, RZ, 0x3, R113 ;  /* 0x00000003ff717819 */ /* 0x000fe40000011671 */
[-C--:B0-----:R-:W-:Y:S02]  /*11fb0*/  ISETP.GE.AND P0, PT, R16, R64.reuse, PT ;  /* 0x000000401000720c */ /* 0x081fe40003f06270 */
[----:B------:R-:W-:-:S11]  /*11fc0*/  ISETP.GE.AND P1, PT, R213, R64, PT ;  /* 0x00000040d500720c */ /* 0x000fd60003f26270 */
[----:B--2---:R-:W-:Y:S05]  /*11fd0*/  @P0 BRA `(.L_x_2887) ;  /* 0x0000000400880947 */ /* 0x004fea0003800000 */
[----:B-1----:R-:W-:Y:S01]  /*11fe0*/  LEA.HI R56, R64, R0, RZ, 0x1d ;  /* 0x0000000040387211 */ /* 0x002fe200078fe8ff */
[----:B------:R-:W-:Y:S01]  /*11ff0*/  HADD2.F32 R78, -RZ, R112.H1_H1 ;  /* 0x30000070ff4e7230 */ /* 0x000fe20000004100 */
[----:B-----5:R-:W-:Y:S01]  /*12000*/  R2UR UR4, R115 ;  /* 0x00000000730472ca */ /* 0x020fe200000e0000 */
[----:B------:R-:W-:Y:S01]  /*12010*/  HADD2.F32 R76, -RZ, R110.H1_H1 ;  /* 0x3000006eff4c7230 */ /* 0x000fe20000004100 */
[----:B------:R-:W-:Y:S01]  /*12020*/  SHF.R.S32.HI R59, RZ, 0x1f, R56 ;  /* 0x0000001fff3b7819 */ /* 0x000fe20000011438 */
[----:B------:R-:W-:Y:S01]  /*12030*/  IMAD.SHL.U32 R57, R56, 0x8, RZ ;  /* 0x0000000838397824 */ /* 0x000fe200078e00ff */
[C---:B------:R-:W-:Y:S01]  /*12040*/  LOP3.LUT R58, R114.reuse, 0x38, R16, 0xf8, !PT ;  /* 0x00000038723a7812 */ /* 0x040fe200078ef810 */
[----:B------:R-:W-:Y:S01]  /*12050*/  HADD2.F32 R112, -RZ, R112.H0_H0 ;  /* 0x20000070ff707230 */ /* 0x000fe20000004100 */
[----:B------:R-:W-:Y:S01]  /*12060*/  LEA.HI R59, R59, R56, RZ, 0x3 ;  /* 0x000000383b3b7211 */ /* 0x000fe200078f18ff */
[----:B------:R-:W-:Y:S01]  /*12070*/  HADD2.F32 R110, -RZ, R110.H0_H0 ;  /* 0x2000006eff6e7230 */ /* 0x000fe20000004100 */
[----:B------:R-:W-:-:S02]  /*12080*/  LOP3.LUT R56, R114, 0x38, R57, 0xf8, !PT ;  /* 0x0000003872387812 */ /* 0x000fc400078ef839 */
[----:B------:R-:W-:Y:S02]  /*12090*/  SHF.L.U32 R59, R59, 0xa, RZ ;  /* 0x0000000a3b3b7819 */ /* 0x000fe400000006ff */
[----:B------:R-:W-:Y:S02]  /*120a0*/  LOP3.LUT R60, R56, R113, RZ, 0x3c, !PT ;  /* 0x00000071383c7212 */ /* 0x000fe400078e3cff */
[----:B------:R-:W-:Y:S02]  /*120b0*/  LOP3.LUT R61, R59, 0x7fffe000, RZ, 0xc0, !PT ;  /* 0x7fffe0003b3d7812 */ /* 0x000fe400078ec0ff */
[----:B------:R-:W-:Y:S02]  /*120c0*/  LOP3.LUT R58, R87, R58, R113, 0xf6, !PT ;  /* 0x0000003a573a7212 */ /* 0x000fe400078ef671 */
[----:B------:R-:W-:Y:S02]  /*120d0*/  IADD3 R61, R60, R61, R87 ;  /* 0x0000003d3c3d7210 */ /* 0x000fe40007ffe057 */
[----:B------:R-:W-:-:S02]  /*120e0*/  LEA R65, R58, UR4, 0x1 ;  /* 0x000000043a417c11 */ /* 0x000fc4000f8e08ff */
[----:B------:R-:W-:Y:S01]  /*120f0*/  SHF.R.U32.HI R71, RZ, 0x10, R41 ;  /* 0x00000010ff477819 */ /* 0x000fe20000011629 */
[----:B------:R-:W-:Y:S01]  /*12100*/  IMAD R66, R61, 0x2, R22 ;  /* 0x000000023d427824 */ /* 0x000fe200078e0216 */
[--C-:B------:R-:W-:Y:S01]  /*12110*/  SHF.R.U64 R48, R48, 0x10, R49.reuse ;  /* 0x0000001030307819 */ /* 0x100fe20000001231 */
[----:B------:R-:W0:Y:S01]  /*12120*/  LDS.128 R56, [R65] ;  /* 0x0000000041387984 */ /* 0x000e220000000c00 */
[----:B------:R-:W-:Y:S01]  /*12130*/  SHF.R.U32.HI R77, RZ, 0x10, R49 ;  /* 0x00000010ff4d7819 */ /* 0x000fe20000011631 */
[----:B------:R-:W-:Y:S01]  /*12140*/  HADD2.F32 R71, -RZ, R71.H0_H0 ;  /* 0x20000047ff477230 */ /* 0x000fe20000004100 */
[----:B------:R-:W-:Y:S01]  /*12150*/  SHF.R.U64 R49, R40, 0x10, R41 ;  /* 0x0000001028317819 */ /* 0x000fe20000001229 */
[----:B------:R-:W1:Y:S01]  /*12160*/  LDS.128 R60, [R66+0x14400] ;  /* 0x01440000423c7984 */ /* 0x000e620000000c00 */
[--C-:B------:R-:W-:Y:S02]  /*12170*/  SHF.R.U64 R41, R42, 0x10, R43.reuse ;  /* 0x000000102a297819 */ /* 0x100fe4000000122b */
[----:B------:R-:W-:Y:S01]  /*12180*/  SHF.R.U32.HI R81, RZ, 0x10, R43 ;  /* 0x00000010ff517819 */ /* 0x000fe2000001162b */
[----:B------:R-:W-:Y:S01]  /*12190*/  HADD2.F32 R49, -RZ, R49.H0_H0 ;  /* 0x20000031ff317230 */ /* 0x000fe20000004100 */
[----:B------:R-:W-:-:S02]  /*121a0*/  SHF.R.U32.HI R83, RZ, 0x10, R51 ;  /* 0x00000010ff537819 */ /* 0x000fc40000011633 */
[----:B------:R-:W-:Y:S01]  /*121b0*/  SHF.R.U64 R40, R50, 0x10, R51 ;  /* 0x0000001032287819 */ /* 0x000fe20000001233 */
[--C-:B0-----:R-:W-:Y:S02]  /*121c0*/  HADD2.F32 R43, -RZ, R57.reuse.H0_H0 ;  /* 0x20000039ff2b7230 */ /* 0x101fe40000004100 */
[----:B------:R-:W-:Y:S02]  /*121d0*/  HADD2.F32 R57, -RZ, R57.H1_H1 ;  /* 0x30000039ff397230 */ /* 0x000fe40000004100 */
[--C-:B-1----:R-:W-:Y:S02]  /*121e0*/  HADD2.F32 R67, -RZ, R61.reuse.H0_H0 ;  /* 0x2000003dff437230 */ /* 0x102fe40000004100 */
[----:B------:R-:W-:Y:S02]  /*121f0*/  HADD2.F32 R68, -RZ, R61.H1_H1 ;  /* 0x3000003dff447230 */ /* 0x000fe40000004100 */
[----:B------:R-:W-:Y:S02]  /*12200*/  HADD2.F32 R61, -RZ, R60.H0_H0 ;  /* 0x2000003cff3d7230 */ /* 0x000fe40000004100 */
[C---:B------:R-:W-:Y:S01]  /*12210*/  FMUL.FTZ R80, R67.reuse, R78 ;  /* 0x0000004e43507220 */ /* 0x040fe20000410000 */
[----:B------:R-:W-:Y:S01]  /*12220*/  FMUL.FTZ R82, R67, R76 ;  /* 0x0000004c43527220 */ /* 0x000fe20000410000 */
[----:B------:R-:W-:-:S02]  /*12230*/  HADD2.F32 R67, -RZ, R77.H0_H0 ;  /* 0x2000004dff437230 */ /* 0x000fc40000004100 */
[C---:B------:R-:W-:Y:S01]  /*12240*/  FFMA.FTZ R80, R43.reuse, R76, -R80 ;  /* 0x0000004c2b507223 */ /* 0x040fe20000010850 */
[----:B------:R-:W-:Y:S02]  /*12250*/  HADD2.F32 R42, -RZ, R56.H0_H0 ;  /* 0x20000038ff2a7230 */ /* 0x000fe40000004100 */
[C---:B------:R-:W-:Y:S01]  /*12260*/  FMUL.FTZ R76, R68.reuse, R71 ;  /* 0x00000047444c7220 */ /* 0x040fe20000410000 */
[----:B------:R-:W-:Y:S01]  /*12270*/  FFMA.FTZ R82, R43, R78, R82 ;  /* 0x0000004e2b527223 */ /* 0x000fe20000010052 */
[----:B------:R-:W-:Y:S01]  /*12280*/  FMUL.FTZ R43, R61, R112 ;  /* 0x000000703d2b7220 */ /* 0x000fe20000410000 */
[-C--:B------:R-:W-:Y:S01]  /*12290*/  FMUL.FTZ R68, R68, R67.reuse ;  /* 0x0000004344447220 */ /* 0x080fe20000410000 */
[----:B------:R-:W-:Y:S01]  /*122a0*/  FFMA.FTZ R77, R57, R67, -R76 ;  /* 0x00000043394d7223 */ /* 0x000fe2000001084c */
[-C--:B------:R-:W-:Y:S01]  /*122b0*/  FMUL.FTZ R61, R61, R110.reuse ;  /* 0x0000006e3d3d7220 */ /* 0x080fe20000410000 */
[----:B------:R-:W-:Y:S02]  /*122c0*/  HADD2.F32 R67, -RZ, R111.H0_H0 ;  /* 0x2000006fff437230 */ /* 0x000fe40000004100 */
[----:B------:R-:W-:Y:S01]  /*122d0*/  FFMA.FTZ R110, R42, R110, -R43 ;  /* 0x0000006e2a6e7223 */ /* 0x000fe2000001082b */
[----:B------:R-:W-:-:S02]  /*122e0*/  HADD2.F32 R70, -RZ, R63.H0_H0 ;  /* 0x2000003fff467230 */ /* 0x000fc40000004100 */
[----:B------:R-:W-:Y:S01]  /*122f0*/  FFMA.FTZ R71, R57, R71, R68 ;  /* 0x0000004739477223 */ /* 0x000fe20000010044 */
[----:B------:R-:W-:Y:S02]  /*12300*/  HADD2.F32 R43, -RZ, R109.H0_H0 ;  /* 0x2000006dff2b7230 */ /* 0x000fe40000004100 */
[----:B------:R-:W-:Y:S01]  /*12310*/  FFMA.FTZ R61, R42, R112, R61 ;  /* 0x000000702a3d7223 */ /* 0x000fe2000001003d */
[----:B------:R-:W-:Y:S02]  /*12320*/  HADD2.F32 R111, -RZ, R111.H1_H1 ;  /* 0x3000006fff6f7230 */ /* 0x000fe40000004100 */
[----:B------:R-:W-:Y:S02]  /*12330*/  HADD2.F32 R109, -RZ, R109.H1_H1 ;  /* 0x3000006dff6d7230 */ /* 0x000fe40000004100 */
[----:B------:R-:W-:Y:S02]  /*12340*/  HADD2.F32 R69, -RZ, R62.H0_H0 ;  /* 0x2000003eff457230 */ /* 0x000fe40000004100 */
[----:B------:R-:W-:Y:S01]  /*12350*/  FMUL.FTZ R76, R70, R111 ;  /* 0x0000006f464c7220 */ /* 0x000fe20000410000 */
[----:B------:R-:W-:-:S02]  /*12360*/  HADD2.F32 R51, -RZ, R59.H0_H0 ;  /* 0x2000003bff337230 */ /* 0x000fc40000004100 */
[----:B------:R-:W-:Y:S01]  /*12370*/  FMUL.FTZ R70, R70, R109 ;  /* 0x0000006d46467220 */ /* 0x000fe20000410000 */
[----:B------:R-:W-:Y:S02]  /*12380*/  HADD2.F32 R50, -RZ, R58.H0_H0 ;  /* 0x2000003aff327230 */ /* 0x000fe40000004100 */
[C---:B------:R-:W-:Y:S01]  /*12390*/  FMUL.FTZ R57, R69.reuse, R67 ;  /* 0x0000004345397220 */ /* 0x040fe20000410000 */
[----:B------:R-:W-:Y:S02]  /*123a0*/  HADD2.F32 R63, -RZ, R63.H1_H1 ;  /* 0x3000003fff3f7230 */ /* 0x000fe40000004100 */
[----:B------:R-:W-:Y:S01]  /*123b0*/  FMUL.FTZ R79, R69, R43 ;  /* 0x0000002b454f7220 */ /* 0x000fe20000410000 */
[----:B------:R-:W-:Y:S02]  /*123c0*/  HADD2.F32 R68, -RZ, R81.H0_H0 ;  /* 0x20000051ff447230 */ /* 0x000fe40000004100 */
[----:B------:R-:W-:Y:S01]  /*123d0*/  FFMA.FTZ R76, R51, R109, -R76 ;  /* 0x0000006d334c7223 */ /* 0x000fe2000001084c */
[----:B------:R-:W-:-:S02]  /*123e0*/  HADD2.F32 R42, -RZ, R83.H0_H0 ;  /* 0x20000053ff2a7230 */ /* 0x000fc40000004100 */
[----:B------:R-:W-:Y:S01]  /*123f0*/  FFMA.FTZ R70, R51, R111, R70 ;  /* 0x0000006f33467223 */ /* 0x000fe20000010046 */
[----:B------:R-:W-:Y:S02]  /*12400*/  HADD2.F32 R59, -RZ, R59.H1_H1 ;  /* 0x3000003bff3b7230 */ /* 0x000fe40000004100 */
[----:B------:R-:W-:Y:S01]  /*12410*/  FFMA.FTZ R69, R50, R43, -R57 ;  /* 0x0000002b32457223 */ /* 0x000fe20000010839 */
[----:B------:R-:W-:Y:S02]  /*12420*/  HADD2.F32 R60, -RZ, R60.H1_H1 ;  /* 0x3000003cff3c7230 */ /* 0x000fe40000004100 */
[C---:B------:R-:W-:Y:S01]  /*12430*/  FMUL.FTZ R78, R63.reuse, R68 ;  /* 0x000000443f4e7220 */ /* 0x040fe20000410000 */
[----:B------:R-:W-:Y:S02]  /*12440*/  HADD2.F32 R62, -RZ, R62.H1_H1 ;  /* 0x3000003eff3e7230 */ /* 0x000fe40000004100 */
        /* <DEDUP_REMOVED lines=27> */
.L_x_2887:
[----:B------:R-:W-:Y:S05]  /*12600*/  BSYNC B2 ;  /* 0x0000000000027941 */ /* 0x000fea0003800000 */
.L_x_2886:
[----:B------:R-:W-:Y:S05]  /*12610*/  @P1 BRA `(.L_x_2885) ;  /* 0x0000000400981947 */ /* 0x000fea0003800000 */
[----:B0-----:R-:W-:Y:S01]  /*12620*/  LEA.HI R40, R20, R213, RZ, 0x6 ;  /* 0x000000d514287211 */ /* 0x001fe200078f30ff */
[----:B-1----:R-:W-:Y:S01]  /*12630*/  HADD2.F32 R59, -RZ, R105.H0_H0 ;  /* 0x20000069ff3b7230 */ /* 0x002fe20000004100 */
[----:B------:R-:W-:Y:S01]  /*12640*/  LEA.HI R64, R64, R85, RZ, 0x1d ;  /* 0x0000005540407211 */ /* 0x000fe200078fe8ff */
[--C-:B------:R-:W-:Y:S01]  /*12650*/  HADD2.F32 R61, -RZ, R108.reuse.H1_H1 ;  /* 0x3000006cff3d7230 */ /* 0x100fe20000004100 */
[----:B------:R-:W-:Y:S01]  /*12660*/  LOP3.LUT R42, R114, 0x38, R21, 0xf8, !PT ;  /* 0x00000038722a7812 */ /* 0x000fe200078ef815 */
[----:B------:R-:W-:Y:S01]  /*12670*/  IMAD.SHL.U32 R40, R40, 0x80, RZ ;  /* 0x0000008028287824 */ /* 0x000fe200078e00ff */
[----:B------:R-:W-:Y:S01]  /*12680*/  SHF.R.S32.HI R41, RZ, 0x1f, R64 ;  /* 0x0000001fff297819 */ /* 0x000fe20000011440 */
[----:B------:R-:W-:Y:S01]  /*12690*/  HADD2.F32 R108, -RZ, R108.H0_H0 ;  /* 0x2000006cff6c7230 */ /* 0x000fe20000004100 */
[----:B------:R-:W-:Y:S02]  /*126a0*/  LOP3.LUT R43, R42, R113, RZ, 0x3c, !PT ;  /* 0x000000712a2b7212 */ /* 0x000fe400078e3cff */
[----:B------:R-:W-:Y:S01]  /*126b0*/  LOP3.LUT R42, R40, 0xffffe000, RZ, 0xc0, !PT ;  /* 0xffffe000282a7812 */ /* 0x000fe200078ec0ff */
[----:B------:R-:W-:Y:S01]  /*126c0*/  IMAD.SHL.U32 R40, R64, 0x8, RZ ;  /* 0x0000000840287824 */ /* 0x000fe200078e00ff */
[----:B------:R-:W-:-:S02]  /*126d0*/  LEA.HI R41, R41, R64, RZ, 0x3 ;  /* 0x0000004029297211 */ /* 0x000fc400078f18ff */
[----:B-----5:R-:W-:Y:S02]  /*126e0*/  R2UR UR4, R115 ;  /* 0x00000000730472ca */ /* 0x020fe400000e0000 */
[----:B------:R-:W-:Y:S02]  /*126f0*/  LOP3.LUT R40, R114, 0x38, R40, 0xf8, !PT ;  /* 0x0000003872287812 */ /* 0x000fe400078ef828 */
[----:B------:R-:W-:Y:S02]  /*12700*/  SHF.L.U32 R41, R41, 0xa, RZ ;  /* 0x0000000a29297819 */ /* 0x000fe400000006ff */
[----:B------:R-:W-:Y:S02]  /*12710*/  LOP3.LUT R48, R40, R113, RZ, 0x3c, !PT ;  /* 0x0000007128307212 */ /* 0x000fe400078e3cff */
[----:B------:R-:W-:Y:S02]  /*12720*/  LOP3.LUT R57, R41, 0x7fffe000, RZ, 0xc0, !PT ;  /* 0x7fffe00029397812 */ /* 0x000fe400078ec0ff */
[----:B------:R-:W-:-:S02]  /*12730*/  IADD3 R42, R43, R42, R87 ;  /* 0x0000002a2b2a7210 */ /* 0x000fc40007ffe057 */
[----:B------:R-:W-:Y:S02]  /*12740*/  IADD3 R57, R48, R57, R87 ;  /* 0x0000003930397210 */ /* 0x000fe40007ffe057 */
[----:B------:R-:W-:Y:S02]  /*12750*/  LEA R56, R42, UR4, 0x1 ;  /* 0x000000042a387c11 */ /* 0x000fe4000f8e08ff */
        /* <DEDUP_REMOVED lines=8> */
[----:B------:R-:W-:-:S02]  /*127e0*/  SHF.R.U64 R70, R54, 0x10, R55 ;  /* 0x0000001036467819 */ /* 0x000fc40000001237 */
[----:B------:R-:W-:Y:S02]  /*127f0*/  SHF.R.U32.HI R66, RZ, 0x10, R55 ;  /* 0x00000010ff427819 */ /* 0x000fe40000011637 */
[--C-:B------:R-:W-:Y:S02]  /*12800*/  SHF.R.U32.HI R64, RZ, 0x10, R47.reuse ;  /* 0x00000010ff407819 */ /* 0x100fe4000001162f */
[----:B------:R-:W-:Y:S01]  /*12810*/  SHF.R.U64 R67, R46, 0x10, R47 ;  /* 0x000000102e437819 */ /* 0x000fe2000000122f */
[--C-:B0-----:R-:W-:Y:S02]  /*12820*/  HADD2.F32 R44, -RZ, R41.reuse.H0_H0 ;  /* 0x20000029ff2c7230 */ /* 0x101fe40000004100 */
[----:B------:R-:W-:Y:S02]  /*12830*/  HADD2.F32 R45, -RZ, R41.H1_H1 ;  /* 0x30000029ff2d7230 */ /* 0x000fe40000004100 */
[--C-:B-1----:R-:W-:Y:S02]  /*12840*/  HADD2.F32 R52, -RZ, R49.reuse.H0_H0 ;  /* 0x20000031ff347230 */ /* 0x102fe40000004100 */
[----:B------:R-:W-:-:S02]  /*12850*/  HADD2.F32 R53, -RZ, R49.H1_H1 ;  /* 0x30000031ff357230 */ /* 0x000fc40000004100 */
[----:B------:R-:W-:Y:S02]  /*12860*/  HADD2.F32 R49, -RZ, R48.H0_H0 ;  /* 0x20000030ff317230 */ /* 0x000fe40000004100 */
[C---:B------:R-:W-:Y:S01]  /*12870*/  FMUL.FTZ R63, R52.reuse, R61 ;  /* 0x0000003d343f7220 */ /* 0x040fe20000410000 */
[-C--:B------:R-:W-:Y:S01]  /*12880*/  FMUL.FTZ R65, R52, R59.reuse ;  /* 0x0000003b34417220 */ /* 0x080fe20000410000 */
[----:B------:R-:W-:Y:S02]  /*12890*/  HADD2.F32 R52, -RZ, R60.H0_H0 ;  /* 0x2000003cff347230 */ /* 0x000fe40000004100 */
[C---:B------:R-:W-:Y:S01]  /*128a0*/  FMUL.FTZ R60, R53.reuse, R58 ;  /* 0x0000003a353c7220 */ /* 0x040fe20000410000 */
[C---:B------:R-:W-:Y:S01]  /*128b0*/  FFMA.FTZ R63, R44.reuse, R59, -R63 ;  /* 0x0000003b2c3f7223 */ /* 0x040fe2000001083f */
[----:B------:R-:W-:Y:S01]  /*128c0*/  FFMA.FTZ R65, R44, R61, R65 ;  /* 0x0000003d2c417223 */ /* 0x000fe20000010041 */
[----:B------:R-:W-:Y:S02]  /*128d0*/  HADD2.F32 R44, -RZ, R105.H1_H1 ;  /* 0x30000069ff2c7230 */ /* 0x000fe40000004100 */
[----:B------:R-:W-:Y:S01]  /*128e0*/  FMUL.FTZ R62, R53, R52 ;  /* 0x00000034353e7220 */ /* 0x000fe20000410000 */
[----:B------:R-:W-:-:S02]  /*128f0*/  HADD2.F32 R41, -RZ, R40.H0_H0 ;  /* 0x20000028ff297230 */ /* 0x000fc40000004100 */
[----:B------:R-:W-:Y:S01]  /*12900*/  FFMA.FTZ R60, R45, R52, -R60 ;  /* 0x000000342d3c7223 */ /* 0x000fe2000001083c */
[----:B------:R-:W-:Y:S01]  /*12910*/  FMUL.FTZ R52, R49, R108 ;  /* 0x0000006c31347220 */ /* 0x000fe20000410000 */
[----:B------:R-:W-:Y:S01]  /*12920*/  FFMA.FTZ R62, R45, R58, R62 ;  /* 0x0000003a2d3e7223 */ /* 0x000fe2000001003e */
[----:B------:R-:W-:Y:S02]  /*12930*/  HADD2.F32 R54, -RZ, R50.H0_H0 ;  /* 0x20000032ff367230 */ /* 0x000fe40000004100 */
[-C--:B------:R-:W-:Y:S01]  /*12940*/  FMUL.FTZ R49, R49, R44.reuse ;  /* 0x0000002c31317220 */ /* 0x080fe20000410000 */
[----:B------:R-:W-:Y:S02]  /*12950*/  HADD2.F32 R53, -RZ, R107.H0_H0 ;  /* 0x2000006bff357230 */ /* 0x000fe40000004100 */
[C---:B------:R-:W-:Y:S01]  /*12960*/  FFMA.FTZ R58, R41.reuse, R44, -R52 ;  /* 0x0000002c293a7223 */ /* 0x040fe20000010834 */
[----:B------:R-:W-:Y:S02]  /*12970*/  HADD2.F32 R45, -RZ, R106.H1_H1 ;  /* 0x3000006aff2d7230 */ /* 0x000fe40000004100 */
[----:B------:R-:W-:Y:S01]  /*12980*/  FFMA.FTZ R108, R41, R108, R49 ;  /* 0x0000006c296c7223 */ /* 0x000fe20000010031 */
[----:B------:R-:W-:-:S02]  /*12990*/  HADD2.F32 R55, -RZ, R51.H0_H0 ;  /* 0x20000033ff377230 */ /* 0x000fc40000004100 */
[C---:B------:R-:W-:Y:S01]  /*129a0*/  FMUL.FTZ R41, R54.reuse, R53 ;  /* 0x0000003536297220 */ /* 0x040fe20000410000 */
[----:B------:R-:W-:Y:S02]  /*129b0*/  HADD2.F32 R52, -RZ, R107.H1_H1 ;  /* 0x3000006bff347230 */ /* 0x000fe40000004100 */
[----:B------:R-:W-:Y:S01]  /*129c0*/  FMUL.FTZ R49, R54, R45 ;  /* 0x0000002d36317220 */ /* 0x000fe20000410000 */
[----:B------:R-:W-:Y:S02]  /*129d0*/  HADD2.F32 R106, -RZ, R106.H0_H0 ;  /* 0x2000006aff6a7230 */ /* 0x000fe40000004100 */
[----:B------:R-:W-:Y:S02]  /*129e0*/  HADD2.F32 R54, -RZ, R64.H0_H0 ;  /* 0x20000040ff367230 */ /* 0x000fe40000004100 */
[C---:B------:R-:W-:Y:S01]  /*129f0*/  FMUL.FTZ R64, R55.reuse, R52 ;  /* 0x0000003437407220 */ /* 0x040fe20000410000 */
[----:B------:R-:W-:Y:S02]  /*12a00*/  HADD2.F32 R47, -RZ, R43.H0_H0 ;  /* 0x2000002bff2f7230 */ /* 0x000fe40000004100 */
[----:B------:R-:W-:Y:S01]  /*12a10*/  FMUL.FTZ R55, R55, R106 ;  /* 0x0000006a37377220 */ /* 0x000fe20000410000 */
[----:B------:R-:W-:-:S02]  /*12a20*/  HADD2.F32 R46, -RZ, R42.H0_H0 ;  /* 0x2000002aff2e7230 */ /* 0x000fc40000004100 */
[----:B------:R-:W-:Y:S02]  /*12a30*/  HADD2.F32 R51, -RZ, R51.H1_H1 ;  /* 0x30000033ff337230 */ /* 0x000fe40000004100 */
[C---:B------:R-:W-:Y:S01]  /*12a40*/  FFMA.FTZ R64, R47.reuse, R106, -R64 ;  /* 0x0000006a2f407223 */ /* 0x040fe20000010840 */
[----:B------:R-:W-:Y:S02]  /*12a50*/  HADD2.F32 R44, -RZ, R66.H0_H0 ;  /* 0x20000042ff2c7230 */ /* 0x000fe40000004100 */
[----:B------:R-:W-:Y:S01]  /*12a60*/  FFMA.FTZ R52, R47, R52, R55 ;  /* 0x000000342f347223 */ /* 0x000fe20000010037 */
[----:B------:R-:W-:Y:S02]  /*12a70*/  HADD2.F32 R43, -RZ, R43.H1_H1 ;  /* 0x3000002bff2b7230 */ /* 0x000fe40000004100 */
[----:B------:R-:W-:Y:S01]  /*12a80*/  FFMA.FTZ R59, R46, R45, -R41 ;  /* 0x0000002d2e3b7223 */ /* 0x000fe20000010829 */
[----:B------:R-:W-:Y:S02]  /*12a90*/  HADD2.F32 R48, -RZ, R48.H1_H1 ;  /* 0x30000030ff307230 */ /* 0x000fe40000004100 */
[C---:B------:R-:W-:Y:S01]  /*12aa0*/  FMUL.FTZ R66, R51.reuse, R54 ;  /* 0x0000003633427220 */ /* 0x040fe20000410000 */
[----:B------:R-:W-:Y:S01]  /*12ab0*/  FMUL.FTZ R68, R51, R44 ;  /* 0x0000002c33447220 */ /* 0x000fe20000410000 */
[----:B------:R-:W-:-:S02]  /*12ac0*/  HADD2.F32 R47, -RZ, R69.H0_H0 ;  /* 0x20000045ff2f7230 */ /* 0x000fc40000004100 */
[----:B------:R-:W-:Y:S01]  /*12ad0*/  FFMA.FTZ R46, R46, R53, R49 ;  /* 0x000000352e2e7223 */ /* 0x000fe20000010031 */
[----:B------:R-:W-:Y:S02]  /*12ae0*/  HADD2.F32 R41, -RZ, R71.H0_H0 ;  /* 0x20000047ff297230 */ /* 0x000fe40000004100 */
[C---:B------:R-:W-:Y:S01]  /*12af0*/  FFMA.FTZ R61, R43.reuse, R44, -R66 ;  /* 0x0000002c2b3d7223 */ /* 0x040fe20000010842 */
[----:B------:R-:W-:Y:S02]  /*12b00*/  HADD2.F32 R50, -RZ, R50.H1_H1 ;  /* 0x30000032ff327230 */ /* 0x000fe40000004100 */
        /* <DEDUP_REMOVED lines=23> */
.L_x_2885:
[----:B------:R-:W-:Y:S05]  /*12c80*/  BSYNC B1 ;  /* 0x0000000000017941 */ /* 0x000fea0003800000 */
.L_x_2884:
[----:B0-2---:R-:W-:Y:S01]  /*12c90*/  VIADD R40, R220, 0x40 ;  /* 0x00000040dc287836 */ /* 0x005fe20000000000 */
[----:B------:R-:W-:Y:S04]  /*12ca0*/  BSSY B1, `(.L_x_2888) ;  /* 0x00000d7000017945 */ /* 0x000fe80003800000 */
[----:B------:R-:W-:-:S13]  /*12cb0*/  ISETP.GE.AND P0, PT, R40, R86, PT ;  /* 0x000000562800720c */ /* 0x000fda0003f06270 */
[----:B------:R-:W-:Y:S05]  /*12cc0*/  @P0 BRA `(.L_x_2889) ;  /* 0x0000000c00500947 */ /* 0x000fea0003800000 */
[----:B------:R0:W5:Y:S01]  /*12cd0*/  LDL R69, [R1+0x84] ;  /* 0x0000840001457983 */ /* 0x0001620000100800 */
[----:B------:R-:W2:Y:S03]  /*12ce0*/  LDC R49, c[0x0][0x3f4] ;  /* 0x0000fd00ff317b82 */ /* 0x000ea60000000800 */
[----:B------:R0:W5:Y:S01]  /*12cf0*/  LDL R68, [R1+0x60] ;  /* 0x0000600001447983 */ /* 0x0001620000100800 */
[----:B------:R-:W-:Y:S01]  /*12d00*/  IMAD.SHL.U32 R50, R40, 0x40, RZ ;  /* 0x0000004028327824 */ /* 0x000fe200078e00ff */
[----:B------:R-:W-:Y:S04]  /*12d10*/  BSSY B2, `(.L_x_2890) ;  /* 0x0000068000027945 */ /* 0x000fe80003800000 */
[----:B------:R-:W-:-:S04]  /*12d20*/  LOP3.LUT R50, R50, 0x1c0, RZ, 0xc0, !PT ;  /* 0x000001c032327812 */ /* 0x000fc800078ec0ff */
[----:B------:R-:W-:Y:S02]  /*12d30*/  SHF.R.U32.HI R48, RZ, 0x3, R50 ;  /* 0x00000003ff307819 */ /* 0x000fe40000011632 */
[-C--:B--2---:R-:W-:Y:S02]  /*12d40*/  ISETP.GE.AND P0, PT, R16, R49.reuse, PT ;  /* 0x000000311000720c */ /* 0x084fe40003f06270 */
[----:B------:R-:W-:-:S11]  /*12d50*/  ISETP.GE.AND P1, PT, R213, R49, PT ;  /* 0x00000031d500720c */ /* 0x000fd60003f26270 */
[----:B0-----:R-:W-:Y:S05]  /*12d60*/  @P0 BRA `(.L_x_2891) ;  /* 0x0000000400880947 */ /* 0x001fea0003800000 */
[----:B------:R-:W-:Y:S01]  /*12d70*/  LEA.HI R40, R49, R0, RZ, 0x1d ;  /* 0x0000000031287211 */ /* 0x000fe200078fe8ff */
[----:B-1----:R-:W-:Y:S01]  /*12d80*/  HADD2.F32 R56, -RZ, R102.H1_H1 ;  /* 0x30000066ff387230 */ /* 0x002fe20000004100 */
[----:B-----5:R-:W-:Y:S01]  /*12d90*/  R2UR UR4, R69 ;  /* 0x00000000450472ca */ /* 0x020fe200000e0000 */
[--C-:B------:R-:W-:Y:S01]  /*12da0*/  HADD2.F32 R54, -RZ, R103.reuse.H1_H1 ;  /* 0x30000067ff367230 */ /* 0x100fe20000004100 */
[----:B------:R-:W-:Y:S01]  /*12db0*/  SHF.R.S32.HI R43, RZ, 0x1f, R40 ;  /* 0x0000001fff2b7819 */ /* 0x000fe20000011428 */
[----:B------:R-:W-:Y:S01]  /*12dc0*/  HADD2.F32 R103, -RZ, R103.H0_H0 ;  /* 0x20000067ff677230 */ /* 0x000fe20000004100 */
[----:B------:R-:W-:Y:S02]  /*12dd0*/  LOP3.LUT R45, R50, 0x38, R16, 0xf8, !PT ;  /* 0x00000038322d7812 */ /* 0x000fe400078ef810 */
[----:B------:R-:W-:Y:S02]  /*12de0*/  LEA.HI R43, R43, R40, RZ, 0x3 ;  /* 0x000000282b2b7211 */ /* 0x000fe400078f18ff */
[----:B------:R-:W-:-:S02]  /*12df0*/  SHF.L.U32 R41, R40, 0x3, RZ ;  /* 0x0000000328297819 */ /* 0x000fc400000006ff */
[----:B------:R-:W-:Y:S01]  /*12e00*/  LOP3.LUT R45, R68, R45, R48, 0xf6, !PT ;  /* 0x0000002d442d7212 */ /* 0x000fe200078ef630 */
[----:B------:R-:W-:Y:S01]  /*12e10*/  IMAD.SHL.U32 R43, R43, 0x400, RZ ;  /* 0x000004002b2b7824 */ /* 0x000fe200078e00ff */
[----:B------:R-:W-:Y:S02]  /*12e20*/  LOP3.LUT R41, R50, 0x38, R41, 0xf8, !PT ;  /* 0x0000003832297812 */ /* 0x000fe400078ef829 */
[----:B------:R-:W-:Y:S02]  /*12e30*/  LEA R51, R45, UR4, 0x1 ;  /* 0x000000042d337c11 */ /* 0x000fe4000f8e08ff */
[----:B------:R-:W-:Y:S02]  /*12e40*/  LOP3.LUT R44, R41, R48, RZ, 0x3c, !PT ;  /* 0x00000030292c7212 */ /* 0x000fe400078e3cff */
[----:B------:R-:W-:Y:S02]  /*12e50*/  LOP3.LUT R45, R43, 0x7fffe000, RZ, 0xc0, !PT ;  /* 0x7fffe0002b2d7812 */ /* 0x000fe400078ec0ff */
[----:B------:R-:W0:Y:S01]  /*12e60*/  LDS.128 R40, [R51] ;  /* 0x0000000033287984 */ /* 0x000e220000000c00 */
[----:B------:R-:W-:-:S02]  /*12e70*/  SHF.R.U64 R63, R32, 0x10, R33 ;  /* 0x00000010203f7819 */ /* 0x000fc40000001221 */
[----:B------:R-:W-:Y:S02]  /*12e80*/  IADD3 R45, R44, R45, R68 ;  /* 0x0000002d2c2d7210 */ /* 0x000fe40007ffe044 */
[----:B------:R-:W-:Y:S02]  /*12e90*/  SHF.R.U32.HI R58, RZ, 0x10, R33 ;  /* 0x00000010ff3a7819 */ /* 0x000fe40000011621 */
[--C-:B------:R-:W-:Y:S01]  /*12ea0*/  SHF.R.U64 R67, R28, 0x10, R29.reuse ;  /* 0x000000101c437819 */ /* 0x100fe2000000121d */
[----:B------:R-:W-:Y:S01]  /*12eb0*/  IMAD R52, R45, 0x2, R22 ;  /* 0x000000022d347824 */ /* 0x000fe200078e0216 */
[----:B------:R-:W-:Y:S01]  /*12ec0*/  SHF.R.U32.HI R53, RZ, 0x10, R29 ;  /* 0x00000010ff357819 */ /* 0x000fe2000001161d */
[----:B------:R-:W-:Y:S01]  /*12ed0*/  HADD2.F32 R58, -RZ, R58.H0_H0 ;  /* 0x2000003aff3a7230 */ /* 0x000fe20000004100 */
[--C-:B------:R-:W-:Y:S02]  /*12ee0*/  SHF.R.U64 R61, R34, 0x10, R35.reuse ;  /* 0x00000010223d7819 */ /* 0x100fe40000001223 */
[----:B------:R-:W1:Y:S01]  /*12ef0*/  LDS.128 R44, [R52+0x14400] ;  /* 0x01440000342c7984 */ /* 0x000e620000000c00 */
[----:B------:R-:W-:-:S02]  /*12f00*/  SHF.R.U32.HI R59, RZ, 0x10, R35 ;  /* 0x00000010ff3b7819 */ /* 0x000fc40000011623 */
[--C-:B------:R-:W-:Y:S02]  /*12f10*/  SHF.R.U32.HI R65, RZ, 0x10, R31.reuse ;  /* 0x00000010ff417819 */ /* 0x100fe4000001161f */
[----:B------:R-:W-:Y:S01]  /*12f20*/  SHF.R.U64 R66, R30, 0x10, R31 ;  /* 0x000000101e427819 */ /* 0x000fe2000000121f */
[--C-:B0-----:R-:W-:Y:S02]  /*12f30*/  HADD2.F32 R29, -RZ, R41.reuse.H0_H0 ;  /* 0x20000029ff1d7230 */ /* 0x101fe40000004100 */
[----:B------:R-:W-:Y:S02]  /*12f40*/  HADD2.F32 R41, -RZ, R41.H1_H1 ;  /* 0x30000029ff297230 */ /* 0x000fe40000004100 */
[----:B------:R-:W-:Y:S02]  /*12f50*/  HADD2.F32 R28, -RZ, R40.H0_H0 ;  /* 0x20000028ff1c7230 */ /* 0x000fe40000004100 */
[----:B------:R-:W-:Y:S02]  /*12f60*/  HADD2.F32 R30, -RZ, R42.H0_H0 ;  /* 0x2000002aff1e7230 */ /* 0x000fe40000004100 */
[----:B------:R-:W-:-:S02]  /*12f70*/  HADD2.F32 R31, -RZ, R43.H0_H0 ;  /* 0x2000002bff1f7230 */ /* 0x000fc40000004100 */
[----:B------:R-:W-:Y:S02]  /*12f80*/  HADD2.F32 R43, -RZ, R43.H1_H1 ;  /* 0x3000002bff2b7230 */ /* 0x000fe40000004100 */
[----:B------:R-:W-:Y:S02]  /*12f90*/  HADD2.F32 R40, -RZ, R40.H1_H1 ;  /* 0x30000028ff287230 */ /* 0x000fe40000004100 */
[--C-:B-1----:R-:W-:Y:S02]  /*12fa0*/  HADD2.F32 R33, -RZ, R45.reuse.H0_H0 ;  /* 0x2000002dff217230 */ /* 0x102fe40000004100 */
[----:B------:R-:W-:Y:S02]  /*12fb0*/  HADD2.F32 R45, -RZ, R45.H1_H1 ;  /* 0x3000002dff2d7230 */ /* 0x000fe40000004100 */
[----:B------:R-:W-:Y:S02]  /*12fc0*/  HADD2.F32 R32, -RZ, R44.H0_H0 ;  /* 0x2000002cff207230 */ /* 0x000fe40000004100 */
[C---:B------:R-:W-:Y:S01]  /*12fd0*/  FMUL.FTZ R60, R33.reuse, R56 ;  /* 0x00000038213c7220 */ /* 0x040fe20000410000 */
[----:B------:R-:W-:Y:S01]  /*12fe0*/  FMUL.FTZ R62, R33, R54 ;  /* 0x00000036213e7220 */ /* 0x000fe20000410000 */
[----:B------:R-:W-:-:S02]  /*12ff0*/  HADD2.F32 R33, -RZ, R102.H0_H0 ;  /* 0x20000066ff217230 */ /* 0x000fc40000004100 */
[----:B------:R-:W-:Y:S01]  /*13000*/  FMUL.FTZ R64, R45, R58 ;  /* 0x0000003a2d407220 */ /* 0x000fe20000410000 */
[C---:B------:R-:W-:Y:S01]  /*13010*/  FFMA.FTZ R60, R29.reuse, R54, -R60 ;  /* 0x000000361d3c7223 */ /* 0x040fe2000001083c */
[----:B------:R-:W-:Y:S02]  /*13020*/  HADD2.F32 R54, -RZ, R53.H0_H0 ;  /* 0x20000035ff367230 */ /* 0x000fe40000004100 */
[----:B------:R-:W-:Y:S01]  /*13030*/  FFMA.FTZ R62, R29, R56, R62 ;  /* 0x000000381d3e7223 */ /* 0x000fe2000001003e */
[C---:B------:R-:W-:Y:S01]  /*13040*/  FMUL.FTZ R29, R32.reuse, R33 ;  /* 0x00000021201d7220 */ /* 0x040fe20000410000 */
[-C--:B------:R-:W-:Y:S01]  /*13050*/  FMUL.FTZ R32, R32, R103.reuse ;  /* 0x0000006720207220 */ /* 0x080fe20000410000 */
[----:B------:R-:W-:Y:S02]  /*13060*/  HADD2.F32 R34, -RZ, R46.H0_H0 ;  /* 0x2000002eff227230 */ /* 0x000fe40000004100 */
[-C--:B------:R-:W-:Y:S01]  /*13070*/  FMUL.FTZ R56, R45, R54.reuse ;  /* 0x000000362d387220 */ /* 0x080fe20000410000 */
[----:B------:R-:W-:Y:S01]  /*13080*/  FFMA.FTZ R53, R41, R54, -R64 ;  /* 0x0000003629357223 */ /* 0x000fe20000010840 */
[----:B------:R-:W-:Y:S01]  /*13090*/  FFMA.FTZ R103, R28, R103, -R29 ;  /* 0x000000671c677223 */ /* 0x000fe2000001081d */
[----:B------:R-:W-:-:S02]  /*130a0*/  HADD2.F32 R35, -RZ, R47.H0_H0 ;  /* 0x2000002fff237230 */ /* 0x000fc40000004100 */
[----:B------:R-:W-:Y:S01]  /*130b0*/  FFMA.FTZ R55, R41, R58, R56 ;  /* 0x0000003a29377223 */ /* 0x000fe20000010038 */
[----:B------:R-:W-:Y:S01]  /*130c0*/  FFMA.FTZ R41, R28, R33, R32 ;  /* 0x000000211c297223 */ /* 0x000fe20000010020 */
[--C-:B------:R-:W-:Y:S02]  /*130d0*/  HADD2.F32 R45, -RZ, R101.reuse.H0_H0 ;  /* 0x20000065ff2d7230 */ /* 0x100fe40000004100 */
[--C-:B------:R-:W-:Y:S02]  /*130e0*/  HADD2.F32 R29, -RZ, R104.reuse.H0_H0 ;  /* 0x20000068ff1d7230 */ /* 0x100fe40000004100 */
[----:B------:R-:W-:Y:S02]  /*130f0*/  HADD2.F32 R32, -RZ, R101.H1_H1 ;  /* 0x30000065ff207230 */ /* 0x000fe40000004100 */
[C---:B------:R-:W-:Y:S01]  /*13100*/  FMUL.FTZ R33, R34.reuse, R45 ;  /* 0x0000002d22217220 */ /* 0x040fe20000410000 */
[----:B------:R-:W-:Y:S02]  /*13110*/  HADD2.F32 R104, -RZ, R104.H1_H1 ;  /* 0x30000068ff687230 */ /* 0x000fe40000004100 */
[----:B------:R-:W-:Y:S01]  /*13120*/  FMUL.FTZ R57, R34, R29 ;  /* 0x0000001d22397220 */ /* 0x000fe20000410000 */
[----:B------:R-:W-:-:S02]  /*13130*/  HADD2.F32 R47, -RZ, R47.H1_H1 ;  /* 0x3000002fff2f7230 */ /* 0x000fc40000004100 */
[C---:B------:R-:W-:Y:S01]  /*13140*/  FMUL.FTZ R56, R35.reuse, R32 ;  /* 0x0000002023387220 */ /* 0x040fe20000410000 */
[----:B------:R-:W-:Y:S02]  /*13150*/  HADD2.F32 R34, -RZ, R59.H0_H0 ;  /* 0x2000003bff227230 */ /* 0x000fe40000004100 */
[----:B------:R-:W-:Y:S01]  /*13160*/  FMUL.FTZ R35, R35, R104 ;  /* 0x0000006823237220 */ /* 0x000fe20000410000 */
[----:B------:R-:W-:Y:S02]  /*13170*/  HADD2.F32 R28, -RZ, R65.H0_H0 ;  /* 0x20000041ff1c7230 */ /* 0x000fe40000004100 */
[C---:B------:R-:W-:Y:S01]  /*13180*/  FFMA.FTZ R54, R30.reuse, R29, -R33 ;  /* 0x0000001d1e367223 */ /* 0x040fe20000010821 */
[----:B------:R-:W-:Y:S01]  /*13190*/  FFMA.FTZ R57, R30, R45, R57 ;  /* 0x0000002d1e397223 */ /* 0x000fe20000010039 */
[----:B------:R-:W-:Y:S01]  /*131a0*/  FFMA.FTZ R30, R31, R32, R35 ;  /* 0x000000201f1e7223 */ /* 0x000fe20000010023 */
[----:B------:R-:W-:Y:S02]  /*131b0*/  HADD2.F32 R44, -RZ, R44.H1_H1 ;  /* 0x3000002cff2c7230 */ /* 0x000fe40000004100 */
[----:B------:R-:W-:Y:S01]  /*131c0*/  FMUL.FTZ R58, R47, R34 ;  /* 0x000000222f3a7220 */ /* 0x000fe20000410000 */
[----:B------:R-:W-:-:S02]  /*131d0*/  HADD2.F32 R46, -RZ, R46.H1_H1 ;  /* 0x3000002eff2e7230 */ /* 0x000fc40000004100 */
[----:B------:R-:W-:Y:S01]  /*131e0*/  FFMA.FTZ R56, R31, R104, -R56 ;  /* 0x000000681f387223 */ /* 0x000fe20000010838 */
        /* <DEDUP_REMOVED lines=10> */
[-C--:B------:R-:W-:Y:S01]  /*13290*/  FMUL.FTZ R44, R44, R29.reuse ;  /* 0x0000001d2c2c7220 */ /* 0x080fe20000410000 */
[----:B------:R-:W-:Y:S01]  /*132a0*/  FFMA.FTZ R28, R40, R29, -R43 ;  /* 0x0000001d281c7223 */ /* 0x000fe2000001082b */
[-C--:B------:R-:W-:Y:S01]  /*132b0*/  FMUL.FTZ R46, R46, R31.reuse ;  /* 0x0000001f2e2e7220 */ /* 0x080fe20000410000 */
        /* <DEDUP_REMOVED lines=13> */
.L_x_2891:
[----:B------:R-:W-:Y:S05]  /*13390*/  BSYNC B2 ;  /* 0x0000000000027941 */ /* 0x000fea0003800000 */
.L_x_2890:
[----:B------:R-:W-:Y:S05]  /*133a0*/  @P1 BRA `(.L_x_2889) ;  /* 0x0000000400981947 */ /* 0x000fea0003800000 */
[----:B0-----:R-:W-:Y:S01]  /*133b0*/  LEA.HI R28, R20, R213, RZ, 0x6 ;  /* 0x000000d5141c7211 */ /* 0x001fe200078f30ff */
[----:B------:R-:W-:Y:S01]  /*133c0*/  HADD2.F32 R43, -RZ, R94.H0_H0 ;  /* 0x2000005eff2b7230 */ /* 0x000fe20000004100 */
[----:B------:R-:W-:Y:S01]  /*133d0*/  LEA.HI R49, R49, R85, RZ, 0x1d ;  /* 0x0000005531317211 */ /* 0x000fe200078fe8ff */
[----:B------:R-:W-:Y:S01]  /*133e0*/  HADD2.F32 R41, -RZ, R96.H1_H1 ;  /* 0x30000060ff297230 */ /* 0x000fe20000004100 */
[----:B------:R-:W-:Y:S01]  /*133f0*/  LOP3.LUT R31, R50, 0x38, R21, 0xf8, !PT ;  /* 0x00000038321f7812 */ /* 0x000fe200078ef815 */
[----:B------:R-:W-:Y:S01]  /*13400*/  IMAD.SHL.U32 R29, R28, 0x80, RZ ;  /* 0x000000801c1d7824 */ /* 0x000fe200078e00ff */
[----:B------:R-:W-:Y:S01]  /*13410*/  SHF.R.S32.HI R28, RZ, 0x1f, R49 ;  /* 0x0000001fff1c7819 */ /* 0x000fe20000011431 */
[----:B------:R-:W-:Y:S01]  /*13420*/  HADD2.F32 R94, -RZ, R94.H1_H1 ;  /* 0x3000005eff5e7230 */ /* 0x000fe20000004100 */
[----:B------:R-:W-:Y:S01]  /*13430*/  LOP3.LUT R31, R31, R48, RZ, 0x3c, !PT ;  /* 0x000000301f1f7212 */ /* 0x000fe200078e3cff */
[----:B------:R-:W-:Y:S01]  /*13440*/  HADD2.F32 R96, -RZ, R96.H0_H0 ;  /* 0x20000060ff607230 */ /* 0x000fe20000004100 */
[----:B------:R-:W-:-:S02]  /*13450*/  LEA.HI R28, R28, R49, RZ, 0x3 ;  /* 0x000000311c1c7211 */ /* 0x000fc400078f18ff */
[----:B------:R-:W-:Y:S02]  /*13460*/  LOP3.LUT R30, R29, 0xffffe000, RZ, 0xc0, !PT ;  /* 0xffffe0001d1e7812 */ /* 0x000fe400078ec0ff */
[----:B------:R-:W-:Y:S01]  /*13470*/  SHF.L.U32 R29, R49, 0x3, RZ ;  /* 0x00000003311d7819 */ /* 0x000fe200000006ff */
[----:B------:R-:W-:Y:S01]  /*13480*/  IMAD.SHL.U32 R28, R28, 0x400, RZ ;  /* 0x000004001c1c7824 */ /* 0x000fe200078e00ff */
[----:B-----5:R-:W-:Y:S02]  /*13490*/  R2UR UR4, R69 ;  /* 0x00000000450472ca */ /* 0x020fe400000e0000 */
[----:B------:R-:W-:Y:S02]  /*134a0*/  LOP3.LUT R29, R50, 0x38, R29, 0xf8, !PT ;  /* 0x00000038321d7812 */ /* 0x000fe400078ef81d */
[----:B------:R-:W-:Y:S02]  /*134b0*/  LOP3.LUT R33, R28, 0x7fffe000, RZ, 0xc0, !PT ;  /* 0x7fffe0001c217812 */ /* 0x000fe400078ec0ff */
[----:B------:R-:W-:-:S02]  /*134c0*/  LOP3.LUT R48, R29, R48, RZ, 0x3c, !PT ;  /* 0x000000301d307212 */ /* 0x000fc400078e3cff */
[--C-:B------:R-:W-:Y:S02]  /*134d0*/  IADD3 R30, R31, R30, R68.reuse ;  /* 0x0000001e1f1e7210 */ /* 0x100fe40007ffe044 */
[----:B------:R-:W-:Y:S02]  /*134e0*/  IADD3 R33, R48, R33, R68 ;  /* 0x0000002130217210 */ /* 0x000fe40007ffe044 */
[--C-:B------:R-:W-:Y:S02]  /*134f0*/  SHF.R.U64 R47, R38, 0x10, R39.reuse ;  /* 0x00000010262f7819 */ /* 0x100fe40000001227 */
[----:B------:R-:W-:Y:S01]  /*13500*/  LEA R55, R30, UR4, 0x1 ;  /* 0x000000041e377c11 */ /* 0x000fe2000f8e08ff */
[----:B------:R-:W-:Y:S01]  /*13510*/  IMAD R40, R33, 0x2, R22 ;  /* 0x0000000221287824 */ /* 0x000fe200078e0216 */
[----:B------:R-:W-:Y:S02]  /*13520*/  SHF.R.U32.HI R46, RZ, 0x10, R39 ;  /* 0x00000010ff2e7819 */ /* 0x000fe40000011627 */
[--C-:B------:R-:W-:Y:S01]  /*13530*/  SHF.R.U64 R52, R26, 0x10, R27.reuse ;  /* 0x000000101a347819 */ /* 0x100fe2000000121b */
[----:B------:R-:W0:Y:S01]  /*13540*/  LDS.128 R28, [R55] ;  /* 0x00000000371c7984 */ /* 0x000e220000000c00 */
[----:B------:R-:W-:Y:S01]  /*13550*/  SHF.R.U32.HI R44, RZ, 0x10, R27 ;  /* 0x00000010ff2c7819 */ /* 0x000fe2000001161b */
[----:B------:R-:W-:Y:S01]  /*13560*/  HADD2.F32 R46, -RZ, R46.H0_H0 ;  /* 0x2000002eff2e7230 */ /* 0x000fe20000004100 */
[----:B------:R-:W-:Y:S01]  /*13570*/  SHF.R.U32.HI R49, RZ, 0x10, R37 ;  /* 0x00000010ff317819 */ /* 0x000fe20000011625 */
[----:B------:R-:W2:Y:S01]  /*13580*/  LDS.128 R32, [R40+0x14400] ;  /* 0x0144000028207984 */ /* 0x000ea20000000c00 */
[----:B------:R-:W-:-:S02]  /*13590*/  SHF.R.U64 R54, R24, 0x10, R25 ;  /* 0x0000001018367819 */ /* 0x000fc40000001219 */
[----:B------:R-:W-:Y:S02]  /*135a0*/  SHF.R.U32.HI R53, RZ, 0x10, R25 ;  /* 0x00000010ff357819 */ /* 0x000fe40000011619 */
[----:B------:R-:W-:Y:S01]  /*135b0*/  SHF.R.U64 R51, R36, 0x10, R37 ;  /* 0x0000001024337819 */ /* 0x000fe20000001225 */
[--C-:B0-----:R-:W-:Y:S02]  /*135c0*/  HADD2.F32 R27, -RZ, R31.reuse.H0_H0 ;  /* 0x2000001fff1b7230 */ /* 0x101fe40000004100 */
[----:B------:R-:W-:Y:S02]  /*135d0*/  HADD2.F32 R31, -RZ, R31.H1_H1 ;  /* 0x3000001fff1f7230 */ /* 0x000fe40000004100 */
[--C-:B--2---:R-:W-:Y:S02]  /*135e0*/  HADD2.F32 R38, -RZ, R35.reuse.H0_H0 ;  /* 0x20000023ff267230 */ /* 0x104fe40000004100 */
[----:B------:R-:W-:Y:S02]  /*135f0*/  HADD2.F32 R39, -RZ, R35.H1_H1 ;  /* 0x30000023ff277230 */ /* 0x000fe40000004100 */
[----:B------:R-:W-:-:S02]  /*13600*/  HADD2.F32 R35, -RZ, R33.H0_H0 ;  /* 0x20000021ff237230 */ /* 0x000fc40000004100 */
[C---:B------:R-:W-:Y:S01]  /*13610*/  FMUL.FTZ R42, R38.reuse, R43 ;  /* 0x0000002b262a7220 */ /* 0x040fe20000410000 */
[-C--:B------:R-:W-:Y:S01]  /*13620*/  FMUL.FTZ R38, R38, R41.reuse ;  /* 0x0000002926267220 */ /* 0x080fe20000410000 */
[----:B------:R-:W-:Y:S01]  /*13630*/  FMUL.FTZ R48, R39, R46 ;  /* 0x0000002e27307220 */ /* 0x000fe20000410000 */
[----:B------:R-:W-:Y:S02]  /*13640*/  HADD2.F32 R25, -RZ, R29.H0_H0 ;  /* 0x2000001dff197230 */ /* 0x000fe40000004100 */
[C---:B------:R-:W-:Y:S01]  /*13650*/  FFMA.FTZ R45, R27.reuse, R41, -R42 ;  /* 0x000000291b2d7223 */ /* 0x040fe2000001082a */
[----:B------:R-:W-:Y:S02]  /*13660*/  HADD2.F32 R42, -RZ, R44.H0_H0 ;  /* 0x2000002cff2a7230 */ /* 0x000fe40000004100 */
[----:B------:R-:W-:Y:S01]  /*13670*/  FFMA.FTZ R43, R27, R43, R38 ;  /* 0x0000002b1b2b7223 */ /* 0x000fe20000010026 */
[----:B------:R-:W-:Y:S02]  /*13680*/  HADD2.F32 R44, -RZ, R93.H0_H0 ;  /* 0x2000005dff2c7230 */ /* 0x000fe40000004100 */
[----:B------:R-:W-:-:S02]  /*13690*/  HADD2.F32 R38, -RZ, R95.H1_H1 ;  /* 0x3000005fff267230 */ /* 0x000fc40000004100 */
[-C--:B------:R-:W-:Y:S01]  /*136a0*/  FMUL.FTZ R50, R39, R42.reuse ;  /* 0x0000002a27327220 */ /* 0x080fe20000410000 */
[----:B------:R-:W-:Y:S01]  /*136b0*/  FFMA.FTZ R48, R31, R42, -R48 ;  /* 0x0000002a1f307223 */ /* 0x000fe20000010830 */
[----:B------:R-:W-:Y:S02]  /*136c0*/  HADD2.F32 R36, -RZ, R33.H1_H1 ;  /* 0x30000021ff247230 */ /* 0x000fe40000004100 */
        /* <DEDUP_REMOVED lines=8> */
[----:B------:R-:W-:Y:S01]  /*13750*/  FFMA.FTZ R35, R25, R44, R35 ;  /* 0x0000002c19237223 */ /* 0x000fe20000010023 */
[----:B------:R-:W-:Y:S02]  /*13760*/  HADD2.F32 R37, -RZ, R34.H0_H0 ;  /* 0x20000022ff257230 */ /* 0x000fe40000004100 */
[-C--:B------:R-:W-:Y:S01]  /*13770*/  FMUL.FTZ R44, R36, R27.reuse ;  /* 0x0000001b242c7220 */ /* 0x080fe20000410000 */
[----:B------:R-:W-:Y:S02]  /*13780*/  HADD2.F32 R93, -RZ, R93.H1_H1 ;  /* 0x3000005dff5d7230 */ /* 0x000fe40000004100 */
[----:B------:R-:W-:Y:S01]  /*13790*/  FFMA.FTZ R41, R29, R27, -R38 ;  /* 0x0000001b1d297223 */ /* 0x000fe20000010826 */
[----:B------:R-:W-:-:S02]  /*137a0*/  HADD2.F32 R95, -RZ, R95.H0_H0 ;  /* 0x2000005fff5f7230 */ /* 0x000fc40000004100 */
[----:B------:R-:W-:Y:S01]  /*137b0*/  FMUL.FTZ R27, R37, R94 ;  /* 0x0000005e251b7220 */ /* 0x000fe20000410000 */
[----:B------:R-:W-:Y:S02]  /*137c0*/  HADD2.F32 R24, -RZ, R28.H0_H0 ;  /* 0x2000001cff187230 */ /* 0x000fe40000004100 */
[----:B------:R-:W-:Y:S01]  /*137d0*/  FMUL.FTZ R25, R33, R93 ;  /* 0x0000005d21197220 */ /* 0x000fe20000410000 */
[----:B------:R-:W-:Y:S02]  /*137e0*/  HADD2.F32 R26, -RZ, R30.H0_H0 ;  /* 0x2000001eff1a7230 */ /* 0x000fe40000004100 */
[----:B------:R-:W-:Y:S01]  /*137f0*/  FFMA.FTZ R50, R31, R46, R50 ;  /* 0x0000002e1f327223 */ /* 0x000fe20000010032 */
[----:B------:R-:W-:Y:S01]  /*13800*/  FMUL.FTZ R36, R33, R95 ;  /* 0x0000005f21247220 */ /* 0x000fe20000410000 */
[----:B------:R-:W-:Y:S01]  /*13810*/  FFMA.FTZ R44, R29, R39, R44 ;  /* 0x000000271d2c7223 */ /* 0x000fe2000001002c */
[----:B------:R-:W-:Y:S01]  /*13820*/  FMUL.FTZ R37, R37, R96 ;  /* 0x0000006025257220 */ /* 0x000fe20000410000 */
[----:B------:R-:W-:-:S02]  /*13830*/  HADD2.F32 R32, -RZ, R32.H1_H1 ;  /* 0x30000020ff207230 */ /* 0x000fc40000004100 */
[----:B------:R-:W-:Y:S01]  /*13840*/  FFMA.FTZ R95, R24, R95, -R25 ;  /* 0x0000005f185f7223 */ /* 0x000fe20000010819 */
[----:B------:R-:W-:Y:S02]  /*13850*/  HADD2.F32 R34, -RZ, R34.H1_H1 ;  /* 0x30000022ff227230 */ /* 0x000fe40000004100 */
[----:B------:R-:W-:Y:S01]  /*13860*/  FFMA.FTZ R96, R26, R96, -R27 ;  /* 0x000000601a607223 */ /* 0x000fe2000001081b */
[----:B------:R-:W-:Y:S02]  /*13870*/  HADD2.F32 R29, -RZ, R51.H0_H0 ;  /* 0x20000033ff1d7230 */ /* 0x000fe40000004100 */
[----:B------:R-:W-:Y:S01]  /*13880*/  FFMA.FTZ R36, R24, R93, R36 ;  /* 0x0000005d18247223 */ /* 0x000fe20000010024 */
[----:B------:R-:W-:Y:S02]  /*13890*/  HADD2.F32 R31, -RZ, R47.H0_H0 ;  /* 0x2000002fff1f7230 */ /* 0x000fe40000004100 */
[----:B------:R-:W-:Y:S01]  /*138a0*/  FFMA.FTZ R37, R26, R94, R37 ;  /* 0x0000005e1a257223 */ /* 0x000fe20000010025 */
[----:B------:R-:W-:-:S02]  /*138b0*/  HADD2.F32 R25, -RZ, R54.H0_H0 ;  /* 0x20000036ff197230 */ /* 0x000fc40000004100 */
[----:B------:R-:W-:Y:S01]  /*138c0*/  FMUL.FTZ R33, R32, R29 ;  /* 0x0000001d20217220 */ /* 0x000fe20000410000 */
[----:B------:R-:W-:Y:S02]  /*138d0*/  HADD2.F32 R27, -RZ, R52.H0_H0 ;  /* 0x20000034ff1b7230 */ /* 0x000fe40000004100 */
        /* <DEDUP_REMOVED lines=19> */
.L_x_2889:
[----:B------:R-:W-:Y:S05]  /*13a10*/  BSYNC B1 ;  /* 0x0000000000017941 */ /* 0x000fea0003800000 */
.L_x_2888:
[----:B------:R-:W-:-:S13]  /*13a20*/  ISETP.GE.AND P0, PT, R3, R86, PT ;  /* 0x000000560300720c */ /* 0x000fda0003f06270 */
[----:B------:R-:W-:Y:S05]  /*13a30*/  @P0 BRA `(.L_x_2859) ;  /* 0x0000000c005c0947 */ /* 0x000fea0003800000 */
[----:B------:R3:W5:Y:S01]  /*13a40*/  LDL R49, [R1+0x84] ;  /* 0x0000840001317983 */ /* 0x0007620000100800 */
[----:B------:R-:W4:Y:S01]  /*13a50*/  LDC R44, c[0x0][0x3f4] ;  /* 0x0000fd00ff2c7b82 */ /* 0x000f220000000800 */
[----:B--2---:R-:W-:Y:S01]  /*13a60*/  SHF.R.S32.HI R26, RZ, 0x1f, R3 ;  /* 0x0000001fff1a7819 */ /* 0x004fe20000011403 */
[----:B------:R-:W-:Y:S01]  /*13a70*/  IMAD.SHL.U32 R24, R3, 0x40, RZ ;  /* 0x0000004003187824 */ /* 0x000fe200078e00ff */
[----:B------:R-:W-:Y:S02]  /*13a80*/  BSSY B1, `(.L_x_2892) ;  /* 0x000006b000017945 */ /* 0x000fe40003800000 */
[----:B------:R-:W-:Y:S02]  /*13a90*/  LEA.HI R26, R26, R3, RZ, 0x3 ;  /* 0x000000031a1a7211 */ /* 0x000fe400078f18ff */
[----:B------:R-:W-:Y:S02]  /*13aa0*/  LOP3.LUT R45, R24, 0x1c0, RZ, 0xc0, !PT ;  /* 0x000001c0182d7812 */ /* 0x000fe400078ec0ff */
[----:B------:R-:W-:-:S02]  /*13ab0*/  SHF.L.U32 R26, R26, 0x6, RZ ;  /* 0x000000061a1a7819 */ /* 0x000fc400000006ff */
[----:B------:R-:W-:Y:S02]  /*13ac0*/  SHF.R.U32.HI R47, RZ, 0x3, R45 ;  /* 0x00000003ff2f7819 */ /* 0x000fe4000001162d */
[----:B------:R-:W-:Y:S02]  /*13ad0*/  LOP3.LUT R46, R26, 0xfffffe00, RZ, 0xc0, !PT ;  /* 0xfffffe001a2e7812 */ /* 0x000fe400078ec0ff */
[-C--:B----4-:R-:W-:Y:S02]  /*13ae0*/  ISETP.GE.AND P0, PT, R16, R44.reuse, PT ;  /* 0x0000002c1000720c */ /* 0x090fe40003f06270 */
[----:B------:R-:W-:-:S11]  /*13af0*/  ISETP.GE.AND P1, PT, R213, R44, PT ;  /* 0x0000002cd500720c */ /* 0x000fd60003f26270 */
[----:B---3--:R-:W-:Y:S05]  /*13b00*/  @P0 BRA `(.L_x_2893) ;  /* 0x0000000400880947 */ /* 0x008fea0003800000 */
[----:B------:R-:W-:Y:S01]  /*13b10*/  LEA.HI R0, R44, R0, RZ, 0x1d ;  /* 0x000000002c007211 */ /* 0x000fe200078fe8ff */
[--C-:B0-----:R-:W-:Y:S01]  /*13b20*/  HADD2.F32 R33, -RZ, R98.reuse.H1_H1 ;  /* 0x30000062ff217230 */ /* 0x101fe20000004100 */
[----:B-----5:R-:W-:Y:S01]  /*13b30*/  R2UR UR4, R49 ;  /* 0x00000000310472ca */ /* 0x020fe200000e0000 */
[----:B------:R-:W-:Y:S01]  /*13b40*/  HADD2.F32 R98, -RZ, R98.H0_H0 ;  /* 0x20000062ff627230 */ /* 0x000fe20000004100 */
[----:B------:R-:W-:Y:S01]  /*13b50*/  SHF.R.S32.HI R25, RZ, 0x1f, R0 ;  /* 0x0000001fff197819 */ /* 0x000fe20000011400 */
[----:B------:R-:W-:Y:S01]  /*13b60*/  IMAD.SHL.U32 R3, R0, 0x8, RZ ;  /* 0x0000000800037824 */ /* 0x000fe200078e00ff */
[----:B------:R-:W-:Y:S02]  /*13b70*/  LOP3.LUT R24, R45, 0x38, R16, 0xf8, !PT ;  /* 0x000000382d187812 */ /* 0x000fe400078ef810 */
[----:B------:R-:W-:Y:S02]  /*13b80*/  LEA.HI R25, R25, R0, RZ, 0x3 ;  /* 0x0000000019197211 */ /* 0x000fe400078f18ff */
[----:B------:R-:W-:-:S02]  /*13b90*/  LOP3.LUT R0, R45, 0x38, R3, 0xf8, !PT ;  /* 0x000000382d007812 */ /* 0x000fc400078ef803 */
[----:B------:R-:W-:Y:S01]  /*13ba0*/  LOP3.LUT R24, R46, R24, R47, 0xf6, !PT ;  /* 0x000000182e187212 */ /* 0x000fe200078ef62f */
[----:B------:R-:W-:Y:S01]  /*13bb0*/  IMAD.SHL.U32 R25, R25, 0x400, RZ ;  /* 0x0000040019197824 */ /* 0x000fe200078e00ff */
[----:B------:R-:W-:Y:S02]  /*13bc0*/  LOP3.LUT R0, R0, R47, RZ, 0x3c, !PT ;  /* 0x0000002f00007212 */ /* 0x000fe400078e3cff */
[----:B------:R-:W-:Y:S02]  /*13bd0*/  LEA R48, R24, UR4, 0x1 ;  /* 0x0000000418307c11 */ /* 0x000fe4000f8e08ff */
[----:B------:R-:W-:Y:S02]  /*13be0*/  LOP3.LUT R3, R25, 0x7fffe000, RZ, 0xc0, !PT ;  /* 0x7fffe00019037812 */ /* 0x000fe400078ec0ff */
[----:B------:R-:W-:Y:S01]  /*13bf0*/  SHF.R.U32.HI R32, RZ, 0x10, R9 ;  /* 0x00000010ff207819 */ /* 0x000fe20000011609 */
[----:B------:R-:W0:Y:S01]  /*13c00*/  LDS.128 R24, [R48] ;  /* 0x0000000030187984 */ /* 0x000e220000000c00 */
[----:B------:R-:W-:-:S02]  /*13c10*/  IADD3 R3, R0, R3, R46 ;  /* 0x0000000300037210 */ /* 0x000fc40007ffe02e */
[----:B------:R-:W-:Y:S01]  /*13c20*/  SHF.R.U64 R43, R12, 0x10, R13 ;  /* 0x000000100c2b7819 */ /* 0x000fe2000000120d */
[----:B------:R-:W-:Y:S01]  /*13c30*/  HADD2.F32 R32, -RZ, R32.H0_H0 ;  /* 0x20000020ff207230 */ /* 0x000fe20000004100 */
[--C-:B------:R-:W-:Y:S01]  /*13c40*/  SHF.R.U64 R42, R14, 0x10, R15.reuse ;  /* 0x000000100e2a7819 */ /* 0x100fe2000000120f */
[----:B------:R-:W-:Y:S01]  /*13c50*/  IMAD R3, R3, 0x2, R22 ;  /* 0x0000000203037824 */ /* 0x000fe200078e0216 */
[----:B------:R-:W-:Y:S01]  /*13c60*/  SHF.R.U32.HI R41, RZ, 0x10, R15 ;  /* 0x00000010ff297819 */ /* 0x000fe2000001160f */
[--C-:B------:R-:W-:Y:S01]  /*13c70*/  HADD2.F32 R15, -RZ, R99.reuse.H1_H1 ;  /* 0x30000063ff0f7230 */ /* 0x100fe20000004100 */
[----:B------:R-:W-:Y:S01]  /*13c80*/  SHF.R.U32.HI R34, RZ, 0x10, R13 ;  /* 0x00000010ff227819 */ /* 0x000fe2000001160d */
[----:B------:R-:W-:Y:S01]  /*13c90*/  HADD2.F32 R99, -RZ, R99.H0_H0 ;  /* 0x20000063ff637230 */ /* 0x000fe20000004100 */
[----:B------:R-:W2:Y:S01]  /*13ca0*/  LDS.128 R28, [R3+0x14400] ;  /* 0x01440000031c7984 */ /* 0x000ea20000000c00 */
[----:B------:R-:W-:Y:S02]  /*13cb0*/  SHF.R.U64 R40, R8, 0x10, R9 ;  /* 0x0000001008287819 */ /* 0x000fe40000001209 */
[----:B------:R-:W-:-:S02]  /*13cc0*/  SHF.R.U64 R39, R10, 0x10, R11 ;  /* 0x000000100a277819 */ /* 0x000fc4000000120b */
[----:B------:R-:W-:Y:S01]  /*13cd0*/  SHF.R.U32.HI R38, RZ, 0x10, R11 ;  /* 0x00000010ff267819 */ /* 0x000fe2000001160b */
[--C-:B0-----:R-:W-:Y:S02]  /*13ce0*/  HADD2.F32 R8, -RZ, R25.reuse.H0_H0 ;  /* 0x20000019ff087230 */ /* 0x101fe40000004100 */
[----:B------:R-:W-:Y:S02]  /*13cf0*/  HADD2.F32 R25, -RZ, R25.H1_H1 ;  /* 0x30000019ff197230 */ /* 0x000fe40000004100 */
[----:B------:R-:W-:Y:S02]  /*13d00*/  HADD2.F32 R0, -RZ, R24.H0_H0 ;  /* 0x20000018ff007230 */ /* 0x000fe40000004100 */
[----:B------:R-:W-:Y:S02]  /*13d10*/  HADD2.F32 R9, -RZ, R26.H0_H0 ;  /* 0x2000001aff097230 */ /* 0x000fe40000004100 */
[--C-:B------:R-:W-:Y:S02]  /*13d20*/  HADD2.F32 R10, -RZ, R27.reuse.H0_H0 ;  /* 0x2000001bff0a7230 */ /* 0x100fe40000004100 */
[----:B------:R-:W-:-:S02]  /*13d30*/  HADD2.F32 R27, -RZ, R27.H1_H1 ;  /* 0x3000001bff1b7230 */ /* 0x000fc40000004100 */
[--C-:B--2---:R-:W-:Y:S02]  /*13d40*/  HADD2.F32 R12, -RZ, R29.reuse.H0_H0 ;  /* 0x2000001dff0c7230 */ /* 0x104fe40000004100 */
        /* <DEDUP_REMOVED lines=8> */
[----:B------:R-:W-:Y:S01]  /*13dd0*/  FMUL.FTZ R15, R11, R98 ;  /* 0x000000620b0f7220 */ /* 0x000fe20000410000 */
[-C--:B------:R-:W-:Y:S01]  /*13de0*/  FMUL.FTZ R8, R29, R12.reuse ;  /* 0x0000000c1d087220 */ /* 0x080fe20000410000 */
[----:B------:R-:W-:Y:S01]  /*13df0*/  FFMA.FTZ R34, R25, R12, -R34 ;  /* 0x0000000c19227223 */ /* 0x000fe20000010822 */
[----:B------:R-:W-:-:S02]  /*13e00*/  HADD2.F32 R13, -RZ, R30.H0_H0 ;  /* 0x2000001eff0d7230 */ /* 0x000fc40000004100 */
[-C--:B------:R-:W-:Y:S01]  /*13e10*/  FMUL.FTZ R11, R11, R99.reuse ;  /* 0x000000630b0b7220 */ /* 0x080fe20000410000 */
[----:B------:R-:W-:Y:S02]  /*13e20*/  HADD2.F32 R12, -RZ, R97.H0_H0 ;  /* 0x20000061ff0c7230 */ /* 0x000fe40000004100 */
[----:B------:R-:W-:Y:S01]  /*13e30*/  FFMA.FTZ R32, R25, R32, R8 ;  /* 0x0000002019207223 */ /* 0x000fe20000010008 */
[C---:B------:R-:W-:Y:S01]  /*13e40*/  FFMA.FTZ R99, R0.reuse, R99, -R15 ;  /* 0x0000006300637223 */ /* 0x040fe2000001080f */
[--C-:B------:R-:W-:Y:S02]  /*13e50*/  HADD2.F32 R8, -RZ, R100.reuse.H0_H0 ;  /* 0x20000064ff087230 */ /* 0x100fe40000004100 */
[----:B------:R-:W-:Y:S01]  /*13e60*/  FFMA.FTZ R98, R0, R98, R11 ;  /* 0x0000006200627223 */ /* 0x000fe2000001000b */
[----:B------:R-:W-:Y:S01]  /*13e70*/  FMUL.FTZ R0, R13, R12 ;  /* 0x0000000c0d007220 */ /* 0x000fe20000410000 */
[----:B------:R-:W-:Y:S02]  /*13e80*/  HADD2.F32 R14, -RZ, R31.H0_H0 ;  /* 0x2000001fff0e7230 */ /* 0x000fe40000004100 */
[----:B------:R-:W-:-:S02]  /*13e90*/  HADD2.F32 R11, -RZ, R100.H1_H1 ;  /* 0x30000064ff0b7230 */ /* 0x000fc40000004100 */
[-C--:B------:R-:W-:Y:S01]  /*13ea0*/  FMUL.FTZ R36, R13, R8.reuse ;  /* 0x000000080d247220 */ /* 0x080fe20000410000 */
[----:B------:R-:W-:Y:S02]  /*13eb0*/  HADD2.F32 R97, -RZ, R97.H1_H1 ;  /* 0x30000061ff617230 */ /* 0x000fe40000004100 */
[----:B------:R-:W-:Y:S01]  /*13ec0*/  FFMA.FTZ R29, R9, R8, -R0 ;  /* 0x00000008091d7223 */ /* 0x000fe20000010800 */
[----:B------:R-:W-:Y:S02]  /*13ed0*/  HADD2.F32 R8, -RZ, R38.H0_H0 ;  /* 0x20000026ff087230 */ /* 0x000fe40000004100 */
[C---:B------:R-:W-:Y:S01]  /*13ee0*/  FMUL.FTZ R38, R14.reuse, R11 ;  /* 0x0000000b0e267220 */ /* 0x040fe20000410000 */
[----:B------:R-:W-:Y:S02]  /*13ef0*/  HADD2.F32 R31, -RZ, R31.H1_H1 ;  /* 0x3000001fff1f7230 */ /* 0x000fe40000004100 */
[----:B------:R-:W-:Y:S01]  /*13f00*/  FMUL.FTZ R13, R14, R97 ;  /* 0x000000610e0d7220 */ /* 0x000fe20000410000 */
[----:B------:R-:W-:-:S02]  /*13f10*/  HADD2.F32 R0, -RZ, R41.H0_H0 ;  /* 0x20000029ff007230 */ /* 0x000fc40000004100 */
[----:B------:R-:W-:Y:S01]  /*13f20*/  FFMA.FTZ R14, R9, R12, R36 ;  /* 0x0000000c090e7223 */ /* 0x000fe20000010024 */
[C---:B------:R-:W-:Y:S01]  /*13f30*/  FFMA.FTZ R38, R10.reuse, R97, R38 ;  /* 0x000000610a267223 */ /* 0x040fe20000010026 */
[----:B------:R-:W-:Y:S01]  /*13f40*/  FFMA.FTZ R12, R10, R11, -R13 ;  /* 0x0000000b0a0c7223 */ /* 0x000fe2000001080d */
[----:B------:R-:W-:Y:S02]  /*13f50*/  HADD2.F32 R28, -RZ, R28.H1_H1 ;  /* 0x3000001cff1c7230 */ /* 0x000fe40000004100 */
[C---:B------:R-:W-:Y:S01]  /*13f60*/  FMUL.FTZ R36, R31.reuse, R8 ;  /* 0x000000081f247220 */ /* 0x040fe20000410000 */
[----:B------:R-:W-:Y:S02]  /*13f70*/  HADD2.F32 R30, -RZ, R30.H1_H1 ;  /* 0x3000001eff1e7230 */ /* 0x000fe40000004100 */
[-C--:B------:R-:W-:Y:S01]  /*13f80*/  FMUL.FTZ R10, R31, R0.reuse ;  /* 0x000000001f0a7220 */ /* 0x080fe20000410000 */
[----:B------:R-:W-:Y:S02]  /*13f90*/  HADD2.F32 R13, -RZ, R40.H0_H0 ;  /* 0x20000028ff0d7230 */ /* 0x000fe40000004100 */
[----:B------:R-:W-:Y:S01]  /*13fa0*/  FFMA.FTZ R31, R27, R0, -R36 ;  /* 0x000000001b1f7223 */ /* 0x000fe20000010824 */
[----:B------:R-:W-:-:S02]  /*13fb0*/  HADD2.F32 R15, -RZ, R39.H0_H0 ;  /* 0x20000027ff0f7230 */ /* 0x000fc40000004100 */
[----:B------:R-:W-:Y:S01]  /*13fc0*/  FFMA.FTZ R33, R27, R8, R10 ;  /* 0x000000081b217223 */ /* 0x000fe2000001000a */
[----:B------:R-:W-:Y:S02]  /*13fd0*/  HADD2.F32 R9, -RZ, R43.H0_H0 ;  /* 0x2000002bff097230 */ /* 0x000fe40000004100 */
[----:B------:R-:W-:Y:S01]  /*13fe0*/  FMUL.FTZ R25, R28, R13 ;  /* 0x0000000d1c197220 */ /* 0x000fe20000410000 */
[----:B------:R-:W-:Y:S02]  /*13ff0*/  HADD2.F32 R11, -RZ, R42.H0_H0 ;  /* 0x2000002aff0b7230 */ /* 0x000fe40000004100 */
[----:B------:R-:W-:Y:S01]  /*14000*/  FMUL.FTZ R27, R30, R15 ;  /* 0x0000000f1e1b7220 */ /* 0x000fe20000410000 */
[----:B------:R-:W-:Y:S02]  /*14010*/  HADD2.F32 R24, -RZ, R24.H1_H1 ;  /* 0x30000018ff187230 */ /* 0x000fe40000004100 */
[----:B------:R-:W-:Y:S01]  /*14020*/  FMUL.FTZ R28, R28, R9 ;  /* 0x000000091c1c7220 */ /* 0x000fe20000410000 */
[----:B------:R-:W-:-:S02]  /*14030*/  HADD2.F32 R26, -RZ, R26.H1_H1 ;  /* 0x3000001aff1a7230 */ /* 0x000fc40000004100 */
[----:B------:R-:W-:Y:S01]  /*14040*/  FMUL.FTZ R30, R30, R11 ;  /* 0x0000000b1e1e7220 */ /* 0x000fe20000410000 */
[C---:B------:R-:W-:Y:S01]  /*14050*/  FFMA.FTZ R8, R24.reuse, R9, -R25 ;  /* 0x0000000918087223 */ /* 0x040fe20000010819 */
[----:B------:R-:W-:Y:S01]  /*14060*/  FFMA.FTZ R25, R24, R13, R28 ;  /* 0x0000000d18197223 */ /* 0x000fe2000001001c */
[C---:B------:R-:W-:Y:S01]  /*14070*/  FFMA.FTZ R10, R26.reuse, R11, -R27 ;  /* 0x0000000b1a0a7223 */ /* 0x040fe2000001081b */
[----:B------:R-:W-:Y:S01]  /*14080*/  FFMA.FTZ R27, R26, R15, R30 ;  /* 0x0000000f1a1b7223 */ /* 0x000fe2000001001e */
[----:B------:R-:W-:Y:S02]  /*14090*/  F2FP.F16.F32.PACK_AB R11, R31, R12 ;  /* 0x0000000c1f0b723e */ /* 0x000fe400000000ff */
        /* <DEDUP_REMOVED lines=9> */
.L_x_2893:
[----:B------:R-:W-:Y:S05]  /*14130*/  BSYNC B1 ;  /* 0x0000000000017941 */ /* 0x000fea0003800000 */
.L_x_2892:
[----:B------:R-:W-:Y:S05]  /*14140*/  @P1 BRA `(.L_x_2859) ;  /* 0x0000000400981947 */ /* 0x000fea0003800000 */
[----:B------:R-:W-:Y:S01]  /*14150*/  LEA.HI R44, R44, R85, RZ, 0x1d ;  /* 0x000000552c2c7211 */ /* 0x000fe200078fe8ff */
[--C-:B------:R-:W-:Y:S01]  /*14160*/  HADD2.F32 R25, -RZ, R91.reuse.H1_H1 ;  /* 0x3000005bff197230 */ /* 0x100fe20000004100 */
[----:B------:R-:W-:Y:S01]  /*14170*/  LOP3.LUT R0, R45, 0x38, R21, 0xf8, !PT ;  /* 0x000000382d007812 */ /* 0x000fe200078ef815 */
[--C-:B------:R-:W-:Y:S01]  /*14180*/  HADD2.F32 R27, -RZ, R90.reuse.H1_H1 ;  /* 0x3000005aff1b7230 */ /* 0x100fe20000004100 */
[----:B--2---:R-:W-:Y:S01]  /*14190*/  SHF.R.S32.HI R3, RZ, 0x1f, R44 ;  /* 0x0000001fff037819 */ /* 0x004fe2000001142c */
[----:B------:R-:W-:Y:S01]  /*141a0*/  HADD2.F32 R90, -RZ, R90.H0_H0 ;  /* 0x2000005aff5a7230 */ /* 0x000fe20000004100 */
[----:B------:R-:W-:Y:S01]  /*141b0*/  LOP3.LUT R8, R0, R47, RZ, 0x3c, !PT ;  /* 0x0000002f00087212 */ /* 0x000fe200078e3cff */
[----:B------:R-:W-:Y:S01]  /*141c0*/  IMAD.SHL.U32 R0, R44, 0x8, RZ ;  /* 0x000000082c007824 */ /* 0x000fe200078e00ff */
[----:B------:R-:W-:Y:S01]  /*141d0*/  LEA.HI R3, R3, R44, RZ, 0x3 ;  /* 0x0000002c03037211 */ /* 0x000fe200078f18ff */
[----:B------:R-:W-:Y:S01]  /*141e0*/  HADD2.F32 R91, -RZ, R91.H0_H0 ;  /* 0x2000005bff5b7230 */ /* 0x000fe20000004100 */
[----:B------:R-:W-:-:S02]  /*141f0*/  LEA.HI R20, R20, R213, RZ, 0x6 ;  /* 0x000000d514147211 */ /* 0x000fc400078f30ff */
[----:B------:R-:W-:Y:S01]  /*14200*/  LOP3.LUT R0, R45, 0x38, R0, 0xf8, !PT ;  /* 0x000000382d007812 */ /* 0x000fe200078ef800 */
[----:B------:R-:W-:Y:S01]  /*14210*/  IMAD.SHL.U32 R3, R3, 0x400, RZ ;  /* 0x0000040003037824 */ /* 0x000fe200078e00ff */
[----:B-----5:R-:W-:Y:S02]  /*14220*/  R2UR UR4, R49 ;  /* 0x00000000310472ca */ /* 0x020fe400000e0000 */
[----:B------:R-:W-:Y:S02]  /*14230*/  LOP3.LUT R0, R0, R47, RZ, 0x3c, !PT ;  /* 0x0000002f00007212 */ /* 0x000fe400078e3cff */
[----:B------:R-:W-:Y:S02]  /*14240*/  LOP3.LUT R3, R3, 0x7fffe000, RZ, 0xc0, !PT ;  /* 0x7fffe00003037812 */ /* 0x000fe400078ec0ff */
[----:B------:R-:W-:Y:S02]  /*14250*/  SHF.L.U32 R20, R20, 0x7, RZ ;  /* 0x0000000714147819 */ /* 0x000fe400000006ff */
[----:B------:R-:W-:-:S02]  /*14260*/  IADD3 R3, R0, R3, R46 ;  /* 0x0000000300037210 */ /* 0x000fc40007ffe02e */
[----:B------:R-:W-:Y:S02]  /*14270*/  LOP3.LUT R9, R20, 0xffffe000, RZ, 0xc0, !PT ;  /* 0xffffe00014097812 */ /* 0x000fe400078ec0ff */
[----:B------:R-:W-:Y:S01]  /*14280*/  SHF.R.U32.HI R26, RZ, 0x10, R5 ;  /* 0x00000010ff1a7819 */ /* 0x000fe20000011605 */
[----:B------:R-:W-:Y:S01]  /*14290*/  IMAD R3, R3, 0x2, R22 ;  /* 0x0000000203037824 */ /* 0x000fe200078e0216 */
[----:B------:R-:W-:Y:S02]  /*142a0*/  IADD3 R8, R8, R9, R46 ;  /* 0x0000000908087210 */ /* 0x000fe40007ffe02e */
[--C-:B------:R-:W-:Y:S01]  /*142b0*/  SHF.R.U64 R36, R72, 0x10, R73.reuse ;  /* 0x0000001048247819 */ /* 0x100fe20000001249 */
[----:B------:R-:W-:Y:S01]  /*142c0*/  HADD2.F32 R26, -RZ, R26.H0_H0 ;  /* 0x2000001aff1a7230 */ /* 0x000fe20000004100 */
[----:B------:R-:W-:Y:S01]  /*142d0*/  LEA R37, R8, UR4, 0x1 ;  /* 0x0000000408257c11 */ /* 0x000fe2000f8e08ff */
[----:B------:R-:W2:Y:S01]  /*142e0*/  LDS.128 R12, [R3+0x14400] ;  /* 0x01440000030c7984 */ /* 0x000ea20000000c00 */
[----:B------:R-:W-:-:S02]  /*142f0*/  SHF.R.U32.HI R72, RZ, 0x10, R73 ;  /* 0x00000010ff487819 */ /* 0x000fc40000011649 */
[----:B0-----:R-:W-:Y:S01]  /*14300*/  SHF.R.U64 R34, R4, 0x10, R5 ;  /* 0x0000001004227819 */ /* 0x001fe20000001205 */
[----:B------:R-:W0:Y:S01]  /*14310*/  LDS.128 R8, [R37] ;  /* 0x0000000025087984 */ /* 0x000e220000000c00 */
[--C-:B------:R-:W-:Y:S02]  /*14320*/  SHF.R.U64 R33, R6, 0x10, R7.reuse ;  /* 0x0000001006217819 */ /* 0x100fe40000001207 */
[----:B------:R-:W-:Y:S02]  /*14330*/  SHF.R.U32.HI R32, RZ, 0x10, R7 ;  /* 0x00000010ff207819 */ /* 0x000fe40000011607 */
[--C-:B------:R-:W-:Y:S02]  /*14340*/  SHF.R.U64 R35, R74, 0x10, R75.reuse ;  /* 0x000000104a237819 */ /* 0x100fe4000000124b */
[----:B------:R-:W-:Y:S01]  /*14350*/  SHF.R.U32.HI R74, RZ, 0x10, R75 ;  /* 0x00000010ff4a7819 */ /* 0x000fe2000001164b */
[--C-:B--2---:R-:W-:Y:S02]  /*14360*/  HADD2.F32 R20, -RZ, R13.reuse.H0_H0 ;  /* 0x2000000dff147230 */ /* 0x104fe40000004100 */
[----:B------:R-:W-:-:S02]  /*14370*/  HADD2.F32 R13, -RZ, R13.H1_H1 ;  /* 0x3000000dff0d7230 */ /* 0x000fc40000004100 */
[--C-:B0-----:R-:W-:Y:S02]  /*14380*/  HADD2.F32 R4, -RZ, R9.reuse.H0_H0 ;  /* 0x20000009ff047230 */ /* 0x101fe40000004100 */
[C---:B------:R-:W-:Y:S01]  /*14390*/  FMUL.FTZ R29, R20.reuse, R27 ;  /* 0x0000001b141d7220 */ /* 0x040fe20000410000 */
[-C--:B------:R-:W-:Y:S01]  /*143a0*/  FMUL.FTZ R31, R20, R25.reuse ;  /* 0x00000019141f7220 */ /* 0x080fe20000410000 */
[----:B------:R-:W-:Y:S02]  /*143b0*/  HADD2.F32 R20, -RZ, R72.H0_H0 ;  /* 0x20000048ff147230 */ /* 0x000fe40000004100 */
[----:B------:R-:W-:Y:S01]  /*143c0*/  FMUL.FTZ R28, R13, R26 ;  /* 0x0000001a0d1c7220 */ /* 0x000fe20000410000 */
[----:B------:R-:W-:Y:S02]  /*143d0*/  HADD2.F32 R9, -RZ, R9.H1_H1 ;  /* 0x30000009ff097230 */ /* 0x000fe40000004100 */
[----:B------:R-:W-:Y:S01]  /*143e0*/  FFMA.FTZ R29, R4, R25, -R29 ;  /* 0x00000019041d7223 */ /* 0x000fe2000001081d */
[----:B------:R-:W-:-:S02]  /*143f0*/  HADD2.F32 R7, -RZ, R12.H0_H0 ;  /* 0x2000000cff077230 */ /* 0x000fc40000004100 */
[----:B------:R-:W-:Y:S01]  /*14400*/  FFMA.FTZ R31, R4, R27, R31 ;  /* 0x0000001b041f7223 */ /* 0x000fe2000001001f */
[-C--:B------:R-:W-:Y:S01]  /*14410*/  FMUL.FTZ R4, R13, R20.reuse ;  /* 0x000000140d047220 */ /* 0x080fe20000410000 */
[----:B------:R-:W-:Y:S02]  /*14420*/  HADD2.F32 R0, -RZ, R8.H0_H0 ;  /* 0x20000008ff007230 */ /* 0x000fe40000004100 */
[----:B------:R-:W-:Y:S01]  /*14430*/  FFMA.FTZ R28, R9, R20, -R28 ;  /* 0x00000014091c7223 */ /* 0x000fe2000001081c */
[C---:B------:R-:W-:Y:S01]  /*14440*/  FMUL.FTZ R13, R7.reuse, R90 ;  /* 0x0000005a070d7220 */ /* 0x040fe20000410000 */
[----:B------:R-:W-:Y:S02]  /*14450*/  HADD2.F32 R21, -RZ, R14.H0_H0 ;  /* 0x2000000eff157230 */ /* 0x000fe40000004100 */
[----:B------:R-:W-:Y:S01]  /*14460*/  FMUL.FTZ R7, R7, R91 ;  /* 0x0000005b07077220 */ /* 0x000fe20000410000 */
[----:B------:R-:W-:Y:S02]  /*14470*/  HADD2.F32 R20, -RZ, R88.H0_H0 ;  /* 0x20000058ff147230 */ /* 0x000fe40000004100 */
[----:B------:R-:W-:Y:S01]  /*14480*/  FFMA.FTZ R26, R9, R26, R4 ;  /* 0x0000001a091a7223 */ /* 0x000fe20000010004 */
[----:B------:R-:W-:-:S02]  /*14490*/  HADD2.F32 R4, -RZ, R92.H0_H0 ;  /* 0x2000005cff047230 */ /* 0x000fc40000004100 */
[C---:B------:R-:W-:Y:S01]  /*144a0*/  FFMA.FTZ R91, R0.reuse, R91, -R13 ;  /* 0x0000005b005b7223 */ /* 0x040fe2000001080d */
[----:B------:R-:W-:Y:S02]  /*144b0*/  HADD2.F32 R5, -RZ, R10.H0_H0 ;  /* 0x2000000aff057230 */ /* 0x000fe40000004100 */
[----:B------:R-:W-:Y:S01]  /*144c0*/  FFMA.FTZ R90, R0, R90, R7 ;  /* 0x0000005a005a7223 */ /* 0x000fe20000010007 */
[----:B------:R-:W-:Y:S02]  /*144d0*/  HADD2.F32 R24, -RZ, R15.H0_H0 ;  /* 0x2000000fff187230 */ /* 0x000fe40000004100 */
[C---:B------:R-:W-:Y:S01]  /*144e0*/  FMUL.FTZ R0, R21.reuse, R20 ;  /* 0x0000001415007220 */ /* 0x040fe20000410000 */
[----:B------:R-:W-:Y:S02]  /*144f0*/  HADD2.F32 R9, -RZ, R88.H1_H1 ;  /* 0x30000058ff097230 */ /* 0x000fe40000004100 */
[----:B------:R-:W-:Y:S01]  /*14500*/  FMUL.FTZ R30, R21, R4 ;  /* 0x00000004151e7220 */ /* 0x000fe20000410000 */
[----:B------:R-:W-:-:S02]  /*14510*/  HADD2.F32 R7, -RZ, R92.H1_H1 ;  /* 0x3000005cff077230 */ /* 0x000fc40000004100 */
[C---:B------:R-:W-:Y:S01]  /*14520*/  FFMA.FTZ R21, R5.reuse, R4, -R0 ;  /* 0x0000000405157223 */ /* 0x040fe20000010800 */
[----:B------:R-:W-:Y:S02]  /*14530*/  HADD2.F32 R6, -RZ, R11.H0_H0 ;  /* 0x2000000bff067230 */ /* 0x000fe40000004100 */
[C---:B------:R-:W-:Y:S01]  /*14540*/  FMUL.FTZ R13, R24.reuse, R9 ;  /* 0x00000009180d7220 */ /* 0x040fe20000410000 */
[----:B------:R-:W-:Y:S02]  /*14550*/  HADD2.F32 R15, -RZ, R15.H1_H1 ;  /* 0x3000000fff0f7230 */ /* 0x000fe40000004100 */
[----:B------:R-:W-:Y:S01]  /*14560*/  FMUL.FTZ R24, R24, R7 ;  /* 0x0000000718187220 */ /* 0x000fe20000410000 */
[----:B------:R-:W-:Y:S02]  /*14570*/  HADD2.F32 R4, -RZ, R32.H0_H0 ;  /* 0x20000020ff047230 */ /* 0x000fe40000004100 */
[----:B------:R-:W-:Y:S01]  /*14580*/  FFMA.FTZ R30, R5, R20, R30 ;  /* 0x00000014051e7223 */ /* 0x000fe2000001001e */
[----:B------:R-:W-:-:S02]  /*14590*/  HADD2.F32 R0, -RZ, R74.H0_H0 ;  /* 0x2000004aff007230 */ /* 0x000fc40000004100 */
[C---:B------:R-:W-:Y:S01]  /*145a0*/  FFMA.FTZ R20, R6.reuse, R7, -R13 ;  /* 0x0000000706147223 */ /* 0x040fe2000001080d */
[----:B------:R-:W-:Y:S02]  /*145b0*/  HADD2.F32 R11, -RZ, R11.H1_H1 ;  /* 0x3000000bff0b7230 */ /* 0x000fe40000004100 */
[----:B------:R-:W-:Y:S01]  /*145c0*/  FFMA.FTZ R24, R6, R9, R24 ;  /* 0x0000000906187223 */ /* 0x000fe20000010018 */
        /* <DEDUP_REMOVED lines=30> */
.L_x_2859:
[----:B------:R-:W-:Y:S05]  /*147b0*/  BSYNC B0 ;  /* 0x0000000000007941 */ /* 0x000fea0003800000 */
.L_x_2819:
[----:B------:R-:W-:Y:S01]  /*147c0*/  @!PT LDS RZ, [RZ] ;  /* 0x00000000fffff984 */ /* 0x000fe20000000800 */
[----:B------:R-:W-:Y:S01]  /*147d0*/  @!PT LDS RZ, [RZ] ;  /* 0x00000000fffff984 */ /* 0x000fe20000000800 */
[----:B------:R-:W-:Y:S01]  /*147e0*/  @!PT LDS RZ, [RZ] ;  /* 0x00000000fffff984 */ /* 0x000fe20000000800 */
[----:B------:R-:W-:Y:S01]  /*147f0*/  @!PT LDS RZ, [RZ] ;  /* 0x00000000fffff984 */ /* 0x000fe20000000800 */
[----:B------:R0:W-:Y:S06]  /*14800*/  MEMBAR.ALL.CTA ;  /* 0x0000000000007992 */ /* 0x0001ec0000008000 */
[----:B0-----:R-:W0:Y:S01]  /*14810*/  FENCE.VIEW.ASYNC.S ;  /* 0x00000000000073c6 */ /* 0x001e220000000000 */
[----:B------:R-:W-:Y:S05]  /*14820*/  WARPSYNC.ALL ;  /* 0x0000000000007948 */ /* 0x000fea0003800000 */
[----:B0-----:R-:W-:Y:S06]  /*14830*/  BAR.SYNC.DEFER_BLOCKING 0xd, 0x100 ;  /* 0x0344000000007b1d */ /* 0x001fec0000010000 */
.L_x_2817:
[----:B------:R-:W2:Y:S02]  /*14840*/  LDL R0, [R1+0x5c] ;  /* 0x00005c0001007983 */ /* 0x000ea40000100800 */
[----:B--2---:R-:W-:-:S13]  /*14850*/  R2UR UR4, R0 ;  /* 0x00000000000472ca */ /* 0x004fda00000e0000 */
[----:B------:R-:W-:-:S04]  /*14860*/  MOV R0, UR4 ;  /* 0x0000000400007c02 */ /* 0x000fc80008000f00 */
[----:B------:R-:W-:-:S13]  /*14870*/  ISETP.NE.AND P0, PT, R0, 0x3, PT ;  /* 0x000000030000780c */ /* 0x000fda0003f05270 */
[----:B------:R-:W-:Y:S05]  /*14880*/  @!P0 BRA `(.L_x_2894) ;  /* 0x0000000000048947 */ /* 0x000fea0003800000 */
[----:B------:R-:W-:Y:S01]  /*14890*/  BPT.TRAP 0x1 ;  /* 0x000000040000795c */ /* 0x000fe20000300000 */
.L_x_2894:
[----:B------:R-:W-:Y:S01]  /*148a0*/  IMAD R0, R219, 0x8, R22 ;  /* 0x00000008db007824 */ /* 0x000fe200078e0216 */
[----:B01-3--:R-:W-:-:S04]  /*148b0*/  SHF.L.U32 R3, R224, 0x1f, RZ ;  /* 0x0000001fe0037819 */ /* 0x00bfc800000006ff */
[----:B------:R0:W1:Y:S01]  /*148c0*/  SYNCS.PHASECHK.TRANS64.TRYWAIT P1, [R0+URZ+0x38830], R3 ;  /* 0x03883003000075a7 */ /* 0x000062000802017f */
[----:B------:R-:W-:Y:S05]  /*148d0*/  @!P0 BRA `(.L_x_2895) ;  /* 0x0000000000048947 */ /* 0x000fea0003800000 */
[----:B------:R-:W-:Y:S01]  /*148e0*/  BPT.TRAP 0x1 ;  /* 0x000000040000795c */ /* 0x000fe20000300000 */
.L_x_2895:
[----:B-1----:R-:W-:Y:S05]  /*148f0*/  @P1 BRA `(.L_x_2896) ;  /* 0x0000000000081947 */ /* 0x002fea0003800000 */
[----:B------:R-:W1:Y:S02]  /*14900*/  SYNCS.PHASECHK.TRANS64.TRYWAIT P1, [R0+URZ+0x38830], R3 ;  /* 0x03883003000075a7 */ /* 0x000e64000802017f */
[----:B-1----:R-:W-:Y:S05]  /*14910*/  @!P1 BRA `(.L_x_2897) ;  /* 0x000001c4005c9947 */ /* 0x002fea0003800000 */
.L_x_2896:
[----:B------:R-:W-:Y:S05]  /*14920*/  WARPSYNC.ALL ;  /* 0x0000000000007948 */ /* 0x000fea0003800000 */
[----:B01----:R-:W-:Y:S01]  /*14930*/  VIADD R3, R22, 0x24400 ;  /* 0x0002440016037836 */ /* 0x003fe20000000000 */
[----:B------:R-:W-:Y:S01]  /*14940*/  R2UR UR20, R84 ;  /* 0x00000000541472ca */ /* 0x000fe200000e0000 */
[----:B------:R-:W-:Y:S01]  /*14950*/  IMAD.MOV.U32 R5, RZ, RZ, 0x40000040 ;  /* 0x40000040ff057424 */ /* 0x000fe200078e00ff */
[----:B------:R-:W-:Y:S01]  /*14960*/  WARPGROUP.ARRIVE ;  /* 0x00000000000079c5 */ /* 0x000fe20000000000 */
[----:B------:R-:W-:Y:S01]  /*14970*/  UMOV UR25, 0x40000040 ;  /* 0x4000004000197882 */ /* 0x000fe20000000000 */
[----:B------:R-:W-:Y:S01]  /*14980*/  SHF.R.U32.HI R3, RZ, 0x4, R3 ;  /* 0x00000004ff037819 */ /* 0x000fe20000011603 */
[----:B------:R-:W-:Y:S01]  /*14990*/  IMAD.MOV.U32 R7, RZ, RZ, 0x40000040 ;  /* 0x40000040ff077424 */ /* 0x000fe200078e00ff */
[----:B------:R-:W-:Y:S01]  /*149a0*/  R2UR UR27, R5 ;  /* 0x00000000051b72ca */ /* 0x000fe200000e0000 */
[----:B------:R-:W-:Y:S01]  /*149b0*/  UMOV UR17, UR25 ;  /* 0x0000001900117c82 */ /* 0x000fe20008000000 */
[----:B------:R-:W-:Y:S01]  /*149c0*/  LOP3.LUT R3, R3, 0x3fff, RZ, 0xc0, !PT ;  /* 0x00003fff03037812 */ /* 0x000fe200078ec0ff */
[----:B------:R-:W-:Y:S01]  /*149d0*/  UMOV UR5, UR17 ;  /* 0x0000001100057c82 */ /* 0x000fe20008000000 */
[----:B------:R-:W-:Y:S01]  /*149e0*/  R2UR UR7, R7 ;  /* 0x00000000070772ca */ /* 0x000fe200000e0000 */
[----:B------:R-:W-:Y:S01]  /*149f0*/  UMOV UR9, UR17 ;  /* 0x0000001100097c82 */ /* 0x000fe20008000000 */
[----:B------:R-:W-:Y:S01]  /*14a00*/  LOP3.LUT R4, R3, 0x10000, RZ, 0xfc, !PT ;  /* 0x0001000003047812 */ /* 0x000fe200078efcff */
[----:B------:R-:W-:Y:S01]  /*14a10*/  ULOP3.LUT UR20, UR20, 0x10000, URZ, 0xfc, !UPT ;  /* 0x0001000014147892 */ /* 0x000fe2000f8efc3f */
[----:B------:R-:W-:Y:S01]  /*14a20*/  MOV R9, 0x40000040 ;  /* 0x4000004000097802 */ /* 0x000fe20000000f00 */
[----:B------:R-:W-:Y:S01]  /*14a30*/  UMOV UR13, UR17 ;  /* 0x00000011000d7c82 */ /* 0x000fe20008000000 */
[----:B------:R-:W-:Y:S01]  /*14a40*/  R2UR UR15, R7 ;  /* 0x00000000070f72ca */ /* 0x000fe200000e0000 */
[----:B------:R0:W-:Y:S01]  /*14a50*/  STL [R1+0x54], R4 ;  /* 0x0000540401007387 */ /* 0x0001e20000100800 */
[C---:B------:R-:W-:Y:S01]  /*14a60*/  R2UR UR11, R9.reuse ;  /* 0x00000000090b72ca */ /* 0x040fe200000e0000 */
[----:B------:R-:W-:Y:S01]  /*14a70*/  IMAD.MOV.U32 R7, RZ, RZ, 0x40000040 ;  /* 0x40000040ff077424 */ /* 0x000fe200078e00ff */
[----:B------:R-:W-:Y:S01]  /*14a80*/  UMOV UR24, UR20 ;  /* 0x0000001400187c82 */ /* 0x000fe20008000000 */
[----:B------:R-:W-:Y:S01]  /*14a90*/  R2UR UR19, R9 ;  /* 0x00000000091372ca */ /* 0x000fe200000e0000 */
[----:B------:R-:W-:Y:S01]  /*14aa0*/  UMOV UR16, UR24 ;  /* 0x0000001800107c82 */ /* 0x000fe20008000000 */
[----:B----4-:R-:W-:Y:S01]  /*14ab0*/  IMAD.U32 R12, RZ, RZ, UR24 ;  /* 0x00000018ff0c7e24 */ /* 0x010fe2000f8e00ff */
[----:B------:R-:W-:Y:S01]  /*14ac0*/  UMOV UR4, UR16 ;  /* 0x0000001000047c82 */ /* 0x000fe20008000000 */
[----:B------:R-:W-:Y:S01]  /*14ad0*/  UMOV UR8, UR16 ;  /* 0x0000001000087c82 */ /* 0x000fe20008000000 */
[----:B------:R-:W-:Y:S01]  /*14ae0*/  UMOV UR12, UR16 ;  /* 0x00000010000c7c82 */ /* 0x000fe20008000000 */
[----:B0-----:R-:W-:Y:S01]  /*14af0*/  IMAD R4, R219, 0xa00, R4 ;  /* 0x00000a00db047824 */ /* 0x001fe200078e0204 */
[----:B------:R-:W-:Y:S01]  /*14b00*/  MOV R9, 0x40000040 ;  /* 0x4000004000097802 */ /* 0x000fe20000000f00 */
[----:B------:R-:W-:Y:S01]  /*14b10*/  IMAD.U32 R13, RZ, RZ, UR25 ;  /* 0x00000019ff0d7e24 */ /* 0x000fe2000f8e00ff */
[----:B------:R-:W-:Y:S01]  /*14b20*/  UIADD3 UR56, UR20, 0x804, URZ ;  /* 0x0000080414387890 */ /* 0x000fe2000fffe03f */
[C---:B------:R-:W-:Y:S01]  /*14b30*/  VIADD R6, R4.reuse, 0x80 ;  /* 0x0000008004067836 */ /* 0x040fe20000000000 */
[C---:B------:R-:W-:Y:S01]  /*14b40*/  R2UR UR26, R4.reuse ;  /* 0x00000000041a72ca */ /* 0x040fe200000e0000 */
[C---:B------:R-:W-:Y:S01]  /*14b50*/  VIADD R10, R4.reuse, 0x102 ;  /* 0x00000102040a7836 */ /* 0x040fe20000000000 */
[----:B------:R-:W-:Y:S01]  /*14b60*/  IADD3 R8, R4, 0x100, RZ ;  /* 0x0000010004087810 */ /* 0x000fe20007ffe0ff */
[----:B------:R-:W-:Y:S01]  /*14b70*/  IMAD.MOV.U32 R11, RZ, RZ, 0x40000040 ;  /* 0x40000040ff0b7424 */ /* 0x000fe200078e00ff */
[----:B------:R-:W-:Y:S01]  /*14b80*/  R2UR UR6, R6 ;  /* 0x00000000060672ca */ /* 0x000fe200000e0000 */
[----:B------:R-:W-:Y:S01]  /*14b90*/  VIADD R6, R4, 0x180 ;  /* 0x0000018004067836 */ /* 0x000fe20000000000 */
[----:B------:R-:W-:Y:S01]  /*14ba0*/  R2UR UR10, R8 ;  /* 0x00000000080a72ca */ /* 0x000fe200000e0000 */
[----:B------:R-:W-:Y:S01]  /*14bb0*/  VIADD R8, R4, 0x200 ;  /* 0x0000020004087836 */ /* 0x000fe20000000000 */
[----:B------:R0:W-:Y:S01]  /*14bc0*/  STL.64 [R1+0x48], R12 ;  /* 0x0000480c01007387 */ /* 0x0001e20000100a00 */
[----:B------:R-:W-:Y:S01]  /*14bd0*/  UMOV UR57, 0x40000040 ;  /* 0x4000004000397882 */ /* 0x000fe20000000000 */
[----:B------:R-:W-:Y:S01]  /*14be0*/  R2UR UR14, R6 ;  /* 0x00000000060e72ca */ /* 0x000fe200000e0000 */
[----:B------:R-:W-:Y:S01]  /*14bf0*/  UIADD3 UR52, UR20, 0x806, URZ ;  /* 0x0000080614347890 */ /* 0x000fe2000fffe03f */
[----:B------:R-:W-:Y:S01]  /*14c00*/  R2UR UR18, R8 ;  /* 0x00000000081272ca */ /* 0x000fe200000e0000 */
[----:B------:R-:W-:Y:S01]  /*14c10*/  HGMMA.64x16x16.F32 R56, gdesc[UR24], RZ, !UPT, gsb0 ;  /* 0x00200000183879f0 */ /* 0x000fe2000c0008ff */
[C---:B------:R-:W-:Y:S01]  /*14c20*/  IADD3 R6, R4.reuse, 0x2, RZ ;  /* 0x0000000204067810 */ /* 0x040fe20007ffe0ff */
[----:B------:R-:W-:Y:S01]  /*14c30*/  UMOV UR25, 0x40000040 ;  /* 0x4000004000197882 */ /* 0x000fe20000000000 */
[----:B------:R-:W-:Y:S01]  /*14c40*/  R2UR UR27, R7 ;  /* 0x00000000071b72ca */ /* 0x000fe200000e0000 */
[----:B------:R-:W-:Y:S01]  /*14c50*/  VIADD R8, R4, 0x82 ;  /* 0x0000008204087836 */ /* 0x000fe20000000000 */
[----:B------:R-:W-:Y:S01]  /*14c60*/  R2UR UR26, R6 ;  /* 0x00000000061a72ca */ /* 0x000fe200000e0000 */
[----:B------:R-:W-:Y:S01]  /*14c70*/  VIADD R6, R4, 0x182 ;  /* 0x0000018204067836 */ /* 0x000fe20000000000 */
[----:B------:R-:W-:Y:S01]  /*14c80*/  MOV R7, 0x40000040 ;  /* 0x4000004000077802 */ /* 0x000fe20000000f00 */
[----:B0-----:R-:W-:Y:S01]  /*14c90*/  IMAD.U32 R13, RZ, RZ, UR25 ;  /* 0x00000019ff0d7e24 */ /* 0x001fe2000f8e00ff */
[----:B------:R-:W-:Y:S01]  /*14ca0*/  UMOV UR53, 0x40000040 ;  /* 0x4000004000357882 */ /* 0x000fe20000000000 */
        /* <DEDUP_REMOVED lines=8> */
[----:B------:R-:W-:Y:S01]  /*14d30*/  UMOV UR37, 0x40000040 ;  /* 0x4000004000257882 */ /* 0x000fe20000000000 */
[----:B------:R-:W-:-:S02]  /*14d40*/  WARPGROUP.DEPBAR.LE gsb0, 0x0 ;  /* 0x00008000000079c5 */ /* 0x000fc40000010000 */
[----:B-----5:R-:W-:-:S06]  /*14d50*/  WARPGROUP.ARRIVE ;  /* 0x00000000000079c5 */ /* 0x020fcc0000000000 */
[----:B------:R-:W-:Y:S01]  /*14d60*/  HGMMA.64x16x16.F32 R48, gdesc[UR4], RZ, !UPT, gsb0 ;  /* 0x00200000043079f0 */ /* 0x000fe2000c0008ff */
[----:B------:R-:W-:Y:S01]  /*14d70*/  UIADD3 UR4, UR20, 0x2, URZ ;  /* 0x0000000214047890 */ /* 0x000fe2000fffe03f */
[----:B------:R-:W-:Y:S01]  /*14d80*/  R2UR UR6, R8 ;  /* 0x00000000080672ca */ /* 0x000fe200000e0000 */
[----:B------:R-:W-:Y:S01]  /*14d90*/  VIADD R8, R4, 0x202 ;  /* 0x0000020204087836 */ /* 0x000fe20000000000 */
[----:B------:R-:W-:Y:S01]  /*14da0*/  R2UR UR7, R9 ;  /* 0x00000000090772ca */ /* 0x000fe200000e0000 */
[----:B------:R-:W-:-:S03]  /*14db0*/  IMAD.MOV.U32 R9, RZ, RZ, 0x40000040 ;  /* 0x40000040ff097424 */ /* 0x000fc600078e00ff */
[----:B------:R-:W-:Y:S02]  /*14dc0*/  UMOV UR24, UR4 ;  /* 0x0000000400187c82 */ /* 0x000fe40008000000 */
[----:B------:R-:W-:-:S05]  /*14dd0*/  IMAD.U32 R12, RZ, RZ, UR24 ;  /* 0x00000018ff0c7e24 */ /* 0x000fca000f8e00ff */
[----:B------:R0:W-:Y:S01]  /*14de0*/  STL.64 [R1+0x40], R12 ;  /* 0x0000400c01007387 */ /* 0x0001e20000100a00 */
[----:B------:R-:W-:Y:S02]  /*14df0*/  WARPGROUP.DEPBAR.LE gsb0, 0x0 ;  /* 0x00008000000079c5 */ /* 0x000fe40000010000 */
[----:B------:R-:W-:-:S06]  /*14e00*/  WARPGROUP.ARRIVE ;  /* 0x00000000000079c5 */ /* 0x000fcc0000000000 */
[----:B------:R-:W-:Y:S01]  /*14e10*/  HGMMA.64x16x16.F32 R40, gdesc[UR8], RZ, !UPT, gsb0 ;  /* 0x00200000082879f0 */ /* 0x000fe2000c0008ff */
[----:B------:R-:W-:Y:S01]  /*14e20*/  R2UR UR10, R10 ;  /* 0x000000000a0a72ca */ /* 0x000fe200000e0000 */
[----:B------:R-:W-:Y:S01]  /*14e30*/  VIADD R10, R4, 0x104 ;  /* 0x00000104040a7836 */ /* 0x000fe20000000000 */
[----:B------:R-:W-:Y:S01]  /*14e40*/  R2UR UR11, R11 ;  /* 0x000000000b0b72ca */ /* 0x000fe200000e0000 */
[----:B------:R-:W-:Y:S01]  /*14e50*/  IMAD.MOV.U32 R11, RZ, RZ, 0x40000040 ;  /* 0x40000040ff0b7424 */ /* 0x000fe200078e00ff */
[----:B------:R-:W-:Y:S02]  /*14e60*/  WARPGROUP.DEPBAR.LE gsb0, 0x0 ;  /* 0x00008000000079c5 */ /* 0x000fe40000010000 */
[----:B------:R-:W-:-:S06]  /*14e70*/  WARPGROUP.ARRIVE ;  /* 0x00000000000079c5 */ /* 0x000fcc0000000000 */
[----:B------:R-:W-:Y:S01]  /*14e80*/  HGMMA.64x16x16.F32 R32, gdesc[UR12], RZ, !UPT, gsb0 ;  /* 0x002000000c2079f0 */ /* 0x000fe2000c0008ff */
[----:B------:R-:W-:Y:S02]  /*14e90*/  R2UR UR14, R6 ;  /* 0x00000000060e72ca */ /* 0x000fe400000e0000 */
[----:B------:R-:W-:Y:S01]  /*14ea0*/  R2UR UR15, R7 ;  /* 0x00000000070f72ca */ /* 0x000fe200000e0000 */
[----:B------:R-:W-:Y:S01]  /*14eb0*/  IMAD.MOV.U32 R7, RZ, RZ, 0x40000040 ;  /* 0x40000040ff077424 */ /* 0x000fe200078e00ff */
[----:B------:R-:W-:Y:S01]  /*14ec0*/  IADD3 R6, R4, 0x4, RZ ;  /* 0x0000000404067810 */ /* 0x000fe20007ffe0ff */
        /* <DEDUP_REMOVED lines=13> */
[----:B------:R-:W-:-:S02]  /*14fa0*/  R2UR UR19, R9 ;  /* 0x00000000091372ca */ /* 0x000fc400000e0000 */
[----:B------:R-:W-:Y:S01]  /*14fb0*/  MOV R9, 0x40000040 ;  /* 0x4000004000097802 */ /* 0x000fe20000000f00 */
[----:B------:R-:W-:Y:S02]  /*14fc0*/  WARPGROUP.DEPBAR.LE gsb0, 0x0 ;  /* 0x00008000000079c5 */ /* 0x000fe40000010000 */
[----:B------:R-:W-:-:S06]  /*14fd0*/  WARPGROUP.ARRIVE ;  /* 0x00000000000079c5 */ /* 0x000fcc0000000000 */
[----:B------:R-:W-:Y:S01]  /*14fe0*/  HGMMA.64x16x16.F32 R56, gdesc[UR24], R56, gsb0 ;  /* 0x00200000183879f0 */ /* 0x000fe20008000838 */
[----:B------:R-:W-:Y:S01]  /*14ff0*/  R2UR UR26, R6 ;  /* 0x00000000061a72ca */ /* 0x000fe200000e0000 */
[----:B------:R-:W-:Y:S01]  /*15000*/  UMOV UR25, 0x40000040 ;  /* 0x4000004000197882 */ /* 0x000fe20000000000 */
[----:B------:R-:W-:Y:S01]  /*15010*/  R2UR UR27, R7 ;  /* 0x00000000071b72ca */ /* 0x000fe200000e0000 */
[----:B------:R-:W-:Y:S01]  /*15020*/  VIADD R6, R4, 0x184 ;  /* 0x0000018404067836 */ /* 0x000fe20000000000 */
[----:B------:R-:W-:Y:S01]  /*15030*/  MOV R7, 0x40000040 ;  /* 0x4000004000077802 */ /* 0x000fe20000000f00 */
[----:B0-----:R-:W-:Y:S01]  /*15040*/  IMAD.U32 R13, RZ, RZ, UR25 ;  /* 0x00000019ff0d7e24 */ /* 0x001fe2000f8e00ff */
[----:B------:R-:W-:Y:S02]  /*15050*/  WARPGROUP.DEPBAR.LE gsb0, 0x0 ;  /* 0x00008000000079c5 */ /* 0x000fe40000010000 */
[----:B------:R-:W-:-:S06]  /*15060*/  WARPGROUP.ARRIVE ;  /* 0x00000000000079c5 */ /* 0x000fcc0000000000 */
[----:B------:R-:W-:Y:S01]  /*15070*/  HGMMA.64x16x16.F32 R48, gdesc[UR4], R48, gsb0 ;  /* 0x00200000043079f0 */ /* 0x000fe20008000830 */
        /* <DEDUP_REMOVED lines=13> */
[----:B------:R-:W-:Y:S01]  /*15150*/  R2UR UR11, R11 ;  /* 0x000000000b0b72ca */ /* 0x000fe200000e0000 */
[----:B------:R-:W-:Y:S01]  /*15160*/  IMAD.MOV.U32 R11, RZ, RZ, 0x40000040 ;  /* 0x40000040ff0b7424 */ /* 0x000fe200078e00ff */
[----:B------:R-:W-:Y:S02]  /*15170*/  WARPGROUP.DEPBAR.LE gsb0, 0x0 ;  /* 0x00008000000079c5 */ /* 0x000fe40000010000 */
[----:B------:R-:W-:-:S06]  /*15180*/  WARPGROUP.ARRIVE ;  /* 0x00000000000079c5 */ /* 0x000fcc0000000000 */
[----:B------:R-:W-:Y:S01]  /*15190*/  HGMMA.64x16x16.F32 R32, gdesc[UR12], R32, gsb0 ;  /* 0x002000000c2079f0 */ /* 0x000fe20008000820 */
[----:B------:R-:W-:Y:S02]  /*151a0*/  R2UR UR14, R6 ;  /* 0x00000000060e72ca */ /* 0x000fe400000e0000 */
[----:B------:R-:W-:Y:S01]  /*151b0*/  R2UR UR15, R7 ;  /* 0x00000000070f72ca */ /* 0x000fe200000e0000 */
[----:B------:R-:W-:Y:S01]  /*151c0*/  IMAD.MOV.U32 R7, RZ, RZ, 0x40000040 ;  /* 0x40000040ff077424 */ /* 0x000fe200078e00ff */
[----:B------:R-:W-:Y:S01]  /*151d0*/  IADD3 R6, R4, 0x6, RZ ;  /* 0x0000000604067810 */ /* 0x000fe20007ffe0ff */
        /* <DEDUP_REMOVED lines=328> */
[----:B------:R0:W-:Y:S01]  /*16660*/  STL.64 [R1], R12 ;  /* 0x0000000c01007387 */ /* 0x0001e20000100a00 */
[----:B------:R-:W-:Y:S02]  /*16670*/  WARPGROUP.DEPBAR.LE gsb0, 0x0 ;  /* 0x00008000000079c5 */ /* 0x000fe40000010000 */
[----:B------:R-:W-:-:S06]  /*16680*/  WARPGROUP.ARRIVE ;  /* 0x00000000000079c5 */ /* 0x000fcc0000000000 */
[----:B------:R-:W-:Y:S01]  /*16690*/  HGMMA.64x16x16.F32 R40, gdesc[UR8], R40, gsb0 ;  /* 0x00200000082879f0 */ /* 0x000fe20008000828 */
[----:B------:R-:W-:Y:S02]  /*166a0*/  R2UR UR10, R6 ;  /* 0x00000000060a72ca */ /* 0x000fe400000e0000 */
[----:B------:R-:W-:Y:S01]  /*166b0*/  R2UR UR11, R7 ;  /* 0x00000000070b72ca */ /* 0x000fe200000e0000 */
[----:B------:R-:W-:Y:S01]  /*166c0*/  IMAD.MOV.U32 R7, RZ, RZ, 0x40000040 ;  /* 0x40000040ff077424 */ /* 0x000fe200078e00ff */
[----:B------:R-:W-:-:S04]  /*166d0*/  IADD3 R6, R4, 0x504, RZ ;  /* 0x0000050404067810 */ /* 0x000fc80007ffe0ff */
[----:B------:R-:W-:Y:S01]  /*166e0*/  R2UR UR58, R6 ;  /* 0x00000000063a72ca */ /* 0x000fe200000e0000 */
[----:B------:R-:W-:Y:S01]  /*166f0*/  VIADD R6, R4, 0x684 ;  /* 0x0000068404067836 */ /* 0x000fe20000000000 */
[----:B------:R-:W-:Y:S02]  /*16700*/  R2UR UR59, R7 ;  /* 0x00000000073b72ca */ /* 0x000fe400000e0000 */
        /* <DEDUP_REMOVED lines=21> */
[----:B------:R-:W-:Y:S02]  /*16860*/  R2UR UR15, R9 ;  /* 0x00000000090f72ca */ /* 0x000fe400000e0000 */
[----:B------:R-:W-:Y:S01]  /*16870*/  MOV R9, 0x40000040 ;  /* 0x4000004000097802 */ /* 0x000fe20000000f00 */
        /* <DEDUP_REMOVED lines=213> */
[C---:B------:R-:W-:Y:S02]  /*175d0*/  VIADD R8, R4.reuse, 0x806 ;  /* 0x0000080604087836 */ /* 0x040fe40000000000 */
[----:B------:R-:W-:Y:S02]  /*175e0*/  IMAD.MOV.U32 R9, RZ, RZ, 0x40000040 ;  /* 0x40000040ff097424 */ /* 0x000fe400078e00ff */
[----:B------:R-:W-:Y:S01]  /*175f0*/  VIADD R4, R4, 0x986 ;  /* 0x0000098604047836 */ /* 0x000fe20000000000 */
        /* <DEDUP_REMOVED lines=49> */
.L_x_2898:
[----:B------:R-:W2:Y:S01]  /*17910*/  LDL R8, [R1+0x78] ;  /* 0x0000780001087983 */ /* 0x000ea20000100800 */
[----:B------:R-:W0:Y:S01]  /*17920*/  LDC R6, c[0x0][0x448] ;  /* 0x00011200ff067b82 */ /* 0x000e220000000800 */
[----:B------:R-:W-:Y:S02]  /*17930*/  ULDC UR4, c[0x0][0x9d8] ;  /* 0x0002760000047ab9 */ /* 0x000fe40000000800 */
[----:B------:R-:W2:Y:S04]  /*17940*/  LDL R69, [R1+0x68] ;  /* 0x0000680001457983 */ /* 0x000ea80000100800 */
[----:B------:R-:W3:Y:S04]  /*17950*/  LDL R65, [R1+0x70] ;  /* 0x0000700001417983 */ /* 0x000ee80000100800 */
[----:B------:R-:W4:Y:S04]  /*17960*/  LDL R21, [R1+0x74] ;  /* 0x0000740001157983 */ /* 0x000f280000100800 */
[----:B------:R-:W5:Y:S01]  /*17970*/  LDL R67, [R1+0x6c] ;  /* 0x00006c0001437983 */ /* 0x000f620000100800 */
[----:B------:R-:W-:Y:S01]  /*17980*/  VIADD R0, R0, 0x38840 ;  /* 0x0003884000007836 */ /* 0x000fe20000000000 */
[----:B------:R-:W-:Y:S01]  /*17990*/  ULDC UR38, c[0x0][0x9d8] ;  /* 0x0002760000267ab9 */ /* 0x000fe20000000800 */
[----:B------:R-:W-:Y:S01]  /*179a0*/  ULDC UR39, c[0x0][0x9d8] ;  /* 0x0002760000277ab9 */ /* 0x000fe20000000800 */
[----:B------:R-:W-:Y:S01]  /*179b0*/  ULDC UR42, c[0x0][0x988] ;  /* 0x00026200002a7ab9 */ /* 0x000fe20000000800 */
[----:B------:R-:W-:Y:S01]  /*179c0*/  ULDC UR43, c[0x0][0x988] ;  /* 0x00026200002b7ab9 */ /* 0x000fe20000000800 */
[----:B0-----:R-:W-:-:S13]  /*179d0*/  ISETP.NE.AND P1, PT, R6, 0x1, PT ;  /* 0x000000010600780c */ /* 0x001fda0003f25270 */
[----:B------:R-:W0:Y:S08]  /*179e0*/  @P1 LDC R13, c[0x0][0x44c] ;  /* 0x00011300ff0d1b82 */ /* 0x000e300000000800 */
[----:B------:R-:W1:Y:S01]  /*179f0*/  @P1 LDC R15, c[0x0][0x450] ;  /* 0x00011400ff0f1b82 */ /* 0x000e620000000800 */
[----:B------:R-:W-:Y:S01]  /*17a00*/  FMUL.FTZ R58, R58, UR4 ;  /* 0x000000043a3a7c20 */ /* 0x000fe20008410000 */
[----:B------:R-:W-:Y:S01]  /*17a10*/  FMUL.FTZ R59, R59, UR4 ;  /* 0x000000043b3b7c20 */ /* 0x000fe20008410000 */
[----:B------:R-:W-:Y:S01]  /*17a20*/  FMUL.FTZ R62, R62, UR4 ;  /* 0x000000043e3e7c20 */ /* 0x000fe20008410000 */
[----:B------:R-:W-:Y:S01]  /*17a30*/  FMUL.FTZ R50, R50, UR4 ;  /* 0x0000000432327c20 */ /* 0x000fe20008410000 */
[----:B------:R-:W-:-:S02]  /*17a40*/  FMUL.FTZ R63, R63, UR4 ;  /* 0x000000043f3f7c20 */ /* 0x000fc40008410000 */
[----:B------:R-:W5:Y:S08]  /*17a50*/  MUFU.TANH R58, R58 ;  /* 0x0000003a003a7308 */ /* 0x000f700000002400 */
[----:B------:R-:W5:Y:S01]  /*17a60*/  MUFU.TANH R59, R59 ;  /* 0x0000003b003b7308 */ /* 0x000f620000002400 */
[----:B------:R-:W-:-:S07]  /*17a70*/  FMUL.FTZ R51, R51, UR4 ;  /* 0x0000000433337c20 */ /* 0x000fce0008410000 */
[----:B------:R-:W5:Y:S08]  /*17a80*/  MUFU.TANH R70, R62 ;  /* 0x0000003e00467308 */ /* 0x000f700000002400 */
[----:B------:R5:W-:Y:S01]  /*17a90*/  MUFU.TANH R12, R50 ;  /* 0x00000032000c7308 */ /* 0x000be20000002400 */
[----:B------:R-:W-:Y:S01]  /*17aa0*/  FMUL.FTZ R43, R43, UR4 ;  /* 0x000000042b2b7c20 */ /* 0x000fe20008410000 */
[----:B------:R-:W-:-:S06]  /*17ab0*/  FMUL.FTZ R54, R54, UR4 ;  /* 0x0000000436367c20 */ /* 0x000fcc0008410000 */
[----:B------:R-:W5:Y:S01]  /*17ac0*/  MUFU.TANH R63, R63 ;  /* 0x0000003f003f7308 */ /* 0x000f620000002400 */
[----:B------:R-:W-:Y:S01]  /*17ad0*/  FMUL.FTZ R11, R48, UR4 ;  /* 0x00000004300b7c20 */ /* 0x000fe20008410000 */
[----:B------:R-:W-:Y:S01]  /*17ae0*/  FMUL.FTZ R47, R47, UR4 ;  /* 0x000000042f2f7c20 */ /* 0x000fe20008410000 */
[----:B------:R-:W-:Y:S01]  /*17af0*/  FMUL.FTZ R9, R49, UR4 ;  /* 0x0000000431097c20 */ /* 0x000fe20008410000 */
[----:B------:R-:W-:-:S04]  /*17b00*/  FMUL.FTZ R55, R55, UR4 ;  /* 0x0000000437377c20 */ /* 0x000fc80008410000 */
[----:B------:R-:W5:Y:S01]  /*17b10*/  MUFU.TANH R51, R51 ;  /* 0x0000003300337308 */ /* 0x000f620000002400 */
[----:B------:R-:W-:-:S07]  /*17b20*/  FMUL.FTZ R42, R42, UR4 ;  /* 0x000000042a2a7c20 */ /* 0x000fce0008410000 */
[----:B------:R5:W-:Y:S08]  /*17b30*/  MUFU.TANH R48, R43 ;  /* 0x0000002b00307308 */ /* 0x000bf00000002400 */
[----:B------:R-:W5:Y:S08]  /*17b40*/  MUFU.TANH R54, R54 ;  /* 0x0000003600367308 */ /* 0x000f700000002400 */
[----:B------:R5:W-:Y:S01]  /*17b50*/  MUFU.TANH R49, R47 ;  /* 0x0000002f00317308 */ /* 0x000be20000002400 */
[----:B------:R-:W-:-:S07]  /*17b60*/  FMUL.FTZ R46, R46, UR4 ;  /* 0x000000042e2e7c20 */ /* 0x000fce0008410000 */
[----:B------:R-:W5:Y:S08]  /*17b70*/  MUFU.TANH R14, R55 ;  /* 0x00000037000e7308 */ /* 0x000f700000002400 */
[----:B------:R5:W5:Y:S01]  /*17b80*/  MUFU.TANH R20, R42 ;  /* 0x0000002a00147308 */ /* 0x000b620000002400 */
[----:B------:R-:W-:Y:S01]  /*17b90*/  FMUL.FTZ R34, R34, UR4 ;  /* 0x0000000422227c20 */ /* 0x000fe20008410000 */
[----:B------:R-:W-:-:S06]  /*17ba0*/  FMUL.FTZ R35, R35, UR4 ;  /* 0x0000000423237c20 */ /* 0x000fcc0008410000 */
[----:B------:R-:W5:Y:S01]  /*17bb0*/  MUFU.TANH R46, R46 ;  /* 0x0000002e002e7308 */ /* 0x000f620000002400 */
[----:B------:R-:W-:Y:S01]  /*17bc0*/  FMUL.FTZ R38, R38, UR4 ;  /* 0x0000000426267c20 */ /* 0x000fe20008410000 */
[----:B------:R-:W-:-:S06]  /*17bd0*/  FMUL.FTZ R39, R39, UR4 ;  /* 0x0000000427277c20 */ /* 0x000fcc0008410000 */
[----:B------:R5:W5:Y:S01]  /*17be0*/  MUFU.TANH R55, R34 ;  /* 0x0000002200377308 */ /* 0x000b620000002400 */
[----:B------:R-:W-:-:S07]  /*17bf0*/  FMUL.FTZ R3, R56, UR4 ;  /* 0x0000000438037c20 */ /* 0x000fce0008410000 */
[----:B------:R-:W5:Y:S08]  /*17c00*/  MUFU.TANH R35, R35 ;  /* 0x0000002300237308 */ /* 0x000f700000002400 */
[----:B------:R5:W5:Y:S01]  /*17c10*/  MUFU.TANH R56, R38 ;  /* 0x0000002600387308 */ /* 0x000b620000002400 */
[----:B------:R-:W-:-:S07]  /*17c20*/  FMUL.FTZ R27, R27, UR4 ;  /* 0x000000041b1b7c20 */ /* 0x000fce0008410000 */
[----:B------:R-:W5:Y:S01]  /*17c30*/  MUFU.TANH R39, R39 ;  /* 0x0000002700277308 */ /* 0x000f620000002400 */
[----:B------:R-:W-:-:S07]  /*17c40*/  FMUL.FTZ R31, R31, UR4 ;  /* 0x000000041f1f7c20 */ /* 0x000fce0008410000 */
[----:B------:R-:W-:Y:S08]  /*17c50*/  MUFU.TANH R80, R27 ;  /* 0x0000001b00507308 */ /* 0x000ff00000002400 */
[----:B------:R-:W-:Y:S01]  /*17c60*/  MUFU.TANH R31, R31 ;  /* 0x0000001f001f7308 */ /* 0x000fe20000002400 */
[----:B--2---:R-:W-:-:S05]  /*17c70*/  IADD3 R6, R8, R69, RZ ;  /* 0x0000004508067210 */ /* 0x004fca0007ffe0ff */
[----:B0-----:R-:W-:-:S04]  /*17c80*/  @P1 IMAD.HI.U32 R8, R6, R13, RZ ;  /* 0x0000000d06081227 */ /* 0x001fc800078e00ff */
[----:B------:R-:W-:Y:S01]  /*17c90*/  IMAD.MOV.U32 R13, RZ, RZ, R6 ;  /* 0x000000ffff0d7224 */ /* 0x000fe200078e0006 */
[----:B-1----:R-:W-:-:S05]  /*17ca0*/  @P1 SHF.R.U32.HI R13, RZ, R15, R8 ;  /* 0x0000000fff0d1219 */ /* 0x002fca0000011608 */
[----:B------:R-:W0:Y:S01]  /*17cb0*/  SHFL.IDX PT, R10, R13, 0x1, 0x1c1f ;  /* 0x003c1f000d0a7f89 */ /* 0x000e2200000e0000 */
[----:B------:R-:W-:Y:S02]  /*17cc0*/  IMAD.MOV.U32 R15, RZ, RZ, -0x50 ;  /* 0xffffffb0ff0f7424 */ /* 0x000fe400078e00ff */
[C---:B---3--:R-:W-:Y:S02]  /*17cd0*/  IMAD R6, R2.reuse, -0x50, R65 ;  /* 0xffffffb002067824 */ /* 0x048fe400078e0241 */
[----:B------:R-:W-:Y:S02]  /*17ce0*/  IMAD R8, R2, R15, 0x51 ;  /* 0x0000005102087424 */ /* 0x000fe400078e020f */
[----:B------:R-:W-:Y:S02]  /*17cf0*/  VIADD R6, R6, 0x50 ;  /* 0x0000005006067836 */ /* 0x000fe40000000000 */
[C---:B----4-:R-:W-:Y:S02]  /*17d00*/  IMAD R8, R21.reuse, -0x2, R8 ;  /* 0xfffffffe15087824 */ /* 0x050fe400078e0208 */
[----:B------:R-:W-:-:S03]  /*17d10*/  IMAD R15, R21, -0x2, R6 ;  /* 0xfffffffe150f7824 */ /* 0x000fc600078e0206 */
[----:B-----5:R-:W-:-:S04]  /*17d20*/  IADD3 R50, -R67, R8, R65 ;  /* 0x0000000843327210 */ /* 0x020fc80007ffe141 */
[----:B0-----:R-:W-:-:S04]  /*17d30*/  VIADDMNMX R21, R10, R50, R15, PT ;  /* 0x000000320a157246 */ /* 0x001fc8000380010f */
[C---:B------:R-:W-:Y:S02]  /*17d40*/  ISETP.GT.AND P2, PT, R21.reuse, RZ, PT ;  /* 0x000000ff1500720c */ /* 0x040fe40003f44270 */
[C---:B------:R-:W-:Y:S02]  /*17d50*/  ISETP.GT.AND P3, PT, R21.reuse, 0x1, PT ;  /* 0x000000011500780c */ /* 0x040fe40003f64270 */
[----:B------:R-:W-:Y:S02]  /*17d60*/  ISETP.GT.AND P4, PT, R21, 0x8, PT ;  /* 0x000000081500780c */ /* 0x000fe40003f84270 */
[----:B------:R-:W-:Y:S02]  /*17d70*/  FSEL R62, R58, -INF , P2 ;  /* 0xff8000003a3e7808 */ /* 0x000fe40001000000 */
[----:B------:R-:W-:Y:S02]  /*17d80*/  FSEL R43, R59, -INF , P3 ;  /* 0xff8000003b2b7808 */ /* 0x000fe40001800000 */
[----:B------:R-:W-:-:S02]  /*17d90*/  ISETP.GT.AND P2, PT, R21, 0x9, PT ;  /* 0x000000091500780c */ /* 0x000fc40003f44270 */
[----:B------:R-:W-:Y:S02]  /*17da0*/  FSEL R70, R70, -INF , P4 ;  /* 0xff80000046467808 */ /* 0x000fe40002000000 */
[----:B------:R-:W-:Y:S02]  /*17db0*/  FMNMX.FTZ R47, R62, R43, !PT ;  /* 0x0000002b3e2f7209 */ /* 0x000fe40007810000 */
[----:B------:R-:W-:Y:S02]  /*17dc0*/  ISETP.GT.AND P3, PT, R21, 0x10, PT ;  /* 0x000000101500780c */ /* 0x000fe40003f64270 */
[----:B------:R-:W-:Y:S02]  /*17dd0*/  FSEL R42, R63, -INF , P2 ;  /* 0xff8000003f2a7808 */ /* 0x000fe40001000000 */
[----:B------:R-:W-:Y:S02]  /*17de0*/  FMNMX.FTZ R47, R70, R47, !PT ;  /* 0x0000002f462f7209 */ /* 0x000fe40007810000 */
        /* <DEDUP_REMOVED lines=9> */
[C---:B------:R-:W-:Y:S02]  /*17e80*/  ISETP.GT.AND P3, PT, R21.reuse, 0x20, PT ;  /* 0x000000201500780c */ /* 0x040fe40003f64270 */
[----:B------:R-:W-:Y:S02]  /*17e90*/  FSEL R14, R14, -INF , P2 ;  /* 0xff8000000e0e7808 */ /* 0x000fe40001000000 */
[----:B------:R-:W-:Y:S02]  /*17ea0*/  FMNMX.FTZ R47, R10, R47, !PT ;  /* 0x0000002f0a2f7209 */ /* 0x000fe40007810000 */
[----:B------:R-:W-:-:S02]  /*17eb0*/  ISETP.GT.AND P2, PT, R21, 0x21, PT ;  /* 0x000000211500780c */ /* 0x000fc40003f44270 */
[----:B------:R-:W-:Y:S02]  /*17ec0*/  FSEL R20, R20, -INF , P3 ;  /* 0xff80000014147808 */ /* 0x000fe40001800000 */
[----:B------:R-:W-:Y:S01]  /*17ed0*/  FMNMX.FTZ R47, R14, R47, !PT ;  /* 0x0000002f0e2f7209 */ /* 0x000fe20007810000 */
[----:B------:R-:W-:Y:S01]  /*17ee0*/  FMUL.FTZ R6, R26, UR4 ;  /* 0x000000041a067c20 */ /* 0x000fe20008410000 */
[C---:B------:R-:W-:Y:S02]  /*17ef0*/  ISETP.GT.AND P3, PT, R21.reuse, 0x28, PT ;  /* 0x000000281500780c */ /* 0x040fe40003f64270 */
[----:B------:R-:W-:Y:S02]  /*17f00*/  FSEL R26, R48, -INF , P2 ;  /* 0xff800000301a7808 */ /* 0x000fe40001000000 */
[----:B------:R-:W-:Y:S02]  /*17f10*/  FMNMX.FTZ R47, R20, R47, !PT ;  /* 0x0000002f142f7209 */ /* 0x000fe40007810000 */
[----:B------:R-:W-:-:S02]  /*17f20*/  ISETP.GT.AND P2, PT, R21, 0x29, PT ;  /* 0x000000291500780c */ /* 0x000fc40003f44270 */
[----:B------:R-:W-:Y:S02]  /*17f30*/  FSEL R34, R46, -INF , P3 ;  /* 0xff8000002e227808 */ /* 0x000fe40001800000 */
[----:B------:R-:W-:Y:S02]  /*17f40*/  FMNMX.FTZ R47, R26, R47, !PT ;  /* 0x0000002f1a2f7209 */ /* 0x000fe40007810000 */
[----:B------:R-:W-:Y:S02]  /*17f50*/  ISETP.GT.AND P3, PT, R21, 0x30, PT ;  /* 0x000000301500780c */ /* 0x000fe40003f64270 */
[----:B------:R-:W-:Y:S02]  /*17f60*/  FSEL R38, R49, -INF , P2 ;  /* 0xff80000031267808 */ /* 0x000fe40001000000 */
[----:B------:R-:W-:Y:S01]  /*17f70*/  FMNMX.FTZ R47, R34, R47, !PT ;  /* 0x0000002f222f7209 */ /* 0x000fe20007810000 */
[----:B------:R0:W1:Y:S01]  /*17f80*/  MUFU.TANH R78, R6 ;  /* 0x00000006004e7308 */ /* 0x0000620000002400 */
[----:B------:R-:W-:-:S02]  /*17f90*/  ISETP.GT.AND P2, PT, R21, 0x31, PT ;  /* 0x000000311500780c */ /* 0x000fc40003f44270 */
[----:B------:R-:W-:Y:S01]  /*17fa0*/  FMNMX.FTZ R47, R38, R47, !PT ;  /* 0x0000002f262f7209 */ /* 0x000fe20007810000 */
[----:B0-----:R-:W-:Y:S01]  /*17fb0*/  FMUL.FTZ R6, R30, UR4 ;  /* 0x000000041e067c20 */ /* 0x001fe20008410000 */
[----:B------:R-:W-:Y:S02]  /*17fc0*/  FSEL R30, R55, -INF , P3 ;  /* 0xff800000371e7808 */ /* 0x000fe40001800000 */
[----:B------:R-:W-:Y:S02]  /*17fd0*/  ISETP.GT.AND P3, PT, R21, 0x38, PT ;  /* 0x000000381500780c */ /* 0x000fe40003f64270 */
[----:B------:R-:W-:Y:S02]  /*17fe0*/  FSEL R46, R35, -INF , P2 ;  /* 0xff800000232e7808 */ /* 0x000fe40001000000 */
[----:B------:R-:W-:Y:S01]  /*17ff0*/  FMNMX.FTZ R47, R30, R47, !PT ;  /* 0x0000002f1e2f7209 */ /* 0x000fe20007810000 */
[----:B------:R-:W0:Y:S01]  /*18000*/  MUFU.TANH R6, R6 ;  /* 0x0000000600067308 */ /* 0x000e220000002400 */
[----:B------:R-:W-:-:S02]  /*18010*/  ISETP.GT.AND P2, PT, R21, 0x39, PT ;  /* 0x000000391500780c */ /* 0x000fc40003f44270 */
[----:B------:R-:W-:Y:S02]  /*18020*/  FSEL R48, R56, -INF , P3 ;  /* 0xff80000038307808 */ /* 0x000fe40001800000 */
[----:B------:R-:W-:Y:S02]  /*18030*/  FMNMX.FTZ R47, R46, R47, !PT ;  /* 0x0000002f2e2f7209 */ /* 0x000fe40007810000 */
[----:B------:R-:W-:Y:S02]  /*18040*/  ISETP.GT.AND P3, PT, R21, 0x40, PT ;  /* 0x000000401500780c */ /* 0x000fe40003f64270 */
[----:B------:R-:W-:Y:S02]  /*18050*/  FSEL R76, R39, -INF , P2 ;  /* 0xff800000274c7808 */ /* 0x000fe40001000000 */
[----:B------:R-:W-:Y:S02]  /*18060*/  FMNMX.FTZ R47, R48, R47, !PT ;  /* 0x0000002f302f7209 */ /* 0x000fe40007810000 */
[----:B------:R-:W-:-:S02]  /*18070*/  ISETP.GT.AND P2, PT, R21, 0x41, PT ;  /* 0x000000411500780c */ /* 0x000fc40003f44270 */
[----:B-1----:R-:W-:Y:S02]  /*18080*/  FSEL R78, R78, -INF , P3 ;  /* 0xff8000004e4e7808 */ /* 0x002fe40001800000 */
[----:B------:R-:W-:Y:S02]  /*18090*/  FMNMX.FTZ R47, R76, R47, !PT ;  /* 0x0000002f4c2f7209 */ /* 0x000fe40007810000 */
[C---:B------:R-:W-:Y:S02]  /*180a0*/  ISETP.GT.AND P3, PT, R21.reuse, 0x48, PT ;  /* 0x000000481500780c */ /* 0x040fe40003f64270 */
[----:B------:R-:W-:Y:S02]  /*180b0*/  FSEL R80, R80, -INF , P2 ;  /* 0xff80000050507808 */ /* 0x000fe40001000000 */
[----:B------:R-:W-:Y:S02]  /*180c0*/  FMNMX.FTZ R47, R78, R47, !PT ;  /* 0x0000002f4e2f7209 */ /* 0x000fe40007810000 */
[----:B------:R-:W-:-:S02]  /*180d0*/  ISETP.GT.AND P2, PT, R21, 0x49, PT ;  /* 0x000000491500780c */ /* 0x000fc40003f44270 */
[----:B0-----:R-:W-:Y:S02]  /*180e0*/  FSEL R82, R6, -INF , P3 ;  /* 0xff80000006527808 */ /* 0x001fe40001800000 */
[----:B------:R-:W-:Y:S02]  /*180f0*/  FMNMX.FTZ R47, R80, R47, !PT ;  /* 0x0000002f502f7209 */ /* 0x000fe40007810000 */
[----:B------:R-:W-:Y:S02]  /*18100*/  FSEL R6, R31, -INF , P2 ;  /* 0xff8000001f067808 */ /* 0x000fe40001000000 */
[----:B------:R-:W-:Y:S01]  /*18110*/  FMNMX.FTZ R47, R82, R47, !PT ;  /* 0x0000002f522f7209 */ /* 0x000fe20007810000 */
[----:B------:R-:W-:-:S03]  /*18120*/  FMUL.FTZ R52, R52, UR4 ;  /* 0x0000000434347c20 */ /* 0x000fc60008410000 */
[----:B------:R-:W-:Y:S01]  /*18130*/  FMNMX.FTZ R47, R6, R47, !PT ;  /* 0x0000002f062f7209 */ /* 0x000fe20007810000 */
[----:B------:R0:W-:Y:S01]  /*18140*/  MUFU.TANH R27, R52 ;  /* 0x00000034001b7308 */ /* 0x0001e20000002400 */
[----:B------:R-:W1:Y:S04]  /*18150*/  SHFL.IDX PT, R13, R13, RZ, 0x1c1f ;  /* 0x001c1fff0d0d7589 */ /* 0x000e6800000e0000 */
[----:B0-----:R-:W0:Y:S01]  /*18160*/  SHFL.BFLY PT, R52, R47, 0x2, 0x1f ;  /* 0x0c401f002f347f89 */ /* 0x001e2200000e0000 */
[----:B------:R-:W-:Y:S01]  /*18170*/  FMUL.FTZ R4, R57, UR4 ;  /* 0x0000000439047c20 */ /* 0x000fe20008410000 */
[----:B------:R-:W-:Y:S01]  /*18180*/  FMUL.FTZ R7, R60, UR4 ;  /* 0x000000043c077c20 */ /* 0x000fe20008410000 */
[----:B------:R-:W-:Y:S01]  /*18190*/  MUFU.TANH R3, R3 ;  /* 0x0000000300037308 */ /* 0x000fe20000002400 */
[----:B------:R-:W-:-:S07]  /*181a0*/  FMUL.FTZ R5, R61, UR4 ;  /* 0x000000043d057c20 */ /* 0x000fce0008410000 */
[----:B------:R-:W2:Y:S08]  /*181b0*/  MUFU.TANH R4, R4 ;  /* 0x0000000400047308 */ /* 0x000eb00000002400 */
[----:B------:R-:W3:Y:S01]  /*181c0*/  MUFU.TANH R7, R7 ;  /* 0x0000000700077308 */ /* 0x000ee20000002400 */
[----:B-1----:R-:W-:Y:S02]  /*181d0*/  VIADDMNMX R15, R13, R50, R15, PT ;  /* 0x000000320d0f7246 */ /* 0x002fe4000380010f */
[----:B0-----:R-:W-:-:S05]  /*181e0*/  FMNMX.FTZ R52, R47, R52, !PT ;  /* 0x000000342f347209 */ /* 0x001fca0007810000 */
[----:B------:R-:W0:Y:S01]  /*181f0*/  MUFU.TANH R5, R5 ;  /* 0x0000000500057308 */ /* 0x000e220000002400 */
[----:B------:R-:W-:Y:S01]  /*18200*/  FMUL.FTZ R32, R32, UR4 ;  /* 0x0000000420207c20 */ /* 0x000fe20008410000 */
[----:B------:R-:W1:Y:S01]  /*18210*/  SHFL.BFLY PT, R21, R52, 0x1, 0x1f ;  /* 0x0c201f0034157f89 */ /* 0x000e6200000e0000 */
[C---:B------:R-:W-:Y:S02]  /*18220*/  ISETP.GT.AND P2, PT, R15.reuse, RZ, PT ;  /* 0x000000ff0f00720c */ /* 0x040fe40003f44270 */
[----:B------:R-:W-:-:S03]  /*18230*/  ISETP.GT.AND P3, PT, R15, 0x1, PT ;  /* 0x000000010f00780c */ /* 0x000fc60003f64270 */
[----:B------:R-:W-:Y:S01]  /*18240*/  MUFU.TANH R11, R11 ;  /* 0x0000000b000b7308 */ /* 0x000fe20000002400 */
[----:B------:R-:W-:Y:S01]  /*18250*/  FMUL.FTZ R36, R36, UR4 ;  /* 0x0000000424247c20 */ /* 0x000fe20008410000 */
[----:B------:R-:W-:Y:S01]  /*18260*/  ISETP.GT.AND P4, PT, R15, 0x8, PT ;  /* 0x000000080f00780c */ /* 0x000fe20003f84270 */
[----:B------:R-:W-:Y:S01]  /*18270*/  FMUL.FTZ R53, R53, UR4 ;  /* 0x0000000435357c20 */ /* 0x000fe20008410000 */
[----:B--2---:R-:W-:-:S04]  /*18280*/  FSEL R13, R4, -INF , P3 ;  /* 0xff800000040d7808 */ /* 0x004fc80001800000 */
[----:B------:R-:W2:Y:S01]  /*18290*/  MUFU.TANH R9, R9 ;  /* 0x0000000900097308 */ /* 0x000ea20000002400 */
[----:B------:R-:W-:-:S07]  /*182a0*/  FMUL.FTZ R40, R40, UR4 ;  /* 0x0000000428287c20 */ /* 0x000fce0008410000 */
[----:B------:R4:W-:Y:S01]  /*182b0*/  MUFU.TANH R35, R32 ;  /* 0x0000002000237308 */ /* 0x0009e20000002400 */
[----:B------:R-:W-:Y:S01]  /*182c0*/  FMUL.FTZ R44, R44, UR4 ;  /* 0x000000042c2c7c20 */ /* 0x000fe20008410000 */
[----:B----4-:R-:W-:-:S06]  /*182d0*/  FSEL R32, R3, -INF , P2 ;  /* 0xff80000003207808 */ /* 0x010fcc0001000000 */
[----:B------:R3:W-:Y:S01]  /*182e0*/  MUFU.TANH R66, R36 ;  /* 0x0000002400427308 */ /* 0x0007e20000002400 */
[----:B------:R-:W-:Y:S02]  /*182f0*/  ISETP.GT.AND P2, PT, R15, 0x9, PT ;  /* 0x000000090f00780c */ /* 0x000fe40003f44270 */
[----:B------:R-:W-:Y:S01]  /*18300*/  FMNMX.FTZ R3, R32, R13, !PT ;  /* 0x0000000d20037209 */ /* 0x000fe20007810000 */
[----:B------:R-:W-:Y:S01]  /*18310*/  FMUL.FTZ R41, R41, UR4 ;  /* 0x0000000429297c20 */ /* 0x000fe20008410000 */
[----:B------:R-:W-:Y:S02]  /*18320*/  ISETP.GT.AND P3, PT, R15, 0x10, PT ;  /* 0x000000100f00780c */ /* 0x000fe40003f64270 */
[----:B---3--:R-:W-:Y:S01]  /*18330*/  FSEL R36, R7, -INF , P4 ;  /* 0xff80000007247808 */ /* 0x008fe20002000000 */
[----:B------:R-:W3:Y:S03]  /*18340*/  MUFU.TANH R53, R53 ;  /* 0x0000003500357308 */ /* 0x000ee60000002400 */
[----:B------:R-:W-:-:S05]  /*18350*/  FMNMX.FTZ R3, R36, R3, !PT ;  /* 0x0000000324037209 */ /* 0x000fca0007810000 */
[----:B------:R0:W4:Y:S02]  /*18360*/  MUFU.TANH R31, R40 ;  /* 0x00000028001f7308 */ /* 0x0001240000002400 */
[----:B0-----:R-:W-:-:S06]  /*18370*/  FSEL R40, R5, -INF , P2 ;  /* 0xff80000005287808 */ /* 0x001fcc0001000000 */
[----:B------:R0:W-:Y:S01]  /*18380*/  MUFU.TANH R58, R44 ;  /* 0x0000002c003a7308 */ /* 0x0001e20000002400 */
[----:B------:R-:W-:Y:S02]  /*18390*/  ISETP.GT.AND P2, PT, R15, 0x11, PT ;  /* 0x000000110f00780c */ /* 0x000fe40003f44270 */
[----:B------:R-:W-:Y:S01]  /*183a0*/  FMNMX.FTZ R3, R40, R3, !PT ;  /* 0x0000000328037209 */ /* 0x000fe20007810000 */
[----:B------:R-:W-:Y:S01]  /*183b0*/  FMUL.FTZ R45, R45, UR4 ;  /* 0x000000042d2d7c20 */ /* 0x000fe20008410000 */
[----:B--2---:R-:W-:Y:S02]  /*183c0*/  FSEL R50, R9, -INF , P2 ;  /* 0xff80000009327808 */ /* 0x004fe40001000000 */
[----:B0-----:R-:W-:Y:S01]  /*183d0*/  FSEL R44, R11, -INF , P3 ;  /* 0xff8000000b2c7808 */ /* 0x001fe20001800000 */
[----:B------:R-:W0:Y:S01]  /*183e0*/  MUFU.TANH R41, R41 ;  /* 0x0000002900297308 */ /* 0x000e220000002400 */
[----:B------:R-:W-:Y:S02]  /*183f0*/  ISETP.GT.AND P3, PT, R15, 0x18, PT ;  /* 0x000000180f00780c */ /* 0x000fe40003f64270 */
[----:B------:R-:W-:-:S02]  /*18400*/  FMNMX.FTZ R5, R44, R3, !PT ;  /* 0x000000032c057209 */ /* 0x000fc40007810000 */
[----:B-1----:R-:W-:Y:S02]  /*18410*/  FMNMX.FTZ R4, R52, R21, !PT ;  /* 0x0000001534047209 */ /* 0x002fe40007810000 */
[----:B------:R-:W-:Y:S02]  /*18420*/  ISETP.GT.AND P2, PT, R15, 0x19, PT ;  /* 0x000000190f00780c */ /* 0x000fe40003f44270 */
[----:B------:R-:W-:Y:S02]  /*18430*/  FSEL R52, R27, -INF , P3 ;  /* 0xff8000001b347808 */ /* 0x000fe40001800000 */
[----:B------:R-:W-:Y:S01]  /*18440*/  FMNMX.FTZ R5, R50, R5, !PT ;  /* 0x0000000532057209 */ /* 0x000fe20007810000 */
[----:B------:R-:W1:Y:S01]  /*18450*/  MUFU.TANH R45, R45 ;  /* 0x0000002d002d7308 */ /* 0x000e620000002400 */
[----:B------:R-:W-:Y:S01]  /*18460*/  FMUL.FTZ R28, R28, UR4 ;  /* 0x000000041c1c7c20 */ /* 0x000fe20008410000 */
[----:B------:R-:W-:Y:S01]  /*18470*/  ISETP.GT.AND P3, PT, R15, 0x20, PT ;  /* 0x000000200f00780c */ /* 0x000fe20003f64270 */
[----:B------:R-:W-:Y:S01]  /*18480*/  FMUL.FTZ R33, R33, UR4 ;  /* 0x0000000421217c20 */ /* 0x000fe20008410000 */
[----:B---3--:R-:W-:Y:S01]  /*18490*/  FSEL R54, R53, -INF , P2 ;  /* 0xff80000035367808 */ /* 0x008fe20001000000 */
[----:B------:R-:W-:Y:S01]  /*184a0*/  FMUL.FTZ R37, R37, UR4 ;  /* 0x0000000425257c20 */ /* 0x000fe20008410000 */
[----:B------:R-:W-:Y:S01]  /*184b0*/  FMNMX.FTZ R5, R52, R5, !PT ;  /* 0x0000000534057209 */ /* 0x000fe20007810000 */
[----:B------:R-:W-:Y:S01]  /*184c0*/  FMUL.FTZ R24, R24, UR4 ;  /* 0x0000000418187c20 */ /* 0x000fe20008410000 */
[----:B------:R-:W-:Y:S01]  /*184d0*/  FMUL.FTZ R25, R25, UR4 ;  /* 0x0000000419197c20 */ /* 0x000fe20008410000 */
[----:B------:R-:W-:Y:S01]  /*184e0*/  FMUL.FTZ R29, R29, UR4 ;  /* 0x000000041d1d7c20 */ /* 0x000fe20008410000 */
[----:B------:R-:W-:Y:S01]  /*184f0*/  ULDC UR4, c[0x0][0x988] ;  /* 0x0002620000047ab9 */ /* 0x000fe20000000800 */
[----:B------:R4:W-:Y:S01]  /*18500*/  MUFU.TANH R11, R28 ;  /* 0x0000001c000b7308 */ /* 0x0009e20000002400 */
[----:B------:R-:W-:Y:S01]  /*18510*/  MOV R3, UR4 ;  /* 0x0000000400037c02 */ /* 0x000fe20008000f00 */
[----:B------:R-:W2:Y:S01]  /*18520*/  @P1 LDC R27, c[0x0][0x450] ;  /* 0x00011400ff1b1b82 */ /* 0x000ea20000000800 */
[----:B------:R-:W-:-:S02]  /*18530*/  ISETP.GT.AND P2, PT, R15, 0x21, PT ;  /* 0x000000210f00780c */ /* 0x000fc40003f44270 */
[----:B------:R-:W-:Y:S02]  /*18540*/  FMNMX.FTZ R5, R54, R5, !PT ;  /* 0x0000000536057209 */ /* 0x000fe40007810000 */
[----:B----4-:R-:W-:Y:S01]  /*18550*/  FSEL R28, R31, -INF , P3 ;  /* 0xff8000001f1c7808 */ /* 0x010fe20001800000 */
[----:B------:R-:W3:Y:S01]  /*18560*/  MUFU.TANH R33, R33 ;  /* 0x0000002100217308 */ /* 0x000ee20000002400 */
[----:B------:R-:W-:Y:S01]  /*18570*/  ISETP.GT.AND P4, PT, R15, 0x28, PT ;  /* 0x000000280f00780c */ /* 0x000fe20003f84270 */
[----:B------:R-:W-:Y:S01]  /*18580*/  FMUL.FTZ R7, R4, R3 ;  /* 0x0000000304077220 */ /* 0x000fe20000410000 */
[----:B0-----:R-:W-:Y:S02]  /*18590*/  FSEL R56, R41, -INF , P2 ;  /* 0xff80000029387808 */ /* 0x001fe40001000000 */
[----:B------:R-:W-:Y:S02]  /*185a0*/  FMNMX.FTZ R5, R28, R5, !PT ;  /* 0x000000051c057209 */ /* 0x000fe40007810000 */
[----:B------:R-:W-:Y:S01]  /*185b0*/  FSETP.NEU.FTZ.AND P3, PT, R4, -INF , PT ;  /* 0xff8000000400780b */ /* 0x000fe20003f7d000 */
[----:B------:R0:W-:Y:S01]  /*185c0*/  MUFU.TANH R74, R29 ;  /* 0x0000001d004a7308 */ /* 0x0001e20000002400 */
[----:B------:R-:W-:-:S02]  /*185d0*/  ISETP.GT.AND P2, PT, R15, 0x29, PT ;  /* 0x000000290f00780c */ /* 0x000fc40003f44270 */
[----:B------:R-:W-:Y:S02]  /*185e0*/  FSEL R58, R58, -INF , P4 ;  /* 0xff8000003a3a7808 */ /* 0x000fe40002000000 */
[----:B------:R-:W-:Y:S02]  /*185f0*/  FMNMX.FTZ R5, R56, R5, !PT ;  /* 0x0000000538057209 */ /* 0x000fe40007810000 */
[----:B-1----:R-:W-:Y:S01]  /*18600*/  FSEL R60, R45, -INF , P2 ;  /* 0xff8000002d3c7808 */ /* 0x002fe20001000000 */
[----:B------:R-:W1:Y:S01]  /*18610*/  MUFU.TANH R37, R37 ;  /* 0x0000002500257308 */ /* 0x000e620000002400 */
[----:B0-----:R-:W-:Y:S02]  /*18620*/  FSEL R29, R7, RZ, P3 ;  /* 0x000000ff071d7208 */ /* 0x001fe40001800000 */
[C---:B------:R-:W-:Y:S02]  /*18630*/  ISETP.GT.AND P3, PT, R15.reuse, 0x30, PT ;  /* 0x000000300f00780c */ /* 0x040fe40003f64270 */
[----:B------:R-:W-:Y:S01]  /*18640*/  FMNMX.FTZ R5, R58, R5, !PT ;  /* 0x000000053a057209 */ /* 0x000fe20007810000 */
[----:B------:R-:W-:Y:S01]  /*18650*/  FFMA.FTZ R209, R62, R3, -R29 ;  /* 0x000000033ed17223 */ /* 0x000fe2000001081d */
[----:B------:R-:W-:Y:S01]  /*18660*/  ISETP.GT.AND P2, PT, R15, 0x31, PT ;  /* 0x000000310f00780c */ /* 0x000fe20003f44270 */
[----:B------:R-:W0:Y:S01]  /*18670*/  MUFU.TANH R39, R24 ;  /* 0x0000001800277308 */ /* 0x000e220000002400 */
[----:B------:R-:W-:-:S02]  /*18680*/  FSEL R62, R35, -INF , P3 ;  /* 0xff800000233e7808 */ /* 0x000fc40001800000 */
[----:B------:R-:W-:Y:S02]  /*18690*/  FMNMX.FTZ R5, R60, R5, !PT ;  /* 0x000000053c057209 */ /* 0x000fe40007810000 */
[----:B------:R-:W-:Y:S02]  /*186a0*/  ISETP.GT.AND P3, PT, R15, 0x38, PT ;  /* 0x000000380f00780c */ /* 0x000fe40003f64270 */
[----:B---3--:R-:W-:Y:S01]  /*186b0*/  FSEL R64, R33, -INF , P2 ;  /* 0xff80000021407808 */ /* 0x008fe20001000000 */
[----:B------:R-:W3:Y:S01]  /*186c0*/  MUFU.TANH R25, R25 ;  /* 0x0000001900197308 */ /* 0x000ee20000002400 */
[----:B------:R-:W-:Y:S02]  /*186d0*/  FMNMX.FTZ R5, R62, R5, !PT ;  /* 0x000000053e057209 */ /* 0x000fe40007810000 */
[----:B------:R-:W-:Y:S02]  /*186e0*/  ISETP.GT.AND P2, PT, R15, 0x39, PT ;  /* 0x000000390f00780c */ /* 0x000fe40003f44270 */
[----:B------:R-:W-:-:S02]  /*186f0*/  FSEL R66, R66, -INF , P3 ;  /* 0xff80000042427808 */ /* 0x000fc40001800000 */
[----:B------:R-:W-:Y:S02]  /*18700*/  FMNMX.FTZ R5, R64, R5, !PT ;  /* 0x0000000540057209 */ /* 0x000fe40007810000 */
[----:B------:R-:W-:Y:S02]  /*18710*/  ISETP.GT.AND P3, PT, R15, 0x40, PT ;  /* 0x000000400f00780c */ /* 0x000fe40003f64270 */
[----:B-1----:R-:W-:Y:S02]  /*18720*/  FSEL R68, R37, -INF , P2 ;  /* 0xff80000025447808 */ /* 0x002fe40001000000 */
[----:B------:R-:W-:Y:S01]  /*18730*/  FMNMX.FTZ R5, R66, R5, !PT ;  /* 0x0000000542057209 */ /* 0x000fe20007810000 */
[----:B------:R-:W-:Y:S01]  /*18740*/  FFMA.FTZ R7, R70, R3, -R29 ;  /* 0x0000000346077223 */ /* 0x000fe2000001081d */
[----:B------:R-:W-:Y:S02]  /*18750*/  ISETP.GT.AND P2, PT, R15, 0x41, PT ;  /* 0x000000410f00780c */ /* 0x000fe40003f44270 */
[----:B0-----:R-:W-:-:S02]  /*18760*/  FSEL R70, R39, -INF , P3 ;  /* 0xff80000027467808 */ /* 0x001fc40001800000 */
[----:B------:R-:W-:Y:S02]  /*18770*/  FMNMX.FTZ R5, R68, R5, !PT ;  /* 0x0000000544057209 */ /* 0x000fe40007810000 */
[----:B------:R-:W-:Y:S02]  /*18780*/  ISETP.GT.AND P3, PT, R15, 0x48, PT ;  /* 0x000000480f00780c */ /* 0x000fe40003f64270 */
[----:B---3--:R-:W-:Y:S02]  /*18790*/  FSEL R72, R25, -INF , P2 ;  /* 0xff80000019487808 */ /* 0x008fe40001000000 */
[----:B------:R-:W-:Y:S01]  /*187a0*/  FMNMX.FTZ R5, R70, R5, !PT ;  /* 0x0000000546057209 */ /* 0x000fe20007810000 */
[----:B------:R-:W-:Y:S01]  /*187b0*/  FFMA.FTZ R9, R42, R3, -R29 ;  /* 0x000000032a097223 */ /* 0x000fe2000001081d */
[----:B------:R-:W-:Y:S02]  /*187c0*/  ISETP.GT.AND P2, PT, R15, 0x49, PT ;  /* 0x000000490f00780c */ /* 0x000fe40003f44270 */
[----:B------:R-:W-:-:S02]  /*187d0*/  FSEL R42, R11, -INF , P3 ;  /* 0xff8000000b2a7808 */ /* 0x000fc40001800000 */
[----:B------:R-:W-:Y:S02]  /*187e0*/  FMNMX.FTZ R5, R72, R5, !PT ;  /* 0x0000000548057209 */ /* 0x000fe40007810000 */
[----:B------:R-:W-:Y:S02]  /*187f0*/  FSEL R74, R74, -INF , P2 ;  /* 0xff8000004a4a7808 */ /* 0x000fe40001000000 */
[----:B------:R-:W-:Y:S01]  /*18800*/  FMNMX.FTZ R5, R42, R5, !PT ;  /* 0x000000052a057209 */ /* 0x000fe20007810000 */
[----:B------:R0:W-:Y:S03]  /*18810*/  MUFU.EX2 R211, R7 ;  /* 0x0000000700d37308 */ /* 0x0001e60000000800 */
[----:B------:R-:W-:Y:S01]  /*18820*/  FMNMX.FTZ R5, R74, R5, !PT ;  /* 0x000000054a057209 */ /* 0x000fe20007810000 */
[----:B0-----:R-:W-:-:S04]  /*18830*/  FFMA.FTZ R7, R8, R3, -R29 ;  /* 0x0000000308077223 */ /* 0x001fc8000001081d */
[----:B------:R-:W0:Y:S02]  /*18840*/  SHFL.BFLY PT, R8, R5, 0x2, 0x1f ;  /* 0x0c401f0005087f89 */ /* 0x000e2400000e0000 */
[----:B0-----:R-:W-:-:S05]  /*18850*/  FMNMX.FTZ R8, R5, R8, !PT ;  /* 0x0000000805087209 */ /* 0x001fca0007810000 */
[----:B------:R-:W0:Y:S01]  /*18860*/  SHFL.BFLY PT, R5, R8, 0x1, 0x1f ;  /* 0x0c201f0008057f89 */ /* 0x000e2200000e0000 */
[----:B------:R1:W-:Y:S01]  /*18870*/  MUFU.EX2 R205, R7 ;  /* 0x0000000700cd7308 */ /* 0x0003e20000000800 */
[----:B------:R-:W-:Y:S01]  /*18880*/  FFMA.FTZ R24, R43, R3, -R29 ;  /* 0x000000032b187223 */ /* 0x000fe2000001081d */
[----:B0-----:R-:W-:Y:S02]  /*18890*/  FMNMX.FTZ R5, R8, R5, !PT ;  /* 0x0000000508057209 */ /* 0x001fe40007810000 */
[----:B------:R-:W0:Y:S02]  /*188a0*/  @P1 LDC R8, c[0x0][0x44c] ;  /* 0x00011300ff081b82 */ /* 0x000e240000000800 */
[C---:B------:R-:W-:Y:S01]  /*188b0*/  FSETP.NEU.FTZ.AND P2, PT, R5.reuse, -INF , PT ;  /* 0xff8000000500780b */ /* 0x040fe20003f5d000 */
[----:B-1----:R-:W-:-:S05]  /*188c0*/  FMUL.FTZ R7, R5, R3 ;  /* 0x0000000305077220 */ /* 0x002fca0000410000 */
[----:B------:R-:W-:-:S05]  /*188d0*/  FSEL R7, R7, RZ, P2 ;  /* 0x000000ff07077208 */ /* 0x000fca0001000000 */
[-CC-:B------:R-:W-:Y:S01]  /*188e0*/  FFMA.FTZ R32, R32, R3.reuse, -R7.reuse ;  /* 0x0000000320207223 */ /* 0x180fe20000010807 */
[-CC-:B------:R-:W-:Y:S01]  /*188f0*/  FFMA.FTZ R13, R13, R3.reuse, -R7.reuse ;  /* 0x000000030d0d7223 */ /* 0x180fe20000010807 */
[-CC-:B------:R-:W-:Y:S01]  /*18900*/  FFMA.FTZ R36, R36, R3.reuse, -R7.reuse ;  /* 0x0000000324247223 */ /* 0x180fe20000010807 */
[----:B------:R-:W-:Y:S01]  /*18910*/  MUFU.EX2 R209, R209 ;  /* 0x000000d100d17308 */ /* 0x000fe20000000800 */
[----:B------:R-:W-:-:S07]  /*18920*/  FFMA.FTZ R40, R40, R3, -R7 ;  /* 0x0000000328287223 */ /* 0x000fce0000010807 */
[----:B------:R-:W-:Y:S01]  /*18930*/  MUFU.EX2 R24, R24 ;  /* 0x0000001800187308 */ /* 0x000fe20000000800 */
[----:B------:R-:W-:-:S07]  /*18940*/  FFMA.FTZ R44, R44, R3, -R7 ;  /* 0x000000032c2c7223 */ /* 0x000fce0000010807 */
[----:B------:R-:W-:Y:S08]  /*18950*/  MUFU.EX2 R32, R32 ;  /* 0x0000002000207308 */ /* 0x000ff00000000800 */
[----:B------:R-:W1:Y:S01]  /*18960*/  MUFU.EX2 R13, R13 ;  /* 0x0000000d000d7308 */ /* 0x000e620000000800 */
[-CC-:B------:R-:W-:Y:S01]  /*18970*/  FFMA.FTZ R12, R12, R3.reuse, -R29.reuse ;  /* 0x000000030c0c7223 */ /* 0x180fe2000001081d */
[----:B------:R-:W-:-:S06]  /*18980*/  FFMA.FTZ R14, R14, R3, -R29 ;  /* 0x000000030e0e7223 */ /* 0x000fcc000001081d */
[----:B------:R-:W3:Y:S01]  /*18990*/  MUFU.EX2 R36, R36 ;  /* 0x0000002400247308 */ /* 0x000ee20000000800 */
[----:B0-----:R-:W-:-:S04]  /*189a0*/  @P1 IMAD.HI.U32 R8, R69, R8, RZ ;  /* 0x0000000845081227 */ /* 0x001fc800078e00ff */
[----:B------:R-:W-:-:S03]  /*189b0*/  FFMA.FTZ R50, R50, R3, -R7 ;  /* 0x0000000332327223 */ /* 0x000fc60000010807 */
[----:B------:R-:W-:Y:S01]  /*189c0*/  MUFU.EX2 R84, R9 ;  /* 0x0000000900547308 */ /* 0x000fe20000000800 */
[----:B------:R-:W-:-:S07]  /*189d0*/  FFMA.FTZ R52, R52, R3, -R7 ;  /* 0x0000000334347223 */ /* 0x000fce0000010807 */
[----:B------:R-:W0:Y:S01]  /*189e0*/  MUFU.EX2 R9, R40 ;  /* 0x0000002800097308 */ /* 0x000e220000000800 */
[----:B------:R-:W-:Y:S01]  /*189f0*/  FFMA.FTZ R10, R10, R3, -R29 ;  /* 0x000000030a0a7223 */ /* 0x000fe2000001081d */
[----:B-1----:R-:W-:-:S06]  /*18a00*/  FADD.FTZ R31, R32, R13 ;  /* 0x0000000d201f7221 */ /* 0x002fcc0000010000 */
[----:B------:R-:W1:Y:S01]  /*18a10*/  MUFU.EX2 R44, R44 ;  /* 0x0000002c002c7308 */ /* 0x000e620000000800 */
[----:B------:R-:W-:-:S07]  /*18a20*/  FFMA.FTZ R54, R54, R3, -R7 ;  /* 0x0000000336367223 */ /* 0x000fce0000010807 */
[----:B------:R4:W-:Y:S08]  /*18a30*/  MUFU.EX2 R207, R14 ;  /* 0x0000000e00cf7308 */ /* 0x0009f00000000800 */
[----:B------:R-:W5:Y:S01]  /*18a40*/  MUFU.EX2 R12, R12 ;  /* 0x0000000c000c7308 */ /* 0x000f620000000800 */
[----:B----4-:R-:W-:Y:S01]  /*18a50*/  IMAD.MOV.U32 R14, RZ, RZ, R69 ;  /* 0x000000ffff0e7224 */ /* 0x010fe200078e0045 */
[----:B--2---:R-:W-:Y:S01]  /*18a60*/  @P1 SHF.R.U32.HI R14, RZ, R27, R8 ;  /* 0x0000001bff0e1219 */ /* 0x004fe20000011608 */
[----:B------:R-:W-:-:S05]  /*18a70*/  FADD.FTZ R8, R209, R24 ;  /* 0x00000018d1087221 */ /* 0x000fca0000010000 */
[----:B------:R-:W2:Y:S01]  /*18a80*/  MUFU.EX2 R11, R50 ;  /* 0x00000032000b7308 */ /* 0x000ea20000000800 */
[----:B------:R-:W-:Y:S01]  /*18a90*/  FADD.FTZ R33, R211, R8 ;  /* 0x00000008d3217221 */ /* 0x000fe20000010000 */
[----:B---3--:R-:W-:Y:S01]  /*18aa0*/  FADD.FTZ R8, R36, R31 ;  /* 0x0000001f24087221 */ /* 0x008fe20000010000 */
[----:B------:R-:W-:-:S05]  /*18ab0*/  FFMA.FTZ R28, R28, R3, -R7 ;  /* 0x000000031c1c7223 */ /* 0x000fca0000010807 */
[----:B------:R-:W3:Y:S01]  /*18ac0*/  MUFU.EX2 R52, R52 ;  /* 0x0000003400347308 */ /* 0x000ee20000000800 */
[----:B------:R-:W-:Y:S01]  /*18ad0*/  FFMA.FTZ R20, R20, R3, -R29 ;  /* 0x0000000314147223 */ /* 0x000fe2000001081d */
[----:B0-----:R-:W-:Y:S01]  /*18ae0*/  FADD.FTZ R31, R9, R8 ;  /* 0x00000008091f7221 */ /* 0x001fe20000010000 */
[----:B------:R-:W-:Y:S01]  /*18af0*/  PRMT R0, R229, 0x654, R0 ;  /* 0x00000654e5007816 */ /* 0x000fe20000000000 */
[----:B------:R-:W-:-:S04]  /*18b00*/  FADD.FTZ R33, R84, R33 ;  /* 0x0000002154217221 */ /* 0x000fc80000010000 */
[----:B------:R-:W0:Y:S01]  /*18b10*/  MUFU.EX2 R10, R10 ;  /* 0x0000000a000a7308 */ /* 0x000e220000000800 */
[-C--:B------:R-:W-:Y:S01]  /*18b20*/  FFMA.FTZ R56, R56, R3.reuse, -R7 ;  /* 0x0000000338387223 */ /* 0x080fe20000010807 */
[----:B-1----:R-:W-:Y:S01]  /*18b30*/  FADD.FTZ R8, R44, R31 ;  /* 0x0000001f2c087221 */ /* 0x002fe20000010000 */
[-C--:B------:R-:W-:Y:S01]  /*18b40*/  FFMA.FTZ R58, R58, R3.reuse, -R7 ;  /* 0x000000033a3a7223 */ /* 0x080fe20000010807 */
[----:B------:R5:W-:Y:S04]  /*18b50*/  SYNCS.ARRIVE.TRANS64.RED.A1T0 RZ, [R0+URZ], RZ ;  /* 0x000000ff00ff79a7 */ /* 0x000be8000810043f */
[----:B------:R-:W1:Y:S01]  /*18b60*/  MUFU.EX2 R15, R54 ;  /* 0x00000036000f7308 */ /* 0x000e620000000800 */
[-CC-:B------:R-:W-:Y:S01]  /*18b70*/  FFMA.FTZ R26, R26, R3.reuse, -R29.reuse ;  /* 0x000000031a1a7223 */ /* 0x180fe2000001081d */
[----:B------:R-:W-:Y:S01]  /*18b80*/  FFMA.FTZ R34, R34, R3, -R29 ;  /* 0x0000000322227223 */ /* 0x000fe2000001081d */
[----:B-----5:R-:W-:-:S05]  /*18b90*/  FADD.FTZ R0, R12, R33 ;  /* 0x000000210c007221 */ /* 0x020fca0000010000 */
[----:B------:R-:W4:Y:S01]  /*18ba0*/  MUFU.EX2 R28, R28 ;  /* 0x0000001c001c7308 */ /* 0x000f220000000800 */
[----:B--2---:R-:W-:Y:S01]  /*18bb0*/  FADD.FTZ R31, R11, R8 ;  /* 0x000000080b1f7221 */ /* 0x004fe20000010000 */
[----:B------:R-:W-:Y:S01]  /*18bc0*/  FADD.FTZ R33, R205, R0 ;  /* 0x00000000cd217221 */ /* 0x000fe20000010000 */
[----:B------:R-:W-:-:S05]  /*18bd0*/  FFMA.FTZ R60, R60, R3, -R7 ;  /* 0x000000033c3c7223 */ /* 0x000fca0000010807 */
[----:B------:R-:W2:Y:S01]  /*18be0*/  MUFU.EX2 R20, R20 ;  /* 0x0000001400147308 */ /* 0x000ea20000000800 */
[----:B------:R-:W-:Y:S01]  /*18bf0*/  FFMA.FTZ R0, R6, R3, -R29 ;  /* 0x0000000306007223 */ /* 0x000fe2000001081d */
[----:B---3--:R-:W-:-:S06]  /*18c00*/  FADD.FTZ R6, R52, R31 ;  /* 0x0000001f34067221 */ /* 0x008fcc0000010000 */
[----:B------:R-:W3:Y:S01]  /*18c10*/  MUFU.EX2 R21, R56 ;  /* 0x0000003800157308 */ /* 0x000ee20000000800 */
[-C--:B------:R-:W-:Y:S01]  /*18c20*/  FFMA.FTZ R62, R62, R3.reuse, -R7 ;  /* 0x000000033e3e7223 */ /* 0x080fe20000010807 */
[----:B------:R-:W-:Y:S01]  /*18c30*/  FFMA.FTZ R38, R38, R3, -R29 ;  /* 0x0000000326267223 */ /* 0x000fe2000001081d */
[----:B0-----:R-:W-:-:S05]  /*18c40*/  FADD.FTZ R8, R10, R33 ;  /* 0x000000210a087221 */ /* 0x001fca0000010000 */
[----:B------:R-:W0:Y:S01]  /*18c50*/  MUFU.EX2 R201, R26 ;  /* 0x0000001a00c97308 */ /* 0x000e220000000800 */
[----:B------:R-:W-:Y:S01]  /*18c60*/  FFMA.FTZ R30, R30, R3, -R29 ;  /* 0x000000031e1e7223 */ /* 0x000fe2000001081d */
[----:B------:R-:W-:Y:S01]  /*18c70*/  IADD3 R14, R14, R65, -R67 ;  /* 0x000000410e0e7210 */ /* 0x000fe20007ffe843 */
[----:B-1----:R-:W-:-:S05]  /*18c80*/  FADD.FTZ R31, R15, R6 ;  /* 0x000000060f1f7221 */ /* 0x002fca0000010000 */
[----:B------:R-:W1:Y:S01]  /*18c90*/  MUFU.EX2 R58, R58 ;  /* 0x0000003a003a7308 */ /* 0x000e620000000800 */
[----:B------:R-:W-:Y:S01]  /*18ca0*/  FFMA.FTZ R64, R64, R3, -R7 ;  /* 0x0000000340407223 */ /* 0x000fe20000010807 */
[----:B------:R-:W-:-:S06]  /*18cb0*/  FADD.FTZ R33, R207, R8 ;  /* 0x00000008cf217221 */ /* 0x000fcc0000010000 */
[----:B------:R-:W5:Y:S01]  /*18cc0*/  MUFU.EX2 R34, R34 ;  /* 0x0000002200227308 */ /* 0x000f620000000800 */
[----:B----4-:R-:W-:Y:S01]  /*18cd0*/  FADD.FTZ R8, R28, R31 ;  /* 0x0000001f1c087221 */ /* 0x010fe20000010000 */
[----:B------:R-:W-:-:S06]  /*18ce0*/  FFMA.FTZ R66, R66, R3, -R7 ;  /* 0x0000000342427223 */ /* 0x000fcc0000010807 */
[----:B------:R-:W4:Y:S01]  /*18cf0*/  MUFU.EX2 R25, R60 ;  /* 0x0000003c00197308 */ /* 0x000f220000000800 */
[----:B------:R-:W-:-:S04]  /*18d00*/  IMAD.HI R14, R14, 0x66666667, RZ ;  /* 0x666666670e0e7827 */ /* 0x000fc800078e02ff */
[----:B--2---:R-:W-:-:S03]  /*18d10*/  FADD.FTZ R6, R20, R33 ;  /* 0x0000002114067221 */ /* 0x004fc60000010000 */
[----:B------:R-:W2:Y:S01]  /*18d20*/  MUFU.EX2 R203, R38 ;  /* 0x0000002600cb7308 */ /* 0x000ea20000000800 */
[----:B---3--:R-:W-:-:S07]  /*18d30*/  FADD.FTZ R31, R21, R8 ;  /* 0x00000008151f7221 */ /* 0x008fce0000010000 */
[----:B------:R-:W3:Y:S01]  /*18d40*/  MUFU.EX2 R62, R62 ;  /* 0x0000003e003e7308 */ /* 0x000ee20000000800 */
[----:B------:R-:W-:Y:S01]  /*18d50*/  SHF.R.U32.HI R35, RZ, 0x1f, R14 ;  /* 0x0000001fff237819 */ /* 0x000fe2000001160e */
[----:B------:R-:W-:Y:S01]  /*18d60*/  FFMA.FTZ R68, R68, R3, -R7 ;  /* 0x0000000344447223 */ /* 0x000fe20000010807 */
[----:B0-----:R-:W-:-:S05]  /*18d70*/  FADD.FTZ R33, R201, R6 ;  /* 0x00000006c9217221 */ /* 0x001fca0000010000 */
[----:B------:R-:W0:Y:S01]  /*18d80*/  MUFU.EX2 R30, R30 ;  /* 0x0000001e001e7308 */ /* 0x000e220000000800 */
[----:B-1----:R-:W-:Y:S01]  /*18d90*/  FADD.FTZ R8, R58, R31 ;  /* 0x0000001f3a087221 */ /* 0x002fe20000010000 */
[----:B------:R-:W-:-:S06]  /*18da0*/  FFMA.FTZ R70, R70, R3, -R7 ;  /* 0x0000000346467223 */ /* 0x000fcc0000010807 */
[----:B------:R-:W1:Y:S01]  /*18db0*/  MUFU.EX2 R27, R64 ;  /* 0x00000040001b7308 */ /* 0x000e620000000800 */
[-CC-:B------:R-:W-:Y:S01]  /*18dc0*/  FFMA.FTZ R46, R46, R3.reuse, -R29.reuse ;  /* 0x000000032e2e7223 */ /* 0x180fe2000001081d */
[-CC-:B------:R-:W-:Y:S01]  /*18dd0*/  FFMA.FTZ R48, R48, R3.reuse, -R29.reuse ;  /* 0x0000000330307223 */ /* 0x180fe2000001081d */
[-CC-:B------:R-:W-:Y:S01]  /*18de0*/  FFMA.FTZ R76, R76, R3.reuse, -R29.reuse ;  /* 0x000000034c4c7223 */ /* 0x180fe2000001081d */
[-CC-:B------:R-:W-:Y:S01]  /*18df0*/  FFMA.FTZ R78, R78, R3.reuse, -R29.reuse ;  /* 0x000000034e4e7223 */ /* 0x180fe2000001081d */
[----:B------:R-:W-:-:S03]  /*18e00*/  FFMA.FTZ R80, R80, R3, -R29 ;  /* 0x0000000350507223 */ /* 0x000fc6000001081d */
[----:B------:R-:W1:Y:S01]  /*18e10*/  MUFU.EX2 R66, R66 ;  /* 0x0000004200427308 */ /* 0x000e620000000800 */
[----:B------:R-:W-:Y:S01]  /*18e20*/  FFMA.FTZ R82, R82, R3, -R29 ;  /* 0x0000000352527223 */ /* 0x000fe2000001081d */
[----:B------:R-:W-:Y:S01]  /*18e30*/  LEA.HI.SX32 R6, R14, R35, 0x1b ;  /* 0x000000230e067211 */ /* 0x000fe200078fdaff */
[----:B-----5:R-:W-:Y:S01]  /*18e40*/  FADD.FTZ R14, R34, R33 ;  /* 0x00000021220e7221 */ /* 0x020fe20000010000 */
[----:B----4-:R-:W-:-:S04]  /*18e50*/  FADD.FTZ R31, R25, R8 ;  /* 0x00000008191f7221 */ /* 0x010fc80000010000 */
[----:B------:R-:W4:Y:S01]  /*18e60*/  MUFU.EX2 R29, R68 ;  /* 0x00000044001d7308 */ /* 0x000f220000000800 */
[-C--:B------:R-:W-:Y:S01]  /*18e70*/  FFMA.FTZ R72, R72, R3.reuse, -R7 ;  /* 0x0000000348487223 */ /* 0x080fe20000010807 */
[----:B--2---:R-:W-:Y:S01]  /*18e80*/  FADD.FTZ R33, R203, R14 ;  /* 0x0000000ecb217221 */ /* 0x004fe20000010000 */
[----:B---3--:R-:W-:Y:S01]  /*18e90*/  FADD.FTZ R8, R62, R31 ;  /* 0x0000001f3e087221 */ /* 0x008fe20000010000 */
[-CC-:B------:R-:W-:Y:S01]  /*18ea0*/  FFMA.FTZ R42, R42, R3.reuse, -R7.reuse ;  /* 0x000000032a2a7223 */ /* 0x180fe20000010807 */
[----:B------:R-:W-:-:S03]  /*18eb0*/  FFMA.FTZ R74, R74, R3, -R7 ;  /* 0x000000034a4a7223 */ /* 0x000fc60000010807 */
[----:B------:R-:W2:Y:S01]  /*18ec0*/  MUFU.EX2 R70, R70 ;  /* 0x0000004600467308 */ /* 0x000ea20000000800 */
[----:B------:R-:W-:Y:S01]  /*18ed0*/  F2FP.F16.F32.PACK_AB R205, R205, R12 ;  /* 0x0000000ccdcd723e */ /* 0x000fe200000000ff */
[----:B0-----:R-:W-:Y:S01]  /*18ee0*/  FADD.FTZ R12, R30, R33 ;  /* 0x000000211e0c7221 */ /* 0x001fe20000010000 */
[----:B-1----:R-:W-:-:S05]  /*18ef0*/  FADD.FTZ R33, R27, R8 ;  /* 0x000000081b217221 */ /* 0x002fca0000010000 */
[----:B------:R-:W0:Y:S01]  /*18f00*/  MUFU.EX2 R197, R46 ;  /* 0x0000002e00c57308 */ /* 0x000e220000000800 */
[----:B------:R-:W-:-:S07]  /*18f10*/  FADD.FTZ R8, R66, R33 ;  /* 0x0000002142087221 */ /* 0x000fce0000010000 */
[----:B------:R-:W1:Y:S01]  /*18f20*/  MUFU.EX2 R7, R72 ;  /* 0x0000004800077308 */ /* 0x000e620000000800 */
[----:B------:R-:W-:Y:S01]  /*18f30*/  F2FP.F16.F32.PACK_AB R210, R9, R36 ;  /* 0x0000002409d2723e */ /* 0x000fe200000000ff */
[----:B----4-:R-:W-:-:S06]  /*18f40*/  FADD.FTZ R9, R29, R8 ;  /* 0x000000081d097221 */ /* 0x010fcc0000010000 */
[----:B------:R-:W3:Y:S08]  /*18f50*/  MUFU.EX2 R48, R48 ;  /* 0x0000003000307308 */ /* 0x000ef00000000800 */
[----:B------:R-:W4:Y:S01]  /*18f60*/  MUFU.EX2 R42, R42 ;  /* 0x0000002a002a7308 */ /* 0x000f220000000800 */
[----:B--2---:R-:W-:-:S07]  /*18f70*/  FADD.FTZ R8, R70, R9 ;  /* 0x0000000946087221 */ /* 0x004fce0000010000 */
[----:B------:R-:W2:Y:S01]  /*18f80*/  MUFU.EX2 R199, R76 ;  /* 0x0000004c00c77308 */ /* 0x000ea20000000800 */
[----:B0-----:R-:W-:Y:S01]  /*18f90*/  FADD.FTZ R31, R197, R12 ;  /* 0x0000000cc51f7221 */ /* 0x001fe20000010000 */
[----:B-1----:R-:W-:-:S06]  /*18fa0*/  FADD.FTZ R9, R7, R8 ;  /* 0x0000000807097221 */ /* 0x002fcc0000010000 */
[----:B------:R-:W0:Y:S01]  /*18fb0*/  MUFU.EX2 R78, R78 ;  /* 0x0000004e004e7308 */ /* 0x000e220000000800 */
[----:B------:R-:W-:Y:S01]  /*18fc0*/  F2FP.F16.F32.PACK_AB R207, R207, R10 ;  /* 0x0000000acfcf723e */ /* 0x000fe200000000ff */
[----:B---3--:R-:W-:-:S06]  /*18fd0*/  FADD.FTZ R10, R48, R31 ;  /* 0x0000001f300a7221 */ /* 0x008fcc0000010000 */
[----:B------:R-:W1:Y:S01]  /*18fe0*/  MUFU.EX2 R193, R80 ;  /* 0x0000005000c17308 */ /* 0x000e620000000800 */
[----:B----4-:R-:W-:Y:S01]  /*18ff0*/  FADD.FTZ R226, R42, R9 ;  /* 0x000000092ae27221 */ /* 0x010fe20000010000 */
[----:B------:R-:W-:Y:S01]  /*19000*/  VIADD R9, R2, 0xfffffffe ;  /* 0xfffffffe02097836 */ /* 0x000fe20000000000 */
[----:B------:R-:W-:-:S05]  /*19010*/  VIMNMX R26, RZ, R6, !PT ;  /* 0x00000006ff1a7248 */ /* 0x000fca0007fe0100 */
[----:B------:R-:W3:Y:S01]  /*19020*/  MUFU.EX2 R82, R82 ;  /* 0x0000005200527308 */ /* 0x000ee20000000800 */
[----:B--2---:R-:W-:Y:S01]  /*19030*/  FADD.FTZ R33, R199, R10 ;  /* 0x0000000ac7217221 */ /* 0x004fe20000010000 */
[----:B------:R-:W-:-:S06]  /*19040*/  ISETP.GE.AND P2, PT, R9, R26, PT ;  /* 0x0000001a0900720c */ /* 0x000fcc0003f46270 */
[----:B------:R3:W2:Y:S01]  /*19050*/  MUFU.EX2 R195, R0 ;  /* 0x0000000000c37308 */ /* 0x0006a20000000800 */
[----:B0-----:R-:W-:-:S07]  /*19060*/  FADD.FTZ R10, R78, R33 ;  /* 0x000000214e0a7221 */ /* 0x001fce0000010000 */
[----:B------:R-:W0:Y:S01]  /*19070*/  MUFU.EX2 R31, R74 ;  /* 0x0000004a001f7308 */ /* 0x000e220000000800 */
[----:B------:R-:W-:Y:S01]  /*19080*/  F2FP.F16.F32.PACK_AB R204, R11, R44 ;  /* 0x0000002c0bcc723e */ /* 0x000fe200000000ff */
[----:B-1----:R-:W-:Y:S01]  /*19090*/  FADD.FTZ R11, R193, R10 ;  /* 0x0000000ac10b7221 */ /* 0x002fe20000010000 */
[----:B------:R-:W-:Y:S03]  /*190a0*/  BSSY B0, `(.L_x_2899) ;  /* 0x00005a7000007945 */ /* 0x000fe60003800000 */
[----:B---3--:R-:W-:Y:S01]  /*190b0*/  FADD.FTZ R0, R82, R11 ;  /* 0x0000000b52007221 */ /* 0x008fe20000010000 */
[----:B------:R-:W-:Y:S01]  /*190c0*/  F2FP.F16.F32.PACK_AB R209, R24, R209 ;  /* 0x000000d118d1723e */ /* 0x000fe200000000ff */
[----:B------:R1:W-:Y:S01]  /*190d0*/  STL [R1+0x58], R26 ;  /* 0x0000581a01007387 */ /* 0x0003e20000100800 */
[----:B------:R-:W-:Y:S01]  /*190e0*/  F2FP.F16.F32.PACK_AB R211, R84, R211 ;  /* 0x000000d354d3723e */ /* 0x000fe200000000ff */
[----:B--2---:R-:W-:Y:S01]  /*190f0*/  FADD.FTZ R225, R195, R0 ;  /* 0x00000000c3e17221 */ /* 0x004fe20000010000 */
[----:B------:R-:W-:Y:S01]  /*19100*/  F2FP.F16.F32.PACK_AB R203, R203, R34 ;  /* 0x00000022cbcb723e */ /* 0x000fe200000000ff */
[----:B------:R-:W-:Y:S01]  /*19110*/  IMAD.MOV.U32 R0, RZ, RZ, 0x3f800000 ;  /* 0x3f800000ff007424 */ /* 0x000fe200078e00ff */
[----:B------:R-:W-:-:S02]  /*19120*/  F2FP.F16.F32.PACK_AB R197, R197, R30 ;  /* 0x0000001ec5c5723e */ /* 0x000fc400000000ff */
[----:B------:R-:W-:Y:S02]  /*19130*/  CS2R R150, SRZ ;  /* 0x0000000000967805 */ /* 0x000fe4000001ff00 */
[----:B------:R-:W-:Y:S02]  /*19140*/  F2FP.F16.F32.PACK_AB R199, R199, R48 ;  /* 0x00000030c7c7723e */ /* 0x000fe400000000ff */
[----:B------:R-:W-:Y:S02]  /*19150*/  CS2R R148, SRZ ;  /* 0x0000000000947805 */ /* 0x000fe4000001ff00 */
[----:B------:R-:W-:Y:S01]  /*19160*/  F2FP.F16.F32.PACK_AB R208, R13, R32 ;  /* 0x000000200dd0723e */ /* 0x000fe200000000ff */
[----:B0-----:R-:W-:Y:S01]  /*19170*/  FADD.FTZ R226, R31, R226 ;  /* 0x000000e21fe27221 */ /* 0x001fe20000010000 */
[----:B------:R-:W-:Y:S02]  /*19180*/  F2FP.F16.F32.PACK_AB R206, R15, R52 ;  /* 0x000000340fce723e */ /* 0x000fe400000000ff */
[----:B------:R-:W-:-:S02]  /*19190*/  CS2R R146, SRZ ;  /* 0x0000000000927805 */ /* 0x000fc4000001ff00 */
[----:B------:R-:W-:Y:S02]  /*191a0*/  F2FP.F16.F32.PACK_AB R200, R21, R28 ;  /* 0x0000001c15c8723e */ /* 0x000fe400000000ff */
[----:B------:R-:W-:Y:S02]  /*191b0*/  CS2R R144, SRZ ;  /* 0x0000000000907805 */ /* 0x000fe4000001ff00 */
[----:B------:R-:W-:Y:S02]  /*191c0*/  F2FP.F16.F32.PACK_AB R202, R25, R58 ;  /* 0x0000003a19ca723e */ /* 0x000fe400000000ff */
[----:B------:R-:W-:Y:S02]  /*191d0*/  CS2R R142, SRZ ;  /* 0x00000000008e7805 */ /* 0x000fe4000001ff00 */
        /* <DEDUP_REMOVED lines=14> */
[----:B------:R-:W-:Y:S02]  /*192c0*/  MOV R2, 0x3f800000 ;  /* 0x3f80000000027802 */ /* 0x000fe40000000f00 */
        /* <DEDUP_REMOVED lines=50> */
[----:B-1----:R-:W-:Y:S02]  /*195f0*/  CS2R R26, SRZ ;  /* 0x00000000001a7805 */ /* 0x002fe4000001ff00 */
[----:B------:R-:W-:Y:S01]  /*19600*/  CS2R R24, SRZ ;  /* 0x0000000000187805 */ /* 0x000fe2000001ff00 */
[----:B------:R-:W-:Y:S06]  /*19610*/  @!P2 BRA `(.L_x_2900) ;  /* 0x00000054003ca947 */ /* 0x000fec0003800000 */
[----:B------:R-:W-:Y:S01]  /*19620*/  BSSY B1, `(.L_x_2901) ;  /* 0x000054d000017945 */ /* 0x000fe20003800000 */
[----:B------:R-:W-:Y:S01]  /*19630*/  IMAD.MOV.U32 R13, RZ, RZ, R4 ;  /* 0x000000ffff0d7224 */ /* 0x000fe200078e0004 */
[----:B------:R-:W-:Y:S01]  /*19640*/  MOV R8, R9 ;  /* 0x0000000900087202 */ /* 0x000fe20000000f00 */
[----:B------:R-:W-:Y:S01]  /*19650*/  IMAD.MOV.U32 R12, RZ, RZ, R5 ;  /* 0x000000ffff0c7224 */ /* 0x000fe200078e0005 */
[----:B------:R-:W-:Y:S01]  /*19660*/  MOV R151, RZ ;  /* 0x000000ff00977202 */ /* 0x000fe20000000f00 */
[----:B------:R-:W-:Y:S02]  /*19670*/  IMAD.MOV.U32 R7, RZ, RZ, R224 ;  /* 0x000000ffff077224 */ /* 0x000fe400078e00e0 */
[----:B------:R-:W-:Y:S02]  /*19680*/  IMAD.MOV.U32 R6, RZ, RZ, R219 ;  /* 0x000000ffff067224 */ /* 0x000fe400078e00db */
[----:B------:R-:W-:-:S07]  /*19690*/  IMAD.MOV.U32 R2, RZ, RZ, 0x3f800000 ;  /* 0x3f800000ff027424 */ /* 0x000fce00078e00ff */
.L_x_2914:
[----:B------:R-:W-:-:S04]  /*196a0*/  ISETP.NE.AND P2, PT, R6, 0x1, PT ;  /* 0x000000010600780c */ /* 0x000fc80003f45270 */
[----:B------:R-:W-:-:S04]  /*196b0*/  SEL R224, RZ, 0x1, P2 ;  /* 0x00000001ffe07807 */ /* 0x000fc80001000000 */
[----:B------:R-:W-:Y:S01]  /*196c0*/  LOP3.LUT R224, R7, R224, RZ, 0x3c, !PT ;  /* 0x000000e007e07212 */ /* 0x000fe200078e3cff */
[----:B------:R-:W-:Y:S06]  /*196d0*/  @!P0 BRA `(.L_x_2902) ;  /* 0x0000000000048947 */ /* 0x000fec0003800000 */
[----:B------:R-:W-:Y:S01]  /*196e0*/  BPT.TRAP 0x1 ;  /* 0x000000040000795c */ /* 0x000fe20000300000 */
.L_x_2902:
        /* <DEDUP_REMOVED lines=8> */
.L_x_2903:
        /* <DEDUP_REMOVED lines=8> */
.L_x_2905:
[----:B------:R-:W-:Y:S05]  /*197f0*/  BSYNC B2 ;  /* 0x0000000000027941 */ /* 0x000fea0003800000 */
.L_x_2904:
[----:B------:R-:W2:Y:S01]  /*19800*/  LDL.64 R152, [R1+0x48] ;  /* 0x0000480001987983 */ /* 0x000ea20000100a00 */
[----:B01----:R-:W-:-:S03]  /*19810*/  IMAD.MOV.U32 R4, RZ, RZ, R3 ;  /* 0x000000ffff047224 */ /* 0x003fc600078e0003 */
[----:B------:R-:W3:Y:S01]  /*19820*/  LDL.64 R20, [R1+0x40] ;  /* 0x0000400001147983 */ /* 0x000ee20000100a00 */
[----:B------:R-:W-:Y:S01]  /*19830*/  IMAD.MOV.U32 R5, RZ, RZ, 0x40000040 ;  /* 0x40000040ff057424 */ /* 0x000fe200078e00ff */
[----:B------:R-:W-:-:S04]  /*19840*/  R2UR UR10, R4 ;  /* 0x00000000040a72ca */ /* 0x000fc800000e0000 */
[C---:B------:R-:W-:Y:S01]  /*19850*/  R2UR UR11, R5.reuse ;  /* 0x00000000050b72ca */ /* 0x040fe200000e0000 */
[----:B------:R-:W-:Y:S01]  /*19860*/  WARPGROUP.ARRIVE ;  /* 0x00000000000079c5 */ /* 0x000fe20000000000 */
[----:B------:R-:W-:Y:S02]  /*19870*/  MOV R4, R11 ;  /* 0x0000000b00047202 */ /* 0x000fe40000000f00 */
[----:B------:R-:W-:Y:S02]  /*19880*/  R2UR UR19, R5 ;  /* 0x00000000051372ca */ /* 0x000fe400000e0000 */
[----:B------:R-:W-:Y:S01]  /*19890*/  R2UR UR18, R4 ;  /* 0x00000000041272ca */ /* 0x000fe200000e0000 */
[----:B------:R-:W-:Y:S01]  /*198a0*/  IMAD.MOV.U32 R15, RZ, RZ, 0x40000040 ;  /* 0x40000040ff0f7424 */ /* 0x000fe200078e00ff */
[----:B------:R-:W-:-:S04]  /*198b0*/  R2UR UR14, R14 ;  /* 0x000000000e0e72ca */ /* 0x000fc800000e0000 */
[----:B------:R-:W-:Y:S01]  /*198c0*/  R2UR UR15, R15 ;  /* 0x000000000f0f72ca */ /* 0x000fe200000e0000 */
[----:B------:R-:W-:Y:S01]  /*198d0*/  VIADD R10, R3, 0x180 ;  /* 0x00000180030a7836 */ /* 0x000fe20000000000 */
[----:B--2---:R-:W-:Y:S02]  /*198e0*/  R2UR UR20, R152 ;  /* 0x00000000981472ca */ /* 0x004fe400000e0000 */
[----:B------:R-:W-:Y:S01]  /*198f0*/  R2UR UR21, R153 ;  /* 0x00000000991572ca */ /* 0x000fe200000e0000 */
[----:B------:R-:W-:Y:S01]  /*19900*/  IMAD.MOV.U32 R11, RZ, RZ, 0x40000040 ;  /* 0x40000040ff0b7424 */ /* 0x000fe200078e00ff */
[----:B------:R-:W2:Y:S01]  /*19910*/  LDL.64 R152, [R1+0x38] ;  /* 0x0000380001987983 */ /* 0x000ea20000100a00 */
[----:B------:R-:W-:Y:S01]  /*19920*/  VIADD R4, R3, 0x200 ;  /* 0x0000020003047836 */ /* 0x000fe20000000000 */
[----:B------:R-:W-:Y:S02]  /*19930*/  R2UR UR27, R5 ;  /* 0x00000000051b72ca */ /* 0x000fe400000e0000 */
[----:B---3--:R-:W-:Y:S01]  /*19940*/  R2UR UR32, R20 ;  /* 0x00000000142072ca */ /* 0x008fe200000e0000 */
[----:B------:R-:W3:Y:S01]  /*19950*/  LDL.64 R14, [R1+0x28] ;  /* 0x00002800010e7983 */ /* 0x000ee20000100a00 */
[----:B------:R-:W-:-:S03]  /*19960*/  R2UR UR33, R21 ;  /* 0x00000000152172ca */ /* 0x000fc600000e0000 */
[----:B------:R-:W-:Y:S02]  /*19970*/  UMOV UR8, UR20 ;  /* 0x0000001400087c82 */ /* 0x000fe40008000000 */
[----:B------:R-:W-:Y:S01]  /*19980*/  UMOV UR9, UR21 ;  /* 0x0000001500097c82 */ /* 0x000fe20008000000 */
[----:B------:R-:W-:Y:S01]  /*19990*/  UMOV UR16, UR20 ;  /* 0x0000001400107c82 */ /* 0x000fe20008000000 */
[----:B------:R-:W-:Y:S01]  /*199a0*/  HGMMA.64x16x16.F32 R184, gdesc[UR8], RZ, !UPT, gsb0 ;  /* 0x0020000008b879f0 */ /* 0x000fe2000c0008ff */
[----:B------:R-:W-:Y:S01]  /*199b0*/  UMOV UR17, UR21 ;  /* 0x0000001500117c82 */ /* 0x000fe20008000000 */
[----:B------:R-:W-:Y:S01]  /*199c0*/  UMOV UR12, UR20 ;  /* 0x00000014000c7c82 */ /* 0x000fe20008000000 */
[----:B------:R-:W-:Y:S01]  /*199d0*/  UMOV UR13, UR21 ;  /* 0x00000015000d7c82 */ /* 0x000fe20008000000 */
[----:B------:R-:W-:Y:S01]  /*199e0*/  R2UR UR6, R10 ;  /* 0x000000000a0672ca */ /* 0x000fe200000e0000 */
[----:B------:R-:W-:Y:S01]  /*199f0*/  UMOV UR4, UR20 ;  /* 0x0000001400047c82 */ /* 0x000fe20008000000 */
[----:B------:R-:W-:Y:S01]  /*19a00*/  R2UR UR7, R11 ;  /* 0x000000000b0772ca */ /* 0x000fe200000e0000 */
[----:B------:R-:W-:Y:S01]  /*19a10*/  UMOV UR5, UR21 ;  /* 0x0000001500057c82 */ /* 0x000fe20008000000 */
[----:B------:R-:W-:Y:S01]  /*19a20*/  R2UR UR26, R4 ;  /* 0x00000000041a72ca */ /* 0x000fe200000e0000 */
[----:B------:R-:W-:Y:S01]  /*19a30*/  UMOV UR24, UR20 ;  /* 0x0000001400187c82 */ /* 0x000fe20008000000 */
[----:B------:R-:W-:Y:S01]  /*19a40*/  UMOV UR25, UR21 ;  /* 0x0000001500197c82 */ /* 0x000fe20008000000 */
[----:B------:R-:W-:Y:S01]  /*19a50*/  MOV R5, 0x40000040 ;  /* 0x4000004000057802 */ /* 0x000fe20000000f00 */
[----:B------:R-:W4:Y:S01]  /*19a60*/  LDL.64 R20, [R1+0x30] ;  /* 0x0000300001147983 */ /* 0x000f220000100a00 */
[----:B------:R-:W-:-:S02]  /*19a70*/  WARPGROUP.DEPBAR.LE gsb0, 0x0 ;  /* 0x00008000000079c5 */ /* 0x000fc40000010000 */
[----:B------:R-:W-:-:S06]  /*19a80*/  WARPGROUP.ARRIVE ;  /* 0x00000000000079c5 */ /* 0x000fcc0000000000 */
[----:B------:R-:W-:Y:S03]  /*19a90*/  HGMMA.64x16x16.F32 R176, gdesc[UR16], RZ, !UPT, gsb0 ;  /* 0x0020000010b079f0 */ /* 0x000fe6000c0008ff */
[----:B------:R-:W-:Y:S02]  /*19aa0*/  WARPGROUP.DEPBAR.LE gsb0, 0x0 ;  /* 0x00008000000079c5 */ /* 0x000fe40000010000 */
[----:B------:R-:W-:-:S06]  /*19ab0*/  WARPGROUP.ARRIVE ;  /* 0x00000000000079c5 */ /* 0x000fcc0000000000 */
[----:B------:R-:W-:Y:S03]  /*19ac0*/  HGMMA.64x16x16.F32 R168, gdesc[UR12], RZ, !UPT, gsb0 ;  /* 0x002000000ca879f0 */ /* 0x000fe6000c0008ff */
[----:B------:R-:W-:Y:S02]  /*19ad0*/  WARPGROUP.DEPBAR.LE gsb0, 0x0 ;  /* 0x00008000000079c5 */ /* 0x000fe40000010000 */
[----:B------:R-:W-:-:S06]  /*19ae0*/  WARPGROUP.ARRIVE ;  /* 0x00000000000079c5 */ /* 0x000fcc0000000000 */
[----:B------:R-:W-:Y:S01]  /*19af0*/  HGMMA.64x16x16.F32 R160, gdesc[UR4], RZ, !UPT, gsb0 ;  /* 0x0020000004a079f0 */ /* 0x000fe2000c0008ff */
[----:B------:R-:W-:Y:S01]  /*19b00*/  IMAD.MOV.U32 R11, RZ, RZ, 0x40000040 ;  /* 0x40000040ff0b7424 */ /* 0x000fe200078e00ff */
[----:B------:R-:W-:Y:S01]  /*19b10*/  IADD3 R10, R3, 0x2, RZ ;  /* 0x00000002030a7810 */ /* 0x000fe20007ffe0ff */
[----:B------:R-:W-:-:S03]  /*19b20*/  WARPGROUP.DEPBAR.LE gsb0, 0x0 ;  /* 0x00008000000079c5 */ /* 0x000fc60000010000 */
[----:B------:R-:W-:Y:S02]  /*19b30*/  R2UR UR10, R10 ;  /* 0x000000000a0a72ca */ /* 0x000fe400000e0000 */
[----:B--2---:R-:W-:Y:S02]  /*19b40*/  R2UR UR28, R152 ;  /* 0x00000000981c72ca */ /* 0x004fe400000e0000 */
[----:B------:R-:W-:Y:S02]  /*19b50*/  R2UR UR29, R153 ;  /* 0x00000000991d72ca */ /* 0x000fe400000e0000 */
[----:B------:R-:W-:-:S06]  /*19b60*/  WARPGROUP.ARRIVE ;  /* 0x00000000000079c5 */ /* 0x000fcc0000000000 */
[----:B------:R-:W-:Y:S01]  /*19b70*/  HGMMA.64x16x16.F32 R152, gdesc[UR24], RZ, !UPT, gsb0 ;  /* 0x00200000189879f0 */ /* 0x000fe2000c0008ff */
[----:B------:R-:W-:Y:S01]  /*19b80*/  R2UR UR11, R11 ;  /* 0x000000000b0b72ca */ /* 0x000fe200000e0000 */
[----:B------:R-:W-:Y:S01]  /*19b90*/  UMOV UR8, UR32 ;  /* 0x0000002000087c82 */ /* 0x000fe20008000000 */
[----:B------:R-:W-:Y:S01]  /*19ba0*/  UMOV UR9, UR33 ;  /* 0x0000002100097c82 */ /* 0x000fe20008000000 */
[----:B------:R-:W-:Y:S01]  /*19bb0*/  VIADD R4, R3, 0x82 ;  /* 0x0000008203047836 */ /* 0x000fe20000000000 */
[----:B------:R-:W-:Y:S02]  /*19bc0*/  WARPGROUP.DEPBAR.LE gsb0, 0x0 ;  /* 0x00008000000079c5 */ /* 0x000fe40000010000 */
[----:B------:R-:W-:-:S07]  /*19bd0*/  WARPGROUP.ARRIVE ;  /* 0x00000000000079c5 */ /* 0x000fce0000000000 */
[----:B------:R-:W-:Y:S01]  /*19be0*/  HGMMA.64x16x16.F32 R184, gdesc[UR8], R184, gsb0 ;  /* 0x0020000008b879f0 */ /* 0x000fe200080008b8 */
        /* <DEDUP_REMOVED lines=13> */
[----:B------:R-:W-:Y:S02]  /*19cc0*/  VIADD R4, R3, 0x182 ;  /* 0x0000018203047836 */ /* 0x000fe40000000000 */
[----:B------:R-:W-:Y:S01]  /*19cd0*/  IMAD.MOV.U32 R5, RZ, RZ, 0x40000040 ;  /* 0x40000040ff057424 */ /* 0x000fe200078e00ff */
[----:B------:R-:W-:Y:S01]  /*19ce0*/  UMOV UR12, UR32 ;  /* 0x00000020000c7c82 */ /* 0x000fe20008000000 */
[----:B------:R-:W-:Y:S01]  /*19cf0*/  UMOV UR13, UR33 ;  /* 0x00000021000d7c82 */ /* 0x000fe20008000000 */
        /* <DEDUP_REMOVED lines=11> */
[----:B------:R-:W-:Y:S01]  /*19db0*/  IMAD.MOV.U32 R5, RZ, RZ, 0x40000040 ;  /* 0x40000040ff057424 */ /* 0x000fe200078e00ff */
[----:B------:R-:W-:Y:S01]  /*19dc0*/  UMOV UR16, UR28 ;  /* 0x0000001c00107c82 */ /* 0x000fe20008000000 */
[----:B------:R-:W-:Y:S01]  /*19dd0*/  UMOV UR17, UR29 ;  /* 0x0000001d00117c82 */ /* 0x000fe20008000000 */
[----:B----4-:R-:W-:Y:S01]  /*19de0*/  R2UR UR46, R20 ;  /* 0x00000000142e72ca */ /* 0x010fe200000e0000 */
[----:B------:R-:W2:Y:S01]  /*19df0*/  LDL.64 R10, [R1+0x20] ;  /* 0x00002000010a7983 */ /* 0x000ea20000100a00 */
[----:B------:R-:W-:-:S02]  /*19e00*/  WARPGROUP.DEPBAR.LE gsb0, 0x0 ;  /* 0x00008000000079c5 */ /* 0x000fc40000010000 */
[----:B------:R-:W-:-:S06]  /*19e10*/  WARPGROUP.ARRIVE ;  /* 0x00000000000079c5 */ /* 0x000fcc0000000000 */
[----:B------:R-:W-:Y:S01]  /*19e20*/  HGMMA.64x16x16.F32 R160, gdesc[UR12], R160, gsb0 ;  /* 0x002000000ca079f0 */ /* 0x000fe200080008a0 */
[----:B------:R-:W-:Y:S02]  /*19e30*/  IADD3 R4, R3, 0x202, RZ ;  /* 0x0000020203047810 */ /* 0x000fe40007ffe0ff */
        /* <DEDUP_REMOVED lines=43> */
[----:B------:R-:W-:Y:S02]  /*1a0f0*/  IADD3 R4, R3, 0x6, RZ ;  /* 0x0000000603047810 */ /* 0x000fe40007ffe0ff */
[----:B------:R-:W-:Y:S02]  /*1a100*/  R2UR UR47, R21 ;  /* 0x00000000152f72ca */ /* 0x000fe400000e0000 */
[----:B------:R-:W-:Y:S02]  /*1a110*/  R2UR UR30, R4 ;  /* 0x00000000041e72ca */ /* 0x000fe400000e0000 */
[----:B------:R-:W-:Y:S01]  /*1a120*/  R2UR UR31, R5 ;  /* 0x00000000051f72ca */ /* 0x000fe200000e0000 */
[----:B------:R-:W-:-:S08]  /*1a130*/  UMOV UR28, UR46 ;  /* 0x0000002e001c7c82 */ /* 0x000fd00008000000 */
[----:B------:R-:W-:Y:S01]  /*1a140*/  UMOV UR29, UR47 ;  /* 0x0000002f001d7c82 */ /* 0x000fe20008000000 */
[----:B------:R-:W-:Y:S02]  /*1a150*/  IMAD.MOV.U32 R5, RZ, RZ, 0x40000040 ;  /* 0x40000040ff057424 */ /* 0x000fe400078e00ff */
[----:B------:R-:W-:Y:S01]  /*1a160*/  VIADD R4, R3, 0x86 ;  /* 0x0000008603047836 */ /* 0x000fe20000000000 */
[----:B------:R-:W-:Y:S02]  /*1a170*/  WARPGROUP.DEPBAR.LE gsb0, 0x0 ;  /* 0x00008000000079c5 */ /* 0x000fe40000010000 */
[----:B------:R-:W-:-:S06]  /*1a180*/  WARPGROUP.ARRIVE ;  /* 0x00000000000079c5 */ /* 0x000fcc0000000000 */
[----:B------:R-:W-:Y:S01]  /*1a190*/  HGMMA.64x16x16.F32 R184, gdesc[UR28], R184, gsb0 ;  /* 0x002000001cb879f0 */ /* 0x000fe200080008b8 */
[----:B------:R-:W-:Y:S01]  /*1a1a0*/  R2UR UR15, R5 ;  /* 0x00000000050f72ca */ /* 0x000fe200000e0000 */
[----:B------:R-:W-:Y:S01]  /*1a1b0*/  IMAD.MOV.U32 R5, RZ, RZ, 0x40000040 ;  /* 0x40000040ff057424 */ /* 0x000fe200078e00ff */
[----:B------:R-:W-:Y:S02]  /*1a1c0*/  R2UR UR14, R4 ;  /* 0x00000000040e72ca */ /* 0x000fe400000e0000 */
[----:B------:R-:W-:Y:S02]  /*1a1d0*/  IADD3 R4, R3, 0x106, RZ ;  /* 0x0000010603047810 */ /* 0x000fe40007ffe0ff */
[----:B------:R-:W-:Y:S01]  /*1a1e0*/  R2UR UR23, R5 ;  /* 0x00000000051772ca */ /* 0x000fe200000e0000 */
[----:B------:R-:W-:Y:S01]  /*1a1f0*/  IMAD.MOV.U32 R5, RZ, RZ, 0x40000040 ;  /* 0x40000040ff057424 */ /* 0x000fe200078e00ff */
[----:B------:R-:W-:Y:S01]  /*1a200*/  R2UR UR22, R4 ;  /* 0x00000000041672ca */ /* 0x000fe200000e0000 */
[----:B------:R-:W-:-:S03]  /*1a210*/  VIADD R4, R3, 0x186 ;  /* 0x0000018603047836 */ /* 0x000fc60000000000 */
[----:B------:R-:W-:Y:S01]  /*1a220*/  R2UR UR7, R5 ;  /* 0x00000000050772ca */ /* 0x000fe200000e0000 */
[----:B------:R-:W-:Y:S01]  /*1a230*/  IMAD.MOV.U32 R5, RZ, RZ, 0x40000040 ;  /* 0x40000040ff057424 */ /* 0x000fe200078e00ff */
[----:B------:R-:W-:Y:S02]  /*1a240*/  R2UR UR6, R4 ;  /* 0x00000000040672ca */ /* 0x000fe400000e0000 */
[----:B------:R-:W-:Y:S02]  /*1a250*/  IADD3 R4, R3, 0x206, RZ ;  /* 0x0000020603047810 */ /* 0x000fe40007ffe0ff */
[----:B------:R-:W-:Y:S02]  /*1a260*/  R2UR UR13, R5 ;  /* 0x00000000050d72ca */ /* 0x000fe400000e0000 */
[----:B------:R-:W-:-:S11]  /*1a270*/  R2UR UR12, R4 ;  /* 0x00000000040c72ca */ /* 0x000fd600000e0000 */
[----:B------:R-:W-:Y:S01]  /*1a280*/  UMOV UR31, UR13 ;  /* 0x0000000d001f7c82 */ /* 0x000fe20008000000 */
[----:B------:R-:W-:Y:S01]  /*1a290*/  UMOV UR13, UR47 ;  /* 0x0000002f000d7c82 */ /* 0x000fe20008000000 */
[----:B------:R-:W-:Y:S01]  /*1a2a0*/  UMOV UR30, UR12 ;  /* 0x0000000c001e7c82 */ /* 0x000fe20008000000 */
[----:B------:R-:W-:Y:S01]  /*1a2b0*/  UMOV UR12, UR46 ;  /* 0x0000002e000c7c82 */ /* 0x000fe20008000000 */
        /* <DEDUP_REMOVED lines=15> */
[----:B------:R-:W-:Y:S01]  /*1a3b0*/  VIADD R4, R3, 0x280 ;  /* 0x0000028003047836 */ /* 0x000fe20000000000 */
[----:B------:R-:W-:Y:S02]  /*1a3c0*/  WARPGROUP.DEPBAR.LE gsb0, 0x0 ;  /* 0x00008000000079c5 */ /* 0x000fe40000010000 */
[----:B------:R-:W-:-:S06]  /*1a3d0*/  WARPGROUP.ARRIVE ;  /* 0x00000000000079c5 */ /* 0x000fcc0000000000 */
[----:B------:R-:W-:Y:S01]  /*1a3e0*/  HGMMA.64x16x16.F32 R152, gdesc[UR28], R152, gsb0 ;  /* 0x002000001c9879f0 */ /* 0x000fe20008000898 */
[----:B------:R-:W-:Y:S01]  /*1a3f0*/  IMAD.MOV.U32 R5, RZ, RZ, 0x40000040 ;  /* 0x40000040ff057424 */ /* 0x000fe200078e00ff */
        /* <DEDUP_REMOVED lines=41> */
[----:B------:R-:W-:Y:S01]  /*1a690*/  IMAD.MOV.U32 R5, RZ, RZ, 0x40000040 ;  /* 0x40000040ff057424 */ /* 0x000fe200078e00ff */
[----:B------:R-:W-:-:S04]  /*1a6a0*/  IADD3 R4, R3, 0x282, RZ ;  /* 0x0000028203047810 */ /* 0x000fc80007ffe0ff */
[----:B------:R-:W-:Y:S01]  /*1a6b0*/  R2UR UR7, R5 ;  /* 0x00000000050772ca */ /* 0x000fe200000e0000 */
[----:B------:R-:W-:Y:S01]  /*1a6c0*/  IMAD.MOV.U32 R5, RZ, RZ, 0x40000040 ;  /* 0x40000040ff057424 */ /* 0x000fe200078e00ff */
[----:B------:R-:W-:Y:S01]  /*1a6d0*/  R2UR UR6, R4 ;  /* 0x00000000040672ca */ /* 0x000fe200000e0000 */
[----:B------:R-:W-:-:S03]  /*1a6e0*/  VIADD R4, R3, 0x302 ;  /* 0x0000030203047836 */ /* 0x000fc60000000000 */
[----:B------:R-:W-:Y:S01]  /*1a6f0*/  R2UR UR15, R5 ;  /* 0x00000000050f72ca */ /* 0x000fe200000e0000 */
[----:B------:R-:W-:Y:S02]  /*1a700*/  WARPGROUP.DEPBAR.LE gsb0, 0x0 ;  /* 0x00008000000079c5 */ /* 0x000fe40000010000 */
[----:B------:R-:W-:-:S06]  /*1a710*/  WARPGROUP.ARRIVE ;  /* 0x00000000000079c5 */ /* 0x000fcc0000000000 */
[----:B------:R-:W-:Y:S01]  /*1a720*/  HGMMA.64x16x16.F32 R152, gdesc[UR24], R152, gsb0 ;  /* 0x00200000189879f0 */ /* 0x000fe20008000898 */
        /* <DEDUP_REMOVED lines=12> */
[----:B------:R-:W-:Y:S02]  /*1a7f0*/  R2UR UR4, R4 ;  /* 0x00000000040472ca */ /* 0x000fe400000e0000 */
[----:B--2---:R-:W-:-:S02]  /*1a800*/  R2UR UR28, R10 ;  /* 0x000000000a1c72ca */ /* 0x004fc400000e0000 */
[----:B------:R-:W-:Y:S02]  /*1a810*/  R2UR UR29, R11 ;  /* 0x000000000b1d72ca */ /* 0x000fe400000e0000 */
[----:B------:R-:W2:Y:S05]  /*1a820*/  LDL.64 R10, [R1+0x10] ;  /* 0x00001000010a7983 */ /* 0x000eaa0000100a00 */
[----:B------:R-:W-:Y:S02]  /*1a830*/  UMOV UR27, UR5 ;  /* 0x00000005001b7c82 */ /* 0x000fe40008000000 */
[----:B------:R-:W-:Y:S02]  /*1a840*/  UMOV UR26, UR4 ;  /* 0x00000004001a7c82 */ /* 0x000fe40008000000 */
[----:B------:R-:W-:-:S02]  /*1a850*/  UMOV UR4, UR28 ;  /* 0x0000001c00047c82 */ /* 0x000fc40008000000 */
        /* <DEDUP_REMOVED lines=77> */
[----:B------:R-:W2:Y:S01]  /*1ad30*/  LDL.64 R10, [R1] ;  /* 0x00000000010a7983 */ /* 0x000ea20000100a00 */
        /* <DEDUP_REMOVED lines=535> */
.L_x_2907:
[----:B------:R-:W-:Y:S01]  /*1ceb0*/  SHF.L.U32 R0, R7, 0x1f, RZ ;  /* 0x0000001f07007819 */ /* 0x000fe200000006ff */
[----:B------:R-:W-:-:S04]  /*1cec0*/  IMAD R7, R6, 0x8, R22 ;  /* 0x0000000806077824 */ /* 0x000fc800078e0216 */
[----:B------:R0:W1:Y:S01]  /*1ced0*/  SYNCS.PHASECHK.TRANS64.TRYWAIT P2, [R7+URZ+0x38850], R0 ;  /* 0x03885000070075a7 */ /* 0x000062000804017f */
[----:B------:R-:W-:Y:S05]  /*1cee0*/  @!P0 BRA `(.L_x_2908) ;  /* 0x0000000000048947 */ /* 0x000fea0003800000 */
[----:B------:R-:W-:Y:S01]  /*1cef0*/  BPT.TRAP 0x1 ;  /* 0x000000040000795c */ /* 0x000fe20000300000 */
.L_x_2908:
[----:B------:R-:W-:Y:S04]  /*1cf00*/  BSSY B2, `(.L_x_2909) ;  /* 0x0000004000027945 */ /* 0x000fe80003800000 */
[----:B-1----:R-:W-:Y:S05]  /*1cf10*/  @P2 BRA `(.L_x_2910) ;  /* 0x0000000000082947 */ /* 0x002fea0003800000 */
[----:B------:R-:W1:Y:S02]  /*1cf20*/  SYNCS.PHASECHK.TRANS64.TRYWAIT P2, [R7+URZ+0x38850], R0 ;  /* 0x03885000070075a7 */ /* 0x000e64000804017f */
[----:B-1----:R-:W-:Y:S05]  /*1cf30*/  @!P2 BRA `(.L_x_2911) ;  /* 0x0000013c00fca947 */ /* 0x002fea0003800000 */
.L_x_2910:
[----:B------:R-:W-:Y:S05]  /*1cf40*/  BSYNC B2 ;  /* 0x0000000000027941 */ /* 0x000fea0003800000 */
.L_x_2909:
[----:B01----:R-:W-:Y:S01]  /*1cf50*/  VIADD R0, R22, 0x400 ;  /* 0x0000040016007836 */ /* 0x003fe20000000000 */
[----:B------:R-:W-:Y:S01]  /*1cf60*/  MOV R3, 0x40000040 ;  /* 0x4000004000037802 */ /* 0x000fe20000000f00 */
[----:B------:R-:W-:Y:S01]  /*1cf70*/  WARPGROUP.ARRIVE ;  /* 0x00000000000079c5 */ /* 0x000fe20000000000 */
[----:B------:R-:W-:Y:S02]  /*1cf80*/  IMAD.MOV.U32 R5, RZ, RZ, 0x40000040 ;  /* 0x40000040ff057424 */ /* 0x000fe400078e00ff */
[----:B------:R-:W-:Y:S02]  /*1cf90*/  SHF.R.U32.HI R0, RZ, 0x4, R0 ;  /* 0x00000004ff007819 */ /* 0x000fe40000011600 */
[----:B------:R-:W-:Y:S02]  /*1cfa0*/  R2UR UR7, R3 ;  /* 0x00000000030772ca */ /* 0x000fe400000e0000 */
[----:B------:R-:W-:Y:S02]  /*1cfb0*/  LOP3.LUT R0, R0, 0x3fff, RZ, 0xc0, !PT ;  /* 0x00003fff00007812 */ /* 0x000fe400078ec0ff */
[----:B------:R-:W-:-:S02]  /*1cfc0*/  MOV R3, 0x40000040 ;  /* 0x4000004000037802 */ /* 0x000fc40000000f00 */
[----:B------:R-:W-:-:S05]  /*1cfd0*/  LOP3.LUT R0, R0, 0x2800000, RZ, 0xfc, !PT ;  /* 0x0280000000007812 */ /* 0x000fca00078efcff */
[----:B------:R-:W-:-:S04]  /*1cfe0*/  IMAD R2, R6, 0xa00, R0 ;  /* 0x00000a0006027824 */ /* 0x000fc800078e0200 */
[C---:B------:R-:W-:Y:S01]  /*1cff0*/  VIADD R4, R2.reuse, 0x80 ;  /* 0x0000008002047836 */ /* 0x040fe20000000000 */
[----:B------:R-:W-:-:S13]  /*1d000*/  R2UR UR6, R2 ;  /* 0x00000000020672ca */ /* 0x000fda00000e0000 */
        /* <DEDUP_REMOVED lines=12> */
[----:B------:R-:W-:Y:S02]  /*1d0d0*/  IMAD.MOV.U32 R5, RZ, RZ, 0x40000040 ;  /* 0x40000040ff057424 */ /* 0x000fe400078e00ff */
        /* <DEDUP_REMOVED lines=20> */
.L_x_2912:
[----:B------:R-:W2:Y:S01]  /*1d220*/  LDL R4, [R1+0x68] ;  /* 0x0000680001047983 */ /* 0x000ea20000100800 */
[----:B------:R-:W0:Y:S03]  /*1d230*/  @P1 LDC R2, c[0x0][0x44c] ;  /* 0x00011300ff021b82 */ /* 0x000e260000000800 */
[----:B------:R-:W2:Y:S04]  /*1d240*/  LDL R3, [R1+0x78] ;  /* 0x0000780001037983 */ /* 0x000ea80000100800 */
[----:B------:R-:W3:Y:S01]  /*1d250*/  LDL R196, [R1+0x74] ;  /* 0x0000740001c47983 */ /* 0x000ee20000100800 */
[----:B------:R-:W1:Y:S03]  /*1d260*/  @P1 LDC R0, c[0x0][0x450] ;  /* 0x00011400ff001b82 */ /* 0x000e660000000800 */
[----:B------:R-:W4:Y:S04]  /*1d270*/  LDL R195, [R1+0x70] ;  /* 0x0000700001c37983 */ /* 0x000f280000100800 */
[----:B------:R-:W4:Y:S01]  /*1d280*/  LDL R194, [R1+0x6c] ;  /* 0x00006c0001c27983 */ /* 0x000f220000100800 */
[----:B------:R-:W-:Y:S01]  /*1d290*/  FMUL.FTZ R11, R169, UR39 ;  /* 0x00000027a90b7c20 */ /* 0x000fe20008410000 */
[----:B------:R-:W-:Y:S01]  /*1d2a0*/  FMUL.FTZ R169, R173, UR39 ;  /* 0x00000027ada97c20 */ /* 0x000fe20008410000 */
[----:B------:R-:W-:Y:S01]  /*1d2b0*/  FMUL.FTZ R10, R172, UR39 ;  /* 0x00000027ac0a7c20 */ /* 0x000fe20008410000 */
[----:B------:R-:W-:Y:S01]  /*1d2c0*/  FMUL.FTZ R172, R160, UR39 ;  /* 0x00000027a0ac7c20 */ /* 0x000fe20008410000 */
[----:B------:R-:W-:-:S02]  /*1d2d0*/  IMAD.MOV.U32 R160, RZ, RZ, -0x50 ;  /* 0xffffffb0ffa07424 */ /* 0x000fc400078e00ff */
[----:B------:R-:W-:Y:S02]  /*1d2e0*/  FMUL.FTZ R6, R189, UR39 ;  /* 0x00000027bd067c20 */ /* 0x000fe40008410000 */
[----:B------:R-:W-:Y:S02]  /*1d2f0*/  IMAD R160, R8, R160, 0x1 ;  /* 0x0000000108a07424 */ /* 0x000fe400078e02a0 */
[----:B------:R-:W-:Y:S01]  /*1d300*/  FMUL.FTZ R176, R176, UR39 ;  /* 0x00000027b0b07c20 */ /* 0x000fe20008410000 */
[----:B------:R-:W-:Y:S01]  /*1d310*/  FMUL.FTZ R14, R168, UR39 ;  /* 0x00000027a80e7c20 */ /* 0x000fe20008410000 */
[----:B------:R-:W5:Y:S01]  /*1d320*/  MUFU.TANH R6, R6 ;  /* 0x0000000600067308 */ /* 0x000f620000002400 */
[----:B------:R-:W-:Y:S01]  /*1d330*/  FMUL.FTZ R161, R161, UR39 ;  /* 0x00000027a1a17c20 */ /* 0x000fe20008410000 */
[----:B------:R-:W-:-:S06]  /*1d340*/  FMUL.FTZ R164, R164, UR39 ;  /* 0x00000027a4a47c20 */ /* 0x000fcc0008410000 */
[----:B------:R-:W5:Y:S08]  /*1d350*/  MUFU.TANH R176, R176 ;  /* 0x000000b000b07308 */ /* 0x000f700000002400 */
[----:B------:R-:W5:Y:S01]  /*1d360*/  MUFU.TANH R14, R14 ;  /* 0x0000000e000e7308 */ /* 0x000f620000002400 */
[----:B------:R-:W-:-:S07]  /*1d370*/  FMUL.FTZ R21, R177, UR39 ;  /* 0x00000027b1157c20 */ /* 0x000fce0008410000 */
[----:B------:R-:W-:Y:S08]  /*1d380*/  MUFU.TANH R11, R11 ;  /* 0x0000000b000b7308 */ /* 0x000ff00000002400 */
[----:B------:R-:W-:Y:S01]  /*1d390*/  MUFU.TANH R161, R161 ;  /* 0x000000a100a17308 */ /* 0x000fe20000002400 */
[----:B------:R-:W-:-:S07]  /*1d3a0*/  FMUL.FTZ R20, R180, UR39 ;  /* 0x00000027b4147c20 */ /* 0x000fce0008410000 */
[----:B------:R-:W-:Y:S01]  /*1d3b0*/  MUFU.TANH R164, R164 ;  /* 0x000000a400a47308 */ /* 0x000fe20000002400 */
[----:B------:R-:W-:-:S07]  /*1d3c0*/  FMUL.FTZ R15, R181, UR39 ;  /* 0x00000027b50f7c20 */ /* 0x000fce0008410000 */
[----:B------:R-:W-:Y:S08]  /*1d3d0*/  MUFU.TANH R20, R20 ;  /* 0x0000001400147308 */ /* 0x000ff00000002400 */
[----:B------:R-:W-:Y:S08]  /*1d3e0*/  MUFU.TANH R21, R21 ;  /* 0x0000001500157308 */ /* 0x000ff00000002400 */
[----:B------:R-:W-:Y:S08]  /*1d3f0*/  MUFU.TANH R169, R169 ;  /* 0x000000a900a97308 */ /* 0x000ff00000002400 */
[----:B------:R-:W-:Y:S08]  /*1d400*/  MUFU.TANH R15, R15 ;  /* 0x0000000f000f7308 */ /* 0x000ff00000002400 */
[----:B------:R-:W-:Y:S01]  /*1d410*/  MUFU.TANH R10, R10 ;  /* 0x0000000a000a7308 */ /* 0x000fe20000002400 */
[----:B------:R-:W-:-:S07]  /*1d420*/  FMUL.FTZ R165, R165, UR39 ;  /* 0x00000027a5a57c20 */ /* 0x000fce0008410000 */
[----:B------:R-:W-:Y:S01]  /*1d430*/  MUFU.TANH R172, R172 ;  /* 0x000000ac00ac7308 */ /* 0x000fe20000002400 */
[----:B------:R-:W-:Y:S01]  /*1d440*/  FMUL.FTZ R5, R191, UR39 ;  /* 0x00000027bf057c20 */ /* 0x000fe20008410000 */
        /* <DEDUP_REMOVED lines=8> */
[----:B------:R-:W-:Y:S01]  /*1d4d0*/  FMUL.FTZ R171, R171, UR39 ;  /* 0x00000027abab7c20 */ /* 0x000fe20008410000 */
[----:B------:R-:W-:-:S05]  /*1d4e0*/  FMUL.FTZ R162, R162, UR39 ;  /* 0x00000027a2a27c20 */ /* 0x000fca0008410000 */
[----:B------:R-:W-:Y:S01]  /*1d4f0*/  MUFU.TANH R186, R186 ;  /* 0x000000ba00ba7308 */ /* 0x000fe20000002400 */
[----:B------:R-:W-:Y:S01]  /*1d500*/  FMUL.FTZ R189, R175, UR39 ;  /* 0x00000027afbd7c20 */ /* 0x000fe20008410000 */
[----:B------:R-:W-:-:S06]  /*1d510*/  FMUL.FTZ R190, R166, UR39 ;  /* 0x00000027a6be7c20 */ /* 0x000fcc0008410000 */
[----:B------:R-:W-:Y:S01]  /*1d520*/  MUFU.TANH R192, R192 ;  /* 0x000000c000c07308 */ /* 0x000fe20000002400 */
[----:B------:R-:W-:-:S07]  /*1d530*/  FMUL.FTZ R187, R154, UR39 ;  /* 0x000000279abb7c20 */ /* 0x000fce0008410000 */
[----:B------:R-:W-:Y:S01]  /*1d540*/  MUFU.TANH R5, R5 ;  /* 0x0000000500057308 */ /* 0x000fe20000002400 */
[----:B--2---:R-:W-:-:S04]  /*1d550*/  IMAD.IADD R3, R3, 0x1, R4 ;  /* 0x0000000103037824 */ /* 0x004fc800078e0204 */
[----:B0-----:R-:W-:-:S05]  /*1d560*/  @P1 IMAD.HI.U32 R2, R3, R2, RZ ;  /* 0x0000000203021227 */ /* 0x001fca00078e00ff */
[----:B-1----:R-:W-:-:S05]  /*1d570*/  @P1 SHF.R.U32.HI R3, RZ, R0, R2 ;  /* 0x00000000ff031219 */ /* 0x002fca0000011602 */
[----:B------:R-:W0:Y:S01]  /*1d580*/  SHFL.IDX PT, R173, R3, RZ, 0x1c1f ;  /* 0x001c1fff03ad7589 */ /* 0x000e2200000e0000 */
[----:B---3--:R-:W-:Y:S02]  /*1d590*/  IMAD R160, R196, -0x2, R160 ;  /* 0xfffffffec4a07824 */ /* 0x008fe400078e02a0 */
[----:B------:R-:W-:Y:S01]  /*1d5a0*/  FMUL.FTZ R2, R184, UR39 ;  /* 0x00000027b8027c20 */ /* 0x000fe20008410000 */
[----:B------:R-:W-:Y:S02]  /*1d5b0*/  FMUL.FTZ R0, R185, UR39 ;  /* 0x00000027b9007c20 */ /* 0x000fe40008410000 */
[----:B----4-:R-:W-:-:S03]  /*1d5c0*/  IADD3 R168, -R194, R160, R195 ;  /* 0x000000a0c2a87210 */ /* 0x010fc60007ffe1c3 */
[----:B------:R-:W1:Y:S01]  /*1d5d0*/  MUFU.TANH R2, R2 ;  /* 0x0000000200027308 */ /* 0x000e620000002400 */
[----:B------:R-:W-:-:S07]  /*1d5e0*/  FMUL.FTZ R4, R188, UR39 ;  /* 0x00000027bc047c20 */ /* 0x000fce0008410000 */
[----:B------:R-:W2:Y:S01]  /*1d5f0*/  MUFU.TANH R0, R0 ;  /* 0x0000000000007308 */ /* 0x000ea20000002400 */
[----:B0-----:R-:W-:-:S07]  /*1d600*/  IMAD.IADD R160, R168, 0x1, R173 ;  /* 0x00000001a8a07824 */ /* 0x001fce00078e02ad */
[----:B------:R-:W0:Y:S01]  /*1d610*/  MUFU.TANH R4, R4 ;  /* 0x0000000400047308 */ /* 0x000e220000002400 */
[C---:B------:R-:W-:Y:S02]  /*1d620*/  ISETP.GT.AND P5, PT, R160.reuse, 0x9, PT ;  /* 0x00000009a000780c */ /* 0x040fe40003fa4270 */
[----:B------:R-:W-:Y:S02]  /*1d630*/  ISETP.GT.AND P4, PT, R160, 0x10, PT ;  /* 0x00000010a000780c */ /* 0x000fe40003f84270 */
[----:B-----5:R-:W-:Y:S02]  /*1d640*/  FSEL R177, R6, -INF , P5 ;  /* 0xff80000006b17808 */ /* 0x020fe40002800000 */
[C---:B------:R-:W-:Y:S02]  /*1d650*/  ISETP.GT.AND P5, PT, R160.reuse, 0x20, PT ;  /* 0x00000020a000780c */ /* 0x040fe40003fa4270 */
[----:B------:R-:W-:Y:S02]  /*1d660*/  ISETP.GT.AND P3, PT, R160, RZ, PT ;  /* 0x000000ffa000720c */ /* 0x000fe40003f64270 */
[----:B------:R-:W-:-:S02]  /*1d670*/  FSEL R176, R176, -INF , P4 ;  /* 0xff800000b0b07808 */ /* 0x000fc40002000000 */
[----:B------:R-:W-:Y:S02]  /*1d680*/  ISETP.GT.AND P4, PT, R160, 0x21, PT ;  /* 0x00000021a000780c */ /* 0x000fe40003f84270 */
[----:B------:R-:W-:Y:S02]  /*1d690*/  FSEL R14, R14, -INF , P5 ;  /* 0xff8000000e0e7808 */ /* 0x000fe40002800000 */
[C---:B------:R-:W-:Y:S02]  /*1d6a0*/  ISETP.GT.AND P5, PT, R160.reuse, 0x31, PT ;  /* 0x00000031a000780c */ /* 0x040fe40003fa4270 */
[----:B------:R-:W-:Y:S02]  /*1d6b0*/  ISETP.GT.AND P2, PT, R160, 0x1, PT ;  /* 0x00000001a000780c */ /* 0x000fe40003f44270 */
[----:B-1----:R-:W-:Y:S01]  /*1d6c0*/  FSEL R181, R2, -INF , P3 ;  /* 0xff80000002b57808 */ /* 0x002fe20001800000 */
[----:B------:R-:W-:Y:S01]  /*1d6d0*/  FMUL.FTZ R185, R179, UR39 ;  /* 0x00000027b3b97c20 */ /* 0x000fe20008410000 */
[----:B------:R-:W-:-:S02]  /*1d6e0*/  FSEL R11, R11, -INF , P4 ;  /* 0xff8000000b0b7808 */ /* 0x000fc40002000000 */
[C---:B------:R-:W-:Y:S02]  /*1d6f0*/  ISETP.GT.AND P4, PT, R160.reuse, 0x38, PT ;  /* 0x00000038a000780c */ /* 0x040fe40003f84270 */
[----:B------:R-:W-:Y:S02]  /*1d700*/  FSEL R2, R161, -INF , P5 ;  /* 0xff800000a1027808 */ /* 0x000fe40002800000 */
[----:B------:R-:W-:Y:S02]  /*1d710*/  ISETP.GT.AND P6, PT, R160, 0x8, PT ;  /* 0x00000008a000780c */ /* 0x000fe40003fc4270 */
[----:B--2---:R-:W-:Y:S02]  /*1d720*/  FSEL R179, R0, -INF , P2 ;  /* 0xff80000000b37808 */ /* 0x004fe40001000000 */
[----:B------:R-:W-:Y:S01]  /*1d730*/  FMNMX.FTZ R161, R181, R12, !PT ;  /* 0x0000000cb5a17209 */ /* 0x000fe20007810000 */
[----:B------:R-:W-:Y:S01]  /*1d740*/  FMUL.FTZ R184, R178, UR39 ;  /* 0x00000027b2b87c20 */ /* 0x000fe20008410000 */
[----:B------:R-:W-:-:S02]  /*1d750*/  FSEL R0, R164, -INF , P4 ;  /* 0xff800000a4007808 */ /* 0x000fc40002000000 */
[----:B0-----:R-:W-:Y:S02]  /*1d760*/  FSEL R178, R4, -INF , P6 ;  /* 0xff80000004b27808 */ /* 0x001fe40003000000 */
[----:B------:R-:W-:Y:S02]  /*1d770*/  FMNMX.FTZ R164, R179, R161, !PT ;  /* 0x000000a1b3a47209 */ /* 0x000fe40007810000 */
[----:B------:R-:W-:Y:S02]  /*1d780*/  ISETP.GT.AND P2, PT, R160, 0x18, PT ;  /* 0x00000018a000780c */ /* 0x000fe40003f44270 */
[----:B------:R-:W-:Y:S02]  /*1d790*/  FMNMX.FTZ R164, R178, R164, !PT ;  /* 0x000000a4b2a47209 */ /* 0x000fe40007810000 */
[----:B------:R-:W-:Y:S02]  /*1d7a0*/  ISETP.GT.AND P3, PT, R160, 0x11, PT ;  /* 0x00000011a000780c */ /* 0x000fe40003f64270 */
[----:B------:R-:W-:-:S02]  /*1d7b0*/  FMNMX.FTZ R164, R177, R164, !PT ;  /* 0x000000a4b1a47209 */ /* 0x000fc40007810000 */
[----:B------:R-:W-:Y:S02]  /*1d7c0*/  FSEL R20, R20, -INF , P2 ;  /* 0xff80000014147808 */ /* 0x000fe40001000000 */
[----:B------:R-:W-:Y:S02]  /*1d7d0*/  ISETP.GT.AND P2, PT, R160, 0x29, PT ;  /* 0x00000029a000780c */ /* 0x000fe40003f44270 */
[----:B------:R-:W-:Y:S02]  /*1d7e0*/  FSEL R21, R21, -INF , P3 ;  /* 0xff80000015157808 */ /* 0x000fe40001800000 */
[----:B------:R-:W-:Y:S02]  /*1d7f0*/  FMNMX.FTZ R164, R176, R164, !PT ;  /* 0x000000a4b0a47209 */ /* 0x000fe40007810000 */
[----:B------:R-:W-:Y:S02]  /*1d800*/  FSEL R6, R169, -INF , P2 ;  /* 0xff800000a9067808 */ /* 0x000fe40001000000 */
[----:B------:R-:W-:-:S02]  /*1d810*/  ISETP.GT.AND P6, PT, R160, 0x19, PT ;  /* 0x00000019a000780c */ /* 0x000fc40003fc4270 */
[----:B------:R-:W-:Y:S02]  /*1d820*/  FMNMX.FTZ R169, R21, R164, !PT ;  /* 0x000000a415a97209 */ /* 0x000fe40007810000 */
[----:B------:R-:W-:Y:S02]  /*1d830*/  FSEL R15, R15, -INF , P6 ;  /* 0xff8000000f0f7808 */ /* 0x000fe40003000000 */
[----:B------:R-:W-:-:S04]  /*1d840*/  FMNMX.FTZ R169, R20, R169, !PT ;  /* 0x000000a914a97209 */ /* 0x000fc80007810000 */
[----:B------:R-:W-:Y:S02]  /*1d850*/  FMNMX.FTZ R169, R15, R169, !PT ;  /* 0x000000a90fa97209 */ /* 0x000fe40007810000 */
[----:B------:R-:W-:Y:S02]  /*1d860*/  ISETP.GT.AND P3, PT, R160, 0x28, PT ;  /* 0x00000028a000780c */ /* 0x000fe40003f64270 */
[----:B------:R-:W-:Y:S01]  /*1d870*/  FMNMX.FTZ R169, R14, R169, !PT ;  /* 0x000000a90ea97209 */ /* 0x000fe20007810000 */
[----:B------:R0:W1:Y:S01]  /*1d880*/  MUFU.TANH R164, R165 ;  /* 0x000000a500a47308 */ /* 0x0000620000002400 */
[----:B------:R-:W-:Y:S02]  /*1d890*/  FSEL R10, R10, -INF , P3 ;  /* 0xff8000000a0a7808 */ /* 0x000fe40001800000 */
[----:B------:R-:W-:Y:S02]  /*1d8a0*/  FMNMX.FTZ R169, R11, R169, !PT ;  /* 0x000000a90ba97209 */ /* 0x000fe40007810000 */
[----:B------:R-:W-:Y:S01]  /*1d8b0*/  ISETP.GT.AND P6, PT, R160, 0x30, PT ;  /* 0x00000030a000780c */ /* 0x000fe20003fc4270 */
[----:B0-----:R-:W-:Y:S01]  /*1d8c0*/  FMUL.FTZ R165, R152, UR39 ;  /* 0x0000002798a57c20 */ /* 0x001fe20008410000 */
[----:B------:R-:W-:Y:S01]  /*1d8d0*/  FMNMX.FTZ R169, R10, R169, !PT ;  /* 0x000000a90aa97209 */ /* 0x000fe20007810000 */
[----:B------:R-:W-:Y:S01]  /*1d8e0*/  FMUL.FTZ R152, R153, UR39 ;  /* 0x0000002799987c20 */ /* 0x000fe20008410000 */
[----:B------:R-:W-:Y:S01]  /*1d8f0*/  FSEL R4, R172, -INF , P6 ;  /* 0xff800000ac047808 */ /* 0x000fe20003000000 */
[----:B------:R-:W-:Y:S01]  /*1d900*/  FMUL.FTZ R153, R156, UR39 ;  /* 0x000000279c997c20 */ /* 0x000fe20008410000 */
[----:B------:R-:W-:Y:S01]  /*1d910*/  FMNMX.FTZ R169, R6, R169, !PT ;  /* 0x000000a906a97209 */ /* 0x000fe20007810000 */
[----:B------:R-:W0:Y:S01]  /*1d920*/  MUFU.TANH R165, R165 ;  /* 0x000000a500a57308 */ /* 0x000e220000002400 */
[----:B------:R-:W-:-:S02]  /*1d930*/  FMUL.FTZ R156, R157, UR39 ;  /* 0x000000279d9c7c20 */ /* 0x000fc40008410000 */
[----:B------:R-:W-:-:S05]  /*1d940*/  FMNMX.FTZ R169, R4, R169, !PT ;  /* 0x000000a904a97209 */ /* 0x000fca0007810000 */
[----:B------:R-:W2:Y:S01]  /*1d950*/  MUFU.TANH R152, R152 ;  /* 0x0000009800987308 */ /* 0x000ea20000002400 */
[----:B------:R-:W-:Y:S02]  /*1d960*/  ISETP.GT.AND P3, PT, R160, 0x39, PT ;  /* 0x00000039a000780c */ /* 0x000fe40003f64270 */
[----:B------:R-:W-:-:S05]  /*1d970*/  FMNMX.FTZ R157, R2, R169, !PT ;  /* 0x000000a9029d7209 */ /* 0x000fca0007810000 */
[----:B------:R-:W3:Y:S01]  /*1d980*/  MUFU.TANH R153, R153 ;  /* 0x0000009900997308 */ /* 0x000ee20000002400 */
[----:B------:R-:W-:Y:S02]  /*1d990*/  ISETP.GT.AND P2, PT, R160, 0x40, PT ;  /* 0x00000040a000780c */ /* 0x000fe40003f44270 */
[----:B-1----:R-:W-:Y:S02]  /*1d9a0*/  FSEL R164, R164, -INF , P3 ;  /* 0xff800000a4a47808 */ /* 0x002fe40001800000 */
[----:B------:R-:W-:-:S03]  /*1d9b0*/  FMNMX.FTZ R157, R0, R157, !PT ;  /* 0x0000009d009d7209 */ /* 0x000fc60007810000 */
[----:B------:R-:W1:Y:S01]  /*1d9c0*/  MUFU.TANH R156, R156 ;  /* 0x0000009c009c7308 */ /* 0x000e620000002400 */
[----:B------:R-:W-:Y:S02]  /*1d9d0*/  ISETP.GT.AND P6, PT, R160, 0x41, PT ;  /* 0x00000041a000780c */ /* 0x000fe40003fc4270 */
[----:B0-----:R-:W-:Y:S02]  /*1d9e0*/  FSEL R165, R165, -INF , P2 ;  /* 0xff800000a5a57808 */ /* 0x001fe40001000000 */
[----:B------:R-:W-:Y:S02]  /*1d9f0*/  FMNMX.FTZ R169, R164, R157, !PT ;  /* 0x0000009da4a97209 */ /* 0x000fe40007810000 */
[----:B------:R-:W-:Y:S02]  /*1da00*/  ISETP.GT.AND P5, PT, R160, 0x48, PT ;  /* 0x00000048a000780c */ /* 0x000fe40003fa4270 */
[----:B--2---:R-:W-:Y:S02]  /*1da10*/  FSEL R157, R152, -INF , P6 ;  /* 0xff800000989d7808 */ /* 0x004fe40003000000 */
[----:B------:R-:W-:-:S02]  /*1da20*/  FMNMX.FTZ R169, R165, R169, !PT ;  /* 0x000000a9a5a97209 */ /* 0x000fc40007810000 */
[----:B---3--:R-:W-:Y:S02]  /*1da30*/  FSEL R153, R153, -INF , P5 ;  /* 0xff80000099997808 */ /* 0x008fe40002800000 */
[----:B------:R-:W-:Y:S02]  /*1da40*/  FMNMX.FTZ R169, R157, R169, !PT ;  /* 0x000000a99da97209 */ /* 0x000fe40007810000 */
[----:B------:R-:W-:Y:S02]  /*1da50*/  ISETP.GT.AND P4, PT, R160, 0x49, PT ;  /* 0x00000049a000780c */ /* 0x000fe40003f84270 */
[----:B------:R-:W-:Y:S02]  /*1da60*/  FMNMX.FTZ R169, R153, R169, !PT ;  /* 0x000000a999a97209 */ /* 0x000fe40007810000 */
[----:B-1----:R-:W-:-:S04]  /*1da70*/  FSEL R156, R156, -INF , P4 ;  /* 0xff8000009c9c7808 */ /* 0x002fc80002000000 */
[----:B------:R-:W-:Y:S02]  /*1da80*/  FMNMX.FTZ R191, R156, R169, !PT ;  /* 0x000000a99cbf7209 */ /* 0x000fe40007810000 */
[----:B------:R0:W1:Y:S01]  /*1da90*/  SHFL.IDX PT, R169, R3, 0x1, 0x1c1f ;  /* 0x003c1f0003a97f89 */ /* 0x00006200000e0000 */
[----:B------:R-:W2:Y:S01]  /*1daa0*/  MUFU.TANH R184, R184 ;  /* 0x000000b800b87308 */ /* 0x000ea20000002400 */
[----:B------:R-:W-:-:S07]  /*1dab0*/  FMUL.FTZ R188, R174, UR39 ;  /* 0x00000027aebc7c20 */ /* 0x000fce0008410000 */
[----:B0-----:R0:W-:Y:S01]  /*1dac0*/  MUFU.TANH R3, R163 ;  /* 0x000000a300037308 */ /* 0x0011e20000002400 */
[----:B------:R-:W-:Y:S01]  /*1dad0*/  FMUL.FTZ R152, R167, UR39 ;  /* 0x00000027a7987c20 */ /* 0x000fe20008410000 */
[----:B0-----:R-:W0:Y:S06]  /*1dae0*/  SHFL.BFLY PT, R163, R191, 0x2, 0x1f ;  /* 0x0c401f00bfa37f89 */ /* 0x001e2c00000e0000 */
[----:B------:R-:W3:Y:S01]  /*1daf0*/  MUFU.TANH R182, R182 ;  /* 0x000000b600b67308 */ /* 0x000ee20000002400 */
[----:B-1----:R-:W-:-:S07]  /*1db00*/  IADD3 R154, R168, R169, RZ ;  /* 0x000000a9a89a7210 */ /* 0x002fce0007ffe0ff */
[----:B------:R-:W1:Y:S01]  /*1db10*/  MUFU.TANH R185, R185 ;  /* 0x000000b900b97308 */ /* 0x000e620000002400 */
[----:B------:R-:W-:-:S07]  /*1db20*/  ISETP.GT.AND P2, PT, R154, 0x8, PT ;  /* 0x000000089a00780c */ /* 0x000fce0003f44270 */
[----:B------:R-:W4:Y:S08]  /*1db30*/  MUFU.TANH R180, R180 ;  /* 0x000000b400b47308 */ /* 0x000f300000002400 */
[----:B------:R2:W5:Y:S08]  /*1db40*/  MUFU.TANH R160, R170 ;  /* 0x000000aa00a07308 */ /* 0x0005700000002400 */
[----:B------:R1:W0:Y:S01]  /*1db50*/  MUFU.TANH R161, R171 ;  /* 0x000000ab00a17308 */ /* 0x0002220000002400 */
[----:B------:R-:W-:-:S02]  /*1db60*/  ISETP.GT.AND P4, PT, R154, RZ, PT ;  /* 0x000000ff9a00720c */ /* 0x000fc40003f84270 */
[----:B------:R-:W-:-:S05]  /*1db70*/  ISETP.GT.AND P3, PT, R154, 0x1, PT ;  /* 0x000000019a00780c */ /* 0x000fca0003f64270 */
[----:B------:R-:W0:Y:S01]  /*1db80*/  MUFU.TANH R162, R162 ;  /* 0x000000a200a27308 */ /* 0x000e220000002400 */
[C---:B------:R-:W-:Y:S02]  /*1db90*/  ISETP.GT.AND P6, PT, R154.reuse, 0x9, PT ;  /* 0x000000099a00780c */ /* 0x040fe40003fc4270 */
[----:B------:R-:W-:-:S05]  /*1dba0*/  ISETP.GT.AND P5, PT, R154, 0x10, PT ;  /* 0x000000109a00780c */ /* 0x000fca0003fa4270 */
[----:B------:R-:W0:Y:S01]  /*1dbb0*/  MUFU.TANH R188, R188 ;  /* 0x000000bc00bc7308 */ /* 0x000e220000002400 */
[----:B------:R-:W-:-:S07]  /*1dbc0*/  FSEL R168, R186, -INF , P2 ;  /* 0xff800000baa87808 */ /* 0x000fce0001000000 */
[----:B------:R-:W0:Y:S01]  /*1dbd0*/  MUFU.TANH R189, R189 ;  /* 0x000000bd00bd7308 */ /* 0x000e220000002400 */
[----:B------:R-:W-:-:S07]  /*1dbe0*/  FSEL R166, R193, -INF , P4 ;  /* 0xff800000c1a67808 */ /* 0x000fce0002000000 */
[----:B------:R-:W0:Y:S01]  /*1dbf0*/  MUFU.TANH R190, R190 ;  /* 0x000000be00be7308 */ /* 0x000e220000002400 */
[----:B------:R-:W-:Y:S02]  /*1dc00*/  FSEL R167, R192, -INF , P3 ;  /* 0xff800000c0a77808 */ /* 0x000fe40001800000 */
[----:B------:R-:W-:Y:S02]  /*1dc10*/  ISETP.GT.AND P2, PT, R154, 0x19, PT ;  /* 0x000000199a00780c */ /* 0x000fe40003f44270 */
[----:B------:R-:W-:-:S03]  /*1dc20*/  FSEL R169, R5, -INF , P6 ;  /* 0xff80000005a97808 */ /* 0x000fc60003000000 */
[----:B------:R-:W0:Y:S01]  /*1dc30*/  MUFU.TANH R152, R152 ;  /* 0x0000009800987308 */ /* 0x000e220000002400 */
[----:B--2---:R-:W-:Y:S02]  /*1dc40*/  FSEL R170, R184, -INF , P5 ;  /* 0xff800000b8aa7808 */ /* 0x004fe40002800000 */
[C---:B------:R-:W-:Y:S02]  /*1dc50*/  ISETP.GT.AND P4, PT, R154.reuse, 0x11, PT ;  /* 0x000000119a00780c */ /* 0x040fe40003f84270 */
[C---:B------:R-:W-:Y:S02]  /*1dc60*/  ISETP.GT.AND P3, PT, R154.reuse, 0x18, PT ;  /* 0x000000189a00780c */ /* 0x040fe40003f64270 */
[C---:B------:R-:W-:Y:S02]  /*1dc70*/  ISETP.GT.AND P6, PT, R154.reuse, 0x20, PT ;  /* 0x000000209a00780c */ /* 0x040fe40003fc4270 */
[----:B------:R-:W-:Y:S02]  /*1dc80*/  ISETP.GT.AND P5, PT, R154, 0x21, PT ;  /* 0x000000219a00780c */ /* 0x000fe40003fa4270 */
[----:B---3--:R-:W-:-:S02]  /*1dc90*/  FSEL R173, R182, -INF , P2 ;  /* 0xff800000b6ad7808 */ /* 0x008fc40001000000 */
[----:B-1----:R-:W-:Y:S02]  /*1dca0*/  FSEL R171, R185, -INF , P4 ;  /* 0xff800000b9ab7808 */ /* 0x002fe40002000000 */
[----:B----4-:R-:W-:Y:S02]  /*1dcb0*/  FSEL R172, R180, -INF , P3 ;  /* 0xff800000b4ac7808 */ /* 0x010fe40001800000 */
[----:B------:R-:W-:Y:S02]  /*1dcc0*/  ISETP.GT.AND P2, PT, R154, 0x30, PT ;  /* 0x000000309a00780c */ /* 0x000fe40003f44270 */
[----:B-----5:R-:W-:Y:S02]  /*1dcd0*/  FSEL R174, R160, -INF , P6 ;  /* 0xff800000a0ae7808 */ /* 0x020fe40003000000 */
[----:B0-----:R-:W-:Y:S02]  /*1dce0*/  FSEL R175, R161, -INF , P5 ;  /* 0xff800000a1af7808 */ /* 0x001fe40002800000 */
[----:B------:R-:W-:-:S02]  /*1dcf0*/  ISETP.GT.AND P4, PT, R154, 0x28, PT ;  /* 0x000000289a00780c */ /* 0x000fc40003f84270 */
[C---:B------:R-:W-:Y:S02]  /*1dd00*/  ISETP.GT.AND P3, PT, R154.reuse, 0x29, PT ;  /* 0x000000299a00780c */ /* 0x040fe40003f64270 */
[C---:B------:R-:W-:Y:S02]  /*1dd10*/  ISETP.GT.AND P6, PT, R154.reuse, 0x31, PT ;  /* 0x000000319a00780c */ /* 0x040fe40003fc4270 */
[----:B------:R-:W-:Y:S01]  /*1dd20*/  ISETP.GT.AND P5, PT, R154, 0x38, PT ;  /* 0x000000389a00780c */ /* 0x000fe20003fa4270 */
[----:B------:R-:W-:Y:S01]  /*1dd30*/  FMUL.FTZ R183, R155, UR39 ;  /* 0x000000279bb77c20 */ /* 0x000fe20008410000 */
[----:B------:R-:W-:Y:S02]  /*1dd40*/  FMNMX.FTZ R191, R191, R163, !PT ;  /* 0x000000a3bfbf7209 */ /* 0x000fe40007810000 */
[----:B------:R-:W-:Y:S02]  /*1dd50*/  FSEL R163, R162, -INF , P2 ;  /* 0xff800000a2a37808 */ /* 0x000fe40001000000 */
[----:B------:R-:W-:-:S02]  /*1dd60*/  FSEL R155, R188, -INF , P4 ;  /* 0xff800000bc9b7808 */ /* 0x000fc40002000000 */
[----:B------:R-:W-:Y:S02]  /*1dd70*/  FSEL R160, R189, -INF , P3 ;  /* 0xff800000bda07808 */ /* 0x000fe40001800000 */
[----:B------:R-:W-:Y:S02]  /*1dd80*/  FSEL R161, R3, -INF , P6 ;  /* 0xff80000003a17808 */ /* 0x000fe40003000000 */
[----:B------:R-:W-:Y:S02]  /*1dd90*/  FSEL R162, R190, -INF , P5 ;  /* 0xff800000bea27808 */ /* 0x000fe40002800000 */
[C---:B------:R-:W-:Y:S02]  /*1dda0*/  ISETP.GT.AND P4, PT, R154.reuse, 0x39, PT ;  /* 0x000000399a00780c */ /* 0x040fe40003f84270 */
[C---:B------:R-:W-:Y:S02]  /*1ddb0*/  ISETP.GT.AND P3, PT, R154.reuse, 0x40, PT ;  /* 0x000000409a00780c */ /* 0x040fe40003f64270 */
[----:B------:R-:W-:-:S02]  /*1ddc0*/  ISETP.GT.AND P2, PT, R154, 0x41, PT ;  /* 0x000000419a00780c */ /* 0x000fc40003f44270 */
[C---:B------:R-:W-:Y:S02]  /*1ddd0*/  ISETP.GT.AND P6, PT, R154.reuse, 0x48, PT ;  /* 0x000000489a00780c */ /* 0x040fe40003fc4270 */
[----:B------:R-:W-:Y:S02]  /*1dde0*/  ISETP.GT.AND P5, PT, R154, 0x49, PT ;  /* 0x000000499a00780c */ /* 0x000fe40003fa4270 */
[----:B------:R-:W-:Y:S01]  /*1ddf0*/  FMNMX.FTZ R154, R166, R13, !PT ;  /* 0x0000000da69a7209 */ /* 0x000fe20007810000 */
[----:B------:R-:W-:Y:S01]  /*1de00*/  FMUL.FTZ R182, R158, UR39 ;  /* 0x000000279eb67c20 */ /* 0x000fe20008410000 */
[----:B------:R-:W-:Y:S02]  /*1de10*/  FSEL R158, R152, -INF , P4 ;  /* 0xff800000989e7808 */ /* 0x000fe40002000000 */
[----:B------:R-:W-:Y:S01]  /*1de20*/  FMNMX.FTZ R152, R167, R154, !PT ;  /* 0x0000009aa7987209 */ /* 0x000fe20007810000 */
[----:B------:R-:W0:Y:S03]  /*1de30*/  SHFL.BFLY PT, R5, R191, 0x1, 0x1f ;  /* 0x0c201f00bf057f89 */ /* 0x000e2600000e0000 */
[----:B------:R-:W-:-:S04]  /*1de40*/  FMNMX.FTZ R152, R168, R152, !PT ;  /* 0x00000098a8987209 */ /* 0x000fc80007810000 */
[----:B------:R-:W-:-:S04]  /*1de50*/  FMNMX.FTZ R152, R169, R152, !PT ;  /* 0x00000098a9987209 */ /* 0x000fc80007810000 */
[----:B------:R-:W-:-:S04]  /*1de60*/  FMNMX.FTZ R152, R170, R152, !PT ;  /* 0x00000098aa987209 */ /* 0x000fc80007810000 */
[----:B------:R-:W-:-:S04]  /*1de70*/  FMNMX.FTZ R152, R171, R152, !PT ;  /* 0x00000098ab987209 */ /* 0x000fc80007810000 */
[----:B------:R-:W-:-:S04]  /*1de80*/  FMNMX.FTZ R152, R172, R152, !PT ;  /* 0x00000098ac987209 */ /* 0x000fc80007810000 */
[----:B------:R-:W-:Y:S01]  /*1de90*/  FMNMX.FTZ R152, R173, R152, !PT ;  /* 0x00000098ad987209 */ /* 0x000fe20007810000 */
[----:B------:R-:W-:Y:S01]  /*1dea0*/  IMAD.U32 R3, RZ, RZ, UR43 ;  /* 0x0000002bff037e24 */ /* 0x000fe2000f8e00ff */
[----:B0-----:R-:W-:Y:S02]  /*1deb0*/  FMNMX.FTZ R5, R191, R5, !PT ;  /* 0x00000005bf057209 */ /* 0x001fe40007810000 */
[----:B------:R-:W-:Y:S02]  /*1dec0*/  FMNMX.FTZ R152, R174, R152, !PT ;  /* 0x00000098ae987209 */ /* 0x000fe40007810000 */
[C---:B------:R-:W-:Y:S01]  /*1ded0*/  FSETP.NEU.FTZ.AND P4, PT, R5.reuse, -INF , PT ;  /* 0xff8000000500780b */ /* 0x040fe20003f9d000 */
[----:B------:R-:W-:Y:S01]  /*1dee0*/  FMUL.FTZ R180, R5, R3 ;  /* 0x0000000305b47220 */ /* 0x000fe20000410000 */
[----:B------:R-:W-:Y:S01]  /*1def0*/  FMNMX.FTZ R152, R175, R152, !PT ;  /* 0x00000098af987209 */ /* 0x000fe20007810000 */
[----:B------:R-:W-:Y:S03]  /*1df00*/  MUFU.TANH R187, R187 ;  /* 0x000000bb00bb7308 */ /* 0x000fe60000002400 */
[----:B------:R-:W-:-:S02]  /*1df10*/  FMNMX.FTZ R152, R155, R152, !PT ;  /* 0x000000989b987209 */ /* 0x000fc40007810000 */
[----:B------:R-:W-:Y:S02]  /*1df20*/  FSEL R180, R180, RZ, P4 ;  /* 0x000000ffb4b47208 */ /* 0x000fe40002000000 */
[----:B------:R-:W-:Y:S01]  /*1df30*/  FMNMX.FTZ R152, R160, R152, !PT ;  /* 0x00000098a0987209 */ /* 0x000fe20007810000 */
[----:B------:R-:W0:Y:S02]  /*1df40*/  MUFU.TANH R183, R183 ;  /* 0x000000b700b77308 */ /* 0x000e240000002400 */
[----:B------:R-:W-:Y:S01]  /*1df50*/  FFMA.FTZ R154, R177, R3, -R180 ;  /* 0x00000003b19a7223 */ /* 0x000fe200000108b4 */
[----:B------:R-:W-:Y:S01]  /*1df60*/  FMNMX.FTZ R177, R163, R152, !PT ;  /* 0x00000098a3b17209 */ /* 0x000fe20007810000 */
[----:B------:R-:W-:-:S03]  /*1df70*/  FMUL.FTZ R184, R159, UR39 ;  /* 0x000000279fb87c20 */ /* 0x000fc60008410000 */
[----:B------:R-:W-:Y:S01]  /*1df80*/  FMNMX.FTZ R177, R161, R177, !PT ;  /* 0x000000b1a1b17209 */ /* 0x000fe20007810000 */
[----:B------:R-:W1:Y:S01]  /*1df90*/  MUFU.TANH R182, R182 ;  /* 0x000000b600b67308 */ /* 0x000e620000002400 */
[-CC-:B------:R-:W-:Y:S01]  /*1dfa0*/  FFMA.FTZ R176, R176, R3.reuse, -R180.reuse ;  /* 0x00000003b0b07223 */ /* 0x180fe200000108b4 */
[----:B------:R-:W-:Y:S01]  /*1dfb0*/  FFMA.FTZ R204, R21, R3, -R180 ;  /* 0x0000000315cc7223 */ /* 0x000fe200000108b4 */
[----:B------:R-:W-:-:S05]  /*1dfc0*/  FMNMX.FTZ R21, R162, R177, !PT ;  /* 0x000000b1a2157209 */ /* 0x000fca0007810000 */
[----:B------:R-:W2:Y:S01]  /*1dfd0*/  MUFU.TANH R184, R184 ;  /* 0x000000b800b87308 */ /* 0x000ea20000002400 */
[----:B------:R-:W-:Y:S02]  /*1dfe0*/  FMNMX.FTZ R21, R158, R21, !PT ;  /* 0x000000159e157209 */ /* 0x000fe40007810000 */
[----:B0-----:R-:W-:-:S05]  /*1dff0*/  FSEL R177, R183, -INF , P2 ;  /* 0xff800000b7b17808 */ /* 0x001fca0001000000 */
[----:B------:R0:W-:Y:S01]  /*1e000*/  MUFU.EX2 R152, R176 ;  /* 0x000000b000987308 */ /* 0x0001e20000000800 */
[----:B------:R-:W-:Y:S01]  /*1e010*/  FFMA.FTZ R210, R178, R3, -R180 ;  /* 0x00000003b2d27223 */ /* 0x000fe200000108b4 */
[----:B0-----:R-:W-:-:S04]  /*1e020*/  FSEL R176, R187, -INF , P3 ;  /* 0xff800000bbb07808 */ /* 0x001fc80001800000 */
[----:B------:R-:W-:Y:S02]  /*1e030*/  FMNMX.FTZ R21, R176, R21, !PT ;  /* 0x00000015b0157209 */ /* 0x000fe40007810000 */
[----:B-1----:R-:W-:Y:S02]  /*1e040*/  FSEL R178, R182, -INF , P6 ;  /* 0xff800000b6b27808 */ /* 0x002fe40003000000 */
[----:B------:R-:W-:Y:S01]  /*1e050*/  FMNMX.FTZ R21, R177, R21, !PT ;  /* 0x00000015b1157209 */ /* 0x000fe20007810000 */
[-CC-:B------:R-:W-:Y:S01]  /*1e060*/  FFMA.FTZ R208, R181, R3.reuse, -R180.reuse ;  /* 0x00000003b5d07223 */ /* 0x180fe200000108b4 */
[----:B------:R-:W-:Y:S01]  /*1e070*/  FFMA.FTZ R159, R179, R3, -R180 ;  /* 0x00000003b39f7223 */ /* 0x000fe200000108b4 */
[----:B--2---:R-:W-:Y:S02]  /*1e080*/  FSEL R179, R184, -INF , P5 ;  /* 0xff800000b8b37808 */ /* 0x004fe40002800000 */
[----:B------:R-:W-:-:S04]  /*1e090*/  FMNMX.FTZ R181, R178, R21, !PT ;  /* 0x00000015b2b57209 */ /* 0x000fc80007810000 */
[----:B------:R-:W-:Y:S01]  /*1e0a0*/  FMNMX.FTZ R181, R179, R181, !PT ;  /* 0x000000b5b3b57209 */ /* 0x000fe20007810000 */
[----:B------:R-:W-:-:S04]  /*1e0b0*/  FFMA.FTZ R200, R14, R3, -R180 ;  /* 0x000000030ec87223 */ /* 0x000fc800000108b4 */
[----:B------:R-:W0:Y:S01]  /*1e0c0*/  SHFL.BFLY PT, R14, R181, 0x2, 0x1f ;  /* 0x0c401f00b50e7f89 */ /* 0x000e2200000e0000 */
[-CC-:B------:R-:W-:Y:S01]  /*1e0d0*/  FFMA.FTZ R196, R4, R3.reuse, -R180.reuse ;  /* 0x0000000304c47223 */ /* 0x180fe200000108b4 */
[----:B0-----:R-:W-:Y:S01]  /*1e0e0*/  FMNMX.FTZ R4, R181, R14, !PT ;  /* 0x0000000eb5047209 */ /* 0x001fe20007810000 */
[----:B------:R-:W-:-:S04]  /*1e0f0*/  FFMA.FTZ R14, R2, R3, -R180 ;  /* 0x00000003020e7223 */ /* 0x000fc800000108b4 */
[----:B------:R-:W0:Y:S01]  /*1e100*/  SHFL.BFLY PT, R2, R4, 0x1, 0x1f ;  /* 0x0c201f0004027f89 */ /* 0x000e2200000e0000 */
[-CC-:B------:R-:W-:Y:S01]  /*1e110*/  FFMA.FTZ R198, R0, R3.reuse, -R180.reuse ;  /* 0x0000000300c67223 */ /* 0x180fe200000108b4 */
[----:B------:R-:W-:Y:S01]  /*1e120*/  FFMA.FTZ R194, R156, R3, -R180 ;  /* 0x000000039cc27223 */ /* 0x000fe200000108b4 */
[----:B------:R-:W-:-:S05]  /*1e130*/  FSEL R0, R5, RZ, P4 ;  /* 0x000000ff05007208 */ /* 0x000fca0002000000 */
[----:B------:R-:W-:Y:S01]  /*1e140*/  FADD.FTZ R0, -R0, R12 ;  /* 0x0000000c00007221 */ /* 0x000fe20000010100 */
[----:B0-----:R-:W-:-:S04]  /*1e150*/  FMNMX.FTZ R4, R4, R2, !PT ;  /* 0x0000000204047209 */ /* 0x001fc80007810000 */
[C---:B------:R-:W-:Y:S01]  /*1e160*/  FSETP.NEU.FTZ.AND P2, PT, R4.reuse, -INF , PT ;  /* 0xff8000000400780b */ /* 0x040fe20003f5d000 */
[----:B------:R-:W-:-:S03]  /*1e170*/  FMUL.FTZ R156, R4, R3 ;  /* 0x00000003049c7220 */ /* 0x000fc60000410000 */
[----:B------:R-:W-:Y:S02]  /*1e180*/  FSEL R2, R4, RZ, P2 ;  /* 0x000000ff04027208 */ /* 0x000fe40001000000 */
[----:B------:R-:W-:-:S03]  /*1e190*/  FSEL R156, R156, RZ, P2 ;  /* 0x000000ff9c9c7208 */ /* 0x000fc60001000000 */
[----:B------:R-:W-:Y:S01]  /*1e1a0*/  FADD.FTZ R2, -R2, R13 ;  /* 0x0000000d02027221 */ /* 0x000fe20000010100 */
[-C--:B------:R-:W-:Y:S01]  /*1e1b0*/  FMUL.FTZ R0, R0, R3.reuse ;  /* 0x0000000300007220 */ /* 0x080fe20000410000 */
[-C--:B------:R-:W-:Y:S02]  /*1e1c0*/  FFMA.FTZ R209, R166, R3.reuse, -R156 ;  /* 0x00000003a6d17223 */ /* 0x080fe4000001089c */
[-C--:B------:R-:W-:Y:S01]  /*1e1d0*/  FMUL.FTZ R2, R2, R3.reuse ;  /* 0x0000000302027220 */ /* 0x080fe20000410000 */
[-C--:B------:R-:W-:Y:S01]  /*1e1e0*/  FFMA.FTZ R192, R165, R3.reuse, -R180 ;  /* 0x00000003a5c07223 */ /* 0x080fe200000108b4 */
[-CC-:B------:R-:W-:Y:S01]  /*1e1f0*/  FFMA.FTZ R165, R167, R3.reuse, -R156.reuse ;  /* 0x00000003a7a57223 */ /* 0x180fe2000001089c */
[----:B------:R-:W-:Y:S01]  /*1e200*/  MUFU.EX2 R208, R208 ;  /* 0x000000d000d07308 */ /* 0x000fe20000000800 */
[-C--:B------:R-:W-:Y:S01]  /*1e210*/  FFMA.FTZ R211, R168, R3.reuse, -R156 ;  /* 0x00000003a8d37223 */ /* 0x080fe2000001089c */
[-CC-:B------:R-:W-:Y:S01]  /*1e220*/  FFMA.FTZ R206, R20, R3.reuse, -R180.reuse ;  /* 0x0000000314ce7223 */ /* 0x180fe200000108b4 */
[----:B------:R-:W-:-:S05]  /*1e230*/  FFMA.FTZ R20, R11, R3, -R180 ;  /* 0x000000030b147223 */ /* 0x000fca00000108b4 */
[----:B------:R-:W0:Y:S01]  /*1e240*/  MUFU.EX2 R0, R0 ;  /* 0x0000000000007308 */ /* 0x000e220000000800 */
[-C--:B------:R-:W-:Y:S01]  /*1e250*/  FFMA.FTZ R11, R164, R3.reuse, -R180 ;  /* 0x00000003a40b7223 */ /* 0x080fe200000108b4 */
[----:B------:R-:W-:-:S06]  /*1e260*/  FFMA.FTZ R164, R169, R3, -R156 ;  /* 0x00000003a9a47223 */ /* 0x000fcc000001089c */
[----:B------:R-:W-:Y:S08]  /*1e270*/  MUFU.EX2 R209, R209 ;  /* 0x000000d100d17308 */ /* 0x000ff00000000800 */
[----:B------:R-:W1:Y:S01]  /*1e280*/  MUFU.EX2 R2, R2 ;  /* 0x0000000200027308 */ /* 0x000e620000000800 */
[----:B------:R-:W-:-:S07]  /*1e290*/  VIADD R9, R9, 0x38840 ;  /* 0x0003884009097836 */ /* 0x000fce0000000000 */
[----:B------:R-:W2:Y:S01]  /*1e2a0*/  MUFU.EX2 R159, R159 ;  /* 0x0000009f009f7308 */ /* 0x000ea20000000800 */
[----:B------:R-:W-:-:S07]  /*1e2b0*/  FFMA.FTZ R205, R170, R3, -R156 ;  /* 0x00000003aacd7223 */ /* 0x000fce000001089c */
[----:B------:R-:W3:Y:S01]  /*1e2c0*/  MUFU.EX2 R165, R165 ;  /* 0x000000a500a57308 */ /* 0x000ee20000000800 */
[-CC-:B------:R-:W-:Y:S01]  /*1e2d0*/  FFMA.FTZ R15, R15, R3.reuse, -R180.reuse ;  /* 0x000000030f0f7223 */ /* 0x180fe200000108b4 */
[----:B------:R-:W-:-:S06]  /*1e2e0*/  FFMA.FTZ R202, R10, R3, -R180 ;  /* 0x000000030aca7223 */ /* 0x000fcc00000108b4 */
[----:B------:R-:W4:Y:S01]  /*1e2f0*/  MUFU.EX2 R210, R210 ;  /* 0x000000d200d27308 */ /* 0x000f220000000800 */
[-C--:B------:R-:W-:Y:S01]  /*1e300*/  FFMA.FTZ R10, R157, R3.reuse, -R180 ;  /* 0x000000039d0a7223 */ /* 0x080fe200000108b4 */
[----:B------:R-:W-:-:S06]  /*1e310*/  FFMA.FTZ R157, R171, R3, -R156 ;  /* 0x00000003ab9d7223 */ /* 0x000fcc000001089c */
[----:B------:R-:W5:Y:S01]  /*1e320*/  MUFU.EX2 R211, R211 ;  /* 0x000000d300d37308 */ /* 0x000f620000000800 */
[----:B------:R-:W-:Y:S01]  /*1e330*/  PRMT R9, R229, 0x654, R9 ;  /* 0x00000654e5097816 */ /* 0x000fe20000000009 */
[----:B0-----:R-:W-:-:S06]  /*1e340*/  FFMA.FTZ R226, R0, R226, R208 ;  /* 0x000000e200e27223 */ /* 0x001fcc00000100d0 */
[----:B------:R-:W0:Y:S01]  /*1e350*/  MUFU.EX2 R154, R154 ;  /* 0x0000009a009a7308 */ /* 0x000e220000000800 */
[----:B-1----:R-:W-:Y:S01]  /*1e360*/  FFMA.FTZ R225, R2, R225, R209 ;  /* 0x000000e102e17223 */ /* 0x002fe200000100d1 */
[-CC-:B------:R-:W-:Y:S01]  /*1e370*/  FFMA.FTZ R207, R172, R3.reuse, -R156.reuse ;  /* 0x00000003accf7223 */ /* 0x180fe2000001089c */
[-CC-:B------:R-:W-:Y:S01]  /*1e380*/  FFMA.FTZ R203, R155, R3.reuse, -R156.reuse ;  /* 0x000000039bcb7223 */ /* 0x180fe2000001089c */
[----:B------:R1:W-:Y:S04]  /*1e390*/  SYNCS.ARRIVE.TRANS64.RED.A1T0 RZ, [R9+URZ], RZ ;  /* 0x000000ff09ff79a7 */ /* 0x0003e8000810043f */
[----:B------:R-:W0:Y:S01]  /*1e3a0*/  MUFU.EX2 R164, R164 ;  /* 0x000000a400a47308 */ /* 0x000e220000000800 */
[-CC-:B------:R-:W-:Y:S01]  /*1e3b0*/  FFMA.FTZ R201, R174, R3.reuse, -R156.reuse ;  /* 0x00000003aec97223 */ /* 0x180fe2000001089c */
[-CC-:B------:R-:W-:Y:S01]  /*1e3c0*/  FFMA.FTZ R12, R175, R3.reuse, -R156.reuse ;  /* 0x00000003af0c7223 */ /* 0x180fe2000001089c */
[-CC-:B------:R-:W-:Y:S01]  /*1e3d0*/  FFMA.FTZ R155, R160, R3.reuse, -R156.reuse ;  /* 0x00000003a09b7223 */ /* 0x180fe2000001089c */
[-CC-:B------:R-:W-:Y:S01]  /*1e3e0*/  FFMA.FTZ R197, R163, R3.reuse, -R156.reuse ;  /* 0x00000003a3c57223 */ /* 0x180fe2000001089c */
[----:B------:R-:W-:-:S03]  /*1e3f0*/  FFMA.FTZ R161, R161, R3, -R156 ;  /* 0x00000003a1a17223 */ /* 0x000fc6000001089c */
[----:B------:R2:W-:Y:S01]  /*1e400*/  MUFU.EX2 R21, R15 ;  /* 0x0000000f00157308 */ /* 0x0005e20000000800 */
[-CC-:B------:R-:W-:Y:S01]  /*1e410*/  FFMA.FTZ R199, R162, R3.reuse, -R156.reuse ;  /* 0x00000003a2c77223 */ /* 0x180fe2000001089c */
[-CC-:B-1----:R-:W-:Y:S01]  /*1e420*/  FFMA.FTZ R9, R158, R3.reuse, -R156.reuse ;  /* 0x000000039e097223 */ /* 0x182fe2000001089c */
[-CC-:B------:R-:W-:Y:S01]  /*1e430*/  FFMA.FTZ R193, R176, R3.reuse, -R156.reuse ;  /* 0x00000003b0c17223 */ /* 0x180fe2000001089c */
[-CC-:B------:R-:W-:Y:S01]  /*1e440*/  FFMA.FTZ R13, R177, R3.reuse, -R156.reuse ;  /* 0x00000003b10d7223 */ /* 0x180fe2000001089c */
[----:B------:R-:W-:-:S03]  /*1e450*/  FFMA.FTZ R195, R178, R3, -R156 ;  /* 0x00000003b2c37223 */ /* 0x000fc6000001089c */
[----:B------:R-:W1:Y:S01]  /*1e460*/  MUFU.EX2 R205, R205 ;  /* 0x000000cd00cd7308 */ /* 0x000e620000000800 */
[-CC-:B--2---:R-:W-:Y:S01]  /*1e470*/  FFMA.FTZ R15, R6, R3.reuse, -R180.reuse ;  /* 0x00000003060f7223 */ /* 0x184fe200000108b4 */
[-C--:B------:R-:W-:Y:S01]  /*1e480*/  FFMA.FTZ R6, R153, R3.reuse, -R180 ;  /* 0x0000000399067223 */ /* 0x080fe200000108b4 */
[-CC-:B------:R-:W-:Y:S01]  /*1e490*/  FFMA.FTZ R153, R173, R3.reuse, -R156.reuse ;  /* 0x00000003ad997223 */ /* 0x180fe2000001089c */
[----:B------:R-:W-:Y:S01]  /*1e4a0*/  FFMA.FTZ R179, R179, R3, -R156 ;  /* 0x00000003b3b37223 */ /* 0x000fe2000001089c */
[----:B------:R-:W-:Y:S01]  /*1e4b0*/  FADD.FTZ R156, R159, R226 ;  /* 0x000000e29f9c7221 */ /* 0x000fe20000010000 */
[----:B---3--:R-:W-:Y:S02]  /*1e4c0*/  FADD.FTZ R160, R165, R225 ;  /* 0x000000e1a5a07221 */ /* 0x008fe40000010000 */
[----:B------:R-:W2:Y:S01]  /*1e4d0*/  MUFU.EX2 R204, R204 ;  /* 0x000000cc00cc7308 */ /* 0x000ea20000000800 */
[----:B----4-:R-:W-:Y:S01]  /*1e4e0*/  FADD.FTZ R156, R210, R156 ;  /* 0x0000009cd29c7221 */ /* 0x010fe20000010000 */
[----:B-----5:R-:W-:-:S06]  /*1e4f0*/  FADD.FTZ R160, R211, R160 ;  /* 0x000000a0d3a07221 */ /* 0x020fcc0000010000 */
[----:B------:R-:W3:Y:S01]  /*1e500*/  MUFU.EX2 R157, R157 ;  /* 0x0000009d009d7308 */ /* 0x000ee20000000800 */
[----:B0-----:R-:W-:Y:S01]  /*1e510*/  FADD.FTZ R156, R154, R156 ;  /* 0x0000009c9a9c7221 */ /* 0x001fe20000010000 */
[----:B------:R-:W-:-:S06]  /*1e520*/  FADD.FTZ R160, R164, R160 ;  /* 0x000000a0a4a07221 */ /* 0x000fcc0000010000 */
[----:B------:R-:W0:Y:S08]  /*1e530*/  MUFU.EX2 R206, R206 ;  /* 0x000000ce00ce7308 */ /* 0x000e300000000800 */
[----:B------:R-:W4:Y:S01]  /*1e540*/  MUFU.EX2 R207, R207 ;  /* 0x000000cf00cf7308 */ /* 0x000f220000000800 */
[----:B------:R-:W-:Y:S01]  /*1e550*/  FADD.FTZ R156, R152, R156 ;  /* 0x0000009c989c7221 */ /* 0x000fe20000010000 */
[----:B-1----:R-:W-:-:S06]  /*1e560*/  FADD.FTZ R160, R205, R160 ;  /* 0x000000a0cda07221 */ /* 0x002fcc0000010000 */
[----:B------:R-:W1:Y:S01]  /*1e570*/  MUFU.EX2 R153, R153 ;  /* 0x0000009900997308 */ /* 0x000e620000000800 */
[----:B--2---:R-:W-:-:S07]  /*1e580*/  FADD.FTZ R156, R204, R156 ;  /* 0x0000009ccc9c7221 */ /* 0x004fce0000010000 */
[----:B------:R-:W2:Y:S08]  /*1e590*/  MUFU.EX2 R200, R200 ;  /* 0x000000c800c87308 */ /* 0x000eb00000000800 */
[----:B------:R-:W5:Y:S08]  /*1e5a0*/  MUFU.EX2 R201, R201 ;  /* 0x000000c900c97308 */ /* 0x000f700000000800 */
[----:B------:R-:W5:Y:S08]  /*1e5b0*/  MUFU.EX2 R20, R20 ;  /* 0x0000001400147308 */ /* 0x000f700000000800 */
[----:B------:R-:W5:Y:S08]  /*1e5c0*/  MUFU.EX2 R12, R12 ;  /* 0x0000000c000c7308 */ /* 0x000f700000000800 */
[----:B------:R3:W-:Y:S02]  /*1e5d0*/  MUFU.EX2 R158, R161 ;  /* 0x000000a1009e7308 */ /* 0x0007e40000000800 */
[----:B---3--:R-:W-:-:S06]  /*1e5e0*/  FADD.FTZ R161, R157, R160 ;  /* 0x000000a09da17221 */ /* 0x008fcc0000010000 */
[----:B------:R-:W3:Y:S01]  /*1e5f0*/  MUFU.EX2 R202, R202 ;  /* 0x000000ca00ca7308 */ /* 0x000ee20000000800 */
[----:B0-----:R-:W-:Y:S01]  /*1e600*/  FADD.FTZ R160, R206, R156 ;  /* 0x0000009ccea07221 */ /* 0x001fe20000010000 */
[----:B----4-:R-:W-:-:S06]  /*1e610*/  FADD.FTZ R161, R207, R161 ;  /* 0x000000a1cfa17221 */ /* 0x010fcc0000010000 */
[----:B------:R-:W0:Y:S08]  /*1e620*/  MUFU.EX2 R203, R203 ;  /* 0x000000cb00cb7308 */ /* 0x000e300000000800 */
[----:B------:R4:W-:Y:S08]  /*1e630*/  MUFU.EX2 R156, R9 ;  /* 0x00000009009c7308 */ /* 0x0009f00000000800 */
[----:B------:R-:W0:Y:S01]  /*1e640*/  MUFU.EX2 R15, R15 ;  /* 0x0000000f000f7308 */ /* 0x000e220000000800 */
[----:B----4-:R-:W-:Y:S01]  /*1e650*/  FADD.FTZ R9, R21, R160 ;  /* 0x000000a015097221 */ /* 0x010fe20000010000 */
[----:B-1----:R-:W-:-:S06]  /*1e660*/  FADD.FTZ R160, R153, R161 ;  /* 0x000000a199a07221 */ /* 0x002fcc0000010000 */
[----:B------:R-:W1:Y:S01]  /*1e670*/  MUFU.EX2 R155, R155 ;  /* 0x0000009b009b7308 */ /* 0x000e620000000800 */
[----:B--2---:R-:W-:Y:S01]  /*1e680*/  FADD.FTZ R9, R200, R9 ;  /* 0x00000009c8097221 */ /* 0x004fe20000010000 */
[----:B-----5:R-:W-:-:S06]  /*1e690*/  FADD.FTZ R160, R201, R160 ;  /* 0x000000a0c9a07221 */ /* 0x020fcc0000010000 */
[----:B------:R-:W2:Y:S01]  /*1e6a0*/  MUFU.EX2 R196, R196 ;  /* 0x000000c400c47308 */ /* 0x000ea20000000800 */
[----:B------:R-:W-:Y:S01]  /*1e6b0*/  FADD.FTZ R9, R20, R9 ;  /* 0x0000000914097221 */ /* 0x000fe20000010000 */
[----:B------:R-:W-:-:S06]  /*1e6c0*/  FADD.FTZ R160, R12, R160 ;  /* 0x000000a00ca07221 */ /* 0x000fcc0000010000 */
[----:B------:R-:W4:Y:S01]  /*1e6d0*/  MUFU.EX2 R197, R197 ;  /* 0x000000c500c57308 */ /* 0x000f220000000800 */
[----:B---3--:R-:W-:Y:S01]  /*1e6e0*/  FADD.FTZ R9, R202, R9 ;  /* 0x00000009ca097221 */ /* 0x008fe20000010000 */
[----:B0-----:R-:W-:-:S06]  /*1e6f0*/  FADD.FTZ R160, R203, R160 ;  /* 0x000000a0cba07221 */ /* 0x001fcc0000010000 */
[----:B------:R-:W0:Y:S01]  /*1e700*/  MUFU.EX2 R14, R14 ;  /* 0x0000000e000e7308 */ /* 0x000e220000000800 */
[----:B------:R-:W-:Y:S01]  /*1e710*/  FADD.FTZ R9, R15, R9 ;  /* 0x000000090f097221 */ /* 0x000fe20000010000 */
[----:B-1----:R-:W-:-:S06]  /*1e720*/  FADD.FTZ R160, R155, R160 ;  /* 0x000000a09ba07221 */ /* 0x002fcc0000010000 */
[----:B------:R-:W1:Y:S08]  /*1e730*/  MUFU.EX2 R198, R198 ;  /* 0x000000c600c67308 */ /* 0x000e700000000800 */
[----:B------:R-:W3:Y:S01]  /*1e740*/  MUFU.EX2 R199, R199 ;  /* 0x000000c700c77308 */ /* 0x000ee20000000800 */
[----:B--2---:R-:W-:Y:S01]  /*1e750*/  FADD.FTZ R9, R196, R9 ;  /* 0x00000009c4097221 */ /* 0x004fe20000010000 */
[----:B----4-:R-:W-:-:S06]  /*1e760*/  FADD.FTZ R160, R197, R160 ;  /* 0x000000a0c5a07221 */ /* 0x010fcc0000010000 */
[----:B------:R-:W2:Y:S01]  /*1e770*/  MUFU.EX2 R11, R11 ;  /* 0x0000000b000b7308 */ /* 0x000ea20000000800 */
[----:B0-----:R-:W-:Y:S01]  /*1e780*/  FADD.FTZ R9, R14, R9 ;  /* 0x000000090e097221 */ /* 0x001fe20000010000 */
[----:B------:R-:W-:-:S06]  /*1e790*/  FADD.FTZ R161, R158, R160 ;  /* 0x000000a09ea17221 */ /* 0x000fcc0000010000 */
[----:B------:R-:W0:Y:S08]  /*1e7a0*/  MUFU.EX2 R192, R192 ;  /* 0x000000c000c07308 */ /* 0x000e300000000800 */
[----:B------:R-:W4:Y:S01]  /*1e7b0*/  MUFU.EX2 R193, R193 ;  /* 0x000000c100c17308 */ /* 0x000f220000000800 */
[----:B-1----:R-:W-:Y:S01]  /*1e7c0*/  FADD.FTZ R160, R198, R9 ;  /* 0x00000009c6a07221 */ /* 0x002fe20000010000 */
[----:B---3--:R-:W-:-:S06]  /*1e7d0*/  FADD.FTZ R161, R199, R161 ;  /* 0x000000a1c7a17221 */ /* 0x008fcc0000010000 */
[----:B------:R-:W1:Y:S08]  /*1e7e0*/  MUFU.EX2 R10, R10 ;  /* 0x0000000a000a7308 */ /* 0x000e700000000800 */
[----:B------:R-:W3:Y:S01]  /*1e7f0*/  MUFU.EX2 R13, R13 ;  /* 0x0000000d000d7308 */ /* 0x000ee20000000800 */
[----:B--2---:R-:W-:Y:S01]  /*1e800*/  FADD.FTZ R160, R11, R160 ;  /* 0x000000a00ba07221 */ /* 0x004fe20000010000 */
[----:B------:R-:W-:-:S06]  /*1e810*/  FADD.FTZ R161, R156, R161 ;  /* 0x000000a19ca17221 */ /* 0x000fcc0000010000 */
[----:B------:R-:W2:Y:S08]  /*1e820*/  MUFU.EX2 R6, R6 ;  /* 0x0000000600067308 */ /* 0x000eb00000000800 */
[----:B------:R-:W5:Y:S01]  /*1e830*/  MUFU.EX2 R195, R195 ;  /* 0x000000c300c37308 */ /* 0x000f620000000800 */
[----:B0-----:R-:W-:Y:S01]  /*1e840*/  FADD.FTZ R160, R192, R160 ;  /* 0x000000a0c0a07221 */ /* 0x001fe20000010000 */
[----:B----4-:R-:W-:-:S06]  /*1e850*/  FADD.FTZ R161, R193, R161 ;  /* 0x000000a1c1a17221 */ /* 0x010fcc0000010000 */
[----:B------:R-:W0:Y:S08]  /*1e860*/  MUFU.EX2 R194, R194 ;  /* 0x000000c200c27308 */ /* 0x000e300000000800 */
[----:B------:R-:W4:Y:S01]  /*1e870*/  MUFU.EX2 R9, R179 ;  /* 0x000000b300097308 */ /* 0x000f220000000800 */
[----:B-1----:R-:W-:Y:S01]  /*1e880*/  FADD.FTZ R160, R10, R160 ;  /* 0x000000a00aa07221 */ /* 0x002fe20000010000 */
[----:B---3--:R-:W-:-:S03]  /*1e890*/  FADD.FTZ R161, R13, R161 ;  /* 0x000000a10da17221 */ /* 0x008fc60000010000 */
[----:B--2---:R-:W-:Y:S01]  /*1e8a0*/  FADD.FTZ R160, R6, R160 ;  /* 0x000000a006a07221 */ /* 0x004fe20000010000 */
[----:B-----5:R-:W-:-:S03]  /*1e8b0*/  FADD.FTZ R161, R195, R161 ;  /* 0x000000a1c3a17221 */ /* 0x020fc60000010000 */
[----:B0-----:R-:W-:Y:S01]  /*1e8c0*/  FADD.FTZ R226, R194, R160 ;  /* 0x000000a0c2e27221 */ /* 0x001fe20000010000 */
[----:B----4-:R-:W-:Y:S01]  /*1e8d0*/  FADD.FTZ R225, R9, R161 ;  /* 0x000000a109e17221 */ /* 0x010fe20000010000 */
[----:B------:R-:W-:Y:S06]  /*1e8e0*/  @!P0 BRA `(.L_x_2913) ;  /* 0x0000000000048947 */ /* 0x000fec0003800000 */
[----:B------:R-:W-:Y:S01]  /*1e8f0*/  BPT.TRAP 0x1 ;  /* 0x000000040000795c */ /* 0x000fe20000300000 */
.L_x_2913:
        /* <DEDUP_REMOVED lines=28> */
[----:B--2---:R-:W-:-:S02]  /*1eac0*/  ISETP.GT.AND P2, PT, R8, R160, PT ;  /* 0x000000a00800720c */ /* 0x004fc40003f44270 */
[----:B------:R-:W-:-:S11]  /*1ead0*/  IADD3 R8, R8, -0x1, RZ ;  /* 0xffffffff08087810 */ /* 0x000fd60007ffe0ff */
[----:B------:R-:W-:Y:S05]  /*1eae0*/  @P2 BRA `(.L_x_2914) ;  /* 0xffffffa800ec2947 */ /* 0x000fea000383ffff */
[----:B------:R-:W-:Y:S05]  /*1eaf0*/  BSYNC B1 ;  /* 0x0000000000017941 */ /* 0x000fea0003800000 */
.L_x_2901:
[----:B------:R-:W-:-:S07]  /*1eb00*/  IMAD.MOV.U32 R9, RZ, RZ, R8 ;  /* 0x000000ffff097224 */ /* 0x000fce00078e0008 */
.L_x_2900:
[----:B------:R-:W-:Y:S05]  /*1eb10*/  BSYNC B0 ;  /* 0x0000000000007941 */ /* 0x000fea0003800000 */
.L_x_2899:
[----:B------:R-:W-:Y:S01]  /*1eb20*/  ISETP.GE.AND P1, PT, R9, RZ, PT ;  /* 0x000000ff0900720c */ /* 0x000fe20003f26270 */
[----:B------:R-:W-:-:S12]  /*1eb30*/  BSSY B0, `(.L_x_2915) ;  /* 0x00004e3000007945 */ /* 0x000fd80003800000 */
[----:B------:R-:W-:Y:S05]  /*1eb40*/  @!P1 BRA `(.L_x_2916) ;  /* 0x0000004c00849947 */ /* 0x000fea0003800000 */
[----:B------:R-:W-:Y:S01]  /*1eb50*/  IMAD.MOV.U32 R14, RZ, RZ, R4 ;  /* 0x000000ffff0e7224 */ /* 0x000fe200078e0004 */
[----:B------:R-:W-:Y:S01]  /*1eb60*/  MOV R10, R224 ;  /* 0x000000e0000a7202 */ /* 0x000fe20000000f00 */
[----:B------:R-:W-:Y:S02]  /*1eb70*/  IMAD.MOV.U32 R11, RZ, RZ, R5 ;  /* 0x000000ffff0b7224 */ /* 0x000fe400078e0005 */
[----:B------:R-:W-:-:S07]  /*1eb80*/  IMAD.MOV.U32 R8, RZ, RZ, R219 ;  /* 0x000000ffff087224 */ /* 0x000fce00078e00db */
.L_x_2929:
[----:B------:R-:W-:-:S05]  /*1eb90*/  VIADD R15, R8, 0x1 ;  /* 0x00000001080f7836 */ /* 0x000fca0000000000 */
[----:B------:R-:W-:-:S04]  /*1eba0*/  ISETP.NE.AND P1, PT, R15, 0x2, PT ;  /* 0x000000020f00780c */ /* 0x000fc80003f25270 */
[----:B------:R-:W-:Y:S02]  /*1ebb0*/  SEL R15, R15, RZ, P1 ;  /* 0x000000ff0f0f7207 */ /* 0x000fe40000800000 */
[----:B------:R-:W-:-:S03]  /*1ebc0*/  SEL R3, RZ, 0x1, P1 ;  /* 0x00000001ff037807 */ /* 0x000fc60000800000 */
[----:B------:R-:W-:Y:S01]  /*1ebd0*/  IMAD.MOV.U32 R219, RZ, RZ, R15 ;  /* 0x000000ffffdb7224 */ /* 0x000fe200078e000f */
[----:B------:R-:W-:Y:S01]  /*1ebe0*/  LOP3.LUT R224, R10, R3, RZ, 0x3c, !PT ;  /* 0x000000030ae07212 */ /* 0x000fe200078e3cff */
[----:B------:R-:W-:Y:S06]  /*1ebf0*/  @!P0 BRA `(.L_x_2917) ;  /* 0x0000000000048947 */ /* 0x000fec0003800000 */
[----:B------:R-:W-:Y:S01]  /*1ec00*/  BPT.TRAP 0x1 ;  /* 0x000000040000795c */ /* 0x000fe20000300000 */
.L_x_2917:
[----:B------:R-:W-:Y:S02]  /*1ec10*/  LEA R3, R219, R22, 0x3 ;  /* 0x00000016db037211 */ /* 0x000fe400078e18ff */
[----:B------:R-:W-:-:S04]  /*1ec20*/  SHF.L.U32 R6, R224, 0x1f, RZ ;  /* 0x0000001fe0067819 */ /* 0x000fc800000006ff */
[----:B------:R0:W1:Y:S01]  /*1ec30*/  SYNCS.PHASECHK.TRANS64.TRYWAIT P1, [R3+URZ+0x38830], R6 ;  /* 0x03883006030075a7 */ /* 0x000062000802017f */
[----:B------:R-:W-:Y:S05]  /*1ec40*/  @!P0 BRA `(.L_x_2918) ;  /* 0x0000000000048947 */ /* 0x000fea0003800000 */
[----:B------:R-:W-:Y:S01]  /*1ec50*/  BPT.TRAP 0x1 ;  /* 0x000000040000795c */ /* 0x000fe20000300000 */
.L_x_2918:
[----:B------:R-:W2:Y:S01]  /*1ec60*/  LDL R4, [R1+0x54] ;  /* 0x0000540001047983 */ /* 0x000ea20000100800 */
[----:B------:R-:W-:Y:S01]  /*1ec70*/  BSSY B1, `(.L_x_2919) ;  /* 0x0000007000017945 */ /* 0x000fe20003800000 */
[----:B------:R-:W-:Y:S02]  /*1ec80*/  IMAD.MOV.U32 R5, RZ, RZ, 0x40000040 ;  /* 0x40000040ff057424 */ /* 0x000fe400078e00ff */
[----:B--2---:R-:W-:-:S04]  /*1ec90*/  IMAD R4, R219, 0xa00, R4 ;  /* 0x00000a00db047824 */ /* 0x004fc800078e0204 */
[----:B------:R-:W-:Y:S01]  /*1eca0*/  VIADD R20, R4, 0x80 ;  /* 0x0000008004147836 */ /* 0x000fe20000000000 */
[----:B-1----:R-:W-:Y:S06]  /*1ecb0*/  @P1 BRA `(.L_x_2920) ;  /* 0x0000000000081947 */ /* 0x002fec0003800000 */
[----:B------:R-:W1:Y:S02]  /*1ecc0*/  SYNCS.PHASECHK.TRANS64.TRYWAIT P1, [R3+URZ+0x38830], R6 ;  /* 0x03883006030075a7 */ /* 0x000e64000802017f */
[----:B-1----:R-:W-:Y:S05]  /*1ecd0*/  @!P1 BRA `(.L_x_2921) ;  /* 0x0000012000a89947 */ /* 0x002fea0003800000 */
.L_x_2920:
[----:B------:R-:W-:Y:S05]  /*1ece0*/  BSYNC B1 ;  /* 0x0000000000017941 */ /* 0x000fea0003800000 */
.L_x_2919:
[----:B------:R-:W2:Y:S04]  /*1ecf0*/  LDL.64 R152, [R1+0x40] ;  /* 0x0000400001987983 */ /* 0x000ea80000100a00 */
[----:B------:R-:W3:Y:S01]  /*1ed00*/  LDL.64 R154, [R1+0x48] ;  /* 0x00004800019a7983 */ /* 0x000ee20000100a00 */
[----:B------:R-:W-:Y:S02]  /*1ed10*/  R2UR UR10, R4 ;  /* 0x00000000040a72ca */ /* 0x000fe400000e0000 */
[----:B------:R-:W-:Y:S01]  /*1ed20*/  R2UR UR11, R5 ;  /* 0x00000000050b72ca */ /* 0x000fe200000e0000 */
[----:B------:R-:W-:Y:S01]  /*1ed30*/  WARPGROUP.ARRIVE ;  /* 0x00000000000079c5 */ /* 0x000fe20000000000 */
[----:B------:R-:W-:Y:S01]  /*1ed40*/  IMAD.MOV.U32 R21, RZ, RZ, 0x40000040 ;  /* 0x40000040ff157424 */ /* 0x000fe200078e00ff */
[----:B------:R-:W-:-:S04]  /*1ed50*/  R2UR UR18, R20 ;  /* 0x00000000141272ca */ /* 0x000fc800000e0000 */
[----:B------:R-:W-:Y:S01]  /*1ed60*/  R2UR UR19, R21 ;  /* 0x00000000151372ca */ /* 0x000fe200000e0000 */
[C---:B------:R-:W-:Y:S02]  /*1ed70*/  VIADD R12, R4.reuse, 0x100 ;  /* 0x00000100040c7836 */ /* 0x040fe40000000000 */
[----:B------:R-:W-:Y:S01]  /*1ed80*/  IMAD.MOV.U32 R13, RZ, RZ, 0x40000040 ;  /* 0x40000040ff0d7424 */ /* 0x000fe200078e00ff */
[----:B01----:R-:W-:Y:S01]  /*1ed90*/  IADD3 R6, R4, 0x180, RZ ;  /* 0x0000018004067810 */ /* 0x003fe20007ffe0ff */
[----:B------:R-:W4:Y:S01]  /*1eda0*/  LDL.64 R20, [R1+0x30] ;  /* 0x0000300001147983 */ /* 0x000f220000100a00 */
[----:B------:R-:W-:Y:S02]  /*1edb0*/  R2UR UR14, R12 ;  /* 0x000000000c0e72ca */ /* 0x000fe400000e0000 */
[----:B------:R-:W-:Y:S02]  /*1edc0*/  R2UR UR15, R13 ;  /* 0x000000000d0f72ca */ /* 0x000fe400000e0000 */
[----:B------:R-:W-:-:S02]  /*1edd0*/  MOV R7, 0x40000040 ;  /* 0x4000004000077802 */ /* 0x000fc40000000f00 */
[----:B------:R-:W-:Y:S02]  /*1ede0*/  R2UR UR6, R6 ;  /* 0x00000000060672ca */ /* 0x000fe400000e0000 */
[----:B------:R-:W-:Y:S02]  /*1edf0*/  R2UR UR7, R7 ;  /* 0x00000000070772ca */ /* 0x000fe400000e0000 */
[----:B--2---:R-:W-:Y:S02]  /*1ee00*/  R2UR UR32, R152 ;  /* 0x00000000982072ca */ /* 0x004fe400000e0000 */
[----:B------:R-:W-:Y:S02]  /*1ee10*/  R2UR UR33, R153 ;  /* 0x00000000992172ca */ /* 0x000fe400000e0000 */
        /* <DEDUP_REMOVED lines=18> */
[----:B------:R-:W-:Y:S01]  /*1ef40*/  VIADD R12, R4, 0x200 ;  /* 0x00000200040c7836 */ /* 0x000fe20000000000 */
[----:B------:R-:W-:Y:S02]  /*1ef50*/  WARPGROUP.DEPBAR.LE gsb0, 0x0 ;  /* 0x00008000000079c5 */ /* 0x000fe40000010000 */
        /* <DEDUP_REMOVED lines=8> */
[----:B------:R-:W-:Y:S01]  /*1efe0*/  VIADD R6, R4, 0x2 ;  /* 0x0000000204067836 */ /* 0x000fe20000000000 */
[----:B--2---:R-:W-:Y:S02]  /*1eff0*/  R2UR UR28, R152 ;  /* 0x00000000981c72ca */ /* 0x004fe400000e0000 */
[----:B------:R-:W-:Y:S02]  /*1f000*/  R2UR UR29, R153 ;  /* 0x00000000991d72ca */ /* 0x000fe400000e0000 */
[----:B------:R-:W-:-:S06]  /*1f010*/  WARPGROUP.ARRIVE ;  /* 0x00000000000079c5 */ /* 0x000fcc0000000000 */
[----:B------:R-:W-:Y:S01]  /*1f020*/  HGMMA.64x16x16.F32 R152, gdesc[UR24], RZ, !UPT, gsb0 ;  /* 0x00200000189879f0 */ /* 0x000fe2000c0008ff */
[----:B------:R-:W-:Y:S02]  /*1f030*/  MOV R7, 0x40000040 ;  /* 0x4000004000077802 */ /* 0x000fe40000000f00 */
        /* <DEDUP_REMOVED lines=88> */
[----:B------:R-:W-:Y:S02]  /*1f5c0*/  R2UR UR47, R21 ;  /* 0x00000000152f72ca */ /* 0x000fe400000e0000 */
[----:B------:R-:W3:Y:S01]  /*1f5d0*/  LDL.64 R20, [R1+0x28] ;  /* 0x0000280001147983 */ /* 0x000ee20000100a00 */
[----:B------:R-:W-:Y:S02]  /*1f5e0*/  VIADD R6, R4, 0x6 ;  /* 0x0000000604067836 */ /* 0x000fe40000000000 */
[----:B------:R-:W-:-:S03]  /*1f5f0*/  IMAD.MOV.U32 R7, RZ, RZ, 0x40000040 ;  /* 0x40000040ff077424 */ /* 0x000fc600078e00ff */
[----:B------:R-:W-:Y:S02]  /*1f600*/  R2UR UR30, R6 ;  /* 0x00000000061e72ca */ /* 0x000fe400000e0000 */
[----:B------:R-:W-:Y:S01]  /*1f610*/  R2UR UR31, R7 ;  /* 0x00000000071f72ca */ /* 0x000fe200000e0000 */
[----:B------:R-:W-:Y:S02]  /*1f620*/  UMOV UR28, UR46 ;  /* 0x0000002e001c7c82 */ /* 0x000fe40008000000 */
[----:B------:R-:W-:Y:S01]  /*1f630*/  UMOV UR29, UR47 ;  /* 0x0000002f001d7c82 */ /* 0x000fe20008000000 */
[----:B------:R-:W-:Y:S01]  /*1f640*/  IMAD.MOV.U32 R7, RZ, RZ, 0x40000040 ;  /* 0x40000040ff077424 */ /* 0x000fe200078e00ff */
[----:B------:R-:W-:-:S04]  /*1f650*/  IADD3 R6, R4, 0x86, RZ ;  /* 0x0000008604067810 */ /* 0x000fc80007ffe0ff */
[----:B------:R-:W-:Y:S01]  /*1f660*/  R2UR UR15, R7 ;  /* 0x00000000070f72ca */ /* 0x000fe200000e0000 */
[----:B------:R-:W-:Y:S02]  /*1f670*/  WARPGROUP.DEPBAR.LE gsb0, 0x0 ;  /* 0x00008000000079c5 */ /* 0x000fe40000010000 */
[----:B------:R-:W-:-:S06]  /*1f680*/  WARPGROUP.ARRIVE ;  /* 0x00000000000079c5 */ /* 0x000fcc0000000000 */
[----:B------:R-:W-:Y:S01]  /*1f690*/  HGMMA.64x16x16.F32 R184, gdesc[UR28], R184, gsb0 ;  /* 0x002000001cb879f0 */ /* 0x000fe200080008b8 */
[----:B------:R-:W-:Y:S01]  /*1f6a0*/  R2UR UR14, R6 ;  /* 0x00000000060e72ca */ /* 0x000fe200000e0000 */
[----:B------:R-:W-:Y:S02]  /*1f6b0*/  IMAD.MOV.U32 R7, RZ, RZ, 0x40000040 ;  /* 0x40000040ff077424 */ /* 0x000fe400078e00ff */
[----:B------:R-:W-:-:S03]  /*1f6c0*/  VIADD R6, R4, 0x106 ;  /* 0x0000010604067836 */ /* 0x000fc60000000000 */
        /* <DEDUP_REMOVED lines=29> */
[----:B------:R-:W-:Y:S01]  /*1f8a0*/  IMAD.MOV.U32 R7, RZ, RZ, 0x40000040 ;  /* 0x40000040ff077424 */ /* 0x000fe200078e00ff */
[----:B------:R-:W-:Y:S02]  /*1f8b0*/  WARPGROUP.DEPBAR.LE gsb0, 0x0 ;  /* 0x00008000000079c5 */ /* 0x000fe40000010000 */
[----:B------:R-:W-:-:S06]  /*1f8c0*/  WARPGROUP.ARRIVE ;  /* 0x00000000000079c5 */ /* 0x000fcc0000000000 */
[----:B------:R-:W-:Y:S01]  /*1f8d0*/  HGMMA.64x16x16.F32 R152, gdesc[UR28], R152, gsb0 ;  /* 0x002000001c9879f0 */ /* 0x000fe20008000898 */
        /* <DEDUP_REMOVED lines=62> */
[----:B------:R-:W-:Y:S01]  /*1fcc0*/  VIADD R6, R4, 0x482 ;  /* 0x0000048204067836 */ /* 0x000fe20000000000 */
[----:B--2---:R-:W-:-:S02]  /*1fcd0*/  R2UR UR28, R12 ;  /* 0x000000000c1c72ca */ /* 0x004fc400000e0000 */
[----:B------:R-:W-:Y:S02]  /*1fce0*/  R2UR UR5, R7 ;  /* 0x00000000070572ca */ /* 0x000fe400000e0000 */
[----:B------:R-:W-:Y:S02]  /*1fcf0*/  R2UR UR4, R6 ;  /* 0x00000000060472ca */ /* 0x000fe400000e0000 */
[----:B------:R-:W-:Y:S02]  /*1fd00*/  R2UR UR29, R13 ;  /* 0x000000000d1d72ca */ /* 0x000fe400000e0000 */
[----:B------:R-:W2:Y:S07]  /*1fd10*/  LDL.64 R12, [R1+0x10] ;  /* 0x00001000010c7983 */ /* 0x000eae0000100a00 */
[----:B------:R-:W-:-:S02]  /*1fd20*/  UMOV UR27, UR5 ;  /* 0x00000005001b7c82 */ /* 0x000fc40008000000 */
        /* <DEDUP_REMOVED lines=615> */
.L_x_2922:
[----:B------:R-:W-:Y:S02]  /*223a0*/  SHF.L.U32 R0, R10, 0x1f, RZ ;  /* 0x0000001f0a007819 */ /* 0x000fe400000006ff */
[----:B------:R-:W-:-:S04]  /*223b0*/  LEA R6, R8, R22, 0x3 ;  /* 0x0000001608067211 */ /* 0x000fc800078e18ff */
[----:B------:R0:W1:Y:S01]  /*223c0*/  SYNCS.PHASECHK.TRANS64.TRYWAIT P1, [R6+URZ+0x38850], R0 ;  /* 0x03885000060075a7 */ /* 0x000062000802017f */
[----:B------:R-:W-:Y:S05]  /*223d0*/  @!P0 BRA `(.L_x_2923) ;  /* 0x0000000000048947 */ /* 0x000fea0003800000 */
[----:B------:R-:W-:Y:S01]  /*223e0*/  BPT.TRAP 0x1 ;  /* 0x000000040000795c */ /* 0x000fe20000300000 */
.L_x_2923:
[----:B------:R-:W-:Y:S04]  /*223f0*/  BSSY B1, `(.L_x_2924) ;  /* 0x0000004000017945 */ /* 0x000fe80003800000 */
[----:B-1----:R-:W-:Y:S05]  /*22400*/  @P1 BRA `(.L_x_2925) ;  /* 0x0000000000081947 */ /* 0x002fea0003800000 */
[----:B------:R-:W1:Y:S02]  /*22410*/  SYNCS.PHASECHK.TRANS64.TRYWAIT P1, [R6+URZ+0x38850], R0 ;  /* 0x03885000060075a7 */ /* 0x000e64000802017f */
[----:B-1----:R-:W-:Y:S05]  /*22420*/  @!P1 BRA `(.L_x_2926) ;  /* 0x000000e800e89947 */ /* 0x002fea0003800000 */
.L_x_2925:
[----:B------:R-:W-:Y:S05]  /*22430*/  BSYNC B1 ;  /* 0x0000000000017941 */ /* 0x000fea0003800000 */
.L_x_2924:
        /* <DEDUP_REMOVED lines=45> */
.L_x_2927:
        /* <DEDUP_REMOVED lines=22> */
[----:B------:R-:W2:Y:S01]  /*22870*/  MUFU.TANH R193, R193 ;  /* 0x000000c100c17308 */ /* 0x000ea20000002400 */
        /* <DEDUP_REMOVED lines=16> */
[----:B--2---:R-:W-:Y:S01]  /*22980*/  FMNMX.FTZ R0, R193, R14, !PT ;  /* 0x0000000ec1007209 */ /* 0x004fe20007810000 */
        /* <DEDUP_REMOVED lines=10> */
[----:B------:R-:W-:Y:S01]  /*22a30*/  IMAD.U32 R3, RZ, RZ, UR42 ;  /* 0x0000002aff037e24 */ /* 0x000fe2000f8e00ff */
[----:B------:R-:W-:-:S03]  /*22a40*/  LEA R15, R15, R22, 0x3 ;  /* 0x000000160f0f7211 */ /* 0x000fc600078e18ff */
        /* <DEDUP_REMOVED lines=67> */
[----:B-1----:R-:W-:-:S05]  /*22e80*/  FMNMX.FTZ R5, R157, R2, !PT ;  /* 0x000000029d057209 */ /* 0x002fca0007810000 */
[----:B------:R-:W1:Y:S01]  /*22e90*/  SHFL.BFLY PT, R2, R5, 0x2, 0x1f ;  /* 0x0c401f0005027f89 */ /* 0x000e6200000e0000 */
[----:B--2---:R-:W-:-:S04]  /*22ea0*/  FMNMX.FTZ R0, R158, R0, !PT ;  /* 0x000000009e007209 */ /* 0x004fc80007810000 */
[----:B0-----:R-:W-:-:S05]  /*22eb0*/  FMNMX.FTZ R4, R159, R0, !PT ;  /* 0x000000009f047209 */ /* 0x001fca0007810000 */
[----:B------:R-:W0:Y:S01]  /*22ec0*/  SHFL.BFLY PT, R0, R4, 0x2, 0x1f ;  /* 0x0c401f0004007f89 */ /* 0x000e2200000e0000 */
[----:B-1----:R-:W-:-:S05]  /*22ed0*/  FMNMX.FTZ R5, R5, R2, !PT ;  /* 0x0000000205057209 */ /* 0x002fca0007810000 */
[----:B------:R-:W1:Y:S01]  /*22ee0*/  SHFL.BFLY PT, R2, R5, 0x1, 0x1f ;  /* 0x0c201f0005027f89 */ /* 0x000e6200000e0000 */
[----:B0-----:R-:W-:-:S05]  /*22ef0*/  FMNMX.FTZ R4, R4, R0, !PT ;  /* 0x0000000004047209 */ /* 0x001fca0007810000 */
[----:B------:R-:W0:Y:S01]  /*22f00*/  SHFL.BFLY PT, R0, R4, 0x1, 0x1f ;  /* 0x0c201f0004007f89 */ /* 0x000e2200000e0000 */
[----:B-1----:R-:W-:Y:S02]  /*22f10*/  FMNMX.FTZ R5, R5, R2, !PT ;  /* 0x0000000205057209 */ /* 0x002fe40007810000 */
[----:B0-----:R-:W-:-:S03]  /*22f20*/  FMNMX.FTZ R4, R4, R0, !PT ;  /* 0x0000000004047209 */ /* 0x001fc60007810000 */
[C---:B------:R-:W-:Y:S01]  /*22f30*/  FADD.FTZ R0, -R5.reuse, R11 ;  /* 0x0000000b05007221 */ /* 0x040fe20000010100 */
[----:B------:R-:W-:Y:S01]  /*22f40*/  FMUL.FTZ R11, R5, R3 ;  /* 0x00000003050b7220 */ /* 0x000fe20000410000 */
[----:B------:R-:W-:-:S03]  /*22f50*/  FADD.FTZ R2, -R4, R14 ;  /* 0x0000000e04027221 */ /* 0x000fc60000010100 */
[-CC-:B------:R-:W-:Y:S01]  /*22f60*/  FFMA.FTZ R192, R152, R3.reuse, -R11.reuse ;  /* 0x0000000398c07223 */ /* 0x180fe2000001080b */
[-C--:B------:R-:W-:Y:S01]  /*22f70*/  FMUL.FTZ R152, R4, R3.reuse ;  /* 0x0000000304987220 */ /* 0x080fe20000410000 */
[-C--:B------:R-:W-:Y:S01]  /*22f80*/  FMUL.FTZ R0, R0, R3.reuse ;  /* 0x0000000300007220 */ /* 0x080fe20000410000 */
        /* <DEDUP_REMOVED lines=24> */
[----:B------:R-:W-:Y:S01]  /*23110*/  FFMA.FTZ R156, R184, R3, -R152 ;  /* 0x00000003b89c7223 */ /* 0x000fe20000010898 */
[----:B------:R-:W-:-:S02]  /*23120*/  VIADD R160, R15, 0x38840 ;  /* 0x000388400fa07836 */ /* 0x000fc40000000000 */
[-CC-:B------:R-:W-:Y:S01]  /*23130*/  FFMA.FTZ R205, R21, R3.reuse, -R152.reuse ;  /* 0x0000000315cd7223 */ /* 0x180fe20000010898 */
[-CC-:B------:R-:W-:Y:S01]  /*23140*/  FFMA.FTZ R153, R176, R3.reuse, -R152.reuse ;  /* 0x00000003b0997223 */ /* 0x180fe20000010898 */
[-CC-:B------:R-:W-:Y:S01]  /*23150*/  FFMA.FTZ R207, R179, R3.reuse, -R152.reuse ;  /* 0x00000003b3cf7223 */ /* 0x180fe20000010898 */
[-C--:B------:R-:W-:Y:S01]  /*23160*/  FFMA.FTZ R193, R154, R3.reuse, -R152 ;  /* 0x000000039ac17223 */ /* 0x080fe20000010898 */
[----:B------:R-:W-:Y:S01]  /*23170*/  MUFU.EX2 R2, R2 ;  /* 0x0000000200027308 */ /* 0x000fe20000000800 */
[----:B------:R-:W-:Y:S01]  /*23180*/  PRMT R160, R229, 0x654, R160 ;  /* 0x00000654e5a07816 */ /* 0x000fe200000000a0 */
[-CC-:B------:R-:W-:Y:S01]  /*23190*/  FFMA.FTZ R21, R180, R3.reuse, -R152.reuse ;  /* 0x00000003b4157223 */ /* 0x180fe20000010898 */
[-CC-:B------:R-:W-:Y:S01]  /*231a0*/  FFMA.FTZ R201, R170, R3.reuse, -R152.reuse ;  /* 0x00000003aac97223 */ /* 0x180fe20000010898 */
[-CC-:B------:R-:W-:Y:S01]  /*231b0*/  FFMA.FTZ R171, R171, R3.reuse, -R152.reuse ;  /* 0x00000003abab7223 */ /* 0x180fe20000010898 */
[----:B------:R0:W-:Y:S01]  /*231c0*/  SYNCS.ARRIVE.TRANS64.RED.A1T0 RZ, [R160+URZ], RZ ;  /* 0x000000ffa0ff79a7 */ /* 0x0001e2000810043f */
[-CC-:B------:R-:W-:Y:S01]  /*231d0*/  FFMA.FTZ R203, R174, R3.reuse, -R152.reuse ;  /* 0x00000003aecb7223 */ /* 0x180fe20000010898 */
[-CC-:B------:R-:W-:Y:S01]  /*231e0*/  FFMA.FTZ R197, R162, R3.reuse, -R152.reuse ;  /* 0x00000003a2c57223 */ /* 0x180fe20000010898 */
[----:B------:R-:W1:Y:S01]  /*231f0*/  MUFU.EX2 R208, R208 ;  /* 0x000000d000d07308 */ /* 0x000e620000000800 */
[-CC-:B------:R-:W-:Y:S01]  /*23200*/  FFMA.FTZ R163, R163, R3.reuse, -R152.reuse ;  /* 0x00000003a3a37223 */ /* 0x180fe20000010898 */
[-CC-:B------:R-:W-:Y:S01]  /*23210*/  FFMA.FTZ R199, R166, R3.reuse, -R152.reuse ;  /* 0x00000003a6c77223 */ /* 0x180fe20000010898 */
[-CC-:B------:R-:W-:Y:S01]  /*23220*/  FFMA.FTZ R167, R167, R3.reuse, -R152.reuse ;  /* 0x00000003a7a77223 */ /* 0x180fe20000010898 */
[-CC-:B------:R-:W-:Y:S01]  /*23230*/  FFMA.FTZ R154, R155, R3.reuse, -R152.reuse ;  /* 0x000000039b9a7223 */ /* 0x180fe20000010898 */
[-CC-:B0-----:R-:W-:Y:S01]  /*23240*/  FFMA.FTZ R160, R175, R3.reuse, -R152.reuse ;  /* 0x00000003afa07223 */ /* 0x181fe20000010898 */
[-CC-:B------:R-:W-:Y:S01]  /*23250*/  FFMA.FTZ R195, R158, R3.reuse, -R152.reuse ;  /* 0x000000039ec37223 */ /* 0x180fe20000010898 */
[----:B------:R-:W-:Y:S01]  /*23260*/  FFMA.FTZ R152, R159, R3, -R152 ;  /* 0x000000039f987223 */ /* 0x000fe20000010898 */
[----:B------:R-:W0:Y:S08]  /*23270*/  MUFU.EX2 R209, R209 ;  /* 0x000000d100d17308 */ /* 0x000e300000000800 */
[----:B------:R-:W2:Y:S01]  /*23280*/  MUFU.EX2 R182, R182 ;  /* 0x000000b600b67308 */ /* 0x000ea20000000800 */
[----:B-1----:R-:W-:-:S07]  /*23290*/  FFMA.FTZ R226, R0, R226, R208 ;  /* 0x000000e200e27223 */ /* 0x002fce00000100d0 */
[----:B------:R-:W1:Y:S01]  /*232a0*/  MUFU.EX2 R157, R157 ;  /* 0x0000009d009d7308 */ /* 0x000e620000000800 */
[----:B0-----:R-:W-:-:S07]  /*232b0*/  FFMA.FTZ R225, R2, R225, R209 ;  /* 0x000000e102e17223 */ /* 0x001fce00000100d1 */
        /* <DEDUP_REMOVED lines=76> */
.L_x_2928:
[----:B------:R-:W-:Y:S01]  /*23780*/  ISETP.GT.AND P1, PT, R9, RZ, PT ;  /* 0x000000ff0900720c */ /* 0x000fe20003f24270 */
[----:B------:R-:W-:Y:S01]  /*23790*/  VIADD R6, R6, 0x38860 ;  /* 0x0003886006067836 */ /* 0x000fe20000000000 */
[----:B------:R-:W-:Y:S01]  /*237a0*/  F2FP.F16.F32.PACK_AB R206, R14, R206 ;  /* 0x000000ce0ece723e */ /* 0x000fe200000000ff */
[----:B------:R-:W-:Y:S01]  /*237b0*/  IMAD.MOV.U32 R14, RZ, RZ, R4 ;  /* 0x000000ffff0e7224 */ /* 0x000fe200078e0004 */
[----:B------:R-:W-:Y:S02]  /*237c0*/  F2FP.F16.F32.PACK_AB R196, R10, R196 ;  /* 0x000000c40ac4723e */ /* 0x000fe400000000ff */
[----:B------:R-:W-:Y:S02]  /*237d0*/  PRMT R6, R229, 0x654, R6 ;  /* 0x00000654e5067816 */ /* 0x000fe40000000006 */
[----:B------:R-:W-:Y:S01]  /*237e0*/  F2FP.F16.F32.PACK_AB R198, R8, R198 ;  /* 0x000000c608c6723e */ /* 0x000fe200000000ff */
[----:B------:R-:W-:Y:S01]  /*237f0*/  IMAD.MOV.U32 R8, RZ, RZ, R219 ;  /* 0x000000ffff087224 */ /* 0x000fe200078e00db */
[----:B------:R0:W-:Y:S01]  /*23800*/  SYNCS.ARRIVE.TRANS64.RED.A1T0 RZ, [R6+URZ], RZ ;  /* 0x000000ff06ff79a7 */ /* 0x0001e2000810043f */
        /* <DEDUP_REMOVED lines=18> */
[----:B------:R-:W-:Y:S02]  /*23930*/  IADD3 R9, R9, -0x1, RZ ;  /* 0xffffffff09097810 */ /* 0x000fe40007ffe0ff */
[----:B------:R-:W-:Y:S01]  /*23940*/  MOV R10, R224 ;  /* 0x000000e0000a7202 */ /* 0x000fe20000000f00 */
[----:B0-----:R-:W-:Y:S06]  /*23950*/  @P1 BRA `(.L_x_2929) ;  /* 0xffffffb0008c1947 */ /* 0x001fec000383ffff */
.L_x_2916:
[----:B------:R-:W-:Y:S05]  /*23960*/  BSYNC B0 ;  /* 0x0000000000007941 */ /* 0x000fea0003800000 */
.L_x_2915:
        /* <DEDUP_REMOVED lines=131> */
.L_x_2930:
[----:B------:R-:W-:Y:S01]  /*241a0*/  IMAD R8, R219, 0x8, R22 ;  /* 0x00000008db087824 */ /* 0x000fe200078e0216 */
[----:B------:R-:W-:-:S04]  /*241b0*/  SHF.L.U32 R7, R224, 0x1f, RZ ;  /* 0x0000001fe0077819 */ /* 0x000fc800000006ff */
[----:B------:R0:W1:Y:S01]  /*241c0*/  SYNCS.PHASECHK.TRANS64.TRYWAIT P1, [R8+URZ+0x38850], R7 ;  /* 0x03885007080075a7 */ /* 0x000062000802017f */
[----:B------:R-:W-:Y:S05]  /*241d0*/  @!P0 BRA `(.L_x_2931) ;  /* 0x0000000000048947 */ /* 0x000fea0003800000 */
[----:B------:R-:W-:Y:S01]  /*241e0*/  BPT.TRAP 0x1 ;  /* 0x000000040000795c */ /* 0x000fe20000300000 */
.L_x_2931:
[----:B------:R-:W-:Y:S01]  /*241f0*/  IADD3 R22, R22, 0x400, RZ ;  /* 0x0000040016167810 */ /* 0x000fe20007ffe0ff */
[----:B------:R-:W-:Y:S03]  /*24200*/  BSSY B0, `(.L_x_2932) ;  /* 0x0000008000007945 */ /* 0x000fe60003800000 */
[----:B------:R-:W-:-:S04]  /*24210*/  SHF.R.U32.HI R22, RZ, 0x4, R22 ;  /* 0x00000004ff167819 */ /* 0x000fc80000011616 */
[----:B------:R-:W-:-:S04]  /*24220*/  LOP3.LUT R22, R22, 0x3fff, RZ, 0xc0, !PT ;  /* 0x00003fff16167812 */ /* 0x000fc800078ec0ff */
[----:B------:R-:W-:-:S05]  /*24230*/  LOP3.LUT R0, R22, 0x2800000, RZ, 0xfc, !PT ;  /* 0x0280000016007812 */ /* 0x000fca00078efcff */
[----:B------:R-:W-:Y:S01]  /*24240*/  IMAD R0, R219, 0xa00, R0 ;  /* 0x00000a00db007824 */ /* 0x000fe200078e0200 */
[----:B-1----:R-:W-:Y:S06]  /*24250*/  @P1 BRA `(.L_x_2933) ;  /* 0x0000000000081947 */ /* 0x002fec0003800000 */
[----:B------:R-:W1:Y:S02]  /*24260*/  SYNCS.PHASECHK.TRANS64.TRYWAIT P1, [R8+URZ+0x38850], R7 ;  /* 0x03885007080075a7 */ /* 0x000e64000802017f */
[----:B-1----:R-:W-:Y:S05]  /*24270*/  @!P1 BRA `(.L_x_2934) ;  /* 0x000000cc00689947 */ /* 0x002fea0003800000 */
.L_x_2933:
[----:B------:R-:W-:Y:S05]  /*24280*/  BSYNC B0 ;  /* 0x0000000000007941 */ /* 0x000fea0003800000 */
.L_x_2932:
[----:B------:R-:W-:Y:S01]  /*24290*/  IMAD.MOV.U32 R6, RZ, RZ, R0 ;  /* 0x000000ffff067224 */ /* 0x000fe200078e0000 */
[----:B------:R-:W-:Y:S01]  /*242a0*/  WARPGROUP.ARRIVE ;  /* 0x00000000000079c5 */ /* 0x000fe20000000000 */
[----:B01----:R-:W-:Y:S01]  /*242b0*/  IMAD.MOV.U32 R7, RZ, RZ, 0x40000040 ;  /* 0x40000040ff077424 */ /* 0x003fe200078e00ff */
[----:B------:R-:W0:Y:S02]  /*242c0*/  SHFL.BFLY PT, R2, R225, 0x2, 0x1f ;  /* 0x0c401f00e1027f89 */ /* 0x000e2400000e0000 */
[----:B------:R-:W-:Y:S02]  /*242d0*/  R2UR UR6, R6 ;  /* 0x00000000060672ca */ /* 0x000fe400000e0000 */
[----:B------:R-:W-:Y:S01]  /*242e0*/  R2UR UR7, R7 ;  /* 0x00000000070772ca */ /* 0x000fe200000e0000 */
[----:B------:R-:W-:Y:S01]  /*242f0*/  IMAD.MOV.U32 R7, RZ, RZ, 0x40000040 ;  /* 0x40000040ff077424 */ /* 0x000fe200078e00ff */
        /* <DEDUP_REMOVED lines=27> */
[----:B0-----:R-:W-:Y:S01]  /*244b0*/  FADD.FTZ R6, R2, R225 ;  /* 0x000000e102067221 */ /* 0x001fe20000010000 */
[----:B------:R-:W-:Y:S02]  /*244c0*/  R2UR UR7, R7 ;  /* 0x00000000070772ca */ /* 0x000fe400000e0000 */
[----:B------:R-:W0:Y:S01]  /*244d0*/  SHFL.BFLY PT, R7, R226, 0x2, 0x1f ;  /* 0x0c401f00e2077f89 */ /* 0x000e2200000e0000 */
[----:B------:R-:W-:-:S03]  /*244e0*/  MOV R2, RZ ;  /* 0x000000ff00027202 */ /* 0x000fc60000000f00 */
[----:B------:R-:W1:Y:S01]  /*244f0*/  SHFL.BFLY PT, R9, R6, 0x1, 0x1f ;  /* 0x0c201f0006097f89 */ /* 0x000e6200000e0000 */
[----:B0-----:R-:W-:Y:S01]  /*24500*/  FADD.FTZ R0, R7, R226 ;  /* 0x000000e207007221 */ /* 0x001fe20000010000 */
[----:B-1----:R-:W-:-:S04]  /*24510*/  FADD.FTZ R13, R6, R9 ;  /* 0x00000009060d7221 */ /* 0x002fc80000010000 */
[----:B------:R-:W0:Y:S01]  /*24520*/  SHFL.BFLY PT, R7, R0, 0x1, 0x1f ;  /* 0x0c201f0000077f89 */ /* 0x000e2200000e0000 */
[----:B------:R-:W-:Y:S01]  /*24530*/  IMAD.MOV.U32 R6, RZ, RZ, -0x800000 ;  /* 0xff800000ff067424 */ /* 0x000fe200078e00ff */
[----:B------:R-:W-:-:S13]  /*24540*/  FSETP.NE.FTZ.AND P2, PT, R13, RZ, PT ;  /* 0x000000ff0d00720b */ /* 0x000fda0003f55000 */
[----:B------:R-:W1:Y:S01]  /*24550*/  @P2 MUFU.LG2 R11, R13 ;  /* 0x0000000d000b2308 */ /* 0x000e620000000c00 */
[----:B------:R-:W-:Y:S01]  /*24560*/  @P2 FMUL.FTZ R14, R3, 0.69314718246459960938 ;  /* 0x3f317218030e2820 */ /* 0x000fe20000410000 */
[----:B0-----:R-:W-:Y:S01]  /*24570*/  FADD.FTZ R12, R0, R7 ;  /* 0x00000007000c7221 */ /* 0x001fe20000010000 */
[----:B------:R-:W-:-:S05]  /*24580*/  IMAD.MOV.U32 R7, RZ, RZ, RZ ;  /* 0x000000ffff077224 */ /* 0x000fca00078e00ff */
[----:B------:R-:W-:Y:S01]  /*24590*/  @P2 MUFU.RCP R2, R13 ;  /* 0x0000000d00022308 */ /* 0x000fe20000001000 */
[----:B------:R-:W-:Y:S01]  /*245a0*/  IMAD.MOV.U32 R0, RZ, RZ, -0x800000 ;  /* 0xff800000ff007424 */ /* 0x000fe200078e00ff */
[----:B------:R-:W-:Y:S01]  /*245b0*/  FSETP.NE.FTZ.AND P1, PT, R12, RZ, PT ;  /* 0x000000ff0c00720b */ /* 0x000fe20003f35000 */
[----:B-1----:R-:W-:-:S04]  /*245c0*/  @P2 FMUL.FTZ R11, R11, 0.69314718246459960938 ;  /* 0x3f3172180b0b2820 */ /* 0x002fc80000410000 */
[----:B------:R-:W-:-:S08]  /*245d0*/  @P2 FFMA.FTZ R0, R14, R4, R11 ;  /* 0x000000040e002223 */ /* 0x000fd0000001000b */
[----:B------:R-:W0:Y:S01]  /*245e0*/  @P1 MUFU.LG2 R9, R12 ;  /* 0x0000000c00091308 */ /* 0x000e220000000c00 */
[----:B------:R-:W-:-:S07]  /*245f0*/  @P1 FMUL.FTZ R10, R3, 0.69314718246459960938 ;  /* 0x3f317218030a1820 */ /* 0x000fce0000410000 */
[----:B------:R1:W2:Y:S01]  /*24600*/  @P1 MUFU.RCP R7, R12 ;  /* 0x0000000c00071308 */ /* 0x0002a20000001000 */
[----:B0-----:R-:W-:-:S04]  /*24610*/  @P1 FMUL.FTZ R9, R9, 0.69314718246459960938 ;  /* 0x3f31721809091820 */ /* 0x001fc80000410000 */
[----:B------:R-:W-:Y:S01]  /*24620*/  @P1 FFMA.FTZ R6, R10, R5, R9 ;  /* 0x000000050a061223 */ /* 0x000fe20000010009 */
[----:B------:R-:W-:Y:S02]  /*24630*/  WARPGROUP.DEPBAR.LE gsb0, 0x0 ;  /* 0x00008000000079c5 */ /* 0x000fe40000010000 */
[----:B------:R-:W-:-:S06]  /*24640*/  WARPGROUP.ARRIVE ;  /* 0x00000000000079c5 */ /* 0x000fcc0000000000 */
[----:B------:R-:W-:Y:S03]  /*24650*/  HGMMA.64x256x16.F32 R24, R192, gdesc[UR4].tnspB, R24, gsb0 ;  /* 0x43e00004c0187df0 */ /* 0x000fe60008000818 */
[----:B------:R-:W-:Y:S02]  /*24660*/  WARPGROUP.DEPBAR.LE gsb0, 0x0 ;  /* 0x00008000000079c5 */ /* 0x000fe40000010000 */
[----:B-12---:R-:W-:Y:S05]  /*24670*/  @!P0 BRA `(.L_x_2935) ;  /* 0x0000000000048947 */ /* 0x006fea0003800000 */
[----:B------:R-:W-:Y:S01]  /*24680*/  BPT.TRAP 0x1 ;  /* 0x000000040000795c */ /* 0x000fe20000300000 */
.L_x_2935:
[----:B------:R-:W2:Y:S01]  /*24690*/  LDL.LU R12, [R1+0x88] ;  /* 0x00008800010c7983 */ /* 0x000ea20000300800 */
[----:B------:R-:W-:Y:S01]  /*246a0*/  IADD3 R4, R8, 0x38860, RZ ;  /* 0x0003886008047810 */ /* 0x000fe20007ffe0ff */
[----:B------:R-:W-:Y:S02]  /*246b0*/  VIADD R219, R219, 0x1 ;  /* 0x00000001dbdb7836 */ /* 0x000fe40000000000 */
[-C--:B------:R-:W-:Y:S01]  /*246c0*/  FMUL.FTZ R8, R24, R7.reuse ;  /* 0x0000000718087220 */ /* 0x080fe20000410000 */
[-C--:B------:R-:W-:Y:S01]  /*246d0*/  FMUL.FTZ R24, R36, R7.reuse ;  /* 0x0000000724187220 */ /* 0x080fe20000410000 */
[----:B------:R-:W-:Y:S01]  /*246e0*/  PRMT R229, R229, 0x654, R4 ;  /* 0x00000654e5e57816 */ /* 0x000fe20000000004 */
[-C--:B------:R-:W-:Y:S01]  /*246f0*/  FMUL.FTZ R157, R40, R7.reuse ;  /* 0x00000007289d7220 */ /* 0x080fe20000410000 */
[----:B------:R-:W-:Y:S01]  /*24700*/  ISETP.NE.AND P0, PT, R219, 0x2, PT ;  /* 0x00000002db00780c */ /* 0x000fe20003f05270 */
[-C--:B------:R-:W-:Y:S01]  /*24710*/  FMUL.FTZ R159, R48, R7.reuse ;  /* 0x00000007309f7220 */ /* 0x080fe20000410000 */
[----:B------:R0:W-:Y:S01]  /*24720*/  SYNCS.ARRIVE.TRANS64.RED.A1T0 RZ, [R229+URZ], RZ ;  /* 0x000000ffe5ff79a7 */ /* 0x0001e2000810043f */
[-C--:B------:R-:W-:Y:S01]  /*24730*/  FMUL.FTZ R161, R56, R7.reuse ;  /* 0x0000000738a17220 */ /* 0x080fe20000410000 */
        /* <DEDUP_REMOVED lines=126> */
[----:B------:R-:W-:Y:S01]  /*24f20*/  SEL R219, R219, RZ, P0 ;  /* 0x000000ffdbdb7207 */ /* 0x000fe20000000000 */
[----:B--2---:R-:W-:-:S05]  /*24f30*/  VIADD R12, R12, 0x1 ;  /* 0x000000010c0c7836 */ /* 0x004fca0000000000 */
[----:B------:R0:W-:Y:S02]  /*24f40*/  STL [R1+0x88], R12 ;  /* 0x0000880c01007387 */ /* 0x0001e40000100800 */
.L_x_2811:
[----:B------:R-:W0:Y:S08]  /*24f50*/  S2UR UR4, SR_CgaCtaId ;  /* 0x00000000000479c3 */ /* 0x000e300000008800 */
[----:B------:R-:W-:Y:S01]  /*24f60*/  BAR.SYNC.DEFER_BLOCKING 0x5, 0x180 ;  /* 0x0146000000007b1d */ /* 0x000fe20000010000 */
[----:B------:R-:W-:-:S05]  /*24f70*/  MOV R22, 0x400 ;  /* 0x0000040000167802 */ /* 0x000fca0000000f00 */
[----:B------:R-:W-:Y:S01]  /*24f80*/  BSSY B0, `(.L_x_2936) ;  /* 0x00002e7000007945 */ /* 0x000fe20003800000 */
[----:B0-----:R-:W-:-:S04]  /*24f90*/  MOV R229, UR4 ;  /* 0x0000000400e57c02 */ /* 0x001fc80008000f00 */
[----:B------:R-:W-:-:S05]  /*24fa0*/  LEA R22, R229, R22, 0x18 ;  /* 0x00000016e5167211 */ /* 0x000fca00078ec0ff */
[----:B------:R0:W1:Y:S01]  /*24fb0*/  LDS.128 R28, [R22+0x388d0] ;  /* 0x0388d000161c7984 */ /* 0x0000620000000c00 */
[----:B------:R-:W-:Y:S06]  /*24fc0*/  BAR.ARV 0x4, 0x180 ;  /* 0x0106000000007b1d */ /* 0x000fec0000002000 */
[----:B------:R-:W-:Y:S05]  /*24fd0*/  @P1 BRA `(.L_x_2937) ;  /* 0x0000002000241947 */ /* 0x000fea0003800000 */
[----:B------:R-:W2:Y:S04]  /*24fe0*/  LDL R2, [R1+0x8c] ;  /* 0x00008c0001027983 */ /* 0x000ea80000100800 */
[----:B------:R-:W3:Y:S01]  /*24ff0*/  LDL R179, [R1+0x7c] ;  /* 0x00007c0001b37983 */ /* 0x000ee20000100800 */
[----:B------:R-:W4:Y:S01]  /*25000*/  S2R R5, SR_SWINHI ;  /* 0x0000000000057919 */ /* 0x000f220000002f00 */
[----:B------:R-:W-:Y:S01]  /*25010*/  F2FP.F16.F32.PACK_AB R9, R9, R26 ;  /* 0x0000001a0909723e */ /* 0x000fe200000000ff */
[----:B------:R-:W-:Y:S01]  /*25020*/  ULDC.64 UR4, c[0x0][0xc00] ;  /* 0x0003000000047ab9 */ /* 0x000fe20000000a00 */
[----:B------:R-:W3:Y:S04]  /*25030*/  LDL R180, [R1+0x78] ;  /* 0x0000780001b47983 */ /* 0x000ee80000100800 */
[----:B------:R-:W3:Y:S01]  /*25040*/  LDL R178, [R1+0x68] ;  /* 0x0000680001b27983 */ /* 0x000ee20000100800 */
[----:B------:R-:W-:-:S02]  /*25050*/  MOV R20, R22 ;  /* 0x0000001600147202 */ /* 0x000fc40000000f00 */
[----:B----4-:R-:W-:Y:S02]  /*25060*/  MOV R21, R5 ;  /* 0x0000000500157202 */ /* 0x010fe40000000f00 */
[----:B------:R-:W-:Y:S02]  /*25070*/  F2FP.F16.F32.PACK_AB R8, R25, R8 ;  /* 0x000000081908723e */ /* 0x000fe400000000ff */
[----:B------:R-:W-:Y:S02]  /*25080*/  F2FP.F16.F32.PACK_AB R10, R3, R10 ;  /* 0x0000000a030a723e */ /* 0x000fe400000000ff */
[----:B------:R-:W-:Y:S02]  /*25090*/  F2FP.F16.F32.PACK_AB R11, R11, R4 ;  /* 0x000000040b0b723e */ /* 0x000fe400000000ff */
[----:B------:R-:W-:Y:S02]  /*250a0*/  F2FP.F16.F32.PACK_AB R144, R145, R144 ;  /* 0x000000909190723e */ /* 0x000fe400000000ff */
[----:B------:R-:W-:-:S02]  /*250b0*/  F2FP.F16.F32.PACK_AB R145, R147, R146 ;  /* 0x000000929391723e */ /* 0x000fc400000000ff */
[----:B------:R-:W-:Y:S02]  /*250c0*/  F2FP.F16.F32.PACK_AB R146, R149, R148 ;  /* 0x000000949592723e */ /* 0x000fe400000000ff */
[----:B------:R-:W-:Y:S01]  /*250d0*/  F2FP.F16.F32.PACK_AB R147, R151, R150 ;  /* 0x000000969793723e */ /* 0x000fe200000000ff */
[----:B------:R-:W-:Y:S01]  /*250e0*/  BAR.SYNC.DEFER_BLOCKING 0x1, 0x100 ;  /* 0x0044000000007b1d */ /* 0x000fe20000010000 */
[----:B--2---:R-:W-:-:S03]  /*250f0*/  IMAD.WIDE R110, R2, 0x2, R20 ;  /* 0x00000002026e7825 */ /* 0x004fc600078e0214 */
[C---:B------:R-:W-:Y:S02]  /*25100*/  IADD3 R72, P3, R110.reuse, 0x4000, RZ ;  /* 0x000040006e487810 */ /* 0x040fe40007f7e0ff */
[----:B------:R-:W-:Y:S02]  /*25110*/  IADD3 R12, P1, R110, 0x20, RZ ;  /* 0x000000206e0c7810 */ /* 0x000fe40007f3e0ff */
[----:B------:R-:W-:-:S03]  /*25120*/  LOP3.LUT R108, R72, 0x380, RZ, 0xc0, !PT ;  /* 0x00000380486c7812 */ /* 0x000fc600078ec0ff */
[--C-:B------:R-:W-:Y:S01]  /*25130*/  IMAD.X R13, RZ, RZ, R111.reuse, P1 ;  /* 0x000000ffff0d7224 */ /* 0x100fe200008e066f */
[----:B------:R-:W-:Y:S02]  /*25140*/  SHF.R.U64 R108, R108, 0x3, RZ ;  /* 0x000000036c6c7819 */ /* 0x000fe400000012ff */
[C---:B------:R-:W-:Y:S02]  /*25150*/  IADD3 R88, P1, R110.reuse, 0x8000, RZ ;  /* 0x000080006e587810 */ /* 0x040fe40007f3e0ff */
[----:B------:R-:W-:Y:S02]  /*25160*/  IADD3 R14, P0, R110, 0x40, RZ ;  /* 0x000000406e0e7810 */ /* 0x000fe40007f1e0ff */
[----:B------:R-:W-:Y:S02]  /*25170*/  LOP3.LUT R72, R108, R72, RZ, 0x3c, !PT ;  /* 0x000000486c487212 */ /* 0x000fe400078e3cff */
[----:B------:R-:W-:Y:S01]  /*25180*/  LOP3.LUT R108, R88, 0x380, RZ, 0xc0, !PT ;  /* 0x00000380586c7812 */ /* 0x000fe200078ec0ff */
[----:B------:R-:W-:Y:S01]  /*25190*/  IMAD.X R15, RZ, RZ, R111, P0 ;  /* 0x000000ffff0f7224 */ /* 0x000fe200000e066f */
[----:B------:R-:W-:-:S02]  /*251a0*/  IADD3 R92, P0, R110, 0x8020, RZ ;  /* 0x000080206e5c7810 */ /* 0x000fc40007f1e0ff */
[----:B------:R-:W-:Y:S02]  /*251b0*/  SHF.R.U64 R108, R108, 0x3, RZ ;  /* 0x000000036c6c7819 */ /* 0x000fe400000012ff */
[C---:B------:R-:W-:Y:S02]  /*251c0*/  IADD3 R84, P2, R110.reuse, 0x4060, RZ ;  /* 0x000040606e547810 */ /* 0x040fe40007f5e0ff */
[----:B------:R-:W-:Y:S02]  /*251d0*/  IADD3 R68, P4, R110, 0x60, RZ ;  /* 0x000000606e447810 */ /* 0x000fe40007f9e0ff */
[----:B------:R-:W-:Y:S02]  /*251e0*/  LOP3.LUT R88, R108, R88, RZ, 0x3c, !PT ;  /* 0x000000586c587212 */ /* 0x000fe400078e3cff */
[C---:B------:R-:W-:Y:S02]  /*251f0*/  LOP3.LUT R5, R110.reuse, 0x380, RZ, 0xc0, !PT ;  /* 0x000003806e057812 */ /* 0x040fe400078ec0ff */
[----:B------:R-:W-:-:S02]  /*25200*/  IADD3 R80, P5, R110, 0x4040, RZ ;  /* 0x000040406e507810 */ /* 0x000fc40007fbe0ff */
[----:B------:R-:W-:Y:S02]  /*25210*/  LOP3.LUT R108, R92, 0x380, RZ, 0xc0, !PT ;  /* 0x000003805c6c7812 */ /* 0x000fe400078ec0ff */
[----:B------:R-:W-:Y:S01]  /*25220*/  IADD3 R76, P6, R110, 0x4020, RZ ;  /* 0x000040206e4c7810 */ /* 0x000fe20007fde0ff */
[--C-:B------:R-:W-:Y:S01]  /*25230*/  IMAD.X R85, RZ, RZ, R111.reuse, P2 ;  /* 0x000000ffff557224 */ /* 0x100fe200010e066f */
[----:B-----5:R-:W-:Y:S01]  /*25240*/  LOP3.LUT R135, R68, 0x380, RZ, 0xc0, !PT ;  /* 0x0000038044877812 */ /* 0x020fe200078ec0ff */
[----:B------:R-:W-:Y:S01]  /*25250*/  IMAD.X R89, RZ, RZ, R111, P1 ;  /* 0x000000ffff597224 */ /* 0x000fe200008e066f */
[----:B------:R-:W-:Y:S02]  /*25260*/  IADD3.X R81, RZ, R111, RZ, P5, !PT ;  /* 0x0000006fff517210 */ /* 0x000fe40002ffe4ff */
[----:B-1----:R-:W-:Y:S02]  /*25270*/  IADD3 R28, P2, R110, 0xc040, RZ ;  /* 0x0000c0406e1c7810 */ /* 0x002fe40007f5e0ff */
[----:B------:R-:W-:-:S02]  /*25280*/  SHF.R.U64 R5, R5, 0x3, RZ ;  /* 0x0000000305057819 */ /* 0x000fc400000012ff */
[----:B------:R-:W-:Y:S01]  /*25290*/  SHF.R.U64 R108, R108, 0x3, RZ ;  /* 0x000000036c6c7819 */ /* 0x000fe200000012ff */
[--C-:B------:R-:W-:Y:S01]  /*252a0*/  IMAD.X R73, RZ, RZ, R111.reuse, P3 ;  /* 0x000000ffff497224 */ /* 0x100fe200018e066f */
[C---:B------:R-:W-:Y:S01]  /*252b0*/  IADD3 R2, P5, R110.reuse, 0xc020, RZ ;  /* 0x0000c0206e027810 */ /* 0x040fe20007fbe0ff */
[----:B------:R-:W-:Y:S01]  /*252c0*/  IMAD.X R77, RZ, RZ, R111, P6 ;  /* 0x000000ffff4d7224 */ /* 0x000fe200030e066f */
[----:B------:R-:W-:Y:S02]  /*252d0*/  IADD3 R128, P1, R110, 0xc060, RZ ;  /* 0x0000c0606e807810 */ /* 0x000fe40007f3e0ff */
[----:B------:R-:W-:Y:S02]  /*252e0*/  IADD3.X R69, RZ, R111, RZ, P4, !PT ;  /* 0x0000006fff457210 */ /* 0x000fe400027fe4ff */
[----:B------:R-:W-:Y:S02]  /*252f0*/  LOP3.LUT R177, R12, 0x380, RZ, 0xc0, !PT ;  /* 0x000003800cb17812 */ /* 0x000fe400078ec0ff */
[----:B------:R-:W-:-:S02]  /*25300*/  LOP3.LUT R176, R14, 0x380, RZ, 0xc0, !PT ;  /* 0x000003800eb07812 */ /* 0x000fc400078ec0ff */
[C---:B------:R-:W-:Y:S02]  /*25310*/  IADD3 R96, P4, R110.reuse, 0x8040, RZ ;  /* 0x000080406e607810 */ /* 0x040fe40007f9e0ff */
[C---:B------:R-:W-:Y:S02]  /*25320*/  IADD3 R100, P3, R110.reuse, 0x8060, RZ ;  /* 0x000080606e647810 */ /* 0x040fe40007f7e0ff */
[----:B------:R-:W-:Y:S02]  /*25330*/  IADD3 R104, P6, R110, 0xc000, RZ ;  /* 0x0000c0006e687810 */ /* 0x000fe40007fde0ff */
[----:B------:R-:W-:Y:S02]  /*25340*/  SHF.R.U64 R135, R135, 0x3, RZ ;  /* 0x0000000387877819 */ /* 0x000fe400000012ff */
[----:B------:R-:W-:Y:S02]  /*25350*/  LOP3.LUT R110, R5, R110, RZ, 0x3c, !PT ;  /* 0x0000006e056e7212 */ /* 0x000fe400078e3cff */
[----:B------:R-:W-:-:S02]  /*25360*/  LOP3.LUT R92, R108, R92, RZ, 0x3c, !PT ;  /* 0x0000005c6c5c7212 */ /* 0x000fc400078e3cff */
[----:B------:R-:W-:Y:S02]  /*25370*/  LOP3.LUT R26, R28, 0x380, RZ, 0xc0, !PT ;  /* 0x000003801c1a7812 */ /* 0x000fe400078ec0ff */
[----:B------:R-:W-:Y:S02]  /*25380*/  LOP3.LUT R25, R2, 0x380, RZ, 0xc0, !PT ;  /* 0x0000038002197812 */ /* 0x000fe400078ec0ff */
[----:B------:R-:W-:Y:S02]  /*25390*/  LOP3.LUT R108, R128, 0x380, RZ, 0xc0, !PT ;  /* 0x00000380806c7812 */ /* 0x000fe400078ec0ff */
[----:B------:R-:W-:Y:S02]  /*253a0*/  SHF.R.U64 R177, R177, 0x3, RZ ;  /* 0x00000003b1b17819 */ /* 0x000fe400000012ff */
[----:B------:R-:W-:Y:S02]  /*253b0*/  SHF.R.U64 R176, R176, 0x3, RZ ;  /* 0x00000003b0b07819 */ /* 0x000fe400000012ff */
[----:B------:R-:W-:-:S02]  /*253c0*/  LOP3.LUT R68, R135, R68, RZ, 0x3c, !PT ;  /* 0x0000004487447212 */ /* 0x000fc400078e3cff */
[----:B------:R-:W-:Y:S02]  /*253d0*/  LOP3.LUT R135, R84, 0x380, RZ, 0xc0, !PT ;  /* 0x0000038054877812 */ /* 0x000fe400078ec0ff */
[----:B------:R-:W-:Y:S02]  /*253e0*/  MOV R110, R110 ;  /* 0x0000006e006e7202 */ /* 0x000fe40000000f00 */
[----:B------:R-:W-:Y:S02]  /*253f0*/  SHF.R.U64 R26, R26, 0x3, RZ ;  /* 0x000000031a1a7819 */ /* 0x000fe400000012ff */
[----:B------:R-:W-:Y:S02]  /*25400*/  SHF.R.U64 R25, R25, 0x3, RZ ;  /* 0x0000000319197819 */ /* 0x000fe400000012ff */
[----:B------:R-:W-:Y:S01]  /*25410*/  SHF.R.U64 R3, R108, 0x3, RZ ;  /* 0x000000036c037819 */ /* 0x000fe200000012ff */
[----:B------:R-:W-:Y:S01]  /*25420*/  IMAD.X R5, RZ, RZ, R111, P2 ;  /* 0x000000ffff057224 */ /* 0x000fe200010e066f */
[----:B------:R-:W-:-:S02]  /*25430*/  LOP3.LUT R12, R177, R12, RZ, 0x3c, !PT ;  /* 0x0000000cb10c7212 */ /* 0x000fc400078e3cff */
[----:B------:R-:W-:Y:S02]  /*25440*/  LOP3.LUT R14, R176, R14, RZ, 0x3c, !PT ;  /* 0x0000000eb00e7212 */ /* 0x000fe400078e3cff */
[----:B------:R-:W-:Y:S01]  /*25450*/  LOP3.LUT R177, R76, 0x380, RZ, 0xc0, !PT ;  /* 0x000003804cb17812 */ /* 0x000fe200078ec0ff */
[----:B------:R1:W-:Y:S01]  /*25460*/  STSM.16.M88.4 [R110], R8 ;  /* 0x000000086e007844 */ /* 0x0003e20000000200 */
[----:B------:R-:W-:Y:S02]  /*25470*/  SHF.R.U64 R135, R135, 0x3, RZ ;  /* 0x0000000387877819 */ /* 0x000fe400000012ff */
[----:B------:R-:W-:Y:S02]  /*25480*/  LOP3.LUT R4, R26, R28, RZ, 0x3c, !PT ;  /* 0x0000001c1a047212 */ /* 0x000fe400078e3cff */
[----:B------:R-:W-:Y:S02]  /*25490*/  LOP3.LUT R176, R80, 0x380, RZ, 0xc0, !PT ;  /* 0x0000038050b07812 */ /* 0x000fe400078ec0ff */
[----:B------:R-:W-:-:S02]  /*254a0*/  IADD3.X R27, RZ, R111, RZ, P1, !PT ;  /* 0x0000006fff1b7210 */ /* 0x000fc40000ffe4ff */
[----:B------:R-:W-:Y:S01]  /*254b0*/  MOV R72, R72 ;  /* 0x0000004800487202 */ /* 0x000fe20000000f00 */
[--C-:B------:R-:W-:Y:S01]  /*254c0*/  IMAD.X R97, RZ, RZ, R111.reuse, P4 ;  /* 0x000000ffff617224 */ /* 0x100fe200020e066f */
[----:B------:R-:W-:Y:S02]  /*254d0*/  LOP3.LUT R108, R25, R2, RZ, 0x3c, !PT ;  /* 0x00000002196c7212 */ /* 0x000fe400078e3cff */
[----:B------:R-:W-:Y:S02]  /*254e0*/  IADD3.X R93, RZ, R111, RZ, P0, !PT ;  /* 0x0000006fff5d7210 */ /* 0x000fe400007fe4ff */
[----:B------:R-:W-:Y:S01]  /*254f0*/  MOV R88, R88 ;  /* 0x0000005800587202 */ /* 0x000fe20000000f00 */
[--C-:B------:R-:W-:Y:S01]  /*25500*/  IMAD.X R101, RZ, RZ, R111.reuse, P3 ;  /* 0x000000ffff657224 */ /* 0x100fe200018e066f */
[----:B------:R-:W-:Y:S01]  /*25510*/  LOP3.LUT R26, R3, R128, RZ, 0x3c, !PT ;  /* 0x00000080031a7212 */ /* 0x000fe200078e3cff */
[----:B------:R-:W-:Y:S01]  /*25520*/  IMAD.X R109, RZ, RZ, R111, P5 ;  /* 0x000000ffff6d7224 */ /* 0x000fe200028e066f */
[----:B------:R-:W-:Y:S01]  /*25530*/  MOV R3, R12 ;  /* 0x0000000c00037202 */ /* 0x000fe20000000f00 */
[----:B------:R-:W2:Y:S01]  /*25540*/  LDC R28, c[0x0][0xbe8] ;  /* 0x0002fa00ff1c7b82 */ /* 0x000ea20000000800 */
[----:B------:R-:W-:-:S02]  /*25550*/  MOV R25, R14 ;  /* 0x0000000e00197202 */ /* 0x000fc40000000f00 */
[----:B-1----:R-:W-:Y:S02]  /*25560*/  F2FP.F16.F32.PACK_AB R8, R33, R32 ;  /* 0x000000202108723e */ /* 0x002fe400000000ff */
[----:B------:R-:W-:Y:S02]  /*25570*/  F2FP.F16.F32.PACK_AB R9, R35, R34 ;  /* 0x000000222309723e */ /* 0x000fe400000000ff */
[----:B------:R-:W-:Y:S02]  /*25580*/  F2FP.F16.F32.PACK_AB R10, R37, R24 ;  /* 0x00000018250a723e */ /* 0x000fe400000000ff */
[----:B------:R-:W-:Y:S02]  /*25590*/  F2FP.F16.F32.PACK_AB R11, R39, R38 ;  /* 0x00000026270b723e */ /* 0x000fe400000000ff */
[----:B------:R-:W-:Y:S02]  /*255a0*/  SHF.R.U64 R177, R177, 0x3, RZ ;  /* 0x00000003b1b17819 */ /* 0x000fe400000012ff */
[----:B------:R-:W-:-:S02]  /*255b0*/  F2FP.F16.F32.PACK_AB R12, R41, R157 ;  /* 0x0000009d290c723e */ /* 0x000fc400000000ff */
[----:B------:R-:W-:Y:S02]  /*255c0*/  F2FP.F16.F32.PACK_AB R13, R43, R42 ;  /* 0x0000002a2b0d723e */ /* 0x000fe400000000ff */
[----:B------:R-:W-:Y:S02]  /*255d0*/  F2FP.F16.F32.PACK_AB R14, R45, R158 ;  /* 0x0000009e2d0e723e */ /* 0x000fe400000000ff */
[----:B------:R-:W-:Y:S02]  /*255e0*/  F2FP.F16.F32.PACK_AB R15, R47, R46 ;  /* 0x0000002e2f0f723e */ /* 0x000fe400000000ff */
[----:B------:R-:W-:Y:S02]  /*255f0*/  LOP3.LUT R84, R135, R84, RZ, 0x3c, !PT ;  /* 0x0000005487547212 */ /* 0x000fe400078e3cff */
[----:B------:R-:W-:Y:S02]  /*25600*/  MOV R4, R4 ;  /* 0x0000000400047202 */ /* 0x000fe40000000f00 */
[----:B------:R-:W-:Y:S01]  /*25610*/  SHF.R.U64 R176, R176, 0x3, RZ ;  /* 0x00000003b0b07819 */ /* 0x000fe200000012ff */
[----:B------:R-:W1:Y:S01]  /*25620*/  S2R R5, SR_TID.X ;  /* 0x0000000000057919 */ /* 0x000e620000002100 */
[----:B------:R-:W-:-:S02]  /*25630*/  LOP3.LUT R135, R96, 0x380, RZ, 0xc0, !PT ;  /* 0x0000038060877812 */ /* 0x000fc400078ec0ff */
[----:B------:R-:W-:Y:S01]  /*25640*/  LOP3.LUT R76, R177, R76, RZ, 0x3c, !PT ;  /* 0x0000004cb14c7212 */ /* 0x000fe200078e3cff */
[----:B------:R-:W-:Y:S01]  /*25650*/  STSM.16.M88.4 [R3], R8 ;  /* 0x0000000803007844 */ /* 0x000fe20000000200 */
[----:B------:R-:W-:Y:S02]  /*25660*/  MOV R2, R26 ;  /* 0x0000001a00027202 */ /* 0x000fe40000000f00 */
[----:B------:R-:W-:Y:S01]  /*25670*/  LOP3.LUT R80, R176, R80, RZ, 0x3c, !PT ;  /* 0x00000050b0507212 */ /* 0x000fe200078e3cff */
[----:B------:R4:W-:Y:S01]  /*25680*/  STSM.16.M88.4 [R25], R12 ;  /* 0x0000000c19007844 */ /* 0x0009e20000000200 */
[----:B------:R-:W-:Y:S02]  /*25690*/  SHF.R.U64 R135, R135, 0x3, RZ ;  /* 0x0000000387877819 */ /* 0x000fe400000012ff */
[----:B------:R-:W-:Y:S02]  /*256a0*/  MOV R68, R68 ;  /* 0x0000004400447202 */ /* 0x000fe40000000f00 */
[----:B------:R-:W-:-:S02]  /*256b0*/  F2FP.F16.F32.PACK_AB R24, R49, R159 ;  /* 0x0000009f3118723e */ /* 0x000fc400000000ff */
[----:B------:R-:W-:Y:S02]  /*256c0*/  F2FP.F16.F32.PACK_AB R26, R53, R160 ;  /* 0x000000a0351a723e */ /* 0x000fe400000000ff */
[----:B------:R-:W-:Y:S02]  /*256d0*/  F2FP.F16.F32.PACK_AB R27, R55, R54 ;  /* 0x00000036371b723e */ /* 0x000fe400000000ff */
[----:B------:R-:W-:Y:S02]  /*256e0*/  LOP3.LUT R176, R100, 0x380, RZ, 0xc0, !PT ;  /* 0x0000038064b07812 */ /* 0x000fe400078ec0ff */
[----:B------:R-:W-:Y:S02]  /*256f0*/  F2FP.F16.F32.PACK_AB R32, R57, R161 ;  /* 0x000000a13920723e */ /* 0x000fe400000000ff */
[----:B------:R-:W-:Y:S02]  /*25700*/  F2FP.F16.F32.PACK_AB R33, R59, R58 ;  /* 0x0000003a3b21723e */ /* 0x000fe400000000ff */
[----:B----4-:R-:W-:-:S02]  /*25710*/  F2FP.F16.F32.PACK_AB R25, R51, R50 ;  /* 0x000000323319723e */ /* 0x010fc400000000ff */
[----:B------:R-:W-:Y:S02]  /*25720*/  F2FP.F16.F32.PACK_AB R34, R61, R162 ;  /* 0x000000a23d22723e */ /* 0x000fe400000000ff */
[----:B------:R-:W-:Y:S02]  /*25730*/  F2FP.F16.F32.PACK_AB R35, R63, R62 ;  /* 0x0000003e3f23723e */ /* 0x000fe400000000ff */
[----:B------:R-:W-:Y:S02]  /*25740*/  LOP3.LUT R177, R104, 0x380, RZ, 0xc0, !PT ;  /* 0x0000038068b17812 */ /* 0x000fe400078ec0ff */
[----:B------:R-:W-:Y:S02]  /*25750*/  MOV R76, R76 ;  /* 0x0000004c004c7202 */ /* 0x000fe40000000f00 */
[----:B------:R-:W-:Y:S02]  /*25760*/  F2FP.F16.F32.PACK_AB R8, R65, R163 ;  /* 0x000000a34108723e */ /* 0x000fe400000000ff */
[----:B------:R-:W-:-:S02]  /*25770*/  F2FP.F16.F32.PACK_AB R9, R67, R66 ;  /* 0x000000424309723e */ /* 0x000fc400000000ff */
[----:B------:R-:W-:Y:S02]  /*25780*/  F2FP.F16.F32.PACK_AB R10, R36, R164 ;  /* 0x000000a4240a723e */ /* 0x000fe400000000ff */
[----:B------:R-:W-:Y:S01]  /*25790*/  F2FP.F16.F32.PACK_AB R11, R71, R70 ;  /* 0x00000046470b723e */ /* 0x000fe200000000ff */
[----:B------:R-:W-:Y:S01]  /*257a0*/  STSM.16.M88.4 [R68], R24 ;  /* 0x0000001844007844 */ /* 0x000fe20000000200 */
[----:B------:R-:W-:Y:S02]  /*257b0*/  LOP3.LUT R96, R135, R96, RZ, 0x3c, !PT ;  /* 0x0000006087607212 */ /* 0x000fe400078e3cff */
[----:B------:R-:W-:Y:S02]  /*257c0*/  MOV R80, R80 ;  /* 0x0000005000507202 */ /* 0x000fe40000000f00 */
[----:B------:R-:W-:Y:S02]  /*257d0*/  F2FP.F16.F32.PACK_AB R12, R40, R165 ;  /* 0x000000a5280c723e */ /* 0x000fe400000000ff */
[----:B------:R-:W-:-:S02]  /*257e0*/  F2FP.F16.F32.PACK_AB R13, R75, R74 ;  /* 0x0000004a4b0d723e */ /* 0x000fc400000000ff */
[----:B------:R-:W-:Y:S02]  /*257f0*/  F2FP.F16.F32.PACK_AB R14, R48, R166 ;  /* 0x000000a6300e723e */ /* 0x000fe400000000ff */
[----:B------:R-:W-:Y:S01]  /*25800*/  F2FP.F16.F32.PACK_AB R15, R79, R78 ;  /* 0x0000004e4f0f723e */ /* 0x000fe200000000ff */
[----:B------:R-:W-:Y:S01]  /*25810*/  STSM.16.M88.4 [R72], R32 ;  /* 0x0000002048007844 */ /* 0x000fe20000000200 */
[----:B------:R-:W-:Y:S02]  /*25820*/  SHF.R.U64 R176, R176, 0x3, RZ ;  /* 0x00000003b0b07819 */ /* 0x000fe400000012ff */
[----:B------:R-:W-:Y:S02]  /*25830*/  MOV R84, R84 ;  /* 0x0000005400547202 */ /* 0x000fe40000000f00 */
[----:B------:R-:W-:Y:S02]  /*25840*/  F2FP.F16.F32.PACK_AB R36, R56, R167 ;  /* 0x000000a73824723e */ /* 0x000fe400000000ff */
[----:B------:R-:W-:-:S02]  /*25850*/  F2FP.F16.F32.PACK_AB R37, R83, R82 ;  /* 0x000000525325723e */ /* 0x000fc400000000ff */
[----:B------:R-:W-:Y:S02]  /*25860*/  F2FP.F16.F32.PACK_AB R38, R60, R168 ;  /* 0x000000a83c26723e */ /* 0x000fe400000000ff */
[----:B------:R-:W-:Y:S01]  /*25870*/  F2FP.F16.F32.PACK_AB R39, R87, R86 ;  /* 0x000000565727723e */ /* 0x000fe200000000ff */
[----:B------:R4:W-:Y:S01]  /*25880*/  STSM.16.M88.4 [R76], R8 ;  /* 0x000000084c007844 */ /* 0x0009e20000000200 */
[----:B------:R-:W-:Y:S02]  /*25890*/  SHF.R.U64 R177, R177, 0x3, RZ ;  /* 0x00000003b1b17819 */ /* 0x000fe400000012ff */
[----:B------:R-:W-:Y:S02]  /*258a0*/  F2FP.F16.F32.PACK_AB R40, R64, R169 ;  /* 0x000000a94028723e */ /* 0x000fe400000000ff */
[----:B------:R-:W-:Y:S02]  /*258b0*/  F2FP.F16.F32.PACK_AB R41, R91, R90 ;  /* 0x0000005a5b29723e */ /* 0x000fe400000000ff */
[----:B------:R-:W-:-:S02]  /*258c0*/  F2FP.F16.F32.PACK_AB R42, R152, R170 ;  /* 0x000000aa982a723e */ /* 0x000fc400000000ff */
[----:B------:R-:W-:Y:S02]  /*258d0*/  F2FP.F16.F32.PACK_AB R43, R95, R94 ;  /* 0x0000005e5f2b723e */ /* 0x000fe400000000ff */
[----:B------:R-:W-:Y:S02]  /*258e0*/  MOV R92, R92 ;  /* 0x0000005c005c7202 */ /* 0x000fe40000000f00 */
[----:B------:R-:W-:Y:S02]  /*258f0*/  F2FP.F16.F32.PACK_AB R48, R153, R171 ;  /* 0x000000ab9930723e */ /* 0x000fe400000000ff */
[----:B------:R-:W-:Y:S02]  /*25900*/  F2FP.F16.F32.PACK_AB R49, R99, R98 ;  /* 0x000000626331723e */ /* 0x000fe400000000ff */
[----:B------:R-:W-:Y:S02]  /*25910*/  F2FP.F16.F32.PACK_AB R50, R154, R172 ;  /* 0x000000ac9a32723e */ /* 0x000fe400000000ff */
[----:B------:R-:W-:Y:S01]  /*25920*/  F2FP.F16.F32.PACK_AB R51, R103, R102 ;  /* 0x000000666733723e */ /* 0x000fe200000000ff */
[----:B------:R0:W-:Y:S01]  /*25930*/  STSM.16.M88.4 [R80], R12 ;  /* 0x0000000c50007844 */ /* 0x0001e20000000200 */
[----:B------:R-:W-:Y:S01]  /*25940*/  MOV R96, R96 ;  /* 0x0000006000607202 */ /* 0x000fe20000000f00 */
[----:B---3--:R-:W-:Y:S01]  /*25950*/  IMAD.SHL.U32 R3, R179, 0x4, RZ ;  /* 0x00000004b3037824 */ /* 0x008fe200078e00ff */
[----:B----4-:R-:W-:-:S02]  /*25960*/  F2FP.F16.F32.PACK_AB R8, R155, R173 ;  /* 0x000000ad9b08723e */ /* 0x010fc400000000ff */
[----:B------:R-:W-:Y:S02]  /*25970*/  F2FP.F16.F32.PACK_AB R9, R107, R106 ;  /* 0x0000006a6b09723e */ /* 0x000fe400000000ff */
[----:B------:R-:W-:Y:S02]  /*25980*/  F2FP.F16.F32.PACK_AB R10, R156, R174 ;  /* 0x000000ae9c0a723e */ /* 0x000fe400000000ff */
[----:B------:R-:W-:Y:S01]  /*25990*/  F2FP.F16.F32.PACK_AB R11, R44, R7 ;  /* 0x000000072c0b723e */ /* 0x000fe200000000ff */
[----:B------:R-:W-:Y:S01]  /*259a0*/  STSM.16.M88.4 [R84], R36 ;  /* 0x0000002454007844 */ /* 0x000fe20000000200 */
[----:B------:R-:W-:Y:S02]  /*259b0*/  LOP3.LUT R100, R176, R100, RZ, 0x3c, !PT ;  /* 0x00000064b0647212 */ /* 0x000fe400078e3cff */
[----:B------:R-:W-:Y:S01]  /*259c0*/  IADD3.X R105, RZ, R111, RZ, P6, !PT ;  /* 0x0000006fff697210 */ /* 0x000fe200037fe4ff */
[----:B------:R-:W-:Y:S01]  /*259d0*/  STSM.16.M88.4 [R88], R40 ;  /* 0x0000002858007844 */ /* 0x000fe20000000200 */
[----:B------:R-:W-:-:S02]  /*259e0*/  LOP3.LUT R104, R177, R104, RZ, 0x3c, !PT ;  /* 0x00000068b1687212 */ /* 0x000fc400078e3cff */
[----:B------:R-:W-:Y:S01]  /*259f0*/  SHF.R.S32.HI R82, RZ, 0x1f, R179 ;  /* 0x0000001fff527819 */ /* 0x000fe200000114b3 */
[----:B------:R-:W-:Y:S01]  /*25a00*/  STSM.16.M88.4 [R92], R48 ;  /* 0x000000305c007844 */ /* 0x000fe20000000200 */
[----:B------:R-:W-:Y:S02]  /*25a10*/  MOV R100, R100 ;  /* 0x0000006400647202 */ /* 0x000fe40000000f00 */
[----:B0-----:R-:W-:Y:S01]  /*25a20*/  F2FP.F16.F32.PACK_AB R12, R113, R112 ;  /* 0x00000070710c723e */ /* 0x001fe200000000ff */
[----:B------:R0:W-:Y:S01]  /*25a30*/  STSM.16.M88.4 [R96], R8 ;  /* 0x0000000860007844 */ /* 0x0001e20000000200 */
[----:B------:R-:W-:Y:S02]  /*25a40*/  F2FP.F16.F32.PACK_AB R13, R115, R114 ;  /* 0x00000072730d723e */ /* 0x000fe400000000ff */
[----:B------:R-:W-:Y:S02]  /*25a50*/  F2FP.F16.F32.PACK_AB R14, R117, R116 ;  /* 0x00000074750e723e */ /* 0x000fe400000000ff */
[----:B------:R-:W-:-:S02]  /*25a60*/  F2FP.F16.F32.PACK_AB R15, R119, R118 ;  /* 0x00000076770f723e */ /* 0x000fc400000000ff */
[----:B------:R-:W-:Y:S02]  /*25a70*/  MOV R104, R104 ;  /* 0x0000006800687202 */ /* 0x000fe40000000f00 */
[----:B------:R-:W-:Y:S02]  /*25a80*/  F2FP.F16.F32.PACK_AB R24, R121, R120 ;  /* 0x000000787918723e */ /* 0x000fe400000000ff */
[----:B------:R-:W-:Y:S02]  /*25a90*/  F2FP.F16.F32.PACK_AB R25, R123, R122 ;  /* 0x0000007a7b19723e */ /* 0x000fe400000000ff */
[----:B------:R-:W-:Y:S02]  /*25aa0*/  F2FP.F16.F32.PACK_AB R26, R125, R124 ;  /* 0x0000007c7d1a723e */ /* 0x000fe400000000ff */
[----:B------:R-:W-:Y:S02]  /*25ab0*/  F2FP.F16.F32.PACK_AB R27, R127, R126 ;  /* 0x0000007e7f1b723e */ /* 0x000fe400000000ff */
[----:B------:R-:W-:-:S02]  /*25ac0*/  ISETP.NE.U32.AND P0, PT, RZ, UR4, PT ;  /* 0x00000004ff007c0c */ /* 0x000fc4000bf05070 */
[----:B0-----:R-:W-:Y:S02]  /*25ad0*/  SHF.L.U64.HI R11, R179, 0x2, R82 ;  /* 0x00000002b30b7819 */ /* 0x001fe40000010252 */
[----:B------:R-:W-:Y:S02]  /*25ae0*/  IADD3 R8, P1, R3, UR4, RZ ;  /* 0x0000000403087c10 */ /* 0x000fe4000ff3e0ff */
[----:B------:R-:W-:Y:S02]  /*25af0*/  MOV R108, R108 ;  /* 0x0000006c006c7202 */ /* 0x000fe40000000f00 */
[----:B------:R-:W-:Y:S02]  /*25b00*/  F2FP.F16.F32.PACK_AB R32, R129, R175 ;  /* 0x000000af8120723e */ /* 0x000fe400000000ff */
[----:B------:R-:W-:Y:S02]  /*25b10*/  F2FP.F16.F32.PACK_AB R33, R131, R130 ;  /* 0x000000828321723e */ /* 0x000fe400000000ff */
[----:B------:R-:W-:-:S02]  /*25b20*/  F2FP.F16.F32.PACK_AB R34, R133, R132 ;  /* 0x000000848522723e */ /* 0x000fc400000000ff */
[----:B------:R-:W-:Y:S02]  /*25b30*/  F2FP.F16.F32.PACK_AB R35, R52, R134 ;  /* 0x000000863423723e */ /* 0x000fe400000000ff */
[----:B------:R-:W-:Y:S02]  /*25b40*/  F2FP.F16.F32.PACK_AB R36, R137, R136 ;  /* 0x000000888924723e */ /* 0x000fe400000000ff */
[----:B------:R-:W-:Y:S02]  /*25b50*/  F2FP.F16.F32.PACK_AB R37, R139, R138 ;  /* 0x0000008a8b25723e */ /* 0x000fe400000000ff */
[----:B------:R-:W-:Y:S02]  /*25b60*/  F2FP.F16.F32.PACK_AB R38, R141, R140 ;  /* 0x0000008c8d26723e */ /* 0x000fe400000000ff */
[----:B------:R-:W-:Y:S01]  /*25b70*/  F2FP.F16.F32.PACK_AB R39, R143, R142 ;  /* 0x0000008e8f27723e */ /* 0x000fe200000000ff */
[----:B------:R-:W-:Y:S01]  /*25b80*/  STSM.16.M88.4 [R100], R12 ;  /* 0x0000000c64007844 */ /* 0x000fe20000000200 */
[----:B------:R-:W-:-:S02]  /*25b90*/  ISETP.NE.AND.EX P0, PT, RZ, UR5, PT, P0 ;  /* 0x00000005ff007c0c */ /* 0x000fc4000bf05300 */
[----:B------:R-:W-:Y:S01]  /*25ba0*/  IADD3.X R9, R11, UR5, RZ, P1, !PT ;  /* 0x000000050b097c10 */ /* 0x000fe20008ffe4ff */
[----:B------:R-:W-:Y:S01]  /*25bb0*/  STSM.16.M88.4 [R104], R24 ;  /* 0x0000001868007844 */ /* 0x000fe20000000200 */
[----:B------:R-:W-:Y:S02]  /*25bc0*/  ULDC.64 UR4, c[0x0][0xc08] ;  /* 0x0003020000047ab9 */ /* 0x000fe40000000a00 */
[----:B------:R-:W-:Y:S01]  /*25bd0*/  ISETP.NE.U32.AND P2, PT, RZ, UR4, PT ;  /* 0x00000004ff007c0c */ /* 0x000fe2000bf45070 */
[----:B------:R-:W-:Y:S04]  /*25be0*/  STSM.16.M88.4 [R108], R32 ;  /* 0x000000206c007844 */ /* 0x000fe80000000200 */
[----:B------:R-:W-:Y:S01]  /*25bf0*/  STSM.16.M88.4 [R4], R36 ;  /* 0x0000002404007844 */ /* 0x000fe20000000200 */
[----:B------:R-:W-:-:S03]  /*25c00*/  ISETP.NE.AND.EX P2, PT, RZ, UR5, PT, P2 ;  /* 0x00000005ff007c0c */ /* 0x000fc6000bf45320 */
[----:B------:R0:W-:Y:S01]  /*25c10*/  STSM.16.M88.4 [R2], R144 ;  /* 0x0000009002007844 */ /* 0x0001e20000000200 */
[----:B-1----:R-:W-:Y:S01]  /*25c20*/  IADD3 R5, R5, -0x80, RZ ;  /* 0xffffff8005057810 */ /* 0x002fe20007ffe0ff */
[----:B------:R-:W-:Y:S01]  /*25c30*/  IMAD.MOV.U32 R81, RZ, RZ, RZ ;  /* 0x000000ffff517224 */ /* 0x000fe200078e00ff */
[----:B------:R-:W-:Y:S02]  /*25c40*/  BAR.SYNC.DEFER_BLOCKING 0x1, 0x100 ;  /* 0x0044000000007b1d */ /* 0x000fe40000010000 */
[----:B0-----:R-:W-:-:S04]  /*25c50*/  SHF.R.S32.HI R2, RZ, 0x1f, R5 ;  /* 0x0000001fff027819 */ /* 0x001fc80000011405 */
[CC--:B------:R-:W-:Y:S02]  /*25c60*/  LEA.HI R7, R2.reuse, R5.reuse, RZ, 0x3 ;  /* 0x0000000502077211 */ /* 0x0c0fe400078f18ff */
[----:B------:R-:W-:Y:S02]  /*25c70*/  LEA.HI R10, R2, R5, RZ, 0x7 ;  /* 0x00000005020a7211 */ /* 0x000fe400078f38ff */
[----:B------:R-:W-:Y:S01]  /*25c80*/  @P2 IADD3 R2, P3, R3, UR4, RZ ;  /* 0x0000000403022c10 */ /* 0x000fe2000ff7e0ff */
[----:B------:R-:W-:Y:S01]  /*25c90*/  ULDC UR4, c[0x0][0xa88] ;  /* 0x0002a20000047ab9 */ /* 0x000fe20000000800 */
[----:B------:R-:W-:Y:S01]  /*25ca0*/  LOP3.LUT R14, R7, 0xfffffff8, RZ, 0xc0, !PT ;  /* 0xfffffff8070e7812 */ /* 0x000fe200078ec0ff */
[----:B------:R-:W-:Y:S01]  /*25cb0*/  IMAD.U32 R7, RZ, RZ, UR4 ;  /* 0x00000004ff077e24 */ /* 0x000fe2000f8e00ff */
[----:B------:R-:W-:Y:S01]  /*25cc0*/  @P2 IADD3.X R3, R11, UR5, RZ, P3, !PT ;  /* 0x000000050b032c10 */ /* 0x000fe20009ffe4ff */
[----:B------:R0:W5:Y:S04]  /*25cd0*/  @P0 LDG.E R81, desc[UR60][R8.64] ;  /* 0x0000003c08510981 */ /* 0x000168000c1e1900 */
[----:B------:R0:W5:Y:S01]  /*25ce0*/  @P2 LDG.E R7, desc[UR60][R2.64] ;  /* 0x0000003c02072981 */ /* 0x000162000c1e1900 */
[----:B--2---:R-:W-:-:S13]  /*25cf0*/  ISETP.NE.AND P1, PT, R28, 0x1, PT ;  /* 0x000000011c00780c */ /* 0x004fda0003f25270 */
[----:B------:R-:W1:Y:S08]  /*25d00*/  @P1 LDC R4, c[0x0][0xbec] ;  /* 0x0002fb00ff041b82 */ /* 0x000e700000000800 */
[----:B------:R-:W2:Y:S01]  /*25d10*/  @P1 LDC R15, c[0x0][0xbf0] ;  /* 0x0002fc00ff0f1b82 */ /* 0x000ea20000000800 */
[----:B------:R-:W-:Y:S01]  /*25d20*/  LOP3.LUT R12, R10, 0xffffff80, RZ, 0xc0, !PT ;  /* 0xffffff800a0c7812 */ /* 0x000fe200078ec0ff */
[----:B------:R-:W-:Y:S01]  /*25d30*/  IMAD.IADD R25, R180, 0x1, R178 ;  /* 0x00000001b4197824 */ /* 0x000fe200078e02b2 */
[----:B------:R-:W-:-:S02]  /*25d40*/  IADD3 R83, R5, -R14, RZ ;  /* 0x8000000e05537210 */ /* 0x000fc40007ffe0ff */
[----:B------:R-:W-:Y:S01]  /*25d50*/  SHF.R.S32.HI R27, RZ, 0x7, R10 ;  /* 0x00000007ff1b7819 */ /* 0x000fe2000001140a */
[----:B------:R-:W-:Y:S01]  /*25d60*/  IMAD.IADD R12, R5, 0x1, -R12 ;  /* 0x00000001050c7824 */ /* 0x000fe200078e0a0c */
[----:B0-----:R-:W-:Y:S06]  /*25d70*/  @P2 BRA `(.L_x_2938) ;  /* 0x0000000000102947 */ /* 0x001fec0003800000 */
[----:B------:R-:W-:Y:S05]  /*25d80*/  @!P0 BRA `(.L_x_2938) ;  /* 0x00000000000c8947 */ /* 0x000fea0003800000 */
[----:B------:R-:W3:Y:S04]  /*25d90*/  LDG.E R2, desc[UR60][R8.64] ;  /* 0x0000003c08027981 */ /* 0x000ee8000c1e1900 */
[----:B-----5:R-:W3:Y:S02]  /*25da0*/  LDG.E R7, desc[UR60][R8.64+0x4] ;  /* 0x0000043c08077981 */ /* 0x020ee4000c1e1900 */
[----:B---3--:R-:W-:-:S07]  /*25db0*/  IMAD.IADD R7, R7, 0x1, -R2 ;  /* 0x0000000107077824 */ /* 0x008fce00078e0a02 */
.L_x_2938:
[----:B------:R-:W3:Y:S01]  /*25dc0*/  LDL.LU R88, [R1+0x80] ;  /* 0x0000800001587983 */ /* 0x000ee20000300800 */
[----:B------:R-:W-:Y:S01]  /*25dd0*/  ULDC.64 UR4, c[0x0][0xb90] ;  /* 0x0002e40000047ab9 */ /* 0x000fe20000000a00 */
[----:B-1----:R-:W-:Y:S01]  /*25de0*/  @P1 IMAD.HI.U32 R8, R25, R4, RZ ;  /* 0x0000000419081227 */ /* 0x002fe200078e00ff */
[----:B-----5:R-:W-:Y:S01]  /*25df0*/  SHF.R.S32.HI R3, RZ, 0x1f, R81 ;  /* 0x0000001fff037819 */ /* 0x020fe20000011451 */
[----:B------:R-:W0:Y:S01]  /*25e00*/  @P1 LDC R86, c[0x0][0xbec] ;  /* 0x0002fb00ff561b82 */ /* 0x000e220000000800 */
[----:B------:R-:W-:Y:S01]  /*25e10*/  MOV R2, R81 ;  /* 0x0000005100027202 */ /* 0x000fe20000000f00 */
[----:B------:R-:W-:Y:S01]  /*25e20*/  IMAD R11, R220, 0x8, R83 ;  /* 0x00000008dc0b7824 */ /* 0x000fe200078e0253 */
[----:B------:R-:W-:Y:S02]  /*25e30*/  MOV R9, R25 ;  /* 0x0000001900097202 */ /* 0x000fe40000000f00 */
[----:B------:R-:W-:Y:S01]  /*25e40*/  SEL R80, R179, RZ, !P0 ;  /* 0x000000ffb3507207 */ /* 0x000fe20004000000 */
[----:B------:R-:W-:Y:S01]  /*25e50*/  IMAD.SHL.U32 R11, R11, 0x8, RZ ;  /* 0x000000080b0b7824 */ /* 0x000fe200078e00ff */
[----:B------:R-:W-:Y:S01]  /*25e60*/  SEL R82, R82, RZ, !P0 ;  /* 0x000000ff52527207 */ /* 0x000fe20004000000 */
[----:B------:R-:W1:Y:S01]  /*25e70*/  @P1 LDC R87, c[0x0][0xbf0] ;  /* 0x0002fc00ff571b82 */ /* 0x000e620000000800 */
[----:B--2---:R-:W-:Y:S01]  /*25e80*/  @P1 SHF.R.U32.HI R9, RZ, R15, R8 ;  /* 0x0000000fff091219 */ /* 0x004fe20000011608 */
[----:B------:R-:W-:Y:S01]  /*25e90*/  IMAD.WIDE R20, R11, 0x2, R20 ;  /* 0x000000020b147825 */ /* 0x000fe200078e0214 */
[----:B------:R-:W-:-:S02]  /*25ea0*/  LEA.HI R10, R10, R27, RZ, 0x1 ;  /* 0x0000001b0a0a7211 */ /* 0x000fc400078f08ff */
[----:B------:R-:W-:Y:S02]  /*25eb0*/  IADD3 R11, -R9, RZ, RZ ;  /* 0x000000ff090b7210 */ /* 0x000fe40007ffe1ff */
[----:B------:R-:W-:Y:S02]  /*25ec0*/  SHF.R.S32.HI R15, RZ, 0x1f, R12 ;  /* 0x0000001fff0f7819 */ /* 0x000fe4000001140c */
[----:B------:R-:W-:Y:S01]  /*25ed0*/  LOP3.LUT R10, R10, 0x3fffffe, RZ, 0xc0, !PT ;  /* 0x03fffffe0a0a7812 */ /* 0x000fe200078ec0ff */
[----:B------:R-:W-:Y:S01]  /*25ee0*/  IMAD R11, R28, R11, R25 ;  /* 0x0000000b1c0b7224 */ /* 0x000fe200078e0219 */
[CC--:B------:R-:W-:Y:S02]  /*25ef0*/  LEA.HI R8, R15.reuse, R12.reuse, RZ, 0x2 ;  /* 0x0000000c0f087211 */ /* 0x0c0fe400078f10ff */
[----:B------:R-:W-:Y:S01]  /*25f00*/  LEA.HI R14, R15, R12, RZ, 0x5 ;  /* 0x0000000c0f0e7211 */ /* 0x000fe200078f28ff */
[----:B------:R-:W-:Y:S01]  /*25f10*/  IMAD.IADD R27, R27, 0x1, -R10 ;  /* 0x000000011b1b7824 */ /* 0x000fe200078e0a0a */
[----:B------:R-:W-:-:S02]  /*25f20*/  SHF.R.S32.HI R10, RZ, 0x2, R8 ;  /* 0x00000002ff0a7819 */ /* 0x000fc40000011408 */
[----:B------:R-:W-:Y:S02]  /*25f30*/  SHF.R.S32.HI R25, RZ, 0x1f, R8 ;  /* 0x0000001fff197819 */ /* 0x000fe40000011408 */
[----:B------:R-:W-:Y:S02]  /*25f40*/  SHF.R.S32.HI R14, RZ, 0x5, R14 ;  /* 0x00000005ff0e7819 */ /* 0x000fe4000001140e */
[----:B------:R-:W-:Y:S02]  /*25f50*/  LEA.HI R25, R25, R10, RZ, 0x3 ;  /* 0x0000000a19197211 */ /* 0x000fe400078f18ff */
[----:B------:R-:W-:Y:S02]  /*25f60*/  IADD3 R33, P4, R20, 0x4000, RZ ;  /* 0x0000400014217810 */ /* 0x000fe40007f9e0ff */
[----:B------:R-:W-:Y:S02]  /*25f70*/  LOP3.LUT R25, R25, 0xfffffff8, RZ, 0xc0, !PT ;  /* 0xfffffff819197812 */ /* 0x000fe400078ec0ff */
[----:B------:R-:W-:-:S02]  /*25f80*/  LOP3.LUT P0, RZ, R12, 0x3, RZ, 0xc0, !PT ;  /* 0x000000030cff7812 */ /* 0x000fc4000780c0ff */
[----:B------:R-:W-:Y:S01]  /*25f90*/  LOP3.LUT R32, R33, 0x380, RZ, 0xc0, !PT ;  /* 0x0000038021207812 */ /* 0x000fe200078ec0ff */
[----:B------:R-:W-:-:S03]  /*25fa0*/  IMAD.IADD R25, R10, 0x1, -R25 ;  /* 0x000000010a197824 */ /* 0x000fc600078e0a19 */
[----:B------:R-:W-:Y:S02]  /*25fb0*/  SHF.R.U64 R32, R32, 0x3, RZ ;  /* 0x0000000320207819 */ /* 0x000fe400000012ff */
[----:B------:R-:W-:Y:S02]  /*25fc0*/  LEA R14, R14, R25, 0x4 ;  /* 0x000000190e0e7211 */ /* 0x000fe400078e20ff */
[----:B------:R-:W-:Y:S02]  /*25fd0*/  IADD3 R25, P5, R20, 0x3000, RZ ;  /* 0x0000300014197810 */ /* 0x000fe40007fbe0ff */
[----:B------:R-:W-:Y:S01]  /*25fe0*/  LOP3.LUT R32, R32, R33, RZ, 0x3c, !PT ;  /* 0x0000002120207212 */ /* 0x000fe200078e3cff */
[----:B------:R-:W-:Y:S01]  /*25ff0*/  IMAD R14, R27, 0x40, R14 ;  /* 0x000000401b0e7824 */ /* 0x000fe200078e020e */
[----:B------:R-:W-:Y:S01]  /*26000*/  LOP3.LUT R24, R25, 0x380, RZ, 0xc0, !PT ;  /* 0x0000038019187812 */ /* 0x000fe200078ec0ff */
[----:B------:R-:W-:Y:S01]  /*26010*/  IMAD.X R33, RZ, RZ, R21, P4 ;  /* 0x000000ffff217224 */ /* 0x000fe200020e0615 */
[----:B------:R-:W-:-:S02]  /*26020*/  IADD3 R53, P4, R20, 0x9000, RZ ;  /* 0x0000900014357810 */ /* 0x000fc40007f9e0ff */
[----:B------:R-:W-:Y:S02]  /*26030*/  SHF.R.U64 R24, R24, 0x3, RZ ;  /* 0x0000000318187819 */ /* 0x000fe400000012ff */
[----:B------:R-:W-:Y:S02]  /*26040*/  LOP3.LUT R52, R53, 0x380, RZ, 0xc0, !PT ;  /* 0x0000038035347812 */ /* 0x000fe400078ec0ff */
[----:B------:R-:W-:Y:S02]  /*26050*/  LOP3.LUT R24, R24, R25, RZ, 0x3c, !PT ;  /* 0x0000001918187212 */ /* 0x000fe400078e3cff */
[----:B------:R-:W-:Y:S02]  /*26060*/  IADD3.X R25, RZ, R21, RZ, P5, !PT ;  /* 0x00000015ff197210 */ /* 0x000fe40002ffe4ff */
[----:B------:R-:W-:Y:S02]  /*26070*/  IADD3 R49, P5, R20, 0x8000, RZ ;  /* 0x0000800014317810 */ /* 0x000fe40007fbe0ff */
[----:B------:R-:W-:-:S02]  /*26080*/  SHF.R.U64 R52, R52, 0x3, RZ ;  /* 0x0000000334347819 */ /* 0x000fc400000012ff */
[----:B------:R-:W-:Y:S02]  /*26090*/  LOP3.LUT R48, R49, 0x380, RZ, 0xc0, !PT ;  /* 0x0000038031307812 */ /* 0x000fe400078ec0ff */
[----:B------:R-:W-:Y:S02]  /*260a0*/  LOP3.LUT R52, R52, R53, RZ, 0x3c, !PT ;  /* 0x0000003534347212 */ /* 0x000fe400078e3cff */
[----:B------:R-:W-:Y:S02]  /*260b0*/  SHF.R.U64 R48, R48, 0x3, RZ ;  /* 0x0000000330307819 */ /* 0x000fe400000012ff */
[----:B------:R-:W-:Y:S02]  /*260c0*/  IADD3.X R53, RZ, R21, RZ, P4, !PT ;  /* 0x00000015ff357210 */ /* 0x000fe400027fe4ff */
[----:B------:R-:W-:Y:S01]  /*260d0*/  LOP3.LUT R48, R48, R49, RZ, 0x3c, !PT ;  /* 0x0000003130307212 */ /* 0x000fe200078e3cff */
[----:B------:R-:W-:Y:S01]  /*260e0*/  IMAD.X R49, RZ, RZ, R21, P5 ;  /* 0x000000ffff317224 */ /* 0x000fe200028e0615 */
[----:B------:R-:W-:-:S02]  /*260f0*/  IADD3 R69, P5, R20, 0xd000, RZ ;  /* 0x0000d00014457810 */ /* 0x000fc40007fbe0ff */
[----:B------:R-:W-:Y:S02]  /*26100*/  IADD3 R73, P4, R20, 0xe000, RZ ;  /* 0x0000e00014497810 */ /* 0x000fe40007f9e0ff */
[----:B------:R-:W-:Y:S02]  /*26110*/  LOP3.LUT R68, R69, 0x380, RZ, 0xc0, !PT ;  /* 0x0000038045447812 */ /* 0x000fe400078ec0ff */
[----:B------:R-:W-:Y:S02]  /*26120*/  LOP3.LUT R72, R73, 0x380, RZ, 0xc0, !PT ;  /* 0x0000038049487812 */ /* 0x000fe400078ec0ff */
[----:B------:R-:W-:Y:S02]  /*26130*/  SHF.R.U64 R68, R68, 0x3, RZ ;  /* 0x0000000344447819 */ /* 0x000fe400000012ff */
[----:B------:R-:W-:Y:S01]  /*26140*/  SHF.R.U64 R72, R72, 0x3, RZ ;  /* 0x0000000348487819 */ /* 0x000fe200000012ff */
[----:B------:R-:W-:Y:S01]  /*26150*/  IMAD R85, R83, 0x20, R220 ;  /* 0x0000002053557824 */ /* 0x000fe200078e02dc */
[----:B------:R-:W-:Y:S01]  /*26160*/  LOP3.LUT R68, R68, R69, RZ, 0x3c, !PT ;  /* 0x0000004544447212 */ /* 0x000fe200078e3cff */
[--C-:B------:R-:W-:Y:S01]  /*26170*/  IMAD.X R69, RZ, RZ, R21.reuse, P5 ;  /* 0x000000ffff457224 */ /* 0x100fe200028e0615 */
[----:B------:R-:W-:Y:S01]  /*26180*/  LOP3.LUT R72, R72, R73, RZ, 0x3c, !PT ;  /* 0x0000004948487212 */ /* 0x000fe200078e3cff */
[----:B------:R-:W-:Y:S01]  /*26190*/  IMAD.X R73, RZ, RZ, R21, P4 ;  /* 0x000000ffff497224 */ /* 0x000fe200020e0615 */
[----:B------:R-:W-:Y:S01]  /*261a0*/  IADD3 R85, R178, R85, RZ ;  /* 0x00000055b2557210 */ /* 0x000fe20007ffe0ff */
[----:B------:R-:W-:Y:S01]  /*261b0*/  BSSY B1, `(.L_x_2939) ;  /* 0x00000a7000017945 */ /* 0x000fe20003800000 */
[----:B---3--:R-:W-:-:S05]  /*261c0*/  SHF.R.S32.HI R84, RZ, 0x1f, R88 ;  /* 0x0000001fff547819 */ /* 0x008fca0000011458 */
        /* <DEDUP_REMOVED lines=8> */
[----:B------:R-:W-:Y:S01]  /*26250*/  SHF.R.S32.HI R13, RZ, 0x1f, R9 ;  /* 0x0000001fff0d7819 */ /* 0x000fe20000011409 */
[----:B------:R-:W-:Y:S01]  /*26260*/  ULDC.64 UR4, c[0x0][0xb88] ;  /* 0x0002e20000047ab9 */ /* 0x000fe20000000a00 */
[----:B------:R-:W-:-:S04]  /*26270*/  IADD3 R4, P2, R9, R4, RZ ;  /* 0x0000000409047210 */ /* 0x000fc80007f5e0ff */
[----:B------:R-:W-:Y:S02]  /*26280*/  IADD3.X R5, R13, R5, R2, P2, !PT ;  /* 0x000000050d057210 */ /* 0x000fe400017fe402 */
[----:B------:R-:W-:Y:S02]  /*26290*/  SHF.R.S32.HI R2, RZ, 0x1f, R11 ;  /* 0x0000001fff027819 */ /* 0x000fe4000001140b */
[C---:B------:R-:W-:Y:S01]  /*262a0*/  IADD3 R9, P2, R20.reuse, 0x1000, RZ ;  /* 0x0000100014097810 */ /* 0x040fe20007f5e0ff */
[----:B------:R-:W-:Y:S01]  /*262b0*/  IMAD.WIDE.U32 R4, R11, UR4, R4 ;  /* 0x000000040b047c25 */ /* 0x000fe2000f8e0004 */
[----:B------:R-:W-:Y:S02]  /*262c0*/  IADD3 R13, P6, R20, 0x2000, RZ ;  /* 0x00002000140d7810 */ /* 0x000fe40007fde0ff */
[----:B------:R-:W-:Y:S01]  /*262d0*/  LOP3.LUT R8, R9, 0x380, RZ, 0xc0, !PT ;  /* 0x0000038009087812 */ /* 0x000fe200078ec0ff */
[----:B------:R-:W-:Y:S01]  /*262e0*/  IMAD R2, R2, UR4, RZ ;  /* 0x0000000402027c24 */ /* 0x000fe2000f8e02ff */
[----:B------:R-:W-:-:S02]  /*262f0*/  LOP3.LUT R12, R13, 0x380, RZ, 0xc0, !PT ;  /* 0x000003800d0c7812 */ /* 0x000fc400078ec0ff */
[----:B------:R-:W-:Y:S01]  /*26300*/  SHF.R.U64 R8, R8, 0x3, RZ ;  /* 0x0000000308087819 */ /* 0x000fe200000012ff */
[----:B------:R-:W-:Y:S01]  /*26310*/  IMAD R15, R11, UR5, R2 ;  /* 0x000000050b0f7c24 */ /* 0x000fe2000f8e0202 */
[----:B------:R-:W-:Y:S01]  /*26320*/  ULDC.64 UR4, c[0x0][0xb50] ;  /* 0x0002d40000047ab9 */ /* 0x000fe20000000a00 */
[----:B------:R-:W-:Y:S01]  /*26330*/  SHF.R.U64 R12, R12, 0x3, RZ ;  /* 0x000000030c0c7819 */ /* 0x000fe200000012ff */
[----:B------:R-:W-:Y:S01]  /*26340*/  IMAD R2, R7, R28, RZ ;  /* 0x0000001c07027224 */ /* 0x000fe200078e02ff */
[----:B------:R-:W-:Y:S01]  /*26350*/  LOP3.LUT R8, R8, R9, RZ, 0x3c, !PT ;  /* 0x0000000908087212 */ /* 0x000fe200078e3cff */
[----:B------:R-:W-:Y:S01]  /*26360*/  IMAD.IADD R5, R5, 0x1, R15 ;  /* 0x0000000105057824 */ /* 0x000fe200078e020f */
[----:B------:R-:W-:Y:S01]  /*26370*/  LEA R10, P3, R4, UR4, 0x2 ;  /* 0x00000004040a7c11 */ /* 0x000fe2000f8610ff */
[----:B------:R-:W-:Y:S01]  /*26380*/  IMAD.X R9, RZ, RZ, R21, P2 ;  /* 0x000000ffff097224 */ /* 0x000fe200010e0615 */
[----:B------:R-:W-:Y:S01]  /*26390*/  IADD3 R41, P2, R20, 0x6000, RZ ;  /* 0x0000600014297810 */ /* 0x000fe20007f5e0ff */
[----:B------:R-:W-:Y:S01]  /*263a0*/  IMAD.IADD R15, R14, 0x1, R178 ;  /* 0x000000010e0f7824 */ /* 0x000fe200078e02b2 */
[----:B------:R-:W-:Y:S01]  /*263b0*/  LEA.HI.X R4, R4, UR5, R5, 0x2, P3 ;  /* 0x0000000504047c11 */ /* 0x000fe200098f1405 */
[----:B------:R-:W-:Y:S01]  /*263c0*/  SHFL.IDX PT, R54, R10, RZ, 0x1c1f ;  /* 0x001c1fff0a367589 */ /* 0x000fe200000e0000 */
[----:B------:R-:W-:Y:S01]  /*263d0*/  IADD3 R37, P3, R20, 0x5000, RZ ;  /* 0x0000500014257810 */ /* 0x000fe20007f7e0ff */
[----:B------:R-:W-:Y:S01]  /*263e0*/  VIADD R5, R15, 0x8 ;  /* 0x000000080f057836 */ /* 0x000fe20000000000 */
[----:B------:R-:W-:Y:S01]  /*263f0*/  LOP3.LUT R40, R41, 0x380, RZ, 0xc0, !PT ;  /* 0x0000038029287812 */ /* 0x000fe200078ec0ff */
[----:B------:R-:W2:Y:S01]  /*26400*/  SHFL.IDX PT, R55, R4, RZ, 0x1c1f ;  /* 0x001c1fff04377589 */ /* 0x000ea200000e0000 */
[----:B------:R-:W-:Y:S01]  /*26410*/  LOP3.LUT R36, R37, 0x380, RZ, 0xc0, !PT ;  /* 0x0000038025247812 */ /* 0x000fe200078ec0ff */
[----:B------:R-:W-:Y:S01]  /*26420*/  ULDC.64 UR4, c[0x0][0xaa0] ;  /* 0x0002a80000047ab9 */ /* 0x000fe20000000a00 */
[----:B------:R-:W-:Y:S01]  /*26430*/  SHF.R.U64 R40, R40, 0x3, RZ ;  /* 0x0000000328287819 */ /* 0x000fe200000012ff */
[----:B------:R-:W-:Y:S01]  /*26440*/  SHFL.IDX PT, R58, R10, 0x1, 0x1c1f ;  /* 0x003c1f000a3a7f89 */ /* 0x000fe200000e0000 */
[----:B------:R-:W-:-:S02]  /*26450*/  SHF.R.U64 R36, R36, 0x3, RZ ;  /* 0x0000000324247819 */ /* 0x000fc400000012ff */
[----:B------:R-:W-:Y:S01]  /*26460*/  LOP3.LUT R40, R40, R41, RZ, 0x3c, !PT ;  /* 0x0000002928287212 */ /* 0x000fe200078e3cff */
[----:B------:R3:W4:Y:S01]  /*26470*/  SHFL.IDX PT, R59, R4, 0x1, 0x1c1f ;  /* 0x003c1f00043b7f89 */ /* 0x00072200000e0000 */
[----:B------:R-:W-:Y:S02]  /*26480*/  IADD3.X R41, RZ, R21, RZ, P2, !PT ;  /* 0x00000015ff297210 */ /* 0x000fe400017fe4ff */
[----:B------:R-:W-:Y:S02]  /*26490*/  IADD3 R61, P2, R20, 0xb000, RZ ;  /* 0x0000b000143d7810 */ /* 0x000fe40007f5e0ff */
[----:B------:R-:W-:Y:S01]  /*264a0*/  LOP3.LUT R36, R36, R37, RZ, 0x3c, !PT ;  /* 0x0000002524247212 */ /* 0x000fe200078e3cff */
[--C-:B------:R-:W-:Y:S01]  /*264b0*/  IMAD.X R37, RZ, RZ, R21.reuse, P3 ;  /* 0x000000ffff257224 */ /* 0x100fe200018e0615 */
[----:B------:R-:W-:Y:S01]  /*264c0*/  LOP3.LUT R12, R12, R13, RZ, 0x3c, !PT ;  /* 0x0000000d0c0c7212 */ /* 0x000fe200078e3cff */
[----:B------:R-:W-:Y:S01]  /*264d0*/  IMAD.X R13, RZ, RZ, R21, P6 ;  /* 0x000000ffff0d7224 */ /* 0x000fe200030e0615 */
[----:B------:R-:W-:-:S02]  /*264e0*/  IADD3 R57, P3, R20, 0xa000, RZ ;  /* 0x0000a00014397810 */ /* 0x000fc40007f7e0ff */
[----:B------:R-:W-:Y:S02]  /*264f0*/  LOP3.LUT R60, R61, 0x380, RZ, 0xc0, !PT ;  /* 0x000003803d3c7812 */ /* 0x000fe400078ec0ff */
[----:B------:R-:W-:Y:S02]  /*26500*/  IADD3 R45, P6, R20, 0x7000, RZ ;  /* 0x00007000142d7810 */ /* 0x000fe40007fde0ff */
[----:B------:R-:W-:Y:S02]  /*26510*/  LOP3.LUT R56, R57, 0x380, RZ, 0xc0, !PT ;  /* 0x0000038039387812 */ /* 0x000fe400078ec0ff */
[----:B------:R-:W-:Y:S02]  /*26520*/  SHF.R.U64 R60, R60, 0x3, RZ ;  /* 0x000000033c3c7819 */ /* 0x000fe400000012ff */
[----:B------:R-:W-:Y:S02]  /*26530*/  LOP3.LUT R44, R45, 0x380, RZ, 0xc0, !PT ;  /* 0x000003802d2c7812 */ /* 0x000fe400078ec0ff */
[----:B------:R-:W-:-:S02]  /*26540*/  SHF.R.U64 R56, R56, 0x3, RZ ;  /* 0x0000000338387819 */ /* 0x000fc400000012ff */
[----:B------:R-:W-:Y:S01]  /*26550*/  LOP3.LUT R60, R60, R61, RZ, 0x3c, !PT ;  /* 0x0000003d3c3c7212 */ /* 0x000fe200078e3cff */
[--C-:B------:R-:W-:Y:S01]  /*26560*/  IMAD.X R61, RZ, RZ, R21.reuse, P2 ;  /* 0x000000ffff3d7224 */ /* 0x100fe200010e0615 */
[----:B------:R-:W-:Y:S02]  /*26570*/  SHF.R.U64 R44, R44, 0x3, RZ ;  /* 0x000000032c2c7819 */ /* 0x000fe400000012ff */
[-C--:B------:R-:W-:Y:S02]  /*26580*/  ISETP.GE.OR P2, PT, R15, R2.reuse, P0 ;  /* 0x000000020f00720c */ /* 0x080fe40000746670 */
[----:B------:R-:W-:Y:S02]  /*26590*/  ISETP.GE.OR P0, PT, R5, R2, P0 ;  /* 0x000000020500720c */ /* 0x000fe40000706670 */
[----:B------:R-:W-:Y:S02]  /*265a0*/  LOP3.LUT R56, R56, R57, RZ, 0x3c, !PT ;  /* 0x0000003938387212 */ /* 0x000fe400078e3cff */
[----:B------:R-:W-:Y:S01]  /*265b0*/  LOP3.LUT R44, R44, R45, RZ, 0x3c, !PT ;  /* 0x0000002d2c2c7212 */ /* 0x000fe200078e3cff */
[----:B------:R-:W-:Y:S01]  /*265c0*/  IMAD.X R45, RZ, RZ, R21, P6 ;  /* 0x000000ffff2d7224 */ /* 0x000fe200030e0615 */
[----:B------:R-:W-:-:S02]  /*265d0*/  IADD3.X R57, RZ, R21, RZ, P3, !PT ;  /* 0x00000015ff397210 */ /* 0x000fc40001ffe4ff */
[C---:B------:R-:W-:Y:S02]  /*265e0*/  IADD3 R7, P3, R20.reuse, 0xf000, RZ ;  /* 0x0000f00014077810 */ /* 0x040fe40007f7e0ff */
[C---:B------:R-:W-:Y:S01]  /*265f0*/  IADD3 R65, P6, R20.reuse, 0xc000, RZ ;  /* 0x0000c00014417810 */ /* 0x040fe20007fde0ff */
[----:B--2---:R-:W-:Y:S01]  /*26600*/  @!P2 ST.E desc[UR60][R54.64], R6 ;  /* 0x000000063600a985 */ /* 0x004fe2000c10193c */
[----:B------:R-:W-:Y:S02]  /*26610*/  LOP3.LUT R11, R20, 0x380, RZ, 0xc0, !PT ;  /* 0x00000380140b7812 */ /* 0x000fe400078ec0ff */
[----:B---3--:R-:W-:Y:S01]  /*26620*/  LOP3.LUT R4, R7, 0x380, RZ, 0xc0, !PT ;  /* 0x0000038007047812 */ /* 0x008fe200078ec0ff */
[----:B----4-:R2:W-:Y:S01]  /*26630*/  @!P0 ST.E desc[UR60][R58.64], R0 ;  /* 0x000000003a008985 */ /* 0x0105e2000c10193c */
[----:B------:R-:W-:Y:S02]  /*26640*/  LOP3.LUT R64, R65, 0x380, RZ, 0xc0, !PT ;  /* 0x0000038041407812 */ /* 0x000fe400078ec0ff */
[----:B------:R-:W-:Y:S01]  /*26650*/  SHF.R.U64 R11, R11, 0x3, RZ ;  /* 0x000000030b0b7819 */ /* 0x000fe200000012ff */
[----:B------:R-:W5:Y:S01]  /*26660*/  LD.E.128 R12, desc[UR60][R12.64] ;  /* 0x0000003c0c0c7980 */ /* 0x000f62000c101d00 */
[----:B------:R-:W-:-:S02]  /*26670*/  SHF.R.U64 R4, R4, 0x3, RZ ;  /* 0x0000000304047819 */ /* 0x000fc400000012ff */
[----:B------:R-:W-:Y:S01]  /*26680*/  SHF.R.U64 R64, R64, 0x3, RZ ;  /* 0x0000000340407819 */ /* 0x000fe200000012ff */
[----:B------:R-:W5:Y:S01]  /*26690*/  LD.E.128 R24, desc[UR60][R24.64] ;  /* 0x0000003c18187980 */ /* 0x000f62000c101d00 */
[----:B------:R-:W-:Y:S02]  /*266a0*/  LOP3.LUT R20, R11, R20, RZ, 0x3c, !PT ;  /* 0x000000140b147212 */ /* 0x000fe400078e3cff */
[----:B------:R-:W-:Y:S01]  /*266b0*/  LOP3.LUT R64, R64, R65, RZ, 0x3c, !PT ;  /* 0x0000004140407212 */ /* 0x000fe200078e3cff */
[----:B--2---:R-:W-:Y:S01]  /*266c0*/  IMAD R0, R3, UR4, RZ ;  /* 0x0000000403007c24 */ /* 0x004fe2000f8e02ff */
[----:B------:R-:W-:Y:S01]  /*266d0*/  LOP3.LUT R76, R4, R7, RZ, 0x3c, !PT ;  /* 0x00000007044c7212 */ /* 0x000fe200078e3cff */
[----:B------:R-:W5:Y:S01]  /*266e0*/  LD.E.128 R8, desc[UR60][R8.64] ;  /* 0x0000003c08087980 */ /* 0x000f62000c101d00 */
[-C--:B------:R-:W-:Y:S01]  /*266f0*/  IADD3.X R65, RZ, R21.reuse, RZ, P6, !PT ;  /* 0x00000015ff417210 */ /* 0x080fe200037fe4ff */
[----:B------:R-:W-:Y:S01]  /*26700*/  IMAD R3, R81, UR5, R0 ;  /* 0x0000000551037c24 */ /* 0x000fe2000f8e0200 */
[----:B------:R-:W-:Y:S01]  /*26710*/  IADD3.X R77, RZ, R21, RZ, P3, !PT ;  /* 0x00000015ff4d7210 */ /* 0x000fe20001ffe4ff */
[----:B------:R2:W5:Y:S01]  /*26720*/  LD.E.128 R4, desc[UR60][R20.64] ;  /* 0x0000003c14047980 */ /* 0x000562000c101d00 */
[----:B0-----:R-:W-:-:S03]  /*26730*/  @P1 IMAD.HI.U32 R0, R85, R86, RZ ;  /* 0x0000005655001227 */ /* 0x001fc600078e00ff */
[----:B------:R-:W5:Y:S04]  /*26740*/  LD.E.128 R32, desc[UR60][R32.64] ;  /* 0x0000003c20207980 */ /* 0x000f68000c101d00 */
[----:B------:R-:W5:Y:S01]  /*26750*/  LD.E.128 R36, desc[UR60][R36.64] ;  /* 0x0000003c24247980 */ /* 0x000f62000c101d00 */
[----:B--2---:R-:W-:Y:S01]  /*26760*/  IMAD.WIDE.U32 R20, R81, UR4, RZ ;  /* 0x0000000451147c25 */ /* 0x004fe2000f8e00ff */
[----:B------:R-:W-:Y:S02]  /*26770*/  ULDC.64 UR4, c[0x0][0xae8] ;  /* 0x0002ba0000047ab9 */ /* 0x000fe40000000a00 */
[----:B------:R-:W5:Y:S01]  /*26780*/  LD.E.128 R40, desc[UR60][R40.64] ;  /* 0x0000003c28287980 */ /* 0x000f62000c101d00 */
[----:B------:R-:W-:Y:S02]  /*26790*/  IMAD.IADD R21, R21, 0x1, R3 ;  /* 0x0000000115157824 */ /* 0x000fe400078e0203 */
[----:B------:R-:W-:Y:S01]  /*267a0*/  IMAD R84, R84, UR4, RZ ;  /* 0x0000000454547c24 */ /* 0x000fe2000f8e02ff */
[----:B------:R-:W5:Y:S01]  /*267b0*/  LD.E.128 R44, desc[UR60][R44.64] ;  /* 0x0000003c2c2c7980 */ /* 0x000f62000c101d00 */
[----:B------:R-:W-:-:S03]  /*267c0*/  IMAD.WIDE.U32 R20, R88, UR4, R20 ;  /* 0x0000000458147c25 */ /* 0x000fc6000f8e0014 */
[----:B------:R-:W5:Y:S01]  /*267d0*/  LD.E.128 R48, desc[UR60][R48.64] ;  /* 0x0000003c30307980 */ /* 0x000f62000c101d00 */
[----:B------:R-:W-:Y:S01]  /*267e0*/  IMAD R3, R88, UR5, R84 ;  /* 0x0000000558037c24 */ /* 0x000fe2000f8e0254 */
[----:B------:R-:W-:Y:S02]  /*267f0*/  ULDC.64 UR4, c[0x0][0xaf0] ;  /* 0x0002bc0000047ab9 */ /* 0x000fe40000000a00 */
[----:B------:R-:W-:Y:S01]  /*26800*/  IMAD R81, R82, UR4, RZ ;  /* 0x0000000452517c24 */ /* 0x000fe2000f8e02ff */
[----:B------:R-:W5:Y:S01]  /*26810*/  LD.E.128 R52, desc[UR60][R52.64] ;  /* 0x0000003c34347980 */ /* 0x000f62000c101d00 */
[----:B------:R-:W-:Y:S02]  /*26820*/  IMAD.IADD R21, R21, 0x1, R3 ;  /* 0x0000000115157824 */ /* 0x000fe400078e0203 */
[----:B------:R-:W-:Y:S01]  /*26830*/  IMAD.MOV.U32 R3, RZ, RZ, R85 ;  /* 0x000000ffff037224 */ /* 0x000fe200078e0055 */
[----:B-1----:R-:W-:Y:S01]  /*26840*/  @P1 SHF.R.U32.HI R3, RZ, R87, R0 ;  /* 0x00000057ff031219 */ /* 0x002fe20000011600 */
[C---:B------:R-:W-:Y:S01]  /*26850*/  IMAD R83, R80.reuse, UR5, R81 ;  /* 0x0000000550537c24 */ /* 0x040fe2000f8e0251 */
[----:B------:R-:W5:Y:S01]  /*26860*/  LD.E.128 R56, desc[UR60][R56.64] ;  /* 0x0000003c38387980 */ /* 0x000f62000c101d00 */
[----:B------:R-:W-:Y:S01]  /*26870*/  IMAD.WIDE.U32 R80, R80, UR4, R20 ;  /* 0x0000000450507c25 */ /* 0x000fe2000f8e0014 */
[----:B------:R-:W-:Y:S01]  /*26880*/  SHF.R.S32.HI R0, RZ, 0x1f, R3 ;  /* 0x0000001fff007819 */ /* 0x000fe20000011403 */
[----:B------:R-:W-:Y:S01]  /*26890*/  ULDC.64 UR4, c[0x0][0xae0] ;  /* 0x0002b80000047ab9 */ /* 0x000fe20000000a00 */
[----:B------:R-:W-:Y:S01]  /*268a0*/  IADD3 R21, -R3, RZ, RZ ;  /* 0x000000ff03157210 */ /* 0x000fe20007ffe1ff */
[----:B------:R-:W-:Y:S01]  /*268b0*/  IMAD.IADD R81, R81, 0x1, R83 ;  /* 0x0000000151517824 */ /* 0x000fe200078e0253 */
[----:B------:R-:W5:Y:S01]  /*268c0*/  LD.E.128 R60, desc[UR60][R60.64] ;  /* 0x0000003c3c3c7980 */ /* 0x000f62000c101d00 */
[----:B------:R-:W-:-:S02]  /*268d0*/  IMAD R0, R0, UR4, RZ ;  /* 0x0000000400007c24 */ /* 0x000fc4000f8e02ff */
[----:B------:R-:W-:Y:S01]  /*268e0*/  IMAD R83, R28, R21, R85 ;  /* 0x000000151c537224 */ /* 0x000fe200078e0255 */
[----:B------:R-:W5:Y:S01]  /*268f0*/  LD.E.128 R64, desc[UR60][R64.64] ;  /* 0x0000003c40407980 */ /* 0x000f62000c101d00 */
[C---:B------:R-:W-:Y:S02]  /*26900*/  IMAD R85, R3.reuse, UR5, R0 ;  /* 0x0000000503557c24 */ /* 0x040fe4000f8e0200 */
[----:B------:R-:W-:Y:S01]  /*26910*/  IMAD.WIDE.U32 R20, R3, UR4, R80 ;  /* 0x0000000403147c25 */ /* 0x000fe2000f8e0050 */
[----:B------:R-:W5:Y:S01]  /*26920*/  LD.E.128 R68, desc[UR60][R68.64] ;  /* 0x0000003c44447980 */ /* 0x000f62000c101d00 */
[----:B------:R-:W-:Y:S01]  /*26930*/  SHF.R.S32.HI R0, RZ, 0x1f, R83 ;  /* 0x0000001fff007819 */ /* 0x000fe20000011453 */
[----:B------:R-:W-:Y:S02]  /*26940*/  ULDC.64 UR4, c[0x0][0xad8] ;  /* 0x0002b60000047ab9 */ /* 0x000fe40000000a00 */
        /* <DEDUP_REMOVED lines=10> */
[----:B------:R-:W-:Y:S02]  /*269f0*/  IMAD.IADD R87, R220, 0x1, R178 ;  /* 0x00000001dc577824 */ /* 0x000fe400078e02b2 */
        /* <DEDUP_REMOVED lines=8> */
[-C--:B------:R-:W-:Y:S02]  /*26a80*/  ISETP.GE.AND P1, PT, R3, R2.reuse, PT ;  /* 0x000000020300720c */ /* 0x080fe40003f26270 */
[----:B------:R-:W-:Y:S02]  /*26a90*/  IADD3 R3, R87, 0x40, RZ ;  /* 0x0000004057037810 */ /* 0x000fe40007ffe0ff */
[----:B------:R-:W-:Y:S02]  /*26aa0*/  LEA.HI.X R86, R20, UR5, R21, 0x1, P3 ;  /* 0x0000000514567c11 */ /* 0x000fe400098f0c15 */
[----:B------:R-:W-:Y:S01]  /*26ab0*/  PRMT R0, RZ, 0x654, R0 ;  /* 0x00000654ff007816 */ /* 0x000fe20000000000 */
[----:B0-----:R0:W1:Y:S01]  /*26ac0*/  SHFL.IDX PT, R84, R28, RZ, 0x181f ;  /* 0x00181fff1c547589 */ /* 0x00106200000e0000 */
[----:B------:R-:W-:Y:S02]  /*26ad0*/  ISETP.GE.AND P0, PT, R3, R2, PT ;  /* 0x000000020300720c */ /* 0x000fe40003f06270 */
[----:B------:R0:W-:Y:S01]  /*26ae0*/  SYNCS.ARRIVE.TRANS64.RED.A1T0 RZ, [R0+URZ], RZ ;  /* 0x000000ff00ff79a7 */ /* 0x0001e2000810043f */
[----:B------:R0:W2:Y:S01]  /*26af0*/  SHFL.IDX PT, R3, R86, RZ, 0x181f ;  /* 0x00181fff56037589 */ /* 0x0000a200000e0000 */
        /* <DEDUP_REMOVED lines=18> */
.L_x_2940:
[----:B------:R-:W-:Y:S05]  /*26c20*/  BSYNC B1 ;  /* 0x0000000000017941 */ /* 0x000fea0003800000 */
.L_x_2939:
        /* <DEDUP_REMOVED lines=21> */
.L_x_2942:
[----:B------:R-:W-:Y:S05]  /*26d80*/  BSYNC B1 ;  /* 0x0000000000017941 */ /* 0x000fea0003800000 */
.L_x_2941:
        /* <DEDUP_REMOVED lines=11> */
[-C--:B------:R-:W-:Y:S02]  /*26e40*/  @!P1 LEA R8, P4, R18, R10.reuse, 0x1 ;  /* 0x0000000a12089211 */ /* 0x080fe400078808ff */
[-C--:B0-----:R-:W-:Y:S02]  /*26e50*/  @!P3 LEA.HI.X R5, R16, R3.reuse, R17, 0x1, P6 ;  /* 0x000000031005b211 */ /* 0x081fe400030f0c11 */
        /* <DEDUP_REMOVED lines=8> */
.L_x_2944:
[----:B------:R-:W-:Y:S05]  /*26ee0*/  BSYNC B1 ;  /* 0x0000000000017941 */ /* 0x000fea0003800000 */
.L_x_2943:
[----:B0-----:R-:W-:Y:S01]  /*26ef0*/  VIADD R3, R87, 0x60 ;  /* 0x0000006057037836 */ /* 0x001fe20000000000 */
[----:B------:R0:W0:Y:S04]  /*26f00*/  SHFL.IDX PT, R9, R86, 0x3, 0x181f ;  /* 0x00781f0056097f89 */ /* 0x00002800000e0000 */
[----:B------:R-:W-:Y:S01]  /*26f10*/  ISETP.GE.AND P0, PT, R3, R2, PT ;  /* 0x000000020300720c */ /* 0x000fe20003f06270 */
[----:B--2-4-:R-:W2:-:S12]  /*26f20*/  SHFL.IDX PT, R28, R28, 0x3, 0x181f ;  /* 0x00781f001c1c7f89 */ /* 0x014e9800000e0000 */
[----:B------:R-:W-:Y:S05]  /*26f30*/  @P0 BRA `(.L_x_2945) ;  /* 0x0000000c00ac0947 */ /* 0x000fea0003800000 */
[----:B------:R-:W-:Y:S02]  /*26f40*/  ULDC UR4, c[0x0][0xac8] ;  /* 0x0002b20000047ab9 */ /* 0x000fe40000000800 */
[----:B------:R-:W-:Y:S02]  /*26f50*/  ISETP.GE.AND P3, PT, R16, UR4, PT ;  /* 0x0000000410007c0c */ /* 0x000fe4000bf66270 */
[----:B------:R-:W-:Y:S02]  /*26f60*/  ISETP.GE.AND P4, PT, R213, UR4, PT ;  /* 0x00000004d5007c0c */ /* 0x000fe4000bf86270 */
[----:B------:R-:W-:-:S09]  /*26f70*/  ISETP.GE.AND P5, PT, R18, UR4, PT ;  /* 0x0000000412007c0c */ /* 0x000fd2000bfa6270 */
[-C--:B--2---:R-:W-:Y:S02]  /*26f80*/  @!P3 LEA R2, P0, R16, R28.reuse, 0x1 ;  /* 0x0000001c1002b211 */ /* 0x084fe400078008ff */
[CC--:B------:R-:W-:Y:S02]  /*26f90*/  @!P4 LEA R4, P1, R23.reuse, R28.reuse, 0x1 ;  /* 0x0000001c1704c211 */ /* 0x0c0fe400078208ff */
        /* <DEDUP_REMOVED lines=13> */
.L_x_2937:
[----:B------:R-:W2:Y:S01]  /*27070*/  LDL R11, [R1+0x7c] ;  /* 0x00007c00010b7983 */ /* 0x000ea20000100800 */
[----:B------:R-:W-:Y:S01]  /*27080*/  ULDC.64 UR4, c[0x0][0xc00] ;  /* 0x0003000000047ab9 */ /* 0x000fe20000000a00 */
[----:B------:R-:W-:Y:S01]  /*27090*/  IMAD.MOV.U32 R6, RZ, RZ, RZ ;  /* 0x000000ffff067224 */ /* 0x000fe200078e00ff */
[----:B------:R-:W-:Y:S01]  /*270a0*/  ISETP.NE.U32.AND P0, PT, RZ, UR4, PT ;  /* 0x00000004ff007c0c */ /* 0x000fe2000bf05070 */
[----:B------:R-:W3:Y:S03]  /*270b0*/  LDC R25, c[0x0][0xbe8] ;  /* 0x0002fa00ff197b82 */ /* 0x000ee60000000800 */
[----:B------:R-:W-:Y:S02]  /*270c0*/  ISETP.NE.AND.EX P0, PT, RZ, UR5, PT, P0 ;  /* 0x00000005ff007c0c */ /* 0x000fe4000bf05300 */
[----:B--2---:R-:W-:Y:S02]  /*270d0*/  SHF.L.U32 R4, R11, 0x2, RZ ;  /* 0x000000020b047819 */ /* 0x004fe400000006ff */
[----:B------:R-:W-:-:S02]  /*270e0*/  SHF.R.S32.HI R12, RZ, 0x1f, R11 ;  /* 0x0000001fff0c7819 */ /* 0x000fc4000001140b */
        /* <DEDUP_REMOVED lines=9> */
[----:B------:R-:W-:Y:S01]  /*27180*/  @P1 IADD3.X R5, R0, UR5, RZ, P2, !PT ;  /* 0x0000000500051c10 */ /* 0x000fe200097fe4ff */
[----:B------:R-:W-:-:S06]  /*27190*/  IMAD.U32 R0, RZ, RZ, UR4 ;  /* 0x00000004ff007e24 */ /* 0x000fcc000f8e00ff */
[----:B------:R2:W5:Y:S01]  /*271a0*/  @P1 LDG.E R0, desc[UR60][R4.64] ;  /* 0x0000003c04001981 */ /* 0x000562000c1e1900 */
[----:B---3--:R-:W-:Y:S01]  /*271b0*/  ISETP.NE.AND P2, PT, R25, 0x1, PT ;  /* 0x000000011900780c */ /* 0x008fe20003f45270 */
[----:B------:R-:W3:Y:S01]  /*271c0*/  S2R R8, SR_TID.X ;  /* 0x0000000000087919 */ /* 0x000ee20000002100 */
[----:B------:R-:W4:Y:S11]  /*271d0*/  S2R R9, SR_TID.X ;  /* 0x0000000000097919 */ /* 0x000f360000002100 */
[----:B------:R-:W0:Y:S01]  /*271e0*/  @P2 LDC R14, c[0x0][0xbec] ;  /* 0x0002fb00ff0e2b82 */ /* 0x000e220000000800 */
[----:B---3--:R-:W-:-:S04]  /*271f0*/  IADD3 R7, R8, -0x80, RZ ;  /* 0xffffff8008077810 */ /* 0x008fc80007ffe0ff */
[----:B------:R-:W-:Y:S01]  /*27200*/  ISETP.GE.AND P3, PT, R7, 0x80, PT ;  /* 0x000000800700780c */ /* 0x000fe20003f66270 */
[----:B----4-:R-:W-:Y:S01]  /*27210*/  VIADD R20, R9, 0xffffff80 ;  /* 0xffffff8009147836 */ /* 0x010fe20000000000 */
[----:B--2---:R-:W-:Y:S11]  /*27220*/  @P1 BRA `(.L_x_2946) ;  /* 0x0000000000101947 */ /* 0x004ff60003800000 */
[----:B------:R-:W-:Y:S05]  /*27230*/  @!P0 BRA `(.L_x_2946) ;  /* 0x00000000000c8947 */ /* 0x000fea0003800000 */
[----:B------:R-:W2:Y:S04]  /*27240*/  LDG.E R5, desc[UR60][R2.64] ;  /* 0x0000003c02057981 */ /* 0x000ea8000c1e1900 */
[----:B-----5:R-:W2:Y:S02]  /*27250*/  LDG.E R0, desc[UR60][R2.64+0x4] ;  /* 0x0000043c02007981 */ /* 0x020ea4000c1e1900 */
[----:B--2---:R-:W-:-:S07]  /*27260*/  IMAD.IADD R0, R0, 0x1, -R5 ;  /* 0x0000000100007824 */ /* 0x004fce00078e0a05 */
.L_x_2946:
[----:B------:R-:W2:Y:S04]  /*27270*/  LDL R27, [R1+0x80] ;  /* 0x00008000011b7983 */ /* 0x000ea80000100800 */
[----:B------:R3:W5:Y:S01]  /*27280*/  LDL R26, [R1+0x68] ;  /* 0x00006800011a7983 */ /* 0x0007620000100800 */
[----:B------:R-:W-:Y:S01]  /*27290*/  SHF.R.S32.HI R3, RZ, 0x1f, R20 ;  /* 0x0000001fff037819 */ /* 0x000fe20000011414 */
[----:B------:R-:W-:Y:S01]  /*272a0*/  BSSY B1, `(.L_x_2947) ;  /* 0x000002d000017945 */ /* 0x000fe20003800000 */
[----:B------:R-:W-:Y:S02]  /*272b0*/  SEL R13, R11, RZ, !P0 ;  /* 0x000000ff0b0d7207 */ /* 0x000fe40004000000 */
[----:B------:R-:W-:Y:S02]  /*272c0*/  SEL R12, R12, RZ, !P0 ;  /* 0x000000ff0c0c7207 */ /* 0x000fe40004000000 */
[----:B------:R-:W-:-:S02]  /*272d0*/  LEA.HI R24, R3, R20, RZ, 0x3 ;  /* 0x0000001403187211 */ /* 0x000fc400078f18ff */
[----:B-----5:R-:W-:Y:S02]  /*272e0*/  SHF.R.S32.HI R11, RZ, 0x1f, R6 ;  /* 0x0000001fff0b7819 */ /* 0x020fe40000011406 */
[----:B--2---:R-:W-:Y:S01]  /*272f0*/  SHF.R.S32.HI R10, RZ, 0x1f, R27 ;  /* 0x0000001fff0a7819 */ /* 0x004fe2000001141b */
[----:B---3--:R-:W-:Y:S06]  /*27300*/  @P3 BRA `(.L_x_2948) ;  /* 0x0000000000983947 */ /* 0x008fec0003800000 */
[----:B------:R-:W2:Y:S01]  /*27310*/  LDC R9, c[0x0][0xbe8] ;  /* 0x0002fa00ff097b82 */ /* 0x000ea20000000800 */
[----:B------:R-:W-:Y:S01]  /*27320*/  IADD3 R8, R26, -0x80, R8 ;  /* 0xffffff801a087810 */ /* 0x000fe20007ffe008 */
[----:B--2---:R-:W-:-:S05]  /*27330*/  IMAD R2, R0, R9, RZ ;  /* 0x0000000900027224 */ /* 0x004fca00078e02ff */
[----:B------:R-:W-:-:S13]  /*27340*/  ISETP.GE.AND P0, PT, R8, R2, PT ;  /* 0x000000020800720c */ /* 0x000fda0003f06270 */
[----:B------:R-:W-:Y:S05]  /*27350*/  @P0 BRA `(.L_x_2948) ;  /* 0x0000000000840947 */ /* 0x000fea0003800000 */
[----:B------:R-:W-:Y:S01]  /*27360*/  ISETP.NE.AND P0, PT, R9, 0x1, PT ;  /* 0x000000010900780c */ /* 0x000fe20003f05270 */
[----:B------:R-:W-:Y:S01]  /*27370*/  ULDC.64 UR4, c[0x0][0xb90] ;  /* 0x0002e40000047ab9 */ /* 0x000fe20000000a00 */
[----:B------:R-:W-:Y:S01]  /*27380*/  IMAD.MOV.U32 R2, RZ, RZ, R6 ;  /* 0x000000ffff027224 */ /* 0x000fe200078e0006 */
[----:B------:R-:W-:Y:S01]  /*27390*/  MOV R5, R8 ;  /* 0x0000000800057202 */ /* 0x000fe20000000f00 */
[----:B------:R-:W-:Y:S02]  /*273a0*/  IMAD R7, R10, UR4, RZ ;  /* 0x000000040a077c24 */ /* 0x000fe4000f8e02ff */
[----:B------:R-:W-:Y:S02]  /*273b0*/  IMAD.MOV.U32 R3, RZ, RZ, R11 ;  /* 0x000000ffff037224 */ /* 0x000fe400078e000b */
[C---:B------:R-:W-:Y:S02]  /*273c0*/  IMAD R7, R27.reuse, UR5, R7 ;  /* 0x000000051b077c24 */ /* 0x040fe4000f8e0207 */
[----:B------:R-:W-:Y:S01]  /*273d0*/  IMAD.WIDE.U32 R2, R27, UR4, R2 ;  /* 0x000000041b027c25 */ /* 0x000fe2000f8e0002 */
[----:B------:R-:W-:-:S02]  /*273e0*/  ULDC.64 UR4, c[0x0][0xb98] ;  /* 0x0002e60000047ab9 */ /* 0x000fc40000000a00 */
[----:B------:R-:W2:Y:S02]  /*273f0*/  @P0 LDC R15, c[0x0][0xbec] ;  /* 0x0002fb00ff0f0b82 */ /* 0x000ea40000000800 */
[----:B------:R-:W-:-:S03]  /*27400*/  IADD3 R3, R3, R7, RZ ;  /* 0x0000000703037210 */ /* 0x000fc60007ffe0ff */
[----:B------:R-:W-:-:S03]  /*27410*/  IMAD.WIDE.U32 R2, R13, UR4, R2 ;  /* 0x000000040d027c25 */ /* 0x000fc6000f8e0002 */
[----:B------:R-:W3:Y:S01]  /*27420*/  @P0 LDC R21, c[0x0][0xbf0] ;  /* 0x0002fc00ff150b82 */ /* 0x000ee20000000800 */
[----:B--2---:R-:W-:-:S05]  /*27430*/  @P0 IMAD.HI.U32 R4, R8, R15, RZ ;  /* 0x0000000f08040227 */ /* 0x004fca00078e00ff */
[----:B---3--:R-:W-:Y:S01]  /*27440*/  @P0 SHF.R.U32.HI R5, RZ, R21, R4 ;  /* 0x00000015ff050219 */ /* 0x008fe20000011604 */
        /* <DEDUP_REMOVED lines=15> */
[----:B------:R-:W-:Y:S02]  /*27540*/  LEA.HI.X R5, R2, UR5, R3, 0x2, P0 ;  /* 0x0000000502057c11 */ /* 0x000fe400080f1403 */
[----:B------:R-:W-:-:S05]  /*27550*/  MOV R3, 0xff800000 ;  /* 0xff80000000037802 */ /* 0x000fca0000000f00 */
[----:B------:R2:W-:Y:S02]  /*27560*/  STG.E desc[UR60][R4.64], R3 ;  /* 0x0000000304007986 */ /* 0x0005e4000c10193c */
.L_x_2948:
[----:B------:R-:W-:Y:S05]  /*27570*/  BSYNC B1 ;  /* 0x0000000000017941 */ /* 0x000fea0003800000 */
.L_x_2947:
[----:B------:R-:W3:Y:S01]  /*27580*/  @P2 LDC R15, c[0x0][0xbf0] ;  /* 0x0002fc00ff0f2b82 */ /* 0x000ee20000000800 */
[----:B------:R-:W-:Y:S01]  /*27590*/  ULDC.64 UR4, c[0x0][0xaa0] ;  /* 0x0002a80000047ab9 */ /* 0x000fe20000000a00 */
[----:B--2---:R-:W-:Y:S01]  /*275a0*/  LOP3.LUT R5, R24, 0xfffffff8, RZ, 0xc0, !PT ;  /* 0xfffffff818057812 */ /* 0x004fe200078ec0ff */
[----:B------:R-:W-:Y:S01]  /*275b0*/  IMAD R3, R11, UR4, RZ ;  /* 0x000000040b037c24 */ /* 0x000fe2000f8e02ff */
[----:B------:R-:W-:Y:S03]  /*275c0*/  BSSY B1, `(.L_x_2949) ;  /* 0x0000040000017945 */ /* 0x000fe60003800000 */
[----:B------:R-:W-:Y:S02]  /*275d0*/  IMAD.IADD R7, R20, 0x1, -R5 ;  /* 0x0000000114077824 */ /* 0x000fe400078e0a05 */
[C---:B------:R-:W-:Y:S02]  /*275e0*/  IMAD R5, R6.reuse, UR5, R3 ;  /* 0x0000000506057c24 */ /* 0x040fe4000f8e0203 */
[----:B------:R-:W-:Y:S01]  /*275f0*/  IMAD.WIDE.U32 R2, R6, UR4, RZ ;  /* 0x0000000406027c25 */ /* 0x000fe2000f8e00ff */
[----:B------:R-:W-:-:S03]  /*27600*/  ULDC.64 UR4, c[0x0][0xae8] ;  /* 0x0002ba0000047ab9 */ /* 0x000fc60000000a00 */
[----:B------:R-:W-:Y:S01]  /*27610*/  IMAD R4, R7, 0x20, R220 ;  /* 0x0000002007047824 */ /* 0x000fe200078e02dc */
[----:B------:R-:W-:Y:S01]  /*27620*/  IADD3 R3, R3, R5, RZ ;  /* 0x0000000503037210 */ /* 0x000fe20007ffe0ff */
[----:B------:R-:W-:Y:S02]  /*27630*/  IMAD R6, R10, UR4, RZ ;  /* 0x000000040a067c24 */ /* 0x000fe4000f8e02ff */
[----:B------:R-:W-:Y:S02]  /*27640*/  IMAD.IADD R9, R26, 0x1, R4 ;  /* 0x000000011a097824 */ /* 0x000fe400078e0204 */
[C---:B------:R-:W-:Y:S02]  /*27650*/  IMAD R7, R27.reuse, UR5, R6 ;  /* 0x000000051b077c24 */ /* 0x040fe4000f8e0206 */
[----:B------:R-:W-:Y:S01]  /*27660*/  IMAD.WIDE.U32 R2, R27, UR4, R2 ;  /* 0x000000041b027c25 */ /* 0x000fe2000f8e0002 */
[----:B------:R-:W-:-:S03]  /*27670*/  ULDC.64 UR4, c[0x0][0xaf0] ;  /* 0x0002bc0000047ab9 */ /* 0x000fc60000000a00 */
[----:B0-----:R-:W-:Y:S01]  /*27680*/  @P2 IMAD.HI.U32 R4, R9, R14, RZ ;  /* 0x0000000e09042227 */ /* 0x001fe200078e00ff */
[----:B------:R-:W-:-:S03]  /*27690*/  IADD3 R3, R3, R7, RZ ;  /* 0x0000000703037210 */ /* 0x000fc60007ffe0ff */
[----:B------:R-:W-:Y:S01]  /*276a0*/  IMAD.MOV.U32 R5, RZ, RZ, R9 ;  /* 0x000000ffff057224 */ /* 0x000fe200078e0009 */
[----:B---3--:R-:W-:Y:S01]  /*276b0*/  @P2 SHF.R.U32.HI R5, RZ, R15, R4 ;  /* 0x0000000fff052219 */ /* 0x008fe20000011604 */
[----:B------:R-:W-:Y:S02]  /*276c0*/  IMAD R6, R12, UR4, RZ ;  /* 0x000000040c067c24 */ /* 0x000fe4000f8e02ff */
[----:B------:R-:W-:Y:S01]  /*276d0*/  IMAD.WIDE.U32 R2, R13, UR4, R2 ;  /* 0x000000040d027c25 */ /* 0x000fe2000f8e0002 */
[----:B------:R-:W-:-:S03]  /*276e0*/  SHF.R.S32.HI R4, RZ, 0x1f, R5 ;  /* 0x0000001fff047819 */ /* 0x000fc60000011405 */
[----:B------:R-:W-:Y:S01]  /*276f0*/  IMAD R7, R13, UR5, R6 ;  /* 0x000000050d077c24 */ /* 0x000fe2000f8e0206 */
[----:B------:R-:W-:Y:S01]  /*27700*/  ULDC.64 UR4, c[0x0][0xae0] ;  /* 0x0002b80000047ab9 */ /* 0x000fe20000000a00 */
[----:B------:R-:W-:Y:S02]  /*27710*/  IMAD.MOV R6, RZ, RZ, -R5 ;  /* 0x000000ffff067224 */ /* 0x000fe400078e0a05 */
[----:B------:R-:W-:Y:S02]  /*27720*/  IMAD.IADD R3, R3, 0x1, R7 ;  /* 0x0000000103037824 */ /* 0x000fe400078e0207 */
[----:B------:R-:W-:Y:S02]  /*27730*/  IMAD R4, R4, UR4, RZ ;  /* 0x0000000404047c24 */ /* 0x000fe4000f8e02ff */
[----:B------:R-:W-:Y:S02]  /*27740*/  IMAD R7, R25, R6, R9 ;  /* 0x0000000619077224 */ /* 0x000fe400078e0209 */
[----:B------:R-:W-:-:S02]  /*27750*/  IMAD R9, R5, UR5, R4 ;  /* 0x0000000505097c24 */ /* 0x000fc4000f8e0204 */
[----:B------:R-:W-:Y:S01]  /*27760*/  IMAD.WIDE.U32 R2, R5, UR4, R2 ;  /* 0x0000000405027c25 */ /* 0x000fe2000f8e0002 */
[----:B------:R-:W-:Y:S01]  /*27770*/  SHF.R.S32.HI R4, RZ, 0x1f, R7 ;  /* 0x0000001fff047819 */ /* 0x000fe20000011407 */
[----:B------:R-:W-:Y:S02]  /*27780*/  ULDC.64 UR4, c[0x0][0xad8] ;  /* 0x0002b60000047ab9 */ /* 0x000fe40000000a00 */
[----:B------:R-:W-:Y:S01]  /*27790*/  IMAD.IADD R6, R220, 0x1, R26 ;  /* 0x00000001dc067824 */ /* 0x000fe200078e021a */
[----:B------:R-:W-:Y:S01]  /*277a0*/  IADD3 R3, R3, R9, RZ ;  /* 0x0000000903037210 */ /* 0x000fe20007ffe0ff */
[----:B------:R-:W-:Y:S02]  /*277b0*/  IMAD R4, R4, UR4, RZ ;  /* 0x0000000404047c24 */ /* 0x000fe4000f8e02ff */
[----:B------:R-:W-:Y:S02]  /*277c0*/  IMAD R25, R0, R25, RZ ;  /* 0x0000001900197224 */ /* 0x000fe400078e02ff */
[----:B------:R-:W-:-:S02]  /*277d0*/  IMAD R5, R7, UR5, R4 ;  /* 0x0000000507057c24 */ /* 0x000fc4000f8e0204 */
[----:B------:R-:W-:Y:S01]  /*277e0*/  IMAD.WIDE.U32 R2, R7, UR4, R2 ;  /* 0x0000000407027c25 */ /* 0x000fe2000f8e0002 */
[----:B------:R-:W-:Y:S01]  /*277f0*/  ISETP.GE.AND P2, PT, R6, R25, PT ;  /* 0x000000190600720c */ /* 0x000fe20003f46270 */
[----:B------:R-:W-:Y:S02]  /*27800*/  ULDC.64 UR4, c[0x0][0xa80] ;  /* 0x0002a00000047ab9 */ /* 0x000fe40000000a00 */
[----:B------:R-:W-:Y:S01]  /*27810*/  IMAD.IADD R3, R3, 0x1, R5 ;  /* 0x0000000103037824 */ /* 0x000fe200078e0205 */
[----:B------:R-:W-:Y:S01]  /*27820*/  LEA R4, P3, R2, UR4, 0x1 ;  /* 0x0000000402047c11 */ /* 0x000fe2000f8608ff */
[----:B------:R-:W-:-:S03]  /*27830*/  VIADD R0, R6, 0x20 ;  /* 0x0000002006007836 */ /* 0x000fc60000000000 */
[----:B------:R-:W-:Y:S02]  /*27840*/  LEA.HI.X R5, R2, UR5, R3, 0x1, P3 ;  /* 0x0000000502057c11 */ /* 0x000fe400098f0c03 */
[----:B------:R-:W-:Y:S01]  /*27850*/  ISETP.GE.AND P1, PT, R0, R25, PT ;  /* 0x000000190000720c */ /* 0x000fe20003f26270 */
[----:B------:R0:W2:Y:S01]  /*27860*/  SHFL.IDX PT, R2, R4, RZ, 0x181f ;  /* 0x00181fff04027589 */ /* 0x0000a200000e0000 */
[----:B------:R-:W-:-:S03]  /*27870*/  IADD3 R0, R6, 0x40, RZ ;  /* 0x0000004006007810 */ /* 0x000fc60007ffe0ff */
[----:B------:R0:W3:Y:S01]  /*27880*/  SHFL.IDX PT, R3, R5, RZ, 0x181f ;  /* 0x00181fff05037589 */ /* 0x0000e200000e0000 */
[----:B------:R-:W-:Y:S01]  /*27890*/  ISETP.GE.AND P0, PT, R0, R25, PT ;  /* 0x000000190000720c */ /* 0x000fe20003f06270 */
[----:B------:R-:W-:-:S12]  /*278a0*/  @P2 BRA `(.L_x_2950) ;  /* 0x0000000000442947 */ /* 0x000fd80003800000 */
[----:B------:R-:W-:Y:S02]  /*278b0*/  ULDC UR4, c[0x0][0xac8] ;  /* 0x0002b20000047ab9 */ /* 0x000fe40000000800 */
[----:B------:R-:W-:Y:S02]  /*278c0*/  ISETP.GE.AND P5, PT, R16, UR4, PT ;  /* 0x0000000410007c0c */ /* 0x000fe4000bfa6270 */
[----:B------:R-:W-:Y:S02]  /*278d0*/  ISETP.GE.AND P4, PT, R213, UR4, PT ;  /* 0x00000004d5007c0c */ /* 0x000fe4000bf86270 */
[----:B------:R-:W-:Y:S02]  /*278e0*/  ISETP.GE.AND P3, PT, R18, UR4, PT ;  /* 0x0000000412007c0c */ /* 0x000fe4000bf66270 */
[----:B------:R-:W-:-:S07]  /*278f0*/  ISETP.GE.AND P2, PT, R19, UR4, PT ;  /* 0x0000000413007c0c */ /* 0x000fce000bf46270 */
[----:B--2---:R-:W-:-:S04]  /*27900*/  @!P5 LEA R8, P6, R16, R2, 0x1 ;  /* 0x000000021008d211 */ /* 0x004fc800078c08ff */
        /* <DEDUP_REMOVED lines=11> */
.L_x_2950:
[----:B------:R-:W-:Y:S05]  /*279c0*/  BSYNC B1 ;  /* 0x0000000000017941 */ /* 0x000fea0003800000 */
.L_x_2949:
[----:B---34-:R3:W4:Y:S01]  /*279d0*/  SHFL.IDX PT, R3, R5, 0x1, 0x181f ;  /* 0x00381f0005037f89 */ /* 0x01872200000e0000 */
        /* <DEDUP_REMOVED lines=8> */
[CC--:B--2---:R-:W-:Y:S02]  /*27a60*/  @!P4 LEA R8, P6, R16.reuse, R2.reuse, 0x1 ;  /* 0x000000021008c211 */ /* 0x0c4fe400078c08ff */
[CC--:B------:R-:W-:Y:S02]  /*27a70*/  @!P3 LEA R10, P5, R23.reuse, R2.reuse, 0x1 ;  /* 0x00000002170ab211 */ /* 0x0c0fe400078a08ff */
[-C--:B----4-:R-:W-:Y:S02]  /*27a80*/  @!P4 LEA.HI.X R9, R16, R3.reuse, R17, 0x1, P6 ;  /* 0x000000031009c211 */ /* 0x090fe400030f0c11 */
        /* <DEDUP_REMOVED lines=9> */
.L_x_2952:
[----:B------:R-:W-:Y:S05]  /*27b20*/  BSYNC B1 ;  /* 0x0000000000017941 */ /* 0x000fea0003800000 */
.L_x_2951:
[----:B--2-4-:R2:W4:Y:S01]  /*27b30*/  SHFL.IDX PT, R3, R5, 0x2, 0x181f ;  /* 0x00581f0005037f89 */ /* 0x01452200000e0000 */
        /* <DEDUP_REMOVED lines=20> */
.L_x_2954:
[----:B------:R-:W-:Y:S05]  /*27c80*/  BSYNC B1 ;  /* 0x0000000000017941 */ /* 0x000fea0003800000 */
.L_x_2953:
[----:B------:R-:W-:Y:S01]  /*27c90*/  VIADD R0, R6, 0x60 ;  /* 0x0000006006007836 */ /* 0x000fe20000000000 */
[----:B0-23--:R-:W0:Y:S04]  /*27ca0*/  SHFL.IDX PT, R5, R5, 0x3, 0x181f ;  /* 0x00781f0005057f89 */ /* 0x00de2800000e0000 */
[----:B------:R-:W-:Y:S01]  /*27cb0*/  ISETP.GE.AND P0, PT, R0, R25, PT ;  /* 0x000000190000720c */ /* 0x000fe20003f06270 */
[----:B------:R2:W3:-:S12]  /*27cc0*/  SHFL.IDX PT, R2, R4, 0x3, 0x181f ;  /* 0x00781f0004027f89 */ /* 0x0004d800000e0000 */
[----:B--2---:R-:W-:Y:S05]  /*27cd0*/  @P0 BRA `(.L_x_2945) ;  /* 0x0000000000440947 */ /* 0x004fea0003800000 */
        /* <DEDUP_REMOVED lines=17> */
.L_x_2945:
[----:B------:R-:W-:Y:S05]  /*27df0*/  BSYNC B0 ;  /* 0x0000000000007941 */ /* 0x000fea0003800000 */
.L_x_2936:
[----:B------:R-:W-:Y:S02]  /*27e00*/  ULDC UR4, c[0x0][0xc3c] ;  /* 0x00030f0000047ab9 */ /* 0x000fe40000000800 */
[----:B-1----:R-:W-:-:S13]  /*27e10*/  ISETP.GE.AND P0, PT, R31, UR4, PT ;  /* 0x000000041f007c0c */ /* 0x002fda000bf06270 */
[----:B------:R-:W-:Y:S05]  /*27e20*/  @!P0 BRA `(.L_x_2955) ;  /* 0xfffffd9000a48947 */ /* 0x000fea000383ffff */
[----:B------:R-:W-:Y:S05]  /*27e30*/  BRA `(.L_x_2683) ;  /* 0x0000007400647947 */ /* 0x000fea0003800000 */
.L_x_2681:
[----:B------:R-:W-:-:S08]  /*27e40*/  NOP ;  /* 0x0000000000007918 */ /* 0x000fd00000000000 */
[----:B0-----:R-:W0:-:S00]  /*27e50*/  USETMAXREG.DEALLOC.CTAPOOL 0x28 ;  /* 0x00000028000079c8 */ /* 0x001e0000080e0500 */
[----:B0-----:R-:W-:Y:S02]  /*27e60*/  LOP3.LUT R2, R2, 0x3, RZ, 0xc0, !PT ;  /* 0x0000000302027812 */ /* 0x001fe400078ec0ff */
[----:B------:R-:W-:Y:S02]  /*27e70*/  LOP3.LUT R23, R23, 0xffffffbf, RZ, 0xc0, !PT ;  /* 0xffffffbf17177812 */ /* 0x000fe400078ec0ff */
[----:B------:R-:W-:Y:S02]  /*27e80*/  MOV R4, RZ ;  /* 0x000000ff00047202 */ /* 0x000fe40000000f00 */
        /* <DEDUP_REMOVED lines=11> */
.L_x_2956:
        /* <DEDUP_REMOVED lines=11> */
[C---:B------:R-:W-:Y:S02]  /*27ff0*/  ISETP.GE.U32.AND P2, PT, R5.reuse, 0x2, PT ;  /* 0x000000020500780c */ /* 0x040fe40003f46070 */
[C---:B------:R-:W-:Y:S02]  /*28000*/  ISETP.GE.U32.AND P3, PT, R5.reuse, 0x4, PT ;  /* 0x000000040500780c */ /* 0x040fe40003f66070 */
[C---:B------:R-:W-:Y:S02]  /*28010*/  ISETP.GE.U32.AND P4, PT, R5.reuse, 0x8, PT ;  /* 0x000000080500780c */ /* 0x040fe40003f86070 */
[----:B------:R-:W-:Y:S02]  /*28020*/  ISETP.GE.U32.AND P5, PT, R5, 0x10, PT ;  /* 0x000000100500780c */ /* 0x000fe40003fa6070 */
[----:B------:R-:W-:Y:S01]  /*28030*/  MOV R16, RZ ;  /* 0x000000ff00107202 */ /* 0x000fe20000000f00 */
        /* <DEDUP_REMOVED lines=20> */
[----:B------:R-:W0:Y:S01]  /*28180*/  LDC R10, c[0x0][0xc3c] ;  /* 0x00030f00ff0a7b82 */ /* 0x000e220000000800 */
[----:B------:R-:W-:Y:S01]  /*28190*/  IMAD.MOV.U32 R6, RZ, RZ, R3 ;  /* 0x000000ffff067224 */ /* 0x000fe200078e0003 */
[----:B------:R-:W-:Y:S01]  /*281a0*/  UMOV UR4, URZ ;  /* 0x0000003f00047c82 */ /* 0x000fe20008000000 */
[----:B------:R-:W-:Y:S01]  /*281b0*/  ULDC UR7, c[0x0][0xc3c] ;  /* 0x00030f0000077ab9 */ /* 0x000fe20000000800 */
[----:B------:R-:W-:-:S05]  /*281c0*/  ULDC UR5, c[0x0][0xc38] ;  /* 0x00030e0000057ab9 */ /* 0x000fca0000000800 */
.L_x_2962:
[----:B------:R-:W-:Y:S01]  /*281d0*/  UIADD3 UR4, UR4, 0x1f, URZ ;  /* 0x0000001f04047890 */ /* 0x000fe2000fffe03f */
[----:B------:R-:W-:-:S05]  /*281e0*/  MOV R19, UR7 ;  /* 0x0000000700137c02 */ /* 0x000fca0008000f00 */
        /* <DEDUP_REMOVED lines=10> */
.L_x_2961:
[----:B------:R-:W-:Y:S05]  /*28290*/  BSYNC B0 ;  /* 0x0000000000007941 */ /* 0x000fea0003800000 */
.L_x_2960:
[----:B0----5:R-:W0:Y:S02]  /*282a0*/  SHFL.UP PT, R2, R4, 0x1, RZ ;  /* 0x0420000004027989 */ /* 0x021e2400000e00ff */
        /* <DEDUP_REMOVED lines=19> */
.L_x_2958:
[----:B------:R-:W-:-:S05]  /*283e0*/  IADD3 R13, -R3, R6, RZ ;  /* 0x00000006030d7210 */ /* 0x000fca0007ffe1ff */
        /* <DEDUP_REMOVED lines=17> */
[----:B------:R-:W-:-:S05]  /*28500*/  IADD3 R9, R15, -0x1, RZ ;  /* 0xffffffff0f097810 */ /* 0x000fca0007ffe0ff */
[----:B------:R2:W3:Y:S02]  /*28510*/  SHFL.IDX PT, R16, R8, R9, 0x1f ;  /* 0x00001f0908107589 */ /* 0x0004e400000e0000 */
.L_x_2963:
[----:B---3--:R-:W-:Y:S01]  /*28520*/  IMAD R16, R16, UR5, R13 ;  /* 0x0000000510107c24 */ /* 0x008fe2000f8e020d */
[----:B------:R-:W-:Y:S01]  /*28530*/  IABS R2, R6 ;  /* 0x0000000600027213 */ /* 0x000fe20000000000 */
[----:B01----:R-:W-:-:S03]  /*28540*/  IMAD.MOV R11, RZ, RZ, -R3 ;  /* 0x000000ffff0b7224 */ /* 0x003fc600078e0a03 */
[----:B--2---:R-:W-:Y:S01]  /*28550*/  IADD3 R9, -R16, UR6, RZ ;  /* 0x0000000610097c10 */ /* 0x004fe2000fffe1ff */
[----:B------:R-:W-:Y:S01]  /*28560*/  IMAD.MOV R10, RZ, RZ, -R2 ;  /* 0x000000ffff0a7224 */ /* 0x000fe200078e0a02 */
[----:B------:R-:W-:Y:S01]  /*28570*/  MOV R2, RZ ;  /* 0x000000ff00027202 */ /* 0x000fe20000000f00 */
[----:B------:R-:W-:Y:S01]  /*28580*/  IMAD R11, R11, R12, RZ ;  /* 0x0000000c0b0b7224 */ /* 0x000fe200078e02ff */
        /* <DEDUP_REMOVED lines=16> */
[----:B------:R-:W-:Y:S01]  /*28690*/  IMAD R8, R7, R2, RZ ;  /* 0x0000000207087224 */ /* 0x000fe200078e02ff */
[----:B------:R-:W-:-:S03]  /*286a0*/  IADD3 R2, -R2, RZ, RZ ;  /* 0x000000ff02027210 */ /* 0x000fc60007ffe1ff */
[----:B------:R-:W-:Y:S02]  /*286b0*/  IMAD.MOV R10, RZ, RZ, -R8 ;  /* 0x000000ffff0a7224 */ /* 0x000fe400078e0a08 */
[----:B------:R-:W-:Y:S01]  /*286c0*/  IMAD R13, R6, R2, R9 ;  /* 0x00000002060d7224 */ /* 0x000fe200078e0209 */
[----:B------:R-:W-:Y:S02]  /*286d0*/  MOV R2, RZ ;  /* 0x000000ff00027202 */ /* 0x000fe40000000f00 */
[----:B------:R-:W-:-:S04]  /*286e0*/  VIADDMNMX R18, R10, UR5, R7, PT ;  /* 0x000000050a127c46 */ /* 0x000fc8000b800107 */
[-C--:B------:R-:W-:Y:S02]  /*286f0*/  IABS R10, R18.reuse ;  /* 0x00000012000a7213 */ /* 0x080fe40000000000 */
[----:B------:R-:W-:Y:S02]  /*28700*/  IABS R6, R18 ;  /* 0x0000001200067213 */ /* 0x000fe40000000000 */
        /* <DEDUP_REMOVED lines=18> */
[----:B------:R-:W-:Y:S02]  /*28830*/  ISETP.GE.AND P2, PT, R3, RZ, PT ;  /* 0x000000ff0300720c */ /* 0x000fe40003f46270 */
[----:B------:R-:W-:-:S05]  /*28840*/  IADD3 R3, R13, R8, RZ ;  /* 0x000000080d037210 */ /* 0x000fca0007ffe0ff */
[----:B------:R-:W-:-:S06]  /*28850*/  @P0 VIADD R2, R2, 0x1 ;  /* 0x0000000102020836 */ /* 0x000fcc0000000000 */
[----:B------:R-:W-:Y:S01]  /*28860*/  @!P2 IMAD.MOV R2, RZ, RZ, -R2 ;  /* 0x000000ffff02a224 */ /* 0x000fe200078e0a02 */
[----:B------:R-:W-:Y:S01]  /*28870*/  @!P1 LOP3.LUT R2, RZ, R18, RZ, 0x33, !PT ;  /* 0x00000012ff029212 */ /* 0x000fe200078e33ff */
[----:B------:R-:W-:-:S03]  /*28880*/  IMAD.MOV R18, RZ, RZ, -R18 ;  /* 0x000000ffff127224 */ /* 0x000fc600078e0a12 */
[----:B------:R-:W-:Y:S01]  /*28890*/  LOP3.LUT R17, RZ, R2, RZ, 0x33, !PT ;  /* 0x00000002ff117212 */ /* 0x000fe200078e33ff */
[----:B------:R-:W-:-:S04]  /*288a0*/  IMAD R18, R2, R18, R3 ;  /* 0x0000001202127224 */ /* 0x000fc800078e0203 */
[----:B------:R-:W-:Y:S01]  /*288b0*/  IMAD.IADD R17, R4, 0x1, R17 ;  /* 0x0000000104117824 */ /* 0x000fe200078e0211 */
[----:B------:R-:W-:Y:S06]  /*288c0*/  BRA `(.L_x_2964) ;  /* 0x00000000000c7947 */ /* 0x000fec0003800000 */
.L_x_2959:
[----:B------:R-:W-:Y:S01]  /*288d0*/  MOV R17, RZ ;  /* 0x000000ff00117202 */ /* 0x000fe20000000f00 */
[----:B------:R-:W-:Y:S02]  /*288e0*/  IMAD.U32 R16, RZ, RZ, UR6 ;  /* 0x00000006ff107e24 */ /* 0x000fe4000f8e00ff */
[----:B------:R-:W-:-:S07]  /*288f0*/  IMAD.MOV.U32 R18, RZ, RZ, RZ ;  /* 0x000000ffff127224 */ /* 0x000fce00078e00ff */
.L_x_2964:
[----:B------:R-:W-:-:S13]  /*28900*/  ISETP.NE.AND P0, PT, R5, RZ, PT ;  /* 0x000000ff0500720c */ /* 0x000fda0003f05270 */
[----:B------:R-:W0:Y:S01]  /*28910*/  @!P0 S2R R3, SR_CgaCtaId ;  /* 0x0000000000038919 */ /* 0x000e220000008800 */
[----:B------:R-:W-:-:S04]  /*28920*/  @!P0 MOV R2, 0x400 ;  /* 0x0000040000028802 */ /* 0x000fc80000000f00 */
[----:B0-----:R-:W-:-:S05]  /*28930*/  @!P0 LEA R2, R3, R2, 0x18 ;  /* 0x0000000203028211 */ /* 0x001fca00078ec0ff */
[----:B------:R1:W-:Y:S01]  /*28940*/  @!P0 STS.128 [R2+0x388d0], R16 ;  /* 0x0388d01002008388 */ /* 0x0003e20000000c00 */
[----:B------:R-:W-:Y:S06]  /*28950*/  BAR.ARV 0x5, 0x180 ;  /* 0x0146000000007b1d */ /* 0x000fec0000002000 */
.L_x_2957:
[----:B------:R2:W-:Y:S01]  /*28960*/  STL [R1+0x30], RZ ;  /* 0x000030ff01007387 */ /* 0x0005e20000100800 */
[----:B------:R-:W-:Y:S01]  /*28970*/  ULDC UR4, c[0x0][0xc3c] ;  /* 0x00030f0000047ab9 */ /* 0x000fe20000000800 */
[----:B------:R-:W-:Y:S01]  /*28980*/  MOV R29, 0x1 ;  /* 0x00000001001d7802 */ /* 0x000fe20000000f00 */
[----:B------:R-:W-:Y:S01]  /*28990*/  IMAD.MOV.U32 R27, RZ, RZ, RZ ;  /* 0x000000ffff1b7224 */ /* 0x000fe200078e00ff */
[----:B0-----:R-:W-:-:S13]  /*289a0*/  ISETP.GE.AND P0, PT, R19, UR4, PT ;  /* 0x0000000413007c0c */ /* 0x001fda000bf06270 */
[----:B--2---:R-:W-:Y:S05]  /*289b0*/  @P0 BRA `(.L_x_2965) ;  /* 0x0000006400a00947 */ /* 0x004fea0003800000 */
[----:B-1----:R-:W2:Y:S01]  /*289c0*/  LDL R2, [R1+0x90] ;  /* 0x0000900001027983 */ /* 0x002ea20000100800 */
[----:B------:R-:W0:Y:S01]  /*289d0*/  S2UR UR5, SR_CgaCtaId ;  /* 0x00000000000579c3 */ /* 0x000e220000008800 */
[----:B------:R-:W-:Y:S01]  /*289e0*/  IMAD.SHL.U32 R36, R0, 0x8, RZ ;  /* 0x0000000800247824 */ /* 0x000fe200078e00ff */
[----:B------:R-:W-:Y:S01]  /*289f0*/  BSSY B8, `(.L_x_2965) ;  /* 0x0000664000087945 */ /* 0x000fe20003800000 */
[----:B------:R1:W-:Y:S01]  /*28a00*/  STL [R1+0x30], RZ ;  /* 0x000030ff01007387 */ /* 0x0003e20000100800 */
[----:B------:R-:W-:Y:S01]  /*28a10*/  IMAD.MOV.U32 R30, RZ, RZ, 0x1 ;  /* 0x00000001ff1e7424 */ /* 0x000fe200078e00ff */
[----:B------:R-:W-:Y:S01]  /*28a20*/  MOV R28, RZ ;  /* 0x000000ff001c7202 */ /* 0x000fe20000000f00 */
[----:B------:R-:W-:Y:S01]  /*28a30*/  IMAD.MOV.U32 R27, RZ, RZ, RZ ;  /* 0x000000ffff1b7224 */ /* 0x000fe200078e00ff */
[C---:B------:R-:W-:Y:S01]  /*28a40*/  LOP3.LUT R3, R36.reuse, 0x1f8, RZ, 0xc0, !PT ;  /* 0x000001f824037812 */ /* 0x040fe200078ec0ff */
[----:B------:R-:W-:Y:S01]  /*28a50*/  IMAD.MOV.U32 R29, RZ, RZ, 0x1 ;  /* 0x00000001ff1d7424 */ /* 0x000fe200078e00ff */
[----:B------:R-:W-:Y:S01]  /*28a60*/  LOP3.LUT R36, R36, 0x38, RZ, 0xc0, !PT ;  /* 0x0000003824247812 */ /* 0x000fe200078ec0ff */
[----:B------:R-:W-:Y:S01]  /*28a70*/  ULDC.64 UR36, c[0x0][0x198] ;  /* 0x0000660000247ab9 */ /* 0x000fe20000000a00 */
[----:B------:R-:W-:Y:S01]  /*28a80*/  LOP3.LUT R3, R3, 0x38, R0, 0x78, !PT ;  /* 0x0000003803037812 */ /* 0x000fe200078e7800 */
[----:B------:R-:W-:Y:S01]  /*28a90*/  ULDC UR38, c[0x0][0xc] ;  /* 0x0000030000267ab9 */ /* 0x000fe20000000800 */
[----:B--2---:R-:W-:-:S02]  /*28aa0*/  R2UR UR4, R2 ;  /* 0x00000000020472ca */ /* 0x004fc400000e0000 */
[C---:B------:R-:W-:Y:S01]  /*28ab0*/  LOP3.LUT R2, R0.reuse, 0x7f, RZ, 0xc0, !PT ;  /* 0x0000007f00027812 */ /* 0x040fe200078ec0ff */
[----:B------:R-:W-:-:S03]  /*28ac0*/  IMAD.SHL.U32 R0, R0, 0x10, RZ ;  /* 0x0000001000007824 */ /* 0x000fc600078e00ff */
[----:B------:R-:W-:Y:S02]  /*28ad0*/  SHF.L.U32 R34, R2, 0x3, RZ ;  /* 0x0000000302227819 */ /* 0x000fe400000006ff */
[----:B------:R-:W-:Y:S02]  /*28ae0*/  SHF.R.U32.HI R2, RZ, 0x3, R2 ;  /* 0x00000003ff027819 */ /* 0x000fe40000011602 */
[----:B------:R-:W-:Y:S02]  /*28af0*/  LOP3.LUT R34, R3, 0x200, R34, 0xf8, !PT ;  /* 0x0000020003227812 */ /* 0x000fe400078ef822 */
[----:B------:R-:W-:Y:S01]  /*28b00*/  LOP3.LUT R0, R2, 0x70, R0, 0xf8, !PT ;  /* 0x0000007002007812 */ /* 0x000fe200078ef800 */
[----:B------:R-:W-:Y:S01]  /*28b10*/  ULOP3.LUT UR39, UR4, 0x2, URZ, 0xfc, !UPT ;  /* 0x0000000204277892 */ /* 0x000fe2000f8efc3f */
[C---:B------:R-:W-:Y:S02]  /*28b20*/  LOP3.LUT R3, R36.reuse, 0x40, RZ, 0xfc, !PT ;  /* 0x0000004024037812 */ /* 0x040fe400078efcff */
[----:B------:R-:W-:Y:S01]  /*28b30*/  UMOV UR4, 0x400 ;  /* 0x0000040000047882 */ /* 0x000fe20000000000 */
[C---:B------:R-:W-:Y:S01]  /*28b40*/  LOP3.LUT R2, R36.reuse, 0x80, RZ, 0xfc, !PT ;  /* 0x0000008024027812 */ /* 0x040fe200078efcff */
[----:B0-----:R-:W-:Y:S01]  /*28b50*/  ULEA UR4, UR5, UR4, 0x18 ;  /* 0x0000000405047291 */ /* 0x001fe2000f8ec03f */
[----:B------:R-:W-:-:S05]  /*28b60*/  LOP3.LUT R0, R36, 0xc0, RZ, 0xfc, !PT ;  /* 0x000000c024007812 */ /* 0x000fca00078efcff */
[----:B------:R-:W-:-:S05]  /*28b70*/  MOV R22, UR4 ;  /* 0x0000000400167c02 */ /* 0x000fca0008000f00 */
[----:B-1----:R-:W-:-:S07]  /*28b80*/  IMAD R37, R34, 0x2, R22 ;  /* 0x0000000222257824 */ /* 0x002fce00078e0216 */
.L_x_3074:
[----:B0-----:R-:W0:Y:S02]  /*28b90*/  LDC.64 R2, c[0x0][0xc88] ;  /* 0x00032200ff027b82 */ /* 0x001e240000000a00 */
[----:B0-----:R-:W-:-:S05]  /*28ba0*/  IMAD.WIDE R2, R19, 0x4, R2 ;  /* 0x0000000413027825 */ /* 0x001fca00078e0202 */
[----:B--2---:R-:W2:Y:S01]  /*28bb0*/  LDG.E R31, desc[UR60][R2.64] ;  /* 0x0000003c021f7981 */ /* 0x004ea2000c1e1900 */
[----:B------:R-:W-:Y:S05]  /*28bc0*/  YIELD ;  /* 0x0000000000007946 */ /* 0x000fea0003800000 */
[----:B------:R-:W-:Y:S01]  /*28bd0*/  ULDC.64 UR4, c[0x0][0xa28] ;  /* 0x00028a0000047ab9 */ /* 0x000fe20000000a00 */
[----:B------:R-:W-:Y:S01]  /*28be0*/  ULDC.64 UR8, c[0x0][0xa18] ;  /* 0x0002860000087ab9 */ /* 0x000fe20000000a00 */
[----:B------:R-:W-:Y:S01]  /*28bf0*/  ISETP.NE.U32.AND P0, PT, RZ, UR4, PT ;  /* 0x00000004ff007c0c */ /* 0x000fe2000bf05070 */
[----:B------:R-:W-:Y:S01]  /*28c00*/  IMAD.MOV.U32 R11, RZ, RZ, RZ ;  /* 0x000000ffff0b7224 */ /* 0x000fe200078e00ff */
[----:B------:R-:W-:-:S02]  /*28c10*/  ULDC.64 UR6, c[0x0][0xa10] ;  /* 0x0002840000067ab9 */ /* 0x000fc40000000a00 */
[----:B------:R-:W-:Y:S02]  /*28c20*/  ISETP.NE.AND.EX P0, PT, RZ, UR5, PT, P0 ;  /* 0x00000005ff007c0c */ /* 0x000fe4000bf05300 */
[----:B------:R-:W-:-:S04]  /*28c30*/  ISETP.NE.U32.AND P2, PT, RZ, UR8, PT ;  /* 0x00000008ff007c0c */ /* 0x000fc8000bf45070 */
[----:B------:R-:W-:Y:S01]  /*28c40*/  ISETP.NE.AND.EX P2, PT, RZ, UR9, PT, P2 ;  /* 0x00000009ff007c0c */ /* 0x000fe2000bf45320 */
[----:B------:R-:W-:Y:S01]  /*28c50*/  IMAD.MOV.U32 R35, RZ, RZ, RZ ;  /* 0x000000ffff237224 */ /* 0x000fe200078e00ff */
[----:B--2---:R-:W-:-:S05]  /*28c60*/  SHF.R.S32.HI R0, RZ, 0x1f, R31 ;  /* 0x0000001fff007819 */ /* 0x004fca000001141f */
[C---:B------:R-:W-:Y:S02]  /*28c70*/  @P0 LEA R2, P1, R31.reuse, UR4, 0x2 ;  /* 0x000000041f020c11 */ /* 0x040fe4000f8210ff */
[C---:B------:R-:W-:Y:S01]  /*28c80*/  SHF.L.U32 R24, R31.reuse, 0x2, RZ ;  /* 0x000000021f187819 */ /* 0x040fe200000006ff */
[----:B------:R0:W-:Y:S01]  /*28c90*/  STL [R1+0x24], R0 ;  /* 0x0000240001007387 */ /* 0x0001e20000100800 */
[C-C-:B------:R-:W-:Y:S01]  /*28ca0*/  @P0 LEA.HI.X R3, R31.reuse, UR5, R0.reuse, 0x2, P1 ;  /* 0x000000051f030c11 */ /* 0x140fe200088f1400 */
[----:B------:R-:W-:Y:S01]  /*28cb0*/  ULDC.64 UR4, c[0x0][0xa00] ;  /* 0x0002800000047ab9 */ /* 0x000fe20000000a00 */
[----:B------:R-:W-:-:S03]  /*28cc0*/  SHF.L.U64.HI R25, R31, 0x2, R0 ;  /* 0x000000021f197819 */ /* 0x000fc60000010200 */
[----:B-1----:R1:W2:Y:S01]  /*28cd0*/  @P0 LDG.E R11, desc[UR60][R2.64] ;  /* 0x0000003c020b0981 */ /* 0x0022a2000c1e1900 */
        /* <DEDUP_REMOVED lines=8> */
[----:B------:R-:W-:-:S02]  /*28d60*/  IADD3.X R5, R25, UR7, RZ, P4, !PT ;  /* 0x0000000719057c10 */ /* 0x000fc4000a7fe4ff */
[C---:B------:R-:W-:Y:S02]  /*28d70*/  IADD3.X R3, R25.reuse, UR5, RZ, P3, !PT ;  /* 0x0000000519037c10 */ /* 0x040fe40009ffe4ff */
[----:B------:R-:W-:Y:S02]  /*28d80*/  @P2 IADD3 R6, P3, R24, UR8, RZ ;  /* 0x0000000818062c10 */ /* 0x000fe4000ff7e0ff */
[----:B------:R-:W-:Y:S01]  /*28d90*/  MOV R8, UR4 ;  /* 0x0000000400087c02 */ /* 0x000fe20008000f00 */
[----:B------:R-:W5:Y:S01]  /*28da0*/  @P0 LDG.E R35, desc[UR60][R2.64] ;  /* 0x0000003c02230981 */ /* 0x000f62000c1e1900 */
[----:B------:R-:W-:Y:S01]  /*28db0*/  @P2 IADD3.X R7, R25, UR9, RZ, P3, !PT ;  /* 0x0000000919072c10 */ /* 0x000fe20009ffe4ff */
[----:B------:R-:W-:Y:S02]  /*28dc0*/  ULDC.64 UR4, c[0x0][0x418] ;  /* 0x0001060000047ab9 */ /* 0x000fe40000000a00 */
[----:B------:R-:W5:Y:S04]  /*28dd0*/  @P1 LDG.E R0, desc[UR60][R4.64] ;  /* 0x0000003c04001981 */ /* 0x000f68000c1e1900 */
[----:B------:R0:W3:Y:S01]  /*28de0*/  @P2 LDG.E R8, desc[UR60][R6.64] ;  /* 0x0000003c06082981 */ /* 0x0000e2000c1e1900 */
[----:B------:R-:W-:-:S03]  /*28df0*/  UISETP.NE.U32.AND UP0, UPT, UR4, URZ, UPT ;  /* 0x0000003f0400728c */ /* 0x000fc6000bf05070 */
[----:B------:R-:W-:Y:S01]  /*28e00*/  ULDC UR4, c[0x0][0x424] ;  /* 0x0001090000047ab9 */ /* 0x000fe20000000800 */
[----:B------:R-:W-:-:S03]  /*28e10*/  UISETP.NE.AND.EX UP0, UPT, UR5, URZ, UPT, UP0 ;  /* 0x0000003f0500728c */ /* 0x000fc6000bf05300 */
[----:B------:R-:W-:Y:S01]  /*28e20*/  ULDC UR5, c[0x0][0x2f0] ;  /* 0x0000bc0000057ab9 */ /* 0x000fe20000000800 */
[----:B------:R-:W-:-:S04]  /*28e30*/  USEL UR4, UR4, 0x1, UP0 ;  /* 0x0000000104047887 */ /* 0x000fc80008000000 */
[----:B------:R-:W-:-:S03]  /*28e40*/  UIMAD UR4, UR4, UR5, URZ ;  /* 0x00000005040472a4 */ /* 0x000fc6000f8e023f */
[----:B------:R-:W-:Y:S02]  /*28e50*/  ULDC UR5, c[0x0][0x348] ;  /* 0x0000d20000057ab9 */ /* 0x000fe40000000800 */
[----:B0-----:R-:W-:Y:S01]  /*28e60*/  IMAD.U32 R6, RZ, RZ, UR5 ;  /* 0x00000005ff067e24 */ /* 0x001fe2000f8e00ff */
[----:B------:R-:W-:Y:S01]  /*28e70*/  MOV R7, UR4 ;  /* 0x0000000400077c02 */ /* 0x000fe20008000f00 */
[----:B---3--:R0:W-:Y:S01]  /*28e80*/  STL [R1+0x1c], R8 ;  /* 0x00001c0801007387 */ /* 0x0081e20000100800 */
[----:B------:R-:W-:-:S03]  /*28e90*/  IMAD.MOV.U32 R10, RZ, RZ, R8 ;  /* 0x000000ffff0a7224 */ /* 0x000fc600078e0008 */
[----:B--2---:R0:W-:Y:S01]  /*28ea0*/  STL [R1+0x10], R11 ;  /* 0x0000100b01007387 */ /* 0x0041e20000100800 */
[----:B------:R-:W-:Y:S05]  /*28eb0*/  @P2 BRA `(.L_x_2966) ;  /* 0x0000000000142947 */ /* 0x000fea0003800000 */
[----:B------:R-:W-:Y:S05]  /*28ec0*/  @!P0 BRA `(.L_x_2966) ;  /* 0x0000000000108947 */ /* 0x000fea0003800000 */
[----:B0-----:R-:W2:Y:S04]  /*28ed0*/  LDG.E R8, desc[UR60][R2.64] ;  /* 0x0000003c02087981 */ /* 0x001ea8000c1e1900 */
[----:B------:R-:W2:Y:S02]  /*28ee0*/  LDG.E R9, desc[UR60][R2.64+0x4] ;  /* 0x0000043c02097981 */ /* 0x000ea4000c1e1900 */
[----:B--2---:R-:W-:-:S05]  /*28ef0*/  IMAD.IADD R10, R9, 0x1, -R8 ;  /* 0x00000001090a7824 */ /* 0x004fca00078e0a08 */
[----:B------:R1:W-:Y:S02]  /*28f00*/  STL [R1+0x1c], R10 ;  /* 0x00001c0a01007387 */ /* 0x0003e40000100800 */
.L_x_2966:
[----:B------:R-:W-:Y:S01]  /*28f10*/  ULDC.64 UR4, c[0x0][0xa20] ;  /* 0x0002880000047ab9 */ /* 0x000fe20000000a00 */
[----:B------:R-:W-:Y:S01]  /*28f20*/  IMAD.MOV.U32 R33, RZ, RZ, R31 ;  /* 0x000000ffff217224 */ /* 0x000fe200078e001f */
[----:B------:R-:W-:-:S04]  /*28f30*/  ISETP.NE.U32.AND P0, PT, RZ, UR4, PT ;  /* 0x00000004ff007c0c */ /* 0x000fc8000bf05070 */
[----:B------:R-:W-:-:S13]  /*28f40*/  ISETP.NE.AND.EX P0, PT, RZ, UR5, PT, P0 ;  /* 0x00000005ff007c0c */ /* 0x000fda000bf05300 */
[----:B------:R-:W-:Y:S05]  /*28f50*/  @!P0 BRA `(.L_x_2967) ;  /* 0x0000000000108947 */ /* 0x000fea0003800000 */
[----:B------:R-:W-:-:S04]  /*28f60*/  IADD3 R2, P0, R24, UR4, RZ ;  /* 0x0000000418027c10 */ /* 0x000fc8000ff1e0ff */
[----:B------:R-:W-:-:S05]  /*28f70*/  IADD3.X R3, R25, UR5, RZ, P0, !PT ;  /* 0x0000000519037c10 */ /* 0x000fca00087fe4ff */
[----:B------:R2:W5:Y:S01]  /*28f80*/  LDG.E R7, desc[UR60][R2.64] ;  /* 0x0000003c02077981 */ /* 0x000562000c1e1900 */
[----:B------:R-:W-:Y:S05]  /*28f90*/  BRA `(.L_x_2968) ;  /* 0x0000000000247947 */ /* 0x000fea0003800000 */
.L_x_2967:
[----:B------:R-:W-:Y:S02]  /*28fa0*/  ULDC.64 UR4, c[0x0][0xa08] ;  /* 0x0002820000047ab9 */ /* 0x000fe40000000a00 */
[----:B------:R-:W-:-:S04]  /*28fb0*/  ISETP.NE.U32.AND P0, PT, RZ, UR4, PT ;  /* 0x00000004ff007c0c */ /* 0x000fc8000bf05070 */
[----:B------:R-:W-:-:S13]  /*28fc0*/  ISETP.NE.AND.EX P0, PT, RZ, UR5, PT, P0 ;  /* 0x00000005ff007c0c */ /* 0x000fda000bf05300 */
[----:B------:R-:W-:Y:S05]  /*28fd0*/  @!P0 BRA `(.L_x_2968) ;  /* 0x0000000000148947 */ /* 0x000fea0003800000 */
[----:B------:R-:W2:Y:S02]  /*28fe0*/  LDC.64 R2, c[0x0][0xa08] ;  /* 0x00028200ff027b82 */ /* 0x000ea40000000a00 */
[----:B--2---:R-:W-:-:S05]  /*28ff0*/  IMAD.WIDE R2, R33, 0x4, R2 ;  /* 0x0000000421027825 */ /* 0x004fca00078e0202 */
[----:B------:R-:W2:Y:S04]  /*29000*/  LDG.E R7, desc[UR60][R2.64] ;  /* 0x0000003c02077981 */ /* 0x000ea8000c1e1900 */
[----:B0-----:R-:W2:Y:S02]  /*29010*/  LDG.E R8, desc[UR60][R2.64+0x4] ;  /* 0x0000043c02087981 */ /* 0x001ea4000c1e1900 */
[----:B--2---:R-:W-:-:S07]  /*29020*/  IADD3 R7, -R7, R8, RZ ;  /* 0x0000000807077210 */ /* 0x004fce0007ffe1ff */
.L_x_2968:
[----:B--2---:R-:W2:Y:S01]  /*29030*/  @P1 LDG.E R2, desc[UR60][R4.64] ;  /* 0x0000003c04021981 */ /* 0x004ea2000c1e1900 */
[----:B------:R-:W3:Y:S03]  /*29040*/  LDC R3, c[0x0][0x448] ;  /* 0x00011200ff037b82 */ /* 0x000ee60000000800 */
[----:B------:R4:W2:Y:S01]  /*29050*/  @P1 LDG.E R5, desc[UR60][R4.64+0x4] ;  /* 0x0000043c04051981 */ /* 0x0008a2000c1e1900 */
[----:B-----5:R-:W-:Y:S01]  /*29060*/  IMAD.IADD R7, R7, 0x1, -R11 ;  /* 0x0000000107077824 */ /* 0x020fe200078e0a0b */
[----:B------:R-:W-:Y:S01]  /*29070*/  BSSY B0, `(.L_x_2969) ;  /* 0x00001a3000007945 */ /* 0x000fe20003800000 */
[----:B---3--:R-:W-:-:S13]  /*29080*/  ISETP.NE.AND P0, PT, R3, 0x1, PT ;  /* 0x000000010300780c */ /* 0x008fda0003f05270 */
[----:B----4-:R-:W3:Y:S08]  /*29090*/  @P0 LDC R4, c[0x0][0x44c] ;  /* 0x00011300ff040b82 */ /* 0x010ef00000000800 */
[----:B------:R-:W4:Y:S01]  /*290a0*/  @P0 LDC R3, c[0x0][0x450] ;  /* 0x00011400ff030b82 */ /* 0x000f220000000800 */
[----:B--2---:R-:W-:Y:S02]  /*290b0*/  @P1 IMAD.IADD R6, R5, 0x1, -R2 ;  /* 0x0000000105061824 */ /* 0x004fe400078e0a02 */
[----:B------:R-:W-:-:S05]  /*290c0*/  IMAD.SHL.U32 R2, R17, 0x80, RZ ;  /* 0x0000008011027824 */ /* 0x000fca00078e00ff */
[----:B------:R-:W-:-:S05]  /*290d0*/  IADD3 R2, R2, 0x7f, RZ ;  /* 0x0000007f02027810 */ /* 0x000fca0007ffe0ff */
[----:B---3--:R-:W-:-:S04]  /*290e0*/  @P0 IMAD.HI.U32 R5, R2, R4, RZ ;  /* 0x0000000402050227 */ /* 0x008fc800078e00ff */
[----:B------:R-:W-:Y:S01]  /*290f0*/  IMAD.MOV.U32 R4, RZ, RZ, R2 ;  /* 0x000000ffff047224 */ /* 0x000fe200078e0002 */
[----:B----4-:R-:W-:Y:S02]  /*29100*/  @P0 SHF.R.U32.HI R4, RZ, R3, R5 ;  /* 0x00000003ff040219 */ /* 0x010fe40000011605 */
[----:B------:R-:W-:-:S05]  /*29110*/  IADD3 R5, R7, R6, RZ ;  /* 0x0000000607057210 */ /* 0x000fca0007ffe0ff */
[----:B------:R-:W-:Y:S01]  /*29120*/  VIADD R3, R5, 0x4f ;  /* 0x0000004f05037836 */ /* 0x000fe20000000000 */
[----:B------:R2:W-:Y:S03]  /*29130*/  STL [R1+0xc], R5 ;  /* 0x00000c0501007387 */ /* 0x0005e60000100800 */
[----:B------:R-:W-:-:S05]  /*29140*/  IMAD.HI R3, R3, 0x66666667, RZ ;  /* 0x6666666703037827 */ /* 0x000fca00078e02ff */
[----:B------:R-:W-:-:S04]  /*29150*/  SHF.R.U32.HI R2, RZ, 0x1f, R3 ;  /* 0x0000001fff027819 */ /* 0x000fc80000011603 */
[----:B------:R-:W-:Y:S02]  /*29160*/  LEA.HI.SX32 R3, R3, R2, 0x1b ;  /* 0x0000000203037211 */ /* 0x000fe400078fdaff */
[----:B------:R-:W-:-:S05]  /*29170*/  IADD3 R2, R5, 0x50, -R10 ;  /* 0x0000005005027810 */ /* 0x000fca0007ffe80a */
[----:B------:R-:W-:-:S04]  /*29180*/  IMAD.IADD R4, R2, 0x1, R4 ;  /* 0x0000000102047824 */ /* 0x000fc800078e0204 */
[----:B------:R-:W-:-:S05]  /*29190*/  IMAD.HI R4, R4, 0x66666667, RZ ;  /* 0x6666666704047827 */ /* 0x000fca00078e02ff */
[----:B--2---:R-:W-:-:S04]  /*291a0*/  SHF.R.U32.HI R5, RZ, 0x1f, R4 ;  /* 0x0000001fff057819 */ /* 0x004fc80000011604 */
[----:B------:R-:W-:-:S04]  /*291b0*/  LEA.HI.SX32 R5, R4, R5, 0x1b ;  /* 0x0000000504057211 */ /* 0x000fc800078fdaff */
[----:B------:R-:W-:-:S05]  /*291c0*/  VIMNMX R4, R3, R5, PT ;  /* 0x0000000503047248 */ /* 0x000fca0003fe0100 */
[----:B------:R-:W-:Y:S01]  /*291d0*/  IMAD R4, R4, 0x50, -R7 ;  /* 0x0000005004047824 */ /* 0x000fe200078e0a07 */
[----:B------:R-:W-:-:S04]  /*291e0*/  IADD3 R7, -R7, RZ, RZ ;  /* 0x000000ff07077210 */ /* 0x000fc80007ffe1ff */
[----:B------:R-:W-:Y:S02]  /*291f0*/  VIMNMX R4, R4, R6, PT ;  /* 0x0000000604047248 */ /* 0x000fe40003fe0100 */
[----:B------:R-:W-:-:S04]  /*29200*/  VIMNMX R7, RZ, R7, !PT ;  /* 0x00000007ff077248 */ /* 0x000fc80007fe0100 */
        /* <DEDUP_REMOVED lines=14> */
[----:B------:R-:W2:Y:S02]  /*292f0*/  S2R R7, SR_TID.X ;  /* 0x0000000000077919 */ /* 0x000ea40000002100 */
[----:B--2---:R-:W-:-:S04]  /*29300*/  SHF.R.U32.HI R7, RZ, 0x5, R7 ;  /* 0x00000005ff077819 */ /* 0x004fc80000011607 */
[----:B------:R-:W-:-:S05]  /*29310*/  LOP3.LUT R7, R7, 0x3, RZ, 0xc0, !PT ;  /* 0x0000000307077812 */ /* 0x000fca00078ec0ff */
[----:B------:R2:W3:Y:S02]  /*29320*/  SHFL.IDX PT, R14, R7, RZ, 0x1f ;  /* 0x00001fff070e7589 */ /* 0x0004e400000e0000 */
.L_x_3178:
[----:B---3--:R-:W-:Y:S02]  /*29330*/  ISETP.NE.AND P0, PT, R14, RZ, PT ;  /* 0x000000ff0e00720c */ /* 0x008fe40003f05270 */
[----:B------:R-:W-:-:S11]  /*29340*/  PLOP3.LUT P6, PT, PT, PT, PT, 0x8, 0x0 ;  /* 0x000000000000781c */ /* 0x000fd60003fce170 */
[----:B------:R-:W-:Y:S05]  /*29350*/  @P0 BRA `(.L_x_2972) ;  /* 0x00000000000c0947 */ /* 0x000fea0003800000 */
[----:B------:R-:W-:-:S03]  /*29360*/  UMOV UR4, 0xffffffff ;  /* 0xffffffff00047882 */ /* 0x000fc60000000000 */
[----:B------:R-:W-:Y:S05]  /*29370*/  BRA.DIV UR4, `(.L_x_2973) ;  /* 0x0000007e04707947 */ /* 0x000fea000b800000 */
[----:B------:R-:W-:-:S13]  /*29380*/  ELECT P6, URZ, PT ;  /* 0x00000000003f782f */ /* 0x000fda00038c0000 */
.L_x_2972:
[----:B--2---:R-:W2:Y:S01]  /*29390*/  LDL R7, [R1+0x30] ;  /* 0x0000300001077983 */ /* 0x004ea20000100800 */
[----:B------:R-:W-:Y:S01]  /*293a0*/  BSSY B1, `(.L_x_2974) ;  /* 0x0000008000017945 */ /* 0x000fe20003800000 */
[----:B--2---:R-:W-:-:S04]  /*293b0*/  IADD3 R7, R7, 0x1, RZ ;  /* 0x0000000107077810 */ /* 0x004fc80007ffe0ff */
[----:B0-----:R-:W-:-:S04]  /*293c0*/  LEA.HI R8, R7, R7, RZ, 0x1 ;  /* 0x0000000707087211 */ /* 0x001fc800078f08ff */
[----:B------:R-:W-:-:S05]  /*293d0*/  LOP3.LUT R8, R8, 0xfffffffe, RZ, 0xc0, !PT ;  /* 0xfffffffe08087812 */ /* 0x000fca00078ec0ff */
[----:B------:R-:W-:-:S05]  /*293e0*/  IMAD.IADD R7, R7, 0x1, -R8 ;  /* 0x0000000107077824 */ /* 0x000fca00078e0a08 */
[----:B------:R-:W-:-:S04]  /*293f0*/  SHF.L.U32 R7, R7, 0x1f, RZ ;  /* 0x0000001f07077819 */ /* 0x000fc800000006ff */
[----:B------:R-:W0:Y:S02]  /*29400*/  SYNCS.PHASECHK.TRANS64.TRYWAIT P0, [R22+URZ+0x38820], R7 ;  /* 0x03882007160075a7 */ /* 0x000e24000800017f */
[----:B0-----:R-:W-:Y:S05]  /*29410*/  @!P0 BRA `(.L_x_2975) ;  /* 0x0000007c00688947 */ /* 0x001fea0003800000 */
.L_x_3181:
[----:B------:R-:W-:Y:S05]  /*29420*/  BSYNC B1 ;  /* 0x0000000000017941 */ /* 0x000fea0003800000 */
.L_x_2974:
[----:B------:R-:W-:Y:S04]  /*29430*/  BSSY B1, `(.L_x_2976) ;  /* 0x00000aa000017945 */ /* 0x000fe80003800000 */
[----:B------:R-:W-:Y:S05]  /*29440*/  @!P6 BRA `(.L_x_2977) ;  /* 0x0000000800a0e947 */ /* 0x000fea0003800000 */
[----:B------:R-:W-:Y:S01]  /*29450*/  IMAD R11, R28, 0x8, R22 ;  /* 0x000000081c0b7824 */ /* 0x000fe200078e0216 */
[----:B-1----:R-:W-:Y:S01]  /*29460*/  SHF.L.U32 R10, R30, 0x1f, RZ ;  /* 0x0000001f1e0a7819 */ /* 0x002fe200000006ff */
[----:B------:R-:W1:Y:S01]  /*29470*/  S2R R8, SR_TID.X ;  /* 0x0000000000087919 */ /* 0x000e620000002100 */
[----:B------:R-:W-:Y:S02]  /*29480*/  BSSY B2, `(.L_x_2978) ;  /* 0x0000005000027945 */ /* 0x000fe40003800000 */
[----:B------:R-:W2:Y:S01]  /*29490*/  SYNCS.PHASECHK.TRANS64.TRYWAIT P0, [R11+URZ+0x388a0], R10 ;  /* 0x0388a00a0b0075a7 */ /* 0x000ea2000800017f */
[----:B-1----:R-:W-:-:S04]  /*294a0*/  LOP3.LUT R8, R8, 0x7f, RZ, 0xc0, !PT ;  /* 0x0000007f08087812 */ /* 0x002fc800078ec0ff */
[----:B------:R-:W-:Y:S01]  /*294b0*/  ISETP.NE.AND P1, PT, R8, RZ, PT ;  /* 0x000000ff0800720c */ /* 0x000fe20003f25270 */
[----:B--2---:R-:W-:-:S12]  /*294c0*/  @!P0 BRA `(.L_x_2979) ;  /* 0x0000007c00508947 */ /* 0x004fd80003800000 */
.L_x_3182:
[----:B------:R-:W-:Y:S05]  /*294d0*/  BSYNC B2 ;  /* 0x0000000000027941 */ /* 0x000fea0003800000 */
.L_x_2978:
        /* <DEDUP_REMOVED lines=9> */
.L_x_2981:
[----:B------:R-:W-:Y:S05]  /*29570*/  BSYNC B2 ;  /* 0x0000000000027941 */ /* 0x000fea0003800000 */
.L_x_2980:
        /* <DEDUP_REMOVED lines=12> */
.L_x_2982:
        /* <DEDUP_REMOVED lines=16> */
.L_x_2983:
        /* <DEDUP_REMOVED lines=16> */
.L_x_2984:
        /* <DEDUP_REMOVED lines=16> */
.L_x_2985:
        /* <DEDUP_REMOVED lines=13> */
.L_x_3183:
[----:B------:R-:W-:Y:S05]  /*29a10*/  BSYNC B2 ;  /* 0x0000000000027941 */ /* 0x000fea0003800000 */
.L_x_2986:
        /* <DEDUP_REMOVED lines=11> */
.L_x_2989:
[----:B------:R-:W-:Y:S05]  /*29ad0*/  BSYNC B2 ;  /* 0x0000000000027941 */ /* 0x000fea0003800000 */
.L_x_2988:
        /* <DEDUP_REMOVED lines=8> */
.L_x_2990:
        /* <DEDUP_REMOVED lines=15> */
.L_x_2991:
        /* <DEDUP_REMOVED lines=15> */
.L_x_2992:
        /* <DEDUP_REMOVED lines=15> */
.L_x_2993:
        /* <DEDUP_REMOVED lines=10> */
.L_x_2977:
[----:B------:R-:W-:Y:S05]  /*29ed0*/  BSYNC B1 ;  /* 0x0000000000017941 */ /* 0x000fea0003800000 */
.L_x_2976:
        /* <DEDUP_REMOVED lines=9> */
.L_x_3012:
[----:B------:R-:W-:Y:S05]  /*29f70*/  YIELD ;  /* 0x0000000000007946 */ /* 0x000fea0003800000 */
[----:B------:R-:W-:Y:S04]  /*29f80*/  BSSY B1, `(.L_x_2994) ;  /* 0x00000a9000017945 */ /* 0x000fe80003800000 */
[----:B------:R-:W-:Y:S05]  /*29f90*/  @!P6 BRA `(.L_x_2995) ;  /* 0x00000008009ce947 */ /* 0x000fea0003800000 */
[----:B-1----:R-:W-:Y:S01]  /*29fa0*/  LEA R10, R28, R22, 0x3 ;  /* 0x000000161c0a7211 */ /* 0x002fe200078e18ff */
[----:B------:R-:W1:Y:S01]  /*29fb0*/  S2R R5, SR_TID.X ;  /* 0x0000000000057919 */ /* 0x000e620000002100 */
[----:B------:R-:W-:Y:S01]  /*29fc0*/  SHF.L.U32 R9, R30, 0x1f, RZ ;  /* 0x0000001f1e097819 */ /* 0x000fe200000006ff */
[----:B------:R-:W-:Y:S03]  /*29fd0*/  BSSY B2, `(.L_x_2996) ;  /* 0x0000005000027945 */ /* 0x000fe60003800000 */
[----:B------:R-:W2:Y:S01]  /*29fe0*/  SYNCS.PHASECHK.TRANS64.TRYWAIT P1, [R10+URZ+0x388a0], R9 ;  /* 0x0388a0090a0075a7 */ /* 0x000ea2000802017f */
[----:B-1----:R-:W-:-:S04]  /*29ff0*/  LOP3.LUT R5, R5, 0x7f, RZ, 0xc0, !PT ;  /* 0x0000007f05057812 */ /* 0x002fc800078ec0ff */
[----:B------:R-:W-:Y:S01]  /*2a000*/  ISETP.NE.AND P2, PT, R5, RZ, PT ;  /* 0x000000ff0500720c */ /* 0x000fe20003f45270 */
[----:B--2---:R-:W-:-:S12]  /*2a010*/  @!P1 BRA `(.L_x_2997) ;  /* 0x0000007000a49947 */ /* 0x004fd80003800000 */
.L_x_3184:
[----:B------:R-:W-:Y:S05]  /*2a020*/  BSYNC B2 ;  /* 0x0000000000027941 */ /* 0x000fea0003800000 */
.L_x_2996:
        /* <DEDUP_REMOVED lines=9> */
.L_x_2999:
[----:B------:R-:W-:Y:S05]  /*2a0c0*/  BSYNC B2 ;  /* 0x0000000000027941 */ /* 0x000fea0003800000 */
.L_x_2998:
        /* <DEDUP_REMOVED lines=11> */
.L_x_3000:
        /* <DEDUP_REMOVED lines=16> */
.L_x_3001:
        /* <DEDUP_REMOVED lines=16> */
.L_x_3002:
        /* <DEDUP_REMOVED lines=16> */
.L_x_3003:
        /* <DEDUP_REMOVED lines=13> */
.L_x_3185:
[----:B------:R-:W-:Y:S05]  /*2a550*/  BSYNC B2 ;  /* 0x0000000000027941 */ /* 0x000fea0003800000 */
.L_x_3004:
        /* <DEDUP_REMOVED lines=11> */
.L_x_3007:
[----:B------:R-:W-:Y:S05]  /*2a610*/  BSYNC B2 ;  /* 0x0000000000027941 */ /* 0x000fea0003800000 */
.L_x_3006:
        /* <DEDUP_REMOVED lines=8> */
.L_x_3008:
        /* <DEDUP_REMOVED lines=15> */
.L_x_3009:
        /* <DEDUP_REMOVED lines=15> */
.L_x_3010:
        /* <DEDUP_REMOVED lines=15> */
.L_x_3011:
        /* <DEDUP_REMOVED lines=10> */
.L_x_2995:
[----:B------:R-:W-:Y:S05]  /*2aa10*/  BSYNC B1 ;  /* 0x0000000000017941 */ /* 0x000fea0003800000 */
.L_x_2994:
        /* <DEDUP_REMOVED lines=8> */
.L_x_2970:
[----:B------:R-:W-:Y:S05]  /*2aaa0*/  BSYNC B0 ;  /* 0x0000000000007941 */ /* 0x000fea0003800000 */
.L_x_2969:
[----:B------:R-:W2:Y:S01]  /*2aab0*/  LDC R0, c[0x0][0x448] ;  /* 0x00011200ff007b82 */ /* 0x000ea20000000800 */
[----:B------:R-:W-:Y:S01]  /*2aac0*/  LEA R4, R17, 0x7f, 0x7 ;  /* 0x0000007f11047811 */ /* 0x000fe200078e38ff */
[----:B------:R-:W-:Y:S05]  /*2aad0*/  @!P0 WARPSYNC.ALL ;  /* 0x0000000000008948 */ /* 0x000fea0003800000 */
[----:B------:R-:W-:Y:S01]  /*2aae0*/  BSSY B7, `(.L_x_3013) ;  /* 0x0000393000077945 */ /* 0x000fe20003800000 */
[----:B------:R-:W-:Y:S01]  /*2aaf0*/  @!P0 BAR.SYNC.DEFER_BLOCKING 0xc, 0x180 ;  /* 0x0306000000008b1d */ /* 0x000fe20000010000 */
[----:B--2---:R-:W-:-:S13]  /*2ab00*/  ISETP.NE.AND P1, PT, R0, 0x1, PT ;  /* 0x000000010000780c */ /* 0x004fda0003f25270 */
[----:B0-----:R-:W0:Y:S08]  /*2ab10*/  @P1 LDC R7, c[0x0][0x44c] ;  /* 0x00011300ff071b82 */ /* 0x001e300000000800 */
[----:B------:R-:W2:Y:S01]  /*2ab20*/  @P1 LDC R5, c[0x0][0x450] ;  /* 0x00011400ff051b82 */ /* 0x000ea20000000800 */
[----:B0-----:R-:W-:-:S05]  /*2ab30*/  @P1 IMAD.HI.U32 R0, R4, R7, RZ ;  /* 0x0000000704001227 */ /* 0x001fca00078e00ff */
[----:B--2---:R-:W-:-:S04]  /*2ab40*/  @P1 SHF.R.U32.HI R4, RZ, R5, R0 ;  /* 0x00000005ff041219 */ /* 0x004fc80000011600 */
[----:B------:R-:W-:-:S05]  /*2ab50*/  IADD3 R4, R2, R4, RZ ;  /* 0x0000000402047210 */ /* 0x000fca0007ffe0ff */
[----:B------:R-:W-:-:S05]  /*2ab60*/  IMAD.HI R4, R4, 0x66666667, RZ ;  /* 0x6666666704047827 */ /* 0x000fca00078e02ff */
[----:B------:R-:W-:-:S04]  /*2ab70*/  SHF.R.U32.HI R5, RZ, 0x1f, R4 ;  /* 0x0000001fff057819 */ /* 0x000fc80000011604 */
        /* <DEDUP_REMOVED lines=11> */
[----:B------:R-:W2:Y:S01]  /*2ac30*/  LDC.64 R2, c[0x0][0xc60] ;  /* 0x00031800ff027b82 */ /* 0x000ea20000000a00 */
[----:B------:R-:W0:Y:S02]  /*2ac40*/  FLO.U32 R0, UR4 ;  /* 0x0000000400007d00 */ /* 0x000e2400080e0000 */
[----:B0-----:R-:W-:-:S06]  /*2ac50*/  ISETP.EQ.U32.AND P0, PT, R0, R5, PT ;  /* 0x000000050000720c */ /* 0x001fcc0003f02070 */
[----:B------:R-:W2:Y:S07]  /*2ac60*/  POPC R5, UR4 ;  /* 0x0000000400057d09 */ /* 0x000eae0008000000 */
[----:B--2---:R-:W2:Y:S01]  /*2ac70*/  @P0 ATOMG.E.ADD.STRONG.GPU PT, R3, desc[UR60][R2.64], R5 ;  /* 0x00000005020309a8 */ /* 0x004ea200081ee1fc */
[----:B------:R-:W0:Y:S02]  /*2ac80*/  S2R R4, SR_LTMASK ;  /* 0x0000000000047919 */ /* 0x000e240000003900 */
[----:B0-----:R-:W-:-:S04]  /*2ac90*/  LOP3.LUT R4, R4, UR4, RZ, 0xc0, !PT ;  /* 0x0000000404047c12 */ /* 0x001fc8000f8ec0ff */
[----:B------:R-:W0:Y:S01]  /*2aca0*/  POPC R7, R4 ;  /* 0x0000000400077309 */ /* 0x000e220000000000 */
[----:B--2---:R-:W0:Y:S02]  /*2acb0*/  SHFL.IDX PT, R0, R3, R0, 0x1f ;  /* 0x00001f0003007589 */ /* 0x004e2400000e0000 */
[----:B0-----:R-:W-:Y:S01]  /*2acc0*/  IADD3 R16, R0, UR38, R7 ;  /* 0x0000002600107c10 */ /* 0x001fe2000fffe007 */
[----:B------:R-:W-:Y:S06]  /*2acd0*/  BRA `(.L_x_3015) ;  /* 0x0000003400cc7947 */ /* 0x000fec0003800000 */
.L_x_3014:
        /* <DEDUP_REMOVED lines=12> */
[----:B-1----:R-:W-:Y:S01]  /*2ada0*/  MOV R10, UR4 ;  /* 0x00000004000a7c02 */ /* 0x002fe20008000f00 */
[----:B------:R-:W-:Y:S01]  /*2adb0*/  IMAD.U32 R7, RZ, RZ, UR9 ;  /* 0x00000009ff077e24 */ /* 0x000fe2000f8e00ff */
[----:B------:R-:W-:Y:S01]  /*2adc0*/  MOV R12, 0x1 ;  /* 0x00000001000c7802 */ /* 0x000fe20000000f00 */
[----:B------:R-:W-:-:S02]  /*2add0*/  IMAD.U32 R11, RZ, RZ, UR5 ;  /* 0x00000005ff0b7e24 */ /* 0x000fc4000f8e00ff */
[----:B------:R-:W-:Y:S02]  /*2ade0*/  IMAD.MOV.U32 R8, RZ, RZ, 0x70 ;  /* 0x00000070ff087424 */ /* 0x000fe400078e00ff */
[----:B------:R-:W-:-:S07]  /*2adf0*/  IMAD.MOV.U32 R13, RZ, RZ, RZ ;  /* 0x000000ffff0d7224 */ /* 0x000fce00078e00ff */
[----:B------:R-:W-:-:S07]  /*2ae00*/  LEPC R20, `(.L_x_3017) ;  /* 0x000000001014794e */ /* 0x000fce0000000000 */
[----:B0-----:R-:W-:Y:S05]  /*2ae10*/  CALL.ABS.NOINC R2 ;  /* 0x0000000002007343 */ /* 0x001fea0003c00000 */
.L_x_3017:
[----:B------:R-:W-:Y:S05]  /*2ae20*/  BSYNC B6 ;  /* 0x0000000000067941 */ /* 0x000fea0003800000 */
.L_x_3016:
        /* <DEDUP_REMOVED lines=9> */
[----:B------:R-:W-:Y:S01]  /*2aec0*/  MOV R4, UR6 ;  /* 0x0000000600047c02 */ /* 0x000fe20008000f00 */
[----:B------:R-:W-:Y:S01]  /*2aed0*/  IMAD.U32 R5, RZ, RZ, UR7 ;  /* 0x00000007ff057e24 */ /* 0x000fe2000f8e00ff */
[----:B------:R-:W-:Y:S01]  /*2aee0*/  MOV R7, UR9 ;  /* 0x0000000900077c02 */ /* 0x000fe20008000f00 */
[----:B------:R-:W-:Y:S01]  /*2aef0*/  IMAD.U32 R6, RZ, RZ, UR8 ;  /* 0x00000008ff067e24 */ /* 0x000fe2000f8e00ff */
[----:B------:R-:W-:Y:S01]  /*2af00*/  MOV R8, 0x70 ;  /* 0x0000007000087802 */ /* 0x000fe20000000f00 */
[----:B-1----:R-:W-:-:S02]  /*2af10*/  IMAD.U32 R10, RZ, RZ, UR4 ;  /* 0x00000004ff0a7e24 */ /* 0x002fc4000f8e00ff */
[----:B------:R-:W-:Y:S02]  /*2af20*/  IMAD.U32 R11, RZ, RZ, UR5 ;  /* 0x00000005ff0b7e24 */ /* 0x000fe4000f8e00ff */
[----:B------:R-:W-:Y:S02]  /*2af30*/  IMAD.MOV.U32 R12, RZ, RZ, 0x1 ;  /* 0x00000001ff0c7424 */ /* 0x000fe400078e00ff */
[----:B0-----:R-:W-:-:S07]  /*2af40*/  IMAD.MOV.U32 R13, RZ, RZ, RZ ;  /* 0x000000ffff0d7224 */ /* 0x001fce00078e00ff */
[----:B------:R-:W-:-:S07]  /*2af50*/  LEPC R20, `(.L_x_3020) ;  /* 0x000000001014794e */ /* 0x000fce0000000000 */
[----:B--2---:R-:W-:Y:S05]  /*2af60*/  CALL.ABS.NOINC R2 ;  /* 0x0000000002007343 */ /* 0x004fea0003c00000 */
.L_x_3020:
[----:B------:R0:W1:Y:S01]  /*2af70*/  LDC.64 R2, c[0x4][R26] ;  /* 0x010000001a027b82 */ /* 0x0000620000000a00 */
[----:B------:R-:W-:Y:S01]  /*2af80*/  ULDC.64 UR4, c[0x4][0x138] ;  /* 0x01004e0000047ab9 */ /* 0x000fe20000000a00 */
[----:B------:R-:W-:Y:S01]  /*2af90*/  ULDC.64 UR6, c[0x4][0x140] ;  /* 0x0100500000067ab9 */ /* 0x000fe20000000a00 */
[----:B------:R-:W-:Y:S01]  /*2afa0*/  ULDC.64 UR8, c[0x4][0xa8] ;  /* 0x01002a0000087ab9 */ /* 0x000fe20000000a00 */
[----:B------:R-:W-:Y:S01]  /*2afb0*/  MOV R4, UR4 ;  /* 0x0000000400047c02 */ /* 0x000fe20008000f00 */
[----:B------:R-:W-:Y:S01]  /*2afc0*/  IMAD.U32 R5, RZ, RZ, UR5 ;  /* 0x00000005ff057e24 */ /* 0x000fe2000f8e00ff */
[----:B------:R-:W-:Y:S01]  /*2afd0*/  MOV R7, UR7 ;  /* 0x0000000700077c02 */ /* 0x000fe20008000f00 */
[----:B------:R-:W-:Y:S01]  /*2afe0*/  IMAD.U32 R6, RZ, RZ, UR6 ;  /* 0x00000006ff067e24 */ /* 0x000fe2000f8e00ff */
[----:B------:R-:W-:Y:S01]  /*2aff0*/  MOV R8, 0x70 ;  /* 0x0000007000087802 */ /* 0x000fe20000000f00 */
[----:B------:R-:W-:Y:S02]  /*2b000*/  IMAD.U32 R10, RZ, RZ, UR8 ;  /* 0x00000008ff0a7e24 */ /* 0x000fe4000f8e00ff */
[----:B------:R-:W-:-:S02]  /*2b010*/  IMAD.U32 R11, RZ, RZ, UR9 ;  /* 0x00000009ff0b7e24 */ /* 0x000fc4000f8e00ff */
[----:B------:R-:W-:Y:S02]  /*2b020*/  IMAD.MOV.U32 R12, RZ, RZ, 0x1 ;  /* 0x00000001ff0c7424 */ /* 0x000fe400078e00ff */
[----:B0-----:R-:W-:-:S07]  /*2b030*/  IMAD.MOV.U32 R13, RZ, RZ, RZ ;  /* 0x000000ffff0d7224 */ /* 0x001fce00078e00ff */
[----:B------:R-:W-:-:S07]  /*2b040*/  LEPC R20, `(.L_x_3019) ;  /* 0x000000001014794e */ /* 0x000fce0000000000 */
[----:B-1----:R-:W-:Y:S05]  /*2b050*/  CALL.ABS.NOINC R2 ;  /* 0x0000000002007343 */ /* 0x002fea0003c00000 */
.L_x_3019:
[----:B------:R-:W-:Y:S05]  /*2b060*/  BSYNC B6 ;  /* 0x0000000000067941 */ /* 0x000fea0003800000 */
.L_x_3018:
[----:B------:R-:W2:Y:S01]  /*2b070*/  LDL R21, [R1+0xc] ;  /* 0x00000c0001157983 */ /* 0x000ea20000100800 */
[----:B------:R-:W-:Y:S01]  /*2b080*/  ULDC.64 UR4, c[0x0][0x9f8] ;  /* 0x00027e0000047ab9 */ /* 0x000fe20000000a00 */
[----:B------:R-:W0:Y:S01]  /*2b090*/  LDC R0, c[0x0][0x430] ;  /* 0x00010c00ff007b82 */ /* 0x000e220000000800 */
[----:B------:R-:W-:Y:S01]  /*2b0a0*/  ISETP.NE.U32.AND P0, PT, RZ, UR4, PT ;  /* 0x00000004ff007c0c */ /* 0x000fe2000bf05070 */
[----:B------:R-:W3:Y:S03]  /*2b0b0*/  LDL R2, [R1+0x10] ;  /* 0x0000100001027983 */ /* 0x000ee60000100800 */
[----:B------:R-:W-:Y:S01]  /*2b0c0*/  ISETP.NE.AND.EX P0, PT, RZ, UR5, PT, P0 ;  /* 0x00000005ff007c0c */ /* 0x000fe2000bf05300 */
[----:B------:R-:W4:-:S12]  /*2b0d0*/  S2R R20, SR_TID.X ;  /* 0x0000000000147919 */ /* 0x000f180000002100 */
[----:B------:R-:W-:Y:S01]  /*2b0e0*/  @P0 IADD3 R24, P1, R24, UR4, RZ ;  /* 0x0000000418180c10 */ /* 0x000fe2000ff3e0ff */
[----:B------:R-:W-:-:S03]  /*2b0f0*/  ULDC UR4, c[0x0][0x2f4] ;  /* 0x0000bd0000047ab9 */ /* 0x000fc60000000800 */
[----:B------:R-:W-:-:S05]  /*2b100*/  @P0 IADD3.X R25, R25, UR5, RZ, P1, !PT ;  /* 0x0000000519190c10 */ /* 0x000fca0008ffe4ff */
[----:B------:R-:W3:Y:S01]  /*2b110*/  @P0 LDG.E R33, desc[UR60][R24.64] ;  /* 0x0000003c18210981 */ /* 0x000ee2000c1e1900 */
[----:B----4-:R-:W-:-:S04]  /*2b120*/  LOP3.LUT R20, R20, 0x7f, RZ, 0xc0, !PT ;  /* 0x0000007f14147812 */ /* 0x010fc800078ec0ff */
[----:B------:R-:W-:Y:S02]  /*2b130*/  SHF.R.U32.HI R26, RZ, 0x3, R20 ;  /* 0x00000003ff1a7819 */ /* 0x000fe40000011614 */
[----:B------:R-:W4:Y:S01]  /*2b140*/  S2R R20, SR_TID.X ;  /* 0x0000000000147919 */ /* 0x000f220000002100 */
[----:B0-----:R-:W-:-:S13]  /*2b150*/  ISETP.NE.AND P1, PT, R0, 0x1, PT ;  /* 0x000000010000780c */ /* 0x001fda0003f25270 */
[----:B------:R-:W0:Y:S08]  /*2b160*/  @P1 LDC R7, c[0x0][0x434] ;  /* 0x00010d00ff071b82 */ /* 0x000e300000000800 */
[----:B------:R-:W1:Y:S01]  /*2b170*/  @P1 LDC R5, c[0x0][0x438] ;  /* 0x00010e00ff051b82 */ /* 0x000e620000000800 */
[----:B----4-:R-:W-:-:S04]  /*2b180*/  SHF.L.U32 R20, R20, 0x4, RZ ;  /* 0x0000000414147819 */ /* 0x010fc800000006ff */
[----:B------:R-:W-:Y:S01]  /*2b190*/  LOP3.LUT R20, R26, 0x70, R20, 0xf8, !PT ;  /* 0x000000701a147812 */ /* 0x000fe200078ef814 */
[----:B------:R-:W-:-:S04]  /*2b1a0*/  VIADD R26, R32, 0xffffffff ;  /* 0xffffffff201a7836 */ /* 0x000fc80000000000 */
[----:B------:R-:W-:Y:S01]  /*2b1b0*/  IMAD R6, R26, 0x50, R20 ;  /* 0x000000501a067824 */ /* 0x000fe200078e0214 */
[----:B------:R-:W-:Y:S02]  /*2b1c0*/  LOP3.LUT R23, R23, 0xfffffffe, RZ, 0xc0, !PT ;  /* 0xfffffffe17177812 */ /* 0x000fe400078ec0ff */
[----:B------:R-:W-:Y:S01]  /*2b1d0*/  LOP3.LUT R9, R36, 0x80, RZ, 0xfc, !PT ;  /* 0x0000008024097812 */ /* 0x000fe200078efcff */
[----:B------:R-:W-:Y:S01]  /*2b1e0*/  UMOV UR5, 0xffffffff ;  /* 0xffffffff00057882 */ /* 0x000fe20000000000 */
[----:B--2---:R-:W-:-:S04]  /*2b1f0*/  ISETP.GE.AND P0, PT, R6, R21, PT ;  /* 0x000000150600720c */ /* 0x004fc80003f06270 */
[----:B------:R-:W-:Y:S01]  /*2b200*/  ISETP.GT.U32.OR P0, PT, R20, 0x4f, P0 ;  /* 0x0000004f1400780c */ /* 0x000fe20000704470 */
[----:B---3--:R-:W-:-:S04]  /*2b210*/  IMAD.IADD R6, R6, 0x1, R2 ;  /* 0x0000000106067824 */ /* 0x008fc800078e0202 */
[----:B0-----:R-:W-:-:S08]  /*2b220*/  @P1 IMAD.HI.U32 R7, R6, R7, RZ ;  /* 0x0000000706071227 */ /* 0x001fd000078e00ff */
[----:B------:R-:W0:Y:S01]  /*2b230*/  @!P0 LDC.64 R2, c[0x0][0x428] ;  /* 0x00010a00ff028b82 */ /* 0x000e220000000a00 */
[----:B------:R-:W-:Y:S02]  /*2b240*/  MOV R4, R6 ;  /* 0x0000000600047202 */ /* 0x000fe40000000f00 */
[----:B-1----:R-:W-:-:S05]  /*2b250*/  @P1 SHF.R.U32.HI R4, RZ, R5, R7 ;  /* 0x00000005ff041219 */ /* 0x002fca0000011607 */
[----:B------:R-:W-:Y:S01]  /*2b260*/  IMAD.MOV R5, RZ, RZ, -R4 ;  /* 0x000000ffff057224 */ /* 0x000fe200078e0a04 */
[----:B------:R-:W-:-:S03]  /*2b270*/  SHF.R.S32.HI R8, RZ, 0x1f, R33 ;  /* 0x0000001fff087819 */ /* 0x000fc60000011421 */
[----:B------:R-:W-:Y:S01]  /*2b280*/  IMAD R0, R0, R5, R6 ;  /* 0x0000000500007224 */ /* 0x000fe200078e0206 */
[--C-:B------:R-:W-:Y:S01]  /*2b290*/  @!P0 SHF.R.S32.HI R5, RZ, 0x1f, R4.reuse ;  /* 0x0000001fff058819 */ /* 0x100fe20000011404 */
[-C--:B0-----:R-:W-:Y:S02]  /*2b2a0*/  @!P0 IMAD R6, R8, R2.reuse, RZ ;  /* 0x0000000208068224 */ /* 0x081fe400078e02ff */
[----:B------:R-:W-:-:S04]  /*2b2b0*/  @!P0 IMAD.WIDE.U32 R4, R33, R2, R4 ;  /* 0x0000000221048225 */ /* 0x000fc800078e0004 */
[----:B------:R-:W-:Y:S02]  /*2b2c0*/  @!P0 IMAD R6, R33, R3, R6 ;  /* 0x0000000321068224 */ /* 0x000fe400078e0206 */
[----:B------:R-:W0:Y:S02]  /*2b2d0*/  @!P0 LDC.64 R2, c[0x0][0x418] ;  /* 0x00010600ff028b82 */ /* 0x000e240000000a00 */
[----:B------:R-:W-:Y:S02]  /*2b2e0*/  @!P0 IMAD.IADD R6, R5, 0x1, R6 ;  /* 0x0000000105068824 */ /* 0x000fe400078e0206 */
[----:B------:R-:W-:Y:S01]  /*2b2f0*/  IMAD.U32 R5, RZ, RZ, UR39 ;  /* 0x00000027ff057e24 */ /* 0x000fe2000f8e00ff */
[----:B0-----:R-:W-:-:S04]  /*2b300*/  @!P0 LEA R2, P1, R4, R2, 0x2 ;  /* 0x0000000204028211 */ /* 0x001fc800078210ff */
[----:B------:R-:W-:Y:S02]  /*2b310*/  @!P0 LEA.HI.X R3, R4, R3, R6, 0x2, P1 ;  /* 0x0000000304038211 */ /* 0x000fe400008f1406 */
[----:B------:R-:W-:-:S06]  /*2b320*/  MOV R4, RZ ;  /* 0x000000ff00047202 */ /* 0x000fcc0000000f00 */
        /* <DEDUP_REMOVED lines=22> */
.L_x_3188:
[----:B------:R-:W-:Y:S01]  /*2b490*/  SHF.R.S32.HI R32, RZ, 0x1f, R18 ;  /* 0x0000001fff207819 */ /* 0x000fe20000011412 */
[----:B------:R-:W-:Y:S06]  /*2b4a0*/  @!P2 BRA `(.L_x_3022) ;  /* 0x000000000004a947 */ /* 0x000fec0003800000 */
[----:B------:R-:W-:Y:S01]  /*2b4b0*/  BPT.TRAP 0x1 ;  /* 0x000000040000795c */ /* 0x000fe20000300000 */
.L_x_3022:
        /* <DEDUP_REMOVED lines=25> */
.L_x_3189:
[----:B------:R-:W-:Y:S05]  /*2b650*/  BSYNC B0 ;  /* 0x0000000000007941 */ /* 0x000fea0003800000 */
.L_x_3023:
        /* <DEDUP_REMOVED lines=8> */
[----:B------:R-:W-:Y:S02]  /*2b6e0*/  IADD3 R3, R3, R6, RZ ;  /* 0x0000000603037210 */ /* 0x000fe40007ffe0ff */
        /* <DEDUP_REMOVED lines=10> */
[----:B-1----:R-:W-:Y:S02]  /*2b790*/  LOP3.LUT R8, R8, 0x7f, RZ, 0xc0, !PT ;  /* 0x0000007f08087812 */ /* 0x002fe400078ec0ff */
[C---:B------:R-:W-:Y:S01]  /*2b7a0*/  LEA R0, P0, R2.reuse, UR4, 0x1 ;  /* 0x0000000402007c11 */ /* 0x040fe2000f8008ff */
[----:B------:R-:W-:Y:S01]  /*2b7b0*/  UMOV UR4, 0xffffffff ;  /* 0xffffffff00047882 */ /* 0x000fe20000000000 */
[----:B------:R-:W-:Y:S02]  /*2b7c0*/  SHF.R.U32.HI R8, RZ, 0x3, R8 ;  /* 0x00000003ff087819 */ /* 0x000fe40000011608 */
[----:B------:R-:W-:Y:S01]  /*2b7d0*/  LEA.HI.X R6, R2, UR5, R6, 0x1, P0 ;  /* 0x0000000502067c11 */ /* 0x000fe200080f0c06 */
[----:B--2---:R-:W-:-:S05]  /*2b7e0*/  IMAD R4, R26, -0x50, R9 ;  /* 0xffffffb01a047824 */ /* 0x004fca00078e0209 */
[----:B------:R-:W-:-:S04]  /*2b7f0*/  IADD3 R4, -R8, R4, RZ ;  /* 0x0000000408047210 */ /* 0x000fc80007ffe1ff */
        /* <DEDUP_REMOVED lines=50> */
.L_x_3201:
        /* <DEDUP_REMOVED lines=8> */
[----:B0-----:R-:W-:-:S04]  /*2bba0*/  LEA R2, P0, R36, R0, 0x1 ;  /* 0x0000000024027211 */ /* 0x001fc800078008ff */
[----:B--2---:R-:W-:-:S05]  /*2bbb0*/  IADD3.X R3, RZ, R8, RZ, P0, !PT ;  /* 0x00000008ff037210 */ /* 0x004fca00007fe4ff */
[----:B------:R-:W-:Y:S01]  /*2bbc0*/  @!PT LDS RZ, [RZ] ;  /* 0x00000000fffff984 */ /* 0x000fe20000000800 */
[----:B------:R-:W-:Y:S01]  /*2bbd0*/  @!PT LDS RZ, [RZ] ;  /* 0x00000000fffff984 */ /* 0x000fe20000000800 */
[----:B------:R-:W-:Y:S01]  /*2bbe0*/  @!PT LDS RZ, [RZ] ;  /* 0x00000000fffff984 */ /* 0x000fe20000000800 */
[----:B------:R1:W-:Y:S04]  /*2bbf0*/  LDGSTS.E.BYPASS.LTC128B.128 [R7+0x26400], desc[UR60][R2.64], !P4 ;  /* 0x2640000002077fae */ /* 0x0003e8000e101d7c */
[----:B------:R1:W-:Y:S04]  /*2bc00*/  LDGSTS.E.BYPASS.LTC128B.128 [R7+0x28c00], desc[UR60][R2.64+0x80], !P3 ;  /* 0x28c0008002077fae */ /* 0x0003e8000d901d7c */
[----:B------:R1:W-:Y:S04]  /*2bc10*/  LDGSTS.E.BYPASS.LTC128B.128 [R7+0x2b400], desc[UR60][R2.64+0x100], !P2 ;  /* 0x2b40010002077fae */ /* 0x0003e8000d101d7c */
[----:B------:R1:W-:Y:S02]  /*2bc20*/  LDGSTS.E.BYPASS.LTC128B.128 [R7+0x2dc00], desc[UR60][R2.64+0x180], !P1 ;  /* 0x2dc0018002077fae */ /* 0x0003e4000c901d7c */
.L_x_3027:
[----:B------:R-:W-:Y:S05]  /*2bc30*/  BSYNC B0 ;  /* 0x0000000000007941 */ /* 0x000fea0003800000 */
.L_x_3026:
[----:B------:R-:W-:Y:S01]  /*2bc40*/  NOP ;  /* 0x0000000000007918 */ /* 0x000fe20000000000 */
[----:B------:R-:W-:-:S13]  /*2bc50*/  PLOP3.LUT P0, PT, PT, PT, PT, 0x80, 0x0 ;  /* 0x000000000000781c */ /* 0x000fda0003f0f070 */
.L_x_3028:
        /* <DEDUP_REMOVED lines=10> */
.L_x_3029:
        /* <DEDUP_REMOVED lines=37> */
.L_x_3031:
[----:B------:R-:W-:Y:S05]  /*2bf50*/  BSYNC B6 ;  /* 0x0000000000067941 */ /* 0x000fea0003800000 */
.L_x_3030:
[----:B------:R-:W3:Y:S01]  /*2bf60*/  LDL.LU R20, [R1+0x24] ;  /* 0x0000240001147983 */ /* 0x000ee20000300800 */
[----:B------:R-:W-:Y:S01]  /*2bf70*/  ULDC.64 UR4, c[0x0][0x2d8] ;  /* 0x0000b60000047ab9 */ /* 0x000fe20000000a00 */
[----:B------:R-:W0:Y:S02]  /*2bf80*/  LDC R7, c[0x0][0x448] ;  /* 0x00011200ff077b82 */ /* 0x000e240000000800 */
[----:B------:R-:W4:Y:S01]  /*2bf90*/  LDL.LU.64 R2, [R1+0x28] ;  /* 0x0000280001027983 */ /* 0x000f220000300a00 */
[----:B------:R-:W-:-:S03]  /*2bfa0*/  IMAD R0, R32, UR4, RZ ;  /* 0x0000000420007c24 */ /* 0x000fc6000f8e02ff */
[----:B------:R1:W5:Y:S01]  /*2bfb0*/  LDL R9, [R1+0x1c] ;  /* 0x00001c0001097983 */ /* 0x0003620000100800 */
[----:B------:R-:W-:Y:S01]  /*2bfc0*/  IMAD R0, R18, UR5, R0 ;  /* 0x0000000512007c24 */ /* 0x000fe2000f8e0200 */
[----:B0-----:R-:W-:-:S13]  /*2bfd0*/  ISETP.NE.AND P0, PT, R7, 0x1, PT ;  /* 0x000000010700780c */ /* 0x001fda0003f05270 */
[----:B------:R-:W0:Y:S01]  /*2bfe0*/  @P0 LDC R6, c[0x0][0x44c] ;  /* 0x00011300ff060b82 */ /* 0x000e220000000800 */
[C---:B------:R-:W-:Y:S02]  /*2bff0*/  LOP3.LUT R11, R36.reuse, 0x40, RZ, 0xfc, !PT ;  /* 0x00000040240b7812 */ /* 0x040fe400078efcff */
[C---:B--2---:R-:W-:Y:S02]  /*2c000*/  LOP3.LUT R8, R36.reuse, 0x80, RZ, 0xfc, !PT ;  /* 0x0000008024087812 */ /* 0x044fe400078efcff */
[----:B------:R-:W-:Y:S01]  /*2c010*/  LOP3.LUT R10, R36, 0xc0, RZ, 0xfc, !PT ;  /* 0x000000c0240a7812 */ /* 0x000fe200078efcff */
[----:B----4-:R-:W-:Y:S02]  /*2c020*/  IMAD.MOV.U32 R3, RZ, RZ, R35 ;  /* 0x000000ffff037224 */ /* 0x010fe400078e0023 */
        /* <DEDUP_REMOVED lines=8> */
[----:B------:R-:W-:Y:S02]  /*2c0b0*/  IADD3 R3, R3, R0, RZ ;  /* 0x0000000003037210 */ /* 0x000fe40007ffe0ff */
[----:B------:R-:W3:Y:S01]  /*2c0c0*/  @P0 LDC R0, c[0x0][0x450] ;  /* 0x00011400ff000b82 */ /* 0x000ee20000000800 */
[----:B--2---:R-:W-:-:S04]  /*2c0d0*/  LOP3.LUT R20, R20, 0x7f, RZ, 0xc0, !PT ;  /* 0x0000007f14147812 */ /* 0x004fc800078ec0ff */
[----:B------:R-:W-:Y:S02]  /*2c0e0*/  SHF.R.U32.HI R21, RZ, 0x3, R20 ;  /* 0x00000003ff157819 */ /* 0x000fe40000011614 */
[----:B------:R-:W2:Y:S02]  /*2c0f0*/  S2R R20, SR_TID.X ;  /* 0x0000000000147919 */ /* 0x000ea40000002100 */
[----:B--2---:R-:W-:-:S05]  /*2c100*/  IMAD.SHL.U32 R20, R20, 0x10, RZ ;  /* 0x0000001014147824 */ /* 0x004fca00078e00ff */
[----:B------:R-:W-:-:S05]  /*2c110*/  LOP3.LUT R20, R21, 0x70, R20, 0xf8, !PT ;  /* 0x0000007015147812 */ /* 0x000fca00078ef814 */
[----:B------:R-:W-:-:S04]  /*2c120*/  IMAD R5, R17, 0x80, R20 ;  /* 0x0000008011057824 */ /* 0x000fc800078e0214 */
[----:B0-----:R-:W-:Y:S01]  /*2c130*/  @P0 IMAD.HI.U32 R6, R5, R6, RZ ;  /* 0x0000000605060227 */ /* 0x001fe200078e00ff */
[----:B------:R-:W-:-:S04]  /*2c140*/  MOV R4, R5 ;  /* 0x0000000500047202 */ /* 0x000fc80000000f00 */
[----:B---3--:R-:W-:Y:S01]  /*2c150*/  @P0 SHF.R.U32.HI R4, RZ, R0, R6 ;  /* 0x00000000ff040219 */ /* 0x008fe20000011606 */
        /* <DEDUP_REMOVED lines=15> */
[----:B------:R-:W-:Y:S01]  /*2c250*/  ULDC UR4, c[0x0][0x2b8] ;  /* 0x0000ae0000047ab9 */ /* 0x000fe20000000800 */
[----:B------:R-:W-:Y:S02]  /*2c260*/  IADD3 R0, R3, R5, RZ ;  /* 0x0000000503007210 */ /* 0x000fe40007ffe0ff */
[----:B0-----:R-:W-:Y:S02]  /*2c270*/  LOP3.LUT R20, R20, 0x7f, RZ, 0xc0, !PT ;  /* 0x0000007f14147812 */ /* 0x001fe400078ec0ff */
[----:B------:R-:W-:Y:S01]  /*2c280*/  LEA.HI.X R0, R2, UR5, R0, 0x1, P0 ;  /* 0x0000000502007c11 */ /* 0x000fe200080f0c00 */
[----:B------:R-:W-:Y:S01]  /*2c290*/  UMOV UR5, 0xffffffff ;  /* 0xffffffff00057882 */ /* 0x000fe20000000000 */
[----:B------:R-:W-:-:S02]  /*2c2a0*/  ISETP.GE.AND P4, PT, R36, UR4, PT ;  /* 0x0000000424007c0c */ /* 0x000fc4000bf86270 */
[----:B------:R-:W-:Y:S02]  /*2c2b0*/  ISETP.GE.AND P3, PT, R11, UR4, PT ;  /* 0x000000040b007c0c */ /* 0x000fe4000bf66270 */
[----:B------:R-:W-:Y:S02]  /*2c2c0*/  ISETP.GE.AND P2, PT, R8, UR4, PT ;  /* 0x0000000408007c0c */ /* 0x000fe4000bf46270 */
[----:B------:R-:W-:Y:S02]  /*2c2d0*/  ISETP.GE.AND P1, PT, R10, UR4, PT ;  /* 0x000000040a007c0c */ /* 0x000fe4000bf26270 */
[----:B------:R-:W-:Y:S01]  /*2c2e0*/  SHF.R.U32.HI R8, RZ, 0x3, R20 ;  /* 0x00000003ff087819 */ /* 0x000fe20000011614 */
[----:B-1----:R-:W-:Y:S10]  /*2c2f0*/  BRA.DIV UR5, `(.L_x_3032) ;  /* 0x0000005a052c7947 */ /* 0x002ff4000b800000 */
[----:B------:R-:W0:Y:S01]  /*2c300*/  SHFL.IDX PT, R3, R4, RZ, 0x181f ;  /* 0x00181fff04037589 */ /* 0x000e2200000e0000 */
[----:B-----5:R-:W-:Y:S02]  /*2c310*/  IMAD R5, R9, R7, RZ ;  /* 0x0000000709057224 */ /* 0x020fe400078e02ff */
[----:B------:R-:W-:Y:S01]  /*2c320*/  IMAD R17, R17, 0x80, R8 ;  /* 0x0000008011117824 */ /* 0x000fe200078e0208 */
        /* <DEDUP_REMOVED lines=28> */
[----:B------:R-:W-:Y:S01]  /*2c4f0*/  @!P0 IMAD.MOV.U32 R2, RZ, RZ, R6 ;  /* 0x000000ffff028224 */ /* 0x000fe200078e0006 */
[----:B------:R-:W-:-:S03]  /*2c500*/  IADD3 R6, R17, 0x30, RZ ;  /* 0x0000003011067810 */ /* 0x000fc60007ffe0ff */
        /* <DEDUP_REMOVED lines=47> */
[----:B------:R0:W1:Y:S01]  /*2c800*/  SHFL.IDX PT, R6, R0, 0x7, 0x181f ;  /* 0x00f81f0000067f89 */ /* 0x00006200000e0000 */
[----:B------:R-:W-:-:S05]  /*2c810*/  @!P0 MOV R3, R7 ;  /* 0x0000000700038202 */ /* 0x000fca0000000f00 */
[----:B------:R0:W-:Y:S04]  /*2c820*/  @!P0 LDGSTS.E.BYPASS.LTC128B.128 [R37+0x17400], desc[UR60][R2.64], !P4 ;  /* 0x1740000002258fae */ /* 0x0001e8000e101d7c */
[----:B------:R0:W-:Y:S04]  /*2c830*/  @!P0 LDGSTS.E.BYPASS.LTC128B.128 [R37+0x1b400], desc[UR60][R2.64+0x80], !P3 ;  /* 0x1b40008002258fae */ /* 0x0001e8000d901d7c */
[----:B------:R0:W-:Y:S04]  /*2c840*/  @!P0 LDGSTS.E.BYPASS.LTC128B.128 [R37+0x1f400], desc[UR60][R2.64+0x100], !P2 ;  /* 0x1f40010002258fae */ /* 0x0001e8000d101d7c */
[----:B------:R0:W-:Y:S02]  /*2c850*/  @!P0 LDGSTS.E.BYPASS.LTC128B.128 [R37+0x23400], desc[UR60][R2.64+0x180], !P1 ;  /* 0x2340018002258fae */ /* 0x0001e4000c901d7c */
.L_x_3218:
        /* <DEDUP_REMOVED lines=13> */
.L_x_3034:
[----:B------:R-:W-:Y:S05]  /*2c930*/  BSYNC B0 ;  /* 0x0000000000007941 */ /* 0x000fea0003800000 */
.L_x_3033:
[----:B------:R-:W-:Y:S01]  /*2c940*/  NOP ;  /* 0x0000000000007918 */ /* 0x000fe20000000000 */
[----:B------:R-:W-:-:S13]  /*2c950*/  PLOP3.LUT P0, PT, PT, PT, PT, 0x80, 0x0 ;  /* 0x000000000000781c */ /* 0x000fda0003f0f070 */
.L_x_3035:
        /* <DEDUP_REMOVED lines=18> */
.L_x_3219:
[----:B------:R-:W-:Y:S05]  /*2ca80*/  BSYNC B0 ;  /* 0x0000000000007941 */ /* 0x000fea0003800000 */
.L_x_3036:
[----:B------:R-:W2:Y:S01]  /*2ca90*/  LDL R0, [R1+0x20] ;  /* 0x0000200001007983 */ /* 0x000ea20000100800 */
[----:B------:R-:W-:Y:S01]  /*2caa0*/  BSSY B0, `(.L_x_3038) ;  /* 0x0000117000007945 */ /* 0x000fe20003800000 */
[----:B--2---:R-:W-:-:S13]  /*2cab0*/  ISETP.GE.AND P0, PT, R0, 0x2, PT ;  /* 0x000000020000780c */ /* 0x004fda0003f06270 */
[----:B------:R-:W-:Y:S05]  /*2cac0*/  @!P0 BRA `(.L_x_3039) ;  /* 0x0000001000508947 */ /* 0x000fea0003800000 */
[C---:B------:R-:W-:Y:S01]  /*2cad0*/  LOP3.LUT R5, R36.reuse, 0x40, RZ, 0xfc, !PT ;  /* 0x0000004024057812 */ /* 0x040fe200078efcff */
[----:B------:R-:W-:Y:S01]  /*2cae0*/  ULDC UR4, c[0x0][0x2f4] ;  /* 0x0000bd0000047ab9 */ /* 0x000fe20000000800 */
[----:B------:R-:W-:Y:S01]  /*2caf0*/  LOP3.LUT R4, R36, 0x80, RZ, 0xfc, !PT ;  /* 0x0000008024047812 */ /* 0x000fe200078efcff */
[----:B------:R-:W-:Y:S01]  /*2cb00*/  VIADD R0, R0, 0xfffffffe ;  /* 0xfffffffe00007836 */ /* 0x000fe20000000000 */
[C---:B------:R-:W-:Y:S01]  /*2cb10*/  LOP3.LUT R2, R36.reuse, 0xc0, RZ, 0xfc, !PT ;  /* 0x000000c024027812 */ /* 0x040fe200078efcff */
[----:B------:R-:W-:Y:S01]  /*2cb20*/  IMAD.MOV.U32 R17, RZ, RZ, R29 ;  /* 0x000000ffff117224 */ /* 0x000fe200078e001d */
[----:B------:R-:W-:Y:S01]  /*2cb30*/  MOV R7, R27 ;  /* 0x0000001b00077202 */ /* 0x000fe20000000f00 */
[----:B------:R-:W-:Y:S01]  /*2cb40*/  IMAD.MOV.U32 R31, RZ, RZ, R26 ;  /* 0x000000ffff1f7224 */ /* 0x000fe200078e001a */
[----:B------:R-:W-:Y:S02]  /*2cb50*/  ISETP.GE.AND P4, PT, R36, UR4, PT ;  /* 0x0000000424007c0c */ /* 0x000fe4000bf86270 */
[----:B------:R-:W-:-:S02]  /*2cb60*/  ISETP.GE.AND P3, PT, R5, UR4, PT ;  /* 0x0000000405007c0c */ /* 0x000fc4000bf66270 */
[----:B------:R-:W-:Y:S02]  /*2cb70*/  ISETP.GE.AND P2, PT, R4, UR4, PT ;  /* 0x0000000404007c0c */ /* 0x000fe4000bf46270 */
[----:B------:R-:W-:-:S13]  /*2cb80*/  ISETP.GE.AND P1, PT, R2, UR4, PT ;  /* 0x0000000402007c0c */ /* 0x000fda000bf26270 */
.L_x_3052:
[----:B------:R-:W1:Y:S01]  /*2cb90*/  LDL R5, [R1+0x10] ;  /* 0x0000100001057983 */ /* 0x000e620000100800 */
[----:B------:R-:W2:Y:S03]  /*2cba0*/  LDC R11, c[0x0][0x430] ;  /* 0x00010c00ff0b7b82 */ /* 0x000ea60000000800 */
[----:B------:R-:W3:Y:S01]  /*2cbb0*/  LDL R8, [R1+0x14] ;  /* 0x0000140001087983 */ /* 0x000ee20000100800 */
[----:B------:R-:W4:Y:S01]  /*2cbc0*/  S2R R2, SR_TID.X ;  /* 0x0000000000027919 */ /* 0x000f220000002100 */
[----:B------:R-:W4:Y:S01]  /*2cbd0*/  S2R R4, SR_TID.X ;  /* 0x0000000000047919 */ /* 0x000f220000002100 */
[----:B--2---:R-:W-:-:S13]  /*2cbe0*/  ISETP.NE.AND P0, PT, R11, 0x1, PT ;  /* 0x000000010b00780c */ /* 0x004fda0003f05270 */
[----:B0-----:R-:W0:Y:S01]  /*2cbf0*/  @P0 LDC R3, c[0x0][0x434] ;  /* 0x00010d00ff030b82 */ /* 0x001e220000000800 */
[----:B----4-:R-:W-:-:S04]  /*2cc00*/  LOP3.LUT R2, R2, 0x7f, RZ, 0xc0, !PT ;  /* 0x0000007f02027812 */ /* 0x010fc800078ec0ff */
[----:B------:R-:W-:Y:S02]  /*2cc10*/  SHF.R.U32.HI R2, RZ, 0x3, R2 ;  /* 0x00000003ff027819 */ /* 0x000fe40000011602 */
[----:B------:R-:W-:-:S04]  /*2cc20*/  SHF.L.U32 R4, R4, 0x4, RZ ;  /* 0x0000000404047819 */ /* 0x000fc800000006ff */
[----:B------:R-:W-:Y:S02]  /*2cc30*/  LOP3.LUT R4, R2, 0x70, R4, 0xf8, !PT ;  /* 0x0000007002047812 */ /* 0x000fe400078ef804 */
[----:B------:R-:W2:Y:S02]  /*2cc40*/  @P0 LDC R2, c[0x0][0x438] ;  /* 0x00010e00ff020b82 */ /* 0x000ea40000000800 */
[----:B------:R-:W-:Y:S01]  /*2cc50*/  ISETP.GT.U32.AND P6, PT, R4, 0x4f, PT ;  /* 0x0000004f0400780c */ /* 0x000fe20003fc4070 */
[----:B-1----:R-:W-:-:S04]  /*2cc60*/  IMAD R6, R0, 0x50, R5 ;  /* 0x0000005000067824 */ /* 0x002fc800078e0205 */
[----:B------:R-:W-:-:S08]  /*2cc70*/  IMAD.IADD R6, R4, 0x1, R6 ;  /* 0x0000000104067824 */ /* 0x000fd000078e0206 */
[----:B------:R-:W1:Y:S01]  /*2cc80*/  @!P6 LDC.64 R4, c[0x0][0x428] ;  /* 0x00010a00ff04eb82 */ /* 0x000e620000000a00 */
[----:B0-----:R-:W-:-:S04]  /*2cc90*/  @P0 IMAD.HI.U32 R3, R6, R3, RZ ;  /* 0x0000000306030227 */ /* 0x001fc800078e00ff */
[----:B------:R-:W-:Y:S01]  /*2cca0*/  IMAD.MOV.U32 R10, RZ, RZ, R6 ;  /* 0x000000ffff0a7224 */ /* 0x000fe200078e0006 */
[----:B--2---:R-:W-:-:S04]  /*2ccb0*/  @P0 SHF.R.U32.HI R10, RZ, R2, R3 ;  /* 0x00000002ff0a0219 */ /* 0x004fc80000011603 */
[----:B------:R-:W-:Y:S02]  /*2ccc0*/  @!P6 SHF.R.S32.HI R3, RZ, 0x1f, R10 ;  /* 0x0000001fff03e819 */ /* 0x000fe4000001140a */
[----:B------:R-:W-:-:S05]  /*2ccd0*/  @!P6 MOV R2, R10 ;  /* 0x0000000a0002e202 */ /* 0x000fca0000000f00 */
[----:B-1----:R-:W-:-:S04]  /*2cce0*/  @!P6 IMAD.WIDE.U32 R2, R33, R4, R2 ;  /* 0x000000042102e225 */ /* 0x002fc800078e0002 */
[----:B---3--:R-:W-:Y:S02]  /*2ccf0*/  @!P6 IMAD R4, R8, R4, RZ ;  /* 0x000000040804e224 */ /* 0x008fe400078e02ff */
[----:B------:R-:W0:Y:S02]  /*2cd00*/  @!P6 LDC.64 R8, c[0x0][0x418] ;  /* 0x00010600ff08eb82 */ /* 0x000e240000000a00 */
[----:B------:R-:W-:-:S04]  /*2cd10*/  @!P6 IMAD R5, R33, R5, R4 ;  /* 0x000000052105e224 */ /* 0x000fc800078e0204 */
[----:B------:R-:W-:Y:S02]  /*2cd20*/  @!P6 IMAD.IADD R3, R5, 0x1, R3 ;  /* 0x000000010503e824 */ /* 0x000fe400078e0203 */
[----:B------:R-:W-:Y:S01]  /*2cd30*/  IMAD.MOV.U32 R4, RZ, RZ, RZ ;  /* 0x000000ffff047224 */ /* 0x000fe200078e00ff */
[----:B0-----:R-:W-:-:S04]  /*2cd40*/  @!P6 LEA R8, P0, R2, R8, 0x2 ;  /* 0x000000080208e211 */ /* 0x001fc800078010ff */
[----:B------:R-:W-:-:S05]  /*2cd50*/  @!P6 LEA.HI.X R9, R2, R9, R3, 0x2, P0 ;  /* 0x000000090209e211 */ /* 0x000fca00000f1403 */
[----:B------:R0:W5:Y:S01]  /*2cd60*/  @!P6 LDG.E R4, desc[UR60][R8.64] ;  /* 0x0000003c0804e981 */ /* 0x000162000c1e1900 */
[----:B------:R-:W-:Y:S02]  /*2cd70*/  LOP3.LUT P5, RZ, R23, 0x20, RZ, 0xc0, !PT ;  /* 0x0000002017ff7812 */ /* 0x000fe400078ac0ff */
[----:B------:R-:W-:-:S04]  /*2cd80*/  IADD3 R27, R7, 0x1, RZ ;  /* 0x00000001071b7810 */ /* 0x000fc80007ffe0ff */
[----:B------:R-:W-:Y:S01]  /*2cd90*/  ISETP.NE.AND P0, PT, R27, 0x2, PT ;  /* 0x000000021b00780c */ /* 0x000fe20003f05270 */
[----:B------:R-:W-:Y:S01]  /*2cda0*/  IMAD.MOV R5, RZ, RZ, -R10 ;  /* 0x000000ffff057224 */ /* 0x000fe200078e0a0a */
[----:B------:R-:W-:Y:S05]  /*2cdb0*/  YIELD ;  /* 0x0000000000007946 */ /* 0x000fea0003800000 */
[----:B------:R-:W-:Y:S01]  /*2cdc0*/  SEL R29, RZ, 0x1, P0 ;  /* 0x00000001ff1d7807 */ /* 0x000fe20000000000 */
[----:B------:R-:W-:Y:S01]  /*2cdd0*/  IMAD R5, R11, R5, R6 ;  /* 0x000000050b057224 */ /* 0x000fe200078e0206 */
[----:B------:R-:W-:Y:S01]  /*2cde0*/  SEL R27, R27, RZ, P0 ;  /* 0x000000ff1b1b7207 */ /* 0x000fe20000000000 */
[----:B------:R-:W-:Y:S01]  /*2cdf0*/  IMAD.MOV.U32 R26, RZ, RZ, R0 ;  /* 0x000000ffff1a7224 */ /* 0x000fe200078e0000 */
[----:B------:R-:W-:Y:S01]  /*2ce00*/  LOP3.LUT R29, R17, R29, RZ, 0x3c, !PT ;  /* 0x0000001d111d7212 */ /* 0x000fe200078e3cff */
[----:B0-----:R-:W-:Y:S06]  /*2ce10*/  @!P5 BRA `(.L_x_3040) ;  /* 0x000000000004d947 */ /* 0x001fec0003800000 */
[----:B------:R-:W-:Y:S01]  /*2ce20*/  BPT.TRAP 0x1 ;  /* 0x000000040000795c */ /* 0x000fe20000300000 */
.L_x_3040:
[----:B------:R-:W-:Y:S01]  /*2ce30*/  LEA R6, R27, R22, 0x3 ;  /* 0x000000161b067211 */ /* 0x000fe200078e18ff */
[----:B------:R-:W-:Y:S01]  /*2ce40*/  BSSY B1, `(.L_x_3041) ;  /* 0x0000004000017945 */ /* 0x000fe20003800000 */
[----:B------:R-:W-:-:S04]  /*2ce50*/  SHF.L.U32 R3, R29, 0x1f, RZ ;  /* 0x0000001f1d037819 */ /* 0x000fc800000006ff */
[----:B------:R-:W0:Y:S02]  /*2ce60*/  SYNCS.PHASECHK.TRANS64.TRYWAIT P0, [R6+URZ+0x38840], R3 ;  /* 0x03884003060075a7 */ /* 0x000e24000800017f */
[----:B0-----:R-:W-:Y:S05]  /*2ce70*/  @!P0 BRA `(.L_x_3042) ;  /* 0x0000005800348947 */ /* 0x001fea0003800000 */
.L_x_3220:
[----:B------:R-:W-:Y:S05]  /*2ce80*/  BSYNC B1 ;  /* 0x0000000000017941 */ /* 0x000fea0003800000 */
.L_x_3041:
        /* <DEDUP_REMOVED lines=69> */
.L_x_3232:
        /* <DEDUP_REMOVED lines=17> */
.L_x_3044:
        /* <DEDUP_REMOVED lines=10> */
.L_x_3045:
[----:B------:R2:W-:Y:S01]  /*2d490*/  SYNCS.ARRIVE.TRANS64.A1T0 RZ, [R6+URZ+0x38830], RZ ;  /* 0x038830ff06ff79a7 */ /* 0x0005e2000810003f */
[----:B------:R-:W-:Y:S05]  /*2d4a0*/  @!P6 BRA `(.L_x_3046) ;  /* 0x000000000004e947 */ /* 0x000fea0003800000 */
[----:B------:R-:W-:Y:S01]  /*2d4b0*/  BPT.TRAP 0x1 ;  /* 0x000000040000795c */ /* 0x000fe20000300000 */
.L_x_3046:
[----:B-1----:R-:W-:Y:S01]  /*2d4c0*/  SHF.L.U32 R2, R17, 0x1f, RZ ;  /* 0x0000001f11027819 */ /* 0x002fe200000006ff */
[----:B--2---:R-:W-:Y:S01]  /*2d4d0*/  IMAD R6, R7, 0x8, R22 ;  /* 0x0000000807067824 */ /* 0x004fe200078e0216 */
[----:B------:R-:W-:Y:S03]  /*2d4e0*/  BSSY B1, `(.L_x_3047) ;  /* 0x0000003000017945 */ /* 0x000fe60003800000 */
[----:B------:R-:W1:Y:S02]  /*2d4f0*/  SYNCS.PHASECHK.TRANS64.TRYWAIT P0, [R6+URZ+0x38860], R2 ;  /* 0x03886002060075a7 */ /* 0x000e64000800017f */
[----:B-1----:R-:W-:Y:S05]  /*2d500*/  @!P0 BRA `(.L_x_3048) ;  /* 0x0000005800688947 */ /* 0x002fea0003800000 */
.L_x_3233:
[----:B------:R-:W-:Y:S05]  /*2d510*/  BSYNC B1 ;  /* 0x0000000000017941 */ /* 0x000fea0003800000 */
.L_x_3047:
        /* <DEDUP_REMOVED lines=61> */
.L_x_3245:
[----:B-1----:R-:W-:Y:S01]  /*2d8f0*/  IADD3 R2, P0, R2, R0, RZ ;  /* 0x0000000002027210 */ /* 0x002fe20007f1e0ff */
[----:B------:R-:W-:Y:S02]  /*2d900*/  ULDC.64 UR4, c[0x0][0x328] ;  /* 0x0000ca0000047ab9 */ /* 0x000fe40000000a00 */
[----:B------:R-:W-:Y:S01]  /*2d910*/  IMAD R20, R20, UR4, RZ ;  /* 0x0000000414147c24 */ /* 0x000fe2000f8e02ff */
[----:B------:R-:W-:Y:S02]  /*2d920*/  IADD3.X R3, RZ, R25, RZ, P0, !PT ;  /* 0x00000019ff037210 */ /* 0x000fe400007fe4ff */
        /* <DEDUP_REMOVED lines=13> */
[----:B-1----:R-:W-:Y:S01]  /*2da00*/  IMAD.WIDE.U32 R2, R5, UR4, RZ ;  /* 0x0000000405027c25 */ /* 0x002fe2000f8e00ff */
        /* <DEDUP_REMOVED lines=15> */
.L_x_3050:
        /* <DEDUP_REMOVED lines=10> */
.L_x_3051:
[C---:B------:R-:W-:Y:S01]  /*2dba0*/  ISETP.GT.AND P0, PT, R26.reuse, RZ, PT ;  /* 0x000000ff1a00720c */ /* 0x040fe20003f04270 */
[----:B------:R2:W-:Y:S01]  /*2dbb0*/  SYNCS.ARRIVE.TRANS64.A1T0 RZ, [R6+URZ+0x38850], RZ ;  /* 0x038850ff06ff79a7 */ /* 0x0005e2000810003f */
[----:B------:R-:W-:Y:S01]  /*2dbc0*/  VIADD R0, R26, 0xffffffff ;  /* 0xffffffff1a007836 */ /* 0x000fe20000000000 */
[----:B------:R-:W-:Y:S01]  /*2dbd0*/  MOV R17, R29 ;  /* 0x0000001d00117202 */ /* 0x000fe20000000f00 */
[----:B------:R-:W-:Y:S02]  /*2dbe0*/  IMAD.MOV.U32 R7, RZ, RZ, R27 ;  /* 0x000000ffff077224 */ /* 0x000fe400078e001b */
[----:B------:R-:W-:-:S07]  /*2dbf0*/  IMAD.MOV.U32 R31, RZ, RZ, R26 ;  /* 0x000000ffff1f7224 */ /* 0x000fce00078e001a */
[----:B--2---:R-:W-:Y:S05]  /*2dc00*/  @P0 BRA `(.L_x_3052) ;  /* 0xffffffec00e00947 */ /* 0x004fea000383ffff */
.L_x_3039:
[----:B------:R-:W-:Y:S05]  /*2dc10*/  BSYNC B0 ;  /* 0x0000000000007941 */ /* 0x000fea0003800000 */
.L_x_3038:
        /* <DEDUP_REMOVED lines=17> */
.L_x_3054:
[----:B------:R-:W-:Y:S05]  /*2dd30*/  BSYNC B0 ;  /* 0x0000000000007941 */ /* 0x000fea0003800000 */
.L_x_3053:
[----:B------:R-:W-:-:S13]  /*2dd40*/  LOP3.LUT P0, RZ, R23, 0x20, RZ, 0xc0, !PT ;  /* 0x0000002017ff7812 */ /* 0x000fda000780c0ff */
[----:B------:R-:W-:Y:S05]  /*2dd50*/  @!P0 BRA `(.L_x_3055) ;  /* 0x0000000000048947 */ /* 0x000fea0003800000 */
[----:B------:R-:W-:Y:S01]  /*2dd60*/  BPT.TRAP 0x1 ;  /* 0x000000040000795c */ /* 0x000fe20000300000 */
.L_x_3055:
[----:B------:R-:W2:Y:S01]  /*2dd70*/  LDL.LU R0, [R1+0xc] ;  /* 0x00000c0001007983 */ /* 0x000ea20000300800 */
[----:B------:R-:W-:Y:S01]  /*2dd80*/  IMAD R4, R27, 0x8, R22 ;  /* 0x000000081b047824 */ /* 0x000fe200078e0216 */
[----:B0-----:R-:W-:Y:S01]  /*2dd90*/  SHF.L.U32 R3, R29, 0x1f, RZ ;  /* 0x0000001f1d037819 */ /* 0x001fe200000006ff */
[----:B------:R-:W-:Y:S03]  /*2dda0*/  BSSY B0, `(.L_x_3056) ;  /* 0x0000004000007945 */ /* 0x000fe60003800000 */
[----:B------:R-:W0:Y:S01]  /*2ddb0*/  SYNCS.PHASECHK.TRANS64.TRYWAIT P0, [R4+URZ+0x38860], R3 ;  /* 0x03886003040075a7 */ /* 0x000e22000800017f */
[----:B--2---:R-:W-:Y:S01]  /*2ddc0*/  IMAD R5, R26, -0x50, R0 ;  /* 0xffffffb01a057824 */ /* 0x004fe200078e0200 */
[----:B0-----:R-:W-:Y:S06]  /*2ddd0*/  @!P0 BRA `(.L_x_3057) ;  /* 0x0000005800248947 */ /* 0x001fec0003800000 */
.L_x_3246:
[----:B------:R-:W-:Y:S05]  /*2dde0*/  BSYNC B0 ;  /* 0x0000000000007941 */ /* 0x000fea0003800000 */
.L_x_3056:
[----:B------:R-:W2:Y:S01]  /*2ddf0*/  S2R R0, SR_TID.X ;  /* 0x0000000000007919 */ /* 0x000ea20000002100 */
[----:B------:R-:W-:Y:S01]  /*2de00*/  UMOV UR4, 0xffffffff ;  /* 0xffffffff00047882 */ /* 0x000fe20000000000 */
[----:B------:R-:W-:Y:S01]  /*2de10*/  IMAD R7, R27, 0x5000, R34 ;  /* 0x000050001b077824 */ /* 0x000fe200078e0222 */
        /* <DEDUP_REMOVED lines=10> */
[----:B------:R-:W-:Y:S01]  /*2dec0*/  IMAD R0, R7, 0x2, R22 ;  /* 0x0000000207007824 */ /* 0x000fe200078e0216 */
[----:B------:R-:W-:Y:S02]  /*2ded0*/  ISETP.LT.OR P4, PT, R5, 0x1, P3 ;  /* 0x000000010500780c */ /* 0x000fe40001f81670 */
[----:B------:R-:W-:Y:S02]  /*2dee0*/  ISETP.GE.AND P2, PT, R2, UR4, PT ;  /* 0x0000000402007c0c */ /* 0x000fe4000bf46270 */
[----:B------:R-:W-:-:S04]  /*2def0*/  LOP3.LUT R2, R36, 0x80, RZ, 0xfc, !PT ;  /* 0x0000008024027812 */ /* 0x000fc800078efcff */
[----:B------:R-:W-:Y:S02]  /*2df00*/  ISETP.GE.AND P1, PT, R2, UR4, PT ;  /* 0x0000000402007c0c */ /* 0x000fe4000bf26270 */
[----:B------:R-:W-:Y:S02]  /*2df10*/  LOP3.LUT R2, R36, 0xc0, RZ, 0xfc, !PT ;  /* 0x000000c024027812 */ /* 0x000fe400078efcff */
[----:B-1----:R-:W-:Y:S02]  /*2df20*/  IADD3 R6, P0, R14, R8, RZ ;  /* 0x000000080e067210 */ /* 0x002fe40007f1e0ff */
[----:B------:R-:W1:Y:S02]  /*2df30*/  SHFL.IDX PT, R14, R24, 0x1, 0x181f ;  /* 0x00381f00180e7f89 */ /* 0x000e6400000e0000 */
[----:B0-----:R-:W-:Y:S02]  /*2df40*/  IADD3.X R7, RZ, R3, RZ, P0, !PT ;  /* 0x00000003ff077210 */ /* 0x001fe400007fe4ff */
        /* <DEDUP_REMOVED lines=45> */
.L_x_3258:
        /* <DEDUP_REMOVED lines=15> */
.L_x_3059:
        /* <DEDUP_REMOVED lines=10> */
.L_x_3060:
[----:B------:R1:W-:Y:S01]  /*2e3b0*/  SYNCS.ARRIVE.TRANS64.A1T0 RZ, [R4+URZ+0x38850], RZ ;  /* 0x038850ff04ff79a7 */ /* 0x0003e2000810003f */
[----:B------:R-:W-:-:S05]  /*2e3c0*/  VIADD R27, R27, 0x1 ;  /* 0x000000011b1b7836 */ /* 0x000fca0000000000 */
[----:B------:R-:W-:-:S04]  /*2e3d0*/  ISETP.NE.AND P0, PT, R27, 0x2, PT ;  /* 0x000000021b00780c */ /* 0x000fc80003f05270 */
[----:B0-----:R-:W-:Y:S02]  /*2e3e0*/  SEL R0, RZ, 0x1, P0 ;  /* 0x00000001ff007807 */ /* 0x001fe40000000000 */
[----:B------:R-:W-:Y:S02]  /*2e3f0*/  SEL R27, R27, RZ, P0 ;  /* 0x000000ff1b1b7207 */ /* 0x000fe40000000000 */
[----:B-1----:R-:W-:-:S07]  /*2e400*/  LOP3.LUT R29, R29, R0, RZ, 0x3c, !PT ;  /* 0x000000001d1d7212 */ /* 0x002fce00078e3cff */
.L_x_3015:
[----:B------:R-:W-:Y:S05]  /*2e410*/  BSYNC B7 ;  /* 0x0000000000077941 */ /* 0x000fea0003800000 */
.L_x_3013:
[----:B------:R-:W-:-:S13]  /*2e420*/  LOP3.LUT P0, RZ, R23, 0x40, RZ, 0xc0, !PT ;  /* 0x0000004017ff7812 */ /* 0x000fda000780c0ff */
[----:B------:R-:W-:Y:S05]  /*2e430*/  @!P0 BRA `(.L_x_3061) ;  /* 0x0000000000248947 */ /* 0x000fea0003800000 */
[----:B------:R-:W-:Y:S05]  /*2e440*/  WARPSYNC.ALL ;  /* 0x0000000000007948 */ /* 0x000fea0003800000 */
[----:B------:R-:W0:Y:S08]  /*2e450*/  S2UR UR5, SR_CgaCtaId ;  /* 0x00000000000579c3 */ /* 0x000e300000008800 */
[----:B------:R-:W-:Y:S06]  /*2e460*/  BAR.SYNC.DEFER_BLOCKING 0x5, 0x180 ;  /* 0x0146000000007b1d */ /* 0x000fec0000010000 */
[----:B------:R-:W-:-:S02]  /*2e470*/  UMOV UR4, 0x400 ;  /* 0x0000040000047882 */ /* 0x000fc40000000000 */
[----:B0-----:R-:W-:-:S06]  /*2e480*/  ULEA UR4, UR5, UR4, 0x18 ;  /* 0x0000000405047291 */ /* 0x001fcc000f8ec03f */
[----:B------:R-:W-:-:S05]  /*2e490*/  MOV R22, UR4 ;  /* 0x0000000400167c02 */ /* 0x000fca0008000f00 */
[----:B------:R2:W3:Y:S01]  /*2e4a0*/  LDS.128 R16, [R22+0x388d0] ;  /* 0x0388d00016107984 */ /* 0x0004e20000000c00 */
[----:B------:R-:W-:Y:S06]  /*2e4b0*/  BAR.ARV 0x4, 0x180 ;  /* 0x0106000000007b1d */ /* 0x000fec0000002000 */
[----:B------:R-:W-:Y:S05]  /*2e4c0*/  BRA `(.L_x_3062) ;  /* 0x0000000800cc7947 */ /* 0x000fea0003800000 */
.L_x_3061:
        /* <DEDUP_REMOVED lines=16> */
[----:B------:R-:W-:Y:S01]  /*2e5d0*/  ISETP.GE.U32.AND P5, PT, R7, 0x10, PT ;  /* 0x000000100700780c */ /* 0x000fe20003fa6070 */
[----:B------:R-:W-:Y:S01]  /*2e5e0*/  SHFL.IDX PT, R4, R16, 0x1, 0x1f ;  /* 0x00201f0010047f89 */ /* 0x000fe200000e0000 */
[----:B--2---:R-:W-:-:S02]  /*2e5f0*/  @!P1 MOV R17, R2 ;  /* 0x0000000200119202 */ /* 0x004fc40000000f00 */
[----:B------:R-:W-:-:S03]  /*2e600*/  ISETP.NE.AND P1, PT, R7, RZ, PT ;  /* 0x000000ff0700720c */ /* 0x000fc60003f25270 */
        /* <DEDUP_REMOVED lines=15> */
[----:B------:R0:W2:Y:S02]  /*2e700*/  SHFL.IDX PT, R14, R2, 0x1f, 0x1f ;  /* 0x03e01f00020e7f89 */ /* 0x0000a400000e0000 */
.L_x_3268:
[----:B------:R-:W-:Y:S02]  /*2e710*/  ULDC UR4, c[0x0][0xc38] ;  /* 0x00030e0000047ab9 */ /* 0x000fe40000000800 */
[----:B------:R-:W-:-:S05]  /*2e720*/  MOV R5, UR4 ;  /* 0x0000000400057c02 */ /* 0x000fca0008000f00 */
[----:B--2---:R-:W-:-:S04]  /*2e730*/  IMAD R14, R14, R5, RZ ;  /* 0x000000050e0e7224 */ /* 0x004fc800078e02ff */
[----:B------:R-:W-:-:S05]  /*2e740*/  IMAD.IADD R7, R4, 0x1, R14 ;  /* 0x0000000104077824 */ /* 0x000fca00078e020e */
[----:B------:R-:W-:-:S13]  /*2e750*/  ISETP.GT.AND P6, PT, R7, R0, PT ;  /* 0x000000000700720c */ /* 0x000fda0003fc4270 */
[----:B------:R-:W-:Y:S05]  /*2e760*/  @P6 BRA `(.L_x_3064) ;  /* 0x00000000009c6947 */ /* 0x000fea0003800000 */
.L_x_3069:
[----:B0-----:R-:W0:Y:S01]  /*2e770*/  LDC R2, c[0x0][0xc3c] ;  /* 0x00030f00ff027b82 */ /* 0x001e220000000800 */
[----:B------:R-:W-:-:S05]  /*2e780*/  VIADD R19, R19, 0x1f ;  /* 0x0000001f13137836 */ /* 0x000fca0000000000 */
[----:B0-----:R-:W-:-:S13]  /*2e790*/  ISETP.GE.AND P6, PT, R19, R2, PT ;  /* 0x000000021300720c */ /* 0x001fda0003fc6270 */
[----:B------:R-:W-:Y:S05]  /*2e7a0*/  @P6 BRA `(.L_x_3065) ;  /* 0x0000000400d06947 */ /* 0x000fea0003800000 */
[----:B------:R-:W0:Y:S01]  /*2e7b0*/  S2R R3, SR_TID.X ;  /* 0x0000000000037919 */ /* 0x000e220000002100 */
[----:B------:R-:W-:Y:S01]  /*2e7c0*/  BSSY B0, `(.L_x_3066) ;  /* 0x0000009000007945 */ /* 0x000fe20003800000 */
[----:B------:R-:W-:Y:S01]  /*2e7d0*/  IMAD.MOV.U32 R17, RZ, RZ, RZ ;  /* 0x000000ffff117224 */ /* 0x000fe200078e00ff */
[----:B0-----:R-:W-:-:S04]  /*2e7e0*/  LOP3.LUT R3, R3, 0x1f, RZ, 0xc0, !PT ;  /* 0x0000001f03037812 */ /* 0x001fc800078ec0ff */
[----:B------:R-:W-:-:S04]  /*2e7f0*/  IADD3 R5, R19, R3, RZ ;  /* 0x0000000313057210 */ /* 0x000fc80007ffe0ff */
[----:B------:R-:W-:-:S13]  /*2e800*/  ISETP.GE.OR P6, PT, R5, R2, !P0 ;  /* 0x000000020500720c */ /* 0x000fda00047c6670 */
[----:B------:R-:W-:Y:S05]  /*2e810*/  @P6 BRA `(.L_x_3067) ;  /* 0x00000000000c6947 */ /* 0x000fea0003800000 */
[----:B------:R-:W0:Y:S02]  /*2e820*/  LDC.64 R2, c[0x0][0xc80] ;  /* 0x00032000ff027b82 */ /* 0x000e240000000a00 */
[----:B0-----:R-:W-:-:S05]  /*2e830*/  IMAD.WIDE R2, R5, 0x4, R2 ;  /* 0x0000000405027825 */ /* 0x001fca00078e0202 */
[----:B------:R0:W5:Y:S02]  /*2e840*/  LDG.E R17, desc[UR60][R2.64] ;  /* 0x0000003c02117981 */ /* 0x000164000c1e1900 */
.L_x_3067:
[----:B------:R-:W-:Y:S05]  /*2e850*/  BSYNC B0 ;  /* 0x0000000000007941 */ /* 0x000fea0003800000 */
.L_x_3066:
[----:B------:R-:W-:-:S03]  /*2e860*/  UMOV UR4, 0xffffffff ;  /* 0xffffffff00047882 */ /* 0x000fc60000000000 */
[----:B------:R-:W-:Y:S05]  /*2e870*/  BRA.DIV UR4, `(.L_x_3068) ;  /* 0x0000005a04b87947 */ /* 0x000fea000b800000 */
[----:B-----5:R-:W2:Y:S02]  /*2e880*/  SHFL.UP PT, R14, R17, 0x1, RZ ;  /* 0x04200000110e7989 */ /* 0x020ea400000e00ff */
[----:B--2---:R-:W-:-:S05]  /*2e890*/  SEL R14, R14, RZ, P1 ;  /* 0x000000ff0e0e7207 */ /* 0x004fca0000800000 */
        /* <DEDUP_REMOVED lines=13> */
[----:B------:R0:W2:Y:S02]  /*2e970*/  SHFL.IDX PT, R14, R2, 0x1f, 0x1f ;  /* 0x03e01f00020e7f89 */ /* 0x0000a400000e0000 */
.L_x_3276:
[----:B------:R-:W-:Y:S02]  /*2e980*/  ULDC UR4, c[0x0][0xc38] ;  /* 0x00030e0000047ab9 */ /* 0x000fe40000000800 */
[----:B------:R-:W-:-:S04]  /*2e990*/  IMAD.U32 R5, RZ, RZ, UR4 ;  /* 0x00000004ff057e24 */ /* 0x000fc8000f8e00ff */
[----:B--2---:R-:W-:-:S04]  /*2e9a0*/  IMAD R14, R14, R5, RZ ;  /* 0x000000050e0e7224 */ /* 0x004fc800078e02ff */
[----:B------:R-:W-:-:S05]  /*2e9b0*/  IMAD.IADD R7, R14, 0x1, R7 ;  /* 0x000000010e077824 */ /* 0x000fca00078e0207 */
[----:B------:R-:W-:-:S13]  /*2e9c0*/  ISETP.GT.AND P6, PT, R7, R0, PT ;  /* 0x000000000700720c */ /* 0x000fda0003fc4270 */
[----:B------:R-:W-:Y:S05]  /*2e9d0*/  @!P6 BRA `(.L_x_3069) ;  /* 0xfffffffc0064e947 */ /* 0x000fea000383ffff */
.L_x_3064:
        /* <DEDUP_REMOVED lines=8> */
.L_x_3280:
[----:B------:R-:W-:Y:S01]  /*2ea60*/  ISETP.NE.AND P0, PT, R3, RZ, PT ;  /* 0x000000ff0300720c */ /* 0x000fe20003f05270 */
[----:B------:R-:W-:-:S12]  /*2ea70*/  IMAD.MOV.U32 R14, RZ, RZ, RZ ;  /* 0x000000ffff0e7224 */ /* 0x000fd800078e00ff */
[----:B------:R-:W-:Y:S05]  /*2ea80*/  @!P0 BRA `(.L_x_3071) ;  /* 0x0000000000108947 */ /* 0x000fea0003800000 */
[----:B------:R-:W-:Y:S01]  /*2ea90*/  UMOV UR4, 0xffffffff ;  /* 0xffffffff00047882 */ /* 0x000fe20000000000 */
[----:B------:R-:W-:Y:S02]  /*2eaa0*/  VIADD R12, R4, 0xffffffff ;  /* 0xffffffff040c7836 */ /* 0x000fe40000000000 */
[----:B------:R-:W-:Y:S05]  /*2eab0*/  BRA.DIV UR4, `(.L_x_3072) ;  /* 0x0000005e042c7947 */ /* 0x000fea000b800000 */
[----:B------:R4:W0:Y:S02]  /*2eac0*/  SHFL.IDX PT, R14, R2, R12, 0x1f ;  /* 0x00001f0c020e7589 */ /* 0x00082400000e0000 */
.L_x_3071:
[----:B0---4-:R-:W0:Y:S01]  /*2ead0*/  LDC.64 R2, c[0x0][0xc90] ;  /* 0x00032400ff027b82 */ /* 0x011e220000000a00 */
[----:B------:R-:W-:-:S05]  /*2eae0*/  IADD3 R19, R4, R19, RZ ;  /* 0x0000001304137210 */ /* 0x000fca0007ffe0ff */
[----:B0-----:R-:W-:-:S05]  /*2eaf0*/  IMAD.WIDE R2, R19, 0x4, R2 ;  /* 0x0000000413027825 */ /* 0x001fca00078e0202 */
[----:B------:R0:W2:Y:S01]  /*2eb00*/  LDG.E R6, desc[UR60][R2.64] ;  /* 0x0000003c02067981 */ /* 0x0000a2000c1e1900 */
[----:B------:R-:W-:Y:S01]  /*2eb10*/  IMAD R16, R14, R5, R16 ;  /* 0x000000050e107224 */ /* 0x000fe200078e0210 */
[----:B0-----:R-:W-:Y:S01]  /*2eb20*/  MOV R2, RZ ;  /* 0x000000ff00027202 */ /* 0x001fe20000000f00 */
[----:B--23--:R-:W-:-:S05]  /*2eb30*/  IMAD R4, R17, R6, RZ ;  /* 0x0000000611047224 */ /* 0x00cfca00078e02ff */
[----:B------:R-:W-:-:S04]  /*2eb40*/  IABS R7, R4 ;  /* 0x0000000400077213 */ /* 0x000fc80000000000 */
[----:B------:R-:W0:Y:S08]  /*2eb50*/  I2F.RP R8, R7 ;  /* 0x0000000700087306 */ /* 0x000e300000209400 */
[----:B0-----:R-:W1:Y:S02]  /*2eb60*/  MUFU.RCP R8, R8 ;  /* 0x0000000800087308 */ /* 0x001e640000001000 */
[----:B-1----:R-:W-:-:S06]  /*2eb70*/  VIADD R10, R8, 0xffffffe ;  /* 0x0ffffffe080a7836 */ /* 0x002fcc0000000000 */
        /* <DEDUP_REMOVED lines=23> */
[----:B------:R-:W-:Y:S02]  /*2ecf0*/  IMAD R4, R4, R2, R9 ;  /* 0x0000000204047224 */ /* 0x000fe400078e0209 */
[----:B------:R-:W-:Y:S01]  /*2ed00*/  IMAD.MOV.U32 R2, RZ, RZ, RZ ;  /* 0x000000ffff027224 */ /* 0x000fe200078e00ff */
[----:B------:R-:W-:-:S04]  /*2ed10*/  VIADDMNMX R5, R3, R5, R6, PT ;  /* 0x0000000503057246 */ /* 0x000fc80003800106 */
[-C--:B------:R-:W-:Y:S02]  /*2ed20*/  IABS R6, R5.reuse ;  /* 0x0000000500067213 */ /* 0x080fe40000000000 */
[----:B------:R-:W-:Y:S02]  /*2ed30*/  IABS R8, R5 ;  /* 0x0000000500087213 */ /* 0x000fe40000000000 */
[----:B------:R-:W0:Y:S08]  /*2ed40*/  I2F.RP R7, R6 ;  /* 0x0000000600077306 */ /* 0x000e300000209400 */
[----:B0-----:R-:W0:Y:S02]  /*2ed50*/  MUFU.RCP R7, R7 ;  /* 0x0000000700077308 */ /* 0x001e240000001000 */
[----:B0-----:R-:W-:Y:S01]  /*2ed60*/  VIADD R3, R7, 0xffffffe ;  /* 0x0ffffffe07037836 */ /* 0x001fe20000000000 */
[----:B------:R-:W-:-:S05]  /*2ed70*/  IABS R7, R4 ;  /* 0x0000000400077213 */ /* 0x000fca0000000000 */
        /* <DEDUP_REMOVED lines=15> */
[----:B------:R-:W-:-:S06]  /*2ee70*/  @P0 IADD3 R2, R2, 0x1, RZ ;  /* 0x0000000102020810 */ /* 0x000fcc0007ffe0ff */
[----:B------:R-:W-:Y:S01]  /*2ee80*/  @!P2 IMAD.MOV R2, RZ, RZ, -R2 ;  /* 0x000000ffff02a224 */ /* 0x000fe200078e0a02 */
[----:B------:R-:W-:Y:S02]  /*2ee90*/  @!P1 LOP3.LUT R2, RZ, R5, RZ, 0x33, !PT ;  /* 0x00000005ff029212 */ /* 0x000fe400078e33ff */
[----:B------:R-:W-:-:S05]  /*2eea0*/  IADD3 R5, -R5, RZ, RZ ;  /* 0x000000ff05057210 */ /* 0x000fca0007ffe1ff */
[----:B------:R-:W-:Y:S01]  /*2eeb0*/  IMAD R18, R2, R5, R3 ;  /* 0x0000000502127224 */ /* 0x000fe200078e0203 */
[----:B------:R-:W-:-:S05]  /*2eec0*/  LOP3.LUT R2, RZ, R2, RZ, 0x33, !PT ;  /* 0x00000002ff027212 */ /* 0x000fca00078e33ff */
[----:B------:R-:W-:Y:S01]  /*2eed0*/  IMAD.IADD R17, R17, 0x1, R2 ;  /* 0x0000000111117824 */ /* 0x000fe200078e0202 */
[----:B------:R-:W-:Y:S06]  /*2eee0*/  BRA `(.L_x_3073) ;  /* 0x00000000001c7947 */ /* 0x000fec0003800000 */
.L_x_3065:
[----:B------:R-:W-:Y:S01]  /*2eef0*/  UMOV UR4, URZ ;  /* 0x0000003f00047c82 */ /* 0x000fe20008000000 */
[----:B------:R-:W-:Y:S01]  /*2ef00*/  UMOV UR5, URZ ;  /* 0x0000003f00057c82 */ /* 0x000fe20008000000 */
[----:B------:R-:W-:Y:S01]  /*2ef10*/  ULDC UR6, c[0x0][0xc3c] ;  /* 0x00030f0000067ab9 */ /* 0x000fe20000000800 */
[----:B------:R-:W-:Y:S01]  /*2ef20*/  IMAD.MOV.U32 R16, RZ, RZ, R0 ;  /* 0x000000ffff107224 */ /* 0x000fe200078e0000 */
[----:B------:R-:W-:Y:S01]  /*2ef30*/  MOV R17, UR4 ;  /* 0x0000000400117c02 */ /* 0x000fe20008000f00 */
[----:B------:R-:W-:Y:S02]  /*2ef40*/  IMAD.U32 R18, RZ, RZ, UR5 ;  /* 0x00000005ff127e24 */ /* 0x000fe4000f8e00ff */
[----:B------:R-:W-:-:S07]  /*2ef50*/  IMAD.U32 R19, RZ, RZ, UR6 ;  /* 0x00000006ff137e24 */ /* 0x000fce000f8e00ff */
.L_x_3073:
        /* <DEDUP_REMOVED lines=10> */
.L_x_3062:
[----:B------:R-:W-:Y:S02]  /*2f000*/  ULDC UR4, c[0x0][0xc3c] ;  /* 0x00030f0000047ab9 */ /* 0x000fe40000000800 */
[----:B---3--:R-:W-:-:S13]  /*2f010*/  ISETP.GE.AND P0, PT, R19, UR4, PT ;  /* 0x0000000413007c0c */ /* 0x008fda000bf06270 */
[----:B------:R-:W-:Y:S05]  /*2f020*/  @!P0 BRA `(.L_x_3074) ;  /* 0xffffff9800d88947 */ /* 0x000fea000383ffff */
[----:B------:R-:W-:Y:S05]  /*2f030*/  BSYNC B8 ;  /* 0x0000000000087941 */ /* 0x000fea0003800000 */
.L_x_2965:
[----:B------:R-:W3:Y:S01]  /*2f040*/  LDL.LU R0, [R1+0x30] ;  /* 0x0000300001007983 */ /* 0x000ee20000300800 */
[----:B------:R-:W-:Y:S01]  /*2f050*/  BSSY B0, `(.L_x_3075) ;  /* 0x000000b000007945 */ /* 0x000fe20003800000 */
[----:B------:R-:W4:Y:S01]  /*2f060*/  S2R R5, SR_CgaCtaId ;  /* 0x0000000000057919 */ /* 0x000f220000008800 */
[----:B---3--:R-:W-:-:S04]  /*2f070*/  IADD3 R0, R0, 0x1, RZ ;  /* 0x0000000100007810 */ /* 0x008fc80007ffe0ff */
        /* <DEDUP_REMOVED lines=8> */
.L_x_3283:
[----:B------:R-:W-:Y:S05]  /*2f100*/  BSYNC B0 ;  /* 0x0000000000007941 */ /* 0x000fea0003800000 */
.L_x_3075:
[----:B------:R-:W-:-:S03]  /*2f110*/  UMOV UR4, 0xffffffff ;  /* 0xffffffff00047882 */ /* 0x000fc60000000000 */
[----:B------:R-:W-:Y:S05]  /*2f120*/  BRA.DIV UR4, `(.L_x_3077) ;  /* 0x0000005604c87947 */ /* 0x000fea000b800000 */
[----:B-1----:R-:W1:Y:S02]  /*2f130*/  S2R R0, SR_TID.X ;  /* 0x0000000000007919 */ /* 0x002e640000002100 */
[----:B-1----:R-:W-:-:S04]  /*2f140*/  SHF.R.U32.HI R0, RZ, 0x5, R0 ;  /* 0x00000005ff007819 */ /* 0x002fc80000011600 */
[----:B------:R-:W-:-:S05]  /*2f150*/  LOP3.LUT R0, R0, 0x3, RZ, 0xc0, !PT ;  /* 0x0000000300007812 */ /* 0x000fca00078ec0ff */
[----:B------:R1:W3:Y:S02]  /*2f160*/  SHFL.IDX PT, R14, R0, RZ, 0x1f ;  /* 0x00001fff000e7589 */ /* 0x0002e400000e0000 */
.L_x_3286:
[----:B---3--:R-:W-:-:S13]  /*2f170*/  ISETP.NE.AND P0, PT, R14, RZ, PT ;  /* 0x000000ff0e00720c */ /* 0x008fda0003f05270 */
[----:B------:R-:W-:Y:S05]  /*2f180*/  @P0 BRA `(.L_x_2683) ;  /* 0x0000000000900947 */ /* 0x000fea0003800000 */
[----:B------:R-:W-:-:S03]  /*2f190*/  UMOV UR4, 0xffffffff ;  /* 0xffffffff00047882 */ /* 0x000fc60000000000 */
[----:B------:R-:W-:Y:S05]  /*2f1a0*/  BRA.DIV UR4, `(.L_x_3078) ;  /* 0x0000005604dc7947 */ /* 0x000fea000b800000 */
[----:B------:R-:W-:-:S13]  /*2f1b0*/  ELECT P6, URZ, PT ;  /* 0x00000000003f782f */ /* 0x000fda00038c0000 */
.L_x_3289:
[----:B------:R-:W-:Y:S05]  /*2f1c0*/  @!P6 BRA `(.L_x_2683) ;  /* 0x000000000080e947 */ /* 0x000fea0003800000 */
[----:B-1----:R-:W3:Y:S02]  /*2f1d0*/  LDL R0, [R1+0x90] ;  /* 0x0000900001007983 */ /* 0x002ee40000100800 */
[----:B---3--:R-:W-:-:S13]  /*2f1e0*/  R2UR UR4, R0 ;  /* 0x00000000000472ca */ /* 0x008fda00000e0000 */
[----:B------:R-:W-:-:S06]  /*2f1f0*/  ULOP3.LUT UR4, UR4, 0x2, URZ, 0xfc, !UPT ;  /* 0x0000000204047892 */ /* 0x000fcc000f8efc3f */
[----:B------:R-:W-:-:S05]  /*2f200*/  IMAD.U32 R0, RZ, RZ, UR4 ;  /* 0x00000004ff007e24 */ /* 0x000fca000f8e00ff */
[----:B------:R-:W-:-:S13]  /*2f210*/  ISETP.NE.AND P0, PT, R0, 0x3, PT ;  /* 0x000000030000780c */ /* 0x000fda0003f05270 */
[----:B------:R-:W-:Y:S05]  /*2f220*/  @!P0 BRA `(.L_x_3079) ;  /* 0x0000000000048947 */ /* 0x000fea0003800000 */
[----:B------:R-:W-:Y:S01]  /*2f230*/  BPT.TRAP 0x1 ;  /* 0x000000040000795c */ /* 0x000fe20000300000 */
.L_x_3079:
[C---:B------:R-:W-:Y:S01]  /*2f240*/  LEA R3, R27.reuse, R5, 0x3 ;  /* 0x000000051b037211 */ /* 0x040fe200078e18ff */
[----:B------:R-:W-:Y:S01]  /*2f250*/  VIADD R27, R27, 0x1 ;  /* 0x000000011b1b7836 */ /* 0x000fe20000000000 */
[----:B------:R-:W-:-:S04]  /*2f260*/  SHF.L.U32 R2, R29, 0x1f, RZ ;  /* 0x0000001f1d027819 */ /* 0x000fc800000006ff */
[----:B------:R-:W1:Y:S01]  /*2f270*/  SYNCS.PHASECHK.TRANS64.TRYWAIT P1, [R3+URZ+0x38840], R2 ;  /* 0x03884002030075a7 */ /* 0x000e62000802017f */
[----:B------:R-:W-:-:S04]  /*2f280*/  ISETP.NE.AND P2, PT, R27, 0x2, PT ;  /* 0x000000021b00780c */ /* 0x000fc80003f45270 */
[----:B------:R-:W-:Y:S01]  /*2f290*/  SEL R0, RZ, 0x1, P2 ;  /* 0x00000001ff007807 */ /* 0x000fe20001000000 */
[----:B-1----:R-:W-:Y:S08]  /*2f2a0*/  @!P1 BRA `(.L_x_3080) ;  /* 0x0000005400bc9947 */ /* 0x002ff00003800000 */
.L_x_3290:
[----:B------:R-:W-:Y:S02]  /*2f2b0*/  SEL R27, R27, RZ, P2 ;  /* 0x000000ff1b1b7207 */ /* 0x000fe40001000000 */
[----:B------:R-:W-:Y:S01]  /*2f2c0*/  LOP3.LUT R0, R29, R0, RZ, 0x3c, !PT ;  /* 0x000000001d007212 */ /* 0x000fe200078e3cff */
[----:B------:R-:W-:Y:S06]  /*2f2d0*/  @!P0 BRA `(.L_x_3081) ;  /* 0x0000000000048947 */ /* 0x000fec0003800000 */
[----:B------:R-:W-:Y:S01]  /*2f2e0*/  BPT.TRAP 0x1 ;  /* 0x000000040000795c */ /* 0x000fe20000300000 */
.L_x_3081:
[----:B------:R-:W-:Y:S01]  /*2f2f0*/  IMAD R27, R27, 0x8, R5 ;  /* 0x000000081b1b7824 */ /* 0x000fe200078e0205 */
[----:B------:R-:W-:-:S04]  /*2f300*/  SHF.L.U32 R0, R0, 0x1f, RZ ;  /* 0x0000001f00007819 */ /* 0x000fc800000006ff */
[----:B------:R-:W3:Y:S02]  /*2f310*/  SYNCS.PHASECHK.TRANS64.TRYWAIT P1, [R27+URZ+0x38840], R0 ;  /* 0x038840001b0075a7 */ /* 0x000ee4000802017f */
[----:B---3--:R-:W-:Y:S05]  /*2f320*/  @!P1 BRA `(.L_x_3082) ;  /* 0x0000005400b09947 */ /* 0x008fea0003800000 */
.L_x_3291:
[----:B------:R-:W-:Y:S05]  /*2f330*/  @!P0 BRA `(.L_x_3083) ;  /* 0x0000000000048947 */ /* 0x000fea0003800000 */
[----:B------:R-:W-:Y:S01]  /*2f340*/  BPT.TRAP 0x1 ;  /* 0x000000040000795c */ /* 0x000fe20000300000 */
.L_x_3083:
[----:B------:R-:W4:Y:S02]  /*2f350*/  SYNCS.PHASECHK.TRANS64.TRYWAIT P1, [R3+URZ+0x38860], R2 ;  /* 0x03886002030075a7 */ /* 0x000f24000802017f */
[----:B----4-:R-:W-:Y:S05]  /*2f360*/  @!P1 BRA `(.L_x_3084) ;  /* 0x0000005400b49947 */ /* 0x010fea0003800000 */
.L_x_3292:
[----:B------:R-:W-:Y:S05]  /*2f370*/  @!P0 BRA `(.L_x_3085) ;  /* 0x0000000000048947 */ /* 0x000fea0003800000 */
[----:B------:R-:W-:Y:S01]  /*2f380*/  BPT.TRAP 0x1 ;  /* 0x000000040000795c */ /* 0x000fe20000300000 */
.L_x_3085:
[----:B------:R0:W0:Y:S02]  /*2f390*/  SYNCS.PHASECHK.TRANS64.TRYWAIT P0, [R27+URZ+0x38860], R0 ;  /* 0x038860001b0075a7 */ /* 0x000024000800017f */
[----:B0-----:R-:W-:Y:S05]  /*2f3a0*/  @!P0 NANOSLEEP.SYNCS 0x989680 ;  /* 0x009896800000895d */ /* 0x001fea0003900000 */
[----:B------:R-:W0:Y:S02]  /*2f3b0*/  @!P0 SYNCS.PHASECHK.TRANS64 P0, [R27+URZ+0x38860], R0 ;  /* 0x038860001b0085a7 */ /* 0x000e24000800007f */
[----:B0-----:R-:W-:Y:S05]  /*2f3c0*/  @!P0 BRA `(.L_x_3085) ;  /* 0xfffffffc00f08947 */ /* 0x001fea000383ffff */
.L_x_2683:
[----:B------:R-:W-:Y:S05]  /*2f3d0*/  BSYNC B9 ;  /* 0x0000000000097941 */ /* 0x000fea0003800000 */
.L_x_2680:
[----:B------:R-:W-:Y:S05]  /*2f3e0*/  EXIT ;  /* 0x000000000000794d */ /* 0x000fea0003800000 */
.L_x_2703:
[----:B0-----:R0:W1:Y:S02]  /*2f3f0*/  SYNCS.PHASECHK.TRANS64.TRYWAIT P6, [R89+URZ+0x38890], R90 ;  /* 0x0388905a590075a7 */ /* 0x00106400080c017f */
[----:B-1----:R-:W-:Y:S05]  /*2f400*/  @!P6 NANOSLEEP.SYNCS 0x989680 ;  /* 0x009896800000e95d */ /* 0x002fea0003900000 */
[----:B------:R-:W1:Y:S02]  /*2f410*/  @!P6 SYNCS.PHASECHK.TRANS64 P6, [R89+URZ+0x38890], R90 ;  /* 0x0388905a5900e5a7 */ /* 0x000e6400080c007f */
[----:B-1----:R-:W-:Y:S05]  /*2f420*/  @!P6 BRA `(.L_x_2703) ;  /* 0xfffffffc00f0e947 */ /* 0x002fea000383ffff */
[----:B------:R-:W-:Y:S05]  /*2f430*/  BRA `(.L_x_3086) ;  /* 0xfffffd4000647947 */ /* 0x000fea000383ffff */
.L_x_2704:
        /* <DEDUP_REMOVED lines=8> */
.L_x_3088:
[----:B------:R-:W-:Y:S05]  /*2f4c0*/  BSYNC B1 ;  /* 0x0000000000017941 */ /* 0x000fea0003800000 */
.L_x_3087:
[----:B------:R-:W-:Y:S01]  /*2f4d0*/  IMAD.MOV.U32 R13, RZ, RZ, R120 ;  /* 0x000000ffff0d7224 */ /* 0x000fe200078e0078 */
[----:B------:R-:W-:Y:S01]  /*2f4e0*/  MOV R12, RZ ;  /* 0x000000ff000c7202 */ /* 0x000fe20000000f00 */
[----:B------:R-:W-:Y:S02]  /*2f4f0*/  IMAD.MOV.U32 R11, RZ, RZ, 0x181f ;  /* 0x0000181fff0b7424 */ /* 0x000fe400078e00ff */
[----:B------:R-:W-:Y:S02]  /*2f500*/  IMAD.MOV.U32 R15, RZ, RZ, -0x1 ;  /* 0xffffffffff0f7424 */ /* 0x000fe400078e00ff */
[----:B------:R-:W-:-:S07]  /*2f510*/  IMAD.MOV.U32 R83, RZ, RZ, R14 ;  /* 0x000000ffff537224 */ /* 0x000fce00078e000e */
[----:B------:R-:W-:Y:S05]  /*2f520*/  WARPSYNC.COLLECTIVE R15, `(.L_x_3089) ;  /* 0x000000000f087348 */ /* 0x000fea0003c00000 */
[----:B------:R0:W1:Y:S02]  /*2f530*/  SHFL.IDX P6, R14, R13, R12, R11 ;  /* 0x0000000c0d0e7389 */ /* 0x00006400000c000b */
[----:B01----:R-:W-:Y:S01]  /*2f540*/  ENDCOLLECTIVE ;  /* 0x000000000000791b */ /* 0x003fe20003800000 */
.L_x_3089:
[----:B------:R-:W-:Y:S01]  /*2f550*/  MOV R82, R14 ;  /* 0x0000000e00527202 */ /* 0x000fe20000000f00 */
[----:B------:R-:W-:Y:S06]  /*2f560*/  BRA `(.L_x_3090) ;  /* 0xfffffd40002c7947 */ /* 0x000fec000383ffff */
.L_x_2721:
[----:B------:R-:W-:Y:S01]  /*2f570*/  BSSY B1, `(.L_x_3091) ;  /* 0x0000008000017945 */ /* 0x000fe20003800000 */
[----:B0---4-:R-:W-:Y:S01]  /*2f580*/  IMAD.MOV.U32 R13, RZ, RZ, R119 ;  /* 0x000000ffff0d7224 */ /* 0x011fe200078e0077 */
[----:B------:R-:W-:Y:S01]  /*2f590*/  MOV R11, 0x181f ;  /* 0x0000181f000b7802 */ /* 0x000fe20000000f00 */
[----:B------:R-:W-:Y:S02]  /*2f5a0*/  IMAD.MOV.U32 R12, RZ, RZ, 0x1 ;  /* 0x00000001ff0c7424 */ /* 0x000fe400078e00ff */
[----:B------:R-:W-:-:S07]  /*2f5b0*/  IMAD.MOV.U32 R15, RZ, RZ, -0x1 ;  /* 0xffffffffff0f7424 */ /* 0x000fce00078e00ff */
[----:B-123--:R-:W-:Y:S05]  /*2f5c0*/  WARPSYNC.COLLECTIVE R15, `(.L_x_3092) ;  /* 0x000000000f087348 */ /* 0x00efea0003c00000 */
[----:B------:R0:W4:Y:S02]  /*2f5d0*/  SHFL.IDX P6, R14, R13, R12, R11 ;  /* 0x0000000c0d0e7389 */ /* 0x00012400000c000b */
[----:B01234-:R-:W-:Y:S01]  /*2f5e0*/  ENDCOLLECTIVE ;  /* 0x000000000000791b */ /* 0x01ffe20003800000 */
.L_x_3092:
[----:B------:R-:W-:Y:S05]  /*2f5f0*/  BSYNC B1 ;  /* 0x0000000000017941 */ /* 0x000fea0003800000 */
.L_x_3091:
[----:B------:R-:W-:Y:S01]  /*2f600*/  MOV R13, R120 ;  /* 0x00000078000d7202 */ /* 0x000fe20000000f00 */
[----:B------:R-:W-:Y:S01]  /*2f610*/  IMAD.MOV.U32 R12, RZ, RZ, 0x1 ;  /* 0x00000001ff0c7424 */ /* 0x000fe200078e00ff */
[----:B------:R-:W-:Y:S01]  /*2f620*/  MOV R15, 0xffffffff ;  /* 0xffffffff000f7802 */ /* 0x000fe20000000f00 */
[----:B------:R-:W-:Y:S02]  /*2f630*/  IMAD.MOV.U32 R11, RZ, RZ, 0x181f ;  /* 0x0000181fff0b7424 */ /* 0x000fe400078e00ff */
[----:B------:R-:W-:-:S07]  /*2f640*/  IMAD.MOV.U32 R67, RZ, RZ, R14 ;  /* 0x000000ffff437224 */ /* 0x000fce00078e000e */
[----:B------:R-:W-:Y:S05]  /*2f650*/  WARPSYNC.COLLECTIVE R15, `(.L_x_3093) ;  /* 0x000000000f087348 */ /* 0x000fea0003c00000 */
[----:B------:R0:W1:Y:S02]  /*2f660*/  SHFL.IDX P6, R14, R13, R12, R11 ;  /* 0x0000000c0d0e7389 */ /* 0x00006400000c000b */
[----:B01----:R-:W-:Y:S01]  /*2f670*/  ENDCOLLECTIVE ;  /* 0x000000000000791b */ /* 0x003fe20003800000 */
.L_x_3093:
[----:B------:R-:W-:Y:S01]  /*2f680*/  IMAD.MOV.U32 R66, RZ, RZ, R14 ;  /* 0x000000ffff427224 */ /* 0x000fe200078e000e */
[----:B------:R-:W-:Y:S06]  /*2f690*/  BRA `(.L_x_3094) ;  /* 0xfffffd4c00547947 */ /* 0x000fec000383ffff */
.L_x_2738:
        /* <DEDUP_REMOVED lines=8> */
.L_x_3096:
[----:B------:R-:W-:Y:S05]  /*2f720*/  BSYNC B1 ;  /* 0x0000000000017941 */ /* 0x000fea0003800000 */
.L_x_3095:
[----:B------:R-:W-:Y:S01]  /*2f730*/  IMAD.MOV.U32 R13, RZ, RZ, R120 ;  /* 0x000000ffff0d7224 */ /* 0x000fe200078e0078 */
[----:B------:R-:W-:Y:S01]  /*2f740*/  MOV R11, 0x181f ;  /* 0x0000181f000b7802 */ /* 0x000fe20000000f00 */
[----:B------:R-:W-:Y:S01]  /*2f750*/  IMAD.MOV.U32 R12, RZ, RZ, 0x2 ;  /* 0x00000002ff0c7424 */ /* 0x000fe200078e00ff */
[----:B------:R-:W-:Y:S01]  /*2f760*/  MOV R119, R14 ;  /* 0x0000000e00777202 */ /* 0x000fe20000000f00 */
[----:B------:R-:W-:-:S07]  /*2f770*/  IMAD.MOV.U32 R15, RZ, RZ, -0x1 ;  /* 0xffffffffff0f7424 */ /* 0x000fce00078e00ff */
[----:B------:R-:W-:Y:S05]  /*2f780*/  WARPSYNC.COLLECTIVE R15, `(.L_x_3097) ;  /* 0x000000000f087348 */ /* 0x000fea0003c00000 */
[----:B------:R0:W1:Y:S02]  /*2f790*/  SHFL.IDX P6, R14, R13, R12, R11 ;  /* 0x0000000c0d0e7389 */ /* 0x00006400000c000b */
[----:B01----:R-:W-:Y:S01]  /*2f7a0*/  ENDCOLLECTIVE ;  /* 0x000000000000791b */ /* 0x003fe20003800000 */
.L_x_3097:
[----:B------:R-:W-:Y:S01]  /*2f7b0*/  IMAD.MOV.U32 R120, RZ, RZ, R14 ;  /* 0x000000ffff787224 */ /* 0x000fe200078e000e */
[----:B------:R-:W-:Y:S06]  /*2f7c0*/  BRA `(.L_x_3098) ;  /* 0xfffffd5800607947 */ /* 0x000fec000383ffff */
.L_x_2762:
[----:B-1----:R1:W2:Y:S02]  /*2f7d0*/  SYNCS.PHASECHK.TRANS64.TRYWAIT P6, [R89+URZ+0x38890], R90 ;  /* 0x0388905a590075a7 */ /* 0x0022a400080c017f */
[----:B--2---:R-:W-:Y:S05]  /*2f7e0*/  @!P6 NANOSLEEP.SYNCS 0x989680 ;  /* 0x009896800000e95d */ /* 0x004fea0003900000 */
[----:B------:R-:W2:Y:S02]  /*2f7f0*/  @!P6 SYNCS.PHASECHK.TRANS64 P6, [R89+URZ+0x38890], R90 ;  /* 0x0388905a5900e5a7 */ /* 0x000ea400080c007f */
[----:B--2---:R-:W-:Y:S05]  /*2f800*/  @!P6 BRA `(.L_x_2762) ;  /* 0xfffffffc00f0e947 */ /* 0x004fea000383ffff */
[----:B------:R-:W-:Y:S05]  /*2f810*/  BRA `(.L_x_3099) ;  /* 0xfffffd7000bc7947 */ /* 0x000fea000383ffff */
.L_x_2763:
[----:B------:R-:W-:Y:S01]  /*2f820*/  BSSY B1, `(.L_x_3100) ;  /* 0x0000008000017945 */ /* 0x000fe20003800000 */
[----:B------:R-:W-:Y:S01]  /*2f830*/  MOV R13, R119 ;  /* 0x00000077000d7202 */ /* 0x000fe20000000f00 */
[----:B------:R-:W-:Y:S01]  /*2f840*/  IMAD.MOV.U32 R12, RZ, RZ, RZ ;  /* 0x000000ffff0c7224 */ /* 0x000fe200078e00ff */
[----:B------:R-:W-:Y:S01]  /*2f850*/  MOV R15, 0xffffffff ;  /* 0xffffffff000f7802 */ /* 0x000fe20000000f00 */
[----:B------:R-:W-:-:S07]  /*2f860*/  IMAD.MOV.U32 R11, RZ, RZ, 0x181f ;  /* 0x0000181fff0b7424 */ /* 0x000fce00078e00ff */
[----:B-1----:R-:W-:Y:S05]  /*2f870*/  WARPSYNC.COLLECTIVE R15, `(.L_x_3101) ;  /* 0x000000000f087348 */ /* 0x002fea0003c00000 */
[----:B------:R0:W2:Y:S02]  /*2f880*/  SHFL.IDX P6, R14, R13, R12, R11 ;  /* 0x0000000c0d0e7389 */ /* 0x0000a400000c000b */
[----:B012---:R-:W-:Y:S01]  /*2f890*/  ENDCOLLECTIVE ;  /* 0x000000000000791b */ /* 0x007fe20003800000 */
.L_x_3101:
[----:B------:R-:W-:Y:S05]  /*2f8a0*/  BSYNC B1 ;  /* 0x0000000000017941 */ /* 0x000fea0003800000 */
.L_x_3100:
        /* <DEDUP_REMOVED lines=8> */
.L_x_3102:
[----:B------:R-:W-:Y:S01]  /*2f930*/  MOV R124, R14 ;  /* 0x0000000e007c7202 */ /* 0x000fe20000000f00 */
[----:B------:R-:W-:Y:S06]  /*2f940*/  BRA `(.L_x_3103) ;  /* 0xfffffd7000887947 */ /* 0x000fec000383ffff */
.L_x_2772:
[----:B------:R-:W-:Y:S01]  /*2f950*/  BSSY B1, `(.L_x_3104) ;  /* 0x0000008000017945 */ /* 0x000fe20003800000 */
[----:B--2-4-:R-:W-:Y:S01]  /*2f960*/  IMAD.MOV.U32 R13, RZ, RZ, R119 ;  /* 0x000000ffff0d7224 */ /* 0x014fe200078e0077 */
[----:B------:R-:W-:Y:S01]  /*2f970*/  MOV R11, 0x181f ;  /* 0x0000181f000b7802 */ /* 0x000fe20000000f00 */
[----:B------:R-:W-:Y:S02]  /*2f980*/  IMAD.MOV.U32 R12, RZ, RZ, 0x1 ;  /* 0x00000001ff0c7424 */ /* 0x000fe400078e00ff */
[----:B------:R-:W-:-:S07]  /*2f990*/  IMAD.MOV.U32 R15, RZ, RZ, -0x1 ;  /* 0xffffffffff0f7424 */ /* 0x000fce00078e00ff */
[----:B01-3--:R-:W-:Y:S05]  /*2f9a0*/  WARPSYNC.COLLECTIVE R15, `(.L_x_3105) ;  /* 0x000000000f087348 */ /* 0x00bfea0003c00000 */
[----:B------:R2:W4:Y:S02]  /*2f9b0*/  SHFL.IDX P6, R14, R13, R12, R11 ;  /* 0x0000000c0d0e7389 */ /* 0x00052400000c000b */
[----:B01234-:R-:W-:Y:S01]  /*2f9c0*/  ENDCOLLECTIVE ;  /* 0x000000000000791b */ /* 0x01ffe20003800000 */
.L_x_3105:
[----:B------:R-:W-:Y:S05]  /*2f9d0*/  BSYNC B1 ;  /* 0x0000000000017941 */ /* 0x000fea0003800000 */
.L_x_3104:
        /* <DEDUP_REMOVED lines=8> */
.L_x_3106:
[----:B------:R-:W-:Y:S01]  /*2fa60*/  IMAD.MOV.U32 R36, RZ, RZ, R14 ;  /* 0x000000ffff247224 */ /* 0x000fe200078e000e */
[----:B------:R-:W-:Y:S06]  /*2fa70*/  BRA `(.L_x_3107) ;  /* 0xfffffd8000007947 */ /* 0x000fec000383ffff */
.L_x_2781:
[----:B------:R-:W-:Y:S01]  /*2fa80*/  BSSY B1, `(.L_x_3108) ;  /* 0x0000008000017945 */ /* 0x000fe20003800000 */
[----:B----4-:R-:W-:Y:S01]  /*2fa90*/  IMAD.MOV.U32 R13, RZ, RZ, R119 ;  /* 0x000000ffff0d7224 */ /* 0x010fe200078e0077 */
[----:B------:R-:W-:Y:S01]  /*2faa0*/  MOV R12, 0x2 ;  /* 0x00000002000c7802 */ /* 0x000fe20000000f00 */
[----:B------:R-:W-:Y:S02]  /*2fab0*/  IMAD.MOV.U32 R11, RZ, RZ, 0x181f ;  /* 0x0000181fff0b7424 */ /* 0x000fe400078e00ff */
[----:B------:R-:W-:-:S07]  /*2fac0*/  IMAD.MOV.U32 R15, RZ, RZ, -0x1 ;  /* 0xffffffffff0f7424 */ /* 0x000fce00078e00ff */
[----:B0123--:R-:W-:Y:S05]  /*2fad0*/  WARPSYNC.COLLECTIVE R15, `(.L_x_3109) ;  /* 0x000000000f087348 */ /* 0x00ffea0003c00000 */
[----:B------:R4:W0:Y:S02]  /*2fae0*/  SHFL.IDX P6, R14, R13, R12, R11 ;  /* 0x0000000c0d0e7389 */ /* 0x00082400000c000b */
[----:B01234-:R-:W-:Y:S01]  /*2faf0*/  ENDCOLLECTIVE ;  /* 0x000000000000791b */ /* 0x01ffe20003800000 */
.L_x_3109:
[----:B------:R-:W-:Y:S05]  /*2fb00*/  BSYNC B1 ;  /* 0x0000000000017941 */ /* 0x000fea0003800000 */
.L_x_3108:
        /* <DEDUP_REMOVED lines=8> */
.L_x_3110:
[----:B------:R-:W-:Y:S01]  /*2fb90*/  IMAD.MOV.U32 R36, RZ, RZ, R14 ;  /* 0x000000ffff247224 */ /* 0x000fe200078e000e */
[----:B------:R-:W-:Y:S06]  /*2fba0*/  BRA `(.L_x_3111) ;  /* 0xfffffd8c00b87947 */ /* 0x000fec000383ffff */
.L_x_2790:
[----:B0-----:R0:W1:Y:S02]  /*2fbb0*/  SYNCS.PHASECHK.TRANS64.TRYWAIT P3, [R89+URZ+0x38890], R90 ;  /* 0x0388905a590075a7 */ /* 0x001064000806017f */
[----:B-1----:R-:W-:Y:S05]  /*2fbc0*/  @!P3 NANOSLEEP.SYNCS 0x989680 ;  /* 0x009896800000b95d */ /* 0x002fea0003900000 */
[----:B------:R-:W1:Y:S02]  /*2fbd0*/  @!P3 SYNCS.PHASECHK.TRANS64 P3, [R89+URZ+0x38890], R90 ;  /* 0x0388905a5900b5a7 */ /* 0x000e64000806007f */
[----:B-1----:R-:W-:Y:S05]  /*2fbe0*/  @!P3 BRA `(.L_x_2790) ;  /* 0xfffffffc00f0b947 */ /* 0x002fea000383ffff */
[----:B------:R-:W-:Y:S05]  /*2fbf0*/  BRA `(.L_x_3112) ;  /* 0xfffffd9c00907947 */ /* 0x000fea000383ffff */
.L_x_2791:
        /* <DEDUP_REMOVED lines=8> */
.L_x_3114:
[----:B------:R-:W-:Y:S05]  /*2fc80*/  BSYNC B1 ;  /* 0x0000000000017941 */ /* 0x000fea0003800000 */
.L_x_3113:
        /* <DEDUP_REMOVED lines=8> */
.L_x_3115:
[----:B------:R-:W-:Y:S01]  /*2fd10*/  MOV R38, R14 ;  /* 0x0000000e00267202 */ /* 0x000fe20000000f00 */
[----:B------:R-:W-:Y:S06]  /*2fd20*/  BRA `(.L_x_3116) ;  /* 0xfffffd9c00b47947 */ /* 0x000fec000383ffff */
.L_x_2794:
        /* <DEDUP_REMOVED lines=8> */
.L_x_3118:
[----:B------:R-:W-:Y:S05]  /*2fdb0*/  BSYNC B1 ;  /* 0x0000000000017941 */ /* 0x000fea0003800000 */
.L_x_3117:
        /* <DEDUP_REMOVED lines=8> */
.L_x_3119:
[----:B------:R-:W-:Y:S01]  /*2fe40*/  IMAD.MOV.U32 R38, RZ, RZ, R14 ;  /* 0x000000ffff267224 */ /* 0x000fe200078e000e */
[----:B------:R-:W-:Y:S06]  /*2fe50*/  BRA `(.L_x_3120) ;  /* 0xfffffd9c00d87947 */ /* 0x000fec000383ffff */
.L_x_2797:
        /* <DEDUP_REMOVED lines=8> */
.L_x_3122:
[----:B------:R-:W-:Y:S05]  /*2fee0*/  BSYNC B1 ;  /* 0x0000000000017941 */ /* 0x000fea0003800000 */
.L_x_3121:
        /* <DEDUP_REMOVED lines=8> */
.L_x_3123:
[----:B------:R-:W-:Y:S01]  /*2ff70*/  IMAD.MOV.U32 R38, RZ, RZ, R14 ;  /* 0x000000ffff267224 */ /* 0x000fe200078e000e */
[----:B------:R-:W-:Y:S06]  /*2ff80*/  BRA `(.L_x_3124) ;  /* 0xfffffda000007947 */ /* 0x000fec000383ffff */
.L_x_2801:
[----:B------:R0:W0:Y:S02]  /*2ff90*/  SYNCS.PHASECHK.TRANS64.TRYWAIT P0, [R89+URZ+0x388b0], R90 ;  /* 0x0388b05a590075a7 */ /* 0x000024000800017f */
[----:B0-----:R-:W-:Y:S05]  /*2ffa0*/  @!P0 NANOSLEEP.SYNCS 0x989680 ;  /* 0x009896800000895d */ /* 0x001fea0003900000 */
[----:B------:R-:W0:Y:S02]  /*2ffb0*/  @!P0 SYNCS.PHASECHK.TRANS64 P0, [R89+URZ+0x388b0], R90 ;  /* 0x0388b05a590085a7 */ /* 0x000e24000800007f */
[----:B0-----:R-:W-:Y:S05]  /*2ffc0*/  @!P0 BRA `(.L_x_2801) ;  /* 0xfffffffc00f08947 */ /* 0x001fea000383ffff */
[----:B------:R-:W-:Y:S05]  /*2ffd0*/  BRA `(.L_x_3125) ;  /* 0xfffffda000a07947 */ /* 0x000fea000383ffff */
.L_x_2821:
[----:B------:R-:W-:Y:S01]  /*2ffe0*/  BSSY B1, `(.L_x_3126) ;  /* 0x0000008000017945 */ /* 0x000fe20003800000 */
[----:B------:R-:W-:Y:S01]  /*2fff0*/  MOV R13, R7 ;  /* 0x00000007000d7202 */ /* 0x000fe20000000f00 */
[----:B------:R-:W-:Y:S01]  /*30000*/  IMAD.MOV.U32 R12, RZ, RZ, RZ ;  /* 0x000000ffff0c7224 */ /* 0x000fe200078e00ff */
[----:B------:R-:W-:Y:S01]  /*30010*/  MOV R15, 0xffffffff ;  /* 0xffffffff000f7802 */ /* 0x000fe20000000f00 */
[----:B------:R-:W-:-:S07]  /*30020*/  IMAD.MOV.U32 R11, RZ, RZ, 0x181f ;  /* 0x0000181fff0b7424 */ /* 0x000fce00078e00ff */
[----:B------:R-:W-:Y:S05]  /*30030*/  WARPSYNC.COLLECTIVE R15, `(.L_x_3127) ;  /* 0x000000000f087348 */ /* 0x000fea0003c00000 */
[----:B------:R0:W1:Y:S02]  /*30040*/  SHFL.IDX P6, R14, R13, R12, R11 ;  /* 0x0000000c0d0e7389 */ /* 0x00006400000c000b */
[----:B01----:R-:W-:Y:S01]  /*30050*/  ENDCOLLECTIVE ;  /* 0x000000000000791b */ /* 0x003fe20003800000 */
.L_x_3127:
[----:B------:R-:W-:Y:S05]  /*30060*/  BSYNC B1 ;  /* 0x0000000000017941 */ /* 0x000fea0003800000 */
.L_x_3126:
        /* <DEDUP_REMOVED lines=8> */
.L_x_3128:
[----:B------:R-:W-:Y:S01]  /*300f0*/  IMAD.MOV.U32 R13, RZ, RZ, R8 ;  /* 0x000000ffff0d7224 */ /* 0x000fe200078e0008 */
[----:B------:R-:W-:-:S07]  /*30100*/  MOV R5, R14 ;  /* 0x0000000e00057202 */ /* 0x000fce0000000f00 */
[----:B------:R-:W-:Y:S05]  /*30110*/  WARPSYNC.COLLECTIVE R15, `(.L_x_3129) ;  /* 0x000000000f087348 */ /* 0x000fea0003c00000 */
[----:B------:R0:W1:Y:S02]  /*30120*/  SHFL.IDX P6, R14, R13, R12, R11 ;  /* 0x0000000c0d0e7389 */ /* 0x00006400000c000b */
[----:B01----:R-:W-:Y:S01]  /*30130*/  ENDCOLLECTIVE ;  /* 0x000000000000791b */ /* 0x003fe20003800000 */
.L_x_3129:
[----:B------:R-:W-:Y:S01]  /*30140*/  MOV R13, R0 ;  /* 0x00000000000d7202 */ /* 0x000fe20000000f00 */
[----:B------:R-:W-:-:S07]  /*30150*/  IMAD.MOV.U32 R9, RZ, RZ, R14 ;  /* 0x000000ffff097224 */ /* 0x000fce00078e000e */
[----:B------:R-:W-:Y:S05]  /*30160*/  WARPSYNC.COLLECTIVE R15, `(.L_x_3130) ;  /* 0x000000000f087348 */ /* 0x000fea0003c00000 */
[----:B------:R0:W1:Y:S02]  /*30170*/  SHFL.IDX P6, R14, R13, R12, R11 ;  /* 0x0000000c0d0e7389 */ /* 0x00006400000c000b */
[----:B01----:R-:W-:Y:S01]  /*30180*/  ENDCOLLECTIVE ;  /* 0x000000000000791b */ /* 0x003fe20003800000 */
.L_x_3130:
[----:B------:R-:W-:Y:S05]  /*30190*/  BRA `(.L_x_3131) ;  /* 0xfffffdb400a47947 */ /* 0x000fea000383ffff */
.L_x_2824:
[----:B------:R-:W-:Y:S01]  /*301a0*/  BSSY B1, `(.L_x_3132) ;  /* 0x0000008000017945 */ /* 0x000fe20003800000 */
[----:B------:R-:W-:Y:S01]  /*301b0*/  IMAD.MOV.U32 R13, RZ, RZ, R7 ;  /* 0x000000ffff0d7224 */ /* 0x000fe200078e0007 */
[----:B------:R-:W-:Y:S01]  /*301c0*/  MOV R11, 0x181f ;  /* 0x0000181f000b7802 */ /* 0x000fe20000000f00 */
[----:B------:R-:W-:Y:S02]  /*301d0*/  IMAD.MOV.U32 R12, RZ, RZ, 0x1 ;  /* 0x00000001ff0c7424 */ /* 0x000fe400078e00ff */
[----:B------:R-:W-:-:S07]  /*301e0*/  IMAD.MOV.U32 R15, RZ, RZ, -0x1 ;  /* 0xffffffffff0f7424 */ /* 0x000fce00078e00ff */
[----:B0---4-:R-:W-:Y:S05]  /*301f0*/  WARPSYNC.COLLECTIVE R15, `(.L_x_3133) ;  /* 0x000000000f087348 */ /* 0x011fea0003c00000 */
[----:B----4-:R1:W2:Y:S02]  /*30200*/  SHFL.IDX P6, R14, R13, R12, R11 ;  /* 0x0000000c0d0e7389 */ /* 0x0102a400000c000b */
[----:B012---:R-:W-:Y:S01]  /*30210*/  ENDCOLLECTIVE ;  /* 0x000000000000791b */ /* 0x007fe20003800000 */
.L_x_3133:
[----:B------:R-:W-:Y:S05]  /*30220*/  BSYNC B1 ;  /* 0x0000000000017941 */ /* 0x000fea0003800000 */
.L_x_3132:
        /* <DEDUP_REMOVED lines=8> */
.L_x_3134:
[----:B------:R-:W-:Y:S02]  /*302b0*/  IMAD.MOV.U32 R13, RZ, RZ, R8 ;  /* 0x000000ffff0d7224 */ /* 0x000fe400078e0008 */
[----:B------:R-:W-:-:S07]  /*302c0*/  IMAD.MOV.U32 R5, RZ, RZ, R14 ;  /* 0x000000ffff057224 */ /* 0x000fce00078e000e */
[----:B------:R-:W-:Y:S05]  /*302d0*/  WARPSYNC.COLLECTIVE R15, `(.L_x_3135) ;  /* 0x000000000f087348 */ /* 0x000fea0003c00000 */
[----:B------:R0:W1:Y:S02]  /*302e0*/  SHFL.IDX P6, R14, R13, R12, R11 ;  /* 0x0000000c0d0e7389 */ /* 0x00006400000c000b */
[----:B01----:R-:W-:Y:S01]  /*302f0*/  ENDCOLLECTIVE ;  /* 0x000000000000791b */ /* 0x003fe20003800000 */
.L_x_3135:
[----:B------:R-:W-:Y:S01]  /*30300*/  IMAD.MOV.U32 R13, RZ, RZ, R0 ;  /* 0x000000ffff0d7224 */ /* 0x000fe200078e0000 */
[----:B------:R-:W-:-:S07]  /*30310*/  MOV R9, R14 ;  /* 0x0000000e00097202 */ /* 0x000fce0000000f00 */
[----:B------:R-:W-:Y:S05]  /*30320*/  WARPSYNC.COLLECTIVE R15, `(.L_x_3136) ;  /* 0x000000000f087348 */ /* 0x000fea0003c00000 */
[----:B------:R0:W1:Y:S02]  /*30330*/  SHFL.IDX P6, R14, R13, R12, R11 ;  /* 0x0000000c0d0e7389 */ /* 0x00006400000c000b */
[----:B01----:R-:W-:Y:S01]  /*30340*/  ENDCOLLECTIVE ;  /* 0x000000000000791b */ /* 0x003fe20003800000 */
.L_x_3136:
[----:B------:R-:W-:Y:S05]  /*30350*/  BRA `(.L_x_3137) ;  /* 0xfffffdb8009c7947 */ /* 0x000fea000383ffff */
.L_x_2827:
        /* <DEDUP_REMOVED lines=8> */
.L_x_3139:
[----:B------:R-:W-:Y:S05]  /*303e0*/  BSYNC B1 ;  /* 0x0000000000017941 */ /* 0x000fea0003800000 */
.L_x_3138:
        /* <DEDUP_REMOVED lines=8> */
.L_x_3140:
[----:B------:R-:W-:Y:S01]  /*30470*/  MOV R13, R8 ;  /* 0x00000008000d7202 */ /* 0x000fe20000000f00 */
[----:B------:R-:W-:-:S07]  /*30480*/  IMAD.MOV.U32 R5, RZ, RZ, R14 ;  /* 0x000000ffff057224 */ /* 0x000fce00078e000e */
[----:B------:R-:W-:Y:S05]  /*30490*/  WARPSYNC.COLLECTIVE R15, `(.L_x_3141) ;  /* 0x000000000f087348 */ /* 0x000fea0003c00000 */
[----:B------:R0:W1:Y:S02]  /*304a0*/  SHFL.IDX P6, R14, R13, R12, R11 ;  /* 0x0000000c0d0e7389 */ /* 0x00006400000c000b */
[----:B01----:R-:W-:Y:S01]  /*304b0*/  ENDCOLLECTIVE ;  /* 0x000000000000791b */ /* 0x003fe20003800000 */
.L_x_3141:
[----:B------:R-:W-:Y:S02]  /*304c0*/  IMAD.MOV.U32 R13, RZ, RZ, R0 ;  /* 0x000000ffff0d7224 */ /* 0x000fe400078e0000 */
[----:B------:R-:W-:-:S07]  /*304d0*/  IMAD.MOV.U32 R9, RZ, RZ, R14 ;  /* 0x000000ffff097224 */ /* 0x000fce00078e000e */
[----:B------:R-:W-:Y:S05]  /*304e0*/  WARPSYNC.COLLECTIVE R15, `(.L_x_3142) ;  /* 0x000000000f087348 */ /* 0x000fea0003c00000 */
[----:B------:R0:W1:Y:S02]  /*304f0*/  SHFL.IDX P6, R14, R13, R12, R11 ;  /* 0x0000000c0d0e7389 */ /* 0x00006400000c000b */
[----:B01----:R-:W-:Y:S01]  /*30500*/  ENDCOLLECTIVE ;  /* 0x000000000000791b */ /* 0x003fe20003800000 */
.L_x_3142:
[----:B------:R-:W-:Y:S05]  /*30510*/  BRA `(.L_x_3143) ;  /* 0xfffffdbc00887947 */ /* 0x000fea000383ffff */
.L_x_2830:
[----:B------:R-:W-:Y:S01]  /*30520*/  BSSY B1, `(.L_x_3144) ;  /* 0x0000008000017945 */ /* 0x000fe20003800000 */
[----:B------:R-:W-:Y:S01]  /*30530*/  MOV R13, R7 ;  /* 0x00000007000d7202 */ /* 0x000fe20000000f00 */
[----:B------:R-:W-:Y:S01]  /*30540*/  IMAD.MOV.U32 R12, RZ, RZ, 0x3 ;  /* 0x00000003ff0c7424 */ /* 0x000fe200078e00ff */
[----:B------:R-:W-:Y:S01]  /*30550*/  MOV R15, 0xffffffff ;  /* 0xffffffff000f7802 */ /* 0x000fe20000000f00 */
[----:B------:R-:W-:-:S07]  /*30560*/  IMAD.MOV.U32 R11, RZ, RZ, 0x181f ;  /* 0x0000181fff0b7424 */ /* 0x000fce00078e00ff */
[----:B-1--4-:R-:W-:Y:S05]  /*30570*/  WARPSYNC.COLLECTIVE R15, `(.L_x_3145) ;  /* 0x000000000f087348 */ /* 0x012fea0003c00000 */
[----:B------:R0:W2:Y:S02]  /*30580*/  SHFL.IDX P6, R14, R13, R12, R11 ;  /* 0x0000000c0d0e7389 */ /* 0x0000a400000c000b */
[----:B012-4-:R-:W-:Y:S01]  /*30590*/  ENDCOLLECTIVE ;  /* 0x000000000000791b */ /* 0x017fe20003800000 */
.L_x_3145:
[----:B------:R-:W-:Y:S05]  /*305a0*/  BSYNC B1 ;  /* 0x0000000000017941 */ /* 0x000fea0003800000 */
.L_x_3144:
        /* <DEDUP_REMOVED lines=8> */
.L_x_3146:
[----:B------:R-:W-:Y:S01]  /*30630*/  IMAD.MOV.U32 R13, RZ, RZ, R8 ;  /* 0x000000ffff0d7224 */ /* 0x000fe200078e0008 */
[----:B------:R-:W-:-:S07]  /*30640*/  MOV R71, R14 ;  /* 0x0000000e00477202 */ /* 0x000fce0000000f00 */
[----:B------:R-:W-:Y:S05]  /*30650*/  WARPSYNC.COLLECTIVE R15, `(.L_x_3147) ;  /* 0x000000000f087348 */ /* 0x000fea0003c00000 */
[----:B------:R0:W1:Y:S02]  /*30660*/  SHFL.IDX P6, R14, R13, R12, R11 ;  /* 0x0000000c0d0e7389 */ /* 0x00006400000c000b */
[----:B01----:R-:W-:Y:S01]  /*30670*/  ENDCOLLECTIVE ;  /* 0x000000000000791b */ /* 0x003fe20003800000 */
.L_x_3147:
[----:B------:R-:W-:Y:S01]  /*30680*/  MOV R13, R0 ;  /* 0x00000000000d7202 */ /* 0x000fe20000000f00 */
[----:B------:R-:W-:-:S07]  /*30690*/  IMAD.MOV.U32 R76, RZ, RZ, R14 ;  /* 0x000000ffff4c7224 */ /* 0x000fce00078e000e */
[----:B------:R-:W-:Y:S05]  /*306a0*/  WARPSYNC.COLLECTIVE R15, `(.L_x_3148) ;  /* 0x000000000f087348 */ /* 0x000fea0003c00000 */
[----:B------:R0:W1:Y:S02]  /*306b0*/  SHFL.IDX P6, R14, R13, R12, R11 ;  /* 0x0000000c0d0e7389 */ /* 0x00006400000c000b */
[----:B01----:R-:W-:Y:S01]  /*306c0*/  ENDCOLLECTIVE ;  /* 0x000000000000791b */ /* 0x003fe20003800000 */
.L_x_3148:
[----:B------:R-:W-:Y:S05]  /*306d0*/  BRA `(.L_x_3149) ;  /* 0xfffffdc0007c7947 */ /* 0x000fea000383ffff */
.L_x_2834:
[----:B0-----:R0:W1:Y:S02]  /*306e0*/  SYNCS.PHASECHK.TRANS64.TRYWAIT P0, [R22+URZ+0x38800], R125 ;  /* 0x0388007d160075a7 */ /* 0x001064000800017f */
[----:B-1----:R-:W-:Y:S05]  /*306f0*/  @!P0 NANOSLEEP.SYNCS 0x989680 ;  /* 0x009896800000895d */ /* 0x002fea0003900000 */
[----:B------:R-:W1:Y:S02]  /*30700*/  @!P0 SYNCS.PHASECHK.TRANS64 P0, [R22+URZ+0x38800], R125 ;  /* 0x0388007d160085a7 */ /* 0x000e64000800007f */
[----:B-1----:R-:W-:Y:S05]  /*30710*/  @!P0 BRA `(.L_x_2834) ;  /* 0xfffffffc00f08947 */ /* 0x002fea000383ffff */
[----:B------:R-:W-:Y:S05]  /*30720*/  BRA `(.L_x_3150) ;  /* 0xfffffdc400d87947 */ /* 0x000fea000383ffff */
.L_x_2866:
        /* <DEDUP_REMOVED lines=8> */
.L_x_3152:
[----:B------:R-:W-:Y:S05]  /*307b0*/  BSYNC B1 ;  /* 0x0000000000017941 */ /* 0x000fea0003800000 */
.L_x_3151:
[----:B------:R-:W-:Y:S01]  /*307c0*/  MOV R13, R5 ;  /* 0x00000005000d7202 */ /* 0x000fe20000000f00 */
[----:B------:R-:W-:Y:S01]  /*307d0*/  IMAD.MOV.U32 R12, RZ, RZ, RZ ;  /* 0x000000ffff0c7224 */ /* 0x000fe200078e00ff */
[----:B------:R-:W-:Y:S01]  /*307e0*/  MOV R15, 0xffffffff ;  /* 0xffffffff000f7802 */ /* 0x000fe20000000f00 */
[----:B------:R-:W-:Y:S02]  /*307f0*/  IMAD.MOV.U32 R11, RZ, RZ, 0x181f ;  /* 0x0000181fff0b7424 */ /* 0x000fe400078e00ff */
[----:B------:R-:W-:-:S07]  /*30800*/  IMAD.MOV.U32 R6, RZ, RZ, R14 ;  /* 0x000000ffff067224 */ /* 0x000fce00078e000e */
[----:B------:R-:W-:Y:S05]  /*30810*/  WARPSYNC.COLLECTIVE R15, `(.L_x_3153) ;  /* 0x000000000f087348 */ /* 0x000fea0003c00000 */
[----:B------:R0:W1:Y:S02]  /*30820*/  SHFL.IDX P6, R14, R13, R12, R11 ;  /* 0x0000000c0d0e7389 */ /* 0x00006400000c000b */
[----:B01----:R-:W-:Y:S01]  /*30830*/  ENDCOLLECTIVE ;  /* 0x000000000000791b */ /* 0x003fe20003800000 */
.L_x_3153:
[----:B------:R-:W-:Y:S02]  /*30840*/  IMAD.MOV.U32 R13, RZ, RZ, R9 ;  /* 0x000000ffff0d7224 */ /* 0x000fe400078e0009 */
[----:B------:R-:W-:-:S07]  /*30850*/  IMAD.MOV.U32 R7, RZ, RZ, R14 ;  /* 0x000000ffff077224 */ /* 0x000fce00078e000e */
[----:B------:R-:W-:Y:S05]  /*30860*/  WARPSYNC.COLLECTIVE R15, `(.L_x_3154) ;  /* 0x000000000f087348 */ /* 0x000fea0003c00000 */
[----:B------:R0:W1:Y:S02]  /*30870*/  SHFL.IDX P6, R14, R13, R12, R11 ;  /* 0x0000000c0d0e7389 */ /* 0x00006400000c000b */
[----:B01----:R-:W-:Y:S01]  /*30880*/  ENDCOLLECTIVE ;  /* 0x000000000000791b */ /* 0x003fe20003800000 */
.L_x_3154:
[----:B------:R-:W-:Y:S01]  /*30890*/  IMAD.MOV.U32 R13, RZ, RZ, R4 ;  /* 0x000000ffff0d7224 */ /* 0x000fe200078e0004 */
[----:B------:R-:W-:-:S07]  /*308a0*/  MOV R10, R14 ;  /* 0x0000000e000a7202 */ /* 0x000fce0000000f00 */
[----:B------:R-:W-:Y:S05]  /*308b0*/  WARPSYNC.COLLECTIVE R15, `(.L_x_3155) ;  /* 0x000000000f087348 */ /* 0x000fea0003c00000 */
[----:B------:R0:W1:Y:S02]  /*308c0*/  SHFL.IDX P6, R14, R13, R12, R11 ;  /* 0x0000000c0d0e7389 */ /* 0x00006400000c000b */
[----:B01----:R-:W-:Y:S01]  /*308d0*/  ENDCOLLECTIVE ;  /* 0x000000000000791b */ /* 0x003fe20003800000 */
.L_x_3155:
[----:B------:R-:W-:Y:S05]  /*308e0*/  BRA `(.L_x_3156) ;  /* 0xfffffdf400987947 */ /* 0x000fea000383ffff */
.L_x_2869:
        /* <DEDUP_REMOVED lines=8> */
.L_x_3158:
[----:B------:R-:W-:Y:S05]  /*30970*/  BSYNC B1 ;  /* 0x0000000000017941 */ /* 0x000fea0003800000 */
.L_x_3157:
        /* <DEDUP_REMOVED lines=8> */
.L_x_3159:
[----:B------:R-:W-:Y:S01]  /*30a00*/  MOV R13, R9 ;  /* 0x00000009000d7202 */ /* 0x000fe20000000f00 */
[----:B------:R-:W-:-:S07]  /*30a10*/  IMAD.MOV.U32 R7, RZ, RZ, R14 ;  /* 0x000000ffff077224 */ /* 0x000fce00078e000e */
[----:B------:R-:W-:Y:S05]  /*30a20*/  WARPSYNC.COLLECTIVE R15, `(.L_x_3160) ;  /* 0x000000000f087348 */ /* 0x000fea0003c00000 */
[----:B------:R0:W1:Y:S02]  /*30a30*/  SHFL.IDX P6, R14, R13, R12, R11 ;  /* 0x0000000c0d0e7389 */ /* 0x00006400000c000b */
[----:B01----:R-:W-:Y:S01]  /*30a40*/  ENDCOLLECTIVE ;  /* 0x000000000000791b */ /* 0x003fe20003800000 */
.L_x_3160:
[----:B------:R-:W-:Y:S02]  /*30a50*/  IMAD.MOV.U32 R13, RZ, RZ, R4 ;  /* 0x000000ffff0d7224 */ /* 0x000fe400078e0004 */
[----:B------:R-:W-:-:S07]  /*30a60*/  IMAD.MOV.U32 R10, RZ, RZ, R14 ;  /* 0x000000ffff0a7224 */ /* 0x000fce00078e000e */
[----:B------:R-:W-:Y:S05]  /*30a70*/  WARPSYNC.COLLECTIVE R15, `(.L_x_3161) ;  /* 0x000000000f087348 */ /* 0x000fea0003c00000 */
[----:B------:R0:W1:Y:S02]  /*30a80*/  SHFL.IDX P6, R14, R13, R12, R11 ;  /* 0x0000000c0d0e7389 */ /* 0x00006400000c000b */
[----:B01----:R-:W-:Y:S01]  /*30a90*/  ENDCOLLECTIVE ;  /* 0x000000000000791b */ /* 0x003fe20003800000 */
.L_x_3161:
[----:B------:R-:W-:Y:S05]  /*30aa0*/  BRA `(.L_x_3162) ;  /* 0xfffffdf800507947 */ /* 0x000fea000383ffff */
.L_x_2872:
[----:B------:R-:W-:Y:S01]  /*30ab0*/  BSSY B1, `(.L_x_3163) ;  /* 0x0000008000017945 */ /* 0x000fe20003800000 */
[----:B------:R-:W-:Y:S01]  /*30ac0*/  MOV R13, R8 ;  /* 0x00000008000d7202 */ /* 0x000fe20000000f00 */
[----:B------:R-:W-:Y:S01]  /*30ad0*/  IMAD.MOV.U32 R12, RZ, RZ, 0x2 ;  /* 0x00000002ff0c7424 */ /* 0x000fe200078e00ff */
[----:B------:R-:W-:Y:S01]  /*30ae0*/  MOV R15, 0xffffffff ;  /* 0xffffffff000f7802 */ /* 0x000fe20000000f00 */
[----:B------:R-:W-:-:S07]  /*30af0*/  IMAD.MOV.U32 R11, RZ, RZ, 0x181f ;  /* 0x0000181fff0b7424 */ /* 0x000fce00078e00ff */
[----:B-1--4-:R-:W-:Y:S05]  /*30b00*/  WARPSYNC.COLLECTIVE R15, `(.L_x_3164) ;  /* 0x000000000f087348 */ /* 0x012fea0003c00000 */
[----:B----4-:R0:W2:Y:S02]  /*30b10*/  SHFL.IDX P6, R14, R13, R12, R11 ;  /* 0x0000000c0d0e7389 */ /* 0x0100a400000c000b */
[----:B012---:R-:W-:Y:S01]  /*30b20*/  ENDCOLLECTIVE ;  /* 0x000000000000791b */ /* 0x007fe20003800000 */
.L_x_3164:
[----:B------:R-:W-:Y:S05]  /*30b30*/  BSYNC B1 ;  /* 0x0000000000017941 */ /* 0x000fea0003800000 */
.L_x_3163:
        /* <DEDUP_REMOVED lines=8> */
.L_x_3165:
[----:B------:R-:W-:Y:S01]  /*30bc0*/  IMAD.MOV.U32 R13, RZ, RZ, R9 ;  /* 0x000000ffff0d7224 */ /* 0x000fe200078e0009 */
[----:B------:R-:W-:-:S07]  /*30bd0*/  MOV R7, R14 ;  /* 0x0000000e00077202 */ /* 0x000fce0000000f00 */
[----:B------:R-:W-:Y:S05]  /*30be0*/  WARPSYNC.COLLECTIVE R15, `(.L_x_3166) ;  /* 0x000000000f087348 */ /* 0x000fea0003c00000 */
[----:B------:R0:W1:Y:S02]  /*30bf0*/  SHFL.IDX P6, R14, R13, R12, R11 ;  /* 0x0000000c0d0e7389 */ /* 0x00006400000c000b */
[----:B01----:R-:W-:Y:S01]  /*30c00*/  ENDCOLLECTIVE ;  /* 0x000000000000791b */ /* 0x003fe20003800000 */
.L_x_3166:
[----:B------:R-:W-:Y:S01]  /*30c10*/  MOV R13, R4 ;  /* 0x00000004000d7202 */ /* 0x000fe20000000f00 */
[----:B------:R-:W-:-:S07]  /*30c20*/  IMAD.MOV.U32 R10, RZ, RZ, R14 ;  /* 0x000000ffff0a7224 */ /* 0x000fce00078e000e */
[----:B------:R-:W-:Y:S05]  /*30c30*/  WARPSYNC.COLLECTIVE R15, `(.L_x_3167) ;  /* 0x000000000f087348 */ /* 0x000fea0003c00000 */
[----:B------:R0:W1:Y:S02]  /*30c40*/  SHFL.IDX P6, R14, R13, R12, R11 ;  /* 0x0000000c0d0e7389 */ /* 0x00006400000c000b */
[----:B01----:R-:W-:Y:S01]  /*30c50*/  ENDCOLLECTIVE ;  /* 0x000000000000791b */ /* 0x003fe20003800000 */
.L_x_3167:
[----:B------:R-:W-:Y:S05]  /*30c60*/  BRA `(.L_x_3168) ;  /* 0xfffffdf800f47947 */ /* 0x000fea000383ffff */
.L_x_2875:
        /* <DEDUP_REMOVED lines=8> */
.L_x_3170:
[----:B------:R-:W-:Y:S05]  /*30cf0*/  BSYNC B1 ;  /* 0x0000000000017941 */ /* 0x000fea0003800000 */
.L_x_3169:
        /* <DEDUP_REMOVED lines=8> */
.L_x_3171:
[----:B------:R-:W-:Y:S02]  /*30d80*/  IMAD.MOV.U32 R13, RZ, RZ, R9 ;  /* 0x000000ffff0d7224 */ /* 0x000fe400078e0009 */
[----:B------:R-:W-:-:S07]  /*30d90*/  IMAD.MOV.U32 R21, RZ, RZ, R14 ;  /* 0x000000ffff157224 */ /* 0x000fce00078e000e */
[----:B------:R-:W-:Y:S05]  /*30da0*/  WARPSYNC.COLLECTIVE R15, `(.L_x_3172) ;  /* 0x000000000f087348 */ /* 0x000fea0003c00000 */
[----:B------:R0:W1:Y:S02]  /*30db0*/  SHFL.IDX P6, R14, R13, R12, R11 ;  /* 0x0000000c0d0e7389 */ /* 0x00006400000c000b */
[----:B01----:R-:W-:Y:S01]  /*30dc0*/  ENDCOLLECTIVE ;  /* 0x000000000000791b */ /* 0x003fe20003800000 */
.L_x_3172:
[----:B------:R-:W-:Y:S01]  /*30dd0*/  IMAD.MOV.U32 R13, RZ, RZ, R4 ;  /* 0x000000ffff0d7224 */ /* 0x000fe200078e0004 */
[----:B------:R-:W-:-:S07]  /*30de0*/  MOV R76, R14 ;  /* 0x0000000e004c7202 */ /* 0x000fce0000000f00 */
[----:B------:R-:W-:Y:S05]  /*30df0*/  WARPSYNC.COLLECTIVE R15, `(.L_x_3173) ;  /* 0x000000000f087348 */ /* 0x000fea0003c00000 */
[----:B------:R0:W1:Y:S02]  /*30e00*/  SHFL.IDX P6, R14, R13, R12, R11 ;  /* 0x0000000c0d0e7389 */ /* 0x00006400000c000b */
[----:B01----:R-:W-:Y:S01]  /*30e10*/  ENDCOLLECTIVE ;  /* 0x000000000000791b */ /* 0x003fe20003800000 */
.L_x_3173:
[----:B------:R-:W-:Y:S01]  /*30e20*/  IMAD.MOV.U32 R77, RZ, RZ, R14 ;  /* 0x000000ffff4d7224 */ /* 0x000fe200078e000e */
[----:B------:R-:W-:Y:S06]  /*30e30*/  BRA `(.L_x_3174) ;  /* 0xfffffdfc009c7947 */ /* 0x000fec000383ffff */
.L_x_2879:
[----:B0-----:R0:W1:Y:S02]  /*30e40*/  SYNCS.PHASECHK.TRANS64.TRYWAIT P0, [R22+URZ+0x38800], R85 ;  /* 0x03880055160075a7 */ /* 0x001064000800017f */
[----:B-1----:R-:W-:Y:S05]  /*30e50*/  @!P0 NANOSLEEP.SYNCS 0x989680 ;  /* 0x009896800000895d */ /* 0x002fea0003900000 */
[----:B------:R-:W1:Y:S02]  /*30e60*/  @!P0 SYNCS.PHASECHK.TRANS64 P0, [R22+URZ+0x38800], R85 ;  /* 0x03880055160085a7 */ /* 0x000e64000800007f */
[----:B-1----:R-:W-:Y:S05]  /*30e70*/  @!P0 BRA `(.L_x_2879) ;  /* 0xfffffffc00f08947 */ /* 0x002fea000383ffff */
[----:B------:R-:W-:Y:S05]  /*30e80*/  BRA `(.L_x_3175) ;  /* 0xfffffe0000c07947 */ /* 0x000fea000383ffff */
.L_x_2897:
[----:B-1----:R1:W2:Y:S02]  /*30e90*/  SYNCS.PHASECHK.TRANS64.TRYWAIT P1, [R0+URZ+0x38830], R3 ;  /* 0x03883003000075a7 */ /* 0x0022a4000802017f */
[----:B--2---:R-:W-:Y:S05]  /*30ea0*/  @!P1 NANOSLEEP.SYNCS 0x989680 ;  /* 0x009896800000995d */ /* 0x004fea0003900000 */
[----:B------:R-:W2:Y:S02]  /*30eb0*/  @!P1 SYNCS.PHASECHK.TRANS64 P1, [R0+URZ+0x38830], R3 ;  /* 0x03883003000095a7 */ /* 0x000ea4000802007f */
[----:B--2---:R-:W-:Y:S05]  /*30ec0*/  @!P1 BRA `(.L_x_2897) ;  /* 0xfffffffc00f09947 */ /* 0x004fea000383ffff */
[----:B------:R-:W-:Y:S05]  /*30ed0*/  BRA `(.L_x_2896) ;  /* 0xfffffe3800907947 */ /* 0x000fea000383ffff */
.L_x_2906:
[----:B-1----:R1:W2:Y:S02]  /*30ee0*/  SYNCS.PHASECHK.TRANS64.TRYWAIT P2, [R9+URZ+0x38830], R4 ;  /* 0x03883004090075a7 */ /* 0x0022a4000804017f */
[----:B--2---:R-:W-:Y:S05]  /*30ef0*/  @!P2 NANOSLEEP.SYNCS 0x989680 ;  /* 0x009896800000a95d */ /* 0x004fea0003900000 */
[----:B------:R-:W2:Y:S02]  /*30f00*/  @!P2 SYNCS.PHASECHK.TRANS64 P2, [R9+URZ+0x38830], R4 ;  /* 0x038830040900a5a7 */ /* 0x000ea4000804007f */
[----:B--2---:R-:W-:Y:S05]  /*30f10*/  @!P2 BRA `(.L_x_2906) ;  /* 0xfffffffc00f0a947 */ /* 0x004fea000383ffff */
[----:B------:R-:W-:Y:S05]  /*30f20*/  BRA `(.L_x_2905) ;  /* 0xfffffe8800307947 */ /* 0x000fea000383ffff */
.L_x_2911:
[----:B-1----:R1:W2:Y:S02]  /*30f30*/  SYNCS.PHASECHK.TRANS64.TRYWAIT P2, [R7+URZ+0x38850], R0 ;  /* 0x03885000070075a7 */ /* 0x0022a4000804017f */
[----:B--2---:R-:W-:Y:S05]  /*30f40*/  @!P2 NANOSLEEP.SYNCS 0x989680 ;  /* 0x009896800000a95d */ /* 0x004fea0003900000 */
[----:B------:R-:W2:Y:S02]  /*30f50*/  @!P2 SYNCS.PHASECHK.TRANS64 P2, [R7+URZ+0x38850], R0 ;  /* 0x038850000700a5a7 */ /* 0x000ea4000804007f */
[----:B--2---:R-:W-:Y:S05]  /*30f60*/  @!P2 BRA `(.L_x_2911) ;  /* 0xfffffffc00f0a947 */ /* 0x004fea000383ffff */
[----:B------:R-:W-:Y:S05]  /*30f70*/  BRA `(.L_x_2910) ;  /* 0xfffffebc00f07947 */ /* 0x000fea000383ffff */
.L_x_2921:
[----:B-1----:R1:W2:Y:S02]  /*30f80*/  SYNCS.PHASECHK.TRANS64.TRYWAIT P1, [R3+URZ+0x38830], R6 ;  /* 0x03883006030075a7 */ /* 0x0022a4000802017f */
[----:B--2---:R-:W-:Y:S05]  /*30f90*/  @!P1 NANOSLEEP.SYNCS 0x989680 ;  /* 0x009896800000995d */ /* 0x004fea0003900000 */
[----:B------:R-:W2:Y:S02]  /*30fa0*/  @!P1 SYNCS.PHASECHK.TRANS64 P1, [R3+URZ+0x38830], R6 ;  /* 0x03883006030095a7 */ /* 0x000ea4000802007f */
[----:B--2---:R-:W-:Y:S05]  /*30fb0*/  @!P1 BRA `(.L_x_2921) ;  /* 0xfffffffc00f09947 */ /* 0x004fea000383ffff */
[----:B------:R-:W-:Y:S05]  /*30fc0*/  BRA `(.L_x_2920) ;  /* 0xfffffedc00447947 */ /* 0x000fea000383ffff */
.L_x_2926:
[----:B-1----:R1:W2:Y:S02]  /*30fd0*/  SYNCS.PHASECHK.TRANS64.TRYWAIT P1, [R6+URZ+0x38850], R0 ;  /* 0x03885000060075a7 */ /* 0x0022a4000802017f */
[----:B--2---:R-:W-:Y:S05]  /*30fe0*/  @!P1 NANOSLEEP.SYNCS 0x989680 ;  /* 0x009896800000995d */ /* 0x004fea0003900000 */
[----:B------:R-:W2:Y:S02]  /*30ff0*/  @!P1 SYNCS.PHASECHK.TRANS64 P1, [R6+URZ+0x38850], R0 ;  /* 0x03885000060095a7 */ /* 0x000ea4000802007f */
[----:B--2---:R-:W-:Y:S05]  /*31000*/  @!P1 BRA `(.L_x_2926) ;  /* 0xfffffffc00f09947 */ /* 0x004fea000383ffff */
[----:B------:R-:W-:Y:S05]  /*31010*/  BRA `(.L_x_2925) ;  /* 0xffffff1400047947 */ /* 0x000fea000383ffff */
.L_x_2934:
[----:B-1----:R1:W2:Y:S02]  /*31020*/  SYNCS.PHASECHK.TRANS64.TRYWAIT P1, [R8+URZ+0x38850], R7 ;  /* 0x03885007080075a7 */ /* 0x0022a4000802017f */
[----:B--2---:R-:W-:Y:S05]  /*31030*/  @!P1 NANOSLEEP.SYNCS 0x989680 ;  /* 0x009896800000995d */ /* 0x004fea0003900000 */
[----:B------:R-:W2:Y:S02]  /*31040*/  @!P1 SYNCS.PHASECHK.TRANS64 P1, [R8+URZ+0x38850], R7 ;  /* 0x03885007080095a7 */ /* 0x000ea4000802007f */
[----:B--2---:R-:W-:Y:S05]  /*31050*/  @!P1 BRA `(.L_x_2934) ;  /* 0xfffffffc00f09947 */ /* 0x004fea000383ffff */
[----:B------:R-:W-:Y:S05]  /*31060*/  BRA `(.L_x_2933) ;  /* 0xffffff3000847947 */ /* 0x000fea000383ffff */
.L_x_2971:
[----:B0-----:R-:W0:Y:S01]  /*31070*/  S2R R8, SR_TID.X ;  /* 0x0000000000087919 */ /* 0x001e220000002100 */
[----:B------:R-:W-:Y:S01]  /*31080*/  BSSY B1, `(.L_x_3176) ;  /* 0x000000a000017945 */ /* 0x000fe20003800000 */
[----:B------:R-:W-:Y:S01]  /*31090*/  IMAD.MOV.U32 R12, RZ, RZ, RZ ;  /* 0x000000ffff0c7224 */ /* 0x000fe200078e00ff */
[----:B------:R-:W-:Y:S01]  /*310a0*/  MOV R15, 0xffffffff ;  /* 0xffffffff000f7802 */ /* 0x000fe20000000f00 */
[----:B------:R-:W-:Y:S01]  /*310b0*/  IMAD.MOV.U32 R11, RZ, RZ, 0x1f ;  /* 0x0000001fff0b7424 */ /* 0x000fe200078e00ff */
[----:B0-----:R-:W-:-:S04]  /*310c0*/  SHF.R.U32.HI R8, RZ, 0x5, R8 ;  /* 0x00000005ff087819 */ /* 0x001fc80000011608 */
[----:B------:R-:W-:-:S04]  /*310d0*/  LOP3.LUT R8, R8, 0x3, RZ, 0xc0, !PT ;  /* 0x0000000308087812 */ /* 0x000fc800078ec0ff */
[----:B------:R-:W-:-:S07]  /*310e0*/  MOV R13, R8 ;  /* 0x00000008000d7202 */ /* 0x000fce0000000f00 */
[----:B-1----:R-:W-:Y:S05]  /*310f0*/  WARPSYNC.COLLECTIVE R15, `(.L_x_3177) ;  /* 0x000000000f087348 */ /* 0x002fea0003c00000 */
[----:B------:R0:W2:Y:S02]  /*31100*/  SHFL.IDX P6, R14, R13, R12, R11 ;  /* 0x0000000c0d0e7389 */ /* 0x0000a400000c000b */
[----:B012---:R-:W-:Y:S01]  /*31110*/  ENDCOLLECTIVE ;  /* 0x000000000000791b */ /* 0x007fe20003800000 */
.L_x_3177:
[----:B------:R-:W-:Y:S05]  /*31120*/  BSYNC B1 ;  /* 0x0000000000017941 */ /* 0x000fea0003800000 */
.L_x_3176:
[----:B------:R-:W-:Y:S05]  /*31130*/  BRA `(.L_x_3178) ;  /* 0xffffff80007c7947 */ /* 0x000fea000383ffff */
.L_x_2973:
[----:B------:R-:W-:Y:S01]  /*31140*/  BSSY B1, `(.L_x_3179) ;  /* 0x0000006000017945 */ /* 0x000fe20003800000 */
[----:B------:R-:W-:-:S07]  /*31150*/  IMAD.MOV.U32 R15, RZ, RZ, -0x1 ;  /* 0xffffffffff0f7424 */ /* 0x000fce00078e00ff */
[----:B012---:R-:W-:Y:S05]  /*31160*/  WARPSYNC.COLLECTIVE R15, `(.L_x_3180) ;  /* 0x000000000f0c7348 */ /* 0x007fea0003c00000 */
[----:B------:R-:W-:Y:S02]  /*31170*/  ELECT P6, UR62, PT ;  /* 0x00000000003e782f */ /* 0x000fe400038c0000 */
[----:B------:R-:W-:Y:S01]  /*31180*/  MOV R14, UR62 ;  /* 0x0000003e000e7c02 */ /* 0x000fe20008000f00 */
[----:B012---:R-:W-:Y:S10]  /*31190*/  ENDCOLLECTIVE ;  /* 0x000000000000791b */ /* 0x007ff40003800000 */
.L_x_3180:
[----:B------:R-:W-:Y:S05]  /*311a0*/  BSYNC B1 ;  /* 0x0000000000017941 */ /* 0x000fea0003800000 */
.L_x_3179:
[----:B------:R-:W-:Y:S05]  /*311b0*/  BRA `(.L_x_2972) ;  /* 0xffffff8000747947 */ /* 0x000fea000383ffff */
.L_x_2975:
[----:B0-----:R0:W2:Y:S02]  /*311c0*/  SYNCS.PHASECHK.TRANS64.TRYWAIT P0, [R22+URZ+0x38820], R7 ;  /* 0x03882007160075a7 */ /* 0x0010a4000800017f */
[----:B--2---:R-:W-:Y:S05]  /*311d0*/  @!P0 NANOSLEEP.SYNCS 0x989680 ;  /* 0x009896800000895d */ /* 0x004fea0003900000 */
[----:B------:R-:W2:Y:S02]  /*311e0*/  @!P0 SYNCS.PHASECHK.TRANS64 P0, [R22+URZ+0x38820], R7 ;  /* 0x03882007160085a7 */ /* 0x000ea4000800007f */
[----:B--2---:R-:W-:Y:S05]  /*311f0*/  @!P0 BRA `(.L_x_2975) ;  /* 0xfffffffc00f08947 */ /* 0x004fea000383ffff */
[----:B------:R-:W-:Y:S05]  /*31200*/  BRA `(.L_x_3181) ;  /* 0xffffff8000847947 */ /* 0x000fea000383ffff */
.L_x_2979:
[----:B-1----:R1:W2:Y:S02]  /*31210*/  SYNCS.PHASECHK.TRANS64.TRYWAIT P0, [R11+URZ+0x388a0], R10 ;  /* 0x0388a00a0b0075a7 */ /* 0x0022a4000800017f */
[----:B--2---:R-:W-:Y:S05]  /*31220*/  @!P0 NANOSLEEP.SYNCS 0x989680 ;  /* 0x009896800000895d */ /* 0x004fea0003900000 */
[----:B------:R-:W2:Y:S02]  /*31230*/  @!P0 SYNCS.PHASECHK.TRANS64 P0, [R11+URZ+0x388a0], R10 ;  /* 0x0388a00a0b0085a7 */ /* 0x000ea4000800007f */
[----:B--2---:R-:W-:Y:S05]  /*31240*/  @!P0 BRA `(.L_x_2979) ;  /* 0xfffffffc00f08947 */ /* 0x004fea000383ffff */
[----:B------:R-:W-:Y:S05]  /*31250*/  BRA `(.L_x_3182) ;  /* 0xffffff80009c7947 */ /* 0x000fea000383ffff */
.L_x_2987:
[----:B0-----:R0:W2:Y:S02]  /*31260*/  SYNCS.PHASECHK.TRANS64.TRYWAIT P0, [R11+URZ+0x388c0], R10 ;  /* 0x0388c00a0b0075a7 */ /* 0x0010a4000800017f */
[----:B--2---:R-:W-:Y:S05]  /*31270*/  @!P0 NANOSLEEP.SYNCS 0x989680 ;  /* 0x009896800000895d */ /* 0x004fea0003900000 */
[----:B------:R-:W2:Y:S02]  /*31280*/  @!P0 SYNCS.PHASECHK.TRANS64 P0, [R11+URZ+0x388c0], R10 ;  /* 0x0388c00a0b0085a7 */ /* 0x000ea4000800007f */
[----:B--2---:R-:W-:Y:S05]  /*31290*/  @!P0 BRA `(.L_x_2987) ;  /* 0xfffffffc00f08947 */ /* 0x004fea000383ffff */
[----:B------:R-:W-:Y:S05]  /*312a0*/  BRA `(.L_x_3183) ;  /* 0xffffff8400d87947 */ /* 0x000fea000383ffff */
.L_x_2997:
[----:B-1----:R1:W2:Y:S02]  /*312b0*/  SYNCS.PHASECHK.TRANS64.TRYWAIT P1, [R10+URZ+0x388a0], R9 ;  /* 0x0388a0090a0075a7 */ /* 0x0022a4000802017f */
[----:B--2---:R-:W-:Y:S05]  /*312c0*/  @!P1 NANOSLEEP.SYNCS 0x989680 ;  /* 0x009896800000995d */ /* 0x004fea0003900000 */
[----:B------:R-:W2:Y:S02]  /*312d0*/  @!P1 SYNCS.PHASECHK.TRANS64 P1, [R10+URZ+0x388a0], R9 ;  /* 0x0388a0090a0095a7 */ /* 0x000ea4000802007f */
[----:B--2---:R-:W-:Y:S05]  /*312e0*/  @!P1 BRA `(.L_x_2997) ;  /* 0xfffffffc00f09947 */ /* 0x004fea000383ffff */
[----:B------:R-:W-:Y:S05]  /*312f0*/  BRA `(.L_x_3184) ;  /* 0xffffff8c00487947 */ /* 0x000fea000383ffff */
.L_x_3005:
[----:B0-----:R0:W2:Y:S02]  /*31300*/  SYNCS.PHASECHK.TRANS64.TRYWAIT P1, [R10+URZ+0x388c0], R9 ;  /* 0x0388c0090a0075a7 */ /* 0x0010a4000802017f */
[----:B--2---:R-:W-:Y:S05]  /*31310*/  @!P1 NANOSLEEP.SYNCS 0x989680 ;  /* 0x009896800000995d */ /* 0x004fea0003900000 */
[----:B------:R-:W2:Y:S02]  /*31320*/  @!P1 SYNCS.PHASECHK.TRANS64 P1, [R10+URZ+0x388c0], R9 ;  /* 0x0388c0090a0095a7 */ /* 0x000ea4000802007f */
[----:B--2---:R-:W-:Y:S05]  /*31330*/  @!P1 BRA `(.L_x_3005) ;  /* 0xfffffffc00f09947 */ /* 0x004fea000383ffff */
[----:B------:R-:W-:Y:S05]  /*31340*/  BRA `(.L_x_3185) ;  /* 0xffffff9000807947 */ /* 0x000fea000383ffff */
.L_x_3021:
[----:B------:R-:W0:Y:S01]  /*31350*/  S2R R7, SR_TID.X ;  /* 0x0000000000077919 */ /* 0x000e220000002100 */
[----:B------:R-:W-:Y:S01]  /*31360*/  BSSY B0, `(.L_x_3186) ;  /* 0x000000a000007945 */ /* 0x000fe20003800000 */
[----:B------:R-:W-:Y:S01]  /*31370*/  MOV R12, RZ ;  /* 0x000000ff000c7202 */ /* 0x000fe20000000f00 */
        /* <DEDUP_REMOVED lines=8> */
.L_x_3187:
[----:B------:R-:W-:Y:S05]  /*31400*/  BSYNC B0 ;  /* 0x0000000000007941 */ /* 0x000fea0003800000 */
.L_x_3186:
[----:B------:R-:W-:Y:S05]  /*31410*/  BRA `(.L_x_3188) ;  /* 0xffffffa0001c7947 */ /* 0x000fea000383ffff */
.L_x_3024:
[----:B0-----:R0:W1:Y:S02]  /*31420*/  SYNCS.PHASECHK.TRANS64.TRYWAIT P0, [R5+URZ+0x38840], R2 ;  /* 0x03884002050075a7 */ /* 0x001064000800017f */
[----:B-1----:R-:W-:Y:S05]  /*31430*/  @!P0 NANOSLEEP.SYNCS 0x989680 ;  /* 0x009896800000895d */ /* 0x002fea0003900000 */
[----:B------:R-:W1:Y:S02]  /*31440*/  @!P0 SYNCS.PHASECHK.TRANS64 P0, [R5+URZ+0x38840], R2 ;  /* 0x03884002050085a7 */ /* 0x000e64000800007f */
[----:B-1----:R-:W-:Y:S05]  /*31450*/  @!P0 BRA `(.L_x_3024) ;  /* 0xfffffffc00f08947 */ /* 0x002fea000383ffff */
[----:B------:R-:W-:Y:S05]  /*31460*/  BRA `(.L_x_3189) ;  /* 0xffffffa000787947 */ /* 0x000fea000383ffff */
.L_x_3025:
        /* <DEDUP_REMOVED lines=8> */
.L_x_3191:
[----:B------:R-:W-:Y:S05]  /*314f0*/  BSYNC B0 ;  /* 0x0000000000007941 */ /* 0x000fea0003800000 */
.L_x_3190:
[----:B------:R-:W-:Y:S01]  /*31500*/  IMAD.MOV.U32 R13, RZ, RZ, R0 ;  /* 0x000000ffff0d7224 */ /* 0x000fe200078e0000 */
[----:B------:R-:W-:Y:S01]  /*31510*/  MOV R12, RZ ;  /* 0x000000ff000c7202 */ /* 0x000fe20000000f00 */
[----:B------:R-:W-:Y:S01]  /*31520*/  IMAD.MOV.U32 R11, RZ, RZ, 0x181f ;  /* 0x0000181fff0b7424 */ /* 0x000fe200078e00ff */
[C---:B------:R-:W-:Y:S01]  /*31530*/  LOP3.LUT P5, RZ, R23.reuse, 0x10, RZ, 0xc0, !PT ;  /* 0x0000001017ff7812 */ /* 0x040fe200078ac0ff */
[----:B------:R-:W-:Y:S01]  /*31540*/  IMAD.MOV.U32 R15, RZ, RZ, -0x1 ;  /* 0xffffffffff0f7424 */ /* 0x000fe200078e00ff */
[C---:B------:R-:W-:Y:S01]  /*31550*/  LOP3.LUT P4, RZ, R23.reuse, 0x8, RZ, 0xc0, !PT ;  /* 0x0000000817ff7812 */ /* 0x040fe2000788c0ff */
[----:B------:R-:W-:Y:S01]  /*31560*/  IMAD.MOV.U32 R2, RZ, RZ, R14 ;  /* 0x000000ffff027224 */ /* 0x000fe200078e000e */
[----:B------:R-:W-:Y:S01]  /*31570*/  LOP3.LUT P3, RZ, R23, 0x4, RZ, 0xc0, !PT ;  /* 0x0000000417ff7812 */ /* 0x000fe2000786c0ff */
[----:B------:R-:W-:-:S12]  /*31580*/  @P0 IMAD R9, R7, 0x2, R22 ;  /* 0x0000000207090824 */ /* 0x000fd800078e0216 */
[----:B------:R-:W-:Y:S05]  /*31590*/  WARPSYNC.COLLECTIVE R15, `(.L_x_3192) ;  /* 0x000000000f087348 */ /* 0x000fea0003c00000 */
[----:B------:R0:W1:Y:S02]  /*315a0*/  SHFL.IDX P6, R14, R13, R12, R11 ;  /* 0x0000000c0d0e7389 */ /* 0x00006400000c000b */
[----:B01----:R-:W-:Y:S01]  /*315b0*/  ENDCOLLECTIVE ;  /* 0x000000000000791b */ /* 0x003fe20003800000 */
.L_x_3192:
[----:B------:R-:W-:Y:S02]  /*315c0*/  LOP3.LUT P2, RZ, R23, 0x2, RZ, 0xc0, !PT ;  /* 0x0000000217ff7812 */ /* 0x000fe4000784c0ff */
[----:B------:R-:W-:Y:S01]  /*315d0*/  MOV R13, R6 ;  /* 0x00000006000d7202 */ /* 0x000fe20000000f00 */
[----:B------:R-:W-:Y:S01]  /*315e0*/  IMAD.MOV.U32 R12, RZ, RZ, 0x1 ;  /* 0x00000001ff0c7424 */ /* 0x000fe200078e00ff */
[----:B------:R-:W-:-:S09]  /*315f0*/  MOV R3, R14 ;  /* 0x0000000e00037202 */ /* 0x000fd20000000f00 */
[----:B------:R-:W-:Y:S05]  /*31600*/  WARPSYNC.COLLECTIVE R15, `(.L_x_3193) ;  /* 0x000000000f087348 */ /* 0x000fea0003c00000 */
[----:B------:R0:W1:Y:S02]  /*31610*/  SHFL.IDX P6, R14, R13, R12, R11 ;  /* 0x0000000c0d0e7389 */ /* 0x00006400000c000b */
[----:B01----:R-:W-:Y:S01]  /*31620*/  ENDCOLLECTIVE ;  /* 0x000000000000791b */ /* 0x003fe20003800000 */
.L_x_3193:
[----:B------:R-:W-:-:S05]  /*31630*/  @P0 LEA R3, P1, R36, R3, 0x1 ;  /* 0x0000000324030211 */ /* 0x000fca00078208ff */
[----:B------:R-:W-:-:S05]  /*31640*/  @P0 IMAD.X R2, RZ, RZ, R2, P1 ;  /* 0x000000ffff020224 */ /* 0x000fca00008e0602 */
[----:B------:R-:W-:Y:S02]  /*31650*/  @P0 LOP3.LUT R3, R3, R2, RZ, 0x3c, !PT ;  /* 0x0000000203030212 */ /* 0x000fe400078e3cff */
[----:B------:R-:W-:Y:S02]  /*31660*/  MOV R13, R0 ;  /* 0x00000000000d7202 */ /* 0x000fe40000000f00 */
        /* <DEDUP_REMOVED lines=10> */
.L_x_3194:
        /* <DEDUP_REMOVED lines=13> */
.L_x_3195:
        /* <DEDUP_REMOVED lines=16> */
.L_x_3196:
[----:B------:R-:W-:Y:S02]  /*318e0*/  @P0 IMAD R9, R7, 0x2, R22 ;  /* 0x0000000207090824 */ /* 0x000fe400078e0216 */
[----:B------:R-:W-:Y:S01]  /*318f0*/  IMAD.MOV.U32 R13, RZ, RZ, R6 ;  /* 0x000000ffff0d7224 */ /* 0x000fe200078e0006 */
[----:B------:R-:W-:Y:S01]  /*31900*/  MOV R12, 0x3 ;  /* 0x00000003000c7802 */ /* 0x000fe20000000f00 */
[----:B------:R-:W-:-:S07]  /*31910*/  IMAD.MOV.U32 R2, RZ, RZ, R14 ;  /* 0x000000ffff027224 */ /* 0x000fce00078e000e */
[----:B------:R-:W-:Y:S05]  /*31920*/  WARPSYNC.COLLECTIVE R15, `(.L_x_3197) ;  /* 0x000000000f087348 */ /* 0x000fea0003c00000 */
[----:B------:R0:W1:Y:S02]  /*31930*/  SHFL.IDX P6, R14, R13, R12, R11 ;  /* 0x0000000c0d0e7389 */ /* 0x00006400000c000b */
[----:B01----:R-:W-:Y:S01]  /*31940*/  ENDCOLLECTIVE ;  /* 0x000000000000791b */ /* 0x003fe20003800000 */
.L_x_3197:
[----:B------:R-:W-:-:S04]  /*31950*/  @P0 LEA R2, P1, R36, R2, 0x1 ;  /* 0x0000000224020211 */ /* 0x000fc800078208ff */
[----:B------:R-:W-:-:S05]  /*31960*/  @P0 IADD3.X R3, RZ, R8, RZ, P1, !PT ;  /* 0x00000008ff030210 */ /* 0x000fca0000ffe4ff */
        /* <DEDUP_REMOVED lines=13> */
.L_x_3198:
[----:B------:R-:W-:Y:S01]  /*31a40*/  @P0 IMAD R21, R7, 0x2, R22 ;  /* 0x0000000207150824 */ /* 0x000fe200078e0216 */
[----:B------:R-:W-:Y:S01]  /*31a50*/  MOV R13, R6 ;  /* 0x00000006000d7202 */ /* 0x000fe20000000f00 */
[----:B------:R-:W-:Y:S01]  /*31a60*/  IMAD.MOV.U32 R12, RZ, RZ, 0x4 ;  /* 0x00000004ff0c7424 */ /* 0x000fe200078e00ff */
[----:B------:R-:W-:-:S07]  /*31a70*/  MOV R2, R14 ;  /* 0x0000000e00027202 */ /* 0x000fce0000000f00 */
[----:B------:R-:W-:Y:S05]  /*31a80*/  WARPSYNC.COLLECTIVE R15, `(.L_x_3199) ;  /* 0x000000000f087348 */ /* 0x000fea0003c00000 */
[----:B------:R0:W1:Y:S02]  /*31a90*/  SHFL.IDX P6, R14, R13, R12, R11 ;  /* 0x0000000c0d0e7389 */ /* 0x00006400000c000b */
[----:B01----:R-:W-:Y:S01]  /*31aa0*/  ENDCOLLECTIVE ;  /* 0x000000000000791b */ /* 0x003fe20003800000 */
.L_x_3199:
        /* <DEDUP_REMOVED lines=10> */
[----:B------:R0:W-:Y:S04]  /*31b50*/  @P0 LDGSTS.E.BYPASS.LTC128B.128 [R21+0x2d400], desc[UR60][R2.64+0x180], !P2 ;  /* 0x2d40018002150fae */ /* 0x0001e8000d101d7c */
[----:B0-----:R-:W-:Y:S05]  /*31b60*/  WARPSYNC.COLLECTIVE R15, `(.L_x_3200) ;  /* 0x000000000f087348 */ /* 0x001fea0003c00000 */
[----:B------:R1:W2:Y:S02]  /*31b70*/  SHFL.IDX P6, R14, R13, R12, R11 ;  /* 0x0000000c0d0e7389 */ /* 0x0002a400000c000b */
[----:B012---:R-:W-:Y:S01]  /*31b80*/  ENDCOLLECTIVE ;  /* 0x000000000000791b */ /* 0x007fe20003800000 */
.L_x_3200:
[----:B------:R-:W-:Y:S01]  /*31b90*/  IMAD.MOV.U32 R0, RZ, RZ, R14 ;  /* 0x000000ffff007224 */ /* 0x000fe200078e000e */
[----:B------:R-:W-:Y:S06]  /*31ba0*/  BRA `(.L_x_3201) ;  /* 0xffffff9c00dc7947 */ /* 0x000fec000383ffff */
.L_x_3032:
[----:B------:R-:W-:Y:S01]  /*31bb0*/  IMAD.MOV.U32 R13, RZ, RZ, R0 ;  /* 0x000000ffff0d7224 */ /* 0x000fe200078e0000 */
[----:B------:R-:W-:Y:S01]  /*31bc0*/  MOV R12, RZ ;  /* 0x000000ff000c7202 */ /* 0x000fe20000000f00 */
[----:B------:R-:W-:Y:S01]  /*31bd0*/  IMAD.MOV.U32 R11, RZ, RZ, 0x181f ;  /* 0x0000181fff0b7424 */ /* 0x000fe200078e00ff */
[----:B------:R-:W-:Y:S01]  /*31be0*/  LEA R17, R17, R8, 0x7 ;  /* 0x0000000811117211 */ /* 0x000fe200078e38ff */
[----:B------:R-:W-:Y:S02]  /*31bf0*/  IMAD.MOV.U32 R15, RZ, RZ, -0x1 ;  /* 0xffffffffff0f7424 */ /* 0x000fe400078e00ff */
[----:B-----5:R-:W-:-:S07]  /*31c00*/  IMAD R5, R9, R7, RZ ;  /* 0x0000000709057224 */ /* 0x020fce00078e02ff */
[----:B------:R-:W-:Y:S05]  /*31c10*/  WARPSYNC.COLLECTIVE R15, `(.L_x_3202) ;  /* 0x000000000f087348 */ /* 0x000fea0003c00000 */
[----:B------:R0:W1:Y:S02]  /*31c20*/  SHFL.IDX P6, R14, R13, R12, R11 ;  /* 0x0000000c0d0e7389 */ /* 0x00006400000c000b */
[----:B01----:R-:W-:Y:S01]  /*31c30*/  ENDCOLLECTIVE ;  /* 0x000000000000791b */ /* 0x003fe20003800000 */
.L_x_3202:
[----:B------:R-:W-:Y:S01]  /*31c40*/  ISETP.GE.AND P0, PT, R17, R5, PT ;  /* 0x000000051100720c */ /* 0x000fe20003f06270 */
[----:B------:R-:W-:Y:S01]  /*31c50*/  IMAD.MOV.U32 R13, RZ, RZ, R4 ;  /* 0x000000ffff0d7224 */ /* 0x000fe200078e0004 */
[----:B------:R-:W-:-:S11]  /*31c60*/  MOV R2, R14 ;  /* 0x0000000e00027202 */ /* 0x000fd60000000f00 */
[----:B------:R-:W-:Y:S05]  /*31c70*/  WARPSYNC.COLLECTIVE R15, `(.L_x_3203) ;  /* 0x000000000f087348 */ /* 0x000fea0003c00000 */
[----:B------:R0:W1:Y:S02]  /*31c80*/  SHFL.IDX P6, R14, R13, R12, R11 ;  /* 0x0000000c0d0e7389 */ /* 0x00006400000c000b */
[----:B01----:R-:W-:Y:S01]  /*31c90*/  ENDCOLLECTIVE ;  /* 0x000000000000791b */ /* 0x003fe20003800000 */
.L_x_3203:
[----:B------:R-:W-:Y:S02]  /*31ca0*/  IMAD.MOV.U32 R13, RZ, RZ, R0 ;  /* 0x000000ffff0d7224 */ /* 0x000fe400078e0000 */
[----:B------:R-:W-:Y:S02]  /*31cb0*/  IMAD.MOV.U32 R12, RZ, RZ, 0x1 ;  /* 0x00000001ff0c7424 */ /* 0x000fe400078e00ff */
[----:B------:R-:W-:-:S07]  /*31cc0*/  IMAD.MOV.U32 R3, RZ, RZ, R14 ;  /* 0x000000ffff037224 */ /* 0x000fce00078e000e */
[----:B------:R-:W-:Y:S05]  /*31cd0*/  WARPSYNC.COLLECTIVE R15, `(.L_x_3204) ;  /* 0x000000000f087348 */ /* 0x000fea0003c00000 */
[----:B------:R0:W1:Y:S02]  /*31ce0*/  SHFL.IDX P6, R14, R13, R12, R11 ;  /* 0x0000000c0d0e7389 */ /* 0x00006400000c000b */
[----:B01----:R-:W-:Y:S01]  /*31cf0*/  ENDCOLLECTIVE ;  /* 0x000000000000791b */ /* 0x003fe20003800000 */
.L_x_3204:
[----:B------:R-:W-:-:S05]  /*31d00*/  @!P0 LEA R6, P5, R36, R3, 0x1 ;  /* 0x0000000324068211 */ /* 0x000fca00078a08ff */
[----:B------:R-:W-:Y:S02]  /*31d10*/  @!P0 IMAD.X R3, RZ, RZ, R2, P5 ;  /* 0x000000ffff038224 */ /* 0x000fe400028e0602 */
[----:B------:R-:W-:Y:S01]  /*31d20*/  @!P0 IMAD.MOV.U32 R2, RZ, RZ, R6 ;  /* 0x000000ffff028224 */ /* 0x000fe200078e0006 */
[----:B------:R-:W-:Y:S01]  /*31d30*/  IADD3 R6, R17, 0x10, RZ ;  /* 0x0000001011067810 */ /* 0x000fe20007ffe0ff */
        /* <DEDUP_REMOVED lines=8> */
[----:B------:R-:W-:-:S02]  /*31dc0*/  ISETP.GE.AND P0, PT, R6, R5, PT ;  /* 0x000000050600720c */ /* 0x000fc40003f06270 */
[----:B0-----:R-:W-:-:S11]  /*31dd0*/  MOV R2, R14 ;  /* 0x0000000e00027202 */ /* 0x001fd60000000f00 */
[----:B------:R-:W-:Y:S05]  /*31de0*/  WARPSYNC.COLLECTIVE R15, `(.L_x_3205) ;  /* 0x000000000f087348 */ /* 0x000fea0003c00000 */
[----:B------:R0:W1:Y:S02]  /*31df0*/  SHFL.IDX P6, R14, R13, R12, R11 ;  /* 0x0000000c0d0e7389 */ /* 0x00006400000c000b */
[----:B01----:R-:W-:Y:S01]  /*31e00*/  ENDCOLLECTIVE ;  /* 0x000000000000791b */ /* 0x003fe20003800000 */
.L_x_3205:
[----:B------:R-:W-:Y:S02]  /*31e10*/  IMAD.MOV.U32 R13, RZ, RZ, R0 ;  /* 0x000000ffff0d7224 */ /* 0x000fe400078e0000 */
[----:B------:R-:W-:Y:S02]  /*31e20*/  IMAD.MOV.U32 R12, RZ, RZ, 0x2 ;  /* 0x00000002ff0c7424 */ /* 0x000fe400078e00ff */
[----:B------:R-:W-:-:S07]  /*31e30*/  IMAD.MOV.U32 R3, RZ, RZ, R14 ;  /* 0x000000ffff037224 */ /* 0x000fce00078e000e */
[----:B------:R-:W-:Y:S05]  /*31e40*/  WARPSYNC.COLLECTIVE R15, `(.L_x_3206) ;  /* 0x000000000f087348 */ /* 0x000fea0003c00000 */
[----:B------:R0:W1:Y:S02]  /*31e50*/  SHFL.IDX P6, R14, R13, R12, R11 ;  /* 0x0000000c0d0e7389 */ /* 0x00006400000c000b */
[----:B01----:R-:W-:Y:S01]  /*31e60*/  ENDCOLLECTIVE ;  /* 0x000000000000791b */ /* 0x003fe20003800000 */
.L_x_3206:
[----:B------:R-:W-:-:S04]  /*31e70*/  @!P0 LEA R6, P5, R36, R3, 0x1 ;  /* 0x0000000324068211 */ /* 0x000fc800078a08ff */
[----:B------:R-:W-:Y:S01]  /*31e80*/  @!P0 IADD3.X R7, RZ, R2, RZ, P5, !PT ;  /* 0x00000002ff078210 */ /* 0x000fe20002ffe4ff */
[----:B------:R-:W-:Y:S01]  /*31e90*/  @!P0 IMAD.MOV.U32 R2, RZ, RZ, R6 ;  /* 0x000000ffff028224 */ /* 0x000fe200078e0006 */
[----:B------:R-:W-:-:S03]  /*31ea0*/  IADD3 R6, R17, 0x20, RZ ;  /* 0x0000002011067810 */ /* 0x000fc60007ffe0ff */
        /* <DEDUP_REMOVED lines=14> */
.L_x_3207:
[----:B------:R-:W-:Y:S02]  /*31f90*/  IMAD.MOV.U32 R13, RZ, RZ, R0 ;  /* 0x000000ffff0d7224 */ /* 0x000fe400078e0000 */
[----:B------:R-:W-:Y:S02]  /*31fa0*/  IMAD.MOV.U32 R12, RZ, RZ, 0x3 ;  /* 0x00000003ff0c7424 */ /* 0x000fe400078e00ff */
[----:B------:R-:W-:-:S07]  /*31fb0*/  IMAD.MOV.U32 R3, RZ, RZ, R14 ;  /* 0x000000ffff037224 */ /* 0x000fce00078e000e */
[----:B------:R-:W-:Y:S05]  /*31fc0*/  WARPSYNC.COLLECTIVE R15, `(.L_x_3208) ;  /* 0x000000000f087348 */ /* 0x000fea0003c00000 */
[----:B------:R0:W1:Y:S02]  /*31fd0*/  SHFL.IDX P6, R14, R13, R12, R11 ;  /* 0x0000000c0d0e7389 */ /* 0x00006400000c000b */
[----:B01----:R-:W-:Y:S01]  /*31fe0*/  ENDCOLLECTIVE ;  /* 0x000000000000791b */ /* 0x003fe20003800000 */
.L_x_3208:
        /* <DEDUP_REMOVED lines=18> */
.L_x_3209:
[----:B------:R-:W-:Y:S02]  /*32110*/  IMAD.MOV.U32 R13, RZ, RZ, R0 ;  /* 0x000000ffff0d7224 */ /* 0x000fe400078e0000 */
[----:B------:R-:W-:Y:S02]  /*32120*/  IMAD.MOV.U32 R12, RZ, RZ, 0x4 ;  /* 0x00000004ff0c7424 */ /* 0x000fe400078e00ff */
[----:B------:R-:W-:-:S07]  /*32130*/  IMAD.MOV.U32 R3, RZ, RZ, R14 ;  /* 0x000000ffff037224 */ /* 0x000fce00078e000e */
[----:B------:R-:W-:Y:S05]  /*32140*/  WARPSYNC.COLLECTIVE R15, `(.L_x_3210) ;  /* 0x000000000f087348 */ /* 0x000fea0003c00000 */
[----:B------:R0:W1:Y:S02]  /*32150*/  SHFL.IDX P6, R14, R13, R12, R11 ;  /* 0x0000000c0d0e7389 */ /* 0x00006400000c000b */
[----:B01----:R-:W-:Y:S01]  /*32160*/  ENDCOLLECTIVE ;  /* 0x000000000000791b */ /* 0x003fe20003800000 */
.L_x_3210:
        /* <DEDUP_REMOVED lines=18> */
.L_x_3211:
[----:B------:R-:W-:Y:S02]  /*32290*/  IMAD.MOV.U32 R13, RZ, RZ, R0 ;  /* 0x000000ffff0d7224 */ /* 0x000fe400078e0000 */
[----:B------:R-:W-:Y:S02]  /*322a0*/  IMAD.MOV.U32 R12, RZ, RZ, 0x5 ;  /* 0x00000005ff0c7424 */ /* 0x000fe400078e00ff */
[----:B------:R-:W-:-:S07]  /*322b0*/  IMAD.MOV.U32 R3, RZ, RZ, R14 ;  /* 0x000000ffff037224 */ /* 0x000fce00078e000e */
[----:B------:R-:W-:Y:S05]  /*322c0*/  WARPSYNC.COLLECTIVE R15, `(.L_x_3212) ;  /* 0x000000000f087348 */ /* 0x000fea0003c00000 */
[----:B------:R0:W1:Y:S02]  /*322d0*/  SHFL.IDX P6, R14, R13, R12, R11 ;  /* 0x0000000c0d0e7389 */ /* 0x00006400000c000b */
[----:B01----:R-:W-:Y:S01]  /*322e0*/  ENDCOLLECTIVE ;  /* 0x000000000000791b */ /* 0x003fe20003800000 */
.L_x_3212:
        /* <DEDUP_REMOVED lines=18> */
.L_x_3213:
[----:B------:R-:W-:Y:S02]  /*32410*/  IMAD.MOV.U32 R13, RZ, RZ, R0 ;  /* 0x000000ffff0d7224 */ /* 0x000fe400078e0000 */
[----:B------:R-:W-:Y:S02]  /*32420*/  IMAD.MOV.U32 R12, RZ, RZ, 0x6 ;  /* 0x00000006ff0c7424 */ /* 0x000fe400078e00ff */
[----:B------:R-:W-:-:S07]  /*32430*/  IMAD.MOV.U32 R3, RZ, RZ, R14 ;  /* 0x000000ffff037224 */ /* 0x000fce00078e000e */
[----:B------:R-:W-:Y:S05]  /*32440*/  WARPSYNC.COLLECTIVE R15, `(.L_x_3214) ;  /* 0x000000000f087348 */ /* 0x000fea0003c00000 */
[----:B------:R0:W1:Y:S02]  /*32450*/  SHFL.IDX P6, R14, R13, R12, R11 ;  /* 0x0000000c0d0e7389 */ /* 0x00006400000c000b */
[----:B01----:R-:W-:Y:S01]  /*32460*/  ENDCOLLECTIVE ;  /* 0x000000000000791b */ /* 0x003fe20003800000 */
.L_x_3214:
        /* <DEDUP_REMOVED lines=18> */
.L_x_3215:
[----:B------:R-:W-:Y:S01]  /*32590*/  MOV R13, R0 ;  /* 0x00000000000d7202 */ /* 0x000fe20000000f00 */
[----:B------:R-:W-:Y:S02]  /*325a0*/  IMAD.MOV.U32 R12, RZ, RZ, 0x7 ;  /* 0x00000007ff0c7424 */ /* 0x000fe400078e00ff */
[----:B------:R-:W-:-:S07]  /*325b0*/  IMAD.MOV.U32 R3, RZ, RZ, R14 ;  /* 0x000000ffff037224 */ /* 0x000fce00078e000e */
[----:B------:R-:W-:Y:S05]  /*325c0*/  WARPSYNC.COLLECTIVE R15, `(.L_x_3216) ;  /* 0x000000000f087348 */ /* 0x000fea0003c00000 */
[----:B------:R0:W1:Y:S02]  /*325d0*/  SHFL.IDX P6, R14, R13, R12, R11 ;  /* 0x0000000c0d0e7389 */ /* 0x00006400000c000b */
[----:B01----:R-:W-:Y:S01]  /*325e0*/  ENDCOLLECTIVE ;  /* 0x000000000000791b */ /* 0x003fe20003800000 */
.L_x_3216:
[----:B------:R-:W-:-:S04]  /*325f0*/  @!P0 LEA R6, P5, R36, R3, 0x1 ;  /* 0x0000000324068211 */ /* 0x000fc800078a08ff */
[----:B------:R-:W-:Y:S01]  /*32600*/  @!P0 IADD3.X R7, RZ, R2, RZ, P5, !PT ;  /* 0x00000002ff078210 */ /* 0x000fe20002ffe4ff */
[----:B------:R-:W-:-:S04]  /*32610*/  @!P0 IMAD.MOV.U32 R2, RZ, RZ, R6 ;  /* 0x000000ffff028224 */ /* 0x000fc800078e0006 */
[----:B------:R-:W-:Y:S01]  /*32620*/  @!P0 IMAD.MOV.U32 R3, RZ, RZ, R7 ;  /* 0x000000ffff038224 */ /* 0x000fe200078e0007 */
[----:B------:R-:W-:-:S04]  /*32630*/  MOV R13, R4 ;  /* 0x00000004000d7202 */ /* 0x000fc80000000f00 */
[----:B------:R-:W-:Y:S01]  /*32640*/  @!PT LDS RZ, [RZ] ;  /* 0x00000000fffff984 */ /* 0x000fe20000000800 */
[----:B------:R-:W-:Y:S01]  /*32650*/  @!PT LDS RZ, [RZ] ;  /* 0x00000000fffff984 */ /* 0x000fe20000000800 */
[----:B------:R-:W-:Y:S01]  /*32660*/  @!PT LDS RZ, [RZ] ;  /* 0x00000000fffff984 */ /* 0x000fe20000000800 */
[----:B------:R0:W-:Y:S04]  /*32670*/  @!P0 LDGSTS.E.BYPASS.LTC128B.128 [R37+0x17400], desc[UR60][R2.64], !P4 ;  /* 0x1740000002258fae */ /* 0x0001e8000e101d7c */
[----:B------:R0:W-:Y:S01]  /*32680*/  @!P0 LDGSTS.E.BYPASS.LTC128B.128 [R37+0x1b400], desc[UR60][R2.64+0x80], !P3 ;  /* 0x1b40008002258fae */ /* 0x0001e2000d901d7c */
[----:B------:R-:W-:-:S03]  /*32690*/  IMAD.MOV.U32 R6, RZ, RZ, R14 ;  /* 0x000000ffff067224 */ /* 0x000fc600078e000e */
[----:B------:R0:W-:Y:S04]  /*326a0*/  @!P0 LDGSTS.E.BYPASS.LTC128B.128 [R37+0x1f400], desc[UR60][R2.64+0x100], !P2 ;  /* 0x1f40010002258fae */ /* 0x0001e8000d101d7c */
[----:B------:R0:W-:Y:S02]  /*326b0*/  @!P0 LDGSTS.E.BYPASS.LTC128B.128 [R37+0x23400], desc[UR60][R2.64+0x180], !P1 ;  /* 0x2340018002258fae */ /* 0x0001e4000c901d7c */
[----:B0-----:R-:W-:Y:S05]  /*326c0*/  WARPSYNC.COLLECTIVE R15, `(.L_x_3217) ;  /* 0x000000000f087348 */ /* 0x001fea0003c00000 */
[----:B------:R1:W2:Y:S02]  /*326d0*/  SHFL.IDX P6, R14, R13, R12, R11 ;  /* 0x0000000c0d0e7389 */ /* 0x0002a400000c000b */
[----:B012---:R-:W-:Y:S01]  /*326e0*/  ENDCOLLECTIVE ;  /* 0x000000000000791b */ /* 0x007fe20003800000 */
.L_x_3217:
[----:B------:R-:W-:Y:S05]  /*326f0*/  BRA `(.L_x_3218) ;  /* 0xffffffa000587947 */ /* 0x000fea000383ffff */
.L_x_3037:
[----:B0-----:R0:W2:Y:S02]  /*32700*/  SYNCS.PHASECHK.TRANS64.TRYWAIT P0, [R22+URZ+0x38820], R3 ;  /* 0x03882003160075a7 */ /* 0x0010a4000800017f */
[----:B--2---:R-:W-:Y:S05]  /*32710*/  @!P0 NANOSLEEP.SYNCS 0x989680 ;  /* 0x009896800000895d */ /* 0x004fea0003900000 */
[----:B------:R-:W2:Y:S02]  /*32720*/  @!P0 SYNCS.PHASECHK.TRANS64 P0, [R22+URZ+0x38820], R3 ;  /* 0x03882003160085a7 */ /* 0x000ea4000800007f */
[----:B--2---:R-:W-:Y:S05]  /*32730*/  @!P0 BRA `(.L_x_3037) ;  /* 0xfffffffc00f08947 */ /* 0x004fea000383ffff */
[----:B------:R-:W-:Y:S05]  /*32740*/  BRA `(.L_x_3219) ;  /* 0xffffffa000cc7947 */ /* 0x000fea000383ffff */
.L_x_3042:
[----:B0-----:R0:W1:Y:S02]  /*32750*/  SYNCS.PHASECHK.TRANS64.TRYWAIT P0, [R6+URZ+0x38840], R3 ;  /* 0x03884003060075a7 */ /* 0x001064000800017f */
[----:B-1----:R-:W-:Y:S05]  /*32760*/  @!P0 NANOSLEEP.SYNCS 0x989680 ;  /* 0x009896800000895d */ /* 0x002fea0003900000 */
[----:B------:R-:W1:Y:S02]  /*32770*/  @!P0 SYNCS.PHASECHK.TRANS64 P0, [R6+URZ+0x38840], R3 ;  /* 0x03884003060085a7 */ /* 0x000e64000800007f */
[----:B-1----:R-:W-:Y:S05]  /*32780*/  @!P0 BRA `(.L_x_3042) ;  /* 0xfffffffc00f08947 */ /* 0x002fea000383ffff */
[----:B------:R-:W-:Y:S05]  /*32790*/  BRA `(.L_x_3220) ;  /* 0xffffffa400b87947 */ /* 0x000fea000383ffff */
.L_x_3043:
        /* <DEDUP_REMOVED lines=8> */
.L_x_3222:
[----:B------:R-:W-:Y:S05]  /*32820*/  BSYNC B1 ;  /* 0x0000000000017941 */ /* 0x000fea0003800000 */
.L_x_3221:
[----:B------:R-:W-:Y:S01]  /*32830*/  MOV R13, R8 ;  /* 0x00000008000d7202 */ /* 0x000fe20000000f00 */
[----:B------:R-:W-:Y:S01]  /*32840*/  IMAD.MOV.U32 R12, RZ, RZ, RZ ;  /* 0x000000ffff0c7224 */ /* 0x000fe200078e00ff */
[----:B------:R-:W-:Y:S01]  /*32850*/  MOV R15, 0xffffffff ;  /* 0xffffffff000f7802 */ /* 0x000fe20000000f00 */
[----:B------:R-:W-:Y:S01]  /*32860*/  IMAD.MOV.U32 R11, RZ, RZ, 0x181f ;  /* 0x0000181fff0b7424 */ /* 0x000fe200078e00ff */
[----:B------:R-:W-:Y:S01]  /*32870*/  LOP3.LUT R23, R23, 0xfffffdff, RZ, 0xc0, !PT ;  /* 0xfffffdff17177812 */ /* 0x000fe200078ec0ff */
[----:B------:R-:W-:Y:S02]  /*32880*/  IMAD.MOV.U32 R3, RZ, RZ, R14 ;  /* 0x000000ffff037224 */ /* 0x000fe400078e000e */
[----:B------:R-:W-:-:S07]  /*32890*/  IMAD.SHL.U32 R0, R36, 0x2, RZ ;  /* 0x0000000224007824 */ /* 0x000fce00078e00ff */
[----:B------:R-:W-:Y:S05]  /*328a0*/  WARPSYNC.COLLECTIVE R15, `(.L_x_3223) ;  /* 0x000000000f087348 */ /* 0x000fea0003c00000 */
[----:B------:R0:W1:Y:S02]  /*328b0*/  SHFL.IDX P6, R14, R13, R12, R11 ;  /* 0x0000000c0d0e7389 */ /* 0x00006400000c000b */
[----:B01----:R-:W-:Y:S01]  /*328c0*/  ENDCOLLECTIVE ;  /* 0x000000000000791b */ /* 0x003fe20003800000 */
.L_x_3223:
[----:B------:R-:W-:Y:S01]  /*328d0*/  @P3 LOP3.LUT R23, R23, 0x200, RZ, 0xfc, !PT ;  /* 0x0000020017173812 */ /* 0x000fe200078efcff */
[----:B------:R-:W-:-:S03]  /*328e0*/  IMAD R9, R9, 0x2, R22 ;  /* 0x0000000209097824 */ /* 0x000fc600078e0216 */
        /* <DEDUP_REMOVED lines=8> */
[----:B------:R-:W-:-:S07]  /*32970*/  IMAD.MOV.U32 R2, RZ, RZ, R14 ;  /* 0x000000ffff027224 */ /* 0x000fce00078e000e */
[----:B------:R-:W-:Y:S05]  /*32980*/  WARPSYNC.COLLECTIVE R15, `(.L_x_3224) ;  /* 0x000000000f087348 */ /* 0x000fea0003c00000 */
[----:B------:R0:W1:Y:S02]  /*32990*/  SHFL.IDX P6, R14, R13, R12, R11 ;  /* 0x0000000c0d0e7389 */ /* 0x00006400000c000b */
[----:B01----:R-:W-:Y:S01]  /*329a0*/  ENDCOLLECTIVE ;  /* 0x000000000000791b */ /* 0x003fe20003800000 */
.L_x_3224:
[----:B------:R-:W-:Y:S02]  /*329b0*/  LOP3.LUT P1, RZ, R23, 0x4, RZ, 0xc0, !PT ;  /* 0x0000000417ff7812 */ /* 0x000fe4000782c0ff */
        /* <DEDUP_REMOVED lines=14> */
.L_x_3225:
[----:B------:R-:W-:Y:S01]  /*32aa0*/  IMAD.MOV.U32 R13, RZ, RZ, R10 ;  /* 0x000000ffff0d7224 */ /* 0x000fe200078e000a */
[----:B------:R-:W-:Y:S02]  /*32ab0*/  MOV R12, 0x2 ;  /* 0x00000002000c7802 */ /* 0x000fe40000000f00 */
[----:B------:R-:W-:-:S07]  /*32ac0*/  MOV R2, R14 ;  /* 0x0000000e00027202 */ /* 0x000fce0000000f00 */
[----:B------:R-:W-:Y:S05]  /*32ad0*/  WARPSYNC.COLLECTIVE R15, `(.L_x_3226) ;  /* 0x000000000f087348 */ /* 0x000fea0003c00000 */
[----:B------:R0:W1:Y:S02]  /*32ae0*/  SHFL.IDX P6, R14, R13, R12, R11 ;  /* 0x0000000c0d0e7389 */ /* 0x00006400000c000b */
[----:B01----:R-:W-:Y:S01]  /*32af0*/  ENDCOLLECTIVE ;  /* 0x000000000000791b */ /* 0x003fe20003800000 */
.L_x_3226:
        /* <DEDUP_REMOVED lines=14> */
.L_x_3227:
[----:B------:R-:W-:Y:S01]  /*32be0*/  IMAD.MOV.U32 R13, RZ, RZ, R10 ;  /* 0x000000ffff0d7224 */ /* 0x000fe200078e000a */
[----:B------:R-:W-:Y:S02]  /*32bf0*/  MOV R12, 0x3 ;  /* 0x00000003000c7802 */ /* 0x000fe40000000f00 */
[----:B------:R-:W-:-:S07]  /*32c00*/  MOV R2, R14 ;  /* 0x0000000e00027202 */ /* 0x000fce0000000f00 */
[----:B------:R-:W-:Y:S05]  /*32c10*/  WARPSYNC.COLLECTIVE R15, `(.L_x_3228) ;  /* 0x000000000f087348 */ /* 0x000fea0003c00000 */
[----:B------:R0:W1:Y:S02]  /*32c20*/  SHFL.IDX P6, R14, R13, R12, R11 ;  /* 0x0000000c0d0e7389 */ /* 0x00006400000c000b */
[----:B01----:R-:W-:Y:S01]  /*32c30*/  ENDCOLLECTIVE ;  /* 0x000000000000791b */ /* 0x003fe20003800000 */
.L_x_3228:
        /* <DEDUP_REMOVED lines=14> */
.L_x_3229:
[----:B------:R-:W-:Y:S01]  /*32d20*/  IMAD.MOV.U32 R13, RZ, RZ, R10 ;  /* 0x000000ffff0d7224 */ /* 0x000fe200078e000a */
[----:B------:R-:W-:Y:S02]  /*32d30*/  MOV R12, 0x4 ;  /* 0x00000004000c7802 */ /* 0x000fe40000000f00 */
[----:B------:R-:W-:-:S07]  /*32d40*/  MOV R2, R14 ;  /* 0x0000000e00027202 */ /* 0x000fce0000000f00 */
[----:B------:R-:W-:Y:S05]  /*32d50*/  WARPSYNC.COLLECTIVE R15, `(.L_x_3230) ;  /* 0x000000000f087348 */ /* 0x000fea0003c00000 */
[----:B------:R0:W1:Y:S02]  /*32d60*/  SHFL.IDX P6, R14, R13, R12, R11 ;  /* 0x0000000c0d0e7389 */ /* 0x00006400000c000b */
[----:B01----:R-:W-:Y:S01]  /*32d70*/  ENDCOLLECTIVE ;  /* 0x000000000000791b */ /* 0x003fe20003800000 */
.L_x_3230:
[----:B------:R-:W-:-:S05]  /*32d80*/  IADD3 R2, P0, R2, R0, RZ ;  /* 0x0000000002027210 */ /* 0x000fca0007f1e0ff */
[----:B------:R-:W-:-:S05]  /*32d90*/  IMAD.X R3, RZ, RZ, R35, P0 ;  /* 0x000000ffff037224 */ /* 0x000fca00000e0623 */
[----:B------:R-:W-:Y:S01]  /*32da0*/  @!PT LDS RZ, [RZ] ;  /* 0x00000000fffff984 */ /* 0x000fe20000000800 */
[----:B------:R-:W-:Y:S01]  /*32db0*/  @!PT LDS RZ, [RZ] ;  /* 0x00000000fffff984 */ /* 0x000fe20000000800 */
[----:B------:R-:W-:Y:S01]  /*32dc0*/  @!PT LDS RZ, [RZ] ;  /* 0x00000000fffff984 */ /* 0x000fe20000000800 */
[----:B------:R0:W-:Y:S01]  /*32dd0*/  LDGSTS.E.BYPASS.LTC128B.128 [R9+0x25c00], desc[UR60][R2.64], !P3 ;  /* 0x25c0000002097fae */ /* 0x0001e2000d901d7c */
[C---:B------:R-:W-:Y:S01]  /*32de0*/  LOP3.LUT P3, RZ, R23.reuse, 0x200, RZ, 0xc0, !PT ;  /* 0x0000020017ff7812 */ /* 0x040fe2000786c0ff */
[----:B------:R-:W-:Y:S02]  /*32df0*/  IMAD.MOV.U32 R13, RZ, RZ, R8 ;  /* 0x000000ffff0d7224 */ /* 0x000fe400078e0008 */
        /* <DEDUP_REMOVED lines=9> */
.L_x_3231:
[----:B------:R-:W-:Y:S01]  /*32e90*/  MOV R2, R14 ;  /* 0x0000000e00027202 */ /* 0x000fe20000000f00 */
[----:B------:R-:W-:Y:S06]  /*32ea0*/  BRA `(.L_x_3232) ;  /* 0xffffffa4000c7947 */ /* 0x000fec000383ffff */
.L_x_3048:
[----:B-1----:R1:W2:Y:S02]  /*32eb0*/  SYNCS.PHASECHK.TRANS64.TRYWAIT P0, [R6+URZ+0x38860], R2 ;  /* 0x03886002060075a7 */ /* 0x0022a4000800017f */
[----:B--2---:R-:W-:Y:S05]  /*32ec0*/  @!P0 NANOSLEEP.SYNCS 0x989680 ;  /* 0x009896800000895d */ /* 0x004fea0003900000 */
[----:B------:R-:W2:Y:S02]  /*32ed0*/  @!P0 SYNCS.PHASECHK.TRANS64 P0, [R6+URZ+0x38860], R2 ;  /* 0x03886002060085a7 */ /* 0x000ea4000800007f */
[----:B--2---:R-:W-:Y:S05]  /*32ee0*/  @!P0 BRA `(.L_x_3048) ;  /* 0xfffffffc00f08947 */ /* 0x004fea000383ffff */
[----:B------:R-:W-:Y:S05]  /*32ef0*/  BRA `(.L_x_3233) ;  /* 0xffffffa400847947 */ /* 0x000fea000383ffff */
.L_x_3049:
        /* <DEDUP_REMOVED lines=8> */
.L_x_3235:
[----:B------:R-:W-:Y:S05]  /*32f80*/  BSYNC B1 ;  /* 0x0000000000017941 */ /* 0x000fea0003800000 */
.L_x_3234:
[----:B------:R-:W-:Y:S01]  /*32f90*/  MOV R13, R24 ;  /* 0x00000018000d7202 */ /* 0x000fe20000000f00 */
[----:B------:R-:W-:Y:S01]  /*32fa0*/  IMAD.MOV.U32 R12, RZ, RZ, RZ ;  /* 0x000000ffff0c7224 */ /* 0x000fe200078e00ff */
[----:B------:R-:W-:Y:S01]  /*32fb0*/  MOV R15, 0xffffffff ;  /* 0xffffffff000f7802 */ /* 0x000fe20000000f00 */
[----:B------:R-:W-:Y:S01]  /*32fc0*/  IMAD.MOV.U32 R11, RZ, RZ, 0x181f ;  /* 0x0000181fff0b7424 */ /* 0x000fe200078e00ff */
[----:B------:R-:W-:Y:S01]  /*32fd0*/  LEA R7, R7, R22, 0x1 ;  /* 0x0000001607077211 */ /* 0x000fe200078e08ff */
[----:B------:R-:W-:-:S07]  /*32fe0*/  IMAD.MOV.U32 R3, RZ, RZ, R14 ;  /* 0x000000ffff037224 */ /* 0x000fce00078e000e */
[----:B------:R-:W-:Y:S05]  /*32ff0*/  WARPSYNC.COLLECTIVE R15, `(.L_x_3236) ;  /* 0x000000000f087348 */ /* 0x000fea0003c00000 */
[----:B------:R0:W1:Y:S02]  /*33000*/  SHFL.IDX P6, R14, R13, R12, R11 ;  /* 0x0000000c0d0e7389 */ /* 0x00006400000c000b */
[----:B01----:R-:W-:Y:S01]  /*33010*/  ENDCOLLECTIVE ;  /* 0x000000000000791b */ /* 0x003fe20003800000 */
.L_x_3236:
[----:B------:R-:W-:Y:S02]  /*33020*/  IMAD.MOV.U32 R13, RZ, RZ, R25 ;  /* 0x000000ffff0d7224 */ /* 0x000fe400078e0019 */
[----:B------:R-:W-:Y:S02]  /*33030*/  IMAD.MOV.U32 R12, RZ, RZ, 0x1 ;  /* 0x00000001ff0c7424 */ /* 0x000fe400078e00ff */
[----:B------:R-:W-:-:S07]  /*33040*/  IMAD.MOV.U32 R2, RZ, RZ, R14 ;  /* 0x000000ffff027224 */ /* 0x000fce00078e000e */
[----:B------:R-:W-:Y:S05]  /*33050*/  WARPSYNC.COLLECTIVE R15, `(.L_x_3237) ;  /* 0x000000000f087348 */ /* 0x000fea0003c00000 */
[----:B------:R0:W1:Y:S02]  /*33060*/  SHFL.IDX P6, R14, R13, R12, R11 ;  /* 0x0000000c0d0e7389 */ /* 0x00006400000c000b */
[----:B01----:R-:W-:Y:S01]  /*33070*/  ENDCOLLECTIVE ;  /* 0x000000000000791b */ /* 0x003fe20003800000 */
.L_x_3237:
        /* <DEDUP_REMOVED lines=18> */
.L_x_3238:
[----:B------:R-:W-:Y:S02]  /*331a0*/  IMAD.MOV.U32 R13, RZ, RZ, R25 ;  /* 0x000000ffff0d7224 */ /* 0x000fe400078e0019 */
[----:B------:R-:W-:Y:S02]  /*331b0*/  IMAD.MOV.U32 R12, RZ, RZ, 0x2 ;  /* 0x00000002ff0c7424 */ /* 0x000fe400078e00ff */
[----:B------:R-:W-:-:S07]  /*331c0*/  IMAD.MOV.U32 R2, RZ, RZ, R14 ;  /* 0x000000ffff027224 */ /* 0x000fce00078e000e */
[----:B------:R-:W-:Y:S05]  /*331d0*/  WARPSYNC.COLLECTIVE R15, `(.L_x_3239) ;  /* 0x000000000f087348 */ /* 0x000fea0003c00000 */
[----:B------:R0:W1:Y:S02]  /*331e0*/  SHFL.IDX P6, R14, R13, R12, R11 ;  /* 0x0000000c0d0e7389 */ /* 0x00006400000c000b */
[----:B01----:R-:W-:Y:S01]  /*331f0*/  ENDCOLLECTIVE ;  /* 0x000000000000791b */ /* 0x003fe20003800000 */
.L_x_3239:
        /* <DEDUP_REMOVED lines=18> */
.L_x_3240:
[----:B------:R-:W-:Y:S02]  /*33320*/  IMAD.MOV.U32 R13, RZ, RZ, R25 ;  /* 0x000000ffff0d7224 */ /* 0x000fe400078e0019 */
[----:B------:R-:W-:Y:S02]  /*33330*/  IMAD.MOV.U32 R12, RZ, RZ, 0x3 ;  /* 0x00000003ff0c7424 */ /* 0x000fe400078e00ff */
[----:B------:R-:W-:-:S07]  /*33340*/  IMAD.MOV.U32 R2, RZ, RZ, R14 ;  /* 0x000000ffff027224 */ /* 0x000fce00078e000e */
[----:B------:R-:W-:Y:S05]  /*33350*/  WARPSYNC.COLLECTIVE R15, `(.L_x_3241) ;  /* 0x000000000f087348 */ /* 0x000fea0003c00000 */
[----:B------:R0:W1:Y:S02]  /*33360*/  SHFL.IDX P6, R14, R13, R12, R11 ;  /* 0x0000000c0d0e7389 */ /* 0x00006400000c000b */
[----:B01----:R-:W-:Y:S01]  /*33370*/  ENDCOLLECTIVE ;  /* 0x000000000000791b */ /* 0x003fe20003800000 */
.L_x_3241:
        /* <DEDUP_REMOVED lines=18> */
.L_x_3242:
[----:B------:R-:W-:Y:S02]  /*334a0*/  IMAD.MOV.U32 R13, RZ, RZ, R25 ;  /* 0x000000ffff0d7224 */ /* 0x000fe400078e0019 */
[----:B------:R-:W-:Y:S02]  /*334b0*/  IMAD.MOV.U32 R12, RZ, RZ, 0x4 ;  /* 0x00000004ff0c7424 */ /* 0x000fe400078e00ff */
[----:B------:R-:W-:-:S07]  /*334c0*/  IMAD.MOV.U32 R2, RZ, RZ, R14 ;  /* 0x000000ffff027224 */ /* 0x000fce00078e000e */
[----:B------:R-:W-:Y:S05]  /*334d0*/  WARPSYNC.COLLECTIVE R15, `(.L_x_3243) ;  /* 0x000000000f087348 */ /* 0x000fea0003c00000 */
[----:B------:R0:W1:Y:S02]  /*334e0*/  SHFL.IDX P6, R14, R13, R12, R11 ;  /* 0x0000000c0d0e7389 */ /* 0x00006400000c000b */
[----:B01----:R-:W-:Y:S01]  /*334f0*/  ENDCOLLECTIVE ;  /* 0x000000000000791b */ /* 0x003fe20003800000 */
.L_x_3243:
[----:B------:R-:W-:-:S04]  /*33500*/  IADD3 R2, P0, R2, R0, RZ ;  /* 0x0000000002027210 */ /* 0x000fc80007f1e0ff */
        /* <DEDUP_REMOVED lines=12> */
.L_x_3244:
        /* <DEDUP_REMOVED lines=10> */
.L_x_3057:
[----:B0-----:R0:W2:Y:S02]  /*33670*/  SYNCS.PHASECHK.TRANS64.TRYWAIT P0, [R4+URZ+0x38860], R3 ;  /* 0x03886003040075a7 */ /* 0x0010a4000800017f */
[----:B--2---:R-:W-:Y:S05]  /*33680*/  @!P0 NANOSLEEP.SYNCS 0x989680 ;  /* 0x009896800000895d */ /* 0x004fea0003900000 */
[----:B------:R-:W2:Y:S02]  /*33690*/  @!P0 SYNCS.PHASECHK.TRANS64 P0, [R4+URZ+0x38860], R3 ;  /* 0x03886003040085a7 */ /* 0x000ea4000800007f */
[----:B--2---:R-:W-:Y:S05]  /*336a0*/  @!P0 BRA `(.L_x_3057) ;  /* 0xfffffffc00f08947 */ /* 0x004fea000383ffff */
[----:B------:R-:W-:Y:S05]  /*336b0*/  BRA `(.L_x_3246) ;  /* 0xffffffa400c87947 */ /* 0x000fea000383ffff */
.L_x_3058:
[----:B------:R-:W-:Y:S01]  /*336c0*/  BSSY B0, `(.L_x_3247) ;  /* 0x0000008000007945 */ /* 0x000fe20003800000 */
[----:B------:R-:W-:Y:S01]  /*336d0*/  MOV R13, R25 ;  /* 0x00000019000d7202 */ /* 0x000fe20000000f00 */
[----:B------:R-:W-:Y:S01]  /*336e0*/  IMAD.MOV.U32 R12, RZ, RZ, RZ ;  /* 0x000000ffff0c7224 */ /* 0x000fe200078e00ff */
[----:B------:R-:W-:Y:S01]  /*336f0*/  MOV R15, 0xffffffff ;  /* 0xffffffff000f7802 */ /* 0x000fe20000000f00 */
[----:B------:R-:W-:-:S07]  /*33700*/  IMAD.MOV.U32 R11, RZ, RZ, 0x181f ;  /* 0x0000181fff0b7424 */ /* 0x000fce00078e00ff */
[----:B01----:R-:W-:Y:S05]  /*33710*/  WARPSYNC.COLLECTIVE R15, `(.L_x_3248) ;  /* 0x000000000f087348 */ /* 0x003fea0003c00000 */
[----:B------:R2:W3:Y:S02]  /*33720*/  SHFL.IDX P6, R14, R13, R12, R11 ;  /* 0x0000000c0d0e7389 */ /* 0x0004e400000c000b */
[----:B0123--:R-:W-:Y:S01]  /*33730*/  ENDCOLLECTIVE ;  /* 0x000000000000791b */ /* 0x00ffe20003800000 */
.L_x_3248:
[----:B------:R-:W-:Y:S05]  /*33740*/  BSYNC B0 ;  /* 0x0000000000007941 */ /* 0x000fea0003800000 */
.L_x_3247:
[----:B------:R-:W-:Y:S01]  /*33750*/  IMAD.MOV.U32 R13, RZ, RZ, R24 ;  /* 0x000000ffff0d7224 */ /* 0x000fe200078e0018 */
[----:B------:R-:W-:Y:S01]  /*33760*/  MOV R12, RZ ;  /* 0x000000ff000c7202 */ /* 0x000fe20000000f00 */
[----:B------:R-:W-:Y:S01]  /*33770*/  IMAD.MOV.U32 R11, RZ, RZ, 0x181f ;  /* 0x0000181fff0b7424 */ /* 0x000fe200078e00ff */
[C---:B------:R-:W-:Y:S01]  /*33780*/  SHF.L.U32 R8, R36.reuse, 0x1, RZ ;  /* 0x0000000124087819 */ /* 0x040fe200000006ff */
[----:B------:R-:W-:Y:S01]  /*33790*/  IMAD.MOV.U32 R15, RZ, RZ, -0x1 ;  /* 0xffffffffff0f7424 */ /* 0x000fe200078e00ff */
[C---:B------:R-:W-:Y:S01]  /*337a0*/  LOP3.LUT R0, R36.reuse, 0x40, RZ, 0xfc, !PT ;  /* 0x0000004024007812 */ /* 0x040fe200078efcff */
[----:B------:R-:W-:Y:S01]  /*337b0*/  IMAD.MOV.U32 R3, RZ, RZ, R14 ;  /* 0x000000ffff037224 */ /* 0x000fe200078e000e */
[----:B------:R-:W-:-:S07]  /*337c0*/  LOP3.LUT R6, R36, 0x80, RZ, 0xfc, !PT ;  /* 0x0000008024067812 */ /* 0x000fce00078efcff */
[----:B------:R-:W-:Y:S05]  /*337d0*/  WARPSYNC.COLLECTIVE R15, `(.L_x_3249) ;  /* 0x000000000f087348 */ /* 0x000fea0003c00000 */
[----:B------:R0:W1:Y:S02]  /*337e0*/  SHFL.IDX P6, R14, R13, R12, R11 ;  /* 0x0000000c0d0e7389 */ /* 0x00006400000c000b */
[----:B01----:R-:W-:Y:S01]  /*337f0*/  ENDCOLLECTIVE ;  /* 0x000000000000791b */ /* 0x003fe20003800000 */
.L_x_3249:
[----:B------:R-:W-:Y:S02]  /*33800*/  ULDC UR4, c[0x0][0x2f4] ;  /* 0x0000bd0000047ab9 */ /* 0x000fe40000000800 */
[----:B------:R-:W-:Y:S02]  /*33810*/  ISETP.GE.AND P3, PT, R36, UR4, PT ;  /* 0x0000000424007c0c */ /* 0x000fe4000bf66270 */
[----:B------:R-:W-:Y:S01]  /*33820*/  ISETP.GE.AND P2, PT, R0, UR4, PT ;  /* 0x0000000400007c0c */ /* 0x000fe2000bf46270 */
[----:B------:R-:W-:Y:S01]  /*33830*/  IMAD R0, R7, 0x2, R22 ;  /* 0x0000000207007824 */ /* 0x000fe200078e0216 */
[----:B------:R-:W-:Y:S02]  /*33840*/  ISETP.LT.OR P4, PT, R5, 0x1, P3 ;  /* 0x000000010500780c */ /* 0x000fe40001f81670 */
[----:B------:R-:W-:Y:S02]  /*33850*/  ISETP.GE.AND P1, PT, R6, UR4, PT ;  /* 0x0000000406007c0c */ /* 0x000fe4000bf26270 */
[----:B------:R-:W-:-:S02]  /*33860*/  LOP3.LUT R6, R36, 0xc0, RZ, 0xfc, !PT ;  /* 0x000000c024067812 */ /* 0x000fc400078efcff */
[----:B------:R-:W-:Y:S01]  /*33870*/  MOV R13, R25 ;  /* 0x00000019000d7202 */ /* 0x000fe20000000f00 */
        /* <DEDUP_REMOVED lines=14> */
.L_x_3250:
[----:B------:R-:W-:Y:S01]  /*33960*/  @!PT LDS RZ, [RZ] ;  /* 0x00000000fffff984 */ /* 0x000fe20000000800 */
[----:B------:R-:W-:Y:S01]  /*33970*/  @!PT LDS RZ, [RZ] ;  /* 0x00000000fffff984 */ /* 0x000fe20000000800 */
[----:B------:R-:W-:Y:S01]  /*33980*/  @!PT LDS RZ, [RZ] ;  /* 0x00000000fffff984 */ /* 0x000fe20000000800 */
[----:B------:R-:W-:Y:S01]  /*33990*/  LDGSTS.E.BYPASS.LTC128B.128 [R0+0x5400], desc[UR60][R2.64+0x100], !P4 ;  /* 0x0540010002007fae */ /* 0x000fe2000e101d7c */
[----:B------:R-:W-:Y:S02]  /*339a0*/  ISETP.LT.OR P4, PT, R5, 0x1, P0 ;  /* 0x000000010500780c */ /* 0x000fe40000781670 */
[----:B------:R-:W-:-:S11]  /*339b0*/  MOV R13, R24 ;  /* 0x00000018000d7202 */ /* 0x000fd60000000f00 */
[----:B------:R0:W-:Y:S02]  /*339c0*/  LDGSTS.E.BYPASS.LTC128B.128 [R0+0x7c00], desc[UR60][R2.64+0x180], !P4 ;  /* 0x07c0018002007fae */ /* 0x0001e4000e101d7c */
[----:B0-----:R-:W-:-:S07]  /*339d0*/  IMAD.MOV.U32 R3, RZ, RZ, R14 ;  /* 0x000000ffff037224 */ /* 0x001fce00078e000e */
[----:B------:R-:W-:Y:S05]  /*339e0*/  WARPSYNC.COLLECTIVE R15, `(.L_x_3251) ;  /* 0x000000000f087348 */ /* 0x000fea0003c00000 */
[----:B------:R0:W1:Y:S02]  /*339f0*/  SHFL.IDX P6, R14, R13, R12, R11 ;  /* 0x0000000c0d0e7389 */ /* 0x00006400000c000b */
[----:B01----:R-:W-:Y:S01]  /*33a00*/  ENDCOLLECTIVE ;  /* 0x000000000000791b */ /* 0x003fe20003800000 */
.L_x_3251:
[----:B------:R-:W-:Y:S01]  /*33a10*/  IMAD.MOV.U32 R13, RZ, RZ, R25 ;  /* 0x000000ffff0d7224 */ /* 0x000fe200078e0019 */
[----:B------:R-:W-:Y:S02]  /*33a20*/  MOV R12, 0x2 ;  /* 0x00000002000c7802 */ /* 0x000fe40000000f00 */
[----:B------:R-:W-:-:S13]  /*33a30*/  IADD3 R2, P4, R14, R8, RZ ;  /* 0x000000080e027210 */ /* 0x000fda0007f9e0ff */
[----:B------:R-:W-:Y:S05]  /*33a40*/  WARPSYNC.COLLECTIVE R15, `(.L_x_3252) ;  /* 0x000000000f087348 */ /* 0x000fea0003c00000 */
[----:B------:R0:W1:Y:S02]  /*33a50*/  SHFL.IDX P6, R14, R13, R12, R11 ;  /* 0x0000000c0d0e7389 */ /* 0x00006400000c000b */
[----:B01----:R-:W-:Y:S01]  /*33a60*/  ENDCOLLECTIVE ;  /* 0x000000000000791b */ /* 0x003fe20003800000 */
.L_x_3252:
        /* <DEDUP_REMOVED lines=12> */
.L_x_3253:
        /* <DEDUP_REMOVED lines=14> */
.L_x_3254:
        /* <DEDUP_REMOVED lines=17> */
.L_x_3255:
[----:B------:R-:W-:Y:S01]  /*33d20*/  MOV R13, R25 ;  /* 0x00000019000d7202 */ /* 0x000fe20000000f00 */
[----:B------:R-:W-:Y:S01]  /*33d30*/  IMAD.MOV.U32 R12, RZ, RZ, 0x4 ;  /* 0x00000004ff0c7424 */ /* 0x000fe200078e00ff */
[----:B------:R-:W-:-:S13]  /*33d40*/  IADD3 R2, P4, R14, R8, RZ ;  /* 0x000000080e027210 */ /* 0x000fda0007f9e0ff */
[----:B------:R-:W-:Y:S05]  /*33d50*/  WARPSYNC.COLLECTIVE R15, `(.L_x_3256) ;  /* 0x000000000f087348 */ /* 0x000fea0003c00000 */
[----:B------:R0:W1:Y:S02]  /*33d60*/  SHFL.IDX P6, R14, R13, R12, R11 ;  /* 0x0000000c0d0e7389 */ /* 0x00006400000c000b */
[----:B01----:R-:W-:Y:S01]  /*33d70*/  ENDCOLLECTIVE ;  /* 0x000000000000791b */ /* 0x003fe20003800000 */
.L_x_3256:
        /* <DEDUP_REMOVED lines=12> */
.L_x_3257:
        /* <DEDUP_REMOVED lines=9> */
.L_x_3063:
        /* <DEDUP_REMOVED lines=8> */
.L_x_3260:
[----:B------:R-:W-:Y:S05]  /*33f50*/  BSYNC B0 ;  /* 0x0000000000007941 */ /* 0x000fea0003800000 */
.L_x_3259:
[----:B------:R-:W-:Y:S01]  /*33f60*/  MOV R13, R16 ;  /* 0x00000010000d7202 */ /* 0x000fe20000000f00 */
[----:B------:R-:W-:Y:S01]  /*33f70*/  IMAD.MOV.U32 R12, RZ, RZ, 0x1 ;  /* 0x00000001ff0c7424 */ /* 0x000fe200078e00ff */
[----:B------:R-:W-:Y:S01]  /*33f80*/  MOV R15, 0xffffffff ;  /* 0xffffffff000f7802 */ /* 0x000fe20000000f00 */
[----:B------:R-:W-:Y:S02]  /*33f90*/  IMAD.MOV.U32 R11, RZ, RZ, 0x1f ;  /* 0x0000001fff0b7424 */ /* 0x000fe400078e00ff */
[----:B------:R-:W-:Y:S02]  /*33fa0*/  IMAD.IADD R5, R19, 0x1, R7 ;  /* 0x0000000113057824 */ /* 0x000fe400078e0207 */
[----:B------:R-:W-:-:S07]  /*33fb0*/  IMAD.MOV.U32 R0, RZ, RZ, R14 ;  /* 0x000000ffff007224 */ /* 0x000fce00078e000e */
[----:B------:R-:W-:Y:S05]  /*33fc0*/  WARPSYNC.COLLECTIVE R15, `(.L_x_3261) ;  /* 0x000000000f087348 */ /* 0x000fea0003c00000 */
[----:B------:R0:W1:Y:S02]  /*33fd0*/  SHFL.IDX P6, R14, R13, R12, R11 ;  /* 0x0000000c0d0e7389 */ /* 0x00006400000c000b */
[----:B01----:R-:W-:Y:S01]  /*33fe0*/  ENDCOLLECTIVE ;  /* 0x000000000000791b */ /* 0x003fe20003800000 */
.L_x_3261:
[----:B------:R-:W-:Y:S02]  /*33ff0*/  ULDC UR4, c[0x0][0xc3c] ;  /* 0x00030f0000047ab9 */ /* 0x000fe40000000800 */
[----:B------:R-:W-:-:S13]  /*34000*/  ISETP.GE.OR P1, PT, R5, UR4, !P0 ;  /* 0x0000000405007c0c */ /* 0x000fda000c726670 */
[----:B------:R-:W0:Y:S01]  /*34010*/  @!P1 LDC.64 R2, c[0x0][0xc80] ;  /* 0x00032000ff029b82 */ /* 0x000e220000000a00 */
[----:B------:R-:W-:Y:S02]  /*34020*/  MOV R17, RZ ;  /* 0x000000ff00117202 */ /* 0x000fe40000000f00 */
[----:B------:R-:W-:Y:S01]  /*34030*/  MOV R11, RZ ;  /* 0x000000ff000b7202 */ /* 0x000fe20000000f00 */
        /* <DEDUP_REMOVED lines=13> */
.L_x_3262:
[----:B------:R-:W-:Y:S02]  /*34110*/  MOV R12, 0x2 ;  /* 0x00000002000c7802 */ /* 0x000fe40000000f00 */
[----:B------:R-:W-:-:S05]  /*34120*/  SEL R14, R14, RZ, P1 ;  /* 0x000000ff0e0e7207 */ /* 0x000fca0000800000 */
[----:B------:R-:W-:-:S04]  /*34130*/  IMAD.IADD R5, R17, 0x1, R14 ;  /* 0x0000000111057824 */ /* 0x000fc800078e020e */
[----:B------:R-:W-:-:S07]  /*34140*/  IMAD.MOV.U32 R13, RZ, RZ, R5 ;  /* 0x000000ffff0d7224 */ /* 0x000fce00078e0005 */
[----:B------:R-:W-:Y:S05]  /*34150*/  WARPSYNC.COLLECTIVE R15, `(.L_x_3263) ;  /* 0x000000000f087348 */ /* 0x000fea0003c00000 */
[----:B------:R0:W1:Y:S02]  /*34160*/  SHFL.UP P6, R14, R13, R12, R11 ;  /* 0x0400000c0d0e7389 */ /* 0x00006400000c000b */
[----:B01----:R-:W-:Y:S01]  /*34170*/  ENDCOLLECTIVE ;  /* 0x000000000000791b */ /* 0x003fe20003800000 */
.L_x_3263:
[----:B------:R-:W-:Y:S02]  /*34180*/  MOV R12, 0x4 ;  /* 0x00000004000c7802 */ /* 0x000fe40000000f00 */
[----:B------:R-:W-:-:S05]  /*34190*/  SEL R6, R14, RZ, P2 ;  /* 0x000000ff0e067207 */ /* 0x000fca0001000000 */
[----:B------:R-:W-:-:S04]  /*341a0*/  IMAD.IADD R6, R5, 0x1, R6 ;  /* 0x0000000105067824 */ /* 0x000fc800078e0206 */
[----:B------:R-:W-:-:S07]  /*341b0*/  IMAD.MOV.U32 R13, RZ, RZ, R6 ;  /* 0x000000ffff0d7224 */ /* 0x000fce00078e0006 */
[----:B------:R-:W-:Y:S05]  /*341c0*/  WARPSYNC.COLLECTIVE R15, `(.L_x_3264) ;  /* 0x000000000f087348 */ /* 0x000fea0003c00000 */
[----:B------:R0:W1:Y:S02]  /*341d0*/  SHFL.UP P6, R14, R13, R12, R11 ;  /* 0x0400000c0d0e7389 */ /* 0x00006400000c000b */
[----:B01----:R-:W-:Y:S01]  /*341e0*/  ENDCOLLECTIVE ;  /* 0x000000000000791b */ /* 0x003fe20003800000 */
.L_x_3264:
[----:B------:R-:W-:Y:S02]  /*341f0*/  MOV R12, 0x8 ;  /* 0x00000008000c7802 */ /* 0x000fe40000000f00 */
[----:B------:R-:W-:-:S05]  /*34200*/  SEL R3, R14, RZ, P3 ;  /* 0x000000ff0e037207 */ /* 0x000fca0001800000 */
[----:B------:R-:W-:-:S04]  /*34210*/  IMAD.IADD R2, R6, 0x1, R3 ;  /* 0x0000000106027824 */ /* 0x000fc800078e0203 */
[----:B------:R-:W-:-:S07]  /*34220*/  IMAD.MOV.U32 R13, RZ, RZ, R2 ;  /* 0x000000ffff0d7224 */ /* 0x000fce00078e0002 */
[----:B------:R-:W-:Y:S05]  /*34230*/  WARPSYNC.COLLECTIVE R15, `(.L_x_3265) ;  /* 0x000000000f087348 */ /* 0x000fea0003c00000 */
[----:B------:R0:W1:Y:S02]  /*34240*/  SHFL.UP P6, R14, R13, R12, R11 ;  /* 0x0400000c0d0e7389 */ /* 0x00006400000c000b */
[----:B01----:R-:W-:Y:S01]  /*34250*/  ENDCOLLECTIVE ;  /* 0x000000000000791b */ /* 0x003fe20003800000 */
.L_x_3265:
[----:B------:R-:W-:Y:S02]  /*34260*/  MOV R12, 0x10 ;  /* 0x00000010000c7802 */ /* 0x000fe40000000f00 */
[----:B------:R-:W-:-:S05]  /*34270*/  SEL R3, R14, RZ, P4 ;  /* 0x000000ff0e037207 */ /* 0x000fca0002000000 */
[----:B------:R-:W-:-:S04]  /*34280*/  IMAD.IADD R3, R2, 0x1, R3 ;  /* 0x0000000102037824 */ /* 0x000fc800078e0203 */
[----:B------:R-:W-:-:S07]  /*34290*/  IMAD.MOV.U32 R13, RZ, RZ, R3 ;  /* 0x000000ffff0d7224 */ /* 0x000fce00078e0003 */
[----:B------:R-:W-:Y:S05]  /*342a0*/  WARPSYNC.COLLECTIVE R15, `(.L_x_3266) ;  /* 0x000000000f087348 */ /* 0x000fea0003c00000 */
[----:B------:R0:W1:Y:S02]  /*342b0*/  SHFL.UP P6, R14, R13, R12, R11 ;  /* 0x0400000c0d0e7389 */ /* 0x00006400000c000b */
[----:B01----:R-:W-:Y:S01]  /*342c0*/  ENDCOLLECTIVE ;  /* 0x000000000000791b */ /* 0x003fe20003800000 */
.L_x_3266:
        /* <DEDUP_REMOVED lines=8> */
.L_x_3267:
[----:B------:R-:W-:Y:S05]  /*34350*/  BRA `(.L_x_3268) ;  /* 0xffffffa000ec7947 */ /* 0x000fea000383ffff */
.L_x_3068:
        /* <DEDUP_REMOVED lines=8> */
.L_x_3270:
[----:B------:R-:W-:Y:S05]  /*343e0*/  BSYNC B0 ;  /* 0x0000000000007941 */ /* 0x000fea0003800000 */
.L_x_3269:
[----:B------:R-:W-:Y:S01]  /*343f0*/  SEL R14, R14, RZ, P1 ;  /* 0x000000ff0e0e7207 */ /* 0x000fe20000800000 */
[----:B------:R-:W-:Y:S01]  /*34400*/  IMAD.MOV.U32 R12, RZ, RZ, 0x2 ;  /* 0x00000002ff0c7424 */ /* 0x000fe200078e00ff */
[----:B------:R-:W-:Y:S01]  /*34410*/  MOV R15, 0xffffffff ;  /* 0xffffffff000f7802 */ /* 0x000fe20000000f00 */
[----:B------:R-:W-:Y:S01]  /*34420*/  IMAD.MOV.U32 R11, RZ, RZ, RZ ;  /* 0x000000ffff0b7224 */ /* 0x000fe200078e00ff */
[----:B------:R-:W-:-:S07]  /*34430*/  IADD3 R13, R17, R14, RZ ;  /* 0x0000000e110d7210 */ /* 0x000fce0007ffe0ff */
[----:B------:R-:W-:Y:S05]  /*34440*/  WARPSYNC.COLLECTIVE R15, `(.L_x_3271) ;  /* 0x000000000f087348 */ /* 0x000fea0003c00000 */
[----:B------:R0:W1:Y:S02]  /*34450*/  SHFL.UP P6, R14, R13, R12, R11 ;  /* 0x0400000c0d0e7389 */ /* 0x00006400000c000b */
[----:B01----:R-:W-:Y:S01]  /*34460*/  ENDCOLLECTIVE ;  /* 0x000000000000791b */ /* 0x003fe20003800000 */
.L_x_3271:
[----:B------:R-:W-:Y:S02]  /*34470*/  MOV R12, 0x4 ;  /* 0x00000004000c7802 */ /* 0x000fe40000000f00 */
[----:B------:R-:W-:-:S05]  /*34480*/  SEL R2, R14, RZ, P2 ;  /* 0x000000ff0e027207 */ /* 0x000fca0001000000 */
[----:B------:R-:W-:-:S04]  /*34490*/  IMAD.IADD R2, R13, 0x1, R2 ;  /* 0x000000010d027824 */ /* 0x000fc800078e0202 */
[----:B------:R-:W-:-:S07]  /*344a0*/  IMAD.MOV.U32 R13, RZ, RZ, R2 ;  /* 0x000000ffff0d7224 */ /* 0x000fce00078e0002 */
[----:B------:R-:W-:Y:S05]  /*344b0*/  WARPSYNC.COLLECTIVE R15, `(.L_x_3272) ;  /* 0x000000000f087348 */ /* 0x000fea0003c00000 */
[----:B------:R0:W1:Y:S02]  /*344c0*/  SHFL.UP P6, R14, R13, R12, R11 ;  /* 0x0400000c0d0e7389 */ /* 0x00006400000c000b */
[----:B01----:R-:W-:Y:S01]  /*344d0*/  ENDCOLLECTIVE ;  /* 0x000000000000791b */ /* 0x003fe20003800000 */
.L_x_3272:
[----:B------:R-:W-:Y:S02]  /*344e0*/  MOV R12, 0x8 ;  /* 0x00000008000c7802 */ /* 0x000fe40000000f00 */
[----:B------:R-:W-:-:S05]  /*344f0*/  SEL R3, R14, RZ, P3 ;  /* 0x000000ff0e037207 */ /* 0x000fca0001800000 */
[----:B------:R-:W-:-:S04]  /*34500*/  IMAD.IADD R3, R2, 0x1, R3 ;  /* 0x0000000102037824 */ /* 0x000fc800078e0203 */
[----:B------:R-:W-:-:S07]  /*34510*/  IMAD.MOV.U32 R13, RZ, RZ, R3 ;  /* 0x000000ffff0d7224 */ /* 0x000fce00078e0003 */
[----:B------:R-:W-:Y:S05]  /*34520*/  WARPSYNC.COLLECTIVE R15, `(.L_x_3273) ;  /* 0x000000000f087348 */ /* 0x000fea0003c00000 */
[----:B------:R0:W1:Y:S02]  /*34530*/  SHFL.UP P6, R14, R13, R12, R11 ;  /* 0x0400000c0d0e7389 */ /* 0x00006400000c000b */
[----:B01----:R-:W-:Y:S01]  /*34540*/  ENDCOLLECTIVE ;  /* 0x000000000000791b */ /* 0x003fe20003800000 */
.L_x_3273:
[----:B------:R-:W-:Y:S02]  /*34550*/  MOV R12, 0x10 ;  /* 0x00000010000c7802 */ /* 0x000fe40000000f00 */
[----:B------:R-:W-:-:S05]  /*34560*/  SEL R4, R14, RZ, P4 ;  /* 0x000000ff0e047207 */ /* 0x000fca0002000000 */
[----:B------:R-:W-:-:S04]  /*34570*/  IMAD.IADD R4, R3, 0x1, R4 ;  /* 0x0000000103047824 */ /* 0x000fc800078e0204 */
[----:B------:R-:W-:-:S07]  /*34580*/  IMAD.MOV.U32 R13, RZ, RZ, R4 ;  /* 0x000000ffff0d7224 */ /* 0x000fce00078e0004 */
[----:B------:R-:W-:Y:S05]  /*34590*/  WARPSYNC.COLLECTIVE R15, `(.L_x_3274) ;  /* 0x000000000f087348 */ /* 0x000fea0003c00000 */
[----:B------:R0:W1:Y:S02]  /*345a0*/  SHFL.UP P6, R14, R13, R12, R11 ;  /* 0x0400000c0d0e7389 */ /* 0x00006400000c000b */
[----:B01----:R-:W-:Y:S01]  /*345b0*/  ENDCOLLECTIVE ;  /* 0x000000000000791b */ /* 0x003fe20003800000 */
.L_x_3274:
        /* <DEDUP_REMOVED lines=8> */
.L_x_3275:
[----:B------:R-:W-:Y:S05]  /*34640*/  BRA `(.L_x_3276) ;  /* 0xffffffa000cc7947 */ /* 0x000fea000383ffff */
.L_x_3070:
[----:B------:R-:W-:Y:S01]  /*34650*/  BSSY B0, `(.L_x_3277) ;  /* 0x0000006000007945 */ /* 0x000fe20003800000 */
[----:B------:R-:W-:Y:S01]  /*34660*/  PLOP3.LUT P6, PT, P6, PT, PT, 0x8, 0x0 ;  /* 0x000000000000781c */ /* 0x000fe200037ce170 */
[----:B------:R-:W-:-:S12]  /*34670*/  IMAD.MOV.U32 R15, RZ, RZ, -0x1 ;  /* 0xffffffffff0f7424 */ /* 0x000fd800078e00ff */
[----:B01----:R-:W-:Y:S05]  /*34680*/  WARPSYNC.COLLECTIVE R15, `(.L_x_3278) ;  /* 0x000000000f087348 */ /* 0x003fea0003c00000 */
[----:B------:R-:W-:Y:S01]  /*34690*/  VOTE.ANY R14, PT, P6 ;  /* 0x00000000000e7806 */ /* 0x000fe200030e0100 */
[----:B01----:R-:W-:Y:S06]  /*346a0*/  ENDCOLLECTIVE ;  /* 0x000000000000791b */ /* 0x003fec0003800000 */
.L_x_3278:
[----:B------:R-:W-:Y:S05]  /*346b0*/  BSYNC B0 ;  /* 0x0000000000007941 */ /* 0x000fea0003800000 */
.L_x_3277:
[----:B------:R-:W-:Y:S01]  /*346c0*/  MOV R3, R14 ;  /* 0x0000000e00037202 */ /* 0x000fe20000000f00 */
[----:B------:R-:W-:Y:S01]  /*346d0*/  IMAD.MOV.U32 R13, RZ, RZ, R17 ;  /* 0x000000ffff0d7224 */ /* 0x000fe200078e0011 */
[----:B------:R-:W-:Y:S01]  /*346e0*/  MOV R11, 0x1f ;  /* 0x0000001f000b7802 */ /* 0x000fe20000000f00 */
[----:B------:R-:W-:Y:S01]  /*346f0*/  IMAD.MOV.U32 R15, RZ, RZ, -0x1 ;  /* 0xffffffffff0f7424 */ /* 0x000fe200078e00ff */
[----:B------:R-:W0:Y:S02]  /*34700*/  POPC R4, R3 ;  /* 0x0000000300047309 */ /* 0x000e240000000000 */
[----:B0-----:R-:W-:-:S07]  /*34710*/  IMAD.MOV.U32 R12, RZ, RZ, R4 ;  /* 0x000000ffff0c7224 */ /* 0x001fce00078e0004 */
[----:B------:R-:W-:Y:S05]  /*34720*/  WARPSYNC.COLLECTIVE R15, `(.L_x_3279) ;  /* 0x000000000f087348 */ /* 0x000fea0003c00000 */
[----:B------:R0:W1:Y:S02]  /*34730*/  SHFL.IDX P6, R14, R13, R12, R11 ;  /* 0x0000000c0d0e7389 */ /* 0x00006400000c000b */
[----:B01----:R-:W-:Y:S01]  /*34740*/  ENDCOLLECTIVE ;  /* 0x000000000000791b */ /* 0x003fe20003800000 */
.L_x_3279:
[----:B------:R-:W-:Y:S01]  /*34750*/  IMAD.MOV.U32 R17, RZ, RZ, R14 ;  /* 0x000000ffff117224 */ /* 0x000fe200078e000e */
[----:B------:R-:W-:Y:S06]  /*34760*/  BRA `(.L_x_3280) ;  /* 0xffffffa000bc7947 */ /* 0x000fec000383ffff */
.L_x_3072:
[----:B------:R-:W-:Y:S01]  /*34770*/  BSSY B0, `(.L_x_3281) ;  /* 0x0000007000007945 */ /* 0x000fe20003800000 */
[----:B------:R-:W-:Y:S01]  /*34780*/  MOV R13, R2 ;  /* 0x00000002000d7202 */ /* 0x000fe20000000f00 */
[----:B------:R-:W-:Y:S02]  /*34790*/  IMAD.MOV.U32 R11, RZ, RZ, 0x1f ;  /* 0x0000001fff0b7424 */ /* 0x000fe400078e00ff */
[----:B------:R-:W-:-:S07]  /*347a0*/  IMAD.MOV.U32 R15, RZ, RZ, -0x1 ;  /* 0xffffffffff0f7424 */ /* 0x000fce00078e00ff */
[----:B0123--:R-:W-:Y:S05]  /*347b0*/  WARPSYNC.COLLECTIVE R15, `(.L_x_3282) ;  /* 0x000000000f087348 */ /* 0x00ffea0003c00000 */
[----:B------:R4:W0:Y:S02]  /*347c0*/  SHFL.IDX P6, R14, R13, R12, R11 ;  /* 0x0000000c0d0e7389 */ /* 0x00082400000c000b */
[----:B01234-:R-:W-:Y:S01]  /*347d0*/  ENDCOLLECTIVE ;  /* 0x000000000000791b */ /* 0x01ffe20003800000 */
.L_x_3282:
[----:B------:R-:W-:Y:S05]  /*347e0*/  BSYNC B0 ;  /* 0x0000000000007941 */ /* 0x000fea0003800000 */
.L_x_3281:
[----:B------:R-:W-:Y:S05]  /*347f0*/  BRA `(.L_x_3071) ;  /* 0xffffffa000b47947 */ /* 0x000fea000383ffff */
.L_x_3076:
[----:B-1----:R1:W3:Y:S02]  /*34800*/  SYNCS.PHASECHK.TRANS64.TRYWAIT P0, [R5+URZ+0x38820], R0 ;  /* 0x03882000050075a7 */ /* 0x0022e4000800017f */
[----:B---3--:R-:W-:Y:S05]  /*34810*/  @!P0 NANOSLEEP.SYNCS 0x989680 ;  /* 0x009896800000895d */ /* 0x008fea0003900000 */
[----:B------:R-:W3:Y:S02]  /*34820*/  @!P0 SYNCS.PHASECHK.TRANS64 P0, [R5+URZ+0x38820], R0 ;  /* 0x03882000050085a7 */ /* 0x000ee4000800007f */
[----:B---3--:R-:W-:Y:S05]  /*34830*/  @!P0 BRA `(.L_x_3076) ;  /* 0xfffffffc00f08947 */ /* 0x008fea000383ffff */
[----:B------:R-:W-:Y:S05]  /*34840*/  BRA `(.L_x_3283) ;  /* 0xffffffa8002c7947 */ /* 0x000fea000383ffff */
.L_x_3077:
        /* <DEDUP_REMOVED lines=11> */
.L_x_3285:
[----:B------:R-:W-:Y:S05]  /*34900*/  BSYNC B0 ;  /* 0x0000000000007941 */ /* 0x000fea0003800000 */
.L_x_3284:
[----:B------:R-:W-:Y:S05]  /*34910*/  BRA `(.L_x_3286) ;  /* 0xffffffa800147947 */ /* 0x000fea000383ffff */
.L_x_3078:
[----:B------:R-:W-:Y:S01]  /*34920*/  BSSY B0, `(.L_x_3287) ;  /* 0x0000006000007945 */ /* 0x000fe20003800000 */
[----:B------:R-:W-:-:S07]  /*34930*/  IMAD.MOV.U32 R15, RZ, RZ, -0x1 ;  /* 0xffffffffff0f7424 */ /* 0x000fce00078e00ff */
[----:B012---:R-:W-:Y:S05]  /*34940*/  WARPSYNC.COLLECTIVE R15, `(.L_x_3288) ;  /* 0x000000000f0c7348 */ /* 0x007fea0003c00000 */
[----:B------:R-:W-:Y:S02]  /*34950*/  ELECT P6, UR62, PT ;  /* 0x00000000003e782f */ /* 0x000fe400038c0000 */
[----:B------:R-:W-:Y:S01]  /*34960*/  MOV R14, UR62 ;  /* 0x0000003e000e7c02 */ /* 0x000fe20008000f00 */
[----:B012---:R-:W-:Y:S10]  /*34970*/  ENDCOLLECTIVE ;  /* 0x000000000000791b */ /* 0x007ff40003800000 */
.L_x_3288:
[----:B------:R-:W-:Y:S05]  /*34980*/  BSYNC B0 ;  /* 0x0000000000007941 */ /* 0x000fea0003800000 */
.L_x_3287:
[----:B------:R-:W-:Y:S05]  /*34990*/  BRA `(.L_x_3289) ;  /* 0xffffffa800087947 */ /* 0x000fea000383ffff */
.L_x_3080:
[----:B-1----:R1:W3:Y:S02]  /*349a0*/  SYNCS.PHASECHK.TRANS64.TRYWAIT P1, [R3+URZ+0x38840], R2 ;  /* 0x03884002030075a7 */ /* 0x0022e4000802017f */
[----:B---3--:R-:W-:Y:S05]  /*349b0*/  @!P1 NANOSLEEP.SYNCS 0x989680 ;  /* 0x009896800000995d */ /* 0x008fea0003900000 */
[----:B------:R-:W3:Y:S02]  /*349c0*/  @!P1 SYNCS.PHASECHK.TRANS64 P1, [R3+URZ+0x38840], R2 ;  /* 0x03884002030095a7 */ /* 0x000ee4000802007f */
[----:B---3--:R-:W-:Y:S05]  /*349d0*/  @!P1 BRA `(.L_x_3080) ;  /* 0xfffffffc00f09947 */ /* 0x008fea000383ffff */
[----:B------:R-:W-:Y:S05]  /*349e0*/  BRA `(.L_x_3290) ;  /* 0xffffffa800307947 */ /* 0x000fea000383ffff */
.L_x_3082:
[----:B---3--:R3:W4:Y:S02]  /*349f0*/  SYNCS.PHASECHK.TRANS64.TRYWAIT P1, [R27+URZ+0x38840], R0 ;  /* 0x038840001b0075a7 */ /* 0x008724000802017f */
[----:B----4-:R-:W-:Y:S05]  /*34a00*/  @!P1 NANOSLEEP.SYNCS 0x989680 ;  /* 0x009896800000995d */ /* 0x010fea0003900000 */
[----:B------:R-:W4:Y:S02]  /*34a10*/  @!P1 SYNCS.PHASECHK.TRANS64 P1, [R27+URZ+0x38840], R0 ;  /* 0x038840001b0095a7 */ /* 0x000f24000802007f */
[----:B----4-:R-:W-:Y:S05]  /*34a20*/  @!P1 BRA `(.L_x_3082) ;  /* 0xfffffffc00f09947 */ /* 0x010fea000383ffff */
[----:B------:R-:W-:Y:S05]  /*34a30*/  BRA `(.L_x_3291) ;  /* 0xffffffa8003c7947 */ /* 0x000fea000383ffff */
.L_x_3084:
[----:B----4-:R4:W0:Y:S02]  /*34a40*/  SYNCS.PHASECHK.TRANS64.TRYWAIT P1, [R3+URZ+0x38860], R2 ;  /* 0x03886002030075a7 */ /* 0x010824000802017f */
[----:B0-----:R-:W-:Y:S05]  /*34a50*/  @!P1 NANOSLEEP.SYNCS 0x989680 ;  /* 0x009896800000995d */ /* 0x001fea0003900000 */
[----:B------:R-:W0:Y:S02]  /*34a60*/  @!P1 SYNCS.PHASECHK.TRANS64 P1, [R3+URZ+0x38860], R2 ;  /* 0x03886002030095a7 */ /* 0x000e24000802007f */
[----:B0-----:R-:W-:Y:S05]  /*34a70*/  @!P1 BRA `(.L_x_3084) ;  /* 0xfffffffc00f09947 */ /* 0x001fea000383ffff */
[----:B------:R-:W-:Y:S05]  /*34a80*/  BRA `(.L_x_3292) ;  /* 0xffffffa800387947 */ /* 0x000fea000383ffff */
.L_x_3293:
        /* <DEDUP_REMOVED lines=15> */
.L_x_15846:


//--------------------- .text._ZN7cutlass13device_kernelIN5flash11enable_sm90INS1_16FlashAttnFwdSm90INS1_25CollectiveMainloopFwdSm90ILi2EN4cute5tupleIJNS5_1CILi1EEES8_S8_EEENS6_IJNS7_ILi128EEENS7_ILi96EEENS7_ILi192EEEEEELi192ENS_6half_tEfNS_4arch4Sm90ELb0ELb0ELb1ELb0ELb1ELb0ELb0ELb1ELb1ELb1ELb0ELb0EEENS1_21CollectiveEpilogueFwdINS6_IJSA_SC_SB_EEES9_SE_SG_Li256ELb0ELb1ELb0ELb0EEENS1_29StaticPersistentTileSchedulerILb0EEEEEEEEEvNT_6ParamsE --------------------------
	.section	.text._ZN7cutlass13device_kernelIN5flash11enable_sm90INS1_16FlashAttnFwdSm90INS1_25CollectiveMainloopFwdSm90ILi2EN4cute5tupleIJNS5_1CILi1EEES8_S8_EEENS6_IJNS7_ILi128EEENS7_ILi96EEENS7_ILi192EEEEEELi192ENS_6half_tEfNS_4arch4Sm90ELb0ELb0ELb1ELb0ELb1ELb0ELb0ELb1ELb1ELb1ELb0ELb0EEENS1_21CollectiveEpilogueFwdINS6_IJSA_SC_SB_EEES9_SE_SG_Li256ELb0ELb1ELb0ELb0EEENS1_29StaticPersistentTileSchedulerILb0EEEEEEEEEvNT_6ParamsE,"ax",@progbits
	.align	128
.text._ZN7cutlass13device_kernelIN5flash11enable_sm90INS1_16FlashAttnFwdSm90INS1_25CollectiveMainloopFwdSm90ILi2EN4cute5tupleIJNS5_1CILi1EEES8_S8_EEENS6_IJNS7_ILi128EEENS7_ILi96EEENS7_ILi192EEEEEELi192ENS_6half_tEfNS_4arch4Sm90ELb0ELb0ELb1ELb0ELb1ELb0ELb0ELb1ELb1ELb1ELb0ELb0EEENS1_21CollectiveEpilogueFwdINS6_IJSA_SC_SB_EEES9_SE_SG_Li256ELb0ELb1ELb0ELb0EEENS1_29StaticPersistentTileSchedulerILb0EEEEEEEEEvNT_6ParamsE:
        .type           _ZN7cutlass13device_kernelIN5flash11enable_sm90INS1_16FlashAttnFwdSm90INS1_25CollectiveMainloopFwdSm90ILi2EN4cute5tupleIJNS5_1CILi1EEES8_S8_EEENS6_IJNS7_ILi128EEENS7_ILi96EEENS7_ILi192EEEEEELi192ENS_6half_tEfNS_4arch4Sm90ELb0ELb0ELb1ELb0ELb1ELb0ELb0ELb1ELb1ELb1ELb0ELb0EEENS1_21CollectiveEpilogueFwdINS6_IJSA_SC_SB_EEES9_SE_SG_Li256ELb0ELb1ELb0ELb0EEENS1_29StaticPersistentTileSchedulerILb0EEEEEEEEEvNT_6ParamsE,@function
        .size           _ZN7cutlass13device_kernelIN5flash11enable_sm90INS1_16FlashAttnFwdSm90INS1_25CollectiveMainloopFwdSm90ILi2EN4cute5tupleIJNS5_1CILi1EEES8_S8_EEENS6_IJNS7_ILi128EEENS7_ILi96EEENS7_ILi192EEEEEELi192ENS_6half_tEfNS_4arch4Sm90ELb0ELb0ELb1ELb0ELb1ELb0ELb0ELb1ELb1ELb1ELb0ELb0EEENS1_21CollectiveEpilogueFwdINS6_IJSA_SC_SB_EEES9_SE_SG_Li256ELb0ELb1ELb0ELb0EEENS1_29StaticPersistentTileSchedulerILb0EEEEEEEEEvNT_6ParamsE,(.L_x_15847 - _ZN7cutlass13device_kernelIN5flash11enable_sm90INS1_16FlashAttnFwdSm90INS1_25CollectiveMainloopFwdSm90ILi2EN4cute5tupleIJNS5_1CILi1EEES8_S8_EEENS6_IJNS7_ILi128EEENS7_ILi96EEENS7_ILi192EEEEEELi192ENS_6half_tEfNS_4arch4Sm90ELb0ELb0ELb1ELb0ELb1ELb0ELb0ELb1ELb1ELb1ELb0ELb0EEENS1_21CollectiveEpilogueFwdINS6_IJSA_SC_SB_EEES9_SE_SG_Li256ELb0ELb1ELb0ELb0EEENS1_29StaticPersistentTileSchedulerILb0EEEEEEEEEvNT_6ParamsE)
        .other          _ZN7cutlass13device_kernelIN5flash11enable_sm90INS1_16FlashAttnFwdSm90INS1_25CollectiveMainloopFwdSm90ILi2EN4cute5tupleIJNS5_1CILi1EEES8_S8_EEENS6_IJNS7_ILi128EEENS7_ILi96EEENS7_ILi192EEEEEELi192ENS_6half_tEfNS_4arch4Sm90ELb0ELb0ELb1ELb0ELb1ELb0ELb0ELb1ELb1ELb1ELb0ELb0EEENS1_21CollectiveEpilogueFwdINS6_IJSA_SC_SB_EEES9_SE_SG_Li256ELb0ELb1ELb0ELb0EEENS1_29StaticPersistentTileSchedulerILb0EEEEEEEEEvNT_6ParamsE,@"STO_CUDA_ENTRY STV_DEFAULT"
_ZN7cutlass13device_kernelIN5flash11enable_sm90INS1_16FlashAttnFwdSm90INS1_25CollectiveMainloopFwdSm90ILi2EN4cute5tupleIJNS5_1CILi1EEES8_S8_EEENS6_IJNS7_ILi128EEENS7_ILi96EEENS7_ILi192EEEEEELi192ENS_6half_tEfNS_4arch4Sm90ELb0ELb0ELb1ELb0ELb1ELb0ELb0ELb1ELb1ELb1ELb0ELb0EEENS1_21CollectiveEpilogueFwdINS6_IJSA_SC_SB_EEES9_SE_SG_Li256ELb0ELb1ELb0ELb0EEENS1_29StaticPersistentTileSchedulerILb0EEEEEEEEEvNT_6ParamsE:
        /* <DEDUP_REMOVED lines=45> */
.L_x_3294:
        /* <DEDUP_REMOVED lines=22> */
.L_x_3295:
        /* <DEDUP_REMOVED lines=18> */
.L_x_3296:
        /* <DEDUP_REMOVED lines=22> */
.L_x_3297:
        /* <DEDUP_REMOVED lines=23> */
.L_x_3298:
        /* <DEDUP_REMOVED lines=10> */
.L_x_3300:
        /* <DEDUP_REMOVED lines=11> */
[----:B------:R-:W-:Y:S01]  /*0970*/  MOV R11, 0xfffffffe ;  /* 0xfffffffe000b7802 */ /* 0x000fe20000000f00 */
[----:B------:R-:W-:Y:S01]  /*0980*/  IMAD.U32 R22, RZ, RZ, UR4 ;  /* 0x00000004ff167e24 */ /* 0x000fe2000f8e00ff */
[----:B------:R-:W-:Y:S01]  /*0990*/  UMOV UR39, URZ ;  /* 0x0000003f00277c82 */ /* 0x000fe20008000000 */
[----:B------:R-:W-:Y:S01]  /*09a0*/  UMOV UR38, URZ ;  /* 0x0000003f00267c82 */ /* 0x000fe20008000000 */
[----:B------:R-:W-:-:S04]  /*09b0*/  SHF.R.S32.HI R0, RZ, 0x1f, R19 ;  /* 0x0000001fff007819 */ /* 0x000fc80000011413 */
[CC--:B------:R-:W-:Y:S02]  /*09c0*/  LEA.HI R3, R0.reuse, R19.reuse, RZ, 0x7 ;  /* 0x0000001300037211 */ /* 0x0c0fe400078f38ff */
[CC--:B------:R-:W-:Y:S02]  /*09d0*/  LEA.HI R5, R0.reuse, R19.reuse, RZ, 0x5 ;  /* 0x0000001300057211 */ /* 0x0c0fe400078f28ff */
[CC--:B------:R-:W-:Y:S02]  /*09e0*/  LEA.HI R4, R0.reuse, R19.reuse, RZ, 0x4 ;  /* 0x0000001300047211 */ /* 0x0c0fe400078f20ff */
[CC--:B------:R-:W-:Y:S01]  /*09f0*/  LEA.HI R6, R0.reuse, R19.reuse, RZ, 0x2 ;  /* 0x0000001300067211 */ /* 0x0c0fe200078f10ff */
[----:B------:R-:W-:Y:S01]  /*0a00*/  IMAD.SHL.U32 R7, R5, 0x20, RZ ;  /* 0x0000002005077824 */ /* 0x000fe200078e00ff */
[----:B------:R-:W-:Y:S02]  /*0a10*/  LEA.HI R23, R0, R19, RZ, 0x3 ;  /* 0x0000001300177211 */ /* 0x000fe400078f18ff */
[----:B------:R-:W-:-:S02]  /*0a20*/  SHF.R.S32.HI R5, RZ, 0x4, R4 ;  /* 0x00000004ff057819 */ /* 0x000fc40000011404 */
[----:B------:R-:W-:Y:S02]  /*0a30*/  LOP3.LUT R10, R6, 0xfffffffc, RZ, 0xc0, !PT ;  /* 0xfffffffc060a7812 */ /* 0x000fe400078ec0ff */
[C---:B------:R-:W-:Y:S02]  /*0a40*/  LOP3.LUT R6, R4.reuse, 0x3fffff0, RZ, 0xc0, !PT ;  /* 0x03fffff004067812 */ /* 0x040fe400078ec0ff */
[----:B------:R-:W-:Y:S01]  /*0a50*/  LEA.HI R4, R4, R5, RZ, 0x1 ;  /* 0x0000000504047211 */ /* 0x000fe200078f08ff */
[C---:B------:R-:W-:Y:S01]  /*0a60*/  IMAD.IADD R10, R19.reuse, 0x1, -R10 ;  /* 0x00000001130a7824 */ /* 0x040fe200078e0a0a */
[----:B------:R-:W-:Y:S01]  /*0a70*/  SHF.R.S32.HI R196, RZ, 0x7, R3 ;  /* 0x00000007ffc47819 */ /* 0x000fe20000011403 */
[----:B------:R-:W-:Y:S01]  /*0a80*/  IMAD.IADD R6, R19, 0x1, -R6 ;  /* 0x0000000113067824 */ /* 0x000fe200078e0a06 */
[----:B------:R-:W-:Y:S02]  /*0a90*/  LOP3.LUT R4, R4, 0x1ffffffe, RZ, 0xc0, !PT ;  /* 0x1ffffffe04047812 */ /* 0x000fe400078ec0ff */
[----:B------:R-:W-:-:S02]  /*0aa0*/  LOP3.LUT R12, R23, 0xfffffff8, RZ, 0xc0, !PT ;  /* 0xfffffff8170c7812 */ /* 0x000fc400078ec0ff */
[----:B------:R-:W-:Y:S01]  /*0ab0*/  LOP3.LUT R7, R7, 0xfffffc00, RZ, 0xc0, !PT ;  /* 0xfffffc0007077812 */ /* 0x000fe200078ec0ff */
[----:B------:R-:W-:Y:S01]  /*0ac0*/  IMAD.IADD R4, R5, 0x1, -R4 ;  /* 0x0000000105047824 */ /* 0x000fe200078e0a04 */
[----:B------:R-:W-:Y:S02]  /*0ad0*/  LEA.HI R5, R10, R10, RZ, 0x1 ;  /* 0x0000000a0a057211 */ /* 0x000fe400078f08ff */
[----:B------:R-:W-:Y:S01]  /*0ae0*/  SHF.R.S32.HI R23, RZ, 0x3, R23 ;  /* 0x00000003ff177819 */ /* 0x000fe20000011417 */
[----:B------:R-:W-:Y:S01]  /*0af0*/  IMAD R7, R6, 0x40, R7 ;  /* 0x0000004006077824 */ /* 0x000fe200078e0207 */
[----:B------:R-:W-:-:S03]  /*0b00*/  LOP3.LUT R5, R5, 0x1ffffffe, RZ, 0xc0, !PT ;  /* 0x1ffffffe05057812 */ /* 0x000fc600078ec0ff */
[----:B------:R-:W-:Y:S02]  /*0b10*/  IMAD R199, R4, 0x8, R7 ;  /* 0x0000000804c77824 */ /* 0x000fe400078e0207 */
[----:B------:R-:W-:Y:S01]  /*0b20*/  IMAD.IADD R198, R10, 0x1, -R5 ;  /* 0x000000010ac67824 */ /* 0x000fe200078e0a05 */
[----:B--2---:R-:W-:Y:S02]  /*0b30*/  R2UR UR5, R2 ;  /* 0x00000000020572ca */ /* 0x004fe400000e0000 */
[C---:B------:R-:W-:Y:S02]  /*0b40*/  LOP3.LUT R2, R3.reuse, 0xffffff80, RZ, 0xc0, !PT ;  /* 0xffffff8003027812 */ /* 0x040fe400078ec0ff */
[----:B------:R-:W-:Y:S02]  /*0b50*/  LEA.HI R3, R3, R196, RZ, 0x1 ;  /* 0x000000c403037211 */ /* 0x000fe400078f08ff */
[----:B------:R-:W-:Y:S02]  /*0b60*/  IADD3 R193, R19, -R2, RZ ;  /* 0x8000000213c17210 */ /* 0x000fe40007ffe0ff */
[----:B------:R-:W-:-:S02]  /*0b70*/  LOP3.LUT R3, R3, 0x3fffffe, RZ, 0xc0, !PT ;  /* 0x03fffffe03037812 */ /* 0x000fc400078ec0ff */
[----:B------:R-:W-:Y:S02]  /*0b80*/  SHF.R.S32.HI R2, RZ, 0x1f, R193 ;  /* 0x0000001fff027819 */ /* 0x000fe400000114c1 */
[----:B------:R-:W-:Y:S01]  /*0b90*/  IADD3 R19, R19, -R12, RZ ;  /* 0x8000000c13137210 */ /* 0x000fe20007ffe0ff */
[----:B------:R-:W-:Y:S01]  /*0ba0*/  IMAD.IADD R3, R196, 0x1, -R3 ;  /* 0x00000001c4037824 */ /* 0x000fe200078e0a03 */
[CC--:B------:R-:W-:Y:S01]  /*0bb0*/  LEA.HI R0, R2.reuse, R193.reuse, RZ, 0x2 ;  /* 0x000000c102007211 */ /* 0x0c0fe200078f10ff */
[----:B------:R-:W-:Y:S01]  /*0bc0*/  ULOP3.LUT UR4, UR5, 0x1, URZ, 0xfc, !UPT ;  /* 0x0000000105047892 */ /* 0x000fe2000f8efc3f */
[----:B------:R-:W-:Y:S01]  /*0bd0*/  LEA.HI R2, R2, R193, RZ, 0x5 ;  /* 0x000000c102027211 */ /* 0x000fe200078f28ff */
[----:B------:R-:W-:Y:S01]  /*0be0*/  IMAD.SHL.U32 R16, R19, 0x8, RZ ;  /* 0x0000000813107824 */ /* 0x000fe200078e00ff */
[--C-:B------:R-:W-:Y:S02]  /*0bf0*/  SHF.R.S32.HI R8, RZ, 0x2, R0.reuse ;  /* 0x00000002ff087819 */ /* 0x100fe40000011400 */
[----:B------:R-:W-:Y:S01]  /*0c00*/  SHF.R.S32.HI R9, RZ, 0x1f, R0 ;  /* 0x0000001fff097819 */ /* 0x000fe20000011400 */
[C---:B------:R-:W-:Y:S01]  /*0c10*/  VIADD R18, R16.reuse, 0x40 ;  /* 0x0000004010127836 */ /* 0x040fe20000000000 */
[----:B------:R-:W-:Y:S01]  /*0c20*/  SHF.R.S32.HI R2, RZ, 0x5, R2 ;  /* 0x00000005ff027819 */ /* 0x000fe20000011402 */
[----:B------:R-:W-:Y:S01]  /*0c30*/  VIADD R17, R16, 0x80 ;  /* 0x0000008010117836 */ /* 0x000fe20000000000 */
[----:B------:R-:W-:Y:S01]  /*0c40*/  LEA.HI R9, R9, R8, RZ, 0x3 ;  /* 0x0000000809097211 */ /* 0x000fe200078f18ff */
[----:B------:R-:W-:Y:S01]  /*0c50*/  IMAD.U32 R201, RZ, RZ, UR4 ;  /* 0x00000004ffc97e24 */ /* 0x000fe2000f8e00ff */
[----:B------:R-:W-:Y:S01]  /*0c60*/  LOP3.LUT R0, R0, 0x7ffffffc, RZ, 0xc0, !PT ;  /* 0x7ffffffc00007812 */ /* 0x000fe200078ec0ff */
[----:B------:R-:W-:Y:S01]  /*0c70*/  UMOV UR4, URZ ;  /* 0x0000003f00047c82 */ /* 0x000fe20008000000 */
[----:B------:R-:W-:-:S02]  /*0c80*/  LOP3.LUT R9, R9, 0xfffffff8, RZ, 0xc0, !PT ;  /* 0xfffffff809097812 */ /* 0x000fc400078ec0ff */
[----:B------:R-:W-:Y:S01]  /*0c90*/  SHF.R.S32.HI R203, RZ, 0x1f, R18 ;  /* 0x0000001fffcb7819 */ /* 0x000fe20000011412 */
[----:B------:R-:W-:Y:S01]  /*0ca0*/  IMAD.IADD R0, R193, 0x1, -R0 ;  /* 0x00000001c1007824 */ /* 0x000fe200078e0a00 */
[----:B------:R-:W-:Y:S01]  /*0cb0*/  MOV R192, UR4 ;  /* 0x0000000400c07c02 */ /* 0x000fe20008000f00 */
[----:B------:R-:W-:Y:S01]  /*0cc0*/  IMAD.IADD R9, R8, 0x1, -R9 ;  /* 0x0000000108097824 */ /* 0x000fe200078e0a09 */
[----:B------:R-:W-:Y:S01]  /*0cd0*/  SHF.R.S32.HI R202, RZ, 0x1f, R17 ;  /* 0x0000001fffca7819 */ /* 0x000fe20000011411 */
[----:B------:R-:W-:-:S03]  /*0ce0*/  IMAD R200, R0, R11, 0x60 ;  /* 0x0000006000c87424 */ /* 0x000fc600078e020b */
[----:B------:R-:W-:-:S04]  /*0cf0*/  LEA R2, R2, R9, 0x4 ;  /* 0x0000000902027211 */ /* 0x000fc800078e20ff */
[----:B------:R-:W-:-:S05]  /*0d00*/  LEA R197, R3, R2, 0x6 ;  /* 0x0000000203c57211 */ /* 0x000fca00078e30ff */
[----:B------:R-:W-:-:S07]  /*0d10*/  IMAD R198, R198, 0x8, R197 ;  /* 0x00000008c6c67824 */ /* 0x000fce00078e02c5 */
.L_x_3333:
[----:B0-----:R-:W0:Y:S01]  /*0d20*/  SHFL.IDX PT, R0, R196, RZ, 0x1f ;  /* 0x00001fffc4007589 */ /* 0x001e2200000e0000 */
[----:B-1----:R-:W1:Y:S01]  /*0d30*/  S2UR UR5, SR_CgaCtaId ;  /* 0x00000000000579c3 */ /* 0x002e620000008800 */
[----:B------:R-:W-:Y:S01]  /*0d40*/  ULDC.64 UR6, c[0x0][0x418] ;  /* 0x0001060000067ab9 */ /* 0x000fe20000000a00 */
[----:B------:R-:W-:Y:S01]  /*0d50*/  ULDC UR4, c[0x0][0xc38] ;  /* 0x00030e0000047ab9 */ /* 0x000fe20000000800 */
[----:B------:R-:W-:Y:S01]  /*0d60*/  UISETP.NE.U32.AND UP0, UPT, UR6, URZ, UPT ;  /* 0x0000003f0600728c */ /* 0x000fe2000bf05070 */
[----:B------:R-:W-:Y:S01]  /*0d70*/  R2UR UR13, R22 ;  /* 0x00000000160d72ca */ /* 0x000fe200000e0000 */
[----:B------:R-:W-:Y:S02]  /*0d80*/  UISETP.NE.AND UP1, UPT, UR4, 0x1, UPT ;  /* 0x000000010400788c */ /* 0x000fe4000bf25270 */
[----:B------:R-:W-:Y:S01]  /*0d90*/  UISETP.NE.AND.EX UP0, UPT, UR7, URZ, UPT, UP0 ;  /* 0x0000003f0700728c */ /* 0x000fe2000bf05300 */
[----:B------:R-:W-:Y:S01]  /*0da0*/  ULDC UR4, c[0x0][0xc44] ;  /* 0x0003110000047ab9 */ /* 0x000fe20000000800 */
[----:B------:R-:W-:Y:S01]  /*0db0*/  ULDC UR61, c[0x0][0x424] ;  /* 0x00010900003d7ab9 */ /* 0x000fe20000000800 */
[----:B------:R-:W-:Y:S01]  /*0dc0*/  UISETP.NE.AND UP2, UPT, UR4, 0x1, UPT ;  /* 0x000000010400788c */ /* 0x000fe2000bf45270 */
[----:B------:R-:W-:Y:S01]  /*0dd0*/  UMOV UR40, 0x400 ;  /* 0x0000040000287882 */ /* 0x000fe20000000000 */
[----:B------:R-:W-:-:S04]  /*0de0*/  USEL UR61, UR61, 0x1, UP0 ;  /* 0x000000013d3d7887 */ /* 0x000fc80008000000 */
[----:B------:R-:W-:Y:S01]  /*0df0*/  @UP1 ULDC UR4, c[0x0][0xc3c] ;  /* 0x00030f0000041ab9 */ /* 0x000fe20000000800 */
[----:B------:R-:W-:Y:S01]  /*0e00*/  ULDC UR10, c[0x0][0x2f0] ;  /* 0x0000bc00000a7ab9 */ /* 0x000fe20000000800 */
[----:B------:R-:W-:Y:S01]  /*0e10*/  @UP1 ULDC UR12, c[0x0][0xc40] ;  /* 0x00031000000c1ab9 */ /* 0x000fe20000000800 */
[----:B------:R-:W-:Y:S01]  /*0e20*/  UIMAD UR61, UR61, UR10, URZ ;  /* 0x0000000a3d3d72a4 */ /* 0x000fe2000f8e023f */
[----:B------:R-:W-:Y:S01]  /*0e30*/  UMOV UR14, UR13 ;  /* 0x0000000d000e7c82 */ /* 0x000fe20008000000 */
[----:B------:R-:W-:Y:S01]  /*0e40*/  @UP2 ULDC.64 UR8, c[0x0][0xc48] ;  /* 0x0003120000082ab9 */ /* 0x000fe20000000a00 */
[----:B0-----:R-:W-:Y:S01]  /*0e50*/  R2UR UR6, R0 ;  /* 0x00000000000672ca */ /* 0x001fe200000e0000 */
[----:B-1----:R-:W-:Y:S02]  /*0e60*/  ULEA UR40, UR5, UR40, 0x18 ;  /* 0x0000002805287291 */ /* 0x002fe4000f8ec03f */
[----:B------:R-:W-:Y:S02]  /*0e70*/  UIMAD.WIDE.U32 UR4, UR13, UR4, URZ ;  /* 0x000000040d0472a5 */ /* 0x000fe4000f8e003f */
[----:B------:R-:W-:-:S02]  /*0e80*/  UIADD3 UR11, UR40, 0x12400, URZ ;  /* 0x00012400280b7890 */ /* 0x000fc4000fffe03f */
[----:B------:R-:W-:Y:S02]  /*0e90*/  @UP1 USHF.R.U32.HI UR14, URZ, UR12, UR5 ;  /* 0x0000000c3f0e1299 */ /* 0x000fe40008011605 */
[----:B------:R-:W-:Y:S02]  /*0ea0*/  ULOP3.LUT UP0, URZ, UR11, 0x1bf, URZ, 0xc0, !UPT ;  /* 0x000001bf0b3f7892 */ /* 0x000fe4000f80c03f */
[----:B------:R-:W-:Y:S02]  /*0eb0*/  UIMAD.WIDE.U32 UR4, UR14, UR8, URZ ;  /* 0x000000080e0472a5 */ /* 0x000fe4000f8e003f */
[----:B------:R-:W-:Y:S01]  /*0ec0*/  ULEA.HI UR7, UR6, UR6, URZ, 0x1 ;  /* 0x0000000606077291 */ /* 0x000fe2000f8f083f */
[----:B------:R-:W-:Y:S01]  /*0ed0*/  IMAD.U32 R195, RZ, RZ, UR14 ;  /* 0x0000000effc37e24 */ /* 0x000fe2000f8e00ff */
[----:B------:R-:W-:Y:S01]  /*0ee0*/  PLOP3.LUT P0, PT, PT, PT, UP0, 0x80, 0x0 ;  /* 0x000000000000781c */ /* 0x000fe20003f0f008 */
[----:B------:R-:W-:Y:S01]  /*0ef0*/  UMOV UR60, UR14 ;  /* 0x0000000e003c7c82 */ /* 0x000fe20008000000 */
[----:B------:R-:W-:-:S02]  /*0f00*/  ULOP3.LUT UR7, UR7, 0x1e, URZ, 0xc0, !UPT ;  /* 0x0000001e07077892 */ /* 0x000fc4000f8ec03f */
[----:B------:R-:W-:Y:S02]  /*0f10*/  @UP2 USHF.R.U32.HI UR60, URZ, UR9, UR5 ;  /* 0x000000093f3c2299 */ /* 0x000fe40008011605 */
[----:B------:R-:W-:Y:S02]  /*0f20*/  UIADD3 UR7, UR6, -UR7, URZ ;  /* 0x8000000706077290 */ /* 0x000fe4000fffe03f */
[----:B------:R-:W-:Y:S02]  /*0f30*/  UIADD3 UR6, UR61, 0x5f, URZ ;  /* 0x0000005f3d067890 */ /* 0x000fe4000fffe03f */
[----:B------:R-:W-:Y:S02]  /*0f40*/  ULEA UR8, UR7, UR11, 0xd ;  /* 0x0000000b07087291 */ /* 0x000fe4000f8e683f */
[----:B------:R-:W-:Y:S02]  /*0f50*/  UIMAD.WIDE UR6, UR6, 0x2aaaaaab, URZ ;  /* 0x2aaaaaab060678a5 */ /* 0x000fe4000f8e023f */
[----:B------:R-:W-:-:S02]  /*0f60*/  USHF.R.U32.HI UR8, URZ, 0x4, UR8 ;  /* 0x000000043f087899 */ /* 0x000fc40008011608 */
[----:B------:R-:W-:Y:S02]  /*0f70*/  USHF.R.U32.HI UR4, URZ, 0x1f, UR7 ;  /* 0x0000001f3f047899 */ /* 0x000fe40008011607 */
[----:B------:R-:W-:Y:S02]  /*0f80*/  ULOP3.LUT UR41, UR8, 0x3fff, URZ, 0xc0, !UPT ;  /* 0x00003fff08297892 */ /* 0x000fe4000f8ec03f */
[----:B------:R-:W-:-:S03]  /*0f90*/  ULEA.HI.SX32 UR5, UR7, UR4, 0x1c ;  /* 0x0000000407057291 */ /* 0x000fc6000f8fe23f */
[----:B------:R-:W-:Y:S02]  /*0fa0*/  UMOV UR4, UR13 ;  /* 0x0000000d00047c82 */ /* 0x000fe40008000000 */
[----:B------:R-:W-:Y:S01]  /*0fb0*/  IMAD.U32 R194, RZ, RZ, UR4 ;  /* 0x00000004ffc27e24 */ /* 0x000fe2000f8e00ff */
[----:B------:R-:W-:Y:S01]  /*0fc0*/  MOV R120, UR5 ;  /* 0x0000000500787c02 */ /* 0x000fe20008000f00 */
[----:B--234-:R-:W-:Y:S06]  /*0fd0*/  @!P0 BRA `(.L_x_3301) ;  /* 0x0000000000408947 */ /* 0x01cfec0003800000 */
        /* <DEDUP_REMOVED lines=16> */
.L_x_3301:
[----:B------:R-:W-:Y:S02]  /*10e0*/  R2UR UR4, R192 ;  /* 0x00000000c00472ca */ /* 0x000fe400000e0000 */
[----:B------:R-:W-:-:S11]  /*10f0*/  R2UR UR5, R201 ;  /* 0x00000000c90572ca */ /* 0x000fd600000e0000 */
[----:B------:R-:W-:Y:S02]  /*1100*/  ULOP3.LUT UR4, UR4, 0x1, URZ, 0xc0, !UPT ;  /* 0x0000000104047892 */ /* 0x000fe4000f8ec03f */
[----:B------:R-:W-:-:S04]  /*1110*/  IMAD.U32 R2, RZ, RZ, UR5 ;  /* 0x00000005ff027e24 */ /* 0x000fc8000f8e00ff */
[----:B------:R-:W-:Y:S01]  /*1120*/  IMAD.U32 R0, RZ, RZ, UR4 ;  /* 0x00000004ff007e24 */ /* 0x000fe2000f8e00ff */
[----:B------:R-:W-:-:S04]  /*1130*/  ISETP.NE.AND P0, PT, R2, 0x3, PT ;  /* 0x000000030200780c */ /* 0x000fc80003f05270 */
[----:B------:R-:W-:-:S04]  /*1140*/  SHF.L.U32 R0, R0, 0x1f, RZ ;  /* 0x0000001f00007819 */ /* 0x000fc800000006ff */
[----:B------:R-:W0:Y:S02]  /*1150*/  SYNCS.PHASECHK.TRANS64.TRYWAIT P1, [UR40+0x30800], R0 ;  /* 0x03080000ff0075a7 */ /* 0x000e240008020168 */
[----:B0-----:R-:W-:Y:S05]  /*1160*/  @!P1 BRA `(.L_x_3302) ;  /* 0x000000b000a49947 */ /* 0x001fea0003800000 */
.L_x_3383:
[----:B------:R-:W-:Y:S05]  /*1170*/  @!P0 BRA `(.L_x_3303) ;  /* 0x0000000000048947 */ /* 0x000fea0003800000 */
[----:B------:R-:W-:Y:S01]  /*1180*/  BPT.TRAP 0x1 ;  /* 0x000000040000795c */ /* 0x000fe20000300000 */
.L_x_3303:
[----:B0-----:R-:W-:Y:S01]  /*1190*/  IMAD.U32 R3, RZ, RZ, UR39 ;  /* 0x00000027ff037e24 */ /* 0x001fe2000f8e00ff */
[----:B------:R-:W-:-:S04]  /*11a0*/  MOV R0, UR38 ;  /* 0x0000002600007c02 */ /* 0x000fc80008000f00 */
[----:B------:R-:W-:Y:S02]  /*11b0*/  LEA R0, R0, UR40, 0x3 ;  /* 0x0000002800007c11 */ /* 0x000fe4000f8e18ff */
[----:B------:R-:W-:-:S04]  /*11c0*/  SHF.L.U32 R3, R3, 0x1f, RZ ;  /* 0x0000001f03037819 */ /* 0x000fc800000006ff */
[----:B------:R0:W1:Y:S01]  /*11d0*/  SYNCS.PHASECHK.TRANS64.TRYWAIT P1, [R0+URZ+0x30830], R3 ;  /* 0x03083003000075a7 */ /* 0x000062000802017f */
[----:B------:R-:W-:Y:S05]  /*11e0*/  @!P0 BRA `(.L_x_3304) ;  /* 0x0000000000048947 */ /* 0x000fea0003800000 */
[----:B------:R-:W-:Y:S01]  /*11f0*/  BPT.TRAP 0x1 ;  /* 0x000000040000795c */ /* 0x000fe20000300000 */
.L_x_3304:
[----:B------:R-:W-:Y:S01]  /*1200*/  IMAD.MOV.U32 R119, RZ, RZ, RZ ;  /* 0x000000ffff777224 */ /* 0x000fe200078e00ff */
[----:B-1----:R-:W-:Y:S06]  /*1210*/  @P1 BRA `(.L_x_3305) ;  /* 0x0000000000081947 */ /* 0x002fec0003800000 */
[----:B------:R-:W1:Y:S02]  /*1220*/  SYNCS.PHASECHK.TRANS64.TRYWAIT P1, [R0+URZ+0x30830], R3 ;  /* 0x03083003000075a7 */ /* 0x000e64000802017f */
[----:B-1----:R-:W-:Y:S05]  /*1230*/  @!P1 BRA `(.L_x_3306) ;  /* 0x000000b000889947 */ /* 0x002fea0003800000 */
.L_x_3305:
[----:B------:R-:W-:Y:S05]  /*1240*/  WARPSYNC.ALL ;  /* 0x0000000000007948 */ /* 0x000fea0003800000 */
[----:B------:R-:W-:Y:S01]  /*1250*/  UIADD3 UR40, UR40, 0x1e400, URZ ;  /* 0x0001e40028287890 */ /* 0x000fe2000fffe03f */
[----:B------:R-:W-:Y:S01]  /*1260*/  WARPGROUP.ARRIVE ;  /* 0x00000000000079c5 */ /* 0x000fe20000000000 */
[----:B------:R-:W-:Y:S02]  /*1270*/  ULOP3.LUT UR4, UR41, 0x10000, URZ, 0xfc, !UPT ;  /* 0x0001000029047892 */ /* 0x000fe4000f8efc3f */
[----:B------:R-:W-:Y:S01]  /*1280*/  USHF.R.U32.HI UR40, URZ, 0x4, UR40 ;  /* 0x000000043f287899 */ /* 0x000fe20008011628 */
[----:B------:R-:W-:Y:S01]  /*1290*/  UMOV UR13, 0x40000040 ;  /* 0x40000040000d7882 */ /* 0x000fe20000000000 */
[----:B------:R-:W-:-:S02]  /*12a0*/  UMOV UR15, 0x40000040 ;  /* 0x40000040000f7882 */ /* 0x000fc40000000000 */
[----:B------:R-:W-:Y:S01]  /*12b0*/  ULOP3.LUT UR11, UR40, 0x3fff, URZ, 0xc0, !UPT ;  /* 0x00003fff280b7892 */ /* 0x000fe2000f8ec03f */
[----:B------:R-:W-:Y:S01]  /*12c0*/  MOV R9, UR13 ;  /* 0x0000000d00097c02 */ /* 0x000fe20008000f00 */
[----:B------:R-:W-:Y:S01]  /*12d0*/  UMOV UR12, UR4 ;  /* 0x00000004000c7c82 */ /* 0x000fe20008000000 */
[----:B------:R-:W-:Y:S01]  /*12e0*/  UIADD3 UR6, UR4, 0x2, URZ ;  /* 0x0000000204067890 */ /* 0x000fe2000fffe03f */
[----:B------:R-:W-:Y:S01]  /*12f0*/  IMAD.U32 R8, RZ, RZ, UR12 ;  /* 0x0000000cff087e24 */ /* 0x000fe2000f8e00ff */
[----:B------:R-:W-:Y:S02]  /*1300*/  ULOP3.LUT UR11, UR11, 0x10000, URZ, 0xfc, !UPT ;  /* 0x000100000b0b7892 */ /* 0x000fe4000f8efc3f */
[----:B------:R-:W-:Y:S02]  /*1310*/  UIADD3 UR56, UR4, 0x4, URZ ;  /* 0x0000000404387890 */ /* 0x000fe4000fffe03f */
[----:B------:R-:W-:Y:S01]  /*1320*/  UIMAD UR5, UR38, 0x900, UR11 ;  /* 0x00000900260578a4 */ /* 0x000fe2000f8e020b */
[----:B------:R-:W-:Y:S01]  /*1330*/  UMOV UR57, 0x40000040 ;  /* 0x4000004000397882 */ /* 0x000fe20000000000 */
[----:B------:R-:W-:-:S02]  /*1340*/  UMOV UR59, 0x40000040 ;  /* 0x40000040003b7882 */ /* 0x000fc40000000000 */
[----:B------:R-:W-:Y:S02]  /*1350*/  UIADD3 UR7, UR5, 0x2, URZ ;  /* 0x0000000205077890 */ /* 0x000fe4000fffe03f */
[----:B------:R-:W-:Y:S02]  /*1360*/  UIADD3 UR58, UR5, 0x4, URZ ;  /* 0x00000004053a7890 */ /* 0x000fe4000fffe03f */
[----:B------:R-:W-:Y:S01]  /*1370*/  UMOV UR14, UR5 ;  /* 0x00000005000e7c82 */ /* 0x000fe20008000000 */
[----:B------:R-:W-:Y:S01]  /*1380*/  UIADD3 UR52, UR4, 0x6, URZ ;  /* 0x0000000604347890 */ /* 0x000fe2000fffe03f */
[----:B------:R-:W-:Y:S01]  /*1390*/  HGMMA.64x96x16.F32 R24, gdesc[UR12], RZ, !UPT, gsb0 ;  /* 0x016000000c1879f0 */ /* 0x000fe2000c0008ff */
[----:B------:R-:W-:Y:S01]  /*13a0*/  UMOV UR12, UR6 ;  /* 0x00000006000c7c82 */ /* 0x000fe20008000000 */
[----:B------:R-:W-:Y:S01]  /*13b0*/  UMOV UR13, 0x40000040 ;  /* 0x40000040000d7882 */ /* 0x000fe20000000000 */
[----:B------:R-:W-:Y:S01]  /*13c0*/  UMOV UR14, UR7 ;  /* 0x00000007000e7c82 */ /* 0x000fe20008000000 */
[----:B------:R-:W-:Y:S01]  /*13d0*/  UMOV UR15, 0x40000040 ;  /* 0x40000040000f7882 */ /* 0x000fe20000000000 */
[----:B------:R-:W-:Y:S01]  /*13e0*/  UIADD3 UR54, UR5, 0x6, URZ ;  /* 0x0000000605367890 */ /* 0x000fe2000fffe03f */
[----:B------:R-:W-:Y:S01]  /*13f0*/  IMAD.U32 R6, RZ, RZ, UR12 ;  /* 0x0000000cff067e24 */ /* 0x000fe2000f8e00ff */
[----:B------:R-:W-:Y:S01]  /*1400*/  UMOV UR53, 0x40000040 ;  /* 0x4000004000357882 */ /* 0x000fe20000000000 */
[----:B------:R-:W-:Y:S01]  /*1410*/  UMOV UR55, 0x40000040 ;  /* 0x4000004000377882 */ /* 0x000fe20000000000 */
[----:B------:R-:W-:Y:S01]  /*1420*/  UIADD3 UR48, UR4, 0x400, URZ ;  /* 0x0000040004307890 */ /* 0x000fe2000fffe03f */
[----:B------:R-:W-:Y:S01]  /*1430*/  IMAD.U32 R7, RZ, RZ, UR13 ;  /* 0x0000000dff077e24 */ /* 0x000fe2000f8e00ff */
        /* <DEDUP_REMOVED lines=29> */
[----:B------:R-:W-:Y:S01]  /*1610*/  HGMMA.64x96x16.F32 R24, gdesc[UR12], R24, gsb0 ;  /* 0x016000000c1879f0 */ /* 0x000fe20008000818 */
[----:B------:R-:W-:Y:S02]  /*1620*/  UIADD3 UR12, UR4, 0x404, URZ ;  /* 0x00000404040c7890 */ /* 0x000fe4000fffe03f */
[----:B------:R-:W-:Y:S01]  /*1630*/  UIADD3 UR14, UR5, 0x304, URZ ;  /* 0x00000304050e7890 */ /* 0x000fe2000fffe03f */
[----:B------:R-:W-:Y:S01]  /*1640*/  UMOV UR13, 0x40000040 ;  /* 0x40000040000d7882 */ /* 0x000fe20000000000 */
[----:B------:R-:W-:Y:S01]  /*1650*/  UMOV UR15, 0x40000040 ;  /* 0x40000040000f7882 */ /* 0x000fe20000000000 */
[----:B------:R-:W-:Y:S02]  /*1660*/  WARPGROUP.DEPBAR.LE gsb0, 0x0 ;  /* 0x00008000000079c5 */ /* 0x000fe40000010000 */
[----:B------:R-:W-:-:S06]  /*1670*/  WARPGROUP.ARRIVE ;  /* 0x00000000000079c5 */ /* 0x000fcc0000000000 */
[----:B------:R-:W-:Y:S03]  /*1680*/  HGMMA.64x96x16.F32 R24, gdesc[UR56], R24, gsb0 ;  /* 0x01600000381879f0 */ /* 0x000fe60008000818 */
        /* <DEDUP_REMOVED lines=28> */
[----:B------:R-:W-:Y:S05]  /*1850*/  @!P0 BRA `(.L_x_3307) ;  /* 0x0000000000048947 */ /* 0x000fea0003800000 */
[----:B------:R-:W-:Y:S01]  /*1860*/  BPT.TRAP 0x1 ;  /* 0x000000040000795c */ /* 0x000fe20000300000 */
.L_x_3307:
[----:B------:R-:W-:Y:S01]  /*1870*/  R2UR UR5, R120 ;  /* 0x00000000780572ca */ /* 0x000fe200000e0000 */
[----:B------:R-:W-:Y:S01]  /*1880*/  ULDC UR4, c[0x0][0x9d8] ;  /* 0x0002760000047ab9 */ /* 0x000fe20000000800 */
[----:B01----:R-:W-:Y:S02]  /*1890*/  VIADD R3, R200, UR61 ;  /* 0x0000003dc8037c36 */ /* 0x003fe40008000000 */
        /* <DEDUP_REMOVED lines=9> */
[----:B------:R-:W-:Y:S01]  /*1930*/  FMUL.FTZ R36, R36, UR4 ;  /* 0x0000000424247c20 */ /* 0x000fe20008410000 */
[----:B------:R-:W-:Y:S01]  /*1940*/  MOV R4, UR5 ;  /* 0x0000000500047c02 */ /* 0x000fe20008000f00 */
[----:B------:R-:W-:Y:S01]  /*1950*/  FMUL.FTZ R31, R31, UR4 ;  /* 0x000000041f1f7c20 */ /* 0x000fe20008410000 */
[----:B------:R-:W-:Y:S01]  /*1960*/  FMUL.FTZ R37, R37, UR4 ;  /* 0x0000000425257c20 */ /* 0x000fe20008410000 */
[----:B------:R-:W-:Y:S01]  /*1970*/  FMUL.FTZ R30, R30, UR4 ;  /* 0x000000041e1e7c20 */ /* 0x000fe20008410000 */
[----:B------:R-:W0:Y:S01]  /*1980*/  MUFU.TANH R25, R25 ;  /* 0x0000001900197308 */ /* 0x000e220000002400 */
[----:B------:R-:W-:-:S02]  /*1990*/  IMAD R3, R4, -0x60, R3 ;  /* 0xffffffa004037824 */ /* 0x000fc400078e0203 */
[----:B------:R-:W-:Y:S01]  /*19a0*/  FMUL.FTZ R40, R40, UR4 ;  /* 0x0000000428287c20 */ /* 0x000fe20008410000 */
[----:B------:R-:W-:Y:S01]  /*19b0*/  FMUL.FTZ R35, R35, UR4 ;  /* 0x0000000423237c20 */ /* 0x000fe20008410000 */
[----:B------:R-:W-:Y:S01]  /*19c0*/  FMUL.FTZ R41, R41, UR4 ;  /* 0x0000000429297c20 */ /* 0x000fe20008410000 */
[----:B------:R-:W-:Y:S01]  /*19d0*/  FMUL.FTZ R34, R34, UR4 ;  /* 0x0000000422227c20 */ /* 0x000fe20008410000 */
[C---:B------:R-:W-:Y:S01]  /*19e0*/  ISETP.GT.AND P6, PT, R3.reuse, RZ, PT ;  /* 0x000000ff0300720c */ /* 0x040fe20003fc4270 */
[----:B------:R-:W-:Y:S01]  /*19f0*/  FMUL.FTZ R44, R44, UR4 ;  /* 0x000000042c2c7c20 */ /* 0x000fe20008410000 */
[----:B------:R-:W-:Y:S01]  /*1a00*/  MUFU.TANH R28, R28 ;  /* 0x0000001c001c7308 */ /* 0x000fe20000002400 */
[C---:B------:R-:W-:Y:S01]  /*1a10*/  ISETP.GT.AND P5, PT, R3.reuse, 0x1, PT ;  /* 0x000000010300780c */ /* 0x040fe20003fa4270 */
[----:B------:R-:W-:Y:S01]  /*1a20*/  FMUL.FTZ R38, R38, UR4 ;  /* 0x0000000426267c20 */ /* 0x000fe20008410000 */
[----:B------:R-:W-:Y:S01]  /*1a30*/  ISETP.GT.AND P4, PT, R3, 0x8, PT ;  /* 0x000000080300780c */ /* 0x000fe20003f84270 */
[----:B------:R-:W-:Y:S01]  /*1a40*/  FMUL.FTZ R45, R45, UR4 ;  /* 0x000000042d2d7c20 */ /* 0x000fe20008410000 */
[----:B------:R-:W-:Y:S01]  /*1a50*/  ISETP.GT.AND P3, PT, R3, 0x9, PT ;  /* 0x000000090300780c */ /* 0x000fe20003f64270 */
[----:B------:R-:W-:Y:S01]  /*1a60*/  FMUL.FTZ R39, R39, UR4 ;  /* 0x0000000427277c20 */ /* 0x000fe20008410000 */
[----:B------:R-:W-:Y:S01]  /*1a70*/  ISETP.GT.AND P2, PT, R3, 0x10, PT ;  /* 0x000000100300780c */ /* 0x000fe20003f44270 */
[----:B------:R-:W1:Y:S01]  /*1a80*/  MUFU.TANH R29, R29 ;  /* 0x0000001d001d7308 */ /* 0x000e620000002400 */
[----:B0-----:R-:W-:Y:S01]  /*1a90*/  FSEL R10, R25, -INF , P5 ;  /* 0xff800000190a7808 */ /* 0x001fe20002800000 */
[----:B------:R-:W-:Y:S01]  /*1aa0*/  FMUL.FTZ R48, R48, UR4 ;  /* 0x0000000430307c20 */ /* 0x000fe20008410000 */
[----:B------:R-:W-:Y:S01]  /*1ab0*/  ISETP.GT.AND P1, PT, R3, 0x11, PT ;  /* 0x000000110300780c */ /* 0x000fe20003f24270 */
        /* <DEDUP_REMOVED lines=13> */
[----:B-1----:R-:W-:Y:S01]  /*1b90*/  FSEL R29, R29, -INF , P3 ;  /* 0xff8000001d1d7808 */ /* 0x002fe20001800000 */
[----:B------:R-:W-:Y:S01]  /*1ba0*/  FMUL.FTZ R60, R60, UR4 ;  /* 0x000000043c3c7c20 */ /* 0x000fe20008410000 */
[----:B------:R-:W-:Y:S01]  /*1bb0*/  FMUL.FTZ R54, R54, UR4 ;  /* 0x0000000436367c20 */ /* 0x000fe20008410000 */
[----:B------:R-:W-:Y:S01]  /*1bc0*/  FMUL.FTZ R61, R61, UR4 ;  /* 0x000000043d3d7c20 */ /* 0x000fe20008410000 */
[----:B------:R-:W-:Y:S01]  /*1bd0*/  FMUL.FTZ R55, R55, UR4 ;  /* 0x0000000437377c20 */ /* 0x000fe20008410000 */
[----:B------:R-:W-:Y:S01]  /*1be0*/  FMUL.FTZ R64, R64, UR4 ;  /* 0x0000000440407c20 */ /* 0x000fe20008410000 */
[----:B------:R-:W-:Y:S01]  /*1bf0*/  FMUL.FTZ R58, R58, UR4 ;  /* 0x000000043a3a7c20 */ /* 0x000fe20008410000 */
[----:B------:R1:W2:Y:S01]  /*1c00*/  MUFU.TANH R2, R27 ;  /* 0x0000001b00027308 */ /* 0x0002a20000002400 */
[----:B------:R-:W-:Y:S01]  /*1c10*/  FMUL.FTZ R65, R65, UR4 ;  /* 0x0000000441417c20 */ /* 0x000fe20008410000 */
[----:B------:R-:W-:Y:S01]  /*1c20*/  FMUL.FTZ R59, R59, UR4 ;  /* 0x000000043b3b7c20 */ /* 0x000fe20008410000 */
[----:B------:R-:W-:Y:S01]  /*1c30*/  FMUL.FTZ R68, R68, UR4 ;  /* 0x0000000444447c20 */ /* 0x000fe20008410000 */
[----:B------:R-:W-:Y:S01]  /*1c40*/  FMUL.FTZ R69, R69, UR4 ;  /* 0x0000000445457c20 */ /* 0x000fe20008410000 */
[----:B------:R-:W-:Y:S01]  /*1c50*/  FMUL.FTZ R62, R62, UR4 ;  /* 0x000000043e3e7c20 */ /* 0x000fe20008410000 */
[----:B------:R-:W-:Y:S01]  /*1c60*/  ULDC UR5, c[0x0][0x988] ;  /* 0x0002620000057ab9 */ /* 0x000fe20000000800 */
[----:B------:R-:W-:Y:S01]  /*1c70*/  FMUL.FTZ R63, R63, UR4 ;  /* 0x000000043f3f7c20 */ /* 0x000fe20008410000 */
[----:B------:R-:W3:Y:S01]  /*1c80*/  MUFU.TANH R33, R33 ;  /* 0x0000002100217308 */ /* 0x000ee20000002400 */
[----:B-1----:R-:W-:Y:S01]  /*1c90*/  FSEL R27, R24, -INF , P6 ;  /* 0xff800000181b7808 */ /* 0x002fe20003000000 */
[----:B------:R-:W-:Y:S01]  /*1ca0*/  FMUL.FTZ R66, R66, UR4 ;  /* 0x0000000442427c20 */ /* 0x000fe20008410000 */
[----:B0-----:R-:W-:Y:S01]  /*1cb0*/  FSEL R5, R5, -INF , P6 ;  /* 0xff80000005057808 */ /* 0x001fe20003000000 */
[----:B------:R-:W-:Y:S01]  /*1cc0*/  FMUL.FTZ R67, R67, UR4 ;  /* 0x0000000443437c20 */ /* 0x000fe20008410000 */
[----:B------:R-:W-:Y:S01]  /*1cd0*/  FMNMX.FTZ R4, R27, R10, !PT ;  /* 0x0000000a1b047209 */ /* 0x000fe20007810000 */
[----:B------:R-:W-:Y:S01]  /*1ce0*/  FMUL.FTZ R70, R70, UR4 ;  /* 0x0000000446467c20 */ /* 0x000fe20008410000 */
[----:B------:R-:W-:Y:S01]  /*1cf0*/  ISETP.GT.AND P6, PT, R3, 0x18, PT ;  /* 0x000000180300780c */ /* 0x000fe20003fc4270 */
[----:B------:R0:W1:Y:S01]  /*1d00*/  MUFU.TANH R13, R31 ;  /* 0x0000001f000d7308 */ /* 0x0000620000002400 */
[----:B--2---:R-:W-:Y:S01]  /*1d10*/  FSEL R2, R2, -INF , P5 ;  /* 0xff80000002027808 */ /* 0x004fe20002800000 */
[----:B------:R-:W-:Y:S01]  /*1d20*/  FMUL.FTZ R71, R71, UR4 ;  /* 0x0000000447477c20 */ /* 0x000fe20008410000 */
[----:B------:R-:W-:Y:S01]  /*1d30*/  ISETP.GT.AND P5, PT, R3, 0x19, PT ;  /* 0x000000190300780c */ /* 0x000fe20003fa4270 */
[----:B------:R-:W2:Y:S01]  /*1d40*/  S2UR UR6, SR_CgaCtaId ;  /* 0x00000000000679c3 */ /* 0x000ea20000008800 */
[----:B------:R-:W-:Y:S01]  /*1d50*/  P2R R14, PR, RZ, 0x1 ;  /* 0x00000001ff0e7803 */ /* 0x000fe20000000000 */
[----:B------:R-:W-:Y:S01]  /*1d60*/  UISETP.GE.AND UP0, UPT, UR61, 0x61, UPT ;  /* 0x000000613d00788c */ /* 0x000fe2000bf06270 */
[----:B------:R-:W-:Y:S01]  /*1d70*/  R2UR UR4, R0 ;  /* 0x00000000000472ca */ /* 0x000fe200000e0000 */
[----:B------:R-:W4:Y:S01]  /*1d80*/  MUFU.TANH R36, R36 ;  /* 0x0000002400247308 */ /* 0x000f220000002400 */
[----:B0-----:R-:W-:Y:S01]  /*1d90*/  FSEL R31, R28, -INF , P4 ;  /* 0xff8000001c1f7808 */ /* 0x001fe20002000000 */
[--C-:B------:R-:W-:Y:S01]  /*1da0*/  IMAD.MOV.U32 R117, RZ, RZ, R119.reuse ;  /* 0x000000ffff757224 */ /* 0x100fe200078e0077 */
[----:B---3--:R-:W-:Y:S01]  /*1db0*/  FSEL R33, R33, -INF , P1 ;  /* 0xff80000021217808 */ /* 0x008fe20000800000 */
[--C-:B------:R-:W-:Y:S01]  /*1dc0*/  IMAD.MOV.U32 R116, RZ, RZ, R119.reuse ;  /* 0x000000ffff747224 */ /* 0x100fe200078e0077 */
[----:B------:R-:W-:Y:S01]  /*1dd0*/  FMNMX.FTZ R4, R31, R4, !PT ;  /* 0x000000041f047209 */ /* 0x000fe20007810000 */
[--C-:B------:R-:W-:Y:S01]  /*1de0*/  IMAD.MOV.U32 R115, RZ, RZ, R119.reuse ;  /* 0x000000ffff737224 */ /* 0x100fe200078e0077 */
[-C--:B------:R-:W-:Y:S01]  /*1df0*/  MOV R118, R119.reuse ;  /* 0x0000007700767202 */ /* 0x080fe20000000f00 */
[----:B------:R-:W0:Y:S01]  /*1e00*/  MUFU.TANH R11, R30 ;  /* 0x0000001e000b7308 */ /* 0x000e220000002400 */
[----:B------:R-:W-:Y:S01]  /*1e10*/  FMNMX.FTZ R4, R29, R4, !PT ;  /* 0x000000041d047209 */ /* 0x000fe20007810000 */
[--C-:B------:R-:W-:Y:S01]  /*1e20*/  IMAD.MOV.U32 R113, RZ, RZ, R119.reuse ;  /* 0x000000ffff717224 */ /* 0x100fe200078e0077 */
[----:B-1----:R-:W-:Y:S01]  /*1e30*/  FSEL R13, R13, -INF , P3 ;  /* 0xff8000000d0d7808 */ /* 0x002fe20001800000 */
[----:B------:R-:W-:Y:S01]  /*1e40*/  UIADD3 UR4, UR4, 0x30840, URZ ;  /* 0x0003084004047890 */ /* 0x000fe2000fffe03f */
[----:B------:R-:W-:Y:S01]  /*1e50*/  ISETP.GT.AND P3, PT, R3, 0x21, PT ;  /* 0x000000210300780c */ /* 0x000fe20003f64270 */
[--C-:B------:R-:W-:Y:S01]  /*1e60*/  IMAD.MOV.U32 R112, RZ, RZ, R119.reuse ;  /* 0x000000ffff707224 */ /* 0x100fe200078e0077 */
[-C--:B------:R-:W-:Y:S01]  /*1e70*/  MOV R114, R119.reuse ;  /* 0x0000007700727202 */ /* 0x080fe20000000f00 */
[----:B------:R-:W1:Y:S01]  /*1e80*/  MUFU.TANH R37, R37 ;  /* 0x0000002500257308 */ /* 0x000e620000002400 */
[----:B----4-:R-:W-:Y:S01]  /*1e90*/  FSEL R73, R36, -INF , P6 ;  /* 0xff80000024497808 */ /* 0x010fe20003000000 */
[--C-:B------:R-:W-:Y:S01]  /*1ea0*/  IMAD.MOV.U32 R111, RZ, RZ, R119.reuse ;  /* 0x000000ffff6f7224 */ /* 0x100fe200078e0077 */
[-C--:B------:R-:W-:Y:S01]  /*1eb0*/  MOV R110, R119.reuse ;  /* 0x00000077006e7202 */ /* 0x080fe20000000f00 */
[----:B--2---:R-:W-:Y:S01]  /*1ec0*/  UPRMT UR4, UR6, 0x654, UR4 ;  /* 0x0000065406047896 */ /* 0x004fe20008000004 */
[--C-:B------:R-:W-:Y:S01]  /*1ed0*/  IMAD.MOV.U32 R109, RZ, RZ, R119.reuse ;  /* 0x000000ffff6d7224 */ /* 0x100fe200078e0077 */
[-C--:B------:R-:W-:Y:S01]  /*1ee0*/  MOV R107, R119.reuse ;  /* 0x00000077006b7202 */ /* 0x080fe20000000f00 */
[--C-:B------:R-:W-:Y:S01]  /*1ef0*/  IMAD.MOV.U32 R108, RZ, RZ, R119.reuse ;  /* 0x000000ffff6c7224 */ /* 0x100fe200078e0077 */
[----:B------:R2:W3:Y:S01]  /*1f00*/  MUFU.TANH R21, R35 ;  /* 0x0000002300157308 */ /* 0x0004e20000002400 */
[----:B0-----:R-:W-:Y:S01]  /*1f10*/  FSEL R11, R11, -INF , P4 ;  /* 0xff8000000b0b7808 */ /* 0x001fe20002000000 */
[--C-:B------:R-:W-:Y:S01]  /*1f20*/  IMAD.MOV.U32 R106, RZ, RZ, R119.reuse ;  /* 0x000000ffff6a7224 */ /* 0x100fe200078e0077 */
[----:B------:R-:W-:Y:S01]  /*1f30*/  ISETP.GT.AND P4, PT, R3, 0x20, PT ;  /* 0x000000200300780c */ /* 0x000fe20003f84270 */
[--C-:B------:R-:W-:Y:S01]  /*1f40*/  IMAD.MOV.U32 R105, RZ, RZ, R119.reuse ;  /* 0x000000ffff697224 */ /* 0x100fe200078e0077 */
[----:B------:R-:W-:Y:S01]  /*1f50*/  SYNCS.ARRIVE.TRANS64.RED.A1T0 RZ, [UR4], RZ ;  /* 0x000000ffffff79a7 */ /* 0x000fe20008100404 */
[-C--:B------:R-:W-:Y:S01]  /*1f60*/  MOV R104, R119.reuse ;  /* 0x0000007700687202 */ /* 0x080fe20000000f00 */
[--C-:B------:R-:W-:Y:S01]  /*1f70*/  IMAD.MOV.U32 R102, RZ, RZ, R119.reuse ;  /* 0x000000ffff667224 */ /* 0x100fe200078e0077 */
[----:B------:R-:W0:Y:S01]  /*1f80*/  MUFU.TANH R40, R40 ;  /* 0x0000002800287308 */ /* 0x000e220000002400 */
[----:B--2---:R-:W-:Y:S01]  /*1f90*/  FSEL R35, R32, -INF , P2 ;  /* 0xff80000020237808 */ /* 0x004fe20001000000 */
[--C-:B------:R-:W-:Y:S01]  /*1fa0*/  IMAD.MOV.U32 R100, RZ, RZ, R119.reuse ;  /* 0x000000ffff647224 */ /* 0x100fe200078e0077 */
[----:B-1----:R-:W-:Y:S01]  /*1fb0*/  FSEL R75, R37, -INF , P5 ;  /* 0xff800000254b7808 */ /* 0x002fe20002800000 */
[--C-:B------:R-:W-:Y:S01]  /*1fc0*/  IMAD.MOV.U32 R96, RZ, RZ, R119.reuse ;  /* 0x000000ffff607224 */ /* 0x100fe200078e0077 */
[----:B------:R-:W-:Y:S01]  /*1fd0*/  FMNMX.FTZ R4, R35, R4, !PT ;  /* 0x0000000423047209 */ /* 0x000fe20007810000 */
[--C-:B------:R-:W-:Y:S01]  /*1fe0*/  IMAD.MOV.U32 R94, RZ, RZ, R119.reuse ;  /* 0x000000ffff5e7224 */ /* 0x100fe200078e0077 */
[-C--:B------:R-:W-:Y:S01]  /*1ff0*/  MOV R98, R119.reuse ;  /* 0x0000007700627202 */ /* 0x080fe20000000f00 */
[----:B------:R-:W1:Y:S01]  /*2000*/  MUFU.TANH R15, R34 ;  /* 0x00000022000f7308 */ /* 0x000e620000002400 */
[----:B------:R-:W-:Y:S01]  /*2010*/  FMNMX.FTZ R4, R33, R4, !PT ;  /* 0x0000000421047209 */ /* 0x000fe20007810000 */
[--C-:B------:R-:W-:Y:S01]  /*2020*/  IMAD.MOV.U32 R90, RZ, RZ, R119.reuse ;  /* 0x000000ffff5a7224 */ /* 0x100fe200078e0077 */
[----:B---3--:R-:W-:Y:S01]  /*2030*/  FSEL R21, R21, -INF , P1 ;  /* 0xff80000015157808 */ /* 0x008fe20000800000 */
[--C-:B------:R-:W-:Y:S01]  /*2040*/  IMAD.MOV.U32 R88, RZ, RZ, R119.reuse ;  /* 0x000000ffff587224 */ /* 0x100fe200078e0077 */
[----:B------:R-:W-:Y:S01]  /*2050*/  FMNMX.FTZ R4, R73, R4, !PT ;  /* 0x0000000449047209 */ /* 0x000fe20007810000 */
[--C-:B------:R-:W-:Y:S01]  /*2060*/  IMAD.MOV.U32 R84, RZ, RZ, R119.reuse ;  /* 0x000000ffff547224 */ /* 0x100fe200078e0077 */
[----:B------:R-:W-:Y:S01]  /*2070*/  ISETP.GT.AND P1, PT, R3, 0x29, PT ;  /* 0x000000290300780c */ /* 0x000fe20003f24270 */
[----:B------:R-:W2:Y:S01]  /*2080*/  MUFU.TANH R41, R41 ;  /* 0x0000002900297308 */ /* 0x000ea20000002400 */
[----:B0-----:R-:W-:Y:S01]  /*2090*/  FSEL R77, R40, -INF , P4 ;  /* 0xff800000284d7808 */ /* 0x001fe20002000000 */
[--C-:B------:R-:W-:Y:S01]  /*20a0*/  IMAD.MOV.U32 R82, RZ, RZ, R119.reuse ;  /* 0x000000ffff527224 */ /* 0x100fe200078e0077 */
[----:B------:R-:W-:Y:S01]  /*20b0*/  FMNMX.FTZ R4, R75, R4, !PT ;  /* 0x000000044b047209 */ /* 0x000fe20007810000 */
[--C-:B------:R-:W-:Y:S01]  /*20c0*/  IMAD.MOV.U32 R78, RZ, RZ, R119.reuse ;  /* 0x000000ffff4e7224 */ /* 0x100fe200078e0077 */
[----:B------:R-:W-:Y:S01]  /*20d0*/  MOV R92, R119 ;  /* 0x00000077005c7202 */ /* 0x000fe20000000f00 */
[--C-:B------:R-:W-:Y:S01]  /*20e0*/  IMAD.MOV.U32 R76, RZ, RZ, R119.reuse ;  /* 0x000000ffff4c7224 */ /* 0x100fe200078e0077 */
[----:B------:R-:W-:Y:S01]  /*20f0*/  FMNMX.FTZ R4, R77, R4, !PT ;  /* 0x000000044d047209 */ /* 0x000fe20007810000 */
[----:B------:R-:W0:Y:S01]  /*2100*/  MUFU.TANH R44, R44 ;  /* 0x0000002c002c7308 */ /* 0x000e220000002400 */
[----:B-1----:R-:W-:Y:S01]  /*2110*/  FSEL R15, R15, -INF , P2 ;  /* 0xff8000000f0f7808 */ /* 0x002fe20001000000 */
[----:B------:R-:W-:Y:S01]  /*2120*/  IMAD.MOV.U32 R72, RZ, RZ, R119 ;  /* 0x000000ffff487224 */ /* 0x000fe200078e0077 */
[----:B------:R-:W-:-:S02]  /*2130*/  ISETP.GT.AND P2, PT, R3, 0x28, PT ;  /* 0x000000280300780c */ /* 0x000fc40003f44270 */
[-C--:B------:R-:W-:Y:S02]  /*2140*/  MOV R86, R119.reuse ;  /* 0x0000007700567202 */ /* 0x080fe40000000f00 */
[-C--:B------:R-:W-:Y:S01]  /*2150*/  MOV R80, R119.reuse ;  /* 0x0000007700507202 */ /* 0x080fe20000000f00 */
[----:B------:R-:W1:Y:S01]  /*2160*/  MUFU.TANH R38, R38 ;  /* 0x0000002600267308 */ /* 0x000e620000002400 */
[----:B--2---:R-:W-:Y:S02]  /*2170*/  FSEL R79, R41, -INF , P3 ;  /* 0xff800000294f7808 */ /* 0x004fe40001800000 */
[----:B------:R-:W-:Y:S02]  /*2180*/  MOV R74, R119 ;  /* 0x00000077004a7202 */ /* 0x000fe40000000f00 */
[----:B------:R-:W-:-:S03]  /*2190*/  FMNMX.FTZ R4, R79, R4, !PT ;  /* 0x000000044f047209 */ /* 0x000fc60007810000 */
[----:B------:R-:W2:Y:S01]  /*21a0*/  MUFU.TANH R45, R45 ;  /* 0x0000002d002d7308 */ /* 0x000ea20000002400 */
[----:B0-----:R-:W-:Y:S02]  /*21b0*/  FSEL R81, R44, -INF , P2 ;  /* 0xff8000002c517808 */ /* 0x001fe40001000000 */
[----:B------:R-:W-:Y:S02]  /*21c0*/  MOV R44, R119 ;  /* 0x00000077002c7202 */ /* 0x000fe40000000f00 */
        /* <DEDUP_REMOVED lines=8> */
[----:B0-----:R-:W-:Y:S02]  /*2250*/  FSEL R39, R39, -INF , P5 ;  /* 0xff80000027277808 */ /* 0x001fe40002800000 */
[----:B------:R-:W-:-:S05]  /*2260*/  ISETP.GT.AND P5, PT, R3, 0x31, PT ;  /* 0x000000310300780c */ /* 0x000fca0003fa4270 */
[----:B------:R-:W0:Y:S01]  /*2270*/  MUFU.TANH R49, R49 ;  /* 0x0000003100317308 */ /* 0x000e220000002400 */
[----:B-1----:R-:W-:Y:S01]  /*2280*/  FSEL R85, R48, -INF , P6 ;  /* 0xff80000030557808 */ /* 0x002fe20003000000 */
[----:B------:R-:W-:-:S03]  /*2290*/  IMAD.MOV.U32 R48, RZ, RZ, R119 ;  /* 0x000000ffff307224 */ /* 0x000fc600078e0077 */
[----:B------:R-:W-:-:S03]  /*22a0*/  FMNMX.FTZ R4, R85, R4, !PT ;  /* 0x0000000455047209 */ /* 0x000fc60007810000 */
[----:B------:R-:W1:Y:S01]  /*22b0*/  MUFU.TANH R43, R43 ;  /* 0x0000002b002b7308 */ /* 0x000e620000002400 */
[----:B--2---:R-:W-:Y:S01]  /*22c0*/  FSEL R41, R42, -INF , P4 ;  /* 0xff8000002a297808 */ /* 0x004fe20002000000 */
[----:B------:R-:W-:Y:S01]  /*22d0*/  IMAD.MOV.U32 R42, RZ, RZ, R119 ;  /* 0x000000ffff2a7224 */ /* 0x000fe200078e0077 */
        /* <DEDUP_REMOVED lines=8> */
[----:B--2---:R-:W-:Y:S01]  /*2360*/  FSEL R89, R52, -INF , P4 ;  /* 0xff80000034597808 */ /* 0x004fe20002000000 */
[----:B------:R-:W-:-:S03]  /*2370*/  IMAD.MOV.U32 R52, RZ, RZ, R119 ;  /* 0x000000ffff347224 */ /* 0x000fc600078e0077 */
[----:B------:R-:W-:-:S03]  /*2380*/  FMNMX.FTZ R4, R89, R4, !PT ;  /* 0x0000000459047209 */ /* 0x000fc60007810000 */
[----:B------:R-:W2:Y:S01]  /*2390*/  MUFU.TANH R47, R47 ;  /* 0x0000002f002f7308 */ /* 0x000ea20000002400 */
[----:B0-----:R-:W-:Y:S01]  /*23a0*/  FSEL R45, R46, -INF , P2 ;  /* 0xff8000002e2d7808 */ /* 0x001fe20001000000 */
[----:B------:R-:W-:Y:S01]  /*23b0*/  IMAD.MOV.U32 R46, RZ, RZ, R119 ;  /* 0x000000ffff2e7224 */ /* 0x000fe200078e0077 */
[----:B------:R-:W-:-:S05]  /*23c0*/  ISETP.GT.AND P2, PT, R3, 0x40, PT ;  /* 0x000000400300780c */ /* 0x000fca0003f44270 */
[----:B------:R-:W0:Y:S01]  /*23d0*/  MUFU.TANH R56, R56 ;  /* 0x0000003800387308 */ /* 0x000e220000002400 */
[----:B-1----:R-:W-:-:S04]  /*23e0*/  FSEL R91, R53, -INF , P3 ;  /* 0xff800000355b7808 */ /* 0x002fc80001800000 */
[----:B------:R-:W-:-:S03]  /*23f0*/  FMNMX.FTZ R4, R91, R4, !PT ;  /* 0x000000045b047209 */ /* 0x000fc60007810000 */
[----:B------:R-:W1:Y:S01]  /*2400*/  MUFU.TANH R50, R50 ;  /* 0x0000003200327308 */ /* 0x000e620000002400 */
[----:B--2---:R-:W-:Y:S02]  /*2410*/  FSEL R47, R47, -INF , P1 ;  /* 0xff8000002f2f7808 */ /* 0x004fe40000800000 */
[----:B------:R-:W-:-:S05]  /*2420*/  ISETP.GT.AND P1, PT, R3, 0x41, PT ;  /* 0x000000410300780c */ /* 0x000fca0003f24270 */
[----:B------:R-:W2:Y:S01]  /*2430*/  MUFU.TANH R57, R57 ;  /* 0x0000003900397308 */ /* 0x000ea20000002400 */
[----:B0-----:R-:W-:Y:S02]  /*2440*/  FSEL R93, R56, -INF , P2 ;  /* 0xff800000385d7808 */ /* 0x001fe40001000000 */
[----:B------:R-:W-:Y:S02]  /*2450*/  MOV R56, R119 ;  /* 0x0000007700387202 */ /* 0x000fe40000000f00 */
[----:B------:R-:W-:-:S03]  /*2460*/  FMNMX.FTZ R4, R93, R4, !PT ;  /* 0x000000045d047209 */ /* 0x000fc60007810000 */
[----:B------:R-:W0:Y:S01]  /*2470*/  MUFU.TANH R51, R51 ;  /* 0x0000003300337308 */ /* 0x000e220000002400 */
[----:B-1----:R-:W-:Y:S02]  /*2480*/  FSEL R49, R50, -INF , P6 ;  /* 0xff80000032317808 */ /* 0x002fe40003000000 */
[----:B------:R-:W-:Y:S02]  /*2490*/  ISETP.GT.AND P6, PT, R3, 0x48, PT ;  /* 0x000000480300780c */ /* 0x000fe40003fc4270 */
[----:B------:R-:W-:-:S03]  /*24a0*/  MOV R50, R119 ;  /* 0x0000007700327202 */ /* 0x000fc60000000f00 */
        /* <DEDUP_REMOVED lines=34> */
[----:B------:R-:W-:Y:S01]  /*26d0*/  MUFU.TANH R62, R62 ;  /* 0x0000003e003e7308 */ /* 0x000fe20000002400 */
[----:B0-----:R-:W-:Y:S02]  /*26e0*/  FSEL R59, R68, -INF , P2 ;  /* 0xff800000443b7808 */ /* 0x001fe40001000000 */
[----:B------:R-:W-:Y:S02]  /*26f0*/  MOV R68, R119 ;  /* 0x0000007700447202 */ /* 0x000fe40000000f00 */
[----:B------:R-:W-:-:S03]  /*2700*/  FMNMX.FTZ R4, R59, R4, !PT ;  /* 0x000000043b047209 */ /* 0x000fc60007810000 */
[----:B------:R-:W0:Y:S01]  /*2710*/  MUFU.TANH R63, R63 ;  /* 0x0000003f003f7308 */ /* 0x000e220000002400 */
[----:B-1----:R-:W-:-:S04]  /*2720*/  FSEL R69, R69, -INF , P1 ;  /* 0xff80000045457808 */ /* 0x002fc80000800000 */
[----:B------:R-:W-:Y:S01]  /*2730*/  FMNMX.FTZ R12, R69, R4, !PT ;  /* 0x00000004450c7209 */ /* 0x000fe20007810000 */
[----:B------:R-:W-:Y:S02]  /*2740*/  IMAD.U32 R4, RZ, RZ, UR5 ;  /* 0x00000005ff047e24 */ /* 0x000fe4000f8e00ff */
[----:B------:R-:W-:Y:S02]  /*2750*/  MUFU.TANH R66, R66 ;  /* 0x0000004200427308 */ /* 0x000fe40000002400 */
[----:B------:R-:W1:Y:S06]  /*2760*/  SHFL.BFLY PT, R3, R12, 0x2, 0x1f ;  /* 0x0c401f000c037f89 */ /* 0x000e6c00000e0000 */
[----:B------:R-:W2:Y:S01]  /*2770*/  MUFU.TANH R67, R67 ;  /* 0x0000004300437308 */ /* 0x000ea20000002400 */
[----:B0-----:R-:W-:-:S07]  /*2780*/  FSEL R63, R63, -INF , P5 ;  /* 0xff8000003f3f7808 */ /* 0x001fce0002800000 */
[----:B------:R-:W-:Y:S08]  /*2790*/  MUFU.TANH R70, R70 ;  /* 0x0000004600467308 */ /* 0x000ff00000002400 */
[----:B------:R-:W0:Y:S01]  /*27a0*/  MUFU.TANH R71, R71 ;  /* 0x0000004700477308 */ /* 0x000e220000002400 */
[----:B--2---:R-:W-:Y:S02]  /*27b0*/  FSEL R67, R67, -INF , P3 ;  /* 0xff80000043437808 */ /* 0x004fe40001800000 */
[----:B-1----:R-:W-:-:S02]  /*27c0*/  FMNMX.FTZ R20, R12, R3, !PT ;  /* 0x000000030c147209 */ /* 0x002fc40007810000 */
[----:B------:R-:W-:-:S03]  /*27d0*/  FMNMX.FTZ R12, R5, R2, !PT ;  /* 0x00000002050c7209 */ /* 0x000fc60007810000 */
[----:B------:R-:W1:Y:S01]  /*27e0*/  SHFL.BFLY PT, R3, R20, 0x1, 0x1f ;  /* 0x0c201f0014037f89 */ /* 0x000e6200000e0000 */
[----:B------:R-:W-:-:S04]  /*27f0*/  FMNMX.FTZ R12, R11, R12, !PT ;  /* 0x0000000c0b0c7209 */ /* 0x000fc80007810000 */
[----:B------:R-:W-:-:S04]  /*2800*/  FMNMX.FTZ R12, R13, R12, !PT ;  /* 0x0000000c0d0c7209 */ /* 0x000fc80007810000 */
[----:B------:R-:W-:Y:S02]  /*2810*/  FMNMX.FTZ R12, R15, R12, !PT ;  /* 0x0000000c0f0c7209 */ /* 0x000fe40007810000 */
[----:B0-----:R-:W-:Y:S02]  /*2820*/  FSEL R71, R71, -INF , P1 ;  /* 0xff80000047477808 */ /* 0x001fe40000800000 */
[----:B------:R-:W-:-:S04]  /*2830*/  FMNMX.FTZ R12, R21, R12, !PT ;  /* 0x0000000c150c7209 */ /* 0x000fc80007810000 */
[----:B------:R-:W-:-:S04]  /*2840*/  FMNMX.FTZ R12, R37, R12, !PT ;  /* 0x0000000c250c7209 */ /* 0x000fc80007810000 */
[----:B------:R-:W-:Y:S02]  /*2850*/  FMNMX.FTZ R12, R39, R12, !PT ;  /* 0x0000000c270c7209 */ /* 0x000fe40007810000 */
[----:B-1----:R-:W-:Y:S02]  /*2860*/  FMNMX.FTZ R3, R20, R3, !PT ;  /* 0x0000000314037209 */ /* 0x002fe40007810000 */
[----:B------:R-:W-:Y:S02]  /*2870*/  FMNMX.FTZ R12, R41, R12, !PT ;  /* 0x0000000c290c7209 */ /* 0x000fe40007810000 */
[C---:B------:R-:W-:Y:S01]  /*2880*/  FSETP.NEU.FTZ.AND P0, PT, R3.reuse, -INF , PT ;  /* 0xff8000000300780b */ /* 0x040fe20003f1d000 */
[----:B------:R-:W-:Y:S01]  /*2890*/  FMUL.FTZ R24, R3, R4 ;  /* 0x0000000403187220 */ /* 0x000fe20000410000 */
[----:B------:R-:W-:-:S04]  /*28a0*/  FMNMX.FTZ R12, R43, R12, !PT ;  /* 0x0000000c2b0c7209 */ /* 0x000fc80007810000 */
[----:B------:R-:W-:Y:S02]  /*28b0*/  FMNMX.FTZ R12, R45, R12, !PT ;  /* 0x0000000c2d0c7209 */ /* 0x000fe40007810000 */
[----:B------:R-:W-:Y:S02]  /*28c0*/  FSEL R24, R24, RZ, P0 ;  /* 0x000000ff18187208 */ /* 0x000fe40000000000 */
[----:B------:R-:W-:Y:S02]  /*28d0*/  FMNMX.FTZ R12, R47, R12, !PT ;  /* 0x0000000c2f0c7209 */ /* 0x000fe40007810000 */
[----:B------:R-:W-:Y:S01]  /*28e0*/  ISETP.NE.AND P0, PT, R14, RZ, PT ;  /* 0x000000ff0e00720c */ /* 0x000fe20003f05270 */
[--C-:B------:R-:W-:Y:S01]  /*28f0*/  FFMA.FTZ R27, R27, R4, -R24.reuse ;  /* 0x000000041b1b7223 */ /* 0x100fe20000010818 */
[----:B------:R-:W-:Y:S01]  /*2900*/  FMNMX.FTZ R12, R49, R12, !PT ;  /* 0x0000000c310c7209 */ /* 0x000fe20007810000 */
[-CC-:B------:R-:W-:Y:S01]  /*2910*/  FFMA.FTZ R29, R29, R4.reuse, -R24.reuse ;  /* 0x000000041d1d7223 */ /* 0x180fe20000010818 */
[--C-:B------:R-:W-:Y:S01]  /*2920*/  FFMA.FTZ R31, R31, R4, -R24.reuse ;  /* 0x000000041f1f7223 */ /* 0x100fe20000010818 */
[----:B------:R0:W-:Y:S01]  /*2930*/  MUFU.EX2 R188, R27 ;  /* 0x0000001b00bc7308 */ /* 0x0001e20000000800 */
[----:B------:R-:W-:Y:S01]  /*2940*/  FMNMX.FTZ R12, R51, R12, !PT ;  /* 0x0000000c330c7209 */ /* 0x000fe20007810000 */
[-CC-:B------:R-:W-:Y:S01]  /*2950*/  FFMA.FTZ R33, R33, R4.reuse, -R24.reuse ;  /* 0x0000000421217223 */ /* 0x180fe20000010818 */
[-CC-:B------:R-:W-:Y:S01]  /*2960*/  FFMA.FTZ R10, R10, R4.reuse, -R24.reuse ;  /* 0x000000040a0a7223 */ /* 0x180fe20000010818 */
[--C-:B------:R-:W-:Y:S01]  /*2970*/  FFMA.FTZ R35, R35, R4, -R24.reuse ;  /* 0x0000000423237223 */ /* 0x100fe20000010818 */
[----:B------:R-:W-:Y:S01]  /*2980*/  FMNMX.FTZ R12, R53, R12, !PT ;  /* 0x0000000c350c7209 */ /* 0x000fe20007810000 */
[-CC-:B------:R-:W-:Y:S01]  /*2990*/  FFMA.FTZ R73, R73, R4.reuse, -R24.reuse ;  /* 0x0000000449497223 */ /* 0x180fe20000010818 */
[--C-:B------:R-:W-:Y:S01]  /*29a0*/  FFMA.FTZ R75, R75, R4, -R24.reuse ;  /* 0x000000044b4b7223 */ /* 0x100fe20000010818 */
[----:B------:R1:W-:Y:S01]  /*29b0*/  MUFU.EX2 R103, R29 ;  /* 0x0000001d00677308 */ /* 0x0003e20000000800 */
[----:B------:R-:W-:Y:S01]  /*29c0*/  FMNMX.FTZ R12, R55, R12, !PT ;  /* 0x0000000c370c7209 */ /* 0x000fe20007810000 */
[-CC-:B------:R-:W-:Y:S01]  /*29d0*/  FFMA.FTZ R77, R77, R4.reuse, -R24.reuse ;  /* 0x000000044d4d7223 */ /* 0x180fe20000010818 */
[----:B0-----:R-:W-:Y:S01]  /*29e0*/  FSEL R27, R62, -INF , P6 ;  /* 0xff8000003e1b7808 */ /* 0x001fe20003000000 */
[--C-:B------:R-:W-:Y:S01]  /*29f0*/  FFMA.FTZ R79, R79, R4, -R24.reuse ;  /* 0x000000044f4f7223 */ /* 0x100fe20000010818 */
[----:B------:R-:W-:Y:S01]  /*2a00*/  FMNMX.FTZ R12, R57, R12, !PT ;  /* 0x0000000c390c7209 */ /* 0x000fe20007810000 */
[-CC-:B------:R-:W-:Y:S01]  /*2a10*/  FFMA.FTZ R81, R81, R4.reuse, -R24.reuse ;  /* 0x0000000451517223 */ /* 0x180fe20000010818 */
[--C-:B------:R-:W-:Y:S01]  /*2a20*/  FFMA.FTZ R83, R83, R4, -R24.reuse ;  /* 0x0000000453537223 */ /* 0x100fe20000010818 */
[----:B------:R0:W-:Y:S01]  /*2a30*/  MUFU.EX2 R190, R31 ;  /* 0x0000001f00be7308 */ /* 0x0001e20000000800 */
[----:B------:R-:W-:Y:S01]  /*2a40*/  FMNMX.FTZ R12, R25, R12, !PT ;  /* 0x0000000c190c7209 */ /* 0x000fe20007810000 */
[-CC-:B------:R-:W-:Y:S01]  /*2a50*/  FFMA.FTZ R85, R85, R4.reuse, -R24.reuse ;  /* 0x0000000455557223 */ /* 0x180fe20000010818 */
[----:B-1----:R-:W-:Y:S01]  /*2a60*/  FSEL R29, R66, -INF , P4 ;  /* 0xff800000421d7808 */ /* 0x002fe20002000000 */
        /* <DEDUP_REMOVED lines=12> */
[----:B------:R-:W0:Y:S01]  /*2b30*/  MUFU.EX2 R101, R10 ;  /* 0x0000000a00657308 */ /* 0x000e220000000800 */
[----:B------:R-:W-:Y:S01]  /*2b40*/  FMNMX.FTZ R12, R67, R12, !PT ;  /* 0x0000000c430c7209 */ /* 0x000fe20007810000 */
[-CC-:B------:R-:W-:Y:S01]  /*2b50*/  FFMA.FTZ R99, R99, R4.reuse, -R24.reuse ;  /* 0x0000000463637223 */ /* 0x180fe20000010818 */
[-CC-:B------:R-:W-:Y:S01]  /*2b60*/  FFMA.FTZ R65, R65, R4.reuse, -R24.reuse ;  /* 0x0000000441417223 */ /* 0x180fe20000010818 */
[--C-:B------:R-:W-:Y:S01]  /*2b70*/  FFMA.FTZ R59, R59, R4, -R24.reuse ;  /* 0x000000043b3b7223 */ /* 0x100fe20000010818 */
[----:B------:R-:W-:Y:S01]  /*2b80*/  FMNMX.FTZ R12, R31, R12, !PT ;  /* 0x0000000c1f0c7209 */ /* 0x000fe20007810000 */
[----:B------:R-:W-:Y:S01]  /*2b90*/  FFMA.FTZ R24, R69, R4, -R24 ;  /* 0x0000000445187223 */ /* 0x000fe20000010818 */
[--C-:B------:R-:W-:Y:S01]  /*2ba0*/  IMAD.MOV.U32 R70, RZ, RZ, R119.reuse ;  /* 0x000000ffff467224 */ /* 0x100fe200078e0077 */
[----:B------:R-:W2:Y:S01]  /*2bb0*/  MUFU.EX2 R35, R35 ;  /* 0x0000002300237308 */ /* 0x000ea20000000800 */
[----:B------:R-:W-:Y:S01]  /*2bc0*/  FMNMX.FTZ R12, R71, R12, !PT ;  /* 0x0000000c470c7209 */ /* 0x000fe20007810000 */
[--C-:B------:R-:W-:Y:S01]  /*2bd0*/  IMAD.MOV.U32 R69, RZ, RZ, R119.reuse ;  /* 0x000000ffff457224 */ /* 0x100fe200078e0077 */
[----:B------:R-:W-:Y:S01]  /*2be0*/  MOV R62, R119 ;  /* 0x00000077003e7202 */ /* 0x000fe20000000f00 */
[----:B------:R-:W-:-:S02]  /*2bf0*/  IMAD.MOV.U32 R66, RZ, RZ, R119 ;  /* 0x000000ffff427224 */ /* 0x000fc400078e0077 */
[----:B-1----:R-:W1:Y:S02]  /*2c00*/  SHFL.BFLY PT, R33, R12, 0x2, 0x1f ;  /* 0x0c401f000c217f89 */ /* 0x002e6400000e0000 */
[----:B------:R-:W-:Y:S08]  /*2c10*/  MUFU.EX2 R73, R73 ;  /* 0x0000004900497308 */ /* 0x000ff00000000800 */
[----:B------:R3:W-:Y:S08]  /*2c20*/  MUFU.EX2 R186, R75 ;  /* 0x0000004b00ba7308 */ /* 0x0007f00000000800 */
[----:B------:R-:W-:Y:S01]  /*2c30*/  MUFU.EX2 R77, R77 ;  /* 0x0000004d004d7308 */ /* 0x000fe20000000800 */
[----:B---3--:R-:W-:Y:S01]  /*2c40*/  IMAD.MOV.U32 R75, RZ, RZ, R119 ;  /* 0x000000ffff4b7224 */ /* 0x008fe200078e0077 */
[----:B-1----:R-:W-:-:S06]  /*2c50*/  FMNMX.FTZ R33, R12, R33, !PT ;  /* 0x000000210c217209 */ /* 0x002fcc0007810000 */
[----:B------:R1:W-:Y:S01]  /*2c60*/  MUFU.EX2 R180, R79 ;  /* 0x0000004f00b47308 */ /* 0x0003e20000000800 */
[----:B------:R-:W3:Y:S07]  /*2c70*/  SHFL.BFLY PT, R10, R33, 0x1, 0x1f ;  /* 0x0c201f00210a7f89 */ /* 0x000eee00000e0000 */
[----:B------:R-:W-:Y:S01]  /*2c80*/  MUFU.EX2 R81, R81 ;  /* 0x0000005100517308 */ /* 0x000fe20000000800 */
[----:B-1----:R-:W-:-:S07]  /*2c90*/  IMAD.MOV.U32 R79, RZ, RZ, R119 ;  /* 0x000000ffff4f7224 */ /* 0x002fce00078e0077 */
[----:B------:R1:W-:Y:S08]  /*2ca0*/  MUFU.EX2 R182, R83 ;  /* 0x0000005300b67308 */ /* 0x0003f00000000800 */
[----:B------:R-:W-:Y:S01]  /*2cb0*/  MUFU.EX2 R85, R85 ;  /* 0x0000005500557308 */ /* 0x000fe20000000800 */
[----:B-1----:R-:W-:Y:S02]  /*2cc0*/  MOV R83, R119 ;  /* 0x0000007700537202 */ /* 0x002fe40000000f00 */
[----:B---3--:R-:W-:Y:S01]  /*2cd0*/  FMNMX.FTZ R10, R33, R10, !PT ;  /* 0x0000000a210a7209 */ /* 0x008fe20007810000 */
[----:B------:R-:W-:-:S03]  /*2ce0*/  IMAD.MOV.U32 R33, RZ, RZ, R119 ;  /* 0x000000ffff217224 */ /* 0x000fc600078e0077 */
[C---:B------:R-:W-:Y:S01]  /*2cf0*/  FSETP.NEU.FTZ.AND P1, PT, R10.reuse, -INF , PT ;  /* 0xff8000000a00780b */ /* 0x040fe20003f3d000 */
[-C--:B------:R-:W-:Y:S01]  /*2d00*/  FMUL.FTZ R12, R10, R4.reuse ;  /* 0x000000040a0c7220 */ /* 0x080fe20000410000 */
[----:B------:R-:W-:Y:S04]  /*2d10*/  MUFU.EX2 R176, R87 ;  /* 0x0000005700b07308 */ /* 0x000fe80000000800 */
[----:B------:R-:W-:Y:S02]  /*2d20*/  FSEL R12, R12, RZ, P1 ;  /* 0x000000ff0c0c7208 */ /* 0x000fe40000800000 */
[----:B------:R-:W-:Y:S02]  /*2d30*/  PLOP3.LUT P1, PT, PT, PT, UP0, 0x80, 0x0 ;  /* 0x000000000000781c */ /* 0x000fe40003f2f008 */
        /* <DEDUP_REMOVED lines=17> */
[----:B0-----:R-:W-:Y:S01]  /*2e50*/  FADD.FTZ R5, R188, R101 ;  /* 0x00000065bc057221 */ /* 0x001fe20000010000 */
[-CC-:B------:R-:W-:Y:S01]  /*2e60*/  FFMA.FTZ R53, R53, R4.reuse, -R12.reuse ;  /* 0x0000000435357223 */ /* 0x180fe2000001080c */
[-CC-:B------:R-:W-:Y:S01]  /*2e70*/  FFMA.FTZ R55, R55, R4.reuse, -R12.reuse ;  /* 0x0000000437377223 */ /* 0x180fe2000001080c */
[-CC-:B------:R-:W-:Y:S01]  /*2e80*/  FFMA.FTZ R57, R57, R4.reuse, -R12.reuse ;  /* 0x0000000439397223 */ /* 0x180fe2000001080c */
[----:B------:R-:W-:Y:S01]  /*2e90*/  FADD.FTZ R34, R190, R5 ;  /* 0x00000005be227221 */ /* 0x000fe20000010000 */
[-CC-:B------:R-:W-:Y:S01]  /*2ea0*/  FFMA.FTZ R25, R25, R4.reuse, -R12.reuse ;  /* 0x0000000419197223 */ /* 0x180fe2000001080c */
[-C--:B------:R-:W-:Y:S01]  /*2eb0*/  FFMA.FTZ R27, R27, R4.reuse, -R12 ;  /* 0x000000041b1b7223 */ /* 0x080fe2000001080c */
[----:B------:R-:W0:Y:S01]  /*2ec0*/  MUFU.EX2 R11, R11 ;  /* 0x0000000b000b7308 */ /* 0x000e220000000800 */
[----:B------:R-:W-:Y:S01]  /*2ed0*/  FADD.FTZ R34, R103, R34 ;  /* 0x0000002267227221 */ /* 0x000fe20000010000 */
[-CC-:B------:R-:W-:Y:S01]  /*2ee0*/  FFMA.FTZ R63, R63, R4.reuse, -R12.reuse ;  /* 0x000000043f3f7223 */ /* 0x180fe2000001080c */
[-CC-:B------:R-:W-:Y:S01]  /*2ef0*/  FFMA.FTZ R29, R29, R4.reuse, -R12.reuse ;  /* 0x000000041d1d7223 */ /* 0x180fe2000001080c */
[-C--:B------:R-:W-:Y:S01]  /*2f00*/  FFMA.FTZ R67, R67, R4.reuse, -R12 ;  /* 0x0000000443437223 */ /* 0x080fe2000001080c */
[----:B--2---:R-:W-:Y:S01]  /*2f10*/  FADD.FTZ R5, R35, R34 ;  /* 0x0000002223057221 */ /* 0x004fe20000010000 */
[-CC-:B------:R-:W-:Y:S01]  /*2f20*/  FFMA.FTZ R31, R31, R4.reuse, -R12.reuse ;  /* 0x000000041f1f7223 */ /* 0x180fe2000001080c */
[----:B------:R-:W-:Y:S01]  /*2f30*/  FFMA.FTZ R71, R71, R4, -R12 ;  /* 0x0000000447477223 */ /* 0x000fe2000001080c */
[----:B------:R2:W3:Y:S01]  /*2f40*/  MUFU.EX2 R14, R13 ;  /* 0x0000000d000e7308 */ /* 0x0004e20000000800 */
[----:B-1----:R-:W-:Y:S01]  /*2f50*/  FADD.FTZ R34, R189, R2 ;  /* 0x00000002bd227221 */ /* 0x002fe20000010000 */
[----:B------:R-:W-:Y:S01]  /*2f60*/  FADD.FTZ R36, R184, R5 ;  /* 0x00000005b8247221 */ /* 0x000fe20000010000 */
[----:B------:R-:W-:Y:S01]  /*2f70*/  F2FP.F16.F32.PACK_AB R189, R2, R189 ;  /* 0x000000bd02bd723e */ /* 0x000fe200000000ff */
[----:B------:R-:W-:Y:S01]  /*2f80*/  IMAD.MOV.U32 R87, RZ, RZ, R119 ;  /* 0x000000ffff577224 */ /* 0x000fe200078e0077 */
[----:B------:R-:W-:-:S02]  /*2f90*/  F2FP.F16.F32.PACK_AB R188, R101, R188 ;  /* 0x000000bc65bc723e */ /* 0x000fc400000000ff */
[----:B------:R-:W-:Y:S01]  /*2fa0*/  F2FP.F16.F32.PACK_AB R190, R103, R190 ;  /* 0x000000be67be723e */ /* 0x000fe200000000ff */
[----:B------:R-:W1:Y:S01]  /*2fb0*/  MUFU.EX2 R15, R15 ;  /* 0x0000000f000f7308 */ /* 0x000e620000000800 */
[----:B0-----:R-:W-:Y:S01]  /*2fc0*/  FADD.FTZ R5, R11, R34 ;  /* 0x000000220b057221 */ /* 0x001fe20000010000 */
[----:B--2---:R-:W-:Y:S01]  /*2fd0*/  FADD.FTZ R13, R73, R36 ;  /* 0x00000024490d7221 */ /* 0x004fe20000010000 */
[----:B------:R-:W-:Y:S01]  /*2fe0*/  F2FP.F16.F32.PACK_AB R184, R184, R35 ;  /* 0x00000023b8b8723e */ /* 0x000fe200000000ff */
[----:B------:R-:W-:Y:S01]  /*2ff0*/  IMAD.MOV.U32 R103, RZ, RZ, R119 ;  /* 0x000000ffff677224 */ /* 0x000fe200078e0077 */
[----:B------:R-:W-:Y:S01]  /*3000*/  MOV R101, R119 ;  /* 0x0000007700657202 */ /* 0x000fe20000000f00 */
[C---:B------:R-:W-:Y:S01]  /*3010*/  FADD.FTZ R38, R186.reuse, R13 ;  /* 0x0000000dba267221 */ /* 0x040fe20000010000 */
[----:B------:R-:W-:Y:S01]  /*3020*/  F2FP.F16.F32.PACK_AB R186, R186, R73 ;  /* 0x00000049baba723e */ /* 0x000fe200000000ff */
[----:B------:R-:W0:Y:S01]  /*3030*/  MUFU.EX2 R20, R21 ;  /* 0x0000001500147308 */ /* 0x000e220000000800 */
[C---:B---3--:R-:W-:Y:S01]  /*3040*/  FADD.FTZ R36, R14.reuse, R5 ;  /* 0x000000050e247221 */ /* 0x048fe20000010000 */
[----:B------:R-:W-:Y:S01]  /*3050*/  FADD.FTZ R13, R77, R38 ;  /* 0x000000264d0d7221 */ /* 0x000fe20000010000 */
[----:B------:R-:W-:Y:S01]  /*3060*/  F2FP.F16.F32.PACK_AB R191, R14, R11 ;  /* 0x0000000b0ebf723e */ /* 0x000fe200000000ff */
[----:B------:R-:W-:Y:S01]  /*3070*/  IMAD.MOV.U32 R73, RZ, RZ, R119 ;  /* 0x000000ffff497224 */ /* 0x000fe200078e0077 */
[----:B------:R-:W-:Y:S01]  /*3080*/  MOV R35, R119 ;  /* 0x0000007700237202 */ /* 0x000fe20000000f00 */
[C---:B------:R-:W-:Y:S01]  /*3090*/  FADD.FTZ R38, R180.reuse, R13 ;  /* 0x0000000db4267221 */ /* 0x040fe20000010000 */
[----:B------:R-:W-:Y:S01]  /*30a0*/  F2FP.F16.F32.PACK_AB R180, R180, R77 ;  /* 0x0000004db4b4723e */ /* 0x000fe200000000ff */
[----:B------:R-:W2:Y:S01]  /*30b0*/  MUFU.EX2 R37, R37 ;  /* 0x0000002500257308 */ /* 0x000ea20000000800 */
[----:B-1----:R-:W-:Y:S01]  /*30c0*/  FADD.FTZ R5, R15, R36 ;  /* 0x000000240f057221 */ /* 0x002fe20000010000 */
[----:B------:R-:W-:Y:S01]  /*30d0*/  FADD.FTZ R13, R81, R38 ;  /* 0x00000026510d7221 */ /* 0x000fe20000010000 */
[----:B------:R-:W-:-:S03]  /*30e0*/  MOV R77, R119 ;  /* 0x00000077004d7202 */ /* 0x000fc60000000f00 */
[C---:B------:R-:W-:Y:S01]  /*30f0*/  FADD.FTZ R40, R182.reuse, R13 ;  /* 0x0000000db6287221 */ /* 0x040fe20000010000 */
[----:B------:R-:W-:Y:S01]  /*3100*/  F2FP.F16.F32.PACK_AB R182, R182, R81 ;  /* 0x00000051b6b6723e */ /* 0x000fe200000000ff */
[----:B------:R1:W3:Y:S01]  /*3110*/  MUFU.EX2 R26, R39 ;  /* 0x00000027001a7308 */ /* 0x0002e20000000800 */
[C---:B0-----:R-:W-:Y:S01]  /*3120*/  FADD.FTZ R36, R20.reuse, R5 ;  /* 0x0000000514247221 */ /* 0x041fe20000010000 */
[----:B------:R-:W-:Y:S01]  /*3130*/  FADD.FTZ R13, R85, R40 ;  /* 0x00000028550d7221 */ /* 0x000fe20000010000 */
[----:B------:R-:W-:Y:S01]  /*3140*/  F2FP.F16.F32.PACK_AB R185, R20, R15 ;  /* 0x0000000f14b9723e */ /* 0x000fe200000000ff */
[----:B------:R-:W-:-:S04]  /*3150*/  IMAD.MOV.U32 R81, RZ, RZ, R119 ;  /* 0x000000ffff517224 */ /* 0x000fc800078e0077 */
[----:B------:R-:W0:Y:S01]  /*3160*/  MUFU.EX2 R41, R41 ;  /* 0x0000002900297308 */ /* 0x000e220000000800 */
[----:B--2---:R-:W-:Y:S01]  /*3170*/  FADD.FTZ R5, R37, R36 ;  /* 0x0000002425057221 */ /* 0x004fe20000010000 */
[----:B-1----:R-:W-:-:S06]  /*3180*/  IMAD.MOV.U32 R39, RZ, RZ, R119 ;  /* 0x000000ffff277224 */ /* 0x002fcc00078e0077 */
[----:B------:R1:W2:Y:S01]  /*3190*/  MUFU.EX2 R28, R43 ;  /* 0x0000002b001c7308 */ /* 0x0002a20000000800 */
[C---:B---3--:R-:W-:Y:S01]  /*31a0*/  FADD.FTZ R38, R26.reuse, R5 ;  /* 0x000000051a267221 */ /* 0x048fe20000010000 */
[----:B------:R-:W-:Y:S01]  /*31b0*/  F2FP.F16.F32.PACK_AB R187, R26, R37 ;  /* 0x000000251abb723e */ /* 0x000fe200000000ff */
[----:B------:R-:W-:Y:S01]  /*31c0*/  IMAD.MOV.U32 R37, RZ, RZ, R119 ;  /* 0x000000ffff257224 */ /* 0x000fe200078e0077 */
[----:B------:R-:W-:-:S04]  /*31d0*/  MOV R26, R119 ;  /* 0x00000077001a7202 */ /* 0x000fc80000000f00 */
[----:B------:R-:W3:Y:S01]  /*31e0*/  MUFU.EX2 R45, R45 ;  /* 0x0000002d002d7308 */ /* 0x000ee20000000800 */
[----:B0-----:R-:W-:Y:S01]  /*31f0*/  FADD.FTZ R5, R41, R38 ;  /* 0x0000002629057221 */ /* 0x001fe20000010000 */
[C---:B------:R-:W-:Y:S01]  /*3200*/  FADD.FTZ R38, R176.reuse, R13 ;  /* 0x0000000db0267221 */ /* 0x040fe20000010000 */
[----:B------:R-:W-:Y:S01]  /*3210*/  F2FP.F16.F32.PACK_AB R176, R176, R85 ;  /* 0x00000055b0b0723e */ /* 0x000fe200000000ff */
[--C-:B------:R-:W-:Y:S02]  /*3220*/  IMAD.MOV.U32 R85, RZ, RZ, R119.reuse ;  /* 0x000000ffff557224 */ /* 0x100fe400078e0077 */
[----:B------:R-:W-:Y:S01]  /*3230*/  FADD.FTZ R13, R89, R38 ;  /* 0x00000026590d7221 */ /* 0x000fe20000010000 */
[----:B-1----:R-:W-:Y:S01]  /*3240*/  IMAD.MOV.U32 R43, RZ, RZ, R119 ;  /* 0x000000ffff2b7224 */ /* 0x002fe200078e0077 */
[----:B------:R0:W1:Y:S01]  /*3250*/  MUFU.EX2 R30, R47 ;  /* 0x0000002f001e7308 */ /* 0x0000620000000800 */
[C---:B--2---:R-:W-:Y:S01]  /*3260*/  FADD.FTZ R0, R28.reuse, R5 ;  /* 0x000000051c007221 */ /* 0x044fe20000010000 */
[----:B------:R-:W-:Y:S01]  /*3270*/  F2FP.F16.F32.PACK_AB R181, R28, R41 ;  /* 0x000000291cb5723e */ /* 0x000fe200000000ff */
[----:B------:R-:W-:Y:S01]  /*3280*/  IMAD.MOV.U32 R28, RZ, RZ, R119 ;  /* 0x000000ffff1c7224 */ /* 0x000fe200078e0077 */
[----:B------:R-:W-:-:S04]  /*3290*/  MOV R41, R119 ;  /* 0x0000007700297202 */ /* 0x000fc80000000f00 */
[----:B------:R2:W4:Y:S01]  /*32a0*/  MUFU.EX2 R178, R91 ;  /* 0x0000005b00b27308 */ /* 0x0005220000000800 */
[----:B---3--:R-:W-:Y:S01]  /*32b0*/  FADD.FTZ R5, R45, R0 ;  /* 0x000000002d057221 */ /* 0x008fe20000010000 */
[----:B0-----:R-:W-:-:S06]  /*32c0*/  MOV R47, R119 ;  /* 0x00000077002f7202 */ /* 0x001fcc0000000f00 */
[----:B------:R-:W0:Y:S01]  /*32d0*/  MUFU.EX2 R49, R49 ;  /* 0x0000003100317308 */ /* 0x000e220000000800 */
[C---:B-1----:R-:W-:Y:S01]  /*32e0*/  FADD.FTZ R38, R30.reuse, R5 ;  /* 0x000000051e267221 */ /* 0x042fe20000010000 */
[----:B------:R-:W-:Y:S01]  /*32f0*/  F2FP.F16.F32.PACK_AB R183, R30, R45 ;  /* 0x0000002d1eb7723e */ /* 0x000fe200000000ff */
[--C-:B--2---:R-:W-:Y:S02]  /*3300*/  IMAD.MOV.U32 R91, RZ, RZ, R119.reuse ;  /* 0x000000ffff5b7224 */ /* 0x104fe400078e0077 */
[--C-:B------:R-:W-:Y:S02]  /*3310*/  IMAD.MOV.U32 R45, RZ, RZ, R119.reuse ;  /* 0x000000ffff2d7224 */ /* 0x100fe400078e0077 */
[----:B------:R-:W-:Y:S01]  /*3320*/  IMAD.MOV.U32 R30, RZ, RZ, R119 ;  /* 0x000000ffff1e7224 */ /* 0x000fe200078e0077 */
[----:B------:R-:W1:Y:S01]  /*3330*/  MUFU.EX2 R93, R93 ;  /* 0x0000005d005d7308 */ /* 0x000e620000000800 */
[C---:B----4-:R-:W-:Y:S01]  /*3340*/  FADD.FTZ R40, R178.reuse, R13 ;  /* 0x0000000db2287221 */ /* 0x050fe20000010000 */
[----:B------:R-:W-:-:S02]  /*3350*/  F2FP.F16.F32.PACK_AB R178, R178, R89 ;  /* 0x00000059b2b2723e */ /* 0x000fc400000000ff */
[----:B------:R-:W-:-:S04]  /*3360*/  MOV R89, R119 ;  /* 0x0000007700597202 */ /* 0x000fc80000000f00 */
[----:B------:R2:W3:Y:S01]  /*3370*/  MUFU.EX2 R32, R51 ;  /* 0x0000003300207308 */ /* 0x0004e20000000800 */
[----:B0-----:R-:W-:-:S07]  /*3380*/  FADD.FTZ R5, R49, R38 ;  /* 0x0000002631057221 */ /* 0x001fce0000010000 */
[----:B------:R0:W4:Y:S01]  /*3390*/  MUFU.EX2 R172, R95 ;  /* 0x0000005f00ac7308 */ /* 0x0001220000000800 */
[----:B-1----:R-:W-:Y:S01]  /*33a0*/  FADD.FTZ R13, R93, R40 ;  /* 0x000000285d0d7221 */ /* 0x002fe20000010000 */
[----:B--2---:R-:W-:-:S06]  /*33b0*/  IMAD.MOV.U32 R51, RZ, RZ, R119 ;  /* 0x000000ffff337224 */ /* 0x004fcc00078e0077 */
[----:B------:R-:W1:Y:S01]  /*33c0*/  MUFU.EX2 R53, R53 ;  /* 0x0000003500357308 */ /* 0x000e620000000800 */
[C---:B---3--:R-:W-:Y:S01]  /*33d0*/  FADD.FTZ R12, R32.reuse, R5 ;  /* 0x00000005200c7221 */ /* 0x048fe20000010000 */
[----:B------:R-:W-:Y:S01]  /*33e0*/  F2FP.F16.F32.PACK_AB R177, R32, R49 ;  /* 0x0000003120b1723e */ /* 0x000fe200000000ff */
[----:B------:R-:W-:Y:S01]  /*33f0*/  IMAD.MOV.U32 R49, RZ, RZ, R119 ;  /* 0x000000ffff317224 */ /* 0x000fe200078e0077 */
[-C--:B0-----:R-:W-:Y:S02]  /*3400*/  MOV R95, R119.reuse ;  /* 0x00000077005f7202 */ /* 0x081fe40000000f00 */
[----:B------:R-:W-:Y:S02]  /*3410*/  MOV R32, R119 ;  /* 0x0000007700207202 */ /* 0x000fe40000000f00 */
[----:B------:R-:W0:Y:S01]  /*3420*/  MUFU.EX2 R97, R97 ;  /* 0x0000006100617308 */ /* 0x000e220000000800 */
[C---:B----4-:R-:W-:Y:S01]  /*3430*/  FADD.FTZ R38, R172.reuse, R13 ;  /* 0x0000000dac267221 */ /* 0x050fe20000010000 */
[----:B------:R-:W-:Y:S01]  /*3440*/  F2FP.F16.F32.PACK_AB R172, R172, R93 ;  /* 0x0000005dacac723e */ /* 0x000fe200000000ff */
[----:B------:R-:W-:-:S05]  /*3450*/  IMAD.MOV.U32 R93, RZ, RZ, R119 ;  /* 0x000000ffff5d7224 */ /* 0x000fca00078e0077 */
[----:B------:R2:W3:Y:S01]  /*3460*/  MUFU.EX2 R34, R55 ;  /* 0x0000003700227308 */ /* 0x0004e20000000800 */
[----:B-1----:R-:W-:-:S07]  /*3470*/  FADD.FTZ R5, R53, R12 ;  /* 0x0000000c35057221 */ /* 0x002fce0000010000 */
[----:B------:R1:W4:Y:S01]  /*3480*/  MUFU.EX2 R174, R61 ;  /* 0x0000003d00ae7308 */ /* 0x0003220000000800 */
[----:B0-----:R-:W-:Y:S01]  /*3490*/  FADD.FTZ R13, R97, R38 ;  /* 0x00000026610d7221 */ /* 0x001fe20000010000 */
[----:B--2---:R-:W-:-:S06]  /*34a0*/  IMAD.MOV.U32 R55, RZ, RZ, R119 ;  /* 0x000000ffff377224 */ /* 0x004fcc00078e0077 */
[----:B------:R-:W0:Y:S01]  /*34b0*/  MUFU.EX2 R57, R57 ;  /* 0x0000003900397308 */ /* 0x000e220000000800 */
[C---:B---3--:R-:W-:Y:S01]  /*34c0*/  FADD.FTZ R38, R34.reuse, R5 ;  /* 0x0000000522267221 */ /* 0x048fe20000010000 */
[----:B------:R-:W-:Y:S01]  /*34d0*/  F2FP.F16.F32.PACK_AB R179, R34, R53 ;  /* 0x0000003522b3723e */ /* 0x000fe200000000ff */
[--C-:B-1----:R-:W-:Y:S01]  /*34e0*/  IMAD.MOV.U32 R61, RZ, RZ, R119.reuse ;  /* 0x000000ffff3d7224 */ /* 0x102fe200078e0077 */
[----:B------:R-:W-:Y:S01]  /*34f0*/  MOV R53, R119 ;  /* 0x0000007700357202 */ /* 0x000fe20000000f00 */
[----:B------:R-:W-:-:S03]  /*3500*/  IMAD.MOV.U32 R34, RZ, RZ, R119 ;  /* 0x000000ffff227224 */ /* 0x000fc600078e0077 */
[----:B------:R-:W1:Y:S01]  /*3510*/  MUFU.EX2 R99, R99 ;  /* 0x0000006300637308 */ /* 0x000e620000000800 */
[C---:B----4-:R-:W-:Y:S01]  /*3520*/  FADD.FTZ R40, R174.reuse, R13 ;  /* 0x0000000dae287221 */ /* 0x050fe20000010000 */
[----:B------:R-:W-:Y:S01]  /*3530*/  F2FP.F16.F32.PACK_AB R174, R174, R97 ;  /* 0x00000061aeae723e */ /* 0x000fe200000000ff */
[----:B------:R-:W-:-:S05]  /*3540*/  IMAD.MOV.U32 R97, RZ, RZ, R119 ;  /* 0x000000ffff617224 */ /* 0x000fca00078e0077 */
        /* <DEDUP_REMOVED lines=8> */
[--C-:B------:R-:W-:Y:S01]  /*35d0*/  IMAD.MOV.U32 R57, RZ, RZ, R119.reuse ;  /* 0x000000ffff397224 */ /* 0x100fe200078e0077 */
[----:B0-----:R-:W-:Y:S01]  /*35e0*/  MOV R65, R119 ;  /* 0x0000007700417202 */ /* 0x001fe20000000f00 */
[----:B------:R-:W-:-:S03]  /*35f0*/  IMAD.MOV.U32 R36, RZ, RZ, R119 ;  /* 0x000000ffff247224 */ /* 0x000fc600078e0077 */
[----:B------:R-:W0:Y:S01]  /*3600*/  MUFU.EX2 R59, R59 ;  /* 0x0000003b003b7308 */ /* 0x000e220000000800 */
[C---:B----4-:R-:W-:Y:S01]  /*3610*/  FADD.FTZ R40, R168.reuse, R13 ;  /* 0x0000000da8287221 */ /* 0x050fe20000010000 */
[----:B------:R-:W-:Y:S01]  /*3620*/  F2FP.F16.F32.PACK_AB R168, R168, R99 ;  /* 0x00000063a8a8723e */ /* 0x000fe200000000ff */
[----:B------:R-:W-:-:S05]  /*3630*/  IMAD.MOV.U32 R99, RZ, RZ, R119 ;  /* 0x000000ffff637224 */ /* 0x000fca00078e0077 */
[----:B------:R2:W3:Y:S01]  /*3640*/  MUFU.EX2 R0, R63 ;  /* 0x0000003f00007308 */ /* 0x0004e20000000800 */
[----:B-1----:R-:W-:-:S07]  /*3650*/  FADD.FTZ R5, R27, R38 ;  /* 0x000000261b057221 */ /* 0x002fce0000010000 */
[----:B------:R-:W1:Y:S01]  /*3660*/  MUFU.EX2 R29, R29 ;  /* 0x0000001d001d7308 */ /* 0x000e620000000800 */
[----:B0-----:R-:W-:Y:S01]  /*3670*/  FADD.FTZ R13, R59, R40 ;  /* 0x000000283b0d7221 */ /* 0x001fe20000010000 */
[----:B--2---:R-:W-:-:S06]  /*3680*/  IMAD.MOV.U32 R63, RZ, RZ, R119 ;  /* 0x000000ffff3f7224 */ /* 0x004fcc00078e0077 */
[----:B------:R0:W2:Y:S01]  /*3690*/  MUFU.EX2 R12, R67 ;  /* 0x00000043000c7308 */ /* 0x0000a20000000800 */
[C---:B---3--:R-:W-:Y:S01]  /*36a0*/  FADD.FTZ R40, R0.reuse, R5 ;  /* 0x0000000500287221 */ /* 0x048fe20000010000 */
[----:B------:R-:W-:Y:S01]  /*36b0*/  F2FP.F16.F32.PACK_AB R175, R0, R27 ;  /* 0x0000001b00af723e */ /* 0x000fe200000000ff */
[----:B------:R-:W-:Y:S02]  /*36c0*/  IMAD.MOV.U32 R0, RZ, RZ, 0x3f800000 ;  /* 0x3f800000ff007424 */ /* 0x000fe400078e00ff */
[----:B------:R-:W-:-:S03]  /*36d0*/  IMAD.MOV.U32 R27, RZ, RZ, R119 ;  /* 0x000000ffff1b7224 */ /* 0x000fc600078e0077 */
[----:B------:R-:W3:Y:S01]  /*36e0*/  MUFU.EX2 R31, R31 ;  /* 0x0000001f001f7308 */ /* 0x000ee20000000800 */
[----:B-1----:R-:W-:Y:S01]  /*36f0*/  FADD.FTZ R11, R29, R40 ;  /* 0x000000281d0b7221 */ /* 0x002fe20000010000 */
[--C-:B0-----:R-:W-:Y:S02]  /*3700*/  IMAD.MOV.U32 R67, RZ, RZ, R119.reuse ;  /* 0x000000ffff437224 */ /* 0x101fe400078e0077 */
[----:B------:R-:W-:-:S04]  /*3710*/  IMAD.MOV.U32 R40, RZ, RZ, R119 ;  /* 0x000000ffff287224 */ /* 0x000fc800078e0077 */
[----:B------:R-:W0:Y:S01]  /*3720*/  MUFU.EX2 R24, R24 ;  /* 0x0000001800187308 */ /* 0x000e220000000800 */
[C---:B--2---:R-:W-:Y:S01]  /*3730*/  FADD.FTZ R2, R12.reuse, R11 ;  /* 0x0000000b0c027221 */ /* 0x044fe20000010000 */
[----:B------:R-:W-:Y:S02]  /*3740*/  F2FP.F16.F32.PACK_AB R169, R12, R29 ;  /* 0x0000001d0ca9723e */ /* 0x000fe400000000ff */
[----:B------:R-:W-:-:S04]  /*3750*/  MOV R29, R119 ;  /* 0x00000077001d7202 */ /* 0x000fc80000000f00 */
[----:B------:R1:W2:Y:S01]  /*3760*/  MUFU.EX2 R38, R71 ;  /* 0x0000004700267308 */ /* 0x0002a20000000800 */
[----:B---3--:R-:W-:Y:S01]  /*3770*/  FADD.FTZ R11, R31, R2 ;  /* 0x000000021f0b7221 */ /* 0x008fe20000010000 */
[C---:B0-----:R-:W-:Y:S01]  /*3780*/  FADD.FTZ R5, R24.reuse, R13 ;  /* 0x0000000d18057221 */ /* 0x041fe20000010000 */
[----:B------:R-:W-:Y:S01]  /*3790*/  F2FP.F16.F32.PACK_AB R170, R24, R59 ;  /* 0x0000003b18aa723e */ /* 0x000fe200000000ff */
[----:B------:R-:W-:Y:S01]  /*37a0*/  IMAD.MOV.U32 R24, RZ, RZ, R119 ;  /* 0x000000ffff187224 */ /* 0x000fe200078e0077 */
[-C--:B-1----:R-:W-:Y:S02]  /*37b0*/  MOV R71, R119.reuse ;  /* 0x0000007700477202 */ /* 0x082fe40000000f00 */
[----:B------:R-:W-:Y:S01]  /*37c0*/  MOV R59, R119 ;  /* 0x00000077003b7202 */ /* 0x000fe20000000f00 */
[C---:B--2---:R-:W-:Y:S01]  /*37d0*/  FADD.FTZ R2, R38.reuse, R11 ;  /* 0x0000000b26027221 */ /* 0x044fe20000010000 */
[----:B------:R-:W-:Y:S01]  /*37e0*/  F2FP.F16.F32.PACK_AB R171, R38, R31 ;  /* 0x0000001f26ab723e */ /* 0x000fe200000000ff */
[----:B------:R-:W-:Y:S01]  /*37f0*/  IMAD.MOV.U32 R11, RZ, RZ, 0x3f800000 ;  /* 0x3f800000ff0b7424 */ /* 0x000fe200078e00ff */
[----:B------:R-:W-:Y:S01]  /*3800*/  MOV R38, R119 ;  /* 0x0000007700267202 */ /* 0x000fe20000000f00 */
[----:B------:R-:W-:Y:S01]  /*3810*/  IMAD.MOV.U32 R31, RZ, RZ, R119 ;  /* 0x000000ffff1f7224 */ /* 0x000fe200078e0077 */
[----:B------:R-:W-:Y:S06]  /*3820*/  @!P1 BRA `(.L_x_3308) ;  /* 0x0000002400fc9947 */ /* 0x000fec0003800000 */
[----:B------:R-:W-:Y:S01]  /*3830*/  R2UR UR4, R120 ;  /* 0x00000000780472ca */ /* 0x000fe200000e0000 */
[----:B------:R-:W-:Y:S01]  /*3840*/  IMAD.MOV.U32 R12, RZ, RZ, R3 ;  /* 0x000000ffff0c7224 */ /* 0x000fe200078e0003 */
[----:B------:R-:W-:Y:S01]  /*3850*/  MOV R13, R10 ;  /* 0x0000000a000d7202 */ /* 0x000fe20000000f00 */
[----:B------:R-:W-:Y:S01]  /*3860*/  IMAD.MOV.U32 R0, RZ, RZ, 0x3f800000 ;  /* 0x3f800000ff007424 */ /* 0x000fe200078e00ff */
        /* <DEDUP_REMOVED lines=47> */
[----:B------:R-:W-:Y:S01]  /*3b60*/  CS2R R24, SRZ ;  /* 0x0000000000187805 */ /* 0x000fe2000001ff00 */
[----:B------:R-:W-:Y:S01]  /*3b70*/  UIADD3 UR4, UR4, -0x2, URZ ;  /* 0xfffffffe04047890 */ /* 0x000fe2000fffe03f */
[----:B------:R-:W-:Y:S01]  /*3b80*/  UMOV UR5, UR39 ;  /* 0x0000002700057c82 */ /* 0x000fe20008000000 */
[----:B------:R-:W-:Y:S01]  /*3b90*/  UMOV UR6, UR38 ;  /* 0x0000002600067c82 */ /* 0x000fe20008000000 */
[----:B------:R-:W-:-:S09]  /*3ba0*/  ULDC UR7, c[0x0][0x9d8] ;  /* 0x0002760000077ab9 */ /* 0x000fd20000000800 */
.L_x_3319:
[----:B------:R-:W-:-:S04]  /*3bb0*/  UISETP.NE.AND UP0, UPT, UR6, 0x1, UPT ;  /* 0x000000010600788c */ /* 0x000fc8000bf05270 */
[----:B------:R-:W-:-:S04]  /*3bc0*/  USEL UR39, URZ, 0x1, UP0 ;  /* 0x000000013f277887 */ /* 0x000fc80008000000 */
[----:B------:R-:W-:Y:S01]  /*3bd0*/  ULOP3.LUT UR39, UR5, UR39, URZ, 0x3c, !UPT ;  /* 0x0000002705277292 */ /* 0x000fe2000f8e3c3f */
[----:B------:R-:W-:Y:S11]  /*3be0*/  @!P0 BRA `(.L_x_3309) ;  /* 0x0000000000048947 */ /* 0x000ff60003800000 */
[----:B------:R-:W-:Y:S01]  /*3bf0*/  BPT.TRAP 0x1 ;  /* 0x000000040000795c */ /* 0x000fe20000300000 */
.L_x_3309:
[----:B------:R-:W0:Y:S01]  /*3c00*/  S2UR UR42, SR_CgaCtaId ;  /* 0x00000000002a79c3 */ /* 0x000e220000008800 */
[----:B------:R-:W-:Y:S01]  /*3c10*/  UIADD3 UR38, UR6, 0x1, URZ ;  /* 0x0000000106267890 */ /* 0x000fe2000fffe03f */
[----:B------:R-:W-:Y:S01]  /*3c20*/  MOV R3, UR39 ;  /* 0x0000002700037c02 */ /* 0x000fe20008000f00 */
[----:B------:R-:W-:Y:S02]  /*3c30*/  UMOV UR8, 0x400 ;  /* 0x0000040000087882 */ /* 0x000fe40000000000 */
[----:B------:R-:W-:Y:S01]  /*3c40*/  UISETP.NE.AND UP0, UPT, UR38, 0x2, UPT ;  /* 0x000000022600788c */ /* 0x000fe2000bf05270 */
[----:B------:R-:W-:-:S03]  /*3c50*/  SHF.L.U32 R3, R3, 0x1f, RZ ;  /* 0x0000001f03037819 */ /* 0x000fc600000006ff */
[----:B------:R-:W-:Y:S02]  /*3c60*/  USEL UR38, UR38, URZ, UP0 ;  /* 0x0000003f26267287 */ /* 0x000fe40008000000 */
[----:B0-----:R-:W-:-:S04]  /*3c70*/  ULEA UR8, UR42, UR8, 0x18 ;  /* 0x000000082a087291 */ /* 0x001fc8000f8ec03f */
[----:B------:R-:W-:-:S09]  /*3c80*/  ULEA UR9, UR38, UR8, 0x3 ;  /* 0x0000000826097291 */ /* 0x000fd2000f8e183f */
[----:B------:R0:W1:Y:S01]  /*3c90*/  SYNCS.PHASECHK.TRANS64.TRYWAIT P1, [UR9+0x30830], R3 ;  /* 0x03083003ff0075a7 */ /* 0x0000620008020149 */
[----:B------:R-:W-:Y:S05]  /*3ca0*/  @!P0 BRA `(.L_x_3310) ;  /* 0x0000000000048947 */ /* 0x000fea0003800000 */
[----:B------:R-:W-:Y:S01]  /*3cb0*/  BPT.TRAP 0x1 ;  /* 0x000000040000795c */ /* 0x000fe20000300000 */
.L_x_3310:
[----:B-1----:R-:W-:Y:S05]  /*3cc0*/  @P1 BRA `(.L_x_3311) ;  /* 0x0000000000081947 */ /* 0x002fea0003800000 */
[----:B------:R-:W1:Y:S02]  /*3cd0*/  SYNCS.PHASECHK.TRANS64.TRYWAIT P1, [UR9+0x30830], R3 ;  /* 0x03083003ff0075a7 */ /* 0x000e640008020149 */
[----:B-1----:R-:W-:Y:S05]  /*3ce0*/  @!P1 BRA `(.L_x_3312) ;  /* 0x0000008400f09947 */ /* 0x002fea0003800000 */
.L_x_3311:
[----:B------:R-:W-:Y:S01]  /*3cf0*/  R2UR UR32, R8 ;  /* 0x00000000082072ca */ /* 0x000fe200000e0000 */
[----:B------:R-:W-:Y:S01]  /*3d00*/  UIMAD UR10, UR38, 0x900, UR11 ;  /* 0x00000900260a78a4 */ /* 0x000fe2000f8e020b */
        /* <DEDUP_REMOVED lines=13> */
[----:B------:R-:W-:Y:S01]  /*3de0*/  HGMMA.64x96x16.F32 R120, gdesc[UR32], RZ, !UPT, gsb0 ;  /* 0x01600000207879f0 */ /* 0x000fe2000c0008ff */
        /* <DEDUP_REMOVED lines=103> */
[----:B------:R-:W-:Y:S01]  /*4460*/  HGMMA.64x96x16.F32 R120, gdesc[UR32], R120, gsb0 ;  /* 0x01600000207879f0 */ /* 0x000fe20008000878 */
[----:B------:R-:W-:Y:S01]  /*4470*/  UIADD3 UR34, UR10, 0x4, URZ ;  /* 0x000000040a227890 */ /* 0x000fe2000fffe03f */
[----:B------:R-:W-:Y:S01]  /*4480*/  UMOV UR32, UR56 ;  /* 0x0000003800207c82 */ /* 0x000fe20008000000 */
[----:B------:R-:W-:Y:S01]  /*4490*/  UMOV UR33, UR57 ;  /* 0x0000003900217c82 */ /* 0x000fe20008000000 */
[----:B------:R-:W-:Y:S01]  /*44a0*/  UMOV UR35, 0x40000040 ;  /* 0x4000004000237882 */ /* 0x000fe20000000000 */
[----:B------:R-:W-:Y:S02]  /*44b0*/  WARPGROUP.DEPBAR.LE gsb0, 0x0 ;  /* 0x00008000000079c5 */ /* 0x000fe40000010000 */
        /* <DEDUP_REMOVED lines=48> */
.L_x_3313:
[----:B------:R-:W-:Y:S01]  /*47c0*/  ULEA UR10, UR6, UR8, 0x3 ;  /* 0x00000008060a7291 */ /* 0x000fe2000f8e183f */
[----:B------:R-:W-:-:S05]  /*47d0*/  IMAD.U32 R0, RZ, RZ, UR5 ;  /* 0x00000005ff007e24 */ /* 0x000fca000f8e00ff */
[----:B------:R-:W-:-:S04]  /*47e0*/  SHF.L.U32 R0, R0, 0x1f, RZ ;  /* 0x0000001f00007819 */ /* 0x000fc800000006ff */
[----:B------:R2:W3:Y:S01]  /*47f0*/  SYNCS.PHASECHK.TRANS64.TRYWAIT P1, [UR10+0x30850], R0 ;  /* 0x03085000ff0075a7 */ /* 0x0004e2000802014a */
[----:B------:R-:W-:Y:S05]  /*4800*/  @!P0 BRA `(.L_x_3314) ;  /* 0x0000000000048947 */ /* 0x000fea0003800000 */
[----:B------:R-:W-:Y:S01]  /*4810*/  BPT.TRAP 0x1 ;  /* 0x000000040000795c */ /* 0x000fe20000300000 */
.L_x_3314:
[----:B---3--:R-:W-:Y:S05]  /*4820*/  @P1 BRA `(.L_x_3315) ;  /* 0x0000000000081947 */ /* 0x008fea0003800000 */
[----:B------:R-:W3:Y:S02]  /*4830*/  SYNCS.PHASECHK.TRANS64.TRYWAIT P1, [UR10+0x30850], R0 ;  /* 0x03085000ff0075a7 */ /* 0x000ee4000802014a */
[----:B---3--:R-:W-:Y:S05]  /*4840*/  @!P1 BRA `(.L_x_3316) ;  /* 0x0000007c00309947 */ /* 0x008fea0003800000 */
.L_x_3315:
[----:B------:R-:W-:Y:S01]  /*4850*/  UIADD3 UR8, UR8, 0x400, URZ ;  /* 0x0000040008087890 */ /* 0x000fe2000fffe03f */
[----:B------:R-:W-:Y:S01]  /*4860*/  WARPGROUP.ARRIVE ;  /* 0x00000000000079c5 */ /* 0x000fe20000000000 */
[----:B------:R-:W-:Y:S02]  /*4870*/  UMOV UR15, 0x40000040 ;  /* 0x40000040000f7882 */ /* 0x000fe40000000000 */
[----:B------:R-:W-:-:S04]  /*4880*/  USHF.R.U32.HI UR8, URZ, 0x4, UR8 ;  /* 0x000000043f087899 */ /* 0x000fc80008011608 */
[----:B------:R-:W-:-:S04]  /*4890*/  ULOP3.LUT UR8, UR8, 0x3fff, URZ, 0xc0, !UPT ;  /* 0x00003fff08087892 */ /* 0x000fc8000f8ec03f */
[----:B------:R-:W-:-:S04]  /*48a0*/  ULOP3.LUT UR5, UR8, 0x3000000, URZ, 0xfc, !UPT ;  /* 0x0300000008057892 */ /* 0x000fc8000f8efc3f */
[----:B------:R-:W-:-:S07]  /*48b0*/  UIMAD UR5, UR6, 0x900, UR5 ;  /* 0x00000900060578a4 */ /* 0x000fce000f8e0205 */
[----:B------:R-:W-:Y:S02]  /*48c0*/  UMOV UR14, UR5 ;  /* 0x00000005000e7c82 */ /* 0x000fe40008000000 */
[----:B------:R-:W-:Y:S01]  /*48d0*/  HGMMA.64x192x16.F32 R24, R188, gdesc[UR12].tnspB, R24, gsb0 ;  /* 0x42e0000cbc187df0 */ /* 0x000fe20008000818 */
[----:B------:R-:W-:Y:S01]  /*48e0*/  UIADD3 UR14, UR5, 0x80, URZ ;  /* 0x00000080050e7890 */ /* 0x000fe2000fffe03f */
[----:B------:R-:W-:Y:S01]  /*48f0*/  UMOV UR15, 0x40000040 ;  /* 0x40000040000f7882 */ /* 0x000fe20000000000 */
[----:B------:R-:W-:Y:S02]  /*4900*/  WARPGROUP.DEPBAR.LE gsb0, 0x0 ;  /* 0x00008000000079c5 */ /* 0x000fe40000010000 */
[----:B------:R-:W-:-:S15]  /*4910*/  WARPGROUP.ARRIVE ;  /* 0x00000000000079c5 */ /* 0x000fde0000000000 */
        /* <DEDUP_REMOVED lines=20> */
[----:B------:R-:W-:Y:S03]  /*4a60*/  HGMMA.64x192x16.F32 R24, R168, gdesc[UR12].tnspB, R24, gsb0 ;  /* 0x42e0000ca8187df0 */ /* 0x000fe60008000818 */
[----:B------:R-:W-:Y:S02]  /*4a70*/  WARPGROUP.DEPBAR.LE gsb0, 0x0 ;  /* 0x00008000000079c5 */ /* 0x000fe40000010000 */
[----:B------:R-:W-:Y:S05]  /*4a80*/  @!P0 BRA `(.L_x_3317) ;  /* 0x0000000000048947 */ /* 0x000fea0003800000 */
[----:B------:R-:W-:Y:S01]  /*4a90*/  BPT.TRAP 0x1 ;  /* 0x000000040000795c */ /* 0x000fe20000300000 */
.L_x_3317:
        /* <DEDUP_REMOVED lines=55> */
[----:B--2---:R-:W-:Y:S01]  /*4e10*/  FMNMX.FTZ R0, R173, R0, !PT ;  /* 0x00000000ad007209 */ /* 0x004fe20007810000 */
[----:B------:R-:W-:Y:S01]  /*4e20*/  FMUL.FTZ R221, R164, UR7 ;  /* 0x00000007a4dd7c20 */ /* 0x000fe20008410000 */
[----:B------:R-:W-:Y:S01]  /*4e30*/  FMUL.FTZ R223, R165, UR7 ;  /* 0x00000007a5df7c20 */ /* 0x000fe20008410000 */
[----:B------:R-:W-:Y:S01]  /*4e40*/  FMUL.FTZ R163, R166, UR7 ;  /* 0x00000007a6a37c20 */ /* 0x000fe20008410000 */
[----:B------:R-:W-:Y:S01]  /*4e50*/  FMUL.FTZ R165, R167, UR7 ;  /* 0x00000007a7a57c20 */ /* 0x000fe20008410000 */
[----:B------:R-:W-:-:S02]  /*4e60*/  UIADD3 UR9, UR9, 0x30840, URZ ;  /* 0x0003084009097890 */ /* 0x000fc4000fffe03f */
[----:B------:R-:W2:Y:S01]  /*4e70*/  MUFU.TANH R121, R121 ;  /* 0x0000007900797308 */ /* 0x000ea20000002400 */
[----:B-1----:R-:W-:Y:S01]  /*4e80*/  FMNMX.FTZ R0, R175, R0, !PT ;  /* 0x00000000af007209 */ /* 0x002fe20007810000 */
[----:B------:R-:W-:-:S06]  /*4e90*/  UPRMT UR9, UR42, 0x654, UR9 ;  /* 0x000006542a097896 */ /* 0x000fcc0008000009 */
[----:B------:R-:W1:Y:S01]  /*4ea0*/  MUFU.TANH R177, R177 ;  /* 0x000000b100b17308 */ /* 0x000e620000002400 */
[----:B0-----:R-:W-:Y:S02]  /*4eb0*/  FMNMX.FTZ R4, R21, R4, !PT ;  /* 0x0000000415047209 */ /* 0x001fe40007810000 */
[----:B------:R-:W-:Y:S05]  /*4ec0*/  SYNCS.ARRIVE.TRANS64.RED.A1T0 RZ, [UR9], RZ ;  /* 0x000000ffffff79a7 */ /* 0x000fea0008100409 */
        /* <DEDUP_REMOVED lines=77> */
[----:B0-----:R-:W-:-:S05]  /*53a0*/  FMNMX.FTZ R0, R223, R0, !PT ;  /* 0x00000000df007209 */ /* 0x001fca0007810000 */
[----:B------:R-:W0:Y:S01]  /*53b0*/  SHFL.BFLY PT, R3, R0, 0x2, 0x1f ;  /* 0x0c401f0000037f89 */ /* 0x000e2200000e0000 */
[----:B--2---:R-:W-:-:S04]  /*53c0*/  FMNMX.FTZ R4, R163, R4, !PT ;  /* 0x00000004a3047209 */ /* 0x004fc80007810000 */
[----:B-1----:R-:W-:-:S05]  /*53d0*/  FMNMX.FTZ R11, R165, R4, !PT ;  /* 0x00000004a50b7209 */ /* 0x002fca0007810000 */
[----:B------:R-:W1:Y:S01]  /*53e0*/  SHFL.BFLY PT, R4, R11, 0x2, 0x1f ;  /* 0x0c401f000b047f89 */ /* 0x000e6200000e0000 */
[----:B0-----:R-:W-:-:S05]  /*53f0*/  FMNMX.FTZ R20, R0, R3, !PT ;  /* 0x0000000300147209 */ /* 0x001fca0007810000 */
[----:B------:R-:W0:Y:S01]  /*5400*/  SHFL.BFLY PT, R3, R20, 0x1, 0x1f ;  /* 0x0c201f0014037f89 */ /* 0x000e2200000e0000 */
[----:B-1----:R-:W-:Y:S02]  /*5410*/  FMNMX.FTZ R120, R11, R4, !PT ;  /* 0x000000040b787209 */ /* 0x002fe40007810000 */
[----:B------:R-:W1:Y:S03]  /*5420*/  LDC R4, c[0x0][0x988] ;  /* 0x00026200ff047b82 */ /* 0x000e660000000800 */
[----:B------:R-:W2:Y:S01]  /*5430*/  SHFL.BFLY PT, R167, R120, 0x1, 0x1f ;  /* 0x0c201f0078a77f89 */ /* 0x000ea200000e0000 */
[----:B0-----:R-:W-:Y:S02]  /*5440*/  FMNMX.FTZ R3, R20, R3, !PT ;  /* 0x0000000314037209 */ /* 0x001fe40007810000 */
[----:B--2---:R-:W-:-:S03]  /*5450*/  FMNMX.FTZ R10, R120, R167, !PT ;  /* 0x000000a7780a7209 */ /* 0x004fc60007810000 */
[C---:B------:R-:W-:Y:S01]  /*5460*/  FADD.FTZ R167, -R3.reuse, R12 ;  /* 0x0000000c03a77221 */ /* 0x040fe20000010100 */
[----:B-1----:R-:W-:-:S03]  /*5470*/  FMUL.FTZ R12, R3, R4 ;  /* 0x00000004030c7220 */ /* 0x002fc60000410000 */
[-C--:B------:R-:W-:Y:S01]  /*5480*/  FMUL.FTZ R167, R167, R4.reuse ;  /* 0x00000004a7a77220 */ /* 0x080fe20000410000 */
[C---:B------:R-:W-:Y:S01]  /*5490*/  FADD.FTZ R13, -R10.reuse, R13 ;  /* 0x0000000d0a0d7221 */ /* 0x040fe20000010100 */
[-CC-:B------:R-:W-:Y:S01]  /*54a0*/  FFMA.FTZ R175, R175, R4.reuse, -R12.reuse ;  /* 0x00000004afaf7223 */ /* 0x180fe2000001080c */
[-CC-:B------:R-:W-:Y:S01]  /*54b0*/  FFMA.FTZ R188, R169, R4.reuse, -R12.reuse ;  /* 0x00000004a9bc7223 */ /* 0x180fe2000001080c */
[----:B------:R-:W-:Y:S01]  /*54c0*/  MUFU.EX2 R11, R167 ;  /* 0x000000a7000b7308 */ /* 0x000fe20000000800 */
[-C--:B------:R-:W-:Y:S01]  /*54d0*/  FMUL.FTZ R0, R13, R4.reuse ;  /* 0x000000040d007220 */ /* 0x080fe20000410000 */
        /* <DEDUP_REMOVED lines=15> */
[-CC-:B0-----:R-:W-:Y:S01]  /*55d0*/  FFMA.FTZ R175, R191, R4.reuse, -R12.reuse ;  /* 0x00000004bfaf7223 */ /* 0x181fe2000001080c */
        /* <DEDUP_REMOVED lines=8> */
[----:B------:R-:W0:Y:S03]  /*5660*/  MUFU.EX2 R188, R188 ;  /* 0x000000bc00bc7308 */ /* 0x000e260000000800 */
        /* <DEDUP_REMOVED lines=14> */
[----:B0-----:R-:W-:Y:S01]  /*5750*/  FFMA.FTZ R130, R11, R5, R188 ;  /* 0x000000050b827223 */ /* 0x001fe200000100bc */
[-CC-:B------:R-:W-:Y:S01]  /*5760*/  FFMA.FTZ R15, R139, R4.reuse, -R12.reuse ;  /* 0x000000048b0f7223 */ /* 0x180fe2000001080c */
[-CC-:B------:R-:W-:Y:S01]  /*5770*/  FFMA.FTZ R128, R141, R4.reuse, -R12.reuse ;  /* 0x000000048d807223 */ /* 0x180fe2000001080c */
[-CC-:B------:R-:W-:Y:S01]  /*5780*/  FFMA.FTZ R21, R143, R4.reuse, -R12.reuse ;  /* 0x000000048f157223 */ /* 0x180fe2000001080c */
[-CC-:B------:R-:W-:Y:S01]  /*5790*/  FFMA.FTZ R153, R153, R4.reuse, -R12.reuse ;  /* 0x0000000499997223 */ /* 0x180fe2000001080c */
[-CC-:B------:R-:W-:Y:S01]  /*57a0*/  FFMA.FTZ R155, R155, R4.reuse, -R12.reuse ;  /* 0x000000049b9b7223 */ /* 0x180fe2000001080c */
[-CC-:B------:R-:W-:Y:S01]  /*57b0*/  FFMA.FTZ R159, R159, R4.reuse, -R12.reuse ;  /* 0x000000049f9f7223 */ /* 0x180fe2000001080c */
[----:B------:R-:W0:Y:S01]  /*57c0*/  MUFU.EX2 R13, R13 ;  /* 0x0000000d000d7308 */ /* 0x000e220000000800 */
[----:B------:R-:W-:-:S07]  /*57d0*/  FFMA.FTZ R163, R163, R4, -R12 ;  /* 0x00000004a3a37223 */ /* 0x000fce000001080c */
[----:B------:R-:W2:Y:S01]  /*57e0*/  MUFU.EX2 R14, R14 ;  /* 0x0000000e000e7308 */ /* 0x000ea20000000800 */
[----:B-1----:R-:W-:-:S07]  /*57f0*/  FFMA.FTZ R5, R0, R2, R189 ;  /* 0x0000000200057223 */ /* 0x002fce00000100bd */
[----:B------:R-:W1:Y:S01]  /*5800*/  MUFU.EX2 R190, R190 ;  /* 0x000000be00be7308 */ /* 0x000e620000000800 */
[----:B0-----:R-:W-:Y:S01]  /*5810*/  FADD.FTZ R121, R13, R130 ;  /* 0x000000820d797221 */ /* 0x001fe20000010000 */
[----:B------:R-:W-:-:S06]  /*5820*/  FFMA.FTZ R130, R145, R4, -R12 ;  /* 0x0000000491827223 */ /* 0x000fcc000001080c */
[----:B------:R-:W0:Y:S01]  /*5830*/  MUFU.EX2 R191, R191 ;  /* 0x000000bf00bf7308 */ /* 0x000e220000000800 */
[----:B--2---:R-:W-:-:S07]  /*5840*/  FADD.FTZ R2, R14, R5 ;  /* 0x000000050e027221 */ /* 0x004fce0000010000 */
[----:B------:R-:W2:Y:S01]  /*5850*/  MUFU.EX2 R20, R20 ;  /* 0x0000001400147308 */ /* 0x000ea20000000800 */
[----:B-1----:R-:W-:Y:S01]  /*5860*/  FADD.FTZ R132, R190, R121 ;  /* 0x00000079be847221 */ /* 0x002fe20000010000 */
[----:B------:R-:W-:-:S03]  /*5870*/  FFMA.FTZ R121, R147, R4, -R12 ;  /* 0x0000000493797223 */ /* 0x000fc6000001080c */
        /* <DEDUP_REMOVED lines=11> */
[----:B------:R-:W-:-:S06]  /*5930*/  FFMA.FTZ R132, R149, R4, -R12 ;  /* 0x0000000495847223 */ /* 0x000fcc000001080c */
[----:B------:R-:W2:Y:S01]  /*5940*/  MUFU.EX2 R187, R187 ;  /* 0x000000bb00bb7308 */ /* 0x000ea20000000800 */
[----:B-1----:R-:W-:-:S07]  /*5950*/  FADD.FTZ R2, R120, R5 ;  /* 0x0000000578027221 */ /* 0x002fce0000010000 */
[----:B------:R-:W1:Y:S01]  /*5960*/  MUFU.EX2 R171, R171 ;  /* 0x000000ab00ab7308 */ /* 0x000e620000000800 */
[----:B0-----:R-:W-:Y:S01]  /*5970*/  FADD.FTZ R134, R186, R123 ;  /* 0x0000007bba867221 */ /* 0x001fe20000010000 */
[-CC-:B------:R-:W-:Y:S01]  /*5980*/  FFMA.FTZ R123, R151, R4.reuse, -R12.reuse ;  /* 0x00000004977b7223 */ /* 0x180fe2000001080c */
[----:B------:R-:W-:-:S05]  /*5990*/  FFMA.FTZ R12, R165, R4, -R12 ;  /* 0x00000004a50c7223 */ /* 0x000fca000001080c */
        /* <DEDUP_REMOVED lines=70> */
.L_x_3318:
[----:B------:R-:W-:Y:S01]  /*5e00*/  UIADD3 UR10, UR10, 0x30860, URZ ;  /* 0x000308600a0a7890 */ /* 0x000fe2000fffe03f */
[----:B------:R-:W-:Y:S01]  /*5e10*/  ISETP.LT.AND P1, PT, RZ, UR4, PT ;  /* 0x00000004ff007c0c */ /* 0x000fe2000bf21270 */
[----:B------:R-:W-:Y:S01]  /*5e20*/  UIADD3 UR4, UR4, -0x1, URZ ;  /* 0xffffffff04047890 */ /* 0x000fe2000fffe03f */
[----:B------:R-:W-:Y:S01]  /*5e30*/  F2FP.F16.F32.PACK_AB R186, R171, R186 ;  /* 0x000000baabba723e */ /* 0x000fe200000000ff */
[----:B------:R-:W-:Y:S01]  /*5e40*/  UPRMT UR10, UR42, 0x654, UR10 ;  /* 0x000006542a0a7896 */ /* 0x000fe2000800000a */
[----:B------:R-:W-:Y:S01]  /*5e50*/  F2FP.F16.F32.PACK_AB R188, R13, R188 ;  /* 0x000000bc0dbc723e */ /* 0x000fe200000000ff */
[----:B------:R-:W-:Y:S01]  /*5e60*/  UMOV UR5, UR39 ;  /* 0x0000002700057c82 */ /* 0x000fe20008000000 */
[----:B------:R-:W-:Y:S01]  /*5e70*/  UMOV UR6, UR38 ;  /* 0x0000002600067c82 */ /* 0x000fe20008000000 */
[----:B------:R-:W-:Y:S01]  /*5e80*/  F2FP.F16.F32.PACK_AB R184, R169, R184 ;  /* 0x000000b8a9b8723e */ /* 0x000fe200000000ff */
[----:B------:R-:W-:Y:S01]  /*5e90*/  IMAD.MOV.U32 R13, RZ, RZ, R10 ;  /* 0x000000ffff0d7224 */ /* 0x000fe200078e000a */
[----:B------:R-:W-:-:S02]  /*5ea0*/  F2FP.F16.F32.PACK_AB R180, R173, R180 ;  /* 0x000000b4adb4723e */ /* 0x000fc400000000ff */
[----:B------:R-:W-:Y:S01]  /*5eb0*/  F2FP.F16.F32.PACK_AB R182, R175, R182 ;  /* 0x000000b6afb6723e */ /* 0x000fe200000000ff */
[----:B------:R-:W-:Y:S01]  /*5ec0*/  SYNCS.ARRIVE.TRANS64.RED.A1T0 RZ, [UR10], RZ ;  /* 0x000000ffffff79a7 */ /* 0x000fe2000810040a */
        /* <DEDUP_REMOVED lines=19> */
[----:B------:R-:W-:Y:S01]  /*6000*/  MOV R12, R3 ;  /* 0x00000003000c7202 */ /* 0x000fe20000000f00 */
[----:B------:R-:W-:Y:S06]  /*6010*/  @P1 BRA `(.L_x_3319) ;  /* 0xffffffd800e41947 */ /* 0x000fec000383ffff */
.L_x_3308:
        /* <DEDUP_REMOVED lines=99> */
.L_x_3320:
[----:B------:R-:W0:Y:S01]  /*6650*/  S2UR UR13, SR_CgaCtaId ;  /* 0x00000000000d79c3 */ /* 0x000e220000008800 */
[----:B------:R-:W-:Y:S01]  /*6660*/  UMOV UR4, 0x400 ;  /* 0x0000040000047882 */ /* 0x000fe20000000000 */
[----:B------:R-:W-:-:S05]  /*6670*/  IMAD.U32 R0, RZ, RZ, UR39 ;  /* 0x00000027ff007e24 */ /* 0x000fca000f8e00ff */
[----:B------:R-:W-:Y:S01]  /*6680*/  SHF.L.U32 R0, R0, 0x1f, RZ ;  /* 0x0000001f00007819 */ /* 0x000fe200000006ff */
[----:B0-----:R-:W-:-:S04]  /*6690*/  ULEA UR4, UR13, UR4, 0x18 ;  /* 0x000000040d047291 */ /* 0x001fc8000f8ec03f */
[----:B------:R-:W-:-:S09]  /*66a0*/  ULEA UR10, UR38, UR4, 0x3 ;  /* 0x00000004260a7291 */ /* 0x000fd2000f8e183f */
[----:B------:R0:W1:Y:S01]  /*66b0*/  SYNCS.PHASECHK.TRANS64.TRYWAIT P1, [UR10+0x30850], R0 ;  /* 0x03085000ff0075a7 */ /* 0x000062000802014a */
[----:B------:R-:W-:Y:S05]  /*66c0*/  @!P0 BRA `(.L_x_3321) ;  /* 0x0000000000048947 */ /* 0x000fea0003800000 */
[----:B------:R-:W-:Y:S01]  /*66d0*/  BPT.TRAP 0x1 ;  /* 0x000000040000795c */ /* 0x000fe20000300000 */
.L_x_3321:
[----:B-1----:R-:W-:Y:S05]  /*66e0*/  @P1 BRA `(.L_x_3322) ;  /* 0x0000000000081947 */ /* 0x002fea0003800000 */
[----:B------:R-:W1:Y:S02]  /*66f0*/  SYNCS.PHASECHK.TRANS64.TRYWAIT P1, [UR10+0x30850], R0 ;  /* 0x03085000ff0075a7 */ /* 0x000e64000802014a */
[----:B-1----:R-:W-:Y:S05]  /*6700*/  @!P1 BRA `(.L_x_3323) ;  /* 0x0000005c00989947 */ /* 0x002fea0003800000 */
.L_x_3322:
[----:B------:R-:W-:Y:S01]  /*6710*/  UIADD3 UR5, UR4, 0x400, URZ ;  /* 0x0000040004057890 */ /* 0x000fe2000fffe03f */
[----:B------:R-:W-:Y:S01]  /*6720*/  WARPGROUP.ARRIVE ;  /* 0x00000000000079c5 */ /* 0x000fe20000000000 */
[----:B------:R-:W-:Y:S01]  /*6730*/  UMOV UR7, 0x40000040 ;  /* 0x4000004000077882 */ /* 0x000fe20000000000 */
[----:B------:R-:W-:Y:S01]  /*6740*/  UMOV UR15, 0x40000040 ;  /* 0x40000040000f7882 */ /* 0x000fe20000000000 */
[----:B------:R-:W-:Y:S01]  /*6750*/  USHF.R.U32.HI UR5, URZ, 0x4, UR5 ;  /* 0x000000043f057899 */ /* 0x000fe20008011605 */
[----:B01----:R-:W0:Y:S01]  /*6760*/  SHFL.BFLY PT, R0, R5, 0x2, 0x1f ;  /* 0x0c401f0005007f89 */ /* 0x003e2200000e0000 */
[----:B------:R-:W-:Y:S02]  /*6770*/  CS2R R20, SRZ ;  /* 0x0000000000147805 */ /* 0x000fe4000001ff00 */
[----:B------:R-:W-:Y:S01]  /*6780*/  ULOP3.LUT UR5, UR5, 0x3fff, URZ, 0xc0, !UPT ;  /* 0x00003fff05057892 */ /* 0x000fe2000f8ec03f */
[----:B------:R-:W1:Y:S03]  /*6790*/  SHFL.BFLY PT, R7, R2, 0x2, 0x1f ;  /* 0x0c401f0002077f89 */ /* 0x000e6600000e0000 */
[----:B------:R-:W-:-:S04]  /*67a0*/  ULOP3.LUT UR5, UR5, 0x3000000, URZ, 0xfc, !UPT ;  /* 0x0300000005057892 */ /* 0x000fc8000f8efc3f */
[----:B------:R-:W-:-:S04]  /*67b0*/  UIMAD UR6, UR38, 0x900, UR5 ;  /* 0x00000900260678a4 */ /* 0x000fc8000f8e0205 */
[----:B------:R-:W-:-:S05]  /*67c0*/  UIADD3 UR8, UR6, 0x80, URZ ;  /* 0x0000008006087890 */ /* 0x000fca000fffe03f */
[----:B------:R-:W-:Y:S01]  /*67d0*/  HGMMA.64x192x16.F32 R24, R188, gdesc[UR4].tnspB, R24, gsb0 ;  /* 0x42e00004bc187df0 */ /* 0x000fe20008000818 */
[----:B------:R-:W-:Y:S01]  /*67e0*/  UMOV UR7, 0x40000040 ;  /* 0x4000004000077882 */ /* 0x000fe20000000000 */
[----:B------:R-:W-:Y:S01]  /*67f0*/  UMOV UR14, UR8 ;  /* 0x00000008000e7c82 */ /* 0x000fe20008000000 */
[----:B------:R-:W-:Y:S01]  /*6800*/  UIADD3 UR8, UR6, 0x100, URZ ;  /* 0x0000010006087890 */ /* 0x000fe2000fffe03f */
[----:B0-----:R-:W-:Y:S01]  /*6810*/  FADD.FTZ R0, R0, R5 ;  /* 0x0000000500007221 */ /* 0x001fe20000010000 */
[----:B-1----:R-:W-:Y:S01]  /*6820*/  FADD.FTZ R6, R7, R2 ;  /* 0x0000000207067221 */ /* 0x002fe20000010000 */
[----:B------:R-:W-:-:S03]  /*6830*/  IMAD.MOV.U32 R2, RZ, RZ, -0x800000 ;  /* 0xff800000ff027424 */ /* 0x000fc600078e00ff */
[----:B------:R-:W0:Y:S04]  /*6840*/  SHFL.BFLY PT, R7, R0, 0x1, 0x1f ;  /* 0x0c201f0000077f89 */ /* 0x000e2800000e0000 */
[----:B------:R-:W1:Y:S01]  /*6850*/  SHFL.BFLY PT, R9, R6, 0x1, 0x1f ;  /* 0x0c201f0006097f89 */ /* 0x000e6200000e0000 */
[----:B0-----:R-:W-:Y:S01]  /*6860*/  FADD.FTZ R8, R0, R7 ;  /* 0x0000000700087221 */ /* 0x001fe20000010000 */
[----:B------:R-:W-:Y:S01]  /*6870*/  MOV R0, 0xff800000 ;  /* 0xff80000000007802 */ /* 0x000fe20000000f00 */
[----:B-1----:R-:W-:-:S03]  /*6880*/  FADD.FTZ R9, R6, R9 ;  /* 0x0000000906097221 */ /* 0x002fc60000010000 */
[----:B------:R-:W-:Y:S02]  /*6890*/  FSETP.NE.FTZ.AND P1, PT, R8, RZ, PT ;  /* 0x000000ff0800720b */ /* 0x000fe40003f35000 */
[----:B------:R-:W-:-:S11]  /*68a0*/  FSETP.NE.FTZ.AND P2, PT, R9, RZ, PT ;  /* 0x000000ff0900720b */ /* 0x000fd60003f55000 */
[----:B------:R-:W0:Y:S01]  /*68b0*/  @P1 MUFU.LG2 R7, R8 ;  /* 0x0000000800071308 */ /* 0x000e220000000c00 */
[C---:B------:R-:W-:Y:S01]  /*68c0*/  @P1 FMUL.FTZ R6, R4.reuse, 0.69314718246459960938 ;  /* 0x3f31721804061820 */ /* 0x040fe20000410000 */
[----:B------:R-:W-:-:S06]  /*68d0*/  @P2 FMUL.FTZ R4, R4, 0.69314718246459960938 ;  /* 0x3f31721804042820 */ /* 0x000fcc0000410000 */
        /* <DEDUP_REMOVED lines=9> */
[----:B------:R-:W-:Y:S01]  /*6970*/  HGMMA.64x192x16.F32 R24, R184, gdesc[UR12].tnspB, R24, gsb0 ;  /* 0x42e0000cb8187df0 */ /* 0x000fe20008000818 */
[----:B------:R-:W-:Y:S01]  /*6980*/  UMOV UR14, UR8 ;  /* 0x00000008000e7c82 */ /* 0x000fe20008000000 */
[----:B------:R-:W-:Y:S01]  /*6990*/  UMOV UR15, 0x40000040 ;  /* 0x40000040000f7882 */ /* 0x000fe20000000000 */
[----:B------:R-:W-:Y:S01]  /*69a0*/  UIADD3 UR8, UR6, 0x180, URZ ;  /* 0x0000018006087890 */ /* 0x000fe2000fffe03f */
[----:B------:R-:W-:Y:S02]  /*69b0*/  WARPGROUP.DEPBAR.LE gsb0, 0x0 ;  /* 0x00008000000079c5 */ /* 0x000fe40000010000 */
[----:B------:R-:W-:-:S14]  /*69c0*/  WARPGROUP.ARRIVE ;  /* 0x00000000000079c5 */ /* 0x000fdc0000000000 */
[----:B------:R-:W-:Y:S01]  /*69d0*/  HGMMA.64x192x16.F32 R24, R180, gdesc[UR12].tnspB, R24, gsb0 ;  /* 0x42e0000cb4187df0 */ /* 0x000fe20008000818 */
[----:B------:R-:W-:Y:S01]  /*69e0*/  UMOV UR14, UR8 ;  /* 0x00000008000e7c82 */ /* 0x000fe20008000000 */
[----:B------:R-:W-:Y:S01]  /*69f0*/  UMOV UR15, 0x40000040 ;  /* 0x40000040000f7882 */ /* 0x000fe20000000000 */
[----:B------:R-:W-:Y:S02]  /*6a00*/  UIADD3 UR8, UR6, 0x200, URZ ;  /* 0x0000020006087890 */ /* 0x000fe4000fffe03f */
[----:B------:R-:W-:Y:S01]  /*6a10*/  UIADD3 UR6, UR6, 0x280, URZ ;  /* 0x0000028006067890 */ /* 0x000fe2000fffe03f */
[----:B------:R-:W-:Y:S02]  /*6a20*/  WARPGROUP.DEPBAR.LE gsb0, 0x0 ;  /* 0x00008000000079c5 */ /* 0x000fe40000010000 */
[----:B------:R-:W-:-:S12]  /*6a30*/  WARPGROUP.ARRIVE ;  /* 0x00000000000079c5 */ /* 0x000fd80000000000 */
[----:B------:R-:W-:Y:S01]  /*6a40*/  HGMMA.64x192x16.F32 R24, R176, gdesc[UR12].tnspB, R24, gsb0 ;  /* 0x42e0000cb0187df0 */ /* 0x000fe20008000818 */
[----:B------:R-:W-:Y:S01]  /*6a50*/  UMOV UR14, UR8 ;  /* 0x00000008000e7c82 */ /* 0x000fe20008000000 */
[----:B------:R-:W-:Y:S01]  /*6a60*/  UMOV UR15, 0x40000040 ;  /* 0x40000040000f7882 */ /* 0x000fe20000000000 */
[----:B------:R-:W-:Y:S02]  /*6a70*/  WARPGROUP.DEPBAR.LE gsb0, 0x0 ;  /* 0x00008000000079c5 */ /* 0x000fe40000010000 */
[----:B------:R-:W-:-:S15]  /*6a80*/  WARPGROUP.ARRIVE ;  /* 0x00000000000079c5 */ /* 0x000fde0000000000 */
[----:B------:R-:W-:Y:S03]  /*6a90*/  HGMMA.64x192x16.F32 R24, R172, gdesc[UR12].tnspB, R24, gsb0 ;  /* 0x42e0000cac187df0 */ /* 0x000fe60008000818 */
[----:B------:R-:W-:Y:S02]  /*6aa0*/  WARPGROUP.DEPBAR.LE gsb0, 0x0 ;  /* 0x00008000000079c5 */ /* 0x000fe40000010000 */
[----:B------:R-:W-:-:S15]  /*6ab0*/  WARPGROUP.ARRIVE ;  /* 0x00000000000079c5 */ /* 0x000fde0000000000 */
[----:B------:R-:W-:Y:S03]  /*6ac0*/  HGMMA.64x192x16.F32 R24, R168, gdesc[UR4].tnspB, R24, gsb0 ;  /* 0x42e00004a8187df0 */ /* 0x000fe60008000818 */
[----:B------:R-:W-:Y:S02]  /*6ad0*/  WARPGROUP.DEPBAR.LE gsb0, 0x0 ;  /* 0x00008000000079c5 */ /* 0x000fe40000010000 */
[----:B0-23--:R-:W-:Y:S05]  /*6ae0*/  @!P0 BRA `(.L_x_3324) ;  /* 0x0000000000048947 */ /* 0x00dfea0003800000 */
[----:B------:R-:W-:Y:S01]  /*6af0*/  BPT.TRAP 0x1 ;  /* 0x000000040000795c */ /* 0x000fe20000300000 */
.L_x_3324:
[----:B------:R-:W0:Y:S01]  /*6b00*/  S2UR UR5, SR_SWINHI ;  /* 0x00000000000579c3 */ /* 0x000e220000002f00 */
        /* <DEDUP_REMOVED lines=26> */
[----:B------:R-:W-:-:S02]  /*6cb0*/  IMAD.U32 R48, RZ, RZ, UR6 ;  /* 0x00000006ff307e24 */ /* 0x000fc4000f8e00ff */
[-C--:B------:R-:W-:Y:S01]  /*6cc0*/  FMUL.FTZ R127, R67, R20.reuse ;  /* 0x00000014437f7220 */ /* 0x080fe20000410000 */
[----:B------:R-:W-:Y:S02]  /*6cd0*/  IMAD.U32 R49, RZ, RZ, UR7 ;  /* 0x00000007ff317e24 */ /* 0x000fe4000f8e00ff */
        /* <DEDUP_REMOVED lines=27> */
[----:B------:R-:W-:Y:S01]  /*6e90*/  LOP3.LUT R20, R35, 0x380, RZ, 0xc0, !PT ;  /* 0x0000038023147812 */ /* 0x000fe200078ec0ff */
[-C--:B------:R-:W-:Y:S01]  /*6ea0*/  FMUL.FTZ R6, R29, R21.reuse ;  /* 0x000000151d067220 */ /* 0x080fe20000410000 */
[----:B------:R-:W-:Y:S01]  /*6eb0*/  IADD3 R29, P3, R90, 0x20, RZ ;  /* 0x000000205a1d7810 */ /* 0x000fe20007f7e0ff */
[----:B------:R-:W-:Y:S01]  /*6ec0*/  FMUL.FTZ R3, R33, R21 ;  /* 0x0000001521037220 */ /* 0x000fe20000410000 */
[----:B------:R-:W-:Y:S01]  /*6ed0*/  SHF.R.U64 R20, R20, 0x3, RZ ;  /* 0x0000000314147819 */ /* 0x000fe200000012ff */
[--C-:B------:R-:W-:Y:S01]  /*6ee0*/  IMAD.X R87, RZ, RZ, R91.reuse, P1 ;  /* 0x000000ffff577224 */ /* 0x100fe200008e065b */
[----:B------:R-:W-:Y:S01]  /*6ef0*/  IADD3 R38, P6, R90, 0x8040, RZ ;  /* 0x000080405a267810 */ /* 0x000fe20007fde0ff */
[----:B------:R-:W-:Y:S01]  /*6f00*/  UIADD3 UR5, -UR60, URZ, URZ ;  /* 0x0000003f3c057290 */ /* 0x000fe2000fffe13f */
[----:B------:R-:W-:Y:S01]  /*6f10*/  LOP3.LUT R86, R20, R35, RZ, 0x3c, !PT ;  /* 0x0000002314567212 */ /* 0x000fe200078e3cff */
[-C--:B------:R-:W-:Y:S01]  /*6f20*/  FMUL.FTZ R4, R25, R21.reuse ;  /* 0x0000001519047220 */ /* 0x080fe20000410000 */
[----:B------:R-:W-:Y:S01]  /*6f30*/  LOP3.LUT R20, R29, 0x380, RZ, 0xc0, !PT ;  /* 0x000003801d147812 */ /* 0x000fe200078ec0ff */
[----:B------:R-:W-:Y:S01]  /*6f40*/  IMAD.X R79, RZ, RZ, R91, P6 ;  /* 0x000000ffff4f7224 */ /* 0x000fe200030e065b */
[----:B------:R-:W-:Y:S01]  /*6f50*/  R2UR UR15, R195 ;  /* 0x00000000c30f72ca */ /* 0x000fe200000e0000 */
[-C--:B------:R-:W-:Y:S01]  /*6f60*/  FMUL.FTZ R5, R24, R21.reuse ;  /* 0x0000001518057220 */ /* 0x080fe20000410000 */
[----:B------:R-:W-:Y:S01]  /*6f70*/  SHF.R.U64 R20, R20, 0x3, RZ ;  /* 0x0000000314147819 */ /* 0x000fe200000012ff */
[----:B------:R-:W-:Y:S01]  /*6f80*/  FMUL.FTZ R14, R53, R21 ;  /* 0x00000015350e7220 */ /* 0x000fe20000410000 */
[----:B------:R-:W-:Y:S01]  /*6f90*/  IADD3 R33, P6, R90, 0x4000, RZ ;  /* 0x000040005a217810 */ /* 0x000fe20007fde0ff */
[----:B------:R-:W-:Y:S01]  /*6fa0*/  ULDC UR11, c[0x0][0xc44] ;  /* 0x00031100000b7ab9 */ /* 0x000fe20000000800 */
[----:B------:R-:W-:Y:S01]  /*6fb0*/  LOP3.LUT R70, R20, R29, RZ, 0x3c, !PT ;  /* 0x0000001d14467212 */ /* 0x000fe200078e3cff */
[-C--:B------:R-:W-:Y:S01]  /*6fc0*/  FMUL.FTZ R7, R28, R21.reuse ;  /* 0x000000151c077220 */ /* 0x080fe20000410000 */
[----:B------:R-:W-:Y:S01]  /*6fd0*/  LOP3.LUT R20, R33, 0x380, RZ, 0xc0, !PT ;  /* 0x0000038021147812 */ /* 0x000fe200078ec0ff */
[-C--:B------:R-:W-:Y:S01]  /*6fe0*/  FMUL.FTZ R122, R32, R21.reuse ;  /* 0x00000015207a7220 */ /* 0x080fe20000410000 */
[----:B------:R-:W-:Y:S01]  /*6ff0*/  IADD3 R31, P1, R90, 0x40, RZ ;  /* 0x000000405a1f7810 */ /* 0x000fe20007f3e0ff */
[-C--:B------:R-:W-:Y:S01]  /*7000*/  FMUL.FTZ R8, R37, R21.reuse ;  /* 0x0000001525087220 */ /* 0x080fe20000410000 */
[----:B------:R-:W-:Y:S01]  /*7010*/  SHF.R.U64 R20, R20, 0x3, RZ ;  /* 0x0000000314147819 */ /* 0x000fe200000012ff */
        /* <DEDUP_REMOVED lines=38> */
[----:B------:R-:W-:Y:S01]  /*7280*/  LEA R21, R23, R16, 0x6 ;  /* 0x0000001017157211 */ /* 0x000fe200078e30ff */
[----:B------:R-:W-:Y:S01]  /*7290*/  UIMAD UR11, UR11, UR5, UR15 ;  /* 0x000000050b0b72a4 */ /* 0x000fe2000f8e020f */
[----:B------:R-:W-:Y:S01]  /*72a0*/  LOP3.LUT R58, R20, R33, RZ, 0x3c, !PT ;  /* 0x00000021143a7212 */ /* 0x000fe200078e3cff */
[----:B------:R-:W0:Y:S01]  /*72b0*/  LDC R52, c[0x0][0xbe8] ;  /* 0x0002fa00ff347b82 */ /* 0x000e220000000800 */
[----:B------:R-:W-:Y:S01]  /*72c0*/  IADD3 R30, P4, R90, 0x4040, RZ ;  /* 0x000040405a1e7810 */ /* 0x000fe20007f9e0ff */
[----:B------:R-:W-:Y:S01]  /*72d0*/  USHF.R.S32.HI UR12, URZ, 0x1f, UR11 ;  /* 0x0000001f3f0c7899 */ /* 0x000fe2000801140b */
[----:B------:R-:W-:Y:S01]  /*72e0*/  LOP3.LUT R20, R31, 0x380, RZ, 0xc0, !PT ;  /* 0x000003801f147812 */ /* 0x000fe200078ec0ff */
[----:B------:R-:W-:Y:S01]  /*72f0*/  IMAD.WIDE R48, R21, 0x2, R48 ;  /* 0x0000000215307825 */ /* 0x000fe200078e0230 */
[----:B------:R-:W-:Y:S01]  /*7300*/  LOP3.LUT R29, R30, 0x380, RZ, 0xc0, !PT ;  /* 0x000003801e1d7812 */ /* 0x000fe200078ec0ff */
[----:B------:R-:W-:Y:S01]  /*7310*/  ULDC.64 UR8, c[0x0][0xb90] ;  /* 0x0002e40000087ab9 */ /* 0x000fe20000000a00 */
[----:B------:R-:W-:Y:S01]  /*7320*/  SHF.R.U64 R20, R20, 0x3, RZ ;  /* 0x0000000314147819 */ /* 0x000fe200000012ff */
[----:B------:R-:W-:Y:S01]  /*7330*/  UIMAD UR5, UR12, UR8, URZ ;  /* 0x000000080c0572a4 */ /* 0x000fe2000f8e023f */
[--C-:B------:R-:W-:Y:S01]  /*7340*/  IMAD.X R63, RZ, RZ, R91.reuse, P1 ;  /* 0x000000ffff3f7224 */ /* 0x100fe200008e065b */
[----:B------:R-:W-:Y:S01]  /*7350*/  UIMAD.WIDE.U32 UR6, UR11, UR8, URZ ;  /* 0x000000080b0672a5 */ /* 0x000fe2000f8e003f */
[----:B------:R-:W-:Y:S01]  /*7360*/  SHF.R.U64 R29, R29, 0x3, RZ ;  /* 0x000000031d1d7819 */ /* 0x000fe200000012ff */
[----:B------:R-:W-:Y:S01]  /*7370*/  UIMAD UR5, UR11, UR9, UR5 ;  /* 0x000000090b0572a4 */ /* 0x000fe2000f8e0205 */
[----:B------:R-:W-:Y:S01]  /*7380*/  LOP3.LUT R62, R20, R31, RZ, 0x3c, !PT ;  /* 0x0000001f143e7212 */ /* 0x000fe200078e3cff */
[----:B------:R-:W1:Y:S01]  /*7390*/  LDC R157, c[0x0][0xc38] ;  /* 0x00030e00ff9d7b82 */ /* 0x000e620000000800 */
[----:B------:R-:W-:Y:S01]  /*73a0*/  IADD3 R31, P1, R48, 0x4000, RZ ;  /* 0x00004000301f7810 */ /* 0x000fe20007f3e0ff */
[----:B------:R-:W-:Y:S01]  /*73b0*/  IMAD.X R55, RZ, RZ, R91, P4 ;  /* 0x000000ffff377224 */ /* 0x000fe200020e065b */
[----:B------:R-:W-:Y:S01]  /*73c0*/  LOP3.LUT R54, R29, R30, RZ, 0x3c, !PT ;  /* 0x0000001e1d367212 */ /* 0x000fe200078e3cff */
[----:B------:R-:W-:Y:S01]  /*73d0*/  IMAD.U32 R51, RZ, RZ, UR7 ;  /* 0x00000007ff337e24 */ /* 0x000fe2000f8e00ff */
[----:B------:R-:W-:Y:S01]  /*73e0*/  LOP3.LUT R30, R31, 0x380, RZ, 0xc0, !PT ;  /* 0x000003801f1e7812 */ /* 0x000fe200078ec0ff */
[----:B------:R-:W-:Y:S01]  /*73f0*/  ULDC.64 UR8, c[0x0][0xae8] ;  /* 0x0002ba0000087ab9 */ /* 0x000fe20000000a00 */
[----:B------:R-:W-:Y:S01]  /*7400*/  MOV R50, UR6 ;  /* 0x0000000600327c02 */ /* 0x000fe20008000f00 */
[----:B------:R-:W-:Y:S01]  /*7410*/  UIADD3 UR6, UR7, UR5, URZ ;  /* 0x0000000507067290 */ /* 0x000fe2000fffe03f */
[----:B------:R-:W-:Y:S01]  /*7420*/  IADD3 R75, P5, R90, 0x8060, RZ ;  /* 0x000080605a4b7810 */ /* 0x000fe20007fbe0ff */
[----:B------:R-:W-:Y:S01]  /*7430*/  UIADD3 UR5, UR10, 0x30860, URZ ;  /* 0x000308600a057890 */ /* 0x000fe2000fffe03f */
[----:B------:R-:W-:Y:S01]  /*7440*/  SHF.R.U64 R30, R30, 0x3, RZ ;  /* 0x000000031e1e7819 */ /* 0x000fe200000012ff */
[----:B------:R-:W-:Y:S01]  /*7450*/  USHF.R.S32.HI UR10, URZ, 0x1f, UR60 ;  /* 0x0000001f3f0a7899 */ /* 0x000fe2000801143c */
[----:B------:R-:W-:Y:S01]  /*7460*/  LOP3.LUT R74, R75, 0x380, RZ, 0xc0, !PT ;  /* 0x000003804b4a7812 */ /* 0x000fe200078ec0ff */
[----:B------:R-:W-:Y:S01]  /*7470*/  UPRMT UR5, UR13, 0x654, UR5 ;  /* 0x000006540d057896 */ /* 0x000fe20008000005 */
[----:B------:R-:W-:Y:S01]  /*7480*/  LOP3.LUT R30, R30, R31, RZ, 0x3c, !PT ;  /* 0x0000001f1e1e7212 */ /* 0x000fe200078e3cff */
[----:B------:R-:W-:Y:S01]  /*7490*/  IMAD.U32 R51, RZ, RZ, UR6 ;  /* 0x00000006ff337e24 */ /* 0x000fe2000f8e00ff */
[----:B------:R-:W-:Y:S01]  /*74a0*/  LOP3.LUT R21, R90, 0x380, RZ, 0xc0, !PT ;  /* 0x000003805a157812 */ /* 0x000fe200078ec0ff */
[----:B------:R-:W-:Y:S01]  /*74b0*/  ULDC.64 UR6, c[0x0][0xb88] ;  /* 0x0002e20000067ab9 */ /* 0x000fe20000000a00 */
[----:B------:R-:W-:-:S02]  /*74c0*/  IADD3.X R31, RZ, R49, RZ, P1, !PT ;  /* 0x00000031ff1f7210 */ /* 0x000fc40000ffe4ff */
[----:B------:R-:W-:Y:S02]  /*74d0*/  SHF.R.U64 R74, R74, 0x3, RZ ;  /* 0x000000034a4a7819 */ /* 0x000fe400000012ff */
[----:B------:R-:W-:Y:S01]  /*74e0*/  IADD3 R36, P0, R90, 0x8020, RZ ;  /* 0x000080205a247810 */ /* 0x000fe20007f1e0ff */
[----:B------:R-:W-:Y:S01]  /*74f0*/  SYNCS.ARRIVE.TRANS64.RED.A1T0 RZ, [UR5], RZ ;  /* 0x000000ffffff79a7 */ /* 0x000fe20008100405 */
[----:B0-----:R-:W-:Y:S01]  /*7500*/  ISETP.NE.AND P1, PT, R52, 0x1, PT ;  /* 0x000000013400780c */ /* 0x001fe20003f25270 */
[----:B------:R-:W-:Y:S01]  /*7510*/  ULDC UR5, c[0x0][0xa88] ;  /* 0x0002a20000057ab9 */ /* 0x000fe20000000800 */
[----:B------:R-:W-:Y:S02]  /*7520*/  SHF.R.U64 R21, R21, 0x3, RZ ;  /* 0x0000000315157819 */ /* 0x000fe400000012ff */
[----:B------:R-:W-:Y:S01]  /*7530*/  LOP3.LUT R74, R74, R75, RZ, 0x3c, !PT ;  /* 0x0000004b4a4a7212 */ /* 0x000fe200078e3cff */
[----:B------:R-:W-:Y:S01]  /*7540*/  IMAD.X R75, RZ, RZ, R91, P5 ;  /* 0x000000ffff4b7224 */ /* 0x000fe200028e065b */
[----:B------:R-:W-:-:S02]  /*7550*/  LOP3.LUT R34, R36, 0x380, RZ, 0xc0, !PT ;  /* 0x0000038024227812 */ /* 0x000fc400078ec0ff */
[-C--:B------:R-:W-:Y:S02]  /*7560*/  IADD3.X R83, RZ, R91.reuse, RZ, P0, !PT ;  /* 0x0000005bff537210 */ /* 0x080fe400007fe4ff */
[C---:B------:R-:W-:Y:S02]  /*7570*/  IADD3 R32, P2, R90.reuse, 0x4060, RZ ;  /* 0x000040605a207810 */ /* 0x040fe40007f5e0ff */
[C---:B------:R-:W-:Y:S02]  /*7580*/  IADD3 R28, P5, R90.reuse, 0x4020, RZ ;  /* 0x000040205a1c7810 */ /* 0x040fe40007fbe0ff */
[----:B------:R-:W-:Y:S01]  /*7590*/  IADD3 R26, P0, R90, 0x60, RZ ;  /* 0x000000605a1a7810 */ /* 0x000fe20007f1e0ff */
[--C-:B------:R-:W-:Y:S01]  /*75a0*/  IMAD.X R67, RZ, RZ, R91.reuse, P2 ;  /* 0x000000ffff437224 */ /* 0x100fe200010e065b */
[----:B------:R-:W-:Y:S01]  /*75b0*/  LOP3.LUT R90, R21, R90, RZ, 0x3c, !PT ;  /* 0x0000005a155a7212 */ /* 0x000fe200078e3cff */
[--C-:B------:R-:W-:Y:S01]  /*75c0*/  IMAD.X R57, RZ, RZ, R91.reuse, P5 ;  /* 0x000000ffff397224 */ /* 0x100fe200028e065b */
[----:B------:R-:W-:Y:S01]  /*75d0*/  SHF.R.U64 R21, R34, 0x3, RZ ;  /* 0x0000000322157819 */ /* 0x000fe200000012ff */
[----:B------:R-:W-:Y:S01]  /*75e0*/  IMAD.X R27, RZ, RZ, R91, P0 ;  /* 0x000000ffff1b7224 */ /* 0x000fe200000e065b */
[----:B------:R-:W-:-:S02]  /*75f0*/  IADD3.X R71, RZ, R91, RZ, P3, !PT ;  /* 0x0000005bff477210 */ /* 0x000fc40001ffe4ff */
[-C--:B------:R-:W-:Y:S02]  /*7600*/  IADD3.X R59, RZ, R91.reuse, RZ, P6, !PT ;  /* 0x0000005bff3b7210 */ /* 0x080fe400037fe4ff */
[----:B------:R-:W-:Y:S02]  /*7610*/  LOP3.LUT R82, R21, R36, RZ, 0x3c, !PT ;  /* 0x0000002415527212 */ /* 0x000fe400078e3cff */
[----:B------:R-:W-:Y:S02]  /*7620*/  MOV R90, R90 ;  /* 0x0000005a005a7202 */ /* 0x000fe40000000f00 */
[----:B------:R-:W-:Y:S01]  /*7630*/  LOP3.LUT R21, R32, 0x380, RZ, 0xc0, !PT ;  /* 0x0000038020157812 */ /* 0x000fe200078ec0ff */
[----:B------:R-:W0:Y:S01]  /*7640*/  @P1 LDC R91, c[0x0][0xbec] ;  /* 0x0002fb00ff5b1b82 */ /* 0x000e220000000800 */
[----:B------:R-:W-:Y:S02]  /*7650*/  R2UR UR14, R194 ;  /* 0x00000000c20e72ca */ /* 0x000fe400000e0000 */
[----:B------:R-:W-:-:S02]  /*7660*/  F2FP.F16.F32.PACK_AB R6, R6, R7 ;  /* 0x000000070606723e */ /* 0x000fc400000000ff */
[----:B------:R-:W-:Y:S02]  /*7670*/  SHF.R.U64 R21, R21, 0x3, RZ ;  /* 0x0000000315157819 */ /* 0x000fe400000012ff */
[----:B------:R-:W-:Y:S02]  /*7680*/  F2FP.F16.F32.PACK_AB R7, R151, R154 ;  /* 0x0000009a9707723e */ /* 0x000fe400000000ff */
[----:B------:R-:W2:Y:S01]  /*7690*/  @P1 LDC R151, c[0x0][0xbf0] ;  /* 0x0002fc00ff971b82 */ /* 0x000ea20000000800 */
[----:B------:R-:W-:Y:S02]  /*76a0*/  LOP3.LUT R66, R21, R32, RZ, 0x3c, !PT ;  /* 0x0000002015427212 */ /* 0x000fe400078e3cff */
[----:B------:R-:W-:Y:S01]  /*76b0*/  MOV R75, R74 ;  /* 0x0000004a004b7202 */ /* 0x000fe20000000f00 */
[----:B------:R-:W-:Y:S01]  /*76c0*/  IMAD R74, RZ, RZ, -UR15 ;  /* 0x8000000fff4a7e24 */ /* 0x000fe2000f8e02ff */
[----:B------:R-:W-:Y:S02]  /*76d0*/  F2FP.F16.F32.PACK_AB R4, R4, R5 ;  /* 0x000000050404723e */ /* 0x000fe400000000ff */
[----:B------:R-:W-:Y:S01]  /*76e0*/  R2UR UR13, R22 ;  /* 0x00000000160d72ca */ /* 0x000fe200000e0000 */
[----:B-1----:R-:W-:Y:S01]  /*76f0*/  IMAD R74, R157, R74, UR14 ;  /* 0x0000000e9d4a7e24 */ /* 0x002fe2000f8e024a */
[----:B------:R-:W-:Y:S01]  /*7700*/  F2FP.F16.F32.PACK_AB R5, R153, R156 ;  /* 0x0000009c9905723e */ /* 0x000fe200000000ff */
[----:B------:R-:W-:Y:S01]  /*7710*/  BAR.SYNC.DEFER_BLOCKING 0x1, 0x100 ;  /* 0x0044000000007b1d */ /* 0x000fe20000010000 */
[----:B------:R-:W-:-:S02]  /*7720*/  MOV R22, R66 ;  /* 0x0000004200167202 */ /* 0x000fc40000000f00 */
[----:B------:R-:W-:Y:S02]  /*7730*/  LOP3.LUT R21, R28, 0x380, RZ, 0xc0, !PT ;  /* 0x000003801c157812 */ /* 0x000fe400078ec0ff */
[----:B------:R-:W-:-:S03]  /*7740*/  IADD3 R29, P0, R48, 0x5000, RZ ;  /* 0x00005000301d7810 */ /* 0x000fc60007f1e0ff */
[----:B------:R-:W1:Y:S01]  /*7750*/  LDC.64 R66, c[0x0][0xb98] ;  /* 0x0002e600ff427b82 */ /* 0x000e620000000a00 */
[----:B------:R-:W-:Y:S02]  /*7760*/  SHF.R.U64 R21, R21, 0x3, RZ ;  /* 0x0000000315157819 */ /* 0x000fe400000012ff */
[----:B------:R-:W-:Y:S02]  /*7770*/  MOV R54, R54 ;  /* 0x0000003600367202 */ /* 0x000fe40000000f00 */
[----:B------:R-:W-:Y:S02]  /*7780*/  LOP3.LUT R56, R21, R28, RZ, 0x3c, !PT ;  /* 0x0000001c15387212 */ /* 0x000fe400078e3cff */
[----:B------:R-:W-:Y:S02]  /*7790*/  LOP3.LUT R21, R26, 0x380, RZ, 0xc0, !PT ;  /* 0x000003801a157812 */ /* 0x000fe400078ec0ff */
[----:B------:R-:W-:Y:S02]  /*77a0*/  LOP3.LUT R28, R29, 0x380, RZ, 0xc0, !PT ;  /* 0x000003801d1c7812 */ /* 0x000fe400078ec0ff */
[----:B------:R-:W-:-:S02]  /*77b0*/  SHF.R.U64 R21, R21, 0x3, RZ ;  /* 0x0000000315157819 */ /* 0x000fc400000012ff */
[----:B------:R-:W-:Y:S02]  /*77c0*/  SHF.R.U64 R28, R28, 0x3, RZ ;  /* 0x000000031c1c7819 */ /* 0x000fe400000012ff */
[----:B------:R-:W-:Y:S02]  /*77d0*/  LOP3.LUT R26, R21, R26, RZ, 0x3c, !PT ;  /* 0x0000001a151a7212 */ /* 0x000fe400078e3cff */
[----:B------:R-:W-:Y:S01]  /*77e0*/  LOP3.LUT R28, R28, R29, RZ, 0x3c, !PT ;  /* 0x0000001d1c1c7212 */ /* 0x000fe200078e3cff */
[----:B------:R3:W-:Y:S01]  /*77f0*/  STSM.16.M88.4 [R90], R4 ;  /* 0x000000045a007844 */ /* 0x0007e20000000200 */
[----:B------:R-:W-:Y:S01]  /*7800*/  IMAD.X R29, RZ, RZ, R49, P0 ;  /* 0x000000ffff1d7224 */ /* 0x000fe200000e0631 */
[----:B------:R-:W-:Y:S02]  /*7810*/  MOV R70, R70 ;  /* 0x0000004600467202 */ /* 0x000fe40000000f00 */
[----:B------:R-:W-:Y:S02]  /*7820*/  MOV R56, R56 ;  /* 0x0000003800387202 */ /* 0x000fe40000000f00 */
[----:B------:R-:W-:Y:S01]  /*7830*/  IADD3 R155, P0, R48, 0xb000, RZ ;  /* 0x0000b000309b7810 */ /* 0x000fe20007f1e0ff */
[----:B-1----:R-:W-:Y:S01]  /*7840*/  IMAD.WIDE.U32 R50, R66, UR60, R50 ;  /* 0x0000003c42327c25 */ /* 0x002fe2000f8e0032 */
[----:B------:R-:W-:-:S02]  /*7850*/  MOV R62, R62 ;  /* 0x0000003e003e7202 */ /* 0x000fc40000000f00 */
[----:B------:R-:W-:Y:S01]  /*7860*/  F2FP.F16.F32.PACK_AB R10, R10, R13 ;  /* 0x0000000d0a0a723e */ /* 0x000fe200000000ff */
[----:B------:R-:W-:Y:S01]  /*7870*/  IMAD.X R47, RZ, RZ, R49, P0 ;  /* 0x000000ffff2f7224 */ /* 0x000fe200000e0631 */
[----:B------:R-:W-:Y:S01]  /*7880*/  MOV R57, R26 ;  /* 0x0000001a00397202 */ /* 0x000fe20000000f00 */
[----:B------:R-:W-:Y:S01]  /*7890*/  IMAD R26, R66, UR10, RZ ;  /* 0x0000000a421a7c24 */ /* 0x000fe2000f8e02ff */
[----:B------:R-:W-:Y:S02]  /*78a0*/  LOP3.LUT R37, R38, 0x380, RZ, 0xc0, !PT ;  /* 0x0000038026257812 */ /* 0x000fe400078ec0ff */
[----:B---3--:R-:W-:Y:S01]  /*78b0*/  LEA R90, R74, R198, 0x7 ;  /* 0x000000c64a5a7211 */ /* 0x008fe200078e38ff */
[----:B------:R-:W-:Y:S01]  /*78c0*/  IMAD R67, R67, UR60, R26 ;  /* 0x0000003c43437c24 */ /* 0x000fe2000f8e021a */
[----:B------:R-:W-:Y:S02]  /*78d0*/  F2FP.F16.F32.PACK_AB R6, R8, R11 ;  /* 0x0000000b0806723e */ /* 0x000fe400000000ff */
[----:B------:R-:W-:Y:S01]  /*78e0*/  F2FP.F16.F32.PACK_AB R5, R147, R148 ;  /* 0x000000949305723e */ /* 0x000fe200000000ff */
[----:B0-----:R-:W-:Y:S01]  /*78f0*/  @P1 IMAD.HI.U32 R4, R90, R91, RZ ;  /* 0x0000005b5a041227 */ /* 0x001fe200078e00ff */
[----:B------:R-:W-:-:S02]  /*7900*/  F2FP.F16.F32.PACK_AB R7, R146, R149 ;  /* 0x000000959207723e */ /* 0x000fc400000000ff */
[----:B------:R-:W-:Y:S01]  /*7910*/  F2FP.F16.F32.PACK_AB R8, R9, R120 ;  /* 0x000000780908723e */ /* 0x000fe200000000ff */
[----:B------:R-:W-:Y:S01]  /*7920*/  IMAD.MOV.U32 R55, RZ, RZ, R90 ;  /* 0x000000ffff377224 */ /* 0x000fe200078e005a */
[----:B--2---:R-:W-:Y:S02]  /*7930*/  @P1 SHF.R.U32.HI R55, RZ, R151, R4 ;  /* 0x00000097ff371219 */ /* 0x004fe40000011604 */
[----:B------:R-:W-:Y:S02]  /*7940*/  F2FP.F16.F32.PACK_AB R4, R3, R122 ;  /* 0x0000007a0304723e */ /* 0x000fe400000000ff */
[----:B------:R-:W-:Y:S01]  /*7950*/  F2FP.F16.F32.PACK_AB R9, R143, R152 ;  /* 0x000000988f09723e */ /* 0x000fe200000000ff */
[----:B------:R-:W-:Y:S01]  /*7960*/  IMAD.MOV R3, RZ, RZ, -R55 ;  /* 0x000000ffff037224 */ /* 0x000fe200078e0a37 */
[----:B------:R-:W-:Y:S01]  /*7970*/  F2FP.F16.F32.PACK_AB R11, R145, R150 ;  /* 0x00000096910b723e */ /* 0x000fe200000000ff */
[----:B------:R-:W-:Y:S01]  /*7980*/  STSM.16.M88.4 [R70], R4 ;  /* 0x0000000446007844 */ /* 0x000fe20000000200 */
[----:B------:R-:W-:Y:S01]  /*7990*/  SHF.R.U64 R37, R37, 0x3, RZ ;  /* 0x0000000325257819 */ /* 0x000fe200000012ff */
[----:B------:R-:W-:Y:S01]  /*79a0*/  IMAD R3, R52, R3, R90 ;  /* 0x0000000334037224 */ /* 0x000fe200078e025a */
[----:B------:R-:W-:Y:S01]  /*79b0*/  IADD3 R39, P3, R48, 0x7000, RZ ;  /* 0x0000700030277810 */ /* 0x000fe20007f7e0ff */
[----:B------:R0:W-:Y:S01]  /*79c0*/  STSM.16.M88.4 [R62], R8 ;  /* 0x000000083e007844 */ /* 0x0001e20000000200 */
[----:B------:R-:W-:-:S02]  /*79d0*/  IADD3 R50, P0, R55, R50, RZ ;  /* 0x0000003237327210 */ /* 0x000fc40007f1e0ff */
[----:B------:R-:W-:Y:S02]  /*79e0*/  LOP3.LUT R78, R37, R38, RZ, 0x3c, !PT ;  /* 0x00000026254e7212 */ /* 0x000fe400078e3cff */
[----:B------:R-:W-:Y:S02]  /*79f0*/  IADD3 R21, P2, R48, 0x6000, RZ ;  /* 0x0000600030157810 */ /* 0x000fe40007f5e0ff */
[----:B------:R-:W-:Y:S02]  /*7a00*/  LOP3.LUT R38, R39, 0x380, RZ, 0xc0, !PT ;  /* 0x0000038027267812 */ /* 0x000fe400078ec0ff */
[----:B------:R-:W-:Y:S02]  /*7a10*/  F2FP.F16.F32.PACK_AB R12, R12, R15 ;  /* 0x0000000f0c0c723e */ /* 0x000fe400000000ff */
[----:B------:R-:W-:Y:S02]  /*7a20*/  F2FP.F16.F32.PACK_AB R13, R131, R144 ;  /* 0x00000090830d723e */ /* 0x000fe400000000ff */
[----:B------:R-:W-:-:S02]  /*7a30*/  F2FP.F16.F32.PACK_AB R14, R14, R53 ;  /* 0x000000350e0e723e */ /* 0x000fc400000000ff */
[----:B------:R-:W-:Y:S02]  /*7a40*/  F2FP.F16.F32.PACK_AB R15, R132, R141 ;  /* 0x0000008d840f723e */ /* 0x000fe400000000ff */
[----:B0-----:R-:W-:Y:S02]  /*7a50*/  SHF.R.S32.HI R9, RZ, 0x1f, R55 ;  /* 0x0000001fff097819 */ /* 0x001fe40000011437 */
[----:B------:R-:W-:Y:S01]  /*7a60*/  SHF.R.S32.HI R8, RZ, 0x1f, R3 ;  /* 0x0000001fff087819 */ /* 0x000fe20000011403 */
[----:B------:R0:W-:Y:S01]  /*7a70*/  STSM.16.M88.4 [R57], R12 ;  /* 0x0000000c39007844 */ /* 0x0001e20000000200 */
[----:B------:R-:W-:Y:S02]  /*7a80*/  IADD3.X R51, R9, R51, R67, P0, !PT ;  /* 0x0000003309337210 */ /* 0x000fe400007fe443 */
[----:B------:R-:W-:Y:S01]  /*7a90*/  F2FP.F16.F32.PACK_AB R24, R24, R25 ;  /* 0x000000191818723e */ /* 0x000fe200000000ff */
[----:B------:R-:W-:Y:S01]  /*7aa0*/  IMAD R8, R8, UR6, RZ ;  /* 0x0000000608087c24 */ /* 0x000fe2000f8e02ff */
[----:B------:R-:W-:Y:S01]  /*7ab0*/  MOV R58, R58 ;  /* 0x0000003a003a7202 */ /* 0x000fe20000000f00 */
[----:B------:R-:W-:Y:S01]  /*7ac0*/  IMAD.WIDE.U32 R50, R3, UR6, R50 ;  /* 0x0000000603327c25 */ /* 0x000fe2000f8e0032 */
[----:B------:R-:W-:-:S02]  /*7ad0*/  F2FP.F16.F32.PACK_AB R25, R129, R142 ;  /* 0x0000008e8119723e */ /* 0x000fc400000000ff */
[----:B------:R-:W-:Y:S01]  /*7ae0*/  F2FP.F16.F32.PACK_AB R26, R61, R60 ;  /* 0x0000003c3d1a723e */ /* 0x000fe200000000ff */
[----:B------:R-:W-:Y:S01]  /*7af0*/  IMAD R53, R3, UR7, R8 ;  /* 0x0000000703357c24 */ /* 0x000fe2000f8e0208 */
[----:B------:R-:W-:Y:S01]  /*7b00*/  F2FP.F16.F32.PACK_AB R27, R130, R139 ;  /* 0x0000008b821b723e */ /* 0x000fe200000000ff */
[----:B------:R-:W-:Y:S01]  /*7b10*/  ULDC.64 UR6, c[0x0][0xb50] ;  /* 0x0002d40000067ab9 */ /* 0x000fe20000000a00 */
[----:B------:R-:W-:Y:S01]  /*7b20*/  LOP3.LUT R20, R21, 0x380, RZ, 0xc0, !PT ;  /* 0x0000038015147812 */ /* 0x000fe200078ec0ff */
[----:B------:R-:W-:Y:S01]  /*7b30*/  IMAD R3, R52, UR5, RZ ;  /* 0x0000000534037c24 */ /* 0x000fe2000f8e02ff */
[----:B------:R-:W-:Y:S01]  /*7b40*/  F2FP.F16.F32.PACK_AB R4, R65, R64 ;  /* 0x000000404104723e */ /* 0x000fe200000000ff */
[----:B------:R-:W-:Y:S01]  /*7b50*/  STSM.16.M88.4 [R58], R24 ;  /* 0x000000183a007844 */ /* 0x000fe20000000200 */
[----:B------:R-:W-:Y:S02]  /*7b60*/  F2FP.F16.F32.PACK_AB R5, R127, R140 ;  /* 0x0000008c7f05723e */ /* 0x000fe400000000ff */
[----:B------:R-:W-:-:S02]  /*7b70*/  F2FP.F16.F32.PACK_AB R6, R69, R68 ;  /* 0x000000444506723e */ /* 0x000fc400000000ff */
[----:B------:R-:W-:Y:S02]  /*7b80*/  F2FP.F16.F32.PACK_AB R7, R128, R137 ;  /* 0x000000898007723e */ /* 0x000fe400000000ff */
[----:B------:R-:W-:Y:S02]  /*7b90*/  SHF.R.U64 R38, R38, 0x3, RZ ;  /* 0x0000000326267819 */ /* 0x000fe400000012ff */
[----:B------:R-:W-:Y:S01]  /*7ba0*/  LEA R60, R74, R197, 0x7 ;  /* 0x000000c54a3c7211 */ /* 0x000fe200078e38ff */
[----:B------:R1:W-:Y:S01]  /*7bb0*/  STSM.16.M88.4 [R56], R4 ;  /* 0x0000000438007844 */ /* 0x0003e20000000200 */
[----:B------:R-:W-:Y:S02]  /*7bc0*/  SHF.R.U64 R20, R20, 0x3, RZ ;  /* 0x0000000314147819 */ /* 0x000fe400000012ff */
[----:B------:R-:W-:Y:S02]  /*7bd0*/  LOP3.LUT R38, R38, R39, RZ, 0x3c, !PT ;  /* 0x0000002726267212 */ /* 0x000fe400078e3cff */
[----:B------:R-:W-:-:S02]  /*7be0*/  IADD3.X R39, RZ, R49, RZ, P3, !PT ;  /* 0x00000031ff277210 */ /* 0x000fc40001ffe4ff */
[----:B------:R-:W-:Y:S02]  /*7bf0*/  LOP3.LUT P0, RZ, R193, 0x3, RZ, 0xc0, !PT ;  /* 0x00000003c1ff7812 */ /* 0x000fe4000780c0ff */
[----:B0-----:R-:W-:Y:S02]  /*7c00*/  LEA R12, P3, R50, UR6, 0x2 ;  /* 0x00000006320c7c11 */ /* 0x001fe4000f8610ff */
[----:B------:R-:W-:Y:S01]  /*7c10*/  LOP3.LUT R20, R20, R21, RZ, 0x3c, !PT ;  /* 0x0000001514147212 */ /* 0x000fe200078e3cff */
[----:B------:R-:W-:Y:S01]  /*7c20*/  IMAD.X R21, RZ, RZ, R49, P2 ;  /* 0x000000ffff157224 */ /* 0x000fe200010e0631 */
[C---:B------:R-:W-:Y:S02]  /*7c30*/  ISETP.GE.OR P2, PT, R60.reuse, R3, P0 ;  /* 0x000000033c00720c */ /* 0x040fe40000746670 */
[----:B------:R-:W-:Y:S01]  /*7c40*/  F2FP.F16.F32.PACK_AB R8, R73, R72 ;  /* 0x000000484908723e */ /* 0x000fe200000000ff */
[----:B-1----:R-:W-:Y:S01]  /*7c50*/  VIADD R4, R60, 0x8 ;  /* 0x000000083c047836 */ /* 0x002fe20000000000 */
[----:B------:R-:W-:Y:S01]  /*7c60*/  F2FP.F16.F32.PACK_AB R9, R126, R135 ;  /* 0x000000877e09723e */ /* 0x000fe200000000ff */
[----:B------:R-:W-:Y:S01]  /*7c70*/  IMAD.IADD R5, R51, 0x1, R53 ;  /* 0x0000000133057824 */ /* 0x000fe200078e0235 */
[----:B------:R-:W-:-:S02]  /*7c80*/  F2FP.F16.F32.PACK_AB R10, R77, R76 ;  /* 0x0000004c4d0a723e */ /* 0x000fc400000000ff */
[----:B------:R-:W-:Y:S02]  /*7c90*/  F2FP.F16.F32.PACK_AB R11, R121, R138 ;  /* 0x0000008a790b723e */ /* 0x000fe400000000ff */
[----:B------:R-:W-:Y:S02]  /*7ca0*/  ISETP.GE.OR P0, PT, R4, R3, P0 ;  /* 0x000000030400720c */ /* 0x000fe40000706670 */
[----:B------:R-:W-:Y:S01]  /*7cb0*/  LEA.HI.X R13, R50, UR7, R5, 0x2, P3 ;  /* 0x00000007320d7c11 */ /* 0x000fe200098f1405 */
[----:B------:R-:W-:Y:S01]  /*7cc0*/  STSM.16.M88.4 [R54], R8 ;  /* 0x0000000836007844 */ /* 0x000fe20000000200 */
[----:B------:R-:W-:Y:S02]  /*7cd0*/  F2FP.F16.F32.PACK_AB R4, R81, R80 ;  /* 0x000000505104723e */ /* 0x000fe400000000ff */
[----:B------:R-:W-:Y:S01]  /*7ce0*/  F2FP.F16.F32.PACK_AB R5, R123, R136 ;  /* 0x000000887b05723e */ /* 0x000fe200000000ff */
[----:B------:R-:W-:Y:S01]  /*7cf0*/  SHFL.IDX PT, R50, R12, RZ, 0x1c1f ;  /* 0x001c1fff0c327589 */ /* 0x000fe200000e0000 */
[----:B------:R-:W-:-:S02]  /*7d00*/  F2FP.F16.F32.PACK_AB R6, R85, R84 ;  /* 0x000000545506723e */ /* 0x000fc400000000ff */
[----:B------:R-:W-:Y:S01]  /*7d10*/  F2FP.F16.F32.PACK_AB R7, R124, R133 ;  /* 0x000000857c07723e */ /* 0x000fe200000000ff */
[----:B------:R-:W0:Y:S01]  /*7d20*/  SHFL.IDX PT, R51, R13, RZ, 0x1c1f ;  /* 0x001c1fff0d337589 */ /* 0x000e2200000e0000 */
[----:B------:R-:W-:Y:S02]  /*7d30*/  F2FP.F16.F32.PACK_AB R88, R89, R88 ;  /* 0x000000585958723e */ /* 0x000fe400000000ff */
[----:B------:R-:W-:Y:S01]  /*7d40*/  F2FP.F16.F32.PACK_AB R96, R97, R96 ;  /* 0x000000606160723e */ /* 0x000fe200000000ff */
[----:B------:R-:W-:Y:S01]  /*7d50*/  STSM.16.M88.4 [R22], R4 ;  /* 0x0000000416007844 */ /* 0x000fe20000000200 */
[----:B------:R-:W-:Y:S02]  /*7d60*/  MOV R86, R86 ;  /* 0x0000005600567202 */ /* 0x000fe40000000f00 */
[----:B------:R-:W-:Y:S01]  /*7d70*/  F2FP.F16.F32.PACK_AB R89, R125, R134 ;  /* 0x000000867d59723e */ /* 0x000fe200000000ff */
[----:B------:R-:W-:Y:S01]  /*7d80*/  SHFL.IDX PT, R54, R12, 0x1, 0x1c1f ;  /* 0x003c1f000c367f89 */ /* 0x000fe200000e0000 */
[----:B------:R-:W-:-:S02]  /*7d90*/  F2FP.F16.F32.PACK_AB R90, R93, R92 ;  /* 0x0000005c5d5a723e */ /* 0x000fc400000000ff */
[----:B------:R-:W-:Y:S01]  /*7da0*/  F2FP.F16.F32.PACK_AB R91, R95, R94 ;  /* 0x0000005e5f5b723e */ /* 0x000fe200000000ff */
[----:B------:R-:W1:Y:S01]  /*7db0*/  SHFL.IDX PT, R55, R13, 0x1, 0x1c1f ;  /* 0x003c1f000d377f89 */ /* 0x000e6200000e0000 */
[----:B------:R-:W-:Y:S02]  /*7dc0*/  F2FP.F16.F32.PACK_AB R97, R99, R98 ;  /* 0x000000626361723e */ /* 0x000fe400000000ff */
[----:B------:R-:W-:Y:S01]  /*7dd0*/  F2FP.F16.F32.PACK_AB R104, R105, R104 ;  /* 0x000000686968723e */ /* 0x000fe200000000ff */
[----:B------:R-:W-:Y:S01]  /*7de0*/  STSM.16.M88.4 [R86], R88 ;  /* 0x0000005856007844 */ /* 0x000fe20000000200 */
[----:B------:R-:W-:Y:S02]  /*7df0*/  MOV R82, R82 ;  /* 0x0000005200527202 */ /* 0x000fe40000000f00 */
[----:B------:R-:W-:Y:S02]  /*7e00*/  F2FP.F16.F32.PACK_AB R98, R101, R100 ;  /* 0x000000646562723e */ /* 0x000fe400000000ff */
[----:B------:R-:W-:-:S02]  /*7e10*/  F2FP.F16.F32.PACK_AB R99, R103, R102 ;  /* 0x000000666763723e */ /* 0x000fc400000000ff */
[----:B------:R-:W-:Y:S02]  /*7e20*/  F2FP.F16.F32.PACK_AB R105, R107, R106 ;  /* 0x0000006a6b69723e */ /* 0x000fe400000000ff */
[----:B------:R-:W-:Y:S01]  /*7e30*/  F2FP.F16.F32.PACK_AB R112, R113, R112 ;  /* 0x000000707170723e */ /* 0x000fe200000000ff */
[----:B------:R-:W-:Y:S01]  /*7e40*/  STSM.16.M88.4 [R82], R96 ;  /* 0x0000006052007844 */ /* 0x000fe20000000200 */
[----:B------:R-:W-:Y:S02]  /*7e50*/  MOV R78, R78 ;  /* 0x0000004e004e7202 */ /* 0x000fe40000000f00 */
[----:B------:R-:W-:Y:S02]  /*7e60*/  F2FP.F16.F32.PACK_AB R106, R109, R108 ;  /* 0x0000006c6d6a723e */ /* 0x000fe400000000ff */
[----:B------:R-:W-:Y:S02]  /*7e70*/  F2FP.F16.F32.PACK_AB R107, R111, R110 ;  /* 0x0000006e6f6b723e */ /* 0x000fe400000000ff */
[----:B------:R-:W-:-:S02]  /*7e80*/  F2FP.F16.F32.PACK_AB R113, R115, R114 ;  /* 0x000000727371723e */ /* 0x000fc400000000ff */
[----:B------:R-:W-:Y:S01]  /*7e90*/  F2FP.F16.F32.PACK_AB R114, R117, R116 ;  /* 0x000000747572723e */ /* 0x000fe200000000ff */
[----:B------:R-:W-:Y:S01]  /*7ea0*/  STSM.16.M88.4 [R78], R104 ;  /* 0x000000684e007844 */ /* 0x000fe20000000200 */
[----:B------:R-:W-:Y:S02]  /*7eb0*/  F2FP.F16.F32.PACK_AB R115, R119, R118 ;  /* 0x000000767773723e */ /* 0x000fe400000000ff */
[C---:B------:R-:W-:Y:S02]  /*7ec0*/  IADD3 R35, P5, R48.reuse, 0x2000, RZ ;  /* 0x0000200030237810 */ /* 0x040fe40007fbe0ff */
[----:B------:R-:W-:Y:S01]  /*7ed0*/  IADD3 R33, P6, R48, 0x3000, RZ ;  /* 0x0000300030217810 */ /* 0x000fe20007fde0ff */
[----:B------:R-:W-:Y:S01]  /*7ee0*/  STSM.16.M88.4 [R75], R112 ;  /* 0x000000704b007844 */ /* 0x000fe20000000200 */
[----:B------:R-:W-:Y:S02]  /*7ef0*/  LOP3.LUT R34, R35, 0x380, RZ, 0xc0, !PT ;  /* 0x0000038023227812 */ /* 0x000fe400078ec0ff */
[----:B------:R-:W-:Y:S01]  /*7f00*/  LOP3.LUT R32, R33, 0x380, RZ, 0xc0, !PT ;  /* 0x0000038021207812 */ /* 0x000fe200078ec0ff */
[----:B------:R-:W-:Y:S01]  /*7f10*/  BAR.SYNC.DEFER_BLOCKING 0x1, 0x100 ;  /* 0x0044000000007b1d */ /* 0x000fe20000010000 */
[----:B------:R-:W-:-:S02]  /*7f20*/  SHF.R.U64 R34, R34, 0x3, RZ ;  /* 0x0000000322227819 */ /* 0x000fc400000012ff */
[----:B------:R-:W-:Y:S02]  /*7f30*/  SHF.R.U64 R32, R32, 0x3, RZ ;  /* 0x0000000320207819 */ /* 0x000fe400000012ff */
[----:B------:R-:W-:Y:S01]  /*7f40*/  LOP3.LUT R34, R34, R35, RZ, 0x3c, !PT ;  /* 0x0000002322227212 */ /* 0x000fe200078e3cff */
[--C-:B------:R-:W-:Y:S01]  /*7f50*/  IMAD.X R35, RZ, RZ, R49.reuse, P5 ;  /* 0x000000ffff237224 */ /* 0x100fe200028e0631 */
[----:B------:R-:W-:Y:S01]  /*7f60*/  LOP3.LUT R32, R32, R33, RZ, 0x3c, !PT ;  /* 0x0000002120207212 */ /* 0x000fe200078e3cff */
[----:B------:R-:W-:Y:S01]  /*7f70*/  IMAD.X R33, RZ, RZ, R49, P6 ;  /* 0x000000ffff217224 */ /* 0x000fe200030e0631 */
[C---:B------:R-:W-:Y:S02]  /*7f80*/  IADD3 R37, P4, R48.reuse, 0x1000, RZ ;  /* 0x0000100030257810 */ /* 0x040fe40007f9e0ff */
[----:B------:R-:W-:Y:S02]  /*7f90*/  IADD3 R43, P5, R48, 0x9000, RZ ;  /* 0x00009000302b7810 */ /* 0x000fe40007fbe0ff */
[----:B------:R-:W-:-:S02]  /*7fa0*/  LOP3.LUT R36, R37, 0x380, RZ, 0xc0, !PT ;  /* 0x0000038025247812 */ /* 0x000fc400078ec0ff */
[----:B------:R-:W-:Y:S02]  /*7fb0*/  LOP3.LUT R42, R43, 0x380, RZ, 0xc0, !PT ;  /* 0x000003802b2a7812 */ /* 0x000fe400078ec0ff */
[----:B------:R-:W-:Y:S01]  /*7fc0*/  SHF.R.U64 R36, R36, 0x3, RZ ;  /* 0x0000000324247819 */ /* 0x000fe200000012ff */
[----:B------:R-:W-:Y:S01]  /*7fd0*/  UIMAD UR5, UR12, UR8, URZ ;  /* 0x000000080c0572a4 */ /* 0x000fe2000f8e023f */
[----:B------:R-:W-:Y:S02]  /*7fe0*/  SHF.R.U64 R42, R42, 0x3, RZ ;  /* 0x000000032a2a7819 */ /* 0x000fe400000012ff */
[----:B------:R-:W-:Y:S02]  /*7ff0*/  LOP3.LUT R36, R36, R37, RZ, 0x3c, !PT ;  /* 0x0000002524247212 */ /* 0x000fe400078e3cff */
[----:B------:R-:W-:Y:S01]  /*8000*/  IADD3.X R37, RZ, R49, RZ, P4, !PT ;  /* 0x00000031ff257210 */ /* 0x000fe200027fe4ff */
[----:B0-----:R-:W-:Y:S01]  /*8010*/  @!P2 ST.E desc[UR36][R50.64], R2 ;  /* 0x000000023200a985 */ /* 0x001fe2000c101924 */
[C---:B------:R-:W-:Y:S01]  /*8020*/  IADD3 R41, P4, R48.reuse, 0x8000, RZ ;  /* 0x0000800030297810 */ /* 0x040fe20007f9e0ff */
[----:B------:R-:W-:Y:S01]  /*8030*/  UIMAD.WIDE.U32 UR6, UR11, UR8, URZ ;  /* 0x000000080b0672a5 */ /* 0x000fe2000f8e003f */
[----:B------:R-:W-:Y:S01]  /*8040*/  IADD3 R45, P6, R48, 0xa000, RZ ;  /* 0x0000a000302d7810 */ /* 0x000fe20007fde0ff */
[----:B-1----:R0:W-:Y:S01]  /*8050*/  @!P0 ST.E desc[UR36][R54.64], R0 ;  /* 0x0000000036008985 */ /* 0x0021e2000c101924 */
[----:B------:R-:W-:Y:S01]  /*8060*/  UIMAD UR5, UR11, UR9, UR5 ;  /* 0x000000090b0572a4 */ /* 0x000fe2000f8e0205 */
[----:B------:R-:W-:-:S02]  /*8070*/  LOP3.LUT R42, R42, R43, RZ, 0x3c, !PT ;  /* 0x0000002b2a2a7212 */ /* 0x000fc400078e3cff */
[----:B------:R1:W5:Y:S01]  /*8080*/  LD.E.128 R8, desc[UR36][R34.64] ;  /* 0x0000002422087980 */ /* 0x000362000c101d00 */
[----:B------:R-:W-:Y:S01]  /*8090*/  LOP3.LUT R40, R41, 0x380, RZ, 0xc0, !PT ;  /* 0x0000038029287812 */ /* 0x000fe200078ec0ff */
[----:B------:R-:W-:Y:S01]  /*80a0*/  ULDC.64 UR8, c[0x0][0xaf0] ;  /* 0x0002bc0000087ab9 */ /* 0x000fe20000000a00 */
[----:B------:R-:W-:Y:S01]  /*80b0*/  LOP3.LUT R44, R45, 0x380, RZ, 0xc0, !PT ;  /* 0x000003802d2c7812 */ /* 0x000fe200078ec0ff */
[----:B------:R2:W5:Y:S01]  /*80c0*/  LD.E.128 R4, desc[UR36][R32.64] ;  /* 0x0000002420047980 */ /* 0x000562000c101d00 */
[----:B------:R-:W-:Y:S02]  /*80d0*/  LOP3.LUT R43, R48, 0x380, RZ, 0xc0, !PT ;  /* 0x00000380302b7812 */ /* 0x000fe400078ec0ff */
[----:B------:R-:W-:Y:S01]  /*80e0*/  LOP3.LUT R46, R155, 0x380, RZ, 0xc0, !PT ;  /* 0x000003809b2e7812 */ /* 0x000fe200078ec0ff */
[----:B0-----:R-:W0:Y:S01]  /*80f0*/  @P1 LDC R0, c[0x0][0xbec] ;  /* 0x0002fb00ff001b82 */ /* 0x001e220000000800 */
[----:B------:R3:W5:Y:S01]  /*8100*/  LD.E.128 R84, desc[UR36][R30.64] ;  /* 0x000000241e547980 */ /* 0x000762000c101d00 */
[----:B------:R-:W-:Y:S01]  /*8110*/  UIADD3 UR7, UR7, UR5, URZ ;  /* 0x0000000507077290 */ /* 0x000fe2000fffe03f */
[----:B------:R-:W-:-:S02]  /*8120*/  SHF.R.U64 R40, R40, 0x3, RZ ;  /* 0x0000000328287819 */ /* 0x000fc400000012ff */
[----:B------:R4:W5:Y:S03]  /*8130*/  LD.E.128 R56, desc[UR36][R20.64] ;  /* 0x0000002414387980 */ /* 0x000966000c101d00 */
[----:B-1----:R-:W1:Y:S01]  /*8140*/  @P1 LDC R35, c[0x0][0xbf0] ;  /* 0x0002fc00ff231b82 */ /* 0x002e620000000800 */
[----:B--2---:R-:W-:Y:S01]  /*8150*/  LEA R33, R19, R23, 0x5 ;  /* 0x0000001713217211 */ /* 0x004fe200078e28ff */
[----:B------:R2:W5:Y:S01]  /*8160*/  LD.E.128 R64, desc[UR36][R28.64] ;  /* 0x000000241c407980 */ /* 0x000562000c101d00 */
[----:B------:R-:W-:Y:S02]  /*8170*/  SHF.R.U64 R44, R44, 0x3, RZ ;  /* 0x000000032c2c7819 */ /* 0x000fe400000012ff */
[----:B------:R-:W-:Y:S01]  /*8180*/  SHF.R.U64 R43, R43, 0x3, RZ ;  /* 0x000000032b2b7819 */ /* 0x000fe200000012ff */
[----:B------:R0:W5:Y:S01]  /*8190*/  LD.E.128 R24, desc[UR36][R36.64] ;  /* 0x0000002424187980 */ /* 0x000162000c101d00 */
[----:B------:R-:W-:Y:S01]  /*81a0*/  SHF.R.U64 R46, R46, 0x3, RZ ;  /* 0x000000032e2e7819 */ /* 0x000fe200000012ff */
[----:B---3--:R-:W3:Y:S01]  /*81b0*/  LDC.64 R30, c[0x0][0xae0] ;  /* 0x0002b800ff1e7b82 */ /* 0x008ee20000000a00 */
[----:B------:R-:W-:Y:S01]  /*81c0*/  IMAD R33, R74, 0x80, R33 ;  /* 0x000000804a217824 */ /* 0x000fe200078e0221 */
[----:B------:R-:W-:Y:S01]  /*81d0*/  UIMAD UR5, UR10, UR8, URZ ;  /* 0x000000080a0572a4 */ /* 0x000fe2000f8e023f */
[----:B------:R-:W-:Y:S01]  /*81e0*/  LOP3.LUT R40, R40, R41, RZ, 0x3c, !PT ;  /* 0x0000002928287212 */ /* 0x000fe200078e3cff */
[----:B------:R-:W-:Y:S01]  /*81f0*/  IMAD.X R41, RZ, RZ, R49, P4 ;  /* 0x000000ffff297224 */ /* 0x000fe200020e0631 */
[----:B------:R-:W-:Y:S01]  /*8200*/  LOP3.LUT R44, R44, R45, RZ, 0x3c, !PT ;  /* 0x0000002d2c2c7212 */ /* 0x000fe200078e3cff */
[----:B------:R0:W5:Y:S01]  /*8210*/  LD.E.128 R12, desc[UR36][R38.64] ;  /* 0x00000024260c7980 */ /* 0x000162000c101d00 */
[----:B------:R-:W-:Y:S01]  /*8220*/  LOP3.LUT R48, R43, R48, RZ, 0x3c, !PT ;  /* 0x000000302b307212 */ /* 0x000fe200078e3cff */
[----:B0-----:R-:W-:Y:S01]  /*8230*/  @P1 IMAD.HI.U32 R0, R33, R0, RZ ;  /* 0x0000000021001227 */ /* 0x001fe200078e00ff */
[----:B------:R-:W-:-:S03]  /*8240*/  LOP3.LUT R46, R46, R155, RZ, 0x3c, !PT ;  /* 0x0000009b2e2e7212 */ /* 0x000fc600078e3cff */
[----:B----4-:R-:W-:Y:S01]  /*8250*/  IMAD.MOV.U32 R20, RZ, RZ, R33 ;  /* 0x000000ffff147224 */ /* 0x010fe200078e0021 */
[----:B------:R-:W-:Y:S01]  /*8260*/  UIMAD UR5, UR60, UR9, UR5 ;  /* 0x000000093c0572a4 */ /* 0x000fe2000f8e0205 */
[----:B------:R-:W-:Y:S01]  /*8270*/  IMAD.X R43, RZ, RZ, R49, P5 ;  /* 0x000000ffff2b7224 */ /* 0x000fe200028e0631 */
[----:B------:R-:W-:Y:S01]  /*8280*/  IADD3.X R45, RZ, R49, RZ, P6, !PT ;  /* 0x00000031ff2d7210 */ /* 0x000fe200037fe4ff */
[----:B------:R0:W5:Y:S01]  /*8290*/  LD.E.128 R60, desc[UR36][R48.64] ;  /* 0x00000024303c7980 */ /* 0x000162000c101d00 */
[----:B-1----:R-:W-:Y:S01]  /*82a0*/  @P1 SHF.R.U32.HI R20, RZ, R35, R0 ;  /* 0x00000023ff141219 */ /* 0x002fe20000011600 */
[----:B------:R-:W-:Y:S02]  /*82b0*/  UIMAD.WIDE.U32 UR60, UR60, UR8, UR6 ;  /* 0x000000083c3c72a5 */ /* 0x000fe4000f8e0006 */
[----:B------:R0:W5:Y:S01]  /*82c0*/  LD.E.128 R80, desc[UR36][R40.64] ;  /* 0x0000002428507980 */ /* 0x000162000c101d00 */
[----:B--2---:R-:W-:Y:S02]  /*82d0*/  IADD3 R29, -R20, RZ, RZ ;  /* 0x000000ff141d7210 */ /* 0x004fe40007ffe1ff */
[----:B------:R-:W-:Y:S01]  /*82e0*/  SHF.R.S32.HI R21, RZ, 0x1f, R20 ;  /* 0x0000001fff157819 */ /* 0x000fe20000011414 */
[----:B------:R-:W-:Y:S01]  /*82f0*/  UIADD3 UR61, UR61, UR5, URZ ;  /* 0x000000053d3d7290 */ /* 0x000fe2000fffe03f */
[----:B------:R0:W5:Y:S01]  /*8300*/  LD.E.128 R76, desc[UR36][R42.64] ;  /* 0x000000242a4c7980 */ /* 0x000162000c101d00 */
[----:B------:R-:W-:Y:S01]  /*8310*/  IMAD R29, R52, R29, R33 ;  /* 0x0000001d341d7224 */ /* 0x000fe200078e0221 */
[----:B------:R-:W-:Y:S01]  /*8320*/  ULDC.64 UR6, c[0x0][0xad8] ;  /* 0x0002b60000067ab9 */ /* 0x000fe20000000a00 */
[----:B---3--:R-:W-:Y:S01]  /*8330*/  IMAD R21, R21, R30, RZ ;  /* 0x0000001e15157224 */ /* 0x008fe200078e02ff */
[----:B------:R0:W5:Y:S02]  /*8340*/  LD.E.128 R68, desc[UR36][R44.64] ;  /* 0x000000242c447980 */ /* 0x000164000c101d00 */
[----:B------:R-:W-:-:S02]  /*8350*/  SHF.R.S32.HI R0, RZ, 0x1f, R29 ;  /* 0x0000001fff007819 */ /* 0x000fc4000001141d */
[----:B------:R0:W5:Y:S01]  /*8360*/  LD.E.128 R48, desc[UR36][R46.64] ;  /* 0x000000242e307980 */ /* 0x000162000c101d00 */
[C---:B------:R-:W-:Y:S01]  /*8370*/  IMAD R31, R20.reuse, R31, R21 ;  /* 0x0000001f141f7224 */ /* 0x040fe200078e0215 */
[----:B------:R-:W-:Y:S01]  /*8380*/  @!PT LDS RZ, [RZ] ;  /* 0x00000000fffff984 */ /* 0x000fe20000000800 */
[----:B------:R-:W-:Y:S01]  /*8390*/  @!PT LDS RZ, [RZ] ;  /* 0x00000000fffff984 */ /* 0x000fe20000000800 */
[----:B------:R-:W-:Y:S01]  /*83a0*/  @!PT LDS RZ, [RZ] ;  /* 0x00000000fffff984 */ /* 0x000fe20000000800 */
[----:B------:R-:W-:Y:S01]  /*83b0*/  @!PT LDS RZ, [RZ] ;  /* 0x00000000fffff984 */ /* 0x000fe20000000800 */
[----:B------:R1:W-:Y:S06]  /*83c0*/  MEMBAR.ALL.CTA ;  /* 0x0000000000007992 */ /* 0x0003ec0000008000 */
[----:B-1----:R-:W1:Y:S01]  /*83d0*/  FENCE.VIEW.ASYNC.S ;  /* 0x00000000000073c6 */ /* 0x002e620000000000 */
[----:B------:R-:W-:-:S04]  /*83e0*/  IMAD.WIDE.U32 R20, R20, R30, UR60 ;  /* 0x0000003c14147e25 */ /* 0x000fc8000f8e001e */
[----:B------:R-:W-:Y:S02]  /*83f0*/  IMAD.IADD R21, R21, 0x1, R31 ;  /* 0x0000000115157824 */ /* 0x000fe400078e021f */
[----:B------:R-:W-:Y:S02]  /*8400*/  IMAD R2, R0, UR6, RZ ;  /* 0x0000000600027c24 */ /* 0x000fe4000f8e02ff */
[----:B------:R-:W-:Y:S01]  /*8410*/  IMAD R74, R74, 0x80, R23 ;  /* 0x000000804a4a7824 */ /* 0x000fe200078e0217 */
[----:B------:R-:W-:Y:S01]  /*8420*/  UIADD3 UR4, UR4, 0x30820, URZ ;  /* 0x0003082004047890 */ /* 0x000fe2000fffe03f */
[C---:B------:R-:W-:Y:S02]  /*8430*/  IMAD R31, R29.reuse, UR7, R2 ;  /* 0x000000071d1f7c24 */ /* 0x040fe4000f8e0202 */
[----:B------:R-:W-:Y:S01]  /*8440*/  IMAD.WIDE.U32 R20, R29, UR6, R20 ;  /* 0x000000061d147c25 */ /* 0x000fe2000f8e0014 */
[----:B------:R-:W-:Y:S01]  /*8450*/  UIADD3 UR38, UR38, 0x1, URZ ;  /* 0x0000000126267890 */ /* 0x000fe2000fffe03f */
[-C--:B------:R-:W-:Y:S01]  /*8460*/  ISETP.GE.AND P2, PT, R74, R3.reuse, PT ;  /* 0x000000034a00720c */ /* 0x080fe20003f46270 */
[----:B------:R-:W-:Y:S01]  /*8470*/  ULDC.64 UR6, c[0x0][0xa80] ;  /* 0x0002a00000067ab9 */ /* 0x000fe20000000a00 */
[----:B------:R-:W-:Y:S01]  /*8480*/  IMAD.IADD R21, R21, 0x1, R31 ;  /* 0x0000000115157824 */ /* 0x000fe200078e021f */
[----:B------:R-:W-:Y:S01]  /*8490*/  UPRMT UR4, URZ, 0x654, UR4 ;  /* 0x000006543f047896 */ /* 0x000fe20008000004 */
[----:B------:R-:W-:Y:S01]  /*84a0*/  LEA R2, P3, R20, UR6, 0x1 ;  /* 0x0000000614027c11 */ /* 0x000fe2000f8608ff */
[----:B------:R-:W-:Y:S01]  /*84b0*/  ULDC UR5, c[0x0][0xc] ;  /* 0x0000030000057ab9 */ /* 0x000fe20000000800 */
[----:B------:R-:W-:Y:S01]  /*84c0*/  UISETP.NE.AND UP0, UPT, UR38, 0x2, UPT ;  /* 0x000000022600788c */ /* 0x000fe2000bf05270 */
[----:B------:R-:W-:Y:S01]  /*84d0*/  IADD3 R0, R74, 0x20, RZ ;  /* 0x000000204a007810 */ /* 0x000fe20007ffe0ff */
[----:B------:R-:W-:Y:S01]  /*84e0*/  UIADD3 UR13, UR5, UR13, URZ ;  /* 0x0000000d050d7290 */ /* 0x000fe2000fffe03f */
[----:B------:R-:W-:Y:S01]  /*84f0*/  LEA.HI.X R34, R20, UR7, R21, 0x1, P3 ;  /* 0x0000000714227c11 */ /* 0x000fe200098f0c15 */
[----:B------:R-:W-:Y:S01]  /*8500*/  USEL UR6, URZ, 0x1, UP0 ;  /* 0x000000013f067887 */ /* 0x000fe20008000000 */
[-C--:B------:R-:W-:Y:S01]  /*8510*/  ISETP.GE.AND P0, PT, R0, R3.reuse, PT ;  /* 0x000000030000720c */ /* 0x080fe20003f06270 */
[----:B------:R-:W-:Y:S01]  /*8520*/  VIADD R0, R74, 0x40 ;  /* 0x000000404a007836 */ /* 0x000fe20000000000 */
[----:B------:R-:W-:Y:S01]  /*8530*/  USEL UR38, UR38, URZ, UP0 ;  /* 0x0000003f26267287 */ /* 0x000fe20008000000 */
[----:B-1----:R0:W1:Y:S01]  /*8540*/  SHFL.IDX PT, R28, R2, RZ, 0x181f ;  /* 0x00181fff021c7589 */ /* 0x00206200000e0000 */
[----:B------:R-:W-:Y:S01]  /*8550*/  ULOP3.LUT UR39, UR39, UR6, URZ, 0x3c, !UPT ;  /* 0x0000000627277292 */ /* 0x000fe2000f8e3c3f */
[----:B------:R-:W-:Y:S01]  /*8560*/  MOV R22, UR13 ;  /* 0x0000000d00167c02 */ /* 0x000fe20008000f00 */
[----:B------:R-:W-:Y:S01]  /*8570*/  SYNCS.ARRIVE.TRANS64.RED.A1T0 RZ, [UR4], RZ ;  /* 0x000000ffffff79a7 */ /* 0x000fe20008100404 */
[----:B------:R0:W2:Y:S01]  /*8580*/  SHFL.IDX PT, R29, R34, RZ, 0x181f ;  /* 0x00181fff221d7589 */ /* 0x0000a200000e0000 */
[----:B------:R-:W-:Y:S01]  /*8590*/  BSSY B0, `(.L_x_3325) ;  /* 0x000000f000007945 */ /* 0x000fe20003800000 */
[----:B------:R-:W-:-:S03]  /*85a0*/  ISETP.GE.AND P1, PT, R0, R3, PT ;  /* 0x000000030000720c */ /* 0x000fc60003f26270 */
[----:B------:R-:W-:Y:S10]  /*85b0*/  @P2 BRA `(.L_x_3326) ;  /* 0x0000000000302947 */ /* 0x000ff40003800000 */
[----:B------:R-:W-:Y:S02]  /*85c0*/  ULDC UR4, c[0x0][0xac8] ;  /* 0x0002b20000047ab9 */ /* 0x000fe40000000800 */
[----:B------:R-:W-:Y:S02]  /*85d0*/  ISETP.GE.AND P3, PT, R18, UR4, PT ;  /* 0x0000000412007c0c */ /* 0x000fe4000bf66270 */
[----:B------:R-:W-:Y:S02]  /*85e0*/  ISETP.GE.AND P4, PT, R17, UR4, PT ;  /* 0x0000000411007c0c */ /* 0x000fe4000bf86270 */
[----:B------:R-:W-:-:S09]  /*85f0*/  ISETP.GE.AND P2, PT, R16, UR4, PT ;  /* 0x0000000410007c0c */ /* 0x000fd2000bf46270 */
[-C--:B-1----:R-:W-:Y:S02]  /*8600*/  @!P3 LEA R30, P5, R18, R28.reuse, 0x1 ;  /* 0x0000001c121eb211 */ /* 0x082fe400078a08ff */
[C---:B------:R-:W-:Y:S02]  /*8610*/  @!P4 LEA R32, P6, R17.reuse, R28, 0x1 ;  /* 0x0000001c1120c211 */ /* 0x040fe400078c08ff */
[----:B--2---:R-:W-:Y:S01]  /*8620*/  @!P2 IMAD.WIDE R20, R16, 0x2, R28 ;  /* 0x000000021014a825 */ /* 0x004fe200078e021c */
[-C--:B------:R-:W-:Y:S02]  /*8630*/  @!P3 LEA.HI.X R31, R18, R29.reuse, R203, 0x1, P5 ;  /* 0x0000001d121fb211 */ /* 0x080fe400028f0ccb */
[----:B------:R-:W-:Y:S02]  /*8640*/  @!P4 LEA.HI.X R33, R17, R29, R202, 0x1, P6 ;  /* 0x0000001d1121c211 */ /* 0x000fe400030f0cca */
[----:B-----5:R3:W-:Y:S04]  /*8650*/  @!P2 ST.E.128 desc[UR36][R20.64], R60 ;  /* 0x0000003c1400a985 */ /* 0x0207e8000c101d24 */
[----:B------:R3:W-:Y:S04]  /*8660*/  @!P3 ST.E.128 desc[UR36][R30.64], R84 ;  /* 0x000000541e00b985 */ /* 0x0007e8000c101d24 */
[----:B------:R3:W-:Y:S02]  /*8670*/  @!P4 ST.E.128 desc[UR36][R32.64], R80 ;  /* 0x000000502000c985 */ /* 0x0007e4000c101d24 */
.L_x_3326:
[----:B------:R-:W-:Y:S05]  /*8680*/  BSYNC B0 ;  /* 0x0000000000007941 */ /* 0x000fea0003800000 */
.L_x_3325:
[----:B--2---:R2:W4:Y:S01]  /*8690*/  SHFL.IDX PT, R29, R34, 0x1, 0x181f ;  /* 0x00381f00221d7f89 */ /* 0x00452200000e0000 */
[----:B------:R-:W-:Y:S03]  /*86a0*/  BSSY B0, `(.L_x_3327) ;  /* 0x000000f000007945 */ /* 0x000fe60003800000 */
[----:B-1----:R2:W1:Y:S01]  /*86b0*/  SHFL.IDX PT, R28, R2, 0x1, 0x181f ;  /* 0x00381f00021c7f89 */ /* 0x00246200000e0000 */
[----:B------:R-:W-:Y:S05]  /*86c0*/  @P0 BRA `(.L_x_3328) ;  /* 0x0000000000300947 */ /* 0x000fea0003800000 */
[----:B------:R-:W-:Y:S02]  /*86d0*/  ULDC UR4, c[0x0][0xac8] ;  /* 0x0002b20000047ab9 */ /* 0x000fe40000000800 */
[----:B------:R-:W-:Y:S02]  /*86e0*/  ISETP.GE.AND P4, PT, R18, UR4, PT ;  /* 0x0000000412007c0c */ /* 0x000fe4000bf86270 */
[----:B------:R-:W-:Y:S02]  /*86f0*/  ISETP.GE.AND P5, PT, R17, UR4, PT ;  /* 0x0000000411007c0c */ /* 0x000fe4000bfa6270 */
[----:B------:R-:W-:-:S09]  /*8700*/  ISETP.GE.AND P3, PT, R16, UR4, PT ;  /* 0x0000000410007c0c */ /* 0x000fd2000bf66270 */
[-C--:B-1-3--:R-:W-:Y:S02]  /*8710*/  @!P4 LEA R30, P0, R18, R28.reuse, 0x1 ;  /* 0x0000001c121ec211 */ /* 0x08afe400078008ff */
[C---:B------:R-:W-:Y:S02]  /*8720*/  @!P5 LEA R32, P2, R17.reuse, R28, 0x1 ;  /* 0x0000001c1120d211 */ /* 0x040fe400078408ff */
[----:B----4-:R-:W-:Y:S01]  /*8730*/  @!P3 IMAD.WIDE R20, R16, 0x2, R28 ;  /* 0x000000021014b825 */ /* 0x010fe200078e021c */
[-C--:B------:R-:W-:Y:S02]  /*8740*/  @!P4 LEA.HI.X R31, R18, R29.reuse, R203, 0x1, P0 ;  /* 0x0000001d121fc211 */ /* 0x080fe400000f0ccb */
[----:B------:R-:W-:Y:S02]  /*8750*/  @!P5 LEA.HI.X R33, R17, R29, R202, 0x1, P2 ;  /* 0x0000001d1121d211 */ /* 0x000fe400010f0cca */
[----:B-----5:R1:W-:Y:S04]  /*8760*/  @!P3 ST.E.128 desc[UR36][R20.64], R24 ;  /* 0x000000181400b985 */ /* 0x0203e8000c101d24 */
[----:B------:R1:W-:Y:S04]  /*8770*/  @!P4 ST.E.128 desc[UR36][R30.64], R64 ;  /* 0x000000401e00c985 */ /* 0x0003e8000c101d24 */
[----:B------:R1:W-:Y:S02]  /*8780*/  @!P5 ST.E.128 desc[UR36][R32.64], R76 ;  /* 0x0000004c2000d985 */ /* 0x0003e4000c101d24 */
.L_x_3328:
[----:B------:R-:W-:Y:S05]  /*8790*/  BSYNC B0 ;  /* 0x0000000000007941 */ /* 0x000fea0003800000 */
.L_x_3327:
[----:B-1---5:R1:W0:Y:S01]  /*87a0*/  SHFL.IDX PT, R25, R34, 0x2, 0x181f ;  /* 0x00581f0022197f89 */ /* 0x02222200000e0000 */
[----:B------:R-:W-:Y:S03]  /*87b0*/  BSSY B0, `(.L_x_3329) ;  /* 0x000000f000007945 */ /* 0x000fe60003800000 */
[----:B------:R1:W0:Y:S01]  /*87c0*/  SHFL.IDX PT, R24, R2, 0x2, 0x181f ;  /* 0x00581f0002187f89 */ /* 0x00022200000e0000 */
[----:B------:R-:W-:Y:S05]  /*87d0*/  @P1 BRA `(.L_x_3330) ;  /* 0x0000000000301947 */ /* 0x000fea0003800000 */
[----:B------:R-:W-:Y:S02]  /*87e0*/  ULDC UR4, c[0x0][0xac8] ;  /* 0x0002b20000047ab9 */ /* 0x000fe40000000800 */
[----:B------:R-:W-:Y:S02]  /*87f0*/  ISETP.GE.AND P3, PT, R18, UR4, PT ;  /* 0x0000000412007c0c */ /* 0x000fe4000bf66270 */
[----:B------:R-:W-:Y:S02]  /*8800*/  ISETP.GE.AND P4, PT, R17, UR4, PT ;  /* 0x0000000411007c0c */ /* 0x000fe4000bf86270 */
[----:B------:R-:W-:-:S09]  /*8810*/  ISETP.GE.AND P2, PT, R16, UR4, PT ;  /* 0x0000000410007c0c */ /* 0x000fd2000bf46270 */
[-C--:B0-----:R-:W-:Y:S02]  /*8820*/  @!P3 LEA R26, P0, R18, R24.reuse, 0x1 ;  /* 0x00000018121ab211 */ /* 0x081fe400078008ff */
[C---:B------:R-:W-:Y:S02]  /*8830*/  @!P4 LEA R28, P1, R17.reuse, R24, 0x1 ;  /* 0x00000018111cc211 */ /* 0x040fe400078208ff */
[----:B---3--:R-:W-:Y:S01]  /*8840*/  @!P2 IMAD.WIDE R20, R16, 0x2, R24 ;  /* 0x000000021014a825 */ /* 0x008fe200078e0218 */
[-C--:B------:R-:W-:Y:S02]  /*8850*/  @!P3 LEA.HI.X R27, R18, R25.reuse, R203, 0x1, P0 ;  /* 0x00000019121bb211 */ /* 0x080fe400000f0ccb */
[----:B----4-:R-:W-:Y:S02]  /*8860*/  @!P4 LEA.HI.X R29, R17, R25, R202, 0x1, P1 ;  /* 0x00000019111dc211 */ /* 0x010fe400008f0cca */
[----:B------:R0:W-:Y:S04]  /*8870*/  @!P2 ST.E.128 desc[UR36][R20.64], R8 ;  /* 0x000000081400a985 */ /* 0x0001e8000c101d24 */
[----:B------:R0:W-:Y:S04]  /*8880*/  @!P3 ST.E.128 desc[UR36][R26.64], R56 ;  /* 0x000000381a00b985 */ /* 0x0001e8000c101d24 */
[----:B------:R0:W-:Y:S02]  /*8890*/  @!P4 ST.E.128 desc[UR36][R28.64], R68 ;  /* 0x000000441c00c985 */ /* 0x0001e4000c101d24 */
.L_x_3330:
[----:B------:R-:W-:Y:S05]  /*88a0*/  BSYNC B0 ;  /* 0x0000000000007941 */ /* 0x000fea0003800000 */
.L_x_3329:
[----:B------:R-:W-:Y:S01]  /*88b0*/  R2UR UR4, R192 ;  /* 0x00000000c00472ca */ /* 0x000fe200000e0000 */
[----:B------:R-:W-:Y:S01]  /*88c0*/  VIADD R0, R74, 0x60 ;  /* 0x000000604a007836 */ /* 0x000fe20000000000 */
[----:B0-----:R0:W0:Y:S01]  /*88d0*/  SHFL.IDX PT, R9, R34, 0x3, 0x181f ;  /* 0x00781f0022097f89 */ /* 0x00102200000e0000 */
[----:B------:R-:W-:Y:S03]  /*88e0*/  BSSY B0, `(.L_x_3331) ;  /* 0x0000012000007945 */ /* 0x000fe60003800000 */
[----:B------:R-:W-:Y:S01]  /*88f0*/  ISETP.GE.AND P0, PT, R0, R3, PT ;  /* 0x000000030000720c */ /* 0x000fe20003f06270 */
[----:B------:R0:W0:Y:S06]  /*8900*/  SHFL.IDX PT, R8, R2, 0x3, 0x181f ;  /* 0x00781f0002087f89 */ /* 0x00002c00000e0000 */
[----:B------:R-:W-:-:S06]  /*8910*/  UIADD3 UR4, UR4, 0x1, URZ ;  /* 0x0000000104047890 */ /* 0x000fcc000fffe03f */
[----:B------:R-:W-:Y:S01]  /*8920*/  IMAD.U32 R192, RZ, RZ, UR4 ;  /* 0x00000004ffc07e24 */ /* 0x000fe2000f8e00ff */
[----:B------:R-:W-:Y:S06]  /*8930*/  @P0 BRA `(.L_x_3332) ;  /* 0x0000000000300947 */ /* 0x000fec0003800000 */
[----:B------:R-:W-:Y:S02]  /*8940*/  ULDC UR4, c[0x0][0xac8] ;  /* 0x0002b20000047ab9 */ /* 0x000fe40000000800 */
[----:B------:R-:W-:Y:S02]  /*8950*/  ISETP.GE.AND P3, PT, R18, UR4, PT ;  /* 0x0000000412007c0c */ /* 0x000fe4000bf66270 */
[----:B------:R-:W-:Y:S02]  /*8960*/  ISETP.GE.AND P4, PT, R17, UR4, PT ;  /* 0x0000000411007c0c */ /* 0x000fe4000bf86270 */
[----:B------:R-:W-:-:S09]  /*8970*/  ISETP.GE.AND P2, PT, R16, UR4, PT ;  /* 0x0000000410007c0c */ /* 0x000fd2000bf46270 */
[-C--:B0-----:R-:W-:Y:S02]  /*8980*/  @!P3 LEA R10, P0, R18, R8.reuse, 0x1 ;  /* 0x00000008120ab211 */ /* 0x081fe400078008ff */
[C---:B---3--:R-:W-:Y:S02]  /*8990*/  @!P4 LEA R20, P1, R17.reuse, R8, 0x1 ;  /* 0x000000081114c211 */ /* 0x048fe400078208ff */
[----:B-12---:R-:W-:Y:S01]  /*89a0*/  @!P2 IMAD.WIDE R2, R16, 0x2, R8 ;  /* 0x000000021002a825 */ /* 0x006fe200078e0208 */
[-C--:B------:R-:W-:Y:S02]  /*89b0*/  @!P3 LEA.HI.X R11, R18, R9.reuse, R203, 0x1, P0 ;  /* 0x00000009120bb211 */ /* 0x080fe400000f0ccb */
[----:B------:R-:W-:Y:S02]  /*89c0*/  @!P4 LEA.HI.X R21, R17, R9, R202, 0x1, P1 ;  /* 0x000000091115c211 */ /* 0x000fe400008f0cca */
[----:B------:R0:W-:Y:S04]  /*89d0*/  @!P2 ST.E.128 desc[UR36][R2.64], R4 ;  /* 0x000000040200a985 */ /* 0x0001e8000c101d24 */
[----:B------:R0:W-:Y:S04]  /*89e0*/  @!P3 ST.E.128 desc[UR36][R10.64], R12 ;  /* 0x0000000c0a00b985 */ /* 0x0001e8000c101d24 */
[----:B------:R0:W-:Y:S02]  /*89f0*/  @!P4 ST.E.128 desc[UR36][R20.64], R48 ;  /* 0x000000301400c985 */ /* 0x0001e4000c101d24 */
.L_x_3332:
[----:B------:R-:W-:Y:S05]  /*8a00*/  BSYNC B0 ;  /* 0x0000000000007941 */ /* 0x000fea0003800000 */
.L_x_3331:
[----:B------:R-:W5:Y:S01]  /*8a10*/  LDC R0, c[0x0][0xc34] ;  /* 0x00030d00ff007b82 */ /* 0x000f620000000800 */
[----:B------:R-:W-:-:S13]  /*8a20*/  R2UR UR4, R22 ;  /* 0x00000000160472ca */ /* 0x000fda00000e0000 */
[----:B-----5:R-:W-:-:S13]  /*8a30*/  ISETP.LE.AND P0, PT, R0, UR4, PT ;  /* 0x0000000400007c0c */ /* 0x020fda000bf03270 */
[----:B------:R-:W-:Y:S05]  /*8a40*/  @!P0 BRA `(.L_x_3333) ;  /* 0xffffff8000b48947 */ /* 0x000fea000383ffff */
[----:B------:R-:W-:Y:S05]  /*8a50*/  EXIT ;  /* 0x000000000000794d */ /* 0x000fea0003800000 */
.L_x_3299:
[----:B------:R-:W-:-:S08]  /*8a60*/  NOP ;  /* 0x0000000000007918 */ /* 0x000fd00000000000 */
[----:B0-----:R-:W0:-:S00]  /*8a70*/  USETMAXREG.DEALLOC.CTAPOOL 0x28 ;  /* 0x00000028000079c8 */ /* 0x001e0000080e0500 */
[----:B------:R-:W1:Y:S01]  /*8a80*/  S2UR UR9, SR_CTAID.X ;  /* 0x00000000000979c3 */ /* 0x000e620000002500 */
[----:B0-----:R-:W-:Y:S01]  /*8a90*/  MOV R25, 0x1 ;  /* 0x0000000100197802 */ /* 0x001fe20000000f00 */
[----:B------:R-:W-:Y:S02]  /*8aa0*/  IMAD.MOV.U32 R22, RZ, RZ, RZ ;  /* 0x000000ffff167224 */ /* 0x000fe400078e00ff */
[----:B------:R-:W-:-:S04]  /*8ab0*/  IMAD.MOV.U32 R0, RZ, RZ, 0x1 ;  /* 0x00000001ff007424 */ /* 0x000fc800078e00ff */
[----:B------:R-:W1:Y:S02]  /*8ac0*/  LDC R2, c[0x0][0xc34] ;  /* 0x00030d00ff027b82 */ /* 0x000e640000000800 */
[----:B-1----:R-:W-:-:S13]  /*8ad0*/  ISETP.LE.AND P0, PT, R2, UR9, PT ;  /* 0x0000000902007c0c */ /* 0x002fda000bf03270 */
[----:B------:R-:W-:Y:S05]  /*8ae0*/  @P0 BRA `(.L_x_3334) ;  /* 0x0000003400680947 */ /* 0x000fea0003800000 */
[----:B------:R-:W2:Y:S01]  /*8af0*/  LDL R4, [R1+0x4] ;  /* 0x0000040001047983 */ /* 0x000ea20000100800 */
[----:B------:R-:W-:Y:S01]  /*8b00*/  SHF.L.U32 R27, R3, 0x3, RZ ;  /* 0x00000003031b7819 */ /* 0x000fe200000006ff */
[----:B------:R-:W-:Y:S01]  /*8b10*/  ULDC.64 UR6, c[0x0][0x2f0] ;  /* 0x0000bc0000067ab9 */ /* 0x000fe20000000a00 */
[----:B------:R-:W-:Y:S01]  /*8b20*/  ULDC UR8, c[0x0][0x2b8] ;  /* 0x0000ae0000087ab9 */ /* 0x000fe20000000800 */
[----:B------:R-:W-:Y:S01]  /*8b30*/  LOP3.LUT R16, R16, 0xfffffffd, RZ, 0xc0, !PT ;  /* 0xfffffffd10107812 */ /* 0x000fe200078ec0ff */
[----:B------:R-:W-:Y:S01]  /*8b40*/  ULDC.64 UR4, c[0x0][0x418] ;  /* 0x0001060000047ab9 */ /* 0x000fe20000000a00 */
[C---:B------:R-:W-:Y:S01]  /*8b50*/  LOP3.LUT R0, R27.reuse, 0x1f8, RZ, 0xc0, !PT ;  /* 0x000001f81b007812 */ /* 0x040fe200078ec0ff */
[----:B------:R-:W-:Y:S01]  /*8b60*/  UISETP.NE.U32.AND UP0, UPT, UR4, URZ, UPT ;  /* 0x0000003f0400728c */ /* 0x000fe2000bf05070 */
[----:B------:R-:W-:Y:S01]  /*8b70*/  LOP3.LUT R37, R27, 0x38, RZ, 0xc0, !PT ;  /* 0x000000381b257812 */ /* 0x000fe200078ec0ff */
[----:B------:R0:W-:Y:S01]  /*8b80*/  STL [R1], RZ ;  /* 0x000000ff01007387 */ /* 0x0001e20000100800 */
[----:B------:R-:W-:Y:S01]  /*8b90*/  LOP3.LUT R0, R0, 0x38, R3, 0x78, !PT ;  /* 0x0000003800007812 */ /* 0x000fe200078e7803 */
[----:B------:R-:W-:Y:S01]  /*8ba0*/  UISETP.NE.AND.EX UP0, UPT, UR5, URZ, UPT, UP0 ;  /* 0x0000003f0500728c */ /* 0x000fe2000bf05300 */
[C---:B------:R-:W-:Y:S01]  /*8bb0*/  LOP3.LUT R2, R37.reuse, 0x80, RZ, 0xfc, !PT ;  /* 0x0000008025027812 */ /* 0x040fe200078efcff */
[----:B------:R-:W-:Y:S01]  /*8bc0*/  ULDC UR4, c[0x0][0x424] ;  /* 0x0001090000047ab9 */ /* 0x000fe20000000800 */
[----:B------:R-:W-:Y:S01]  /*8bd0*/  LOP3.LUT R27, R0, 0x200, R27, 0xf8, !PT ;  /* 0x00000200001b7812 */ /* 0x000fe200078ef81b */
[----:B------:R-:W-:Y:S01]  /*8be0*/  USEL UR4, UR4, 0x1, UP0 ;  /* 0x0000000104047887 */ /* 0x000fe20008000000 */
[----:B------:R-:W-:Y:S01]  /*8bf0*/  LOP3.LUT R0, R37, 0x40, RZ, 0xfc, !PT ;  /* 0x0000004025007812 */ /* 0x000fe200078efcff */
[----:B------:R-:W-:Y:S01]  /*8c00*/  UMOV UR39, 0x400 ;  /* 0x0000040000277882 */ /* 0x000fe20000000000 */
[----:B------:R-:W-:Y:S01]  /*8c10*/  SHF.R.U32.HI R34, RZ, 0x3, R3 ;  /* 0x00000003ff227819 */ /* 0x000fe20000011603 */
[----:B------:R-:W-:Y:S01]  /*8c20*/  UIMAD UR38, UR4, UR6, URZ ;  /* 0x00000006042672a4 */ /* 0x000fe2000f8e023f */
[C---:B------:R-:W-:Y:S01]  /*8c30*/  ISETP.GE.AND P2, PT, R0.reuse, UR7, PT ;  /* 0x0000000700007c0c */ /* 0x040fe2000bf46270 */
[----:B------:R-:W-:Y:S01]  /*8c40*/  IMAD.SHL.U32 R3, R3, 0x10, RZ ;  /* 0x0000001003037824 */ /* 0x000fe200078e00ff */
[C---:B------:R-:W-:Y:S01]  /*8c50*/  ISETP.GE.AND P1, PT, R0.reuse, UR8, PT ;  /* 0x0000000800007c0c */ /* 0x040fe2000bf26270 */
[----:B------:R-:W-:Y:S01]  /*8c60*/  UIADD3 UR4, UR38, 0x5f, URZ ;  /* 0x0000005f26047890 */ /* 0x000fe2000fffe03f */
[----:B------:R-:W-:Y:S01]  /*8c70*/  ISETP.GE.AND P0, PT, R0, UR7, PT ;  /* 0x0000000700007c0c */ /* 0x000fe2000bf06270 */
[----:B------:R-:W1:Y:S01]  /*8c80*/  S2UR UR6, SR_CgaCtaId ;  /* 0x00000000000679c3 */ /* 0x000e620000008800 */
[----:B------:R-:W-:Y:S01]  /*8c90*/  LOP3.LUT R34, R34, 0xf, RZ, 0xc0, !PT ;  /* 0x0000000f22227812 */ /* 0x000fe200078ec0ff */
[----:B------:R-:W-:Y:S01]  /*8ca0*/  UIMAD.WIDE UR4, UR4, 0x2aaaaaab, URZ ;  /* 0x2aaaaaab040478a5 */ /* 0x000fe2000f8e023f */
[----:B------:R-:W-:Y:S01]  /*8cb0*/  MOV R36, UR9 ;  /* 0x0000000900247c02 */ /* 0x000fe20008000f00 */
[----:B------:R-:W-:Y:S01]  /*8cc0*/  IMAD.MOV.U32 R25, RZ, RZ, 0x1 ;  /* 0x00000001ff197424 */ /* 0x000fe200078e00ff */
[----:B------:R-:W-:Y:S01]  /*8cd0*/  LOP3.LUT R26, R34, 0x70, R3, 0xf8, !PT ;  /* 0x00000070221a7812 */ /* 0x000fe200078ef803 */
[----:B------:R-:W-:Y:S01]  /*8ce0*/  USHF.R.U32.HI UR4, URZ, 0x1f, UR5 ;  /* 0x0000001f3f047899 */ /* 0x000fe20008011605 */
[----:B------:R-:W-:Y:S01]  /*8cf0*/  IMAD.MOV.U32 R22, RZ, RZ, RZ ;  /* 0x000000ffff167224 */ /* 0x000fe200078e00ff */
[----:B------:R-:W-:Y:S01]  /*8d00*/  @P2 LOP3.LUT R16, R16, 0x2, RZ, 0xfc, !PT ;  /* 0x0000000210102812 */ /* 0x000fe200078efcff */
[----:B------:R-:W-:Y:S01]  /*8d10*/  ULDC UR40, c[0x0][0x448] ;  /* 0x0001120000287ab9 */ /* 0x000fe20000000800 */
[----:B------:R-:W-:Y:S01]  /*8d20*/  ULEA.HI.SX32 UR5, UR5, UR4, 0x1c ;  /* 0x0000000405057291 */ /* 0x000fe2000f8fe23f */
[----:B------:R-:W-:Y:S01]  /*8d30*/  ISETP.GE.AND P2, PT, R37, UR7, PT ;  /* 0x0000000725007c0c */ /* 0x000fe2000bf46270 */
[----:B------:R-:W-:Y:S01]  /*8d40*/  ULDC UR44, c[0x0][0xc] ;  /* 0x00000300002c7ab9 */ /* 0x000fe20000000800 */
[----:B------:R-:W-:Y:S01]  /*8d50*/  LOP3.LUT R16, R16, 0xfffffbff, RZ, 0xc0, !PT ;  /* 0xfffffbff10107812 */ /* 0x000fe200078ec0ff */
[----:B------:R-:W-:Y:S01]  /*8d60*/  UIADD3 UR43, UR5, -0x1, URZ ;  /* 0xffffffff052b7890 */ /* 0x000fe2000fffe03f */
[----:B------:R-:W-:-:S02]  /*8d70*/  ULDC UR4, c[0x0][0x288] ;  /* 0x0000a20000047ab9 */ /* 0x000fc40000000800 */
[----:B------:R-:W-:Y:S01]  /*8d80*/  @P1 LOP3.LUT R16, R16, 0x400, RZ, 0xfc, !PT ;  /* 0x0000040010101812 */ /* 0x000fe200078efcff */
[----:B------:R-:W-:Y:S01]  /*8d90*/  UIMAD UR40, UR40, UR4, URZ ;  /* 0x00000004282872a4 */ /* 0x000fe2000f8e023f */
[----:B------:R-:W-:Y:S01]  /*8da0*/  ISETP.GE.AND P1, PT, R2, UR8, PT ;  /* 0x0000000802007c0c */ /* 0x000fe2000bf26270 */
[----:B------:R-:W-:Y:S01]  /*8db0*/  IMAD.U32 R3, RZ, RZ, UR43 ;  /* 0x0000002bff037e24 */ /* 0x000fe2000f8e00ff */
[----:B------:R-:W-:Y:S01]  /*8dc0*/  LOP3.LUT R16, R16, 0xffffffef, RZ, 0xc0, !PT ;  /* 0xffffffef10107812 */ /* 0x000fe200078ec0ff */
[----:B------:R-:W-:Y:S02]  /*8dd0*/  UIADD3 UR41, UR5, -0x2, URZ ;  /* 0xfffffffe05297890 */ /* 0x000fe4000fffe03f */
[----:B-1----:R-:W-:Y:S01]  /*8de0*/  ULEA UR39, UR6, UR39, 0x18 ;  /* 0x0000002706277291 */ /* 0x002fe2000f8ec03f */
[----:B------:R-:W-:Y:S01]  /*8df0*/  @P0 LOP3.LUT R16, R16, 0x10, RZ, 0xfc, !PT ;  /* 0x0000001010100812 */ /* 0x000fe200078efcff */
[----:B------:R-:W-:Y:S01]  /*8e00*/  UIMAD UR6, UR43, -0x60, UR38 ;  /* 0xffffffa02b0678a4 */ /* 0x000fe2000f8e0226 */
[----:B------:R-:W-:-:S02]  /*8e10*/  ISETP.GE.AND P0, PT, R2, UR7, PT ;  /* 0x0000000702007c0c */ /* 0x000fc4000bf06270 */
[----:B------:R-:W-:Y:S02]  /*8e20*/  LOP3.LUT R16, R16, 0xfffffffe, RZ, 0xc0, !PT ;  /* 0xfffffffe10107812 */ /* 0x000fe400078ec0ff */
[----:B------:R-:W-:Y:S02]  /*8e30*/  LEA R0, R27, UR39, 0x1 ;  /* 0x000000271b007c11 */ /* 0x000fe4000f8e08ff */
[----:B------:R-:W-:-:S07]  /*8e40*/  IADD3 R33, -R34, UR6, RZ ;  /* 0x0000000622217c10 */ /* 0x000fce000fffe1ff */
[----:B------:R-:W-:Y:S02]  /*8e50*/  @P0 LOP3.LUT R16, R16, 0x1, RZ, 0xfc, !PT ;  /* 0x0000000110100812 */ /* 0x000fe400078efcff */
[----:B------:R-:W-:Y:S02]  /*8e60*/  ISETP.GE.AND P0, PT, R2, UR7, PT ;  /* 0x0000000702007c0c */ /* 0x000fe4000bf06270 */
[----:B------:R-:W-:-:S04]  /*8e70*/  LOP3.LUT R16, R16, 0xfffffdff, RZ, 0xc0, !PT ;  /* 0xfffffdff10107812 */ /* 0x000fc800078ec0ff */
[----:B------:R-:W-:Y:S02]  /*8e80*/  @P1 LOP3.LUT R16, R16, 0x200, RZ, 0xfc, !PT ;  /* 0x0000020010101812 */ /* 0x000fe400078efcff */
[----:B------:R-:W-:Y:S02]  /*8e90*/  ISETP.GE.AND P1, PT, R37, UR7, PT ;  /* 0x0000000725007c0c */ /* 0x000fe4000bf26270 */
[----:B------:R-:W-:-:S04]  /*8ea0*/  LOP3.LUT R16, R16, 0xfffffff7, RZ, 0xc0, !PT ;  /* 0xfffffff710107812 */ /* 0x000fc800078ec0ff */
[----:B------:R-:W-:-:S04]  /*8eb0*/  @P0 LOP3.LUT R16, R16, 0x8, RZ, 0xfc, !PT ;  /* 0x0000000810100812 */ /* 0x000fc800078efcff */
[----:B------:R-:W-:Y:S02]  /*8ec0*/  LOP3.LUT R16, R16, 0xfffffeff, RZ, 0xc0, !PT ;  /* 0xfffffeff10107812 */ /* 0x000fe400078ec0ff */
[----:B--2---:R-:W-:Y:S01]  /*8ed0*/  R2UR UR10, R4 ;  /* 0x00000000040a72ca */ /* 0x004fe200000e0000 */
[----:B------:R-:W-:-:S05]  /*8ee0*/  IMAD R4, R3, 0x60, R26 ;  /* 0x0000006003047824 */ /* 0x000fca00078e021a */
[----:B------:R-:W-:-:S04]  /*8ef0*/  ISETP.GE.AND P0, PT, R4, UR38, PT ;  /* 0x0000002604007c0c */ /* 0x000fc8000bf06270 */
[----:B------:R-:W-:-:S03]  /*8f00*/  ISETP.LT.U32.AND P0, PT, R26, 0x60, !P0 ;  /* 0x000000601a00780c */ /* 0x000fc60004701070 */
[----:B------:R-:W-:-:S10]  /*8f10*/  ULOP3.LUT UR42, UR10, 0x2, URZ, 0xfc, !UPT ;  /* 0x000000020a2a7892 */ /* 0x000fd4000f8efc3f */
        /* <DEDUP_REMOVED lines=8> */
.L_x_3369:
[----:B0-----:R-:W0:Y:S01]  /*8fa0*/  LDC R0, c[0x0][0xc38] ;  /* 0x00030e00ff007b82 */ /* 0x001e220000000800 */
[----:B------:R-:W-:Y:S01]  /*8fb0*/  MOV R24, R36 ;  /* 0x0000002400187202 */ /* 0x000fe20000000f00 */
        /* <DEDUP_REMOVED lines=8> */
[----:B------:R-:W0:Y:S03]  /*9040*/  LDC R0, c[0x0][0xc44] ;  /* 0x00031100ff007b82 */ /* 0x000e260000000800 */
[----:B------:R-:W-:Y:S01]  /*9050*/  IMAD.MOV.U32 R23, RZ, RZ, R24 ;  /* 0x000000ffff177224 */ /* 0x000fe200078e0018 */
        /* <DEDUP_REMOVED lines=29> */
.L_x_3335:
        /* <DEDUP_REMOVED lines=9> */
[----:B------:R-:W-:Y:S01]  /*92c0*/  MOV R4, UR6 ;  /* 0x0000000600047c02 */ /* 0x000fe20008000f00 */
[----:B------:R-:W-:Y:S01]  /*92d0*/  IMAD.U32 R5, RZ, RZ, UR7 ;  /* 0x00000007ff057e24 */ /* 0x000fe2000f8e00ff */
        /* <DEDUP_REMOVED lines=9> */
.L_x_3337:
[----:B------:R0:W1:Y:S01]  /*9370*/  LDC.64 R2, c[0x4][R17] ;  /* 0x0100000011027b82 */ /* 0x0000620000000a00 */
[----:B------:R-:W-:Y:S01]  /*9380*/  ULDC.64 UR4, c[0x4][0x138] ;  /* 0x01004e0000047ab9 */ /* 0x000fe20000000a00 */
[----:B------:R-:W-:Y:S01]  /*9390*/  ULDC.64 UR6, c[0x4][0x140] ;  /* 0x0100500000067ab9 */ /* 0x000fe20000000a00 */
[----:B------:R-:W-:Y:S01]  /*93a0*/  MOV R4, UR4 ;  /* 0x0000000400047c02 */ /* 0x000fe20008000f00 */
        /* <DEDUP_REMOVED lines=11> */
.L_x_3336:
[----:B------:R-:W-:Y:S01]  /*9460*/  ULDC.64 UR4, c[0x0][0x9f8] ;  /* 0x00027e0000047ab9 */ /* 0x000fe20000000a00 */
[----:B------:R-:W-:Y:S01]  /*9470*/  MOV R30, R23 ;  /* 0x00000017001e7202 */ /* 0x000fe20000000f00 */
[----:B------:R-:W0:Y:S01]  /*9480*/  LDC R8, c[0x0][0x430] ;  /* 0x00010c00ff087b82 */ /* 0x000e220000000800 */
[----:B------:R-:W-:Y:S01]  /*9490*/  ISETP.NE.U32.AND P0, PT, RZ, UR4, PT ;  /* 0x00000004ff007c0c */ /* 0x000fe2000bf05070 */
[----:B------:R-:W-:Y:S01]  /*94a0*/  IMAD.MOV R19, RZ, RZ, -R23 ;  /* 0x000000ffff137224 */ /* 0x000fe200078e0a17 */
[----:B------:R-:W-:Y:S02]  /*94b0*/  ULDC UR4, c[0x0][0xc44] ;  /* 0x0003110000047ab9 */ /* 0x000fe40000000800 */
[----:B------:R-:W-:-:S13]  /*94c0*/  ISETP.NE.AND.EX P0, PT, RZ, UR5, PT, P0 ;  /* 0x00000005ff007c0c */ /* 0x000fda000bf05300 */
[----:B------:R-:W1:Y:S02]  /*94d0*/  @P0 LDC.64 R2, c[0x0][0x9f8] ;  /* 0x00027e00ff020b82 */ /* 0x000e640000000a00 */
[----:B-1----:R-:W-:-:S05]  /*94e0*/  @P0 IMAD.WIDE R2, R23, 0x4, R2 ;  /* 0x0000000417020825 */ /* 0x002fca00078e0202 */
[----:B------:R1:W5:Y:S01]  /*94f0*/  @P0 LDG.E R30, desc[UR36][R2.64] ;  /* 0x00000024021e0981 */ /* 0x000362000c1e1900 */
[----:B------:R-:W-:Y:S01]  /*9500*/  UMOV UR5, 0xffffffff ;  /* 0xffffffff00057882 */ /* 0x000fe20000000000 */
[----:B------:R-:W-:Y:S02]  /*9510*/  IMAD R19, R19, UR4, R24 ;  /* 0x0000000413137c24 */ /* 0x000fe4000f8e0218 */
[----:B0-----:R-:W-:Y:S05]  /*9520*/  BRA.DIV UR5, `(.L_x_3338) ;  /* 0x0000003205287947 */ /* 0x001fea000b800000 */
.L_x_3386:
[----:B------:R-:W-:Y:S01]  /*9530*/  ISETP.NE.AND P0, PT, R8, 0x1, PT ;  /* 0x000000010800780c */ /* 0x000fe20003f05270 */
[----:B------:R-:W-:Y:S01]  /*9540*/  IMAD.U32 R0, RZ, RZ, UR43 ;  /* 0x0000002bff007e24 */ /* 0x000fe2000f8e00ff */
[----:B------:R-:W-:Y:S02]  /*9550*/  LOP3.LUT P1, RZ, R16, 0x100, RZ, 0xc0, !PT ;  /* 0x0000010010ff7812 */ /* 0x000fe4000782c0ff */
[----:B-----5:R-:W-:Y:S01]  /*9560*/  SHF.R.S32.HI R32, RZ, 0x1f, R30 ;  /* 0x0000001fff207819 */ /* 0x020fe2000001141e */
[----:B------:R-:W-:Y:S01]  /*9570*/  IMAD R0, R0, 0x60, R26 ;  /* 0x0000006000007824 */ /* 0x000fe200078e021a */
[----:B------:R-:W-:-:S04]  /*9580*/  LOP3.LUT R16, R16, 0xffffff7f, RZ, 0xc0, !PT ;  /* 0xffffff7f10107812 */ /* 0x000fc800078ec0ff */
[----:B------:R-:W-:-:S03]  /*9590*/  IADD3 R0, R0, R31, RZ ;  /* 0x0000001f00007210 */ /* 0x000fc60007ffe0ff */
[----:B-1----:R-:W0:Y:S01]  /*95a0*/  @P0 LDC R3, c[0x0][0x434] ;  /* 0x00010d00ff030b82 */ /* 0x002e220000000800 */
[----:B------:R-:W-:Y:S01]  /*95b0*/  @P0 LOP3.LUT R16, R16, 0x80, RZ, 0xfc, !PT ;  /* 0x0000008010100812 */ /* 0x000fe200078efcff */
[----:B------:R-:W-:-:S06]  /*95c0*/  IMAD.MOV.U32 R9, RZ, RZ, R0 ;  /* 0x000000ffff097224 */ /* 0x000fcc00078e0000 */
[----:B------:R-:W1:Y:S08]  /*95d0*/  @P0 LDC R5, c[0x0][0x438] ;  /* 0x00010e00ff050b82 */ /* 0x000e700000000800 */
[----:B------:R-:W2:Y:S01]  /*95e0*/  @P1 LDC.64 R6, c[0x0][0x428] ;  /* 0x00010a00ff061b82 */ /* 0x000ea20000000a00 */
[----:B0-----:R-:W-:-:S05]  /*95f0*/  @P0 IMAD.HI.U32 R2, R0, R3, RZ ;  /* 0x0000000300020227 */ /* 0x001fca00078e00ff */
[----:B-1----:R-:W-:Y:S02]  /*9600*/  @P0 SHF.R.U32.HI R9, RZ, R5, R2 ;  /* 0x00000005ff090219 */ /* 0x002fe40000011602 */
[----:B------:R-:W0:Y:S02]  /*9610*/  @P1 LDC.64 R4, c[0x0][0x418] ;  /* 0x00010600ff041b82 */ /* 0x000e240000000a00 */
[----:B------:R-:W-:Y:S01]  /*9620*/  @P1 SHF.R.S32.HI R3, RZ, 0x1f, R9 ;  /* 0x0000001fff031819 */ /* 0x000fe20000011409 */
[----:B--2---:R-:W-:-:S04]  /*9630*/  @P1 IMAD R2, R32, R6, RZ ;  /* 0x0000000620021224 */ /* 0x004fc800078e02ff */
[----:B------:R-:W-:Y:S02]  /*9640*/  @P1 IMAD R7, R30, R7, R2 ;  /* 0x000000071e071224 */ /* 0x000fe400078e0202 */
[----:B------:R-:W-:-:S04]  /*9650*/  @P1 IMAD.MOV.U32 R2, RZ, RZ, R9 ;  /* 0x000000ffff021224 */ /* 0x000fc800078e0009 */
[----:B------:R-:W-:-:S04]  /*9660*/  @P1 IMAD.WIDE.U32 R2, R30, R6, R2 ;  /* 0x000000061e021225 */ /* 0x000fc800078e0002 */
[----:B------:R-:W-:Y:S01]  /*9670*/  IMAD.MOV.U32 R6, RZ, RZ, RZ ;  /* 0x000000ffff067224 */ /* 0x000fe200078e00ff */
[----:B------:R-:W-:Y:S02]  /*9680*/  @P1 IADD3 R3, R3, R7, RZ ;  /* 0x0000000703031210 */ /* 0x000fe40007ffe0ff */
[----:B0-----:R-:W-:-:S04]  /*9690*/  @P1 LEA R4, P0, R2, R4, 0x2 ;  /* 0x0000000402041211 */ /* 0x001fc800078010ff */
[----:B------:R-:W-:Y:S01]  /*96a0*/  @P1 LEA.HI.X R5, R2, R5, R3, 0x2, P0 ;  /* 0x0000000502051211 */ /* 0x000fe200000f1403 */
[----:B------:R-:W-:-:S04]  /*96b0*/  IMAD.MOV R3, RZ, RZ, -R9 ;  /* 0x000000ffff037224 */ /* 0x000fc800078e0a09 */
[----:B------:R0:W5:Y:S01]  /*96c0*/  @P1 LDG.E R6, desc[UR36][R4.64] ;  /* 0x0000002404061981 */ /* 0x000162000c1e1900 */
[----:B------:R-:W-:Y:S02]  /*96d0*/  LOP3.LUT R16, R16, 0xffffffbf, RZ, 0xc0, !PT ;  /* 0xffffffbf10107812 */ /* 0x000fe400078ec0ff */
[----:B------:R-:W-:Y:S01]  /*96e0*/  SHF.R.S32.HI R29, RZ, 0x1f, R19 ;  /* 0x0000001fff1d7819 */ /* 0x000fe20000011413 */
[----:B0-----:R-:W-:Y:S01]  /*96f0*/  IMAD R5, R8, R3, R0 ;  /* 0x0000000308057224 */ /* 0x001fe200078e0200 */
[----:B------:R-:W-:-:S04]  /*9700*/  MOV R0, UR42 ;  /* 0x0000002a00007c02 */ /* 0x000fc80008000f00 */
[----:B------:R-:W-:-:S13]  /*9710*/  ISETP.NE.AND P0, PT, R0, 0x3, PT ;  /* 0x000000030000780c */ /* 0x000fda0003f05270 */
[----:B------:R-:W-:Y:S01]  /*9720*/  @P0 LOP3.LUT R16, R16, 0x40, RZ, 0xfc, !PT ;  /* 0x0000004010100812 */ /* 0x000fe200078efcff */
[----:B------:R-:W-:Y:S06]  /*9730*/  @!P0 BRA `(.L_x_3339) ;  /* 0x0000000000048947 */ /* 0x000fec0003800000 */
[----:B------:R-:W-:Y:S01]  /*9740*/  BPT.TRAP 0x1 ;  /* 0x000000040000795c */ /* 0x000fe20000300000 */
.L_x_3339:
        /* <DEDUP_REMOVED lines=15> */
[C---:B------:R-:W-:Y:S01]  /*9840*/  IMAD R9, R19.reuse, UR5, R0 ;  /* 0x0000000513097c24 */ /* 0x040fe2000f8e0200 */
[----:B------:R-:W-:Y:S01]  /*9850*/  LEA R0, R22, UR39, 0x3 ;  /* 0x0000002716007c11 */ /* 0x000fe2000f8e18ff */
[----:B------:R-:W-:Y:S01]  /*9860*/  IMAD.WIDE.U32 R2, R19, UR4, R2 ;  /* 0x0000000413027c25 */ /* 0x000fe2000f8e0002 */
[----:B------:R-:W-:-:S02]  /*9870*/  ULDC.64 UR4, c[0x0][0x318] ;  /* 0x0000c60000047ab9 */ /* 0x000fc40000000a00 */
[----:B------:R-:W-:Y:S02]  /*9880*/  LEA R17, P0, R2, UR4, 0x1 ;  /* 0x0000000402117c11 */ /* 0x000fe4000f8008ff */
[----:B------:R-:W-:-:S04]  /*9890*/  IADD3 R3, R3, R9, RZ ;  /* 0x0000000903037210 */ /* 0x000fc80007ffe0ff */
[----:B------:R-:W-:Y:S02]  /*98a0*/  LEA.HI.X R18, R2, UR5, R3, 0x1, P0 ;  /* 0x0000000502127c11 */ /* 0x000fe400080f0c03 */
[----:B------:R-:W-:-:S04]  /*98b0*/  SHF.L.U32 R3, R25, 0x1f, RZ ;  /* 0x0000001f19037819 */ /* 0x000fc800000006ff */
[----:B------:R-:W0:Y:S02]  /*98c0*/  SYNCS.PHASECHK.TRANS64.TRYWAIT P0, [R0+URZ+0x30840], R3 ;  /* 0x03084003000075a7 */ /* 0x000e24000800017f */
[----:B0-----:R-:W-:Y:S05]  /*98d0*/  @!P0 BRA `(.L_x_3341) ;  /* 0x0000002c00708947 */ /* 0x001fea0003800000 */
.L_x_3387:
[----:B------:R-:W-:Y:S05]  /*98e0*/  BSYNC B0 ;  /* 0x0000000000007941 */ /* 0x000fea0003800000 */
.L_x_3340:
[----:B------:R-:W-:Y:S01]  /*98f0*/  ULDC.64 UR4, c[0x0][0x300] ;  /* 0x0000c00000047ab9 */ /* 0x000fe20000000a00 */
[C---:B------:R-:W-:Y:S01]  /*9900*/  LOP3.LUT P4, RZ, R16.reuse, 0x4, RZ, 0xc0, !PT ;  /* 0x0000000410ff7812 */ /* 0x040fe2000788c0ff */
[----:B------:R-:W-:Y:S01]  /*9910*/  IMAD R2, R7, UR4, RZ ;  /* 0x0000000407027c24 */ /* 0x000fe2000f8e02ff */
[C---:B------:R-:W-:Y:S02]  /*9920*/  LOP3.LUT P3, RZ, R16.reuse, 0x2, RZ, 0xc0, !PT ;  /* 0x0000000210ff7812 */ /* 0x040fe4000786c0ff */
[----:B------:R-:W-:Y:S01]  /*9930*/  LOP3.LUT P2, RZ, R16, 0x1, RZ, 0xc0, !PT ;  /* 0x0000000110ff7812 */ /* 0x000fe2000784c0ff */
        /* <DEDUP_REMOVED lines=13> */
[----:B------:R-:W-:Y:S01]  /*9a10*/  IADD3 R3, R3, R5, RZ ;  /* 0x0000000503037210 */ /* 0x000fe20007ffe0ff */
[----:B------:R-:W-:Y:S01]  /*9a20*/  IMAD R5, R22, 0x4800, R27 ;  /* 0x0000480016057824 */ /* 0x000fe200078e021b */
[----:B------:R-:W-:Y:S01]  /*9a30*/  LEA R4, P0, R2, UR4, 0x1 ;  /* 0x0000000402047c11 */ /* 0x000fe2000f8008ff */
[----:B------:R-:W-:-:S03]  /*9a40*/  UMOV UR4, 0xffffffff ;  /* 0xffffffff00047882 */ /* 0x000fc60000000000 */
[----:B------:R-:W-:Y:S01]  /*9a50*/  LEA.HI.X R6, R2, UR5, R3, 0x1, P0 ;  /* 0x0000000502067c11 */ /* 0x000fe200080f0c03 */
[----:B------:R-:W-:Y:S08]  /*9a60*/  BRA.DIV UR4, `(.L_x_3342) ;  /* 0x0000002e04207947 */ /* 0x000ff0000b800000 */
[----:B------:R-:W0:Y:S01]  /*9a70*/  SHFL.IDX PT, R14, R4, RZ, 0x181f ;  /* 0x00181fff040e7589 */ /* 0x000e2200000e0000 */
[----:B------:R-:W-:-:S03]  /*9a80*/  ISETP.GE.AND P0, PT, R33, 0x1, PT ;  /* 0x000000012100780c */ /* 0x000fc60003f06270 */
[----:B------:R-:W1:Y:S04]  /*9a90*/  SHFL.IDX PT, R2, R6, RZ, 0x181f ;  /* 0x00181fff06027589 */ /* 0x000e6800000e0000 */
[----:B------:R-:W-:Y:S06]  /*9aa0*/  SHFL.IDX PT, R8, R6, 0x1, 0x181f ;  /* 0x00381f0006087f89 */ /* 0x000fec00000e0000 */
[----:B------:R-:W-:-:S02]  /*9ab0*/  @P0 LEA R7, R5, UR39, 0x1 ;  /* 0x0000002705070c11 */ /* 0x000fc4000f8e08ff */
[----:B0-----:R-:W-:-:S05]  /*9ac0*/  @P0 LEA R14, P1, R37, R14, 0x1 ;  /* 0x0000000e250e0211 */ /* 0x001fca00078208ff */
[----:B-1----:R-:W-:Y:S02]  /*9ad0*/  @P0 IMAD.X R3, RZ, RZ, R2, P1 ;  /* 0x000000ffff030224 */ /* 0x002fe400008e0602 */
[----:B------:R-:W-:Y:S02]  /*9ae0*/  @P0 IMAD.MOV.U32 R2, RZ, RZ, R14 ;  /* 0x000000ffff020224 */ /* 0x000fe400078e000e */
[----:B------:R-:W0:Y:S04]  /*9af0*/  SHFL.IDX PT, R14, R4, 0x1, 0x181f ;  /* 0x00381f00040e7f89 */ /* 0x000e2800000e0000 */
[----:B------:R-:W-:Y:S04]  /*9b00*/  @P0 LDGSTS.E.BYPASS.LTC128B.128 [R7+0x1e400], desc[UR36][R2.64], !P4 ;  /* 0x1e40000002070fae */ /* 0x000fe8000e101d64 */
[----:B------:R-:W-:Y:S04]  /*9b10*/  @P0 LDGSTS.E.BYPASS.LTC128B.128 [R7+0x21400], desc[UR36][R2.64+0x80], !P3 ;  /* 0x2140008002070fae */ /* 0x000fe8000d901d64 */
[----:B------:R1:W-:Y:S01]  /*9b20*/  @P0 LDGSTS.E.BYPASS.LTC128B.128 [R7+0x24400], desc[UR36][R2.64+0x100], !P2 ;  /* 0x2440010002070fae */ /* 0x0003e2000d101d64 */
[----:B------:R-:W-:-:S03]  /*9b30*/  ISETP.GE.AND P0, PT, R33, 0x11, PT ;  /* 0x000000112100780c */ /* 0x000fc60003f06270 */
[----:B-1----:R-:W-:Y:S10]  /*9b40*/  SHFL.IDX PT, R7, R6, 0x2, 0x181f ;  /* 0x00581f0006077f89 */ /* 0x002ff400000e0000 */
[----:B0-----:R-:W-:-:S02]  /*9b50*/  @P0 LEA R14, P1, R37, R14, 0x1 ;  /* 0x0000000e250e0211 */ /* 0x001fc400078208ff */
[----:B------:R-:W-:Y:S02]  /*9b60*/  @P0 LEA R21, R5, UR39, 0x1 ;  /* 0x0000002705150c11 */ /* 0x000fe4000f8e08ff */
[----:B------:R-:W-:Y:S01]  /*9b70*/  @P0 IADD3.X R9, RZ, R8, RZ, P1, !PT ;  /* 0x00000008ff090210 */ /* 0x000fe20000ffe4ff */
[----:B------:R-:W-:Y:S02]  /*9b80*/  @P0 IMAD.MOV.U32 R2, RZ, RZ, R14 ;  /* 0x000000ffff020224 */ /* 0x000fe400078e000e */
[----:B------:R-:W0:Y:S02]  /*9b90*/  SHFL.IDX PT, R14, R4, 0x2, 0x181f ;  /* 0x00581f00040e7f89 */ /* 0x000e2400000e0000 */
[----:B------:R-:W-:-:S05]  /*9ba0*/  @P0 IMAD.MOV.U32 R3, RZ, RZ, R9 ;  /* 0x000000ffff030224 */ /* 0x000fca00078e0009 */
[----:B------:R-:W-:Y:S04]  /*9bb0*/  @P0 LDGSTS.E.BYPASS.LTC128B.128 [R21+0x1ec00], desc[UR36][R2.64], !P4 ;  /* 0x1ec0000002150fae */ /* 0x000fe8000e101d64 */
[----:B------:R-:W-:Y:S04]  /*9bc0*/  @P0 LDGSTS.E.BYPASS.LTC128B.128 [R21+0x21c00], desc[UR36][R2.64+0x80], !P3 ;  /* 0x21c0008002150fae */ /* 0x000fe8000d901d64 */
[----:B------:R1:W-:Y:S01]  /*9bd0*/  @P0 LDGSTS.E.BYPASS.LTC128B.128 [R21+0x24c00], desc[UR36][R2.64+0x100], !P2 ;  /* 0x24c0010002150fae */ /* 0x0003e2000d101d64 */
[----:B------:R-:W-:-:S13]  /*9be0*/  ISETP.GE.AND P0, PT, R33, 0x21, PT ;  /* 0x000000212100780c */ /* 0x000fda0003f06270 */
[----:B0-----:R-:W-:Y:S02]  /*9bf0*/  @P0 LEA R14, P1, R37, R14, 0x1 ;  /* 0x0000000e250e0211 */ /* 0x001fe400078208ff */
[----:B------:R-:W-:Y:S02]  /*9c00*/  @P0 LEA R9, R5, UR39, 0x1 ;  /* 0x0000002705090c11 */ /* 0x000fe4000f8e08ff */
[----:B------:R-:W-:Y:S01]  /*9c10*/  @P0 IADD3.X R7, RZ, R7, RZ, P1, !PT ;  /* 0x00000007ff070210 */ /* 0x000fe20000ffe4ff */
[----:B-1----:R-:W-:Y:S02]  /*9c20*/  @P0 IMAD.MOV.U32 R2, RZ, RZ, R14 ;  /* 0x000000ffff020224 */ /* 0x002fe400078e000e */
[----:B------:R-:W0:Y:S02]  /*9c30*/  SHFL.IDX PT, R14, R4, 0x3, 0x181f ;  /* 0x00781f00040e7f89 */ /* 0x000e2400000e0000 */
[----:B------:R-:W-:Y:S02]  /*9c40*/  @P0 IMAD.MOV.U32 R3, RZ, RZ, R7 ;  /* 0x000000ffff030224 */ /* 0x000fe400078e0007 */
[----:B------:R-:W1:Y:S04]  /*9c50*/  SHFL.IDX PT, R7, R6, 0x3, 0x181f ;  /* 0x00781f0006077f89 */ /* 0x000e6800000e0000 */
[----:B------:R-:W-:Y:S04]  /*9c60*/  @P0 LDGSTS.E.BYPASS.LTC128B.128 [R9+0x1f400], desc[UR36][R2.64], !P4 ;  /* 0x1f40000002090fae */ /* 0x000fe8000e101d64 */
[----:B------:R-:W-:Y:S04]  /*9c70*/  @P0 LDGSTS.E.BYPASS.LTC128B.128 [R9+0x22400], desc[UR36][R2.64+0x80], !P3 ;  /* 0x2240008002090fae */ /* 0x000fe8000d901d64 */
[----:B------:R2:W-:Y:S01]  /*9c80*/  @P0 LDGSTS.E.BYPASS.LTC128B.128 [R9+0x25400], desc[UR36][R2.64+0x100], !P2 ;  /* 0x2540010002090fae */ /* 0x0005e2000d101d64 */
[----:B------:R-:W-:-:S13]  /*9c90*/  ISETP.GE.AND P0, PT, R33, 0x31, PT ;  /* 0x000000312100780c */ /* 0x000fda0003f06270 */
[----:B0-----:R-:W-:Y:S02]  /*9ca0*/  @P0 LEA R14, P1, R37, R14, 0x1 ;  /* 0x0000000e250e0211 */ /* 0x001fe400078208ff */
[----:B------:R-:W-:Y:S02]  /*9cb0*/  @P0 LEA R21, R5, UR39, 0x1 ;  /* 0x0000002705150c11 */ /* 0x000fe4000f8e08ff */
[----:B-1----:R-:W-:Y:S01]  /*9cc0*/  @P0 IADD3.X R7, RZ, R7, RZ, P1, !PT ;  /* 0x00000007ff070210 */ /* 0x002fe20000ffe4ff */
[----:B--2---:R-:W-:Y:S02]  /*9cd0*/  @P0 IMAD.MOV.U32 R2, RZ, RZ, R14 ;  /* 0x000000ffff020224 */ /* 0x004fe400078e000e */
        /* <DEDUP_REMOVED lines=11> */
[----:B------:R0:W1:Y:S02]  /*9d90*/  SHFL.IDX PT, R14, R4, 0x5, 0x181f ;  /* 0x00b81f00040e7f89 */ /* 0x00006400000e0000 */
[----:B------:R-:W-:Y:S02]  /*9da0*/  @P0 IMAD.MOV.U32 R3, RZ, RZ, R7 ;  /* 0x000000ffff030224 */ /* 0x000fe400078e0007 */
[----:B------:R0:W2:Y:S04]  /*9db0*/  SHFL.IDX PT, R7, R6, 0x5, 0x181f ;  /* 0x00b81f0006077f89 */ /* 0x0000a800000e0000 */
[----:B------:R0:W-:Y:S04]  /*9dc0*/  @P0 LDGSTS.E.BYPASS.LTC128B.128 [R9+0x20400], desc[UR36][R2.64], !P4 ;  /* 0x2040000002090fae */ /* 0x0001e8000e101d64 */
[----:B------:R0:W-:Y:S04]  /*9dd0*/  @P0 LDGSTS.E.BYPASS.LTC128B.128 [R9+0x23400], desc[UR36][R2.64+0x80], !P3 ;  /* 0x2340008002090fae */ /* 0x0001e8000d901d64 */
[----:B------:R0:W-:Y:S02]  /*9de0*/  @P0 LDGSTS.E.BYPASS.LTC128B.128 [R9+0x26400], desc[UR36][R2.64+0x100], !P2 ;  /* 0x2640010002090fae */ /* 0x0001e4000d101d64 */
.L_x_3401:
[----:B------:R-:W-:-:S13]  /*9df0*/  ISETP.GE.AND P0, PT, R33, 0x51, PT ;  /* 0x000000512100780c */ /* 0x000fda0003f06270 */
[----:B01----:R-:W-:Y:S02]  /*9e00*/  @P0 LEA R2, P1, R37, R14, 0x1 ;  /* 0x0000000e25020211 */ /* 0x003fe400078208ff */
[----:B------:R-:W-:Y:S02]  /*9e10*/  @P0 LEA R5, R5, UR39, 0x1 ;  /* 0x0000002705050c11 */ /* 0x000fe4000f8e08ff */
[----:B--2---:R-:W-:-:S05]  /*9e20*/  @P0 IADD3.X R3, RZ, R7, RZ, P1, !PT ;  /* 0x00000007ff030210 */ /* 0x004fca0000ffe4ff */
[----:B------:R-:W-:Y:S01]  /*9e30*/  @!PT LDS RZ, [RZ] ;  /* 0x00000000fffff984 */ /* 0x000fe20000000800 */
[----:B------:R-:W-:Y:S01]  /*9e40*/  @!PT LDS RZ, [RZ] ;  /* 0x00000000fffff984 */ /* 0x000fe20000000800 */
[----:B------:R-:W-:Y:S01]  /*9e50*/  @!PT LDS RZ, [RZ] ;  /* 0x00000000fffff984 */ /* 0x000fe20000000800 */
[----:B------:R0:W-:Y:S04]  /*9e60*/  @P0 LDGSTS.E.BYPASS.LTC128B.128 [R5+0x20c00], desc[UR36][R2.64], !P4 ;  /* 0x20c0000002050fae */ /* 0x0001e8000e101d64 */
[----:B------:R0:W-:Y:S04]  /*9e70*/  @P0 LDGSTS.E.BYPASS.LTC128B.128 [R5+0x23c00], desc[UR36][R2.64+0x80], !P3 ;  /* 0x23c0008002050fae */ /* 0x0001e8000d901d64 */
[----:B------:R0:W-:Y:S01]  /*9e80*/  @P0 LDGSTS.E.BYPASS.LTC128B.128 [R5+0x26c00], desc[UR36][R2.64+0x100], !P2 ;  /* 0x26c0010002050fae */ /* 0x0001e2000d101d64 */
[----:B------:R-:W-:Y:S01]  /*9e90*/  PLOP3.LUT P0, PT, PT, PT, PT, 0x80, 0x0 ;  /* 0x000000000000781c */ /* 0x000fe20003f0f070 */
[----:B------:R-:W-:-:S12]  /*9ea0*/  NOP ;  /* 0x0000000000007918 */ /* 0x000fd80000000000 */
.L_x_3343:
        /* <DEDUP_REMOVED lines=10> */
.L_x_3344:
[----:B------:R1:W-:Y:S02]  /*9f50*/  SYNCS.ARRIVE.TRANS64.A1T0 RZ, [R0+URZ+0x30830], RZ ;  /* 0x030830ff00ff79a7 */ /* 0x0003e4000810003f */
[----:B------:R-:W-:Y:S05]  /*9f60*/  WARPSYNC.ALL ;  /* 0x0000000000007948 */ /* 0x000fea0003800000 */
[----:B------:R-:W-:-:S04]  /*9f70*/  UIADD3 UR4, UR39, 0x12400, URZ ;  /* 0x0001240027047890 */ /* 0x000fc8000fffe03f */
[----:B------:R-:W-:Y:S01]  /*9f80*/  ULOP3.LUT UP0, URZ, UR4, 0x3ff, URZ, 0xc0, !UPT ;  /* 0x000003ff043f7892 */ /* 0x000fe2000f80c03f */
[----:B------:R-:W-:Y:S05]  /*9f90*/  BAR.SYNC.DEFER_BLOCKING 0x8, 0x180 ;  /* 0x0206000000007b1d */ /* 0x000fea0000010000 */
[----:B------:R-:W-:-:S13]  /*9fa0*/  PLOP3.LUT P0, PT, PT, PT, UP0, 0x80, 0x0 ;  /* 0x000000000000781c */ /* 0x000fda0003f0f008 */
[----:B------:R-:W-:Y:S05]  /*9fb0*/  @!P0 BRA `(.L_x_3345) ;  /* 0x0000000000408947 */ /* 0x000fea0003800000 */
[----:B0-----:R-:W-:Y:S01]  /*9fc0*/  MOV R2, 0x0 ;  /* 0x0000000000027802 */ /* 0x001fe20000000f00 */
        /* <DEDUP_REMOVED lines=11> */
[----:B------:R-:W-:Y:S02]  /*a080*/  IMAD.MOV.U32 R8, RZ, RZ, 0x70 ;  /* 0x00000070ff087424 */ /* 0x000fe400078e00ff */
[----:B------:R-:W-:-:S07]  /*a090*/  IMAD.MOV.U32 R12, RZ, RZ, 0x1 ;  /* 0x00000001ff0c7424 */ /* 0x000fce00078e00ff */
[----:B------:R-:W-:-:S07]  /*a0a0*/  LEPC R20, `(.L_x_3345) ;  /* 0x000000001014794e */ /* 0x000fce0000000000 */
[----:B01----:R-:W-:Y:S05]  /*a0b0*/  CALL.ABS.NOINC R2 ;  /* 0x0000000002007343 */ /* 0x003fea0003c00000 */
.L_x_3345:
[----:B-1----:R-:W1:Y:S01]  /*a0c0*/  LDC R0, c[0x0][0x448] ;  /* 0x00011200ff007b82 */ /* 0x002e620000000800 */
[----:B0-----:R-:W-:Y:S01]  /*a0d0*/  IMAD.MOV R3, RZ, RZ, -R24 ;  /* 0x000000ffff037224 */ /* 0x001fe200078e0a18 */
[----:B------:R-:W-:Y:S01]  /*a0e0*/  ULDC UR4, c[0x0][0xc38] ;  /* 0x00030e0000047ab9 */ /* 0x000fe20000000800 */
[----:B------:R-:W-:Y:S02]  /*a0f0*/  SHF.R.S32.HI R6, RZ, 0x1f, R23 ;  /* 0x0000001fff067819 */ /* 0x000fe40000011417 */
[----:B------:R-:W-:Y:S01]  /*a100*/  IMAD R4, R3, UR4, R36 ;  /* 0x0000000403047c24 */ /* 0x000fe2000f8e0224 */
[----:B------:R-:W-:Y:S01]  /*a110*/  ULDC.64 UR4, c[0x0][0x2d8] ;  /* 0x0000b60000047ab9 */ /* 0x000fe20000000a00 */
[----:B------:R-:W-:Y:S02]  /*a120*/  LOP3.LUT P3, RZ, R16, 0x800, RZ, 0xc0, !PT ;  /* 0x0000080010ff7812 */ /* 0x000fe4000786c0ff */
[----:B------:R-:W-:Y:S01]  /*a130*/  IMAD.SHL.U32 R4, R4, 0x80, RZ ;  /* 0x0000008004047824 */ /* 0x000fe200078e00ff */
[----:B------:R-:W-:-:S02]  /*a140*/  LOP3.LUT P4, RZ, R16, 0x400, RZ, 0xc0, !PT ;  /* 0x0000040010ff7812 */ /* 0x000fc4000788c0ff */
[----:B------:R-:W-:Y:S02]  /*a150*/  LOP3.LUT P5, RZ, R16, 0x200, RZ, 0xc0, !PT ;  /* 0x0000020010ff7812 */ /* 0x000fe400078ac0ff */
[----:B------:R-:W-:Y:S02]  /*a160*/  LOP3.LUT R7, R26, R4, RZ, 0xfc, !PT ;  /* 0x000000041a077212 */ /* 0x000fe400078efcff */
[----:B------:R-:W-:Y:S02]  /*a170*/  LEA R20, R27, UR39, 0x1 ;  /* 0x000000271b147c11 */ /* 0x000fe4000f8e08ff */
[----:B------:R-:W-:Y:S02]  /*a180*/  MOV R5, R7 ;  /* 0x0000000700057202 */ /* 0x000fe40000000f00 */
[----:B-1----:R-:W-:-:S13]  /*a190*/  ISETP.NE.AND P0, PT, R0, 0x1, PT ;  /* 0x000000010000780c */ /* 0x002fda0003f05270 */
[----:B------:R-:W0:Y:S08]  /*a1a0*/  @P0 LDC R2, c[0x0][0x44c] ;  /* 0x00011300ff020b82 */ /* 0x000e300000000800 */
[----:B------:R-:W1:Y:S01]  /*a1b0*/  @P0 LDC R9, c[0x0][0x450] ;  /* 0x00011400ff090b82 */ /* 0x000e620000000800 */
[----:B0-----:R-:W-:-:S05]  /*a1c0*/  @P0 IMAD.HI.U32 R2, R7, R2, RZ ;  /* 0x0000000207020227 */ /* 0x001fca00078e00ff */
[----:B-1----:R-:W-:Y:S01]  /*a1d0*/  @P0 SHF.R.U32.HI R5, RZ, R9, R2 ;  /* 0x00000009ff050219 */ /* 0x002fe20000011602 */
[----:B------:R-:W-:-:S04]  /*a1e0*/  IMAD R2, R29, UR4, RZ ;  /* 0x000000041d027c24 */ /* 0x000fc8000f8e02ff */
[C---:B------:R-:W-:Y:S02]  /*a1f0*/  IMAD R9, R19.reuse, UR5, R2 ;  /* 0x0000000513097c24 */ /* 0x040fe4000f8e0202 */
[----:B------:R-:W-:Y:S01]  /*a200*/  IMAD.WIDE.U32 R2, R19, UR4, RZ ;  /* 0x0000000413027c25 */ /* 0x000fe2000f8e00ff */
[----:B------:R-:W-:-:S03]  /*a210*/  ULDC.64 UR4, c[0x0][0x2e0] ;  /* 0x0000b80000047ab9 */ /* 0x000fc60000000a00 */
[----:B------:R-:W-:Y:S02]  /*a220*/  IMAD R6, R6, UR4, RZ ;  /* 0x0000000406067c24 */ /* 0x000fe4000f8e02ff */
[----:B------:R-:W-:Y:S02]  /*a230*/  IMAD.IADD R3, R3, 0x1, R9 ;  /* 0x0000000103037824 */ /* 0x000fe400078e0209 */
[C---:B------:R-:W-:Y:S02]  /*a240*/  IMAD R9, R23.reuse, UR5, R6 ;  /* 0x0000000517097c24 */ /* 0x040fe4000f8e0206 */
[----:B------:R-:W-:Y:S02]  /*a250*/  IMAD.MOV R6, RZ, RZ, -R5 ;  /* 0x000000ffff067224 */ /* 0x000fe400078e0a05 */
[----:B------:R-:W-:Y:S01]  /*a260*/  IMAD.WIDE.U32 R2, R23, UR4, R2 ;  /* 0x0000000417027c25 */ /* 0x000fe2000f8e0002 */
[----:B------:R-:W-:-:S03]  /*a270*/  ULDC.64 UR4, c[0x0][0x2d0] ;  /* 0x0000b40000047ab9 */ /* 0x000fc60000000a00 */
[----:B------:R-:W-:Y:S01]  /*a280*/  IMAD R7, R0, R6, R7 ;  /* 0x0000000600077224 */ /* 0x000fe200078e0207 */
[----:B------:R-:W-:Y:S02]  /*a290*/  SHF.R.S32.HI R0, RZ, 0x1f, R5 ;  /* 0x0000001fff007819 */ /* 0x000fe40000011405 */
[----:B------:R-:W-:-:S03]  /*a2a0*/  IADD3 R3, R3, R9, RZ ;  /* 0x0000000903037210 */ /* 0x000fc60007ffe0ff */
        /* <DEDUP_REMOVED lines=16> */
[----:B------:R-:W-:-:S03]  /*a3b0*/  IADD3 R4, R34, R4, RZ ;  /* 0x0000000422047210 */ /* 0x000fc60007ffe0ff */
[----:B------:R-:W1:Y:S01]  /*a3c0*/  SHFL.IDX PT, R2, R5, RZ, 0x181f ;  /* 0x00181fff05027589 */ /* 0x000e6200000e0000 */
[C---:B------:R-:W-:Y:S02]  /*a3d0*/  ISETP.GE.AND P0, PT, R4.reuse, UR40, PT ;  /* 0x0000002804007c0c */ /* 0x040fe4000bf06270 */
[----:B------:R-:W-:Y:S01]  /*a3e0*/  IADD3 R7, R4, 0x10, RZ ;  /* 0x0000001004077810 */ /* 0x000fe20007ffe0ff */
[----:B------:R-:W-:Y:S10]  /*a3f0*/  SHFL.IDX PT, R6, R5, 0x1, 0x181f ;  /* 0x00381f0005067f89 */ /* 0x000ff400000e0000 */
[----:B0-----:R-:W-:-:S05]  /*a400*/  @!P0 LEA R14, P1, R37, R14, 0x1 ;  /* 0x0000000e250e8211 */ /* 0x001fca00078208ff */
[----:B-1----:R-:W-:Y:S02]  /*a410*/  @!P0 IMAD.X R3, RZ, RZ, R2, P1 ;  /* 0x000000ffff038224 */ /* 0x002fe400008e0602 */
[----:B------:R-:W-:Y:S02]  /*a420*/  @!P0 IMAD.MOV.U32 R2, RZ, RZ, R14 ;  /* 0x000000ffff028224 */ /* 0x000fe400078e000e */
[----:B------:R-:W0:Y:S04]  /*a430*/  SHFL.IDX PT, R14, R0, 0x1, 0x181f ;  /* 0x00381f00000e7f89 */ /* 0x000e2800000e0000 */
        /* <DEDUP_REMOVED lines=62> */
[----:B------:R0:W1:Y:S03]  /*a820*/  SHFL.IDX PT, R6, R5, 0x7, 0x181f ;  /* 0x00f81f0005067f89 */ /* 0x00006600000e0000 */
[----:B------:R-:W-:Y:S01]  /*a830*/  @!P0 IMAD.MOV.U32 R3, RZ, RZ, R7 ;  /* 0x000000ffff038224 */ /* 0x000fe200078e0007 */
[----:B------:R0:W2:Y:S04]  /*a840*/  SHFL.IDX PT, R14, R0, 0x7, 0x181f ;  /* 0x00f81f00000e7f89 */ /* 0x0000a800000e0000 */
[----:B------:R0:W-:Y:S04]  /*a850*/  @!P0 LDGSTS.E.BYPASS.LTC128B.128 [R20+0x15400], desc[UR36][R2.64], !P3 ;  /* 0x1540000002148fae */ /* 0x0001e8000d901d64 */
[----:B------:R0:W-:Y:S04]  /*a860*/  @!P0 LDGSTS.E.BYPASS.LTC128B.128 [R20+0x19400], desc[UR36][R2.64+0x80], !P4 ;  /* 0x1940008002148fae */ /* 0x0001e8000e101d64 */
[----:B------:R0:W-:Y:S02]  /*a870*/  @!P0 LDGSTS.E.BYPASS.LTC128B.128 [R20+0x1d400], desc[UR36][R2.64+0x100], !P5 ;  /* 0x1d40010002148fae */ /* 0x0001e4000e901d64 */
.L_x_3418:
[----:B0-----:R-:W3:Y:S01]  /*a880*/  LDL R0, [R1] ;  /* 0x0000000001007983 */ /* 0x001ee20000100800 */
[----:B------:R-:W-:-:S04]  /*a890*/  IADD3 R4, R4, 0x70, RZ ;  /* 0x0000007004047810 */ /* 0x000fc80007ffe0ff */
        /* <DEDUP_REMOVED lines=19> */
.L_x_3419:
[----:B------:R-:W-:Y:S05]  /*a9d0*/  BSYNC B0 ;  /* 0x0000000000007941 */ /* 0x000fea0003800000 */
.L_x_3347:
[----:B------:R-:W-:Y:S01]  /*a9e0*/  UISETP.GE.AND UP0, UPT, UR38, 0x61, UPT ;  /* 0x000000612600788c */ /* 0x000fe2000bf06270 */
[----:B------:R-:W-:-:S05]  /*a9f0*/  IMAD.U32 R20, RZ, RZ, UR43 ;  /* 0x0000002bff147e24 */ /* 0x000fca000f8e00ff */
[----:B------:R-:W-:-:S13]  /*aa00*/  PLOP3.LUT P0, PT, PT, PT, UP0, 0x40, 0x0 ;  /* 0x000000000000781c */ /* 0x000fda0003f0e808 */
[----:B------:R-:W-:Y:S05]  /*aa10*/  @P0 BRA `(.L_x_3349) ;  /* 0x0000000c00e80947 */ /* 0x000fea0003800000 */
[----:B------:R-:W-:Y:S01]  /*aa20*/  BSSY B0, `(.L_x_3349) ;  /* 0x00000f9000007945 */ /* 0x000fe20003800000 */
[----:B------:R-:W-:Y:S01]  /*aa30*/  MOV R21, R25 ;  /* 0x0000001900157202 */ /* 0x000fe20000000f00 */
[----:B------:R-:W-:Y:S01]  /*aa40*/  IMAD.MOV.U32 R7, RZ, RZ, R22 ;  /* 0x000000ffff077224 */ /* 0x000fe200078e0016 */
[----:B------:R-:W-:Y:S01]  /*aa50*/  MOV R28, UR43 ;  /* 0x0000002b001c7c02 */ /* 0x000fe20008000f00 */
[----:B------:R-:W-:-:S07]  /*aa60*/  IMAD.U32 R6, RZ, RZ, UR41 ;  /* 0x00000029ff067e24 */ /* 0x000fce000f8e00ff */
.L_x_3362:
[----:B0-----:R-:W0:Y:S01]  /*aa70*/  LDC R0, c[0x0][0x430] ;  /* 0x00010c00ff007b82 */ /* 0x001e220000000800 */
[----:B------:R-:W-:Y:S01]  /*aa80*/  ISETP.GT.U32.AND P0, PT, R26, 0x5f, PT ;  /* 0x0000005f1a00780c */ /* 0x000fe20003f04070 */
[----:B------:R-:W-:Y:S01]  /*aa90*/  IMAD R3, R6, 0x60, R31 ;  /* 0x0000006006037824 */ /* 0x000fe200078e021f */
[----:B------:R-:W-:Y:S01]  /*aaa0*/  LOP3.LUT P2, RZ, R16, 0x40, RZ, 0xc0, !PT ;  /* 0x0000004010ff7812 */ /* 0x000fe2000784c0ff */
[----:B------:R-:W-:Y:S02]  /*aab0*/  ULDC UR4, c[0x0][0x430] ;  /* 0x00010c0000047ab9 */ /* 0x000fe40000000800 */
[----:B------:R-:W-:-:S04]  /*aac0*/  IMAD.IADD R10, R26, 0x1, R3 ;  /* 0x000000011a0a7824 */ /* 0x000fc800078e0203 */
[----:B------:R-:W-:-:S04]  /*aad0*/  IMAD.MOV.U32 R11, RZ, RZ, R10 ;  /* 0x000000ffff0b7224 */ /* 0x000fc800078e000a */
[----:B------:R-:W1:Y:S01]  /*aae0*/  @!P0 LDC.64 R8, c[0x0][0x428] ;  /* 0x00010a00ff088b82 */ /* 0x000e620000000a00 */
[----:B0-----:R-:W-:-:S13]  /*aaf0*/  ISETP.NE.AND P1, PT, R0, 0x1, PT ;  /* 0x000000010000780c */ /* 0x001fda0003f25270 */
[----:B------:R-:W0:Y:S08]  /*ab00*/  @P1 LDC R5, c[0x0][0x434] ;  /* 0x00010d00ff051b82 */ /* 0x000e300000000800 */
[----:B------:R-:W2:Y:S01]  /*ab10*/  @P1 LDC R3, c[0x0][0x438] ;  /* 0x00010e00ff031b82 */ /* 0x000ea20000000800 */
[----:B0-----:R-:W-:-:S07]  /*ab20*/  @P1 IMAD.HI.U32 R0, R10, R5, RZ ;  /* 0x000000050a001227 */ /* 0x001fce00078e00ff */
[----:B------:R-:W0:Y:S01]  /*ab30*/  @!P0 LDC.64 R4, c[0x0][0x418] ;  /* 0x00010600ff048b82 */ /* 0x000e220000000a00 */
[----:B--2---:R-:W-:Y:S01]  /*ab40*/  @P1 SHF.R.U32.HI R11, RZ, R3, R0 ;  /* 0x00000003ff0b1219 */ /* 0x004fe20000011600 */
[----:B-1----:R-:W-:-:S03]  /*ab50*/  @!P0 IMAD R0, R32, R8, RZ ;  /* 0x0000000820008224 */ /* 0x002fc600078e02ff */
[----:B------:R-:W-:Y:S01]  /*ab60*/  @!P0 SHF.R.S32.HI R3, RZ, 0x1f, R11 ;  /* 0x0000001fff038819 */ /* 0x000fe2000001140b */
[----:B------:R-:W-:Y:S01]  /*ab70*/  @!P0 IMAD R9, R30, R9, R0 ;  /* 0x000000091e098224 */ /* 0x000fe200078e0200 */
[----:B------:R-:W-:-:S05]  /*ab80*/  @!P0 MOV R2, R11 ;  /* 0x0000000b00028202 */ /* 0x000fca0000000f00 */
[----:B------:R-:W-:-:S04]  /*ab90*/  @!P0 IMAD.WIDE.U32 R2, R30, R8, R2 ;  /* 0x000000081e028225 */ /* 0x000fc800078e0002 */
[----:B------:R-:W-:Y:S01]  /*aba0*/  @!P0 IMAD.IADD R0, R9, 0x1, R3 ;  /* 0x0000000109008824 */ /* 0x000fe200078e0203 */
[----:B0-----:R-:W-:-:S04]  /*abb0*/  @!P0 LEA R4, P1, R2, R4, 0x2 ;  /* 0x0000000402048211 */ /* 0x001fc800078210ff */
[----:B------:R-:W-:Y:S01]  /*abc0*/  @!P0 LEA.HI.X R5, R2, R5, R0, 0x2, P1 ;  /* 0x0000000502058211 */ /* 0x000fe200008f1400 */
[----:B------:R-:W-:Y:S01]  /*abd0*/  IMAD.MOV.U32 R0, RZ, RZ, RZ ;  /* 0x000000ffff007224 */ /* 0x000fe200078e00ff */
[----:B------:R-:W-:Y:S01]  /*abe0*/  IADD3 R22, R7, 0x1, RZ ;  /* 0x0000000107167810 */ /* 0x000fe20007ffe0ff */
[----:B------:R-:W-:-:S04]  /*abf0*/  IMAD.MOV R3, RZ, RZ, -R11 ;  /* 0x000000ffff037224 */ /* 0x000fc800078e0a0b */
[----:B------:R0:W5:Y:S01]  /*ac00*/  @!P0 LDG.E R0, desc[UR36][R4.64] ;  /* 0x0000002404008981 */ /* 0x000162000c1e1900 */
[----:B------:R-:W-:Y:S01]  /*ac10*/  ISETP.NE.AND P0, PT, R22, 0x2, PT ;  /* 0x000000021600780c */ /* 0x000fe20003f05270 */
[----:B------:R-:W-:-:S03]  /*ac20*/  IMAD.MOV.U32 R20, RZ, RZ, R6 ;  /* 0x000000ffff147224 */ /* 0x000fc600078e0006 */
[----:B------:R-:W-:Y:S02]  /*ac30*/  SEL R2, RZ, 0x1, P0 ;  /* 0x00000001ff027807 */ /* 0x000fe40000000000 */
[----:B------:R-:W-:Y:S02]  /*ac40*/  SEL R22, R22, RZ, P0 ;  /* 0x000000ff16167207 */ /* 0x000fe40000000000 */
[----:B------:R-:W-:Y:S01]  /*ac50*/  LOP3.LUT R25, R21, R2, RZ, 0x3c, !PT ;  /* 0x0000000215197212 */ /* 0x000fe200078e3cff */
[----:B0-----:R-:W-:Y:S01]  /*ac60*/  IMAD R5, R3, UR4, R10 ;  /* 0x0000000403057c24 */ /* 0x001fe2000f8e020a */
[----:B------:R-:W-:Y:S06]  /*ac70*/  @!P2 BRA `(.L_x_3350) ;  /* 0x000000000004a947 */ /* 0x000fec0003800000 */
[----:B------:R-:W-:Y:S01]  /*ac80*/  BPT.TRAP 0x1 ;  /* 0x000000040000795c */ /* 0x000fe20000300000 */
.L_x_3350:
[----:B------:R-:W-:Y:S01]  /*ac90*/  LEA R6, R22, UR39, 0x3 ;  /* 0x0000002716067c11 */ /* 0x000fe2000f8e18ff */
[----:B------:R-:W-:Y:S01]  /*aca0*/  BSSY B1, `(.L_x_3351) ;  /* 0x0000004000017945 */ /* 0x000fe20003800000 */
[----:B------:R-:W-:-:S04]  /*acb0*/  SHF.L.U32 R3, R25, 0x1f, RZ ;  /* 0x0000001f19037819 */ /* 0x000fc800000006ff */
[----:B------:R-:W0:Y:S02]  /*acc0*/  SYNCS.PHASECHK.TRANS64.TRYWAIT P0, [R6+URZ+0x30840], R3 ;  /* 0x03084003060075a7 */ /* 0x000e24000800017f */
[----:B0-----:R-:W-:Y:S05]  /*acd0*/  @!P0 BRA `(.L_x_3352) ;  /* 0x0000002c00308947 */ /* 0x001fea0003800000 */
.L_x_3420:
[----:B------:R-:W-:Y:S05]  /*ace0*/  BSYNC B1 ;  /* 0x0000000000017941 */ /* 0x000fea0003800000 */
.L_x_3351:
[----:B------:R-:W-:Y:S01]  /*acf0*/  SHF.R.S32.HI R23, RZ, 0x1f, R5 ;  /* 0x0000001fff177819 */ /* 0x000fe20000011405 */
[----:B------:R-:W-:Y:S01]  /*ad00*/  ULDC.64 UR4, c[0x0][0x300] ;  /* 0x0000c00000047ab9 */ /* 0x000fe20000000a00 */
[----:B-----5:R-:W-:Y:S02]  /*ad10*/  SHF.R.S32.HI R24, RZ, 0x1f, R0 ;  /* 0x0000001fff187819 */ /* 0x020fe40000011400 */
[C---:B------:R-:W-:Y:S01]  /*ad20*/  LOP3.LUT P3, RZ, R16.reuse, 0x4, RZ, 0xc0, !PT ;  /* 0x0000000410ff7812 */ /* 0x040fe2000786c0ff */
[----:B------:R-:W-:Y:S01]  /*ad30*/  IMAD R2, R23, UR4, RZ ;  /* 0x0000000417027c24 */ /* 0x000fe2000f8e02ff */
[C---:B------:R-:W-:Y:S02]  /*ad40*/  LOP3.LUT P2, RZ, R16.reuse, 0x2, RZ, 0xc0, !PT ;  /* 0x0000000210ff7812 */ /* 0x040fe4000784c0ff */
[----:B------:R-:W-:Y:S01]  /*ad50*/  LOP3.LUT P1, RZ, R16, 0x1, RZ, 0xc0, !PT ;  /* 0x0000000110ff7812 */ /* 0x000fe2000782c0ff */
[C---:B------:R-:W-:Y:S02]  /*ad60*/  IMAD R9, R5.reuse, UR5, R2 ;  /* 0x0000000505097c24 */ /* 0x040fe4000f8e0202 */
[----:B0-----:R-:W-:Y:S01]  /*ad70*/  IMAD.WIDE.U32 R2, R5, UR4, RZ ;  /* 0x0000000405027c25 */ /* 0x001fe2000f8e00ff */
        /* <DEDUP_REMOVED lines=18> */
[----:B------:R-:W-:Y:S02]  /*aea0*/  SHF.L.U32 R4, R37, 0x1, RZ ;  /* 0x0000000125047819 */ /* 0x000fe400000006ff */
[----:B------:R-:W-:Y:S01]  /*aeb0*/  LEA R9, R9, UR39, 0x1 ;  /* 0x0000002709097c11 */ /* 0x000fe2000f8e08ff */
[----:B------:R-:W1:Y:S04]  /*aec0*/  SHFL.IDX PT, R3, R10, RZ, 0x181f ;  /* 0x00181fff0a037589 */ /* 0x000e6800000e0000 */
[----:B------:R-:W-:Y:S01]  /*aed0*/  SHFL.IDX PT, R35, R10, 0x2, 0x181f ;  /* 0x00581f000a237f89 */ /* 0x000fe200000e0000 */
[----:B0-----:R-:W-:-:S03]  /*aee0*/  IADD3 R2, P0, R14, R4, RZ ;  /* 0x000000040e027210 */ /* 0x001fc60007f1e0ff */
[----:B------:R-:W0:Y:S02]  /*aef0*/  SHFL.IDX PT, R14, R8, 0x1, 0x181f ;  /* 0x00381f00080e7f89 */ /* 0x000e2400000e0000 */
[----:B-1----:R-:W-:-:S05]  /*af00*/  IMAD.X R3, RZ, RZ, R3, P0 ;  /* 0x000000ffff037224 */ /* 0x002fca00000e0603 */
[----:B------:R-:W-:Y:S04]  /*af10*/  LDGSTS.E.BYPASS.LTC128B.128 [R9+0x1e400], desc[UR36][R2.64], !P3 ;  /* 0x1e40000002097fae */ /* 0x000fe8000d901d64 */
[----:B------:R-:W-:Y:S04]  /*af20*/  LDGSTS.E.BYPASS.LTC128B.128 [R9+0x21400], desc[UR36][R2.64+0x80], !P2 ;  /* 0x2140008002097fae */ /* 0x000fe8000d101d64 */
[----:B------:R1:W-:Y:S04]  /*af30*/  LDGSTS.E.BYPASS.LTC128B.128 [R9+0x24400], desc[UR36][R2.64+0x100], !P1 ;  /* 0x2440010002097fae */ /* 0x0003e8000c901d64 */
[----:B-1----:R-:W1:Y:S01]  /*af40*/  SHFL.IDX PT, R3, R10, 0x1, 0x181f ;  /* 0x00381f000a037f89 */ /* 0x002e6200000e0000 */
[----:B0-----:R-:W-:-:S03]  /*af50*/  IADD3 R2, P0, R14, R4, RZ ;  /* 0x000000040e027210 */ /* 0x001fc60007f1e0ff */
[----:B------:R-:W0:Y:S02]  /*af60*/  SHFL.IDX PT, R14, R8, 0x2, 0x181f ;  /* 0x00581f00080e7f89 */ /* 0x000e2400000e0000 */
[----:B-1----:R-:W-:-:S05]  /*af70*/  IMAD.X R3, RZ, RZ, R3, P0 ;  /* 0x000000ffff037224 */ /* 0x002fca00000e0603 */
        /* <DEDUP_REMOVED lines=23> */
[----:B------:R0:W-:Y:S02]  /*b0f0*/  LDGSTS.E.BYPASS.LTC128B.128 [R9+0x26400], desc[UR36][R2.64+0x100], !P1 ;  /* 0x2640010002097fae */ /* 0x0001e4000c901d64 */
.L_x_3434:
        /* <DEDUP_REMOVED lines=8> */
[----:B------:R0:W-:Y:S01]  /*b180*/  LDGSTS.E.BYPASS.LTC128B.128 [R9+0x26c00], desc[UR36][R2.64+0x100], !P1 ;  /* 0x26c0010002097fae */ /* 0x0001e2000c901d64 */
[----:B------:R-:W-:Y:S01]  /*b190*/  NOP ;  /* 0x0000000000007918 */ /* 0x000fe20000000000 */
.L_x_3354:
        /* <DEDUP_REMOVED lines=10> */
.L_x_3355:
[----:B------:R1:W-:Y:S01]  /*b240*/  SYNCS.ARRIVE.TRANS64.A1T0 RZ, [R6+URZ+0x30830], RZ ;  /* 0x030830ff06ff79a7 */ /* 0x0003e2000810003f */
[----:B------:R-:W-:Y:S05]  /*b250*/  @!P2 BRA `(.L_x_3356) ;  /* 0x000000000004a947 */ /* 0x000fea0003800000 */
[----:B------:R-:W-:Y:S01]  /*b260*/  BPT.TRAP 0x1 ;  /* 0x000000040000795c */ /* 0x000fe20000300000 */
.L_x_3356:
[----:B0-----:R-:W-:Y:S01]  /*b270*/  SHF.L.U32 R9, R21, 0x1f, RZ ;  /* 0x0000001f15097819 */ /* 0x001fe200000006ff */
[----:B------:R-:W-:Y:S01]  /*b280*/  IMAD.MOV.U32 R3, RZ, RZ, -0x60 ;  /* 0xffffffa0ff037424 */ /* 0x000fe200078e00ff */
[----:B-1----:R-:W-:Y:S01]  /*b290*/  LEA R6, R7, UR39, 0x3 ;  /* 0x0000002707067c11 */ /* 0x002fe2000f8e18ff */
[----:B------:R-:W-:Y:S02]  /*b2a0*/  BSSY B1, `(.L_x_3357) ;  /* 0x0000004000017945 */ /* 0x000fe40003800000 */
[----:B------:R-:W-:Y:S01]  /*b2b0*/  IMAD R3, R28, R3, UR38 ;  /* 0x000000261c037e24 */ /* 0x000fe2000f8e0203 */
[----:B------:R-:W0:Y:S02]  /*b2c0*/  SYNCS.PHASECHK.TRANS64.TRYWAIT P0, [R6+URZ+0x30860], R9 ;  /* 0x03086009060075a7 */ /* 0x000e24000800017f */
[----:B0-----:R-:W-:Y:S05]  /*b2d0*/  @!P0 BRA `(.L_x_3358) ;  /* 0x0000002c007c8947 */ /* 0x001fea0003800000 */
.L_x_3435:
[----:B------:R-:W-:Y:S05]  /*b2e0*/  BSYNC B1 ;  /* 0x0000000000017941 */ /* 0x000fea0003800000 */
.L_x_3357:
[----:B------:R-:W-:Y:S01]  /*b2f0*/  UMOV UR4, 0xffffffff ;  /* 0xffffffff00047882 */ /* 0x000fe20000000000 */
[C---:B------:R-:W-:Y:S01]  /*b300*/  LOP3.LUT P3, RZ, R16.reuse, 0x20, RZ, 0xc0, !PT ;  /* 0x0000002010ff7812 */ /* 0x040fe2000786c0ff */
[----:B------:R-:W-:Y:S01]  /*b310*/  IMAD R7, R7, 0x4800, R27 ;  /* 0x0000480007077824 */ /* 0x000fe200078e021b */
[C---:B------:R-:W-:Y:S01]  /*b320*/  LOP3.LUT P2, RZ, R16.reuse, 0x10, RZ, 0xc0, !PT ;  /* 0x0000001010ff7812 */ /* 0x040fe2000784c0ff */
[----:B------:R-:W-:Y:S01]  /*b330*/  IMAD.IADD R8, R3, 0x1, -R34 ;  /* 0x0000000103087824 */ /* 0x000fe200078e0a22 */
[----:B------:R-:W-:Y:S01]  /*b340*/  LOP3.LUT P1, RZ, R16, 0x8, RZ, 0xc0, !PT ;  /* 0x0000000810ff7812 */ /* 0x000fe2000782c0ff */
[----:B------:R-:W-:-:S12]  /*b350*/  BRA.DIV UR4, `(.L_x_3359) ;  /* 0x0000002e04707947 */ /* 0x000fd8000b800000 */
[----:B------:R-:W1:Y:S01]  /*b360*/  SHFL.IDX PT, R14, R17, RZ, 0x181f ;  /* 0x00181fff110e7589 */ /* 0x000e6200000e0000 */
[----:B------:R-:W-:-:S03]  /*b370*/  LEA R7, R7, UR39, 0x1 ;  /* 0x0000002707077c11 */ /* 0x000fc6000f8e08ff */
[----:B------:R-:W2:Y:S01]  /*b380*/  SHFL.IDX PT, R3, R18, RZ, 0x181f ;  /* 0x00181fff12037589 */ /* 0x000ea200000e0000 */
[----:B-1----:R-:W-:-:S03]  /*b390*/  IADD3 R2, P0, R14, R4, RZ ;  /* 0x000000040e027210 */ /* 0x002fc60007f1e0ff */
[----:B------:R-:W1:Y:S01]  /*b3a0*/  SHFL.IDX PT, R14, R17, 0x1, 0x181f ;  /* 0x00381f00110e7f89 */ /* 0x000e6200000e0000 */
[----:B--2---:R-:W-:Y:S02]  /*b3b0*/  IADD3.X R3, RZ, R3, RZ, P0, !PT ;  /* 0x00000003ff037210 */ /* 0x004fe400007fe4ff */
[----:B------:R-:W-:-:S13]  /*b3c0*/  ISETP.LT.OR P0, PT, R8, 0x1, P3 ;  /* 0x000000010800780c */ /* 0x000fda0001f01670 */
[----:B------:R-:W-:Y:S01]  /*b3d0*/  LDGSTS.E.BYPASS.LTC128B.128 [R7+0x400], desc[UR36][R2.64], !P0 ;  /* 0x0040000002077fae */ /* 0x000fe2000c101d64 */
[----:B------:R-:W-:-:S13]  /*b3e0*/  ISETP.LT.OR P0, PT, R8, 0x1, P2 ;  /* 0x000000010800780c */ /* 0x000fda0001701670 */
[----:B------:R-:W-:Y:S01]  /*b3f0*/  LDGSTS.E.BYPASS.LTC128B.128 [R7+0x3400], desc[UR36][R2.64+0x80], !P0 ;  /* 0x0340008002077fae */ /* 0x000fe2000c101d64 */
[----:B------:R-:W-:-:S13]  /*b400*/  ISETP.LT.OR P0, PT, R8, 0x1, P1 ;  /* 0x000000010800780c */ /* 0x000fda0000f01670 */
[----:B------:R2:W-:Y:S04]  /*b410*/  LDGSTS.E.BYPASS.LTC128B.128 [R7+0x6400], desc[UR36][R2.64+0x100], !P0 ;  /* 0x0640010002077fae */ /* 0x0005e8000c101d64 */
[----:B--2---:R-:W2:Y:S01]  /*b420*/  SHFL.IDX PT, R3, R18, 0x1, 0x181f ;  /* 0x00381f0012037f89 */ /* 0x004ea200000e0000 */
[----:B-1----:R-:W-:-:S03]  /*b430*/  IADD3 R2, P0, R14, R4, RZ ;  /* 0x000000040e027210 */ /* 0x002fc60007f1e0ff */
[----:B------:R-:W1:Y:S02]  /*b440*/  SHFL.IDX PT, R14, R17, 0x2, 0x181f ;  /* 0x00581f00110e7f89 */ /* 0x000e6400000e0000 */
[----:B--2---:R-:W-:Y:S01]  /*b450*/  IMAD.X R3, RZ, RZ, R3, P0 ;  /* 0x000000ffff037224 */ /* 0x004fe200000e0603 */
        /* <DEDUP_REMOVED lines=28> */
[----:B------:R-:W1:Y:S04]  /*b620*/  SHFL.IDX PT, R18, R18, 0x5, 0x181f ;  /* 0x00b81f0012127f89 */ /* 0x000e6800000e0000 */
[----:B------:R3:W4:Y:S01]  /*b630*/  SHFL.IDX PT, R14, R17, 0x5, 0x181f ;  /* 0x00b81f00110e7f89 */ /* 0x00072200000e0000 */
[----:B--2---:R-:W-:Y:S01]  /*b640*/  IMAD.X R3, RZ, RZ, R3, P0 ;  /* 0x000000ffff037224 */ /* 0x004fe200000e0603 */
[----:B------:R-:W-:-:S13]  /*b650*/  ISETP.LT.OR P0, PT, R8, 0x41, P3 ;  /* 0x000000410800780c */ /* 0x000fda0001f01670 */
[----:B------:R3:W-:Y:S01]  /*b660*/  LDGSTS.E.BYPASS.LTC128B.128 [R7+0x2400], desc[UR36][R2.64], !P0 ;  /* 0x0240000002077fae */ /* 0x0007e2000c101d64 */
[----:B------:R-:W-:-:S13]  /*b670*/  ISETP.LT.OR P0, PT, R8, 0x41, P2 ;  /* 0x000000410800780c */ /* 0x000fda0001701670 */
[----:B------:R3:W-:Y:S01]  /*b680*/  LDGSTS.E.BYPASS.LTC128B.128 [R7+0x5400], desc[UR36][R2.64+0x80], !P0 ;  /* 0x0540008002077fae */ /* 0x0007e2000c101d64 */
[----:B------:R-:W-:-:S13]  /*b690*/  ISETP.LT.OR P0, PT, R8, 0x41, P1 ;  /* 0x000000410800780c */ /* 0x000fda0000f01670 */
[----:B-1--4-:R3:W-:Y:S02]  /*b6a0*/  LDGSTS.E.BYPASS.LTC128B.128 [R7+0x8400], desc[UR36][R2.64+0x100], !P0 ;  /* 0x0840010002077fae */ /* 0x0127e4000c101d64 */
.L_x_3449:
        /* <DEDUP_REMOVED lines=14> */
[----:B0-----:R-:W-:Y:S01]  /*b790*/  IMAD.WIDE.U32 R2, R5, UR4, RZ ;  /* 0x0000000405027c25 */ /* 0x001fe2000f8e00ff */
[----:B------:R-:W-:-:S03]  /*b7a0*/  ULDC.64 UR4, c[0x0][0x338] ;  /* 0x0000ce0000047ab9 */ /* 0x000fc60000000a00 */
[----:B------:R-:W-:Y:S01]  /*b7b0*/  IMAD R5, R24, UR4, RZ ;  /* 0x0000000418057c24 */ /* 0x000fe2000f8e02ff */
[----:B------:R-:W-:-:S03]  /*b7c0*/  IADD3 R3, R3, R9, RZ ;  /* 0x0000000903037210 */ /* 0x000fc60007ffe0ff */
[C---:B------:R-:W-:Y:S02]  /*b7d0*/  IMAD R5, R0.reuse, UR5, R5 ;  /* 0x0000000500057c24 */ /* 0x040fe4000f8e0205 */
[----:B------:R-:W-:Y:S01]  /*b7e0*/  IMAD.WIDE.U32 R2, R0, UR4, R2 ;  /* 0x0000000400027c25 */ /* 0x000fe2000f8e0002 */
[----:B------:R-:W-:-:S03]  /*b7f0*/  ULDC.64 UR4, c[0x0][0x330] ;  /* 0x0000cc0000047ab9 */ /* 0x000fc60000000a00 */
[----:B------:R-:W-:Y:S02]  /*b800*/  IMAD R0, R29, UR4, RZ ;  /* 0x000000041d007c24 */ /* 0x000fe4000f8e02ff */
[----:B------:R-:W-:Y:S02]  /*b810*/  IMAD.IADD R3, R3, 0x1, R5 ;  /* 0x0000000103037824 */ /* 0x000fe400078e0205 */
        /* <DEDUP_REMOVED lines=8> */
.L_x_3360:
        /* <DEDUP_REMOVED lines=10> */
.L_x_3361:
[C---:B------:R-:W-:Y:S01]  /*b940*/  ISETP.GT.AND P0, PT, R20.reuse, RZ, PT ;  /* 0x000000ff1400720c */ /* 0x040fe20003f04270 */
[----:B------:R0:W-:Y:S01]  /*b950*/  SYNCS.ARRIVE.TRANS64.A1T0 RZ, [R6+URZ+0x30850], RZ ;  /* 0x030850ff06ff79a7 */ /* 0x0001e2000810003f */
[----:B------:R-:W-:Y:S01]  /*b960*/  IMAD.MOV.U32 R21, RZ, RZ, R25 ;  /* 0x000000ffff157224 */ /* 0x000fe200078e0019 */
[----:B------:R-:W-:Y:S01]  /*b970*/  MOV R28, R20 ;  /* 0x00000014001c7202 */ /* 0x000fe20000000f00 */
[----:B------:R-:W-:Y:S01]  /*b980*/  IMAD.MOV.U32 R7, RZ, RZ, R22 ;  /* 0x000000ffff077224 */ /* 0x000fe200078e0016 */
[----:B0-----:R-:W-:-:S08]  /*b990*/  IADD3 R6, R20, -0x1, RZ ;  /* 0xffffffff14067810 */ /* 0x001fd00007ffe0ff */
[----:B------:R-:W-:Y:S05]  /*b9a0*/  @P0 BRA `(.L_x_3362) ;  /* 0xfffffff000300947 */ /* 0x000fea000383ffff */
[----:B------:R-:W-:Y:S05]  /*b9b0*/  BSYNC B0 ;  /* 0x0000000000007941 */ /* 0x000fea0003800000 */
.L_x_3349:
[----:B------:R-:W-:-:S13]  /*b9c0*/  LOP3.LUT P0, RZ, R16, 0x40, RZ, 0xc0, !PT ;  /* 0x0000004010ff7812 */ /* 0x000fda000780c0ff */
[----:B------:R-:W-:Y:S05]  /*b9d0*/  @!P0 BRA `(.L_x_3363) ;  /* 0x0000000000048947 */ /* 0x000fea0003800000 */
[----:B------:R-:W-:Y:S01]  /*b9e0*/  BPT.TRAP 0x1 ;  /* 0x000000040000795c */ /* 0x000fe20000300000 */
.L_x_3363:
[----:B------:R-:W-:Y:S01]  /*b9f0*/  LEA R4, R22, UR39, 0x3 ;  /* 0x0000002716047c11 */ /* 0x000fe2000f8e18ff */
[----:B------:R-:W-:Y:S01]  /*ba00*/  IMAD.MOV.U32 R5, RZ, RZ, -0x60 ;  /* 0xffffffa0ff057424 */ /* 0x000fe200078e00ff */
[----:B0-----:R-:W-:Y:S01]  /*ba10*/  SHF.L.U32 R3, R25, 0x1f, RZ ;  /* 0x0000001f19037819 */ /* 0x001fe200000006ff */
[----:B------:R-:W-:Y:S02]  /*ba20*/  BSSY B0, `(.L_x_3364) ;  /* 0x0000004000007945 */ /* 0x000fe40003800000 */
[----:B------:R-:W-:Y:S01]  /*ba30*/  IMAD R5, R20, R5, UR38 ;  /* 0x0000002614057e24 */ /* 0x000fe2000f8e0205 */
[----:B------:R-:W0:Y:S02]  /*ba40*/  SYNCS.PHASECHK.TRANS64.TRYWAIT P0, [R4+URZ+0x30860], R3 ;  /* 0x03086003040075a7 */ /* 0x000e24000800017f */
[----:B0-----:R-:W-:Y:S05]  /*ba50*/  @!P0 BRA `(.L_x_3365) ;  /* 0x0000002c00ac8947 */ /* 0x001fea0003800000 */
.L_x_3450:
[----:B------:R-:W-:Y:S05]  /*ba60*/  BSYNC B0 ;  /* 0x0000000000007941 */ /* 0x000fea0003800000 */
.L_x_3364:
[----:B------:R-:W-:Y:S01]  /*ba70*/  UMOV UR4, 0xffffffff ;  /* 0xffffffff00047882 */ /* 0x000fe20000000000 */
[----:B------:R-:W-:Y:S01]  /*ba80*/  LOP3.LUT P3, RZ, R16, 0x20, RZ, 0xc0, !PT ;  /* 0x0000002010ff7812 */ /* 0x000fe2000786c0ff */
[----:B------:R-:W-:Y:S01]  /*ba90*/  IMAD R7, R22, 0x4800, R27 ;  /* 0x0000480016077824 */ /* 0x000fe200078e021b */
[C---:B------:R-:W-:Y:S01]  /*baa0*/  LOP3.LUT P2, RZ, R16.reuse, 0x10, RZ, 0xc0, !PT ;  /* 0x0000001010ff7812 */ /* 0x040fe2000784c0ff */
[----:B------:R-:W-:Y:S01]  /*bab0*/  IMAD.IADD R5, R5, 0x1, -R34 ;  /* 0x0000000105057824 */ /* 0x000fe200078e0a22 */
[----:B------:R-:W-:Y:S01]  /*bac0*/  LOP3.LUT P1, RZ, R16, 0x8, RZ, 0xc0, !PT ;  /* 0x0000000810ff7812 */ /* 0x000fe2000782c0ff */
[----:B------:R-:W-:-:S12]  /*bad0*/  BRA.DIV UR4, `(.L_x_3366) ;  /* 0x0000002e04a07947 */ /* 0x000fd8000b800000 */
[----:B------:R-:W1:Y:S01]  /*bae0*/  SHFL.IDX PT, R14, R17, RZ, 0x181f ;  /* 0x00181fff110e7589 */ /* 0x000e6200000e0000 */
[----:B------:R-:W-:-:S03]  /*baf0*/  SHF.L.U32 R6, R37, 0x1, RZ ;  /* 0x0000000125067819 */ /* 0x000fc600000006ff */
[----:B------:R-:W0:Y:S01]  /*bb00*/  SHFL.IDX PT, R0, R18, RZ, 0x181f ;  /* 0x00181fff12007589 */ /* 0x000e2200000e0000 */
[----:B-1----:R-:W-:-:S03]  /*bb10*/  IADD3 R2, P0, R14, R6, RZ ;  /* 0x000000060e027210 */ /* 0x002fc60007f1e0ff */
[----:B------:R-:W1:Y:S02]  /*bb20*/  SHFL.IDX PT, R14, R17, 0x1, 0x181f ;  /* 0x00381f00110e7f89 */ /* 0x000e6400000e0000 */
[----:B0-----:R-:W-:Y:S01]  /*bb30*/  IMAD.X R3, RZ, RZ, R0, P0 ;  /* 0x000000ffff037224 */ /* 0x001fe200000e0600 */
[----:B------:R-:W-:Y:S02]  /*bb40*/  ISETP.LT.OR P0, PT, R5, 0x1, P3 ;  /* 0x000000010500780c */ /* 0x000fe40001f01670 */
[----:B------:R-:W-:Y:S02]  /*bb50*/  LEA R0, R7, UR39, 0x1 ;  /* 0x0000002707007c11 */ /* 0x000fe4000f8e08ff */
[----:B------:R-:W0:Y:S09]  /*bb60*/  SHFL.IDX PT, R7, R18, 0x1, 0x181f ;  /* 0x00381f0012077f89 */ /* 0x000e3200000e0000 */
        /* <DEDUP_REMOVED lines=14> */
[----:B------:R1:W-:Y:S02]  /*bc50*/  LDGSTS.E.BYPASS.LTC128B.128 [R0+0x6c00], desc[UR36][R2.64+0x100], !P0 ;  /* 0x06c0010002007fae */ /* 0x0003e4000c101d64 */
[----:B-1----:R-:W-:Y:S02]  /*bc60*/  IADD3 R2, P0, R14, R6, RZ ;  /* 0x000000060e027210 */ /* 0x002fe40007f1e0ff */
[----:B------:R-:W1:Y:S02]  /*bc70*/  SHFL.IDX PT, R14, R17, 0x3, 0x181f ;  /* 0x00781f00110e7f89 */ /* 0x000e6400000e0000 */
[----:B0-----:R-:W-:Y:S02]  /*bc80*/  IADD3.X R3, RZ, R7, RZ, P0, !PT ;  /* 0x00000007ff037210 */ /* 0x001fe400007fe4ff */
        /* <DEDUP_REMOVED lines=18> */
[----:B------:R1:W2:Y:S03]  /*bdb0*/  SHFL.IDX PT, R14, R17, 0x5, 0x181f ;  /* 0x00b81f00110e7f89 */ /* 0x0002a600000e0000 */
[----:B0-----:R-:W-:Y:S01]  /*bdc0*/  IMAD.X R3, RZ, RZ, R7, P0 ;  /* 0x000000ffff037224 */ /* 0x001fe200000e0607 */
[----:B------:R-:W-:Y:S01]  /*bdd0*/  ISETP.LT.OR P0, PT, R5, 0x41, P3 ;  /* 0x000000410500780c */ /* 0x000fe20001f01670 */
[----:B------:R1:W3:-:S12]  /*bde0*/  SHFL.IDX PT, R7, R18, 0x5, 0x181f ;  /* 0x00b81f0012077f89 */ /* 0x0002d800000e0000 */
[----:B------:R1:W-:Y:S01]  /*bdf0*/  LDGSTS.E.BYPASS.LTC128B.128 [R0+0x2400], desc[UR36][R2.64], !P0 ;  /* 0x0240000002007fae */ /* 0x0003e2000c101d64 */
[----:B------:R-:W-:-:S13]  /*be00*/  ISETP.LT.OR P0, PT, R5, 0x41, P2 ;  /* 0x000000410500780c */ /* 0x000fda0001701670 */
[----:B------:R1:W-:Y:S01]  /*be10*/  LDGSTS.E.BYPASS.LTC128B.128 [R0+0x5400], desc[UR36][R2.64+0x80], !P0 ;  /* 0x0540008002007fae */ /* 0x0003e2000c101d64 */
[----:B------:R-:W-:-:S13]  /*be20*/  ISETP.LT.OR P0, PT, R5, 0x41, P1 ;  /* 0x000000410500780c */ /* 0x000fda0000f01670 */
[----:B--23--:R1:W-:Y:S02]  /*be30*/  LDGSTS.E.BYPASS.LTC128B.128 [R0+0x8400], desc[UR36][R2.64+0x100], !P0 ;  /* 0x0840010002007fae */ /* 0x00c3e4000c101d64 */
.L_x_3464:
[----:B01----:R-:W-:-:S04]  /*be40*/  IADD3 R2, P0, R14, R6, RZ ;  /* 0x000000060e027210 */ /* 0x003fc80007f1e0ff */
        /* <DEDUP_REMOVED lines=10> */
[----:B------:R-:W-:Y:S01]  /*bef0*/  PLOP3.LUT P0, PT, PT, PT, PT, 0x80, 0x0 ;  /* 0x000000000000781c */ /* 0x000fe20003f0f070 */
[----:B------:R-:W-:-:S12]  /*bf00*/  NOP ;  /* 0x0000000000007918 */ /* 0x000fd80000000000 */
.L_x_3367:
        /* <DEDUP_REMOVED lines=10> */
.L_x_3368:
[----:B0-----:R-:W2:Y:S01]  /*bfb0*/  LDL.LU R2, [R1] ;  /* 0x0000000001027983 */ /* 0x001ea20000300800 */
[----:B------:R-:W-:Y:S01]  /*bfc0*/  VIADD R22, R22, 0x1 ;  /* 0x0000000116167836 */ /* 0x000fe20000000000 */
[----:B------:R-:W-:Y:S01]  /*bfd0*/  ULDC UR4, c[0x0][0xc34] ;  /* 0x00030d0000047ab9 */ /* 0x000fe20000000800 */
[----:B------:R-:W-:Y:S01]  /*bfe0*/  VIADD R36, R36, UR44 ;  /* 0x0000002c24247c36 */ /* 0x000fe20008000000 */
[----:B------:R0:W-:Y:S02]  /*bff0*/  SYNCS.ARRIVE.TRANS64.A1T0 RZ, [R4+URZ+0x30850], RZ ;  /* 0x030850ff04ff79a7 */ /* 0x0001e4000810003f */
[----:B------:R-:W-:-:S04]  /*c000*/  ISETP.NE.AND P0, PT, R22, 0x2, PT ;  /* 0x000000021600780c */ /* 0x000fc80003f05270 */
[----:B------:R-:W-:Y:S02]  /*c010*/  SEL R22, R22, RZ, P0 ;  /* 0x000000ff16167207 */ /* 0x000fe40000000000 */
[----:B------:R-:W-:Y:S02]  /*c020*/  SEL R0, RZ, 0x1, P0 ;  /* 0x00000001ff007807 */ /* 0x000fe40000000000 */
[----:B------:R-:W-:Y:S02]  /*c030*/  ISETP.GE.AND P0, PT, R36, UR4, PT ;  /* 0x0000000424007c0c */ /* 0x000fe4000bf06270 */
[----:B------:R-:W-:Y:S02]  /*c040*/  LOP3.LUT R25, R25, R0, RZ, 0x3c, !PT ;  /* 0x0000000019197212 */ /* 0x000fe400078e3cff */
[----:B--2---:R-:W-:-:S05]  /*c050*/  IADD3 R2, R2, 0x1, RZ ;  /* 0x0000000102027810 */ /* 0x004fca0007ffe0ff */
[----:B------:R0:W-:Y:S04]  /*c060*/  STL [R1], R2 ;  /* 0x0000000201007387 */ /* 0x0001e80000100800 */
[----:B------:R-:W-:Y:S05]  /*c070*/  @!P0 BRA `(.L_x_3369) ;  /* 0xffffffcc00c88947 */ /* 0x000fea000383ffff */
[----:B------:R-:W-:-:S07]  /*c080*/  LOP3.LUT R0, R2, 0x1, RZ, 0xc, !PT ;  /* 0x0000000102007812 */ /* 0x000fce00078e0cff */
.L_x_3334:
[----:B------:R-:W1:Y:S01]  /*c090*/  S2R R3, SR_CgaCtaId ;  /* 0x0000000000037919 */ /* 0x000e620000008800 */
[----:B0-----:R-:W-:Y:S01]  /*c0a0*/  MOV R2, 0x400 ;  /* 0x0000040000027802 */ /* 0x001fe20000000f00 */
[----:B------:R-:W-:Y:S01]  /*c0b0*/  BSSY B0, `(.L_x_3370) ;  /* 0x0000005000007945 */ /* 0x000fe20003800000 */
[----:B------:R-:W-:Y:S02]  /*c0c0*/  SHF.L.U32 R0, R0, 0x1f, RZ ;  /* 0x0000001f00007819 */ /* 0x000fe400000006ff */
[----:B-1----:R-:W-:-:S04]  /*c0d0*/  LEA R5, R3, R2, 0x18 ;  /* 0x0000000203057211 */ /* 0x002fc800078ec0ff */
[----:B------:R-:W0:Y:S02]  /*c0e0*/  SYNCS.PHASECHK.TRANS64.TRYWAIT P0, [R5+URZ+0x30820], R0 ;  /* 0x03082000050075a7 */ /* 0x000e24000800017f */
[----:B0-----:R-:W-:Y:S05]  /*c0f0*/  @!P0 BRA `(.L_x_3371) ;  /* 0x0000003000488947 */ /* 0x001fea0003800000 */
.L_x_3465:
[----:B------:R-:W-:Y:S05]  /*c100*/  BSYNC B0 ;  /* 0x0000000000007941 */ /* 0x000fea0003800000 */
.L_x_3370:
[----:B------:R-:W-:-:S03]  /*c110*/  UMOV UR4, 0xffffffff ;  /* 0xffffffff00047882 */ /* 0x000fc60000000000 */
[----:B------:R-:W-:Y:S05]  /*c120*/  BRA.DIV UR4, `(.L_x_3372) ;  /* 0x0000003204507947 */ /* 0x000fea000b800000 */
[----:B0-----:R-:W0:Y:S02]  /*c130*/  S2R R0, SR_TID.X ;  /* 0x0000000000007919 */ /* 0x001e240000002100 */
[----:B0-----:R-:W-:-:S04]  /*c140*/  SHF.R.U32.HI R0, RZ, 0x5, R0 ;  /* 0x00000005ff007819 */ /* 0x001fc80000011600 */
[----:B------:R-:W-:-:S05]  /*c150*/  LOP3.LUT R0, R0, 0x3, RZ, 0xc0, !PT ;  /* 0x0000000300007812 */ /* 0x000fca00078ec0ff */
[----:B------:R0:W1:Y:S02]  /*c160*/  SHFL.IDX PT, R14, R0, RZ, 0x1f ;  /* 0x00001fff000e7589 */ /* 0x00006400000e0000 */
.L_x_3468:
[----:B-1----:R-:W-:Y:S01]  /*c170*/  ISETP.NE.AND P0, PT, R14, RZ, PT ;  /* 0x000000ff0e00720c */ /* 0x002fe20003f05270 */
[----:B------:R-:W-:-:S12]  /*c180*/  BSSY B0, `(.L_x_3373) ;  /* 0x0000026000007945 */ /* 0x000fd80003800000 */
[----:B------:R-:W-:Y:S05]  /*c190*/  @P0 BRA `(.L_x_3374) ;  /* 0x0000000000900947 */ /* 0x000fea0003800000 */
[----:B------:R-:W-:-:S03]  /*c1a0*/  UMOV UR4, 0xffffffff ;  /* 0xffffffff00047882 */ /* 0x000fc60000000000 */
[----:B------:R-:W-:Y:S05]  /*c1b0*/  BRA.DIV UR4, `(.L_x_3375) ;  /* 0x0000003204607947 */ /* 0x000fea000b800000 */
[----:B------:R-:W-:-:S13]  /*c1c0*/  ELECT P6, URZ, PT ;  /* 0x00000000003f782f */ /* 0x000fda00038c0000 */
.L_x_3471:
        /* <DEDUP_REMOVED lines=8> */
.L_x_3376:
[C---:B------:R-:W-:Y:S01]  /*c250*/  IMAD R3, R22.reuse, 0x8, R5 ;  /* 0x0000000816037824 */ /* 0x040fe200078e0205 */
[----:B------:R-:W-:Y:S02]  /*c260*/  SHF.L.U32 R2, R25, 0x1f, RZ ;  /* 0x0000001f19027819 */ /* 0x000fe400000006ff */
[----:B------:R-:W-:Y:S02]  /*c270*/  IADD3 R22, R22, 0x1, RZ ;  /* 0x0000000116167810 */ /* 0x000fe40007ffe0ff */
[----:B------:R-:W0:Y:S02]  /*c280*/  SYNCS.PHASECHK.TRANS64.TRYWAIT P1, [R3+URZ+0x30840], R2 ;  /* 0x03084002030075a7 */ /* 0x000e24000802017f */
[----:B------:R-:W-:-:S04]  /*c290*/  ISETP.NE.AND P2, PT, R22, 0x2, PT ;  /* 0x000000021600780c */ /* 0x000fc80003f45270 */
[----:B------:R-:W-:Y:S01]  /*c2a0*/  SEL R0, RZ, 0x1, P2 ;  /* 0x00000001ff007807 */ /* 0x000fe20001000000 */
[----:B0-----:R-:W-:Y:S08]  /*c2b0*/  @!P1 BRA `(.L_x_3377) ;  /* 0x0000003000409947 */ /* 0x001ff00003800000 */
.L_x_3472:
[----:B------:R-:W-:Y:S02]  /*c2c0*/  SEL R22, R22, RZ, P2 ;  /* 0x000000ff16167207 */ /* 0x000fe40001000000 */
[----:B------:R-:W-:Y:S01]  /*c2d0*/  LOP3.LUT R0, R25, R0, RZ, 0x3c, !PT ;  /* 0x0000000019007212 */ /* 0x000fe200078e3cff */
[----:B------:R-:W-:Y:S06]  /*c2e0*/  @!P0 BRA `(.L_x_3378) ;  /* 0x0000000000048947 */ /* 0x000fec0003800000 */
[----:B------:R-:W-:Y:S01]  /*c2f0*/  BPT.TRAP 0x1 ;  /* 0x000000040000795c */ /* 0x000fe20000300000 */
.L_x_3378:
[----:B------:R-:W-:Y:S01]  /*c300*/  IMAD R5, R22, 0x8, R5 ;  /* 0x0000000816057824 */ /* 0x000fe200078e0205 */
[----:B------:R-:W-:-:S04]  /*c310*/  SHF.L.U32 R0, R0, 0x1f, RZ ;  /* 0x0000001f00007819 */ /* 0x000fc800000006ff */
[----:B------:R-:W1:Y:S02]  /*c320*/  SYNCS.PHASECHK.TRANS64.TRYWAIT P1, [R5+URZ+0x30840], R0 ;  /* 0x03084000050075a7 */ /* 0x000e64000802017f */
[----:B-1----:R-:W-:Y:S05]  /*c330*/  @!P1 BRA `(.L_x_3379) ;  /* 0x0000003000349947 */ /* 0x002fea0003800000 */
.L_x_3473:
[----:B------:R-:W-:Y:S05]  /*c340*/  @!P0 BRA `(.L_x_3380) ;  /* 0x0000000000048947 */ /* 0x000fea0003800000 */
[----:B------:R-:W-:Y:S01]  /*c350*/  BPT.TRAP 0x1 ;  /* 0x000000040000795c */ /* 0x000fe20000300000 */
.L_x_3380:
[----:B------:R-:W2:Y:S02]  /*c360*/  SYNCS.PHASECHK.TRANS64.TRYWAIT P1, [R3+URZ+0x30860], R2 ;  /* 0x03086002030075a7 */ /* 0x000ea4000802017f */
[----:B--2---:R-:W-:Y:S05]  /*c370*/  @!P1 BRA `(.L_x_3381) ;  /* 0x0000003000389947 */ /* 0x004fea0003800000 */
.L_x_3474:
[----:B------:R-:W-:Y:S05]  /*c380*/  @!P0 BRA `(.L_x_3382) ;  /* 0x0000000000048947 */ /* 0x000fea0003800000 */
[----:B------:R-:W-:Y:S01]  /*c390*/  BPT.TRAP 0x1 ;  /* 0x000000040000795c */ /* 0x000fe20000300000 */
.L_x_3382:
[----:B---3--:R3:W4:Y:S02]  /*c3a0*/  SYNCS.PHASECHK.TRANS64.TRYWAIT P0, [R5+URZ+0x30860], R0 ;  /* 0x03086000050075a7 */ /* 0x008724000800017f */
[----:B----4-:R-:W-:Y:S05]  /*c3b0*/  @!P0 NANOSLEEP.SYNCS 0x989680 ;  /* 0x009896800000895d */ /* 0x010fea0003900000 */
[----:B------:R-:W4:Y:S02]  /*c3c0*/  @!P0 SYNCS.PHASECHK.TRANS64 P0, [R5+URZ+0x30860], R0 ;  /* 0x03086000050085a7 */ /* 0x000f24000800007f */
[----:B----4-:R-:W-:Y:S05]  /*c3d0*/  @!P0 BRA `(.L_x_3382) ;  /* 0xfffffffc00f08947 */ /* 0x010fea000383ffff */
.L_x_3374:
[----:B------:R-:W-:Y:S05]  /*c3e0*/  BSYNC B0 ;  /* 0x0000000000007941 */ /* 0x000fea0003800000 */
.L_x_3373:
[----:B------:R-:W-:Y:S05]  /*c3f0*/  EXIT ;  /* 0x000000000000794d */ /* 0x000fea0003800000 */
.L_x_3302:
[----:B0-----:R-:W-:-:S04]  /*c400*/  IMAD.U32 R3, RZ, RZ, UR40 ;  /* 0x00000028ff037e24 */ /* 0x001fc8000f8e00ff */
[----:B------:R0:W1:Y:S03]  /*c410*/  SYNCS.PHASECHK.TRANS64.TRYWAIT P1, [R3+URZ+0x30800], R0 ;  /* 0x03080000030075a7 */ /* 0x000066000802017f */
[----:B-1----:R-:W-:Y:S05]  /*c420*/  @!P1 NANOSLEEP.SYNCS 0x989680 ;  /* 0x009896800000995d */ /* 0x002fea0003900000 */
[----:B------:R-:W1:Y:S02]  /*c430*/  @!P1 SYNCS.PHASECHK.TRANS64 P1, [R3+URZ+0x30800], R0 ;  /* 0x03080000030095a7 */ /* 0x000e64000802007f */
[----:B-1----:R-:W-:Y:S05]  /*c440*/  @!P1 BRA `(.L_x_3302) ;  /* 0xfffffffc00ec9947 */ /* 0x002fea000383ffff */
[----:B------:R-:W-:Y:S05]  /*c450*/  BRA `(.L_x_3383) ;  /* 0xffffff4c00447947 */ /* 0x000fea000383ffff */
.L_x_3306:
[----:B-1----:R1:W2:Y:S02]  /*c460*/  SYNCS.PHASECHK.TRANS64.TRYWAIT P1, [R0+URZ+0x30830], R3 ;  /* 0x03083003000075a7 */ /* 0x0022a4000802017f */
[----:B--2---:R-:W-:Y:S05]  /*c470*/  @!P1 NANOSLEEP.SYNCS 0x989680 ;  /* 0x009896800000995d */ /* 0x004fea0003900000 */
[----:B------:R-:W2:Y:S02]  /*c480*/  @!P1 SYNCS.PHASECHK.TRANS64 P1, [R0+URZ+0x30830], R3 ;  /* 0x03083003000095a7 */ /* 0x000ea4000802007f */
[----:B--2---:R-:W-:Y:S05]  /*c490*/  @!P1 BRA `(.L_x_3306) ;  /* 0xfffffffc00f09947 */ /* 0x004fea000383ffff */
[----:B------:R-:W-:Y:S05]  /*c4a0*/  BRA `(.L_x_3305) ;  /* 0xffffff4c00647947 */ /* 0x000fea000383ffff */
.L_x_3312:
[----:B-1----:R-:W-:-:S04]  /*c4b0*/  MOV R4, UR9 ;  /* 0x0000000900047c02 */ /* 0x002fc80008000f00 */
[----:B------:R1:W2:Y:S03]  /*c4c0*/  SYNCS.PHASECHK.TRANS64.TRYWAIT P1, [R4+URZ+0x30830], R3 ;  /* 0x03083003040075a7 */ /* 0x0002a6000802017f */
[----:B--2---:R-:W-:Y:S05]  /*c4d0*/  @!P1 NANOSLEEP.SYNCS 0x989680 ;  /* 0x009896800000995d */ /* 0x004fea0003900000 */
[----:B------:R-:W2:Y:S02]  /*c4e0*/  @!P1 SYNCS.PHASECHK.TRANS64 P1, [R4+URZ+0x30830], R3 ;  /* 0x03083003040095a7 */ /* 0x000ea4000802007f */
[----:B--2---:R-:W-:Y:S05]  /*c4f0*/  @!P1 BRA `(.L_x_3312) ;  /* 0xfffffffc00ec9947 */ /* 0x004fea000383ffff */
[----:B------:R-:W-:Y:S05]  /*c500*/  BRA `(.L_x_3311) ;  /* 0xffffff7400f87947 */ /* 0x000fea000383ffff */
.L_x_3316:
[----:B01----:R-:W-:-:S04]  /*c510*/  IMAD.U32 R3, RZ, RZ, UR10 ;  /* 0x0000000aff037e24 */ /* 0x003fc8000f8e00ff */
[----:B------:R0:W1:Y:S03]  /*c520*/  SYNCS.PHASECHK.TRANS64.TRYWAIT P1, [R3+URZ+0x30850], R0 ;  /* 0x03085000030075a7 */ /* 0x000066000802017f */
[----:B-1----:R-:W-:Y:S05]  /*c530*/  @!P1 NANOSLEEP.SYNCS 0x989680 ;  /* 0x009896800000995d */ /* 0x002fea0003900000 */
[----:B------:R-:W1:Y:S02]  /*c540*/  @!P1 SYNCS.PHASECHK.TRANS64 P1, [R3+URZ+0x30850], R0 ;  /* 0x03085000030095a7 */ /* 0x000e64000802007f */
[----:B-1----:R-:W-:Y:S05]  /*c550*/  @!P1 BRA `(.L_x_3316) ;  /* 0xfffffffc00ec9947 */ /* 0x002fea000383ffff */
[----:B------:R-:W-:Y:S05]  /*c560*/  BRA `(.L_x_3315) ;  /* 0xffffff8000b87947 */ /* 0x000fea000383ffff */
.L_x_3323:
[----:B-1----:R-:W-:-:S04]  /*c570*/  IMAD.U32 R7, RZ, RZ, UR10 ;  /* 0x0000000aff077e24 */ /* 0x002fc8000f8e00ff */
[----:B------:R1:W2:Y:S03]  /*c580*/  SYNCS.PHASECHK.TRANS64.TRYWAIT P1, [R7+URZ+0x30850], R0 ;  /* 0x03085000070075a7 */ /* 0x0002a6000802017f */
[----:B--2---:R-:W-:Y:S05]  /*c590*/  @!P1 NANOSLEEP.SYNCS 0x989680 ;  /* 0x009896800000995d */ /* 0x004fea0003900000 */
[----:B------:R-:W2:Y:S02]  /*c5a0*/  @!P1 SYNCS.PHASECHK.TRANS64 P1, [R7+URZ+0x30850], R0 ;  /* 0x03085000070095a7 */ /* 0x000ea4000802007f */
[----:B--2---:R-:W-:Y:S05]  /*c5b0*/  @!P1 BRA `(.L_x_3323) ;  /* 0xfffffffc00ec9947 */ /* 0x004fea000383ffff */
[----:B------:R-:W-:Y:S05]  /*c5c0*/  BRA `(.L_x_3322) ;  /* 0xffffffa000507947 */ /* 0x000fea000383ffff */
.L_x_3338:
[----:B------:R-:W0:Y:S01]  /*c5d0*/  S2R R17, SR_TID.X ;  /* 0x0000000000117919 */ /* 0x000e220000002100 */
[----:B------:R-:W-:Y:S01]  /*c5e0*/  BSSY B0, `(.L_x_3384) ;  /* 0x000000a000007945 */ /* 0x000fe20003800000 */
[----:B------:R-:W-:Y:S01]  /*c5f0*/  IMAD.MOV.U32 R12, RZ, RZ, RZ ;  /* 0x000000ffff0c7224 */ /* 0x000fe200078e00ff */
[----:B------:R-:W-:Y:S01]  /*c600*/  MOV R15, 0xffffffff ;  /* 0xffffffff000f7802 */ /* 0x000fe20000000f00 */
[----:B------:R-:W-:Y:S01]  /*c610*/  IMAD.MOV.U32 R11, RZ, RZ, 0x1f ;  /* 0x0000001fff0b7424 */ /* 0x000fe200078e00ff */
[----:B0-----:R-:W-:-:S04]  /*c620*/  SHF.R.U32.HI R17, RZ, 0x5, R17 ;  /* 0x00000005ff117819 */ /* 0x001fc80000011611 */
[----:B------:R-:W-:-:S04]  /*c630*/  LOP3.LUT R17, R17, 0x3, RZ, 0xc0, !PT ;  /* 0x0000000311117812 */ /* 0x000fc800078ec0ff */
[----:B------:R-:W-:-:S07]  /*c640*/  MOV R13, R17 ;  /* 0x00000011000d7202 */ /* 0x000fce0000000f00 */
[----:B-1---5:R-:W-:Y:S05]  /*c650*/  WARPSYNC.COLLECTIVE R15, `(.L_x_3385) ;  /* 0x000000000f087348 */ /* 0x022fea0003c00000 */
[----:B------:R0:W2:Y:S02]  /*c660*/  SHFL.IDX P6, R14, R13, R12, R11 ;  /* 0x0000000c0d0e7389 */ /* 0x0000a400000c000b */
[----:B012--5:R-:W-:Y:S01]  /*c670*/  ENDCOLLECTIVE ;  /* 0x000000000000791b */ /* 0x027fe20003800000 */
.L_x_3385:
[----:B------:R-:W-:Y:S05]  /*c680*/  BSYNC B0 ;  /* 0x0000000000007941 */ /* 0x000fea0003800000 */
.L_x_3384:
[----:B------:R-:W-:Y:S05]  /*c690*/  BRA `(.L_x_3386) ;  /* 0xffffffcc00a47947 */ /* 0x000fea000383ffff */
.L_x_3341:
[----:B0-----:R0:W1:Y:S02]  /*c6a0*/  SYNCS.PHASECHK.TRANS64.TRYWAIT P0, [R0+URZ+0x30840], R3 ;  /* 0x03084003000075a7 */ /* 0x001064000800017f */
[----:B-1----:R-:W-:Y:S05]  /*c6b0*/  @!P0 NANOSLEEP.SYNCS 0x989680 ;  /* 0x009896800000895d */ /* 0x002fea0003900000 */
[----:B------:R-:W1:Y:S02]  /*c6c0*/  @!P0 SYNCS.PHASECHK.TRANS64 P0, [R0+URZ+0x30840], R3 ;  /* 0x03084003000085a7 */ /* 0x000e64000800007f */
[----:B-1----:R-:W-:Y:S05]  /*c6d0*/  @!P0 BRA `(.L_x_3341) ;  /* 0xfffffffc00f08947 */ /* 0x002fea000383ffff */
[----:B------:R-:W-:Y:S05]  /*c6e0*/  BRA `(.L_x_3387) ;  /* 0xffffffd0007c7947 */ /* 0x000fea000383ffff */
.L_x_3342:
        /* <DEDUP_REMOVED lines=8> */
.L_x_3389:
[----:B------:R-:W-:Y:S05]  /*c770*/  BSYNC B0 ;  /* 0x0000000000007941 */ /* 0x000fea0003800000 */
.L_x_3388:
[----:B------:R-:W-:Y:S01]  /*c780*/  MOV R13, R4 ;  /* 0x00000004000d7202 */ /* 0x000fe20000000f00 */
[----:B------:R-:W-:Y:S01]  /*c790*/  IMAD.MOV.U32 R12, RZ, RZ, RZ ;  /* 0x000000ffff0c7224 */ /* 0x000fe200078e00ff */
[----:B------:R-:W-:Y:S01]  /*c7a0*/  MOV R15, 0xffffffff ;  /* 0xffffffff000f7802 */ /* 0x000fe20000000f00 */
[----:B------:R-:W-:Y:S01]  /*c7b0*/  IMAD.MOV.U32 R11, RZ, RZ, 0x181f ;  /* 0x0000181fff0b7424 */ /* 0x000fe200078e00ff */
[----:B------:R-:W-:Y:S01]  /*c7c0*/  ISETP.GE.AND P0, PT, R33, 0x1, PT ;  /* 0x000000012100780c */ /* 0x000fe20003f06270 */
[----:B------:R-:W-:-:S12]  /*c7d0*/  IMAD.MOV.U32 R2, RZ, RZ, R14 ;  /* 0x000000ffff027224 */ /* 0x000fd800078e000e */
[----:B------:R-:W-:Y:S05]  /*c7e0*/  WARPSYNC.COLLECTIVE R15, `(.L_x_3390) ;  /* 0x000000000f087348 */ /* 0x000fea0003c00000 */
[----:B------:R0:W1:Y:S02]  /*c7f0*/  SHFL.IDX P6, R14, R13, R12, R11 ;  /* 0x0000000c0d0e7389 */ /* 0x00006400000c000b */
[----:B01----:R-:W-:Y:S01]  /*c800*/  ENDCOLLECTIVE ;  /* 0x000000000000791b */ /* 0x003fe20003800000 */
.L_x_3390:
[----:B------:R-:W-:Y:S02]  /*c810*/  @P0 LEA R7, R5, UR39, 0x1 ;  /* 0x0000002705070c11 */ /* 0x000fe4000f8e08ff */
        /* <DEDUP_REMOVED lines=8> */
.L_x_3391:
[----:B------:R-:W-:Y:S01]  /*c8a0*/  @!PT LDS RZ, [RZ] ;  /* 0x00000000fffff984 */ /* 0x000fe20000000800 */
[----:B------:R-:W-:Y:S01]  /*c8b0*/  @!PT LDS RZ, [RZ] ;  /* 0x00000000fffff984 */ /* 0x000fe20000000800 */
[----:B------:R-:W-:Y:S01]  /*c8c0*/  @!PT LDS RZ, [RZ] ;  /* 0x00000000fffff984 */ /* 0x000fe20000000800 */
[----:B------:R0:W-:Y:S04]  /*c8d0*/  @P0 LDGSTS.E.BYPASS.LTC128B.128 [R7+0x1e400], desc[UR36][R2.64], !P4 ;  /* 0x1e40000002070fae */ /* 0x0001e8000e101d64 */
[----:B------:R0:W-:Y:S04]  /*c8e0*/  @P0 LDGSTS.E.BYPASS.LTC128B.128 [R7+0x21400], desc[UR36][R2.64+0x80], !P3 ;  /* 0x2140008002070fae */ /* 0x0001e8000d901d64 */
[----:B------:R0:W-:Y:S01]  /*c8f0*/  @P0 LDGSTS.E.BYPASS.LTC128B.128 [R7+0x24400], desc[UR36][R2.64+0x100], !P2 ;  /* 0x2440010002070fae */ /* 0x0001e2000d101d64 */
[----:B------:R-:W-:Y:S02]  /*c900*/  ISETP.GE.AND P0, PT, R33, 0x11, PT ;  /* 0x000000112100780c */ /* 0x000fe40003f06270 */
[----:B------:R-:W-:Y:S01]  /*c910*/  MOV R13, R4 ;  /* 0x00000004000d7202 */ /* 0x000fe20000000f00 */
[----:B------:R-:W-:-:S10]  /*c920*/  IMAD.MOV.U32 R8, RZ, RZ, R14 ;  /* 0x000000ffff087224 */ /* 0x000fd400078e000e */
[----:B0-----:R-:W-:Y:S05]  /*c930*/  WARPSYNC.COLLECTIVE R15, `(.L_x_3392) ;  /* 0x000000000f087348 */ /* 0x001fea0003c00000 */
[----:B------:R1:W2:Y:S02]  /*c940*/  SHFL.IDX P6, R14, R13, R12, R11 ;  /* 0x0000000c0d0e7389 */ /* 0x0002a400000c000b */
[----:B012---:R-:W-:Y:S01]  /*c950*/  ENDCOLLECTIVE ;  /* 0x000000000000791b */ /* 0x007fe20003800000 */
.L_x_3392:
        /* <DEDUP_REMOVED lines=8> */
.L_x_3393:
        /* <DEDUP_REMOVED lines=14> */
.L_x_3394:
        /* <DEDUP_REMOVED lines=9> */
.L_x_3395:
[----:B------:R-:W-:-:S05]  /*cb50*/  @P0 IMAD.MOV.U32 R3, RZ, RZ, R7 ;  /* 0x000000ffff030224 */ /* 0x000fca00078e0007 */
[----:B------:R-:W-:Y:S01]  /*cb60*/  @!PT LDS RZ, [RZ] ;  /* 0x00000000fffff984 */ /* 0x000fe20000000800 */
[----:B------:R-:W-:Y:S01]  /*cb70*/  @!PT LDS RZ, [RZ] ;  /* 0x00000000fffff984 */ /* 0x000fe20000000800 */
[----:B------:R-:W-:Y:S01]  /*cb80*/  @!PT LDS RZ, [RZ] ;  /* 0x00000000fffff984 */ /* 0x000fe20000000800 */
        /* <DEDUP_REMOVED lines=9> */
.L_x_3396:
        /* <DEDUP_REMOVED lines=9> */
.L_x_3397:
[----:B------:R-:W-:-:S05]  /*ccb0*/  @P0 IMAD.MOV.U32 R3, RZ, RZ, R7 ;  /* 0x000000ffff030224 */ /* 0x000fca00078e0007 */
[----:B------:R-:W-:Y:S01]  /*ccc0*/  @!PT LDS RZ, [RZ] ;  /* 0x00000000fffff984 */ /* 0x000fe20000000800 */
[----:B------:R-:W-:Y:S01]  /*ccd0*/  @!PT LDS RZ, [RZ] ;  /* 0x00000000fffff984 */ /* 0x000fe20000000800 */
[----:B------:R-:W-:Y:S01]  /*cce0*/  @!PT LDS RZ, [RZ] ;  /* 0x00000000fffff984 */ /* 0x000fe20000000800 */
[----:B------:R0:W-:Y:S04]  /*ccf0*/  @P0 LDGSTS.E.BYPASS.LTC128B.128 [R21+0x1fc00], desc[UR36][R2.64], !P4 ;  /* 0x1fc0000002150fae */ /* 0x0001e8000e101d64 */
[----:B------:R0:W-:Y:S01]  /*cd00*/  @P0 LDGSTS.E.BYPASS.LTC128B.128 [R21+0x22c00], desc[UR36][R2.64+0x80], !P3 ;  /* 0x22c0008002150fae */ /* 0x0001e2000d901d64 */
[----:B------:R-:W-:-:S03]  /*cd10*/  MOV R13, R4 ;  /* 0x00000004000d7202 */ /* 0x000fc60000000f00 */
[----:B------:R0:W-:Y:S01]  /*cd20*/  @P0 LDGSTS.E.BYPASS.LTC128B.128 [R21+0x25c00], desc[UR36][R2.64+0x100], !P2 ;  /* 0x25c0010002150fae */ /* 0x0001e2000d101d64 */
[----:B------:R-:W-:Y:S01]  /*cd30*/  ISETP.GE.AND P0, PT, R33, 0x41, PT ;  /* 0x000000412100780c */ /* 0x000fe20003f06270 */
[----:B------:R-:W-:-:S12]  /*cd40*/  IMAD.MOV.U32 R7, RZ, RZ, R14 ;  /* 0x000000ffff077224 */ /* 0x000fd800078e000e */
[----:B0-----:R-:W-:Y:S05]  /*cd50*/  WARPSYNC.COLLECTIVE R15, `(.L_x_3398) ;  /* 0x000000000f087348 */ /* 0x001fea0003c00000 */
[----:B------:R1:W2:Y:S02]  /*cd60*/  SHFL.IDX P6, R14, R13, R12, R11 ;  /* 0x0000000c0d0e7389 */ /* 0x0002a400000c000b */
[----:B012---:R-:W-:Y:S01]  /*cd70*/  ENDCOLLECTIVE ;  /* 0x000000000000791b */ /* 0x007fe20003800000 */
.L_x_3398:
        /* <DEDUP_REMOVED lines=8> */
.L_x_3399:
        /* <DEDUP_REMOVED lines=13> */
.L_x_3400:
[----:B------:R-:W-:Y:S05]  /*ced0*/  BRA `(.L_x_3401) ;  /* 0xffffffcc00c47947 */ /* 0x000fea000383ffff */
.L_x_3346:
[----:B------:R-:W-:Y:S01]  /*cee0*/  IMAD.MOV.U32 R13, RZ, RZ, R5 ;  /* 0x000000ffff0d7224 */ /* 0x000fe200078e0005 */
[----:B------:R-:W-:Y:S01]  /*cef0*/  MOV R12, RZ ;  /* 0x000000ff000c7202 */ /* 0x000fe20000000f00 */
[----:B------:R-:W-:Y:S02]  /*cf00*/  IMAD.MOV.U32 R11, RZ, RZ, 0x181f ;  /* 0x0000181fff0b7424 */ /* 0x000fe400078e00ff */
[----:B------:R-:W-:Y:S02]  /*cf10*/  IMAD.MOV.U32 R15, RZ, RZ, -0x1 ;  /* 0xffffffffff0f7424 */ /* 0x000fe400078e00ff */
[----:B------:R-:W-:-:S07]  /*cf20*/  IMAD.IADD R4, R34, 0x1, R4 ;  /* 0x0000000122047824 */ /* 0x000fce00078e0204 */
[----:B------:R-:W-:Y:S05]  /*cf30*/  WARPSYNC.COLLECTIVE R15, `(.L_x_3402) ;  /* 0x000000000f087348 */ /* 0x000fea0003c00000 */
[----:B------:R0:W1:Y:S02]  /*cf40*/  SHFL.IDX P6, R14, R13, R12, R11 ;  /* 0x0000000c0d0e7389 */ /* 0x00006400000c000b */
[----:B01----:R-:W-:Y:S01]  /*cf50*/  ENDCOLLECTIVE ;  /* 0x000000000000791b */ /* 0x003fe20003800000 */
.L_x_3402:
[C---:B------:R-:W-:Y:S01]  /*cf60*/  VIADD R6, R4.reuse, 0x10 ;  /* 0x0000001004067836 */ /* 0x040fe20000000000 */
[----:B------:R-:W-:Y:S01]  /*cf70*/  ISETP.GE.AND P0, PT, R4, UR40, PT ;  /* 0x0000002804007c0c */ /* 0x000fe2000bf06270 */
[----:B------:R-:W-:Y:S01]  /*cf80*/  IMAD.MOV.U32 R13, RZ, RZ, R0 ;  /* 0x000000ffff0d7224 */ /* 0x000fe200078e0000 */
[----:B------:R-:W-:-:S11]  /*cf90*/  MOV R2, R14 ;  /* 0x0000000e00027202 */ /* 0x000fd60000000f00 */
[----:B------:R-:W-:Y:S05]  /*cfa0*/  WARPSYNC.COLLECTIVE R15, `(.L_x_3403) ;  /* 0x000000000f087348 */ /* 0x000fea0003c00000 */
[----:B------:R0:W1:Y:S02]  /*cfb0*/  SHFL.IDX P6, R14, R13, R12, R11 ;  /* 0x0000000c0d0e7389 */ /* 0x00006400000c000b */
[----:B01----:R-:W-:Y:S01]  /*cfc0*/  ENDCOLLECTIVE ;  /* 0x000000000000791b */ /* 0x003fe20003800000 */
.L_x_3403:
        /* <DEDUP_REMOVED lines=8> */
.L_x_3404:
[----:B------:R-:W-:Y:S01]  /*d050*/  @!PT LDS RZ, [RZ] ;  /* 0x00000000fffff984 */ /* 0x000fe20000000800 */
[----:B------:R-:W-:Y:S01]  /*d060*/  @!PT LDS RZ, [RZ] ;  /* 0x00000000fffff984 */ /* 0x000fe20000000800 */
[----:B------:R-:W-:Y:S01]  /*d070*/  @!PT LDS RZ, [RZ] ;  /* 0x00000000fffff984 */ /* 0x000fe20000000800 */
[----:B------:R0:W-:Y:S04]  /*d080*/  @!P0 LDGSTS.E.BYPASS.LTC128B.128 [R20+0x12400], desc[UR36][R2.64], !P3 ;  /* 0x1240000002148fae */ /* 0x0001e8000d901d64 */
[----:B------:R0:W-:Y:S04]  /*d090*/  @!P0 LDGSTS.E.BYPASS.LTC128B.128 [R20+0x16400], desc[UR36][R2.64+0x80], !P4 ;  /* 0x1640008002148fae */ /* 0x0001e8000e101d64 */
[----:B------:R0:W-:Y:S01]  /*d0a0*/  @!P0 LDGSTS.E.BYPASS.LTC128B.128 [R20+0x1a400], desc[UR36][R2.64+0x100], !P5 ;  /* 0x1a40010002148fae */ /* 0x0001e2000e901d64 */
[----:B------:R-:W-:Y:S02]  /*d0b0*/  ISETP.GE.AND P0, PT, R6, UR40, PT ;  /* 0x0000002806007c0c */ /* 0x000fe4000bf06270 */
[----:B------:R-:W-:Y:S01]  /*d0c0*/  MOV R13, R0 ;  /* 0x00000000000d7202 */ /* 0x000fe20000000f00 */
[----:B------:R-:W-:-:S10]  /*d0d0*/  IMAD.MOV.U32 R6, RZ, RZ, R14 ;  /* 0x000000ffff067224 */ /* 0x000fd400078e000e */
[----:B0-----:R-:W-:Y:S05]  /*d0e0*/  WARPSYNC.COLLECTIVE R15, `(.L_x_3405) ;  /* 0x000000000f087348 */ /* 0x001fea0003c00000 */
[----:B------:R1:W2:Y:S02]  /*d0f0*/  SHFL.IDX P6, R14, R13, R12, R11 ;  /* 0x0000000c0d0e7389 */ /* 0x0002a400000c000b */
[----:B012---:R-:W-:Y:S01]  /*d100*/  ENDCOLLECTIVE ;  /* 0x000000000000791b */ /* 0x007fe20003800000 */
.L_x_3405:
[----:B------:R-:W-:Y:S01]  /*d110*/  IMAD.MOV.U32 R13, RZ, RZ, R5 ;  /* 0x000000ffff0d7224 */ /* 0x000fe200078e0005 */
[----:B------:R-:W-:Y:S02]  /*d120*/  MOV R12, 0x2 ;  /* 0x00000002000c7802 */ /* 0x000fe40000000f00 */
[----:B------:R-:W-:-:S05]  /*d130*/  @!P0 LEA R14, P1, R37, R14, 0x1 ;  /* 0x0000000e250e8211 */ /* 0x000fca00078208ff */
[----:B------:R-:W-:-:S08]  /*d140*/  @!P0 IMAD.MOV.U32 R2, RZ, RZ, R14 ;  /* 0x000000ffff028224 */ /* 0x000fd000078e000e */
[----:B------:R-:W-:Y:S05]  /*d150*/  WARPSYNC.COLLECTIVE R15, `(.L_x_3406) ;  /* 0x000000000f087348 */ /* 0x000fea0003c00000 */
[----:B------:R0:W1:Y:S02]  /*d160*/  SHFL.IDX P6, R14, R13, R12, R11 ;  /* 0x0000000c0d0e7389 */ /* 0x00006400000c000b */
[----:B01----:R-:W-:Y:S01]  /*d170*/  ENDCOLLECTIVE ;  /* 0x000000000000791b */ /* 0x003fe20003800000 */
.L_x_3406:
        /* <DEDUP_REMOVED lines=15> */
.L_x_3407:
        /* <DEDUP_REMOVED lines=9> */
.L_x_3408:
[----:B------:R-:W-:-:S05]  /*d300*/  @!P0 IMAD.MOV.U32 R3, RZ, RZ, R7 ;  /* 0x000000ffff038224 */ /* 0x000fca00078e0007 */
[----:B------:R-:W-:Y:S01]  /*d310*/  @!PT LDS RZ, [RZ] ;  /* 0x00000000fffff984 */ /* 0x000fe20000000800 */
[----:B------:R-:W-:Y:S01]  /*d320*/  @!PT LDS RZ, [RZ] ;  /* 0x00000000fffff984 */ /* 0x000fe20000000800 */
[----:B------:R-:W-:Y:S01]  /*d330*/  @!PT LDS RZ, [RZ] ;  /* 0x00000000fffff984 */ /* 0x000fe20000000800 */
[----:B------:R0:W-:Y:S04]  /*d340*/  @!P0 LDGSTS.E.BYPASS.LTC128B.128 [R20+0x13400], desc[UR36][R2.64], !P3 ;  /* 0x1340000002148fae */ /* 0x0001e8000d901d64 */
[----:B------:R0:W-:Y:S01]  /*d350*/  @!P0 LDGSTS.E.BYPASS.LTC128B.128 [R20+0x17400], desc[UR36][R2.64+0x80], !P4 ;  /* 0x1740008002148fae */ /* 0x0001e2000e101d64 */
[----:B------:R-:W-:-:S03]  /*d360*/  IMAD.MOV.U32 R13, RZ, RZ, R0 ;  /* 0x000000ffff0d7224 */ /* 0x000fc600078e0000 */
[----:B------:R0:W-:Y:S01]  /*d370*/  @!P0 LDGSTS.E.BYPASS.LTC128B.128 [R20+0x1b400], desc[UR36][R2.64+0x100], !P5 ;  /* 0x1b40010002148fae */ /* 0x0001e2000e901d64 */
[----:B------:R-:W-:Y:S02]  /*d380*/  ISETP.GE.AND P0, PT, R6, UR40, PT ;  /* 0x0000002806007c0c */ /* 0x000fe4000bf06270 */
[----:B------:R-:W-:-:S11]  /*d390*/  MOV R6, R14 ;  /* 0x0000000e00067202 */ /* 0x000fd60000000f00 */
[----:B0-----:R-:W-:Y:S05]  /*d3a0*/  WARPSYNC.COLLECTIVE R15, `(.L_x_3409) ;  /* 0x000000000f087348 */ /* 0x001fea0003c00000 */
[----:B------:R1:W2:Y:S02]  /*d3b0*/  SHFL.IDX P6, R14, R13, R12, R11 ;  /* 0x0000000c0d0e7389 */ /* 0x0002a400000c000b */
[----:B012---:R-:W-:Y:S01]  /*d3c0*/  ENDCOLLECTIVE ;  /* 0x000000000000791b */ /* 0x007fe20003800000 */
.L_x_3409:
        /* <DEDUP_REMOVED lines=8> */
.L_x_3410:
        /* <DEDUP_REMOVED lines=14> */
.L_x_3411:
[----:B------:R-:W-:Y:S01]  /*d530*/  IMAD.MOV.U32 R13, RZ, RZ, R5 ;  /* 0x000000ffff0d7224 */ /* 0x000fe200078e0005 */
[----:B------:R-:W-:Y:S02]  /*d540*/  MOV R12, 0x5 ;  /* 0x00000005000c7802 */ /* 0x000fe40000000f00 */
[----:B------:R-:W-:-:S05]  /*d550*/  @!P0 LEA R14, P1, R37, R14, 0x1 ;  /* 0x0000000e250e8211 */ /* 0x000fca00078208ff */
[----:B------:R-:W-:-:S08]  /*d560*/  @!P0 IMAD.MOV.U32 R2, RZ, RZ, R14 ;  /* 0x000000ffff028224 */ /* 0x000fd000078e000e */
[----:B------:R-:W-:Y:S05]  /*d570*/  WARPSYNC.COLLECTIVE R15, `(.L_x_3412) ;  /* 0x000000000f087348 */ /* 0x000fea0003c00000 */
[----:B------:R0:W1:Y:S02]  /*d580*/  SHFL.IDX P6, R14, R13, R12, R11 ;  /* 0x0000000c0d0e7389 */ /* 0x00006400000c000b */
[----:B01----:R-:W-:Y:S01]  /*d590*/  ENDCOLLECTIVE ;  /* 0x000000000000791b */ /* 0x003fe20003800000 */
.L_x_3412:
        /* <DEDUP_REMOVED lines=15> */
.L_x_3413:
        /* <DEDUP_REMOVED lines=9> */
.L_x_3414:
        /* <DEDUP_REMOVED lines=13> */
.L_x_3415:
        /* <DEDUP_REMOVED lines=8> */
.L_x_3416:
        /* <DEDUP_REMOVED lines=8> */
[----:B------:R-:W-:-:S07]  /*d8f0*/  IMAD.MOV.U32 R6, RZ, RZ, R14 ;  /* 0x000000ffff067224 */ /* 0x000fce00078e000e */
[----:B0-----:R-:W-:Y:S05]  /*d900*/  WARPSYNC.COLLECTIVE R15, `(.L_x_3417) ;  /* 0x000000000f087348 */ /* 0x001fea0003c00000 */
[----:B------:R1:W2:Y:S02]  /*d910*/  SHFL.IDX P6, R14, R13, R12, R11 ;  /* 0x0000000c0d0e7389 */ /* 0x0002a400000c000b */
[----:B012---:R-:W-:Y:S01]  /*d920*/  ENDCOLLECTIVE ;  /* 0x000000000000791b */ /* 0x007fe20003800000 */
.L_x_3417:
[----:B------:R-:W-:Y:S05]  /*d930*/  BRA `(.L_x_3418) ;  /* 0xffffffcc00d07947 */ /* 0x000fea000383ffff */
.L_x_3348:
[----:B0-----:R-:W-:-:S04]  /*d940*/  MOV R3, UR39 ;  /* 0x0000002700037c02 */ /* 0x001fc80008000f00 */
[----:B------:R0:W1:Y:S03]  /*d950*/  SYNCS.PHASECHK.TRANS64.TRYWAIT P0, [R3+URZ+0x30820], R0 ;  /* 0x03082000030075a7 */ /* 0x000066000800017f */
[----:B-1----:R-:W-:Y:S05]  /*d960*/  @!P0 NANOSLEEP.SYNCS 0x989680 ;  /* 0x009896800000895d */ /* 0x002fea0003900000 */
[----:B------:R-:W1:Y:S02]  /*d970*/  @!P0 SYNCS.PHASECHK.TRANS64 P0, [R3+URZ+0x30820], R0 ;  /* 0x03082000030085a7 */ /* 0x000e64000800007f */
[----:B-1----:R-:W-:Y:S05]  /*d980*/  @!P0 BRA `(.L_x_3348) ;  /* 0xfffffffc00ec8947 */ /* 0x002fea000383ffff */
[----:B------:R-:W-:Y:S05]  /*d990*/  BRA `(.L_x_3419) ;  /* 0xffffffd0000c7947 */ /* 0x000fea000383ffff */
.L_x_3352:
[----:B0-----:R0:W1:Y:S02]  /*d9a0*/  SYNCS.PHASECHK.TRANS64.TRYWAIT P0, [R6+URZ+0x30840], R3 ;  /* 0x03084003060075a7 */ /* 0x001064000800017f */
[----:B-1----:R-:W-:Y:S05]  /*d9b0*/  @!P0 NANOSLEEP.SYNCS 0x989680 ;  /* 0x009896800000895d */ /* 0x002fea0003900000 */
[----:B------:R-:W1:Y:S02]  /*d9c0*/  @!P0 SYNCS.PHASECHK.TRANS64 P0, [R6+URZ+0x30840], R3 ;  /* 0x03084003060085a7 */ /* 0x000e64000800007f */
[----:B-1----:R-:W-:Y:S05]  /*d9d0*/  @!P0 BRA `(.L_x_3352) ;  /* 0xfffffffc00f08947 */ /* 0x002fea000383ffff */
[----:B------:R-:W-:Y:S05]  /*d9e0*/  BRA `(.L_x_3420) ;  /* 0xffffffd000bc7947 */ /* 0x000fea000383ffff */
.L_x_3353:
        /* <DEDUP_REMOVED lines=8> */
.L_x_3422:
[----:B------:R-:W-:Y:S05]  /*da70*/  BSYNC B1 ;  /* 0x0000000000017941 */ /* 0x000fea0003800000 */
.L_x_3421:
        /* <DEDUP_REMOVED lines=10> */
.L_x_3423:
[----:B------:R-:W-:Y:S01]  /*db20*/  MOV R13, R10 ;  /* 0x0000000a000d7202 */ /* 0x000fe20000000f00 */
[----:B------:R-:W-:Y:S01]  /*db30*/  IMAD.MOV.U32 R12, RZ, RZ, 0x1 ;  /* 0x00000001ff0c7424 */ /* 0x000fe200078e00ff */
[----:B------:R-:W-:-:S13]  /*db40*/  IADD3 R2, P0, R14, R4, RZ ;  /* 0x000000040e027210 */ /* 0x000fda0007f1e0ff */
[----:B------:R-:W-:Y:S05]  /*db50*/  WARPSYNC.COLLECTIVE R15, `(.L_x_3424) ;  /* 0x000000000f087348 */ /* 0x000fea0003c00000 */
[----:B------:R0:W1:Y:S02]  /*db60*/  SHFL.IDX P6, R14, R13, R12, R11 ;  /* 0x0000000c0d0e7389 */ /* 0x00006400000c000b */
[----:B01----:R-:W-:Y:S01]  /*db70*/  ENDCOLLECTIVE ;  /* 0x000000000000791b */ /* 0x003fe20003800000 */
.L_x_3424:
[----:B------:R-:W-:-:S05]  /*db80*/  IMAD.X R3, RZ, RZ, R3, P0 ;  /* 0x000000ffff037224 */ /* 0x000fca00000e0603 */
[----:B------:R-:W-:Y:S01]  /*db90*/  @!PT LDS RZ, [RZ] ;  /* 0x00000000fffff984 */ /* 0x000fe20000000800 */
[----:B------:R-:W-:Y:S01]  /*dba0*/  @!PT LDS RZ, [RZ] ;  /* 0x00000000fffff984 */ /* 0x000fe20000000800 */
[----:B------:R-:W-:Y:S01]  /*dbb0*/  @!PT LDS RZ, [RZ] ;  /* 0x00000000fffff984 */ /* 0x000fe20000000800 */
[----:B------:R-:W-:Y:S04]  /*dbc0*/  LDGSTS.E.BYPASS.LTC128B.128 [R9+0x1e400], desc[UR36][R2.64], !P3 ;  /* 0x1e40000002097fae */ /* 0x000fe8000d901d64 */
[----:B------:R-:W-:Y:S01]  /*dbd0*/  LDGSTS.E.BYPASS.LTC128B.128 [R9+0x21400], desc[UR36][R2.64+0x80], !P2 ;  /* 0x2140008002097fae */ /* 0x000fe2000d101d64 */
[----:B------:R-:W-:-:S03]  /*dbe0*/  MOV R13, R8 ;  /* 0x00000008000d7202 */ /* 0x000fc60000000f00 */
[----:B------:R0:W-:Y:S02]  /*dbf0*/  LDGSTS.E.BYPASS.LTC128B.128 [R9+0x24400], desc[UR36][R2.64+0x100], !P1 ;  /* 0x2440010002097fae */ /* 0x0001e4000c901d64 */
[----:B0-----:R-:W-:-:S07]  /*dc00*/  IMAD.MOV.U32 R3, RZ, RZ, R14 ;  /* 0x000000ffff037224 */ /* 0x001fce00078e000e */
[----:B------:R-:W-:Y:S05]  /*dc10*/  WARPSYNC.COLLECTIVE R15, `(.L_x_3425) ;  /* 0x000000000f087348 */ /* 0x000fea0003c00000 */
[----:B------:R0:W1:Y:S02]  /*dc20*/  SHFL.IDX P6, R14, R13, R12, R11 ;  /* 0x0000000c0d0e7389 */ /* 0x00006400000c000b */
[----:B01----:R-:W-:Y:S01]  /*dc30*/  ENDCOLLECTIVE ;  /* 0x000000000000791b */ /* 0x003fe20003800000 */
.L_x_3425:
[----:B------:R-:W-:Y:S01]  /*dc40*/  IMAD.MOV.U32 R13, RZ, RZ, R10 ;  /* 0x000000ffff0d7224 */ /* 0x000fe200078e000a */
[----:B------:R-:W-:Y:S02]  /*dc50*/  MOV R12, 0x2 ;  /* 0x00000002000c7802 */ /* 0x000fe40000000f00 */
[----:B------:R-:W-:-:S13]  /*dc60*/  IADD3 R2, P0, R14, R4, RZ ;  /* 0x000000040e027210 */ /* 0x000fda0007f1e0ff */
[----:B------:R-:W-:Y:S05]  /*dc70*/  WARPSYNC.COLLECTIVE R15, `(.L_x_3426) ;  /* 0x000000000f087348 */ /* 0x000fea0003c00000 */
[----:B------:R0:W1:Y:S02]  /*dc80*/  SHFL.IDX P6, R14, R13, R12, R11 ;  /* 0x0000000c0d0e7389 */ /* 0x00006400000c000b */
[----:B01----:R-:W-:Y:S01]  /*dc90*/  ENDCOLLECTIVE ;  /* 0x000000000000791b */ /* 0x003fe20003800000 */
.L_x_3426:
[----:B------:R-:W-:-:S05]  /*dca0*/  IMAD.X R3, RZ, RZ, R3, P0 ;  /* 0x000000ffff037224 */ /* 0x000fca00000e0603 */
[----:B------:R-:W-:Y:S01]  /*dcb0*/  @!PT LDS RZ, [RZ] ;  /* 0x00000000fffff984 */ /* 0x000fe20000000800 */
[----:B------:R-:W-:Y:S01]  /*dcc0*/  @!PT LDS RZ, [RZ] ;  /* 0x00000000fffff984 */ /* 0x000fe20000000800 */
[----:B------:R-:W-:Y:S01]  /*dcd0*/  @!PT LDS RZ, [RZ] ;  /* 0x00000000fffff984 */ /* 0x000fe20000000800 */
[----:B------:R0:W-:Y:S04]  /*dce0*/  LDGSTS.E.BYPASS.LTC128B.128 [R9+0x1ec00], desc[UR36][R2.64], !P3 ;  /* 0x1ec0000002097fae */ /* 0x0001e8000d901d64 */
[----:B------:R0:W-:Y:S01]  /*dcf0*/  LDGSTS.E.BYPASS.LTC128B.128 [R9+0x21c00], desc[UR36][R2.64+0x80], !P2 ;  /* 0x21c0008002097fae */ /* 0x0001e2000d101d64 */
[----:B------:R-:W-:-:S03]  /*dd00*/  IMAD.MOV.U32 R13, RZ, RZ, R8 ;  /* 0x000000ffff0d7224 */ /* 0x000fc600078e0008 */
[----:B------:R0:W-:Y:S01]  /*dd10*/  LDGSTS.E.BYPASS.LTC128B.128 [R9+0x24c00], desc[UR36][R2.64+0x100], !P1 ;  /* 0x24c0010002097fae */ /* 0x0001e2000c901d64 */
[----:B------:R-:W-:-:S07]  /*dd20*/  IMAD.MOV.U32 R35, RZ, RZ, R14 ;  /* 0x000000ffff237224 */ /* 0x000fce00078e000e */
[----:B0-----:R-:W-:Y:S05]  /*dd30*/  WARPSYNC.COLLECTIVE R15, `(.L_x_3427) ;  /* 0x000000000f087348 */ /* 0x001fea0003c00000 */
[----:B------:R1:W2:Y:S02]  /*dd40*/  SHFL.IDX P6, R14, R13, R12, R11 ;  /* 0x0000000c0d0e7389 */ /* 0x0002a400000c000b */
[----:B012---:R-:W-:Y:S01]  /*dd50*/  ENDCOLLECTIVE ;  /* 0x000000000000791b */ /* 0x007fe20003800000 */
.L_x_3427:
[----:B------:R-:W-:Y:S02]  /*dd60*/  IMAD.MOV.U32 R13, RZ, RZ, R10 ;  /* 0x000000ffff0d7224 */ /* 0x000fe400078e000a */
[----:B------:R-:W-:Y:S01]  /*dd70*/  IMAD.MOV.U32 R12, RZ, RZ, 0x3 ;  /* 0x00000003ff0c7424 */ /* 0x000fe200078e00ff */
[----:B------:R-:W-:-:S13]  /*dd80*/  IADD3 R2, P0, R14, R4, RZ ;  /* 0x000000040e027210 */ /* 0x000fda0007f1e0ff */
[----:B------:R-:W-:Y:S05]  /*dd90*/  WARPSYNC.COLLECTIVE R15, `(.L_x_3428) ;  /* 0x000000000f087348 */ /* 0x000fea0003c00000 */
[----:B------:R0:W1:Y:S02]  /*dda0*/  SHFL.IDX P6, R14, R13, R12, R11 ;  /* 0x0000000c0d0e7389 */ /* 0x00006400000c000b */
[----:B01----:R-:W-:Y:S01]  /*ddb0*/  ENDCOLLECTIVE ;  /* 0x000000000000791b */ /* 0x003fe20003800000 */
.L_x_3428:
[----:B------:R-:W-:-:S05]  /*ddc0*/  IADD3.X R3, RZ, R35, RZ, P0, !PT ;  /* 0x00000023ff037210 */ /* 0x000fca00007fe4ff */
[----:B------:R-:W-:Y:S01]  /*ddd0*/  @!PT LDS RZ, [RZ] ;  /* 0x00000000fffff984 */ /* 0x000fe20000000800 */
[----:B------:R-:W-:Y:S01]  /*dde0*/  @!PT LDS RZ, [RZ] ;  /* 0x00000000fffff984 */ /* 0x000fe20000000800 */
[----:B------:R-:W-:Y:S01]  /*ddf0*/  @!PT LDS RZ, [RZ] ;  /* 0x00000000fffff984 */ /* 0x000fe20000000800 */
[----:B------:R0:W-:Y:S04]  /*de00*/  LDGSTS.E.BYPASS.LTC128B.128 [R9+0x1f400], desc[UR36][R2.64], !P3 ;  /* 0x1f40000002097fae */ /* 0x0001e8000d901d64 */
[----:B------:R0:W-:Y:S01]  /*de10*/  LDGSTS.E.BYPASS.LTC128B.128 [R9+0x22400], desc[UR36][R2.64+0x80], !P2 ;  /* 0x2240008002097fae */ /* 0x0001e2000d101d64 */
[----:B------:R-:W-:-:S03]  /*de20*/  IMAD.MOV.U32 R13, RZ, RZ, R8 ;  /* 0x000000ffff0d7224 */ /* 0x000fc600078e0008 */
[----:B------:R0:W-:Y:S01]  /*de30*/  LDGSTS.E.BYPASS.LTC128B.128 [R9+0x25400], desc[UR36][R2.64+0x100], !P1 ;  /* 0x2540010002097fae */ /* 0x0001e2000c901d64 */
[----:B------:R-:W-:-:S07]  /*de40*/  MOV R35, R14 ;  /* 0x0000000e00237202 */ /* 0x000fce0000000f00 */
[----:B0-----:R-:W-:Y:S05]  /*de50*/  WARPSYNC.COLLECTIVE R15, `(.L_x_3429) ;  /* 0x000000000f087348 */ /* 0x001fea0003c00000 */
[----:B------:R1:W2:Y:S02]  /*de60*/  SHFL.IDX P6, R14, R13, R12, R11 ;  /* 0x0000000c0d0e7389 */ /* 0x0002a400000c000b */
[----:B012---:R-:W-:Y:S01]  /*de70*/  ENDCOLLECTIVE ;  /* 0x000000000000791b */ /* 0x007fe20003800000 */
.L_x_3429:
[----:B------:R-:W-:Y:S01]  /*de80*/  MOV R13, R10 ;  /* 0x0000000a000d7202 */ /* 0x000fe20000000f00 */
[----:B------:R-:W-:Y:S01]  /*de90*/  IMAD.MOV.U32 R12, RZ, RZ, 0x4 ;  /* 0x00000004ff0c7424 */ /* 0x000fe200078e00ff */
[----:B------:R-:W-:-:S13]  /*dea0*/  IADD3 R2, P0, R14, R4, RZ ;  /* 0x000000040e027210 */ /* 0x000fda0007f1e0ff */
[----:B------:R-:W-:Y:S05]  /*deb0*/  WARPSYNC.COLLECTIVE R15, `(.L_x_3430) ;  /* 0x000000000f087348 */ /* 0x000fea0003c00000 */
[----:B------:R0:W1:Y:S02]  /*dec0*/  SHFL.IDX P6, R14, R13, R12, R11 ;  /* 0x0000000c0d0e7389 */ /* 0x00006400000c000b */
[----:B01----:R-:W-:Y:S01]  /*ded0*/  ENDCOLLECTIVE ;  /* 0x000000000000791b */ /* 0x003fe20003800000 */
.L_x_3430:
[----:B------:R-:W-:-:S05]  /*dee0*/  IMAD.X R3, RZ, RZ, R35, P0 ;  /* 0x000000ffff037224 */ /* 0x000fca00000e0623 */
[----:B------:R-:W-:Y:S01]  /*def0*/  @!PT LDS RZ, [RZ] ;  /* 0x00000000fffff984 */ /* 0x000fe20000000800 */
[----:B------:R-:W-:Y:S01]  /*df00*/  @!PT LDS RZ, [RZ] ;  /* 0x00000000fffff984 */ /* 0x000fe20000000800 */
[----:B------:R-:W-:Y:S01]  /*df10*/  @!PT LDS RZ, [RZ] ;  /* 0x00000000fffff984 */ /* 0x000fe20000000800 */
[----:B------:R0:W-:Y:S04]  /*df20*/  LDGSTS.E.BYPASS.LTC128B.128 [R9+0x1fc00], desc[UR36][R2.64], !P3 ;  /* 0x1fc0000002097fae */ /* 0x0001e8000d901d64 */
[----:B------:R0:W-:Y:S01]  /*df30*/  LDGSTS.E.BYPASS.LTC128B.128 [R9+0x22c00], desc[UR36][R2.64+0x80], !P2 ;  /* 0x22c0008002097fae */ /* 0x0001e2000d101d64 */
[----:B------:R-:W-:-:S03]  /*df40*/  MOV R13, R8 ;  /* 0x00000008000d7202 */ /* 0x000fc60000000f00 */
[----:B------:R0:W-:Y:S01]  /*df50*/  LDGSTS.E.BYPASS.LTC128B.128 [R9+0x25c00], desc[UR36][R2.64+0x100], !P1 ;  /* 0x25c0010002097fae */ /* 0x0001e2000c901d64 */
[----:B------:R-:W-:-:S07]  /*df60*/  IMAD.MOV.U32 R35, RZ, RZ, R14 ;  /* 0x000000ffff237224 */ /* 0x000fce00078e000e */
[----:B0-----:R-:W-:Y:S05]  /*df70*/  WARPSYNC.COLLECTIVE R15, `(.L_x_3431) ;  /* 0x000000000f087348 */ /* 0x001fea0003c00000 */
[----:B------:R1:W2:Y:S02]  /*df80*/  SHFL.IDX P6, R14, R13, R12, R11 ;  /* 0x0000000c0d0e7389 */ /* 0x0002a400000c000b */
[----:B012---:R-:W-:Y:S01]  /*df90*/  ENDCOLLECTIVE ;  /* 0x000000000000791b */ /* 0x007fe20003800000 */
.L_x_3431:
[----:B------:R-:W-:Y:S01]  /*dfa0*/  IMAD.MOV.U32 R13, RZ, RZ, R10 ;  /* 0x000000ffff0d7224 */ /* 0x000fe200078e000a */
[----:B------:R-:W-:Y:S02]  /*dfb0*/  MOV R12, 0x5 ;  /* 0x00000005000c7802 */ /* 0x000fe40000000f00 */
[----:B------:R-:W-:-:S13]  /*dfc0*/  IADD3 R2, P0, R14, R4, RZ ;  /* 0x000000040e027210 */ /* 0x000fda0007f1e0ff */
[----:B------:R-:W-:Y:S05]  /*dfd0*/  WARPSYNC.COLLECTIVE R15, `(.L_x_3432) ;  /* 0x000000000f087348 */ /* 0x000fea0003c00000 */
[----:B------:R0:W1:Y:S02]  /*dfe0*/  SHFL.IDX P6, R14, R13, R12, R11 ;  /* 0x0000000c0d0e7389 */ /* 0x00006400000c000b */
[----:B01----:R-:W-:Y:S01]  /*dff0*/  ENDCOLLECTIVE ;  /* 0x000000000000791b */ /* 0x003fe20003800000 */
.L_x_3432:
        /* <DEDUP_REMOVED lines=12> */
.L_x_3433:
[----:B------:R-:W-:Y:S05]  /*e0c0*/  BRA `(.L_x_3434) ;  /* 0xffffffd0000c7947 */ /* 0x000fea000383ffff */
.L_x_3358:
[----:B0-----:R0:W1:Y:S02]  /*e0d0*/  SYNCS.PHASECHK.TRANS64.TRYWAIT P0, [R6+URZ+0x30860], R9 ;  /* 0x03086009060075a7 */ /* 0x001064000800017f */
[----:B-1----:R-:W-:Y:S05]  /*e0e0*/  @!P0 NANOSLEEP.SYNCS 0x989680 ;  /* 0x009896800000895d */ /* 0x002fea0003900000 */
[----:B------:R-:W1:Y:S02]  /*e0f0*/  @!P0 SYNCS.PHASECHK.TRANS64 P0, [R6+URZ+0x30860], R9 ;  /* 0x03086009060085a7 */ /* 0x000e64000800007f */
[----:B-1----:R-:W-:Y:S05]  /*e100*/  @!P0 BRA `(.L_x_3358) ;  /* 0xfffffffc00f08947 */ /* 0x002fea000383ffff */
[----:B------:R-:W-:Y:S05]  /*e110*/  BRA `(.L_x_3435) ;  /* 0xffffffd000707947 */ /* 0x000fea000383ffff */
.L_x_3359:
        /* <DEDUP_REMOVED lines=8> */
.L_x_3437:
[----:B------:R-:W-:Y:S05]  /*e1a0*/  BSYNC B1 ;  /* 0x0000000000017941 */ /* 0x000fea0003800000 */
.L_x_3436:
[----:B------:R-:W-:Y:S01]  /*e1b0*/  IMAD.MOV.U32 R13, RZ, RZ, R17 ;  /* 0x000000ffff0d7224 */ /* 0x000fe200078e0011 */
[----:B------:R-:W-:Y:S01]  /*e1c0*/  MOV R12, RZ ;  /* 0x000000ff000c7202 */ /* 0x000fe20000000f00 */
[----:B------:R-:W-:Y:S01]  /*e1d0*/  IMAD.MOV.U32 R11, RZ, RZ, 0x181f ;  /* 0x0000181fff0b7424 */ /* 0x000fe200078e00ff */
[----:B------:R-:W-:Y:S01]  /*e1e0*/  LEA R7, R7, UR39, 0x1 ;  /* 0x0000002707077c11 */ /* 0x000fe2000f8e08ff */
[----:B------:R-:W-:Y:S02]  /*e1f0*/  IMAD.MOV.U32 R15, RZ, RZ, -0x1 ;  /* 0xffffffffff0f7424 */ /* 0x000fe400078e00ff */
[----:B------:R-:W-:-:S07]  /*e200*/  IMAD.MOV.U32 R3, RZ, RZ, R14 ;  /* 0x000000ffff037224 */ /* 0x000fce00078e000e */
[----:B------:R-:W-:Y:S05]  /*e210*/  WARPSYNC.COLLECTIVE R15, `(.L_x_3438) ;  /* 0x000000000f087348 */ /* 0x000fea0003c00000 */
[----:B------:R0:W1:Y:S02]  /*e220*/  SHFL.IDX P6, R14, R13, R12, R11 ;  /* 0x0000000c0d0e7389 */ /* 0x00006400000c000b */
[----:B01----:R-:W-:Y:S01]  /*e230*/  ENDCOLLECTIVE ;  /* 0x000000000000791b */ /* 0x003fe20003800000 */
.L_x_3438:
[----:B------:R-:W-:Y:S02]  /*e240*/  IMAD.MOV.U32 R13, RZ, RZ, R18 ;  /* 0x000000ffff0d7224 */ /* 0x000fe400078e0012 */
[----:B------:R-:W-:Y:S01]  /*e250*/  IMAD.MOV.U32 R12, RZ, RZ, 0x1 ;  /* 0x00000001ff0c7424 */ /* 0x000fe200078e00ff */
[----:B------:R-:W-:-:S13]  /*e260*/  IADD3 R2, P0, R14, R4, RZ ;  /* 0x000000040e027210 */ /* 0x000fda0007f1e0ff */
[----:B------:R-:W-:Y:S05]  /*e270*/  WARPSYNC.COLLECTIVE R15, `(.L_x_3439) ;  /* 0x000000000f087348 */ /* 0x000fea0003c00000 */
[----:B------:R0:W1:Y:S02]  /*e280*/  SHFL.IDX P6, R14, R13, R12, R11 ;  /* 0x0000000c0d0e7389 */ /* 0x00006400000c000b */
[----:B01----:R-:W-:Y:S01]  /*e290*/  ENDCOLLECTIVE ;  /* 0x000000000000791b */ /* 0x003fe20003800000 */
.L_x_3439:
        /* <DEDUP_REMOVED lines=15> */
.L_x_3440:
[----:B------:R-:W-:Y:S01]  /*e390*/  MOV R13, R18 ;  /* 0x00000012000d7202 */ /* 0x000fe20000000f00 */
[----:B------:R-:W-:Y:S01]  /*e3a0*/  IMAD.MOV.U32 R12, RZ, RZ, 0x2 ;  /* 0x00000002ff0c7424 */ /* 0x000fe200078e00ff */
[----:B------:R-:W-:-:S13]  /*e3b0*/  IADD3 R2, P0, R14, R4, RZ ;  /* 0x000000040e027210 */ /* 0x000fda0007f1e0ff */
[----:B------:R-:W-:Y:S05]  /*e3c0*/  WARPSYNC.COLLECTIVE R15, `(.L_x_3441) ;  /* 0x000000000f087348 */ /* 0x000fea0003c00000 */
[----:B------:R0:W1:Y:S02]  /*e3d0*/  SHFL.IDX P6, R14, R13, R12, R11 ;  /* 0x0000000c0d0e7389 */ /* 0x00006400000c000b */
[----:B01----:R-:W-:Y:S01]  /*e3e0*/  ENDCOLLECTIVE ;  /* 0x000000000000791b */ /* 0x003fe20003800000 */
.L_x_3441:
        /* <DEDUP_REMOVED lines=15> */
.L_x_3442:
[----:B------:R-:W-:Y:S01]  /*e4e0*/  IMAD.MOV.U32 R13, RZ, RZ, R18 ;  /* 0x000000ffff0d7224 */ /* 0x000fe200078e0012 */
[----:B------:R-:W-:Y:S02]  /*e4f0*/  MOV R12, 0x3 ;  /* 0x00000003000c7802 */ /* 0x000fe40000000f00 */
[----:B------:R-:W-:-:S13]  /*e500*/  IADD3 R2, P0, R14, R4, RZ ;  /* 0x000000040e027210 */ /* 0x000fda0007f1e0ff */
[----:B------:R-:W-:Y:S05]  /*e510*/  WARPSYNC.COLLECTIVE R15, `(.L_x_3443) ;  /* 0x000000000f087348 */ /* 0x000fea0003c00000 */
[----:B------:R0:W1:Y:S02]  /*e520*/  SHFL.IDX P6, R14, R13, R12, R11 ;  /* 0x0000000c0d0e7389 */ /* 0x00006400000c000b */
[----:B01----:R-:W-:Y:S01]  /*e530*/  ENDCOLLECTIVE ;  /* 0x000000000000791b */ /* 0x003fe20003800000 */
.L_x_3443:
        /* <DEDUP_REMOVED lines=15> */
.L_x_3444:
[----:B------:R-:W-:Y:S02]  /*e630*/  IMAD.MOV.U32 R13, RZ, RZ, R18 ;  /* 0x000000ffff0d7224 */ /* 0x000fe400078e0012 */
[----:B------:R-:W-:Y:S01]  /*e640*/  IMAD.MOV.U32 R12, RZ, RZ, 0x4 ;  /* 0x00000004ff0c7424 */ /* 0x000fe200078e00ff */
[----:B------:R-:W-:-:S13]  /*e650*/  IADD3 R2, P0, R14, R4, RZ ;  /* 0x000000040e027210 */ /* 0x000fda0007f1e0ff */
[----:B------:R-:W-:Y:S05]  /*e660*/  WARPSYNC.COLLECTIVE R15, `(.L_x_3445) ;  /* 0x000000000f087348 */ /* 0x000fea0003c00000 */
[----:B------:R0:W1:Y:S02]  /*e670*/  SHFL.IDX P6, R14, R13, R12, R11 ;  /* 0x0000000c0d0e7389 */ /* 0x00006400000c000b */
[----:B01----:R-:W-:Y:S01]  /*e680*/  ENDCOLLECTIVE ;  /* 0x000000000000791b */ /* 0x003fe20003800000 */
.L_x_3445:
        /* <DEDUP_REMOVED lines=15> */
.L_x_3446:
[----:B------:R-:W-:Y:S01]  /*e780*/  MOV R13, R18 ;  /* 0x00000012000d7202 */ /* 0x000fe20000000f00 */
[----:B------:R-:W-:Y:S01]  /*e790*/  IMAD.MOV.U32 R12, RZ, RZ, 0x5 ;  /* 0x00000005ff0c7424 */ /* 0x000fe200078e00ff */
[----:B------:R-:W-:-:S13]  /*e7a0*/  IADD3 R2, P0, R14, R4, RZ ;  /* 0x000000040e027210 */ /* 0x000fda0007f1e0ff */
[----:B------:R-:W-:Y:S05]  /*e7b0*/  WARPSYNC.COLLECTIVE R15, `(.L_x_3447) ;  /* 0x000000000f087348 */ /* 0x000fea0003c00000 */
[----:B------:R0:W1:Y:S02]  /*e7c0*/  SHFL.IDX P6, R14, R13, R12, R11 ;  /* 0x0000000c0d0e7389 */ /* 0x00006400000c000b */
[----:B01----:R-:W-:Y:S01]  /*e7d0*/  ENDCOLLECTIVE ;  /* 0x000000000000791b */ /* 0x003fe20003800000 */
.L_x_3447:
        /* <DEDUP_REMOVED lines=12> */
.L_x_3448:
[----:B------:R-:W-:Y:S01]  /*e8a0*/  @!PT LDS RZ, [RZ] ;  /* 0x00000000fffff984 */ /* 0x000fe20000000800 */
[----:B------:R-:W-:Y:S01]  /*e8b0*/  @!PT LDS RZ, [RZ] ;  /* 0x00000000fffff984 */ /* 0x000fe20000000800 */
[----:B------:R-:W-:Y:S01]  /*e8c0*/  @!PT LDS RZ, [RZ] ;  /* 0x00000000fffff984 */ /* 0x000fe20000000800 */
[----:B------:R0:W-:Y:S01]  /*e8d0*/  LDGSTS.E.BYPASS.LTC128B.128 [R7+0x5400], desc[UR36][R2.64+0x80], !P0 ;  /* 0x0540008002077fae */ /* 0x0001e2000c101d64 */
[----:B------:R-:W-:-:S13]  /*e8e0*/  ISETP.LT.OR P0, PT, R8, 0x41, P1 ;  /* 0x000000410800780c */ /* 0x000fda0000f01670 */
[----:B------:R0:W-:Y:S01]  /*e8f0*/  LDGSTS.E.BYPASS.LTC128B.128 [R7+0x8400], desc[UR36][R2.64+0x100], !P0 ;  /* 0x0840010002077fae */ /* 0x0001e2000c101d64 */
[----:B------:R-:W-:Y:S05]  /*e900*/  BRA `(.L_x_3449) ;  /* 0xffffffcc00687947 */ /* 0x000fea000383ffff */
.L_x_3365:
[----:B0-----:R0:W1:Y:S02]  /*e910*/  SYNCS.PHASECHK.TRANS64.TRYWAIT P0, [R4+URZ+0x30860], R3 ;  /* 0x03086003040075a7 */ /* 0x001064000800017f */
[----:B-1----:R-:W-:Y:S05]  /*e920*/  @!P0 NANOSLEEP.SYNCS 0x989680 ;  /* 0x009896800000895d */ /* 0x002fea0003900000 */
[----:B------:R-:W1:Y:S02]  /*e930*/  @!P0 SYNCS.PHASECHK.TRANS64 P0, [R4+URZ+0x30860], R3 ;  /* 0x03086003040085a7 */ /* 0x000e64000800007f */
[----:B-1----:R-:W-:Y:S05]  /*e940*/  @!P0 BRA `(.L_x_3365) ;  /* 0xfffffffc00f08947 */ /* 0x002fea000383ffff */
[----:B------:R-:W-:Y:S05]  /*e950*/  BRA `(.L_x_3450) ;  /* 0xffffffd000407947 */ /* 0x000fea000383ffff */
.L_x_3366:
        /* <DEDUP_REMOVED lines=8> */
.L_x_3452:
[----:B------:R-:W-:Y:S05]  /*e9e0*/  BSYNC B0 ;  /* 0x0000000000007941 */ /* 0x000fea0003800000 */
.L_x_3451:
[----:B------:R-:W-:Y:S01]  /*e9f0*/  MOV R13, R17 ;  /* 0x00000011000d7202 */ /* 0x000fe20000000f00 */
[----:B------:R-:W-:Y:S01]  /*ea00*/  IMAD.MOV.U32 R12, RZ, RZ, RZ ;  /* 0x000000ffff0c7224 */ /* 0x000fe200078e00ff */
[----:B------:R-:W-:Y:S01]  /*ea10*/  MOV R15, 0xffffffff ;  /* 0xffffffff000f7802 */ /* 0x000fe20000000f00 */
[----:B------:R-:W-:Y:S02]  /*ea20*/  IMAD.MOV.U32 R11, RZ, RZ, 0x181f ;  /* 0x0000181fff0b7424 */ /* 0x000fe400078e00ff */
[----:B------:R-:W-:Y:S02]  /*ea30*/  IMAD.MOV.U32 R0, RZ, RZ, R14 ;  /* 0x000000ffff007224 */ /* 0x000fe400078e000e */
[----:B------:R-:W-:-:S07]  /*ea40*/  IMAD.SHL.U32 R6, R37, 0x2, RZ ;  /* 0x0000000225067824 */ /* 0x000fce00078e00ff */
[----:B------:R-:W-:Y:S05]  /*ea50*/  WARPSYNC.COLLECTIVE R15, `(.L_x_3453) ;  /* 0x000000000f087348 */ /* 0x000fea0003c00000 */
[----:B------:R0:W1:Y:S02]  /*ea60*/  SHFL.IDX P6, R14, R13, R12, R11 ;  /* 0x0000000c0d0e7389 */ /* 0x00006400000c000b */
[----:B01----:R-:W-:Y:S01]  /*ea70*/  ENDCOLLECTIVE ;  /* 0x000000000000791b */ /* 0x003fe20003800000 */
.L_x_3453:
[----:B------:R-:W-:Y:S01]  /*ea80*/  MOV R13, R18 ;  /* 0x00000012000d7202 */ /* 0x000fe20000000f00 */
[----:B------:R-:W-:Y:S01]  /*ea90*/  IMAD.MOV.U32 R12, RZ, RZ, 0x1 ;  /* 0x00000001ff0c7424 */ /* 0x000fe200078e00ff */
[----:B------:R-:W-:-:S13]  /*eaa0*/  IADD3 R2, P0, R14, R6, RZ ;  /* 0x000000060e027210 */ /* 0x000fda0007f1e0ff */
[----:B------:R-:W-:Y:S05]  /*eab0*/  WARPSYNC.COLLECTIVE R15, `(.L_x_3454) ;  /* 0x000000000f087348 */ /* 0x000fea0003c00000 */
[----:B------:R0:W1:Y:S02]  /*eac0*/  SHFL.IDX P6, R14, R13, R12, R11 ;  /* 0x0000000c0d0e7389 */ /* 0x00006400000c000b */
[----:B01----:R-:W-:Y:S01]  /*ead0*/  ENDCOLLECTIVE ;  /* 0x000000000000791b */ /* 0x003fe20003800000 */
.L_x_3454:
[----:B------:R-:W-:Y:S01]  /*eae0*/  IMAD.X R3, RZ, RZ, R0, P0 ;  /* 0x000000ffff037224 */ /* 0x000fe200000e0600 */
[----:B------:R-:W-:Y:S02]  /*eaf0*/  ISETP.LT.OR P0, PT, R5, 0x1, P3 ;  /* 0x000000010500780c */ /* 0x000fe40001f01670 */
[----:B------:R-:W-:Y:S02]  /*eb00*/  LEA R0, R7, UR39, 0x1 ;  /* 0x0000002707007c11 */ /* 0x000fe4000f8e08ff */
[----:B------:R-:W-:-:S09]  /*eb10*/  MOV R13, R17 ;  /* 0x00000011000d7202 */ /* 0x000fd20000000f00 */
        /* <DEDUP_REMOVED lines=9> */
.L_x_3455:
[----:B------:R-:W-:Y:S01]  /*ebb0*/  @!PT LDS RZ, [RZ] ;  /* 0x00000000fffff984 */ /* 0x000fe20000000800 */
[----:B------:R-:W-:Y:S01]  /*ebc0*/  @!PT LDS RZ, [RZ] ;  /* 0x00000000fffff984 */ /* 0x000fe20000000800 */
[----:B------:R-:W-:Y:S01]  /*ebd0*/  @!PT LDS RZ, [RZ] ;  /* 0x00000000fffff984 */ /* 0x000fe20000000800 */
[----:B------:R-:W-:Y:S01]  /*ebe0*/  LDGSTS.E.BYPASS.LTC128B.128 [R0+0x3400], desc[UR36][R2.64+0x80], !P0 ;  /* 0x0340008002007fae */ /* 0x000fe2000c101d64 */
[----:B------:R-:W-:Y:S01]  /*ebf0*/  ISETP.LT.OR P0, PT, R5, 0x1, P1 ;  /* 0x000000010500780c */ /* 0x000fe20000f01670 */
[----:B------:R-:W-:Y:S01]  /*ec00*/  IMAD.MOV.U32 R13, RZ, RZ, R18 ;  /* 0x000000ffff0d7224 */ /* 0x000fe200078e0012 */
[----:B------:R-:W-:-:S11]  /*ec10*/  MOV R12, 0x2 ;  /* 0x00000002000c7802 */ /* 0x000fd60000000f00 */
[----:B------:R0:W-:Y:S02]  /*ec20*/  LDGSTS.E.BYPASS.LTC128B.128 [R0+0x6400], desc[UR36][R2.64+0x100], !P0 ;  /* 0x0640010002007fae */ /* 0x0001e4000c101d64 */
[----:B0-----:R-:W-:-:S13]  /*ec30*/  IADD3 R2, P0, R14, R6, RZ ;  /* 0x000000060e027210 */ /* 0x001fda0007f1e0ff */
[----:B------:R-:W-:Y:S05]  /*ec40*/  WARPSYNC.COLLECTIVE R15, `(.L_x_3456) ;  /* 0x000000000f087348 */ /* 0x000fea0003c00000 */
[----:B------:R0:W1:Y:S02]  /*ec50*/  SHFL.IDX P6, R14, R13, R12, R11 ;  /* 0x0000000c0d0e7389 */ /* 0x00006400000c000b */
[----:B01----:R-:W-:Y:S01]  /*ec60*/  ENDCOLLECTIVE ;  /* 0x000000000000791b */ /* 0x003fe20003800000 */
.L_x_3456:
        /* <DEDUP_REMOVED lines=12> */
.L_x_3457:
[----:B------:R-:W-:Y:S01]  /*ed30*/  @!PT LDS RZ, [RZ] ;  /* 0x00000000fffff984 */ /* 0x000fe20000000800 */
[----:B------:R-:W-:Y:S01]  /*ed40*/  @!PT LDS RZ, [RZ] ;  /* 0x00000000fffff984 */ /* 0x000fe20000000800 */
[----:B------:R-:W-:Y:S01]  /*ed50*/  @!PT LDS RZ, [RZ] ;  /* 0x00000000fffff984 */ /* 0x000fe20000000800 */
[----:B------:R-:W-:Y:S01]  /*ed60*/  LDGSTS.E.BYPASS.LTC128B.128 [R0+0x3c00], desc[UR36][R2.64+0x80], !P0 ;  /* 0x03c0008002007fae */ /* 0x000fe2000c101d64 */
[----:B------:R-:W-:Y:S01]  /*ed70*/  ISETP.LT.OR P0, PT, R5, 0x11, P1 ;  /* 0x000000110500780c */ /* 0x000fe20000f01670 */
[----:B------:R-:W-:Y:S02]  /*ed80*/  IMAD.MOV.U32 R13, RZ, RZ, R18 ;  /* 0x000000ffff0d7224 */ /* 0x000fe400078e0012 */
[----:B------:R-:W-:-:S10]  /*ed90*/  IMAD.MOV.U32 R12, RZ, RZ, 0x3 ;  /* 0x00000003ff0c7424 */ /* 0x000fd400078e00ff */
[----:B------:R0:W-:Y:S02]  /*eda0*/  LDGSTS.E.BYPASS.LTC128B.128 [R0+0x6c00], desc[UR36][R2.64+0x100], !P0 ;  /* 0x06c0010002007fae */ /* 0x0001e4000c101d64 */
[----:B0-----:R-:W-:-:S13]  /*edb0*/  IADD3 R2, P0, R14, R6, RZ ;  /* 0x000000060e027210 */ /* 0x001fda0007f1e0ff */
[----:B------:R-:W-:Y:S05]  /*edc0*/  WARPSYNC.COLLECTIVE R15, `(.L_x_3458) ;  /* 0x000000000f087348 */ /* 0x000fea0003c00000 */
[----:B------:R0:W1:Y:S02]  /*edd0*/  SHFL.IDX P6, R14, R13, R12, R11 ;  /* 0x0000000c0d0e7389 */ /* 0x00006400000c000b */
[----:B01----:R-:W-:Y:S01]  /*ede0*/  ENDCOLLECTIVE ;  /* 0x000000000000791b */ /* 0x003fe20003800000 */
.L_x_3458:
        /* <DEDUP_REMOVED lines=12> */
.L_x_3459:
[----:B------:R-:W-:Y:S01]  /*eeb0*/  @!PT LDS RZ, [RZ] ;  /* 0x00000000fffff984 */ /* 0x000fe20000000800 */
[----:B------:R-:W-:Y:S01]  /*eec0*/  @!PT LDS RZ, [RZ] ;  /* 0x00000000fffff984 */ /* 0x000fe20000000800 */
[----:B------:R-:W-:Y:S01]  /*eed0*/  @!PT LDS RZ, [RZ] ;  /* 0x00000000fffff984 */ /* 0x000fe20000000800 */
[----:B------:R-:W-:Y:S01]  /*eee0*/  LDGSTS.E.BYPASS.LTC128B.128 [R0+0x4400], desc[UR36][R2.64+0x80], !P0 ;  /* 0x0440008002007fae */ /* 0x000fe2000c101d64 */
[----:B------:R-:W-:Y:S02]  /*eef0*/  ISETP.LT.OR P0, PT, R5, 0x21, P1 ;  /* 0x000000210500780c */ /* 0x000fe40000f01670 */
[----:B------:R-:W-:Y:S01]  /*ef00*/  MOV R13, R18 ;  /* 0x00000012000d7202 */ /* 0x000fe20000000f00 */
[----:B------:R-:W-:-:S10]  /*ef10*/  IMAD.MOV.U32 R12, RZ, RZ, 0x4 ;  /* 0x00000004ff0c7424 */ /* 0x000fd400078e00ff */
[----:B------:R0:W-:Y:S02]  /*ef20*/  LDGSTS.E.BYPASS.LTC128B.128 [R0+0x7400], desc[UR36][R2.64+0x100], !P0 ;  /* 0x0740010002007fae */ /* 0x0001e4000c101d64 */
[----:B0-----:R-:W-:-:S13]  /*ef30*/  IADD3 R2, P0, R14, R6, RZ ;  /* 0x000000060e027210 */ /* 0x001fda0007f1e0ff */
[----:B------:R-:W-:Y:S05]  /*ef40*/  WARPSYNC.COLLECTIVE R15, `(.L_x_3460) ;  /* 0x000000000f087348 */ /* 0x000fea0003c00000 */
[----:B------:R0:W1:Y:S02]  /*ef50*/  SHFL.IDX P6, R14, R13, R12, R11 ;  /* 0x0000000c0d0e7389 */ /* 0x00006400000c000b */
[----:B01----:R-:W-:Y:S01]  /*ef60*/  ENDCOLLECTIVE ;  /* 0x000000000000791b */ /* 0x003fe20003800000 */
.L_x_3460:
        /* <DEDUP_REMOVED lines=12> */
.L_x_3461:
        /* <DEDUP_REMOVED lines=12> */
.L_x_3462:
        /* <DEDUP_REMOVED lines=12> */
.L_x_3463:
[----:B------:R-:W-:Y:S01]  /*f1b0*/  @!PT LDS RZ, [RZ] ;  /* 0x00000000fffff984 */ /* 0x000fe20000000800 */
[----:B------:R-:W-:Y:S01]  /*f1c0*/  @!PT LDS RZ, [RZ] ;  /* 0x00000000fffff984 */ /* 0x000fe20000000800 */
[----:B------:R-:W-:Y:S01]  /*f1d0*/  @!PT LDS RZ, [RZ] ;  /* 0x00000000fffff984 */ /* 0x000fe20000000800 */
[----:B------:R0:W-:Y:S01]  /*f1e0*/  LDGSTS.E.BYPASS.LTC128B.128 [R0+0x5400], desc[UR36][R2.64+0x80], !P0 ;  /* 0x0540008002007fae */ /* 0x0001e2000c101d64 */
[----:B------:R-:W-:-:S13]  /*f1f0*/  ISETP.LT.OR P0, PT, R5, 0x41, P1 ;  /* 0x000000410500780c */ /* 0x000fda0000f01670 */
[----:B------:R0:W-:Y:S01]  /*f200*/  LDGSTS.E.BYPASS.LTC128B.128 [R0+0x8400], desc[UR36][R2.64+0x100], !P0 ;  /* 0x0840010002007fae */ /* 0x0001e2000c101d64 */
[----:B------:R-:W-:Y:S05]  /*f210*/  BRA `(.L_x_3464) ;  /* 0xffffffcc00087947 */ /* 0x000fea000383ffff */
.L_x_3371:
[----:B0-----:R0:W1:Y:S02]  /*f220*/  SYNCS.PHASECHK.TRANS64.TRYWAIT P0, [R5+URZ+0x30820], R0 ;  /* 0x03082000050075a7 */ /* 0x001064000800017f */
[----:B-1----:R-:W-:Y:S05]  /*f230*/  @!P0 NANOSLEEP.SYNCS 0x989680 ;  /* 0x009896800000895d */ /* 0x002fea0003900000 */
[----:B------:R-:W1:Y:S02]  /*f240*/  @!P0 SYNCS.PHASECHK.TRANS64 P0, [R5+URZ+0x30820], R0 ;  /* 0x03082000050085a7 */ /* 0x000e64000800007f */
[----:B-1----:R-:W-:Y:S05]  /*f250*/  @!P0 BRA `(.L_x_3371) ;  /* 0xfffffffc00f08947 */ /* 0x002fea000383ffff */
[----:B------:R-:W-:Y:S05]  /*f260*/  BRA `(.L_x_3465) ;  /* 0xffffffcc00a47947 */ /* 0x000fea000383ffff */
.L_x_3372:
        /* <DEDUP_REMOVED lines=11> */
.L_x_3467:
[----:B------:R-:W-:Y:S05]  /*f320*/  BSYNC B0 ;  /* 0x0000000000007941 */ /* 0x000fea0003800000 */
.L_x_3466:
[----:B------:R-:W-:Y:S05]  /*f330*/  BRA `(.L_x_3468) ;  /* 0xffffffcc008c7947 */ /* 0x000fea000383ffff */
.L_x_3375:
[----:B------:R-:W-:Y:S01]  /*f340*/  BSSY B1, `(.L_x_3469) ;  /* 0x0000006000017945 */ /* 0x000fe20003800000 */
[----:B------:R-:W-:-:S07]  /*f350*/  IMAD.MOV.U32 R15, RZ, RZ, -0x1 ;  /* 0xffffffffff0f7424 */ /* 0x000fce00078e00ff */
[----:B0-----:R-:W-:Y:S05]  /*f360*/  WARPSYNC.COLLECTIVE R15, `(.L_x_3470) ;  /* 0x000000000f0c7348 */ /* 0x001fea0003c00000 */
[----:B------:R-:W-:Y:S02]  /*f370*/  ELECT P6, UR62, PT ;  /* 0x00000000003e782f */ /* 0x000fe400038c0000 */
[----:B------:R-:W-:Y:S01]  /*f380*/  MOV R14, UR62 ;  /* 0x0000003e000e7c02 */ /* 0x000fe20008000f00 */
[----:B0-----:R-:W-:Y:S10]  /*f390*/  ENDCOLLECTIVE ;  /* 0x000000000000791b */ /* 0x001ff40003800000 */
.L_x_3470:
[----:B------:R-:W-:Y:S05]  /*f3a0*/  BSYNC B1 ;  /* 0x0000000000017941 */ /* 0x000fea0003800000 */
.L_x_3469:
[----:B------:R-:W-:Y:S05]  /*f3b0*/  BRA `(.L_x_3471) ;  /* 0xffffffcc00847947 */ /* 0x000fea000383ffff */
.L_x_3377:
[----:B0-----:R0:W1:Y:S02]  /*f3c0*/  SYNCS.PHASECHK.TRANS64.TRYWAIT P1, [R3+URZ+0x30840], R2 ;  /* 0x03084002030075a7 */ /* 0x001064000802017f */
[----:B-1----:R-:W-:Y:S05]  /*f3d0*/  @!P1 NANOSLEEP.SYNCS 0x989680 ;  /* 0x009896800000995d */ /* 0x002fea0003900000 */
[----:B------:R-:W1:Y:S02]  /*f3e0*/  @!P1 SYNCS.PHASECHK.TRANS64 P1, [R3+URZ+0x30840], R2 ;  /* 0x03084002030095a7 */ /* 0x000e64000802007f */
[----:B-1----:R-:W-:Y:S05]  /*f3f0*/  @!P1 BRA `(.L_x_3377) ;  /* 0xfffffffc00f09947 */ /* 0x002fea000383ffff */
[----:B------:R-:W-:Y:S05]  /*f400*/  BRA `(.L_x_3472) ;  /* 0xffffffcc00ac7947 */ /* 0x000fea000383ffff */
.L_x_3379:
[----:B-1----:R1:W2:Y:S02]  /*f410*/  SYNCS.PHASECHK.TRANS64.TRYWAIT P1, [R5+URZ+0x30840], R0 ;  /* 0x03084000050075a7 */ /* 0x0022a4000802017f */
[----:B--2---:R-:W-:Y:S05]  /*f420*/  @!P1 NANOSLEEP.SYNCS 0x989680 ;  /* 0x009896800000995d */ /* 0x004fea0003900000 */
[----:B------:R-:W2:Y:S02]  /*f430*/  @!P1 SYNCS.PHASECHK.TRANS64 P1, [R5+URZ+0x30840], R0 ;  /* 0x03084000050095a7 */ /* 0x000ea4000802007f */
[----:B--2---:R-:W-:Y:S05]  /*f440*/  @!P1 BRA `(.L_x_3379) ;  /* 0xfffffffc00f09947 */ /* 0x004fea000383ffff */
[----:B------:R-:W-:Y:S05]  /*f450*/  BRA `(.L_x_3473) ;  /* 0xffffffcc00b87947 */ /* 0x000fea000383ffff */
.L_x_3381:
[----:B--2---:R2:W3:Y:S02]  /*f460*/  SYNCS.PHASECHK.TRANS64.TRYWAIT P1, [R3+URZ+0x30860], R2 ;  /* 0x03086002030075a7 */ /* 0x0044e4000802017f */
[----:B---3--:R-:W-:Y:S05]  /*f470*/  @!P1 NANOSLEEP.SYNCS 0x989680 ;  /* 0x009896800000995d */ /* 0x008fea0003900000 */
[----:B------:R-:W3:Y:S02]  /*f480*/  @!P1 SYNCS.PHASECHK.TRANS64 P1, [R3+URZ+0x30860], R2 ;  /* 0x03086002030095a7 */ /* 0x000ee4000802007f */
[----:B---3--:R-:W-:Y:S05]  /*f490*/  @!P1 BRA `(.L_x_3381) ;  /* 0xfffffffc00f09947 */ /* 0x008fea000383ffff */
[----:B------:R-:W-:Y:S05]  /*f4a0*/  BRA `(.L_x_3474) ;  /* 0xffffffcc00b47947 */ /* 0x000fea000383ffff */
.L_x_3475:
        /* <DEDUP_REMOVED lines=13> */
.L_x_15847:


//--------------------- .text._ZN7cutlass13device_kernelIN5flash11enable_sm90INS1_16FlashAttnFwdSm90INS1_25CollectiveMainloopFwdSm90ILi2EN4cute5tupleIJNS5_1CILi1EEES8_S8_EEENS6_IJNS7_ILi128EEENS7_ILi96EEENS7_ILi192EEEEEELi192ENS_6half_tEfNS_4arch4Sm90ELb0ELb0ELb1ELb1ELb1ELb0ELb0ELb1ELb1ELb1ELb0ELb0EEENS1_21CollectiveEpilogueFwdINS6_IJSA_SC_SB_EEES9_SE_SG_Li256ELb1ELb1ELb0ELb0EEENS1_36VarlenDynamicPersistentTileSchedulerILi128ELi96ELi256ELi128ELb0ELb1ELb1ELb0ELb1ELb1EEEEEEEEEvNT_6ParamsE --------------------------
	.section	.text._ZN7cutlass13device_kernelIN5flash11enable_sm90INS1_16FlashAttnFwdSm90INS1_25CollectiveMainloopFwdSm90ILi2EN4cute5tupleIJNS5_1CILi1EEES8_S8_EEENS6_IJNS7_ILi128EEENS7_ILi96EEENS7_ILi192EEEEEELi192ENS_6half_tEfNS_4arch4Sm90ELb0ELb0ELb1ELb1ELb1ELb0ELb0ELb1ELb1ELb1ELb0ELb0EEENS1_21CollectiveEpilogueFwdINS6_IJSA_SC_SB_EEES9_SE_SG_Li256ELb1ELb1ELb0ELb0EEENS1_36VarlenDynamicPersistentTileSchedulerILi128ELi96ELi256ELi128ELb0ELb1ELb1ELb0ELb1ELb1EEEEEEEEEvNT_6ParamsE,"ax",@progbits
	.align	128
.text._ZN7cutlass13device_kernelIN5flash11enable_sm90INS1_16FlashAttnFwdSm90INS1_25CollectiveMainloopFwdSm90ILi2EN4cute5tupleIJNS5_1CILi1EEES8_S8_EEENS6_IJNS7_ILi128EEENS7_ILi96EEENS7_ILi192EEEEEELi192ENS_6half_tEfNS_4arch4Sm90ELb0ELb0ELb1ELb1ELb1ELb0ELb0ELb1ELb1ELb1ELb0ELb0EEENS1_21CollectiveEpilogueFwdINS6_IJSA_SC_SB_EEES9_SE_SG_Li256ELb1ELb1ELb0ELb0EEENS1_36VarlenDynamicPersistentTileSchedulerILi128ELi96ELi256ELi128ELb0ELb1ELb1ELb0ELb1ELb1EEEEEEEEEvNT_6ParamsE:
        .type           _ZN7cutlass13device_kernelIN5flash11enable_sm90INS1_16FlashAttnFwdSm90INS1_25CollectiveMainloopFwdSm90ILi2EN4cute5tupleIJNS5_1CILi1EEES8_S8_EEENS6_IJNS7_ILi128EEENS7_ILi96EEENS7_ILi192EEEEEELi192ENS_6half_tEfNS_4arch4Sm90ELb0ELb0ELb1ELb1ELb1ELb0ELb0ELb1ELb1ELb1ELb0ELb0EEENS1_21CollectiveEpilogueFwdINS6_IJSA_SC_SB_EEES9_SE_SG_Li256ELb1ELb1ELb0ELb0EEENS1_36VarlenDynamicPersistentTileSchedulerILi128ELi96ELi256ELi128ELb0ELb1ELb1ELb0ELb1ELb1EEEEEEEEEvNT_6ParamsE,@function
        .size           _ZN7cutlass13device_kernelIN5flash11enable_sm90INS1_16FlashAttnFwdSm90INS1_25CollectiveMainloopFwdSm90ILi2EN4cute5tupleIJNS5_1CILi1EEES8_S8_EEENS6_IJNS7_ILi128EEENS7_ILi96EEENS7_ILi192EEEEEELi192ENS_6half_tEfNS_4arch4Sm90ELb0ELb0ELb1ELb1ELb1ELb0ELb0ELb1ELb1ELb1ELb0ELb0EEENS1_21CollectiveEpilogueFwdINS6_IJSA_SC_SB_EEES9_SE_SG_Li256ELb1ELb1ELb0ELb0EEENS1_36VarlenDynamicPersistentTileSchedulerILi128ELi96ELi256ELi128ELb0ELb1ELb1ELb0ELb1ELb1EEEEEEEEEvNT_6ParamsE,(.L_x_15848 - _ZN7cutlass13device_kernelIN5flash11enable_sm90INS1_16FlashAttnFwdSm90INS1_25CollectiveMainloopFwdSm90ILi2EN4cute5tupleIJNS5_1CILi1EEES8_S8_EEENS6_IJNS7_ILi128EEENS7_ILi96EEENS7_ILi192EEEEEELi192ENS_6half_tEfNS_4arch4Sm90ELb0ELb0ELb1ELb1ELb1ELb0ELb0ELb1ELb1ELb1ELb0ELb0EEENS1_21CollectiveEpilogueFwdINS6_IJSA_SC_SB_EEES9_SE_SG_Li256ELb1ELb1ELb0ELb0EEENS1_36VarlenDynamicPersistentTileSchedulerILi128ELi96ELi256ELi128ELb0ELb1ELb1ELb0ELb1ELb1EEEEEEEEEvNT_6ParamsE)
        .other          _ZN7cutlass13device_kernelIN5flash11enable_sm90INS1_16FlashAttnFwdSm90INS1_25CollectiveMainloopFwdSm90ILi2EN4cute5tupleIJNS5_1CILi1EEES8_S8_EEENS6_IJNS7_ILi128EEENS7_ILi96EEENS7_ILi192EEEEEELi192ENS_6half_tEfNS_4arch4Sm90ELb0ELb0ELb1ELb1ELb1ELb0ELb0ELb1ELb1ELb1ELb0ELb0EEENS1_21CollectiveEpilogueFwdINS6_IJSA_SC_SB_EEES9_SE_SG_Li256ELb1ELb1ELb0ELb0EEENS1_36VarlenDynamicPersistentTileSchedulerILi128ELi96ELi256ELi128ELb0ELb1ELb1ELb0ELb1ELb1EEEEEEEEEvNT_6ParamsE,@"STO_CUDA_ENTRY STV_DEFAULT"
_ZN7cutlass13device_kernelIN5flash11enable_sm90INS1_16FlashAttnFwdSm90INS1_25CollectiveMainloopFwdSm90ILi2EN4cute5tupleIJNS5_1CILi1EEES8_S8_EEENS6_IJNS7_ILi128EEENS7_ILi96EEENS7_ILi192EEEEEELi192ENS_6half_tEfNS_4arch4Sm90ELb0ELb0ELb1ELb1ELb1ELb0ELb0ELb1ELb1ELb1ELb0ELb0EEENS1_21CollectiveEpilogueFwdINS6_IJSA_SC_SB_EEES9_SE_SG_Li256ELb1ELb1ELb0ELb0EEENS1_36VarlenDynamicPersistentTileSchedulerILi128ELi96ELi256ELi128ELb0ELb1ELb1ELb0ELb1ELb1EEEEEEEEEvNT_6ParamsE:
        /* <DEDUP_REMOVED lines=45> */
.L_x_3476:
        /* <DEDUP_REMOVED lines=22> */
.L_x_3477:
        /* <DEDUP_REMOVED lines=18> */
.L_x_3478:
        /* <DEDUP_REMOVED lines=22> */
.L_x_3479:
        /* <DEDUP_REMOVED lines=23> */
.L_x_3480:
        /* <DEDUP_REMOVED lines=10> */
.L_x_3482:
        /* <DEDUP_REMOVED lines=19> */
[----:B------:R-:W-:Y:S01]  /*09f0*/  UMOV UR38, URZ ;  /* 0x0000003f00267c82 */ /* 0x000fe20008000000 */
[----:B0-----:R-:W-:-:S05]  /*0a00*/  VIADD R204, R0, 0xffffff80 ;  /* 0xffffff8000cc7836 */ /* 0x001fca0000000000 */
[----:B------:R-:W-:-:S04]  /*0a10*/  SHF.R.S32.HI R3, RZ, 0x1f, R204 ;  /* 0x0000001fff037819 */ /* 0x000fc800000114cc */
[CC--:B------:R-:W-:Y:S02]  /*0a20*/  LEA.HI R0, R3.reuse, R204.reuse, RZ, 0x7 ;  /* 0x000000cc03007211 */ /* 0x0c0fe400078f38ff */
[----:B------:R-:W-:Y:S02]  /*0a30*/  LEA.HI R4, R3, R204, RZ, 0x5 ;  /* 0x000000cc03047211 */ /* 0x000fe400078f28ff */
[----:B------:R-:W-:Y:S02]  /*0a40*/  LOP3.LUT R5, R0, 0xffffff80, RZ, 0xc0, !PT ;  /* 0xffffff8000057812 */ /* 0x000fe400078ec0ff */
[----:B------:R-:W-:Y:S02]  /*0a50*/  SHF.L.U32 R4, R4, 0x5, RZ ;  /* 0x0000000504047819 */ /* 0x000fe400000006ff */
[----:B------:R-:W-:Y:S01]  /*0a60*/  SHF.R.S32.HI R195, RZ, 0x7, R0 ;  /* 0x00000007ffc37819 */ /* 0x000fe20000011400 */
[----:B------:R-:W-:Y:S01]  /*0a70*/  IMAD.IADD R194, R204, 0x1, -R5 ;  /* 0x00000001ccc27824 */ /* 0x000fe200078e0a05 */
[----:B------:R-:W-:-:S02]  /*0a80*/  LOP3.LUT R4, R4, 0xfffffc00, RZ, 0xc0, !PT ;  /* 0xfffffc0004047812 */ /* 0x000fc400078ec0ff */
[----:B------:R-:W-:Y:S02]  /*0a90*/  LEA.HI R0, R0, R195, RZ, 0x1 ;  /* 0x000000c300007211 */ /* 0x000fe400078f08ff */
[----:B------:R-:W-:Y:S02]  /*0aa0*/  SHF.R.S32.HI R9, RZ, 0x1f, R194 ;  /* 0x0000001fff097819 */ /* 0x000fe400000114c2 */
[----:B------:R-:W-:Y:S02]  /*0ab0*/  LOP3.LUT R0, R0, 0x3fffffe, RZ, 0xc0, !PT ;  /* 0x03fffffe00007812 */ /* 0x000fe400078ec0ff */
[CC--:B------:R-:W-:Y:S02]  /*0ac0*/  LEA.HI R6, R9.reuse, R194.reuse, RZ, 0x2 ;  /* 0x000000c209067211 */ /* 0x0c0fe400078f10ff */
[----:B------:R-:W-:Y:S02]  /*0ad0*/  LEA.HI R9, R9, R194, RZ, 0x5 ;  /* 0x000000c209097211 */ /* 0x000fe400078f28ff */
[----:B------:R-:W-:-:S02]  /*0ae0*/  SHF.R.S32.HI R8, RZ, 0x2, R6 ;  /* 0x00000002ff087819 */ /* 0x000fc40000011406 */
[----:B------:R-:W-:Y:S02]  /*0af0*/  SHF.R.S32.HI R11, RZ, 0x1f, R6 ;  /* 0x0000001fff0b7819 */ /* 0x000fe40000011406 */
[----:B------:R-:W-:Y:S02]  /*0b00*/  SHF.R.S32.HI R9, RZ, 0x5, R9 ;  /* 0x00000005ff097819 */ /* 0x000fe40000011409 */
[----:B------:R-:W-:Y:S02]  /*0b10*/  LEA.HI R11, R11, R8, RZ, 0x3 ;  /* 0x000000080b0b7211 */ /* 0x000fe400078f18ff */
[----:B------:R-:W-:Y:S02]  /*0b20*/  IADD3 R0, R195, -R0, RZ ;  /* 0x80000000c3007210 */ /* 0x000fe40007ffe0ff */
[----:B------:R-:W-:-:S04]  /*0b30*/  LOP3.LUT R11, R11, 0xfffffff8, RZ, 0xc0, !PT ;  /* 0xfffffff80b0b7812 */ /* 0x000fc800078ec0ff */
[----:B------:R-:W-:-:S05]  /*0b40*/  IADD3 R8, R8, -R11, RZ ;  /* 0x8000000b08087210 */ /* 0x000fca0007ffe0ff */
[----:B------:R-:W-:-:S04]  /*0b50*/  IMAD R9, R9, 0x10, R8 ;  /* 0x0000001009097824 */ /* 0x000fc800078e0208 */
[----:B------:R-:W-:Y:S01]  /*0b60*/  IMAD R196, R0, 0x40, R9 ;  /* 0x0000004000c47824 */ /* 0x000fe200078e0209 */
[----:B--2---:R-:W-:Y:S02]  /*0b70*/  R2UR UR4, R2 ;  /* 0x00000000020472ca */ /* 0x004fe400000e0000 */
[----:B------:R-:W-:-:S04]  /*0b80*/  LEA.HI R2, R3, R204, RZ, 0x4 ;  /* 0x000000cc03027211 */ /* 0x000fc800078f20ff */
[----:B------:R-:W-:Y:S02]  /*0b90*/  SHF.R.S32.HI R7, RZ, 0x4, R2 ;  /* 0x00000004ff077819 */ /* 0x000fe40000011402 */
[C---:B------:R-:W-:Y:S02]  /*0ba0*/  LOP3.LUT R5, R2.reuse, 0x3fffff0, RZ, 0xc0, !PT ;  /* 0x03fffff002057812 */ /* 0x040fe400078ec0ff */
[----:B------:R-:W-:-:S03]  /*0bb0*/  LEA.HI R2, R2, R7, RZ, 0x1 ;  /* 0x0000000702027211 */ /* 0x000fc600078f08ff */
[----:B------:R-:W-:Y:S01]  /*0bc0*/  IMAD.IADD R5, R204, 0x1, -R5 ;  /* 0x00000001cc057824 */ /* 0x000fe200078e0a05 */
[----:B------:R-:W-:Y:S01]  /*0bd0*/  LOP3.LUT R2, R2, 0x1ffffffe, RZ, 0xc0, !PT ;  /* 0x1ffffffe02027812 */ /* 0x000fe200078ec0ff */
[----:B------:R-:W-:Y:S02]  /*0be0*/  ULOP3.LUT UR7, UR4, 0x1, URZ, 0xfc, !UPT ;  /* 0x0000000104077892 */ /* 0x000fe4000f8efc3f */
[----:B------:R-:W-:Y:S01]  /*0bf0*/  IMAD R5, R5, 0x40, R4 ;  /* 0x0000004005057824 */ /* 0x000fe200078e0204 */
[-C--:B------:R-:W-:Y:S01]  /*0c00*/  LEA.HI R4, R3, R204.reuse, RZ, 0x2 ;  /* 0x000000cc03047211 */ /* 0x080fe200078f10ff */
[----:B------:R-:W-:Y:S01]  /*0c10*/  IMAD.IADD R2, R7, 0x1, -R2 ;  /* 0x0000000107027824 */ /* 0x000fe200078e0a02 */
[----:B------:R-:W-:Y:S01]  /*0c20*/  LEA.HI R3, R3, R204, RZ, 0x3 ;  /* 0x000000cc03037211 */ /* 0x000fe200078f18ff */
[----:B------:R-:W-:Y:S01]  /*0c30*/  UMOV UR4, URZ ;  /* 0x0000003f00047c82 */ /* 0x000fe20008000000 */
[----:B------:R-:W-:Y:S01]  /*0c40*/  LOP3.LUT R7, R6, 0x7ffffffc, RZ, 0xc0, !PT ;  /* 0x7ffffffc06077812 */ /* 0x000fe200078ec0ff */
[----:B------:R-:W-:Y:S01]  /*0c50*/  IMAD R199, R2, 0x8, R5 ;  /* 0x0000000802c77824 */ /* 0x000fe200078e0205 */
[----:B------:R-:W-:Y:S01]  /*0c60*/  LOP3.LUT R5, R4, 0xfffffffc, RZ, 0xc0, !PT ;  /* 0xfffffffc04057812 */ /* 0x000fe200078ec0ff */
[----:B------:R-:W-:Y:S01]  /*0c70*/  IMAD.MOV.U32 R4, RZ, RZ, -0x2 ;  /* 0xfffffffeff047424 */ /* 0x000fe200078e00ff */
[----:B------:R-:W-:Y:S01]  /*0c80*/  LOP3.LUT R19, R3, 0xfffffff8, RZ, 0xc0, !PT ;  /* 0xfffffff803137812 */ /* 0x000fe200078ec0ff */
[----:B------:R-:W-:Y:S01]  /*0c90*/  IMAD.IADD R7, R194, 0x1, -R7 ;  /* 0x00000001c2077824 */ /* 0x000fe200078e0a07 */
[----:B------:R-:W-:Y:S01]  /*0ca0*/  SHF.R.S32.HI R23, RZ, 0x3, R3 ;  /* 0x00000003ff177819 */ /* 0x000fe20000011403 */
[----:B------:R-:W-:-:S02]  /*0cb0*/  IMAD.IADD R5, R204, 0x1, -R5 ;  /* 0x00000001cc057824 */ /* 0x000fc400078e0a05 */
[----:B------:R-:W-:Y:S02]  /*0cc0*/  IMAD.IADD R19, R204, 0x1, -R19 ;  /* 0x00000001cc137824 */ /* 0x000fe400078e0a13 */
[----:B------:R-:W-:Y:S01]  /*0cd0*/  IMAD R197, R7, R4, 0x60 ;  /* 0x0000006007c57424 */ /* 0x000fe200078e0204 */
[----:B------:R-:W-:Y:S01]  /*0ce0*/  LEA.HI R2, R5, R5, RZ, 0x1 ;  /* 0x0000000505027211 */ /* 0x000fe200078f08ff */
[----:B------:R-:W-:Y:S02]  /*0cf0*/  IMAD.SHL.U32 R16, R19, 0x8, RZ ;  /* 0x0000000813107824 */ /* 0x000fe400078e00ff */
[----:B------:R-:W-:Y:S01]  /*0d00*/  IMAD.U32 R200, RZ, RZ, UR7 ;  /* 0x00000007ffc87e24 */ /* 0x000fe2000f8e00ff */
[----:B------:R-:W-:Y:S01]  /*0d10*/  LOP3.LUT R2, R2, 0x1ffffffe, RZ, 0xc0, !PT ;  /* 0x1ffffffe02027812 */ /* 0x000fe200078ec0ff */
[C---:B------:R-:W-:Y:S01]  /*0d20*/  VIADD R18, R16.reuse, 0x80 ;  /* 0x0000008010127836 */ /* 0x040fe20000000000 */
[----:B------:R-:W-:Y:S01]  /*0d30*/  IADD3 R17, R16, 0x40, RZ ;  /* 0x0000004010117810 */ /* 0x000fe20007ffe0ff */
[----:B------:R-:W-:Y:S01]  /*0d40*/  IMAD.U32 R193, RZ, RZ, UR4 ;  /* 0x00000004ffc17e24 */ /* 0x000fe2000f8e00ff */
[----:B------:R-:W-:Y:S01]  /*0d50*/  SHF.R.S32.HI R203, RZ, 0x1f, R16 ;  /* 0x0000001fffcb7819 */ /* 0x000fe20000011410 */
[----:B------:R-:W-:Y:S01]  /*0d60*/  IMAD.IADD R5, R5, 0x1, -R2 ;  /* 0x0000000105057824 */ /* 0x000fe200078e0a02 */
[----:B------:R-:W-:-:S02]  /*0d70*/  SHF.R.S32.HI R202, RZ, 0x1f, R17 ;  /* 0x0000001fffca7819 */ /* 0x000fc40000011411 */
[----:B------:R-:W-:Y:S01]  /*0d80*/  SHF.R.S32.HI R201, RZ, 0x1f, R18 ;  /* 0x0000001fffc97819 */ /* 0x000fe20000011412 */
[----:B------:R-:W-:-:S07]  /*0d90*/  IMAD R198, R5, 0x8, R196 ;  /* 0x0000000805c67824 */ /* 0x000fce00078e02c4 */
.L_x_3528:
[----:B012---:R-:W0:Y:S01]  /*0da0*/  LDC.64 R2, c[0x0][0xc88] ;  /* 0x00032200ff027b82 */ /* 0x007e220000000a00 */
[----:B------:R-:W-:Y:S01]  /*0db0*/  ULDC.64 UR8, c[0x0][0xa28] ;  /* 0x00028a0000087ab9 */ /* 0x000fe20000000a00 */
[----:B------:R-:W-:Y:S01]  /*0dc0*/  ULDC.64 UR10, c[0x0][0xa20] ;  /* 0x00028800000a7ab9 */ /* 0x000fe20000000a00 */
[----:B------:R-:W-:Y:S01]  /*0dd0*/  MOV R22, UR5 ;  /* 0x0000000500167c02 */ /* 0x000fe20008000f00 */
[----:B------:R-:W-:Y:S01]  /*0de0*/  ULDC UR7, c[0x0][0x2f0] ;  /* 0x0000bc0000077ab9 */ /* 0x000fe20000000800 */
[----:B0-----:R-:W-:Y:S01]  /*0df0*/  IMAD.WIDE R2, R39, 0x4, R2 ;  /* 0x0000000427027825 */ /* 0x001fe200078e0202 */
[----:B------:R-:W-:Y:S02]  /*0e00*/  UISETP.NE.U32.AND UP0, UPT, UR8, URZ, UPT ;  /* 0x0000003f0800728c */ /* 0x000fe4000bf05070 */
[----:B------:R-:W-:Y:S01]  /*0e10*/  UISETP.NE.U32.AND UP1, UPT, UR10, URZ, UPT ;  /* 0x0000003f0a00728c */ /* 0x000fe2000bf25070 */
[----:B------:R-:W-:Y:S02]  /*0e20*/  ULDC UR5, c[0x0][0x424] ;  /* 0x0001090000057ab9 */ /* 0x000fe40000000800 */
[----:B------:R-:W2:Y:S01]  /*0e30*/  LDG.E R2, desc[UR36][R2.64] ;  /* 0x0000002402027981 */ /* 0x000ea2000c1e1900 */
[----:B------:R-:W-:-:S02]  /*0e40*/  UISETP.NE.AND.EX UP0, UPT, UR9, URZ, UPT, UP0 ;  /* 0x0000003f0900728c */ /* 0x000fc4000bf05300 */
[----:B------:R-:W-:-:S04]  /*0e50*/  UISETP.NE.AND.EX UP1, UPT, UR11, URZ, UPT, UP1 ;  /* 0x0000003f0b00728c */ /* 0x000fc8000bf25310 */
[----:B------:R-:W-:Y:S02]  /*0e60*/  PLOP3.LUT P0, PT, PT, PT, UP0, 0x80, 0x0 ;  /* 0x000000000000781c */ /* 0x000fe40003f0f008 */
[----:B------:R-:W-:Y:S02]  /*0e70*/  PLOP3.LUT P1, PT, PT, PT, UP1, 0x80, 0x0 ;  /* 0x000000000000781c */ /* 0x000fe40003f2f018 */
[----:B--2---:R-:W-:-:S13]  /*0e80*/  R2UR UR60, R2 ;  /* 0x00000000023c72ca */ /* 0x004fda00000e0000 */
[----:B------:R-:W-:Y:S02]  /*0e90*/  USHF.R.S32.HI UR4, URZ, 0x1f, UR60 ;  /* 0x0000001f3f047899 */ /* 0x000fe4000801143c */
[----:B------:R-:W-:Y:S02]  /*0ea0*/  @UP0 ULEA UR8, UP2, UR60, UR8, 0x2 ;  /* 0x000000083c080291 */ /* 0x000fe4000f84103f */
[----:B------:R-:W-:Y:S02]  /*0eb0*/  @UP1 ULEA UR10, UP3, UR60, UR10, 0x2 ;  /* 0x0000000a3c0a1291 */ /* 0x000fe4000f86103f */
[----:B------:R-:W-:Y:S02]  /*0ec0*/  @UP0 ULEA.HI.X UR9, UR60, UR9, UR4, 0x2, UP2 ;  /* 0x000000093c090291 */ /* 0x000fe400090f1404 */
[----:B------:R-:W-:Y:S01]  /*0ed0*/  MOV R192, UR4 ;  /* 0x0000000400c07c02 */ /* 0x000fe20008000f00 */
[----:B------:R-:W-:Y:S01]  /*0ee0*/  @UP1 ULEA.HI.X UR11, UR60, UR11, UR4, 0x2, UP3 ;  /* 0x0000000b3c0b1291 */ /* 0x000fe200098f1404 */
[----:B------:R-:W-:-:S02]  /*0ef0*/  IMAD.U32 R2, RZ, RZ, UR8 ;  /* 0x00000008ff027e24 */ /* 0x000fc4000f8e00ff */
[----:B------:R-:W-:Y:S02]  /*0f00*/  IMAD.U32 R4, RZ, RZ, UR10 ;  /* 0x0000000aff047e24 */ /* 0x000fe4000f8e00ff */
[----:B------:R-:W-:Y:S01]  /*0f10*/  IMAD.U32 R3, RZ, RZ, UR9 ;  /* 0x00000009ff037e24 */ /* 0x000fe2000f8e00ff */
[----:B------:R-:W-:Y:S01]  /*0f20*/  ULDC.64 UR8, c[0x0][0x418] ;  /* 0x0001060000087ab9 */ /* 0x000fe20000000a00 */
[----:B------:R-:W-:-:S03]  /*0f30*/  IMAD.U32 R5, RZ, RZ, UR11 ;  /* 0x0000000bff057e24 */ /* 0x000fc6000f8e00ff */
[----:B------:R-:W2:Y:S04]  /*0f40*/  @P0 LDG.E R2, desc[UR36][R2.64] ;  /* 0x0000002402020981 */ /* 0x000ea8000c1e1900 */
[----:B---3--:R-:W3:Y:S01]  /*0f50*/  @P1 LDG.E R4, desc[UR36][R4.64] ;  /* 0x0000002404041981 */ /* 0x008ee2000c1e1900 */
[----:B------:R-:W-:Y:S01]  /*0f60*/  UISETP.NE.U32.AND UP0, UPT, UR8, URZ, UPT ;  /* 0x0000003f0800728c */ /* 0x000fe2000bf05070 */
[----:B------:R-:W-:Y:S01]  /*0f70*/  IMAD.MOV.U32 R0, RZ, RZ, RZ ;  /* 0x000000ffff007224 */ /* 0x000fe200078e00ff */
[----:B------:R-:W-:Y:S01]  /*0f80*/  UMOV UR4, URZ ;  /* 0x0000003f00047c82 */ /* 0x000fe20008000000 */
[----:B------:R-:W-:Y:S01]  /*0f90*/  UMOV UR61, UR6 ;  /* 0x00000006003d7c82 */ /* 0x000fe20008000000 */
[----:B------:R-:W-:Y:S01]  /*0fa0*/  UISETP.NE.AND.EX UP0, UPT, UR9, URZ, UPT, UP0 ;  /* 0x0000003f0900728c */ /* 0x000fe2000bf05300 */
[----:B------:R-:W-:-:S02]  /*0fb0*/  CS2R R118, SRZ ;  /* 0x0000000000767805 */ /* 0x000fc4000001ff00 */
[----:B------:R-:W-:Y:S02]  /*0fc0*/  CS2R R116, SRZ ;  /* 0x0000000000747805 */ /* 0x000fe4000001ff00 */
[----:B------:R-:W-:Y:S01]  /*0fd0*/  CS2R R114, SRZ ;  /* 0x0000000000727805 */ /* 0x000fe2000001ff00 */
[----:B------:R-:W-:Y:S01]  /*0fe0*/  USEL UR5, UR5, 0x1, UP0 ;  /* 0x0000000105057887 */ /* 0x000fe20008000000 */
[----:B------:R-:W-:Y:S02]  /*0ff0*/  CS2R R112, SRZ ;  /* 0x0000000000707805 */ /* 0x000fe4000001ff00 */
[----:B------:R-:W-:Y:S02]  /*1000*/  CS2R R110, SRZ ;  /* 0x00000000006e7805 */ /* 0x000fe4000001ff00 */
[----:B------:R-:W-:Y:S01]  /*1010*/  CS2R R108, SRZ ;  /* 0x00000000006c7805 */ /* 0x000fe2000001ff00 */
[----:B------:R-:W-:Y:S01]  /*1020*/  UIMAD UR5, UR5, UR7, URZ ;  /* 0x00000007050572a4 */ /* 0x000fe2000f8e023f */
[----:B------:R-:W-:-:S02]  /*1030*/  CS2R R106, SRZ ;  /* 0x00000000006a7805 */ /* 0x000fc4000001ff00 */
[----:B------:R-:W-:Y:S01]  /*1040*/  CS2R R104, SRZ ;  /* 0x0000000000687805 */ /* 0x000fe2000001ff00 */
[----:B------:R-:W-:Y:S01]  /*1050*/  IMAD.MOV.U32 R46, RZ, RZ, RZ ;  /* 0x000000ffff2e7224 */ /* 0x000fe200078e00ff */
        /* <DEDUP_REMOVED lines=28> */
[----:B------:R-:W-:Y:S01]  /*1220*/  MOV R128, RZ ;  /* 0x000000ff00807202 */ /* 0x000fe20000000f00 */
[----:B------:R-:W-:Y:S01]  /*1230*/  IMAD.MOV.U32 R125, RZ, RZ, RZ ;  /* 0x000000ffff7d7224 */ /* 0x000fe200078e00ff */
[----:B------:R-:W-:-:S02]  /*1240*/  CS2R R44, SRZ ;  /* 0x00000000002c7805 */ /* 0x000fc4000001ff00 */
[----:B------:R-:W-:Y:S01]  /*1250*/  CS2R R126, SRZ ;  /* 0x00000000007e7805 */ /* 0x000fe2000001ff00 */
[----:B------:R-:W-:Y:S01]  /*1260*/  IMAD.MOV.U32 R41, RZ, RZ, RZ ;  /* 0x000000ffff297224 */ /* 0x000fe200078e00ff */
[----:B--2---:R-:W-:Y:S01]  /*1270*/  @P0 R2UR UR4, R2 ;  /* 0x00000000020402ca */ /* 0x004fe200000e0000 */
[----:B------:R-:W-:Y:S01]  /*1280*/  IMAD.MOV.U32 R2, RZ, RZ, RZ ;  /* 0x000000ffff027224 */ /* 0x000fe200078e00ff */
[----:B------:R-:W-:Y:S02]  /*1290*/  PLOP3.LUT P0, PT, PT, PT, PT, 0x80, 0x0 ;  /* 0x000000000000781c */ /* 0x000fe40003f0f070 */
[----:B---3--:R-:W-:Y:S01]  /*12a0*/  @P1 R2UR UR5, R4 ;  /* 0x00000000040512ca */ /* 0x008fe200000e0000 */
[----:B----4-:R-:W-:-:S14]  /*12b0*/  @P1 BRA `(.L_x_3483) ;  /* 0x0000000000341947 */ /* 0x010fdc0003800000 */
        /* <DEDUP_REMOVED lines=13> */
.L_x_3483:
[----:B------:R-:W-:Y:S01]  /*1390*/  UIADD3 UR6, -UR4, UR5, URZ ;  /* 0x0000000504067290 */ /* 0x000fe2000fffe13f */
[----:B------:R-:W-:Y:S02]  /*13a0*/  MOV R40, RZ ;  /* 0x000000ff00287202 */ /* 0x000fe40000000f00 */
[----:B------:R-:W-:Y:S01]  /*13b0*/  CS2R R132, SRZ ;  /* 0x0000000000847805 */ /* 0x000fe2000001ff00 */
[----:B------:R-:W-:Y:S01]  /*13c0*/  IMAD.MOV.U32 R129, RZ, RZ, RZ ;  /* 0x000000ffff817224 */ /* 0x000fe200078e00ff */
[----:B------:R-:W-:Y:S01]  /*13d0*/  UIADD3 UR4, UR6, 0x5f, URZ ;  /* 0x0000005f06047890 */ /* 0x000fe2000fffe03f */
[----:B------:R-:W-:Y:S01]  /*13e0*/  CS2R R122, SRZ ;  /* 0x00000000007a7805 */ /* 0x000fe2000001ff00 */
[----:B------:R-:W-:Y:S02]  /*13f0*/  UISETP.GE.AND UP0, UPT, UR6, 0x1, UPT ;  /* 0x000000010600788c */ /* 0x000fe4000bf06270 */
[----:B------:R-:W-:Y:S01]  /*1400*/  IMAD.U32 R102, RZ, RZ, UR6 ;  /* 0x00000006ff667e24 */ /* 0x000fe2000f8e00ff */
[----:B------:R-:W-:Y:S01]  /*1410*/  UIMAD.WIDE UR4, UR4, 0x2aaaaaab, URZ ;  /* 0x2aaaaaab040478a5 */ /* 0x000fe2000f8e023f */
[----:B------:R-:W-:Y:S01]  /*1420*/  IMAD.MOV.U32 R3, RZ, RZ, RZ ;  /* 0x000000ffff037224 */ /* 0x000fe200078e00ff */
[----:B------:R-:W-:Y:S01]  /*1430*/  CS2R R130, SRZ ;  /* 0x0000000000827805 */ /* 0x000fe2000001ff00 */
[----:B------:R-:W-:Y:S01]  /*1440*/  IMAD.MOV.U32 R124, RZ, RZ, RZ ;  /* 0x000000ffff7c7224 */ /* 0x000fe200078e00ff */
[----:B------:R-:W-:Y:S01]  /*1450*/  PLOP3.LUT P1, PT, PT, PT, UP0, 0x80, 0x0 ;  /* 0x000000000000781c */ /* 0x000fe20003f2f008 */
[----:B------:R-:W-:Y:S01]  /*1460*/  USHF.R.U32.HI UR4, URZ, 0x1f, UR5 ;  /* 0x0000001f3f047899 */ /* 0x000fe20008011605 */
[----:B------:R-:W-:Y:S01]  /*1470*/  MOV R121, RZ ;  /* 0x000000ff00797202 */ /* 0x000fe20000000f00 */
[----:B------:R-:W-:Y:S01]  /*1480*/  IMAD.MOV.U32 R136, RZ, RZ, RZ ;  /* 0x000000ffff887224 */ /* 0x000fe200078e00ff */
[----:B------:R-:W-:Y:S01]  /*1490*/  CS2R R6, SRZ ;  /* 0x0000000000067805 */ /* 0x000fe2000001ff00 */
[----:B------:R-:W-:Y:S01]  /*14a0*/  ULEA.HI.SX32 UR4, UR5, UR4, 0x1c ;  /* 0x0000000405047291 */ /* 0x000fe2000f8fe23f */
[----:B------:R-:W-:Y:S01]  /*14b0*/  CS2R R134, SRZ ;  /* 0x0000000000867805 */ /* 0x000fe2000001ff00 */
[----:B------:R-:W-:-:S04]  /*14c0*/  IMAD.MOV.U32 R24, RZ, RZ, RZ ;  /* 0x000000ffff187224 */ /* 0x000fc800078e00ff */
[----:B------:R-:W-:Y:S02]  /*14d0*/  IMAD.U32 R120, RZ, RZ, UR4 ;  /* 0x00000004ff787e24 */ /* 0x000fe4000f8e00ff */
[----:B------:R-:W-:Y:S05]  /*14e0*/  @!P1 BRA `(.L_x_3484) ;  /* 0x0000006000cc9947 */ /* 0x000fea0003800000 */
        /* <DEDUP_REMOVED lines=31> */
.L_x_3485:
        /* <DEDUP_REMOVED lines=11> */
.L_x_3615:
[----:B------:R-:W-:Y:S05]  /*1790*/  @!P0 BRA `(.L_x_3487) ;  /* 0x0000000000048947 */ /* 0x000fea0003800000 */
[----:B------:R-:W-:Y:S01]  /*17a0*/  BPT.TRAP 0x1 ;  /* 0x000000040000795c */ /* 0x000fe20000300000 */
.L_x_3487:
[----:B0-----:R-:W-:Y:S01]  /*17b0*/  IMAD.U32 R3, RZ, RZ, UR39 ;  /* 0x00000027ff037e24 */ /* 0x001fe2000f8e00ff */
[----:B------:R-:W-:-:S04]  /*17c0*/  MOV R0, UR38 ;  /* 0x0000002600007c02 */ /* 0x000fc80008000f00 */
[----:B------:R-:W-:Y:S02]  /*17d0*/  LEA R0, R0, UR40, 0x3 ;  /* 0x0000002800007c11 */ /* 0x000fe4000f8e18ff */
[----:B------:R-:W-:-:S04]  /*17e0*/  SHF.L.U32 R3, R3, 0x1f, RZ ;  /* 0x0000001f03037819 */ /* 0x000fc800000006ff */
[----:B------:R0:W1:Y:S01]  /*17f0*/  SYNCS.PHASECHK.TRANS64.TRYWAIT P1, [R0+URZ+0x30830], R3 ;  /* 0x03083003000075a7 */ /* 0x000062000802017f */
[----:B------:R-:W-:Y:S05]  /*1800*/  @!P0 BRA `(.L_x_3488) ;  /* 0x0000000000048947 */ /* 0x000fea0003800000 */
[----:B------:R-:W-:Y:S01]  /*1810*/  BPT.TRAP 0x1 ;  /* 0x000000040000795c */ /* 0x000fe20000300000 */
.L_x_3488:
[----:B------:R-:W-:Y:S01]  /*1820*/  IMAD.MOV.U32 R119, RZ, RZ, RZ ;  /* 0x000000ffff777224 */ /* 0x000fe200078e00ff */
[----:B-1----:R-:W-:Y:S06]  /*1830*/  @P1 BRA `(.L_x_3489) ;  /* 0x0000000000081947 */ /* 0x002fec0003800000 */
[----:B------:R-:W1:Y:S02]  /*1840*/  SYNCS.PHASECHK.TRANS64.TRYWAIT P1, [R0+URZ+0x30830], R3 ;  /* 0x03083003000075a7 */ /* 0x000e64000802017f */
[----:B-1----:R-:W-:Y:S05]  /*1850*/  @!P1 BRA `(.L_x_3490) ;  /* 0x000000dc002c9947 */ /* 0x002fea0003800000 */
.L_x_3489:
        /* <DEDUP_REMOVED lines=8> */
[----:B------:R-:W-:Y:S01]  /*18e0*/  IMAD.U32 R9, RZ, RZ, UR13 ;  /* 0x0000000dff097e24 */ /* 0x000fe2000f8e00ff */
        /* <DEDUP_REMOVED lines=18> */
[----:B------:R-:W-:Y:S01]  /*1a10*/  MOV R6, UR12 ;  /* 0x0000000c00067c02 */ /* 0x000fe20008000f00 */
        /* <DEDUP_REMOVED lines=71> */
.L_x_3491:
        /* <DEDUP_REMOVED lines=13> */
[----:B------:R-:W-:-:S02]  /*1f60*/  IMAD.U32 R4, RZ, RZ, UR5 ;  /* 0x00000005ff047e24 */ /* 0x000fc4000f8e00ff */
[----:B------:R-:W-:Y:S01]  /*1f70*/  FMUL.FTZ R36, R36, UR4 ;  /* 0x0000000424247c20 */ /* 0x000fe20008410000 */
[----:B01----:R-:W-:Y:S02]  /*1f80*/  VIADD R3, R197, UR6 ;  /* 0x00000006c5037c36 */ /* 0x003fe40008000000 */
[----:B------:R-:W-:Y:S01]  /*1f90*/  FMUL.FTZ R39, R39, UR4 ;  /* 0x0000000427277c20 */ /* 0x000fe20008410000 */
[----:B------:R-:W0:Y:S01]  /*1fa0*/  MUFU.TANH R25, R25 ;  /* 0x0000001900197308 */ /* 0x000e220000002400 */
[----:B------:R-:W-:Y:S01]  /*1fb0*/  FMUL.FTZ R37, R37, UR4 ;  /* 0x0000000425257c20 */ /* 0x000fe20008410000 */
[----:B------:R-:W-:Y:S02]  /*1fc0*/  IMAD R3, R4, -0x60, R3 ;  /* 0xffffffa004037824 */ /* 0x000fe400078e0203 */
[----:B------:R-:W-:Y:S01]  /*1fd0*/  FMUL.FTZ R30, R30, UR4 ;  /* 0x000000041e1e7c20 */ /* 0x000fe20008410000 */
[----:B------:R-:W-:Y:S01]  /*1fe0*/  FMUL.FTZ R40, R40, UR4 ;  /* 0x0000000428287c20 */ /* 0x000fe20008410000 */
[----:B------:R-:W-:Y:S01]  /*1ff0*/  FMUL.FTZ R31, R31, UR4 ;  /* 0x000000041f1f7c20 */ /* 0x000fe20008410000 */
[----:B------:R-:W-:Y:S01]  /*2000*/  FMUL.FTZ R41, R41, UR4 ;  /* 0x0000000429297c20 */ /* 0x000fe20008410000 */
[C---:B------:R-:W-:Y:S01]  /*2010*/  ISETP.GT.AND P6, PT, R3.reuse, RZ, PT ;  /* 0x000000ff0300720c */ /* 0x040fe20003fc4270 */
[----:B------:R-:W-:Y:S01]  /*2020*/  MUFU.TANH R28, R28 ;  /* 0x0000001c001c7308 */ /* 0x000fe20000002400 */
[C---:B------:R-:W-:Y:S01]  /*2030*/  ISETP.GT.AND P5, PT, R3.reuse, 0x1, PT ;  /* 0x000000010300780c */ /* 0x040fe20003fa4270 */
[----:B------:R-:W-:Y:S01]  /*2040*/  FMUL.FTZ R34, R34, UR4 ;  /* 0x0000000422227c20 */ /* 0x000fe20008410000 */
[C---:B------:R-:W-:Y:S01]  /*2050*/  ISETP.GT.AND P4, PT, R3.reuse, 0x8, PT ;  /* 0x000000080300780c */ /* 0x040fe20003f84270 */
[----:B------:R-:W-:Y:S01]  /*2060*/  FMUL.FTZ R44, R44, UR4 ;  /* 0x000000042c2c7c20 */ /* 0x000fe20008410000 */
[C---:B------:R-:W-:Y:S01]  /*2070*/  ISETP.GT.AND P3, PT, R3.reuse, 0x9, PT ;  /* 0x000000090300780c */ /* 0x040fe20003f64270 */
        /* <DEDUP_REMOVED lines=19> */
[----:B-1----:R-:W-:Y:S01]  /*21b0*/  FSEL R73, R29, -INF , P3 ;  /* 0xff8000001d497808 */ /* 0x002fe20001800000 */
[----:B------:R-:W-:Y:S01]  /*21c0*/  FMUL.FTZ R51, R51, UR4 ;  /* 0x0000000433337c20 */ /* 0x000fe20008410000 */
[----:B------:R-:W-:Y:S01]  /*21d0*/  FMUL.FTZ R60, R60, UR4 ;  /* 0x000000043c3c7c20 */ /* 0x000fe20008410000 */
[----:B------:R-:W-:Y:S01]  /*21e0*/  FMUL.FTZ R54, R54, UR4 ;  /* 0x0000000436367c20 */ /* 0x000fe20008410000 */
[----:B------:R-:W-:Y:S01]  /*21f0*/  FMUL.FTZ R61, R61, UR4 ;  /* 0x000000043d3d7c20 */ /* 0x000fe20008410000 */
[----:B------:R-:W-:Y:S01]  /*2200*/  FMUL.FTZ R55, R55, UR4 ;  /* 0x0000000437377c20 */ /* 0x000fe20008410000 */
[----:B------:R-:W-:Y:S01]  /*2210*/  FMUL.FTZ R64, R64, UR4 ;  /* 0x0000000440407c20 */ /* 0x000fe20008410000 */
[----:B------:R-:W1:Y:S01]  /*2220*/  MUFU.TANH R33, R33 ;  /* 0x0000002100217308 */ /* 0x000e620000002400 */
[----:B0-----:R-:W-:Y:S01]  /*2230*/  FSEL R75, R32, -INF , P2 ;  /* 0xff800000204b7808 */ /* 0x001fe20001000000 */
[----:B------:R-:W-:Y:S01]  /*2240*/  FMUL.FTZ R65, R65, UR4 ;  /* 0x0000000441417c20 */ /* 0x000fe20008410000 */
[----:B------:R-:W-:Y:S01]  /*2250*/  FMUL.FTZ R58, R58, UR4 ;  /* 0x000000043a3a7c20 */ /* 0x000fe20008410000 */
[----:B------:R-:W-:Y:S01]  /*2260*/  FMUL.FTZ R59, R59, UR4 ;  /* 0x000000043b3b7c20 */ /* 0x000fe20008410000 */
[----:B------:R-:W-:Y:S01]  /*2270*/  FMUL.FTZ R68, R68, UR4 ;  /* 0x0000000444447c20 */ /* 0x000fe20008410000 */
[----:B------:R-:W-:Y:S01]  /*2280*/  FMUL.FTZ R69, R69, UR4 ;  /* 0x0000000445457c20 */ /* 0x000fe20008410000 */
[----:B------:R-:W-:Y:S01]  /*2290*/  ULDC UR5, c[0x0][0x988] ;  /* 0x0002620000057ab9 */ /* 0x000fe20000000800 */
[----:B------:R0:W3:Y:S01]  /*22a0*/  MUFU.TANH R21, R35 ;  /* 0x0000002300157308 */ /* 0x0000e20000002400 */
[----:B--2---:R-:W-:Y:S01]  /*22b0*/  FSEL R5, R5, -INF , P6 ;  /* 0xff80000005057808 */ /* 0x004fe20003000000 */
[----:B------:R-:W-:Y:S01]  /*22c0*/  FMUL.FTZ R62, R62, UR4 ;  /* 0x000000043e3e7c20 */ /* 0x000fe20008410000 */
[----:B------:R-:W-:Y:S01]  /*22d0*/  P2R R12, PR, RZ, 0x1 ;  /* 0x00000001ff0c7803 */ /* 0x000fe20000000000 */
[----:B------:R-:W-:Y:S01]  /*22e0*/  FMUL.FTZ R63, R63, UR4 ;  /* 0x000000043f3f7c20 */ /* 0x000fe20008410000 */
[----:B------:R-:W-:Y:S01]  /*22f0*/  FMUL.FTZ R66, R66, UR4 ;  /* 0x0000000442427c20 */ /* 0x000fe20008410000 */
[----:B------:R-:W-:Y:S01]  /*2300*/  FMUL.FTZ R67, R67, UR4 ;  /* 0x0000000443437c20 */ /* 0x000fe20008410000 */
[----:B------:R-:W-:Y:S01]  /*2310*/  FMUL.FTZ R70, R70, UR4 ;  /* 0x0000000446467c20 */ /* 0x000fe20008410000 */
[----:B------:R-:W2:Y:S01]  /*2320*/  MUFU.TANH R2, R27 ;  /* 0x0000001b00027308 */ /* 0x000ea20000002400 */
[----:B0-----:R-:W-:Y:S01]  /*2330*/  FSEL R35, R24, -INF , P6 ;  /* 0xff80000018237808 */ /* 0x001fe20003000000 */
[----:B------:R-:W-:Y:S01]  /*2340*/  FMUL.FTZ R71, R71, UR4 ;  /* 0x0000000447477c20 */ /* 0x000fe20008410000 */
[----:B------:R-:W-:Y:S01]  /*2350*/  ISETP.GT.AND P6, PT, R3, 0x18, PT ;  /* 0x000000180300780c */ /* 0x000fe20003fc4270 */
[----:B------:R-:W-:Y:S01]  /*2360*/  UISETP.GE.AND UP0, UPT, UR6, 0x61, UPT ;  /* 0x000000610600788c */ /* 0x000fe2000bf06270 */
[----:B------:R-:W-:Y:S01]  /*2370*/  FMNMX.FTZ R4, R35, R10, !PT ;  /* 0x0000000a23047209 */ /* 0x000fe20007810000 */
[--C-:B------:R-:W-:Y:S01]  /*2380*/  IMAD.MOV.U32 R118, RZ, RZ, R119.reuse ;  /* 0x000000ffff767224 */ /* 0x100fe200078e0077 */
[----:B-1----:R-:W-:Y:S01]  /*2390*/  FSEL R33, R33, -INF , P1 ;  /* 0xff80000021217808 */ /* 0x002fe20000800000 */
[----:B------:R-:W0:Y:S01]  /*23a0*/  MUFU.TANH R36, R36 ;  /* 0x0000002400247308 */ /* 0x000e220000002400 */
[----:B---3--:R-:W-:Y:S01]  /*23b0*/  FSEL R21, R21, -INF , P1 ;  /* 0xff80000015157808 */ /* 0x008fe20000800000 */
[--C-:B------:R-:W-:Y:S01]  /*23c0*/  IMAD.MOV.U32 R117, RZ, RZ, R119.reuse ;  /* 0x000000ffff757224 */ /* 0x100fe200078e0077 */
[C---:B------:R-:W-:Y:S01]  /*23d0*/  ISETP.GT.AND P1, PT, R3.reuse, 0x29, PT ;  /* 0x000000290300780c */ /* 0x040fe20003f24270 */
[--C-:B------:R-:W-:Y:S01]  /*23e0*/  IMAD.MOV.U32 R116, RZ, RZ, R119.reuse ;  /* 0x000000ffff747224 */ /* 0x100fe200078e0077 */
[----:B------:R-:W-:Y:S01]  /*23f0*/  R2UR UR4, R0 ;  /* 0x00000000000472ca */ /* 0x000fe200000e0000 */
[--C-:B------:R-:W-:Y:S01]  /*2400*/  IMAD.MOV.U32 R114, RZ, RZ, R119.reuse ;  /* 0x000000ffff727224 */ /* 0x100fe200078e0077 */
[-C--:B------:R-:W-:Y:S01]  /*2410*/  MOV R115, R119.reuse ;  /* 0x0000007700737202 */ /* 0x080fe20000000f00 */
[----:B------:R1:W3:Y:S01]  /*2420*/  MUFU.TANH R27, R39 ;  /* 0x00000027001b7308 */ /* 0x0002e20000002400 */
        /* <DEDUP_REMOVED lines=8> */
[----:B-1----:R-:W-:Y:S01]  /*24b0*/  FSEL R39, R28, -INF , P4 ;  /* 0xff8000001c277808 */ /* 0x002fe20002000000 */
[----:B------:R-:W-:Y:S01]  /*24c0*/  UIADD3 UR4, UR4, 0x30840, URZ ;  /* 0x0003084004047890 */ /* 0x000fe2000fffe03f */
[----:B0-----:R-:W-:Y:S01]  /*24d0*/  FSEL R77, R36, -INF , P6 ;  /* 0xff800000244d7808 */ /* 0x001fe20003000000 */
[--C-:B------:R-:W-:Y:S01]  /*24e0*/  IMAD.MOV.U32 R109, RZ, RZ, R119.reuse ;  /* 0x000000ffff6d7224 */ /* 0x100fe200078e0077 */
[----:B------:R-:W-:Y:S01]  /*24f0*/  FMNMX.FTZ R4, R39, R4, !PT ;  /* 0x0000000427047209 */ /* 0x000fe20007810000 */
[--C-:B------:R-:W-:Y:S01]  /*2500*/  IMAD.MOV.U32 R108, RZ, RZ, R119.reuse ;  /* 0x000000ffff6c7224 */ /* 0x100fe200078e0077 */
[-C--:B------:R-:W-:Y:S01]  /*2510*/  MOV R100, R119.reuse ;  /* 0x0000007700647202 */ /* 0x080fe20000000f00 */
[----:B------:R-:W0:Y:S01]  /*2520*/  MUFU.TANH R37, R37 ;  /* 0x0000002500257308 */ /* 0x000e220000002400 */
[----:B------:R-:W-:Y:S01]  /*2530*/  FMNMX.FTZ R4, R73, R4, !PT ;  /* 0x0000000449047209 */ /* 0x000fe20007810000 */
[--C-:B------:R-:W-:Y:S01]  /*2540*/  IMAD.MOV.U32 R107, RZ, RZ, R119.reuse ;  /* 0x000000ffff6b7224 */ /* 0x100fe200078e0077 */
[----:B---3--:R-:W-:Y:S01]  /*2550*/  FSEL R27, R27, -INF , P5 ;  /* 0xff8000001b1b7808 */ /* 0x008fe20002800000 */
[--C-:B------:R-:W-:Y:S01]  /*2560*/  IMAD.MOV.U32 R106, RZ, RZ, R119.reuse ;  /* 0x000000ffff6a7224 */ /* 0x100fe200078e0077 */
[----:B------:R-:W-:Y:S01]  /*2570*/  FMNMX.FTZ R4, R75, R4, !PT ;  /* 0x000000044b047209 */ /* 0x000fe20007810000 */
[--C-:B------:R-:W-:Y:S01]  /*2580*/  IMAD.MOV.U32 R104, RZ, RZ, R119.reuse ;  /* 0x000000ffff687224 */ /* 0x100fe200078e0077 */
[-C--:B------:R-:W-:Y:S01]  /*2590*/  MOV R90, R119.reuse ;  /* 0x00000077005a7202 */ /* 0x080fe20000000f00 */
[----:B------:R-:W1:Y:S01]  /*25a0*/  MUFU.TANH R13, R31 ;  /* 0x0000001f000d7308 */ /* 0x000e620000002400 */
[----:B------:R-:W-:Y:S01]  /*25b0*/  FMNMX.FTZ R4, R33, R4, !PT ;  /* 0x0000000421047209 */ /* 0x000fe20007810000 */
[--C-:B------:R-:W-:Y:S01]  /*25c0*/  IMAD.MOV.U32 R103, RZ, RZ, R119.reuse ;  /* 0x000000ffff677224 */ /* 0x100fe200078e0077 */
[----:B--2---:R-:W-:Y:S01]  /*25d0*/  FSEL R11, R11, -INF , P4 ;  /* 0xff8000000b0b7808 */ /* 0x004fe20002000000 */
[--C-:B------:R-:W-:Y:S01]  /*25e0*/  IMAD.MOV.U32 R102, RZ, RZ, R119.reuse ;  /* 0x000000ffff667224 */ /* 0x100fe200078e0077 */
[----:B------:R-:W-:Y:S01]  /*25f0*/  ISETP.GT.AND P4, PT, R3, 0x20, PT ;  /* 0x000000200300780c */ /* 0x000fe20003f84270 */
[--C-:B------:R-:W-:Y:S01]  /*2600*/  IMAD.MOV.U32 R98, RZ, RZ, R119.reuse ;  /* 0x000000ffff627224 */ /* 0x100fe200078e0077 */
[----:B------:R-:W-:Y:S01]  /*2610*/  FMNMX.FTZ R4, R77, R4, !PT ;  /* 0x000000044d047209 */ /* 0x000fe20007810000 */
[----:B------:R-:W2:Y:S01]  /*2620*/  MUFU.TANH R40, R40 ;  /* 0x0000002800287308 */ /* 0x000ea20000002400 */
[----:B0-----:R-:W-:Y:S01]  /*2630*/  FSEL R37, R37, -INF , P5 ;  /* 0xff80000025257808 */ /* 0x001fe20002800000 */
[--C-:B------:R-:W-:Y:S01]  /*2640*/  IMAD.MOV.U32 R96, RZ, RZ, R119.reuse ;  /* 0x000000ffff607224 */ /* 0x100fe200078e0077 */
[----:B------:R-:W-:Y:S01]  /*2650*/  ISETP.GT.AND P5, PT, R3, 0x31, PT ;  /* 0x000000310300780c */ /* 0x000fe20003fa4270 */
[--C-:B------:R-:W-:Y:S01]  /*2660*/  IMAD.MOV.U32 R94, RZ, RZ, R119.reuse ;  /* 0x000000ffff5e7224 */ /* 0x100fe200078e0077 */
[----:B------:R-:W-:Y:S01]  /*2670*/  FMNMX.FTZ R4, R37, R4, !PT ;  /* 0x0000000425047209 */ /* 0x000fe20007810000 */
[--C-:B------:R-:W-:Y:S01]  /*2680*/  IMAD.MOV.U32 R92, RZ, RZ, R119.reuse ;  /* 0x000000ffff5c7224 */ /* 0x100fe200078e0077 */
[----:B------:R-:W-:Y:S01]  /*2690*/  MOV R80, R119 ;  /* 0x0000007700507202 */ /* 0x000fe20000000f00 */
        /* <DEDUP_REMOVED lines=21> */
[----:B--2---:R-:W-:Y:S01]  /*27f0*/  FSEL R83, R44, -INF , P2 ;  /* 0xff8000002c537808 */ /* 0x004fe20001000000 */
[----:B------:R-:W-:-:S03]  /*2800*/  IMAD.MOV.U32 R44, RZ, RZ, R119 ;  /* 0x000000ffff2c7224 */ /* 0x000fc600078e0077 */
[----:B------:R-:W-:-:S03]  /*2810*/  FMNMX.FTZ R4, R83, R4, !PT ;  /* 0x0000000453047209 */ /* 0x000fc60007810000 */
[----:B------:R-:W2:Y:S01]  /*2820*/  MUFU.TANH R48, R48 ;  /* 0x0000003000307308 */ /* 0x000ea20000002400 */
[----:B0-----:R-:W-:Y:S02]  /*2830*/  FSEL R25, R38, -INF , P6 ;  /* 0xff80000026197808 */ /* 0x001fe40003000000 */
[----:B------:R-:W-:-:S05]  /*2840*/  ISETP.GT.AND P6, PT, R3, 0x30, PT ;  /* 0x000000300300780c */ /* 0x000fca0003fc4270 */
        /* <DEDUP_REMOVED lines=17> */
[----:B0-----:R-:W-:Y:S01]  /*2960*/  FSEL R91, R52, -INF , P4 ;  /* 0xff800000345b7808 */ /* 0x001fe20002000000 */
[----:B------:R-:W-:-:S03]  /*2970*/  IMAD.MOV.U32 R52, RZ, RZ, R119 ;  /* 0x000000ffff347224 */ /* 0x000fc600078e0077 */
[----:B------:R-:W-:-:S03]  /*2980*/  FMNMX.FTZ R4, R91, R4, !PT ;  /* 0x000000045b047209 */ /* 0x000fc60007810000 */
[----:B------:R-:W0:Y:S01]  /*2990*/  MUFU.TANH R47, R47 ;  /* 0x0000002f002f7308 */ /* 0x000e220000002400 */
[----:B-1----:R-:W-:Y:S01]  /*29a0*/  FSEL R45, R46, -INF , P2 ;  /* 0xff8000002e2d7808 */ /* 0x002fe20001000000 */
[----:B------:R-:W-:Y:S01]  /*29b0*/  IMAD.MOV.U32 R46, RZ, RZ, R119 ;  /* 0x000000ffff2e7224 */ /* 0x000fe200078e0077 */
        /* <DEDUP_REMOVED lines=12> */
[----:B--2---:R-:W-:Y:S02]  /*2a80*/  FSEL R49, R50, -INF , P6 ;  /* 0xff80000032317808 */ /* 0x004fe40003000000 */
[----:B------:R-:W-:Y:S02]  /*2a90*/  ISETP.GT.AND P6, PT, R3, 0x48, PT ;  /* 0x000000480300780c */ /* 0x000fe40003fc4270 */
[----:B------:R-:W-:-:S03]  /*2aa0*/  MOV R50, R119 ;  /* 0x0000007700327202 */ /* 0x000fc60000000f00 */
[----:B------:R-:W2:Y:S01]  /*2ab0*/  MUFU.TANH R60, R60 ;  /* 0x0000003c003c7308 */ /* 0x000ea20000002400 */
[----:B0-----:R-:W-:-:S04]  /*2ac0*/  FSEL R57, R57, -INF , P1 ;  /* 0xff80000039397808 */ /* 0x001fc80000800000 */
[----:B------:R-:W-:-:S03]  /*2ad0*/  FMNMX.FTZ R4, R57, R4, !PT ;  /* 0x0000000439047209 */ /* 0x000fc60007810000 */
[----:B------:R-:W0:Y:S01]  /*2ae0*/  MUFU.TANH R54, R54 ;  /* 0x0000003600367308 */ /* 0x000e220000002400 */
[----:B-1----:R-:W-:Y:S02]  /*2af0*/  FSEL R51, R51, -INF , P5 ;  /* 0xff80000033337808 */ /* 0x002fe40002800000 */
[----:B------:R-:W-:-:S05]  /*2b00*/  ISETP.GT.AND P5, PT, R3, 0x49, PT ;  /* 0x000000490300780c */ /* 0x000fca0003fa4270 */
[----:B------:R-:W1:Y:S01]  /*2b10*/  MUFU.TANH R61, R61 ;  /* 0x0000003d003d7308 */ /* 0x000e620000002400 */
[----:B--2---:R-:W-:Y:S02]  /*2b20*/  FSEL R97, R60, -INF , P6 ;  /* 0xff8000003c617808 */ /* 0x004fe40003000000 */
[----:B------:R-:W-:Y:S02]  /*2b30*/  MOV R60, R119 ;  /* 0x00000077003c7202 */ /* 0x000fe40000000f00 */
        /* <DEDUP_REMOVED lines=8> */
[----:B------:R1:W3:Y:S01]  /*2bc0*/  MUFU.TANH R31, R58 ;  /* 0x0000003a001f7308 */ /* 0x0002e20000002400 */
[----:B--2---:R-:W-:Y:S02]  /*2bd0*/  FSEL R55, R55, -INF , P3 ;  /* 0xff80000037377808 */ /* 0x004fe40001800000 */
[----:B------:R-:W-:-:S05]  /*2be0*/  ISETP.GT.AND P3, PT, R3, 0x51, PT ;  /* 0x000000510300780c */ /* 0x000fca0003f64270 */
[----:B------:R-:W2:Y:S01]  /*2bf0*/  MUFU.TANH R65, R65 ;  /* 0x0000004100417308 */ /* 0x000ea20000002400 */
[----:B0-----:R-:W-:Y:S01]  /*2c00*/  FSEL R99, R64, -INF , P4 ;  /* 0xff80000040637808 */ /* 0x001fe20002000000 */
[--C-:B------:R-:W-:Y:S02]  /*2c10*/  IMAD.MOV.U32 R64, RZ, RZ, R119.reuse ;  /* 0x000000ffff407224 */ /* 0x100fe400078e0077 */
[----:B-1----:R-:W-:Y:S01]  /*2c20*/  IMAD.MOV.U32 R58, RZ, RZ, R119 ;  /* 0x000000ffff3a7224 */ /* 0x002fe200078e0077 */
[----:B------:R-:W-:-:S03]  /*2c30*/  FMNMX.FTZ R4, R99, R4, !PT ;  /* 0x0000000463047209 */ /* 0x000fc60007810000 */
[----:B------:R-:W0:Y:S01]  /*2c40*/  MUFU.TANH R59, R59 ;  /* 0x0000003b003b7308 */ /* 0x000e220000002400 */
[----:B---3--:R-:W-:Y:S02]  /*2c50*/  FSEL R31, R31, -INF , P2 ;  /* 0xff8000001f1f7808 */ /* 0x008fe40001000000 */
[----:B------:R-:W-:-:S05]  /*2c60*/  ISETP.GT.AND P2, PT, R3, 0x58, PT ;  /* 0x000000580300780c */ /* 0x000fca0003f44270 */
[----:B------:R-:W1:Y:S01]  /*2c70*/  MUFU.TANH R68, R68 ;  /* 0x0000004400447308 */ /* 0x000e620000002400 */
[----:B--2---:R-:W-:-:S04]  /*2c80*/  FSEL R65, R65, -INF , P3 ;  /* 0xff80000041417808 */ /* 0x004fc80001800000 */
[----:B------:R-:W-:-:S03]  /*2c90*/  FMNMX.FTZ R4, R65, R4, !PT ;  /* 0x0000000441047209 */ /* 0x000fc60007810000 */
[----:B------:R-:W2:Y:S01]  /*2ca0*/  MUFU.TANH R69, R69 ;  /* 0x0000004500457308 */ /* 0x000ea20000002400 */
[----:B0-----:R-:W-:Y:S02]  /*2cb0*/  FSEL R29, R59, -INF , P1 ;  /* 0xff8000003b1d7808 */ /* 0x001fe40000800000 */
[----:B------:R-:W-:-:S05]  /*2cc0*/  ISETP.GT.AND P1, PT, R3, 0x59, PT ;  /* 0x000000590300780c */ /* 0x000fca0003f24270 */
[----:B------:R-:W-:Y:S01]  /*2cd0*/  MUFU.TANH R62, R62 ;  /* 0x0000003e003e7308 */ /* 0x000fe20000002400 */
[----:B-1----:R-:W-:Y:S01]  /*2ce0*/  FSEL R59, R68, -INF , P2 ;  /* 0xff800000443b7808 */ /* 0x002fe20001000000 */
[----:B------:R-:W-:-:S03]  /*2cf0*/  IMAD.MOV.U32 R68, RZ, RZ, R119 ;  /* 0x000000ffff447224 */ /* 0x000fc600078e0077 */
[----:B------:R-:W-:-:S03]  /*2d00*/  FMNMX.FTZ R4, R59, R4, !PT ;  /* 0x000000043b047209 */ /* 0x000fc60007810000 */
[----:B------:R-:W0:Y:S01]  /*2d10*/  MUFU.TANH R63, R63 ;  /* 0x0000003f003f7308 */ /* 0x000e220000002400 */
[----:B--2---:R-:W-:-:S04]  /*2d20*/  FSEL R69, R69, -INF , P1 ;  /* 0xff80000045457808 */ /* 0x004fc80000800000 */
[----:B------:R-:W-:Y:S01]  /*2d30*/  FMNMX.FTZ R14, R69, R4, !PT ;  /* 0x00000004450e7209 */ /* 0x000fe20007810000 */
[----:B------:R-:W-:Y:S01]  /*2d40*/  IMAD.U32 R4, RZ, RZ, UR5 ;  /* 0x00000005ff047e24 */ /* 0x000fe2000f8e00ff */
[----:B------:R-:W1:Y:S01]  /*2d50*/  S2UR UR5, SR_CgaCtaId ;  /* 0x00000000000579c3 */ /* 0x000e620000008800 */
[----:B------:R-:W-:Y:S02]  /*2d60*/  MUFU.TANH R66, R66 ;  /* 0x0000004200427308 */ /* 0x000fe40000002400 */
[----:B------:R-:W2:Y:S06]  /*2d70*/  SHFL.BFLY PT, R3, R14, 0x2, 0x1f ;  /* 0x0c401f000e037f89 */ /* 0x000eac00000e0000 */
[----:B------:R-:W3:Y:S01]  /*2d80*/  MUFU.TANH R67, R67 ;  /* 0x0000004300437308 */ /* 0x000ee20000002400 */
[----:B0-----:R-:W-:-:S07]  /*2d90*/  FSEL R63, R63, -INF , P5 ;  /* 0xff8000003f3f7808 */ /* 0x001fce0002800000 */
[----:B------:R-:W-:Y:S01]  /*2da0*/  MUFU.TANH R70, R70 ;  /* 0x0000004600467308 */ /* 0x000fe20000002400 */
[----:B-1----:R-:W-:-:S07]  /*2db0*/  UPRMT UR4, UR5, 0x654, UR4 ;  /* 0x0000065405047896 */ /* 0x002fce0008000004 */
[----:B------:R-:W0:Y:S01]  /*2dc0*/  MUFU.TANH R71, R71 ;  /* 0x0000004700477308 */ /* 0x000e220000002400 */
[----:B---3--:R-:W-:Y:S02]  /*2dd0*/  FSEL R67, R67, -INF , P3 ;  /* 0xff80000043437808 */ /* 0x008fe40001800000 */
[----:B--2---:R-:W-:-:S05]  /*2de0*/  FMNMX.FTZ R20, R14, R3, !PT ;  /* 0x000000030e147209 */ /* 0x004fca0007810000 */
[----:B------:R-:W1:Y:S01]  /*2df0*/  SHFL.BFLY PT, R3, R20, 0x1, 0x1f ;  /* 0x0c201f0014037f89 */ /* 0x000e6200000e0000 */
[----:B------:R-:W-:Y:S01]  /*2e00*/  SYNCS.ARRIVE.TRANS64.RED.A1T0 RZ, [UR4], RZ ;  /* 0x000000ffffff79a7 */ /* 0x000fe20008100404 */
[----:B0-----:R-:W-:Y:S02]  /*2e10*/  FSEL R71, R71, -INF , P1 ;  /* 0xff80000047477808 */ /* 0x001fe40000800000 */
[----:B-1----:R-:W-:-:S04]  /*2e20*/  FMNMX.FTZ R3, R20, R3, !PT ;  /* 0x0000000314037209 */ /* 0x002fc80007810000 */
[C---:B------:R-:W-:Y:S01]  /*2e30*/  FSETP.NEU.FTZ.AND P0, PT, R3.reuse, -INF , PT ;  /* 0xff8000000300780b */ /* 0x040fe20003f1d000 */
[----:B------:R-:W-:-:S05]  /*2e40*/  FMUL.FTZ R24, R3, R4 ;  /* 0x0000000403187220 */ /* 0x000fca0000410000 */
[----:B------:R-:W-:Y:S02]  /*2e50*/  FSEL R24, R24, RZ, P0 ;  /* 0x000000ff18187208 */ /* 0x000fe40000000000 */
[----:B------:R-:W-:Y:S02]  /*2e60*/  ISETP.NE.AND P0, PT, R12, RZ, PT ;  /* 0x000000ff0c00720c */ /* 0x000fe40003f05270 */
[----:B------:R-:W-:Y:S01]  /*2e70*/  FMNMX.FTZ R12, R5, R2, !PT ;  /* 0x00000002050c7209 */ /* 0x000fe20007810000 */
[-CC-:B------:R-:W-:Y:S01]  /*2e80*/  FFMA.FTZ R10, R10, R4.reuse, -R24.reuse ;  /* 0x000000040a0a7223 */ /* 0x180fe20000010818 */
[-CC-:B------:R-:W-:Y:S01]  /*2e90*/  FFMA.FTZ R35, R35, R4.reuse, -R24.reuse ;  /* 0x0000000423237223 */ /* 0x180fe20000010818 */
[--C-:B------:R-:W-:Y:S01]  /*2ea0*/  FFMA.FTZ R14, R37, R4, -R24.reuse ;  /* 0x00000004250e7223 */ /* 0x100fe20000010818 */
[----:B------:R-:W-:Y:S01]  /*2eb0*/  FMNMX.FTZ R12, R11, R12, !PT ;  /* 0x0000000c0b0c7209 */ /* 0x000fe20007810000 */
[----:B------:R0:W-:Y:S01]  /*2ec0*/  MUFU.EX2 R101, R10 ;  /* 0x0000000a00657308 */ /* 0x0001e20000000800 */
[----:B------:R-:W-:Y:S01]  /*2ed0*/  FSEL R37, R70, -INF , P2 ;  /* 0xff80000046257808 */ /* 0x000fe20001000000 */
[--C-:B------:R-:W-:Y:S01]  /*2ee0*/  FFMA.FTZ R39, R39, R4, -R24.reuse ;  /* 0x0000000427277223 */ /* 0x100fe20000010818 */
[----:B------:R-:W-:Y:S01]  /*2ef0*/  FMNMX.FTZ R12, R13, R12, !PT ;  /* 0x0000000c0d0c7209 */ /* 0x000fe20007810000 */
[-CC-:B------:R-:W-:Y:S01]  /*2f00*/  FFMA.FTZ R73, R73, R4.reuse, -R24.reuse ;  /* 0x0000000449497223 */ /* 0x180fe20000010818 */
[-CC-:B------:R-:W-:Y:S01]  /*2f10*/  FFMA.FTZ R75, R75, R4.reuse, -R24.reuse ;  /* 0x000000044b4b7223 */ /* 0x180fe20000010818 */
[--C-:B------:R-:W-:Y:S01]  /*2f20*/  FFMA.FTZ R77, R77, R4, -R24.reuse ;  /* 0x000000044d4d7223 */ /* 0x100fe20000010818 */
[----:B------:R-:W-:Y:S01]  /*2f30*/  FMNMX.FTZ R12, R15, R12, !PT ;  /* 0x0000000c0f0c7209 */ /* 0x000fe20007810000 */
[----:B------:R1:W-:Y:S01]  /*2f40*/  MUFU.EX2 R188, R35 ;  /* 0x0000002300bc7308 */ /* 0x0003e20000000800 */
[-CC-:B0-----:R-:W-:Y:S01]  /*2f50*/  FFMA.FTZ R10, R33, R4.reuse, -R24.reuse ;  /* 0x00000004210a7223 */ /* 0x181fe20000010818 */
[----:B------:R-:W-:Y:S01]  /*2f60*/  FSEL R33, R62, -INF , P6 ;  /* 0xff8000003e217808 */ /* 0x000fe20003000000 */
[--C-:B------:R-:W-:Y:S01]  /*2f70*/  FFMA.FTZ R79, R79, R4, -R24.reuse ;  /* 0x000000044f4f7223 */ /* 0x100fe20000010818 */
[----:B------:R-:W-:Y:S01]  /*2f80*/  FMNMX.FTZ R12, R21, R12, !PT ;  /* 0x0000000c150c7209 */ /* 0x000fe20007810000 */
[-CC-:B------:R-:W-:Y:S01]  /*2f90*/  FFMA.FTZ R81, R81, R4.reuse, -R24.reuse ;  /* 0x0000000451517223 */ /* 0x180fe20000010818 */
[-CC-:B------:R-:W-:Y:S01]  /*2fa0*/  FFMA.FTZ R83, R83, R4.reuse, -R24.reuse ;  /* 0x0000000453537223 */ /* 0x180fe20000010818 */
[--C-:B------:R-:W-:Y:S01]  /*2fb0*/  FFMA.FTZ R85, R85, R4, -R24.reuse ;  /* 0x0000000455557223 */ /* 0x100fe20000010818 */
[----:B------:R-:W-:Y:S01]  /*2fc0*/  FMNMX.FTZ R12, R25, R12, !PT ;  /* 0x0000000c190c7209 */ /* 0x000fe20007810000 */
[----:B------:R-:W-:Y:S01]  /*2fd0*/  MUFU.EX2 R190, R39 ;  /* 0x0000002700be7308 */ /* 0x000fe20000000800 */
[----:B-1----:R-:W-:Y:S01]  /*2fe0*/  FSEL R35, R66, -INF , P4 ;  /* 0xff80000042237808 */ /* 0x002fe20002000000 */
[--C-:B------:R-:W-:Y:S01]  /*2ff0*/  FFMA.FTZ R87, R87, R4, -R24.reuse ;  /* 0x0000000457577223 */ /* 0x100fe20000010818 */
[----:B------:R-:W-:Y:S01]  /*3000*/  FMNMX.FTZ R12, R27, R12, !PT ;  /* 0x0000000c1b0c7209 */ /* 0x000fe20007810000 */
[-CC-:B------:R-:W-:Y:S01]  /*3010*/  FFMA.FTZ R89, R89, R4.reuse, -R24.reuse ;  /* 0x0000000459597223 */ /* 0x180fe20000010818 */
[-CC-:B------:R-:W-:Y:S01]  /*3020*/  FFMA.FTZ R91, R91, R4.reuse, -R24.reuse ;  /* 0x000000045b5b7223 */ /* 0x180fe20000010818 */
[--C-:B------:R-:W-:Y:S01]  /*3030*/  FFMA.FTZ R93, R93, R4, -R24.reuse ;  /* 0x000000045d5d7223 */ /* 0x100fe20000010818 */
[----:B------:R-:W-:Y:S01]  /*3040*/  FMNMX.FTZ R12, R41, R12, !PT ;  /* 0x0000000c290c7209 */ /* 0x000fe20007810000 */
[----:B------:R-:W-:Y:S01]  /*3050*/  MUFU.EX2 R184, R10 ;  /* 0x0000000a00b87308 */ /* 0x000fe20000000800 */
        /* <DEDUP_REMOVED lines=11> */
[----:B------:R-:W-:Y:S01]  /*3110*/  FFMA.FTZ R24, R69, R4, -R24 ;  /* 0x0000000445187223 */ /* 0x000fe20000010818 */
[----:B------:R-:W-:Y:S01]  /*3120*/  MOV R70, R119 ;  /* 0x0000007700467202 */ /* 0x000fe20000000f00 */
[--C-:B------:R-:W-:Y:S01]  /*3130*/  IMAD.MOV.U32 R69, RZ, RZ, R119.reuse ;  /* 0x000000ffff457224 */ /* 0x100fe200078e0077 */
[----:B------:R-:W-:Y:S01]  /*3140*/  FMNMX.FTZ R12, R49, R12, !PT ;  /* 0x0000000c310c7209 */ /* 0x000fe20007810000 */
[----:B------:R-:W-:Y:S01]  /*3150*/  MUFU.EX2 R75, R75 ;  /* 0x0000004b004b7308 */ /* 0x000fe20000000800 */
[----:B------:R-:W-:-:S02]  /*3160*/  IMAD.MOV.U32 R66, RZ, RZ, R119 ;  /* 0x000000ffff427224 */ /* 0x000fc400078e0077 */
[----:B------:R-:W-:Y:S01]  /*3170*/  FMNMX.FTZ R12, R51, R12, !PT ;  /* 0x0000000c330c7209 */ /* 0x000fe20007810000 */
[----:B------:R-:W-:-:S03]  /*3180*/  IMAD.MOV.U32 R62, RZ, RZ, R119 ;  /* 0x000000ffff3e7224 */ /* 0x000fc600078e0077 */
[----:B------:R-:W-:Y:S01]  /*3190*/  FMNMX.FTZ R12, R53, R12, !PT ;  /* 0x0000000c350c7209 */ /* 0x000fe20007810000 */
[----:B------:R-:W-:Y:S03]  /*31a0*/  MUFU.EX2 R77, R77 ;  /* 0x0000004d004d7308 */ /* 0x000fe60000000800 */
[----:B------:R-:W-:-:S04]  /*31b0*/  FMNMX.FTZ R12, R55, R12, !PT ;  /* 0x0000000c370c7209 */ /* 0x000fc80007810000 */
[----:B------:R-:W-:Y:S01]  /*31c0*/  FMNMX.FTZ R12, R31, R12, !PT ;  /* 0x0000000c1f0c7209 */ /* 0x000fe20007810000 */
[----:B------:R-:W0:Y:S03]  /*31d0*/  MUFU.EX2 R14, R14 ;  /* 0x0000000e000e7308 */ /* 0x000e260000000800 */
[----:B------:R-:W-:-:S04]  /*31e0*/  FMNMX.FTZ R12, R29, R12, !PT ;  /* 0x0000000c1d0c7209 */ /* 0x000fc80007810000 */
[----:B------:R-:W-:Y:S01]  /*31f0*/  FMNMX.FTZ R12, R33, R12, !PT ;  /* 0x0000000c210c7209 */ /* 0x000fe20007810000 */
[----:B------:R-:W-:Y:S03]  /*3200*/  MUFU.EX2 R79, R79 ;  /* 0x0000004f004f7308 */ /* 0x000fe60000000800 */
[----:B------:R-:W-:-:S04]  /*3210*/  FMNMX.FTZ R12, R63, R12, !PT ;  /* 0x0000000c3f0c7209 */ /* 0x000fc80007810000 */
[----:B------:R-:W-:Y:S01]  /*3220*/  FMNMX.FTZ R12, R35, R12, !PT ;  /* 0x0000000c230c7209 */ /* 0x000fe20007810000 */
[----:B------:R1:W-:Y:S01]  /*3230*/  MUFU.EX2 R180, R81 ;  /* 0x0000005100b47308 */ /* 0x0003e20000000800 */
[----:B0-----:R-:W-:Y:S02]  /*3240*/  F2FP.F16.F32.PACK_AB R186, R14, R77 ;  /* 0x0000004d0eba723e */ /* 0x001fe400000000ff */
[----:B------:R-:W-:-:S04]  /*3250*/  FMNMX.FTZ R12, R67, R12, !PT ;  /* 0x0000000c430c7209 */ /* 0x000fc80007810000 */
[----:B------:R-:W-:Y:S01]  /*3260*/  FMNMX.FTZ R12, R37, R12, !PT ;  /* 0x0000000c250c7209 */ /* 0x000fe20007810000 */
[----:B------:R-:W-:Y:S01]  /*3270*/  MUFU.EX2 R83, R83 ;  /* 0x0000005300537308 */ /* 0x000fe20000000800 */
[----:B-1----:R-:W-:Y:S02]  /*3280*/  IMAD.MOV.U32 R81, RZ, RZ, R119 ;  /* 0x000000ffff517224 */ /* 0x002fe400078e0077 */
[----:B------:R-:W-:-:S05]  /*3290*/  FMNMX.FTZ R12, R71, R12, !PT ;  /* 0x0000000c470c7209 */ /* 0x000fca0007810000 */
[----:B------:R-:W0:Y:S01]  /*32a0*/  SHFL.BFLY PT, R39, R12, 0x2, 0x1f ;  /* 0x0c401f000c277f89 */ /* 0x000e2200000e0000 */
[----:B------:R1:W-:Y:S08]  /*32b0*/  MUFU.EX2 R182, R85 ;  /* 0x0000005500b67308 */ /* 0x0003f00000000800 */
[----:B------:R-:W-:Y:S01]  /*32c0*/  MUFU.EX2 R87, R87 ;  /* 0x0000005700577308 */ /* 0x000fe20000000800 */
[----:B-1----:R-:W-:-:S07]  /*32d0*/  MOV R85, R119 ;  /* 0x0000007700557202 */ /* 0x002fce0000000f00 */
[----:B------:R1:W-:Y:S01]  /*32e0*/  MUFU.EX2 R176, R89 ;  /* 0x0000005900b07308 */ /* 0x0003e20000000800 */
[----:B0-----:R-:W-:-:S07]  /*32f0*/  FMNMX.FTZ R39, R12, R39, !PT ;  /* 0x000000270c277209 */ /* 0x001fce0007810000 */
[----:B------:R-:W-:Y:S01]  /*3300*/  MUFU.EX2 R91, R91 ;  /* 0x0000005b005b7308 */ /* 0x000fe20000000800 */
[--C-:B-1----:R-:W-:Y:S01]  /*3310*/  IMAD.MOV.U32 R89, RZ, RZ, R119.reuse ;  /* 0x000000ffff597224 */ /* 0x102fe200078e0077 */
[----:B------:R-:W0:Y:S06]  /*3320*/  SHFL.BFLY PT, R10, R39, 0x1, 0x1f ;  /* 0x0c201f00270a7f89 */ /* 0x000e2c00000e0000 */
[----:B------:R1:W-:Y:S08]  /*3330*/  MUFU.EX2 R178, R93 ;  /* 0x0000005d00b27308 */ /* 0x0003f00000000800 */
[----:B------:R-:W-:Y:S01]  /*3340*/  MUFU.EX2 R95, R95 ;  /* 0x0000005f005f7308 */ /* 0x000fe20000000800 */
[----:B-1----:R-:W-:-:S07]  /*3350*/  IMAD.MOV.U32 R93, RZ, RZ, R119 ;  /* 0x000000ffff5d7224 */ /* 0x002fce00078e0077 */
[----:B------:R1:W-:Y:S01]  /*3360*/  MUFU.EX2 R172, R57 ;  /* 0x0000003900ac7308 */ /* 0x0003e20000000800 */
[----:B0-----:R-:W-:Y:S01]  /*3370*/  FMNMX.FTZ R10, R39, R10, !PT ;  /* 0x0000000a270a7209 */ /* 0x001fe20007810000 */
[----:B------:R-:W-:-:S03]  /*3380*/  IMAD.MOV.U32 R39, RZ, RZ, R119 ;  /* 0x000000ffff277224 */ /* 0x000fc600078e0077 */
[C---:B------:R-:W-:Y:S01]  /*3390*/  FSETP.NEU.FTZ.AND P1, PT, R10.reuse, -INF , PT ;  /* 0xff8000000a00780b */ /* 0x040fe20003f3d000 */
[----:B------:R-:W-:Y:S02]  /*33a0*/  FMUL.FTZ R12, R10, R4 ;  /* 0x000000040a0c7220 */ /* 0x000fe40000410000 */
[----:B------:R-:W-:Y:S01]  /*33b0*/  MUFU.EX2 R97, R97 ;  /* 0x0000006100617308 */ /* 0x000fe20000000800 */
[----:B-1----:R-:W-:Y:S02]  /*33c0*/  IMAD.MOV.U32 R57, RZ, RZ, R119 ;  /* 0x000000ffff397224 */ /* 0x002fe400078e0077 */
[----:B------:R-:W-:Y:S02]  /*33d0*/  FSEL R12, R12, RZ, P1 ;  /* 0x000000ff0c0c7208 */ /* 0x000fe40000800000 */
[----:B------:R-:W-:-:S03]  /*33e0*/  PLOP3.LUT P1, PT, PT, PT, UP0, 0x80, 0x0 ;  /* 0x000000000000781c */ /* 0x000fc60003f2f008 */
        /* <DEDUP_REMOVED lines=29> */
[----:B------:R-:W-:Y:S01]  /*35c0*/  FADD.FTZ R5, R75, R36 ;  /* 0x000000244b057221 */ /* 0x000fe20000010000 */
[-CC-:B------:R-:W-:Y:S01]  /*35d0*/  FFMA.FTZ R37, R37, R4.reuse, -R12.reuse ;  /* 0x0000000425257223 */ /* 0x180fe2000001080c */
[----:B------:R-:W-:Y:S01]  /*35e0*/  FFMA.FTZ R71, R71, R4, -R12 ;  /* 0x0000000447477223 */ /* 0x000fe2000001080c */
[----:B------:R2:W3:Y:S01]  /*35f0*/  MUFU.EX2 R20, R13 ;  /* 0x0000000d00147308 */ /* 0x0004e20000000800 */
[----:B-1----:R-:W-:Y:S01]  /*3600*/  FADD.FTZ R36, R189, R2 ;  /* 0x00000002bd247221 */ /* 0x002fe20000010000 */
[----:B------:R-:W-:Y:S01]  /*3610*/  FADD.FTZ R38, R184, R5 ;  /* 0x00000005b8267221 */ /* 0x000fe20000010000 */
[----:B------:R-:W-:Y:S01]  /*3620*/  F2FP.F16.F32.PACK_AB R189, R2, R189 ;  /* 0x000000bd02bd723e */ /* 0x000fe200000000ff */
[--C-:B------:R-:W-:Y:S01]  /*3630*/  IMAD.MOV.U32 R61, RZ, RZ, R119.reuse ;  /* 0x000000ffff3d7224 */ /* 0x100fe200078e0077 */
[----:B------:R-:W-:Y:S01]  /*3640*/  F2FP.F16.F32.PACK_AB R188, R101, R188 ;  /* 0x000000bc65bc723e */ /* 0x000fe200000000ff */
[--C-:B------:R-:W-:Y:S01]  /*3650*/  IMAD.MOV.U32 R101, RZ, RZ, R119.reuse ;  /* 0x000000ffff657224 */ /* 0x100fe200078e0077 */
[----:B------:R-:W-:Y:S01]  /*3660*/  F2FP.F16.F32.PACK_AB R190, R73, R190 ;  /* 0x000000be49be723e */ /* 0x000fe200000000ff */
[----:B------:R-:W1:Y:S01]  /*3670*/  MUFU.EX2 R15, R15 ;  /* 0x0000000f000f7308 */ /* 0x000e620000000800 */
[----:B0-----:R-:W-:Y:S01]  /*3680*/  FADD.FTZ R5, R11, R36 ;  /* 0x000000240b057221 */ /* 0x001fe20000010000 */
[----:B--2---:R-:W-:Y:S01]  /*3690*/  FADD.FTZ R13, R77, R38 ;  /* 0x000000264d0d7221 */ /* 0x004fe20000010000 */
[----:B------:R-:W-:Y:S01]  /*36a0*/  F2FP.F16.F32.PACK_AB R184, R184, R75 ;  /* 0x0000004bb8b8723e */ /* 0x000fe200000000ff */
[----:B------:R-:W-:Y:S01]  /*36b0*/  IMAD.MOV.U32 R77, RZ, RZ, R119 ;  /* 0x000000ffff4d7224 */ /* 0x000fe200078e0077 */
[----:B------:R-:W-:Y:S01]  /*36c0*/  MOV R75, R119 ;  /* 0x00000077004b7202 */ /* 0x000fe20000000f00 */
[----:B------:R-:W-:Y:S01]  /*36d0*/  FADD.FTZ R40, R14, R13 ;  /* 0x0000000d0e287221 */ /* 0x000fe20000010000 */
[----:B------:R-:W-:Y:S01]  /*36e0*/  IMAD.MOV.U32 R73, RZ, RZ, R119 ;  /* 0x000000ffff497224 */ /* 0x000fe200078e0077 */
[----:B------:R-:W0:Y:S01]  /*36f0*/  MUFU.EX2 R26, R21 ;  /* 0x00000015001a7308 */ /* 0x000e220000000800 */
[C---:B---3--:R-:W-:Y:S01]  /*3700*/  FADD.FTZ R38, R20.reuse, R5 ;  /* 0x0000000514267221 */ /* 0x048fe20000010000 */
[----:B------:R-:W-:Y:S01]  /*3710*/  FADD.FTZ R13, R79, R40 ;  /* 0x000000284f0d7221 */ /* 0x000fe20000010000 */
[----:B------:R-:W-:-:S03]  /*3720*/  F2FP.F16.F32.PACK_AB R191, R20, R11 ;  /* 0x0000000b14bf723e */ /* 0x000fc600000000ff */
[C---:B------:R-:W-:Y:S01]  /*3730*/  FADD.FTZ R40, R180.reuse, R13 ;  /* 0x0000000db4287221 */ /* 0x040fe20000010000 */
[----:B------:R-:W-:Y:S01]  /*3740*/  F2FP.F16.F32.PACK_AB R180, R180, R79 ;  /* 0x0000004fb4b4723e */ /* 0x000fe200000000ff */
[----:B------:R-:W2:Y:S01]  /*3750*/  MUFU.EX2 R25, R25 ;  /* 0x0000001900197308 */ /* 0x000ea20000000800 */
[----:B-1----:R-:W-:Y:S01]  /*3760*/  FADD.FTZ R5, R15, R38 ;  /* 0x000000260f057221 */ /* 0x002fe20000010000 */
[----:B------:R-:W-:Y:S01]  /*3770*/  FADD.FTZ R13, R83, R40 ;  /* 0x00000028530d7221 */ /* 0x000fe20000010000 */
[----:B------:R-:W-:-:S03]  /*3780*/  IMAD.MOV.U32 R79, RZ, RZ, R119 ;  /* 0x000000ffff4f7224 */ /* 0x000fc600078e0077 */
[C---:B------:R-:W-:Y:S01]  /*3790*/  FADD.FTZ R42, R182.reuse, R13 ;  /* 0x0000000db62a7221 */ /* 0x040fe20000010000 */
[----:B------:R-:W-:Y:S01]  /*37a0*/  F2FP.F16.F32.PACK_AB R182, R182, R83 ;  /* 0x00000053b6b6723e */ /* 0x000fe200000000ff */
[----:B------:R1:W3:Y:S01]  /*37b0*/  MUFU.EX2 R28, R27 ;  /* 0x0000001b001c7308 */ /* 0x0002e20000000800 */
[C---:B0-----:R-:W-:Y:S01]  /*37c0*/  FADD.FTZ R38, R26.reuse, R5 ;  /* 0x000000051a267221 */ /* 0x041fe20000010000 */
[----:B------:R-:W-:Y:S01]  /*37d0*/  FADD.FTZ R13, R87, R42 ;  /* 0x0000002a570d7221 */ /* 0x000fe20000010000 */
[----:B------:R-:W-:Y:S01]  /*37e0*/  F2FP.F16.F32.PACK_AB R185, R26, R15 ;  /* 0x0000000f1ab9723e */ /* 0x000fe200000000ff */
[--C-:B------:R-:W-:Y:S02]  /*37f0*/  IMAD.MOV.U32 R83, RZ, RZ, R119.reuse ;  /* 0x000000ffff537224 */ /* 0x100fe400078e0077 */
[--C-:B------:R-:W-:Y:S02]  /*3800*/  IMAD.MOV.U32 R26, RZ, RZ, R119.reuse ;  /* 0x000000ffff1a7224 */ /* 0x100fe400078e0077 */
        /* <DEDUP_REMOVED lines=16> */
[----:B--2---:R-:W-:Y:S01]  /*3910*/  FADD.FTZ R0, R30, R5 ;  /* 0x000000051e007221 */ /* 0x004fe20000010000 */
[C---:B------:R-:W-:Y:S01]  /*3920*/  FADD.FTZ R42, R178.reuse, R13 ;  /* 0x0000000db22a7221 */ /* 0x040fe20000010000 */
[----:B------:R-:W-:Y:S01]  /*3930*/  F2FP.F16.F32.PACK_AB R178, R178, R91 ;  /* 0x0000005bb2b2723e */ /* 0x000fe200000000ff */
[--C-:B------:R-:W-:Y:S01]  /*3940*/  IMAD.MOV.U32 R91, RZ, RZ, R119.reuse ;  /* 0x000000ffff5b7224 */ /* 0x100fe200078e0077 */
[----:B------:R-:W-:Y:S01]  /*3950*/  F2FP.F16.F32.PACK_AB R181, R30, R41 ;  /* 0x000000291eb5723e */ /* 0x000fe200000000ff */
[----:B------:R-:W-:Y:S01]  /*3960*/  FADD.FTZ R13, R95, R42 ;  /* 0x0000002a5f0d7221 */ /* 0x000fe20000010000 */
[--C-:B------:R-:W-:Y:S01]  /*3970*/  IMAD.MOV.U32 R42, RZ, RZ, R119.reuse ;  /* 0x000000ffff2a7224 */ /* 0x100fe200078e0077 */
[----:B------:R-:W2:Y:S01]  /*3980*/  MUFU.EX2 R49, R49 ;  /* 0x0000003100317308 */ /* 0x000ea20000000800 */
[----:B---3--:R-:W-:Y:S01]  /*3990*/  FADD.FTZ R5, R45, R0 ;  /* 0x000000002d057221 */ /* 0x008fe20000010000 */
[--C-:B0-----:R-:W-:Y:S01]  /*39a0*/  IMAD.MOV.U32 R47, RZ, RZ, R119.reuse ;  /* 0x000000ffff2f7224 */ /* 0x101fe200078e0077 */
[----:B------:R-:W-:Y:S01]  /*39b0*/  MOV R30, R119 ;  /* 0x00000077001e7202 */ /* 0x000fe20000000f00 */
[----:B------:R-:W-:-:S04]  /*39c0*/  IMAD.MOV.U32 R41, RZ, RZ, R119 ;  /* 0x000000ffff297224 */ /* 0x000fc800078e0077 */
[----:B------:R0:W3:Y:S01]  /*39d0*/  MUFU.EX2 R34, R51 ;  /* 0x0000003300227308 */ /* 0x0000e20000000800 */
[C---:B-1----:R-:W-:Y:S01]  /*39e0*/  FADD.FTZ R40, R32.reuse, R5 ;  /* 0x0000000520287221 */ /* 0x042fe20000010000 */
[----:B------:R-:W-:Y:S01]  /*39f0*/  F2FP.F16.F32.PACK_AB R183, R32, R45 ;  /* 0x0000002d20b7723e */ /* 0x000fe200000000ff */
[----:B------:R-:W-:Y:S01]  /*3a00*/  IMAD.MOV.U32 R32, RZ, RZ, R119 ;  /* 0x000000ffff207224 */ /* 0x000fe200078e0077 */
[----:B------:R-:W-:-:S04]  /*3a10*/  MOV R45, R119 ;  /* 0x00000077002d7202 */ /* 0x000fc80000000f00 */
[----:B------:R-:W1:Y:S01]  /*3a20*/  MUFU.EX2 R53, R53 ;  /* 0x0000003500357308 */ /* 0x000e620000000800 */
[----:B--2---:R-:W-:Y:S01]  /*3a30*/  FADD.FTZ R5, R49, R40 ;  /* 0x0000002831057221 */ /* 0x004fe20000010000 */
[C---:B------:R-:W-:Y:S01]  /*3a40*/  FADD.FTZ R40, R172.reuse, R13 ;  /* 0x0000000dac287221 */ /* 0x040fe20000010000 */
[----:B------:R-:W-:Y:S01]  /*3a50*/  F2FP.F16.F32.PACK_AB R172, R172, R95 ;  /* 0x0000005facac723e */ /* 0x000fe200000000ff */
[----:B0-----:R-:W-:Y:S01]  /*3a60*/  IMAD.MOV.U32 R51, RZ, RZ, R119 ;  /* 0x000000ffff337224 */ /* 0x001fe200078e0077 */
[----:B------:R-:W-:Y:S01]  /*3a70*/  MOV R95, R119 ;  /* 0x00000077005f7202 */ /* 0x000fe20000000f00 */
[----:B------:R-:W-:Y:S02]  /*3a80*/  FADD.FTZ R13, R97, R40 ;  /* 0x00000028610d7221 */ /* 0x000fe40000010000 */
[----:B------:R0:W2:Y:S01]  /*3a90*/  MUFU.EX2 R36, R55 ;  /* 0x0000003700247308 */ /* 0x0000a20000000800 */
[----:B---3--:R-:W-:Y:S01]  /*3aa0*/  FADD.FTZ R12, R34, R5 ;  /* 0x00000005220c7221 */ /* 0x008fe20000010000 */
[C---:B------:R-:W-:Y:S01]  /*3ab0*/  FADD.FTZ R40, R174.reuse, R13 ;  /* 0x0000000dae287221 */ /* 0x040fe20000010000 */
[----:B------:R-:W-:Y:S01]  /*3ac0*/  F2FP.F16.F32.PACK_AB R174, R174, R97 ;  /* 0x00000061aeae723e */ /* 0x000fe200000000ff */
[--C-:B------:R-:W-:Y:S01]  /*3ad0*/  IMAD.MOV.U32 R97, RZ, RZ, R119.reuse ;  /* 0x000000ffff617224 */ /* 0x100fe200078e0077 */
[----:B------:R-:W-:Y:S01]  /*3ae0*/  F2FP.F16.F32.PACK_AB R177, R34, R49 ;  /* 0x0000003122b1723e */ /* 0x000fe200000000ff */
[----:B------:R-:W-:-:S02]  /*3af0*/  IMAD.MOV.U32 R49, RZ, RZ, R119 ;  /* 0x000000ffff317224 */ /* 0x000fc400078e0077 */
[----:B------:R-:W3:Y:S01]  /*3b00*/  MUFU.EX2 R31, R31 ;  /* 0x0000001f001f7308 */ /* 0x000ee20000000800 */
[----:B-1----:R-:W-:Y:S01]  /*3b10*/  FADD.FTZ R5, R53, R12 ;  /* 0x0000000c35057221 */ /* 0x002fe20000010000 */
[----:B0-----:R-:W-:Y:S01]  /*3b20*/  MOV R55, R119 ;  /* 0x0000007700377202 */ /* 0x001fe20000000f00 */
[----:B------:R-:W-:-:S05]  /*3b30*/  IMAD.MOV.U32 R34, RZ, RZ, R119 ;  /* 0x000000ffff227224 */ /* 0x000fca00078e0077 */
[----:B------:R-:W0:Y:S01]  /*3b40*/  MUFU.EX2 R99, R99 ;  /* 0x0000006300637308 */ /* 0x000e220000000800 */
[C---:B--2---:R-:W-:Y:S01]  /*3b50*/  FADD.FTZ R14, R36.reuse, R5 ;  /* 0x00000005240e7221 */ /* 0x044fe20000010000 */
[----:B------:R-:W-:Y:S01]  /*3b60*/  F2FP.F16.F32.PACK_AB R179, R36, R53 ;  /* 0x0000003524b3723e */ /* 0x000fe200000000ff */
[--C-:B------:R-:W-:Y:S02]  /*3b70*/  IMAD.MOV.U32 R53, RZ, RZ, R119.reuse ;  /* 0x000000ffff357224 */ /* 0x100fe400078e0077 */
[----:B------:R-:W-:-:S03]  /*3b80*/  IMAD.MOV.U32 R36, RZ, RZ, R119 ;  /* 0x000000ffff247224 */ /* 0x000fc600078e0077 */
[----:B------:R1:W2:Y:S01]  /*3b90*/  MUFU.EX2 R38, R29 ;  /* 0x0000001d00267308 */ /* 0x0002a20000000800 */
[----:B---3--:R-:W-:-:S07]  /*3ba0*/  FADD.FTZ R5, R31, R14 ;  /* 0x0000000e1f057221 */ /* 0x008fce0000010000 */
[----:B------:R3:W4:Y:S01]  /*3bb0*/  MUFU.EX2 R168, R65 ;  /* 0x0000004100a87308 */ /* 0x0007220000000800 */
[----:B0-----:R-:W-:Y:S01]  /*3bc0*/  FADD.FTZ R13, R99, R40 ;  /* 0x00000028630d7221 */ /* 0x001fe20000010000 */
[----:B-1----:R-:W-:-:S06]  /*3bd0*/  IMAD.MOV.U32 R29, RZ, RZ, R119 ;  /* 0x000000ffff1d7224 */ /* 0x002fcc00078e0077 */
[----:B------:R-:W0:Y:S01]  /*3be0*/  MUFU.EX2 R33, R33 ;  /* 0x0000002100217308 */ /* 0x000e220000000800 */
[C---:B--2---:R-:W-:Y:S01]  /*3bf0*/  FADD.FTZ R14, R38.reuse, R5 ;  /* 0x00000005260e7221 */ /* 0x044fe20000010000 */
[----:B------:R-:W-:Y:S01]  /*3c00*/  F2FP.F16.F32.PACK_AB R173, R38, R31 ;  /* 0x0000001f26ad723e */ /* 0x000fe200000000ff */
[--C-:B------:R-:W-:Y:S01]  /*3c10*/  IMAD.MOV.U32 R38, RZ, RZ, R119.reuse ;  /* 0x000000ffff267224 */ /* 0x100fe200078e0077 */
[----:B---3--:R-:W-:Y:S01]  /*3c20*/  MOV R65, R119 ;  /* 0x0000007700417202 */ /* 0x008fe20000000f00 */
[----:B------:R-:W-:-:S03]  /*3c30*/  IMAD.MOV.U32 R31, RZ, RZ, R119 ;  /* 0x000000ffff1f7224 */ /* 0x000fc600078e0077 */
[----:B------:R-:W1:Y:S01]  /*3c40*/  MUFU.EX2 R59, R59 ;  /* 0x0000003b003b7308 */ /* 0x000e620000000800 */
[C---:B----4-:R-:W-:Y:S01]  /*3c50*/  FADD.FTZ R40, R168.reuse, R13 ;  /* 0x0000000da8287221 */ /* 0x050fe20000010000 */
[----:B------:R-:W-:Y:S01]  /*3c60*/  F2FP.F16.F32.PACK_AB R168, R168, R99 ;  /* 0x00000063a8a8723e */ /* 0x000fe200000000ff */
[----:B------:R-:W-:-:S05]  /*3c70*/  IMAD.MOV.U32 R99, RZ, RZ, R119 ;  /* 0x000000ffff637224 */ /* 0x000fca00078e0077 */
[----:B------:R2:W3:Y:S01]  /*3c80*/  MUFU.EX2 R0, R63 ;  /* 0x0000003f00007308 */ /* 0x0004e20000000800 */
[----:B0-----:R-:W-:-:S07]  /*3c90*/  FADD.FTZ R5, R33, R14 ;  /* 0x0000000e21057221 */ /* 0x001fce0000010000 */
[----:B------:R-:W0:Y:S01]  /*3ca0*/  MUFU.EX2 R35, R35 ;  /* 0x0000002300237308 */ /* 0x000e220000000800 */
[----:B-1----:R-:W-:Y:S01]  /*3cb0*/  FADD.FTZ R13, R59, R40 ;  /* 0x000000283b0d7221 */ /* 0x002fe20000010000 */
[----:B--2---:R-:W-:-:S06]  /*3cc0*/  IMAD.MOV.U32 R63, RZ, RZ, R119 ;  /* 0x000000ffff3f7224 */ /* 0x004fcc00078e0077 */
[----:B------:R1:W2:Y:S01]  /*3cd0*/  MUFU.EX2 R12, R67 ;  /* 0x00000043000c7308 */ /* 0x0002a20000000800 */
[C---:B---3--:R-:W-:Y:S01]  /*3ce0*/  FADD.FTZ R40, R0.reuse, R5 ;  /* 0x0000000500287221 */ /* 0x048fe20000010000 */
[----:B------:R-:W-:Y:S01]  /*3cf0*/  F2FP.F16.F32.PACK_AB R175, R0, R33 ;  /* 0x0000002100af723e */ /* 0x000fe200000000ff */
[----:B------:R-:W-:Y:S01]  /*3d00*/  IMAD.MOV.U32 R33, RZ, RZ, R119 ;  /* 0x000000ffff217224 */ /* 0x000fe200078e0077 */
[----:B------:R-:W-:-:S04]  /*3d10*/  MOV R0, 0x3f800000 ;  /* 0x3f80000000007802 */ /* 0x000fc80000000f00 */
[----:B------:R-:W3:Y:S01]  /*3d20*/  MUFU.EX2 R37, R37 ;  /* 0x0000002500257308 */ /* 0x000ee20000000800 */
[----:B0-----:R-:W-:Y:S01]  /*3d30*/  FADD.FTZ R11, R35, R40 ;  /* 0x00000028230b7221 */ /* 0x001fe20000010000 */
[----:B-1----:R-:W-:Y:S01]  /*3d40*/  IMAD.MOV.U32 R67, RZ, RZ, R119 ;  /* 0x000000ffff437224 */ /* 0x002fe200078e0077 */
[----:B------:R-:W-:-:S05]  /*3d50*/  MOV R40, R119 ;  /* 0x0000007700287202 */ /* 0x000fca0000000f00 */
        /* <DEDUP_REMOVED lines=8> */
[--C-:B-1----:R-:W-:Y:S02]  /*3de0*/  IMAD.MOV.U32 R71, RZ, RZ, R119.reuse ;  /* 0x000000ffff477224 */ /* 0x102fe400078e0077 */
[--C-:B------:R-:W-:Y:S02]  /*3df0*/  IMAD.MOV.U32 R59, RZ, RZ, R119.reuse ;  /* 0x000000ffff3b7224 */ /* 0x100fe400078e0077 */
[----:B------:R-:W-:Y:S02]  /*3e00*/  IMAD.MOV.U32 R24, RZ, RZ, R119 ;  /* 0x000000ffff187224 */ /* 0x000fe400078e0077 */
[C---:B--2---:R-:W-:Y:S01]  /*3e10*/  FADD.FTZ R2, R14.reuse, R11 ;  /* 0x0000000b0e027221 */ /* 0x044fe20000010000 */
[----:B------:R-:W-:Y:S01]  /*3e20*/  F2FP.F16.F32.PACK_AB R171, R14, R37 ;  /* 0x000000250eab723e */ /* 0x000fe200000000ff */
[----:B------:R-:W-:-:S02]  /*3e30*/  IMAD.MOV.U32 R11, RZ, RZ, 0x3f800000 ;  /* 0x3f800000ff0b7424 */ /* 0x000fc400078e00ff */
[----:B------:R-:W-:Y:S01]  /*3e40*/  IMAD.MOV.U32 R37, RZ, RZ, R119 ;  /* 0x000000ffff257224 */ /* 0x000fe200078e0077 */
[----:B------:R-:W-:Y:S06]  /*3e50*/  @!P1 BRA `(.L_x_3492) ;  /* 0x0000002400fc9947 */ /* 0x000fec0003800000 */
[----:B------:R-:W-:Y:S01]  /*3e60*/  R2UR UR4, R120 ;  /* 0x00000000780472ca */ /* 0x000fe200000e0000 */
[----:B------:R-:W-:Y:S01]  /*3e70*/  IMAD.MOV.U32 R13, RZ, RZ, R10 ;  /* 0x000000ffff0d7224 */ /* 0x000fe200078e000a */
[----:B------:R-:W-:Y:S01]  /*3e80*/  CS2R R118, SRZ ;  /* 0x0000000000767805 */ /* 0x000fe2000001ff00 */
[----:B------:R-:W-:Y:S01]  /*3e90*/  IMAD.MOV.U32 R12, RZ, RZ, R3 ;  /* 0x000000ffff0c7224 */ /* 0x000fe200078e0003 */
[----:B------:R-:W-:Y:S01]  /*3ea0*/  CS2R R114, SRZ ;  /* 0x0000000000727805 */ /* 0x000fe2000001ff00 */
[----:B------:R-:W-:Y:S01]  /*3eb0*/  IMAD.MOV.U32 R0, RZ, RZ, 0x3f800000 ;  /* 0x3f800000ff007424 */ /* 0x000fe200078e00ff */
        /* <DEDUP_REMOVED lines=46> */
[----:B------:R-:W-:Y:S01]  /*41a0*/  UIADD3 UR4, UR4, -0x2, URZ ;  /* 0xfffffffe04047890 */ /* 0x000fe2000fffe03f */
[----:B------:R-:W-:Y:S01]  /*41b0*/  UMOV UR5, UR39 ;  /* 0x0000002700057c82 */ /* 0x000fe20008000000 */
[----:B------:R-:W-:Y:S01]  /*41c0*/  UMOV UR6, UR38 ;  /* 0x0000002600067c82 */ /* 0x000fe20008000000 */
[----:B------:R-:W-:-:S09]  /*41d0*/  ULDC UR7, c[0x0][0x9d8] ;  /* 0x0002760000077ab9 */ /* 0x000fd20000000800 */
.L_x_3503:
[----:B------:R-:W-:-:S04]  /*41e0*/  UISETP.NE.AND UP0, UPT, UR6, 0x1, UPT ;  /* 0x000000010600788c */ /* 0x000fc8000bf05270 */
[----:B------:R-:W-:-:S04]  /*41f0*/  USEL UR39, URZ, 0x1, UP0 ;  /* 0x000000013f277887 */ /* 0x000fc80008000000 */
[----:B------:R-:W-:Y:S01]  /*4200*/  ULOP3.LUT UR39, UR5, UR39, URZ, 0x3c, !UPT ;  /* 0x0000002705277292 */ /* 0x000fe2000f8e3c3f */
[----:B------:R-:W-:Y:S11]  /*4210*/  @!P0 BRA `(.L_x_3493) ;  /* 0x0000000000048947 */ /* 0x000ff60003800000 */
[----:B------:R-:W-:Y:S01]  /*4220*/  BPT.TRAP 0x1 ;  /* 0x000000040000795c */ /* 0x000fe20000300000 */
.L_x_3493:
        /* <DEDUP_REMOVED lines=12> */
.L_x_3494:
[----:B-1----:R-:W-:Y:S05]  /*42f0*/  @P1 BRA `(.L_x_3495) ;  /* 0x0000000000081947 */ /* 0x002fea0003800000 */
[----:B------:R-:W1:Y:S02]  /*4300*/  SYNCS.PHASECHK.TRANS64.TRYWAIT P1, [UR9+0x30830], R3 ;  /* 0x03083003ff0075a7 */ /* 0x000e640008020149 */
[----:B-1----:R-:W-:Y:S05]  /*4310*/  @!P1 BRA `(.L_x_3496) ;  /* 0x000000b000909947 */ /* 0x002fea0003800000 */
.L_x_3495:
        /* <DEDUP_REMOVED lines=173> */
.L_x_3497:
[----:B------:R-:W-:Y:S01]  /*4df0*/  ULEA UR10, UR6, UR8, 0x3 ;  /* 0x00000008060a7291 */ /* 0x000fe2000f8e183f */
[----:B------:R-:W-:-:S05]  /*4e00*/  IMAD.U32 R0, RZ, RZ, UR5 ;  /* 0x00000005ff007e24 */ /* 0x000fca000f8e00ff */
[----:B------:R-:W-:-:S04]  /*4e10*/  SHF.L.U32 R0, R0, 0x1f, RZ ;  /* 0x0000001f00007819 */ /* 0x000fc800000006ff */
[----:B------:R2:W3:Y:S01]  /*4e20*/  SYNCS.PHASECHK.TRANS64.TRYWAIT P1, [UR10+0x30850], R0 ;  /* 0x03085000ff0075a7 */ /* 0x0004e2000802014a */
[----:B------:R-:W-:Y:S05]  /*4e30*/  @!P0 BRA `(.L_x_3498) ;  /* 0x0000000000048947 */ /* 0x000fea0003800000 */
[----:B------:R-:W-:Y:S01]  /*4e40*/  BPT.TRAP 0x1 ;  /* 0x000000040000795c */ /* 0x000fe20000300000 */
.L_x_3498:
[----:B---3--:R-:W-:Y:S05]  /*4e50*/  @P1 BRA `(.L_x_3499) ;  /* 0x0000000000081947 */ /* 0x008fea0003800000 */
[----:B------:R-:W3:Y:S02]  /*4e60*/  SYNCS.PHASECHK.TRANS64.TRYWAIT P1, [UR10+0x30850], R0 ;  /* 0x03085000ff0075a7 */ /* 0x000ee4000802014a */
[----:B---3--:R-:W-:Y:S05]  /*4e70*/  @!P1 BRA `(.L_x_3500) ;  /* 0x000000a400d09947 */ /* 0x008fea0003800000 */
.L_x_3499:
        /* <DEDUP_REMOVED lines=37> */
.L_x_3501:
        /* <DEDUP_REMOVED lines=209> */
[----:B------:R-:W-:Y:S01]  /*5de0*/  FFMA.FTZ R163, R163, R4, -R12 ;  /* 0x00000004a3a37223 */ /* 0x000fe2000001080c */
[----:B------:R-:W0:Y:S08]  /*5df0*/  MUFU.EX2 R13, R13 ;  /* 0x0000000d000d7308 */ /* 0x000e300000000800 */
        /* <DEDUP_REMOVED lines=26> */
[----:B------:R-:W-:-:S06]  /*5fa0*/  FFMA.FTZ R123, R151, R4, -R12 ;  /* 0x00000004977b7223 */ /* 0x000fcc000001080c */
        /* <DEDUP_REMOVED lines=72> */
.L_x_3502:
        /* <DEDUP_REMOVED lines=32> */
[----:B------:R-:W-:Y:S01]  /*6630*/  F2FP.F16.F32.PACK_AB R170, R161, R170 ;  /* 0x000000aaa1aa723e */ /* 0x000fe200000000ff */
[----:B------:R-:W-:Y:S06]  /*6640*/  @P1 BRA `(.L_x_3503) ;  /* 0xffffffd800e41947 */ /* 0x000fec000383ffff */
.L_x_3492:
        /* <DEDUP_REMOVED lines=99> */
.L_x_3504:
        /* <DEDUP_REMOVED lines=9> */
.L_x_3505:
[----:B-1----:R-:W-:Y:S05]  /*6d10*/  @P1 BRA `(.L_x_3506) ;  /* 0x0000000000081947 */ /* 0x002fea0003800000 */
[----:B------:R-:W1:Y:S02]  /*6d20*/  SYNCS.PHASECHK.TRANS64.TRYWAIT P1, [UR5+0x30850], R0 ;  /* 0x03085000ff0075a7 */ /* 0x000e640008020145 */
[----:B-1----:R-:W-:Y:S05]  /*6d30*/  @!P1 BRA `(.L_x_3507) ;  /* 0x0000008800389947 */ /* 0x002fea0003800000 */
.L_x_3506:
[----:B------:R-:W-:Y:S01]  /*6d40*/  UIADD3 UR4, UR4, 0x400, URZ ;  /* 0x0000040004047890 */ /* 0x000fe2000fffe03f */
[----:B------:R-:W-:Y:S01]  /*6d50*/  WARPGROUP.ARRIVE ;  /* 0x00000000000079c5 */ /* 0x000fe20000000000 */
[----:B------:R-:W-:Y:S01]  /*6d60*/  UMOV UR11, 0x40000040 ;  /* 0x40000040000b7882 */ /* 0x000fe20000000000 */
[----:B01----:R-:W0:Y:S01]  /*6d70*/  SHFL.BFLY PT, R0, R5, 0x2, 0x1f ;  /* 0x0c401f0005007f89 */ /* 0x003e2200000e0000 */
[----:B------:R-:W-:Y:S01]  /*6d80*/  USHF.R.U32.HI UR4, URZ, 0x4, UR4 ;  /* 0x000000043f047899 */ /* 0x000fe20008011604 */
[----:B------:R-:W-:Y:S02]  /*6d90*/  IMAD.MOV.U32 R8, RZ, RZ, RZ ;  /* 0x000000ffff087224 */ /* 0x000fe400078e00ff */
[----:B------:R-:W1:Y:S01]  /*6da0*/  SHFL.BFLY PT, R7, R2, 0x2, 0x1f ;  /* 0x0c401f0002077f89 */ /* 0x000e6200000e0000 */
[----:B------:R-:W-:-:S04]  /*6db0*/  ULOP3.LUT UR4, UR4, 0x3fff, URZ, 0xc0, !UPT ;  /* 0x00003fff04047892 */ /* 0x000fc8000f8ec03f */
[----:B------:R-:W-:-:S04]  /*6dc0*/  ULOP3.LUT UR4, UR4, 0x3000000, URZ, 0xfc, !UPT ;  /* 0x0300000004047892 */ /* 0x000fc8000f8efc3f */
[----:B------:R-:W-:-:S04]  /*6dd0*/  UIMAD UR4, UR38, 0x900, UR4 ;  /* 0x00000900260478a4 */ /* 0x000fc8000f8e0204 */
[----:B------:R-:W-:-:S03]  /*6de0*/  UIADD3 UR6, UR4, 0x80, URZ ;  /* 0x0000008004067890 */ /* 0x000fc6000fffe03f */
[----:B------:R-:W-:Y:S02]  /*6df0*/  UMOV UR10, UR4 ;  /* 0x00000004000a7c82 */ /* 0x000fe40008000000 */
[----:B------:R-:W-:Y:S01]  /*6e00*/  HGMMA.64x192x16.F32 R24, R188, gdesc[UR8].tnspB, R24, gsb0 ;  /* 0x42e00008bc187df0 */ /* 0x000fe20008000818 */
[----:B------:R-:W-:Y:S01]  /*6e10*/  UMOV UR11, 0x40000040 ;  /* 0x40000040000b7882 */ /* 0x000fe20000000000 */
[----:B------:R-:W-:Y:S01]  /*6e20*/  UMOV UR10, UR6 ;  /* 0x00000006000a7c82 */ /* 0x000fe20008000000 */
[----:B------:R-:W-:Y:S01]  /*6e30*/  UIADD3 UR6, UR4, 0x100, URZ ;  /* 0x0000010004067890 */ /* 0x000fe2000fffe03f */
[----:B0-----:R-:W-:Y:S01]  /*6e40*/  FADD.FTZ R0, R0, R5 ;  /* 0x0000000500007221 */ /* 0x001fe20000010000 */
[----:B------:R-:W-:Y:S01]  /*6e50*/  MOV R5, RZ ;  /* 0x000000ff00057202 */ /* 0x000fe20000000f00 */
[----:B-1----:R-:W-:Y:S01]  /*6e60*/  FADD.FTZ R6, R7, R2 ;  /* 0x0000000207067221 */ /* 0x002fe20000010000 */
[----:B------:R-:W-:Y:S02]  /*6e70*/  IMAD.MOV.U32 R2, RZ, RZ, -0x800000 ;  /* 0xff800000ff027424 */ /* 0x000fe400078e00ff */
[----:B------:R-:W0:Y:S04]  /*6e80*/  SHFL.BFLY PT, R7, R0, 0x1, 0x1f ;  /* 0x0c201f0000077f89 */ /* 0x000e2800000e0000 */
[----:B------:R-:W1:Y:S01]  /*6e90*/  SHFL.BFLY PT, R9, R6, 0x1, 0x1f ;  /* 0x0c201f0006097f89 */ /* 0x000e6200000e0000 */
[----:B0-----:R-:W-:Y:S01]  /*6ea0*/  FADD.FTZ R11, R0, R7 ;  /* 0x00000007000b7221 */ /* 0x001fe20000010000 */
[----:B------:R-:W-:-:S02]  /*6eb0*/  IMAD.MOV.U32 R0, RZ, RZ, -0x800000 ;  /* 0xff800000ff007424 */ /* 0x000fc400078e00ff */
[----:B-1----:R-:W-:Y:S02]  /*6ec0*/  FADD.FTZ R12, R6, R9 ;  /* 0x00000009060c7221 */ /* 0x002fe40000010000 */
[----:B------:R-:W-:-:S03]  /*6ed0*/  FSETP.NE.FTZ.AND P1, PT, R11, RZ, PT ;  /* 0x000000ff0b00720b */ /* 0x000fc60003f35000 */
[----:B------:R-:W-:-:S10]  /*6ee0*/  FSETP.NE.FTZ.AND P2, PT, R12, RZ, PT ;  /* 0x000000ff0c00720b */ /* 0x000fd40003f55000 */
[----:B------:R-:W0:Y:S01]  /*6ef0*/  @P1 MUFU.LG2 R7, R11 ;  /* 0x0000000b00071308 */ /* 0x000e220000000c00 */
[C---:B------:R-:W-:Y:S02]  /*6f00*/  @P1 FMUL.FTZ R6, R4.reuse, 0.69314718246459960938 ;  /* 0x3f31721804061820 */ /* 0x040fe40000410000 */
[----:B------:R-:W-:-:S05]  /*6f10*/  @P2 FMUL.FTZ R4, R4, 0.69314718246459960938 ;  /* 0x3f31721804042820 */ /* 0x000fca0000410000 */
        /* <DEDUP_REMOVED lines=27> */
[----:B------:R-:W-:Y:S01]  /*70d0*/  HGMMA.64x192x16.F32 R24, R172, gdesc[UR8].tnspB, R24, gsb0 ;  /* 0x42e00008ac187df0 */ /* 0x000fe20008000818 */
[----:B------:R-:W-:Y:S01]  /*70e0*/  UMOV UR10, UR4 ;  /* 0x00000004000a7c82 */ /* 0x000fe20008000000 */
[----:B------:R-:W-:Y:S01]  /*70f0*/  UMOV UR11, 0x40000040 ;  /* 0x40000040000b7882 */ /* 0x000fe20000000000 */
[----:B------:R-:W-:Y:S02]  /*7100*/  WARPGROUP.DEPBAR.LE gsb0, 0x0 ;  /* 0x00008000000079c5 */ /* 0x000fe40000010000 */
[----:B------:R-:W-:-:S15]  /*7110*/  WARPGROUP.ARRIVE ;  /* 0x00000000000079c5 */ /* 0x000fde0000000000 */
[----:B------:R-:W-:Y:S03]  /*7120*/  HGMMA.64x192x16.F32 R24, R168, gdesc[UR8].tnspB, R24, gsb0 ;  /* 0x42e00008a8187df0 */ /* 0x000fe60008000818 */
[----:B------:R-:W-:Y:S02]  /*7130*/  WARPGROUP.DEPBAR.LE gsb0, 0x0 ;  /* 0x00008000000079c5 */ /* 0x000fe40000010000 */
[----:B0-23--:R-:W-:Y:S05]  /*7140*/  @!P0 BRA `(.L_x_3508) ;  /* 0x0000000000048947 */ /* 0x00dfea0003800000 */
[----:B------:R-:W-:Y:S01]  /*7150*/  BPT.TRAP 0x1 ;  /* 0x000000040000795c */ /* 0x000fe20000300000 */
.L_x_3508:
[----:B------:R-:W-:Y:S01]  /*7160*/  R2UR UR6, R193 ;  /* 0x00000000c10672ca */ /* 0x000fe200000e0000 */
[----:B------:R-:W-:Y:S01]  /*7170*/  UIADD3 UR4, UR5, 0x30860, URZ ;  /* 0x0003086005047890 */ /* 0x000fe2000fffe03f */
[-C--:B------:R-:W-:Y:S01]  /*7180*/  FMUL.FTZ R127, R43, R8.reuse ;  /* 0x000000082b7f7220 */ /* 0x080fe20000410000 */
[----:B------:R-:W-:Y:S01]  /*7190*/  UIADD3 UR38, UR38, 0x1, URZ ;  /* 0x0000000126267890 */ /* 0x000fe2000fffe03f */
[-C--:B------:R-:W-:Y:S01]  /*71a0*/  FMUL.FTZ R125, R46, R8.reuse ;  /* 0x000000082e7d7220 */ /* 0x080fe20000410000 */
        /* <DEDUP_REMOVED lines=103> */
.L_x_3484:
[----:B------:R-:W0:Y:S01]  /*7820*/  S2R R5, SR_CgaCtaId ;  /* 0x0000000000057919 */ /* 0x000e220000008800 */
[----:B------:R-:W-:Y:S01]  /*7830*/  MOV R42, 0x400 ;  /* 0x00000400002a7802 */ /* 0x000fe20000000f00 */
[----:B------:R-:W-:Y:S01]  /*7840*/  BSSY B0, `(.L_x_3509) ;  /* 0x000027f000007945 */ /* 0x000fe20003800000 */
[----:B------:R-:W-:Y:S02]  /*7850*/  BAR.SYNC.DEFER_BLOCKING 0x5, 0x180 ;  /* 0x0146000000007b1d */ /* 0x000fe40000010000 */
[----:B0-----:R-:W-:-:S05]  /*7860*/  LEA R42, R5, R42, 0x18 ;  /* 0x0000002a052a7211 */ /* 0x001fca00078ec0ff */
[----:B------:R-:W0:Y:S02]  /*7870*/  LDS.128 R36, [R42+0x308d0] ;  /* 0x0308d0002a247984 */ /* 0x000e240000000c00 */
[----:B0-----:R-:W-:Y:S02]  /*7880*/  R2UR UR5, R37 ;  /* 0x00000000250572ca */ /* 0x001fe400000e0000 */
        /* <DEDUP_REMOVED lines=14> */
[----:B------:R-:W-:Y:S01]  /*7970*/  F2FP.F16.F32.PACK_AB R99, R46, R99 ;  /* 0x000000632e63723e */ /* 0x000fe200000000ff */
[----:B------:R-:W-:Y:S01]  /*7980*/  UIMAD.WIDE UR8, UR60, 0x4, UR8 ;  /* 0x000000043c0878a5 */ /* 0x000fe2000f8e0208 */
[----:B------:R-:W-:-:S02]  /*7990*/  F2FP.F16.F32.PACK_AB R105, R107, R106 ;  /* 0x0000006a6b69723e */ /* 0x000fc400000000ff */
[----:B------:R-:W-:Y:S02]  /*79a0*/  F2FP.F16.F32.PACK_AB R112, R113, R112 ;  /* 0x000000707170723e */ /* 0x000fe400000000ff */
[----:B------:R-:W-:Y:S02]  /*79b0*/  F2FP.F16.F32.PACK_AB R106, R109, R108 ;  /* 0x0000006c6d6a723e */ /* 0x000fe400000000ff */
[----:B------:R-:W-:Y:S02]  /*79c0*/  F2FP.F16.F32.PACK_AB R107, R111, R110 ;  /* 0x0000006e6f6b723e */ /* 0x000fe400000000ff */
[----:B------:R-:W-:Y:S02]  /*79d0*/  F2FP.F16.F32.PACK_AB R113, R115, R114 ;  /* 0x000000727371723e */ /* 0x000fe400000000ff */
[----:B------:R-:W-:Y:S02]  /*79e0*/  F2FP.F16.F32.PACK_AB R114, R117, R116 ;  /* 0x000000747572723e */ /* 0x000fe400000000ff */
[----:B------:R-:W-:-:S02]  /*79f0*/  F2FP.F16.F32.PACK_AB R115, R119, R118 ;  /* 0x000000767773723e */ /* 0x000fc400000000ff */
[----:B------:R-:W-:Y:S02]  /*7a00*/  R2UR UR4, R192 ;  /* 0x00000000c00472ca */ /* 0x000fe400000e0000 */
[----:B------:R-:W-:Y:S02]  /*7a10*/  R2UR UR10, R22 ;  /* 0x00000000160a72ca */ /* 0x000fe400000e0000 */
[----:B------:R-:W-:Y:S02]  /*7a20*/  MOV R20, R42 ;  /* 0x0000002a00147202 */ /* 0x000fe40000000f00 */
[----:B0-----:R-:W-:-:S03]  /*7a30*/  MOV R21, R5 ;  /* 0x0000000500157202 */ /* 0x001fc60000000f00 */
[----:B------:R-:W-:-:S03]  /*7a40*/  IMAD.WIDE R4, R199, 0x2, R20 ;  /* 0x00000002c7047825 */ /* 0x000fc600078e0214 */
[C---:B------:R-:W-:Y:S02]  /*7a50*/  IADD3 R137, P6, R4.reuse, 0x60, RZ ;  /* 0x0000006004897810 */ /* 0x040fe40007fde0ff */
[C---:B------:R-:W-:Y:S02]  /*7a60*/  LOP3.LUT R25, R4.reuse, 0x380, RZ, 0xc0, !PT ;  /* 0x0000038004197812 */ /* 0x040fe400078ec0ff */
[C---:B------:R-:W-:Y:S01]  /*7a70*/  IADD3 R103, P1, R4.reuse, 0x40, RZ ;  /* 0x0000004004677810 */ /* 0x040fe20007f3e0ff */
[--C-:B------:R-:W-:Y:S01]  /*7a80*/  IMAD.X R13, RZ, RZ, R5.reuse, P6 ;  /* 0x000000ffff0d7224 */ /* 0x100fe200030e0605 */
[C---:B------:R-:W-:Y:S02]  /*7a90*/  IADD3 R139, P5, R4.reuse, 0x4000, RZ ;  /* 0x00004000048b7810 */ /* 0x040fe40007fbe0ff */
[----:B------:R-:W-:Y:S01]  /*7aa0*/  IADD3 R47, P2, R4, 0x20, RZ ;  /* 0x00000020042f7810 */ /* 0x000fe20007f5e0ff */
[--C-:B------:R-:W-:Y:S01]  /*7ab0*/  IMAD.X R11, RZ, RZ, R5.reuse, P1 ;  /* 0x000000ffff0b7224 */ /* 0x100fe200008e0605 */
[----:B------:R-:W-:Y:S01]  /*7ac0*/  LOP3.LUT R12, R137, 0x380, RZ, 0xc0, !PT ;  /* 0x00000380890c7812 */ /* 0x000fe200078ec0ff */
[----:B------:R-:W-:Y:S01]  /*7ad0*/  IMAD.X R15, RZ, RZ, R5, P5 ;  /* 0x000000ffff0f7224 */ /* 0x000fe200028e0605 */
[----:B------:R-:W-:-:S02]  /*7ae0*/  SHF.R.U64 R25, R25, 0x3, RZ ;  /* 0x0000000319197819 */ /* 0x000fc400000012ff */
[----:B------:R-:W-:Y:S02]  /*7af0*/  IADD3.X R9, RZ, R5, RZ, P2, !PT ;  /* 0x00000005ff097210 */ /* 0x000fe400017fe4ff */
[C---:B------:R-:W-:Y:S02]  /*7b00*/  IADD3 R141, P0, R4.reuse, 0x4020, RZ ;  /* 0x00004020048d7810 */ /* 0x040fe40007f1e0ff */
[C---:B------:R-:W-:Y:S02]  /*7b10*/  IADD3 R143, P4, R4.reuse, 0x4040, RZ ;  /* 0x00004040048f7810 */ /* 0x040fe40007f9e0ff */
[C---:B------:R-:W-:Y:S01]  /*7b20*/  IADD3 R145, P3, R4.reuse, 0x4060, RZ ;  /* 0x0000406004917810 */ /* 0x040fe20007f7e0ff */
[--C-:B------:R-:W-:Y:S01]  /*7b30*/  IMAD.X R27, RZ, RZ, R5.reuse, P0 ;  /* 0x000000ffff1b7224 */ /* 0x100fe200000e0605 */
[C---:B------:R-:W-:Y:S02]  /*7b40*/  IADD3 R147, P2, R4.reuse, 0x8000, RZ ;  /* 0x0000800004937810 */ /* 0x040fe40007f5e0ff */
[C---:B------:R-:W-:Y:S01]  /*7b50*/  IADD3 R149, P1, R4.reuse, 0x8020, RZ ;  /* 0x0000802004957810 */ /* 0x040fe20007f3e0ff */
[--C-:B------:R-:W-:Y:S01]  /*7b60*/  IMAD.X R31, RZ, RZ, R5.reuse, P3 ;  /* 0x000000ffff1f7224 */ /* 0x100fe200018e0605 */
[C---:B------:R-:W-:Y:S01]  /*7b70*/  IADD3 R151, P6, R4.reuse, 0x8040, RZ ;  /* 0x0000804004977810 */ /* 0x040fe20007fde0ff */
[--C-:B------:R-:W-:Y:S01]  /*7b80*/  IMAD.X R33, RZ, RZ, R5.reuse, P2 ;  /* 0x000000ffff217224 */ /* 0x100fe200010e0605 */
[----:B------:R-:W-:Y:S01]  /*7b90*/  IADD3 R153, P5, R4, 0x8060, RZ ;  /* 0x0000806004997810 */ /* 0x000fe20007fbe0ff */
[--C-:B------:R-:W-:Y:S01]  /*7ba0*/  IMAD.X R35, RZ, RZ, R5.reuse, P1 ;  /* 0x000000ffff237224 */ /* 0x100fe200008e0605 */
[----:B------:R-:W-:Y:S01]  /*7bb0*/  SHF.R.U64 R12, R12, 0x3, RZ ;  /* 0x000000030c0c7819 */ /* 0x000fe200000012ff */
[----:B------:R-:W-:Y:S01]  /*7bc0*/  IMAD.X R37, RZ, RZ, R5, P6 ;  /* 0x000000ffff257224 */ /* 0x000fe200030e0605 */
[----:B------:R-:W-:-:S02]  /*7bd0*/  LOP3.LUT R4, R25, R4, RZ, 0x3c, !PT ;  /* 0x0000000419047212 */ /* 0x000fc400078e3cff */
[----:B------:R-:W-:Y:S02]  /*7be0*/  LOP3.LUT R12, R12, R137, RZ, 0x3c, !PT ;  /* 0x000000890c0c7212 */ /* 0x000fe400078e3cff */
[----:B------:R-:W-:Y:S02]  /*7bf0*/  LOP3.LUT R8, R47, 0x380, RZ, 0xc0, !PT ;  /* 0x000003802f087812 */ /* 0x000fe400078ec0ff */
[----:B------:R-:W-:Y:S02]  /*7c00*/  LOP3.LUT R10, R103, 0x380, RZ, 0xc0, !PT ;  /* 0x00000380670a7812 */ /* 0x000fe400078ec0ff */
[----:B------:R-:W-:Y:S02]  /*7c10*/  MOV R137, R4 ;  /* 0x0000000400897202 */ /* 0x000fe40000000f00 */
[----:B------:R-:W-:Y:S02]  /*7c20*/  LOP3.LUT R14, R139, 0x380, RZ, 0xc0, !PT ;  /* 0x000003808b0e7812 */ /* 0x000fe400078ec0ff */
[----:B------:R-:W-:-:S02]  /*7c30*/  F2FP.F16.F32.PACK_AB R4, R123, R24 ;  /* 0x000000187b04723e */ /* 0x000fc400000000ff */
[----:B------:R-:W-:Y:S02]  /*7c40*/  LOP3.LUT R32, R147, 0x380, RZ, 0xc0, !PT ;  /* 0x0000038093207812 */ /* 0x000fe400078ec0ff */
[----:B------:R-:W-:Y:S02]  /*7c50*/  LOP3.LUT R24, R149, 0x380, RZ, 0xc0, !PT ;  /* 0x0000038095187812 */ /* 0x000fe400078ec0ff */
[----:B------:R-:W-:Y:S02]  /*7c60*/  LOP3.LUT R26, R141, 0x380, RZ, 0xc0, !PT ;  /* 0x000003808d1a7812 */ /* 0x000fe400078ec0ff */
[----:B------:R-:W-:Y:S02]  /*7c70*/  LOP3.LUT R38, R153, 0x380, RZ, 0xc0, !PT ;  /* 0x0000038099267812 */ /* 0x000fe400078ec0ff */
[----:B------:R-:W-:Y:S02]  /*7c80*/  SHF.R.U64 R8, R8, 0x3, RZ ;  /* 0x0000000308087819 */ /* 0x000fe400000012ff */
[----:B------:R-:W-:-:S02]  /*7c90*/  SHF.R.U64 R10, R10, 0x3, RZ ;  /* 0x000000030a0a7819 */ /* 0x000fc400000012ff */
[----:B------:R-:W-:Y:S02]  /*7ca0*/  LOP3.LUT R28, R143, 0x380, RZ, 0xc0, !PT ;  /* 0x000003808f1c7812 */ /* 0x000fe400078ec0ff */
[----:B------:R-:W-:Y:S02]  /*7cb0*/  LOP3.LUT R30, R145, 0x380, RZ, 0xc0, !PT ;  /* 0x00000380911e7812 */ /* 0x000fe400078ec0ff */
[-C--:B------:R-:W-:Y:S02]  /*7cc0*/  IADD3.X R29, RZ, R5.reuse, RZ, P4, !PT ;  /* 0x00000005ff1d7210 */ /* 0x080fe400027fe4ff */
[----:B------:R-:W-:Y:S02]  /*7cd0*/  IADD3.X R25, RZ, R5, RZ, P5, !PT ;  /* 0x00000005ff197210 */ /* 0x000fe40002ffe4ff */
[----:B------:R-:W-:Y:S02]  /*7ce0*/  SHF.R.U64 R14, R14, 0x3, RZ ;  /* 0x000000030e0e7819 */ /* 0x000fe400000012ff */
[----:B------:R-:W-:-:S02]  /*7cf0*/  SHF.R.U64 R32, R32, 0x3, RZ ;  /* 0x0000000320207819 */ /* 0x000fc400000012ff */
[----:B------:R-:W-:Y:S01]  /*7d00*/  F2FP.F16.F32.PACK_AB R5, R135, R134 ;  /* 0x000000868705723e */ /* 0x000fe200000000ff */
[----:B------:R-:W-:Y:S01]  /*7d10*/  BAR.SYNC.DEFER_BLOCKING 0x1, 0x100 ;  /* 0x0044000000007b1d */ /* 0x000fe20000010000 */
[----:B------:R-:W-:Y:S02]  /*7d20*/  SHF.R.U64 R24, R24, 0x3, RZ ;  /* 0x0000000318187819 */ /* 0x000fe400000012ff */
[----:B------:R-:W-:Y:S02]  /*7d30*/  SHF.R.U64 R26, R26, 0x3, RZ ;  /* 0x000000031a1a7819 */ /* 0x000fe400000012ff */
[----:B------:R-:W-:Y:S02]  /*7d40*/  SHF.R.U64 R38, R38, 0x3, RZ ;  /* 0x0000000326267819 */ /* 0x000fe400000012ff */
[----:B------:R-:W-:Y:S02]  /*7d50*/  LOP3.LUT R8, R8, R47, RZ, 0x3c, !PT ;  /* 0x0000002f08087212 */ /* 0x000fe400078e3cff */
[----:B------:R-:W-:-:S02]  /*7d60*/  LOP3.LUT R10, R10, R103, RZ, 0x3c, !PT ;  /* 0x000000670a0a7212 */ /* 0x000fc400078e3cff */
[----:B------:R-:W-:Y:S02]  /*7d70*/  SHF.R.U64 R28, R28, 0x3, RZ ;  /* 0x000000031c1c7819 */ /* 0x000fe400000012ff */
[----:B------:R-:W-:Y:S02]  /*7d80*/  SHF.R.U64 R30, R30, 0x3, RZ ;  /* 0x000000031e1e7819 */ /* 0x000fe400000012ff */
[----:B------:R-:W-:Y:S02]  /*7d90*/  LOP3.LUT R14, R14, R139, RZ, 0x3c, !PT ;  /* 0x0000008b0e0e7212 */ /* 0x000fe400078e3cff */
[----:B------:R-:W-:Y:S02]  /*7da0*/  LOP3.LUT R32, R32, R147, RZ, 0x3c, !PT ;  /* 0x0000009320207212 */ /* 0x000fe400078e3cff */
[----:B------:R-:W-:Y:S02]  /*7db0*/  LOP3.LUT R36, R151, 0x380, RZ, 0xc0, !PT ;  /* 0x0000038097247812 */ /* 0x000fe400078ec0ff */
[----:B------:R-:W-:-:S02]  /*7dc0*/  LOP3.LUT R34, R24, R149, RZ, 0x3c, !PT ;  /* 0x0000009518227212 */ /* 0x000fc400078e3cff */
[----:B------:R-:W-:Y:S01]  /*7dd0*/  LOP3.LUT R26, R26, R141, RZ, 0x3c, !PT ;  /* 0x0000008d1a1a7212 */ /* 0x000fe200078e3cff */
[----:B------:R0:W-:Y:S01]  /*7de0*/  STSM.16.M88.4 [R137], R4 ;  /* 0x0000000489007844 */ /* 0x0001e20000000200 */
[----:B------:R-:W-:Y:S02]  /*7df0*/  LOP3.LUT R24, R38, R153, RZ, 0x3c, !PT ;  /* 0x0000009926187212 */ /* 0x000fe400078e3cff */
[----:B------:R-:W-:Y:S02]  /*7e00*/  LOP3.LUT R28, R28, R143, RZ, 0x3c, !PT ;  /* 0x0000008f1c1c7212 */ /* 0x000fe400078e3cff */
[----:B------:R-:W-:Y:S02]  /*7e10*/  LOP3.LUT R30, R30, R145, RZ, 0x3c, !PT ;  /* 0x000000911e1e7212 */ /* 0x000fe400078e3cff */
[----:B------:R-:W-:Y:S02]  /*7e20*/  MOV R133, R8 ;  /* 0x0000000800857202 */ /* 0x000fe40000000f00 */
[----:B------:R-:W-:-:S02]  /*7e30*/  MOV R123, R10 ;  /* 0x0000000a007b7202 */ /* 0x000fc40000000f00 */
[----:B------:R-:W-:Y:S02]  /*7e40*/  MOV R120, R12 ;  /* 0x0000000c00787202 */ /* 0x000fe40000000f00 */
[----:B------:R-:W-:Y:S02]  /*7e50*/  MOV R103, R14 ;  /* 0x0000000e00677202 */ /* 0x000fe40000000f00 */
[----:B------:R-:W-:Y:S02]  /*7e60*/  F2FP.F16.F32.PACK_AB R8, R41, R40 ;  /* 0x000000282908723e */ /* 0x000fe400000000ff */
[----:B0-----:R-:W-:Y:S02]  /*7e70*/  F2FP.F16.F32.PACK_AB R4, R124, R121 ;  /* 0x000000797c04723e */ /* 0x001fe400000000ff */
[----:B------:R-:W-:Y:S02]  /*7e80*/  F2FP.F16.F32.PACK_AB R5, R131, R130 ;  /* 0x000000828305723e */ /* 0x000fe400000000ff */
[----:B------:R-:W-:-:S02]  /*7e90*/  F2FP.F16.F32.PACK_AB R6, R122, R3 ;  /* 0x000000037a06723e */ /* 0x000fc400000000ff */
[----:B------:R-:W-:Y:S02]  /*7ea0*/  F2FP.F16.F32.PACK_AB R7, R132, R129 ;  /* 0x000000818407723e */ /* 0x000fe400000000ff */
[----:B------:R-:W-:Y:S02]  /*7eb0*/  F2FP.F16.F32.PACK_AB R9, R127, R126 ;  /* 0x0000007e7f09723e */ /* 0x000fe400000000ff */
[----:B------:R-:W-:Y:S01]  /*7ec0*/  F2FP.F16.F32.PACK_AB R10, R45, R44 ;  /* 0x0000002c2d0a723e */ /* 0x000fe200000000ff */
[----:B------:R0:W-:Y:S01]  /*7ed0*/  STSM.16.M88.4 [R133], R4 ;  /* 0x0000000485007844 */ /* 0x0001e20000000200 */
[----:B------:R-:W-:Y:S02]  /*7ee0*/  F2FP.F16.F32.PACK_AB R11, R128, R125 ;  /* 0x0000007d800b723e */ /* 0x000fe400000000ff */
[----:B------:R-:W-:Y:S02]  /*7ef0*/  SHF.R.U64 R36, R36, 0x3, RZ ;  /* 0x0000000324247819 */ /* 0x000fe400000012ff */
[----:B------:R-:W-:Y:S01]  /*7f00*/  MOV R33, R32 ;  /* 0x0000002000217202 */ /* 0x000fe20000000f00 */
[----:B------:R1:W-:Y:S01]  /*7f10*/  STSM.16.M88.4 [R123], R8 ;  /* 0x000000087b007844 */ /* 0x0003e20000000200 */
[----:B------:R-:W-:-:S02]  /*7f20*/  F2FP.F16.F32.PACK_AB R12, R49, R48 ;  /* 0x00000030310c723e */ /* 0x000fc400000000ff */
[----:B------:R-:W-:Y:S02]  /*7f30*/  F2FP.F16.F32.PACK_AB R13, R51, R50 ;  /* 0x00000032330d723e */ /* 0x000fe400000000ff */
[----:B------:R-:W-:Y:S02]  /*7f40*/  F2FP.F16.F32.PACK_AB R14, R53, R52 ;  /* 0x00000034350e723e */ /* 0x000fe400000000ff */
[----:B------:R-:W-:Y:S02]  /*7f50*/  F2FP.F16.F32.PACK_AB R15, R55, R54 ;  /* 0x00000036370f723e */ /* 0x000fe400000000ff */
[----:B------:R-:W-:Y:S02]  /*7f60*/  MOV R102, R26 ;  /* 0x0000001a00667202 */ /* 0x000fe40000000f00 */
[----:B------:R-:W-:Y:S01]  /*7f70*/  MOV R32, R24 ;  /* 0x0000001800207202 */ /* 0x000fe20000000f00 */
[----:B------:R2:W-:Y:S01]  /*7f80*/  STSM.16.M88.4 [R120], R12 ;  /* 0x0000000c78007844 */ /* 0x0005e20000000200 */
[----:B------:R-:W-:-:S02]  /*7f90*/  MOV R47, R28 ;  /* 0x0000001c002f7202 */ /* 0x000fc40000000f00 */
[----:B------:R-:W-:Y:S02]  /*7fa0*/  MOV R38, R30 ;  /* 0x0000001e00267202 */ /* 0x000fe40000000f00 */
[----:B------:R-:W-:Y:S02]  /*7fb0*/  F2FP.F16.F32.PACK_AB R24, R57, R56 ;  /* 0x000000383918723e */ /* 0x000fe400000000ff */
[----:B------:R-:W-:Y:S02]  /*7fc0*/  F2FP.F16.F32.PACK_AB R25, R59, R58 ;  /* 0x0000003a3b19723e */ /* 0x000fe400000000ff */
[----:B------:R-:W-:Y:S02]  /*7fd0*/  F2FP.F16.F32.PACK_AB R26, R61, R60 ;  /* 0x0000003c3d1a723e */ /* 0x000fe400000000ff */
[----:B------:R-:W-:Y:S02]  /*7fe0*/  F2FP.F16.F32.PACK_AB R27, R63, R62 ;  /* 0x0000003e3f1b723e */ /* 0x000fe400000000ff */
[----:B------:R-:W-:-:S02]  /*7ff0*/  F2FP.F16.F32.PACK_AB R28, R65, R64 ;  /* 0x00000040411c723e */ /* 0x000fc400000000ff */
[----:B------:R-:W-:Y:S01]  /*8000*/  F2FP.F16.F32.PACK_AB R29, R67, R66 ;  /* 0x00000042431d723e */ /* 0x000fe200000000ff */
[----:B------:R-:W-:Y:S01]  /*8010*/  STSM.16.M88.4 [R103], R24 ;  /* 0x0000001867007844 */ /* 0x000fe20000000200 */
[----:B------:R-:W-:Y:S02]  /*8020*/  F2FP.F16.F32.PACK_AB R30, R69, R68 ;  /* 0x00000044451e723e */ /* 0x000fe400000000ff */
[----:B------:R-:W-:Y:S02]  /*8030*/  F2FP.F16.F32.PACK_AB R31, R71, R70 ;  /* 0x00000046471f723e */ /* 0x000fe400000000ff */
[----:B------:R-:W-:Y:S02]  /*8040*/  LOP3.LUT R36, R36, R151, RZ, 0x3c, !PT ;  /* 0x0000009724247212 */ /* 0x000fe400078e3cff */
[----:B0-----:R-:W-:Y:S01]  /*8050*/  F2FP.F16.F32.PACK_AB R4, R73, R72 ;  /* 0x000000484904723e */ /* 0x001fe200000000ff */
[----:B------:R-:W-:Y:S01]  /*8060*/  STSM.16.M88.4 [R102], R28 ;  /* 0x0000001c66007844 */ /* 0x000fe20000000200 */
[----:B------:R-:W-:-:S02]  /*8070*/  F2FP.F16.F32.PACK_AB R5, R75, R74 ;  /* 0x0000004a4b05723e */ /* 0x000fc400000000ff */
[----:B------:R-:W-:Y:S02]  /*8080*/  F2FP.F16.F32.PACK_AB R6, R77, R76 ;  /* 0x0000004c4d06723e */ /* 0x000fe400000000ff */
[----:B------:R-:W-:Y:S02]  /*8090*/  F2FP.F16.F32.PACK_AB R7, R79, R78 ;  /* 0x0000004e4f07723e */ /* 0x000fe400000000ff */
[----:B-1----:R-:W-:Y:S02]  /*80a0*/  F2FP.F16.F32.PACK_AB R8, R81, R80 ;  /* 0x000000505108723e */ /* 0x002fe400000000ff */
[----:B------:R-:W-:Y:S01]  /*80b0*/  F2FP.F16.F32.PACK_AB R9, R83, R82 ;  /* 0x000000525309723e */ /* 0x000fe200000000ff */
[----:B------:R0:W-:Y:S01]  /*80c0*/  STSM.16.M88.4 [R47], R4 ;  /* 0x000000042f007844 */ /* 0x0001e20000000200 */
[----:B------:R-:W-:Y:S02]  /*80d0*/  F2FP.F16.F32.PACK_AB R10, R85, R84 ;  /* 0x00000054550a723e */ /* 0x000fe400000000ff */
[----:B------:R-:W-:-:S02]  /*80e0*/  F2FP.F16.F32.PACK_AB R11, R87, R86 ;  /* 0x00000056570b723e */ /* 0x000fc400000000ff */
[----:B--2---:R-:W-:Y:S02]  /*80f0*/  F2FP.F16.F32.PACK_AB R12, R89, R88 ;  /* 0x00000058590c723e */ /* 0x004fe400000000ff */
[----:B------:R-:W-:Y:S01]  /*8100*/  F2FP.F16.F32.PACK_AB R13, R91, R90 ;  /* 0x0000005a5b0d723e */ /* 0x000fe200000000ff */
[----:B------:R1:W-:Y:S01]  /*8110*/  STSM.16.M88.4 [R38], R8 ;  /* 0x0000000826007844 */ /* 0x0003e20000000200 */
[----:B------:R-:W-:Y:S02]  /*8120*/  F2FP.F16.F32.PACK_AB R14, R93, R92 ;  /* 0x0000005c5d0e723e */ /* 0x000fe400000000ff */
[----:B------:R-:W-:Y:S02]  /*8130*/  F2FP.F16.F32.PACK_AB R15, R95, R94 ;  /* 0x0000005e5f0f723e */ /* 0x000fe400000000ff */
[----:B------:R-:W-:Y:S02]  /*8140*/  MOV R34, R34 ;  /* 0x0000002200227202 */ /* 0x000fe40000000f00 */
[----:B------:R-:W-:Y:S01]  /*8150*/  MOV R36, R36 ;  /* 0x0000002400247202 */ /* 0x000fe20000000f00 */
[----:B------:R2:W-:Y:S01]  /*8160*/  STSM.16.M88.4 [R33], R12 ;  /* 0x0000000c21007844 */ /* 0x0005e20000000200 */
[----:B------:R-:W-:Y:S01]  /*8170*/  PLOP3.LUT P0, PT, PT, PT, UP0, 0x80, 0x0 ;  /* 0x000000000000781c */ /* 0x000fe20003f0f008 */
[----:B0-----:R-:W-:-:S02]  /*8180*/  IMAD.U32 R4, RZ, RZ, UR8 ;  /* 0x00000008ff047e24 */ /* 0x001fc4000f8e00ff */
[----:B------:R2:W-:Y:S01]  /*8190*/  STSM.16.M88.4 [R34], R96 ;  /* 0x0000006022007844 */ /* 0x0005e20000000200 */
[----:B------:R-:W-:Y:S01]  /*81a0*/  IMAD.U32 R5, RZ, RZ, UR9 ;  /* 0x00000009ff057e24 */ /* 0x000fe2000f8e00ff */
[----:B------:R-:W-:Y:S02]  /*81b0*/  ULDC.64 UR8, c[0x0][0xc08] ;  /* 0x0003020000087ab9 */ /* 0x000fe40000000a00 */
[----:B------:R2:W-:Y:S01]  /*81c0*/  STSM.16.M88.4 [R36], R104 ;  /* 0x0000006824007844 */ /* 0x0005e20000000200 */
[----:B------:R-:W-:Y:S01]  /*81d0*/  ULDC UR7, c[0x0][0xa88] ;  /* 0x0002a20000077ab9 */ /* 0x000fe20000000800 */
[----:B-1----:R-:W0:Y:S02]  /*81e0*/  LDC R38, c[0x0][0xbe8] ;  /* 0x0002fa00ff267b82 */ /* 0x002e240000000800 */
[----:B------:R2:W-:Y:S06]  /*81f0*/  STSM.16.M88.4 [R32], R112 ;  /* 0x0000007020007844 */ /* 0x0005ec0000000200 */
[----:B------:R-:W-:Y:S06]  /*8200*/  BAR.SYNC.DEFER_BLOCKING 0x1, 0x100 ;  /* 0x0044000000007b1d */ /* 0x000fec0000010000 */
[----:B------:R-:W3:Y:S01]  /*8210*/  @P0 LDG.E R3, desc[UR36][R4.64] ;  /* 0x0000002404030981 */ /* 0x000ee2000c1e1900 */
[----:B------:R-:W-:Y:S01]  /*8220*/  UISETP.NE.U32.AND UP1, UPT, UR8, URZ, UPT ;  /* 0x0000003f0800728c */ /* 0x000fe2000bf25070 */
[----:B0-----:R-:W-:Y:S01]  /*8230*/  ISETP.NE.AND P1, PT, R38, 0x1, PT ;  /* 0x000000012600780c */ /* 0x001fe20003f25270 */
[----:B------:R-:W-:-:S02]  /*8240*/  IMAD.U32 R9, RZ, RZ, UR10 ;  /* 0x0000000aff097e24 */ /* 0x000fc4000f8e00ff */
[----:B------:R-:W-:-:S06]  /*8250*/  UISETP.NE.AND.EX UP1, UPT, UR9, URZ, UPT, UP1 ;  /* 0x0000003f0900728c */ /* 0x000fcc000bf25310 */
[----:B------:R-:W-:-:S04]  /*8260*/  PLOP3.LUT P2, PT, PT, PT, UP1, 0x80, 0x0 ;  /* 0x000000000000781c */ /* 0x000fc80003f4f018 */
[----:B------:R-:W0:Y:S01]  /*8270*/  @P1 LDC R6, c[0x0][0xbec] ;  /* 0x0002fb00ff061b82 */ /* 0x000e220000000800 */
[----:B------:R-:W-:-:S04]  /*8280*/  @UP1 ULEA UR8, UP2, UR60, UR8, 0x2 ;  /* 0x000000083c081291 */ /* 0x000fc8000f84103f */
[----:B------:R-:W-:Y:S02]  /*8290*/  @UP1 ULEA.HI.X UR9, UR60, UR9, UR4, 0x2, UP2 ;  /* 0x000000093c091291 */ /* 0x000fe400090f1404 */
[----:B------:R-:W-:Y:S01]  /*82a0*/  IMAD.U32 R10, RZ, RZ, UR8 ;  /* 0x00000008ff0a7e24 */ /* 0x000fe2000f8e00ff */
[----:B------:R-:W-:Y:S01]  /*82b0*/  UMOV UR4, URZ ;  /* 0x0000003f00047c82 */ /* 0x000fe20008000000 */
[----:B------:R-:W1:Y:S02]  /*82c0*/  @P1 LDC R8, c[0x0][0xbf0] ;  /* 0x0002fc00ff081b82 */ /* 0x000e640000000800 */
[----:B------:R-:W-:Y:S02]  /*82d0*/  MOV R11, UR9 ;  /* 0x00000009000b7c02 */ /* 0x000fe40008000f00 */
[----:B---3--:R-:W-:Y:S01]  /*82e0*/  @P0 R2UR UR4, R3 ;  /* 0x00000000030402ca */ /* 0x008fe200000e0000 */
[----:B------:R-:W-:-:S06]  /*82f0*/  IMAD.U32 R3, RZ, RZ, UR7 ;  /* 0x00000007ff037e24 */ /* 0x000fcc000f8e00ff */
[----:B------:R2:W5:Y:S01]  /*8300*/  @P2 LDG.E R3, desc[UR36][R10.64] ;  /* 0x000000240a032981 */ /* 0x000562000c1e1900 */
[----:B01----:R-:W-:Y:S07]  /*8310*/  @P2 BRA `(.L_x_3511) ;  /* 0x0000000000102947 */ /* 0x003fee0003800000 */
[----:B------:R-:W-:Y:S05]  /*8320*/  @!P0 BRA `(.L_x_3511) ;  /* 0x00000000000c8947 */ /* 0x000fea0003800000 */
[----:B--2---:R-:W2:Y:S04]  /*8330*/  LDG.E R10, desc[UR36][R4.64] ;  /* 0x00000024040a7981 */ /* 0x004ea8000c1e1900 */
[----:B-----5:R-:W2:Y:S02]  /*8340*/  LDG.E R3, desc[UR36][R4.64+0x4] ;  /* 0x0000042404037981 */ /* 0x020ea4000c1e1900 */
[----:B--2---:R-:W-:-:S07]  /*8350*/  IMAD.IADD R3, R3, 0x1, -R10 ;  /* 0x0000000103037824 */ /* 0x004fce00078e0a0a */
.L_x_3511:
[----:B------:R-:W-:Y:S01]  /*8360*/  R2UR UR15, R192 ;  /* 0x00000000c00f72ca */ /* 0x000fe200000e0000 */
[----:B------:R-:W-:Y:S01]  /*8370*/  USHF.R.S32.HI UR14, URZ, 0x1f, UR61 ;  /* 0x0000001f3f0e7899 */ /* 0x000fe2000801143d */
[----:B------:R-:W-:Y:S01]  /*8380*/  IMAD R9, R9, 0x80, R198 ;  /* 0x0000008009097824 */ /* 0x000fe200078e02c6 */
[----:B------:R-:W-:Y:S01]  /*8390*/  ULDC.64 UR12, c[0x0][0xb90] ;  /* 0x0002e400000c7ab9 */ /* 0x000fe20000000a00 */
[----:B------:R-:W-:Y:S01]  /*83a0*/  USHF.R.S32.HI UR11, URZ, 0x1f, UR4 ;  /* 0x0000001f3f0b7899 */ /* 0x000fe20008011404 */
[----:B------:R-:W-:Y:S01]  /*83b0*/  R2UR UR16, R22 ;  /* 0x00000000161072ca */ /* 0x000fe200000e0000 */
[----:B------:R-:W-:Y:S01]  /*83c0*/  UIMAD UR7, UR14, UR12, URZ ;  /* 0x0000000c0e0772a4 */ /* 0x000fe2000f8e023f */
[----:B------:R-:W-:Y:S01]  /*83d0*/  @P1 IMAD.HI.U32 R5, R9, R6, RZ ;  /* 0x0000000609051227 */ /* 0x000fe200078e00ff */
[----:B------:R-:W-:Y:S01]  /*83e0*/  UMOV UR10, UR4 ;  /* 0x00000004000a7c82 */ /* 0x000fe20008000000 */
[----:B------:R-:W-:Y:S02]  /*83f0*/  USEL UR60, UR60, URZ, !UP0 ;  /* 0x0000003f3c3c7287 */ /* 0x000fe4000c000000 */
[----:B------:R-:W-:Y:S01]  /*8400*/  UIMAD.WIDE.U32 UR8, UR61, UR12, UR10 ;  /* 0x0000000c3d0872a5 */ /* 0x000fe2000f8e000a */
[----:B------:R-:W-:Y:S01]  /*8410*/  IMAD.MOV.U32 R4, RZ, RZ, R9 ;  /* 0x000000ffff047224 */ /* 0x000fe200078e0009 */
[----:B------:R-:W-:Y:S01]  /*8420*/  UIMAD UR7, UR61, UR13, UR7 ;  /* 0x0000000d3d0772a4 */ /* 0x000fe2000f8e0207 */
[----:B------:R-:W-:Y:S01]  /*8430*/  @P1 SHF.R.U32.HI R4, RZ, R8, R5 ;  /* 0x00000008ff041219 */ /* 0x000fe20000011605 */
[----:B------:R-:W-:Y:S01]  /*8440*/  USEL UR15, UR15, URZ, !UP0 ;  /* 0x0000003f0f0f7287 */ /* 0x000fe2000c000000 */
[----:B------:R-:W-:Y:S01]  /*8450*/  LEA R5, R23, R16, 0x6 ;  /* 0x0000001017057211 */ /* 0x000fe200078e30ff */
[----:B------:R-:W-:Y:S01]  /*8460*/  ULDC.64 UR12, c[0x0][0xb98] ;  /* 0x0002e600000c7ab9 */ /* 0x000fe20000000a00 */
[----:B------:R-:W-:Y:S01]  /*8470*/  UIADD3 UR9, UR9, UR7, URZ ;  /* 0x0000000709097290 */ /* 0x000fe2000fffe03f */
[----:B------:R-:W-:Y:S01]  /*8480*/  IMAD.MOV R7, RZ, RZ, -R4 ;  /* 0x000000ffff077224 */ /* 0x000fe200078e0a04 */
[----:B------:R-:W-:Y:S01]  /*8490*/  UIMAD UR7, UR15, UR12, URZ ;  /* 0x0000000c0f0772a4 */ /* 0x000fe2000f8e023f */
[----:B------:R-:W-:Y:S01]  /*84a0*/  IMAD.WIDE R20, R5, 0x2, R20 ;  /* 0x0000000205147825 */ /* 0x000fe200078e0214 */
[----:B------:R-:W-:Y:S01]  /*84b0*/  UIMAD.WIDE.U32 UR8, UR60, UR12, UR8 ;  /* 0x0000000c3c0872a5 */ /* 0x000fe2000f8e0008 */
[----:B------:R-:W-:Y:S01]  /*84c0*/  SHF.R.S32.HI R5, RZ, 0x1f, R4 ;  /* 0x0000001fff057819 */ /* 0x000fe20000011404 */
[----:B------:R-:W-:Y:S01]  /*84d0*/  UIMAD UR7, UR60, UR13, UR7 ;  /* 0x0000000d3c0772a4 */ /* 0x000fe2000f8e0207 */
[----:B------:R-:W-:Y:S01]  /*84e0*/  IMAD R7, R38, R7, R9 ;  /* 0x0000000726077224 */ /* 0x000fe200078e0209 */
[----:B--2---:R-:W-:Y:S01]  /*84f0*/  IADD3 R11, P6, R20, 0x2000, RZ ;  /* 0x00002000140b7810 */ /* 0x004fe20007fde0ff */
[----:B-----5:R-:W-:Y:S01]  /*8500*/  IMAD R43, R3, R38, RZ ;  /* 0x00000026032b7224 */ /* 0x020fe200078e02ff */
[----:B------:R-:W-:Y:S01]  /*8510*/  IADD3 R4, P0, R4, UR8, RZ ;  /* 0x0000000804047c10 */ /* 0x000fe2000ff1e0ff */
[----:B------:R-:W-:Y:S01]  /*8520*/  ULDC.64 UR12, c[0x0][0xaa0] ;  /* 0x0002a800000c7ab9 */ /* 0x000fe20000000a00 */
[----:B------:R-:W-:Y:S01]  /*8530*/  IMAD.U32 R6, RZ, RZ, UR7 ;  /* 0x00000007ff067e24 */ /* 0x000fe2000f8e00ff */
[----:B------:R-:W-:-:S02]  /*8540*/  LOP3.LUT R8, R11, 0x380, RZ, 0xc0, !PT ;  /* 0x000003800b087812 */ /* 0x000fc400078ec0ff */
[----:B------:R-:W-:Y:S02]  /*8550*/  IADD3 R13, P2, R20, 0x1000, RZ ;  /* 0x00001000140d7810 */ /* 0x000fe40007f5e0ff */
[----:B------:R-:W-:Y:S01]  /*8560*/  IADD3.X R5, R5, UR9, R6, P0, !PT ;  /* 0x0000000905057c10 */ /* 0x000fe200087fe406 */
[----:B------:R-:W-:Y:S01]  /*8570*/  ULDC.64 UR8, c[0x0][0xb88] ;  /* 0x0002e20000087ab9 */ /* 0x000fe20000000a00 */
[----:B------:R-:W-:Y:S02]  /*8580*/  SHF.R.S32.HI R6, RZ, 0x1f, R7 ;  /* 0x0000001fff067819 */ /* 0x000fe40000011407 */
[----:B------:R-:W-:Y:S01]  /*8590*/  SHF.R.U64 R8, R8, 0x3, RZ ;  /* 0x0000000308087819 */ /* 0x000fe200000012ff */
[----:B------:R-:W-:Y:S01]  /*85a0*/  IMAD.WIDE.U32 R4, R7, UR8, R4 ;  /* 0x0000000807047c25 */ /* 0x000fe2000f8e0004 */
[----:B------:R-:W-:Y:S02]  /*85b0*/  LOP3.LUT R12, R13, 0x380, RZ, 0xc0, !PT ;  /* 0x000003800d0c7812 */ /* 0x000fe400078ec0ff */
[----:B------:R-:W-:Y:S01]  /*85c0*/  LOP3.LUT R8, R8, R11, RZ, 0x3c, !PT ;  /* 0x0000000b08087212 */ /* 0x000fe200078e3cff */
[----:B------:R-:W-:Y:S01]  /*85d0*/  IMAD R10, R6, UR8, RZ ;  /* 0x00000008060a7c24 */ /* 0x000fe2000f8e02ff */
[----:B------:R-:W-:-:S02]  /*85e0*/  SHF.R.U64 R12, R12, 0x3, RZ ;  /* 0x000000030c0c7819 */ /* 0x000fc400000012ff */
[----:B------:R-:W-:Y:S01]  /*85f0*/  IADD3 R45, P0, R20, 0x5000, RZ ;  /* 0x00005000142d7810 */ /* 0x000fe20007f1e0ff */
[----:B------:R-:W-:Y:S01]  /*8600*/  IMAD R11, R7, UR9, R10 ;  /* 0x00000009070b7c24 */ /* 0x000fe2000f8e020a */
[----:B------:R-:W-:Y:S01]  /*8610*/  ULDC.64 UR8, c[0x0][0xb50] ;  /* 0x0002d40000087ab9 */ /* 0x000fe20000000a00 */
[----:B------:R-:W-:Y:S01]  /*8620*/  LOP3.LUT R12, R12, R13, RZ, 0x3c, !PT ;  /* 0x0000000d0c0c7212 */ /* 0x000fe200078e3cff */
[----:B------:R-:W-:Y:S01]  /*8630*/  IMAD.X R13, RZ, RZ, R21, P2 ;  /* 0x000000ffff0d7224 */ /* 0x000fe200010e0615 */
[----:B------:R-:W-:Y:S01]  /*8640*/  LOP3.LUT R44, R45, 0x380, RZ, 0xc0, !PT ;  /* 0x000003802d2c7812 */ /* 0x000fe200078ec0ff */
[----:B------:R-:W-:Y:S01]  /*8650*/  IMAD.IADD R5, R5, 0x1, R11 ;  /* 0x0000000105057824 */ /* 0x000fe200078e020b */
[----:B------:R-:W-:Y:S02]  /*8660*/  LEA R11, P3, R4, UR8, 0x2 ;  /* 0x00000008040b7c11 */ /* 0x000fe4000f8610ff */
[----:B------:R-:W-:Y:S02]  /*8670*/  IADD3 R25, P2, R20, 0x7000, RZ ;  /* 0x0000700014197810 */ /* 0x000fe40007f5e0ff */
[----:B------:R-:W-:Y:S01]  /*8680*/  LEA.HI.X R14, R4, UR9, R5, 0x2, P3 ;  /* 0x00000009040e7c11 */ /* 0x000fe200098f1405 */
[----:B------:R-:W-:Y:S01]  /*8690*/  SHFL.IDX PT, R36, R11, RZ, 0x1c1f ;  /* 0x001c1fff0b247589 */ /* 0x000fe200000e0000 */
[----:B------:R-:W-:Y:S01]  /*86a0*/  IADD3 R33, P3, R20, 0x6000, RZ ;  /* 0x0000600014217810 */ /* 0x000fe20007f7e0ff */
[----:B------:R-:W-:Y:S01]  /*86b0*/  IMAD.U32 R5, RZ, RZ, UR16 ;  /* 0x00000010ff057e24 */ /* 0x000fe2000f8e00ff */
[----:B------:R-:W-:Y:S01]  /*86c0*/  SHF.R.U64 R44, R44, 0x3, RZ ;  /* 0x000000032c2c7819 */ /* 0x000fe200000012ff */
[----:B------:R-:W0:Y:S01]  /*86d0*/  SHFL.IDX PT, R37, R14, RZ, 0x1c1f ;  /* 0x001c1fff0e257589 */ /* 0x000e2200000e0000 */
[----:B------:R-:W-:Y:S01]  /*86e0*/  LOP3.LUT R32, R33, 0x380, RZ, 0xc0, !PT ;  /* 0x0000038021207812 */ /* 0x000fe200078ec0ff */
[----:B------:R-:W-:Y:S01]  /*86f0*/  IMAD R22, R5, 0x80, R196 ;  /* 0x0000008005167824 */ /* 0x000fe200078e02c4 */
[----:B------:R-:W-:Y:S01]  /*8700*/  LOP3.LUT R24, R25, 0x380, RZ, 0xc0, !PT ;  /* 0x0000038019187812 */ /* 0x000fe200078ec0ff */
[----:B------:R-:W-:Y:S01]  /*8710*/  SHFL.IDX PT, R40, R11, 0x1, 0x1c1f ;  /* 0x003c1f000b287f89 */ /* 0x000fe200000e0000 */
[----:B------:R-:W-:Y:S01]  /*8720*/  SHF.R.U64 R32, R32, 0x3, RZ ;  /* 0x0000000320207819 */ /* 0x000fe200000012ff */
[----:B------:R-:W-:Y:S01]  /*8730*/  VIADD R4, R22, 0x8 ;  /* 0x0000000816047836 */ /* 0x000fe20000000000 */
[----:B------:R-:W-:Y:S01]  /*8740*/  LOP3.LUT R44, R44, R45, RZ, 0x3c, !PT ;  /* 0x0000002d2c2c7212 */ /* 0x000fe200078e3cff */
[----:B------:R-:W1:Y:S01]  /*8750*/  SHFL.IDX PT, R41, R14, 0x1, 0x1c1f ;  /* 0x003c1f000e297f89 */ /* 0x000e6200000e0000 */
[----:B------:R-:W-:Y:S01]  /*8760*/  LOP3.LUT R32, R32, R33, RZ, 0x3c, !PT ;  /* 0x0000002120207212 */ /* 0x000fe200078e3cff */
[----:B------:R-:W-:Y:S01]  /*8770*/  IMAD.X R33, RZ, RZ, R21, P3 ;  /* 0x000000ffff217224 */ /* 0x000fe200018e0615 */
[----:B------:R-:W-:-:S02]  /*8780*/  SHF.R.U64 R24, R24, 0x3, RZ ;  /* 0x0000000318187819 */ /* 0x000fc400000012ff */
[C---:B------:R-:W-:Y:S02]  /*8790*/  IADD3 R9, P5, R20.reuse, 0x3000, RZ ;  /* 0x0000300014097810 */ /* 0x040fe40007fbe0ff */
[C---:B------:R-:W-:Y:S02]  /*87a0*/  IADD3 R53, P4, R20.reuse, 0x4000, RZ ;  /* 0x0000400014357810 */ /* 0x040fe40007f9e0ff */
[----:B------:R-:W-:Y:S01]  /*87b0*/  IADD3.X R45, RZ, R21, RZ, P0, !PT ;  /* 0x00000015ff2d7210 */ /* 0x000fe200007fe4ff */
[--C-:B------:R-:W-:Y:S01]  /*87c0*/  IMAD.X R7, RZ, RZ, R21.reuse, P5 ;  /* 0x000000ffff077224 */ /* 0x100fe200028e0615 */
[----:B------:R-:W-:Y:S02]  /*87d0*/  IADD3 R10, P3, R20, 0xb000, RZ ;  /* 0x0000b000140a7810 */ /* 0x000fe40007f7e0ff */
[----:B------:R-:W-:Y:S02]  /*87e0*/  LOP3.LUT P0, RZ, R194, 0x3, RZ, 0xc0, !PT ;  /* 0x00000003c2ff7812 */ /* 0x000fe4000780c0ff */
[----:B------:R-:W-:Y:S01]  /*87f0*/  LOP3.LUT R24, R24, R25, RZ, 0x3c, !PT ;  /* 0x0000001918187212 */ /* 0x000fe200078e3cff */
[--C-:B------:R-:W-:Y:S01]  /*8800*/  IMAD.X R25, RZ, RZ, R21.reuse, P2 ;  /* 0x000000ffff197224 */ /* 0x100fe200010e0615 */
[----:B------:R-:W-:Y:S01]  /*8810*/  LOP3.LUT R6, R9, 0x380, RZ, 0xc0, !PT ;  /* 0x0000038009067812 */ /* 0x000fe200078ec0ff */
[----:B------:R-:W-:Y:S01]  /*8820*/  UIMAD UR7, UR11, UR12, URZ ;  /* 0x0000000c0b0772a4 */ /* 0x000fe2000f8e023f */
[----:B------:R-:W-:Y:S01]  /*8830*/  LOP3.LUT R52, R53, 0x380, RZ, 0xc0, !PT ;  /* 0x0000038035347812 */ /* 0x000fe200078ec0ff */
[----:B------:R-:W-:Y:S01]  /*8840*/  IMAD.X R49, RZ, RZ, R21, P3 ;  /* 0x000000ffff317224 */ /* 0x000fe200018e0615 */
[----:B------:R-:W-:Y:S01]  /*8850*/  LOP3.LUT R3, R10, 0x380, RZ, 0xc0, !PT ;  /* 0x000003800a037812 */ /* 0x000fe200078ec0ff */
[----:B------:R-:W-:Y:S01]  /*8860*/  UIMAD.WIDE.U32 UR8, UR4, UR12, URZ ;  /* 0x0000000c040872a5 */ /* 0x000fe2000f8e003f */
[----:B------:R-:W-:Y:S01]  /*8870*/  ISETP.GE.OR P2, PT, R22, R43, P0 ;  /* 0x0000002b1600720c */ /* 0x000fe20000746670 */
[----:B------:R-:W-:Y:S01]  /*8880*/  ULDC.64 UR10, c[0x0][0xae8] ;  /* 0x0002ba00000a7ab9 */ /* 0x000fe20000000a00 */
[----:B------:R-:W-:-:S02]  /*8890*/  SHF.R.U64 R6, R6, 0x3, RZ ;  /* 0x0000000306067819 */ /* 0x000fc400000012ff */
[----:B------:R-:W-:Y:S02]  /*88a0*/  SHF.R.U64 R52, R52, 0x3, RZ ;  /* 0x0000000334347819 */ /* 0x000fe400000012ff */
[----:B------:R-:W-:Y:S02]  /*88b0*/  SHF.R.U64 R3, R3, 0x3, RZ ;  /* 0x0000000303037819 */ /* 0x000fe400000012ff */
[----:B------:R-:W-:Y:S02]  /*88c0*/  LOP3.LUT R6, R6, R9, RZ, 0x3c, !PT ;  /* 0x0000000906067212 */ /* 0x000fe400078e3cff */
[----:B------:R-:W-:Y:S01]  /*88d0*/  LOP3.LUT R52, R52, R53, RZ, 0x3c, !PT ;  /* 0x0000003534347212 */ /* 0x000fe200078e3cff */
[----:B------:R-:W-:Y:S01]  /*88e0*/  IMAD.X R53, RZ, RZ, R21, P4 ;  /* 0x000000ffff357224 */ /* 0x000fe200020e0615 */
[----:B------:R-:W-:Y:S01]  /*88f0*/  IADD3.X R9, RZ, R21, RZ, P6, !PT ;  /* 0x00000015ff097210 */ /* 0x000fe200037fe4ff */
[----:B0-----:R0:W-:Y:S01]  /*8900*/  @!P2 ST.E desc[UR36][R36.64], R0 ;  /* 0x000000002400a985 */ /* 0x0011e2000c101924 */
[----:B------:R-:W-:-:S02]  /*8910*/  ISETP.GE.OR P0, PT, R4, R43, P0 ;  /* 0x0000002b0400720c */ /* 0x000fc40000706670 */
[----:B------:R-:W-:Y:S02]  /*8920*/  LOP3.LUT R48, R3, R10, RZ, 0x3c, !PT ;  /* 0x0000000a03307212 */ /* 0x000fe400078e3cff */
[C---:B------:R-:W-:Y:S01]  /*8930*/  IADD3 R65, P6, R20.reuse, 0x8000, RZ ;  /* 0x0000800014417810 */ /* 0x040fe20007fde0ff */
[----:B------:R-:W2:Y:S01]  /*8940*/  @P1 LDC R3, c[0x0][0xbec] ;  /* 0x0002fb00ff031b82 */ /* 0x000ea20000000800 */
[C---:B------:R-:W-:Y:S02]  /*8950*/  IADD3 R61, P5, R20.reuse, 0x9000, RZ ;  /* 0x00009000143d7810 */ /* 0x040fe40007fbe0ff */
[C---:B------:R-:W-:Y:S02]  /*8960*/  IADD3 R57, P4, R20.reuse, 0xa000, RZ ;  /* 0x0000a00014397810 */ /* 0x040fe40007f9e0ff */
[----:B------:R-:W-:Y:S02]  /*8970*/  LOP3.LUT R5, R20, 0x380, RZ, 0xc0, !PT ;  /* 0x0000038014057812 */ /* 0x000fe400078ec0ff */
[----:B------:R-:W-:Y:S01]  /*8980*/  LOP3.LUT R64, R65, 0x380, RZ, 0xc0, !PT ;  /* 0x0000038041407812 */ /* 0x000fe200078ec0ff */
[----:B0-----:R-:W0:Y:S01]  /*8990*/  @P1 LDC R37, c[0x0][0xbf0] ;  /* 0x0002fc00ff251b82 */ /* 0x001e220000000800 */
[----:B------:R-:W-:Y:S01]  /*89a0*/  LOP3.LUT R60, R61, 0x380, RZ, 0xc0, !PT ;  /* 0x000003803d3c7812 */ /* 0x000fe200078ec0ff */
[----:B-1----:R1:W-:Y:S01]  /*89b0*/  @!P0 ST.E desc[UR36][R40.64], R2 ;  /* 0x0000000228008985 */ /* 0x0023e2000c101924 */
[----:B------:R-:W-:-:S02]  /*89c0*/  LOP3.LUT R56, R57, 0x380, RZ, 0xc0, !PT ;  /* 0x0000038039387812 */ /* 0x000fc400078ec0ff */
[----:B------:R-:W-:Y:S01]  /*89d0*/  SHF.R.U64 R5, R5, 0x3, RZ ;  /* 0x0000000305057819 */ /* 0x000fe200000012ff */
[----:B------:R-:W-:Y:S01]  /*89e0*/  UIMAD UR7, UR4, UR13, UR7 ;  /* 0x0000000d040772a4 */ /* 0x000fe2000f8e0207 */
[----:B------:R-:W-:Y:S01]  /*89f0*/  SHF.R.U64 R64, R64, 0x3, RZ ;  /* 0x0000000340407819 */ /* 0x000fe200000012ff */
[----:B------:R-:W-:Y:S01]  /*8a00*/  IMAD R0, R19, 0x20, R23 ;  /* 0x0000002013007824 */ /* 0x000fe200078e0217 */
        /* <DEDUP_REMOVED lines=8> */
[----:B------:R3:W5:Y:S01]  /*8a90*/  LD.E.128 R28, desc[UR36][R20.64] ;  /* 0x00000024141c7980 */ /* 0x000762000c101d00 */
[----:B------:R-:W-:Y:S01]  /*8aa0*/  LOP3.LUT R56, R56, R57, RZ, 0x3c, !PT ;  /* 0x0000003938387212 */ /* 0x000fe200078e3cff */
[----:B------:R-:W-:Y:S01]  /*8ab0*/  IMAD.X R57, RZ, RZ, R21, P4 ;  /* 0x000000ffff397224 */ /* 0x000fe200020e0615 */
[----:B------:R-:W-:Y:S01]  /*8ac0*/  IADD3.X R61, RZ, R21, RZ, P5, !PT ;  /* 0x00000015ff3d7210 */ /* 0x000fe20002ffe4ff */
[----:B------:R-:W-:Y:S01]  /*8ad0*/  UIADD3 UR9, UR9, UR7, URZ ;  /* 0x0000000709097290 */ /* 0x000fe2000fffe03f */
[----:B------:R-:W5:Y:S01]  /*8ae0*/  LD.E.128 R4, desc[UR36][R6.64] ;  /* 0x0000002406047980 */ /* 0x000f62000c101d00 */
[----:B------:R-:W-:-:S03]  /*8af0*/  UIMAD UR4, UR14, UR10, URZ ;  /* 0x0000000a0e0472a4 */ /* 0x000fc6000f8e023f */
[----:B------:R-:W5:Y:S01]  /*8b00*/  LD.E.128 R52, desc[UR36][R52.64] ;  /* 0x0000002434347980 */ /* 0x000f62000c101d00 */
[----:B---3--:R-:W-:Y:S01]  /*8b10*/  IMAD.U32 R21, RZ, RZ, UR16 ;  /* 0x00000010ff157e24 */ /* 0x008fe2000f8e00ff */
[----:B------:R-:W-:Y:S02]  /*8b20*/  UIMAD UR4, UR61, UR11, UR4 ;  /* 0x0000000b3d0472a4 */ /* 0x000fe4000f8e0204 */
[----:B------:R-:W-:Y:S01]  /*8b30*/  UIMAD.WIDE.U32 UR8, UR61, UR10, UR8 ;  /* 0x0000000a3d0872a5 */ /* 0x000fe2000f8e0008 */
[----:B------:R-:W5:Y:S01]  /*8b40*/  LD.E.128 R44, desc[UR36][R44.64] ;  /* 0x000000242c2c7980 */ /* 0x000f62000c101d00 */
[----:B------:R-:W-:Y:S01]  /*8b50*/  LEA R20, R21, R0, 0x7 ;  /* 0x0000000015147211 */ /* 0x000fe200078e38ff */
[----:B------:R-:W-:Y:S01]  /*8b60*/  ULDC.64 UR10, c[0x0][0xaf0] ;  /* 0x0002bc00000a7ab9 */ /* 0x000fe20000000a00 */
[----:B------:R-:W-:Y:S01]  /*8b70*/  UIADD3 UR9, UR9, UR4, URZ ;  /* 0x0000000409097290 */ /* 0x000fe2000fffe03f */
[----:B------:R-:W5:Y:S02]  /*8b80*/  LD.E.128 R32, desc[UR36][R32.64] ;  /* 0x0000002420207980 */ /* 0x000f64000c101d00 */
[----:B--2---:R-:W-:Y:S01]  /*8b90*/  @P1 IMAD.HI.U32 R0, R20, R3, RZ ;  /* 0x0000000314001227 */ /* 0x004fe200078e00ff */
[----:B------:R-:W-:Y:S01]  /*8ba0*/  UIMAD UR4, UR15, UR10, URZ ;  /* 0x0000000a0f0472a4 */ /* 0x000fe2000f8e023f */
[----:B------:R-:W5:Y:S01]  /*8bb0*/  LD.E.128 R24, desc[UR36][R24.64] ;  /* 0x0000002418187980 */ /* 0x000f62000c101d00 */
[----:B------:R-:W-:Y:S01]  /*8bc0*/  UIMAD.WIDE.U32 UR8, UR60, UR10, UR8 ;  /* 0x0000000a3c0872a5 */ /* 0x000fe2000f8e0008 */
[----:B------:R-:W-:Y:S01]  /*8bd0*/  IMAD.MOV.U32 R21, RZ, RZ, R20 ;  /* 0x000000ffff157224 */ /* 0x000fe200078e0014 */
[----:B0-----:R-:W-:Y:S01]  /*8be0*/  @P1 SHF.R.U32.HI R21, RZ, R37, R0 ;  /* 0x00000025ff151219 */ /* 0x001fe20000011600 */
[----:B------:R-:W-:Y:S01]  /*8bf0*/  UIMAD UR4, UR60, UR11, UR4 ;  /* 0x0000000b3c0472a4 */ /* 0x000fe2000f8e0204 */
[----:B------:R-:W5:Y:S02]  /*8c00*/  LD.E.128 R64, desc[UR36][R64.64] ;  /* 0x0000002440407980 */ /* 0x000f64000c101d00 */
[----:B------:R-:W-:Y:S01]  /*8c10*/  SHF.R.S32.HI R0, RZ, 0x1f, R21 ;  /* 0x0000001fff007819 */ /* 0x000fe20000011415 */
[----:B------:R-:W-:Y:S01]  /*8c20*/  UIADD3 UR4, UR9, UR4, URZ ;  /* 0x0000000409047290 */ /* 0x000fe2000fffe03f */
[----:B------:R-:W-:Y:S01]  /*8c30*/  IADD3 R37, -R21, RZ, RZ ;  /* 0x000000ff15257210 */ /* 0x000fe20007ffe1ff */
[----:B-1----:R-:W-:Y:S01]  /*8c40*/  IMAD.U32 R2, RZ, RZ, UR8 ;  /* 0x00000008ff027e24 */ /* 0x002fe2000f8e00ff */
[----:B------:R-:W5:Y:S01]  /*8c50*/  LD.E.128 R60, desc[UR36][R60.64] ;  /* 0x000000243c3c7980 */ /* 0x000f62000c101d00 */
        /* <DEDUP_REMOVED lines=8> */
[----:B------:R-:W-:Y:S01]  /*8ce0*/  SHF.R.S32.HI R0, RZ, 0x1f, R37 ;  /* 0x0000001fff007819 */ /* 0x000fe20000011425 */
[----:B------:R-:W-:Y:S01]  /*8cf0*/  @!PT LDS RZ, [RZ] ;  /* 0x00000000fffff984 */ /* 0x000fe20000000800 */
[----:B------:R-:W-:Y:S01]  /*8d00*/  @!PT LDS RZ, [RZ] ;  /* 0x00000000fffff984 */ /* 0x000fe20000000800 */
[----:B------:R-:W-:Y:S01]  /*8d10*/  @!PT LDS RZ, [RZ] ;  /* 0x00000000fffff984 */ /* 0x000fe20000000800 */
[----:B------:R-:W-:Y:S01]  /*8d20*/  @!PT LDS RZ, [RZ] ;  /* 0x00000000fffff984 */ /* 0x000fe20000000800 */
[----:B------:R0:W-:Y:S06]  /*8d30*/  MEMBAR.ALL.CTA ;  /* 0x0000000000007992 */ /* 0x0001ec0000008000 */
[----:B0-----:R-:W0:Y:S01]  /*8d40*/  FENCE.VIEW.ASYNC.S ;  /* 0x00000000000073c6 */ /* 0x001e220000000000 */
[----:B------:R-:W-:Y:S01]  /*8d50*/  IMAD.WIDE.U32 R2, R21, UR8, R2 ;  /* 0x0000000815027c25 */ /* 0x000fe2000f8e0002 */
[----:B------:R-:W-:-:S03]  /*8d60*/  ULDC.64 UR8, c[0x0][0xad8] ;  /* 0x0002b60000087ab9 */ /* 0x000fc60000000a00 */
[----:B------:R-:W-:Y:S02]  /*8d70*/  IMAD.U32 R40, RZ, RZ, UR16 ;  /* 0x00000010ff287e24 */ /* 0x000fe4000f8e00ff */
[----:B------:R-:W-:Y:S02]  /*8d80*/  IMAD.IADD R3, R3, 0x1, R41 ;  /* 0x0000000103037824 */ /* 0x000fe400078e0229 */
[----:B------:R-:W-:Y:S02]  /*8d90*/  IMAD R20, R0, UR8, RZ ;  /* 0x0000000800147c24 */ /* 0x000fe4000f8e02ff */
[----:B------:R-:W-:Y:S02]  /*8da0*/  IMAD R40, R40, 0x80, R23 ;  /* 0x0000008028287824 */ /* 0x000fe400078e0217 */
[C---:B------:R-:W-:Y:S02]  /*8db0*/  IMAD R21, R37.reuse, UR9, R20 ;  /* 0x0000000925157c24 */ /* 0x040fe4000f8e0214 */
[----:B------:R-:W-:Y:S01]  /*8dc0*/  IMAD.WIDE.U32 R2, R37, UR8, R2 ;  /* 0x0000000825027c25 */ /* 0x000fe2000f8e0002 */
[----:B------:R-:W-:Y:S01]  /*8dd0*/  ISETP.GE.AND P2, PT, R40, R43, PT ;  /* 0x0000002b2800720c */ /* 0x000fe20003f46270 */
[----:B------:R-:W-:-:S02]  /*8de0*/  ULDC.64 UR8, c[0x0][0xa80] ;  /* 0x0002a00000087ab9 */ /* 0x000fc40000000a00 */
[----:B------:R-:W-:Y:S01]  /*8df0*/  VIADD R0, R40, 0x20 ;  /* 0x0000002028007836 */ /* 0x000fe20000000000 */
[----:B------:R-:W-:Y:S01]  /*8e00*/  LEA R22, P3, R2, UR8, 0x1 ;  /* 0x0000000802167c11 */ /* 0x000fe2000f8608ff */
[----:B------:R-:W-:Y:S01]  /*8e10*/  IMAD.IADD R3, R3, 0x1, R21 ;  /* 0x0000000103037824 */ /* 0x000fe200078e0215 */
[----:B------:R-:W-:Y:S02]  /*8e20*/  IADD3 R42, R42, 0x30820, RZ ;  /* 0x000308202a2a7810 */ /* 0x000fe40007ffe0ff */
        /* <DEDUP_REMOVED lines=13> */
[----:B------:R-:W-:-:S09]  /*8f00*/  ISETP.GE.AND P2, PT, R18, UR4, PT ;  /* 0x0000000412007c0c */ /* 0x000fd2000bf46270 */
[CC--:B-1----:R-:W-:Y:S02]  /*8f10*/  @!P4 LEA R2, P6, R16.reuse, R37.reuse, 0x1 ;  /* 0x000000251002c211 */ /* 0x0c2fe400078c08ff */
[CC--:B------:R-:W-:Y:S02]  /*8f20*/  @!P3 LEA R20, P5, R17.reuse, R37.reuse, 0x1 ;  /* 0x000000251114b211 */ /* 0x0c0fe400078a08ff */
[-C--:B--2---:R-:W-:Y:S02]  /*8f30*/  @!P4 LEA.HI.X R3, R16, R0.reuse, R203, 0x1, P6 ;  /* 0x000000001003c211 */ /* 0x084fe400030f0ccb */
[C---:B------:R-:W-:Y:S02]  /*8f40*/  @!P2 LEA R36, P6, R18.reuse, R37, 0x1 ;  /* 0x000000251224a211 */ /* 0x040fe400078c08ff */
[-C--:B------:R-:W-:Y:S01]  /*8f50*/  @!P3 LEA.HI.X R21, R17, R0.reuse, R202, 0x1, P5 ;  /* 0x000000001115b211 */ /* 0x080fe200028f0cca */
[----:B-----5:R3:W-:Y:S01]  /*8f60*/  @!P4 ST.E.128 desc[UR36][R2.64], R28 ;  /* 0x0000001c0200c985 */ /* 0x0207e2000c101d24 */
[----:B------:R-:W-:-:S03]  /*8f70*/  @!P2 LEA.HI.X R37, R18, R0, R201, 0x1, P6 ;  /* 0x000000001225a211 */ /* 0x000fc600030f0cc9 */
[----:B------:R3:W-:Y:S04]  /*8f80*/  @!P3 ST.E.128 desc[UR36][R20.64], R52 ;  /* 0x000000341400b985 */ /* 0x0007e8000c101d24 */
[----:B------:R3:W-:Y:S02]  /*8f90*/  @!P2 ST.E.128 desc[UR36][R36.64], R64 ;  /* 0x000000402400a985 */ /* 0x0007e4000c101d24 */
.L_x_3513:
[----:B------:R-:W-:Y:S05]  /*8fa0*/  BSYNC B1 ;  /* 0x0000000000017941 */ /* 0x000fea0003800000 */
.L_x_3512:
[----:B--2---:R2:W4:Y:S01]  /*8fb0*/  SHFL.IDX PT, R0, R38, 0x1, 0x181f ;  /* 0x00381f0026007f89 */ /* 0x00452200000e0000 */
[----:B------:R-:W-:Y:S03]  /*8fc0*/  BSSY B1, `(.L_x_3514) ;  /* 0x0000010000017945 */ /* 0x000fe60003800000 */
[----:B---3-5:R2:W3:Y:S01]  /*8fd0*/  SHFL.IDX PT, R29, R22, 0x1, 0x181f ;  /* 0x00381f00161d7f89 */ /* 0x0284e200000e0000 */
[----:B------:R-:W-:Y:S05]  /*8fe0*/  @P1 BRA `(.L_x_3515) ;  /* 0x0000000000341947 */ /* 0x000fea0003800000 */
[----:B------:R-:W-:Y:S02]  /*8ff0*/  ULDC UR4, c[0x0][0xac8] ;  /* 0x0002b20000047ab9 */ /* 0x000fe40000000800 */
[----:B------:R-:W-:Y:S02]  /*9000*/  ISETP.GE.AND P4, PT, R16, UR4, PT ;  /* 0x0000000410007c0c */ /* 0x000fe4000bf86270 */
[----:B------:R-:W-:Y:S02]  /*9010*/  ISETP.GE.AND P5, PT, R17, UR4, PT ;  /* 0x0000000411007c0c */ /* 0x000fe4000bfa6270 */
[----:B------:R-:W-:-:S09]  /*9020*/  ISETP.GE.AND P6, PT, R18, UR4, PT ;  /* 0x0000000412007c0c */ /* 0x000fd2000bfc6270 */
[-C--:B---3--:R-:W-:Y:S02]  /*9030*/  @!P4 LEA R2, P1, R16, R29.reuse, 0x1 ;  /* 0x0000001d1002c211 */ /* 0x088fe400078208ff */
[CC--:B------:R-:W-:Y:S02]  /*9040*/  @!P5 LEA R20, P2, R17.reuse, R29.reuse, 0x1 ;  /* 0x0000001d1114d211 */ /* 0x0c0fe400078408ff */
[----:B------:R-:W-:Y:S02]  /*9050*/  @!P6 LEA R28, P3, R18, R29, 0x1 ;  /* 0x0000001d121ce211 */ /* 0x000fe400078608ff */
[-C--:B----4-:R-:W-:Y:S02]  /*9060*/  @!P4 LEA.HI.X R3, R16, R0.reuse, R203, 0x1, P1 ;  /* 0x000000001003c211 */ /* 0x090fe400008f0ccb */
[-C--:B------:R-:W-:Y:S02]  /*9070*/  @!P5 LEA.HI.X R21, R17, R0.reuse, R202, 0x1, P2 ;  /* 0x000000001115d211 */ /* 0x080fe400010f0cca */
[----:B------:R-:W-:Y:S01]  /*9080*/  @!P6 LEA.HI.X R29, R18, R0, R201, 0x1, P3 ;  /* 0x00000000121de211 */ /* 0x000fe200018f0cc9 */
[----:B------:R3:W-:Y:S04]  /*9090*/  @!P4 ST.E.128 desc[UR36][R2.64], R12 ;  /* 0x0000000c0200c985 */ /* 0x0007e8000c101d24 */
[----:B------:R3:W-:Y:S04]  /*90a0*/  @!P5 ST.E.128 desc[UR36][R20.64], R44 ;  /* 0x0000002c1400d985 */ /* 0x0007e8000c101d24 */
[----:B------:R3:W-:Y:S02]  /*90b0*/  @!P6 ST.E.128 desc[UR36][R28.64], R60 ;  /* 0x0000003c1c00e985 */ /* 0x0007e4000c101d24 */
.L_x_3515:
[----:B------:R-:W-:Y:S05]  /*90c0*/  BSYNC B1 ;  /* 0x0000000000017941 */ /* 0x000fea0003800000 */
.L_x_3514:
[----:B----4-:R4:W0:Y:S01]  /*90d0*/  SHFL.IDX PT, R0, R38, 0x2, 0x181f ;  /* 0x00581f0026007f89 */ /* 0x01082200000e0000 */
[----:B------:R-:W-:Y:S03]  /*90e0*/  BSSY B1, `(.L_x_3516) ;  /* 0x0000010000017945 */ /* 0x000fe60003800000 */
[----:B---3--:R4:W3:Y:S01]  /*90f0*/  SHFL.IDX PT, R15, R22, 0x2, 0x181f ;  /* 0x00581f00160f7f89 */ /* 0x0088e200000e0000 */
        /* <DEDUP_REMOVED lines=8> */
[-C--:B0-----:R-:W-:Y:S02]  /*9180*/  @!P3 LEA.HI.X R3, R16, R0.reuse, R203, 0x1, P0 ;  /* 0x000000001003b211 */ /* 0x081fe400000f0ccb */
[-C--:B------:R-:W-:Y:S02]  /*9190*/  @!P4 LEA.HI.X R13, R17, R0.reuse, R202, 0x1, P1 ;  /* 0x00000000110dc211 */ /* 0x080fe400008f0cca */
[----:B------:R-:W-:Y:S01]  /*91a0*/  @!P5 LEA.HI.X R15, R18, R0, R201, 0x1, P2 ;  /* 0x00000000120fd211 */ /* 0x000fe200010f0cc9 */
[----:B------:R0:W-:Y:S04]  /*91b0*/  @!P3 ST.E.128 desc[UR36][R2.64], R8 ;  /* 0x000000080200b985 */ /* 0x0001e8000c101d24 */
[----:B------:R0:W-:Y:S04]  /*91c0*/  @!P4 ST.E.128 desc[UR36][R12.64], R32 ;  /* 0x000000200c00c985 */ /* 0x0001e8000c101d24 */
[----:B------:R0:W-:Y:S02]  /*91d0*/  @!P5 ST.E.128 desc[UR36][R14.64], R56 ;  /* 0x000000380e00d985 */ /* 0x0001e4000c101d24 */
.L_x_3517:
[----:B------:R-:W-:Y:S05]  /*91e0*/  BSYNC B1 ;  /* 0x0000000000017941 */ /* 0x000fea0003800000 */
.L_x_3516:
[----:B0-----:R-:W-:Y:S01]  /*91f0*/  VIADD R0, R40, 0x60 ;  /* 0x0000006028007836 */ /* 0x001fe20000000000 */
[----:B--2-4-:R-:W4:Y:S04]  /*9200*/  SHFL.IDX PT, R38, R38, 0x3, 0x181f ;  /* 0x00781f0026267f89 */ /* 0x014f2800000e0000 */
[----:B------:R-:W-:Y:S01]  /*9210*/  ISETP.GE.AND P0, PT, R0, R43, PT ;  /* 0x0000002b0000720c */ /* 0x000fe20003f06270 */
[----:B------:R0:W2:-:S12]  /*9220*/  SHFL.IDX PT, R11, R22, 0x3, 0x181f ;  /* 0x00781f00160b7f89 */ /* 0x00009800000e0000 */
[----:B0-----:R-:W-:Y:S05]  /*9230*/  @P0 BRA `(.L_x_3518) ;  /* 0x0000000c007c0947 */ /* 0x001fea0003800000 */
[----:B------:R-:W-:Y:S02]  /*9240*/  ULDC UR4, c[0x0][0xac8] ;  /* 0x0002b20000047ab9 */ /* 0x000fe40000000800 */
[----:B------:R-:W-:Y:S02]  /*9250*/  ISETP.GE.AND P2, PT, R16, UR4, PT ;  /* 0x0000000410007c0c */ /* 0x000fe4000bf46270 */
[----:B------:R-:W-:-:S11]  /*9260*/  ISETP.GE.AND P3, PT, R17, UR4, PT ;  /* 0x0000000411007c0c */ /* 0x000fd6000bf66270 */
[CC--:B--2---:R-:W-:Y:S02]  /*9270*/  @!P2 LEA R2, P0, R16.reuse, R11.reuse, 0x1 ;  /* 0x0000000b1002a211 */ /* 0x0c4fe400078008ff */
[C---:B------:R-:W-:Y:S02]  /*9280*/  @!P3 LEA R8, P1, R17.reuse, R11, 0x1 ;  /* 0x0000000b1108b211 */ /* 0x040fe400078208ff */
[-C--:B----4-:R-:W-:Y:S02]  /*9290*/  @!P2 LEA.HI.X R3, R16, R38.reuse, R203, 0x1, P0 ;  /* 0x000000261003a211 */ /* 0x090fe400000f0ccb */
[----:B------:R-:W-:Y:S02]  /*92a0*/  @!P3 LEA.HI.X R9, R17, R38, R202, 0x1, P1 ;  /* 0x000000261109b211 */ /* 0x000fe400008f0cca */
[----:B------:R-:W-:Y:S01]  /*92b0*/  ISETP.GE.AND P0, PT, R18, UR4, PT ;  /* 0x0000000412007c0c */ /* 0x000fe2000bf06270 */
[----:B------:R0:W-:Y:S04]  /*92c0*/  @!P2 ST.E.128 desc[UR36][R2.64], R4 ;  /* 0x000000040200a985 */ /* 0x0001e8000c101d24 */
[----:B------:R0:W-:Y:S08]  /*92d0*/  @!P3 ST.E.128 desc[UR36][R8.64], R24 ;  /* 0x000000180800b985 */ /* 0x0001f0000c101d24 */
[----:B------:R-:W-:Y:S05]  /*92e0*/  @P0 BRA `(.L_x_3518) ;  /* 0x0000000c00500947 */ /* 0x000fea0003800000 */
[----:B0-----:R-:W-:-:S04]  /*92f0*/  LEA R2, P0, R18, R11, 0x1 ;  /* 0x0000000b12027211 */ /* 0x001fc800078008ff */
[----:B------:R-:W-:-:S05]  /*9300*/  LEA.HI.X R3, R18, R38, R201, 0x1, P0 ;  /* 0x0000002612037211 */ /* 0x000fca00000f0cc9 */
[----:B------:R0:W-:Y:S01]  /*9310*/  ST.E.128 desc[UR36][R2.64], R48 ;  /* 0x0000003002007985 */ /* 0x0001e2000c101d24 */
[----:B------:R-:W-:Y:S05]  /*9320*/  BRA `(.L_x_3518) ;  /* 0x0000000c00407947 */ /* 0x000fea0003800000 */
.L_x_3510:
[----:B------:R-:W-:Y:S01]  /*9330*/  R2UR UR4, R192 ;  /* 0x00000000c00472ca */ /* 0x000fe200000e0000 */
[----:B------:R-:W-:Y:S01]  /*9340*/  ULDC.64 UR10, c[0x0][0xc00] ;  /* 0x00030000000a7ab9 */ /* 0x000fe20000000a00 */
[----:B------:R-:W-:Y:S01]  /*9350*/  USHF.L.U32 UR8, UR60, 0x2, URZ ;  /* 0x000000023c087899 */ /* 0x000fe2000800063f */
[----:B------:R-:W0:Y:S01]  /*9360*/  LDC R11, c[0x0][0xbe8] ;  /* 0x0002fa00ff0b7b82 */ /* 0x000e220000000800 */
[----:B------:R-:W-:-:S04]  /*9370*/  UISETP.NE.U32.AND UP0, UPT, UR10, URZ, UPT ;  /* 0x0000003f0a00728c */ /* 0x000fc8000bf05070 */
[----:B------:R-:W-:-:S05]  /*9380*/  UISETP.NE.AND.EX UP0, UPT, UR11, URZ, UPT, UP0 ;  /* 0x0000003f0b00728c */ /* 0x000fca000bf05300 */
[----:B------:R-:W-:Y:S01]  /*9390*/  USHF.L.U64.HI UR9, UR60, 0x2, UR4 ;  /* 0x000000023c097899 */ /* 0x000fe20008010204 */
[----:B------:R-:W-:Y:S01]  /*93a0*/  PLOP3.LUT P2, PT, PT, PT, UP0, 0x80, 0x0 ;  /* 0x000000000000781c */ /* 0x000fe20003f4f008 */
[----:B------:R-:W-:-:S04]  /*93b0*/  UIADD3 UR4, UP1, UR8, UR10, URZ ;  /* 0x0000000a08047290 */ /* 0x000fc8000ff3e03f */
[----:B------:R-:W-:Y:S02]  /*93c0*/  UIADD3.X UR7, UR9, UR11, URZ, UP1, !UPT ;  /* 0x0000000b09077290 */ /* 0x000fe40008ffe43f */
[----:B------:R-:W-:Y:S01]  /*93d0*/  IMAD.U32 R2, RZ, RZ, UR4 ;  /* 0x00000004ff027e24 */ /* 0x000fe2000f8e00ff */
[----:B------:R-:W-:Y:S02]  /*93e0*/  ULDC.64 UR10, c[0x0][0xc08] ;  /* 0x00030200000a7ab9 */ /* 0x000fe40000000a00 */
[----:B------:R-:W-:Y:S01]  /*93f0*/  UISETP.NE.U32.AND UP1, UPT, UR10, URZ, UPT ;  /* 0x0000003f0a00728c */ /* 0x000fe2000bf25070 */
[----:B------:R-:W-:-:S03]  /*9400*/  MOV R3, UR7 ;  /* 0x0000000700037c02 */ /* 0x000fc60008000f00 */
        /* <DEDUP_REMOVED lines=13> */
[----:B------:R-:W-:-:S10]  /*94e0*/  ISETP.GE.AND P1, PT, R204, 0x80, PT ;  /* 0x00000080cc00780c */ /* 0x000fd40003f26270 */
[----:B------:R-:W0:Y:S01]  /*94f0*/  @P0 LDC R9, c[0x0][0xbec] ;  /* 0x0002fb00ff090b82 */ /* 0x000e220000000800 */
[----:B--2---:R-:W-:-:S13]  /*9500*/  @P2 R2UR UR4, R6 ;  /* 0x00000000060422ca */ /* 0x004fda00000e0000 */
[----:B------:R-:W-:Y:S01]  /*9510*/  USHF.R.S32.HI UR10, URZ, 0x1f, UR4 ;  /* 0x0000001f3f0a7899 */ /* 0x000fe20008011404 */
[----:B01----:R-:W-:Y:S11]  /*9520*/  @P3 BRA `(.L_x_3519) ;  /* 0x0000000000103947 */ /* 0x003ff60003800000 */
[----:B------:R-:W-:Y:S05]  /*9530*/  @!P2 BRA `(.L_x_3519) ;  /* 0x00000000000ca947 */ /* 0x000fea0003800000 */
[----:B------:R-:W2:Y:S04]  /*9540*/  LDG.E R5, desc[UR36][R2.64] ;  /* 0x0000002402057981 */ /* 0x000ea8000c1e1900 */
[----:B-----5:R-:W2:Y:S02]  /*9550*/  LDG.E R0, desc[UR36][R2.64+0x4] ;  /* 0x0000042402007981 */ /* 0x020ea4000c1e1900 */
[----:B--2---:R-:W-:-:S07]  /*9560*/  IMAD.IADD R0, R0, 0x1, -R5 ;  /* 0x0000000100007824 */ /* 0x004fce00078e0a05 */
.L_x_3519:
[----:B------:R-:W-:Y:S01]  /*9570*/  R2UR UR7, R192 ;  /* 0x00000000c00772ca */ /* 0x000fe200000e0000 */
[----:B------:R-:W-:Y:S01]  /*9580*/  USEL UR60, UR60, URZ, !UP0 ;  /* 0x0000003f3c3c7287 */ /* 0x000fe2000c000000 */
[----:B------:R-:W-:Y:S11]  /*9590*/  BSSY B1, `(.L_x_3520) ;  /* 0x000002e000017945 */ /* 0x000ff60003800000 */
[----:B------:R-:W-:Y:S01]  /*95a0*/  USEL UR12, UR7, URZ, !UP0 ;  /* 0x0000003f070c7287 */ /* 0x000fe2000c000000 */
[----:B------:R-:W-:Y:S11]  /*95b0*/  @P1 BRA `(.L_x_3521) ;  /* 0x0000000000ac1947 */ /* 0x000ff60003800000 */
[----:B------:R-:W0:Y:S01]  /*95c0*/  S2R R3, SR_TID.X ;  /* 0x0000000000037919 */ /* 0x000e220000002100 */
[----:B------:R-:W1:Y:S01]  /*95d0*/  LDC R7, c[0x0][0xbe8] ;  /* 0x0002fa00ff077b82 */ /* 0x000e620000000800 */
[----:B------:R-:W-:-:S13]  /*95e0*/  R2UR UR7, R22 ;  /* 0x00000000160772ca */ /* 0x000fda00000e0000 */
[----:B------:R-:W-:-:S05]  /*95f0*/  MOV R2, UR7 ;  /* 0x0000000700027c02 */ /* 0x000fca0008000f00 */
[----:B0-----:R-:W-:Y:S02]  /*9600*/  IMAD R2, R2, 0x80, R3 ;  /* 0x0000008002027824 */ /* 0x001fe400078e0203 */
[----:B-1---5:R-:W-:Y:S02]  /*9610*/  IMAD R3, R0, R7, RZ ;  /* 0x0000000700037224 */ /* 0x022fe400078e02ff */
[----:B------:R-:W-:-:S05]  /*9620*/  VIADD R4, R2, 0xffffff80 ;  /* 0xffffff8002047836 */ /* 0x000fca0000000000 */
[----:B------:R-:W-:-:S13]  /*9630*/  ISETP.GE.AND P1, PT, R4, R3, PT ;  /* 0x000000030400720c */ /* 0x000fda0003f26270 */
[----:B------:R-:W-:Y:S05]  /*9640*/  @P1 BRA `(.L_x_3521) ;  /* 0x0000000000881947 */ /* 0x000fea0003800000 */
[----:B------:R-:W-:Y:S01]  /*9650*/  ISETP.NE.AND P1, PT, R7, 0x1, PT ;  /* 0x000000010700780c */ /* 0x000fe20003f25270 */
[----:B------:R-:W-:Y:S01]  /*9660*/  ULDC.64 UR14, c[0x0][0xb90] ;  /* 0x0002e400000e7ab9 */ /* 0x000fe20000000a00 */
[----:B------:R-:W-:Y:S01]  /*9670*/  UMOV UR8, UR4 ;  /* 0x0000000400087c82 */ /* 0x000fe20008000000 */
[----:B------:R-:W-:Y:S01]  /*9680*/  UIMAD UR7, UR11, UR14, URZ ;  /* 0x0000000e0b0772a4 */ /* 0x000fe2000f8e023f */
[----:B------:R-:W-:Y:S01]  /*9690*/  IMAD.MOV.U32 R2, RZ, RZ, R4 ;  /* 0x000000ffff027224 */ /* 0x000fe200078e0004 */
[----:B------:R-:W-:Y:S02]  /*96a0*/  UMOV UR9, UR10 ;  /* 0x0000000a00097c82 */ /* 0x000fe40008000000 */
[----:B------:R-:W-:Y:S02]  /*96b0*/  UIMAD.WIDE.U32 UR8, UR61, UR14, UR8 ;  /* 0x0000000e3d0872a5 */ /* 0x000fe4000f8e0008 */
[----:B------:R-:W-:-:S03]  /*96c0*/  UIMAD UR7, UR61, UR15, UR7 ;  /* 0x0000000f3d0772a4 */ /* 0x000fc6000f8e0207 */
[----:B------:R-:W-:Y:S01]  /*96d0*/  ULDC.64 UR14, c[0x0][0xb98] ;  /* 0x0002e600000e7ab9 */ /* 0x000fe20000000a00 */
[----:B------:R-:W0:Y:S01]  /*96e0*/  @P1 LDC R3, c[0x0][0xbec] ;  /* 0x0002fb00ff031b82 */ /* 0x000e220000000800 */
[----:B------:R-:W-:Y:S02]  /*96f0*/  UIADD3 UR9, UR9, UR7, URZ ;  /* 0x0000000709097290 */ /* 0x000fe4000fffe03f */
[----:B------:R-:W-:Y:S02]  /*9700*/  UIMAD UR7, UR12, UR14, URZ ;  /* 0x0000000e0c0772a4 */ /* 0x000fe4000f8e023f */
[----:B------:R-:W-:Y:S02]  /*9710*/  UIMAD.WIDE.U32 UR8, UR60, UR14, UR8 ;  /* 0x0000000e3c0872a5 */ /* 0x000fe4000f8e0008 */
[----:B------:R-:W-:Y:S01]  /*9720*/  UIMAD UR7, UR60, UR15, UR7 ;  /* 0x0000000f3c0772a4 */ /* 0x000fe2000f8e0207 */
[----:B------:R-:W1:Y:S02]  /*9730*/  @P1 LDC R6, c[0x0][0xbf0] ;  /* 0x0002fc00ff061b82 */ /* 0x000e640000000800 */
[----:B------:R-:W-:Y:S01]  /*9740*/  ULDC.64 UR14, c[0x0][0xb88] ;  /* 0x0002e200000e7ab9 */ /* 0x000fe20000000a00 */
[----:B0-----:R-:W-:-:S05]  /*9750*/  @P1 IMAD.HI.U32 R3, R4, R3, RZ ;  /* 0x0000000304031227 */ /* 0x001fca00078e00ff */
[----:B-1----:R-:W-:Y:S02]  /*9760*/  @P1 SHF.R.U32.HI R2, RZ, R6, R3 ;  /* 0x00000006ff021219 */ /* 0x002fe40000011603 */
[----:B------:R-:W-:Y:S02]  /*9770*/  MOV R6, UR7 ;  /* 0x0000000700067c02 */ /* 0x000fe40008000f00 */
        /* <DEDUP_REMOVED lines=15> */
.L_x_3521:
[----:B------:R-:W-:Y:S05]  /*9870*/  BSYNC B1 ;  /* 0x0000000000017941 */ /* 0x000fea0003800000 */
.L_x_3520:
[----:B------:R-:W-:Y:S01]  /*9880*/  R2UR UR13, R22 ;  /* 0x00000000160d72ca */ /* 0x000fe200000e0000 */
[----:B0-----:R-:W0:Y:S01]  /*9890*/  @P0 LDC R3, c[0x0][0xbf0] ;  /* 0x0002fc00ff030b82 */ /* 0x001e220000000800 */
[----:B------:R-:W-:Y:S01]  /*98a0*/  ULDC.64 UR14, c[0x0][0xaa0] ;  /* 0x0002a800000e7ab9 */ /* 0x000fe20000000a00 */
[----:B------:R-:W-:Y:S01]  /*98b0*/  IMAD R2, R19, 0x20, R23 ;  /* 0x0000002013027824 */ /* 0x000fe200078e0217 */
[----:B------:R-:W-:Y:S01]  /*98c0*/  UIMAD UR7, UR10, UR14, URZ ;  /* 0x0000000e0a0772a4 */ /* 0x000fe2000f8e023f */
[----:B------:R-:W-:Y:S01]  /*98d0*/  BSSY B1, `(.L_x_3522) ;  /* 0x000003f000017945 */ /* 0x000fe20003800000 */
[----:B------:R-:W-:Y:S02]  /*98e0*/  UIMAD.WIDE.U32 UR8, UR4, UR14, URZ ;  /* 0x0000000e040872a5 */ /* 0x000fe4000f8e003f */
[----:B------:R-:W-:-:S03]  /*98f0*/  UIMAD UR7, UR4, UR15, UR7 ;  /* 0x0000000f040772a4 */ /* 0x000fc6000f8e0207 */
[----:B------:R-:W-:Y:S01]  /*9900*/  ULDC.64 UR14, c[0x0][0xae8] ;  /* 0x0002ba00000e7ab9 */ /* 0x000fe20000000a00 */
[----:B------:R-:W-:Y:S01]  /*9910*/  UIADD3 UR9, UR9, UR7, URZ ;  /* 0x0000000709097290 */ /* 0x000fe2000fffe03f */
[----:B------:R-:W-:Y:S01]  /*9920*/  IMAD.U32 R5, RZ, RZ, UR13 ;  /* 0x0000000dff057e24 */ /* 0x000fe2000f8e00ff */
[----:B------:R-:W-:Y:S02]  /*9930*/  UIMAD UR4, UR11, UR14, URZ ;  /* 0x0000000e0b0472a4 */ /* 0x000fe4000f8e023f */
[----:B------:R-:W-:Y:S02]  /*9940*/  UIMAD.WIDE.U32 UR8, UR61, UR14, UR8 ;  /* 0x0000000e3d0872a5 */ /* 0x000fe4000f8e0008 */
[----:B------:R-:W-:Y:S01]  /*9950*/  LEA R6, R5, R2, 0x7 ;  /* 0x0000000205067211 */ /* 0x000fe200078e38ff */
[----:B------:R-:W-:Y:S01]  /*9960*/  UIMAD UR4, UR61, UR15, UR4 ;  /* 0x0000000f3d0472a4 */ /* 0x000fe2000f8e0204 */
[----:B------:R-:W-:-:S03]  /*9970*/  ULDC.64 UR10, c[0x0][0xaf0] ;  /* 0x0002bc00000a7ab9 */ /* 0x000fc60000000a00 */
        /* <DEDUP_REMOVED lines=30> */
[----:B------:R-:W-:Y:S01]  /*9b60*/  LEA R4, P3, R2, UR8, 0x1 ;  /* 0x0000000802047c11 */ /* 0x000fe2000f8608ff */
[----:B------:R-:W-:-:S03]  /*9b70*/  IMAD.IADD R3, R3, 0x1, R5 ;  /* 0x0000000103037824 */ /* 0x000fc600078e0205 */
[-C--:B------:R-:W-:Y:S02]  /*9b80*/  ISETP.GE.AND P1, PT, R0, R11.reuse, PT ;  /* 0x0000000b0000720c */ /* 0x080fe40003f26270 */
[----:B------:R-:W-:Y:S02]  /*9b90*/  IADD3 R0, R6, 0x40, RZ ;  /* 0x0000004006007810 */ /* 0x000fe40007ffe0ff */
        /* <DEDUP_REMOVED lines=14> */
[----:B------:R3:W-:Y:S01]  /*9c80*/  @!P4 ST.E.128 desc[UR36][R8.64], RZ ;  /* 0x000000ff0800c985 */ /* 0x0007e2000c101d24 */
[----:B------:R-:W-:-:S03]  /*9c90*/  @!P2 LEA.HI.X R3, R18, R0, R201, 0x1, P6 ;  /* 0x000000001203a211 */ /* 0x000fc600030f0cc9 */
[----:B------:R3:W-:Y:S04]  /*9ca0*/  @!P3 ST.E.128 desc[UR36][R12.64], RZ ;  /* 0x000000ff0c00b985 */ /* 0x0007e8000c101d24 */
[----:B------:R3:W-:Y:S02]  /*9cb0*/  @!P2 ST.E.128 desc[UR36][R2.64], RZ ;  /* 0x000000ff0200a985 */ /* 0x0007e4000c101d24 */
.L_x_3523:
[----:B------:R-:W-:Y:S05]  /*9cc0*/  BSYNC B1 ;  /* 0x0000000000017941 */ /* 0x000fea0003800000 */
.L_x_3522:
[----:B--2---:R2:W4:Y:S01]  /*9cd0*/  SHFL.IDX PT, R0, R5, 0x1, 0x181f ;  /* 0x00381f0005007f89 */ /* 0x00452200000e0000 */
[----:B------:R-:W-:Y:S03]  /*9ce0*/  BSSY B1, `(.L_x_3524) ;  /* 0x0000010000017945 */ /* 0x000fe60003800000 */
[----:B-1-3--:R2:W1:Y:S01]  /*9cf0*/  SHFL.IDX PT, R3, R4, 0x1, 0x181f ;  /* 0x00381f0004037f89 */ /* 0x00a46200000e0000 */
[----:B------:R-:W-:Y:S05]  /*9d00*/  @P1 BRA `(.L_x_3525) ;  /* 0x0000000000341947 */ /* 0x000fea0003800000 */
[----:B------:R-:W-:Y:S02]  /*9d10*/  ULDC UR4, c[0x0][0xac8] ;  /* 0x0002b20000047ab9 */ /* 0x000fe40000000800 */
[----:B------:R-:W-:Y:S02]  /*9d20*/  ISETP.GE.AND P4, PT, R16, UR4, PT ;  /* 0x0000000410007c0c */ /* 0x000fe4000bf86270 */
[----:B------:R-:W-:Y:S02]  /*9d30*/  ISETP.GE.AND P5, PT, R17, UR4, PT ;  /* 0x0000000411007c0c */ /* 0x000fe4000bfa6270 */
[----:B------:R-:W-:-:S09]  /*9d40*/  ISETP.GE.AND P6, PT, R18, UR4, PT ;  /* 0x0000000412007c0c */ /* 0x000fd2000bfc6270 */
[-C--:B-1----:R-:W-:Y:S02]  /*9d50*/  @!P4 LEA R8, P1, R16, R3.reuse, 0x1 ;  /* 0x000000031008c211 */ /* 0x082fe400078208ff */
[CC--:B------:R-:W-:Y:S02]  /*9d60*/  @!P5 LEA R12, P2, R17.reuse, R3.reuse, 0x1 ;  /* 0x00000003110cd211 */ /* 0x0c0fe400078408ff */
[----:B------:R-:W-:Y:S02]  /*9d70*/  @!P6 LEA R2, P3, R18, R3, 0x1 ;  /* 0x000000031202e211 */ /* 0x000fe400078608ff */
[-C--:B----4-:R-:W-:Y:S02]  /*9d80*/  @!P4 LEA.HI.X R9, R16, R0.reuse, R203, 0x1, P1 ;  /* 0x000000001009c211 */ /* 0x090fe400008f0ccb */
[-C--:B------:R-:W-:Y:S02]  /*9d90*/  @!P5 LEA.HI.X R13, R17, R0.reuse, R202, 0x1, P2 ;  /* 0x00000000110dd211 */ /* 0x080fe400010f0cca */
[----:B------:R-:W-:Y:S01]  /*9da0*/  @!P6 LEA.HI.X R3, R18, R0, R201, 0x1, P3 ;  /* 0x000000001203e211 */ /* 0x000fe200018f0cc9 */
[----:B------:R3:W-:Y:S04]  /*9db0*/  @!P4 ST.E.128 desc[UR36][R8.64], RZ ;  /* 0x000000ff0800c985 */ /* 0x0007e8000c101d24 */
[----:B------:R3:W-:Y:S04]  /*9dc0*/  @!P5 ST.E.128 desc[UR36][R12.64], RZ ;  /* 0x000000ff0c00d985 */ /* 0x0007e8000c101d24 */
[----:B------:R3:W-:Y:S02]  /*9dd0*/  @!P6 ST.E.128 desc[UR36][R2.64], RZ ;  /* 0x000000ff0200e985 */ /* 0x0007e4000c101d24 */
.L_x_3525:
[----:B------:R-:W-:Y:S05]  /*9de0*/  BSYNC B1 ;  /* 0x0000000000017941 */ /* 0x000fea0003800000 */
.L_x_3524:
[----:B----4-:R4:W0:Y:S01]  /*9df0*/  SHFL.IDX PT, R0, R5, 0x2, 0x181f ;  /* 0x00581f0005007f89 */ /* 0x01082200000e0000 */
        /* <DEDUP_REMOVED lines=10> */
[-C--:B0-----:R-:W-:Y:S02]  /*9ea0*/  @!P3 LEA.HI.X R9, R16, R0.reuse, R203, 0x1, P0 ;  /* 0x000000001009b211 */ /* 0x081fe400000f0ccb */
[-C--:B------:R-:W-:Y:S02]  /*9eb0*/  @!P4 LEA.HI.X R13, R17, R0.reuse, R202, 0x1, P1 ;  /* 0x00000000110dc211 */ /* 0x080fe400008f0cca */
[----:B------:R-:W-:Y:S01]  /*9ec0*/  @!P5 LEA.HI.X R3, R18, R0, R201, 0x1, P2 ;  /* 0x000000001203d211 */ /* 0x000fe200010f0cc9 */
[----:B------:R3:W-:Y:S04]  /*9ed0*/  @!P3 ST.E.128 desc[UR36][R8.64], RZ ;  /* 0x000000ff0800b985 */ /* 0x0007e8000c101d24 */
[----:B------:R3:W-:Y:S04]  /*9ee0*/  @!P4 ST.E.128 desc[UR36][R12.64], RZ ;  /* 0x000000ff0c00c985 */ /* 0x0007e8000c101d24 */
[----:B------:R3:W-:Y:S02]  /*9ef0*/  @!P5 ST.E.128 desc[UR36][R2.64], RZ ;  /* 0x000000ff0200d985 */ /* 0x0007e4000c101d24 */
.L_x_3527:
[----:B------:R-:W-:Y:S05]  /*9f00*/  BSYNC B1 ;  /* 0x0000000000017941 */ /* 0x000fea0003800000 */
.L_x_3526:
        /* <DEDUP_REMOVED lines=18> */
.L_x_3518:
[----:B------:R-:W-:Y:S05]  /*a030*/  BSYNC B0 ;  /* 0x0000000000007941 */ /* 0x000fea0003800000 */
.L_x_3509:
[----:B------:R-:W-:Y:S02]  /*a040*/  ULDC UR4, c[0x0][0xc3c] ;  /* 0x00030f0000047ab9 */ /* 0x000fe40000000800 */
[----:B------:R-:W-:-:S13]  /*a050*/  ISETP.GE.AND P0, PT, R39, UR4, PT ;  /* 0x0000000427007c0c */ /* 0x000fda000bf06270 */
[----:B------:R-:W-:Y:S05]  /*a060*/  @!P0 BRA `(.L_x_3528) ;  /* 0xffffff6c004c8947 */ /* 0x000fea000383ffff */
[----:B------:R-:W-:Y:S05]  /*a070*/  EXIT ;  /* 0x000000000000794d */ /* 0x000fea0003800000 */
.L_x_3481:
        /* <DEDUP_REMOVED lines=16> */
.L_x_3529:
        /* <DEDUP_REMOVED lines=34> */
[----:B-1----:R-:W-:Y:S02]  /*a3a0*/  ISETP.GT.AND P6, PT, R4, UR6, PT ;  /* 0x0000000604007c0c */ /* 0x002fe4000bfc4270 */
[----:B------:R-:W-:-:S11]  /*a3b0*/  MOV R3, R4 ;  /* 0x0000000400037202 */ /* 0x000fd60000000f00 */
[----:B------:R-:W-:Y:S05]  /*a3c0*/  @P6 BRA `(.L_x_3531) ;  /* 0x0000000000946947 */ /* 0x000fea0003800000 */
[----:B------:R-:W-:Y:S01]  /*a3d0*/  IMAD.MOV.U32 R4, RZ, RZ, R3 ;  /* 0x000000ffff047224 */ /* 0x000fe200078e0003 */
[----:B------:R-:W-:Y:S01]  /*a3e0*/  UMOV UR4, URZ ;  /* 0x0000003f00047c82 */ /* 0x000fe20008000000 */
[----:B------:R-:W-:-:S05]  /*a3f0*/  ULDC UR5, c[0x0][0xc38] ;  /* 0x00030e0000057ab9 */ /* 0x000fca0000000800 */
.L_x_3535:
        /* <DEDUP_REMOVED lines=12> */
.L_x_3534:
[----:B------:R-:W-:Y:S05]  /*a4c0*/  BSYNC B0 ;  /* 0x0000000000007941 */ /* 0x000fea0003800000 */
.L_x_3533:
[----:B0----5:R-:W0:Y:S02]  /*a4d0*/  SHFL.UP PT, R2, R0, 0x1, RZ ;  /* 0x0420000000027989 */ /* 0x021e2400000e00ff */
        /* <DEDUP_REMOVED lines=19> */
[----:B------:R-:W-:-:S07]  /*a610*/  MOV R7, R9 ;  /* 0x0000000900077202 */ /* 0x000fce0000000f00 */
.L_x_3531:
        /* <DEDUP_REMOVED lines=15> */
.L_x_3536:
        /* <DEDUP_REMOVED lines=20> */
[----:B------:R-:W-:-:S07]  /*a850*/  ISETP.GE.AND P2, PT, R0, RZ, PT ;  /* 0x000000ff0000720c */ /* 0x000fce0003f46270 */
[----:B------:R-:W-:-:S06]  /*a860*/  @P0 VIADD R2, R2, 0x1 ;  /* 0x0000000102020836 */ /* 0x000fcc0000000000 */
[----:B------:R-:W-:Y:S01]  /*a870*/  @!P2 IMAD.MOV R2, RZ, RZ, -R2 ;  /* 0x000000ffff02a224 */ /* 0x000fe200078e0a02 */
[----:B------:R-:W-:-:S04]  /*a880*/  @!P1 LOP3.LUT R2, RZ, R10, RZ, 0x33, !PT ;  /* 0x0000000aff029212 */ /* 0x000fc800078e33ff */
[----:B------:R-:W-:Y:S01]  /*a890*/  MOV R18, R2 ;  /* 0x0000000200127202 */ /* 0x000fe20000000f00 */
[----:B------:R-:W-:-:S04]  /*a8a0*/  IMAD.MOV R17, RZ, RZ, -R2 ;  /* 0x000000ffff117224 */ /* 0x000fc800078e0a02 */
[----:B------:R-:W-:Y:S01]  /*a8b0*/  IMAD R17, R10, R17, R11 ;  /* 0x000000110a117224 */ /* 0x000fe200078e020b */
[----:B------:R-:W-:Y:S06]  /*a8c0*/  BRA `(.L_x_3537) ;  /* 0x0000000000147947 */ /* 0x000fec0003800000 */
.L_x_3532:
[----:B------:R-:W-:Y:S01]  /*a8d0*/  ULDC UR4, c[0x0][0xc3c] ;  /* 0x00030f0000047ab9 */ /* 0x000fe20000000800 */
[----:B------:R-:W-:Y:S02]  /*a8e0*/  IMAD.MOV.U32 R17, RZ, RZ, RZ ;  /* 0x000000ffff117224 */ /* 0x000fe400078e00ff */
[----:B------:R-:W-:Y:S02]  /*a8f0*/  IMAD.U32 R16, RZ, RZ, UR6 ;  /* 0x00000006ff107e24 */ /* 0x000fe4000f8e00ff */
[----:B------:R-:W-:Y:S02]  /*a900*/  IMAD.MOV.U32 R18, RZ, RZ, RZ ;  /* 0x000000ffff127224 */ /* 0x000fe400078e00ff */
[----:B------:R-:W-:-:S07]  /*a910*/  IMAD.U32 R19, RZ, RZ, UR4 ;  /* 0x00000004ff137e24 */ /* 0x000fce000f8e00ff */
.L_x_3537:
[----:B------:R-:W-:-:S13]  /*a920*/  ISETP.NE.AND P0, PT, R5, RZ, PT ;  /* 0x000000ff0500720c */ /* 0x000fda0003f05270 */
[----:B------:R-:W0:Y:S01]  /*a930*/  @!P0 S2R R3, SR_CgaCtaId ;  /* 0x0000000000038919 */ /* 0x000e220000008800 */
[----:B------:R-:W-:-:S04]  /*a940*/  @!P0 MOV R0, 0x400 ;  /* 0x0000040000008802 */ /* 0x000fc80000000f00 */
[----:B0-----:R-:W-:-:S05]  /*a950*/  @!P0 LEA R0, R3, R0, 0x18 ;  /* 0x0000000003008211 */ /* 0x001fca00078ec0ff */
[----:B------:R0:W-:Y:S01]  /*a960*/  @!P0 STS.128 [R0+0x308d0], R16 ;  /* 0x0308d01000008388 */ /* 0x0001e20000000c00 */
[----:B------:R-:W-:Y:S06]  /*a970*/  BAR.ARV 0x5, 0x180 ;  /* 0x0146000000007b1d */ /* 0x000fec0000002000 */
.L_x_3530:
[----:B------:R2:W-:Y:S01]  /*a980*/  STL [R1+0x1c], RZ ;  /* 0x00001cff01007387 */ /* 0x0005e20000100800 */
[----:B------:R-:W-:Y:S01]  /*a990*/  ULDC UR4, c[0x0][0xc3c] ;  /* 0x00030f0000047ab9 */ /* 0x000fe20000000800 */
[----:B------:R-:W-:Y:S01]  /*a9a0*/  MOV R28, 0x1 ;  /* 0x00000001001c7802 */ /* 0x000fe20000000f00 */
[----:B------:R-:W-:Y:S01]  /*a9b0*/  IMAD.MOV.U32 R27, RZ, RZ, RZ ;  /* 0x000000ffff1b7224 */ /* 0x000fe200078e00ff */
[----:B-1----:R-:W-:-:S13]  /*a9c0*/  ISETP.GE.AND P0, PT, R19, UR4, PT ;  /* 0x0000000413007c0c */ /* 0x002fda000bf06270 */
[----:B--2---:R-:W-:Y:S05]  /*a9d0*/  @P0 BRA `(.L_x_3538) ;  /* 0x0000004400c40947 */ /* 0x004fea0003800000 */
[----:B0-----:R-:W2:Y:S01]  /*a9e0*/  LDL R0, [R1+0x28] ;  /* 0x0000280001007983 */ /* 0x001ea20000100800 */
[----:B------:R-:W0:Y:S01]  /*a9f0*/  S2UR UR5, SR_CgaCtaId ;  /* 0x00000000000579c3 */ /* 0x000e220000008800 */
[----:B------:R-:W-:Y:S01]  /*aa00*/  BSSY B8, `(.L_x_3538) ;  /* 0x000046e000087945 */ /* 0x000fe20003800000 */
[----:B------:R-:W-:Y:S01]  /*aa10*/  IMAD.MOV.U32 R28, RZ, RZ, 0x1 ;  /* 0x00000001ff1c7424 */ /* 0x000fe200078e00ff */
[----:B------:R-:W1:Y:S01]  /*aa20*/  S2R R4, SR_TID.X ;  /* 0x0000000000047919 */ /* 0x000e620000002100 */
[----:B------:R-:W-:Y:S01]  /*aa30*/  MOV R27, RZ ;  /* 0x000000ff001b7202 */ /* 0x000fe20000000f00 */
[----:B------:R-:W-:Y:S01]  /*aa40*/  ULDC UR39, c[0x0][0xc] ;  /* 0x0000030000277ab9 */ /* 0x000fe20000000800 */
[----:B------:R3:W-:Y:S01]  /*aa50*/  STL [R1+0x1c], RZ ;  /* 0x00001cff01007387 */ /* 0x0007e20000100800 */
[C---:B-1----:R-:W-:Y:S01]  /*aa60*/  IMAD.SHL.U32 R32, R4.reuse, 0x8, RZ ;  /* 0x0000000804207824 */ /* 0x042fe200078e00ff */
        /* <DEDUP_REMOVED lines=13> */
[----:B------:R-:W-:-:S05]  /*ab40*/  LOP3.LUT R33, R32, 0x80, RZ, 0xfc, !PT ;  /* 0x0000008020217812 */ /* 0x000fca00078efcff */
[----:B------:R-:W-:-:S04]  /*ab50*/  IMAD.U32 R22, RZ, RZ, UR4 ;  /* 0x00000004ff167e24 */ /* 0x000fc8000f8e00ff */
[----:B---3--:R-:W-:-:S07]  /*ab60*/  IMAD R37, R36, 0x2, R22 ;  /* 0x0000000224257824 */ /* 0x008fce00078e0216 */
.L_x_3601:
[----:B0-----:R-:W0:Y:S02]  /*ab70*/  LDC.64 R2, c[0x0][0xc88] ;  /* 0x00032200ff027b82 */ /* 0x001e240000000a00 */
[----:B0-----:R-:W-:-:S05]  /*ab80*/  IMAD.WIDE R2, R19, 0x4, R2 ;  /* 0x0000000413027825 */ /* 0x001fca00078e0202 */
[----:B------:R-:W2:Y:S01]  /*ab90*/  LDG.E R29, desc[UR36][R2.64] ;  /* 0x00000024021d7981 */ /* 0x000ea2000c1e1900 */
[----:B------:R-:W-:Y:S05]  /*aba0*/  YIELD ;  /* 0x0000000000007946 */ /* 0x000fea0003800000 */
[----:B------:R-:W-:Y:S01]  /*abb0*/  ULDC.64 UR4, c[0x0][0xa28] ;  /* 0x00028a0000047ab9 */ /* 0x000fe20000000a00 */
[----:B------:R-:W-:Y:S01]  /*abc0*/  IMAD.MOV.U32 R30, RZ, RZ, RZ ;  /* 0x000000ffff1e7224 */ /* 0x000fe200078e00ff */
[----:B------:R-:W-:Y:S01]  /*abd0*/  ISETP.NE.U32.AND P0, PT, RZ, UR4, PT ;  /* 0x00000004ff007c0c */ /* 0x000fe2000bf05070 */
[----:B------:R-:W-:-:S03]  /*abe0*/  ULDC.64 UR6, c[0x0][0xa18] ;  /* 0x0002860000067ab9 */ /* 0x000fc60000000a00 */
[----:B------:R-:W-:Y:S02]  /*abf0*/  ISETP.NE.AND.EX P0, PT, RZ, UR5, PT, P0 ;  /* 0x00000005ff007c0c */ /* 0x000fe4000bf05300 */
[----:B------:R-:W-:Y:S02]  /*ac00*/  MOV R35, RZ ;  /* 0x000000ff00237202 */ /* 0x000fe40000000f00 */
[----:B--2---:R-:W-:-:S09]  /*ac10*/  SHF.R.S32.HI R0, RZ, 0x1f, R29 ;  /* 0x0000001fff007819 */ /* 0x004fd2000001141d */
[C---:B------:R-:W-:Y:S01]  /*ac20*/  @P0 LEA R2, P1, R29.reuse, UR4, 0x2 ;  /* 0x000000041d020c11 */ /* 0x040fe2000f8210ff */
[C---:B------:R-:W-:Y:S01]  /*ac30*/  IMAD.SHL.U32 R24, R29.reuse, 0x4, RZ ;  /* 0x000000041d187824 */ /* 0x040fe200078e00ff */
[C-C-:B------:R-:W-:Y:S01]  /*ac40*/  SHF.L.U64.HI R25, R29.reuse, 0x2, R0.reuse ;  /* 0x000000021d197819 */ /* 0x140fe20000010200 */
[----:B------:R0:W-:Y:S01]  /*ac50*/  STL [R1+0x10], R0 ;  /* 0x0000100001007387 */ /* 0x0001e20000100800 */
[----:B------:R-:W-:Y:S01]  /*ac60*/  @P0 LEA.HI.X R3, R29, UR5, R0, 0x2, P1 ;  /* 0x000000051d030c11 */ /* 0x000fe200088f1400 */
[----:B------:R-:W-:-:S04]  /*ac70*/  ULDC.64 UR4, c[0x0][0xa00] ;  /* 0x0002800000047ab9 */ /* 0x000fc80000000a00 */
[----:B-1----:R1:W2:Y:S01]  /*ac80*/  @P0 LDG.E R30, desc[UR36][R2.64] ;  /* 0x00000024021e0981 */ /* 0x0022a2000c1e1900 */
[----:B------:R-:W-:Y:S02]  /*ac90*/  ISETP.NE.U32.AND P0, PT, RZ, UR4, PT ;  /* 0x00000004ff007c0c */ /* 0x000fe4000bf05070 */
[----:B------:R-:W-:Y:S02]  /*aca0*/  LOP3.LUT R23, R23, 0xffffffbf, RZ, 0xc0, !PT ;  /* 0xffffffbf17177812 */ /* 0x000fe400078ec0ff */
[----:B------:R-:W-:Y:S02]  /*acb0*/  ISETP.NE.AND.EX P2, PT, RZ, UR5, PT, P0 ;  /* 0x00000005ff007c0c */ /* 0x000fe4000bf45300 */
[----:B------:R-:W-:Y:S02]  /*acc0*/  ISETP.NE.U32.AND P0, PT, RZ, UR6, PT ;  /* 0x00000006ff007c0c */ /* 0x000fe4000bf05070 */
[----:B-1----:R-:W-:Y:S02]  /*acd0*/  IADD3 R2, P1, R24, UR4, RZ ;  /* 0x0000000418027c10 */ /* 0x002fe4000ff3e0ff */
[----:B------:R-:W-:-:S02]  /*ace0*/  ISETP.NE.AND.EX P0, PT, RZ, UR7, PT, P0 ;  /* 0x00000007ff007c0c */ /* 0x000fc4000bf05300 */
[----:B------:R-:W-:Y:S01]  /*acf0*/  IADD3.X R3, R25, UR5, RZ, P1, !PT ;  /* 0x0000000519037c10 */ /* 0x000fe20008ffe4ff */
[----:B------:R-:W-:-:S04]  /*ad00*/  ULDC.64 UR4, c[0x0][0x418] ;  /* 0x0001060000047ab9 */ /* 0x000fc80000000a00 */
[----:B------:R-:W-:Y:S01]  /*ad10*/  @P2 LOP3.LUT R23, R23, 0x40, RZ, 0xfc, !PT ;  /* 0x0000004017172812 */ /* 0x000fe200078efcff */
[----:B------:R1:W5:Y:S05]  /*ad20*/  @P2 LDG.E R35, desc[UR36][R2.64] ;  /* 0x0000002402232981 */ /* 0x00036a000c1e1900 */
[----:B------:R-:W-:-:S04]  /*ad30*/  @P0 IADD3 R4, P1, R24, UR6, RZ ;  /* 0x0000000618040c10 */ /* 0x000fc8000ff3e0ff */
[----:B------:R-:W-:-:S05]  /*ad40*/  @P0 IADD3.X R5, R25, UR7, RZ, P1, !PT ;  /* 0x0000000719050c10 */ /* 0x000fca0008ffe4ff */
[----:B---3--:R-:W3:Y:S01]  /*ad50*/  @P0 LDG.E R4, desc[UR36][R4.64] ;  /* 0x0000002404040981 */ /* 0x008ee2000c1e1900 */
        /* <DEDUP_REMOVED lines=18> */
.L_x_3539:
        /* <DEDUP_REMOVED lines=9> */
.L_x_3540:
        /* <DEDUP_REMOVED lines=9> */
.L_x_3541:
        /* <DEDUP_REMOVED lines=17> */
[----:B------:R-:W1:Y:S08]  /*b0b0*/  FLO.U32 R0, UR4 ;  /* 0x0000000400007d00 */ /* 0x000e7000080e0000 */
[----:B------:R-:W2:Y:S01]  /*b0c0*/  POPC R5, UR4 ;  /* 0x0000000400057d09 */ /* 0x000ea20008000000 */
[----:B-1----:R-:W-:-:S13]  /*b0d0*/  ISETP.EQ.U32.AND P0, PT, R0, R7, PT ;  /* 0x000000070000720c */ /* 0x002fda0003f02070 */
[----:B--2---:R-:W2:Y:S01]  /*b0e0*/  @P0 ATOMG.E.ADD.STRONG.GPU PT, R3, desc[UR36][R2.64], R5 ;  /* 0x00000005020309a8 */ /* 0x004ea200081ee1e4 */
[----:B0-----:R-:W0:Y:S02]  /*b0f0*/  S2R R4, SR_LTMASK ;  /* 0x0000000000047919 */ /* 0x001e240000003900 */
[----:B0-----:R-:W-:-:S04]  /*b100*/  LOP3.LUT R4, R4, UR4, RZ, 0xc0, !PT ;  /* 0x0000000404047c12 */ /* 0x001fc8000f8ec0ff */
[----:B------:R-:W0:Y:S01]  /*b110*/  POPC R7, R4 ;  /* 0x0000000400077309 */ /* 0x000e220000000000 */
[----:B--2---:R-:W0:Y:S02]  /*b120*/  SHFL.IDX PT, R0, R3, R0, 0x1f ;  /* 0x00001f0003007589 */ /* 0x004e2400000e0000 */
[----:B0-----:R-:W-:Y:S01]  /*b130*/  IADD3 R16, R0, UR39, R7 ;  /* 0x0000002700107c10 */ /* 0x001fe2000fffe007 */
[----:B------:R-:W-:Y:S06]  /*b140*/  BRA `(.L_x_3544) ;  /* 0x0000003400687947 */ /* 0x000fec0003800000 */
.L_x_3543:
        /* <DEDUP_REMOVED lines=20> */
.L_x_3546:
[----:B------:R-:W-:Y:S05]  /*b290*/  BSYNC B6 ;  /* 0x0000000000067941 */ /* 0x000fea0003800000 */
.L_x_3545:
        /* <DEDUP_REMOVED lines=11> */
[----:B------:R-:W-:Y:S01]  /*b350*/  IMAD.U32 R6, RZ, RZ, UR8 ;  /* 0x00000008ff067e24 */ /* 0x000fe2000f8e00ff */
[----:B------:R-:W-:Y:S01]  /*b360*/  MOV R8, 0x70 ;  /* 0x0000007000087802 */ /* 0x000fe20000000f00 */
[----:B------:R-:W-:Y:S02]  /*b370*/  IMAD.U32 R7, RZ, RZ, UR9 ;  /* 0x00000009ff077e24 */ /* 0x000fe4000f8e00ff */
[----:B------:R-:W-:-:S02]  /*b380*/  IMAD.U32 R10, RZ, RZ, UR4 ;  /* 0x00000004ff0a7e24 */ /* 0x000fc4000f8e00ff */
[----:B------:R-:W-:Y:S02]  /*b390*/  IMAD.U32 R11, RZ, RZ, UR5 ;  /* 0x00000005ff0b7e24 */ /* 0x000fe4000f8e00ff */
[----:B------:R-:W-:Y:S02]  /*b3a0*/  IMAD.MOV.U32 R12, RZ, RZ, 0x1 ;  /* 0x00000001ff0c7424 */ /* 0x000fe400078e00ff */
[----:B-1----:R-:W-:-:S07]  /*b3b0*/  IMAD.MOV.U32 R13, RZ, RZ, RZ ;  /* 0x000000ffff0d7224 */ /* 0x002fce00078e00ff */
[----:B------:R-:W-:-:S07]  /*b3c0*/  LEPC R20, `(.L_x_3549) ;  /* 0x000000001014794e */ /* 0x000fce0000000000 */
[----:B--2---:R-:W-:Y:S05]  /*b3d0*/  CALL.ABS.NOINC R2 ;  /* 0x0000000002007343 */ /* 0x004fea0003c00000 */
.L_x_3549:
        /* <DEDUP_REMOVED lines=15> */
.L_x_3548:
[----:B------:R-:W-:Y:S05]  /*b4d0*/  BSYNC B6 ;  /* 0x0000000000067941 */ /* 0x000fea0003800000 */
.L_x_3547:
        /* <DEDUP_REMOVED lines=9> */
[----:B------:R-:W-:Y:S01]  /*b570*/  LOP3.LUT R23, R23, 0xffffffdf, RZ, 0xc0, !PT ;  /* 0xffffffdf17177812 */ /* 0x000fe200078ec0ff */
[----:B------:R-:W-:Y:S01]  /*b580*/  ULDC UR4, c[0x0][0x2f4] ;  /* 0x0000bd0000047ab9 */ /* 0x000fe20000000800 */
[----:B------:R-:W-:-:S05]  /*b590*/  @P0 IADD3.X R25, R25, UR5, RZ, P1, !PT ;  /* 0x0000000519190c10 */ /* 0x000fca0008ffe4ff */
[----:B------:R-:W3:Y:S01]  /*b5a0*/  @P0 LDG.E R31, desc[UR36][R24.64] ;  /* 0x00000024181f0981 */ /* 0x000ee2000c1e1900 */
[----:B-1----:R-:W-:Y:S02]  /*b5b0*/  ISETP.NE.AND P2, PT, R8, 0x1, PT ;  /* 0x000000010800780c */ /* 0x002fe40003f45270 */
[----:B----4-:R-:W-:-:S04]  /*b5c0*/  LOP3.LUT R20, R20, 0x7f, RZ, 0xc0, !PT ;  /* 0x0000007f14147812 */ /* 0x010fc800078ec0ff */
[----:B------:R-:W-:-:S07]  /*b5d0*/  SHF.R.U32.HI R0, RZ, 0x3, R20 ;  /* 0x00000003ff007819 */ /* 0x000fce0000011614 */
[----:B------:R-:W1:Y:S08]  /*b5e0*/  @P2 LDC R7, c[0x0][0x434] ;  /* 0x00010d00ff072b82 */ /* 0x000e700000000800 */
[----:B------:R-:W4:Y:S01]  /*b5f0*/  @P2 LDC R5, c[0x0][0x438] ;  /* 0x00010e00ff052b82 */ /* 0x000f220000000800 */
[----:B0-----:R-:W-:-:S05]  /*b600*/  IMAD.SHL.U32 R20, R21, 0x10, RZ ;  /* 0x0000001015147824 */ /* 0x001fca00078e00ff */
[----:B------:R-:W-:Y:S02]  /*b610*/  LOP3.LUT R20, R0, 0x70, R20, 0xf8, !PT ;  /* 0x0000007000147812 */ /* 0x000fe400078ef814 */
        /* <DEDUP_REMOVED lines=8> */
[----:B-1----:R-:W-:-:S08]  /*b6a0*/  @P2 IMAD.HI.U32 R6, R0, R7, RZ ;  /* 0x0000000700062227 */ /* 0x002fd000078e00ff */
[----:B------:R-:W0:Y:S01]  /*b6b0*/  @!P0 LDC.64 R2, c[0x0][0x428] ;  /* 0x00010a00ff028b82 */ /* 0x000e220000000a00 */
[----:B------:R-:W-:Y:S02]  /*b6c0*/  MOV R4, R0 ;  /* 0x0000000000047202 */ /* 0x000fe40000000f00 */
[----:B----4-:R-:W-:Y:S02]  /*b6d0*/  @P2 SHF.R.U32.HI R4, RZ, R5, R6 ;  /* 0x00000005ff042219 */ /* 0x010fe40000011606 */
[----:B------:R-:W-:-:S03]  /*b6e0*/  SHF.R.S32.HI R6, RZ, 0x1f, R31 ;  /* 0x0000001fff067819 */ /* 0x000fc6000001141f */
[----:B------:R-:W-:Y:S02]  /*b6f0*/  IMAD.MOV R5, RZ, RZ, -R4 ;  /* 0x000000ffff057224 */ /* 0x000fe400078e0a04 */
[----:B------:R0:W-:Y:S02]  /*b700*/  STL [R1+0x8], R6 ;  /* 0x0000080601007387 */ /* 0x0001e40000100800 */
[----:B------:R-:W-:Y:S01]  /*b710*/  IMAD R0, R8, R5, R0 ;  /* 0x0000000508007224 */ /* 0x000fe200078e0200 */
[--C-:B------:R-:W-:Y:S01]  /*b720*/  @!P0 SHF.R.S32.HI R5, RZ, 0x1f, R4.reuse ;  /* 0x0000001fff058819 */ /* 0x100fe20000011404 */
[-C--:B0-----:R-:W-:Y:S02]  /*b730*/  @!P0 IMAD R6, R6, R2.reuse, RZ ;  /* 0x0000000206068224 */ /* 0x081fe400078e02ff */
[----:B------:R-:W-:-:S04]  /*b740*/  @!P0 IMAD.WIDE.U32 R4, R31, R2, R4 ;  /* 0x000000021f048225 */ /* 0x000fc800078e0004 */
[----:B------:R-:W-:Y:S02]  /*b750*/  @!P0 IMAD R6, R31, R3, R6 ;  /* 0x000000031f068224 */ /* 0x000fe400078e0206 */
[----:B------:R-:W0:Y:S02]  /*b760*/  @!P0 LDC.64 R2, c[0x0][0x418] ;  /* 0x00010600ff028b82 */ /* 0x000e240000000a00 */
[----:B------:R-:W-:Y:S02]  /*b770*/  @!P0 IMAD.IADD R6, R5, 0x1, R6 ;  /* 0x0000000105068824 */ /* 0x000fe400078e0206 */
[----:B------:R-:W-:-:S05]  /*b780*/  IMAD.U32 R5, RZ, RZ, UR38 ;  /* 0x00000026ff057e24 */ /* 0x000fca000f8e00ff */
[----:B------:R-:W-:Y:S02]  /*b790*/  ISETP.NE.AND P2, PT, R5, 0x3, PT ;  /* 0x000000030500780c */ /* 0x000fe40003f45270 */
[----:B0-----:R-:W-:-:S04]  /*b7a0*/  @!P0 LEA R2, P1, R4, R2, 0x2 ;  /* 0x0000000204028211 */ /* 0x001fc800078210ff */
[----:B------:R-:W-:Y:S01]  /*b7b0*/  @!P0 LEA.HI.X R3, R4, R3, R6, 0x2, P1 ;  /* 0x0000000304038211 */ /* 0x000fe200008f1406 */
[----:B------:R-:W-:-:S06]  /*b7c0*/  IMAD.MOV.U32 R4, RZ, RZ, RZ ;  /* 0x000000ffff047224 */ /* 0x000fcc00078e00ff */
[----:B------:R0:W5:Y:S01]  /*b7d0*/  @!P0 LDG.E R4, desc[UR36][R2.64] ;  /* 0x0000002402048981 */ /* 0x000162000c1e1900 */
[----:B------:R-:W-:Y:S02]  /*b7e0*/  ISETP.GE.AND P0, PT, R32, UR4, PT ;  /* 0x0000000420007c0c */ /* 0x000fe4000bf06270 */
[----:B------:R-:W-:-:S04]  /*b7f0*/  @P2 LOP3.LUT R23, R23, 0x10, RZ, 0xfc, !PT ;  /* 0x0000001017172812 */ /* 0x000fc800078efcff */
[----:B------:R-:W-:Y:S02]  /*b800*/  LOP3.LUT R23, R23, 0xfffffffb, RZ, 0xc0, !PT ;  /* 0xfffffffb17177812 */ /* 0x000fe400078ec0ff */
[----:B------:R-:W-:-:S05]  /*b810*/  ISETP.GE.AND P1, PT, R34, UR4, PT ;  /* 0x0000000422007c0c */ /* 0x000fca000bf26270 */
[----:B------:R-:W-:Y:S02]  /*b820*/  @P0 LOP3.LUT R23, R23, 0x4, RZ, 0xfc, !PT ;  /* 0x0000000417170812 */ /* 0x000fe400078efcff */
[----:B------:R-:W-:Y:S02]  /*b830*/  ISETP.GE.AND P0, PT, R33, UR4, PT ;  /* 0x0000000421007c0c */ /* 0x000fe4000bf06270 */
[----:B------:R-:W-:-:S04]  /*b840*/  LOP3.LUT R23, R23, 0xfffffffe, RZ, 0xc0, !PT ;  /* 0xfffffffe17177812 */ /* 0x000fc800078ec0ff */
[----:B------:R-:W-:-:S04]  /*b850*/  LOP3.LUT R23, R23, 0xfffffffd, RZ, 0xc0, !PT ;  /* 0xfffffffd17177812 */ /* 0x000fc800078ec0ff */
[----:B------:R-:W-:-:S04]  /*b860*/  @P1 LOP3.LUT R23, R23, 0x2, RZ, 0xfc, !PT ;  /* 0x0000000217171812 */ /* 0x000fc800078efcff */
[----:B------:R-:W-:Y:S01]  /*b870*/  @P0 LOP3.LUT R23, R23, 0x1, RZ, 0xfc, !PT ;  /* 0x0000000117170812 */ /* 0x000fe200078efcff */
[----:B0-----:R-:W-:Y:S06]  /*b880*/  BRA.DIV UR5, `(.L_x_3550) ;  /* 0x0000003e057c7947 */ /* 0x001fec000b800000 */
.L_x_3618:
[----:B------:R-:W-:Y:S02]  /*b890*/  ISETP.GT.U32.AND P0, PT, R20, 0x5f, PT ;  /* 0x0000005f1400780c */ /* 0x000fe40003f04070 */
[----:B------:R-:W-:Y:S02]  /*b8a0*/  LOP3.LUT R23, R23, 0xfffffff7, RZ, 0xc0, !PT ;  /* 0xfffffff717177812 */ /* 0x000fe400078ec0ff */
[----:B------:R-:W-:-:S09]  /*b8b0*/  SHF.R.S32.HI R30, RZ, 0x1f, R18 ;  /* 0x0000001fff1e7819 */ /* 0x000fd20000011412 */
[----:B------:R-:W-:Y:S01]  /*b8c0*/  @P0 LOP3.LUT R23, R23, 0x8, RZ, 0xfc, !PT ;  /* 0x0000000817170812 */ /* 0x000fe200078efcff */
[----:B------:R-:W-:Y:S06]  /*b8d0*/  @!P2 BRA `(.L_x_3551) ;  /* 0x000000000004a947 */ /* 0x000fec0003800000 */
[----:B------:R-:W-:Y:S01]  /*b8e0*/  BPT.TRAP 0x1 ;  /* 0x000000040000795c */ /* 0x000fe20000300000 */
.L_x_3551:
[----:B------:R-:W-:Y:S01]  /*b8f0*/  SHF.R.S32.HI R5, RZ, 0x1f, R0 ;  /* 0x0000001fff057819 */ /* 0x000fe20000011400 */
[----:B------:R-:W-:Y:S01]  /*b900*/  ULDC.64 UR4, c[0x0][0x328] ;  /* 0x0000ca0000047ab9 */ /* 0x000fe20000000a00 */
[----:B------:R-:W-:Y:S03]  /*b910*/  BSSY B0, `(.L_x_3552) ;  /* 0x0000017000007945 */ /* 0x000fe60003800000 */
[----:B------:R-:W-:-:S04]  /*b920*/  IMAD R3, R5, UR4, RZ ;  /* 0x0000000405037c24 */ /* 0x000fc8000f8e02ff */
[C---:B------:R-:W-:Y:S02]  /*b930*/  IMAD R6, R0.reuse, UR5, R3 ;  /* 0x0000000500067c24 */ /* 0x040fe4000f8e0203 */
[----:B------:R-:W-:Y:S01]  /*b940*/  IMAD.WIDE.U32 R2, R0, UR4, RZ ;  /* 0x0000000400027c25 */ /* 0x000fe2000f8e00ff */
[----:B------:R-:W-:-:S04]  /*b950*/  ULDC.64 UR4, c[0x0][0x338] ;  /* 0x0000ce0000047ab9 */ /* 0x000fc80000000a00 */
[----:B------:R-:W-:Y:S02]  /*b960*/  IADD3 R3, R3, R6, RZ ;  /* 0x0000000603037210 */ /* 0x000fe40007ffe0ff */
        /* <DEDUP_REMOVED lines=17> */
.L_x_3619:
[----:B------:R-:W-:Y:S05]  /*ba80*/  BSYNC B0 ;  /* 0x0000000000007941 */ /* 0x000fea0003800000 */
.L_x_3552:
[----:B------:R-:W2:Y:S01]  /*ba90*/  LDL R9, [R1] ;  /* 0x0000000001097983 */ /* 0x000ea20000100800 */
[----:B------:R-:W-:Y:S01]  /*baa0*/  ULDC.64 UR4, c[0x0][0x300] ;  /* 0x0000c00000047ab9 */ /* 0x000fe20000000a00 */
[----:B------:R-:W-:Y:S01]  /*bab0*/  LOP3.LUT P4, RZ, R23, 0x4, RZ, 0xc0, !PT ;  /* 0x0000000417ff7812 */ /* 0x000fe2000788c0ff */
[----:B------:R-:W-:Y:S01]  /*bac0*/  IMAD R5, R5, UR4, RZ ;  /* 0x0000000405057c24 */ /* 0x000fe2000f8e02ff */
[----:B------:R-:W1:Y:S01]  /*bad0*/  S2R R8, SR_TID.X ;  /* 0x0000000000087919 */ /* 0x000e620000002100 */
[C---:B0-----:R-:W-:Y:S01]  /*bae0*/  IMAD.WIDE.U32 R2, R0.reuse, UR4, RZ ;  /* 0x0000000400027c25 */ /* 0x041fe2000f8e00ff */
[C---:B------:R-:W-:Y:S02]  /*baf0*/  LOP3.LUT P3, RZ, R23.reuse, 0x2, RZ, 0xc0, !PT ;  /* 0x0000000217ff7812 */ /* 0x040fe4000786c0ff */
[----:B------:R-:W-:Y:S01]  /*bb00*/  LOP3.LUT P2, RZ, R23, 0x1, RZ, 0xc0, !PT ;  /* 0x0000000117ff7812 */ /* 0x000fe2000784c0ff */
        /* <DEDUP_REMOVED lines=24> */
[----:B------:R-:W-:-:S03]  /*bc90*/  @P0 IMAD R8, R5, 0x2, R22 ;  /* 0x0000000205080824 */ /* 0x000fc600078e0216 */
[----:B------:R-:W1:Y:S01]  /*bca0*/  SHFL.IDX PT, R2, R0, RZ, 0x181f ;  /* 0x00181fff00027589 */ /* 0x000e6200000e0000 */
[----:B0-----:R-:W-:-:S05]  /*bcb0*/  @P0 LEA R3, P1, R32, R3, 0x1 ;  /* 0x0000000320030211 */ /* 0x001fca00078208ff */
[----:B-1----:R-:W-:Y:S01]  /*bcc0*/  @P0 IMAD.X R2, RZ, RZ, R2, P1 ;  /* 0x000000ffff020224 */ /* 0x002fe200008e0602 */
[----:B------:R-:W-:-:S04]  /*bcd0*/  ISETP.GE.AND P1, PT, R6, 0x11, PT ;  /* 0x000000110600780c */ /* 0x000fc80003f26270 */
[----:B------:R-:W-:-:S04]  /*bce0*/  @P0 LOP3.LUT R3, R3, R2, RZ, 0x3c, !PT ;  /* 0x0000000203030212 */ /* 0x000fc800078e3cff */
[----:B------:R-:W-:-:S04]  /*bcf0*/  @P0 LOP3.LUT R2, R3, R2, RZ, 0x3c, !PT ;  /* 0x0000000203020212 */ /* 0x000fc800078e3cff */
[----:B------:R-:W-:-:S05]  /*bd00*/  @P0 LOP3.LUT R3, R3, R2, RZ, 0x3c, !PT ;  /* 0x0000000203030212 */ /* 0x000fca00078e3cff */
[----:B------:R-:W-:Y:S01]  /*bd10*/  @!PT LDS RZ, [RZ] ;  /* 0x00000000fffff984 */ /* 0x000fe20000000800 */
[----:B------:R-:W-:Y:S04]  /*bd20*/  @P0 LDGSTS.E.BYPASS.LTC128B.128 [R8+0x1e400], desc[UR36][R2.64], !P4 ;  /* 0x1e40000002080fae */ /* 0x000fe8000e101d64 */
[----:B------:R-:W-:Y:S04]  /*bd30*/  @P0 LDGSTS.E.BYPASS.LTC128B.128 [R8+0x21400], desc[UR36][R2.64+0x80], !P3 ;  /* 0x2140008002080fae */ /* 0x000fe8000d901d64 */
[----:B------:R0:W-:Y:S04]  /*bd40*/  @P0 LDGSTS.E.BYPASS.LTC128B.128 [R8+0x24400], desc[UR36][R2.64+0x100], !P2 ;  /* 0x2440010002080fae */ /* 0x0001e8000d101d64 */
[----:B0-----:R-:W0:Y:S01]  /*bd50*/  SHFL.IDX PT, R3, R4, 0x1, 0x181f ;  /* 0x00381f0004037f89 */ /* 0x001e2200000e0000 */
[----:B------:R-:W-:-:S03]  /*bd60*/  @P1 IMAD R8, R5, 0x2, R22 ;  /* 0x0000000205081824 */ /* 0x000fc600078e0216 */
[----:B------:R-:W1:Y:S01]  /*bd70*/  SHFL.IDX PT, R2, R0, 0x1, 0x181f ;  /* 0x00381f0000027f89 */ /* 0x000e6200000e0000 */
[----:B0-----:R-:W-:-:S04]  /*bd80*/  @P1 LEA R3, P0, R32, R3, 0x1 ;  /* 0x0000000320031211 */ /* 0x001fc800078008ff */
[----:B-1----:R-:W-:-:S04]  /*bd90*/  @P1 IADD3.X R2, RZ, R2, RZ, P0, !PT ;  /* 0x00000002ff021210 */ /* 0x002fc800007fe4ff */
[----:B------:R-:W-:-:S04]  /*bda0*/  @P1 LOP3.LUT R3, R3, R2, RZ, 0x3c, !PT ;  /* 0x0000000203031212 */ /* 0x000fc800078e3cff */
[----:B------:R-:W-:-:S04]  /*bdb0*/  @P1 LOP3.LUT R2, R3, R2, RZ, 0x3c, !PT ;  /* 0x0000000203021212 */ /* 0x000fc800078e3cff */
[----:B------:R-:W-:-:S05]  /*bdc0*/  @P1 LOP3.LUT R3, R3, R2, RZ, 0x3c, !PT ;  /* 0x0000000203031212 */ /* 0x000fca00078e3cff */
        /* <DEDUP_REMOVED lines=8> */
[----:B-1----:R-:W-:-:S05]  /*be50*/  @P1 IMAD.X R2, RZ, RZ, R2, P0 ;  /* 0x000000ffff021224 */ /* 0x002fca00000e0602 */
        /* <DEDUP_REMOVED lines=8> */
[----:B------:R-:W-:Y:S01]  /*bee0*/  @P1 LEA R8, R5, R22, 0x1 ;  /* 0x0000001605081211 */ /* 0x000fe200078e08ff */
        /* <DEDUP_REMOVED lines=12> */
[----:B------:R-:W1:Y:S04]  /*bfb0*/  SHFL.IDX PT, R2, R0, 0x4, 0x181f ;  /* 0x00981f0000027f89 */ /* 0x000e6800000e0000 */
[----:B------:R-:W2:Y:S01]  /*bfc0*/  SHFL.IDX PT, R0, R0, 0x5, 0x181f ;  /* 0x00b81f0000007f89 */ /* 0x000ea200000e0000 */
[----:B0-----:R-:W-:-:S05]  /*bfd0*/  @P1 LEA R3, P0, R32, R3, 0x1 ;  /* 0x0000000320031211 */ /* 0x001fca00078008ff */
[----:B-1----:R-:W-:-:S05]  /*bfe0*/  @P1 IMAD.X R2, RZ, RZ, R2, P0 ;  /* 0x000000ffff021224 */ /* 0x002fca00000e0602 */
[----:B------:R-:W-:-:S04]  /*bff0*/  @P1 LOP3.LUT R3, R3, R2, RZ, 0x3c, !PT ;  /* 0x0000000203031212 */ /* 0x000fc800078e3cff */
[----:B------:R-:W-:-:S04]  /*c000*/  @P1 LOP3.LUT R2, R3, R2, RZ, 0x3c, !PT ;  /* 0x0000000203021212 */ /* 0x000fc800078e3cff */
[----:B------:R-:W-:-:S05]  /*c010*/  @P1 LOP3.LUT R3, R3, R2, RZ, 0x3c, !PT ;  /* 0x0000000203031212 */ /* 0x000fca00078e3cff */
[----:B------:R-:W-:Y:S04]  /*c020*/  @P1 LDGSTS.E.BYPASS.LTC128B.128 [R8+0x20400], desc[UR36][R2.64], !P4 ;  /* 0x2040000002081fae */ /* 0x000fe8000e101d64 */
[----:B------:R-:W-:Y:S04]  /*c030*/  @P1 LDGSTS.E.BYPASS.LTC128B.128 [R8+0x23400], desc[UR36][R2.64+0x80], !P3 ;  /* 0x2340008002081fae */ /* 0x000fe8000d901d64 */
[----:B------:R0:W-:Y:S04]  /*c040*/  @P1 LDGSTS.E.BYPASS.LTC128B.128 [R8+0x26400], desc[UR36][R2.64+0x100], !P2 ;  /* 0x2640010002081fae */ /* 0x0001e8000d101d64 */
[----:B0-2---:R0:W1:Y:S02]  /*c050*/  SHFL.IDX PT, R2, R4, 0x5, 0x181f ;  /* 0x00b81f0004027f89 */ /* 0x00506400000e0000 */
.L_x_3633:
[----:B------:R-:W-:-:S13]  /*c060*/  ISETP.GE.AND P0, PT, R6, 0x51, PT ;  /* 0x000000510600780c */ /* 0x000fda0003f06270 */
[----:B-1----:R-:W-:Y:S01]  /*c070*/  @P0 LEA R2, P1, R32, R2, 0x1 ;  /* 0x0000000220020211 */ /* 0x002fe200078208ff */
[----:B------:R-:W-:-:S04]  /*c080*/  @P0 IMAD R5, R5, 0x2, R22 ;  /* 0x0000000205050824 */ /* 0x000fc800078e0216 */
[----:B------:R-:W-:-:S05]  /*c090*/  @P0 IMAD.X R3, RZ, RZ, R0, P1 ;  /* 0x000000ffff030224 */ /* 0x000fca00008e0600 */
        /* <DEDUP_REMOVED lines=8> */
.L_x_3555:
        /* <DEDUP_REMOVED lines=10> */
.L_x_3556:
[----:B------:R2:W5:Y:S01]  /*c1c0*/  LDL.LU R0, [R1+0x10] ;  /* 0x0000100001007983 */ /* 0x0005620000300800 */
[----:B------:R-:W-:Y:S01]  /*c1d0*/  LOP3.LUT P0, RZ, R23, 0x40, RZ, 0xc0, !PT ;  /* 0x0000004017ff7812 */ /* 0x000fe2000780c0ff */
[----:B------:R2:W-:-:S12]  /*c1e0*/  SYNCS.ARRIVE.TRANS64.A1T0 RZ, [R7+URZ+0x30830], RZ ;  /* 0x030830ff07ff79a7 */ /* 0x0005d8000810003f */
[----:B------:R-:W-:Y:S05]  /*c1f0*/  WARPSYNC.ALL ;  /* 0x0000000000007948 */ /* 0x000fea0003800000 */
[----:B------:R-:W-:Y:S01]  /*c200*/  ULDC.64 UR4, c[0x0][0x298] ;  /* 0x0000a60000047ab9 */ /* 0x000fe20000000a00 */
[----:B------:R-:W-:Y:S01]  /*c210*/  SEL R29, R29, RZ, !P0 ;  /* 0x000000ff1d1d7207 */ /* 0x000fe20004000000 */
[----:B01----:R-:W-:Y:S01]  /*c220*/  IMAD.WIDE.U32 R4, R35, UR4, RZ ;  /* 0x0000000423047c25 */ /* 0x003fe2000f8e00ff */
[----:B------:R-:W-:Y:S01]  /*c230*/  BSSY B6, `(.L_x_3557) ;  /* 0x000001c000067945 */ /* 0x000fe20003800000 */
[----:B------:R-:W-:Y:S01]  /*c240*/  BAR.SYNC.DEFER_BLOCKING 0x8, 0x180 ;  /* 0x0206000000007b1d */ /* 0x000fe20000010000 */
[----:B-----5:R-:W-:-:S02]  /*c250*/  SEL R2, R0, RZ, !P0 ;  /* 0x000000ff00027207 */ /* 0x020fc40004000000 */
[----:B------:R-:W-:-:S03]  /*c260*/  SHF.R.S32.HI R0, RZ, 0x1f, R35 ;  /* 0x0000001fff007819 */ /* 0x000fc60000011423 */
[----:B------:R0:W-:Y:S02]  /*c270*/  STL [R1+0x24], R2 ;  /* 0x0000240201007387 */ /* 0x0001e40000100800 */
[----:B------:R-:W-:Y:S02]  /*c280*/  IMAD R0, R0, UR4, RZ ;  /* 0x0000000400007c24 */ /* 0x000fe4000f8e02ff */
[----:B------:R1:W-:Y:S02]  /*c290*/  STL.64 [R1+0x10], R4 ;  /* 0x0000100401007387 */ /* 0x0003e40000100a00 */
[----:B------:R-:W-:Y:S01]  /*c2a0*/  IMAD R0, R35, UR5, R0 ;  /* 0x0000000523007c24 */ /* 0x000fe2000f8e0200 */
[----:B0-----:R-:W-:-:S03]  /*c2b0*/  IADD3 R2, R22, 0x12400, RZ ;  /* 0x0001240016027810 */ /* 0x001fc60007ffe0ff */
[----:B------:R-:W-:Y:S01]  /*c2c0*/  IMAD.IADD R35, R5, 0x1, R0 ;  /* 0x0000000105237824 */ /* 0x000fe200078e0200 */
[----:B------:R-:W-:-:S13]  /*c2d0*/  LOP3.LUT P0, RZ, R2, 0x3ff, RZ, 0xc0, !PT ;  /* 0x000003ff02ff7812 */ /* 0x000fda000780c0ff */
[----:B-1----:R-:W-:Y:S05]  /*c2e0*/  @!P0 BRA `(.L_x_3558) ;  /* 0x0000000000408947 */ /* 0x002fea0003800000 */
[----:B------:R-:W-:Y:S01]  /*c2f0*/  MOV R2, 0x0 ;  /* 0x0000000000027802 */ /* 0x000fe20000000f00 */
[----:B------:R-:W-:Y:S01]  /*c300*/  ULDC.64 UR6, c[0x4][0x138] ;  /* 0x01004e0000067ab9 */ /* 0x000fe20000000a00 */
[----:B------:R-:W-:Y:S01]  /*c310*/  ULDC.64 UR8, c[0x4][0x140] ;  /* 0x0100500000087ab9 */ /* 0x000fe20000000a00 */
[----:B------:R-:W-:Y:S01]  /*c320*/  ULDC.64 UR4, c[0x4][0x88] ;  /* 0x0100220000047ab9 */ /* 0x000fe20000000a00 */
[----:B------:R-:W-:Y:S01]  /*c330*/  IMAD.U32 R4, RZ, RZ, UR6 ;  /* 0x00000006ff047e24 */ /* 0x000fe2000f8e00ff */
[----:B--2---:R-:W-:Y:S01]  /*c340*/  MOV R7, UR9 ;  /* 0x0000000900077c02 */ /* 0x004fe20008000f00 */
        /* <DEDUP_REMOVED lines=10> */
.L_x_3558:
[----:B------:R-:W-:Y:S05]  /*c3f0*/  BSYNC B6 ;  /* 0x0000000000067941 */ /* 0x000fea0003800000 */
.L_x_3557:
[----:B------:R-:W3:Y:S01]  /*c400*/  LDL.LU R20, [R1+0x24] ;  /* 0x0000240001147983 */ /* 0x000ee20000300800 */
[----:B------:R-:W0:Y:S01]  /*c410*/  LDC R6, c[0x0][0x448] ;  /* 0x00011200ff067b82 */ /* 0x000e220000000800 */
[----:B------:R-:W-:Y:S02]  /*c420*/  ULDC.64 UR4, c[0x0][0x2d8] ;  /* 0x0000b60000047ab9 */ /* 0x000fe40000000a00 */
[----:B------:R-:W4:Y:S01]  /*c430*/  LDL.LU.64 R2, [R1+0x10] ;  /* 0x0000100001027983 */ /* 0x000f220000300a00 */
[----:B------:R-:W-:Y:S01]  /*c440*/  SHF.L.U32 R4, R17, 0x7, RZ ;  /* 0x0000000711047819 */ /* 0x000fe200000006ff */
[----:B------:R-:W-:Y:S02]  /*c450*/  IMAD R0, R30, UR4, RZ ;  /* 0x000000041e007c24 */ /* 0x000fe4000f8e02ff */
[----:B------:R1:W5:Y:S02]  /*c460*/  LDL R17, [R1+0x18] ;  /* 0x0000180001117983 */ /* 0x0003640000100800 */
[----:B------:R-:W-:Y:S01]  /*c470*/  IMAD R5, R18, UR5, R0 ;  /* 0x0000000512057c24 */ /* 0x000fe2000f8e0200 */
[----:B0-----:R-:W-:-:S13]  /*c480*/  ISETP.NE.AND P0, PT, R6, 0x1, PT ;  /* 0x000000010600780c */ /* 0x001fda0003f05270 */
[----:B------:R-:W0:Y:S01]  /*c490*/  @P0 LDC R8, c[0x0][0x450] ;  /* 0x00011400ff080b82 */ /* 0x000e220000000800 */
[----:B---3--:R-:W-:Y:S02]  /*c4a0*/  IMAD.MOV.U32 R21, RZ, RZ, R20 ;  /* 0x000000ffff157224 */ /* 0x008fe400078e0014 */
[----:B------:R-:W3:Y:S01]  /*c4b0*/  S2R R20, SR_TID.X ;  /* 0x0000000000147919 */ /* 0x000ee20000002100 */
[----:B----4-:R-:W-:Y:S02]  /*c4c0*/  IMAD.MOV.U32 R3, RZ, RZ, R35 ;  /* 0x000000ffff037224 */ /* 0x010fe400078e0023 */
[----:B------:R-:W-:Y:S01]  /*c4d0*/  IMAD.WIDE.U32 R2, R18, UR4, R2 ;  /* 0x0000000412027c25 */ /* 0x000fe2000f8e0002 */
[----:B------:R-:W-:-:S03]  /*c4e0*/  ULDC.64 UR4, c[0x0][0x2e0] ;  /* 0x0000b80000047ab9 */ /* 0x000fc60000000a00 */
[----:B------:R-:W-:Y:S02]  /*c4f0*/  IMAD.IADD R3, R3, 0x1, R5 ;  /* 0x0000000103037824 */ /* 0x000fe400078e0205 */
[----:B------:R-:W4:Y:S01]  /*c500*/  @P0 LDC R5, c[0x0][0x44c] ;  /* 0x00011300ff050b82 */ /* 0x000f220000000800 */
[----:B------:R-:W-:Y:S02]  /*c510*/  IMAD R0, R21, UR4, RZ ;  /* 0x0000000415007c24 */ /* 0x000fe4000f8e02ff */
[----:B------:R-:W-:-:S04]  /*c520*/  IMAD.WIDE.U32 R2, R29, UR4, R2 ;  /* 0x000000041d027c25 */ /* 0x000fc8000f8e0002 */
[----:B------:R-:W-:Y:S01]  /*c530*/  IMAD R0, R29, UR5, R0 ;  /* 0x000000051d007c24 */ /* 0x000fe2000f8e0200 */
[----:B------:R-:W-:Y:S01]  /*c540*/  ULDC.64 UR4, c[0x0][0x2d0] ;  /* 0x0000b40000047ab9 */ /* 0x000fe20000000a00 */
[C---:B---3--:R-:W-:Y:S01]  /*c550*/  LOP3.LUT R21, R20.reuse, 0x7f, RZ, 0xc0, !PT ;  /* 0x0000007f14157812 */ /* 0x048fe200078ec0ff */
[----:B------:R-:W-:-:S03]  /*c560*/  IMAD.SHL.U32 R20, R20, 0x10, RZ ;  /* 0x0000001014147824 */ /* 0x000fc600078e00ff */
[----:B------:R-:W-:-:S04]  /*c570*/  SHF.R.U32.HI R21, RZ, 0x3, R21 ;  /* 0x00000003ff157819 */ /* 0x000fc80000011615 */
[----:B------:R-:W-:-:S04]  /*c580*/  LOP3.LUT R20, R21, 0x70, R20, 0xf8, !PT ;  /* 0x0000007015147812 */ /* 0x000fc800078ef814 */
[----:B--2---:R-:W-:-:S05]  /*c590*/  LOP3.LUT R7, R20, R4, RZ, 0xfc, !PT ;  /* 0x0000000414077212 */ /* 0x004fca00078efcff */
[----:B----4-:R-:W-:-:S04]  /*c5a0*/  @P0 IMAD.HI.U32 R9, R7, R5, RZ ;  /* 0x0000000507090227 */ /* 0x010fc800078e00ff */
[----:B------:R-:W-:Y:S01]  /*c5b0*/  IMAD.MOV.U32 R5, RZ, RZ, R7 ;  /* 0x000000ffff057224 */ /* 0x000fe200078e0007 */
[----:B0-----:R-:W-:Y:S01]  /*c5c0*/  @P0 SHF.R.U32.HI R5, RZ, R8, R9 ;  /* 0x00000008ff050219 */ /* 0x001fe20000011609 */
[----:B------:R-:W-:Y:S01]  /*c5d0*/  IMAD.IADD R3, R3, 0x1, R0 ;  /* 0x0000000103037824 */ /* 0x000fe200078e0200 */
[----:B------:R-:W0:Y:S03]  /*c5e0*/  S2R R20, SR_TID.X ;  /* 0x0000000000147919 */ /* 0x000e260000002100 */
        /* <DEDUP_REMOVED lines=36> */
[----:B------:R1:W-:Y:S01]  /*c830*/  @!P1 LDGSTS.E.BYPASS.LTC128B.128 [R37+0x1a400], desc[UR36][R2.64+0x100], !P0 ;  /* 0x1a40010002259fae */ /* 0x0003e2000c101d64 */
[----:B------:R-:W-:-:S03]  /*c840*/  ISETP.GE.AND P1, PT, R7, R6, PT ;  /* 0x000000060700720c */ /* 0x000fc60003f26270 */
[----:B-1----:R-:W1:Y:S10]  /*c850*/  SHFL.IDX PT, R2, R5, 0x1, 0x181f ;  /* 0x00381f0005027f89 */ /* 0x002e7400000e0000 */
[----:B0-----:R-:W-:-:S04]  /*c860*/  @!P1 LEA R14, P4, R32, R14, 0x1 ;  /* 0x0000000e200e9211 */ /* 0x001fc800078808ff */
[----:B-1----:R-:W-:Y:S01]  /*c870*/  @!P1 IADD3.X R7, RZ, R2, RZ, P4, !PT ;  /* 0x00000002ff079210 */ /* 0x002fe200027fe4ff */
[----:B------:R-:W-:Y:S02]  /*c880*/  @!P1 IMAD.MOV.U32 R2, RZ, RZ, R14 ;  /* 0x000000ffff029224 */ /* 0x000fe400078e000e */
[----:B------:R-:W0:Y:S02]  /*c890*/  SHFL.IDX PT, R14, R0, 0x2, 0x181f ;  /* 0x00581f00000e7f89 */ /* 0x000e2400000e0000 */
[----:B------:R-:W-:Y:S02]  /*c8a0*/  @!P1 IMAD.MOV.U32 R3, RZ, RZ, R7 ;  /* 0x000000ffff039224 */ /* 0x000fe400078e0007 */
[----:B------:R-:W-:-:S03]  /*c8b0*/  VIADD R7, R4, 0x20 ;  /* 0x0000002004077836 */ /* 0x000fc60000000000 */
        /* <DEDUP_REMOVED lines=19> */
[----:B------:R-:W0:Y:S01]  /*c9f0*/  SHFL.IDX PT, R14, R0, 0x4, 0x181f ;  /* 0x00981f00000e7f89 */ /* 0x000e2200000e0000 */
[----:B------:R-:W-:Y:S01]  /*ca00*/  @!P1 MOV R3, R7 ;  /* 0x0000000700039202 */ /* 0x000fe20000000f00 */
[----:B------:R-:W-:-:S04]  /*ca10*/  VIADD R7, R4, 0x40 ;  /* 0x0000004004077836 */ /* 0x000fc80000000000 */
        /* <DEDUP_REMOVED lines=24> */
[----:B------:R1:W-:Y:S01]  /*cba0*/  @!P1 LDGSTS.E.BYPASS.LTC128B.128 [R37+0x1cc00], desc[UR36][R2.64+0x100], !P0 ;  /* 0x1cc0010002259fae */ /* 0x0003e2000c101d64 */
[----:B------:R-:W-:-:S03]  /*cbb0*/  ISETP.GE.AND P1, PT, R7, R6, PT ;  /* 0x000000060700720c */ /* 0x000fc60003f26270 */
[----:B-1----:R-:W1:Y:S10]  /*cbc0*/  SHFL.IDX PT, R2, R5, 0x6, 0x181f ;  /* 0x00d81f0005027f89 */ /* 0x002e7400000e0000 */
[----:B0-----:R-:W-:Y:S01]  /*cbd0*/  @!P1 LEA R14, P4, R32, R14, 0x1 ;  /* 0x0000000e200e9211 */ /* 0x001fe200078808ff */
[----:B------:R-:W0:Y:S03]  /*cbe0*/  SHFL.IDX PT, R5, R5, 0x7, 0x181f ;  /* 0x00f81f0005057f89 */ /* 0x000e2600000e0000 */
[----:B-1----:R-:W-:Y:S01]  /*cbf0*/  @!P1 IADD3.X R7, RZ, R2, RZ, P4, !PT ;  /* 0x00000002ff079210 */ /* 0x002fe200027fe4ff */
[----:B------:R-:W-:-:S02]  /*cc00*/  @!P1 IMAD.MOV.U32 R2, RZ, RZ, R14 ;  /* 0x000000ffff029224 */ /* 0x000fc400078e000e */
[----:B------:R1:W2:Y:S02]  /*cc10*/  SHFL.IDX PT, R14, R0, 0x7, 0x181f ;  /* 0x00f81f00000e7f89 */ /* 0x0002a400000e0000 */
[----:B------:R-:W-:-:S05]  /*cc20*/  @!P1 IMAD.MOV.U32 R3, RZ, RZ, R7 ;  /* 0x000000ffff039224 */ /* 0x000fca00078e0007 */
[----:B------:R1:W-:Y:S04]  /*cc30*/  @!P1 LDGSTS.E.BYPASS.LTC128B.128 [R37+0x15400], desc[UR36][R2.64], !P3 ;  /* 0x1540000002259fae */ /* 0x0003e8000d901d64 */
[----:B------:R1:W-:Y:S04]  /*cc40*/  @!P1 LDGSTS.E.BYPASS.LTC128B.128 [R37+0x19400], desc[UR36][R2.64+0x80], !P2 ;  /* 0x1940008002259fae */ /* 0x0003e8000d101d64 */
[----:B0-----:R1:W-:Y:S02]  /*cc50*/  @!P1 LDGSTS.E.BYPASS.LTC128B.128 [R37+0x1d400], desc[UR36][R2.64+0x100], !P0 ;  /* 0x1d40010002259fae */ /* 0x0013e4000c101d64 */
.L_x_3650:
[----:B-1----:R-:W-:Y:S01]  /*cc60*/  VIADD R3, R4, 0x70 ;  /* 0x0000007004037836 */ /* 0x002fe20000000000 */
[----:B------:R-:W-:Y:S04]  /*cc70*/  BSSY B0, `(.L_x_3560) ;  /* 0x000000b000007945 */ /* 0x000fe80003800000 */
[----:B------:R-:W-:-:S13]  /*cc80*/  ISETP.GE.AND P1, PT, R3, R6, PT ;  /* 0x000000060300720c */ /* 0x000fda0003f26270 */
[----:B------:R-:W-:Y:S05]  /*cc90*/  @P1 BRA `(.L_x_3561) ;  /* 0x0000000000201947 */ /* 0x000fea0003800000 */
[----:B--2---:R-:W-:-:S05]  /*cca0*/  LEA R2, P1, R32, R14, 0x1 ;  /* 0x0000000e20027211 */ /* 0x004fca00078208ff */
[----:B------:R-:W-:-:S05]  /*ccb0*/  IMAD.X R3, RZ, RZ, R5, P1 ;  /* 0x000000ffff037224 */ /* 0x000fca00008e0605 */
[----:B------:R-:W-:Y:S01]  /*ccc0*/  @!PT LDS RZ, [RZ] ;  /* 0x00000000fffff984 */ /* 0x000fe20000000800 */
[----:B------:R-:W-:Y:S01]  /*ccd0*/  @!PT LDS RZ, [RZ] ;  /* 0x00000000fffff984 */ /* 0x000fe20000000800 */
[----:B------:R-:W-:Y:S01]  /*cce0*/  @!PT LDS RZ, [RZ] ;  /* 0x00000000fffff984 */ /* 0x000fe20000000800 */
[----:B------:R0:W-:Y:S04]  /*ccf0*/  LDGSTS.E.BYPASS.LTC128B.128 [R37+0x15c00], desc[UR36][R2.64], !P3 ;  /* 0x15c0000002257fae */ /* 0x0001e8000d901d64 */
[----:B------:R0:W-:Y:S04]  /*cd00*/  LDGSTS.E.BYPASS.LTC128B.128 [R37+0x19c00], desc[UR36][R2.64+0x80], !P2 ;  /* 0x19c0008002257fae */ /* 0x0001e8000d101d64 */
[----:B------:R0:W-:Y:S02]  /*cd10*/  LDGSTS.E.BYPASS.LTC128B.128 [R37+0x1dc00], desc[UR36][R2.64+0x100], !P0 ;  /* 0x1dc0010002257fae */ /* 0x0001e4000c101d64 */
.L_x_3561:
[----:B------:R-:W-:Y:S05]  /*cd20*/  BSYNC B0 ;  /* 0x0000000000007941 */ /* 0x000fea0003800000 */
.L_x_3560:
[----:B------:R-:W-:Y:S01]  /*cd30*/  NOP ;  /* 0x0000000000007918 */ /* 0x000fe20000000000 */
[----:B------:R-:W-:-:S13]  /*cd40*/  PLOP3.LUT P0, PT, PT, PT, PT, 0x80, 0x0 ;  /* 0x000000000000781c */ /* 0x000fda0003f0f070 */
.L_x_3562:
        /* <DEDUP_REMOVED lines=18> */
.L_x_3651:
[----:B------:R-:W-:Y:S05]  /*ce70*/  BSYNC B0 ;  /* 0x0000000000007941 */ /* 0x000fea0003800000 */
.L_x_3563:
[----:B------:R-:W3:Y:S01]  /*ce80*/  LDL R0, [R1] ;  /* 0x0000000001007983 */ /* 0x000ee20000100800 */
[----:B------:R-:W-:Y:S01]  /*ce90*/  BSSY B0, `(.L_x_3565) ;  /* 0x000010a000007945 */ /* 0x000fe20003800000 */
[----:B---3--:R-:W-:-:S13]  /*cea0*/  ISETP.GE.AND P0, PT, R0, 0x61, PT ;  /* 0x000000610000780c */ /* 0x008fda0003f06270 */
[----:B------:R-:W-:Y:S05]  /*ceb0*/  @!P0 BRA `(.L_x_3566) ;  /* 0x00000010001c8947 */ /* 0x000fea0003800000 */
[----:B------:R-:W3:Y:S01]  /*cec0*/  LDL.LU R0, [R1+0x20] ;  /* 0x0000200001007983 */ /* 0x000ee20000300800 */
[----:B------:R-:W-:Y:S01]  /*ced0*/  ULDC UR4, c[0x0][0x2f4] ;  /* 0x0000bd0000047ab9 */ /* 0x000fe20000000800 */
[----:B------:R-:W-:Y:S01]  /*cee0*/  IMAD.MOV.U32 R17, RZ, RZ, R28 ;  /* 0x000000ffff117224 */ /* 0x000fe200078e001c */
[----:B------:R-:W-:Y:S01]  /*cef0*/  MOV R29, R26 ;  /* 0x0000001a001d7202 */ /* 0x000fe20000000f00 */
[----:B------:R-:W-:Y:S01]  /*cf00*/  IMAD.MOV.U32 R10, RZ, RZ, R27 ;  /* 0x000000ffff0a7224 */ /* 0x000fe200078e001b */
[----:B------:R-:W-:Y:S02]  /*cf10*/  ISETP.GE.AND P3, PT, R32, UR4, PT ;  /* 0x0000000420007c0c */ /* 0x000fe4000bf66270 */
[----:B------:R-:W-:Y:S02]  /*cf20*/  ISETP.GE.AND P2, PT, R34, UR4, PT ;  /* 0x0000000422007c0c */ /* 0x000fe4000bf46270 */
[----:B------:R-:W-:Y:S01]  /*cf30*/  ISETP.GE.AND P1, PT, R33, UR4, PT ;  /* 0x0000000421007c0c */ /* 0x000fe2000bf26270 */
[----:B---3--:R-:W-:-:S12]  /*cf40*/  VIADD R8, R0, 0xfffffffe ;  /* 0xfffffffe00087836 */ /* 0x008fd80000000000 */
.L_x_3579:
[----:B------:R-:W3:Y:S04]  /*cf50*/  LDL R5, [R1+0x4] ;  /* 0x0000040001057983 */ /* 0x000ee80000100800 */
[----:B------:R-:W4:Y:S01]  /*cf60*/  LDL R12, [R1+0x8] ;  /* 0x00000800010c7983 */ /* 0x000f220000100800 */
[----:B------:R-:W1:Y:S01]  /*cf70*/  S2R R0, SR_TID.X ;  /* 0x0000000000007919 */ /* 0x000e620000002100 */
[----:B------:R-:W2:Y:S01]  /*cf80*/  S2R R4, SR_TID.X ;  /* 0x0000000000047919 */ /* 0x000ea20000002100 */
[----:B-1----:R-:W-:-:S04]  /*cf90*/  LOP3.LUT R0, R0, 0x7f, RZ, 0xc0, !PT ;  /* 0x0000007f00007812 */ /* 0x002fc800078ec0ff */
[----:B0-----:R-:W-:Y:S02]  /*cfa0*/  SHF.R.U32.HI R3, RZ, 0x3, R0 ;  /* 0x00000003ff037819 */ /* 0x001fe40000011600 */
[----:B------:R-:W0:Y:S01]  /*cfb0*/  LDC R0, c[0x0][0x430] ;  /* 0x00010c00ff007b82 */ /* 0x000e220000000800 */
[----:B--2---:R-:W-:-:S05]  /*cfc0*/  IMAD.SHL.U32 R4, R4, 0x10, RZ ;  /* 0x0000001004047824 */ /* 0x004fca00078e00ff */
[----:B------:R-:W-:-:S04]  /*cfd0*/  LOP3.LUT R4, R3, 0x70, R4, 0xf8, !PT ;  /* 0x0000007003047812 */ /* 0x000fc800078ef804 */
[----:B------:R-:W-:-:S13]  /*cfe0*/  ISETP.GT.U32.AND P5, PT, R4, 0x5f, PT ;  /* 0x0000005f0400780c */ /* 0x000fda0003fa4070 */
[----:B------:R-:W4:Y:S01]  /*cff0*/  @!P5 LDC.64 R6, c[0x0][0x428] ;  /* 0x00010a00ff06db82 */ /* 0x000f220000000a00 */
[----:B0-----:R-:W-:-:S13]  /*d000*/  ISETP.NE.AND P0, PT, R0, 0x1, PT ;  /* 0x000000010000780c */ /* 0x001fda0003f05270 */
[----:B------:R-:W0:Y:S08]  /*d010*/  @P0 LDC R0, c[0x0][0x434] ;  /* 0x00010d00ff000b82 */ /* 0x000e300000000800 */
[----:B------:R-:W1:Y:S01]  /*d020*/  @P0 LDC R3, c[0x0][0x438] ;  /* 0x00010e00ff030b82 */ /* 0x000e620000000800 */
[----:B---3--:R-:W-:-:S04]  /*d030*/  IMAD R9, R8, 0x60, R5 ;  /* 0x0000006008097824 */ /* 0x008fc800078e0205 */
[----:B------:R-:W-:-:S03]  /*d040*/  IMAD.IADD R9, R4, 0x1, R9 ;  /* 0x0000000104097824 */ /* 0x000fc600078e0209 */
[----:B------:R-:W2:Y:S01]  /*d050*/  @!P5 LDC.64 R4, c[0x0][0x418] ;  /* 0x00010600ff04db82 */ /* 0x000ea20000000a00 */
[----:B0-----:R-:W-:-:S04]  /*d060*/  @P0 IMAD.HI.U32 R0, R9, R0, RZ ;  /* 0x0000000009000227 */ /* 0x001fc800078e00ff */
[----:B------:R-:W-:Y:S01]  /*d070*/  IMAD.MOV.U32 R11, RZ, RZ, R9 ;  /* 0x000000ffff0b7224 */ /* 0x000fe200078e0009 */
[----:B-1----:R-:W-:Y:S01]  /*d080*/  @P0 SHF.R.U32.HI R11, RZ, R3, R0 ;  /* 0x00000003ff0b0219 */ /* 0x002fe20000011600 */
[----:B----4-:R-:W-:-:S03]  /*d090*/  @!P5 IMAD R0, R12, R6, RZ ;  /* 0x000000060c00d224 */ /* 0x010fc600078e02ff */
[--C-:B------:R-:W-:Y:S01]  /*d0a0*/  @!P5 SHF.R.S32.HI R3, RZ, 0x1f, R11.reuse ;  /* 0x0000001fff03d819 */ /* 0x100fe2000001140b */
[----:B------:R-:W-:Y:S02]  /*d0b0*/  @!P5 IMAD.MOV.U32 R2, RZ, RZ, R11 ;  /* 0x000000ffff02d224 */ /* 0x000fe400078e000b */
[C---:B------:R-:W-:Y:S02]  /*d0c0*/  @!P5 IMAD R7, R31.reuse, R7, R0 ;  /* 0x000000071f07d224 */ /* 0x040fe400078e0200 */
[----:B------:R-:W-:-:S05]  /*d0d0*/  @!P5 IMAD.WIDE.U32 R2, R31, R6, R2 ;  /* 0x000000061f02d225 */ /* 0x000fca00078e0002 */
[----:B------:R-:W-:Y:S02]  /*d0e0*/  @!P5 IADD3 R7, R7, R3, RZ ;  /* 0x000000030707d210 */ /* 0x000fe40007ffe0ff */
[----:B--2---:R-:W-:Y:S01]  /*d0f0*/  @!P5 LEA R4, P0, R2, R4, 0x2 ;  /* 0x000000040204d211 */ /* 0x004fe200078010ff */
[----:B------:R-:W-:-:S03]  /*d100*/  IMAD.MOV.U32 R0, RZ, RZ, RZ ;  /* 0x000000ffff007224 */ /* 0x000fc600078e00ff */
        /* <DEDUP_REMOVED lines=15> */
.L_x_3567:
[----:B------:R-:W-:Y:S01]  /*d200*/  LEA R7, R27, R22, 0x3 ;  /* 0x000000161b077211 */ /* 0x000fe200078e18ff */
[----:B------:R-:W-:Y:S01]  /*d210*/  BSSY B1, `(.L_x_3568) ;  /* 0x0000004000017945 */ /* 0x000fe20003800000 */
[----:B------:R-:W-:-:S04]  /*d220*/  SHF.L.U32 R2, R28, 0x1f, RZ ;  /* 0x0000001f1c027819 */ /* 0x000fc800000006ff */
[----:B------:R-:W0:Y:S02]  /*d230*/  SYNCS.PHASECHK.TRANS64.TRYWAIT P0, [R7+URZ+0x30840], R2 ;  /* 0x03084002070075a7 */ /* 0x000e24000800017f */
[----:B0-----:R-:W-:Y:S05]  /*d240*/  @!P0 BRA `(.L_x_3569) ;  /* 0x0000003800288947 */ /* 0x001fea0003800000 */
.L_x_3652:
[----:B------:R-:W-:Y:S05]  /*d250*/  BSYNC B1 ;  /* 0x0000000000017941 */ /* 0x000fea0003800000 */
.L_x_3568:
[----:B------:R-:W-:Y:S01]  /*d260*/  SHF.R.S32.HI R20, RZ, 0x1f, R9 ;  /* 0x0000001fff147819 */ /* 0x000fe20000011409 */
[----:B------:R-:W-:Y:S01]  /*d270*/  ULDC.64 UR4, c[0x0][0x300] ;  /* 0x0000c00000047ab9 */ /* 0x000fe20000000a00 */
[----:B-----5:R-:W-:Y:S01]  /*d280*/  SHF.R.S32.HI R21, RZ, 0x1f, R0 ;  /* 0x0000001fff157819 */ /* 0x020fe20000011400 */
[----:B0-----:R-:W-:Y:S01]  /*d290*/  IMAD.WIDE.U32 R2, R9, UR4, RZ ;  /* 0x0000000409027c25 */ /* 0x001fe2000f8e00ff */
[C---:B------:R-:W-:Y:S02]  /*d2a0*/  LOP3.LUT P5, RZ, R23.reuse, 0x2, RZ, 0xc0, !PT ;  /* 0x0000000217ff7812 */ /* 0x040fe400078ac0ff */
[----:B------:R-:W-:Y:S01]  /*d2b0*/  LOP3.LUT P4, RZ, R23, 0x1, RZ, 0xc0, !PT ;  /* 0x0000000117ff7812 */ /* 0x000fe2000788c0ff */
        /* <DEDUP_REMOVED lines=20> */
[----:B------:R-:W-:Y:S01]  /*d400*/  IMAD.SHL.U32 R4, R32, 0x2, RZ ;  /* 0x0000000220047824 */ /* 0x000fe200078e00ff */
[----:B------:R-:W-:Y:S01]  /*d410*/  LOP3.LUT P6, RZ, R23, 0x4, RZ, 0xc0, !PT ;  /* 0x0000000417ff7812 */ /* 0x000fe200078cc0ff */
[----:B------:R-:W-:Y:S01]  /*d420*/  IMAD R5, R5, 0x2, R22 ;  /* 0x0000000205057824 */ /* 0x000fe200078e0216 */
[----:B------:R-:W1:Y:S04]  /*d430*/  SHFL.IDX PT, R3, R6, RZ, 0x181f ;  /* 0x00181fff06037589 */ /* 0x000e6800000e0000 */
[----:B------:R-:W-:Y:S01]  /*d440*/  SHFL.IDX PT, R35, R6, 0x2, 0x181f ;  /* 0x00581f0006237f89 */ /* 0x000fe200000e0000 */
[----:B0-----:R-:W-:-:S04]  /*d450*/  IADD3 R2, P0, R2, R4, RZ ;  /* 0x0000000402027210 */ /* 0x001fc80007f1e0ff */
[----:B-1----:R-:W-:-:S05]  /*d460*/  IADD3.X R3, RZ, R3, RZ, P0, !PT ;  /* 0x00000003ff037210 */ /* 0x002fca00007fe4ff */
[----:B------:R-:W-:Y:S04]  /*d470*/  LDGSTS.E.BYPASS.LTC128B.128 [R5+0x1e400], desc[UR36][R2.64], !P6 ;  /* 0x1e40000002057fae */ /* 0x000fe8000f101d64 */
[----:B------:R-:W-:Y:S04]  /*d480*/  LDGSTS.E.BYPASS.LTC128B.128 [R5+0x21400], desc[UR36][R2.64+0x80], !P5 ;  /* 0x2140008002057fae */ /* 0x000fe8000e901d64 */
[----:B------:R0:W-:Y:S04]  /*d490*/  LDGSTS.E.BYPASS.LTC128B.128 [R5+0x24400], desc[UR36][R2.64+0x100], !P4 ;  /* 0x2440010002057fae */ /* 0x0001e8000e101d64 */
[----:B0-----:R-:W0:Y:S04]  /*d4a0*/  SHFL.IDX PT, R2, R8, 0x1, 0x181f ;  /* 0x00381f0008027f89 */ /* 0x001e2800000e0000 */
[----:B------:R-:W1:Y:S01]  /*d4b0*/  SHFL.IDX PT, R3, R6, 0x1, 0x181f ;  /* 0x00381f0006037f89 */ /* 0x000e6200000e0000 */
[----:B0-----:R-:W-:-:S05]  /*d4c0*/  IADD3 R2, P0, R2, R4, RZ ;  /* 0x0000000402027210 */ /* 0x001fca0007f1e0ff */
[----:B-1----:R-:W-:-:S05]  /*d4d0*/  IMAD.X R3, RZ, RZ, R3, P0 ;  /* 0x000000ffff037224 */ /* 0x002fca00000e0603 */
        /* <DEDUP_REMOVED lines=18> */
[----:B0-----:R-:W-:-:S04]  /*d600*/  IADD3 R2, P0, R2, R4, RZ ;  /* 0x0000000402027210 */ /* 0x001fc80007f1e0ff */
[----:B------:R-:W-:Y:S02]  /*d610*/  IADD3.X R3, RZ, R35, RZ, P0, !PT ;  /* 0x00000023ff037210 */ /* 0x000fe400007fe4ff */
[----:B------:R0:W1:Y:S04]  /*d620*/  SHFL.IDX PT, R35, R6, 0x5, 0x181f ;  /* 0x00b81f0006237f89 */ /* 0x00006800000e0000 */
[----:B------:R-:W-:Y:S04]  /*d630*/  LDGSTS.E.BYPASS.LTC128B.128 [R5+0x20400], desc[UR36][R2.64], !P6 ;  /* 0x2040000002057fae */ /* 0x000fe8000f101d64 */
[----:B------:R-:W-:Y:S04]  /*d640*/  LDGSTS.E.BYPASS.LTC128B.128 [R5+0x23400], desc[UR36][R2.64+0x80], !P5 ;  /* 0x2340008002057fae */ /* 0x000fe8000e901d64 */
[----:B------:R2:W-:Y:S04]  /*d650*/  LDGSTS.E.BYPASS.LTC128B.128 [R5+0x26400], desc[UR36][R2.64+0x100], !P4 ;  /* 0x2640010002057fae */ /* 0x0005e8000e101d64 */
[----:B-12---:R0:W2:Y:S02]  /*d660*/  SHFL.IDX PT, R2, R8, 0x5, 0x181f ;  /* 0x00b81f0008027f89 */ /* 0x0060a400000e0000 */
.L_x_3666:
[----:B------:R-:W-:Y:S02]  /*d670*/  LOP3.LUT P6, RZ, R23, 0x4, RZ, 0xc0, !PT ;  /* 0x0000000417ff7812 */ /* 0x000fe400078cc0ff */
[----:B--2---:R-:W-:-:S05]  /*d680*/  IADD3 R2, P0, R2, R4, RZ ;  /* 0x0000000402027210 */ /* 0x004fca0007f1e0ff */
[----:B------:R-:W-:Y:S01]  /*d690*/  IMAD.X R3, RZ, RZ, R35, P0 ;  /* 0x000000ffff037224 */ /* 0x000fe200000e0623 */
[----:B------:R-:W-:-:S05]  /*d6a0*/  PLOP3.LUT P0, PT, PT, PT, PT, 0x80, 0x0 ;  /* 0x000000000000781c */ /* 0x000fca0003f0f070 */
[----:B------:R-:W-:Y:S01]  /*d6b0*/  @!PT LDS RZ, [RZ] ;  /* 0x00000000fffff984 */ /* 0x000fe20000000800 */
[----:B------:R-:W-:Y:S01]  /*d6c0*/  @!PT LDS RZ, [RZ] ;  /* 0x00000000fffff984 */ /* 0x000fe20000000800 */
[----:B------:R-:W-:Y:S01]  /*d6d0*/  @!PT LDS RZ, [RZ] ;  /* 0x00000000fffff984 */ /* 0x000fe20000000800 */
[----:B------:R1:W-:Y:S04]  /*d6e0*/  LDGSTS.E.BYPASS.LTC128B.128 [R5+0x20c00], desc[UR36][R2.64], !P6 ;  /* 0x20c0000002057fae */ /* 0x0003e8000f101d64 */
[----:B------:R1:W-:Y:S04]  /*d6f0*/  LDGSTS.E.BYPASS.LTC128B.128 [R5+0x23c00], desc[UR36][R2.64+0x80], !P5 ;  /* 0x23c0008002057fae */ /* 0x0003e8000e901d64 */
[----:B------:R1:W-:Y:S01]  /*d700*/  LDGSTS.E.BYPASS.LTC128B.128 [R5+0x26c00], desc[UR36][R2.64+0x100], !P4 ;  /* 0x26c0010002057fae */ /* 0x0003e2000e101d64 */
[----:B------:R-:W-:Y:S01]  /*d710*/  NOP ;  /* 0x0000000000007918 */ /* 0x000fe20000000000 */
.L_x_3571:
        /* <DEDUP_REMOVED lines=10> */
.L_x_3572:
[----:B------:R2:W-:Y:S01]  /*d7c0*/  SYNCS.ARRIVE.TRANS64.A1T0 RZ, [R7+URZ+0x30830], RZ ;  /* 0x030830ff07ff79a7 */ /* 0x0005e2000810003f */
[----:B------:R-:W-:Y:S05]  /*d7d0*/  @!P5 BRA `(.L_x_3573) ;  /* 0x000000000004d947 */ /* 0x000fea0003800000 */
[----:B------:R-:W-:Y:S01]  /*d7e0*/  BPT.TRAP 0x1 ;  /* 0x000000040000795c */ /* 0x000fe20000300000 */
.L_x_3573:
[----:B-1----:R-:W2:Y:S01]  /*d7f0*/  LDL R3, [R1] ;  /* 0x0000000001037983 */ /* 0x002ea20000100800 */
[----:B------:R-:W-:Y:S01]  /*d800*/  SHF.L.U32 R2, R17, 0x1f, RZ ;  /* 0x0000001f11027819 */ /* 0x000fe200000006ff */
[----:B0-----:R-:W-:Y:S01]  /*d810*/  IMAD R6, R10, 0x8, R22 ;  /* 0x000000080a067824 */ /* 0x001fe200078e0216 */
[----:B------:R-:W-:Y:S03]  /*d820*/  BSSY B1, `(.L_x_3574) ;  /* 0x0000004000017945 */ /* 0x000fe60003800000 */
[----:B------:R-:W0:Y:S01]  /*d830*/  SYNCS.PHASECHK.TRANS64.TRYWAIT P0, [R6+URZ+0x30860], R2 ;  /* 0x03086002060075a7 */ /* 0x000e22000800017f */
[----:B--2---:R-:W-:Y:S01]  /*d840*/  IMAD R7, R29, -0x60, R3 ;  /* 0xffffffa01d077824 */ /* 0x004fe200078e0203 */
[----:B0-----:R-:W-:Y:S06]  /*d850*/  @!P0 BRA `(.L_x_3575) ;  /* 0x0000003800988947 */ /* 0x001fec0003800000 */
.L_x_3667:
[----:B------:R-:W-:Y:S05]  /*d860*/  BSYNC B1 ;  /* 0x0000000000017941 */ /* 0x000fea0003800000 */
.L_x_3574:
[----:B------:R-:W1:Y:S01]  /*d870*/  S2R R3, SR_TID.X ;  /* 0x0000000000037919 */ /* 0x000e620000002100 */
[----:B------:R-:W-:Y:S01]  /*d880*/  UMOV UR4, 0xffffffff ;  /* 0xffffffff00047882 */ /* 0x000fe20000000000 */
[----:B------:R-:W-:Y:S01]  /*d890*/  IMAD R5, R10, 0x4800, R36 ;  /* 0x000048000a057824 */ /* 0x000fe200078e0224 */
[----:B-1----:R-:W-:-:S04]  /*d8a0*/  LOP3.LUT R3, R3, 0x7f, RZ, 0xc0, !PT ;  /* 0x0000007f03037812 */ /* 0x002fc800078ec0ff */
[----:B------:R-:W-:-:S05]  /*d8b0*/  SHF.R.U32.HI R3, RZ, 0x3, R3 ;  /* 0x00000003ff037819 */ /* 0x000fca0000011603 */
[----:B------:R-:W-:Y:S01]  /*d8c0*/  IMAD.IADD R7, R7, 0x1, -R3 ;  /* 0x0000000107077824 */ /* 0x000fe200078e0a03 */
[----:B------:R-:W-:Y:S06]  /*d8d0*/  BRA.DIV UR4, `(.L_x_3576) ;  /* 0x0000003a048c7947 */ /* 0x000fec000b800000 */
[----:B0-----:R-:W0:Y:S01]  /*d8e0*/  SHFL.IDX PT, R2, R24, RZ, 0x181f ;  /* 0x00181fff18027589 */ /* 0x001e2200000e0000 */
[----:B------:R-:W-:-:S03]  /*d8f0*/  LEA R5, R5, R22, 0x1 ;  /* 0x0000001605057211 */ /* 0x000fc600078e08ff */
        /* <DEDUP_REMOVED lines=50> */
[----:B--2---:R0:W-:Y:S02]  /*dc20*/  LDGSTS.E.BYPASS.LTC128B.128 [R5+0x8400], desc[UR36][R2.64+0x100], !P0 ;  /* 0x0840010002057fae */ /* 0x0041e4000c101d64 */
.L_x_3681:
[----:B01----:R-:W-:Y:S01]  /*dc30*/  IADD3 R2, P0, R14, R4, RZ ;  /* 0x000000040e027210 */ /* 0x003fe20007f1e0ff */
[----:B------:R-:W-:Y:S02]  /*dc40*/  ULDC.64 UR4, c[0x0][0x328] ;  /* 0x0000ca0000047ab9 */ /* 0x000fe40000000a00 */
[----:B------:R-:W-:Y:S01]  /*dc50*/  IMAD R20, R20, UR4, RZ ;  /* 0x0000000414147c24 */ /* 0x000fe2000f8e02ff */
[----:B------:R-:W-:Y:S02]  /*dc60*/  IADD3.X R3, RZ, R25, RZ, P0, !PT ;  /* 0x00000019ff037210 */ /* 0x000fe400007fe4ff */
[----:B------:R-:W-:-:S13]  /*dc70*/  ISETP.LT.OR P0, PT, R7, 0x51, P3 ;  /* 0x000000510700780c */ /* 0x000fda0001f01670 */
[----:B------:R-:W-:Y:S01]  /*dc80*/  @!PT LDS RZ, [RZ] ;  /* 0x00000000fffff984 */ /* 0x000fe20000000800 */
[----:B------:R-:W-:Y:S01]  /*dc90*/  @!PT LDS RZ, [RZ] ;  /* 0x00000000fffff984 */ /* 0x000fe20000000800 */
[----:B------:R-:W-:Y:S01]  /*dca0*/  @!PT LDS RZ, [RZ] ;  /* 0x00000000fffff984 */ /* 0x000fe20000000800 */
        /* <DEDUP_REMOVED lines=23> */
.L_x_3577:
        /* <DEDUP_REMOVED lines=10> */
.L_x_3578:
[C---:B------:R-:W-:Y:S01]  /*dec0*/  ISETP.GT.AND P0, PT, R26.reuse, RZ, PT ;  /* 0x000000ff1a00720c */ /* 0x040fe20003f04270 */
[----:B------:R1:W-:Y:S01]  /*ded0*/  SYNCS.ARRIVE.TRANS64.A1T0 RZ, [R6+URZ+0x30850], RZ ;  /* 0x030850ff06ff79a7 */ /* 0x0003e2000810003f */
[----:B------:R-:W-:Y:S01]  /*dee0*/  VIADD R8, R26, 0xffffffff ;  /* 0xffffffff1a087836 */ /* 0x000fe20000000000 */
[----:B------:R-:W-:Y:S01]  /*def0*/  MOV R17, R28 ;  /* 0x0000001c00117202 */ /* 0x000fe20000000f00 */
[----:B------:R-:W-:Y:S02]  /*df00*/  IMAD.MOV.U32 R10, RZ, RZ, R27 ;  /* 0x000000ffff0a7224 */ /* 0x000fe400078e001b */
[----:B------:R-:W-:-:S07]  /*df10*/  IMAD.MOV.U32 R29, RZ, RZ, R26 ;  /* 0x000000ffff1d7224 */ /* 0x000fce00078e001a */
[----:B-1----:R-:W-:Y:S05]  /*df20*/  @P0 BRA `(.L_x_3579) ;  /* 0xfffffff000080947 */ /* 0x002fea000383ffff */
.L_x_3566:
[----:B------:R-:W-:Y:S05]  /*df30*/  BSYNC B0 ;  /* 0x0000000000007941 */ /* 0x000fea0003800000 */
.L_x_3565:
[----:B------:R-:W1:Y:S01]  /*df40*/  S2R R0, SR_TID.X ;  /* 0x0000000000007919 */ /* 0x000e620000002100 */
[----:B------:R-:W-:Y:S01]  /*df50*/  BSSY B0, `(.L_x_3580) ;  /* 0x0000010000007945 */ /* 0x000fe20003800000 */
[----:B-1----:R-:W-:-:S04]  /*df60*/  LOP3.LUT R0, R0, 0x7f, RZ, 0xc0, !PT ;  /* 0x0000007f00007812 */ /* 0x002fc800078ec0ff */
[----:B------:R-:W-:-:S13]  /*df70*/  ISETP.NE.AND P0, PT, R0, RZ, PT ;  /* 0x000000ff0000720c */ /* 0x000fda0003f05270 */
[----:B------:R-:W-:Y:S05]  /*df80*/  @P0 BRA `(.L_x_3581) ;  /* 0x0000000000300947 */ /* 0x000fea0003800000 */
[----:B------:R-:W1:Y:S01]  /*df90*/  S2R R5, SR_LANEID ;  /* 0x0000000000057919 */ /* 0x000e620000000000 */
[----:B------:R-:W-:Y:S01]  /*dfa0*/  VOTEU.ANY UR4, UPT, PT ;  /* 0x0000000000047886 */ /* 0x000fe200038e0100 */
[----:B0-----:R-:W0:Y:S01]  /*dfb0*/  LDC.64 R2, c[0x0][0xc60] ;  /* 0x00031800ff027b82 */ /* 0x001e220000000a00 */
[----:B------:R-:W1:Y:S02]  /*dfc0*/  FLO.U32 R0, UR4 ;  /* 0x0000000400007d00 */ /* 0x000e6400080e0000 */
[----:B-1----:R-:W-:-:S06]  /*dfd0*/  ISETP.EQ.U32.AND P0, PT, R0, R5, PT ;  /* 0x000000050000720c */ /* 0x002fcc0003f02070 */
[----:B------:R-:W0:Y:S07]  /*dfe0*/  POPC R5, UR4 ;  /* 0x0000000400057d09 */ /* 0x000e2e0008000000 */
[----:B0-----:R-:W3:Y:S01]  /*dff0*/  @P0 ATOMG.E.ADD.STRONG.GPU PT, R3, desc[UR36][R2.64], R5 ;  /* 0x00000005020309a8 */ /* 0x001ee200081ee1e4 */
[----:B------:R-:W0:Y:S02]  /*e000*/  S2R R4, SR_LTMASK ;  /* 0x0000000000047919 */ /* 0x000e240000003900 */
[----:B0-----:R-:W-:-:S04]  /*e010*/  LOP3.LUT R4, R4, UR4, RZ, 0xc0, !PT ;  /* 0x0000000404047c12 */ /* 0x001fc8000f8ec0ff */
[----:B------:R-:W0:Y:S01]  /*e020*/  POPC R7, R4 ;  /* 0x0000000400077309 */ /* 0x000e220000000000 */
[----:B---3--:R-:W0:Y:S02]  /*e030*/  SHFL.IDX PT, R0, R3, R0, 0x1f ;  /* 0x00001f0003007589 */ /* 0x008e2400000e0000 */
[----:B0-----:R-:W-:-:S07]  /*e040*/  IADD3 R16, R0, UR39, R7 ;  /* 0x0000002700107c10 */ /* 0x001fce000fffe007 */
.L_x_3581:
[----:B------:R-:W-:Y:S05]  /*e050*/  BSYNC B0 ;  /* 0x0000000000007941 */ /* 0x000fea0003800000 */
.L_x_3580:
[----:B------:R-:W-:-:S13]  /*e060*/  LOP3.LUT P0, RZ, R23, 0x10, RZ, 0xc0, !PT ;  /* 0x0000001017ff7812 */ /* 0x000fda000780c0ff */
[----:B------:R-:W-:Y:S05]  /*e070*/  @!P0 BRA `(.L_x_3582) ;  /* 0x0000000000048947 */ /* 0x000fea0003800000 */
[----:B------:R-:W-:Y:S01]  /*e080*/  BPT.TRAP 0x1 ;  /* 0x000000040000795c */ /* 0x000fe20000300000 */
.L_x_3582:
[----:B------:R-:W3:Y:S01]  /*e090*/  LDL.LU R2, [R1] ;  /* 0x0000000001027983 */ /* 0x000ee20000300800 */
[----:B------:R-:W-:Y:S01]  /*e0a0*/  IMAD R0, R27, 0x8, R22 ;  /* 0x000000081b007824 */ /* 0x000fe200078e0216 */
[----:B0-----:R-:W-:Y:S01]  /*e0b0*/  SHF.L.U32 R3, R28, 0x1f, RZ ;  /* 0x0000001f1c037819 */ /* 0x001fe200000006ff */
[----:B------:R-:W-:Y:S03]  /*e0c0*/  BSSY B0, `(.L_x_3583) ;  /* 0x0000004000007945 */ /* 0x000fe60003800000 */
[----:B------:R-:W0:Y:S01]  /*e0d0*/  SYNCS.PHASECHK.TRANS64.TRYWAIT P0, [R0+URZ+0x30860], R3 ;  /* 0x03086003000075a7 */ /* 0x000e22000800017f */
[----:B---3--:R-:W-:Y:S01]  /*e0e0*/  IMAD R6, R26, -0x60, R2 ;  /* 0xffffffa01a067824 */ /* 0x008fe200078e0202 */
[----:B0-----:R-:W-:Y:S06]  /*e0f0*/  @!P0 BRA `(.L_x_3584) ;  /* 0x0000003800948947 */ /* 0x001fec0003800000 */
.L_x_3682:
[----:B------:R-:W-:Y:S05]  /*e100*/  BSYNC B0 ;  /* 0x0000000000007941 */ /* 0x000fea0003800000 */
.L_x_3583:
[----:B------:R-:W1:Y:S01]  /*e110*/  S2R R2, SR_TID.X ;  /* 0x0000000000027919 */ /* 0x000e620000002100 */
[----:B------:R-:W-:Y:S01]  /*e120*/  UMOV UR4, 0xffffffff ;  /* 0xffffffff00047882 */ /* 0x000fe20000000000 */
[----:B------:R-:W-:Y:S01]  /*e130*/  IMAD R7, R27, 0x4800, R36 ;  /* 0x000048001b077824 */ /* 0x000fe200078e0224 */
[----:B-1----:R-:W-:-:S04]  /*e140*/  LOP3.LUT R2, R2, 0x7f, RZ, 0xc0, !PT ;  /* 0x0000007f02027812 */ /* 0x002fc800078ec0ff */
[----:B------:R-:W-:-:S05]  /*e150*/  SHF.R.U32.HI R2, RZ, 0x3, R2 ;  /* 0x00000003ff027819 */ /* 0x000fca0000011602 */
[----:B------:R-:W-:Y:S01]  /*e160*/  IMAD.IADD R6, R6, 0x1, -R2 ;  /* 0x0000000106067824 */ /* 0x000fe200078e0a02 */
[----:B------:R-:W-:Y:S06]  /*e170*/  BRA.DIV UR4, `(.L_x_3585) ;  /* 0x0000003a04887947 */ /* 0x000fec000b800000 */
[----:B--2---:R-:W1:Y:S01]  /*e180*/  SHFL.IDX PT, R14, R24, RZ, 0x181f ;  /* 0x00181fff180e7589 */ /* 0x004e6200000e0000 */
[----:B------:R-:W-:Y:S01]  /*e190*/  ULDC UR4, c[0x0][0x2f4] ;  /* 0x0000bd0000047ab9 */ /* 0x000fe20000000800 */
[C---:B------:R-:W-:Y:S01]  /*e1a0*/  SHF.L.U32 R5, R32.reuse, 0x1, RZ ;  /* 0x0000000120057819 */ /* 0x040fe200000006ff */
[----:B------:R-:W-:Y:S01]  /*e1b0*/  IMAD R4, R7, 0x2, R22 ;  /* 0x0000000207047824 */ /* 0x000fe200078e0216 */
[----:B0-----:R-:W0:Y:S01]  /*e1c0*/  SHFL.IDX PT, R3, R25, RZ, 0x181f ;  /* 0x00181fff19037589 */ /* 0x001e2200000e0000 */
[----:B------:R-:W-:Y:S02]  /*e1d0*/  ISETP.GE.AND P2, PT, R32, UR4, PT ;  /* 0x0000000420007c0c */ /* 0x000fe4000bf46270 */
[----:B------:R-:W-:Y:S01]  /*e1e0*/  ISETP.GE.AND P1, PT, R34, UR4, PT ;  /* 0x0000000422007c0c */ /* 0x000fe2000bf26270 */
[----:B------:R-:W-:Y:S01]  /*e1f0*/  SHFL.IDX PT, R7, R25, 0x1, 0x181f ;  /* 0x00381f0019077f89 */ /* 0x000fe200000e0000 */
[C---:B------:R-:W-:Y:S02]  /*e200*/  ISETP.LT.OR P4, PT, R6.reuse, 0x1, P2 ;  /* 0x000000010600780c */ /* 0x040fe40001781670 */
[----:B------:R-:W-:-:S02]  /*e210*/  ISETP.LT.OR P3, PT, R6, 0x1, P1 ;  /* 0x000000010600780c */ /* 0x000fc40000f61670 */
[----:B-1----:R-:W-:Y:S02]  /*e220*/  IADD3 R2, P0, R14, R5, RZ ;  /* 0x000000050e027210 */ /* 0x002fe40007f1e0ff */
[----:B------:R-:W1:Y:S03]  /*e230*/  SHFL.IDX PT, R14, R24, 0x1, 0x181f ;  /* 0x00381f00180e7f89 */ /* 0x000e6600000e0000 */
[----:B0-----:R-:W-:Y:S01]  /*e240*/  IMAD.X R3, RZ, RZ, R3, P0 ;  /* 0x000000ffff037224 */ /* 0x001fe200000e0603 */
[----:B------:R-:W-:-:S04]  /*e250*/  ISETP.GE.AND P0, PT, R33, UR4, PT ;  /* 0x0000000421007c0c */ /* 0x000fc8000bf06270 */
[----:B------:R-:W-:Y:S01]  /*e260*/  LDGSTS.E.BYPASS.LTC128B.128 [R4+0x400], desc[UR36][R2.64], !P4 ;  /* 0x0040000002047fae */ /* 0x000fe2000e101d64 */
[----:B------:R-:W-:-:S03]  /*e270*/  ISETP.LT.OR P4, PT, R6, 0x1, P0 ;  /* 0x000000010600780c */ /* 0x000fc60000781670 */
[----:B------:R-:W-:Y:S10]  /*e280*/  LDGSTS.E.BYPASS.LTC128B.128 [R4+0x3400], desc[UR36][R2.64+0x80], !P3 ;  /* 0x0340008002047fae */ /* 0x000ff4000d901d64 */
[----:B------:R1:W-:Y:S01]  /*e290*/  LDGSTS.E.BYPASS.LTC128B.128 [R4+0x6400], desc[UR36][R2.64+0x100], !P4 ;  /* 0x0640010002047fae */ /* 0x0003e2000e101d64 */
[----:B------:R-:W-:-:S02]  /*e2a0*/  ISETP.LT.OR P4, PT, R6, 0x11, P2 ;  /* 0x000000110600780c */ /* 0x000fc40001781670 */
[----:B-1----:R-:W-:Y:S02]  /*e2b0*/  IADD3 R2, P3, R14, R5, RZ ;  /* 0x000000050e027210 */ /* 0x002fe40007f7e0ff */
[----:B------:R-:W0:Y:S03]  /*e2c0*/  SHFL.IDX PT, R14, R24, 0x2, 0x181f ;  /* 0x00581f00180e7f89 */ /* 0x000e2600000e0000 */
[----:B------:R-:W-:Y:S01]  /*e2d0*/  IMAD.X R3, RZ, RZ, R7, P3 ;  /* 0x000000ffff037224 */ /* 0x000fe200018e0607 */
[C---:B------:R-:W-:Y:S01]  /*e2e0*/  ISETP.LT.OR P3, PT, R6.reuse, 0x11, P1 ;  /* 0x000000110600780c */ /* 0x040fe20000f61670 */
[----:B------:R-:W1:Y:S04]  /*e2f0*/  SHFL.IDX PT, R7, R25, 0x2, 0x181f ;  /* 0x00581f0019077f89 */ /* 0x000e6800000e0000 */
[----:B------:R-:W-:Y:S01]  /*e300*/  LDGSTS.E.BYPASS.LTC128B.128 [R4+0xc00], desc[UR36][R2.64], !P4 ;  /* 0x00c0000002047fae */ /* 0x000fe2000e101d64 */
[----:B------:R-:W-:-:S07]  /*e310*/  ISETP.LT.OR P4, PT, R6, 0x11, P0 ;  /* 0x000000110600780c */ /* 0x000fce0000781670 */
[----:B------:R-:W-:Y:S06]  /*e320*/  LDGSTS.E.BYPASS.LTC128B.128 [R4+0x3c00], desc[UR36][R2.64+0x80], !P3 ;  /* 0x03c0008002047fae */ /* 0x000fec000d901d64 */
[----:B------:R0:W-:Y:S01]  /*e330*/  LDGSTS.E.BYPASS.LTC128B.128 [R4+0x6c00], desc[UR36][R2.64+0x100], !P4 ;  /* 0x06c0010002047fae */ /* 0x0001e2000e101d64 */
[----:B------:R-:W-:Y:S02]  /*e340*/  ISETP.LT.OR P4, PT, R6, 0x21, P2 ;  /* 0x000000210600780c */ /* 0x000fe40001781670 */
[----:B0-----:R-:W-:Y:S02]  /*e350*/  IADD3 R2, P3, R14, R5, RZ ;  /* 0x000000050e027210 */ /* 0x001fe40007f7e0ff */
[----:B------:R-:W0:Y:S03]  /*e360*/  SHFL.IDX PT, R14, R24, 0x3, 0x181f ;  /* 0x00781f00180e7f89 */ /* 0x000e2600000e0000 */
[----:B-1----:R-:W-:Y:S01]  /*e370*/  IMAD.X R3, RZ, RZ, R7, P3 ;  /* 0x000000ffff037224 */ /* 0x002fe200018e0607 */
        /* <DEDUP_REMOVED lines=8> */
[----:B------:R-:W0:Y:S02]  /*e400*/  SHFL.IDX PT, R14, R24, 0x4, 0x181f ;  /* 0x00981f00180e7f89 */ /* 0x000e2400000e0000 */
[----:B-1----:R-:W-:-:S02]  /*e410*/  IADD3.X R3, RZ, R7, RZ, P3, !PT ;  /* 0x00000007ff037210 */ /* 0x002fc40001ffe4ff */
[----:B------:R-:W1:Y:S01]  /*e420*/  SHFL.IDX PT, R7, R25, 0x4, 0x181f ;  /* 0x00981f0019077f89 */ /* 0x000e6200000e0000 */
[----:B------:R-:W-:-:S04]  /*e430*/  ISETP.LT.OR P3, PT, R6, 0x31, P1 ;  /* 0x000000310600780c */ /* 0x000fc80000f61670 */
[----:B------:R-:W-:Y:S01]  /*e440*/  LDGSTS.E.BYPASS.LTC128B.128 [R4+0x1c00], desc[UR36][R2.64], !P4 ;  /* 0x01c0000002047fae */ /* 0x000fe2000e101d64 */
[----:B------:R-:W-:-:S03]  /*e450*/  ISETP.LT.OR P4, PT, R6, 0x31, P0 ;  /* 0x000000310600780c */ /* 0x000fc60000781670 */
[----:B------:R-:W2:Y:S05]  /*e460*/  SHFL.IDX PT, R25, R25, 0x5, 0x181f ;  /* 0x00b81f0019197f89 */ /* 0x000eaa00000e0000 */
[----:B------:R-:W-:Y:S05]  /*e470*/  LDGSTS.E.BYPASS.LTC128B.128 [R4+0x4c00], desc[UR36][R2.64+0x80], !P3 ;  /* 0x04c0008002047fae */ /* 0x000fea000d901d64 */
[----:B------:R0:W-:Y:S01]  /*e480*/  LDGSTS.E.BYPASS.LTC128B.128 [R4+0x7c00], desc[UR36][R2.64+0x100], !P4 ;  /* 0x07c0010002047fae */ /* 0x0001e2000e101d64 */
[----:B------:R-:W-:-:S02]  /*e490*/  ISETP.LT.OR P4, PT, R6, 0x41, P2 ;  /* 0x000000410600780c */ /* 0x000fc40001781670 */
[----:B0-----:R-:W-:Y:S02]  /*e4a0*/  IADD3 R2, P3, R14, R5, RZ ;  /* 0x000000050e027210 */ /* 0x001fe40007f7e0ff */
[----:B------:R0:W3:Y:S03]  /*e4b0*/  SHFL.IDX PT, R14, R24, 0x5, 0x181f ;  /* 0x00b81f00180e7f89 */ /* 0x0000e600000e0000 */
[----:B-1----:R-:W-:Y:S01]  /*e4c0*/  IMAD.X R3, RZ, RZ, R7, P3 ;  /* 0x000000ffff037224 */ /* 0x002fe200018e0607 */
[----:B------:R-:W-:-:S05]  /*e4d0*/  ISETP.LT.OR P3, PT, R6, 0x41, P1 ;  /* 0x000000410600780c */ /* 0x000fca0000f61670 */
[----:B------:R0:W-:Y:S01]  /*e4e0*/  LDGSTS.E.BYPASS.LTC128B.128 [R4+0x2400], desc[UR36][R2.64], !P4 ;  /* 0x0240000002047fae */ /* 0x0001e2000e101d64 */
[----:B------:R-:W-:-:S07]  /*e4f0*/  ISETP.LT.OR P4, PT, R6, 0x41, P0 ;  /* 0x000000410600780c */ /* 0x000fce0000781670 */
[----:B------:R0:W-:Y:S06]  /*e500*/  LDGSTS.E.BYPASS.LTC128B.128 [R4+0x5400], desc[UR36][R2.64+0x80], !P3 ;  /* 0x0540008002047fae */ /* 0x0001ec000d901d64 */
[----:B--2---:R0:W-:Y:S02]  /*e510*/  LDGSTS.E.BYPASS.LTC128B.128 [R4+0x8400], desc[UR36][R2.64+0x100], !P4 ;  /* 0x0840010002047fae */ /* 0x0041e4000e101d64 */
.L_x_3696:
[C---:B------:R-:W-:Y:S02]  /*e520*/  ISETP.LT.OR P2, PT, R6.reuse, 0x51, P2 ;  /* 0x000000510600780c */ /* 0x040fe40001741670 */
[C---:B------:R-:W-:Y:S02]  /*e530*/  ISETP.LT.OR P1, PT, R6.reuse, 0x51, P1 ;  /* 0x000000510600780c */ /* 0x040fe40000f21670 */
[----:B------:R-:W-:Y:S02]  /*e540*/  ISETP.LT.OR P0, PT, R6, 0x51, P0 ;  /* 0x000000510600780c */ /* 0x000fe40000701670 */
[----:B0--3--:R-:W-:-:S05]  /*e550*/  IADD3 R2, P3, R14, R5, RZ ;  /* 0x000000050e027210 */ /* 0x009fca0007f7e0ff */
[----:B------:R-:W-:-:S05]  /*e560*/  IMAD.X R3, RZ, RZ, R25, P3 ;  /* 0x000000ffff037224 */ /* 0x000fca00018e0619 */
[----:B------:R-:W-:Y:S01]  /*e570*/  @!PT LDS RZ, [RZ] ;  /* 0x00000000fffff984 */ /* 0x000fe20000000800 */
[----:B------:R-:W-:Y:S01]  /*e580*/  @!PT LDS RZ, [RZ] ;  /* 0x00000000fffff984 */ /* 0x000fe20000000800 */
[----:B------:R-:W-:Y:S01]  /*e590*/  @!PT LDS RZ, [RZ] ;  /* 0x00000000fffff984 */ /* 0x000fe20000000800 */
[----:B------:R0:W-:Y:S04]  /*e5a0*/  LDGSTS.E.BYPASS.LTC128B.128 [R4+0x2c00], desc[UR36][R2.64], !P2 ;  /* 0x02c0000002047fae */ /* 0x0001e8000d101d64 */
[----:B------:R0:W-:Y:S04]  /*e5b0*/  LDGSTS.E.BYPASS.LTC128B.128 [R4+0x5c00], desc[UR36][R2.64+0x80], !P1 ;  /* 0x05c0008002047fae */ /* 0x0001e8000c901d64 */
[----:B------:R0:W-:Y:S01]  /*e5c0*/  LDGSTS.E.BYPASS.LTC128B.128 [R4+0x8c00], desc[UR36][R2.64+0x100], !P0 ;  /* 0x08c0010002047fae */ /* 0x0001e2000c101d64 */
[----:B------:R-:W-:Y:S01]  /*e5d0*/  PLOP3.LUT P0, PT, PT, PT, PT, 0x80, 0x0 ;  /* 0x000000000000781c */ /* 0x000fe20003f0f070 */
[----:B------:R-:W-:-:S12]  /*e5e0*/  NOP ;  /* 0x0000000000007918 */ /* 0x000fd80000000000 */
.L_x_3586:
        /* <DEDUP_REMOVED lines=10> */
.L_x_3587:
[----:B------:R1:W-:Y:S01]  /*e690*/  SYNCS.ARRIVE.TRANS64.A1T0 RZ, [R0+URZ+0x30850], RZ ;  /* 0x030850ff00ff79a7 */ /* 0x0003e2000810003f */
[----:B------:R-:W-:-:S05]  /*e6a0*/  VIADD R27, R27, 0x1 ;  /* 0x000000011b1b7836 */ /* 0x000fca0000000000 */
[----:B------:R-:W-:-:S04]  /*e6b0*/  ISETP.NE.AND P0, PT, R27, 0x2, PT ;  /* 0x000000021b00780c */ /* 0x000fc80003f05270 */
[----:B0-----:R-:W-:Y:S02]  /*e6c0*/  SEL R3, RZ, 0x1, P0 ;  /* 0x00000001ff037807 */ /* 0x001fe40000000000 */
[----:B------:R-:W-:Y:S02]  /*e6d0*/  SEL R27, R27, RZ, P0 ;  /* 0x000000ff1b1b7207 */ /* 0x000fe40000000000 */
[----:B-1----:R-:W-:-:S07]  /*e6e0*/  LOP3.LUT R28, R28, R3, RZ, 0x3c, !PT ;  /* 0x000000031c1c7212 */ /* 0x002fce00078e3cff */
.L_x_3544:
[----:B------:R-:W-:Y:S05]  /*e6f0*/  BSYNC B7 ;  /* 0x0000000000077941 */ /* 0x000fea0003800000 */
.L_x_3542:
        /* <DEDUP_REMOVED lines=11> */
.L_x_3588:
[----:B------:R-:W1:Y:S01]  /*e7b0*/  S2R R0, SR_TID.X ;  /* 0x0000000000007919 */ /* 0x000e620000002100 */
[----:B------:R-:W-:Y:S01]  /*e7c0*/  UMOV UR4, 0xffffffff ;  /* 0xffffffff00047882 */ /* 0x000fe20000000000 */
[----:B-1----:R-:W-:-:S04]  /*e7d0*/  LOP3.LUT R8, R0, 0x1f, RZ, 0xc0, !PT ;  /* 0x0000001f00087812 */ /* 0x002fc800078ec0ff */
[----:B------:R-:W-:Y:S01]  /*e7e0*/  ISETP.NE.AND P0, PT, R8, 0x1f, PT ;  /* 0x0000001f0800780c */ /* 0x000fe20003f05270 */
[----:B------:R-:W-:-:S12]  /*e7f0*/  BRA.DIV UR4, `(.L_x_3590) ;  /* 0x0000003a04ec7947 */ /* 0x000fd8000b800000 */
[----:B------:R-:W-:Y:S01]  /*e800*/  IADD3 R5, R19, R8, RZ ;  /* 0x0000000813057210 */ /* 0x000fe20007ffe0ff */
[----:B------:R-:W-:-:S03]  /*e810*/  ULDC UR4, c[0x0][0xc3c] ;  /* 0x00030f0000047ab9 */ /* 0x000fc60000000800 */
        /* <DEDUP_REMOVED lines=9> */
[C---:B------:R-:W-:Y:S01]  /*e8b0*/  ISETP.GE.U32.AND P5, PT, R8.reuse, 0x10, PT ;  /* 0x000000100800780c */ /* 0x040fe20003fa6070 */
[----:B--2---:R-:W-:Y:S01]  /*e8c0*/  @!P1 IMAD.MOV.U32 R4, RZ, RZ, R2 ;  /* 0x000000ffff049224 */ /* 0x004fe200078e0002 */
[----:B------:R-:W-:-:S04]  /*e8d0*/  ISETP.NE.AND P1, PT, R8, RZ, PT ;  /* 0x000000ff0800720c */ /* 0x000fc80003f25270 */
        /* <DEDUP_REMOVED lines=16> */
[----:B------:R0:W1:Y:S02]  /*e9e0*/  SHFL.IDX PT, R14, R6, 0x1f, 0x1f ;  /* 0x03e01f00060e7f89 */ /* 0x00006400000e0000 */
.L_x_3706:
[----:B------:R-:W-:Y:S02]  /*e9f0*/  ULDC UR4, c[0x0][0xc38] ;  /* 0x00030e0000047ab9 */ /* 0x000fe40000000800 */
[----:B------:R-:W-:-:S04]  /*ea00*/  IMAD.U32 R7, RZ, RZ, UR4 ;  /* 0x00000004ff077e24 */ /* 0x000fc8000f8e00ff */
[----:B-1----:R-:W-:-:S04]  /*ea10*/  IMAD R3, R14, R7, RZ ;  /* 0x000000070e037224 */ /* 0x002fc800078e02ff */
[----:B------:R-:W-:-:S05]  /*ea20*/  IMAD.IADD R8, R0, 0x1, R3 ;  /* 0x0000000100087824 */ /* 0x000fca00078e0203 */
[----:B------:R-:W-:-:S13]  /*ea30*/  ISETP.GT.AND P6, PT, R8, R5, PT ;  /* 0x000000050800720c */ /* 0x000fda0003fc4270 */
[----:B------:R-:W-:Y:S05]  /*ea40*/  @P6 BRA `(.L_x_3591) ;  /* 0x00000000009c6947 */ /* 0x000fea0003800000 */
.L_x_3596:
[----:B------:R-:W1:Y:S01]  /*ea50*/  LDC R0, c[0x0][0xc3c] ;  /* 0x00030f00ff007b82 */ /* 0x000e620000000800 */
[----:B------:R-:W-:-:S04]  /*ea60*/  IADD3 R19, R19, 0x1f, RZ ;  /* 0x0000001f13137810 */ /* 0x000fc80007ffe0ff */
        /* <DEDUP_REMOVED lines=12> */
.L_x_3594:
[----:B------:R-:W-:Y:S05]  /*eb30*/  BSYNC B0 ;  /* 0x0000000000007941 */ /* 0x000fea0003800000 */
.L_x_3593:
[----:B------:R-:W-:-:S03]  /*eb40*/  UMOV UR4, 0xffffffff ;  /* 0xffffffff00047882 */ /* 0x000fc60000000000 */
[----:B------:R-:W-:Y:S05]  /*eb50*/  BRA.DIV UR4, `(.L_x_3595) ;  /* 0x0000003e04387947 */ /* 0x000fea000b800000 */
[----:B-----5:R-:W2:Y:S02]  /*eb60*/  SHFL.UP PT, R14, R4, 0x1, RZ ;  /* 0x04200000040e7989 */ /* 0x020ea400000e00ff */
[----:B--2---:R-:W-:-:S05]  /*eb70*/  SEL R13, R14, RZ, P1 ;  /* 0x000000ff0e0d7207 */ /* 0x004fca0000800000 */
[----:B------:R-:W-:-:S05]  /*eb80*/  IMAD.IADD R13, R4, 0x1, R13 ;  /* 0x00000001040d7824 */ /* 0x000fca00078e020d */
[----:B------:R-:W2:Y:S02]  /*eb90*/  SHFL.UP PT, R14, R13, 0x2, RZ ;  /* 0x044000000d0e7989 */ /* 0x000ea400000e00ff */
[----:B--2---:R-:W-:-:S05]  /*eba0*/  SEL R0, R14, RZ, P2 ;  /* 0x000000ff0e007207 */ /* 0x004fca0001000000 */
[----:B------:R-:W-:-:S05]  /*ebb0*/  IMAD.IADD R0, R13, 0x1, R0 ;  /* 0x000000010d007824 */ /* 0x000fca00078e0200 */
[----:B------:R-:W1:Y:S02]  /*ebc0*/  SHFL.UP PT, R14, R0, 0x4, RZ ;  /* 0x04800000000e7989 */ /* 0x000e6400000e00ff */
[----:B-1----:R-:W-:-:S04]  /*ebd0*/  SEL R3, R14, RZ, P3 ;  /* 0x000000ff0e037207 */ /* 0x002fc80001800000 */
[----:B------:R-:W-:-:S05]  /*ebe0*/  IADD3 R2, R0, R3, RZ ;  /* 0x0000000300027210 */ /* 0x000fca0007ffe0ff */
[----:B------:R-:W1:Y:S02]  /*ebf0*/  SHFL.UP PT, R14, R2, 0x8, RZ ;  /* 0x05000000020e7989 */ /* 0x000e6400000e00ff */
[----:B-1----:R-:W-:-:S05]  /*ec00*/  SEL R3, R14, RZ, P4 ;  /* 0x000000ff0e037207 */ /* 0x002fca0002000000 */
[----:B------:R-:W-:-:S05]  /*ec10*/  IMAD.IADD R3, R2, 0x1, R3 ;  /* 0x0000000102037824 */ /* 0x000fca00078e0203 */
[----:B------:R-:W0:Y:S02]  /*ec20*/  SHFL.UP PT, R14, R3, 0x10, RZ ;  /* 0x06000000030e7989 */ /* 0x000e2400000e00ff */
[----:B0-----:R-:W-:-:S05]  /*ec30*/  SEL R6, R14, RZ, P5 ;  /* 0x000000ff0e067207 */ /* 0x001fca0002800000 */
[----:B------:R-:W-:-:S05]  /*ec40*/  IMAD.IADD R6, R3, 0x1, R6 ;  /* 0x0000000103067824 */ /* 0x000fca00078e0206 */
[----:B------:R0:W1:Y:S02]  /*ec50*/  SHFL.IDX PT, R14, R6, 0x1f, 0x1f ;  /* 0x03e01f00060e7f89 */ /* 0x00006400000e0000 */
.L_x_3714:
[----:B------:R-:W-:Y:S02]  /*ec60*/  ULDC UR4, c[0x0][0xc38] ;  /* 0x00030e0000047ab9 */ /* 0x000fe40000000800 */
[----:B------:R-:W-:-:S04]  /*ec70*/  IMAD.U32 R7, RZ, RZ, UR4 ;  /* 0x00000004ff077e24 */ /* 0x000fc8000f8e00ff */
[----:B-1----:R-:W-:-:S04]  /*ec80*/  IMAD R3, R14, R7, RZ ;  /* 0x000000070e037224 */ /* 0x002fc800078e02ff */
[----:B------:R-:W-:-:S05]  /*ec90*/  IMAD.IADD R8, R3, 0x1, R8 ;  /* 0x0000000103087824 */ /* 0x000fca00078e0208 */
[----:B------:R-:W-:-:S13]  /*eca0*/  ISETP.GT.AND P6, PT, R8, R5, PT ;  /* 0x000000050800720c */ /* 0x000fda0003fc4270 */
[----:B------:R-:W-:Y:S05]  /*ecb0*/  @!P6 BRA `(.L_x_3596) ;  /* 0xfffffffc0064e947 */ /* 0x000fea000383ffff */
.L_x_3591:
        /* <DEDUP_REMOVED lines=8> */
.L_x_3718:
[----:B------:R-:W-:Y:S01]  /*ed40*/  ISETP.NE.AND P0, PT, R2, RZ, PT ;  /* 0x000000ff0200720c */ /* 0x000fe20003f05270 */
[----:B------:R-:W-:-:S12]  /*ed50*/  IMAD.MOV.U32 R14, RZ, RZ, RZ ;  /* 0x000000ffff0e7224 */ /* 0x000fd800078e00ff */
[----:B------:R-:W-:Y:S05]  /*ed60*/  @!P0 BRA `(.L_x_3598) ;  /* 0x0000000000108947 */ /* 0x000fea0003800000 */
[----:B------:R-:W-:Y:S01]  /*ed70*/  UMOV UR4, 0xffffffff ;  /* 0xffffffff00047882 */ /* 0x000fe20000000000 */
[----:B------:R-:W-:Y:S02]  /*ed80*/  VIADD R12, R0, 0xffffffff ;  /* 0xffffffff000c7836 */ /* 0x000fe40000000000 */
[----:B------:R-:W-:Y:S05]  /*ed90*/  BRA.DIV UR4, `(.L_x_3599) ;  /* 0x0000003e04ac7947 */ /* 0x000fea000b800000 */
[----:B------:R3:W4:Y:S02]  /*eda0*/  SHFL.IDX PT, R14, R6, R12, 0x1f ;  /* 0x00001f0c060e7589 */ /* 0x00072400000e0000 */
.L_x_3598:
[----:B0-23--:R-:W-:Y:S01]  /*edb0*/  IABS R6, R4 ;  /* 0x0000000400067213 */ /* 0x00dfe20000000000 */
[----:B----4-:R-:W-:Y:S01]  /*edc0*/  IMAD R16, R14, R7, R8 ;  /* 0x000000070e107224 */ /* 0x010fe200078e0208 */
[----:B------:R-:W-:Y:S02]  /*edd0*/  IADD3 R19, R0, R19, RZ ;  /* 0x0000001300137210 */ /* 0x000fe40007ffe0ff */
[----:B------:R-:W0:Y:S08]  /*ede0*/  I2F.RP R9, R6 ;  /* 0x0000000600097306 */ /* 0x000e300000209400 */
[----:B0-----:R-:W0:Y:S02]  /*edf0*/  MUFU.RCP R9, R9 ;  /* 0x0000000900097308 */ /* 0x001e240000001000 */
[----:B0-----:R-:W-:-:S06]  /*ee00*/  VIADD R2, R9, 0xffffffe ;  /* 0x0ffffffe09027836 */ /* 0x001fcc0000000000 */
[----:B------:R0:W2:Y:S02]  /*ee10*/  F2I.FTZ.U32.TRUNC.NTZ R3, R2 ;  /* 0x0000000200037305 */ /* 0x0000a4000021f000 */
[----:B0-----:R-:W-:Y:S01]  /*ee20*/  MOV R2, RZ ;  /* 0x000000ff00027202 */ /* 0x001fe20000000f00 */
[----:B--2---:R-:W-:-:S04]  /*ee30*/  IMAD.MOV R7, RZ, RZ, -R3 ;  /* 0x000000ffff077224 */ /* 0x004fc800078e0a03 */
        /* <DEDUP_REMOVED lines=15> */
[----:B------:R-:W-:-:S04]  /*ef30*/  @P0 VIADD R3, R3, 0x1 ;  /* 0x0000000103030836 */ /* 0x000fc80000000000 */
[----:B------:R-:W-:Y:S01]  /*ef40*/  @!P2 IMAD.MOV R3, RZ, RZ, -R3 ;  /* 0x000000ffff03a224 */ /* 0x000fe200078e0a03 */
[----:B------:R-:W-:-:S05]  /*ef50*/  @!P1 LOP3.LUT R3, RZ, R4, RZ, 0x33, !PT ;  /* 0x00000004ff039212 */ /* 0x000fca00078e33ff */
[--C-:B------:R-:W-:Y:S02]  /*ef60*/  IMAD.MOV R17, RZ, RZ, -R3.reuse ;  /* 0x000000ffff117224 */ /* 0x100fe400078e0a03 */
[----:B------:R-:W-:Y:S02]  /*ef70*/  IMAD.MOV.U32 R18, RZ, RZ, R3 ;  /* 0x000000ffff127224 */ /* 0x000fe400078e0003 */
[----:B------:R-:W-:Y:S01]  /*ef80*/  IMAD R17, R4, R17, R7 ;  /* 0x0000001104117224 */ /* 0x000fe200078e0207 */
[----:B------:R-:W-:Y:S06]  /*ef90*/  BRA `(.L_x_3600) ;  /* 0x00000000001c7947 */ /* 0x000fec0003800000 */
.L_x_3592:
[----:B------:R-:W-:Y:S01]  /*efa0*/  UMOV UR4, URZ ;  /* 0x0000003f00047c82 */ /* 0x000fe20008000000 */
[----:B------:R-:W-:Y:S01]  /*efb0*/  UMOV UR5, URZ ;  /* 0x0000003f00057c82 */ /* 0x000fe20008000000 */
[----:B------:R-:W-:Y:S01]  /*efc0*/  ULDC UR6, c[0x0][0xc3c] ;  /* 0x00030f0000067ab9 */ /* 0x000fe20000000800 */
[----:B------:R-:W-:Y:S01]  /*efd0*/  IMAD.MOV.U32 R16, RZ, RZ, R5 ;  /* 0x000000ffff107224 */ /* 0x000fe200078e0005 */
[----:B------:R-:W-:Y:S01]  /*efe0*/  MOV R18, UR5 ;  /* 0x0000000500127c02 */ /* 0x000fe20008000f00 */
[----:B------:R-:W-:Y:S02]  /*eff0*/  IMAD.U32 R17, RZ, RZ, UR4 ;  /* 0x00000004ff117e24 */ /* 0x000fe4000f8e00ff */
[----:B------:R-:W-:-:S07]  /*f000*/  IMAD.U32 R19, RZ, RZ, UR6 ;  /* 0x00000006ff137e24 */ /* 0x000fce000f8e00ff */
.L_x_3600:
        /* <DEDUP_REMOVED lines=10> */
.L_x_3589:
[----:B------:R-:W-:Y:S02]  /*f0b0*/  ULDC UR4, c[0x0][0xc3c] ;  /* 0x00030f0000047ab9 */ /* 0x000fe40000000800 */
[----:B--2---:R-:W-:-:S13]  /*f0c0*/  ISETP.GE.AND P0, PT, R19, UR4, PT ;  /* 0x0000000413007c0c */ /* 0x004fda000bf06270 */
[----:B------:R-:W-:Y:S05]  /*f0d0*/  @!P0 BRA `(.L_x_3601) ;  /* 0xffffffb800a48947 */ /* 0x000fea000383ffff */
[----:B------:R-:W-:Y:S05]  /*f0e0*/  BSYNC B8 ;  /* 0x0000000000087941 */ /* 0x000fea0003800000 */
.L_x_3538:
[----:B0-----:R-:W2:Y:S01]  /*f0f0*/  LDL.LU R0, [R1+0x1c] ;  /* 0x00001c0001007983 */ /* 0x001ea20000300800 */
[----:B------:R-:W-:Y:S01]  /*f100*/  BSSY B0, `(.L_x_3602) ;  /* 0x000000b000007945 */ /* 0x000fe20003800000 */
[----:B------:R-:W0:Y:S01]  /*f110*/  S2R R5, SR_CgaCtaId ;  /* 0x0000000000057919 */ /* 0x000e220000008800 */
[----:B--2---:R-:W-:-:S05]  /*f120*/  VIADD R0, R0, 0x1 ;  /* 0x0000000100007836 */ /* 0x004fca0000000000 */
        /* <DEDUP_REMOVED lines=8> */
.L_x_3721:
[----:B------:R-:W-:Y:S05]  /*f1b0*/  BSYNC B0 ;  /* 0x0000000000007941 */ /* 0x000fea0003800000 */
.L_x_3602:
[----:B------:R-:W-:-:S03]  /*f1c0*/  UMOV UR4, 0xffffffff ;  /* 0xffffffff00047882 */ /* 0x000fc60000000000 */
[----:B------:R-:W-:Y:S05]  /*f1d0*/  BRA.DIV UR4, `(.L_x_3604) ;  /* 0x0000003a04d47947 */ /* 0x000fea000b800000 */
[----:B0-----:R-:W0:Y:S02]  /*f1e0*/  S2R R0, SR_TID.X ;  /* 0x0000000000007919 */ /* 0x001e240000002100 */
[----:B0-----:R-:W-:-:S04]  /*f1f0*/  SHF.R.U32.HI R0, RZ, 0x5, R0 ;  /* 0x00000005ff007819 */ /* 0x001fc80000011600 */
[----:B------:R-:W-:-:S05]  /*f200*/  LOP3.LUT R0, R0, 0x3, RZ, 0xc0, !PT ;  /* 0x0000000300007812 */ /* 0x000fca00078ec0ff */
[----:B------:R0:W2:Y:S02]  /*f210*/  SHFL.IDX PT, R14, R0, RZ, 0x1f ;  /* 0x00001fff000e7589 */ /* 0x0000a400000e0000 */
.L_x_3724:
[----:B--2---:R-:W-:Y:S01]  /*f220*/  ISETP.NE.AND P0, PT, R14, RZ, PT ;  /* 0x000000ff0e00720c */ /* 0x004fe20003f05270 */
[----:B------:R-:W-:-:S12]  /*f230*/  BSSY B0, `(.L_x_3605) ;  /* 0x0000026000007945 */ /* 0x000fd80003800000 */
[----:B------:R-:W-:Y:S05]  /*f240*/  @P0 BRA `(.L_x_3606) ;  /* 0x0000000000900947 */ /* 0x000fea0003800000 */
[----:B------:R-:W-:-:S03]  /*f250*/  UMOV UR4, 0xffffffff ;  /* 0xffffffff00047882 */ /* 0x000fc60000000000 */
[----:B------:R-:W-:Y:S05]  /*f260*/  BRA.DIV UR4, `(.L_x_3607) ;  /* 0x0000003a04e47947 */ /* 0x000fea000b800000 */
[----:B------:R-:W-:-:S13]  /*f270*/  ELECT P6, URZ, PT ;  /* 0x00000000003f782f */ /* 0x000fda00038c0000 */
.L_x_3727:
[----:B------:R-:W-:Y:S05]  /*f280*/  @!P6 BRA `(.L_x_3606) ;  /* 0x000000000080e947 */ /* 0x000fea0003800000 */
[----:B0-----:R-:W2:Y:S02]  /*f290*/  LDL R0, [R1+0x28] ;  /* 0x0000280001007983 */ /* 0x001ea40000100800 */
[----:B--2---:R-:W-:-:S13]  /*f2a0*/  R2UR UR4, R0 ;  /* 0x00000000000472ca */ /* 0x004fda00000e0000 */
[----:B------:R-:W-:-:S06]  /*f2b0*/  ULOP3.LUT UR4, UR4, 0x2, URZ, 0xfc, !UPT ;  /* 0x0000000204047892 */ /* 0x000fcc000f8efc3f */
[----:B------:R-:W-:-:S04]  /*f2c0*/  MOV R0, UR4 ;  /* 0x0000000400007c02 */ /* 0x000fc80008000f00 */
[----:B------:R-:W-:-:S13]  /*f2d0*/  ISETP.NE.AND P0, PT, R0, 0x3, PT ;  /* 0x000000030000780c */ /* 0x000fda0003f05270 */
[----:B------:R-:W-:Y:S05]  /*f2e0*/  @!P0 BRA `(.L_x_3608) ;  /* 0x0000000000048947 */ /* 0x000fea0003800000 */
[----:B------:R-:W-:Y:S01]  /*f2f0*/  BPT.TRAP 0x1 ;  /* 0x000000040000795c */ /* 0x000fe20000300000 */
.L_x_3608:
[C---:B------:R-:W-:Y:S01]  /*f300*/  IMAD R5, R27.reuse, 0x8, R4 ;  /* 0x000000081b057824 */ /* 0x040fe200078e0204 */
[----:B------:R-:W-:Y:S01]  /*f310*/  SHF.L.U32 R0, R28, 0x1f, RZ ;  /* 0x0000001f1c007819 */ /* 0x000fe200000006ff */
[----:B------:R-:W-:-:S03]  /*f320*/  VIADD R27, R27, 0x1 ;  /* 0x000000011b1b7836 */ /* 0x000fc60000000000 */
[----:B------:R-:W0:Y:S02]  /*f330*/  SYNCS.PHASECHK.TRANS64.TRYWAIT P1, [R5+URZ+0x30840], R0 ;  /* 0x03084000050075a7 */ /* 0x000e24000802017f */
[----:B------:R-:W-:-:S04]  /*f340*/  ISETP.NE.AND P2, PT, R27, 0x2, PT ;  /* 0x000000021b00780c */ /* 0x000fc80003f45270 */
[----:B------:R-:W-:Y:S01]  /*f350*/  SEL R3, RZ, 0x1, P2 ;  /* 0x00000001ff037807 */ /* 0x000fe20001000000 */
[----:B0-----:R-:W-:Y:S08]  /*f360*/  @!P1 BRA `(.L_x_3609) ;  /* 0x0000003800c49947 */ /* 0x001ff00003800000 */
.L_x_3728:
[----:B------:R-:W-:Y:S02]  /*f370*/  SEL R27, R27, RZ, P2 ;  /* 0x000000ff1b1b7207 */ /* 0x000fe40001000000 */
[----:B------:R-:W-:Y:S01]  /*f380*/  LOP3.LUT R2, R28, R3, RZ, 0x3c, !PT ;  /* 0x000000031c027212 */ /* 0x000fe200078e3cff */
[----:B------:R-:W-:Y:S06]  /*f390*/  @!P0 BRA `(.L_x_3610) ;  /* 0x0000000000048947 */ /* 0x000fec0003800000 */
[----:B------:R-:W-:Y:S01]  /*f3a0*/  BPT.TRAP 0x1 ;  /* 0x000000040000795c */ /* 0x000fe20000300000 */
.L_x_3610:
[----:B------:R-:W-:Y:S01]  /*f3b0*/  IMAD R27, R27, 0x8, R4 ;  /* 0x000000081b1b7824 */ /* 0x000fe200078e0204 */
[----:B------:R-:W-:-:S04]  /*f3c0*/  SHF.L.U32 R2, R2, 0x1f, RZ ;  /* 0x0000001f02027819 */ /* 0x000fc800000006ff */
[----:B------:R-:W2:Y:S02]  /*f3d0*/  SYNCS.PHASECHK.TRANS64.TRYWAIT P1, [R27+URZ+0x30840], R2 ;  /* 0x030840021b0075a7 */ /* 0x000ea4000802017f */
[----:B--2---:R-:W-:Y:S05]  /*f3e0*/  @!P1 BRA `(.L_x_3611) ;  /* 0x0000003800b89947 */ /* 0x004fea0003800000 */
.L_x_3729:
[----:B------:R-:W-:Y:S05]  /*f3f0*/  @!P0 BRA `(.L_x_3612) ;  /* 0x0000000000048947 */ /* 0x000fea0003800000 */
[----:B------:R-:W-:Y:S01]  /*f400*/  BPT.TRAP 0x1 ;  /* 0x000000040000795c */ /* 0x000fe20000300000 */
.L_x_3612:
[----:B------:R-:W4:Y:S02]  /*f410*/  SYNCS.PHASECHK.TRANS64.TRYWAIT P1, [R5+URZ+0x30860], R0 ;  /* 0x03086000050075a7 */ /* 0x000f24000802017f */
[----:B----4-:R-:W-:Y:S05]  /*f420*/  @!P1 BRA `(.L_x_3613) ;  /* 0x0000003800bc9947 */ /* 0x010fea0003800000 */
.L_x_3730:
[----:B------:R-:W-:Y:S05]  /*f430*/  @!P0 BRA `(.L_x_3614) ;  /* 0x0000000000048947 */ /* 0x000fea0003800000 */
[----:B------:R-:W-:Y:S01]  /*f440*/  BPT.TRAP 0x1 ;  /* 0x000000040000795c */ /* 0x000fe20000300000 */
.L_x_3614:
[----:B------:R0:W0:Y:S02]  /*f450*/  SYNCS.PHASECHK.TRANS64.TRYWAIT P0, [R27+URZ+0x30860], R2 ;  /* 0x030860021b0075a7 */ /* 0x000024000800017f */
[----:B0-----:R-:W-:Y:S05]  /*f460*/  @!P0 NANOSLEEP.SYNCS 0x989680 ;  /* 0x009896800000895d */ /* 0x001fea0003900000 */
[----:B------:R-:W0:Y:S02]  /*f470*/  @!P0 SYNCS.PHASECHK.TRANS64 P0, [R27+URZ+0x30860], R2 ;  /* 0x030860021b0085a7 */ /* 0x000e24000800007f */
[----:B0-----:R-:W-:Y:S05]  /*f480*/  @!P0 BRA `(.L_x_3614) ;  /* 0xfffffffc00f08947 */ /* 0x001fea000383ffff */
.L_x_3606:
[----:B------:R-:W-:Y:S05]  /*f490*/  BSYNC B0 ;  /* 0x0000000000007941 */ /* 0x000fea0003800000 */
.L_x_3605:
[----:B------:R-:W-:Y:S05]  /*f4a0*/  EXIT ;  /* 0x000000000000794d */ /* 0x000fea0003800000 */
.L_x_3486:
[----:B0-----:R-:W-:-:S04]  /*f4b0*/  MOV R3, UR40 ;  /* 0x0000002800037c02 */ /* 0x001fc80008000f00 */
[----:B------:R0:W1:Y:S03]  /*f4c0*/  SYNCS.PHASECHK.TRANS64.TRYWAIT P1, [R3+URZ+0x30800], R0 ;  /* 0x03080000030075a7 */ /* 0x000066000802017f */
[----:B-1----:R-:W-:Y:S05]  /*f4d0*/  @!P1 NANOSLEEP.SYNCS 0x989680 ;  /* 0x009896800000995d */ /* 0x002fea0003900000 */
[----:B------:R-:W1:Y:S02]  /*f4e0*/  @!P1 SYNCS.PHASECHK.TRANS64 P1, [R3+URZ+0x30800], R0 ;  /* 0x03080000030095a7 */ /* 0x000e64000802007f */
[----:B-1----:R-:W-:Y:S05]  /*f4f0*/  @!P1 BRA `(.L_x_3486) ;  /* 0xfffffffc00ec9947 */ /* 0x002fea000383ffff */
[----:B------:R-:W-:Y:S05]  /*f500*/  BRA `(.L_x_3615) ;  /* 0xffffff2000a07947 */ /* 0x000fea000383ffff */
.L_x_3490:
[----:B-1----:R1:W2:Y:S02]  /*f510*/  SYNCS.PHASECHK.TRANS64.TRYWAIT P1, [R0+URZ+0x30830], R3 ;  /* 0x03083003000075a7 */ /* 0x0022a4000802017f */
[----:B--2---:R-:W-:Y:S05]  /*f520*/  @!P1 NANOSLEEP.SYNCS 0x989680 ;  /* 0x009896800000995d */ /* 0x004fea0003900000 */
[----:B------:R-:W2:Y:S02]  /*f530*/  @!P1 SYNCS.PHASECHK.TRANS64 P1, [R0+URZ+0x30830], R3 ;  /* 0x03083003000095a7 */ /* 0x000ea4000802007f */
[----:B--2---:R-:W-:Y:S05]  /*f540*/  @!P1 BRA `(.L_x_3490) ;  /* 0xfffffffc00f09947 */ /* 0x004fea000383ffff */
[----:B------:R-:W-:Y:S05]  /*f550*/  BRA `(.L_x_3489) ;  /* 0xffffff2000c07947 */ /* 0x000fea000383ffff */
.L_x_3496:
[----:B-1----:R-:W-:-:S04]  /*f560*/  IMAD.U32 R4, RZ, RZ, UR9 ;  /* 0x00000009ff047e24 */ /* 0x002fc8000f8e00ff */
[----:B------:R1:W2:Y:S03]  /*f570*/  SYNCS.PHASECHK.TRANS64.TRYWAIT P1, [R4+URZ+0x30830], R3 ;  /* 0x03083003040075a7 */ /* 0x0002a6000802017f */
[----:B--2---:R-:W-:Y:S05]  /*f580*/  @!P1 NANOSLEEP.SYNCS 0x989680 ;  /* 0x009896800000995d */ /* 0x004fea0003900000 */
[----:B------:R-:W2:Y:S02]  /*f590*/  @!P1 SYNCS.PHASECHK.TRANS64 P1, [R4+URZ+0x30830], R3 ;  /* 0x03083003040095a7 */ /* 0x000ea4000802007f */
[----:B--2---:R-:W-:Y:S05]  /*f5a0*/  @!P1 BRA `(.L_x_3496) ;  /* 0xfffffffc00ec9947 */ /* 0x004fea000383ffff */
[----:B------:R-:W-:Y:S05]  /*f5b0*/  BRA `(.L_x_3495) ;  /* 0xffffff4c00587947 */ /* 0x000fea000383ffff */
.L_x_3500:
[----:B01----:R-:W-:-:S04]  /*f5c0*/  IMAD.U32 R3, RZ, RZ, UR10 ;  /* 0x0000000aff037e24 */ /* 0x003fc8000f8e00ff */
[----:B------:R0:W1:Y:S03]  /*f5d0*/  SYNCS.PHASECHK.TRANS64.TRYWAIT P1, [R3+URZ+0x30850], R0 ;  /* 0x03085000030075a7 */ /* 0x000066000802017f */
[----:B-1----:R-:W-:Y:S05]  /*f5e0*/  @!P1 NANOSLEEP.SYNCS 0x989680 ;  /* 0x009896800000995d */ /* 0x002fea0003900000 */
[----:B------:R-:W1:Y:S02]  /*f5f0*/  @!P1 SYNCS.PHASECHK.TRANS64 P1, [R3+URZ+0x30850], R0 ;  /* 0x03085000030095a7 */ /* 0x000e64000802007f */
[----:B-1----:R-:W-:Y:S05]  /*f600*/  @!P1 BRA `(.L_x_3500) ;  /* 0xfffffffc00ec9947 */ /* 0x002fea000383ffff */
[----:B------:R-:W-:Y:S05]  /*f610*/  BRA `(.L_x_3499) ;  /* 0xffffff5800187947 */ /* 0x000fea000383ffff */
.L_x_3507:
[----:B-1----:R-:W-:-:S04]  /*f620*/  IMAD.U32 R7, RZ, RZ, UR5 ;  /* 0x00000005ff077e24 */ /* 0x002fc8000f8e00ff */
[----:B------:R1:W2:Y:S03]  /*f630*/  SYNCS.PHASECHK.TRANS64.TRYWAIT P1, [R7+URZ+0x30850], R0 ;  /* 0x03085000070075a7 */ /* 0x0002a6000802017f */
[----:B--2---:R-:W-:Y:S05]  /*f640*/  @!P1 NANOSLEEP.SYNCS 0x989680 ;  /* 0x009896800000995d */ /* 0x004fea0003900000 */
[----:B------:R-:W2:Y:S02]  /*f650*/  @!P1 SYNCS.PHASECHK.TRANS64 P1, [R7+URZ+0x30850], R0 ;  /* 0x03085000070095a7 */ /* 0x000ea4000802007f */
[----:B--2---:R-:W-:Y:S05]  /*f660*/  @!P1 BRA `(.L_x_3507) ;  /* 0xfffffffc00ec9947 */ /* 0x004fea000383ffff */
[----:B------:R-:W-:Y:S05]  /*f670*/  BRA `(.L_x_3506) ;  /* 0xffffff7400b07947 */ /* 0x000fea000383ffff */
.L_x_3550:
[----:B------:R-:W-:Y:S01]  /*f680*/  SHF.R.U32.HI R8, RZ, 0x5, R21 ;  /* 0x00000005ff087819 */ /* 0x000fe20000011615 */
[----:B------:R-:W-:Y:S01]  /*f690*/  BSSY B0, `(.L_x_3616) ;  /* 0x0000009000007945 */ /* 0x000fe20003800000 */
[----:B------:R-:W-:Y:S02]  /*f6a0*/  IMAD.MOV.U32 R12, RZ, RZ, RZ ;  /* 0x000000ffff0c7224 */ /* 0x000fe400078e00ff */
[----:B------:R-:W-:Y:S01]  /*f6b0*/  LOP3.LUT R8, R8, 0x3, RZ, 0xc0, !PT ;  /* 0x0000000308087812 */ /* 0x000fe200078ec0ff */
[----:B------:R-:W-:Y:S02]  /*f6c0*/  IMAD.MOV.U32 R11, RZ, RZ, 0x1f ;  /* 0x0000001fff0b7424 */ /* 0x000fe400078e00ff */
[----:B------:R-:W-:Y:S01]  /*f6d0*/  IMAD.MOV.U32 R15, RZ, RZ, -0x1 ;  /* 0xffffffffff0f7424 */ /* 0x000fe200078e00ff */
[----:B------:R-:W-:-:S07]  /*f6e0*/  MOV R13, R8 ;  /* 0x00000008000d7202 */ /* 0x000fce0000000f00 */
[----:B-----5:R-:W-:Y:S05]  /*f6f0*/  WARPSYNC.COLLECTIVE R15, `(.L_x_3617) ;  /* 0x000000000f087348 */ /* 0x020fea0003c00000 */
[----:B------:R0:W1:Y:S02]  /*f700*/  SHFL.IDX P6, R14, R13, R12, R11 ;  /* 0x0000000c0d0e7389 */ /* 0x00006400000c000b */
[----:B01---5:R-:W-:Y:S01]  /*f710*/  ENDCOLLECTIVE ;  /* 0x000000000000791b */ /* 0x023fe20003800000 */
.L_x_3617:
[----:B------:R-:W-:Y:S05]  /*f720*/  BSYNC B0 ;  /* 0x0000000000007941 */ /* 0x000fea0003800000 */
.L_x_3616:
[----:B------:R-:W-:Y:S05]  /*f730*/  BRA `(.L_x_3618) ;  /* 0xffffffc000547947 */ /* 0x000fea000383ffff */
.L_x_3553:
[----:B0-----:R0:W1:Y:S02]  /*f740*/  SYNCS.PHASECHK.TRANS64.TRYWAIT P0, [R7+URZ+0x30840], R2 ;  /* 0x03084002070075a7 */ /* 0x001064000800017f */
[----:B-1----:R-:W-:Y:S05]  /*f750*/  @!P0 NANOSLEEP.SYNCS 0x989680 ;  /* 0x009896800000895d */ /* 0x002fea0003900000 */
[----:B------:R-:W1:Y:S02]  /*f760*/  @!P0 SYNCS.PHASECHK.TRANS64 P0, [R7+URZ+0x30840], R2 ;  /* 0x03084002070085a7 */ /* 0x000e64000800007f */
[----:B-1----:R-:W-:Y:S05]  /*f770*/  @!P0 BRA `(.L_x_3553) ;  /* 0xfffffffc00f08947 */ /* 0x002fea000383ffff */
[----:B------:R-:W-:Y:S05]  /*f780*/  BRA `(.L_x_3619) ;  /* 0xffffffc000bc7947 */ /* 0x000fea000383ffff */
.L_x_3554:
        /* <DEDUP_REMOVED lines=8> */
.L_x_3621:
[----:B------:R-:W-:Y:S05]  /*f810*/  BSYNC B0 ;  /* 0x0000000000007941 */ /* 0x000fea0003800000 */
.L_x_3620:
[----:B------:R-:W-:Y:S01]  /*f820*/  IMAD.MOV.U32 R13, RZ, RZ, R4 ;  /* 0x000000ffff0d7224 */ /* 0x000fe200078e0004 */
[----:B------:R-:W-:Y:S01]  /*f830*/  MOV R15, 0xffffffff ;  /* 0xffffffff000f7802 */ /* 0x000fe20000000f00 */
[----:B------:R-:W-:Y:S01]  /*f840*/  IMAD.MOV.U32 R12, RZ, RZ, RZ ;  /* 0x000000ffff0c7224 */ /* 0x000fe200078e00ff */
[----:B------:R-:W-:Y:S01]  /*f850*/  MOV R2, R14 ;  /* 0x0000000e00027202 */ /* 0x000fe20000000f00 */
[----:B------:R-:W-:Y:S02]  /*f860*/  IMAD.MOV.U32 R11, RZ, RZ, 0x181f ;  /* 0x0000181fff0b7424 */ /* 0x000fe400078e00ff */
[----:B------:R-:W-:-:S07]  /*f870*/  @P0 IMAD R8, R5, 0x2, R22 ;  /* 0x0000000205080824 */ /* 0x000fce00078e0216 */
[----:B------:R-:W-:Y:S05]  /*f880*/  WARPSYNC.COLLECTIVE R15, `(.L_x_3622) ;  /* 0x000000000f087348 */ /* 0x000fea0003c00000 */
[----:B------:R0:W1:Y:S02]  /*f890*/  SHFL.IDX P6, R14, R13, R12, R11 ;  /* 0x0000000c0d0e7389 */ /* 0x00006400000c000b */
[----:B01----:R-:W-:Y:S01]  /*f8a0*/  ENDCOLLECTIVE ;  /* 0x000000000000791b */ /* 0x003fe20003800000 */
.L_x_3622:
[----:B------:R-:W-:Y:S01]  /*f8b0*/  MOV R13, R0 ;  /* 0x00000000000d7202 */ /* 0x000fe20000000f00 */
[----:B------:R-:W-:Y:S02]  /*f8c0*/  IMAD.MOV.U32 R12, RZ, RZ, 0x1 ;  /* 0x00000001ff0c7424 */ /* 0x000fe400078e00ff */
[----:B------:R-:W-:-:S07]  /*f8d0*/  IMAD.MOV.U32 R3, RZ, RZ, R14 ;  /* 0x000000ffff037224 */ /* 0x000fce00078e000e */
[----:B------:R-:W-:Y:S05]  /*f8e0*/  WARPSYNC.COLLECTIVE R15, `(.L_x_3623) ;  /* 0x000000000f087348 */ /* 0x000fea0003c00000 */
[----:B------:R0:W1:Y:S02]  /*f8f0*/  SHFL.IDX P6, R14, R13, R12, R11 ;  /* 0x0000000c0d0e7389 */ /* 0x00006400000c000b */
[----:B01----:R-:W-:Y:S01]  /*f900*/  ENDCOLLECTIVE ;  /* 0x000000000000791b */ /* 0x003fe20003800000 */
.L_x_3623:
[----:B------:R-:W-:-:S05]  /*f910*/  @P0 LEA R3, P1, R32, R3, 0x1 ;  /* 0x0000000320030211 */ /* 0x000fca00078208ff */
[----:B------:R-:W-:Y:S01]  /*f920*/  @P0 IMAD.X R2, RZ, RZ, R2, P1 ;  /* 0x000000ffff020224 */ /* 0x000fe200008e0602 */
[----:B------:R-:W-:-:S04]  /*f930*/  ISETP.GE.AND P1, PT, R6, 0x11, PT ;  /* 0x000000110600780c */ /* 0x000fc80003f26270 */
[----:B------:R-:W-:Y:S01]  /*f940*/  @P0 LOP3.LUT R3, R3, R2, RZ, 0x3c, !PT ;  /* 0x0000000203030212 */ /* 0x000fe200078e3cff */
[----:B------:R-:W-:-:S03]  /*f950*/  IMAD.MOV.U32 R13, RZ, RZ, R4 ;  /* 0x000000ffff0d7224 */ /* 0x000fc600078e0004 */
[----:B------:R-:W-:-:S04]  /*f960*/  @P0 LOP3.LUT R2, R3, R2, RZ, 0x3c, !PT ;  /* 0x0000000203020212 */ /* 0x000fc800078e3cff */
[----:B------:R-:W-:-:S05]  /*f970*/  @P0 LOP3.LUT R3, R3, R2, RZ, 0x3c, !PT ;  /* 0x0000000203030212 */ /* 0x000fca00078e3cff */
[----:B------:R-:W-:Y:S01]  /*f980*/  @!PT LDS RZ, [RZ] ;  /* 0x00000000fffff984 */ /* 0x000fe20000000800 */
[----:B------:R-:W-:Y:S01]  /*f990*/  @!PT LDS RZ, [RZ] ;  /* 0x00000000fffff984 */ /* 0x000fe20000000800 */
[----:B------:R-:W-:Y:S01]  /*f9a0*/  @!PT LDS RZ, [RZ] ;  /* 0x00000000fffff984 */ /* 0x000fe20000000800 */
[----:B------:R-:W-:Y:S04]  /*f9b0*/  @P0 LDGSTS.E.BYPASS.LTC128B.128 [R8+0x1e400], desc[UR36][R2.64], !P4 ;  /* 0x1e40000002080fae */ /* 0x000fe8000e101d64 */
[----:B------:R-:W-:Y:S04]  /*f9c0*/  @P0 LDGSTS.E.BYPASS.LTC128B.128 [R8+0x21400], desc[UR36][R2.64+0x80], !P3 ;  /* 0x2140008002080fae */ /* 0x000fe8000d901d64 */
[----:B------:R0:W-:Y:S02]  /*f9d0*/  @P0 LDGSTS.E.BYPASS.LTC128B.128 [R8+0x24400], desc[UR36][R2.64+0x100], !P2 ;  /* 0x2440010002080fae */ /* 0x0001e4000d101d64 */
[----:B0-----:R-:W-:-:S07]  /*f9e0*/  IMAD.MOV.U32 R2, RZ, RZ, R14 ;  /* 0x000000ffff027224 */ /* 0x001fce00078e000e */
[----:B------:R-:W-:Y:S05]  /*f9f0*/  WARPSYNC.COLLECTIVE R15, `(.L_x_3624) ;  /* 0x000000000f087348 */ /* 0x000fea0003c00000 */
[----:B------:R0:W1:Y:S02]  /*fa00*/  SHFL.IDX P6, R14, R13, R12, R11 ;  /* 0x0000000c0d0e7389 */ /* 0x00006400000c000b */
[----:B01----:R-:W-:Y:S01]  /*fa10*/  ENDCOLLECTIVE ;  /* 0x000000000000791b */ /* 0x003fe20003800000 */
.L_x_3624:
[----:B------:R-:W-:Y:S02]  /*fa20*/  @P1 IMAD R8, R5, 0x2, R22 ;  /* 0x0000000205081824 */ /* 0x000fe400078e0216 */
[----:B------:R-:W-:Y:S01]  /*fa30*/  IMAD.MOV.U32 R13, RZ, RZ, R0 ;  /* 0x000000ffff0d7224 */ /* 0x000fe200078e0000 */
[----:B------:R-:W-:Y:S02]  /*fa40*/  MOV R12, 0x2 ;  /* 0x00000002000c7802 */ /* 0x000fe40000000f00 */
[----:B------:R-:W-:-:S07]  /*fa50*/  MOV R3, R14 ;  /* 0x0000000e00037202 */ /* 0x000fce0000000f00 */
[----:B------:R-:W-:Y:S05]  /*fa60*/  WARPSYNC.COLLECTIVE R15, `(.L_x_3625) ;  /* 0x000000000f087348 */ /* 0x000fea0003c00000 */
[----:B------:R0:W1:Y:S02]  /*fa70*/  SHFL.IDX P6, R14, R13, R12, R11 ;  /* 0x0000000c0d0e7389 */ /* 0x00006400000c000b */
[----:B01----:R-:W-:Y:S01]  /*fa80*/  ENDCOLLECTIVE ;  /* 0x000000000000791b */ /* 0x003fe20003800000 */
.L_x_3625:
[----:B------:R-:W-:-:S05]  /*fa90*/  @P1 LEA R3, P0, R32, R3, 0x1 ;  /* 0x0000000320031211 */ /* 0x000fca00078008ff */
[----:B------:R-:W-:-:S05]  /*faa0*/  @P1 IMAD.X R2, RZ, RZ, R2, P0 ;  /* 0x000000ffff021224 */ /* 0x000fca00000e0602 */
        /* <DEDUP_REMOVED lines=9> */
[----:B------:R0:W-:Y:S01]  /*fb40*/  @P1 LDGSTS.E.BYPASS.LTC128B.128 [R8+0x24c00], desc[UR36][R2.64+0x100], !P2 ;  /* 0x24c0010002081fae */ /* 0x0001e2000d101d64 */
[----:B------:R-:W-:Y:S01]  /*fb50*/  ISETP.GE.AND P1, PT, R6, 0x21, PT ;  /* 0x000000210600780c */ /* 0x000fe20003f26270 */
[----:B0-----:R-:W-:-:S12]  /*fb60*/  IMAD.MOV.U32 R2, RZ, RZ, R14 ;  /* 0x000000ffff027224 */ /* 0x001fd800078e000e */
[----:B------:R-:W-:Y:S05]  /*fb70*/  WARPSYNC.COLLECTIVE R15, `(.L_x_3626) ;  /* 0x000000000f087348 */ /* 0x000fea0003c00000 */
[----:B------:R0:W1:Y:S02]  /*fb80*/  SHFL.IDX P6, R14, R13, R12, R11 ;  /* 0x0000000c0d0e7389 */ /* 0x00006400000c000b */
[----:B01----:R-:W-:Y:S01]  /*fb90*/  ENDCOLLECTIVE ;  /* 0x000000000000791b */ /* 0x003fe20003800000 */
.L_x_3626:
[----:B------:R-:W-:Y:S02]  /*fba0*/  @P1 IMAD R8, R5, 0x2, R22 ;  /* 0x0000000205081824 */ /* 0x000fe400078e0216 */
[----:B------:R-:W-:Y:S02]  /*fbb0*/  IMAD.MOV.U32 R13, RZ, RZ, R0 ;  /* 0x000000ffff0d7224 */ /* 0x000fe400078e0000 */
[----:B------:R-:W-:Y:S02]  /*fbc0*/  IMAD.MOV.U32 R12, RZ, RZ, 0x3 ;  /* 0x00000003ff0c7424 */ /* 0x000fe400078e00ff */
[----:B------:R-:W-:-:S07]  /*fbd0*/  IMAD.MOV.U32 R3, RZ, RZ, R14 ;  /* 0x000000ffff037224 */ /* 0x000fce00078e000e */
[----:B------:R-:W-:Y:S05]  /*fbe0*/  WARPSYNC.COLLECTIVE R15, `(.L_x_3627) ;  /* 0x000000000f087348 */ /* 0x000fea0003c00000 */
[----:B------:R0:W1:Y:S02]  /*fbf0*/  SHFL.IDX P6, R14, R13, R12, R11 ;  /* 0x0000000c0d0e7389 */ /* 0x00006400000c000b */
[----:B01----:R-:W-:Y:S01]  /*fc00*/  ENDCOLLECTIVE ;  /* 0x000000000000791b */ /* 0x003fe20003800000 */
.L_x_3627:
[----:B------:R-:W-:-:S04]  /*fc10*/  @P1 LEA R3, P0, R32, R3, 0x1 ;  /* 0x0000000320031211 */ /* 0x000fc800078008ff */
[----:B------:R-:W-:-:S04]  /*fc20*/  @P1 IADD3.X R2, RZ, R2, RZ, P0, !PT ;  /* 0x00000002ff021210 */ /* 0x000fc800007fe4ff */
        /* <DEDUP_REMOVED lines=10> */
[----:B------:R-:W-:Y:S02]  /*fcd0*/  ISETP.GE.AND P1, PT, R6, 0x31, PT ;  /* 0x000000310600780c */ /* 0x000fe40003f26270 */
[----:B0-----:R-:W-:-:S11]  /*fce0*/  MOV R2, R14 ;  /* 0x0000000e00027202 */ /* 0x001fd60000000f00 */
[----:B------:R-:W-:Y:S05]  /*fcf0*/  WARPSYNC.COLLECTIVE R15, `(.L_x_3628) ;  /* 0x000000000f087348 */ /* 0x000fea0003c00000 */
[----:B------:R0:W1:Y:S02]  /*fd00*/  SHFL.IDX P6, R14, R13, R12, R11 ;  /* 0x0000000c0d0e7389 */ /* 0x00006400000c000b */
[----:B01----:R-:W-:Y:S01]  /*fd10*/  ENDCOLLECTIVE ;  /* 0x000000000000791b */ /* 0x003fe20003800000 */
.L_x_3628:
[----:B------:R-:W-:Y:S01]  /*fd20*/  @P1 LEA R8, R5, R22, 0x1 ;  /* 0x0000001605081211 */ /* 0x000fe200078e08ff */
[----:B------:R-:W-:Y:S02]  /*fd30*/  IMAD.MOV.U32 R13, RZ, RZ, R0 ;  /* 0x000000ffff0d7224 */ /* 0x000fe400078e0000 */
[----:B------:R-:W-:Y:S02]  /*fd40*/  IMAD.MOV.U32 R12, RZ, RZ, 0x4 ;  /* 0x00000004ff0c7424 */ /* 0x000fe400078e00ff */
[----:B------:R-:W-:-:S07]  /*fd50*/  IMAD.MOV.U32 R3, RZ, RZ, R14 ;  /* 0x000000ffff037224 */ /* 0x000fce00078e000e */
[----:B------:R-:W-:Y:S05]  /*fd60*/  WARPSYNC.COLLECTIVE R15, `(.L_x_3629) ;  /* 0x000000000f087348 */ /* 0x000fea0003c00000 */
[----:B------:R0:W1:Y:S02]  /*fd70*/  SHFL.IDX P6, R14, R13, R12, R11 ;  /* 0x0000000c0d0e7389 */ /* 0x00006400000c000b */
[----:B01----:R-:W-:Y:S01]  /*fd80*/  ENDCOLLECTIVE ;  /* 0x000000000000791b */ /* 0x003fe20003800000 */
.L_x_3629:
[----:B------:R-:W-:-:S05]  /*fd90*/  @P1 LEA R3, P0, R32, R3, 0x1 ;  /* 0x0000000320031211 */ /* 0x000fca00078008ff */
[----:B------:R-:W-:-:S05]  /*fda0*/  @P1 IMAD.X R2, RZ, RZ, R2, P0 ;  /* 0x000000ffff021224 */ /* 0x000fca00000e0602 */
[----:B------:R-:W-:Y:S02]  /*fdb0*/  @P1 LOP3.LUT R3, R3, R2, RZ, 0x3c, !PT ;  /* 0x0000000203031212 */ /* 0x000fe400078e3cff */
[----:B------:R-:W-:Y:S02]  /*fdc0*/  MOV R13, R4 ;  /* 0x00000004000d7202 */ /* 0x000fe40000000f00 */
        /* <DEDUP_REMOVED lines=13> */
.L_x_3630:
[----:B------:R-:W-:Y:S01]  /*fea0*/  @P1 IMAD R8, R5, 0x2, R22 ;  /* 0x0000000205081824 */ /* 0x000fe200078e0216 */
[----:B------:R-:W-:Y:S01]  /*feb0*/  MOV R13, R0 ;  /* 0x00000000000d7202 */ /* 0x000fe20000000f00 */
[----:B------:R-:W-:Y:S02]  /*fec0*/  IMAD.MOV.U32 R12, RZ, RZ, 0x5 ;  /* 0x00000005ff0c7424 */ /* 0x000fe400078e00ff */
[----:B------:R-:W-:-:S07]  /*fed0*/  IMAD.MOV.U32 R3, RZ, RZ, R14 ;  /* 0x000000ffff037224 */ /* 0x000fce00078e000e */
[----:B------:R-:W-:Y:S05]  /*fee0*/  WARPSYNC.COLLECTIVE R15, `(.L_x_3631) ;  /* 0x000000000f087348 */ /* 0x000fea0003c00000 */
[----:B------:R0:W1:Y:S02]  /*fef0*/  SHFL.IDX P6, R14, R13, R12, R11 ;  /* 0x0000000c0d0e7389 */ /* 0x00006400000c000b */
[----:B01----:R-:W-:Y:S01]  /*ff00*/  ENDCOLLECTIVE ;  /* 0x000000000000791b */ /* 0x003fe20003800000 */
.L_x_3631:
        /* <DEDUP_REMOVED lines=10> */
.L_x_3632:
[----:B------:R-:W-:Y:S01]  /*ffb0*/  @!PT LDS RZ, [RZ] ;  /* 0x00000000fffff984 */ /* 0x000fe20000000800 */
[----:B------:R-:W-:Y:S01]  /*ffc0*/  @!PT LDS RZ, [RZ] ;  /* 0x00000000fffff984 */ /* 0x000fe20000000800 */
[----:B------:R-:W-:Y:S01]  /*ffd0*/  @!PT LDS RZ, [RZ] ;  /* 0x00000000fffff984 */ /* 0x000fe20000000800 */
[----:B------:R-:W-:Y:S04]  /*ffe0*/  @P1 LDGSTS.E.BYPASS.LTC128B.128 [R8+0x20400], desc[UR36][R2.64], !P4 ;  /* 0x2040000002081fae */ /* 0x000fe8000e101d64 */
[----:B------:R-:W-:Y:S04]  /*fff0*/  @P1 LDGSTS.E.BYPASS.LTC128B.128 [R8+0x23400], desc[UR36][R2.64+0x80], !P3 ;  /* 0x2340008002081fae */ /* 0x000fe8000d901d64 */
[----:B------:R0:W-:Y:S02]  /*10000*/  @P1 LDGSTS.E.BYPASS.LTC128B.128 [R8+0x26400], desc[UR36][R2.64+0x100], !P2 ;  /* 0x2640010002081fae */ /* 0x0001e4000d101d64 */
[----:B0-----:R-:W-:Y:S01]  /*10010*/  MOV R2, R14 ;  /* 0x0000000e00027202 */ /* 0x001fe20000000f00 */
[----:B------:R-:W-:Y:S06]  /*10020*/  BRA `(.L_x_3633) ;  /* 0xffffffc0000c7947 */ /* 0x000fec000383ffff */
.L_x_3559:
[----:B------:R-:W-:Y:S01]  /*10030*/  IMAD.MOV.U32 R13, RZ, RZ, R5 ;  /* 0x000000ffff0d7224 */ /* 0x000fe200078e0005 */
[----:B------:R-:W-:Y:S01]  /*10040*/  MOV R15, 0xffffffff ;  /* 0xffffffff000f7802 */ /* 0x000fe20000000f00 */
[----:B------:R-:W-:Y:S02]  /*10050*/  IMAD.MOV.U32 R12, RZ, RZ, RZ ;  /* 0x000000ffff0c7224 */ /* 0x000fe400078e00ff */
[----:B------:R-:W-:Y:S02]  /*10060*/  IMAD.MOV.U32 R11, RZ, RZ, 0x181f ;  /* 0x0000181fff0b7424 */ /* 0x000fe400078e00ff */
[----:B-----5:R-:W-:Y:S02]  /*10070*/  IMAD R6, R17, R6, RZ ;  /* 0x0000000611067224 */ /* 0x020fe400078e02ff */
[----:B------:R-:W-:-:S07]  /*10080*/  IMAD.IADD R4, R10, 0x1, R4 ;  /* 0x000000010a047824 */ /* 0x000fce00078e0204 */
[----:B------:R-:W-:Y:S05]  /*10090*/  WARPSYNC.COLLECTIVE R15, `(.L_x_3634) ;  /* 0x000000000f087348 */ /* 0x000fea0003c00000 */
[----:B------:R0:W1:Y:S02]  /*100a0*/  SHFL.IDX P6, R14, R13, R12, R11 ;  /* 0x0000000c0d0e7389 */ /* 0x00006400000c000b */
[----:B01----:R-:W-:Y:S01]  /*100b0*/  ENDCOLLECTIVE ;  /* 0x000000000000791b */ /* 0x003fe20003800000 */
.L_x_3634:
[C---:B------:R-:W-:Y:S01]  /*100c0*/  VIADD R7, R4.reuse, 0x10 ;  /* 0x0000001004077836 */ /* 0x040fe20000000000 */
[----:B------:R-:W-:Y:S01]  /*100d0*/  ISETP.GE.AND P1, PT, R4, R6, PT ;  /* 0x000000060400720c */ /* 0x000fe20003f26270 */
[----:B------:R-:W-:Y:S02]  /*100e0*/  IMAD.MOV.U32 R13, RZ, RZ, R0 ;  /* 0x000000ffff0d7224 */ /* 0x000fe400078e0000 */
[----:B------:R-:W-:-:S10]  /*100f0*/  IMAD.MOV.U32 R2, RZ, RZ, R14 ;  /* 0x000000ffff027224 */ /* 0x000fd400078e000e */
[----:B------:R-:W-:Y:S05]  /*10100*/  WARPSYNC.COLLECTIVE R15, `(.L_x_3635) ;  /* 0x000000000f087348 */ /* 0x000fea0003c00000 */
[----:B------:R0:W1:Y:S02]  /*10110*/  SHFL.IDX P6, R14, R13, R12, R11 ;  /* 0x0000000c0d0e7389 */ /* 0x00006400000c000b */
[----:B01----:R-:W-:Y:S01]  /*10120*/  ENDCOLLECTIVE ;  /* 0x000000000000791b */ /* 0x003fe20003800000 */
.L_x_3635:
        /* <DEDUP_REMOVED lines=8> */
.L_x_3636:
[----:B------:R-:W-:Y:S01]  /*101b0*/  @!PT LDS RZ, [RZ] ;  /* 0x00000000fffff984 */ /* 0x000fe20000000800 */
[----:B------:R-:W-:Y:S01]  /*101c0*/  @!PT LDS RZ, [RZ] ;  /* 0x00000000fffff984 */ /* 0x000fe20000000800 */
[----:B------:R-:W-:Y:S01]  /*101d0*/  @!PT LDS RZ, [RZ] ;  /* 0x00000000fffff984 */ /* 0x000fe20000000800 */
[----:B------:R-:W-:Y:S04]  /*101e0*/  @!P1 LDGSTS.E.BYPASS.LTC128B.128 [R37+0x12400], desc[UR36][R2.64], !P3 ;  /* 0x1240000002259fae */ /* 0x000fe8000d901d64 */
[----:B------:R-:W-:Y:S04]  /*101f0*/  @!P1 LDGSTS.E.BYPASS.LTC128B.128 [R37+0x16400], desc[UR36][R2.64+0x80], !P2 ;  /* 0x1640008002259fae */ /* 0x000fe8000d101d64 */
[----:B------:R0:W-:Y:S01]  /*10200*/  @!P1 LDGSTS.E.BYPASS.LTC128B.128 [R37+0x1a400], desc[UR36][R2.64+0x100], !P0 ;  /* 0x1a40010002259fae */ /* 0x0001e2000c101d64 */
[----:B------:R-:W-:Y:S01]  /*10210*/  ISETP.GE.AND P1, PT, R7, R6, PT ;  /* 0x000000060700720c */ /* 0x000fe20003f26270 */
[----:B------:R-:W-:-:S02]  /*10220*/  IMAD.MOV.U32 R13, RZ, RZ, R0 ;  /* 0x000000ffff0d7224 */ /* 0x000fc400078e0000 */
[----:B0-----:R-:W-:-:S10]  /*10230*/  IMAD.MOV.U32 R2, RZ, RZ, R14 ;  /* 0x000000ffff027224 */ /* 0x001fd400078e000e */
[----:B------:R-:W-:Y:S05]  /*10240*/  WARPSYNC.COLLECTIVE R15, `(.L_x_3637) ;  /* 0x000000000f087348 */ /* 0x000fea0003c00000 */
[----:B------:R0:W1:Y:S02]  /*10250*/  SHFL.IDX P6, R14, R13, R12, R11 ;  /* 0x0000000c0d0e7389 */ /* 0x00006400000c000b */
[----:B01----:R-:W-:Y:S01]  /*10260*/  ENDCOLLECTIVE ;  /* 0x000000000000791b */ /* 0x003fe20003800000 */
.L_x_3637:
[----:B------:R-:W-:Y:S01]  /*10270*/  IMAD.MOV.U32 R13, RZ, RZ, R5 ;  /* 0x000000ffff0d7224 */ /* 0x000fe200078e0005 */
[----:B------:R-:W-:Y:S02]  /*10280*/  MOV R12, 0x2 ;  /* 0x00000002000c7802 */ /* 0x000fe40000000f00 */
[----:B------:R-:W-:-:S05]  /*10290*/  @!P1 LEA R14, P4, R32, R14, 0x1 ;  /* 0x0000000e200e9211 */ /* 0x000fca00078808ff */
[----:B------:R-:W-:Y:S01]  /*102a0*/  @!P1 IMAD.X R7, RZ, RZ, R2, P4 ;  /* 0x000000ffff079224 */ /* 0x000fe200020e0602 */
[----:B------:R-:W-:-:S07]  /*102b0*/  @!P1 MOV R2, R14 ;  /* 0x0000000e00029202 */ /* 0x000fce0000000f00 */
[----:B------:R-:W-:Y:S05]  /*102c0*/  WARPSYNC.COLLECTIVE R15, `(.L_x_3638) ;  /* 0x000000000f087348 */ /* 0x000fea0003c00000 */
[----:B------:R0:W1:Y:S02]  /*102d0*/  SHFL.IDX P6, R14, R13, R12, R11 ;  /* 0x0000000c0d0e7389 */ /* 0x00006400000c000b */
[----:B01----:R-:W-:Y:S01]  /*102e0*/  ENDCOLLECTIVE ;  /* 0x000000000000791b */ /* 0x003fe20003800000 */
.L_x_3638:
        /* <DEDUP_REMOVED lines=14> */
.L_x_3639:
        /* <DEDUP_REMOVED lines=8> */
.L_x_3640:
        /* <DEDUP_REMOVED lines=14> */
.L_x_3641:
        /* <DEDUP_REMOVED lines=8> */
.L_x_3642:
        /* <DEDUP_REMOVED lines=14> */
.L_x_3643:
        /* <DEDUP_REMOVED lines=8> */
.L_x_3644:
        /* <DEDUP_REMOVED lines=14> */
.L_x_3645:
        /* <DEDUP_REMOVED lines=8> */
.L_x_3646:
        /* <DEDUP_REMOVED lines=14> */
.L_x_3647:
        /* <DEDUP_REMOVED lines=8> */
.L_x_3648:
        /* <DEDUP_REMOVED lines=8> */
[----:B------:R-:W-:-:S07]  /*10a50*/  MOV R5, R14 ;  /* 0x0000000e00057202 */ /* 0x000fce0000000f00 */
[----:B0-----:R-:W-:Y:S05]  /*10a60*/  WARPSYNC.COLLECTIVE R15, `(.L_x_3649) ;  /* 0x000000000f087348 */ /* 0x001fea0003c00000 */
[----:B------:R1:W2:Y:S02]  /*10a70*/  SHFL.IDX P6, R14, R13, R12, R11 ;  /* 0x0000000c0d0e7389 */ /* 0x0002a400000c000b */
[----:B012---:R-:W-:Y:S01]  /*10a80*/  ENDCOLLECTIVE ;  /* 0x000000000000791b */ /* 0x007fe20003800000 */
.L_x_3649:
[----:B------:R-:W-:Y:S05]  /*10a90*/  BRA `(.L_x_3650) ;  /* 0xffffffc000707947 */ /* 0x000fea000383ffff */
.L_x_3564:
[----:B0-----:R0:W1:Y:S02]  /*10aa0*/  SYNCS.PHASECHK.TRANS64.TRYWAIT P0, [R22+URZ+0x30820], R3 ;  /* 0x03082003160075a7 */ /* 0x001064000800017f */
[----:B-1----:R-:W-:Y:S05]  /*10ab0*/  @!P0 NANOSLEEP.SYNCS 0x989680 ;  /* 0x009896800000895d */ /* 0x002fea0003900000 */
[----:B------:R-:W1:Y:S02]  /*10ac0*/  @!P0 SYNCS.PHASECHK.TRANS64 P0, [R22+URZ+0x30820], R3 ;  /* 0x03082003160085a7 */ /* 0x000e64000800007f */
[----:B-1----:R-:W-:Y:S05]  /*10ad0*/  @!P0 BRA `(.L_x_3564) ;  /* 0xfffffffc00f08947 */ /* 0x002fea000383ffff */
[----:B------:R-:W-:Y:S05]  /*10ae0*/  BRA `(.L_x_3651) ;  /* 0xffffffc000e07947 */ /* 0x000fea000383ffff */
.L_x_3569:
[----:B0-----:R0:W1:Y:S02]  /*10af0*/  SYNCS.PHASECHK.TRANS64.TRYWAIT P0, [R7+URZ+0x30840], R2 ;  /* 0x03084002070075a7 */ /* 0x001064000800017f */
[----:B-1----:R-:W-:Y:S05]  /*10b00*/  @!P0 NANOSLEEP.SYNCS 0x989680 ;  /* 0x009896800000895d */ /* 0x002fea0003900000 */
[----:B------:R-:W1:Y:S02]  /*10b10*/  @!P0 SYNCS.PHASECHK.TRANS64 P0, [R7+URZ+0x30840], R2 ;  /* 0x03084002070085a7 */ /* 0x000e64000800007f */
[----:B-1----:R-:W-:Y:S05]  /*10b20*/  @!P0 BRA `(.L_x_3569) ;  /* 0xfffffffc00f08947 */ /* 0x002fea000383ffff */
[----:B------:R-:W-:Y:S05]  /*10b30*/  BRA `(.L_x_3652) ;  /* 0xffffffc400c47947 */ /* 0x000fea000383ffff */
.L_x_3570:
        /* <DEDUP_REMOVED lines=8> */
.L_x_3654:
[----:B------:R-:W-:Y:S05]  /*10bc0*/  BSYNC B1 ;  /* 0x0000000000017941 */ /* 0x000fea0003800000 */
.L_x_3653:
[----:B------:R-:W-:Y:S01]  /*10bd0*/  IMAD.MOV.U32 R13, RZ, RZ, R8 ;  /* 0x000000ffff0d7224 */ /* 0x000fe200078e0008 */
[----:B------:R-:W-:Y:S01]  /*10be0*/  MOV R12, RZ ;  /* 0x000000ff000c7202 */ /* 0x000fe20000000f00 */
[----:B------:R-:W-:Y:S01]  /*10bf0*/  IMAD.MOV.U32 R11, RZ, RZ, 0x181f ;  /* 0x0000181fff0b7424 */ /* 0x000fe200078e00ff */
[----:B------:R-:W-:Y:S01]  /*10c00*/  LOP3.LUT R23, R23, 0xfffffeff, RZ, 0xc0, !PT ;  /* 0xfffffeff17177812 */ /* 0x000fe200078ec0ff */
[----:B------:R-:W-:Y:S01]  /*10c10*/  IMAD.MOV.U32 R15, RZ, RZ, -0x1 ;  /* 0xffffffffff0f7424 */ /* 0x000fe200078e00ff */
[----:B------:R-:W-:Y:S01]  /*10c20*/  SHF.L.U32 R4, R32, 0x1, RZ ;  /* 0x0000000120047819 */ /* 0x000fe200000006ff */
[----:B------:R-:W-:Y:S01]  /*10c30*/  IMAD.MOV.U32 R3, RZ, RZ, R14 ;  /* 0x000000ffff037224 */ /* 0x000fe200078e000e */
[----:B------:R-:W-:Y:S01]  /*10c40*/  @P1 LOP3.LUT R23, R23, 0x100, RZ, 0xfc, !PT ;  /* 0x0000010017171812 */ /* 0x000fe200078efcff */
[----:B------:R-:W-:-:S07]  /*10c50*/  IMAD R5, R5, 0x2, R22 ;  /* 0x0000000205057824 */ /* 0x000fce00078e0216 */
[----:B------:R-:W-:Y:S05]  /*10c60*/  WARPSYNC.COLLECTIVE R15, `(.L_x_3655) ;  /* 0x000000000f087348 */ /* 0x000fea0003c00000 */
[----:B------:R0:W1:Y:S02]  /*10c70*/  SHFL.IDX P6, R14, R13, R12, R11 ;  /* 0x0000000c0d0e7389 */ /* 0x00006400000c000b */
[----:B01----:R-:W-:Y:S01]  /*10c80*/  ENDCOLLECTIVE ;  /* 0x000000000000791b */ /* 0x003fe20003800000 */
.L_x_3655:
[----:B------:R-:W-:Y:S01]  /*10c90*/  LOP3.LUT P1, RZ, R23, 0x4, RZ, 0xc0, !PT ;  /* 0x0000000417ff7812 */ /* 0x000fe2000782c0ff */
[----:B------:R-:W-:Y:S01]  /*10ca0*/  IMAD.MOV.U32 R13, RZ, RZ, R6 ;  /* 0x000000ffff0d7224 */ /* 0x000fe200078e0006 */
[----:B------:R-:W-:Y:S01]  /*10cb0*/  MOV R12, 0x1 ;  /* 0x00000001000c7802 */ /* 0x000fe20000000f00 */
[----:B------:R-:W-:-:S10]  /*10cc0*/  IMAD.MOV.U32 R2, RZ, RZ, R14 ;  /* 0x000000ffff027224 */ /* 0x000fd400078e000e */
[----:B------:R-:W-:Y:S05]  /*10cd0*/  WARPSYNC.COLLECTIVE R15, `(.L_x_3656) ;  /* 0x000000000f087348 */ /* 0x000fea0003c00000 */
[----:B------:R0:W1:Y:S02]  /*10ce0*/  SHFL.IDX P6, R14, R13, R12, R11 ;  /* 0x0000000c0d0e7389 */ /* 0x00006400000c000b */
[----:B01----:R-:W-:Y:S01]  /*10cf0*/  ENDCOLLECTIVE ;  /* 0x000000000000791b */ /* 0x003fe20003800000 */
.L_x_3656:
[----:B------:R-:W-:-:S05]  /*10d00*/  IADD3 R2, P0, R2, R4, RZ ;  /* 0x0000000402027210 */ /* 0x000fca0007f1e0ff */
[----:B------:R-:W-:-:S05]  /*10d10*/  IMAD.X R3, RZ, RZ, R3, P0 ;  /* 0x000000ffff037224 */ /* 0x000fca00000e0603 */
[----:B------:R-:W-:Y:S01]  /*10d20*/  @!PT LDS RZ, [RZ] ;  /* 0x00000000fffff984 */ /* 0x000fe20000000800 */
[----:B------:R-:W-:Y:S01]  /*10d30*/  @!PT LDS RZ, [RZ] ;  /* 0x00000000fffff984 */ /* 0x000fe20000000800 */
[----:B------:R-:W-:Y:S01]  /*10d40*/  @!PT LDS RZ, [RZ] ;  /* 0x00000000fffff984 */ /* 0x000fe20000000800 */
[----:B------:R-:W-:Y:S01]  /*10d50*/  LDGSTS.E.BYPASS.LTC128B.128 [R5+0x1e400], desc[UR36][R2.64], !P1 ;  /* 0x1e40000002057fae */ /* 0x000fe2000c901d64 */
[----:B------:R-:W-:-:S03]  /*10d60*/  IMAD.MOV.U32 R13, RZ, RZ, R8 ;  /* 0x000000ffff0d7224 */ /* 0x000fc600078e0008 */
[----:B------:R-:W-:Y:S04]  /*10d70*/  LDGSTS.E.BYPASS.LTC128B.128 [R5+0x21400], desc[UR36][R2.64+0x80], !P5 ;  /* 0x2140008002057fae */ /* 0x000fe8000e901d64 */
[----:B------:R0:W-:Y:S02]  /*10d80*/  LDGSTS.E.BYPASS.LTC128B.128 [R5+0x24400], desc[UR36][R2.64+0x100], !P4 ;  /* 0x2440010002057fae */ /* 0x0001e4000e101d64 */
[----:B0-----:R-:W-:-:S07]  /*10d90*/  IMAD.MOV.U32 R3, RZ, RZ, R14 ;  /* 0x000000ffff037224 */ /* 0x001fce00078e000e */
[----:B------:R-:W-:Y:S05]  /*10da0*/  WARPSYNC.COLLECTIVE R15, `(.L_x_3657) ;  /* 0x000000000f087348 */ /* 0x000fea0003c00000 */
[----:B------:R0:W1:Y:S02]  /*10db0*/  SHFL.IDX P6, R14, R13, R12, R11 ;  /* 0x0000000c0d0e7389 */ /* 0x00006400000c000b */
[----:B01----:R-:W-:Y:S01]  /*10dc0*/  ENDCOLLECTIVE ;  /* 0x000000000000791b */ /* 0x003fe20003800000 */
.L_x_3657:
[----:B------:R-:W-:Y:S02]  /*10dd0*/  IMAD.MOV.U32 R13, RZ, RZ, R6 ;  /* 0x000000ffff0d7224 */ /* 0x000fe400078e0006 */
[----:B------:R-:W-:Y:S02]  /*10de0*/  IMAD.MOV.U32 R12, RZ, RZ, 0x2 ;  /* 0x00000002ff0c7424 */ /* 0x000fe400078e00ff */
[----:B------:R-:W-:-:S07]  /*10df0*/  IMAD.MOV.U32 R2, RZ, RZ, R14 ;  /* 0x000000ffff027224 */ /* 0x000fce00078e000e */
[----:B------:R-:W-:Y:S05]  /*10e00*/  WARPSYNC.COLLECTIVE R15, `(.L_x_3658) ;  /* 0x000000000f087348 */ /* 0x000fea0003c00000 */
[----:B------:R0:W1:Y:S02]  /*10e10*/  SHFL.IDX P6, R14, R13, R12, R11 ;  /* 0x0000000c0d0e7389 */ /* 0x00006400000c000b */
[----:B01----:R-:W-:Y:S01]  /*10e20*/  ENDCOLLECTIVE ;  /* 0x000000000000791b */ /* 0x003fe20003800000 */
.L_x_3658:
[----:B------:R-:W-:-:S04]  /*10e30*/  IADD3 R2, P0, R2, R4, RZ ;  /* 0x0000000402027210 */ /* 0x000fc80007f1e0ff */
[----:B------:R-:W-:-:S05]  /*10e40*/  IADD3.X R3, RZ, R3, RZ, P0, !PT ;  /* 0x00000003ff037210 */ /* 0x000fca00007fe4ff */
[----:B------:R-:W-:Y:S01]  /*10e50*/  @!PT LDS RZ, [RZ] ;  /* 0x00000000fffff984 */ /* 0x000fe20000000800 */
[----:B------:R-:W-:Y:S01]  /*10e60*/  @!PT LDS RZ, [RZ] ;  /* 0x00000000fffff984 */ /* 0x000fe20000000800 */
[----:B------:R-:W-:Y:S01]  /*10e70*/  @!PT LDS RZ, [RZ] ;  /* 0x00000000fffff984 */ /* 0x000fe20000000800 */
        /* <DEDUP_REMOVED lines=8> */
.L_x_3659:
[----:B------:R-:W-:Y:S01]  /*10f00*/  IMAD.MOV.U32 R13, RZ, RZ, R6 ;  /* 0x000000ffff0d7224 */ /* 0x000fe200078e0006 */
[----:B------:R-:W-:Y:S01]  /*10f10*/  MOV R12, 0x3 ;  /* 0x00000003000c7802 */ /* 0x000fe20000000f00 */
[----:B------:R-:W-:-:S07]  /*10f20*/  IMAD.MOV.U32 R2, RZ, RZ, R14 ;  /* 0x000000ffff027224 */ /* 0x000fce00078e000e */
[----:B------:R-:W-:Y:S05]  /*10f30*/  WARPSYNC.COLLECTIVE R15, `(.L_x_3660) ;  /* 0x000000000f087348 */ /* 0x000fea0003c00000 */
[----:B------:R0:W1:Y:S02]  /*10f40*/  SHFL.IDX P6, R14, R13, R12, R11 ;  /* 0x0000000c0d0e7389 */ /* 0x00006400000c000b */
[----:B01----:R-:W-:Y:S01]  /*10f50*/  ENDCOLLECTIVE ;  /* 0x000000000000791b */ /* 0x003fe20003800000 */
.L_x_3660:
        /* <DEDUP_REMOVED lines=13> */
.L_x_3661:
[----:B------:R-:W-:Y:S02]  /*11030*/  IMAD.MOV.U32 R13, RZ, RZ, R6 ;  /* 0x000000ffff0d7224 */ /* 0x000fe400078e0006 */
[----:B------:R-:W-:Y:S02]  /*11040*/  IMAD.MOV.U32 R12, RZ, RZ, 0x4 ;  /* 0x00000004ff0c7424 */ /* 0x000fe400078e00ff */
[----:B------:R-:W-:-:S07]  /*11050*/  IMAD.MOV.U32 R2, RZ, RZ, R14 ;  /* 0x000000ffff027224 */ /* 0x000fce00078e000e */
[----:B------:R-:W-:Y:S05]  /*11060*/  WARPSYNC.COLLECTIVE R15, `(.L_x_3662) ;  /* 0x000000000f087348 */ /* 0x000fea0003c00000 */
[----:B------:R0:W1:Y:S02]  /*11070*/  SHFL.IDX P6, R14, R13, R12, R11 ;  /* 0x0000000c0d0e7389 */ /* 0x00006400000c000b */
[----:B01----:R-:W-:Y:S01]  /*11080*/  ENDCOLLECTIVE ;  /* 0x000000000000791b */ /* 0x003fe20003800000 */
.L_x_3662:
        /* <DEDUP_REMOVED lines=13> */
.L_x_3663:
[----:B------:R-:W-:Y:S01]  /*11160*/  IMAD.MOV.U32 R13, RZ, RZ, R6 ;  /* 0x000000ffff0d7224 */ /* 0x000fe200078e0006 */
[----:B------:R-:W-:Y:S01]  /*11170*/  MOV R12, 0x5 ;  /* 0x00000005000c7802 */ /* 0x000fe20000000f00 */
[----:B------:R-:W-:-:S07]  /*11180*/  IMAD.MOV.U32 R2, RZ, RZ, R14 ;  /* 0x000000ffff027224 */ /* 0x000fce00078e000e */
[----:B------:R-:W-:Y:S05]  /*11190*/  WARPSYNC.COLLECTIVE R15, `(.L_x_3664) ;  /* 0x000000000f087348 */ /* 0x000fea0003c00000 */
[----:B------:R0:W1:Y:S02]  /*111a0*/  SHFL.IDX P6, R14, R13, R12, R11 ;  /* 0x0000000c0d0e7389 */ /* 0x00006400000c000b */
[----:B01----:R-:W-:Y:S01]  /*111b0*/  ENDCOLLECTIVE ;  /* 0x000000000000791b */ /* 0x003fe20003800000 */
.L_x_3664:
[----:B------:R-:W-:-:S05]  /*111c0*/  IADD3 R2, P0, R2, R4, RZ ;  /* 0x0000000402027210 */ /* 0x000fca0007f1e0ff */
[----:B------:R-:W-:-:S05]  /*111d0*/  IMAD.X R3, RZ, RZ, R35, P0 ;  /* 0x000000ffff037224 */ /* 0x000fca00000e0623 */
[----:B------:R-:W-:Y:S01]  /*111e0*/  @!PT LDS RZ, [RZ] ;  /* 0x00000000fffff984 */ /* 0x000fe20000000800 */
[----:B------:R-:W-:Y:S01]  /*111f0*/  @!PT LDS RZ, [RZ] ;  /* 0x00000000fffff984 */ /* 0x000fe20000000800 */
[----:B------:R-:W-:Y:S01]  /*11200*/  @!PT LDS RZ, [RZ] ;  /* 0x00000000fffff984 */ /* 0x000fe20000000800 */
[----:B------:R0:W-:Y:S01]  /*11210*/  LDGSTS.E.BYPASS.LTC128B.128 [R5+0x20400], desc[UR36][R2.64], !P1 ;  /* 0x2040000002057fae */ /* 0x0001e2000c901d64 */
[----:B------:R-:W-:Y:S01]  /*11220*/  IMAD.MOV.U32 R13, RZ, RZ, R8 ;  /* 0x000000ffff0d7224 */ /* 0x000fe200078e0008 */
[----:B------:R-:W-:Y:S02]  /*11230*/  LOP3.LUT P1, RZ, R23, 0x100, RZ, 0xc0, !PT ;  /* 0x0000010017ff7812 */ /* 0x000fe4000782c0ff */
[----:B------:R0:W-:Y:S04]  /*11240*/  LDGSTS.E.BYPASS.LTC128B.128 [R5+0x23400], desc[UR36][R2.64+0x80], !P5 ;  /* 0x2340008002057fae */ /* 0x0001e8000e901d64 */
[----:B------:R0:W-:Y:S01]  /*11250*/  LDGSTS.E.BYPASS.LTC128B.128 [R5+0x26400], desc[UR36][R2.64+0x100], !P4 ;  /* 0x2640010002057fae */ /* 0x0001e2000e101d64 */
[----:B------:R-:W-:-:S07]  /*11260*/  IMAD.MOV.U32 R35, RZ, RZ, R14 ;  /* 0x000000ffff237224 */ /* 0x000fce00078e000e */
[----:B0-----:R-:W-:Y:S05]  /*11270*/  WARPSYNC.COLLECTIVE R15, `(.L_x_3665) ;  /* 0x000000000f087348 */ /* 0x001fea0003c00000 */
[----:B------:R1:W2:Y:S02]  /*11280*/  SHFL.IDX P6, R14, R13, R12, R11 ;  /* 0x0000000c0d0e7389 */ /* 0x0002a400000c000b */
[----:B012---:R-:W-:Y:S01]  /*11290*/  ENDCOLLECTIVE ;  /* 0x000000000000791b */ /* 0x007fe20003800000 */
.L_x_3665:
[----:B------:R-:W-:Y:S01]  /*112a0*/  IMAD.MOV.U32 R2, RZ, RZ, R14 ;  /* 0x000000ffff027224 */ /* 0x000fe200078e000e */
[----:B------:R-:W-:Y:S06]  /*112b0*/  BRA `(.L_x_3666) ;  /* 0xffffffc000ec7947 */ /* 0x000fec000383ffff */
.L_x_3575:
[----:B0-----:R0:W1:Y:S02]  /*112c0*/  SYNCS.PHASECHK.TRANS64.TRYWAIT P0, [R6+URZ+0x30860], R2 ;  /* 0x03086002060075a7 */ /* 0x001064000800017f */
[----:B-1----:R-:W-:Y:S05]  /*112d0*/  @!P0 NANOSLEEP.SYNCS 0x989680 ;  /* 0x009896800000895d */ /* 0x002fea0003900000 */
[----:B------:R-:W1:Y:S02]  /*112e0*/  @!P0 SYNCS.PHASECHK.TRANS64 P0, [R6+URZ+0x30860], R2 ;  /* 0x03086002060085a7 */ /* 0x000e64000800007f */
[----:B-1----:R-:W-:Y:S05]  /*112f0*/  @!P0 BRA `(.L_x_3575) ;  /* 0xfffffffc00f08947 */ /* 0x002fea000383ffff */
[----:B------:R-:W-:Y:S05]  /*11300*/  BRA `(.L_x_3667) ;  /* 0xffffffc400547947 */ /* 0x000fea000383ffff */
.L_x_3576:
        /* <DEDUP_REMOVED lines=8> */
.L_x_3669:
[----:B------:R-:W-:Y:S05]  /*11390*/  BSYNC B1 ;  /* 0x0000000000017941 */ /* 0x000fea0003800000 */
.L_x_3668:
[----:B------:R-:W-:Y:S01]  /*113a0*/  IMAD.MOV.U32 R13, RZ, RZ, R24 ;  /* 0x000000ffff0d7224 */ /* 0x000fe200078e0018 */
[----:B------:R-:W-:Y:S01]  /*113b0*/  MOV R15, 0xffffffff ;  /* 0xffffffff000f7802 */ /* 0x000fe20000000f00 */
[----:B------:R-:W-:Y:S01]  /*113c0*/  IMAD.MOV.U32 R12, RZ, RZ, RZ ;  /* 0x000000ffff0c7224 */ /* 0x000fe200078e00ff */
[----:B------:R-:W-:Y:S01]  /*113d0*/  MOV R3, R14 ;  /* 0x0000000e00037202 */ /* 0x000fe20000000f00 */
[----:B------:R-:W-:Y:S02]  /*113e0*/  IMAD.MOV.U32 R11, RZ, RZ, 0x181f ;  /* 0x0000181fff0b7424 */ /* 0x000fe400078e00ff */
[----:B------:R-:W-:-:S07]  /*113f0*/  IMAD R5, R5, 0x2, R22 ;  /* 0x0000000205057824 */ /* 0x000fce00078e0216 */
[----:B------:R-:W-:Y:S05]  /*11400*/  WARPSYNC.COLLECTIVE R15, `(.L_x_3670) ;  /* 0x000000000f087348 */ /* 0x000fea0003c00000 */
[----:B------:R0:W1:Y:S02]  /*11410*/  SHFL.IDX P6, R14, R13, R12, R11 ;  /* 0x0000000c0d0e7389 */ /* 0x00006400000c000b */
[----:B01----:R-:W-:Y:S01]  /*11420*/  ENDCOLLECTIVE ;  /* 0x000000000000791b */ /* 0x003fe20003800000 */
.L_x_3670:
[----:B------:R-:W-:Y:S01]  /*11430*/  MOV R13, R25 ;  /* 0x00000019000d7202 */ /* 0x000fe20000000f00 */
[----:B------:R-:W-:Y:S02]  /*11440*/  IMAD.MOV.U32 R12, RZ, RZ, 0x1 ;  /* 0x00000001ff0c7424 */ /* 0x000fe400078e00ff */
[----:B------:R-:W-:-:S07]  /*11450*/  IMAD.MOV.U32 R2, RZ, RZ, R14 ;  /* 0x000000ffff027224 */ /* 0x000fce00078e000e */
[----:B------:R-:W-:Y:S05]  /*11460*/  WARPSYNC.COLLECTIVE R15, `(.L_x_3671) ;  /* 0x000000000f087348 */ /* 0x000fea0003c00000 */
[----:B------:R0:W1:Y:S02]  /*11470*/  SHFL.IDX P6, R14, R13, R12, R11 ;  /* 0x0000000c0d0e7389 */ /* 0x00006400000c000b */
[----:B01----:R-:W-:Y:S01]  /*11480*/  ENDCOLLECTIVE ;  /* 0x000000000000791b */ /* 0x003fe20003800000 */
.L_x_3671:
        /* <DEDUP_REMOVED lines=16> */
.L_x_3672:
[----:B------:R-:W-:Y:S02]  /*11590*/  IMAD.MOV.U32 R13, RZ, RZ, R25 ;  /* 0x000000ffff0d7224 */ /* 0x000fe400078e0019 */
[----:B------:R-:W-:Y:S01]  /*115a0*/  IMAD.MOV.U32 R12, RZ, RZ, 0x2 ;  /* 0x00000002ff0c7424 */ /* 0x000fe200078e00ff */
[----:B------:R-:W-:-:S07]  /*115b0*/  MOV R2, R14 ;  /* 0x0000000e00027202 */ /* 0x000fce0000000f00 */
[----:B------:R-:W-:Y:S05]  /*115c0*/  WARPSYNC.COLLECTIVE R15, `(.L_x_3673) ;  /* 0x000000000f087348 */ /* 0x000fea0003c00000 */
[----:B------:R0:W1:Y:S02]  /*115d0*/  SHFL.IDX P6, R14, R13, R12, R11 ;  /* 0x0000000c0d0e7389 */ /* 0x00006400000c000b */
[----:B01----:R-:W-:Y:S01]  /*115e0*/  ENDCOLLECTIVE ;  /* 0x000000000000791b */ /* 0x003fe20003800000 */
.L_x_3673:
        /* <DEDUP_REMOVED lines=16> */
.L_x_3674:
[----:B------:R-:W-:Y:S01]  /*116f0*/  MOV R13, R25 ;  /* 0x00000019000d7202 */ /* 0x000fe20000000f00 */
[----:B------:R-:W-:Y:S02]  /*11700*/  IMAD.MOV.U32 R12, RZ, RZ, 0x3 ;  /* 0x00000003ff0c7424 */ /* 0x000fe400078e00ff */
[----:B------:R-:W-:-:S07]  /*11710*/  IMAD.MOV.U32 R2, RZ, RZ, R14 ;  /* 0x000000ffff027224 */ /* 0x000fce00078e000e */
[----:B------:R-:W-:Y:S05]  /*11720*/  WARPSYNC.COLLECTIVE R15, `(.L_x_3675) ;  /* 0x000000000f087348 */ /* 0x000fea0003c00000 */
[----:B------:R0:W1:Y:S02]  /*11730*/  SHFL.IDX P6, R14, R13, R12, R11 ;  /* 0x0000000c0d0e7389 */ /* 0x00006400000c000b */
[----:B01----:R-:W-:Y:S01]  /*11740*/  ENDCOLLECTIVE ;  /* 0x000000000000791b */ /* 0x003fe20003800000 */
.L_x_3675:
        /* <DEDUP_REMOVED lines=16> */
.L_x_3676:
[----:B------:R-:W-:Y:S02]  /*11850*/  IMAD.MOV.U32 R13, RZ, RZ, R25 ;  /* 0x000000ffff0d7224 */ /* 0x000fe400078e0019 */
[----:B------:R-:W-:Y:S01]  /*11860*/  IMAD.MOV.U32 R12, RZ, RZ, 0x4 ;  /* 0x00000004ff0c7424 */ /* 0x000fe200078e00ff */
[----:B------:R-:W-:-:S07]  /*11870*/  MOV R2, R14 ;  /* 0x0000000e00027202 */ /* 0x000fce0000000f00 */
[----:B------:R-:W-:Y:S05]  /*11880*/  WARPSYNC.COLLECTIVE R15, `(.L_x_3677) ;  /* 0x000000000f087348 */ /* 0x000fea0003c00000 */
[----:B------:R0:W1:Y:S02]  /*11890*/  SHFL.IDX P6, R14, R13, R12, R11 ;  /* 0x0000000c0d0e7389 */ /* 0x00006400000c000b */
[----:B01----:R-:W-:Y:S01]  /*118a0*/  ENDCOLLECTIVE ;  /* 0x000000000000791b */ /* 0x003fe20003800000 */
.L_x_3677:
        /* <DEDUP_REMOVED lines=16> */
.L_x_3678:
[----:B------:R-:W-:Y:S01]  /*119b0*/  MOV R13, R25 ;  /* 0x00000019000d7202 */ /* 0x000fe20000000f00 */
[----:B------:R-:W-:Y:S02]  /*119c0*/  IMAD.MOV.U32 R12, RZ, RZ, 0x5 ;  /* 0x00000005ff0c7424 */ /* 0x000fe400078e00ff */
[----:B------:R-:W-:-:S07]  /*119d0*/  IMAD.MOV.U32 R2, RZ, RZ, R14 ;  /* 0x000000ffff027224 */ /* 0x000fce00078e000e */
[----:B------:R-:W-:Y:S05]  /*119e0*/  WARPSYNC.COLLECTIVE R15, `(.L_x_3679) ;  /* 0x000000000f087348 */ /* 0x000fea0003c00000 */
[----:B------:R0:W1:Y:S02]  /*119f0*/  SHFL.IDX P6, R14, R13, R12, R11 ;  /* 0x0000000c0d0e7389 */ /* 0x00006400000c000b */
[----:B01----:R-:W-:Y:S01]  /*11a00*/  ENDCOLLECTIVE ;  /* 0x000000000000791b */ /* 0x003fe20003800000 */
.L_x_3679:
        /* <DEDUP_REMOVED lines=13> */
.L_x_3680:
[----:B------:R-:W-:Y:S01]  /*11ae0*/  @!PT LDS RZ, [RZ] ;  /* 0x00000000fffff984 */ /* 0x000fe20000000800 */
[----:B------:R-:W-:Y:S01]  /*11af0*/  @!PT LDS RZ, [RZ] ;  /* 0x00000000fffff984 */ /* 0x000fe20000000800 */
[----:B------:R-:W-:Y:S01]  /*11b00*/  @!PT LDS RZ, [RZ] ;  /* 0x00000000fffff984 */ /* 0x000fe20000000800 */
[----:B------:R1:W-:Y:S01]  /*11b10*/  LDGSTS.E.BYPASS.LTC128B.128 [R5+0x5400], desc[UR36][R2.64+0x80], !P0 ;  /* 0x0540008002057fae */ /* 0x0003e2000c101d64 */
[----:B------:R-:W-:-:S13]  /*11b20*/  ISETP.LT.OR P0, PT, R7, 0x41, P1 ;  /* 0x000000410700780c */ /* 0x000fda0000f01670 */
[----:B------:R1:W-:Y:S01]  /*11b30*/  LDGSTS.E.BYPASS.LTC128B.128 [R5+0x8400], desc[UR36][R2.64+0x100], !P0 ;  /* 0x0840010002057fae */ /* 0x0003e2000c101d64 */
[----:B------:R-:W-:Y:S05]  /*11b40*/  BRA `(.L_x_3681) ;  /* 0xffffffc000387947 */ /* 0x000fea000383ffff */
.L_x_3584:
[----:B0-----:R0:W1:Y:S02]  /*11b50*/  SYNCS.PHASECHK.TRANS64.TRYWAIT P0, [R0+URZ+0x30860], R3 ;  /* 0x03086003000075a7 */ /* 0x001064000800017f */
[----:B-1----:R-:W-:Y:S05]  /*11b60*/  @!P0 NANOSLEEP.SYNCS 0x989680 ;  /* 0x009896800000895d */ /* 0x002fea0003900000 */
[----:B------:R-:W1:Y:S02]  /*11b70*/  @!P0 SYNCS.PHASECHK.TRANS64 P0, [R0+URZ+0x30860], R3 ;  /* 0x03086003000085a7 */ /* 0x000e64000800007f */
[----:B-1----:R-:W-:Y:S05]  /*11b80*/  @!P0 BRA `(.L_x_3584) ;  /* 0xfffffffc00f08947 */ /* 0x002fea000383ffff */
[----:B------:R-:W-:Y:S05]  /*11b90*/  BRA `(.L_x_3682) ;  /* 0xffffffc400587947 */ /* 0x000fea000383ffff */
.L_x_3585:
[----:B------:R-:W-:Y:S01]  /*11ba0*/  BSSY B0, `(.L_x_3683) ;  /* 0x0000008000007945 */ /* 0x000fe20003800000 */
[----:B------:R-:W-:Y:S01]  /*11bb0*/  MOV R13, R25 ;  /* 0x00000019000d7202 */ /* 0x000fe20000000f00 */
[----:B------:R-:W-:Y:S02]  /*11bc0*/  IMAD.MOV.U32 R12, RZ, RZ, RZ ;  /* 0x000000ffff0c7224 */ /* 0x000fe400078e00ff */
[----:B------:R-:W-:Y:S02]  /*11bd0*/  IMAD.MOV.U32 R11, RZ, RZ, 0x181f ;  /* 0x0000181fff0b7424 */ /* 0x000fe400078e00ff */
[----:B------:R-:W-:-:S07]  /*11be0*/  IMAD.MOV.U32 R15, RZ, RZ, -0x1 ;  /* 0xffffffffff0f7424 */ /* 0x000fce00078e00ff */
[----:B0-2---:R-:W-:Y:S05]  /*11bf0*/  WARPSYNC.COLLECTIVE R15, `(.L_x_3684) ;  /* 0x000000000f087348 */ /* 0x005fea0003c00000 */
[----:B--2---:R1:W2:Y:S02]  /*11c00*/  SHFL.IDX P6, R14, R13, R12, R11 ;  /* 0x0000000c0d0e7389 */ /* 0x0042a400000c000b */
[----:B012---:R-:W-:Y:S01]  /*11c10*/  ENDCOLLECTIVE ;  /* 0x000000000000791b */ /* 0x007fe20003800000 */
.L_x_3684:
[----:B------:R-:W-:Y:S05]  /*11c20*/  BSYNC B0 ;  /* 0x0000000000007941 */ /* 0x000fea0003800000 */
.L_x_3683:
[----:B------:R-:W-:Y:S01]  /*11c30*/  IMAD.MOV.U32 R13, RZ, RZ, R24 ;  /* 0x000000ffff0d7224 */ /* 0x000fe200078e0018 */
[----:B------:R-:W-:Y:S01]  /*11c40*/  MOV R15, 0xffffffff ;  /* 0xffffffff000f7802 */ /* 0x000fe20000000f00 */
[----:B------:R-:W-:Y:S01]  /*11c50*/  IMAD.MOV.U32 R12, RZ, RZ, RZ ;  /* 0x000000ffff0c7224 */ /* 0x000fe200078e00ff */
[----:B------:R-:W-:Y:S01]  /*11c60*/  MOV R3, R14 ;  /* 0x0000000e00037202 */ /* 0x000fe20000000f00 */
[----:B------:R-:W-:Y:S02]  /*11c70*/  IMAD.MOV.U32 R11, RZ, RZ, 0x181f ;  /* 0x0000181fff0b7424 */ /* 0x000fe400078e00ff */
[----:B------:R-:W-:Y:S02]  /*11c80*/  IMAD.SHL.U32 R5, R32, 0x2, RZ ;  /* 0x0000000220057824 */ /* 0x000fe400078e00ff */
[----:B------:R-:W-:-:S07]  /*11c90*/  IMAD R4, R7, 0x2, R22 ;  /* 0x0000000207047824 */ /* 0x000fce00078e0216 */
[----:B------:R-:W-:Y:S05]  /*11ca0*/  WARPSYNC.COLLECTIVE R15, `(.L_x_3685) ;  /* 0x000000000f087348 */ /* 0x000fea0003c00000 */
[----:B------:R0:W1:Y:S02]  /*11cb0*/  SHFL.IDX P6, R14, R13, R12, R11 ;  /* 0x0000000c0d0e7389 */ /* 0x00006400000c000b */
[----:B01----:R-:W-:Y:S01]  /*11cc0*/  ENDCOLLECTIVE ;  /* 0x000000000000791b */ /* 0x003fe20003800000 */
.L_x_3685:
[----:B------:R-:W-:Y:S02]  /*11cd0*/  ULDC UR4, c[0x0][0x2f4] ;  /* 0x0000bd0000047ab9 */ /* 0x000fe40000000800 */
[----:B------:R-:W-:Y:S02]  /*11ce0*/  ISETP.GE.AND P2, PT, R32, UR4, PT ;  /* 0x0000000420007c0c */ /* 0x000fe4000bf46270 */
[----:B------:R-:W-:Y:S02]  /*11cf0*/  ISETP.GE.AND P1, PT, R34, UR4, PT ;  /* 0x0000000422007c0c */ /* 0x000fe4000bf26270 */
[C---:B------:R-:W-:Y:S02]  /*11d00*/  ISETP.LT.OR P3, PT, R6.reuse, 0x1, P2 ;  /* 0x000000010600780c */ /* 0x040fe40001761670 */
[----:B------:R-:W-:Y:S02]  /*11d10*/  ISETP.LT.OR P4, PT, R6, 0x1, P1 ;  /* 0x000000010600780c */ /* 0x000fe40000f81670 */
[----:B------:R-:W-:Y:S01]  /*11d20*/  MOV R13, R25 ;  /* 0x00000019000d7202 */ /* 0x000fe20000000f00 */
[----:B------:R-:W-:Y:S01]  /*11d30*/  IMAD.MOV.U32 R12, RZ, RZ, 0x1 ;  /* 0x00000001ff0c7424 */ /* 0x000fe200078e00ff */
[----:B------:R-:W-:-:S05]  /*11d40*/  IADD3 R2, P0, R14, R5, RZ ;  /* 0x000000050e027210 */ /* 0x000fca0007f1e0ff */
[----:B------:R-:W-:Y:S01]  /*11d50*/  IMAD.X R3, RZ, RZ, R3, P0 ;  /* 0x000000ffff037224 */ /* 0x000fe200000e0603 */
[----:B------:R-:W-:-:S13]  /*11d60*/  ISETP.GE.AND P0, PT, R33, UR4, PT ;  /* 0x0000000421007c0c */ /* 0x000fda000bf06270 */
[----:B------:R-:W-:Y:S05]  /*11d70*/  WARPSYNC.COLLECTIVE R15, `(.L_x_3686) ;  /* 0x000000000f087348 */ /* 0x000fea0003c00000 */
[----:B------:R0:W1:Y:S02]  /*11d80*/  SHFL.IDX P6, R14, R13, R12, R11 ;  /* 0x0000000c0d0e7389 */ /* 0x00006400000c000b */
[----:B01----:R-:W-:Y:S01]  /*11d90*/  ENDCOLLECTIVE ;  /* 0x000000000000791b */ /* 0x003fe20003800000 */
.L_x_3686:
[----:B------:R-:W-:Y:S01]  /*11da0*/  @!PT LDS RZ, [RZ] ;  /* 0x00000000fffff984 */ /* 0x000fe20000000800 */
[----:B------:R-:W-:Y:S01]  /*11db0*/  @!PT LDS RZ, [RZ] ;  /* 0x00000000fffff984 */ /* 0x000fe20000000800 */
[----:B------:R-:W-:Y:S01]  /*11dc0*/  @!PT LDS RZ, [RZ] ;  /* 0x00000000fffff984 */ /* 0x000fe20000000800 */
[----:B------:R0:W-:Y:S01]  /*11dd0*/  LDGSTS.E.BYPASS.LTC128B.128 [R4+0x400], desc[UR36][R2.64], !P3 ;  /* 0x0040000002047fae */ /* 0x0001e2000d901d64 */
[----:B------:R-:W-:-:S03]  /*11de0*/  ISETP.LT.OR P3, PT, R6, 0x1, P0 ;  /* 0x000000010600780c */ /* 0x000fc60000761670 */
[----:B------:R0:W-:Y:S01]  /*11df0*/  LDGSTS.E.BYPASS.LTC128B.128 [R4+0x3400], desc[UR36][R2.64+0x80], !P4 ;  /* 0x0340008002047fae */ /* 0x0001e2000e101d64 */
[----:B------:R-:W-:-:S09]  /*11e00*/  IMAD.MOV.U32 R13, RZ, RZ, R24 ;  /* 0x000000ffff0d7224 */ /* 0x000fd200078e0018 */
[----:B------:R0:W-:Y:S01]  /*11e10*/  LDGSTS.E.BYPASS.LTC128B.128 [R4+0x6400], desc[UR36][R2.64+0x100], !P3 ;  /* 0x0640010002047fae */ /* 0x0001e2000d901d64 */
[----:B------:R-:W-:Y:S01]  /*11e20*/  ISETP.LT.OR P3, PT, R6, 0x11, P2 ;  /* 0x000000110600780c */ /* 0x000fe20001761670 */
[----:B------:R-:W-:-:S12]  /*11e30*/  IMAD.MOV.U32 R7, RZ, RZ, R14 ;  /* 0x000000ffff077224 */ /* 0x000fd800078e000e */
[----:B0-----:R-:W-:Y:S05]  /*11e40*/  WARPSYNC.COLLECTIVE R15, `(.L_x_3687) ;  /* 0x000000000f087348 */ /* 0x001fea0003c00000 */
[----:B------:R1:W2:Y:S02]  /*11e50*/  SHFL.IDX P6, R14, R13, R12, R11 ;  /* 0x0000000c0d0e7389 */ /* 0x0002a400000c000b */
[----:B012---:R-:W-:Y:S01]  /*11e60*/  ENDCOLLECTIVE ;  /* 0x000000000000791b */ /* 0x007fe20003800000 */
.L_x_3687:
[----:B------:R-:W-:Y:S02]  /*11e70*/  IMAD.MOV.U32 R13, RZ, RZ, R25 ;  /* 0x000000ffff0d7224 */ /* 0x000fe400078e0019 */
[----:B------:R-:W-:Y:S01]  /*11e80*/  IMAD.MOV.U32 R12, RZ, RZ, 0x2 ;  /* 0x00000002ff0c7424 */ /* 0x000fe200078e00ff */
[----:B------:R-:W-:-:S13]  /*11e90*/  IADD3 R2, P4, R14, R5, RZ ;  /* 0x000000050e027210 */ /* 0x000fda0007f9e0ff */
[----:B------:R-:W-:Y:S05]  /*11ea0*/  WARPSYNC.COLLECTIVE R15, `(.L_x_3688) ;  /* 0x000000000f087348 */ /* 0x000fea0003c00000 */
[----:B------:R0:W1:Y:S02]  /*11eb0*/  SHFL.IDX P6, R14, R13, R12, R11 ;  /* 0x0000000c0d0e7389 */ /* 0x00006400000c000b */
[----:B01----:R-:W-:Y:S01]  /*11ec0*/  ENDCOLLECTIVE ;  /* 0x000000000000791b */ /* 0x003fe20003800000 */
.L_x_3688:
[----:B------:R-:W-:Y:S02]  /*11ed0*/  IADD3.X R3, RZ, R7, RZ, P4, !PT ;  /* 0x00000007ff037210 */ /* 0x000fe400027fe4ff */
[----:B------:R-:W-:-:S03]  /*11ee0*/  ISETP.LT.OR P4, PT, R6, 0x11, P1 ;  /* 0x000000110600780c */ /* 0x000fc60000f81670 */
[----:B------:R-:W-:Y:S01]  /*11ef0*/  @!PT LDS RZ, [RZ] ;  /* 0x00000000fffff984 */ /* 0x000fe20000000800 */
[----:B------:R-:W-:Y:S01]  /*11f00*/  @!PT LDS RZ, [RZ] ;  /* 0x00000000fffff984 */ /* 0x000fe20000000800 */
[----:B------:R-:W-:Y:S01]  /*11f10*/  @!PT LDS RZ, [RZ] ;  /* 0x00000000fffff984 */ /* 0x000fe20000000800 */
[----:B------:R0:W-:Y:S01]  /*11f20*/  LDGSTS.E.BYPASS.LTC128B.128 [R4+0xc00], desc[UR36][R2.64], !P3 ;  /* 0x00c0000002047fae */ /* 0x0001e2000d901d64 */
[----:B------:R-:W-:Y:S02]  /*11f30*/  ISETP.LT.OR P3, PT, R6, 0x11, P0 ;  /* 0x000000110600780c */ /* 0x000fe40000761670 */
[----:B------:R-:W-:-:S07]  /*11f40*/  MOV R13, R24 ;  /* 0x00000018000d7202 */ /* 0x000fce0000000f00 */
[----:B------:R0:W-:Y:S04]  /*11f50*/  LDGSTS.E.BYPASS.LTC128B.128 [R4+0x3c00], desc[UR36][R2.64+0x80], !P4 ;  /* 0x03c0008002047fae */ /* 0x0001e8000e101d64 */
[----:B------:R0:W-:Y:S01]  /*11f60*/  LDGSTS.E.BYPASS.LTC128B.128 [R4+0x6c00], desc[UR36][R2.64+0x100], !P3 ;  /* 0x06c0010002047fae */ /* 0x0001e2000d901d64 */
[----:B------:R-:W-:Y:S01]  /*11f70*/  ISETP.LT.OR P3, PT, R6, 0x21, P2 ;  /* 0x000000210600780c */ /* 0x000fe20001761670 */
[----:B------:R-:W-:-:S12]  /*11f80*/  IMAD.MOV.U32 R7, RZ, RZ, R14 ;  /* 0x000000ffff077224 */ /* 0x000fd800078e000e */
[----:B0-----:R-:W-:Y:S05]  /*11f90*/  WARPSYNC.COLLECTIVE R15, `(.L_x_3689) ;  /* 0x000000000f087348 */ /* 0x001fea0003c00000 */
[----:B------:R1:W2:Y:S02]  /*11fa0*/  SHFL.IDX P6, R14, R13, R12, R11 ;  /* 0x0000000c0d0e7389 */ /* 0x0002a400000c000b */
[----:B012---:R-:W-:Y:S01]  /*11fb0*/  ENDCOLLECTIVE ;  /* 0x000000000000791b */ /* 0x007fe20003800000 */
.L_x_3689:
[----:B------:R-:W-:Y:S02]  /*11fc0*/  IMAD.MOV.U32 R13, RZ, RZ, R25 ;  /* 0x000000ffff0d7224 */ /* 0x000fe400078e0019 */
[----:B------:R-:W-:Y:S01]  /*11fd0*/  IMAD.MOV.U32 R12, RZ, RZ, 0x3 ;  /* 0x00000003ff0c7424 */ /* 0x000fe200078e00ff */
[----:B------:R-:W-:-:S13]  /*11fe0*/  IADD3 R2, P4, R14, R5, RZ ;  /* 0x000000050e027210 */ /* 0x000fda0007f9e0ff */
[----:B------:R-:W-:Y:S05]  /*11ff0*/  WARPSYNC.COLLECTIVE R15, `(.L_x_3690) ;  /* 0x000000000f087348 */ /* 0x000fea0003c00000 */
[----:B------:R0:W1:Y:S02]  /*12000*/  SHFL.IDX P6, R14, R13, R12, R11 ;  /* 0x0000000c0d0e7389 */ /* 0x00006400000c000b */
[----:B01----:R-:W-:Y:S01]  /*12010*/  ENDCOLLECTIVE ;  /* 0x000000000000791b */ /* 0x003fe20003800000 */
.L_x_3690:
[----:B------:R-:W-:Y:S01]  /*12020*/  IMAD.X R3, RZ, RZ, R7, P4 ;  /* 0x000000ffff037224 */ /* 0x000fe200020e0607 */
[----:B------:R-:W-:-:S04]  /*12030*/  ISETP.LT.OR P4, PT, R6, 0x21, P1 ;  /* 0x000000210600780c */ /* 0x000fc80000f81670 */
[----:B------:R-:W-:Y:S01]  /*12040*/  @!PT LDS RZ, [RZ] ;  /* 0x00000000fffff984 */ /* 0x000fe20000000800 */
[----:B------:R-:W-:Y:S01]  /*12050*/  @!PT LDS RZ, [RZ] ;  /* 0x00000000fffff984 */ /* 0x000fe20000000800 */
[----:B------:R-:W-:Y:S01]  /*12060*/  @!PT LDS RZ, [RZ] ;  /* 0x00000000fffff984 */ /* 0x000fe20000000800 */
[----:B------:R0:W-:Y:S01]  /*12070*/  LDGSTS.E.BYPASS.LTC128B.128 [R4+0x1400], desc[UR36][R2.64], !P3 ;  /* 0x0140000002047fae */ /* 0x0001e2000d901d64 */
[----:B------:R-:W-:Y:S01]  /*12080*/  ISETP.LT.OR P3, PT, R6, 0x21, P0 ;  /* 0x000000210600780c */ /* 0x000fe20000761670 */
[----:B------:R-:W-:-:S07]  /*12090*/  IMAD.MOV.U32 R13, RZ, RZ, R24 ;  /* 0x000000ffff0d7224 */ /* 0x000fce00078e0018 */
[----:B------:R0:W-:Y:S05]  /*120a0*/  LDGSTS.E.BYPASS.LTC128B.128 [R4+0x4400], desc[UR36][R2.64+0x80], !P4 ;  /* 0x0440008002047fae */ /* 0x0001ea000e101d64 */
[----:B------:R0:W-:Y:S01]  /*120b0*/  LDGSTS.E.BYPASS.LTC128B.128 [R4+0x7400], desc[UR36][R2.64+0x100], !P3 ;  /* 0x0740010002047fae */ /* 0x0001e2000d901d64 */
[----:B------:R-:W-:Y:S02]  /*120c0*/  ISETP.LT.OR P3, PT, R6, 0x31, P2 ;  /* 0x000000310600780c */ /* 0x000fe40001761670 */
[----:B------:R-:W-:-:S11]  /*120d0*/  MOV R7, R14 ;  /* 0x0000000e00077202 */ /* 0x000fd60000000f00 */
[----:B0-----:R-:W-:Y:S05]  /*120e0*/  WARPSYNC.COLLECTIVE R15, `(.L_x_3691) ;  /* 0x000000000f087348 */ /* 0x001fea0003c00000 */
[----:B------:R1:W2:Y:S02]  /*120f0*/  SHFL.IDX P6, R14, R13, R12, R11 ;  /* 0x0000000c0d0e7389 */ /* 0x0002a400000c000b */
[----:B012---:R-:W-:Y:S01]  /*12100*/  ENDCOLLECTIVE ;  /* 0x000000000000791b */ /* 0x007fe20003800000 */
.L_x_3691:
[----:B------:R-:W-:Y:S01]  /*12110*/  IMAD.MOV.U32 R13, RZ, RZ, R25 ;  /* 0x000000ffff0d7224 */ /* 0x000fe200078e0019 */
[----:B------:R-:W-:Y:S02]  /*12120*/  MOV R12, 0x4 ;  /* 0x00000004000c7802 */ /* 0x000fe40000000f00 */
[----:B------:R-:W-:-:S13]  /*12130*/  IADD3 R2, P4, R14, R5, RZ ;  /* 0x000000050e027210 */ /* 0x000fda0007f9e0ff */
[----:B------:R-:W-:Y:S05]  /*12140*/  WARPSYNC.COLLECTIVE R15, `(.L_x_3692) ;  /* 0x000000000f087348 */ /* 0x000fea0003c00000 */
[----:B------:R0:W1:Y:S02]  /*12150*/  SHFL.IDX P6, R14, R13, R12, R11 ;  /* 0x0000000c0d0e7389 */ /* 0x00006400000c000b */
[----:B01----:R-:W-:Y:S01]  /*12160*/  ENDCOLLECTIVE ;  /* 0x000000000000791b */ /* 0x003fe20003800000 */
.L_x_3692:
        /* <DEDUP_REMOVED lines=10> */
[----:B------:R-:W-:Y:S01]  /*12210*/  ISETP.LT.OR P3, PT, R6, 0x41, P2 ;  /* 0x000000410600780c */ /* 0x000fe20001761670 */
[----:B------:R-:W-:-:S12]  /*12220*/  IMAD.MOV.U32 R7, RZ, RZ, R14 ;  /* 0x000000ffff077224 */ /* 0x000fd800078e000e */
[----:B0-----:R-:W-:Y:S05]  /*12230*/  WARPSYNC.COLLECTIVE R15, `(.L_x_3693) ;  /* 0x000000000f087348 */ /* 0x001fea0003c00000 */
[----:B------:R1:W2:Y:S02]  /*12240*/  SHFL.IDX P6, R14, R13, R12, R11 ;  /* 0x0000000c0d0e7389 */ /* 0x0002a400000c000b */
[----:B012---:R-:W-:Y:S01]  /*12250*/  ENDCOLLECTIVE ;  /* 0x000000000000791b */ /* 0x007fe20003800000 */
.L_x_3693:
[----:B------:R-:W-:Y:S01]  /*12260*/  MOV R13, R25 ;  /* 0x00000019000d7202 */ /* 0x000fe20000000f00 */
[----:B------:R-:W-:Y:S01]  /*12270*/  IMAD.MOV.U32 R12, RZ, RZ, 0x5 ;  /* 0x00000005ff0c7424 */ /* 0x000fe200078e00ff */
[----:B------:R-:W-:-:S13]  /*12280*/  IADD3 R2, P4, R14, R5, RZ ;  /* 0x000000050e027210 */ /* 0x000fda0007f9e0ff */
[----:B------:R-:W-:Y:S05]  /*12290*/  WARPSYNC.COLLECTIVE R15, `(.L_x_3694) ;  /* 0x000000000f087348 */ /* 0x000fea0003c00000 */
[----:B------:R0:W1:Y:S02]  /*122a0*/  SHFL.IDX P6, R14, R13, R12, R11 ;  /* 0x0000000c0d0e7389 */ /* 0x00006400000c000b */
[----:B01----:R-:W-:Y:S01]  /*122b0*/  ENDCOLLECTIVE ;  /* 0x000000000000791b */ /* 0x003fe20003800000 */
.L_x_3694:
        /* <DEDUP_REMOVED lines=10> */
[----:B------:R-:W-:-:S07]  /*12360*/  IMAD.MOV.U32 R25, RZ, RZ, R14 ;  /* 0x000000ffff197224 */ /* 0x000fce00078e000e */
[----:B0-----:R-:W-:Y:S05]  /*12370*/  WARPSYNC.COLLECTIVE R15, `(.L_x_3695) ;  /* 0x000000000f087348 */ /* 0x001fea0003c00000 */
[----:B------:R1:W2:Y:S02]  /*12380*/  SHFL.IDX P6, R14, R13, R12, R11 ;  /* 0x0000000c0d0e7389 */ /* 0x0002a400000c000b */
[----:B012---:R-:W-:Y:S01]  /*12390*/  ENDCOLLECTIVE ;  /* 0x000000000000791b */ /* 0x007fe20003800000 */
.L_x_3695:
[----:B------:R-:W-:Y:S05]  /*123a0*/  BRA `(.L_x_3696) ;  /* 0xffffffc0005c7947 */ /* 0x000fea000383ffff */
.L_x_3590:
        /* <DEDUP_REMOVED lines=8> */
.L_x_3698:
[----:B------:R-:W-:Y:S05]  /*12430*/  BSYNC B0 ;  /* 0x0000000000007941 */ /* 0x000fea0003800000 */
.L_x_3697:
[----:B------:R-:W-:Y:S01]  /*12440*/  IMAD.MOV.U32 R13, RZ, RZ, R16 ;  /* 0x000000ffff0d7224 */ /* 0x000fe200078e0010 */
[----:B------:R-:W-:Y:S01]  /*12450*/  MOV R15, 0xffffffff ;  /* 0xffffffff000f7802 */ /* 0x000fe20000000f00 */
[----:B------:R-:W-:Y:S01]  /*12460*/  IMAD.MOV.U32 R12, RZ, RZ, 0x1 ;  /* 0x00000001ff0c7424 */ /* 0x000fe200078e00ff */
[----:B------:R-:W-:Y:S01]  /*12470*/  MOV R5, R14 ;  /* 0x0000000e00057202 */ /* 0x000fe20000000f00 */
[----:B------:R-:W-:Y:S02]  /*12480*/  IMAD.MOV.U32 R11, RZ, RZ, 0x1f ;  /* 0x0000001fff0b7424 */ /* 0x000fe400078e00ff */
[----:B------:R-:W-:-:S07]  /*12490*/  IMAD.IADD R7, R19, 0x1, R8 ;  /* 0x0000000113077824 */ /* 0x000fce00078e0208 */
[----:B------:R-:W-:Y:S05]  /*124a0*/  WARPSYNC.COLLECTIVE R15, `(.L_x_3699) ;  /* 0x000000000f087348 */ /* 0x000fea0003c00000 */
[----:B------:R0:W1:Y:S02]  /*124b0*/  SHFL.IDX P6, R14, R13, R12, R11 ;  /* 0x0000000c0d0e7389 */ /* 0x00006400000c000b */
[----:B01----:R-:W-:Y:S01]  /*124c0*/  ENDCOLLECTIVE ;  /* 0x000000000000791b */ /* 0x003fe20003800000 */
.L_x_3699:
        /* <DEDUP_REMOVED lines=18> */
.L_x_3700:
[----:B------:R-:W-:Y:S01]  /*125f0*/  IMAD.MOV.U32 R12, RZ, RZ, 0x2 ;  /* 0x00000002ff0c7424 */ /* 0x000fe200078e00ff */
[----:B------:R-:W-:-:S05]  /*12600*/  SEL R7, R14, RZ, P1 ;  /* 0x000000ff0e077207 */ /* 0x000fca0000800000 */
[----:B------:R-:W-:-:S05]  /*12610*/  IMAD.IADD R6, R4, 0x1, R7 ;  /* 0x0000000104067824 */ /* 0x000fca00078e0207 */
[----:B------:R-:W-:-:S07]  /*12620*/  MOV R13, R6 ;  /* 0x00000006000d7202 */ /* 0x000fce0000000f00 */
[----:B------:R-:W-:Y:S05]  /*12630*/  WARPSYNC.COLLECTIVE R15, `(.L_x_3701) ;  /* 0x000000000f087348 */ /* 0x000fea0003c00000 */
[----:B------:R0:W1:Y:S02]  /*12640*/  SHFL.UP P6, R14, R13, R12, R11 ;  /* 0x0400000c0d0e7389 */ /* 0x00006400000c000b */
[----:B01----:R-:W-:Y:S01]  /*12650*/  ENDCOLLECTIVE ;  /* 0x000000000000791b */ /* 0x003fe20003800000 */
.L_x_3701:
[----:B------:R-:W-:Y:S02]  /*12660*/  MOV R12, 0x4 ;  /* 0x00000004000c7802 */ /* 0x000fe40000000f00 */
[----:B------:R-:W-:-:S05]  /*12670*/  SEL R7, R14, RZ, P2 ;  /* 0x000000ff0e077207 */ /* 0x000fca0001000000 */
[----:B------:R-:W-:-:S04]  /*12680*/  IMAD.IADD R7, R6, 0x1, R7 ;  /* 0x0000000106077824 */ /* 0x000fc800078e0207 */
[----:B------:R-:W-:-:S07]  /*12690*/  IMAD.MOV.U32 R13, RZ, RZ, R7 ;  /* 0x000000ffff0d7224 */ /* 0x000fce00078e0007 */
[----:B------:R-:W-:Y:S05]  /*126a0*/  WARPSYNC.COLLECTIVE R15, `(.L_x_3702) ;  /* 0x000000000f087348 */ /* 0x000fea0003c00000 */
[----:B------:R0:W1:Y:S02]  /*126b0*/  SHFL.UP P6, R14, R13, R12, R11 ;  /* 0x0400000c0d0e7389 */ /* 0x00006400000c000b */
[----:B01----:R-:W-:Y:S01]  /*126c0*/  ENDCOLLECTIVE ;  /* 0x000000000000791b */ /* 0x003fe20003800000 */
.L_x_3702:
[----:B------:R-:W-:Y:S01]  /*126d0*/  IMAD.MOV.U32 R12, RZ, RZ, 0x8 ;  /* 0x00000008ff0c7424 */ /* 0x000fe200078e00ff */
[----:B------:R-:W-:-:S05]  /*126e0*/  SEL R2, R14, RZ, P3 ;  /* 0x000000ff0e027207 */ /* 0x000fca0001800000 */
[----:B------:R-:W-:-:S04]  /*126f0*/  IMAD.IADD R2, R7, 0x1, R2 ;  /* 0x0000000107027824 */ /* 0x000fc800078e0202 */
[----:B------:R-:W-:-:S07]  /*12700*/  IMAD.MOV.U32 R13, RZ, RZ, R2 ;  /* 0x000000ffff0d7224 */ /* 0x000fce00078e0002 */
[----:B------:R-:W-:Y:S05]  /*12710*/  WARPSYNC.COLLECTIVE R15, `(.L_x_3703) ;  /* 0x000000000f087348 */ /* 0x000fea0003c00000 */
[----:B------:R0:W1:Y:S02]  /*12720*/  SHFL.UP P6, R14, R13, R12, R11 ;  /* 0x0400000c0d0e7389 */ /* 0x00006400000c000b */
[----:B01----:R-:W-:Y:S01]  /*12730*/  ENDCOLLECTIVE ;  /* 0x000000000000791b */ /* 0x003fe20003800000 */
.L_x_3703:
[----:B------:R-:W-:Y:S01]  /*12740*/  IMAD.MOV.U32 R12, RZ, RZ, 0x10 ;  /* 0x00000010ff0c7424 */ /* 0x000fe200078e00ff */
[----:B------:R-:W-:-:S04]  /*12750*/  SEL R3, R14, RZ, P4 ;  /* 0x000000ff0e037207 */ /* 0x000fc80002000000 */
[----:B------:R-:W-:-:S05]  /*12760*/  IADD3 R3, R2, R3, RZ ;  /* 0x0000000302037210 */ /* 0x000fca0007ffe0ff */
[----:B------:R-:W-:-:S07]  /*12770*/  IMAD.MOV.U32 R13, RZ, RZ, R3 ;  /* 0x000000ffff0d7224 */ /* 0x000fce00078e0003 */
[----:B------:R-:W-:Y:S05]  /*12780*/  WARPSYNC.COLLECTIVE R15, `(.L_x_3704) ;  /* 0x000000000f087348 */ /* 0x000fea0003c00000 */
[----:B------:R0:W1:Y:S02]  /*12790*/  SHFL.UP P6, R14, R13, R12, R11 ;  /* 0x0400000c0d0e7389 */ /* 0x00006400000c000b */
[----:B01----:R-:W-:Y:S01]  /*127a0*/  ENDCOLLECTIVE ;  /* 0x000000000000791b */ /* 0x003fe20003800000 */
.L_x_3704:
        /* <DEDUP_REMOVED lines=8> */
.L_x_3705:
[----:B------:R-:W-:Y:S05]  /*12830*/  BRA `(.L_x_3706) ;  /* 0xffffffc0006c7947 */ /* 0x000fea000383ffff */
.L_x_3595:
        /* <DEDUP_REMOVED lines=8> */
.L_x_3708:
[----:B------:R-:W-:Y:S05]  /*128c0*/  BSYNC B0 ;  /* 0x0000000000007941 */ /* 0x000fea0003800000 */
.L_x_3707:
[----:B------:R-:W-:Y:S01]  /*128d0*/  SEL R13, R14, RZ, P1 ;  /* 0x000000ff0e0d7207 */ /* 0x000fe20000800000 */
[----:B------:R-:W-:Y:S01]  /*128e0*/  IMAD.MOV.U32 R11, RZ, RZ, RZ ;  /* 0x000000ffff0b7224 */ /* 0x000fe200078e00ff */
[----:B------:R-:W-:Y:S01]  /*128f0*/  MOV R12, 0x2 ;  /* 0x00000002000c7802 */ /* 0x000fe20000000f00 */
[----:B------:R-:W-:Y:S02]  /*12900*/  IMAD.MOV.U32 R15, RZ, RZ, -0x1 ;  /* 0xffffffffff0f7424 */ /* 0x000fe400078e00ff */
[----:B------:R-:W-:-:S07]  /*12910*/  IMAD.IADD R13, R4, 0x1, R13 ;  /* 0x00000001040d7824 */ /* 0x000fce00078e020d */
[----:B------:R-:W-:Y:S05]  /*12920*/  WARPSYNC.COLLECTIVE R15, `(.L_x_3709) ;  /* 0x000000000f087348 */ /* 0x000fea0003c00000 */
[----:B------:R0:W1:Y:S02]  /*12930*/  SHFL.UP P6, R14, R13, R12, R11 ;  /* 0x0400000c0d0e7389 */ /* 0x00006400000c000b */
[----:B01----:R-:W-:Y:S01]  /*12940*/  ENDCOLLECTIVE ;  /* 0x000000000000791b */ /* 0x003fe20003800000 */
.L_x_3709:
[----:B------:R-:W-:Y:S01]  /*12950*/  IMAD.MOV.U32 R12, RZ, RZ, 0x4 ;  /* 0x00000004ff0c7424 */ /* 0x000fe200078e00ff */
[----:B------:R-:W-:-:S05]  /*12960*/  SEL R0, R14, RZ, P2 ;  /* 0x000000ff0e007207 */ /* 0x000fca0001000000 */
[----:B------:R-:W-:-:S05]  /*12970*/  IMAD.IADD R0, R13, 0x1, R0 ;  /* 0x000000010d007824 */ /* 0x000fca00078e0200 */
[----:B------:R-:W-:-:S07]  /*12980*/  MOV R13, R0 ;  /* 0x00000000000d7202 */ /* 0x000fce0000000f00 */
[----:B------:R-:W-:Y:S05]  /*12990*/  WARPSYNC.COLLECTIVE R15, `(.L_x_3710) ;  /* 0x000000000f087348 */ /* 0x000fea0003c00000 */
[----:B------:R0:W1:Y:S02]  /*129a0*/  SHFL.UP P6, R14, R13, R12, R11 ;  /* 0x0400000c0d0e7389 */ /* 0x00006400000c000b */
[----:B01----:R-:W-:Y:S01]  /*129b0*/  ENDCOLLECTIVE ;  /* 0x000000000000791b */ /* 0x003fe20003800000 */
.L_x_3710:
[----:B------:R-:W-:Y:S02]  /*129c0*/  MOV R12, 0x8 ;  /* 0x00000008000c7802 */ /* 0x000fe40000000f00 */
[----:B------:R-:W-:-:S05]  /*129d0*/  SEL R3, R14, RZ, P3 ;  /* 0x000000ff0e037207 */ /* 0x000fca0001800000 */
[----:B------:R-:W-:-:S04]  /*129e0*/  IMAD.IADD R2, R0, 0x1, R3 ;  /* 0x0000000100027824 */ /* 0x000fc800078e0203 */
[----:B------:R-:W-:-:S07]  /*129f0*/  IMAD.MOV.U32 R13, RZ, RZ, R2 ;  /* 0x000000ffff0d7224 */ /* 0x000fce00078e0002 */
[----:B------:R-:W-:Y:S05]  /*12a00*/  WARPSYNC.COLLECTIVE R15, `(.L_x_3711) ;  /* 0x000000000f087348 */ /* 0x000fea0003c00000 */
[----:B------:R0:W1:Y:S02]  /*12a10*/  SHFL.UP P6, R14, R13, R12, R11 ;  /* 0x0400000c0d0e7389 */ /* 0x00006400000c000b */
[----:B01----:R-:W-:Y:S01]  /*12a20*/  ENDCOLLECTIVE ;  /* 0x000000000000791b */ /* 0x003fe20003800000 */
.L_x_3711:
[----:B------:R-:W-:Y:S01]  /*12a30*/  IMAD.MOV.U32 R12, RZ, RZ, 0x10 ;  /* 0x00000010ff0c7424 */ /* 0x000fe200078e00ff */
[----:B------:R-:W-:-:S05]  /*12a40*/  SEL R3, R14, RZ, P4 ;  /* 0x000000ff0e037207 */ /* 0x000fca0002000000 */
[----:B------:R-:W-:-:S04]  /*12a50*/  IMAD.IADD R3, R2, 0x1, R3 ;  /* 0x0000000102037824 */ /* 0x000fc800078e0203 */
[----:B------:R-:W-:-:S07]  /*12a60*/  IMAD.MOV.U32 R13, RZ, RZ, R3 ;  /* 0x000000ffff0d7224 */ /* 0x000fce00078e0003 */
[----:B------:R-:W-:Y:S05]  /*12a70*/  WARPSYNC.COLLECTIVE R15, `(.L_x_3712) ;  /* 0x000000000f087348 */ /* 0x000fea0003c00000 */
[----:B------:R0:W1:Y:S02]  /*12a80*/  SHFL.UP P6, R14, R13, R12, R11 ;  /* 0x0400000c0d0e7389 */ /* 0x00006400000c000b */
[----:B01----:R-:W-:Y:S01]  /*12a90*/  ENDCOLLECTIVE ;  /* 0x000000000000791b */ /* 0x003fe20003800000 */
.L_x_3712:
        /* <DEDUP_REMOVED lines=8> */
.L_x_3713:
[----:B------:R-:W-:Y:S05]  /*12b20*/  BRA `(.L_x_3714) ;  /* 0xffffffc0004c7947 */ /* 0x000fea000383ffff */
.L_x_3597:
[----:B------:R-:W-:Y:S01]  /*12b30*/  BSSY B0, `(.L_x_3715) ;  /* 0x0000006000007945 */ /* 0x000fe20003800000 */
[----:B------:R-:W-:Y:S02]  /*12b40*/  PLOP3.LUT P6, PT, P6, PT, PT, 0x8, 0x0 ;  /* 0x000000000000781c */ /* 0x000fe400037ce170 */
[----:B------:R-:W-:-:S11]  /*12b50*/  MOV R15, 0xffffffff ;  /* 0xffffffff000f7802 */ /* 0x000fd60000000f00 */
[----:B0-----:R-:W-:Y:S05]  /*12b60*/  WARPSYNC.COLLECTIVE R15, `(.L_x_3716) ;  /* 0x000000000f087348 */ /* 0x001fea0003c00000 */
[----:B------:R-:W-:Y:S01]  /*12b70*/  VOTE.ANY R14, PT, P6 ;  /* 0x00000000000e7806 */ /* 0x000fe200030e0100 */
[----:B0-----:R-:W-:Y:S06]  /*12b80*/  ENDCOLLECTIVE ;  /* 0x000000000000791b */ /* 0x001fec0003800000 */
.L_x_3716:
[----:B------:R-:W-:Y:S05]  /*12b90*/  BSYNC B0 ;  /* 0x0000000000007941 */ /* 0x000fea0003800000 */
.L_x_3715:
        /* <DEDUP_REMOVED lines=9> */
.L_x_3717:
[----:B------:R-:W-:Y:S01]  /*12c30*/  IMAD.MOV.U32 R4, RZ, RZ, R14 ;  /* 0x000000ffff047224 */ /* 0x000fe200078e000e */
[----:B------:R-:W-:Y:S06]  /*12c40*/  BRA `(.L_x_3718) ;  /* 0xffffffc0003c7947 */ /* 0x000fec000383ffff */
.L_x_3599:
[----:B------:R-:W-:Y:S01]  /*12c50*/  BSSY B0, `(.L_x_3719) ;  /* 0x0000007000007945 */ /* 0x000fe20003800000 */
[----:B------:R-:W-:Y:S01]  /*12c60*/  IMAD.MOV.U32 R13, RZ, RZ, R6 ;  /* 0x000000ffff0d7224 */ /* 0x000fe200078e0006 */
[----:B------:R-:W-:Y:S01]  /*12c70*/  MOV R11, 0x1f ;  /* 0x0000001f000b7802 */ /* 0x000fe20000000f00 */
[----:B------:R-:W-:-:S07]  /*12c80*/  IMAD.MOV.U32 R15, RZ, RZ, -0x1 ;  /* 0xffffffffff0f7424 */ /* 0x000fce00078e00ff */
[----:B012---:R-:W-:Y:S05]  /*12c90*/  WARPSYNC.COLLECTIVE R15, `(.L_x_3720) ;  /* 0x000000000f087348 */ /* 0x007fea0003c00000 */
[----:B------:R3:W4:Y:S02]  /*12ca0*/  SHFL.IDX P6, R14, R13, R12, R11 ;  /* 0x0000000c0d0e7389 */ /* 0x00072400000c000b */
[----:B01234-:R-:W-:Y:S01]  /*12cb0*/  ENDCOLLECTIVE ;  /* 0x000000000000791b */ /* 0x01ffe20003800000 */
.L_x_3720:
[----:B------:R-:W-:Y:S05]  /*12cc0*/  BSYNC B0 ;  /* 0x0000000000007941 */ /* 0x000fea0003800000 */
.L_x_3719:
[----:B------:R-:W-:Y:S05]  /*12cd0*/  BRA `(.L_x_3598) ;  /* 0xffffffc000347947 */ /* 0x000fea000383ffff */
.L_x_3603:
[----:B0-----:R0:W2:Y:S02]  /*12ce0*/  SYNCS.PHASECHK.TRANS64.TRYWAIT P0, [R4+URZ+0x30820], R0 ;  /* 0x03082000040075a7 */ /* 0x0010a4000800017f */
[----:B--2---:R-:W-:Y:S05]  /*12cf0*/  @!P0 NANOSLEEP.SYNCS 0x989680 ;  /* 0x009896800000895d */ /* 0x004fea0003900000 */
[----:B------:R-:W2:Y:S02]  /*12d00*/  @!P0 SYNCS.PHASECHK.TRANS64 P0, [R4+URZ+0x30820], R0 ;  /* 0x03082000040085a7 */ /* 0x000ea4000800007f */
[----:B--2---:R-:W-:Y:S05]  /*12d10*/  @!P0 BRA `(.L_x_3603) ;  /* 0xfffffffc00f08947 */ /* 0x004fea000383ffff */
[----:B------:R-:W-:Y:S05]  /*12d20*/  BRA `(.L_x_3721) ;  /* 0xffffffc400207947 */ /* 0x000fea000383ffff */
.L_x_3604:
[----:B------:R-:W2:Y:S01]  /*12d30*/  S2R R2, SR_TID.X ;  /* 0x0000000000027919 */ /* 0x000ea20000002100 */
[----:B------:R-:W-:Y:S01]  /*12d40*/  BSSY B0, `(.L_x_3722) ;  /* 0x000000a000007945 */ /* 0x000fe20003800000 */
[----:B------:R-:W-:Y:S01]  /*12d50*/  IMAD.MOV.U32 R12, RZ, RZ, RZ ;  /* 0x000000ffff0c7224 */ /* 0x000fe200078e00ff */
[----:B------:R-:W-:Y:S01]  /*12d60*/  MOV R11, 0x1f ;  /* 0x0000001f000b7802 */ /* 0x000fe20000000f00 */
[----:B------:R-:W-:Y:S01]  /*12d70*/  IMAD.MOV.U32 R15, RZ, RZ, -0x1 ;  /* 0xffffffffff0f7424 */ /* 0x000fe200078e00ff */
[----:B--2---:R-:W-:-:S04]  /*12d80*/  SHF.R.U32.HI R2, RZ, 0x5, R2 ;  /* 0x00000005ff027819 */ /* 0x004fc80000011602 */
[----:B------:R-:W-:-:S05]  /*12d90*/  LOP3.LUT R2, R2, 0x3, RZ, 0xc0, !PT ;  /* 0x0000000302027812 */ /* 0x000fca00078ec0ff */
[----:B------:R-:W-:-:S07]  /*12da0*/  IMAD.MOV.U32 R13, RZ, RZ, R2 ;  /* 0x000000ffff0d7224 */ /* 0x000fce00078e0002 */
[----:B01-3--:R-:W-:Y:S05]  /*12db0*/  WARPSYNC.COLLECTIVE R15, `(.L_x_3723) ;  /* 0x000000000f087348 */ /* 0x00bfea0003c00000 */
[----:B------:R2:W4:Y:S02]  /*12dc0*/  SHFL.IDX P6, R14, R13, R12, R11 ;  /* 0x0000000c0d0e7389 */ /* 0x00052400000c000b */
[----:B01234-:R-:W-:Y:S01]  /*12dd0*/  ENDCOLLECTIVE ;  /* 0x000000000000791b */ /* 0x01ffe20003800000 */
.L_x_3723:
[----:B------:R-:W-:Y:S05]  /*12de0*/  BSYNC B0 ;  /* 0x0000000000007941 */ /* 0x000fea0003800000 */
.L_x_3722:
[----:B------:R-:W-:Y:S05]  /*12df0*/  BRA `(.L_x_3724) ;  /* 0xffffffc400087947 */ /* 0x000fea000383ffff */
.L_x_3607:
[----:B------:R-:W-:Y:S01]  /*12e00*/  BSSY B1, `(.L_x_3725) ;  /* 0x0000006000017945 */ /* 0x000fe20003800000 */
[----:B------:R-:W-:-:S07]  /*12e10*/  IMAD.MOV.U32 R15, RZ, RZ, -0x1 ;  /* 0xffffffffff0f7424 */ /* 0x000fce00078e00ff */
[----:B01-3--:R-:W-:Y:S05]  /*12e20*/  WARPSYNC.COLLECTIVE R15, `(.L_x_3726) ;  /* 0x000000000f0c7348 */ /* 0x00bfea0003c00000 */
[----:B------:R-:W-:Y:S02]  /*12e30*/  ELECT P6, UR62, PT ;  /* 0x00000000003e782f */ /* 0x000fe400038c0000 */
[----:B------:R-:W-:Y:S01]  /*12e40*/  MOV R14, UR62 ;  /* 0x0000003e000e7c02 */ /* 0x000fe20008000f00 */
[----:B01-3--:R-:W-:Y:S10]  /*12e50*/  ENDCOLLECTIVE ;  /* 0x000000000000791b */ /* 0x00bff40003800000 */
.L_x_3726:
[----:B------:R-:W-:Y:S05]  /*12e60*/  BSYNC B1 ;  /* 0x0000000000017941 */ /* 0x000fea0003800000 */
.L_x_3725:
[----:B------:R-:W-:Y:S05]  /*12e70*/  BRA `(.L_x_3727) ;  /* 0xffffffc400007947 */ /* 0x000fea000383ffff */
.L_x_3609:
[----:B0-----:R0:W2:Y:S02]  /*12e80*/  SYNCS.PHASECHK.TRANS64.TRYWAIT P1, [R5+URZ+0x30840], R0 ;  /* 0x03084000050075a7 */ /* 0x0010a4000802017f */
[----:B--2---:R-:W-:Y:S05]  /*12e90*/  @!P1 NANOSLEEP.SYNCS 0x989680 ;  /* 0x009896800000995d */ /* 0x004fea0003900000 */
[----:B------:R-:W2:Y:S02]  /*12ea0*/  @!P1 SYNCS.PHASECHK.TRANS64 P1, [R5+URZ+0x30840], R0 ;  /* 0x03084000050095a7 */ /* 0x000ea4000802007f */
[----:B--2---:R-:W-:Y:S05]  /*12eb0*/  @!P1 BRA `(.L_x_3609) ;  /* 0xfffffffc00f09947 */ /* 0x004fea000383ffff */
[----:B------:R-:W-:Y:S05]  /*12ec0*/  BRA `(.L_x_3728) ;  /* 0xffffffc400287947 */ /* 0x000fea000383ffff */
.L_x_3611:
[----:B--2---:R2:W4:Y:S02]  /*12ed0*/  SYNCS.PHASECHK.TRANS64.TRYWAIT P1, [R27+URZ+0x30840], R2 ;  /* 0x030840021b0075a7 */ /* 0x004524000802017f */
[----:B----4-:R-:W-:Y:S05]  /*12ee0*/  @!P1 NANOSLEEP.SYNCS 0x989680 ;  /* 0x009896800000995d */ /* 0x010fea0003900000 */
[----:B------:R-:W4:Y:S02]  /*12ef0*/  @!P1 SYNCS.PHASECHK.TRANS64 P1, [R27+URZ+0x30840], R2 ;  /* 0x030840021b0095a7 */ /* 0x000f24000802007f */
[----:B----4-:R-:W-:Y:S05]  /*12f00*/  @!P1 BRA `(.L_x_3611) ;  /* 0xfffffffc00f09947 */ /* 0x010fea000383ffff */
[----:B------:R-:W-:Y:S05]  /*12f10*/  BRA `(.L_x_3729) ;  /* 0xffffffc400347947 */ /* 0x000fea000383ffff */
.L_x_3613:
[----:B----4-:R4:W0:Y:S02]  /*12f20*/  SYNCS.PHASECHK.TRANS64.TRYWAIT P1, [R5+URZ+0x30860], R0 ;  /* 0x03086000050075a7 */ /* 0x010824000802017f */
[----:B0-----:R-:W-:Y:S05]  /*12f30*/  @!P1 NANOSLEEP.SYNCS 0x989680 ;  /* 0x009896800000995d */ /* 0x001fea0003900000 */
[----:B------:R-:W0:Y:S02]  /*12f40*/  @!P1 SYNCS.PHASECHK.TRANS64 P1, [R5+URZ+0x30860], R0 ;  /* 0x03086000050095a7 */ /* 0x000e24000802007f */
[----:B0-----:R-:W-:Y:S05]  /*12f50*/  @!P1 BRA `(.L_x_3613) ;  /* 0xfffffffc00f09947 */ /* 0x001fea000383ffff */
[----:B------:R-:W-:Y:S05]  /*12f60*/  BRA `(.L_x_3730) ;  /* 0xffffffc400307947 */ /* 0x000fea000383ffff */
.L_x_3731:
        /* <DEDUP_REMOVED lines=9> */
.L_x_15848:


//--------------------- .text._ZN7cutlass13device_kernelIN5flash11enable_sm90INS1_16FlashAttnFwdSm90INS1_25CollectiveMainloopFwdSm90ILi2EN4cute5tupleIJNS5_1CILi1EEES8_S8_EEENS6_IJNS7_ILi128EEENS7_ILi96EEENS7_ILi192EEEEEELi192ENS_6half_tEfNS_4arch4Sm90ELb0ELb0ELb1ELb1ELb1ELb1ELb0ELb1ELb1ELb1ELb0ELb0EEENS1_21CollectiveEpilogueFwdINS6_IJSA_SC_SB_EEES9_SE_SG_Li256ELb1ELb1ELb0ELb0EEENS1_36VarlenDynamicPersistentTileSchedulerILi128ELi96ELi256ELi128ELb0ELb1ELb1ELb0ELb1ELb1EEEEEEEEEvNT_6ParamsE --------------------------
	.section	.text._ZN7cutlass13device_kernelIN5flash11enable_sm90INS1_16FlashAttnFwdSm90INS1_25CollectiveMainloopFwdSm90ILi2EN4cute5tupleIJNS5_1CILi1EEES8_S8_EEENS6_IJNS7_ILi128EEENS7_ILi96EEENS7_ILi192EEEEEELi192ENS_6half_tEfNS_4arch4Sm90ELb0ELb0ELb1ELb1ELb1ELb1ELb0ELb1ELb1ELb1ELb0ELb0EEENS1_21CollectiveEpilogueFwdINS6_IJSA_SC_SB_EEES9_SE_SG_Li256ELb1ELb1ELb0ELb0EEENS1_36VarlenDynamicPersistentTileSchedulerILi128ELi96ELi256ELi128ELb0ELb1ELb1ELb0ELb1ELb1EEEEEEEEEvNT_6ParamsE,"ax",@progbits
	.align	128
.text._ZN7cutlass13device_kernelIN5flash11enable_sm90INS1_16FlashAttnFwdSm90INS1_25CollectiveMainloopFwdSm90ILi2EN4cute5tupleIJNS5_1CILi1EEES8_S8_EEENS6_IJNS7_ILi128EEENS7_ILi96EEENS7_ILi192EEEEEELi192ENS_6half_tEfNS_4arch4Sm90ELb0ELb0ELb1ELb1ELb1ELb1ELb0ELb1ELb1ELb1ELb0ELb0EEENS1_21CollectiveEpilogueFwdINS6_IJSA_SC_SB_EEES9_SE_SG_Li256ELb1ELb1ELb0ELb0EEENS1_36VarlenDynamicPersistentTileSchedulerILi128ELi96ELi256ELi128ELb0ELb1ELb1ELb0ELb1ELb1EEEEEEEEEvNT_6ParamsE:
        .type           _ZN7cutlass13device_kernelIN5flash11enable_sm90INS1_16FlashAttnFwdSm90INS1_25CollectiveMainloopFwdSm90ILi2EN4cute5tupleIJNS5_1CILi1EEES8_S8_EEENS6_IJNS7_ILi128EEENS7_ILi96EEENS7_ILi192EEEEEELi192ENS_6half_tEfNS_4arch4Sm90ELb0ELb0ELb1ELb1ELb1ELb1ELb0ELb1ELb1ELb1ELb0ELb0EEENS1_21CollectiveEpilogueFwdINS6_IJSA_SC_SB_EEES9_SE_SG_Li256ELb1ELb1ELb0ELb0EEENS1_36VarlenDynamicPersistentTileSchedulerILi128ELi96ELi256ELi128ELb0ELb1ELb1ELb0ELb1ELb1EEEEEEEEEvNT_6ParamsE,@function
        .size           _ZN7cutlass13device_kernelIN5flash11enable_sm90INS1_16FlashAttnFwdSm90INS1_25CollectiveMainloopFwdSm90ILi2EN4cute5tupleIJNS5_1CILi1EEES8_S8_EEENS6_IJNS7_ILi128EEENS7_ILi96EEENS7_ILi192EEEEEELi192ENS_6half_tEfNS_4arch4Sm90ELb0ELb0ELb1ELb1ELb1ELb1ELb0ELb1ELb1ELb1ELb0ELb0EEENS1_21CollectiveEpilogueFwdINS6_IJSA_SC_SB_EEES9_SE_SG_Li256ELb1ELb1ELb0ELb0EEENS1_36VarlenDynamicPersistentTileSchedulerILi128ELi96ELi256ELi128ELb0ELb1ELb1ELb0ELb1ELb1EEEEEEEEEvNT_6ParamsE,(.L_x_15849 - _ZN7cutlass13device_kernelIN5flash11enable_sm90INS1_16FlashAttnFwdSm90INS1_25CollectiveMainloopFwdSm90ILi2EN4cute5tupleIJNS5_1CILi1EEES8_S8_EEENS6_IJNS7_ILi128EEENS7_ILi96EEENS7_ILi192EEEEEELi192ENS_6half_tEfNS_4arch4Sm90ELb0ELb0ELb1ELb1ELb1ELb1ELb0ELb1ELb1ELb1ELb0ELb0EEENS1_21CollectiveEpilogueFwdINS6_IJSA_SC_SB_EEES9_SE_SG_Li256ELb1ELb1ELb0ELb0EEENS1_36VarlenDynamicPersistentTileSchedulerILi128ELi96ELi256ELi128ELb0ELb1ELb1ELb0ELb1ELb1EEEEEEEEEvNT_6ParamsE)
        .other          _ZN7cutlass13device_kernelIN5flash11enable_sm90INS1_16FlashAttnFwdSm90INS1_25CollectiveMainloopFwdSm90ILi2EN4cute5tupleIJNS5_1CILi1EEES8_S8_EEENS6_IJNS7_ILi128EEENS7_ILi96EEENS7_ILi192EEEEEELi192ENS_6half_tEfNS_4arch4Sm90ELb0ELb0ELb1ELb1ELb1ELb1ELb0ELb1ELb1ELb1ELb0ELb0EEENS1_21CollectiveEpilogueFwdINS6_IJSA_SC_SB_EEES9_SE_SG_Li256ELb1ELb1ELb0ELb0EEENS1_36VarlenDynamicPersistentTileSchedulerILi128ELi96ELi256ELi128ELb0ELb1ELb1ELb0ELb1ELb1EEEEEEEEEvNT_6ParamsE,@"STO_CUDA_ENTRY STV_DEFAULT"
_ZN7cutlass13device_kernelIN5flash11enable_sm90INS1_16FlashAttnFwdSm90INS1_25CollectiveMainloopFwdSm90ILi2EN4cute5tupleIJNS5_1CILi1EEES8_S8_EEENS6_IJNS7_ILi128EEENS7_ILi96EEENS7_ILi192EEEEEELi192ENS_6half_tEfNS_4arch4Sm90ELb0ELb0ELb1ELb1ELb1ELb1ELb0ELb1ELb1ELb1ELb0ELb0EEENS1_21CollectiveEpilogueFwdINS6_IJSA_SC_SB_EEES9_SE_SG_Li256ELb1ELb1ELb0ELb0EEENS1_36VarlenDynamicPersistentTileSchedulerILi128ELi96ELi256ELi128ELb0ELb1ELb1ELb0ELb1ELb1EEEEEEEEEvNT_6ParamsE:
        /* <DEDUP_REMOVED lines=18> */
.L_x_3733:
[----:B------:R-:W-:Y:S05]  /*0120*/  BSYNC B0 ;  /* 0x0000000000007941 */ /* 0x000fea0003800000 */
.L_x_3732:
        /* <DEDUP_REMOVED lines=41> */
.L_x_3734:
        /* <DEDUP_REMOVED lines=22> */
.L_x_3735:
        /* <DEDUP_REMOVED lines=18> */
.L_x_3736:
        /* <DEDUP_REMOVED lines=22> */
.L_x_3737:
        /* <DEDUP_REMOVED lines=22> */
.L_x_3738:
[----:B------:R-:W-:Y:S01]  /*0900*/  PLOP3.LUT P0, PT, PT, PT, UP0, 0x80, 0x0 ;  /* 0x000000000000781c */ /* 0x000fe20003f0f008 */
[----:B------:R-:W-:Y:S01]  /*0910*/  UMOV UR61, 0x1 ;  /* 0x00000001003d7882 */ /* 0x000fe20000000000 */
[----:B------:R-:W-:Y:S01]  /*0920*/  NOP ;  /* 0x0000000000007918 */ /* 0x000fe20000000000 */
[----:B------:R-:W-:Y:S01]  /*0930*/  USEL UR61, UR61, 0x2, !UP0 ;  /* 0x000000023d3d7887 */ /* 0x000fe2000c000000 */
[----:B------:R-:W-:Y:S01]  /*0940*/  BSSY B9, `(.L_x_3739) ;  /* 0x0001fba000097945 */ /* 0x000fe20003800000 */
[----:B------:R-:W-:Y:S01]  /*0950*/  ULDC.64 UR56, c[0x0][0x208] ;  /* 0x0000820000387ab9 */ /* 0x000fe20000000a00 */
[----:B012-4-:R-:W-:Y:S07]  /*0960*/  BAR.SYNC.DEFER_BLOCKING 0x0 ;  /* 0x0000000000007b1d */ /* 0x017fee0000010000 */
[----:B------:R-:W-:Y:S05]  /*0970*/  @!P0 BRA `(.L_x_3740) ;  /* 0x0000019000288947 */ /* 0x000fea0003800000 */
.L_x_3741:
        /* <DEDUP_REMOVED lines=10> */
[----:B------:R-:W-:-:S05]  /*0a20*/  LEA R2, R222, R3, 0x18 ;  /* 0x00000003de027211 */ /* 0x000fca00078ec0ff */
[----:B------:R-:W0:Y:S01]  /*0a30*/  LDS.128 R28, [R2+0x308d0] ;  /* 0x0308d000021c7984 */ /* 0x000e220000000c00 */
[----:B------:R-:W-:Y:S06]  /*0a40*/  BAR.ARV 0x4, 0x180 ;  /* 0x0106000000007b1d */ /* 0x000fec0000002000 */
[----:B0-----:R-:W-:-:S13]  /*0a50*/  ISETP.GE.AND P0, PT, R31, UR4, PT ;  /* 0x000000041f007c0c */ /* 0x001fda000bf06270 */
[----:B------:R-:W-:Y:S05]  /*0a60*/  @P0 BRA `(.L_x_3742) ;  /* 0x000001f8009c0947 */ /* 0x000fea0003800000 */
[----:B------:R-:W-:Y:S01]  /*0a70*/  IADD3 R16, R0, -0x80, RZ ;  /* 0xffffff8000107810 */ /* 0x000fe20007ffe0ff */
[----:B------:R-:W-:Y:S01]  /*0a80*/  IMAD.MOV.U32 R14, RZ, RZ, -0x2 ;  /* 0xfffffffeff0e7424 */ /* 0x000fe200078e00ff */
[----:B------:R-:W-:Y:S01]  /*0a90*/  R2UR UR60, R2 ;  /* 0x00000000023c72ca */ /* 0x000fe200000e0000 */
[----:B------:R-:W-:Y:S01]  /*0aa0*/  IMAD.MOV.U32 R18, RZ, RZ, RZ ;  /* 0x000000ffff127224 */ /* 0x000fe200078e00ff */
[----:B------:R-:W-:Y:S01]  /*0ab0*/  SHF.R.S32.HI R0, RZ, 0x1f, R16 ;  /* 0x0000001fff007819 */ /* 0x000fe20000011410 */
[----:B------:R-:W-:Y:S01]  /*0ac0*/  IMAD.MOV.U32 R220, RZ, RZ, RZ ;  /* 0x000000ffffdc7224 */ /* 0x000fe200078e00ff */
[----:B------:R-:W-:Y:S01]  /*0ad0*/  MOV R202, RZ ;  /* 0x000000ff00ca7202 */ /* 0x000fe20000000f00 */
[----:B------:R-:W-:Y:S01]  /*0ae0*/  IMAD.MOV.U32 R209, RZ, RZ, RZ ;  /* 0x000000ffffd17224 */ /* 0x000fe200078e00ff */
[CC--:B------:R-:W-:Y:S01]  /*0af0*/  LEA.HI R3, R0.reuse, R16.reuse, RZ, 0x7 ;  /* 0x0000001000037211 */ /* 0x0c0fe200078f38ff */
[----:B------:R-:W-:Y:S01]  /*0b00*/  ULOP3.LUT UR59, UR61, 0x1, URZ, 0xfc, !UPT ;  /* 0x000000013d3b7892 */ /* 0x000fe2000f8efc3f */
[----:B------:R-:W-:-:S02]  /*0b10*/  LEA.HI R6, R0, R16, RZ, 0x5 ;  /* 0x0000001000067211 */ /* 0x000fc400078f28ff */
[C---:B------:R-:W-:Y:S02]  /*0b20*/  LOP3.LUT R4, R3.reuse, 0xffffff80, RZ, 0xc0, !PT ;  /* 0xffffff8003047812 */ /* 0x040fe400078ec0ff */
[----:B------:R-:W-:Y:S01]  /*0b30*/  SHF.R.S32.HI R6, RZ, 0x5, R6 ;  /* 0x00000005ff067819 */ /* 0x000fe20000011406 */
[----:B------:R-:W-:Y:S01]  /*0b40*/  UIADD3 UR60, UR60, 0x12400, URZ ;  /* 0x000124003c3c7890 */ /* 0x000fe2000fffe03f */
[----:B------:R-:W-:Y:S01]  /*0b50*/  SHF.R.S32.HI R13, RZ, 0x7, R3 ;  /* 0x00000007ff0d7819 */ /* 0x000fe20000011403 */
[----:B------:R-:W-:Y:S01]  /*0b60*/  IMAD.IADD R15, R16, 0x1, -R4 ;  /* 0x00000001100f7824 */ /* 0x000fe200078e0a04 */
[----:B------:R-:W-:Y:S01]  /*0b70*/  LEA.HI R4, R0, R16, RZ, 0x4 ;  /* 0x0000001000047211 */ /* 0x000fe200078f20ff */
[----:B------:R-:W-:Y:S01]  /*0b80*/  IMAD.SHL.U32 R218, R6, 0x200, RZ ;  /* 0x0000020006da7824 */ /* 0x000fe200078e00ff */
[----:B------:R-:W-:Y:S02]  /*0b90*/  LEA.HI R3, R3, R13, RZ, 0x1 ;  /* 0x0000000d03037211 */ /* 0x000fe400078f08ff */
[----:B------:R-:W-:-:S02]  /*0ba0*/  SHF.R.S32.HI R7, RZ, 0x4, R4 ;  /* 0x00000004ff077819 */ /* 0x000fc40000011404 */
[----:B------:R-:W-:Y:S02]  /*0bb0*/  SHF.R.S32.HI R8, RZ, 0x1f, R15 ;  /* 0x0000001fff087819 */ /* 0x000fe4000001140f */
[C---:B------:R-:W-:Y:S02]  /*0bc0*/  LOP3.LUT R5, R4.reuse, 0x3fffff0, RZ, 0xc0, !PT ;  /* 0x03fffff004057812 */ /* 0x040fe400078ec0ff */
[----:B------:R-:W-:Y:S02]  /*0bd0*/  LEA.HI R4, R4, R7, RZ, 0x1 ;  /* 0x0000000704047211 */ /* 0x000fe400078f08ff */
[----:B------:R-:W-:Y:S01]  /*0be0*/  LEA.HI R9, R8, R15, RZ, 0x2 ;  /* 0x0000000f08097211 */ /* 0x000fe200078f10ff */
[----:B------:R-:W-:Y:S01]  /*0bf0*/  IMAD.IADD R5, R16, 0x1, -R5 ;  /* 0x0000000110057824 */ /* 0x000fe200078e0a05 */
[----:B------:R-:W-:Y:S02]  /*0c00*/  LOP3.LUT R4, R4, 0x1ffffffe, RZ, 0xc0, !PT ;  /* 0x1ffffffe04047812 */ /* 0x000fe400078ec0ff */
[----:B------:R-:W-:-:S02]  /*0c10*/  SHF.R.S32.HI R10, RZ, 0x2, R9 ;  /* 0x00000002ff0a7819 */ /* 0x000fc40000011409 */
[----:B------:R-:W-:Y:S01]  /*0c20*/  SHF.R.S32.HI R11, RZ, 0x1f, R9 ;  /* 0x0000001fff0b7819 */ /* 0x000fe20000011409 */
[----:B------:R-:W-:Y:S01]  /*0c30*/  IMAD.IADD R4, R7, 0x1, -R4 ;  /* 0x0000000107047824 */ /* 0x000fe200078e0a04 */
[----:B------:R-:W-:Y:S02]  /*0c40*/  LEA R5, R6, R5, 0x4 ;  /* 0x0000000506057211 */ /* 0x000fe400078e20ff */
[----:B------:R-:W-:Y:S02]  /*0c50*/  LEA.HI R11, R11, R10, RZ, 0x3 ;  /* 0x0000000a0b0b7211 */ /* 0x000fe400078f18ff */
[----:B------:R-:W-:Y:S01]  /*0c60*/  LOP3.LUT R9, R9, 0x7ffffffc, RZ, 0xc0, !PT ;  /* 0x7ffffffc09097812 */ /* 0x000fe200078ec0ff */
[----:B------:R-:W-:Y:S01]  /*0c70*/  IMAD R12, R5, 0x8, R4 ;  /* 0x00000008050c7824 */ /* 0x000fe200078e0204 */
[----:B------:R-:W-:Y:S02]  /*0c80*/  LOP3.LUT R11, R11, 0xfffffff8, RZ, 0xc0, !PT ;  /* 0xfffffff80b0b7812 */ /* 0x000fe400078ec0ff */
[----:B------:R-:W-:Y:S01]  /*0c90*/  LEA.HI R4, R0, R16, RZ, 0x2 ;  /* 0x0000001000047211 */ /* 0x000fe200078f10ff */
[----:B------:R-:W-:Y:S01]  /*0ca0*/  IMAD.IADD R9, R15, 0x1, -R9 ;  /* 0x000000010f097824 */ /* 0x000fe200078e0a09 */
[----:B------:R-:W-:Y:S01]  /*0cb0*/  LEA.HI R8, R8, R15, RZ, 0x5 ;  /* 0x0000000f08087211 */ /* 0x000fe200078f28ff */
[----:B------:R-:W-:Y:S01]  /*0cc0*/  IMAD.SHL.U32 R21, R12, 0x8, RZ ;  /* 0x000000080c157824 */ /* 0x000fe200078e00ff */
[----:B------:R-:W-:Y:S01]  /*0cd0*/  IADD3 R11, R10, -R11, RZ ;  /* 0x8000000b0a0b7210 */ /* 0x000fe20007ffe0ff */
[----:B------:R-:W-:Y:S01]  /*0ce0*/  IMAD R5, R9, R14, 0x60 ;  /* 0x0000006009057424 */ /* 0x000fe200078e020e */
[----:B------:R-:W-:-:S02]  /*0cf0*/  SHF.R.S32.HI R201, RZ, 0x2, R4 ;  /* 0x00000002ffc97819 */ /* 0x000fc40000011404 */
[----:B------:R-:W-:Y:S02]  /*0d00*/  SHF.R.S32.HI R10, RZ, 0x1f, R4 ;  /* 0x0000001fff0a7819 */ /* 0x000fe40000011404 */
[----:B------:R-:W-:Y:S01]  /*0d10*/  LOP3.LUT R4, R4, 0xfffffffc, RZ, 0xc0, !PT ;  /* 0xfffffffc04047812 */ /* 0x000fe200078ec0ff */
[----:B------:R0:W-:Y:S01]  /*0d20*/  STL [R1+0x78], R5 ;  /* 0x0000780501007387 */ /* 0x0001e20000100800 */
[----:B------:R-:W-:Y:S02]  /*0d30*/  SHF.R.S32.HI R8, RZ, 0x5, R8 ;  /* 0x00000005ff087819 */ /* 0x000fe40000011408 */
[----:B------:R-:W-:Y:S01]  /*0d40*/  LOP3.LUT R3, R3, 0x3fffffe, RZ, 0xc0, !PT ;  /* 0x03fffffe03037812 */ /* 0x000fe200078ec0ff */
[----:B------:R-:W-:Y:S01]  /*0d50*/  IMAD.IADD R15, R16, 0x1, -R4 ;  /* 0x00000001100f7824 */ /* 0x000fe200078e0a04 */
[----:B------:R-:W-:Y:S02]  /*0d60*/  LEA R8, R8, R11, 0x4 ;  /* 0x0000000b08087211 */ /* 0x000fe400078e20ff */
[----:B------:R-:W-:Y:S01]  /*0d70*/  LEA.HI R10, R10, R201, RZ, 0x3 ;  /* 0x000000c90a0a7211 */ /* 0x000fe200078f18ff */
[----:B------:R-:W-:Y:S01]  /*0d80*/  IMAD.IADD R3, R13, 0x1, -R3 ;  /* 0x000000010d037824 */ /* 0x000fe200078e0a03 */
[----:B------:R-:W-:-:S02]  /*0d90*/  SHF.L.U32 R194, R15, 0x2, RZ ;  /* 0x000000020fc27819 */ /* 0x000fc400000006ff */
[----:B0-----:R-:W-:Y:S01]  /*0da0*/  IADD3 R5, R201, 0x40, RZ ;  /* 0x00000040c9057810 */ /* 0x001fe20007ffe0ff */
[----:B------:R-:W-:Y:S01]  /*0db0*/  IMAD R11, R3, 0x40, R8 ;  /* 0x00000040030b7824 */ /* 0x000fe200078e0208 */
[----:B------:R-:W-:Y:S01]  /*0dc0*/  LOP3.LUT R10, R10, 0xfffffff8, RZ, 0xc0, !PT ;  /* 0xfffffff80a0a7812 */ /* 0x000fe200078ec0ff */
[C---:B------:R-:W-:Y:S01]  /*0dd0*/  VIADD R207, R194.reuse, 0x40 ;  /* 0x00000040c2cf7836 */ /* 0x040fe20000000000 */
[----:B------:R-:W-:Y:S01]  /*0de0*/  SHF.R.S32.HI R3, RZ, 0x1f, R5 ;  /* 0x0000001fff037819 */ /* 0x000fe20000011405 */
[----:B------:R-:W-:Y:S01]  /*0df0*/  IMAD.SHL.U32 R203, R5, 0x40, RZ ;  /* 0x0000004005cb7824 */ /* 0x000fe200078e00ff */
[C---:B------:R-:W-:Y:S01]  /*0e00*/  IADD3 R204, R194.reuse, 0x20, RZ ;  /* 0x00000020c2cc7810 */ /* 0x040fe20007ffe0ff */
[----:B------:R-:W-:Y:S01]  /*0e10*/  IMAD.IADD R224, R201, 0x1, -R10 ;  /* 0x00000001c9e07824 */ /* 0x000fe200078e0a0a */
[----:B------:R-:W-:Y:S01]  /*0e20*/  LEA.HI R3, R3, R5, RZ, 0x3 ;  /* 0x0000000503037211 */ /* 0x000fe200078f18ff */
[C---:B------:R-:W-:Y:S01]  /*0e30*/  IMAD.IADD R192, R194.reuse, 0x1, R207 ;  /* 0x00000001c2c07824 */ /* 0x040fe200078e02cf */
[----:B------:R-:W-:Y:S01]  /*0e40*/  IADD3 R193, R194, R204, RZ ;  /* 0x000000ccc2c17210 */ /* 0x000fe20007ffe0ff */
[----:B------:R-:W-:Y:S01]  /*0e50*/  IMAD.SHL.U32 R216, R224, 0x40, RZ ;  /* 0x00000040e0d87824 */ /* 0x000fe200078e00ff */
[----:B------:R-:W-:Y:S01]  /*0e60*/  LOP3.LUT R203, R203, 0x1c0, RZ, 0xc0, !PT ;  /* 0x000001c0cbcb7812 */ /* 0x000fe200078ec0ff */
[----:B------:R-:W-:Y:S01]  /*0e70*/  IMAD.SHL.U32 R3, R3, 0x40, RZ ;  /* 0x0000004003037824 */ /* 0x000fe200078e00ff */
[----:B------:R-:W-:Y:S01]  /*0e80*/  SHF.R.S32.HI R4, RZ, 0x1f, R193 ;  /* 0x0000001fff047819 */ /* 0x000fe200000114c1 */
[----:B------:R-:W-:Y:S01]  /*0e90*/  VIADD R205, R194, 0x30 ;  /* 0x00000030c2cd7836 */ /* 0x000fe20000000000 */
[----:B------:R-:W-:Y:S01]  /*0ea0*/  LOP3.LUT R216, R216, 0x1c0, RZ, 0xc0, !PT ;  /* 0x000001c0d8d87812 */ /* 0x000fe200078ec0ff */
[----:B------:R-:W-:Y:S01]  /*0eb0*/  VIADD R208, R194, 0x50 ;  /* 0x00000050c2d07836 */ /* 0x000fe20000000000 */
[----:B------:R-:W-:Y:S01]  /*0ec0*/  LOP3.LUT R219, R3, 0xfffffe00, RZ, 0xc0, !PT ;  /* 0xfffffe0003db7812 */ /* 0x000fe200078ec0ff */
[----:B------:R-:W-:Y:S01]  /*0ed0*/  STL [R1+0x74], R11 ;  /* 0x0000740b01007387 */ /* 0x000fe20000100800 */
[----:B------:R-:W-:-:S02]  /*0ee0*/  SHF.R.S32.HI R3, RZ, 0x1f, R192 ;  /* 0x0000001fff037819 */ /* 0x000fc400000114c0 */
[CC--:B------:R-:W-:Y:S01]  /*0ef0*/  LEA.HI R196, R4.reuse, R193.reuse, RZ, 0x3 ;  /* 0x000000c104c47211 */ /* 0x0c0fe200078f18ff */
[----:B------:R-:W-:Y:S01]  /*0f00*/  STL [R1+0x40], RZ ;  /* 0x000040ff01007387 */ /* 0x000fe20000100800 */
[----:B------:R-:W-:Y:S02]  /*0f10*/  LEA.HI R4, R4, R193, RZ, 0x6 ;  /* 0x000000c104047211 */ /* 0x000fe400078f30ff */
[CC--:B------:R-:W-:Y:S01]  /*0f20*/  LEA.HI R5, R3.reuse, R192.reuse, RZ, 0x6 ;  /* 0x000000c003057211 */ /* 0x0c0fe200078f30ff */
[----:B------:R-:W-:Y:S01]  /*0f30*/  STL [R1+0x80], R21 ;  /* 0x0000801501007387 */ /* 0x000fe20000100800 */
[----:B------:R-:W-:Y:S02]  /*0f40*/  LEA.HI R197, R3, R192, RZ, 0x3 ;  /* 0x000000c003c57211 */ /* 0x000fe400078f18ff */
[----:B------:R-:W-:Y:S01]  /*0f50*/  SHF.L.U32 R3, R4, 0x7, RZ ;  /* 0x0000000704037819 */ /* 0x000fe200000006ff */
[----:B------:R-:W-:Y:S01]  /*0f60*/  IMAD.SHL.U32 R5, R5, 0x80, RZ ;  /* 0x0000008005057824 */ /* 0x000fe200078e00ff */
[----:B------:R-:W-:-:S02]  /*0f70*/  SHF.R.U32.HI R13, RZ, 0x3, R203 ;  /* 0x00000003ff0d7819 */ /* 0x000fc400000116cb */
[----:B------:R-:W-:Y:S02]  /*0f80*/  SHF.R.U32.HI R217, RZ, 0x3, R216 ;  /* 0x00000003ffd97819 */ /* 0x000fe400000116d8 */
[--C-:B------:R-:W-:Y:S02]  /*0f90*/  LOP3.LUT R4, R216, 0x38, R196.reuse, 0xf8, !PT ;  /* 0x00000038d8047812 */ /* 0x100fe400078ef8c4 */
[----:B------:R-:W-:Y:S02]  /*0fa0*/  LOP3.LUT R7, R203, 0x38, R196, 0xf8, !PT ;  /* 0x00000038cb077812 */ /* 0x000fe400078ef8c4 */
[----:B------:R-:W-:Y:S02]  /*0fb0*/  LOP3.LUT R3, R3, 0xffffe000, RZ, 0xc0, !PT ;  /* 0xffffe00003037812 */ /* 0x000fe400078ec0ff */
[----:B------:R-:W-:Y:S02]  /*0fc0*/  LOP3.LUT R4, R4, R217, RZ, 0x3c, !PT ;  /* 0x000000d904047212 */ /* 0x000fe400078e3cff */
[----:B------:R-:W-:-:S02]  /*0fd0*/  LOP3.LUT R8, R7, R13, RZ, 0x3c, !PT ;  /* 0x0000000d07087212 */ /* 0x000fc400078e3cff */
[--C-:B------:R-:W-:Y:S02]  /*0fe0*/  LOP3.LUT R6, R216, 0x38, R197.reuse, 0xf8, !PT ;  /* 0x00000038d8067812 */ /* 0x100fe400078ef8c5 */
[----:B------:R-:W-:Y:S02]  /*0ff0*/  LOP3.LUT R9, R203, 0x38, R197, 0xf8, !PT ;  /* 0x00000038cb097812 */ /* 0x000fe400078ef8c5 */
[-C--:B------:R-:W-:Y:S02]  /*1000*/  IADD3 R4, R4, R3.reuse, R218 ;  /* 0x0000000304047210 */ /* 0x080fe40007ffe0da */
[----:B------:R-:W-:Y:S02]  /*1010*/  IADD3 R8, R8, R3, R219 ;  /* 0x0000000308087210 */ /* 0x000fe40007ffe0db */
[----:B------:R-:W-:Y:S02]  /*1020*/  LEA.HI R0, R0, R16, RZ, 0x3 ;  /* 0x0000001000007211 */ /* 0x000fe400078f18ff */
[----:B------:R-:W-:-:S02]  /*1030*/  LEA.HI R3, R15, R15, RZ, 0x1 ;  /* 0x0000000f0f037211 */ /* 0x000fc400078f08ff */
[----:B------:R-:W-:Y:S02]  /*1040*/  LOP3.LUT R5, R5, 0xffffe000, RZ, 0xc0, !PT ;  /* 0xffffe00005057812 */ /* 0x000fe400078ec0ff */
[----:B------:R-:W-:Y:S02]  /*1050*/  LOP3.LUT R6, R6, R217, RZ, 0x3c, !PT ;  /* 0x000000d906067212 */ /* 0x000fe400078e3cff */
[----:B------:R-:W-:Y:S02]  /*1060*/  LOP3.LUT R10, R9, R13, RZ, 0x3c, !PT ;  /* 0x0000000d090a7212 */ /* 0x000fe400078e3cff */
[----:B------:R-:W-:Y:S02]  /*1070*/  IADD3 R206, R194, 0x10, RZ ;  /* 0x00000010c2ce7810 */ /* 0x000fe40007ffe0ff */
[----:B------:R-:W-:Y:S02]  /*1080*/  LOP3.LUT R226, R0, 0xfffffff8, RZ, 0xc0, !PT ;  /* 0xfffffff800e27812 */ /* 0x000fe400078ec0ff */
[----:B------:R-:W-:-:S02]  /*1090*/  LOP3.LUT R3, R3, 0x1ffffffe, RZ, 0xc0, !PT ;  /* 0x1ffffffe03037812 */ /* 0x000fc400078ec0ff */
[-C--:B------:R-:W-:Y:S02]  /*10a0*/  IADD3 R6, R6, R5.reuse, R218 ;  /* 0x0000000506067210 */ /* 0x080fe40007ffe0da */
[----:B------:R-:W-:Y:S01]  /*10b0*/  IADD3 R10, R10, R5, R219 ;  /* 0x000000050a0a7210 */ /* 0x000fe20007ffe0db */
[C---:B------:R-:W-:Y:S01]  /*10c0*/  IMAD.IADD R3, R15.reuse, 0x1, -R3 ;  /* 0x000000010f037824 */ /* 0x040fe200078e0a03 */
[----:B------:R-:W-:Y:S02]  /*10d0*/  SHF.R.S32.HI R5, RZ, 0x1f, R206 ;  /* 0x0000001fff057819 */ /* 0x000fe400000114ce */
[----:B------:R-:W-:Y:S02]  /*10e0*/  SHF.R.S32.HI R7, RZ, 0x1f, R204 ;  /* 0x0000001fff077819 */ /* 0x000fe400000114cc */
[----:B------:R-:W-:Y:S01]  /*10f0*/  IADD3 R226, R16, -R226, RZ ;  /* 0x800000e210e27210 */ /* 0x000fe20007ffe0ff */
[----:B------:R-:W-:Y:S01]  /*1100*/  IMAD.SHL.U32 R16, R15, 0x8, RZ ;  /* 0x000000080f107824 */ /* 0x000fe200078e00ff */
[----:B------:R-:W-:-:S02]  /*1110*/  SHF.R.S32.HI R14, RZ, 0x1f, R205 ;  /* 0x0000001fff0e7819 */ /* 0x000fc400000114cd */
[----:B------:R-:W-:Y:S01]  /*1120*/  SHF.L.U64.HI R15, R206, 0x1, R5 ;  /* 0x00000001ce0f7819 */ /* 0x000fe20000010205 */
[----:B------:R-:W-:Y:S01]  /*1130*/  IMAD.SHL.U32 R223, R226, 0x8, RZ ;  /* 0x00000008e2df7824 */ /* 0x000fe200078e00ff */
[----:B------:R-:W-:Y:S01]  /*1140*/  SHF.L.U64.HI R12, R204, 0x1, R7 ;  /* 0x00000001cc0c7819 */ /* 0x000fe20000010207 */
[C---:B------:R-:W-:Y:S01]  /*1150*/  VIADD R19, R16.reuse, 0x80 ;  /* 0x0000008010137836 */ /* 0x040fe20000000000 */
[----:B------:R-:W-:Y:S01]  /*1160*/  SHF.L.U64.HI R5, R205, 0x1, R14 ;  /* 0x00000001cd057819 */ /* 0x000fe2000001020e */
[----:B------:R-:W-:Y:S01]  /*1170*/  STL [R1+0x4c], R15 ;  /* 0x00004c0f01007387 */ /* 0x000fe20000100800 */
[----:B------:R-:W-:Y:S01]  /*1180*/  SHF.R.S32.HI R20, RZ, 0x1f, R207 ;  /* 0x0000001fff147819 */ /* 0x000fe200000114cf */
[----:B------:R-:W-:Y:S01]  /*1190*/  VIADD R23, R16, 0xa0 ;  /* 0x000000a010177836 */ /* 0x000fe20000000000 */
[----:B------:R-:W-:Y:S01]  /*11a0*/  SHF.R.S32.HI R9, RZ, 0x1f, R208 ;  /* 0x0000001fff097819 */ /* 0x000fe200000114d0 */
[----:B------:R-:W-:Y:S01]  /*11b0*/  STL [R1+0x50], R12 ;  /* 0x0000500c01007387 */ /* 0x000fe20000100800 */
[----:B------:R-:W-:-:S02]  /*11c0*/  SHF.R.S32.HI R0, RZ, 0x3, R0 ;  /* 0x00000003ff007819 */ /* 0x000fc40000011400 */
[----:B------:R-:W-:Y:S01]  /*11d0*/  LOP3.LUT R0, R203, 0x38, R16, 0xf8, !PT ;  /* 0x00000038cb007812 */ /* 0x000fe200078ef810 */
[----:B------:R0:W-:Y:S01]  /*11e0*/  STL [R1+0x54], R5 ;  /* 0x0000540501007387 */ /* 0x0001e20000100800 */
[----:B------:R-:W-:Y:S02]  /*11f0*/  SHF.L.U64.HI R7, R207, 0x1, R20 ;  /* 0x00000001cf077819 */ /* 0x000fe40000010214 */
[----:B------:R-:W-:Y:S02]  /*1200*/  LOP3.LUT R0, R219, R0, R13, 0xf6, !PT ;  /* 0x00000000db007212 */ /* 0x000fe400078ef60d */
[----:B------:R-:W-:Y:S01]  /*1210*/  LEA R4, R4, UR60, 0x1 ;  /* 0x0000003c04047c11 */ /* 0x000fe2000f8e08ff */
[----:B------:R-:W-:Y:S01]  /*1220*/  STL [R1+0x58], R7 ;  /* 0x0000580701007387 */ /* 0x000fe20000100800 */
[----:B------:R-:W-:Y:S02]  /*1230*/  IADD3 R22, R16, 0x60, RZ ;  /* 0x0000006010167810 */ /* 0x000fe40007ffe0ff */
[----:B------:R-:W-:-:S02]  /*1240*/  SHF.R.S32.HI R17, RZ, 0x1f, R16 ;  /* 0x0000001fff117819 */ /* 0x000fc40000011410 */
[----:B0-----:R-:W-:Y:S02]  /*1250*/  SHF.L.U64.HI R5, R208, 0x1, R9 ;  /* 0x00000001d0057819 */ /* 0x001fe40000010209 */
[----:B------:R-:W-:Y:S02]  /*1260*/  IADD3 R225, R223, 0x80, RZ ;  /* 0x00000080dfe17810 */ /* 0x000fe40007ffe0ff */
[----:B------:R-:W-:Y:S01]  /*1270*/  SHF.R.S32.HI R200, RZ, 0x1f, R22 ;  /* 0x0000001fffc87819 */ /* 0x000fe20000011416 */
[----:B------:R0:W-:Y:S01]  /*1280*/  STL [R1+0x5c], R5 ;  /* 0x00005c0501007387 */ /* 0x0001e20000100800 */
[----:B------:R-:W-:Y:S02]  /*1290*/  SHF.R.S32.HI R199, RZ, 0x1f, R19 ;  /* 0x0000001fffc77819 */ /* 0x000fe40000011413 */
[----:B------:R-:W-:Y:S02]  /*12a0*/  SHF.R.S32.HI R198, RZ, 0x1f, R23 ;  /* 0x0000001fffc67819 */ /* 0x000fe40000011417 */
[----:B------:R-:W-:-:S02]  /*12b0*/  SHF.R.S32.HI R196, RZ, 0x3, R196 ;  /* 0x00000003ffc47819 */ /* 0x000fc400000114c4 */
[----:B------:R-:W-:Y:S02]  /*12c0*/  SHF.R.S32.HI R197, RZ, 0x3, R197 ;  /* 0x00000003ffc57819 */ /* 0x000fe400000114c5 */
[----:B0-----:R-:W-:Y:S02]  /*12d0*/  LEA R5, R0, UR60, 0x1 ;  /* 0x0000003c00057c11 */ /* 0x001fe4000f8e08ff */
[----:B------:R-:W-:-:S03]  /*12e0*/  LEA R0, R8, UR60, 0x1 ;  /* 0x0000003c08007c11 */ /* 0x000fc6000f8e08ff */
[----:B------:R0:W-:Y:S04]  /*12f0*/  STL [R1+0x6c], R5 ;  /* 0x00006c0501007387 */ /* 0x0001e80000100800 */
[----:B------:R1:W-:Y:S04]  /*1300*/  STL [R1+0x70], R4 ;  /* 0x0000700401007387 */ /* 0x0003e80000100800 */
[----:B------:R2:W-:Y:S01]  /*1310*/  STL [R1+0x64], R0 ;  /* 0x0000640001007387 */ /* 0x0005e20000100800 */
[----:B0-----:R-:W-:Y:S02]  /*1320*/  LEA R5, R6, UR60, 0x1 ;  /* 0x0000003c06057c11 */ /* 0x001fe4000f8e08ff */
[----:B-1----:R-:W-:-:S03]  /*1330*/  LEA R4, R10, UR60, 0x1 ;  /* 0x0000003c0a047c11 */ /* 0x002fc6000f8e08ff */
[----:B------:R0:W-:Y:S01]  /*1340*/  STL [R1+0x68], R5 ;  /* 0x0000680501007387 */ /* 0x0001e20000100800 */
[----:B--2---:R-:W-:-:S05]  /*1350*/  LEA R0, R3, R11, 0x3 ;  /* 0x0000000b03007211 */ /* 0x004fca00078e18ff */
[----:B------:R0:W-:Y:S04]  /*1360*/  STL [R1+0x7c], R0 ;  /* 0x00007c0001007387 */ /* 0x0001e80000100800 */
[----:B------:R0:W-:Y:S02]  /*1370*/  STL [R1+0x60], R4 ;  /* 0x0000600401007387 */ /* 0x0001e40000100800 */
.L_x_3957:
[----:B0-----:R-:W0:Y:S01]  /*1380*/  LDC.64 R4, c[0x0][0xc88] ;  /* 0x00032200ff047b82 */ /* 0x001e220000000a00 */
[----:B------:R-:W-:Y:S01]  /*1390*/  ULDC.64 UR4, c[0x0][0xa28] ;  /* 0x00028a0000047ab9 */ /* 0x000fe20000000a00 */
[----:B------:R-:W-:Y:S01]  /*13a0*/  ULDC.64 UR8, c[0x0][0xa18] ;  /* 0x0002860000087ab9 */ /* 0x000fe20000000a00 */
[----:B------:R-:W-:Y:S01]  /*13b0*/  ULDC.64 UR6, c[0x0][0xa08] ;  /* 0x0002820000067ab9 */ /* 0x000fe20000000a00 */
[----:B0-----:R-:W-:-:S05]  /*13c0*/  IMAD.WIDE R4, R31, 0x4, R4 ;  /* 0x000000041f047825 */ /* 0x001fca00078e0204 */
[----:B----4-:R-:W2:Y:S01]  /*13d0*/  LDG.E R3, desc[UR56][R4.64] ;  /* 0x0000003804037981 */ /* 0x010ea2000c1e1900 */
[----:B------:R-:W-:Y:S02]  /*13e0*/  ISETP.NE.U32.AND P2, PT, RZ, UR4, PT ;  /* 0x00000004ff007c0c */ /* 0x000fe4000bf45070 */
[----:B------:R-:W-:Y:S02]  /*13f0*/  ISETP.NE.U32.AND P1, PT, RZ, UR8, PT ;  /* 0x00000008ff007c0c */ /* 0x000fe4000bf25070 */
[----:B------:R-:W-:Y:S02]  /*1400*/  ISETP.NE.AND.EX P2, PT, RZ, UR5, PT, P2 ;  /* 0x00000005ff007c0c */ /* 0x000fe4000bf45320 */
[----:B------:R-:W-:Y:S02]  /*1410*/  ISETP.NE.AND.EX P1, PT, RZ, UR9, PT, P1 ;  /* 0x00000009ff007c0c */ /* 0x000fe4000bf25310 */
[----:B------:R-:W-:Y:S02]  /*1420*/  ISETP.NE.U32.AND P0, PT, RZ, UR6, PT ;  /* 0x00000006ff007c0c */ /* 0x000fe4000bf05070 */
[----:B------:R-:W-:-:S02]  /*1430*/  MOV R28, RZ ;  /* 0x000000ff001c7202 */ /* 0x000fc40000000f00 */
[----:B------:R-:W-:Y:S02]  /*1440*/  ISETP.NE.AND.EX P0, PT, RZ, UR7, PT, P0 ;  /* 0x00000007ff007c0c */ /* 0x000fe4000bf05300 */
[----:B--2---:R-:W-:Y:S01]  /*1450*/  SHF.R.S32.HI R0, RZ, 0x1f, R3 ;  /* 0x0000001fff007819 */ /* 0x004fe20000011403 */
[----:B------:R-:W-:Y:S02]  /*1460*/  STL [R1+0x4], R3 ;  /* 0x0000040301007387 */ /* 0x000fe40000100800 */
[C---:B------:R-:W-:Y:S01]  /*1470*/  @P2 LEA R4, P3, R3.reuse, UR4, 0x2 ;  /* 0x0000000403042c11 */ /* 0x040fe2000f8610ff */
[C---:B------:R-:W-:Y:S01]  /*1480*/  IMAD.SHL.U32 R228, R3.reuse, 0x4, RZ ;  /* 0x0000000403e47824 */ /* 0x040fe200078e00ff */
[C-C-:B------:R-:W-:Y:S01]  /*1490*/  SHF.L.U64.HI R229, R3.reuse, 0x2, R0.reuse ;  /* 0x0000000203e57819 */ /* 0x140fe20000010200 */
[----:B------:R0:W-:Y:S01]  /*14a0*/  STL [R1+0x48], R0 ;  /* 0x0000480001007387 */ /* 0x0001e20000100800 */
[----:B------:R-:W-:Y:S01]  /*14b0*/  @P2 LEA.HI.X R5, R3, UR5, R0, 0x2, P3 ;  /* 0x0000000503052c11 */ /* 0x000fe200098f1400 */
[----:B------:R-:W-:Y:S01]  /*14c0*/  ULDC UR4, c[0x0][0x288] ;  /* 0x0000a20000047ab9 */ /* 0x000fe20000000800 */
[----:B---3--:R-:W-:Y:S01]  /*14d0*/  IADD3 R8, P4, R228, UR6, RZ ;  /* 0x00000006e4087c10 */ /* 0x008fe2000ff9e0ff */
[----:B0-----:R-:W-:-:S03]  /*14e0*/  IMAD.MOV.U32 R0, RZ, RZ, RZ ;  /* 0x000000ffff007224 */ /* 0x001fc600078e00ff */
[----:B------:R-:W-:Y:S01]  /*14f0*/  IADD3.X R9, R229, UR7, RZ, P4, !PT ;  /* 0x00000007e5097c10 */ /* 0x000fe2000a7fe4ff */
[----:B------:R-:W-:Y:S01]  /*1500*/  IMAD.U32 R141, RZ, RZ, UR4 ;  /* 0x00000004ff8d7e24 */ /* 0x000fe2000f8e00ff */
[----:B------:R0:W-:Y:S01]  /*1510*/  STL [R1+0x44], R29 ;  /* 0x0000441d01007387 */ /* 0x0001e20000100800 */
[----:B------:R-:W-:-:S03]  /*1520*/  ULDC.64 UR4, c[0x0][0x418] ;  /* 0x0001060000047ab9 */ /* 0x000fc60000000a00 */
[----:B------:R0:W5:Y:S01]  /*1530*/  @P2 LDG.E R0, desc[UR56][R4.64] ;  /* 0x0000003804002981 */ /* 0x000162000c1e1900 */
[----:B------:R-:W-:-:S03]  /*1540*/  @P1 IADD3 R6, P2, R228, UR8, RZ ;  /* 0x00000008e4061c10 */ /* 0x000fc6000ff5e0ff */
[----:B------:R0:W5:Y:S01]  /*1550*/  @P0 LDG.E R28, desc[UR56][R8.64] ;  /* 0x00000038081c0981 */ /* 0x000162000c1e1900 */
[----:B------:R-:W-:Y:S01]  /*1560*/  @P1 IADD3.X R7, R229, UR9, RZ, P2, !PT ;  /* 0x00000009e5071c10 */ /* 0x000fe200097fe4ff */
[----:B------:R-:W-:Y:S01]  /*1570*/  UISETP.NE.U32.AND UP0, UPT, UR4, URZ, UPT ;  /* 0x0000003f0400728c */ /* 0x000fe2000bf05070 */
[----:B------:R-:W-:Y:S02]  /*1580*/  ULDC.64 UR8, c[0x0][0xa20] ;  /* 0x0002880000087ab9 */ /* 0x000fe40000000a00 */
[----:B------:R-:W-:Y:S01]  /*1590*/  ULDC UR4, c[0x0][0x424] ;  /* 0x0001090000047ab9 */ /* 0x000fe20000000800 */
[----:B------:R0:W5:Y:S01]  /*15a0*/  @P1 LDG.E R141, desc[UR56][R6.64] ;  /* 0x00000038068d1981 */ /* 0x000162000c1e1900 */
[----:B------:R-:W-:Y:S01]  /*15b0*/  UISETP.NE.AND.EX UP0, UPT, UR5, URZ, UPT, UP0 ;  /* 0x0000003f0500728c */ /* 0x000fe2000bf05300 */
[----:B------:R-:W-:Y:S01]  /*15c0*/  ISETP.NE.U32.AND P2, PT, RZ, UR8, PT ;  /* 0x00000008ff007c0c */ /* 0x000fe2000bf45070 */
[----:B------:R-:W-:Y:S01]  /*15d0*/  IMAD.MOV.U32 R227, RZ, RZ, R30 ;  /* 0x000000ffffe37224 */ /* 0x000fe200078e001e */
[----:B------:R-:W-:Y:S01]  /*15e0*/  ULDC UR5, c[0x0][0x2f0] ;  /* 0x0000bc0000057ab9 */ /* 0x000fe20000000800 */
[----:B------:R-:W-:Y:S01]  /*15f0*/  USEL UR4, UR4, 0x1, UP0 ;  /* 0x0000000104047887 */ /* 0x000fe20008000000 */
[----:B------:R-:W-:-:S02]  /*1600*/  ISETP.NE.AND.EX P2, PT, RZ, UR9, PT, P2 ;  /* 0x00000009ff007c0c */ /* 0x000fc4000bf45320 */
[----:B------:R-:W-:Y:S01]  /*1610*/  MOV R26, R3 ;  /* 0x00000003001a7202 */ /* 0x000fe20000000f00 */
[----:B------:R-:W-:-:S03]  /*1620*/  UIMAD UR4, UR4, UR5, URZ ;  /* 0x00000005040472a4 */ /* 0x000fc6000f8e023f */
[----:B------:R-:W-:Y:S01]  /*1630*/  ULDC UR5, c[0x0][0x348] ;  /* 0x0000d20000057ab9 */ /* 0x000fe20000000800 */
[----:B01----:R-:W-:Y:S08]  /*1640*/  @P1 BRA `(.L_x_3743) ;  /* 0x0000000000241947 */ /* 0x003ff00003800000 */
        /* <DEDUP_REMOVED lines=9> */
.L_x_3743:
[----:B------:R-:W-:Y:S01]  /*16e0*/  IMAD.U32 R25, RZ, RZ, UR5 ;  /* 0x00000005ff197e24 */ /* 0x000fe2000f8e00ff */
[----:B------:R-:W-:Y:S01]  /*16f0*/  MOV R27, UR4 ;  /* 0x00000004001b7c02 */ /* 0x000fe20008000f00 */
[----:B------:R-:W-:Y:S06]  /*1700*/  @!P2 BRA `(.L_x_3744) ;  /* 0x000000000010a947 */ /* 0x000fec0003800000 */
[----:B------:R-:W-:-:S04]  /*1710*/  IADD3 R4, P0, R228, UR8, RZ ;  /* 0x00000008e4047c10 */ /* 0x000fc8000ff1e0ff */
[----:B------:R-:W-:-:S05]  /*1720*/  IADD3.X R5, R229, UR9, RZ, P0, !PT ;  /* 0x00000009e5057c10 */ /* 0x000fca00087fe4ff */
[----:B------:R0:W5:Y:S01]  /*1730*/  LDG.E R27, desc[UR56][R4.64] ;  /* 0x00000038041b7981 */ /* 0x000162000c1e1900 */
[----:B------:R-:W-:Y:S05]  /*1740*/  BRA `(.L_x_3745) ;  /* 0x0000000000107947 */ /* 0x000fea0003800000 */
.L_x_3744:
[----:B------:R-:W-:Y:S05]  /*1750*/  @!P0 BRA `(.L_x_3745) ;  /* 0x00000000000c8947 */ /* 0x000fea0003800000 */
[----:B------:R-:W2:Y:S04]  /*1760*/  LDG.E R4, desc[UR56][R8.64] ;  /* 0x0000003808047981 */ /* 0x000ea8000c1e1900 */
[----:B------:R-:W2:Y:S02]  /*1770*/  LDG.E R27, desc[UR56][R8.64+0x4] ;  /* 0x00000438081b7981 */ /* 0x000ea4000c1e1900 */
[----:B--2---:R-:W-:-:S07]  /*1780*/  IMAD.IADD R27, R27, 0x1, -R4 ;  /* 0x000000011b1b7824 */ /* 0x004fce00078e0a04 */
.L_x_3745:
[----:B------:R-:W-:Y:S02]  /*1790*/  ULDC.64 UR4, c[0x0][0xa10] ;  /* 0x0002840000047ab9 */ /* 0x000fe40000000a00 */
[----:B------:R-:W-:-:S04]  /*17a0*/  ISETP.NE.U32.AND P0, PT, RZ, UR4, PT ;  /* 0x00000004ff007c0c */ /* 0x000fc8000bf05070 */
[----:B------:R-:W-:Y:S01]  /*17b0*/  ISETP.NE.AND.EX P0, PT, RZ, UR5, PT, P0 ;  /* 0x00000005ff007c0c */ /* 0x000fe2000bf05300 */
[----:B------:R-:W-:-:S12]  /*17c0*/  ULDC.64 UR4, c[0x0][0xa30] ;  /* 0x00028c0000047ab9 */ /* 0x000fd80000000a00 */
[----:B0-----:R-:W0:Y:S02]  /*17d0*/  @P0 LDC.64 R4, c[0x0][0xa10] ;  /* 0x00028400ff040b82 */ /* 0x001e240000000a00 */
[----:B0-----:R-:W-:-:S05]  /*17e0*/  @P0 IMAD.WIDE R4, R26, 0x4, R4 ;  /* 0x000000041a040825 */ /* 0x001fca00078e0204 */
[----:B------:R-:W2:Y:S04]  /*17f0*/  @P0 LDG.E R3, desc[UR56][R4.64] ;  /* 0x0000003804030981 */ /* 0x000ea8000c1e1900 */
[----:B------:R0:W2:Y:S01]  /*1800*/  @P0 LDG.E R8, desc[UR56][R4.64+0x4] ;  /* 0x0000043804080981 */ /* 0x0000a2000c1e1900 */
[----:B------:R-:W-:Y:S01]  /*1810*/  ISETP.NE.U32.AND P1, PT, RZ, UR4, PT ;  /* 0x00000004ff007c0c */ /* 0x000fe2000bf25070 */
[----:B-----5:R-:W-:-:S03]  /*1820*/  IMAD.MOV.U32 R137, RZ, RZ, R27 ;  /* 0x000000ffff897224 */ /* 0x020fc600078e001b */
[----:B------:R-:W-:-:S13]  /*1830*/  ISETP.NE.AND.EX P1, PT, RZ, UR5, PT, P1 ;  /* 0x00000005ff007c0c */ /* 0x000fda000bf25310 */
[----:B------:R-:W-:-:S04]  /*1840*/  @P1 IADD3 R6, P2, R228, UR4, RZ ;  /* 0x00000004e4061c10 */ /* 0x000fc8000ff5e0ff */
[----:B------:R-:W-:-:S05]  /*1850*/  @P1 IADD3.X R7, R229, UR5, RZ, P2, !PT ;  /* 0x00000005e5071c10 */ /* 0x000fca00097fe4ff */
[----:B------:R1:W5:Y:S01]  /*1860*/  @P1 LDG.E R137, desc[UR56][R6.64] ;  /* 0x0000003806891981 */ /* 0x000362000c1e1900 */
[----:B------:R-:W-:Y:S02]  /*1870*/  IADD3 R10, -R0, R27, RZ ;  /* 0x0000001b000a7210 */ /* 0x000fe40007ffe1ff */
[----:B------:R-:W-:-:S03]  /*1880*/  PLOP3.LUT P2, PT, PT, PT, PT, 0x80, 0x0 ;  /* 0x000000000000781c */ /* 0x000fc60003f4f070 */
[----:B0-----:R-:W-:-:S05]  /*1890*/  IMAD.MOV R4, RZ, RZ, -R10 ;  /* 0x000000ffff047224 */ /* 0x001fca00078e0a0a */
[----:B------:R-:W-:Y:S01]  /*18a0*/  VIMNMX R4, RZ, R4, !PT ;  /* 0x00000004ff047248 */ /* 0x000fe20007fe0100 */
        /* <DEDUP_REMOVED lines=15> */
[----:B------:R-:W-:-:S04]  /*19a0*/  @P0 LEA.HI.SX32 R24, R0, R3, 0x1c ;  /* 0x0000000300180211 */ /* 0x000fc800078fe2ff */
[----:B------:R-:W-:-:S13]  /*19b0*/  ISETP.GT.AND P0, PT, R24, R123, PT ;  /* 0x0000007b1800720c */ /* 0x000fda0003f04270 */
[----:B-1----:R-:W-:Y:S05]  /*19c0*/  @!P0 BRA `(.L_x_3746) ;  /* 0x0000008c00b48947 */ /* 0x002fea0003800000 */
        /* <DEDUP_REMOVED lines=20> */
.L_x_3748:
[----:B------:R-:W-:Y:S05]  /*1b10*/  BSYNC B6 ;  /* 0x0000000000067941 */ /* 0x000fea0003800000 */
.L_x_3747:
        /* <DEDUP_REMOVED lines=20> */
.L_x_3750:
[----:B------:R-:W-:Y:S05]  /*1c60*/  BSYNC B6 ;  /* 0x0000000000067941 */ /* 0x000fea0003800000 */
.L_x_3749:
[----:B------:R-:W-:Y:S01]  /*1c70*/  ULDC.64 UR4, c[0x0][0x9f8] ;  /* 0x00027e0000047ab9 */ /* 0x000fe20000000a00 */
[----:B------:R-:W2:Y:S01]  /*1c80*/  LDL.LU R20, [R1] ;  /* 0x0000000001147983 */ /* 0x000ea20000300800 */
[----:B------:R-:W-:Y:S01]  /*1c90*/  ISETP.NE.U32.AND P0, PT, RZ, UR4, PT ;  /* 0x00000004ff007c0c */ /* 0x000fe2000bf05070 */
[----:B------:R-:W0:Y:S03]  /*1ca0*/  LDC.64 R96, c[0x0][0x3f8] ;  /* 0x0000fe00ff607b82 */ /* 0x000e260000000a00 */
[----:B------:R-:W-:-:S05]  /*1cb0*/  ISETP.NE.AND.EX P0, PT, RZ, UR5, PT, P0 ;  /* 0x00000005ff007c0c */ /* 0x000fca000bf05300 */
[----:B------:R-:W1:Y:S08]  /*1cc0*/  LDC R15, c[0x0][0x3f4] ;  /* 0x0000fd00ff0f7b82 */ /* 0x000e700000000800 */
[----:B------:R-:W-:Y:S01]  /*1cd0*/  @P0 IADD3 R4, P1, R228, UR4, RZ ;  /* 0x00000004e4040c10 */ /* 0x000fe2000ff3e0ff */
[----:B------:R-:W-:Y:S01]  /*1ce0*/  ULDC UR4, c[0x0][0x2f4] ;  /* 0x0000bd0000047ab9 */ /* 0x000fe20000000800 */
[----:B------:R-:W3:Y:S02]  /*1cf0*/  LDC.64 R90, c[0x0][0x408] ;  /* 0x00010200ff5a7b82 */ /* 0x000ee40000000a00 */
[----:B------:R-:W-:-:S05]  /*1d00*/  @P0 IADD3.X R5, R229, UR5, RZ, P1, !PT ;  /* 0x00000005e5050c10 */ /* 0x000fca0008ffe4ff */
[----:B------:R4:W2:Y:S01]  /*1d10*/  @P0 LDG.E R26, desc[UR56][R4.64] ;  /* 0x00000038041a0981 */ /* 0x0008a2000c1e1900 */
[----:B------:R-:W-:Y:S01]  /*1d20*/  ISETP.GE.AND P1, PT, R193, UR4, PT ;  /* 0x00000004c1007c0c */ /* 0x000fe2000bf26270 */
[----:B0-----:R-:W-:Y:S01]  /*1d30*/  IMAD.WIDE.U32 R98, R201, R96, R16 ;  /* 0x00000060c9627225 */ /* 0x001fe200078e0010 */
[----:B------:R-:W-:Y:S01]  /*1d40*/  ISETP.GE.AND P0, PT, R16, UR4, PT ;  /* 0x0000000410007c0c */ /* 0x000fe2000bf06270 */
[----:B------:R-:W0:Y:S01]  /*1d50*/  S2R R31, SR_TID.X ;  /* 0x00000000001f7919 */ /* 0x000e220000002100 */
[----:B------:R-:W-:Y:S02]  /*1d60*/  SEL R3, RZ, 0xffffffff, P1 ;  /* 0xffffffffff037807 */ /* 0x000fe40000800000 */
[----:B------:R-:W-:Y:S01]  /*1d70*/  SEL R0, RZ, 0x1, P0 ;  /* 0x00000001ff007807 */ /* 0x000fe20000000000 */
[----:B------:R-:W0:Y:S01]  /*1d80*/  S2R R138, SR_TID.X ;  /* 0x00000000008a7919 */ /* 0x000e220000002100 */
[----:B------:R-:W-:Y:S01]  /*1d90*/  SHF.L.U32 R3, R3, 0x1, RZ ;  /* 0x0000000103037819 */ /* 0x000fe200000006ff */
[----:B-1----:R-:W-:Y:S01]  /*1da0*/  IMAD.SHL.U32 R122, R15, 0x2, RZ ;  /* 0x000000020f7a7824 */ /* 0x002fe200078e00ff */
[----:B----4-:R-:W-:-:S02]  /*1db0*/  SHF.R.S32.HI R5, RZ, 0x1f, R201 ;  /* 0x0000001fff057819 */ /* 0x010fc400000114c9 */
[----:B------:R-:W-:Y:S02]  /*1dc0*/  ISETP.GE.AND P0, PT, R192, UR4, PT ;  /* 0x00000004c0007c0c */ /* 0x000fe4000bf06270 */
[----:B------:R-:W-:Y:S01]  /*1dd0*/  ISETP.GE.AND P1, PT, R22, UR4, PT ;  /* 0x0000000416007c0c */ /* 0x000fe2000bf26270 */
[----:B------:R-:W-:Y:S01]  /*1de0*/  IMAD R6, R5, R96, RZ ;  /* 0x0000006005067224 */ /* 0x000fe200078e02ff */
[----:B------:R-:W-:Y:S01]  /*1df0*/  LOP3.LUT R0, R3, 0x2, R0, 0xe2, !PT ;  /* 0x0000000203007812 */ /* 0x000fe200078ee200 */
[C---:B---3--:R-:W-:Y:S01]  /*1e00*/  IMAD.WIDE.U32 R92, R201.reuse, R90, R16 ;  /* 0x0000005ac95c7225 */ /* 0x048fe200078e0010 */
[----:B------:R-:W-:Y:S02]  /*1e10*/  SHF.R.S32.HI R195, RZ, 0x1f, R194 ;  /* 0x0000001fffc37819 */ /* 0x000fe400000114c2 */
[----:B------:R-:W-:Y:S01]  /*1e20*/  SEL R3, RZ, 0x4, P0 ;  /* 0x00000004ff037807 */ /* 0x000fe20000000000 */
[C---:B------:R-:W-:Y:S01]  /*1e30*/  IMAD R7, R201.reuse, R97, R6 ;  /* 0x00000061c9077224 */ /* 0x040fe200078e0206 */
[----:B------:R-:W-:Y:S01]  /*1e40*/  SEL R4, RZ, 0x8, P1 ;  /* 0x00000008ff047807 */ /* 0x000fe20000800000 */
[----:B------:R-:W-:Y:S01]  /*1e50*/  IMAD.WIDE.U32 R100, R201, R96, R194 ;  /* 0x00000060c9647225 */ /* 0x000fe200078e00c2 */
[----:B------:R-:W-:-:S02]  /*1e60*/  ISETP.GE.AND P2, PT, R19, UR4, PT ;  /* 0x0000000413007c0c */ /* 0x000fc4000bf46270 */
[----:B------:R-:W-:Y:S01]  /*1e70*/  LOP3.LUT R0, R4, R0, R3, 0xfe, !PT ;  /* 0x0000000004007212 */ /* 0x000fe200078efe03 */
[----:B------:R-:W-:Y:S01]  /*1e80*/  IMAD.IADD R101, R101, 0x1, R7 ;  /* 0x0000000165657824 */ /* 0x000fe200078e0207 */
[----:B------:R-:W-:Y:S01]  /*1e90*/  SEL R3, RZ, 0x10, P2 ;  /* 0x00000010ff037807 */ /* 0x000fe20001000000 */
[----:B------:R-:W-:Y:S01]  /*1ea0*/  IMAD.IADD R99, R7, 0x1, R99 ;  /* 0x0000000107637824 */ /* 0x000fe200078e0263 */
[----:B------:R-:W-:Y:S01]  /*1eb0*/  ISETP.GE.AND P0, PT, R16, R15, PT ;  /* 0x0000000f1000720c */ /* 0x000fe20003f06270 */
[-C--:B------:R-:W-:Y:S01]  /*1ec0*/  IMAD.WIDE.U32 R94, R201, R90.reuse, R194 ;  /* 0x0000005ac95e7225 */ /* 0x080fe200078e00c2 */
[----:B------:R-:W-:Y:S02]  /*1ed0*/  LOP3.LUT R7, R0, R3, RZ, 0xfc, !PT ;  /* 0x0000000300077212 */ /* 0x000fe400078efcff */
[-C--:B------:R-:W-:Y:S01]  /*1ee0*/  ISETP.GE.AND P1, PT, R193, R15.reuse, PT ;  /* 0x0000000fc100720c */ /* 0x080fe20003f26270 */
[----:B------:R-:W-:Y:S01]  /*1ef0*/  IMAD R0, R5, R90, RZ ;  /* 0x0000005a05007224 */ /* 0x000fe200078e02ff */
[----:B------:R-:W-:Y:S01]  /*1f00*/  SEL R3, R15, RZ, P0 ;  /* 0x000000ff0f037207 */ /* 0x000fe20000000000 */
[----:B0-----:R-:W-:Y:S01]  /*1f10*/  VIADD R31, R31, 0xffffff80 ;  /* 0xffffff801f1f7836 */ /* 0x001fe20000000000 */
[----:B------:R-:W-:Y:S01]  /*1f20*/  ISETP.GE.AND P3, PT, R192, R15, PT ;  /* 0x0000000fc000720c */ /* 0x000fe20003f66270 */
[----:B------:R-:W-:Y:S01]  /*1f30*/  IMAD R5, R201, R91, R0 ;  /* 0x0000005bc9057224 */ /* 0x000fe200078e0200 */
[----:B------:R-:W-:Y:S01]  /*1f40*/  SEL R0, R15, RZ, P1 ;  /* 0x000000ff0f007207 */ /* 0x000fe20000800000 */
[----:B-----5:R-:W-:Y:S01]  /*1f50*/  IMAD.WIDE.U32 R100, R137, R96, R100 ;  /* 0x0000006089647225 */ /* 0x020fe200078e0064 */
[----:B------:R-:W-:-:S02]  /*1f60*/  IADD3 R3, R16, R3, RZ ;  /* 0x0000000310037210 */ /* 0x000fc40007ffe0ff */
[----:B------:R-:W-:Y:S01]  /*1f70*/  SEL R9, R15, RZ, P3 ;  /* 0x000000ff0f097207 */ /* 0x000fe20001800000 */
[----:B------:R-:W-:Y:S01]  /*1f80*/  IMAD.IADD R95, R95, 0x1, R5 ;  /* 0x000000015f5f7824 */ /* 0x000fe200078e0205 */
[----:B------:R-:W-:Y:S01]  /*1f90*/  SHF.R.U32.HI R21, RZ, 0x3, R203 ;  /* 0x00000003ff157819 */ /* 0x000fe200000116cb */
[----:B------:R-:W-:Y:S01]  /*1fa0*/  IMAD.IADD R93, R5, 0x1, R93 ;  /* 0x00000001055d7824 */ /* 0x000fe200078e025d */
[----:B------:R-:W-:Y:S01]  /*1fb0*/  LOP3.LUT P2, RZ, R224, 0x4, RZ, 0xc0, !PT ;  /* 0x00000004e0ff7812 */ /* 0x000fe2000784c0ff */
[----:B------:R-:W-:Y:S01]  /*1fc0*/  IMAD.IADD R5, R193, 0x1, R0 ;  /* 0x00000001c1057824 */ /* 0x000fe200078e0200 */
[----:B------:R-:W-:Y:S01]  /*1fd0*/  SHF.R.S32.HI R0, RZ, 0x1f, R3 ;  /* 0x0000001fff007819 */ /* 0x000fe20000011403 */
[----:B------:R-:W-:Y:S01]  /*1fe0*/  IMAD.IADD R10, R192, 0x1, R9 ;  /* 0x00000001c00a7824 */ /* 0x000fe200078e0209 */
[----:B------:R-:W-:Y:S01]  /*1ff0*/  SHF.L.U64.HI R105, R96, 0x6, R97 ;  /* 0x0000000660697819 */ /* 0x000fe20000010261 */
[----:B------:R-:W-:Y:S01]  /*2000*/  IMAD.WIDE.U32 R98, R137, R96, R98 ;  /* 0x0000006089627225 */ /* 0x000fe200078e0062 */
[----:B------:R-:W-:-:S02]  /*2010*/  SHF.R.S32.HI R6, RZ, 0x1f, R5 ;  /* 0x0000001fff067819 */ /* 0x000fc40000011405 */
[CC--:B------:R-:W-:Y:S01]  /*2020*/  LEA.HI R4, R0.reuse, R3.reuse, RZ, 0x3 ;  /* 0x0000000300047211 */ /* 0x0c0fe200078f18ff */
[----:B------:R-:W-:Y:S01]  /*2030*/  IMAD R127, R91, 0x60, RZ ;  /* 0x000000605b7f7824 */ /* 0x000fe200078e02ff */
[----:B------:R-:W-:Y:S01]  /*2040*/  LEA.HI R0, R0, R3, RZ, 0x6 ;  /* 0x0000000300007211 */ /* 0x000fe200078f30ff */
[----:B------:R-:W-:Y:S01]  /*2050*/  IMAD.SHL.U32 R108, R90, 0x40, RZ ;  /* 0x000000405a6c7824 */ /* 0x000fe200078e00ff */
[CC--:B------:R-:W-:Y:S01]  /*2060*/  LEA.HI R8, R6.reuse, R5.reuse, RZ, 0x6 ;  /* 0x0000000506087211 */ /* 0x0c0fe200078f30ff */
[CC--:B------:R-:W-:Y:S01]  /*2070*/  IMAD.WIDE.U32 R94, R137.reuse, R90.reuse, R94 ;  /* 0x0000005a895e7225 */ /* 0x0c0fe200078e005e */
[----:B------:R-:W-:Y:S02]  /*2080*/  SHF.R.S32.HI R11, RZ, 0x1f, R10 ;  /* 0x0000001fff0b7819 */ /* 0x000fe4000001140a */
[----:B------:R-:W-:Y:S01]  /*2090*/  LEA.HI R5, R6, R5, RZ, 0x3 ;  /* 0x0000000506057211 */ /* 0x000fe200078f18ff */
[----:B------:R-:W-:Y:S01]  /*20a0*/  IMAD.WIDE.U32 R92, R137, R90, R92 ;  /* 0x0000005a895c7225 */ /* 0x000fe200078e005c */
[----:B------:R-:W-:-:S02]  /*20b0*/  SHF.R.S32.HI R3, RZ, 0x6, R0 ;  /* 0x00000006ff037819 */ /* 0x000fc40000011400 */
[C-C-:B------:R-:W-:Y:S02]  /*20c0*/  LOP3.LUT R0, R216.reuse, 0x38, R4.reuse, 0xf8, !PT ;  /* 0x00000038d8007812 */ /* 0x140fe400078ef804 */
[----:B------:R-:W-:Y:S01]  /*20d0*/  LOP3.LUT R9, R203, 0x38, R4, 0xf8, !PT ;  /* 0x00000038cb097812 */ /* 0x000fe200078ef804 */
[----:B------:R-:W-:Y:S01]  /*20e0*/  IMAD R136, R3, 0x1800, R218 ;  /* 0x0000180003887824 */ /* 0x000fe200078e02da */
[-C--:B------:R-:W-:Y:S01]  /*20f0*/  LEA.HI R12, R11, R10.reuse, RZ, 0x3 ;  /* 0x0000000a0b0c7211 */ /* 0x080fe200078f18ff */
[----:B------:R-:W-:Y:S01]  /*2100*/  IMAD R133, R3, 0x1800, R219 ;  /* 0x0000180003857824 */ /* 0x000fe200078e02db */
[----:B------:R-:W-:Y:S02]  /*2110*/  LOP3.LUT R6, R216, 0x38, R5, 0xf8, !PT ;  /* 0x00000038d8067812 */ /* 0x000fe400078ef805 */
[----:B------:R-:W-:Y:S02]  /*2120*/  LEA.HI R10, R11, R10, RZ, 0x6 ;  /* 0x0000000a0b0a7211 */ /* 0x000fe400078f30ff */
[----:B------:R-:W-:-:S02]  /*2130*/  SHF.R.S32.HI R8, RZ, 0x6, R8 ;  /* 0x00000006ff087819 */ /* 0x000fc40000011408 */
[----:B------:R-:W-:Y:S02]  /*2140*/  LOP3.LUT R3, R0, R217, RZ, 0x3c, !PT ;  /* 0x000000d900037212 */ /* 0x000fe400078e3cff */
[----:B------:R-:W-:Y:S01]  /*2150*/  LOP3.LUT R0, R9, R21, RZ, 0x3c, !PT ;  /* 0x0000001509007212 */ /* 0x000fe200078e3cff */
[----:B------:R-:W-:Y:S01]  /*2160*/  IMAD R134, R8, 0x1800, R218 ;  /* 0x0000180008867824 */ /* 0x000fe200078e02da */
[----:B------:R-:W-:Y:S01]  /*2170*/  LOP3.LUT R9, R6, R217, RZ, 0x3c, !PT ;  /* 0x000000d906097212 */ /* 0x000fe200078e3cff */
[----:B------:R-:W-:Y:S01]  /*2180*/  IMAD R130, R8, 0x1800, R219 ;  /* 0x0000180008827824 */ /* 0x000fe200078e02db */
[----:B------:R-:W-:Y:S01]  /*2190*/  SHF.R.S32.HI R10, RZ, 0x6, R10 ;  /* 0x00000006ff0a7819 */ /* 0x000fe2000001140a */
[----:B------:R-:W-:Y:S01]  /*21a0*/  IMAD.IADD R133, R133, 0x1, R0 ;  /* 0x0000000185857824 */ /* 0x000fe200078e0200 */
[C---:B------:R-:W-:Y:S01]  /*21b0*/  LOP3.LUT R6, R203.reuse, 0x38, R12, 0xf8, !PT ;  /* 0x00000038cb067812 */ /* 0x040fe200078ef80c */
[----:B------:R-:W-:Y:S01]  /*21c0*/  IMAD.IADD R134, R134, 0x1, R9 ;  /* 0x0000000186867824 */ /* 0x000fe200078e0209 */
[----:B------:R-:W-:Y:S01]  /*21d0*/  IADD3 R136, R136, R3, RZ ;  /* 0x0000000388887210 */ /* 0x000fe20007ffe0ff */
[C---:B------:R-:W-:Y:S01]  /*21e0*/  IMAD R129, R10.reuse, 0x1800, R219 ;  /* 0x000018000a817824 */ /* 0x040fe200078e02db */
[----:B------:R-:W-:Y:S01]  /*21f0*/  LOP3.LUT R3, R203, 0x38, R5, 0xf8, !PT ;  /* 0x00000038cb037812 */ /* 0x000fe200078ef805 */
[----:B------:R-:W-:Y:S01]  /*2200*/  IMAD R132, R10, 0x1800, R218 ;  /* 0x000018000a847824 */ /* 0x000fe200078e02da */
[----:B------:R-:W-:-:S02]  /*2210*/  LOP3.LUT R0, R216, 0x38, R12, 0xf8, !PT ;  /* 0x00000038d8007812 */ /* 0x000fc400078ef80c */
[-C--:B------:R-:W-:Y:S02]  /*2220*/  LOP3.LUT R6, R6, R21.reuse, RZ, 0x3c, !PT ;  /* 0x0000001506067212 */ /* 0x080fe400078e3cff */
[----:B------:R-:W-:Y:S02]  /*2230*/  SHF.R.S32.HI R11, RZ, 0x1f, R137 ;  /* 0x0000001fff0b7819 */ /* 0x000fe40000011489 */
[----:B------:R-:W-:Y:S01]  /*2240*/  LOP3.LUT R9, R3, R21, RZ, 0x3c, !PT ;  /* 0x0000001503097212 */ /* 0x000fe200078e3cff */
[----:B------:R-:W-:Y:S01]  /*2250*/  IMAD.IADD R129, R129, 0x1, R6 ;  /* 0x0000000181817824 */ /* 0x000fe200078e0206 */
[----:B------:R-:W-:Y:S01]  /*2260*/  LOP3.LUT R3, R0, R217, RZ, 0x3c, !PT ;  /* 0x000000d900037212 */ /* 0x000fe200078e3cff */
[----:B------:R-:W-:Y:S01]  /*2270*/  IMAD R0, R11, R96, RZ ;  /* 0x000000600b007224 */ /* 0x000fe200078e02ff */
[----:B------:R-:W-:Y:S02]  /*2280*/  SHF.R.S32.HI R21, RZ, 0x1f, R31 ;  /* 0x0000001fff157819 */ /* 0x000fe4000001141f */
[----:B------:R-:W-:Y:S01]  /*2290*/  LOP3.LUT R6, R216, 0x18, R16, 0xf8, !PT ;  /* 0x00000018d8067812 */ /* 0x000fe200078ef810 */
[----:B------:R-:W-:Y:S01]  /*22a0*/  IMAD.IADD R132, R132, 0x1, R3 ;  /* 0x0000000184847824 */ /* 0x000fe200078e0203 */
[----:B------:R-:W-:Y:S01]  /*22b0*/  LEA.HI R21, R21, R31, RZ, 0x2 ;  /* 0x0000001f15157211 */ /* 0x000fe200078f10ff */
[----:B------:R-:W-:Y:S01]  /*22c0*/  IMAD R13, R137, R97, R0 ;  /* 0x00000061890d7224 */ /* 0x000fe200078e0200 */
[----:B------:R-:W-:Y:S01]  /*22d0*/  LOP3.LUT R3, R6, R217, RZ, 0x3c, !PT ;  /* 0x000000d906037212 */ /* 0x000fe200078e3cff */
[----:B------:R-:W-:Y:S01]  /*22e0*/  IMAD R0, R11, R90, RZ ;  /* 0x0000005a0b007224 */ /* 0x000fe200078e02ff */
[----:B------:R-:W-:Y:S01]  /*22f0*/  LOP3.LUT R21, R21, 0xfffffffc, RZ, 0xc0, !PT ;  /* 0xfffffffc15157812 */ /* 0x000fe200078ec0ff */
[----:B------:R-:W-:Y:S01]  /*2300*/  IMAD.IADD R102, R13, 0x1, R99 ;  /* 0x000000010d667824 */ /* 0x000fe200078e0263 */
[----:B------:R-:W-:Y:S01]  /*2310*/  IADD3 R130, R130, R9, RZ ;  /* 0x0000000982827210 */ /* 0x000fe20007ffe0ff */
[----:B------:R-:W-:Y:S01]  /*2320*/  IMAD R9, R97, 0x60, RZ ;  /* 0x0000006061097824 */ /* 0x000fe200078e02ff */
[C---:B------:R-:W-:Y:S01]  /*2330*/  SHF.L.U32 R106, R96.reuse, 0x6, RZ ;  /* 0x00000006606a7819 */ /* 0x040fe200000006ff */
[----:B------:R-:W-:Y:S01]  /*2340*/  IMAD.WIDE.U32 R96, R96, 0x60, RZ ;  /* 0x0000006060607825 */ /* 0x000fe200078e00ff */
[----:B------:R-:W-:-:S02]  /*2350*/  IADD3 R128, R218, R3, RZ ;  /* 0x00000003da807210 */ /* 0x000fc40007ffe0ff */
[----:B------:R-:W-:Y:S01]  /*2360*/  SHF.R.S32.HI R115, RZ, 0x3, R4 ;  /* 0x00000003ff737819 */ /* 0x000fe20000011404 */
[----:B------:R-:W-:Y:S01]  /*2370*/  IMAD R89, R137, R91, R0 ;  /* 0x0000005b89597224 */ /* 0x000fe200078e0200 */
[----:B------:R-:W-:Y:S01]  /*2380*/  LOP3.LUT R3, R4, 0xfffffff8, RZ, 0xc0, !PT ;  /* 0xfffffff804037812 */ /* 0x000fe200078ec0ff */
[----:B------:R-:W-:Y:S01]  /*2390*/  IMAD.IADD R126, R97, 0x1, R9 ;  /* 0x00000001617e7824 */ /* 0x000fe200078e0209 */
[C---:B------:R-:W-:Y:S01]  /*23a0*/  SHF.L.U64.HI R107, R90.reuse, 0x6, R91 ;  /* 0x000000065a6b7819 */ /* 0x040fe2000001025b */
[----:B------:R-:W-:Y:S01]  /*23b0*/  IMAD.WIDE.U32 R90, R90, 0x60, RZ ;  /* 0x000000605a5a7825 */ /* 0x000fe200078e00ff */
[----:B------:R-:W-:Y:S02]  /*23c0*/  IADD3 R21, R31, -R21, RZ ;  /* 0x800000151f157210 */ /* 0x000fe40007ffe0ff */
[----:B------:R-:W-:Y:S01]  /*23d0*/  SHF.R.S32.HI R114, RZ, 0x3, R5 ;  /* 0x00000003ff727819 */ /* 0x000fe20000011405 */
[----:B------:R-:W-:Y:S01]  /*23e0*/  IMAD.IADD R103, R95, 0x1, R89 ;  /* 0x000000015f677824 */ /* 0x000fe200078e0259 */
[----:B------:R-:W-:Y:S01]  /*23f0*/  LOP3.LUT R4, R5, 0xfffffff8, RZ, 0xc0, !PT ;  /* 0xfffffff805047812 */ /* 0x000fe200078ec0ff */
[----:B------:R-:W-:Y:S01]  /*2400*/  IMAD R112, R21, 0x40, R201 ;  /* 0x0000004015707824 */ /* 0x000fe200078e02c9 */
[----:B------:R-:W-:Y:S01]  /*2410*/  LOP3.LUT R5, R12, 0xfffffff8, RZ, 0xc0, !PT ;  /* 0xfffffff80c057812 */ /* 0x000fe200078ec0ff */
[----:B------:R-:W-:Y:S01]  /*2420*/  IMAD.IADD R127, R91, 0x1, R127 ;  /* 0x000000015b7f7824 */ /* 0x000fe200078e027f */
[----:B------:R-:W-:-:S02]  /*2430*/  IADD3 R125, R28, R27, RZ ;  /* 0x0000001b1c7d7210 */ /* 0x000fc40007ffe0ff */
[----:B------:R-:W-:Y:S02]  /*2440*/  SHF.R.S32.HI R0, RZ, 0x1f, R30 ;  /* 0x0000001fff007819 */ /* 0x000fe4000001141e */
[----:B------:R-:W-:Y:S02]  /*2450*/  LEA.HI R138, R138, 0x8, RZ, 0x19 ;  /* 0x000000088a8a7811 */ /* 0x000fe400078fc8ff */
[----:B------:R-:W-:Y:S02]  /*2460*/  IADD3 R104, R101, R13, RZ ;  /* 0x0000000d65687210 */ /* 0x000fe40007ffe0ff */
[----:B------:R-:W-:Y:S02]  /*2470*/  IADD3 R89, R89, R93, RZ ;  /* 0x0000005d59597210 */ /* 0x000fe40007ffe0ff */
[----:B------:R-:W-:Y:S02]  /*2480*/  SHF.R.S32.HI R113, RZ, 0x3, R12 ;  /* 0x00000003ff717819 */ /* 0x000fe4000001140c */
[----:B------:R-:W-:-:S02]  /*2490*/  SHF.R.S32.HI R111, RZ, 0x1f, R3 ;  /* 0x0000001fff6f7819 */ /* 0x000fc40000011403 */
[----:B------:R-:W-:Y:S02]  /*24a0*/  SHF.R.S32.HI R110, RZ, 0x1f, R4 ;  /* 0x0000001fff6e7819 */ /* 0x000fe40000011404 */
[----:B------:R-:W-:Y:S02]  /*24b0*/  SHF.R.S32.HI R109, RZ, 0x1f, R5 ;  /* 0x0000001fff6d7819 */ /* 0x000fe40000011405 */
[----:B--2---:R-:W-:-:S04]  /*24c0*/  LOP3.LUT R20, R20, 0xfffffffe, RZ, 0xc0, !PT ;  /* 0xfffffffe14147812 */ /* 0x004fc800078ec0ff */
[----:B------:R-:W-:-:S04]  /*24d0*/  @P3 LOP3.LUT R20, R20, 0x1, RZ, 0xfc, !PT ;  /* 0x0000000114143812 */ /* 0x000fc800078efcff */
[----:B------:R-:W-:-:S04]  /*24e0*/  LOP3.LUT R20, R20, 0xfffffffb, RZ, 0xc0, !PT ;  /* 0xfffffffb14147812 */ /* 0x000fc800078ec0ff */
[----:B------:R-:W-:Y:S02]  /*24f0*/  @P2 LOP3.LUT R20, R20, 0x4, RZ, 0xfc, !PT ;  /* 0x0000000414142812 */ /* 0x000fe400078efcff */
[----:B------:R-:W-:-:S03]  /*2500*/  ISETP.GE.AND P2, PT, R23, UR4, PT ;  /* 0x0000000417007c0c */ /* 0x000fc6000bf46270 */
[----:B------:R0:W-:Y:S01]  /*2510*/  STL [R1], R20 ;  /* 0x0000001401007387 */ /* 0x0001e20000100800 */
[----:B------:R-:W-:-:S04]  /*2520*/  SEL R6, RZ, 0x20, P2 ;  /* 0x00000020ff067807 */ /* 0x000fc80001000000 */
[C---:B0-----:R-:W-:Y:S02]  /*2530*/  LOP3.LUT R20, R7.reuse, R6, RZ, 0xfc, !PT ;  /* 0x0000000607147212 */ /* 0x041fe400078efcff */
[----:B------:R-:W-:Y:S02]  /*2540*/  LOP3.LUT R6, R7, 0x1, RZ, 0xc0, !PT ;  /* 0x0000000107067812 */ /* 0x000fe400078ec0ff */
[C---:B------:R-:W-:Y:S02]  /*2550*/  LOP3.LUT R7, R20.reuse, 0x2, RZ, 0xc0, !PT ;  /* 0x0000000214077812 */ /* 0x040fe400078ec0ff */
[C---:B------:R-:W-:Y:S02]  /*2560*/  LOP3.LUT R8, R20.reuse, 0x4, RZ, 0xc0, !PT ;  /* 0x0000000414087812 */ /* 0x040fe400078ec0ff */
[C---:B------:R-:W-:Y:S02]  /*2570*/  LOP3.LUT R9, R20.reuse, 0x8, RZ, 0xc0, !PT ;  /* 0x0000000814097812 */ /* 0x040fe400078ec0ff */
[----:B------:R-:W-:-:S02]  /*2580*/  LOP3.LUT R10, R20, 0x10, RZ, 0xc0, !PT ;  /* 0x00000010140a7812 */ /* 0x000fc400078ec0ff */
[----:B------:R-:W-:Y:S02]  /*2590*/  SHF.R.S32.HI R124, RZ, 0x1f, R26 ;  /* 0x0000001fff7c7819 */ /* 0x000fe4000001141a */
[----:B------:R-:W-:-:S07]  /*25a0*/  LOP3.LUT R20, R20, 0x20, RZ, 0xc0, !PT ;  /* 0x0000002014147812 */ /* 0x000fce00078ec0ff */
.L_x_3856:
[----:B--2---:R-:W2:Y:S01]  /*25b0*/  LDL.LU R35, [R1] ;  /* 0x0000000001237983 */ /* 0x004ea20000300800 */
[----:B------:R-:W0:Y:S01]  /*25c0*/  LDC R27, c[0x0][0x430] ;  /* 0x00010c00ff1b7b82 */ /* 0x000e220000000800 */
[----:B------:R-:W-:Y:S02]  /*25d0*/  VIADD R24, R24, 0xffffffff ;  /* 0xffffffff18187836 */ /* 0x000fe40000000000 */
[----:B------:R-:W-:Y:S02]  /*25e0*/  IMAD.MOV.U32 R21, RZ, RZ, RZ ;  /* 0x000000ffff157224 */ /* 0x000fe400078e00ff */
[----:B----4-:R-:W-:-:S03]  /*25f0*/  IMAD R12, R24, 0x60, R112 ;  /* 0x00000060180c7824 */ /* 0x010fc600078e0270 */
[----:B------:R-:W1:Y:S01]  /*2600*/  LDC R121, c[0x0][0x3f4] ;  /* 0x0000fd00ff797b82 */ /* 0x000e620000000800 */
[----:B------:R-:W-:Y:S01]  /*2610*/  IMAD.IADD R34, R125, 0x1, R12 ;  /* 0x000000017d227824 */ /* 0x000fe200078e020c */
[----:B------:R-:W-:-:S04]  /*2620*/  ISETP.GE.AND P2, PT, R12, R25, PT ;  /* 0x000000190c00720c */ /* 0x000fc80003f46270 */
[----:B------:R-:W-:Y:S02]  /*2630*/  ISETP.GT.OR P2, PT, R112, 0x5f, P2 ;  /* 0x0000005f7000780c */ /* 0x000fe40001744670 */
[----:B------:R-:W-:Y:S02]  /*2640*/  MOV R32, R34 ;  /* 0x0000002200207202 */ /* 0x000fe40000000f00 */
[----:B0-----:R-:W-:-:S09]  /*2650*/  ISETP.NE.AND P3, PT, R27, 0x1, PT ;  /* 0x000000011b00780c */ /* 0x001fd20003f65270 */
[----:B------:R-:W0:Y:S08]  /*2660*/  @!P2 LDC.64 R14, c[0x0][0x428] ;  /* 0x00010a00ff0eab82 */ /* 0x000e300000000a00 */
[----:B------:R-:W3:Y:S08]  /*2670*/  @!P2 LDC.64 R12, c[0x0][0x418] ;  /* 0x00010600ff0cab82 */ /* 0x000ef00000000a00 */
[----:B------:R-:W4:Y:S08]  /*2680*/  @P3 LDC R11, c[0x0][0x434] ;  /* 0x00010d00ff0b3b82 */ /* 0x000f300000000800 */
[----:B------:R-:W1:Y:S01]  /*2690*/  @P3 LDC R28, c[0x0][0x438] ;  /* 0x00010e00ff1c3b82 */ /* 0x000e620000000800 */
[----:B----4-:R-:W-:-:S05]  /*26a0*/  @P3 IMAD.HI.U32 R11, R34, R11, RZ ;  /* 0x0000000b220b3227 */ /* 0x010fca00078e00ff */
[----:B-1----:R-:W-:Y:S01]  /*26b0*/  @P3 SHF.R.U32.HI R32, RZ, R28, R11 ;  /* 0x0000001cff203219 */ /* 0x002fe2000001160b */
[----:B0-----:R-:W-:-:S03]  /*26c0*/  @!P2 IMAD R11, R124, R14, RZ ;  /* 0x0000000e7c0ba224 */ /* 0x001fc600078e02ff */
[--C-:B------:R-:W-:Y:S01]  /*26d0*/  @!P2 SHF.R.S32.HI R33, RZ, 0x1f, R32.reuse ;  /* 0x0000001fff21a819 */ /* 0x100fe20000011420 */
[C---:B------:R-:W-:Y:S02]  /*26e0*/  @!P2 IMAD R11, R26.reuse, R15, R11 ;  /* 0x0000000f1a0ba224 */ /* 0x040fe400078e020b */
[----:B------:R-:W-:-:S04]  /*26f0*/  @!P2 IMAD.WIDE.U32 R14, R26, R14, R32 ;  /* 0x0000000e1a0ea225 */ /* 0x000fc800078e0020 */
[----:B------:R-:W-:Y:S01]  /*2700*/  @!P2 IMAD.IADD R11, R15, 0x1, R11 ;  /* 0x000000010f0ba824 */ /* 0x000fe200078e020b */
[----:B---3--:R-:W-:-:S04]  /*2710*/  @!P2 LEA R12, P3, R14, R12, 0x2 ;  /* 0x0000000c0e0ca211 */ /* 0x008fc800078610ff */
[----:B------:R-:W-:-:S05]  /*2720*/  @!P2 LEA.HI.X R13, R14, R13, R11, 0x2, P3 ;  /* 0x0000000d0e0da211 */ /* 0x000fca00018f140b */
[----:B------:R0:W5:Y:S01]  /*2730*/  @!P2 LDG.E R21, desc[UR56][R12.64] ;  /* 0x000000380c15a981 */ /* 0x000162000c1e1900 */
[----:B------:R-:W-:Y:S01]  /*2740*/  ISETP.GT.AND P2, PT, R24, R123, PT ;  /* 0x0000007b1800720c */ /* 0x000fe20003f44270 */
[----:B------:R-:W-:Y:S01]  /*2750*/  IMAD R11, R18, 0x4800, R128 ;  /* 0x00004800120b7824 */ /* 0x000fe200078e0280 */
[----:B------:R-:W-:Y:S01]  /*2760*/  LOP3.LUT P4, RZ, R224, 0x4, RZ, 0xc0, !PT ;  /* 0x00000004e0ff7812 */ /* 0x000fe2000788c0ff */
[----:B------:R-:W-:Y:S05]  /*2770*/  YIELD ;  /* 0x0000000000007946 */ /* 0x000fea0003800000 */
[----:B------:R-:W-:Y:S01]  /*2780*/  IADD3 R14, -R32, RZ, RZ ;  /* 0x000000ff200e7210 */ /* 0x000fe20007ffe1ff */
[C---:B------:R-:W-:Y:S01]  /*2790*/  VIADD R31, R11.reuse, 0x20 ;  /* 0x000000200b1f7836 */ /* 0x040fe20000000000 */
[----:B------:R-:W-:Y:S01]  /*27a0*/  BSSY B0, `(.L_x_3751) ;  /* 0x0000786000007945 */ /* 0x000fe20003800000 */
[----:B------:R-:W-:-:S02]  /*27b0*/  LEA R28, R11, R116, 0x1 ;  /* 0x000000740b1c7211 */ /* 0x000fc400078e08ff */
[----:B------:R-:W-:Y:S02]  /*27c0*/  IMAD R27, R27, R14, R34 ;  /* 0x0000000e1b1b7224 */ /* 0x000fe400078e0222 */
[----:B------:R-:W-:-:S04]  /*27d0*/  @P4 VIADD R31, R11, 0xffffffe0 ;  /* 0xffffffe00b1f4836 */ /* 0x000fc80000000000 */
[----:B------:R-:W-:Y:S01]  /*27e0*/  IMAD R31, R31, 0x2, R116 ;  /* 0x000000021f1f7824 */ /* 0x000fe200078e0274 */
[----:B--2---:R-:W-:-:S04]  /*27f0*/  LOP3.LUT R35, R35, 0xfffffffd, RZ, 0xc0, !PT ;  /* 0xfffffffd23237812 */ /* 0x004fc800078ec0ff */
[----:B------:R-:W-:Y:S02]  /*2800*/  @P2 LOP3.LUT R35, R35, 0x2, RZ, 0xfc, !PT ;  /* 0x0000000223232812 */ /* 0x000fe400078efcff */
[----:B------:R-:W-:-:S03]  /*2810*/  ISETP.GE.AND P2, PT, R121, 0x1, PT ;  /* 0x000000017900780c */ /* 0x000fc60003f46270 */
[----:B------:R0:W-:Y:S10]  /*2820*/  STL [R1], R35 ;  /* 0x0000002301007387 */ /* 0x0001f40000100800 */
[----:B0-----:R-:W-:Y:S05]  /*2830*/  @!P2 BRA `(.L_x_3752) ;  /* 0x00000070001ca947 */ /* 0x001fea0003800000 */
[----:B------:R-:W-:Y:S01]  /*2840*/  SHF.R.S32.HI R84, RZ, 0x1f, R27 ;  /* 0x0000001fff547819 */ /* 0x000fe2000001141b */
[----:B------:R-:W-:Y:S01]  /*2850*/  ULDC.64 UR4, c[0x0][0x300] ;  /* 0x0000c00000047ab9 */ /* 0x000fe20000000a00 */
[----:B-----5:R-:W-:Y:S01]  /*2860*/  SHF.R.S32.HI R85, RZ, 0x1f, R21 ;  /* 0x0000001fff557819 */ /* 0x020fe20000011415 */
[----:B------:R-:W-:Y:S01]  /*2870*/  IMAD.WIDE.U32 R12, R27, UR4, RZ ;  /* 0x000000041b0c7c25 */ /* 0x000fe2000f8e00ff */
[----:B------:R-:W-:Y:S02]  /*2880*/  ULDC.U8 UR6, c[0x0][0x410] ;  /* 0x0001040000067ab9 */ /* 0x000fe40000000000 */
[----:B------:R-:W-:Y:S01]  /*2890*/  ISETP.NE.AND P2, PT, RZ, UR6, PT ;  /* 0x00000006ff007c0c */ /* 0x000fe2000bf45270 */
[----:B------:R-:W-:Y:S02]  /*28a0*/  IMAD R14, R84, UR4, RZ ;  /* 0x00000004540e7c24 */ /* 0x000fe4000f8e02ff */
[----:B------:R-:W-:Y:S02]  /*28b0*/  IMAD R32, R127, R24, RZ ;  /* 0x000000187f207224 */ /* 0x000fe400078e02ff */
[----:B------:R-:W-:Y:S01]  /*28c0*/  IMAD R11, R27, UR5, R14 ;  /* 0x000000051b0b7c24 */ /* 0x000fe2000f8e020e */
[----:B------:R-:W-:Y:S01]  /*28d0*/  ULDC.64 UR4, c[0x0][0x310] ;  /* 0x0000c40000047ab9 */ /* 0x000fe20000000a00 */
[----:B------:R-:W-:-:S02]  /*28e0*/  IMAD R86, R24, -0x60, R25 ;  /* 0xffffffa018567824 */ /* 0x000fc400078e0219 */
[----:B------:R-:W-:Y:S02]  /*28f0*/  IMAD R14, R85, UR4, RZ ;  /* 0x00000004550e7c24 */ /* 0x000fe4000f8e02ff */
[----:B------:R-:W-:Y:S01]  /*2900*/  IMAD.IADD R13, R13, 0x1, R11 ;  /* 0x000000010d0d7824 */ /* 0x000fe200078e020b */
[----:B------:R-:W-:Y:S01]  /*2910*/  SHF.R.S32.HI R11, RZ, 0x1f, R24 ;  /* 0x0000001fff0b7819 */ /* 0x000fe20000011418 */
[C---:B------:R-:W-:Y:S01]  /*2920*/  IMAD R15, R21.reuse, UR5, R14 ;  /* 0x00000005150f7c24 */ /* 0x040fe2000f8e020e */
[----:B------:R-:W-:Y:S01]  /*2930*/  VIMNMX R86, R86, 0x60, PT ;  /* 0x0000006056567848 */ /* 0x000fe20003fe0100 */
[----:B------:R-:W-:Y:S01]  /*2940*/  IMAD.WIDE.U32 R12, R21, UR4, R12 ;  /* 0x00000004150c7c25 */ /* 0x000fe2000f8e000c */
[----:B------:R-:W-:-:S03]  /*2950*/  ULDC.64 UR4, c[0x0][0x308] ;  /* 0x0000c20000047ab9 */ /* 0x000fc60000000a00 */
[----:B------:R-:W-:Y:S01]  /*2960*/  IMAD R37, R11, R90, R32 ;  /* 0x0000005a0b257224 */ /* 0x000fe200078e0220 */
[----:B------:R-:W-:Y:S01]  /*2970*/  IADD3 R13, R13, R15, RZ ;  /* 0x0000000f0d0d7210 */ /* 0x000fe20007ffe0ff */
[----:B------:R-:W-:Y:S02]  /*2980*/  IMAD R15, R0, UR4, RZ ;  /* 0x00000004000f7c24 */ /* 0x000fe4000f8e02ff */
[----:B------:R-:W-:Y:S02]  /*2990*/  IMAD R14, R126, R24, RZ ;  /* 0x000000187e0e7224 */ /* 0x000fe400078e02ff */
[C---:B------:R-:W-:Y:S02]  /*29a0*/  IMAD R117, R30.reuse, UR5, R15 ;  /* 0x000000051e757c24 */ /* 0x040fe4000f8e020f */
[----:B------:R-:W-:Y:S01]  /*29b0*/  IMAD.WIDE.U32 R32, R30, UR4, R12 ;  /* 0x000000041e207c25 */ /* 0x000fe2000f8e000c */
[----:B------:R-:W-:-:S03]  /*29c0*/  ULDC.64 UR4, c[0x0][0x2e8] ;  /* 0x0000ba0000047ab9 */ /* 0x000fc60000000a00 */
[----:B------:R-:W-:Y:S01]  /*29d0*/  IMAD.IADD R117, R33, 0x1, R117 ;  /* 0x0000000121757824 */ /* 0x000fe200078e0275 */
[----:B------:R-:W-:Y:S01]  /*29e0*/  LEA R120, P3, R32, UR4, 0x1 ;  /* 0x0000000420787c11 */ /* 0x000fe2000f8608ff */
[----:B------:R-:W-:Y:S02]  /*29f0*/  IMAD R35, R11, R96, R14 ;  /* 0x000000600b237224 */ /* 0x000fe400078e020e */
[----:B------:R-:W-:Y:S01]  /*2a00*/  IMAD.WIDE.U32 R12, R90, R24, RZ ;  /* 0x000000185a0c7225 */ /* 0x000fe200078e00ff */
[----:B------:R-:W-:-:S03]  /*2a10*/  LEA.HI.X R117, R32, UR5, R117, 0x1, P3 ;  /* 0x0000000520757c11 */ /* 0x000fc600098f0c75 */
[----:B------:R-:W-:Y:S01]  /*2a20*/  IMAD.WIDE.U32 R14, R96, R24, RZ ;  /* 0x00000018600e7225 */ /* 0x000fe200078e00ff */
[----:B------:R-:W-:-:S03]  /*2a30*/  IADD3 R80, R13, R37, RZ ;  /* 0x000000250d507210 */ /* 0x000fc60007ffe0ff */
[----:B------:R-:W-:Y:S01]  /*2a40*/  IMAD.IADD R11, R15, 0x1, R35 ;  /* 0x000000010f0b7824 */ /* 0x000fe200078e0223 */
[----:B------:R-:W-:Y:S06]  /*2a50*/  @!P2 BRA `(.L_x_3753) ;  /* 0x00000034004ca947 */ /* 0x000fec0003800000 */
[----:B------:R-:W-:Y:S01]  /*2a60*/  ISETP.GE.AND P3, PT, R201, R86, PT ;  /* 0x00000056c900720c */ /* 0x000fe20003f66270 */
        /* <DEDUP_REMOVED lines=14> */
[----:B------:R-:W-:Y:S06]  /*2b50*/  @P3 BRA `(.L_x_3755) ;  /* 0x0000000000a03947 */ /* 0x000fec0003800000 */
[----:B------:R-:W-:Y:S01]  /*2b60*/  IADD3 R35, P2, R100, R14, RZ ;  /* 0x0000000e64237210 */ /* 0x000fe20007f5e0ff */
[----:B------:R-:W-:Y:S01]  /*2b70*/  ULDC.64 UR4, c[0x0][0x3e8] ;  /* 0x0000fa0000047ab9 */ /* 0x000fe20000000a00 */
[----:B------:R-:W-:Y:S02]  /*2b80*/  CS2R R76, SRZ ;  /* 0x00000000004c7805 */ /* 0x000fe4000001ff00 */
[----:B------:R-:W-:Y:S01]  /*2b90*/  CS2R R78, SRZ ;  /* 0x00000000004e7805 */ /* 0x000fe2000001ff00 */
[----:B------:R-:W-:Y:S01]  /*2ba0*/  IMAD.X R36, R11, 0x1, R104, P2 ;  /* 0x000000010b247824 */ /* 0x000fe200010e0668 */
[----:B------:R-:W-:-:S04]  /*2bb0*/  LEA R34, P2, R35, UR4, 0x1 ;  /* 0x0000000423227c11 */ /* 0x000fc8000f8408ff */
[----:B------:R-:W-:Y:S01]  /*2bc0*/  LEA.HI.X R35, R35, UR5, R36, 0x1, P2 ;  /* 0x0000000523237c11 */ /* 0x000fe200090f0c24 */
[----:B------:R-:W-:Y:S01]  /*2bd0*/  ULDC.64 UR4, c[0x0][0x400] ;  /* 0x0001000000047ab9 */ /* 0x000fe20000000a00 */
[----:B------:R-:W-:-:S05]  /*2be0*/  IADD3 R37, P2, R94, R12, RZ ;  /* 0x0000000c5e257210 */ /* 0x000fca0007f5e0ff */
[----:B------:R-:W-:Y:S01]  /*2bf0*/  IMAD.X R38, R80, 0x1, R103, P2 ;  /* 0x0000000150267824 */ /* 0x000fe200010e0667 */
        /* <DEDUP_REMOVED lines=30> */
.L_x_3755:
[----:B------:R-:W-:Y:S05]  /*2de0*/  BSYNC B1 ;  /* 0x0000000000017941 */ /* 0x000fea0003800000 */
.L_x_3754:
        /* <DEDUP_REMOVED lines=13> */
[----:B-----5:R-:W-:Y:S01]  /*2ec0*/  IMAD.MOV.U32 R81, RZ, RZ, R56 ;  /* 0x000000ffff517224 */ /* 0x020fe200078e0038 */
[----:B------:R-:W-:Y:S01]  /*2ed0*/  CS2R R54, SRZ ;  /* 0x0000000000367805 */ /* 0x000fe2000001ff00 */
[----:B------:R-:W-:Y:S01]  /*2ee0*/  IMAD.MOV.U32 R82, RZ, RZ, R57 ;  /* 0x000000ffff527224 */ /* 0x000fe200078e0039 */
[----:B------:R-:W-:Y:S06]  /*2ef0*/  @P4 BRA `(.L_x_3757) ;  /* 0x0000000000a04947 */ /* 0x000fec0003800000 */
[----:B------:R-:W-:Y:S01]  /*2f00*/  IADD3 R14, P2, P5, R100, R14, R106 ;  /* 0x0000000e640e7210 */ /* 0x000fe20007d5e06a */
[----:B------:R-:W-:Y:S01]  /*2f10*/  ULDC.64 UR4, c[0x0][0x3e8] ;  /* 0x0000fa0000047ab9 */ /* 0x000fe20000000a00 */
[----:B------:R-:W-:Y:S02]  /*2f20*/  CS2R R52, SRZ ;  /* 0x0000000000347805 */ /* 0x000fe4000001ff00 */
[----:B------:R-:W-:Y:S02]  /*2f30*/  CS2R R54, SRZ ;  /* 0x0000000000367805 */ /* 0x000fe4000001ff00 */
[----:B------:R-:W-:Y:S02]  /*2f40*/  IADD3.X R13, R104, R11, R105, P2, P5 ;  /* 0x0000000b680d7210 */ /* 0x000fe400017ea469 */
[----:B------:R-:W-:-:S04]  /*2f50*/  IADD3 R11, P2, P5, R94, R12, R108 ;  /* 0x0000000c5e0b7210 */ /* 0x000fc80007d5e06c */
[----:B------:R-:W-:Y:S02]  /*2f60*/  IADD3.X R80, R103, R80, R107, P2, P5 ;  /* 0x0000005067507210 */ /* 0x000fe400017ea46b */
[----:B------:R-:W-:-:S04]  /*2f70*/  LEA R12, P2, R14, UR4, 0x1 ;  /* 0x000000040e0c7c11 */ /* 0x000fc8000f8408ff */
[----:B------:R-:W-:Y:S01]  /*2f80*/  LEA.HI.X R13, R14, UR5, R13, 0x1, P2 ;  /* 0x000000050e0d7c11 */ /* 0x000fe200090f0c0d */
[----:B------:R-:W-:Y:S02]  /*2f90*/  ULDC.64 UR4, c[0x0][0x400] ;  /* 0x0001000000047ab9 */ /* 0x000fe40000000a00 */
        /* <DEDUP_REMOVED lines=30> */
.L_x_3757:
[----:B------:R-:W-:Y:S05]  /*3180*/  BSYNC B1 ;  /* 0x0000000000017941 */ /* 0x000fea0003800000 */
.L_x_3756:
[----:B0-----:R-:W-:Y:S01]  /*3190*/  IMAD.MOV.U32 R12, RZ, RZ, R61 ;  /* 0x000000ffff0c7224 */ /* 0x001fe200078e003d */
[----:B------:R-:W-:Y:S01]  /*31a0*/  MOV R11, R60 ;  /* 0x0000003c000b7202 */ /* 0x000fe20000000f00 */
[----:B------:R-:W-:Y:S01]  /*31b0*/  IMAD.MOV.U32 R13, RZ, RZ, R68 ;  /* 0x000000ffff0d7224 */ /* 0x000fe200078e0044 */
[----:B------:R-:W-:Y:S01]  /*31c0*/  UISETP.NE.AND UP0, UPT, UR59, 0x3, UPT ;  /* 0x000000033b00788c */ /* 0x000fe2000bf05270 */
        /* <DEDUP_REMOVED lines=33> */
[----:B-----5:R-:W-:Y:S01]  /*33e0*/  IMAD.MOV.U32 R11, RZ, RZ, R32 ;  /* 0x000000ffff0b7224 */ /* 0x020fe200078e0020 */
        /* <DEDUP_REMOVED lines=11> */
[----:B------:R-:W-:Y:S02]  /*34a0*/  PLOP3.LUT P2, PT, PT, PT, UP0, 0x80, 0x0 ;  /* 0x000000000000781c */ /* 0x000fe40003f4f008 */
[----:B------:R-:W-:Y:S01]  /*34b0*/  PRMT R135, R14, 0x5410, R13 ;  /* 0x000054100e877816 */ /* 0x000fe2000000000d */
[----:B------:R-:W-:Y:S01]  /*34c0*/  IMAD.MOV.U32 R13, RZ, RZ, R49 ;  /* 0x000000ffff0d7224 */ /* 0x000fe200078e0031 */
[----:B------:R-:W-:Y:S01]  /*34d0*/  PRMT R140, R12, 0x5410, R11 ;  /* 0x000054100c8c7816 */ /* 0x000fe2000000000b */
[----:B------:R-:W-:Y:S01]  /*34e0*/  IMAD.MOV.U32 R12, RZ, RZ, R52 ;  /* 0x000000ffff0c7224 */ /* 0x000fe200078e0034 */
[----:B------:R-:W-:-:S02]  /*34f0*/  MOV R14, R48 ;  /* 0x00000030000e7202 */ /* 0x000fc40000000f00 */
[----:B------:R-:W-:Y:S02]  /*3500*/  MOV R11, R53 ;  /* 0x00000035000b7202 */ /* 0x000fe40000000f00 */
        /* <DEDUP_REMOVED lines=17> */
[----:B------:R-:W-:Y:S02]  /*3620*/  MOV R14, R50 ;  /* 0x00000032000e7202 */ /* 0x000fe40000000f00 */
[----:B------:R-:W-:Y:S02]  /*3630*/  MOV R11, R55 ;  /* 0x00000037000b7202 */ /* 0x000fe40000000f00 */
[----:B------:R-:W-:Y:S02]  /*3640*/  PRMT R150, R14, 0x5410, R13 ;  /* 0x000054100e967816 */ /* 0x000fe4000000000d */
[----:B------:R-:W-:Y:S01]  /*3650*/  PRMT R152, R12, 0x5410, R11 ;  /* 0x000054100c987816 */ /* 0x000fe2000000000b */
[----:B------:R-:W-:Y:S06]  /*3660*/  @!P2 BRA `(.L_x_3758) ;  /* 0x000000000004a947 */ /* 0x000fec0003800000 */
[----:B------:R-:W-:Y:S01]  /*3670*/  BPT.TRAP 0x1 ;  /* 0x000000040000795c */ /* 0x000fe20000300000 */
.L_x_3758:
[----:B------:R-:W-:Y:S01]  /*3680*/  IMAD R87, R18, 0x8, R2 ;  /* 0x0000000812577824 */ /* 0x000fe200078e0202 */
[----:B------:R-:W-:Y:S01]  /*3690*/  SHF.L.U32 R88, R202, 0x1f, RZ ;  /* 0x0000001fca587819 */ /* 0x000fe200000006ff */
[----:B------:R-:W-:Y:S03]  /*36a0*/  BSSY B1, `(.L_x_3759) ;  /* 0x0000003000017945 */ /* 0x000fe60003800000 */
[----:B------:R-:W0:Y:S02]  /*36b0*/  SYNCS.PHASECHK.TRANS64.TRYWAIT P5, [R87+URZ+0x30890], R88 ;  /* 0x03089058570075a7 */ /* 0x000e2400080a017f */
[----:B0-----:R-:W-:Y:S05]  /*36c0*/  @!P5 BRA `(.L_x_3760) ;  /* 0x000001cc008cd947 */ /* 0x001fea0003800000 */
.L_x_4082:
[----:B------:R-:W-:Y:S05]  /*36d0*/  BSYNC B1 ;  /* 0x0000000000017941 */ /* 0x000fea0003800000 */
.L_x_3759:
[----:B------:R-:W-:-:S03]  /*36e0*/  UMOV UR4, 0xffffffff ;  /* 0xffffffff00047882 */ /* 0x000fc60000000000 */
[----:B------:R-:W-:Y:S05]  /*36f0*/  BRA.DIV UR4, `(.L_x_3761) ;  /* 0x000001ce04947947 */ /* 0x000fea000b800000 */
[----:B------:R1:W2:Y:S04]  /*3700*/  SHFL.IDX PT, R82, R117, RZ, 0x1c1f ;  /* 0x001c1fff75527589 */ /* 0x0002a800000e0000 */
[----:B------:R1:W3:Y:S02]  /*3710*/  SHFL.IDX PT, R11, R120, RZ, 0x1c1f ;  /* 0x001c1fff780b7589 */ /* 0x0002e400000e0000 */
.L_x_4086:
        /* <DEDUP_REMOVED lines=12> */
[----:B0-----:R-:W-:Y:S01]  /*37e0*/  IMAD.MOV.U32 R78, RZ, RZ, R13 ;  /* 0x000000ffff4e7224 */ /* 0x001fe200078e000d */
[----:B------:R-:W-:Y:S02]  /*37f0*/  SHF.R.U64 R76, R76, 0x10, R77 ;  /* 0x000000104c4c7819 */ /* 0x000fe4000000124d */
[----:B------:R-:W-:Y:S01]  /*3800*/  SHF.R.U32.HI R79, RZ, 0x10, R79 ;  /* 0x00000010ff4f7819 */ /* 0x000fe2000001164f */
[----:B------:R-:W-:Y:S02]  /*3810*/  HADD2.F32 R146, -RZ, R146.H0_H0 ;  /* 0x20000092ff927230 */ /* 0x000fe40000004100 */
[--C-:B------:R-:W-:Y:S02]  /*3820*/  HADD2.F32 R13, -RZ, R78.reuse.H1_H1 ;  /* 0x3000004eff0d7230 */ /* 0x100fe40000004100 */
[----:B------:R-:W-:Y:S02]  /*3830*/  HADD2.F32 R145, -RZ, R78.H0_H0 ;  /* 0x2000004eff917230 */ /* 0x000fe40000004100 */
[----:B------:R-:W-:-:S02]  /*3840*/  HADD2.F32 R76, -RZ, R76.H0_H0 ;  /* 0x2000004cff4c7230 */ /* 0x000fc40000004100 */
[-C--:B------:R-:W-:Y:S01]  /*3850*/  FMUL.FTZ R78, R13, R146.reuse ;  /* 0x000000920d4e7220 */ /* 0x080fe20000410000 */
[----:B------:R-:W-:-:S03]  /*3860*/  FMUL.FTZ R146, R145, R146 ;  /* 0x0000009291927220 */ /* 0x000fc60000410000 */
[-C--:B------:R-:W-:Y:S01]  /*3870*/  FFMA.FTZ R78, R145, R76.reuse, -R78 ;  /* 0x0000004c914e7223 */ /* 0x080fe2000001084e */
[----:B------:R-:W-:Y:S02]  /*3880*/  IMAD.MOV.U32 R145, RZ, RZ, R15 ;  /* 0x000000ffff917224 */ /* 0x000fe400078e000f */
[----:B------:R-:W-:Y:S01]  /*3890*/  FFMA.FTZ R13, R13, R76, R146 ;  /* 0x0000004c0d0d7223 */ /* 0x000fe20000010092 */
[----:B------:R-:W-:Y:S02]  /*38a0*/  SHF.R.U32.HI R76, RZ, 0x10, R77 ;  /* 0x00000010ff4c7819 */ /* 0x000fe4000001164d */
[----:B------:R-:W-:Y:S01]  /*38b0*/  MOV R77, R12 ;  /* 0x0000000c004d7202 */ /* 0x000fe20000000f00 */
[----:B------:R-:W-:Y:S01]  /*38c0*/  HADD2.F32 R12, -RZ, R79.H0_H0 ;  /* 0x2000004fff0c7230 */ /* 0x000fe20000004100 */
[----:B------:R-:W-:Y:S01]  /*38d0*/  F2FP.F16.F32.PACK_AB R13, R13, R78 ;  /* 0x0000004e0d0d723e */ /* 0x000fe200000000ff */
[--C-:B------:R-:W-:Y:S02]  /*38e0*/  HADD2.F32 R15, -RZ, R145.reuse.H1_H1 ;  /* 0x30000091ff0f7230 */ /* 0x100fe40000004100 */
[----:B------:R-:W-:-:S02]  /*38f0*/  HADD2.F32 R79, -RZ, R145.H0_H0 ;  /* 0x20000091ff4f7230 */ /* 0x000fc40000004100 */
[----:B------:R-:W-:Y:S02]  /*3900*/  HADD2.F32 R76, -RZ, R76.H0_H0 ;  /* 0x2000004cff4c7230 */ /* 0x000fe40000004100 */
[-C--:B------:R-:W-:Y:S01]  /*3910*/  FMUL.FTZ R146, R15, R12.reuse ;  /* 0x0000000c0f927220 */ /* 0x080fe20000410000 */
[----:B------:R-:W-:Y:S02]  /*3920*/  HADD2.F32 R145, -RZ, R149.H1_H1 ;  /* 0x30000095ff917230 */ /* 0x000fe40000004100 */
[C---:B------:R-:W-:Y:S01]  /*3930*/  FMUL.FTZ R148, R79.reuse, R12 ;  /* 0x0000000c4f947220 */ /* 0x040fe20000410000 */
[-C--:B------:R-:W-:Y:S01]  /*3940*/  FFMA.FTZ R12, R79, R76.reuse, -R146 ;  /* 0x0000004c4f0c7223 */ /* 0x080fe20000010892 */
[----:B------:R-:W-:Y:S02]  /*3950*/  HADD2.F32 R146, -RZ, R77.H0_H0 ;  /* 0x2000004dff927230 */ /* 0x000fe40000004100 */
[----:B------:R-:W-:Y:S01]  /*3960*/  FFMA.FTZ R15, R15, R76, R148 ;  /* 0x0000004c0f0f7223 */ /* 0x000fe20000010094 */
[----:B------:R-:W-:-:S02]  /*3970*/  IMAD.MOV.U32 R76, RZ, RZ, R14 ;  /* 0x000000ffff4c7224 */ /* 0x000fc400078e000e */
[----:B------:R-:W-:Y:S02]  /*3980*/  HADD2.F32 R14, -RZ, R77.H1_H1 ;  /* 0x3000004dff0e7230 */ /* 0x000fe40000004100 */
[----:B------:R-:W-:Y:S01]  /*3990*/  HADD2.F32 R79, -RZ, R149.H0_H0 ;  /* 0x20000095ff4f7230 */ /* 0x000fe20000004100 */
[----:B------:R-:W-:Y:S01]  /*39a0*/  F2FP.F16.F32.PACK_AB R15, R15, R12 ;  /* 0x0000000c0f0f723e */ /* 0x000fe200000000ff */
[----:B------:R-:W-:Y:S02]  /*39b0*/  HADD2.F32 R149, -RZ, R163.H1_H1 ;  /* 0x300000a3ff957230 */ /* 0x000fe40000004100 */
[-C--:B------:R-:W-:Y:S01]  /*39c0*/  FMUL.FTZ R77, R14, R145.reuse ;  /* 0x000000910e4d7220 */ /* 0x080fe20000410000 */
[----:B------:R-:W-:-:S03]  /*39d0*/  FMUL.FTZ R145, R146, R145 ;  /* 0x0000009192917220 */ /* 0x000fc60000410000 */
[-C--:B------:R-:W-:Y:S01]  /*39e0*/  FFMA.FTZ R77, R146, R79.reuse, -R77 ;  /* 0x0000004f924d7223 */ /* 0x080fe2000001084d */
[--C-:B------:R-:W-:Y:S02]  /*39f0*/  HADD2.F32 R146, -RZ, R76.reuse.H0_H0 ;  /* 0x2000004cff927230 */ /* 0x100fe40000004100 */
[----:B------:R-:W-:Y:S01]  /*3a00*/  FFMA.FTZ R14, R14, R79, R145 ;  /* 0x0000004f0e0e7223 */ /* 0x000fe20000010091 */
[----:B------:R-:W-:Y:S02]  /*3a10*/  HADD2.F32 R76, -RZ, R76.H1_H1 ;  /* 0x3000004cff4c7230 */ /* 0x000fe40000004100 */
[----:B------:R-:W-:Y:S02]  /*3a20*/  HADD2.F32 R79, -RZ, R161.H0_H0 ;  /* 0x200000a1ff4f7230 */ /* 0x000fe40000004100 */
[----:B------:R-:W-:Y:S01]  /*3a30*/  F2FP.F16.F32.PACK_AB R12, R14, R77 ;  /* 0x0000004d0e0c723e */ /* 0x000fe200000000ff */
[-C--:B------:R-:W-:Y:S01]  /*3a40*/  FMUL.FTZ R145, R76, R149.reuse ;  /* 0x000000954c917220 */ /* 0x080fe20000410000 */
[----:B------:R-:W-:-:S03]  /*3a50*/  FMUL.FTZ R149, R146, R149 ;  /* 0x0000009592957220 */ /* 0x000fc60000410000 */
[-C--:B------:R-:W-:Y:S01]  /*3a60*/  FFMA.FTZ R145, R146, R79.reuse, -R145 ;  /* 0x0000004f92917223 */ /* 0x080fe20000010891 */
[----:B------:R-:W-:-:S05]  /*3a70*/  FFMA.FTZ R76, R76, R79, R149 ;  /* 0x0000004f4c4c7223 */ /* 0x000fca0000010095 */
[----:B------:R-:W-:-:S07]  /*3a80*/  F2FP.F16.F32.PACK_AB R14, R76, R145 ;  /* 0x000000914c0e723e */ /* 0x000fce00000000ff */
.L_x_3767:
[----:B------:R-:W-:Y:S05]  /*3a90*/  BSYNC B3 ;  /* 0x0000000000037941 */ /* 0x000fea0003800000 */
.L_x_3766:
[----:B0-----:R4:W-:Y:S02]  /*3aa0*/  ST.E.128 desc[UR56][R80.64], R12 ;  /* 0x0000000c50007985 */ /* 0x0019e4000c101d38 */
.L_x_3765:
[----:B------:R-:W-:Y:S05]  /*3ab0*/  BSYNC B2 ;  /* 0x0000000000027941 */ /* 0x000fea0003800000 */
.L_x_3764:
[----:B------:R-:W-:Y:S01]  /*3ac0*/  ISETP.NE.AND P3, PT, R7, RZ, PT ;  /* 0x000000ff0700720c */ /* 0x000fe20003f65270 */
[----:B------:R-:W-:-:S12]  /*3ad0*/  BSSY B2, `(.L_x_3768) ;  /* 0x0000035000027945 */ /* 0x000fd80003800000 */
[----:B------:R-:W-:Y:S05]  /*3ae0*/  @!P3 BRA `(.L_x_3769) ;  /* 0x0000000000ccb947 */ /* 0x000fea0003800000 */
[----:B----4-:R4:W0:Y:S01]  /*3af0*/  LDS.128 R12, [R31+0x1e000] ;  /* 0x01e000001f0c7984 */ /* 0x0108220000000c00 */
[----:B------:R-:W-:Y:S01]  /*3b00*/  ISETP.GE.AND P3, PT, R206, R121, PT ;  /* 0x00000079ce00720c */ /* 0x000fe20003f66270 */
[----:B---3--:R-:W-:Y:S01]  /*3b10*/  IMAD.MOV.U32 R76, RZ, RZ, R11 ;  /* 0x000000ffff4c7224 */ /* 0x008fe200078e000b */
[----:B------:R-:W-:Y:S01]  /*3b20*/  SHF.L.U32 R79, R196, 0x3, RZ ;  /* 0x00000003c44f7819 */ /* 0x000fe200000006ff */
[----:B--2---:R-:W-:Y:S01]  /*3b30*/  IMAD.MOV.U32 R77, RZ, RZ, R82 ;  /* 0x000000ffff4d7224 */ /* 0x004fe200078e0052 */
[----:B------:R-:W-:Y:S03]  /*3b40*/  BSSY B3, `(.L_x_3770) ;  /* 0x000002c000037945 */ /* 0x000fe60003800000 */
[----:B------:R-:W-:-:S06]  /*3b50*/  IMAD.WIDE R76, R79, 0x2, R76 ;  /* 0x000000024f4c7825 */ /* 0x000fcc00078e024c */
[----:B----4-:R-:W-:Y:S05]  /*3b60*/  @P3 BRA `(.L_x_3771) ;  /* 0x0000000000a43947 */ /* 0x010fea0003800000 */
[----:B------:R-:W-:Y:S01]  /*3b70*/  SHF.R.U64 R78, R74, 0x10, R75 ;  /* 0x000000104a4e7819 */ /* 0x000fe2000000124b */
[----:B------:R-:W-:Y:S01]  /*3b80*/  HADD2.F32 R80, -RZ, R162.H1_H1 ;  /* 0x300000a2ff507230 */ /* 0x000fe20000004100 */
[----:B0-----:R-:W-:Y:S01]  /*3b90*/  MOV R74, R13 ;  /* 0x0000000d004a7202 */ /* 0x001fe20000000f00 */
[----:B------:R-:W-:Y:S01]  /*3ba0*/  HADD2.F32 R81, -RZ, R14.H0_H0 ;  /* 0x2000000eff517230 */ /* 0x000fe20000004100 */
[----:B------:R-:W-:Y:S01]  /*3bb0*/  SHF.R.U64 R72, R72, 0x10, R73 ;  /* 0x0000001048487819 */ /* 0x000fe20000001249 */
[----:B------:R-:W-:Y:S02]  /*3bc0*/  HADD2.F32 R78, -RZ, R78.H0_H0 ;  /* 0x2000004eff4e7230 */ /* 0x000fe40000004100 */
[--C-:B------:R-:W-:Y:S02]  /*3bd0*/  HADD2.F32 R13, -RZ, R74.reuse.H1_H1 ;  /* 0x3000004aff0d7230 */ /* 0x100fe40000004100 */
[----:B------:R-:W-:Y:S02]  /*3be0*/  HADD2.F32 R79, -RZ, R74.H0_H0 ;  /* 0x2000004aff4f7230 */ /* 0x000fe40000004100 */
[----:B------:R-:W-:-:S02]  /*3bf0*/  HADD2.F32 R72, -RZ, R72.H0_H0 ;  /* 0x20000048ff487230 */ /* 0x000fc40000004100 */
[-C--:B------:R-:W-:Y:S01]  /*3c00*/  FMUL.FTZ R74, R13, R78.reuse ;  /* 0x0000004e0d4a7220 */ /* 0x080fe20000410000 */
[----:B------:R-:W-:-:S03]  /*3c10*/  FMUL.FTZ R78, R79, R78 ;  /* 0x0000004e4f4e7220 */ /* 0x000fc60000410000 */
[-C--:B------:R-:W-:Y:S01]  /*3c20*/  FFMA.FTZ R74, R79, R72.reuse, -R74 ;  /* 0x000000484f4a7223 */ /* 0x080fe2000001084a */
[----:B------:R-:W-:Y:S02]  /*3c30*/  HADD2.F32 R79, -RZ, R14.H1_H1 ;  /* 0x3000000eff4f7230 */ /* 0x000fe40000004100 */
[----:B------:R-:W-:Y:S01]  /*3c40*/  FFMA.FTZ R13, R13, R72, R78 ;  /* 0x000000480d0d7223 */ /* 0x000fe2000001004e */
[----:B------:R-:W-:Y:S01]  /*3c50*/  SHF.R.U32.HI R72, RZ, 0x10, R75 ;  /* 0x00000010ff487819 */ /* 0x000fe2000001164b */
[--C-:B------:R-:W-:Y:S01]  /*3c60*/  HADD2.F32 R78, -RZ, R15.reuse.H0_H0 ;  /* 0x2000000fff4e7230 */ /* 0x100fe20000004100 */
[----:B------:R-:W-:Y:S01]  /*3c70*/  SHF.R.U32.HI R75, RZ, 0x10, R73 ;  /* 0x00000010ff4b7819 */ /* 0x000fe20000011649 */
[----:B------:R-:W-:Y:S01]  /*3c80*/  HADD2.F32 R14, -RZ, R160.H1_H1 ;  /* 0x300000a0ff0e7230 */ /* 0x000fe20000004100 */
[----:B------:R-:W-:Y:S01]  /*3c90*/  F2FP.F16.F32.PACK_AB R13, R13, R74 ;  /* 0x0000004a0d0d723e */ /* 0x000fe200000000ff */
[----:B------:R-:W-:Y:S02]  /*3ca0*/  HADD2.F32 R73, -RZ, R72.H0_H0 ;  /* 0x20000048ff497230 */ /* 0x000fe40000004100 */
[----:B------:R-:W-:-:S02]  /*3cb0*/  HADD2.F32 R72, -RZ, R15.H1_H1 ;  /* 0x3000000fff487230 */ /* 0x000fc40000004100 */
[----:B------:R-:W-:-:S03]  /*3cc0*/  HADD2.F32 R75, -RZ, R75.H0_H0 ;  /* 0x2000004bff4b7230 */ /* 0x000fc60000004100 */
[-C--:B------:R-:W-:Y:S01]  /*3cd0*/  FMUL.FTZ R15, R72, R73.reuse ;  /* 0x00000049480f7220 */ /* 0x080fe20000410000 */
[----:B------:R-:W-:-:S03]  /*3ce0*/  FMUL.FTZ R73, R78, R73 ;  /* 0x000000494e497220 */ /* 0x000fc60000410000 */
[-C--:B------:R-:W-:Y:S01]  /*3cf0*/  FFMA.FTZ R15, R78, R75.reuse, -R15 ;  /* 0x0000004b4e0f7223 */ /* 0x080fe2000001080f */
[----:B------:R-:W-:Y:S01]  /*3d00*/  FFMA.FTZ R72, R72, R75, R73 ;  /* 0x0000004b48487223 */ /* 0x000fe20000010049 */
[--C-:B------:R-:W-:Y:S02]  /*3d10*/  HADD2.F32 R73, -RZ, R12.reuse.H1_H1 ;  /* 0x3000000cff497230 */ /* 0x100fe40000004100 */
[----:B------:R-:W-:Y:S02]  /*3d20*/  HADD2.F32 R75, -RZ, R12.H0_H0 ;  /* 0x2000000cff4b7230 */ /* 0x000fe40000004100 */
[----:B------:R-:W-:Y:S02]  /*3d30*/  HADD2.F32 R78, -RZ, R160.H0_H0 ;  /* 0x200000a0ff4e7230 */ /* 0x000fe40000004100 */
[-C--:B------:R-:W-:Y:S01]  /*3d40*/  FMUL.FTZ R12, R73, R80.reuse ;  /* 0x00000050490c7220 */ /* 0x080fe20000410000 */
[----:B------:R-:W-:Y:S01]  /*3d50*/  F2FP.F16.F32.PACK_AB R15, R72, R15 ;  /* 0x0000000f480f723e */ /* 0x000fe200000000ff */
[----:B------:R-:W-:-:S02]  /*3d60*/  FMUL.FTZ R80, R75, R80 ;  /* 0x000000504b507220 */ /* 0x000fc40000410000 */
[-C--:B------:R-:W-:Y:S01]  /*3d70*/  FFMA.FTZ R75, R75, R78.reuse, -R12 ;  /* 0x0000004e4b4b7223 */ /* 0x080fe2000001080c */
[----:B------:R-:W-:Y:S02]  /*3d80*/  HADD2.F32 R12, -RZ, R163.H0_H0 ;  /* 0x200000a3ff0c7230 */ /* 0x000fe40000004100 */
[----:B------:R-:W-:-:S03]  /*3d90*/  FFMA.FTZ R80, R73, R78, R80 ;  /* 0x0000004e49507223 */ /* 0x000fc60000010050 */
[-C--:B------:R-:W-:Y:S01]  /*3da0*/  FMUL.FTZ R78, R79, R12.reuse ;  /* 0x0000000c4f4e7220 */ /* 0x080fe20000410000 */
[----:B------:R-:W-:-:S03]  /*3db0*/  FMUL.FTZ R12, R81, R12 ;  /* 0x0000000c510c7220 */ /* 0x000fc60000410000 */
[-C--:B------:R-:W-:Y:S01]  /*3dc0*/  FFMA.FTZ R78, R81, R14.reuse, -R78 ;  /* 0x0000000e514e7223 */ /* 0x080fe2000001084e */
[----:B------:R-:W-:Y:S01]  /*3dd0*/  FFMA.FTZ R79, R79, R14, R12 ;  /* 0x0000000e4f4f7223 */ /* 0x000fe2000001000c */
[----:B------:R-:W-:-:S04]  /*3de0*/  F2FP.F16.F32.PACK_AB R12, R80, R75 ;  /* 0x0000004b500c723e */ /* 0x000fc800000000ff */
[----:B------:R-:W-:-:S07]  /*3df0*/  F2FP.F16.F32.PACK_AB R14, R79, R78 ;  /* 0x0000004e4f0e723e */ /* 0x000fce00000000ff */
.L_x_3771:
[----:B------:R-:W-:Y:S05]  /*3e00*/  BSYNC B3 ;  /* 0x0000000000037941 */ /* 0x000fea0003800000 */
.L_x_3770:
[----:B0-----:R0:W-:Y:S02]  /*3e10*/  ST.E.128 desc[UR56][R76.64], R12 ;  /* 0x0000000c4c007985 */ /* 0x0011e4000c101d38 */
.L_x_3769:
[----:B------:R-:W-:Y:S05]  /*3e20*/  BSYNC B2 ;  /* 0x0000000000027941 */ /* 0x000fea0003800000 */
.L_x_3768:
[----:B------:R-:W-:Y:S01]  /*3e30*/  ISETP.NE.AND P3, PT, R8, RZ, PT ;  /* 0x000000ff0800720c */ /* 0x000fe20003f65270 */
[----:B------:R-:W-:-:S12]  /*3e40*/  BSSY B2, `(.L_x_3772) ;  /* 0x0000035000027945 */ /* 0x000fd80003800000 */
[----:B------:R-:W-:Y:S05]  /*3e50*/  @!P3 BRA `(.L_x_3773) ;  /* 0x0000000000ccb947 */ /* 0x000fea0003800000 */
[----:B0---4-:R0:W4:Y:S01]  /*3e60*/  LDS.128 R12, [R28+0x21000] ;  /* 0x021000001c0c7984 */ /* 0x0111220000000c00 */
[----:B------:R-:W-:Y:S01]  /*3e70*/  ISETP.GE.AND P3, PT, R204, R121, PT ;  /* 0x00000079cc00720c */ /* 0x000fe20003f66270 */
[----:B------:R-:W-:Y:S01]  /*3e80*/  IMAD.SHL.U32 R75, R197, 0x8, RZ ;  /* 0x00000008c54b7824 */ /* 0x000fe200078e00ff */
[----:B--2---:R-:W-:Y:S01]  /*3e90*/  MOV R73, R82 ;  /* 0x0000005200497202 */ /* 0x004fe20000000f00 */
[----:B---3--:R-:W-:Y:S01]  /*3ea0*/  IMAD.MOV.U32 R72, RZ, RZ, R11 ;  /* 0x000000ffff487224 */ /* 0x008fe200078e000b */
[----:B------:R-:W-:Y:S03]  /*3eb0*/  BSSY B3, `(.L_x_3774) ;  /* 0x000002c000037945 */ /* 0x000fe60003800000 */
[----:B------:R-:W-:-:S06]  /*3ec0*/  IMAD.WIDE R72, R75, 0x2, R72 ;  /* 0x000000024b487825 */ /* 0x000fcc00078e0248 */
[----:B0-----:R-:W-:Y:S05]  /*3ed0*/  @P3 BRA `(.L_x_3775) ;  /* 0x0000000000a43947 */ /* 0x001fea0003800000 */
[----:B------:R-:W-:Y:S01]  /*3ee0*/  SHF.R.U64 R74, R68, 0x10, R69 ;  /* 0x00000010444a7819 */ /* 0x000fe20000001245 */
[----:B----4-:R-:W-:Y:S01]  /*3ef0*/  HADD2.F32 R76, -RZ, R15.H0_H0 ;  /* 0x2000000fff4c7230 */ /* 0x010fe20000004100 */
[----:B------:R-:W-:Y:S01]  /*3f00*/  SHF.R.U32.HI R75, RZ, 0x10, R71 ;  /* 0x00000010ff4b7819 */ /* 0x000fe20000011647 */
[----:B------:R-:W-:Y:S01]  /*3f10*/  HADD2.F32 R79, -RZ, R159.H1_H1 ;  /* 0x3000009fff4f7230 */ /* 0x000fe20000004100 */
[----:B------:R-:W-:Y:S01]  /*3f20*/  SHF.R.U32.HI R68, RZ, 0x10, R69 ;  /* 0x00000010ff447819 */ /* 0x000fe20000011645 */
[----:B------:R-:W-:Y:S01]  /*3f30*/  HADD2.F32 R74, -RZ, R74.H0_H0 ;  /* 0x2000004aff4a7230 */ /* 0x000fe20000004100 */
[----:B------:R-:W-:Y:S01]  /*3f40*/  SHF.R.U64 R69, R70, 0x10, R71 ;  /* 0x0000001046457819 */ /* 0x000fe20000001247 */
[----:B------:R-:W-:Y:S02]  /*3f50*/  HADD2.F32 R75, -RZ, R75.H0_H0 ;  /* 0x2000004bff4b7230 */ /* 0x000fe40000004100 */
[----:B------:R-:W-:Y:S02]  /*3f60*/  HADD2.F32 R70, -RZ, R15.H1_H1 ;  /* 0x3000000fff467230 */ /* 0x000fe40000004100 */
[----:B------:R-:W-:-:S02]  /*3f70*/  HADD2.F32 R78, -RZ, R69.H0_H0 ;  /* 0x20000045ff4e7230 */ /* 0x000fc40000004100 */
[--C-:B------:R-:W-:Y:S02]  /*3f80*/  HADD2.F32 R69, -RZ, R13.reuse.H1_H1 ;  /* 0x3000000dff457230 */ /* 0x100fe40000004100 */
[-C--:B------:R-:W-:Y:S01]  /*3f90*/  FMUL.FTZ R15, R70, R75.reuse ;  /* 0x0000004b460f7220 */ /* 0x080fe20000410000 */
[----:B------:R-:W-:Y:S02]  /*3fa0*/  HADD2.F32 R13, -RZ, R13.H0_H0 ;  /* 0x2000000dff0d7230 */ /* 0x000fe40000004100 */
[C---:B------:R-:W-:Y:S01]  /*3fb0*/  FMUL.FTZ R75, R76.reuse, R75 ;  /* 0x0000004b4c4b7220 */ /* 0x040fe20000410000 */
[----:B------:R-:W-:Y:S02]  /*3fc0*/  HADD2.F32 R71, -RZ, R68.H0_H0 ;  /* 0x20000044ff477230 */ /* 0x000fe40000004100 */
[-C--:B------:R-:W-:Y:S01]  /*3fd0*/  FMUL.FTZ R68, R69, R78.reuse ;  /* 0x0000004e45447220 */ /* 0x080fe20000410000 */
[----:B------:R-:W-:Y:S02]  /*3fe0*/  FMUL.FTZ R78, R13, R78 ;  /* 0x0000004e0d4e7220 */ /* 0x000fe40000410000 */
[-C--:B------:R-:W-:Y:S01]  /*3ff0*/  FFMA.FTZ R15, R76, R71.reuse, -R15 ;  /* 0x000000474c0f7223 */ /* 0x080fe2000001080f */
[----:B------:R-:W-:Y:S01]  /*4000*/  FFMA.FTZ R70, R70, R71, R75 ;  /* 0x0000004746467223 */ /* 0x000fe2000001004b */
[----:B------:R-:W-:-:S02]  /*4010*/  HADD2.F32 R71, -RZ, R161.H1_H1 ;  /* 0x300000a1ff477230 */ /* 0x000fc40000004100 */
[-C--:B------:R-:W-:Y:S01]  /*4020*/  FFMA.FTZ R13, R13, R74.reuse, -R68 ;  /* 0x0000004a0d0d7223 */ /* 0x080fe20000010844 */
[--C-:B------:R-:W-:Y:S02]  /*4030*/  HADD2.F32 R75, -RZ, R12.reuse.H1_H1 ;  /* 0x3000000cff4b7230 */ /* 0x100fe40000004100 */
[----:B------:R-:W-:Y:S01]  /*4040*/  FFMA.FTZ R68, R69, R74, R78 ;  /* 0x0000004a45447223 */ /* 0x000fe2000001004e */
[----:B------:R-:W-:Y:S01]  /*4050*/  HADD2.F32 R76, -RZ, R12.H0_H0 ;  /* 0x2000000cff4c7230 */ /* 0x000fe20000004100 */
[----:B------:R-:W-:Y:S01]  /*4060*/  F2FP.F16.F32.PACK_AB R15, R70, R15 ;  /* 0x0000000f460f723e */ /* 0x000fe200000000ff */
[----:B------:R-:W-:Y:S02]  /*4070*/  HADD2.F32 R69, -RZ, R162.H0_H0 ;  /* 0x200000a2ff457230 */ /* 0x000fe40000004100 */
[-C--:B------:R-:W-:Y:S01]  /*4080*/  FMUL.FTZ R77, R75, R71.reuse ;  /* 0x000000474b4d7220 */ /* 0x080fe20000410000 */
[--C-:B------:R-:W-:Y:S02]  /*4090*/  HADD2.F32 R12, -RZ, R14.reuse.H1_H1 ;  /* 0x3000000eff0c7230 */ /* 0x100fe40000004100 */
[----:B------:R-:W-:Y:S01]  /*40a0*/  FMUL.FTZ R78, R76, R71 ;  /* 0x000000474c4e7220 */ /* 0x000fe20000410000 */
[----:B------:R-:W-:Y:S01]  /*40b0*/  HADD2.F32 R74, -RZ, R159.H0_H0 ;  /* 0x2000009fff4a7230 */ /* 0x000fe20000004100 */
[----:B------:R-:W-:Y:S01]  /*40c0*/  F2FP.F16.F32.PACK_AB R13, R68, R13 ;  /* 0x0000000d440d723e */ /* 0x000fe200000000ff */
[----:B------:R-:W-:-:S02]  /*40d0*/  HADD2.F32 R14, -RZ, R14.H0_H0 ;  /* 0x2000000eff0e7230 */ /* 0x000fc40000004100 */
[-C--:B------:R-:W-:Y:S01]  /*40e0*/  FMUL.FTZ R71, R12, R69.reuse ;  /* 0x000000450c477220 */ /* 0x080fe20000410000 */
[-C--:B------:R-:W-:Y:S01]  /*40f0*/  FFMA.FTZ R77, R76, R74.reuse, -R77 ;  /* 0x0000004a4c4d7223 */ /* 0x080fe2000001084d */
[----:B------:R-:W-:Y:S01]  /*4100*/  FFMA.FTZ R78, R75, R74, R78 ;  /* 0x0000004a4b4e7223 */ /* 0x000fe2000001004e */
[C---:B------:R-:W-:Y:S01]  /*4110*/  FMUL.FTZ R69, R14.reuse, R69 ;  /* 0x000000450e457220 */ /* 0x040fe20000410000 */
[----:B------:R-:W-:-:S03]  /*4120*/  FFMA.FTZ R71, R14, R79, -R71 ;  /* 0x0000004f0e477223 */ /* 0x000fc60000010847 */
[----:B------:R-:W-:Y:S01]  /*4130*/  FFMA.FTZ R12, R12, R79, R69 ;  /* 0x0000004f0c0c7223 */ /* 0x000fe20000010045 */
[----:B------:R-:W-:-:S04]  /*4140*/  F2FP.F16.F32.PACK_AB R78, R78, R77 ;  /* 0x0000004d4e4e723e */ /* 0x000fc800000000ff */
[----:B------:R-:W-:Y:S01]  /*4150*/  F2FP.F16.F32.PACK_AB R14, R12, R71 ;  /* 0x000000470c0e723e */ /* 0x000fe200000000ff */
[----:B------:R-:W-:-:S07]  /*4160*/  IMAD.MOV.U32 R12, RZ, RZ, R78 ;  /* 0x000000ffff0c7224 */ /* 0x000fce00078e004e */
.L_x_3775:
[----:B------:R-:W-:Y:S05]  /*4170*/  BSYNC B3 ;  /* 0x0000000000037941 */ /* 0x000fea0003800000 */
.L_x_3774:
[----:B----4-:R0:W-:Y:S02]  /*4180*/  ST.E.128 desc[UR56][R72.64], R12 ;  /* 0x0000000c48007985 */ /* 0x0101e4000c101d38 */
.L_x_3773:
[----:B------:R-:W-:Y:S05]  /*4190*/  BSYNC B2 ;  /* 0x0000000000027941 */ /* 0x000fea0003800000 */
.L_x_3772:
        /* <DEDUP_REMOVED lines=10> */
[----:B----4-:R-:W-:Y:S01]  /*4240*/  HADD2.F32 R72, -RZ, R15.H0_H0 ;  /* 0x2000000fff487230 */ /* 0x010fe20000004100 */
[----:B------:R-:W-:Y:S01]  /*4250*/  SHF.R.U32.HI R71, RZ, 0x10, R67 ;  /* 0x00000010ff477819 */ /* 0x000fe20000011643 */
[----:B------:R-:W-:Y:S01]  /*4260*/  HADD2.F32 R75, -RZ, R157.H0_H0 ;  /* 0x2000009dff4b7230 */ /* 0x000fe20000004100 */
        /* <DEDUP_REMOVED lines=23> */
[----:B------:R-:W-:Y:S02]  /*43e0*/  HADD2.F32 R12, -RZ, R14.H1_H1 ;  /* 0x3000000eff0c7230 */ /* 0x000fe40000004100 */
[----:B------:R-:W-:Y:S01]  /*43f0*/  FMUL.FTZ R74, R72, R67 ;  /* 0x00000043484a7220 */ /* 0x000fe20000410000 */
[----:B------:R-:W-:Y:S01]  /*4400*/  HADD2.F32 R70, -RZ, R158.H1_H1 ;  /* 0x3000009eff467230 */ /* 0x000fe20000004100 */
        /* <DEDUP_REMOVED lines=11> */
.L_x_3779:
[----:B------:R-:W-:Y:S05]  /*44c0*/  BSYNC B3 ;  /* 0x0000000000037941 */ /* 0x000fea0003800000 */
.L_x_3778:
[----:B----4-:R0:W-:Y:S02]  /*44d0*/  ST.E.128 desc[UR56][R68.64], R12 ;  /* 0x0000000c44007985 */ /* 0x0101e4000c101d38 */
.L_x_3777:
[----:B------:R-:W-:Y:S05]  /*44e0*/  BSYNC B2 ;  /* 0x0000000000027941 */ /* 0x000fea0003800000 */
.L_x_3776:
        /* <DEDUP_REMOVED lines=10> */
[----:B----4-:R-:W-:Y:S01]  /*4590*/  HADD2.F32 R67, -RZ, R13.H1_H1 ;  /* 0x3000000dff437230 */ /* 0x010fe20000004100 */
[----:B------:R-:W-:Y:S01]  /*45a0*/  SHF.R.U32.HI R63, RZ, 0x10, R63 ;  /* 0x00000010ff3f7819 */ /* 0x000fe2000001163f */
[----:B------:R-:W-:Y:S01]  /*45b0*/  HADD2.F32 R66, -RZ, R15.H1_H1 ;  /* 0x3000000fff427230 */ /* 0x000fe20000004100 */
[--C-:B------:R-:W-:Y:S01]  /*45c0*/  SHF.R.U64 R60, R60, 0x10, R61.reuse ;  /* 0x000000103c3c7819 */ /* 0x100fe2000000123d */
[----:B------:R-:W-:Y:S01]  /*45d0*/  HADD2.F32 R62, -RZ, R62.H0_H0 ;  /* 0x2000003eff3e7230 */ /* 0x000fe20000004100 */
[----:B------:R-:W-:Y:S01]  /*45e0*/  SHF.R.U32.HI R61, RZ, 0x10, R61 ;  /* 0x00000010ff3d7819 */ /* 0x000fe2000001163d */
[----:B------:R-:W-:Y:S02]  /*45f0*/  HADD2.F32 R63, -RZ, R63.H0_H0 ;  /* 0x2000003fff3f7230 */ /* 0x000fe40000004100 */
[----:B------:R-:W-:Y:S02]  /*4600*/  HADD2.F32 R13, -RZ, R13.H0_H0 ;  /* 0x2000000dff0d7230 */ /* 0x000fe40000004100 */
[----:B------:R-:W-:Y:S01]  /*4610*/  FMUL.FTZ R70, R67, R62 ;  /* 0x0000003e43467220 */ /* 0x000fe20000410000 */
[----:B------:R-:W-:-:S02]  /*4620*/  HADD2.F32 R68, -RZ, R15.H0_H0 ;  /* 0x2000000fff447230 */ /* 0x000fc40000004100 */
[-C--:B------:R-:W-:Y:S01]  /*4630*/  FMUL.FTZ R15, R66, R63.reuse ;  /* 0x0000003f420f7220 */ /* 0x080fe20000410000 */
[----:B------:R-:W-:Y:S02]  /*4640*/  HADD2.F32 R60, -RZ, R60.H0_H0 ;  /* 0x2000003cff3c7230 */ /* 0x000fe40000004100 */
[C---:B------:R-:W-:Y:S01]  /*4650*/  FMUL.FTZ R62, R13.reuse, R62 ;  /* 0x0000003e0d3e7220 */ /* 0x040fe20000410000 */
[----:B------:R-:W-:Y:S02]  /*4660*/  HADD2.F32 R61, -RZ, R61.H0_H0 ;  /* 0x2000003dff3d7230 */ /* 0x000fe40000004100 */
[----:B------:R-:W-:Y:S01]  /*4670*/  FMUL.FTZ R63, R68, R63 ;  /* 0x0000003f443f7220 */ /* 0x000fe20000410000 */
[-C--:B------:R-:W-:Y:S01]  /*4680*/  FFMA.FTZ R70, R13, R60.reuse, -R70 ;  /* 0x0000003c0d467223 */ /* 0x080fe20000010846 */
[----:B------:R-:W-:Y:S02]  /*4690*/  FFMA.FTZ R67, R67, R60, R62 ;  /* 0x0000003c43437223 */ /* 0x000fe4000001003e */
[----:B------:R-:W-:Y:S01]  /*46a0*/  FFMA.FTZ R66, R66, R61, R63 ;  /* 0x0000003d42427223 */ /* 0x000fe2000001003f */
[----:B------:R-:W-:-:S02]  /*46b0*/  HADD2.F32 R63, -RZ, R156.H0_H0 ;  /* 0x2000009cff3f7230 */ /* 0x000fc40000004100 */
[----:B------:R-:W-:Y:S01]  /*46c0*/  FFMA.FTZ R15, R68, R61, -R15 ;  /* 0x0000003d440f7223 */ /* 0x000fe2000001080f */
[--C-:B------:R-:W-:Y:S02]  /*46d0*/  HADD2.F32 R60, -RZ, R12.reuse.H1_H1 ;  /* 0x3000000cff3c7230 */ /* 0x100fe40000004100 */
[----:B------:R-:W-:Y:S02]  /*46e0*/  HADD2.F32 R62, -RZ, R12.H0_H0 ;  /* 0x2000000cff3e7230 */ /* 0x000fe40000004100 */
[----:B------:R-:W-:Y:S02]  /*46f0*/  HADD2.F32 R61, -RZ, R156.H1_H1 ;  /* 0x3000009cff3d7230 */ /* 0x000fe40000004100 */
[-C--:B------:R-:W-:Y:S01]  /*4700*/  FMUL.FTZ R69, R60, R63.reuse ;  /* 0x0000003f3c457220 */ /* 0x080fe20000410000 */
[--C-:B------:R-:W-:Y:S02]  /*4710*/  HADD2.F32 R12, -RZ, R14.reuse.H1_H1 ;  /* 0x3000000eff0c7230 */ /* 0x100fe40000004100 */
[----:B------:R-:W-:Y:S01]  /*4720*/  FMUL.FTZ R63, R62, R63 ;  /* 0x0000003f3e3f7220 */ /* 0x000fe20000410000 */
[----:B------:R-:W-:Y:S01]  /*4730*/  HADD2.F32 R14, -RZ, R14.H0_H0 ;  /* 0x2000000eff0e7230 */ /* 0x000fe20000004100 */
[----:B------:R-:W-:Y:S01]  /*4740*/  F2FP.F16.F32.PACK_AB R15, R66, R15 ;  /* 0x0000000f420f723e */ /* 0x000fe200000000ff */
[----:B------:R-:W-:-:S02]  /*4750*/  HADD2.F32 R13, -RZ, R155.H1_H1 ;  /* 0x3000009bff0d7230 */ /* 0x000fc40000004100 */
[-C--:B------:R-:W-:Y:S01]  /*4760*/  FMUL.FTZ R71, R12, R61.reuse ;  /* 0x0000003d0c477220 */ /* 0x080fe20000410000 */
[----:B------:R-:W-:Y:S02]  /*4770*/  HADD2.F32 R155, -RZ, R155.H0_H0 ;  /* 0x2000009bff9b7230 */ /* 0x000fe40000004100 */
        /* <DEDUP_REMOVED lines=9> */
.L_x_3783:
[----:B------:R-:W-:Y:S05]  /*4810*/  BSYNC B3 ;  /* 0x0000000000037941 */ /* 0x000fea0003800000 */
.L_x_3782:
[----:B----4-:R0:W-:Y:S02]  /*4820*/  ST.E.128 desc[UR56][R64.64], R12 ;  /* 0x0000000c40007985 */ /* 0x0101e4000c101d38 */
.L_x_3781:
[----:B------:R-:W-:Y:S05]  /*4830*/  BSYNC B2 ;  /* 0x0000000000027941 */ /* 0x000fea0003800000 */
.L_x_3780:
        /* <DEDUP_REMOVED lines=8> */
[--C-:B------:R-:W-:Y:S02]  /*48c0*/  SHF.R.U64 R11, R58, 0x10, R59.reuse ;  /* 0x000000103a0b7819 */ /* 0x100fe4000000123b */
[----:B------:R-:W-:Y:S02]  /*48d0*/  SHF.R.U32.HI R64, RZ, 0x10, R59 ;  /* 0x00000010ff407819 */ /* 0x000fe4000001163b */
[--C-:B------:R-:W-:Y:S01]  /*48e0*/  SHF.R.U64 R63, R56, 0x10, R57.reuse ;  /* 0x00000010383f7819 */ /* 0x100fe20000001239 */
[----:B----4-:R-:W-:Y:S01]  /*48f0*/  IMAD.MOV.U32 R56, RZ, RZ, R12 ;  /* 0x000000ffff387224 */ /* 0x010fe200078e000c */
[----:B------:R-:W-:Y:S01]  /*4900*/  SHF.R.U32.HI R62, RZ, 0x10, R57 ;  /* 0x00000010ff3e7819 */ /* 0x000fe20000011639 */
[----:B------:R-:W-:Y:S02]  /*4910*/  HADD2.F32 R59, -RZ, R11.H0_H0 ;  /* 0x2000000bff3b7230 */ /* 0x000fe40000004100 */
[----:B------:R-:W-:Y:S02]  /*4920*/  HADD2.F32 R12, -RZ, R13.H1_H1 ;  /* 0x3000000dff0c7230 */ /* 0x000fe40000004100 */
[----:B------:R-:W-:-:S02]  /*4930*/  HADD2.F32 R64, -RZ, R64.H0_H0 ;  /* 0x20000040ff407230 */ /* 0x000fc40000004100 */
[----:B------:R-:W-:Y:S02]  /*4940*/  HADD2.F32 R11, -RZ, R13.H0_H0 ;  /* 0x2000000dff0b7230 */ /* 0x000fe40000004100 */
[-C--:B------:R-:W-:Y:S01]  /*4950*/  FMUL.FTZ R66, R12, R59.reuse ;  /* 0x0000003b0c427220 */ /* 0x080fe20000410000 */
[--C-:B------:R-:W-:Y:S02]  /*4960*/  HADD2.F32 R57, -RZ, R15.reuse.H1_H1 ;  /* 0x3000000fff397230 */ /* 0x100fe40000004100 */
[----:B------:R-:W-:Y:S02]  /*4970*/  HADD2.F32 R13, -RZ, R15.H0_H0 ;  /* 0x2000000fff0d7230 */ /* 0x000fe40000004100 */
[----:B------:R-:W-:Y:S01]  /*4980*/  FMUL.FTZ R59, R11, R59 ;  /* 0x0000003b0b3b7220 */ /* 0x000fe20000410000 */
[----:B------:R-:W-:Y:S02]  /*4990*/  HADD2.F32 R58, -RZ, R63.H0_H0 ;  /* 0x2000003fff3a7230 */ /* 0x000fe40000004100 */
[----:B------:R-:W-:Y:S01]  /*49a0*/  FMUL.FTZ R68, R57, R64 ;  /* 0x0000004039447220 */ /* 0x000fe20000410000 */
[----:B------:R-:W-:-:S02]  /*49b0*/  HADD2.F32 R62, -RZ, R62.H0_H0 ;  /* 0x2000003eff3e7230 */ /* 0x000fc40000004100 */
[----:B------:R-:W-:Y:S01]  /*49c0*/  FMUL.FTZ R64, R13, R64 ;  /* 0x000000400d407220 */ /* 0x000fe20000410000 */
[----:B------:R-:W-:Y:S02]  /*49d0*/  HADD2.F32 R15, -RZ, R56.H1_H1 ;  /* 0x30000038ff0f7230 */ /* 0x000fe40000004100 */
[----:B------:R-:W-:Y:S01]  /*49e0*/  FFMA.FTZ R12, R12, R58, R59 ;  /* 0x0000003a0c0c7223 */ /* 0x000fe2000001003b */
[----:B------:R-:W-:Y:S02]  /*49f0*/  HADD2.F32 R59, -RZ, R154.H0_H0 ;  /* 0x2000009aff3b7230 */ /* 0x000fe40000004100 */
[----:B------:R-:W-:Y:S01]  /*4a00*/  FFMA.FTZ R64, R57, R62, R64 ;  /* 0x0000003e39407223 */ /* 0x000fe20000010040 */
[----:B------:R-:W-:Y:S02]  /*4a10*/  HADD2.F32 R56, -RZ, R56.H0_H0 ;  /* 0x20000038ff387230 */ /* 0x000fe40000004100 */
[----:B------:R-:W-:Y:S01]  /*4a20*/  FFMA.FTZ R11, R11, R58, -R66 ;  /* 0x0000003a0b0b7223 */ /* 0x000fe20000010842 */
[----:B------:R-:W-:-:S02]  /*4a30*/  HADD2.F32 R154, -RZ, R154.H1_H1 ;  /* 0x3000009aff9a7230 */ /* 0x000fc40000004100 */
[----:B------:R-:W-:Y:S01]  /*4a40*/  FFMA.FTZ R13, R13, R62, -R68 ;  /* 0x0000003e0d0d7223 */ /* 0x000fe20000010844 */
[--C-:B------:R-:W-:Y:S02]  /*4a50*/  HADD2.F32 R57, -RZ, R14.reuse.H1_H1 ;  /* 0x3000000eff397230 */ /* 0x100fe40000004100 */
[-C--:B------:R-:W-:Y:S01]  /*4a60*/  FMUL.FTZ R63, R15, R59.reuse ;  /* 0x0000003b0f3f7220 */ /* 0x080fe20000410000 */
[----:B------:R-:W-:Y:S02]  /*4a70*/  HADD2.F32 R14, -RZ, R14.H0_H0 ;  /* 0x2000000eff0e7230 */ /* 0x000fe40000004100 */
[----:B------:R-:W-:Y:S01]  /*4a80*/  FMUL.FTZ R62, R56, R59 ;  /* 0x0000003b383e7220 */ /* 0x000fe20000410000 */
[--C-:B------:R-:W-:Y:S02]  /*4a90*/  HADD2.F32 R58, -RZ, R153.reuse.H0_H0 ;  /* 0x20000099ff3a7230 */ /* 0x100fe40000004100 */
[----:B------:R-:W-:Y:S01]  /*4aa0*/  FMUL.FTZ R59, R57, R154 ;  /* 0x0000009a393b7220 */ /* 0x000fe20000410000 */
[----:B------:R-:W-:-:S02]  /*4ab0*/  HADD2.F32 R153, -RZ, R153.H1_H1 ;  /* 0x30000099ff997230 */ /* 0x000fc40000004100 */
        /* <DEDUP_REMOVED lines=8> */
[----:B------:R-:W-:Y:S02]  /*4b40*/  F2FP.F16.F32.PACK_AB R12, R62, R63 ;  /* 0x0000003f3e0c723e */ /* 0x000fe400000000ff */
[----:B------:R-:W-:-:S07]  /*4b50*/  F2FP.F16.F32.PACK_AB R14, R154, R59 ;  /* 0x0000003b9a0e723e */ /* 0x000fce00000000ff */
.L_x_3785:
[----:B------:R-:W-:Y:S05]  /*4b60*/  BSYNC B2 ;  /* 0x0000000000027941 */ /* 0x000fea0003800000 */
.L_x_3784:
[----:B----4-:R0:W-:Y:S02]  /*4b70*/  ST.E.128 desc[UR56][R60.64], R12 ;  /* 0x0000000c3c007985 */ /* 0x0101e4000c101d38 */
.L_x_3763:
[----:B------:R-:W-:Y:S05]  /*4b80*/  BSYNC B1 ;  /* 0x0000000000017941 */ /* 0x000fea0003800000 */
.L_x_3762:
[----:B------:R-:W-:-:S03]  /*4b90*/  UMOV UR4, 0xffffffff ;  /* 0xffffffff00047882 */ /* 0x000fc60000000000 */
[----:B------:R-:W-:Y:S05]  /*4ba0*/  BRA.DIV UR4, `(.L_x_3786) ;  /* 0x000001ba04b47947 */ /* 0x000fea000b800000 */
[----:B-1----:R-:W1:Y:S04]  /*4bb0*/  SHFL.IDX PT, R117, R117, 0x1, 0x1c1f ;  /* 0x003c1f0075757f89 */ /* 0x002e6800000e0000 */
[----:B------:R-:W0:Y:S02]  /*4bc0*/  SHFL.IDX PT, R120, R120, 0x1, 0x1c1f ;  /* 0x003c1f0078787f89 */ /* 0x000e2400000e0000 */
.L_x_4090:
[----:B------:R-:W-:Y:S05]  /*4bd0*/  @P4 BRA `(.L_x_3787) ;  /* 0x0000005400084947 */ /* 0x000fea0003800000 */
[----:B------:R-:W-:Y:S01]  /*4be0*/  ISETP.NE.AND P3, PT, R6, RZ, PT ;  /* 0x000000ff0600720c */ /* 0x000fe20003f65270 */
[----:B------:R-:W-:-:S12]  /*4bf0*/  BSSY B1, `(.L_x_3788) ;  /* 0x0000032000017945 */ /* 0x000fd80003800000 */
[----:B------:R-:W-:Y:S05]  /*4c00*/  @!P3 BRA `(.L_x_3789) ;  /* 0x0000000000c0b947 */ /* 0x000fea0003800000 */
[----:B0---4-:R0:W4:Y:S01]  /*4c10*/  LDS.128 R12, [R28+0x20000] ;  /* 0x020000001c0c7984 */ /* 0x0111220000000c00 */
[C---:B------:R-:W-:Y:S01]  /*4c20*/  LEA R56, P3, R16.reuse, R120, 0x1 ;  /* 0x0000007810387211 */ /* 0x040fe200078608ff */
[----:B------:R-:W-:Y:S03]  /*4c30*/  BSSY B2, `(.L_x_3790) ;  /* 0x000002c000027945 */ /* 0x000fe60003800000 */
[----:B-1----:R-:W-:Y:S02]  /*4c40*/  LEA.HI.X R57, R16, R117, R17, 0x1, P3 ;  /* 0x0000007510397211 */ /* 0x002fe400018f0c11 */
[----:B------:R-:W-:-:S13]  /*4c50*/  ISETP.GE.AND P3, PT, R194, R121, PT ;  /* 0x00000079c200720c */ /* 0x000fda0003f66270 */
[----:B0-----:R-:W-:Y:S05]  /*4c60*/  @P3 BRA `(.L_x_3791) ;  /* 0x0000000000a03947 */ /* 0x001fea0003800000 */
[----:B---3--:R-:W-:Y:S01]  /*4c70*/  SHF.R.U64 R11, R52, 0x10, R53 ;  /* 0x00000010340b7819 */ /* 0x008fe20000001235 */
        /* <DEDUP_REMOVED lines=39> */
.L_x_3791:
[----:B------:R-:W-:Y:S05]  /*4ef0*/  BSYNC B2 ;  /* 0x0000000000027941 */ /* 0x000fea0003800000 */
.L_x_3790:
[----:B----4-:R0:W-:Y:S02]  /*4f00*/  ST.E.128 desc[UR56][R56.64], R12 ;  /* 0x0000000c38007985 */ /* 0x0101e4000c101d38 */
.L_x_3789:
[----:B------:R-:W-:Y:S05]  /*4f10*/  BSYNC B1 ;  /* 0x0000000000017941 */ /* 0x000fea0003800000 */
.L_x_3788:
[----:B------:R-:W-:Y:S01]  /*4f20*/  ISETP.NE.AND P3, PT, R7, RZ, PT ;  /* 0x000000ff0700720c */ /* 0x000fe20003f65270 */
[----:B------:R-:W-:-:S12]  /*4f30*/  BSSY B1, `(.L_x_3792) ;  /* 0x0000034000017945 */ /* 0x000fd80003800000 */
[----:B------:R-:W-:Y:S05]  /*4f40*/  @!P3 BRA `(.L_x_3793) ;  /* 0x0000000000c8b947 */ /* 0x000fea0003800000 */
[----:B0---4-:R0:W4:Y:S01]  /*4f50*/  LDS.128 R12, [R31+0x20000] ;  /* 0x020000001f0c7984 */ /* 0x0111220000000c00 */
[----:B------:R-:W-:Y:S01]  /*4f60*/  ISETP.GE.AND P3, PT, R206, R121, PT ;  /* 0x00000079ce00720c */ /* 0x000fe20003f66270 */
[----:B------:R-:W-:Y:S01]  /*4f70*/  IMAD.MOV.U32 R52, RZ, RZ, R120 ;  /* 0x000000ffff347224 */ /* 0x000fe200078e0078 */
[----:B---3--:R-:W-:Y:S01]  /*4f80*/  SHF.L.U32 R11, R196, 0x3, RZ ;  /* 0x00000003c40b7819 */ /* 0x008fe200000006ff */
[----:B-1----:R-:W-:Y:S01]  /*4f90*/  IMAD.MOV.U32 R53, RZ, RZ, R117 ;  /* 0x000000ffff357224 */ /* 0x002fe200078e0075 */
[----:B------:R-:W-:Y:S03]  /*4fa0*/  BSSY B2, `(.L_x_3794) ;  /* 0x000002b000027945 */ /* 0x000fe60003800000 */
[----:B------:R-:W-:-:S06]  /*4fb0*/  IMAD.WIDE R52, R11, 0x2, R52 ;  /* 0x000000020b347825 */ /* 0x000fcc00078e0234 */
        /* <DEDUP_REMOVED lines=41> */
.L_x_3795:
[----:B------:R-:W-:Y:S05]  /*5250*/  BSYNC B2 ;  /* 0x0000000000027941 */ /* 0x000fea0003800000 */
.L_x_3794:
[----:B----4-:R0:W-:Y:S02]  /*5260*/  ST.E.128 desc[UR56][R52.64], R12 ;  /* 0x0000000c34007985 */ /* 0x0101e4000c101d38 */
.L_x_3793:
[----:B------:R-:W-:Y:S05]  /*5270*/  BSYNC B1 ;  /* 0x0000000000017941 */ /* 0x000fea0003800000 */
.L_x_3792:
        /* <DEDUP_REMOVED lines=51> */
.L_x_3799:
[----:B------:R-:W-:Y:S05]  /*55b0*/  BSYNC B2 ;  /* 0x0000000000027941 */ /* 0x000fea0003800000 */
.L_x_3798:
[----:B----4-:R0:W-:Y:S02]  /*55c0*/  ST.E.128 desc[UR56][R48.64], R12 ;  /* 0x0000000c30007985 */ /* 0x0101e4000c101d38 */
.L_x_3797:
[----:B------:R-:W-:Y:S05]  /*55d0*/  BSYNC B1 ;  /* 0x0000000000017941 */ /* 0x000fea0003800000 */
.L_x_3796:
        /* <DEDUP_REMOVED lines=49> */
.L_x_3803:
[----:B------:R-:W-:Y:S05]  /*58f0*/  BSYNC B2 ;  /* 0x0000000000027941 */ /* 0x000fea0003800000 */
.L_x_3802:
[----:B----4-:R0:W-:Y:S02]  /*5900*/  ST.E.128 desc[UR56][R44.64], R12 ;  /* 0x0000000c2c007985 */ /* 0x0101e4000c101d38 */
.L_x_3801:
[----:B------:R-:W-:Y:S05]  /*5910*/  BSYNC B1 ;  /* 0x0000000000017941 */ /* 0x000fea0003800000 */
.L_x_3800:
        /* <DEDUP_REMOVED lines=49> */
.L_x_3807:
[----:B------:R-:W-:Y:S05]  /*5c30*/  BSYNC B2 ;  /* 0x0000000000027941 */ /* 0x000fea0003800000 */
.L_x_3806:
[----:B----4-:R0:W-:Y:S02]  /*5c40*/  ST.E.128 desc[UR56][R40.64], R12 ;  /* 0x0000000c28007985 */ /* 0x0101e4000c101d38 */
.L_x_3805:
[----:B------:R-:W-:Y:S05]  /*5c50*/  BSYNC B1 ;  /* 0x0000000000017941 */ /* 0x000fea0003800000 */
.L_x_3804:
[----:B------:R-:W-:-:S13]  /*5c60*/  ISETP.NE.AND P3, PT, R20, RZ, PT ;  /* 0x000000ff1400720c */ /* 0x000fda0003f65270 */
        /* <DEDUP_REMOVED lines=47> */
.L_x_3809:
[----:B------:R-:W-:Y:S05]  /*5f60*/  BSYNC B1 ;  /* 0x0000000000017941 */ /* 0x000fea0003800000 */
.L_x_3808:
[----:B----4-:R0:W-:Y:S01]  /*5f70*/  ST.E.128 desc[UR56][R36.64], R12 ;  /* 0x0000000c24007985 */ /* 0x0101e2000c101d38 */
[----:B------:R-:W-:Y:S05]  /*5f80*/  BRA `(.L_x_3787) ;  /* 0x00000040001c7947 */ /* 0x000fea0003800000 */
.L_x_3753:
        /* <DEDUP_REMOVED lines=19> */
[----:B------:R-:W-:Y:S02]  /*60c0*/  CS2R R40, SRZ ;  /* 0x0000000000287805 */ /* 0x000fe4000001ff00 */
[----:B------:R-:W-:Y:S02]  /*60d0*/  IADD3.X R33, R11, R102, RZ, P2, !PT ;  /* 0x000000660b217210 */ /* 0x000fe400017fe4ff */
[----:B------:R-:W-:Y:S02]  /*60e0*/  CS2R R54, SRZ ;  /* 0x0000000000367805 */ /* 0x000fe4000001ff00 */
[----:B------:R-:W-:-:S02]  /*60f0*/  LEA R56, P2, R32, UR4, 0x1 ;  /* 0x0000000420387c11 */ /* 0x000fc4000f8408ff */
[----:B------:R-:W-:Y:S02]  /*6100*/  CS2R R52, SRZ ;  /* 0x0000000000347805 */ /* 0x000fe4000001ff00 */
        /* <DEDUP_REMOVED lines=13> */
[----:B------:R-:W-:Y:S02]  /*61e0*/  ISETP.GE.AND P2, PT, R193, R121, PT ;  /* 0x00000079c100720c */ /* 0x000fe40003f46270 */
[----:B------:R-:W-:Y:S02]  /*61f0*/  CS2R R34, SRZ ;  /* 0x0000000000227805 */ /* 0x000fe4000001ff00 */
[----:B------:R-:W-:Y:S02]  /*6200*/  CS2R R32, SRZ ;  /* 0x0000000000207805 */ /* 0x000fe4000001ff00 */
[----:B------:R-:W-:-:S02]  /*6210*/  CS2R R46, SRZ ;  /* 0x00000000002e7805 */ /* 0x000fc4000001ff00 */
[----:B------:R-:W-:-:S05]  /*6220*/  CS2R R44, SRZ ;  /* 0x00000000002c7805 */ /* 0x000fca000001ff00 */
[----:B------:R0:W5:Y:S04]  /*6230*/  @!P2 LDG.E.128 R36, desc[UR56][R56.64+0x40] ;  /* 0x000040383824a981 */ /* 0x000168000c1e1d00 */
[----:B------:R0:W5:Y:S01]  /*6240*/  @!P2 LDG.E.128 R48, desc[UR56][R60.64+0x40] ;  /* 0x000040383c30a981 */ /* 0x000162000c1e1d00 */
[----:B------:R-:W-:-:S13]  /*6250*/  ISETP.GE.AND P2, PT, R192, R121, PT ;  /* 0x00000079c000720c */ /* 0x000fda0003f46270 */
[----:B------:R0:W5:Y:S04]  /*6260*/  @!P2 LDG.E.128 R32, desc[UR56][R56.64+0x80] ;  /* 0x000080383820a981 */ /* 0x000168000c1e1d00 */
[----:B------:R0:W5:Y:S02]  /*6270*/  @!P2 LDG.E.128 R44, desc[UR56][R60.64+0x80] ;  /* 0x000080383c2ca981 */ /* 0x000164000c1e1d00 */
.L_x_3811:
[----:B------:R-:W-:Y:S05]  /*6280*/  BSYNC B1 ;  /* 0x0000000000017941 */ /* 0x000fea0003800000 */
.L_x_3810:
        /* <DEDUP_REMOVED lines=10> */
[----:B------:R-:W-:Y:S02]  /*6330*/  CS2R R74, SRZ ;  /* 0x00000000004a7805 */ /* 0x000fe4000001ff00 */
[----:B------:R-:W-:Y:S02]  /*6340*/  CS2R R72, SRZ ;  /* 0x0000000000487805 */ /* 0x000fe4000001ff00 */
[----:B------:R-:W-:-:S02]  /*6350*/  CS2R R78, SRZ ;  /* 0x00000000004e7805 */ /* 0x000fc4000001ff00 */
[----:B-----5:R-:W-:Y:S01]  /*6360*/  MOV R81, R34 ;  /* 0x0000002200517202 */ /* 0x020fe20000000f00 */
[----:B------:R-:W-:Y:S01]  /*6370*/  IMAD.MOV.U32 R82, RZ, RZ, R35 ;  /* 0x000000ffff527224 */ /* 0x000fe200078e0023 */
[----:B------:R-:W-:Y:S01]  /*6380*/  CS2R R76, SRZ ;  /* 0x00000000004c7805 */ /* 0x000fe2000001ff00 */
[----:B------:R-:W-:Y:S06]  /*6390*/  @P4 BRA `(.L_x_3813) ;  /* 0x00000000007c4947 */ /* 0x000fec0003800000 */
[----:B------:R-:W-:Y:S01]  /*63a0*/  IADD3 R14, P2, P5, R98, R14, R106 ;  /* 0x0000000e620e7210 */ /* 0x000fe20007d5e06a */
[----:B------:R-:W-:Y:S01]  /*63b0*/  ULDC.64 UR4, c[0x0][0x3e8] ;  /* 0x0000fa0000047ab9 */ /* 0x000fe20000000a00 */
[----:B------:R-:W-:Y:S02]  /*63c0*/  CS2R R66, SRZ ;  /* 0x0000000000427805 */ /* 0x000fe4000001ff00 */
[----:B------:R-:W-:Y:S02]  /*63d0*/  CS2R R64, SRZ ;  /* 0x0000000000407805 */ /* 0x000fe4000001ff00 */
[----:B------:R-:W-:Y:S02]  /*63e0*/  IADD3.X R13, R102, R11, R105, P2, P5 ;  /* 0x0000000b660d7210 */ /* 0x000fe400017ea469 */
[----:B------:R-:W-:Y:S02]  /*63f0*/  CS2R R78, SRZ ;  /* 0x00000000004e7805 */ /* 0x000fe4000001ff00 */
[----:B------:R-:W-:-:S02]  /*6400*/  IADD3 R11, P2, P5, R92, R12, R108 ;  /* 0x0000000c5c0b7210 */ /* 0x000fc40007d5e06c */
[----:B------:R-:W-:Y:S02]  /*6410*/  CS2R R76, SRZ ;  /* 0x00000000004c7805 */ /* 0x000fe4000001ff00 */
        /* <DEDUP_REMOVED lines=23> */
.L_x_3813:
[----:B------:R-:W-:Y:S05]  /*6590*/  BSYNC B1 ;  /* 0x0000000000017941 */ /* 0x000fea0003800000 */
.L_x_3812:
[----:B------:R-:W-:Y:S01]  /*65a0*/  IMAD.MOV.U32 R11, RZ, RZ, R32 ;  /* 0x000000ffff0b7224 */ /* 0x000fe200078e0020 */
[----:B0-----:R-:W-:Y:S01]  /*65b0*/  MOV R12, R33 ;  /* 0x00000021000c7202 */ /* 0x001fe20000000f00 */
[----:B------:R-:W-:Y:S01]  /*65c0*/  IMAD.MOV.U32 R14, RZ, RZ, R37 ;  /* 0x000000ffff0e7224 */ /* 0x000fe200078e0025 */
[----:B------:R-:W-:Y:S01]  /*65d0*/  MOV R13, R36 ;  /* 0x00000024000d7202 */ /* 0x000fe20000000f00 */
[----:B------:R-:W-:Y:S01]  /*65e0*/  UISETP.NE.AND UP0, UPT, UR59, 0x3, UPT ;  /* 0x000000033b00788c */ /* 0x000fe2000bf05270 */
        /* <DEDUP_REMOVED lines=15> */
[----:B------:R-:W-:Y:S02]  /*66e0*/  PRMT R154, R14, 0x7610, R154 ;  /* 0x000076100e9a7816 */ /* 0x000fe4000000009a */
[----:B------:R-:W-:Y:S02]  /*66f0*/  MOV R11, R46 ;  /* 0x0000002e000b7202 */ /* 0x000fe40000000f00 */
[----:B------:R-:W-:Y:S02]  /*6700*/  MOV R14, R45 ;  /* 0x0000002d000e7202 */ /* 0x000fe40000000f00 */
        /* <DEDUP_REMOVED lines=10> */
[----:B------:R-:W-:-:S02]  /*67b0*/  PRMT R168, R168, 0x5410, R12 ;  /* 0x00005410a8a87816 */ /* 0x000fc4000000000c */
[----:B------:R-:W-:Y:S01]  /*67c0*/  PRMT R169, R14, 0x7610, R169 ;  /* 0x000076100ea97816 */ /* 0x000fe200000000a9 */
[----:B------:R-:W-:Y:S01]  /*67d0*/  IMAD.MOV.U32 R14, RZ, RZ, R53 ;  /* 0x000000ffff0e7224 */ /* 0x000fe200078e0035 */
[----:B------:R-:W-:Y:S02]  /*67e0*/  MOV R12, R55 ;  /* 0x00000037000c7202 */ /* 0x000fe40000000f00 */
[----:B------:R-:W-:Y:S02]  /*67f0*/  PRMT R169, R169, 0x5410, R11 ;  /* 0x00005410a9a97816 */ /* 0x000fe4000000000b */
[----:B------:R-:W-:Y:S01]  /*6800*/  PRMT R170, R12, 0x5410, R13 ;  /* 0x000054100caa7816 */ /* 0x000fe2000000000d */
[----:B-----5:R-:W-:Y:S01]  /*6810*/  IMAD.MOV.U32 R12, RZ, RZ, R59 ;  /* 0x000000ffff0c7224 */ /* 0x020fe200078e003b */
        /* <DEDUP_REMOVED lines=39> */
.L_x_3814:
[----:B------:R-:W-:Y:S01]  /*6a90*/  LEA R87, R18, R2, 0x3 ;  /* 0x0000000212577211 */ /* 0x000fe200078e18ff */
[----:B------:R-:W0:Y:S01]  /*6aa0*/  LDC R131, c[0x0][0x2f4] ;  /* 0x0000bd00ff837b82 */ /* 0x000e220000000800 */
[----:B------:R-:W-:Y:S01]  /*6ab0*/  SHF.L.U32 R88, R202, 0x1f, RZ ;  /* 0x0000001fca587819 */ /* 0x000fe200000006ff */
[----:B------:R-:W-:Y:S03]  /*6ac0*/  BSSY B1, `(.L_x_3815) ;  /* 0x0000003000017945 */ /* 0x000fe60003800000 */
[----:B------:R-:W1:Y:S02]  /*6ad0*/  SYNCS.PHASECHK.TRANS64.TRYWAIT P5, [R87+URZ+0x30890], R88 ;  /* 0x03089058570075a7 */ /* 0x000e6400080a017f */
[----:B-1----:R-:W-:Y:S05]  /*6ae0*/  @!P5 BRA `(.L_x_3816) ;  /* 0x0000019c0030d947 */ /* 0x002fea0003800000 */
.L_x_4091:
[----:B------:R-:W-:Y:S05]  /*6af0*/  BSYNC B1 ;  /* 0x0000000000017941 */ /* 0x000fea0003800000 */
.L_x_3815:
[----:B------:R-:W-:Y:S01]  /*6b00*/  UMOV UR4, 0xffffffff ;  /* 0xffffffff00047882 */ /* 0x000fe20000000000 */
[----:B0-----:R-:W-:Y:S02]  /*6b10*/  IMAD.IADD R135, R131, 0x1, -R122 ;  /* 0x0000000183877824 */ /* 0x001fe400078e0a7a */
[----:B------:R-:W-:Y:S05]  /*6b20*/  BRA.DIV UR4, `(.L_x_3817) ;  /* 0x0000019e04347947 */ /* 0x000fea000b800000 */
[----:B------:R0:W2:Y:S04]  /*6b30*/  SHFL.IDX PT, R119, R117, RZ, 0x1c1f ;  /* 0x001c1fff75777589 */ /* 0x0000a800000e0000 */
[----:B------:R0:W3:Y:S02]  /*6b40*/  SHFL.IDX PT, R11, R120, RZ, 0x1c1f ;  /* 0x001c1fff780b7589 */ /* 0x0000e400000e0000 */
.L_x_4095:
[----:B------:R-:W-:Y:S04]  /*6b50*/  BSSY B1, `(.L_x_3818) ;  /* 0x0000168000017945 */ /* 0x000fe80003800000 */
[----:B------:R-:W-:Y:S05]  /*6b60*/  @P3 BRA `(.L_x_3819) ;  /* 0x0000001400983947 */ /* 0x000fea0003800000 */
[----:B------:R-:W-:Y:S01]  /*6b70*/  ISETP.NE.AND P3, PT, R6, RZ, PT ;  /* 0x000000ff0600720c */ /* 0x000fe20003f65270 */
[----:B------:R-:W-:Y:S01]  /*6b80*/  BSSY B2, `(.L_x_3820) ;  /* 0x0000078000027945 */ /* 0x000fe20003800000 */
[----:B---3--:R-:W-:-:S11]  /*6b90*/  IMAD.MOV.U32 R118, RZ, RZ, R11 ;  /* 0x000000ffff767224 */ /* 0x008fd600078e000b */
[----:B------:R-:W-:Y:S05]  /*6ba0*/  @!P3 BRA `(.L_x_3821) ;  /* 0x0000000400d4b947 */ /* 0x000fea0003800000 */
[----:B------:R-:W-:Y:S01]  /*6bb0*/  SEL R12, R122, R135, !P0 ;  /* 0x000000877a0c7207 */ /* 0x000fe20004000000 */
[----:B------:R-:W-:Y:S01]  /*6bc0*/  BSSY B3, `(.L_x_3822) ;  /* 0x000006d000037945 */ /* 0x000fe20003800000 */
[----:B------:R-:W-:Y:S02]  /*6bd0*/  ISETP.GE.AND P3, PT, R16, R121, PT ;  /* 0x000000791000720c */ /* 0x000fe40003f66270 */
[----:B------:R-:W-:-:S04]  /*6be0*/  SHF.R.S32.HI R13, RZ, 0x1f, R12 ;  /* 0x0000001fff0d7819 */ /* 0x000fc8000001140c */
[----:B------:R-:W-:-:S04]  /*6bf0*/  LEA.HI R13, R13, R12, RZ, 0x4 ;  /* 0x0000000c0d0d7211 */ /* 0x000fc800078f20ff */
[----:B------:R-:W-:-:S04]  /*6c00*/  LEA.HI.SX32 R150, R13, R115, 0x1c ;  /* 0x000000730d967211 */ /* 0x000fc800078fe2ff */
[----:B------:R-:W-:-:S04]  /*6c10*/  SHF.R.S32.HI R13, RZ, 0x1f, R150 ;  /* 0x0000001fff0d7819 */ /* 0x000fc80000011496 */
[----:B------:R-:W-:Y:S02]  /*6c20*/  LEA.HI R13, R13, R150, RZ, 0x3 ;  /* 0x000000960d0d7211 */ /* 0x000fe400078f18ff */
[----:B------:R-:W-:Y:S02]  /*6c30*/  SHF.L.U32 R150, R150, 0x3, RZ ;  /* 0x0000000396967819 */ /* 0x000fe400000006ff */
[----:B------:R-:W-:Y:S02]  /*6c40*/  SHF.R.S32.HI R13, RZ, 0x3, R13 ;  /* 0x00000003ff0d7819 */ /* 0x000fe4000001140d */
[----:B------:R-:W-:-:S03]  /*6c50*/  LOP3.LUT R12, R216, 0x38, R150, 0xf8, !PT ;  /* 0x00000038d80c7812 */ /* 0x000fc600078ef896 */
[----:B------:R-:W-:Y:S01]  /*6c60*/  IMAD R13, R13, 0x1800, R218 ;  /* 0x000018000d0d7824 */ /* 0x000fe200078e02da */
[----:B------:R-:W-:-:S05]  /*6c70*/  LOP3.LUT R12, R12, R217, RZ, 0x3c, !PT ;  /* 0x000000d90c0c7212 */ /* 0x000fca00078e3cff */
[----:B------:R-:W-:-:S04]  /*6c80*/  IMAD.IADD R12, R13, 0x1, R12 ;  /* 0x000000010d0c7824 */ /* 0x000fc800078e020c */
[C---:B------:R-:W-:Y:S02]  /*6c90*/  IMAD R80, R18.reuse, 0x4800, R12 ;  /* 0x0000480012507824 */ /* 0x040fe400078e020c */
[----:B------:R-:W-:-:S03]  /*6ca0*/  IMAD R12, R18, 0x4800, R136 ;  /* 0x00004800120c7824 */ /* 0x000fc600078e0288 */
[----:B------:R-:W-:Y:S01]  /*6cb0*/  LEA R80, R80, R2, 0x1 ;  /* 0x0000000250507211 */ /* 0x000fe200078e08ff */
[----:B------:R-:W-:-:S05]  /*6cc0*/  IMAD R12, R12, 0x2, R2 ;  /* 0x000000020c0c7824 */ /* 0x000fca00078e0202 */
[----:B------:R-:W3:Y:S04]  /*6cd0*/  LDS.128 R80, [R80+0x1e400] ;  /* 0x01e4000050507984 */ /* 0x000ee80000000c00 */
[----:B------:R-:W4:Y:S01]  /*6ce0*/  LDS.128 R12, [R12+0x1e400] ;  /* 0x01e400000c0c7984 */ /* 0x000f220000000c00 */
[----:B------:R-:W-:Y:S05]  /*6cf0*/  @P3 BRA `(.L_x_3823) ;  /* 0x0000000400643947 */ /* 0x000fea0003800000 */
[----:B---3--:R-:W-:Y:S01]  /*6d00*/  IMAD.MOV.U32 R152, RZ, RZ, R81 ;  /* 0x000000ffff987224 */ /* 0x008fe200078e0051 */
[----:B------:R-:W-:Y:S01]  /*6d10*/  SHF.R.U64 R40, R40, 0x10, R41 ;  /* 0x0000001028287819 */ /* 0x000fe20000001229 */
[----:B----4-:R-:W-:Y:S01]  /*6d20*/  IMAD.MOV.U32 R151, RZ, RZ, R13 ;  /* 0x000000ffff977224 */ /* 0x010fe200078e000d */
[----:B------:R-:W-:Y:S01]  /*6d30*/  SHF.R.U32.HI R41, RZ, 0x10, R41 ;  /* 0x00000010ff297819 */ /* 0x000fe20000011629 */
[----:B------:R-:W-:Y:S01]  /*6d40*/  HADD2.F32 R153, -RZ, R153.H0_H0 ;  /* 0x20000099ff997230 */ /* 0x000fe20000004100 */
[----:B------:R-:W-:Y:S01]  /*6d50*/  SHF.R.U64 R42, R42, 0x10, R43 ;  /* 0x000000102a2a7819 */ /* 0x000fe2000000122b */
[----:B------:R-:W-:Y:S02]  /*6d60*/  HADD2.F32 R13, -RZ, R152.H0_H0 ;  /* 0x20000098ff0d7230 */ /* 0x000fe40000004100 */
[----:B------:R-:W-:Y:S02]  /*6d70*/  HADD2.F32 R155, -RZ, R151.H0_H0 ;  /* 0x20000097ff9b7230 */ /* 0x000fe40000004100 */
[----:B------:R-:W-:-:S02]  /*6d80*/  HADD2.F32 R154, -RZ, R154.H0_H0 ;  /* 0x2000009aff9a7230 */ /* 0x000fc40000004100 */
[-C--:B------:R-:W-:Y:S01]  /*6d90*/  FMUL.FTZ R81, R13, R153.reuse ;  /* 0x000000990d517220 */ /* 0x080fe20000410000 */
[----:B------:R-:W-:Y:S02]  /*6da0*/  HADD2.F32 R152, -RZ, R152.H1_H1 ;  /* 0x30000098ff987230 */ /* 0x000fe40000004100 */
[C---:B------:R-:W-:Y:S01]  /*6db0*/  FMUL.FTZ R153, R155.reuse, R153 ;  /* 0x000000999b997220 */ /* 0x040fe20000410000 */
[----:B------:R-:W-:Y:S02]  /*6dc0*/  HADD2.F32 R41, -RZ, R41.H0_H0 ;  /* 0x20000029ff297230 */ /* 0x000fe40000004100 */
[-C--:B------:R-:W-:Y:S01]  /*6dd0*/  FFMA.FTZ R81, R155, R154.reuse, -R81 ;  /* 0x0000009a9b517223 */ /* 0x080fe20000010851 */
[----:B------:R-:W-:Y:S02]  /*6de0*/  HADD2.F32 R40, -RZ, R40.H0_H0 ;  /* 0x20000028ff287230 */ /* 0x000fe40000004100 */
[----:B------:R-:W-:Y:S01]  /*6df0*/  FFMA.FTZ R13, R13, R154, R153 ;  /* 0x0000009a0d0d7223 */ /* 0x000fe20000010099 */
[--C-:B------:R-:W-:Y:S01]  /*6e00*/  SHF.R.U32.HI R153, RZ, 0x10, R53.reuse ;  /* 0x00000010ff997819 */ /* 0x100fe20000011635 */
[----:B------:R-:W-:Y:S01]  /*6e10*/  HADD2.F32 R154, -RZ, R170.H0_H0 ;  /* 0x200000aaff9a7230 */ /* 0x000fe20000004100 */
[----:B------:R-:W-:Y:S01]  /*6e20*/  SHF.R.U64 R53, R52, 0x10, R53 ;  /* 0x0000001034357819 */ /* 0x000fe20000001235 */
[----:B------:R-:W-:-:S02]  /*6e30*/  HADD2.F32 R52, -RZ, R151.H1_H1 ;  /* 0x30000097ff347230 */ /* 0x000fc40000004100 */
[----:B------:R-:W-:Y:S02]  /*6e40*/  HADD2.F32 R153, -RZ, R153.H0_H0 ;  /* 0x20000099ff997230 */ /* 0x000fe40000004100 */
[----:B------:R-:W-:Y:S02]  /*6e50*/  HADD2.F32 R53, -RZ, R53.H0_H0 ;  /* 0x20000035ff357230 */ /* 0x000fe40000004100 */
[----:B------:R-:W-:Y:S02]  /*6e60*/  HADD2.F32 R42, -RZ, R42.H0_H0 ;  /* 0x2000002aff2a7230 */ /* 0x000fe40000004100 */
[-C--:B------:R-:W-:Y:S01]  /*6e70*/  FMUL.FTZ R151, R152, R153.reuse ;  /* 0x0000009998977220 */ /* 0x080fe20000410000 */
[----:B------:R-:W-:-:S03]  /*6e80*/  FMUL.FTZ R153, R52, R153 ;  /* 0x0000009934997220 */ /* 0x000fc60000410000 */
[-C--:B------:R-:W-:Y:S01]  /*6e90*/  FFMA.FTZ R52, R52, R41.reuse, -R151 ;  /* 0x0000002934347223 */ /* 0x080fe20000010897 */
[----:B------:R-:W-:Y:S02]  /*6ea0*/  HADD2.F32 R151, -RZ, R83.H0_H0 ;  /* 0x20000053ff977230 */ /* 0x000fe40000004100 */
[----:B------:R-:W-:Y:S01]  /*6eb0*/  FFMA.FTZ R41, R152, R41, R153 ;  /* 0x0000002998297223 */ /* 0x000fe20000010099 */
[----:B------:R-:W-:Y:S02]  /*6ec0*/  HADD2.F32 R152, -RZ, R167.H1_H1 ;  /* 0x300000a7ff987230 */ /* 0x000fe40000004100 */
[--C-:B------:R-:W-:Y:S02]  /*6ed0*/  HADD2.F32 R153, -RZ, R15.reuse.H0_H0 ;  /* 0x2000000fff997230 */ /* 0x100fe40000004100 */
[----:B------:R-:W-:Y:S01]  /*6ee0*/  FMUL.FTZ R155, R151, R154 ;  /* 0x0000009a979b7220 */ /* 0x000fe20000410000 */
[----:B------:R-:W-:Y:S01]  /*6ef0*/  HADD2.F32 R15, -RZ, R15.H1_H1 ;  /* 0x3000000fff0f7230 */ /* 0x000fe20000004100 */
[----:B------:R-:W-:-:S02]  /*6f00*/  F2FP.F16.F32.PACK_AB R41, R41, R13 ;  /* 0x0000000d2929723e */ /* 0x000fc400000000ff */
[C---:B------:R-:W-:Y:S01]  /*6f10*/  FFMA.FTZ R155, R153.reuse, R152, -R155 ;  /* 0x00000098999b7223 */ /* 0x040fe2000001089b */
[----:B------:R-:W-:Y:S01]  /*6f20*/  FMUL.FTZ R153, R153, R154 ;  /* 0x0000009a99997220 */ /* 0x000fe20000410000 */
[----:B------:R-:W-:Y:S01]  /*6f30*/  HADD2.F32 R154, -RZ, R170.H1_H1 ;  /* 0x300000aaff9a7230 */ /* 0x000fe20000004100 */
[----:B------:R-:W-:Y:S01]  /*6f40*/  F2FP.F16.F32.PACK_AB R52, R52, R81 ;  /* 0x000000513434723e */ /* 0x000fe200000000ff */
[----:B------:R-:W-:Y:S02]  /*6f50*/  IMAD.MOV.U32 R81, RZ, RZ, R41 ;  /* 0x000000ffff517224 */ /* 0x000fe400078e0029 */
[----:B------:R-:W-:Y:S01]  /*6f60*/  FFMA.FTZ R153, R151, R152, R153 ;  /* 0x0000009897997223 */ /* 0x000fe20000010099 */
[----:B------:R-:W-:Y:S02]  /*6f70*/  SHF.R.U32.HI R151, RZ, 0x10, R43 ;  /* 0x00000010ff977819 */ /* 0x000fe4000001162b */
[--C-:B------:R-:W-:Y:S01]  /*6f80*/  SHF.R.U64 R43, R54, 0x10, R55.reuse ;  /* 0x00000010362b7819 */ /* 0x100fe20000001237 */
[----:B------:R-:W-:Y:S01]  /*6f90*/  HADD2.F32 R54, -RZ, R83.H1_H1 ;  /* 0x30000053ff367230 */ /* 0x000fe20000004100 */
[----:B------:R-:W-:Y:S01]  /*6fa0*/  SHF.R.U32.HI R55, RZ, 0x10, R55 ;  /* 0x00000010ff377819 */ /* 0x000fe20000011637 */
[----:B------:R-:W-:Y:S01]  /*6fb0*/  HADD2.F32 R151, -RZ, R151.H0_H0 ;  /* 0x20000097ff977230 */ /* 0x000fe20000004100 */
[----:B------:R-:W-:Y:S01]  /*6fc0*/  MOV R13, R52 ;  /* 0x00000034000d7202 */ /* 0x000fe20000000f00 */
[----:B------:R-:W-:-:S02]  /*6fd0*/  HADD2.F32 R43, -RZ, R43.H0_H0 ;  /* 0x2000002bff2b7230 */ /* 0x000fc40000004100 */
[----:B------:R-:W-:-:S05]  /*6fe0*/  HADD2.F32 R55, -RZ, R55.H0_H0 ;  /* 0x20000037ff377230 */ /* 0x000fca0000004100 */
[----:B------:R-:W-:-:S04]  /*6ff0*/  FMUL.FTZ R83, R54, R55 ;  /* 0x0000003736537220 */ /* 0x000fc80000410000 */
[C---:B------:R-:W-:Y:S01]  /*7000*/  FFMA.FTZ R83, R15.reuse, R151, -R83 ;  /* 0x000000970f537223 */ /* 0x040fe20000010853 */
[----:B------:R-:W-:Y:S01]  /*7010*/  FMUL.FTZ R15, R15, R55 ;  /* 0x000000370f0f7220 */ /* 0x000fe20000410000 */
[----:B------:R-:W-:-:S03]  /*7020*/  HADD2.F32 R55, -RZ, R168.H0_H0 ;  /* 0x200000a8ff377230 */ /* 0x000fc60000004100 */
[----:B------:R-:W-:Y:S01]  /*7030*/  FFMA.FTZ R15, R54, R151, R15 ;  /* 0x00000097360f7223 */ /* 0x000fe2000001000f */
[----:B------:R-:W-:Y:S01]  /*7040*/  HADD2.F32 R54, -RZ, R80.H0_H0 ;  /* 0x20000050ff367230 */ /* 0x000fe20000004100 */
[----:B------:R-:W-:Y:S01]  /*7050*/  F2FP.F16.F32.PACK_AB R83, R83, R155 ;  /* 0x0000009b5353723e */ /* 0x000fe200000000ff */
[----:B------:R-:W-:Y:S02]  /*7060*/  HADD2.F32 R151, -RZ, R12.H0_H0 ;  /* 0x2000000cff977230 */ /* 0x000fe40000004100 */
[----:B------:R-:W-:Y:S02]  /*7070*/  HADD2.F32 R80, -RZ, R80.H1_H1 ;  /* 0x30000050ff507230 */ /* 0x000fe40000004100 */
[-C--:B------:R-:W-:Y:S01]  /*7080*/  FMUL.FTZ R152, R54, R154.reuse ;  /* 0x0000009a36987220 */ /* 0x080fe20000410000 */
[----:B------:R-:W-:Y:S02]  /*7090*/  HADD2.F32 R12, -RZ, R12.H1_H1 ;  /* 0x3000000cff0c7230 */ /* 0x000fe40000004100 */
[----:B------:R-:W-:Y:S01]  /*70a0*/  FMUL.FTZ R154, R151, R154 ;  /* 0x0000009a979a7220 */ /* 0x000fe20000410000 */
[----:B------:R-:W-:Y:S01]  /*70b0*/  F2FP.F16.F32.PACK_AB R153, R15, R153 ;  /* 0x000000990f99723e */ /* 0x000fe200000000ff */
[----:B------:R-:W-:Y:S01]  /*70c0*/  FFMA.FTZ R152, R151, R55, -R152 ;  /* 0x0000003797987223 */ /* 0x000fe20000010898 */
[----:B------:R-:W-:-:S02]  /*70d0*/  HADD2.F32 R151, -RZ, R169.H1_H1 ;  /* 0x300000a9ff977230 */ /* 0x000fc40000004100 */
[----:B------:R-:W-:Y:S01]  /*70e0*/  FFMA.FTZ R154, R54, R55, R154 ;  /* 0x00000037369a7223 */ /* 0x000fe2000001009a */
[-C--:B------:R-:W-:Y:S01]  /*70f0*/  FMUL.FTZ R54, R80, R53.reuse ;  /* 0x0000003550367220 */ /* 0x080fe20000410000 */
[C---:B------:R-:W-:Y:S01]  /*7100*/  FMUL.FTZ R53, R12.reuse, R53 ;  /* 0x000000350c357220 */ /* 0x040fe20000410000 */
[----:B------:R-:W-:Y:S02]  /*7110*/  HADD2.F32 R55, -RZ, R14.H0_H0 ;  /* 0x2000000eff377230 */ /* 0x000fe40000004100 */
[-C--:B------:R-:W-:Y:S01]  /*7120*/  FFMA.FTZ R12, R12, R40.reuse, -R54 ;  /* 0x000000280c0c7223 */ /* 0x080fe20000010836 */
[----:B------:R-:W-:Y:S01]  /*7130*/  FFMA.FTZ R40, R80, R40, R53 ;  /* 0x0000002850287223 */ /* 0x000fe20000010035 */
[--C-:B------:R-:W-:Y:S02]  /*7140*/  HADD2.F32 R53, -RZ, R82.reuse.H0_H0 ;  /* 0x20000052ff357230 */ /* 0x100fe40000004100 */
[----:B------:R-:W-:Y:S01]  /*7150*/  HADD2.F32 R54, -RZ, R167.H0_H0 ;  /* 0x200000a7ff367230 */ /* 0x000fe20000004100 */
[----:B------:R-:W-:Y:S01]  /*7160*/  F2FP.F16.F32.PACK_AB R12, R12, R152 ;  /* 0x000000980c0c723e */ /* 0x000fe200000000ff */
[----:B------:R-:W-:-:S02]  /*7170*/  HADD2.F32 R82, -RZ, R82.H1_H1 ;  /* 0x30000052ff527230 */ /* 0x000fc40000004100 */
[-C--:B------:R-:W-:Y:S01]  /*7180*/  FMUL.FTZ R80, R53, R151.reuse ;  /* 0x0000009735507220 */ /* 0x080fe20000410000 */
[C---:B------:R-:W-:Y:S01]  /*7190*/  FMUL.FTZ R151, R55.reuse, R151 ;  /* 0x0000009737977220 */ /* 0x040fe20000410000 */
[----:B------:R-:W-:Y:S01]  /*71a0*/  HADD2.F32 R14, -RZ, R14.H1_H1 ;  /* 0x3000000eff0e7230 */ /* 0x000fe20000004100 */
[----:B------:R-:W-:Y:S01]  /*71b0*/  F2FP.F16.F32.PACK_AB R40, R40, R154 ;  /* 0x0000009a2828723e */ /* 0x000fe200000000ff */
[-C--:B------:R-:W-:Y:S01]  /*71c0*/  FFMA.FTZ R80, R55, R54.reuse, -R80 ;  /* 0x0000003637507223 */ /* 0x080fe20000010850 */
[----:B------:R-:W-:Y:S01]  /*71d0*/  FFMA.FTZ R151, R53, R54, R151 ;  /* 0x0000003635977223 */ /* 0x000fe20000010097 */
[-C--:B------:R-:W-:Y:S01]  /*71e0*/  FMUL.FTZ R53, R82, R43.reuse ;  /* 0x0000002b52357220 */ /* 0x080fe20000410000 */
[C---:B------:R-:W-:Y:S01]  /*71f0*/  FMUL.FTZ R43, R14.reuse, R43 ;  /* 0x0000002b0e2b7220 */ /* 0x040fe20000410000 */
[----:B------:R-:W-:Y:S01]  /*7200*/  IMAD.MOV.U32 R15, RZ, RZ, R83 ;  /* 0x000000ffff0f7224 */ /* 0x000fe200078e0053 */
[----:B------:R-:W-:Y:S01]  /*7210*/  MOV R83, R153 ;  /* 0x0000009900537202 */ /* 0x000fe20000000f00 */
[-C--:B------:R-:W-:Y:S01]  /*7220*/  FFMA.FTZ R53, R14, R42.reuse, -R53 ;  /* 0x0000002a0e357223 */ /* 0x080fe20000010835 */
[----:B------:R-:W-:-:S04]  /*7230*/  FFMA.FTZ R43, R82, R42, R43 ;  /* 0x0000002a522b7223 */ /* 0x000fc8000001002b */
[----:B------:R-:W-:Y:S01]  /*7240*/  F2FP.F16.F32.PACK_AB R53, R53, R80 ;  /* 0x000000503535723e */ /* 0x000fe200000000ff */
[----:B------:R-:W-:Y:S01]  /*7250*/  IMAD.MOV.U32 R80, RZ, RZ, R40 ;  /* 0x000000ffff507224 */ /* 0x000fe200078e0028 */
[----:B------:R-:W-:Y:S02]  /*7260*/  F2FP.F16.F32.PACK_AB R43, R43, R151 ;  /* 0x000000972b2b723e */ /* 0x000fe400000000ff */
[----:B------:R-:W-:-:S03]  /*7270*/  MOV R14, R53 ;  /* 0x00000035000e7202 */ /* 0x000fc60000000f00 */
[----:B------:R-:W-:-:S07]  /*7280*/  IMAD.MOV.U32 R82, RZ, RZ, R43 ;  /* 0x000000ffff527224 */ /* 0x000fce00078e002b */
.L_x_3823:
[----:B------:R-:W-:Y:S05]  /*7290*/  BSYNC B3 ;  /* 0x0000000000037941 */ /* 0x000fea0003800000 */
.L_x_3822:
[----:B------:R-:W-:-:S04]  /*72a0*/  LEA R40, P3, R3, R11, 0x1 ;  /* 0x0000000b03287211 */ /* 0x000fc800078608ff */
[----:B--2---:R-:W-:Y:S02]  /*72b0*/  LEA.HI.X R41, R3, R119, R111, 0x1, P3 ;  /* 0x0000007703297211 */ /* 0x004fe400018f0c6f */
[----:B------:R-:W-:-:S03]  /*72c0*/  ISETP.GE.AND P3, PT, R150, R131, PT ;  /* 0x000000839600720c */ /* 0x000fc60003f66270 */
[----:B----4-:R2:W-:Y:S10]  /*72d0*/  ST.E.128 desc[UR56][R40.64], R12 ;  /* 0x0000000c28007985 */ /* 0x0105f4000c101d38 */
[----:B--2---:R-:W-:-:S05]  /*72e0*/  @!P3 IMAD.WIDE R12, R150, 0x2, R118 ;  /* 0x00000002960cb825 */ /* 0x004fca00078e0276 */
[----:B---3--:R3:W-:Y:S02]  /*72f0*/  @!P3 ST.E.128 desc[UR56][R12.64], R80 ;  /* 0x000000500c00b985 */ /* 0x0087e4000c101d38 */
.L_x_3821:
[----:B------:R-:W-:Y:S05]  /*7300*/  BSYNC B2 ;  /* 0x0000000000027941 */ /* 0x000fea0003800000 */
.L_x_3820:
[----:B------:R-:W-:Y:S01]  /*7310*/  ISETP.NE.AND P3, PT, R7, RZ, PT ;  /* 0x000000ff0700720c */ /* 0x000fe20003f65270 */
[----:B------:R-:W-:-:S12]  /*7320*/  BSSY B2, `(.L_x_3824) ;  /* 0x0000078000027945 */ /* 0x000fd80003800000 */
[----:B------:R-:W-:Y:S05]  /*7330*/  @!P3 BRA `(.L_x_3825) ;  /* 0x0000000400d8b947 */ /* 0x000fea0003800000 */
[----:B---3--:R-:W-:Y:S01]  /*7340*/  SEL R12, R122, R135, !P1 ;  /* 0x000000877a0c7207 */ /* 0x008fe20004800000 */
[----:B------:R-:W-:Y:S01]  /*7350*/  BSSY B3, `(.L_x_3826) ;  /* 0x0000070000037945 */ /* 0x000fe20003800000 */
[C---:B------:R-:W-:Y:S02]  /*7360*/  LEA R52, P3, R4.reuse, R11, 0x1 ;  /* 0x0000000b04347211 */ /* 0x040fe400078608ff */
[----:B------:R-:W-:Y:S02]  /*7370*/  SHF.R.S32.HI R13, RZ, 0x1f, R12 ;  /* 0x0000001fff0d7819 */ /* 0x000fe4000001140c */
[----:B--2---:R-:W-:Y:S02]  /*7380*/  LEA.HI.X R53, R4, R119, R110, 0x1, P3 ;  /* 0x0000007704357211 */ /* 0x004fe400018f0c6e */
[----:B------:R-:W-:Y:S02]  /*7390*/  LEA.HI R13, R13, R12, RZ, 0x4 ;  /* 0x0000000c0d0d7211 */ /* 0x000fe400078f20ff */
[----:B------:R-:W-:-:S02]  /*73a0*/  ISETP.GE.AND P3, PT, R193, R121, PT ;  /* 0x00000079c100720c */ /* 0x000fc40003f66270 */
[----:B------:R-:W-:-:S04]  /*73b0*/  LEA.HI.SX32 R54, R13, R114, 0x1c ;  /* 0x000000720d367211 */ /* 0x000fc800078fe2ff */
[----:B------:R-:W-:-:S04]  /*73c0*/  SHF.R.S32.HI R13, RZ, 0x1f, R54 ;  /* 0x0000001fff0d7819 */ /* 0x000fc80000011436 */
[----:B------:R-:W-:Y:S01]  /*73d0*/  LEA.HI R13, R13, R54, RZ, 0x3 ;  /* 0x000000360d0d7211 */ /* 0x000fe200078f18ff */
[----:B------:R-:W-:-:S03]  /*73e0*/  IMAD.SHL.U32 R54, R54, 0x8, RZ ;  /* 0x0000000836367824 */ /* 0x000fc600078e00ff */
[----:B------:R-:W-:Y:S02]  /*73f0*/  SHF.R.S32.HI R13, RZ, 0x3, R13 ;  /* 0x00000003ff0d7819 */ /* 0x000fe4000001140d */
[----:B------:R-:W-:-:S03]  /*7400*/  LOP3.LUT R12, R216, 0x38, R54, 0xf8, !PT ;  /* 0x00000038d80c7812 */ /* 0x000fc600078ef836 */
[----:B------:R-:W-:Y:S01]  /*7410*/  IMAD R13, R13, 0x1800, R218 ;  /* 0x000018000d0d7824 */ /* 0x000fe200078e02da */
[----:B------:R-:W-:-:S05]  /*7420*/  LOP3.LUT R12, R12, R217, RZ, 0x3c, !PT ;  /* 0x000000d90c0c7212 */ /* 0x000fca00078e3cff */
[----:B------:R-:W-:Y:S02]  /*7430*/  IMAD.IADD R13, R13, 0x1, R12 ;  /* 0x000000010d0d7824 */ /* 0x000fe400078e020c */
[C---:B------:R-:W-:Y:S02]  /*7440*/  IMAD R12, R18.reuse, 0x4800, R134 ;  /* 0x00004800120c7824 */ /* 0x040fe400078e0286 */
[----:B------:R-:W-:-:S03]  /*7450*/  IMAD R40, R18, 0x4800, R13 ;  /* 0x0000480012287824 */ /* 0x000fc600078e020d */
[----:B------:R-:W-:Y:S01]  /*7460*/  LEA R12, R12, R2, 0x1 ;  /* 0x000000020c0c7211 */ /* 0x000fe200078e08ff */
[----:B------:R-:W-:-:S05]  /*7470*/  IMAD R40, R40, 0x2, R2 ;  /* 0x0000000228287824 */ /* 0x000fca00078e0202 */
[----:B------:R-:W2:Y:S04]  /*7480*/  LDS.128 R12, [R12+0x1e400] ;  /* 0x01e400000c0c7984 */ /* 0x000ea80000000c00 */
[----:B------:R-:W3:Y:S01]  /*7490*/  LDS.128 R40, [R40+0x1e400] ;  /* 0x01e4000028287984 */ /* 0x000ee20000000c00 */
[----:B------:R-:W-:Y:S05]  /*74a0*/  @P3 BRA `(.L_x_3827) ;  /* 0x0000000400683947 */ /* 0x000fea0003800000 */
[----:B---3--:R-:W-:Y:S01]  /*74b0*/  IMAD.MOV.U32 R81, RZ, RZ, R41 ;  /* 0x000000ffff517224 */ /* 0x008fe200078e0029 */
[----:B--2---:R-:W-:Y:S01]  /*74c0*/  MOV R41, R13 ;  /* 0x0000000d00297202 */ /* 0x004fe20000000f00 */
[----:B------:R-:W-:Y:S01]  /*74d0*/  HADD2.F32 R82, -RZ, R169.H0_H0 ;  /* 0x200000a9ff527230 */ /* 0x000fe20000004100 */
[----:B------:R-:W-:Y:S01]  /*74e0*/  SHF.R.U64 R48, R48, 0x10, R49 ;  /* 0x0000001030307819 */ /* 0x000fe20000001231 */
[----:B------:R-:W-:Y:S01]  /*74f0*/  HADD2.F32 R13, -RZ, R166.H1_H1 ;  /* 0x300000a6ff0d7230 */ /* 0x000fe20000004100 */
[----:B------:R-:W-:Y:S01]  /*7500*/  SHF.R.U64 R36, R36, 0x10, R37 ;  /* 0x0000001024247819 */ /* 0x000fe20000001225 */
[----:B------:R-:W-:Y:S01]  /*7510*/  HADD2.F32 R55, -RZ, R81.H0_H0 ;  /* 0x20000051ff377230 */ /* 0x000fe20000004100 */
[----:B------:R-:W-:Y:S01]  /*7520*/  SHF.R.U64 R50, R50, 0x10, R51 ;  /* 0x0000001032327819 */ /* 0x000fe20000001233 */
[--C-:B------:R-:W-:Y:S01]  /*7530*/  HADD2.F32 R80, -RZ, R41.reuse.H0_H0 ;  /* 0x20000029ff507230 */ /* 0x100fe20000004100 */
[----:B------:R-:W-:Y:S01]  /*7540*/  SHF.R.U64 R38, R38, 0x10, R39 ;  /* 0x0000001026267819 */ /* 0x000fe20000001227 */
[----:B------:R-:W-:-:S02]  /*7550*/  HADD2.F32 R41, -RZ, R41.H1_H1 ;  /* 0x30000029ff297230 */ /* 0x000fc40000004100 */
[CC--:B------:R-:W-:Y:S01]  /*7560*/  FMUL.FTZ R83, R55.reuse, R82.reuse ;  /* 0x0000005237537220 */ /* 0x0c0fe20000410000 */
[----:B------:R-:W-:Y:S02]  /*7570*/  HADD2.F32 R150, -RZ, R168.H1_H1 ;  /* 0x300000a8ff967230 */ /* 0x000fe40000004100 */
[C---:B------:R-:W-:Y:S01]  /*7580*/  FMUL.FTZ R82, R80.reuse, R82 ;  /* 0x0000005250527220 */ /* 0x040fe20000410000 */
[----:B------:R-:W-:Y:S02]  /*7590*/  HADD2.F32 R152, -RZ, R165.H1_H1 ;  /* 0x300000a5ff987230 */ /* 0x000fe40000004100 */
[-C--:B------:R-:W-:Y:S01]  /*75a0*/  FFMA.FTZ R80, R80, R13.reuse, -R83 ;  /* 0x0000000d50507223 */ /* 0x080fe20000010853 */
[----:B------:R-:W-:Y:S02]  /*75b0*/  HADD2.F32 R48, -RZ, R48.H0_H0 ;  /* 0x20000030ff307230 */ /* 0x000fe40000004100 */
[----:B------:R-:W-:Y:S01]  /*75c0*/  FFMA.FTZ R55, R55, R13, R82 ;  /* 0x0000000d37377223 */ /* 0x000fe20000010052 */
[----:B------:R-:W-:Y:S01]  /*75d0*/  SHF.R.U32.HI R82, RZ, 0x10, R49 ;  /* 0x00000010ff527819 */ /* 0x000fe20000011631 */
[----:B------:R-:W-:Y:S01]  /*75e0*/  HADD2.F32 R13, -RZ, R81.H1_H1 ;  /* 0x30000051ff0d7230 */ /* 0x000fe20000004100 */
[----:B------:R-:W-:Y:S01]  /*75f0*/  SHF.R.U32.HI R81, RZ, 0x10, R37 ;  /* 0x00000010ff517819 */ /* 0x000fe20000011625 */
[----:B------:R-:W-:-:S02]  /*7600*/  HADD2.F32 R49, -RZ, R165.H0_H0 ;  /* 0x200000a5ff317230 */ /* 0x000fc40000004100 */
[----:B------:R-:W-:Y:S02]  /*7610*/  HADD2.F32 R82, -RZ, R82.H0_H0 ;  /* 0x20000052ff527230 */ /* 0x000fe40000004100 */
[----:B------:R-:W-:Y:S02]  /*7620*/  HADD2.F32 R81, -RZ, R81.H0_H0 ;  /* 0x20000051ff517230 */ /* 0x000fe40000004100 */
[----:B------:R-:W-:Y:S02]  /*7630*/  HADD2.F32 R36, -RZ, R36.H0_H0 ;  /* 0x20000024ff247230 */ /* 0x000fe40000004100 */
[-C--:B------:R-:W-:Y:S01]  /*7640*/  FMUL.FTZ R83, R13, R82.reuse ;  /* 0x000000520d537220 */ /* 0x080fe20000410000 */
[C---:B------:R-:W-:Y:S01]  /*7650*/  FMUL.FTZ R82, R41.reuse, R82 ;  /* 0x0000005229527220 */ /* 0x040fe20000410000 */
[----:B------:R-:W-:Y:S02]  /*7660*/  HADD2.F32 R37, -RZ, R14.H0_H0 ;  /* 0x2000000eff257230 */ /* 0x000fe40000004100 */
[-C--:B------:R-:W-:Y:S01]  /*7670*/  FFMA.FTZ R41, R41, R81.reuse, -R83 ;  /* 0x0000005129297223 */ /* 0x080fe20000010853 */
[----:B------:R-:W-:Y:S01]  /*7680*/  FFMA.FTZ R13, R13, R81, R82 ;  /* 0x000000510d0d7223 */ /* 0x000fe20000010052 */
[----:B------:R-:W-:-:S02]  /*7690*/  IMAD.MOV.U32 R81, RZ, RZ, R43 ;  /* 0x000000ffff517224 */ /* 0x000fc400078e002b */
[----:B------:R-:W-:Y:S01]  /*76a0*/  HADD2.F32 R43, -RZ, R15.H0_H0 ;  /* 0x2000000fff2b7230 */ /* 0x000fe20000004100 */
[----:B------:R-:W-:Y:S01]  /*76b0*/  F2FP.F16.F32.PACK_AB R41, R41, R80 ;  /* 0x000000502929723e */ /* 0x000fe200000000ff */
[----:B------:R-:W-:Y:S01]  /*76c0*/  HADD2.F32 R83, -RZ, R166.H0_H0 ;  /* 0x200000a6ff537230 */ /* 0x000fe20000004100 */
[----:B------:R-:W-:Y:S01]  /*76d0*/  F2FP.F16.F32.PACK_AB R55, R13, R55 ;  /* 0x000000370d37723e */ /* 0x000fe200000000ff */
[--C-:B------:R-:W-:Y:S01]  /*76e0*/  HADD2.F32 R82, -RZ, R81.reuse.H0_H0 ;  /* 0x20000051ff527230 */ /* 0x100fe20000004100 */
[----:B------:R-:W-:Y:S01]  /*76f0*/  MOV R13, R41 ;  /* 0x00000029000d7202 */ /* 0x000fe20000000f00 */
[----:B------:R-:W-:Y:S02]  /*7700*/  HADD2.F32 R81, -RZ, R81.H1_H1 ;  /* 0x30000051ff517230 */ /* 0x000fe40000004100 */
[----:B------:R-:W-:Y:S02]  /*7710*/  HADD2.F32 R15, -RZ, R15.H1_H1 ;  /* 0x3000000fff0f7230 */ /* 0x000fe40000004100 */
[-C--:B------:R-:W-:Y:S01]  /*7720*/  FMUL.FTZ R151, R82, R150.reuse ;  /* 0x0000009652977220 */ /* 0x080fe20000410000 */
[----:B------:R-:W-:Y:S01]  /*7730*/  FMUL.FTZ R150, R43, R150 ;  /* 0x000000962b967220 */ /* 0x000fe20000410000 */
[----:B------:R-:W-:-:S02]  /*7740*/  HADD2.F32 R50, -RZ, R50.H0_H0 ;  /* 0x20000032ff327230 */ /* 0x000fc40000004100 */
[-C--:B------:R-:W-:Y:S01]  /*7750*/  FFMA.FTZ R43, R43, R83.reuse, -R151 ;  /* 0x000000532b2b7223 */ /* 0x080fe20000010897 */
[----:B------:R-:W-:Y:S01]  /*7760*/  FFMA.FTZ R150, R82, R83, R150 ;  /* 0x0000005352967223 */ /* 0x000fe20000010096 */
[----:B------:R-:W-:Y:S01]  /*7770*/  SHF.R.U32.HI R82, RZ, 0x10, R51 ;  /* 0x00000010ff527819 */ /* 0x000fe20000011633 */
[----:B------:R-:W-:Y:S01]  /*7780*/  HADD2.F32 R14, -RZ, R14.H1_H1 ;  /* 0x3000000eff0e7230 */ /* 0x000fe20000004100 */
[----:B------:R-:W-:Y:S01]  /*7790*/  SHF.R.U32.HI R83, RZ, 0x10, R39 ;  /* 0x00000010ff537819 */ /* 0x000fe20000011627 */
[----:B------:R-:W-:Y:S02]  /*77a0*/  HADD2.F32 R38, -RZ, R38.H0_H0 ;  /* 0x20000026ff267230 */ /* 0x000fe40000004100 */
[----:B------:R-:W-:Y:S02]  /*77b0*/  HADD2.F32 R82, -RZ, R82.H0_H0 ;  /* 0x20000052ff527230 */ /* 0x000fe40000004100 */
[----:B------:R-:W-:Y:S02]  /*77c0*/  HADD2.F32 R83, -RZ, R83.H0_H0 ;  /* 0x20000053ff537230 */ /* 0x000fe40000004100 */
[----:B------:R-:W-:-:S02]  /*77d0*/  IMAD.MOV.U32 R41, RZ, RZ, R55 ;  /* 0x000000ffff297224 */ /* 0x000fc400078e0037 */
[-C--:B------:R-:W-:Y:S01]  /*77e0*/  FMUL.FTZ R151, R81, R82.reuse ;  /* 0x0000005251977220 */ /* 0x080fe20000410000 */
[----:B------:R-:W-:-:S03]  /*77f0*/  FMUL.FTZ R82, R15, R82 ;  /* 0x000000520f527220 */ /* 0x000fc60000410000 */
[-C--:B------:R-:W-:Y:S01]  /*7800*/  FFMA.FTZ R151, R15, R83.reuse, -R151 ;  /* 0x000000530f977223 */ /* 0x080fe20000010897 */
[----:B------:R-:W-:Y:S01]  /*7810*/  FFMA.FTZ R82, R81, R83, R82 ;  /* 0x0000005351527223 */ /* 0x000fe20000010052 */
[----:B------:R-:W-:Y:S02]  /*7820*/  HADD2.F32 R15, -RZ, R40.H0_H0 ;  /* 0x20000028ff0f7230 */ /* 0x000fe40000004100 */
[----:B------:R-:W-:Y:S01]  /*7830*/  HADD2.F32 R81, -RZ, R12.H0_H0 ;  /* 0x2000000cff517230 */ /* 0x000fe20000004100 */
[----:B------:R-:W-:Y:S01]  /*7840*/  F2FP.F16.F32.PACK_AB R43, R151, R43 ;  /* 0x0000002b972b723e */ /* 0x000fe200000000ff */
[----:B------:R-:W-:Y:S02]  /*7850*/  HADD2.F32 R40, -RZ, R40.H1_H1 ;  /* 0x30000028ff287230 */ /* 0x000fe40000004100 */
[-C--:B------:R-:W-:Y:S01]  /*7860*/  FMUL.FTZ R83, R15, R152.reuse ;  /* 0x000000980f537220 */ /* 0x080fe20000410000 */
[----:B------:R-:W-:Y:S02]  /*7870*/  HADD2.F32 R12, -RZ, R12.H1_H1 ;  /* 0x3000000cff0c7230 */ /* 0x000fe40000004100 */
[C---:B------:R-:W-:Y:S01]  /*7880*/  FMUL.FTZ R152, R81.reuse, R152 ;  /* 0x0000009851987220 */ /* 0x040fe20000410000 */
[----:B------:R-:W-:Y:S01]  /*7890*/  F2FP.F16.F32.PACK_AB R82, R82, R150 ;  /* 0x000000965252723e */ /* 0x000fe200000000ff */
[----:B------:R-:W-:-:S02]  /*78a0*/  FFMA.FTZ R83, R81, R49, -R83 ;  /* 0x0000003151537223 */ /* 0x000fc40000010853 */
[----:B------:R-:W-:Y:S01]  /*78b0*/  FFMA.FTZ R152, R15, R49, R152 ;  /* 0x000000310f987223 */ /* 0x000fe20000010098 */
[-C--:B------:R-:W-:Y:S01]  /*78c0*/  FMUL.FTZ R15, R40, R48.reuse ;  /* 0x00000030280f7220 */ /* 0x080fe20000410000 */
[C---:B------:R-:W-:Y:S01]  /*78d0*/  FMUL.FTZ R48, R12.reuse, R48 ;  /* 0x000000300c307220 */ /* 0x040fe20000410000 */
[----:B------:R-:W-:Y:S02]  /*78e0*/  HADD2.F32 R49, -RZ, R164.H1_H1 ;  /* 0x300000a4ff317230 */ /* 0x000fe40000004100 */
[-C--:B------:R-:W-:Y:S01]  /*78f0*/  FFMA.FTZ R15, R12, R36.reuse, -R15 ;  /* 0x000000240c0f7223 */ /* 0x080fe2000001080f */
[----:B------:R-:W-:Y:S02]  /*7900*/  HADD2.F32 R12, -RZ, R42.H0_H0 ;  /* 0x2000002aff0c7230 */ /* 0x000fe40000004100 */
[----:B------:R-:W-:Y:S01]  /*7910*/  FFMA.FTZ R48, R40, R36, R48 ;  /* 0x0000002428307223 */ /* 0x000fe20000010030 */
[----:B------:R-:W-:Y:S02]  /*7920*/  HADD2.F32 R36, -RZ, R164.H0_H0 ;  /* 0x200000a4ff247230 */ /* 0x000fe40000004100 */
[----:B------:R-:W-:-:S02]  /*7930*/  HADD2.F32 R42, -RZ, R42.H1_H1 ;  /* 0x3000002aff2a7230 */ /* 0x000fc40000004100 */
[CC--:B------:R-:W-:Y:S01]  /*7940*/  FMUL.FTZ R40, R12.reuse, R49.reuse ;  /* 0x000000310c287220 */ /* 0x0c0fe20000410000 */
[----:B------:R-:W-:Y:S01]  /*7950*/  FMUL.FTZ R49, R37, R49 ;  /* 0x0000003125317220 */ /* 0x000fe20000410000 */
[----:B------:R-:W-:Y:S02]  /*7960*/  F2FP.F16.F32.PACK_AB R15, R15, R83 ;  /* 0x000000530f0f723e */ /* 0x000fe400000000ff */
[-C--:B------:R-:W-:Y:S01]  /*7970*/  FFMA.FTZ R40, R37, R36.reuse, -R40 ;  /* 0x0000002425287223 */ /* 0x080fe20000010828 */
[----:B------:R-:W-:Y:S01]  /*7980*/  FFMA.FTZ R49, R12, R36, R49 ;  /* 0x000000240c317223 */ /* 0x000fe20000010031 */
[-C--:B------:R-:W-:Y:S01]  /*7990*/  FMUL.FTZ R12, R42, R50.reuse ;  /* 0x000000322a0c7220 */ /* 0x080fe20000410000 */
[----:B------:R-:W-:Y:S01]  /*79a0*/  FMUL.FTZ R50, R14, R50 ;  /* 0x000000320e327220 */ /* 0x000fe20000410000 */
[----:B------:R-:W-:Y:S02]  /*79b0*/  F2FP.F16.F32.PACK_AB R48, R48, R152 ;  /* 0x000000983030723e */ /* 0x000fe400000000ff */
[-C--:B------:R-:W-:Y:S01]  /*79c0*/  FFMA.FTZ R12, R14, R38.reuse, -R12 ;  /* 0x000000260e0c7223 */ /* 0x080fe2000001080c */
[----:B------:R-:W-:-:S04]  /*79d0*/  FFMA.FTZ R50, R42, R38, R50 ;  /* 0x000000262a327223 */ /* 0x000fc80000010032 */
[----:B------:R-:W-:Y:S01]  /*79e0*/  F2FP.F16.F32.PACK_AB R14, R12, R40 ;  /* 0x000000280c0e723e */ /* 0x000fe200000000ff */
[----:B------:R-:W-:Y:S01]  /*79f0*/  IMAD.MOV.U32 R12, RZ, RZ, R15 ;  /* 0x000000ffff0c7224 */ /* 0x000fe200078e000f */
[----:B------:R-:W-:Y:S01]  /*7a00*/  F2FP.F16.F32.PACK_AB R49, R50, R49 ;  /* 0x000000313231723e */ /* 0x000fe200000000ff */
[----:B------:R-:W-:Y:S01]  /*7a10*/  IMAD.MOV.U32 R40, RZ, RZ, R48 ;  /* 0x000000ffff287224 */ /* 0x000fe200078e0030 */
[----:B------:R-:W-:Y:S01]  /*7a20*/  MOV R15, R43 ;  /* 0x0000002b000f7202 */ /* 0x000fe20000000f00 */
[----:B------:R-:W-:Y:S02]  /*7a30*/  IMAD.MOV.U32 R43, RZ, RZ, R82 ;  /* 0x000000ffff2b7224 */ /* 0x000fe400078e0052 */
[----:B------:R-:W-:-:S07]  /*7a40*/  IMAD.MOV.U32 R42, RZ, RZ, R49 ;  /* 0x000000ffff2a7224 */ /* 0x000fce00078e0031 */
.L_x_3827:
[----:B------:R-:W-:Y:S05]  /*7a50*/  BSYNC B3 ;  /* 0x0000000000037941 */ /* 0x000fea0003800000 */
.L_x_3826:
[----:B------:R-:W-:Y:S01]  /*7a60*/  ISETP.GE.AND P3, PT, R54, R131, PT ;  /* 0x000000833600720c */ /* 0x000fe20003f66270 */
[----:B--2---:R4:W-:-:S12]  /*7a70*/  ST.E.128 desc[UR56][R52.64], R12 ;  /* 0x0000000c34007985 */ /* 0x0049d8000c101d38 */
[----:B------:R-:W-:-:S05]  /*7a80*/  @!P3 IMAD.WIDE R36, R54, 0x2, R118 ;  /* 0x000000023624b825 */ /* 0x000fca00078e0276 */
[----:B---3--:R4:W-:Y:S02]  /*7a90*/  @!P3 ST.E.128 desc[UR56][R36.64], R40 ;  /* 0x000000282400b985 */ /* 0x0089e4000c101d38 */
.L_x_3825:
[----:B------:R-:W-:Y:S05]  /*7aa0*/  BSYNC B2 ;  /* 0x0000000000027941 */ /* 0x000fea0003800000 */
.L_x_3824:
[----:B------:R-:W-:-:S13]  /*7ab0*/  ISETP.NE.AND P3, PT, R8, RZ, PT ;  /* 0x000000ff0800720c */ /* 0x000fda0003f65270 */
[----:B------:R-:W-:Y:S05]  /*7ac0*/  @!P3 BRA `(.L_x_3819) ;  /* 0x0000000400c0b947 */ /* 0x000fea0003800000 */
[----:B---34-:R-:W3:Y:S01]  /*7ad0*/  LDL R12, [R1] ;  /* 0x00000000010c7983 */ /* 0x018ee20000100800 */
[C---:B------:R-:W-:Y:S01]  /*7ae0*/  LEA R40, P3, R5.reuse, R11, 0x1 ;  /* 0x0000000b05287211 */ /* 0x040fe200078608ff */
[----:B------:R-:W-:Y:S03]  /*7af0*/  BSSY B2, `(.L_x_3828) ;  /* 0x0000069000027945 */ /* 0x000fe60003800000 */
[----:B--2---:R-:W-:Y:S02]  /*7b00*/  LEA.HI.X R41, R5, R119, R109, 0x1, P3 ;  /* 0x0000007705297211 */ /* 0x004fe400018f0c6d */
[----:B------:R-:W-:Y:S02]  /*7b10*/  ISETP.GE.AND P3, PT, R192, R121, PT ;  /* 0x00000079c000720c */ /* 0x000fe40003f66270 */
[----:B---3--:R-:W-:-:S04]  /*7b20*/  LOP3.LUT P5, RZ, R12, 0x1, RZ, 0xc0, !PT ;  /* 0x000000010cff7812 */ /* 0x008fc800078ac0ff */
[----:B------:R-:W-:-:S04]  /*7b30*/  SEL R11, R122, R135, !P5 ;  /* 0x000000877a0b7207 */ /* 0x000fc80006800000 */
        /* <DEDUP_REMOVED lines=18> */
[--C-:B------:R-:W-:Y:S01]  /*7c60*/  SHF.R.U64 R32, R32, 0x10, R33.reuse ;  /* 0x0000001020207819 */ /* 0x100fe20000001221 */
[--C-:B---3--:R-:W-:Y:S01]  /*7c70*/  HADD2.F32 R48, -RZ, R37.reuse.H0_H0 ;  /* 0x20000025ff307230 */ /* 0x108fe20000004100 */
[----:B------:R-:W-:Y:S01]  /*7c80*/  SHF.R.U32.HI R42, RZ, 0x10, R33 ;  /* 0x00000010ff2a7819 */ /* 0x000fe20000011621 */
[----:B------:R-:W-:Y:S01]  /*7c90*/  HADD2.F32 R49, -RZ, R37.H1_H1 ;  /* 0x30000025ff317230 */ /* 0x000fe20000004100 */
[----:B------:R-:W-:Y:S01]  /*7ca0*/  SHF.R.U64 R33, R44, 0x10, R45 ;  /* 0x000000102c217819 */ /* 0x000fe2000000122d */
[----:B--2---:R-:W-:Y:S01]  /*7cb0*/  HADD2.F32 R37, -RZ, R13.H0_H0 ;  /* 0x2000000dff257230 */ /* 0x004fe20000004100 */
[----:B------:R-:W-:Y:S01]  /*7cc0*/  SHF.R.U64 R43, R46, 0x10, R47 ;  /* 0x000000102e2b7819 */ /* 0x000fe2000000122f */
[----:B------:R-:W-:Y:S01]  /*7cd0*/  HADD2.F32 R50, -RZ, R42.H0_H0 ;  /* 0x2000002aff327230 */ /* 0x000fe20000004100 */
[----:B------:R-:W-:Y:S01]  /*7ce0*/  SHF.R.U32.HI R44, RZ, 0x10, R45 ;  /* 0x00000010ff2c7819 */ /* 0x000fe2000001162d */
[----:B------:R-:W-:Y:S01]  /*7cf0*/  HADD2.F32 R45, -RZ, R161.H1_H1 ;  /* 0x300000a1ff2d7230 */ /* 0x000fe20000004100 */
[----:B------:R-:W-:Y:S01]  /*7d00*/  SHF.R.U32.HI R46, RZ, 0x10, R47 ;  /* 0x00000010ff2e7819 */ /* 0x000fe2000001162f */
[----:B------:R-:W-:Y:S01]  /*7d10*/  HADD2.F32 R47, -RZ, R163.H1_H1 ;  /* 0x300000a3ff2f7230 */ /* 0x000fe20000004100 */
[--C-:B------:R-:W-:Y:S01]  /*7d20*/  SHF.R.U64 R34, R34, 0x10, R35.reuse ;  /* 0x0000001022227819 */ /* 0x100fe20000001223 */
[----:B------:R-:W-:Y:S01]  /*7d30*/  HADD2.F32 R44, -RZ, R44.H0_H0 ;  /* 0x2000002cff2c7230 */ /* 0x000fe20000004100 */
[----:B------:R-:W-:Y:S01]  /*7d40*/  SHF.R.U32.HI R35, RZ, 0x10, R35 ;  /* 0x00000010ff237819 */ /* 0x000fe20000011623 */
[----:B------:R-:W-:-:S02]  /*7d50*/  HADD2.F32 R13, -RZ, R13.H1_H1 ;  /* 0x3000000dff0d7230 */ /* 0x000fc40000004100 */
[CC--:B------:R-:W-:Y:S01]  /*7d60*/  FMUL.FTZ R42, R48.reuse, R47.reuse ;  /* 0x0000002f302a7220 */ /* 0x0c0fe20000410000 */
[----:B------:R-:W-:Y:S01]  /*7d70*/  FMUL.FTZ R51, R37, R47 ;  /* 0x0000002f25337220 */ /* 0x000fe20000410000 */
[-C--:B------:R-:W-:Y:S01]  /*7d80*/  FMUL.FTZ R47, R49, R44.reuse ;  /* 0x0000002c312f7220 */ /* 0x080fe20000410000 */
[----:B------:R-:W-:Y:S02]  /*7d90*/  HADD2.F32 R46, -RZ, R46.H0_H0 ;  /* 0x2000002eff2e7230 */ /* 0x000fe40000004100 */
[-C--:B------:R-:W-:Y:S01]  /*7da0*/  FFMA.FTZ R42, R37, R45.reuse, -R42 ;  /* 0x0000002d252a7223 */ /* 0x080fe2000001082a */
[----:B------:R-:W-:Y:S01]  /*7db0*/  FFMA.FTZ R51, R48, R45, R51 ;  /* 0x0000002d30337223 */ /* 0x000fe20000010033 */
[C---:B------:R-:W-:Y:S01]  /*7dc0*/  FMUL.FTZ R44, R13.reuse, R44 ;  /* 0x0000002c0d2c7220 */ /* 0x040fe20000410000 */
[--C-:B------:R-:W-:Y:S02]  /*7dd0*/  HADD2.F32 R45, -RZ, R39.reuse.H0_H0 ;  /* 0x20000027ff2d7230 */ /* 0x100fe40000004100 */
[----:B------:R-:W-:Y:S01]  /*7de0*/  FFMA.FTZ R47, R13, R50, -R47 ;  /* 0x000000320d2f7223 */ /* 0x000fe2000001082f */
[----:B------:R-:W-:-:S02]  /*7df0*/  HADD2.F32 R48, -RZ, R39.H1_H1 ;  /* 0x30000027ff307230 */ /* 0x000fc40000004100 */
[----:B------:R-:W-:Y:S01]  /*7e00*/  FFMA.FTZ R44, R49, R50, R44 ;  /* 0x00000032312c7223 */ /* 0x000fe2000001002c */
[----:B------:R-:W-:Y:S02]  /*7e10*/  HADD2.F32 R37, -RZ, R162.H1_H1 ;  /* 0x300000a2ff257230 */ /* 0x000fe40000004100 */
[----:B------:R-:W-:Y:S02]  /*7e20*/  HADD2.F32 R39, -RZ, R15.H0_H0 ;  /* 0x2000000fff277230 */ /* 0x000fe40000004100 */
[----:B------:R-:W-:Y:S02]  /*7e30*/  HADD2.F32 R49, -RZ, R35.H0_H0 ;  /* 0x20000023ff317230 */ /* 0x000fe40000004100 */
[-C--:B------:R-:W-:Y:S01]  /*7e40*/  FMUL.FTZ R35, R45, R37.reuse ;  /* 0x000000252d237220 */ /* 0x080fe20000410000 */
[----:B------:R-:W-:Y:S02]  /*7e50*/  HADD2.F32 R15, -RZ, R15.H1_H1 ;  /* 0x3000000fff0f7230 */ /* 0x000fe40000004100 */
[----:B------:R-:W-:Y:S01]  /*7e60*/  FMUL.FTZ R50, R39, R37 ;  /* 0x0000002527327220 */ /* 0x000fe20000410000 */
[----:B------:R-:W-:-:S02]  /*7e70*/  HADD2.F32 R13, -RZ, R160.H1_H1 ;  /* 0x300000a0ff0d7230 */ /* 0x000fc40000004100 */
[CC--:B------:R-:W-:Y:S01]  /*7e80*/  FMUL.FTZ R37, R48.reuse, R46.reuse ;  /* 0x0000002e30257220 */ /* 0x0c0fe20000410000 */
[----:B------:R-:W-:Y:S02]  /*7e90*/  HADD2.F32 R163, -RZ, R163.H0_H0 ;  /* 0x200000a3ffa37230 */ /* 0x000fe40000004100 */
[C---:B------:R-:W-:Y:S01]  /*7ea0*/  FMUL.FTZ R46, R15.reuse, R46 ;  /* 0x0000002e0f2e7220 */ /* 0x040fe20000410000 */
[----:B------:R-:W-:Y:S02]  /*7eb0*/  HADD2.F32 R161, -RZ, R161.H0_H0 ;  /* 0x200000a1ffa17230 */ /* 0x000fe40000004100 */
[----:B------:R-:W-:Y:S01]  /*7ec0*/  FFMA.FTZ R37, R15, R49, -R37 ;  /* 0x000000310f257223 */ /* 0x000fe20000010825 */
[-C--:B------:R-:W-:Y:S01]  /*7ed0*/  FFMA.FTZ R35, R39, R13.reuse, -R35 ;  /* 0x0000000d27237223 */ /* 0x080fe20000010823 */
[----:B------:R-:W-:Y:S01]  /*7ee0*/  FFMA.FTZ R50, R45, R13, R50 ;  /* 0x0000000d2d327223 */ /* 0x000fe20000010032 */
[----:B------:R-:W-:Y:S02]  /*7ef0*/  HADD2.F32 R15, -RZ, R36.H0_H0 ;  /* 0x20000024ff0f7230 */ /* 0x000fe40000004100 */
[----:B------:R-:W-:Y:S01]  /*7f00*/  FFMA.FTZ R46, R48, R49, R46 ;  /* 0x00000031302e7223 */ /* 0x000fe2000001002e */
[----:B------:R-:W-:-:S02]  /*7f10*/  HADD2.F32 R13, -RZ, R12.H0_H0 ;  /* 0x2000000cff0d7230 */ /* 0x000fc40000004100 */
[----:B------:R-:W-:Y:S02]  /*7f20*/  HADD2.F32 R39, -RZ, R32.H0_H0 ;  /* 0x20000020ff277230 */ /* 0x000fe40000004100 */
        /* <DEDUP_REMOVED lines=8> */
[-C--:B------:R-:W-:Y:S01]  /*7fb0*/  FMUL.FTZ R45, R36, R33.reuse ;  /* 0x00000021242d7220 */ /* 0x080fe20000410000 */
        /* <DEDUP_REMOVED lines=8> */
[----:B------:R-:W-:Y:S02]  /*8040*/  HADD2.F32 R14, -RZ, R14.H1_H1 ;  /* 0x3000000eff0e7230 */ /* 0x000fe40000004100 */
[C---:B------:R-:W-:Y:S01]  /*8050*/  FMUL.FTZ R162, R13.reuse, R162 ;  /* 0x000000a20da27220 */ /* 0x040fe20000410000 */
        /* <DEDUP_REMOVED lines=16> */
[----:B------:R-:W-:Y:S02]  /*8160*/  F2FP.F16.F32.PACK_AB R36, R36, R163 ;  /* 0x000000a32424723e */ /* 0x000fe400000000ff */
[----:B------:R-:W-:-:S07]  /*8170*/  F2FP.F16.F32.PACK_AB R38, R43, R162 ;  /* 0x000000a22b26723e */ /* 0x000fce00000000ff */
.L_x_3829:
[----:B------:R-:W-:Y:S05]  /*8180*/  BSYNC B2 ;  /* 0x0000000000027941 */ /* 0x000fea0003800000 */
.L_x_3828:
[----:B------:R-:W-:Y:S01]  /*8190*/  ISETP.GE.AND P3, PT, R11, R131, PT ;  /* 0x000000830b00720c */ /* 0x000fe20003f66270 */
[----:B--2---:R2:W-:-:S12]  /*81a0*/  ST.E.128 desc[UR56][R40.64], R12 ;  /* 0x0000000c28007985 */ /* 0x0045d8000c101d38 */
[----:B------:R-:W-:-:S05]  /*81b0*/  @!P3 IMAD.WIDE R118, R11, 0x2, R118 ;  /* 0x000000020b76b825 */ /* 0x000fca00078e0276 */
[----:B---3--:R2:W-:Y:S02]  /*81c0*/  @!P3 ST.E.128 desc[UR56][R118.64], R36 ;  /* 0x000000247600b985 */ /* 0x0085e4000c101d38 */
.L_x_3819:
[----:B------:R-:W-:Y:S05]  /*81d0*/  BSYNC B1 ;  /* 0x0000000000017941 */ /* 0x000fea0003800000 */
.L_x_3818:
[----:B------:R-:W-:-:S03]  /*81e0*/  UMOV UR4, 0xffffffff ;  /* 0xffffffff00047882 */ /* 0x000fc60000000000 */
[----:B------:R-:W-:Y:S05]  /*81f0*/  BRA.DIV UR4, `(.L_x_3830) ;  /* 0x0000018604cc7947 */ /* 0x000fea000b800000 */
[----:B0-----:R-:W0:Y:S04]  /*8200*/  SHFL.IDX PT, R117, R117, 0x1, 0x1c1f ;  /* 0x003c1f0075757f89 */ /* 0x001e2800000e0000 */
[----:B--2-4-:R2:W4:Y:S02]  /*8210*/  SHFL.IDX PT, R36, R120, 0x1, 0x1c1f ;  /* 0x003c1f0078247f89 */ /* 0x01452400000e0000 */
.L_x_4099:
[----:B------:R-:W-:Y:S05]  /*8220*/  @P4 BRA `(.L_x_3787) ;  /* 0x0000001c00744947 */ /* 0x000fea0003800000 */
[----:B------:R-:W-:Y:S01]  /*8230*/  ISETP.NE.AND P3, PT, R6, RZ, PT ;  /* 0x000000ff0600720c */ /* 0x000fe20003f65270 */
[----:B------:R-:W-:Y:S01]  /*8240*/  BSSY B1, `(.L_x_3831) ;  /* 0x0000076000017945 */ /* 0x000fe20003800000 */
[----:B0-----:R-:W-:-:S11]  /*8250*/  MOV R37, R117 ;  /* 0x0000007500257202 */ /* 0x001fd60000000f00 */
[----:B------:R-:W-:Y:S05]  /*8260*/  @!P3 BRA `(.L_x_3832) ;  /* 0x0000000400ccb947 */ /* 0x000fea0003800000 */
[----:B---3--:R-:W-:Y:S01]  /*8270*/  SEL R11, R122, R135, !P0 ;  /* 0x000000877a0b7207 */ /* 0x008fe20004000000 */
[----:B------:R-:W-:Y:S01]  /*8280*/  BSSY B2, `(.L_x_3833) ;  /* 0x000006f000027945 */ /* 0x000fe20003800000 */
[----:B------:R-:W-:Y:S02]  /*8290*/  SHF.R.U32.HI R13, RZ, 0x3, R203 ;  /* 0x00000003ff0d7819 */ /* 0x000fe400000116cb */
[----:B------:R-:W-:Y:S02]  /*82a0*/  SHF.R.S32.HI R12, RZ, 0x1f, R11 ;  /* 0x0000001fff0c7819 */ /* 0x000fe4000001140b */
[----:B----4-:R-:W-:Y:S02]  /*82b0*/  LEA R38, P3, R3, R36, 0x1 ;  /* 0x0000002403267211 */ /* 0x010fe400078608ff */
[----:B------:R-:W-:Y:S02]  /*82c0*/  LEA.HI R12, R12, R11, RZ, 0x4 ;  /* 0x0000000b0c0c7211 */ /* 0x000fe400078f20ff */
[----:B------:R-:W-:-:S02]  /*82d0*/  ISETP.GE.AND P4, PT, R16, R121, PT ;  /* 0x000000791000720c */ /* 0x000fc40003f86270 */
[----:B------:R-:W-:Y:S02]  /*82e0*/  LEA.HI.SX32 R12, R12, R115, 0x1c ;  /* 0x000000730c0c7211 */ /* 0x000fe400078fe2ff */
[----:B------:R-:W-:Y:S02]  /*82f0*/  LEA.HI.X R39, R3, R117, R111, 0x1, P3 ;  /* 0x0000007503277211 */ /* 0x000fe400018f0c6f */
[----:B------:R-:W-:Y:S01]  /*8300*/  SHF.R.S32.HI R11, RZ, 0x1f, R12 ;  /* 0x0000001fff0b7819 */ /* 0x000fe2000001140c */
[----:B------:R-:W-:-:S03]  /*8310*/  IMAD.SHL.U32 R40, R12, 0x8, RZ ;  /* 0x000000080c287824 */ /* 0x000fc600078e00ff */
[----:B------:R-:W-:Y:S02]  /*8320*/  LEA.HI R11, R11, R12, RZ, 0x3 ;  /* 0x0000000c0b0b7211 */ /* 0x000fe400078f18ff */
[----:B------:R-:W-:Y:S02]  /*8330*/  ISETP.GE.AND P3, PT, R40, R131, PT ;  /* 0x000000832800720c */ /* 0x000fe40003f66270 */
[----:B------:R-:W-:Y:S02]  /*8340*/  SHF.R.S32.HI R12, RZ, 0x3, R11 ;  /* 0x00000003ff0c7819 */ /* 0x000fe4000001140b */
[----:B------:R-:W-:-:S03]  /*8350*/  LOP3.LUT R11, R203, 0x38, R40, 0xf8, !PT ;  /* 0x00000038cb0b7812 */ /* 0x000fc600078ef828 */
[----:B------:R-:W-:Y:S01]  /*8360*/  IMAD R12, R12, 0x1800, R219 ;  /* 0x000018000c0c7824 */ /* 0x000fe200078e02db */
[----:B------:R-:W-:-:S05]  /*8370*/  LOP3.LUT R11, R11, R13, RZ, 0x3c, !PT ;  /* 0x0000000d0b0b7212 */ /* 0x000fca00078e3cff */
[----:B------:R-:W-:Y:S02]  /*8380*/  IMAD.IADD R13, R12, 0x1, R11 ;  /* 0x000000010c0d7824 */ /* 0x000fe400078e020b */
[C---:B------:R-:W-:Y:S02]  /*8390*/  IMAD R11, R18.reuse, 0x4800, R133 ;  /* 0x00004800120b7824 */ /* 0x040fe400078e0285 */
[----:B------:R-:W-:Y:S02]  /*83a0*/  IMAD R13, R18, 0x4800, R13 ;  /* 0x00004800120d7824 */ /* 0x000fe400078e020d */
[----:B------:R-:W-:Y:S01]  /*83b0*/  @!P3 IMAD.WIDE R40, R40, 0x2, R36 ;  /* 0x000000022828b825 */ /* 0x000fe200078e0224 */
[----:B------:R-:W-:-:S03]  /*83c0*/  LEA R11, R11, R2, 0x1 ;  /* 0x000000020b0b7211 */ /* 0x000fc600078e08ff */
[----:B------:R-:W-:Y:S02]  /*83d0*/  IMAD R32, R13, 0x2, R2 ;  /* 0x000000020d207824 */ /* 0x000fe400078e0202 */
[----:B------:R0:W3:Y:S04]  /*83e0*/  LDS.128 R12, [R11+0x1e400] ;  /* 0x01e400000b0c7984 */ /* 0x0000e80000000c00 */
[----:B------:R-:W4:Y:S01]  /*83f0*/  LDS.128 R32, [R32+0x1e400] ;  /* 0x01e4000020207984 */ /* 0x000f220000000c00 */
[----:B------:R-:W-:Y:S05]  /*8400*/  @P4 BRA `(.L_x_3834) ;  /* 0x0000000400584947 */ /* 0x000fea0003800000 */
[----:B------:R-:W-:Y:S01]  /*8410*/  SHF.R.U64 R42, R76, 0x10, R77 ;  /* 0x000000104c2a7819 */ /* 0x000fe2000000124d */
[----:B----4-:R-:W-:Y:S01]  /*8420*/  IMAD.MOV.U32 R45, RZ, RZ, R33 ;  /* 0x000000ffff2d7224 */ /* 0x010fe200078e0021 */
[----:B------:R-:W-:Y:S01]  /*8430*/  SHF.R.U32.HI R76, RZ, 0x10, R77 ;  /* 0x00000010ff4c7819 */ /* 0x000fe2000001164d */
[----:B------:R-:W-:Y:S01]  /*8440*/  HADD2.F32 R49, -RZ, R159.H1_H1 ;  /* 0x3000009fff317230 */ /* 0x000fe20000004100 */
[----:B---3--:R-:W-:Y:S01]  /*8450*/  MOV R33, R15 ;  /* 0x0000000f00217202 */ /* 0x008fe20000000f00 */
[----:B------:R-:W-:Y:S01]  /*8460*/  HADD2.F32 R15, -RZ, R13.H0_H0 ;  /* 0x2000000dff0f7230 */ /* 0x000fe20000004100 */
[--C-:B0-----:R-:W-:Y:S01]  /*8470*/  SHF.R.U64 R11, R64, 0x10, R65.reuse ;  /* 0x00000010400b7819 */ /* 0x101fe20000001241 */
[--C-:B------:R-:W-:Y:S01]  /*8480*/  HADD2.F32 R46, -RZ, R45.reuse.H0_H0 ;  /* 0x2000002dff2e7230 */ /* 0x100fe20000004100 */
[----:B------:R-:W-:Y:S01]  /*8490*/  SHF.R.U32.HI R64, RZ, 0x10, R65 ;  /* 0x00000010ff407819 */ /* 0x000fe20000011641 */
[----:B------:R-:W-:Y:S01]  /*84a0*/  HADD2.F32 R45, -RZ, R45.H1_H1 ;  /* 0x3000002dff2d7230 */ /* 0x000fe20000004100 */
[----:B------:R-:W-:Y:S01]  /*84b0*/  SHF.R.U64 R44, R78, 0x10, R79 ;  /* 0x000000104e2c7819 */ /* 0x000fe2000000124f */
[----:B------:R-:W-:-:S02]  /*84c0*/  HADD2.F32 R76, -RZ, R76.H0_H0 ;  /* 0x2000004cff4c7230 */ /* 0x000fc40000004100 */
[-C--:B------:R-:W-:Y:S01]  /*84d0*/  FMUL.FTZ R50, R46, R49.reuse ;  /* 0x000000312e327220 */ /* 0x080fe20000410000 */
[----:B------:R-:W-:Y:S02]  /*84e0*/  HADD2.F32 R48, -RZ, R13.H1_H1 ;  /* 0x3000000dff307230 */ /* 0x000fe40000004100 */
[----:B------:R-:W-:Y:S01]  /*84f0*/  FMUL.FTZ R13, R15, R49 ;  /* 0x000000310f0d7220 */ /* 0x000fe20000410000 */
[----:B------:R-:W-:Y:S02]  /*8500*/  HADD2.F32 R47, -RZ, R157.H1_H1 ;  /* 0x3000009dff2f7230 */ /* 0x000fe40000004100 */
[CC--:B------:R-:W-:Y:S01]  /*8510*/  FMUL.FTZ R49, R45.reuse, R76.reuse ;  /* 0x0000004c2d317220 */ /* 0x0c0fe20000410000 */
[----:B------:R-:W-:Y:S01]  /*8520*/  HADD2.F32 R64, -RZ, R64.H0_H0 ;  /* 0x20000040ff407230 */ /* 0x000fe20000004100 */
[----:B------:R-:W-:Y:S01]  /*8530*/  SHF.R.U32.HI R78, RZ, 0x10, R79 ;  /* 0x00000010ff4e7819 */ /* 0x000fe2000001164f */
[----:B------:R-:W-:Y:S01]  /*8540*/  FMUL.FTZ R76, R48, R76 ;  /* 0x0000004c304c7220 */ /* 0x000fe20000410000 */
[----:B------:R-:W-:Y:S01]  /*8550*/  SHF.R.U64 R43, R66, 0x10, R67 ;  /* 0x00000010422b7819 */ /* 0x000fe20000001243 */
[-C--:B------:R-:W-:Y:S01]  /*8560*/  FFMA.FTZ R13, R46, R47.reuse, R13 ;  /* 0x0000002f2e0d7223 */ /* 0x080fe2000001000d */
[----:B------:R-:W-:Y:S01]  /*8570*/  SHF.R.U32.HI R66, RZ, 0x10, R67 ;  /* 0x00000010ff427819 */ /* 0x000fe20000011643 */
[-C--:B------:R-:W-:Y:S01]  /*8580*/  FFMA.FTZ R48, R48, R64.reuse, -R49 ;  /* 0x0000004030307223 */ /* 0x080fe20000010831 */
[----:B------:R-:W-:Y:S01]  /*8590*/  FFMA.FTZ R46, R45, R64, R76 ;  /* 0x000000402d2e7223 */ /* 0x000fe2000001004c */
[----:B------:R-:W-:Y:S01]  /*85a0*/  FFMA.FTZ R15, R15, R47, -R50 ;  /* 0x0000002f0f0f7223 */ /* 0x000fe20000010832 */
[----:B------:R-:W-:-:S02]  /*85b0*/  HADD2.F32 R64, -RZ, R158.H1_H1 ;  /* 0x3000009eff407230 */ /* 0x000fc40000004100 */
[--C-:B------:R-:W-:Y:S02]  /*85c0*/  HADD2.F32 R45, -RZ, R35.reuse.H0_H0 ;  /* 0x20000023ff2d7230 */ /* 0x100fe40000004100 */
[----:B------:R-:W-:Y:S01]  /*85d0*/  HADD2.F32 R52, -RZ, R35.H1_H1 ;  /* 0x30000023ff347230 */ /* 0x000fe20000004100 */
[----:B------:R-:W-:Y:S01]  /*85e0*/  F2FP.F16.F32.PACK_AB R15, R48, R15 ;  /* 0x0000000f300f723e */ /* 0x000fe200000000ff */
[----:B------:R-:W-:Y:S02]  /*85f0*/  HADD2.F32 R49, -RZ, R78.H0_H0 ;  /* 0x2000004eff317230 */ /* 0x000fe40000004100 */
[--C-:B------:R-:W-:Y:S02]  /*8600*/  HADD2.F32 R35, -RZ, R33.reuse.H0_H0 ;  /* 0x20000021ff237230 */ /* 0x100fe40000004100 */
[----:B------:R-:W-:Y:S02]  /*8610*/  HADD2.F32 R50, -RZ, R33.H1_H1 ;  /* 0x30000021ff327230 */ /* 0x000fe40000004100 */
[----:B------:R-:W-:Y:S01]  /*8620*/  FMUL.FTZ R51, R52, R49 ;  /* 0x0000003134337220 */ /* 0x000fe20000410000 */
[----:B------:R-:W-:-:S02]  /*8630*/  HADD2.F32 R54, -RZ, R156.H1_H1 ;  /* 0x3000009cff367230 */ /* 0x000fc40000004100 */
[----:B------:R-:W-:Y:S02]  /*8640*/  HADD2.F32 R47, -RZ, R66.H0_H0 ;  /* 0x20000042ff2f7230 */ /* 0x000fe40000004100 */
[-C--:B------:R-:W-:Y:S01]  /*8650*/  FMUL.FTZ R66, R45, R64.reuse ;  /* 0x000000402d427220 */ /* 0x080fe20000410000 */
[C---:B------:R-:W-:Y:S01]  /*8660*/  FMUL.FTZ R64, R35.reuse, R64 ;  /* 0x0000004023407220 */ /* 0x040fe20000410000 */
[C---:B------:R-:W-:Y:S01]  /*8670*/  FMUL.FTZ R49, R50.reuse, R49 ;  /* 0x0000003132317220 */ /* 0x040fe20000410000 */
[----:B------:R-:W-:Y:S02]  /*8680*/  HADD2.F32 R159, -RZ, R159.H0_H0 ;  /* 0x2000009fff9f7230 */ /* 0x000fe40000004100 */
[-C--:B------:R-:W-:Y:S01]  /*8690*/  FFMA.FTZ R33, R35, R54.reuse, -R66 ;  /* 0x0000003623217223 */ /* 0x080fe20000010842 */
[-C--:B------:R-:W-:Y:S01]  /*86a0*/  FFMA.FTZ R50, R50, R47.reuse, -R51 ;  /* 0x0000002f32327223 */ /* 0x080fe20000010833 */
[----:B------:R-:W-:Y:S01]  /*86b0*/  FFMA.FTZ R35, R45, R54, R64 ;  /* 0x000000362d237223 */ /* 0x000fe20000010040 */
[----:B------:R-:W-:Y:S01]  /*86c0*/  FFMA.FTZ R52, R52, R47, R49 ;  /* 0x0000002f34347223 */ /* 0x000fe20000010031 */
[----:B------:R-:W-:-:S02]  /*86d0*/  HADD2.F32 R51, -RZ, R42.H0_H0 ;  /* 0x2000002aff337230 */ /* 0x000fc40000004100 */
        /* <DEDUP_REMOVED lines=8> */
[----:B------:R-:W-:Y:S02]  /*8760*/  HADD2.F32 R157, -RZ, R157.H0_H0 ;  /* 0x2000009dff9d7230 */ /* 0x000fe40000004100 */
[----:B------:R-:W-:Y:S01]  /*8770*/  FMUL.FTZ R53, R47, R51 ;  /* 0x000000332f357220 */ /* 0x000fe20000410000 */
[----:B------:R-:W-:-:S02]  /*8780*/  HADD2.F32 R49, -RZ, R11.H0_H0 ;  /* 0x2000000bff317230 */ /* 0x000fc40000004100 */
[C---:B------:R-:W-:Y:S01]  /*8790*/  FMUL.FTZ R11, R45.reuse, R159 ;  /* 0x0000009f2d0b7220 */ /* 0x040fe20000410000 */
[----:B------:R-:W-:Y:S01]  /*87a0*/  FMUL.FTZ R54, R32, R51 ;  /* 0x0000003320367220 */ /* 0x000fe20000410000 */
[-C--:B------:R-:W-:Y:S01]  /*87b0*/  FFMA.FTZ R12, R45, R157.reuse, R12 ;  /* 0x0000009d2d0c7223 */ /* 0x080fe2000001000c */
[----:B------:R-:W-:Y:S02]  /*87c0*/  HADD2.F32 R51, -RZ, R44.H0_H0 ;  /* 0x2000002cff337230 */ /* 0x000fe40000004100 */
[----:B------:R-:W-:Y:S01]  /*87d0*/  FFMA.FTZ R11, R42, R157, -R11 ;  /* 0x0000009d2a0b7223 */ /* 0x000fe2000001080b */
        /* <DEDUP_REMOVED lines=19> */
[----:B------:R-:W-:Y:S01]  /*8910*/  F2FP.F16.F32.PACK_AB R42, R45, R12 ;  /* 0x0000000c2d2a723e */ /* 0x000fe200000000ff */
[----:B------:R-:W-:Y:S02]  /*8920*/  IMAD.MOV.U32 R12, RZ, RZ, R32 ;  /* 0x000000ffff0c7224 */ /* 0x000fe400078e0020 */
[----:B------:R-:W-:Y:S01]  /*8930*/  F2FP.F16.F32.PACK_AB R14, R14, R53 ;  /* 0x000000350e0e723e */ /* 0x000fe200000000ff */
[----:B------:R-:W-:Y:S01]  /*8940*/  IMAD.MOV.U32 R15, RZ, RZ, R50 ;  /* 0x000000ffff0f7224 */ /* 0x000fe200078e0032 */
[----:B------:R-:W-:Y:S02]  /*8950*/  F2FP.F16.F32.PACK_AB R34, R34, R49 ;  /* 0x000000312222723e */ /* 0x000fe400000000ff */
[----:B------:R-:W-:-:S07]  /*8960*/  MOV R32, R42 ;  /* 0x0000002a00207202 */ /* 0x000fce0000000f00 */
.L_x_3834:
[----:B------:R-:W-:Y:S05]  /*8970*/  BSYNC B2 ;  /* 0x0000000000027941 */ /* 0x000fea0003800000 */
.L_x_3833:
[----:B---3--:R3:W-:Y:S04]  /*8980*/  ST.E.128 desc[UR56][R38.64], R12 ;  /* 0x0000000c26007985 */ /* 0x0087e8000c101d38 */
[----:B----4-:R3:W-:Y:S02]  /*8990*/  @!P3 ST.E.128 desc[UR56][R40.64], R32 ;  /* 0x000000202800b985 */ /* 0x0107e4000c101d38 */
.L_x_3832:
[----:B------:R-:W-:Y:S05]  /*89a0*/  BSYNC B1 ;  /* 0x0000000000017941 */ /* 0x000fea0003800000 */
.L_x_3831:
[----:B------:R-:W-:Y:S01]  /*89b0*/  ISETP.NE.AND P3, PT, R7, RZ, PT ;  /* 0x000000ff0700720c */ /* 0x000fe20003f65270 */
[----:B------:R-:W-:-:S12]  /*89c0*/  BSSY B1, `(.L_x_3835) ;  /* 0x0000074000017945 */ /* 0x000fd80003800000 */
[----:B------:R-:W-:Y:S05]  /*89d0*/  @!P3 BRA `(.L_x_3836) ;  /* 0x0000000400c8b947 */ /* 0x000fea0003800000 */
[----:B0--3--:R-:W-:Y:S01]  /*89e0*/  SEL R11, R122, R135, !P1 ;  /* 0x000000877a0b7207 */ /* 0x009fe20004800000 */
        /* <DEDUP_REMOVED lines=11> */
[----:B------:R-:W-:Y:S02]  /*8aa0*/  LOP3.LUT R11, R203, 0x38, R40, 0xf8, !PT ;  /* 0x00000038cb0b7812 */ /* 0x000fe400078ef828 */
[----:B------:R-:W-:Y:S02]  /*8ab0*/  SHF.R.S32.HI R12, RZ, 0x3, R12 ;  /* 0x00000003ff0c7819 */ /* 0x000fe4000001140c */
[----:B------:R-:W-:Y:S02]  /*8ac0*/  LOP3.LUT R11, R11, R13, RZ, 0x3c, !PT ;  /* 0x0000000d0b0b7212 */ /* 0x000fe400078e3cff */
[----:B------:R-:W-:Y:S01]  /*8ad0*/  ISETP.GE.AND P3, PT, R40, R131, PT ;  /* 0x000000832800720c */ /* 0x000fe20003f66270 */
[----:B------:R-:W-:-:S05]  /*8ae0*/  IMAD R12, R12, 0x1800, R219 ;  /* 0x000018000c0c7824 */ /* 0x000fca00078e02db */
[----:B------:R-:W-:Y:S01]  /*8af0*/  IADD3 R13, R12, R11, RZ ;  /* 0x0000000b0c0d7210 */ /* 0x000fe20007ffe0ff */
[----:B------:R-:W-:-:S04]  /*8b00*/  IMAD R11, R18, 0x4800, R130 ;  /* 0x00004800120b7824 */ /* 0x000fc800078e0282 */
[----:B------:R-:W-:Y:S02]  /*8b10*/  IMAD R13, R18, 0x4800, R13 ;  /* 0x00004800120d7824 */ /* 0x000fe400078e020d */
[--C-:B------:R-:W-:Y:S02]  /*8b20*/  IMAD R11, R11, 0x2, R2.reuse ;  /* 0x000000020b0b7824 */ /* 0x100fe400078e0202 */
[----:B------:R-:W-:Y:S02]  /*8b30*/  IMAD R32, R13, 0x2, R2 ;  /* 0x000000020d207824 */ /* 0x000fe400078e0202 */
[----:B------:R-:W-:Y:S01]  /*8b40*/  @!P3 IMAD.WIDE R40, R40, 0x2, R36 ;  /* 0x000000022828b825 */ /* 0x000fe200078e0224 */
[----:B------:R0:W3:Y:S04]  /*8b50*/  LDS.128 R12, [R11+0x1e400] ;  /* 0x01e400000b0c7984 */ /* 0x0000e80000000c00 */
[----:B------:R-:W4:Y:S01]  /*8b60*/  LDS.128 R32, [R32+0x1e400] ;  /* 0x01e4000020207984 */ /* 0x000f220000000c00 */
[----:B------:R-:W-:Y:S05]  /*8b70*/  @P4 BRA `(.L_x_3838) ;  /* 0x0000000400544947 */ /* 0x000fea0003800000 */
[----:B----4-:R-:W-:Y:S01]  /*8b80*/  MOV R45, R33 ;  /* 0x00000021002d7202 */ /* 0x010fe20000000f00 */
[----:B------:R-:W-:Y:S01]  /*8b90*/  IMAD.MOV.U32 R47, RZ, RZ, R35 ;  /* 0x000000ffff2f7224 */ /* 0x000fe200078e0023 */
[----:B------:R-:W-:Y:S01]  /*8ba0*/  SHF.R.U32.HI R51, RZ, 0x10, R73 ;  /* 0x00000010ff337819 */ /* 0x000fe20000011649 */
[----:B---3--:R-:W-:Y:S01]  /*8bb0*/  IMAD.MOV.U32 R33, RZ, RZ, R15 ;  /* 0x000000ffff217224 */ /* 0x008fe200078e000f */
[----:B------:R-:W-:Y:S01]  /*8bc0*/  SHF.R.U32.HI R49, RZ, 0x10, R61 ;  /* 0x00000010ff317819 */ /* 0x000fe2000001163d */
[----:B------:R-:W-:Y:S01]  /*8bd0*/  HADD2.F32 R50, -RZ, R149.H1_H1 ;  /* 0x30000095ff327230 */ /* 0x000fe20000004100 */
[--C-:B------:R-:W-:Y:S01]  /*8be0*/  SHF.R.U64 R43, R74, 0x10, R75.reuse ;  /* 0x000000104a2b7819 */ /* 0x100fe2000000124b */
[----:B------:R-:W-:Y:S01]  /*8bf0*/  HADD2.F32 R35, -RZ, R45.H0_H0 ;  /* 0x2000002dff237230 */ /* 0x000fe20000004100 */
[----:B------:R-:W-:Y:S01]  /*8c00*/  SHF.R.U32.HI R74, RZ, 0x10, R75 ;  /* 0x00000010ff4a7819 */ /* 0x000fe2000001164b */
[----:B------:R-:W-:Y:S01]  /*8c10*/  HADD2.F32 R15, -RZ, R13.H0_H0 ;  /* 0x2000000dff0f7230 */ /* 0x000fe20000004100 */
[----:B------:R-:W-:Y:S01]  /*8c20*/  SHF.R.U64 R42, R62, 0x10, R63 ;  /* 0x000000103e2a7819 */ /* 0x000fe2000000123f */
[----:B------:R-:W-:-:S02]  /*8c30*/  HADD2.F32 R51, -RZ, R51.H0_H0 ;  /* 0x20000033ff337230 */ /* 0x000fc40000004100 */
[-C--:B------:R-:W-:Y:S01]  /*8c40*/  FMUL.FTZ R52, R35, R50.reuse ;  /* 0x0000003223347220 */ /* 0x080fe20000410000 */
[----:B------:R-:W-:Y:S02]  /*8c50*/  HADD2.F32 R46, -RZ, R13.H1_H1 ;  /* 0x3000000dff2e7230 */ /* 0x000fe40000004100 */
[C---:B------:R-:W-:Y:S01]  /*8c60*/  FMUL.FTZ R50, R15.reuse, R50 ;  /* 0x000000320f327220 */ /* 0x040fe20000410000 */
[----:B------:R-:W-:Y:S01]  /*8c70*/  HADD2.F32 R48, -RZ, R147.H1_H1 ;  /* 0x30000093ff307230 */ /* 0x000fe20000004100 */
[----:B------:R-:W-:Y:S01]  /*8c80*/  SHF.R.U32.HI R62, RZ, 0x10, R63 ;  /* 0x00000010ff3e7819 */ /* 0x000fe2000001163f */
[----:B------:R-:W-:Y:S02]  /*8c90*/  HADD2.F32 R45, -RZ, R45.H1_H1 ;  /* 0x3000002dff2d7230 */ /* 0x000fe40000004100 */
[-C--:B------:R-:W-:Y:S01]  /*8ca0*/  FMUL.FTZ R54, R46, R51.reuse ;  /* 0x000000332e367220 */ /* 0x080fe20000410000 */
[----:B------:R-:W-:Y:S02]  /*8cb0*/  HADD2.F32 R49, -RZ, R49.H0_H0 ;  /* 0x20000031ff317230 */ /* 0x000fe40000004100 */
[-C--:B------:R-:W-:Y:S01]  /*8cc0*/  FFMA.FTZ R13, R15, R48.reuse, -R52 ;  /* 0x000000300f0d7223 */ /* 0x080fe20000010834 */
[----:B------:R-:W-:Y:S01]  /*8cd0*/  FFMA.FTZ R15, R35, R48, R50 ;  /* 0x00000030230f7223 */ /* 0x000fe20000010032 */
[----:B------:R-:W-:Y:S01]  /*8ce0*/  FMUL.FTZ R53, R45, R51 ;  /* 0x000000332d357220 */ /* 0x000fe20000410000 */
[----:B------:R-:W-:-:S02]  /*8cf0*/  HADD2.F32 R35, -RZ, R33.H0_H0 ;  /* 0x20000021ff237230 */ /* 0x000fc40000004100 */
[-C--:B------:R-:W-:Y:S01]  /*8d00*/  FFMA.FTZ R48, R45, R49.reuse, R54 ;  /* 0x000000312d307223 */ /* 0x080fe20000010036 */
[----:B------:R-:W-:Y:S02]  /*8d10*/  HADD2.F32 R54, -RZ, R148.H1_H1 ;  /* 0x30000094ff367230 */ /* 0x000fe40000004100 */
[----:B------:R-:W-:Y:S01]  /*8d20*/  FFMA.FTZ R46, R46, R49, -R53 ;  /* 0x000000312e2e7223 */ /* 0x000fe20000010835 */
[----:B------:R-:W-:Y:S01]  /*8d30*/  HADD2.F32 R45, -RZ, R47.H0_H0 ;  /* 0x2000002fff2d7230 */ /* 0x000fe20000004100 */
[----:B0-----:R-:W-:Y:S01]  /*8d40*/  SHF.R.U64 R11, R60, 0x10, R61 ;  /* 0x000000103c0b7819 */ /* 0x001fe2000000123d */
[----:B------:R-:W-:Y:S01]  /*8d50*/  HADD2.F32 R49, -RZ, R74.H0_H0 ;  /* 0x2000004aff317230 */ /* 0x000fe20000004100 */
[----:B------:R-:W-:Y:S01]  /*8d60*/  SHF.R.U64 R44, R72, 0x10, R73 ;  /* 0x00000010482c7819 */ /* 0x000fe20000001249 */
[----:B------:R-:W-:Y:S02]  /*8d70*/  HADD2.F32 R50, -RZ, R33.H1_H1 ;  /* 0x30000021ff327230 */ /* 0x000fe40000004100 */
[----:B------:R-:W-:Y:S01]  /*8d80*/  FMUL.FTZ R60, R45, R54 ;  /* 0x000000362d3c7220 */ /* 0x000fe20000410000 */
[----:B------:R-:W-:-:S02]  /*8d90*/  HADD2.F32 R52, -RZ, R146.H1_H1 ;  /* 0x30000092ff347230 */ /* 0x000fc40000004100 */
[C---:B------:R-:W-:Y:S01]  /*8da0*/  FMUL.FTZ R54, R35.reuse, R54 ;  /* 0x0000003623367220 */ /* 0x040fe20000410000 */
[----:B------:R-:W-:Y:S02]  /*8db0*/  HADD2.F32 R47, -RZ, R47.H1_H1 ;  /* 0x3000002fff2f7230 */ /* 0x000fe40000004100 */
[-C--:B------:R-:W-:Y:S01]  /*8dc0*/  FMUL.FTZ R64, R50, R49.reuse ;  /* 0x0000003132407220 */ /* 0x080fe20000410000 */
[----:B------:R-:W-:Y:S02]  /*8dd0*/  HADD2.F32 R62, -RZ, R62.H0_H0 ;  /* 0x2000003eff3e7230 */ /* 0x000fe40000004100 */
[-C--:B------:R-:W-:Y:S01]  /*8de0*/  FFMA.FTZ R33, R35, R52.reuse, -R60 ;  /* 0x0000003423217223 */ /* 0x080fe2000001083c */
[----:B------:R-:W-:Y:S01]  /*8df0*/  FFMA.FTZ R35, R45, R52, R54 ;  /* 0x000000342d237223 */ /* 0x000fe20000010036 */
[C---:B------:R-:W-:Y:S01]  /*8e00*/  FMUL.FTZ R51, R47.reuse, R49 ;  /* 0x000000312f337220 */ /* 0x040fe20000410000 */
[----:B------:R-:W-:Y:S02]  /*8e10*/  HADD2.F32 R149, -RZ, R149.H0_H0 ;  /* 0x20000095ff957230 */ /* 0x000fe40000004100 */
[----:B------:R-:W-:Y:S01]  /*8e20*/  FFMA.FTZ R52, R47, R62, R64 ;  /* 0x0000003e2f347223 */ /* 0x000fe20000010040 */
[----:B------:R-:W-:-:S02]  /*8e30*/  HADD2.F32 R47, -RZ, R44.H0_H0 ;  /* 0x2000002cff2f7230 */ /* 0x000fc40000004100 */
[----:B------:R-:W-:Y:S01]  /*8e40*/  FFMA.FTZ R50, R50, R62, -R51 ;  /* 0x0000003e32327223 */ /* 0x000fe20000010833 */
[----:B------:R-:W-:Y:S01]  /*8e50*/  HADD2.F32 R45, -RZ, R32.H0_H0 ;  /* 0x20000020ff2d7230 */ /* 0x000fe20000004100 */
[----:B------:R-:W-:Y:S01]  /*8e60*/  F2FP.F16.F32.PACK_AB R13, R46, R13 ;  /* 0x0000000d2e0d723e */ /* 0x000fe200000000ff */
[----:B------:R-:W-:Y:S01]  /*8e70*/  HADD2.F32 R44, -RZ, R12.H0_H0 ;  /* 0x2000000cff2c7230 */ /* 0x000fe20000004100 */
[----:B------:R-:W-:Y:S01]  /*8e80*/  F2FP.F16.F32.PACK_AB R35, R52, R35 ;  /* 0x000000233423723e */ /* 0x000fe200000000ff */
[----:B------:R-:W-:Y:S02]  /*8e90*/  HADD2.F32 R32, -RZ, R32.H1_H1 ;  /* 0x30000020ff207230 */ /* 0x000fe40000004100 */
[-C--:B------:R-:W-:Y:S01]  /*8ea0*/  FMUL.FTZ R49, R45, R149.reuse ;  /* 0x000000952d317220 */ /* 0x080fe20000410000 */
[----:B------:R-:W-:Y:S02]  /*8eb0*/  HADD2.F32 R12, -RZ, R12.H1_H1 ;  /* 0x3000000cff0c7230 */ /* 0x000fe40000004100 */
[----:B------:R-:W-:Y:S01]  /*8ec0*/  FMUL.FTZ R54, R44, R149 ;  /* 0x000000952c367220 */ /* 0x000fe20000410000 */
[----:B------:R-:W-:-:S02]  /*8ed0*/  HADD2.F32 R147, -RZ, R147.H0_H0 ;  /* 0x20000093ff937230 */ /* 0x000fc40000004100 */
[-C--:B------:R-:W-:Y:S01]  /*8ee0*/  FMUL.FTZ R51, R32, R47.reuse ;  /* 0x0000002f20337220 */ /* 0x080fe20000410000 */
[----:B------:R-:W-:Y:S02]  /*8ef0*/  HADD2.F32 R11, -RZ, R11.H0_H0 ;  /* 0x2000000bff0b7230 */ /* 0x000fe40000004100 */
[----:B------:R-:W-:Y:S01]  /*8f00*/  FMUL.FTZ R47, R12, R47 ;  /* 0x0000002f0c2f7220 */ /* 0x000fe20000410000 */
[----:B------:R-:W-:Y:S02]  /*8f10*/  HADD2.F32 R148, -RZ, R148.H0_H0 ;  /* 0x20000094ff947230 */ /* 0x000fe40000004100 */
[-C--:B------:R-:W-:Y:S01]  /*8f20*/  FFMA.FTZ R49, R44, R147.reuse, -R49 ;  /* 0x000000932c317223 */ /* 0x080fe20000010831 */
[----:B------:R-:W-:Y:S01]  /*8f30*/  FFMA.FTZ R54, R45, R147, R54 ;  /* 0x000000932d367223 */ /* 0x000fe20000010036 */
[-C--:B------:R-:W-:Y:S01]  /*8f40*/  FFMA.FTZ R44, R12, R11.reuse, -R51 ;  /* 0x0000000b0c2c7223 */ /* 0x080fe20000010833 */
[----:B------:R-:W-:Y:S01]  /*8f50*/  FFMA.FTZ R47, R32, R11, R47 ;  /* 0x0000000b202f7223 */ /* 0x000fe2000001002f */
[----:B------:R-:W-:Y:S01]  /*8f60*/  HADD2.F32 R12, -RZ, R34.H0_H0 ;  /* 0x20000022ff0c7230 */ /* 0x000fe20000004100 */
[----:B------:R-:W-:Y:S01]  /*8f70*/  F2FP.F16.F32.PACK_AB R50, R50, R33 ;  /* 0x000000213232723e */ /* 0x000fe200000000ff */
[----:B------:R-:W-:Y:S01]  /*8f80*/  HADD2.F32 R45, -RZ, R43.H0_H0 ;  /* 0x2000002bff2d7230 */ /* 0x000fe20000004100 */
[----:B------:R-:W-:Y:S01]  /*8f90*/  F2FP.F16.F32.PACK_AB R33, R48, R15 ;  /* 0x0000000f3021723e */ /* 0x000fe200000000ff */
        /* <DEDUP_REMOVED lines=15> */
[----:B------:R-:W-:-:S03]  /*9090*/  F2FP.F16.F32.PACK_AB R12, R44, R49 ;  /* 0x000000312c0c723e */ /* 0x000fc600000000ff */
[----:B------:R-:W-:Y:S02]  /*90a0*/  F2FP.F16.F32.PACK_AB R14, R53, R32 ;  /* 0x00000020350e723e */ /* 0x000fe400000000ff */
[----:B------:R-:W-:Y:S02]  /*90b0*/  F2FP.F16.F32.PACK_AB R34, R34, R51 ;  /* 0x000000332222723e */ /* 0x000fe400000000ff */
[----:B------:R-:W-:-:S07]  /*90c0*/  MOV R32, R54 ;  /* 0x0000003600207202 */ /* 0x000fce0000000f00 */
.L_x_3838:
[----:B------:R-:W-:Y:S05]  /*90d0*/  BSYNC B2 ;  /* 0x0000000000027941 */ /* 0x000fea0003800000 */
.L_x_3837:
[----:B---3--:R3:W-:Y:S04]  /*90e0*/  ST.E.128 desc[UR56][R38.64], R12 ;  /* 0x0000000c26007985 */ /* 0x0087e8000c101d38 */
[----:B----4-:R3:W-:Y:S02]  /*90f0*/  @!P3 ST.E.128 desc[UR56][R40.64], R32 ;  /* 0x000000202800b985 */ /* 0x0107e4000c101d38 */
.L_x_3836:
[----:B------:R-:W-:Y:S05]  /*9100*/  BSYNC B1 ;  /* 0x0000000000017941 */ /* 0x000fea0003800000 */
.L_x_3835:
[----:B------:R-:W-:-:S13]  /*9110*/  ISETP.NE.AND P3, PT, R8, RZ, PT ;  /* 0x000000ff0800720c */ /* 0x000fda0003f65270 */
[----:B------:R-:W-:Y:S05]  /*9120*/  @!P3 BRA `(.L_x_3787) ;  /* 0x0000000c00b4b947 */ /* 0x000fea0003800000 */
[----:B0--3--:R-:W3:Y:S01]  /*9130*/  LDL R11, [R1] ;  /* 0x00000000010b7983 */ /* 0x009ee20000100800 */
[----:B------:R-:W-:Y:S01]  /*9140*/  SHF.R.U32.HI R13, RZ, 0x3, R203 ;  /* 0x00000003ff0d7819 */ /* 0x000fe200000116cb */
[----:B------:R-:W-:Y:S01]  /*9150*/  BSSY B1, `(.L_x_3839) ;  /* 0x000006f000017945 */ /* 0x000fe20003800000 */
[----:B----4-:R-:W-:-:S04]  /*9160*/  LEA R38, P3, R5, R36, 0x1 ;  /* 0x0000002405267211 */ /* 0x010fc800078608ff */
[----:B------:R-:W-:Y:S02]  /*9170*/  LEA.HI.X R39, R5, R117, R109, 0x1, P3 ;  /* 0x0000007505277211 */ /* 0x000fe400018f0c6d */
[----:B------:R-:W-:Y:S02]  /*9180*/  ISETP.GE.AND P3, PT, R192, R121, PT ;  /* 0x00000079c000720c */ /* 0x000fe40003f66270 */
[----:B---3--:R-:W-:-:S04]  /*9190*/  LOP3.LUT P4, RZ, R11, 0x1, RZ, 0xc0, !PT ;  /* 0x000000010bff7812 */ /* 0x008fc8000788c0ff */
[----:B------:R-:W-:-:S04]  /*91a0*/  SEL R135, R122, R135, !P4 ;  /* 0x000000877a877207 */ /* 0x000fc80006000000 */
[----:B------:R-:W-:-:S04]  /*91b0*/  SHF.R.S32.HI R12, RZ, 0x1f, R135 ;  /* 0x0000001fff0c7819 */ /* 0x000fc80000011487 */
[----:B------:R-:W-:-:S04]  /*91c0*/  LEA.HI R12, R12, R135, RZ, 0x4 ;  /* 0x000000870c0c7211 */ /* 0x000fc800078f20ff */
[----:B------:R-:W-:-:S04]  /*91d0*/  LEA.HI.SX32 R12, R12, R113, 0x1c ;  /* 0x000000710c0c7211 */ /* 0x000fc800078fe2ff */
[----:B------:R-:W-:Y:S01]  /*91e0*/  SHF.R.S32.HI R11, RZ, 0x1f, R12 ;  /* 0x0000001fff0b7819 */ /* 0x000fe2000001140c */
[----:B------:R-:W-:-:S03]  /*91f0*/  IMAD.SHL.U32 R40, R12, 0x8, RZ ;  /* 0x000000080c287824 */ /* 0x000fc600078e00ff */
[----:B------:R-:W-:-:S04]  /*9200*/  LEA.HI R11, R11, R12, RZ, 0x3 ;  /* 0x0000000c0b0b7211 */ /* 0x000fc800078f18ff */
[----:B------:R-:W-:Y:S02]  /*9210*/  SHF.R.S32.HI R12, RZ, 0x3, R11 ;  /* 0x00000003ff0c7819 */ /* 0x000fe4000001140b */
[----:B------:R-:W-:-:S03]  /*9220*/  LOP3.LUT R11, R203, 0x38, R40, 0xf8, !PT ;  /* 0x00000038cb0b7812 */ /* 0x000fc600078ef828 */
[----:B------:R-:W-:Y:S01]  /*9230*/  IMAD R12, R12, 0x1800, R219 ;  /* 0x000018000c0c7824 */ /* 0x000fe200078e02db */
[----:B------:R-:W-:-:S04]  /*9240*/  LOP3.LUT R11, R11, R13, RZ, 0x3c, !PT ;  /* 0x0000000d0b0b7212 */ /* 0x000fc800078e3cff */
[----:B------:R-:W-:Y:S01]  /*9250*/  IADD3 R13, R12, R11, RZ ;  /* 0x0000000b0c0d7210 */ /* 0x000fe20007ffe0ff */
[----:B------:R-:W-:-:S04]  /*9260*/  IMAD R11, R18, 0x4800, R129 ;  /* 0x00004800120b7824 */ /* 0x000fc800078e0281 */
[----:B------:R-:W-:Y:S02]  /*9270*/  IMAD R13, R18, 0x4800, R13 ;  /* 0x00004800120d7824 */ /* 0x000fe400078e020d */
[--C-:B------:R-:W-:Y:S02]  /*9280*/  IMAD R11, R11, 0x2, R2.reuse ;  /* 0x000000020b0b7824 */ /* 0x100fe400078e0202 */
[----:B------:R-:W-:-:S03]  /*9290*/  IMAD R32, R13, 0x2, R2 ;  /* 0x000000020d207824 */ /* 0x000fc600078e0202 */
[----:B------:R0:W3:Y:S04]  /*92a0*/  LDS.128 R12, [R11+0x1e400] ;  /* 0x01e400000b0c7984 */ /* 0x0000e80000000c00 */
[----:B------:R-:W4:Y:S01]  /*92b0*/  LDS.128 R32, [R32+0x1e400] ;  /* 0x01e4000020207984 */ /* 0x000f220000000c00 */
[----:B------:R-:W-:Y:S05]  /*92c0*/  @P3 BRA `(.L_x_3840) ;  /* 0x00000004005c3947 */ /* 0x000fea0003800000 */
[----:B------:R-:W-:Y:S01]  /*92d0*/  SHF.R.U32.HI R50, RZ, 0x10, R69 ;  /* 0x00000010ff327819 */ /* 0x000fe20000011645 */
[----:B----4-:R-:W-:Y:S01]  /*92e0*/  IMAD.MOV.U32 R44, RZ, RZ, R32 ;  /* 0x000000ffff2c7224 */ /* 0x010fe200078e0020 */
[----:B------:R-:W-:Y:S01]  /*92f0*/  MOV R45, R35 ;  /* 0x00000023002d7202 */ /* 0x000fe20000000f00 */
[--C-:B------:R-:W-:Y:S01]  /*9300*/  HADD2.F32 R35, -RZ, R33.reuse.H0_H0 ;  /* 0x20000021ff237230 */ /* 0x100fe20000004100 */
[----:B------:R-:W-:Y:S01]  /*9310*/  SHF.R.U32.HI R48, RZ, 0x10, R57 ;  /* 0x00000010ff307819 */ /* 0x000fe20000011639 */
[----:B---3--:R-:W-:Y:S01]  /*9320*/  IMAD.MOV.U32 R32, RZ, RZ, R15 ;  /* 0x000000ffff207224 */ /* 0x008fe200078e000f */
[----:B------:R-:W-:Y:S01]  /*9330*/  MOV R43, R12 ;  /* 0x0000000c002b7202 */ /* 0x000fe20000000f00 */
[----:B------:R-:W-:Y:S01]  /*9340*/  HADD2.F32 R33, -RZ, R33.H1_H1 ;  /* 0x30000021ff217230 */ /* 0x000fe20000004100 */
[--C-:B------:R-:W-:Y:S01]  /*9350*/  SHF.R.U64 R41, R70, 0x10, R71.reuse ;  /* 0x0000001046297819 */ /* 0x100fe20000001247 */
[----:B------:R-:W-:Y:S01]  /*9360*/  HADD2.F32 R50, -RZ, R50.H0_H0 ;  /* 0x20000032ff327230 */ /* 0x000fe20000004100 */
[----:B------:R-:W-:Y:S01]  /*9370*/  SHF.R.U32.HI R70, RZ, 0x10, R71 ;  /* 0x00000010ff467819 */ /* 0x000fe20000011647 */
[----:B------:R-:W-:Y:S01]  /*9380*/  HADD2.F32 R15, -RZ, R13.H1_H1 ;  /* 0x3000000dff0f7230 */ /* 0x000fe20000004100 */
[----:B0-----:R-:W-:Y:S01]  /*9390*/  SHF.R.U64 R11, R58, 0x10, R59 ;  /* 0x000000103a0b7819 */ /* 0x001fe2000000123b */
[----:B------:R-:W-:-:S02]  /*93a0*/  HADD2.F32 R47, -RZ, R145.H1_H1 ;  /* 0x30000091ff2f7230 */ /* 0x000fc40000004100 */
[-C--:B------:R-:W-:Y:S01]  /*93b0*/  FMUL.FTZ R54, R33, R50.reuse ;  /* 0x0000003221367220 */ /* 0x080fe20000410000 */
[----:B------:R-:W-:Y:S02]  /*93c0*/  HADD2.F32 R48, -RZ, R48.H0_H0 ;  /* 0x20000030ff307230 */ /* 0x000fe40000004100 */
[----:B------:R-:W-:Y:S01]  /*93d0*/  FMUL.FTZ R50, R15, R50 ;  /* 0x000000320f327220 */ /* 0x000fe20000410000 */
[----:B------:R-:W-:Y:S02]  /*93e0*/  HADD2.F32 R12, -RZ, R13.H0_H0 ;  /* 0x2000000dff0c7230 */ /* 0x000fe40000004100 */
[-C--:B------:R-:W-:Y:S01]  /*93f0*/  FMUL.FTZ R13, R35, R47.reuse ;  /* 0x0000002f230d7220 */ /* 0x080fe20000410000 */
[----:B------:R-:W-:Y:S02]  /*9400*/  HADD2.F32 R46, -RZ, R140.H1_H1 ;  /* 0x3000008cff2e7230 */ /* 0x000fe40000004100 */
[----:B------:R-:W-:Y:S01]  /*9410*/  FFMA.FTZ R50, R33, R48, R50 ;  /* 0x0000003021327223 */ /* 0x000fe20000010032 */
[----:B------:R-:W-:Y:S01]  /*9420*/  SHF.R.U32.HI R58, RZ, 0x10, R59 ;  /* 0x00000010ff3a7819 */ /* 0x000fe2000001163b */
[----:B------:R-:W-:Y:S01]  /*9430*/  FMUL.FTZ R52, R12, R47 ;  /* 0x0000002f0c347220 */ /* 0x000fe20000410000 */
[----:B------:R-:W-:-:S02]  /*9440*/  HADD2.F32 R33, -RZ, R45.H0_H0 ;  /* 0x2000002dff217230 */ /* 0x000fc40000004100 */
[----:B------:R-:W-:Y:S01]  /*9450*/  FFMA.FTZ R49, R15, R48, -R54 ;  /* 0x000000300f317223 */ /* 0x000fe20000010836 */
[----:B------:R-:W-:Y:S02]  /*9460*/  HADD2.F32 R45, -RZ, R45.H1_H1 ;  /* 0x3000002dff2d7230 */ /* 0x000fe40000004100 */
[-C--:B------:R-:W-:Y:S01]  /*9470*/  FFMA.FTZ R12, R12, R46.reuse, -R13 ;  /* 0x0000002e0c0c7223 */ /* 0x080fe2000001080d */
[----:B------:R-:W-:Y:S02]  /*9480*/  HADD2.F32 R47, -RZ, R70.H0_H0 ;  /* 0x20000046ff2f7230 */ /* 0x000fe40000004100 */
[----:B------:R-:W-:Y:S01]  /*9490*/  FFMA.FTZ R13, R35, R46, R52 ;  /* 0x0000002e230d7223 */ /* 0x000fe20000010034 */
        /* <DEDUP_REMOVED lines=16> */
[----:B------:R-:W-:Y:S02]  /*95a0*/  HADD2.F32 R140, -RZ, R140.H0_H0 ;  /* 0x2000008cff8c7230 */ /* 0x000fe40000004100 */
[-C--:B------:R-:W-:Y:S01]  /*95b0*/  FMUL.FTZ R46, R32, R145.reuse ;  /* 0x00000091202e7220 */ /* 0x080fe20000410000 */
[----:B------:R-:W-:Y:S01]  /*95c0*/  SHF.R.U64 R42, R56, 0x10, R57 ;  /* 0x00000010382a7819 */ /* 0x000fe20000001239 */
[C---:B------:R-:W-:Y:S01]  /*95d0*/  FMUL.FTZ R145, R15.reuse, R145 ;  /* 0x000000910f917220 */ /* 0x040fe20000410000 */
[----:B------:R-:W-:Y:S02]  /*95e0*/  HADD2.F32 R33, -RZ, R53.H0_H0 ;  /* 0x20000035ff217230 */ /* 0x000fe40000004100 */
[----:B------:R-:W-:Y:S01]  /*95f0*/  FFMA.FTZ R46, R15, R140, -R46 ;  /* 0x0000008c0f2e7223 */ /* 0x000fe2000001082e */
[----:B------:R-:W-:-:S02]  /*9600*/  HADD2.F32 R44, -RZ, R44.H1_H1 ;  /* 0x3000002cff2c7230 */ /* 0x000fc40000004100 */
[----:B------:R-:W-:Y:S01]  /*9610*/  FFMA.FTZ R145, R32, R140, R145 ;  /* 0x0000008c20917223 */ /* 0x000fe20000010091 */
        /* <DEDUP_REMOVED lines=28> */
[----:B------:R-:W-:-:S02]  /*97e0*/  F2FP.F16.F32.PACK_AB R12, R43, R46 ;  /* 0x0000002e2b0c723e */ /* 0x000fc400000000ff */
[----:B------:R-:W-:Y:S02]  /*97f0*/  F2FP.F16.F32.PACK_AB R14, R35, R44 ;  /* 0x0000002c230e723e */ /* 0x000fe400000000ff */
[----:B------:R-:W-:Y:S01]  /*9800*/  F2FP.F16.F32.PACK_AB R34, R34, R33 ;  /* 0x000000212222723e */ /* 0x000fe200000000ff */
[----:B------:R-:W-:Y:S01]  /*9810*/  IMAD.MOV.U32 R33, RZ, RZ, R50 ;  /* 0x000000ffff217224 */ /* 0x000fe200078e0032 */
[----:B------:R-:W-:Y:S02]  /*9820*/  F2FP.F16.F32.PACK_AB R32, R42, R145 ;  /* 0x000000912a20723e */ /* 0x000fe400000000ff */
[----:B------:R-:W-:-:S07]  /*9830*/  MOV R35, R47 ;  /* 0x0000002f00237202 */ /* 0x000fce0000000f00 */
.L_x_3840:
[----:B------:R-:W-:Y:S05]  /*9840*/  BSYNC B1 ;  /* 0x0000000000017941 */ /* 0x000fea0003800000 */
.L_x_3839:
[----:B---3--:R3:W-:Y:S01]  /*9850*/  ST.E.128 desc[UR56][R38.64], R12 ;  /* 0x0000000c26007985 */ /* 0x0087e2000c101d38 */
[----:B------:R-:W-:-:S13]  /*9860*/  ISETP.GE.AND P3, PT, R40, R131, PT ;  /* 0x000000832800720c */ /* 0x000fda0003f66270 */
[----:B------:R-:W-:Y:S05]  /*9870*/  @P3 BRA `(.L_x_3787) ;  /* 0x0000000400e03947 */ /* 0x000fea0003800000 */
[----:B------:R-:W-:-:S05]  /*9880*/  IMAD.WIDE R36, R40, 0x2, R36 ;  /* 0x0000000228247825 */ /* 0x000fca00078e0224 */
[----:B----4-:R4:W-:Y:S01]  /*9890*/  ST.E.128 desc[UR56][R36.64], R32 ;  /* 0x0000002024007985 */ /* 0x0109e2000c101d38 */
[----:B------:R-:W-:Y:S05]  /*98a0*/  BRA `(.L_x_3787) ;  /* 0x0000000400d47947 */ /* 0x000fea0003800000 */
.L_x_3752:
[----:B------:R-:W-:-:S06]  /*98b0*/  UISETP.NE.AND UP0, UPT, UR59, 0x3, UPT ;  /* 0x000000033b00788c */ /* 0x000fcc000bf05270 */
[----:B------:R-:W-:-:S13]  /*98c0*/  PLOP3.LUT P2, PT, PT, PT, UP0, 0x80, 0x0 ;  /* 0x000000000000781c */ /* 0x000fda0003f4f008 */
[----:B------:R-:W-:Y:S05]  /*98d0*/  @!P2 BRA `(.L_x_3841) ;  /* 0x000000000004a947 */ /* 0x000fea0003800000 */
[----:B------:R-:W-:Y:S01]  /*98e0*/  BPT.TRAP 0x1 ;  /* 0x000000040000795c */ /* 0x000fe20000300000 */
.L_x_3841:
[----:B------:R-:W-:Y:S01]  /*98f0*/  IMAD R87, R18, 0x8, R2 ;  /* 0x0000000812577824 */ /* 0x000fe200078e0202 */
[----:B------:R-:W-:Y:S01]  /*9900*/  SHF.L.U32 R88, R202, 0x1f, RZ ;  /* 0x0000001fca587819 */ /* 0x000fe200000006ff */
[----:B------:R-:W-:Y:S01]  /*9910*/  BSSY B1, `(.L_x_3842) ;  /* 0x0000004000017945 */ /* 0x000fe20003800000 */
[----:B------:R-:W-:Y:S02]  /*9920*/  SHF.R.S32.HI R84, RZ, 0x1f, R27 ;  /* 0x0000001fff547819 */ /* 0x000fe4000001141b */
[----:B------:R-:W0:Y:S02]  /*9930*/  SYNCS.PHASECHK.TRANS64.TRYWAIT P3, [R87+URZ+0x30890], R88 ;  /* 0x03089058570075a7 */ /* 0x000e24000806017f */
[----:B0-----:R-:W-:Y:S05]  /*9940*/  @!P3 BRA `(.L_x_3843) ;  /* 0x000001700044b947 */ /* 0x001fea0003800000 */
.L_x_4100:
[----:B------:R-:W-:Y:S05]  /*9950*/  BSYNC B1 ;  /* 0x0000000000017941 */ /* 0x000fea0003800000 */
.L_x_3842:
        /* <DEDUP_REMOVED lines=14> */
[----:B------:R-:W-:Y:S01]  /*9a40*/  IADD3 R13, R13, R11, RZ ;  /* 0x0000000b0d0d7210 */ /* 0x000fe20007ffe0ff */
[----:B------:R-:W-:Y:S02]  /*9a50*/  IMAD.IADD R42, R86, 0x1, -R201 ;  /* 0x00000001562a7824 */ /* 0x000fe400078e0ac9 */
        /* <DEDUP_REMOVED lines=11> */
.L_x_4104:
        /* <DEDUP_REMOVED lines=9> */
[----:B------:R-:W-:Y:S02]  /*9ba0*/  @!P4 LEA.HI.X R35, R22, R39, R200, 0x1, P3 ;  /* 0x000000271623c211 */ /* 0x000fe400018f0cc8 */
[----:B------:R-:W-:-:S13]  /*9bb0*/  ISETP.GE.AND P3, PT, R19, UR4, PT ;  /* 0x0000000413007c0c */ /* 0x000fda000bf66270 */
[----:B------:R-:W-:-:S04]  /*9bc0*/  @!P3 LEA R32, P6, R19, R38, 0x1 ;  /* 0x000000261320b211 */ /* 0x000fc800078c08ff */
[----:B------:R-:W-:Y:S01]  /*9bd0*/  @!P3 LEA.HI.X R33, R19, R39, R199, 0x1, P6 ;  /* 0x000000271321b211 */ /* 0x000fe200030f0cc7 */
[----:B----4-:R2:W-:Y:S01]  /*9be0*/  @!P5 ST.E.128 desc[UR56][R36.64], R12 ;  /* 0x0000000c2400d985 */ /* 0x0105e2000c101d38 */
[----:B------:R-:W-:-:S13]  /*9bf0*/  ISETP.GE.AND P5, PT, R193, UR4, PT ;  /* 0x00000004c1007c0c */ /* 0x000fda000bfa6270 */
[----:B------:R-:W3:Y:S01]  /*9c00*/  @!P5 LDS.128 R12, [R31+0x1e000] ;  /* 0x01e000001f0cd984 */ /* 0x000ee20000000c00 */
[----:B------:R-:W-:Y:S01]  /*9c10*/  @!P5 SHF.L.U32 R11, R196, 0x3, RZ ;  /* 0x00000003c40bd819 */ /* 0x000fe200000006ff */
[----:B--2---:R-:W-:Y:S02]  /*9c20*/  @!P5 IMAD.MOV.U32 R36, RZ, RZ, R38 ;  /* 0x000000ffff24d224 */ /* 0x004fe400078e0026 */
[----:B------:R-:W-:Y:S02]  /*9c30*/  @!P5 IMAD.MOV.U32 R37, RZ, RZ, R39 ;  /* 0x000000ffff25d224 */ /* 0x000fe400078e0027 */
[----:B------:R-:W-:-:S05]  /*9c40*/  @!P5 IMAD.WIDE R36, R11, 0x2, R36 ;  /* 0x000000020b24d825 */ /* 0x000fca00078e0224 */
[----:B---3--:R2:W-:Y:S01]  /*9c50*/  @!P5 ST.E.128 desc[UR56][R36.64], R12 ;  /* 0x0000000c2400d985 */ /* 0x0085e2000c101d38 */
[----:B------:R-:W-:-:S13]  /*9c60*/  ISETP.GE.AND P5, PT, R192, UR4, PT ;  /* 0x00000004c0007c0c */ /* 0x000fda000bfa6270 */
[----:B------:R-:W3:Y:S01]  /*9c70*/  @!P5 LDS.128 R12, [R28+0x21000] ;  /* 0x021000001c0cd984 */ /* 0x000ee20000000c00 */
[----:B------:R-:W-:Y:S01]  /*9c80*/  @!P5 SHF.L.U32 R11, R197, 0x3, RZ ;  /* 0x00000003c50bd819 */ /* 0x000fe200000006ff */
[----:B--2---:R-:W-:Y:S02]  /*9c90*/  @!P5 IMAD.MOV.U32 R36, RZ, RZ, R38 ;  /* 0x000000ffff24d224 */ /* 0x004fe400078e0026 */
[----:B------:R-:W-:Y:S02]  /*9ca0*/  @!P5 IMAD.MOV.U32 R37, RZ, RZ, R39 ;  /* 0x000000ffff25d224 */ /* 0x000fe400078e0027 */
[----:B------:R-:W-:-:S05]  /*9cb0*/  @!P5 IMAD.WIDE R36, R11, 0x2, R36 ;  /* 0x000000020b24d825 */ /* 0x000fca00078e0224 */
[----:B---3--:R2:W-:Y:S01]  /*9cc0*/  @!P5 ST.E.128 desc[UR56][R36.64], R12 ;  /* 0x0000000c2400d985 */ /* 0x0085e2000c101d38 */
[----:B------:R-:W-:-:S03]  /*9cd0*/  ISETP.GE.AND P5, PT, R23, UR4, PT ;  /* 0x0000000417007c0c */ /* 0x000fc6000bfa6270 */
[----:B------:R-:W3:Y:S10]  /*9ce0*/  @!P4 LDS.128 R12, [R31+0x21000] ;  /* 0x021000001f0cc984 */ /* 0x000ef40000000c00 */
[----:B--2---:R-:W-:-:S04]  /*9cf0*/  @!P5 LEA R36, P6, R23, R38, 0x1 ;  /* 0x000000261724d211 */ /* 0x004fc800078c08ff */
[----:B------:R-:W-:Y:S01]  /*9d00*/  @!P5 LEA.HI.X R37, R23, R39, R198, 0x1, P6 ;  /* 0x000000271725d211 */ /* 0x000fe200030f0cc6 */
[----:B---3--:R-:W-:Y:S04]  /*9d10*/  @!P4 ST.E.128 desc[UR56][R34.64], R12 ;  /* 0x0000000c2200c985 */ /* 0x008fe8000c101d38 */
[----:B------:R-:W2:Y:S04]  /*9d20*/  @!P3 LDS.128 R12, [R28+0x24000] ;  /* 0x024000001c0cb984 */ /* 0x000ea80000000c00 */
[----:B--2---:R-:W-:Y:S04]  /*9d30*/  @!P3 ST.E.128 desc[UR56][R32.64], R12 ;  /* 0x0000000c2000b985 */ /* 0x004fe8000c101d38 */
[----:B------:R-:W2:Y:S04]  /*9d40*/  @!P5 LDS.128 R12, [R31+0x24000] ;  /* 0x024000001f0cd984 */ /* 0x000ea80000000c00 */
[----:B--2---:R4:W-:Y:S02]  /*9d50*/  @!P5 ST.E.128 desc[UR56][R36.64], R12 ;  /* 0x0000000c2400d985 */ /* 0x0049e4000c101d38 */
.L_x_3846:
[----:B------:R-:W-:Y:S05]  /*9d60*/  BSYNC B1 ;  /* 0x0000000000017941 */ /* 0x000fea0003800000 */
.L_x_3845:
[----:B------:R-:W-:-:S03]  /*9d70*/  UMOV UR4, 0xffffffff ;  /* 0xffffffff00047882 */ /* 0x000fc60000000000 */
[----:B------:R-:W-:Y:S05]  /*9d80*/  BRA.DIV UR4, `(.L_x_3847) ;  /* 0x0000016e04947947 */ /* 0x000fea000b800000 */
[----:B--2---:R2:W0:Y:S04]  /*9d90*/  SHFL.IDX PT, R39, R41, 0x1, 0x1c1f ;  /* 0x003c1f0029277f89 */ /* 0x00442800000e0000 */
[----:B---3--:R2:W3:Y:S02]  /*9da0*/  SHFL.IDX PT, R38, R40, 0x1, 0x1c1f ;  /* 0x003c1f0028267f89 */ /* 0x0084e400000e0000 */
.L_x_4108:
        /* <DEDUP_REMOVED lines=17> */
[----:B0-----:R-:W-:Y:S02]  /*9ec0*/  @!P5 IMAD.MOV.U32 R36, RZ, RZ, R38 ;  /* 0x000000ffff24d224 */ /* 0x001fe400078e0026 */
[----:B------:R-:W-:Y:S02]  /*9ed0*/  @!P5 IMAD.MOV.U32 R37, RZ, RZ, R39 ;  /* 0x000000ffff25d224 */ /* 0x000fe400078e0027 */
[----:B------:R-:W-:-:S05]  /*9ee0*/  @!P5 IMAD.WIDE R36, R11, 0x2, R36 ;  /* 0x000000020b24d825 */ /* 0x000fca00078e0224 */
[----:B---3--:R0:W-:Y:S01]  /*9ef0*/  @!P5 ST.E.128 desc[UR56][R36.64], R12 ;  /* 0x0000000c2400d985 */ /* 0x0081e2000c101d38 */
[----:B------:R-:W-:-:S13]  /*9f00*/  ISETP.GE.AND P5, PT, R192, UR4, PT ;  /* 0x00000004c0007c0c */ /* 0x000fda000bfa6270 */
[----:B------:R-:W3:Y:S01]  /*9f10*/  @!P5 LDS.128 R12, [R28+0x23000] ;  /* 0x023000001c0cd984 */ /* 0x000ee20000000c00 */
[----:B------:R-:W-:Y:S01]  /*9f20*/  @!P5 SHF.L.U32 R11, R197, 0x3, RZ ;  /* 0x00000003c50bd819 */ /* 0x000fe200000006ff */
[----:B0-----:R-:W-:Y:S02]  /*9f30*/  @!P5 IMAD.MOV.U32 R36, RZ, RZ, R38 ;  /* 0x000000ffff24d224 */ /* 0x001fe400078e0026 */
[----:B------:R-:W-:Y:S02]  /*9f40*/  @!P5 IMAD.MOV.U32 R37, RZ, RZ, R39 ;  /* 0x000000ffff25d224 */ /* 0x000fe400078e0027 */
[----:B------:R-:W-:-:S05]  /*9f50*/  @!P5 IMAD.WIDE R36, R11, 0x2, R36 ;  /* 0x000000020b24d825 */ /* 0x000fca00078e0224 */
[----:B---3--:R0:W-:Y:S01]  /*9f60*/  @!P5 ST.E.128 desc[UR56][R36.64], R12 ;  /* 0x0000000c2400d985 */ /* 0x0081e2000c101d38 */
[----:B------:R-:W-:-:S03]  /*9f70*/  ISETP.GE.AND P5, PT, R23, UR4, PT ;  /* 0x0000000417007c0c */ /* 0x000fc6000bfa6270 */
[----:B------:R-:W3:Y:S10]  /*9f80*/  @!P4 LDS.128 R12, [R31+0x23000] ;  /* 0x023000001f0cc984 */ /* 0x000ef40000000c00 */
[----:B0-----:R-:W-:-:S04]  /*9f90*/  @!P5 LEA R36, P6, R23, R38, 0x1 ;  /* 0x000000261724d211 */ /* 0x001fc800078c08ff */
[----:B------:R-:W-:Y:S01]  /*9fa0*/  @!P5 LEA.HI.X R37, R23, R39, R198, 0x1, P6 ;  /* 0x000000271725d211 */ /* 0x000fe200030f0cc6 */
[----:B---3--:R-:W-:Y:S04]  /*9fb0*/  @!P4 ST.E.128 desc[UR56][R34.64], R12 ;  /* 0x0000000c2200c985 */ /* 0x008fe8000c101d38 */
[----:B------:R-:W0:Y:S04]  /*9fc0*/  @!P3 LDS.128 R12, [R28+0x26000] ;  /* 0x026000001c0cb984 */ /* 0x000e280000000c00 */
[----:B0-----:R-:W-:Y:S04]  /*9fd0*/  @!P3 ST.E.128 desc[UR56][R32.64], R12 ;  /* 0x0000000c2000b985 */ /* 0x001fe8000c101d38 */
[----:B------:R-:W0:Y:S04]  /*9fe0*/  @!P5 LDS.128 R12, [R31+0x26000] ;  /* 0x026000001f0cd984 */ /* 0x000e280000000c00 */
[----:B0-----:R0:W-:Y:S02]  /*9ff0*/  @!P5 ST.E.128 desc[UR56][R36.64], R12 ;  /* 0x0000000c2400d985 */ /* 0x0011e4000c101d38 */
.L_x_3787:
[----:B------:R-:W-:Y:S05]  /*a000*/  BSYNC B0 ;  /* 0x0000000000007941 */ /* 0x000fea0003800000 */
.L_x_3751:
[----:B0--3--:R-:W0:Y:S01]  /*a010*/  S2R R11, SR_TID.X ;  /* 0x00000000000b7919 */ /* 0x009e220000002100 */
[----:B------:R-:W-:Y:S01]  /*a020*/  @!PT LDS RZ, [RZ] ;  /* 0x00000000fffff984 */ /* 0x000fe20000000800 */
[----:B------:R-:W-:Y:S01]  /*a030*/  @!PT LDS RZ, [RZ] ;  /* 0x00000000fffff984 */ /* 0x000fe20000000800 */
[----:B------:R-:W-:Y:S01]  /*a040*/  @!PT LDS RZ, [RZ] ;  /* 0x00000000fffff984 */ /* 0x000fe20000000800 */
[----:B------:R-:W-:Y:S01]  /*a050*/  @!PT LDS RZ, [RZ] ;  /* 0x00000000fffff984 */ /* 0x000fe20000000800 */
[----:B------:R3:W-:Y:S06]  /*a060*/  MEMBAR.ALL.CTA ;  /* 0x0000000000007992 */ /* 0x0007ec0000008000 */
[----:B---3--:R-:W3:Y:S01]  /*a070*/  FENCE.VIEW.ASYNC.S ;  /* 0x00000000000073c6 */ /* 0x008ee20000000000 */
[----:B------:R-:W-:Y:S05]  /*a080*/  WARPSYNC.ALL ;  /* 0x0000000000007948 */ /* 0x000fea0003800000 */
[----:B------:R-:W-:Y:S01]  /*a090*/  BSSY B0, `(.L_x_3848) ;  /* 0x0000009000007945 */ /* 0x000fe20003800000 */
[----:B0-----:R-:W-:Y:S01]  /*a0a0*/  LOP3.LUT R11, R11, 0x7f, RZ, 0xc0, !PT ;  /* 0x0000007f0b0b7812 */ /* 0x001fe200078ec0ff */
[----:B---3--:R0:W-:Y:S03]  /*a0b0*/  BAR.SYNC.DEFER_BLOCKING R138, 0x80 ;  /* 0x0002008a0000751d */ /* 0x0081e60000010000 */
[----:B------:R-:W-:-:S13]  /*a0c0*/  ISETP.NE.AND P3, PT, R11, RZ, PT ;  /* 0x000000ff0b00720c */ /* 0x000fda0003f65270 */
[----:B------:R-:W-:-:S04]  /*a0d0*/  @!P3 IADD3 R11, R87, 0x308a0, RZ ;  /* 0x000308a0570bb810 */ /* 0x000fc80007ffe0ff */
[----:B------:R-:W-:-:S04]  /*a0e0*/  @!P3 PRMT R11, RZ, 0x654, R11 ;  /* 0x00000654ff0bb816 */ /* 0x000fc8000000000b */
[----:B------:R0:W-:Y:S01]  /*a0f0*/  @!P3 SYNCS.ARRIVE.TRANS64.RED.A1T0 RZ, [R11+URZ], RZ ;  /* 0x000000ff0bffb9a7 */ /* 0x0001e2000810043f */
[----:B------:R-:W-:Y:S05]  /*a100*/  @!P2 BRA `(.L_x_3849) ;  /* 0x000000000004a947 */ /* 0x000fea0003800000 */
[----:B------:R-:W-:Y:S01]  /*a110*/  BPT.TRAP 0x1 ;  /* 0x000000040000795c */ /* 0x000fe20000300000 */
.L_x_3849:
[----:B------:R-:W-:Y:S05]  /*a120*/  BSYNC B0 ;  /* 0x0000000000007941 */ /* 0x000fea0003800000 */
.L_x_3848:
[----:B------:R-:W3:Y:S01]  /*a130*/  SYNCS.PHASECHK.TRANS64.TRYWAIT P2, [R87+URZ+0x308b0], R88 ;  /* 0x0308b058570075a7 */ /* 0x000ee2000804017f */
[----:B------:R-:W-:Y:S01]  /*a140*/  ULDC UR58, c[0x0][0x2f4] ;  /* 0x0000bd00003a7ab9 */ /* 0x000fe20000000800 */
[----:B------:R-:W-:Y:S04]  /*a150*/  BSSY B0, `(.L_x_3850) ;  /* 0x0000002000007945 */ /* 0x000fe80003800000 */
[----:B---3--:R-:W-:Y:S05]  /*a160*/  @!P2 BRA `(.L_x_3851) ;  /* 0x0000016800e8a947 */ /* 0x008fea0003800000 */
.L_x_4109:
[----:B------:R-:W-:Y:S05]  /*a170*/  BSYNC B0 ;  /* 0x0000000000007941 */ /* 0x000fea0003800000 */
.L_x_3850:
[----:B------:R-:W-:Y:S01]  /*a180*/  ULDC.64 UR4, c[0x0][0x328] ;  /* 0x0000ca0000047ab9 */ /* 0x000fe20000000a00 */
[----:B------:R-:W-:Y:S01]  /*a190*/  IMAD.IADD R86, R86, 0x1, -R201 ;  /* 0x0000000156567824 */ /* 0x000fe200078e0ac9 */
[----:B------:R-:W-:Y:S01]  /*a1a0*/  BSSY B0, `(.L_x_3852) ;  /* 0x0000036000007945 */ /* 0x000fe20003800000 */
[----:B------:R-:W-:Y:S02]  /*a1b0*/  IMAD R84, R84, UR4, RZ ;  /* 0x0000000454547c24 */ /* 0x000fe4000f8e02ff */
[----:B----4-:R-:W-:-:S04]  /*a1c0*/  IMAD.WIDE.U32 R12, R27, UR4, RZ ;  /* 0x000000041b0c7c25 */ /* 0x010fc8000f8e00ff */
[----:B------:R-:W-:Y:S01]  /*a1d0*/  IMAD R27, R27, UR5, R84 ;  /* 0x000000051b1b7c24 */ /* 0x000fe2000f8e0254 */
[----:B------:R-:W-:Y:S02]  /*a1e0*/  ULDC.64 UR4, c[0x0][0x338] ;  /* 0x0000ce0000047ab9 */ /* 0x000fe40000000a00 */
[----:B------:R-:W-:Y:S02]  /*a1f0*/  IMAD R14, R85, UR4, RZ ;  /* 0x00000004550e7c24 */ /* 0x000fe4000f8e02ff */
[----:B------:R-:W-:Y:S02]  /*a200*/  IMAD.IADD R13, R13, 0x1, R27 ;  /* 0x000000010d0d7824 */ /* 0x000fe400078e021b */
[C---:B0-----:R-:W-:Y:S02]  /*a210*/  IMAD R11, R21.reuse, UR5, R14 ;  /* 0x00000005150b7c24 */ /* 0x041fe4000f8e020e */
[----:B------:R-:W-:Y:S01]  /*a220*/  IMAD.WIDE.U32 R12, R21, UR4, R12 ;  /* 0x00000004150c7c25 */ /* 0x000fe2000f8e000c */
[----:B------:R-:W-:-:S03]  /*a230*/  ULDC.64 UR4, c[0x0][0x330] ;  /* 0x0000cc0000047ab9 */ /* 0x000fc60000000a00 */
[----:B------:R-:W-:Y:S02]  /*a240*/  IMAD R15, R0, UR4, RZ ;  /* 0x00000004000f7c24 */ /* 0x000fe4000f8e02ff */
[----:B------:R-:W-:Y:S02]  /*a250*/  IMAD.IADD R13, R13, 0x1, R11 ;  /* 0x000000010d0d7824 */ /* 0x000fe400078e020b */
[C---:B------:R-:W-:Y:S02]  /*a260*/  IMAD R11, R30.reuse, UR5, R15 ;  /* 0x000000051e0b7c24 */ /* 0x040fe4000f8e020f */
[----:B------:R-:W-:Y:S01]  /*a270*/  IMAD.WIDE.U32 R12, R30, UR4, R12 ;  /* 0x000000041e0c7c25 */ /* 0x000fe2000f8e000c */
[----:B------:R-:W-:-:S04]  /*a280*/  ULDC.64 UR4, c[0x0][0x318] ;  /* 0x0000c60000047ab9 */ /* 0x000fc80000000a00 */
[----:B------:R-:W-:Y:S02]  /*a290*/  IADD3 R11, R13, R11, RZ ;  /* 0x0000000b0d0b7210 */ /* 0x000fe40007ffe0ff */
[----:B------:R-:W-:-:S04]  /*a2a0*/  LEA R21, P2, R12, UR4, 0x1 ;  /* 0x000000040c157c11 */ /* 0x000fc8000f8408ff */
[----:B------:R-:W-:Y:S01]  /*a2b0*/  LEA.HI.X R11, R12, UR5, R11, 0x1, P2 ;  /* 0x000000050c0b7c11 */ /* 0x000fe200090f0c0b */
[----:B------:R0:W4:Y:S01]  /*a2c0*/  SHFL.IDX PT, R36, R21, RZ, 0x1c1f ;  /* 0x001c1fff15247589 */ /* 0x00012200000e0000 */
[----:B------:R-:W-:-:S03]  /*a2d0*/  ISETP.GE.AND P2, PT, R86, 0x1, PT ;  /* 0x000000015600780c */ /* 0x000fc60003f46270 */
[----:B------:R0:W0:Y:S10]  /*a2e0*/  SHFL.IDX PT, R37, R11, RZ, 0x1c1f ;  /* 0x001c1fff0b257589 */ /* 0x00003400000e0000 */
[----:B------:R-:W-:Y:S05]  /*a2f0*/  @!P2 BRA `(.L_x_3853) ;  /* 0x000000000080a947 */ /* 0x000fea0003800000 */
[----:B------:R-:W-:Y:S02]  /*a300*/  ISETP.GE.AND P5, PT, R16, UR58, PT ;  /* 0x0000003a10007c0c */ /* 0x000fe4000bfa6270 */
[----:B------:R-:W-:-:S11]  /*a310*/  ISETP.GE.AND P4, PT, R22, UR58, PT ;  /* 0x0000003a16007c0c */ /* 0x000fd6000bf86270 */
[----:B------:R-:W5:Y:S01]  /*a320*/  @!P5 LDS.128 R12, [R28] ;  /* 0x000000001c0cd984 */ /* 0x000f620000000c00 */
[----:B----4-:R-:W-:-:S04]  /*a330*/  @!P5 LEA R38, P2, R16, R36, 0x1 ;  /* 0x000000241026d211 */ /* 0x010fc800078408ff */
[----:B0-----:R-:W-:Y:S02]  /*a340*/  @!P5 LEA.HI.X R39, R16, R37, R17, 0x1, P2 ;  /* 0x000000251027d211 */ /* 0x001fe400010f0c11 */
[----:B------:R-:W-:-:S04]  /*a350*/  @!P4 LEA R34, P2, R22, R36, 0x1 ;  /* 0x000000241622c211 */ /* 0x000fc800078408ff */
[----:B------:R-:W-:Y:S02]  /*a360*/  @!P4 LEA.HI.X R35, R22, R37, R200, 0x1, P2 ;  /* 0x000000251623c211 */ /* 0x000fe400010f0cc8 */
[----:B------:R-:W-:-:S13]  /*a370*/  ISETP.GE.AND P2, PT, R19, UR58, PT ;  /* 0x0000003a13007c0c */ /* 0x000fda000bf46270 */
[----:B------:R-:W-:-:S04]  /*a380*/  @!P2 LEA R32, P6, R19, R36, 0x1 ;  /* 0x000000241320a211 */ /* 0x000fc800078c08ff */
[----:B------:R-:W-:Y:S01]  /*a390*/  @!P2 LEA.HI.X R33, R19, R37, R199, 0x1, P6 ;  /* 0x000000251321a211 */ /* 0x000fe200030f0cc7 */
[----:B-----5:R0:W-:Y:S01]  /*a3a0*/  @!P5 ST.E.128 desc[UR56][R38.64], R12 ;  /* 0x0000000c2600d985 */ /* 0x0201e2000c101d38 */
[----:B------:R-:W-:-:S13]  /*a3b0*/  ISETP.GE.AND P5, PT, R193, UR58, PT ;  /* 0x0000003ac1007c0c */ /* 0x000fda000bfa6270 */
[----:B------:R-:W4:Y:S01]  /*a3c0*/  @!P5 LDS.128 R12, [R31] ;  /* 0x000000001f0cd984 */ /* 0x000f220000000c00 */
[----:B------:R-:W-:-:S04]  /*a3d0*/  @!P5 IMAD.SHL.U32 R27, R196, 0x8, RZ ;  /* 0x00000008c41bd824 */ /* 0x000fc800078e00ff */
[----:B0-----:R-:W-:-:S05]  /*a3e0*/  @!P5 IMAD.WIDE R38, R27, 0x2, R36 ;  /* 0x000000021b26d825 */ /* 0x001fca00078e0224 */
[----:B----4-:R0:W-:Y:S01]  /*a3f0*/  @!P5 ST.E.128 desc[UR56][R38.64], R12 ;  /* 0x0000000c2600d985 */ /* 0x0101e2000c101d38 */
[----:B------:R-:W-:-:S13]  /*a400*/  ISETP.GE.AND P5, PT, R192, UR58, PT ;  /* 0x0000003ac0007c0c */ /* 0x000fda000bfa6270 */
[----:B------:R-:W4:Y:S01]  /*a410*/  @!P5 LDS.128 R12, [R28+0x3000] ;  /* 0x003000001c0cd984 */ /* 0x000f220000000c00 */
[----:B------:R-:W-:Y:S01]  /*a420*/  @!P5 SHF.L.U32 R27, R197, 0x3, RZ ;  /* 0x00000003c51bd819 */ /* 0x000fe200000006ff */
[----:B0-----:R-:W-:Y:S02]  /*a430*/  @!P5 IMAD.MOV.U32 R38, RZ, RZ, R36 ;  /* 0x000000ffff26d224 */ /* 0x001fe400078e0024 */
[----:B------:R-:W-:Y:S02]  /*a440*/  @!P5 IMAD.MOV.U32 R39, RZ, RZ, R37 ;  /* 0x000000ffff27d224 */ /* 0x000fe400078e0025 */
[----:B------:R-:W-:-:S05]  /*a450*/  @!P5 IMAD.WIDE R38, R27, 0x2, R38 ;  /* 0x000000021b26d825 */ /* 0x000fca00078e0226 */
[----:B----4-:R-:W-:Y:S01]  /*a460*/  @!P5 ST.E.128 desc[UR56][R38.64], R12 ;  /* 0x0000000c2600d985 */ /* 0x010fe2000c101d38 */
[----:B------:R-:W-:-:S03]  /*a470*/  ISETP.GE.AND P5, PT, R23, UR58, PT ;  /* 0x0000003a17007c0c */ /* 0x000fc6000bfa6270 */
[----:B------:R-:W0:Y:S10]  /*a480*/  @!P4 LDS.128 R12, [R31+0x3000] ;  /* 0x003000001f0cc984 */ /* 0x000e340000000c00 */
[----:B------:R-:W-:-:S04]  /*a490*/  @!P5 LEA R36, P6, R23, R36, 0x1 ;  /* 0x000000241724d211 */ /* 0x000fc800078c08ff */
[----:B------:R-:W-:Y:S01]  /*a4a0*/  @!P5 LEA.HI.X R37, R23, R37, R198, 0x1, P6 ;  /* 0x000000251725d211 */ /* 0x000fe200030f0cc6 */
[----:B0-----:R-:W-:Y:S04]  /*a4b0*/  @!P4 ST.E.128 desc[UR56][R34.64], R12 ;  /* 0x0000000c2200c985 */ /* 0x001fe8000c101d38 */
[----:B------:R-:W0:Y:S04]  /*a4c0*/  @!P2 LDS.128 R12, [R28+0x6000] ;  /* 0x006000001c0ca984 */ /* 0x000e280000000c00 */
[----:B0-----:R-:W-:Y:S04]  /*a4d0*/  @!P2 ST.E.128 desc[UR56][R32.64], R12 ;  /* 0x0000000c2000a985 */ /* 0x001fe8000c101d38 */
[----:B------:R-:W0:Y:S04]  /*a4e0*/  @!P5 LDS.128 R12, [R31+0x6000] ;  /* 0x006000001f0cd984 */ /* 0x000e280000000c00 */
[----:B0-----:R0:W-:Y:S02]  /*a4f0*/  @!P5 ST.E.128 desc[UR56][R36.64], R12 ;  /* 0x0000000c2400d985 */ /* 0x0011e4000c101d38 */
.L_x_3853:
[----:B------:R-:W-:Y:S05]  /*a500*/  BSYNC B0 ;  /* 0x0000000000007941 */ /* 0x000fea0003800000 */
.L_x_3852:
[----:B------:R-:W-:Y:S01]  /*a510*/  ISETP.GE.AND P2, PT, R86, 0x41, PT ;  /* 0x000000415600780c */ /* 0x000fe20003f46270 */
[----:B0-----:R0:W0:Y:S01]  /*a520*/  SHFL.IDX PT, R37, R11, 0x1, 0x1c1f ;  /* 0x003c1f000b257f89 */ /* 0x00102200000e0000 */
[----:B------:R-:W-:Y:S03]  /*a530*/  BSSY B0, `(.L_x_3854) ;  /* 0x0000023000007945 */ /* 0x000fe60003800000 */
[----:B----4-:R4:W0:Y:S08]  /*a540*/  SHFL.IDX PT, R36, R21, 0x1, 0x1c1f ;  /* 0x003c1f0015247f89 */ /* 0x01083000000e0000 */
[----:B----4-:R-:W-:Y:S05]  /*a550*/  @!P2 BRA `(.L_x_3855) ;  /* 0x000000000080a947 */ /* 0x010fea0003800000 */
[----:B------:R-:W-:Y:S02]  /*a560*/  ISETP.GE.AND P5, PT, R16, UR58, PT ;  /* 0x0000003a10007c0c */ /* 0x000fe4000bfa6270 */
[----:B------:R-:W-:-:S11]  /*a570*/  ISETP.GE.AND P4, PT, R22, UR58, PT ;  /* 0x0000003a16007c0c */ /* 0x000fd6000bf86270 */
[----:B------:R-:W4:Y:S01]  /*a580*/  @!P5 LDS.128 R12, [R28+0x2000] ;  /* 0x002000001c0cd984 */ /* 0x000f220000000c00 */
[----:B0-----:R-:W-:-:S04]  /*a590*/  @!P5 LEA R38, P2, R16, R36, 0x1 ;  /* 0x000000241026d211 */ /* 0x001fc800078408ff */
[----:B------:R-:W-:Y:S02]  /*a5a0*/  @!P5 LEA.HI.X R39, R16, R37, R17, 0x1, P2 ;  /* 0x000000251027d211 */ /* 0x000fe400010f0c11 */
[----:B------:R-:W-:-:S04]  /*a5b0*/  @!P4 LEA R34, P2, R22, R36, 0x1 ;  /* 0x000000241622c211 */ /* 0x000fc800078408ff */
[----:B------:R-:W-:Y:S02]  /*a5c0*/  @!P4 LEA.HI.X R35, R22, R37, R200, 0x1, P2 ;  /* 0x000000251623c211 */ /* 0x000fe400010f0cc8 */
[----:B------:R-:W-:-:S13]  /*a5d0*/  ISETP.GE.AND P2, PT, R19, UR58, PT ;  /* 0x0000003a13007c0c */ /* 0x000fda000bf46270 */
[----:B------:R-:W-:-:S04]  /*a5e0*/  @!P2 LEA R32, P6, R19, R36, 0x1 ;  /* 0x000000241320a211 */ /* 0x000fc800078c08ff */
[----:B------:R-:W-:Y:S01]  /*a5f0*/  @!P2 LEA.HI.X R33, R19, R37, R199, 0x1, P6 ;  /* 0x000000251321a211 */ /* 0x000fe200030f0cc7 */
[----:B----4-:R0:W-:Y:S01]  /*a600*/  @!P5 ST.E.128 desc[UR56][R38.64], R12 ;  /* 0x0000000c2600d985 */ /* 0x0101e2000c101d38 */
[----:B------:R-:W-:-:S13]  /*a610*/  ISETP.GE.AND P5, PT, R193, UR58, PT ;  /* 0x0000003ac1007c0c */ /* 0x000fda000bfa6270 */
[----:B------:R-:W4:Y:S01]  /*a620*/  @!P5 LDS.128 R12, [R31+0x2000] ;  /* 0x002000001f0cd984 */ /* 0x000f220000000c00 */
[----:B------:R-:W-:-:S05]  /*a630*/  @!P5 SHF.L.U32 R11, R196, 0x3, RZ ;  /* 0x00000003c40bd819 */ /* 0x000fca00000006ff */
[----:B0-----:R-:W-:-:S05]  /*a640*/  @!P5 IMAD.WIDE R38, R11, 0x2, R36 ;  /* 0x000000020b26d825 */ /* 0x001fca00078e0224 */
[----:B----4-:R0:W-:Y:S01]  /*a650*/  @!P5 ST.E.128 desc[UR56][R38.64], R12 ;  /* 0x0000000c2600d985 */ /* 0x0101e2000c101d38 */
[----:B------:R-:W-:-:S13]  /*a660*/  ISETP.GE.AND P5, PT, R192, UR58, PT ;  /* 0x0000003ac0007c0c */ /* 0x000fda000bfa6270 */
[----:B------:R-:W4:Y:S01]  /*a670*/  @!P5 LDS.128 R12, [R28+0x5000] ;  /* 0x005000001c0cd984 */ /* 0x000f220000000c00 */
[----:B------:R-:W-:Y:S01]  /*a680*/  @!P5 IMAD.SHL.U32 R11, R197, 0x8, RZ ;  /* 0x00000008c50bd824 */ /* 0x000fe200078e00ff */
[----:B0-----:R-:W-:Y:S01]  /*a690*/  @!P5 MOV R39, R37 ;  /* 0x000000250027d202 */ /* 0x001fe20000000f00 */
[----:B------:R-:W-:-:S04]  /*a6a0*/  @!P5 IMAD.MOV.U32 R38, RZ, RZ, R36 ;  /* 0x000000ffff26d224 */ /* 0x000fc800078e0024 */
        /* <DEDUP_REMOVED lines=11> */
.L_x_3855:
[----:B------:R-:W-:Y:S05]  /*a760*/  BSYNC B0 ;  /* 0x0000000000007941 */ /* 0x000fea0003800000 */
.L_x_3854:
[----:B0-----:R-:W5:Y:S01]  /*a770*/  LDL R11, [R1] ;  /* 0x00000000010b7983 */ /* 0x001f620000100800 */
[----:B-1-3--:R-:W-:Y:S01]  /*a780*/  @!P3 VIADD R87, R87, 0x308c0 ;  /* 0x000308c05757b836 */ /* 0x00afe20000000000 */
[----:B------:R-:W-:Y:S01]  /*a790*/  PLOP3.LUT P2, PT, PT, PT, PT, 0x8, 0x0 ;  /* 0x000000000000781c */ /* 0x000fe20003f4e170 */
[----:B------:R-:W-:Y:S01]  /*a7a0*/  VIADD R18, R18, 0x1 ;  /* 0x0000000112127836 */ /* 0x000fe20000000000 */
[----:B------:R-:W-:Y:S01]  /*a7b0*/  @!PT LDS RZ, [RZ] ;  /* 0x00000000fffff984 */ /* 0x000fe20000000800 */
[----:B------:R-:W-:Y:S01]  /*a7c0*/  @!PT LDS RZ, [RZ] ;  /* 0x00000000fffff984 */ /* 0x000fe20000000800 */
[----:B------:R-:W-:Y:S01]  /*a7d0*/  @!PT LDS RZ, [RZ] ;  /* 0x00000000fffff984 */ /* 0x000fe20000000800 */
[----:B------:R-:W-:Y:S01]  /*a7e0*/  @!PT LDS RZ, [RZ] ;  /* 0x00000000fffff984 */ /* 0x000fe20000000800 */
[----:B------:R0:W-:Y:S06]  /*a7f0*/  MEMBAR.ALL.CTA ;  /* 0x0000000000007992 */ /* 0x0001ec0000008000 */
[----:B0-----:R-:W0:Y:S01]  /*a800*/  FENCE.VIEW.ASYNC.S ;  /* 0x00000000000073c6 */ /* 0x001e220000000000 */
[----:B------:R-:W-:Y:S01]  /*a810*/  @!P3 PRMT R87, RZ, 0x654, R87 ;  /* 0x00000654ff57b816 */ /* 0x000fe20000000057 */
[----:B0-----:R0:W-:Y:S06]  /*a820*/  BAR.SYNC.DEFER_BLOCKING R138, 0x80 ;  /* 0x0002008a0000751d */ /* 0x0011ec0000010000 */
[----:B------:R0:W-:Y:S01]  /*a830*/  @!P3 SYNCS.ARRIVE.TRANS64.RED.A1T0 RZ, [R87+URZ], RZ ;  /* 0x000000ff57ffb9a7 */ /* 0x0001e2000810043f */
[----:B------:R-:W-:-:S04]  /*a840*/  ISETP.NE.AND P3, PT, R18, 0x2, PT ;  /* 0x000000021200780c */ /* 0x000fc80003f65270 */
[----:B------:R-:W-:Y:S02]  /*a850*/  SEL R18, R18, RZ, P3 ;  /* 0x000000ff12127207 */ /* 0x000fe40001800000 */
[----:B-----5:R-:W-:Y:S02]  /*a860*/  LOP3.LUT P4, RZ, R11, 0x2, RZ, 0xc0, !PT ;  /* 0x000000020bff7812 */ /* 0x020fe4000788c0ff */
[----:B------:R-:W-:-:S04]  /*a870*/  SEL R11, RZ, 0x1, P3 ;  /* 0x00000001ff0b7807 */ /* 0x000fc80001800000 */
[----:B------:R-:W-:-:S07]  /*a880*/  LOP3.LUT R202, R202, R11, RZ, 0x3c, !PT ;  /* 0x0000000bcaca7212 */ /* 0x000fce00078e3cff */
[----:B0-----:R-:W-:Y:S05]  /*a890*/  @P4 BRA `(.L_x_3856) ;  /* 0xffffff7c00444947 */ /* 0x001fea000383ffff */
.L_x_3746:
[----:B------:R-:W-:Y:S01]  /*a8a0*/  BSSY B0, `(.L_x_3857) ;  /* 0x000003b000007945 */ /* 0x000fe20003800000 */
[----:B------:R-:W-:Y:S02]  /*a8b0*/  ISETP.GE.AND P1, PT, R142, 0x1, PT ;  /* 0x000000018e00780c */ /* 0x000fe40003f26270 */
[----:B------:R-:W-:Y:S02]  /*a8c0*/  CS2R R6, SRZ ;  /* 0x0000000000067805 */ /* 0x000fe4000001ff00 */
[----:B------:R-:W-:Y:S02]  /*a8d0*/  PLOP3.LUT P0, PT, PT, PT, PT, 0x80, 0x0 ;  /* 0x000000000000781c */ /* 0x000fe40003f0f070 */
[----:B------:R-:W-:Y:S02]  /*a8e0*/  CS2R R118, SRZ ;  /* 0x0000000000767805 */ /* 0x000fe4000001ff00 */
[----:B------:R-:W-:Y:S02]  /*a8f0*/  MOV R3, RZ ;  /* 0x000000ff00037202 */ /* 0x000fe40000000f00 */
[----:B------:R-:W-:-:S02]  /*a900*/  CS2R R116, SRZ ;  /* 0x0000000000747805 */ /* 0x000fc4000001ff00 */
[----:B------:R-:W-:Y:S02]  /*a910*/  CS2R R114, SRZ ;  /* 0x0000000000727805 */ /* 0x000fe4000001ff00 */
[----:B------:R-:W-:Y:S02]  /*a920*/  CS2R R112, SRZ ;  /* 0x0000000000707805 */ /* 0x000fe4000001ff00 */
[----:B------:R-:W-:Y:S01]  /*a930*/  CS2R R106, SRZ ;  /* 0x00000000006a7805 */ /* 0x000fe2000001ff00 */
[----:B------:R-:W-:Y:S01]  /*a940*/  IMAD.MOV.U32 R110, RZ, RZ, RZ ;  /* 0x000000ffff6e7224 */ /* 0x000fe200078e00ff */
[----:B------:R-:W-:Y:S02]  /*a950*/  CS2R R108, SRZ ;  /* 0x00000000006c7805 */ /* 0x000fe4000001ff00 */
[----:B------:R-:W-:Y:S02]  /*a960*/  CS2R R62, SRZ ;  /* 0x00000000003e7805 */ /* 0x000fe4000001ff00 */
[----:B------:R-:W-:Y:S01]  /*a970*/  CS2R R104, SRZ ;  /* 0x0000000000687805 */ /* 0x000fe2000001ff00 */
[----:B------:R-:W-:Y:S01]  /*a980*/  IMAD.MOV.U32 R103, RZ, RZ, RZ ;  /* 0x000000ffff677224 */ /* 0x000fe200078e00ff */
[----:B------:R-:W-:-:S02]  /*a990*/  CS2R R98, SRZ ;  /* 0x0000000000627805 */ /* 0x000fc4000001ff00 */
[----:B------:R-:W-:Y:S02]  /*a9a0*/  CS2R R100, SRZ ;  /* 0x0000000000647805 */ /* 0x000fe4000001ff00 */
[----:B------:R-:W-:Y:S02]  /*a9b0*/  CS2R R96, SRZ ;  /* 0x0000000000607805 */ /* 0x000fe4000001ff00 */
[----:B------:R-:W-:Y:S02]  /*a9c0*/  MOV R95, RZ ;  /* 0x000000ff005f7202 */ /* 0x000fe40000000f00 */
[----:B------:R-:W-:Y:S02]  /*a9d0*/  CS2R R90, SRZ ;  /* 0x00000000005a7805 */ /* 0x000fe4000001ff00 */
[----:B------:R-:W-:Y:S02]  /*a9e0*/  CS2R R92, SRZ ;  /* 0x00000000005c7805 */ /* 0x000fe4000001ff00 */
[----:B------:R-:W-:-:S02]  /*a9f0*/  CS2R R70, SRZ ;  /* 0x0000000000467805 */ /* 0x000fc4000001ff00 */
[----:B------:R-:W-:Y:S01]  /*aa00*/  CS2R R88, SRZ ;  /* 0x0000000000587805 */ /* 0x000fe2000001ff00 */
[----:B------:R-:W-:Y:S01]  /*aa10*/  IMAD.MOV.U32 R87, RZ, RZ, RZ ;  /* 0x000000ffff577224 */ /* 0x000fe200078e00ff */
[----:B--2---:R-:W-:Y:S02]  /*aa20*/  CS2R R82, SRZ ;  /* 0x0000000000527805 */ /* 0x004fe4000001ff00 */
        /* <DEDUP_REMOVED lines=23> */
[----:B------:R-:W-:Y:S02]  /*aba0*/  MOV R136, RZ ;  /* 0x000000ff00887202 */ /* 0x000fe40000000f00 */
[----:B----4-:R-:W-:Y:S02]  /*abb0*/  CS2R R36, SRZ ;  /* 0x0000000000247805 */ /* 0x010fe4000001ff00 */
[----:B------:R-:W-:Y:S02]  /*abc0*/  CS2R R138, SRZ ;  /* 0x00000000008a7805 */ /* 0x000fe4000001ff00 */
[----:B------:R-:W-:Y:S02]  /*abd0*/  CS2R R124, SRZ ;  /* 0x00000000007c7805 */ /* 0x000fe4000001ff00 */
[----:B------:R-:W-:Y:S01]  /*abe0*/  CS2R R32, SRZ ;  /* 0x0000000000207805 */ /* 0x000fe2000001ff00 */
[----:B------:R-:W-:Y:S01]  /*abf0*/  IMAD.MOV.U32 R4, RZ, RZ, RZ ;  /* 0x000000ffff047224 */ /* 0x000fe200078e00ff */
[----:B------:R-:W-:Y:S01]  /*ac00*/  MOV R140, RZ ;  /* 0x000000ff008c7202 */ /* 0x000fe20000000f00 */
[----:B------:R-:W-:Y:S01]  /*ac10*/  IMAD.MOV.U32 R0, RZ, RZ, RZ ;  /* 0x000000ffff007224 */ /* 0x000fe200078e00ff */
[----:B------:R-:W-:Y:S06]  /*ac20*/  @P2 BRA `(.L_x_3858) ;  /* 0x0000000000082947 */ /* 0x000fec0003800000 */
[----:B------:R-:W0:Y:S02]  /*ac30*/  FENCE.VIEW.ASYNC.G ;  /* 0x00000000000073c6 */ /* 0x000e240000000100 */
[----:B0-----:R-:W-:Y:S06]  /*ac40*/  BAR.ARV 0xc, 0x180 ;  /* 0x0306000000007b1d */ /* 0x001fec0000002000 */
.L_x_3858:
[----:B------:R-:W-:Y:S05]  /*ac50*/  BSYNC B0 ;  /* 0x0000000000007941 */ /* 0x000fea0003800000 */
.L_x_3857:
[----:B------:R-:W-:Y:S01]  /*ac60*/  CS2R R24, SRZ ;  /* 0x0000000000187805 */ /* 0x000fe2000001ff00 */
[----:B------:R-:W-:Y:S06]  /*ac70*/  @!P1 BRA `(.L_x_3859) ;  /* 0x000000c400749947 */ /* 0x000fec0003800000 */
[----:B------:R-:W0:Y:S01]  /*ac80*/  S2R R8, SR_TID.X ;  /* 0x0000000000087919 */ /* 0x000e220000002100 */
[----:B------:R-:W-:-:S06]  /*ac90*/  ULOP3.LUT UP0, URZ, UR60, 0x1bf, URZ, 0xc0, !UPT ;  /* 0x000001bf3c3f7892 */ /* 0x000fcc000f80c03f */
[----:B------:R-:W-:Y:S01]  /*aca0*/  PLOP3.LUT P0, PT, PT, PT, UP0, 0x80, 0x0 ;  /* 0x000000000000781c */ /* 0x000fe20003f0f008 */
[----:B0-----:R-:W-:-:S05]  /*acb0*/  VIADD R8, R8, 0xffffff80 ;  /* 0xffffff8008087836 */ /* 0x001fca0000000000 */
[----:B------:R-:W-:-:S04]  /*acc0*/  SHF.R.S32.HI R5, RZ, 0x1f, R8 ;  /* 0x0000001fff057819 */ /* 0x000fc80000011408 */
[----:B------:R-:W-:-:S04]  /*acd0*/  LEA.HI R5, R5, R8, RZ, 0x7 ;  /* 0x0000000805057211 */ /* 0x000fc800078f38ff */
[----:B------:R-:W-:-:S05]  /*ace0*/  SHF.R.S32.HI R5, RZ, 0x7, R5 ;  /* 0x00000007ff057819 */ /* 0x000fca0000011405 */
[----:B------:R-:W0:Y:S02]  /*acf0*/  SHFL.IDX PT, R0, R5, RZ, 0x1f ;  /* 0x00001fff05007589 */ /* 0x000e2400000e0000 */
[----:B0-----:R-:W-:-:S04]  /*ad00*/  LEA.HI R3, R0, R0, RZ, 0x1 ;  /* 0x0000000000037211 */ /* 0x001fc800078f08ff */
[----:B------:R-:W-:-:S05]  /*ad10*/  LOP3.LUT R3, R3, 0x1e, RZ, 0xc0, !PT ;  /* 0x0000001e03037812 */ /* 0x000fca00078ec0ff */
[----:B------:R-:W-:-:S05]  /*ad20*/  IMAD.IADD R3, R0, 0x1, -R3 ;  /* 0x0000000100037824 */ /* 0x000fca00078e0a03 */
[----:B------:R-:W-:-:S04]  /*ad30*/  LEA R3, R3, UR60, 0xd ;  /* 0x0000003c03037c11 */ /* 0x000fc8000f8e68ff */
[----:B------:R-:W-:-:S04]  /*ad40*/  SHF.R.U32.HI R3, RZ, 0x4, R3 ;  /* 0x00000004ff037819 */ /* 0x000fc80000011603 */
[----:B------:R-:W-:Y:S01]  /*ad50*/  LOP3.LUT R36, R3, 0x3fff, RZ, 0xc0, !PT ;  /* 0x00003fff03247812 */ /* 0x000fe200078ec0ff */
[----:B------:R-:W-:Y:S06]  /*ad60*/  @!P0 BRA `(.L_x_3860) ;  /* 0x0000000000408947 */ /* 0x000fec0003800000 */
        /* <DEDUP_REMOVED lines=16> */
.L_x_3860:
        /* <DEDUP_REMOVED lines=13> */
.L_x_3864:
[----:B-1----:R1:W2:Y:S02]  /*af40*/  SYNCS.PHASECHK.TRANS64.TRYWAIT P0, [R2+URZ+0x30800], R3 ;  /* 0x03080003020075a7 */ /* 0x0022a4000800017f */
[----:B--2---:R-:W-:Y:S05]  /*af50*/  @!P0 NANOSLEEP.SYNCS 0x989680 ;  /* 0x009896800000895d */ /* 0x004fea0003900000 */
[----:B------:R-:W2:Y:S02]  /*af60*/  @!P0 SYNCS.PHASECHK.TRANS64 P0, [R2+URZ+0x30800], R3 ;  /* 0x03080003020085a7 */ /* 0x000ea4000800007f */
[----:B--2---:R-:W-:Y:S05]  /*af70*/  @!P0 BRA `(.L_x_3864) ;  /* 0xfffffffc00f08947 */ /* 0x004fea000383ffff */
.L_x_3863:
[----:B------:R-:W-:Y:S05]  /*af80*/  BSYNC B0 ;  /* 0x0000000000007941 */ /* 0x000fea0003800000 */
.L_x_3862:
[----:B------:R-:W-:Y:S05]  /*af90*/  BRA `(.L_x_3865) ;  /* 0x0000005800ac7947 */ /* 0x000fea0003800000 */
.L_x_3861:
[----:B-----5:R-:W-:Y:S01]  /*afa0*/  SHF.R.S32.HI R0, RZ, 0x1f, R137 ;  /* 0x0000001fff007819 */ /* 0x020fe20000011489 */
[----:B------:R-:W-:Y:S01]  /*afb0*/  ULOP3.LUT UP0, URZ, UR60, 0x3ff, URZ, 0xc0, !UPT ;  /* 0x000003ff3c3f7892 */ /* 0x000fe2000f80c03f */
[----:B------:R-:W-:Y:S01]  /*afc0*/  ULDC.64 UR4, c[0x0][0x3f8] ;  /* 0x0000fe0000047ab9 */ /* 0x000fe20000000a00 */
[----:B------:R-:W-:Y:S02]  /*afd0*/  ULDC.64 UR6, c[0x0][0x408] ;  /* 0x0001020000067ab9 */ /* 0x000fe40000000a00 */
[C---:B------:R-:W-:Y:S02]  /*afe0*/  IMAD R6, R0.reuse, UR4, RZ ;  /* 0x0000000400067c24 */ /* 0x040fe4000f8e02ff */
[----:B------:R-:W-:Y:S01]  /*aff0*/  IMAD R0, R0, UR6, RZ ;  /* 0x0000000600007c24 */ /* 0x000fe2000f8e02ff */
[----:B------:R-:W-:Y:S01]  /*b000*/  PLOP3.LUT P2, PT, PT, PT, UP0, 0x80, 0x0 ;  /* 0x000000000000781c */ /* 0x000fe20003f4f008 */
[C---:B------:R-:W-:Y:S02]  /*b010*/  IMAD R25, R137.reuse, UR5, R6 ;  /* 0x0000000589197c24 */ /* 0x040fe4000f8e0206 */
[----:B------:R-:W-:Y:S01]  /*b020*/  IMAD.WIDE.U32 R4, R137, UR4, RZ ;  /* 0x0000000489047c25 */ /* 0x000fe2000f8e00ff */
[----:B------:R-:W-:-:S03]  /*b030*/  ULDC.64 UR4, c[0x0][0x3e8] ;  /* 0x0000fa0000047ab9 */ /* 0x000fc60000000a00 */
[C---:B------:R-:W-:Y:S01]  /*b040*/  IMAD R27, R137.reuse, UR7, R0 ;  /* 0x00000007891b7c24 */ /* 0x040fe2000f8e0200 */
[----:B------:R-:W-:Y:S01]  /*b050*/  LEA R24, P0, R4, UR4, 0x1 ;  /* 0x0000000404187c11 */ /* 0x000fe2000f8008ff */
[----:B------:R-:W-:Y:S01]  /*b060*/  IMAD.WIDE.U32 R6, R137, UR6, RZ ;  /* 0x0000000689067c25 */ /* 0x000fe2000f8e00ff */
[----:B------:R-:W-:-:S03]  /*b070*/  ULDC.64 UR6, c[0x0][0x400] ;  /* 0x0001000000067ab9 */ /* 0x000fc60000000a00 */
[----:B------:R-:W-:Y:S01]  /*b080*/  IMAD.IADD R25, R25, 0x1, R5 ;  /* 0x0000000119197824 */ /* 0x000fe200078e0205 */
[----:B------:R-:W-:Y:S01]  /*b090*/  LEA R26, P1, R6, UR6, 0x1 ;  /* 0x00000006061a7c11 */ /* 0x000fe2000f8208ff */
[----:B------:R-:W-:-:S03]  /*b0a0*/  IMAD.IADD R27, R27, 0x1, R7 ;  /* 0x000000011b1b7824 */ /* 0x000fc600078e0207 */
[----:B------:R-:W-:Y:S02]  /*b0b0*/  LEA.HI.X R25, R4, UR5, R25, 0x1, P0 ;  /* 0x0000000504197c11 */ /* 0x000fe400080f0c19 */
[----:B------:R-:W-:Y:S01]  /*b0c0*/  LEA.HI.X R27, R6, UR7, R27, 0x1, P1 ;  /* 0x00000007061b7c11 */ /* 0x000fe200088f0c1b */
        /* <DEDUP_REMOVED lines=17> */
.L_x_3866:
[----:B------:R-:W-:Y:S01]  /*b1e0*/  ULDC.U8 UR4, c[0x0][0x410] ;  /* 0x0001040000047ab9 */ /* 0x000fe20000000000 */
[----:B------:R-:W-:Y:S01]  /*b1f0*/  BSSY B0, `(.L_x_3867) ;  /* 0x000057d000007945 */ /* 0x000fe20003800000 */
[----:B------:R-:W-:Y:S02]  /*b200*/  ISETP.NE.AND P0, PT, RZ, UR4, PT ;  /* 0x00000004ff007c0c */ /* 0x000fe4000bf05270 */
[----:B------:R-:W-:-:S11]  /*b210*/  LEA R6, R29, R201, 0x7 ;  /* 0x000000c91d067211 */ /* 0x000fd600078e38ff */
[----:B------:R-:W-:Y:S05]  /*b220*/  @!P0 BRA `(.L_x_3868) ;  /* 0x0000002800cc8947 */ /* 0x000fea0003800000 */
[----:B------:R-:W-:-:S03]  /*b230*/  UMOV UR4, 0xffffffff ;  /* 0xffffffff00047882 */ /* 0x000fc60000000000 */
[----:B------:R-:W-:Y:S05]  /*b240*/  BRA.DIV UR4, `(.L_x_3869) ;  /* 0x0000015a04c47947 */ /* 0x000fea000b800000 */
[----:B------:R0:W1:Y:S04]  /*b250*/  SHFL.IDX PT, R3, R25, RZ, 0x1c1f ;  /* 0x001c1fff19037589 */ /* 0x00006800000e0000 */
[----:B------:R0:W2:Y:S04]  /*b260*/  SHFL.IDX PT, R0, R24, RZ, 0x1c1f ;  /* 0x001c1fff18007589 */ /* 0x0000a800000e0000 */
[----:B------:R0:W3:Y:S04]  /*b270*/  SHFL.IDX PT, R5, R27, RZ, 0x1c1f ;  /* 0x001c1fff1b057589 */ /* 0x0000e800000e0000 */
[----:B------:R0:W4:Y:S02]  /*b280*/  SHFL.IDX PT, R14, R26, RZ, 0x1c1f ;  /* 0x001c1fff1a0e7589 */ /* 0x00012400000e0000 */
.L_x_4115:
[----:B------:R-:W-:Y:S01]  /*b290*/  ULDC UR4, c[0x0][0x448] ;  /* 0x0001120000047ab9 */ /* 0x000fe20000000800 */
[----:B------:R-:W-:Y:S01]  /*b2a0*/  LOP3.LUT R8, R216, 0x18, R16, 0xf8, !PT ;  /* 0x00000018d8087812 */ /* 0x000fe200078ef810 */
[----:B------:R-:W-:Y:S01]  /*b2b0*/  IMAD R4, R141, UR4, RZ ;  /* 0x000000048d047c24 */ /* 0x000fe2000f8e02ff */
[----:B------:R-:W-:Y:S01]  /*b2c0*/  BSSY B1, `(.L_x_3870) ;  /* 0x0000058000017945 */ /* 0x000fe20003800000 */
[----:B------:R-:W-:Y:S02]  /*b2d0*/  LOP3.LUT P0, RZ, R224, 0x4, RZ, 0xc0, !PT ;  /* 0x00000004e0ff7812 */ /* 0x000fe4000780c0ff */
[----:B------:R-:W-:Y:S02]  /*b2e0*/  CS2R R38, SRZ ;  /* 0x0000000000267805 */ /* 0x000fe4000001ff00 */
[----:B------:R-:W-:Y:S02]  /*b2f0*/  LOP3.LUT R7, R8, R217, RZ, 0x3c, !PT ;  /* 0x000000d908077212 */ /* 0x000fe400078e3cff */
[----:B0-----:R-:W-:-:S02]  /*b300*/  CS2R R24, SRZ ;  /* 0x0000000000187805 */ /* 0x001fc4000001ff00 */
[----:B------:R-:W-:Y:S01]  /*b310*/  ISETP.GE.AND P1, PT, R6, R4, PT ;  /* 0x000000040600720c */ /* 0x000fe20003f26270 */
[----:B------:R-:W-:Y:S01]  /*b320*/  IMAD R4, R29, -0x80, R4 ;  /* 0xffffff801d047824 */ /* 0x000fe200078e0204 */
[----:B------:R-:W-:Y:S01]  /*b330*/  CS2R R34, SRZ ;  /* 0x0000000000227805 */ /* 0x000fe2000001ff00 */
[----:B------:R-:W-:Y:S01]  /*b340*/  IMAD.IADD R7, R218, 0x1, R7 ;  /* 0x00000001da077824 */ /* 0x000fe200078e0207 */
[----:B------:R-:W-:Y:S02]  /*b350*/  CS2R R26, SRZ ;  /* 0x00000000001a7805 */ /* 0x000fe4000001ff00 */
[----:B------:R-:W-:Y:S02]  /*b360*/  CS2R R12, SRZ ;  /* 0x00000000000c7805 */ /* 0x000fe4000001ff00 */
[----:B------:R-:W-:Y:S01]  /*b370*/  CS2R R40, SRZ ;  /* 0x0000000000287805 */ /* 0x000fe2000001ff00 */
[----:B------:R-:W-:Y:S01]  /*b380*/  IMAD R9, R7, 0x2, R2 ;  /* 0x0000000207097824 */ /* 0x000fe200078e0202 */
[----:B------:R-:W-:-:S02]  /*b390*/  CS2R R28, SRZ ;  /* 0x00000000001c7805 */ /* 0x000fc4000001ff00 */
[----:B------:R-:W-:Y:S02]  /*b3a0*/  CS2R R30, SRZ ;  /* 0x00000000001e7805 */ /* 0x000fe4000001ff00 */
[----:B------:R-:W-:Y:S02]  /*b3b0*/  CS2R R20, SRZ ;  /* 0x0000000000147805 */ /* 0x000fe4000001ff00 */
[----:B------:R-:W-:Y:S02]  /*b3c0*/  CS2R R10, SRZ ;  /* 0x00000000000a7805 */ /* 0x000fe4000001ff00 */
[----:B------:R-:W-:Y:S02]  /*b3d0*/  CS2R R6, SRZ ;  /* 0x0000000000067805 */ /* 0x000fe4000001ff00 */
[C---:B------:R-:W-:Y:S01]  /*b3e0*/  IADD3 R37, R9.reuse, 0x12400, RZ ;  /* 0x0001240009257810 */ /* 0x040fe20007ffe0ff */
[----:B------:R-:W-:Y:S01]  /*b3f0*/  VIADD R8, R9, 0x12440 ;  /* 0x0001244009087836 */ /* 0x000fe20000000000 */
[----:B------:R-:W-:Y:S01]  /*b400*/  CS2R R32, SRZ ;  /* 0x0000000000207805 */ /* 0x000fe2000001ff00 */
[----:B------:R-:W-:Y:S06]  /*b410*/  @P1 BRA `(.L_x_3871) ;  /* 0x0000000400081947 */ /* 0x000fec0003800000 */
[----:B------:R-:W1:Y:S01]  /*b420*/  LDL R43, [R1+0x4c] ;  /* 0x00004c00012b7983 */ /* 0x000e620000100800 */
[----:B------:R-:W-:-:S03]  /*b430*/  ULDC UR4, c[0x0][0x3f4] ;  /* 0x0000fd0000047ab9 */ /* 0x000fc60000000800 */
[----:B------:R-:W3:Y:S04]  /*b440*/  LDL R42, [R1+0x50] ;  /* 0x00005000012a7983 */ /* 0x000ee80000100800 */
[----:B------:R-:W3:Y:S01]  /*b450*/  LDL R15, [R1+0x54] ;  /* 0x00005400010f7983 */ /* 0x000ee20000100800 */
[C---:B------:R-:W-:Y:S01]  /*b460*/  ISETP.GE.AND P4, PT, R206.reuse, UR4, PT ;  /* 0x00000004ce007c0c */ /* 0x040fe2000bf86270 */
[----:B------:R-:W-:Y:S01]  /*b470*/  IMAD.SHL.U32 R25, R206, 0x2, RZ ;  /* 0x00000002ce197824 */ /* 0x000fe200078e00ff */
[----:B------:R-:W-:Y:S01]  /*b480*/  ISETP.GE.AND P2, PT, R204, UR4, PT ;  /* 0x00000004cc007c0c */ /* 0x000fe2000bf46270 */
[----:B------:R-:W3:Y:S01]  /*b490*/  LDL R53, [R1+0x58] ;  /* 0x0000580001357983 */ /* 0x000ee20000100800 */
[----:B------:R-:W-:Y:S02]  /*b4a0*/  CS2R R12, SRZ ;  /* 0x00000000000c7805 */ /* 0x000fe4000001ff00 */
[----:B------:R-:W-:-:S02]  /*b4b0*/  CS2R R6, SRZ ;  /* 0x0000000000067805 */ /* 0x000fc4000001ff00 */
[----:B------:R-:W-:Y:S01]  /*b4c0*/  SHF.L.U32 R31, R204, 0x1, RZ ;  /* 0x00000001cc1f7819 */ /* 0x000fe200000006ff */
[----:B------:R-:W3:Y:S04]  /*b4d0*/  LDL R52, [R1+0x5c] ;  /* 0x00005c0001347983 */ /* 0x000ee80000100800 */
[-C--:B--2---:R-:W-:Y:S02]  /*b4e0*/  @!P4 IADD3 R20, P1, R0, R25.reuse, RZ ;  /* 0x000000190014c210 */ /* 0x084fe40007f3e0ff */
[----:B----4-:R-:W-:Y:S02]  /*b4f0*/  @!P4 IADD3 R24, P3, R14, R25, RZ ;  /* 0x000000190e18c210 */ /* 0x010fe40007f7e0ff */
[----:B------:R-:W-:Y:S02]  /*b500*/  CS2R R26, SRZ ;  /* 0x00000000001a7805 */ /* 0x000fe4000001ff00 */
[----:B------:R-:W-:-:S02]  /*b510*/  CS2R R10, SRZ ;  /* 0x00000000000a7805 */ /* 0x000fc4000001ff00 */
[----:B------:R-:W-:Y:S01]  /*b520*/  CS2R R34, SRZ ;  /* 0x0000000000227805 */ /* 0x000fe2000001ff00 */
[----:B------:R-:W-:Y:S01]  /*b530*/  IMAD.SHL.U32 R49, R207, 0x2, RZ ;  /* 0x00000002cf317824 */ /* 0x000fe200078e00ff */
[----:B------:R-:W-:Y:S02]  /*b540*/  CS2R R40, SRZ ;  /* 0x0000000000287805 */ /* 0x000fe4000001ff00 */
[----:B------:R-:W-:Y:S01]  /*b550*/  CS2R R32, SRZ ;  /* 0x0000000000207805 */ /* 0x000fe2000001ff00 */
[--C-:B-1----:R-:W-:Y:S01]  /*b560*/  @!P4 IMAD.X R21, R3, 0x1, R43.reuse, P1 ;  /* 0x000000010315c824 */ /* 0x102fe200008e062b */
[----:B------:R-:W-:Y:S01]  /*b570*/  ISETP.GE.AND P1, PT, R205, UR4, PT ;  /* 0x00000004cd007c0c */ /* 0x000fe2000bf26270 */
[----:B---3--:R-:W-:Y:S01]  /*b580*/  @!P4 IMAD.X R25, R5, 0x1, R43, P3 ;  /* 0x000000010519c824 */ /* 0x008fe200018e062b */
[----:B------:R-:W-:Y:S02]  /*b590*/  @!P2 IADD3 R28, P3, R0, R31, RZ ;  /* 0x0000001f001ca210 */ /* 0x000fe40007f7e0ff */
[----:B------:R0:W5:Y:S01]  /*b5a0*/  @!P4 LD.E.64 R12, desc[UR56][R20.64] ;  /* 0x00000038140cc980 */ /* 0x000162000c101b00 */
[----:B------:R-:W-:-:S03]  /*b5b0*/  IMAD.SHL.U32 R43, R205, 0x2, RZ ;  /* 0x00000002cd2b7824 */ /* 0x000fc600078e00ff */
[----:B------:R-:W5:Y:S01]  /*b5c0*/  @!P4 LD.E.64 R6, desc[UR56][R24.64] ;  /* 0x000000381806c980 */ /* 0x000f62000c101b00 */
[----:B------:R-:W-:Y:S02]  /*b5d0*/  @!P2 IADD3 R30, P4, R14, R31, RZ ;  /* 0x0000001f0e1ea210 */ /* 0x000fe40007f9e0ff */
[----:B------:R-:W-:Y:S02]  /*b5e0*/  @!P2 IADD3.X R29, R3, R42, RZ, P3, !PT ;  /* 0x0000002a031da210 */ /* 0x000fe40001ffe4ff */
[-C--:B------:R-:W-:Y:S01]  /*b5f0*/  @!P1 IADD3 R38, P3, R0, R43.reuse, RZ ;  /* 0x0000002b00269210 */ /* 0x080fe20007f7e0ff */
[----:B------:R-:W-:Y:S01]  /*b600*/  @!P2 IMAD.X R31, R5, 0x1, R42, P4 ;  /* 0x00000001051fa824 */ /* 0x000fe200020e062a */
[----:B------:R-:W-:Y:S02]  /*b610*/  @!P1 IADD3 R42, P4, R14, R43, RZ ;  /* 0x0000002b0e2a9210 */ /* 0x000fe40007f9e0ff */
[----:B0-----:R-:W-:Y:S02]  /*b620*/  CS2R R20, SRZ ;  /* 0x0000000000147805 */ /* 0x001fe4000001ff00 */
[----:B------:R-:W-:Y:S01]  /*b630*/  @!P1 IADD3.X R39, R3, R15, RZ, P3, !PT ;  /* 0x0000000f03279210 */ /* 0x000fe20001ffe4ff */
[----:B------:R-:W5:Y:S01]  /*b640*/  @!P2 LD.E.64 R26, desc[UR56][R28.64] ;  /* 0x000000381c1aa980 */ /* 0x000f62000c101b00 */
[----:B------:R-:W-:Y:S01]  /*b650*/  ISETP.GE.AND P3, PT, R194, UR4, PT ;  /* 0x00000004c2007c0c */ /* 0x000fe2000bf66270 */
[----:B------:R-:W-:-:S02]  /*b660*/  @!P1 IMAD.X R43, R5, 0x1, R15, P4 ;  /* 0x00000001052b9824 */ /* 0x000fc400020e060f */
[----:B------:R0:W5:Y:S01]  /*b670*/  @!P2 LD.E.64 R10, desc[UR56][R30.64] ;  /* 0x000000381e0aa980 */ /* 0x000162000c101b00 */
[----:B------:R-:W-:-:S03]  /*b680*/  ISETP.GE.AND P2, PT, R207, UR4, PT ;  /* 0x00000004cf007c0c */ /* 0x000fc6000bf46270 */
[----:B------:R-:W5:Y:S04]  /*b690*/  @!P1 LD.E.64 R34, desc[UR56][R38.64] ;  /* 0x0000003826229980 */ /* 0x000f68000c101b00 */
[----:B------:R1:W5:Y:S01]  /*b6a0*/  @!P1 LD.E.64 R20, desc[UR56][R42.64] ;  /* 0x000000382a149980 */ /* 0x000362000c101b00 */
[C---:B------:R-:W-:Y:S02]  /*b6b0*/  ISETP.GE.AND P1, PT, R208.reuse, UR4, PT ;  /* 0x00000004d0007c0c */ /* 0x040fe4000bf26270 */
[----:B------:R-:W-:Y:S02]  /*b6c0*/  @!P3 MOV R15, R5 ;  /* 0x00000005000fb202 */ /* 0x000fe40000000f00 */
[----:B0-----:R-:W-:Y:S02]  /*b6d0*/  SHF.L.U32 R31, R208, 0x1, RZ ;  /* 0x00000001d01f7819 */ /* 0x001fe400000006ff */
[-C--:B------:R-:W-:Y:S01]  /*b6e0*/  @!P2 IADD3 R46, P5, R0, R49.reuse, RZ ;  /* 0x00000031002ea210 */ /* 0x080fe20007fbe0ff */
[----:B------:R-:W-:Y:S01]  /*b6f0*/  @!P3 IMAD.MOV.U32 R28, RZ, RZ, R0 ;  /* 0x000000ffff1cb224 */ /* 0x000fe200078e0000 */
[----:B------:R-:W-:Y:S01]  /*b700*/  @!P2 IADD3 R48, P4, R14, R49, RZ ;  /* 0x000000310e30a210 */ /* 0x000fe20007f9e0ff */
[----:B------:R-:W-:-:S02]  /*b710*/  @!P3 IMAD.MOV.U32 R29, RZ, RZ, R3 ;  /* 0x000000ffff1db224 */ /* 0x000fc400078e0003 */
[----:B------:R-:W-:Y:S02]  /*b720*/  @!P3 IMAD.WIDE R44, R194, 0x2, R14 ;  /* 0x00000002c22cb825 */ /* 0x000fe400078e020e */
[-C--:B------:R-:W-:Y:S02]  /*b730*/  @!P1 IADD3 R14, P6, R14, R31.reuse, RZ ;  /* 0x0000001f0e0e9210 */ /* 0x080fe40007fde0ff */
[----:B------:R-:W-:Y:S01]  /*b740*/  @!P2 IMAD.X R47, R3, 0x1, R53, P5 ;  /* 0x00000001032fa824 */ /* 0x000fe200028e0635 */
[----:B------:R-:W-:Y:S01]  /*b750*/  @!P1 IADD3 R50, P5, R0, R31, RZ ;  /* 0x0000001f00329210 */ /* 0x000fe20007fbe0ff */
[----:B-1----:R-:W-:Y:S01]  /*b760*/  @!P3 IMAD.WIDE R42, R194, 0x2, R28 ;  /* 0x00000002c22ab825 */ /* 0x002fe200078e021c */
[----:B------:R-:W-:Y:S02]  /*b770*/  CS2R R24, SRZ ;  /* 0x0000000000187805 */ /* 0x000fe4000001ff00 */
[----:B------:R-:W-:Y:S02]  /*b780*/  CS2R R30, SRZ ;  /* 0x00000000001e7805 */ /* 0x000fe4000001ff00 */
[----:B------:R-:W-:-:S02]  /*b790*/  CS2R R38, SRZ ;  /* 0x0000000000267805 */ /* 0x000fc4000001ff00 */
        /* <DEDUP_REMOVED lines=9> */
[----:B------:R0:W5:Y:S02]  /*b830*/  @!P1 LD.E.64 R28, desc[UR56][R14.64] ;  /* 0x000000380e1c9980 */ /* 0x000164000c101b00 */
.L_x_3871:
[----:B------:R-:W-:Y:S05]  /*b840*/  BSYNC B1 ;  /* 0x0000000000017941 */ /* 0x000fea0003800000 */
.L_x_3870:
[----:B------:R-:W4:Y:S01]  /*b850*/  LDL R69, [R1+0x40] ;  /* 0x0000400001457983 */ /* 0x000f220000100800 */
[----:B------:R-:W-:Y:S01]  /*b860*/  @P0 VIADD R8, R37, 0xffffffc0 ;  /* 0xffffffc025080836 */ /* 0x000fe20000000000 */
[----:B--2--5:R-:W-:Y:S01]  /*b870*/  MOV R0, R40 ;  /* 0x0000002800007202 */ /* 0x024fe20000000f00 */
[----:B------:R-:W-:Y:S01]  /*b880*/  IMAD.MOV.U32 R37, RZ, RZ, R41 ;  /* 0x000000ffff257224 */ /* 0x000fe200078e0029 */
[----:B0-----:R-:W-:Y:S01]  /*b890*/  SHF.R.U64 R50, R26, 0x10, R27 ;  /* 0x000000101a327819 */ /* 0x001fe2000000121b */
[----:B---3--:R-:W-:Y:S01]  /*b8a0*/  IMAD.MOV.U32 R5, RZ, RZ, R26 ;  /* 0x000000ffff057224 */ /* 0x008fe200078e001a */
[--C-:B------:R-:W-:Y:S01]  /*b8b0*/  SHF.R.U64 R52, R34, 0x10, R35.reuse ;  /* 0x0000001022347819 */ /* 0x100fe20000001223 */
[--C-:B------:R-:W-:Y:S01]  /*b8c0*/  IMAD.MOV.U32 R26, RZ, RZ, R35.reuse ;  /* 0x000000ffff1a7224 */ /* 0x100fe200078e0023 */
[----:B------:R-:W-:Y:S01]  /*b8d0*/  SHF.R.U32.HI R53, RZ, 0x10, R35 ;  /* 0x00000010ff357819 */ /* 0x000fe20000011623 */
[----:B-1----:R-:W-:Y:S01]  /*b8e0*/  IMAD.MOV.U32 R3, RZ, RZ, R38 ;  /* 0x000000ffff037224 */ /* 0x002fe200078e0026 */
[----:B------:R-:W-:Y:S01]  /*b8f0*/  PRMT R35, R0, 0x5410, R37 ;  /* 0x0000541000237816 */ /* 0x000fe20000000025 */
[----:B------:R-:W-:Y:S01]  /*b900*/  IMAD.MOV.U32 R44, RZ, RZ, R10 ;  /* 0x000000ffff2c7224 */ /* 0x000fe200078e000a */
[----:B------:R-:W-:Y:S01]  /*b910*/  SHF.R.U64 R46, R40, 0x10, R41 ;  /* 0x00000010282e7819 */ /* 0x000fe20000001229 */
[--C-:B------:R-:W-:Y:S01]  /*b920*/  IMAD.MOV.U32 R40, RZ, RZ, R27.reuse ;  /* 0x000000ffff287224 */ /* 0x100fe200078e001b */
[----:B------:R-:W-:Y:S01]  /*b930*/  SHF.R.U32.HI R51, RZ, 0x10, R27 ;  /* 0x00000010ff337819 */ /* 0x000fe2000001161b */
[----:B------:R-:W-:Y:S01]  /*b940*/  IMAD.MOV.U32 R45, RZ, RZ, R11 ;  /* 0x000000ffff2d7224 */ /* 0x000fe200078e000b */
[----:B------:R-:W-:Y:S01]  /*b950*/  SHF.R.U32.HI R47, RZ, 0x10, R41 ;  /* 0x00000010ff2f7819 */ /* 0x000fe20000011629 */
[----:B------:R-:W-:Y:S01]  /*b960*/  IMAD.MOV.U32 R41, RZ, RZ, R12 ;  /* 0x000000ffff297224 */ /* 0x000fe200078e000c */
[----:B------:R-:W-:Y:S01]  /*b970*/  PRMT R27, R5, 0x5410, R40 ;  /* 0x00005410051b7816 */ /* 0x000fe20000000028 */
[----:B------:R-:W-:Y:S01]  /*b980*/  IMAD.MOV.U32 R43, RZ, RZ, R21 ;  /* 0x000000ffff2b7224 */ /* 0x000fe200078e0015 */
[----:B------:R-:W-:Y:S01]  /*b990*/  SHF.R.U64 R48, R12, 0x10, R13 ;  /* 0x000000100c307819 */ /* 0x000fe2000000120d */
[--C-:B------:R-:W-:Y:S01]  /*b9a0*/  IMAD.MOV.U32 R12, RZ, RZ, R39.reuse ;  /* 0x000000ffff0c7224 */ /* 0x100fe200078e0027 */
[--C-:B------:R-:W-:Y:S01]  /*b9b0*/  SHF.R.U64 R56, R38, 0x10, R39.reuse ;  /* 0x0000001026387819 */ /* 0x100fe20000001227 */
[----:B------:R-:W-:Y:S01]  /*b9c0*/  BSSY B1, `(.L_x_3872) ;  /* 0x000003b000017945 */ /* 0x000fe20003800000 */
[----:B------:R-:W-:Y:S01]  /*b9d0*/  SHF.R.U32.HI R57, RZ, 0x10, R39 ;  /* 0x00000010ff397819 */ /* 0x000fe20000011627 */
[----:B------:R-:W-:Y:S01]  /*b9e0*/  IMAD.MOV.U32 R39, RZ, RZ, R33 ;  /* 0x000000ffff277224 */ /* 0x000fe200078e0021 */
[----:B------:R-:W-:-:S02]  /*b9f0*/  MOV R42, R13 ;  /* 0x0000000d002a7202 */ /* 0x000fc40000000f00 */
[----:B------:R-:W-:Y:S01]  /*ba00*/  SHF.R.U32.HI R49, RZ, 0x10, R13 ;  /* 0x00000010ff317819 */ /* 0x000fe2000001160d */
[----:B------:R-:W-:Y:S01]  /*ba10*/  IMAD.MOV.U32 R13, RZ, RZ, R24 ;  /* 0x000000ffff0d7224 */ /* 0x000fe200078e0018 */
[----:B------:R-:W-:Y:S02]  /*ba20*/  MOV R15, R34 ;  /* 0x00000022000f7202 */ /* 0x000fe40000000f00 */
[----:B----4-:R-:W-:Y:S02]  /*ba30*/  MOV R14, R25 ;  /* 0x00000019000e7202 */ /* 0x010fe40000000f00 */
[--C-:B------:R-:W-:Y:S02]  /*ba40*/  SHF.R.U64 R54, R24, 0x10, R25.reuse ;  /* 0x0000001018367819 */ /* 0x100fe40000001219 */
[----:B------:R-:W-:Y:S02]  /*ba50*/  SHF.R.U32.HI R55, RZ, 0x10, R25 ;  /* 0x00000010ff377819 */ /* 0x000fe40000011619 */
[----:B------:R-:W-:-:S02]  /*ba60*/  SHF.R.U64 R58, R32, 0x10, R33 ;  /* 0x00000010203a7819 */ /* 0x000fc40000001221 */
[----:B------:R-:W-:Y:S01]  /*ba70*/  SHF.R.U32.HI R59, RZ, 0x10, R33 ;  /* 0x00000010ff3b7819 */ /* 0x000fe20000011621 */
[----:B------:R-:W-:Y:S01]  /*ba80*/  IMAD.MOV.U32 R33, RZ, RZ, R6 ;  /* 0x000000ffff217224 */ /* 0x000fe200078e0006 */
[----:B------:R-:W-:Y:S02]  /*ba90*/  MOV R34, R7 ;  /* 0x0000000700227202 */ /* 0x000fe40000000f00 */
[----:B------:R-:W-:Y:S01]  /*baa0*/  SHF.R.U64 R60, R6, 0x10, R7 ;  /* 0x00000010063c7819 */ /* 0x000fe20000001207 */
[----:B------:R-:W-:Y:S01]  /*bab0*/  IMAD.MOV.U32 R6, RZ, RZ, R29 ;  /* 0x000000ffff067224 */ /* 0x000fe200078e001d */
[----:B------:R-:W-:Y:S01]  /*bac0*/  SHF.R.U32.HI R61, RZ, 0x10, R7 ;  /* 0x00000010ff3d7819 */ /* 0x000fe20000011607 */
[----:B------:R-:W-:Y:S01]  /*bad0*/  IMAD.MOV.U32 R7, RZ, RZ, R30 ;  /* 0x000000ffff077224 */ /* 0x000fe200078e001e */
[----:B------:R-:W-:Y:S01]  /*bae0*/  SHF.R.U64 R62, R10, 0x10, R11 ;  /* 0x000000100a3e7819 */ /* 0x000fe2000000120b */
[----:B------:R-:W-:Y:S01]  /*baf0*/  IMAD.MOV.U32 R10, RZ, RZ, R28 ;  /* 0x000000ffff0a7224 */ /* 0x000fe200078e001c */
[----:B------:R-:W-:-:S02]  /*bb00*/  MOV R25, R20 ;  /* 0x0000001400197202 */ /* 0x000fc40000000f00 */
[----:B------:R-:W-:Y:S02]  /*bb10*/  MOV R38, R32 ;  /* 0x0000002000267202 */ /* 0x000fe40000000f00 */
[----:B------:R-:W-:Y:S02]  /*bb20*/  SHF.R.U32.HI R63, RZ, 0x10, R11 ;  /* 0x00000010ff3f7819 */ /* 0x000fe4000001160b */
[--C-:B------:R-:W-:Y:S02]  /*bb30*/  SHF.R.U64 R20, R20, 0x10, R21.reuse ;  /* 0x0000001014147819 */ /* 0x100fe40000001215 */
[----:B------:R-:W-:Y:S02]  /*bb40*/  SHF.R.U32.HI R64, RZ, 0x10, R21 ;  /* 0x00000010ff407819 */ /* 0x000fe40000011615 */
[----:B------:R-:W-:Y:S02]  /*bb50*/  MOV R11, R31 ;  /* 0x0000001f000b7202 */ /* 0x000fe40000000f00 */
[----:B------:R-:W-:-:S02]  /*bb60*/  SHF.R.U64 R65, R30, 0x10, R31 ;  /* 0x000000101e417819 */ /* 0x000fc4000000121f */
[----:B------:R-:W-:Y:S02]  /*bb70*/  SHF.R.U32.HI R66, RZ, 0x10, R31 ;  /* 0x00000010ff427819 */ /* 0x000fe4000001161f */
[----:B------:R-:W-:Y:S02]  /*bb80*/  PRMT R21, R15, 0x5410, R26 ;  /* 0x000054100f157816 */ /* 0x000fe4000000001a */
[--C-:B------:R-:W-:Y:S02]  /*bb90*/  SHF.R.U64 R67, R28, 0x10, R29.reuse ;  /* 0x000000101c437819 */ /* 0x100fe4000000121d */
[----:B------:R-:W-:Y:S02]  /*bba0*/  SHF.R.U32.HI R68, RZ, 0x10, R29 ;  /* 0x00000010ff447819 */ /* 0x000fe4000001161d */
        /* <DEDUP_REMOVED lines=18> */
[----:B------:R-:W-:-:S04]  /*bcd0*/  LEA.HI R0, R69, R69, RZ, 0x1 ;  /* 0x0000004545007211 */ /* 0x000fc800078f08ff */
[----:B------:R-:W-:-:S04]  /*bce0*/  LOP3.LUT R0, R0, 0xfffffffe, RZ, 0xc0, !PT ;  /* 0xfffffffe00007812 */ /* 0x000fc800078ec0ff */
[----:B------:R-:W-:-:S04]  /*bcf0*/  IADD3 R0, R69, -R0, RZ ;  /* 0x8000000045007210 */ /* 0x000fc80007ffe0ff */
[----:B------:R-:W-:Y:S02]  /*bd00*/  SHF.L.U32 R5, R0, 0x1f, RZ ;  /* 0x0000001f00057819 */ /* 0x000fe400000006ff */
[----:B------:R-:W-:Y:S02]  /*bd10*/  PRMT R0, R3, 0x5410, R12 ;  /* 0x0000541003007816 */ /* 0x000fe4000000000c */
[----:B------:R-:W0:Y:S01]  /*bd20*/  SYNCS.PHASECHK.TRANS64.TRYWAIT P0, [R2+URZ+0x30800], R5 ;  /* 0x03080005020075a7 */ /* 0x000e22000800017f */
[----:B------:R-:W-:Y:S02]  /*bd30*/  VIMNMX R12, R4, 0x80, PT ;  /* 0x00000080040c7848 */ /* 0x000fe40003fe0100 */
[----:B------:R-:W-:Y:S02]  /*bd40*/  PRMT R3, R56, 0x5410, R57 ;  /* 0x0000541038037816 */ /* 0x000fe40000000039 */
[----:B------:R-:W-:Y:S01]  /*bd50*/  ISETP.GE.AND P1, PT, R201, R12, PT ;  /* 0x0000000cc900720c */ /* 0x000fe20003f26270 */
[----:B0-----:R-:W-:-:S12]  /*bd60*/  @!P0 BRA `(.L_x_3873) ;  /* 0x00000150006c8947 */ /* 0x001fd80003800000 */
.L_x_4116:
[----:B------:R-:W-:Y:S05]  /*bd70*/  BSYNC B1 ;  /* 0x0000000000017941 */ /* 0x000fea0003800000 */
.L_x_3872:
        /* <DEDUP_REMOVED lines=8> */
[-C--:B------:R-:W-:Y:S02]  /*be00*/  ISETP.GE.AND P3, PT, R205, R5.reuse, PT ;  /* 0x00000005cd00720c */ /* 0x080fe40003f66270 */
[----:B------:R-:W-:-:S02]  /*be10*/  ISETP.GE.AND P4, PT, R207, R5, PT ;  /* 0x00000005cf00720c */ /* 0x000fc40003f86270 */
[----:B------:R-:W-:-:S03]  /*be20*/  ISETP.GE.AND P5, PT, R208, R5, PT ;  /* 0x00000005d000720c */ /* 0x000fc60003fa6270 */
[----:B------:R-:W-:Y:S10]  /*be30*/  @P0 BRA `(.L_x_3877) ;  /* 0x0000000000980947 */ /* 0x000ff40003800000 */
        /* <DEDUP_REMOVED lines=38> */
.L_x_3877:
[----:B------:R-:W-:Y:S05]  /*c0a0*/  BSYNC B2 ;  /* 0x0000000000027941 */ /* 0x000fea0003800000 */
.L_x_3876:
[----:B------:R-:W-:Y:S04]  /*c0b0*/  BSSY B2, `(.L_x_3878) ;  /* 0x0000028000027945 */ /* 0x000fe80003800000 */
[----:B------:R-:W-:Y:S05]  /*c0c0*/  @P1 BRA `(.L_x_3879) ;  /* 0x0000000000981947 */ /* 0x000fea0003800000 */
[----:B0-----:R-:W0:Y:S01]  /*c0d0*/  LDS.128 R4, [R8] ;  /* 0x0000000008047984 */ /* 0x001e220000000c00 */
        /* <DEDUP_REMOVED lines=37> */
.L_x_3879:
[----:B------:R-:W-:Y:S05]  /*c330*/  BSYNC B2 ;  /* 0x0000000000027941 */ /* 0x000fea0003800000 */
.L_x_3878:
        /* <DEDUP_REMOVED lines=40> */
.L_x_3881:
[----:B------:R-:W-:Y:S05]  /*c5c0*/  BSYNC B2 ;  /* 0x0000000000027941 */ /* 0x000fea0003800000 */
.L_x_3880:
[----:B------:R-:W-:Y:S04]  /*c5d0*/  BSSY B2, `(.L_x_3882) ;  /* 0x0000028000027945 */ /* 0x000fe80003800000 */
        /* <DEDUP_REMOVED lines=39> */
.L_x_3883:
[----:B------:R-:W-:Y:S05]  /*c850*/  BSYNC B2 ;  /* 0x0000000000027941 */ /* 0x000fea0003800000 */
.L_x_3882:
[----:B------:R-:W-:Y:S04]  /*c860*/  BSSY B2, `(.L_x_3884) ;  /* 0x0000028000027945 */ /* 0x000fe80003800000 */
[----:B------:R-:W-:Y:S05]  /*c870*/  @P4 BRA `(.L_x_3885) ;  /* 0x0000000000984947 */ /* 0x000fea0003800000 */
[----:B0123--:R-:W0:Y:S01]  /*c880*/  LDS.128 R4, [R9+0x1a400] ;  /* 0x01a4000009047984 */ /* 0x00fe220000000c00 */
        /* <DEDUP_REMOVED lines=37> */
.L_x_3885:
[----:B------:R-:W-:Y:S05]  /*cae0*/  BSYNC B2 ;  /* 0x0000000000027941 */ /* 0x000fea0003800000 */
.L_x_3884:
[----:B------:R-:W-:Y:S05]  /*caf0*/  @P5 BRA `(.L_x_3875) ;  /* 0x0000000000985947 */ /* 0x000fea0003800000 */
[----:B01234-:R-:W0:Y:S01]  /*cb00*/  LDS.128 R4, [R8+0x8000] ;  /* 0x0080000008047984 */ /* 0x01fe220000000c00 */
        /* <DEDUP_REMOVED lines=37> */
.L_x_3875:
[----:B------:R-:W-:Y:S05]  /*cd60*/  BSYNC B1 ;  /* 0x0000000000017941 */ /* 0x000fea0003800000 */
.L_x_3874:
[----:B01234-:R-:W-:-:S05]  /*cd70*/  VIADD R4, R201, 0x40 ;  /* 0x00000040c9047836 */ /* 0x01ffca0000000000 */
[----:B------:R-:W-:-:S13]  /*cd80*/  ISETP.GE.AND P0, PT, R4, R12, PT ;  /* 0x0000000c0400720c */ /* 0x000fda0003f06270 */
[----:B------:R-:W-:Y:S05]  /*cd90*/  @P0 BRA `(.L_x_3886) ;  /* 0x0000003c00080947 */ /* 0x000fea0003800000 */
[----:B------:R-:W0:Y:S01]  /*cda0*/  LDC R5, c[0x0][0x3f4] ;  /* 0x0000fd00ff057b82 */ /* 0x000e220000000800 */
        /* <DEDUP_REMOVED lines=9> */
[--C-:B------:R-:W-:Y:S02]  /*ce40*/  HADD2.F32 R48, -RZ, R38.reuse.H0_H0 ;  /* 0x20000026ff307230 */ /* 0x100fe40000004100 */
[----:B------:R-:W-:Y:S02]  /*ce50*/  HADD2.F32 R50, -RZ, R39.H0_H0 ;  /* 0x20000027ff327230 */ /* 0x000fe40000004100 */
[----:B------:R-:W-:Y:S02]  /*ce60*/  HADD2.F32 R44, -RZ, R35.H0_H0 ;  /* 0x20000023ff2c7230 */ /* 0x000fe40000004100 */
[----:B------:R-:W-:Y:S02]  /*ce70*/  HADD2.F32 R46, -RZ, R37.H0_H0 ;  /* 0x20000025ff2e7230 */ /* 0x000fe40000004100 */
[----:B------:R-:W-:Y:S02]  /*ce80*/  HADD2.F32 R49, -RZ, R38.H1_H1 ;  /* 0x30000026ff317230 */ /* 0x000fe40000004100 */
[----:B0-----:R-:W-:-:S02]  /*ce90*/  HADD2.F32 R12, -RZ, R4.H0_H0 ;  /* 0x20000004ff0c7230 */ /* 0x001fc40000004100 */
[----:B------:R-:W-:Y:S02]  /*cea0*/  HADD2.F32 R4, -RZ, R4.H1_H1 ;  /* 0x30000004ff047230 */ /* 0x000fe40000004100 */
[--C-:B------:R-:W-:Y:S02]  /*ceb0*/  HADD2.F32 R40, -RZ, R5.reuse.H0_H0 ;  /* 0x20000005ff287230 */ /* 0x100fe40000004100 */
[----:B------:R-:W-:Y:S02]  /*cec0*/  HADD2.F32 R5, -RZ, R5.H1_H1 ;  /* 0x30000005ff057230 */ /* 0x000fe40000004100 */
[-C--:B------:R-:W-:Y:S01]  /*ced0*/  FMUL.FTZ R43, R48, R4.reuse ;  /* 0x00000004302b7220 */ /* 0x080fe20000410000 */
[----:B------:R-:W-:Y:S01]  /*cee0*/  FMUL.FTZ R45, R44, R4 ;  /* 0x000000042c2d7220 */ /* 0x000fe20000410000 */
[----:B------:R-:W-:Y:S02]  /*cef0*/  HADD2.F32 R41, -RZ, R6.H0_H0 ;  /* 0x20000006ff297230 */ /* 0x000fe40000004100 */
[-C--:B------:R-:W-:Y:S01]  /*cf00*/  FMUL.FTZ R47, R50, R5.reuse ;  /* 0x00000005322f7220 */ /* 0x080fe20000410000 */
[----:B------:R-:W-:Y:S01]  /*cf10*/  FFMA.FTZ R4, R44, R12, -R43 ;  /* 0x0000000c2c047223 */ /* 0x000fe2000001082b */
[----:B------:R-:W-:Y:S01]  /*cf20*/  FMUL.FTZ R43, R46, R5 ;  /* 0x000000052e2b7220 */ /* 0x000fe20000410000 */
[----:B------:R-:W-:-:S02]  /*cf30*/  HADD2.F32 R42, -RZ, R7.H0_H0 ;  /* 0x20000007ff2a7230 */ /* 0x000fc40000004100 */
[----:B------:R-:W-:Y:S01]  /*cf40*/  FFMA.FTZ R5, R46, R40, -R47 ;  /* 0x000000282e057223 */ /* 0x000fe2000001082f */
[----:B------:R-:W-:Y:S02]  /*cf50*/  HADD2.F32 R6, -RZ, R6.H1_H1 ;  /* 0x30000006ff067230 */ /* 0x000fe40000004100 */
[----:B------:R-:W-:Y:S01]  /*cf60*/  FFMA.FTZ R45, R48, R12, R45 ;  /* 0x0000000c302d7223 */ /* 0x000fe2000001002d */
[----:B------:R-:W-:Y:S02]  /*cf70*/  HADD2.F32 R7, -RZ, R7.H1_H1 ;  /* 0x30000007ff077230 */ /* 0x000fe40000004100 */
[----:B------:R-:W-:Y:S01]  /*cf80*/  FFMA.FTZ R40, R50, R40, R43 ;  /* 0x0000002832287223 */ /* 0x000fe2000001002b */
[----:B------:R-:W-:Y:S02]  /*cf90*/  HADD2.F32 R46, -RZ, R39.H1_H1 ;  /* 0x30000027ff2e7230 */ /* 0x000fe40000004100 */
[----:B------:R-:W-:Y:S01]  /*cfa0*/  FMUL.FTZ R12, R49, R6 ;  /* 0x00000006310c7220 */ /* 0x000fe20000410000 */
[----:B------:R-:W-:Y:S01]  /*cfb0*/  HADD2.F32 R47, -RZ, R35.H1_H1 ;  /* 0x30000023ff2f7230 */ /* 0x000fe20000004100 */
[----:B------:R-:W-:Y:S01]  /*cfc0*/  F2FP.F16.F32.PACK_AB R4, R45, R4 ;  /* 0x000000042d04723e */ /* 0x000fe200000000ff */
[----:B------:R-:W-:-:S02]  /*cfd0*/  HADD2.F32 R44, -RZ, R37.H1_H1 ;  /* 0x30000025ff2c7230 */ /* 0x000fc40000004100 */
[----:B------:R-:W-:Y:S01]  /*cfe0*/  FMUL.FTZ R35, R46, R7 ;  /* 0x000000072e237220 */ /* 0x000fe20000410000 */
[----:B------:R-:W-:Y:S01]  /*cff0*/  F2FP.F16.F32.PACK_AB R5, R40, R5 ;  /* 0x000000052805723e */ /* 0x000fe200000000ff */
        /* <DEDUP_REMOVED lines=9> */
.L_x_3888:
[----:B------:R-:W-:Y:S05]  /*d090*/  BSYNC B1 ;  /* 0x0000000000017941 */ /* 0x000fea0003800000 */
.L_x_3887:
        /* <DEDUP_REMOVED lines=28> */
[----:B------:R-:W-:Y:S02]  /*d260*/  HADD2.F32 R40, -RZ, R32.H1_H1 ;  /* 0x30000020ff287230 */ /* 0x000fe40000004100 */
[-C--:B------:R-:W-:Y:S01]  /*d270*/  FMUL.FTZ R32, R43, R6.reuse ;  /* 0x000000062b207220 */ /* 0x080fe20000410000 */
[-C--:B------:R-:W-:Y:S01]  /*d280*/  FMUL.FTZ R31, R42, R7.reuse ;  /* 0x000000072a1f7220 */ /* 0x080fe20000410000 */
[C---:B------:R-:W-:Y:S01]  /*d290*/  FMUL.FTZ R34, R39.reuse, R6 ;  /* 0x0000000627227220 */ /* 0x040fe20000410000 */
        /* <DEDUP_REMOVED lines=8> */
.L_x_3890:
[----:B------:R-:W-:Y:S05]  /*d320*/  BSYNC B1 ;  /* 0x0000000000017941 */ /* 0x000fea0003800000 */
.L_x_3889:
        /* <DEDUP_REMOVED lines=30> */
[C---:B------:R-:W-:Y:S01]  /*d510*/  FMUL.FTZ R29, R34.reuse, R6 ;  /* 0x00000006221d7220 */ /* 0x040fe20000410000 */
[-C--:B------:R-:W-:Y:S01]  /*d520*/  FMUL.FTZ R28, R39, R7.reuse ;  /* 0x00000007271c7220 */ /* 0x080fe20000410000 */
[-C--:B------:R-:W-:Y:S01]  /*d530*/  FFMA.FTZ R6, R34, R32.reuse, -R27 ;  /* 0x0000002022067223 */ /* 0x080fe2000001081b */
[C---:B------:R-:W-:Y:S01]  /*d540*/  FMUL.FTZ R30, R35.reuse, R7 ;  /* 0x00000007231e7220 */ /* 0x040fe20000410000 */
[----:B------:R-:W-:Y:S01]  /*d550*/  FFMA.FTZ R29, R38, R32, R29 ;  /* 0x00000020261d7223 */ /* 0x000fe2000001001d */
[-C--:B------:R-:W-:Y:S02]  /*d560*/  FFMA.FTZ R7, R35, R33.reuse, -R28 ;  /* 0x0000002123077223 */ /* 0x080fe4000001081c */
[----:B------:R-:W-:-:S02]  /*d570*/  FFMA.FTZ R30, R39, R33, R30 ;  /* 0x00000021271e7223 */ /* 0x000fc4000001001e */
[----:B------:R-:W-:-:S03]  /*d580*/  F2FP.F16.F32.PACK_AB R6, R29, R6 ;  /* 0x000000061d06723e */ /* 0x000fc600000000ff */
[----:B------:R-:W-:-:S05]  /*d590*/  F2FP.F16.F32.PACK_AB R7, R30, R7 ;  /* 0x000000071e07723e */ /* 0x000fca00000000ff */
[----:B------:R2:W-:Y:S02]  /*d5a0*/  STS.128 [R9+0x18400], R4 ;  /* 0x0184000409007388 */ /* 0x0005e40000000c00 */
.L_x_3892:
[----:B------:R-:W-:Y:S05]  /*d5b0*/  BSYNC B1 ;  /* 0x0000000000017941 */ /* 0x000fea0003800000 */
.L_x_3891:
        /* <DEDUP_REMOVED lines=40> */
.L_x_3894:
[----:B------:R-:W-:Y:S05]  /*d840*/  BSYNC B1 ;  /* 0x0000000000017941 */ /* 0x000fea0003800000 */
.L_x_3893:
        /* <DEDUP_REMOVED lines=40> */
.L_x_3896:
[----:B------:R-:W-:Y:S05]  /*dad0*/  BSYNC B1 ;  /* 0x0000000000017941 */ /* 0x000fea0003800000 */
.L_x_3895:
        /* <DEDUP_REMOVED lines=13> */
[----:B------:R-:W-:Y:S01]  /*dbb0*/  FMUL.FTZ R15, R28, R5 ;  /* 0x000000051c0f7220 */ /* 0x000fe20000410000 */
[----:B------:R-:W-:Y:S01]  /*dbc0*/  FFMA.FTZ R4, R21, R9, -R20 ;  /* 0x0000000915047223 */ /* 0x000fe20000010814 */
[----:B------:R-:W-:-:S02]  /*dbd0*/  HADD2.F32 R14, -RZ, R7.H0_H0 ;  /* 0x20000007ff0e7230 */ /* 0x000fc40000004100 */
[----:B------:R-:W-:Y:S01]  /*dbe0*/  FFMA.FTZ R9, R25, R9, R24 ;  /* 0x0000000919097223 */ /* 0x000fe20000010018 */
        /* <DEDUP_REMOVED lines=8> */
[----:B------:R-:W-:Y:S02]  /*dc70*/  HADD2.F32 R15, -RZ, R0.H1_H1 ;  /* 0x30000000ff0f7230 */ /* 0x000fe40000004100 */
[-C--:B------:R-:W-:Y:S01]  /*dc80*/  FMUL.FTZ R0, R25, R6.reuse ;  /* 0x0000000619007220 */ /* 0x080fe20000410000 */
[----:B------:R-:W-:Y:S02]  /*dc90*/  HADD2.F32 R10, -RZ, R3.H1_H1 ;  /* 0x30000003ff0a7230 */ /* 0x000fe40000004100 */
[----:B------:R-:W-:Y:S01]  /*dca0*/  FMUL.FTZ R3, R20, R7 ;  /* 0x0000000714037220 */ /* 0x000fe20000410000 */
[----:B------:R-:W-:Y:S01]  /*dcb0*/  F2FP.F16.F32.PACK_AB R5, R12, R5 ;  /* 0x000000050c05723e */ /* 0x000fe200000000ff */
[C---:B------:R-:W-:Y:S01]  /*dcc0*/  FMUL.FTZ R6, R15.reuse, R6 ;  /* 0x000000060f067220 */ /* 0x040fe20000410000 */
[----:B------:R-:W-:Y:S01]  /*dcd0*/  FFMA.FTZ R0, R15, R13, -R0 ;  /* 0x0000000d0f007223 */ /* 0x000fe20000010800 */
[C---:B------:R-:W-:Y:S01]  /*dce0*/  FMUL.FTZ R7, R10.reuse, R7 ;  /* 0x000000070a077220 */ /* 0x040fe20000410000 */
[----:B------:R-:W-:Y:S01]  /*dcf0*/  FFMA.FTZ R3, R10, R14, -R3 ;  /* 0x0000000e0a037223 */ /* 0x000fe20000010803 */
[----:B------:R-:W-:-:S02]  /*dd00*/  FFMA.FTZ R13, R25, R13, R6 ;  /* 0x0000000d190d7223 */ /* 0x000fc40000010006 */
[----:B------:R-:W-:-:S03]  /*dd10*/  FFMA.FTZ R14, R20, R14, R7 ;  /* 0x0000000e140e7223 */ /* 0x000fc60000010007 */
[----:B------:R-:W-:Y:S02]  /*dd20*/  F2FP.F16.F32.PACK_AB R6, R13, R0 ;  /* 0x000000000d06723e */ /* 0x000fe400000000ff */
[----:B------:R-:W-:-:S05]  /*dd30*/  F2FP.F16.F32.PACK_AB R7, R14, R3 ;  /* 0x000000030e07723e */ /* 0x000fca00000000ff */
[----:B------:R0:W-:Y:S01]  /*dd40*/  STS.128 [R8+0xa000], R4 ;  /* 0x00a0000408007388 */ /* 0x0001e20000000c00 */
[----:B------:R-:W-:Y:S05]  /*dd50*/  BRA `(.L_x_3886) ;  /* 0x0000002c00187947 */ /* 0x000fea0003800000 */
.L_x_3868:
[----:B------:R-:W-:-:S03]  /*dd60*/  UMOV UR4, 0xffffffff ;  /* 0xffffffff00047882 */ /* 0x000fc60000000000 */
[----:B------:R-:W-:Y:S05]  /*dd70*/  BRA.DIV UR4, `(.L_x_3897) ;  /* 0x00000132047c7947 */ /* 0x000fea000b800000 */
[----:B------:R0:W1:Y:S04]  /*dd80*/  SHFL.IDX PT, R3, R25, RZ, 0x1c1f ;  /* 0x001c1fff19037589 */ /* 0x00006800000e0000 */
[----:B------:R0:W2:Y:S04]  /*dd90*/  SHFL.IDX PT, R0, R24, RZ, 0x1c1f ;  /* 0x001c1fff18007589 */ /* 0x0000a800000e0000 */
[----:B------:R0:W3:Y:S04]  /*dda0*/  SHFL.IDX PT, R21, R27, RZ, 0x1c1f ;  /* 0x001c1fff1b157589 */ /* 0x0000e800000e0000 */
[----:B------:R0:W4:Y:S02]  /*ddb0*/  SHFL.IDX PT, R20, R26, RZ, 0x1c1f ;  /* 0x001c1fff1a147589 */ /* 0x00012400000e0000 */
.L_x_4122:
        /* <DEDUP_REMOVED lines=12> */
[----:B------:R-:W-:Y:S02]  /*de80*/  CS2R R26, SRZ ;  /* 0x00000000001a7805 */ /* 0x000fe4000001ff00 */
[----:B------:R-:W-:Y:S02]  /*de90*/  CS2R R28, SRZ ;  /* 0x00000000001c7805 */ /* 0x000fe4000001ff00 */
[----:B------:R-:W-:Y:S02]  /*dea0*/  CS2R R30, SRZ ;  /* 0x00000000001e7805 */ /* 0x000fe4000001ff00 */
[----:B------:R-:W-:-:S02]  /*deb0*/  CS2R R32, SRZ ;  /* 0x0000000000207805 */ /* 0x000fc4000001ff00 */
[----:B------:R-:W-:Y:S01]  /*dec0*/  CS2R R34, SRZ ;  /* 0x0000000000227805 */ /* 0x000fe2000001ff00 */
[----:B------:R-:W-:Y:S06]  /*ded0*/  @P0 BRA `(.L_x_3899) ;  /* 0x0000000000900947 */ /* 0x000fec0003800000 */
[----:B------:R-:W-:Y:S01]  /*dee0*/  ULDC UR4, c[0x0][0x3f4] ;  /* 0x0000fd0000047ab9 */ /* 0x000fe20000000800 */
[----:B--2---:R-:W-:Y:S01]  /*def0*/  MOV R4, R0 ;  /* 0x0000000000047202 */ /* 0x004fe20000000f00 */
[----:B-1----:R-:W-:Y:S01]  /*df00*/  IMAD.MOV.U32 R5, RZ, RZ, R3 ;  /* 0x000000ffff057224 */ /* 0x002fe200078e0003 */
[----:B------:R-:W-:Y:S02]  /*df10*/  ISETP.GE.AND P2, PT, R16, UR4, PT ;  /* 0x0000000410007c0c */ /* 0x000fe4000bf46270 */
[----:B------:R-:W-:Y:S02]  /*df20*/  CS2R R28, SRZ ;  /* 0x00000000001c7805 */ /* 0x000fe4000001ff00 */
[----:B------:R-:W-:Y:S02]  /*df30*/  ISETP.GE.AND P4, PT, R192, UR4, PT ;  /* 0x00000004c0007c0c */ /* 0x000fe4000bf86270 */
[----:B------:R-:W-:Y:S02]  /*df40*/  CS2R R30, SRZ ;  /* 0x00000000001e7805 */ /* 0x000fe4000001ff00 */
[----:B------:R-:W-:-:S02]  /*df50*/  ISETP.GE.AND P3, PT, R193, UR4, PT ;  /* 0x00000004c1007c0c */ /* 0x000fc4000bf66270 */
[----:B------:R-:W-:Y:S02]  /*df60*/  CS2R R8, SRZ ;  /* 0x0000000000087805 */ /* 0x000fe4000001ff00 */
[----:B------:R-:W-:Y:S02]  /*df70*/  CS2R R10, SRZ ;  /* 0x00000000000a7805 */ /* 0x000fe4000001ff00 */
[----:B------:R-:W-:Y:S02]  /*df80*/  CS2R R32, SRZ ;  /* 0x0000000000207805 */ /* 0x000fe4000001ff00 */
[----:B------:R-:W-:Y:S01]  /*df90*/  CS2R R34, SRZ ;  /* 0x0000000000227805 */ /* 0x000fe2000001ff00 */
[----:B------:R-:W-:Y:S01]  /*dfa0*/  @!P2 IMAD.SHL.U32 R49, R16, 0x2, RZ ;  /* 0x000000021031a824 */ /* 0x000fe200078e00ff */
[----:B------:R-:W-:-:S03]  /*dfb0*/  @!P4 SHF.L.U32 R45, R197, 0x3, RZ ;  /* 0x00000003c52dc819 */ /* 0x000fc600000006ff */
[----:B------:R-:W-:Y:S01]  /*dfc0*/  @!P3 IMAD.SHL.U32 R41, R196, 0x8, RZ ;  /* 0x00000008c429b824 */ /* 0x000fe200078e00ff */
[-C--:B------:R-:W-:Y:S02]  /*dfd0*/  @!P2 IADD3 R46, P0, R0, R49.reuse, RZ ;  /* 0x00000031002ea210 */ /* 0x080fe40007f1e0ff */
[----:B----4-:R-:W-:Y:S01]  /*dfe0*/  @!P2 IADD3 R48, P1, R20, R49, RZ ;  /* 0x000000311430a210 */ /* 0x010fe20007f3e0ff */
[----:B------:R-:W-:Y:S01]  /*dff0*/  @!P3 IMAD.WIDE R38, R41, 0x2, R4 ;  /* 0x000000022926b825 */ /* 0x000fe200078e0204 */
[----:B------:R-:W-:Y:S02]  /*e000*/  @!P2 SHF.L.U64.HI R0, R16, 0x1, R17 ;  /* 0x000000011000a819 */ /* 0x000fe40000010211 */
[----:B------:R-:W-:Y:S02]  /*e010*/  CS2R R12, SRZ ;  /* 0x00000000000c7805 */ /* 0x000fe4000001ff00 */
[----:B------:R-:W-:Y:S01]  /*e020*/  CS2R R14, SRZ ;  /* 0x00000000000e7805 */ /* 0x000fe2000001ff00 */
[----:B------:R-:W-:Y:S01]  /*e030*/  @!P4 IMAD.WIDE R42, R45, 0x2, R4 ;  /* 0x000000022d2ac825 */ /* 0x000fe200078e0204 */
[----:B------:R-:W-:-:S02]  /*e040*/  CS2R R24, SRZ ;  /* 0x0000000000187805 */ /* 0x000fc4000001ff00 */
[----:B------:R-:W-:Y:S02]  /*e050*/  CS2R R26, SRZ ;  /* 0x00000000001a7805 */ /* 0x000fe4000001ff00 */
[----:B------:R-:W-:Y:S02]  /*e060*/  CS2R R4, SRZ ;  /* 0x0000000000047805 */ /* 0x000fe4000001ff00 */
[----:B------:R-:W-:Y:S01]  /*e070*/  CS2R R6, SRZ ;  /* 0x0000000000067805 */ /* 0x000fe2000001ff00 */
[--C-:B---3--:R-:W-:Y:S01]  /*e080*/  @!P3 IMAD.WIDE R40, R41, 0x2, R20.reuse ;  /* 0x000000022928b825 */ /* 0x108fe200078e0214 */
[----:B------:R0:W5:Y:S03]  /*e090*/  @!P3 LD.E.128 R28, desc[UR56][R38.64] ;  /* 0x00000038261cb980 */ /* 0x000166000c101d00 */
[----:B------:R-:W-:Y:S01]  /*e0a0*/  @!P4 IMAD.WIDE R44, R45, 0x2, R20 ;  /* 0x000000022d2cc825 */ /* 0x000fe200078e0214 */
[----:B------:R0:W5:Y:S03]  /*e0b0*/  @!P3 LD.E.128 R8, desc[UR56][R40.64] ;  /* 0x000000382808b980 */ /* 0x000166000c101d00 */
[--C-:B------:R-:W-:Y:S01]  /*e0c0*/  @!P2 IMAD.X R47, R3, 0x1, R0.reuse, P0 ;  /* 0x00000001032fa824 */ /* 0x100fe200000e0600 */
[----:B------:R0:W5:Y:S01]  /*e0d0*/  @!P4 LD.E.128 R32, desc[UR56][R42.64] ;  /* 0x000000382a20c980 */ /* 0x000162000c101d00 */
[----:B------:R-:W-:-:S03]  /*e0e0*/  @!P2 IMAD.X R49, R21, 0x1, R0, P1 ;  /* 0x000000011531a824 */ /* 0x000fc600008e0600 */
[----:B------:R0:W5:Y:S04]  /*e0f0*/  @!P4 LD.E.128 R12, desc[UR56][R44.64] ;  /* 0x000000382c0cc980 */ /* 0x000168000c101d00 */
[----:B------:R0:W5:Y:S04]  /*e100*/  @!P2 LD.E.128 R24, desc[UR56][R46.64] ;  /* 0x000000382e18a980 */ /* 0x000168000c101d00 */
[----:B------:R0:W5:Y:S02]  /*e110*/  @!P2 LD.E.128 R4, desc[UR56][R48.64] ;  /* 0x000000383004a980 */ /* 0x000164000c101d00 */
.L_x_3899:
[----:B------:R-:W-:Y:S05]  /*e120*/  BSYNC B1 ;  /* 0x0000000000017941 */ /* 0x000fea0003800000 */
.L_x_3898:
[----:B------:R-:W4:Y:S01]  /*e130*/  LDL R65, [R1+0x40] ;  /* 0x0000400001417983 */ /* 0x000f220000100800 */
[----:B-1---5:R-:W-:Y:S01]  /*e140*/  IMAD.MOV.U32 R3, RZ, RZ, R25 ;  /* 0x000000ffff037224 */ /* 0x022fe200078e0019 */
[----:B--2---:R-:W-:Y:S01]  /*e150*/  MOV R0, R24 ;  /* 0x0000001800007202 */ /* 0x004fe20000000f00 */
[----:B------:R-:W-:Y:S01]  /*e160*/  IMAD.MOV.U32 R37, RZ, RZ, R26 ;  /* 0x000000ffff257224 */ /* 0x000fe200078e001a */
[----:B---3--:R-:W-:Y:S01]  /*e170*/  MOV R21, R27 ;  /* 0x0000001b00157202 */ /* 0x008fe20000000f00 */
[----:B----4-:R-:W-:Y:S01]  /*e180*/  IMAD.MOV.U32 R20, RZ, RZ, R5 ;  /* 0x000000ffff147224 */ /* 0x010fe200078e0005 */
[--C-:B------:R-:W-:Y:S01]  /*e190*/  SHF.R.U64 R26, R26, 0x10, R27.reuse ;  /* 0x000000101a1a7819 */ /* 0x100fe2000000121b */
[----:B0-----:R-:W-:Y:S01]  /*e1a0*/  IMAD.MOV.U32 R41, RZ, RZ, R6 ;  /* 0x000000ffff297224 */ /* 0x001fe200078e0006 */
[----:B------:R-:W-:Y:S01]  /*e1b0*/  SHF.R.U32.HI R43, RZ, 0x10, R27 ;  /* 0x00000010ff2b7819 */ /* 0x000fe2000001161b */
[----:B------:R-:W-:Y:S01]  /*e1c0*/  BSSY B1, `(.L_x_3900) ;  /* 0x0000048000017945 */ /* 0x000fe20003800000 */
[----:B------:R-:W-:-:S02]  /*e1d0*/  MOV R27, R30 ;  /* 0x0000001e001b7202 */ /* 0x000fc40000000f00 */
[----:B------:R-:W-:Y:S01]  /*e1e0*/  SHF.R.U64 R46, R30, 0x10, R31 ;  /* 0x000000101e2e7819 */ /* 0x000fe2000000121f */
[----:B------:R-:W-:Y:S01]  /*e1f0*/  IMAD.MOV.U32 R30, RZ, RZ, R32 ;  /* 0x000000ffff1e7224 */ /* 0x000fe200078e0020 */
[----:B------:R-:W-:Y:S01]  /*e200*/  SHF.R.U64 R48, R32, 0x10, R33 ;  /* 0x0000001020307819 */ /* 0x000fe20000001221 */
[----:B------:R-:W-:Y:S01]  /*e210*/  IMAD.MOV.U32 R32, RZ, RZ, R34 ;  /* 0x000000ffff207224 */ /* 0x000fe200078e0022 */
[----:B------:R-:W-:Y:S02]  /*e220*/  SHF.R.U64 R51, R34, 0x10, R35 ;  /* 0x0000001022337819 */ /* 0x000fe40000001223 */
[----:B------:R-:W-:Y:S02]  /*e230*/  PRMT R34, R0, 0x5410, R3 ;  /* 0x0000541000227816 */ /* 0x000fe40000000003 */
[--C-:B------:R-:W-:Y:S02]  /*e240*/  SHF.R.U64 R53, R4, 0x10, R5.reuse ;  /* 0x0000001004357819 */ /* 0x100fe40000001205 */
[----:B------:R-:W-:-:S02]  /*e250*/  SHF.R.U32.HI R54, RZ, 0x10, R5 ;  /* 0x00000010ff367819 */ /* 0x000fc40000011605 */
[----:B------:R-:W-:Y:S01]  /*e260*/  SHF.R.U64 R38, R24, 0x10, R25 ;  /* 0x0000001018267819 */ /* 0x000fe20000001219 */
[----:B------:R-:W-:Y:S01]  /*e270*/  IMAD.MOV.U32 R24, RZ, RZ, R29 ;  /* 0x000000ffff187224 */ /* 0x000fe200078e001d */
[----:B------:R-:W-:Y:S01]  /*e280*/  SHF.R.U32.HI R42, RZ, 0x10, R25 ;  /* 0x00000010ff2a7819 */ /* 0x000fe20000011619 */
[----:B------:R-:W-:Y:S01]  /*e290*/  IMAD.MOV.U32 R25, RZ, RZ, R28 ;  /* 0x000000ffff197224 */ /* 0x000fe200078e001c */
[----:B------:R-:W-:Y:S01]  /*e2a0*/  SHF.R.U64 R44, R28, 0x10, R29 ;  /* 0x000000101c2c7819 */ /* 0x000fe2000000121d */
[----:B------:R-:W-:Y:S01]  /*e2b0*/  IMAD.MOV.U32 R28, RZ, RZ, R31 ;  /* 0x000000ffff1c7224 */ /* 0x000fe200078e001f */
[----:B------:R-:W-:Y:S02]  /*e2c0*/  MOV R39, R4 ;  /* 0x0000000400277202 */ /* 0x000fe40000000f00 */
[----:B------:R-:W-:Y:S01]  /*e2d0*/  SHF.R.U32.HI R45, RZ, 0x10, R29 ;  /* 0x00000010ff2d7819 */ /* 0x000fe2000001161d */
[----:B------:R-:W-:Y:S01]  /*e2e0*/  IMAD.MOV.U32 R29, RZ, RZ, R8 ;  /* 0x000000ffff1d7224 */ /* 0x000fe200078e0008 */
[----:B------:R-:W-:-:S02]  /*e2f0*/  SHF.R.U32.HI R47, RZ, 0x10, R31 ;  /* 0x00000010ff2f7819 */ /* 0x000fc4000001161f */
[----:B------:R-:W-:Y:S02]  /*e300*/  MOV R40, R33 ;  /* 0x0000002100287202 */ /* 0x000fe40000000f00 */
        /* <DEDUP_REMOVED lines=10> */
[--C-:B------:R-:W-:Y:S01]  /*e3b0*/  SHF.R.U64 R59, R10, 0x10, R11.reuse ;  /* 0x000000100a3b7819 */ /* 0x100fe2000000120b */
[----:B------:R-:W-:Y:S01]  /*e3c0*/  IMAD.MOV.U32 R10, RZ, RZ, R14 ;  /* 0x000000ffff0a7224 */ /* 0x000fe200078e000e */
[----:B------:R-:W-:Y:S01]  /*e3d0*/  SHF.R.U32.HI R60, RZ, 0x10, R11 ;  /* 0x00000010ff3c7819 */ /* 0x000fe2000001160b */
[----:B------:R-:W-:Y:S01]  /*e3e0*/  IMAD.MOV.U32 R11, RZ, RZ, R15 ;  /* 0x000000ffff0b7224 */ /* 0x000fe200078e000f */
[----:B------:R-:W-:Y:S02]  /*e3f0*/  SHF.R.U32.HI R58, RZ, 0x10, R9 ;  /* 0x00000010ff3a7819 */ /* 0x000fe40000011609 */
[----:B------:R-:W-:Y:S02]  /*e400*/  PRMT R25, R25, 0x5410, R24 ;  /* 0x0000541019197816 */ /* 0x000fe40000000018 */
[----:B------:R-:W-:Y:S02]  /*e410*/  SHF.R.U32.HI R52, RZ, 0x10, R35 ;  /* 0x00000010ff347819 */ /* 0x000fe40000011623 */
[----:B------:R-:W-:-:S02]  /*e420*/  MOV R9, R13 ;  /* 0x0000000d00097202 */ /* 0x000fc40000000f00 */
[--C-:B------:R-:W-:Y:S02]  /*e430*/  SHF.R.U64 R61, R12, 0x10, R13.reuse ;  /* 0x000000100c3d7819 */ /* 0x100fe4000000120d */
[----:B------:R-:W-:Y:S02]  /*e440*/  SHF.R.U32.HI R62, RZ, 0x10, R13 ;  /* 0x00000010ff3e7819 */ /* 0x000fe4000001160d */
[----:B------:R-:W-:Y:S02]  /*e450*/  VIMNMX R24, R50, 0x80, PT ;  /* 0x0000008032187848 */ /* 0x000fe40003fe0100 */
[----:B------:R-:W-:Y:S02]  /*e460*/  PRMT R35, R38, 0x5410, R42 ;  /* 0x0000541026237816 */ /* 0x000fe4000000002a */
[--C-:B------:R-:W-:Y:S02]  /*e470*/  SHF.R.U64 R63, R14, 0x10, R15.reuse ;  /* 0x000000100e3f7819 */ /* 0x100fe4000000120f */
        /* <DEDUP_REMOVED lines=15> */
[----:B------:R-:W-:Y:S02]  /*e570*/  ISETP.GE.AND P1, PT, R201, R24, PT ;  /* 0x00000018c900720c */ /* 0x000fe40003f26270 */
[----:B------:R-:W-:Y:S02]  /*e580*/  PRMT R14, R8, 0x5410, R9 ;  /* 0x00005410080e7816 */ /* 0x000fe40000000009 */
[----:B------:R-:W-:Y:S02]  /*e590*/  PRMT R15, R61, 0x5410, R62 ;  /* 0x000054103d0f7816 */ /* 0x000fe4000000003e */
[----:B------:R-:W-:-:S02]  /*e5a0*/  PRMT R20, R10, 0x5410, R11 ;  /* 0x000054100a147816 */ /* 0x000fc4000000000b */
[----:B------:R-:W-:-:S04]  /*e5b0*/  LEA.HI R0, R65, R65, RZ, 0x1 ;  /* 0x0000004141007211 */ /* 0x000fc800078f08ff */
[----:B------:R-:W-:-:S04]  /*e5c0*/  LOP3.LUT R0, R0, 0xfffffffe, RZ, 0xc0, !PT ;  /* 0xfffffffe00007812 */ /* 0x000fc800078ec0ff */
[----:B------:R-:W-:-:S04]  /*e5d0*/  IADD3 R0, R65, -R0, RZ ;  /* 0x8000000041007210 */ /* 0x000fc80007ffe0ff */
[----:B------:R-:W-:Y:S02]  /*e5e0*/  SHF.L.U32 R5, R0, 0x1f, RZ ;  /* 0x0000001f00057819 */ /* 0x000fe400000006ff */
[----:B------:R-:W-:Y:S02]  /*e5f0*/  PRMT R0, R30, 0x5410, R40 ;  /* 0x000054101e007816 */ /* 0x000fe40000000028 */
[----:B------:R-:W0:Y:S01]  /*e600*/  SYNCS.PHASECHK.TRANS64.TRYWAIT P0, [R2+URZ+0x30800], R5 ;  /* 0x03080005020075a7 */ /* 0x000e22000800017f */
[----:B------:R-:W-:Y:S02]  /*e610*/  PRMT R40, R53, 0x5410, R54 ;  /* 0x0000541035287816 */ /* 0x000fe40000000036 */
[----:B------:R-:W-:Y:S01]  /*e620*/  PRMT R30, R57, 0x5410, R58 ;  /* 0x00005410391e7816 */ /* 0x000fe2000000003a */
[----:B0-----:R-:W-:Y:S06]  /*e630*/  @!P0 BRA `(.L_x_3901) ;  /* 0x0000012800c08947 */ /* 0x001fec0003800000 */
.L_x_4123:
[----:B------:R-:W-:Y:S05]  /*e640*/  BSYNC B1 ;  /* 0x0000000000017941 */ /* 0x000fea0003800000 */
.L_x_3900:
[----:B------:R-:W-:Y:S01]  /*e650*/  BSSY B1, `(.L_x_3902) ;  /* 0x000011c000017945 */ /* 0x000fe20003800000 */
[----:B------:R-:W-:-:S03]  /*e660*/  PRMT R21, R63, 0x5410, R64 ;  /* 0x000054103f157816 */ /* 0x000fc60000000040 */
[----:B------:R-:W-:Y:S05]  /*e670*/  @P1 BRA `(.L_x_3903) ;  /* 0x0000001000641947 */ /* 0x000fea0003800000 */
[----:B------:R-:W1:Y:S01]  /*e680*/  LDC R33, c[0x0][0x3f4] ;  /* 0x0000fd00ff217b82 */ /* 0x000e620000000800 */
[----:B------:R-:W-:Y:S01]  /*e690*/  BSSY B2, `(.L_x_3904) ;  /* 0x0000065000027945 */ /* 0x000fe20003800000 */
[-C--:B-1----:R-:W-:Y:S02]  /*e6a0*/  ISETP.GE.AND P0, PT, R16, R33.reuse, PT ;  /* 0x000000211000720c */ /* 0x082fe40003f06270 */
[-C--:B------:R-:W-:Y:S02]  /*e6b0*/  ISETP.GE.AND P1, PT, R193, R33.reuse, PT ;  /* 0x00000021c100720c */ /* 0x080fe40003f26270 */
[----:B------:R-:W-:-:S09]  /*e6c0*/  ISETP.GE.AND P2, PT, R192, R33, PT ;  /* 0x00000021c000720c */ /* 0x000fd20003f46270 */
[----:B------:R-:W-:Y:S05]  /*e6d0*/  @P0 BRA `(.L_x_3905) ;  /* 0x0000000400800947 */ /* 0x000fea0003800000 */
[----:B------:R-:W1:Y:S01]  /*e6e0*/  S2R R6, SR_TID.X ;  /* 0x0000000000067919 */ /* 0x000e620000002100 */
[----:B------:R-:W-:Y:S02]  /*e6f0*/  HADD2.F32 R52, -RZ, R34.H0_H0 ;  /* 0x20000022ff347230 */ /* 0x000fe40000004100 */
[--C-:B------:R-:W-:Y:S02]  /*e700*/  HADD2.F32 R54, -RZ, R39.reuse.H0_H0 ;  /* 0x20000027ff367230 */ /* 0x100fe40000004100 */
[----:B------:R-:W-:Y:S02]  /*e710*/  HADD2.F32 R51, -RZ, R40.H0_H0 ;  /* 0x20000028ff337230 */ /* 0x000fe40000004100 */
[----:B------:R-:W-:Y:S02]  /*e720*/  HADD2.F32 R53, -RZ, R39.H1_H1 ;  /* 0x30000027ff357230 */ /* 0x000fe40000004100 */
[----:B-1----:R-:W-:-:S05]  /*e730*/  VIADD R6, R6, 0xffffff80 ;  /* 0xffffff8006067836 */ /* 0x002fca0000000000 */
[----:B------:R-:W-:-:S04]  /*e740*/  SHF.R.S32.HI R4, RZ, 0x1f, R6 ;  /* 0x0000001fff047819 */ /* 0x000fc80000011406 */
[----:B------:R-:W-:-:S04]  /*e750*/  LEA.HI R4, R4, R6, RZ, 0x2 ;  /* 0x0000000604047211 */ /* 0x000fc800078f10ff */
[----:B------:R-:W-:-:S05]  /*e760*/  LOP3.LUT R4, R4, 0xfffffffc, RZ, 0xc0, !PT ;  /* 0xfffffffc04047812 */ /* 0x000fca00078ec0ff */
[----:B------:R-:W-:-:S05]  /*e770*/  IMAD.IADD R4, R6, 0x1, -R4 ;  /* 0x0000000106047824 */ /* 0x000fca00078e0a04 */
[----:B------:R-:W-:Y:S02]  /*e780*/  LEA.HI R6, R33, R4, RZ, 0x1d ;  /* 0x0000000421067211 */ /* 0x000fe400078fe8ff */
[----:B------:R-:W-:Y:S02]  /*e790*/  LOP3.LUT R4, R216, 0x38, R16, 0xf8, !PT ;  /* 0x00000038d8047812 */ /* 0x000fe400078ef810 */
[----:B------:R-:W-:Y:S02]  /*e7a0*/  SHF.R.S32.HI R9, RZ, 0x1f, R6 ;  /* 0x0000001fff097819 */ /* 0x000fe40000011406 */
[----:B------:R-:W-:Y:S02]  /*e7b0*/  SHF.L.U32 R7, R6, 0x3, RZ ;  /* 0x0000000306077819 */ /* 0x000fe400000006ff */
[----:B------:R-:W-:Y:S02]  /*e7c0*/  LEA.HI R9, R9, R6, RZ, 0x3 ;  /* 0x0000000609097211 */ /* 0x000fe400078f18ff */
[----:B0-----:R-:W-:-:S02]  /*e7d0*/  LOP3.LUT R5, R4, R217, RZ, 0x3c, !PT ;  /* 0x000000d904057212 */ /* 0x001fc400078e3cff */
[----:B------:R-:W-:Y:S01]  /*e7e0*/  LOP3.LUT R4, R216, 0x38, R7, 0xf8, !PT ;  /* 0x00000038d8047812 */ /* 0x000fe200078ef807 */
[----:B------:R-:W-:Y:S02]  /*e7f0*/  IMAD.SHL.U32 R9, R9, 0x400, RZ ;  /* 0x0000040009097824 */ /* 0x000fe400078e00ff */
[----:B------:R-:W-:Y:S01]  /*e800*/  IMAD.IADD R5, R218, 0x1, R5 ;  /* 0x00000001da057824 */ /* 0x000fe200078e0205 */
[----:B------:R-:W-:Y:S02]  /*e810*/  LOP3.LUT R8, R4, R217, RZ, 0x3c, !PT ;  /* 0x000000d904087212 */ /* 0x000fe400078e3cff */
[----:B------:R-:W-:Y:S02]  /*e820*/  LOP3.LUT R9, R9, 0x7fffe000, RZ, 0xc0, !PT ;  /* 0x7fffe00009097812 */ /* 0x000fe400078ec0ff */
[----:B------:R-:W-:Y:S02]  /*e830*/  LEA R59, R5, R2, 0x1 ;  /* 0x00000002053b7211 */ /* 0x000fe400078e08ff */
[----:B------:R-:W-:-:S03]  /*e840*/  IADD3 R9, R8, R9, R218 ;  /* 0x0000000908097210 */ /* 0x000fc60007ffe0da */
[----:B------:R-:W0:Y:S02]  /*e850*/  LDS.128 R4, [R59+0x12400] ;  /* 0x012400003b047984 */ /* 0x000e240000000c00 */
[----:B------:R-:W-:-:S05]  /*e860*/  IMAD R61, R9, 0x2, R2 ;  /* 0x00000002093d7824 */ /* 0x000fca00078e0202 */
[----:B------:R-:W1:Y:S01]  /*e870*/  LDS.128 R8, [R61+0x12400] ;  /* 0x012400003d087984 */ /* 0x000e620000000c00 */
[--C-:B0-----:R-:W-:Y:S02]  /*e880*/  HADD2.F32 R43, -RZ, R4.reuse.H0_H0 ;  /* 0x20000004ff2b7230 */ /* 0x101fe40000004100 */
[----:B------:R-:W-:Y:S02]  /*e890*/  HADD2.F32 R4, -RZ, R4.H1_H1 ;  /* 0x30000004ff047230 */ /* 0x000fe40000004100 */
[--C-:B------:R-:W-:Y:S02]  /*e8a0*/  HADD2.F32 R44, -RZ, R5.reuse.H0_H0 ;  /* 0x20000005ff2c7230 */ /* 0x100fe40000004100 */
        /* <DEDUP_REMOVED lines=11> */
[-C--:B------:R-:W-:Y:S01]  /*e960*/  FMUL.FTZ R57, R8, R47.reuse ;  /* 0x0000002f08397220 */ /* 0x080fe20000410000 */
[----:B------:R-:W-:Y:S01]  /*e970*/  FFMA.FTZ R55, R4, R47, -R55 ;  /* 0x0000002f04377223 */ /* 0x000fe20000010837 */
[----:B------:R-:W-:Y:S01]  /*e980*/  FMUL.FTZ R47, R48, R53 ;  /* 0x00000035302f7220 */ /* 0x000fe20000410000 */
[----:B------:R-:W-:-:S02]  /*e990*/  HADD2.F32 R9, -RZ, R9.H1_H1 ;  /* 0x30000009ff097230 */ /* 0x000fc40000004100 */
[----:B------:R-:W-:Y:S01]  /*e9a0*/  FMUL.FTZ R48, R48, R43 ;  /* 0x0000002b30307220 */ /* 0x000fe20000410000 */
[----:B------:R-:W-:Y:S02]  /*e9b0*/  HADD2.F32 R52, -RZ, R40.H1_H1 ;  /* 0x30000028ff347230 */ /* 0x000fe40000004100 */
[----:B------:R-:W-:Y:S01]  /*e9c0*/  FFMA.FTZ R57, R4, R51, R57 ;  /* 0x0000003304397223 */ /* 0x000fe20000010039 */
[----:B------:R-:W-:Y:S02]  /*e9d0*/  HADD2.F32 R4, -RZ, R35.H1_H1 ;  /* 0x30000023ff047230 */ /* 0x000fe40000004100 */
[C---:B------:R-:W-:Y:S01]  /*e9e0*/  FFMA.FTZ R47, R44.reuse, R43, -R47 ;  /* 0x0000002b2c2f7223 */ /* 0x040fe2000001082f */
[----:B------:R-:W-:Y:S01]  /*e9f0*/  FFMA.FTZ R48, R44, R53, R48 ;  /* 0x000000352c307223 */ /* 0x000fe20000010030 */
[----:B------:R-:W-:Y:S02]  /*ea00*/  HADD2.F32 R49, -RZ, R10.H0_H0 ;  /* 0x2000000aff317230 */ /* 0x000fe40000004100 */
[----:B------:R-:W-:Y:S01]  /*ea10*/  FMUL.FTZ R54, R9, R52 ;  /* 0x0000003409367220 */ /* 0x000fe20000410000 */
[----:B------:R-:W-:-:S02]  /*ea20*/  HADD2.F32 R8, -RZ, R37.H0_H0 ;  /* 0x20000025ff087230 */ /* 0x000fc40000004100 */
[-C--:B------:R-:W-:Y:S01]  /*ea30*/  FMUL.FTZ R60, R9, R4.reuse ;  /* 0x00000004093c7220 */ /* 0x080fe20000410000 */
[----:B------:R-:W-:Y:S02]  /*ea40*/  HADD2.F32 R44, -RZ, R41.H0_H0 ;  /* 0x20000029ff2c7230 */ /* 0x000fe40000004100 */
[----:B------:R-:W-:Y:S01]  /*ea50*/  FFMA.FTZ R54, R5, R4, -R54 ;  /* 0x0000000405367223 */ /* 0x000fe20000010836 */
[----:B------:R-:W-:Y:S02]  /*ea60*/  HADD2.F32 R10, -RZ, R10.H1_H1 ;  /* 0x3000000aff0a7230 */ /* 0x000fe40000004100 */
[C---:B------:R-:W-:Y:S01]  /*ea70*/  FMUL.FTZ R53, R49.reuse, R8 ;  /* 0x0000000831357220 */ /* 0x040fe20000410000 */
[----:B------:R-:W-:Y:S02]  /*ea80*/  HADD2.F32 R43, -RZ, R42.H0_H0 ;  /* 0x2000002aff2b7230 */ /* 0x000fe40000004100 */
[----:B------:R-:W-:Y:S01]  /*ea90*/  FMUL.FTZ R4, R49, R44 ;  /* 0x0000002c31047220 */ /* 0x000fe20000410000 */
[----:B------:R-:W-:-:S02]  /*eaa0*/  HADD2.F32 R45, -RZ, R6.H0_H0 ;  /* 0x20000006ff2d7230 */ /* 0x000fc40000004100 */
[----:B------:R-:W-:Y:S01]  /*eab0*/  FFMA.FTZ R49, R5, R52, R60 ;  /* 0x0000003405317223 */ /* 0x000fe2000001003c */
[----:B------:R-:W-:Y:S02]  /*eac0*/  HADD2.F32 R9, -RZ, R38.H0_H0 ;  /* 0x20000026ff097230 */ /* 0x000fe40000004100 */
[C---:B------:R-:W-:Y:S01]  /*ead0*/  FMUL.FTZ R5, R10.reuse, R43 ;  /* 0x0000002b0a057220 */ /* 0x040fe20000410000 */
[----:B------:R-:W-:Y:S02]  /*eae0*/  HADD2.F32 R6, -RZ, R6.H1_H1 ;  /* 0x30000006ff067230 */ /* 0x000fe40000004100 */
[C---:B------:R-:W-:Y:S01]  /*eaf0*/  FFMA.FTZ R51, R45.reuse, R8, -R4 ;  /* 0x000000082d337223 */ /* 0x040fe20000010804 */
[----:B------:R-:W-:Y:S01]  /*eb00*/  FFMA.FTZ R53, R45, R44, R53 ;  /* 0x0000002c2d357223 */ /* 0x000fe20000010035 */
        /* <DEDUP_REMOVED lines=25> */
[----:B------:R1:W-:Y:S01]  /*eca0*/  STS.128 [R59+0x12400], R4 ;  /* 0x012400043b007388 */ /* 0x0003e20000000c00 */
[----:B------:R-:W-:Y:S02]  /*ecb0*/  F2FP.F16.F32.PACK_AB R10, R44, R53 ;  /* 0x000000352c0a723e */ /* 0x000fe400000000ff */
[----:B------:R-:W-:-:S05]  /*ecc0*/  F2FP.F16.F32.PACK_AB R11, R50, R11 ;  /* 0x0000000b320b723e */ /* 0x000fca00000000ff */
[----:B------:R1:W-:Y:S02]  /*ecd0*/  STS.128 [R61+0x12400], R8 ;  /* 0x012400083d007388 */ /* 0x0003e40000000c00 */
.L_x_3905:
[----:B------:R-:W-:Y:S05]  /*ece0*/  BSYNC B2 ;  /* 0x0000000000027941 */ /* 0x000fea0003800000 */
.L_x_3904:
[----:B------:R-:W-:Y:S04]  /*ecf0*/  BSSY B2, `(.L_x_3906) ;  /* 0x0000059000027945 */ /* 0x000fe80003800000 */
[----:B------:R-:W-:Y:S05]  /*ed00*/  @P1 BRA `(.L_x_3907) ;  /* 0x00000004005c1947 */ /* 0x000fea0003800000 */
[----:B------:R-:W2:Y:S01]  /*ed10*/  LDL R60, [R1+0x70] ;  /* 0x00007000013c7983 */ /* 0x000ea20000100800 */
[----:B-1----:R-:W-:Y:S01]  /*ed20*/  LEA.HI R4, R33, R196, RZ, 0x1d ;  /* 0x000000c421047211 */ /* 0x002fe200078fe8ff */
[----:B------:R-:W-:Y:S02]  /*ed30*/  HADD2.F32 R55, -RZ, R29.H0_H0 ;  /* 0x2000001dff377230 */ /* 0x000fe40000004100 */
[----:B------:R-:W-:Y:S01]  /*ed40*/  HADD2.F32 R53, -RZ, R25.H0_H0 ;  /* 0x20000019ff357230 */ /* 0x000fe20000004100 */
[----:B------:R-:W-:Y:S01]  /*ed50*/  SHF.R.S32.HI R7, RZ, 0x1f, R4 ;  /* 0x0000001fff077819 */ /* 0x000fe20000011404 */
[----:B0-----:R-:W-:Y:S02]  /*ed60*/  IMAD.SHL.U32 R5, R4, 0x8, RZ ;  /* 0x0000000804057824 */ /* 0x001fe400078e00ff */
[----:B------:R-:W-:Y:S01]  /*ed70*/  HADD2.F32 R57, -RZ, R30.H0_H0 ;  /* 0x2000001eff397230 */ /* 0x000fe20000004100 */
[----:B------:R-:W-:Y:S02]  /*ed80*/  LEA.HI R7, R7, R4, RZ, 0x3 ;  /* 0x0000000407077211 */ /* 0x000fe400078f18ff */
[----:B------:R-:W-:-:S02]  /*ed90*/  LOP3.LUT R4, R216, 0x38, R5, 0xf8, !PT ;  /* 0x00000038d8047812 */ /* 0x000fc400078ef805 */
[----:B------:R-:W-:Y:S02]  /*eda0*/  SHF.L.U32 R7, R7, 0xa, RZ ;  /* 0x0000000a07077819 */ /* 0x000fe400000006ff */
[----:B------:R-:W-:Y:S02]  /*edb0*/  LOP3.LUT R8, R4, R217, RZ, 0x3c, !PT ;  /* 0x000000d904087212 */ /* 0x000fe400078e3cff */
[----:B------:R-:W-:-:S04]  /*edc0*/  LOP3.LUT R9, R7, 0x7fffe000, RZ, 0xc0, !PT ;  /* 0x7fffe00007097812 */ /* 0x000fc800078ec0ff */
[----:B------:R-:W-:-:S05]  /*edd0*/  IADD3 R9, R8, R9, R218 ;  /* 0x0000000908097210 */ /* 0x000fca0007ffe0da */
[----:B------:R-:W-:-:S05]  /*ede0*/  IMAD R43, R9, 0x2, R2 ;  /* 0x00000002092b7824 */ /* 0x000fca00078e0202 */
[----:B------:R-:W0:Y:S02]  /*edf0*/  LDS.128 R8, [R43+0x12400] ;  /* 0x012400002b087984 */ /* 0x000e240000000c00 */
[--C-:B0-----:R-:W-:Y:S02]  /*ee00*/  HADD2.F32 R48, -RZ, R8.reuse.H0_H0 ;  /* 0x20000008ff307230 */ /* 0x101fe40000004100 */
[----:B------:R-:W-:Y:S02]  /*ee10*/  HADD2.F32 R8, -RZ, R8.H1_H1 ;  /* 0x30000008ff087230 */ /* 0x000fe40000004100 */
[----:B------:R-:W-:Y:S02]  /*ee20*/  HADD2.F32 R49, -RZ, R9.H0_H0 ;  /* 0x20000009ff317230 */ /* 0x000fe40000004100 */
[C---:B------:R-:W-:Y:S01]  /*ee30*/  FMUL.FTZ R59, R48.reuse, R55 ;  /* 0x00000037303b7220 */ /* 0x040fe20000410000 */
[----:B------:R-:W-:Y:S01]  /*ee40*/  FMUL.FTZ R61, R48, R53 ;  /* 0x00000035303d7220 */ /* 0x000fe20000410000 */
[----:B------:R-:W-:-:S02]  /*ee50*/  HADD2.F32 R48, -RZ, R29.H1_H1 ;  /* 0x3000001dff307230 */ /* 0x000fc40000004100 */
[----:B------:R-:W-:Y:S01]  /*ee60*/  FMUL.FTZ R63, R8, R57 ;  /* 0x00000039083f7220 */ /* 0x000fe20000410000 */
[----:B------:R-:W-:Y:S02]  /*ee70*/  HADD2.F32 R9, -RZ, R9.H1_H1 ;  /* 0x30000009ff097230 */ /* 0x000fe40000004100 */
[--C-:B------:R-:W-:Y:S02]  /*ee80*/  HADD2.F32 R50, -RZ, R10.reuse.H0_H0 ;  /* 0x2000000aff327230 */ /* 0x100fe40000004100 */
[----:B------:R-:W-:Y:S01]  /*ee90*/  FMUL.FTZ R56, R49, R48 ;  /* 0x0000003031387220 */ /* 0x000fe20000410000 */
[----:B------:R-:W-:Y:S02]  /*eea0*/  HADD2.F32 R10, -RZ, R10.H1_H1 ;  /* 0x3000000aff0a7230 */ /* 0x000fe40000004100 */
[--C-:B------:R-:W-:Y:S02]  /*eeb0*/  HADD2.F32 R51, -RZ, R11.reuse.H0_H0 ;  /* 0x2000000bff337230 */ /* 0x100fe40000004100 */
[----:B------:R-:W-:Y:S01]  /*eec0*/  HADD2.F32 R11, -RZ, R11.H1_H1 ;  /* 0x3000000bff0b7230 */ /* 0x000fe20000004100 */
[----:B--2---:R-:W0:Y:S02]  /*eed0*/  LDS.128 R4, [R60] ;  /* 0x000000003c047984 */ /* 0x004e240000000c00 */
[----:B0-----:R-:W-:-:S02]  /*eee0*/  HADD2.F32 R44, -RZ, R4.H0_H0 ;  /* 0x20000004ff2c7230 */ /* 0x001fc40000004100 */
[----:B------:R-:W-:Y:S02]  /*eef0*/  HADD2.F32 R4, -RZ, R4.H1_H1 ;  /* 0x30000004ff047230 */ /* 0x000fe40000004100 */
[----:B------:R-:W-:Y:S02]  /*ef00*/  HADD2.F32 R45, -RZ, R5.H0_H0 ;  /* 0x20000005ff2d7230 */ /* 0x000fe40000004100 */
[C---:B------:R-:W-:Y:S01]  /*ef10*/  FFMA.FTZ R59, R44.reuse, R53, -R59 ;  /* 0x000000352c3b7223 */ /* 0x040fe2000001083b */
[----:B------:R-:W-:Y:S02]  /*ef20*/  HADD2.F32 R53, -RZ, R26.H0_H0 ;  /* 0x2000001aff357230 */ /* 0x000fe40000004100 */
[----:B------:R-:W-:Y:S01]  /*ef30*/  FFMA.FTZ R61, R44, R55, R61 ;  /* 0x000000372c3d7223 */ /* 0x000fe2000001003d */
[----:B------:R-:W-:Y:S02]  /*ef40*/  HADD2.F32 R44, -RZ, R25.H1_H1 ;  /* 0x30000019ff2c7230 */ /* 0x000fe40000004100 */
[----:B------:R-:W-:-:S02]  /*ef50*/  HADD2.F32 R5, -RZ, R5.H1_H1 ;  /* 0x30000005ff057230 */ /* 0x000fc40000004100 */
[-C--:B------:R-:W-:Y:S01]  /*ef60*/  FMUL.FTZ R55, R8, R53.reuse ;  /* 0x0000003508377220 */ /* 0x080fe20000410000 */
[C---:B------:R-:W-:Y:S01]  /*ef70*/  FFMA.FTZ R52, R4.reuse, R53, -R63 ;  /* 0x0000003504347223 */ /* 0x040fe2000001083f */
[----:B------:R-:W-:Y:S01]  /*ef80*/  FMUL.FTZ R49, R49, R44 ;  /* 0x0000002c31317220 */ /* 0x000fe20000410000 */
[----:B------:R-:W-:Y:S02]  /*ef90*/  HADD2.F32 R8, -RZ, R30.H1_H1 ;  /* 0x3000001eff087230 */ /* 0x000fe40000004100 */
[----:B------:R-:W-:Y:S01]  /*efa0*/  FFMA.FTZ R54, R4, R57, R55 ;  /* 0x0000003904367223 */ /* 0x000fe20000010037 */
[----:B------:R-:W-:Y:S02]  /*efb0*/  HADD2.F32 R4, -RZ, R26.H1_H1 ;  /* 0x3000001aff047230 */ /* 0x000fe40000004100 */
[C---:B------:R-:W-:Y:S01]  /*efc0*/  FFMA.FTZ R48, R45.reuse, R48, R49 ;  /* 0x000000302d307223 */ /* 0x040fe20000010031 */
[----:B------:R-:W-:Y:S02]  /*efd0*/  HADD2.F32 R49, -RZ, R31.H0_H0 ;  /* 0x2000001fff317230 */ /* 0x000fe40000004100 */
[----:B------:R-:W-:Y:S01]  /*efe0*/  FFMA.FTZ R56, R45, R44, -R56 ;  /* 0x0000002c2d387223 */ /* 0x000fe20000010838 */
[----:B------:R-:W-:-:S02]  /*eff0*/  HADD2.F32 R46, -RZ, R6.H0_H0 ;  /* 0x20000006ff2e7230 */ /* 0x000fc40000004100 */
[C---:B------:R-:W-:Y:S01]  /*f000*/  FMUL.FTZ R44, R9.reuse, R8 ;  /* 0x00000008092c7220 */ /* 0x040fe20000410000 */
[----:B------:R-:W-:Y:S02]  /*f010*/  HADD2.F32 R45, -RZ, R27.H0_H0 ;  /* 0x2000001bff2d7230 */ /* 0x000fe40000004100 */
[-C--:B------:R-:W-:Y:S01]  /*f020*/  FMUL.FTZ R58, R9, R4.reuse ;  /* 0x00000004093a7220 */ /* 0x080fe20000410000 */
[----:B------:R-:W-:Y:S02]  /*f030*/  HADD2.F32 R53, -RZ, R32.H0_H0 ;  /* 0x20000020ff357230 */ /* 0x000fe40000004100 */
[C---:B------:R-:W-:Y:S01]  /*f040*/  FMUL.FTZ R63, R50.reuse, R49 ;  /* 0x00000031323f7220 */ /* 0x040fe20000410000 */
[----:B------:R-:W-:Y:S02]  /*f050*/  HADD2.F32 R9, -RZ, R28.H0_H0 ;  /* 0x2000001cff097230 */ /* 0x000fe40000004100 */
[C---:B------:R-:W-:Y:S01]  /*f060*/  FFMA.FTZ R55, R5.reuse, R4, -R44 ;  /* 0x0000000405377223 */ /* 0x040fe2000001082c */
[-C--:B------:R-:W-:Y:S01]  /*f070*/  FMUL.FTZ R50, R50, R45.reuse ;  /* 0x0000002d32327220 */ /* 0x080fe20000410000 */
[----:B------:R-:W-:Y:S01]  /*f080*/  FFMA.FTZ R57, R5, R8, R58 ;  /* 0x0000000805397223 */ /* 0x000fe2000001003a */
[----:B------:R-:W-:Y:S01]  /*f090*/  FFMA.FTZ R63, R46, R45, -R63 ;  /* 0x0000002d2e3f7223 */ /* 0x000fe2000001083f */
[----:B------:R-:W-:-:S02]  /*f0a0*/  HADD2.F32 R6, -RZ, R6.H1_H1 ;  /* 0x30000006ff067230 */ /* 0x000fc40000004100 */
[C---:B------:R-:W-:Y:S01]  /*f0b0*/  FMUL.FTZ R5, R10.reuse, R53 ;  /* 0x000000350a057220 */ /* 0x040fe20000410000 */
[----:B------:R-:W-:Y:S01]  /*f0c0*/  FMUL.FTZ R45, R10, R9 ;  /* 0x000000090a2d7220 */ /* 0x000fe20000410000 */
[----:B------:R-:W-:Y:S02]  /*f0d0*/  HADD2.F32 R10, -RZ, R31.H1_H1 ;  /* 0x3000001fff0a7230 */ /* 0x000fe40000004100 */
[----:B------:R-:W-:Y:S01]  /*f0e0*/  FFMA.FTZ R50, R46, R49, R50 ;  /* 0x000000312e327223 */ /* 0x000fe20000010032 */
[----:B------:R-:W-:Y:S02]  /*f0f0*/  HADD2.F32 R44, -RZ, R32.H1_H1 ;  /* 0x30000020ff2c7230 */ /* 0x000fe40000004100 */
[C---:B------:R-:W-:Y:S01]  /*f100*/  FFMA.FTZ R46, R6.reuse, R9, -R5 ;  /* 0x00000009062e7223 */ /* 0x040fe20000010805 */
[----:B------:R-:W-:Y:S02]  /*f110*/  HADD2.F32 R4, -RZ, R27.H1_H1 ;  /* 0x3000001bff047230 */ /* 0x000fe40000004100 */
[----:B------:R-:W-:Y:S01]  /*f120*/  FFMA.FTZ R45, R6, R53, R45 ;  /* 0x00000035062d7223 */ /* 0x000fe2000001002d */
[----:B------:R-:W-:-:S02]  /*f130*/  HADD2.F32 R8, -RZ, R28.H1_H1 ;  /* 0x3000001cff087230 */ /* 0x000fc40000004100 */
        /* <DEDUP_REMOVED lines=20> */
.L_x_3907:
[----:B------:R-:W-:Y:S05]  /*f280*/  BSYNC B2 ;  /* 0x0000000000027941 */ /* 0x000fea0003800000 */
.L_x_3906:
[----:B------:R-:W-:Y:S05]  /*f290*/  @P2 BRA `(.L_x_3903) ;  /* 0x00000004005c2947 */ /* 0x000fea0003800000 */
[----:B-1----:R-:W3:Y:S01]  /*f2a0*/  LDL R59, [R1+0x68] ;  /* 0x00006800013b7983 */ /* 0x002ee20000100800 */
[----:B------:R-:W-:Y:S01]  /*f2b0*/  LEA.HI R33, R33, R197, RZ, 0x1d ;  /* 0x000000c521217211 */ /* 0x000fe200078fe8ff */
[----:B------:R-:W-:Y:S02]  /*f2c0*/  HADD2.F32 R52, -RZ, R0.H0_H0 ;  /* 0x20000000ff347230 */ /* 0x000fe40000004100 */
[--C-:B------:R-:W-:Y:S01]  /*f2d0*/  HADD2.F32 R54, -RZ, R14.reuse.H0_H0 ;  /* 0x2000000eff367230 */ /* 0x100fe20000004100 */
[----:B--2---:R-:W-:Y:S01]  /*f2e0*/  SHF.R.S32.HI R4, RZ, 0x1f, R33 ;  /* 0x0000001fff047819 */ /* 0x004fe20000011421 */
[----:B0-----:R-:W-:Y:S02]  /*f2f0*/  IMAD.SHL.U32 R5, R33, 0x8, RZ ;  /* 0x0000000821057824 */ /* 0x001fe400078e00ff */
[----:B------:R-:W-:Y:S01]  /*f300*/  HADD2.F32 R51, -RZ, R15.H0_H0 ;  /* 0x2000000fff337230 */ /* 0x000fe20000004100 */
[----:B------:R-:W-:Y:S01]  /*f310*/  LEA.HI R33, R4, R33, RZ, 0x3 ;  /* 0x0000002104217211 */ /* 0x000fe200078f18ff */
[----:B------:R-:W-:Y:S01]  /*f320*/  HADD2.F32 R53, -RZ, R14.H1_H1 ;  /* 0x3000000eff357230 */ /* 0x000fe20000004100 */
        /* <DEDUP_REMOVED lines=12> */
[----:B------:R-:W-:-:S02]  /*f3f0*/  HADD2.F32 R47, -RZ, R3.H0_H0 ;  /* 0x20000003ff2f7230 */ /* 0x000fc40000004100 */
[C---:B------:R-:W-:Y:S01]  /*f400*/  FMUL.FTZ R55, R8.reuse, R51 ;  /* 0x0000003308377220 */ /* 0x040fe20000410000 */
[----:B------:R-:W-:Y:S02]  /*f410*/  HADD2.F32 R9, -RZ, R9.H1_H1 ;  /* 0x30000009ff097230 */ /* 0x000fe40000004100 */
[----:B------:R-:W-:Y:S02]  /*f420*/  HADD2.F32 R49, -RZ, R10.H0_H0 ;  /* 0x2000000aff317230 */ /* 0x000fe40000004100 */
[----:B------:R-:W-:Y:S01]  /*f430*/  FMUL.FTZ R57, R8, R47 ;  /* 0x0000002f08397220 */ /* 0x000fe20000410000 */
[----:B------:R-:W-:Y:S02]  /*f440*/  HADD2.F32 R8, -RZ, R12.H0_H0 ;  /* 0x2000000cff087230 */ /* 0x000fe40000004100 */
[----:B------:R-:W-:Y:S02]  /*f450*/  HADD2.F32 R10, -RZ, R10.H1_H1 ;  /* 0x3000000aff0a7230 */ /* 0x000fe40000004100 */
[----:B------:R-:W-:-:S02]  /*f460*/  HADD2.F32 R50, -RZ, R11.H0_H0 ;  /* 0x2000000bff327230 */ /* 0x000fc40000004100 */
[----:B------:R-:W-:Y:S01]  /*f470*/  HADD2.F32 R11, -RZ, R11.H1_H1 ;  /* 0x3000000bff0b7230 */ /* 0x000fe20000004100 */
[----:B---3--:R-:W0:Y:S02]  /*f480*/  LDS.128 R4, [R59] ;  /* 0x000000003b047984 */ /* 0x008e240000000c00 */
[--C-:B0-----:R-:W-:Y:S02]  /*f490*/  HADD2.F32 R43, -RZ, R4.reuse.H0_H0 ;  /* 0x20000004ff2b7230 */ /* 0x101fe40000004100 */
[----:B------:R-:W-:Y:S02]  /*f4a0*/  HADD2.F32 R4, -RZ, R4.H1_H1 ;  /* 0x30000004ff047230 */ /* 0x000fe40000004100 */
[----:B------:R-:W-:Y:S02]  /*f4b0*/  HADD2.F32 R44, -RZ, R5.H0_H0 ;  /* 0x20000005ff2c7230 */ /* 0x000fe40000004100 */
[C---:B------:R-:W-:Y:S01]  /*f4c0*/  FFMA.FTZ R56, R43.reuse, R52, -R56 ;  /* 0x000000342b387223 */ /* 0x040fe20000010838 */
[----:B------:R-:W-:Y:S01]  /*f4d0*/  FFMA.FTZ R58, R43, R54, R58 ;  /* 0x000000362b3a7223 */ /* 0x000fe2000001003a */
[----:B------:R-:W-:-:S02]  /*f4e0*/  HADD2.F32 R43, -RZ, R0.H1_H1 ;  /* 0x30000000ff2b7230 */ /* 0x000fc40000004100 */
[----:B------:R-:W-:Y:S01]  /*f4f0*/  FFMA.FTZ R55, R4, R47, -R55 ;  /* 0x0000002f04377223 */ /* 0x000fe20000010837 */
[----:B------:R-:W-:Y:S01]  /*f500*/  FMUL.FTZ R47, R48, R53 ;  /* 0x00000035302f7220 */ /* 0x000fe20000410000 */
[----:B------:R-:W-:Y:S02]  /*f510*/  HADD2.F32 R52, -RZ, R15.H1_H1 ;  /* 0x3000000fff347230 */ /* 0x000fe40000004100 */
[----:B------:R-:W-:Y:S01]  /*f520*/  FFMA.FTZ R57, R4, R51, R57 ;  /* 0x0000003304397223 */ /* 0x000fe20000010039 */
[-C--:B------:R-:W-:Y:S01]  /*f530*/  FMUL.FTZ R48, R48, R43.reuse ;  /* 0x0000002b30307220 */ /* 0x080fe20000410000 */
[----:B------:R-:W-:Y:S02]  /*f540*/  HADD2.F32 R4, -RZ, R3.H1_H1 ;  /* 0x30000003ff047230 */ /* 0x000fe40000004100 */
[C---:B------:R-:W-:Y:S01]  /*f550*/  FFMA.FTZ R47, R44.reuse, R43, -R47 ;  /* 0x0000002b2c2f7223 */ /* 0x040fe2000001082f */
[----:B------:R-:W-:Y:S02]  /*f560*/  HADD2.F32 R5, -RZ, R5.H1_H1 ;  /* 0x30000005ff057230 */ /* 0x000fe40000004100 */
[----:B------:R-:W-:Y:S01]  /*f570*/  FFMA.FTZ R48, R44, R53, R48 ;  /* 0x000000352c307223 */ /* 0x000fe20000010030 */
[----:B------:R-:W-:Y:S01]  /*f580*/  FMUL.FTZ R54, R9, R52 ;  /* 0x0000003409367220 */ /* 0x000fe20000410000 */
[----:B------:R-:W-:-:S02]  /*f590*/  HADD2.F32 R44, -RZ, R20.H0_H0 ;  /* 0x20000014ff2c7230 */ /* 0x000fc40000004100 */
[-C--:B------:R-:W-:Y:S01]  /*f5a0*/  FMUL.FTZ R60, R9, R4.reuse ;  /* 0x00000004093c7220 */ /* 0x080fe20000410000 */
[----:B------:R-:W-:Y:S02]  /*f5b0*/  HADD2.F32 R43, -RZ, R21.H0_H0 ;  /* 0x20000015ff2b7230 */ /* 0x000fe40000004100 */
[----:B------:R-:W-:Y:S01]  /*f5c0*/  FFMA.FTZ R54, R5, R4, -R54 ;  /* 0x0000000405367223 */ /* 0x000fe20000010836 */
[--C-:B------:R-:W-:Y:S02]  /*f5d0*/  HADD2.F32 R45, -RZ, R6.reuse.H0_H0 ;  /* 0x20000006ff2d7230 */ /* 0x100fe40000004100 */
[C---:B------:R-:W-:Y:S01]  /*f5e0*/  FMUL.FTZ R4, R49.reuse, R44 ;  /* 0x0000002c31047220 */ /* 0x040fe20000410000 */
[----:B------:R-:W-:Y:S02]  /*f5f0*/  HADD2.F32 R9, -RZ, R13.H0_H0 ;  /* 0x2000000dff097230 */ /* 0x000fe40000004100 */
[----:B------:R-:W-:Y:S01]  /*f600*/  FMUL.FTZ R53, R49, R8 ;  /* 0x0000000831357220 */ /* 0x000fe20000410000 */
[----:B------:R-:W-:-:S02]  /*f610*/  HADD2.F32 R6, -RZ, R6.H1_H1 ;  /* 0x30000006ff067230 */ /* 0x000fc40000004100 */
[----:B------:R-:W-:Y:S01]  /*f620*/  FFMA.FTZ R49, R5, R52, R60 ;  /* 0x0000003405317223 */ /* 0x000fe2000001003c */
[C---:B------:R-:W-:Y:S01]  /*f630*/  FMUL.FTZ R5, R10.reuse, R43 ;  /* 0x0000002b0a057220 */ /* 0x040fe20000410000 */
[C---:B------:R-:W-:Y:S01]  /*f640*/  FFMA.FTZ R51, R45.reuse, R8, -R4 ;  /* 0x000000082d337223 */ /* 0x040fe20000010804 */
[----:B------:R-:W-:Y:S01]  /*f650*/  FFMA.FTZ R53, R45, R44, R53 ;  /* 0x0000002c2d357223 */ /* 0x000fe20000010035 */
[-C--:B------:R-:W-:Y:S01]  /*f660*/  FMUL.FTZ R45, R10, R9.reuse ;  /* 0x000000090a2d7220 */ /* 0x080fe20000410000 */
[C---:B------:R-:W-:Y:S01]  /*f670*/  FFMA.FTZ R10, R6.reuse, R9, -R5 ;  /* 0x00000009060a7223 */ /* 0x040fe20000010805 */
[----:B------:R-:W-:Y:S02]  /*f680*/  HADD2.F32 R9, -RZ, R20.H1_H1 ;  /* 0x30000014ff097230 */ /* 0x000fe40000004100 */
[----:B------:R-:W-:Y:S02]  /*f690*/  HADD2.F32 R5, -RZ, R12.H1_H1 ;  /* 0x3000000cff057230 */ /* 0x000fe40000004100 */
[----:B------:R-:W-:Y:S01]  /*f6a0*/  FFMA.FTZ R44, R6, R43, R45 ;  /* 0x0000002b062c7223 */ /* 0x000fe2000001002d */
[----:B------:R-:W-:-:S02]  /*f6b0*/  HADD2.F32 R8, -RZ, R21.H1_H1 ;  /* 0x30000015ff087230 */ /* 0x000fc40000004100 */
[C---:B------:R-:W-:Y:S01]  /*f6c0*/  FMUL.FTZ R43, R50.reuse, R9 ;  /* 0x00000009322b7220 */ /* 0x040fe20000410000 */
[----:B------:R-:W-:Y:S02]  /*f6d0*/  HADD2.F32 R4, -RZ, R13.H1_H1 ;  /* 0x3000000dff047230 */ /* 0x000fe40000004100 */
[-C--:B------:R-:W-:Y:S01]  /*f6e0*/  FMUL.FTZ R50, R50, R5.reuse ;  /* 0x0000000532327220 */ /* 0x080fe20000410000 */
[--C-:B------:R-:W-:Y:S02]  /*f6f0*/  HADD2.F32 R46, -RZ, R7.reuse.H0_H0 ;  /* 0x20000007ff2e7230 */ /* 0x100fe40000004100 */
[C---:B------:R-:W-:Y:S01]  /*f700*/  FMUL.FTZ R6, R11.reuse, R8 ;  /* 0x000000080b067220 */ /* 0x040fe20000410000 */
[----:B------:R-:W-:Y:S02]  /*f710*/  HADD2.F32 R7, -RZ, R7.H1_H1 ;  /* 0x30000007ff077230 */ /* 0x000fe40000004100 */
        /* <DEDUP_REMOVED lines=15> */
.L_x_3903:
[----:B------:R-:W-:Y:S05]  /*f810*/  BSYNC B1 ;  /* 0x0000000000017941 */ /* 0x000fea0003800000 */
.L_x_3902:
[----:B-123--:R-:W-:-:S05]  /*f820*/  VIADD R4, R201, 0x40 ;  /* 0x00000040c9047836 */ /* 0x00efca0000000000 */
[----:B------:R-:W-:-:S13]  /*f830*/  ISETP.GE.AND P0, PT, R4, R24, PT ;  /* 0x000000180400720c */ /* 0x000fda0003f06270 */
[----:B------:R-:W-:Y:S05]  /*f840*/  @P0 BRA `(.L_x_3886) ;  /* 0x00000010005c0947 */ /* 0x000fea0003800000 */
[----:B------:R-:W1:Y:S01]  /*f850*/  LDC R33, c[0x0][0x3f4] ;  /* 0x0000fd00ff217b82 */ /* 0x000e620000000800 */
[----:B------:R-:W-:Y:S01]  /*f860*/  BSSY B1, `(.L_x_3908) ;  /* 0x0000063000017945 */ /* 0x000fe20003800000 */
[----:B------:R-:W-:Y:S02]  /*f870*/  SHF.R.U32.HI R59, RZ, 0x3, R203 ;  /* 0x00000003ff3b7819 */ /* 0x000fe400000116cb */
[-C--:B-1----:R-:W-:Y:S02]  /*f880*/  ISETP.GE.AND P0, PT, R16, R33.reuse, PT ;  /* 0x000000211000720c */ /* 0x082fe40003f06270 */
[-C--:B------:R-:W-:Y:S02]  /*f890*/  ISETP.GE.AND P1, PT, R193, R33.reuse, PT ;  /* 0x00000021c100720c */ /* 0x080fe40003f26270 */
[----:B------:R-:W-:-:S09]  /*f8a0*/  ISETP.GE.AND P2, PT, R192, R33, PT ;  /* 0x00000021c000720c */ /* 0x000fd20003f46270 */
[----:B------:R-:W-:Y:S05]  /*f8b0*/  @P0 BRA `(.L_x_3909) ;  /* 0x0000000400740947 */ /* 0x000fea0003800000 */
[----:B------:R-:W2:Y:S01]  /*f8c0*/  LDL R61, [R1+0x6c] ;  /* 0x00006c00013d7983 */ /* 0x000ea20000100800 */
[----:B0-----:R-:W0:Y:S02]  /*f8d0*/  S2R R5, SR_TID.X ;  /* 0x0000000000057919 */ /* 0x001e240000002100 */
[----:B0-----:R-:W-:-:S04]  /*f8e0*/  IADD3 R5, R5, -0x80, RZ ;  /* 0xffffff8005057810 */ /* 0x001fc80007ffe0ff */
[----:B------:R-:W-:-:S04]  /*f8f0*/  SHF.R.S32.HI R4, RZ, 0x1f, R5 ;  /* 0x0000001fff047819 */ /* 0x000fc80000011405 */
[----:B------:R-:W-:-:S04]  /*f900*/  LEA.HI R4, R4, R5, RZ, 0x2 ;  /* 0x0000000504047211 */ /* 0x000fc800078f10ff */
[----:B------:R-:W-:-:S05]  /*f910*/  LOP3.LUT R4, R4, 0xfffffffc, RZ, 0xc0, !PT ;  /* 0xfffffffc04047812 */ /* 0x000fca00078ec0ff */
[----:B------:R-:W-:-:S05]  /*f920*/  IMAD.IADD R4, R5, 0x1, -R4 ;  /* 0x0000000105047824 */ /* 0x000fca00078e0a04 */
[----:B------:R-:W-:-:S04]  /*f930*/  LEA.HI R4, R33, R4, RZ, 0x1d ;  /* 0x0000000421047211 */ /* 0x000fc800078fe8ff */
[----:B------:R-:W-:Y:S01]  /*f940*/  SHF.R.S32.HI R5, RZ, 0x1f, R4 ;  /* 0x0000001fff057819 */ /* 0x000fe20000011404 */
[----:B------:R-:W-:-:S03]  /*f950*/  IMAD.SHL.U32 R6, R4, 0x8, RZ ;  /* 0x0000000804067824 */ /* 0x000fc600078e00ff */
[----:B------:R-:W-:Y:S02]  /*f960*/  LEA.HI R5, R5, R4, RZ, 0x3 ;  /* 0x0000000405057211 */ /* 0x000fe400078f18ff */
[----:B------:R-:W-:Y:S02]  /*f970*/  LOP3.LUT R4, R203, 0x38, R6, 0xf8, !PT ;  /* 0x00000038cb047812 */ /* 0x000fe400078ef806 */
[----:B------:R-:W-:Y:S02]  /*f980*/  SHF.L.U32 R5, R5, 0xa, RZ ;  /* 0x0000000a05057819 */ /* 0x000fe400000006ff */
[----:B------:R-:W-:Y:S02]  /*f990*/  LOP3.LUT R8, R4, R59, RZ, 0x3c, !PT ;  /* 0x0000003b04087212 */ /* 0x000fe400078e3cff */
[----:B------:R-:W-:-:S04]  /*f9a0*/  LOP3.LUT R9, R5, 0x7fffe000, RZ, 0xc0, !PT ;  /* 0x7fffe00005097812 */ /* 0x000fc800078ec0ff */
[----:B------:R-:W-:-:S05]  /*f9b0*/  IADD3 R9, R8, R9, R219 ;  /* 0x0000000908097210 */ /* 0x000fca0007ffe0db */
[----:B------:R-:W-:-:S05]  /*f9c0*/  IMAD R24, R9, 0x2, R2 ;  /* 0x0000000209187824 */ /* 0x000fca00078e0202 */
[----:B------:R-:W0:Y:S01]  /*f9d0*/  LDS.128 R8, [R24+0x12400] ;  /* 0x0124000018087984 */ /* 0x000e220000000c00 */
[----:B------:R-:W-:Y:S02]  /*f9e0*/  HADD2.F32 R51, -RZ, R34.H0_H0 ;  /* 0x20000022ff337230 */ /* 0x000fe40000004100 */
[----:B------:R-:W-:Y:S02]  /*f9f0*/  HADD2.F32 R53, -RZ, R39.H0_H0 ;  /* 0x20000027ff357230 */ /* 0x000fe40000004100 */
[----:B------:R-:W-:Y:S02]  /*fa00*/  HADD2.F32 R58, -RZ, R40.H0_H0 ;  /* 0x20000028ff3a7230 */ /* 0x000fe40000004100 */
[----:B------:R-:W-:Y:S02]  /*fa10*/  HADD2.F32 R56, -RZ, R35.H0_H0 ;  /* 0x20000023ff387230 */ /* 0x000fe40000004100 */
[----:B------:R-:W-:Y:S02]  /*fa20*/  HADD2.F32 R60, -RZ, R39.H1_H1 ;  /* 0x30000027ff3c7230 */ /* 0x000fe40000004100 */
[----:B------:R-:W-:-:S02]  /*fa30*/  HADD2.F32 R34, -RZ, R34.H1_H1 ;  /* 0x30000022ff227230 */ /* 0x000fc40000004100 */
[----:B------:R-:W-:Y:S02]  /*fa40*/  HADD2.F32 R55, -RZ, R40.H1_H1 ;  /* 0x30000028ff377230 */ /* 0x000fe40000004100 */
[----:B------:R-:W-:Y:S02]  /*fa50*/  HADD2.F32 R35, -RZ, R35.H1_H1 ;  /* 0x30000023ff237230 */ /* 0x000fe40000004100 */
[----:B------:R-:W-:Y:S02]  /*fa60*/  HADD2.F32 R57, -RZ, R41.H0_H0 ;  /* 0x20000029ff397230 */ /* 0x000fe40000004100 */
[--C-:B0-----:R-:W-:Y:S02]  /*fa70*/  HADD2.F32 R47, -RZ, R8.reuse.H0_H0 ;  /* 0x20000008ff2f7230 */ /* 0x101fe40000004100 */
[----:B------:R-:W-:-:S03]  /*fa80*/  HADD2.F32 R8, -RZ, R8.H1_H1 ;  /* 0x30000008ff087230 */ /* 0x000fc60000004100 */
[-C--:B------:R-:W-:Y:S01]  /*fa90*/  FMUL.FTZ R52, R53, R47.reuse ;  /* 0x0000002f35347220 */ /* 0x080fe20000410000 */
[----:B------:R-:W-:Y:S01]  /*faa0*/  FMUL.FTZ R54, R51, R47 ;  /* 0x0000002f33367220 */ /* 0x000fe20000410000 */
[--C-:B------:R-:W-:Y:S02]  /*fab0*/  HADD2.F32 R48, -RZ, R9.reuse.H0_H0 ;  /* 0x20000009ff307230 */ /* 0x100fe40000004100 */
[----:B------:R-:W-:Y:S01]  /*fac0*/  FMUL.FTZ R39, R58, R8 ;  /* 0x000000083a277220 */ /* 0x000fe20000410000 */
[----:B------:R-:W-:Y:S02]  /*fad0*/  HADD2.F32 R9, -RZ, R9.H1_H1 ;  /* 0x30000009ff097230 */ /* 0x000fe40000004100 */
[--C-:B------:R-:W-:Y:S02]  /*fae0*/  HADD2.F32 R49, -RZ, R10.reuse.H0_H0 ;  /* 0x2000000aff317230 */ /* 0x100fe40000004100 */
[----:B------:R-:W-:Y:S01]  /*faf0*/  FMUL.FTZ R47, R60, R48 ;  /* 0x000000303c2f7220 */ /* 0x000fe20000410000 */
[----:B------:R-:W-:-:S02]  /*fb00*/  HADD2.F32 R10, -RZ, R10.H1_H1 ;  /* 0x3000000aff0a7230 */ /* 0x000fc40000004100 */
[--C-:B------:R-:W-:Y:S02]  /*fb10*/  HADD2.F32 R50, -RZ, R11.reuse.H0_H0 ;  /* 0x2000000bff327230 */ /* 0x100fe40000004100 */
[----:B------:R-:W-:Y:S01]  /*fb20*/  HADD2.F32 R11, -RZ, R11.H1_H1 ;  /* 0x3000000bff0b7230 */ /* 0x000fe20000004100 */
[----:B--2---:R-:W0:Y:S02]  /*fb30*/  LDS.128 R4, [R61] ;  /* 0x000000003d047984 */ /* 0x004e240000000c00 */
[--C-:B0-----:R-:W-:Y:S02]  /*fb40*/  HADD2.F32 R43, -RZ, R4.reuse.H0_H0 ;  /* 0x20000004ff2b7230 */ /* 0x101fe40000004100 */
[----:B------:R-:W-:-:S03]  /*fb50*/  HADD2.F32 R4, -RZ, R4.H1_H1 ;  /* 0x30000004ff047230 */ /* 0x000fc60000004100 */
[-C--:B------:R-:W-:Y:S01]  /*fb60*/  FFMA.FTZ R52, R51, R43.reuse, -R52 ;  /* 0x0000002b33347223 */ /* 0x080fe20000010834 */
[----:B------:R-:W-:Y:S01]  /*fb70*/  FFMA.FTZ R54, R53, R43, R54 ;  /* 0x0000002b35367223 */ /* 0x000fe20000010036 */
[C---:B------:R-:W-:Y:S01]  /*fb80*/  FMUL.FTZ R43, R56.reuse, R8 ;  /* 0x00000008382b7220 */ /* 0x040fe20000410000 */
[--C-:B------:R-:W-:Y:S02]  /*fb90*/  HADD2.F32 R44, -RZ, R5.reuse.H0_H0 ;  /* 0x20000005ff2c7230 */ /* 0x100fe40000004100 */
[-C--:B------:R-:W-:Y:S01]  /*fba0*/  FFMA.FTZ R39, R56, R4.reuse, -R39 ;  /* 0x0000000438277223 */ /* 0x080fe20000010827 */
[----:B------:R-:W-:Y:S02]  /*fbb0*/  HADD2.F32 R5, -RZ, R5.H1_H1 ;  /* 0x30000005ff057230 */ /* 0x000fe40000004100 */
[----:B------:R-:W-:Y:S01]  /*fbc0*/  FFMA.FTZ R43, R58, R4, R43 ;  /* 0x000000043a2b7223 */ /* 0x000fe2000001002b */
[----:B------:R-:W-:Y:S01]  /*fbd0*/  FMUL.FTZ R51, R34, R48 ;  /* 0x0000003022337220 */ /* 0x000fe20000410000 */
[----:B------:R-:W-:Y:S01]  /*fbe0*/  FMUL.FTZ R4, R55, R9 ;  /* 0x0000000937047220 */ /* 0x000fe20000410000 */
[----:B------:R-:W-:-:S02]  /*fbf0*/  HADD2.F32 R53, -RZ, R37.H0_H0 ;  /* 0x20000025ff357230 */ /* 0x000fc40000004100 */
[C---:B------:R-:W-:Y:S01]  /*fc00*/  FMUL.FTZ R8, R35.reuse, R9 ;  /* 0x0000000923087220 */ /* 0x040fe20000410000 */
[----:B------:R-:W-:Y:S02]  /*fc10*/  HADD2.F32 R56, -RZ, R42.H0_H0 ;  /* 0x2000002aff387230 */ /* 0x000fe40000004100 */
[-C--:B------:R-:W-:Y:S01]  /*fc20*/  FFMA.FTZ R47, R34, R44.reuse, -R47 ;  /* 0x0000002c222f7223 */ /* 0x080fe2000001082f */
[----:B------:R-:W-:Y:S02]  /*fc30*/  HADD2.F32 R45, -RZ, R6.H0_H0 ;  /* 0x20000006ff2d7230 */ /* 0x000fe40000004100 */
[----:B------:R-:W-:Y:S01]  /*fc40*/  FFMA.FTZ R51, R60, R44, R51 ;  /* 0x0000002c3c337223 */ /* 0x000fe20000010033 */
[----:B------:R-:W-:Y:S02]  /*fc50*/  HADD2.F32 R48, -RZ, R38.H0_H0 ;  /* 0x20000026ff307230 */ /* 0x000fe40000004100 */
[----:B------:R-:W-:Y:S01]  /*fc60*/  FFMA.FTZ R34, R35, R5, -R4 ;  /* 0x0000000523227223 */ /* 0x000fe20000010804 */
[----:B------:R-:W-:-:S02]  /*fc70*/  HADD2.F32 R6, -RZ, R6.H1_H1 ;  /* 0x30000006ff067230 */ /* 0x000fc40000004100 */
[----:B------:R-:W-:Y:S01]  /*fc80*/  FFMA.FTZ R40, R55, R5, R8 ;  /* 0x0000000537287223 */ /* 0x000fe20000010008 */
[-C--:B------:R-:W-:Y:S01]  /*fc90*/  FMUL.FTZ R4, R57, R49.reuse ;  /* 0x0000003139047220 */ /* 0x080fe20000410000 */
[C---:B------:R-:W-:Y:S01]  /*fca0*/  FMUL.FTZ R44, R53.reuse, R49 ;  /* 0x00000031352c7220 */ /* 0x040fe20000410000 */
[-C--:B------:R-:W-:Y:S01]  /*fcb0*/  FMUL.FTZ R5, R56, R10.reuse ;  /* 0x0000000a38057220 */ /* 0x080fe20000410000 */
[C---:B------:R-:W-:Y:S01]  /*fcc0*/  FMUL.FTZ R9, R48.reuse, R10 ;  /* 0x0000000a30097220 */ /* 0x040fe20000410000 */
[-C--:B------:R-:W-:Y:S01]  /*fcd0*/  FFMA.FTZ R35, R53, R45.reuse, -R4 ;  /* 0x0000002d35237223 */ /* 0x080fe20000010804 */
[----:B------:R-:W-:Y:S01]  /*fce0*/  FFMA.FTZ R44, R57, R45, R44 ;  /* 0x0000002d392c7223 */ /* 0x000fe2000001002c */
[----:B------:R-:W-:Y:S01]  /*fcf0*/  FFMA.FTZ R10, R48, R6, -R5 ;  /* 0x00000006300a7223 */ /* 0x000fe20000010805 */
[----:B------:R-:W-:Y:S02]  /*fd00*/  HADD2.F32 R48, -RZ, R41.H1_H1 ;  /* 0x30000029ff307230 */ /* 0x000fe40000004100 */
[----:B------:R-:W-:-:S02]  /*fd10*/  HADD2.F32 R45, -RZ, R42.H1_H1 ;  /* 0x3000002aff2d7230 */ /* 0x000fc40000004100 */
[----:B------:R-:W-:Y:S02]  /*fd20*/  HADD2.F32 R8, -RZ, R37.H1_H1 ;  /* 0x30000025ff087230 */ /* 0x000fe40000004100 */
[----:B------:R-:W-:Y:S02]  /*fd30*/  HADD2.F32 R41, -RZ, R38.H1_H1 ;  /* 0x30000026ff297230 */ /* 0x000fe40000004100 */
[--C-:B------:R-:W-:Y:S02]  /*fd40*/  HADD2.F32 R46, -RZ, R7.reuse.H0_H0 ;  /* 0x20000007ff2e7230 */ /* 0x100fe40000004100 */
[----:B------:R-:W-:Y:S01]  /*fd50*/  FFMA.FTZ R37, R56, R6, R9 ;  /* 0x0000000638257223 */ /* 0x000fe20000010009 */
        /* <DEDUP_REMOVED lines=8> */
[----:B------:R-:W-:Y:S01]  /*fde0*/  FFMA.FTZ R41, R45, R7, R6 ;  /* 0x000000072d297223 */ /* 0x000fe20000010006 */
[----:B------:R-:W-:-:S02]  /*fdf0*/  F2FP.F16.F32.PACK_AB R4, R39, R52 ;  /* 0x000000342704723e */ /* 0x000fc400000000ff */
[----:B------:R-:W-:Y:S02]  /*fe00*/  F2FP.F16.F32.PACK_AB R5, R34, R47 ;  /* 0x0000002f2205723e */ /* 0x000fe400000000ff */
[----:B------:R-:W-:Y:S02]  /*fe10*/  F2FP.F16.F32.PACK_AB R6, R10, R35 ;  /* 0x000000230a06723e */ /* 0x000fe400000000ff */
[----:B------:R-:W-:Y:S02]  /*fe20*/  F2FP.F16.F32.PACK_AB R7, R38, R11 ;  /* 0x0000000b2607723e */ /* 0x000fe400000000ff */
[----:B------:R-:W-:Y:S02]  /*fe30*/  F2FP.F16.F32.PACK_AB R8, R43, R54 ;  /* 0x000000362b08723e */ /* 0x000fe400000000ff */
[----:B------:R-:W-:Y:S02]  /*fe40*/  F2FP.F16.F32.PACK_AB R9, R40, R51 ;  /* 0x000000332809723e */ /* 0x000fe400000000ff */
[----:B------:R-:W-:-:S02]  /*fe50*/  F2FP.F16.F32.PACK_AB R10, R37, R44 ;  /* 0x0000002c250a723e */ /* 0x000fc400000000ff */
[----:B------:R-:W-:Y:S01]  /*fe60*/  F2FP.F16.F32.PACK_AB R11, R41, R46 ;  /* 0x0000002e290b723e */ /* 0x000fe200000000ff */
[----:B------:R1:W-:Y:S04]  /*fe70*/  STS.128 [R61], R4 ;  /* 0x000000043d007388 */ /* 0x0003e80000000c00 */
[----:B------:R1:W-:Y:S02]  /*fe80*/  STS.128 [R24+0x12400], R8 ;  /* 0x0124000818007388 */ /* 0x0003e40000000c00 */
.L_x_3909:
[----:B------:R-:W-:Y:S05]  /*fe90*/  BSYNC B1 ;  /* 0x0000000000017941 */ /* 0x000fea0003800000 */
.L_x_3908:
[----:B------:R-:W-:Y:S04]  /*fea0*/  BSSY B1, `(.L_x_3910) ;  /* 0x0000059000017945 */ /* 0x000fe80003800000 */
[----:B------:R-:W-:Y:S05]  /*feb0*/  @P1 BRA `(.L_x_3911) ;  /* 0x00000004005c1947 */ /* 0x000fea0003800000 */
[----:B------:R-:W2:Y:S01]  /*fec0*/  LDL R50, [R1+0x64] ;  /* 0x0000640001327983 */ /* 0x000ea20000100800 */
[----:B-1----:R-:W-:Y:S01]  /*fed0*/  LEA.HI R4, R33, R196, RZ, 0x1d ;  /* 0x000000c421047211 */ /* 0x002fe200078fe8ff */
[----:B------:R-:W-:Y:S02]  /*fee0*/  HADD2.F32 R46, -RZ, R29.H0_H0 ;  /* 0x2000001dff2e7230 */ /* 0x000fe40000004100 */
[----:B------:R-:W-:Y:S01]  /*fef0*/  HADD2.F32 R44, -RZ, R25.H0_H0 ;  /* 0x20000019ff2c7230 */ /* 0x000fe20000004100 */
[----:B0-----:R-:W-:Y:S01]  /*ff00*/  SHF.R.S32.HI R5, RZ, 0x1f, R4 ;  /* 0x0000001fff057819 */ /* 0x001fe20000011404 */
[----:B------:R-:W-:Y:S02]  /*ff10*/  IMAD.SHL.U32 R6, R4, 0x8, RZ ;  /* 0x0000000804067824 */ /* 0x000fe400078e00ff */
[----:B------:R-:W-:Y:S01]  /*ff20*/  HADD2.F32 R47, -RZ, R29.H1_H1 ;  /* 0x3000001dff2f7230 */ /* 0x000fe20000004100 */
[----:B------:R-:W-:Y:S01]  /*ff30*/  LEA.HI R5, R5, R4, RZ, 0x3 ;  /* 0x0000000405057211 */ /* 0x000fe200078f18ff */
[--C-:B------:R-:W-:Y:S01]  /*ff40*/  HADD2.F32 R48, -RZ, R30.reuse.H0_H0 ;  /* 0x2000001eff307230 */ /* 0x100fe20000004100 */
[----:B------:R-:W-:Y:S01]  /*ff50*/  LOP3.LUT R4, R203, 0x38, R6, 0xf8, !PT ;  /* 0x00000038cb047812 */ /* 0x000fe200078ef806 */
[----:B------:R-:W-:Y:S01]  /*ff60*/  HADD2.F32 R45, -RZ, R25.H1_H1 ;  /* 0x30000019ff2d7230 */ /* 0x000fe20000004100 */
[----:B------:R-:W-:Y:S01]  /*ff70*/  SHF.L.U32 R5, R5, 0xa, RZ ;  /* 0x0000000a05057819 */ /* 0x000fe200000006ff */
[----:B------:R-:W-:Y:S01]  /*ff80*/  HADD2.F32 R49, -RZ, R30.H1_H1 ;  /* 0x3000001eff317230 */ /* 0x000fe20000004100 */
[----:B------:R-:W-:-:S02]  /*ff90*/  LOP3.LUT R8, R4, R59, RZ, 0x3c, !PT ;  /* 0x0000003b04087212 */ /* 0x000fc400078e3cff */
[----:B------:R-:W-:-:S04]  /*ffa0*/  LOP3.LUT R9, R5, 0x7fffe000, RZ, 0xc0, !PT ;  /* 0x7fffe00005097812 */ /* 0x000fc800078ec0ff */
[----:B------:R-:W-:-:S05]  /*ffb0*/  IADD3 R9, R8, R9, R219 ;  /* 0x0000000908097210 */ /* 0x000fca0007ffe0db */
[----:B------:R-:W-:-:S05]  /*ffc0*/  IMAD R24, R9, 0x2, R2 ;  /* 0x0000000209187824 */ /* 0x000fca00078e0202 */
[----:B------:R-:W0:Y:S02]  /*ffd0*/  LDS.128 R8, [R24+0x12400] ;  /* 0x0124000018087984 */ /* 0x000e240000000c00 */
[--C-:B0-----:R-:W-:Y:S02]  /*ffe0*/  HADD2.F32 R39, -RZ, R8.reuse.H0_H0 ;  /* 0x20000008ff277230 */ /* 0x101fe40000004100 */
[----:B------:R-:W-:Y:S02]  /*fff0*/  HADD2.F32 R8, -RZ, R8.H1_H1 ;  /* 0x30000008ff087230 */ /* 0x000fe40000004100 */
[--C-:B------:R-:W-:Y:S02]  /*10000*/  HADD2.F32 R40, -RZ, R9.reuse.H0_H0 ;  /* 0x20000009ff287230 */ /* 0x100fe40000004100 */
[-C--:B------:R-:W-:Y:S01]  /*10010*/  FMUL.FTZ R43, R46, R39.reuse ;  /* 0x000000272e2b7220 */ /* 0x080fe20000410000 */
[----:B------:R-:W-:Y:S01]  /*10020*/  FMUL.FTZ R39, R44, R39 ;  /* 0x000000272c277220 */ /* 0x000fe20000410000 */
[----:B------:R-:W-:-:S02]  /*10030*/  HADD2.F32 R9, -RZ, R9.H1_H1 ;  /* 0x30000009ff097230 */ /* 0x000fc40000004100 */
[----:B------:R-:W-:Y:S01]  /*10040*/  FMUL.FTZ R29, R48, R8 ;  /* 0x00000008301d7220 */ /* 0x000fe20000410000 */
[--C-:B------:R-:W-:Y:S02]  /*10050*/  HADD2.F32 R41, -RZ, R10.reuse.H0_H0 ;  /* 0x2000000aff297230 */ /* 0x100fe40000004100 */
[----:B------:R-:W-:Y:S02]  /*10060*/  HADD2.F32 R10, -RZ, R10.H1_H1 ;  /* 0x3000000aff0a7230 */ /* 0x000fe40000004100 */
[--C-:B------:R-:W-:Y:S02]  /*10070*/  HADD2.F32 R42, -RZ, R11.reuse.H0_H0 ;  /* 0x2000000bff2a7230 */ /* 0x100fe40000004100 */
[----:B------:R-:W-:Y:S01]  /*10080*/  HADD2.F32 R11, -RZ, R11.H1_H1 ;  /* 0x3000000bff0b7230 */ /* 0x000fe20000004100 */
[----:B--2---:R-:W0:Y:S02]  /*10090*/  LDS.128 R4, [R50] ;  /* 0x0000000032047984 */ /* 0x004e240000000c00 */
[----:B0-----:R-:W-:-:S02]  /*100a0*/  HADD2.F32 R34, -RZ, R4.H0_H0 ;  /* 0x20000004ff227230 */ /* 0x001fc40000004100 */
[----:B------:R-:W-:Y:S02]  /*100b0*/  HADD2.F32 R4, -RZ, R4.H1_H1 ;  /* 0x30000004ff047230 */ /* 0x000fe40000004100 */
[--C-:B------:R-:W-:Y:S02]  /*100c0*/  HADD2.F32 R35, -RZ, R5.reuse.H0_H0 ;  /* 0x20000005ff237230 */ /* 0x100fe40000004100 */
[-C--:B------:R-:W-:Y:S01]  /*100d0*/  FFMA.FTZ R43, R44, R34.reuse, -R43 ;  /* 0x000000222c2b7223 */ /* 0x080fe2000001082b */
[----:B------:R-:W-:Y:S02]  /*100e0*/  HADD2.F32 R44, -RZ, R26.H0_H0 ;  /* 0x2000001aff2c7230 */ /* 0x000fe40000004100 */
[----:B------:R-:W-:Y:S01]  /*100f0*/  FFMA.FTZ R39, R46, R34, R39 ;  /* 0x000000222e277223 */ /* 0x000fe20000010027 */
[-C--:B------:R-:W-:Y:S01]  /*10100*/  FMUL.FTZ R34, R47, R40.reuse ;  /* 0x000000282f227220 */ /* 0x080fe20000410000 */
[----:B------:R-:W-:Y:S01]  /*10110*/  FMUL.FTZ R40, R45, R40 ;  /* 0x000000282d287220 */ /* 0x000fe20000410000 */
[----:B------:R-:W-:-:S02]  /*10120*/  HADD2.F32 R5, -RZ, R5.H1_H1 ;  /* 0x30000005ff057230 */ /* 0x000fc40000004100 */
[C---:B------:R-:W-:Y:S01]  /*10130*/  FMUL.FTZ R25, R44.reuse, R8 ;  /* 0x000000082c197220 */ /* 0x040fe20000410000 */
[-C--:B------:R-:W-:Y:S01]  /*10140*/  FFMA.FTZ R8, R44, R4.reuse, -R29 ;  /* 0x000000042c087223 */ /* 0x080fe2000001081d */
[-C--:B------:R-:W-:Y:S01]  /*10150*/  FFMA.FTZ R34, R45, R35.reuse, -R34 ;  /* 0x000000232d227223 */ /* 0x080fe20000010822 */
[----:B------:R-:W-:Y:S01]  /*10160*/  FFMA.FTZ R40, R47, R35, R40 ;  /* 0x000000232f287223 */ /* 0x000fe20000010028 */
[----:B------:R-:W-:Y:S01]  /*10170*/  FFMA.FTZ R30, R48, R4, R25 ;  /* 0x00000004301e7223 */ /* 0x000fe20000010019 */
[----:B------:R-:W-:Y:S02]  /*10180*/  HADD2.F32 R25, -RZ, R26.H1_H1 ;  /* 0x3000001aff197230 */ /* 0x000fe40000004100 */
[----:B------:R-:W-:Y:S01]  /*10190*/  FMUL.FTZ R4, R49, R9 ;  /* 0x0000000931047220 */ /* 0x000fe20000410000 */
[----:B------:R-:W-:Y:S02]  /*101a0*/  HADD2.F32 R29, -RZ, R27.H0_H0 ;  /* 0x2000001bff1d7230 */ /* 0x000fe40000004100 */
[----:B------:R-:W-:-:S02]  /*101b0*/  HADD2.F32 R35, -RZ, R31.H0_H0 ;  /* 0x2000001fff237230 */ /* 0x000fc40000004100 */
[C---:B------:R-:W-:Y:S01]  /*101c0*/  FMUL.FTZ R26, R25.reuse, R9 ;  /* 0x00000009191a7220 */ /* 0x040fe20000410000 */
[----:B------:R-:W-:Y:S02]  /*101d0*/  HADD2.F32 R48, -RZ, R32.H0_H0 ;  /* 0x20000020ff307230 */ /* 0x000fe40000004100 */
[----:B------:R-:W-:Y:S01]  /*101e0*/  FFMA.FTZ R9, R25, R5, -R4 ;  /* 0x0000000519097223 */ /* 0x000fe20000010804 */
[--C-:B------:R-:W-:Y:S02]  /*101f0*/  HADD2.F32 R37, -RZ, R6.reuse.H0_H0 ;  /* 0x20000006ff257230 */ /* 0x100fe40000004100 */
[-C--:B------:R-:W-:Y:S01]  /*10200*/  FMUL.FTZ R4, R35, R41.reuse ;  /* 0x0000002923047220 */ /* 0x080fe20000410000 */
[----:B------:R-:W-:Y:S02]  /*10210*/  HADD2.F32 R6, -RZ, R6.H1_H1 ;  /* 0x30000006ff067230 */ /* 0x000fe40000004100 */
[----:B------:R-:W-:Y:S01]  /*10220*/  FMUL.FTZ R44, R29, R41 ;  /* 0x000000291d2c7220 */ /* 0x000fe20000410000 */
[----:B------:R-:W-:-:S02]  /*10230*/  HADD2.F32 R46, -RZ, R28.H0_H0 ;  /* 0x2000001cff2e7230 */ /* 0x000fc40000004100 */
[----:B------:R-:W-:Y:S01]  /*10240*/  FFMA.FTZ R25, R49, R5, R26 ;  /* 0x0000000531197223 */ /* 0x000fe2000001001a */
[-C--:B------:R-:W-:Y:S01]  /*10250*/  FMUL.FTZ R5, R48, R10.reuse ;  /* 0x0000000a30057220 */ /* 0x080fe20000410000 */
[-C--:B------:R-:W-:Y:S01]  /*10260*/  FFMA.FTZ R26, R29, R37.reuse, -R4 ;  /* 0x000000251d1a7223 */ /* 0x080fe20000010804 */
[----:B------:R-:W-:Y:S01]  /*10270*/  FFMA.FTZ R44, R35, R37, R44 ;  /* 0x00000025232c7223 */ /* 0x000fe2000001002c */
[C---:B------:R-:W-:Y:S01]  /*10280*/  FMUL.FTZ R35, R46.reuse, R10 ;  /* 0x0000000a2e237220 */ /* 0x040fe20000410000 */
[-C--:B------:R-:W-:Y:S01]  /*10290*/  FFMA.FTZ R29, R46, R6.reuse, -R5 ;  /* 0x000000062e1d7223 */ /* 0x080fe20000010805 */
[----:B------:R-:W-:Y:S02]  /*102a0*/  HADD2.F32 R46, -RZ, R31.H1_H1 ;  /* 0x3000001fff2e7230 */ /* 0x000fe40000004100 */
[----:B------:R-:W-:Y:S02]  /*102b0*/  HADD2.F32 R37, -RZ, R32.H1_H1 ;  /* 0x30000020ff257230 */ /* 0x000fe40000004100 */
[----:B------:R-:W-:Y:S01]  /*102c0*/  FFMA.FTZ R35, R48, R6, R35 ;  /* 0x0000000630237223 */ /* 0x000fe20000010023 */
[----:B------:R-:W-:-:S02]  /*102d0*/  HADD2.F32 R10, -RZ, R27.H1_H1 ;  /* 0x3000001bff0a7230 */ /* 0x000fc40000004100 */
[-C--:B------:R-:W-:Y:S01]  /*102e0*/  FMUL.FTZ R5, R46, R42.reuse ;  /* 0x0000002a2e057220 */ /* 0x080fe20000410000 */
[----:B------:R-:W-:Y:S02]  /*102f0*/  HADD2.F32 R31, -RZ, R28.H1_H1 ;  /* 0x3000001cff1f7230 */ /* 0x000fe40000004100 */
[-C--:B------:R-:W-:Y:S01]  /*10300*/  FMUL.FTZ R4, R37, R11.reuse ;  /* 0x0000000b25047220 */ /* 0x080fe20000410000 */
[--C-:B------:R-:W-:Y:S02]  /*10310*/  HADD2.F32 R38, -RZ, R7.reuse.H0_H0 ;  /* 0x20000007ff267230 */ /* 0x100fe40000004100 */
[C---:B------:R-:W-:Y:S01]  /*10320*/  FMUL.FTZ R27, R10.reuse, R42 ;  /* 0x0000002a0a1b7220 */ /* 0x040fe20000410000 */
[----:B------:R-:W-:Y:S02]  /*10330*/  HADD2.F32 R7, -RZ, R7.H1_H1 ;  /* 0x30000007ff077230 */ /* 0x000fe40000004100 */
        /* <DEDUP_REMOVED lines=15> */
.L_x_3911:
[----:B------:R-:W-:Y:S05]  /*10430*/  BSYNC B1 ;  /* 0x0000000000017941 */ /* 0x000fea0003800000 */
.L_x_3910:
[----:B------:R-:W-:Y:S05]  /*10440*/  @P2 BRA `(.L_x_3886) ;  /* 0x00000004005c2947 */ /* 0x000fea0003800000 */
[----:B------:R-:W0:Y:S01]  /*10450*/  LDL R41, [R1+0x60] ;  /* 0x0000600001297983 */ /* 0x000e220000100800 */
[----:B------:R-:W-:Y:S01]  /*10460*/  LEA.HI R33, R33, R197, RZ, 0x1d ;  /* 0x000000c521217211 */ /* 0x000fe200078fe8ff */
[----:B------:R-:W-:Y:S02]  /*10470*/  HADD2.F32 R35, -RZ, R14.H0_H0 ;  /* 0x2000000eff237230 */ /* 0x000fe40000004100 */
[----:B------:R-:W-:Y:S01]  /*10480*/  HADD2.F32 R42, -RZ, R15.H0_H0 ;  /* 0x2000000fff2a7230 */ /* 0x000fe20000004100 */
[----:B-12---:R-:W-:Y:S01]  /*10490*/  SHF.R.S32.HI R6, RZ, 0x1f, R33 ;  /* 0x0000001fff067819 */ /* 0x006fe20000011421 */
[----:B------:R-:W-:Y:S02]  /*104a0*/  IMAD.SHL.U32 R4, R33, 0x8, RZ ;  /* 0x0000000821047824 */ /* 0x000fe400078e00ff */
[----:B------:R-:W-:Y:S01]  /*104b0*/  HADD2.F32 R40, -RZ, R3.H0_H0 ;  /* 0x20000003ff287230 */ /* 0x000fe20000004100 */
[----:B------:R-:W-:Y:S01]  /*104c0*/  LEA.HI R6, R6, R33, RZ, 0x3 ;  /* 0x0000002106067211 */ /* 0x000fe200078f18ff */
[----:B------:R-:W-:Y:S01]  /*104d0*/  HADD2.F32 R33, -RZ, R0.H0_H0 ;  /* 0x20000000ff217230 */ /* 0x000fe20000004100 */
[----:B------:R-:W-:Y:S01]  /*104e0*/  LOP3.LUT R4, R203, 0x38, R4, 0xf8, !PT ;  /* 0x00000038cb047812 */ /* 0x000fe200078ef804 */
[----:B------:R-:W-:Y:S01]  /*104f0*/  HADD2.F32 R14, -RZ, R14.H1_H1 ;  /* 0x3000000eff0e7230 */ /* 0x000fe20000004100 */
[----:B------:R-:W-:Y:S01]  /*10500*/  SHF.L.U32 R6, R6, 0xa, RZ ;  /* 0x0000000a06067819 */ /* 0x000fe200000006ff */
[----:B------:R-:W-:Y:S01]  /*10510*/  HADD2.F32 R0, -RZ, R0.H1_H1 ;  /* 0x30000000ff007230 */ /* 0x000fe20000004100 */
[----:B------:R-:W-:Y:S01]  /*10520*/  LOP3.LUT R8, R4, R59, RZ, 0x3c, !PT ;  /* 0x0000003b04087212 */ /* 0x000fe200078e3cff */
[----:B------:R-:W-:Y:S01]  /*10530*/  HADD2.F32 R37, -RZ, R15.H1_H1 ;  /* 0x3000000fff257230 */ /* 0x000fe20000004100 */
[----:B------:R-:W-:Y:S01]  /*10540*/  LOP3.LUT R9, R6, 0x7fffe000, RZ, 0xc0, !PT ;  /* 0x7fffe00006097812 */ /* 0x000fe200078ec0ff */
[----:B------:R-:W-:-:S02]  /*10550*/  HADD2.F32 R3, -RZ, R3.H1_H1 ;  /* 0x30000003ff037230 */ /* 0x000fc40000004100 */
[--C-:B------:R-:W-:Y:S01]  /*10560*/  HADD2.F32 R39, -RZ, R20.reuse.H0_H0 ;  /* 0x20000014ff277230 */ /* 0x100fe20000004100 */
[----:B------:R-:W-:Y:S01]  /*10570*/  IADD3 R9, R8, R9, R219 ;  /* 0x0000000908097210 */ /* 0x000fe20007ffe0db */
[----:B------:R-:W-:-:S04]  /*10580*/  HADD2.F32 R20, -RZ, R20.H1_H1 ;  /* 0x30000014ff147230 */ /* 0x000fc80000004100 */
[----:B------:R-:W-:-:S05]  /*10590*/  IMAD R24, R9, 0x2, R2 ;  /* 0x0000000209187824 */ /* 0x000fca00078e0202 */
[----:B------:R-:W1:Y:S02]  /*105a0*/  LDS.128 R8, [R24+0x12400] ;  /* 0x0124000018087984 */ /* 0x000e640000000c00 */
[--C-:B-1----:R-:W-:Y:S02]  /*105b0*/  HADD2.F32 R29, -RZ, R8.reuse.H0_H0 ;  /* 0x20000008ff1d7230 */ /* 0x102fe40000004100 */
[----:B------:R-:W-:Y:S02]  /*105c0*/  HADD2.F32 R8, -RZ, R8.H1_H1 ;  /* 0x30000008ff087230 */ /* 0x000fe40000004100 */
[--C-:B------:R-:W-:Y:S02]  /*105d0*/  HADD2.F32 R30, -RZ, R9.reuse.H0_H0 ;  /* 0x20000009ff1e7230 */ /* 0x100fe40000004100 */
[-C--:B------:R-:W-:Y:S01]  /*105e0*/  FMUL.FTZ R34, R35, R29.reuse ;  /* 0x0000001d23227220 */ /* 0x080fe20000410000 */
[----:B------:R-:W-:Y:S01]  /*105f0*/  FMUL.FTZ R38, R33, R29 ;  /* 0x0000001d21267220 */ /* 0x000fe20000410000 */
[----:B------:R-:W-:-:S02]  /*10600*/  HADD2.F32 R9, -RZ, R9.H1_H1 ;  /* 0x30000009ff097230 */ /* 0x000fc40000004100 */
[----:B------:R-:W-:Y:S01]  /*10610*/  FMUL.FTZ R29, R42, R8 ;  /* 0x000000082a1d7220 */ /* 0x000fe20000410000 */
[--C-:B------:R-:W-:Y:S02]  /*10620*/  HADD2.F32 R31, -RZ, R10.reuse.H0_H0 ;  /* 0x2000000aff1f7230 */ /* 0x100fe40000004100 */
[----:B------:R-:W-:Y:S01]  /*10630*/  FMUL.FTZ R15, R0, R30 ;  /* 0x0000001e000f7220 */ /* 0x000fe20000410000 */
[----:B------:R-:W-:Y:S02]  /*10640*/  HADD2.F32 R10, -RZ, R10.H1_H1 ;  /* 0x3000000aff0a7230 */ /* 0x000fe40000004100 */
[--C-:B------:R-:W-:Y:S02]  /*10650*/  HADD2.F32 R32, -RZ, R11.reuse.H0_H0 ;  /* 0x2000000bff207230 */ /* 0x100fe40000004100 */
[----:B------:R-:W-:Y:S01]  /*10660*/  HADD2.F32 R11, -RZ, R11.H1_H1 ;  /* 0x3000000bff0b7230 */ /* 0x000fe20000004100 */
[----:B0-----:R-:W0:Y:S02]  /*10670*/  LDS.128 R4, [R41] ;  /* 0x0000000029047984 */ /* 0x001e240000000c00 */
[----:B0-----:R-:W-:-:S02]  /*10680*/  HADD2.F32 R25, -RZ, R4.H0_H0 ;  /* 0x20000004ff197230 */ /* 0x001fc40000004100 */
[----:B------:R-:W-:Y:S02]  /*10690*/  HADD2.F32 R4, -RZ, R4.H1_H1 ;  /* 0x30000004ff047230 */ /* 0x000fe40000004100 */
[--C-:B------:R-:W-:Y:S02]  /*106a0*/  HADD2.F32 R26, -RZ, R5.reuse.H0_H0 ;  /* 0x20000005ff1a7230 */ /* 0x100fe40000004100 */
[-C--:B------:R-:W-:Y:S01]  /*106b0*/  FFMA.FTZ R34, R33, R25.reuse, -R34 ;  /* 0x0000001921227223 */ /* 0x080fe20000010822 */
[----:B------:R-:W-:Y:S01]  /*106c0*/  FFMA.FTZ R38, R35, R25, R38 ;  /* 0x0000001923267223 */ /* 0x000fe20000010026 */
[----:B------:R-:W-:Y:S01]  /*106d0*/  FMUL.FTZ R25, R40, R8 ;  /* 0x0000000828197220 */ /* 0x000fe20000410000 */
[----:B------:R-:W-:Y:S01]  /*106e0*/  FMUL.FTZ R33, R14, R30 ;  /* 0x0000001e0e217220 */ /* 0x000fe20000410000 */
[----:B------:R-:W-:Y:S02]  /*106f0*/  HADD2.F32 R35, -RZ, R12.H0_H0 ;  /* 0x2000000cff237230 */ /* 0x000fe40000004100 */
[----:B------:R-:W-:Y:S01]  /*10700*/  FFMA.FTZ R29, R40, R4, -R29 ;  /* 0x00000004281d7223 */ /* 0x000fe2000001081d */
[----:B------:R-:W-:-:S02]  /*10710*/  HADD2.F32 R5, -RZ, R5.H1_H1 ;  /* 0x30000005ff057230 */ /* 0x000fc40000004100 */
[----:B------:R-:W-:Y:S01]  /*10720*/  FFMA.FTZ R25, R42, R4, R25 ;  /* 0x000000042a197223 */ /* 0x000fe20000010019 */
[-C--:B------:R-:W-:Y:S01]  /*10730*/  FFMA.FTZ R33, R0, R26.reuse, -R33 ;  /* 0x0000001a00217223 */ /* 0x080fe20000010821 */
[----:B------:R-:W-:Y:S02]  /*10740*/  HADD2.F32 R27, -RZ, R6.H0_H0 ;  /* 0x20000006ff1b7230 */ /* 0x000fe40000004100 */
[----:B------:R-:W-:Y:S01]  /*10750*/  FFMA.FTZ R15, R14, R26, R15 ;  /* 0x0000001a0e0f7223 */ /* 0x000fe2000001000f */
[-C--:B------:R-:W-:Y:S01]  /*10760*/  FMUL.FTZ R0, R37, R9.reuse ;  /* 0x0000000925007220 */ /* 0x080fe20000410000 */
[----:B------:R-:W-:Y:S01]  /*10770*/  FMUL.FTZ R4, R3, R9 ;  /* 0x0000000903047220 */ /* 0x000fe20000410000 */
[----:B------:R-:W-:Y:S02]  /*10780*/  HADD2.F32 R40, -RZ, R21.H0_H0 ;  /* 0x20000015ff287230 */ /* 0x000fe40000004100 */
[-C--:B------:R-:W-:Y:S01]  /*10790*/  FMUL.FTZ R8, R39, R31.reuse ;  /* 0x0000001f27087220 */ /* 0x080fe20000410000 */
[----:B------:R-:W-:Y:S01]  /*107a0*/  FMUL.FTZ R26, R35, R31 ;  /* 0x0000001f231a7220 */ /* 0x000fe20000410000 */
[----:B------:R-:W-:-:S02]  /*107b0*/  HADD2.F32 R30, -RZ, R13.H0_H0 ;  /* 0x2000000dff1e7230 */ /* 0x000fc40000004100 */
[-C--:B------:R-:W-:Y:S01]  /*107c0*/  FFMA.FTZ R0, R3, R5.reuse, -R0 ;  /* 0x0000000503007223 */ /* 0x080fe20000010800 */
[----:B------:R-:W-:Y:S02]  /*107d0*/  HADD2.F32 R6, -RZ, R6.H1_H1 ;  /* 0x30000006ff067230 */ /* 0x000fe40000004100 */
[----:B------:R-:W-:Y:S01]  /*107e0*/  FFMA.FTZ R14, R37, R5, R4 ;  /* 0x00000005250e7223 */ /* 0x000fe20000010004 */
[-C--:B------:R-:W-:Y:S01]  /*107f0*/  FMUL.FTZ R5, R40, R10.reuse ;  /* 0x0000000a28057220 */ /* 0x080fe20000410000 */
[-C--:B------:R-:W-:Y:S01]  /*10800*/  FFMA.FTZ R3, R35, R27.reuse, -R8 ;  /* 0x0000001b23037223 */ /* 0x080fe20000010808 */
[----:B------:R-:W-:Y:S01]  /*10810*/  FFMA.FTZ R26, R39, R27, R26 ;  /* 0x0000001b271a7223 */ /* 0x000fe2000001001a */
[----:B------:R-:W-:Y:S02]  /*10820*/  HADD2.F32 R27, -RZ, R21.H1_H1 ;  /* 0x30000015ff1b7230 */ /* 0x000fe40000004100 */
[----:B------:R-:W-:Y:S01]  /*10830*/  FMUL.FTZ R9, R30, R10 ;  /* 0x0000000a1e097220 */ /* 0x000fe20000410000 */
[----:B------:R-:W-:-:S02]  /*10840*/  HADD2.F32 R12, -RZ, R12.H1_H1 ;  /* 0x3000000cff0c7230 */ /* 0x000fc40000004100 */
[----:B------:R-:W-:Y:S01]  /*10850*/  FFMA.FTZ R10, R30, R6, -R5 ;  /* 0x000000061e0a7223 */ /* 0x000fe20000010805 */
[----:B------:R-:W-:Y:S02]  /*10860*/  HADD2.F32 R21, -RZ, R13.H1_H1 ;  /* 0x3000000dff157230 */ /* 0x000fe40000004100 */
[----:B------:R-:W-:Y:S01]  /*10870*/  FMUL.FTZ R5, R20, R32 ;  /* 0x0000002014057220 */ /* 0x000fe20000410000 */
[--C-:B------:R-:W-:Y:S02]  /*10880*/  HADD2.F32 R28, -RZ, R7.reuse.H0_H0 ;  /* 0x20000007ff1c7230 */ /* 0x100fe40000004100 */
[----:B------:R-:W-:Y:S01]  /*10890*/  FFMA.FTZ R13, R40, R6, R9 ;  /* 0x00000006280d7223 */ /* 0x000fe20000010009 */
[----:B------:R-:W-:Y:S02]  /*108a0*/  HADD2.F32 R7, -RZ, R7.H1_H1 ;  /* 0x30000007ff077230 */ /* 0x000fe40000004100 */
        /* <DEDUP_REMOVED lines=17> */
.L_x_3886:
[----:B------:R-:W-:Y:S05]  /*109c0*/  BSYNC B0 ;  /* 0x0000000000007941 */ /* 0x000fea0003800000 */
.L_x_3867:
[----:B------:R-:W-:Y:S01]  /*109d0*/  @!PT LDS RZ, [RZ] ;  /* 0x00000000fffff984 */ /* 0x000fe20000000800 */
[----:B------:R-:W-:Y:S01]  /*109e0*/  @!PT LDS RZ, [RZ] ;  /* 0x00000000fffff984 */ /* 0x000fe20000000800 */
[----:B------:R-:W-:Y:S01]  /*109f0*/  @!PT LDS RZ, [RZ] ;  /* 0x00000000fffff984 */ /* 0x000fe20000000800 */
[----:B------:R-:W-:Y:S01]  /*10a00*/  @!PT LDS RZ, [RZ] ;  /* 0x00000000fffff984 */ /* 0x000fe20000000800 */
[----:B------:R5:W-:Y:S06]  /*10a10*/  MEMBAR.ALL.CTA ;  /* 0x0000000000007992 */ /* 0x000bec0000008000 */
[----:B-----5:R-:W5:Y:S01]  /*10a20*/  FENCE.VIEW.ASYNC.S ;  /* 0x00000000000073c6 */ /* 0x020f620000000000 */
[----:B------:R-:W-:Y:S05]  /*10a30*/  WARPSYNC.ALL ;  /* 0x0000000000007948 */ /* 0x000fea0003800000 */
[----:B-----5:R-:W-:Y:S06]  /*10a40*/  BAR.SYNC.DEFER_BLOCKING 0xd, 0x100 ;  /* 0x0344000000007b1d */ /* 0x020fec0000010000 */
.L_x_3865:
[----:B------:R-:W-:-:S05]  /*10a50*/  IMAD.U32 R0, RZ, RZ, UR59 ;  /* 0x0000003bff007e24 */ /* 0x000fca000f8e00ff */
[----:B------:R-:W-:-:S13]  /*10a60*/  ISETP.NE.AND P0, PT, R0, 0x3, PT ;  /* 0x000000030000780c */ /* 0x000fda0003f05270 */
[----:B------:R-:W-:Y:S05]  /*10a70*/  @!P0 BRA `(.L_x_3912) ;  /* 0x0000000000048947 */ /* 0x000fea0003800000 */
[----:B------:R-:W-:Y:S01]  /*10a80*/  BPT.TRAP 0x1 ;  /* 0x000000040000795c */ /* 0x000fe20000300000 */
.L_x_3912:
[----:B01----:R-:W-:Y:S02]  /*10a90*/  LEA R3, R209, R2, 0x3 ;  /* 0x00000002d1037211 */ /* 0x003fe400078e18ff */
[----:B------:R-:W-:-:S04]  /*10aa0*/  SHF.L.U32 R0, R220, 0x1f, RZ ;  /* 0x0000001fdc007819 */ /* 0x000fc800000006ff */
[----:B------:R0:W1:Y:S01]  /*10ab0*/  SYNCS.PHASECHK.TRANS64.TRYWAIT P1, [R3+URZ+0x30830], R0 ;  /* 0x03083000030075a7 */ /* 0x000062000802017f */
[----:B------:R-:W-:Y:S05]  /*10ac0*/  @!P0 BRA `(.L_x_3913) ;  /* 0x0000000000048947 */ /* 0x000fea0003800000 */
[----:B------:R-:W-:Y:S01]  /*10ad0*/  BPT.TRAP 0x1 ;  /* 0x000000040000795c */ /* 0x000fe20000300000 */
.L_x_3913:
[----:B------:R-:W-:Y:S01]  /*10ae0*/  IMAD.MOV.U32 R119, RZ, RZ, RZ ;  /* 0x000000ffff777224 */ /* 0x000fe200078e00ff */
[----:B-1----:R-:W-:Y:S06]  /*10af0*/  @P1 BRA `(.L_x_3914) ;  /* 0x0000000000081947 */ /* 0x002fec0003800000 */
[----:B------:R-:W1:Y:S02]  /*10b00*/  SYNCS.PHASECHK.TRANS64.TRYWAIT P1, [R3+URZ+0x30830], R0 ;  /* 0x03083000030075a7 */ /* 0x000e64000802017f */
[----:B-1----:R-:W-:Y:S05]  /*10b10*/  @!P1 BRA `(.L_x_3915) ;  /* 0x00000104009c9947 */ /* 0x002fea0003800000 */
.L_x_3914:
[----:B------:R-:W-:Y:S05]  /*10b20*/  WARPSYNC.ALL ;  /* 0x0000000000007948 */ /* 0x000fea0003800000 */
[----:B01----:R-:W-:Y:S01]  /*10b30*/  VIADD R0, R2, 0x1e400 ;  /* 0x0001e40002007836 */ /* 0x003fe20000000000 */
[----:B------:R-:W-:Y:S01]  /*10b40*/  R2UR UR4, R36 ;  /* 0x00000000240472ca */ /* 0x000fe200000e0000 */
[----:B------:R-:W-:Y:S01]  /*10b50*/  UMOV UR9, 0x40000040 ;  /* 0x4000004000097882 */ /* 0x000fe20000000000 */
[----:B--234-:R-:W-:Y:S01]  /*10b60*/  MOV R5, 0x40000040 ;  /* 0x4000004000057802 */ /* 0x01cfe20000000f00 */
[----:B------:R-:W-:Y:S01]  /*10b70*/  WARPGROUP.ARRIVE ;  /* 0x00000000000079c5 */ /* 0x000fe20000000000 */
[----:B------:R-:W-:Y:S01]  /*10b80*/  SHF.R.U32.HI R0, RZ, 0x4, R0 ;  /* 0x00000004ff007819 */ /* 0x000fe20000011600 */
[----:B------:R-:W-:Y:S01]  /*10b90*/  IMAD.MOV.U32 R7, RZ, RZ, 0x40000040 ;  /* 0x40000040ff077424 */ /* 0x000fe200078e00ff */
[----:B------:R-:W-:Y:S01]  /*10ba0*/  R2UR UR11, R5 ;  /* 0x00000000050b72ca */ /* 0x000fe200000e0000 */
[----:B------:R-:W-:Y:S01]  /*10bb0*/  IMAD.U32 R9, RZ, RZ, UR9 ;  /* 0x00000009ff097e24 */ /* 0x000fe2000f8e00ff */
[----:B------:R-:W-:Y:S01]  /*10bc0*/  LOP3.LUT R0, R0, 0x3fff, RZ, 0xc0, !PT ;  /* 0x00003fff00007812 */ /* 0x000fe200078ec0ff */
[----:B------:R-:W-:Y:S01]  /*10bd0*/  UMOV UR53, 0x40000040 ;  /* 0x4000004000357882 */ /* 0x000fe20000000000 */
[----:B------:R-:W-:Y:S01]  /*10be0*/  UMOV UR49, 0x40000040 ;  /* 0x4000004000317882 */ /* 0x000fe20000000000 */
[----:B------:R-:W-:Y:S01]  /*10bf0*/  UMOV UR45, 0x40000040 ;  /* 0x40000040002d7882 */ /* 0x000fe20000000000 */
[----:B------:R-:W-:Y:S01]  /*10c00*/  LOP3.LUT R221, R0, 0x10000, RZ, 0xfc, !PT ;  /* 0x0001000000dd7812 */ /* 0x000fe200078efcff */
[----:B------:R-:W-:Y:S01]  /*10c10*/  ULOP3.LUT UR4, UR4, 0x10000, URZ, 0xfc, !UPT ;  /* 0x0001000004047892 */ /* 0x000fe2000f8efc3f */
[----:B------:R-:W-:Y:S01]  /*10c20*/  MOV R5, 0x40000040 ;  /* 0x4000004000057802 */ /* 0x000fe20000000f00 */
[----:B------:R-:W-:Y:S01]  /*10c30*/  UMOV UR41, 0x40000040 ;  /* 0x4000004000297882 */ /* 0x000fe20000000000 */
[----:B------:R-:W-:Y:S01]  /*10c40*/  UMOV UR37, 0x40000040 ;  /* 0x4000004000257882 */ /* 0x000fe20000000000 */
[----:B------:R-:W-:Y:S01]  /*10c50*/  IMAD R4, R209, 0x900, R221 ;  /* 0x00000900d1047824 */ /* 0x000fe200078e02dd */
[----:B------:R-:W-:Y:S01]  /*10c60*/  UIADD3 UR5, UR4, 0x2, URZ ;  /* 0x0000000204057890 */ /* 0x000fe2000fffe03f */
[----:B------:R-:W-:Y:S01]  /*10c70*/  R2UR UR39, R5 ;  /* 0x00000000052772ca */ /* 0x000fe200000e0000 */
[----:B------:R-:W-:Y:S01]  /*10c80*/  UMOV UR8, UR4 ;  /* 0x0000000400087c82 */ /* 0x000fe20008000000 */
[----:B------:R-:W-:Y:S01]  /*10c90*/  UIADD3 UR52, UR4, 0x406, URZ ;  /* 0x0000040604347890 */ /* 0x000fe2000fffe03f */
[C---:B------:R-:W-:Y:S01]  /*10ca0*/  R2UR UR10, R4.reuse ;  /* 0x00000000040a72ca */ /* 0x040fe200000e0000 */
[----:B------:R-:W-:Y:S01]  /*10cb0*/  IMAD.U32 R8, RZ, RZ, UR8 ;  /* 0x00000008ff087e24 */ /* 0x000fe2000f8e00ff */
[----:B------:R-:W-:Y:S01]  /*10cc0*/  IADD3 R6, R4, 0x2, RZ ;  /* 0x0000000204067810 */ /* 0x000fe20007ffe0ff */
[----:B------:R-:W-:-:S02]  /*10cd0*/  UIADD3 UR48, UR4, 0x800, URZ ;  /* 0x0000080004307890 */ /* 0x000fc4000fffe03f */
[----:B------:R-:W-:Y:S01]  /*10ce0*/  UIADD3 UR44, UR4, 0x802, URZ ;  /* 0x00000802042c7890 */ /* 0x000fe2000fffe03f */
[----:B------:R0:W-:Y:S01]  /*10cf0*/  STL.64 [R1+0x38], R8 ;  /* 0x0000380801007387 */ /* 0x0001e20000100a00 */
[----:B------:R-:W-:Y:S02]  /*10d00*/  UIADD3 UR40, UR4, 0x804, URZ ;  /* 0x0000080404287890 */ /* 0x000fe4000fffe03f */
[----:B------:R-:W-:-:S04]  /*10d10*/  UIADD3 UR36, UR4, 0x806, URZ ;  /* 0x0000080604247890 */ /* 0x000fc8000fffe03f */
[----:B------:R-:W-:Y:S01]  /*10d20*/  HGMMA.64x96x16.F32 R24, gdesc[UR8], RZ, !UPT, gsb0 ;  /* 0x01600000081879f0 */ /* 0x000fe2000c0008ff */
[----:B------:R-:W-:Y:S01]  /*10d30*/  R2UR UR10, R6 ;  /* 0x00000000060a72ca */ /* 0x000fe200000e0000 */
[----:B------:R-:W-:Y:S01]  /*10d40*/  UMOV UR8, UR5 ;  /* 0x0000000500087c82 */ /* 0x000fe20008000000 */
[----:B------:R-:W-:Y:S01]  /*10d50*/  R2UR UR11, R7 ;  /* 0x00000000070b72ca */ /* 0x000fe200000e0000 */
[----:B------:R-:W-:Y:S01]  /*10d60*/  UMOV UR9, 0x40000040 ;  /* 0x4000004000097882 */ /* 0x000fe20000000000 */
[----:B------:R-:W-:Y:S01]  /*10d70*/  VIADD R6, R4, 0x4 ;  /* 0x0000000404067836 */ /* 0x000fe20000000000 */
[----:B------:R-:W-:Y:S01]  /*10d80*/  UIADD3 UR5, UR4, 0x4, URZ ;  /* 0x0000000404057890 */ /* 0x000fe2000fffe03f */
[----:B------:R-:W-:Y:S01]  /*10d90*/  IMAD.MOV.U32 R7, RZ, RZ, 0x40000040 ;  /* 0x40000040ff077424 */ /* 0x000fe200078e00ff */
[----:B0-----:R-:W-:Y:S01]  /*10da0*/  MOV R9, UR9 ;  /* 0x0000000900097c02 */ /* 0x001fe20008000f00 */
[----:B------:R-:W-:-:S05]  /*10db0*/  IMAD.U32 R8, RZ, RZ, UR8 ;  /* 0x00000008ff087e24 */ /* 0x000fca000f8e00ff */
[----:B------:R0:W-:Y:S01]  /*10dc0*/  STL.64 [R1+0x30], R8 ;  /* 0x0000300801007387 */ /* 0x0001e20000100a00 */
[----:B------:R-:W-:Y:S02]  /*10dd0*/  WARPGROUP.DEPBAR.LE gsb0, 0x0 ;  /* 0x00008000000079c5 */ /* 0x000fe40000010000 */
[----:B------:R-:W-:-:S06]  /*10de0*/  WARPGROUP.ARRIVE ;  /* 0x00000000000079c5 */ /* 0x000fcc0000000000 */
[----:B------:R-:W-:Y:S01]  /*10df0*/  HGMMA.64x96x16.F32 R24, gdesc[UR8], R24, gsb0 ;  /* 0x01600000081879f0 */ /* 0x000fe20008000818 */
[----:B------:R-:W-:Y:S01]  /*10e00*/  R2UR UR10, R6 ;  /* 0x00000000060a72ca */ /* 0x000fe200000e0000 */
[----:B------:R-:W-:Y:S01]  /*10e10*/  UMOV UR8, UR5 ;  /* 0x0000000500087c82 */ /* 0x000fe20008000000 */
[----:B------:R-:W-:Y:S01]  /*10e20*/  R2UR UR11, R7 ;  /* 0x00000000070b72ca */ /* 0x000fe200000e0000 */
[----:B------:R-:W-:Y:S01]  /*10e30*/  UMOV UR9, 0x40000040 ;  /* 0x4000004000097882 */ /* 0x000fe20000000000 */
[----:B------:R-:W-:Y:S01]  /*10e40*/  VIADD R6, R4, 0x6 ;  /* 0x0000000604067836 */ /* 0x000fe20000000000 */
[----:B------:R-:W-:Y:S01]  /*10e50*/  MOV R7, 0x40000040 ;  /* 0x4000004000077802 */ /* 0x000fe20000000f00 */
[----:B------:R-:W-:Y:S01]  /*10e60*/  UIADD3 UR5, UR4, 0x6, URZ ;  /* 0x0000000604057890 */ /* 0x000fe2000fffe03f */
        /* <DEDUP_REMOVED lines=10> */
[----:B------:R-:W-:Y:S01]  /*10f10*/  IMAD.MOV.U32 R7, RZ, RZ, 0x40000040 ;  /* 0x40000040ff077424 */ /* 0x000fe200078e00ff */
[----:B------:R-:W-:Y:S01]  /*10f20*/  IADD3 R6, R4, 0x300, RZ ;  /* 0x0000030004067810 */ /* 0x000fe20007ffe0ff */
[----:B------:R-:W-:Y:S01]  /*10f30*/  UIADD3 UR5, UR4, 0x400, URZ ;  /* 0x0000040004057890 */ /* 0x000fe2000fffe03f */
[----:B0-----:R-:W-:Y:S02]  /*10f40*/  IMAD.U32 R8, RZ, RZ, UR8 ;  /* 0x00000008ff087e24 */ /* 0x001fe4000f8e00ff */
        /* <DEDUP_REMOVED lines=37> */
[----:B0-----:R-:W-:Y:S02]  /*111a0*/  IMAD.U32 R8, RZ, RZ, UR8 ;  /* 0x00000008ff087e24 */ /* 0x001fe4000f8e00ff */
[----:B------:R-:W-:Y:S01]  /*111b0*/  IMAD.U32 R9, RZ, RZ, UR9 ;  /* 0x00000009ff097e24 */ /* 0x000fe2000f8e00ff */
[----:B------:R-:W-:Y:S01]  /*111c0*/  R2UR UR54, R6 ;  /* 0x00000000063672ca */ /* 0x000fe200000e0000 */
[----:B------:R-:W-:Y:S01]  /*111d0*/  VIADD R6, R4, 0x600 ;  /* 0x0000060004067836 */ /* 0x000fe20000000000 */
[----:B------:R-:W-:-:S02]  /*111e0*/  R2UR UR55, R7 ;  /* 0x00000000073772ca */ /* 0x000fc400000e0000 */
[----:B------:R-:W-:Y:S01]  /*111f0*/  MOV R7, 0x40000040 ;  /* 0x4000004000077802 */ /* 0x000fe20000000f00 */
[----:B------:R0:W-:Y:S01]  /*11200*/  STL.64 [R1+0x8], R8 ;  /* 0x0000080801007387 */ /* 0x0001e20000100a00 */
[----:B------:R-:W-:Y:S01]  /*11210*/  R2UR UR50, R6 ;  /* 0x00000000063272ca */ /* 0x000fe200000e0000 */
[----:B------:R-:W-:Y:S01]  /*11220*/  VIADD R6, R4, 0x602 ;  /* 0x0000060204067836 */ /* 0x000fe20000000000 */
[----:B------:R-:W-:Y:S01]  /*11230*/  R2UR UR51, R7 ;  /* 0x00000000073372ca */ /* 0x000fe200000e0000 */
[----:B------:R-:W-:-:S03]  /*11240*/  IMAD.MOV.U32 R7, RZ, RZ, 0x40000040 ;  /* 0x40000040ff077424 */ /* 0x000fc600078e00ff */
[----:B------:R-:W-:Y:S02]  /*11250*/  R2UR UR46, R6 ;  /* 0x00000000062e72ca */ /* 0x000fe400000e0000 */
[----:B------:R-:W-:Y:S01]  /*11260*/  R2UR UR47, R7 ;  /* 0x00000000072f72ca */ /* 0x000fe200000e0000 */
[----:B------:R-:W-:Y:S01]  /*11270*/  IMAD.MOV.U32 R7, RZ, RZ, 0x40000040 ;  /* 0x40000040ff077424 */ /* 0x000fe200078e00ff */
[C---:B------:R-:W-:Y:S01]  /*11280*/  IADD3 R6, R4.reuse, 0x604, RZ ;  /* 0x0000060404067810 */ /* 0x040fe20007ffe0ff */
[----:B------:R-:W-:-:S03]  /*11290*/  VIADD R4, R4, 0x606 ;  /* 0x0000060604047836 */ /* 0x000fc60000000000 */
[----:B------:R-:W-:Y:S02]  /*112a0*/  R2UR UR42, R6 ;  /* 0x00000000062a72ca */ /* 0x000fe400000e0000 */
[----:B------:R-:W-:Y:S02]  /*112b0*/  R2UR UR43, R7 ;  /* 0x00000000072b72ca */ /* 0x000fe400000e0000 */
[----:B------:R-:W-:Y:S01]  /*112c0*/  R2UR UR38, R4 ;  /* 0x00000000042672ca */ /* 0x000fe200000e0000 */
        /* <DEDUP_REMOVED lines=19> */
[----:B0-----:R-:W-:Y:S05]  /*11400*/  @!P0 BRA `(.L_x_3916) ;  /* 0x0000000000048947 */ /* 0x001fea0003800000 */
[----:B------:R-:W-:Y:S01]  /*11410*/  BPT.TRAP 0x1 ;  /* 0x000000040000795c */ /* 0x000fe20000300000 */
.L_x_3916:
[----:B------:R-:W2:Y:S01]  /*11420*/  LDL R12, [R1+0x78] ;  /* 0x00007800010c7983 */ /* 0x000ea20000100800 */
[----:B------:R-:W-:Y:S01]  /*11430*/  ULDC UR4, c[0x0][0x9d8] ;  /* 0x0002760000047ab9 */ /* 0x000fe20000000800 */
[----:B------:R-:W-:Y:S01]  /*11440*/  ULDC UR5, c[0x0][0x988] ;  /* 0x0002620000057ab9 */ /* 0x000fe20000000800 */
        /* <DEDUP_REMOVED lines=48> */
[----:B------:R-:W-:Y:S01]  /*11750*/  P2R R8, PR, RZ, 0x1 ;  /* 0x00000001ff087803 */ /* 0x000fe20000000000 */
[----:B------:R-:W-:Y:S01]  /*11760*/  FMUL.FTZ R63, R63, UR4 ;  /* 0x000000043f3f7c20 */ /* 0x000fe20008410000 */
[----:B------:R-:W-:Y:S01]  /*11770*/  FMUL.FTZ R66, R66, UR4 ;  /* 0x0000000442427c20 */ /* 0x000fe20008410000 */
[----:B------:R-:W-:Y:S01]  /*11780*/  FMUL.FTZ R67, R67, UR4 ;  /* 0x0000000443437c20 */ /* 0x000fe20008410000 */
[----:B------:R-:W-:Y:S01]  /*11790*/  FMUL.FTZ R70, R70, UR4 ;  /* 0x0000000446467c20 */ /* 0x000fe20008410000 */
[----:B------:R-:W-:Y:S01]  /*117a0*/  FMUL.FTZ R71, R71, UR4 ;  /* 0x0000000447477c20 */ /* 0x000fe20008410000 */
[----:B------:R-:W4:Y:S01]  /*117b0*/  MUFU.TANH R33, R33 ;  /* 0x0000002100217308 */ /* 0x000f220000002400 */
[----:B------:R-:W-:Y:S01]  /*117c0*/  IADD3 R3, R3, 0x30840, RZ ;  /* 0x0003084003037810 */ /* 0x000fe20007ffe0ff */
[----:B------:R-:W-:Y:S01]  /*117d0*/  ULDC UR38, c[0x0][0x9d8] ;  /* 0x0002760000267ab9 */ /* 0x000fe20000000800 */
[----:B------:R-:W-:Y:S01]  /*117e0*/  ULDC UR39, c[0x0][0x988] ;  /* 0x0002620000277ab9 */ /* 0x000fe20000000800 */
[----:B------:R-:W-:Y:S01]  /*117f0*/  BSSY B0, `(.L_x_3917) ;  /* 0x0000483000007945 */ /* 0x000fe20003800000 */
[----:B------:R-:W-:Y:S01]  /*11800*/  PRMT R3, R222, 0x654, R3 ;  /* 0x00000654de037816 */ /* 0x000fe20000000003 */
[--C-:B------:R-:W-:Y:S01]  /*11810*/  IMAD.MOV.U32 R117, RZ, RZ, R119.reuse ;  /* 0x000000ffff757224 */ /* 0x100fe200078e0077 */
[-C--:B------:R-:W-:Y:S01]  /*11820*/  MOV R118, R119.reuse ;  /* 0x0000007700767202 */ /* 0x080fe20000000f00 */
[----:B------:R-:W4:Y:S01]  /*11830*/  MUFU.TANH R6, R27 ;  /* 0x0000001b00067308 */ /* 0x000f220000002400 */
[----:B------:R4:W-:Y:S01]  /*11840*/  SYNCS.ARRIVE.TRANS64.RED.A1T0 RZ, [R3+URZ], RZ ;  /* 0x000000ff03ff79a7 */ /* 0x0009e2000810043f */
[--C-:B------:R-:W-:Y:S01]  /*11850*/  IMAD.MOV.U32 R116, RZ, RZ, R119.reuse ;  /* 0x000000ffff747224 */ /* 0x100fe200078e0077 */
[-C--:B------:R-:W-:Y:S01]  /*11860*/  MOV R115, R119.reuse ;  /* 0x0000007700737202 */ /* 0x080fe20000000f00 */
[--C-:B------:R-:W-:Y:S01]  /*11870*/  IMAD.MOV.U32 R114, RZ, RZ, R119.reuse ;  /* 0x000000ffff727224 */ /* 0x100fe200078e0077 */
[-C--:B------:R-:W-:Y:S01]  /*11880*/  MOV R112, R119.reuse ;  /* 0x0000007700707202 */ /* 0x080fe20000000f00 */
[--C-:B------:R-:W-:Y:S01]  /*11890*/  IMAD.MOV.U32 R113, RZ, RZ, R119.reuse ;  /* 0x000000ffff717224 */ /* 0x100fe200078e0077 */
[-C--:B------:R-:W-:Y:S01]  /*118a0*/  MOV R109, R119.reuse ;  /* 0x00000077006d7202 */ /* 0x080fe20000000f00 */
[----:B------:R-:W4:Y:S01]  /*118b0*/  MUFU.TANH R36, R36 ;  /* 0x0000002400247308 */ /* 0x000f220000002400 */
[--C-:B------:R-:W-:Y:S01]  /*118c0*/  IMAD.MOV.U32 R111, RZ, RZ, R119.reuse ;  /* 0x000000ffff6f7224 */ /* 0x100fe200078e0077 */
[-C--:B------:R-:W-:Y:S01]  /*118d0*/  MOV R106, R119.reuse ;  /* 0x00000077006a7202 */ /* 0x080fe20000000f00 */
[--C-:B------:R-:W-:Y:S01]  /*118e0*/  IMAD.MOV.U32 R110, RZ, RZ, R119.reuse ;  /* 0x000000ffff6e7224 */ /* 0x100fe200078e0077 */
[-C--:B------:R-:W-:Y:S01]  /*118f0*/  MOV R103, R119.reuse ;  /* 0x0000007700677202 */ /* 0x080fe20000000f00 */
[--C-:B------:R-:W-:Y:S01]  /*11900*/  IMAD.MOV.U32 R108, RZ, RZ, R119.reuse ;  /* 0x000000ffff6c7224 */ /* 0x100fe200078e0077 */
[-C--:B------:R-:W-:Y:S01]  /*11910*/  MOV R100, R119.reuse ;  /* 0x0000007700647202 */ /* 0x080fe20000000f00 */
[--C-:B------:R-:W-:Y:S01]  /*11920*/  IMAD.MOV.U32 R107, RZ, RZ, R119.reuse ;  /* 0x000000ffff6b7224 */ /* 0x100fe200078e0077 */
        /* <DEDUP_REMOVED lines=10> */
[----:B------:R-:W-:Y:S01]  /*119d0*/  MOV R76, R119 ;  /* 0x00000077004c7202 */ /* 0x000fe20000000f00 */
[----:B------:R-:W-:-:S02]  /*119e0*/  IMAD.MOV.U32 R96, RZ, RZ, R119 ;  /* 0x000000ffff607224 */ /* 0x000fc400078e0077 */
[--C-:B------:R-:W-:Y:S02]  /*119f0*/  IMAD.MOV.U32 R92, RZ, RZ, R119.reuse ;  /* 0x000000ffff5c7224 */ /* 0x100fe400078e0077 */
[--C-:B------:R-:W-:Y:S01]  /*11a00*/  IMAD.MOV.U32 R90, RZ, RZ, R119.reuse ;  /* 0x000000ffff5a7224 */ /* 0x100fe200078e0077 */
[----:B------:R-:W4:Y:S01]  /*11a10*/  MUFU.TANH R11, R31 ;  /* 0x0000001f000b7308 */ /* 0x000f220000002400 */
[--C-:B------:R-:W-:Y:S02]  /*11a20*/  IMAD.MOV.U32 R86, RZ, RZ, R119.reuse ;  /* 0x000000ffff567224 */ /* 0x100fe400078e0077 */
[--C-:B------:R-:W-:Y:S02]  /*11a30*/  IMAD.MOV.U32 R84, RZ, RZ, R119.reuse ;  /* 0x000000ffff547224 */ /* 0x100fe400078e0077 */
[--C-:B------:R-:W-:Y:S02]  /*11a40*/  IMAD.MOV.U32 R80, RZ, RZ, R119.reuse ;  /* 0x000000ffff507224 */ /* 0x100fe400078e0077 */
[--C-:B------:R-:W-:Y:S01]  /*11a50*/  IMAD.MOV.U32 R78, RZ, RZ, R119.reuse ;  /* 0x000000ffff4e7224 */ /* 0x100fe200078e0077 */
[----:B------:R-:W4:Y:S01]  /*11a60*/  MUFU.TANH R40, R40 ;  /* 0x0000002800287308 */ /* 0x000f220000002400 */
[----:B------:R-:W-:-:S02]  /*11a70*/  IMAD.MOV.U32 R74, RZ, RZ, R119 ;  /* 0x000000ffff4a7224 */ /* 0x000fc400078e0077 */
[----:B------:R-:W-:-:S05]  /*11a80*/  IMAD.MOV.U32 R72, RZ, RZ, R119 ;  /* 0x000000ffff487224 */ /* 0x000fca00078e0077 */
[----:B------:R-:W4:Y:S08]  /*11a90*/  MUFU.TANH R13, R34 ;  /* 0x00000022000d7308 */ /* 0x000f300000002400 */
[----:B------:R-:W4:Y:S08]  /*11aa0*/  MUFU.TANH R41, R41 ;  /* 0x0000002900297308 */ /* 0x000f300000002400 */
[----:B------:R-:W-:Y:S08]  /*11ab0*/  MUFU.TANH R73, R59 ;  /* 0x0000003b00497308 */ /* 0x000ff00000002400 */
        /* <DEDUP_REMOVED lines=9> */
[----:B------:R0:W4:Y:S08]  /*11b50*/  MUFU.TANH R27, R42 ;  /* 0x0000002a001b7308 */ /* 0x0001300000002400 */
[----:B------:R-:W-:Y:S01]  /*11b60*/  MUFU.TANH R0, R43 ;  /* 0x0000002b00007308 */ /* 0x000fe20000002400 */
[----:B0-----:R-:W-:-:S07]  /*11b70*/  IMAD.MOV.U32 R42, RZ, RZ, R119 ;  /* 0x000000ffff2a7224 */ /* 0x001fce00078e0077 */
[----:B------:R-:W0:Y:S08]  /*11b80*/  MUFU.TANH R49, R49 ;  /* 0x0000003100317308 */ /* 0x000e300000002400 */
[----:B------:R-:W0:Y:S08]  /*11b90*/  MUFU.TANH R52, R52 ;  /* 0x0000003400347308 */ /* 0x000e300000002400 */
[----:B------:R1:W0:Y:S08]  /*11ba0*/  MUFU.TANH R31, R46 ;  /* 0x0000002e001f7308 */ /* 0x0002300000002400 */
[----:B------:R-:W0:Y:S01]  /*11bb0*/  MUFU.TANH R75, R53 ;  /* 0x00000035004b7308 */ /* 0x000e220000002400 */
[----:B-1----:R-:W-:-:S07]  /*11bc0*/  MOV R46, R119 ;  /* 0x00000077002e7202 */ /* 0x002fce0000000f00 */
[----:B------:R-:W1:Y:S08]  /*11bd0*/  MUFU.TANH R4, R47 ;  /* 0x0000002f00047308 */ /* 0x000e700000002400 */
[----:B------:R-:W1:Y:S08]  /*11be0*/  MUFU.TANH R56, R56 ;  /* 0x0000003800387308 */ /* 0x000e700000002400 */
[----:B------:R3:W1:Y:S08]  /*11bf0*/  MUFU.TANH R35, R50 ;  /* 0x0000003200237308 */ /* 0x0006700000002400 */
[----:B------:R1:W1:Y:S01]  /*11c00*/  MUFU.TANH R79, R57 ;  /* 0x00000039004f7308 */ /* 0x0002620000002400 */
[----:B---3--:R-:W-:-:S07]  /*11c10*/  IMAD.MOV.U32 R50, RZ, RZ, R119 ;  /* 0x000000ffff327224 */ /* 0x008fce00078e0077 */
[----:B------:R-:W3:Y:S08]  /*11c20*/  MUFU.TANH R60, R60 ;  /* 0x0000003c003c7308 */ /* 0x000ef00000002400 */
[----:B------:R-:W3:Y:S01]  /*11c30*/  MUFU.TANH R54, R54 ;  /* 0x0000003600367308 */ /* 0x000ee20000002400 */
[----:B--2---:R-:W-:-:S04]  /*11c40*/  IMAD.IADD R12, R12, 0x1, R142 ;  /* 0x000000010c0c7824 */ /* 0x004fc800078e028e */
[----:B------:R-:W-:Y:S02]  /*11c50*/  IMAD R14, R143, -0x60, R12 ;  /* 0xffffffa08f0e7824 */ /* 0x000fe400078e020c */
[----:B------:R-:W-:Y:S01]  /*11c60*/  FMUL.FTZ R12, R69, UR4 ;  /* 0x00000004450c7c20 */ /* 0x000fe20008410000 */
[----:B------:R-:W2:Y:S02]  /*11c70*/  MUFU.TANH R61, R61 ;  /* 0x0000003d003d7308 */ /* 0x000ea40000002400 */
[C---:B------:R-:W-:Y:S02]  /*11c80*/  ISETP.GT.AND P6, PT, R14.reuse, RZ, PT ;  /* 0x000000ff0e00720c */ /* 0x040fe40003fc4270 */
[C---:B------:R-:W-:Y:S02]  /*11c90*/  ISETP.GT.AND P5, PT, R14.reuse, 0x1, PT ;  /* 0x000000010e00780c */ /* 0x040fe40003fa4270 */
[----:B------:R-:W-:Y:S02]  /*11ca0*/  ISETP.GT.AND P4, PT, R14, 0x8, PT ;  /* 0x000000080e00780c */ /* 0x000fe40003f84270 */
[----:B------:R-:W2:Y:S01]  /*11cb0*/  MUFU.TANH R64, R64 ;  /* 0x0000004000407308 */ /* 0x000ea20000002400 */
[----:B------:R-:W-:-:S02]  /*11cc0*/  FSEL R93, R24, -INF , P6 ;  /* 0xff800000185d7808 */ /* 0x000fc40003000000 */
[----:B------:R-:W-:Y:S02]  /*11cd0*/  FSEL R20, R25, -INF , P5 ;  /* 0xff80000019147808 */ /* 0x000fe40002800000 */
[----:B------:R-:W-:Y:S02]  /*11ce0*/  ISETP.GT.AND P3, PT, R14, 0x9, PT ;  /* 0x000000090e00780c */ /* 0x000fe40003f64270 */
[----:B------:R-:W-:Y:S01]  /*11cf0*/  FSEL R97, R28, -INF , P4 ;  /* 0xff8000001c617808 */ /* 0x000fe20002000000 */
[----:B------:R-:W2:Y:S01]  /*11d00*/  MUFU.TANH R58, R58 ;  /* 0x0000003a003a7308 */ /* 0x000ea20000002400 */
[----:B------:R-:W-:Y:S02]  /*11d10*/  FMNMX.FTZ R24, R93, R20, !PT ;  /* 0x000000145d187209 */ /* 0x000fe40007810000 */
[----:B------:R-:W-:Y:S02]  /*11d20*/  ISETP.GT.AND P2, PT, R14, 0x10, PT ;  /* 0x000000100e00780c */ /* 0x000fe40003f44270 */
[----:B----4-:R-:W-:-:S02]  /*11d30*/  FSEL R99, R29, -INF , P3 ;  /* 0xff8000001d637808 */ /* 0x010fc40001800000 */
[----:B------:R-:W-:Y:S01]  /*11d40*/  FMNMX.FTZ R24, R97, R24, !PT ;  /* 0x0000001861187209 */ /* 0x000fe20007810000 */
[----:B------:R-:W4:Y:S01]  /*11d50*/  MUFU.TANH R68, R68 ;  /* 0x0000004400447308 */ /* 0x000f220000002400 */
[----:B------:R-:W-:Y:S02]  /*11d60*/  ISETP.GT.AND P1, PT, R14, 0x11, PT ;  /* 0x000000110e00780c */ /* 0x000fe40003f24270 */
[----:B------:R-:W-:Y:S02]  /*11d70*/  FSEL R69, R32, -INF , P2 ;  /* 0xff80000020457808 */ /* 0x000fe40001000000 */
[----:B------:R-:W-:Y:S02]  /*11d80*/  FMNMX.FTZ R24, R99, R24, !PT ;  /* 0x0000001863187209 */ /* 0x000fe40007810000 */
[----:B------:R-:W-:Y:S01]  /*11d90*/  FSEL R7, R7, -INF , P6 ;  /* 0xff80000007077808 */ /* 0x000fe20003000000 */
[----:B------:R-:W4:Y:S01]  /*11da0*/  MUFU.TANH R12, R12 ;  /* 0x0000000c000c7308 */ /* 0x000f220000002400 */
[----:B------:R-:W-:-:S02]  /*11db0*/  ISETP.GT.AND P6, PT, R14, 0x18, PT ;  /* 0x000000180e00780c */ /* 0x000fc40003fc4270 */
[----:B------:R-:W-:Y:S02]  /*11dc0*/  FSEL R59, R33, -INF , P1 ;  /* 0xff800000213b7808 */ /* 0x000fe40000800000 */
[----:B------:R-:W-:Y:S02]  /*11dd0*/  FMNMX.FTZ R24, R69, R24, !PT ;  /* 0x0000001845187209 */ /* 0x000fe40007810000 */
[----:B------:R-:W-:Y:S01]  /*11de0*/  FSEL R6, R6, -INF , P5 ;  /* 0xff80000006067808 */ /* 0x000fe20002800000 */
[----:B------:R-:W-:Y:S01]  /*11df0*/  MUFU.TANH R62, R62 ;  /* 0x0000003e003e7308 */ /* 0x000fe20000002400 */
[----:B------:R-:W-:Y:S02]  /*11e00*/  ISETP.GT.AND P5, PT, R14, 0x19, PT ;  /* 0x000000190e00780c */ /* 0x000fe40003fa4270 */
[----:B------:R-:W-:Y:S02]  /*11e10*/  FSEL R65, R36, -INF , P6 ;  /* 0xff80000024417808 */ /* 0x000fe40003000000 */
[----:B------:R-:W-:-:S02]  /*11e20*/  FMNMX.FTZ R24, R59, R24, !PT ;  /* 0x000000183b187209 */ /* 0x000fc40007810000 */
[----:B------:R-:W-:Y:S01]  /*11e30*/  FSEL R9, R9, -INF , P4 ;  /* 0xff80000009097808 */ /* 0x000fe20002000000 */
[----:B------:R-:W4:Y:S01]  /*11e40*/  MUFU.TANH R66, R66 ;  /* 0x0000004200427308 */ /* 0x000f220000002400 */
[C---:B------:R-:W-:Y:S02]  /*11e50*/  ISETP.GT.AND P4, PT, R14.reuse, 0x20, PT ;  /* 0x000000200e00780c */ /* 0x040fe40003f84270 */
[----:B------:R-:W-:Y:S02]  /*11e60*/  FSEL R55, R37, -INF , P5 ;  /* 0xff80000025377808 */ /* 0x000fe40002800000 */
[----:B------:R-:W-:Y:S02]  /*11e70*/  FMNMX.FTZ R24, R65, R24, !PT ;  /* 0x0000001841187209 */ /* 0x000fe40007810000 */
[----:B------:R-:W-:Y:S01]  /*11e80*/  FSEL R11, R11, -INF , P3 ;  /* 0xff8000000b0b7808 */ /* 0x000fe20001800000 */
[----:B------:R-:W-:Y:S01]  /*11e90*/  MUFU.TANH R70, R70 ;  /* 0x0000004600467308 */ /* 0x000fe20000002400 */
[----:B------:R-:W-:-:S02]  /*11ea0*/  ISETP.GT.AND P3, PT, R14, 0x21, PT ;  /* 0x000000210e00780c */ /* 0x000fc40003f64270 */
[----:B------:R-:W-:Y:S02]  /*11eb0*/  FSEL R51, R40, -INF , P4 ;  /* 0xff80000028337808 */ /* 0x000fe40002000000 */
[----:B------:R-:W-:Y:S02]  /*11ec0*/  FMNMX.FTZ R24, R55, R24, !PT ;  /* 0x0000001837187209 */ /* 0x000fe40007810000 */
[----:B------:R-:W-:Y:S01]  /*11ed0*/  FSEL R13, R13, -INF , P2 ;  /* 0xff8000000d0d7808 */ /* 0x000fe20001000000 */
[----:B------:R4:W4:Y:S01]  /*11ee0*/  MUFU.TANH R95, R71 ;  /* 0x00000047005f7308 */ /* 0x0009220000002400 */
[----:B------:R-:W-:Y:S02]  /*11ef0*/  ISETP.GT.AND P2, PT, R14, 0x28, PT ;  /* 0x000000280e00780c */ /* 0x000fe40003f44270 */
[----:B------:R-:W-:Y:S02]  /*11f00*/  FSEL R43, R41, -INF , P3 ;  /* 0xff800000292b7808 */ /* 0x000fe40001800000 */
[----:B------:R-:W-:-:S02]  /*11f10*/  FMNMX.FTZ R24, R51, R24, !PT ;  /* 0x0000001833187209 */ /* 0x000fc40007810000 */
[----:B------:R-:W-:Y:S02]  /*11f20*/  FSEL R15, R15, -INF , P1 ;  /* 0xff8000000f0f7808 */ /* 0x000fe40000800000 */
[----:B------:R-:W-:Y:S02]  /*11f30*/  ISETP.GT.AND P1, PT, R14, 0x29, PT ;  /* 0x000000290e00780c */ /* 0x000fe40003f24270 */
[----:B------:R-:W-:Y:S01]  /*11f40*/  FSEL R37, R44, -INF , P2 ;  /* 0xff8000002c257808 */ /* 0x000fe20001000000 */
[----:B------:R-:W-:Y:S01]  /*11f50*/  IMAD.MOV.U32 R44, RZ, RZ, R119 ;  /* 0x000000ffff2c7224 */ /* 0x000fe200078e0077 */
[----:B------:R-:W-:Y:S02]  /*11f60*/  FMNMX.FTZ R24, R43, R24, !PT ;  /* 0x000000182b187209 */ /* 0x000fe40007810000 */
[----:B------:R-:W-:Y:S02]  /*11f70*/  FSEL R21, R21, -INF , P6 ;  /* 0xff80000015157808 */ /* 0x000fe40003000000 */
[----:B------:R-:W-:-:S02]  /*11f80*/  ISETP.GT.AND P6, PT, R14, 0x30, PT ;  /* 0x000000300e00780c */ /* 0x000fc40003fc4270 */
[----:B------:R-:W-:Y:S02]  /*11f90*/  FSEL R45, R45, -INF , P1 ;  /* 0xff8000002d2d7808 */ /* 0x000fe40000800000 */
[----:B------:R-:W-:Y:S02]  /*11fa0*/  FMNMX.FTZ R24, R37, R24, !PT ;  /* 0x0000001825187209 */ /* 0x000fe40007810000 */
[----:B------:R-:W-:Y:S02]  /*11fb0*/  FSEL R25, R39, -INF , P5 ;  /* 0xff80000027197808 */ /* 0x000fe40002800000 */
[----:B------:R-:W-:Y:S02]  /*11fc0*/  ISETP.GT.AND P5, PT, R14, 0x31, PT ;  /* 0x000000310e00780c */ /* 0x000fe40003fa4270 */
[----:B------:R-:W-:Y:S01]  /*11fd0*/  FSEL R47, R48, -INF , P6 ;  /* 0xff800000302f7808 */ /* 0x000fe20003000000 */
[----:B------:R-:W-:Y:S01]  /*11fe0*/  IMAD.MOV.U32 R48, RZ, RZ, R119 ;  /* 0x000000ffff307224 */ /* 0x000fe200078e0077 */
[----:B------:R-:W-:-:S02]  /*11ff0*/  FMNMX.FTZ R24, R45, R24, !PT ;  /* 0x000000182d187209 */ /* 0x000fc40007810000 */
[----:B------:R-:W-:Y:S02]  /*12000*/  FSEL R27, R27, -INF , P4 ;  /* 0xff8000001b1b7808 */ /* 0x000fe40002000000 */
[----:B------:R-:W-:Y:S02]  /*12010*/  ISETP.GT.AND P4, PT, R14, 0x38, PT ;  /* 0x000000380e00780c */ /* 0x000fe40003f84270 */
[----:B0-----:R-:W-:Y:S02]  /*12020*/  FSEL R53, R49, -INF , P5 ;  /* 0xff80000031357808 */ /* 0x001fe40002800000 */
[----:B------:R-:W-:Y:S02]  /*12030*/  FMNMX.FTZ R24, R47, R24, !PT ;  /* 0x000000182f187209 */ /* 0x000fe40007810000 */
[----:B------:R-:W-:Y:S01]  /*12040*/  FSEL R29, R0, -INF , P3 ;  /* 0xff800000001d7808 */ /* 0x000fe20001800000 */
[----:B------:R-:W-:Y:S01]  /*12050*/  IMAD.U32 R0, RZ, RZ, UR5 ;  /* 0x00000005ff007e24 */ /* 0x000fe2000f8e00ff */
[----:B------:R-:W-:-:S02]  /*12060*/  ISETP.GT.AND P3, PT, R14, 0x39, PT ;  /* 0x000000390e00780c */ /* 0x000fc40003f64270 */
[----:B-1----:R-:W-:Y:S02]  /*12070*/  FSEL R57, R52, -INF , P4 ;  /* 0xff80000034397808 */ /* 0x002fe40002000000 */
[----:B------:R-:W-:Y:S02]  /*12080*/  FMNMX.FTZ R24, R53, R24, !PT ;  /* 0x0000001835187209 */ /* 0x000fe40007810000 */
[----:B------:R-:W-:Y:S02]  /*12090*/  FSEL R31, R31, -INF , P2 ;  /* 0xff8000001f1f7808 */ /* 0x000fe40001000000 */
        /* <DEDUP_REMOVED lines=14> */
[----:B---3--:R-:W-:Y:S01]  /*12180*/  FSEL R81, R60, -INF , P6 ;  /* 0xff8000003c517808 */ /* 0x008fe20003000000 */
[----:B------:R-:W-:Y:S01]  /*12190*/  IMAD.MOV.U32 R60, RZ, RZ, R119 ;  /* 0x000000ffff3c7224 */ /* 0x000fe200078e0077 */
[----:B------:R-:W-:-:S02]  /*121a0*/  FMNMX.FTZ R24, R79, R24, !PT ;  /* 0x000000184f187209 */ /* 0x000fc40007810000 */
[----:B------:R-:W-:Y:S01]  /*121b0*/  FSEL R41, R54, -INF , P4 ;  /* 0xff80000036297808 */ /* 0x000fe20002000000 */
[----:B------:R-:W-:Y:S01]  /*121c0*/  IMAD.MOV.U32 R54, RZ, RZ, R119 ;  /* 0x000000ffff367224 */ /* 0x000fe200078e0077 */
[----:B------:R-:W-:Y:S02]  /*121d0*/  ISETP.GT.AND P4, PT, R14, 0x50, PT ;  /* 0x000000500e00780c */ /* 0x000fe40003f84270 */
[----:B--2---:R-:W-:Y:S02]  /*121e0*/  FSEL R83, R61, -INF , P5 ;  /* 0xff8000003d537808 */ /* 0x004fe40002800000 */
[----:B------:R-:W-:Y:S02]  /*121f0*/  FMNMX.FTZ R24, R81, R24, !PT ;  /* 0x0000001851187209 */ /* 0x000fe40007810000 */
[----:B------:R-:W-:Y:S02]  /*12200*/  FSEL R49, R10, -INF , P3 ;  /* 0xff8000000a317808 */ /* 0x000fe40001800000 */
[----:B------:R-:W-:-:S02]  /*12210*/  ISETP.GT.AND P3, PT, R14, 0x51, PT ;  /* 0x000000510e00780c */ /* 0x000fc40003f64270 */
[----:B------:R-:W-:Y:S02]  /*12220*/  FSEL R85, R64, -INF , P4 ;  /* 0xff80000040557808 */ /* 0x000fe40002000000 */
[----:B------:R-:W-:Y:S02]  /*12230*/  FMNMX.FTZ R24, R83, R24, !PT ;  /* 0x0000001853187209 */ /* 0x000fe40007810000 */
[----:B------:R-:W-:Y:S02]  /*12240*/  FSEL R61, R58, -INF , P2 ;  /* 0xff8000003a3d7808 */ /* 0x000fe40001000000 */
[----:B------:R-:W-:Y:S02]  /*12250*/  ISETP.GT.AND P2, PT, R14, 0x58, PT ;  /* 0x000000580e00780c */ /* 0x000fe40003f44270 */
[----:B------:R-:W-:Y:S02]  /*12260*/  FSEL R87, R87, -INF , P3 ;  /* 0xff80000057577808 */ /* 0x000fe40001800000 */
[----:B------:R-:W-:-:S02]  /*12270*/  FMNMX.FTZ R24, R85, R24, !PT ;  /* 0x0000001855187209 */ /* 0x000fc40007810000 */
[----:B------:R-:W-:Y:S02]  /*12280*/  FSEL R73, R73, -INF , P1 ;  /* 0xff80000049497808 */ /* 0x000fe40000800000 */
[----:B------:R-:W-:Y:S02]  /*12290*/  ISETP.GT.AND P1, PT, R14, 0x59, PT ;  /* 0x000000590e00780c */ /* 0x000fe40003f24270 */
[----:B----4-:R-:W-:Y:S01]  /*122a0*/  FSEL R89, R68, -INF , P2 ;  /* 0xff80000044597808 */ /* 0x010fe20001000000 */
[----:B------:R-:W-:Y:S01]  /*122b0*/  IMAD.MOV.U32 R68, RZ, RZ, R119 ;  /* 0x000000ffff447224 */ /* 0x000fe200078e0077 */
[----:B------:R-:W-:Y:S02]  /*122c0*/  FMNMX.FTZ R24, R87, R24, !PT ;  /* 0x0000001857187209 */ /* 0x000fe40007810000 */
[----:B------:R-:W-:Y:S02]  /*122d0*/  FSEL R91, R12, -INF , P1 ;  /* 0xff8000000c5b7808 */ /* 0x000fe40000800000 */
[----:B------:R-:W-:-:S02]  /*122e0*/  FMNMX.FTZ R24, R89, R24, !PT ;  /* 0x0000001859187209 */ /* 0x000fc40007810000 */
[----:B------:R-:W-:Y:S01]  /*122f0*/  FSEL R71, R66, -INF , P4 ;  /* 0xff80000042477808 */ /* 0x000fe20002000000 */
[----:B------:R-:W-:Y:S01]  /*12300*/  IMAD.MOV.U32 R66, RZ, RZ, R119 ;  /* 0x000000ffff427224 */ /* 0x000fe200078e0077 */
[----:B------:R-:W-:Y:S02]  /*12310*/  FMNMX.FTZ R24, R91, R24, !PT ;  /* 0x000000185b187209 */ /* 0x000fe40007810000 */
[----:B------:R-:W-:Y:S02]  /*12320*/  FSEL R95, R95, -INF , P1 ;  /* 0xff8000005f5f7808 */ /* 0x000fe40000800000 */
[-C--:B------:R-:W-:Y:S01]  /*12330*/  MOV R64, R119.reuse ;  /* 0x0000007700407202 */ /* 0x080fe20000000f00 */
[----:B------:R-:W0:Y:S01]  /*12340*/  SHFL.BFLY PT, R5, R24, 0x2, 0x1f ;  /* 0x0c401f0018057f89 */ /* 0x000e2200000e0000 */
[-C--:B------:R-:W-:Y:S02]  /*12350*/  MOV R58, R119.reuse ;  /* 0x00000077003a7202 */ /* 0x080fe40000000f00 */
[----:B------:R-:W-:-:S02]  /*12360*/  MOV R52, R119 ;  /* 0x0000007700347202 */ /* 0x000fc40000000f00 */
[----:B------:R-:W-:Y:S02]  /*12370*/  MOV R40, R119 ;  /* 0x0000007700287202 */ /* 0x000fe40000000f00 */
[----:B0-----:R-:W-:-:S05]  /*12380*/  FMNMX.FTZ R10, R24, R5, !PT ;  /* 0x00000005180a7209 */ /* 0x001fca0007810000 */
[----:B------:R-:W0:Y:S02]  /*12390*/  SHFL.BFLY PT, R5, R10, 0x1, 0x1f ;  /* 0x0c201f000a057f89 */ /* 0x000e2400000e0000 */
[----:B0-----:R-:W-:Y:S02]  /*123a0*/  FMNMX.FTZ R5, R10, R5, !PT ;  /* 0x000000050a057209 */ /* 0x001fe40007810000 */
[----:B------:R-:W-:Y:S02]  /*123b0*/  FMNMX.FTZ R10, R7, R6, !PT ;  /* 0x00000006070a7209 */ /* 0x000fe40007810000 */
[C---:B------:R-:W-:Y:S01]  /*123c0*/  FSETP.NEU.FTZ.AND P0, PT, R5.reuse, -INF , PT ;  /* 0xff8000000500780b */ /* 0x040fe20003f1d000 */
[----:B------:R-:W-:Y:S01]  /*123d0*/  FMUL.FTZ R4, R5, R0 ;  /* 0x0000000005047220 */ /* 0x000fe20000410000 */
[----:B------:R-:W-:-:S04]  /*123e0*/  FMNMX.FTZ R10, R9, R10, !PT ;  /* 0x0000000a090a7209 */ /* 0x000fc80007810000 */
[----:B------:R-:W-:Y:S02]  /*123f0*/  FMNMX.FTZ R10, R11, R10, !PT ;  /* 0x0000000a0b0a7209 */ /* 0x000fe40007810000 */
[----:B------:R-:W-:Y:S02]  /*12400*/  FSEL R12, R4, RZ, P0 ;  /* 0x000000ff040c7208 */ /* 0x000fe40000000000 */
[----:B------:R-:W-:Y:S01]  /*12410*/  FMNMX.FTZ R10, R13, R10, !PT ;  /* 0x0000000a0d0a7209 */ /* 0x000fe20007810000 */
[----:B------:R0:W1:Y:S01]  /*12420*/  MUFU.TANH R4, R63 ;  /* 0x0000003f00047308 */ /* 0x0000620000002400 */
[----:B------:R-:W-:Y:S01]  /*12430*/  ISETP.NE.AND P0, PT, R8, RZ, PT ;  /* 0x000000ff0800720c */ /* 0x000fe20003f05270 */
[--C-:B------:R-:W-:Y:S01]  /*12440*/  FFMA.FTZ R186, R65, R0, -R12.reuse ;  /* 0x0000000041ba7223 */ /* 0x100fe2000001080c */
[----:B------:R-:W-:Y:S01]  /*12450*/  FMNMX.FTZ R10, R15, R10, !PT ;  /* 0x0000000a0f0a7209 */ /* 0x000fe20007810000 */
[-CC-:B------:R-:W-:Y:S01]  /*12460*/  FFMA.FTZ R184, R69, R0.reuse, -R12.reuse ;  /* 0x0000000045b87223 */ /* 0x180fe2000001080c */
[----:B------:R-:W-:Y:S01]  /*12470*/  FSEL R65, R62, -INF , P6 ;  /* 0xff8000003e417808 */ /* 0x000fe20003000000 */
[--C-:B------:R-:W-:Y:S01]  /*12480*/  FFMA.FTZ R180, R51, R0, -R12.reuse ;  /* 0x0000000033b47223 */ /* 0x100fe2000001080c */
[----:B------:R-:W-:Y:S01]  /*12490*/  FMNMX.FTZ R10, R21, R10, !PT ;  /* 0x0000000a150a7209 */ /* 0x000fe20007810000 */
[----:B------:R2:W3:Y:S01]  /*124a0*/  MUFU.TANH R8, R67 ;  /* 0x0000004300087308 */ /* 0x0004e20000002400 */
[-CC-:B------:R-:W-:Y:S01]  /*124b0*/  FFMA.FTZ R188, R93, R0.reuse, -R12.reuse ;  /* 0x000000005dbc7223 */ /* 0x180fe2000001080c */
[----:B------:R-:W-:Y:S01]  /*124c0*/  FSEL R93, R70, -INF , P2 ;  /* 0xff800000465d7808 */ /* 0x000fe20001000000 */
[--C-:B------:R-:W-:Y:S01]  /*124d0*/  FFMA.FTZ R190, R97, R0, -R12.reuse ;  /* 0x0000000061be7223 */ /* 0x100fe2000001080c */
[----:B------:R-:W-:Y:S01]  /*124e0*/  FMNMX.FTZ R10, R25, R10, !PT ;  /* 0x0000000a190a7209 */ /* 0x000fe20007810000 */
[-CC-:B0-----:R-:W-:Y:S01]  /*124f0*/  FFMA.FTZ R63, R20, R0.reuse, -R12.reuse ;  /* 0x00000000143f7223 */ /* 0x181fe2000001080c */
[-CC-:B------:R-:W-:Y:S01]  /*12500*/  FFMA.FTZ R182, R37, R0.reuse, -R12.reuse ;  /* 0x0000000025b67223 */ /* 0x180fe2000001080c */
[--C-:B------:R-:W-:Y:S01]  /*12510*/  FFMA.FTZ R37, R45, R0, -R12.reuse ;  /* 0x000000002d257223 */ /* 0x100fe2000001080c */
[----:B------:R-:W-:Y:S01]  /*12520*/  FMNMX.FTZ R10, R27, R10, !PT ;  /* 0x0000000a1b0a7209 */ /* 0x000fe20007810000 */
[-CC-:B------:R-:W-:Y:S01]  /*12530*/  FFMA.FTZ R176, R47, R0.reuse, -R12.reuse ;  /* 0x000000002fb07223 */ /* 0x180fe2000001080c */
[----:B-1----:R-:W-:Y:S01]  /*12540*/  FSEL R69, R4, -INF , P5 ;  /* 0xff80000004457808 */ /* 0x002fe20002800000 */
[--C-:B------:R-:W-:Y:S01]  /*12550*/  FFMA.FTZ R45, R53, R0, -R12.reuse ;  /* 0x00000000352d7223 */ /* 0x100fe2000001080c */
[----:B------:R-:W-:Y:S01]  /*12560*/  FMNMX.FTZ R10, R29, R10, !PT ;  /* 0x0000000a1d0a7209 */ /* 0x000fe20007810000 */
[-CC-:B------:R-:W-:Y:S01]  /*12570*/  FFMA.FTZ R178, R57, R0.reuse, -R12.reuse ;  /* 0x0000000039b27223 */ /* 0x180fe2000001080c */
[-CC-:B------:R-:W-:Y:S01]  /*12580*/  FFMA.FTZ R47, R75, R0.reuse, -R12.reuse ;  /* 0x000000004b2f7223 */ /* 0x180fe2000001080c */
[--C-:B------:R-:W-:Y:S01]  /*12590*/  FFMA.FTZ R172, R77, R0, -R12.reuse ;  /* 0x000000004dac7223 */ /* 0x100fe2000001080c */
[----:B------:R-:W-:Y:S01]  /*125a0*/  FMNMX.FTZ R10, R31, R10, !PT ;  /* 0x0000000a1f0a7209 */ /* 0x000fe20007810000 */
[-CC-:B--2---:R-:W-:Y:S01]  /*125b0*/  FFMA.FTZ R67, R99, R0.reuse, -R12.reuse ;  /* 0x0000000063437223 */ /* 0x184fe2000001080c */
[----:B---3--:R-:W-:Y:S01]  /*125c0*/  FSEL R51, R8, -INF , P3 ;  /* 0xff80000008337808 */ /* 0x008fe20001800000 */
[--C-:B------:R-:W-:Y:S01]  /*125d0*/  FFMA.FTZ R59, R59, R0, -R12.reuse ;  /* 0x000000003b3b7223 */ /* 0x100fe2000001080c */
[----:B------:R-:W-:Y:S01]  /*125e0*/  FMNMX.FTZ R10, R33, R10, !PT ;  /* 0x0000000a210a7209 */ /* 0x000fe20007810000 */
[-CC-:B------:R-:W-:Y:S01]  /*125f0*/  FFMA.FTZ R55, R55, R0.reuse, -R12.reuse ;  /* 0x0000000037377223 */ /* 0x180fe2000001080c */
[-CC-:B------:R-:W-:Y:S01]  /*12600*/  FFMA.FTZ R43, R43, R0.reuse, -R12.reuse ;  /* 0x000000002b2b7223 */ /* 0x180fe2000001080c */
        /* <DEDUP_REMOVED lines=8> */
[----:B------:R-:W-:Y:S01]  /*12690*/  FFMA.FTZ R77, R91, R0, -R12 ;  /* 0x000000005b4d7223 */ /* 0x000fe2000001080c */
[----:B------:R-:W-:Y:S01]  /*126a0*/  FMNMX.FTZ R10, R41, R10, !PT ;  /* 0x0000000a290a7209 */ /* 0x000fe20007810000 */
[----:B------:R-:W-:Y:S01]  /*126b0*/  MUFU.EX2 R188, R188 ;  /* 0x000000bc00bc7308 */ /* 0x000fe20000000800 */
[--C-:B------:R-:W-:Y:S01]  /*126c0*/  IMAD.MOV.U32 R99, RZ, RZ, R119.reuse ;  /* 0x000000ffff637224 */ /* 0x100fe200078e0077 */
[-C--:B------:R-:W-:Y:S01]  /*126d0*/  MOV R91, R119.reuse ;  /* 0x00000077005b7202 */ /* 0x080fe20000000f00 */
[--C-:B------:R-:W-:Y:S01]  /*126e0*/  IMAD.MOV.U32 R89, RZ, RZ, R119.reuse ;  /* 0x000000ffff597224 */ /* 0x100fe200078e0077 */
[----:B------:R-:W-:Y:S01]  /*126f0*/  FMNMX.FTZ R10, R49, R10, !PT ;  /* 0x0000000a310a7209 */ /* 0x000fe20007810000 */
[--C-:B------:R-:W-:Y:S01]  /*12700*/  IMAD.MOV.U32 R87, RZ, RZ, R119.reuse ;  /* 0x000000ffff577224 */ /* 0x100fe200078e0077 */
[-C--:B------:R-:W-:Y:S01]  /*12710*/  MOV R85, R119.reuse ;  /* 0x0000007700557202 */ /* 0x080fe20000000f00 */
[--C-:B------:R-:W-:Y:S01]  /*12720*/  IMAD.MOV.U32 R83, RZ, RZ, R119.reuse ;  /* 0x000000ffff537224 */ /* 0x100fe200078e0077 */
[----:B------:R-:W-:Y:S01]  /*12730*/  FMNMX.FTZ R10, R61, R10, !PT ;  /* 0x0000000a3d0a7209 */ /* 0x000fe20007810000 */
[----:B------:R-:W0:Y:S01]  /*12740*/  MUFU.EX2 R63, R63 ;  /* 0x0000003f003f7308 */ /* 0x000e220000000800 */
[--C-:B------:R-:W-:Y:S01]  /*12750*/  IMAD.MOV.U32 R81, RZ, RZ, R119.reuse ;  /* 0x000000ffff517224 */ /* 0x100fe200078e0077 */
[----:B------:R-:W-:Y:S01]  /*12760*/  MOV R79, R119 ;  /* 0x00000077004f7202 */ /* 0x000fe20000000f00 */
[----:B------:R-:W-:Y:S01]  /*12770*/  IMAD.MOV.U32 R62, RZ, RZ, R119 ;  /* 0x000000ffff3e7224 */ /* 0x000fe200078e0077 */
[----:B------:R-:W-:-:S02]  /*12780*/  FMNMX.FTZ R10, R73, R10, !PT ;  /* 0x0000000a490a7209 */ /* 0x000fc40007810000 */
[----:B------:R-:W-:Y:S02]  /*12790*/  MOV R70, R119 ;  /* 0x0000007700467202 */ /* 0x000fe40000000f00 */
[----:B------:R-:W-:Y:S01]  /*127a0*/  FMNMX.FTZ R10, R65, R10, !PT ;  /* 0x0000000a410a7209 */ /* 0x000fe20007810000 */
[----:B------:R-:W1:Y:S03]  /*127b0*/  MUFU.EX2 R190, R190 ;  /* 0x000000be00be7308 */ /* 0x000e660000000800 */
[----:B------:R-:W-:-:S04]  /*127c0*/  FMNMX.FTZ R10, R69, R10, !PT ;  /* 0x0000000a450a7209 */ /* 0x000fc80007810000 */
[----:B------:R-:W-:Y:S01]  /*127d0*/  FMNMX.FTZ R10, R71, R10, !PT ;  /* 0x0000000a470a7209 */ /* 0x000fe20007810000 */
[----:B------:R-:W2:Y:S03]  /*127e0*/  MUFU.EX2 R67, R67 ;  /* 0x0000004300437308 */ /* 0x000ea60000000800 */
[----:B------:R-:W-:-:S04]  /*127f0*/  FMNMX.FTZ R10, R51, R10, !PT ;  /* 0x0000000a330a7209 */ /* 0x000fc80007810000 */
[----:B------:R-:W-:Y:S01]  /*12800*/  FMNMX.FTZ R10, R93, R10, !PT ;  /* 0x0000000a5d0a7209 */ /* 0x000fe20007810000 */
[----:B------:R-:W3:Y:S03]  /*12810*/  MUFU.EX2 R184, R184 ;  /* 0x000000b800b87308 */ /* 0x000ee60000000800 */
[----:B------:R-:W-:-:S05]  /*12820*/  FMNMX.FTZ R10, R95, R10, !PT ;  /* 0x0000000a5f0a7209 */ /* 0x000fca0007810000 */
[----:B------:R-:W4:Y:S01]  /*12830*/  SHFL.BFLY PT, R97, R10, 0x2, 0x1f ;  /* 0x0c401f000a617f89 */ /* 0x000f2200000e0000 */
[----:B------:R-:W3:Y:S08]  /*12840*/  MUFU.EX2 R59, R59 ;  /* 0x0000003b003b7308 */ /* 0x000ef00000000800 */
[----:B------:R-:W3:Y:S08]  /*12850*/  MUFU.EX2 R186, R186 ;  /* 0x000000ba00ba7308 */ /* 0x000ef00000000800 */
[----:B------:R-:W3:Y:S01]  /*12860*/  MUFU.EX2 R55, R55 ;  /* 0x0000003700377308 */ /* 0x000ee20000000800 */
[----:B----4-:R-:W-:-:S07]  /*12870*/  FMNMX.FTZ R97, R10, R97, !PT ;  /* 0x000000610a617209 */ /* 0x010fce0007810000 */
[----:B------:R-:W-:Y:S01]  /*12880*/  MUFU.EX2 R180, R180 ;  /* 0x000000b400b47308 */ /* 0x000fe20000000800 */
[----:B------:R-:W4:Y:S07]  /*12890*/  SHFL.BFLY PT, R4, R97, 0x1, 0x1f ;  /* 0x0c201f0061047f89 */ /* 0x000f2e00000e0000 */
[----:B------:R-:W-:Y:S08]  /*128a0*/  MUFU.EX2 R43, R43 ;  /* 0x0000002b002b7308 */ /* 0x000ff00000000800 */
[----:B------:R-:W-:Y:S08]  /*128b0*/  MUFU.EX2 R182, R182 ;  /* 0x000000b600b67308 */ /* 0x000ff00000000800 */
[----:B------:R-:W-:Y:S01]  /*128c0*/  MUFU.EX2 R37, R37 ;  /* 0x0000002500257308 */ /* 0x000fe20000000800 */
[----:B----4-:R-:W-:-:S02]  /*128d0*/  FMNMX.FTZ R4, R97, R4, !PT ;  /* 0x0000000461047209 */ /* 0x010fc40007810000 */
[----:B------:R-:W-:Y:S02]  /*128e0*/  MOV R97, R119 ;  /* 0x0000007700617202 */ /* 0x000fe40000000f00 */
[C---:B------:R-:W-:Y:S01]  /*128f0*/  FSETP.NEU.FTZ.AND P1, PT, R4.reuse, -INF , PT ;  /* 0xff8000000400780b */ /* 0x040fe20003f3d000 */
[----:B------:R-:W-:Y:S02]  /*12900*/  FMUL.FTZ R8, R4, R0 ;  /* 0x0000000004087220 */ /* 0x000fe40000410000 */
[----:B------:R-:W-:Y:S03]  /*12910*/  MUFU.EX2 R176, R176 ;  /* 0x000000b000b07308 */ /* 0x000fe60000000800 */
[----:B------:R-:W-:Y:S02]  /*12920*/  FSEL R12, R8, RZ, P1 ;  /* 0x000000ff080c7208 */ /* 0x000fe40000800000 */
[----:B------:R-:W-:-:S03]  /*12930*/  ISETP.GE.AND P1, PT, R142, 0x61, PT ;  /* 0x000000618e00780c */ /* 0x000fc60003f26270 */
[----:B------:R-:W-:Y:S01]  /*12940*/  MUFU.EX2 R45, R45 ;  /* 0x0000002d002d7308 */ /* 0x000fe20000000800 */
[-CC-:B------:R-:W-:Y:S01]  /*12950*/  FFMA.FTZ R189, R7, R0.reuse, -R12.reuse ;  /* 0x0000000007bd7223 */ /* 0x180fe2000001080c */
[-CC-:B------:R-:W-:Y:S01]  /*12960*/  FFMA.FTZ R6, R6, R0.reuse, -R12.reuse ;  /* 0x0000000006067223 */ /* 0x180fe2000001080c */
[-CC-:B------:R-:W-:Y:S01]  /*12970*/  FFMA.FTZ R191, R9, R0.reuse, -R12.reuse ;  /* 0x0000000009bf7223 */ /* 0x180fe2000001080c */
[-CC-:B------:R-:W-:Y:S01]  /*12980*/  FFMA.FTZ R8, R11, R0.reuse, -R12.reuse ;  /* 0x000000000b087223 */ /* 0x180fe2000001080c */
[-CC-:B------:R-:W-:Y:S01]  /*12990*/  FFMA.FTZ R185, R13, R0.reuse, -R12.reuse ;  /* 0x000000000db97223 */ /* 0x180fe2000001080c */
[----:B0-----:R-:W-:Y:S01]  /*129a0*/  FADD.FTZ R7, R188, R63 ;  /* 0x0000003fbc077221 */ /* 0x001fe20000010000 */
[-CC-:B------:R-:W-:Y:S01]  /*129b0*/  FFMA.FTZ R10, R15, R0.reuse, -R12.reuse ;  /* 0x000000000f0a7223 */ /* 0x180fe2000001080c */
[----:B------:R-:W-:Y:S01]  /*129c0*/  MUFU.EX2 R189, R189 ;  /* 0x000000bd00bd7308 */ /* 0x000fe20000000800 */
[-CC-:B------:R-:W-:Y:S01]  /*129d0*/  FFMA.FTZ R187, R21, R0.reuse, -R12.reuse ;  /* 0x0000000015bb7223 */ /* 0x180fe2000001080c */
[----:B-1----:R-:W-:Y:S01]  /*129e0*/  FADD.FTZ R28, R190, R7 ;  /* 0x00000007be1c7221 */ /* 0x002fe20000010000 */
[-CC-:B------:R-:W-:Y:S01]  /*129f0*/  FFMA.FTZ R25, R25, R0.reuse, -R12.reuse ;  /* 0x0000000019197223 */ /* 0x180fe2000001080c */
[-CC-:B------:R-:W-:Y:S01]  /*12a00*/  FFMA.FTZ R27, R27, R0.reuse, -R12.reuse ;  /* 0x000000001b1b7223 */ /* 0x180fe2000001080c */
[-C--:B------:R-:W-:Y:S01]  /*12a10*/  FFMA.FTZ R29, R29, R0.reuse, -R12 ;  /* 0x000000001d1d7223 */ /* 0x080fe2000001080c */
[----:B--2---:R-:W-:Y:S01]  /*12a20*/  FADD.FTZ R7, R67, R28 ;  /* 0x0000001c43077221 */ /* 0x004fe20000010000 */
[-CC-:B------:R-:W-:Y:S01]  /*12a30*/  FFMA.FTZ R31, R31, R0.reuse, -R12.reuse ;  /* 0x000000001f1f7223 */ /* 0x180fe2000001080c */
[----:B------:R-:W0:Y:S01]  /*12a40*/  MUFU.EX2 R6, R6 ;  /* 0x0000000600067308 */ /* 0x000e220000000800 */
[-CC-:B------:R-:W-:Y:S01]  /*12a50*/  FFMA.FTZ R33, R33, R0.reuse, -R12.reuse ;  /* 0x0000000021217223 */ /* 0x180fe2000001080c */
[----:B---3--:R-:W-:Y:S01]  /*12a60*/  FADD.FTZ R30, R184, R7 ;  /* 0x00000007b81e7221 */ /* 0x008fe20000010000 */
[-CC-:B------:R-:W-:Y:S01]  /*12a70*/  FFMA.FTZ R35, R35, R0.reuse, -R12.reuse ;  /* 0x0000000023237223 */ /* 0x180fe2000001080c */
[-CC-:B------:R-:W-:Y:S01]  /*12a80*/  FFMA.FTZ R39, R39, R0.reuse, -R12.reuse ;  /* 0x0000000027277223 */ /* 0x180fe2000001080c */
[-C--:B------:R-:W-:Y:S01]  /*12a90*/  FFMA.FTZ R41, R41, R0.reuse, -R12 ;  /* 0x0000000029297223 */ /* 0x080fe2000001080c */
[----:B------:R-:W-:Y:S01]  /*12aa0*/  FADD.FTZ R9, R59, R30 ;  /* 0x0000001e3b097221 */ /* 0x000fe20000010000 */
[-CC-:B------:R-:W-:Y:S01]  /*12ab0*/  FFMA.FTZ R49, R49, R0.reuse, -R12.reuse ;  /* 0x0000000031317223 */ /* 0x180fe2000001080c */
[----:B------:R-:W1:Y:S01]  /*12ac0*/  MUFU.EX2 R191, R191 ;  /* 0x000000bf00bf7308 */ /* 0x000e620000000800 */
[-CC-:B------:R-:W-:Y:S01]  /*12ad0*/  FFMA.FTZ R61, R61, R0.reuse, -R12.reuse ;  /* 0x000000003d3d7223 */ /* 0x180fe2000001080c */
[----:B------:R-:W-:Y:S01]  /*12ae0*/  FADD.FTZ R32, R186, R9 ;  /* 0x00000009ba207221 */ /* 0x000fe20000010000 */
[-CC-:B------:R-:W-:Y:S01]  /*12af0*/  FFMA.FTZ R73, R73, R0.reuse, -R12.reuse ;  /* 0x0000000049497223 */ /* 0x180fe2000001080c */
[-CC-:B------:R-:W-:Y:S01]  /*12b00*/  FFMA.FTZ R65, R65, R0.reuse, -R12.reuse ;  /* 0x0000000041417223 */ /* 0x180fe2000001080c */
[-C--:B------:R-:W-:Y:S01]  /*12b10*/  FFMA.FTZ R69, R69, R0.reuse, -R12 ;  /* 0x0000000045457223 */ /* 0x080fe2000001080c */
[----:B------:R-:W-:Y:S01]  /*12b20*/  FADD.FTZ R9, R55, R32 ;  /* 0x0000002037097221 */ /* 0x000fe20000010000 */
[-C--:B------:R-:W-:Y:S01]  /*12b30*/  FFMA.FTZ R71, R71, R0.reuse, -R12 ;  /* 0x0000000047477223 */ /* 0x080fe2000001080c */
[----:B------:R-:W2:Y:S01]  /*12b40*/  MUFU.EX2 R8, R8 ;  /* 0x0000000800087308 */ /* 0x000ea20000000800 */
[----:B0-----:R-:W-:Y:S01]  /*12b50*/  FADD.FTZ R28, R189, R6 ;  /* 0x00000006bd1c7221 */ /* 0x001fe20000010000 */
[----:B------:R-:W-:Y:S01]  /*12b60*/  FADD.FTZ R32, R180, R9 ;  /* 0x00000009b4207221 */ /* 0x000fe20000010000 */
[-CC-:B------:R-:W-:Y:S01]  /*12b70*/  FFMA.FTZ R51, R51, R0.reuse, -R12.reuse ;  /* 0x0000000033337223 */ /* 0x180fe2000001080c */
[-CC-:B------:R-:W-:Y:S01]  /*12b80*/  FFMA.FTZ R93, R93, R0.reuse, -R12.reuse ;  /* 0x000000005d5d7223 */ /* 0x180fe2000001080c */
[----:B------:R-:W-:Y:S01]  /*12b90*/  FFMA.FTZ R95, R95, R0, -R12 ;  /* 0x000000005f5f7223 */ /* 0x000fe2000001080c */
[----:B------:R-:W-:Y:S01]  /*12ba0*/  FADD.FTZ R9, R43, R32 ;  /* 0x000000202b097221 */ /* 0x000fe20000010000 */
[----:B------:R-:W-:Y:S01]  /*12bb0*/  F2FP.F16.F32.PACK_AB R189, R6, R189 ;  /* 0x000000bd06bd723e */ /* 0x000fe200000000ff */
[----:B------:R-:W0:Y:S01]  /*12bc0*/  MUFU.EX2 R185, R185 ;  /* 0x000000b900b97308 */ /* 0x000e220000000800 */
[----:B-1----:R-:W-:Y:S01]  /*12bd0*/  FADD.FTZ R7, R191, R28 ;  /* 0x0000001cbf077221 */ /* 0x002fe20000010000 */
[----:B------:R-:W-:Y:S01]  /*12be0*/  FADD.FTZ R34, R182, R9 ;  /* 0x00000009b6227221 */ /* 0x000fe20000010000 */
[----:B------:R-:W-:Y:S01]  /*12bf0*/  F2FP.F16.F32.PACK_AB R188, R63, R188 ;  /* 0x000000bc3fbc723e */ /* 0x000fe200000000ff */
[----:B------:R-:W-:Y:S01]  /*12c00*/  IMAD.MOV.U32 R63, RZ, RZ, R119 ;  /* 0x000000ffff3f7224 */ /* 0x000fe200078e0077 */
[----:B------:R-:W-:-:S02]  /*12c10*/  F2FP.F16.F32.PACK_AB R190, R67, R190 ;  /* 0x000000be43be723e */ /* 0x000fc400000000ff */
[----:B------:R-:W-:Y:S01]  /*12c20*/  F2FP.F16.F32.PACK_AB R184, R59, R184 ;  /* 0x000000b83bb8723e */ /* 0x000fe200000000ff */
[----:B------:R-:W1:Y:S01]  /*12c30*/  MUFU.EX2 R10, R10 ;  /* 0x0000000a000a7308 */ /* 0x000e620000000800 */
[C---:B--2---:R-:W-:Y:S01]  /*12c40*/  FADD.FTZ R30, R8.reuse, R7 ;  /* 0x00000007081e7221 */ /* 0x044fe20000010000 */
[----:B------:R-:W-:Y:S01]  /*12c50*/  F2FP.F16.F32.PACK_AB R186, R55, R186 ;  /* 0x000000ba37ba723e */ /* 0x000fe200000000ff */
[----:B------:R-:W-:Y:S01]  /*12c60*/  IMAD.MOV.U32 R59, RZ, RZ, R119 ;  /* 0x000000ffff3b7224 */ /* 0x000fe200078e0077 */
[----:B------:R-:W-:Y:S02]  /*12c70*/  F2FP.F16.F32.PACK_AB R180, R43, R180 ;  /* 0x000000b42bb4723e */ /* 0x000fe400000000ff */
[----:B------:R-:W-:Y:S02]  /*12c80*/  F2FP.F16.F32.PACK_AB R182, R37, R182 ;  /* 0x000000b625b6723e */ /* 0x000fe400000000ff */
[----:B------:R-:W2:Y:S01]  /*12c90*/  MUFU.EX2 R187, R187 ;  /* 0x000000bb00bb7308 */ /* 0x000ea20000000800 */
[----:B0-----:R-:W-:Y:S01]  /*12ca0*/  FADD.FTZ R7, R185, R30 ;  /* 0x0000001eb9077221 */ /* 0x001fe20000010000 */
[----:B------:R-:W-:-:S02]  /*12cb0*/  F2FP.F16.F32.PACK_AB R191, R8, R191 ;  /* 0x000000bf08bf723e */ /* 0x000fc400000000ff */
[-C--:B------:R-:W-:Y:S02]  /*12cc0*/  MOV R67, R119.reuse ;  /* 0x0000007700437202 */ /* 0x080fe40000000f00 */
[----:B------:R-:W-:Y:S02]  /*12cd0*/  MOV R55, R119 ;  /* 0x0000007700377202 */ /* 0x000fe40000000f00 */
[----:B------:R0:W3:Y:S01]  /*12ce0*/  MUFU.EX2 R14, R25 ;  /* 0x00000019000e7308 */ /* 0x0000e20000000800 */
[C---:B-1----:R-:W-:Y:S01]  /*12cf0*/  FADD.FTZ R30, R10.reuse, R7 ;  /* 0x000000070a1e7221 */ /* 0x042fe20000010000 */
[----:B------:R-:W-:Y:S02]  /*12d00*/  F2FP.F16.F32.PACK_AB R185, R10, R185 ;  /* 0x000000b90ab9723e */ /* 0x000fe400000000ff */
[----:B------:R-:W-:-:S04]  /*12d10*/  MOV R43, R119 ;  /* 0x00000077002b7202 */ /* 0x000fc80000000f00 */
[----:B------:R-:W1:Y:S01]  /*12d20*/  MUFU.EX2 R27, R27 ;  /* 0x0000001b001b7308 */ /* 0x000e620000000800 */
[----:B--2---:R-:W-:Y:S01]  /*12d30*/  FADD.FTZ R7, R187, R30 ;  /* 0x0000001ebb077221 */ /* 0x004fe20000010000 */
[----:B0-----:R-:W-:-:S06]  /*12d40*/  MOV R25, R119 ;  /* 0x0000007700197202 */ /* 0x001fcc0000000f00 */
[----:B------:R0:W2:Y:S01]  /*12d50*/  MUFU.EX2 R20, R29 ;  /* 0x0000001d00147308 */ /* 0x0000a20000000800 */
[C---:B---3--:R-:W-:Y:S01]  /*12d60*/  FADD.FTZ R32, R14.reuse, R7 ;  /* 0x000000070e207221 */ /* 0x048fe20000010000 */
[----:B------:R-:W-:Y:S01]  /*12d70*/  FADD.FTZ R7, R37, R34 ;  /* 0x0000002225077221 */ /* 0x000fe20000010000 */
[----:B------:R-:W-:Y:S02]  /*12d80*/  F2FP.F16.F32.PACK_AB R187, R14, R187 ;  /* 0x000000bb0ebb723e */ /* 0x000fe400000000ff */
[----:B------:R-:W-:Y:S01]  /*12d90*/  MOV R37, R119 ;  /* 0x0000007700257202 */ /* 0x000fe20000000f00 */
[----:B------:R-:W-:Y:S01]  /*12da0*/  FADD.FTZ R34, R176, R7 ;  /* 0x00000007b0227221 */ /* 0x000fe20000010000 */
[----:B------:R-:W-:Y:S01]  /*12db0*/  F2FP.F16.F32.PACK_AB R176, R45, R176 ;  /* 0x000000b02db0723e */ /* 0x000fe200000000ff */
[----:B------:R-:W3:Y:S01]  /*12dc0*/  MUFU.EX2 R31, R31 ;  /* 0x0000001f001f7308 */ /* 0x000ee20000000800 */
[----:B-1----:R-:W-:Y:S01]  /*12dd0*/  FADD.FTZ R3, R27, R32 ;  /* 0x000000201b037221 */ /* 0x002fe20000010000 */
[----:B------:R-:W-:Y:S01]  /*12de0*/  FADD.FTZ R7, R45, R34 ;  /* 0x000000222d077221 */ /* 0x000fe20000010000 */
[----:B------:R-:W-:-:S02]  /*12df0*/  IMAD.MOV.U32 R45, RZ, RZ, R119 ;  /* 0x000000ffff2d7224 */ /* 0x000fc400078e0077 */
[----:B0-----:R-:W-:-:S03]  /*12e00*/  IMAD.MOV.U32 R29, RZ, RZ, R119 ;  /* 0x000000ffff1d7224 */ /* 0x001fc600078e0077 */
[----:B------:R0:W1:Y:S01]  /*12e10*/  MUFU.EX2 R24, R33 ;  /* 0x0000002100187308 */ /* 0x0000620000000800 */
[C---:B--2---:R-:W-:Y:S01]  /*12e20*/  FADD.FTZ R32, R20.reuse, R3 ;  /* 0x0000000314207221 */ /* 0x044fe20000010000 */
[----:B------:R-:W-:Y:S01]  /*12e30*/  F2FP.F16.F32.PACK_AB R181, R20, R27 ;  /* 0x0000001b14b5723e */ /* 0x000fe200000000ff */
[----:B------:R-:W-:-:S05]  /*12e40*/  IMAD.MOV.U32 R27, RZ, RZ, R119 ;  /* 0x000000ffff1b7224 */ /* 0x000fca00078e0077 */
[----:B------:R-:W2:Y:S01]  /*12e50*/  MUFU.EX2 R178, R178 ;  /* 0x000000b200b27308 */ /* 0x000ea20000000800 */
[----:B---3--:R-:W-:Y:S01]  /*12e60*/  FADD.FTZ R3, R31, R32 ;  /* 0x000000201f037221 */ /* 0x008fe20000010000 */
[----:B0-----:R-:W-:-:S06]  /*12e70*/  IMAD.MOV.U32 R33, RZ, RZ, R119 ;  /* 0x000000ffff217224 */ /* 0x001fcc00078e0077 */
        /* <DEDUP_REMOVED lines=8> */
[----:B0-----:R-:W-:-:S07]  /*12f00*/  FADD.FTZ R3, R35, R34 ;  /* 0x0000002223037221 */ /* 0x001fce0000010000 */
[----:B------:R-:W0:Y:S01]  /*12f10*/  MUFU.EX2 R172, R172 ;  /* 0x000000ac00ac7308 */ /* 0x000e220000000800 */
[C---:B-1----:R-:W-:Y:S01]  /*12f20*/  FADD.FTZ R7, R47.reuse, R36 ;  /* 0x000000242f077221 */ /* 0x042fe20000010000 */
[----:B------:R-:W-:Y:S01]  /*12f30*/  F2FP.F16.F32.PACK_AB R178, R47, R178 ;  /* 0x000000b22fb2723e */ /* 0x000fe200000000ff */
[--C-:B------:R-:W-:Y:S02]  /*12f40*/  IMAD.MOV.U32 R47, RZ, RZ, R119.reuse ;  /* 0x000000ffff2f7224 */ /* 0x100fe400078e0077 */
[----:B--2---:R-:W-:-:S03]  /*12f50*/  IMAD.MOV.U32 R39, RZ, RZ, R119 ;  /* 0x000000ffff277224 */ /* 0x004fc600078e0077 */
[----:B------:R-:W1:Y:S01]  /*12f60*/  MUFU.EX2 R41, R41 ;  /* 0x0000002900297308 */ /* 0x000e620000000800 */
[C---:B---3--:R-:W-:Y:S01]  /*12f70*/  FADD.FTZ R12, R26.reuse, R3 ;  /* 0x000000031a0c7221 */ /* 0x048fe20000010000 */
[----:B------:R-:W-:Y:S01]  /*12f80*/  F2FP.F16.F32.PACK_AB R177, R26, R35 ;  /* 0x000000231ab1723e */ /* 0x000fe200000000ff */
[--C-:B------:R-:W-:Y:S02]  /*12f90*/  IMAD.MOV.U32 R35, RZ, RZ, R119.reuse ;  /* 0x000000ffff237224 */ /* 0x100fe400078e0077 */
[----:B------:R-:W-:-:S03]  /*12fa0*/  IMAD.MOV.U32 R26, RZ, RZ, R119 ;  /* 0x000000ffff1a7224 */ /* 0x000fc600078e0077 */
[----:B------:R-:W2:Y:S01]  /*12fb0*/  MUFU.EX2 R53, R53 ;  /* 0x0000003500357308 */ /* 0x000ea20000000800 */
[----:B0-----:R-:W-:-:S07]  /*12fc0*/  FADD.FTZ R34, R172, R7 ;  /* 0x00000007ac227221 */ /* 0x001fce0000010000 */
[----:B------:R0:W3:Y:S01]  /*12fd0*/  MUFU.EX2 R28, R49 ;  /* 0x00000031001c7308 */ /* 0x0000e20000000800 */
[----:B-1----:R-:W-:-:S07]  /*12fe0*/  FADD.FTZ R3, R41, R12 ;  /* 0x0000000c29037221 */ /* 0x002fce0000010000 */
[----:B------:R-:W1:Y:S01]  /*12ff0*/  MUFU.EX2 R174, R174 ;  /* 0x000000ae00ae7308 */ /* 0x000e620000000800 */
[C---:B--2---:R-:W-:Y:S01]  /*13000*/  FADD.FTZ R7, R53.reuse, R34 ;  /* 0x0000002235077221 */ /* 0x044fe20000010000 */
[----:B------:R-:W-:Y:S01]  /*13010*/  F2FP.F16.F32.PACK_AB R172, R53, R172 ;  /* 0x000000ac35ac723e */ /* 0x000fe200000000ff */
[----:B------:R-:W-:Y:S01]  /*13020*/  IMAD.MOV.U32 R53, RZ, RZ, R119 ;  /* 0x000000ffff357224 */ /* 0x000fe200078e0077 */
[----:B0-----:R-:W-:-:S04]  /*13030*/  MOV R49, R119 ;  /* 0x0000007700317202 */ /* 0x001fc80000000f00 */
[----:B------:R-:W0:Y:S01]  /*13040*/  MUFU.EX2 R61, R61 ;  /* 0x0000003d003d7308 */ /* 0x000e220000000800 */
[C---:B---3--:R-:W-:Y:S01]  /*13050*/  FADD.FTZ R34, R28.reuse, R3 ;  /* 0x000000031c227221 */ /* 0x048fe20000010000 */
[----:B------:R-:W-:Y:S01]  /*13060*/  F2FP.F16.F32.PACK_AB R179, R28, R41 ;  /* 0x000000291cb3723e */ /* 0x000fe200000000ff */
[----:B------:R-:W-:Y:S01]  /*13070*/  IMAD.MOV.U32 R41, RZ, RZ, R119 ;  /* 0x000000ffff297224 */ /* 0x000fe200078e0077 */
[----:B------:R-:W-:-:S04]  /*13080*/  MOV R28, R119 ;  /* 0x00000077001c7202 */ /* 0x000fc80000000f00 */
[----:B------:R-:W2:Y:S01]  /*13090*/  MUFU.EX2 R57, R57 ;  /* 0x0000003900397308 */ /* 0x000ea20000000800 */
[----:B-1----:R-:W-:-:S07]  /*130a0*/  FADD.FTZ R36, R174, R7 ;  /* 0x00000007ae247221 */ /* 0x002fce0000010000 */
[----:B------:R1:W3:Y:S01]  /*130b0*/  MUFU.EX2 R30, R73 ;  /* 0x00000049001e7308 */ /* 0x0002e20000000800 */
[----:B0-----:R-:W-:-:S07]  /*130c0*/  FADD.FTZ R3, R61, R34 ;  /* 0x000000223d037221 */ /* 0x001fce0000010000 */
[----:B------:R-:W0:Y:S01]  /*130d0*/  MUFU.EX2 R168, R168 ;  /* 0x000000a800a87308 */ /* 0x000e220000000800 */
[C---:B--2---:R-:W-:Y:S01]  /*130e0*/  FADD.FTZ R7, R57.reuse, R36 ;  /* 0x0000002439077221 */ /* 0x044fe20000010000 */
[----:B------:R-:W-:Y:S01]  /*130f0*/  F2FP.F16.F32.PACK_AB R174, R57, R174 ;  /* 0x000000ae39ae723e */ /* 0x000fe200000000ff */
[----:B------:R-:W-:Y:S01]  /*13100*/  IMAD.MOV.U32 R57, RZ, RZ, R119 ;  /* 0x000000ffff397224 */ /* 0x000fe200078e0077 */
[----:B-1----:R-:W-:-:S04]  /*13110*/  MOV R73, R119 ;  /* 0x0000007700497202 */ /* 0x002fc80000000f00 */
[----:B------:R-:W1:Y:S01]  /*13120*/  MUFU.EX2 R65, R65 ;  /* 0x0000004100417308 */ /* 0x000e620000000800 */
[C---:B---3--:R-:W-:Y:S01]  /*13130*/  FADD.FTZ R34, R30.reuse, R3 ;  /* 0x000000031e227221 */ /* 0x048fe20000010000 */
[----:B------:R-:W-:Y:S01]  /*13140*/  F2FP.F16.F32.PACK_AB R173, R30, R61 ;  /* 0x0000003d1ead723e */ /* 0x000fe200000000ff */
[----:B------:R-:W-:Y:S01]  /*13150*/  IMAD.MOV.U32 R30, RZ, RZ, R119 ;  /* 0x000000ffff1e7224 */ /* 0x000fe200078e0077 */
[----:B------:R-:W-:-:S04]  /*13160*/  MOV R61, R119 ;  /* 0x00000077003d7202 */ /* 0x000fc80000000f00 */
[----:B------:R-:W2:Y:S01]  /*13170*/  MUFU.EX2 R75, R75 ;  /* 0x0000004b004b7308 */ /* 0x000ea20000000800 */
[----:B0-----:R-:W-:-:S07]  /*13180*/  FADD.FTZ R36, R168, R7 ;  /* 0x00000007a8247221 */ /* 0x001fce0000010000 */
[----:B------:R0:W3:Y:S01]  /*13190*/  MUFU.EX2 R32, R69 ;  /* 0x0000004500207308 */ /* 0x0000e20000000800 */
[----:B-1----:R-:W-:-:S07]  /*131a0*/  FADD.FTZ R3, R65, R34 ;  /* 0x0000002241037221 */ /* 0x002fce0000010000 */
[----:B------:R-:W1:Y:S01]  /*131b0*/  MUFU.EX2 R71, R71 ;  /* 0x0000004700477308 */ /* 0x000e620000000800 */
[C---:B--2---:R-:W-:Y:S01]  /*131c0*/  FADD.FTZ R7, R75.reuse, R36 ;  /* 0x000000244b077221 */ /* 0x044fe20000010000 */
[----:B------:R-:W-:Y:S01]  /*131d0*/  F2FP.F16.F32.PACK_AB R168, R75, R168 ;  /* 0x000000a84ba8723e */ /* 0x000fe200000000ff */
[--C-:B------:R-:W-:Y:S02]  /*131e0*/  IMAD.MOV.U32 R75, RZ, RZ, R119.reuse ;  /* 0x000000ffff4b7224 */ /* 0x100fe400078e0077 */
[----:B0-----:R-:W-:-:S03]  /*131f0*/  IMAD.MOV.U32 R69, RZ, RZ, R119 ;  /* 0x000000ffff457224 */ /* 0x001fc600078e0077 */
[----:B------:R0:W2:Y:S01]  /*13200*/  MUFU.EX2 R12, R51 ;  /* 0x00000033000c7308 */ /* 0x0000a20000000800 */
[C---:B---3--:R-:W-:Y:S01]  /*13210*/  FADD.FTZ R36, R32.reuse, R3 ;  /* 0x0000000320247221 */ /* 0x048fe20000010000 */
[----:B------:R-:W-:Y:S01]  /*13220*/  F2FP.F16.F32.PACK_AB R175, R32, R65 ;  /* 0x0000004120af723e */ /* 0x000fe200000000ff */
[--C-:B------:R-:W-:Y:S02]  /*13230*/  IMAD.MOV.U32 R65, RZ, RZ, R119.reuse ;  /* 0x000000ffff417224 */ /* 0x100fe400078e0077 */
[----:B------:R-:W-:-:S03]  /*13240*/  IMAD.MOV.U32 R32, RZ, RZ, R119 ;  /* 0x000000ffff207224 */ /* 0x000fc600078e0077 */
[----:B------:R-:W3:Y:S01]  /*13250*/  MUFU.EX2 R170, R170 ;  /* 0x000000aa00aa7308 */ /* 0x000ee20000000800 */
[----:B-1----:R-:W-:Y:S01]  /*13260*/  FADD.FTZ R3, R71, R36 ;  /* 0x0000002447037221 */ /* 0x002fe20000010000 */
[--C-:B0-----:R-:W-:Y:S02]  /*13270*/  IMAD.MOV.U32 R51, RZ, RZ, R119.reuse ;  /* 0x000000ffff337224 */ /* 0x101fe400078e0077 */
[----:B------:R-:W-:-:S04]  /*13280*/  IMAD.MOV.U32 R36, RZ, RZ, R119 ;  /* 0x000000ffff247224 */ /* 0x000fc800078e0077 */
[----:B------:R-:W0:Y:S01]  /*13290*/  MUFU.EX2 R93, R93 ;  /* 0x0000005d005d7308 */ /* 0x000e220000000800 */
[C---:B--2---:R-:W-:Y:S01]  /*132a0*/  FADD.FTZ R6, R12.reuse, R3 ;  /* 0x000000030c067221 */ /* 0x044fe20000010000 */
[----:B------:R-:W-:Y:S01]  /*132b0*/  F2FP.F16.F32.PACK_AB R169, R12, R71 ;  /* 0x000000470ca9723e */ /* 0x000fe200000000ff */
[----:B------:R-:W-:Y:S02]  /*132c0*/  IMAD.MOV.U32 R12, RZ, RZ, 0x3f800000 ;  /* 0x3f800000ff0c7424 */ /* 0x000fe400078e00ff */
[----:B------:R-:W-:-:S03]  /*132d0*/  IMAD.MOV.U32 R71, RZ, RZ, R119 ;  /* 0x000000ffff477224 */ /* 0x000fc600078e0077 */
[----:B------:R-:W1:Y:S01]  /*132e0*/  MUFU.EX2 R77, R77 ;  /* 0x0000004d004d7308 */ /* 0x000e620000000800 */
[----:B---3--:R-:W-:-:S07]  /*132f0*/  FADD.FTZ R38, R170, R7 ;  /* 0x00000007aa267221 */ /* 0x008fce0000010000 */
[----:B------:R2:W3:Y:S01]  /*13300*/  MUFU.EX2 R34, R95 ;  /* 0x0000005f00227308 */ /* 0x0004e20000000800 */
[----:B0-----:R-:W-:Y:S01]  /*13310*/  FADD.FTZ R3, R93, R6 ;  /* 0x000000065d037221 */ /* 0x001fe20000010000 */
[C---:B-1----:R-:W-:Y:S01]  /*13320*/  FADD.FTZ R215, R77.reuse, R38 ;  /* 0x000000264dd77221 */ /* 0x042fe20000010000 */
[----:B------:R-:W-:Y:S01]  /*13330*/  F2FP.F16.F32.PACK_AB R170, R77, R170 ;  /* 0x000000aa4daa723e */ /* 0x000fe200000000ff */
[--C-:B--2---:R-:W-:Y:S02]  /*13340*/  IMAD.MOV.U32 R95, RZ, RZ, R119.reuse ;  /* 0x000000ffff5f7224 */ /* 0x104fe400078e0077 */
[--C-:B------:R-:W-:Y:S02]  /*13350*/  IMAD.MOV.U32 R77, RZ, RZ, R119.reuse ;  /* 0x000000ffff4d7224 */ /* 0x100fe400078e0077 */
[----:B------:R-:W-:Y:S02]  /*13360*/  IMAD.MOV.U32 R38, RZ, RZ, R119 ;  /* 0x000000ffff267224 */ /* 0x000fe400078e0077 */
[C---:B---3--:R-:W-:Y:S01]  /*13370*/  FADD.FTZ R214, R34.reuse, R3 ;  /* 0x0000000322d67221 */ /* 0x048fe20000010000 */
[----:B------:R-:W-:Y:S01]  /*13380*/  F2FP.F16.F32.PACK_AB R171, R34, R93 ;  /* 0x0000005d22ab723e */ /* 0x000fe200000000ff */
[----:B------:R-:W-:Y:S01]  /*13390*/  IMAD.MOV.U32 R3, RZ, RZ, 0x3f800000 ;  /* 0x3f800000ff037424 */ /* 0x000fe200078e00ff */
[----:B------:R-:W-:Y:S01]  /*133a0*/  MOV R34, R119 ;  /* 0x0000007700227202 */ /* 0x000fe20000000f00 */
[----:B------:R-:W-:Y:S01]  /*133b0*/  IMAD.MOV.U32 R93, RZ, RZ, R119 ;  /* 0x000000ffff5d7224 */ /* 0x000fe200078e0077 */
[----:B------:R-:W-:Y:S06]  /*133c0*/  @!P1 BRA `(.L_x_3918) ;  /* 0x0000002c00149947 */ /* 0x000fec0003800000 */
[----:B------:R-:W-:Y:S01]  /*133d0*/  VIADD R8, R143, 0xfffffffe ;  /* 0xfffffffe8f087836 */ /* 0x000fe20000000000 */
[----:B------:R-:W-:Y:S01]  /*133e0*/  MOV R9, R4 ;  /* 0x0000000400097202 */ /* 0x000fe20000000f00 */
[----:B------:R-:W-:Y:S01]  /*133f0*/  IMAD.MOV.U32 R10, RZ, RZ, R5 ;  /* 0x000000ffff0a7224 */ /* 0x000fe200078e0005 */
[----:B------:R-:W-:Y:S01]  /*13400*/  MOV R7, R209 ;  /* 0x000000d100077202 */ /* 0x000fe20000000f00 */
        /* <DEDUP_REMOVED lines=49> */
[----:B------:R-:W-:-:S07]  /*13720*/  CS2R R24, SRZ ;  /* 0x0000000000187805 */ /* 0x000fce000001ff00 */
.L_x_3931:
[----:B------:R-:W-:-:S04]  /*13730*/  ISETP.NE.AND P1, PT, R7, 0x1, PT ;  /* 0x000000010700780c */ /* 0x000fc80003f25270 */
[----:B------:R-:W-:-:S04]  /*13740*/  SEL R5, RZ, 0x1, P1 ;  /* 0x00000001ff057807 */ /* 0x000fc80000800000 */
[----:B------:R-:W-:Y:S01]  /*13750*/  LOP3.LUT R220, R6, R5, RZ, 0x3c, !PT ;  /* 0x0000000506dc7212 */ /* 0x000fe200078e3cff */
[----:B------:R-:W-:Y:S06]  /*13760*/  @!P0 BRA `(.L_x_3919) ;  /* 0x0000000000048947 */ /* 0x000fec0003800000 */
[----:B------:R-:W-:Y:S01]  /*13770*/  BPT.TRAP 0x1 ;  /* 0x000000040000795c */ /* 0x000fe20000300000 */
.L_x_3919:
[----:B------:R-:W-:Y:S01]  /*13780*/  VIADD R209, R7, 0x1 ;  /* 0x0000000107d17836 */ /* 0x000fe20000000000 */
[----:B------:R-:W-:-:S04]  /*13790*/  SHF.L.U32 R0, R220, 0x1f, RZ ;  /* 0x0000001fdc007819 */ /* 0x000fc800000006ff */
[----:B------:R-:W-:-:S04]  /*137a0*/  ISETP.NE.AND P1, PT, R209, 0x2, PT ;  /* 0x00000002d100780c */ /* 0x000fc80003f25270 */
[----:B------:R-:W-:-:S04]  /*137b0*/  SEL R209, R209, RZ, P1 ;  /* 0x000000ffd1d17207 */ /* 0x000fc80000800000 */
[----:B------:R-:W-:-:S04]  /*137c0*/  LEA R11, R209, R2, 0x3 ;  /* 0x00000002d10b7211 */ /* 0x000fc800078e18ff */
[----:B------:R0:W1:Y:S01]  /*137d0*/  SYNCS.PHASECHK.TRANS64.TRYWAIT P1, [R11+URZ+0x30830], R0 ;  /* 0x030830000b0075a7 */ /* 0x000062000802017f */
[----:B------:R-:W-:Y:S05]  /*137e0*/  @!P0 BRA `(.L_x_3920) ;  /* 0x0000000000048947 */ /* 0x000fea0003800000 */
[----:B------:R-:W-:Y:S01]  /*137f0*/  BPT.TRAP 0x1 ;  /* 0x000000040000795c */ /* 0x000fe20000300000 */
.L_x_3920:
[----:B------:R-:W-:Y:S01]  /*13800*/  IMAD R126, R209, 0x900, R221 ;  /* 0x00000900d17e7824 */ /* 0x000fe200078e02dd */
[----:B------:R-:W-:Y:S03]  /*13810*/  BSSY B1, `(.L_x_3921) ;  /* 0x0000006000017945 */ /* 0x000fe60003800000 */
[C---:B------:R-:W-:Y:S02]  /*13820*/  VIADD R124, R126.reuse, 0x2 ;  /* 0x000000027e7c7836 */ /* 0x040fe40000000000 */
[----:B------:R-:W-:Y:S01]  /*13830*/  VIADD R123, R126, 0x4 ;  /* 0x000000047e7b7836 */ /* 0x000fe20000000000 */
[----:B-1----:R-:W-:Y:S06]  /*13840*/  @P1 BRA `(.L_x_3922) ;  /* 0x0000000000081947 */ /* 0x002fec0003800000 */
[----:B------:R-:W1:Y:S02]  /*13850*/  SYNCS.PHASECHK.TRANS64.TRYWAIT P1, [R11+URZ+0x30830], R0 ;  /* 0x030830000b0075a7 */ /* 0x000e64000802017f */
[----:B-1----:R-:W-:Y:S05]  /*13860*/  @!P1 BRA `(.L_x_3923) ;  /* 0x000000d8005c9947 */ /* 0x002fea0003800000 */
.L_x_3922:
[----:B------:R-:W-:Y:S05]  /*13870*/  BSYNC B1 ;  /* 0x0000000000017941 */ /* 0x000fea0003800000 */
.L_x_3921:
[----:B------:R-:W2:Y:S04]  /*13880*/  LDL.64 R128, [R1+0x38] ;  /* 0x0000380001807983 */ /* 0x000ea80000100a00 */
[----:B------:R3:W-:Y:S04]  /*13890*/  STL.64 [R1+0x90], R8 ;  /* 0x0000900801007387 */ /* 0x0007e80000100a00 */
[----:B---3--:R-:W3:Y:S01]  /*138a0*/  LDL.64 R8, [R1+0x30] ;  /* 0x0000300001087983 */ /* 0x008ee20000100a00 */
[----:B------:R-:W-:Y:S01]  /*138b0*/  MOV R120, R126 ;  /* 0x0000007e00787202 */ /* 0x000fe20000000f00 */
[----:B------:R-:W-:Y:S01]  /*138c0*/  VIADD R122, R126, 0x6 ;  /* 0x000000067e7a7836 */ /* 0x000fe20000000000 */
[----:B------:R-:W-:Y:S01]  /*138d0*/  MOV R5, UR58 ;  /* 0x0000003a00057c02 */ /* 0x000fe20008000f00 */
[----:B------:R-:W-:Y:S01]  /*138e0*/  IMAD.MOV.U32 R121, RZ, RZ, 0x40000040 ;  /* 0x40000040ff797424 */ /* 0x000fe200078e00ff */
[----:B------:R-:W-:Y:S01]  /*138f0*/  R2UR UR46, R120 ;  /* 0x00000000782e72ca */ /* 0x000fe200000e0000 */
[----:B------:R-:W-:Y:S01]  /*13900*/  IMAD.MOV.U32 R125, RZ, RZ, 0x40000040 ;  /* 0x40000040ff7d7424 */ /* 0x000fe200078e00ff */
[----:B------:R-:W-:Y:S01]  /*13910*/  MOV R120, R124 ;  /* 0x0000007c00787202 */ /* 0x000fe20000000f00 */
[----:B------:R-:W-:Y:S01]  /*13920*/  VIADD R124, R126, 0x304 ;  /* 0x000003047e7c7836 */ /* 0x000fe20000000000 */
[----:B------:R-:W-:Y:S01]  /*13930*/  MOV R20, UR38 ;  /* 0x0000002600147c02 */ /* 0x000fe20008000f00 */
[----:B------:R4:W-:Y:S01]  /*13940*/  STL.64 [R1+0x88], R6 ;  /* 0x0000880601007387 */ /* 0x0009e20000100a00 */
[----:B------:R-:W-:Y:S01]  /*13950*/  R2UR UR42, R120 ;  /* 0x00000000782a72ca */ /* 0x000fe200000e0000 */
[----:B------:R-:W-:Y:S01]  /*13960*/  IMAD.MOV.U32 R120, RZ, RZ, R123 ;  /* 0x000000ffff787224 */ /* 0x000fe200078e007b */
[----:B------:R-:W-:Y:S01]  /*13970*/  R2UR UR58, R122 ;  /* 0x000000007a3a72ca */ /* 0x000fe200000e0000 */
[----:B------:R-:W-:Y:S01]  /*13980*/  VIADD R122, R126, 0x302 ;  /* 0x000003027e7a7836 */ /* 0x000fe20000000000 */
[----:B------:R-:W-:Y:S01]  /*13990*/  MOV R213, UR45 ;  /* 0x0000002d00d57c02 */ /* 0x000fe20008000f00 */
[-C--:B------:R-:W-:Y:S01]  /*139a0*/  FMUL.FTZ R24, R24, R12.reuse ;  /* 0x0000000c18187220 */ /* 0x080fe20000410000 */
[----:B------:R-:W-:Y:S01]  /*139b0*/  R2UR UR38, R120 ;  /* 0x00000000782672ca */ /* 0x000fe200000e0000 */
[----:B------:R-:W-:Y:S01]  /*139c0*/  VIADD R120, R126, 0x300 ;  /* 0x000003007e787836 */ /* 0x000fe20000000000 */
[----:B------:R-:W-:Y:S01]  /*139d0*/  R2UR UR30, R122 ;  /* 0x000000007a1e72ca */ /* 0x000fe200000e0000 */
[----:B------:R-:W-:Y:S01]  /*139e0*/  VIADD R122, R126, 0x600 ;  /* 0x000006007e7a7836 */ /* 0x000fe20000000000 */
[----:B01----:R-:W-:Y:S01]  /*139f0*/  MOV R0, UR44 ;  /* 0x0000002c00007c02 */ /* 0x003fe20008000f00 */
[----:B----4-:R-:W4:Y:S01]  /*13a00*/  LDL.64 R6, [R1+0x20] ;  /* 0x0000200001067983 */ /* 0x010f220000100a00 */
[----:B------:R-:W-:Y:S01]  /*13a10*/  R2UR UR34, R120 ;  /* 0x00000000782272ca */ /* 0x000fe200000e0000 */
[-C--:B------:R-:W-:Y:S01]  /*13a20*/  FMUL.FTZ R25, R25, R12.reuse ;  /* 0x0000000c19197220 */ /* 0x080fe20000410000 */
[----:B------:R-:W-:Y:S01]  /*13a30*/  IADD3 R120, R126, 0x306, RZ ;  /* 0x000003067e787810 */ /* 0x000fe20007ffe0ff */
[-C--:B------:R-:W-:Y:S01]  /*13a40*/  FMUL.FTZ R28, R28, R12.reuse ;  /* 0x0000000c1c1c7220 */ /* 0x080fe20000410000 */
[----:B------:R-:W-:Y:S01]  /*13a50*/  R2UR UR47, R121 ;  /* 0x00000000792f72ca */ /* 0x000fe200000e0000 */
[-C--:B------:R-:W-:Y:S01]  /*13a60*/  FMUL.FTZ R29, R29, R12.reuse ;  /* 0x0000000c1d1d7220 */ /* 0x080fe20000410000 */
[----:B------:R-:W-:Y:S01]  /*13a70*/  R2UR UR26, R124 ;  /* 0x000000007c1a72ca */ /* 0x000fe200000e0000 */
[-C--:B------:R-:W-:Y:S01]  /*13a80*/  FMUL.FTZ R32, R32, R12.reuse ;  /* 0x0000000c20207220 */ /* 0x080fe20000410000 */
[----:B------:R-:W-:Y:S01]  /*13a90*/  R2UR UR22, R120 ;  /* 0x00000000781672ca */ /* 0x000fe200000e0000 */
[----:B------:R-:W-:Y:S01]  /*13aa0*/  VIADD R120, R126, 0x604 ;  /* 0x000006047e787836 */ /* 0x000fe20000000000 */
[----:B------:R-:W-:Y:S01]  /*13ab0*/  R2UR UR18, R122 ;  /* 0x000000007a1272ca */ /* 0x000fe200000e0000 */
[C---:B------:R-:W-:Y:S01]  /*13ac0*/  VIADD R122, R126.reuse, 0x606 ;  /* 0x000006067e7a7836 */ /* 0x040fe20000000000 */
[----:B------:R-:W-:Y:S01]  /*13ad0*/  MOV R123, 0x40000040 ;  /* 0x40000040007b7802 */ /* 0x000fe20000000f00 */
[-C--:B------:R-:W-:Y:S01]  /*13ae0*/  FMUL.FTZ R33, R33, R12.reuse ;  /* 0x0000000c21217220 */ /* 0x080fe20000410000 */
[----:B------:R-:W-:Y:S01]  /*13af0*/  IADD3 R124, R126, 0x602, RZ ;  /* 0x000006027e7c7810 */ /* 0x000fe20007ffe0ff */
[-C--:B------:R-:W-:Y:S01]  /*13b00*/  FMUL.FTZ R36, R36, R12.reuse ;  /* 0x0000000c24247220 */ /* 0x080fe20000410000 */
[----:B------:R-:W-:Y:S01]  /*13b10*/  MOV R15, UR39 ;  /* 0x00000027000f7c02 */ /* 0x000fe20008000f00 */
[-C--:B------:R-:W-:Y:S01]  /*13b20*/  FMUL.FTZ R37, R37, R12.reuse ;  /* 0x0000000c25257220 */ /* 0x080fe20000410000 */
[----:B------:R-:W-:Y:S01]  /*13b30*/  MOV R4, UR59 ;  /* 0x0000003b00047c02 */ /* 0x000fe20008000f00 */
[-C--:B------:R-:W-:Y:S01]  /*13b40*/  FMUL.FTZ R40, R40, R12.reuse ;  /* 0x0000000c28287220 */ /* 0x080fe20000410000 */
[----:B------:R-:W-:Y:S01]  /*13b50*/  R2UR UR43, R121 ;  /* 0x00000000792b72ca */ /* 0x000fe200000e0000 */
        /* <DEDUP_REMOVED lines=27> */
[----:B------:R-:W-:Y:S01]  /*13d10*/  MOV R211, UR41 ;  /* 0x0000002900d37c02 */ /* 0x000fe20008000f00 */
        /* <DEDUP_REMOVED lines=77> */
[----:B--2---:R-:W-:-:S02]  /*141f0*/  R2UR UR44, R128 ;  /* 0x00000000802c72ca */ /* 0x004fc400000e0000 */
[----:B------:R-:W-:Y:S02]  /*14200*/  R2UR UR45, R129 ;  /* 0x00000000812d72ca */ /* 0x000fe400000e0000 */
[----:B-----5:R-:W-:-:S11]  /*14210*/  WARPGROUP.ARRIVE ;  /* 0x00000000000079c5 */ /* 0x020fd60000000000 */
[----:B------:R-:W-:Y:S01]  /*14220*/  HGMMA.64x96x16.F32 R120, gdesc[UR44], RZ, !UPT, gsb0 ;  /* 0x016000002c7879f0 */ /* 0x000fe2000c0008ff */
[----:B---3--:R-:W-:Y:S02]  /*14230*/  R2UR UR40, R8 ;  /* 0x00000000082872ca */ /* 0x008fe400000e0000 */
[----:B------:R-:W-:Y:S02]  /*14240*/  R2UR UR41, R9 ;  /* 0x00000000092972ca */ /* 0x000fe400000e0000 */
[----:B------:R-:W-:Y:S01]  /*14250*/  R2UR UR45, R213 ;  /* 0x00000000d52d72ca */ /* 0x000fe200000e0000 */
[----:B------:R0:W5:Y:S01]  /*14260*/  LDL.LU.64 R8, [R1+0x90] ;  /* 0x0000900001087983 */ /* 0x0001620000300a00 */
[----:B------:R-:W-:Y:S02]  /*14270*/  WARPGROUP.DEPBAR.LE gsb0, 0x0 ;  /* 0x00008000000079c5 */ /* 0x000fe40000010000 */
[----:B------:R-:W-:-:S07]  /*14280*/  WARPGROUP.ARRIVE ;  /* 0x00000000000079c5 */ /* 0x000fce0000000000 */
[----:B------:R-:W-:Y:S01]  /*14290*/  HGMMA.64x96x16.F32 R120, gdesc[UR40], R120, gsb0 ;  /* 0x01600000287879f0 */ /* 0x000fe20008000878 */
[----:B------:R-:W-:Y:S02]  /*142a0*/  R2UR UR40, R212 ;  /* 0x00000000d42872ca */ /* 0x000fe400000e0000 */
[----:B------:R-:W2:Y:S01]  /*142b0*/  LDL.64 R212, [R1+0x28] ;  /* 0x0000280001d47983 */ /* 0x000ea20000100a00 */
[----:B------:R-:W-:Y:S01]  /*142c0*/  R2UR UR41, R211 ;  /* 0x00000000d32972ca */ /* 0x000fe200000e0000 */
[----:B------:R-:W-:Y:S02]  /*142d0*/  WARPGROUP.DEPBAR.LE gsb0, 0x0 ;  /* 0x00008000000079c5 */ /* 0x000fe40000010000 */
[----:B------:R-:W-:Y:S01]  /*142e0*/  WARPGROUP.ARRIVE ;  /* 0x00000000000079c5 */ /* 0x000fe20000000000 */
[----:B--2---:R-:W-:Y:S02]  /*142f0*/  R2UR UR36, R212 ;  /* 0x00000000d42472ca */ /* 0x004fe400000e0000 */
[----:B------:R-:W-:-:S02]  /*14300*/  R2UR UR37, R213 ;  /* 0x00000000d52572ca */ /* 0x000fc400000e0000 */
[----:B------:R-:W2:Y:S11]  /*14310*/  LDL.64 R212, [R1+0x8] ;  /* 0x0000080001d47983 */ /* 0x000eb60000100a00 */
[----:B------:R-:W-:Y:S01]  /*14320*/  HGMMA.64x96x16.F32 R120, gdesc[UR36], R120, gsb0 ;  /* 0x01600000247879f0 */ /* 0x000fe20008000878 */
[----:B------:R-:W-:-:S02]  /*14330*/  R2UR UR36, R210 ;  /* 0x00000000d22472ca */ /* 0x000fc400000e0000 */
[----:B------:R-:W3:Y:S01]  /*14340*/  LDL.64 R210, [R1+0x18] ;  /* 0x0000180001d27983 */ /* 0x000ee20000100a00 */
[----:B------:R-:W-:Y:S02]  /*14350*/  R2UR UR38, R20 ;  /* 0x00000000142672ca */ /* 0x000fe400000e0000 */
[----:B------:R-:W-:Y:S02]  /*14360*/  R2UR UR37, R21 ;  /* 0x00000000152572ca */ /* 0x000fe400000e0000 */
[----:B------:R-:W2:Y:S01]  /*14370*/  LDL.64 R20, [R1+0x10] ;  /* 0x0000100001147983 */ /* 0x000ea20000100a00 */
[----:B----4-:R-:W-:Y:S02]  /*14380*/  R2UR UR56, R6 ;  /* 0x00000000063872ca */ /* 0x010fe400000e0000 */
[----:B------:R-:W-:Y:S01]  /*14390*/  R2UR UR57, R7 ;  /* 0x00000000073972ca */ /* 0x000fe200000e0000 */
[----:B------:R-:W-:Y:S01]  /*143a0*/  UMOV UR20, UR52 ;  /* 0x0000003400147c82 */ /* 0x000fe20008000000 */
[----:B------:R-:W-:Y:S01]  /*143b0*/  UMOV UR21, UR53 ;  /* 0x0000003500157c82 */ /* 0x000fe20008000000 */
[----:B------:R-:W-:Y:S01]  /*143c0*/  UMOV UR16, UR48 ;  /* 0x0000003000107c82 */ /* 0x000fe20008000000 */
[----:B------:R-:W-:Y:S01]  /*143d0*/  UMOV UR17, UR49 ;  /* 0x0000003100117c82 */ /* 0x000fe20008000000 */
[----:B------:R-:W-:Y:S01]  /*143e0*/  R2UR UR44, R0 ;  /* 0x00000000002c72ca */ /* 0x000fe200000e0000 */
[----:B------:R0:W5:Y:S01]  /*143f0*/  LDL.LU.64 R6, [R1+0x88] ;  /* 0x0000880001067983 */ /* 0x0001620000300a00 */
[----:B------:R-:W-:-:S02]  /*14400*/  WARPGROUP.DEPBAR.LE gsb0, 0x0 ;  /* 0x00008000000079c5 */ /* 0x000fc40000010000 */
[----:B------:R-:W-:-:S06]  /*14410*/  WARPGROUP.ARRIVE ;  /* 0x00000000000079c5 */ /* 0x000fcc0000000000 */
[----:B------:R-:W-:Y:S03]  /*14420*/  HGMMA.64x96x16.F32 R120, gdesc[UR56], R120, gsb0 ;  /* 0x01600000387879f0 */ /* 0x000fe60008000878 */
[----:B------:R-:W-:Y:S02]  /*14430*/  WARPGROUP.DEPBAR.LE gsb0, 0x0 ;  /* 0x00008000000079c5 */ /* 0x000fe40000010000 */
[----:B------:R-:W-:Y:S01]  /*14440*/  WARPGROUP.ARRIVE ;  /* 0x00000000000079c5 */ /* 0x000fe20000000000 */
[----:B---3--:R-:W-:Y:S02]  /*14450*/  R2UR UR32, R210 ;  /* 0x00000000d22072ca */ /* 0x008fe400000e0000 */
[----:B------:R-:W-:-:S13]  /*14460*/  R2UR UR33, R211 ;  /* 0x00000000d32172ca */ /* 0x000fda00000e0000 */
[----:B------:R-:W-:Y:S01]  /*14470*/  HGMMA.64x96x16.F32 R120, gdesc[UR32], R120, gsb0 ;  /* 0x01600000207879f0 */ /* 0x000fe20008000878 */
[----:B--2---:R-:W-:Y:S02]  /*14480*/  R2UR UR28, R20 ;  /* 0x00000000141c72ca */ /* 0x004fe400000e0000 */
        /* <DEDUP_REMOVED lines=14> */
[----:B------:R-:W-:Y:S01]  /*14570*/  HGMMA.64x96x16.F32 R120, gdesc[UR16], R120, gsb0 ;  /* 0x01600000107879f0 */ /* 0x000fe20008000878 */
[----:B------:R-:W-:Y:S01]  /*14580*/  UMOV UR12, UR44 ;  /* 0x0000002c000c7c82 */ /* 0x000fe20008000000 */
[----:B------:R-:W-:Y:S01]  /*14590*/  UMOV UR13, UR45 ;  /* 0x0000002d000d7c82 */ /* 0x000fe20008000000 */
        /* <DEDUP_REMOVED lines=10> */
[----:B------:R-:W-:Y:S01]  /*14640*/  R2UR UR39, R15 ;  /* 0x000000000f2772ca */ /* 0x000fe200000e0000 */
[----:B------:R-:W-:Y:S02]  /*14650*/  WARPGROUP.DEPBAR.LE gsb0, 0x0 ;  /* 0x00008000000079c5 */ /* 0x000fe40000010000 */
[----:B------:R-:W-:-:S06]  /*14660*/  WARPGROUP.ARRIVE ;  /* 0x00000000000079c5 */ /* 0x000fcc0000000000 */
[----:B------:R-:W-:Y:S01]  /*14670*/  HGMMA.64x96x16.F32 R120, gdesc[UR8], R120, gsb0 ;  /* 0x01600000087879f0 */ /* 0x000fe20008000878 */
[----:B------:R-:W-:Y:S02]  /*14680*/  R2UR UR59, R4 ;  /* 0x00000000043b72ca */ /* 0x000fe400000e0000 */
[----:B------:R-:W-:Y:S02]  /*14690*/  R2UR UR58, R5 ;  /* 0x00000000053a72ca */ /* 0x000fe400000e0000 */
[----:B------:R-:W-:Y:S02]  /*146a0*/  R2UR UR57, R13 ;  /* 0x000000000d3972ca */ /* 0x000fe400000e0000 */
[----:B------:R-:W-:Y:S01]  /*146b0*/  R2UR UR56, R14 ;  /* 0x000000000e3872ca */ /* 0x000fe200000e0000 */
[----:B------:R-:W-:Y:S01]  /*146c0*/  FMUL.FTZ R119, R119, R3 ;  /* 0x0000000377777220 */ /* 0x000fe20000410000 */
[----:B------:R-:W-:Y:S02]  /*146d0*/  WARPGROUP.DEPBAR.LE gsb0, 0x0 ;  /* 0x00008000000079c5 */ /* 0x000fe40000010000 */
[----:B0-----:R-:W-:Y:S11]  /*146e0*/  @!P0 BRA `(.L_x_3924) ;  /* 0x0000000000048947 */ /* 0x001ff60003800000 */
[----:B------:R-:W-:Y:S01]  /*146f0*/  BPT.TRAP 0x1 ;  /* 0x000000040000795c */ /* 0x000fe20000300000 */
.L_x_3924:
[----:B-----5:R-:W-:Y:S02]  /*14700*/  SHF.L.U32 R0, R6, 0x1f, RZ ;  /* 0x0000001f06007819 */ /* 0x020fe400000006ff */
[----:B------:R-:W-:-:S04]  /*14710*/  LEA R13, R7, R2, 0x3 ;  /* 0x00000002070d7211 */ /* 0x000fc800078e18ff */
[----:B------:R0:W1:Y:S01]  /*14720*/  SYNCS.PHASECHK.TRANS64.TRYWAIT P1, [R13+URZ+0x30850], R0 ;  /* 0x030850000d0075a7 */ /* 0x000062000802017f */
[----:B------:R-:W-:Y:S05]  /*14730*/  @!P0 BRA `(.L_x_3925) ;  /* 0x0000000000048947 */ /* 0x000fea0003800000 */
[----:B------:R-:W-:Y:S01]  /*14740*/  BPT.TRAP 0x1 ;  /* 0x000000040000795c */ /* 0x000fe20000300000 */
.L_x_3925:
[----:B------:R-:W-:Y:S04]  /*14750*/  BSSY B1, `(.L_x_3926) ;  /* 0x0000004000017945 */ /* 0x000fe80003800000 */
[----:B-1----:R-:W-:Y:S05]  /*14760*/  @P1 BRA `(.L_x_3927) ;  /* 0x0000000000081947 */ /* 0x002fea0003800000 */
[----:B------:R-:W1:Y:S02]  /*14770*/  SYNCS.PHASECHK.TRANS64.TRYWAIT P1, [R13+URZ+0x30850], R0 ;  /* 0x030850000d0075a7 */ /* 0x000e64000802017f */
[----:B-1----:R-:W-:Y:S05]  /*14780*/  @!P1 BRA `(.L_x_3928) ;  /* 0x000000c800a89947 */ /* 0x002fea0003800000 */
.L_x_3927:
[----:B------:R-:W-:Y:S05]  /*14790*/  BSYNC B1 ;  /* 0x0000000000017941 */ /* 0x000fea0003800000 */
.L_x_3926:
[----:B01----:R-:W-:Y:S01]  /*147a0*/  VIADD R0, R2, 0x400 ;  /* 0x0000040002007836 */ /* 0x003fe20000000000 */
[----:B------:R-:W-:Y:S01]  /*147b0*/  WARPGROUP.ARRIVE ;  /* 0x00000000000079c5 */ /* 0x000fe20000000000 */
[----:B------:R-:W-:-:S03]  /*147c0*/  IMAD.MOV.U32 R5, RZ, RZ, 0x40000040 ;  /* 0x40000040ff057424 */ /* 0x000fc600078e00ff */
[----:B------:R-:W-:Y:S02]  /*147d0*/  SHF.R.U32.HI R0, RZ, 0x4, R0 ;  /* 0x00000004ff007819 */ /* 0x000fe40000011600 */
[----:B------:R-:W-:Y:S02]  /*147e0*/  R2UR UR7, R5 ;  /* 0x00000000050772ca */ /* 0x000fe400000e0000 */
[----:B------:R-:W-:Y:S02]  /*147f0*/  LOP3.LUT R0, R0, 0x3fff, RZ, 0xc0, !PT ;  /* 0x00003fff00007812 */ /* 0x000fe400078ec0ff */
[----:B------:R-:W-:Y:S02]  /*14800*/  MOV R5, 0x40000040 ;  /* 0x4000004000057802 */ /* 0x000fe40000000f00 */
[----:B------:R-:W-:-:S05]  /*14810*/  LOP3.LUT R0, R0, 0x3000000, RZ, 0xfc, !PT ;  /* 0x0300000000007812 */ /* 0x000fca00078efcff */
[----:B------:R-:W-:Y:S02]  /*14820*/  IMAD R4, R7, 0x900, R0 ;  /* 0x0000090007047824 */ /* 0x000fe400078e0200 */
[----:B------:R-:W-:-:S03]  /*14830*/  IMAD.MOV.U32 R7, RZ, RZ, 0x40000040 ;  /* 0x40000040ff077424 */ /* 0x000fc600078e00ff */
[C---:B------:R-:W-:Y:S02]  /*14840*/  R2UR UR6, R4.reuse ;  /* 0x00000000040672ca */ /* 0x040fe400000e0000 */
[----:B------:R-:W-:-:S11]  /*14850*/  IADD3 R6, R4, 0x80, RZ ;  /* 0x0000008004067810 */ /* 0x000fd60007ffe0ff */
[----:B------:R-:W-:Y:S01]  /*14860*/  HGMMA.64x192x16.F32 R24, R188, gdesc[UR4].tnspB, R24, gsb0 ;  /* 0x42e00004bc187df0 */ /* 0x000fe20008000818 */
[----:B------:R-:W-:Y:S01]  /*14870*/  R2UR UR6, R6 ;  /* 0x00000000060672ca */ /* 0x000fe200000e0000 */
[----:B------:R-:W-:Y:S01]  /*14880*/  VIADD R6, R4, 0x100 ;  /* 0x0000010004067836 */ /* 0x000fe20000000000 */
[----:B------:R-:W-:Y:S02]  /*14890*/  R2UR UR7, R7 ;  /* 0x00000000070772ca */ /* 0x000fe400000e0000 */
[----:B------:R-:W-:Y:S01]  /*148a0*/  MOV R7, 0x40000040 ;  /* 0x4000004000077802 */ /* 0x000fe20000000f00 */
[----:B------:R-:W-:Y:S02]  /*148b0*/  WARPGROUP.DEPBAR.LE gsb0, 0x0 ;  /* 0x00008000000079c5 */ /* 0x000fe40000010000 */
[----:B------:R-:W-:-:S12]  /*148c0*/  WARPGROUP.ARRIVE ;  /* 0x00000000000079c5 */ /* 0x000fd80000000000 */
[----:B------:R-:W-:Y:S01]  /*148d0*/  HGMMA.64x192x16.F32 R24, R184, gdesc[UR4].tnspB, R24, gsb0 ;  /* 0x42e00004b8187df0 */ /* 0x000fe20008000818 */
[----:B------:R-:W-:Y:S01]  /*148e0*/  R2UR UR6, R6 ;  /* 0x00000000060672ca */ /* 0x000fe200000e0000 */
[----:B------:R-:W-:Y:S01]  /*148f0*/  VIADD R6, R4, 0x180 ;  /* 0x0000018004067836 */ /* 0x000fe20000000000 */
[----:B------:R-:W-:Y:S01]  /*14900*/  R2UR UR7, R7 ;  /* 0x00000000070772ca */ /* 0x000fe200000e0000 */
[----:B------:R-:W-:Y:S01]  /*14910*/  IMAD.MOV.U32 R7, RZ, RZ, 0x40000040 ;  /* 0x40000040ff077424 */ /* 0x000fe200078e00ff */
[----:B------:R-:W-:Y:S02]  /*14920*/  WARPGROUP.DEPBAR.LE gsb0, 0x0 ;  /* 0x00008000000079c5 */ /* 0x000fe40000010000 */
[----:B------:R-:W-:-:S13]  /*14930*/  WARPGROUP.ARRIVE ;  /* 0x00000000000079c5 */ /* 0x000fda0000000000 */
[----:B------:R-:W-:Y:S01]  /*14940*/  HGMMA.64x192x16.F32 R24, R180, gdesc[UR4].tnspB, R24, gsb0 ;  /* 0x42e00004b4187df0 */ /* 0x000fe20008000818 */
[----:B------:R-:W-:Y:S02]  /*14950*/  R2UR UR6, R6 ;  /* 0x00000000060672ca */ /* 0x000fe400000e0000 */
[----:B------:R-:W-:Y:S01]  /*14960*/  R2UR UR7, R7 ;  /* 0x00000000070772ca */ /* 0x000fe200000e0000 */
[----:B------:R-:W-:Y:S01]  /*14970*/  IMAD.MOV.U32 R7, RZ, RZ, 0x40000040 ;  /* 0x40000040ff077424 */ /* 0x000fe200078e00ff */
[C---:B------:R-:W-:Y:S01]  /*14980*/  IADD3 R6, R4.reuse, 0x200, RZ ;  /* 0x0000020004067810 */ /* 0x040fe20007ffe0ff */
[----:B------:R-:W-:Y:S01]  /*14990*/  VIADD R4, R4, 0x280 ;  /* 0x0000028004047836 */ /* 0x000fe20000000000 */
[----:B------:R-:W-:Y:S02]  /*149a0*/  WARPGROUP.DEPBAR.LE gsb0, 0x0 ;  /* 0x00008000000079c5 */ /* 0x000fe40000010000 */
[----:B------:R-:W-:-:S11]  /*149b0*/  WARPGROUP.ARRIVE ;  /* 0x00000000000079c5 */ /* 0x000fd60000000000 */
[----:B------:R-:W-:Y:S01]  /*149c0*/  HGMMA.64x192x16.F32 R24, R176, gdesc[UR4].tnspB, R24, gsb0 ;  /* 0x42e00004b0187df0 */ /* 0x000fe20008000818 */
[----:B------:R-:W-:Y:S02]  /*149d0*/  R2UR UR6, R6 ;  /* 0x00000000060672ca */ /* 0x000fe400000e0000 */
[----:B------:R-:W-:Y:S01]  /*149e0*/  R2UR UR7, R7 ;  /* 0x00000000070772ca */ /* 0x000fe200000e0000 */
[----:B------:R-:W-:Y:S02]  /*149f0*/  WARPGROUP.DEPBAR.LE gsb0, 0x0 ;  /* 0x00008000000079c5 */ /* 0x000fe40000010000 */
[----:B------:R-:W-:-:S14]  /*14a00*/  WARPGROUP.ARRIVE ;  /* 0x00000000000079c5 */ /* 0x000fdc0000000000 */
[----:B------:R-:W-:Y:S01]  /*14a10*/  HGMMA.64x192x16.F32 R24, R172, gdesc[UR4].tnspB, R24, gsb0 ;  /* 0x42e00004ac187df0 */ /* 0x000fe20008000818 */
[----:B------:R-:W-:Y:S02]  /*14a20*/  R2UR UR6, R4 ;  /* 0x00000000040672ca */ /* 0x000fe400000e0000 */
[----:B------:R-:W-:Y:S01]  /*14a30*/  R2UR UR7, R5 ;  /* 0x00000000050772ca */ /* 0x000fe200000e0000 */
[----:B------:R-:W-:Y:S02]  /*14a40*/  WARPGROUP.DEPBAR.LE gsb0, 0x0 ;  /* 0x00008000000079c5 */ /* 0x000fe40000010000 */
[----:B------:R-:W-:-:S14]  /*14a50*/  WARPGROUP.ARRIVE ;  /* 0x00000000000079c5 */ /* 0x000fdc0000000000 */
[----:B------:R-:W-:Y:S03]  /*14a60*/  HGMMA.64x192x16.F32 R24, R168, gdesc[UR4].tnspB, R24, gsb0 ;  /* 0x42e00004a8187df0 */ /* 0x000fe60008000818 */
[----:B------:R-:W-:Y:S02]  /*14a70*/  WARPGROUP.DEPBAR.LE gsb0, 0x0 ;  /* 0x00008000000079c5 */ /* 0x000fe40000010000 */
[----:B------:R-:W-:Y:S05]  /*14a80*/  @!P0 BRA `(.L_x_3929) ;  /* 0x0000000000048947 */ /* 0x000fea0003800000 */
[----:B------:R-:W-:Y:S01]  /*14a90*/  BPT.TRAP 0x1 ;  /* 0x000000040000795c */ /* 0x000fe20000300000 */
.L_x_3929:
        /* <DEDUP_REMOVED lines=59> */
[----:B------:R-:W-:-:S03]  /*14e50*/  FMUL.FTZ R159, R165, UR38 ;  /* 0x00000026a59f7c20 */ /* 0x000fc60008410000 */
        /* <DEDUP_REMOVED lines=81> */
[----:B0-----:R-:W-:Y:S02]  /*15370*/  FMNMX.FTZ R3, R158, R3, !PT ;  /* 0x000000039e037209 */ /* 0x001fe40007810000 */
[----:B-1----:R-:W-:-:S05]  /*15380*/  FMNMX.FTZ R4, R161, R0, !PT ;  /* 0x00000000a1047209 */ /* 0x002fca0007810000 */
[----:B------:R-:W0:Y:S01]  /*15390*/  SHFL.BFLY PT, R0, R4, 0x2, 0x1f ;  /* 0x0c401f0004007f89 */ /* 0x000e2200000e0000 */
[----:B--2---:R-:W-:-:S05]  /*153a0*/  FMNMX.FTZ R5, R159, R3, !PT ;  /* 0x000000039f057209 */ /* 0x004fca0007810000 */
[----:B------:R-:W1:Y:S01]  /*153b0*/  SHFL.BFLY PT, R3, R5, 0x2, 0x1f ;  /* 0x0c401f0005037f89 */ /* 0x000e6200000e0000 */
[----:B0-----:R-:W-:-:S05]  /*153c0*/  FMNMX.FTZ R4, R4, R0, !PT ;  /* 0x0000000004047209 */ /* 0x001fca0007810000 */
[----:B------:R-:W0:Y:S01]  /*153d0*/  SHFL.BFLY PT, R0, R4, 0x1, 0x1f ;  /* 0x0c201f0004007f89 */ /* 0x000e2200000e0000 */
[----:B-1----:R-:W-:-:S05]  /*153e0*/  FMNMX.FTZ R5, R5, R3, !PT ;  /* 0x0000000305057209 */ /* 0x002fca0007810000 */
[----:B------:R-:W1:Y:S01]  /*153f0*/  SHFL.BFLY PT, R3, R5, 0x1, 0x1f ;  /* 0x0c201f0005037f89 */ /* 0x000e6200000e0000 */
[----:B0-----:R-:W-:Y:S01]  /*15400*/  FMNMX.FTZ R4, R4, R0, !PT ;  /* 0x0000000004047209 */ /* 0x001fe20007810000 */
[----:B------:R-:W-:Y:S01]  /*15410*/  IMAD.U32 R0, RZ, RZ, UR39 ;  /* 0x00000027ff007e24 */ /* 0x000fe2000f8e00ff */
[----:B-1----:R-:W-:-:S03]  /*15420*/  FMNMX.FTZ R5, R5, R3, !PT ;  /* 0x0000000305057209 */ /* 0x002fc60007810000 */
[----:B------:R-:W-:Y:S02]  /*15430*/  FADD.FTZ R3, -R4, R9 ;  /* 0x0000000904037221 */ /* 0x000fe40000010100 */
[CC--:B------:R-:W-:Y:S01]  /*15440*/  FMUL.FTZ R9, R5.reuse, R0.reuse ;  /* 0x0000000005097220 */ /* 0x0c0fe20000410000 */
[----:B------:R-:W-:Y:S01]  /*15450*/  FADD.FTZ R12, -R5, R10 ;  /* 0x0000000a050c7221 */ /* 0x000fe20000010100 */
[-C--:B------:R-:W-:Y:S02]  /*15460*/  FMUL.FTZ R3, R3, R0.reuse ;  /* 0x0000000003037220 */ /* 0x080fe40000410000 */
[-CC-:B------:R-:W-:Y:S01]  /*15470*/  FFMA.FTZ R186, R126, R0.reuse, -R9.reuse ;  /* 0x000000007eba7223 */ /* 0x180fe20000010809 */
[-CC-:B------:R-:W-:Y:S01]  /*15480*/  FFMA.FTZ R126, R127, R0.reuse, -R9.reuse ;  /* 0x000000007f7e7223 */ /* 0x180fe20000010809 */
[-C--:B------:R-:W-:Y:S01]  /*15490*/  FMUL.FTZ R127, R4, R0.reuse ;  /* 0x00000000047f7220 */ /* 0x080fe20000410000 */
[-C--:B------:R-:W-:Y:S01]  /*154a0*/  FMUL.FTZ R12, R12, R0.reuse ;  /* 0x000000000c0c7220 */ /* 0x080fe20000410000 */
[-CC-:B------:R-:W-:Y:S01]  /*154b0*/  FFMA.FTZ R188, R6, R0.reuse, -R9.reuse ;  /* 0x0000000006bc7223 */ /* 0x180fe20000010809 */
[-C--:B------:R-:W-:Y:S01]  /*154c0*/  FFMA.FTZ R180, R130, R0.reuse, -R9 ;  /* 0x0000000082b47223 */ /* 0x080fe20000010809 */
[-C--:B------:R-:W-:Y:S01]  /*154d0*/  FFMA.FTZ R189, R14, R0.reuse, -R127 ;  /* 0x000000000ebd7223 */ /* 0x080fe2000001087f */
[-C--:B------:R-:W-:Y:S01]  /*154e0*/  FFMA.FTZ R164, R7, R0.reuse, -R9 ;  /* 0x0000000007a47223 */ /* 0x080fe20000010809 */
[-C--:B------:R-:W-:Y:S01]  /*154f0*/  FFMA.FTZ R130, R15, R0.reuse, -R127 ;  /* 0x000000000f827223 */ /* 0x080fe2000001087f */
[----:B------:R-:W-:Y:S01]  /*15500*/  MUFU.EX2 R12, R12 ;  /* 0x0000000c000c7308 */ /* 0x000fe20000000800 */
[-C--:B------:R-:W-:Y:S01]  /*15510*/  FFMA.FTZ R190, R20, R0.reuse, -R9 ;  /* 0x0000000014be7223 */ /* 0x080fe20000010809 */
[-C--:B------:R-:W-:Y:S01]  /*15520*/  FFMA.FTZ R191, R120, R0.reuse, -R127 ;  /* 0x0000000078bf7223 */ /* 0x080fe2000001087f */
[-C--:B------:R-:W-:Y:S01]  /*15530*/  FFMA.FTZ R163, R21, R0.reuse, -R9 ;  /* 0x0000000015a37223 */ /* 0x080fe20000010809 */
[-CC-:B------:R-:W-:Y:S01]  /*15540*/  FFMA.FTZ R121, R121, R0.reuse, -R127.reuse ;  /* 0x0000000079797223 */ /* 0x180fe2000001087f */
[-C--:B------:R-:W-:Y:S01]  /*15550*/  FFMA.FTZ R185, R124, R0.reuse, -R127 ;  /* 0x000000007cb97223 */ /* 0x080fe2000001087f */
[-CC-:B------:R-:W-:Y:S01]  /*15560*/  FFMA.FTZ R184, R122, R0.reuse, -R9.reuse ;  /* 0x000000007ab87223 */ /* 0x180fe20000010809 */
[----:B------:R-:W-:Y:S01]  /*15570*/  VIADD R124, R11, 0x30840 ;  /* 0x000308400b7c7836 */ /* 0x000fe20000000000 */
[----:B------:R-:W-:Y:S01]  /*15580*/  MUFU.EX2 R3, R3 ;  /* 0x0000000300037308 */ /* 0x000fe20000000800 */
[-C--:B------:R-:W-:Y:S01]  /*15590*/  FFMA.FTZ R162, R123, R0.reuse, -R9 ;  /* 0x000000007ba27223 */ /* 0x080fe20000010809 */
[-CC-:B------:R-:W-:Y:S01]  /*155a0*/  FFMA.FTZ R120, R125, R0.reuse, -R127.reuse ;  /* 0x000000007d787223 */ /* 0x180fe2000001087f */
[-C--:B------:R-:W-:Y:S01]  /*155b0*/  FFMA.FTZ R187, R128, R0.reuse, -R127 ;  /* 0x0000000080bb7223 */ /* 0x080fe2000001087f */
[----:B------:R-:W-:Y:S01]  /*155c0*/  PRMT R124, R222, 0x654, R124 ;  /* 0x00000654de7c7816 */ /* 0x000fe2000000007c */
[-C--:B------:R-:W-:Y:S01]  /*155d0*/  FFMA.FTZ R123, R131, R0.reuse, -R9 ;  /* 0x00000000837b7223 */ /* 0x080fe20000010809 */
[-CC-:B------:R-:W-:Y:S01]  /*155e0*/  FFMA.FTZ R15, R129, R0.reuse, -R127.reuse ;  /* 0x00000000810f7223 */ /* 0x180fe2000001087f */
[-CC-:B------:R-:W-:Y:S01]  /*155f0*/  FFMA.FTZ R181, R132, R0.reuse, -R127.reuse ;  /* 0x0000000084b57223 */ /* 0x180fe2000001087f */
[----:B------:R-:W0:Y:S01]  /*15600*/  MUFU.EX2 R188, R188 ;  /* 0x000000bc00bc7308 */ /* 0x000e220000000800 */
[----:B------:R1:W-:Y:S01]  /*15610*/  SYNCS.ARRIVE.TRANS64.RED.A1T0 RZ, [R124+URZ], RZ ;  /* 0x000000ff7cff79a7 */ /* 0x0003e2000810043f */
        /* <DEDUP_REMOVED lines=9> */
[-CC-:B------:R-:W-:Y:S01]  /*156b0*/  FFMA.FTZ R129, R149, R0.reuse, -R127.reuse ;  /* 0x0000000095817223 */ /* 0x180fe2000001087f */
[-CC-:B------:R-:W-:Y:S01]  /*156c0*/  FFMA.FTZ R175, R152, R0.reuse, -R127.reuse ;  /* 0x0000000098af7223 */ /* 0x180fe2000001087f */
[-CC-:B------:R-:W-:Y:S01]  /*156d0*/  FFMA.FTZ R153, R153, R0.reuse, -R127.reuse ;  /* 0x0000000099997223 */ /* 0x180fe2000001087f */
[-CC-:B------:R-:W-:Y:S01]  /*156e0*/  FFMA.FTZ R169, R156, R0.reuse, -R127.reuse ;  /* 0x000000009ca97223 */ /* 0x180fe2000001087f */
[-CC-:B------:R-:W-:Y:S01]  /*156f0*/  FFMA.FTZ R125, R157, R0.reuse, -R127.reuse ;  /* 0x000000009d7d7223 */ /* 0x180fe2000001087f */
[----:B------:R-:W3:Y:S01]  /*15700*/  MUFU.EX2 R164, R164 ;  /* 0x000000a400a47308 */ /* 0x000ee20000000800 */
[----:B0-----:R-:W-:Y:S01]  /*15710*/  FFMA.FTZ R215, R12, R215, R188 ;  /* 0x000000d70cd77223 */ /* 0x001fe200000100bc */
[-CC-:B------:R-:W-:Y:S01]  /*15720*/  FFMA.FTZ R171, R160, R0.reuse, -R127.reuse ;  /* 0x00000000a0ab7223 */ /* 0x180fe2000001087f */
[-C--:B-1----:R-:W-:Y:S01]  /*15730*/  FFMA.FTZ R124, R161, R0.reuse, -R127 ;  /* 0x00000000a17c7223 */ /* 0x082fe2000001087f */
[-CC-:B------:R-:W-:Y:S01]  /*15740*/  FFMA.FTZ R182, R134, R0.reuse, -R9.reuse ;  /* 0x0000000086b67223 */ /* 0x180fe20000010809 */
[-CC-:B------:R-:W-:Y:S01]  /*15750*/  FFMA.FTZ R122, R135, R0.reuse, -R9.reuse ;  /* 0x00000000877a7223 */ /* 0x180fe20000010809 */
[-CC-:B------:R-:W-:Y:S01]  /*15760*/  FFMA.FTZ R176, R138, R0.reuse, -R9.reuse ;  /* 0x000000008ab07223 */ /* 0x180fe20000010809 */
[----:B------:R-:W-:Y:S01]  /*15770*/  FFMA.FTZ R21, R139, R0, -R9 ;  /* 0x000000008b157223 */ /* 0x000fe20000010809 */
[----:B------:R-:W0:Y:S01]  /*15780*/  MUFU.EX2 R130, R130 ;  /* 0x0000008200827308 */ /* 0x000e220000000800 */
[----:B--2---:R-:W-:Y:S01]  /*15790*/  FFMA.FTZ R214, R3, R214, R189 ;  /* 0x000000d603d67223 */ /* 0x004fe200000100bd */
[-CC-:B------:R-:W-:Y:S01]  /*157a0*/  FFMA.FTZ R178, R142, R0.reuse, -R9.reuse ;  /* 0x000000008eb27223 */ /* 0x180fe20000010809 */
[-CC-:B------:R-:W-:Y:S01]  /*157b0*/  FFMA.FTZ R20, R143, R0.reuse, -R9.reuse ;  /* 0x000000008f147223 */ /* 0x180fe20000010809 */
[-CC-:B------:R-:W-:Y:S01]  /*157c0*/  FFMA.FTZ R172, R146, R0.reuse, -R9.reuse ;  /* 0x0000000092ac7223 */ /* 0x180fe20000010809 */
[-CC-:B------:R-:W-:Y:S01]  /*157d0*/  FFMA.FTZ R10, R147, R0.reuse, -R9.reuse ;  /* 0x00000000930a7223 */ /* 0x180fe20000010809 */
[-CC-:B------:R-:W-:Y:S01]  /*157e0*/  FFMA.FTZ R174, R150, R0.reuse, -R9.reuse ;  /* 0x0000000096ae7223 */ /* 0x180fe20000010809 */
[-C--:B------:R-:W-:Y:S01]  /*157f0*/  FFMA.FTZ R7, R151, R0.reuse, -R9 ;  /* 0x0000000097077223 */ /* 0x080fe20000010809 */
[----:B------:R-:W1:Y:S01]  /*15800*/  MUFU.EX2 R190, R190 ;  /* 0x000000be00be7308 */ /* 0x000e620000000800 */
[----:B---3--:R-:W-:Y:S01]  /*15810*/  FADD.FTZ R127, R164, R215 ;  /* 0x000000d7a47f7221 */ /* 0x008fe20000010000 */
[-CC-:B------:R-:W-:Y:S01]  /*15820*/  FFMA.FTZ R168, R154, R0.reuse, -R9.reuse ;  /* 0x000000009aa87223 */ /* 0x180fe20000010809 */
[-CC-:B------:R-:W-:Y:S01]  /*15830*/  FFMA.FTZ R6, R155, R0.reuse, -R9.reuse ;  /* 0x000000009b067223 */ /* 0x180fe20000010809 */
[-CC-:B------:R-:W-:Y:S01]  /*15840*/  FFMA.FTZ R170, R158, R0.reuse, -R9.reuse ;  /* 0x000000009eaa7223 */ /* 0x180fe20000010809 */
[----:B------:R-:W-:-:S03]  /*15850*/  FFMA.FTZ R9, R159, R0, -R9 ;  /* 0x000000009f097223 */ /* 0x000fc60000010809 */
        /* <DEDUP_REMOVED lines=90> */
.L_x_3930:
[C---:B------:R-:W-:Y:S01]  /*15e00*/  ISETP.GT.AND P1, PT, R8.reuse, RZ, PT ;  /* 0x000000ff0800720c */ /* 0x040fe20003f24270 */
[----:B------:R-:W-:Y:S01]  /*15e10*/  VIADD R8, R8, 0xffffffff ;  /* 0xffffffff08087836 */ /* 0x000fe20000000000 */
[----:B------:R-:W-:Y:S02]  /*15e20*/  IADD3 R13, R13, 0x30860, RZ ;  /* 0x000308600d0d7810 */ /* 0x000fe40007ffe0ff */
[----:B------:R-:W-:Y:S02]  /*15e30*/  F2FP.F16.F32.PACK_AB R172, R10, R172 ;  /* 0x000000ac0aac723e */ /* 0x000fe400000000ff */
[----:B------:R-:W-:Y:S02]  /*15e40*/  PRMT R13, R222, 0x654, R13 ;  /* 0x00000654de0d7816 */ /* 0x000fe4000000000d */
[----:B------:R-:W-:Y:S01]  /*15e50*/  F2FP.F16.F32.PACK_AB R174, R7, R174 ;  /* 0x000000ae07ae723e */ /* 0x000fe200000000ff */
[----:B------:R-:W-:Y:S01]  /*15e60*/  IMAD.MOV.U32 R7, RZ, RZ, R209 ;  /* 0x000000ffff077224 */ /* 0x000fe200078e00d1 */
[----:B------:R0:W-:Y:S01]  /*15e70*/  SYNCS.ARRIVE.TRANS64.RED.A1T0 RZ, [R13+URZ], RZ ;  /* 0x000000ff0dff79a7 */ /* 0x0001e2000810043f */
        /* <DEDUP_REMOVED lines=25> */
[----:B0-----:R-:W-:Y:S06]  /*16010*/  @P1 BRA `(.L_x_3931) ;  /* 0xffffffd400c41947 */ /* 0x001fec000383ffff */
.L_x_3918:
[----:B------:R-:W-:Y:S05]  /*16020*/  BSYNC B0 ;  /* 0x0000000000007941 */ /* 0x000fea0003800000 */
.L_x_3917:
        /* <DEDUP_REMOVED lines=99> */
.L_x_3932:
[----:B------:R-:W-:Y:S02]  /*16660*/  LEA R8, R209, R2, 0x3 ;  /* 0x00000002d1087211 */ /* 0x000fe400078e18ff */
[----:B------:R-:W-:-:S04]  /*16670*/  SHF.L.U32 R3, R220, 0x1f, RZ ;  /* 0x0000001fdc037819 */ /* 0x000fc800000006ff */
[----:B------:R0:W1:Y:S01]  /*16680*/  SYNCS.PHASECHK.TRANS64.TRYWAIT P1, [R8+URZ+0x30850], R3 ;  /* 0x03085003080075a7 */ /* 0x000062000802017f */
[----:B------:R-:W-:Y:S05]  /*16690*/  @!P0 BRA `(.L_x_3933) ;  /* 0x0000000000048947 */ /* 0x000fea0003800000 */
[----:B------:R-:W-:Y:S01]  /*166a0*/  BPT.TRAP 0x1 ;  /* 0x000000040000795c */ /* 0x000fe20000300000 */
.L_x_3933:
        /* <DEDUP_REMOVED lines=9> */
.L_x_3935:
[----:B------:R-:W-:Y:S05]  /*16740*/  BSYNC B0 ;  /* 0x0000000000007941 */ /* 0x000fea0003800000 */
.L_x_3934:
[----:B------:R-:W-:Y:S01]  /*16750*/  IMAD.MOV.U32 R2, RZ, RZ, R6 ;  /* 0x000000ffff027224 */ /* 0x000fe200078e0006 */
[----:B01----:R-:W-:Y:S01]  /*16760*/  MOV R3, 0x40000040 ;  /* 0x4000004000037802 */ /* 0x003fe20000000f00 */
[----:B------:R-:W-:Y:S01]  /*16770*/  WARPGROUP.ARRIVE ;  /* 0x00000000000079c5 */ /* 0x000fe20000000000 */
[----:B------:R-:W0:Y:S02]  /*16780*/  SHFL.BFLY PT, R7, R214, 0x2, 0x1f ;  /* 0x0c401f00d6077f89 */ /* 0x000e2400000e0000 */
[----:B------:R-:W-:Y:S01]  /*16790*/  R2UR UR6, R2 ;  /* 0x00000000020672ca */ /* 0x000fe200000e0000 */
[----:B------:R-:W-:Y:S01]  /*167a0*/  VIADD R2, R6, 0x80 ;  /* 0x0000008006027836 */ /* 0x000fe20000000000 */
[----:B------:R-:W-:Y:S01]  /*167b0*/  R2UR UR7, R3 ;  /* 0x00000000030772ca */ /* 0x000fe200000e0000 */
[----:B------:R-:W-:-:S12]  /*167c0*/  IMAD.MOV.U32 R3, RZ, RZ, 0x40000040 ;  /* 0x40000040ff037424 */ /* 0x000fd800078e00ff */
[----:B------:R-:W-:Y:S01]  /*167d0*/  HGMMA.64x192x16.F32 R24, R188, gdesc[UR4].tnspB, R24, gsb0 ;  /* 0x42e00004bc187df0 */ /* 0x000fe20008000818 */
[----:B------:R-:W-:Y:S02]  /*167e0*/  R2UR UR6, R2 ;  /* 0x00000000020672ca */ /* 0x000fe400000e0000 */
[----:B------:R-:W-:Y:S01]  /*167f0*/  R2UR UR7, R3 ;  /* 0x00000000030772ca */ /* 0x000fe200000e0000 */
[----:B------:R-:W-:Y:S01]  /*16800*/  IMAD.MOV.U32 R3, RZ, RZ, 0x40000040 ;  /* 0x40000040ff037424 */ /* 0x000fe200078e00ff */
[----:B------:R-:W-:Y:S01]  /*16810*/  IADD3 R2, R6, 0x100, RZ ;  /* 0x0000010006027810 */ /* 0x000fe20007ffe0ff */
[----:B------:R-:W-:Y:S02]  /*16820*/  WARPGROUP.DEPBAR.LE gsb0, 0x0 ;  /* 0x00008000000079c5 */ /* 0x000fe40000010000 */
[----:B------:R-:W-:-:S12]  /*16830*/  WARPGROUP.ARRIVE ;  /* 0x00000000000079c5 */ /* 0x000fd80000000000 */
        /* <DEDUP_REMOVED lines=18> */
[----:B------:R-:W-:Y:S01]  /*16960*/  IADD3 R2, R6, 0x280, RZ ;  /* 0x0000028006027810 */ /* 0x000fe20007ffe0ff */
[----:B0-----:R-:W-:-:S05]  /*16970*/  FADD.FTZ R6, R7, R214 ;  /* 0x000000d607067221 */ /* 0x001fca0000010000 */
[----:B------:R-:W0:Y:S02]  /*16980*/  SHFL.BFLY PT, R7, R6, 0x1, 0x1f ;  /* 0x0c201f0006077f89 */ /* 0x000e2400000e0000 */
[----:B0-----:R-:W-:Y:S01]  /*16990*/  FADD.FTZ R13, R6, R7 ;  /* 0x00000007060d7221 */ /* 0x001fe20000010000 */
[----:B------:R-:W-:Y:S02]  /*169a0*/  IMAD.MOV.U32 R7, RZ, RZ, RZ ;  /* 0x000000ffff077224 */ /* 0x000fe400078e00ff */
[----:B------:R-:W-:Y:S02]  /*169b0*/  IMAD.MOV.U32 R6, RZ, RZ, -0x800000 ;  /* 0xff800000ff067424 */ /* 0x000fe400078e00ff */
[----:B------:R-:W-:-:S13]  /*169c0*/  FSETP.NE.FTZ.AND P2, PT, R13, RZ, PT ;  /* 0x000000ff0d00720b */ /* 0x000fda0003f55000 */
[----:B------:R-:W0:Y:S02]  /*169d0*/  @P2 MUFU.LG2 R11, R13 ;  /* 0x0000000d000b2308 */ /* 0x000e240000000c00 */
[----:B0-----:R-:W-:Y:S01]  /*169e0*/  @P2 FMUL.FTZ R11, R11, 0.69314718246459960938 ;  /* 0x3f3172180b0b2820 */ /* 0x001fe20000410000 */
[----:B------:R-:W-:Y:S02]  /*169f0*/  WARPGROUP.DEPBAR.LE gsb0, 0x0 ;  /* 0x00008000000079c5 */ /* 0x000fe40000010000 */
[----:B------:R-:W-:-:S06]  /*16a00*/  WARPGROUP.ARRIVE ;  /* 0x00000000000079c5 */ /* 0x000fcc0000000000 */
[----:B------:R-:W-:Y:S01]  /*16a10*/  HGMMA.64x192x16.F32 R24, R172, gdesc[UR4].tnspB, R24, gsb0 ;  /* 0x42e00004ac187df0 */ /* 0x000fe20008000818 */
[----:B------:R-:W-:Y:S02]  /*16a20*/  R2UR UR6, R2 ;  /* 0x00000000020672ca */ /* 0x000fe400000e0000 */
[----:B------:R-:W-:Y:S01]  /*16a30*/  R2UR UR7, R3 ;  /* 0x00000000030772ca */ /* 0x000fe200000e0000 */
[----:B------:R-:W0:Y:S02]  /*16a40*/  SHFL.BFLY PT, R2, R215, 0x2, 0x1f ;  /* 0x0c401f00d7027f89 */ /* 0x000e2400000e0000 */
[----:B0-----:R-:W-:-:S05]  /*16a50*/  FADD.FTZ R3, R2, R215 ;  /* 0x000000d702037221 */ /* 0x001fca0000010000 */
[----:B------:R-:W0:Y:S02]  /*16a60*/  SHFL.BFLY PT, R2, R3, 0x1, 0x1f ;  /* 0x0c201f0003027f89 */ /* 0x000e2400000e0000 */
[----:B0-----:R-:W-:Y:S01]  /*16a70*/  FADD.FTZ R12, R3, R2 ;  /* 0x00000002030c7221 */ /* 0x001fe20000010000 */
[----:B------:R-:W-:Y:S01]  /*16a80*/  MOV R2, RZ ;  /* 0x000000ff00027202 */ /* 0x000fe20000000f00 */
[----:B------:R-:W-:-:S03]  /*16a90*/  IMAD.MOV.U32 R3, RZ, RZ, -0x800000 ;  /* 0xff800000ff037424 */ /* 0x000fc600078e00ff */
[----:B------:R-:W-:Y:S02]  /*16aa0*/  FSETP.NE.FTZ.AND P1, PT, R12, RZ, PT ;  /* 0x000000ff0c00720b */ /* 0x000fe40003f35000 */
[----:B------:R-:W-:Y:S11]  /*16ab0*/  @P2 MUFU.RCP R2, R13 ;  /* 0x0000000d00022308 */ /* 0x000ff60000001000 */
[----:B------:R-:W0:Y:S01]  /*16ac0*/  @P1 MUFU.LG2 R9, R12 ;  /* 0x0000000c00091308 */ /* 0x000e220000000c00 */
[C---:B------:R-:W-:Y:S01]  /*16ad0*/  @P1 FMUL.FTZ R10, R0.reuse, 0.69314718246459960938 ;  /* 0x3f317218000a1820 */ /* 0x040fe20000410000 */
[----:B------:R-:W-:-:S04]  /*16ae0*/  @P2 FMUL.FTZ R0, R0, 0.69314718246459960938 ;  /* 0x3f31721800002820 */ /* 0x000fc80000410000 */
[----:B------:R-:W-:Y:S02]  /*16af0*/  @P2 FFMA.FTZ R6, R0, R4, R11 ;  /* 0x0000000400062223 */ /* 0x000fe4000001000b */
[----:B------:R1:W2:Y:S01]  /*16b00*/  @P1 MUFU.RCP R7, R12 ;  /* 0x0000000c00071308 */ /* 0x0002a20000001000 */
[----:B0-----:R-:W-:-:S04]  /*16b10*/  @P1 FMUL.FTZ R9, R9, 0.69314718246459960938 ;  /* 0x3f31721809091820 */ /* 0x001fc80000410000 */
[----:B------:R-:W-:Y:S01]  /*16b20*/  @P1 FFMA.FTZ R3, R10, R5, R9 ;  /* 0x000000050a031223 */ /* 0x000fe20000010009 */
[----:B------:R-:W-:Y:S02]  /*16b30*/  WARPGROUP.DEPBAR.LE gsb0, 0x0 ;  /* 0x00008000000079c5 */ /* 0x000fe40000010000 */
[----:B------:R-:W-:-:S06]  /*16b40*/  WARPGROUP.ARRIVE ;  /* 0x00000000000079c5 */ /* 0x000fcc0000000000 */
[----:B------:R-:W-:Y:S03]  /*16b50*/  HGMMA.64x192x16.F32 R24, R168, gdesc[UR4].tnspB, R24, gsb0 ;  /* 0x42e00004a8187df0 */ /* 0x000fe60008000818 */
[----:B------:R-:W-:Y:S02]  /*16b60*/  WARPGROUP.DEPBAR.LE gsb0, 0x0 ;  /* 0x00008000000079c5 */ /* 0x000fe40000010000 */
[----:B-12---:R-:W-:Y:S05]  /*16b70*/  @!P0 BRA `(.L_x_3937) ;  /* 0x0000000000048947 */ /* 0x006fea0003800000 */
[----:B------:R-:W-:Y:S01]  /*16b80*/  BPT.TRAP 0x1 ;  /* 0x000000040000795c */ /* 0x000fe20000300000 */
.L_x_3937:
        /* <DEDUP_REMOVED lines=11> */
[-C--:B------:R-:W-:Y:S01]  /*16c40*/  FMUL.FTZ R128, R71, R2.reuse ;  /* 0x0000000247807220 */ /* 0x080fe20000410000 */
[-C--:B------:R-:W-:Y:S01]  /*16c50*/  FMUL.FTZ R24, R24, R7.reuse ;  /* 0x0000000718187220 */ /* 0x080fe20000410000 */
[-C--:B------:R-:W-:Y:S01]  /*16c60*/  FMUL.FTZ R25, R25, R7.reuse ;  /* 0x0000000719197220 */ /* 0x080fe20000410000 */
[-C--:B------:R-:W-:Y:S01]  /*16c70*/  FMUL.FTZ R0, R28, R7.reuse ;  /* 0x000000071c007220 */ /* 0x080fe20000410000 */
[-C--:B------:R-:W-:Y:S01]  /*16c80*/  FMUL.FTZ R4, R29, R7.reuse ;  /* 0x000000071d047220 */ /* 0x080fe20000410000 */
[-C--:B------:R-:W-:Y:S01]  /*16c90*/  FMUL.FTZ R32, R32, R7.reuse ;  /* 0x0000000720207220 */ /* 0x080fe20000410000 */
[----:B0-----:R-:W-:Y:S01]  /*16ca0*/  SEL R5, RZ, 0x1, P1 ;  /* 0x00000001ff057807 */ /* 0x001fe20000800000 */
        /* <DEDUP_REMOVED lines=90> */
.L_x_3859:
[----:B------:R-:W1:Y:S08]  /*17250*/  S2UR UR4, SR_CgaCtaId ;  /* 0x00000000000479c3 */ /* 0x000e700000008800 */
[----:B------:R-:W-:Y:S01]  /*17260*/  BAR.SYNC.DEFER_BLOCKING 0x5, 0x180 ;  /* 0x0146000000007b1d */ /* 0x000fe20000010000 */
[----:B------:R-:W-:-:S05]  /*17270*/  MOV R5, 0x400 ;  /* 0x0000040000057802 */ /* 0x000fca0000000f00 */
[----:B------:R-:W-:Y:S01]  /*17280*/  BSSY B0, `(.L_x_3938) ;  /* 0x0000275000007945 */ /* 0x000fe20003800000 */
[----:B-1----:R-:W-:-:S04]  /*17290*/  MOV R222, UR4 ;  /* 0x0000000400de7c02 */ /* 0x002fc80008000f00 */
[----:B------:R-:W-:-:S05]  /*172a0*/  LEA R2, R222, R5, 0x18 ;  /* 0x00000005de027211 */ /* 0x000fca00078ec0ff */
[----:B------:R1:W2:Y:S01]  /*172b0*/  LDS.128 R28, [R2+0x308d0] ;  /* 0x0308d000021c7984 */ /* 0x0002a20000000c00 */
[----:B------:R-:W-:Y:S06]  /*172c0*/  BAR.ARV 0x4, 0x180 ;  /* 0x0106000000007b1d */ /* 0x000fec0000002000 */
[----:B------:R-:W-:Y:S05]  /*172d0*/  @P0 BRA `(.L_x_3939) ;  /* 0x00000018009c0947 */ /* 0x000fea0003800000 */
[----:B------:R-:W3:Y:S01]  /*172e0*/  LDL R10, [R1+0x80] ;  /* 0x00008000010a7983 */ /* 0x000ee20000100800 */
[----:B------:R-:W-:Y:S01]  /*172f0*/  F2FP.F16.F32.PACK_AB R24, R25, R24 ;  /* 0x000000181918723e */ /* 0x000fe200000000ff */
[----:B------:R-:W-:Y:S01]  /*17300*/  ULDC.64 UR4, c[0x0][0xc00] ;  /* 0x0003000000047ab9 */ /* 0x000fe20000000a00 */
[----:B------:R-:W-:Y:S01]  /*17310*/  F2FP.F16.F32.PACK_AB R25, R140, R126 ;  /* 0x0000007e8c19723e */ /* 0x000fe200000000ff */
[----:B------:R-:W0:Y:S01]  /*17320*/  S2R R5, SR_SWINHI ;  /* 0x0000000000057919 */ /* 0x000e220000002f00 */
        /* <DEDUP_REMOVED lines=17> */
[----:B0-----:R-:W-:Y:S02]  /*17440*/  MOV R9, R5 ;  /* 0x0000000500097202 */ /* 0x001fe40000000f00 */
        /* <DEDUP_REMOVED lines=22> */
[----:B------:R-:W-:Y:S01]  /*175b0*/  BAR.SYNC.DEFER_BLOCKING 0x1, 0x100 ;  /* 0x0044000000007b1d */ /* 0x000fe20000010000 */
[----:B---3--:R-:W-:-:S03]  /*175c0*/  IMAD.WIDE R26, R10, 0x2, R8 ;  /* 0x000000020a1a7825 */ /* 0x008fc600078e0208 */
[C---:B------:R-:W-:Y:S02]  /*175d0*/  IADD3 R111, P2, R26.reuse, 0x20, RZ ;  /* 0x000000201a6f7810 */ /* 0x040fe40007f5e0ff */
[C---:B------:R-:W-:Y:S02]  /*175e0*/  IADD3 R141, P6, R26.reuse, 0x60, RZ ;  /* 0x000000601a8d7810 */ /* 0x040fe40007fde0ff */
[----:B------:R-:W-:Y:S01]  /*175f0*/  LOP3.LUT R10, R111, 0x380, RZ, 0xc0, !PT ;  /* 0x000003806f0a7812 */ /* 0x000fe200078ec0ff */
[--C-:B------:R-:W-:Y:S01]  /*17600*/  IMAD.X R11, RZ, RZ, R27.reuse, P2 ;  /* 0x000000ffff0b7224 */ /* 0x100fe200010e061b */
[----:B-----5:R-:W-:Y:S02]  /*17610*/  IADD3 R137, P1, R26, 0x40, RZ ;  /* 0x000000401a897810 */ /* 0x020fe40007f3e0ff */
[----:B------:R-:W-:Y:S02]  /*17620*/  SHF.R.U64 R10, R10, 0x3, RZ ;  /* 0x000000030a0a7819 */ /* 0x000fe400000012ff */
[----:B------:R-:W-:Y:S01]  /*17630*/  IADD3 R34, P0, R26, 0x4020, RZ ;  /* 0x000040201a227810 */ /* 0x000fe20007f1e0ff */
[----:B------:R-:W-:Y:S01]  /*17640*/  IMAD.X R13, RZ, RZ, R27, P1 ;  /* 0x000000ffff0d7224 */ /* 0x000fe200008e061b */
[----:B------:R-:W-:-:S02]  /*17650*/  LOP3.LUT R14, R141, 0x380, RZ, 0xc0, !PT ;  /* 0x000003808d0e7812 */ /* 0x000fc400078ec0ff */
[----:B------:R-:W-:Y:S01]  /*17660*/  LOP3.LUT R12, R137, 0x380, RZ, 0xc0, !PT ;  /* 0x00000380890c7812 */ /* 0x000fe200078ec0ff */
[----:B------:R-:W-:Y:S01]  /*17670*/  IMAD.X R35, RZ, RZ, R27, P0 ;  /* 0x000000ffff237224 */ /* 0x000fe200000e061b */
[----:B------:R-:W-:Y:S02]  /*17680*/  LOP3.LUT R10, R10, R111, RZ, 0x3c, !PT ;  /* 0x0000006f0a0a7212 */ /* 0x000fe400078e3cff */
[----:B------:R-:W-:Y:S02]  /*17690*/  SHF.R.U64 R14, R14, 0x3, RZ ;  /* 0x000000030e0e7819 */ /* 0x000fe400000012ff */
[----:B------:R-:W-:Y:S02]  /*176a0*/  LOP3.LUT R111, R34, 0x380, RZ, 0xc0, !PT ;  /* 0x00000380226f7812 */ /* 0x000fe400078ec0ff */
[C---:B------:R-:W-:Y:S02]  /*176b0*/  IADD3 R42, P3, R26.reuse, 0x4060, RZ ;  /* 0x000040601a2a7810 */ /* 0x040fe40007f7e0ff */
[----:B------:R-:W-:-:S02]  /*176c0*/  IADD3 R143, P5, R26, 0x4000, RZ ;  /* 0x000040001a8f7810 */ /* 0x000fc40007fbe0ff */
[----:B------:R-:W-:Y:S01]  /*176d0*/  SHF.R.U64 R12, R12, 0x3, RZ ;  /* 0x000000030c0c7819 */ /* 0x000fe200000012ff */
[--C-:B------:R-:W-:Y:S01]  /*176e0*/  IMAD.X R43, RZ, RZ, R27.reuse, P3 ;  /* 0x000000ffff2b7224 */ /* 0x100fe200018e061b */
[----:B------:R-:W-:Y:S01]  /*176f0*/  IADD3 R38, P4, R26, 0x4040, RZ ;  /* 0x000040401a267810 */ /* 0x000fe20007f9e0ff */
[----:B------:R-:W-:Y:S01]  /*17700*/  IMAD.X R21, RZ, RZ, R27, P5 ;  /* 0x000000ffff157224 */ /* 0x000fe200028e061b */
[----:B------:R-:W-:Y:S02]  /*17710*/  LOP3.LUT R14, R14, R141, RZ, 0x3c, !PT ;  /* 0x0000008d0e0e7212 */ /* 0x000fe400078e3cff */
[----:B------:R-:W-:Y:S02]  /*17720*/  SHF.R.U64 R111, R111, 0x3, RZ ;  /* 0x000000036f6f7819 */ /* 0x000fe400000012ff */
[----:B--2---:R-:W-:Y:S02]  /*17730*/  IADD3 R28, P1, R26, 0x8020, RZ ;  /* 0x000080201a1c7810 */ /* 0x004fe40007f3e0ff */
[----:B------:R-:W-:-:S02]  /*17740*/  LOP3.LUT R141, R42, 0x380, RZ, 0xc0, !PT ;  /* 0x000003802a8d7812 */ /* 0x000fc400078ec0ff */
[----:B------:R-:W-:Y:S02]  /*17750*/  LOP3.LUT R5, R26, 0x380, RZ, 0xc0, !PT ;  /* 0x000003801a057812 */ /* 0x000fe400078ec0ff */
[----:B------:R-:W-:Y:S02]  /*17760*/  LOP3.LUT R20, R143, 0x380, RZ, 0xc0, !PT ;  /* 0x000003808f147812 */ /* 0x000fe400078ec0ff */
[----:B------:R-:W-:Y:S02]  /*17770*/  LOP3.LUT R12, R12, R137, RZ, 0x3c, !PT ;  /* 0x000000890c0c7212 */ /* 0x000fe400078e3cff */
[----:B------:R-:W-:Y:S02]  /*17780*/  LOP3.LUT R137, R38, 0x380, RZ, 0xc0, !PT ;  /* 0x0000038026897812 */ /* 0x000fe400078ec0ff */
[----:B------:R-:W-:Y:S02]  /*17790*/  LOP3.LUT R34, R111, R34, RZ, 0x3c, !PT ;  /* 0x000000226f227212 */ /* 0x000fe400078e3cff */
[----:B------:R-:W-:-:S02]  /*177a0*/  SHF.R.U64 R141, R141, 0x3, RZ ;  /* 0x000000038d8d7819 */ /* 0x000fc400000012ff */
[----:B------:R-:W-:Y:S02]  /*177b0*/  LOP3.LUT R111, R28, 0x380, RZ, 0xc0, !PT ;  /* 0x000003801c6f7812 */ /* 0x000fe400078ec0ff */
[----:B------:R-:W-:Y:S02]  /*177c0*/  IADD3 R78, P5, R26, 0x8060, RZ ;  /* 0x000080601a4e7810 */ /* 0x000fe40007fbe0ff */
[----:B------:R-:W-:Y:S02]  /*177d0*/  SHF.R.U64 R5, R5, 0x3, RZ ;  /* 0x0000000305057819 */ /* 0x000fe400000012ff */
[----:B------:R-:W-:Y:S02]  /*177e0*/  SHF.R.U64 R20, R20, 0x3, RZ ;  /* 0x0000000314147819 */ /* 0x000fe400000012ff */
[----:B------:R-:W-:Y:S02]  /*177f0*/  IADD3 R46, P2, R26, 0x8000, RZ ;  /* 0x000080001a2e7810 */ /* 0x000fe40007f5e0ff */
[----:B------:R-:W-:-:S02]  /*17800*/  IADD3.X R15, RZ, R27, RZ, P6, !PT ;  /* 0x0000001bff0f7210 */ /* 0x000fc400037fe4ff */
[----:B------:R-:W-:Y:S01]  /*17810*/  SHF.R.U64 R137, R137, 0x3, RZ ;  /* 0x0000000389897819 */ /* 0x000fe200000012ff */
[--C-:B------:R-:W-:Y:S01]  /*17820*/  IMAD.X R47, RZ, RZ, R27.reuse, P2 ;  /* 0x000000ffff2f7224 */ /* 0x100fe200010e061b */
[----:B------:R-:W-:Y:S02]  /*17830*/  IADD3 R54, P6, R26, 0x8040, RZ ;  /* 0x000080401a367810 */ /* 0x000fe40007fde0ff */
[----:B------:R-:W-:Y:S02]  /*17840*/  LOP3.LUT R42, R141, R42, RZ, 0x3c, !PT ;  /* 0x0000002a8d2a7212 */ /* 0x000fe400078e3cff */
[----:B------:R-:W-:Y:S01]  /*17850*/  SHF.R.U64 R111, R111, 0x3, RZ ;  /* 0x000000036f6f7819 */ /* 0x000fe200000012ff */
[--C-:B------:R-:W-:Y:S01]  /*17860*/  IMAD.X R55, RZ, RZ, R27.reuse, P6 ;  /* 0x000000ffff377224 */ /* 0x100fe200030e061b */
[----:B------:R-:W-:Y:S01]  /*17870*/  LOP3.LUT R26, R5, R26, RZ, 0x3c, !PT ;  /* 0x0000001a051a7212 */ /* 0x000fe200078e3cff */
[----:B------:R-:W-:Y:S01]  /*17880*/  IMAD.X R5, RZ, RZ, R27, P5 ;  /* 0x000000ffff057224 */ /* 0x000fe200028e061b */
[----:B------:R-:W-:-:S02]  /*17890*/  LOP3.LUT R20, R20, R143, RZ, 0x3c, !PT ;  /* 0x0000008f14147212 */ /* 0x000fc400078e3cff */
[----:B------:R-:W-:Y:S02]  /*178a0*/  LOP3.LUT R141, R78, 0x380, RZ, 0xc0, !PT ;  /* 0x000003804e8d7812 */ /* 0x000fe400078ec0ff */
[----:B------:R-:W-:Y:S02]  /*178b0*/  LOP3.LUT R143, R46, 0x380, RZ, 0xc0, !PT ;  /* 0x000003802e8f7812 */ /* 0x000fe400078ec0ff */
[----:B------:R-:W-:Y:S02]  /*178c0*/  LOP3.LUT R38, R137, R38, RZ, 0x3c, !PT ;  /* 0x0000002689267212 */ /* 0x000fe400078e3cff */
[----:B------:R-:W-:Y:S02]  /*178d0*/  IADD3.X R51, RZ, R27, RZ, P1, !PT ;  /* 0x0000001bff337210 */ /* 0x000fe40000ffe4ff */
[----:B------:R-:W-:Y:S02]  /*178e0*/  LOP3.LUT R137, R54, 0x380, RZ, 0xc0, !PT ;  /* 0x0000038036897812 */ /* 0x000fe400078ec0ff */
[----:B------:R-:W-:-:S02]  /*178f0*/  LOP3.LUT R50, R111, R28, RZ, 0x3c, !PT ;  /* 0x0000001c6f327212 */ /* 0x000fc400078e3cff */
[-C--:B------:R-:W-:Y:S02]  /*17900*/  IADD3.X R39, RZ, R27.reuse, RZ, P4, !PT ;  /* 0x0000001bff277210 */ /* 0x080fe400027fe4ff */
[----:B------:R-:W-:Y:S02]  /*17910*/  MOV R86, R26 ;  /* 0x0000001a00567202 */ /* 0x000fe40000000f00 */
[----:B------:R-:W-:Y:S02]  /*17920*/  SHF.R.U64 R141, R141, 0x3, RZ ;  /* 0x000000038d8d7819 */ /* 0x000fe400000012ff */
[----:B------:R-:W-:Y:S02]  /*17930*/  MOV R28, R10 ;  /* 0x0000000a001c7202 */ /* 0x000fe40000000f00 */
[----:B------:R-:W-:Y:S02]  /*17940*/  SHF.R.U64 R143, R143, 0x3, RZ ;  /* 0x000000038f8f7819 */ /* 0x000fe400000012ff */
[----:B------:R-:W-:-:S02]  /*17950*/  F2FP.F16.F32.PACK_AB R26, R4, R0 ;  /* 0x00000000041a723e */ /* 0x000fc400000000ff */
[----:B------:R-:W-:Y:S02]  /*17960*/  F2FP.F16.F32.PACK_AB R27, R139, R125 ;  /* 0x0000007d8b1b723e */ /* 0x000fe400000000ff */
[----:B------:R-:W-:Y:S02]  /*17970*/  MOV R11, R34 ;  /* 0x00000022000b7202 */ /* 0x000fe40000000f00 */
[----:B------:R-:W-:Y:S01]  /*17980*/  MOV R10, R42 ;  /* 0x0000002a000a7202 */ /* 0x000fe20000000f00 */
[----:B------:R-:W-:Y:S01]  /*17990*/  STSM.16.M88.4 [R86], R24 ;  /* 0x0000001856007844 */ /* 0x000fe20000000200 */
[----:B------:R-:W-:Y:S02]  /*179a0*/  F2FP.F16.F32.PACK_AB R34, R37, R36 ;  /* 0x000000242522723e */ /* 0x000fe400000000ff */
[----:B------:R-:W-:Y:S02]  /*179b0*/  F2FP.F16.F32.PACK_AB R35, R136, R123 ;  /* 0x0000007b8823723e */ /* 0x000fe400000000ff */
[----:B------:R-:W-:-:S02]  /*179c0*/  SHF.R.U64 R137, R137, 0x3, RZ ;  /* 0x0000000389897819 */ /* 0x000fc400000012ff */
[----:B------:R-:W-:Y:S01]  /*179d0*/  MOV R12, R12 ;  /* 0x0000000c000c7202 */ /* 0x000fe20000000f00 */
[----:B------:R0:W-:Y:S01]  /*179e0*/  STSM.16.M88.4 [R28], R32 ;  /* 0x000000201c007844 */ /* 0x0001e20000000200 */
[----:B------:R-:W-:Y:S02]  /*179f0*/  MOV R0, R50 ;  /* 0x0000003200007202 */ /* 0x000fe40000000f00 */
[----:B------:R-:W-:Y:S02]  /*17a00*/  F2FP.F16.F32.PACK_AB R42, R45, R44 ;  /* 0x0000002c2d2a723e */ /* 0x000fe400000000ff */
[----:B------:R-:W-:Y:S02]  /*17a10*/  F2FP.F16.F32.PACK_AB R43, R134, R121 ;  /* 0x00000079862b723e */ /* 0x000fe400000000ff */
[----:B------:R-:W-:Y:S02]  /*17a20*/  LOP3.LUT R4, R141, R78, RZ, 0x3c, !PT ;  /* 0x0000004e8d047212 */ /* 0x000fe400078e3cff */
[----:B------:R-:W-:Y:S01]  /*17a30*/  MOV R14, R14 ;  /* 0x0000000e000e7202 */ /* 0x000fe20000000f00 */
[----:B------:R-:W-:Y:S01]  /*17a40*/  STSM.16.M88.4 [R12], R40 ;  /* 0x000000280c007844 */ /* 0x000fe20000000200 */
[----:B------:R-:W-:-:S02]  /*17a50*/  F2FP.F16.F32.PACK_AB R50, R53, R52 ;  /* 0x000000343532723e */ /* 0x000fc400000000ff */
[----:B------:R-:W-:Y:S02]  /*17a60*/  F2FP.F16.F32.PACK_AB R51, R132, R7 ;  /* 0x000000078433723e */ /* 0x000fe400000000ff */
[----:B------:R-:W-:Y:S01]  /*17a70*/  LOP3.LUT R46, R143, R46, RZ, 0x3c, !PT ;  /* 0x0000002e8f2e7212 */ /* 0x000fe200078e3cff */
[----:B0-----:R-:W0:Y:S01]  /*17a80*/  LDC R28, c[0x0][0xbe8] ;  /* 0x0002fa00ff1c7b82 */ /* 0x001e220000000800 */
[----:B------:R-:W-:Y:S01]  /*17a90*/  MOV R20, R20 ;  /* 0x0000001400147202 */ /* 0x000fe20000000f00 */
[----:B------:R-:W-:Y:S01]  /*17aa0*/  STSM.16.M88.4 [R14], R48 ;  /* 0x000000300e007844 */ /* 0x000fe20000000200 */
[----:B------:R-:W-:Y:S02]  /*17ab0*/  LOP3.LUT R54, R137, R54, RZ, 0x3c, !PT ;  /* 0x0000003689367212 */ /* 0x000fe400078e3cff */
[----:B------:R-:W-:Y:S01]  /*17ac0*/  MOV R38, R38 ;  /* 0x0000002600267202 */ /* 0x000fe20000000f00 */
[----:B------:R2:W-:Y:S01]  /*17ad0*/  STSM.16.M88.4 [R20], R56 ;  /* 0x0000003814007844 */ /* 0x0005e20000000200 */
[----:B------:R-:W-:-:S02]  /*17ae0*/  MOV R7, R4 ;  /* 0x0000000400077202 */ /* 0x000fc40000000f00 */
[----:B------:R-:W-:Y:S01]  /*17af0*/  MOV R46, R46 ;  /* 0x0000002e002e7202 */ /* 0x000fe20000000f00 */
[----:B------:R-:W-:Y:S01]  /*17b00*/  STSM.16.M88.4 [R11], R64 ;  /* 0x000000400b007844 */ /* 0x000fe20000000200 */
[----:B------:R-:W-:Y:S02]  /*17b10*/  ISETP.NE.U32.AND P0, PT, RZ, UR4, PT ;  /* 0x00000004ff007c0c */ /* 0x000fe4000bf05070 */
[----:B------:R-:W-:Y:S01]  /*17b20*/  IADD3 R4, P1, R228, UR4, RZ ;  /* 0x00000004e4047c10 */ /* 0x000fe2000ff3e0ff */
[----:B------:R-:W-:Y:S01]  /*17b30*/  STSM.16.M88.4 [R38], R72 ;  /* 0x0000004826007844 */ /* 0x000fe20000000200 */
[----:B------:R-:W-:Y:S02]  /*17b40*/  MOV R54, R54 ;  /* 0x0000003600367202 */ /* 0x000fe40000000f00 */
[----:B------:R-:W-:Y:S01]  /*17b50*/  ISETP.NE.AND.EX P0, PT, RZ, UR5, PT, P0 ;  /* 0x00000005ff007c0c */ /* 0x000fe2000bf05300 */
[----:B------:R-:W-:Y:S01]  /*17b60*/  STSM.16.M88.4 [R10], R80 ;  /* 0x000000500a007844 */ /* 0x000fe20000000200 */
[----:B------:R-:W-:Y:S01]  /*17b70*/  IADD3.X R5, R229, UR5, RZ, P1, !PT ;  /* 0x00000005e5057c10 */ /* 0x000fe20008ffe4ff */
[----:B------:R-:W-:-:S02]  /*17b80*/  ULDC.64 UR4, c[0x0][0xc08] ;  /* 0x0003020000047ab9 */ /* 0x000fc40000000a00 */
[----:B------:R-:W-:Y:S01]  /*17b90*/  STSM.16.M88.4 [R46], R88 ;  /* 0x000000582e007844 */ /* 0x000fe20000000200 */
[----:B------:R-:W-:Y:S02]  /*17ba0*/  ISETP.NE.U32.AND P2, PT, RZ, UR4, PT ;  /* 0x00000004ff007c0c */ /* 0x000fe4000bf45070 */
[----:B--2---:R-:W-:Y:S01]  /*17bb0*/  MOV R20, RZ ;  /* 0x000000ff00147202 */ /* 0x004fe20000000f00 */
[----:B------:R-:W-:Y:S04]  /*17bc0*/  STSM.16.M88.4 [R0], R96 ;  /* 0x0000006000007844 */ /* 0x000fe80000000200 */
[----:B------:R-:W-:Y:S01]  /*17bd0*/  STSM.16.M88.4 [R54], R104 ;  /* 0x0000006836007844 */ /* 0x000fe20000000200 */
[----:B------:R-:W-:-:S03]  /*17be0*/  ISETP.NE.AND.EX P2, PT, RZ, UR5, PT, P2 ;  /* 0x00000005ff007c0c */ /* 0x000fc6000bf45320 */
[----:B------:R2:W-:Y:S01]  /*17bf0*/  STSM.16.M88.4 [R7], R112 ;  /* 0x0000007007007844 */ /* 0x0005e20000000200 */
[----:B------:R-:W-:Y:S09]  /*17c00*/  BAR.SYNC.DEFER_BLOCKING 0x1, 0x100 ;  /* 0x0044000000007b1d */ /* 0x000ff20000010000 */
[----:B------:R-:W-:Y:S01]  /*17c10*/  @P2 IADD3 R228, P3, R228, UR4, RZ ;  /* 0x00000004e4e42c10 */ /* 0x000fe2000ff7e0ff */
[----:B------:R-:W-:-:S03]  /*17c20*/  ULDC UR4, c[0x0][0xa88] ;  /* 0x0002a20000047ab9 */ /* 0x000fc60000000800 */
[----:B------:R-:W-:Y:S01]  /*17c30*/  @P2 IADD3.X R229, R229, UR5, RZ, P3, !PT ;  /* 0x00000005e5e52c10 */ /* 0x000fe20009ffe4ff */
[----:B--2---:R-:W-:Y:S01]  /*17c40*/  IMAD.U32 R7, RZ, RZ, UR4 ;  /* 0x00000004ff077e24 */ /* 0x004fe2000f8e00ff */
[----:B------:R2:W5:Y:S01]  /*17c50*/  @P0 LDG.E R20, desc[UR56][R4.64] ;  /* 0x0000003804140981 */ /* 0x000562000c1e1900 */
[----:B0-----:R-:W-:-:S04]  /*17c60*/  ISETP.NE.AND P1, PT, R28, 0x1, PT ;  /* 0x000000011c00780c */ /* 0x001fc80003f25270 */
[----:B------:R2:W5:Y:S09]  /*17c70*/  @P2 LDG.E R7, desc[UR56][R228.64] ;  /* 0x00000038e4072981 */ /* 0x000572000c1e1900 */
[----:B------:R-:W0:Y:S08]  /*17c80*/  @P1 LDC R0, c[0x0][0xbec] ;  /* 0x0002fb00ff001b82 */ /* 0x000e300000000800 */
[----:B------:R-:W3:Y:S01]  /*17c90*/  @P1 LDC R13, c[0x0][0xbf0] ;  /* 0x0002fc00ff0d1b82 */ /* 0x000ee20000000800 */
[----:B--2---:R-:W-:Y:S05]  /*17ca0*/  @P2 BRA `(.L_x_3940) ;  /* 0x0000000000102947 */ /* 0x004fea0003800000 */
[----:B------:R-:W-:Y:S05]  /*17cb0*/  @!P0 BRA `(.L_x_3940) ;  /* 0x00000000000c8947 */ /* 0x000fea0003800000 */
[----:B------:R-:W2:Y:S04]  /*17cc0*/  LDG.E R10, desc[UR56][R4.64] ;  /* 0x00000038040a7981 */ /* 0x000ea8000c1e1900 */
[----:B-----5:R-:W2:Y:S02]  /*17cd0*/  LDG.E R7, desc[UR56][R4.64+0x4] ;  /* 0x0000043804077981 */ /* 0x020ea4000c1e1900 */
[----:B--2---:R-:W-:-:S07]  /*17ce0*/  IMAD.IADD R7, R7, 0x1, -R10 ;  /* 0x0000000107077824 */ /* 0x004fce00078e0a0a */
.L_x_3940:
[----:B------:R-:W2:Y:S01]  /*17cf0*/  LDL R4, [R1+0x7c] ;  /* 0x00007c0001047983 */ /* 0x000ea20000100800 */
[----:B------:R-:W-:Y:S01]  /*17d00*/  SHF.R.S32.HI R65, RZ, 0x1f, R227 ;  /* 0x0000001fff417819 */ /* 0x000fe200000114e3 */
[----:B------:R-:W-:Y:S01]  /*17d10*/  ULDC.64 UR4, c[0x0][0xb90] ;  /* 0x0002e40000047ab9 */ /* 0x000fe20000000a00 */
[----:B------:R-:W4:Y:S01]  /*17d20*/  S2R R35, SR_TID.X ;  /* 0x0000000000237919 */ /* 0x000f220000002100 */
[----:B-----5:R-:W-:Y:S01]  /*17d30*/  SHF.R.S32.HI R21, RZ, 0x1f, R20 ;  /* 0x0000001fff157819 */ /* 0x020fe20000011414 */
[----:B------:R-:W-:Y:S01]  /*17d40*/  IMAD R66, R7, R28, RZ ;  /* 0x0000001c07427224 */ /* 0x000fe200078e02ff */
[----:B------:R-:W1:Y:S01]  /*17d50*/  @P1 LDC R70, c[0x0][0xbec] ;  /* 0x0002fb00ff461b82 */ /* 0x000e620000000800 */
[----:B------:R-:W3:Y:S04]  /*17d60*/  LDL.LU R12, [R1+0x48] ;  /* 0x00004800010c7983 */ /* 0x000ee80000300800 */
[----:B------:R-:W2:Y:S03]  /*17d70*/  LDL.LU R10, [R1+0x4] ;  /* 0x00000400010a7983 */ /* 0x000ea60000300800 */
[----:B------:R-:W1:Y:S01]  /*17d80*/  @P1 LDC R72, c[0x0][0xbf0] ;  /* 0x0002fc00ff481b82 */ /* 0x000e620000000800 */
[----:B------:R-:W3:Y:S04]  /*17d90*/  LDL.LU R71, [R1+0x44] ;  /* 0x0000440001477983 */ /* 0x000ee80000300800 */
[----:B------:R-:W3:Y:S01]  /*17da0*/  LDL R34, [R1+0x74] ;  /* 0x0000740001227983 */ /* 0x000ee20000100800 */
[----:B----4-:R-:W-:-:S05]  /*17db0*/  VIADD R35, R35, 0xffffff80 ;  /* 0xffffff8023237836 */ /* 0x010fca0000000000 */
[----:B------:R-:W-:-:S04]  /*17dc0*/  SHF.R.S32.HI R73, RZ, 0x1f, R35 ;  /* 0x0000001fff497819 */ /* 0x000fc80000011423 */
[----:B------:R-:W-:-:S04]  /*17dd0*/  LEA.HI R73, R73, R35, RZ, 0x3 ;  /* 0x0000002349497211 */ /* 0x000fc800078f18ff */
[----:B------:R-:W-:Y:S01]  /*17de0*/  SHF.R.S32.HI R73, RZ, 0x3, R73 ;  /* 0x00000003ff497819 */ /* 0x000fe20000011449 */
[----:B------:R-:W-:Y:S01]  /*17df0*/  BSSY B1, `(.L_x_3941) ;  /* 0x00000bd000017945 */ /* 0x000fe20003800000 */
[----:B------:R-:W-:Y:S02]  /*17e00*/  SHF.R.S32.HI R74, RZ, 0x1f, R225 ;  /* 0x0000001fff4a7819 */ /* 0x000fe400000114e1 */
[----:B--2---:R-:W-:Y:S02]  /*17e10*/  SEL R64, R10, RZ, !P0 ;  /* 0x000000ff0a407207 */ /* 0x004fe40004000000 */
[----:B---3--:R-:W-:Y:S01]  /*17e20*/  LEA R27, R71, R4, 0x7 ;  /* 0x00000004471b7211 */ /* 0x008fe200078e38ff */
[----:B------:R-:W-:-:S04]  /*17e30*/  IMAD R4, R65, UR4, RZ ;  /* 0x0000000441047c24 */ /* 0x000fc8000f8e02ff */
[----:B0-----:R-:W-:-:S04]  /*17e40*/  @P1 IMAD.HI.U32 R0, R27, R0, RZ ;  /* 0x000000001b001227 */ /* 0x001fc800078e00ff */
[----:B------:R-:W-:Y:S01]  /*17e50*/  IMAD.MOV.U32 R11, RZ, RZ, R27 ;  /* 0x000000ffff0b7224 */ /* 0x000fe200078e001b */
[----:B------:R-:W-:Y:S01]  /*17e60*/  @P1 SHF.R.U32.HI R11, RZ, R13, R0 ;  /* 0x0000000dff0b1219 */ /* 0x000fe20000011600 */
[----:B------:R-:W-:Y:S01]  /*17e70*/  IMAD R15, R227, UR5, R4 ;  /* 0x00000005e30f7c24 */ /* 0x000fe2000f8e0204 */
[----:B------:R-:W-:Y:S01]  /*17e80*/  LEA R13, R73, R223, 0x6 ;  /* 0x000000df490d7211 */ /* 0x000fe200078e30ff */
[----:B------:R-:W-:Y:S01]  /*17e90*/  IMAD.WIDE.U32 R4, R227, UR4, R20 ;  /* 0x00000004e3047c25 */ /* 0x000fe2000f8e0014 */
[----:B------:R-:W-:Y:S01]  /*17ea0*/  SEL R0, R12, RZ, !P0 ;  /* 0x000000ff0c007207 */ /* 0x000fe20004000000 */
[----:B------:R-:W-:Y:S02]  /*17eb0*/  ULDC.64 UR4, c[0x0][0xb98] ;  /* 0x0002e60000047ab9 */ /* 0x000fe40000000a00 */
[----:B------:R-:W-:Y:S02]  /*17ec0*/  IMAD.IADD R5, R5, 0x1, R15 ;  /* 0x0000000105057824 */ /* 0x000fe400078e020f */
[----:B------:R-:W-:-:S02]  /*17ed0*/  IMAD.MOV R25, RZ, RZ, -R11 ;  /* 0x000000ffff197224 */ /* 0x000fc400078e0a0b */
[----:B------:R-:W-:-:S04]  /*17ee0*/  IMAD.WIDE R8, R13, 0x2, R8 ;  /* 0x000000020d087825 */ /* 0x000fc800078e0208 */
[----:B------:R-:W-:Y:S02]  /*17ef0*/  IMAD R15, R0, UR4, RZ ;  /* 0x00000004000f7c24 */ /* 0x000fe4000f8e02ff */
[----:B------:R-:W-:-:S04]  /*17f00*/  IMAD.WIDE.U32 R4, R64, UR4, R4 ;  /* 0x0000000440047c25 */ /* 0x000fc8000f8e0004 */
[----:B------:R-:W-:Y:S01]  /*17f10*/  IMAD R13, R28, R25, R27 ;  /* 0x000000191c0d7224 */ /* 0x000fe200078e021b */
[----:B------:R-:W-:Y:S01]  /*17f20*/  IADD3 R4, P0, R11, R4, RZ ;  /* 0x000000040b047210 */ /* 0x000fe20007f1e0ff */
[----:B------:R-:W-:Y:S01]  /*17f30*/  IMAD R12, R64, UR5, R15 ;  /* 0x00000005400c7c24 */ /* 0x000fe2000f8e020f */
[----:B------:R-:W-:Y:S01]  /*17f40*/  SHF.R.S32.HI R15, RZ, 0x1f, R11 ;  /* 0x0000001fff0f7819 */ /* 0x000fe2000001140b */
[----:B------:R-:W-:Y:S01]  /*17f50*/  ULDC.64 UR4, c[0x0][0xb88] ;  /* 0x0002e20000047ab9 */ /* 0x000fe20000000a00 */
[----:B------:R-:W-:Y:S02]  /*17f60*/  SHF.R.S32.HI R10, RZ, 0x1f, R13 ;  /* 0x0000001fff0a7819 */ /* 0x000fe4000001140d */
[----:B------:R-:W-:-:S03]  /*17f70*/  IADD3.X R5, R15, R5, R12, P0, !PT ;  /* 0x000000050f057210 */ /* 0x000fc600007fe40c */
[----:B------:R-:W-:Y:S01]  /*17f80*/  IMAD R14, R10, UR4, RZ ;  /* 0x000000040a0e7c24 */ /* 0x000fe2000f8e02ff */
[----:B------:R-:W-:Y:S01]  /*17f90*/  IADD3 R11, P6, R8, 0x2000, RZ ;  /* 0x00002000080b7810 */ /* 0x000fe20007fde0ff */
[----:B------:R-:W-:-:S04]  /*17fa0*/  IMAD.WIDE.U32 R4, R13, UR4, R4 ;  /* 0x000000040d047c25 */ /* 0x000fc8000f8e0004 */
[----:B------:R-:W-:Y:S01]  /*17fb0*/  IMAD R15, R13, UR5, R14 ;  /* 0x000000050d0f7c24 */ /* 0x000fe2000f8e020e */
[----:B------:R-:W-:Y:S01]  /*17fc0*/  ULDC.64 UR4, c[0x0][0xb50] ;  /* 0x0002d40000047ab9 */ /* 0x000fe20000000a00 */
[----:B------:R-:W-:Y:S02]  /*17fd0*/  LOP3.LUT R12, R11, 0x380, RZ, 0xc0, !PT ;  /* 0x000003800b0c7812 */ /* 0x000fe400078ec0ff */
[----:B------:R-:W-:Y:S02]  /*17fe0*/  LEA R26, P0, R4, UR4, 0x2 ;  /* 0x00000004041a7c11 */ /* 0x000fe4000f8010ff */
[----:B------:R-:W-:Y:S01]  /*17ff0*/  IADD3 R5, R5, R15, RZ ;  /* 0x0000000f05057210 */ /* 0x000fe20007ffe0ff */
[----:B------:R-:W-:Y:S01]  /*18000*/  IMAD R27, R71, 0x80, R34 ;  /* 0x00000080471b7824 */ /* 0x000fe200078e0222 */
[----:B------:R-:W-:Y:S02]  /*18010*/  IADD3 R25, P2, R8, 0x1000, RZ ;  /* 0x0000100008197810 */ /* 0x000fe40007f5e0ff */
[----:B------:R-:W-:-:S02]  /*18020*/  SHF.R.U64 R12, R12, 0x3, RZ ;  /* 0x000000030c0c7819 */ /* 0x000fc400000012ff */
[----:B------:R-:W-:Y:S02]  /*18030*/  SHF.R.S32.HI R34, RZ, 0x1f, R35 ;  /* 0x0000001fff227819 */ /* 0x000fe40000011423 */
[----:B------:R-:W-:Y:S01]  /*18040*/  LEA.HI.X R4, R4, UR5, R5, 0x2, P0 ;  /* 0x0000000504047c11 */ /* 0x000fe200080f1405 */
[----:B------:R-:W-:Y:S01]  /*18050*/  SHFL.IDX PT, R54, R26, RZ, 0x1c1f ;  /* 0x001c1fff1a367589 */ /* 0x000fe200000e0000 */
[----:B------:R-:W-:Y:S01]  /*18060*/  IADD3 R37, P0, R8, 0x5000, RZ ;  /* 0x0000500008257810 */ /* 0x000fe20007f1e0ff */
[----:B------:R-:W-:Y:S01]  /*18070*/  ULDC.64 UR4, c[0x0][0xaa0] ;  /* 0x0002a80000047ab9 */ /* 0x000fe20000000a00 */
[----:B------:R-:W-:Y:S01]  /*18080*/  LOP3.LUT R12, R12, R11, RZ, 0x3c, !PT ;  /* 0x0000000b0c0c7212 */ /* 0x000fe200078e3cff */
[----:B------:R-:W-:Y:S01]  /*18090*/  IMAD.X R11, RZ, RZ, R9, P2 ;  /* 0x000000ffff0b7224 */ /* 0x000fe200010e0609 */
[----:B------:R-:W-:Y:S02]  /*180a0*/  LEA.HI R34, R34, R35, RZ, 0x7 ;  /* 0x0000002322227211 */ /* 0x000fe400078f38ff */
[----:B------:R-:W-:-:S02]  /*180b0*/  LOP3.LUT R36, R37, 0x380, RZ, 0xc0, !PT ;  /* 0x0000038025247812 */ /* 0x000fc400078ec0ff */
[----:B------:R-:W-:Y:S01]  /*180c0*/  IADD3 R45, P2, R8, 0x7000, RZ ;  /* 0x00007000082d7810 */ /* 0x000fe20007f5e0ff */
[----:B------:R-:W0:Y:S01]  /*180d0*/  SHFL.IDX PT, R55, R4, RZ, 0x1c1f ;  /* 0x001c1fff04377589 */ /* 0x000e2200000e0000 */
[----:B------:R-:W-:Y:S02]  /*180e0*/  LOP3.LUT R34, R34, 0xffffff80, RZ, 0xc0, !PT ;  /* 0xffffff8022227812 */ /* 0x000fe400078ec0ff */
[----:B------:R-:W-:Y:S02]  /*180f0*/  SHF.R.U64 R36, R36, 0x3, RZ ;  /* 0x0000000324247819 */ /* 0x000fe400000012ff */
[----:B------:R-:W-:Y:S02]  /*18100*/  LOP3.LUT R44, R45, 0x380, RZ, 0xc0, !PT ;  /* 0x000003802d2c7812 */ /* 0x000fe400078ec0ff */
[----:B------:R-:W-:Y:S02]  /*18110*/  IADD3 R34, R35, -R34, RZ ;  /* 0x8000002223227210 */ /* 0x000fe40007ffe0ff */
[----:B------:R-:W-:Y:S01]  /*18120*/  LOP3.LUT R36, R36, R37, RZ, 0x3c, !PT ;  /* 0x0000002524247212 */ /* 0x000fe200078e3cff */
[----:B------:R-:W-:Y:S01]  /*18130*/  IMAD.X R37, RZ, RZ, R9, P0 ;  /* 0x000000ffff257224 */ /* 0x000fe200000e0609 */
[----:B------:R-:W-:-:S02]  /*18140*/  SHF.R.U64 R44, R44, 0x3, RZ ;  /* 0x000000032c2c7819 */ /* 0x000fc400000012ff */
[----:B------:R-:W-:Y:S02]  /*18150*/  LOP3.LUT P0, RZ, R34, 0x3, RZ, 0xc0, !PT ;  /* 0x0000000322ff7812 */ /* 0x000fe4000780c0ff */
[----:B------:R-:W-:Y:S01]  /*18160*/  LOP3.LUT R44, R44, R45, RZ, 0x3c, !PT ;  /* 0x0000002d2c2c7212 */ /* 0x000fe200078e3cff */
[----:B------:R-:W-:Y:S01]  /*18170*/  IMAD.X R45, RZ, RZ, R9, P2 ;  /* 0x000000ffff2d7224 */ /* 0x000fe200010e0609 */
[----:B------:R-:W-:Y:S02]  /*18180*/  ISETP.GE.OR P2, PT, R27, R66, P0 ;  /* 0x000000421b00720c */ /* 0x000fe40000746670 */
[----:B------:R-:W-:-:S04]  /*18190*/  LOP3.LUT R10, R25, 0x380, RZ, 0xc0, !PT ;  /* 0x00000380190a7812 */ /* 0x000fc800078ec0ff */
[----:B------:R-:W-:-:S07]  /*181a0*/  SHF.R.U64 R10, R10, 0x3, RZ ;  /* 0x000000030a0a7819 */ /* 0x000fce00000012ff */
[----:B0-----:R0:W-:Y:S01]  /*181b0*/  @!P2 ST.E desc[UR56][R54.64], R3 ;  /* 0x000000033600a985 */ /* 0x0011e2000c101938 */
[----:B------:R-:W-:Y:S01]  /*181c0*/  LOP3.LUT R10, R10, R25, RZ, 0x3c, !PT ;  /* 0x000000190a0a7212 */ /* 0x000fe200078e3cff */
[----:B0-----:R-:W-:-:S04]  /*181d0*/  IMAD R3, R21, UR4, RZ ;  /* 0x0000000415037c24 */ /* 0x001fc8000f8e02ff */
[C---:B------:R-:W-:Y:S02]  /*181e0*/  IMAD R3, R20.reuse, UR5, R3 ;  /* 0x0000000514037c24 */ /* 0x040fe4000f8e0203 */
[----:B------:R-:W-:Y:S01]  /*181f0*/  IMAD.WIDE.U32 R20, R20, UR4, RZ ;  /* 0x0000000414147c25 */ /* 0x000fe2000f8e00ff */
[C---:B------:R-:W-:Y:S01]  /*18200*/  IADD3 R25, P5, R8.reuse, 0x3000, RZ ;  /* 0x0000300008197810 */ /* 0x040fe20007fbe0ff */
[----:B------:R-:W-:Y:S02]  /*18210*/  ULDC.64 UR4, c[0x0][0xae8] ;  /* 0x0002ba0000047ab9 */ /* 0x000fe40000000a00 */
[----:B------:R-:W-:Y:S01]  /*18220*/  IMAD.IADD R21, R21, 0x1, R3 ;  /* 0x0000000115157824 */ /* 0x000fe200078e0203 */
[----:B------:R-:W-:Y:S01]  /*18230*/  IADD3 R33, P4, R8, 0x4000, RZ ;  /* 0x0000400008217810 */ /* 0x000fe20007f9e0ff */
[----:B------:R-:W-:Y:S01]  /*18240*/  IMAD R3, R226, 0x20, R73 ;  /* 0x00000020e2037824 */ /* 0x000fe200078e0249 */
[----:B------:R-:W-:Y:S01]  /*18250*/  IADD3 R41, P3, R8, 0x6000, RZ ;  /* 0x0000600008297810 */ /* 0x000fe20007f7e0ff */
[----:B------:R-:W-:Y:S01]  /*18260*/  IMAD R68, R65, UR4, RZ ;  /* 0x0000000441447c24 */ /* 0x000fe2000f8e02ff */
[----:B------:R-:W-:-:S02]  /*18270*/  LOP3.LUT R24, R25, 0x380, RZ, 0xc0, !PT ;  /* 0x0000038019187812 */ /* 0x000fc400078ec0ff */
[----:B------:R-:W-:Y:S02]  /*18280*/  LOP3.LUT R32, R33, 0x380, RZ, 0xc0, !PT ;  /* 0x0000038021207812 */ /* 0x000fe400078ec0ff */
[----:B------:R-:W-:Y:S02]  /*18290*/  LEA R69, R71, R3, 0x7 ;  /* 0x0000000347457211 */ /* 0x000fe400078e38ff */
[----:B------:R-:W-:Y:S01]  /*182a0*/  LOP3.LUT R40, R41, 0x380, RZ, 0xc0, !PT ;  /* 0x0000038029287812 */ /* 0x000fe200078ec0ff */
[----:B------:R-:W-:Y:S01]  /*182b0*/  SHFL.IDX PT, R58, R26, 0x1, 0x1c1f ;  /* 0x003c1f001a3a7f89 */ /* 0x000fe200000e0000 */
[----:B------:R-:W-:Y:S01]  /*182c0*/  SHF.R.U64 R24, R24, 0x3, RZ ;  /* 0x0000000318187819 */ /* 0x000fe200000012ff */
[C---:B------:R-:W-:Y:S01]  /*182d0*/  IMAD R3, R227.reuse, UR5, R68 ;  /* 0x00000005e3037c24 */ /* 0x040fe2000f8e0244 */
[----:B------:R-:W-:Y:S01]  /*182e0*/  SHF.R.U64 R32, R32, 0x3, RZ ;  /* 0x0000000320207819 */ /* 0x000fe200000012ff */
[----:B------:R0:W2:Y:S01]  /*182f0*/  SHFL.IDX PT, R59, R4, 0x1, 0x1c1f ;  /* 0x003c1f00043b7f89 */ /* 0x0000a200000e0000 */
[----:B------:R-:W-:Y:S01]  /*18300*/  IMAD.WIDE.U32 R20, R227, UR4, R20 ;  /* 0x00000004e3147c25 */ /* 0x000fe2000f8e0014 */
[----:B------:R-:W-:Y:S01]  /*18310*/  SHF.R.U64 R40, R40, 0x3, RZ ;  /* 0x0000000328287819 */ /* 0x000fe200000012ff */
[----:B------:R-:W-:-:S02]  /*18320*/  ULDC.64 UR4, c[0x0][0xaf0] ;  /* 0x0002bc0000047ab9 */ /* 0x000fc40000000a00 */
[----:B-1----:R-:W-:Y:S01]  /*18330*/  @P1 IMAD.HI.U32 R65, R69, R70, RZ ;  /* 0x0000004645411227 */ /* 0x002fe200078e00ff */
[----:B------:R-:W-:Y:S02]  /*18340*/  LOP3.LUT R24, R24, R25, RZ, 0x3c, !PT ;  /* 0x0000001918187212 */ /* 0x000fe400078e3cff */
[----:B------:R-:W-:Y:S01]  /*18350*/  LOP3.LUT R32, R32, R33, RZ, 0x3c, !PT ;  /* 0x0000002120207212 */ /* 0x000fe200078e3cff */
[----:B------:R-:W-:Y:S01]  /*18360*/  IMAD.IADD R21, R21, 0x1, R3 ;  /* 0x0000000115157824 */ /* 0x000fe200078e0203 */
[----:B------:R-:W-:Y:S01]  /*18370*/  LOP3.LUT R40, R40, R41, RZ, 0x3c, !PT ;  /* 0x0000002928287212 */ /* 0x000fe200078e3cff */
[----:B------:R-:W-:Y:S01]  /*18380*/  IMAD R67, R0, UR4, RZ ;  /* 0x0000000400437c24 */ /* 0x000fe2000f8e02ff */
[----:B------:R-:W-:Y:S01]  /*18390*/  IADD3.X R25, RZ, R9, RZ, P5, !PT ;  /* 0x00000009ff197210 */ /* 0x000fe20002ffe4ff */
[--C-:B------:R-:W-:Y:S01]  /*183a0*/  IMAD.X R13, RZ, RZ, R9.reuse, P6 ;  /* 0x000000ffff0d7224 */ /* 0x100fe200030e0609 */
[----:B------:R-:W-:Y:S01]  /*183b0*/  MOV R3, R69 ;  /* 0x0000004500037202 */ /* 0x000fe20000000f00 */
[----:B------:R-:W-:Y:S01]  /*183c0*/  IMAD.X R33, RZ, RZ, R9, P4 ;  /* 0x000000ffff217224 */ /* 0x000fe200020e0609 */
[C---:B------:R-:W-:Y:S01]  /*183d0*/  IADD3 R49, P6, R8.reuse, 0x8000, RZ ;  /* 0x0000800008317810 */ /* 0x040fe20007fde0ff */
[----:B------:R-:W-:Y:S01]  /*183e0*/  VIADD R5, R27, 0x8 ;  /* 0x000000081b057836 */ /* 0x000fe20000000000 */
[----:B------:R-:W-:-:S02]  /*183f0*/  IADD3 R53, P5, R8, 0x9000, RZ ;  /* 0x0000900008357810 */ /* 0x000fc40007fbe0ff */
[----:B------:R-:W-:Y:S02]  /*18400*/  IADD3 R57, P4, R8, 0xa000, RZ ;  /* 0x0000a00008397810 */ /* 0x000fe40007f9e0ff */
[----:B------:R-:W-:Y:S02]  /*18410*/  IADD3.X R41, RZ, R9, RZ, P3, !PT ;  /* 0x00000009ff297210 */ /* 0x000fe40001ffe4ff */
[----:B------:R-:W-:Y:S01]  /*18420*/  @P1 SHF.R.U32.HI R3, RZ, R72, R65 ;  /* 0x00000048ff031219 */ /* 0x000fe20000011641 */
[----:B------:R-:W-:Y:S01]  /*18430*/  IMAD R67, R64, UR5, R67 ;  /* 0x0000000540437c24 */ /* 0x000fe2000f8e0243 */
[----:B------:R-:W-:Y:S01]  /*18440*/  IADD3 R14, P3, R8, 0xb000, RZ ;  /* 0x0000b000080e7810 */ /* 0x000fe20007f7e0ff */
[----:B------:R-:W-:Y:S01]  /*18450*/  IMAD.WIDE.U32 R64, R64, UR4, R20 ;  /* 0x0000000440407c25 */ /* 0x000fe2000f8e0014 */
[----:B------:R-:W-:Y:S01]  /*18460*/  LOP3.LUT R48, R49, 0x380, RZ, 0xc0, !PT ;  /* 0x0000038031307812 */ /* 0x000fe200078ec0ff */
[----:B------:R-:W-:Y:S01]  /*18470*/  ULDC.64 UR4, c[0x0][0xae0] ;  /* 0x0002b80000047ab9 */ /* 0x000fe20000000a00 */
[----:B------:R-:W-:Y:S01]  /*18480*/  LOP3.LUT R52, R53, 0x380, RZ, 0xc0, !PT ;  /* 0x0000038035347812 */ /* 0x000fe200078ec0ff */
[----:B------:R-:W-:Y:S01]  /*18490*/  IMAD.MOV R21, RZ, RZ, -R3 ;  /* 0x000000ffff157224 */ /* 0x000fe200078e0a03 */
[----:B------:R-:W-:-:S02]  /*184a0*/  LOP3.LUT R56, R57, 0x380, RZ, 0xc0, !PT ;  /* 0x0000038039387812 */ /* 0x000fc400078ec0ff */
[----:B------:R-:W-:Y:S02]  /*184b0*/  SHF.R.S32.HI R0, RZ, 0x1f, R3 ;  /* 0x0000001fff007819 */ /* 0x000fe40000011403 */
[----:B------:R-:W-:Y:S02]  /*184c0*/  LOP3.LUT R15, R8, 0x380, RZ, 0xc0, !PT ;  /* 0x00000380080f7812 */ /* 0x000fe400078ec0ff */
[----:B------:R-:W-:Y:S02]  /*184d0*/  ISETP.GE.OR P0, PT, R5, R66, P0 ;  /* 0x000000420500720c */ /* 0x000fe40000706670 */
[----:B------:R-:W-:Y:S01]  /*184e0*/  LOP3.LUT R7, R14, 0x380, RZ, 0xc0, !PT ;  /* 0x000003800e077812 */ /* 0x000fe200078ec0ff */
[----:B------:R-:W-:Y:S01]  /*184f0*/  IMAD R0, R0, UR4, RZ ;  /* 0x0000000400007c24 */ /* 0x000fe2000f8e02ff */
[----:B------:R-:W-:Y:S02]  /*18500*/  SHF.R.U64 R48, R48, 0x3, RZ ;  /* 0x0000000330307819 */ /* 0x000fe400000012ff */
[----:B------:R-:W-:-:S02]  /*18510*/  SHF.R.U64 R52, R52, 0x3, RZ ;  /* 0x0000000334347819 */ /* 0x000fc400000012ff */
[----:B------:R-:W-:Y:S02]  /*18520*/  SHF.R.U64 R56, R56, 0x3, RZ ;  /* 0x0000000338387819 */ /* 0x000fe400000012ff */
[----:B------:R-:W-:Y:S01]  /*18530*/  IADD3 R65, R65, R67, RZ ;  /* 0x0000004341417210 */ /* 0x000fe20007ffe0ff */
[----:B------:R-:W-:Y:S01]  /*18540*/  IMAD R67, R28, R21, R69 ;  /* 0x000000151c437224 */ /* 0x000fe200078e0245 */
[----:B------:R-:W-:Y:S02]  /*18550*/  SHF.R.U64 R15, R15, 0x3, RZ ;  /* 0x000000030f0f7819 */ /* 0x000fe400000012ff */
[----:B------:R-:W-:Y:S01]  /*18560*/  SHF.R.U64 R7, R7, 0x3, RZ ;  /* 0x0000000307077819 */ /* 0x000fe200000012ff */
[--C-:B------:R-:W-:Y:S01]  /*18570*/  IMAD.X R61, RZ, RZ, R9.reuse, P3 ;  /* 0x000000ffff3d7224 */ /* 0x100fe200018e0609 */
[----:B------:R-:W-:Y:S01]  /*18580*/  LOP3.LUT R48, R48, R49, RZ, 0x3c, !PT ;  /* 0x0000003130307212 */ /* 0x000fe200078e3cff */
[--C-:B------:R-:W-:Y:S01]  /*18590*/  IMAD.X R49, RZ, RZ, R9.reuse, P6 ;  /* 0x000000ffff317224 */ /* 0x100fe200030e0609 */
[----:B------:R-:W-:Y:S01]  /*185a0*/  LOP3.LUT R52, R52, R53, RZ, 0x3c, !PT ;  /* 0x0000003534347212 */ /* 0x000fe200078e3cff */
[----:B------:R-:W-:Y:S01]  /*185b0*/  IMAD R69, R3, UR5, R0 ;  /* 0x0000000503457c24 */ /* 0x000fe2000f8e0200 */
[----:B------:R-:W-:Y:S01]  /*185c0*/  LOP3.LUT R56, R56, R57, RZ, 0x3c, !PT ;  /* 0x0000003938387212 */ /* 0x000fe200078e3cff */
[----:B------:R-:W-:Y:S01]  /*185d0*/  IMAD.X R57, RZ, RZ, R9, P4 ;  /* 0x000000ffff397224 */ /* 0x000fe200020e0609 */
[----:B0-----:R-:W-:-:S02]  /*185e0*/  LOP3.LUT R4, R15, R8, RZ, 0x3c, !PT ;  /* 0x000000080f047212 */ /* 0x001fc400078e3cff */
[-C--:B------:R-:W-:Y:S02]  /*185f0*/  IADD3.X R53, RZ, R9.reuse, RZ, P5, !PT ;  /* 0x00000009ff357210 */ /* 0x080fe40002ffe4ff */
[----:B------:R-:W-:Y:S02]  /*18600*/  MOV R5, R9 ;  /* 0x0000000900057202 */ /* 0x000fe40000000f00 */
[----:B------:R-:W-:Y:S01]  /*18610*/  LOP3.LUT R60, R7, R14, RZ, 0x3c, !PT ;  /* 0x0000000e073c7212 */ /* 0x000fe200078e3cff */
[----:B------:R-:W-:Y:S01]  /*18620*/  IMAD.WIDE.U32 R20, R3, UR4, R64 ;  /* 0x0000000403147c25 */ /* 0x000fe2000f8e0040 */
[----:B------:R-:W-:Y:S01]  /*18630*/  SHF.R.S32.HI R0, RZ, 0x1f, R67 ;  /* 0x0000001fff007819 */ /* 0x000fe20000011443 */
[----:B------:R-:W-:Y:S01]  /*18640*/  ULDC.64 UR4, c[0x0][0xad8] ;  /* 0x0002b60000047ab9 */ /* 0x000fe20000000a00 */
[----:B--2---:R0:W-:Y:S01]  /*18650*/  @!P0 ST.E desc[UR56][R58.64], R6 ;  /* 0x000000063a008985 */ /* 0x0041e2000c101938 */
[----:B------:R-:W-:Y:S02]  /*18660*/  IMAD.IADD R21, R21, 0x1, R69 ;  /* 0x0000000115157824 */ /* 0x000fe400078e0245 */
[----:B------:R-:W-:Y:S01]  /*18670*/  IMAD R0, R0, UR4, RZ ;  /* 0x0000000400007c24 */ /* 0x000fe2000f8e02ff */
[----:B------:R-:W5:Y:S04]  /*18680*/  LD.E.128 R8, desc[UR56][R10.64] ;  /* 0x000000380a087980 */ /* 0x000f68000c101d00 */
[----:B------:R-:W5:Y:S04]  /*18690*/  LD.E.128 R12, desc[UR56][R12.64] ;  /* 0x000000380c0c7980 */ /* 0x000f68000c101d00 */
[----:B0-----:R-:W5:Y:S04]  /*186a0*/  LD.E.128 R4, desc[UR56][R4.64] ;  /* 0x0000003804047980 */ /* 0x001f68000c101d00 */
        /* <DEDUP_REMOVED lines=9> */
[C---:B------:R-:W-:Y:S01]  /*18740*/  IMAD R69, R67.reuse, UR5, R0 ;  /* 0x0000000543457c24 */ /* 0x040fe2000f8e0200 */
[----:B------:R-:W-:Y:S01]  /*18750*/  @!PT LDS RZ, [RZ] ;  /* 0x00000000fffff984 */ /* 0x000fe20000000800 */
[----:B------:R-:W-:Y:S01]  /*18760*/  @!PT LDS RZ, [RZ] ;  /* 0x00000000fffff984 */ /* 0x000fe20000000800 */
[----:B------:R-:W-:Y:S01]  /*18770*/  @!PT LDS RZ, [RZ] ;  /* 0x00000000fffff984 */ /* 0x000fe20000000800 */
[----:B------:R-:W-:Y:S01]  /*18780*/  @!PT LDS RZ, [RZ] ;  /* 0x00000000fffff984 */ /* 0x000fe20000000800 */
[----:B------:R0:W-:Y:S06]  /*18790*/  MEMBAR.ALL.CTA ;  /* 0x0000000000007992 */ /* 0x0001ec0000008000 */
[----:B0-----:R-:W0:Y:S01]  /*187a0*/  FENCE.VIEW.ASYNC.S ;  /* 0x00000000000073c6 */ /* 0x001e220000000000 */
[----:B------:R-:W-:Y:S01]  /*187b0*/  IMAD.WIDE.U32 R20, R67, UR4, R20 ;  /* 0x0000000443147c25 */ /* 0x000fe2000f8e0014 */
[----:B------:R-:W-:Y:S01]  /*187c0*/  ULDC.64 UR4, c[0x0][0xa80] ;  /* 0x0002a00000047ab9 */ /* 0x000fe20000000a00 */
[----:B------:R-:W-:-:S02]  /*187d0*/  LEA R71, R71, R73, 0x7 ;  /* 0x0000004947477211 */ /* 0x000fc400078e38ff */
[----:B------:R-:W-:Y:S01]  /*187e0*/  IMAD.IADD R21, R21, 0x1, R69 ;  /* 0x0000000115157824 */ /* 0x000fe200078e0245 */
[----:B------:R-:W-:-:S04]  /*187f0*/  LEA R28, P2, R20, UR4, 0x1 ;  /* 0x00000004141c7c11 */ /* 0x000fc8000f8408ff */
[----:B------:R-:W-:Y:S02]  /*18800*/  LEA.HI.X R67, R20, UR5, R21, 0x1, P2 ;  /* 0x0000000514437c11 */ /* 0x000fe400090f0c15 */
[----:B------:R-:W-:Y:S02]  /*18810*/  ISETP.GE.AND P2, PT, R71, R66, PT ;  /* 0x000000424700720c */ /* 0x000fe40003f46270 */
[----:B------:R-:W-:-:S04]  /*18820*/  IADD3 R0, R2, 0x30820, RZ ;  /* 0x0003082002007810 */ /* 0x000fc80007ffe0ff */
[----:B------:R-:W-:Y:S01]  /*18830*/  PRMT R0, RZ, 0x654, R0 ;  /* 0x00000654ff007816 */ /* 0x000fe20000000000 */
[C---:B------:R-:W-:Y:S01]  /*18840*/  VIADD R3, R71.reuse, 0x20 ;  /* 0x0000002047037836 */ /* 0x040fe20000000000 */
[----:B------:R-:W-:Y:S01]  /*18850*/  IADD3 R65, R71, 0x40, RZ ;  /* 0x0000004047417810 */ /* 0x000fe20007ffe0ff */
[----:B------:R-:W-:Y:S01]  /*18860*/  VIADD R73, R223, 0x40 ;  /* 0x00000040df497836 */ /* 0x000fe20000000000 */
[----:B0-----:R0:W1:Y:S01]  /*18870*/  SHFL.IDX PT, R68, R28, RZ, 0x181f ;  /* 0x00181fff1c447589 */ /* 0x00106200000e0000 */
[----:B------:R2:W-:Y:S01]  /*18880*/  SYNCS.ARRIVE.TRANS64.RED.A1T0 RZ, [R0+URZ], RZ ;  /* 0x000000ff00ff79a7 */ /* 0x0005e2000810043f */
[-C--:B------:R-:W-:Y:S02]  /*18890*/  ISETP.GE.AND P1, PT, R3, R66.reuse, PT ;  /* 0x000000420300720c */ /* 0x080fe40003f26270 */
[----:B------:R-:W-:Y:S02]  /*188a0*/  ISETP.GE.AND P0, PT, R65, R66, PT ;  /* 0x000000424100720c */ /* 0x000fe40003f06270 */
[----:B------:R-:W-:Y:S01]  /*188b0*/  SHF.R.S32.HI R70, RZ, 0x1f, R223 ;  /* 0x0000001fff467819 */ /* 0x000fe200000114df */
[----:B--2---:R0:W2:Y:S01]  /*188c0*/  SHFL.IDX PT, R0, R67, RZ, 0x181f ;  /* 0x00181fff43007589 */ /* 0x0040a200000e0000 */
[----:B------:R-:W-:Y:S01]  /*188d0*/  SHF.R.S32.HI R72, RZ, 0x1f, R73 ;  /* 0x0000001fff487819 */ /* 0x000fe20000011449 */
[----:B------:R-:W-:Y:S08]  /*188e0*/  @P2 BRA `(.L_x_3942) ;  /* 0x0000000000342947 */ /* 0x000ff00003800000 */
[----:B------:R-:W-:Y:S02]  /*188f0*/  ULDC UR4, c[0x0][0xac8] ;  /* 0x0002b20000047ab9 */ /* 0x000fe40000000800 */
[----:B------:R-:W-:Y:S02]  /*18900*/  ISETP.GE.AND P4, PT, R223, UR4, PT ;  /* 0x00000004df007c0c */ /* 0x000fe4000bf86270 */
[----:B------:R-:W-:Y:S02]  /*18910*/  ISETP.GE.AND P3, PT, R73, UR4, PT ;  /* 0x0000000449007c0c */ /* 0x000fe4000bf66270 */
[----:B------:R-:W-:-:S09]  /*18920*/  ISETP.GE.AND P2, PT, R225, UR4, PT ;  /* 0x00000004e1007c0c */ /* 0x000fd2000bf46270 */
[-C--:B-1----:R-:W-:Y:S02]  /*18930*/  @!P4 LEA R20, P6, R223, R68.reuse, 0x1 ;  /* 0x00000044df14c211 */ /* 0x082fe400078c08ff */
[----:B------:R-:W-:Y:S02]  /*18940*/  @!P3 LEA R64, P5, R73, R68, 0x1 ;  /* 0x000000444940b211 */ /* 0x000fe400078a08ff */
[----:B--2---:R-:W-:Y:S02]  /*18950*/  @!P4 LEA.HI.X R21, R223, R0, R70, 0x1, P6 ;  /* 0x00000000df15c211 */ /* 0x004fe400030f0c46 */
[----:B------:R-:W-:Y:S02]  /*18960*/  @!P2 LEA R68, P6, R225, R68, 0x1 ;  /* 0x00000044e144a211 */ /* 0x000fe400078c08ff */
[-C--:B------:R-:W-:Y:S01]  /*18970*/  @!P3 LEA.HI.X R65, R73, R0.reuse, R72, 0x1, P5 ;  /* 0x000000004941b211 */ /* 0x080fe200028f0c48 */
[----:B-----5:R3:W-:Y:S01]  /*18980*/  @!P4 ST.E.128 desc[UR56][R20.64], R4 ;  /* 0x000000041400c985 */ /* 0x0207e2000c101d38 */
[----:B------:R-:W-:-:S03]  /*18990*/  @!P2 LEA.HI.X R69, R225, R0, R74, 0x1, P6 ;  /* 0x00000000e145a211 */ /* 0x000fc600030f0c4a */
[----:B------:R3:W-:Y:S04]  /*189a0*/  @!P3 ST.E.128 desc[UR56][R64.64], R32 ;  /* 0x000000204000b985 */ /* 0x0007e8000c101d38 */
[----:B------:R3:W-:Y:S02]  /*189b0*/  @!P2 ST.E.128 desc[UR56][R68.64], R48 ;  /* 0x000000304400a985 */ /* 0x0007e4000c101d38 */
.L_x_3942:
[----:B------:R-:W-:Y:S05]  /*189c0*/  BSYNC B1 ;  /* 0x0000000000017941 */ /* 0x000fea0003800000 */
.L_x_3941:
[----:B--2---:R2:W4:Y:S01]  /*189d0*/  SHFL.IDX PT, R0, R67, 0x1, 0x181f ;  /* 0x00381f0043007f89 */ /* 0x00452200000e0000 */
[----:B------:R-:W-:Y:S03]  /*189e0*/  BSSY B1, `(.L_x_3943) ;  /* 0x0000010000017945 */ /* 0x000fe60003800000 */
[----:B---3--:R2:W3:Y:S01]  /*189f0*/  SHFL.IDX PT, R20, R28, 0x1, 0x181f ;  /* 0x00381f001c147f89 */ /* 0x0084e200000e0000 */
[----:B------:R-:W-:Y:S05]  /*18a00*/  @P1 BRA `(.L_x_3944) ;  /* 0x0000000000341947 */ /* 0x000fea0003800000 */
[----:B------:R-:W-:Y:S02]  /*18a10*/  ULDC UR4, c[0x0][0xac8] ;  /* 0x0002b20000047ab9 */ /* 0x000fe40000000800 */
[----:B------:R-:W-:Y:S02]  /*18a20*/  ISETP.GE.AND P4, PT, R223, UR4, PT ;  /* 0x00000004df007c0c */ /* 0x000fe4000bf86270 */
[----:B------:R-:W-:Y:S02]  /*18a30*/  ISETP.GE.AND P5, PT, R73, UR4, PT ;  /* 0x0000000449007c0c */ /* 0x000fe4000bfa6270 */
[----:B------:R-:W-:-:S09]  /*18a40*/  ISETP.GE.AND P6, PT, R225, UR4, PT ;  /* 0x00000004e1007c0c */ /* 0x000fd2000bfc6270 */
[-C--:B---3-5:R-:W-:Y:S02]  /*18a50*/  @!P4 LEA R4, P1, R223, R20.reuse, 0x1 ;  /* 0x00000014df04c211 */ /* 0x0a8fe400078208ff */
[-C--:B------:R-:W-:Y:S02]  /*18a60*/  @!P5 LEA R6, P2, R73, R20.reuse, 0x1 ;  /* 0x000000144906d211 */ /* 0x080fe400078408ff */
[----:B------:R-:W-:Y:S02]  /*18a70*/  @!P6 LEA R20, P3, R225, R20, 0x1 ;  /* 0x00000014e114e211 */ /* 0x000fe400078608ff */
[-C--:B----4-:R-:W-:Y:S02]  /*18a80*/  @!P4 LEA.HI.X R5, R223, R0.reuse, R70, 0x1, P1 ;  /* 0x00000000df05c211 */ /* 0x090fe400008f0c46 */
[-C--:B------:R-:W-:Y:S02]  /*18a90*/  @!P5 LEA.HI.X R7, R73, R0.reuse, R72, 0x1, P2 ;  /* 0x000000004907d211 */ /* 0x080fe400010f0c48 */
[----:B------:R-:W-:Y:S01]  /*18aa0*/  @!P6 LEA.HI.X R21, R225, R0, R74, 0x1, P3 ;  /* 0x00000000e115e211 */ /* 0x000fe200018f0c4a */
[----:B------:R3:W-:Y:S04]  /*18ab0*/  @!P4 ST.E.128 desc[UR56][R4.64], R8 ;  /* 0x000000080400c985 */ /* 0x0007e8000c101d38 */
[----:B------:R3:W-:Y:S04]  /*18ac0*/  @!P5 ST.E.128 desc[UR56][R6.64], R36 ;  /* 0x000000240600d985 */ /* 0x0007e8000c101d38 */
[----:B------:R3:W-:Y:S02]  /*18ad0*/  @!P6 ST.E.128 desc[UR56][R20.64], R52 ;  /* 0x000000341400e985 */ /* 0x0007e4000c101d38 */
.L_x_3944:
[----:B------:R-:W-:Y:S05]  /*18ae0*/  BSYNC B1 ;  /* 0x0000000000017941 */ /* 0x000fea0003800000 */
.L_x_3943:
[----:B----4-:R4:W0:Y:S01]  /*18af0*/  SHFL.IDX PT, R0, R67, 0x2, 0x181f ;  /* 0x00581f0043007f89 */ /* 0x01082200000e0000 */
        /* <DEDUP_REMOVED lines=8> */
[-C--:B------:R-:W-:Y:S02]  /*18b80*/  @!P4 LEA R6, P1, R73, R8.reuse, 0x1 ;  /* 0x000000084906c211 */ /* 0x080fe400078208ff */
[----:B------:R-:W-:Y:S02]  /*18b90*/  @!P5 LEA R8, P2, R225, R8, 0x1 ;  /* 0x00000008e108d211 */ /* 0x000fe400078408ff */
[-C--:B0-----:R-:W-:Y:S02]  /*18ba0*/  @!P3 LEA.HI.X R5, R223, R0.reuse, R70, 0x1, P0 ;  /* 0x00000000df05b211 */ /* 0x081fe400000f0c46 */
[-C--:B------:R-:W-:Y:S02]  /*18bb0*/  @!P4 LEA.HI.X R7, R73, R0.reuse, R72, 0x1, P1 ;  /* 0x000000004907c211 */ /* 0x080fe400008f0c48 */
[----:B------:R-:W-:Y:S01]  /*18bc0*/  @!P5 LEA.HI.X R9, R225, R0, R74, 0x1, P2 ;  /* 0x00000000e109d211 */ /* 0x000fe200010f0c4a */
[----:B------:R0:W-:Y:S04]  /*18bd0*/  @!P3 ST.E.128 desc[UR56][R4.64], R12 ;  /* 0x0000000c0400b985 */ /* 0x0001e8000c101d38 */
[----:B------:R0:W-:Y:S04]  /*18be0*/  @!P4 ST.E.128 desc[UR56][R6.64], R40 ;  /* 0x000000280600c985 */ /* 0x0001e8000c101d38 */
[----:B------:R0:W-:Y:S02]  /*18bf0*/  @!P5 ST.E.128 desc[UR56][R8.64], R56 ;  /* 0x000000380800d985 */ /* 0x0001e4000c101d38 */
.L_x_3946:
[----:B------:R-:W-:Y:S05]  /*18c00*/  BSYNC B1 ;  /* 0x0000000000017941 */ /* 0x000fea0003800000 */
.L_x_3945:
[----:B------:R-:W-:Y:S01]  /*18c10*/  IADD3 R3, R71, 0x60, RZ ;  /* 0x0000006047037810 */ /* 0x000fe20007ffe0ff */
[----:B0-----:R0:W0:Y:S03]  /*18c20*/  SHFL.IDX PT, R0, R67, 0x3, 0x181f ;  /* 0x00781f0043007f89 */ /* 0x00102600000e0000 */
[----:B------:R-:W-:Y:S01]  /*18c30*/  ISETP.GE.AND P0, PT, R3, R66, PT ;  /* 0x000000420300720c */ /* 0x000fe20003f06270 */
[----:B--2-4-:R-:W2:-:S12]  /*18c40*/  SHFL.IDX PT, R28, R28, 0x3, 0x181f ;  /* 0x00781f001c1c7f89 */ /* 0x014e9800000e0000 */
[----:B------:R-:W-:Y:S05]  /*18c50*/  @P0 BRA `(.L_x_3947) ;  /* 0x0000000c005c0947 */ /* 0x000fea0003800000 */
[----:B------:R-:W-:Y:S02]  /*18c60*/  ULDC UR4, c[0x0][0xac8] ;  /* 0x0002b20000047ab9 */ /* 0x000fe40000000800 */
[----:B------:R-:W-:Y:S02]  /*18c70*/  ISETP.GE.AND P2, PT, R223, UR4, PT ;  /* 0x00000004df007c0c */ /* 0x000fe4000bf46270 */
[----:B------:R-:W-:-:S11]  /*18c80*/  ISETP.GE.AND P3, PT, R73, UR4, PT ;  /* 0x0000000449007c0c */ /* 0x000fd6000bf66270 */
[-C--:B--2---:R-:W-:Y:S02]  /*18c90*/  @!P2 LEA R4, P0, R223, R28.reuse, 0x1 ;  /* 0x0000001cdf04a211 */ /* 0x084fe400078008ff */
[----:B------:R-:W-:Y:S02]  /*18ca0*/  @!P3 LEA R6, P1, R73, R28, 0x1 ;  /* 0x0000001c4906b211 */ /* 0x000fe400078208ff */
[-C--:B0-----:R-:W-:Y:S02]  /*18cb0*/  @!P2 LEA.HI.X R5, R223, R0.reuse, R70, 0x1, P0 ;  /* 0x00000000df05a211 */ /* 0x081fe400000f0c46 */
        /* <DEDUP_REMOVED lines=9> */
.L_x_3939:
[----:B------:R-:W-:Y:S01]  /*18d50*/  ULDC.64 UR4, c[0x0][0xc00] ;  /* 0x0003000000047ab9 */ /* 0x000fe20000000a00 */
[----:B------:R-:W-:Y:S01]  /*18d60*/  IMAD.MOV.U32 R3, RZ, RZ, RZ ;  /* 0x000000ffff037224 */ /* 0x000fe200078e00ff */
[----:B------:R-:W-:Y:S01]  /*18d70*/  ISETP.NE.U32.AND P0, PT, RZ, UR4, PT ;  /* 0x00000004ff007c0c */ /* 0x000fe2000bf05070 */
[----:B------:R-:W3:Y:S01]  /*18d80*/  LDC R25, c[0x0][0xbe8] ;  /* 0x0002fa00ff197b82 */ /* 0x000ee20000000800 */
[----:B------:R-:W-:Y:S02]  /*18d90*/  IADD3 R4, P1, R228, UR4, RZ ;  /* 0x00000004e4047c10 */ /* 0x000fe4000ff3e0ff */
[----:B------:R-:W-:Y:S02]  /*18da0*/  ISETP.NE.AND.EX P0, PT, RZ, UR5, PT, P0 ;  /* 0x00000005ff007c0c */ /* 0x000fe4000bf05300 */
[----:B------:R-:W-:Y:S01]  /*18db0*/  IADD3.X R5, R229, UR5, RZ, P1, !PT ;  /* 0x00000005e5057c10 */ /* 0x000fe20008ffe4ff */
[----:B------:R-:W-:Y:S02]  /*18dc0*/  ULDC.64 UR4, c[0x0][0xc08] ;  /* 0x0003020000047ab9 */ /* 0x000fe40000000a00 */
[----:B------:R-:W-:-:S04]  /*18dd0*/  ISETP.NE.U32.AND P1, PT, RZ, UR4, PT ;  /* 0x00000004ff007c0c */ /* 0x000fc8000bf25070 */
[----:B------:R-:W-:-:S04]  /*18de0*/  ISETP.NE.AND.EX P1, PT, RZ, UR5, PT, P1 ;  /* 0x00000005ff007c0c */ /* 0x000fc8000bf25310 */
[----:B------:R4:W5:Y:S09]  /*18df0*/  @P0 LDG.E R3, desc[UR56][R4.64] ;  /* 0x0000003804030981 */ /* 0x000972000c1e1900 */
[----:B------:R-:W-:Y:S01]  /*18e00*/  @P1 IADD3 R228, P2, R228, UR4, RZ ;  /* 0x00000004e4e41c10 */ /* 0x000fe2000ff5e0ff */
[----:B------:R-:W-:-:S02]  /*18e10*/  ULDC UR4, c[0x0][0xa88] ;  /* 0x0002a20000047ab9 */ /* 0x000fc40000000800 */
[----:B------:R-:W-:Y:S02]  /*18e20*/  MOV R0, UR4 ;  /* 0x0000000400007c02 */ /* 0x000fe40008000f00 */
[----:B------:R-:W-:-:S05]  /*18e30*/  @P1 IADD3.X R229, R229, UR5, RZ, P2, !PT ;  /* 0x00000005e5e51c10 */ /* 0x000fca00097fe4ff */
[----:B------:R4:W5:Y:S01]  /*18e40*/  @P1 LDG.E R0, desc[UR56][R228.64] ;  /* 0x00000038e4001981 */ /* 0x000962000c1e1900 */
[----:B---3--:R-:W-:Y:S01]  /*18e50*/  ISETP.NE.AND P2, PT, R25, 0x1, PT ;  /* 0x000000011900780c */ /* 0x008fe20003f45270 */
[----:B------:R-:W3:-:S12]  /*18e60*/  S2R R26, SR_TID.X ;  /* 0x00000000001a7919 */ /* 0x000ed80000002100 */
[----:B------:R-:W0:Y:S08]  /*18e70*/  @P2 LDC R20, c[0x0][0xbec] ;  /* 0x0002fb00ff142b82 */ /* 0x000e300000000800 */
[----:B------:R-:W0:Y:S01]  /*18e80*/  @P2 LDC R27, c[0x0][0xbf0] ;  /* 0x0002fc00ff1b2b82 */ /* 0x000e220000000800 */
[----:B---3--:R-:W-:-:S05]  /*18e90*/  VIADD R26, R26, 0xffffff80 ;  /* 0xffffff801a1a7836 */ /* 0x008fca0000000000 */
[----:B------:R-:W-:Y:S01]  /*18ea0*/  ISETP.GE.AND P3, PT, R26, 0x80, PT ;  /* 0x000000801a00780c */ /* 0x000fe20003f66270 */
[----:B----4-:R-:W-:-:S12]  /*18eb0*/  @P1 BRA `(.L_x_3948) ;  /* 0x0000000000101947 */ /* 0x010fd80003800000 */
[----:B------:R-:W-:Y:S05]  /*18ec0*/  @!P0 BRA `(.L_x_3948) ;  /* 0x00000000000c8947 */ /* 0x000fea0003800000 */
[----:B------:R-:W3:Y:S04]  /*18ed0*/  LDG.E R7, desc[UR56][R4.64] ;  /* 0x0000003804077981 */ /* 0x000ee8000c1e1900 */
[----:B-----5:R-:W3:Y:S02]  /*18ee0*/  LDG.E R0, desc[UR56][R4.64+0x4] ;  /* 0x0000043804007981 */ /* 0x020ee4000c1e1900 */
[----:B---3--:R-:W-:-:S07]  /*18ef0*/  IADD3 R0, -R7, R0, RZ ;  /* 0x0000000007007210 */ /* 0x008fce0007ffe1ff */
.L_x_3948:
[----:B------:R-:W3:Y:S04]  /*18f00*/  LDL.LU R5, [R1+0x4] ;  /* 0x0000040001057983 */ /* 0x000ee80000300800 */
[----:B------:R-:W4:Y:S04]  /*18f10*/  LDL.LU R4, [R1+0x48] ;  /* 0x0000480001047983 */ /* 0x000f280000300800 */
[----:B------:R0:W5:Y:S01]  /*18f20*/  LDL R24, [R1+0x44] ;  /* 0x0000440001187983 */ /* 0x0001620000100800 */
[----:B------:R-:W-:Y:S01]  /*18f30*/  BSSY B1, `(.L_x_3949) ;  /* 0x000002e000017945 */ /* 0x000fe20003800000 */
[----:B------:R-:W-:-:S02]  /*18f40*/  SHF.R.S32.HI R13, RZ, 0x1f, R227 ;  /* 0x0000001fff0d7819 */ /* 0x000fc400000114e3 */
[----:B-----5:R-:W-:Y:S02]  /*18f50*/  SHF.R.S32.HI R10, RZ, 0x1f, R3 ;  /* 0x0000001fff0a7819 */ /* 0x020fe40000011403 */
[----:B---3--:R-:W-:Y:S02]  /*18f60*/  SEL R15, R5, RZ, !P0 ;  /* 0x000000ff050f7207 */ /* 0x008fe40004000000 */
[----:B----4-:R-:W-:Y:S01]  /*18f70*/  SEL R14, R4, RZ, !P0 ;  /* 0x000000ff040e7207 */ /* 0x010fe20004000000 */
[----:B0-----:R-:W-:Y:S06]  /*18f80*/  @P3 BRA `(.L_x_3950) ;  /* 0x0000000000a03947 */ /* 0x001fec0003800000 */
[----:B------:R-:W0:Y:S01]  /*18f90*/  S2R R4, SR_TID.X ;  /* 0x0000000000047919 */ /* 0x000e220000002100 */
[----:B------:R-:W3:Y:S02]  /*18fa0*/  LDC R11, c[0x0][0xbe8] ;  /* 0x0002fa00ff0b7b82 */ /* 0x000ee40000000800 */
[----:B---3--:R-:W-:Y:S02]  /*18fb0*/  IMAD R5, R0, R11, RZ ;  /* 0x0000000b00057224 */ /* 0x008fe400078e02ff */
[----:B0-----:R-:W-:-:S05]  /*18fc0*/  IMAD R4, R24, 0x80, R4 ;  /* 0x0000008018047824 */ /* 0x001fca00078e0204 */
[----:B------:R-:W-:-:S04]  /*18fd0*/  IADD3 R12, R4, -0x80, RZ ;  /* 0xffffff80040c7810 */ /* 0x000fc80007ffe0ff */
[----:B------:R-:W-:-:S13]  /*18fe0*/  ISETP.GE.AND P0, PT, R12, R5, PT ;  /* 0x000000050c00720c */ /* 0x000fda0003f06270 */
[----:B------:R-:W-:Y:S05]  /*18ff0*/  @P0 BRA `(.L_x_3950) ;  /* 0x0000000000840947 */ /* 0x000fea0003800000 */
[----:B------:R-:W-:Y:S01]  /*19000*/  ISETP.NE.AND P0, PT, R11, 0x1, PT ;  /* 0x000000010b00780c */ /* 0x000fe20003f05270 */
[----:B------:R-:W-:Y:S01]  /*19010*/  ULDC.64 UR4, c[0x0][0xb90] ;  /* 0x0002e40000047ab9 */ /* 0x000fe20000000a00 */
[----:B------:R-:W-:Y:S01]  /*19020*/  MOV R4, R3 ;  /* 0x0000000300047202 */ /* 0x000fe20000000f00 */
[----:B------:R-:W-:Y:S02]  /*19030*/  IMAD R8, R13, UR4, RZ ;  /* 0x000000040d087c24 */ /* 0x000fe4000f8e02ff */
[----:B------:R-:W-:Y:S02]  /*19040*/  IMAD.MOV.U32 R5, RZ, RZ, R10 ;  /* 0x000000ffff057224 */ /* 0x000fe400078e000a */
[----:B------:R-:W-:Y:S02]  /*19050*/  IMAD.MOV.U32 R7, RZ, RZ, R12 ;  /* 0x000000ffff077224 */ /* 0x000fe400078e000c */
[----:B------:R-:W-:-:S04]  /*19060*/  IMAD.WIDE.U32 R4, R227, UR4, R4 ;  /* 0x00000004e3047c25 */ /* 0x000fc8000f8e0004 */
[----:B------:R-:W0:Y:S08]  /*19070*/  @P0 LDC R9, c[0x0][0xbec] ;  /* 0x0002fb00ff090b82 */ /* 0x000e300000000800 */
[----:B------:R-:W3:Y:S01]  /*19080*/  @P0 LDC R21, c[0x0][0xbf0] ;  /* 0x0002fc00ff150b82 */ /* 0x000ee20000000800 */
[----:B0-----:R-:W-:-:S04]  /*19090*/  @P0 IMAD.HI.U32 R6, R12, R9, RZ ;  /* 0x000000090c060227 */ /* 0x001fc800078e00ff */
[----:B------:R-:W-:Y:S01]  /*190a0*/  IMAD R9, R227, UR5, R8 ;  /* 0x00000005e3097c24 */ /* 0x000fe2000f8e0208 */
[----:B------:R-:W-:Y:S01]  /*190b0*/  ULDC.64 UR4, c[0x0][0xb98] ;  /* 0x0002e60000047ab9 */ /* 0x000fe20000000a00 */
[----:B---3--:R-:W-:Y:S01]  /*190c0*/  @P0 SHF.R.U32.HI R7, RZ, R21, R6 ;  /* 0x00000015ff070219 */ /* 0x008fe20000011606 */
[----:B------:R-:W-:Y:S02]  /*190d0*/  IMAD R6, R14, UR4, RZ ;  /* 0x000000040e067c24 */ /* 0x000fe4000f8e02ff */
[----:B------:R-:W-:Y:S02]  /*190e0*/  IADD3 R5, R5, R9, RZ ;  /* 0x0000000905057210 */ /* 0x000fe40007ffe0ff */
[----:B------:R-:W-:Y:S02]  /*190f0*/  IMAD.MOV R9, RZ, RZ, -R7 ;  /* 0x000000ffff097224 */ /* 0x000fe400078e0a07 */
[----:B------:R-:W-:-:S04]  /*19100*/  IMAD.WIDE.U32 R4, R15, UR4, R4 ;  /* 0x000000040f047c25 */ /* 0x000fc8000f8e0004 */
[----:B------:R-:W-:Y:S01]  /*19110*/  IMAD R9, R11, R9, R12 ;  /* 0x000000090b097224 */ /* 0x000fe200078e020c */
[----:B------:R-:W-:Y:S01]  /*19120*/  SHF.R.S32.HI R11, RZ, 0x1f, R7 ;  /* 0x0000001fff0b7819 */ /* 0x000fe20000011407 */
[----:B------:R-:W-:Y:S01]  /*19130*/  IMAD R8, R15, UR5, R6 ;  /* 0x000000050f087c24 */ /* 0x000fe2000f8e0206 */
[----:B------:R-:W-:Y:S01]  /*19140*/  IADD3 R4, P0, R7, R4, RZ ;  /* 0x0000000407047210 */ /* 0x000fe20007f1e0ff */
[----:B------:R-:W-:Y:S01]  /*19150*/  ULDC.64 UR4, c[0x0][0xb88] ;  /* 0x0002e20000047ab9 */ /* 0x000fe20000000a00 */
[----:B------:R-:W-:Y:S02]  /*19160*/  SHF.R.S32.HI R6, RZ, 0x1f, R9 ;  /* 0x0000001fff067819 */ /* 0x000fe40000011409 */
[----:B------:R-:W-:-:S03]  /*19170*/  IADD3.X R5, R11, R5, R8, P0, !PT ;  /* 0x000000050b057210 */ /* 0x000fc600007fe408 */
[----:B------:R-:W-:Y:S02]  /*19180*/  IMAD R6, R6, UR4, RZ ;  /* 0x0000000406067c24 */ /* 0x000fe4000f8e02ff */
[----:B------:R-:W-:-:S04]  /*19190*/  IMAD.WIDE.U32 R4, R9, UR4, R4 ;  /* 0x0000000409047c25 */ /* 0x000fc8000f8e0004 */
[----:B------:R-:W-:Y:S01]  /*191a0*/  IMAD R7, R9, UR5, R6 ;  /* 0x0000000509077c24 */ /* 0x000fe2000f8e0206 */
[----:B------:R-:W-:Y:S02]  /*191b0*/  ULDC.64 UR4, c[0x0][0xb50] ;  /* 0x0002d40000047ab9 */ /* 0x000fe40000000a00 */
[----:B------:R-:W-:Y:S02]  /*191c0*/  LEA R6, P0, R4, UR4, 0x2 ;  /* 0x0000000404067c11 */ /* 0x000fe4000f8010ff */
[----:B------:R-:W-:-:S04]  /*191d0*/  IADD3 R5, R5, R7, RZ ;  /* 0x0000000705057210 */ /* 0x000fc80007ffe0ff */
[----:B------:R-:W-:Y:S01]  /*191e0*/  LEA.HI.X R7, R4, UR5, R5, 0x2, P0 ;  /* 0x0000000504077c11 */ /* 0x000fe200080f1405 */
[----:B------:R-:W-:-:S05]  /*191f0*/  IMAD.MOV.U32 R5, RZ, RZ, -0x800000 ;  /* 0xff800000ff057424 */ /* 0x000fca00078e00ff */
[----:B------:R0:W-:Y:S02]  /*19200*/  STG.E desc[UR56][R6.64], R5 ;  /* 0x0000000506007986 */ /* 0x0001e4000c101938 */
.L_x_3950:
[----:B------:R-:W-:Y:S05]  /*19210*/  BSYNC B1 ;  /* 0x0000000000017941 */ /* 0x000fea0003800000 */
.L_x_3949:
[----:B------:R-:W-:Y:S01]  /*19220*/  SHF.R.S32.HI R11, RZ, 0x1f, R26 ;  /* 0x0000001fff0b7819 */ /* 0x000fe2000001141a */
[----:B------:R-:W-:Y:S01]  /*19230*/  ULDC.64 UR4, c[0x0][0xaa0] ;  /* 0x0002a80000047ab9 */ /* 0x000fe20000000a00 */
[----:B------:R-:W-:Y:S01]  /*19240*/  BSSY B1, `(.L_x_3951) ;  /* 0x0000042000017945 */ /* 0x000fe20003800000 */
[----:B------:R-:W-:Y:S01]  /*19250*/  IMAD R4, R10, UR4, RZ ;  /* 0x000000040a047c24 */ /* 0x000fe2000f8e02ff */
[----:B------:R-:W-:Y:S02]  /*19260*/  LEA.HI R11, R11, R26, RZ, 0x3 ;  /* 0x0000001a0b0b7211 */ /* 0x000fe400078f18ff */
[----:B------:R-:W-:Y:S01]  /*19270*/  SHF.R.S32.HI R12, RZ, 0x1f, R223 ;  /* 0x0000001fff0c7819 */ /* 0x000fe200000114df */
[C---:B0-----:R-:W-:Y:S01]  /*19280*/  IMAD R7, R3.reuse, UR5, R4 ;  /* 0x0000000503077c24 */ /* 0x041fe2000f8e0204 */
[----:B------:R-:W-:Y:S01]  /*19290*/  SHF.R.S32.HI R11, RZ, 0x3, R11 ;  /* 0x00000003ff0b7819 */ /* 0x000fe2000001140b */
[----:B------:R-:W-:Y:S01]  /*192a0*/  IMAD.WIDE.U32 R4, R3, UR4, RZ ;  /* 0x0000000403047c25 */ /* 0x000fe2000f8e00ff */
[----:B------:R-:W-:-:S02]  /*192b0*/  ULDC.64 UR4, c[0x0][0xae8] ;  /* 0x0002ba0000047ab9 */ /* 0x000fc40000000a00 */
[-C--:B------:R-:W-:Y:S01]  /*192c0*/  LEA R3, R226, R11.reuse, 0x5 ;  /* 0x0000000be2037211 */ /* 0x080fe200078e28ff */
[----:B------:R-:W-:Y:S01]  /*192d0*/  IMAD.IADD R5, R5, 0x1, R7 ;  /* 0x0000000105057824 */ /* 0x000fe200078e0207 */
[C---:B------:R-:W-:Y:S01]  /*192e0*/  LEA R10, R24.reuse, R11, 0x7 ;  /* 0x0000000b180a7211 */ /* 0x040fe200078e38ff */
[----:B------:R-:W-:Y:S01]  /*192f0*/  IMAD R8, R13, UR4, RZ ;  /* 0x000000040d087c24 */ /* 0x000fe2000f8e02ff */
[----:B------:R-:W-:Y:S01]  /*19300*/  LEA R9, R24, R3, 0x7 ;  /* 0x0000000318097211 */ /* 0x000fe200078e38ff */
[----:B------:R-:W-:Y:S01]  /*19310*/  IMAD.WIDE.U32 R4, R227, UR4, R4 ;  /* 0x00000004e3047c25 */ /* 0x000fe2000f8e0004 */
[----:B------:R-:W-:-:S03]  /*19320*/  SHF.R.S32.HI R11, RZ, 0x1f, R225 ;  /* 0x0000001fff0b7819 */ /* 0x000fc600000114e1 */
[----:B------:R-:W-:Y:S01]  /*19330*/  IMAD R7, R227, UR5, R8 ;  /* 0x00000005e3077c24 */ /* 0x000fe2000f8e0208 */
[----:B------:R-:W-:Y:S01]  /*19340*/  ULDC.64 UR4, c[0x0][0xaf0] ;  /* 0x0002bc0000047ab9 */ /* 0x000fe20000000a00 */
[----:B------:R-:W-:-:S03]  /*19350*/  @P2 IMAD.HI.U32 R6, R9, R20, RZ ;  /* 0x0000001409062227 */ /* 0x000fc600078e00ff */
[----:B------:R-:W-:Y:S01]  /*19360*/  IADD3 R5, R5, R7, RZ ;  /* 0x0000000705057210 */ /* 0x000fe20007ffe0ff */
[----:B------:R-:W-:Y:S01]  /*19370*/  IMAD.MOV.U32 R3, RZ, RZ, R9 ;  /* 0x000000ffff037224 */ /* 0x000fe200078e0009 */
[----:B------:R-:W-:Y:S01]  /*19380*/  @P2 SHF.R.U32.HI R3, RZ, R27, R6 ;  /* 0x0000001bff032219 */ /* 0x000fe20000011606 */
[----:B------:R-:W-:Y:S02]  /*19390*/  IMAD R8, R14, UR4, RZ ;  /* 0x000000040e087c24 */ /* 0x000fe4000f8e02ff */
[----:B------:R-:W-:Y:S01]  /*193a0*/  IMAD.WIDE.U32 R4, R15, UR4, R4 ;  /* 0x000000040f047c25 */ /* 0x000fe2000f8e0004 */
[----:B------:R-:W-:-:S03]  /*193b0*/  SHF.R.S32.HI R6, RZ, 0x1f, R3 ;  /* 0x0000001fff067819 */ /* 0x000fc60000011403 */
[----:B------:R-:W-:Y:S01]  /*193c0*/  IMAD R7, R15, UR5, R8 ;  /* 0x000000050f077c24 */ /* 0x000fe2000f8e0208 */
[----:B------:R-:W-:Y:S01]  /*193d0*/  ULDC.64 UR4, c[0x0][0xae0] ;  /* 0x0002b80000047ab9 */ /* 0x000fe20000000a00 */
[----:B------:R-:W-:Y:S02]  /*193e0*/  IMAD.MOV R8, RZ, RZ, -R3 ;  /* 0x000000ffff087224 */ /* 0x000fe400078e0a03 */
[----:B------:R-:W-:Y:S01]  /*193f0*/  IMAD R6, R6, UR4, RZ ;  /* 0x0000000406067c24 */ /* 0x000fe2000f8e02ff */
[----:B------:R-:W-:Y:S01]  /*19400*/  IADD3 R5, R5, R7, RZ ;  /* 0x0000000705057210 */ /* 0x000fe20007ffe0ff */
[----:B------:R-:W-:Y:S02]  /*19410*/  IMAD R7, R25, R8, R9 ;  /* 0x0000000819077224 */ /* 0x000fe400078e0209 */
[C---:B------:R-:W-:Y:S02]  /*19420*/  IMAD R9, R3.reuse, UR5, R6 ;  /* 0x0000000503097c24 */ /* 0x040fe4000f8e0206 */
[----:B------:R-:W-:Y:S01]  /*19430*/  IMAD.WIDE.U32 R4, R3, UR4, R4 ;  /* 0x0000000403047c25 */ /* 0x000fe2000f8e0004 */
[----:B------:R-:W-:Y:S01]  /*19440*/  SHF.R.S32.HI R3, RZ, 0x1f, R7 ;  /* 0x0000001fff037819 */ /* 0x000fe20000011407 */
[----:B------:R-:W-:-:S02]  /*19450*/  ULDC.64 UR4, c[0x0][0xad8] ;  /* 0x0002b60000047ab9 */ /* 0x000fc40000000a00 */
[----:B------:R-:W-:Y:S02]  /*19460*/  IMAD.IADD R5, R5, 0x1, R9 ;  /* 0x0000000105057824 */ /* 0x000fe400078e0209 */
[----:B------:R-:W-:Y:S02]  /*19470*/  IMAD R6, R3, UR4, RZ ;  /* 0x0000000403067c24 */ /* 0x000fe4000f8e02ff */
[----:B------:R-:W-:Y:S02]  /*19480*/  IMAD R25, R0, R25, RZ ;  /* 0x0000001900197224 */ /* 0x000fe400078e02ff */
[C---:B------:R-:W-:Y:S02]  /*19490*/  IMAD R3, R7.reuse, UR5, R6 ;  /* 0x0000000507037c24 */ /* 0x040fe4000f8e0206 */
[----:B------:R-:W-:Y:S01]  /*194a0*/  IMAD.WIDE.U32 R4, R7, UR4, R4 ;  /* 0x0000000407047c25 */ /* 0x000fe2000f8e0004 */
[C---:B------:R-:W-:Y:S01]  /*194b0*/  ISETP.GE.AND P2, PT, R10.reuse, R25, PT ;  /* 0x000000190a00720c */ /* 0x040fe20003f46270 */
[----:B------:R-:W-:Y:S01]  /*194c0*/  ULDC.64 UR4, c[0x0][0xa80] ;  /* 0x0002a00000047ab9 */ /* 0x000fe20000000a00 */
[----:B------:R-:W-:Y:S01]  /*194d0*/  IADD3 R7, R223, 0x40, RZ ;  /* 0x00000040df077810 */ /* 0x000fe20007ffe0ff */
[----:B------:R-:W-:Y:S01]  /*194e0*/  VIADD R0, R10, 0x20 ;  /* 0x000000200a007836 */ /* 0x000fe20000000000 */
[----:B------:R-:W-:Y:S01]  /*194f0*/  LEA R6, P3, R4, UR4, 0x1 ;  /* 0x0000000404067c11 */ /* 0x000fe2000f8608ff */
[----:B------:R-:W-:Y:S01]  /*19500*/  IMAD.IADD R3, R5, 0x1, R3 ;  /* 0x0000000105037824 */ /* 0x000fe200078e0203 */
[----:B------:R-:W-:-:S02]  /*19510*/  SHF.R.S32.HI R9, RZ, 0x1f, R7 ;  /* 0x0000001fff097819 */ /* 0x000fc40000011407 */
[-C--:B------:R-:W-:Y:S02]  /*19520*/  ISETP.GE.AND P1, PT, R0, R25.reuse, PT ;  /* 0x000000190000720c */ /* 0x080fe40003f26270 */
[----:B------:R-:W-:Y:S02]  /*19530*/  IADD3 R0, R10, 0x40, RZ ;  /* 0x000000400a007810 */ /* 0x000fe40007ffe0ff */
[----:B------:R-:W-:Y:S02]  /*19540*/  LEA.HI.X R3, R4, UR5, R3, 0x1, P3 ;  /* 0x0000000504037c11 */ /* 0x000fe400098f0c03 */
[----:B------:R-:W-:Y:S01]  /*19550*/  ISETP.GE.AND P0, PT, R0, R25, PT ;  /* 0x000000190000720c */ /* 0x000fe20003f06270 */
[----:B------:R0:W3:Y:S04]  /*19560*/  SHFL.IDX PT, R4, R6, RZ, 0x181f ;  /* 0x00181fff06047589 */ /* 0x0000e800000e0000 */
[----:B------:R0:W4:Y:S01]  /*19570*/  SHFL.IDX PT, R0, R3, RZ, 0x181f ;  /* 0x00181fff03007589 */ /* 0x00012200000e0000 */
[----:B------:R-:W-:Y:S07]  /*19580*/  @P2 BRA `(.L_x_3952) ;  /* 0x0000000000342947 */ /* 0x000fee0003800000 */
[----:B------:R-:W-:Y:S02]  /*19590*/  ULDC UR4, c[0x0][0xac8] ;  /* 0x0002b20000047ab9 */ /* 0x000fe40000000800 */
[----:B------:R-:W-:Y:S02]  /*195a0*/  ISETP.GE.AND P4, PT, R223, UR4, PT ;  /* 0x00000004df007c0c */ /* 0x000fe4000bf86270 */
[----:B------:R-:W-:Y:S02]  /*195b0*/  ISETP.GE.AND P3, PT, R7, UR4, PT ;  /* 0x0000000407007c0c */ /* 0x000fe4000bf66270 */
[----:B------:R-:W-:-:S09]  /*195c0*/  ISETP.GE.AND P2, PT, R225, UR4, PT ;  /* 0x00000004e1007c0c */ /* 0x000fd2000bf46270 */
[-C--:B---3--:R-:W-:Y:S02]  /*195d0*/  @!P4 LEA R14, P6, R223, R4.reuse, 0x1 ;  /* 0x00000004df0ec211 */ /* 0x088fe400078c08ff */
[----:B------:R-:W-:Y:S02]  /*195e0*/  @!P3 LEA R20, P5, R7, R4, 0x1 ;  /* 0x000000040714b211 */ /* 0x000fe400078a08ff */
[----:B----4-:R-:W-:Y:S02]  /*195f0*/  @!P4 LEA.HI.X R15, R223, R0, R12, 0x1, P6 ;  /* 0x00000000df0fc211 */ /* 0x010fe400030f0c0c */
[----:B------:R-:W-:Y:S02]  /*19600*/  @!P2 LEA R4, P6, R225, R4, 0x1 ;  /* 0x00000004e104a211 */ /* 0x000fe400078c08ff */
[-C--:B------:R-:W-:Y:S01]  /*19610*/  @!P3 LEA.HI.X R21, R7, R0.reuse, R9, 0x1, P5 ;  /* 0x000000000715b211 */ /* 0x080fe200028f0c09 */
[----:B------:R3:W-:Y:S01]  /*19620*/  @!P4 ST.E.128 desc[UR56][R14.64], RZ ;  /* 0x000000ff0e00c985 */ /* 0x0007e2000c101d38 */
[----:B------:R-:W-:-:S03]  /*19630*/  @!P2 LEA.HI.X R5, R225, R0, R11, 0x1, P6 ;  /* 0x00000000e105a211 */ /* 0x000fc600030f0c0b */
[----:B------:R3:W-:Y:S04]  /*19640*/  @!P3 ST.E.128 desc[UR56][R20.64], RZ ;  /* 0x000000ff1400b985 */ /* 0x0007e8000c101d38 */
[----:B------:R3:W-:Y:S02]  /*19650*/  @!P2 ST.E.128 desc[UR56][R4.64], RZ ;  /* 0x000000ff0400a985 */ /* 0x0007e4000c101d38 */
.L_x_3952:
[----:B------:R-:W-:Y:S05]  /*19660*/  BSYNC B1 ;  /* 0x0000000000017941 */ /* 0x000fea0003800000 */
.L_x_3951:
        /* <DEDUP_REMOVED lines=14> */
[----:B------:R0:W-:Y:S04]  /*19750*/  @!P4 ST.E.128 desc[UR56][R14.64], RZ ;  /* 0x000000ff0e00c985 */ /* 0x0001e8000c101d38 */
[----:B------:R0:W-:Y:S04]  /*19760*/  @!P5 ST.E.128 desc[UR56][R20.64], RZ ;  /* 0x000000ff1400d985 */ /* 0x0001e8000c101d38 */
[----:B------:R0:W-:Y:S02]  /*19770*/  @!P6 ST.E.128 desc[UR56][R4.64], RZ ;  /* 0x000000ff0400e985 */ /* 0x0001e4000c101d38 */
.L_x_3954:
[----:B------:R-:W-:Y:S05]  /*19780*/  BSYNC B1 ;  /* 0x0000000000017941 */ /* 0x000fea0003800000 */
.L_x_3953:
[----:B0-----:R0:W0:Y:S01]  /*19790*/  SHFL.IDX PT, R0, R3, 0x2, 0x181f ;  /* 0x00581f0003007f89 */ /* 0x00102200000e0000 */
[----:B------:R-:W-:Y:S03]  /*197a0*/  BSSY B1, `(.L_x_3955) ;  /* 0x0000010000017945 */ /* 0x000fe60003800000 */
[----:B---3--:R3:W0:Y:S01]  /*197b0*/  SHFL.IDX PT, R4, R6, 0x2, 0x181f ;  /* 0x00581f0006047f89 */ /* 0x00862200000e0000 */
[----:B------:R-:W-:Y:S05]  /*197c0*/  @P0 BRA `(.L_x_3956) ;  /* 0x0000000000340947 */ /* 0x000fea0003800000 */
[----:B------:R-:W-:Y:S02]  /*197d0*/  ULDC UR4, c[0x0][0xac8] ;  /* 0x0002b20000047ab9 */ /* 0x000fe40000000800 */
[----:B------:R-:W-:Y:S02]  /*197e0*/  ISETP.GE.AND P3, PT, R223, UR4, PT ;  /* 0x00000004df007c0c */ /* 0x000fe4000bf66270 */
[----:B------:R-:W-:Y:S02]  /*197f0*/  ISETP.GE.AND P4, PT, R7, UR4, PT ;  /* 0x0000000407007c0c */ /* 0x000fe4000bf86270 */
[----:B------:R-:W-:-:S09]  /*19800*/  ISETP.GE.AND P5, PT, R225, UR4, PT ;  /* 0x00000004e1007c0c */ /* 0x000fd2000bfa6270 */
[-C--:B0-----:R-:W-:Y:S02]  /*19810*/  @!P3 LEA R14, P0, R223, R4.reuse, 0x1 ;  /* 0x00000004df0eb211 */ /* 0x081fe400078008ff */
[-C--:B------:R-:W-:Y:S02]  /*19820*/  @!P4 LEA R20, P1, R7, R4.reuse, 0x1 ;  /* 0x000000040714c211 */ /* 0x080fe400078208ff */
[----:B------:R-:W-:Y:S02]  /*19830*/  @!P5 LEA R4, P2, R225, R4, 0x1 ;  /* 0x00000004e104d211 */ /* 0x000fe400078408ff */
[-C--:B------:R-:W-:Y:S02]  /*19840*/  @!P3 LEA.HI.X R15, R223, R0.reuse, R12, 0x1, P0 ;  /* 0x00000000df0fb211 */ /* 0x080fe400000f0c0c */
[-C--:B------:R-:W-:Y:S02]  /*19850*/  @!P4 LEA.HI.X R21, R7, R0.reuse, R9, 0x1, P1 ;  /* 0x000000000715c211 */ /* 0x080fe400008f0c09 */
[----:B------:R-:W-:Y:S01]  /*19860*/  @!P5 LEA.HI.X R5, R225, R0, R11, 0x1, P2 ;  /* 0x00000000e105d211 */ /* 0x000fe200010f0c0b */
[----:B------:R0:W-:Y:S04]  /*19870*/  @!P3 ST.E.128 desc[UR56][R14.64], RZ ;  /* 0x000000ff0e00b985 */ /* 0x0001e8000c101d38 */
[----:B------:R0:W-:Y:S04]  /*19880*/  @!P4 ST.E.128 desc[UR56][R20.64], RZ ;  /* 0x000000ff1400c985 */ /* 0x0001e8000c101d38 */
[----:B------:R0:W-:Y:S02]  /*19890*/  @!P5 ST.E.128 desc[UR56][R4.64], RZ ;  /* 0x000000ff0400d985 */ /* 0x0001e4000c101d38 */
.L_x_3956:
[----:B------:R-:W-:Y:S05]  /*198a0*/  BSYNC B1 ;  /* 0x0000000000017941 */ /* 0x000fea0003800000 */
.L_x_3955:
[----:B0-----:R-:W-:Y:S01]  /*198b0*/  VIADD R0, R10, 0x60 ;  /* 0x000000600a007836 */ /* 0x001fe20000000000 */
[----:B------:R0:W0:Y:S04]  /*198c0*/  SHFL.IDX PT, R8, R3, 0x3, 0x181f ;  /* 0x00781f0003087f89 */ /* 0x00002800000e0000 */
[----:B------:R-:W-:Y:S01]  /*198d0*/  ISETP.GE.AND P0, PT, R0, R25, PT ;  /* 0x000000190000720c */ /* 0x000fe20003f06270 */
[----:B------:R0:W0:-:S12]  /*198e0*/  SHFL.IDX PT, R4, R6, 0x3, 0x181f ;  /* 0x00781f0006047f89 */ /* 0x00001800000e0000 */
[----:B------:R-:W-:Y:S05]  /*198f0*/  @P0 BRA `(.L_x_3947) ;  /* 0x0000000000340947 */ /* 0x000fea0003800000 */
[----:B------:R-:W-:Y:S02]  /*19900*/  ULDC UR4, c[0x0][0xac8] ;  /* 0x0002b20000047ab9 */ /* 0x000fe40000000800 */
[----:B------:R-:W-:Y:S02]  /*19910*/  ISETP.GE.AND P3, PT, R223, UR4, PT ;  /* 0x00000004df007c0c */ /* 0x000fe4000bf66270 */
[----:B------:R-:W-:Y:S02]  /*19920*/  ISETP.GE.AND P4, PT, R7, UR4, PT ;  /* 0x0000000407007c0c */ /* 0x000fe4000bf86270 */
[----:B------:R-:W-:-:S09]  /*19930*/  ISETP.GE.AND P5, PT, R225, UR4, PT ;  /* 0x00000004e1007c0c */ /* 0x000fd2000bfa6270 */
[-C--:B0-----:R-:W-:Y:S02]  /*19940*/  @!P3 LEA R14, P0, R223, R4.reuse, 0x1 ;  /* 0x00000004df0eb211 */ /* 0x081fe400078008ff */
[-C--:B---34-:R-:W-:Y:S02]  /*19950*/  @!P4 LEA R6, P1, R7, R4.reuse, 0x1 ;  /* 0x000000040706c211 */ /* 0x098fe400078208ff */
[----:B------:R-:W-:Y:S02]  /*19960*/  @!P5 LEA R4, P2, R225, R4, 0x1 ;  /* 0x00000004e104d211 */ /* 0x000fe400078408ff */
[-C--:B------:R-:W-:Y:S02]  /*19970*/  @!P3 LEA.HI.X R15, R223, R8.reuse, R12, 0x1, P0 ;  /* 0x00000008df0fb211 */ /* 0x080fe400000f0c0c */
[-C--:B------:R-:W-:Y:S02]  /*19980*/  @!P4 LEA.HI.X R7, R7, R8.reuse, R9, 0x1, P1 ;  /* 0x000000080707c211 */ /* 0x080fe400008f0c09 */
[----:B------:R-:W-:Y:S01]  /*19990*/  @!P5 LEA.HI.X R5, R225, R8, R11, 0x1, P2 ;  /* 0x00000008e105d211 */ /* 0x000fe200010f0c0b */
[----:B------:R0:W-:Y:S04]  /*199a0*/  @!P3 ST.E.128 desc[UR56][R14.64], RZ ;  /* 0x000000ff0e00b985 */ /* 0x0001e8000c101d38 */
[----:B------:R0:W-:Y:S04]  /*199b0*/  @!P4 ST.E.128 desc[UR56][R6.64], RZ ;  /* 0x000000ff0600c985 */ /* 0x0001e8000c101d38 */
[----:B------:R0:W-:Y:S02]  /*199c0*/  @!P5 ST.E.128 desc[UR56][R4.64], RZ ;  /* 0x000000ff0400d985 */ /* 0x0001e4000c101d38 */
.L_x_3947:
[----:B------:R-:W-:Y:S05]  /*199d0*/  BSYNC B0 ;  /* 0x0000000000007941 */ /* 0x000fea0003800000 */
.L_x_3938:
[----:B------:R-:W-:Y:S02]  /*199e0*/  ULDC UR4, c[0x0][0xc3c] ;  /* 0x00030f0000047ab9 */ /* 0x000fe40000000800 */
[----:B--2---:R-:W-:-:S13]  /*199f0*/  ISETP.GE.AND P0, PT, R31, UR4, PT ;  /* 0x000000041f007c0c */ /* 0x004fda000bf06270 */
[----:B------:R-:W-:Y:S05]  /*19a00*/  @!P0 BRA `(.L_x_3957) ;  /* 0xfffffe78005c8947 */ /* 0x000fea000383ffff */
[----:B------:R-:W-:Y:S05]  /*19a10*/  BRA `(.L_x_3742) ;  /* 0x0000006800b07947 */ /* 0x000fea0003800000 */
.L_x_3740:
[----:B------:R-:W-:-:S08]  /*19a20*/  NOP ;  /* 0x0000000000007918 */ /* 0x000fd00000000000 */
[----:B------:R-:W0:-:S00]  /*19a30*/  USETMAXREG.DEALLOC.CTAPOOL 0x28 ;  /* 0x00000028000079c8 */ /* 0x000e0000080e0500 */
[----:B0-----:R-:W2:Y:S01]  /*19a40*/  LDL.LU R3, [R1] ;  /* 0x0000000001037983 */ /* 0x001ea20000300800 */
[----:B------:R-:W-:Y:S02]  /*19a50*/  LOP3.LUT R2, R2, 0x3, RZ, 0xc0, !PT ;  /* 0x0000000302027812 */ /* 0x000fe400078ec0ff */
[----:B------:R-:W-:-:S04]  /*19a60*/  MOV R4, RZ ;  /* 0x000000ff00047202 */ /* 0x000fc80000000f00 */
[----:B------:R-:W0:Y:S02]  /*19a70*/  SHFL.IDX PT, R2, R2, RZ, 0x1f ;  /* 0x00001fff02027589 */ /* 0x000e2400000e0000 */
[----:B0-----:R-:W-:Y:S02]  /*19a80*/  ISETP.NE.AND P0, PT, R2, RZ, PT ;  /* 0x000000ff0200720c */ /* 0x001fe40003f05270 */
[----:B--2---:R-:W-:-:S11]  /*19a90*/  LOP3.LUT R3, R3, 0xffffffdf, RZ, 0xc0, !PT ;  /* 0xffffffdf03037812 */ /* 0x004fd600078ec0ff */
[----:B------:R-:W-:-:S05]  /*19aa0*/  @P0 LOP3.LUT R3, R3, 0x20, RZ, 0xfc, !PT ;  /* 0x0000002003030812 */ /* 0x000fca00078efcff */
[----:B------:R0:W-:Y:S01]  /*19ab0*/  STL [R1], R3 ;  /* 0x0000000301007387 */ /* 0x0001e20000100800 */
[----:B------:R-:W-:Y:S05]  /*19ac0*/  @!P0 BRA `(.L_x_3958) ;  /* 0x00000000001c8947 */ /* 0x000fea0003800000 */
[----:B------:R-:W1:Y:S08]  /*19ad0*/  S2UR UR5, SR_CgaCtaId ;  /* 0x00000000000579c3 */ /* 0x000e700000008800 */
[----:B------:R-:W-:Y:S06]  /*19ae0*/  BAR.SYNC.DEFER_BLOCKING 0x5, 0x180 ;  /* 0x0146000000007b1d */ /* 0x000fec0000010000 */
[----:B------:R-:W-:-:S02]  /*19af0*/  UMOV UR4, 0x400 ;  /* 0x0000040000047882 */ /* 0x000fc40000000000 */
[----:B-1----:R-:W-:-:S09]  /*19b00*/  ULEA UR4, UR5, UR4, 0x18 ;  /* 0x0000000405047291 */ /* 0x002fd2000f8ec03f */
[----:B------:R-:W1:Y:S01]  /*19b10*/  LDS.128 R16, [UR4+0x308d0] ;  /* 0x0308d004ff107984 */ /* 0x000e620008000c00 */
[----:B------:R-:W-:Y:S06]  /*19b20*/  BAR.ARV 0x4, 0x180 ;  /* 0x0106000000007b1d */ /* 0x000fec0000002000 */
[----:B------:R-:W-:Y:S05]  /*19b30*/  BRA `(.L_x_3959) ;  /* 0x0000000400fc7947 */ /* 0x000fea0003800000 */
.L_x_3958:
[----:B------:R-:W-:Y:S01]  /*19b40*/  LOP3.LUT R5, R0, 0x1f, RZ, 0xc0, !PT ;  /* 0x0000001f00057812 */ /* 0x000fe200078ec0ff */
[----:B------:R-:W-:Y:S01]  /*19b50*/  ULDC UR4, c[0x0][0xc3c] ;  /* 0x00030f0000047ab9 */ /* 0x000fe20000000800 */
[----:B------:R-:W1:Y:S01]  /*19b60*/  S2UR UR6, SR_CTAID.X ;  /* 0x00000000000679c3 */ /* 0x000e620000002500 */
[----:B------:R-:W-:Y:S01]  /*19b70*/  ULDC UR5, c[0x0][0xc38] ;  /* 0x00030e0000057ab9 */ /* 0x000fe20000000800 */
[----:B------:R-:W-:-:S04]  /*19b80*/  ISETP.NE.AND P0, PT, R5, 0x1f, PT ;  /* 0x0000001f0500780c */ /* 0x000fc80003f05270 */
[----:B------:R-:W-:-:S13]  /*19b90*/  ISETP.GE.OR P1, PT, R5, UR4, !P0 ;  /* 0x0000000405007c0c */ /* 0x000fda000c726670 */
[----:B0-----:R-:W0:Y:S02]  /*19ba0*/  @!P1 LDC.64 R2, c[0x0][0xc80] ;  /* 0x00032000ff029b82 */ /* 0x001e240000000a00 */
[----:B0-----:R-:W-:-:S05]  /*19bb0*/  @!P1 IMAD.WIDE.U32 R2, R5, 0x4, R2 ;  /* 0x0000000405029825 */ /* 0x001fca00078e0002 */
        /* <DEDUP_REMOVED lines=28> */
[----:B------:R-:W0:Y:S01]  /*19d80*/  LDC R10, c[0x0][0xc3c] ;  /* 0x00030f00ff0a7b82 */ /* 0x000e220000000800 */
[----:B------:R-:W-:Y:S01]  /*19d90*/  MOV R6, R3 ;  /* 0x0000000300067202 */ /* 0x000fe20000000f00 */
[----:B------:R-:W-:Y:S01]  /*19da0*/  UMOV UR4, URZ ;  /* 0x0000003f00047c82 */ /* 0x000fe20008000000 */
[----:B------:R-:W-:Y:S01]  /*19db0*/  ULDC UR7, c[0x0][0xc3c] ;  /* 0x00030f0000077ab9 */ /* 0x000fe20000000800 */
[----:B------:R-:W-:-:S05]  /*19dc0*/  ULDC UR5, c[0x0][0xc38] ;  /* 0x00030e0000057ab9 */ /* 0x000fca0000000800 */
.L_x_3964:
[----:B------:R-:W-:Y:S01]  /*19dd0*/  UIADD3 UR4, UR4, 0x1f, URZ ;  /* 0x0000001f04047890 */ /* 0x000fe2000fffe03f */
[----:B------:R-:W-:-:S05]  /*19de0*/  IMAD.U32 R19, RZ, RZ, UR7 ;  /* 0x00000007ff137e24 */ /* 0x000fca000f8e00ff */
[----:B0-----:R-:W-:-:S13]  /*19df0*/  ISETP.LE.AND P6, PT, R10, UR4, PT ;  /* 0x000000040a007c0c */ /* 0x001fda000bfc3270 */
[----:B------:R-:W-:Y:S05]  /*19e00*/  @P6 BRA `(.L_x_3961) ;  /* 0x0000000400246947 */ /* 0x000fea0003800000 */
[----:B------:R-:W-:Y:S01]  /*19e10*/  IADD3 R7, R5, UR4, RZ ;  /* 0x0000000405077c10 */ /* 0x000fe2000fffe0ff */
[----:B------:R-:W-:Y:S01]  /*19e20*/  BSSY B0, `(.L_x_3962) ;  /* 0x0000007000007945 */ /* 0x000fe20003800000 */
[----:B------:R-:W-:Y:S02]  /*19e30*/  IMAD.MOV.U32 R4, RZ, RZ, RZ ;  /* 0x000000ffff047224 */ /* 0x000fe400078e00ff */
[----:B------:R-:W-:-:S13]  /*19e40*/  ISETP.GE.OR P6, PT, R7, R10, !P0 ;  /* 0x0000000a0700720c */ /* 0x000fda00047c6670 */
[----:B------:R-:W-:Y:S05]  /*19e50*/  @P6 BRA `(.L_x_3963) ;  /* 0x00000000000c6947 */ /* 0x000fea0003800000 */
[----:B------:R-:W0:Y:S02]  /*19e60*/  LDC.64 R2, c[0x0][0xc80] ;  /* 0x00032000ff027b82 */ /* 0x000e240000000a00 */
[----:B0-----:R-:W-:-:S05]  /*19e70*/  IMAD.WIDE R2, R7, 0x4, R2 ;  /* 0x0000000407027825 */ /* 0x001fca00078e0202 */
[----:B------:R0:W5:Y:S02]  /*19e80*/  LDG.E R4, desc[UR56][R2.64] ;  /* 0x0000003802047981 */ /* 0x000164000c1e1900 */
.L_x_3963:
[----:B------:R-:W-:Y:S05]  /*19e90*/  BSYNC B0 ;  /* 0x0000000000007941 */ /* 0x000fea0003800000 */
.L_x_3962:
[----:B0----5:R-:W0:Y:S02]  /*19ea0*/  SHFL.UP PT, R2, R4, 0x1, RZ ;  /* 0x0420000004027989 */ /* 0x021e2400000e00ff */
        /* <DEDUP_REMOVED lines=19> */
[----:B------:R-:W-:-:S07]  /*19fe0*/  MOV R7, R9 ;  /* 0x0000000900077202 */ /* 0x000fce0000000f00 */
.L_x_3960:
        /* <DEDUP_REMOVED lines=15> */
.L_x_3965:
[----:B---3--:R-:W-:Y:S01]  /*1a0e0*/  IMAD R16, R16, UR5, R9 ;  /* 0x0000000510107c24 */ /* 0x008fe2000f8e0209 */
[----:B0-----:R-:W-:Y:S02]  /*1a0f0*/  IABS R2, R12 ;  /* 0x0000000c00027213 */ /* 0x001fe40000000000 */
[----:B-12---:R-:W-:Y:S02]  /*1a100*/  IADD3 R7, RZ, -R3, RZ ;  /* 0x80000003ff077210 */ /* 0x006fe40007ffe0ff */
[----:B------:R-:W-:Y:S01]  /*1a110*/  IADD3 R9, -R16, UR6, RZ ;  /* 0x0000000610097c10 */ /* 0x000fe2000fffe1ff */
[----:B------:R-:W-:Y:S01]  /*1a120*/  IMAD.MOV R6, RZ, RZ, -R2 ;  /* 0x000000ffff067224 */ /* 0x000fe200078e0a02 */
[----:B------:R-:W-:Y:S01]  /*1a130*/  MOV R2, RZ ;  /* 0x000000ff00027202 */ /* 0x000fe20000000f00 */
[----:B------:R-:W-:Y:S01]  /*1a140*/  IMAD R7, R7, R10, RZ ;  /* 0x0000000a07077224 */ /* 0x000fe200078e02ff */
[----:B------:R-:W-:Y:S02]  /*1a150*/  IABS R4, R9 ;  /* 0x0000000900047213 */ /* 0x000fe40000000000 */
[----:B------:R-:W-:Y:S01]  /*1a160*/  IADD3 R19, R19, UR4, RZ ;  /* 0x0000000413137c10 */ /* 0x000fe2000fffe0ff */
[----:B------:R-:W-:-:S04]  /*1a170*/  IMAD.HI.U32 R2, R3, R7, R2 ;  /* 0x0000000703027227 */ /* 0x000fc800078e0002 */
[----:B------:R-:W-:Y:S01]  /*1a180*/  IMAD.MOV.U32 R3, RZ, RZ, R4 ;  /* 0x000000ffff037224 */ /* 0x000fe200078e0004 */
[----:B------:R-:W-:-:S03]  /*1a190*/  MOV R4, R6 ;  /* 0x0000000600047202 */ /* 0x000fc60000000f00 */
        /* <DEDUP_REMOVED lines=10> */
[----:B------:R-:W-:Y:S02]  /*1a240*/  @!P2 IADD3 R2, -R2, RZ, RZ ;  /* 0x000000ff0202a210 */ /* 0x000fe40007ffe1ff */
[----:B------:R-:W-:-:S05]  /*1a250*/  @!P1 LOP3.LUT R2, RZ, R12, RZ, 0x33, !PT ;  /* 0x0000000cff029212 */ /* 0x000fca00078e33ff */
[--C-:B------:R-:W-:Y:S02]  /*1a260*/  IMAD.MOV R17, RZ, RZ, -R2.reuse ;  /* 0x000000ffff117224 */ /* 0x100fe400078e0a02 */
[----:B------:R-:W-:Y:S02]  /*1a270*/  IMAD.MOV.U32 R18, RZ, RZ, R2 ;  /* 0x000000ffff127224 */ /* 0x000fe400078e0002 */
[----:B------:R-:W-:Y:S01]  /*1a280*/  IMAD R17, R12, R17, R9 ;  /* 0x000000110c117224 */ /* 0x000fe200078e0209 */
[----:B------:R-:W-:Y:S06]  /*1a290*/  BRA `(.L_x_3966) ;  /* 0x00000000000c7947 */ /* 0x000fec0003800000 */
.L_x_3961:
[----:B------:R-:W-:Y:S01]  /*1a2a0*/  MOV R17, RZ ;  /* 0x000000ff00117202 */ /* 0x000fe20000000f00 */
[----:B------:R-:W-:Y:S01]  /*1a2b0*/  IMAD.U32 R16, RZ, RZ, UR6 ;  /* 0x00000006ff107e24 */ /* 0x000fe2000f8e00ff */
[----:B------:R-:W-:-:S07]  /*1a2c0*/  MOV R18, RZ ;  /* 0x000000ff00127202 */ /* 0x000fce0000000f00 */
.L_x_3966:
[----:B------:R-:W-:-:S13]  /*1a2d0*/  ISETP.NE.AND P0, PT, R5, RZ, PT ;  /* 0x000000ff0500720c */ /* 0x000fda0003f05270 */
[----:B------:R-:W0:Y:S01]  /*1a2e0*/  @!P0 S2R R3, SR_CgaCtaId ;  /* 0x0000000000038919 */ /* 0x000e220000008800 */
[----:B------:R-:W-:-:S04]  /*1a2f0*/  @!P0 MOV R2, 0x400 ;  /* 0x0000040000028802 */ /* 0x000fc80000000f00 */
[----:B0-----:R-:W-:-:S05]  /*1a300*/  @!P0 LEA R2, R3, R2, 0x18 ;  /* 0x0000000203028211 */ /* 0x001fca00078ec0ff */
[----:B------:R2:W-:Y:S01]  /*1a310*/  @!P0 STS.128 [R2+0x308d0], R16 ;  /* 0x0308d01002008388 */ /* 0x0005e20000000c00 */
[----:B------:R-:W-:Y:S06]  /*1a320*/  BAR.ARV 0x5, 0x180 ;  /* 0x0146000000007b1d */ /* 0x000fec0000002000 */
.L_x_3959:
[----:B------:R3:W-:Y:S01]  /*1a330*/  STL [R1+0x28], RZ ;  /* 0x000028ff01007387 */ /* 0x0007e20000100800 */
[----:B------:R-:W-:Y:S01]  /*1a340*/  ULDC UR4, c[0x0][0xc3c] ;  /* 0x00030f0000047ab9 */ /* 0x000fe20000000800 */
[----:B------:R-:W-:Y:S01]  /*1a350*/  IMAD.MOV.U32 R28, RZ, RZ, 0x1 ;  /* 0x00000001ff1c7424 */ /* 0x000fe200078e00ff */
[----:B-1----:R-:W-:Y:S02]  /*1a360*/  ISETP.GE.AND P0, PT, R19, UR4, PT ;  /* 0x0000000413007c0c */ /* 0x002fe4000bf06270 */
[----:B------:R-:W-:-:S11]  /*1a370*/  MOV R26, RZ ;  /* 0x000000ff001a7202 */ /* 0x000fd60000000f00 */
[----:B---3--:R-:W-:Y:S05]  /*1a380*/  @P0 BRA `(.L_x_3967) ;  /* 0x0000005c00780947 */ /* 0x008fea0003800000 */
[----:B------:R-:W1:Y:S01]  /*1a390*/  S2UR UR5, SR_CgaCtaId ;  /* 0x00000000000579c3 */ /* 0x000e620000008800 */
[C---:B------:R-:W-:Y:S01]  /*1a3a0*/  IMAD.SHL.U32 R33, R0.reuse, 0x8, RZ ;  /* 0x0000000800217824 */ /* 0x040fe200078e00ff */
[----:B------:R-:W-:Y:S01]  /*1a3b0*/  LOP3.LUT R4, R0, 0x7f, RZ, 0xc0, !PT ;  /* 0x0000007f00047812 */ /* 0x000fe200078ec0ff */
[----:B------:R-:W-:Y:S01]  /*1a3c0*/  UMOV UR4, 0x400 ;  /* 0x0000040000047882 */ /* 0x000fe20000000000 */
[----:B------:R3:W-:Y:S01]  /*1a3d0*/  STL [R1+0x28], RZ ;  /* 0x000028ff01007387 */ /* 0x0007e20000100800 */
[----:B------:R-:W-:Y:S01]  /*1a3e0*/  BSSY B8, `(.L_x_3967) ;  /* 0x00005d8000087945 */ /* 0x000fe20003800000 */
[----:B0-----:R-:W-:Y:S02]  /*1a3f0*/  LOP3.LUT R3, R33, 0x1f8, RZ, 0xc0, !PT ;  /* 0x000001f821037812 */ /* 0x001fe400078ec0ff */
[----:B------:R-:W-:Y:S02]  /*1a400*/  CS2R R26, SRZ ;  /* 0x00000000001a7805 */ /* 0x000fe4000001ff00 */
[----:B------:R-:W-:Y:S01]  /*1a410*/  SHF.L.U32 R37, R4, 0x3, RZ ;  /* 0x0000000304257819 */ /* 0x000fe200000006ff */
[----:B------:R-:W-:Y:S01]  /*1a420*/  IMAD.MOV.U32 R28, RZ, RZ, 0x1 ;  /* 0x00000001ff1c7424 */ /* 0x000fe200078e00ff */
[----:B--2---:R-:W-:Y:S01]  /*1a430*/  LOP3.LUT R2, R3, 0x38, R0, 0x78, !PT ;  /* 0x0000003803027812 */ /* 0x004fe200078e7800 */
[----:B------:R-:W-:Y:S01]  /*1a440*/  IMAD.SHL.U32 R0, R0, 0x10, RZ ;  /* 0x0000001000007824 */ /* 0x000fe200078e00ff */
[----:B------:R-:W-:Y:S01]  /*1a450*/  LOP3.LUT R33, R33, 0x38, RZ, 0xc0, !PT ;  /* 0x0000003821217812 */ /* 0x000fe200078ec0ff */
[----:B------:R-:W-:Y:S01]  /*1a460*/  ULOP3.LUT UR39, UR61, 0x2, URZ, 0xfc, !UPT ;  /* 0x000000023d277892 */ /* 0x000fe2000f8efc3f */
[----:B------:R-:W-:Y:S01]  /*1a470*/  LOP3.LUT R37, R2, 0x200, R37, 0xf8, !PT ;  /* 0x0000020002257812 */ /* 0x000fe200078ef825 */
[----:B------:R-:W-:Y:S01]  /*1a480*/  ULDC.64 UR36, c[0x0][0x198] ;  /* 0x0000660000247ab9 */ /* 0x000fe20000000a00 */
[----:B------:R-:W-:Y:S01]  /*1a490*/  SHF.R.U32.HI R2, RZ, 0x3, R4 ;  /* 0x00000003ff027819 */ /* 0x000fe20000011604 */
[----:B------:R-:W-:Y:S01]  /*1a4a0*/  ULDC UR38, c[0x0][0xc] ;  /* 0x0000030000267ab9 */ /* 0x000fe20000000800 */
[----:B------:R-:W-:-:S02]  /*1a4b0*/  MOV R29, 0x1 ;  /* 0x00000001001d7802 */ /* 0x000fc40000000f00 */
[----:B------:R-:W-:Y:S02]  /*1a4c0*/  LOP3.LUT R0, R2, 0x70, R0, 0xf8, !PT ;  /* 0x0000007002007812 */ /* 0x000fe400078ef800 */
[C---:B------:R-:W-:Y:S01]  /*1a4d0*/  LOP3.LUT R36, R33.reuse, 0x40, RZ, 0xfc, !PT ;  /* 0x0000004021247812 */ /* 0x040fe200078efcff */
[----:B-1----:R-:W-:Y:S01]  /*1a4e0*/  ULEA UR4, UR5, UR4, 0x18 ;  /* 0x0000000405047291 */ /* 0x002fe2000f8ec03f */
[----:B------:R-:W-:-:S05]  /*1a4f0*/  LOP3.LUT R35, R33, 0x80, RZ, 0xfc, !PT ;  /* 0x0000008021237812 */ /* 0x000fca00078efcff */
[----:B------:R-:W-:-:S05]  /*1a500*/  MOV R22, UR4 ;  /* 0x0000000400167c02 */ /* 0x000fca0008000f00 */
[----:B------:R-:W-:-:S05]  /*1a510*/  IMAD R0, R37, 0x2, R22 ;  /* 0x0000000225007824 */ /* 0x000fca00078e0216 */
[----:B------:R3:W-:Y:S02]  /*1a520*/  STL [R1+0x4], R0 ;  /* 0x0000040001007387 */ /* 0x0007e40000100800 */
.L_x_4070:
[----:B0-----:R-:W0:Y:S02]  /*1a530*/  LDC.64 R30, c[0x0][0xc88] ;  /* 0x00032200ff1e7b82 */ /* 0x001e240000000a00 */
[----:B0-----:R-:W-:-:S06]  /*1a540*/  IMAD.WIDE R30, R19, 0x4, R30 ;  /* 0x00000004131e7825 */ /* 0x001fcc00078e021e */
[----:B------:R-:W3:Y:S01]  /*1a550*/  LDG.E R30, desc[UR56][R30.64] ;  /* 0x000000381e1e7981 */ /* 0x000ee2000c1e1900 */
[----:B------:R-:W-:Y:S05]  /*1a560*/  YIELD ;  /* 0x0000000000007946 */ /* 0x000fea0003800000 */
[----:B------:R-:W-:Y:S01]  /*1a570*/  ULDC.64 UR4, c[0x0][0xa28] ;  /* 0x00028a0000047ab9 */ /* 0x000fe20000000a00 */
[----:B------:R-:W-:Y:S01]  /*1a580*/  ULDC.64 UR8, c[0x0][0xa18] ;  /* 0x0002860000087ab9 */ /* 0x000fe20000000a00 */
[----:B------:R-:W-:Y:S01]  /*1a590*/  ISETP.NE.U32.AND P0, PT, RZ, UR4, PT ;  /* 0x00000004ff007c0c */ /* 0x000fe2000bf05070 */
[----:B------:R-:W-:Y:S01]  /*1a5a0*/  ULDC.64 UR6, c[0x0][0xa10] ;  /* 0x0002840000067ab9 */ /* 0x000fe20000000a00 */
[----:B------:R-:W-:-:S02]  /*1a5b0*/  MOV R9, RZ ;  /* 0x000000ff00097202 */ /* 0x000fc40000000f00 */
[----:B------:R-:W-:Y:S02]  /*1a5c0*/  ISETP.NE.AND.EX P0, PT, RZ, UR5, PT, P0 ;  /* 0x00000005ff007c0c */ /* 0x000fe4000bf05300 */
[----:B------:R-:W-:-:S04]  /*1a5d0*/  ISETP.NE.U32.AND P2, PT, RZ, UR8, PT ;  /* 0x00000008ff007c0c */ /* 0x000fc8000bf45070 */
[----:B------:R-:W-:Y:S02]  /*1a5e0*/  ISETP.NE.AND.EX P2, PT, RZ, UR9, PT, P2 ;  /* 0x00000009ff007c0c */ /* 0x000fe4000bf45320 */
[----:B------:R-:W-:Y:S02]  /*1a5f0*/  MOV R34, RZ ;  /* 0x000000ff00227202 */ /* 0x000fe40000000f00 */
[----:B---3--:R-:W-:-:S03]  /*1a600*/  SHF.R.S32.HI R0, RZ, 0x1f, R30 ;  /* 0x0000001fff007819 */ /* 0x008fc6000001141e */
[C---:B------:R-:W-:Y:S01]  /*1a610*/  @P0 LEA R2, P1, R30.reuse, UR4, 0x2 ;  /* 0x000000041e020c11 */ /* 0x040fe2000f8210ff */
[C---:B------:R-:W-:Y:S01]  /*1a620*/  IMAD.SHL.U32 R23, R30.reuse, 0x4, RZ ;  /* 0x000000041e177824 */ /* 0x040fe200078e00ff */
[C-C-:B------:R-:W-:Y:S01]  /*1a630*/  SHF.L.U64.HI R24, R30.reuse, 0x2, R0.reuse ;  /* 0x000000021e187819 */ /* 0x140fe20000010200 */
[----:B------:R0:W-:Y:S01]  /*1a640*/  STL [R1+0x18], R0 ;  /* 0x0000180001007387 */ /* 0x0001e20000100800 */
[----:B------:R-:W-:Y:S01]  /*1a650*/  @P0 LEA.HI.X R3, R30, UR5, R0, 0x2, P1 ;  /* 0x000000051e030c11 */ /* 0x000fe200088f1400 */
[----:B------:R-:W-:-:S04]  /*1a660*/  ULDC.64 UR4, c[0x0][0xa00] ;  /* 0x0002800000047ab9 */ /* 0x000fc80000000a00 */
[----:B--2---:R1:W2:Y:S01]  /*1a670*/  @P0 LDG.E R9, desc[UR56][R2.64] ;  /* 0x0000003802090981 */ /* 0x0042a2000c1e1900 */
        /* <DEDUP_REMOVED lines=25> */
[----:B--2---:R-:W-:Y:S04]  /*1a810*/  STL [R1+0xc], R9 ;  /* 0x00000c0901007387 */ /* 0x004fe80000100800 */
[----:B---3--:R0:W-:Y:S02]  /*1a820*/  STL [R1+0x20], R8 ;  /* 0x0000200801007387 */ /* 0x0081e40000100800 */
[----:B0-----:R-:W-:Y:S01]  /*1a830*/  MOV R8, UR4 ;  /* 0x0000000400087c02 */ /* 0x001fe20008000f00 */
[----:B------:R-:W-:Y:S06]  /*1a840*/  @P2 BRA `(.L_x_3968) ;  /* 0x0000000000142947 */ /* 0x000fec0003800000 */
[----:B------:R-:W-:Y:S05]  /*1a850*/  @!P0 BRA `(.L_x_3968) ;  /* 0x0000000000108947 */ /* 0x000fea0003800000 */
[----:B------:R-:W2:Y:S04]  /*1a860*/  LDG.E R10, desc[UR56][R2.64] ;  /* 0x00000038020a7981 */ /* 0x000ea8000c1e1900 */
[----:B------:R-:W2:Y:S02]  /*1a870*/  LDG.E R7, desc[UR56][R2.64+0x4] ;  /* 0x0000043802077981 */ /* 0x000ea4000c1e1900 */
[----:B--2---:R-:W-:-:S05]  /*1a880*/  IMAD.IADD R2, R7, 0x1, -R10 ;  /* 0x0000000107027824 */ /* 0x004fca00078e0a0a */
[----:B------:R0:W-:Y:S02]  /*1a890*/  STL [R1+0x20], R2 ;  /* 0x0000200201007387 */ /* 0x0001e40000100800 */
.L_x_3968:
[----:B------:R-:W-:Y:S01]  /*1a8a0*/  ULDC.64 UR4, c[0x0][0xa20] ;  /* 0x0002880000047ab9 */ /* 0x000fe20000000a00 */
[----:B------:R-:W-:Y:S02]  /*1a8b0*/  MOV R32, R30 ;  /* 0x0000001e00207202 */ /* 0x000fe40000000f00 */
[----:B------:R-:W-:-:S04]  /*1a8c0*/  ISETP.NE.U32.AND P0, PT, RZ, UR4, PT ;  /* 0x00000004ff007c0c */ /* 0x000fc8000bf05070 */
[----:B------:R-:W-:-:S13]  /*1a8d0*/  ISETP.NE.AND.EX P0, PT, RZ, UR5, PT, P0 ;  /* 0x00000005ff007c0c */ /* 0x000fda000bf05300 */
[----:B------:R-:W-:Y:S05]  /*1a8e0*/  @!P0 BRA `(.L_x_3969) ;  /* 0x0000000000108947 */ /* 0x000fea0003800000 */
[----:B0-----:R-:W-:-:S04]  /*1a8f0*/  IADD3 R2, P0, R23, UR4, RZ ;  /* 0x0000000417027c10 */ /* 0x001fc8000ff1e0ff */
[----:B------:R-:W-:-:S05]  /*1a900*/  IADD3.X R3, R24, UR5, RZ, P0, !PT ;  /* 0x0000000518037c10 */ /* 0x000fca00087fe4ff */
[----:B------:R0:W5:Y:S01]  /*1a910*/  LDG.E R8, desc[UR56][R2.64] ;  /* 0x0000003802087981 */ /* 0x000162000c1e1900 */
[----:B------:R-:W-:Y:S05]  /*1a920*/  BRA `(.L_x_3970) ;  /* 0x0000000000247947 */ /* 0x000fea0003800000 */
.L_x_3969:
        /* <DEDUP_REMOVED lines=9> */
.L_x_3970:
[----:B0-----:R-:W2:Y:S04]  /*1a9c0*/  @P1 LDG.E R3, desc[UR56][R4.64] ;  /* 0x0000003804031981 */ /* 0x001ea8000c1e1900 */
[----:B------:R-:W2:Y:S01]  /*1a9d0*/  @P1 LDG.E R2, desc[UR56][R4.64+0x4] ;  /* 0x0000043804021981 */ /* 0x000ea2000c1e1900 */
[----:B------:R-:W-:Y:S01]  /*1a9e0*/  BSSY B0, `(.L_x_3971) ;  /* 0x0000159000007945 */ /* 0x000fe20003800000 */
[----:B--2---:R-:W-:Y:S01]  /*1a9f0*/  @P1 IADD3 R6, -R3, R2, RZ ;  /* 0x0000000203061210 */ /* 0x004fe20007ffe1ff */
[----:B-----5:R-:W-:-:S05]  /*1aa00*/  IMAD.IADD R3, R8, 0x1, -R9 ;  /* 0x0000000108037824 */ /* 0x020fca00078e0a09 */
[----:B------:R-:W-:-:S05]  /*1aa10*/  IADD3 R2, R3, R6, RZ ;  /* 0x0000000603027210 */ /* 0x000fca0007ffe0ff */
[----:B------:R0:W-:Y:S02]  /*1aa20*/  STL [R1+0x8], R2 ;  /* 0x0000080201007387 */ /* 0x0001e40000100800 */
[----:B0-----:R-:W-:-:S04]  /*1aa30*/  VIADD R2, R2, 0x5f ;  /* 0x0000005f02027836 */ /* 0x001fc80000000000 */
[----:B------:R-:W-:-:S05]  /*1aa40*/  IMAD.HI R2, R2, 0x2aaaaaab, RZ ;  /* 0x2aaaaaab02027827 */ /* 0x000fca00078e02ff */
[----:B------:R-:W-:-:S04]  /*1aa50*/  SHF.R.U32.HI R7, RZ, 0x1f, R2 ;  /* 0x0000001fff077819 */ /* 0x000fc80000011602 */
[----:B------:R-:W-:Y:S02]  /*1aa60*/  LEA.HI.SX32 R4, R2, R7, 0x1c ;  /* 0x0000000702047211 */ /* 0x000fe400078fe2ff */
[----:B------:R-:W-:-:S03]  /*1aa70*/  IADD3 R2, -R3, RZ, RZ ;  /* 0x000000ff03027210 */ /* 0x000fc60007ffe1ff */
[----:B------:R-:W-:Y:S01]  /*1aa80*/  IMAD R7, R4, 0x60, -R3 ;  /* 0x0000006004077824 */ /* 0x000fe200078e0a03 */
[----:B------:R-:W-:Y:S01]  /*1aa90*/  VIMNMX R2, RZ, R2, !PT ;  /* 0x00000002ff027248 */ /* 0x000fe20007fe0100 */
[----:B------:R0:W-:Y:S03]  /*1aaa0*/  STL [R1+0x24], R4 ;  /* 0x0000240401007387 */ /* 0x0001e60000100800 */
[----:B------:R-:W-:-:S04]  /*1aab0*/  VIMNMX R7, R7, R6, PT ;  /* 0x0000000607077248 */ /* 0x000fc80003fe0100 */
[----:B------:R-:W-:Y:S01]  /*1aac0*/  ISETP.GT.AND P0, PT, R7, R2, PT ;  /* 0x000000020700720c */ /* 0x000fe20003f04270 */
[----:B------:R-:W-:-:S05]  /*1aad0*/  IMAD.WIDE.U32 R2, R2, -0x55555555, RZ ;  /* 0xaaaaaaab02027825 */ /* 0x000fca00078e00ff */
[----:B0-----:R-:W-:-:S04]  /*1aae0*/  SHF.R.U32.HI R4, RZ, 0x6, R3 ;  /* 0x00000006ff047819 */ /* 0x001fc80000011603 */
[----:B------:R-:W-:-:S03]  /*1aaf0*/  MOV R3, R4 ;  /* 0x0000000400037202 */ /* 0x000fc60000000f00 */
        /* <DEDUP_REMOVED lines=14> */
.L_x_4126:
[----:B-1----:R-:W-:Y:S02]  /*1abe0*/  ISETP.NE.AND P0, PT, R14, RZ, PT ;  /* 0x000000ff0e00720c */ /* 0x002fe40003f05270 */
[----:B------:R-:W-:-:S11]  /*1abf0*/  PLOP3.LUT P6, PT, PT, PT, PT, 0x8, 0x0 ;  /* 0x000000000000781c */ /* 0x000fd60003fce170 */
[----:B------:R-:W-:Y:S05]  /*1ac00*/  @P0 BRA `(.L_x_3974) ;  /* 0x00000000000c0947 */ /* 0x000fea0003800000 */
[----:B------:R-:W-:-:S03]  /*1ac10*/  UMOV UR4, 0xffffffff ;  /* 0xffffffff00047882 */ /* 0x000fc60000000000 */
[----:B------:R-:W-:Y:S05]  /*1ac20*/  BRA.DIV UR4, `(.L_x_3975) ;  /* 0x0000006604dc7947 */ /* 0x000fea000b800000 */
[----:B------:R-:W-:-:S13]  /*1ac30*/  ELECT P6, URZ, PT ;  /* 0x00000000003f782f */ /* 0x000fda00038c0000 */
.L_x_3974:
        /* <DEDUP_REMOVED lines=9> */
.L_x_4129:
[----:B------:R-:W-:Y:S05]  /*1acd0*/  BSYNC B1 ;  /* 0x0000000000017941 */ /* 0x000fea0003800000 */
.L_x_3976:
        /* <DEDUP_REMOVED lines=10> */
.L_x_4130:
[----:B------:R-:W-:Y:S05]  /*1ad80*/  BSYNC B2 ;  /* 0x0000000000027941 */ /* 0x000fea0003800000 */
.L_x_3980:
        /* <DEDUP_REMOVED lines=9> */
.L_x_3983:
[----:B------:R-:W-:Y:S05]  /*1ae20*/  BSYNC B2 ;  /* 0x0000000000027941 */ /* 0x000fea0003800000 */
.L_x_3982:
[----:B------:R-:W-:Y:S01]  /*1ae30*/  IMAD.MOV.U32 R14, RZ, RZ, RZ ;  /* 0x000000ffff0e7224 */ /* 0x000fe200078e00ff */
[----:B------:R-:W-:Y:S01]  /*1ae40*/  UIADD3 UR4, UP0, UR36, 0x570, URZ ;  /* 0x0000057024047890 */ /* 0x000fe2000ff1e03f */
[----:B------:R-:W-:Y:S01]  /*1ae50*/  IMAD R6, R3, 0x60, R0 ;  /* 0x0000006003067824 */ /* 0x000fe200078e0200 */
[----:B------:R-:W-:Y:S01]  /*1ae60*/  PLOP3.LUT P0, PT, PT, PT, PT, 0x80, 0x0 ;  /* 0x000000000000781c */ /* 0x000fe20003f0f070 */
[----:B------:R-:W-:Y:S01]  /*1ae70*/  IMAD R7, R27, 0x9000, R22 ;  /* 0x000090001b077824 */ /* 0x000fe200078e0216 */
[----:B------:R-:W-:Y:S01]  /*1ae80*/  R2UR UR10, R14 ;  /* 0x000000000e0a72ca */ /* 0x000fe200000e0000 */
[----:B0-----:R-:W-:Y:S01]  /*1ae90*/  VIADD R5, R9, 0x30890 ;  /* 0x0003089009057836 */ /* 0x001fe20000000000 */
[----:B------:R-:W-:Y:S01]  /*1aea0*/  IADD3 R6, R6, -0x60, RZ ;  /* 0xffffffa006067810 */ /* 0x000fe20007ffe0ff */
[----:B------:R-:W-:Y:S01]  /*1aeb0*/  UIADD3.X UR5, URZ, UR37, URZ, UP0, !UPT ;  /* 0x000000253f057290 */ /* 0x000fe200087fe43f */
[----:B------:R-:W-:Y:S01]  /*1aec0*/  IADD3 R10, R7, 0x1e400, RZ ;  /* 0x0001e400070a7810 */ /* 0x000fe20007ffe0ff */
[----:B------:R-:W-:Y:S01]  /*1aed0*/  UMOV UR6, 0x0 ;  /* 0x0000000000067882 */ /* 0x000fe20000000000 */
[----:B------:R-:W-:-:S09]  /*1aee0*/  UMOV UR7, 0x12f00000 ;  /* 0x12f0000000077882 */ /* 0x000fd20000000000 */
.L_x_3984:
        /* <DEDUP_REMOVED lines=16> */
.L_x_3985:
        /* <DEDUP_REMOVED lines=16> */
.L_x_3986:
        /* <DEDUP_REMOVED lines=13> */
.L_x_4131:
[----:B------:R-:W-:Y:S05]  /*1b1c0*/  BSYNC B2 ;  /* 0x0000000000027941 */ /* 0x000fea0003800000 */
.L_x_3987:
        /* <DEDUP_REMOVED lines=11> */
.L_x_3990:
[----:B------:R-:W-:Y:S05]  /*1b280*/  BSYNC B2 ;  /* 0x0000000000027941 */ /* 0x000fea0003800000 */
.L_x_3989:
[----:B------:R-:W-:Y:S01]  /*1b290*/  R2UR UR10, R14 ;  /* 0x000000000e0a72ca */ /* 0x000fe200000e0000 */
[----:B------:R-:W-:Y:S01]  /*1b2a0*/  UIADD3 UR4, UP0, UR36, 0x670, URZ ;  /* 0x0000067024047890 */ /* 0x000fe2000ff1e03f */
[----:B------:R-:W-:Y:S01]  /*1b2b0*/  R2UR UR6, R10 ;  /* 0x000000000a0672ca */ /* 0x000fe200000e0000 */
[----:B------:R-:W-:Y:S01]  /*1b2c0*/  VIADD R5, R7, 0x400 ;  /* 0x0000040007057836 */ /* 0x000fe20000000000 */
[----:B------:R-:W-:Y:S01]  /*1b2d0*/  R2UR UR7, R11 ;  /* 0x000000000b0772ca */ /* 0x000fe200000e0000 */
[----:B------:R-:W-:Y:S01]  /*1b2e0*/  UIADD3.X UR5, URZ, UR37, URZ, UP0, !UPT ;  /* 0x000000253f057290 */ /* 0x000fe200087fe43f */
[----:B------:R-:W-:Y:S02]  /*1b2f0*/  PLOP3.LUT P0, PT, PT, PT, PT, 0x80, 0x0 ;  /* 0x000000000000781c */ /* 0x000fe40003f0f070 */
[----:B01----:R-:W-:-:S11]  /*1b300*/  IADD3 R9, R9, 0x308b0, RZ ;  /* 0x000308b009097810 */ /* 0x003fd60007ffe0ff */
.L_x_3991:
        /* <DEDUP_REMOVED lines=15> */
.L_x_3992:
        /* <DEDUP_REMOVED lines=15> */
.L_x_3993:
        /* <DEDUP_REMOVED lines=10> */
.L_x_3979:
[----:B------:R-:W-:Y:S05]  /*1b590*/  BSYNC B1 ;  /* 0x0000000000017941 */ /* 0x000fea0003800000 */
.L_x_3978:
[----:B------:R-:W-:Y:S01]  /*1b5a0*/  VIADD R9, R3, 0xfffffffe ;  /* 0xfffffffe03097836 */ /* 0x000fe20000000000 */
[----:B------:R-:W-:Y:S02]  /*1b5b0*/  IADD3 R27, R27, 0x1, RZ ;  /* 0x000000011b1b7810 */ /* 0x000fe40007ffe0ff */
[----:B------:R-:W-:Y:S02]  /*1b5c0*/  PLOP3.LUT P0, PT, PT, PT, PT, 0x8, 0x0 ;  /* 0x000000000000781c */ /* 0x000fe40003f0e170 */
[----:B------:R-:W-:Y:S02]  /*1b5d0*/  ISETP.GE.AND P2, PT, R9, R4, PT ;  /* 0x000000040900720c */ /* 0x000fe40003f46270 */
[----:B------:R-:W-:-:S04]  /*1b5e0*/  ISETP.NE.AND P1, PT, R27, 0x2, PT ;  /* 0x000000021b00780c */ /* 0x000fc80003f25270 */
[----:B------:R-:W-:Y:S02]  /*1b5f0*/  SEL R6, RZ, 0x1, P1 ;  /* 0x00000001ff067807 */ /* 0x000fe40000800000 */
[----:B------:R-:W-:Y:S02]  /*1b600*/  SEL R27, R27, RZ, P1 ;  /* 0x000000ff1b1b7207 */ /* 0x000fe40000800000 */
[----:B------:R-:W-:-:S03]  /*1b610*/  LOP3.LUT R29, R29, R6, RZ, 0x3c, !PT ;  /* 0x000000061d1d7212 */ /* 0x000fc600078e3cff */
[----:B------:R-:W-:Y:S05]  /*1b620*/  @!P2 BRA `(.L_x_3972) ;  /* 0x000000080050a947 */ /* 0x000fea0003800000 */
.L_x_4010:
        /* <DEDUP_REMOVED lines=11> */
.L_x_4132:
[----:B------:R-:W-:Y:S05]  /*1b6e0*/  BSYNC B2 ;  /* 0x0000000000027941 */ /* 0x000fea0003800000 */
.L_x_3996:
        /* <DEDUP_REMOVED lines=9> */
.L_x_3999:
[----:B------:R-:W-:Y:S05]  /*1b780*/  BSYNC B2 ;  /* 0x0000000000027941 */ /* 0x000fea0003800000 */
.L_x_3998:
[----:B------:R-:W-:Y:S01]  /*1b790*/  MOV R12, RZ ;  /* 0x000000ff000c7202 */ /* 0x000fe20000000f00 */
[----:B------:R-:W-:Y:S01]  /*1b7a0*/  IMAD R6, R27, 0x9000, R22 ;  /* 0x000090001b067824 */ /* 0x000fe200078e0216 */
[----:B------:R-:W-:Y:S01]  /*1b7b0*/  UIADD3 UR4, UP0, UR36, 0x570, URZ ;  /* 0x0000057024047890 */ /* 0x000fe2000ff1e03f */
        /* <DEDUP_REMOVED lines=8> */
.L_x_4000:
        /* <DEDUP_REMOVED lines=16> */
.L_x_4001:
        /* <DEDUP_REMOVED lines=16> */
.L_x_4002:
        /* <DEDUP_REMOVED lines=13> */
.L_x_4133:
[----:B------:R-:W-:Y:S05]  /*1bb10*/  BSYNC B2 ;  /* 0x0000000000027941 */ /* 0x000fea0003800000 */
.L_x_4003:
        /* <DEDUP_REMOVED lines=11> */
.L_x_4006:
[----:B------:R-:W-:Y:S05]  /*1bbd0*/  BSYNC B2 ;  /* 0x0000000000027941 */ /* 0x000fea0003800000 */
.L_x_4005:
        /* <DEDUP_REMOVED lines=8> */
.L_x_4007:
        /* <DEDUP_REMOVED lines=15> */
.L_x_4008:
        /* <DEDUP_REMOVED lines=15> */
.L_x_4009:
        /* <DEDUP_REMOVED lines=10> */
.L_x_3995:
[----:B------:R-:W-:Y:S05]  /*1bee0*/  BSYNC B1 ;  /* 0x0000000000017941 */ /* 0x000fea0003800000 */
.L_x_3994:
        /* <DEDUP_REMOVED lines=8> */
.L_x_3972:
[----:B------:R-:W-:Y:S05]  /*1bf70*/  BSYNC B0 ;  /* 0x0000000000007941 */ /* 0x000fea0003800000 */
.L_x_3971:
        /* <DEDUP_REMOVED lines=23> */
.L_x_4012:
        /* <DEDUP_REMOVED lines=9> */
[----:B0-----:R-:W-:Y:S01]  /*1c180*/  MOV R5, UR7 ;  /* 0x0000000700057c02 */ /* 0x001fe20008000f00 */
[----:B------:R-:W0:Y:S01]  /*1c190*/  LDC.64 R2, c[0x4][R2] ;  /* 0x0100000002027b82 */ /* 0x000e220000000a00 */
[----:B------:R-:W-:Y:S01]  /*1c1a0*/  IMAD.U32 R6, RZ, RZ, UR8 ;  /* 0x00000008ff067e24 */ /* 0x000fe2000f8e00ff */
[----:B------:R-:W-:Y:S01]  /*1c1b0*/  MOV R7, UR9 ;  /* 0x0000000900077c02 */ /* 0x000fe20008000f00 */
[----:B------:R-:W-:Y:S01]  /*1c1c0*/  IMAD.U32 R10, RZ, RZ, UR4 ;  /* 0x00000004ff0a7e24 */ /* 0x000fe2000f8e00ff */
[----:B------:R-:W-:Y:S01]  /*1c1d0*/  MOV R11, UR5 ;  /* 0x00000005000b7c02 */ /* 0x000fe20008000f00 */
[----:B------:R-:W-:Y:S01]  /*1c1e0*/  IMAD.MOV.U32 R8, RZ, RZ, 0x70 ;  /* 0x00000070ff087424 */ /* 0x000fe200078e00ff */
[----:B------:R-:W-:Y:S01]  /*1c1f0*/  MOV R12, 0x1 ;  /* 0x00000001000c7802 */ /* 0x000fe20000000f00 */
[----:B------:R-:W-:-:S07]  /*1c200*/  IMAD.MOV.U32 R13, RZ, RZ, RZ ;  /* 0x000000ffff0d7224 */ /* 0x000fce00078e00ff */
[----:B------:R-:W-:-:S07]  /*1c210*/  LEPC R20, `(.L_x_4015) ;  /* 0x000000001014794e */ /* 0x000fce0000000000 */
[----:B0-----:R-:W-:Y:S05]  /*1c220*/  CALL.ABS.NOINC R2 ;  /* 0x0000000002007343 */ /* 0x001fea0003c00000 */
.L_x_4015:
[----:B------:R-:W-:Y:S05]  /*1c230*/  BSYNC B6 ;  /* 0x0000000000067941 */ /* 0x000fea0003800000 */
.L_x_4014:
        /* <DEDUP_REMOVED lines=14> */
[----:B------:R-:W-:Y:S01]  /*1c320*/  MOV R11, UR5 ;  /* 0x00000005000b7c02 */ /* 0x000fe20008000f00 */
[----:B------:R-:W-:Y:S01]  /*1c330*/  IMAD.MOV.U32 R8, RZ, RZ, 0x70 ;  /* 0x00000070ff087424 */ /* 0x000fe200078e00ff */
[----:B------:R-:W-:Y:S01]  /*1c340*/  MOV R12, 0x1 ;  /* 0x00000001000c7802 */ /* 0x000fe20000000f00 */
[----:B-1----:R-:W-:-:S07]  /*1c350*/  IMAD.MOV.U32 R13, RZ, RZ, RZ ;  /* 0x000000ffff0d7224 */ /* 0x002fce00078e00ff */
[----:B------:R-:W-:-:S07]  /*1c360*/  LEPC R20, `(.L_x_4018) ;  /* 0x000000001014794e */ /* 0x000fce0000000000 */
[----:B--2---:R-:W-:Y:S05]  /*1c370*/  CALL.ABS.NOINC R2 ;  /* 0x0000000002007343 */ /* 0x004fea0003c00000 */
.L_x_4018:
        /* <DEDUP_REMOVED lines=8> */
[----:B------:R-:W-:Y:S01]  /*1c400*/  MOV R10, UR8 ;  /* 0x00000008000a7c02 */ /* 0x000fe20008000f00 */
[----:B------:R-:W-:Y:S01]  /*1c410*/  IMAD.U32 R11, RZ, RZ, UR9 ;  /* 0x00000009ff0b7e24 */ /* 0x000fe2000f8e00ff */
[----:B------:R-:W-:Y:S01]  /*1c420*/  MOV R8, 0x70 ;  /* 0x0000007000087802 */ /* 0x000fe20000000f00 */
[----:B------:R-:W-:Y:S01]  /*1c430*/  IMAD.MOV.U32 R12, RZ, RZ, 0x1 ;  /* 0x00000001ff0c7424 */ /* 0x000fe200078e00ff */
[----:B0-----:R-:W-:-:S07]  /*1c440*/  MOV R13, RZ ;  /* 0x000000ff000d7202 */ /* 0x001fce0000000f00 */
[----:B------:R-:W-:-:S07]  /*1c450*/  LEPC R20, `(.L_x_4017) ;  /* 0x000000001014794e */ /* 0x000fce0000000000 */
[----:B-1----:R-:W-:Y:S05]  /*1c460*/  CALL.ABS.NOINC R2 ;  /* 0x0000000002007343 */ /* 0x002fea0003c00000 */
.L_x_4017:
[----:B------:R-:W-:Y:S05]  /*1c470*/  BSYNC B6 ;  /* 0x0000000000067941 */ /* 0x000fea0003800000 */
.L_x_4016:
[----:B------:R-:W2:Y:S01]  /*1c480*/  LDL R25, [R1+0x24] ;  /* 0x0000240001197983 */ /* 0x000ea20000100800 */
[----:B------:R-:W-:Y:S01]  /*1c490*/  ULDC.64 UR4, c[0x0][0x9f8] ;  /* 0x00027e0000047ab9 */ /* 0x000fe20000000a00 */
[----:B------:R-:W1:Y:S01]  /*1c4a0*/  LDC R0, c[0x0][0x430] ;  /* 0x00010c00ff007b82 */ /* 0x000e620000000800 */
[----:B------:R-:W-:Y:S01]  /*1c4b0*/  ISETP.NE.U32.AND P0, PT, RZ, UR4, PT ;  /* 0x00000004ff007c0c */ /* 0x000fe2000bf05070 */
[----:B------:R-:W3:Y:S03]  /*1c4c0*/  LDL R21, [R1+0xc] ;  /* 0x00000c0001157983 */ /* 0x000ee60000100800 */
[----:B------:R-:W-:Y:S01]  /*1c4d0*/  ISETP.NE.AND.EX P0, PT, RZ, UR5, PT, P0 ;  /* 0x00000005ff007c0c */ /* 0x000fe2000bf05300 */
[----:B------:R-:W4:Y:S01]  /*1c4e0*/  LDL.LU R8, [R1] ;  /* 0x0000000001087983 */ /* 0x000f220000300800 */
[----:B------:R-:W0:Y:S11]  /*1c4f0*/  S2R R20, SR_TID.X ;  /* 0x0000000000147919 */ /* 0x000e360000002100 */
[----:B------:R-:W-:Y:S01]  /*1c500*/  @P0 IADD3 R2, P1, R23, UR4, RZ ;  /* 0x0000000417020c10 */ /* 0x000fe2000ff3e0ff */
[----:B------:R-:W-:-:S03]  /*1c510*/  ULDC UR4, c[0x0][0x2f4] ;  /* 0x0000bd0000047ab9 */ /* 0x000fc60000000800 */
[----:B------:R-:W-:-:S05]  /*1c520*/  @P0 IADD3.X R3, R24, UR5, RZ, P1, !PT ;  /* 0x0000000518030c10 */ /* 0x000fca0008ffe4ff */
[----:B------:R3:W4:Y:S01]  /*1c530*/  @P0 LDG.E R32, desc[UR56][R2.64] ;  /* 0x0000003802200981 */ /* 0x000722000c1e1900 */
[----:B0-----:R-:W-:-:S04]  /*1c540*/  LOP3.LUT R20, R20, 0x7f, RZ, 0xc0, !PT ;  /* 0x0000007f14147812 */ /* 0x001fc800078ec0ff */
[----:B------:R-:W-:Y:S02]  /*1c550*/  SHF.R.U32.HI R4, RZ, 0x3, R20 ;  /* 0x00000003ff047819 */ /* 0x000fe40000011614 */
[----:B------:R-:W0:Y:S01]  /*1c560*/  S2R R20, SR_TID.X ;  /* 0x0000000000147919 */ /* 0x000e220000002100 */
[----:B-1----:R-:W-:-:S13]  /*1c570*/  ISETP.NE.AND P1, PT, R0, 0x1, PT ;  /* 0x000000010000780c */ /* 0x002fda0003f25270 */
[----:B------:R-:W1:Y:S01]  /*1c580*/  @P1 LDC R6, c[0x0][0x438] ;  /* 0x00010e00ff061b82 */ /* 0x000e620000000800 */
[----:B0-----:R-:W-:-:S05]  /*1c590*/  IMAD.SHL.U32 R20, R20, 0x10, RZ ;  /* 0x0000001014147824 */ /* 0x001fca00078e00ff */
[----:B------:R-:W-:Y:S02]  /*1c5a0*/  LOP3.LUT R20, R4, 0x70, R20, 0xf8, !PT ;  /* 0x0000007004147812 */ /* 0x000fe400078ef814 */
[----:B------:R-:W0:Y:S01]  /*1c5b0*/  @P1 LDC R4, c[0x0][0x434] ;  /* 0x00010d00ff041b82 */ /* 0x000e220000000800 */
[----:B------:R-:W-:Y:S01]  /*1c5c0*/  ISETP.GE.AND P3, PT, R33, UR4, PT ;  /* 0x0000000421007c0c */ /* 0x000fe2000bf66270 */
[----:B------:R-:W-:Y:S01]  /*1c5d0*/  UMOV UR5, 0xffffffff ;  /* 0xffffffff00057882 */ /* 0x000fe20000000000 */
[----:B--2---:R-:W-:-:S05]  /*1c5e0*/  IADD3 R25, R25, -0x1, RZ ;  /* 0xffffffff19197810 */ /* 0x004fca0007ffe0ff */
[----:B------:R-:W-:-:S05]  /*1c5f0*/  IMAD R5, R25, 0x60, R20 ;  /* 0x0000006019057824 */ /* 0x000fca00078e0214 */
[----:B------:R-:W-:-:S04]  /*1c600*/  ISETP.GE.AND P0, PT, R5, R31, PT ;  /* 0x0000001f0500720c */ /* 0x000fc80003f06270 */
[----:B------:R-:W-:Y:S01]  /*1c610*/  ISETP.GT.U32.OR P0, PT, R20, 0x5f, P0 ;  /* 0x0000005f1400780c */ /* 0x000fe20000704470 */
[----:B---3--:R-:W-:-:S04]  /*1c620*/  IMAD.IADD R5, R5, 0x1, R21 ;  /* 0x0000000105057824 */ /* 0x008fc800078e0215 */
[----:B0-----:R-:W-:-:S08]  /*1c630*/  @P1 IMAD.HI.U32 R7, R5, R4, RZ ;  /* 0x0000000405071227 */ /* 0x001fd000078e00ff */
[----:B------:R-:W0:Y:S01]  /*1c640*/  @!P0 LDC.64 R2, c[0x0][0x428] ;  /* 0x00010a00ff028b82 */ /* 0x000e220000000a00 */
[----:B------:R-:W-:Y:S02]  /*1c650*/  MOV R4, R5 ;  /* 0x0000000500047202 */ /* 0x000fe40000000f00 */
[----:B-1----:R-:W-:Y:S02]  /*1c660*/  @P1 SHF.R.U32.HI R4, RZ, R6, R7 ;  /* 0x00000006ff041219 */ /* 0x002fe40000011607 */
[----:B----4-:R-:W-:-:S03]  /*1c670*/  SHF.R.S32.HI R9, RZ, 0x1f, R32 ;  /* 0x0000001fff097819 */ /* 0x010fc60000011420 */
[----:B------:R-:W-:-:S04]  /*1c680*/  IMAD.MOV R6, RZ, RZ, -R4 ;  /* 0x000000ffff067224 */ /* 0x000fc800078e0a04 */
[----:B------:R-:W-:Y:S01]  /*1c690*/  IMAD R0, R0, R6, R5 ;  /* 0x0000000600007224 */ /* 0x000fe200078e0205 */
[--C-:B------:R-:W-:Y:S01]  /*1c6a0*/  @!P0 SHF.R.S32.HI R5, RZ, 0x1f, R4.reuse ;  /* 0x0000001fff058819 */ /* 0x100fe20000011404 */
[-C--:B0-----:R-:W-:Y:S02]  /*1c6b0*/  @!P0 IMAD R6, R9, R2.reuse, RZ ;  /* 0x0000000209068224 */ /* 0x081fe400078e02ff */
[----:B------:R-:W-:-:S04]  /*1c6c0*/  @!P0 IMAD.WIDE.U32 R4, R32, R2, R4 ;  /* 0x0000000220048225 */ /* 0x000fc800078e0004 */
[----:B------:R-:W-:Y:S02]  /*1c6d0*/  @!P0 IMAD R6, R32, R3, R6 ;  /* 0x0000000320068224 */ /* 0x000fe400078e0206 */
[----:B------:R-:W0:Y:S03]  /*1c6e0*/  @!P0 LDC.64 R2, c[0x0][0x418] ;  /* 0x00010600ff028b82 */ /* 0x000e260000000a00 */
[----:B------:R-:W-:Y:S02]  /*1c6f0*/  @!P0 IADD3 R6, R5, R6, RZ ;  /* 0x0000000605068210 */ /* 0x000fe40007ffe0ff */
[----:B------:R-:W-:Y:S02]  /*1c700*/  MOV R7, UR39 ;  /* 0x0000002700077c02 */ /* 0x000fe40008000f00 */
[----:B0-----:R-:W-:-:S04]  /*1c710*/  @!P0 LEA R2, P1, R4, R2, 0x2 ;  /* 0x0000000204028211 */ /* 0x001fc800078210ff */
[----:B------:R-:W-:Y:S01]  /*1c720*/  @!P0 LEA.HI.X R3, R4, R3, R6, 0x2, P1 ;  /* 0x0000000304038211 */ /* 0x000fe200008f1406 */
[----:B------:R-:W-:-:S06]  /*1c730*/  IMAD.MOV.U32 R4, RZ, RZ, RZ ;  /* 0x000000ffff047224 */ /* 0x000fcc00078e00ff */
[----:B------:R0:W5:Y:S01]  /*1c740*/  @!P0 LDG.E R4, desc[UR56][R2.64] ;  /* 0x0000003802048981 */ /* 0x000162000c1e1900 */
[----:B------:R-:W-:Y:S02]  /*1c750*/  ISETP.GT.U32.AND P0, PT, R20, 0x5f, PT ;  /* 0x0000005f1400780c */ /* 0x000fe40003f04070 */
[----:B------:R-:W-:Y:S02]  /*1c760*/  ISETP.NE.AND P2, PT, R7, 0x3, PT ;  /* 0x000000030700780c */ /* 0x000fe40003f45270 */
[----:B------:R-:W-:-:S09]  /*1c770*/  LOP3.LUT R8, R8, 0xfffffff7, RZ, 0xc0, !PT ;  /* 0xfffffff708087812 */ /* 0x000fd200078ec0ff */
[----:B------:R-:W-:-:S04]  /*1c780*/  @P0 LOP3.LUT R8, R8, 0x8, RZ, 0xfc, !PT ;  /* 0x0000000808080812 */ /* 0x000fc800078efcff */
[----:B------:R-:W-:-:S04]  /*1c790*/  LOP3.LUT R8, R8, 0xffffffef, RZ, 0xc0, !PT ;  /* 0xffffffef08087812 */ /* 0x000fc800078ec0ff */
[----:B------:R-:W-:-:S04]  /*1c7a0*/  @P2 LOP3.LUT R8, R8, 0x10, RZ, 0xfc, !PT ;  /* 0x0000001008082812 */ /* 0x000fc800078efcff */
[----:B------:R-:W-:Y:S02]  /*1c7b0*/  LOP3.LUT R8, R8, 0xfffffffb, RZ, 0xc0, !PT ;  /* 0xfffffffb08087812 */ /* 0x000fe400078ec0ff */
[----:B------:R-:W-:Y:S02]  /*1c7c0*/  ISETP.GE.AND P1, PT, R36, UR4, PT ;  /* 0x0000000424007c0c */ /* 0x000fe4000bf26270 */
[----:B------:R-:W-:Y:S02]  /*1c7d0*/  @P3 LOP3.LUT R8, R8, 0x4, RZ, 0xfc, !PT ;  /* 0x0000000408083812 */ /* 0x000fe400078efcff */
[----:B------:R-:W-:Y:S02]  /*1c7e0*/  ISETP.GE.AND P0, PT, R35, UR4, PT ;  /* 0x0000000423007c0c */ /* 0x000fe4000bf06270 */
[----:B------:R-:W-:-:S04]  /*1c7f0*/  LOP3.LUT R8, R8, 0xfffffffe, RZ, 0xc0, !PT ;  /* 0xfffffffe08087812 */ /* 0x000fc800078ec0ff */
[----:B------:R-:W-:-:S04]  /*1c800*/  LOP3.LUT R8, R8, 0xfffffffd, RZ, 0xc0, !PT ;  /* 0xfffffffd08087812 */ /* 0x000fc800078ec0ff */
[----:B------:R-:W-:Y:S01]  /*1c810*/  @P1 LOP3.LUT R8, R8, 0x2, RZ, 0xfc, !PT ;  /* 0x0000000208081812 */ /* 0x000fe200078efcff */
[----:B------:R0:W-:Y:S03]  /*1c820*/  STL [R1+0x10], R9 ;  /* 0x0000100901007387 */ /* 0x0001e60000100800 */
[----:B------:R-:W-:Y:S01]  /*1c830*/  @P0 LOP3.LUT R8, R8, 0x1, RZ, 0xfc, !PT ;  /* 0x0000000108080812 */ /* 0x000fe200078efcff */
[----:B------:R0:W-:Y:S04]  /*1c840*/  STL [R1+0x38], R7 ;  /* 0x0000380701007387 */ /* 0x0001e80000100800 */
[----:B------:R0:W-:Y:S01]  /*1c850*/  STL [R1], R8 ;  /* 0x0000000801007387 */ /* 0x0001e20000100800 */
[----:B------:R-:W-:Y:S05]  /*1c860*/  BRA.DIV UR5, `(.L_x_4019) ;  /* 0x0000004e05507947 */ /* 0x000fea000b800000 */
.L_x_4136:
[----:B------:R-:W-:Y:S01]  /*1c870*/  SHF.R.S32.HI R31, RZ, 0x1f, R18 ;  /* 0x0000001fff1f7819 */ /* 0x000fe20000011412 */
[----:B------:R-:W-:Y:S06]  /*1c880*/  @!P2 BRA `(.L_x_4020) ;  /* 0x000000000004a947 */ /* 0x000fec0003800000 */
[----:B------:R-:W-:Y:S01]  /*1c890*/  BPT.TRAP 0x1 ;  /* 0x000000040000795c */ /* 0x000fe20000300000 */
.L_x_4020:
[----:B------:R-:W-:Y:S01]  /*1c8a0*/  SHF.R.S32.HI R5, RZ, 0x1f, R0 ;  /* 0x0000001fff057819 */ /* 0x000fe20000011400 */
[----:B------:R-:W-:Y:S01]  /*1c8b0*/  ULDC.64 UR4, c[0x0][0x328] ;  /* 0x0000ca0000047ab9 */ /* 0x000fe20000000a00 */
[----:B------:R-:W-:Y:S03]  /*1c8c0*/  BSSY B0, `(.L_x_4021) ;  /* 0x0000017000007945 */ /* 0x000fe60003800000 */
[----:B0-----:R-:W-:-:S04]  /*1c8d0*/  IMAD R3, R5, UR4, RZ ;  /* 0x0000000405037c24 */ /* 0x001fc8000f8e02ff */
        /* <DEDUP_REMOVED lines=16> */
[----:B------:R-:W-:Y:S02]  /*1c9e0*/  LEA.HI.X R24, R2, UR5, R7, 0x1, P0 ;  /* 0x0000000502187c11 */ /* 0x000fe400080f0c07 */
[----:B------:R-:W-:Y:S02]  /*1c9f0*/  LEA R7, R26, R22, 0x3 ;  /* 0x000000161a077211 */ /* 0x000fe400078e18ff */
[----:B------:R-:W-:-:S04]  /*1ca00*/  SHF.L.U32 R2, R28, 0x1f, RZ ;  /* 0x0000001f1c027819 */ /* 0x000fc800000006ff */
[----:B------:R-:W0:Y:S02]  /*1ca10*/  SYNCS.PHASECHK.TRANS64.TRYWAIT P0, [R7+URZ+0x30840], R2 ;  /* 0x03084002070075a7 */ /* 0x000e24000800017f */
[----:B0-----:R-:W-:Y:S05]  /*1ca20*/  @!P0 BRA `(.L_x_4022) ;  /* 0x0000004c00148947 */ /* 0x001fea0003800000 */
.L_x_4137:
[----:B------:R-:W-:Y:S05]  /*1ca30*/  BSYNC B0 ;  /* 0x0000000000007941 */ /* 0x000fea0003800000 */
.L_x_4021:
[----:B------:R-:W2:Y:S01]  /*1ca40*/  LDL R3, [R1] ;  /* 0x0000000001037983 */ /* 0x000ea20000100800 */
[----:B------:R-:W-:-:S03]  /*1ca50*/  ULDC.64 UR4, c[0x0][0x300] ;  /* 0x0000c00000047ab9 */ /* 0x000fc60000000a00 */
[----:B------:R-:W3:Y:S01]  /*1ca60*/  LDL R9, [R1+0x8] ;  /* 0x0000080001097983 */ /* 0x000ee20000100800 */
[----:B------:R-:W-:Y:S01]  /*1ca70*/  IMAD R5, R5, UR4, RZ ;  /* 0x0000000405057c24 */ /* 0x000fe2000f8e02ff */
[----:B------:R-:W1:Y:S03]  /*1ca80*/  S2R R8, SR_TID.X ;  /* 0x0000000000087919 */ /* 0x000e660000002100 */
[----:B------:R-:W-:Y:S01]  /*1ca90*/  IMAD R5, R0, UR5, R5 ;  /* 0x0000000500057c24 */ /* 0x000fe2000f8e0205 */
[----:B-1----:R-:W-:-:S04]  /*1caa0*/  LOP3.LUT R8, R8, 0x7f, RZ, 0xc0, !PT ;  /* 0x0000007f08087812 */ /* 0x002fc800078ec0ff */
[----:B------:R-:W-:Y:S02]  /*1cab0*/  SHF.R.U32.HI R8, RZ, 0x3, R8 ;  /* 0x00000003ff087819 */ /* 0x000fe40000011608 */
[C---:B--2---:R-:W-:Y:S02]  /*1cac0*/  LOP3.LUT P4, RZ, R3.reuse, 0x4, RZ, 0xc0, !PT ;  /* 0x0000000403ff7812 */ /* 0x044fe4000788c0ff */
[C---:B------:R-:W-:Y:S02]  /*1cad0*/  LOP3.LUT P3, RZ, R3.reuse, 0x2, RZ, 0xc0, !PT ;  /* 0x0000000203ff7812 */ /* 0x040fe4000786c0ff */
[----:B------:R-:W-:Y:S01]  /*1cae0*/  LOP3.LUT P2, RZ, R3, 0x1, RZ, 0xc0, !PT ;  /* 0x0000000103ff7812 */ /* 0x000fe2000784c0ff */
[----:B0-----:R-:W-:Y:S01]  /*1caf0*/  IMAD.WIDE.U32 R2, R0, UR4, RZ ;  /* 0x0000000400027c25 */ /* 0x001fe2000f8e00ff */
[----:B------:R-:W-:-:S03]  /*1cb00*/  ULDC.64 UR4, c[0x0][0x310] ;  /* 0x0000c40000047ab9 */ /* 0x000fc60000000a00 */
[----:B------:R-:W-:Y:S02]  /*1cb10*/  IMAD.IADD R3, R3, 0x1, R5 ;  /* 0x0000000103037824 */ /* 0x000fe400078e0205 */
[----:B------:R-:W-:Y:S02]  /*1cb20*/  IMAD R6, R6, UR4, RZ ;  /* 0x0000000406067c24 */ /* 0x000fe4000f8e02ff */
[----:B------:R-:W-:-:S04]  /*1cb30*/  IMAD.WIDE.U32 R2, R4, UR4, R2 ;  /* 0x0000000404027c25 */ /* 0x000fc8000f8e0002 */
[----:B------:R-:W-:Y:S01]  /*1cb40*/  IMAD R6, R4, UR5, R6 ;  /* 0x0000000504067c24 */ /* 0x000fe2000f8e0206 */
[----:B------:R-:W-:Y:S01]  /*1cb50*/  ULDC.64 UR4, c[0x0][0x308] ;  /* 0x0000c20000047ab9 */ /* 0x000fe20000000a00 */
[----:B------:R-:W-:Y:S02]  /*1cb60*/  IMAD R5, R26, 0x4800, R37 ;  /* 0x000048001a057824 */ /* 0x000fe400078e0225 */
[----:B------:R-:W-:Y:S01]  /*1cb70*/  IMAD R0, R31, UR4, RZ ;  /* 0x000000041f007c24 */ /* 0x000fe2000f8e02ff */
[----:B------:R-:W-:Y:S01]  /*1cb80*/  IADD3 R3, R3, R6, RZ ;  /* 0x0000000603037210 */ /* 0x000fe20007ffe0ff */
[----:B---3--:R-:W-:Y:S02]  /*1cb90*/  IMAD R6, R25, -0x60, R9 ;  /* 0xffffffa019067824 */ /* 0x008fe400078e0209 */
[C---:B------:R-:W-:Y:S02]  /*1cba0*/  IMAD R0, R18.reuse, UR5, R0 ;  /* 0x0000000512007c24 */ /* 0x040fe4000f8e0200 */
[----:B------:R-:W-:Y:S01]  /*1cbb0*/  IMAD.WIDE.U32 R2, R18, UR4, R2 ;  /* 0x0000000412027c25 */ /* 0x000fe2000f8e0002 */
[----:B------:R-:W-:Y:S01]  /*1cbc0*/  ULDC.64 UR4, c[0x0][0x2e8] ;  /* 0x0000ba0000047ab9 */ /* 0x000fe20000000a00 */
[----:B------:R-:W-:-:S02]  /*1cbd0*/  IADD3 R6, -R8, R6, RZ ;  /* 0x0000000608067210 */ /* 0x000fc40007ffe1ff */
        /* <DEDUP_REMOVED lines=20> */
[----:B------:R-:W-:-:S03]  /*1cd20*/  @P1 LEA R8, R5, R22, 0x1 ;  /* 0x0000001605081211 */ /* 0x000fc600078e08ff */
        /* <DEDUP_REMOVED lines=47> */
.L_x_4151:
[----:B------:R-:W-:-:S13]  /*1d020*/  ISETP.GE.AND P0, PT, R6, 0x51, PT ;  /* 0x000000510600780c */ /* 0x000fda0003f06270 */
[----:B-1----:R-:W-:Y:S02]  /*1d030*/  @P0 LEA R2, P1, R33, R2, 0x1 ;  /* 0x0000000221020211 */ /* 0x002fe400078208ff */
[----:B------:R-:W-:-:S03]  /*1d040*/  @P0 LEA R5, R5, R22, 0x1 ;  /* 0x0000001605050211 */ /* 0x000fc600078e08ff */
        /* <DEDUP_REMOVED lines=9> */
.L_x_4024:
        /* <DEDUP_REMOVED lines=11> */
.L_x_4025:
[----:B-1----:R1:W5:Y:S01]  /*1d190*/  LDL.LU R3, [R1+0x18] ;  /* 0x0000180001037983 */ /* 0x0023620000300800 */
[----:B------:R1:W-:Y:S02]  /*1d1a0*/  SYNCS.ARRIVE.TRANS64.A1T0 RZ, [R7+URZ+0x30830], RZ ;  /* 0x030830ff07ff79a7 */ /* 0x0003e4000810003f */
[----:B------:R-:W-:Y:S05]  /*1d1b0*/  WARPSYNC.ALL ;  /* 0x0000000000007948 */ /* 0x000fea0003800000 */
[----:B------:R-:W-:Y:S01]  /*1d1c0*/  ULDC.64 UR6, c[0x0][0xa00] ;  /* 0x0002800000067ab9 */ /* 0x000fe20000000a00 */
[----:B------:R-:W-:Y:S01]  /*1d1d0*/  ULDC.64 UR4, c[0x0][0x298] ;  /* 0x0000a60000047ab9 */ /* 0x000fe20000000a00 */
[----:B------:R-:W-:Y:S01]  /*1d1e0*/  BAR.SYNC.DEFER_BLOCKING 0x8, 0x180 ;  /* 0x0206000000007b1d */ /* 0x000fe20000010000 */
[----:B------:R-:W-:Y:S01]  /*1d1f0*/  ISETP.NE.U32.AND P0, PT, RZ, UR6, PT ;  /* 0x00000006ff007c0c */ /* 0x000fe2000bf05070 */
[----:B0-----:R-:W-:Y:S01]  /*1d200*/  IMAD.WIDE.U32 R4, R34, UR4, RZ ;  /* 0x0000000422047c25 */ /* 0x001fe2000f8e00ff */
[----:B------:R-:W-:-:S02]  /*1d210*/  SHF.R.S32.HI R0, RZ, 0x1f, R34 ;  /* 0x0000001fff007819 */ /* 0x000fc40000011422 */
[----:B------:R-:W-:Y:S01]  /*1d220*/  ISETP.NE.AND.EX P0, PT, RZ, UR7, PT, P0 ;  /* 0x00000007ff007c0c */ /* 0x000fe2000bf05300 */
[----:B------:R-:W-:Y:S01]  /*1d230*/  VIADD R2, R22, 0x12400 ;  /* 0x0001240016027836 */ /* 0x000fe20000000000 */
[----:B------:R-:W-:Y:S01]  /*1d240*/  BSSY B6, `(.L_x_4026) ;  /* 0x000001a000067945 */ /* 0x000fe20003800000 */
[----:B------:R-:W-:Y:S01]  /*1d250*/  IMAD R0, R0, UR4, RZ ;  /* 0x0000000400007c24 */ /* 0x000fe2000f8e02ff */
[----:B------:R-:W-:-:S03]  /*1d260*/  SEL R30, R30, RZ, !P0 ;  /* 0x000000ff1e1e7207 */ /* 0x000fc60004000000 */
[----:B------:R-:W-:-:S05]  /*1d270*/  IMAD R0, R34, UR5, R0 ;  /* 0x0000000522007c24 */ /* 0x000fca000f8e0200 */
[----:B------:R-:W-:Y:S02]  /*1d280*/  IADD3 R34, R5, R0, RZ ;  /* 0x0000000005227210 */ /* 0x000fe40007ffe0ff */
[----:B-----5:R-:W-:Y:S02]  /*1d290*/  SEL R3, R3, RZ, !P0 ;  /* 0x000000ff03037207 */ /* 0x020fe40004000000 */
[----:B------:R-:W-:-:S03]  /*1d2a0*/  LOP3.LUT P0, RZ, R2, 0x3ff, RZ, 0xc0, !PT ;  /* 0x000003ff02ff7812 */ /* 0x000fc6000780c0ff */
[----:B------:R0:W-:Y:S04]  /*1d2b0*/  STL [R1+0x2c], R3 ;  /* 0x00002c0301007387 */ /* 0x0001e80000100800 */
[----:B------:R0:W-:Y:S06]  /*1d2c0*/  STL.64 [R1+0x18], R4 ;  /* 0x0000180401007387 */ /* 0x0001ec0000100a00 */
        /* <DEDUP_REMOVED lines=9> */
[----:B-1----:R-:W-:Y:S01]  /*1d360*/  MOV R7, UR7 ;  /* 0x0000000700077c02 */ /* 0x002fe20008000f00 */
[----:B------:R-:W-:Y:S01]  /*1d370*/  IMAD.U32 R10, RZ, RZ, UR8 ;  /* 0x00000008ff0a7e24 */ /* 0x000fe2000f8e00ff */
[----:B------:R-:W-:Y:S01]  /*1d380*/  MOV R11, UR9 ;  /* 0x00000009000b7c02 */ /* 0x000fe20008000f00 */
[----:B------:R-:W-:Y:S01]  /*1d390*/  IMAD.MOV.U32 R8, RZ, RZ, 0x70 ;  /* 0x00000070ff087424 */ /* 0x000fe200078e00ff */
[----:B------:R-:W-:Y:S01]  /*1d3a0*/  MOV R12, 0x1 ;  /* 0x00000001000c7802 */ /* 0x000fe20000000f00 */
[----:B------:R-:W-:-:S07]  /*1d3b0*/  IMAD.MOV.U32 R13, RZ, RZ, RZ ;  /* 0x000000ffff0d7224 */ /* 0x000fce00078e00ff */
[----:B------:R-:W-:-:S07]  /*1d3c0*/  LEPC R20, `(.L_x_4027) ;  /* 0x000000001014794e */ /* 0x000fce0000000000 */
[----:B0-----:R-:W-:Y:S05]  /*1d3d0*/  CALL.ABS.NOINC R2 ;  /* 0x0000000002007343 */ /* 0x001fea0003c00000 */
.L_x_4027:
[----:B------:R-:W-:Y:S05]  /*1d3e0*/  BSYNC B6 ;  /* 0x0000000000067941 */ /* 0x000fea0003800000 */
.L_x_4026:
[----:B------:R-:W2:Y:S01]  /*1d3f0*/  LDL.LU R20, [R1+0x2c] ;  /* 0x00002c0001147983 */ /* 0x000ea20000300800 */
[----:B------:R-:W-:Y:S01]  /*1d400*/  ULDC.64 UR4, c[0x0][0x2d8] ;  /* 0x0000b60000047ab9 */ /* 0x000fe20000000a00 */
[----:B------:R-:W3:Y:S02]  /*1d410*/  LDC R8, c[0x0][0x448] ;  /* 0x00011200ff087b82 */ /* 0x000ee40000000800 */
[----:B0-----:R-:W4:Y:S01]  /*1d420*/  LDL.LU.64 R2, [R1+0x18] ;  /* 0x0000180001027983 */ /* 0x001f220000300a00 */
[----:B------:R-:W-:Y:S01]  /*1d430*/  SHF.L.U32 R4, R17, 0x7, RZ ;  /* 0x0000000711047819 */ /* 0x000fe200000006ff */
[----:B------:R-:W-:Y:S02]  /*1d440*/  IMAD R0, R31, UR4, RZ ;  /* 0x000000041f007c24 */ /* 0x000fe4000f8e02ff */
[----:B------:R0:W5:Y:S02]  /*1d450*/  LDL R17, [R1+0x20] ;  /* 0x0000200001117983 */ /* 0x0001640000100800 */
[----:B------:R-:W-:-:S02]  /*1d460*/  IMAD R5, R18, UR5, R0 ;  /* 0x0000000512057c24 */ /* 0x000fc4000f8e0200 */
[----:B------:R0:W5:Y:S01]  /*1d470*/  LDL R9, [R1+0x4] ;  /* 0x0000040001097983 */ /* 0x0001620000100800 */
[----:B---3--:R-:W-:Y:S02]  /*1d480*/  ISETP.NE.AND P0, PT, R8, 0x1, PT ;  /* 0x000000010800780c */ /* 0x008fe40003f05270 */
[----:B----4-:R-:W-:-:S03]  /*1d490*/  MOV R3, R34 ;  /* 0x0000002200037202 */ /* 0x010fc60000000f00 */
[----:B------:R-:W-:Y:S01]  /*1d4a0*/  IMAD.WIDE.U32 R2, R18, UR4, R2 ;  /* 0x0000000412027c25 */ /* 0x000fe2000f8e0002 */
[----:B------:R-:W-:-:S03]  /*1d4b0*/  ULDC.64 UR4, c[0x0][0x2e0] ;  /* 0x0000b80000047ab9 */ /* 0x000fc60000000a00 */
[----:B------:R-:W-:Y:S02]  /*1d4c0*/  IMAD.IADD R3, R3, 0x1, R5 ;  /* 0x0000000103037824 */ /* 0x000fe400078e0205 */
[----:B--2---:R-:W-:Y:S02]  /*1d4d0*/  IMAD R5, R20, UR4, RZ ;  /* 0x0000000414057c24 */ /* 0x004fe4000f8e02ff */
[----:B------:R-:W2:Y:S01]  /*1d4e0*/  S2R R20, SR_TID.X ;  /* 0x0000000000147919 */ /* 0x000ea20000002100 */
[----:B------:R-:W-:-:S04]  /*1d4f0*/  IMAD.WIDE.U32 R2, R30, UR4, R2 ;  /* 0x000000041e027c25 */ /* 0x000fc8000f8e0002 */
[----:B------:R-:W-:Y:S01]  /*1d500*/  IMAD R0, R30, UR5, R5 ;  /* 0x000000051e007c24 */ /* 0x000fe2000f8e0205 */
[----:B------:R-:W-:Y:S01]  /*1d510*/  ULDC.64 UR4, c[0x0][0x2d0] ;  /* 0x0000b40000047ab9 */ /* 0x000fe20000000a00 */
[----:B------:R-:W1:Y:S03]  /*1d520*/  @P0 LDC R5, c[0x0][0x44c] ;  /* 0x00011300ff050b82 */ /* 0x000e660000000800 */
[----:B------:R-:W-:-:S05]  /*1d530*/  IADD3 R3, R3, R0, RZ ;  /* 0x0000000003037210 */ /* 0x000fca0007ffe0ff */
[----:B------:R-:W3:Y:S01]  /*1d540*/  @P0 LDC R0, c[0x0][0x450] ;  /* 0x00011400ff000b82 */ /* 0x000ee20000000800 */
[----:B--2---:R-:W-:-:S04]  /*1d550*/  LOP3.LUT R20, R20, 0x7f, RZ, 0xc0, !PT ;  /* 0x0000007f14147812 */ /* 0x004fc800078ec0ff */
[----:B------:R-:W-:Y:S02]  /*1d560*/  SHF.R.U32.HI R21, RZ, 0x3, R20 ;  /* 0x00000003ff157819 */ /* 0x000fe40000011614 */
[----:B------:R-:W2:Y:S02]  /*1d570*/  S2R R20, SR_TID.X ;  /* 0x0000000000147919 */ /* 0x000ea40000002100 */
[----:B--2---:R-:W-:-:S05]  /*1d580*/  IMAD.SHL.U32 R20, R20, 0x10, RZ ;  /* 0x0000001014147824 */ /* 0x004fca00078e00ff */
[----:B------:R-:W-:-:S04]  /*1d590*/  LOP3.LUT R20, R21, 0x70, R20, 0xf8, !PT ;  /* 0x0000007015147812 */ /* 0x000fc800078ef814 */
[----:B------:R-:W-:-:S05]  /*1d5a0*/  LOP3.LUT R6, R20, R4, RZ, 0xfc, !PT ;  /* 0x0000000414067212 */ /* 0x000fca00078efcff */
[----:B-1----:R-:W-:-:S04]  /*1d5b0*/  @P0 IMAD.HI.U32 R7, R6, R5, RZ ;  /* 0x0000000506070227 */ /* 0x002fc800078e00ff */
[----:B------:R-:W-:Y:S01]  /*1d5c0*/  IMAD.MOV.U32 R5, RZ, RZ, R6 ;  /* 0x000000ffff057224 */ /* 0x000fe200078e0006 */
[----:B---3--:R-:W-:-:S04]  /*1d5d0*/  @P0 SHF.R.U32.HI R5, RZ, R0, R7 ;  /* 0x00000000ff050219 */ /* 0x008fc80000011607 */
[C---:B------:R-:W-:Y:S01]  /*1d5e0*/  IADD3 R0, -R5.reuse, RZ, RZ ;  /* 0x000000ff05007210 */ /* 0x040fe20007ffe1ff */
[----:B------:R-:W1:Y:S04]  /*1d5f0*/  S2R R20, SR_TID.X ;  /* 0x0000000000147919 */ /* 0x000e680000002100 */
[----:B------:R-:W-:Y:S01]  /*1d600*/  IMAD R0, R8, R0, R6 ;  /* 0x0000000008007224 */ /* 0x000fe200078e0206 */
[----:B------:R-:W-:Y:S01]  /*1d610*/  SHF.R.S32.HI R6, RZ, 0x1f, R5 ;  /* 0x0000001fff067819 */ /* 0x000fe20000011405 */
[----:B------:R-:W-:-:S04]  /*1d620*/  IMAD.WIDE.U32 R2, R5, UR4, R2 ;  /* 0x0000000405027c25 */ /* 0x000fc8000f8e0002 */
[----:B------:R-:W-:-:S04]  /*1d630*/  IMAD R6, R6, UR4, RZ ;  /* 0x0000000406067c24 */ /* 0x000fc8000f8e02ff */
[----:B------:R-:W-:Y:S01]  /*1d640*/  IMAD R5, R5, UR5, R6 ;  /* 0x0000000505057c24 */ /* 0x000fe2000f8e0206 */
[----:B------:R-:W-:-:S03]  /*1d650*/  ULDC.64 UR4, c[0x0][0x2c8] ;  /* 0x0000b20000047ab9 */ /* 0x000fc60000000a00 */
[----:B------:R-:W-:Y:S01]  /*1d660*/  IMAD.IADD R3, R3, 0x1, R5 ;  /* 0x0000000103037824 */ /* 0x000fe200078e0205 */
[----:B------:R-:W-:-:S05]  /*1d670*/  SHF.R.S32.HI R5, RZ, 0x1f, R0 ;  /* 0x0000001fff057819 */ /* 0x000fca0000011400 */
[----:B------:R-:W-:Y:S02]  /*1d680*/  IMAD R5, R5, UR4, RZ ;  /* 0x0000000405057c24 */ /* 0x000fe4000f8e02ff */
[----:B------:R-:W-:-:S04]  /*1d690*/  IMAD.WIDE.U32 R2, R0, UR4, R2 ;  /* 0x0000000400027c25 */ /* 0x000fc8000f8e0002 */
[----:B------:R-:W-:Y:S01]  /*1d6a0*/  IMAD R5, R0, UR5, R5 ;  /* 0x0000000500057c24 */ /* 0x000fe2000f8e0205 */
[----:B------:R-:W-:Y:S02]  /*1d6b0*/  ULDC.64 UR4, c[0x0][0x280] ;  /* 0x0000a00000047ab9 */ /* 0x000fe40000000a00 */
[----:B------:R-:W-:Y:S01]  /*1d6c0*/  LEA R0, P0, R2, UR4, 0x1 ;  /* 0x0000000402007c11 */ /* 0x000fe2000f8008ff */
[----:B------:R-:W-:Y:S01]  /*1d6d0*/  ULDC UR4, c[0x0][0x2b8] ;  /* 0x0000ae0000047ab9 */ /* 0x000fe20000000800 */
[----:B------:R-:W-:Y:S02]  /*1d6e0*/  IADD3 R5, R3, R5, RZ ;  /* 0x0000000503057210 */ /* 0x000fe40007ffe0ff */
[----:B-1----:R-:W-:Y:S02]  /*1d6f0*/  LOP3.LUT R20, R20, 0x7f, RZ, 0xc0, !PT ;  /* 0x0000007f14147812 */ /* 0x002fe400078ec0ff */
[----:B------:R-:W-:Y:S01]  /*1d700*/  LEA.HI.X R5, R2, UR5, R5, 0x1, P0 ;  /* 0x0000000502057c11 */ /* 0x000fe200080f0c05 */
[----:B------:R-:W-:Y:S01]  /*1d710*/  UMOV UR5, 0xffffffff ;  /* 0xffffffff00057882 */ /* 0x000fe20000000000 */
[----:B------:R-:W-:-:S02]  /*1d720*/  ISETP.GE.AND P3, PT, R33, UR4, PT ;  /* 0x0000000421007c0c */ /* 0x000fc4000bf66270 */
[----:B------:R-:W-:Y:S02]  /*1d730*/  ISETP.GE.AND P2, PT, R36, UR4, PT ;  /* 0x0000000424007c0c */ /* 0x000fe4000bf46270 */
[----:B------:R-:W-:Y:S02]  /*1d740*/  ISETP.GE.AND P0, PT, R35, UR4, PT ;  /* 0x0000000423007c0c */ /* 0x000fe4000bf06270 */
[----:B------:R-:W-:Y:S01]  /*1d750*/  SHF.R.U32.HI R10, RZ, 0x3, R20 ;  /* 0x00000003ff0a7819 */ /* 0x000fe20000011614 */
[----:B0-----:R-:W-:Y:S10]  /*1d760*/  BRA.DIV UR5, `(.L_x_4028) ;  /* 0x0000004a050c7947 */ /* 0x001ff4000b800000 */
[----:B------:R-:W0:Y:S01]  /*1d770*/  SHFL.IDX PT, R14, R0, RZ, 0x181f ;  /* 0x00181fff000e7589 */ /* 0x000e2200000e0000 */
[----:B-----5:R-:W-:Y:S02]  /*1d780*/  IMAD R6, R17, R8, RZ ;  /* 0x0000000811067224 */ /* 0x020fe400078e02ff */
[----:B------:R-:W-:Y:S01]  /*1d790*/  IMAD.IADD R4, R10, 0x1, R4 ;  /* 0x000000010a047824 */ /* 0x000fe200078e0204 */
[----:B------:R-:W1:Y:S04]  /*1d7a0*/  SHFL.IDX PT, R2, R5, RZ, 0x181f ;  /* 0x00181fff05027589 */ /* 0x000e6800000e0000 */
[C---:B------:R-:W-:Y:S02]  /*1d7b0*/  ISETP.GE.AND P1, PT, R4.reuse, R6, PT ;  /* 0x000000060400720c */ /* 0x040fe40003f26270 */
[----:B------:R-:W-:-:S11]  /*1d7c0*/  IADD3 R7, R4, 0x10, RZ ;  /* 0x0000001004077810 */ /* 0x000fd60007ffe0ff */
[----:B0-----:R-:W-:-:S04]  /*1d7d0*/  @!P1 LEA R14, P4, R33, R14, 0x1 ;  /* 0x0000000e210e9211 */ /* 0x001fc800078808ff */
[----:B-1----:R-:W-:Y:S01]  /*1d7e0*/  @!P1 IADD3.X R3, RZ, R2, RZ, P4, !PT ;  /* 0x00000002ff039210 */ /* 0x002fe200027fe4ff */
[----:B------:R-:W-:Y:S02]  /*1d7f0*/  @!P1 IMAD.MOV.U32 R2, RZ, RZ, R14 ;  /* 0x000000ffff029224 */ /* 0x000fe400078e000e */
[----:B------:R-:W0:Y:S04]  /*1d800*/  SHFL.IDX PT, R14, R0, 0x1, 0x181f ;  /* 0x00381f00000e7f89 */ /* 0x000e2800000e0000 */
        /* <DEDUP_REMOVED lines=9> */
[----:B------:R-:W-:Y:S01]  /*1d8a0*/  @!P1 IMAD.MOV.U32 R3, RZ, RZ, R7 ;  /* 0x000000ffff039224 */ /* 0x000fe200078e0007 */
[----:B------:R-:W-:-:S04]  /*1d8b0*/  IADD3 R7, R4, 0x20, RZ ;  /* 0x0000002004077810 */ /* 0x000fc80007ffe0ff */
        /* <DEDUP_REMOVED lines=49> */
[----:B0-----:R-:W-:Y:S01]  /*1dbd0*/  @!P1 LEA R14, P4, R33, R14, 0x1 ;  /* 0x0000000e210e9211 */ /* 0x001fe200078808ff */
[----:B------:R-:W0:Y:S04]  /*1dbe0*/  SHFL.IDX PT, R5, R5, 0x7, 0x181f ;  /* 0x00f81f0005057f89 */ /* 0x000e2800000e0000 */
[----:B-1----:R-:W-:Y:S01]  /*1dbf0*/  @!P1 IMAD.X R7, RZ, RZ, R2, P4 ;  /* 0x000000ffff079224 */ /* 0x002fe200020e0602 */
[----:B------:R-:W-:-:S02]  /*1dc00*/  @!P1 MOV R2, R14 ;  /* 0x0000000e00029202 */ /* 0x000fc40000000f00 */
[----:B------:R1:W2:Y:S01]  /*1dc10*/  SHFL.IDX PT, R14, R0, 0x7, 0x181f ;  /* 0x00f81f00000e7f89 */ /* 0x0002a200000e0000 */
[----:B------:R-:W-:-:S05]  /*1dc20*/  @!P1 IMAD.MOV.U32 R3, RZ, RZ, R7 ;  /* 0x000000ffff039224 */ /* 0x000fca00078e0007 */
[----:B------:R1:W-:Y:S04]  /*1dc30*/  @!P1 LDGSTS.E.BYPASS.LTC128B.128 [R9+0x15400], desc[UR56][R2.64], !P3 ;  /* 0x1540000002099fae */ /* 0x0003e8000d901d78 */
[----:B------:R1:W-:Y:S04]  /*1dc40*/  @!P1 LDGSTS.E.BYPASS.LTC128B.128 [R9+0x19400], desc[UR56][R2.64+0x80], !P2 ;  /* 0x1940008002099fae */ /* 0x0003e8000d101d78 */
[----:B0-----:R1:W-:Y:S02]  /*1dc50*/  @!P1 LDGSTS.E.BYPASS.LTC128B.128 [R9+0x1d400], desc[UR56][R2.64+0x100], !P0 ;  /* 0x1d40010002099fae */ /* 0x0013e4000c101d78 */
.L_x_4168:
[----:B-1----:R-:W-:Y:S01]  /*1dc60*/  IADD3 R3, R4, 0x70, RZ ;  /* 0x0000007004037810 */ /* 0x002fe20007ffe0ff */
[----:B------:R-:W-:Y:S03]  /*1dc70*/  BSSY B0, `(.L_x_4029) ;  /* 0x000000b000007945 */ /* 0x000fe60003800000 */
        /* <DEDUP_REMOVED lines=10> */
.L_x_4030:
[----:B------:R-:W-:Y:S05]  /*1dd20*/  BSYNC B0 ;  /* 0x0000000000007941 */ /* 0x000fea0003800000 */
.L_x_4029:
[----:B------:R-:W-:Y:S01]  /*1dd30*/  NOP ;  /* 0x0000000000007918 */ /* 0x000fe20000000000 */
[----:B------:R-:W-:-:S13]  /*1dd40*/  PLOP3.LUT P0, PT, PT, PT, PT, 0x80, 0x0 ;  /* 0x000000000000781c */ /* 0x000fda0003f0f070 */
.L_x_4031:
        /* <DEDUP_REMOVED lines=18> */
.L_x_4169:
[----:B------:R-:W-:Y:S05]  /*1de70*/  BSYNC B0 ;  /* 0x0000000000007941 */ /* 0x000fea0003800000 */
.L_x_4032:
[----:B------:R-:W3:Y:S01]  /*1de80*/  LDL R0, [R1+0x8] ;  /* 0x0000080001007983 */ /* 0x000ee20000100800 */
        /* <DEDUP_REMOVED lines=10> */
[----:B------:R-:W-:Y:S02]  /*1df30*/  ISETP.GE.AND P1, PT, R35, UR4, PT ;  /* 0x0000000423007c0c */ /* 0x000fe4000bf26270 */
[----:B---3--:R-:W-:-:S11]  /*1df40*/  IADD3 R6, R0, -0x2, RZ ;  /* 0xfffffffe00067810 */ /* 0x008fd60007ffe0ff */
.L_x_4048:
[----:B------:R-:W3:Y:S01]  /*1df50*/  LDL R4, [R1+0xc] ;  /* 0x00000c0001047983 */ /* 0x000ee20000100800 */
[----:B------:R-:W1:Y:S03]  /*1df60*/  LDC R7, c[0x0][0x430] ;  /* 0x00010c00ff077b82 */ /* 0x000e660000000800 */
[----:B------:R-:W4:Y:S04]  /*1df70*/  LDL R8, [R1+0x10] ;  /* 0x0000100001087983 */ /* 0x000f280000100800 */
[----:B------:R-:W2:Y:S01]  /*1df80*/  LDL R11, [R1+0x38] ;  /* 0x00003800010b7983 */ /* 0x000ea20000100800 */
[----:B------:R-:W0:Y:S02]  /*1df90*/  S2R R0, SR_TID.X ;  /* 0x0000000000007919 */ /* 0x000e240000002100 */
[----:B0-----:R-:W-:-:S04]  /*1dfa0*/  LOP3.LUT R0, R0, 0x7f, RZ, 0xc0, !PT ;  /* 0x0000007f00007812 */ /* 0x001fc800078ec0ff */
[----:B------:R-:W-:Y:S02]  /*1dfb0*/  SHF.R.U32.HI R2, RZ, 0x3, R0 ;  /* 0x00000003ff027819 */ /* 0x000fe40000011600 */
[----:B------:R-:W0:Y:S01]  /*1dfc0*/  S2R R0, SR_TID.X ;  /* 0x0000000000007919 */ /* 0x000e220000002100 */
[----:B-1----:R-:W-:-:S13]  /*1dfd0*/  ISETP.NE.AND P0, PT, R7, 0x1, PT ;  /* 0x000000010700780c */ /* 0x002fda0003f05270 */
[----:B------:R-:W1:Y:S01]  /*1dfe0*/  @P0 LDC R3, c[0x0][0x438] ;  /* 0x00010e00ff030b82 */ /* 0x000e620000000800 */
[----:B0-----:R-:W-:-:S04]  /*1dff0*/  SHF.L.U32 R0, R0, 0x4, RZ ;  /* 0x0000000400007819 */ /* 0x001fc800000006ff */
[----:B------:R-:W-:-:S03]  /*1e000*/  LOP3.LUT R0, R2, 0x70, R0, 0xf8, !PT ;  /* 0x0000007002007812 */ /* 0x000fc600078ef800 */
[----:B------:R-:W0:Y:S01]  /*1e010*/  @P0 LDC R2, c[0x0][0x434] ;  /* 0x00010d00ff020b82 */ /* 0x000e220000000800 */
[----:B------:R-:W-:Y:S02]  /*1e020*/  ISETP.GT.U32.AND P4, PT, R0, 0x5f, PT ;  /* 0x0000005f0000780c */ /* 0x000fe40003f84070 */
[----:B------:R-:W-:Y:S01]  /*1e030*/  IADD3 R26, R10, 0x1, RZ ;  /* 0x000000010a1a7810 */ /* 0x000fe20007ffe0ff */
[----:B------:R-:W-:Y:S05]  /*1e040*/  YIELD ;  /* 0x0000000000007946 */ /* 0x000fea0003800000 */
[----:B------:R-:W-:Y:S01]  /*1e050*/  MOV R25, R6 ;  /* 0x0000000600197202 */ /* 0x000fe20000000f00 */
[----:B---3--:R-:W-:-:S04]  /*1e060*/  IMAD R9, R6, 0x60, R4 ;  /* 0x0000006006097824 */ /* 0x008fc800078e0204 */
[----:B------:R-:W4:Y:S01]  /*1e070*/  @!P4 LDC.64 R4, c[0x0][0x428] ;  /* 0x00010a00ff04cb82 */ /* 0x000f220000000a00 */
[----:B------:R-:W-:-:S04]  /*1e080*/  IMAD.IADD R9, R0, 0x1, R9 ;  /* 0x0000000100097824 */ /* 0x000fc800078e0209 */
[----:B0-----:R-:W-:Y:S01]  /*1e090*/  @P0 IMAD.HI.U32 R2, R9, R2, RZ ;  /* 0x0000000209020227 */ /* 0x001fe200078e00ff */
[----:B------:R-:W-:-:S04]  /*1e0a0*/  MOV R0, R9 ;  /* 0x0000000900007202 */ /* 0x000fc80000000f00 */
[----:B-1----:R-:W-:-:S04]  /*1e0b0*/  @P0 SHF.R.U32.HI R0, RZ, R3, R2 ;  /* 0x00000003ff000219 */ /* 0x002fc80000011602 */
[--C-:B------:R-:W-:Y:S01]  /*1e0c0*/  @!P4 SHF.R.S32.HI R3, RZ, 0x1f, R0.reuse ;  /* 0x0000001fff03c819 */ /* 0x100fe20000011400 */
[----:B------:R-:W-:Y:S02]  /*1e0d0*/  @!P4 IMAD.MOV.U32 R2, RZ, RZ, R0 ;  /* 0x000000ffff02c224 */ /* 0x000fe400078e0000 */
[-C--:B----4-:R-:W-:Y:S02]  /*1e0e0*/  @!P4 IMAD R8, R8, R4.reuse, RZ ;  /* 0x000000040808c224 */ /* 0x090fe400078e02ff */
[----:B------:R-:W-:-:S04]  /*1e0f0*/  @!P4 IMAD.WIDE.U32 R2, R32, R4, R2 ;  /* 0x000000042002c225 */ /* 0x000fc800078e0002 */
[----:B------:R-:W-:Y:S02]  /*1e100*/  @!P4 IMAD R8, R32, R5, R8 ;  /* 0x000000052008c224 */ /* 0x000fe400078e0208 */
[----:B------:R-:W0:Y:S01]  /*1e110*/  @!P4 LDC.64 R4, c[0x0][0x418] ;  /* 0x00010600ff04cb82 */ /* 0x000e220000000a00 */
[----:B------:R-:W-:Y:S02]  /*1e120*/  IMAD.MOV R0, RZ, RZ, -R0 ;  /* 0x000000ffff007224 */ /* 0x000fe400078e0a00 */
[----:B------:R-:W-:Y:S02]  /*1e130*/  @!P4 IADD3 R3, R8, R3, RZ ;  /* 0x000000030803c210 */ /* 0x000fe40007ffe0ff */
[----:B------:R-:W-:Y:S02]  /*1e140*/  IMAD R9, R7, R0, R9 ;  /* 0x0000000007097224 */ /* 0x000fe400078e0209 */
[----:B------:R-:W-:Y:S01]  /*1e150*/  IMAD.MOV.U32 R0, RZ, RZ, RZ ;  /* 0x000000ffff007224 */ /* 0x000fe200078e00ff */
[----:B0-----:R-:W-:-:S04]  /*1e160*/  @!P4 LEA R4, P0, R2, R4, 0x2 ;  /* 0x000000040204c211 */ /* 0x001fc800078010ff */
[----:B------:R-:W-:-:S05]  /*1e170*/  @!P4 LEA.HI.X R5, R2, R5, R3, 0x2, P0 ;  /* 0x000000050205c211 */ /* 0x000fca00000f1403 */
[----:B------:R0:W5:Y:S01]  /*1e180*/  @!P4 LDG.E R0, desc[UR56][R4.64] ;  /* 0x000000380400c981 */ /* 0x000162000c1e1900 */
[----:B--2---:R-:W-:Y:S02]  /*1e190*/  ISETP.NE.AND P4, PT, R11, 0x3, PT ;  /* 0x000000030b00780c */ /* 0x004fe40003f85270 */
[----:B------:R-:W-:-:S04]  /*1e1a0*/  ISETP.NE.AND P0, PT, R26, 0x2, PT ;  /* 0x000000021a00780c */ /* 0x000fc80003f05270 */
[----:B------:R-:W-:Y:S02]  /*1e1b0*/  SEL R28, RZ, 0x1, P0 ;  /* 0x00000001ff1c7807 */ /* 0x000fe40000000000 */
[----:B------:R-:W-:Y:S02]  /*1e1c0*/  SEL R26, R26, RZ, P0 ;  /* 0x000000ff1a1a7207 */ /* 0x000fe40000000000 */
[----:B------:R-:W-:-:S03]  /*1e1d0*/  LOP3.LUT R28, R17, R28, RZ, 0x3c, !PT ;  /* 0x0000001c111c7212 */ /* 0x000fc600078e3cff */
[----:B0-----:R-:W-:Y:S05]  /*1e1e0*/  @!P4 BRA `(.L_x_4036) ;  /* 0x000000000004c947 */ /* 0x001fea0003800000 */
[----:B------:R-:W-:Y:S01]  /*1e1f0*/  BPT.TRAP 0x1 ;  /* 0x000000040000795c */ /* 0x000fe20000300000 */
.L_x_4036:
[----:B------:R-:W-:Y:S01]  /*1e200*/  IMAD R7, R26, 0x8, R22 ;  /* 0x000000081a077824 */ /* 0x000fe200078e0216 */
[----:B------:R-:W-:Y:S01]  /*1e210*/  SHF.L.U32 R2, R28, 0x1f, RZ ;  /* 0x0000001f1c027819 */ /* 0x000fe200000006ff */
[----:B------:R-:W-:Y:S03]  /*1e220*/  BSSY B1, `(.L_x_4037) ;  /* 0x0000003000017945 */ /* 0x000fe60003800000 */
[----:B------:R-:W0:Y:S02]  /*1e230*/  SYNCS.PHASECHK.TRANS64.TRYWAIT P0, [R7+URZ+0x30840], R2 ;  /* 0x03084002070075a7 */ /* 0x000e24000800017f */
[----:B0-----:R-:W-:Y:S05]  /*1e240*/  @!P0 BRA `(.L_x_4038) ;  /* 0x0000004800048947 */ /* 0x001fea0003800000 */
.L_x_4170:
[----:B------:R-:W-:Y:S05]  /*1e250*/  BSYNC B1 ;  /* 0x0000000000017941 */ /* 0x000fea0003800000 */
.L_x_4037:
[----:B------:R-:W2:Y:S01]  /*1e260*/  LDL R3, [R1] ;  /* 0x0000000001037983 */ /* 0x000ea20000100800 */
[----:B------:R-:W-:Y:S01]  /*1e270*/  SHF.R.S32.HI R20, RZ, 0x1f, R9 ;  /* 0x0000001fff147819 */ /* 0x000fe20000011409 */
[----:B------:R-:W-:Y:S01]  /*1e280*/  ULDC.64 UR4, c[0x0][0x300] ;  /* 0x0000c00000047ab9 */ /* 0x000fe20000000a00 */
[----:B-----5:R-:W-:Y:S01]  /*1e290*/  SHF.R.S32.HI R21, RZ, 0x1f, R0 ;  /* 0x0000001fff157819 */ /* 0x020fe20000011400 */
[----:B------:R-:W-:Y:S02]  /*1e2a0*/  IMAD R5, R26, 0x4800, R37 ;  /* 0x000048001a057824 */ /* 0x000fe400078e0225 */
[----:B------:R-:W-:-:S04]  /*1e2b0*/  IMAD R4, R20, UR4, RZ ;  /* 0x0000000414047c24 */ /* 0x000fc8000f8e02ff */
[----:B------:R-:W-:Y:S01]  /*1e2c0*/  IMAD R4, R9, UR5, R4 ;  /* 0x0000000509047c24 */ /* 0x000fe2000f8e0204 */
[C---:B--2---:R-:W-:Y:S02]  /*1e2d0*/  LOP3.LUT P5, RZ, R3.reuse, 0x2, RZ, 0xc0, !PT ;  /* 0x0000000203ff7812 */ /* 0x044fe400078ac0ff */
[----:B------:R-:W-:Y:S01]  /*1e2e0*/  LOP3.LUT P4, RZ, R3, 0x1, RZ, 0xc0, !PT ;  /* 0x0000000103ff7812 */ /* 0x000fe2000788c0ff */
        /* <DEDUP_REMOVED lines=17> */
[----:B------:R-:W2:Y:S01]  /*1e400*/  LDL R3, [R1] ;  /* 0x0000000001037983 */ /* 0x000ea20000100800 */
[----:B------:R-:W-:Y:S02]  /*1e410*/  IMAD.SHL.U32 R4, R33, 0x2, RZ ;  /* 0x0000000221047824 */ /* 0x000fe400078e00ff */
[----:B------:R-:W-:Y:S01]  /*1e420*/  IMAD R5, R5, 0x2, R22 ;  /* 0x0000000205057824 */ /* 0x000fe200078e0216 */
[----:B------:R-:W0:Y:S04]  /*1e430*/  SHFL.IDX PT, R2, R8, RZ, 0x181f ;  /* 0x00181fff08027589 */ /* 0x000e2800000e0000 */
[----:B------:R-:W-:Y:S01]  /*1e440*/  SHFL.IDX PT, R34, R6, 0x2, 0x181f ;  /* 0x00581f0006227f89 */ /* 0x000fe200000e0000 */
[----:B0-----:R-:W-:Y:S02]  /*1e450*/  IADD3 R2, P0, R2, R4, RZ ;  /* 0x0000000402027210 */ /* 0x001fe40007f1e0ff */
[----:B--2---:R-:W-:-:S02]  /*1e460*/  LOP3.LUT P6, RZ, R3, 0x4, RZ, 0xc0, !PT ;  /* 0x0000000403ff7812 */ /* 0x004fc400078cc0ff */
[----:B------:R-:W0:Y:S02]  /*1e470*/  SHFL.IDX PT, R3, R6, RZ, 0x181f ;  /* 0x00181fff06037589 */ /* 0x000e2400000e0000 */
[----:B0-----:R-:W-:-:S09]  /*1e480*/  IADD3.X R3, RZ, R3, RZ, P0, !PT ;  /* 0x00000003ff037210 */ /* 0x001fd200007fe4ff */
[----:B------:R-:W-:Y:S04]  /*1e490*/  LDGSTS.E.BYPASS.LTC128B.128 [R5+0x1e400], desc[UR56][R2.64], !P6 ;  /* 0x1e40000002057fae */ /* 0x000fe8000f101d78 */
[----:B------:R-:W-:Y:S04]  /*1e4a0*/  LDGSTS.E.BYPASS.LTC128B.128 [R5+0x21400], desc[UR56][R2.64+0x80], !P5 ;  /* 0x2140008002057fae */ /* 0x000fe8000e901d78 */
[----:B------:R0:W-:Y:S04]  /*1e4b0*/  LDGSTS.E.BYPASS.LTC128B.128 [R5+0x24400], desc[UR56][R2.64+0x100], !P4 ;  /* 0x2440010002057fae */ /* 0x0001e8000e101d78 */
[----:B0-----:R-:W0:Y:S04]  /*1e4c0*/  SHFL.IDX PT, R2, R8, 0x1, 0x181f ;  /* 0x00381f0008027f89 */ /* 0x001e2800000e0000 */
[----:B------:R-:W1:Y:S01]  /*1e4d0*/  SHFL.IDX PT, R3, R6, 0x1, 0x181f ;  /* 0x00381f0006037f89 */ /* 0x000e6200000e0000 */
[----:B0-----:R-:W-:-:S04]  /*1e4e0*/  IADD3 R2, P0, R2, R4, RZ ;  /* 0x0000000402027210 */ /* 0x001fc80007f1e0ff */
[----:B-1----:R-:W-:-:S05]  /*1e4f0*/  IADD3.X R3, RZ, R3, RZ, P0, !PT ;  /* 0x00000003ff037210 */ /* 0x002fca00007fe4ff */
        /* <DEDUP_REMOVED lines=16> */
[----:B------:R0:W-:Y:S04]  /*1e600*/  LDGSTS.E.BYPASS.LTC128B.128 [R5+0x25c00], desc[UR56][R2.64+0x100], !P4 ;  /* 0x25c0010002057fae */ /* 0x0001e8000e101d78 */
[----:B0-----:R-:W0:Y:S02]  /*1e610*/  SHFL.IDX PT, R2, R8, 0x4, 0x181f ;  /* 0x00981f0008027f89 */ /* 0x001e2400000e0000 */
[----:B0-----:R-:W-:-:S05]  /*1e620*/  IADD3 R2, P0, R2, R4, RZ ;  /* 0x0000000402027210 */ /* 0x001fca0007f1e0ff */
[----:B------:R-:W-:Y:S02]  /*1e630*/  IMAD.X R3, RZ, RZ, R34, P0 ;  /* 0x000000ffff037224 */ /* 0x000fe400000e0622 */
[----:B------:R0:W1:Y:S04]  /*1e640*/  SHFL.IDX PT, R34, R6, 0x5, 0x181f ;  /* 0x00b81f0006227f89 */ /* 0x00006800000e0000 */
[----:B------:R-:W-:Y:S04]  /*1e650*/  LDGSTS.E.BYPASS.LTC128B.128 [R5+0x20400], desc[UR56][R2.64], !P6 ;  /* 0x2040000002057fae */ /* 0x000fe8000f101d78 */
[----:B------:R-:W-:Y:S04]  /*1e660*/  LDGSTS.E.BYPASS.LTC128B.128 [R5+0x23400], desc[UR56][R2.64+0x80], !P5 ;  /* 0x2340008002057fae */ /* 0x000fe8000e901d78 */
[----:B------:R2:W-:Y:S04]  /*1e670*/  LDGSTS.E.BYPASS.LTC128B.128 [R5+0x26400], desc[UR56][R2.64+0x100], !P4 ;  /* 0x2640010002057fae */ /* 0x0005e8000e101d78 */
[----:B-12---:R0:W2:Y:S02]  /*1e680*/  SHFL.IDX PT, R2, R8, 0x5, 0x181f ;  /* 0x00b81f0008027f89 */ /* 0x0060a400000e0000 */
.L_x_4184:
[----:B------:R-:W3:Y:S01]  /*1e690*/  LDL R3, [R1] ;  /* 0x0000000001037983 */ /* 0x000ee20000100800 */
[----:B--2---:R-:W-:Y:S02]  /*1e6a0*/  IADD3 R2, P0, R2, R4, RZ ;  /* 0x0000000402027210 */ /* 0x004fe40007f1e0ff */
[----:B---3--:R-:W-:Y:S02]  /*1e6b0*/  LOP3.LUT P6, RZ, R3, 0x4, RZ, 0xc0, !PT ;  /* 0x0000000403ff7812 */ /* 0x008fe400078cc0ff */
[----:B------:R-:W-:Y:S02]  /*1e6c0*/  IADD3.X R3, RZ, R34, RZ, P0, !PT ;  /* 0x00000022ff037210 */ /* 0x000fe400007fe4ff */
[----:B------:R-:W-:-:S09]  /*1e6d0*/  PLOP3.LUT P0, PT, PT, PT, PT, 0x80, 0x0 ;  /* 0x000000000000781c */ /* 0x000fd20003f0f070 */
[----:B------:R-:W-:Y:S01]  /*1e6e0*/  @!PT LDS RZ, [RZ] ;  /* 0x00000000fffff984 */ /* 0x000fe20000000800 */
[----:B------:R-:W-:Y:S01]  /*1e6f0*/  @!PT LDS RZ, [RZ] ;  /* 0x00000000fffff984 */ /* 0x000fe20000000800 */
[----:B------:R-:W-:Y:S01]  /*1e700*/  @!PT LDS RZ, [RZ] ;  /* 0x00000000fffff984 */ /* 0x000fe20000000800 */
[----:B------:R1:W-:Y:S04]  /*1e710*/  LDGSTS.E.BYPASS.LTC128B.128 [R5+0x20c00], desc[UR56][R2.64], !P6 ;  /* 0x20c0000002057fae */ /* 0x0003e8000f101d78 */
[----:B------:R1:W-:Y:S04]  /*1e720*/  LDGSTS.E.BYPASS.LTC128B.128 [R5+0x23c00], desc[UR56][R2.64+0x80], !P5 ;  /* 0x23c0008002057fae */ /* 0x0003e8000e901d78 */
[----:B------:R1:W-:Y:S01]  /*1e730*/  LDGSTS.E.BYPASS.LTC128B.128 [R5+0x26c00], desc[UR56][R2.64+0x100], !P4 ;  /* 0x26c0010002057fae */ /* 0x0003e2000e101d78 */
[----:B------:R-:W-:Y:S01]  /*1e740*/  NOP ;  /* 0x0000000000007918 */ /* 0x000fe20000000000 */
.L_x_4040:
        /* <DEDUP_REMOVED lines=11> */
.L_x_4041:
[----:B------:R1:W-:Y:S01]  /*1e800*/  SYNCS.ARRIVE.TRANS64.A1T0 RZ, [R7+URZ+0x30830], RZ ;  /* 0x030830ff07ff79a7 */ /* 0x0003e2000810003f */
[----:B------:R-:W-:Y:S05]  /*1e810*/  @!P5 BRA `(.L_x_4042) ;  /* 0x000000000004d947 */ /* 0x000fea0003800000 */
[----:B------:R-:W-:Y:S01]  /*1e820*/  BPT.TRAP 0x1 ;  /* 0x000000040000795c */ /* 0x000fe20000300000 */
.L_x_4042:
[----:B------:R-:W-:Y:S01]  /*1e830*/  SHF.L.U32 R2, R17, 0x1f, RZ ;  /* 0x0000001f11027819 */ /* 0x000fe200000006ff */
[----:B0-----:R-:W-:Y:S01]  /*1e840*/  IMAD R6, R10, 0x8, R22 ;  /* 0x000000080a067824 */ /* 0x001fe200078e0216 */
[----:B------:R-:W-:Y:S03]  /*1e850*/  BSSY B1, `(.L_x_4043) ;  /* 0x0000003000017945 */ /* 0x000fe60003800000 */
[----:B------:R-:W0:Y:S02]  /*1e860*/  SYNCS.PHASECHK.TRANS64.TRYWAIT P0, [R6+URZ+0x30860], R2 ;  /* 0x03086002060075a7 */ /* 0x000e24000800017f */
[----:B0-----:R-:W-:Y:S05]  /*1e870*/  @!P0 BRA `(.L_x_4044) ;  /* 0x0000004800888947 */ /* 0x001fea0003800000 */
.L_x_4185:
[----:B------:R-:W-:Y:S05]  /*1e880*/  BSYNC B1 ;  /* 0x0000000000017941 */ /* 0x000fea0003800000 */
.L_x_4043:
[----:B------:R-:W1:Y:S01]  /*1e890*/  LDL R5, [R1+0x8] ;  /* 0x0000080001057983 */ /* 0x000e620000100800 */
[----:B------:R-:W2:Y:S01]  /*1e8a0*/  S2R R3, SR_TID.X ;  /* 0x0000000000037919 */ /* 0x000ea20000002100 */
[----:B------:R-:W-:Y:S01]  /*1e8b0*/  UMOV UR4, 0xffffffff ;  /* 0xffffffff00047882 */ /* 0x000fe20000000000 */
[----:B--2---:R-:W-:-:S04]  /*1e8c0*/  LOP3.LUT R3, R3, 0x7f, RZ, 0xc0, !PT ;  /* 0x0000007f03037812 */ /* 0x004fc800078ec0ff */
[----:B------:R-:W-:Y:S01]  /*1e8d0*/  SHF.R.U32.HI R3, RZ, 0x3, R3 ;  /* 0x00000003ff037819 */ /* 0x000fe20000011603 */
[----:B-1----:R-:W-:Y:S02]  /*1e8e0*/  IMAD R7, R30, -0x60, R5 ;  /* 0xffffffa01e077824 */ /* 0x002fe400078e0205 */
[----:B------:R-:W-:-:S03]  /*1e8f0*/  IMAD R5, R10, 0x4800, R37 ;  /* 0x000048000a057824 */ /* 0x000fc600078e0225 */
[----:B------:R-:W-:Y:S01]  /*1e900*/  IADD3 R7, -R3, R7, RZ ;  /* 0x0000000703077210 */ /* 0x000fe20007ffe1ff */
        /* <DEDUP_REMOVED lines=49> */
[----:B------:R1:W-:Y:S01]  /*1ec20*/  LDGSTS.E.BYPASS.LTC128B.128 [R5+0x2400], desc[UR56][R2.64], !P0 ;  /* 0x0240000002057fae */ /* 0x0003e2000c101d78 */
[----:B------:R-:W-:-:S13]  /*1ec30*/  ISETP.LT.OR P0, PT, R7, 0x41, P2 ;  /* 0x000000410700780c */ /* 0x000fda0001701670 */
[----:B------:R1:W-:Y:S01]  /*1ec40*/  LDGSTS.E.BYPASS.LTC128B.128 [R5+0x5400], desc[UR56][R2.64+0x80], !P0 ;  /* 0x0540008002057fae */ /* 0x0003e2000c101d78 */
[----:B------:R-:W-:-:S13]  /*1ec50*/  ISETP.LT.OR P0, PT, R7, 0x41, P1 ;  /* 0x000000410700780c */ /* 0x000fda0000f01670 */
[----:B--2---:R1:W-:Y:S02]  /*1ec60*/  LDGSTS.E.BYPASS.LTC128B.128 [R5+0x8400], desc[UR56][R2.64+0x100], !P0 ;  /* 0x0840010002057fae */ /* 0x0043e4000c101d78 */
.L_x_4199:
[----:B01----:R-:W-:Y:S01]  /*1ec70*/  IADD3 R2, P0, R14, R4, RZ ;  /* 0x000000040e027210 */ /* 0x003fe20007f1e0ff */
        /* <DEDUP_REMOVED lines=15> */
[----:B------:R-:W-:Y:S01]  /*1ed70*/  IMAD R21, R21, UR4, RZ ;  /* 0x0000000415157c24 */ /* 0x000fe2000f8e02ff */
[----:B------:R-:W-:-:S03]  /*1ed80*/  IADD3 R3, R3, R7, RZ ;  /* 0x0000000703037210 */ /* 0x000fc60007ffe0ff */
[C---:B------:R-:W-:Y:S02]  /*1ed90*/  IMAD R21, R0.reuse, UR5, R21 ;  /* 0x0000000500157c24 */ /* 0x040fe4000f8e0215 */
[----:B------:R-:W-:Y:S01]  /*1eda0*/  IMAD.WIDE.U32 R2, R0, UR4, R2 ;  /* 0x0000000400027c25 */ /* 0x000fe2000f8e0002 */
        /* <DEDUP_REMOVED lines=11> */
.L_x_4046:
        /* <DEDUP_REMOVED lines=11> */
.L_x_4047:
[C---:B------:R-:W-:Y:S01]  /*1ef10*/  ISETP.GT.AND P0, PT, R25.reuse, RZ, PT ;  /* 0x000000ff1900720c */ /* 0x040fe20003f04270 */
[----:B------:R0:W-:Y:S01]  /*1ef20*/  SYNCS.ARRIVE.TRANS64.A1T0 RZ, [R6+URZ+0x30850], RZ ;  /* 0x030850ff06ff79a7 */ /* 0x0001e2000810003f */
[----:B------:R-:W-:Y:S01]  /*1ef30*/  MOV R17, R28 ;  /* 0x0000001c00117202 */ /* 0x000fe20000000f00 */
[----:B------:R-:W-:Y:S01]  /*1ef40*/  IMAD.MOV.U32 R10, RZ, RZ, R26 ;  /* 0x000000ffff0a7224 */ /* 0x000fe200078e001a */
[----:B------:R-:W-:Y:S01]  /*1ef50*/  MOV R30, R25 ;  /* 0x00000019001e7202 */ /* 0x000fe20000000f00 */
[----:B0-----:R-:W-:-:S08]  /*1ef60*/  VIADD R6, R25, 0xffffffff ;  /* 0xffffffff19067836 */ /* 0x001fd00000000000 */
[----:B------:R-:W-:Y:S05]  /*1ef70*/  @P0 BRA `(.L_x_4048) ;  /* 0xffffffec00f40947 */ /* 0x000fea000383ffff */
.L_x_4035:
[----:B------:R-:W-:Y:S05]  /*1ef80*/  BSYNC B0 ;  /* 0x0000000000007941 */ /* 0x000fea0003800000 */
.L_x_4034:
        /* <DEDUP_REMOVED lines=17> */
.L_x_4050:
[----:B------:R-:W-:Y:S05]  /*1f0a0*/  BSYNC B0 ;  /* 0x0000000000007941 */ /* 0x000fea0003800000 */
.L_x_4049:
[----:B------:R-:W3:Y:S02]  /*1f0b0*/  LDL R0, [R1+0x38] ;  /* 0x0000380001007983 */ /* 0x000ee40000100800 */
[----:B---3--:R-:W-:-:S13]  /*1f0c0*/  ISETP.NE.AND P0, PT, R0, 0x3, PT ;  /* 0x000000030000780c */ /* 0x008fda0003f05270 */
[----:B------:R-:W-:Y:S05]  /*1f0d0*/  @!P0 BRA `(.L_x_4051) ;  /* 0x0000000000048947 */ /* 0x000fea0003800000 */
[----:B------:R-:W-:Y:S01]  /*1f0e0*/  BPT.TRAP 0x1 ;  /* 0x000000040000795c */ /* 0x000fe20000300000 */
.L_x_4051:
[----:B------:R-:W3:Y:S01]  /*1f0f0*/  LDL.LU R2, [R1+0x8] ;  /* 0x0000080001027983 */ /* 0x000ee20000300800 */
[----:B------:R-:W-:Y:S01]  /*1f100*/  IMAD R0, R26, 0x8, R22 ;  /* 0x000000081a007824 */ /* 0x000fe200078e0216 */
[----:B0-----:R-:W-:Y:S01]  /*1f110*/  SHF.L.U32 R3, R28, 0x1f, RZ ;  /* 0x0000001f1c037819 */ /* 0x001fe200000006ff */
[----:B------:R-:W-:Y:S03]  /*1f120*/  BSSY B0, `(.L_x_4052) ;  /* 0x0000004000007945 */ /* 0x000fe60003800000 */
[----:B------:R-:W0:Y:S01]  /*1f130*/  SYNCS.PHASECHK.TRANS64.TRYWAIT P0, [R0+URZ+0x30860], R3 ;  /* 0x03086003000075a7 */ /* 0x000e22000800017f */
[----:B---3--:R-:W-:Y:S01]  /*1f140*/  IMAD R6, R25, -0x60, R2 ;  /* 0xffffffa019067824 */ /* 0x008fe200078e0202 */
[----:B0-----:R-:W-:Y:S06]  /*1f150*/  @!P0 BRA `(.L_x_4053) ;  /* 0x0000004800748947 */ /* 0x001fec0003800000 */
.L_x_4200:
[----:B------:R-:W-:Y:S05]  /*1f160*/  BSYNC B0 ;  /* 0x0000000000007941 */ /* 0x000fea0003800000 */
.L_x_4052:
[----:B------:R-:W1:Y:S01]  /*1f170*/  S2R R2, SR_TID.X ;  /* 0x0000000000027919 */ /* 0x000e620000002100 */
[----:B------:R-:W-:Y:S01]  /*1f180*/  UMOV UR4, 0xffffffff ;  /* 0xffffffff00047882 */ /* 0x000fe20000000000 */
[----:B------:R-:W-:Y:S01]  /*1f190*/  IMAD R7, R26, 0x4800, R37 ;  /* 0x000048001a077824 */ /* 0x000fe200078e0225 */
[----:B-1----:R-:W-:-:S04]  /*1f1a0*/  LOP3.LUT R2, R2, 0x7f, RZ, 0xc0, !PT ;  /* 0x0000007f02027812 */ /* 0x002fc800078ec0ff */
[----:B------:R-:W-:-:S04]  /*1f1b0*/  SHF.R.U32.HI R2, RZ, 0x3, R2 ;  /* 0x00000003ff027819 */ /* 0x000fc80000011602 */
[----:B------:R-:W-:Y:S01]  /*1f1c0*/  IADD3 R6, -R2, R6, RZ ;  /* 0x0000000602067210 */ /* 0x000fe20007ffe1ff */
[----:B------:R-:W-:Y:S06]  /*1f1d0*/  BRA.DIV UR4, `(.L_x_4054) ;  /* 0x0000004a04687947 */ /* 0x000fec000b800000 */
[----:B--2---:R-:W1:Y:S01]  /*1f1e0*/  SHFL.IDX PT, R14, R23, RZ, 0x181f ;  /* 0x00181fff170e7589 */ /* 0x004e6200000e0000 */
[----:B------:R-:W-:Y:S01]  /*1f1f0*/  ULDC UR4, c[0x0][0x2f4] ;  /* 0x0000bd0000047ab9 */ /* 0x000fe20000000800 */
[C---:B------:R-:W-:Y:S01]  /*1f200*/  IMAD.SHL.U32 R5, R33.reuse, 0x2, RZ ;  /* 0x0000000221057824 */ /* 0x040fe200078e00ff */
[----:B------:R-:W-:Y:S01]  /*1f210*/  ISETP.GE.AND P2, PT, R33, UR4, PT ;  /* 0x0000000421007c0c */ /* 0x000fe2000bf46270 */
[----:B0-----:R-:W0:Y:S01]  /*1f220*/  SHFL.IDX PT, R3, R24, RZ, 0x181f ;  /* 0x00181fff18037589 */ /* 0x001e2200000e0000 */
[----:B------:R-:W-:Y:S02]  /*1f230*/  LEA R4, R7, R22, 0x1 ;  /* 0x0000001607047211 */ /* 0x000fe400078e08ff */
[----:B------:R-:W-:Y:S01]  /*1f240*/  ISETP.LT.OR P4, PT, R6, 0x1, P2 ;  /* 0x000000010600780c */ /* 0x000fe20001781670 */
[----:B------:R-:W-:Y:S01]  /*1f250*/  SHFL.IDX PT, R7, R24, 0x1, 0x181f ;  /* 0x00381f0018077f89 */ /* 0x000fe200000e0000 */
[----:B------:R-:W-:-:S04]  /*1f260*/  ISETP.GE.AND P1, PT, R36, UR4, PT ;  /* 0x0000000424007c0c */ /* 0x000fc8000bf26270 */
[----:B------:R-:W-:Y:S02]  /*1f270*/  ISETP.LT.OR P3, PT, R6, 0x1, P1 ;  /* 0x000000010600780c */ /* 0x000fe40000f61670 */
        /* <DEDUP_REMOVED lines=10> */
[----:B------:R-:W0:Y:S02]  /*1f320*/  SHFL.IDX PT, R14, R23, 0x2, 0x181f ;  /* 0x00581f00170e7f89 */ /* 0x000e2400000e0000 */
[----:B------:R-:W-:Y:S02]  /*1f330*/  IADD3.X R3, RZ, R7, RZ, P3, !PT ;  /* 0x00000007ff037210 */ /* 0x000fe40001ffe4ff */
[----:B------:R-:W1:Y:S01]  /*1f340*/  SHFL.IDX PT, R7, R24, 0x2, 0x181f ;  /* 0x00581f0018077f89 */ /* 0x000e6200000e0000 */
[----:B------:R-:W-:-:S04]  /*1f350*/  ISETP.LT.OR P3, PT, R6, 0x11, P1 ;  /* 0x000000110600780c */ /* 0x000fc80000f61670 */
[----:B------:R-:W-:Y:S01]  /*1f360*/  LDGSTS.E.BYPASS.LTC128B.128 [R4+0xc00], desc[UR56][R2.64], !P4 ;  /* 0x00c0000002047fae */ /* 0x000fe2000e101d78 */
[----:B------:R-:W-:-:S08]  /*1f370*/  ISETP.LT.OR P4, PT, R6, 0x11, P0 ;  /* 0x000000110600780c */ /* 0x000fd00000781670 */
[----:B------:R-:W-:Y:S05]  /*1f380*/  LDGSTS.E.BYPASS.LTC128B.128 [R4+0x3c00], desc[UR56][R2.64+0x80], !P3 ;  /* 0x03c0008002047fae */ /* 0x000fea000d901d78 */
        /* <DEDUP_REMOVED lines=31> */
.L_x_4214:
[C---:B------:R-:W-:Y:S02]  /*1f580*/  ISETP.LT.OR P2, PT, R6.reuse, 0x51, P2 ;  /* 0x000000510600780c */ /* 0x040fe40001741670 */
[C---:B------:R-:W-:Y:S02]  /*1f590*/  ISETP.LT.OR P1, PT, R6.reuse, 0x51, P1 ;  /* 0x000000510600780c */ /* 0x040fe40000f21670 */
[----:B------:R-:W-:Y:S02]  /*1f5a0*/  ISETP.LT.OR P0, PT, R6, 0x51, P0 ;  /* 0x000000510600780c */ /* 0x000fe40000701670 */
[----:B0--3--:R-:W-:-:S04]  /*1f5b0*/  IADD3 R2, P3, R14, R5, RZ ;  /* 0x000000050e027210 */ /* 0x009fc80007f7e0ff */
[----:B------:R-:W-:-:S05]  /*1f5c0*/  IADD3.X R3, RZ, R24, RZ, P3, !PT ;  /* 0x00000018ff037210 */ /* 0x000fca0001ffe4ff */
        /* <DEDUP_REMOVED lines=8> */
.L_x_4055:
[----:B------:R-:W-:Y:S02]  /*1f650*/  PLOP3.LUT P1, PT, P1, P0, PT, 0xa2, 0x0 ;  /* 0x000000000000781c */ /* 0x000fe40000f21472 */
[----:B------:R-:W-:-:S08]  /*1f660*/  @P0 R2UR P1, UR4, R0 ;  /* 0x00000000000402ca */ /* 0x000fd00000020000 */
[----:B------:R-:W-:-:S05]  /*1f670*/  @P0 PLOP3.LUT P0, PT, P1, PT, PT, 0x80, 0x0 ;  /* 0x000000000000081c */ /* 0x000fca0000f0f070 */
[----:B------:R-:W-:Y:S01]  /*1f680*/  @!P1 SYNCS.ARRIVE.TRANS64.RED.A0T1 RZ, [UR4+0x30850], RZ ;  /* 0x030850ffffff99a7 */ /* 0x000fe20008200404 */
[----:B------:R-:W-:Y:S07]  /*1f690*/  @!P1 ARRIVES.LDGSTSBAR.64.TRANSCNT [UR4+0x30850] ;  /* 0x03085000ff0099b0 */ /* 0x000fee0008000a84 */
[----:B------:R-:W-:Y:S05]  /*1f6a0*/  @P0 BRA.U.ANY `(.L_x_4055) ;  /* 0xfffffffd00e80947 */ /* 0x000fea000393ffff */
[----:B------:R-:W-:Y:S01]  /*1f6b0*/  NOP ;  /* 0x0000000000007918 */ /* 0x000fe20000000000 */
[----:B0-----:R-:W2:Y:S02]  /*1f6c0*/  LDL.LU R2, [R1+0x38] ;  /* 0x0000380001027983 */ /* 0x001ea40000300800 */
[----:B--2---:R-:W-:-:S13]  /*1f6d0*/  ISETP.NE.AND P2, PT, R2, 0x3, PT ;  /* 0x000000030200780c */ /* 0x004fda0003f45270 */
[----:B------:R-:W-:Y:S05]  /*1f6e0*/  @!P2 BRA `(.L_x_4056) ;  /* 0x000000000004a947 */ /* 0x000fea0003800000 */
[----:B------:R-:W-:Y:S01]  /*1f6f0*/  BPT.TRAP 0x1 ;  /* 0x000000040000795c */ /* 0x000fe20000300000 */
.L_x_4056:
[----:B------:R1:W-:Y:S01]  /*1f700*/  SYNCS.ARRIVE.TRANS64.A1T0 RZ, [R0+URZ+0x30850], RZ ;  /* 0x030850ff00ff79a7 */ /* 0x0003e2000810003f */
[----:B------:R-:W-:-:S05]  /*1f710*/  VIADD R26, R26, 0x1 ;  /* 0x000000011a1a7836 */ /* 0x000fca0000000000 */
[----:B------:R-:W-:-:S04]  /*1f720*/  ISETP.NE.AND P0, PT, R26, 0x2, PT ;  /* 0x000000021a00780c */ /* 0x000fc80003f05270 */
[----:B------:R-:W-:Y:S02]  /*1f730*/  SEL R3, RZ, 0x1, P0 ;  /* 0x00000001ff037807 */ /* 0x000fe40000000000 */
[----:B------:R-:W-:Y:S02]  /*1f740*/  SEL R26, R26, RZ, P0 ;  /* 0x000000ff1a1a7207 */ /* 0x000fe40000000000 */
[----:B-1----:R-:W-:-:S07]  /*1f750*/  LOP3.LUT R28, R28, R3, RZ, 0x3c, !PT ;  /* 0x000000031c1c7212 */ /* 0x002fce00078e3cff */
.L_x_4013:
[----:B------:R-:W-:Y:S05]  /*1f760*/  BSYNC B7 ;  /* 0x0000000000077941 */ /* 0x000fea0003800000 */
.L_x_4011:
[----:B------:R-:W2:Y:S02]  /*1f770*/  LDL R0, [R1] ;  /* 0x0000000001007983 */ /* 0x000ea40000100800 */
[----:B--2---:R-:W-:-:S13]  /*1f780*/  LOP3.LUT P0, RZ, R0, 0x20, RZ, 0xc0, !PT ;  /* 0x0000002000ff7812 */ /* 0x004fda000780c0ff */
        /* <DEDUP_REMOVED lines=10> */
.L_x_4057:
[----:B------:R-:W1:Y:S01]  /*1f830*/  S2R R8, SR_TID.X ;  /* 0x0000000000087919 */ /* 0x000e620000002100 */
[----:B------:R-:W-:Y:S01]  /*1f840*/  UMOV UR4, 0xffffffff ;  /* 0xffffffff00047882 */ /* 0x000fe20000000000 */
[----:B-1----:R-:W-:-:S04]  /*1f850*/  LOP3.LUT R8, R8, 0x1f, RZ, 0xc0, !PT ;  /* 0x0000001f08087812 */ /* 0x002fc800078ec0ff */
[----:B------:R-:W-:Y:S01]  /*1f860*/  ISETP.NE.AND P0, PT, R8, 0x1f, PT ;  /* 0x0000001f0800780c */ /* 0x000fe20003f05270 */
[----:B------:R-:W-:-:S12]  /*1f870*/  BRA.DIV UR4, `(.L_x_4059) ;  /* 0x0000004a04c47947 */ /* 0x000fd8000b800000 */
[----:B0-----:R-:W-:Y:S01]  /*1f880*/  IMAD.IADD R5, R19, 0x1, R8 ;  /* 0x0000000113057824 */ /* 0x001fe200078e0208 */
[----:B------:R-:W-:-:S04]  /*1f890*/  ULDC UR4, c[0x0][0xc3c] ;  /* 0x00030f0000047ab9 */ /* 0x000fc80000000800 */
        /* <DEDUP_REMOVED lines=29> */
.L_x_4224:
[----:B------:R-:W-:Y:S02]  /*1fa70*/  ULDC UR4, c[0x0][0xc38] ;  /* 0x00030e0000047ab9 */ /* 0x000fe40000000800 */
[----:B------:R-:W-:-:S04]  /*1fa80*/  IMAD.U32 R7, RZ, RZ, UR4 ;  /* 0x00000004ff077e24 */ /* 0x000fc8000f8e00ff */
[----:B-1----:R-:W-:-:S05]  /*1fa90*/  IMAD R3, R14, R7, RZ ;  /* 0x000000070e037224 */ /* 0x002fca00078e02ff */
[----:B------:R-:W-:-:S04]  /*1faa0*/  IADD3 R8, R0, R3, RZ ;  /* 0x0000000300087210 */ /* 0x000fc80007ffe0ff */
[----:B------:R-:W-:-:S13]  /*1fab0*/  ISETP.GT.AND P6, PT, R8, R5, PT ;  /* 0x000000050800720c */ /* 0x000fda0003fc4270 */
[----:B------:R-:W-:Y:S05]  /*1fac0*/  @P6 BRA `(.L_x_4060) ;  /* 0x00000000009c6947 */ /* 0x000fea0003800000 */
.L_x_4065:
        /* <DEDUP_REMOVED lines=14> */
.L_x_4063:
[----:B------:R-:W-:Y:S05]  /*1fbb0*/  BSYNC B0 ;  /* 0x0000000000007941 */ /* 0x000fea0003800000 */
.L_x_4062:
[----:B------:R-:W-:-:S03]  /*1fbc0*/  UMOV UR4, 0xffffffff ;  /* 0xffffffff00047882 */ /* 0x000fc60000000000 */
[----:B------:R-:W-:Y:S05]  /*1fbd0*/  BRA.DIV UR4, `(.L_x_4064) ;  /* 0x0000004e04107947 */ /* 0x000fea000b800000 */
[----:B-----5:R-:W2:Y:S02]  /*1fbe0*/  SHFL.UP PT, R14, R4, 0x1, RZ ;  /* 0x04200000040e7989 */ /* 0x020ea400000e00ff */
[----:B--2---:R-:W-:-:S04]  /*1fbf0*/  SEL R13, R14, RZ, P1 ;  /* 0x000000ff0e0d7207 */ /* 0x004fc80000800000 */
[----:B------:R-:W-:-:S05]  /*1fc00*/  IADD3 R13, R4, R13, RZ ;  /* 0x0000000d040d7210 */ /* 0x000fca0007ffe0ff */
        /* <DEDUP_REMOVED lines=12> */
[----:B------:R0:W1:Y:S02]  /*1fcd0*/  SHFL.IDX PT, R14, R6, 0x1f, 0x1f ;  /* 0x03e01f00060e7f89 */ /* 0x00006400000e0000 */
.L_x_4232:
[----:B------:R-:W-:Y:S02]  /*1fce0*/  ULDC UR4, c[0x0][0xc38] ;  /* 0x00030e0000047ab9 */ /* 0x000fe40000000800 */
[----:B------:R-:W-:-:S04]  /*1fcf0*/  IMAD.U32 R7, RZ, RZ, UR4 ;  /* 0x00000004ff077e24 */ /* 0x000fc8000f8e00ff */
[----:B-1----:R-:W-:-:S05]  /*1fd00*/  IMAD R3, R14, R7, RZ ;  /* 0x000000070e037224 */ /* 0x002fca00078e02ff */
[----:B------:R-:W-:-:S04]  /*1fd10*/  IADD3 R8, R3, R8, RZ ;  /* 0x0000000803087210 */ /* 0x000fc80007ffe0ff */
[----:B------:R-:W-:-:S13]  /*1fd20*/  ISETP.GT.AND P6, PT, R8, R5, PT ;  /* 0x000000050800720c */ /* 0x000fda0003fc4270 */
[----:B------:R-:W-:Y:S05]  /*1fd30*/  @!P6 BRA `(.L_x_4065) ;  /* 0xfffffffc0064e947 */ /* 0x000fea000383ffff */
.L_x_4060:
        /* <DEDUP_REMOVED lines=8> */
.L_x_4236:
[----:B------:R-:W-:Y:S02]  /*1fdc0*/  ISETP.NE.AND P0, PT, R2, RZ, PT ;  /* 0x000000ff0200720c */ /* 0x000fe40003f05270 */
[----:B------:R-:W-:-:S11]  /*1fdd0*/  MOV R14, RZ ;  /* 0x000000ff000e7202 */ /* 0x000fd60000000f00 */
[----:B------:R-:W-:Y:S05]  /*1fde0*/  @!P0 BRA `(.L_x_4067) ;  /* 0x0000000000108947 */ /* 0x000fea0003800000 */
[----:B------:R-:W-:Y:S01]  /*1fdf0*/  UMOV UR4, 0xffffffff ;  /* 0xffffffff00047882 */ /* 0x000fe20000000000 */
[----:B------:R-:W-:Y:S02]  /*1fe00*/  VIADD R12, R0, 0xffffffff ;  /* 0xffffffff000c7836 */ /* 0x000fe40000000000 */
[----:B------:R-:W-:Y:S05]  /*1fe10*/  BRA.DIV UR4, `(.L_x_4068) ;  /* 0x0000004e04847947 */ /* 0x000fea000b800000 */
[----:B------:R3:W4:Y:S02]  /*1fe20*/  SHFL.IDX PT, R14, R6, R12, 0x1f ;  /* 0x00001f0c060e7589 */ /* 0x00072400000e0000 */
.L_x_4067:
[----:B0-23--:R-:W-:Y:S01]  /*1fe30*/  IABS R6, R4 ;  /* 0x0000000400067213 */ /* 0x00dfe20000000000 */
[----:B----4-:R-:W-:Y:S01]  /*1fe40*/  IMAD R16, R14, R7, R8 ;  /* 0x000000070e107224 */ /* 0x010fe200078e0208 */
[----:B------:R-:W-:Y:S02]  /*1fe50*/  IADD3 R19, R0, R19, RZ ;  /* 0x0000001300137210 */ /* 0x000fe40007ffe0ff */
[----:B------:R-:W0:Y:S08]  /*1fe60*/  I2F.RP R9, R6 ;  /* 0x0000000600097306 */ /* 0x000e300000209400 */
[----:B0-----:R-:W0:Y:S02]  /*1fe70*/  MUFU.RCP R9, R9 ;  /* 0x0000000900097308 */ /* 0x001e240000001000 */
[----:B0-----:R-:W-:-:S06]  /*1fe80*/  IADD3 R2, R9, 0xffffffe, RZ ;  /* 0x0ffffffe09027810 */ /* 0x001fcc0007ffe0ff */
        /* <DEDUP_REMOVED lines=25> */
.L_x_4061:
[----:B------:R-:W-:Y:S01]  /*20020*/  UMOV UR4, URZ ;  /* 0x0000003f00047c82 */ /* 0x000fe20008000000 */
[----:B------:R-:W-:Y:S01]  /*20030*/  UMOV UR5, URZ ;  /* 0x0000003f00057c82 */ /* 0x000fe20008000000 */
[----:B------:R-:W-:Y:S01]  /*20040*/  ULDC UR6, c[0x0][0xc3c] ;  /* 0x00030f0000067ab9 */ /* 0x000fe20000000800 */
[----:B------:R-:W-:Y:S01]  /*20050*/  MOV R16, R5 ;  /* 0x0000000500107202 */ /* 0x000fe20000000f00 */
[----:B------:R-:W-:Y:S01]  /*20060*/  IMAD.U32 R17, RZ, RZ, UR4 ;  /* 0x00000004ff117e24 */ /* 0x000fe2000f8e00ff */
[----:B------:R-:W-:Y:S01]  /*20070*/  MOV R18, UR5 ;  /* 0x0000000500127c02 */ /* 0x000fe20008000f00 */
[----:B------:R-:W-:-:S07]  /*20080*/  IMAD.U32 R19, RZ, RZ, UR6 ;  /* 0x00000006ff137e24 */ /* 0x000fce000f8e00ff */
.L_x_4069:
        /* <DEDUP_REMOVED lines=10> */
.L_x_4058:
[----:B------:R-:W-:Y:S02]  /*20130*/  ULDC UR4, c[0x0][0xc3c] ;  /* 0x00030f0000047ab9 */ /* 0x000fe40000000800 */
[----:B-1----:R-:W-:-:S13]  /*20140*/  ISETP.GE.AND P0, PT, R19, UR4, PT ;  /* 0x0000000413007c0c */ /* 0x002fda000bf06270 */
[----:B------:R-:W-:Y:S05]  /*20150*/  @!P0 BRA `(.L_x_4070) ;  /* 0xffffffa000f48947 */ /* 0x000fea000383ffff */
[----:B------:R-:W-:Y:S05]  /*20160*/  BSYNC B8 ;  /* 0x0000000000087941 */ /* 0x000fea0003800000 */
.L_x_3967:
[----:B------:R-:W3:Y:S01]  /*20170*/  LDL.LU R0, [R1+0x28] ;  /* 0x0000280001007983 */ /* 0x000ee20000300800 */
[----:B------:R-:W-:Y:S01]  /*20180*/  BSSY B0, `(.L_x_4071) ;  /* 0x000000b000007945 */ /* 0x000fe20003800000 */
[----:B------:R-:W1:Y:S01]  /*20190*/  S2R R5, SR_CgaCtaId ;  /* 0x0000000000057919 */ /* 0x000e620000008800 */
[----:B---3--:R-:W-:-:S04]  /*201a0*/  IADD3 R0, R0, 0x1, RZ ;  /* 0x0000000100007810 */ /* 0x008fc80007ffe0ff */
[----:B--2---:R-:W-:-:S04]  /*201b0*/  LEA.HI R2, R0, R0, RZ, 0x1 ;  /* 0x0000000000027211 */ /* 0x004fc800078f08ff */
[----:B0-----:R-:W-:Y:S02]  /*201c0*/  LOP3.LUT R3, R2, 0xfffffffe, RZ, 0xc0, !PT ;  /* 0xfffffffe02037812 */ /* 0x001fe400078ec0ff */
[----:B------:R-:W-:-:S03]  /*201d0*/  MOV R2, 0x400 ;  /* 0x0000040000027802 */ /* 0x000fc60000000f00 */
[----:B------:R-:W-:Y:S01]  /*201e0*/  IMAD.IADD R0, R0, 0x1, -R3 ;  /* 0x0000000100007824 */ /* 0x000fe200078e0a03 */
[----:B-1----:R-:W-:-:S04]  /*201f0*/  LEA R7, R5, R2, 0x18 ;  /* 0x0000000205077211 */ /* 0x002fc800078ec0ff */
[----:B------:R-:W-:-:S04]  /*20200*/  SHF.L.U32 R0, R0, 0x1f, RZ ;  /* 0x0000001f00007819 */ /* 0x000fc800000006ff */
[----:B------:R-:W0:Y:S02]  /*20210*/  SYNCS.PHASECHK.TRANS64.TRYWAIT P0, [R7+URZ+0x30820], R0 ;  /* 0x03082000070075a7 */ /* 0x000e24000800017f */
[----:B0-----:R-:W-:Y:S05]  /*20220*/  @!P0 BRA `(.L_x_4072) ;  /* 0x0000004800a48947 */ /* 0x001fea0003800000 */
.L_x_4239:
[----:B------:R-:W-:Y:S05]  /*20230*/  BSYNC B0 ;  /* 0x0000000000007941 */ /* 0x000fea0003800000 */
.L_x_4071:
[----:B------:R-:W-:-:S03]  /*20240*/  UMOV UR4, 0xffffffff ;  /* 0xffffffff00047882 */ /* 0x000fc60000000000 */
[----:B------:R-:W-:Y:S05]  /*20250*/  BRA.DIV UR4, `(.L_x_4073) ;  /* 0x0000004a04ac7947 */ /* 0x000fea000b800000 */
[----:B0-----:R-:W0:Y:S02]  /*20260*/  S2R R0, SR_TID.X ;  /* 0x0000000000007919 */ /* 0x001e240000002100 */
[----:B0-----:R-:W-:-:S04]  /*20270*/  SHF.R.U32.HI R0, RZ, 0x5, R0 ;  /* 0x00000005ff007819 */ /* 0x001fc80000011600 */
[----:B------:R-:W-:-:S05]  /*20280*/  LOP3.LUT R0, R0, 0x3, RZ, 0xc0, !PT ;  /* 0x0000000300007812 */ /* 0x000fca00078ec0ff */
[----:B------:R0:W1:Y:S02]  /*20290*/  SHFL.IDX PT, R14, R0, RZ, 0x1f ;  /* 0x00001fff000e7589 */ /* 0x00006400000e0000 */
.L_x_4242:
[----:B-1----:R-:W-:-:S13]  /*202a0*/  ISETP.NE.AND P0, PT, R14, RZ, PT ;  /* 0x000000ff0e00720c */ /* 0x002fda0003f05270 */
[----:B------:R-:W-:Y:S05]  /*202b0*/  @P0 BRA `(.L_x_3742) ;  /* 0x0000000000880947 */ /* 0x000fea0003800000 */
[----:B------:R-:W-:-:S03]  /*202c0*/  UMOV UR4, 0xffffffff ;  /* 0xffffffff00047882 */ /* 0x000fc60000000000 */
[----:B------:R-:W-:Y:S05]  /*202d0*/  BRA.DIV UR4, `(.L_x_4074) ;  /* 0x0000004a04c07947 */ /* 0x000fea000b800000 */
[----:B------:R-:W-:-:S13]  /*202e0*/  ELECT P6, URZ, PT ;  /* 0x00000000003f782f */ /* 0x000fda00038c0000 */
.L_x_4245:
[----:B------:R-:W-:Y:S05]  /*202f0*/  @!P6 BRA `(.L_x_3742) ;  /* 0x000000000078e947 */ /* 0x000fea0003800000 */
[----:B------:R-:W-:-:S06]  /*20300*/  ULOP3.LUT UR4, UR61, 0x2, URZ, 0xfc, !UPT ;  /* 0x000000023d047892 */ /* 0x000fcc000f8efc3f */
[----:B0-----:R-:W-:-:S04]  /*20310*/  MOV R0, UR4 ;  /* 0x0000000400007c02 */ /* 0x001fc80008000f00 */
[----:B------:R-:W-:-:S13]  /*20320*/  ISETP.NE.AND P0, PT, R0, 0x3, PT ;  /* 0x000000030000780c */ /* 0x000fda0003f05270 */
[----:B------:R-:W-:Y:S05]  /*20330*/  @!P0 BRA `(.L_x_4075) ;  /* 0x0000000000048947 */ /* 0x000fea0003800000 */
[----:B------:R-:W-:Y:S01]  /*20340*/  BPT.TRAP 0x1 ;  /* 0x000000040000795c */ /* 0x000fe20000300000 */
.L_x_4075:
[----:B------:R-:W-:Y:S01]  /*20350*/  IMAD R5, R26, 0x8, R7 ;  /* 0x000000081a057824 */ /* 0x000fe200078e0207 */
[----:B------:R-:W-:Y:S02]  /*20360*/  SHF.L.U32 R0, R28, 0x1f, RZ ;  /* 0x0000001f1c007819 */ /* 0x000fe400000006ff */
[----:B------:R-:W-:Y:S02]  /*20370*/  IADD3 R26, R26, 0x1, RZ ;  /* 0x000000011a1a7810 */ /* 0x000fe40007ffe0ff */
[----:B------:R-:W0:Y:S02]  /*20380*/  SYNCS.PHASECHK.TRANS64.TRYWAIT P1, [R5+URZ+0x30840], R0 ;  /* 0x03084000050075a7 */ /* 0x000e24000802017f */
[----:B------:R-:W-:-:S04]  /*20390*/  ISETP.NE.AND P2, PT, R26, 0x2, PT ;  /* 0x000000021a00780c */ /* 0x000fc80003f45270 */
[----:B------:R-:W-:Y:S01]  /*203a0*/  SEL R3, RZ, 0x1, P2 ;  /* 0x00000001ff037807 */ /* 0x000fe20001000000 */
[----:B0-----:R-:W-:Y:S08]  /*203b0*/  @!P1 BRA `(.L_x_4076) ;  /* 0x0000004800a89947 */ /* 0x001ff00003800000 */
.L_x_4246:
[----:B------:R-:W-:Y:S02]  /*203c0*/  SEL R26, R26, RZ, P2 ;  /* 0x000000ff1a1a7207 */ /* 0x000fe40001000000 */
[----:B------:R-:W-:Y:S01]  /*203d0*/  LOP3.LUT R2, R28, R3, RZ, 0x3c, !PT ;  /* 0x000000031c027212 */ /* 0x000fe200078e3cff */
[----:B------:R-:W-:Y:S06]  /*203e0*/  @!P0 BRA `(.L_x_4077) ;  /* 0x0000000000048947 */ /* 0x000fec0003800000 */
[----:B------:R-:W-:Y:S01]  /*203f0*/  BPT.TRAP 0x1 ;  /* 0x000000040000795c */ /* 0x000fe20000300000 */
.L_x_4077:
[----:B------:R-:W-:Y:S01]  /*20400*/  IMAD R3, R26, 0x8, R7 ;  /* 0x000000081a037824 */ /* 0x000fe200078e0207 */
[----:B------:R-:W-:-:S04]  /*20410*/  SHF.L.U32 R2, R2, 0x1f, RZ ;  /* 0x0000001f02027819 */ /* 0x000fc800000006ff */
[----:B------:R-:W1:Y:S02]  /*20420*/  SYNCS.PHASECHK.TRANS64.TRYWAIT P1, [R3+URZ+0x30840], R2 ;  /* 0x03084002030075a7 */ /* 0x000e64000802017f */
[----:B-1----:R-:W-:Y:S05]  /*20430*/  @!P1 BRA `(.L_x_4078) ;  /* 0x00000048009c9947 */ /* 0x002fea0003800000 */
.L_x_4247:
[----:B------:R-:W-:Y:S05]  /*20440*/  @!P0 BRA `(.L_x_4079) ;  /* 0x0000000000048947 */ /* 0x000fea0003800000 */
[----:B------:R-:W-:Y:S01]  /*20450*/  BPT.TRAP 0x1 ;  /* 0x000000040000795c */ /* 0x000fe20000300000 */
.L_x_4079:
[----:B------:R-:W2:Y:S02]  /*20460*/  SYNCS.PHASECHK.TRANS64.TRYWAIT P1, [R5+URZ+0x30860], R0 ;  /* 0x03086000050075a7 */ /* 0x000ea4000802017f */
[----:B--2---:R-:W-:Y:S05]  /*20470*/  @!P1 BRA `(.L_x_4080) ;  /* 0x0000004800a09947 */ /* 0x004fea0003800000 */
.L_x_4248:
[----:B------:R-:W-:Y:S05]  /*20480*/  @!P0 BRA `(.L_x_4081) ;  /* 0x0000000000048947 */ /* 0x000fea0003800000 */
[----:B------:R-:W-:Y:S01]  /*20490*/  BPT.TRAP 0x1 ;  /* 0x000000040000795c */ /* 0x000fe20000300000 */
.L_x_4081:
[----:B---3--:R3:W4:Y:S02]  /*204a0*/  SYNCS.PHASECHK.TRANS64.TRYWAIT P0, [R3+URZ+0x30860], R2 ;  /* 0x03086002030075a7 */ /* 0x008724000800017f */
[----:B----4-:R-:W-:Y:S05]  /*204b0*/  @!P0 NANOSLEEP.SYNCS 0x989680 ;  /* 0x009896800000895d */ /* 0x010fea0003900000 */
[----:B------:R-:W4:Y:S02]  /*204c0*/  @!P0 SYNCS.PHASECHK.TRANS64 P0, [R3+URZ+0x30860], R2 ;  /* 0x03086002030085a7 */ /* 0x000f24000800007f */
[----:B----4-:R-:W-:Y:S05]  /*204d0*/  @!P0 BRA `(.L_x_4081) ;  /* 0xfffffffc00f08947 */ /* 0x010fea000383ffff */
.L_x_3742:
[----:B------:R-:W-:Y:S05]  /*204e0*/  BSYNC B9 ;  /* 0x0000000000097941 */ /* 0x000fea0003800000 */
.L_x_3739:
[----:B------:R-:W-:Y:S05]  /*204f0*/  EXIT ;  /* 0x000000000000794d */ /* 0x000fea0003800000 */
.L_x_3760:
[----:B0-----:R0:W1:Y:S02]  /*20500*/  SYNCS.PHASECHK.TRANS64.TRYWAIT P5, [R87+URZ+0x30890], R88 ;  /* 0x03089058570075a7 */ /* 0x00106400080a017f */
[----:B-1----:R-:W-:Y:S05]  /*20510*/  @!P5 NANOSLEEP.SYNCS 0x989680 ;  /* 0x009896800000d95d */ /* 0x002fea0003900000 */
[----:B------:R-:W1:Y:S02]  /*20520*/  @!P5 SYNCS.PHASECHK.TRANS64 P5, [R87+URZ+0x30890], R88 ;  /* 0x030890585700d5a7 */ /* 0x000e6400080a007f */
[----:B-1----:R-:W-:Y:S05]  /*20530*/  @!P5 BRA `(.L_x_3760) ;  /* 0xfffffffc00f0d947 */ /* 0x002fea000383ffff */
[----:B------:R-:W-:Y:S05]  /*20540*/  BRA `(.L_x_4082) ;  /* 0xfffffe3000607947 */ /* 0x000fea000383ffff */
.L_x_3761:
        /* <DEDUP_REMOVED lines=8> */
.L_x_4084:
[----:B------:R-:W-:Y:S05]  /*205d0*/  BSYNC B1 ;  /* 0x0000000000017941 */ /* 0x000fea0003800000 */
.L_x_4083:
        /* <DEDUP_REMOVED lines=8> */
.L_x_4085:
[----:B------:R-:W-:Y:S01]  /*20660*/  IMAD.MOV.U32 R11, RZ, RZ, R14 ;  /* 0x000000ffff0b7224 */ /* 0x000fe200078e000e */
[----:B------:R-:W-:Y:S06]  /*20670*/  BRA `(.L_x_4086) ;  /* 0xfffffe3000287947 */ /* 0x000fec000383ffff */
.L_x_3786:
[----:B------:R-:W-:Y:S01]  /*20680*/  BSSY B1, `(.L_x_4087) ;  /* 0x0000008000017945 */ /* 0x000fe20003800000 */
[----:B0---4-:R-:W-:Y:S01]  /*20690*/  MOV R13, R117 ;  /* 0x00000075000d7202 */ /* 0x011fe20000000f00 */
[----:B------:R-:W-:Y:S01]  /*206a0*/  IMAD.MOV.U32 R12, RZ, RZ, 0x1 ;  /* 0x00000001ff0c7424 */ /* 0x000fe200078e00ff */
[----:B---3--:R-:W-:Y:S01]  /*206b0*/  MOV R11, 0x1c1f ;  /* 0x00001c1f000b7802 */ /* 0x008fe20000000f00 */
[----:B------:R-:W-:-:S07]  /*206c0*/  IMAD.MOV.U32 R15, RZ, RZ, -0x1 ;  /* 0xffffffffff0f7424 */ /* 0x000fce00078e00ff */
[----:B-12---:R-:W-:Y:S05]  /*206d0*/  WARPSYNC.COLLECTIVE R15, `(.L_x_4088) ;  /* 0x000000000f087348 */ /* 0x006fea0003c00000 */
[----:B------:R0:W3:Y:S02]  /*206e0*/  SHFL.IDX P6, R14, R13, R12, R11 ;  /* 0x0000000c0d0e7389 */ /* 0x0000e400000c000b */
[----:B0123--:R-:W-:Y:S01]  /*206f0*/  ENDCOLLECTIVE ;  /* 0x000000000000791b */ /* 0x00ffe20003800000 */
.L_x_4088:
[----:B------:R-:W-:Y:S05]  /*20700*/  BSYNC B1 ;  /* 0x0000000000017941 */ /* 0x000fea0003800000 */
.L_x_4087:
        /* <DEDUP_REMOVED lines=8> */
.L_x_4089:
[----:B------:R-:W-:Y:S01]  /*20790*/  IMAD.MOV.U32 R120, RZ, RZ, R14 ;  /* 0x000000ffff787224 */ /* 0x000fe200078e000e */
[----:B------:R-:W-:Y:S06]  /*207a0*/  BRA `(.L_x_4090) ;  /* 0xfffffe4400087947 */ /* 0x000fec000383ffff */
.L_x_3816:
[----:B-1----:R1:W2:Y:S02]  /*207b0*/  SYNCS.PHASECHK.TRANS64.TRYWAIT P5, [R87+URZ+0x30890], R88 ;  /* 0x03089058570075a7 */ /* 0x0022a400080a017f */
[----:B--2---:R-:W-:Y:S05]  /*207c0*/  @!P5 NANOSLEEP.SYNCS 0x989680 ;  /* 0x009896800000d95d */ /* 0x004fea0003900000 */
[----:B------:R-:W2:Y:S02]  /*207d0*/  @!P5 SYNCS.PHASECHK.TRANS64 P5, [R87+URZ+0x30890], R88 ;  /* 0x030890585700d5a7 */ /* 0x000ea400080a007f */
[----:B--2---:R-:W-:Y:S05]  /*207e0*/  @!P5 BRA `(.L_x_3816) ;  /* 0xfffffffc00f0d947 */ /* 0x004fea000383ffff */
[----:B------:R-:W-:Y:S05]  /*207f0*/  BRA `(.L_x_4091) ;  /* 0xfffffe6000bc7947 */ /* 0x000fea000383ffff */
.L_x_3817:
        /* <DEDUP_REMOVED lines=8> */
.L_x_4093:
[----:B------:R-:W-:Y:S05]  /*20880*/  BSYNC B1 ;  /* 0x0000000000017941 */ /* 0x000fea0003800000 */
.L_x_4092:
        /* <DEDUP_REMOVED lines=8> */
.L_x_4094:
[----:B------:R-:W-:Y:S01]  /*20910*/  IMAD.MOV.U32 R11, RZ, RZ, R14 ;  /* 0x000000ffff0b7224 */ /* 0x000fe200078e000e */
[----:B------:R-:W-:Y:S06]  /*20920*/  BRA `(.L_x_4095) ;  /* 0xfffffe6000887947 */ /* 0x000fec000383ffff */
.L_x_3830:
[----:B------:R-:W-:Y:S01]  /*20930*/  BSSY B1, `(.L_x_4096) ;  /* 0x0000008000017945 */ /* 0x000fe20003800000 */
[----:B--234-:R-:W-:Y:S01]  /*20940*/  MOV R13, R117 ;  /* 0x00000075000d7202 */ /* 0x01cfe20000000f00 */
[----:B------:R-:W-:Y:S01]  /*20950*/  IMAD.MOV.U32 R12, RZ, RZ, 0x1 ;  /* 0x00000001ff0c7424 */ /* 0x000fe200078e00ff */
[----:B------:R-:W-:Y:S01]  /*20960*/  MOV R11, 0x1c1f ;  /* 0x00001c1f000b7802 */ /* 0x000fe20000000f00 */
[----:B------:R-:W-:-:S07]  /*20970*/  IMAD.MOV.U32 R15, RZ, RZ, -0x1 ;  /* 0xffffffffff0f7424 */ /* 0x000fce00078e00ff */
[----:B01----:R-:W-:Y:S05]  /*20980*/  WARPSYNC.COLLECTIVE R15, `(.L_x_4097) ;  /* 0x000000000f087348 */ /* 0x003fea0003c00000 */
[----:B------:R2:W3:Y:S02]  /*20990*/  SHFL.IDX P6, R14, R13, R12, R11 ;  /* 0x0000000c0d0e7389 */ /* 0x0004e400000c000b */
[----:B0123--:R-:W-:Y:S01]  /*209a0*/  ENDCOLLECTIVE ;  /* 0x000000000000791b */ /* 0x00ffe20003800000 */
.L_x_4097:
[----:B------:R-:W-:Y:S05]  /*209b0*/  BSYNC B1 ;  /* 0x0000000000017941 */ /* 0x000fea0003800000 */
.L_x_4096:
        /* <DEDUP_REMOVED lines=8> */
.L_x_4098:
[----:B------:R-:W-:Y:S01]  /*20a40*/  IMAD.MOV.U32 R36, RZ, RZ, R14 ;  /* 0x000000ffff247224 */ /* 0x000fe200078e000e */
[----:B------:R-:W-:Y:S06]  /*20a50*/  BRA `(.L_x_4099) ;  /* 0xfffffe7400f07947 */ /* 0x000fec000383ffff */
.L_x_3843:
[----:B0-----:R0:W1:Y:S02]  /*20a60*/  SYNCS.PHASECHK.TRANS64.TRYWAIT P3, [R87+URZ+0x30890], R88 ;  /* 0x03089058570075a7 */ /* 0x001064000806017f */
[----:B-1----:R-:W-:Y:S05]  /*20a70*/  @!P3 NANOSLEEP.SYNCS 0x989680 ;  /* 0x009896800000b95d */ /* 0x002fea0003900000 */
[----:B------:R-:W1:Y:S02]  /*20a80*/  @!P3 SYNCS.PHASECHK.TRANS64 P3, [R87+URZ+0x30890], R88 ;  /* 0x030890585700b5a7 */ /* 0x000e64000806007f */
[----:B-1----:R-:W-:Y:S05]  /*20a90*/  @!P3 BRA `(.L_x_3843) ;  /* 0xfffffffc00f0b947 */ /* 0x002fea000383ffff */
[----:B------:R-:W-:Y:S05]  /*20aa0*/  BRA `(.L_x_4100) ;  /* 0xfffffe8c00a87947 */ /* 0x000fea000383ffff */
.L_x_3844:
        /* <DEDUP_REMOVED lines=8> */
.L_x_4102:
[----:B------:R-:W-:Y:S05]  /*20b30*/  BSYNC B1 ;  /* 0x0000000000017941 */ /* 0x000fea0003800000 */
.L_x_4101:
        /* <DEDUP_REMOVED lines=8> */
.L_x_4103:
[----:B------:R-:W-:Y:S01]  /*20bc0*/  IMAD.MOV.U32 R38, RZ, RZ, R14 ;  /* 0x000000ffff267224 */ /* 0x000fe200078e000e */
[----:B------:R-:W-:Y:S06]  /*20bd0*/  BRA `(.L_x_4104) ;  /* 0xfffffe8c00cc7947 */ /* 0x000fec000383ffff */
.L_x_3847:
        /* <DEDUP_REMOVED lines=8> */
.L_x_4106:
[----:B------:R-:W-:Y:S05]  /*20c60*/  BSYNC B1 ;  /* 0x0000000000017941 */ /* 0x000fea0003800000 */
.L_x_4105:
        /* <DEDUP_REMOVED lines=8> */
.L_x_4107:
[----:B------:R-:W-:Y:S01]  /*20cf0*/  IMAD.MOV.U32 R38, RZ, RZ, R14 ;  /* 0x000000ffff267224 */ /* 0x000fe200078e000e */
[----:B------:R-:W-:Y:S06]  /*20d00*/  BRA `(.L_x_4108) ;  /* 0xfffffe9000287947 */ /* 0x000fec000383ffff */
.L_x_3851:
[----:B---3--:R3:W0:Y:S02]  /*20d10*/  SYNCS.PHASECHK.TRANS64.TRYWAIT P2, [R87+URZ+0x308b0], R88 ;  /* 0x0308b058570075a7 */ /* 0x008624000804017f */
[----:B0-----:R-:W-:Y:S05]  /*20d20*/  @!P2 NANOSLEEP.SYNCS 0x989680 ;  /* 0x009896800000a95d */ /* 0x001fea0003900000 */
[----:B------:R-:W0:Y:S02]  /*20d30*/  @!P2 SYNCS.PHASECHK.TRANS64 P2, [R87+URZ+0x308b0], R88 ;  /* 0x0308b0585700a5a7 */ /* 0x000e24000804007f */
[----:B0-----:R-:W-:Y:S05]  /*20d40*/  @!P2 BRA `(.L_x_3851) ;  /* 0xfffffffc00f0a947 */ /* 0x001fea000383ffff */
[----:B------:R-:W-:Y:S05]  /*20d50*/  BRA `(.L_x_4109) ;  /* 0xfffffe9400047947 */ /* 0x000fea000383ffff */
.L_x_3869:
        /* <DEDUP_REMOVED lines=8> */
.L_x_4111:
[----:B------:R-:W-:Y:S05]  /*20de0*/  BSYNC B1 ;  /* 0x0000000000017941 */ /* 0x000fea0003800000 */
.L_x_4110:
        /* <DEDUP_REMOVED lines=8> */
.L_x_4112:
[----:B------:R-:W-:Y:S01]  /*20e70*/  MOV R13, R27 ;  /* 0x0000001b000d7202 */ /* 0x000fe20000000f00 */
[----:B------:R-:W-:-:S07]  /*20e80*/  IMAD.MOV.U32 R0, RZ, RZ, R14 ;  /* 0x000000ffff007224 */ /* 0x000fce00078e000e */
[----:B------:R-:W-:Y:S05]  /*20e90*/  WARPSYNC.COLLECTIVE R15, `(.L_x_4113) ;  /* 0x000000000f087348 */ /* 0x000fea0003c00000 */
[----:B------:R0:W1:Y:S02]  /*20ea0*/  SHFL.IDX P6, R14, R13, R12, R11 ;  /* 0x0000000c0d0e7389 */ /* 0x00006400000c000b */
[----:B01----:R-:W-:Y:S01]  /*20eb0*/  ENDCOLLECTIVE ;  /* 0x000000000000791b */ /* 0x003fe20003800000 */
.L_x_4113:
[----:B------:R-:W-:Y:S01]  /*20ec0*/  MOV R13, R26 ;  /* 0x0000001a000d7202 */ /* 0x000fe20000000f00 */
[----:B------:R-:W-:-:S07]  /*20ed0*/  IMAD.MOV.U32 R5, RZ, RZ, R14 ;  /* 0x000000ffff057224 */ /* 0x000fce00078e000e */
[----:B------:R-:W-:Y:S05]  /*20ee0*/  WARPSYNC.COLLECTIVE R15, `(.L_x_4114) ;  /* 0x000000000f087348 */ /* 0x000fea0003c00000 */
[----:B------:R0:W1:Y:S02]  /*20ef0*/  SHFL.IDX P6, R14, R13, R12, R11 ;  /* 0x0000000c0d0e7389 */ /* 0x00006400000c000b */
[----:B01----:R-:W-:Y:S01]  /*20f00*/  ENDCOLLECTIVE ;  /* 0x000000000000791b */ /* 0x003fe20003800000 */
.L_x_4114:
[----:B------:R-:W-:Y:S05]  /*20f10*/  BRA `(.L_x_4115) ;  /* 0xfffffea000dc7947 */ /* 0x000fea000383ffff */
.L_x_3873:
[----:B0-----:R0:W1:Y:S02]  /*20f20*/  SYNCS.PHASECHK.TRANS64.TRYWAIT P0, [R2+URZ+0x30800], R5 ;  /* 0x03080005020075a7 */ /* 0x001064000800017f */
[----:B-1----:R-:W-:Y:S05]  /*20f30*/  @!P0 NANOSLEEP.SYNCS 0x989680 ;  /* 0x009896800000895d */ /* 0x002fea0003900000 */
[----:B------:R-:W1:Y:S02]  /*20f40*/  @!P0 SYNCS.PHASECHK.TRANS64 P0, [R2+URZ+0x30800], R5 ;  /* 0x03080005020085a7 */ /* 0x000e64000800007f */
[----:B-1----:R-:W-:Y:S05]  /*20f50*/  @!P0 BRA `(.L_x_3873) ;  /* 0xfffffffc00f08947 */ /* 0x002fea000383ffff */
[----:B------:R-:W-:Y:S05]  /*20f60*/  BRA `(.L_x_4116) ;  /* 0xfffffeac00807947 */ /* 0x000fea000383ffff */
.L_x_3897:
        /* <DEDUP_REMOVED lines=8> */
.L_x_4118:
[----:B------:R-:W-:Y:S05]  /*20ff0*/  BSYNC B1 ;  /* 0x0000000000017941 */ /* 0x000fea0003800000 */
.L_x_4117:
        /* <DEDUP_REMOVED lines=8> */
.L_x_4119:
[----:B------:R-:W-:Y:S01]  /*21080*/  IMAD.MOV.U32 R13, RZ, RZ, R27 ;  /* 0x000000ffff0d7224 */ /* 0x000fe200078e001b */
[----:B------:R-:W-:-:S07]  /*21090*/  MOV R0, R14 ;  /* 0x0000000e00007202 */ /* 0x000fce0000000f00 */
[----:B------:R-:W-:Y:S05]  /*210a0*/  WARPSYNC.COLLECTIVE R15, `(.L_x_4120) ;  /* 0x000000000f087348 */ /* 0x000fea0003c00000 */
[----:B------:R0:W1:Y:S02]  /*210b0*/  SHFL.IDX P6, R14, R13, R12, R11 ;  /* 0x0000000c0d0e7389 */ /* 0x00006400000c000b */
[----:B01----:R-:W-:Y:S01]  /*210c0*/  ENDCOLLECTIVE ;  /* 0x000000000000791b */ /* 0x003fe20003800000 */
.L_x_4120:
[----:B------:R-:W-:Y:S01]  /*210d0*/  IMAD.MOV.U32 R13, RZ, RZ, R26 ;  /* 0x000000ffff0d7224 */ /* 0x000fe200078e001a */
[----:B------:R-:W-:-:S07]  /*210e0*/  MOV R21, R14 ;  /* 0x0000000e00157202 */ /* 0x000fce0000000f00 */
[----:B------:R-:W-:Y:S05]  /*210f0*/  WARPSYNC.COLLECTIVE R15, `(.L_x_4121) ;  /* 0x000000000f087348 */ /* 0x000fea0003c00000 */
[----:B------:R0:W1:Y:S02]  /*21100*/  SHFL.IDX P6, R14, R13, R12, R11 ;  /* 0x0000000c0d0e7389 */ /* 0x00006400000c000b */
[----:B01----:R-:W-:Y:S01]  /*21110*/  ENDCOLLECTIVE ;  /* 0x000000000000791b */ /* 0x003fe20003800000 */
.L_x_4121:
[----:B------:R-:W-:Y:S01]  /*21120*/  MOV R20, R14 ;  /* 0x0000000e00147202 */ /* 0x000fe20000000f00 */
[----:B------:R-:W-:Y:S06]  /*21130*/  BRA `(.L_x_4122) ;  /* 0xfffffecc00207947 */ /* 0x000fec000383ffff */
.L_x_3901:
[----:B0-----:R0:W1:Y:S02]  /*21140*/  SYNCS.PHASECHK.TRANS64.TRYWAIT P0, [R2+URZ+0x30800], R5 ;  /* 0x03080005020075a7 */ /* 0x001064000800017f */
[----:B-1----:R-:W-:Y:S05]  /*21150*/  @!P0 NANOSLEEP.SYNCS 0x989680 ;  /* 0x009896800000895d */ /* 0x002fea0003900000 */
[----:B------:R-:W1:Y:S02]  /*21160*/  @!P0 SYNCS.PHASECHK.TRANS64 P0, [R2+URZ+0x30800], R5 ;  /* 0x03080005020085a7 */ /* 0x000e64000800007f */
[----:B-1----:R-:W-:Y:S05]  /*21170*/  @!P0 BRA `(.L_x_3901) ;  /* 0xfffffffc00f08947 */ /* 0x002fea000383ffff */
[----:B------:R-:W-:Y:S05]  /*21180*/  BRA `(.L_x_4123) ;  /* 0xfffffed4002c7947 */ /* 0x000fea000383ffff */
.L_x_3915:
[----:B-1----:R1:W0:Y:S02]  /*21190*/  SYNCS.PHASECHK.TRANS64.TRYWAIT P1, [R3+URZ+0x30830], R0 ;  /* 0x03083000030075a7 */ /* 0x002224000802017f */
[----:B0-----:R-:W-:Y:S05]  /*211a0*/  @!P1 NANOSLEEP.SYNCS 0x989680 ;  /* 0x009896800000995d */ /* 0x001fea0003900000 */
[----:B------:R-:W0:Y:S02]  /*211b0*/  @!P1 SYNCS.PHASECHK.TRANS64 P1, [R3+URZ+0x30830], R0 ;  /* 0x03083000030095a7 */ /* 0x000e24000802007f */
[----:B0-----:R-:W-:Y:S05]  /*211c0*/  @!P1 BRA `(.L_x_3915) ;  /* 0xfffffffc00f09947 */ /* 0x001fea000383ffff */
[----:B------:R-:W-:Y:S05]  /*211d0*/  BRA `(.L_x_3914) ;  /* 0xfffffef800507947 */ /* 0x000fea000383ffff */
.L_x_3923:
[----:B-1----:R1:W2:Y:S02]  /*211e0*/  SYNCS.PHASECHK.TRANS64.TRYWAIT P1, [R11+URZ+0x30830], R0 ;  /* 0x030830000b0075a7 */ /* 0x0022a4000802017f */
[----:B--2---:R-:W-:Y:S05]  /*211f0*/  @!P1 NANOSLEEP.SYNCS 0x989680 ;  /* 0x009896800000995d */ /* 0x004fea0003900000 */
[----:B------:R-:W2:Y:S02]  /*21200*/  @!P1 SYNCS.PHASECHK.TRANS64 P1, [R11+URZ+0x30830], R0 ;  /* 0x030830000b0095a7 */ /* 0x000ea4000802007f */
[----:B--2---:R-:W-:Y:S05]  /*21210*/  @!P1 BRA `(.L_x_3923) ;  /* 0xfffffffc00f09947 */ /* 0x004fea000383ffff */
[----:B------:R-:W-:Y:S05]  /*21220*/  BRA `(.L_x_3922) ;  /* 0xffffff2400907947 */ /* 0x000fea000383ffff */
.L_x_3928:
[----:B-1----:R1:W2:Y:S02]  /*21230*/  SYNCS.PHASECHK.TRANS64.TRYWAIT P1, [R13+URZ+0x30850], R0 ;  /* 0x030850000d0075a7 */ /* 0x0022a4000802017f */
[----:B--2---:R-:W-:Y:S05]  /*21240*/  @!P1 NANOSLEEP.SYNCS 0x989680 ;  /* 0x009896800000995d */ /* 0x004fea0003900000 */
[----:B------:R-:W2:Y:S02]  /*21250*/  @!P1 SYNCS.PHASECHK.TRANS64 P1, [R13+URZ+0x30850], R0 ;  /* 0x030850000d0095a7 */ /* 0x000ea4000802007f */
[----:B--2---:R-:W-:Y:S05]  /*21260*/  @!P1 BRA `(.L_x_3928) ;  /* 0xfffffffc00f09947 */ /* 0x004fea000383ffff */
[----:B------:R-:W-:Y:S05]  /*21270*/  BRA `(.L_x_3927) ;  /* 0xffffff3400447947 */ /* 0x000fea000383ffff */
.L_x_3936:
[----:B-1----:R1:W2:Y:S02]  /*21280*/  SYNCS.PHASECHK.TRANS64.TRYWAIT P1, [R8+URZ+0x30850], R3 ;  /* 0x03085003080075a7 */ /* 0x0022a4000802017f */
[----:B--2---:R-:W-:Y:S05]  /*21290*/  @!P1 NANOSLEEP.SYNCS 0x989680 ;  /* 0x009896800000995d */ /* 0x004fea0003900000 */
[----:B------:R-:W2:Y:S02]  /*212a0*/  @!P1 SYNCS.PHASECHK.TRANS64 P1, [R8+URZ+0x30850], R3 ;  /* 0x03085003080095a7 */ /* 0x000ea4000802007f */
[----:B--2---:R-:W-:Y:S05]  /*212b0*/  @!P1 BRA `(.L_x_3936) ;  /* 0xfffffffc00f09947 */ /* 0x004fea000383ffff */
[----:B------:R-:W-:Y:S05]  /*212c0*/  BRA `(.L_x_3935) ;  /* 0xffffff54001c7947 */ /* 0x000fea000383ffff */
.L_x_3973:
        /* <DEDUP_REMOVED lines=11> */
.L_x_4125:
[----:B------:R-:W-:Y:S05]  /*21380*/  BSYNC B1 ;  /* 0x0000000000017941 */ /* 0x000fea0003800000 */
.L_x_4124:
[----:B------:R-:W-:Y:S05]  /*21390*/  BRA `(.L_x_4126) ;  /* 0xffffff9800107947 */ /* 0x000fea000383ffff */
.L_x_3975:
[----:B------:R-:W-:Y:S01]  /*213a0*/  BSSY B1, `(.L_x_4127) ;  /* 0x0000006000017945 */ /* 0x000fe20003800000 */
[----:B------:R-:W-:-:S07]  /*213b0*/  IMAD.MOV.U32 R15, RZ, RZ, -0x1 ;  /* 0xffffffffff0f7424 */ /* 0x000fce00078e00ff */
[----:B0-----:R-:W-:Y:S05]  /*213c0*/  WARPSYNC.COLLECTIVE R15, `(.L_x_4128) ;  /* 0x000000000f0c7348 */ /* 0x001fea0003c00000 */
[----:B------:R-:W-:Y:S02]  /*213d0*/  ELECT P6, UR62, PT ;  /* 0x00000000003e782f */ /* 0x000fe400038c0000 */
[----:B------:R-:W-:Y:S01]  /*213e0*/  MOV R14, UR62 ;  /* 0x0000003e000e7c02 */ /* 0x000fe20008000f00 */
[----:B0-----:R-:W-:Y:S10]  /*213f0*/  ENDCOLLECTIVE ;  /* 0x000000000000791b */ /* 0x001ff40003800000 */
.L_x_4128:
[----:B------:R-:W-:Y:S05]  /*21400*/  BSYNC B1 ;  /* 0x0000000000017941 */ /* 0x000fea0003800000 */
.L_x_4127:
[----:B------:R-:W-:Y:S05]  /*21410*/  BRA `(.L_x_3974) ;  /* 0xffffff9800087947 */ /* 0x000fea000383ffff */
.L_x_3977:
[----:B0-----:R0:W1:Y:S02]  /*21420*/  SYNCS.PHASECHK.TRANS64.TRYWAIT P0, [R22+URZ+0x30820], R5 ;  /* 0x03082005160075a7 */ /* 0x001064000800017f */
[----:B-1----:R-:W-:Y:S05]  /*21430*/  @!P0 NANOSLEEP.SYNCS 0x989680 ;  /* 0x009896800000895d */ /* 0x002fea0003900000 */
[----:B------:R-:W1:Y:S02]  /*21440*/  @!P0 SYNCS.PHASECHK.TRANS64 P0, [R22+URZ+0x30820], R5 ;  /* 0x03082005160085a7 */ /* 0x000e64000800007f */
[----:B-1----:R-:W-:Y:S05]  /*21450*/  @!P0 BRA `(.L_x_3977) ;  /* 0xfffffffc00f08947 */ /* 0x002fea000383ffff */
[----:B------:R-:W-:Y:S05]  /*21460*/  BRA `(.L_x_4129) ;  /* 0xffffff9800187947 */ /* 0x000fea000383ffff */
.L_x_3981:
[----:B-1----:R1:W2:Y:S02]  /*21470*/  SYNCS.PHASECHK.TRANS64.TRYWAIT P0, [R9+URZ+0x308a0], R8 ;  /* 0x0308a008090075a7 */ /* 0x0022a4000800017f */
[----:B--2---:R-:W-:Y:S05]  /*21480*/  @!P0 NANOSLEEP.SYNCS 0x989680 ;  /* 0x009896800000895d */ /* 0x004fea0003900000 */
[----:B------:R-:W2:Y:S02]  /*21490*/  @!P0 SYNCS.PHASECHK.TRANS64 P0, [R9+URZ+0x308a0], R8 ;  /* 0x0308a008090085a7 */ /* 0x000ea4000800007f */
[----:B--2---:R-:W-:Y:S05]  /*214a0*/  @!P0 BRA `(.L_x_3981) ;  /* 0xfffffffc00f08947 */ /* 0x004fea000383ffff */
[----:B------:R-:W-:Y:S05]  /*214b0*/  BRA `(.L_x_4130) ;  /* 0xffffff9800307947 */ /* 0x000fea000383ffff */
.L_x_3988:
[----:B0-----:R0:W2:Y:S02]  /*214c0*/  SYNCS.PHASECHK.TRANS64.TRYWAIT P0, [R9+URZ+0x308c0], R8 ;  /* 0x0308c008090075a7 */ /* 0x0010a4000800017f */
[----:B--2---:R-:W-:Y:S05]  /*214d0*/  @!P0 NANOSLEEP.SYNCS 0x989680 ;  /* 0x009896800000895d */ /* 0x004fea0003900000 */
[----:B------:R-:W2:Y:S02]  /*214e0*/  @!P0 SYNCS.PHASECHK.TRANS64 P0, [R9+URZ+0x308c0], R8 ;  /* 0x0308c008090085a7 */ /* 0x000ea4000800007f */
[----:B--2---:R-:W-:Y:S05]  /*214f0*/  @!P0 BRA `(.L_x_3988) ;  /* 0xfffffffc00f08947 */ /* 0x004fea000383ffff */
[----:B------:R-:W-:Y:S05]  /*21500*/  BRA `(.L_x_4131) ;  /* 0xffffff9c002c7947 */ /* 0x000fea000383ffff */
.L_x_3997:
[----:B-1----:R1:W2:Y:S02]  /*21510*/  SYNCS.PHASECHK.TRANS64.TRYWAIT P1, [R8+URZ+0x308a0], R7 ;  /* 0x0308a007080075a7 */ /* 0x0022a4000802017f */
[----:B--2---:R-:W-:Y:S05]  /*21520*/  @!P1 NANOSLEEP.SYNCS 0x989680 ;  /* 0x009896800000995d */ /* 0x004fea0003900000 */
[----:B------:R-:W2:Y:S02]  /*21530*/  @!P1 SYNCS.PHASECHK.TRANS64 P1, [R8+URZ+0x308a0], R7 ;  /* 0x0308a007080095a7 */ /* 0x000ea4000802007f */
[----:B--2---:R-:W-:Y:S05]  /*21540*/  @!P1 BRA `(.L_x_3997) ;  /* 0xfffffffc00f09947 */ /* 0x004fea000383ffff */
[----:B------:R-:W-:Y:S05]  /*21550*/  BRA `(.L_x_4132) ;  /* 0xffffffa000607947 */ /* 0x000fea000383ffff */
.L_x_4004:
[----:B0-----:R0:W2:Y:S02]  /*21560*/  SYNCS.PHASECHK.TRANS64.TRYWAIT P1, [R8+URZ+0x308c0], R7 ;  /* 0x0308c007080075a7 */ /* 0x0010a4000802017f */
[----:B--2---:R-:W-:Y:S05]  /*21570*/  @!P1 NANOSLEEP.SYNCS 0x989680 ;  /* 0x009896800000995d */ /* 0x004fea0003900000 */
[----:B------:R-:W2:Y:S02]  /*21580*/  @!P1 SYNCS.PHASECHK.TRANS64 P1, [R8+URZ+0x308c0], R7 ;  /* 0x0308c007080095a7 */ /* 0x000ea4000802007f */
[----:B--2---:R-:W-:Y:S05]  /*21590*/  @!P1 BRA `(.L_x_4004) ;  /* 0xfffffffc00f09947 */ /* 0x004fea000383ffff */
[----:B------:R-:W-:Y:S05]  /*215a0*/  BRA `(.L_x_4133) ;  /* 0xffffffa400587947 */ /* 0x000fea000383ffff */
.L_x_4019:
[----:B0-----:R-:W0:Y:S01]  /*215b0*/  S2R R8, SR_TID.X ;  /* 0x0000000000087919 */ /* 0x001e220000002100 */
        /* <DEDUP_REMOVED lines=10> */
.L_x_4135:
[----:B------:R-:W-:Y:S05]  /*21660*/  BSYNC B0 ;  /* 0x0000000000007941 */ /* 0x000fea0003800000 */
.L_x_4134:
[----:B------:R-:W-:Y:S05]  /*21670*/  BRA `(.L_x_4136) ;  /* 0xffffffb0007c7947 */ /* 0x000fea000383ffff */
.L_x_4022:
[----:B0-----:R0:W1:Y:S02]  /*21680*/  SYNCS.PHASECHK.TRANS64.TRYWAIT P0, [R7+URZ+0x30840], R2 ;  /* 0x03084002070075a7 */ /* 0x001064000800017f */
[----:B-1----:R-:W-:Y:S05]  /*21690*/  @!P0 NANOSLEEP.SYNCS 0x989680 ;  /* 0x009896800000895d */ /* 0x002fea0003900000 */
[----:B------:R-:W1:Y:S02]  /*216a0*/  @!P0 SYNCS.PHASECHK.TRANS64 P0, [R7+URZ+0x30840], R2 ;  /* 0x03084002070085a7 */ /* 0x000e64000800007f */
[----:B-1----:R-:W-:Y:S05]  /*216b0*/  @!P0 BRA `(.L_x_4022) ;  /* 0xfffffffc00f08947 */ /* 0x002fea000383ffff */
[----:B------:R-:W-:Y:S05]  /*216c0*/  BRA `(.L_x_4137) ;  /* 0xffffffb000d87947 */ /* 0x000fea000383ffff */
.L_x_4023:
        /* <DEDUP_REMOVED lines=8> */
.L_x_4139:
[----:B------:R-:W-:Y:S05]  /*21750*/  BSYNC B0 ;  /* 0x0000000000007941 */ /* 0x000fea0003800000 */
.L_x_4138:
[----:B------:R-:W-:Y:S01]  /*21760*/  IMAD.MOV.U32 R13, RZ, RZ, R4 ;  /* 0x000000ffff0d7224 */ /* 0x000fe200078e0004 */
[----:B------:R-:W-:Y:S01]  /*21770*/  MOV R12, RZ ;  /* 0x000000ff000c7202 */ /* 0x000fe20000000f00 */
[----:B------:R-:W-:Y:S01]  /*21780*/  IMAD.MOV.U32 R11, RZ, RZ, 0x181f ;  /* 0x0000181fff0b7424 */ /* 0x000fe200078e00ff */
[----:B------:R-:W-:Y:S01]  /*21790*/  MOV R15, 0xffffffff ;  /* 0xffffffff000f7802 */ /* 0x000fe20000000f00 */
[----:B------:R-:W-:Y:S01]  /*217a0*/  @P0 IMAD R8, R5, 0x2, R22 ;  /* 0x0000000205080824 */ /* 0x000fe200078e0216 */
[----:B------:R-:W-:-:S07]  /*217b0*/  MOV R2, R14 ;  /* 0x0000000e00027202 */ /* 0x000fce0000000f00 */
[----:B------:R-:W-:Y:S05]  /*217c0*/  WARPSYNC.COLLECTIVE R15, `(.L_x_4140) ;  /* 0x000000000f087348 */ /* 0x000fea0003c00000 */
[----:B------:R0:W1:Y:S02]  /*217d0*/  SHFL.IDX P6, R14, R13, R12, R11 ;  /* 0x0000000c0d0e7389 */ /* 0x00006400000c000b */
[----:B01----:R-:W-:Y:S01]  /*217e0*/  ENDCOLLECTIVE ;  /* 0x000000000000791b */ /* 0x003fe20003800000 */
.L_x_4140:
[----:B------:R-:W-:Y:S01]  /*217f0*/  MOV R13, R0 ;  /* 0x00000000000d7202 */ /* 0x000fe20000000f00 */
[----:B------:R-:W-:Y:S02]  /*21800*/  IMAD.MOV.U32 R12, RZ, RZ, 0x1 ;  /* 0x00000001ff0c7424 */ /* 0x000fe400078e00ff */
[----:B------:R-:W-:-:S07]  /*21810*/  IMAD.MOV.U32 R3, RZ, RZ, R14 ;  /* 0x000000ffff037224 */ /* 0x000fce00078e000e */
[----:B------:R-:W-:Y:S05]  /*21820*/  WARPSYNC.COLLECTIVE R15, `(.L_x_4141) ;  /* 0x000000000f087348 */ /* 0x000fea0003c00000 */
[----:B------:R0:W1:Y:S02]  /*21830*/  SHFL.IDX P6, R14, R13, R12, R11 ;  /* 0x0000000c0d0e7389 */ /* 0x00006400000c000b */
[----:B01----:R-:W-:Y:S01]  /*21840*/  ENDCOLLECTIVE ;  /* 0x000000000000791b */ /* 0x003fe20003800000 */
.L_x_4141:
[----:B------:R-:W-:-:S04]  /*21850*/  @P0 LEA R3, P1, R33, R3, 0x1 ;  /* 0x0000000321030211 */ /* 0x000fc800078208ff */
[----:B------:R-:W-:Y:S02]  /*21860*/  @P0 IADD3.X R2, RZ, R2, RZ, P1, !PT ;  /* 0x00000002ff020210 */ /* 0x000fe40000ffe4ff */
[----:B------:R-:W-:Y:S02]  /*21870*/  ISETP.GE.AND P1, PT, R6, 0x11, PT ;  /* 0x000000110600780c */ /* 0x000fe40003f26270 */
        /* <DEDUP_REMOVED lines=10> */
[----:B0-----:R-:W-:-:S07]  /*21920*/  MOV R2, R14 ;  /* 0x0000000e00027202 */ /* 0x001fce0000000f00 */
[----:B------:R-:W-:Y:S05]  /*21930*/  WARPSYNC.COLLECTIVE R15, `(.L_x_4142) ;  /* 0x000000000f087348 */ /* 0x000fea0003c00000 */
[----:B------:R0:W1:Y:S02]  /*21940*/  SHFL.IDX P6, R14, R13, R12, R11 ;  /* 0x0000000c0d0e7389 */ /* 0x00006400000c000b */
[----:B01----:R-:W-:Y:S01]  /*21950*/  ENDCOLLECTIVE ;  /* 0x000000000000791b */ /* 0x003fe20003800000 */
.L_x_4142:
[----:B------:R-:W-:Y:S01]  /*21960*/  @P1 LEA R8, R5, R22, 0x1 ;  /* 0x0000001605081211 */ /* 0x000fe200078e08ff */
[----:B------:R-:W-:Y:S01]  /*21970*/  IMAD.MOV.U32 R13, RZ, RZ, R0 ;  /* 0x000000ffff0d7224 */ /* 0x000fe200078e0000 */
[----:B------:R-:W-:Y:S02]  /*21980*/  MOV R12, 0x2 ;  /* 0x00000002000c7802 */ /* 0x000fe40000000f00 */
[----:B------:R-:W-:-:S07]  /*21990*/  MOV R3, R14 ;  /* 0x0000000e00037202 */ /* 0x000fce0000000f00 */
[----:B------:R-:W-:Y:S05]  /*219a0*/  WARPSYNC.COLLECTIVE R15, `(.L_x_4143) ;  /* 0x000000000f087348 */ /* 0x000fea0003c00000 */
[----:B------:R0:W1:Y:S02]  /*219b0*/  SHFL.IDX P6, R14, R13, R12, R11 ;  /* 0x0000000c0d0e7389 */ /* 0x00006400000c000b */
[----:B01----:R-:W-:Y:S01]  /*219c0*/  ENDCOLLECTIVE ;  /* 0x000000000000791b */ /* 0x003fe20003800000 */
.L_x_4143:
        /* <DEDUP_REMOVED lines=17> */
.L_x_4144:
[----:B------:R-:W-:Y:S01]  /*21ae0*/  @P1 IMAD R8, R5, 0x2, R22 ;  /* 0x0000000205081824 */ /* 0x000fe200078e0216 */
[----:B------:R-:W-:Y:S01]  /*21af0*/  MOV R13, R0 ;  /* 0x00000000000d7202 */ /* 0x000fe20000000f00 */
[----:B------:R-:W-:Y:S02]  /*21b00*/  IMAD.MOV.U32 R12, RZ, RZ, 0x3 ;  /* 0x00000003ff0c7424 */ /* 0x000fe400078e00ff */
[----:B------:R-:W-:-:S07]  /*21b10*/  IMAD.MOV.U32 R3, RZ, RZ, R14 ;  /* 0x000000ffff037224 */ /* 0x000fce00078e000e */
[----:B------:R-:W-:Y:S05]  /*21b20*/  WARPSYNC.COLLECTIVE R15, `(.L_x_4145) ;  /* 0x000000000f087348 */ /* 0x000fea0003c00000 */
[----:B------:R0:W1:Y:S02]  /*21b30*/  SHFL.IDX P6, R14, R13, R12, R11 ;  /* 0x0000000c0d0e7389 */ /* 0x00006400000c000b */
[----:B01----:R-:W-:Y:S01]  /*21b40*/  ENDCOLLECTIVE ;  /* 0x000000000000791b */ /* 0x003fe20003800000 */
.L_x_4145:
        /* <DEDUP_REMOVED lines=17> */
.L_x_4146:
[----:B------:R-:W-:Y:S01]  /*21c60*/  @P1 LEA R8, R5, R22, 0x1 ;  /* 0x0000001605081211 */ /* 0x000fe200078e08ff */
[----:B------:R-:W-:Y:S01]  /*21c70*/  IMAD.MOV.U32 R13, RZ, RZ, R0 ;  /* 0x000000ffff0d7224 */ /* 0x000fe200078e0000 */
[----:B------:R-:W-:Y:S02]  /*21c80*/  MOV R12, 0x4 ;  /* 0x00000004000c7802 */ /* 0x000fe40000000f00 */
[----:B------:R-:W-:-:S07]  /*21c90*/  MOV R3, R14 ;  /* 0x0000000e00037202 */ /* 0x000fce0000000f00 */
[----:B------:R-:W-:Y:S05]  /*21ca0*/  WARPSYNC.COLLECTIVE R15, `(.L_x_4147) ;  /* 0x000000000f087348 */ /* 0x000fea0003c00000 */
[----:B------:R0:W1:Y:S02]  /*21cb0*/  SHFL.IDX P6, R14, R13, R12, R11 ;  /* 0x0000000c0d0e7389 */ /* 0x00006400000c000b */
[----:B01----:R-:W-:Y:S01]  /*21cc0*/  ENDCOLLECTIVE ;  /* 0x000000000000791b */ /* 0x003fe20003800000 */
.L_x_4147:
        /* <DEDUP_REMOVED lines=17> */
.L_x_4148:
[----:B------:R-:W-:Y:S01]  /*21de0*/  @P1 IMAD R8, R5, 0x2, R22 ;  /* 0x0000000205081824 */ /* 0x000fe200078e0216 */
[----:B------:R-:W-:Y:S01]  /*21df0*/  MOV R13, R0 ;  /* 0x00000000000d7202 */ /* 0x000fe20000000f00 */
[----:B------:R-:W-:Y:S02]  /*21e00*/  IMAD.MOV.U32 R12, RZ, RZ, 0x5 ;  /* 0x00000005ff0c7424 */ /* 0x000fe400078e00ff */
[----:B------:R-:W-:-:S07]  /*21e10*/  IMAD.MOV.U32 R3, RZ, RZ, R14 ;  /* 0x000000ffff037224 */ /* 0x000fce00078e000e */
[----:B------:R-:W-:Y:S05]  /*21e20*/  WARPSYNC.COLLECTIVE R15, `(.L_x_4149) ;  /* 0x000000000f087348 */ /* 0x000fea0003c00000 */
[----:B------:R0:W1:Y:S02]  /*21e30*/  SHFL.IDX P6, R14, R13, R12, R11 ;  /* 0x0000000c0d0e7389 */ /* 0x00006400000c000b */
[----:B01----:R-:W-:Y:S01]  /*21e40*/  ENDCOLLECTIVE ;  /* 0x000000000000791b */ /* 0x003fe20003800000 */
.L_x_4149:
        /* <DEDUP_REMOVED lines=14> */
.L_x_4150:
[----:B------:R-:W-:Y:S01]  /*21f30*/  @!PT LDS RZ, [RZ] ;  /* 0x00000000fffff984 */ /* 0x000fe20000000800 */
[----:B------:R-:W-:Y:S01]  /*21f40*/  @!PT LDS RZ, [RZ] ;  /* 0x00000000fffff984 */ /* 0x000fe20000000800 */
[----:B------:R-:W-:Y:S01]  /*21f50*/  @!PT LDS RZ, [RZ] ;  /* 0x00000000fffff984 */ /* 0x000fe20000000800 */
[----:B------:R-:W-:Y:S04]  /*21f60*/  @P1 LDGSTS.E.BYPASS.LTC128B.128 [R8+0x23400], desc[UR56][R2.64+0x80], !P3 ;  /* 0x2340008002081fae */ /* 0x000fe8000d901d78 */
[----:B------:R0:W-:Y:S02]  /*21f70*/  @P1 LDGSTS.E.BYPASS.LTC128B.128 [R8+0x26400], desc[UR56][R2.64+0x100], !P2 ;  /* 0x2640010002081fae */ /* 0x0001e4000d101d78 */
[----:B0-----:R-:W-:Y:S01]  /*21f80*/  MOV R2, R14 ;  /* 0x0000000e00027202 */ /* 0x001fe20000000f00 */
[----:B------:R-:W-:Y:S06]  /*21f90*/  BRA `(.L_x_4151) ;  /* 0xffffffb000207947 */ /* 0x000fec000383ffff */
.L_x_4028:
[----:B------:R-:W-:Y:S01]  /*21fa0*/  IMAD.MOV.U32 R13, RZ, RZ, R5 ;  /* 0x000000ffff0d7224 */ /* 0x000fe200078e0005 */
[----:B------:R-:W-:Y:S01]  /*21fb0*/  MOV R12, RZ ;  /* 0x000000ff000c7202 */ /* 0x000fe20000000f00 */
[----:B------:R-:W-:Y:S01]  /*21fc0*/  IMAD.MOV.U32 R11, RZ, RZ, 0x181f ;  /* 0x0000181fff0b7424 */ /* 0x000fe200078e00ff */
[----:B------:R-:W-:Y:S01]  /*21fd0*/  MOV R15, 0xffffffff ;  /* 0xffffffff000f7802 */ /* 0x000fe20000000f00 */
[----:B-----5:R-:W-:Y:S02]  /*21fe0*/  IMAD R6, R17, R8, RZ ;  /* 0x0000000811067224 */ /* 0x020fe400078e02ff */
[----:B------:R-:W-:-:S07]  /*21ff0*/  IMAD.IADD R4, R10, 0x1, R4 ;  /* 0x000000010a047824 */ /* 0x000fce00078e0204 */
[----:B------:R-:W-:Y:S05]  /*22000*/  WARPSYNC.COLLECTIVE R15, `(.L_x_4152) ;  /* 0x000000000f087348 */ /* 0x000fea0003c00000 */
[----:B------:R0:W1:Y:S02]  /*22010*/  SHFL.IDX P6, R14, R13, R12, R11 ;  /* 0x0000000c0d0e7389 */ /* 0x00006400000c000b */
[----:B01----:R-:W-:Y:S01]  /*22020*/  ENDCOLLECTIVE ;  /* 0x000000000000791b */ /* 0x003fe20003800000 */
.L_x_4152:
[C---:B------:R-:W-:Y:S02]  /*22030*/  ISETP.GE.AND P1, PT, R4.reuse, R6, PT ;  /* 0x000000060400720c */ /* 0x040fe40003f26270 */
[----:B------:R-:W-:Y:S02]  /*22040*/  IADD3 R7, R4, 0x10, RZ ;  /* 0x0000001004077810 */ /* 0x000fe40007ffe0ff */
[----:B------:R-:W-:Y:S01]  /*22050*/  MOV R13, R0 ;  /* 0x00000000000d7202 */ /* 0x000fe20000000f00 */
[----:B------:R-:W-:-:S08]  /*22060*/  IMAD.MOV.U32 R2, RZ, RZ, R14 ;  /* 0x000000ffff027224 */ /* 0x000fd000078e000e */
[----:B------:R-:W-:Y:S05]  /*22070*/  WARPSYNC.COLLECTIVE R15, `(.L_x_4153) ;  /* 0x000000000f087348 */ /* 0x000fea0003c00000 */
[----:B------:R0:W1:Y:S02]  /*22080*/  SHFL.IDX P6, R14, R13, R12, R11 ;  /* 0x0000000c0d0e7389 */ /* 0x00006400000c000b */
[----:B01----:R-:W-:Y:S01]  /*22090*/  ENDCOLLECTIVE ;  /* 0x000000000000791b */ /* 0x003fe20003800000 */
.L_x_4153:
        /* <DEDUP_REMOVED lines=8> */
.L_x_4154:
[----:B------:R-:W-:Y:S01]  /*22120*/  @!PT LDS RZ, [RZ] ;  /* 0x00000000fffff984 */ /* 0x000fe20000000800 */
[----:B------:R-:W-:Y:S01]  /*22130*/  @!PT LDS RZ, [RZ] ;  /* 0x00000000fffff984 */ /* 0x000fe20000000800 */
[----:B------:R-:W-:Y:S01]  /*22140*/  @!PT LDS RZ, [RZ] ;  /* 0x00000000fffff984 */ /* 0x000fe20000000800 */
[----:B------:R-:W-:Y:S04]  /*22150*/  @!P1 LDGSTS.E.BYPASS.LTC128B.128 [R9+0x12400], desc[UR56][R2.64], !P3 ;  /* 0x1240000002099fae */ /* 0x000fe8000d901d78 */
[----:B------:R-:W-:Y:S04]  /*22160*/  @!P1 LDGSTS.E.BYPASS.LTC128B.128 [R9+0x16400], desc[UR56][R2.64+0x80], !P2 ;  /* 0x1640008002099fae */ /* 0x000fe8000d101d78 */
[----:B------:R0:W-:Y:S01]  /*22170*/  @!P1 LDGSTS.E.BYPASS.LTC128B.128 [R9+0x1a400], desc[UR56][R2.64+0x100], !P0 ;  /* 0x1a40010002099fae */ /* 0x0001e2000c101d78 */
[----:B------:R-:W-:Y:S02]  /*22180*/  ISETP.GE.AND P1, PT, R7, R6, PT ;  /* 0x000000060700720c */ /* 0x000fe40003f26270 */
[----:B------:R-:W-:Y:S01]  /*22190*/  MOV R13, R0 ;  /* 0x00000000000d7202 */ /* 0x000fe20000000f00 */
[----:B0-----:R-:W-:-:S10]  /*221a0*/  IMAD.MOV.U32 R2, RZ, RZ, R14 ;  /* 0x000000ffff027224 */ /* 0x001fd400078e000e */
[----:B------:R-:W-:Y:S05]  /*221b0*/  WARPSYNC.COLLECTIVE R15, `(.L_x_4155) ;  /* 0x000000000f087348 */ /* 0x000fea0003c00000 */
[----:B------:R0:W1:Y:S02]  /*221c0*/  SHFL.IDX P6, R14, R13, R12, R11 ;  /* 0x0000000c0d0e7389 */ /* 0x00006400000c000b */
[----:B01----:R-:W-:Y:S01]  /*221d0*/  ENDCOLLECTIVE ;  /* 0x000000000000791b */ /* 0x003fe20003800000 */
.L_x_4155:
        /* <DEDUP_REMOVED lines=8> */
.L_x_4156:
[----:B------:R-:W-:Y:S01]  /*22260*/  @!P1 IMAD.MOV.U32 R3, RZ, RZ, R7 ;  /* 0x000000ffff039224 */ /* 0x000fe200078e0007 */
[----:B------:R-:W-:-:S04]  /*22270*/  IADD3 R7, R4, 0x20, RZ ;  /* 0x0000002004077810 */ /* 0x000fc80007ffe0ff */
[----:B------:R-:W-:Y:S01]  /*22280*/  @!PT LDS RZ, [RZ] ;  /* 0x00000000fffff984 */ /* 0x000fe20000000800 */
[----:B------:R-:W-:Y:S01]  /*22290*/  @!PT LDS RZ, [RZ] ;  /* 0x00000000fffff984 */ /* 0x000fe20000000800 */
[----:B------:R-:W-:Y:S01]  /*222a0*/  @!PT LDS RZ, [RZ] ;  /* 0x00000000fffff984 */ /* 0x000fe20000000800 */
[----:B------:R-:W-:Y:S04]  /*222b0*/  @!P1 LDGSTS.E.BYPASS.LTC128B.128 [R9+0x12c00], desc[UR56][R2.64], !P3 ;  /* 0x12c0000002099fae */ /* 0x000fe8000d901d78 */
[----:B------:R-:W-:Y:S01]  /*222c0*/  @!P1 LDGSTS.E.BYPASS.LTC128B.128 [R9+0x16c00], desc[UR56][R2.64+0x80], !P2 ;  /* 0x16c0008002099fae */ /* 0x000fe2000d101d78 */
[----:B------:R-:W-:-:S03]  /*222d0*/  MOV R13, R0 ;  /* 0x00000000000d7202 */ /* 0x000fc60000000f00 */
[----:B------:R0:W-:Y:S01]  /*222e0*/  @!P1 LDGSTS.E.BYPASS.LTC128B.128 [R9+0x1ac00], desc[UR56][R2.64+0x100], !P0 ;  /* 0x1ac0010002099fae */ /* 0x0001e2000c101d78 */
[----:B------:R-:W-:Y:S01]  /*222f0*/  ISETP.GE.AND P1, PT, R7, R6, PT ;  /* 0x000000060700720c */ /* 0x000fe20003f26270 */
[----:B0-----:R-:W-:-:S12]  /*22300*/  IMAD.MOV.U32 R2, RZ, RZ, R14 ;  /* 0x000000ffff027224 */ /* 0x001fd800078e000e */
[----:B------:R-:W-:Y:S05]  /*22310*/  WARPSYNC.COLLECTIVE R15, `(.L_x_4157) ;  /* 0x000000000f087348 */ /* 0x000fea0003c00000 */
[----:B------:R0:W1:Y:S02]  /*22320*/  SHFL.IDX P6, R14, R13, R12, R11 ;  /* 0x0000000c0d0e7389 */ /* 0x00006400000c000b */
[----:B01----:R-:W-:Y:S01]  /*22330*/  ENDCOLLECTIVE ;  /* 0x000000000000791b */ /* 0x003fe20003800000 */
.L_x_4157:
        /* <DEDUP_REMOVED lines=8> */
.L_x_4158:
        /* <DEDUP_REMOVED lines=14> */
.L_x_4159:
        /* <DEDUP_REMOVED lines=8> */
.L_x_4160:
        /* <DEDUP_REMOVED lines=14> */
.L_x_4161:
        /* <DEDUP_REMOVED lines=8> */
.L_x_4162:
        /* <DEDUP_REMOVED lines=14> */
.L_x_4163:
        /* <DEDUP_REMOVED lines=8> */
.L_x_4164:
        /* <DEDUP_REMOVED lines=14> */
.L_x_4165:
[----:B------:R-:W-:Y:S01]  /*228c0*/  MOV R13, R5 ;  /* 0x00000005000d7202 */ /* 0x000fe20000000f00 */
[----:B------:R-:W-:Y:S01]  /*228d0*/  IMAD.MOV.U32 R12, RZ, RZ, 0x7 ;  /* 0x00000007ff0c7424 */ /* 0x000fe200078e00ff */
[----:B------:R-:W-:-:S05]  /*228e0*/  @!P1 LEA R14, P4, R33, R14, 0x1 ;  /* 0x0000000e210e9211 */ /* 0x000fca00078808ff */
[----:B------:R-:W-:Y:S01]  /*228f0*/  @!P1 IMAD.X R7, RZ, RZ, R2, P4 ;  /* 0x000000ffff079224 */ /* 0x000fe200020e0602 */
[----:B------:R-:W-:-:S07]  /*22900*/  @!P1 MOV R2, R14 ;  /* 0x0000000e00029202 */ /* 0x000fce0000000f00 */
[----:B------:R-:W-:Y:S05]  /*22910*/  WARPSYNC.COLLECTIVE R15, `(.L_x_4166) ;  /* 0x000000000f087348 */ /* 0x000fea0003c00000 */
[----:B------:R0:W1:Y:S02]  /*22920*/  SHFL.IDX P6, R14, R13, R12, R11 ;  /* 0x0000000c0d0e7389 */ /* 0x00006400000c000b */
[----:B01----:R-:W-:Y:S01]  /*22930*/  ENDCOLLECTIVE ;  /* 0x000000000000791b */ /* 0x003fe20003800000 */
.L_x_4166:
        /* <DEDUP_REMOVED lines=12> */
.L_x_4167:
[----:B------:R-:W-:Y:S05]  /*22a00*/  BRA `(.L_x_4168) ;  /* 0xffffffb000947947 */ /* 0x000fea000383ffff */
.L_x_4033:
[----:B0-----:R0:W1:Y:S02]  /*22a10*/  SYNCS.PHASECHK.TRANS64.TRYWAIT P0, [R22+URZ+0x30820], R3 ;  /* 0x03082003160075a7 */ /* 0x001064000800017f */
[----:B-1----:R-:W-:Y:S05]  /*22a20*/  @!P0 NANOSLEEP.SYNCS 0x989680 ;  /* 0x009896800000895d */ /* 0x002fea0003900000 */
[----:B------:R-:W1:Y:S02]  /*22a30*/  @!P0 SYNCS.PHASECHK.TRANS64 P0, [R22+URZ+0x30820], R3 ;  /* 0x03082003160085a7 */ /* 0x000e64000800007f */
[----:B-1----:R-:W-:Y:S05]  /*22a40*/  @!P0 BRA `(.L_x_4033) ;  /* 0xfffffffc00f08947 */ /* 0x002fea000383ffff */
[----:B------:R-:W-:Y:S05]  /*22a50*/  BRA `(.L_x_4169) ;  /* 0xffffffb400047947 */ /* 0x000fea000383ffff */
.L_x_4038:
[----:B0-----:R0:W1:Y:S02]  /*22a60*/  SYNCS.PHASECHK.TRANS64.TRYWAIT P0, [R7+URZ+0x30840], R2 ;  /* 0x03084002070075a7 */ /* 0x001064000800017f */
[----:B-1----:R-:W-:Y:S05]  /*22a70*/  @!P0 NANOSLEEP.SYNCS 0x989680 ;  /* 0x009896800000895d */ /* 0x002fea0003900000 */
[----:B------:R-:W1:Y:S02]  /*22a80*/  @!P0 SYNCS.PHASECHK.TRANS64 P0, [R7+URZ+0x30840], R2 ;  /* 0x03084002070085a7 */ /* 0x000e64000800007f */
[----:B-1----:R-:W-:Y:S05]  /*22a90*/  @!P0 BRA `(.L_x_4038) ;  /* 0xfffffffc00f08947 */ /* 0x002fea000383ffff */
[----:B------:R-:W-:Y:S05]  /*22aa0*/  BRA `(.L_x_4170) ;  /* 0xffffffb400e87947 */ /* 0x000fea000383ffff */
.L_x_4039:
        /* <DEDUP_REMOVED lines=8> */
.L_x_4172:
[----:B------:R-:W-:Y:S05]  /*22b30*/  BSYNC B1 ;  /* 0x0000000000017941 */ /* 0x000fea0003800000 */
.L_x_4171:
[----:B------:R0:W-:Y:S04]  /*22b40*/  STL [R1+0x88], R0 ;  /* 0x0000880001007387 */ /* 0x0001e80000100800 */
[----:B0-----:R0:W5:Y:S01]  /*22b50*/  LDL.LU R0, [R1] ;  /* 0x0000000001007983 */ /* 0x0011620000300800 */
[----:B------:R-:W-:Y:S01]  /*22b60*/  IMAD.MOV.U32 R13, RZ, RZ, R8 ;  /* 0x000000ffff0d7224 */ /* 0x000fe200078e0008 */
[----:B------:R-:W-:Y:S01]  /*22b70*/  MOV R12, RZ ;  /* 0x000000ff000c7202 */ /* 0x000fe20000000f00 */
[----:B------:R-:W-:Y:S01]  /*22b80*/  IMAD.MOV.U32 R11, RZ, RZ, 0x181f ;  /* 0x0000181fff0b7424 */ /* 0x000fe200078e00ff */
[----:B------:R-:W-:Y:S02]  /*22b90*/  MOV R15, 0xffffffff ;  /* 0xffffffff000f7802 */ /* 0x000fe40000000f00 */
[----:B------:R-:W-:-:S02]  /*22ba0*/  MOV R3, R14 ;  /* 0x0000000e00037202 */ /* 0x000fc40000000f00 */
[----:B0-----:R-:W-:-:S07]  /*22bb0*/  SHF.L.U32 R4, R33, 0x1, RZ ;  /* 0x0000000121047819 */ /* 0x001fce00000006ff */
[----:B-----5:R-:W-:Y:S05]  /*22bc0*/  WARPSYNC.COLLECTIVE R15, `(.L_x_4173) ;  /* 0x000000000f087348 */ /* 0x020fea0003c00000 */
[----:B------:R0:W1:Y:S02]  /*22bd0*/  SHFL.IDX P6, R14, R13, R12, R11 ;  /* 0x0000000c0d0e7389 */ /* 0x00006400000c000b */
[----:B01---5:R-:W-:Y:S01]  /*22be0*/  ENDCOLLECTIVE ;  /* 0x000000000000791b */ /* 0x023fe20003800000 */
.L_x_4173:
[----:B------:R-:W-:Y:S01]  /*22bf0*/  LEA R5, R5, R22, 0x1 ;  /* 0x0000001605057211 */ /* 0x000fe200078e08ff */
[----:B------:R-:W-:Y:S01]  /*22c00*/  IMAD.MOV.U32 R13, RZ, RZ, R6 ;  /* 0x000000ffff0d7224 */ /* 0x000fe200078e0006 */
[----:B------:R-:W-:Y:S01]  /*22c10*/  MOV R12, 0x1 ;  /* 0x00000001000c7802 */ /* 0x000fe20000000f00 */
[----:B------:R-:W-:-:S07]  /*22c20*/  IMAD.MOV.U32 R2, RZ, RZ, R14 ;  /* 0x000000ffff027224 */ /* 0x000fce00078e000e */
[----:B------:R-:W-:Y:S05]  /*22c30*/  WARPSYNC.COLLECTIVE R15, `(.L_x_4174) ;  /* 0x000000000f087348 */ /* 0x000fea0003c00000 */
[----:B------:R0:W1:Y:S02]  /*22c40*/  SHFL.IDX P6, R14, R13, R12, R11 ;  /* 0x0000000c0d0e7389 */ /* 0x00006400000c000b */
[----:B01----:R-:W-:Y:S01]  /*22c50*/  ENDCOLLECTIVE ;  /* 0x000000000000791b */ /* 0x003fe20003800000 */
.L_x_4174:
[----:B------:R-:W-:-:S05]  /*22c60*/  IADD3 R2, P0, R2, R4, RZ ;  /* 0x0000000402027210 */ /* 0x000fca0007f1e0ff */
[----:B------:R-:W-:Y:S01]  /*22c70*/  IMAD.X R3, RZ, RZ, R3, P0 ;  /* 0x000000ffff037224 */ /* 0x000fe200000e0603 */
[----:B------:R-:W-:Y:S02]  /*22c80*/  MOV R13, R8 ;  /* 0x00000008000d7202 */ /* 0x000fe40000000f00 */
[----:B------:R-:W-:-:S04]  /*22c90*/  LOP3.LUT R0, R0, 0xffffffbf, RZ, 0xc0, !PT ;  /* 0xffffffbf00007812 */ /* 0x000fc800078ec0ff */
[----:B------:R-:W-:-:S04]  /*22ca0*/  @P1 LOP3.LUT R0, R0, 0x40, RZ, 0xfc, !PT ;  /* 0x0000004000001812 */ /* 0x000fc800078efcff */
[----:B------:R-:W-:Y:S01]  /*22cb0*/  LOP3.LUT P1, RZ, R0, 0x4, RZ, 0xc0, !PT ;  /* 0x0000000400ff7812 */ /* 0x000fe2000782c0ff */
[----:B------:R0:W-:-:S12]  /*22cc0*/  STL [R1], R0 ;  /* 0x0000000001007387 */ /* 0x0001d80000100800 */
[----:B------:R-:W-:Y:S01]  /*22cd0*/  @!PT LDS RZ, [RZ] ;  /* 0x00000000fffff984 */ /* 0x000fe20000000800 */
[----:B------:R-:W-:Y:S01]  /*22ce0*/  @!PT LDS RZ, [RZ] ;  /* 0x00000000fffff984 */ /* 0x000fe20000000800 */
[----:B------:R-:W-:Y:S01]  /*22cf0*/  @!PT LDS RZ, [RZ] ;  /* 0x00000000fffff984 */ /* 0x000fe20000000800 */
[----:B------:R-:W-:Y:S04]  /*22d00*/  LDGSTS.E.BYPASS.LTC128B.128 [R5+0x1e400], desc[UR56][R2.64], !P1 ;  /* 0x1e40000002057fae */ /* 0x000fe8000c901d78 */
[----:B------:R-:W-:Y:S04]  /*22d10*/  LDGSTS.E.BYPASS.LTC128B.128 [R5+0x21400], desc[UR56][R2.64+0x80], !P5 ;  /* 0x2140008002057fae */ /* 0x000fe8000e901d78 */
[----:B------:R1:W-:Y:S02]  /*22d20*/  LDGSTS.E.BYPASS.LTC128B.128 [R5+0x24400], desc[UR56][R2.64+0x100], !P4 ;  /* 0x2440010002057fae */ /* 0x0003e4000e101d78 */
[----:B01----:R-:W-:-:S07]  /*22d30*/  IMAD.MOV.U32 R3, RZ, RZ, R14 ;  /* 0x000000ffff037224 */ /* 0x003fce00078e000e */
[----:B------:R-:W-:Y:S05]  /*22d40*/  WARPSYNC.COLLECTIVE R15, `(.L_x_4175) ;  /* 0x000000000f087348 */ /* 0x000fea0003c00000 */
[----:B------:R0:W1:Y:S02]  /*22d50*/  SHFL.IDX P6, R14, R13, R12, R11 ;  /* 0x0000000c0d0e7389 */ /* 0x00006400000c000b */
[----:B01----:R-:W-:Y:S01]  /*22d60*/  ENDCOLLECTIVE ;  /* 0x000000000000791b */ /* 0x003fe20003800000 */
.L_x_4175:
[----:B------:R-:W-:Y:S01]  /*22d70*/  IMAD.MOV.U32 R13, RZ, RZ, R6 ;  /* 0x000000ffff0d7224 */ /* 0x000fe200078e0006 */
[----:B------:R-:W-:Y:S01]  /*22d80*/  MOV R12, 0x2 ;  /* 0x00000002000c7802 */ /* 0x000fe20000000f00 */
[----:B------:R-:W-:-:S07]  /*22d90*/  IMAD.MOV.U32 R2, RZ, RZ, R14 ;  /* 0x000000ffff027224 */ /* 0x000fce00078e000e */
[----:B------:R-:W-:Y:S05]  /*22da0*/  WARPSYNC.COLLECTIVE R15, `(.L_x_4176) ;  /* 0x000000000f087348 */ /* 0x000fea0003c00000 */
[----:B------:R0:W1:Y:S02]  /*22db0*/  SHFL.IDX P6, R14, R13, R12, R11 ;  /* 0x0000000c0d0e7389 */ /* 0x00006400000c000b */
[----:B01----:R-:W-:Y:S01]  /*22dc0*/  ENDCOLLECTIVE ;  /* 0x000000000000791b */ /* 0x003fe20003800000 */
.L_x_4176:
        /* <DEDUP_REMOVED lines=13> */
.L_x_4177:
[----:B------:R-:W-:Y:S01]  /*22ea0*/  IMAD.MOV.U32 R13, RZ, RZ, R6 ;  /* 0x000000ffff0d7224 */ /* 0x000fe200078e0006 */
[----:B------:R-:W-:Y:S01]  /*22eb0*/  MOV R12, 0x3 ;  /* 0x00000003000c7802 */ /* 0x000fe20000000f00 */
[----:B------:R-:W-:-:S07]  /*22ec0*/  IMAD.MOV.U32 R2, RZ, RZ, R14 ;  /* 0x000000ffff027224 */ /* 0x000fce00078e000e */
[----:B------:R-:W-:Y:S05]  /*22ed0*/  WARPSYNC.COLLECTIVE R15, `(.L_x_4178) ;  /* 0x000000000f087348 */ /* 0x000fea0003c00000 */
[----:B------:R0:W1:Y:S02]  /*22ee0*/  SHFL.IDX P6, R14, R13, R12, R11 ;  /* 0x0000000c0d0e7389 */ /* 0x00006400000c000b */
[----:B01----:R-:W-:Y:S01]  /*22ef0*/  ENDCOLLECTIVE ;  /* 0x000000000000791b */ /* 0x003fe20003800000 */
.L_x_4178:
        /* <DEDUP_REMOVED lines=13> */
.L_x_4179:
[----:B------:R-:W-:Y:S01]  /*22fd0*/  IMAD.MOV.U32 R13, RZ, RZ, R6 ;  /* 0x000000ffff0d7224 */ /* 0x000fe200078e0006 */
[----:B------:R-:W-:Y:S01]  /*22fe0*/  MOV R12, 0x4 ;  /* 0x00000004000c7802 */ /* 0x000fe20000000f00 */
[----:B------:R-:W-:-:S07]  /*22ff0*/  IMAD.MOV.U32 R2, RZ, RZ, R14 ;  /* 0x000000ffff027224 */ /* 0x000fce00078e000e */
[----:B------:R-:W-:Y:S05]  /*23000*/  WARPSYNC.COLLECTIVE R15, `(.L_x_4180) ;  /* 0x000000000f087348 */ /* 0x000fea0003c00000 */
[----:B------:R0:W1:Y:S02]  /*23010*/  SHFL.IDX P6, R14, R13, R12, R11 ;  /* 0x0000000c0d0e7389 */ /* 0x00006400000c000b */
[----:B01----:R-:W-:Y:S01]  /*23020*/  ENDCOLLECTIVE ;  /* 0x000000000000791b */ /* 0x003fe20003800000 */
.L_x_4180:
        /* <DEDUP_REMOVED lines=13> */
.L_x_4181:
        /* <DEDUP_REMOVED lines=8> */
[----:B------:R0:W5:Y:S01]  /*23180*/  LDL.LU R0, [R1+0x88] ;  /* 0x0000880001007983 */ /* 0x0001620000300800 */
[----:B------:R-:W-:Y:S01]  /*23190*/  IMAD.MOV.U32 R13, RZ, RZ, R6 ;  /* 0x000000ffff0d7224 */ /* 0x000fe200078e0006 */
[----:B------:R-:W-:Y:S02]  /*231a0*/  MOV R12, 0x5 ;  /* 0x00000005000c7802 */ /* 0x000fe40000000f00 */
[----:B------:R0:W-:Y:S06]  /*231b0*/  LDGSTS.E.BYPASS.LTC128B.128 [R5+0x23400], desc[UR56][R2.64+0x80], !P5 ;  /* 0x2340008002057fae */ /* 0x0001ec000e901d78 */
[----:B0----5:R-:W-:Y:S05]  /*231c0*/  WARPSYNC.COLLECTIVE R15, `(.L_x_4182) ;  /* 0x000000000f087348 */ /* 0x021fea0003c00000 */
[----:B------:R1:W2:Y:S02]  /*231d0*/  SHFL.IDX P6, R14, R13, R12, R11 ;  /* 0x0000000c0d0e7389 */ /* 0x0002a400000c000b */
[----:B012--5:R-:W-:Y:S01]  /*231e0*/  ENDCOLLECTIVE ;  /* 0x000000000000791b */ /* 0x027fe20003800000 */
.L_x_4182:
[----:B------:R-:W-:Y:S01]  /*231f0*/  @!PT LDS RZ, [RZ] ;  /* 0x00000000fffff984 */ /* 0x000fe20000000800 */
[----:B------:R-:W-:Y:S01]  /*23200*/  @!PT LDS RZ, [RZ] ;  /* 0x00000000fffff984 */ /* 0x000fe20000000800 */
[----:B------:R-:W-:Y:S01]  /*23210*/  @!PT LDS RZ, [RZ] ;  /* 0x00000000fffff984 */ /* 0x000fe20000000800 */
[----:B------:R0:W-:Y:S01]  /*23220*/  LDGSTS.E.BYPASS.LTC128B.128 [R5+0x26400], desc[UR56][R2.64+0x100], !P4 ;  /* 0x2640010002057fae */ /* 0x0001e2000e101d78 */
[----:B------:R-:W-:Y:S01]  /*23230*/  MOV R13, R8 ;  /* 0x00000008000d7202 */ /* 0x000fe20000000f00 */
[----:B------:R-:W-:-:S07]  /*23240*/  IMAD.MOV.U32 R34, RZ, RZ, R14 ;  /* 0x000000ffff227224 */ /* 0x000fce00078e000e */
[----:B0-----:R-:W-:Y:S05]  /*23250*/  WARPSYNC.COLLECTIVE R15, `(.L_x_4183) ;  /* 0x000000000f087348 */ /* 0x001fea0003c00000 */
[----:B------:R1:W2:Y:S02]  /*23260*/  SHFL.IDX P6, R14, R13, R12, R11 ;  /* 0x0000000c0d0e7389 */ /* 0x0002a400000c000b */
[----:B012---:R-:W-:Y:S01]  /*23270*/  ENDCOLLECTIVE ;  /* 0x000000000000791b */ /* 0x007fe20003800000 */
.L_x_4183:
[----:B------:R-:W-:Y:S01]  /*23280*/  IMAD.MOV.U32 R2, RZ, RZ, R14 ;  /* 0x000000ffff027224 */ /* 0x000fe200078e000e */
[----:B------:R-:W-:Y:S06]  /*23290*/  BRA `(.L_x_4184) ;  /* 0xffffffb000fc7947 */ /* 0x000fec000383ffff */
.L_x_4044:
[----:B0-----:R0:W2:Y:S02]  /*232a0*/  SYNCS.PHASECHK.TRANS64.TRYWAIT P0, [R6+URZ+0x30860], R2 ;  /* 0x03086002060075a7 */ /* 0x0010a4000800017f */
[----:B--2---:R-:W-:Y:S05]  /*232b0*/  @!P0 NANOSLEEP.SYNCS 0x989680 ;  /* 0x009896800000895d */ /* 0x004fea0003900000 */
[----:B------:R-:W2:Y:S02]  /*232c0*/  @!P0 SYNCS.PHASECHK.TRANS64 P0, [R6+URZ+0x30860], R2 ;  /* 0x03086002060085a7 */ /* 0x000ea4000800007f */
[----:B--2---:R-:W-:Y:S05]  /*232d0*/  @!P0 BRA `(.L_x_4044) ;  /* 0xfffffffc00f08947 */ /* 0x004fea000383ffff */
[----:B------:R-:W-:Y:S05]  /*232e0*/  BRA `(.L_x_4185) ;  /* 0xffffffb400647947 */ /* 0x000fea000383ffff */
.L_x_4045:
        /* <DEDUP_REMOVED lines=8> */
.L_x_4187:
[----:B------:R-:W-:Y:S05]  /*23370*/  BSYNC B1 ;  /* 0x0000000000017941 */ /* 0x000fea0003800000 */
.L_x_4186:
        /* <DEDUP_REMOVED lines=9> */
.L_x_4188:
[----:B------:R-:W-:Y:S01]  /*23410*/  MOV R13, R24 ;  /* 0x00000018000d7202 */ /* 0x000fe20000000f00 */
[----:B------:R-:W-:Y:S02]  /*23420*/  IMAD.MOV.U32 R12, RZ, RZ, 0x1 ;  /* 0x00000001ff0c7424 */ /* 0x000fe400078e00ff */
[----:B------:R-:W-:-:S07]  /*23430*/  IMAD.MOV.U32 R2, RZ, RZ, R14 ;  /* 0x000000ffff027224 */ /* 0x000fce00078e000e */
[----:B------:R-:W-:Y:S05]  /*23440*/  WARPSYNC.COLLECTIVE R15, `(.L_x_4189) ;  /* 0x000000000f087348 */ /* 0x000fea0003c00000 */
[----:B------:R0:W1:Y:S02]  /*23450*/  SHFL.IDX P6, R14, R13, R12, R11 ;  /* 0x0000000c0d0e7389 */ /* 0x00006400000c000b */
[----:B01----:R-:W-:Y:S01]  /*23460*/  ENDCOLLECTIVE ;  /* 0x000000000000791b */ /* 0x003fe20003800000 */
.L_x_4189:
        /* <DEDUP_REMOVED lines=16> */
.L_x_4190:
[----:B------:R-:W-:Y:S01]  /*23570*/  MOV R13, R24 ;  /* 0x00000018000d7202 */ /* 0x000fe20000000f00 */
[----:B------:R-:W-:Y:S01]  /*23580*/  IMAD.MOV.U32 R12, RZ, RZ, 0x2 ;  /* 0x00000002ff0c7424 */ /* 0x000fe200078e00ff */
[----:B------:R-:W-:-:S07]  /*23590*/  MOV R2, R14 ;  /* 0x0000000e00027202 */ /* 0x000fce0000000f00 */
[----:B------:R-:W-:Y:S05]  /*235a0*/  WARPSYNC.COLLECTIVE R15, `(.L_x_4191) ;  /* 0x000000000f087348 */ /* 0x000fea0003c00000 */
[----:B------:R0:W1:Y:S02]  /*235b0*/  SHFL.IDX P6, R14, R13, R12, R11 ;  /* 0x0000000c0d0e7389 */ /* 0x00006400000c000b */
[----:B01----:R-:W-:Y:S01]  /*235c0*/  ENDCOLLECTIVE ;  /* 0x000000000000791b */ /* 0x003fe20003800000 */
.L_x_4191:
        /* <DEDUP_REMOVED lines=16> */
.L_x_4192:
[----:B------:R-:W-:Y:S01]  /*236d0*/  MOV R13, R24 ;  /* 0x00000018000d7202 */ /* 0x000fe20000000f00 */
[----:B------:R-:W-:Y:S01]  /*236e0*/  IMAD.MOV.U32 R12, RZ, RZ, 0x3 ;  /* 0x00000003ff0c7424 */ /* 0x000fe200078e00ff */
[----:B------:R-:W-:-:S07]  /*236f0*/  MOV R2, R14 ;  /* 0x0000000e00027202 */ /* 0x000fce0000000f00 */
[----:B------:R-:W-:Y:S05]  /*23700*/  WARPSYNC.COLLECTIVE R15, `(.L_x_4193) ;  /* 0x000000000f087348 */ /* 0x000fea0003c00000 */
[----:B------:R0:W1:Y:S02]  /*23710*/  SHFL.IDX P6, R14, R13, R12, R11 ;  /* 0x0000000c0d0e7389 */ /* 0x00006400000c000b */
[----:B01----:R-:W-:Y:S01]  /*23720*/  ENDCOLLECTIVE ;  /* 0x000000000000791b */ /* 0x003fe20003800000 */
.L_x_4193:
        /* <DEDUP_REMOVED lines=16> */
.L_x_4194:
[----:B------:R-:W-:Y:S01]  /*23830*/  MOV R13, R24 ;  /* 0x00000018000d7202 */ /* 0x000fe20000000f00 */
[----:B------:R-:W-:Y:S01]  /*23840*/  IMAD.MOV.U32 R12, RZ, RZ, 0x4 ;  /* 0x00000004ff0c7424 */ /* 0x000fe200078e00ff */
[----:B------:R-:W-:-:S07]  /*23850*/  MOV R2, R14 ;  /* 0x0000000e00027202 */ /* 0x000fce0000000f00 */
[----:B------:R-:W-:Y:S05]  /*23860*/  WARPSYNC.COLLECTIVE R15, `(.L_x_4195) ;  /* 0x000000000f087348 */ /* 0x000fea0003c00000 */
[----:B------:R0:W1:Y:S02]  /*23870*/  SHFL.IDX P6, R14, R13, R12, R11 ;  /* 0x0000000c0d0e7389 */ /* 0x00006400000c000b */
[----:B01----:R-:W-:Y:S01]  /*23880*/  ENDCOLLECTIVE ;  /* 0x000000000000791b */ /* 0x003fe20003800000 */
.L_x_4195:
        /* <DEDUP_REMOVED lines=16> */
.L_x_4196:
[----:B------:R-:W-:Y:S01]  /*23990*/  MOV R13, R24 ;  /* 0x00000018000d7202 */ /* 0x000fe20000000f00 */
[----:B------:R-:W-:Y:S01]  /*239a0*/  IMAD.MOV.U32 R12, RZ, RZ, 0x5 ;  /* 0x00000005ff0c7424 */ /* 0x000fe200078e00ff */
[----:B------:R-:W-:-:S07]  /*239b0*/  MOV R2, R14 ;  /* 0x0000000e00027202 */ /* 0x000fce0000000f00 */
[----:B------:R-:W-:Y:S05]  /*239c0*/  WARPSYNC.COLLECTIVE R15, `(.L_x_4197) ;  /* 0x000000000f087348 */ /* 0x000fea0003c00000 */
[----:B------:R0:W1:Y:S02]  /*239d0*/  SHFL.IDX P6, R14, R13, R12, R11 ;  /* 0x0000000c0d0e7389 */ /* 0x00006400000c000b */
[----:B01----:R-:W-:Y:S01]  /*239e0*/  ENDCOLLECTIVE ;  /* 0x000000000000791b */ /* 0x003fe20003800000 */
.L_x_4197:
        /* <DEDUP_REMOVED lines=13> */
.L_x_4198:
[----:B------:R-:W-:Y:S01]  /*23ac0*/  @!PT LDS RZ, [RZ] ;  /* 0x00000000fffff984 */ /* 0x000fe20000000800 */
[----:B------:R-:W-:Y:S01]  /*23ad0*/  @!PT LDS RZ, [RZ] ;  /* 0x00000000fffff984 */ /* 0x000fe20000000800 */
[----:B------:R-:W-:Y:S01]  /*23ae0*/  @!PT LDS RZ, [RZ] ;  /* 0x00000000fffff984 */ /* 0x000fe20000000800 */
[----:B------:R0:W-:Y:S01]  /*23af0*/  LDGSTS.E.BYPASS.LTC128B.128 [R5+0x5400], desc[UR56][R2.64+0x80], !P0 ;  /* 0x0540008002057fae */ /* 0x0001e2000c101d78 */
[----:B------:R-:W-:-:S13]  /*23b00*/  ISETP.LT.OR P0, PT, R7, 0x41, P1 ;  /* 0x000000410700780c */ /* 0x000fda0000f01670 */
[----:B------:R0:W-:Y:S01]  /*23b10*/  LDGSTS.E.BYPASS.LTC128B.128 [R5+0x8400], desc[UR56][R2.64+0x100], !P0 ;  /* 0x0840010002057fae */ /* 0x0001e2000c101d78 */
[----:B------:R-:W-:Y:S05]  /*23b20*/  BRA `(.L_x_4199) ;  /* 0xffffffb000507947 */ /* 0x000fea000383ffff */
.L_x_4053:
[----:B0-----:R0:W1:Y:S02]  /*23b30*/  SYNCS.PHASECHK.TRANS64.TRYWAIT P0, [R0+URZ+0x30860], R3 ;  /* 0x03086003000075a7 */ /* 0x001064000800017f */
[----:B-1----:R-:W-:Y:S05]  /*23b40*/  @!P0 NANOSLEEP.SYNCS 0x989680 ;  /* 0x009896800000895d */ /* 0x002fea0003900000 */
[----:B------:R-:W1:Y:S02]  /*23b50*/  @!P0 SYNCS.PHASECHK.TRANS64 P0, [R0+URZ+0x30860], R3 ;  /* 0x03086003000085a7 */ /* 0x000e64000800007f */
[----:B-1----:R-:W-:Y:S05]  /*23b60*/  @!P0 BRA `(.L_x_4053) ;  /* 0xfffffffc00f08947 */ /* 0x002fea000383ffff */
[----:B------:R-:W-:Y:S05]  /*23b70*/  BRA `(.L_x_4200) ;  /* 0xffffffb400787947 */ /* 0x000fea000383ffff */
.L_x_4054:
[----:B------:R-:W-:Y:S01]  /*23b80*/  BSSY B0, `(.L_x_4201) ;  /* 0x0000008000007945 */ /* 0x000fe20003800000 */
[----:B------:R-:W-:Y:S01]  /*23b90*/  MOV R13, R24 ;  /* 0x00000018000d7202 */ /* 0x000fe20000000f00 */
[----:B------:R-:W-:Y:S01]  /*23ba0*/  IMAD.MOV.U32 R12, RZ, RZ, RZ ;  /* 0x000000ffff0c7224 */ /* 0x000fe200078e00ff */
[----:B------:R-:W-:Y:S01]  /*23bb0*/  MOV R11, 0x181f ;  /* 0x0000181f000b7802 */ /* 0x000fe20000000f00 */
[----:B------:R-:W-:-:S07]  /*23bc0*/  IMAD.MOV.U32 R15, RZ, RZ, -0x1 ;  /* 0xffffffffff0f7424 */ /* 0x000fce00078e00ff */
[----:B0-2---:R-:W-:Y:S05]  /*23bd0*/  WARPSYNC.COLLECTIVE R15, `(.L_x_4202) ;  /* 0x000000000f087348 */ /* 0x005fea0003c00000 */
[----:B--2---:R1:W2:Y:S02]  /*23be0*/  SHFL.IDX P6, R14, R13, R12, R11 ;  /* 0x0000000c0d0e7389 */ /* 0x0042a400000c000b */
[----:B012---:R-:W-:Y:S01]  /*23bf0*/  ENDCOLLECTIVE ;  /* 0x000000000000791b */ /* 0x007fe20003800000 */
.L_x_4202:
[----:B------:R-:W-:Y:S05]  /*23c00*/  BSYNC B0 ;  /* 0x0000000000007941 */ /* 0x000fea0003800000 */
.L_x_4201:
[----:B------:R-:W-:Y:S01]  /*23c10*/  IMAD.MOV.U32 R13, RZ, RZ, R23 ;  /* 0x000000ffff0d7224 */ /* 0x000fe200078e0017 */
[----:B------:R-:W-:Y:S01]  /*23c20*/  MOV R12, RZ ;  /* 0x000000ff000c7202 */ /* 0x000fe20000000f00 */
[----:B------:R-:W-:Y:S01]  /*23c30*/  IMAD.MOV.U32 R11, RZ, RZ, 0x181f ;  /* 0x0000181fff0b7424 */ /* 0x000fe200078e00ff */
[----:B------:R-:W-:Y:S01]  /*23c40*/  MOV R15, 0xffffffff ;  /* 0xffffffff000f7802 */ /* 0x000fe20000000f00 */
[----:B------:R-:W-:Y:S01]  /*23c50*/  IMAD.SHL.U32 R5, R33, 0x2, RZ ;  /* 0x0000000221057824 */ /* 0x000fe200078e00ff */
[----:B------:R-:W-:Y:S01]  /*23c60*/  MOV R3, R14 ;  /* 0x0000000e00037202 */ /* 0x000fe20000000f00 */
[----:B------:R-:W-:-:S07]  /*23c70*/  IMAD R4, R7, 0x2, R22 ;  /* 0x0000000207047824 */ /* 0x000fce00078e0216 */
[----:B------:R-:W-:Y:S05]  /*23c80*/  WARPSYNC.COLLECTIVE R15, `(.L_x_4203) ;  /* 0x000000000f087348 */ /* 0x000fea0003c00000 */
[----:B------:R0:W1:Y:S02]  /*23c90*/  SHFL.IDX P6, R14, R13, R12, R11 ;  /* 0x0000000c0d0e7389 */ /* 0x00006400000c000b */
[----:B01----:R-:W-:Y:S01]  /*23ca0*/  ENDCOLLECTIVE ;  /* 0x000000000000791b */ /* 0x003fe20003800000 */
.L_x_4203:
[----:B------:R-:W-:Y:S02]  /*23cb0*/  ULDC UR4, c[0x0][0x2f4] ;  /* 0x0000bd0000047ab9 */ /* 0x000fe40000000800 */
[----:B------:R-:W-:Y:S02]  /*23cc0*/  ISETP.GE.AND P2, PT, R33, UR4, PT ;  /* 0x0000000421007c0c */ /* 0x000fe4000bf46270 */
[----:B------:R-:W-:Y:S02]  /*23cd0*/  ISETP.GE.AND P1, PT, R36, UR4, PT ;  /* 0x0000000424007c0c */ /* 0x000fe4000bf26270 */
[C---:B------:R-:W-:Y:S02]  /*23ce0*/  ISETP.LT.OR P3, PT, R6.reuse, 0x1, P2 ;  /* 0x000000010600780c */ /* 0x040fe40001761670 */
[----:B------:R-:W-:Y:S02]  /*23cf0*/  ISETP.LT.OR P4, PT, R6, 0x1, P1 ;  /* 0x000000010600780c */ /* 0x000fe40000f81670 */
[----:B------:R-:W-:Y:S01]  /*23d00*/  MOV R13, R24 ;  /* 0x00000018000d7202 */ /* 0x000fe20000000f00 */
[----:B------:R-:W-:Y:S01]  /*23d10*/  IMAD.MOV.U32 R12, RZ, RZ, 0x1 ;  /* 0x00000001ff0c7424 */ /* 0x000fe200078e00ff */
[----:B------:R-:W-:-:S04]  /*23d20*/  IADD3 R2, P0, R14, R5, RZ ;  /* 0x000000050e027210 */ /* 0x000fc80007f1e0ff */
[----:B------:R-:W-:Y:S02]  /*23d30*/  IADD3.X R3, RZ, R3, RZ, P0, !PT ;  /* 0x00000003ff037210 */ /* 0x000fe400007fe4ff */
[----:B------:R-:W-:-:S13]  /*23d40*/  ISETP.GE.AND P0, PT, R35, UR4, PT ;  /* 0x0000000423007c0c */ /* 0x000fda000bf06270 */
[----:B------:R-:W-:Y:S05]  /*23d50*/  WARPSYNC.COLLECTIVE R15, `(.L_x_4204) ;  /* 0x000000000f087348 */ /* 0x000fea0003c00000 */
[----:B------:R0:W1:Y:S02]  /*23d60*/  SHFL.IDX P6, R14, R13, R12, R11 ;  /* 0x0000000c0d0e7389 */ /* 0x00006400000c000b */
[----:B01----:R-:W-:Y:S01]  /*23d70*/  ENDCOLLECTIVE ;  /* 0x000000000000791b */ /* 0x003fe20003800000 */
.L_x_4204:
        /* <DEDUP_REMOVED lines=8> */
[----:B------:R-:W-:Y:S02]  /*23e00*/  ISETP.LT.OR P3, PT, R6, 0x11, P2 ;  /* 0x000000110600780c */ /* 0x000fe40001761670 */
[----:B------:R-:W-:-:S11]  /*23e10*/  MOV R7, R14 ;  /* 0x0000000e00077202 */ /* 0x000fd60000000f00 */
[----:B0-----:R-:W-:Y:S05]  /*23e20*/  WARPSYNC.COLLECTIVE R15, `(.L_x_4205) ;  /* 0x000000000f087348 */ /* 0x001fea0003c00000 */
[----:B------:R1:W2:Y:S02]  /*23e30*/  SHFL.IDX P6, R14, R13, R12, R11 ;  /* 0x0000000c0d0e7389 */ /* 0x0002a400000c000b */
[----:B012---:R-:W-:Y:S01]  /*23e40*/  ENDCOLLECTIVE ;  /* 0x000000000000791b */ /* 0x007fe20003800000 */
.L_x_4205:
[----:B------:R-:W-:Y:S01]  /*23e50*/  IMAD.MOV.U32 R13, RZ, RZ, R24 ;  /* 0x000000ffff0d7224 */ /* 0x000fe200078e0018 */
[----:B------:R-:W-:Y:S02]  /*23e60*/  MOV R12, 0x2 ;  /* 0x00000002000c7802 */ /* 0x000fe40000000f00 */
[----:B------:R-:W-:-:S13]  /*23e70*/  IADD3 R2, P4, R14, R5, RZ ;  /* 0x000000050e027210 */ /* 0x000fda0007f9e0ff */
[----:B------:R-:W-:Y:S05]  /*23e80*/  WARPSYNC.COLLECTIVE R15, `(.L_x_4206) ;  /* 0x000000000f087348 */ /* 0x000fea0003c00000 */
[----:B------:R0:W1:Y:S02]  /*23e90*/  SHFL.IDX P6, R14, R13, R12, R11 ;  /* 0x0000000c0d0e7389 */ /* 0x00006400000c000b */
[----:B01----:R-:W-:Y:S01]  /*23ea0*/  ENDCOLLECTIVE ;  /* 0x000000000000791b */ /* 0x003fe20003800000 */
.L_x_4206:
        /* <DEDUP_REMOVED lines=15> */
.L_x_4207:
[----:B------:R-:W-:Y:S01]  /*23fa0*/  MOV R13, R24 ;  /* 0x00000018000d7202 */ /* 0x000fe20000000f00 */
[----:B------:R-:W-:Y:S01]  /*23fb0*/  IMAD.MOV.U32 R12, RZ, RZ, 0x3 ;  /* 0x00000003ff0c7424 */ /* 0x000fe200078e00ff */
[----:B------:R-:W-:-:S13]  /*23fc0*/  IADD3 R2, P4, R14, R5, RZ ;  /* 0x000000050e027210 */ /* 0x000fda0007f9e0ff */
[----:B------:R-:W-:Y:S05]  /*23fd0*/  WARPSYNC.COLLECTIVE R15, `(.L_x_4208) ;  /* 0x000000000f087348 */ /* 0x000fea0003c00000 */
[----:B------:R0:W1:Y:S02]  /*23fe0*/  SHFL.IDX P6, R14, R13, R12, R11 ;  /* 0x0000000c0d0e7389 */ /* 0x00006400000c000b */
[----:B01----:R-:W-:Y:S01]  /*23ff0*/  ENDCOLLECTIVE ;  /* 0x000000000000791b */ /* 0x003fe20003800000 */
.L_x_4208:
        /* <DEDUP_REMOVED lines=15> */
.L_x_4209:
[----:B------:R-:W-:Y:S01]  /*240f0*/  IMAD.MOV.U32 R13, RZ, RZ, R24 ;  /* 0x000000ffff0d7224 */ /* 0x000fe200078e0018 */
[----:B------:R-:W-:Y:S02]  /*24100*/  MOV R12, 0x4 ;  /* 0x00000004000c7802 */ /* 0x000fe40000000f00 */
[----:B------:R-:W-:-:S13]  /*24110*/  IADD3 R2, P4, R14, R5, RZ ;  /* 0x000000050e027210 */ /* 0x000fda0007f9e0ff */
[----:B------:R-:W-:Y:S05]  /*24120*/  WARPSYNC.COLLECTIVE R15, `(.L_x_4210) ;  /* 0x000000000f087348 */ /* 0x000fea0003c00000 */
[----:B------:R0:W1:Y:S02]  /*24130*/  SHFL.IDX P6, R14, R13, R12, R11 ;  /* 0x0000000c0d0e7389 */ /* 0x00006400000c000b */
[----:B01----:R-:W-:Y:S01]  /*24140*/  ENDCOLLECTIVE ;  /* 0x000000000000791b */ /* 0x003fe20003800000 */
.L_x_4210:
        /* <DEDUP_REMOVED lines=15> */
.L_x_4211:
[----:B------:R-:W-:Y:S01]  /*24240*/  MOV R13, R24 ;  /* 0x00000018000d7202 */ /* 0x000fe20000000f00 */
[----:B------:R-:W-:Y:S01]  /*24250*/  IMAD.MOV.U32 R12, RZ, RZ, 0x5 ;  /* 0x00000005ff0c7424 */ /* 0x000fe200078e00ff */
[----:B------:R-:W-:-:S13]  /*24260*/  IADD3 R2, P4, R14, R5, RZ ;  /* 0x000000050e027210 */ /* 0x000fda0007f9e0ff */
[----:B------:R-:W-:Y:S05]  /*24270*/  WARPSYNC.COLLECTIVE R15, `(.L_x_4212) ;  /* 0x000000000f087348 */ /* 0x000fea0003c00000 */
[----:B------:R0:W1:Y:S02]  /*24280*/  SHFL.IDX P6, R14, R13, R12, R11 ;  /* 0x0000000c0d0e7389 */ /* 0x00006400000c000b */
[----:B01----:R-:W-:Y:S01]  /*24290*/  ENDCOLLECTIVE ;  /* 0x000000000000791b */ /* 0x003fe20003800000 */
.L_x_4212:
        /* <DEDUP_REMOVED lines=10> */
[----:B------:R-:W-:-:S07]  /*24340*/  MOV R24, R14 ;  /* 0x0000000e00187202 */ /* 0x000fce0000000f00 */
[----:B0-----:R-:W-:Y:S05]  /*24350*/  WARPSYNC.COLLECTIVE R15, `(.L_x_4213) ;  /* 0x000000000f087348 */ /* 0x001fea0003c00000 */
[----:B------:R1:W2:Y:S02]  /*24360*/  SHFL.IDX P6, R14, R13, R12, R11 ;  /* 0x0000000c0d0e7389 */ /* 0x0002a400000c000b */
[----:B012---:R-:W-:Y:S01]  /*24370*/  ENDCOLLECTIVE ;  /* 0x000000000000791b */ /* 0x007fe20003800000 */
.L_x_4213:
[----:B------:R-:W-:Y:S05]  /*24380*/  BRA `(.L_x_4214) ;  /* 0xffffffb0007c7947 */ /* 0x000fea000383ffff */
.L_x_4059:
        /* <DEDUP_REMOVED lines=8> */
.L_x_4216:
[----:B------:R-:W-:Y:S05]  /*24410*/  BSYNC B0 ;  /* 0x0000000000007941 */ /* 0x000fea0003800000 */
.L_x_4215:
        /* <DEDUP_REMOVED lines=9> */
.L_x_4217:
[----:B------:R-:W-:Y:S02]  /*244b0*/  ULDC UR4, c[0x0][0xc3c] ;  /* 0x00030f0000047ab9 */ /* 0x000fe40000000800 */
        /* <DEDUP_REMOVED lines=17> */
.L_x_4218:
[----:B------:R-:W-:Y:S01]  /*245d0*/  IMAD.MOV.U32 R12, RZ, RZ, 0x2 ;  /* 0x00000002ff0c7424 */ /* 0x000fe200078e00ff */
[----:B------:R-:W-:-:S05]  /*245e0*/  SEL R7, R14, RZ, P1 ;  /* 0x000000ff0e077207 */ /* 0x000fca0000800000 */
[----:B------:R-:W-:-:S05]  /*245f0*/  IMAD.IADD R6, R4, 0x1, R7 ;  /* 0x0000000104067824 */ /* 0x000fca00078e0207 */
[----:B------:R-:W-:-:S07]  /*24600*/  MOV R13, R6 ;  /* 0x00000006000d7202 */ /* 0x000fce0000000f00 */
[----:B------:R-:W-:Y:S05]  /*24610*/  WARPSYNC.COLLECTIVE R15, `(.L_x_4219) ;  /* 0x000000000f087348 */ /* 0x000fea0003c00000 */
[----:B------:R0:W1:Y:S02]  /*24620*/  SHFL.UP P6, R14, R13, R12, R11 ;  /* 0x0400000c0d0e7389 */ /* 0x00006400000c000b */
[----:B01----:R-:W-:Y:S01]  /*24630*/  ENDCOLLECTIVE ;  /* 0x000000000000791b */ /* 0x003fe20003800000 */
.L_x_4219:
[----:B------:R-:W-:Y:S02]  /*24640*/  MOV R12, 0x4 ;  /* 0x00000004000c7802 */ /* 0x000fe40000000f00 */
[----:B------:R-:W-:-:S04]  /*24650*/  SEL R7, R14, RZ, P2 ;  /* 0x000000ff0e077207 */ /* 0x000fc80001000000 */
[----:B------:R-:W-:-:S05]  /*24660*/  IADD3 R7, R6, R7, RZ ;  /* 0x0000000706077210 */ /* 0x000fca0007ffe0ff */
[----:B------:R-:W-:-:S07]  /*24670*/  IMAD.MOV.U32 R13, RZ, RZ, R7 ;  /* 0x000000ffff0d7224 */ /* 0x000fce00078e0007 */
[----:B------:R-:W-:Y:S05]  /*24680*/  WARPSYNC.COLLECTIVE R15, `(.L_x_4220) ;  /* 0x000000000f087348 */ /* 0x000fea0003c00000 */
[----:B------:R0:W1:Y:S02]  /*24690*/  SHFL.UP P6, R14, R13, R12, R11 ;  /* 0x0400000c0d0e7389 */ /* 0x00006400000c000b */
[----:B01----:R-:W-:Y:S01]  /*246a0*/  ENDCOLLECTIVE ;  /* 0x000000000000791b */ /* 0x003fe20003800000 */
.L_x_4220:
[----:B------:R-:W-:Y:S01]  /*246b0*/  IMAD.MOV.U32 R12, RZ, RZ, 0x8 ;  /* 0x00000008ff0c7424 */ /* 0x000fe200078e00ff */
[----:B------:R-:W-:-:S05]  /*246c0*/  SEL R2, R14, RZ, P3 ;  /* 0x000000ff0e027207 */ /* 0x000fca0001800000 */
[----:B------:R-:W-:-:S05]  /*246d0*/  IMAD.IADD R2, R7, 0x1, R2 ;  /* 0x0000000107027824 */ /* 0x000fca00078e0202 */
[----:B------:R-:W-:-:S07]  /*246e0*/  MOV R13, R2 ;  /* 0x00000002000d7202 */ /* 0x000fce0000000f00 */
[----:B------:R-:W-:Y:S05]  /*246f0*/  WARPSYNC.COLLECTIVE R15, `(.L_x_4221) ;  /* 0x000000000f087348 */ /* 0x000fea0003c00000 */
[----:B------:R0:W1:Y:S02]  /*24700*/  SHFL.UP P6, R14, R13, R12, R11 ;  /* 0x0400000c0d0e7389 */ /* 0x00006400000c000b */
[----:B01----:R-:W-:Y:S01]  /*24710*/  ENDCOLLECTIVE ;  /* 0x000000000000791b */ /* 0x003fe20003800000 */
.L_x_4221:
[----:B------:R-:W-:Y:S02]  /*24720*/  MOV R12, 0x10 ;  /* 0x00000010000c7802 */ /* 0x000fe40000000f00 */
[----:B------:R-:W-:-:S04]  /*24730*/  SEL R3, R14, RZ, P4 ;  /* 0x000000ff0e037207 */ /* 0x000fc80002000000 */
[----:B------:R-:W-:-:S05]  /*24740*/  IADD3 R3, R2, R3, RZ ;  /* 0x0000000302037210 */ /* 0x000fca0007ffe0ff */
[----:B------:R-:W-:-:S07]  /*24750*/  IMAD.MOV.U32 R13, RZ, RZ, R3 ;  /* 0x000000ffff0d7224 */ /* 0x000fce00078e0003 */
[----:B------:R-:W-:Y:S05]  /*24760*/  WARPSYNC.COLLECTIVE R15, `(.L_x_4222) ;  /* 0x000000000f087348 */ /* 0x000fea0003c00000 */
[----:B------:R0:W1:Y:S02]  /*24770*/  SHFL.UP P6, R14, R13, R12, R11 ;  /* 0x0400000c0d0e7389 */ /* 0x00006400000c000b */
[----:B01----:R-:W-:Y:S01]  /*24780*/  ENDCOLLECTIVE ;  /* 0x000000000000791b */ /* 0x003fe20003800000 */
.L_x_4222:
        /* <DEDUP_REMOVED lines=8> */
.L_x_4223:
[----:B------:R-:W-:Y:S05]  /*24810*/  BRA `(.L_x_4224) ;  /* 0xffffffb000947947 */ /* 0x000fea000383ffff */
.L_x_4064:
[----:B------:R-:W-:Y:S01]  /*24820*/  BSSY B0, `(.L_x_4225) ;  /* 0x0000008000007945 */ /* 0x000fe20003800000 */
[----:B-----5:R-:W-:Y:S01]  /*24830*/  IMAD.MOV.U32 R13, RZ, RZ, R4 ;  /* 0x000000ffff0d7224 */ /* 0x020fe200078e0004 */
[----:B------:R-:W-:Y:S01]  /*24840*/  MOV R12, 0x1 ;  /* 0x00000001000c7802 */ /* 0x000fe20000000f00 */
[----:B------:R-:W-:Y:S01]  /*24850*/  IMAD.MOV.U32 R11, RZ, RZ, RZ ;  /* 0x000000ffff0b7224 */ /* 0x000fe200078e00ff */
[----:B------:R-:W-:-:S07]  /*24860*/  MOV R15, 0xffffffff ;  /* 0xffffffff000f7802 */ /* 0x000fce0000000f00 */
[----:B01----:R-:W-:Y:S05]  /*24870*/  WARPSYNC.COLLECTIVE R15, `(.L_x_4226) ;  /* 0x000000000f087348 */ /* 0x003fea0003c00000 */
[----:B------:R2:W3:Y:S02]  /*24880*/  SHFL.UP P6, R14, R13, R12, R11 ;  /* 0x0400000c0d0e7389 */ /* 0x0004e400000c000b */
[----:B0123--:R-:W-:Y:S01]  /*24890*/  ENDCOLLECTIVE ;  /* 0x000000000000791b */ /* 0x00ffe20003800000 */
.L_x_4226:
[----:B------:R-:W-:Y:S05]  /*248a0*/  BSYNC B0 ;  /* 0x0000000000007941 */ /* 0x000fea0003800000 */
.L_x_4225:
        /* <DEDUP_REMOVED lines=8> */
.L_x_4227:
[----:B------:R-:W-:Y:S01]  /*24930*/  IMAD.MOV.U32 R12, RZ, RZ, 0x4 ;  /* 0x00000004ff0c7424 */ /* 0x000fe200078e00ff */
[----:B------:R-:W-:-:S05]  /*24940*/  SEL R0, R14, RZ, P2 ;  /* 0x000000ff0e007207 */ /* 0x000fca0001000000 */
[----:B------:R-:W-:-:S05]  /*24950*/  IMAD.IADD R0, R13, 0x1, R0 ;  /* 0x000000010d007824 */ /* 0x000fca00078e0200 */
[----:B------:R-:W-:-:S07]  /*24960*/  MOV R13, R0 ;  /* 0x00000000000d7202 */ /* 0x000fce0000000f00 */
[----:B------:R-:W-:Y:S05]  /*24970*/  WARPSYNC.COLLECTIVE R15, `(.L_x_4228) ;  /* 0x000000000f087348 */ /* 0x000fea0003c00000 */
[----:B------:R0:W1:Y:S02]  /*24980*/  SHFL.UP P6, R14, R13, R12, R11 ;  /* 0x0400000c0d0e7389 */ /* 0x00006400000c000b */
[----:B01----:R-:W-:Y:S01]  /*24990*/  ENDCOLLECTIVE ;  /* 0x000000000000791b */ /* 0x003fe20003800000 */
.L_x_4228:
[----:B------:R-:W-:Y:S02]  /*249a0*/  MOV R12, 0x8 ;  /* 0x00000008000c7802 */ /* 0x000fe40000000f00 */
[----:B------:R-:W-:-:S04]  /*249b0*/  SEL R3, R14, RZ, P3 ;  /* 0x000000ff0e037207 */ /* 0x000fc80001800000 */
[----:B------:R-:W-:-:S05]  /*249c0*/  IADD3 R2, R0, R3, RZ ;  /* 0x0000000300027210 */ /* 0x000fca0007ffe0ff */
[----:B------:R-:W-:-:S07]  /*249d0*/  IMAD.MOV.U32 R13, RZ, RZ, R2 ;  /* 0x000000ffff0d7224 */ /* 0x000fce00078e0002 */
[----:B------:R-:W-:Y:S05]  /*249e0*/  WARPSYNC.COLLECTIVE R15, `(.L_x_4229) ;  /* 0x000000000f087348 */ /* 0x000fea0003c00000 */
[----:B------:R0:W1:Y:S02]  /*249f0*/  SHFL.UP P6, R14, R13, R12, R11 ;  /* 0x0400000c0d0e7389 */ /* 0x00006400000c000b */
[----:B01----:R-:W-:Y:S01]  /*24a00*/  ENDCOLLECTIVE ;  /* 0x000000000000791b */ /* 0x003fe20003800000 */
.L_x_4229:
[----:B------:R-:W-:Y:S01]  /*24a10*/  IMAD.MOV.U32 R12, RZ, RZ, 0x10 ;  /* 0x00000010ff0c7424 */ /* 0x000fe200078e00ff */
[----:B------:R-:W-:-:S05]  /*24a20*/  SEL R3, R14, RZ, P4 ;  /* 0x000000ff0e037207 */ /* 0x000fca0002000000 */
[----:B------:R-:W-:-:S05]  /*24a30*/  IMAD.IADD R3, R2, 0x1, R3 ;  /* 0x0000000102037824 */ /* 0x000fca00078e0203 */
[----:B------:R-:W-:-:S07]  /*24a40*/  MOV R13, R3 ;  /* 0x00000003000d7202 */ /* 0x000fce0000000f00 */
[----:B------:R-:W-:Y:S05]  /*24a50*/  WARPSYNC.COLLECTIVE R15, `(.L_x_4230) ;  /* 0x000000000f087348 */ /* 0x000fea0003c00000 */
[----:B------:R0:W1:Y:S02]  /*24a60*/  SHFL.UP P6, R14, R13, R12, R11 ;  /* 0x0400000c0d0e7389 */ /* 0x00006400000c000b */
[----:B01----:R-:W-:Y:S01]  /*24a70*/  ENDCOLLECTIVE ;  /* 0x000000000000791b */ /* 0x003fe20003800000 */
.L_x_4230:
        /* <DEDUP_REMOVED lines=8> */
.L_x_4231:
[----:B------:R-:W-:Y:S05]  /*24b00*/  BRA `(.L_x_4232) ;  /* 0xffffffb000747947 */ /* 0x000fea000383ffff */
.L_x_4066:
[----:B------:R-:W-:Y:S01]  /*24b10*/  BSSY B0, `(.L_x_4233) ;  /* 0x0000006000007945 */ /* 0x000fe20003800000 */
[----:B------:R-:W-:Y:S02]  /*24b20*/  PLOP3.LUT P6, PT, P6, PT, PT, 0x8, 0x0 ;  /* 0x000000000000781c */ /* 0x000fe400037ce170 */
[----:B------:R-:W-:-:S11]  /*24b30*/  MOV R15, 0xffffffff ;  /* 0xffffffff000f7802 */ /* 0x000fd60000000f00 */
[----:B0-----:R-:W-:Y:S05]  /*24b40*/  WARPSYNC.COLLECTIVE R15, `(.L_x_4234) ;  /* 0x000000000f087348 */ /* 0x001fea0003c00000 */
[----:B------:R-:W-:Y:S01]  /*24b50*/  VOTE.ANY R14, PT, P6 ;  /* 0x00000000000e7806 */ /* 0x000fe200030e0100 */
[----:B0-----:R-:W-:Y:S06]  /*24b60*/  ENDCOLLECTIVE ;  /* 0x000000000000791b */ /* 0x001fec0003800000 */
.L_x_4234:
[----:B------:R-:W-:Y:S05]  /*24b70*/  BSYNC B0 ;  /* 0x0000000000007941 */ /* 0x000fea0003800000 */
.L_x_4233:
        /* <DEDUP_REMOVED lines=9> */
.L_x_4235:
[----:B------:R-:W-:Y:S01]  /*24c10*/  MOV R4, R14 ;  /* 0x0000000e00047202 */ /* 0x000fe20000000f00 */
[----:B------:R-:W-:Y:S06]  /*24c20*/  BRA `(.L_x_4236) ;  /* 0xffffffb000647947 */ /* 0x000fec000383ffff */
.L_x_4068:
[----:B------:R-:W-:Y:S01]  /*24c30*/  BSSY B0, `(.L_x_4237) ;  /* 0x0000007000007945 */ /* 0x000fe20003800000 */
[----:B------:R-:W-:Y:S01]  /*24c40*/  IMAD.MOV.U32 R13, RZ, RZ, R6 ;  /* 0x000000ffff0d7224 */ /* 0x000fe200078e0006 */
[----:B------:R-:W-:Y:S01]  /*24c50*/  MOV R11, 0x1f ;  /* 0x0000001f000b7802 */ /* 0x000fe20000000f00 */
[----:B------:R-:W-:-:S07]  /*24c60*/  IMAD.MOV.U32 R15, RZ, RZ, -0x1 ;  /* 0xffffffffff0f7424 */ /* 0x000fce00078e00ff */
[----:B012---:R-:W-:Y:S05]  /*24c70*/  WARPSYNC.COLLECTIVE R15, `(.L_x_4238) ;  /* 0x000000000f087348 */ /* 0x007fea0003c00000 */
[----:B------:R3:W4:Y:S02]  /*24c80*/  SHFL.IDX P6, R14, R13, R12, R11 ;  /* 0x0000000c0d0e7389 */ /* 0x00072400000c000b */
[----:B01234-:R-:W-:Y:S01]  /*24c90*/  ENDCOLLECTIVE ;  /* 0x000000000000791b */ /* 0x01ffe20003800000 */
.L_x_4238:
[----:B------:R-:W-:Y:S05]  /*24ca0*/  BSYNC B0 ;  /* 0x0000000000007941 */ /* 0x000fea0003800000 */
.L_x_4237:
[----:B------:R-:W-:Y:S05]  /*24cb0*/  BRA `(.L_x_4067) ;  /* 0xffffffb0005c7947 */ /* 0x000fea000383ffff */
.L_x_4072:
[----:B0-----:R0:W1:Y:S02]  /*24cc0*/  SYNCS.PHASECHK.TRANS64.TRYWAIT P0, [R7+URZ+0x30820], R0 ;  /* 0x03082000070075a7 */ /* 0x001064000800017f */
[----:B-1----:R-:W-:Y:S05]  /*24cd0*/  @!P0 NANOSLEEP.SYNCS 0x989680 ;  /* 0x009896800000895d */ /* 0x002fea0003900000 */
[----:B------:R-:W1:Y:S02]  /*24ce0*/  @!P0 SYNCS.PHASECHK.TRANS64 P0, [R7+URZ+0x30820], R0 ;  /* 0x03082000070085a7 */ /* 0x000e64000800007f */
[----:B-1----:R-:W-:Y:S05]  /*24cf0*/  @!P0 BRA `(.L_x_4072) ;  /* 0xfffffffc00f08947 */ /* 0x002fea000383ffff */
[----:B------:R-:W-:Y:S05]  /*24d00*/  BRA `(.L_x_4239) ;  /* 0xffffffb400487947 */ /* 0x000fea000383ffff */
.L_x_4073:
        /* <DEDUP_REMOVED lines=8> */
[----:B0-----:R-:W-:Y:S05]  /*24d90*/  WARPSYNC.COLLECTIVE R15, `(.L_x_4241) ;  /* 0x000000000f087348 */ /* 0x001fea0003c00000 */
[----:B------:R1:W2:Y:S02]  /*24da0*/  SHFL.IDX P6, R14, R13, R12, R11 ;  /* 0x0000000c0d0e7389 */ /* 0x0002a400000c000b */
[----:B012---:R-:W-:Y:S01]  /*24db0*/  ENDCOLLECTIVE ;  /* 0x000000000000791b */ /* 0x007fe20003800000 */
.L_x_4241:
[----:B------:R-:W-:Y:S05]  /*24dc0*/  BSYNC B0 ;  /* 0x0000000000007941 */ /* 0x000fea0003800000 */
.L_x_4240:
[----:B------:R-:W-:Y:S05]  /*24dd0*/  BRA `(.L_x_4242) ;  /* 0xffffffb400307947 */ /* 0x000fea000383ffff */
.L_x_4074:
[----:B------:R-:W-:Y:S01]  /*24de0*/  BSSY B0, `(.L_x_4243) ;  /* 0x0000006000007945 */ /* 0x000fe20003800000 */
[----:B------:R-:W-:-:S07]  /*24df0*/  MOV R15, 0xffffffff ;  /* 0xffffffff000f7802 */ /* 0x000fce0000000f00 */
[----:B0-----:R-:W-:Y:S05]  /*24e00*/  WARPSYNC.COLLECTIVE R15, `(.L_x_4244) ;  /* 0x000000000f0c7348 */ /* 0x001fea0003c00000 */
[----:B------:R-:W-:Y:S02]  /*24e10*/  ELECT P6, UR62, PT ;  /* 0x00000000003e782f */ /* 0x000fe400038c0000 */
[----:B------:R-:W-:Y:S01]  /*24e20*/  MOV R14, UR62 ;  /* 0x0000003e000e7c02 */ /* 0x000fe20008000f00 */
[----:B0-----:R-:W-:Y:S10]  /*24e30*/  ENDCOLLECTIVE ;  /* 0x000000000000791b */ /* 0x001ff40003800000 */
.L_x_4244:
[----:B------:R-:W-:Y:S05]  /*24e40*/  BSYNC B0 ;  /* 0x0000000000007941 */ /* 0x000fea0003800000 */
.L_x_4243:
[----:B------:R-:W-:Y:S05]  /*24e50*/  BRA `(.L_x_4245) ;  /* 0xffffffb400247947 */ /* 0x000fea000383ffff */
.L_x_4076:
[----:B0-----:R0:W1:Y:S02]  /*24e60*/  SYNCS.PHASECHK.TRANS64.TRYWAIT P1, [R5+URZ+0x30840], R0 ;  /* 0x03084000050075a7 */ /* 0x001064000802017f */
[----:B-1----:R-:W-:Y:S05]  /*24e70*/  @!P1 NANOSLEEP.SYNCS 0x989680 ;  /* 0x009896800000995d */ /* 0x002fea0003900000 */
[----:B------:R-:W1:Y:S02]  /*24e80*/  @!P1 SYNCS.PHASECHK.TRANS64 P1, [R5+URZ+0x30840], R0 ;  /* 0x03084000050095a7 */ /* 0x000e64000802007f */
[----:B-1----:R-:W-:Y:S05]  /*24e90*/  @!P1 BRA `(.L_x_4076) ;  /* 0xfffffffc00f09947 */ /* 0x002fea000383ffff */
[----:B------:R-:W-:Y:S05]  /*24ea0*/  BRA `(.L_x_4246) ;  /* 0xffffffb400447947 */ /* 0x000fea000383ffff */
.L_x_4078:
[----:B-1----:R1:W2:Y:S02]  /*24eb0*/  SYNCS.PHASECHK.TRANS64.TRYWAIT P1, [R3+URZ+0x30840], R2 ;  /* 0x03084002030075a7 */ /* 0x0022a4000802017f */
[----:B--2---:R-:W-:Y:S05]  /*24ec0*/  @!P1 NANOSLEEP.SYNCS 0x989680 ;  /* 0x009896800000995d */ /* 0x004fea0003900000 */
[----:B------:R-:W2:Y:S02]  /*24ed0*/  @!P1 SYNCS.PHASECHK.TRANS64 P1, [R3+URZ+0x30840], R2 ;  /* 0x03084002030095a7 */ /* 0x000ea4000802007f */
[----:B--2---:R-:W-:Y:S05]  /*24ee0*/  @!P1 BRA `(.L_x_4078) ;  /* 0xfffffffc00f09947 */ /* 0x004fea000383ffff */
[----:B------:R-:W-:Y:S05]  /*24ef0*/  BRA `(.L_x_4247) ;  /* 0xffffffb400507947 */ /* 0x000fea000383ffff */
.L_x_4080:
[----:B--2---:R2:W3:Y:S02]  /*24f00*/  SYNCS.PHASECHK.TRANS64.TRYWAIT P1, [R5+URZ+0x30860], R0 ;  /* 0x03086000050075a7 */ /* 0x0044e4000802017f */
[----:B---3--:R-:W-:Y:S05]  /*24f10*/  @!P1 NANOSLEEP.SYNCS 0x989680 ;  /* 0x009896800000995d */ /* 0x008fea0003900000 */
[----:B------:R-:W3:Y:S02]  /*24f20*/  @!P1 SYNCS.PHASECHK.TRANS64 P1, [R5+URZ+0x30860], R0 ;  /* 0x03086000050095a7 */ /* 0x000ee4000802007f */
[----:B---3--:R-:W-:Y:S05]  /*24f30*/  @!P1 BRA `(.L_x_4080) ;  /* 0xfffffffc00f09947 */ /* 0x008fea000383ffff */
[----:B------:R-:W-:Y:S05]  /*24f40*/  BRA `(.L_x_4248) ;  /* 0xffffffb4004c7947 */ /* 0x000fea000383ffff */
.L_x_4249:
        /* <DEDUP_REMOVED lines=11> */
.L_x_15849:


//--------------------- .text._ZN7cutlass13device_kernelIN5flash11enable_sm90INS1_16FlashAttnFwdSm90INS1_25CollectiveMainloopFwdSm90ILi2EN4cute5tupleIJNS5_1CILi1EEES8_S8_EEENS6_IJNS7_ILi128EEENS7_ILi96EEENS7_ILi192EEEEEELi192ENS_6half_tEfNS_4arch4Sm90ELb0ELb1ELb1ELb0ELb1ELb0ELb0ELb1ELb1ELb1ELb0ELb0EEENS1_21CollectiveEpilogueFwdINS6_IJSA_SC_SB_EEES9_SE_SG_Li256ELb0ELb1ELb0ELb0EEENS1_30DynamicPersistentTileSchedulerILi256ELi128ELb0ELb1ELb1EEEEEEEEEvNT_6ParamsE --------------------------
	.section	.text._ZN7cutlass13device_kernelIN5flash11enable_sm90INS1_16FlashAttnFwdSm90INS1_25CollectiveMainloopFwdSm90ILi2EN4cute5tupleIJNS5_1CILi1EEES8_S8_EEENS6_IJNS7_ILi128EEENS7_ILi96EEENS7_ILi192EEEEEELi192ENS_6half_tEfNS_4arch4Sm90ELb0ELb1ELb1ELb0ELb1ELb0ELb0ELb1ELb1ELb1ELb0ELb0EEENS1_21CollectiveEpilogueFwdINS6_IJSA_SC_SB_EEES9_SE_SG_Li256ELb0ELb1ELb0ELb0EEENS1_30DynamicPersistentTileSchedulerILi256ELi128ELb0ELb1ELb1EEEEEEEEEvNT_6ParamsE,"ax",@progbits
	.align	128
.text._ZN7cutlass13device_kernelIN5flash11enable_sm90INS1_16FlashAttnFwdSm90INS1_25CollectiveMainloopFwdSm90ILi2EN4cute5tupleIJNS5_1CILi1EEES8_S8_EEENS6_IJNS7_ILi128EEENS7_ILi96EEENS7_ILi192EEEEEELi192ENS_6half_tEfNS_4arch4Sm90ELb0ELb1ELb1ELb0ELb1ELb0ELb0ELb1ELb1ELb1ELb0ELb0EEENS1_21CollectiveEpilogueFwdINS6_IJSA_SC_SB_EEES9_SE_SG_Li256ELb0ELb1ELb0ELb0EEENS1_30DynamicPersistentTileSchedulerILi256ELi128ELb0ELb1ELb1EEEEEEEEEvNT_6ParamsE:
        .type           _ZN7cutlass13device_kernelIN5flash11enable_sm90INS1_16FlashAttnFwdSm90INS1_25CollectiveMainloopFwdSm90ILi2EN4cute5tupleIJNS5_1CILi1EEES8_S8_EEENS6_IJNS7_ILi128EEENS7_ILi96EEENS7_ILi192EEEEEELi192ENS_6half_tEfNS_4arch4Sm90ELb0ELb1ELb1ELb0ELb1ELb0ELb0ELb1ELb1ELb1ELb0ELb0EEENS1_21CollectiveEpilogueFwdINS6_IJSA_SC_SB_EEES9_SE_SG_Li256ELb0ELb1ELb0ELb0EEENS1_30DynamicPersistentTileSchedulerILi256ELi128ELb0ELb1ELb1EEEEEEEEEvNT_6ParamsE,@function
        .size           _ZN7cutlass13device_kernelIN5flash11enable_sm90INS1_16FlashAttnFwdSm90INS1_25CollectiveMainloopFwdSm90ILi2EN4cute5tupleIJNS5_1CILi1EEES8_S8_EEENS6_IJNS7_ILi128EEENS7_ILi96EEENS7_ILi192EEEEEELi192ENS_6half_tEfNS_4arch4Sm90ELb0ELb1ELb1ELb0ELb1ELb0ELb0ELb1ELb1ELb1ELb0ELb0EEENS1_21CollectiveEpilogueFwdINS6_IJSA_SC_SB_EEES9_SE_SG_Li256ELb0ELb1ELb0ELb0EEENS1_30DynamicPersistentTileSchedulerILi256ELi128ELb0ELb1ELb1EEEEEEEEEvNT_6ParamsE,(.L_x_15850 - _ZN7cutlass13device_kernelIN5flash11enable_sm90INS1_16FlashAttnFwdSm90INS1_25CollectiveMainloopFwdSm90ILi2EN4cute5tupleIJNS5_1CILi1EEES8_S8_EEENS6_IJNS7_ILi128EEENS7_ILi96EEENS7_ILi192EEEEEELi192ENS_6half_tEfNS_4arch4Sm90ELb0ELb1ELb1ELb0ELb1ELb0ELb0ELb1ELb1ELb1ELb0ELb0EEENS1_21CollectiveEpilogueFwdINS6_IJSA_SC_SB_EEES9_SE_SG_Li256ELb0ELb1ELb0ELb0EEENS1_30DynamicPersistentTileSchedulerILi256ELi128ELb0ELb1ELb1EEEEEEEEEvNT_6ParamsE)
        .other          _ZN7cutlass13device_kernelIN5flash11enable_sm90INS1_16FlashAttnFwdSm90INS1_25CollectiveMainloopFwdSm90ILi2EN4cute5tupleIJNS5_1CILi1EEES8_S8_EEENS6_IJNS7_ILi128EEENS7_ILi96EEENS7_ILi192EEEEEELi192ENS_6half_tEfNS_4arch4Sm90ELb0ELb1ELb1ELb0ELb1ELb0ELb0ELb1ELb1ELb1ELb0ELb0EEENS1_21CollectiveEpilogueFwdINS6_IJSA_SC_SB_EEES9_SE_SG_Li256ELb0ELb1ELb0ELb0EEENS1_30DynamicPersistentTileSchedulerILi256ELi128ELb0ELb1ELb1EEEEEEEEEvNT_6ParamsE,@"STO_CUDA_ENTRY STV_DEFAULT"
_ZN7cutlass13device_kernelIN5flash11enable_sm90INS1_16FlashAttnFwdSm90INS1_25CollectiveMainloopFwdSm90ILi2EN4cute5tupleIJNS5_1CILi1EEES8_S8_EEENS6_IJNS7_ILi128EEENS7_ILi96EEENS7_ILi192EEEEEELi192ENS_6half_tEfNS_4arch4Sm90ELb0ELb1ELb1ELb0ELb1ELb0ELb0ELb1ELb1ELb1ELb0ELb0EEENS1_21CollectiveEpilogueFwdINS6_IJSA_SC_SB_EEES9_SE_SG_Li256ELb0ELb1ELb0ELb0EEENS1_30DynamicPersistentTileSchedulerILi256ELi128ELb0ELb1ELb1EEEEEEEEEvNT_6ParamsE:
        /* <DEDUP_REMOVED lines=45> */
.L_x_4250:
        /* <DEDUP_REMOVED lines=22> */
.L_x_4251:
        /* <DEDUP_REMOVED lines=18> */
.L_x_4252:
        /* <DEDUP_REMOVED lines=22> */
.L_x_4253:
        /* <DEDUP_REMOVED lines=23> */
.L_x_4254:
        /* <DEDUP_REMOVED lines=10> */
.L_x_4256:
        /* <DEDUP_REMOVED lines=16> */
[----:B------:R-:W-:Y:S02]  /*09c0*/  LEA.HI R4, R0, R207, RZ, 0x5 ;  /* 0x000000cf00047211 */ /* 0x000fe400078f28ff */
[----:B------:R-:W-:Y:S02]  /*09d0*/  LOP3.LUT R198, R3, 0xffffff80, RZ, 0xc0, !PT ;  /* 0xffffff8003c67812 */ /* 0x000fe400078ec0ff */
[----:B------:R-:W-:Y:S01]  /*09e0*/  SHF.R.S32.HI R200, RZ, 0x7, R3 ;  /* 0x00000007ffc87819 */ /* 0x000fe20000011403 */
[----:B------:R-:W-:Y:S02]  /*09f0*/  IMAD.SHL.U32 R6, R4, 0x20, RZ ;  /* 0x0000002004067824 */ /* 0x000fe400078e00ff */
[----:B------:R-:W-:Y:S01]  /*0a00*/  IMAD.IADD R198, R207, 0x1, -R198 ;  /* 0x00000001cfc67824 */ /* 0x000fe200078e0ac6 */
[----:B------:R-:W-:-:S02]  /*0a10*/  LEA.HI R3, R3, R200, RZ, 0x1 ;  /* 0x000000c803037211 */ /* 0x000fc400078f08ff */
[----:B------:R-:W-:Y:S02]  /*0a20*/  LOP3.LUT R7, R6, 0xfffffc00, RZ, 0xc0, !PT ;  /* 0xfffffc0006077812 */ /* 0x000fe400078ec0ff */
[----:B------:R-:W-:Y:S02]  /*0a30*/  SHF.R.S32.HI R9, RZ, 0x1f, R198 ;  /* 0x0000001fff097819 */ /* 0x000fe400000114c6 */
[----:B------:R-:W-:Y:S02]  /*0a40*/  LEA.HI R6, R0, R207, RZ, 0x2 ;  /* 0x000000cf00067211 */ /* 0x000fe400078f10ff */
[----:B------:R-:W-:Y:S02]  /*0a50*/  LEA.HI R8, R9, R198, RZ, 0x2 ;  /* 0x000000c609087211 */ /* 0x000fe400078f10ff */
[----:B------:R-:W-:Y:S02]  /*0a60*/  LOP3.LUT R6, R6, 0xfffffffc, RZ, 0xc0, !PT ;  /* 0xfffffffc06067812 */ /* 0x000fe400078ec0ff */
[----:B------:R-:W-:-:S02]  /*0a70*/  SHF.R.S32.HI R10, RZ, 0x2, R8 ;  /* 0x00000002ff0a7819 */ /* 0x000fc40000011408 */
[----:B------:R-:W-:Y:S01]  /*0a80*/  SHF.R.S32.HI R11, RZ, 0x1f, R8 ;  /* 0x0000001fff0b7819 */ /* 0x000fe20000011408 */
[----:B------:R-:W-:Y:S01]  /*0a90*/  IMAD.IADD R6, R207, 0x1, -R6 ;  /* 0x00000001cf067824 */ /* 0x000fe200078e0a06 */
[----:B------:R-:W-:Y:S02]  /*0aa0*/  LEA.HI R9, R9, R198, RZ, 0x5 ;  /* 0x000000c609097211 */ /* 0x000fe400078f28ff */
[----:B------:R-:W-:Y:S02]  /*0ab0*/  LEA.HI R11, R11, R10, RZ, 0x3 ;  /* 0x0000000a0b0b7211 */ /* 0x000fe400078f18ff */
[----:B------:R-:W-:Y:S02]  /*0ac0*/  SHF.R.S32.HI R9, RZ, 0x5, R9 ;  /* 0x00000005ff097819 */ /* 0x000fe40000011409 */
[----:B------:R-:W-:Y:S02]  /*0ad0*/  LOP3.LUT R11, R11, 0xfffffff8, RZ, 0xc0, !PT ;  /* 0xfffffff80b0b7812 */ /* 0x000fe400078ec0ff */
[----:B------:R-:W-:-:S03]  /*0ae0*/  LOP3.LUT R3, R3, 0x3fffffe, RZ, 0xc0, !PT ;  /* 0x03fffffe03037812 */ /* 0x000fc600078ec0ff */
[----:B------:R-:W-:Y:S02]  /*0af0*/  IMAD.IADD R10, R10, 0x1, -R11 ;  /* 0x000000010a0a7824 */ /* 0x000fe400078e0a0b */
[----:B------:R-:W-:Y:S02]  /*0b00*/  IMAD.IADD R3, R200, 0x1, -R3 ;  /* 0x00000001c8037824 */ /* 0x000fe400078e0a03 */
[----:B------:R-:W-:-:S04]  /*0b10*/  IMAD R10, R9, 0x10, R10 ;  /* 0x00000010090a7824 */ /* 0x000fc800078e020a */
[----:B------:R-:W-:Y:S01]  /*0b20*/  IMAD R201, R3, 0x40, R10 ;  /* 0x0000004003c97824 */ /* 0x000fe200078e020a */
[----:B------:R-:W-:-:S05]  /*0b30*/  LOP3.LUT R3, R8, 0x7ffffffc, RZ, 0xc0, !PT ;  /* 0x7ffffffc08037812 */ /* 0x000fca00078ec0ff */
[----:B------:R-:W-:Y:S01]  /*0b40*/  IMAD.IADD R18, R198, 0x1, -R3 ;  /* 0x00000001c6127824 */ /* 0x000fe200078e0a03 */
[----:B--2---:R-:W-:Y:S02]  /*0b50*/  R2UR UR5, R2 ;  /* 0x00000000020572ca */ /* 0x004fe400000e0000 */
[CC--:B------:R-:W-:Y:S02]  /*0b60*/  LEA.HI R2, R0.reuse, R207.reuse, RZ, 0x4 ;  /* 0x000000cf00027211 */ /* 0x0c0fe400078f20ff */
[----:B------:R-:W-:Y:S02]  /*0b70*/  LEA.HI R0, R0, R207, RZ, 0x3 ;  /* 0x000000cf00007211 */ /* 0x000fe400078f18ff */
[C---:B------:R-:W-:Y:S02]  /*0b80*/  LOP3.LUT R4, R2.reuse, 0x3fffff0, RZ, 0xc0, !PT ;  /* 0x03fffff002047812 */ /* 0x040fe400078ec0ff */
[----:B------:R-:W-:Y:S02]  /*0b90*/  SHF.R.S32.HI R5, RZ, 0x4, R2 ;  /* 0x00000004ff057819 */ /* 0x000fe40000011402 */
[----:B------:R-:W-:Y:S01]  /*0ba0*/  SHF.R.S32.HI R196, RZ, 0x3, R0 ;  /* 0x00000003ffc47819 */ /* 0x000fe20000011400 */
[----:B------:R-:W-:Y:S01]  /*0bb0*/  IMAD.IADD R4, R207, 0x1, -R4 ;  /* 0x00000001cf047824 */ /* 0x000fe200078e0a04 */
[----:B------:R-:W-:Y:S01]  /*0bc0*/  LEA.HI R2, R2, R5, RZ, 0x1 ;  /* 0x0000000502027211 */ /* 0x000fe200078f08ff */
[----:B------:R-:W-:-:S02]  /*0bd0*/  ULOP3.LUT UR6, UR5, 0x1, URZ, 0xfc, !UPT ;  /* 0x0000000105067892 */ /* 0x000fc4000f8efc3f */
[----:B------:R-:W-:Y:S01]  /*0be0*/  IMAD R7, R4, 0x40, R7 ;  /* 0x0000004004077824 */ /* 0x000fe200078e0207 */
[----:B------:R-:W-:Y:S01]  /*0bf0*/  LOP3.LUT R2, R2, 0x1ffffffe, RZ, 0xc0, !PT ;  /* 0x1ffffffe02027812 */ /* 0x000fe200078ec0ff */
[----:B------:R-:W-:Y:S01]  /*0c00*/  UMOV UR5, URZ ;  /* 0x0000003f00057c82 */ /* 0x000fe20008000000 */
[----:B------:R-:W-:Y:S01]  /*0c10*/  LOP3.LUT R4, R0, 0xfffffff8, RZ, 0xc0, !PT ;  /* 0xfffffff800047812 */ /* 0x000fe200078ec0ff */
[----:B------:R-:W-:Y:S02]  /*0c20*/  IMAD.U32 R203, RZ, RZ, UR6 ;  /* 0x00000006ffcb7e24 */ /* 0x000fe4000f8e00ff */
[----:B------:R-:W-:Y:S01]  /*0c30*/  IMAD.IADD R2, R5, 0x1, -R2 ;  /* 0x0000000105027824 */ /* 0x000fe200078e0a02 */
[----:B------:R-:W-:Y:S01]  /*0c40*/  LEA.HI R5, R6, R6, RZ, 0x1 ;  /* 0x0000000606057211 */ /* 0x000fe200078f08ff */
[----:B------:R-:W-:Y:S02]  /*0c50*/  IMAD.IADD R193, R207, 0x1, -R4 ;  /* 0x00000001cfc17824 */ /* 0x000fe400078e0a04 */
[----:B------:R-:W-:Y:S01]  /*0c60*/  IMAD R202, R2, 0x8, R7 ;  /* 0x0000000802ca7824 */ /* 0x000fe200078e0207 */
[----:B------:R-:W-:Y:S01]  /*0c70*/  LOP3.LUT R5, R5, 0x1ffffffe, RZ, 0xc0, !PT ;  /* 0x1ffffffe05057812 */ /* 0x000fe200078ec0ff */
[----:B------:R-:W-:-:S02]  /*0c80*/  IMAD.SHL.U32 R22, R193, 0x8, RZ ;  /* 0x00000008c1167824 */ /* 0x000fc400078e00ff */
[----:B------:R-:W-:Y:S02]  /*0c90*/  IMAD.U32 R197, RZ, RZ, UR5 ;  /* 0x00000005ffc57e24 */ /* 0x000fe4000f8e00ff */
[C---:B------:R-:W-:Y:S01]  /*0ca0*/  VIADD R23, R22.reuse, 0x40 ;  /* 0x0000004016177836 */ /* 0x040fe20000000000 */
[----:B------:R-:W-:Y:S01]  /*0cb0*/  SHF.R.S32.HI R206, RZ, 0x1f, R22 ;  /* 0x0000001fffce7819 */ /* 0x000fe20000011416 */
[----:B------:R-:W-:Y:S02]  /*0cc0*/  VIADD R192, R22, 0x80 ;  /* 0x0000008016c07836 */ /* 0x000fe40000000000 */
[----:B------:R-:W-:Y:S01]  /*0cd0*/  IMAD.IADD R6, R6, 0x1, -R5 ;  /* 0x0000000106067824 */ /* 0x000fe200078e0a05 */
[----:B------:R-:W-:Y:S02]  /*0ce0*/  SHF.R.S32.HI R205, RZ, 0x1f, R23 ;  /* 0x0000001fffcd7819 */ /* 0x000fe40000011417 */
[----:B------:R-:W-:Y:S01]  /*0cf0*/  SHF.R.S32.HI R204, RZ, 0x1f, R192 ;  /* 0x0000001fffcc7819 */ /* 0x000fe200000114c0 */
[----:B------:R-:W-:-:S07]  /*0d00*/  IMAD R19, R6, 0x8, R201 ;  /* 0x0000000806137824 */ /* 0x000fce00078e02c9 */
.L_x_4361:
        /* <DEDUP_REMOVED lines=21> */
.L_x_4257:
[----:B------:R-:W-:Y:S01]  /*0e60*/  ULDC UR7, c[0x0][0xc54] ;  /* 0x0003150000077ab9 */ /* 0x000fe20000000800 */
[----:B------:R-:W-:Y:S01]  /*0e70*/  UMOV UR6, UR9 ;  /* 0x0000000900067c82 */ /* 0x000fe20008000000 */
[----:B------:R-:W-:-:S11]  /*0e80*/  UISETP.NE.AND UP0, UPT, UR7, 0x1, UPT ;  /* 0x000000010700788c */ /* 0x000fd6000bf05270 */
[----:B------:R-:W-:Y:S02]  /*0e90*/  @UP0 ULDC.64 UR10, c[0x0][0xc58] ;  /* 0x00031600000a0ab9 */ /* 0x000fe40000000a00 */
[----:B------:R-:W-:-:S04]  /*0ea0*/  UIMAD.WIDE.U32 UR4, UR9, UR10, URZ ;  /* 0x0000000a090472a5 */ /* 0x000fc8000f8e003f */
[----:B------:R-:W-:-:S04]  /*0eb0*/  @UP0 USHF.R.U32.HI UR6, URZ, UR11, UR5 ;  /* 0x0000000b3f060299 */ /* 0x000fc80008011605 */
[----:B------:R-:W-:-:S12]  /*0ec0*/  UIMAD UR4, UR6, UR7, URZ ;  /* 0x00000007060472a4 */ /* 0x000fd8000f8e023f */
.L_x_4258:
[----:B------:R-:W0:Y:S01]  /*0ed0*/  LDC R199, c[0x0][0x448] ;  /* 0x00011200ffc77b82 */ /* 0x000e220000000800 */
[----:B------:R-:W-:Y:S01]  /*0ee0*/  ULDC UR7, c[0x0][0xc48] ;  /* 0x0003120000077ab9 */ /* 0x000fe20000000800 */
[----:B------:R-:W-:Y:S01]  /*0ef0*/  ULOP3.LUT UR6, URZ, UR6, URZ, 0x33, !UPT ;  /* 0x000000063f067292 */ /* 0x000fe2000f8e333f */
[----:B------:R-:W-:Y:S01]  /*0f00*/  LOP3.LUT R16, R16, 0xffefffff, RZ, 0xc0, !PT ;  /* 0xffefffff10107812 */ /* 0x000fe200078ec0ff */
[----:B------:R-:W-:Y:S02]  /*0f10*/  UISETP.NE.AND UP0, UPT, UR7, 0x1, UPT ;  /* 0x000000010700788c */ /* 0x000fe4000bf05270 */
[----:B------:R-:W-:Y:S02]  /*0f20*/  UIADD3 UR4, UR9, -UR4, URZ ;  /* 0x8000000409047290 */ /* 0x000fe4000fffe03f */
[----:B------:R-:W1:Y:S01]  /*0f30*/  LDC.64 R8, c[0x0][0x9e0] ;  /* 0x00027800ff087b82 */ /* 0x000e620000000a00 */
[----:B------:R-:W-:Y:S01]  /*0f40*/  ULDC UR5, c[0x0][0xc3c] ;  /* 0x00030f0000057ab9 */ /* 0x000fe20000000800 */
[----:B------:R-:W-:Y:S01]  /*0f50*/  ULDC UR9, c[0x0][0xc54] ;  /* 0x0003150000097ab9 */ /* 0x000fe20000000800 */
[----:B------:R-:W-:-:S02]  /*0f60*/  UIADD3 UR6, UR6, UR5, URZ ;  /* 0x0000000506067290 */ /* 0x000fc4000fffe03f */
[----:B------:R-:W-:Y:S02]  /*0f70*/  UIMAD UR8, UR8, UR9, UR4 ;  /* 0x00000009080872a4 */ /* 0x000fe4000f8e0204 */
[----:B------:R-:W-:Y:S01]  /*0f80*/  USHF.L.U32 UR42, UR6, 0x7, URZ ;  /* 0x00000007062a7899 */ /* 0x000fe2000800063f */
[----:B------:R-:W2:Y:S01]  /*0f90*/  LDC R75, c[0x0][0x288] ;  /* 0x0000a200ff4b7b82 */ /* 0x000ea20000000800 */
[----:B------:R-:W-:Y:S01]  /*0fa0*/  ULDC.64 UR10, c[0x0][0x418] ;  /* 0x00010600000a7ab9 */ /* 0x000fe20000000a00 */
[----:B------:R-:W-:Y:S01]  /*0fb0*/  @UP0 ULDC UR4, c[0x0][0xc4c] ;  /* 0x0003130000040ab9 */ /* 0x000fe20000000800 */
[----:B------:R-:W-:Y:S01]  /*0fc0*/  ISETP.NE.U32.AND P0, PT, RZ, UR10, PT ;  /* 0x0000000aff007c0c */ /* 0x000fe2000bf05070 */
[----:B------:R-:W-:Y:S02]  /*0fd0*/  UIMAD.WIDE.U32 UR4, UR8, UR4, URZ ;  /* 0x00000004080472a5 */ /* 0x000fe4000f8e003f */
[----:B------:R-:W-:Y:S01]  /*0fe0*/  UIADD3 UR6, UR42, 0x7f, URZ ;  /* 0x0000007f2a067890 */ /* 0x000fe2000fffe03f */
[----:B------:R-:W-:Y:S01]  /*0ff0*/  ISETP.NE.AND.EX P0, PT, RZ, UR11, PT, P0 ;  /* 0x0000000bff007c0c */ /* 0x000fe2000bf05300 */
[----:B------:R-:W3:Y:S01]  /*1000*/  LDC R0, c[0x0][0x424] ;  /* 0x00010900ff007b82 */ /* 0x000ee20000000800 */
[----:B0-----:R-:W-:Y:S01]  /*1010*/  ISETP.NE.AND P2, PT, R199, 0x1, PT ;  /* 0x00000001c700780c */ /* 0x001fe20003f45270 */
[----:B------:R-:W-:Y:S01]  /*1020*/  @UP0 ULDC UR9, c[0x0][0xc50] ;  /* 0x0003140000090ab9 */ /* 0x000fe20000000800 */
[----:B------:R-:W-:Y:S01]  /*1030*/  UMOV UR12, UR8 ;  /* 0x00000008000c7c82 */ /* 0x000fe20008000000 */
[----:B------:R-:W-:Y:S01]  /*1040*/  @UP0 USHF.R.U32.HI UR12, URZ, UR9, UR5 ;  /* 0x000000093f0c0299 */ /* 0x000fe20008011605 */
[----:B------:R-:W-:-:S03]  /*1050*/  IMAD.U32 R2, RZ, RZ, UR6 ;  /* 0x00000006ff027e24 */ /* 0x000fc6000f8e00ff */
[----:B------:R-:W0:Y:S01]  /*1060*/  LDC R7, c[0x0][0x2f0] ;  /* 0x0000bc00ff077b82 */ /* 0x000e220000000800 */
[----:B-1----:R-:W-:Y:S01]  /*1070*/  ISETP.GE.AND P1, PT, R9, 0x1, PT ;  /* 0x000000010900780c */ /* 0x002fe20003f26270 */
[----:B------:R-:W-:Y:S02]  /*1080*/  UIADD3 UR4, -UR12, URZ, URZ ;  /* 0x0000003f0c047290 */ /* 0x000fe4000fffe13f */
[----:B------:R-:W-:Y:S02]  /*1090*/  IMAD.U32 R195, RZ, RZ, UR12 ;  /* 0x0000000cffc37e24 */ /* 0x000fe4000f8e00ff */
[----:B------:R-:W-:Y:S01]  /*10a0*/  UIMAD UR4, UR7, UR4, UR8 ;  /* 0x00000004070472a4 */ /* 0x000fe2000f8e0208 */
[----:B------:R-:W-:Y:S01]  /*10b0*/  @P2 LOP3.LUT R16, R16, 0x100000, RZ, 0xfc, !PT ;  /* 0x0010000010102812 */ /* 0x000fe200078efcff */
[----:B------:R-:W1:Y:S01]  /*10c0*/  @P2 LDC R3, c[0x0][0x44c] ;  /* 0x00011300ff032b82 */ /* 0x000e620000000800 */
[----:B--2---:R-:W-:Y:S02]  /*10d0*/  IADD3 R5, -R75, 0x1, RZ ;  /* 0x000000014b057810 */ /* 0x004fe40007ffe1ff */
[----:B------:R-:W-:Y:S01]  /*10e0*/  LOP3.LUT R16, R16, 0xfff7ffff, RZ, 0xc0, !PT ;  /* 0xfff7ffff10107812 */ /* 0x000fe200078ec0ff */
[----:B------:R-:W-:-:S03]  /*10f0*/  IMAD.U32 R194, RZ, RZ, UR4 ;  /* 0x00000004ffc27e24 */ /* 0x000fc6000f8e00ff */
[----:B------:R-:W-:Y:S01]  /*1100*/  @P1 LOP3.LUT R16, R16, 0x80000, RZ, 0xfc, !PT ;  /* 0x0008000010101812 */ /* 0x000fe200078efcff */
[----:B------:R-:W2:Y:S01]  /*1110*/  @P2 LDC R4, c[0x0][0x450] ;  /* 0x00011400ff042b82 */ /* 0x000ea20000000800 */
[----:B---3--:R-:W-:-:S05]  /*1120*/  SEL R0, R0, 0x1, P0 ;  /* 0x0000000100007807 */ /* 0x008fca0000000000 */
[CC--:B0-----:R-:W-:Y:S02]  /*1130*/  IMAD R5, R0.reuse, R7.reuse, R5 ;  /* 0x0000000700057224 */ /* 0x0c1fe400078e0205 */
[----:B------:R-:W-:Y:S02]  /*1140*/  IMAD R17, R0, R7, RZ ;  /* 0x0000000700117224 */ /* 0x000fe400078e02ff */
[----:B-1----:R-:W-:-:S05]  /*1150*/  @P2 IMAD.HI.U32 R3, R3, UR6, RZ ;  /* 0x0000000603032c27 */ /* 0x002fca000f8e00ff */
[----:B--2---:R-:W-:-:S05]  /*1160*/  @P2 SHF.R.U32.HI R2, RZ, R4, R3 ;  /* 0x00000004ff022219 */ /* 0x004fca0000011603 */
[----:B------:R-:W-:-:S04]  /*1170*/  IMAD.IADD R11, R5, 0x1, R2 ;  /* 0x00000001050b7824 */ /* 0x000fc800078e0202 */
[----:B------:R-:W-:Y:S01]  /*1180*/  IMAD.IADD R2, R11, 0x1, R8 ;  /* 0x000000010b027824 */ /* 0x000fe200078e0208 */
[----:B------:R-:W-:Y:S06]  /*1190*/  @!P1 BRA `(.L_x_4259) ;  /* 0x0000000000409947 */ /* 0x000fec0003800000 */
[C---:B------:R-:W-:Y:S01]  /*11a0*/  ISETP.GT.AND P0, PT, R11.reuse, RZ, PT ;  /* 0x000000ff0b00720c */ /* 0x040fe20003f04270 */
[----:B------:R-:W-:-:S12]  /*11b0*/  VIADD R3, R11, 0xffffffff ;  /* 0xffffffff0b037836 */ /* 0x000fd80000000000 */
        /* <DEDUP_REMOVED lines=8> */
.L_x_4260:
[----:B------:R-:W-:-:S13]  /*1240*/  ISETP.NE.AND P0, PT, R9, 0x1, PT ;  /* 0x000000010900780c */ /* 0x000fda0003f05270 */
[----:B------:R-:W0:Y:S02]  /*1250*/  @P0 LDC.64 R4, c[0x0][0x9e8] ;  /* 0x00027a00ff040b82 */ /* 0x000e240000000a00 */
[----:B0-----:R-:W-:-:S05]  /*1260*/  @P0 IMAD.HI.U32 R4, R3, R4, RZ ;  /* 0x0000000403040227 */ /* 0x001fca00078e00ff */
[----:B------:R-:W-:-:S07]  /*1270*/  @P0 SHF.R.U32.HI R3, RZ, R5, R4 ;  /* 0x00000005ff030219 */ /* 0x000fce0000011604 */
.L_x_4261:
[----:B------:R-:W-:-:S05]  /*1280*/  IMAD R3, R3, R9, R9 ;  /* 0x0000000903037224 */ /* 0x000fca00078e0209 */
[----:B------:R-:W-:-:S07]  /*1290*/  VIMNMX R2, R2, R3, PT ;  /* 0x0000000302027248 */ /* 0x000fce0003fe0100 */
.L_x_4259:
[----:B------:R-:W0:Y:S01]  /*12a0*/  @P2 LDC R3, c[0x0][0x44c] ;  /* 0x00011300ff032b82 */ /* 0x000e220000000800 */
[----:B------:R-:W-:Y:S01]  /*12b0*/  IMAD.U32 R4, RZ, RZ, UR42 ;  /* 0x0000002aff047e24 */ /* 0x000fe2000f8e00ff */
[----:B------:R-:W-:Y:S01]  /*12c0*/  ULDC UR4, c[0x0][0x9dc] ;  /* 0x0002770000047ab9 */ /* 0x000fe20000000800 */
[-C--:B------:R-:W-:Y:S02]  /*12d0*/  IMAD R75, R0, R7.reuse, -R75 ;  /* 0x00000007004b7224 */ /* 0x080fe400078e0a4b */
[----:B------:R-:W-:Y:S02]  /*12e0*/  VIADD R2, R2, 0x5f ;  /* 0x0000005f02027836 */ /* 0x000fe40000000000 */
[----:B------:R-:W-:Y:S01]  /*12f0*/  IMAD R0, R0, R7, 0x5f ;  /* 0x0000005f00007424 */ /* 0x000fe200078e0207 */
[----:B------:R-:W1:Y:S01]  /*1300*/  @P2 LDC R6, c[0x0][0x450] ;  /* 0x00011400ff062b82 */ /* 0x000e620000000800 */
[----:B------:R-:W-:-:S04]  /*1310*/  IMAD.HI R2, R2, 0x2aaaaaab, RZ ;  /* 0x2aaaaaab02027827 */ /* 0x000fc800078e02ff */
[----:B------:R-:W-:Y:S01]  /*1320*/  IMAD.HI R0, R0, 0x2aaaaaab, RZ ;  /* 0x2aaaaaab00007827 */ /* 0x000fe200078e02ff */
[----:B------:R-:W-:-:S04]  /*1330*/  SHF.R.U32.HI R5, RZ, 0x1f, R2 ;  /* 0x0000001fff057819 */ /* 0x000fc80000011602 */
[----:B------:R-:W-:Y:S01]  /*1340*/  LEA.HI.SX32 R74, R2, R5, 0x1c ;  /* 0x00000005024a7211 */ /* 0x000fe200078fe2ff */
[----:B0-----:R-:W-:-:S05]  /*1350*/  @P2 IMAD.HI.U32 R3, R3, UR42, RZ ;  /* 0x0000002a03032c27 */ /* 0x001fca000f8e00ff */
[----:B-1----:R-:W-:Y:S02]  /*1360*/  @P2 SHF.R.U32.HI R4, RZ, R6, R3 ;  /* 0x00000006ff042219 */ /* 0x002fe40000011603 */
[----:B------:R-:W-:-:S03]  /*1370*/  SHF.R.U32.HI R3, RZ, 0x1f, R0 ;  /* 0x0000001fff037819 */ /* 0x000fc60000011600 */
[----:B------:R-:W-:Y:S01]  /*1380*/  IMAD.IADD R4, R75, 0x1, R4 ;  /* 0x000000014b047824 */ /* 0x000fe200078e0204 */
[----:B------:R-:W-:-:S03]  /*1390*/  LEA.HI.SX32 R3, R0, R3, 0x1c ;  /* 0x0000000300037211 */ /* 0x000fc600078fe2ff */
[----:B------:R-:W-:Y:S01]  /*13a0*/  VIADD R6, R4, -UR4 ;  /* 0x8000000404067c36 */ /* 0x000fe20008000000 */
[----:B------:R-:W-:-:S04]  /*13b0*/  VIMNMX R74, R3, R74, PT ;  /* 0x0000004a034a7248 */ /* 0x000fc80003fe0100 */
[----:B------:R-:W-:Y:S01]  /*13c0*/  R2UR UR4, R6 ;  /* 0x00000000060472ca */ /* 0x000fe200000e0000 */
[----:B------:R-:W-:-:S14]  /*13d0*/  @!P1 BRA `(.L_x_4262) ;  /* 0x0000000000449947 */ /* 0x000fdc0003800000 */
        /* <DEDUP_REMOVED lines=9> */
.L_x_4263:
[----:B------:R-:W-:-:S13]  /*1470*/  ISETP.NE.AND P0, PT, R9, 0x1, PT ;  /* 0x000000010900780c */ /* 0x000fda0003f05270 */
[----:B------:R-:W0:Y:S02]  /*1480*/  @P0 LDC.64 R2, c[0x0][0x9e8] ;  /* 0x00027a00ff020b82 */ /* 0x000e240000000a00 */
[----:B0-----:R-:W-:-:S05]  /*1490*/  @P0 IMAD.HI.U32 R0, R4, R2, RZ ;  /* 0x0000000204000227 */ /* 0x001fca00078e00ff */
[----:B------:R-:W-:-:S07]  /*14a0*/  @P0 SHF.R.U32.HI R4, RZ, R3, R0 ;  /* 0x00000003ff040219 */ /* 0x000fce0000011600 */
.L_x_4264:
[----:B------:R-:W-:-:S05]  /*14b0*/  IMAD R4, R4, R9, RZ ;  /* 0x0000000904047224 */ /* 0x000fca00078e02ff */
[----:B------:R-:W-:-:S13]  /*14c0*/  R2UR UR5, R4 ;  /* 0x00000000040572ca */ /* 0x000fda00000e0000 */
[----:B------:R-:W-:-:S04]  /*14d0*/  UISETP.LT.AND UP0, UPT, UR4, UR5, UPT ;  /* 0x000000050400728c */ /* 0x000fc8000bf01270 */
[----:B------:R-:W-:-:S12]  /*14e0*/  USEL UR4, UR4, UR5, !UP0 ;  /* 0x0000000504047287 */ /* 0x000fd8000c000000 */
.L_x_4262:
[----:B------:R-:W-:Y:S01]  /*14f0*/  UIMAD.WIDE UR4, UR4, 0x2aaaaaab, URZ ;  /* 0x2aaaaaab040478a5 */ /* 0x000fe2000f8e023f */
[----:B------:R-:W-:Y:S02]  /*1500*/  PLOP3.LUT P0, PT, PT, PT, PT, 0x80, 0x0 ;  /* 0x000000000000781c */ /* 0x000fe40003f0f070 */
[----:B------:R-:W-:Y:S01]  /*1510*/  CS2R R2, SRZ ;  /* 0x0000000000027805 */ /* 0x000fe2000001ff00 */
[----:B------:R-:W-:Y:S01]  /*1520*/  IMAD.MOV.U32 R0, RZ, RZ, RZ ;  /* 0x000000ffff007224 */ /* 0x000fe200078e00ff */
[----:B------:R-:W-:Y:S01]  /*1530*/  USHF.R.U32.HI UR4, URZ, 0x1f, UR5 ;  /* 0x0000001f3f047899 */ /* 0x000fe20008011605 */
[----:B------:R-:W-:Y:S02]  /*1540*/  CS2R R118, SRZ ;  /* 0x0000000000767805 */ /* 0x000fe4000001ff00 */
[----:B------:R-:W-:Y:S02]  /*1550*/  CS2R R116, SRZ ;  /* 0x0000000000747805 */ /* 0x000fe4000001ff00 */
[----:B------:R-:W-:Y:S01]  /*1560*/  CS2R R114, SRZ ;  /* 0x0000000000727805 */ /* 0x000fe2000001ff00 */
[----:B------:R-:W-:Y:S01]  /*1570*/  ULEA.HI.SX32 UR4, UR5, UR4, 0x1c ;  /* 0x0000000405047291 */ /* 0x000fe2000f8fe23f */
[----:B------:R-:W-:-:S02]  /*1580*/  CS2R R112, SRZ ;  /* 0x0000000000707805 */ /* 0x000fc4000001ff00 */
[----:B------:R-:W-:Y:S02]  /*1590*/  CS2R R110, SRZ ;  /* 0x00000000006e7805 */ /* 0x000fe4000001ff00 */
[----:B------:R-:W-:Y:S01]  /*15a0*/  CS2R R108, SRZ ;  /* 0x00000000006c7805 */ /* 0x000fe2000001ff00 */
[----:B------:R-:W-:Y:S01]  /*15b0*/  UISETP.LT.AND UP0, UPT, URZ, UR4, UPT ;  /* 0x000000043f00728c */ /* 0x000fe2000bf01270 */
[----:B------:R-:W-:Y:S02]  /*15c0*/  CS2R R106, SRZ ;  /* 0x00000000006a7805 */ /* 0x000fe4000001ff00 */
[----:B------:R-:W-:Y:S01]  /*15d0*/  CS2R R104, SRZ ;  /* 0x0000000000687805 */ /* 0x000fe2000001ff00 */
[----:B------:R-:W-:Y:S01]  /*15e0*/  IMAD.MOV.U32 R102, RZ, RZ, RZ ;  /* 0x000000ffff667224 */ /* 0x000fe200078e00ff */
[----:B------:R-:W-:Y:S01]  /*15f0*/  USEL UR60, URZ, UR4, !UP0 ;  /* 0x000000043f3c7287 */ /* 0x000fe2000c000000 */
[----:B------:R-:W-:Y:S02]  /*1600*/  CS2R R98, SRZ ;  /* 0x0000000000627805 */ /* 0x000fe4000001ff00 */
[----:B------:R-:W-:-:S02]  /*1610*/  CS2R R100, SRZ ;  /* 0x0000000000647805 */ /* 0x000fc4000001ff00 */
[----:B------:R-:W-:Y:S02]  /*1620*/  CS2R R94, SRZ ;  /* 0x00000000005e7805 */ /* 0x000fe4000001ff00 */
[----:B------:R-:W-:Y:S02]  /*1630*/  CS2R R96, SRZ ;  /* 0x0000000000607805 */ /* 0x000fe4000001ff00 */
[----:B------:R-:W-:Y:S02]  /*1640*/  CS2R R90, SRZ ;  /* 0x00000000005a7805 */ /* 0x000fe4000001ff00 */
[----:B------:R-:W-:Y:S02]  /*1650*/  ISETP.GT.AND P1, PT, R74, UR60, PT ;  /* 0x0000003c4a007c0c */ /* 0x000fe4000bf24270 */
        /* <DEDUP_REMOVED lines=22> */
[----:B------:R-:W-:Y:S01]  /*17c0*/  IMAD.MOV.U32 R53, RZ, RZ, RZ ;  /* 0x000000ffff357224 */ /* 0x000fe200078e00ff */
        /* <DEDUP_REMOVED lines=9> */
[----:B------:R-:W-:Y:S01]  /*1860*/  CS2R R6, SRZ ;  /* 0x0000000000067805 */ /* 0x000fe2000001ff00 */
[----:B------:R-:W-:Y:S01]  /*1870*/  IMAD.MOV.U32 R33, RZ, RZ, RZ ;  /* 0x000000ffff217224 */ /* 0x000fe200078e00ff */
[----:B------:R-:W-:Y:S01]  /*1880*/  CS2R R4, SRZ ;  /* 0x0000000000047805 */ /* 0x000fe2000001ff00 */
[----:B------:R-:W-:Y:S01]  /*1890*/  IMAD.MOV.U32 R150, RZ, RZ, RZ ;  /* 0x000000ffff967224 */ /* 0x000fe200078e00ff */
        /* <DEDUP_REMOVED lines=32> */
.L_x_4266:
        /* <DEDUP_REMOVED lines=11> */
.L_x_4431:
[----:B------:R-:W-:Y:S05]  /*1b50*/  @!P0 BRA `(.L_x_4268) ;  /* 0x0000000000048947 */ /* 0x000fea0003800000 */
[----:B------:R-:W-:Y:S01]  /*1b60*/  BPT.TRAP 0x1 ;  /* 0x000000040000795c */ /* 0x000fe20000300000 */
.L_x_4268:
[----:B------:R-:W-:Y:S02]  /*1b70*/  IMAD.U32 R13, RZ, RZ, UR38 ;  /* 0x00000026ff0d7e24 */ /* 0x000fe4000f8e00ff */
[----:B0-----:R-:W-:-:S03]  /*1b80*/  IMAD.U32 R0, RZ, RZ, UR39 ;  /* 0x00000027ff007e24 */ /* 0x001fc6000f8e00ff */
[----:B------:R-:W-:Y:S02]  /*1b90*/  LEA R13, R13, UR40, 0x3 ;  /* 0x000000280d0d7c11 */ /* 0x000fe4000f8e18ff */
[----:B------:R-:W-:-:S04]  /*1ba0*/  SHF.L.U32 R0, R0, 0x1f, RZ ;  /* 0x0000001f00007819 */ /* 0x000fc800000006ff */
[----:B------:R0:W1:Y:S01]  /*1bb0*/  SYNCS.PHASECHK.TRANS64.TRYWAIT P1, [R13+URZ+0x30830], R0 ;  /* 0x030830000d0075a7 */ /* 0x000062000802017f */
[----:B------:R-:W-:Y:S05]  /*1bc0*/  @!P0 BRA `(.L_x_4269) ;  /* 0x0000000000048947 */ /* 0x000fea0003800000 */
[----:B------:R-:W-:Y:S01]  /*1bd0*/  BPT.TRAP 0x1 ;  /* 0x000000040000795c */ /* 0x000fe20000300000 */
.L_x_4269:
[----:B-1----:R-:W-:Y:S05]  /*1be0*/  @P1 BRA `(.L_x_4270) ;  /* 0x0000000000081947 */ /* 0x002fea0003800000 */
[----:B------:R-:W1:Y:S02]  /*1bf0*/  SYNCS.PHASECHK.TRANS64.TRYWAIT P1, [R13+URZ+0x30830], R0 ;  /* 0x030830000d0075a7 */ /* 0x000e64000802017f */
[----:B-1----:R-:W-:Y:S05]  /*1c00*/  @!P1 BRA `(.L_x_4271) ;  /* 0x0000014000cc9947 */ /* 0x002fea0003800000 */
.L_x_4270:
        /* <DEDUP_REMOVED lines=14> */
[----:B------:R-:W-:Y:S02]  /*1cf0*/  UIMAD UR5, UR38, 0x900, UR43 ;  /* 0x00000900260578a4 */ /* 0x000fe4000f8e022b */
[----:B------:R-:W-:Y:S02]  /*1d00*/  UIADD3 UR6, UR4, 0x2, URZ ;  /* 0x0000000204067890 */ /* 0x000fe4000fffe03f */
[----:B------:R-:W-:Y:S01]  /*1d10*/  UIADD3 UR7, UR5, 0x2, URZ ;  /* 0x0000000205077890 */ /* 0x000fe2000fffe03f */
[----:B------:R-:W-:Y:S02]  /*1d20*/  UMOV UR8, UR4 ;  /* 0x0000000400087c82 */ /* 0x000fe40008000000 */
[----:B------:R-:W-:Y:S01]  /*1d30*/  UMOV UR10, UR5 ;  /* 0x00000005000a7c82 */ /* 0x000fe20008000000 */
[----:B------:R-:W-:Y:S01]  /*1d40*/  IMAD.U32 R6, RZ, RZ, UR8 ;  /* 0x00000008ff067e24 */ /* 0x000fe2000f8e00ff */
[----:B------:R-:W-:Y:S01]  /*1d50*/  HGMMA.64x96x16.F32 R24, gdesc[UR8], RZ, !UPT, gsb0 ;  /* 0x01600000081879f0 */ /* 0x000fe2000c0008ff */
        /* <DEDUP_REMOVED lines=78> */
.L_x_4272:
[----:B------:R-:W-:Y:S01]  /*2240*/  ISETP.NE.AND P2, PT, R199, 0x1, PT ;  /* 0x00000001c700780c */ /* 0x000fe20003f45270 */
[----:B------:R-:W-:Y:S01]  /*2250*/  ULDC UR5, c[0x0][0x9d8] ;  /* 0x0002760000057ab9 */ /* 0x000fe20000000800 */
[----:B------:R-:W-:Y:S01]  /*2260*/  R2UR UR4, R13 ;  /* 0x000000000d0472ca */ /* 0x000fe200000e0000 */
[----:B01----:R-:W-:Y:S02]  /*2270*/  VIADD R13, R19, UR42 ;  /* 0x0000002a130d7c36 */ /* 0x003fe40008000000 */
[----:B------:R-:W-:Y:S01]  /*2280*/  FMUL.FTZ R37, R37, UR5 ;  /* 0x0000000525257c20 */ /* 0x000fe20008410000 */
[----:B------:R-:W-:Y:S01]  /*2290*/  FMUL.FTZ R2, R30, UR5 ;  /* 0x000000051e027c20 */ /* 0x000fe20008410000 */
[----:B------:R-:W-:Y:S01]  /*22a0*/  FMUL.FTZ R25, R25, UR5 ;  /* 0x0000000519197c20 */ /* 0x000fe20008410000 */
[----:B------:R-:W-:Y:S01]  /*22b0*/  FMUL.FTZ R12, R66, UR5 ;  /* 0x00000005420c7c20 */ /* 0x000fe20008410000 */
[----:B------:R0:W1:Y:S01]  /*22c0*/  MUFU.TANH R30, R37 ;  /* 0x00000025001e7308 */ /* 0x0000620000002400 */
[----:B------:R-:W-:Y:S01]  /*22d0*/  FMUL.FTZ R33, R33, UR5 ;  /* 0x0000000521217c20 */ /* 0x000fe20008410000 */
[----:B------:R-:W-:Y:S01]  /*22e0*/  FMUL.FTZ R3, R26, UR5 ;  /* 0x000000051a037c20 */ /* 0x000fe20008410000 */
[----:B------:R-:W-:Y:S01]  /*22f0*/  FMUL.FTZ R0, R27, UR5 ;  /* 0x000000051b007c20 */ /* 0x000fe20008410000 */
[----:B------:R-:W-:Y:S01]  /*2300*/  FMUL.FTZ R8, R31, UR5 ;  /* 0x000000051f087c20 */ /* 0x000fe20008410000 */
[----:B------:R-:W2:Y:S01]  /*2310*/  @P2 LDC R14, c[0x0][0x44c] ;  /* 0x00011300ff0e2b82 */ /* 0x000ea20000000800 */
[----:B------:R-:W-:Y:S01]  /*2320*/  FMUL.FTZ R9, R24, UR5 ;  /* 0x0000000518097c20 */ /* 0x000fe20008410000 */
[----:B------:R-:W-:Y:S01]  /*2330*/  UIADD3 UR4, UR4, 0x30840, URZ ;  /* 0x0003084004047890 */ /* 0x000fe2000fffe03f */
[----:B------:R3:W4:Y:S01]  /*2340*/  MUFU.TANH R72, R25 ;  /* 0x0000001900487308 */ /* 0x0007220000002400 */
[----:B0-----:R-:W-:-:S02]  /*2350*/  IMAD.MOV.U32 R37, RZ, RZ, R13 ;  /* 0x000000ffff257224 */ /* 0x001fc400078e000d */
[----:B------:R-:W-:Y:S01]  /*2360*/  FMUL.FTZ R28, R28, UR5 ;  /* 0x000000051c1c7c20 */ /* 0x000fe20008410000 */
[----:B------:R-:W-:Y:S01]  /*2370*/  UPRMT UR4, UR61, 0x654, UR4 ;  /* 0x000006543d047896 */ /* 0x000fe20008000004 */
[----:B------:R-:W-:Y:S01]  /*2380*/  FMUL.FTZ R29, R29, UR5 ;  /* 0x000000051d1d7c20 */ /* 0x000fe20008410000 */
[----:B------:R-:W0:Y:S01]  /*2390*/  @P2 LDC R20, c[0x0][0x450] ;  /* 0x00011400ff142b82 */ /* 0x000e220000000800 */
[----:B------:R-:W-:Y:S01]  /*23a0*/  FMUL.FTZ R32, R32, UR5 ;  /* 0x0000000520207c20 */ /* 0x000fe20008410000 */
[----:B------:R-:W-:Y:S01]  /*23b0*/  FMUL.FTZ R11, R34, UR5 ;  /* 0x00000005220b7c20 */ /* 0x000fe20008410000 */
[----:B------:R5:W0:Y:S01]  /*23c0*/  MUFU.TANH R26, R33 ;  /* 0x00000021001a7308 */ /* 0x000a220000002400 */
[----:B---3--:R-:W-:Y:S02]  /*23d0*/  IMAD.MOV.U32 R25, RZ, RZ, -0x60 ;  /* 0xffffffa0ff197424 */ /* 0x008fe400078e00ff */
[----:B------:R-:W-:Y:S01]  /*23e0*/  FMUL.FTZ R27, R35, UR5 ;  /* 0x00000005231b7c20 */ /* 0x000fe20008410000 */
[----:B------:R-:W-:Y:S01]  /*23f0*/  FMUL.FTZ R36, R36, UR5 ;  /* 0x0000000524247c20 */ /* 0x000fe20008410000 */
[----:B------:R-:W-:Y:S01]  /*2400*/  FMUL.FTZ R31, R38, UR5 ;  /* 0x00000005261f7c20 */ /* 0x000fe20008410000 */
[----:B------:R-:W-:-:S02]  /*2410*/  IMAD R25, R74, R25, 0x61 ;  /* 0x000000614a197424 */ /* 0x000fc400078e0219 */
[----:B------:R-:W-:Y:S01]  /*2420*/  FMUL.FTZ R40, R40, UR5 ;  /* 0x0000000528287c20 */ /* 0x000fe20008410000 */
[----:B------:R-:W-:Y:S01]  /*2430*/  FMUL.FTZ R41, R41, UR5 ;  /* 0x0000000529297c20 */ /* 0x000fe20008410000 */
[----:B------:R-:W-:Y:S01]  /*2440*/  FMUL.FTZ R44, R44, UR5 ;  /* 0x000000052c2c7c20 */ /* 0x000fe20008410000 */
[----:B-----5:R-:W-:Y:S01]  /*2450*/  FMUL.FTZ R33, R39, UR5 ;  /* 0x0000000527217c20 */ /* 0x020fe20008410000 */
[----:B------:R-:W-:Y:S01]  /*2460*/  FMUL.FTZ R45, R45, UR5 ;  /* 0x000000052d2d7c20 */ /* 0x000fe20008410000 */
[----:B------:R-:W-:Y:S01]  /*2470*/  FMUL.FTZ R48, R48, UR5 ;  /* 0x0000000530307c20 */ /* 0x000fe20008410000 */
[----:B------:R-:W-:Y:S01]  /*2480*/  FMUL.FTZ R50, R50, UR5 ;  /* 0x0000000532327c20 */ /* 0x000fe20008410000 */
[----:B--2---:R-:W-:-:S04]  /*2490*/  @P2 IMAD.HI.U32 R15, R13, R14, RZ ;  /* 0x0000000e0d0f2227 */ /* 0x004fc800078e00ff */
[----:B------:R-:W-:Y:S01]  /*24a0*/  FMUL.FTZ R51, R51, UR5 ;  /* 0x0000000533337c20 */ /* 0x000fe20008410000 */
[----:B------:R-:W2:Y:S01]  /*24b0*/  LDC R14, c[0x0][0x288] ;  /* 0x0000a200ff0e7b82 */ /* 0x000ea20000000800 */
[----:B------:R-:W-:Y:S01]  /*24c0*/  FMUL.FTZ R53, R53, UR5 ;  /* 0x0000000535357c20 */ /* 0x000fe20008410000 */
[----:B------:R-:W-:Y:S01]  /*24d0*/  FMUL.FTZ R54, R54, UR5 ;  /* 0x0000000536367c20 */ /* 0x000fe20008410000 */
[----:B------:R-:W-:Y:S01]  /*24e0*/  FMUL.FTZ R55, R55, UR5 ;  /* 0x0000000537377c20 */ /* 0x000fe20008410000 */
[----:B------:R-:W-:Y:S01]  /*24f0*/  FMUL.FTZ R56, R56, UR5 ;  /* 0x0000000538387c20 */ /* 0x000fe20008410000 */
[----:B------:R-:W-:Y:S01]  /*2500*/  FMUL.FTZ R57, R57, UR5 ;  /* 0x0000000539397c20 */ /* 0x000fe20008410000 */
[----:B0-----:R-:W-:Y:S01]  /*2510*/  @P2 SHF.R.U32.HI R37, RZ, R20, R15 ;  /* 0x00000014ff252219 */ /* 0x001fe2000001160f */
[----:B------:R-:W-:Y:S01]  /*2520*/  FMUL.FTZ R58, R58, UR5 ;  /* 0x000000053a3a7c20 */ /* 0x000fe20008410000 */
[----:B------:R-:W-:Y:S01]  /*2530*/  FMUL.FTZ R59, R59, UR5 ;  /* 0x000000053b3b7c20 */ /* 0x000fe20008410000 */
        /* <DEDUP_REMOVED lines=15> */
[----:B------:R-:W-:Y:S01]  /*2630*/  IMAD R20, R74, -0x60, R17 ;  /* 0xffffffa04a147824 */ /* 0x000fe200078e0211 */
[----:B------:R-:W3:Y:S01]  /*2640*/  MUFU.TANH R9, R9 ;  /* 0x0000000900097308 */ /* 0x000ee20000002400 */
[----:B------:R-:W-:Y:S01]  /*2650*/  IMAD R24, R18, -0x2, R25 ;  /* 0xfffffffe12187824 */ /* 0x000fe200078e0219 */
[----:B------:R-:W-:Y:S01]  /*2660*/  ULDC UR55, c[0x0][0x9dc] ;  /* 0x0002770000377ab9 */ /* 0x000fe20000000800 */
[----:B------:R-:W-:Y:S01]  /*2670*/  SYNCS.ARRIVE.TRANS64.RED.A1T0 RZ, [UR4], RZ ;  /* 0x000000ffffff79a7 */ /* 0x000fe20008100404 */
[----:B------:R-:W-:-:S02]  /*2680*/  VIADD R21, R20, 0x60 ;  /* 0x0000006014157836 */ /* 0x000fc40000000000 */
[----:B------:R-:W-:Y:S01]  /*2690*/  FMUL.FTZ R42, R42, UR5 ;  /* 0x000000052a2a7c20 */ /* 0x000fe20008410000 */
[----:B------:R-:W-:Y:S01]  /*26a0*/  ULOP3.LUT UR4, URZ, UR55, URZ, 0x33, !UPT ;  /* 0x000000373f047292 */ /* 0x000fe2000f8e333f */
[----:B--2---:R-:W-:Y:S01]  /*26b0*/  IADD3 R20, R24, -R14, R17 ;  /* 0x8000000e18147210 */ /* 0x004fe20007ffe011 */
[----:B------:R-:W2:Y:S01]  /*26c0*/  MUFU.TANH R3, R3 ;  /* 0x0000000300037308 */ /* 0x000ea20000002400 */
[----:B------:R-:W-:Y:S01]  /*26d0*/  FMUL.FTZ R43, R43, UR5 ;  /* 0x000000052b2b7c20 */ /* 0x000fe20008410000 */
[----:B------:R-:W-:Y:S01]  /*26e0*/  FMUL.FTZ R46, R46, UR5 ;  /* 0x000000052e2e7c20 */ /* 0x000fe20008410000 */
[----:B------:R-:W-:Y:S01]  /*26f0*/  FMUL.FTZ R52, R52, UR5 ;  /* 0x0000000534347c20 */ /* 0x000fe20008410000 */
[----:B------:R-:W-:Y:S01]  /*2700*/  ULDC UR5, c[0x0][0x9e0] ;  /* 0x0002780000057ab9 */ /* 0x000fe20000000800 */
[----:B------:R-:W-:-:S03]  /*2710*/  IMAD R39, R18, -0x2, R21 ;  /* 0xfffffffe12277824 */ /* 0x000fc600078e0215 */
        /* <DEDUP_REMOVED lines=39> */
[----:B------:R5:W1:Y:S08]  /*2990*/  MUFU.TANH R73, R42 ;  /* 0x0000002a00497308 */ /* 0x000a700000002400 */
[----:B------:R4:W1:Y:S01]  /*29a0*/  MUFU.TANH R76, R43 ;  /* 0x0000002b004c7308 */ /* 0x0008620000002400 */
[----:B-----5:R-:W-:-:S05]  /*29b0*/  VIADD R42, R20, UR5 ;  /* 0x00000005142a7c36 */ /* 0x020fca0008000000 */
[----:B0-----:R-:W-:Y:S02]  /*29c0*/  VIADDMNMX R21, R66, R42, R39, PT ;  /* 0x0000002a42157246 */ /* 0x001fe40003800127 */
[----:B------:R0:W1:Y:S01]  /*29d0*/  MUFU.TANH R77, R46 ;  /* 0x0000002e004d7308 */ /* 0x0000620000002400 */
[----:B----4-:R-:W-:-:S04]  /*29e0*/  VIADD R43, R20, UR4 ;  /* 0x00000004142b7c36 */ /* 0x010fc80008000000 */
[----:B------:R-:W-:-:S03]  /*29f0*/  IMAD.IADD R38, R43, 0x1, R66 ;  /* 0x000000012b267824 */ /* 0x000fc600078e0242 */
[----:B------:R4:W1:Y:S01]  /*2a00*/  MUFU.TANH R34, R52 ;  /* 0x0000003400227308 */ /* 0x0008620000002400 */
[----:B0-----:R-:W-:Y:S02]  /*2a10*/  VIADD R46, R25, 0xffffffff ;  /* 0xffffffff192e7836 */ /* 0x001fe40000000000 */
[----:B----4-:R-:W-:Y:S01]  /*2a20*/  VIADD R52, R24, 0xffffffff ;  /* 0xffffffff18347836 */ /* 0x010fe20000000000 */
[----:B--23--:R-:W-:Y:S06]  /*2a30*/  @!P1 BRA `(.L_x_4273) ;  /* 0x00000000005c9947 */ /* 0x00cfec0003800000 */
[----:B------:R-:W-:Y:S01]  /*2a40*/  IADD3 R25, R17, -R14, R66 ;  /* 0x8000000e11197210 */ /* 0x000fe20007ffe042 */
        /* <DEDUP_REMOVED lines=12> */
.L_x_4275:
[----:B------:R-:W-:Y:S02]  /*2b10*/  ULDC UR4, c[0x0][0x9e4] ;  /* 0x0002790000047ab9 */ /* 0x000fe40000000800 */
[----:B------:R-:W-:-:S05]  /*2b20*/  IMAD.U32 R24, RZ, RZ, UR4 ;  /* 0x00000004ff187e24 */ /* 0x000fca000f8e00ff */
[----:B------:R-:W-:-:S13]  /*2b30*/  ISETP.NE.AND P1, PT, R24, 0x1, PT ;  /* 0x000000011800780c */ /* 0x000fda0003f25270 */
[----:B------:R-:W0:Y:S02]  /*2b40*/  @P1 LDC.64 R66, c[0x0][0x9e8] ;  /* 0x00027a00ff421b82 */ /* 0x000e240000000a00 */
[----:B0-----:R-:W-:-:S05]  /*2b50*/  @P1 IMAD.HI.U32 R20, R25, R66, RZ ;  /* 0x0000004219141227 */ /* 0x001fca00078e00ff */
[----:B------:R-:W-:-:S07]  /*2b60*/  @P1 SHF.R.U32.HI R25, RZ, R67, R20 ;  /* 0x00000043ff191219 */ /* 0x000fce0000011614 */
.L_x_4276:
[----:B------:R-:W-:Y:S05]  /*2b70*/  BSYNC B0 ;  /* 0x0000000000007941 */ /* 0x000fea0003800000 */
.L_x_4274:
[----:B------:R-:W-:-:S05]  /*2b80*/  IMAD R25, R25, R24, R52 ;  /* 0x0000001819197224 */ /* 0x000fca00078e0234 */
[----:B------:R-:W-:Y:S02]  /*2b90*/  VIADDMNMX R21, R25, R24, R21, PT ;  /* 0x0000001819157246 */ /* 0x000fe40003800115 */
[----:B------:R-:W-:-:S07]  /*2ba0*/  VIMNMX R38, R38, R25, !PT ;  /* 0x0000001926267248 */ /* 0x000fce0007fe0100 */
.L_x_4273:
        /* <DEDUP_REMOVED lines=32> */
[----:B-1----:R-:W-:Y:S02]  /*2db0*/  FSEL R84, R30, -INF , !P2 ;  /* 0xff8000001e547808 */ /* 0x002fe40005000000 */
[----:B------:R-:W-:Y:S02]  /*2dc0*/  ISETP.GT.AND P2, PT, R38, 0x20, !P3 ;  /* 0x000000202600780c */ /* 0x000fe40005f44270 */
[----:B------:R-:W-:Y:S02]  /*2dd0*/  P2R R81, PR, RZ, 0x8 ;  /* 0x00000008ff517803 */ /* 0x000fe40000000000 */
[----:B------:R-:W-:-:S02]  /*2de0*/  ISETP.LT.OR P2, PT, R21, 0x21, P2 ;  /* 0x000000211500780c */ /* 0x000fc40001741670 */
[----:B------:R-:W-:Y:S02]  /*2df0*/  ISETP.GE.AND P3, PT, R46, 0x22, PT ;  /* 0x000000222e00780c */ /* 0x000fe40003f66270 */
[----:B------:R-:W-:Y:S02]  /*2e00*/  FSEL R86, R40, -INF , !P2 ;  /* 0xff80000028567808 */ /* 0x000fe40005000000 */
[----:B------:R-:W-:Y:S01]  /*2e10*/  ISETP.GT.AND P2, PT, R38, 0x21, !P3 ;  /* 0x000000212600780c */ /* 0x000fe20005f44270 */
[----:B------:R-:W0:Y:S01]  /*2e20*/  SHFL.IDX PT, R40, R37, 0x1, 0x1c1f ;  /* 0x003c1f0025287f89 */ /* 0x000e2200000e0000 */
        /* <DEDUP_REMOVED lines=57> */
[----:B------:R-:W-:Y:S02]  /*31c0*/  P2R R47, PR, RZ, 0x10 ;  /* 0x00000010ff2f7803 */ /* 0x000fe40000000000 */
        /* <DEDUP_REMOVED lines=10> */
[----:B------:R-:W-:-:S04]  /*3270*/  ISETP.GT.AND P5, PT, R38, RZ, !P4 ;  /* 0x000000ff2600720c */ /* 0x000fc800067a4270 */
[----:B------:R-:W-:-:S04]  /*3280*/  ISETP.LT.OR P5, PT, R21, 0x1, P5 ;  /* 0x000000011500780c */ /* 0x000fc80002fa1670 */
[----:B------:R-:W-:Y:S02]  /*3290*/  FSEL R188, R9, -INF , !P5 ;  /* 0xff80000009bc7808 */ /* 0x000fe40006800000 */
[----:B------:R-:W-:-:S04]  /*32a0*/  ISETP.GE.AND P5, PT, R46, 0x5a, PT ;  /* 0x0000005a2e00780c */ /* 0x000fc80003fa6270 */
[----:B------:R-:W-:Y:S02]  /*32b0*/  P2R R60, PR, RZ, 0x20 ;  /* 0x00000020ff3c7803 */ /* 0x000fe40000000000 */
[----:B------:R-:W-:Y:S02]  /*32c0*/  ISETP.GT.AND P5, PT, R38, 0x59, !P5 ;  /* 0x000000592600780c */ /* 0x000fe40006fa4270 */
[----:B0-----:R-:W-:Y:S01]  /*32d0*/  VIADDMNMX R38, R40, R42, R39, PT ;  /* 0x0000002a28267246 */ /* 0x001fe20003800127 */
[----:B------:R-:W-:Y:S01]  /*32e0*/  IMAD.IADD R39, R43, 0x1, R40 ;  /* 0x000000012b277824 */ /* 0x000fe200078e0228 */
[----:B------:R-:W-:-:S04]  /*32f0*/  ISETP.LT.OR P5, PT, R21, 0x5a, P5 ;  /* 0x0000005a1500780c */ /* 0x000fc80002fa1670 */
[----:B------:R-:W-:Y:S02]  /*3300*/  FSEL R21, R69, -INF , !P5 ;  /* 0xff80000045157808 */ /* 0x000fe40006800000 */
[----:B------:R-:W-:-:S13]  /*3310*/  LOP3.LUT P5, RZ, R16, 0x80000, RZ, 0xc0, !PT ;  /* 0x0008000010ff7812 */ /* 0x000fda00078ac0ff */
[----:B------:R-:W-:Y:S05]  /*3320*/  @!P5 BRA `(.L_x_4277) ;  /* 0x00000000005cd947 */ /* 0x000fea0003800000 */
        /* <DEDUP_REMOVED lines=13> */
.L_x_4279:
[----:B------:R-:W-:Y:S02]  /*3400*/  ULDC UR4, c[0x0][0x9e4] ;  /* 0x0002790000047ab9 */ /* 0x000fe40000000800 */
[----:B------:R-:W-:-:S05]  /*3410*/  IMAD.U32 R37, RZ, RZ, UR4 ;  /* 0x00000004ff257e24 */ /* 0x000fca000f8e00ff */
[----:B------:R-:W-:-:S13]  /*3420*/  ISETP.NE.AND P5, PT, R37, 0x1, PT ;  /* 0x000000012500780c */ /* 0x000fda0003fa5270 */
[----:B------:R-:W0:Y:S02]  /*3430*/  @P5 LDC.64 R40, c[0x0][0x9e8] ;  /* 0x00027a00ff285b82 */ /* 0x000e240000000a00 */
[----:B0-----:R-:W-:-:S05]  /*3440*/  @P5 IMAD.HI.U32 R40, R9, R40, RZ ;  /* 0x0000002809285227 */ /* 0x001fca00078e00ff */
[----:B------:R-:W-:-:S07]  /*3450*/  @P5 SHF.R.U32.HI R9, RZ, R41, R40 ;  /* 0x00000029ff095219 */ /* 0x000fce0000011628 */
.L_x_4280:
[----:B------:R-:W-:Y:S05]  /*3460*/  BSYNC B0 ;  /* 0x0000000000007941 */ /* 0x000fea0003800000 */
.L_x_4278:
[----:B------:R-:W-:-:S05]  /*3470*/  IMAD R9, R9, R37, R52 ;  /* 0x0000002509097224 */ /* 0x000fca00078e0234 */
[----:B------:R-:W-:Y:S02]  /*3480*/  VIADDMNMX R38, R9, R37, R38, PT ;  /* 0x0000002509267246 */ /* 0x000fe40003800126 */
[----:B------:R-:W-:-:S07]  /*3490*/  VIMNMX R39, R39, R9, !PT ;  /* 0x0000000927277248 */ /* 0x000fce0007fe0100 */
.L_x_4277:
[C---:B------:R-:W-:Y:S01]  /*34a0*/  ISETP.GT.AND P1, PT, R39.reuse, 0x1, !P1 ;  /* 0x000000012700780c */ /* 0x040fe20004f24270 */
[----:B------:R-:W-:Y:S01]  /*34b0*/  ULDC UR11, c[0x0][0x988] ;  /* 0x00026200000b7ab9 */ /* 0x000fe20000000800 */
[----:B------:R-:W-:Y:S01]  /*34c0*/  ISETP.GT.AND P6, PT, R39, 0x8, !P6 ;  /* 0x000000082700780c */ /* 0x000fe200077c4270 */
[----:B------:R-:W-:Y:S01]  /*34d0*/  IMAD.U32 R64, RZ, RZ, UR42 ;  /* 0x0000002aff407e24 */ /* 0x000fe2000f8e00ff */
[C---:B------:R-:W-:Y:S02]  /*34e0*/  ISETP.LT.OR P1, PT, R38.reuse, 0x2, P1 ;  /* 0x000000022600780c */ /* 0x040fe40000f21670 */
[----:B------:R-:W-:Y:S02]  /*34f0*/  ISETP.LT.OR P6, PT, R38, 0x9, P6 ;  /* 0x000000092600780c */ /* 0x000fe400037c1670 */
[----:B------:R-:W-:Y:S02]  /*3500*/  FSEL R40, R0, -INF , !P1 ;  /* 0xff80000000287808 */ /* 0x000fe40004800000 */
[----:B------:R-:W-:-:S02]  /*3510*/  ISETP.NE.AND P1, PT, R47, RZ, PT ;  /* 0x000000ff2f00720c */ /* 0x000fc40003f25270 */
[----:B------:R-:W-:Y:S02]  /*3520*/  FSEL R41, R2, -INF , !P6 ;  /* 0xff80000002297808 */ /* 0x000fe40007000000 */
[----:B------:R-:W-:Y:S02]  /*3530*/  ISETP.GT.AND P1, PT, R39, 0x9, !P1 ;  /* 0x000000092700780c */ /* 0x000fe40004f24270 */
[----:B------:R-:W-:Y:S02]  /*3540*/  ISETP.NE.AND P6, PT, R71, RZ, PT ;  /* 0x000000ff4700720c */ /* 0x000fe40003fc5270 */
[----:B------:R-:W-:Y:S02]  /*3550*/  ISETP.LT.OR P1, PT, R38, 0xa, P1 ;  /* 0x0000000a2600780c */ /* 0x000fe40000f21670 */
[----:B------:R-:W-:Y:S02]  /*3560*/  ISETP.NE.AND P5, PT, R79, RZ, PT ;  /* 0x000000ff4f00720c */ /* 0x000fe40003fa5270 */
[----:B------:R-:W-:-:S02]  /*3570*/  FSEL R42, R8, -INF , !P1 ;  /* 0xff800000082a7808 */ /* 0x000fc40004800000 */
[----:B------:R-:W-:Y:S02]  /*3580*/  ISETP.NE.AND P1, PT, R49, RZ, PT ;  /* 0x000000ff3100720c */ /* 0x000fe40003f25270 */
[C---:B------:R-:W-:Y:S02]  /*3590*/  ISETP.GT.AND P4, PT, R39.reuse, RZ, !P4 ;  /* 0x000000ff2700720c */ /* 0x040fe40006784270 */
[C---:B------:R-:W-:Y:S02]  /*35a0*/  ISETP.GT.AND P1, PT, R39.reuse, 0x10, !P1 ;  /* 0x000000102700780c */ /* 0x040fe40004f24270 */
[C---:B------:R-:W-:Y:S02]  /*35b0*/  ISETP.LT.OR P4, PT, R38.reuse, 0x1, P4 ;  /* 0x000000012600780c */ /* 0x040fe40002781670 */
[----:B------:R-:W-:Y:S02]  /*35c0*/  ISETP.LT.OR P1, PT, R38, 0x11, P1 ;  /* 0x000000112600780c */ /* 0x000fe40000f21670 */
[----:B------:R-:W-:-:S02]  /*35d0*/  ISETP.GT.AND P2, PT, R39, 0x51, !P2 ;  /* 0x000000512700780c */ /* 0x000fc40005744270 */
[----:B------:R-:W-:Y:S02]  /*35e0*/  FSEL R43, R11, -INF , !P1 ;  /* 0xff8000000b2b7808 */ /* 0x000fe40004800000 */
[----:B------:R-:W-:Y:S02]  /*35f0*/  ISETP.NE.AND P1, PT, R67, RZ, PT ;  /* 0x000000ff4300720c */ /* 0x000fe40003f25270 */
[C---:B------:R-:W-:Y:S02]  /*3600*/  ISETP.LT.OR P2, PT, R38.reuse, 0x52, P2 ;  /* 0x000000522600780c */ /* 0x040fe40001741670 */
[C---:B------:R-:W-:Y:S02]  /*3610*/  ISETP.GT.AND P1, PT, R39.reuse, 0x11, !P1 ;  /* 0x000000112700780c */ /* 0x040fe40004f24270 */
[----:B------:R-:W-:Y:S02]  /*3620*/  ISETP.GT.AND P3, PT, R39, 0x58, !P3 ;  /* 0x000000582700780c */ /* 0x000fe40005f64270 */
[----:B------:R-:W-:-:S02]  /*3630*/  ISETP.LT.OR P1, PT, R38, 0x12, P1 ;  /* 0x000000122600780c */ /* 0x000fc40000f21670 */
[C---:B------:R-:W-:Y:S02]  /*3640*/  ISETP.LT.OR P3, PT, R38.reuse, 0x59, P3 ;  /* 0x000000592600780c */ /* 0x040fe40001f61670 */
[----:B------:R-:W-:Y:S02]  /*3650*/  FSEL R44, R27, -INF , !P1 ;  /* 0xff8000001b2c7808 */ /* 0x000fe40004800000 */
[----:B------:R-:W-:Y:S02]  /*3660*/  ISETP.GT.AND P1, PT, R39, 0x18, !P6 ;  /* 0x000000182700780c */ /* 0x000fe40007724270 */
[----:B------:R-:W-:Y:S02]  /*3670*/  ISETP.NE.AND P6, PT, R45, RZ, PT ;  /* 0x000000ff2d00720c */ /* 0x000fe40003fc5270 */
[----:B------:R-:W-:Y:S02]  /*3680*/  ISETP.LT.OR P1, PT, R38, 0x19, P1 ;  /* 0x000000192600780c */ /* 0x000fe40000f21670 */
[----:B------:R-:W-:-:S02]  /*3690*/  FSEL R15, R15, -INF , !P3 ;  /* 0xff8000000f0f7808 */ /* 0x000fc40005800000 */
[----:B------:R-:W-:Y:S02]  /*36a0*/  FSEL R37, R31, -INF , !P1 ;  /* 0xff8000001f257808 */ /* 0x000fe40004800000 */
[----:B------:R-:W-:Y:S02]  /*36b0*/  ISETP.GT.AND P1, PT, R39, 0x19, !P5 ;  /* 0x000000192700780c */ /* 0x000fe40006f24270 */
[----:B------:R-:W-:Y:S02]  /*36c0*/  ISETP.NE.AND P5, PT, R48, RZ, PT ;  /* 0x000000ff3000720c */ /* 0x000fe40003fa5270 */
[----:B------:R-:W-:-:S04]  /*36d0*/  ISETP.LT.OR P1, PT, R38, 0x1a, P1 ;  /* 0x0000001a2600780c */ /* 0x000fc80000f21670 */
[----:B------:R-:W-:Y:S02]  /*36e0*/  FSEL R45, R33, -INF , !P1 ;  /* 0xff800000212d7808 */ /* 0x000fe40004800000 */
[----:B------:R-:W-:Y:S02]  /*36f0*/  FSEL R33, R3, -INF , !P4 ;  /* 0xff80000003217808 */ /* 0x000fe40006000000 */
[----:B------:R-:W-:Y:S02]  /*3700*/  FMNMX.FTZ R3, R188, R72, !PT ;  /* 0x00000048bc037209 */ /* 0x000fe40007810000 */
[----:B------:R-:W-:Y:S02]  /*3710*/  ISETP.NE.AND P1, PT, R81, RZ, PT ;  /* 0x000000ff5100720c */ /* 0x000fe40003f25270 */
[----:B------:R-:W-:Y:S02]  /*3720*/  FMNMX.FTZ R3, R190, R3, !PT ;  /* 0x00000003be037209 */ /* 0x000fe40007810000 */
[----:B------:R-:W-:-:S02]  /*3730*/  ISETP.GT.AND P1, PT, R39, 0x20, !P1 ;  /* 0x000000202700780c */ /* 0x000fc40004f24270 */
[----:B------:R-:W-:Y:S02]  /*3740*/  FMNMX.FTZ R3, R66, R3, !PT ;  /* 0x0000000342037209 */ /* 0x000fe40007810000 */
[----:B------:R-:W-:Y:S02]  /*3750*/  ISETP.LT.OR P1, PT, R38, 0x21, P1 ;  /* 0x000000212600780c */ /* 0x000fe40000f21670 */
[----:B------:R-:W-:Y:S02]  /*3760*/  FMNMX.FTZ R3, R70, R3, !PT ;  /* 0x0000000346037209 */ /* 0x000fe40007810000 */
[----:B------:R-:W-:Y:S02]  /*3770*/  FSEL R46, R73, -INF , !P1 ;  /* 0xff800000492e7808 */ /* 0x000fe40004800000 */
[----:B------:R-:W-:Y:S02]  /*3780*/  FMNMX.FTZ R3, R80, R3, !PT ;  /* 0x0000000350037209 */ /* 0x000fe40007810000 */
[----:B------:R-:W-:-:S02]  /*3790*/  ISETP.NE.AND P1, PT, R83, RZ, PT ;  /* 0x000000ff5300720c */ /* 0x000fc40003f25270 */
[----:B------:R-:W-:Y:S02]  /*37a0*/  FMNMX.FTZ R3, R82, R3, !PT ;  /* 0x0000000352037209 */ /* 0x000fe40007810000 */
[----:B------:R-:W-:Y:S02]  /*37b0*/  ISETP.GT.AND P1, PT, R39, 0x21, !P1 ;  /* 0x000000212700780c */ /* 0x000fe40004f24270 */
[----:B------:R-:W-:Y:S02]  /*37c0*/  FMNMX.FTZ R3, R84, R3, !PT ;  /* 0x0000000354037209 */ /* 0x000fe40007810000 */
[----:B------:R-:W-:Y:S02]  /*37d0*/  ISETP.LT.OR P1, PT, R38, 0x22, P1 ;  /* 0x000000222600780c */ /* 0x000fe40000f21670 */
[----:B------:R-:W-:Y:S02]  /*37e0*/  FMNMX.FTZ R3, R86, R3, !PT ;  /* 0x0000000356037209 */ /* 0x000fe40007810000 */
[----:B------:R-:W-:-:S02]  /*37f0*/  FSEL R47, R76, -INF , !P1 ;  /* 0xff8000004c2f7808 */ /* 0x000fc40004800000 */
[----:B------:R-:W-:Y:S02]  /*3800*/  FMNMX.FTZ R3, R88, R3, !PT ;  /* 0x0000000358037209 */ /* 0x000fe40007810000 */
[----:B------:R-:W-:Y:S02]  /*3810*/  ISETP.NE.AND P1, PT, R85, RZ, PT ;  /* 0x000000ff5500720c */ /* 0x000fe40003f25270 */
[----:B------:R-:W-:Y:S02]  /*3820*/  FMNMX.FTZ R3, R90, R3, !PT ;  /* 0x000000035a037209 */ /* 0x000fe40007810000 */
[----:B------:R-:W-:Y:S02]  /*3830*/  ISETP.GT.AND P1, PT, R39, 0x28, !P1 ;  /* 0x000000282700780c */ /* 0x000fe40004f24270 */
[----:B------:R-:W-:Y:S02]  /*3840*/  FMNMX.FTZ R3, R92, R3, !PT ;  /* 0x000000035c037209 */ /* 0x000fe40007810000 */
[----:B------:R-:W-:-:S02]  /*3850*/  ISETP.LT.OR P1, PT, R38, 0x29, P1 ;  /* 0x000000292600780c */ /* 0x000fc40000f21670 */
[----:B------:R-:W-:Y:S02]  /*3860*/  FMNMX.FTZ R52, R36, R3, !PT ;  /* 0x0000000324347209 */ /* 0x000fe40007810000 */
        /* <DEDUP_REMOVED lines=22> */
[----:B------:R-:W-:-:S03]  /*39d0*/  ISETP.LT.OR P1, PT, R38, 0x32, P1 ;  /* 0x000000322600780c */ /* 0x000fc60000f21670 */
[----:B------:R-:W0:Y:S01]  /*39e0*/  SHFL.BFLY PT, R3, R52, 0x2, 0x1f ;  /* 0x0c401f0034037f89 */ /* 0x000e2200000e0000 */
[----:B------:R-:W-:Y:S02]  /*39f0*/  FSEL R31, R51, -INF , !P1 ;  /* 0xff800000331f7808 */ /* 0x000fe40004800000 */
[----:B------:R-:W-:-:S04]  /*3a00*/  ISETP.NE.AND P1, PT, R93, RZ, PT ;  /* 0x000000ff5d00720c */ /* 0x000fc80003f25270 */
[----:B------:R-:W-:-:S04]  /*3a10*/  ISETP.GT.AND P1, PT, R39, 0x38, !P1 ;  /* 0x000000382700780c */ /* 0x000fc80004f24270 */
[----:B------:R-:W-:-:S04]  /*3a20*/  ISETP.LT.OR P1, PT, R38, 0x39, P1 ;  /* 0x000000392600780c */ /* 0x000fc80000f21670 */
[----:B------:R-:W-:Y:S02]  /*3a30*/  FSEL R27, R54, -INF , !P1 ;  /* 0xff800000361b7808 */ /* 0x000fe40004800000 */
[----:B------:R-:W-:-:S04]  /*3a40*/  ISETP.NE.AND P1, PT, R94, RZ, PT ;  /* 0x000000ff5e00720c */ /* 0x000fc80003f25270 */
[----:B------:R-:W-:Y:S02]  /*3a50*/  ISETP.GT.AND P1, PT, R39, 0x39, !P1 ;  /* 0x000000392700780c */ /* 0x000fe40004f24270 */
[----:B0-----:R-:W-:Y:S02]  /*3a60*/  FMNMX.FTZ R3, R52, R3, !PT ;  /* 0x0000000334037209 */ /* 0x001fe40007810000 */
[----:B------:R-:W-:Y:S02]  /*3a70*/  FMNMX.FTZ R52, R33, R40, !PT ;  /* 0x0000002821347209 */ /* 0x000fe40007810000 */
[----:B------:R-:W-:Y:S01]  /*3a80*/  ISETP.LT.OR P1, PT, R38, 0x3a, P1 ;  /* 0x0000003a2600780c */ /* 0x000fe20000f21670 */
[----:B------:R-:W0:Y:S03]  /*3a90*/  SHFL.BFLY PT, R54, R3, 0x1, 0x1f ;  /* 0x0c201f0003367f89 */ /* 0x000e2600000e0000 */
[----:B------:R-:W-:-:S02]  /*3aa0*/  FSEL R11, R55, -INF , !P1 ;  /* 0xff800000370b7808 */ /* 0x000fc40004800000 */
[----:B------:R-:W-:-:S04]  /*3ab0*/  ISETP.NE.AND P1, PT, R53, RZ, PT ;  /* 0x000000ff3500720c */ /* 0x000fc80003f25270 */
[----:B------:R-:W-:-:S04]  /*3ac0*/  ISETP.GT.AND P1, PT, R39, 0x40, !P1 ;  /* 0x000000402700780c */ /* 0x000fc80004f24270 */
[----:B------:R-:W-:-:S04]  /*3ad0*/  ISETP.LT.OR P1, PT, R38, 0x41, P1 ;  /* 0x000000412600780c */ /* 0x000fc80000f21670 */
[----:B------:R-:W-:Y:S02]  /*3ae0*/  FSEL R8, R58, -INF , !P1 ;  /* 0xff8000003a087808 */ /* 0x000fe40004800000 */
[----:B------:R-:W-:Y:S02]  /*3af0*/  ISETP.GT.AND P1, PT, R39, 0x41, !P6 ;  /* 0x000000412700780c */ /* 0x000fe40007724270 */
[----:B------:R-:W-:Y:S02]  /*3b00*/  ISETP.NE.AND P6, PT, R57, RZ, PT ;  /* 0x000000ff3900720c */ /* 0x000fe40003fc5270 */
[----:B------:R-:W-:Y:S02]  /*3b10*/  ISETP.LT.OR P1, PT, R38, 0x42, P1 ;  /* 0x000000422600780c */ /* 0x000fe40000f21670 */
[----:B0-----:R-:W-:Y:S02]  /*3b20*/  FMNMX.FTZ R9, R3, R54, !PT ;  /* 0x0000003603097209 */ /* 0x001fe40007810000 */
[----:B------:R-:W-:-:S02]  /*3b30*/  FMNMX.FTZ R3, R41, R52, !PT ;  /* 0x0000003429037209 */ /* 0x000fc40007810000 */
[----:B------:R-:W-:Y:S01]  /*3b40*/  FSEL R2, R59, -INF , !P1 ;  /* 0xff8000003b027808 */ /* 0x000fe20004800000 */
[----:B------:R-:W-:Y:S01]  /*3b50*/  FMUL.FTZ R51, R9, UR11 ;  /* 0x0000000b09337c20 */ /* 0x000fe20008410000 */
[----:B------:R-:W-:Y:S02]  /*3b60*/  FMNMX.FTZ R52, R42, R3, !PT ;  /* 0x000000032a347209 */ /* 0x000fe40007810000 */
[----:B------:R-:W-:Y:S02]  /*3b70*/  ISETP.GT.AND P1, PT, R39, 0x48, !P5 ;  /* 0x000000482700780c */ /* 0x000fe40006f24270 */
[----:B------:R-:W-:Y:S02]  /*3b80*/  FMNMX.FTZ R53, R43, R52, !PT ;  /* 0x000000342b357209 */ /* 0x000fe40007810000 */
[----:B------:R-:W-:Y:S02]  /*3b90*/  ISETP.LT.OR P1, PT, R38, 0x49, P1 ;  /* 0x000000492600780c */ /* 0x000fe40000f21670 */
[----:B------:R-:W-:-:S02]  /*3ba0*/  FMNMX.FTZ R52, R44, R53, !PT ;  /* 0x000000352c347209 */ /* 0x000fc40007810000 */
[----:B------:R-:W-:Y:S02]  /*3bb0*/  FSEL R0, R62, -INF , !P1 ;  /* 0xff8000003e007808 */ /* 0x000fe40004800000 */
[----:B------:R-:W-:Y:S02]  /*3bc0*/  FMNMX.FTZ R52, R37, R52, !PT ;  /* 0x0000003425347209 */ /* 0x000fe40007810000 */
[----:B------:R-:W-:Y:S02]  /*3bd0*/  FSETP.NEU.FTZ.AND P1, PT, R9, -INF , PT ;  /* 0xff8000000900780b */ /* 0x000fe40003f3d000 */
[----:B------:R-:W-:Y:S02]  /*3be0*/  FMNMX.FTZ R53, R45, R52, !PT ;  /* 0x000000342d357209 */ /* 0x000fe40007810000 */
[----:B------:R-:W-:Y:S02]  /*3bf0*/  ISETP.NE.AND P5, PT, R56, RZ, PT ;  /* 0x000000ff3800720c */ /* 0x000fe40003fa5270 */
[----:B------:R-:W-:-:S02]  /*3c00*/  FMNMX.FTZ R52, R46, R53, !PT ;  /* 0x000000352e347209 */ /* 0x000fc40007810000 */
[----:B------:R-:W-:Y:S02]  /*3c10*/  FSEL R55, R51, RZ, P1 ;  /* 0x000000ff33377208 */ /* 0x000fe40000800000 */
[----:B------:R-:W-:Y:S02]  /*3c20*/  FMNMX.FTZ R53, R47, R52, !PT ;  /* 0x000000342f357209 */ /* 0x000fe40007810000 */
[----:B------:R-:W-:Y:S01]  /*3c30*/  ISETP.GT.AND P1, PT, R39, 0x49, !P5 ;  /* 0x000000492700780c */ /* 0x000fe20006f24270 */
[--C-:B------:R-:W-:Y:S01]  /*3c40*/  FFMA.FTZ R32, R32, UR11, -R55.reuse ;  /* 0x0000000b20207c23 */ /* 0x100fe20008010837 */
[----:B------:R-:W-:Y:S01]  /*3c50*/  FMNMX.FTZ R52, R48, R53, !PT ;  /* 0x0000003530347209 */ /* 0x000fe20007810000 */
[--C-:B------:R-:W-:Y:S01]  /*3c60*/  FFMA.FTZ R188, R188, UR11, -R55.reuse ;  /* 0x0000000bbcbc7c23 */ /* 0x100fe20008010837 */
[----:B------:R-:W-:Y:S01]  /*3c70*/  ISETP.LT.OR P1, PT, R38, 0x4a, P1 ;  /* 0x0000004a2600780c */ /* 0x000fe20000f21670 */
[----:B------:R-:W-:Y:S01]  /*3c80*/  MUFU.EX2 R67, R32 ;  /* 0x0000002000437308 */ /* 0x000fe20000000800 */
[----:B------:R-:W-:Y:S01]  /*3c90*/  FMNMX.FTZ R53, R49, R52, !PT ;  /* 0x0000003431357209 */ /* 0x000fe20007810000 */
[--C-:B------:R-:W-:Y:S01]  /*3ca0*/  FFMA.FTZ R3, R72, UR11, -R55.reuse ;  /* 0x0000000b48037c23 */ /* 0x100fe20008010837 */
[----:B------:R-:W-:Y:S01]  /*3cb0*/  FSEL R51, R63, -INF , !P1 ;  /* 0xff8000003f337808 */ /* 0x000fe20004800000 */
[--C-:B------:R-:W-:Y:S01]  /*3cc0*/  FFMA.FTZ R190, R190, UR11, -R55.reuse ;  /* 0x0000000bbebe7c23 */ /* 0x100fe20008010837 */
[----:B------:R-:W-:Y:S01]  /*3cd0*/  FMNMX.FTZ R52, R50, R53, !PT ;  /* 0x0000003532347209 */ /* 0x000fe20007810000 */
[--C-:B------:R-:W-:Y:S01]  /*3ce0*/  FFMA.FTZ R54, R66, UR11, -R55.reuse ;  /* 0x0000000b42367c23 */ /* 0x100fe20008010837 */
[----:B------:R-:W-:Y:S01]  /*3cf0*/  ISETP.GT.AND P1, PT, R39, 0x50, !P6 ;  /* 0x000000502700780c */ /* 0x000fe20007724270 */
[----:B------:R-:W-:Y:S01]  /*3d00*/  MUFU.EX2 R188, R188 ;  /* 0x000000bc00bc7308 */ /* 0x000fe20000000800 */
[----:B------:R-:W-:Y:S01]  /*3d10*/  FMNMX.FTZ R52, R31, R52, !PT ;  /* 0x000000341f347209 */ /* 0x000fe20007810000 */
[--C-:B------:R-:W-:Y:S01]  /*3d20*/  FFMA.FTZ R56, R70, UR11, -R55.reuse ;  /* 0x0000000b46387c23 */ /* 0x100fe20008010837 */
[----:B------:R-:W-:Y:S01]  /*3d30*/  ISETP.LT.OR P1, PT, R38, 0x51, P1 ;  /* 0x000000512600780c */ /* 0x000fe20000f21670 */
[--C-:B------:R-:W-:Y:S01]  /*3d40*/  FFMA.FTZ R26, R26, UR11, -R55.reuse ;  /* 0x0000000b1a1a7c23 */ /* 0x100fe20008010837 */
[----:B------:R-:W-:Y:S01]  /*3d50*/  FMNMX.FTZ R52, R27, R52, !PT ;  /* 0x000000341b347209 */ /* 0x000fe20007810000 */
[--C-:B------:R-:W-:Y:S01]  /*3d60*/  FFMA.FTZ R58, R80, UR11, -R55.reuse ;  /* 0x0000000b503a7c23 */ /* 0x100fe20008010837 */
[----:B------:R-:W-:Y:S01]  /*3d70*/  ISETP.NE.AND P5, PT, R60, RZ, PT ;  /* 0x000000ff3c00720c */ /* 0x000fe20003fa5270 */
        /* <DEDUP_REMOVED lines=11> */
[----:B------:R-:W-:Y:S01]  /*3e30*/  FSEL R39, R10, -INF , !P2 ;  /* 0xff8000000a277808 */ /* 0x000fe20005000000 */
[--C-:B------:R-:W-:Y:S01]  /*3e40*/  FFMA.FTZ R30, R30, UR11, -R55.reuse ;  /* 0x0000000b1e1e7c23 */ /* 0x100fe20008010837 */
[----:B------:R-:W-:Y:S01]  /*3e50*/  FMNMX.FTZ R52, R0, R53, !PT ;  /* 0x0000003500347209 */ /* 0x000fe20007810000 */
[--C-:B------:R-:W-:Y:S01]  /*3e60*/  FFMA.FTZ R29, R29, UR11, -R55.reuse ;  /* 0x0000000b1d1d7c23 */ /* 0x100fe20008010837 */
[----:B------:R-:W-:Y:S01]  /*3e70*/  ISETP.LT.OR P4, PT, R38, 0x5a, P4 ;  /* 0x0000005a2600780c */ /* 0x000fe20002781670 */
[----:B------:R0:W-:Y:S01]  /*3e80*/  MUFU.EX2 R57, R54 ;  /* 0x0000003600397308 */ /* 0x0001e20000000800 */
[----:B------:R-:W-:Y:S01]  /*3e90*/  FMNMX.FTZ R53, R51, R52, !PT ;  /* 0x0000003433357209 */ /* 0x000fe20007810000 */
[--C-:B------:R-:W-:Y:S01]  /*3ea0*/  FFMA.FTZ R52, R88, UR11, -R55.reuse ;  /* 0x0000000b58347c23 */ /* 0x100fe20008010837 */
[----:B------:R-:W-:Y:S01]  /*3eb0*/  FSEL R13, R13, -INF , !P4 ;  /* 0xff8000000d0d7808 */ /* 0x000fe20006000000 */
[--C-:B------:R-:W-:Y:S01]  /*3ec0*/  FFMA.FTZ R38, R90, UR11, -R55.reuse ;  /* 0x0000000b5a267c23 */ /* 0x100fe20008010837 */
[----:B------:R-:W-:Y:S01]  /*3ed0*/  FMNMX.FTZ R10, R12, R53, !PT ;  /* 0x000000350c0a7209 */ /* 0x000fe20007810000 */
[--C-:B------:R-:W-:Y:S01]  /*3ee0*/  FFMA.FTZ R28, R28, UR11, -R55.reuse ;  /* 0x0000000b1c1c7c23 */ /* 0x100fe20008010837 */
[----:B------:R-:W-:Y:S01]  /*3ef0*/  ISETP.NE.AND P5, PT, R199, 0x1, PT ;  /* 0x00000001c700780c */ /* 0x000fe20003fa5270 */
[----:B------:R-:W-:Y:S01]  /*3f00*/  MUFU.EX2 R56, R56 ;  /* 0x0000003800387308 */ /* 0x000fe20000000800 */
[----:B------:R-:W-:Y:S01]  /*3f10*/  FMNMX.FTZ R10, R39, R10, !PT ;  /* 0x0000000a270a7209 */ /* 0x000fe20007810000 */
[--C-:B0-----:R-:W-:Y:S01]  /*3f20*/  FFMA.FTZ R54, R84, UR11, -R55.reuse ;  /* 0x0000000b54367c23 */ /* 0x101fe20008010837 */
[--C-:B------:R-:W-:Y:S01]  /*3f30*/  FFMA.FTZ R25, R25, UR11, -R55.reuse ;  /* 0x0000000b19197c23 */ /* 0x100fe20008010837 */
[--C-:B------:R-:W-:Y:S01]  /*3f40*/  FFMA.FTZ R24, R24, UR11, -R55.reuse ;  /* 0x0000000b18187c23 */ /* 0x100fe20008010837 */
[----:B------:R-:W-:Y:S01]  /*3f50*/  FMNMX.FTZ R10, R15, R10, !PT ;  /* 0x0000000a0f0a7209 */ /* 0x000fe20007810000 */
[--C-:B------:R-:W-:Y:S01]  /*3f60*/  FFMA.FTZ R20, R20, UR11, -R55.reuse ;  /* 0x0000000b14147c23 */ /* 0x100fe20008010837 */
[----:B------:R-:W-:Y:S01]  /*3f70*/  FFMA.FTZ R21, R21, UR11, -R55 ;  /* 0x0000000b15157c23 */ /* 0x000fe20008010837 */
[----:B------:R-:W-:Y:S01]  /*3f80*/  MUFU.EX2 R69, R26 ;  /* 0x0000001a00457308 */ /* 0x000fe20000000800 */
[----:B------:R-:W-:-:S03]  /*3f90*/  FMNMX.FTZ R10, R13, R10, !PT ;  /* 0x0000000a0d0a7209 */ /* 0x000fc60007810000 */
[----:B------:R-:W0:Y:S02]  /*3fa0*/  @P5 LDC R66, c[0x0][0x450] ;  /* 0x00011400ff425b82 */ /* 0x000e240000000800 */
[----:B------:R-:W1:Y:S02]  /*3fb0*/  SHFL.BFLY PT, R53, R10, 0x2, 0x1f ;  /* 0x0c401f000a357f89 */ /* 0x000e6400000e0000 */
[----:B------:R2:W3:Y:S08]  /*3fc0*/  MUFU.EX2 R59, R58 ;  /* 0x0000003a003b7308 */ /* 0x0004f00000000800 */
[----:B------:R-:W-:Y:S01]  /*3fd0*/  MUFU.EX2 R60, R60 ;  /* 0x0000003c003c7308 */ /* 0x000fe20000000800 */
[----:B--2---:R-:W-:-:S07]  /*3fe0*/  FFMA.FTZ R58, R86, UR11, -R55 ;  /* 0x0000000b563a7c23 */ /* 0x004fce0008010837 */
[----:B------:R-:W-:Y:S01]  /*3ff0*/  MUFU.EX2 R63, R52 ;  /* 0x00000034003f7308 */ /* 0x000fe20000000800 */
[----:B---3--:R-:W-:Y:S02]  /*4000*/  F2FP.F16.F32.PACK_AB R184, R59, R56 ;  /* 0x000000383bb8723e */ /* 0x008fe400000000ff */
[----:B-1----:R-:W-:-:S05]  /*4010*/  FMNMX.FTZ R53, R10, R53, !PT ;  /* 0x000000350a357209 */ /* 0x002fca0007810000 */
[----:B------:R1:W2:Y:S01]  /*4020*/  MUFU.EX2 R61, R54 ;  /* 0x00000036003d7308 */ /* 0x0002a20000000800 */
[----:B------:R-:W3:Y:S07]  /*4030*/  SHFL.BFLY PT, R10, R53, 0x1, 0x1f ;  /* 0x0c201f00350a7f89 */ /* 0x000eee00000e0000 */
[----:B------:R-:W4:Y:S01]  /*4040*/  MUFU.EX2 R58, R58 ;  /* 0x0000003a003a7308 */ /* 0x000f220000000800 */
[----:B-1----:R-:W-:Y:S02]  /*4050*/  FFMA.FTZ R54, R92, UR11, -R55 ;  /* 0x0000000b5c367c23 */ /* 0x002fe40008010837 */
[----:B------:R-:W1:Y:S05]  /*4060*/  @P5 LDC R55, c[0x0][0x44c] ;  /* 0x00011300ff375b82 */ /* 0x000e6a0000000800 */
[----:B------:R-:W-:Y:S01]  /*4070*/  MUFU.EX2 R65, R54 ;  /* 0x0000003600417308 */ /* 0x000fe20000000800 */
[----:B--2---:R-:W-:-:S07]  /*4080*/  F2FP.F16.F32.PACK_AB R186, R61, R60 ;  /* 0x0000003c3dba723e */ /* 0x004fce00000000ff */
[----:B------:R-:W2:Y:S01]  /*4090*/  MUFU.EX2 R38, R38 ;  /* 0x0000002600267308 */ /* 0x000ea20000000800 */
[----:B----4-:R-:W-:Y:S02]  /*40a0*/  F2FP.F16.F32.PACK_AB R180, R63, R58 ;  /* 0x0000003a3fb4723e */ /* 0x010fe400000000ff */
[----:B---3--:R-:W-:-:S04]  /*40b0*/  FMNMX.FTZ R10, R53, R10, !PT ;  /* 0x0000000a350a7209 */ /* 0x008fc80007810000 */
[C---:B------:R-:W-:Y:S01]  /*40c0*/  FSETP.NEU.FTZ.AND P1, PT, R10.reuse, -INF , PT ;  /* 0xff8000000a00780b */ /* 0x040fe20003f3d000 */
[----:B------:R-:W-:Y:S01]  /*40d0*/  FMUL.FTZ R32, R10, UR11 ;  /* 0x0000000b0a207c20 */ /* 0x000fe20008410000 */
[----:B------:R-:W-:Y:S01]  /*40e0*/  MUFU.EX2 R36, R36 ;  /* 0x0000002400247308 */ /* 0x000fe20000000800 */
[----:B-1----:R-:W-:-:S03]  /*40f0*/  @P5 IMAD.HI.U32 R55, R55, UR42, RZ ;  /* 0x0000002a37375c27 */ /* 0x002fc6000f8e00ff */
[----:B------:R-:W-:Y:S02]  /*4100*/  FSEL R32, R32, RZ, P1 ;  /* 0x000000ff20207208 */ /* 0x000fe40000800000 */
[----:B0-----:R-:W-:Y:S02]  /*4110*/  @P5 SHF.R.U32.HI R64, RZ, R66, R55 ;  /* 0x00000042ff405219 */ /* 0x001fe40000011637 */
        /* <DEDUP_REMOVED lines=23> */
[--C-:B------:R-:W-:Y:S01]  /*4290*/  FFMA.FTZ R12, R12, UR11, -R32.reuse ;  /* 0x0000000b0c0c7c23 */ /* 0x100fe20008010820 */
[----:B------:R-:W3:Y:S01]  /*42a0*/  MUFU.EX2 R41, R41 ;  /* 0x0000002900297308 */ /* 0x000ee20000000800 */
[--C-:B------:R-:W-:Y:S01]  /*42b0*/  FFMA.FTZ R39, R39, UR11, -R32.reuse ;  /* 0x0000000b27277c23 */ /* 0x100fe20008010820 */
[--C-:B------:R-:W-:Y:S01]  /*42c0*/  FFMA.FTZ R15, R15, UR11, -R32.reuse ;  /* 0x0000000b0f0f7c23 */ /* 0x100fe20008010820 */
[----:B------:R-:W-:Y:S01]  /*42d0*/  FFMA.FTZ R13, R13, UR11, -R32 ;  /* 0x0000000b0d0d7c23 */ /* 0x000fe20008010820 */
[----:B------:R-:W-:Y:S01]  /*42e0*/  LOP3.LUT P5, RZ, R16, 0x80000, RZ, 0xc0, !PT ;  /* 0x0008000010ff7812 */ /* 0x000fe200078ac0ff */
[----:B------:R-:W-:Y:S01]  /*42f0*/  IMAD.IADD R64, R75, 0x1, R64 ;  /* 0x000000014b407824 */ /* 0x000fe200078e0240 */
[----:B--2---:R-:W-:-:S02]  /*4300*/  F2FP.F16.F32.PACK_AB R182, R65, R38 ;  /* 0x0000002641b6723e */ /* 0x004fc400000000ff */
[----:B------:R2:W-:Y:S01]  /*4310*/  MUFU.EX2 R26, R45 ;  /* 0x0000002d001a7308 */ /* 0x0005e20000000800 */
[----:B0-----:R-:W-:Y:S02]  /*4320*/  F2FP.F16.F32.PACK_AB R176, R35, R36 ;  /* 0x0000002423b0723e */ /* 0x001fe400000000ff */
[----:B-1----:R-:W-:-:S05]  /*4330*/  F2FP.F16.F32.PACK_AB R189, R40, R33 ;  /* 0x0000002128bd723e */ /* 0x002fca00000000ff */
[----:B------:R-:W0:Y:S01]  /*4340*/  MUFU.EX2 R42, R42 ;  /* 0x0000002a002a7308 */ /* 0x000e220000000800 */
[----:B--2---:R-:W-:Y:S01]  /*4350*/  FADD.FTZ R45, R188, R3 ;  /* 0x00000003bc2d7221 */ /* 0x004fe20000010000 */
[----:B------:R-:W-:-:S03]  /*4360*/  F2FP.F16.F32.PACK_AB R188, R3, R188 ;  /* 0x000000bc03bc723e */ /* 0x000fc600000000ff */
[----:B------:R-:W-:Y:S01]  /*4370*/  FADD.FTZ R52, R190, R45 ;  /* 0x0000002dbe347221 */ /* 0x000fe20000010000 */
[C---:B------:R-:W-:Y:S02]  /*4380*/  F2FP.F16.F32.PACK_AB R190, R57.reuse, R190 ;  /* 0x000000be39be723e */ /* 0x040fe400000000ff */
[----:B------:R-:W1:Y:S01]  /*4390*/  MUFU.EX2 R43, R43 ;  /* 0x0000002b002b7308 */ /* 0x000e620000000800 */
[----:B------:R-:W-:Y:S01]  /*43a0*/  FADD.FTZ R45, R57, R52 ;  /* 0x00000034392d7221 */ /* 0x000fe20000010000 */
[----:B------:R-:W-:-:S03]  /*43b0*/  FADD.FTZ R52, R33, R40 ;  /* 0x0000002821347221 */ /* 0x000fc60000010000 */
[----:B------:R-:W-:Y:S01]  /*43c0*/  FADD.FTZ R54, R56, R45 ;  /* 0x0000002d38367221 */ /* 0x000fe20000010000 */
[----:B---3--:R-:W-:Y:S02]  /*43d0*/  FADD.FTZ R45, R41, R52 ;  /* 0x00000034292d7221 */ /* 0x008fe40000010000 */
[----:B------:R-:W2:Y:S01]  /*43e0*/  MUFU.EX2 R44, R44 ;  /* 0x0000002c002c7308 */ /* 0x000ea20000000800 */
[----:B------:R-:W-:Y:S01]  /*43f0*/  FADD.FTZ R53, R59, R54 ;  /* 0x000000363b357221 */ /* 0x000fe20000010000 */
[C---:B0-----:R-:W-:Y:S01]  /*4400*/  FADD.FTZ R54, R42.reuse, R45 ;  /* 0x0000002d2a367221 */ /* 0x041fe20000010000 */
[----:B------:R-:W-:Y:S02]  /*4410*/  F2FP.F16.F32.PACK_AB R191, R42, R41 ;  /* 0x000000292abf723e */ /* 0x000fe400000000ff */
[----:B------:R-:W-:-:S03]  /*4420*/  FADD.FTZ R62, R60, R53 ;  /* 0x000000353c3e7221 */ /* 0x000fc60000010000 */
[----:B------:R-:W0:Y:S01]  /*4430*/  MUFU.EX2 R37, R37 ;  /* 0x0000002500257308 */ /* 0x000e220000000800 */
[----:B-1----:R-:W-:Y:S01]  /*4440*/  FADD.FTZ R45, R43, R54 ;  /* 0x000000362b2d7221 */ /* 0x002fe20000010000 */
[----:B------:R-:W-:-:S04]  /*4450*/  FADD.FTZ R53, R61, R62 ;  /* 0x0000003e3d357221 */ /* 0x000fc80000010000 */
[----:B------:R-:W-:Y:S01]  /*4460*/  FADD.FTZ R62, R58, R53 ;  /* 0x000000353a3e7221 */ /* 0x000fe20000010000 */
[----:B------:R-:W-:Y:S01]  /*4470*/  VIADD R53, R64, UR5 ;  /* 0x0000000540357c36 */ /* 0x000fe20008000000 */
[----:B------:R-:W-:Y:S01]  /*4480*/  MUFU.EX2 R46, R46 ;  /* 0x0000002e002e7308 */ /* 0x000fe20000000800 */
[C---:B--2---:R-:W-:Y:S01]  /*4490*/  FADD.FTZ R54, R44.reuse, R45 ;  /* 0x0000002d2c367221 */ /* 0x044fe20000010000 */
[----:B------:R-:W-:Y:S01]  /*44a0*/  FADD.FTZ R45, R63, R62 ;  /* 0x0000003e3f2d7221 */ /* 0x000fe20000010000 */
[----:B------:R-:W-:Y:S02]  /*44b0*/  F2FP.F16.F32.PACK_AB R185, R44, R43 ;  /* 0x0000002b2cb9723e */ /* 0x000fe400000000ff */
[----:B------:R-:W-:-:S03]  /*44c0*/  R2UR UR10, R53 ;  /* 0x00000000350a72ca */ /* 0x000fc600000e0000 */
[----:B------:R-:W1:Y:S01]  /*44d0*/  MUFU.EX2 R47, R47 ;  /* 0x0000002f002f7308 */ /* 0x000e620000000800 */
[----:B0-----:R-:W-:-:S07]  /*44e0*/  F2FP.F16.F32.PACK_AB R187, R26, R37 ;  /* 0x000000251abb723e */ /* 0x001fce00000000ff */
[----:B------:R-:W-:Y:S08]  /*44f0*/  MUFU.EX2 R48, R48 ;  /* 0x0000003000307308 */ /* 0x000ff00000000800 */
[----:B------:R0:W-:Y:S01]  /*4500*/  MUFU.EX2 R52, R11 ;  /* 0x0000000b00347308 */ /* 0x0001e20000000800 */
[----:B-1----:R-:W-:-:S07]  /*4510*/  F2FP.F16.F32.PACK_AB R181, R47, R46 ;  /* 0x0000002e2fb5723e */ /* 0x002fce00000000ff */
[----:B------:R-:W1:Y:S01]  /*4520*/  MUFU.EX2 R49, R49 ;  /* 0x0000003100317308 */ /* 0x000e620000000800 */
[----:B0-----:R-:W-:Y:S01]  /*4530*/  FADD.FTZ R11, R37, R54 ;  /* 0x00000036250b7221 */ /* 0x001fe20000010000 */
[----:B------:R-:W-:-:S03]  /*4540*/  FADD.FTZ R54, R38, R45 ;  /* 0x0000002d26367221 */ /* 0x000fc60000010000 */
[----:B------:R-:W-:Y:S01]  /*4550*/  FADD.FTZ R11, R26, R11 ;  /* 0x0000000b1a0b7221 */ /* 0x000fe20000010000 */
[----:B------:R-:W-:Y:S02]  /*4560*/  FADD.FTZ R45, R65, R54 ;  /* 0x00000036412d7221 */ /* 0x000fe40000010000 */
[----:B------:R-:W0:Y:S02]  /*4570*/  MUFU.EX2 R34, R34 ;  /* 0x0000002200227308 */ /* 0x000e240000000800 */
[----:B------:R-:W-:-:S04]  /*4580*/  FADD.FTZ R54, R36, R45 ;  /* 0x0000002d24367221 */ /* 0x000fc80000010000 */
[----:B------:R-:W-:Y:S02]  /*4590*/  FADD.FTZ R45, R35, R54 ;  /* 0x00000036232d7221 */ /* 0x000fe40000010000 */
[----:B------:R-:W2:Y:S01]  /*45a0*/  MUFU.EX2 R50, R50 ;  /* 0x0000003200327308 */ /* 0x000ea20000000800 */
[----:B-1----:R-:W-:-:S07]  /*45b0*/  F2FP.F16.F32.PACK_AB R183, R49, R48 ;  /* 0x0000003031b7723e */ /* 0x002fce00000000ff */
[----:B------:R1:W-:Y:S01]  /*45c0*/  MUFU.EX2 R173, R8 ;  /* 0x0000000800ad7308 */ /* 0x0003e20000000800 */
[----:B0-----:R-:W-:Y:S01]  /*45d0*/  FADD.FTZ R32, R34, R45 ;  /* 0x0000002d22207221 */ /* 0x001fe20000010000 */
[----:B------:R-:W-:-:S03]  /*45e0*/  F2FP.F16.F32.PACK_AB R178, R67, R34 ;  /* 0x0000002243b2723e */ /* 0x000fc600000000ff */
[----:B------:R-:W-:-:S03]  /*45f0*/  FADD.FTZ R45, R67, R32 ;  /* 0x00000020432d7221 */ /* 0x000fc60000010000 */
[----:B------:R-:W0:Y:S01]  /*4600*/  MUFU.EX2 R31, R31 ;  /* 0x0000001f001f7308 */ /* 0x000e220000000800 */
[----:B-1----:R-:W-:-:S04]  /*4610*/  FADD.FTZ R8, R46, R11 ;  /* 0x0000000b2e087221 */ /* 0x002fc80000010000 */
[----:B------:R-:W-:-:S03]  /*4620*/  FADD.FTZ R11, R47, R8 ;  /* 0x000000082f0b7221 */ /* 0x000fc60000010000 */
[----:B------:R-:W1:Y:S01]  /*4630*/  MUFU.EX2 R30, R30 ;  /* 0x0000001e001e7308 */ /* 0x000e620000000800 */
[----:B------:R-:W-:-:S04]  /*4640*/  FADD.FTZ R8, R48, R11 ;  /* 0x0000000b30087221 */ /* 0x000fc80000010000 */
[----:B------:R-:W-:-:S03]  /*4650*/  FADD.FTZ R11, R49, R8 ;  /* 0x00000008310b7221 */ /* 0x000fc60000010000 */
[----:B------:R-:W3:Y:S01]  /*4660*/  MUFU.EX2 R27, R27 ;  /* 0x0000001b001b7308 */ /* 0x000ee20000000800 */
[----:B--2---:R-:W-:Y:S01]  /*4670*/  FADD.FTZ R8, R50, R11 ;  /* 0x0000000b32087221 */ /* 0x004fe20000010000 */
[----:B0-----:R-:W-:-:S03]  /*4680*/  F2FP.F16.F32.PACK_AB R177, R31, R50 ;  /* 0x000000321fb1723e */ /* 0x001fc600000000ff */
[----:B------:R-:W-:-:S03]  /*4690*/  FADD.FTZ R8, R31, R8 ;  /* 0x000000081f087221 */ /* 0x000fc60000010000 */
[----:B------:R-:W0:Y:S01]  /*46a0*/  MUFU.EX2 R29, R29 ;  /* 0x0000001d001d7308 */ /* 0x000e220000000800 */
[----:B-1----:R-:W-:-:S07]  /*46b0*/  FADD.FTZ R32, R30, R45 ;  /* 0x0000002d1e207221 */ /* 0x002fce0000010000 */
[----:B------:R-:W1:Y:S01]  /*46c0*/  MUFU.EX2 R28, R28 ;  /* 0x0000001c001c7308 */ /* 0x000e620000000800 */
[----:B---3--:R-:W-:Y:S01]  /*46d0*/  FADD.FTZ R3, R27, R8 ;  /* 0x000000081b037221 */ /* 0x008fe20000010000 */
[----:B------:R-:W-:-:S03]  /*46e0*/  F2FP.F16.F32.PACK_AB R179, R52, R27 ;  /* 0x0000001b34b3723e */ /* 0x000fc600000000ff */
[----:B------:R-:W-:-:S03]  /*46f0*/  FADD.FTZ R8, R52, R3 ;  /* 0x0000000334087221 */ /* 0x000fc60000010000 */
[----:B------:R-:W2:Y:S01]  /*4700*/  MUFU.EX2 R2, R2 ;  /* 0x0000000200027308 */ /* 0x000ea20000000800 */
[----:B0-----:R-:W-:Y:S01]  /*4710*/  FADD.FTZ R11, R29, R32 ;  /* 0x000000201d0b7221 */ /* 0x001fe20000010000 */
[----:B------:R-:W-:Y:S01]  /*4720*/  FADD.FTZ R3, R173, R8 ;  /* 0x00000008ad037221 */ /* 0x000fe20000010000 */
[----:B------:R-:W-:-:S05]  /*4730*/  F2FP.F16.F32.PACK_AB R172, R29, R30 ;  /* 0x0000001e1dac723e */ /* 0x000fca00000000ff */
[----:B------:R-:W0:Y:S01]  /*4740*/  MUFU.EX2 R25, R25 ;  /* 0x0000001900197308 */ /* 0x000e220000000800 */
[----:B-1----:R-:W-:Y:S01]  /*4750*/  FADD.FTZ R32, R28, R11 ;  /* 0x0000000b1c207221 */ /* 0x002fe20000010000 */
[----:B------:R-:W-:-:S03]  /*4760*/  F2FP.F16.F32.PACK_AB R174, R69, R28 ;  /* 0x0000001c45ae723e */ /* 0x000fc600000000ff */
[----:B------:R-:W-:-:S03]  /*4770*/  FADD.FTZ R32, R69, R32 ;  /* 0x0000002045207221 */ /* 0x000fc60000010000 */
[----:B------:R-:W1:Y:S01]  /*4780*/  MUFU.EX2 R0, R0 ;  /* 0x0000000000007308 */ /* 0x000e620000000800 */
[C---:B--2---:R-:W-:Y:S01]  /*4790*/  FADD.FTZ R3, R2.reuse, R3 ;  /* 0x0000000302037221 */ /* 0x044fe20000010000 */
[----:B------:R-:W-:-:S06]  /*47a0*/  F2FP.F16.F32.PACK_AB R173, R2, R173 ;  /* 0x000000ad02ad723e */ /* 0x000fcc00000000ff */
[----:B------:R-:W2:Y:S01]  /*47b0*/  MUFU.EX2 R24, R24 ;  /* 0x0000001800187308 */ /* 0x000ea20000000800 */
[----:B0-----:R-:W-:-:S07]  /*47c0*/  FADD.FTZ R11, R25, R32 ;  /* 0x00000020190b7221 */ /* 0x001fce0000010000 */
[----:B------:R-:W0:Y:S01]  /*47d0*/  MUFU.EX2 R51, R51 ;  /* 0x0000003300337308 */ /* 0x000e220000000800 */
[----:B-1----:R-:W-:-:S07]  /*47e0*/  FADD.FTZ R8, R0, R3 ;  /* 0x0000000300087221 */ /* 0x002fce0000010000 */
[----:B------:R-:W1:Y:S01]  /*47f0*/  MUFU.EX2 R20, R20 ;  /* 0x0000001400147308 */ /* 0x000e620000000800 */
[C---:B--2---:R-:W-:Y:S01]  /*4800*/  FADD.FTZ R11, R24.reuse, R11 ;  /* 0x0000000b180b7221 */ /* 0x044fe20000010000 */
[----:B------:R-:W-:-:S06]  /*4810*/  F2FP.F16.F32.PACK_AB R168, R24, R25 ;  /* 0x0000001918a8723e */ /* 0x000fcc00000000ff */
[----:B------:R-:W2:Y:S01]  /*4820*/  MUFU.EX2 R21, R21 ;  /* 0x0000001500157308 */ /* 0x000ea20000000800 */
[C---:B0-----:R-:W-:Y:S01]  /*4830*/  FADD.FTZ R3, R51.reuse, R8 ;  /* 0x0000000833037221 */ /* 0x041fe20000010000 */
[----:B------:R-:W-:-:S06]  /*4840*/  F2FP.F16.F32.PACK_AB R175, R51, R0 ;  /* 0x0000000033af723e */ /* 0x000fcc00000000ff */
[----:B------:R-:W0:Y:S01]  /*4850*/  MUFU.EX2 R12, R12 ;  /* 0x0000000c000c7308 */ /* 0x000e220000000800 */
[----:B-1----:R-:W-:-:S07]  /*4860*/  FADD.FTZ R28, R20, R11 ;  /* 0x0000000b141c7221 */ /* 0x002fce0000010000 */
[----:B------:R-:W1:Y:S01]  /*4870*/  MUFU.EX2 R39, R39 ;  /* 0x0000002700277308 */ /* 0x000e620000000800 */
[C---:B--2---:R-:W-:Y:S01]  /*4880*/  F2FP.F16.F32.PACK_AB R170, R21.reuse, R20 ;  /* 0x0000001415aa723e */ /* 0x044fe200000000ff */
[----:B------:R-:W-:-:S06]  /*4890*/  FADD.FTZ R8, R21, R28 ;  /* 0x0000001c15087221 */ /* 0x000fcc0000010000 */
[----:B------:R-:W2:Y:S01]  /*48a0*/  MUFU.EX2 R15, R15 ;  /* 0x0000000f000f7308 */ /* 0x000ea20000000800 */
[----:B0-----:R-:W-:-:S07]  /*48b0*/  FADD.FTZ R20, R12, R3 ;  /* 0x000000030c147221 */ /* 0x001fce0000010000 */
[----:B------:R0:W3:Y:S01]  /*48c0*/  MUFU.EX2 R24, R13 ;  /* 0x0000000d00187308 */ /* 0x0000e20000000800 */
[C---:B-1----:R-:W-:Y:S01]  /*48d0*/  FADD.FTZ R20, R39.reuse, R20 ;  /* 0x0000001427147221 */ /* 0x042fe20000010000 */
[----:B------:R-:W-:-:S03]  /*48e0*/  F2FP.F16.F32.PACK_AB R169, R39, R12 ;  /* 0x0000000c27a9723e */ /* 0x000fc600000000ff */
[----:B--2---:R-:W-:Y:S01]  /*48f0*/  FADD.FTZ R3, R15, R20 ;  /* 0x000000140f037221 */ /* 0x004fe20000010000 */
[----:B0-----:R-:W-:-:S03]  /*4900*/  VIADD R13, R74, 0xfffffffe ;  /* 0xfffffffe4a0d7836 */ /* 0x001fc60000000000 */
[C---:B---3--:R-:W-:Y:S01]  /*4910*/  FADD.FTZ R3, R24.reuse, R3 ;  /* 0x0000000318037221 */ /* 0x048fe20000010000 */
[----:B------:R-:W-:Y:S01]  /*4920*/  F2FP.F16.F32.PACK_AB R171, R24, R15 ;  /* 0x0000000f18ab723e */ /* 0x000fe200000000ff */
[----:B------:R-:W-:Y:S06]  /*4930*/  @!P5 BRA `(.L_x_4281) ;  /* 0x000000000054d947 */ /* 0x000fec0003800000 */
[C---:B------:R-:W-:Y:S01]  /*4940*/  ISETP.GT.AND P1, PT, R64.reuse, RZ, PT ;  /* 0x000000ff4000720c */ /* 0x040fe20003f24270 */
[----:B------:R-:W-:-:S05]  /*4950*/  VIADD R0, R64, 0xffffffff ;  /* 0xffffffff40007836 */ /* 0x000fca0000000000 */
[----:B------:R-:W-:-:S07]  /*4960*/  R2UR UR14, R0 ;  /* 0x00000000000e72ca */ /* 0x000fce00000e0000 */
[----:B------:R-:W-:Y:S08]  /*4970*/  @P1 BRA `(.L_x_4282) ;  /* 0x0000000000241947 */ /* 0x000ff00003800000 */
[----:B------:R-:W-:Y:S01]  /*4980*/  R2UR UR14, R64 ;  /* 0x00000000400e72ca */ /* 0x000fe200000e0000 */
[----:B------:R-:W-:Y:S02]  /*4990*/  ULDC UR15, c[0x0][0x9e4] ;  /* 0x00027900000f7ab9 */ /* 0x000fe40000000800 */
[----:B------:R-:W-:-:S10]  /*49a0*/  UISETP.NE.AND UP0, UPT, UR15, 0x1, UPT ;  /* 0x000000010f00788c */ /* 0x000fd4000bf05270 */
[----:B------:R-:W-:Y:S01]  /*49b0*/  UIADD3 UR14, -UR14, URZ, URZ ;  /* 0x0000003f0e0e7290 */ /* 0x000fe2000fffe13f */
[----:B------:R-:W-:-:S03]  /*49c0*/  @UP0 ULDC.64 UR4, c[0x0][0x9e8] ;  /* 0x00027a0000040ab9 */ /* 0x000fc60000000a00 */
[----:B------:R-:W-:-:S04]  /*49d0*/  UIMAD.WIDE.U32 UR6, UR14, UR4, URZ ;  /* 0x000000040e0672a5 */ /* 0x000fc8000f8e003f */
[----:B------:R-:W-:-:S04]  /*49e0*/  @UP0 USHF.R.U32.HI UR14, URZ, UR5, UR7 ;  /* 0x000000053f0e0299 */ /* 0x000fc80008011607 */
[----:B------:R-:W-:Y:S01]  /*49f0*/  ULOP3.LUT UR14, URZ, UR14, URZ, 0x33, !UPT ;  /* 0x0000000e3f0e7292 */ /* 0x000fe2000f8e333f */
[----:B------:R-:W-:Y:S11]  /*4a00*/  BRA `(.L_x_4283) ;  /* 0x0000000000147947 */ /* 0x000ff60003800000 */
.L_x_4282:
[----:B------:R-:W-:Y:S02]  /*4a10*/  ULDC UR15, c[0x0][0x9e4] ;  /* 0x00027900000f7ab9 */ /* 0x000fe40000000800 */
[----:B------:R-:W-:-:S11]  /*4a20*/  UISETP.NE.AND UP0, UPT, UR15, 0x1, UPT ;  /* 0x000000010f00788c */ /* 0x000fd6000bf05270 */
[----:B------:R-:W-:Y:S02]  /*4a30*/  @UP0 ULDC.64 UR4, c[0x0][0x9e8] ;  /* 0x00027a0000040ab9 */ /* 0x000fe40000000a00 */
[----:B------:R-:W-:-:S04]  /*4a40*/  UIMAD.WIDE.U32 UR6, UR14, UR4, URZ ;  /* 0x000000040e0672a5 */ /* 0x000fc8000f8e003f */
[----:B------:R-:W-:-:S12]  /*4a50*/  @UP0 USHF.R.U32.HI UR14, URZ, UR5, UR7 ;  /* 0x000000053f0e0299 */ /* 0x000fd80008011607 */
.L_x_4283:
[----:B------:R-:W-:-:S04]  /*4a60*/  UIMAD UR14, UR14, UR15, UR15 ;  /* 0x0000000f0e0e72a4 */ /* 0x000fc8000f8e020f */
[----:B------:R-:W-:-:S04]  /*4a70*/  UISETP.LT.AND UP0, UPT, UR10, UR14, UPT ;  /* 0x0000000e0a00728c */ /* 0x000fc8000bf01270 */
[----:B------:R-:W-:-:S12]  /*4a80*/  USEL UR10, UR10, UR14, UP0 ;  /* 0x0000000e0a0a7287 */ /* 0x000fd80008000000 */
.L_x_4281:
[----:B------:R-:W-:Y:S01]  /*4a90*/  UIMAD.WIDE UR4, UR10, 0x2aaaaaab, URZ ;  /* 0x2aaaaaab0a0478a5 */ /* 0x000fe2000f8e023f */
[----:B------:R-:W-:Y:S01]  /*4aa0*/  IMAD.MOV.U32 R2, RZ, RZ, 0x3f800000 ;  /* 0x3f800000ff027424 */ /* 0x000fe200078e00ff */
[----:B------:R-:W-:Y:S01]  /*4ab0*/  CS2R R118, SRZ ;  /* 0x0000000000767805 */ /* 0x000fe2000001ff00 */
[----:B------:R-:W-:Y:S01]  /*4ac0*/  IMAD.MOV.U32 R0, RZ, RZ, 0x3f800000 ;  /* 0x3f800000ff007424 */ /* 0x000fe200078e00ff */
        /* <DEDUP_REMOVED lines=61> */
[----:B------:R-:W-:Y:S01]  /*4ea0*/  ULDC UR5, c[0x0][0x9d8] ;  /* 0x0002760000057ab9 */ /* 0x000fe20000000800 */
[----:B------:R-:W-:Y:S01]  /*4eb0*/  ULDC UR54, c[0x0][0x988] ;  /* 0x0002620000367ab9 */ /* 0x000fe20000000800 */
[----:B------:R-:W-:-:S05]  /*4ec0*/  ULDC UR58, c[0x0][0x9e0] ;  /* 0x00027800003a7ab9 */ /* 0x000fca0000000800 */
.L_x_4303:
[----:B------:R-:W-:-:S04]  /*4ed0*/  UISETP.NE.AND UP0, UPT, UR4, 0x1, UPT ;  /* 0x000000010400788c */ /* 0x000fc8000bf05270 */
[----:B------:R-:W-:-:S04]  /*4ee0*/  USEL UR39, URZ, 0x1, UP0 ;  /* 0x000000013f277887 */ /* 0x000fc80008000000 */
[----:B------:R-:W-:Y:S01]  /*4ef0*/  ULOP3.LUT UR39, UR41, UR39, URZ, 0x3c, !UPT ;  /* 0x0000002729277292 */ /* 0x000fe2000f8e3c3f */
[----:B------:R-:W-:Y:S11]  /*4f00*/  @!P0 BRA `(.L_x_4285) ;  /* 0x0000000000048947 */ /* 0x000ff60003800000 */
[----:B------:R-:W-:Y:S01]  /*4f10*/  BPT.TRAP 0x1 ;  /* 0x000000040000795c */ /* 0x000fe20000300000 */
.L_x_4285:
        /* <DEDUP_REMOVED lines=9> */
.L_x_4286:
[----:B-1----:R-:W-:Y:S05]  /*4fb0*/  @P1 BRA `(.L_x_4287) ;  /* 0x0000000000081947 */ /* 0x002fea0003800000 */
[----:B------:R-:W1:Y:S02]  /*4fc0*/  SYNCS.PHASECHK.TRANS64.TRYWAIT P1, [UR7+0x30830], R9 ;  /* 0x03083009ff0075a7 */ /* 0x000e640008020147 */
[----:B-1----:R-:W-:Y:S05]  /*4fd0*/  @!P1 BRA `(.L_x_4288) ;  /* 0x0000010c00ec9947 */ /* 0x002fea0003800000 */
.L_x_4287:
        /* <DEDUP_REMOVED lines=122> */
[----:B------:R-:W-:Y:S02]  /*5780*/  FMUL.FTZ R119, R119, R2 ;  /* 0x0000000277777220 */ /* 0x000fe40000410000 */
[----:B------:R-:W-:Y:S01]  /*5790*/  HGMMA.64x96x16.F32 R120, gdesc[UR44], R120, gsb0 ;  /* 0x016000002c7879f0 */ /* 0x000fe20008000878 */
[----:B------:R-:W-:Y:S01]  /*57a0*/  UIADD3 UR46, UR6, 0x4, URZ ;  /* 0x00000004062e7890 */ /* 0x000fe2000fffe03f */
[----:B------:R-:W-:Y:S01]  /*57b0*/  UMOV UR44, UR56 ;  /* 0x00000038002c7c82 */ /* 0x000fe20008000000 */
[----:B------:R-:W-:Y:S01]  /*57c0*/  UMOV UR45, UR57 ;  /* 0x00000039002d7c82 */ /* 0x000fe20008000000 */
[----:B------:R-:W-:Y:S01]  /*57d0*/  UMOV UR47, 0x40000040 ;  /* 0x40000040002f7882 */ /* 0x000fe20000000000 */
        /* <DEDUP_REMOVED lines=41> */
.L_x_4289:
[----:B------:R-:W-:Y:S01]  /*5a70*/  ULEA UR6, UR4, UR40, 0x3 ;  /* 0x0000002804067291 */ /* 0x000fe2000f8e183f */
[----:B------:R-:W-:-:S05]  /*5a80*/  IMAD.U32 R0, RZ, RZ, UR41 ;  /* 0x00000029ff007e24 */ /* 0x000fca000f8e00ff */
[----:B------:R-:W-:-:S04]  /*5a90*/  SHF.L.U32 R0, R0, 0x1f, RZ ;  /* 0x0000001f00007819 */ /* 0x000fc800000006ff */
[----:B------:R2:W3:Y:S01]  /*5aa0*/  SYNCS.PHASECHK.TRANS64.TRYWAIT P1, [UR6+0x30850], R0 ;  /* 0x03085000ff0075a7 */ /* 0x0004e20008020146 */
[----:B------:R-:W-:Y:S05]  /*5ab0*/  @!P0 BRA `(.L_x_4290) ;  /* 0x0000000000048947 */ /* 0x000fea0003800000 */
[----:B------:R-:W-:Y:S01]  /*5ac0*/  BPT.TRAP 0x1 ;  /* 0x000000040000795c */ /* 0x000fe20000300000 */
.L_x_4290:
[----:B---3--:R-:W-:Y:S05]  /*5ad0*/  @P1 BRA `(.L_x_4291) ;  /* 0x0000000000081947 */ /* 0x008fea0003800000 */
[----:B------:R-:W3:Y:S02]  /*5ae0*/  SYNCS.PHASECHK.TRANS64.TRYWAIT P1, [UR6+0x30850], R0 ;  /* 0x03085000ff0075a7 */ /* 0x000ee40008020146 */
[----:B---3--:R-:W-:Y:S05]  /*5af0*/  @!P1 BRA `(.L_x_4292) ;  /* 0x00000104003c9947 */ /* 0x008fea0003800000 */
.L_x_4291:
        /* <DEDUP_REMOVED lines=37> */
.L_x_4293:
[----:B------:R-:W-:Y:S01]  /*5d50*/  ISETP.NE.AND P2, PT, R199, 0x1, PT ;  /* 0x00000001c700780c */ /* 0x000fe20003f45270 */
[----:B------:R-:W-:Y:S02]  /*5d60*/  VIADD R177, R19, UR42 ;  /* 0x0000002a13b17c36 */ /* 0x000fe40008000000 */
[----:B------:R-:W-:Y:S01]  /*5d70*/  FMUL.FTZ R172, R129, UR5 ;  /* 0x0000000581ac7c20 */ /* 0x000fe20008410000 */
[----:B------:R-:W-:Y:S01]  /*5d80*/  FMUL.FTZ R129, R146, UR5 ;  /* 0x0000000592817c20 */ /* 0x000fe20008410000 */
[----:B------:R-:W-:Y:S01]  /*5d90*/  FMUL.FTZ R146, R148, UR5 ;  /* 0x0000000594927c20 */ /* 0x000fe20008410000 */
[----:B------:R-:W-:Y:S01]  /*5da0*/  FMUL.FTZ R148, R152, UR5 ;  /* 0x0000000598947c20 */ /* 0x000fe20008410000 */
[----:B01----:R-:W-:Y:S01]  /*5db0*/  FMUL.FTZ R9, R120, UR5 ;  /* 0x0000000578097c20 */ /* 0x003fe20008410000 */
[----:B------:R-:W-:Y:S02]  /*5dc0*/  IMAD R180, R13, -0x60, RZ ;  /* 0xffffffa00db47824 */ /* 0x000fe400078e02ff */
[----:B--2---:R-:W-:Y:S01]  /*5dd0*/  FMUL.FTZ R0, R122, UR5 ;  /* 0x000000057a007c20 */ /* 0x004fe20008410000 */
[----:B------:R-:W-:Y:S01]  /*5de0*/  FMUL.FTZ R120, R130, UR5 ;  /* 0x0000000582787c20 */ /* 0x000fe20008410000 */
[----:B------:R-:W-:Y:S01]  /*5df0*/  FMUL.FTZ R168, R121, UR5 ;  /* 0x0000000579a87c20 */ /* 0x000fe20008410000 */
[----:B------:R-:W-:Y:S01]  /*5e00*/  FMUL.FTZ R2, R123, UR5 ;  /* 0x000000057b027c20 */ /* 0x000fe20008410000 */
[----:B------:R-:W-:Y:S01]  /*5e10*/  FMUL.FTZ R169, R124, UR5 ;  /* 0x000000057ca97c20 */ /* 0x000fe20008410000 */
[----:B------:R-:W0:Y:S01]  /*5e20*/  @P2 LDC R14, c[0x0][0x44c] ;  /* 0x00011300ff0e2b82 */ /* 0x000e220000000800 */
[----:B------:R-:W-:Y:S01]  /*5e30*/  FMUL.FTZ R170, R125, UR5 ;  /* 0x000000057daa7c20 */ /* 0x000fe20008410000 */
[----:B------:R-:W-:Y:S01]  /*5e40*/  FMUL.FTZ R15, R127, UR5 ;  /* 0x000000057f0f7c20 */ /* 0x000fe20008410000 */
[----:B------:R-:W-:Y:S01]  /*5e50*/  FMUL.FTZ R171, R128, UR5 ;  /* 0x0000000580ab7c20 */ /* 0x000fe20008410000 */
[----:B------:R-:W-:Y:S01]  /*5e60*/  FMUL.FTZ R174, R133, UR5 ;  /* 0x0000000585ae7c20 */ /* 0x000fe20008410000 */
[----:B------:R-:W-:Y:S01]  /*5e70*/  FMUL.FTZ R122, R134, UR5 ;  /* 0x00000005867a7c20 */ /* 0x000fe20008410000 */
[----:B------:R-:W-:Y:S01]  /*5e80*/  FMUL.FTZ R130, R147, UR5 ;  /* 0x0000000593827c20 */ /* 0x000fe20008410000 */
[----:B------:R-:W-:Y:S01]  /*5e90*/  FMUL.FTZ R10, R126, UR5 ;  /* 0x000000057e0a7c20 */ /* 0x000fe20008410000 */
[----:B------:R-:W1:Y:S01]  /*5ea0*/  @P2 LDC R21, c[0x0][0x450] ;  /* 0x00011400ff152b82 */ /* 0x000e620000000800 */
        /* <DEDUP_REMOVED lines=15> */
[----:B0-----:R-:W-:-:S04]  /*5fa0*/  @P2 IMAD.HI.U32 R20, R177, R14, RZ ;  /* 0x0000000eb1142227 */ /* 0x001fc800078e00ff */
[----:B------:R-:W-:Y:S01]  /*5fb0*/  FMUL.FTZ R145, R145, UR5 ;  /* 0x0000000591917c20 */ /* 0x000fe20008410000 */
[----:B------:R-:W0:Y:S01]  /*5fc0*/  LDC R14, c[0x0][0x288] ;  /* 0x0000a200ff0e7b82 */ /* 0x000e220000000800 */
[----:B------:R-:W-:Y:S01]  /*5fd0*/  FMUL.FTZ R149, R153, UR5 ;  /* 0x0000000599957c20 */ /* 0x000fe20008410000 */
[----:B------:R-:W-:Y:S01]  /*5fe0*/  FMUL.FTZ R135, R154, UR5 ;  /* 0x000000059a877c20 */ /* 0x000fe20008410000 */
[----:B------:R-:W-:Y:S01]  /*5ff0*/  FMUL.FTZ R136, R155, UR5 ;  /* 0x000000059b887c20 */ /* 0x000fe20008410000 */
[----:B------:R-:W-:Y:S01]  /*6000*/  FMUL.FTZ R150, R156, UR5 ;  /* 0x000000059c967c20 */ /* 0x000fe20008410000 */
[----:B------:R-:W-:Y:S01]  /*6010*/  FMUL.FTZ R151, R157, UR5 ;  /* 0x000000059d977c20 */ /* 0x000fe20008410000 */
[----:B-1----:R-:W-:Y:S01]  /*6020*/  @P2 SHF.R.U32.HI R177, RZ, R21, R20 ;  /* 0x00000015ffb12219 */ /* 0x002fe20000011614 */
        /* <DEDUP_REMOVED lines=8> */
[----:B------:R-:W-:-:S02]  /*60b0*/  VIADD R21, R180, 0x1 ;  /* 0x00000001b4157836 */ /* 0x000fc40000000000 */
[----:B------:R-:W-:Y:S01]  /*60c0*/  FMUL.FTZ R132, R167, UR5 ;  /* 0x00000005a7847c20 */ /* 0x000fe20008410000 */
[----:B------:R-:W-:Y:S01]  /*60d0*/  UIADD3 UR7, UR7, 0x30840, URZ ;  /* 0x0003084007077890 */ /* 0x000fe2000fffe03f */
[----:B------:R-:W-:Y:S01]  /*60e0*/  LOP3.LUT P1, RZ, R16, 0x80000, RZ, 0xc0, !PT ;  /* 0x0008000010ff7812 */ /* 0x000fe2000782c0ff */
[----:B------:R-:W-:Y:S01]  /*60f0*/  IMAD R21, R18, -0x2, R21 ;  /* 0xfffffffe12157824 */ /* 0x000fe200078e0215 */
[----:B------:R-:W2:Y:S01]  /*6100*/  MUFU.TANH R9, R9 ;  /* 0x0000000900097308 */ /* 0x000ea20000002400 */
[----:B------:R-:W-:Y:S01]  /*6110*/  UPRMT UR7, UR61, 0x654, UR7 ;  /* 0x000006543d077896 */ /* 0x000fe20008000007 */
[----:B------:R-:W-:Y:S01]  /*6120*/  FMUL.FTZ R164, R164, UR5 ;  /* 0x00000005a4a47c20 */ /* 0x000fe20008410000 */
[----:B------:R-:W-:Y:S01]  /*6130*/  ULOP3.LUT UR4, URZ, UR55, URZ, 0x33, !UPT ;  /* 0x000000373f047292 */ /* 0x000fe2000f8e333f */
[----:B0-----:R-:W-:Y:S01]  /*6140*/  IADD3 R20, R21, -R14, R17 ;  /* 0x8000000e15147210 */ /* 0x001fe20007ffe011 */
[----:B------:R-:W-:Y:S01]  /*6150*/  FMUL.FTZ R165, R165, UR5 ;  /* 0x00000005a5a57c20 */ /* 0x000fe20008410000 */
[----:B------:R-:W-:-:S02]  /*6160*/  VIADD R159, R21, 0xffffffff ;  /* 0xffffffff159f7836 */ /* 0x000fc40000000000 */
[----:B------:R-:W0:Y:S01]  /*6170*/  MUFU.TANH R168, R168 ;  /* 0x000000a800a87308 */ /* 0x000e220000002400 */
[C---:B------:R-:W-:Y:S01]  /*6180*/  VIADD R167, R20.reuse, UR58 ;  /* 0x0000003a14a77c36 */ /* 0x040fe20008000000 */
[----:B------:R-:W-:Y:S01]  /*6190*/  SYNCS.ARRIVE.TRANS64.RED.A1T0 RZ, [UR7], RZ ;  /* 0x000000ffffff79a7 */ /* 0x000fe20008100407 */
[----:B------:R-:W-:-:S05]  /*61a0*/  VIADD R181, R20, UR4 ;  /* 0x0000000414b57c36 */ /* 0x000fca0008000000 */
        /* <DEDUP_REMOVED lines=46> */
[----:B-1----:R-:W-:-:S02]  /*6490*/  IMAD.IADD R164, R167, 0x1, R152 ;  /* 0x00000001a7a47824 */ /* 0x002fc400078e0298 */
[----:B-----5:R-:W-:Y:S01]  /*64a0*/  IMAD.IADD R165, R181, 0x1, R152 ;  /* 0x00000001b5a57824 */ /* 0x020fe200078e0298 */
[----:B--234-:R-:W-:Y:S06]  /*64b0*/  @!P1 BRA `(.L_x_4294) ;  /* 0x0000000000549947 */ /* 0x01cfec0003800000 */
[----:B------:R-:W-:Y:S01]  /*64c0*/  IADD3 R152, R17, -R14, R152 ;  /* 0x8000000e11987210 */ /* 0x000fe20007ffe098 */
[----:B------:R-:W-:Y:S03]  /*64d0*/  BSSY B0, `(.L_x_4295) ;  /* 0x0000010000007945 */ /* 0x000fe60003800000 */
        /* <DEDUP_REMOVED lines=10> */
.L_x_4296:
[----:B------:R-:W-:-:S05]  /*6580*/  IMAD.U32 R155, RZ, RZ, UR51 ;  /* 0x00000033ff9b7e24 */ /* 0x000fca000f8e00ff */
[----:B------:R-:W-:-:S13]  /*6590*/  ISETP.NE.AND P1, PT, R155, 0x1, PT ;  /* 0x000000019b00780c */ /* 0x000fda0003f25270 */
[----:B------:R-:W1:Y:S02]  /*65a0*/  @P1 LDC.64 R20, c[0x0][0x9e8] ;  /* 0x00027a00ff141b82 */ /* 0x000e640000000a00 */
[----:B-1----:R-:W-:-:S05]  /*65b0*/  @P1 IMAD.HI.U32 R20, R152, R20, RZ ;  /* 0x0000001498141227 */ /* 0x002fca00078e00ff */
[----:B------:R-:W-:-:S07]  /*65c0*/  @P1 SHF.R.U32.HI R152, RZ, R21, R20 ;  /* 0x00000015ff981219 */ /* 0x000fce0000011614 */
.L_x_4297:
[----:B------:R-:W-:Y:S05]  /*65d0*/  BSYNC B0 ;  /* 0x0000000000007941 */ /* 0x000fea0003800000 */
.L_x_4295:
[----:B------:R-:W-:-:S05]  /*65e0*/  IMAD R152, R152, R155, R159 ;  /* 0x0000009b98987224 */ /* 0x000fca00078e029f */
[----:B------:R-:W-:Y:S02]  /*65f0*/  VIADDMNMX R164, R152, R155, R164, PT ;  /* 0x0000009b98a47246 */ /* 0x000fe400038001a4 */
[----:B------:R-:W-:-:S07]  /*6600*/  VIMNMX R165, R165, R152, !PT ;  /* 0x00000098a5a57248 */ /* 0x000fce0007fe0100 */
.L_x_4294:
[C---:B------:R-:W-:Y:S01]  /*6610*/  ISETP.GE.AND P1, PT, R180.reuse, 0x2, PT ;  /* 0x00000002b400780c */ /* 0x040fe20003f26270 */
[----:B------:R-:W1:Y:S01]  /*6620*/  SHFL.IDX PT, R20, R177, 0x1, 0x1c1f ;  /* 0x003c1f00b1147f89 */ /* 0x000e6200000e0000 */
[C---:B------:R-:W-:Y:S02]  /*6630*/  ISETP.GE.AND P2, PT, R180.reuse, 0x9, PT ;  /* 0x00000009b400780c */ /* 0x040fe40003f46270 */
[C---:B------:R-:W-:Y:S02]  /*6640*/  ISETP.GT.AND P4, PT, R165.reuse, 0x1, !P1 ;  /* 0x00000001a500780c */ /* 0x040fe40004f84270 */
[----:B------:R-:W-:Y:S02]  /*6650*/  ISETP.GE.AND P5, PT, R180, 0xa, PT ;  /* 0x0000000ab400780c */ /* 0x000fe40003fa6270 */
[----:B------:R-:W-:Y:S02]  /*6660*/  ISETP.GT.AND P3, PT, R165, 0x8, !P2 ;  /* 0x00000008a500780c */ /* 0x000fe40005764270 */
[----:B------:R-:W-:-:S02]  /*6670*/  ISETP.LT.OR P4, PT, R164, 0x2, P4 ;  /* 0x00000002a400780c */ /* 0x000fc40002781670 */
[----:B------:R-:W-:Y:S02]  /*6680*/  ISETP.LT.OR P3, PT, R164, 0x9, P3 ;  /* 0x00000009a400780c */ /* 0x000fe40001f61670 */
[----:B0-----:R-:W-:Y:S02]  /*6690*/  FSEL R153, R168, -INF , !P4 ;  /* 0xff800000a8997808 */ /* 0x001fe40006000000 */
[----:B------:R-:W-:Y:S02]  /*66a0*/  ISETP.GE.AND P4, PT, R180, 0x11, PT ;  /* 0x00000011b400780c */ /* 0x000fe40003f86270 */
[----:B------:R-:W-:Y:S02]  /*66b0*/  LOP3.LUT R16, R16, 0xfffffffb, RZ, 0xc0, !PT ;  /* 0xfffffffb10107812 */ /* 0x000fe400078ec0ff */
[----:B------:R-:W-:Y:S02]  /*66c0*/  FSEL R154, R169, -INF , !P3 ;  /* 0xff800000a99a7808 */ /* 0x000fe40005800000 */
[----:B------:R-:W-:-:S02]  /*66d0*/  ISETP.GT.AND P3, PT, R165, 0x9, !P5 ;  /* 0x00000009a500780c */ /* 0x000fc40006f64270 */
[----:B------:R-:W-:Y:S02]  /*66e0*/  @P5 LOP3.LUT R16, R16, 0x4, RZ, 0xfc, !PT ;  /* 0x0000000410105812 */ /* 0x000fe400078efcff */
[----:B------:R-:W-:Y:S02]  /*66f0*/  ISETP.LT.OR P3, PT, R164, 0xa, P3 ;  /* 0x0000000aa400780c */ /* 0x000fe40001f61670 */
[----:B------:R-:W-:Y:S02]  /*6700*/  LOP3.LUT R16, R16, 0xfffffff7, RZ, 0xc0, !PT ;  /* 0xfffffff710107812 */ /* 0x000fe400078ec0ff */
[----:B------:R-:W-:Y:S02]  /*6710*/  FSEL R155, R170, -INF , !P3 ;  /* 0xff800000aa9b7808 */ /* 0x000fe40005800000 */
[----:B------:R-:W-:Y:S02]  /*6720*/  @P4 LOP3.LUT R16, R16, 0x8, RZ, 0xfc, !PT ;  /* 0x0000000810104812 */ /* 0x000fe400078efcff */
[----:B------:R-:W-:-:S02]  /*6730*/  ISETP.GT.AND P3, PT, R165, 0x10, !P4 ;  /* 0x00000010a500780c */ /* 0x000fc40006764270 */
[----:B------:R-:W-:Y:S02]  /*6740*/  ISETP.GE.AND P4, PT, R180, 0x12, PT ;  /* 0x00000012b400780c */ /* 0x000fe40003f86270 */
[----:B------:R-:W-:Y:S02]  /*6750*/  ISETP.LT.OR P3, PT, R164, 0x11, P3 ;  /* 0x00000011a400780c */ /* 0x000fe40001f61670 */
[----:B------:R-:W-:Y:S02]  /*6760*/  LOP3.LUT R16, R16, 0xffffffef, RZ, 0xc0, !PT ;  /* 0xffffffef10107812 */ /* 0x000fe400078ec0ff */
[----:B------:R-:W-:Y:S02]  /*6770*/  FSEL R156, R171, -INF , !P3 ;  /* 0xff800000ab9c7808 */ /* 0x000fe40005800000 */
[----:B------:R-:W-:-:S04]  /*6780*/  ISETP.GT.AND P3, PT, R165, 0x11, !P4 ;  /* 0x00000011a500780c */ /* 0x000fc80006764270 */
[----:B------:R-:W-:Y:S02]  /*6790*/  ISETP.LT.OR P3, PT, R164, 0x12, P3 ;  /* 0x00000012a400780c */ /* 0x000fe40001f61670 */
[----:B------:R-:W-:Y:S02]  /*67a0*/  @P4 LOP3.LUT R16, R16, 0x10, RZ, 0xfc, !PT ;  /* 0x0000001010104812 */ /* 0x000fe400078efcff */
[----:B------:R-:W-:Y:S02]  /*67b0*/  ISETP.GE.AND P4, PT, R180, 0x19, PT ;  /* 0x00000019b400780c */ /* 0x000fe40003f86270 */
[----:B------:R-:W-:Y:S02]  /*67c0*/  LOP3.LUT R16, R16, 0xfffbffff, RZ, 0xc0, !PT ;  /* 0xfffbffff10107812 */ /* 0x000fe400078ec0ff */
[----:B------:R-:W-:Y:S02]  /*67d0*/  FSEL R157, R172, -INF , !P3 ;  /* 0xff800000ac9d7808 */ /* 0x000fe40005800000 */
[----:B------:R-:W-:-:S04]  /*67e0*/  ISETP.GT.AND P3, PT, R165, 0x18, !P4 ;  /* 0x00000018a500780c */ /* 0x000fc80006764270 */
[----:B------:R-:W-:-:S03]  /*67f0*/  ISETP.LT.OR P3, PT, R164, 0x19, P3 ;  /* 0x00000019a400780c */ /* 0x000fc60001f61670 */
        /* <DEDUP_REMOVED lines=68> */
[----:B------:R-:W-:Y:S02]  /*6c40*/  FSEL R149, R149, -INF , !P3 ;  /* 0xff80000095957808 */ /* 0x000fe40005800000 */
[----:B------:R-:W-:Y:S02]  /*6c50*/  LOP3.LUT R16, R16, 0xffffffbf, RZ, 0xc0, !PT ;  /* 0xffffffbf10107812 */ /* 0x000fe400078ec0ff */
[----:B------:R-:W-:-:S04]  /*6c60*/  ISETP.GT.AND P3, PT, R165, 0x48, !P4 ;  /* 0x00000048a500780c */ /* 0x000fc80006764270 */
[----:B------:R-:W-:-:S03]  /*6c70*/  ISETP.LT.OR P3, PT, R164, 0x49, P3 ;  /* 0x00000049a400780c */ /* 0x000fc60001f61670 */
[----:B------:R-:W-:Y:S02]  /*6c80*/  @P4 LOP3.LUT R16, R16, 0x40, RZ, 0xfc, !PT ;  /* 0x0000004010104812 */ /* 0x000fe400078efcff */
[----:B------:R-:W-:Y:S02]  /*6c90*/  ISETP.GE.AND P4, PT, R180, 0x4a, PT ;  /* 0x0000004ab400780c */ /* 0x000fe40003f86270 */
[----:B------:R-:W-:Y:S02]  /*6ca0*/  FSEL R150, R150, -INF , !P3 ;  /* 0xff80000096967808 */ /* 0x000fe40005800000 */
[----:B------:R-:W-:Y:S02]  /*6cb0*/  ISETP.GT.AND P3, PT, R165, 0x49, !P4 ;  /* 0x00000049a500780c */ /* 0x000fe40006764270 */
[----:B------:R-:W-:Y:S02]  /*6cc0*/  LOP3.LUT R16, R16, 0xffffffdf, RZ, 0xc0, !PT ;  /* 0xffffffdf10107812 */ /* 0x000fe400078ec0ff */
[----:B------:R-:W-:-:S04]  /*6cd0*/  ISETP.LT.OR P3, PT, R164, 0x4a, P3 ;  /* 0x0000004aa400780c */ /* 0x000fc80001f61670 */
[----:B------:R-:W-:Y:S02]  /*6ce0*/  FSEL R151, R151, -INF , !P3 ;  /* 0xff80000097977808 */ /* 0x000fe40005800000 */
[----:B------:R-:W-:Y:S02]  /*6cf0*/  ISETP.GE.AND P3, PT, R180, 0x51, PT ;  /* 0x00000051b400780c */ /* 0x000fe40003f66270 */
[----:B------:R-:W-:Y:S02]  /*6d00*/  @P4 LOP3.LUT R16, R16, 0x20, RZ, 0xfc, !PT ;  /* 0x0000002010104812 */ /* 0x000fe400078efcff */
[----:B------:R-:W-:Y:S02]  /*6d10*/  ISETP.GT.AND P4, PT, R165, 0x50, !P3 ;  /* 0x00000050a500780c */ /* 0x000fe40005f84270 */
[----:B------:R-:W-:Y:S02]  /*6d20*/  LOP3.LUT R16, R16, 0xfffffffd, RZ, 0xc0, !PT ;  /* 0xfffffffd10107812 */ /* 0x000fe400078ec0ff */
        /* <DEDUP_REMOVED lines=10> */
[----:B------:R-:W-:-:S13]  /*6dd0*/  ISETP.GE.AND P6, PT, R180, 0x1, PT ;  /* 0x00000001b400780c */ /* 0x000fda0003fc6270 */
[----:B------:R-:W-:Y:S02]  /*6de0*/  @P6 LOP3.LUT R16, R16, 0x2, RZ, 0xfc, !PT ;  /* 0x0000000210106812 */ /* 0x000fe400078efcff */
[----:B------:R-:W-:Y:S02]  /*6df0*/  ISETP.GT.AND P6, PT, R165, RZ, !P6 ;  /* 0x000000ffa500720c */ /* 0x000fe400077c4270 */
[----:B------:R-:W-:Y:S02]  /*6e00*/  LOP3.LUT R16, R16, 0xfffffffe, RZ, 0xc0, !PT ;  /* 0xfffffffe10107812 */ /* 0x000fe400078ec0ff */
[----:B------:R-:W-:-:S04]  /*6e10*/  ISETP.LT.OR P6, PT, R164, 0x1, P6 ;  /* 0x00000001a400780c */ /* 0x000fc800037c1670 */
[----:B------:R-:W-:Y:S02]  /*6e20*/  FSEL R166, R9, -INF , !P6 ;  /* 0xff80000009a67808 */ /* 0x000fe40007000000 */
[----:B------:R-:W-:-:S13]  /*6e30*/  ISETP.GE.AND P6, PT, R180, 0x5a, PT ;  /* 0x0000005ab400780c */ /* 0x000fda0003fc6270 */
[----:B------:R-:W-:Y:S02]  /*6e40*/  @P6 LOP3.LUT R16, R16, 0x1, RZ, 0xfc, !PT ;  /* 0x0000000110106812 */ /* 0x000fe400078efcff */
[----:B------:R-:W-:Y:S01]  /*6e50*/  ISETP.GT.AND P6, PT, R165, 0x59, !P6 ;  /* 0x00000059a500780c */ /* 0x000fe200077c4270 */
[----:B-1----:R-:W-:-:S03]  /*6e60*/  IMAD.IADD R165, R181, 0x1, R20 ;  /* 0x00000001b5a57824 */ /* 0x002fc600078e0214 */
[----:B------:R-:W-:Y:S01]  /*6e70*/  ISETP.LT.OR P6, PT, R164, 0x5a, P6 ;  /* 0x0000005aa400780c */ /* 0x000fe200037c1670 */
[----:B------:R-:W-:-:S03]  /*6e80*/  IMAD.IADD R164, R167, 0x1, R20 ;  /* 0x00000001a7a47824 */ /* 0x000fc600078e0214 */
[----:B------:R-:W-:Y:S02]  /*6e90*/  FSEL R141, R179, -INF , !P6 ;  /* 0xff800000b38d7808 */ /* 0x000fe40007000000 */
[----:B------:R-:W-:-:S13]  /*6ea0*/  LOP3.LUT P6, RZ, R16, 0x80000, RZ, 0xc0, !PT ;  /* 0x0008000010ff7812 */ /* 0x000fda00078cc0ff */
[----:B------:R-:W-:Y:S05]  /*6eb0*/  @!P6 BRA `(.L_x_4298) ;  /* 0x000000000054e947 */ /* 0x000fea0003800000 */
[----:B------:R-:W-:Y:S01]  /*6ec0*/  IADD3 R9, R17, -R14, R20 ;  /* 0x8000000e11097210 */ /* 0x000fe20007ffe014 */
[----:B------:R-:W-:Y:S03]  /*6ed0*/  BSSY B0, `(.L_x_4299) ;  /* 0x0000010000007945 */ /* 0x000fe60003800000 */
        /* <DEDUP_REMOVED lines=10> */
.L_x_4300:
[----:B------:R-:W-:-:S05]  /*6f80*/  IMAD.U32 R168, RZ, RZ, UR51 ;  /* 0x00000033ffa87e24 */ /* 0x000fca000f8e00ff */
[----:B------:R-:W-:-:S13]  /*6f90*/  ISETP.NE.AND P6, PT, R168, 0x1, PT ;  /* 0x00000001a800780c */ /* 0x000fda0003fc5270 */
[----:B------:R-:W0:Y:S02]  /*6fa0*/  @P6 LDC.64 R20, c[0x0][0x9e8] ;  /* 0x00027a00ff146b82 */ /* 0x000e240000000a00 */
[----:B0-----:R-:W-:-:S05]  /*6fb0*/  @P6 IMAD.HI.U32 R20, R9, R20, RZ ;  /* 0x0000001409146227 */ /* 0x001fca00078e00ff */
[----:B------:R-:W-:-:S07]  /*6fc0*/  @P6 SHF.R.U32.HI R9, RZ, R21, R20 ;  /* 0x00000015ff096219 */ /* 0x000fce0000011614 */
.L_x_4301:
[----:B------:R-:W-:Y:S05]  /*6fd0*/  BSYNC B0 ;  /* 0x0000000000007941 */ /* 0x000fea0003800000 */
.L_x_4299:
[----:B------:R-:W-:-:S05]  /*6fe0*/  IMAD R9, R9, R168, R159 ;  /* 0x000000a809097224 */ /* 0x000fca00078e029f */
[----:B------:R-:W-:Y:S02]  /*6ff0*/  VIADDMNMX R164, R9, R168, R164, PT ;  /* 0x000000a809a47246 */ /* 0x000fe400038001a4 */
[----:B------:R-:W-:-:S07]  /*7000*/  VIMNMX R165, R165, R9, !PT ;  /* 0x00000009a5a57248 */ /* 0x000fce0007fe0100 */
.L_x_4298:
[C---:B------:R-:W-:Y:S01]  /*7010*/  ISETP.GT.AND P1, PT, R165.reuse, 0x1, !P1 ;  /* 0x00000001a500780c */ /* 0x040fe20004f24270 */
[----:B------:R-:W-:Y:S01]  /*7020*/  UMOV UR11, UR54 ;  /* 0x00000036000b7c82 */ /* 0x000fe20008000000 */
[----:B------:R-:W-:Y:S02]  /*7030*/  ISETP.GT.AND P2, PT, R165, 0x8, !P2 ;  /* 0x00000008a500780c */ /* 0x000fe40005744270 */
[C---:B------:R-:W-:Y:S02]  /*7040*/  ISETP.LT.OR P1, PT, R164.reuse, 0x2, P1 ;  /* 0x00000002a400780c */ /* 0x040fe40000f21670 */
[----:B------:R-:W-:Y:S02]  /*7050*/  ISETP.LT.OR P2, PT, R164, 0x9, P2 ;  /* 0x00000009a400780c */ /* 0x000fe40001741670 */
[----:B------:R-:W-:Y:S02]  /*7060*/  FSEL R2, R2, -INF , !P1 ;  /* 0xff80000002027808 */ /* 0x000fe40004800000 */
[----:B------:R-:W-:-:S02]  /*7070*/  LOP3.LUT P1, RZ, R16, 0x4, RZ, 0xc0, !PT ;  /* 0x0000000410ff7812 */ /* 0x000fc4000782c0ff */
[----:B------:R-:W-:Y:S02]  /*7080*/  FSEL R20, R10, -INF , !P2 ;  /* 0xff8000000a147808 */ /* 0x000fe40005000000 */
[----:B------:R-:W-:Y:S02]  /*7090*/  ISETP.GT.AND P1, PT, R165, 0x9, !P1 ;  /* 0x00000009a500780c */ /* 0x000fe40004f24270 */
[----:B------:R-:W-:Y:S02]  /*70a0*/  LOP3.LUT P2, RZ, R16, 0x20000, RZ, 0xc0, !PT ;  /* 0x0002000010ff7812 */ /* 0x000fe4000784c0ff */
[----:B------:R-:W-:Y:S02]  /*70b0*/  ISETP.LT.OR P1, PT, R164, 0xa, P1 ;  /* 0x0000000aa400780c */ /* 0x000fe40000f21670 */
[----:B------:R-:W-:Y:S02]  /*70c0*/  LOP3.LUT P6, RZ, R16, 0x10000, RZ, 0xc0, !PT ;  /* 0x0001000010ff7812 */ /* 0x000fe400078cc0ff */
[----:B------:R-:W-:-:S02]  /*70d0*/  FSEL R15, R15, -INF , !P1 ;  /* 0xff8000000f0f7808 */ /* 0x000fc40004800000 */
[----:B------:R-:W-:Y:S02]  /*70e0*/  LOP3.LUT P1, RZ, R16, 0x8, RZ, 0xc0, !PT ;  /* 0x0000000810ff7812 */ /* 0x000fe4000782c0ff */
[----:B------:R-:W-:Y:S02]  /*70f0*/  FMNMX.FTZ R10, R166, R11, !PT ;  /* 0x0000000ba60a7209 */ /* 0x000fe40007810000 */
[----:B------:R-:W-:Y:S02]  /*7100*/  ISETP.GT.AND P1, PT, R165, 0x10, !P1 ;  /* 0x00000010a500780c */ /* 0x000fe40004f24270 */
[----:B------:R-:W-:Y:S02]  /*7110*/  FMNMX.FTZ R9, R153, R10, !PT ;  /* 0x0000000a99097209 */ /* 0x000fe40007810000 */
[----:B------:R-:W-:Y:S02]  /*7120*/  ISETP.LT.OR P1, PT, R164, 0x11, P1 ;  /* 0x00000011a400780c */ /* 0x000fe40000f21670 */
[----:B------:R-:W-:-:S02]  /*7130*/  FMNMX.FTZ R10, R154, R9, !PT ;  /* 0x000000099a0a7209 */ /* 0x000fc40007810000 */
[----:B------:R-:W-:Y:S02]  /*7140*/  FSEL R120, R120, -INF , !P1 ;  /* 0xff80000078787808 */ /* 0x000fe40004800000 */
[----:B------:R-:W-:Y:S02]  /*7150*/  LOP3.LUT P1, RZ, R16, 0x10, RZ, 0xc0, !PT ;  /* 0x0000001010ff7812 */ /* 0x000fe4000782c0ff */
[----:B------:R-:W-:Y:S02]  /*7160*/  FMNMX.FTZ R9, R155, R10, !PT ;  /* 0x0000000a9b097209 */ /* 0x000fe40007810000 */
[----:B------:R-:W-:Y:S02]  /*7170*/  ISETP.GT.AND P1, PT, R165, 0x11, !P1 ;  /* 0x00000011a500780c */ /* 0x000fe40004f24270 */
[----:B------:R-:W-:Y:S02]  /*7180*/  FMNMX.FTZ R10, R156, R9, !PT ;  /* 0x000000099c0a7209 */ /* 0x000fe40007810000 */
[----:B------:R-:W-:-:S02]  /*7190*/  ISETP.LT.OR P1, PT, R164, 0x12, P1 ;  /* 0x00000012a400780c */ /* 0x000fc40000f21670 */
[----:B------:R-:W-:Y:S02]  /*71a0*/  FMNMX.FTZ R9, R157, R10, !PT ;  /* 0x0000000a9d097209 */ /* 0x000fe40007810000 */
[----:B------:R-:W-:Y:S02]  /*71b0*/  FSEL R121, R121, -INF , !P1 ;  /* 0xff80000079797808 */ /* 0x000fe40004800000 */
[----:B------:R-:W-:Y:S02]  /*71c0*/  LOP3.LUT P1, RZ, R16, 0x40000, RZ, 0xc0, !PT ;  /* 0x0004000010ff7812 */ /* 0x000fe4000782c0ff */
[----:B------:R-:W-:Y:S02]  /*71d0*/  FMNMX.FTZ R9, R158, R9, !PT ;  /* 0x000000099e097209 */ /* 0x000fe40007810000 */
[----:B------:R-:W-:Y:S02]  /*71e0*/  ISETP.GT.AND P1, PT, R165, 0x18, !P1 ;  /* 0x00000018a500780c */ /* 0x000fe40004f24270 */
[----:B------:R-:W-:-:S02]  /*71f0*/  FMNMX.FTZ R10, R160, R9, !PT ;  /* 0x00000009a00a7209 */ /* 0x000fc40007810000 */
[----:B------:R-:W-:Y:S02]  /*7200*/  ISETP.LT.OR P1, PT, R164, 0x19, P1 ;  /* 0x00000019a400780c */ /* 0x000fe40000f21670 */
[----:B------:R-:W-:Y:S02]  /*7210*/  FMNMX.FTZ R9, R161, R10, !PT ;  /* 0x0000000aa1097209 */ /* 0x000fe40007810000 */
[----:B------:R-:W-:Y:S02]  /*7220*/  FSEL R122, R122, -INF , !P1 ;  /* 0xff8000007a7a7808 */ /* 0x000fe40004800000 */
[----:B------:R-:W-:Y:S02]  /*7230*/  ISETP.GT.AND P1, PT, R165, 0x19, !P2 ;  /* 0x00000019a500780c */ /* 0x000fe40005724270 */
[----:B------:R-:W-:Y:S02]  /*7240*/  FMNMX.FTZ R10, R162, R9, !PT ;  /* 0x00000009a20a7209 */ /* 0x000fe40007810000 */
[----:B------:R-:W-:-:S02]  /*7250*/  ISETP.LT.OR P1, PT, R164, 0x1a, P1 ;  /* 0x0000001aa400780c */ /* 0x000fc40000f21670 */
[----:B------:R-:W-:Y:S02]  /*7260*/  FMNMX.FTZ R9, R163, R10, !PT ;  /* 0x0000000aa3097209 */ /* 0x000fe40007810000 */
[----:B------:R-:W-:Y:S02]  /*7270*/  FSEL R123, R123, -INF , !P1 ;  /* 0xff8000007b7b7808 */ /* 0x000fe40004800000 */
        /* <DEDUP_REMOVED lines=19> */
[----:B------:R-:W-:Y:S02]  /*73b0*/  LOP3.LUT P1, RZ, R16, 0x2000, RZ, 0xc0, !PT ;  /* 0x0000200010ff7812 */ /* 0x000fe4000782c0ff */
[----:B------:R-:W-:Y:S02]  /*73c0*/  FMNMX.FTZ R10, R151, R10, !PT ;  /* 0x0000000a970a7209 */ /* 0x000fe40007810000 */
[----:B------:R-:W-:-:S02]  /*73d0*/  ISETP.GT.AND P1, PT, R165, 0x29, !P1 ;  /* 0x00000029a500780c */ /* 0x000fc40004f24270 */
[----:B------:R-:W-:Y:S02]  /*73e0*/  FMNMX.FTZ R9, R143, R10, !PT ;  /* 0x0000000a8f097209 */ /* 0x000fe40007810000 */
[----:B------:R-:W-:Y:S02]  /*73f0*/  ISETP.LT.OR P1, PT, R164, 0x2a, P1 ;  /* 0x0000002aa400780c */ /* 0x000fe40000f21670 */
[----:B------:R-:W-:Y:S02]  /*7400*/  FMNMX.FTZ R9, R142, R9, !PT ;  /* 0x000000098e097209 */ /* 0x000fe40007810000 */
[----:B------:R-:W-:Y:S02]  /*7410*/  FSEL R128, R128, -INF , !P1 ;  /* 0xff80000080807808 */ /* 0x000fe40004800000 */
[----:B------:R-:W-:Y:S02]  /*7420*/  LOP3.LUT P1, RZ, R16, 0x1000, RZ, 0xc0, !PT ;  /* 0x0000100010ff7812 */ /* 0x000fe4000782c0ff */
[----:B------:R-:W-:-:S02]  /*7430*/  FMNMX.FTZ R10, R140, R9, !PT ;  /* 0x000000098c0a7209 */ /* 0x000fc40007810000 */
[----:B------:R-:W-:Y:S02]  /*7440*/  ISETP.GT.AND P1, PT, R165, 0x30, !P1 ;  /* 0x00000030a500780c */ /* 0x000fe40004f24270 */
[----:B------:R-:W-:Y:S02]  /*7450*/  FMNMX.FTZ R10, R141, R10, !PT ;  /* 0x0000000a8d0a7209 */ /* 0x000fe40007810000 */
[----:B------:R-:W-:Y:S02]  /*7460*/  ISETP.LT.OR P1, PT, R164, 0x31, P1 ;  /* 0x00000031a400780c */ /* 0x000fe40000f21670 */
[C---:B------:R-:W-:Y:S01]  /*7470*/  LOP3.LUT P2, RZ, R16.reuse, 0x40, RZ, 0xc0, !PT ;  /* 0x0000004010ff7812 */ /* 0x040fe2000784c0ff */
[----:B------:R-:W0:Y:S01]  /*7480*/  SHFL.BFLY PT, R9, R10, 0x2, 0x1f ;  /* 0x0c401f000a097f89 */ /* 0x000e2200000e0000 */
[----:B------:R-:W-:Y:S02]  /*7490*/  FSEL R129, R129, -INF , !P1 ;  /* 0xff80000081817808 */ /* 0x000fe40004800000 */
[----:B------:R-:W-:-:S02]  /*74a0*/  LOP3.LUT P1, RZ, R16, 0x800, RZ, 0xc0, !PT ;  /* 0x0000080010ff7812 */ /* 0x000fc4000782c0ff */
[----:B------:R-:W-:Y:S02]  /*74b0*/  LOP3.LUT P6, RZ, R16, 0x20, RZ, 0xc0, !PT ;  /* 0x0000002010ff7812 */ /* 0x000fe400078cc0ff */
[C---:B------:R-:W-:Y:S02]  /*74c0*/  ISETP.GT.AND P1, PT, R165.reuse, 0x31, !P1 ;  /* 0x00000031a500780c */ /* 0x040fe40004f24270 */
[----:B------:R-:W-:Y:S02]  /*74d0*/  ISETP.GT.AND P3, PT, R165, 0x50, !P3 ;  /* 0x00000050a500780c */ /* 0x000fe40005f64270 */
[C---:B------:R-:W-:Y:S02]  /*74e0*/  ISETP.LT.OR P1, PT, R164.reuse, 0x32, P1 ;  /* 0x00000032a400780c */ /* 0x040fe40000f21670 */
[----:B------:R-:W-:Y:S02]  /*74f0*/  ISETP.LT.OR P3, PT, R164, 0x51, P3 ;  /* 0x00000051a400780c */ /* 0x000fe40001f61670 */
[----:B------:R-:W-:-:S02]  /*7500*/  FSEL R130, R130, -INF , !P1 ;  /* 0xff80000082827808 */ /* 0x000fc40004800000 */
[----:B------:R-:W-:Y:S02]  /*7510*/  LOP3.LUT P1, RZ, R16, 0x400, RZ, 0xc0, !PT ;  /* 0x0000040010ff7812 */ /* 0x000fe4000782c0ff */
[C---:B------:R-:W-:Y:S02]  /*7520*/  ISETP.GT.AND P4, PT, R165.reuse, 0x51, !P4 ;  /* 0x00000051a500780c */ /* 0x040fe40006784270 */
[----:B------:R-:W-:Y:S02]  /*7530*/  ISETP.GT.AND P1, PT, R165, 0x38, !P1 ;  /* 0x00000038a500780c */ /* 0x000fe40004f24270 */
[----:B------:R-:W-:Y:S02]  /*7540*/  FSEL R139, R139, -INF , !P3 ;  /* 0xff8000008b8b7808 */ /* 0x000fe40005800000 */
[----:B------:R-:W-:Y:S02]  /*7550*/  ISETP.LT.OR P1, PT, R164, 0x39, P1 ;  /* 0x00000039a400780c */ /* 0x000fe40000f21670 */
[----:B0-----:R-:W-:-:S02]  /*7560*/  FMNMX.FTZ R159, R10, R9, !PT ;  /* 0x000000090a9f7209 */ /* 0x001fc40007810000 */
[----:B------:R-:W-:Y:S02]  /*7570*/  FSEL R133, R133, -INF , !P1 ;  /* 0xff80000085857808 */ /* 0x000fe40004800000 */
[----:B------:R-:W-:Y:S01]  /*7580*/  LOP3.LUT P1, RZ, R16, 0x200, RZ, 0xc0, !PT ;  /* 0x0000020010ff7812 */ /* 0x000fe2000782c0ff */
[----:B------:R-:W0:Y:S01]  /*7590*/  SHFL.BFLY PT, R168, R159, 0x1, 0x1f ;  /* 0x0c201f009fa87f89 */ /* 0x000e2200000e0000 */
[C---:B------:R-:W-:Y:S02]  /*75a0*/  ISETP.GT.AND P5, PT, R165.reuse, 0x58, !P5 ;  /* 0x00000058a500780c */ /* 0x040fe40006fa4270 */
[----:B------:R-:W-:Y:S02]  /*75b0*/  ISETP.GT.AND P1, PT, R165, 0x39, !P1 ;  /* 0x00000039a500780c */ /* 0x000fe40004f24270 */
[C---:B------:R-:W-:Y:S02]  /*75c0*/  ISETP.LT.OR P4, PT, R164.reuse, 0x52, P4 ;  /* 0x00000052a400780c */ /* 0x040fe40002781670 */
[----:B------:R-:W-:-:S02]  /*75d0*/  ISETP.LT.OR P1, PT, R164, 0x3a, P1 ;  /* 0x0000003aa400780c */ /* 0x000fc40000f21670 */
[----:B------:R-:W-:Y:S02]  /*75e0*/  ISETP.LT.OR P5, PT, R164, 0x59, P5 ;  /* 0x00000059a400780c */ /* 0x000fe40002fa1670 */
[----:B------:R-:W-:Y:S02]  /*75f0*/  FSEL R134, R134, -INF , !P1 ;  /* 0xff80000086867808 */ /* 0x000fe40004800000 */
[----:B------:R-:W-:Y:S02]  /*7600*/  LOP3.LUT P1, RZ, R16, 0x100, RZ, 0xc0, !PT ;  /* 0x0000010010ff7812 */ /* 0x000fe4000782c0ff */
[----:B------:R-:W-:Y:S02]  /*7610*/  FSEL R126, R126, -INF , !P4 ;  /* 0xff8000007e7e7808 */ /* 0x000fe40006000000 */
[----:B------:R-:W-:-:S04]  /*7620*/  ISETP.GT.AND P1, PT, R165, 0x40, !P1 ;  /* 0x00000040a500780c */ /* 0x000fc80004f24270 */
[----:B------:R-:W-:Y:S02]  /*7630*/  ISETP.LT.OR P1, PT, R164, 0x41, P1 ;  /* 0x00000041a400780c */ /* 0x000fe40000f21670 */
[----:B0-----:R-:W-:Y:S02]  /*7640*/  FMNMX.FTZ R9, R159, R168, !PT ;  /* 0x000000a89f097209 */ /* 0x001fe40007810000 */
[----:B------:R-:W-:Y:S02]  /*7650*/  FSEL R135, R135, -INF , !P1 ;  /* 0xff80000087877808 */ /* 0x000fe40004800000 */
[----:B------:R-:W-:Y:S01]  /*7660*/  LOP3.LUT P1, RZ, R16, 0x80, RZ, 0xc0, !PT ;  /* 0x0000008010ff7812 */ /* 0x000fe2000782c0ff */
[----:B------:R-:W-:-:S03]  /*7670*/  FMUL.FTZ R169, R9, UR11 ;  /* 0x0000000b09a97c20 */ /* 0x000fc60008410000 */
[----:B------:R-:W-:-:S04]  /*7680*/  ISETP.GT.AND P1, PT, R165, 0x41, !P1 ;  /* 0x00000041a500780c */ /* 0x000fc80004f24270 */
[----:B------:R-:W-:-:S04]  /*7690*/  ISETP.LT.OR P1, PT, R164, 0x42, P1 ;  /* 0x00000042a400780c */ /* 0x000fc80000f21670 */
[----:B------:R-:W-:Y:S02]  /*76a0*/  FSEL R136, R136, -INF , !P1 ;  /* 0xff80000088887808 */ /* 0x000fe40004800000 */
[----:B------:R-:W-:-:S04]  /*76b0*/  ISETP.GT.AND P1, PT, R165, 0x48, !P2 ;  /* 0x00000048a500780c */ /* 0x000fc80005724270 */
[----:B------:R-:W-:-:S04]  /*76c0*/  ISETP.LT.OR P1, PT, R164, 0x49, P1 ;  /* 0x00000049a400780c */ /* 0x000fc80000f21670 */
[----:B------:R-:W-:Y:S02]  /*76d0*/  FSEL R138, R138, -INF , !P1 ;  /* 0xff8000008a8a7808 */ /* 0x000fe40004800000 */
[----:B------:R-:W-:Y:S02]  /*76e0*/  ISETP.GT.AND P1, PT, R165, 0x49, !P6 ;  /* 0x00000049a500780c */ /* 0x000fe40007724270 */
[----:B------:R-:W-:Y:S02]  /*76f0*/  LOP3.LUT P6, RZ, R16, 0x2, RZ, 0xc0, !PT ;  /* 0x0000000210ff7812 */ /* 0x000fe400078cc0ff */
[----:B------:R-:W-:-:S04]  /*7700*/  ISETP.LT.OR P1, PT, R164, 0x4a, P1 ;  /* 0x0000004aa400780c */ /* 0x000fc80000f21670 */
[----:B------:R-:W-:Y:S02]  /*7710*/  FSEL R137, R137, -INF , !P1 ;  /* 0xff80000089897808 */ /* 0x000fe40004800000 */
[C---:B------:R-:W-:Y:S02]  /*7720*/  ISETP.GT.AND P1, PT, R165.reuse, RZ, !P6 ;  /* 0x000000ffa500720c */ /* 0x040fe40007724270 */
[----:B------:R-:W-:Y:S02]  /*7730*/  LOP3.LUT P6, RZ, R16, 0x1, RZ, 0xc0, !PT ;  /* 0x0000000110ff7812 */ /* 0x000fe400078cc0ff */
[----:B------:R-:W-:Y:S02]  /*7740*/  ISETP.LT.OR P1, PT, R164, 0x1, P1 ;  /* 0x00000001a400780c */ /* 0x000fe40000f21670 */
[----:B------:R-:W-:Y:S02]  /*7750*/  ISETP.GT.AND P2, PT, R165, 0x59, !P6 ;  /* 0x00000059a500780c */ /* 0x000fe40007744270 */
[----:B------:R-:W-:-:S02]  /*7760*/  FSEL R167, R0, -INF , !P1 ;  /* 0xff80000000a77808 */ /* 0x000fc40004800000 */
[----:B------:R-:W-:Y:S02]  /*7770*/  FSETP.NEU.FTZ.AND P1, PT, R9, -INF , PT ;  /* 0xff8000000900780b */ /* 0x000fe40003f3d000 */
[----:B------:R-:W-:Y:S02]  /*7780*/  FMNMX.FTZ R159, R167, R12, !PT ;  /* 0x0000000ca79f7209 */ /* 0x000fe40007810000 */
[----:B------:R-:W-:Y:S02]  /*7790*/  FSEL R169, R169, RZ, P1 ;  /* 0x000000ffa9a97208 */ /* 0x000fe40000800000 */
[----:B------:R-:W-:Y:S02]  /*77a0*/  FMNMX.FTZ R159, R2, R159, !PT ;  /* 0x0000009f029f7209 */ /* 0x000fe40007810000 */
[----:B------:R-:W-:Y:S01]  /*77b0*/  ISETP.LT.OR P2, PT, R164, 0x5a, P2 ;  /* 0x0000005aa400780c */ /* 0x000fe20001741670 */
[--C-:B------:R-:W-:Y:S01]  /*77c0*/  FFMA.FTZ R188, R153, UR11, -R169.reuse ;  /* 0x0000000b99bc7c23 */ /* 0x100fe200080108a9 */
[----:B------:R-:W-:Y:S01]  /*77d0*/  FMNMX.FTZ R0, R20, R159, !PT ;  /* 0x0000009f14007209 */ /* 0x000fe20007810000 */
[--C-:B------:R-:W-:Y:S01]  /*77e0*/  FFMA.FTZ R180, R161, UR11, -R169.reuse ;  /* 0x0000000ba1b47c23 */ /* 0x100fe200080108a9 */
        /* <DEDUP_REMOVED lines=9> */
[--C-:B------:R-:W-:Y:S01]  /*7880*/  FFMA.FTZ R157, R157, UR11, -R169.reuse ;  /* 0x0000000b9d9d7c23 */ /* 0x100fe200080108a9 */
        /* <DEDUP_REMOVED lines=20> */
[----:B------:R-:W-:Y:S01]  /*79d0*/  FFMA.FTZ R169, R141, UR11, -R169 ;  /* 0x0000000b8da97c23 */ /* 0x000fe200080108a9 */
[----:B------:R-:W-:Y:S01]  /*79e0*/  FMNMX.FTZ R153, R127, R0, !PT ;  /* 0x000000007f997209 */ /* 0x000fe20007810000 */
[----:B------:R-:W-:Y:S01]  /*79f0*/  MUFU.EX2 R21, R21 ;  /* 0x0000001500157308 */ /* 0x000fe20000000800 */
[----:B------:R-:W-:-:S02]  /*7a00*/  FSEL R140, R9, RZ, P1 ;  /* 0x000000ff098c7208 */ /* 0x000fc40000800000 */
[----:B------:R-:W-:-:S03]  /*7a10*/  FMNMX.FTZ R0, R128, R153, !PT ;  /* 0x0000009980007209 */ /* 0x000fc60007810000 */
[----:B------:R-:W-:Y:S01]  /*7a20*/  FADD.FTZ R140, -R140, R11 ;  /* 0x0000000b8c8c7221 */ /* 0x000fe20000010100 */
[----:B------:R-:W-:Y:S01]  /*7a30*/  FMNMX.FTZ R153, R129, R0, !PT ;  /* 0x0000000081997209 */ /* 0x000fe20007810000 */
[----:B------:R-:W-:Y:S03]  /*7a40*/  MUFU.EX2 R188, R188 ;  /* 0x000000bc00bc7308 */ /* 0x000fe60000000800 */
[----:B------:R-:W-:-:S04]  /*7a50*/  FMNMX.FTZ R0, R130, R153, !PT ;  /* 0x0000009982007209 */ /* 0x000fc80007810000 */
        /* <DEDUP_REMOVED lines=25> */
[----:B0-----:R-:W-:Y:S01]  /*7bf0*/  FMNMX.FTZ R10, R0, R161, !PT ;  /* 0x000000a1000a7209 */ /* 0x001fe20007810000 */
[----:B------:R-:W-:-:S03]  /*7c00*/  FMUL.FTZ R0, R140, UR11 ;  /* 0x0000000b8c007c20 */ /* 0x000fc60008410000 */
[C---:B------:R-:W-:Y:S01]  /*7c10*/  FSETP.NEU.FTZ.AND P1, PT, R10.reuse, -INF , PT ;  /* 0xff8000000a00780b */ /* 0x040fe20003f3d000 */
[----:B------:R-:W-:Y:S02]  /*7c20*/  FMUL.FTZ R141, R10, UR11 ;  /* 0x0000000b0a8d7c20 */ /* 0x000fe40008410000 */
[----:B------:R-:W-:Y:S03]  /*7c30*/  MUFU.EX2 R178, R178 ;  /* 0x000000b200b27308 */ /* 0x000fe60000000800 */
[----:B------:R-:W-:-:S05]  /*7c40*/  FSEL R141, R141, RZ, P1 ;  /* 0x000000ff8d8d7208 */ /* 0x000fca0000800000 */
[----:B------:R-:W0:Y:S01]  /*7c50*/  MUFU.EX2 R0, R0 ;  /* 0x0000000000007308 */ /* 0x000e220000000800 */
[--C-:B------:R-:W-:Y:S01]  /*7c60*/  FFMA.FTZ R191, R20, UR11, -R141.reuse ;  /* 0x0000000b14bf7c23 */ /* 0x100fe2000801088d */
        /* <DEDUP_REMOVED lines=8> */
[--C-:B------:R-:W-:Y:S01]  /*7cf0*/  FFMA.FTZ R187, R122, UR11, -R141.reuse ;  /* 0x0000000b7abb7c23 */ /* 0x100fe2000801088d */
[--C-:B------:R-:W-:Y:S01]  /*7d00*/  FFMA.FTZ R122, R123, UR11, -R141.reuse ;  /* 0x0000000b7b7a7c23 */ /* 0x100fe2000801088d */
[----:B------:R-:W-:Y:S01]  /*7d10*/  FMUL.FTZ R15, R15, UR11 ;  /* 0x0000000b0f0f7c20 */ /* 0x000fe20008410000 */
[--C-:B------:R-:W-:Y:S01]  /*7d20*/  FFMA.FTZ R12, R128, UR11, -R141.reuse ;  /* 0x0000000b800c7c23 */ /* 0x100fe2000801088d */
[--C-:B------:R-:W-:Y:S01]  /*7d30*/  FFMA.FTZ R128, R130, UR11, -R141.reuse ;  /* 0x0000000b82807c23 */ /* 0x100fe2000801088d */
[--C-:B------:R-:W-:Y:S01]  /*7d40*/  FFMA.FTZ R130, R134, UR11, -R141.reuse ;  /* 0x0000000b86827c23 */ /* 0x100fe2000801088d */
[----:B------:R-:W-:Y:S01]  /*7d50*/  FFMA.FTZ R181, R124, UR11, -R141 ;  /* 0x0000000b7cb57c23 */ /* 0x000fe2000801088d */
[----:B------:R-:W-:Y:S01]  /*7d60*/  MUFU.EX2 R189, R189 ;  /* 0x000000bd00bd7308 */ /* 0x000fe20000000800 */
[----:B0-----:R-:W-:Y:S01]  /*7d70*/  FFMA.FTZ R121, R0, R8, R21 ;  /* 0x0000000800797223 */ /* 0x001fe20000010015 */
[--C-:B------:R-:W-:Y:S01]  /*7d80*/  FFMA.FTZ R124, R125, UR11, -R141.reuse ;  /* 0x0000000b7d7c7c23 */ /* 0x100fe2000801088d */
[--C-:B------:R-:W-:Y:S01]  /*7d90*/  FFMA.FTZ R183, R127, UR11, -R141.reuse ;  /* 0x0000000b7fb77c23 */ /* 0x100fe2000801088d */
[----:B------:R-:W-:Y:S01]  /*7da0*/  FFMA.FTZ R177, R129, UR11, -R141 ;  /* 0x0000000b81b17c23 */ /* 0x000fe2000801088d */
[----:B------:R-:W-:Y:S01]  /*7db0*/  FADD.FTZ R121, R188, R121 ;  /* 0x00000079bc797221 */ /* 0x000fe20000010000 */
[--C-:B------:R-:W-:Y:S01]  /*7dc0*/  FFMA.FTZ R179, R133, UR11, -R141.reuse ;  /* 0x0000000b85b37c23 */ /* 0x100fe2000801088d */
[----:B------:R-:W-:Y:S01]  /*7dd0*/  FFMA.FTZ R175, R138, UR11, -R141 ;  /* 0x0000000b8aaf7c23 */ /* 0x000fe2000801088d */
[----:B------:R0:W1:Y:S01]  /*7de0*/  MUFU.EX2 R2, R15 ;  /* 0x0000000f00027308 */ /* 0x0000620000000800 */
[----:B------:R-:W-:Y:S01]  /*7df0*/  FADD.FTZ R134, R190, R121 ;  /* 0x00000079be867221 */ /* 0x000fe20000010000 */
[--C-:B------:R-:W-:Y:S01]  /*7e00*/  FFMA.FTZ R173, R135, UR11, -R141.reuse ;  /* 0x0000000b87ad7c23 */ /* 0x100fe2000801088d */
[--C-:B------:R-:W-:Y:S01]  /*7e10*/  FFMA.FTZ R139, R139, UR11, -R141.reuse ;  /* 0x0000000b8b8b7c23 */ /* 0x100fe2000801088d */
[--C-:B------:R-:W-:Y:S01]  /*7e20*/  FFMA.FTZ R126, R126, UR11, -R141.reuse ;  /* 0x0000000b7e7e7c23 */ /* 0x100fe2000801088d */
[--C-:B------:R-:W-:Y:S01]  /*7e30*/  FFMA.FTZ R154, R154, UR11, -R141.reuse ;  /* 0x0000000b9a9a7c23 */ /* 0x100fe2000801088d */
[----:B------:R-:W-:-:S02]  /*7e40*/  FFMA.FTZ R132, R132, UR11, -R141 ;  /* 0x0000000b84847c23 */ /* 0x000fc4000801088d */
[----:B------:R-:W2:Y:S01]  /*7e50*/  MUFU.EX2 R140, R140 ;  /* 0x0000008c008c7308 */ /* 0x000ea20000000800 */
[----:B0-----:R-:W-:-:S04]  /*7e60*/  FADD.FTZ R15, R159, R134 ;  /* 0x000000869f0f7221 */ /* 0x001fc80000010000 */
[----:B------:R-:W-:-:S03]  /*7e70*/  FADD.FTZ R134, R184, R15 ;  /* 0x0000000fb8867221 */ /* 0x000fc60000010000 */
[----:B------:R-:W0:Y:S01]  /*7e80*/  MUFU.EX2 R20, R20 ;  /* 0x0000001400147308 */ /* 0x000e220000000800 */
[----:B-1----:R-:W-:Y:S01]  /*7e90*/  FFMA.FTZ R3, R2, R3, R189 ;  /* 0x0000000302037223 */ /* 0x002fe200000100bd */
[----:B------:R-:W-:Y:S01]  /*7ea0*/  FADD.FTZ R15, R157, R134 ;  /* 0x000000869d0f7221 */ /* 0x000fe20000010000 */
[----:B------:R-:W-:-:S03]  /*7eb0*/  FFMA.FTZ R134, R136, UR11, -R141 ;  /* 0x0000000b88867c23 */ /* 0x000fc6000801088d */
[----:B------:R-:W-:Y:S02]  /*7ec0*/  FADD.FTZ R136, R186, R15 ;  /* 0x0000000fba887221 */ /* 0x000fe40000010000 */
[----:B------:R-:W1:Y:S01]  /*7ed0*/  MUFU.EX2 R185, R185 ;  /* 0x000000b900b97308 */ /* 0x000e620000000800 */
[----:B--2---:R-:W-:Y:S01]  /*7ee0*/  FADD.FTZ R8, R140, R3 ;  /* 0x000000038c087221 */ /* 0x004fe20000010000 */
[----:B------:R-:W-:-:S03]  /*7ef0*/  FADD.FTZ R15, R155, R136 ;  /* 0x000000889b0f7221 */ /* 0x000fc60000010000 */
[----:B------:R-:W-:Y:S01]  /*7f00*/  FADD.FTZ R3, R191, R8 ;  /* 0x00000008bf037221 */ /* 0x000fe20000010000 */
[----:B------:R-:W-:Y:S02]  /*7f10*/  FADD.FTZ R136, R180, R15 ;  /* 0x0000000fb4887221 */ /* 0x000fe40000010000 */
[----:B------:R-:W2:Y:S01]  /*7f20*/  MUFU.EX2 R120, R120 ;  /* 0x0000007800787308 */ /* 0x000ea20000000800 */
[----:B0-----:R-:W-:Y:S01]  /*7f30*/  FADD.FTZ R8, R20, R3 ;  /* 0x0000000314087221 */ /* 0x001fe20000010000 */
[----:B------:R-:W-:Y:S01]  /*7f40*/  FADD.FTZ R15, R153, R136 ;  /* 0x00000088990f7221 */ /* 0x000fe20000010000 */
[----:B------:R-:W-:-:S03]  /*7f50*/  FFMA.FTZ R136, R137, UR11, -R141 ;  /* 0x0000000b89887c23 */ /* 0x000fc6000801088d */
[----:B------:R-:W-:Y:S02]  /*7f60*/  FADD.FTZ R138, R182, R15 ;  /* 0x0000000fb68a7221 */ /* 0x000fe40000010000 */
[----:B------:R-:W0:Y:S01]  /*7f70*/  MUFU.EX2 R187, R187 ;  /* 0x000000bb00bb7308 */ /* 0x000e220000000800 */
[----:B-1----:R-:W-:Y:S01]  /*7f80*/  FADD.FTZ R3, R185, R8 ;  /* 0x00000008b9037221 */ /* 0x002fe20000010000 */
[----:B------:R-:W-:-:S04]  /*7f90*/  FADD.FTZ R15, R131, R138 ;  /* 0x0000008a830f7221 */ /* 0x000fc80000010000 */
[----:B------:R-:W-:Y:S02]  /*7fa0*/  FADD.FTZ R138, R176, R15 ;  /* 0x0000000fb08a7221 */ /* 0x000fe40000010000 */
[----:B------:R-:W1:Y:S01]  /*7fb0*/  MUFU.EX2 R122, R122 ;  /* 0x0000007a007a7308 */ /* 0x000e620000000800 */
[----:B--2---:R-:W-:Y:S01]  /*7fc0*/  FADD.FTZ R8, R120, R3 ;  /* 0x0000000378087221 */ /* 0x004fe20000010000 */
[----:B------:R-:W-:-:S04]  /*7fd0*/  FADD.FTZ R15, R145, R138 ;  /* 0x0000008a910f7221 */ /* 0x000fc80000010000 */
[----:B------:R-:W-:Y:S02]  /*7fe0*/  FADD.FTZ R138, R178, R15 ;  /* 0x0000000fb28a7221 */ /* 0x000fe40000010000 */
        /* <DEDUP_REMOVED lines=54> */
.L_x_4302:
[----:B------:R-:W-:Y:S01]  /*8350*/  UIADD3 UR6, UR6, 0x30860, URZ ;  /* 0x0003086006067890 */ /* 0x000fe2000fffe03f */
[C---:B------:R-:W-:Y:S01]  /*8360*/  ISETP.GT.AND P1, PT, R13.reuse, UR50, PT ;  /* 0x000000320d007c0c */ /* 0x040fe2000bf24270 */
[----:B------:R-:W-:Y:S01]  /*8370*/  UMOV UR41, UR39 ;  /* 0x0000002700297c82 */ /* 0x000fe20008000000 */
[----:B------:R-:W-:Y:S01]  /*8380*/  UMOV UR4, UR38 ;  /* 0x0000002600047c82 */ /* 0x000fe20008000000 */
[----:B------:R-:W-:Y:S01]  /*8390*/  UPRMT UR6, UR61, 0x654, UR6 ;  /* 0x000006543d067896 */ /* 0x000fe20008000006 */
[----:B------:R-:W-:Y:S01]  /*83a0*/  F2FP.F16.F32.PACK_AB R183, R12, R183 ;  /* 0x000000b70cb7723e */ /* 0x000fe200000000ff */
[----:B------:R-:W-:Y:S01]  /*83b0*/  VIADD R13, R13, 0xffffffff ;  /* 0xffffffff0d0d7836 */ /* 0x000fe20000000000 */
[----:B------:R-:W-:Y:S01]  /*83c0*/  F2FP.F16.F32.PACK_AB R170, R11, R170 ;  /* 0x000000aa0baa723e */ /* 0x000fe200000000ff */
[----:B------:R-:W-:Y:S01]  /*83d0*/  IMAD.MOV.U32 R12, RZ, RZ, R10 ;  /* 0x000000ffff0c7224 */ /* 0x000fe200078e000a */
[----:B------:R-:W-:Y:S01]  /*83e0*/  F2FP.F16.F32.PACK_AB R188, R188, R21 ;  /* 0x00000015bcbc723e */ /* 0x000fe200000000ff */
[----:B------:R-:W-:Y:S01]  /*83f0*/  IMAD.MOV.U32 R11, RZ, RZ, R9 ;  /* 0x000000ffff0b7224 */ /* 0x000fe200078e0009 */
[----:B------:R-:W-:-:S02]  /*8400*/  F2FP.F16.F32.PACK_AB R189, R140, R189 ;  /* 0x000000bd8cbd723e */ /* 0x000fc400000000ff */
[----:B------:R-:W-:Y:S01]  /*8410*/  SYNCS.ARRIVE.TRANS64.RED.A1T0 RZ, [UR6], RZ ;  /* 0x000000ffffff79a7 */ /* 0x000fe20008100406 */
        /* <DEDUP_REMOVED lines=21> */
.L_x_4284:
[----:B------:R-:W-:Y:S01]  /*8570*/  ISETP.NE.AND P2, PT, R199, 0x1, PT ;  /* 0x00000001c700780c */ /* 0x000fe20003f45270 */
[----:B------:R-:W-:Y:S01]  /*8580*/  UIADD3 UR4, UR42, 0x7f, URZ ;  /* 0x0000007f2a047890 */ /* 0x000fe2000fffe03f */
[----:B------:R-:W-:Y:S02]  /*8590*/  IADD3 R14, R17, 0x1, -R14 ;  /* 0x00000001110e7810 */ /* 0x000fe40007ffe80e */
[----:B------:R-:W-:-:S09]  /*85a0*/  LOP3.LUT P1, RZ, R16, 0x80000, RZ, 0xc0, !PT ;  /* 0x0008000010ff7812 */ /* 0x000fd2000782c0ff */
[----:B------:R-:W0:Y:S08]  /*85b0*/  @P2 LDC R11, c[0x0][0x44c] ;  /* 0x00011300ff0b2b82 */ /* 0x000e300000000800 */
[----:B------:R-:W1:Y:S01]  /*85c0*/  @P2 LDC R15, c[0x0][0x450] ;  /* 0x00011400ff0f2b82 */ /* 0x000e620000000800 */
[----:B0-----:R-:W-:-:S04]  /*85d0*/  @P2 IMAD.HI.U32 R12, R11, UR4, RZ ;  /* 0x000000040b0c2c27 */ /* 0x001fc8000f8e00ff */
[----:B------:R-:W-:Y:S01]  /*85e0*/  IMAD.U32 R11, RZ, RZ, UR4 ;  /* 0x00000004ff0b7e24 */ /* 0x000fe2000f8e00ff */
[----:B-1----:R-:W-:-:S05]  /*85f0*/  @P2 SHF.R.U32.HI R11, RZ, R15, R12 ;  /* 0x0000000fff0b2219 */ /* 0x002fca000001160c */
[----:B------:R-:W-:-:S04]  /*8600*/  IMAD.IADD R11, R14, 0x1, R11 ;  /* 0x000000010e0b7824 */ /* 0x000fc800078e020b */
[----:B------:R-:W-:-:S05]  /*8610*/  VIADD R12, R11, -UR55 ;  /* 0x800000370b0c7c36 */ /* 0x000fca0008000000 */
[----:B------:R-:W-:Y:S01]  /*8620*/  R2UR UR14, R12 ;  /* 0x000000000c0e72ca */ /* 0x000fe200000e0000 */
[----:B------:R-:W-:-:S14]  /*8630*/  @!P1 BRA `(.L_x_4304) ;  /* 0x0000000000509947 */ /* 0x000fdc0003800000 */
[----:B------:R-:W-:-:S13]  /*8640*/  R2UR UR10, R11 ;  /* 0x000000000b0a72ca */ /* 0x000fda00000e0000 */
        /* <DEDUP_REMOVED lines=11> */
.L_x_4305:
[----:B------:R-:W-:Y:S02]  /*8700*/  ULDC UR15, c[0x0][0x9e4] ;  /* 0x00027900000f7ab9 */ /* 0x000fe40000000800 */
[----:B------:R-:W-:-:S11]  /*8710*/  UISETP.NE.AND UP0, UPT, UR15, 0x1, UPT ;  /* 0x000000010f00788c */ /* 0x000fd6000bf05270 */
[----:B------:R-:W-:Y:S02]  /*8720*/  @UP0 ULDC.64 UR4, c[0x0][0x9e8] ;  /* 0x00027a0000040ab9 */ /* 0x000fe40000000a00 */
[----:B------:R-:W-:-:S04]  /*8730*/  UIMAD.WIDE.U32 UR6, UR10, UR4, URZ ;  /* 0x000000040a0672a5 */ /* 0x000fc8000f8e003f */
[----:B------:R-:W-:-:S12]  /*8740*/  @UP0 USHF.R.U32.HI UR10, URZ, UR5, UR7 ;  /* 0x000000053f0a0299 */ /* 0x000fd80008011607 */
.L_x_4306:
[----:B------:R-:W-:-:S04]  /*8750*/  UIMAD UR10, UR10, UR15, URZ ;  /* 0x0000000f0a0a72a4 */ /* 0x000fc8000f8e023f */
[----:B------:R-:W-:-:S04]  /*8760*/  UISETP.LT.AND UP0, UPT, UR14, UR10, UPT ;  /* 0x0000000a0e00728c */ /* 0x000fc8000bf01270 */
[----:B------:R-:W-:-:S12]  /*8770*/  USEL UR14, UR14, UR10, !UP0 ;  /* 0x0000000a0e0e7287 */ /* 0x000fd8000c000000 */
.L_x_4304:
[----:B------:R-:W-:-:S04]  /*8780*/  UIADD3 UR4, UR14, 0x5f, URZ ;  /* 0x0000005f0e047890 */ /* 0x000fc8000fffe03f */
[----:B------:R-:W-:-:S04]  /*8790*/  UIMAD.WIDE UR4, UR4, 0x2aaaaaab, URZ ;  /* 0x2aaaaaab040478a5 */ /* 0x000fc8000f8e023f */
[----:B------:R-:W-:-:S04]  /*87a0*/  USHF.R.U32.HI UR4, URZ, 0x1f, UR5 ;  /* 0x0000001f3f047899 */ /* 0x000fc80008011605 */
[----:B------:R-:W-:-:S04]  /*87b0*/  ULEA.HI.SX32 UR4, UR5, UR4, 0x1c ;  /* 0x0000000405047291 */ /* 0x000fc8000f8fe23f */
        /* <DEDUP_REMOVED lines=10> */
.L_x_4318:
[----:B------:R-:W-:-:S04]  /*8860*/  UISETP.NE.AND UP0, UPT, UR4, 0x1, UPT ;  /* 0x000000010400788c */ /* 0x000fc8000bf05270 */
[----:B------:R-:W-:-:S04]  /*8870*/  USEL UR39, URZ, 0x1, UP0 ;  /* 0x000000013f277887 */ /* 0x000fc80008000000 */
[----:B------:R-:W-:Y:S01]  /*8880*/  ULOP3.LUT UR39, UR41, UR39, URZ, 0x3c, !UPT ;  /* 0x0000002729277292 */ /* 0x000fe2000f8e3c3f */
[----:B------:R-:W-:Y:S11]  /*8890*/  @!P0 BRA `(.L_x_4308) ;  /* 0x0000000000048947 */ /* 0x000ff60003800000 */
[----:B------:R-:W-:Y:S01]  /*88a0*/  BPT.TRAP 0x1 ;  /* 0x000000040000795c */ /* 0x000fe20000300000 */
.L_x_4308:
        /* <DEDUP_REMOVED lines=9> */
.L_x_4309:
[----:B-1----:R-:W-:Y:S05]  /*8940*/  @P1 BRA `(.L_x_4310) ;  /* 0x0000000000081947 */ /* 0x002fea0003800000 */
[----:B------:R-:W1:Y:S02]  /*8950*/  SYNCS.PHASECHK.TRANS64.TRYWAIT P1, [UR7+0x30830], R9 ;  /* 0x03083009ff0075a7 */ /* 0x000e640008020147 */
[----:B-1----:R-:W-:Y:S05]  /*8960*/  @!P1 BRA `(.L_x_4311) ;  /* 0x000000d400b89947 */ /* 0x002fea0003800000 */
.L_x_4310:
        /* <DEDUP_REMOVED lines=169> */
.L_x_4312:
[----:B------:R-:W-:Y:S01]  /*9400*/  ULEA UR6, UR4, UR40, 0x3 ;  /* 0x0000002804067291 */ /* 0x000fe2000f8e183f */
[----:B------:R-:W-:-:S05]  /*9410*/  IMAD.U32 R0, RZ, RZ, UR41 ;  /* 0x00000029ff007e24 */ /* 0x000fca000f8e00ff */
[----:B------:R-:W-:-:S04]  /*9420*/  SHF.L.U32 R0, R0, 0x1f, RZ ;  /* 0x0000001f00007819 */ /* 0x000fc800000006ff */
[----:B------:R2:W3:Y:S01]  /*9430*/  SYNCS.PHASECHK.TRANS64.TRYWAIT P1, [UR6+0x30850], R0 ;  /* 0x03085000ff0075a7 */ /* 0x0004e20008020146 */
[----:B------:R-:W-:Y:S05]  /*9440*/  @!P0 BRA `(.L_x_4313) ;  /* 0x0000000000048947 */ /* 0x000fea0003800000 */
[----:B------:R-:W-:Y:S01]  /*9450*/  BPT.TRAP 0x1 ;  /* 0x000000040000795c */ /* 0x000fe20000300000 */
.L_x_4313:
[----:B---3--:R-:W-:Y:S05]  /*9460*/  @P1 BRA `(.L_x_4314) ;  /* 0x0000000000081947 */ /* 0x008fea0003800000 */
[----:B------:R-:W3:Y:S02]  /*9470*/  SYNCS.PHASECHK.TRANS64.TRYWAIT P1, [UR6+0x30850], R0 ;  /* 0x03085000ff0075a7 */ /* 0x000ee40008020146 */
[----:B---3--:R-:W-:Y:S05]  /*9480*/  @!P1 BRA `(.L_x_4315) ;  /* 0x000000cc00089947 */ /* 0x008fea0003800000 */
.L_x_4314:
        /* <DEDUP_REMOVED lines=37> */
.L_x_4316:
        /* <DEDUP_REMOVED lines=58> */
[----:B------:R-:W-:Y:S01]  /*9a80*/  UMOV UR11, UR51 ;  /* 0x00000033000b7c82 */ /* 0x000fe20008000000 */
[----:B------:R-:W-:-:S03]  /*9a90*/  UIADD3 UR7, UR7, 0x30840, URZ ;  /* 0x0003084007077890 */ /* 0x000fc6000fffe03f */
[----:B------:R-:W1:Y:S01]  /*9aa0*/  MUFU.TANH R21, R21 ;  /* 0x0000001500157308 */ /* 0x000e620000002400 */
[----:B--2---:R-:W-:Y:S01]  /*9ab0*/  FMNMX.FTZ R2, R20, R149, !PT ;  /* 0x0000009514027209 */ /* 0x004fe20007810000 */
[----:B------:R-:W-:Y:S01]  /*9ac0*/  FMUL.FTZ R149, R160, UR5 ;  /* 0x00000005a0957c20 */ /* 0x000fe20008410000 */
[----:B------:R-:W-:-:S05]  /*9ad0*/  UPRMT UR7, UR61, 0x654, UR7 ;  /* 0x000006543d077896 */ /* 0x000fca0008000007 */
[----:B------:R-:W2:Y:S01]  /*9ae0*/  MUFU.TANH R172, R172 ;  /* 0x000000ac00ac7308 */ /* 0x000ea20000002400 */
[----:B0-----:R-:W-:-:S03]  /*9af0*/  FMNMX.FTZ R9, R171, R0, !PT ;  /* 0x00000000ab097209 */ /* 0x001fc60007810000 */
[----:B------:R-:W-:Y:S04]  /*9b00*/  SYNCS.ARRIVE.TRANS64.RED.A1T0 RZ, [UR7], RZ ;  /* 0x000000ffffff79a7 */ /* 0x000fe80008100407 */
        /* <DEDUP_REMOVED lines=87> */
[----:B0-----:R-:W-:-:S05]  /*a080*/  FMNMX.FTZ R9, R2, R9, !PT ;  /* 0x0000000902097209 */ /* 0x001fca0007810000 */
[C---:B------:R-:W-:Y:S01]  /*a090*/  FADD.FTZ R12, -R9.reuse, R12 ;  /* 0x0000000c090c7221 */ /* 0x040fe20000010100 */
[----:B------:R-:W-:Y:S01]  /*a0a0*/  FMUL.FTZ R158, R9, UR11 ;  /* 0x0000000b099e7c20 */ /* 0x000fe20008410000 */
[----:B-1----:R-:W-:Y:S02]  /*a0b0*/  FMNMX.FTZ R10, R156, R157, !PT ;  /* 0x0000009d9c0a7209 */ /* 0x002fe40007810000 */
[----:B------:R-:W-:Y:S01]  /*a0c0*/  FMUL.FTZ R12, R12, UR11 ;  /* 0x0000000b0c0c7c20 */ /* 0x000fe20008410000 */
[--C-:B------:R-:W-:Y:S01]  /*a0d0*/  FFMA.FTZ R188, R168, UR11, -R158.reuse ;  /* 0x0000000ba8bc7c23 */ /* 0x100fe2000801089e */
[--C-:B------:R-:W-:Y:S01]  /*a0e0*/  FFMA.FTZ R190, R170, UR11, -R158.reuse ;  /* 0x0000000baabe7c23 */ /* 0x100fe2000801089e */
[--C-:B------:R-:W-:Y:S01]  /*a0f0*/  FFMA.FTZ R155, R171, UR11, -R158.reuse ;  /* 0x0000000bab9b7c23 */ /* 0x100fe2000801089e */
[C---:B------:R-:W-:Y:S01]  /*a100*/  FADD.FTZ R11, -R10.reuse, R11 ;  /* 0x0000000b0a0b7221 */ /* 0x040fe20000010100 */
[----:B------:R-:W-:Y:S01]  /*a110*/  FMUL.FTZ R161, R10, UR11 ;  /* 0x0000000b0aa17c20 */ /* 0x000fe20008410000 */
[----:B------:R0:W-:Y:S01]  /*a120*/  MUFU.EX2 R0, R12 ;  /* 0x0000000c00007308 */ /* 0x0001e20000000800 */
[--C-:B------:R-:W-:Y:S01]  /*a130*/  FFMA.FTZ R184, R172, UR11, -R158.reuse ;  /* 0x0000000bacb87c23 */ /* 0x100fe2000801089e */
[----:B------:R-:W-:Y:S01]  /*a140*/  FMUL.FTZ R157, R11, UR11 ;  /* 0x0000000b0b9d7c20 */ /* 0x000fe20008410000 */
[--C-:B------:R-:W-:Y:S01]  /*a150*/  FFMA.FTZ R11, R169, UR11, -R158.reuse ;  /* 0x0000000ba90b7c23 */ /* 0x100fe2000801089e */
[--C-:B------:R-:W-:Y:S01]  /*a160*/  FFMA.FTZ R189, R14, UR11, -R161.reuse ;  /* 0x0000000b0ebd7c23 */ /* 0x100fe200080108a1 */
[--C-:B------:R-:W-:Y:S01]  /*a170*/  FFMA.FTZ R191, R20, UR11, -R161.reuse ;  /* 0x0000000b14bf7c23 */ /* 0x100fe200080108a1 */
[--C-:B------:R-:W-:Y:S01]  /*a180*/  FFMA.FTZ R14, R21, UR11, -R161.reuse ;  /* 0x0000000b150e7c23 */ /* 0x100fe200080108a1 */
[--C-:B------:R-:W-:Y:S01]  /*a190*/  FFMA.FTZ R185, R120, UR11, -R161.reuse ;  /* 0x0000000b78b97c23 */ /* 0x100fe200080108a1 */
[----:B------:R1:W-:Y:S01]  /*a1a0*/  MUFU.EX2 R2, R157 ;  /* 0x0000009d00027308 */ /* 0x0003e20000000800 */
[--C-:B0-----:R-:W-:Y:S01]  /*a1b0*/  FFMA.FTZ R12, R15, UR11, -R161.reuse ;  /* 0x0000000b0f0c7c23 */ /* 0x101fe200080108a1 */
[--C-:B------:R-:W-:Y:S01]  /*a1c0*/  FFMA.FTZ R20, R121, UR11, -R161.reuse ;  /* 0x0000000b79147c23 */ /* 0x100fe200080108a1 */
[--C-:B------:R-:W-:Y:S01]  /*a1d0*/  FFMA.FTZ R186, R174, UR11, -R158.reuse ;  /* 0x0000000baeba7c23 */ /* 0x100fe2000801089e */
[--C-:B------:R-:W-:Y:S01]  /*a1e0*/  FFMA.FTZ R187, R122, UR11, -R161.reuse ;  /* 0x0000000b7abb7c23 */ /* 0x100fe200080108a1 */
[--C-:B------:R-:W-:Y:S01]  /*a1f0*/  FFMA.FTZ R159, R175, UR11, -R158.reuse ;  /* 0x0000000baf9f7c23 */ /* 0x100fe2000801089e */
[--C-:B------:R-:W-:Y:S01]  /*a200*/  FFMA.FTZ R120, R123, UR11, -R161.reuse ;  /* 0x0000000b7b787c23 */ /* 0x100fe200080108a1 */
[--C-:B------:R-:W-:Y:S01]  /*a210*/  FFMA.FTZ R179, R130, UR11, -R161.reuse ;  /* 0x0000000b82b37c23 */ /* 0x100fe200080108a1 */
[----:B------:R-:W0:Y:S01]  /*a220*/  MUFU.EX2 R11, R11 ;  /* 0x0000000b000b7308 */ /* 0x000e220000000800 */
[--C-:B-1----:R-:W-:Y:S01]  /*a230*/  FFMA.FTZ R157, R173, UR11, -R158.reuse ;  /* 0x0000000bad9d7c23 */ /* 0x102fe2000801089e */
        /* <DEDUP_REMOVED lines=15> */
[----:B0-----:R-:W-:Y:S01]  /*a330*/  FFMA.FTZ R15, R0, R8, R11 ;  /* 0x00000008000f7223 */ /* 0x001fe2000001000b */
[--C-:B------:R-:W-:Y:S01]  /*a340*/  FFMA.FTZ R178, R143, UR11, -R158.reuse ;  /* 0x0000000b8fb27c23 */ /* 0x100fe2000801089e */
[--C-:B------:R-:W-:Y:S01]  /*a350*/  FFMA.FTZ R143, R144, UR11, -R158.reuse ;  /* 0x0000000b908f7c23 */ /* 0x100fe2000801089e */
[--C-:B------:R-:W-:Y:S01]  /*a360*/  FFMA.FTZ R128, R131, UR11, -R161.reuse ;  /* 0x0000000b83807c23 */ /* 0x100fe200080108a1 */
[----:B------:R-:W-:Y:S01]  /*a370*/  FFMA.FTZ R175, R134, UR11, -R161 ;  /* 0x0000000b86af7c23 */ /* 0x000fe200080108a1 */
        /* <DEDUP_REMOVED lines=11> */
[----:B--2---:R-:W-:Y:S01]  /*a430*/  FADD.FTZ R15, R188, R15 ;  /* 0x0000000fbc0f7221 */ /* 0x004fe20000010000 */
[--C-:B------:R-:W-:Y:S01]  /*a440*/  FFMA.FTZ R170, R153, UR11, -R158.reuse ;  /* 0x0000000b99aa7c23 */ /* 0x100fe2000801089e */
[--C-:B------:R-:W-:Y:S01]  /*a450*/  FFMA.FTZ R151, R151, UR11, -R161.reuse ;  /* 0x0000000b97977c23 */ /* 0x100fe200080108a1 */
[----:B------:R-:W-:Y:S01]  /*a460*/  FFMA.FTZ R153, R154, UR11, -R158 ;  /* 0x0000000b9a997c23 */ /* 0x000fe2000801089e */
[----:B------:R-:W-:-:S03]  /*a470*/  FFMA.FTZ R152, R152, UR11, -R161 ;  /* 0x0000000b98987c23 */ /* 0x000fc600080108a1 */
        /* <DEDUP_REMOVED lines=92> */
.L_x_4317:
        /* <DEDUP_REMOVED lines=34> */
.L_x_4307:
        /* <DEDUP_REMOVED lines=9> */
[----:B------:R-:W-:Y:S01]  /*acf0*/  ULDC UR5, c[0x0][0x9d8] ;  /* 0x0002760000057ab9 */ /* 0x000fe20000000800 */
[----:B------:R-:W-:Y:S01]  /*ad00*/  ULDC UR54, c[0x0][0x988] ;  /* 0x0002620000367ab9 */ /* 0x000fe20000000800 */
[----:B------:R-:W-:-:S05]  /*ad10*/  ULDC UR55, c[0x0][0x9e0] ;  /* 0x0002780000377ab9 */ /* 0x000fca0000000800 */
.L_x_4338:
[----:B------:R-:W-:-:S04]  /*ad20*/  UIADD3 UR38, UR4, 0x1, URZ ;  /* 0x0000000104267890 */ /* 0x000fc8000fffe03f */
[----:B------:R-:W-:-:S04]  /*ad30*/  UISETP.NE.AND UP0, UPT, UR38, 0x2, UPT ;  /* 0x000000022600788c */ /* 0x000fc8000bf05270 */
[----:B------:R-:W-:Y:S02]  /*ad40*/  USEL UR39, URZ, 0x1, UP0 ;  /* 0x000000013f277887 */ /* 0x000fe40008000000 */
[----:B------:R-:W-:Y:S02]  /*ad50*/  USEL UR38, UR38, URZ, UP0 ;  /* 0x0000003f26267287 */ /* 0x000fe40008000000 */
[----:B------:R-:W-:Y:S01]  /*ad60*/  ULOP3.LUT UR39, UR7, UR39, URZ, 0x3c, !UPT ;  /* 0x0000002707277292 */ /* 0x000fe2000f8e3c3f */
[----:B------:R-:W-:Y:S11]  /*ad70*/  @!P0 BRA `(.L_x_4320) ;  /* 0x0000000000048947 */ /* 0x000ff60003800000 */
[----:B------:R-:W-:Y:S01]  /*ad80*/  BPT.TRAP 0x1 ;  /* 0x000000040000795c */ /* 0x000fe20000300000 */
.L_x_4320:
[----:B------:R-:W-:Y:S01]  /*ad90*/  ULEA UR6, UR38, UR40, 0x3 ;  /* 0x0000002826067291 */ /* 0x000fe2000f8e183f */
[----:B------:R-:W-:-:S05]  /*ada0*/  IMAD.U32 R9, RZ, RZ, UR39 ;  /* 0x00000027ff097e24 */ /* 0x000fca000f8e00ff */
[----:B------:R-:W-:-:S04]  /*adb0*/  SHF.L.U32 R9, R9, 0x1f, RZ ;  /* 0x0000001f09097819 */ /* 0x000fc800000006ff */
[----:B------:R0:W1:Y:S01]  /*adc0*/  SYNCS.PHASECHK.TRANS64.TRYWAIT P1, [UR6+0x30830], R9 ;  /* 0x03083009ff0075a7 */ /* 0x0000620008020146 */
[----:B------:R-:W-:Y:S05]  /*add0*/  @!P0 BRA `(.L_x_4321) ;  /* 0x0000000000048947 */ /* 0x000fea0003800000 */
[----:B------:R-:W-:Y:S01]  /*ade0*/  BPT.TRAP 0x1 ;  /* 0x000000040000795c */ /* 0x000fe20000300000 */
.L_x_4321:
[----:B-1----:R-:W-:Y:S05]  /*adf0*/  @P1 BRA `(.L_x_4322) ;  /* 0x0000000000081947 */ /* 0x002fea0003800000 */
[----:B------:R-:W1:Y:S02]  /*ae00*/  SYNCS.PHASECHK.TRANS64.TRYWAIT P1, [UR6+0x30830], R9 ;  /* 0x03083009ff0075a7 */ /* 0x000e640008020146 */
[----:B-1----:R-:W-:Y:S05]  /*ae10*/  @!P1 BRA `(.L_x_4323) ;  /* 0x000000b000bc9947 */ /* 0x002fea0003800000 */
.L_x_4322:
        /* <DEDUP_REMOVED lines=169> */
.L_x_4324:
[----:B------:R-:W-:Y:S01]  /*b8b0*/  ULEA UR10, UR4, UR40, 0x3 ;  /* 0x00000028040a7291 */ /* 0x000fe2000f8e183f */
[----:B------:R-:W-:-:S05]  /*b8c0*/  IMAD.U32 R0, RZ, RZ, UR7 ;  /* 0x00000007ff007e24 */ /* 0x000fca000f8e00ff */
[----:B------:R-:W-:-:S04]  /*b8d0*/  SHF.L.U32 R0, R0, 0x1f, RZ ;  /* 0x0000001f00007819 */ /* 0x000fc800000006ff */
[----:B------:R2:W3:Y:S01]  /*b8e0*/  SYNCS.PHASECHK.TRANS64.TRYWAIT P1, [UR10+0x30850], R0 ;  /* 0x03085000ff0075a7 */ /* 0x0004e2000802014a */
[----:B------:R-:W-:Y:S05]  /*b8f0*/  @!P0 BRA `(.L_x_4325) ;  /* 0x0000000000048947 */ /* 0x000fea0003800000 */
[----:B------:R-:W-:Y:S01]  /*b900*/  BPT.TRAP 0x1 ;  /* 0x000000040000795c */ /* 0x000fe20000300000 */
.L_x_4325:
[----:B---3--:R-:W-:Y:S05]  /*b910*/  @P1 BRA `(.L_x_4326) ;  /* 0x0000000000081947 */ /* 0x008fea0003800000 */
[----:B------:R-:W3:Y:S02]  /*b920*/  SYNCS.PHASECHK.TRANS64.TRYWAIT P1, [UR10+0x30850], R0 ;  /* 0x03085000ff0075a7 */ /* 0x000ee4000802014a */
[----:B---3--:R-:W-:Y:S05]  /*b930*/  @!P1 BRA `(.L_x_4327) ;  /* 0x000000a8000c9947 */ /* 0x008fea0003800000 */
.L_x_4326:
        /* <DEDUP_REMOVED lines=37> */
.L_x_4328:
[----:B------:R-:W-:Y:S01]  /*bb90*/  ISETP.NE.AND P2, PT, R199, 0x1, PT ;  /* 0x00000001c700780c */ /* 0x000fe20003f45270 */
[----:B------:R-:W-:Y:S01]  /*bba0*/  FMUL.FTZ R174, R133, UR5 ;  /* 0x0000000585ae7c20 */ /* 0x000fe20008410000 */
[----:B------:R-:W-:Y:S01]  /*bbb0*/  FMUL.FTZ R133, R155, UR5 ;  /* 0x000000059b857c20 */ /* 0x000fe20008410000 */
[----:B------:R-:W-:Y:S01]  /*bbc0*/  VIADD R155, R19, UR42 ;  /* 0x0000002a139b7c36 */ /* 0x000fe20008000000 */
[----:B------:R-:W-:Y:S01]  /*bbd0*/  ULEA UR4, UR38, UR40, 0x3 ;  /* 0x0000002826047291 */ /* 0x000fe2000f8e183f */
[----:B------:R-:W-:Y:S01]  /*bbe0*/  FMUL.FTZ R171, R128, UR5 ;  /* 0x0000000580ab7c20 */ /* 0x000fe20008410000 */
[----:B------:R-:W-:Y:S01]  /*bbf0*/  FMUL.FTZ R128, R146, UR5 ;  /* 0x0000000592807c20 */ /* 0x000fe20008410000 */
[----:B------:R-:W-:Y:S01]  /*bc00*/  FMUL.FTZ R146, R152, UR5 ;  /* 0x0000000598927c20 */ /* 0x000fe20008410000 */
[----:B------:R-:W-:Y:S01]  /*bc10*/  FMUL.FTZ R176, R137, UR5 ;  /* 0x0000000589b07c20 */ /* 0x000fe20008410000 */
[----:B------:R-:W-:Y:S01]  /*bc20*/  UIADD3 UR4, UR4, 0x30840, URZ ;  /* 0x0003084004047890 */ /* 0x000fe2000fffe03f */
[----:B------:R-:W-:Y:S01]  /*bc30*/  FMUL.FTZ R137, R158, UR5 ;  /* 0x000000059e897c20 */ /* 0x000fe20008410000 */
[----:B------:R-:W-:Y:S01]  /*bc40*/  FMUL.FTZ R170, R125, UR5 ;  /* 0x000000057daa7c20 */ /* 0x000fe20008410000 */
[----:B-1----:R-:W-:Y:S01]  /*bc50*/  FMUL.FTZ R10, R126, UR5 ;  /* 0x000000057e0a7c20 */ /* 0x002fe20008410000 */
[----:B------:R-:W1:Y:S01]  /*bc60*/  @P2 LDC R14, c[0x0][0x44c] ;  /* 0x00011300ff0e2b82 */ /* 0x000e620000000800 */
[----:B------:R-:W-:-:S02]  /*bc70*/  IMAD R158, R13, -0x60, RZ ;  /* 0xffffffa00d9e7824 */ /* 0x000fc400078e02ff */
[----:B------:R-:W-:Y:S01]  /*bc80*/  FMUL.FTZ R20, R120, UR5 ;  /* 0x0000000578147c20 */ /* 0x000fe20008410000 */
[----:B------:R-:W-:Y:S01]  /*bc90*/  FMUL.FTZ R2, R123, UR5 ;  /* 0x000000057b027c20 */ /* 0x000fe20008410000 */
[----:B------:R-:W-:Y:S01]  /*bca0*/  FMUL.FTZ R169, R124, UR5 ;  /* 0x000000057ca97c20 */ /* 0x000fe20008410000 */
[----:B------:R-:W-:Y:S01]  /*bcb0*/  FMUL.FTZ R126, R142, UR5 ;  /* 0x000000058e7e7c20 */ /* 0x000fe20008410000 */
[----:B------:R-:W-:Y:S01]  /*bcc0*/  FMUL.FTZ R125, R143, UR5 ;  /* 0x000000058f7d7c20 */ /* 0x000fe20008410000 */
[----:B------:R-:W-:Y:S01]  /*bcd0*/  FMUL.FTZ R168, R121, UR5 ;  /* 0x0000000579a87c20 */ /* 0x000fe20008410000 */
[----:B------:R-:W3:Y:S01]  /*bce0*/  @P2 LDC R15, c[0x0][0x450] ;  /* 0x00011400ff0f2b82 */ /* 0x000ee20000000800 */
[----:B0-2---:R-:W-:Y:S01]  /*bcf0*/  FMUL.FTZ R0, R122, UR5 ;  /* 0x000000057a007c20 */ /* 0x005fe20008410000 */
[----:B------:R-:W-:Y:S01]  /*bd00*/  FMUL.FTZ R9, R127, UR5 ;  /* 0x000000057f097c20 */ /* 0x000fe20008410000 */
[----:B------:R-:W-:Y:S01]  /*bd10*/  FMUL.FTZ R120, R130, UR5 ;  /* 0x0000000582787c20 */ /* 0x000fe20008410000 */
[----:B------:R-:W-:Y:S01]  /*bd20*/  FMUL.FTZ R124, R138, UR5 ;  /* 0x000000058a7c7c20 */ /* 0x000fe20008410000 */
[----:B------:R-:W-:Y:S01]  /*bd30*/  FMUL.FTZ R123, R139, UR5 ;  /* 0x000000058b7b7c20 */ /* 0x000fe20008410000 */
[----:B------:R-:W-:Y:S01]  /*bd40*/  FMUL.FTZ R142, R144, UR5 ;  /* 0x00000005908e7c20 */ /* 0x000fe20008410000 */
[----:B------:R-:W-:Y:S01]  /*bd50*/  FMUL.FTZ R143, R145, UR5 ;  /* 0x00000005918f7c20 */ /* 0x000fe20008410000 */
[----:B------:R-:W-:Y:S01]  /*bd60*/  UPRMT UR4, UR61, 0x654, UR4 ;  /* 0x000006543d047896 */ /* 0x000fe20008000004 */
[----:B------:R-:W-:Y:S01]  /*bd70*/  FMUL.FTZ R172, R129, UR5 ;  /* 0x0000000581ac7c20 */ /* 0x000fe20008410000 */
[----:B------:R-:W-:Y:S01]  /*bd80*/  FMUL.FTZ R21, R131, UR5 ;  /* 0x0000000583157c20 */ /* 0x000fe20008410000 */
[----:B------:R-:W-:Y:S01]  /*bd90*/  FMUL.FTZ R173, R132, UR5 ;  /* 0x0000000584ad7c20 */ /* 0x000fe20008410000 */
[----:B------:R-:W-:Y:S01]  /*bda0*/  FMUL.FTZ R122, R134, UR5 ;  /* 0x00000005867a7c20 */ /* 0x000fe20008410000 */
[----:B------:R-:W-:Y:S01]  /*bdb0*/  FMUL.FTZ R121, R135, UR5 ;  /* 0x0000000587797c20 */ /* 0x000fe20008410000 */
[----:B------:R-:W-:Y:S01]  /*bdc0*/  FMUL.FTZ R175, R136, UR5 ;  /* 0x0000000588af7c20 */ /* 0x000fe20008410000 */
[----:B------:R-:W-:Y:S01]  /*bdd0*/  FMUL.FTZ R138, R140, UR5 ;  /* 0x000000058c8a7c20 */ /* 0x000fe20008410000 */
[----:B-1----:R-:W-:-:S04]  /*bde0*/  @P2 IMAD.HI.U32 R14, R155, R14, RZ ;  /* 0x0000000e9b0e2227 */ /* 0x002fc800078e00ff */
[----:B------:R-:W-:Y:S01]  /*bdf0*/  FMUL.FTZ R139, R141, UR5 ;  /* 0x000000058d8b7c20 */ /* 0x000fe20008410000 */
[----:B------:R-:W-:Y:S01]  /*be00*/  FMUL.FTZ R127, R147, UR5 ;  /* 0x00000005937f7c20 */ /* 0x000fe20008410000 */
[----:B------:R-:W-:Y:S01]  /*be10*/  FMUL.FTZ R144, R148, UR5 ;  /* 0x0000000594907c20 */ /* 0x000fe20008410000 */
[----:B------:R-:W-:Y:S01]  /*be20*/  FMUL.FTZ R145, R149, UR5 ;  /* 0x0000000595917c20 */ /* 0x000fe20008410000 */
[----:B------:R-:W-:Y:S01]  /*be30*/  FMUL.FTZ R130, R150, UR5 ;  /* 0x0000000596827c20 */ /* 0x000fe20008410000 */
[----:B------:R-:W-:Y:S01]  /*be40*/  FMUL.FTZ R129, R151, UR5 ;  /* 0x0000000597817c20 */ /* 0x000fe20008410000 */
[----:B------:R-:W-:Y:S01]  /*be50*/  FMUL.FTZ R147, R153, UR5 ;  /* 0x0000000599937c20 */ /* 0x000fe20008410000 */
[----:B---3--:R-:W-:Y:S01]  /*be60*/  @P2 SHF.R.U32.HI R155, RZ, R15, R14 ;  /* 0x0000000fff9b2219 */ /* 0x008fe2000001160e */
        /* <DEDUP_REMOVED lines=12> */
[----:B------:R-:W-:-:S02]  /*bf30*/  VIADD R15, R158, 0x1 ;  /* 0x000000019e0f7836 */ /* 0x000fc40000000000 */
[----:B------:R-:W-:Y:S01]  /*bf40*/  FMUL.FTZ R135, R167, UR5 ;  /* 0x00000005a7877c20 */ /* 0x000fe20008410000 */
[----:B------:R-:W-:Y:S01]  /*bf50*/  LOP3.LUT P1, RZ, R16, 0x80000, RZ, 0xc0, !PT ;  /* 0x0008000010ff7812 */ /* 0x000fe2000782c0ff */
[----:B------:R-:W1:Y:S01]  /*bf60*/  MUFU.TANH R20, R20 ;  /* 0x0000001400147308 */ /* 0x000e620000002400 */
[----:B------:R-:W-:Y:S01]  /*bf70*/  IMAD R14, R18, -0x2, R15 ;  /* 0xfffffffe120e7824 */ /* 0x000fe200078e020f */
[----:B------:R-:W-:Y:S01]  /*bf80*/  SYNCS.ARRIVE.TRANS64.RED.A1T0 RZ, [UR4], RZ ;  /* 0x000000ffffff79a7 */ /* 0x000fe20008100404 */
[----:B------:R-:W-:Y:S02]  /*bf90*/  ULOP3.LUT UR4, URZ, UR51, URZ, 0x33, !UPT ;  /* 0x000000333f047292 */ /* 0x000fe4000f8e333f */
[C---:B------:R-:W-:Y:S01]  /*bfa0*/  VIADD R157, R14.reuse, 0xffffffff ;  /* 0xffffffff0e9d7836 */ /* 0x040fe20000000000 */
[----:B------:R-:W-:Y:S02]  /*bfb0*/  IADD3 R15, R14, -UR50, R17 ;  /* 0x800000320e0f7c10 */ /* 0x000fe4000fffe011 */
[----:B------:R-:W2:Y:S03]  /*bfc0*/  MUFU.TANH R168, R168 ;  /* 0x000000a800a87308 */ /* 0x000ea60000002400 */
[----:B------:R-:W-:-:S02]  /*bfd0*/  VIADD R159, R15, UR55 ;  /* 0x000000370f9f7c36 */ /* 0x000fc40008000000 */
[----:B------:R-:W-:Y:S02]  /*bfe0*/  VIADD R160, R15, UR4 ;  /* 0x000000040fa07c36 */ /* 0x000fe40008000000 */
[--C-:B0-----:R-:W-:Y:S01]  /*bff0*/  IMAD.IADD R153, R159, 0x1, R152.reuse ;  /* 0x000000019f997824 */ /* 0x101fe200078e0298 */
[----:B------:R-:W0:Y:S01]  /*c000*/  MUFU.TANH R0, R0 ;  /* 0x0000000000007308 */ /* 0x000e220000002400 */
        /* <DEDUP_REMOVED lines=46> */
[----:B-1234-:R-:W-:Y:S05]  /*c2f0*/  @!P1 BRA `(.L_x_4329) ;  /* 0x0000000000549947 */ /* 0x01efea0003800000 */
[----:B------:R-:W-:Y:S01]  /*c300*/  IADD3 R151, R17, -UR50, R152 ;  /* 0x8000003211977c10 */ /* 0x000fe2000fffe098 */
        /* <DEDUP_REMOVED lines=11> */
.L_x_4331:
[----:B------:R-:W-:-:S05]  /*c3c0*/  IMAD.U32 R152, RZ, RZ, UR41 ;  /* 0x00000029ff987e24 */ /* 0x000fca000f8e00ff */
[----:B------:R-:W-:-:S13]  /*c3d0*/  ISETP.NE.AND P1, PT, R152, 0x1, PT ;  /* 0x000000019800780c */ /* 0x000fda0003f25270 */
[----:B------:R-:W1:Y:S02]  /*c3e0*/  @P1 LDC.64 R14, c[0x0][0x9e8] ;  /* 0x00027a00ff0e1b82 */ /* 0x000e640000000a00 */
[----:B-1----:R-:W-:-:S05]  /*c3f0*/  @P1 IMAD.HI.U32 R14, R151, R14, RZ ;  /* 0x0000000e970e1227 */ /* 0x002fca00078e00ff */
[----:B------:R-:W-:-:S07]  /*c400*/  @P1 SHF.R.U32.HI R151, RZ, R15, R14 ;  /* 0x0000000fff971219 */ /* 0x000fce000001160e */
.L_x_4332:
[----:B------:R-:W-:Y:S05]  /*c410*/  BSYNC B0 ;  /* 0x0000000000007941 */ /* 0x000fea0003800000 */
.L_x_4330:
[----:B------:R-:W-:-:S05]  /*c420*/  IMAD R151, R151, R152, R157 ;  /* 0x0000009897977224 */ /* 0x000fca00078e029d */
[----:B------:R-:W-:Y:S02]  /*c430*/  VIADDMNMX R153, R151, R152, R153, PT ;  /* 0x0000009897997246 */ /* 0x000fe40003800199 */
[----:B------:R-:W-:-:S07]  /*c440*/  VIMNMX R154, R154, R151, !PT ;  /* 0x000000979a9a7248 */ /* 0x000fce0007fe0100 */
.L_x_4329:
[C---:B------:R-:W-:Y:S01]  /*c450*/  ISETP.GE.AND P1, PT, R158.reuse, 0x2, PT ;  /* 0x000000029e00780c */ /* 0x040fe20003f26270 */
[----:B------:R-:W1:Y:S01]  /*c460*/  SHFL.IDX PT, R14, R155, 0x1, 0x1c1f ;  /* 0x003c1f009b0e7f89 */ /* 0x000e6200000e0000 */
[----:B------:R-:W-:Y:S02]  /*c470*/  ISETP.GE.AND P2, PT, R158, 0x9, PT ;  /* 0x000000099e00780c */ /* 0x000fe40003f46270 */
[----:B------:R-:W-:Y:S02]  /*c480*/  ISETP.GT.AND P4, PT, R154, 0x1, !P1 ;  /* 0x000000019a00780c */ /* 0x000fe40004f84270 */
[----:B------:R-:W-:Y:S02]  /*c490*/  ISETP.GE.AND P5, PT, R158, 0xa, PT ;  /* 0x0000000a9e00780c */ /* 0x000fe40003fa6270 */
[----:B------:R-:W-:Y:S02]  /*c4a0*/  ISETP.GT.AND P3, PT, R154, 0x8, !P2 ;  /* 0x000000089a00780c */ /* 0x000fe40005764270 */
[----:B------:R-:W-:-:S02]  /*c4b0*/  ISETP.LT.OR P4, PT, R153, 0x2, P4 ;  /* 0x000000029900780c */ /* 0x000fc40002781670 */
[----:B------:R-:W-:Y:S02]  /*c4c0*/  ISETP.LT.OR P3, PT, R153, 0x9, P3 ;  /* 0x000000099900780c */ /* 0x000fe40001f61670 */
[----:B------:R-:W-:Y:S02]  /*c4d0*/  FSEL R168, R168, -INF , !P4 ;  /* 0xff800000a8a87808 */ /* 0x000fe40006000000 */
[----:B------:R-:W-:Y:S02]  /*c4e0*/  ISETP.GE.AND P4, PT, R158, 0x11, PT ;  /* 0x000000119e00780c */ /* 0x000fe40003f86270 */
[----:B------:R-:W-:Y:S02]  /*c4f0*/  LOP3.LUT R16, R16, 0xfffffffb, RZ, 0xc0, !PT ;  /* 0xfffffffb10107812 */ /* 0x000fe400078ec0ff */
[----:B------:R-:W-:Y:S02]  /*c500*/  FSEL R169, R169, -INF , !P3 ;  /* 0xff800000a9a97808 */ /* 0x000fe40005800000 */
[----:B------:R-:W-:-:S02]  /*c510*/  ISETP.GT.AND P3, PT, R154, 0x9, !P5 ;  /* 0x000000099a00780c */ /* 0x000fc40006f64270 */
[----:B------:R-:W-:Y:S02]  /*c520*/  @P5 LOP3.LUT R16, R16, 0x4, RZ, 0xfc, !PT ;  /* 0x0000000410105812 */ /* 0x000fe400078efcff */
[----:B------:R-:W-:Y:S02]  /*c530*/  ISETP.LT.OR P3, PT, R153, 0xa, P3 ;  /* 0x0000000a9900780c */ /* 0x000fe40001f61670 */
[----:B------:R-:W-:Y:S02]  /*c540*/  LOP3.LUT R16, R16, 0xfffffff7, RZ, 0xc0, !PT ;  /* 0xfffffff710107812 */ /* 0x000fe400078ec0ff */
[----:B0-----:R-:W-:Y:S02]  /*c550*/  FSEL R170, R170, -INF , !P3 ;  /* 0xff800000aaaa7808 */ /* 0x001fe40005800000 */
        /* <DEDUP_REMOVED lines=122> */
[----:B------:R-:W-:Y:S01]  /*cd00*/  IADD3 R141, R17, -UR50, R14 ;  /* 0x80000032118d7c10 */ /* 0x000fe2000fffe00e */
        /* <DEDUP_REMOVED lines=11> */
.L_x_4335:
[----:B------:R-:W-:-:S05]  /*cdc0*/  IMAD.U32 R158, RZ, RZ, UR41 ;  /* 0x00000029ff9e7e24 */ /* 0x000fca000f8e00ff */
[----:B------:R-:W-:-:S13]  /*cdd0*/  ISETP.NE.AND P6, PT, R158, 0x1, PT ;  /* 0x000000019e00780c */ /* 0x000fda0003fc5270 */
[----:B------:R-:W0:Y:S02]  /*cde0*/  @P6 LDC.64 R14, c[0x0][0x9e8] ;  /* 0x00027a00ff0e6b82 */ /* 0x000e240000000a00 */
[----:B0-----:R-:W-:-:S05]  /*cdf0*/  @P6 IMAD.HI.U32 R14, R141, R14, RZ ;  /* 0x0000000e8d0e6227 */ /* 0x001fca00078e00ff */
[----:B------:R-:W-:-:S07]  /*ce00*/  @P6 SHF.R.U32.HI R141, RZ, R15, R14 ;  /* 0x0000000fff8d6219 */ /* 0x000fce000001160e */
.L_x_4336:
[----:B------:R-:W-:Y:S05]  /*ce10*/  BSYNC B0 ;  /* 0x0000000000007941 */ /* 0x000fea0003800000 */
.L_x_4334:
[----:B------:R-:W-:-:S05]  /*ce20*/  IMAD R141, R141, R158, R157 ;  /* 0x0000009e8d8d7224 */ /* 0x000fca00078e029d */
[----:B------:R-:W-:Y:S02]  /*ce30*/  VIADDMNMX R153, R141, R158, R153, PT ;  /* 0x0000009e8d997246 */ /* 0x000fe40003800199 */
[----:B------:R-:W-:-:S07]  /*ce40*/  VIMNMX R154, R154, R141, !PT ;  /* 0x0000008d9a9a7248 */ /* 0x000fce0007fe0100 */
.L_x_4333:
        /* <DEDUP_REMOVED lines=9> */
[C---:B------:R-:W-:Y:S02]  /*cee0*/  LOP3.LUT P2, RZ, R16.reuse, 0x20000, RZ, 0xc0, !PT ;  /* 0x0002000010ff7812 */ /* 0x040fe4000784c0ff */
        /* <DEDUP_REMOVED lines=60> */
[----:B------:R-:W-:Y:S01]  /*d2b0*/  LOP3.LUT P2, RZ, R16, 0x40, RZ, 0xc0, !PT ;  /* 0x0000004010ff7812 */ /* 0x000fe2000784c0ff */
        /* <DEDUP_REMOVED lines=42> */
[----:B------:R-:W-:Y:S02]  /*d560*/  ISETP.GT.AND P1, PT, R154, RZ, !P6 ;  /* 0x000000ff9a00720c */ /* 0x000fe40007724270 */
        /* <DEDUP_REMOVED lines=36> */
[----:B------:R-:W-:Y:S01]  /*d7b0*/  FFMA.FTZ R172, R146, UR11, -R165 ;  /* 0x0000000b92ac7c23 */ /* 0x000fe200080108a5 */
[----:B------:R-:W-:Y:S01]  /*d7c0*/  MUFU.EX2 R141, R141 ;  /* 0x0000008d008d7308 */ /* 0x000fe20000000800 */
[----:B------:R-:W-:-:S04]  /*d7d0*/  FMNMX.FTZ R159, R123, R0, !PT ;  /* 0x000000007b9f7209 */ /* 0x000fc80007810000 */
[----:B------:R-:W-:-:S03]  /*d7e0*/  FMNMX.FTZ R0, R126, R159, !PT ;  /* 0x0000009f7e007209 */ /* 0x000fc60007810000 */
[----:B------:R-:W-:Y:S01]  /*d7f0*/  MUFU.EX2 R188, R188 ;  /* 0x000000bc00bc7308 */ /* 0x000fe20000000800 */
[----:B------:R-:W-:-:S04]  /*d800*/  FMNMX.FTZ R159, R125, R0, !PT ;  /* 0x000000007d9f7209 */ /* 0x000fc80007810000 */
        /* <DEDUP_REMOVED lines=10> */
[--C-:B------:R-:W-:Y:S01]  /*d8b0*/  FFMA.FTZ R176, R142, UR11, -R165.reuse ;  /* 0x0000000b8eb07c23 */ /* 0x100fe200080108a5 */
[----:B------:R-:W-:Y:S01]  /*d8c0*/  FFMA.FTZ R165, R20, UR11, -R165 ;  /* 0x0000000b14a57c23 */ /* 0x000fe200080108a5 */
        /* <DEDUP_REMOVED lines=10> */
[----:B------:R-:W-:Y:S04]  /*d970*/  MUFU.EX2 R159, R159 ;  /* 0x0000009f009f7308 */ /* 0x000fe80000000800 */
[----:B------:R-:W0:Y:S04]  /*d980*/  SHFL.BFLY PT, R153, R0, 0x2, 0x1f ;  /* 0x0c401f0000997f89 */ /* 0x000e2800000e0000 */
[----:B------:R-:W-:Y:S08]  /*d990*/  MUFU.EX2 R180, R180 ;  /* 0x000000b400b47308 */ /* 0x000ff00000000800 */
[----:B------:R-:W-:Y:S08]  /*d9a0*/  MUFU.EX2 R161, R161 ;  /* 0x000000a100a17308 */ /* 0x000ff00000000800 */
[----:B------:R-:W-:Y:S01]  /*d9b0*/  MUFU.EX2 R182, R182 ;  /* 0x000000b600b67308 */ /* 0x000fe20000000800 */
[----:B0-----:R-:W-:-:S02]  /*d9c0*/  FMNMX.FTZ R153, R0, R153, !PT ;  /* 0x0000009900997209 */ /* 0x001fc40007810000 */
[----:B------:R-:W-:-:S05]  /*d9d0*/  FSEL R0, R9, RZ, P1 ;  /* 0x000000ff09007208 */ /* 0x000fca0000800000 */
[----:B------:R-:W-:Y:S01]  /*d9e0*/  MUFU.EX2 R131, R131 ;  /* 0x0000008300837308 */ /* 0x000fe20000000800 */
[----:B------:R-:W0:Y:S01]  /*d9f0*/  SHFL.BFLY PT, R10, R153, 0x1, 0x1f ;  /* 0x0c201f00990a7f89 */ /* 0x000e2200000e0000 */
[----:B------:R-:W-:-:S04]  /*da00*/  FADD.FTZ R0, -R0, R11 ;  /* 0x0000000b00007221 */ /* 0x000fc80000010100 */
[----:B------:R-:W-:Y:S02]  /*da10*/  FMUL.FTZ R0, R0, UR11 ;  /* 0x0000000b00007c20 */ /* 0x000fe40008410000 */
[----:B------:R-:W-:Y:S08]  /*da20*/  MUFU.EX2 R176, R176 ;  /* 0x000000b000b07308 */ /* 0x000ff00000000800 */
[----:B------:R-:W1:Y:S08]  /*da30*/  MUFU.EX2 R0, R0 ;  /* 0x0000000000007308 */ /* 0x000e700000000800 */
[----:B------:R-:W-:Y:S01]  /*da40*/  MUFU.EX2 R135, R135 ;  /* 0x0000008700877308 */ /* 0x000fe20000000800 */
[----:B0-----:R-:W-:-:S04]  /*da50*/  FMNMX.FTZ R10, R153, R10, !PT ;  /* 0x0000000a990a7209 */ /* 0x001fc80007810000 */
[C---:B------:R-:W-:Y:S01]  /*da60*/  FSETP.NEU.FTZ.AND P1, PT, R10.reuse, -INF , PT ;  /* 0xff8000000a00780b */ /* 0x040fe20003f3d000 */
[----:B------:R-:W-:Y:S02]  /*da70*/  FMUL.FTZ R149, R10, UR11 ;  /* 0x0000000b0a957c20 */ /* 0x000fe40008410000 */
[----:B------:R-:W-:Y:S03]  /*da80*/  MUFU.EX2 R178, R178 ;  /* 0x000000b200b27308 */ /* 0x000fe60000000800 */
[----:B------:R-:W-:-:S05]  /*da90*/  FSEL R149, R149, RZ, P1 ;  /* 0x000000ff95957208 */ /* 0x000fca0000800000 */
[--C-:B------:R-:W-:Y:S01]  /*daa0*/  FFMA.FTZ R191, R14, UR11, -R149.reuse ;  /* 0x0000000b0ebf7c23 */ /* 0x100fe20008010895 */
[--C-:B------:R-:W-:Y:S01]  /*dab0*/  FFMA.FTZ R14, R15, UR11, -R149.reuse ;  /* 0x0000000b0f0e7c23 */ /* 0x100fe20008010895 */
[----:B------:R-:W-:Y:S01]  /*dac0*/  FSEL R15, R10, RZ, P1 ;  /* 0x000000ff0a0f7208 */ /* 0x000fe20000800000 */
[--C-:B------:R-:W-:Y:S01]  /*dad0*/  FFMA.FTZ R189, R163, UR11, -R149.reuse ;  /* 0x0000000ba3bd7c23 */ /* 0x100fe20008010895 */
[--C-:B------:R-:W-:Y:S01]  /*dae0*/  FFMA.FTZ R20, R2, UR11, -R149.reuse ;  /* 0x0000000b02147c23 */ /* 0x100fe20008010895 */
[--C-:B------:R-:W-:Y:S01]  /*daf0*/  FFMA.FTZ R185, R120, UR11, -R149.reuse ;  /* 0x0000000b78b97c23 */ /* 0x100fe20008010895 */
[----:B------:R-:W-:Y:S01]  /*db00*/  MUFU.EX2 R191, R191 ;  /* 0x000000bf00bf7308 */ /* 0x000fe20000000800 */
[----:B------:R-:W-:Y:S01]  /*db10*/  FADD.FTZ R15, -R15, R12 ;  /* 0x0000000c0f0f7221 */ /* 0x000fe20000010100 */
[----:B------:R-:W-:Y:S01]  /*db20*/  FFMA.FTZ R120, R21, UR11, -R149 ;  /* 0x0000000b15787c23 */ /* 0x000fe20008010895 */
[----:B-1----:R-:W-:Y:S01]  /*db30*/  FFMA.FTZ R21, R0, R8, R141 ;  /* 0x0000000800157223 */ /* 0x002fe2000001008d */
[--C-:B------:R-:W-:Y:S01]  /*db40*/  FFMA.FTZ R187, R122, UR11, -R149.reuse ;  /* 0x0000000b7abb7c23 */ /* 0x100fe20008010895 */
[----:B------:R-:W-:Y:S01]  /*db50*/  FMUL.FTZ R15, R15, UR11 ;  /* 0x0000000b0f0f7c20 */ /* 0x000fe20008410000 */
[----:B------:R-:W-:Y:S01]  /*db60*/  FFMA.FTZ R122, R121, UR11, -R149 ;  /* 0x0000000b797a7c23 */ /* 0x000fe20008010895 */
[----:B------:R-:W-:Y:S01]  /*db70*/  FADD.FTZ R21, R188, R21 ;  /* 0x00000015bc157221 */ /* 0x000fe20000010000 */
[----:B------:R-:W-:Y:S01]  /*db80*/  MUFU.EX2 R189, R189 ;  /* 0x000000bd00bd7308 */ /* 0x000fe20000000800 */
[--C-:B------:R-:W-:Y:S01]  /*db90*/  FFMA.FTZ R179, R130, UR11, -R149.reuse ;  /* 0x0000000b82b37c23 */ /* 0x100fe20008010895 */
[----:B------:R-:W-:Y:S01]  /*dba0*/  FFMA.FTZ R181, R124, UR11, -R149 ;  /* 0x0000000b7cb57c23 */ /* 0x000fe20008010895 */
[----:B------:R-:W-:Y:S01]  /*dbb0*/  FADD.FTZ R130, R190, R21 ;  /* 0x00000015be827221 */ /* 0x000fe20000010000 */
[--C-:B------:R-:W-:Y:S01]  /*dbc0*/  FFMA.FTZ R124, R123, UR11, -R149.reuse ;  /* 0x0000000b7b7c7c23 */ /* 0x100fe20008010895 */
[--C-:B------:R-:W-:Y:S01]  /*dbd0*/  FFMA.FTZ R183, R126, UR11, -R149.reuse ;  /* 0x0000000b7eb77c23 */ /* 0x100fe20008010895 */
[--C-:B------:R-:W-:Y:S01]  /*dbe0*/  FFMA.FTZ R12, R125, UR11, -R149.reuse ;  /* 0x0000000b7d0c7c23 */ /* 0x100fe20008010895 */
[--C-:B------:R-:W-:Y:S01]  /*dbf0*/  FFMA.FTZ R173, R134, UR11, -R149.reuse ;  /* 0x0000000b86ad7c23 */ /* 0x100fe20008010895 */
[----:B------:R0:W1:Y:S01]  /*dc00*/  MUFU.EX2 R2, R15 ;  /* 0x0000000f00027308 */ /* 0x0000620000000800 */
        /* <DEDUP_REMOVED lines=23> */
[--C-:B------:R-:W-:Y:S01]  /*dd80*/  FFMA.FTZ R134, R136, UR11, -R149.reuse ;  /* 0x0000000b88867c23 */ /* 0x100fe20008010895 */
[----:B------:R-:W-:Y:S02]  /*dd90*/  FFMA.FTZ R149, R151, UR11, -R149 ;  /* 0x0000000b97957c23 */ /* 0x000fe40008010895 */
        /* <DEDUP_REMOVED lines=63> */
.L_x_4337:
        /* <DEDUP_REMOVED lines=34> */
.L_x_4319:
        /* <DEDUP_REMOVED lines=99> */
.L_x_4339:
[----:B------:R-:W-:Y:S01]  /*e9e0*/  ULEA UR5, UR38, UR40, 0x3 ;  /* 0x0000002826057291 */ /* 0x000fe2000f8e183f */
[----:B------:R-:W-:-:S05]  /*e9f0*/  IMAD.U32 R0, RZ, RZ, UR39 ;  /* 0x00000027ff007e24 */ /* 0x000fca000f8e00ff */
[----:B------:R-:W-:-:S04]  /*ea00*/  SHF.L.U32 R0, R0, 0x1f, RZ ;  /* 0x0000001f00007819 */ /* 0x000fc800000006ff */
[----:B------:R0:W1:Y:S01]  /*ea10*/  SYNCS.PHASECHK.TRANS64.TRYWAIT P1, [UR5+0x30850], R0 ;  /* 0x03085000ff0075a7 */ /* 0x0000620008020145 */
[----:B------:R-:W-:Y:S05]  /*ea20*/  @!P0 BRA `(.L_x_4340) ;  /* 0x0000000000048947 */ /* 0x000fea0003800000 */
[----:B------:R-:W-:Y:S01]  /*ea30*/  BPT.TRAP 0x1 ;  /* 0x000000040000795c */ /* 0x000fe20000300000 */
.L_x_4340:
[----:B-1----:R-:W-:Y:S05]  /*ea40*/  @P1 BRA `(.L_x_4341) ;  /* 0x0000000000081947 */ /* 0x002fea0003800000 */
[----:B------:R-:W1:Y:S02]  /*ea50*/  SYNCS.PHASECHK.TRANS64.TRYWAIT P1, [UR5+0x30850], R0 ;  /* 0x03085000ff0075a7 */ /* 0x000e640008020145 */
[----:B-1----:R-:W-:Y:S05]  /*ea60*/  @!P1 BRA `(.L_x_4342) ;  /* 0x0000007400d89947 */ /* 0x002fea0003800000 */
.L_x_4341:
        /* <DEDUP_REMOVED lines=8> */
[----:B------:R-:W-:Y:S02]  /*eaf0*/  IMAD.MOV.U32 R20, RZ, RZ, RZ ;  /* 0x000000ffff147224 */ /* 0x000fe400078e00ff */
[----:B------:R-:W-:Y:S01]  /*eb00*/  IMAD.U32 R4, RZ, RZ, UR11 ;  /* 0x0000000bff047e24 */ /* 0x000fe2000f8e00ff */
[----:B------:R-:W-:-:S04]  /*eb10*/  ULOP3.LUT UR4, UR40, 0x3000000, URZ, 0xfc, !UPT ;  /* 0x0300000028047892 */ /* 0x000fc8000f8efc3f */
[----:B------:R-:W-:-:S07]  /*eb20*/  UIMAD UR4, UR38, 0x900, UR4 ;  /* 0x00000900260478a4 */ /* 0x000fce000f8e0204 */
[----:B------:R-:W-:Y:S02]  /*eb30*/  UMOV UR6, UR4 ;  /* 0x0000000400067c82 */ /* 0x000fe40008000000 */
[----:B------:R-:W-:Y:S01]  /*eb40*/  HGMMA.64x192x16.F32 R24, R188, gdesc[UR4].tnspB, R24, gsb0 ;  /* 0x42e00004bc187df0 */ /* 0x000fe20008000818 */
[----:B------:R-:W-:Y:S01]  /*eb50*/  UIADD3 UR6, UR4, 0x80, URZ ;  /* 0x0000008004067890 */ /* 0x000fe2000fffe03f */
[----:B-1----:R-:W-:Y:S01]  /*eb60*/  FADD.FTZ R5, R5, R8 ;  /* 0x0000000805057221 */ /* 0x002fe20000010000 */
[----:B------:R-:W-:Y:S01]  /*eb70*/  UMOV UR7, 0x40000040 ;  /* 0x4000004000077882 */ /* 0x000fe20000000000 */
[----:B------:R-:W-:Y:S02]  /*eb80*/  IMAD.U32 R8, RZ, RZ, UR11 ;  /* 0x0000000bff087e24 */ /* 0x000fe4000f8e00ff */
[----:B0-----:R-:W-:Y:S02]  /*eb90*/  FADD.FTZ R2, R0, R3 ;  /* 0x0000000300027221 */ /* 0x001fe40000010000 */
[----:B------:R-:W0:Y:S04]  /*eba0*/  SHFL.BFLY PT, R0, R5, 0x1, 0x1f ;  /* 0x0c201f0005007f89 */ /* 0x000e2800000e0000 */
[----:B------:R-:W1:Y:S01]  /*ebb0*/  SHFL.BFLY PT, R7, R2, 0x1, 0x1f ;  /* 0x0c201f0002077f89 */ /* 0x000e6200000e0000 */
[----:B0-----:R-:W-:Y:S01]  /*ebc0*/  FADD.FTZ R11, R5, R0 ;  /* 0x00000000050b7221 */ /* 0x001fe20000010000 */
[----:B------:R-:W-:-:S02]  /*ebd0*/  IMAD.MOV.U32 R0, RZ, RZ, -0x800000 ;  /* 0xff800000ff007424 */ /* 0x000fc400078e00ff */
[----:B-1----:R-:W-:Y:S02]  /*ebe0*/  FADD.FTZ R12, R2, R7 ;  /* 0x00000007020c7221 */ /* 0x002fe40000010000 */
[----:B------:R-:W-:Y:S01]  /*ebf0*/  FSETP.NE.FTZ.AND P1, PT, R11, RZ, PT ;  /* 0x000000ff0b00720b */ /* 0x000fe20003f35000 */
[----:B------:R-:W-:Y:S02]  /*ec00*/  IMAD.MOV.U32 R2, RZ, RZ, -0x800000 ;  /* 0xff800000ff027424 */ /* 0x000fe400078e00ff */
[----:B------:R-:W-:-:S10]  /*ec10*/  FSETP.NE.FTZ.AND P2, PT, R12, RZ, PT ;  /* 0x000000ff0c00720b */ /* 0x000fd40003f55000 */
[----:B------:R-:W0:Y:S01]  /*ec20*/  @P1 MUFU.LG2 R6, R11 ;  /* 0x0000000b00061308 */ /* 0x000e220000000c00 */
[----:B------:R-:W-:Y:S02]  /*ec30*/  @P1 FMUL.FTZ R4, R4, 0.69314718246459960938 ;  /* 0x3f31721804041820 */ /* 0x000fe40000410000 */
        /* <DEDUP_REMOVED lines=23> */
[----:B------:R-:W-:Y:S01]  /*edb0*/  UIADD3 UR4, UR4, 0x280, URZ ;  /* 0x0000028004047890 */ /* 0x000fe2000fffe03f */
[----:B------:R-:W-:Y:S02]  /*edc0*/  WARPGROUP.DEPBAR.LE gsb0, 0x0 ;  /* 0x00008000000079c5 */ /* 0x000fe40000010000 */
[----:B------:R-:W-:-:S14]  /*edd0*/  WARPGROUP.ARRIVE ;  /* 0x00000000000079c5 */ /* 0x000fdc0000000000 */
        /* <DEDUP_REMOVED lines=9> */
.L_x_4343:
        /* <DEDUP_REMOVED lines=108> */
.L_x_4265:
        /* <DEDUP_REMOVED lines=10> */
[----:B------:R-:W-:Y:S01]  /*f5d0*/  IMAD R21, R196, 0x40, R22 ;  /* 0x00000040c4157824 */ /* 0x000fe200078e0216 */
        /* <DEDUP_REMOVED lines=12> */
[----:B------:R-:W-:Y:S01]  /*f6a0*/  USHF.R.S32.HI UR10, URZ, 0x1f, UR11 ;  /* 0x0000001f3f0a7899 */ /* 0x000fe2000801140b */
[----:B------:R-:W-:Y:S01]  /*f6b0*/  F2FP.F16.F32.PACK_AB R13, R145, R130 ;  /* 0x00000082910d723e */ /* 0x000fe200000000ff */
[----:B------:R-:W-:Y:S01]  /*f6c0*/  UIMAD.WIDE.U32 UR6, UR11, UR8, URZ ;  /* 0x000000080b0672a5 */ /* 0x000fe2000f8e003f */
[----:B------:R-:W-:Y:S01]  /*f6d0*/  F2FP.F16.F32.PACK_AB R14, R53, R14 ;  /* 0x0000000e350e723e */ /* 0x000fe200000000ff */
[----:B------:R-:W-:Y:S01]  /*f6e0*/  UIMAD UR5, UR10, UR8, URZ ;  /* 0x000000080a0572a4 */ /* 0x000fe2000f8e023f */
[----:B------:R-:W-:Y:S01]  /*f6f0*/  F2FP.F16.F32.PACK_AB R15, R144, R129 ;  /* 0x00000081900f723e */ /* 0x000fe200000000ff */
[----:B------:R-:W-:Y:S01]  /*f700*/  USHF.R.S32.HI UR12, URZ, 0x1f, UR13 ;  /* 0x0000001f3f0c7899 */ /* 0x000fe2000801140d */
[----:B------:R-:W-:Y:S01]  /*f710*/  F2FP.F16.F32.PACK_AB R24, R57, R24 ;  /* 0x000000183918723e */ /* 0x000fe200000000ff */
[----:B------:R-:W-:Y:S01]  /*f720*/  UIMAD UR5, UR11, UR9, UR5 ;  /* 0x000000090b0572a4 */ /* 0x000fe2000f8e0205 */
[----:B------:R-:W-:-:S02]  /*f730*/  F2FP.F16.F32.PACK_AB R88, R89, R88 ;  /* 0x000000585958723e */ /* 0x000fc400000000ff */
[----:B------:R-:W-:Y:S02]  /*f740*/  MOV R48, R17 ;  /* 0x0000001100307202 */ /* 0x000fe40000000f00 */
[----:B0-----:R-:W-:Y:S01]  /*f750*/  MOV R49, R20 ;  /* 0x0000001400317202 */ /* 0x001fe20000000f00 */
[----:B------:R-:W-:Y:S01]  /*f760*/  ULDC.64 UR8, c[0x0][0xb98] ;  /* 0x0002e60000087ab9 */ /* 0x000fe20000000a00 */
[----:B------:R-:W-:Y:S01]  /*f770*/  UIADD3 UR7, UR7, UR5, URZ ;  /* 0x0000000507077290 */ /* 0x000fe2000fffe03f */
[----:B------:R-:W-:Y:S01]  /*f780*/  F2FP.F16.F32.PACK_AB R89, R137, R90 ;  /* 0x0000005a8959723e */ /* 0x000fe200000000ff */
[----:B------:R-:W-:Y:S01]  /*f790*/  UIMAD UR5, UR12, UR8, URZ ;  /* 0x000000080c0572a4 */ /* 0x000fe2000f8e023f */
[--C-:B------:R-:W-:Y:S01]  /*f7a0*/  IMAD.WIDE R46, R202, 0x2, R48.reuse ;  /* 0x00000002ca2e7825 */ /* 0x100fe200078e0230 */
[----:B------:R-:W-:Y:S01]  /*f7b0*/  UIMAD.WIDE.U32 UR6, UR13, UR8, UR6 ;  /* 0x000000080d0672a5 */ /* 0x000fe2000f8e0006 */
[----:B------:R-:W-:Y:S01]  /*f7c0*/  F2FP.F16.F32.PACK_AB R96, R97, R96 ;  /* 0x000000606160723e */ /* 0x000fe200000000ff */
[----:B------:R-:W-:Y:S01]  /*f7d0*/  UIMAD UR5, UR13, UR9, UR5 ;  /* 0x000000090d0572a4 */ /* 0x000fe2000f8e0205 */
[----:B------:R-:W-:Y:S01]  /*f7e0*/  IMAD.WIDE R48, R21, 0x2, R48 ;  /* 0x0000000215307825 */ /* 0x000fe200078e0230 */
[C---:B------:R-:W-:Y:S01]  /*f7f0*/  IADD3 R27, P5, R46.reuse, 0x8060, RZ ;  /* 0x000080602e1b7810 */ /* 0x040fe20007fbe0ff */
[----:B------:R-:W-:Y:S01]  /*f800*/  ULDC.64 UR8, c[0x0][0xae8] ;  /* 0x0002ba0000087ab9 */ /* 0x000fe20000000a00 */
[----:B------:R-:W-:-:S02]  /*f810*/  LOP3.LUT R21, R46, 0x380, RZ, 0xc0, !PT ;  /* 0x000003802e157812 */ /* 0x000fc400078ec0ff */
[----:B------:R-:W-:Y:S02]  /*f820*/  LOP3.LUT R26, R27, 0x380, RZ, 0xc0, !PT ;  /* 0x000003801b1a7812 */ /* 0x000fe400078ec0ff */
[----:B------:R-:W-:Y:S02]  /*f830*/  IADD3 R43, P0, R46, 0x8020, RZ ;  /* 0x000080202e2b7810 */ /* 0x000fe40007f1e0ff */
[----:B------:R-:W-:Y:S02]  /*f840*/  SHF.R.U64 R26, R26, 0x3, RZ ;  /* 0x000000031a1a7819 */ /* 0x000fe400000012ff */
[C---:B------:R-:W-:Y:S01]  /*f850*/  IADD3 R45, P6, R46.reuse, 0x8040, RZ ;  /* 0x000080402e2d7810 */ /* 0x040fe20007fde0ff */
[--C-:B------:R-:W-:Y:S01]  /*f860*/  IMAD.X R55, RZ, RZ, R47.reuse, P0 ;  /* 0x000000ffff377224 */ /* 0x100fe200000e062f */
[----:B------:R-:W-:Y:S02]  /*f870*/  IADD3 R30, P1, R46, 0x8000, RZ ;  /* 0x000080002e1e7810 */ /* 0x000fe40007f3e0ff */
[----:B------:R-:W-:Y:S01]  /*f880*/  SHF.R.U64 R21, R21, 0x3, RZ ;  /* 0x0000000315157819 */ /* 0x000fe200000012ff */
[--C-:B------:R-:W-:Y:S01]  /*f890*/  IMAD.X R51, RZ, RZ, R47.reuse, P6 ;  /* 0x000000ffff337224 */ /* 0x100fe200030e062f */
[----:B------:R-:W-:Y:S01]  /*f8a0*/  LOP3.LUT R32, R43, 0x380, RZ, 0xc0, !PT ;  /* 0x000003802b207812 */ /* 0x000fe200078ec0ff */
        /* <DEDUP_REMOVED lines=15> */
[----:B------:R-:W-:Y:S01]  /*f9a0*/  LOP3.LUT R46, R21, R46, RZ, 0x3c, !PT ;  /* 0x0000002e152e7212 */ /* 0x000fe200078e3cff */
[--C-:B------:R-:W-:Y:S01]  /*f9b0*/  IMAD.X R83, RZ, RZ, R47.reuse, P0 ;  /* 0x000000ffff537224 */ /* 0x100fe200000e062f */
[----:B------:R-:W-:Y:S01]  /*f9c0*/  SHF.R.U64 R32, R32, 0x3, RZ ;  /* 0x0000000320207819 */ /* 0x000fe200000012ff */
[----:B------:R-:W-:Y:S01]  /*f9d0*/  IMAD.X R87, RZ, RZ, R47, P1 ;  /* 0x000000ffff577224 */ /* 0x000fe200008e062f */
[----:B------:R-:W-:-:S02]  /*f9e0*/  LOP3.LUT R21, R30, 0x380, RZ, 0xc0, !PT ;  /* 0x000003801e157812 */ /* 0x000fc400078ec0ff */
[----:B------:R-:W-:Y:S02]  /*f9f0*/  LOP3.LUT R54, R32, R43, RZ, 0x3c, !PT ;  /* 0x0000002b20367212 */ /* 0x000fe400078e3cff */
[----:B------:R-:W-:Y:S02]  /*fa00*/  LOP3.LUT R20, R41, 0x380, RZ, 0xc0, !PT ;  /* 0x0000038029147812 */ /* 0x000fe400078ec0ff */
[----:B------:R-:W-:Y:S02]  /*fa10*/  SHF.R.U64 R21, R21, 0x3, RZ ;  /* 0x0000000315157819 */ /* 0x000fe400000012ff */
[----:B------:R-:W-:Y:S02]  /*fa20*/  LOP3.LUT R32, R39, 0x380, RZ, 0xc0, !PT ;  /* 0x0000038027207812 */ /* 0x000fe400078ec0ff */
[----:B------:R-:W-:Y:S02]  /*fa30*/  SHF.R.U64 R20, R20, 0x3, RZ ;  /* 0x0000000314147819 */ /* 0x000fe400000012ff */
[----:B------:R-:W-:-:S02]  /*fa40*/  LOP3.LUT R58, R21, R30, RZ, 0x3c, !PT ;  /* 0x0000001e153a7212 */ /* 0x000fc400078e3cff */
[----:B------:R-:W-:Y:S02]  /*fa50*/  SHF.R.U64 R32, R32, 0x3, RZ ;  /* 0x0000000320207819 */ /* 0x000fe400000012ff */
[----:B------:R-:W-:Y:S02]  /*fa60*/  LOP3.LUT R21, R28, 0x380, RZ, 0xc0, !PT ;  /* 0x000003801c157812 */ /* 0x000fe400078ec0ff */
[----:B------:R-:W-:Y:S02]  /*fa70*/  LOP3.LUT R62, R20, R41, RZ, 0x3c, !PT ;  /* 0x00000029143e7212 */ /* 0x000fe400078e3cff */
[----:B------:R-:W-:Y:S02]  /*fa80*/  LOP3.LUT R70, R32, R39, RZ, 0x3c, !PT ;  /* 0x0000002720467212 */ /* 0x000fe400078e3cff */
[----:B------:R-:W-:Y:S02]  /*fa90*/  LOP3.LUT R20, R29, 0x380, RZ, 0xc0, !PT ;  /* 0x000003801d147812 */ /* 0x000fe400078ec0ff */
[----:B------:R-:W-:-:S02]  /*faa0*/  SHF.R.U64 R21, R21, 0x3, RZ ;  /* 0x0000000315157819 */ /* 0x000fc400000012ff */
[----:B------:R-:W-:Y:S02]  /*fab0*/  LOP3.LUT R32, R35, 0x380, RZ, 0xc0, !PT ;  /* 0x0000038023207812 */ /* 0x000fe400078ec0ff */
[----:B------:R-:W-:Y:S02]  /*fac0*/  LOP3.LUT R34, R45, 0x380, RZ, 0xc0, !PT ;  /* 0x000003802d227812 */ /* 0x000fe400078ec0ff */
[----:B------:R-:W-:Y:S02]  /*fad0*/  SHF.R.U64 R20, R20, 0x3, RZ ;  /* 0x0000000314147819 */ /* 0x000fe400000012ff */
[----:B------:R-:W-:Y:S02]  /*fae0*/  LOP3.LUT R78, R21, R28, RZ, 0x3c, !PT ;  /* 0x0000001c154e7212 */ /* 0x000fe400078e3cff */
[----:B------:R-:W-:Y:S02]  /*faf0*/  SHF.R.U64 R32, R32, 0x3, RZ ;  /* 0x0000000320207819 */ /* 0x000fe400000012ff */
[----:B------:R-:W-:-:S02]  /*fb00*/  IADD3 R21, P4, R48, 0x1000, RZ ;  /* 0x0000100030157810 */ /* 0x000fc40007f9e0ff */
[----:B------:R-:W-:Y:S02]  /*fb10*/  SHF.R.U64 R34, R34, 0x3, RZ ;  /* 0x0000000322227819 */ /* 0x000fe400000012ff */
[----:B------:R-:W-:Y:S02]  /*fb20*/  LOP3.LUT R66, R20, R29, RZ, 0x3c, !PT ;  /* 0x0000001d14427212 */ /* 0x000fe400078e3cff */
[----:B------:R-:W-:Y:S02]  /*fb30*/  LOP3.LUT R82, R32, R35, RZ, 0x3c, !PT ;  /* 0x0000002320527212 */ /* 0x000fe400078e3cff */
[----:B------:R-:W-:Y:S02]  /*fb40*/  LOP3.LUT R20, R21, 0x380, RZ, 0xc0, !PT ;  /* 0x0000038015147812 */ /* 0x000fe400078ec0ff */
[----:B------:R-:W-:Y:S02]  /*fb50*/  IADD3 R35, P0, R48, 0x5000, RZ ;  /* 0x0000500030237810 */ /* 0x000fe40007f1e0ff */
[----:B------:R-:W-:-:S02]  /*fb60*/  LOP3.LUT R50, R34, R45, RZ, 0x3c, !PT ;  /* 0x0000002d22327212 */ /* 0x000fc400078e3cff */
[----:B------:R-:W-:Y:S02]  /*fb70*/  SHF.R.U64 R20, R20, 0x3, RZ ;  /* 0x0000000314147819 */ /* 0x000fe400000012ff */
[----:B------:R-:W-:Y:S02]  /*fb80*/  LOP3.LUT R34, R35, 0x380, RZ, 0xc0, !PT ;  /* 0x0000038023227812 */ /* 0x000fe400078ec0ff */
[----:B------:R-:W-:Y:S02]  /*fb90*/  LOP3.LUT R20, R20, R21, RZ, 0x3c, !PT ;  /* 0x0000001514147212 */ /* 0x000fe400078e3cff */
[----:B------:R-:W-:Y:S02]  /*fba0*/  SHF.R.U64 R34, R34, 0x3, RZ ;  /* 0x0000000322227819 */ /* 0x000fe400000012ff */
[----:B------:R-:W-:Y:S02]  /*fbb0*/  IADD3 R21, P1, R48, 0x4000, RZ ;  /* 0x0000400030157810 */ /* 0x000fe40007f3e0ff */
[----:B------:R-:W-:Y:S01]  /*fbc0*/  LOP3.LUT R34, R34, R35, RZ, 0x3c, !PT ;  /* 0x0000002322227212 */ /* 0x000fe200078e3cff */
[--C-:B------:R-:W-:Y:S01]  /*fbd0*/  IMAD.X R35, RZ, RZ, R49.reuse, P0 ;  /* 0x000000ffff237224 */ /* 0x100fe200000e0631 */
[----:B------:R-:W-:Y:S01]  /*fbe0*/  MOV R151, R46 ;  /* 0x0000002e00977202 */ /* 0x000fe20000000f00 */
[----:B------:R-:W-:Y:S01]  /*fbf0*/  IMAD.X R33, RZ, RZ, R49, P1 ;  /* 0x000000ffff217224 */ /* 0x000fe200008e0631 */
[----:B------:R-:W-:Y:S01]  /*fc00*/  IADD3 R46, P0, R48, 0xb000, RZ ;  /* 0x0000b000302e7810 */ /* 0x000fe20007f1e0ff */
[----:B------:R-:W-:Y:S01]  /*fc10*/  BAR.SYNC.DEFER_BLOCKING 0x1, 0x100 ;  /* 0x0044000000007b1d */ /* 0x000fe20000010000 */
[----:B-1----:R-:W-:-:S02]  /*fc20*/  ISETP.NE.AND P1, PT, R52, 0x1, PT ;  /* 0x000000013400780c */ /* 0x002fc40003f25270 */
[----:B------:R-:W-:Y:S01]  /*fc30*/  LOP3.LUT R25, R46, 0x380, RZ, 0xc0, !PT ;  /* 0x000003802e197812 */ /* 0x000fe200078ec0ff */
[----:B------:R-:W-:Y:S01]  /*fc40*/  IMAD.X R47, RZ, RZ, R49, P0 ;  /* 0x000000ffff2f7224 */ /* 0x000fe200000e0631 */
[----:B------:R-:W-:Y:S01]  /*fc50*/  MOV R103, R26 ;  /* 0x0000001a00677202 */ /* 0x000fe20000000f00 */
[----:B------:R-:W-:Y:S01]  /*fc60*/  VIADD R26, R19, UR42 ;  /* 0x0000002a131a7c36 */ /* 0x000fe20008000000 */
[----:B------:R-:W-:Y:S02]  /*fc70*/  SHF.R.U64 R25, R25, 0x3, RZ ;  /* 0x0000000319197819 */ /* 0x000fe400000012ff */
[----:B------:R-:W-:Y:S02]  /*fc80*/  LOP3.LUT R30, R37, 0x380, RZ, 0xc0, !PT ;  /* 0x00000380251e7812 */ /* 0x000fe400078ec0ff */
[----:B------:R-:W-:Y:S02]  /*fc90*/  LOP3.LUT R46, R25, R46, RZ, 0x3c, !PT ;  /* 0x0000002e192e7212 */ /* 0x000fe400078e3cff */
[----:B------:R-:W-:Y:S01]  /*fca0*/  SHF.R.U64 R30, R30, 0x3, RZ ;  /* 0x000000031e1e7819 */ /* 0x000fe200000012ff */
[----:B------:R-:W0:Y:S01]  /*fcb0*/  @P1 LDC R25, c[0x0][0xbec] ;  /* 0x0002fb00ff191b82 */ /* 0x000e220000000800 */
[----:B------:R-:W-:Y:S01]  /*fcc0*/  MOV R150, R50 ;  /* 0x0000003200967202 */ /* 0x000fe20000000f00 */
[----:B------:R-:W-:Y:S01]  /*fcd0*/  IMAD.MOV.U32 R50, RZ, RZ, R26 ;  /* 0x000000ffff327224 */ /* 0x000fe200078e001a */
[----:B------:R-:W-:-:S02]  /*fce0*/  LOP3.LUT R74, R30, R37, RZ, 0x3c, !PT ;  /* 0x000000251e4a7212 */ /* 0x000fc400078e3cff */
[----:B------:R-:W-:Y:S02]  /*fcf0*/  LOP3.LUT R30, R31, 0x380, RZ, 0xc0, !PT ;  /* 0x000003801f1e7812 */ /* 0x000fe400078ec0ff */
[----:B------:R-:W-:Y:S01]  /*fd00*/  MOV R66, R66 ;  /* 0x0000004200427202 */ /* 0x000fe20000000f00 */
[----:B------:R-:W1:Y:S01]  /*fd10*/  @P1 LDC R27, c[0x0][0xbf0] ;  /* 0x0002fc00ff1b1b82 */ /* 0x000e620000000800 */
[----:B------:R-:W-:Y:S01]  /*fd20*/  SHF.R.U64 R30, R30, 0x3, RZ ;  /* 0x000000031e1e7819 */ /* 0x000fe200000012ff */
[----:B------:R0:W-:Y:S01]  /*fd30*/  STSM.16.M88.4 [R151], R4 ;  /* 0x0000000497007844 */ /* 0x0001e20000000200 */
[----:B------:R-:W-:Y:S02]  /*fd40*/  MOV R82, R82 ;  /* 0x0000005200527202 */ /* 0x000fe40000000f00 */
[----:B------:R-:W-:Y:S02]  /*fd50*/  LOP3.LUT R86, R30, R31, RZ, 0x3c, !PT ;  /* 0x0000001f1e567212 */ /* 0x000fe400078e3cff */
[----:B------:R-:W-:Y:S01]  /*fd60*/  IADD3 R39, P3, R48, 0x7000, RZ ;  /* 0x0000700030277810 */ /* 0x000fe20007f7e0ff */
[----:B------:R-:W2:Y:S01]  /*fd70*/  @P1 LDC R53, c[0x0][0xbf0] ;  /* 0x0002fc00ff351b82 */ /* 0x000ea20000000800 */
[----:B------:R-:W-:-:S02]  /*fd80*/  MOV R86, R86 ;  /* 0x0000005600567202 */ /* 0x000fc40000000f00 */
[----:B------:R-:W-:Y:S02]  /*fd90*/  IADD3 R37, P2, R48, 0x6000, RZ ;  /* 0x0000600030257810 */ /* 0x000fe40007f5e0ff */
[----:B------:R-:W-:Y:S02]  /*fda0*/  LOP3.LUT R38, R39, 0x380, RZ, 0xc0, !PT ;  /* 0x0000038027267812 */ /* 0x000fe400078ec0ff */
[----:B------:R-:W-:Y:S02]  /*fdb0*/  MOV R78, R78 ;  /* 0x0000004e004e7202 */ /* 0x000fe40000000f00 */
[----:B------:R-:W-:Y:S01]  /*fdc0*/  LOP3.LUT R36, R37, 0x380, RZ, 0xc0, !PT ;  /* 0x0000038025247812 */ /* 0x000fe200078ec0ff */
[----:B0-----:R-:W-:Y:S01]  /*fdd0*/  @P1 IMAD.HI.U32 R4, R26, R25, RZ ;  /* 0x000000191a041227 */ /* 0x001fe200078e00ff */
[----:B------:R-:W-:Y:S02]  /*fde0*/  F2FP.F16.F32.PACK_AB R5, R149, R134 ;  /* 0x000000869505723e */ /* 0x000fe400000000ff */
[----:B------:R-:W-:-:S02]  /*fdf0*/  F2FP.F16.F32.PACK_AB R6, R120, R3 ;  /* 0x000000037806723e */ /* 0x000fc400000000ff */
[----:B------:R-:W-:Y:S02]  /*fe00*/  F2FP.F16.F32.PACK_AB R7, R148, R133 ;  /* 0x000000859407723e */ /* 0x000fe400000000ff */
[----:B-1----:R-:W-:Y:S02]  /*fe10*/  @P1 SHF.R.U32.HI R50, RZ, R27, R4 ;  /* 0x0000001bff321219 */ /* 0x002fe40000011604 */
[----:B------:R-:W-:Y:S02]  /*fe20*/  F2FP.F16.F32.PACK_AB R4, R122, R9 ;  /* 0x000000097a04723e */ /* 0x000fe400000000ff */
[----:B------:R-:W-:Y:S01]  /*fe30*/  F2FP.F16.F32.PACK_AB R9, R147, R132 ;  /* 0x000000849309723e */ /* 0x000fe200000000ff */
[----:B------:R-:W-:Y:S01]  /*fe40*/  IMAD.MOV R3, RZ, RZ, -R50 ;  /* 0x000000ffff037224 */ /* 0x000fe200078e0a32 */
[----:B------:R-:W-:Y:S01]  /*fe50*/  F2FP.F16.F32.PACK_AB R25, R143, R128 ;  /* 0x000000808f19723e */ /* 0x000fe200000000ff */
[----:B------:R0:W-:Y:S01]  /*fe60*/  STSM.16.M88.4 [R66], R4 ;  /* 0x0000000442007844 */ /* 0x0001e20000000200 */
[----:B------:R-:W-:Y:S01]  /*fe70*/  F2FP.F16.F32.PACK_AB R27, R142, R127 ;  /* 0x0000007f8e1b723e */ /* 0x000fe200000000ff */
[----:B------:R-:W-:Y:S01]  /*fe80*/  IMAD R3, R52, R3, R26 ;  /* 0x0000000334037224 */ /* 0x000fe200078e021a */
[----:B------:R-:W-:Y:S01]  /*fe90*/  F2FP.F16.F32.PACK_AB R26, R61, R60 ;  /* 0x0000003c3d1a723e */ /* 0x000fe200000000ff */
[----:B------:R1:W-:Y:S01]  /*fea0*/  STSM.16.M88.4 [R86], R8 ;  /* 0x0000000856007844 */ /* 0x0003e20000000200 */
[----:B------:R-:W-:-:S02]  /*feb0*/  MOV R74, R74 ;  /* 0x0000004a004a7202 */ /* 0x000fc40000000f00 */
[----:B------:R-:W-:Y:S01]  /*fec0*/  SHF.R.U64 R38, R38, 0x3, RZ ;  /* 0x0000000326267819 */ /* 0x000fe200000012ff */
[----:B------:R3:W-:Y:S01]  /*fed0*/  STSM.16.M88.4 [R82], R12 ;  /* 0x0000000c52007844 */ /* 0x0007e20000000200 */
[----:B------:R-:W-:Y:S02]  /*fee0*/  SHF.R.U64 R36, R36, 0x3, RZ ;  /* 0x0000000324247819 */ /* 0x000fe400000012ff */
[----:B------:R-:W-:Y:S01]  /*fef0*/  LOP3.LUT R38, R38, R39, RZ, 0x3c, !PT ;  /* 0x0000002726267212 */ /* 0x000fe200078e3cff */
[----:B------:R-:W-:Y:S01]  /*ff00*/  STSM.16.M88.4 [R78], R24 ;  /* 0x000000184e007844 */ /* 0x000fe20000000200 */
[--C-:B------:R-:W-:Y:S01]  /*ff10*/  IMAD.X R39, RZ, RZ, R49.reuse, P3 ;  /* 0x000000ffff277224 */ /* 0x100fe200018e0631 */
[----:B------:R-:W-:Y:S01]  /*ff20*/  LOP3.LUT R36, R36, R37, RZ, 0x3c, !PT ;  /* 0x0000002524247212 */ /* 0x000fe200078e3cff */
[----:B------:R-:W-:Y:S01]  /*ff30*/  IMAD.X R37, RZ, RZ, R49, P2 ;  /* 0x000000ffff257224 */ /* 0x000fe200010e0631 */
[----:B0-----:R-:W-:Y:S02]  /*ff40*/  F2FP.F16.F32.PACK_AB R4, R65, R64 ;  /* 0x000000404104723e */ /* 0x001fe400000000ff */
[----:B------:R-:W-:Y:S01]  /*ff50*/  F2FP.F16.F32.PACK_AB R5, R141, R126 ;  /* 0x0000007e8d05723e */ /* 0x000fe200000000ff */
[----:B-1----:R-:W-:Y:S01]  /*ff60*/  IMAD.U32 R10, RZ, RZ, UR5 ;  /* 0x00000005ff0a7e24 */ /* 0x002fe2000f8e00ff */
[----:B------:R-:W-:Y:S01]  /*ff70*/  SHF.R.S32.HI R9, RZ, 0x1f, R50 ;  /* 0x0000001fff097819 */ /* 0x000fe20000011432 */
[----:B------:R-:W-:Y:S01]  /*ff80*/  ULDC UR5, c[0x0][0xa88] ;  /* 0x0002a20000057ab9 */ /* 0x000fe20000000800 */
[----:B------:R-:W-:Y:S01]  /*ff90*/  SHF.R.S32.HI R8, RZ, 0x1f, R3 ;  /* 0x0000001fff087819 */ /* 0x000fe20000011403 */
[----:B---3--:R-:W-:Y:S01]  /*ffa0*/  VIADD R14, R201, UR42 ;  /* 0x0000002ac90e7c36 */ /* 0x008fe20008000000 */
[----:B------:R-:W-:-:S02]  /*ffb0*/  IADD3 R12, P0, R50, UR6, RZ ;  /* 0x00000006320c7c10 */ /* 0x000fc4000ff1e0ff */
[----:B------:R-:W-:Y:S02]  /*ffc0*/  F2FP.F16.F32.PACK_AB R6, R69, R68 ;  /* 0x000000444506723e */ /* 0x000fe400000000ff */
[----:B------:R-:W-:Y:S01]  /*ffd0*/  IADD3.X R13, R9, UR7, R10, P0, !PT ;  /* 0x00000007090d7c10 */ /* 0x000fe200087fe40a */
[----:B------:R-:W-:Y:S01]  /*ffe0*/  ULDC.64 UR6, c[0x0][0xb88] ;  /* 0x0002e20000067ab9 */ /* 0x000fe20000000a00 */
[----:B------:R-:W-:Y:S01]  /*fff0*/  F2FP.F16.F32.PACK_AB R7, R140, R125 ;  /* 0x0000007d8c07723e */ /* 0x000fe200000000ff */
[----:B------:R-:W-:Y:S01]  /*10000*/  IMAD R8, R8, UR6, RZ ;  /* 0x0000000608087c24 */ /* 0x000fe2000f8e02ff */
[----:B------:R-:W-:Y:S01]  /*10010*/  LOP3.LUT P0, RZ, R198, 0x3, RZ, 0xc0, !PT ;  /* 0x00000003c6ff7812 */ /* 0x000fe2000780c0ff */
[----:B------:R-:W-:Y:S01]  /*10020*/  IMAD.WIDE.U32 R12, R3, UR6, R12 ;  /* 0x00000006030c7c25 */ /* 0x000fe2000f8e000c */
        /* <DEDUP_REMOVED lines=8> */
[----:B------:R-:W-:Y:S02]  /*100b0*/  ISETP.GE.OR P2, PT, R14, R3, P0 ;  /* 0x000000030e00720c */ /* 0x000fe40000746670 */
[----:B------:R-:W-:Y:S02]  /*100c0*/  F2FP.F16.F32.PACK_AB R11, R138, R123 ;  /* 0x0000007b8a0b723e */ /* 0x000fe400000000ff */
[----:B------:R-:W-:Y:S02]  /*100d0*/  MOV R62, R62 ;  /* 0x0000003e003e7202 */ /* 0x000fe40000000f00 */
[----:B------:R-:W-:Y:S01]  /*100e0*/  MOV R58, R58 ;  /* 0x0000003a003a7202 */ /* 0x000fe20000000f00 */
[----:B0-----:R-:W-:Y:S01]  /*100f0*/  VIADD R4, R14, 0x8 ;  /* 0x000000080e047836 */ /* 0x001fe20000000000 */
[----:B------:R-:W-:Y:S01]  /*10100*/  F2FP.F16.F32.PACK_AB R6, R85, R84 ;  /* 0x000000545506723e */ /* 0x000fe200000000ff */
[----:B------:R-:W-:Y:S01]  /*10110*/  IMAD.IADD R5, R13, 0x1, R15 ;  /* 0x000000010d057824 */ /* 0x000fe200078e020f */
[----:B------:R-:W-:Y:S01]  /*10120*/  LEA R13, P3, R12, UR6, 0x2 ;  /* 0x000000060c0d7c11 */ /* 0x000fe2000f8610ff */
[----:B------:R-:W-:Y:S01]  /*10130*/  STSM.16.M88.4 [R70], R8 ;  /* 0x0000000846007844 */ /* 0x000fe20000000200 */
[----:B------:R-:W-:-:S02]  /*10140*/  ISETP.GE.OR P0, PT, R4, R3, P0 ;  /* 0x000000030400720c */ /* 0x000fc40000706670 */
[----:B------:R-:W-:Y:S01]  /*10150*/  LEA.HI.X R12, R12, UR7, R5, 0x2, P3 ;  /* 0x000000070c0c7c11 */ /* 0x000fe200098f1405 */
[----:B------:R-:W-:Y:S01]  /*10160*/  SHFL.IDX PT, R64, R13, RZ, 0x1c1f ;  /* 0x001c1fff0d407589 */ /* 0x000fe200000e0000 */
[----:B------:R-:W-:Y:S02]  /*10170*/  F2FP.F16.F32.PACK_AB R4, R81, R80 ;  /* 0x000000505104723e */ /* 0x000fe400000000ff */
[----:B------:R-:W-:Y:S01]  /*10180*/  F2FP.F16.F32.PACK_AB R5, R136, R121 ;  /* 0x000000798805723e */ /* 0x000fe200000000ff */
[----:B------:R-:W0:Y:S01]  /*10190*/  SHFL.IDX PT, R65, R12, RZ, 0x1c1f ;  /* 0x001c1fff0c417589 */ /* 0x000e2200000e0000 */
[----:B------:R-:W-:Y:S02]  /*101a0*/  F2FP.F16.F32.PACK_AB R7, R135, R56 ;  /* 0x000000388707723e */ /* 0x000fe400000000ff */
[----:B------:R-:W-:Y:S01]  /*101b0*/  F2FP.F16.F32.PACK_AB R90, R93, R92 ;  /* 0x0000005c5d5a723e */ /* 0x000fe200000000ff */
[----:B------:R-:W-:Y:S01]  /*101c0*/  SHFL.IDX PT, R66, R13, 0x1, 0x1c1f ;  /* 0x003c1f000d427f89 */ /* 0x000fe200000e0000 */
[----:B------:R-:W-:-:S02]  /*101d0*/  F2FP.F16.F32.PACK_AB R91, R94, R91 ;  /* 0x0000005b5e5b723e */ /* 0x000fc400000000ff */
[----:B------:R-:W-:Y:S01]  /*101e0*/  F2FP.F16.F32.PACK_AB R97, R95, R98 ;  /* 0x000000625f61723e */ /* 0x000fe200000000ff */
[----:B------:R-:W-:Y:S01]  /*101f0*/  STSM.16.M88.4 [R62], R4 ;  /* 0x000000043e007844 */ /* 0x000fe20000000200 */
[----:B------:R-:W-:Y:S02]  /*10200*/  F2FP.F16.F32.PACK_AB R104, R105, R104 ;  /* 0x000000686968723e */ /* 0x000fe400000000ff */
[----:B------:R-:W-:Y:S01]  /*10210*/  MOV R54, R54 ;  /* 0x0000003600367202 */ /* 0x000fe20000000f00 */
[----:B------:R-:W-:Y:S01]  /*10220*/  STSM.16.M88.4 [R58], R88 ;  /* 0x000000583a007844 */ /* 0x000fe20000000200 */
[----:B------:R-:W-:Y:S02]  /*10230*/  F2FP.F16.F32.PACK_AB R98, R101, R100 ;  /* 0x000000646562723e */ /* 0x000fe400000000ff */
[----:B------:R-:W-:Y:S01]  /*10240*/  F2FP.F16.F32.PACK_AB R99, R102, R99 ;  /* 0x000000636663723e */ /* 0x000fe200000000ff */
[----:B------:R-:W1:Y:S01]  /*10250*/  SHFL.IDX PT, R67, R12, 0x1, 0x1c1f ;  /* 0x003c1f000c437f89 */ /* 0x000e6200000e0000 */
[----:B------:R-:W-:-:S02]  /*10260*/  F2FP.F16.F32.PACK_AB R105, R107, R106 ;  /* 0x0000006a6b69723e */ /* 0x000fc400000000ff */
[----:B------:R-:W-:Y:S01]  /*10270*/  F2FP.F16.F32.PACK_AB R112, R113, R112 ;  /* 0x000000707170723e */ /* 0x000fe200000000ff */
[----:B------:R-:W-:Y:S01]  /*10280*/  STSM.16.M88.4 [R54], R96 ;  /* 0x0000006036007844 */ /* 0x000fe20000000200 */
[----:B------:R-:W-:Y:S02]  /*10290*/  F2FP.F16.F32.PACK_AB R106, R109, R108 ;  /* 0x0000006c6d6a723e */ /* 0x000fe400000000ff */
[----:B------:R-:W-:Y:S02]  /*102a0*/  F2FP.F16.F32.PACK_AB R107, R111, R110 ;  /* 0x0000006e6f6b723e */ /* 0x000fe400000000ff */
[----:B------:R-:W-:Y:S02]  /*102b0*/  F2FP.F16.F32.PACK_AB R113, R115, R114 ;  /* 0x000000727371723e */ /* 0x000fe400000000ff */
[----:B------:R-:W-:Y:S01]  /*102c0*/  F2FP.F16.F32.PACK_AB R114, R117, R116 ;  /* 0x000000747572723e */ /* 0x000fe200000000ff */
[----:B------:R-:W-:Y:S01]  /*102d0*/  STSM.16.M88.4 [R150], R104 ;  /* 0x0000006896007844 */ /* 0x000fe20000000200 */
[----:B------:R-:W-:-:S02]  /*102e0*/  F2FP.F16.F32.PACK_AB R115, R119, R118 ;  /* 0x000000767773723e */ /* 0x000fc400000000ff */
[----:B------:R-:W-:Y:S02]  /*102f0*/  LOP3.LUT R32, R21, 0x380, RZ, 0xc0, !PT ;  /* 0x0000038015207812 */ /* 0x000fe400078ec0ff */
[----:B------:R-:W-:Y:S01]  /*10300*/  IADD3 R29, P5, R48, 0x2000, RZ ;  /* 0x00002000301d7810 */ /* 0x000fe20007fbe0ff */
[----:B------:R-:W-:Y:S01]  /*10310*/  STSM.16.M88.4 [R103], R112 ;  /* 0x0000007067007844 */ /* 0x000fe20000000200 */
[----:B------:R-:W-:Y:S02]  /*10320*/  SHF.R.U64 R32, R32, 0x3, RZ ;  /* 0x0000000320207819 */ /* 0x000fe400000012ff */
[----:B------:R-:W-:Y:S01]  /*10330*/  LOP3.LUT R28, R29, 0x380, RZ, 0xc0, !PT ;  /* 0x000003801d1c7812 */ /* 0x000fe200078ec0ff */
[----:B------:R-:W-:Y:S01]  /*10340*/  BAR.SYNC.DEFER_BLOCKING 0x1, 0x100 ;  /* 0x0044000000007b1d */ /* 0x000fe20000010000 */
[----:B------:R-:W-:Y:S01]  /*10350*/  LOP3.LUT R32, R32, R21, RZ, 0x3c, !PT ;  /* 0x0000001520207212 */ /* 0x000fe200078e3cff */
[----:B------:R-:W-:Y:S01]  /*10360*/  IMAD.X R21, RZ, RZ, R49, P4 ;  /* 0x000000ffff157224 */ /* 0x000fe200020e0631 */
[----:B------:R-:W-:-:S02]  /*10370*/  SHF.R.U64 R28, R28, 0x3, RZ ;  /* 0x000000031c1c7819 */ /* 0x000fc400000012ff */
[----:B------:R-:W-:Y:S02]  /*10380*/  IADD3 R31, P6, R48, 0x3000, RZ ;  /* 0x00003000301f7810 */ /* 0x000fe40007fde0ff */
[----:B------:R-:W-:Y:S01]  /*10390*/  LOP3.LUT R28, R28, R29, RZ, 0x3c, !PT ;  /* 0x0000001d1c1c7212 */ /* 0x000fe200078e3cff */
[----:B------:R-:W-:Y:S01]  /*103a0*/  IMAD.X R29, RZ, RZ, R49, P5 ;  /* 0x000000ffff1d7224 */ /* 0x000fe200028e0631 */
[----:B------:R-:W-:Y:S02]  /*103b0*/  LOP3.LUT R30, R31, 0x380, RZ, 0xc0, !PT ;  /* 0x000003801f1e7812 */ /* 0x000fe400078ec0ff */
[----:B------:R-:W-:Y:S02]  /*103c0*/  IADD3 R43, P5, R48, 0x9000, RZ ;  /* 0x00009000302b7810 */ /* 0x000fe40007fbe0ff */
[----:B------:R-:W-:Y:S01]  /*103d0*/  SHF.R.U64 R30, R30, 0x3, RZ ;  /* 0x000000031e1e7819 */ /* 0x000fe200000012ff */
[----:B------:R-:W-:Y:S01]  /*103e0*/  UIMAD UR5, UR10, UR8, URZ ;  /* 0x000000080a0572a4 */ /* 0x000fe2000f8e023f */
[----:B------:R-:W-:-:S02]  /*103f0*/  LOP3.LUT R42, R43, 0x380, RZ, 0xc0, !PT ;  /* 0x000003802b2a7812 */ /* 0x000fc400078ec0ff */
[----:B------:R-:W-:Y:S01]  /*10400*/  LOP3.LUT R30, R30, R31, RZ, 0x3c, !PT ;  /* 0x0000001f1e1e7212 */ /* 0x000fe200078e3cff */
[--C-:B------:R-:W-:Y:S01]  /*10410*/  IMAD.X R31, RZ, RZ, R49.reuse, P6 ;  /* 0x000000ffff1f7224 */ /* 0x100fe200030e0631 */
[----:B------:R-:W-:Y:S01]  /*10420*/  SHF.R.U64 R42, R42, 0x3, RZ ;  /* 0x000000032a2a7819 */ /* 0x000fe200000012ff */
[----:B0-----:R0:W-:Y:S01]  /*10430*/  @!P2 ST.E desc[UR36][R64.64], R0 ;  /* 0x000000004000a985 */ /* 0x0011e2000c101924 */
[C---:B------:R-:W-:Y:S01]  /*10440*/  IADD3 R41, P4, R48.reuse, 0x8000, RZ ;  /* 0x0000800030297810 */ /* 0x040fe20007f9e0ff */
[----:B------:R-:W-:Y:S01]  /*10450*/  UIMAD.WIDE.U32 UR6, UR11, UR8, URZ ;  /* 0x000000080b0672a5 */ /* 0x000fe2000f8e003f */
[----:B------:R-:W-:Y:S01]  /*10460*/  IADD3 R45, P6, R48, 0xa000, RZ ;  /* 0x0000a000302d7810 */ /* 0x000fe20007fde0ff */
[----:B-1----:R1:W-:Y:S01]  /*10470*/  @!P0 ST.E desc[UR36][R66.64], R2 ;  /* 0x0000000242008985 */ /* 0x0023e2000c101924 */
[----:B------:R-:W-:Y:S01]  /*10480*/  UIMAD UR5, UR11, UR9, UR5 ;  /* 0x000000090b0572a4 */ /* 0x000fe2000f8e0205 */
[----:B------:R-:W-:Y:S02]  /*10490*/  LOP3.LUT R42, R42, R43, RZ, 0x3c, !PT ;  /* 0x0000002b2a2a7212 */ /* 0x000fe400078e3cff */
[----:B------:R3:W5:Y:S01]  /*104a0*/  LD.E.128 R12, desc[UR36][R20.64] ;  /* 0x00000024140c7980 */ /* 0x000762000c101d00 */
[----:B------:R-:W-:Y:S01]  /*104b0*/  ULDC.64 UR10, c[0x0][0xaf0] ;  /* 0x0002bc00000a7ab9 */ /* 0x000fe20000000a00 */
[----:B------:R-:W-:Y:S01]  /*104c0*/  LOP3.LUT R40, R41, 0x380, RZ, 0xc0, !PT ;  /* 0x0000038029287812 */ /* 0x000fe200078ec0ff */
[----:B0-----:R-:W-:Y:S01]  /*104d0*/  IMAD R0, R193, 0x20, R196 ;  /* 0x00000020c1007824 */ /* 0x001fe200078e02c4 */
[----:B------:R-:W-:Y:S01]  /*104e0*/  LOP3.LUT R44, R45, 0x380, RZ, 0xc0, !PT ;  /* 0x000003802d2c7812 */ /* 0x000fe200078ec0ff */
[----:B------:R-:W-:Y:S01]  /*104f0*/  UIADD3 UR7, UR7, UR5, URZ ;  /* 0x0000000507077290 */ /* 0x000fe2000fffe03f */
[----:B------:R-:W-:Y:S01]  /*10500*/  LOP3.LUT R43, R48, 0x380, RZ, 0xc0, !PT ;  /* 0x00000380302b7812 */ /* 0x000fe200078ec0ff */
[----:B------:R0:W5:Y:S01]  /*10510*/  LD.E.128 R8, desc[UR36][R28.64] ;  /* 0x000000241c087980 */ /* 0x000162000c101d00 */
[----:B---3--:R-:W3:Y:S01]  /*10520*/  @P1 LDC R21, c[0x0][0xbec] ;  /* 0x0002fb00ff151b82 */ /* 0x008ee20000000800 */
[----:B-1----:R-:W-:Y:S01]  /*10530*/  VIADD R2, R0, UR42 ;  /* 0x0000002a00027c36 */ /* 0x002fe20008000000 */
[----:B------:R-:W-:Y:S01]  /*10540*/  UIMAD UR8, UR12, UR10, URZ ;  /* 0x0000000a0c0872a4 */ /* 0x000fe2000f8e023f */
[----:B------:R-:W-:Y:S01]  /*10550*/  SHF.R.U64 R40, R40, 0x3, RZ ;  /* 0x0000000328287819 */ /* 0x000fe200000012ff */
[----:B------:R-:W-:Y:S01]  /*10560*/  UIMAD.WIDE.U32 UR6, UR13, UR10, UR6 ;  /* 0x0000000a0d0672a5 */ /* 0x000fe2000f8e0006 */
[----:B------:R-:W-:Y:S01]  /*10570*/  SHF.R.U64 R44, R44, 0x3, RZ ;  /* 0x000000032c2c7819 */ /* 0x000fe200000012ff */
[----:B------:R-:W-:Y:S01]  /*10580*/  UIMAD UR5, UR13, UR11, UR8 ;  /* 0x0000000b0d0572a4 */ /* 0x000fe2000f8e0208 */
[----:B------:R-:W-:Y:S01]  /*10590*/  SHF.R.U64 R43, R43, 0x3, RZ ;  /* 0x000000032b2b7819 */ /* 0x000fe200000012ff */
[----:B0-----:R-:W-:Y:S01]  /*105a0*/  IMAD.MOV.U32 R29, RZ, RZ, R2 ;  /* 0x000000ffff1d7224 */ /* 0x001fe200078e0002 */
[----:B------:R0:W5:Y:S01]  /*105b0*/  LD.E.128 R4, desc[UR36][R30.64] ;  /* 0x000000241e047980 */ /* 0x000162000c101d00 */
[----:B------:R-:W-:Y:S01]  /*105c0*/  LOP3.LUT R40, R40, R41, RZ, 0x3c, !PT ;  /* 0x0000002928287212 */ /* 0x000fe200078e3cff */
[----:B------:R-:W-:Y:S01]  /*105d0*/  UIADD3 UR5, UR7, UR5, URZ ;  /* 0x0000000507057290 */ /* 0x000fe2000fffe03f */
[----:B------:R-:W-:Y:S01]  /*105e0*/  LOP3.LUT R44, R44, R45, RZ, 0x3c, !PT ;  /* 0x0000002d2c2c7212 */ /* 0x000fe200078e3cff */
[--C-:B------:R-:W-:Y:S01]  /*105f0*/  IMAD.X R41, RZ, RZ, R49.reuse, P4 ;  /* 0x000000ffff297224 */ /* 0x100fe200020e0631 */
[----:B------:R-:W-:Y:S01]  /*10600*/  LOP3.LUT R48, R43, R48, RZ, 0x3c, !PT ;  /* 0x000000302b307212 */ /* 0x000fe200078e3cff */
[--C-:B------:R-:W-:Y:S01]  /*10610*/  IMAD.X R43, RZ, RZ, R49.reuse, P5 ;  /* 0x000000ffff2b7224 */ /* 0x100fe200028e0631 */
[----:B------:R-:W-:Y:S01]  /*10620*/  ULDC.64 UR8, c[0x0][0xae0] ;  /* 0x0002b80000087ab9 */ /* 0x000fe20000000a00 */
[----:B------:R-:W-:Y:S01]  /*10630*/  IMAD.X R45, RZ, RZ, R49, P6 ;  /* 0x000000ffff2d7224 */ /* 0x000fe200030e0631 */
[----:B------:R1:W5:Y:S04]  /*10640*/  LD.E.128 R68, desc[UR36][R32.64] ;  /* 0x0000002420447980 */ /* 0x000368000c101d00 */
[----:B------:R4:W5:Y:S01]  /*10650*/  LD.E.128 R60, desc[UR36][R34.64] ;  /* 0x00000024223c7980 */ /* 0x000962000c101d00 */
[----:B---3--:R-:W-:-:S03]  /*10660*/  @P1 IMAD.HI.U32 R0, R2, R21, RZ ;  /* 0x0000001502001227 */ /* 0x008fc600078e00ff */
[----:B------:R-:W5:Y:S02]  /*10670*/  LD.E.128 R48, desc[UR36][R48.64] ;  /* 0x0000002430307980 */ /* 0x000f64000c101d00 */
[----:B--2---:R-:W-:Y:S02]  /*10680*/  @P1 SHF.R.U32.HI R29, RZ, R53, R0 ;  /* 0x00000035ff1d1219 */ /* 0x004fe40000011600 */
[----:B------:R2:W5:Y:S02]  /*10690*/  LD.E.128 R56, desc[UR36][R36.64] ;  /* 0x0000002424387980 */ /* 0x000564000c101d00 */
[--C-:B------:R-:W-:Y:S01]  /*106a0*/  SHF.R.S32.HI R0, RZ, 0x1f, R29.reuse ;  /* 0x0000001fff007819 */ /* 0x100fe2000001141d */
[----:B0-----:R-:W-:Y:S01]  /*106b0*/  IMAD.MOV R31, RZ, RZ, -R29 ;  /* 0x000000ffff1f7224 */ /* 0x001fe200078e0a1d */
[----:B------:R2:W5:Y:S01]  /*106c0*/  LD.E.128 R24, desc[UR36][R38.64] ;  /* 0x0000002426187980 */ /* 0x000562000c101d00 */
[----:B------:R-:W-:Y:S02]  /*106d0*/  IMAD.U32 R21, RZ, RZ, UR7 ;  /* 0x00000007ff157e24 */ /* 0x000fe4000f8e00ff */
[----:B------:R-:W-:Y:S01]  /*106e0*/  IMAD R0, R0, UR8, RZ ;  /* 0x0000000800007c24 */ /* 0x000fe2000f8e02ff */
[----:B------:R2:W5:Y:S01]  /*106f0*/  LD.E.128 R80, desc[UR36][R40.64] ;  /* 0x0000002428507980 */ /* 0x000562000c101d00 */
[----:B------:R-:W-:-:S02]  /*10700*/  IMAD R31, R52, R31, R2 ;  /* 0x0000001f341f7224 */ /* 0x000fc400078e0202 */
[----:B------:R-:W-:Y:S01]  /*10710*/  IMAD.U32 R20, RZ, RZ, UR6 ;  /* 0x00000006ff147e24 */ /* 0x000fe2000f8e00ff */
[----:B------:R2:W5:Y:S01]  /*10720*/  LD.E.128 R76, desc[UR36][R42.64] ;  /* 0x000000242a4c7980 */ /* 0x000562000c101d00 */
[----:B------:R-:W-:Y:S01]  /*10730*/  IMAD.U32 R21, RZ, RZ, UR5 ;  /* 0x00000005ff157e24 */ /* 0x000fe2000f8e00ff */
[----:B------:R-:W-:Y:S02]  /*10740*/  ULDC.64 UR6, c[0x0][0xad8] ;  /* 0x0002b60000067ab9 */ /* 0x000fe40000000a00 */
[----:B------:R2:W5:Y:S01]  /*10750*/  LD.E.128 R72, desc[UR36][R44.64] ;  /* 0x000000242c487980 */ /* 0x000562000c101d00 */
[----:B-1----:R-:W-:-:S03]  /*10760*/  IMAD R33, R29, UR9, R0 ;  /* 0x000000091d217c24 */ /* 0x002fc6000f8e0200 */
[----:B------:R2:W5:Y:S01]  /*10770*/  LD.E.128 R64, desc[UR36][R46.64] ;  /* 0x000000242e407980 */ /* 0x000562000c101d00 */
[----:B------:R-:W-:Y:S01]  /*10780*/  SHF.R.S32.HI R0, RZ, 0x1f, R31 ;  /* 0x0000001fff007819 */ /* 0x000fe2000001141f */
[----:B------:R-:W-:Y:S01]  /*10790*/  @!PT LDS RZ, [RZ] ;  /* 0x00000000fffff984 */ /* 0x000fe20000000800 */
[----:B------:R-:W-:Y:S01]  /*107a0*/  @!PT LDS RZ, [RZ] ;  /* 0x00000000fffff984 */ /* 0x000fe20000000800 */
[----:B------:R-:W-:Y:S01]  /*107b0*/  @!PT LDS RZ, [RZ] ;  /* 0x00000000fffff984 */ /* 0x000fe20000000800 */
[----:B------:R-:W-:Y:S01]  /*107c0*/  @!PT LDS RZ, [RZ] ;  /* 0x00000000fffff984 */ /* 0x000fe20000000800 */
[----:B------:R0:W-:Y:S06]  /*107d0*/  MEMBAR.ALL.CTA ;  /* 0x0000000000007992 */ /* 0x0001ec0000008000 */
[----:B0-----:R-:W0:Y:S01]  /*107e0*/  FENCE.VIEW.ASYNC.S ;  /* 0x00000000000073c6 */ /* 0x001e220000000000 */
[----:B------:R-:W-:-:S04]  /*107f0*/  IMAD.WIDE.U32 R20, R29, UR8, R20 ;  /* 0x000000081d147c25 */ /* 0x000fc8000f8e0014 */
[----:B------:R-:W-:Y:S02]  /*10800*/  IMAD.IADD R21, R21, 0x1, R33 ;  /* 0x0000000115157824 */ /* 0x000fe400078e0221 */
[----:B------:R-:W-:Y:S02]  /*10810*/  IMAD R2, R0, UR6, RZ ;  /* 0x0000000600027c24 */ /* 0x000fe4000f8e02ff */
[----:B----4-:R-:W-:Y:S02]  /*10820*/  VIADD R34, R196, UR42 ;  /* 0x0000002ac4227c36 */ /* 0x010fe40008000000 */
[C---:B------:R-:W-:Y:S02]  /*10830*/  IMAD R29, R31.reuse, UR7, R2 ;  /* 0x000000071f1d7c24 */ /* 0x040fe4000f8e0202 */
[----:B------:R-:W-:Y:S01]  /*10840*/  IMAD.WIDE.U32 R20, R31, UR6, R20 ;  /* 0x000000061f147c25 */ /* 0x000fe2000f8e0014 */
[----:B------:R-:W-:Y:S01]  /*10850*/  ISETP.GE.AND P2, PT, R34, R3, PT ;  /* 0x000000032200720c */ /* 0x000fe20003f46270 */
[----:B------:R-:W-:-:S02]  /*10860*/  ULDC.64 UR6, c[0x0][0xa80] ;  /* 0x0002a00000067ab9 */ /* 0x000fc40000000a00 */
[----:B------:R-:W-:Y:S01]  /*10870*/  VIADD R17, R17, 0x30820 ;  /* 0x0003082011117836 */ /* 0x000fe20000000000 */
[----:B------:R-:W-:Y:S01]  /*10880*/  LEA R2, P3, R20, UR6, 0x1 ;  /* 0x0000000614027c11 */ /* 0x000fe2000f8608ff */
[----:B------:R-:W-:Y:S02]  /*10890*/  IMAD.IADD R21, R21, 0x1, R29 ;  /* 0x0000000115157824 */ /* 0x000fe400078e021d */
[----:B------:R-:W-:Y:S01]  /*108a0*/  VIADD R0, R34, 0x20 ;  /* 0x0000002022007836 */ /* 0x000fe20000000000 */
[----:B------:R-:W-:Y:S02]  /*108b0*/  PRMT R17, RZ, 0x654, R17 ;  /* 0x00000654ff117816 */ /* 0x000fe40000000011 */
[----:B------:R-:W-:Y:S02]  /*108c0*/  LEA.HI.X R32, R20, UR7, R21, 0x1, P3 ;  /* 0x0000000714207c11 */ /* 0x000fe400098f0c15 */
[-C--:B------:R-:W-:Y:S01]  /*108d0*/  ISETP.GE.AND P1, PT, R0, R3.reuse, PT ;  /* 0x000000030000720c */ /* 0x080fe20003f26270 */
[----:B------:R-:W-:Y:S01]  /*108e0*/  VIADD R0, R34, 0x40 ;  /* 0x0000004022007836 */ /* 0x000fe20000000000 */
[----:B0-----:R0:W-:Y:S01]  /*108f0*/  SYNCS.ARRIVE.TRANS64.RED.A1T0 RZ, [R17+URZ], RZ ;  /* 0x000000ff11ff79a7 */ /* 0x0011e2000810043f */
[----:B------:R2:W1:Y:S01]  /*10900*/  SHFL.IDX PT, R31, R2, RZ, 0x181f ;  /* 0x00181fff021f7589 */ /* 0x00046200000e0000 */
[----:B------:R-:W-:Y:S02]  /*10910*/  BSSY B1, `(.L_x_4346) ;  /* 0x0000011000017945 */ /* 0x000fe40003800000 */
[----:B------:R-:W-:Y:S01]  /*10920*/  ISETP.GE.AND P0, PT, R0, R3, PT ;  /* 0x000000030000720c */ /* 0x000fe20003f06270 */
[----:B0-----:R2:W0:Y:S01]  /*10930*/  SHFL.IDX PT, R17, R32, RZ, 0x181f ;  /* 0x00181fff20117589 */ /* 0x00142200000e0000 */
[----:B------:R-:W-:Y:S11]  /*10940*/  @P2 BRA `(.L_x_4347) ;  /* 0x0000000000342947 */ /* 0x000ff60003800000 */
[----:B------:R-:W-:Y:S02]  /*10950*/  ULDC UR5, c[0x0][0xac8] ;  /* 0x0002b20000057ab9 */ /* 0x000fe40000000800 */
[----:B------:R-:W-:Y:S02]  /*10960*/  ISETP.GE.AND P4, PT, R22, UR5, PT ;  /* 0x0000000516007c0c */ /* 0x000fe4000bf86270 */
[----:B------:R-:W-:Y:S02]  /*10970*/  ISETP.GE.AND P3, PT, R23, UR5, PT ;  /* 0x0000000517007c0c */ /* 0x000fe4000bf66270 */
[----:B------:R-:W-:-:S09]  /*10980*/  ISETP.GE.AND P2, PT, R192, UR5, PT ;  /* 0x00000005c0007c0c */ /* 0x000fd2000bf46270 */
[CC--:B-1----:R-:W-:Y:S02]  /*10990*/  @!P4 LEA R20, P6, R22.reuse, R31.reuse, 0x1 ;  /* 0x0000001f1614c211 */ /* 0x0c2fe400078c08ff */
[C---:B------:R-:W-:Y:S02]  /*109a0*/  @!P3 LEA R28, P5, R23.reuse, R31, 0x1 ;  /* 0x0000001f171cb211 */ /* 0x040fe400078a08ff */
[----:B0-----:R-:W-:Y:S02]  /*109b0*/  @!P4 LEA.HI.X R21, R22, R17, R206, 0x1, P6 ;  /* 0x000000111615c211 */ /* 0x001fe400030f0cce */
[C---:B------:R-:W-:Y:S02]  /*109c0*/  @!P2 LEA R30, P6, R192.reuse, R31, 0x1 ;  /* 0x0000001fc01ea211 */ /* 0x040fe400078c08ff */
[-C--:B------:R-:W-:Y:S01]  /*109d0*/  @!P3 LEA.HI.X R29, R23, R17.reuse, R205, 0x1, P5 ;  /* 0x00000011171db211 */ /* 0x080fe200028f0ccd */
[----:B-----5:R3:W-:Y:S01]  /*109e0*/  @!P4 ST.E.128 desc[UR36][R20.64], R48 ;  /* 0x000000301400c985 */ /* 0x0207e2000c101d24 */
[----:B------:R-:W-:-:S03]  /*109f0*/  @!P2 LEA.HI.X R31, R192, R17, R204, 0x1, P6 ;  /* 0x00000011c01fa211 */ /* 0x000fc600030f0ccc */
[----:B------:R3:W-:Y:S04]  /*10a00*/  @!P3 ST.E.128 desc[UR36][R28.64], R68 ;  /* 0x000000441c00b985 */ /* 0x0007e8000c101d24 */
[----:B------:R3:W-:Y:S02]  /*10a10*/  @!P2 ST.E.128 desc[UR36][R30.64], R80 ;  /* 0x000000501e00a985 */ /* 0x0007e4000c101d24 */
.L_x_4347:
[----:B------:R-:W-:Y:S05]  /*10a20*/  BSYNC B1 ;  /* 0x0000000000017941 */ /* 0x000fea0003800000 */
.L_x_4346:
[----:B0-----:R0:W4:Y:S01]  /*10a30*/  SHFL.IDX PT, R17, R32, 0x1, 0x181f ;  /* 0x00381f0020117f89 */ /* 0x00112200000e0000 */
        /* <DEDUP_REMOVED lines=13> */
[----:B-----5:R3:W-:Y:S04]  /*10b10*/  @!P4 ST.E.128 desc[UR36][R20.64], R12 ;  /* 0x0000000c1400c985 */ /* 0x0207e8000c101d24 */
[----:B------:R3:W-:Y:S04]  /*10b20*/  @!P5 ST.E.128 desc[UR36][R28.64], R60 ;  /* 0x0000003c1c00d985 */ /* 0x0007e8000c101d24 */
[----:B------:R3:W-:Y:S02]  /*10b30*/  @!P6 ST.E.128 desc[UR36][R30.64], R76 ;  /* 0x0000004c1e00e985 */ /* 0x0007e4000c101d24 */
.L_x_4349:
[----:B------:R-:W-:Y:S05]  /*10b40*/  BSYNC B1 ;  /* 0x0000000000017941 */ /* 0x000fea0003800000 */
.L_x_4348:
        /* <DEDUP_REMOVED lines=17> */
.L_x_4351:
[----:B------:R-:W-:Y:S05]  /*10c60*/  BSYNC B1 ;  /* 0x0000000000017941 */ /* 0x000fea0003800000 */
.L_x_4350:
[----:B------:R-:W-:Y:S01]  /*10c70*/  VIADD R0, R34, 0x60 ;  /* 0x0000006022007836 */ /* 0x000fe20000000000 */
[----:B0----5:R0:W0:Y:S04]  /*10c80*/  SHFL.IDX PT, R11, R32, 0x3, 0x181f ;  /* 0x00781f00200b7f89 */ /* 0x02102800000e0000 */
[----:B------:R-:W-:Y:S01]  /*10c90*/  ISETP.GE.AND P0, PT, R0, R3, PT ;  /* 0x000000030000720c */ /* 0x000fe20003f06270 */
[----:B------:R0:W0:-:S12]  /*10ca0*/  SHFL.IDX PT, R13, R2, 0x3, 0x181f ;  /* 0x00781f00020d7f89 */ /* 0x00001800000e0000 */
[----:B------:R-:W-:Y:S05]  /*10cb0*/  @P0 BRA `(.L_x_4352) ;  /* 0x0000000800e80947 */ /* 0x000fea0003800000 */
[----:B------:R-:W-:Y:S02]  /*10cc0*/  ULDC UR5, c[0x0][0xac8] ;  /* 0x0002b20000057ab9 */ /* 0x000fe40000000800 */
[----:B------:R-:W-:Y:S02]  /*10cd0*/  ISETP.GE.AND P2, PT, R22, UR5, PT ;  /* 0x0000000516007c0c */ /* 0x000fe4000bf46270 */
[----:B------:R-:W-:-:S11]  /*10ce0*/  ISETP.GE.AND P3, PT, R23, UR5, PT ;  /* 0x0000000517007c0c */ /* 0x000fd6000bf66270 */
[CC--:B0-2-4-:R-:W-:Y:S02]  /*10cf0*/  @!P2 LEA R2, P0, R22.reuse, R13.reuse, 0x1 ;  /* 0x0000000d1602a211 */ /* 0x0d5fe400078008ff */
[C---:B------:R-:W-:Y:S02]  /*10d00*/  @!P3 LEA R8, P1, R23.reuse, R13, 0x1 ;  /* 0x0000000d1708b211 */ /* 0x040fe400078208ff */
[-C--:B------:R-:W-:Y:S02]  /*10d10*/  @!P2 LEA.HI.X R3, R22, R11.reuse, R206, 0x1, P0 ;  /* 0x0000000b1603a211 */ /* 0x080fe400000f0cce */
        /* <DEDUP_REMOVED lines=9> */
.L_x_4345:
        /* <DEDUP_REMOVED lines=54> */
.L_x_4354:
[----:B------:R-:W-:Y:S05]  /*11110*/  BSYNC B1 ;  /* 0x0000000000017941 */ /* 0x000fea0003800000 */
.L_x_4353:
[----:B------:R-:W-:Y:S01]  /*11120*/  R2UR UR13, R194 ;  /* 0x00000000c20d72ca */ /* 0x000fe200000e0000 */
[----:B------:R-:W-:Y:S01]  /*11130*/  ULDC.64 UR10, c[0x0][0xae8] ;  /* 0x0002ba00000a7ab9 */ /* 0x000fe20000000a00 */
[----:B------:R-:W-:Y:S01]  /*11140*/  R2UR UR12, R195 ;  /* 0x00000000c30c72ca */ /* 0x000fe200000e0000 */
[----:B------:R-:W-:Y:S01]  /*11150*/  UIMAD UR5, UR8, UR10, URZ ;  /* 0x0000000a080572a4 */ /* 0x000fe2000f8e023f */
[----:B------:R-:W-:Y:S01]  /*11160*/  VIADD R6, R6, UR42 ;  /* 0x0000002a06067c36 */ /* 0x000fe20008000000 */
[----:B------:R-:W-:Y:S03]  /*11170*/  BSSY B1, `(.L_x_4355) ;  /* 0x0000038000017945 */ /* 0x000fe60003800000 */
[----:B0-----:R-:W-:-:S04]  /*11180*/  @P1 IMAD.HI.U32 R0, R6, R9, RZ ;  /* 0x0000000906001227 */ /* 0x001fc800078e00ff */
[----:B--2---:R-:W-:Y:S01]  /*11190*/  IMAD.MOV.U32 R5, RZ, RZ, R6 ;  /* 0x000000ffff057224 */ /* 0x004fe200078e0006 */
        /* <DEDUP_REMOVED lines=43> */
[----:B------:R-:W-:-:S09]  /*11450*/  ISETP.GE.AND P2, PT, R192, UR5, PT ;  /* 0x00000005c0007c0c */ /* 0x000fd2000bf46270 */
[CC--:B-1----:R-:W-:Y:S02]  /*11460*/  @!P4 LEA R10, P6, R22.reuse, R7.reuse, 0x1 ;  /* 0x00000007160ac211 */ /* 0x0c2fe400078c08ff */
[C---:B------:R-:W-:Y:S02]  /*11470*/  @!P3 LEA R12, P5, R23.reuse, R7, 0x1 ;  /* 0x00000007170cb211 */ /* 0x040fe400078a08ff */
[----:B--2---:R-:W-:Y:S02]  /*11480*/  @!P4 LEA.HI.X R11, R22, R3, R206, 0x1, P6 ;  /* 0x00000003160bc211 */ /* 0x004fe400030f0cce */
[C---:B------:R-:W-:Y:S02]  /*11490*/  @!P2 LEA R2, P6, R192.reuse, R7, 0x1 ;  /* 0x00000007c002a211 */ /* 0x040fe400078c08ff */
[-C--:B------:R-:W-:Y:S01]  /*114a0*/  @!P3 LEA.HI.X R13, R23, R3.reuse, R205, 0x1, P5 ;  /* 0x00000003170db211 */ /* 0x080fe200028f0ccd */
[----:B------:R3:W-:Y:S01]  /*114b0*/  @!P4 ST.E.128 desc[UR36][R10.64], RZ ;  /* 0x000000ff0a00c985 */ /* 0x0007e2000c101d24 */
[----:B------:R-:W-:-:S03]  /*114c0*/  @!P2 LEA.HI.X R3, R192, R3, R204, 0x1, P6 ;  /* 0x00000003c003a211 */ /* 0x000fc600030f0ccc */
[----:B------:R3:W-:Y:S04]  /*114d0*/  @!P3 ST.E.128 desc[UR36][R12.64], RZ ;  /* 0x000000ff0c00b985 */ /* 0x0007e8000c101d24 */
[----:B------:R3:W-:Y:S02]  /*114e0*/  @!P2 ST.E.128 desc[UR36][R2.64], RZ ;  /* 0x000000ff0200a985 */ /* 0x0007e4000c101d24 */
.L_x_4356:
[----:B------:R-:W-:Y:S05]  /*114f0*/  BSYNC B1 ;  /* 0x0000000000017941 */ /* 0x000fea0003800000 */
.L_x_4355:
[----:B--23--:R2:W3:Y:S01]  /*11500*/  SHFL.IDX PT, R3, R5, 0x1, 0x181f ;  /* 0x00381f0005037f89 */ /* 0x00c4e200000e0000 */
[----:B------:R-:W-:Y:S03]  /*11510*/  BSSY B1, `(.L_x_4357) ;  /* 0x0000010000017945 */ /* 0x000fe60003800000 */
[----:B-1----:R2:W1:Y:S01]  /*11520*/  SHFL.IDX PT, R7, R4, 0x1, 0x181f ;  /* 0x00381f0004077f89 */ /* 0x00246200000e0000 */
        /* <DEDUP_REMOVED lines=8> */
[-C--:B---3--:R-:W-:Y:S02]  /*115b0*/  @!P4 LEA.HI.X R11, R22, R3.reuse, R206, 0x1, P1 ;  /* 0x00000003160bc211 */ /* 0x088fe400008f0cce */
[-C--:B------:R-:W-:Y:S02]  /*115c0*/  @!P5 LEA.HI.X R13, R23, R3.reuse, R205, 0x1, P2 ;  /* 0x00000003170dd211 */ /* 0x080fe400010f0ccd */
[----:B------:R-:W-:Y:S01]  /*115d0*/  @!P6 LEA.HI.X R3, R192, R3, R204, 0x1, P3 ;  /* 0x00000003c003e211 */ /* 0x000fe200018f0ccc */
[----:B------:R4:W-:Y:S04]  /*115e0*/  @!P4 ST.E.128 desc[UR36][R10.64], RZ ;  /* 0x000000ff0a00c985 */ /* 0x0009e8000c101d24 */
[----:B------:R4:W-:Y:S04]  /*115f0*/  @!P5 ST.E.128 desc[UR36][R12.64], RZ ;  /* 0x000000ff0c00d985 */ /* 0x0009e8000c101d24 */
[----:B------:R4:W-:Y:S02]  /*11600*/  @!P6 ST.E.128 desc[UR36][R2.64], RZ ;  /* 0x000000ff0200e985 */ /* 0x0009e4000c101d24 */
.L_x_4358:
[----:B------:R-:W-:Y:S05]  /*11610*/  BSYNC B1 ;  /* 0x0000000000017941 */ /* 0x000fea0003800000 */
.L_x_4357:
[----:B---34-:R3:W4:Y:S01]  /*11620*/  SHFL.IDX PT, R3, R5, 0x2, 0x181f ;  /* 0x00581f0005037f89 */ /* 0x01872200000e0000 */
        /* <DEDUP_REMOVED lines=16> */
.L_x_4360:
[----:B------:R-:W-:Y:S05]  /*11730*/  BSYNC B1 ;  /* 0x0000000000017941 */ /* 0x000fea0003800000 */
.L_x_4359:
        /* <DEDUP_REMOVED lines=18> */
.L_x_4352:
[----:B------:R-:W-:Y:S05]  /*11860*/  BSYNC B0 ;  /* 0x0000000000007941 */ /* 0x000fea0003800000 */
.L_x_4344:
[----:B------:R-:W-:Y:S02]  /*11870*/  ULDC UR5, c[0x0][0xc38] ;  /* 0x00030e0000057ab9 */ /* 0x000fe40000000800 */
[----:B------:R-:W-:-:S06]  /*11880*/  UISETP.GE.AND UP0, UPT, UR4, UR5, UPT ;  /* 0x000000050400728c */ /* 0x000fcc000bf06270 */
[----:B------:R-:W-:-:S13]  /*11890*/  PLOP3.LUT P0, PT, PT, PT, UP0, 0x80, 0x0 ;  /* 0x000000000000781c */ /* 0x000fda0003f0f008 */
[----:B------:R-:W-:Y:S05]  /*118a0*/  @!P0 BRA `(.L_x_4361) ;  /* 0xfffffef400188947 */ /* 0x000fea000383ffff */
[----:B------:R-:W-:Y:S05]  /*118b0*/  EXIT ;  /* 0x000000000000794d */ /* 0x000fea0003800000 */
.L_x_4255:
        /* <DEDUP_REMOVED lines=16> */
[----:B------:R-:W-:Y:S01]  /*119c0*/  IMAD.SHL.U32 R37, R3, 0x8, RZ ;  /* 0x0000000803257824 */ /* 0x000fe200078e00ff */
[----:B------:R-:W-:Y:S01]  /*119d0*/  ULDC UR9, c[0x0][0x2b8] ;  /* 0x0000ae0000097ab9 */ /* 0x000fe20000000800 */
[----:B------:R-:W-:Y:S01]  /*119e0*/  LOP3.LUT R16, R16, 0xfffffffd, RZ, 0xc0, !PT ;  /* 0xfffffffd10107812 */ /* 0x000fe200078ec0ff */
[----:B------:R-:W0:Y:S01]  /*119f0*/  S2UR UR8, SR_CgaCtaId ;  /* 0x00000000000879c3 */ /* 0x000e220000008800 */
[----:B------:R-:W-:Y:S01]  /*11a00*/  ULDC.64 UR4, c[0x0][0x418] ;  /* 0x0001060000047ab9 */ /* 0x000fe20000000a00 */
[C---:B------:R-:W-:Y:S01]  /*11a10*/  LOP3.LUT R0, R37.reuse, 0x1f8, RZ, 0xc0, !PT ;  /* 0x000001f825007812 */ /* 0x040fe200078ec0ff */
[----:B------:R-:W-:Y:S01]  /*11a20*/  UISETP.NE.U32.AND UP0, UPT, UR4, URZ, UPT ;  /* 0x0000003f0400728c */ /* 0x000fe2000bf05070 */
[----:B------:R1:W-:Y:S01]  /*11a30*/  STL [R1], RZ ;  /* 0x000000ff01007387 */ /* 0x0003e20000100800 */
[----:B------:R-:W-:Y:S01]  /*11a40*/  ULDC UR40, c[0x0][0x288] ;  /* 0x0000a20000287ab9 */ /* 0x000fe20000000800 */
[----:B------:R-:W-:Y:S01]  /*11a50*/  LOP3.LUT R0, R0, 0x38, R3, 0x78, !PT ;  /* 0x0000003800007812 */ /* 0x000fe200078e7803 */
[----:B------:R-:W-:Y:S01]  /*11a60*/  UISETP.NE.AND.EX UP0, UPT, UR5, URZ, UPT, UP0 ;  /* 0x0000003f0500728c */ /* 0x000fe2000bf05300 */
[----:B------:R-:W-:Y:S01]  /*11a70*/  IMAD.U32 R34, RZ, RZ, UR10 ;  /* 0x0000000aff227e24 */ /* 0x000fe2000f8e00ff */
[----:B------:R-:W-:Y:S01]  /*11a80*/  ULDC UR4, c[0x0][0x424] ;  /* 0x0001090000047ab9 */ /* 0x000fe20000000800 */
[----:B------:R-:W-:Y:S01]  /*11a90*/  LOP3.LUT R30, R0, 0x200, R37, 0xf8, !PT ;  /* 0x00000200001e7812 */ /* 0x000fe200078ef825 */
[----:B------:R-:W-:Y:S01]  /*11aa0*/  USEL UR4, UR4, 0x1, UP0 ;  /* 0x0000000104047887 */ /* 0x000fe20008000000 */
[----:B------:R-:W-:Y:S01]  /*11ab0*/  LOP3.LUT R37, R37, 0x38, RZ, 0xc0, !PT ;  /* 0x0000003825257812 */ /* 0x000fe200078ec0ff */
[----:B------:R-:W-:Y:S01]  /*11ac0*/  UMOV UR5, 0x400 ;  /* 0x0000040000057882 */ /* 0x000fe20000000000 */
[----:B------:R-:W-:Y:S01]  /*11ad0*/  ULDC UR39, c[0x0][0x448] ;  /* 0x0001120000277ab9 */ /* 0x000fe20000000800 */
[----:B------:R-:W-:Y:S01]  /*11ae0*/  IMAD.MOV.U32 R26, RZ, RZ, 0x1 ;  /* 0x00000001ff1a7424 */ /* 0x000fe200078e00ff */
[C---:B------:R-:W-:Y:S01]  /*11af0*/  LOP3.LUT R0, R37.reuse, 0x40, RZ, 0xfc, !PT ;  /* 0x0000004025007812 */ /* 0x040fe200078efcff */
[----:B------:R-:W-:Y:S01]  /*11b00*/  IMAD.MOV.U32 R23, RZ, RZ, RZ ;  /* 0x000000ffff177224 */ /* 0x000fe200078e00ff */
[----:B------:R-:W-:Y:S01]  /*11b10*/  LOP3.LUT R2, R37, 0x80, RZ, 0xfc, !PT ;  /* 0x0000008025027812 */ /* 0x000fe200078efcff */
[----:B------:R-:W-:Y:S01]  /*11b20*/  UIMAD UR39, UR39, UR40, URZ ;  /* 0x00000028272772a4 */ /* 0x000fe2000f8e023f */
[----:B------:R-:W-:Y:S01]  /*11b30*/  ISETP.GE.AND P1, PT, R0, UR9, PT ;  /* 0x0000000900007c0c */ /* 0x000fe2000bf26270 */
[----:B------:R-:W-:Y:S01]  /*11b40*/  ULDC UR47, c[0x0][0xc] ;  /* 0x00000300002f7ab9 */ /* 0x000fe20000000800 */
[----:B0-----:R-:W-:-:S06]  /*11b50*/  ULEA UR8, UR8, UR5, 0x18 ;  /* 0x0000000508087291 */ /* 0x001fcc000f8ec03f */
[----:B------:R-:W-:-:S04]  /*11b60*/  IMAD.U32 R17, RZ, RZ, UR8 ;  /* 0x00000008ff117e24 */ /* 0x000fc8000f8e00ff */
[----:B------:R-:W-:Y:S01]  /*11b70*/  IMAD R31, R30, 0x2, R17 ;  /* 0x000000021e1f7824 */ /* 0x000fe200078e0211 */
[----:B--2---:R-:W-:Y:S02]  /*11b80*/  R2UR UR6, R4 ;  /* 0x00000000040672ca */ /* 0x004fe400000e0000 */
[C---:B------:R-:W-:Y:S01]  /*11b90*/  LOP3.LUT R4, R3.reuse, 0x7f, RZ, 0xc0, !PT ;  /* 0x0000007f03047812 */ /* 0x040fe200078ec0ff */
[----:B------:R-:W-:-:S03]  /*11ba0*/  IMAD.SHL.U32 R3, R3, 0x10, RZ ;  /* 0x0000001003037824 */ /* 0x000fc600078e00ff */
[----:B------:R-:W-:-:S07]  /*11bb0*/  SHF.R.U32.HI R36, RZ, 0x3, R4 ;  /* 0x00000003ff247819 */ /* 0x000fce0000011604 */
[----:B------:R-:W-:-:S03]  /*11bc0*/  ULOP3.LUT UR48, UR6, 0x2, URZ, 0xfc, !UPT ;  /* 0x0000000206307892 */ /* 0x000fc6000f8efc3f */
[----:B------:R-:W-:Y:S02]  /*11bd0*/  ULDC.64 UR6, c[0x0][0x2f0] ;  /* 0x0000bc0000067ab9 */ /* 0x000fe40000000a00 */
[----:B------:R-:W-:Y:S01]  /*11be0*/  ISETP.GE.AND P0, PT, R0, UR7, PT ;  /* 0x0000000700007c0c */ /* 0x000fe2000bf06270 */
[----:B------:R-:W-:Y:S01]  /*11bf0*/  UIMAD UR38, UR4, UR6, URZ ;  /* 0x00000006042672a4 */ /* 0x000fe2000f8e023f */
[----:B------:R-:W-:-:S03]  /*11c00*/  ISETP.GE.AND P2, PT, R2, UR7, PT ;  /* 0x0000000702007c0c */ /* 0x000fc6000bf46270 */
[----:B------:R-:W-:Y:S02]  /*11c10*/  UIADD3 UR4, UR38, 0x5f, URZ ;  /* 0x0000005f26047890 */ /* 0x000fe4000fffe03f */
[----:B------:R-:W-:Y:S02]  /*11c20*/  UIADD3 UR49, UR38, 0x1, -UR40 ;  /* 0x0000000126317890 */ /* 0x000fe4000fffe828 */
[----:B------:R-:W-:Y:S02]  /*11c30*/  UIMAD.WIDE UR4, UR4, 0x2aaaaaab, URZ ;  /* 0x2aaaaaab040478a5 */ /* 0x000fe4000f8e023f */
[----:B------:R-:W-:Y:S02]  /*11c40*/  UIADD3 UR40, UR38, -UR40, URZ ;  /* 0x8000002826287290 */ /* 0x000fe4000fffe03f */
[----:B------:R-:W-:Y:S01]  /*11c50*/  @P0 LOP3.LUT R16, R16, 0x2, RZ, 0xfc, !PT ;  /* 0x0000000210100812 */ /* 0x000fe200078efcff */
[----:B------:R-:W-:Y:S01]  /*11c60*/  USHF.R.U32.HI UR41, URZ, 0x1f, UR5 ;  /* 0x0000001f3f297899 */ /* 0x000fe20008011605 */
[----:B------:R-:W-:-:S02]  /*11c70*/  ISETP.GE.AND P0, PT, R0, UR7, PT ;  /* 0x0000000700007c0c */ /* 0x000fc4000bf06270 */
[----:B------:R-:W-:Y:S01]  /*11c80*/  LOP3.LUT R16, R16, 0xfffffbff, RZ, 0xc0, !PT ;  /* 0xfffffbff10107812 */ /* 0x000fe200078ec0ff */
[----:B------:R-:W-:Y:S01]  /*11c90*/  ULEA.HI.SX32 UR41, UR5, UR41, 0x1c ;  /* 0x0000002905297291 */ /* 0x000fe2000f8fe23f */
[----:B------:R-:W-:Y:S02]  /*11ca0*/  LOP3.LUT R0, R36, 0x70, R3, 0xf8, !PT ;  /* 0x0000007024007812 */ /* 0x000fe400078ef803 */
        /* <DEDUP_REMOVED lines=20> */
.L_x_4417:
        /* <DEDUP_REMOVED lines=22> */
.L_x_4363:
[----:B------:R-:W-:Y:S01]  /*11f50*/  ULDC UR8, c[0x0][0xc54] ;  /* 0x0003150000087ab9 */ /* 0x000fe20000000800 */
[----:B------:R-:W-:Y:S01]  /*11f60*/  UMOV UR6, UR7 ;  /* 0x0000000700067c82 */ /* 0x000fe20008000000 */
[----:B------:R-:W-:-:S11]  /*11f70*/  UISETP.NE.AND UP0, UPT, UR8, 0x1, UPT ;  /* 0x000000010800788c */ /* 0x000fd6000bf05270 */
[----:B------:R-:W-:Y:S02]  /*11f80*/  @UP0 ULDC.64 UR10, c[0x0][0xc58] ;  /* 0x00031600000a0ab9 */ /* 0x000fe40000000a00 */
[----:B------:R-:W-:-:S04]  /*11f90*/  UIMAD.WIDE.U32 UR4, UR7, UR10, URZ ;  /* 0x0000000a070472a5 */ /* 0x000fc8000f8e003f */
[----:B------:R-:W-:-:S04]  /*11fa0*/  @UP0 USHF.R.U32.HI UR6, URZ, UR11, UR5 ;  /* 0x0000000b3f060299 */ /* 0x000fc80008011605 */
[----:B------:R-:W-:-:S12]  /*11fb0*/  UIMAD UR4, UR6, UR8, URZ ;  /* 0x00000008060472a4 */ /* 0x000fd8000f8e023f */
.L_x_4364:
        /* <DEDUP_REMOVED lines=48> */
.L_x_4366:
[----:B------:R-:W-:-:S11]  /*122c0*/  UISETP.NE.AND UP1, UPT, UR5, 0x1, UPT ;  /* 0x000000010500788c */ /* 0x000fd6000bf25270 */
[----:B------:R-:W-:Y:S02]  /*122d0*/  @UP1 ULDC.64 UR10, c[0x0][0x9e8] ;  /* 0x00027a00000a1ab9 */ /* 0x000fe40000000a00 */
[----:B------:R-:W-:-:S04]  /*122e0*/  UIMAD.WIDE.U32 UR6, UR8, UR10, URZ ;  /* 0x0000000a080672a5 */ /* 0x000fc8000f8e003f */
[----:B------:R-:W-:-:S12]  /*122f0*/  @UP1 USHF.R.U32.HI UR8, URZ, UR11, UR7 ;  /* 0x0000000b3f081299 */ /* 0x000fd80008011607 */
.L_x_4367:
[----:B------:R-:W-:-:S04]  /*12300*/  UIMAD UR8, UR8, UR5, UR5 ;  /* 0x00000005080872a4 */ /* 0x000fc8000f8e0205 */
[----:B------:R-:W-:-:S04]  /*12310*/  UISETP.LT.AND UP1, UPT, UR4, UR8, UPT ;  /* 0x000000080400728c */ /* 0x000fc8000bf21270 */
[----:B------:R-:W-:-:S12]  /*12320*/  USEL UR4, UR4, UR8, UP1 ;  /* 0x0000000804047287 */ /* 0x000fd80008800000 */
.L_x_4365:
[----:B------:R-:W-:Y:S01]  /*12330*/  UISETP.NE.AND UP1, UPT, UR50, URZ, UPT ;  /* 0x0000003f3200728c */ /* 0x000fe2000bf25270 */
[----:B------:R-:W-:Y:S01]  /*12340*/  PLOP3.LUT P0, PT, PT, PT, UP0, 0x40, 0x0 ;  /* 0x000000000000781c */ /* 0x000fe20003f0e808 */
[----:B------:R-:W-:Y:S01]  /*12350*/  UIADD3 UR6, UR4, 0x5f, URZ ;  /* 0x0000005f04067890 */ /* 0x000fe2000fffe03f */
[----:B------:R-:W-:-:S03]  /*12360*/  UMOV UR10, UR44 ;  /* 0x0000002c000a7c82 */ /* 0x000fc60008000000 */
[----:B------:R-:W-:-:S04]  /*12370*/  UIMAD.WIDE UR6, UR6, 0x2aaaaaab, URZ ;  /* 0x2aaaaaab060678a5 */ /* 0x000fc8000f8e023f */
[----:B------:R-:W-:Y:S01]  /*12380*/  USHF.R.U32.HI UR4, URZ, 0x1f, UR7 ;  /* 0x0000001f3f047899 */ /* 0x000fe20008011607 */
[----:B------:R-:W-:Y:S02]  /*12390*/  @UP1 ULDC UR8, c[0x0][0x44c] ;  /* 0x0001130000081ab9 */ /* 0x000fe40000000800 */
[----:B------:R-:W-:Y:S01]  /*123a0*/  @UP1 ULDC UR6, c[0x0][0x450] ;  /* 0x0001140000061ab9 */ /* 0x000fe20000000800 */
[----:B------:R-:W-:Y:S02]  /*123b0*/  UIMAD.WIDE.U32 UR8, UR44, UR8, URZ ;  /* 0x000000082c0872a5 */ /* 0x000fe4000f8e003f */
[----:B------:R-:W-:Y:S02]  /*123c0*/  ULEA.HI.SX32 UR4, UR7, UR4, 0x1c ;  /* 0x0000000407047291 */ /* 0x000fe4000f8fe23f */
[----:B------:R-:W-:Y:S02]  /*123d0*/  @UP1 USHF.R.U32.HI UR10, URZ, UR6, UR9 ;  /* 0x000000063f0a1299 */ /* 0x000fe40008011609 */
[----:B------:R-:W-:-:S02]  /*123e0*/  UISETP.LT.AND UP1, UPT, UR41, UR4, UPT ;  /* 0x000000042900728c */ /* 0x000fc4000bf21270 */
[----:B------:R-:W-:Y:S01]  /*123f0*/  UIADD3 UR6, UR40, UR10, URZ ;  /* 0x0000000a28067290 */ /* 0x000fe2000fffe03f */
[----:B------:R-:W-:Y:S01]  /*12400*/  ULDC UR8, c[0x0][0x9dc] ;  /* 0x0002770000087ab9 */ /* 0x000fe20000000800 */
[----:B------:R-:W-:Y:S02]  /*12410*/  USEL UR45, UR41, UR4, UP1 ;  /* 0x00000004292d7287 */ /* 0x000fe40008800000 */
[----:B------:R-:W-:Y:S01]  /*12420*/  UIADD3 UR8, UR6, -UR8, URZ ;  /* 0x8000000806087290 */ /* 0x000fe2000fffe03f */
[----:B------:R-:W-:Y:S11]  /*12430*/  @P0 BRA `(.L_x_4368) ;  /* 0x0000000000480947 */ /* 0x000ff60003800000 */
[----:B------:R-:W-:Y:S02]  /*12440*/  UMOV UR4, UR6 ;  /* 0x0000000600047c82 */ /* 0x000fe40008000000 */
        /* <DEDUP_REMOVED lines=10> */
.L_x_4369:
[----:B------:R-:W-:-:S11]  /*124f0*/  UISETP.NE.AND UP0, UPT, UR5, 0x1, UPT ;  /* 0x000000010500788c */ /* 0x000fd6000bf05270 */
[----:B------:R-:W-:Y:S02]  /*12500*/  @UP0 ULDC.64 UR10, c[0x0][0x9e8] ;  /* 0x00027a00000a0ab9 */ /* 0x000fe40000000a00 */
[----:B------:R-:W-:-:S04]  /*12510*/  UIMAD.WIDE.U32 UR6, UR4, UR10, URZ ;  /* 0x0000000a040672a5 */ /* 0x000fc8000f8e003f */
[----:B------:R-:W-:-:S12]  /*12520*/  @UP0 USHF.R.U32.HI UR4, URZ, UR11, UR7 ;  /* 0x0000000b3f040299 */ /* 0x000fd80008011607 */
.L_x_4370:
[----:B------:R-:W-:-:S04]  /*12530*/  UIMAD UR4, UR4, UR5, URZ ;  /* 0x00000005040472a4 */ /* 0x000fc8000f8e023f */
[----:B------:R-:W-:-:S04]  /*12540*/  UISETP.LT.AND UP0, UPT, UR8, UR4, UPT ;  /* 0x000000040800728c */ /* 0x000fc8000bf01270 */
[----:B------:R-:W-:-:S12]  /*12550*/  USEL UR8, UR8, UR4, !UP0 ;  /* 0x0000000408087287 */ /* 0x000fd8000c000000 */
.L_x_4368:
[----:B------:R-:W-:Y:S01]  /*12560*/  UIMAD.WIDE UR4, UR8, 0x2aaaaaab, URZ ;  /* 0x2aaaaaab080478a5 */ /* 0x000fe2000f8e023f */
[----:B------:R-:W-:Y:S03]  /*12570*/  BSSY B7, `(.L_x_4371) ;  /* 0x0000341000077945 */ /* 0x000fe60003800000 */
[----:B------:R-:W-:-:S04]  /*12580*/  USHF.R.U32.HI UR4, URZ, 0x1f, UR5 ;  /* 0x0000001f3f047899 */ /* 0x000fc80008011605 */
[----:B------:R-:W-:-:S04]  /*12590*/  ULEA.HI.SX32 UR4, UR5, UR4, 0x1c ;  /* 0x0000000405047291 */ /* 0x000fc8000f8fe23f */
        /* <DEDUP_REMOVED lines=22> */
.L_x_4372:
[----:B------:R-:W-:Y:S01]  /*12700*/  VIADD R0, R17, 0x1e400 ;  /* 0x0001e40011007836 */ /* 0x000fe20000000000 */
[----:B------:R-:W-:Y:S04]  /*12710*/  BSSY B6, `(.L_x_4374) ;  /* 0x0000013000067945 */ /* 0x000fe80003800000 */
[----:B------:R-:W-:-:S13]  /*12720*/  LOP3.LUT P0, RZ, R0, 0x3ff, RZ, 0xc0, !PT ;  /* 0x000003ff00ff7812 */ /* 0x000fda000780c0ff */
[----:B------:R-:W-:Y:S05]  /*12730*/  @!P0 BRA `(.L_x_4375) ;  /* 0x0000000000408947 */ /* 0x000fea0003800000 */
[----:B------:R-:W-:Y:S01]  /*12740*/  MOV R2, 0x0 ;  /* 0x0000000000027802 */ /* 0x000fe20000000f00 */
[----:B------:R-:W-:Y:S01]  /*12750*/  ULDC.64 UR4, c[0x4][0x138] ;  /* 0x01004e0000047ab9 */ /* 0x000fe20000000a00 */
[----:B------:R-:W-:Y:S01]  /*12760*/  ULDC.64 UR6, c[0x4][0x140] ;  /* 0x0100500000067ab9 */ /* 0x000fe20000000a00 */
[----:B------:R-:W-:Y:S02]  /*12770*/  IMAD.U32 R4, RZ, RZ, UR4 ;  /* 0x00000004ff047e24 */ /* 0x000fe4000f8e00ff */
[----:B------:R-:W-:Y:S01]  /*12780*/  IMAD.U32 R5, RZ, RZ, UR5 ;  /* 0x00000005ff057e24 */ /* 0x000fe2000f8e00ff */
[----:B------:R-:W0:Y:S01]  /*12790*/  LDC.64 R2, c[0x4][R2] ;  /* 0x0100000002027b82 */ /* 0x000e220000000a00 */
[----:B------:R-:W-:Y:S01]  /*127a0*/  ULDC.64 UR4, c[0x4][0x70] ;  /* 0x01001c0000047ab9 */ /* 0x000fe20000000a00 */
[----:B------:R-:W-:Y:S02]  /*127b0*/  IMAD.U32 R6, RZ, RZ, UR6 ;  /* 0x00000006ff067e24 */ /* 0x000fe4000f8e00ff */
[----:B------:R-:W-:-:S02]  /*127c0*/  IMAD.U32 R7, RZ, RZ, UR7 ;  /* 0x00000007ff077e24 */ /* 0x000fc4000f8e00ff */
[----:B------:R-:W-:Y:S02]  /*127d0*/  IMAD.U32 R10, RZ, RZ, UR4 ;  /* 0x00000004ff0a7e24 */ /* 0x000fe4000f8e00ff */
[----:B------:R-:W-:Y:S02]  /*127e0*/  IMAD.U32 R11, RZ, RZ, UR5 ;  /* 0x00000005ff0b7e24 */ /* 0x000fe4000f8e00ff */
[----:B------:R-:W-:Y:S02]  /*127f0*/  IMAD.MOV.U32 R8, RZ, RZ, 0x70 ;  /* 0x00000070ff087424 */ /* 0x000fe400078e00ff */
[----:B------:R-:W-:Y:S02]  /*12800*/  IMAD.MOV.U32 R12, RZ, RZ, 0x1 ;  /* 0x00000001ff0c7424 */ /* 0x000fe400078e00ff */
[----:B------:R-:W-:-:S07]  /*12810*/  IMAD.MOV.U32 R13, RZ, RZ, RZ ;  /* 0x000000ffff0d7224 */ /* 0x000fce00078e00ff */
[----:B------:R-:W-:-:S07]  /*12820*/  LEPC R20, `(.L_x_4375) ;  /* 0x000000001014794e */ /* 0x000fce0000000000 */
[----:B0----5:R-:W-:Y:S05]  /*12830*/  CALL.ABS.NOINC R2 ;  /* 0x0000000002007343 */ /* 0x021fea0003c00000 */
.L_x_4375:
[----:B------:R-:W-:Y:S05]  /*12840*/  BSYNC B6 ;  /* 0x0000000000067941 */ /* 0x000fea0003800000 */
.L_x_4374:
        /* <DEDUP_REMOVED lines=19> */
[----:B-1---5:R-:W-:Y:S05]  /*12980*/  CALL.ABS.NOINC R2 ;  /* 0x0000000002007343 */ /* 0x022fea0003c00000 */
.L_x_4378:
[----:B------:R0:W1:Y:S01]  /*12990*/  LDC.64 R2, c[0x4][R18] ;  /* 0x0100000012027b82 */ /* 0x0000620000000a00 */
[----:B------:R-:W-:Y:S01]  /*129a0*/  ULDC.64 UR4, c[0x4][0x138] ;  /* 0x01004e0000047ab9 */ /* 0x000fe20000000a00 */
[----:B------:R-:W-:Y:S01]  /*129b0*/  ULDC.64 UR6, c[0x4][0x140] ;  /* 0x0100500000067ab9 */ /* 0x000fe20000000a00 */
[----:B------:R-:W-:Y:S02]  /*129c0*/  IMAD.U32 R4, RZ, RZ, UR4 ;  /* 0x00000004ff047e24 */ /* 0x000fe4000f8e00ff */
        /* <DEDUP_REMOVED lines=11> */
.L_x_4377:
[----:B------:R-:W-:Y:S05]  /*12a80*/  BSYNC B6 ;  /* 0x0000000000067941 */ /* 0x000fea0003800000 */
.L_x_4376:
        /* <DEDUP_REMOVED lines=9> */
[----:B------:R-:W-:Y:S01]  /*12b20*/  ULDC UR4, c[0x0][0xc48] ;  /* 0x0003120000047ab9 */ /* 0x000fe20000000800 */
[----:B------:R-:W-:-:S05]  /*12b30*/  IMAD.U32 R3, RZ, RZ, UR5 ;  /* 0x00000005ff037e24 */ /* 0x000fca000f8e00ff */
[----:B------:R1:W5:Y:S01]  /*12b40*/  @P0 LDG.E R29, desc[UR36][R2.64] ;  /* 0x00000024021d0981 */ /* 0x000362000c1e1900 */
[----:B------:R-:W-:Y:S01]  /*12b50*/  UMOV UR5, 0xffffffff ;  /* 0xffffffff00057882 */ /* 0x000fe20000000000 */
[----:B------:R-:W-:Y:S02]  /*12b60*/  IMAD.U32 R22, RZ, RZ, UR4 ;  /* 0x00000004ff167e24 */ /* 0x000fe4000f8e00ff */
[----:B------:R-:W-:Y:S05]  /*12b70*/  BRA.DIV UR5, `(.L_x_4379) ;  /* 0x0000003605ac7947 */ /* 0x000fea000b800000 */
.L_x_4433:
        /* <DEDUP_REMOVED lines=22> */
[----:B------:R-:W-:Y:S02]  /*12ce0*/  @!P0 IMAD R7, R29, R7, R2 ;  /* 0x000000071d078224 */ /* 0x000fe400078e0202 */
[----:B------:R-:W-:-:S04]  /*12cf0*/  @!P0 IMAD.MOV.U32 R2, RZ, RZ, R9 ;  /* 0x000000ffff028224 */ /* 0x000fc800078e0009 */
        /* <DEDUP_REMOVED lines=9> */
[----:B------:R-:W-:Y:S01]  /*12d90*/  LOP3.LUT R16, R16, 0xffffff7f, RZ, 0xc0, !PT ;  /* 0xffffff7f10107812 */ /* 0x000fe200078ec0ff */
[----:B------:R-:W-:Y:S02]  /*12da0*/  IMAD.U32 R24, RZ, RZ, UR4 ;  /* 0x00000004ff187e24 */ /* 0x000fe4000f8e00ff */
        /* <DEDUP_REMOVED lines=10> */
.L_x_4380:
        /* <DEDUP_REMOVED lines=25> */
.L_x_4434:
[----:B------:R-:W-:Y:S05]  /*12fe0*/  BSYNC B0 ;  /* 0x0000000000007941 */ /* 0x000fea0003800000 */
.L_x_4381:
        /* <DEDUP_REMOVED lines=13> */
[----:B------:R-:W-:Y:S02]  /*130c0*/  IMAD.MOV.U32 R7, RZ, RZ, -0x60 ;  /* 0xffffffa0ff077424 */ /* 0x000fe400078e00ff */
[----:B------:R-:W-:Y:S02]  /*130d0*/  IMAD.IADD R3, R3, 0x1, R5 ;  /* 0x0000000103037824 */ /* 0x000fe400078e0205 */
[----:B------:R-:W-:Y:S02]  /*130e0*/  IMAD R5, R28, UR4, RZ ;  /* 0x000000041c057c24 */ /* 0x000fe4000f8e02ff */
[----:B------:R-:W-:-:S04]  /*130f0*/  IMAD.WIDE.U32 R2, R22, UR4, R2 ;  /* 0x0000000416027c25 */ /* 0x000fc8000f8e0002 */
[----:B------:R-:W-:Y:S01]  /*13100*/  IMAD R5, R22, UR5, R5 ;  /* 0x0000000516057c24 */ /* 0x000fe2000f8e0205 */
[----:B------:R-:W-:Y:S01]  /*13110*/  ULDC.64 UR4, c[0x0][0x2e8] ;  /* 0x0000ba0000047ab9 */ /* 0x000fe20000000a00 */
[----:B------:R-:W-:Y:S01]  /*13120*/  IMAD R7, R24, R7, UR38 ;  /* 0x0000002618077e24 */ /* 0x000fe2000f8e0207 */
[C---:B------:R-:W-:Y:S01]  /*13130*/  LEA R4, P0, R2.reuse, UR4, 0x1 ;  /* 0x0000000402047c11 */ /* 0x040fe2000f8008ff */
[----:B------:R-:W-:Y:S01]  /*13140*/  IMAD.IADD R3, R3, 0x1, R5 ;  /* 0x0000000103037824 */ /* 0x000fe200078e0205 */
[----:B------:R-:W-:Y:S01]  /*13150*/  UMOV UR4, 0xffffffff ;  /* 0xffffffff00047882 */ /* 0x000fe20000000000 */
[----:B------:R-:W-:Y:S02]  /*13160*/  IMAD.IADD R7, R7, 0x1, -R36 ;  /* 0x0000000107077824 */ /* 0x000fe400078e0a24 */
[----:B------:R-:W-:Y:S01]  /*13170*/  IMAD R5, R23, 0x4800, R30 ;  /* 0x0000480017057824 */ /* 0x000fe200078e021e */
[----:B------:R-:W-:Y:S02]  /*13180*/  LEA.HI.X R6, R2, UR5, R3, 0x1, P0 ;  /* 0x0000000502067c11 */ /* 0x000fe400080f0c03 */
[----:B------:R-:W-:Y:S01]  /*13190*/  ISETP.GE.AND P0, PT, R7, 0x1, PT ;  /* 0x000000010700780c */ /* 0x000fe20003f06270 */
[----:B------:R-:W-:-:S12]  /*131a0*/  BRA.DIV UR4, `(.L_x_4383) ;  /* 0x0000003204607947 */ /* 0x000fd8000b800000 */
[----:B------:R-:W0:Y:S01]  /*131b0*/  SHFL.IDX PT, R14, R4, RZ, 0x181f ;  /* 0x00181fff040e7589 */ /* 0x000e2200000e0000 */
[----:B------:R-:W-:-:S03]  /*131c0*/  @P0 IMAD R9, R5, 0x2, R17 ;  /* 0x0000000205090824 */ /* 0x000fc600078e0211 */
        /* <DEDUP_REMOVED lines=47> */
[----:B------:R0:W1:Y:S01]  /*134c0*/  SHFL.IDX PT, R8, R6, 0x5, 0x181f ;  /* 0x00b81f0006087f89 */ /* 0x00006200000e0000 */
[----:B------:R-:W-:-:S03]  /*134d0*/  @P0 IMAD.MOV.U32 R3, RZ, RZ, R9 ;  /* 0x000000ffff030224 */ /* 0x000fc600078e0009 */
[----:B------:R0:W2:Y:S04]  /*134e0*/  SHFL.IDX PT, R14, R4, 0x5, 0x181f ;  /* 0x00b81f00040e7f89 */ /* 0x0000a800000e0000 */
[----:B------:R0:W-:Y:S04]  /*134f0*/  @P0 LDGSTS.E.BYPASS.LTC128B.128 [R21+0x20400], desc[UR36][R2.64], !P4 ;  /* 0x2040000002150fae */ /* 0x0001e8000e101d64 */
[----:B------:R0:W-:Y:S04]  /*13500*/  @P0 LDGSTS.E.BYPASS.LTC128B.128 [R21+0x23400], desc[UR36][R2.64+0x80], !P3 ;  /* 0x2340008002150fae */ /* 0x0001e8000d901d64 */
[----:B------:R0:W-:Y:S02]  /*13510*/  @P0 LDGSTS.E.BYPASS.LTC128B.128 [R21+0x26400], desc[UR36][R2.64+0x100], !P2 ;  /* 0x2640010002150fae */ /* 0x0001e4000d101d64 */
.L_x_4448:
        /* <DEDUP_REMOVED lines=12> */
.L_x_4384:
        /* <DEDUP_REMOVED lines=10> */
.L_x_4385:
[----:B------:R1:W-:Y:S02]  /*13680*/  SYNCS.ARRIVE.TRANS64.A1T0 RZ, [R0+URZ+0x30830], RZ ;  /* 0x030830ff00ff79a7 */ /* 0x0003e4000810003f */
[----:B------:R-:W-:Y:S05]  /*13690*/  WARPSYNC.ALL ;  /* 0x0000000000007948 */ /* 0x000fea0003800000 */
[----:B------:R-:W-:Y:S01]  /*136a0*/  BSSY B6, `(.L_x_4386) ;  /* 0x0000015000067945 */ /* 0x000fe20003800000 */
[----:B-1----:R-:W-:Y:S01]  /*136b0*/  VIADD R0, R17, 0x12400 ;  /* 0x0001240011007836 */ /* 0x002fe20000000000 */
[----:B------:R-:W-:Y:S04]  /*136c0*/  BAR.SYNC.DEFER_BLOCKING 0x8, 0x180 ;  /* 0x0206000000007b1d */ /* 0x000fe80000010000 */
[----:B------:R-:W-:-:S13]  /*136d0*/  LOP3.LUT P0, RZ, R0, 0x3ff, RZ, 0xc0, !PT ;  /* 0x000003ff00ff7812 */ /* 0x000fda000780c0ff */
[----:B------:R-:W-:Y:S05]  /*136e0*/  @!P0 BRA `(.L_x_4387) ;  /* 0x0000000000408947 */ /* 0x000fea0003800000 */
[----:B0-----:R-:W-:Y:S01]  /*136f0*/  MOV R2, 0x0 ;  /* 0x0000000000027802 */ /* 0x001fe20000000f00 */
[----:B------:R-:W-:Y:S01]  /*13700*/  ULDC.64 UR6, c[0x4][0x138] ;  /* 0x01004e0000067ab9 */ /* 0x000fe20000000a00 */
[----:B------:R-:W-:Y:S01]  /*13710*/  ULDC.64 UR8, c[0x4][0x140] ;  /* 0x0100500000087ab9 */ /* 0x000fe20000000a00 */
[----:B------:R-:W-:Y:S01]  /*13720*/  ULDC.64 UR4, c[0x4][0x88] ;  /* 0x0100220000047ab9 */ /* 0x000fe20000000a00 */
[----:B------:R-:W-:Y:S02]  /*13730*/  IMAD.U32 R4, RZ, RZ, UR6 ;  /* 0x00000006ff047e24 */ /* 0x000fe4000f8e00ff */
[----:B------:R-:W0:Y:S01]  /*13740*/  LDC.64 R2, c[0x4][R2] ;  /* 0x0100000002027b82 */ /* 0x000e220000000a00 */
[----:B------:R-:W-:Y:S02]  /*13750*/  IMAD.U32 R5, RZ, RZ, UR7 ;  /* 0x00000007ff057e24 */ /* 0x000fe4000f8e00ff */
        /* <DEDUP_REMOVED lines=8> */
[----:B0-----:R-:W-:Y:S05]  /*137e0*/  CALL.ABS.NOINC R2 ;  /* 0x0000000002007343 */ /* 0x001fea0003c00000 */
.L_x_4387:
[----:B------:R-:W-:Y:S05]  /*137f0*/  BSYNC B6 ;  /* 0x0000000000067941 */ /* 0x000fea0003800000 */
.L_x_4386:
        /* <DEDUP_REMOVED lines=9> */
[----:B------:R-:W-:Y:S02]  /*13890*/  LOP3.LUT P5, RZ, R16, 0x200, RZ, 0xc0, !PT ;  /* 0x0000020010ff7812 */ /* 0x000fe400078ac0ff */
[----:B------:R-:W-:-:S04]  /*138a0*/  UIMAD UR6, UR6, UR8, URZ ;  /* 0x00000008060672a4 */ /* 0x000fc8000f8e023f */
[----:B------:R-:W-:Y:S02]  /*138b0*/  UIMAD UR7, UR7, UR9, UR6 ;  /* 0x00000009070772a4 */ /* 0x000fe4000f8e0206 */
[----:B------:R-:W-:Y:S01]  /*138c0*/  USHF.R.S32.HI UR6, URZ, 0x1f, UR43 ;  /* 0x0000001f3f067899 */ /* 0x000fe2000801142b */
[----:B0-----:R-:W-:-:S05]  /*138d0*/  IMAD.SHL.U32 R2, R2, 0x10, RZ ;  /* 0x0000001002027824 */ /* 0x001fca00078e00ff */
[----:B------:R-:W-:-:S05]  /*138e0*/  LOP3.LUT R2, R36, 0x70, R2, 0xf8, !PT ;  /* 0x0000007024027812 */ /* 0x000fca00078ef802 */
[----:B------:R-:W-:-:S04]  /*138f0*/  VIADD R0, R2, UR44 ;  /* 0x0000002c02007c36 */ /* 0x000fc80008000000 */
        /* <DEDUP_REMOVED lines=35> */
[----:B------:R-:W-:-:S03]  /*13b30*/  VIADD R4, R36, UR44 ;  /* 0x0000002c24047c36 */ /* 0x000fc60008000000 */
[----:B------:R-:W1:Y:S01]  /*13b40*/  SHFL.IDX PT, R2, R5, RZ, 0x181f ;  /* 0x00181fff05027589 */ /* 0x000e6200000e0000 */
[C---:B------:R-:W-:Y:S01]  /*13b50*/  VIADD R7, R4.reuse, 0x10 ;  /* 0x0000001004077836 */ /* 0x040fe20000000000 */
[----:B------:R-:W-:Y:S02]  /*13b60*/  ISETP.GE.AND P0, PT, R4, UR39, PT ;  /* 0x0000002704007c0c */ /* 0x000fe4000bf06270 */
[----:B------:R-:W-:Y:S11]  /*13b70*/  SHFL.IDX PT, R6, R5, 0x1, 0x181f ;  /* 0x00381f0005067f89 */ /* 0x000ff600000e0000 */
        /* <DEDUP_REMOVED lines=66> */
[----:B------:R0:W1:Y:S01]  /*13fa0*/  SHFL.IDX PT, R6, R5, 0x7, 0x181f ;  /* 0x00f81f0005067f89 */ /* 0x00006200000e0000 */
[----:B------:R-:W-:-:S03]  /*13fb0*/  @!P0 IMAD.MOV.U32 R3, RZ, RZ, R7 ;  /* 0x000000ffff038224 */ /* 0x000fc600078e0007 */
[----:B------:R0:W2:Y:S04]  /*13fc0*/  SHFL.IDX PT, R14, R0, 0x7, 0x181f ;  /* 0x00f81f00000e7f89 */ /* 0x0000a800000e0000 */
[----:B------:R0:W-:Y:S04]  /*13fd0*/  @!P0 LDGSTS.E.BYPASS.LTC128B.128 [R31+0x15400], desc[UR36][R2.64], !P3 ;  /* 0x15400000021f8fae */ /* 0x0001e8000d901d64 */
[----:B------:R0:W-:Y:S04]  /*13fe0*/  @!P0 LDGSTS.E.BYPASS.LTC128B.128 [R31+0x19400], desc[UR36][R2.64+0x80], !P4 ;  /* 0x19400080021f8fae */ /* 0x0001e8000e101d64 */
[----:B------:R0:W-:Y:S02]  /*13ff0*/  @!P0 LDGSTS.E.BYPASS.LTC128B.128 [R31+0x1d400], desc[UR36][R2.64+0x100], !P5 ;  /* 0x1d400100021f8fae */ /* 0x0001e4000e901d64 */
.L_x_4465:
[----:B------:R-:W-:-:S05]  /*14000*/  VIADD R4, R4, 0x70 ;  /* 0x0000007004047836 */ /* 0x000fca0000000000 */
[----:B------:R-:W-:-:S13]  /*14010*/  ISETP.GE.AND P0, PT, R4, UR39, PT ;  /* 0x0000002704007c0c */ /* 0x000fda000bf06270 */
[----:B0-2---:R-:W-:-:S05]  /*14020*/  @!P0 LEA R2, P1, R37, R14, 0x1 ;  /* 0x0000000e25028211 */ /* 0x005fca00078208ff */
[----:B-1----:R-:W-:-:S05]  /*14030*/  @!P0 IMAD.X R3, RZ, RZ, R6, P1 ;  /* 0x000000ffff038224 */ /* 0x002fca00008e0606 */
[----:B------:R-:W-:Y:S01]  /*14040*/  @!PT LDS RZ, [RZ] ;  /* 0x00000000fffff984 */ /* 0x000fe20000000800 */
[----:B------:R-:W-:Y:S01]  /*14050*/  @!PT LDS RZ, [RZ] ;  /* 0x00000000fffff984 */ /* 0x000fe20000000800 */
[----:B------:R-:W-:Y:S01]  /*14060*/  @!PT LDS RZ, [RZ] ;  /* 0x00000000fffff984 */ /* 0x000fe20000000800 */
[----:B------:R0:W-:Y:S04]  /*14070*/  @!P0 LDGSTS.E.BYPASS.LTC128B.128 [R31+0x15c00], desc[UR36][R2.64], !P3 ;  /* 0x15c00000021f8fae */ /* 0x0001e8000d901d64 */
[----:B------:R0:W-:Y:S04]  /*14080*/  @!P0 LDGSTS.E.BYPASS.LTC128B.128 [R31+0x19c00], desc[UR36][R2.64+0x80], !P4 ;  /* 0x19c00080021f8fae */ /* 0x0001e8000e101d64 */
[----:B------:R0:W-:Y:S01]  /*14090*/  @!P0 LDGSTS.E.BYPASS.LTC128B.128 [R31+0x1dc00], desc[UR36][R2.64+0x100], !P5 ;  /* 0x1dc00100021f8fae */ /* 0x0001e2000e901d64 */
[----:B------:R-:W-:Y:S01]  /*140a0*/  PLOP3.LUT P0, PT, PT, PT, PT, 0x80, 0x0 ;  /* 0x000000000000781c */ /* 0x000fe20003f0f070 */
[----:B------:R-:W-:-:S12]  /*140b0*/  NOP ;  /* 0x0000000000007918 */ /* 0x000fd80000000000 */
.L_x_4389:
        /* <DEDUP_REMOVED lines=18> */
.L_x_4466:
[----:B------:R-:W-:Y:S05]  /*141e0*/  BSYNC B0 ;  /* 0x0000000000007941 */ /* 0x000fea0003800000 */
.L_x_4390:
[----:B------:R-:W-:-:S04]  /*141f0*/  UIADD3 UR4, UR45, -0x2, URZ ;  /* 0xfffffffe2d047890 */ /* 0x000fc8000fffe03f */
[----:B------:R-:W-:-:S06]  /*14200*/  UISETP.GE.AND UP0, UPT, UR4, UR46, UPT ;  /* 0x0000002e0400728c */ /* 0x000fcc000bf06270 */
[----:B------:R-:W-:-:S13]  /*14210*/  PLOP3.LUT P0, PT, PT, PT, UP0, 0x40, 0x0 ;  /* 0x000000000000781c */ /* 0x000fda0003f0e808 */
[----:B------:R-:W-:Y:S05]  /*14220*/  @P0 BRA `(.L_x_4392) ;  /* 0x0000000c00f80947 */ /* 0x000fea0003800000 */
[----:B------:R-:W-:Y:S01]  /*14230*/  BSSY B0, `(.L_x_4392) ;  /* 0x00000fd000007945 */ /* 0x000fe20003800000 */
[----:B------:R-:W-:Y:S02]  /*14240*/  IMAD.MOV.U32 R20, RZ, RZ, R26 ;  /* 0x000000ffff147224 */ /* 0x000fe400078e001a */
[----:B------:R-:W-:Y:S02]  /*14250*/  IMAD.MOV.U32 R9, RZ, RZ, R23 ;  /* 0x000000ffff097224 */ /* 0x000fe400078e0017 */
[----:B------:R-:W-:Y:S02]  /*14260*/  IMAD.MOV.U32 R27, RZ, RZ, R24 ;  /* 0x000000ffff1b7224 */ /* 0x000fe400078e0018 */
[----:B------:R-:W-:-:S07]  /*14270*/  IMAD.U32 R8, RZ, RZ, UR4 ;  /* 0x00000004ff087e24 */ /* 0x000fce000f8e00ff */
.L_x_4405:
[----:B------:R-:W1:Y:S01]  /*14280*/  LDC R3, c[0x0][0x430] ;  /* 0x00010c00ff037b82 */ /* 0x000e620000000800 */
[----:B0-----:R-:W0:Y:S01]  /*14290*/  S2R R0, SR_TID.X ;  /* 0x0000000000007919 */ /* 0x001e220000002100 */
[----:B------:R-:W-:Y:S01]  /*142a0*/  IMAD R10, R8, 0x60, R32 ;  /* 0x00000060080a7824 */ /* 0x000fe200078e0220 */
[----:B------:R-:W-:Y:S01]  /*142b0*/  LOP3.LUT P1, RZ, R16, 0x80, RZ, 0xc0, !PT ;  /* 0x0000008010ff7812 */ /* 0x000fe2000782c0ff */
[----:B------:R-:W-:Y:S01]  /*142c0*/  VIADD R23, R9, 0x1 ;  /* 0x0000000109177836 */ /* 0x000fe20000000000 */
[----:B-1----:R-:W-:Y:S01]  /*142d0*/  ISETP.NE.AND P0, PT, R3, 0x1, PT ;  /* 0x000000010300780c */ /* 0x002fe20003f05270 */
[----:B0-----:R-:W-:-:S12]  /*142e0*/  IMAD.SHL.U32 R0, R0, 0x10, RZ ;  /* 0x0000001000007824 */ /* 0x001fd800078e00ff */
[----:B------:R-:W0:Y:S01]  /*142f0*/  @P0 LDC R3, c[0x0][0x434] ;  /* 0x00010d00ff030b82 */ /* 0x000e220000000800 */
[----:B------:R-:W-:-:S04]  /*14300*/  LOP3.LUT R0, R36, 0x70, R0, 0xf8, !PT ;  /* 0x0000007024007812 */ /* 0x000fc800078ef800 */
[C---:B------:R-:W-:Y:S01]  /*14310*/  ISETP.GT.U32.AND P2, PT, R0.reuse, 0x5f, PT ;  /* 0x0000005f0000780c */ /* 0x040fe20003f44070 */
[----:B------:R-:W-:Y:S02]  /*14320*/  IMAD.IADD R10, R0, 0x1, R10 ;  /* 0x00000001000a7824 */ /* 0x000fe400078e020a */
[----:B------:R-:W1:Y:S02]  /*14330*/  @P0 LDC R5, c[0x0][0x438] ;  /* 0x00010e00ff050b82 */ /* 0x000e640000000800 */
[----:B------:R-:W-:-:S08]  /*14340*/  IMAD.MOV.U32 R11, RZ, RZ, R10 ;  /* 0x000000ffff0b7224 */ /* 0x000fd000078e000a */
[----:B------:R-:W2:Y:S01]  /*14350*/  @!P2 LDC.64 R6, c[0x0][0x428] ;  /* 0x00010a00ff06ab82 */ /* 0x000ea20000000a00 */
[----:B0-----:R-:W-:-:S05]  /*14360*/  @P0 IMAD.HI.U32 R0, R10, R3, RZ ;  /* 0x000000030a000227 */ /* 0x001fca00078e00ff */
[----:B-1----:R-:W-:Y:S02]  /*14370*/  @P0 SHF.R.U32.HI R11, RZ, R5, R0 ;  /* 0x00000005ff0b0219 */ /* 0x002fe40000011600 */
[----:B------:R-:W0:Y:S02]  /*14380*/  @!P2 LDC.64 R4, c[0x0][0x418] ;  /* 0x00010600ff04ab82 */ /* 0x000e240000000a00 */
[--C-:B------:R-:W-:Y:S01]  /*14390*/  @!P2 SHF.R.S32.HI R3, RZ, 0x1f, R11.reuse ;  /* 0x0000001fff03a819 */ /* 0x100fe2000001140b */
[----:B------:R-:W-:Y:S02]  /*143a0*/  @!P2 IMAD.MOV.U32 R2, RZ, RZ, R11 ;  /* 0x000000ffff02a224 */ /* 0x000fe400078e000b */
[-C--:B--2---:R-:W-:Y:S02]  /*143b0*/  @!P2 IMAD R0, R33, R6.reuse, RZ ;  /* 0x000000062100a224 */ /* 0x084fe400078e02ff */
[----:B------:R-:W-:-:S04]  /*143c0*/  @!P2 IMAD.WIDE.U32 R2, R29, R6, R2 ;  /* 0x000000061d02a225 */ /* 0x000fc800078e0002 */
[----:B------:R-:W-:-:S04]  /*143d0*/  @!P2 IMAD R7, R29, R7, R0 ;  /* 0x000000071d07a224 */ /* 0x000fc800078e0200 */
[----:B------:R-:W-:Y:S01]  /*143e0*/  @!P2 IMAD.IADD R0, R7, 0x1, R3 ;  /* 0x000000010700a824 */ /* 0x000fe200078e0203 */
[----:B0-----:R-:W-:-:S04]  /*143f0*/  @!P2 LEA R4, P0, R2, R4, 0x2 ;  /* 0x000000040204a211 */ /* 0x001fc800078010ff */
[----:B------:R-:W-:Y:S01]  /*14400*/  @!P2 LEA.HI.X R5, R2, R5, R0, 0x2, P0 ;  /* 0x000000050205a211 */ /* 0x000fe200000f1400 */
[----:B------:R-:W-:Y:S01]  /*14410*/  IMAD.MOV.U32 R0, RZ, RZ, RZ ;  /* 0x000000ffff007224 */ /* 0x000fe200078e00ff */
[C---:B------:R-:W-:Y:S01]  /*14420*/  ISETP.NE.AND P0, PT, R23.reuse, 0x2, PT ;  /* 0x000000021700780c */ /* 0x040fe20003f05270 */
[----:B------:R-:W-:Y:S01]  /*14430*/  IMAD.MOV R7, RZ, RZ, -R11 ;  /* 0x000000ffff077224 */ /* 0x000fe200078e0a0b */
        /* <DEDUP_REMOVED lines=10> */
.L_x_4393:
[----:B------:R-:W-:Y:S01]  /*144e0*/  IMAD R6, R23, 0x8, R17 ;  /* 0x0000000817067824 */ /* 0x000fe200078e0211 */
[----:B------:R-:W-:Y:S01]  /*144f0*/  SHF.L.U32 R3, R26, 0x1f, RZ ;  /* 0x0000001f1a037819 */ /* 0x000fe200000006ff */
[----:B------:R-:W-:Y:S03]  /*14500*/  BSSY B1, `(.L_x_4394) ;  /* 0x0000003000017945 */ /* 0x000fe60003800000 */
[----:B------:R-:W0:Y:S02]  /*14510*/  SYNCS.PHASECHK.TRANS64.TRYWAIT P0, [R6+URZ+0x30840], R3 ;  /* 0x03084003060075a7 */ /* 0x000e24000800017f */
[----:B0-----:R-:W-:Y:S05]  /*14520*/  @!P0 BRA `(.L_x_4395) ;  /* 0x0000003000248947 */ /* 0x001fea0003800000 */
.L_x_4467:
[----:B------:R-:W-:Y:S05]  /*14530*/  BSYNC B1 ;  /* 0x0000000000017941 */ /* 0x000fea0003800000 */
.L_x_4394:
[----:B------:R-:W-:Y:S01]  /*14540*/  SHF.R.S32.HI R21, RZ, 0x1f, R5 ;  /* 0x0000001fff157819 */ /* 0x000fe20000011405 */
[----:B------:R-:W-:Y:S01]  /*14550*/  ULDC.64 UR4, c[0x0][0x300] ;  /* 0x0000c00000047ab9 */ /* 0x000fe20000000a00 */
[----:B-----5:R-:W-:Y:S01]  /*14560*/  SHF.R.S32.HI R25, RZ, 0x1f, R0 ;  /* 0x0000001fff197819 */ /* 0x020fe20000011400 */
[----:B------:R-:W-:Y:S01]  /*14570*/  IMAD R8, R23, 0x4800, R30 ;  /* 0x0000480017087824 */ /* 0x000fe200078e021e */
        /* <DEDUP_REMOVED lines=16> */
[----:B------:R-:W-:-:S03]  /*14680*/  ULDC.64 UR4, c[0x0][0x2e8] ;  /* 0x0000ba0000047ab9 */ /* 0x000fc60000000a00 */
[----:B------:R-:W-:Y:S01]  /*14690*/  IMAD.IADD R3, R7, 0x1, R3 ;  /* 0x0000000107037824 */ /* 0x000fe200078e0203 */
[----:B------:R-:W-:Y:S01]  /*146a0*/  LEA R7, P0, R2, UR4, 0x1 ;  /* 0x0000000402077c11 */ /* 0x000fe2000f8008ff */
[----:B------:R-:W-:-:S03]  /*146b0*/  UMOV UR4, 0xffffffff ;  /* 0xffffffff00047882 */ /* 0x000fc60000000000 */
[----:B------:R-:W-:Y:S01]  /*146c0*/  LEA.HI.X R10, R2, UR5, R3, 0x1, P0 ;  /* 0x00000005020a7c11 */ /* 0x000fe200080f0c03 */
[----:B------:R-:W-:Y:S08]  /*146d0*/  BRA.DIV UR4, `(.L_x_4396) ;  /* 0x0000002e04cc7947 */ /* 0x000ff0000b800000 */
        /* <DEDUP_REMOVED lines=39> */
.L_x_4481:
        /* <DEDUP_REMOVED lines=8> */
[----:B------:R0:W-:Y:S01]  /*149d0*/  LDGSTS.E.BYPASS.LTC128B.128 [R8+0x26c00], desc[UR36][R2.64+0x100], !P1 ;  /* 0x26c0010002087fae */ /* 0x0001e2000c901d64 */
[----:B------:R-:W-:Y:S01]  /*149e0*/  NOP ;  /* 0x0000000000007918 */ /* 0x000fe20000000000 */
.L_x_4397:
        /* <DEDUP_REMOVED lines=10> */
.L_x_4398:
[----:B------:R1:W-:Y:S01]  /*14a90*/  SYNCS.ARRIVE.TRANS64.A1T0 RZ, [R6+URZ+0x30830], RZ ;  /* 0x030830ff06ff79a7 */ /* 0x0003e2000810003f */
[----:B------:R-:W-:Y:S05]  /*14aa0*/  @!P2 BRA `(.L_x_4399) ;  /* 0x000000000004a947 */ /* 0x000fea0003800000 */
[----:B------:R-:W-:Y:S01]  /*14ab0*/  BPT.TRAP 0x1 ;  /* 0x000000040000795c */ /* 0x000fe20000300000 */
.L_x_4399:
[----:B0-----:R-:W-:Y:S01]  /*14ac0*/  SHF.L.U32 R3, R20, 0x1f, RZ ;  /* 0x0000001f14037819 */ /* 0x001fe200000006ff */
[----:B-1----:R-:W-:Y:S01]  /*14ad0*/  IMAD R6, R9, 0x8, R17 ;  /* 0x0000000809067824 */ /* 0x002fe200078e0211 */
[----:B------:R-:W-:Y:S03]  /*14ae0*/  BSSY B1, `(.L_x_4400) ;  /* 0x0000003000017945 */ /* 0x000fe60003800000 */
[----:B------:R-:W0:Y:S02]  /*14af0*/  SYNCS.PHASECHK.TRANS64.TRYWAIT P0, [R6+URZ+0x30860], R3 ;  /* 0x03086003060075a7 */ /* 0x000e24000800017f */
[----:B0-----:R-:W-:Y:S05]  /*14b00*/  @!P0 BRA `(.L_x_4401) ;  /* 0x0000003000788947 */ /* 0x001fea0003800000 */
.L_x_4482:
[----:B------:R-:W-:Y:S05]  /*14b10*/  BSYNC B1 ;  /* 0x0000000000017941 */ /* 0x000fea0003800000 */
.L_x_4400:
[----:B------:R-:W-:Y:S01]  /*14b20*/  IMAD.MOV.U32 R2, RZ, RZ, -0x60 ;  /* 0xffffffa0ff027424 */ /* 0x000fe200078e00ff */
[----:B------:R-:W-:Y:S01]  /*14b30*/  UMOV UR4, 0xffffffff ;  /* 0xffffffff00047882 */ /* 0x000fe20000000000 */
[C---:B------:R-:W-:Y:S01]  /*14b40*/  LOP3.LUT P3, RZ, R16.reuse, 0x20, RZ, 0xc0, !PT ;  /* 0x0000002010ff7812 */ /* 0x040fe2000786c0ff */
[----:B------:R-:W-:Y:S01]  /*14b50*/  IMAD R7, R9, 0x4800, R30 ;  /* 0x0000480009077824 */ /* 0x000fe200078e021e */
[C---:B------:R-:W-:Y:S01]  /*14b60*/  LOP3.LUT P2, RZ, R16.reuse, 0x10, RZ, 0xc0, !PT ;  /* 0x0000001010ff7812 */ /* 0x040fe2000784c0ff */
[----:B0-----:R-:W-:Y:S01]  /*14b70*/  IMAD R3, R27, R2, UR38 ;  /* 0x000000261b037e24 */ /* 0x001fe2000f8e0202 */
[----:B------:R-:W-:-:S03]  /*14b80*/  LOP3.LUT P1, RZ, R16, 0x8, RZ, 0xc0, !PT ;  /* 0x0000000810ff7812 */ /* 0x000fc6000782c0ff */
[----:B------:R-:W-:Y:S01]  /*14b90*/  IMAD.IADD R8, R3, 0x1, -R36 ;  /* 0x0000000103087824 */ /* 0x000fe200078e0a24 */
[----:B------:R-:W-:Y:S09]  /*14ba0*/  BRA.DIV UR4, `(.L_x_4402) ;  /* 0x0000003204647947 */ /* 0x000ff2000b800000 */
        /* <DEDUP_REMOVED lines=52> */
[----:B--2-4-:R3:W-:Y:S02]  /*14ef0*/  LDGSTS.E.BYPASS.LTC128B.128 [R7+0x8400], desc[UR36][R2.64+0x100], !P0 ;  /* 0x0840010002077fae */ /* 0x0147e4000c101d64 */
.L_x_4496:
        /* <DEDUP_REMOVED lines=31> */
.L_x_4403:
        /* <DEDUP_REMOVED lines=10> */
.L_x_4404:
[C---:B------:R-:W-:Y:S01]  /*15190*/  ISETP.GT.AND P0, PT, R24.reuse, UR46, PT ;  /* 0x0000002e18007c0c */ /* 0x040fe2000bf04270 */
[----:B------:R1:W-:Y:S01]  /*151a0*/  SYNCS.ARRIVE.TRANS64.A1T0 RZ, [R6+URZ+0x30850], RZ ;  /* 0x030850ff06ff79a7 */ /* 0x0003e2000810003f */
[----:B------:R-:W-:Y:S02]  /*151b0*/  VIADD R8, R24, 0xffffffff ;  /* 0xffffffff18087836 */ /* 0x000fe40000000000 */
[----:B------:R-:W-:Y:S02]  /*151c0*/  IMAD.MOV.U32 R20, RZ, RZ, R26 ;  /* 0x000000ffff147224 */ /* 0x000fe400078e001a */
[----:B------:R-:W-:Y:S02]  /*151d0*/  IMAD.MOV.U32 R9, RZ, RZ, R23 ;  /* 0x000000ffff097224 */ /* 0x000fe400078e0017 */
[----:B------:R-:W-:-:S05]  /*151e0*/  IMAD.MOV.U32 R27, RZ, RZ, R24 ;  /* 0x000000ffff1b7224 */ /* 0x000fca00078e0018 */
[----:B-1----:R-:W-:Y:S05]  /*151f0*/  @P0 BRA `(.L_x_4405) ;  /* 0xfffffff000200947 */ /* 0x002fea000383ffff */
[----:B------:R-:W-:Y:S05]  /*15200*/  BSYNC B0 ;  /* 0x0000000000007941 */ /* 0x000fea0003800000 */
.L_x_4392:
        /* <DEDUP_REMOVED lines=17> */
.L_x_4407:
[----:B------:R-:W-:Y:S05]  /*15320*/  BSYNC B0 ;  /* 0x0000000000007941 */ /* 0x000fea0003800000 */
.L_x_4406:
[----:B------:R-:W-:-:S13]  /*15330*/  LOP3.LUT P0, RZ, R16, 0x80, RZ, 0xc0, !PT ;  /* 0x0000008010ff7812 */ /* 0x000fda000780c0ff */
[----:B------:R-:W-:Y:S05]  /*15340*/  @!P0 BRA `(.L_x_4408) ;  /* 0x0000000000048947 */ /* 0x000fea0003800000 */
[----:B------:R-:W-:Y:S01]  /*15350*/  BPT.TRAP 0x1 ;  /* 0x000000040000795c */ /* 0x000fe20000300000 */
.L_x_4408:
[----:B------:R-:W-:Y:S01]  /*15360*/  IMAD R4, R23, 0x8, R17 ;  /* 0x0000000817047824 */ /* 0x000fe200078e0211 */
[----:B------:R-:W-:Y:S01]  /*15370*/  SHF.L.U32 R3, R26, 0x1f, RZ ;  /* 0x0000001f1a037819 */ /* 0x000fe200000006ff */
[----:B------:R-:W-:Y:S01]  /*15380*/  IMAD.MOV.U32 R5, RZ, RZ, -0x60 ;  /* 0xffffffa0ff057424 */ /* 0x000fe200078e00ff */
[----:B------:R-:W-:Y:S02]  /*15390*/  BSSY B0, `(.L_x_4409) ;  /* 0x0000004000007945 */ /* 0x000fe40003800000 */
[----:B------:R-:W0:Y:S01]  /*153a0*/  SYNCS.PHASECHK.TRANS64.TRYWAIT P0, [R4+URZ+0x30860], R3 ;  /* 0x03086003040075a7 */ /* 0x000e22000800017f */
[----:B------:R-:W-:Y:S01]  /*153b0*/  IMAD R5, R24, R5, UR38 ;  /* 0x0000002618057e24 */ /* 0x000fe2000f8e0205 */
[----:B0-----:R-:W-:Y:S06]  /*153c0*/  @!P0 BRA `(.L_x_4410) ;  /* 0x0000003000588947 */ /* 0x001fec0003800000 */
.L_x_4497:
[----:B------:R-:W-:Y:S05]  /*153d0*/  BSYNC B0 ;  /* 0x0000000000007941 */ /* 0x000fea0003800000 */
.L_x_4409:
        /* <DEDUP_REMOVED lines=54> */
[----:B------:R-:W-:Y:S01]  /*15740*/  ISETP.LT.OR P0, PT, R5, 0x41, P4 ;  /* 0x000000410500780c */ /* 0x000fe20002701670 */
[----:B------:R2:W1:-:S12]  /*15750*/  SHFL.IDX PT, R7, R19, 0x5, 0x181f ;  /* 0x00b81f0013077f89 */ /* 0x00045800000e0000 */
[----:B------:R2:W-:Y:S01]  /*15760*/  LDGSTS.E.BYPASS.LTC128B.128 [R0+0x2400], desc[UR36][R2.64], !P0 ;  /* 0x0240000002007fae */ /* 0x0005e2000c101d64 */
[----:B------:R-:W-:-:S13]  /*15770*/  ISETP.LT.OR P0, PT, R5, 0x41, P3 ;  /* 0x000000410500780c */ /* 0x000fda0001f01670 */
[----:B------:R2:W-:Y:S01]  /*15780*/  LDGSTS.E.BYPASS.LTC128B.128 [R0+0x5400], desc[UR36][R2.64+0x80], !P0 ;  /* 0x0540008002007fae */ /* 0x0005e2000c101d64 */
[----:B------:R-:W-:-:S13]  /*15790*/  ISETP.LT.OR P0, PT, R5, 0x41, P1 ;  /* 0x000000410500780c */ /* 0x000fda0000f01670 */
[----:B-1-3--:R2:W-:Y:S02]  /*157a0*/  LDGSTS.E.BYPASS.LTC128B.128 [R0+0x8400], desc[UR36][R2.64+0x100], !P0 ;  /* 0x0840010002007fae */ /* 0x00a5e4000c101d64 */
.L_x_4511:
[----:B0-2---:R-:W-:-:S05]  /*157b0*/  IADD3 R2, P0, R14, R6, RZ ;  /* 0x000000060e027210 */ /* 0x005fca0007f1e0ff */
        /* <DEDUP_REMOVED lines=12> */
.L_x_4412:
        /* <DEDUP_REMOVED lines=10> */
.L_x_4413:
[----:B------:R1:W-:Y:S01]  /*15920*/  SYNCS.ARRIVE.TRANS64.A1T0 RZ, [R4+URZ+0x30850], RZ ;  /* 0x030850ff04ff79a7 */ /* 0x0003e2000810003f */
[----:B------:R-:W-:-:S05]  /*15930*/  VIADD R23, R23, 0x1 ;  /* 0x0000000117177836 */ /* 0x000fca0000000000 */
[----:B------:R-:W-:-:S04]  /*15940*/  ISETP.NE.AND P0, PT, R23, 0x2, PT ;  /* 0x000000021700780c */ /* 0x000fc80003f05270 */
[----:B0-----:R-:W-:Y:S02]  /*15950*/  SEL R3, RZ, 0x1, P0 ;  /* 0x00000001ff037807 */ /* 0x001fe40000000000 */
[----:B------:R-:W-:Y:S02]  /*15960*/  SEL R23, R23, RZ, P0 ;  /* 0x000000ff17177207 */ /* 0x000fe40000000000 */
[----:B-1----:R-:W-:-:S07]  /*15970*/  LOP3.LUT R26, R26, R3, RZ, 0x3c, !PT ;  /* 0x000000031a1a7212 */ /* 0x002fce00078e3cff */
.L_x_4373:
[----:B------:R-:W-:Y:S05]  /*15980*/  BSYNC B7 ;  /* 0x0000000000077941 */ /* 0x000fea0003800000 */
.L_x_4371:
        /* <DEDUP_REMOVED lines=11> */
.L_x_4414:
[----:B------:R-:W-:-:S03]  /*15a40*/  UMOV UR4, 0xffffffff ;  /* 0xffffffff00047882 */ /* 0x000fc60000000000 */
[----:B------:R-:W-:Y:S05]  /*15a50*/  BRA.DIV UR4, `(.L_x_4416) ;  /* 0x0000003204f87947 */ /* 0x000fea000b800000 */
[----:B------:R0:W1:Y:S02]  /*15a60*/  SHFL.IDX PT, R14, R34, RZ, 0x1f ;  /* 0x00001fff220e7589 */ /* 0x00006400000e0000 */
.L_x_4514:
        /* <DEDUP_REMOVED lines=8> */
.L_x_4415:
[----:B------:R-:W-:Y:S02]  /*15af0*/  ULDC UR4, c[0x0][0xc38] ;  /* 0x00030e0000047ab9 */ /* 0x000fe40000000800 */
[----:B-1----:R-:W-:-:S13]  /*15b00*/  ISETP.GE.AND P0, PT, R34, UR4, PT ;  /* 0x0000000422007c0c */ /* 0x002fda000bf06270 */
[----:B------:R-:W-:Y:S05]  /*15b10*/  @!P0 BRA `(.L_x_4417) ;  /* 0xffffffc000b48947 */ /* 0x000fea000383ffff */
.L_x_4362:
        /* <DEDUP_REMOVED lines=12> */
.L_x_4515:
[----:B------:R-:W-:Y:S05]  /*15be0*/  BSYNC B0 ;  /* 0x0000000000007941 */ /* 0x000fea0003800000 */
.L_x_4418:
[----:B------:R-:W-:-:S03]  /*15bf0*/  UMOV UR4, 0xffffffff ;  /* 0xffffffff00047882 */ /* 0x000fc60000000000 */
[----:B------:R-:W-:Y:S05]  /*15c00*/  BRA.DIV UR4, `(.L_x_4420) ;  /* 0x0000003204c87947 */ /* 0x000fea000b800000 */
[----:B-1----:R-:W1:Y:S02]  /*15c10*/  S2R R0, SR_TID.X ;  /* 0x0000000000007919 */ /* 0x002e640000002100 */
[----:B-1----:R-:W-:-:S04]  /*15c20*/  SHF.R.U32.HI R0, RZ, 0x5, R0 ;  /* 0x00000005ff007819 */ /* 0x002fc80000011600 */
[----:B------:R-:W-:-:S05]  /*15c30*/  LOP3.LUT R0, R0, 0x3, RZ, 0xc0, !PT ;  /* 0x0000000300007812 */ /* 0x000fca00078ec0ff */
[----:B------:R1:W2:Y:S02]  /*15c40*/  SHFL.IDX PT, R14, R0, RZ, 0x1f ;  /* 0x00001fff000e7589 */ /* 0x0002a400000e0000 */
.L_x_4518:
[----:B--2---:R-:W-:Y:S01]  /*15c50*/  ISETP.NE.AND P0, PT, R14, RZ, PT ;  /* 0x000000ff0e00720c */ /* 0x004fe20003f05270 */
[----:B------:R-:W-:-:S12]  /*15c60*/  BSSY B0, `(.L_x_4421) ;  /* 0x0000026000007945 */ /* 0x000fd80003800000 */
[----:B------:R-:W-:Y:S05]  /*15c70*/  @P0 BRA `(.L_x_4422) ;  /* 0x0000000000900947 */ /* 0x000fea0003800000 */
[----:B------:R-:W-:-:S03]  /*15c80*/  UMOV UR4, 0xffffffff ;  /* 0xffffffff00047882 */ /* 0x000fc60000000000 */
[----:B------:R-:W-:Y:S05]  /*15c90*/  BRA.DIV UR4, `(.L_x_4423) ;  /* 0x0000003204d87947 */ /* 0x000fea000b800000 */
[----:B------:R-:W-:-:S13]  /*15ca0*/  ELECT P6, URZ, PT ;  /* 0x00000000003f782f */ /* 0x000fda00038c0000 */
.L_x_4521:
        /* <DEDUP_REMOVED lines=8> */
.L_x_4424:
[C---:B------:R-:W-:Y:S01]  /*15d30*/  IMAD R5, R23.reuse, 0x8, R4 ;  /* 0x0000000817057824 */ /* 0x040fe200078e0204 */
[----:B------:R-:W-:Y:S01]  /*15d40*/  SHF.L.U32 R0, R26, 0x1f, RZ ;  /* 0x0000001f1a007819 */ /* 0x000fe200000006ff */
[----:B------:R-:W-:-:S03]  /*15d50*/  VIADD R23, R23, 0x1 ;  /* 0x0000000117177836 */ /* 0x000fc60000000000 */
[----:B------:R-:W1:Y:S02]  /*15d60*/  SYNCS.PHASECHK.TRANS64.TRYWAIT P1, [R5+URZ+0x30840], R0 ;  /* 0x03084000050075a7 */ /* 0x000e64000802017f */
[----:B------:R-:W-:-:S04]  /*15d70*/  ISETP.NE.AND P2, PT, R23, 0x2, PT ;  /* 0x000000021700780c */ /* 0x000fc80003f45270 */
[----:B------:R-:W-:Y:S01]  /*15d80*/  SEL R3, RZ, 0x1, P2 ;  /* 0x00000001ff037807 */ /* 0x000fe20001000000 */
[----:B-1----:R-:W-:Y:S08]  /*15d90*/  @!P1 BRA `(.L_x_4425) ;  /* 0x0000003000b89947 */ /* 0x002ff00003800000 */
.L_x_4522:
[----:B------:R-:W-:Y:S02]  /*15da0*/  SEL R23, R23, RZ, P2 ;  /* 0x000000ff17177207 */ /* 0x000fe40001000000 */
[----:B------:R-:W-:Y:S01]  /*15db0*/  LOP3.LUT R2, R26, R3, RZ, 0x3c, !PT ;  /* 0x000000031a027212 */ /* 0x000fe200078e3cff */
[----:B------:R-:W-:Y:S06]  /*15dc0*/  @!P0 BRA `(.L_x_4426) ;  /* 0x0000000000048947 */ /* 0x000fec0003800000 */
[----:B------:R-:W-:Y:S01]  /*15dd0*/  BPT.TRAP 0x1 ;  /* 0x000000040000795c */ /* 0x000fe20000300000 */
.L_x_4426:
[----:B------:R-:W-:Y:S01]  /*15de0*/  IMAD R23, R23, 0x8, R4 ;  /* 0x0000000817177824 */ /* 0x000fe200078e0204 */
[----:B------:R-:W-:-:S04]  /*15df0*/  SHF.L.U32 R2, R2, 0x1f, RZ ;  /* 0x0000001f02027819 */ /* 0x000fc800000006ff */
[----:B------:R-:W2:Y:S02]  /*15e00*/  SYNCS.PHASECHK.TRANS64.TRYWAIT P1, [R23+URZ+0x30840], R2 ;  /* 0x03084002170075a7 */ /* 0x000ea4000802017f */
[----:B--2---:R-:W-:Y:S05]  /*15e10*/  @!P1 BRA `(.L_x_4427) ;  /* 0x0000003000ac9947 */ /* 0x004fea0003800000 */
.L_x_4523:
[----:B------:R-:W-:Y:S05]  /*15e20*/  @!P0 BRA `(.L_x_4428) ;  /* 0x0000000000048947 */ /* 0x000fea0003800000 */
[----:B------:R-:W-:Y:S01]  /*15e30*/  BPT.TRAP 0x1 ;  /* 0x000000040000795c */ /* 0x000fe20000300000 */
.L_x_4428:
[----:B------:R-:W3:Y:S02]  /*15e40*/  SYNCS.PHASECHK.TRANS64.TRYWAIT P1, [R5+URZ+0x30860], R0 ;  /* 0x03086000050075a7 */ /* 0x000ee4000802017f */
[----:B---3--:R-:W-:Y:S05]  /*15e50*/  @!P1 BRA `(.L_x_4429) ;  /* 0x0000003000b09947 */ /* 0x008fea0003800000 */
.L_x_4524:
[----:B------:R-:W-:Y:S05]  /*15e60*/  @!P0 BRA `(.L_x_4430) ;  /* 0x0000000000048947 */ /* 0x000fea0003800000 */
[----:B------:R-:W-:Y:S01]  /*15e70*/  BPT.TRAP 0x1 ;  /* 0x000000040000795c */ /* 0x000fe20000300000 */
.L_x_4430:
[----:B----4-:R4:W0:Y:S02]  /*15e80*/  SYNCS.PHASECHK.TRANS64.TRYWAIT P0, [R23+URZ+0x30860], R2 ;  /* 0x03086002170075a7 */ /* 0x010824000800017f */
[----:B0-----:R-:W-:Y:S05]  /*15e90*/  @!P0 NANOSLEEP.SYNCS 0x989680 ;  /* 0x009896800000895d */ /* 0x001fea0003900000 */
[----:B------:R-:W0:Y:S02]  /*15ea0*/  @!P0 SYNCS.PHASECHK.TRANS64 P0, [R23+URZ+0x30860], R2 ;  /* 0x03086002170085a7 */ /* 0x000e24000800007f */
[----:B0-----:R-:W-:Y:S05]  /*15eb0*/  @!P0 BRA `(.L_x_4430) ;  /* 0xfffffffc00f08947 */ /* 0x001fea000383ffff */
.L_x_4422:
[----:B------:R-:W-:Y:S05]  /*15ec0*/  BSYNC B0 ;  /* 0x0000000000007941 */ /* 0x000fea0003800000 */
.L_x_4421:
[----:B------:R-:W-:Y:S05]  /*15ed0*/  EXIT ;  /* 0x000000000000794d */ /* 0x000fea0003800000 */
.L_x_4267:
[----:B0-----:R-:W-:-:S04]  /*15ee0*/  IMAD.U32 R3, RZ, RZ, UR40 ;  /* 0x00000028ff037e24 */ /* 0x001fc8000f8e00ff */
[----:B------:R0:W1:Y:S03]  /*15ef0*/  SYNCS.PHASECHK.TRANS64.TRYWAIT P1, [R3+URZ+0x30800], R0 ;  /* 0x03080000030075a7 */ /* 0x000066000802017f */
[----:B-1----:R-:W-:Y:S05]  /*15f00*/  @!P1 NANOSLEEP.SYNCS 0x989680 ;  /* 0x009896800000995d */ /* 0x002fea0003900000 */
[----:B------:R-:W1:Y:S02]  /*15f10*/  @!P1 SYNCS.PHASECHK.TRANS64 P1, [R3+URZ+0x30800], R0 ;  /* 0x03080000030095a7 */ /* 0x000e64000802007f */
[----:B-1----:R-:W-:Y:S05]  /*15f20*/  @!P1 BRA `(.L_x_4267) ;  /* 0xfffffffc00ec9947 */ /* 0x002fea000383ffff */
[----:B------:R-:W-:Y:S05]  /*15f30*/  BRA `(.L_x_4431) ;  /* 0xfffffebc00047947 */ /* 0x000fea000383ffff */
.L_x_4271:
[----:B-1----:R1:W2:Y:S02]  /*15f40*/  SYNCS.PHASECHK.TRANS64.TRYWAIT P1, [R13+URZ+0x30830], R0 ;  /* 0x030830000d0075a7 */ /* 0x0022a4000802017f */
[----:B--2---:R-:W-:Y:S05]  /*15f50*/  @!P1 NANOSLEEP.SYNCS 0x989680 ;  /* 0x009896800000995d */ /* 0x004fea0003900000 */
[----:B------:R-:W2:Y:S02]  /*15f60*/  @!P1 SYNCS.PHASECHK.TRANS64 P1, [R13+URZ+0x30830], R0 ;  /* 0x030830000d0095a7 */ /* 0x000ea4000802007f */
[----:B--2---:R-:W-:Y:S05]  /*15f70*/  @!P1 BRA `(.L_x_4271) ;  /* 0xfffffffc00f09947 */ /* 0x004fea000383ffff */
[----:B------:R-:W-:Y:S05]  /*15f80*/  BRA `(.L_x_4270) ;  /* 0xfffffebc00207947 */ /* 0x000fea000383ffff */
.L_x_4288:
[----:B-1----:R-:W-:-:S04]  /*15f90*/  IMAD.U32 R10, RZ, RZ, UR7 ;  /* 0x00000007ff0a7e24 */ /* 0x002fc8000f8e00ff */
[----:B------:R1:W2:Y:S03]  /*15fa0*/  SYNCS.PHASECHK.TRANS64.TRYWAIT P1, [R10+URZ+0x30830], R9 ;  /* 0x030830090a0075a7 */ /* 0x0002a6000802017f */
[----:B--2---:R-:W-:Y:S05]  /*15fb0*/  @!P1 NANOSLEEP.SYNCS 0x989680 ;  /* 0x009896800000995d */ /* 0x004fea0003900000 */
[----:B------:R-:W2:Y:S02]  /*15fc0*/  @!P1 SYNCS.PHASECHK.TRANS64 P1, [R10+URZ+0x30830], R9 ;  /* 0x030830090a0095a7 */ /* 0x000ea4000802007f */
[----:B--2---:R-:W-:Y:S05]  /*15fd0*/  @!P1 BRA `(.L_x_4288) ;  /* 0xfffffffc00ec9947 */ /* 0x004fea000383ffff */
[----:B------:R-:W-:Y:S05]  /*15fe0*/  BRA `(.L_x_4287) ;  /* 0xfffffeec00fc7947 */ /* 0x000fea000383ffff */
.L_x_4292:
[----:B01----:R-:W-:-:S04]  /*15ff0*/  IMAD.U32 R9, RZ, RZ, UR6 ;  /* 0x00000006ff097e24 */ /* 0x003fc8000f8e00ff */
[----:B------:R0:W1:Y:S03]  /*16000*/  SYNCS.PHASECHK.TRANS64.TRYWAIT P1, [R9+URZ+0x30850], R0 ;  /* 0x03085000090075a7 */ /* 0x000066000802017f */
[----:B-1----:R-:W-:Y:S05]  /*16010*/  @!P1 NANOSLEEP.SYNCS 0x989680 ;  /* 0x009896800000995d */ /* 0x002fea0003900000 */
[----:B------:R-:W1:Y:S02]  /*16020*/  @!P1 SYNCS.PHASECHK.TRANS64 P1, [R9+URZ+0x30850], R0 ;  /* 0x03085000090095a7 */ /* 0x000e64000802007f */
[----:B-1----:R-:W-:Y:S05]  /*16030*/  @!P1 BRA `(.L_x_4292) ;  /* 0xfffffffc00ec9947 */ /* 0x002fea000383ffff */
[----:B------:R-:W-:Y:S05]  /*16040*/  BRA `(.L_x_4291) ;  /* 0xfffffef800ac7947 */ /* 0x000fea000383ffff */
.L_x_4311:
[----:B-1----:R-:W-:-:S04]  /*16050*/  IMAD.U32 R10, RZ, RZ, UR7 ;  /* 0x00000007ff0a7e24 */ /* 0x002fc8000f8e00ff */
[----:B------:R1:W2:Y:S03]  /*16060*/  SYNCS.PHASECHK.TRANS64.TRYWAIT P1, [R10+URZ+0x30830], R9 ;  /* 0x030830090a0075a7 */ /* 0x0002a6000802017f */
[----:B--2---:R-:W-:Y:S05]  /*16070*/  @!P1 NANOSLEEP.SYNCS 0x989680 ;  /* 0x009896800000995d */ /* 0x004fea0003900000 */
[----:B------:R-:W2:Y:S02]  /*16080*/  @!P1 SYNCS.PHASECHK.TRANS64 P1, [R10+URZ+0x30830], R9 ;  /* 0x030830090a0095a7 */ /* 0x000ea4000802007f */
[----:B--2---:R-:W-:Y:S05]  /*16090*/  @!P1 BRA `(.L_x_4311) ;  /* 0xfffffffc00ec9947 */ /* 0x004fea000383ffff */
[----:B------:R-:W-:Y:S05]  /*160a0*/  BRA `(.L_x_4310) ;  /* 0xffffff2800307947 */ /* 0x000fea000383ffff */
.L_x_4315:
[----:B01----:R-:W-:-:S04]  /*160b0*/  IMAD.U32 R9, RZ, RZ, UR6 ;  /* 0x00000006ff097e24 */ /* 0x003fc8000f8e00ff */
[----:B------:R0:W1:Y:S03]  /*160c0*/  SYNCS.PHASECHK.TRANS64.TRYWAIT P1, [R9+URZ+0x30850], R0 ;  /* 0x03085000090075a7 */ /* 0x000066000802017f */
[----:B-1----:R-:W-:Y:S05]  /*160d0*/  @!P1 NANOSLEEP.SYNCS 0x989680 ;  /* 0x009896800000995d */ /* 0x002fea0003900000 */
[----:B------:R-:W1:Y:S02]  /*160e0*/  @!P1 SYNCS.PHASECHK.TRANS64 P1, [R9+URZ+0x30850], R0 ;  /* 0x03085000090095a7 */ /* 0x000e64000802007f */
[----:B-1----:R-:W-:Y:S05]  /*160f0*/  @!P1 BRA `(.L_x_4315) ;  /* 0xfffffffc00ec9947 */ /* 0x002fea000383ffff */
[----:B------:R-:W-:Y:S05]  /*16100*/  BRA `(.L_x_4314) ;  /* 0xffffff3000e07947 */ /* 0x000fea000383ffff */
.L_x_4323:
[----:B-1----:R-:W-:-:S04]  /*16110*/  IMAD.U32 R10, RZ, RZ, UR6 ;  /* 0x00000006ff0a7e24 */ /* 0x002fc8000f8e00ff */
[----:B------:R1:W2:Y:S03]  /*16120*/  SYNCS.PHASECHK.TRANS64.TRYWAIT P1, [R10+URZ+0x30830], R9 ;  /* 0x030830090a0075a7 */ /* 0x0002a6000802017f */
[----:B--2---:R-:W-:Y:S05]  /*16130*/  @!P1 NANOSLEEP.SYNCS 0x989680 ;  /* 0x009896800000995d */ /* 0x004fea0003900000 */
[----:B------:R-:W2:Y:S02]  /*16140*/  @!P1 SYNCS.PHASECHK.TRANS64 P1, [R10+URZ+0x30830], R9 ;  /* 0x030830090a0095a7 */ /* 0x000ea4000802007f */
[----:B--2---:R-:W-:Y:S05]  /*16150*/  @!P1 BRA `(.L_x_4323) ;  /* 0xfffffffc00ec9947 */ /* 0x004fea000383ffff */
[----:B------:R-:W-:Y:S05]  /*16160*/  BRA `(.L_x_4322) ;  /* 0xffffff4c002c7947 */ /* 0x000fea000383ffff */
.L_x_4327:
[----:B01----:R-:W-:-:S04]  /*16170*/  IMAD.U32 R9, RZ, RZ, UR10 ;  /* 0x0000000aff097e24 */ /* 0x003fc8000f8e00ff */
[----:B------:R0:W1:Y:S03]  /*16180*/  SYNCS.PHASECHK.TRANS64.TRYWAIT P1, [R9+URZ+0x30850], R0 ;  /* 0x03085000090075a7 */ /* 0x000066000802017f */
[----:B-1----:R-:W-:Y:S05]  /*16190*/  @!P1 NANOSLEEP.SYNCS 0x989680 ;  /* 0x009896800000995d */ /* 0x002fea0003900000 */
[----:B------:R-:W1:Y:S02]  /*161a0*/  @!P1 SYNCS.PHASECHK.TRANS64 P1, [R9+URZ+0x30850], R0 ;  /* 0x03085000090095a7 */ /* 0x000e64000802007f */
[----:B-1----:R-:W-:Y:S05]  /*161b0*/  @!P1 BRA `(.L_x_4327) ;  /* 0xfffffffc00ec9947 */ /* 0x002fea000383ffff */
[----:B------:R-:W-:Y:S05]  /*161c0*/  BRA `(.L_x_4326) ;  /* 0xffffff5400dc7947 */ /* 0x000fea000383ffff */
.L_x_4342:
[----:B-1----:R-:W-:-:S04]  /*161d0*/  IMAD.U32 R5, RZ, RZ, UR5 ;  /* 0x00000005ff057e24 */ /* 0x002fc8000f8e00ff */
[----:B------:R1:W2:Y:S03]  /*161e0*/  SYNCS.PHASECHK.TRANS64.TRYWAIT P1, [R5+URZ+0x30850], R0 ;  /* 0x03085000050075a7 */ /* 0x0002a6000802017f */
[----:B--2---:R-:W-:Y:S05]  /*161f0*/  @!P1 NANOSLEEP.SYNCS 0x989680 ;  /* 0x009896800000995d */ /* 0x004fea0003900000 */
[----:B------:R-:W2:Y:S02]  /*16200*/  @!P1 SYNCS.PHASECHK.TRANS64 P1, [R5+URZ+0x30850], R0 ;  /* 0x03085000050095a7 */ /* 0x000ea4000802007f */
[----:B--2---:R-:W-:Y:S05]  /*16210*/  @!P1 BRA `(.L_x_4342) ;  /* 0xfffffffc00ec9947 */ /* 0x004fea000383ffff */
[----:B------:R-:W-:Y:S05]  /*16220*/  BRA `(.L_x_4341) ;  /* 0xffffff8800107947 */ /* 0x000fea000383ffff */
.L_x_4379:
[----:B------:R-:W2:Y:S01]  /*16230*/  S2R R18, SR_TID.X ;  /* 0x0000000000127919 */ /* 0x000ea20000002100 */
[----:B------:R-:W-:Y:S02]  /*16240*/  IMAD.MOV.U32 R12, RZ, RZ, RZ ;  /* 0x000000ffff0c7224 */ /* 0x000fe400078e00ff */
        /* <DEDUP_REMOVED lines=8> */
.L_x_4432:
[----:B------:R-:W-:Y:S05]  /*162d0*/  BRA `(.L_x_4433) ;  /* 0xffffffc800287947 */ /* 0x000fea000383ffff */
.L_x_4382:
[----:B0-----:R0:W1:Y:S02]  /*162e0*/  SYNCS.PHASECHK.TRANS64.TRYWAIT P0, [R0+URZ+0x30840], R3 ;  /* 0x03084003000075a7 */ /* 0x001064000800017f */
[----:B-1----:R-:W-:Y:S05]  /*162f0*/  @!P0 NANOSLEEP.SYNCS 0x989680 ;  /* 0x009896800000895d */ /* 0x002fea0003900000 */
[----:B------:R-:W1:Y:S02]  /*16300*/  @!P0 SYNCS.PHASECHK.TRANS64 P0, [R0+URZ+0x30840], R3 ;  /* 0x03084003000085a7 */ /* 0x000e64000800007f */
[----:B-1----:R-:W-:Y:S05]  /*16310*/  @!P0 BRA `(.L_x_4382) ;  /* 0xfffffffc00f08947 */ /* 0x002fea000383ffff */
[----:B------:R-:W-:Y:S05]  /*16320*/  BRA `(.L_x_4434) ;  /* 0xffffffcc002c7947 */ /* 0x000fea000383ffff */
.L_x_4383:
        /* <DEDUP_REMOVED lines=8> */
.L_x_4436:
[----:B------:R-:W-:Y:S05]  /*163b0*/  BSYNC B0 ;  /* 0x0000000000007941 */ /* 0x000fea0003800000 */
.L_x_4435:
[----:B------:R-:W-:Y:S02]  /*163c0*/  IMAD.MOV.U32 R13, RZ, RZ, R4 ;  /* 0x000000ffff0d7224 */ /* 0x000fe400078e0004 */
[----:B------:R-:W-:Y:S02]  /*163d0*/  IMAD.MOV.U32 R12, RZ, RZ, RZ ;  /* 0x000000ffff0c7224 */ /* 0x000fe400078e00ff */
[----:B------:R-:W-:Y:S02]  /*163e0*/  IMAD.MOV.U32 R11, RZ, RZ, 0x181f ;  /* 0x0000181fff0b7424 */ /* 0x000fe400078e00ff */
[----:B------:R-:W-:Y:S02]  /*163f0*/  IMAD.MOV.U32 R15, RZ, RZ, -0x1 ;  /* 0xffffffffff0f7424 */ /* 0x000fe400078e00ff */
[----:B------:R-:W-:Y:S02]  /*16400*/  IMAD.MOV.U32 R2, RZ, RZ, R14 ;  /* 0x000000ffff027224 */ /* 0x000fe400078e000e */
[----:B------:R-:W-:-:S07]  /*16410*/  @P0 IMAD R9, R5, 0x2, R17 ;  /* 0x0000000205090824 */ /* 0x000fce00078e0211 */
[----:B------:R-:W-:Y:S05]  /*16420*/  WARPSYNC.COLLECTIVE R15, `(.L_x_4437) ;  /* 0x000000000f087348 */ /* 0x000fea0003c00000 */
[----:B------:R0:W1:Y:S02]  /*16430*/  SHFL.IDX P6, R14, R13, R12, R11 ;  /* 0x0000000c0d0e7389 */ /* 0x00006400000c000b */
[----:B01----:R-:W-:Y:S01]  /*16440*/  ENDCOLLECTIVE ;  /* 0x000000000000791b */ /* 0x003fe20003800000 */
.L_x_4437:
        /* <DEDUP_REMOVED lines=8> */
.L_x_4438:
[----:B------:R-:W-:Y:S01]  /*164d0*/  @!PT LDS RZ, [RZ] ;  /* 0x00000000fffff984 */ /* 0x000fe20000000800 */
[----:B------:R-:W-:Y:S01]  /*164e0*/  @!PT LDS RZ, [RZ] ;  /* 0x00000000fffff984 */ /* 0x000fe20000000800 */
[----:B------:R-:W-:Y:S01]  /*164f0*/  @!PT LDS RZ, [RZ] ;  /* 0x00000000fffff984 */ /* 0x000fe20000000800 */
[----:B------:R0:W-:Y:S04]  /*16500*/  @P0 LDGSTS.E.BYPASS.LTC128B.128 [R9+0x1e400], desc[UR36][R2.64], !P4 ;  /* 0x1e40000002090fae */ /* 0x0001e8000e101d64 */
[----:B------:R0:W-:Y:S04]  /*16510*/  @P0 LDGSTS.E.BYPASS.LTC128B.128 [R9+0x21400], desc[UR36][R2.64+0x80], !P3 ;  /* 0x2140008002090fae */ /* 0x0001e8000d901d64 */
[----:B------:R0:W-:Y:S01]  /*16520*/  @P0 LDGSTS.E.BYPASS.LTC128B.128 [R9+0x24400], desc[UR36][R2.64+0x100], !P2 ;  /* 0x2440010002090fae */ /* 0x0001e2000d101d64 */
[----:B------:R-:W-:Y:S01]  /*16530*/  ISETP.GE.AND P0, PT, R7, 0x11, PT ;  /* 0x000000110700780c */ /* 0x000fe20003f06270 */
[----:B------:R-:W-:-:S02]  /*16540*/  IMAD.MOV.U32 R13, RZ, RZ, R4 ;  /* 0x000000ffff0d7224 */ /* 0x000fc400078e0004 */
[----:B------:R-:W-:-:S10]  /*16550*/  IMAD.MOV.U32 R8, RZ, RZ, R14 ;  /* 0x000000ffff087224 */ /* 0x000fd400078e000e */
[----:B0-----:R-:W-:Y:S05]  /*16560*/  WARPSYNC.COLLECTIVE R15, `(.L_x_4439) ;  /* 0x000000000f087348 */ /* 0x001fea0003c00000 */
[----:B------:R1:W2:Y:S02]  /*16570*/  SHFL.IDX P6, R14, R13, R12, R11 ;  /* 0x0000000c0d0e7389 */ /* 0x0002a400000c000b */
[----:B012---:R-:W-:Y:S01]  /*16580*/  ENDCOLLECTIVE ;  /* 0x000000000000791b */ /* 0x007fe20003800000 */
.L_x_4439:
[----:B------:R-:W-:Y:S02]  /*16590*/  @P0 IMAD R25, R5, 0x2, R17 ;  /* 0x0000000205190824 */ /* 0x000fe400078e0211 */
[----:B------:R-:W-:Y:S02]  /*165a0*/  IMAD.MOV.U32 R13, RZ, RZ, R6 ;  /* 0x000000ffff0d7224 */ /* 0x000fe400078e0006 */
[----:B------:R-:W-:Y:S01]  /*165b0*/  IMAD.MOV.U32 R12, RZ, RZ, 0x2 ;  /* 0x00000002ff0c7424 */ /* 0x000fe200078e00ff */
[----:B------:R-:W-:-:S05]  /*165c0*/  @P0 LEA R14, P1, R37, R14, 0x1 ;  /* 0x0000000e250e0211 */ /* 0x000fca00078208ff */
[----:B------:R-:W-:-:S08]  /*165d0*/  @P0 IMAD.MOV.U32 R2, RZ, RZ, R14 ;  /* 0x000000ffff020224 */ /* 0x000fd000078e000e */
[----:B------:R-:W-:Y:S05]  /*165e0*/  WARPSYNC.COLLECTIVE R15, `(.L_x_4440) ;  /* 0x000000000f087348 */ /* 0x000fea0003c00000 */
[----:B------:R0:W1:Y:S02]  /*165f0*/  SHFL.IDX P6, R14, R13, R12, R11 ;  /* 0x0000000c0d0e7389 */ /* 0x00006400000c000b */
[----:B01----:R-:W-:Y:S01]  /*16600*/  ENDCOLLECTIVE ;  /* 0x000000000000791b */ /* 0x003fe20003800000 */
.L_x_4440:
        /* <DEDUP_REMOVED lines=14> */
.L_x_4441:
        /* <DEDUP_REMOVED lines=8> */
.L_x_4442:
        /* <DEDUP_REMOVED lines=14> */
.L_x_4443:
        /* <DEDUP_REMOVED lines=8> */
.L_x_4444:
        /* <DEDUP_REMOVED lines=14> */
.L_x_4445:
        /* <DEDUP_REMOVED lines=8> */
.L_x_4446:
        /* <DEDUP_REMOVED lines=13> */
.L_x_4447:
[----:B------:R-:W-:Y:S05]  /*16b00*/  BRA `(.L_x_4448) ;  /* 0xffffffc800847947 */ /* 0x000fea000383ffff */
.L_x_4388:
        /* <DEDUP_REMOVED lines=8> */
.L_x_4449:
[C---:B------:R-:W-:Y:S01]  /*16b90*/  VIADD R6, R4.reuse, 0x10 ;  /* 0x0000001004067836 */ /* 0x040fe20000000000 */
[----:B------:R-:W-:Y:S01]  /*16ba0*/  ISETP.GE.AND P0, PT, R4, UR39, PT ;  /* 0x0000002704007c0c */ /* 0x000fe2000bf06270 */
[----:B------:R-:W-:Y:S02]  /*16bb0*/  IMAD.MOV.U32 R13, RZ, RZ, R0 ;  /* 0x000000ffff0d7224 */ /* 0x000fe400078e0000 */
[----:B------:R-:W-:-:S10]  /*16bc0*/  IMAD.MOV.U32 R2, RZ, RZ, R14 ;  /* 0x000000ffff027224 */ /* 0x000fd400078e000e */
[----:B------:R-:W-:Y:S05]  /*16bd0*/  WARPSYNC.COLLECTIVE R15, `(.L_x_4450) ;  /* 0x000000000f087348 */ /* 0x000fea0003c00000 */
[----:B------:R0:W1:Y:S02]  /*16be0*/  SHFL.IDX P6, R14, R13, R12, R11 ;  /* 0x0000000c0d0e7389 */ /* 0x00006400000c000b */
[----:B01----:R-:W-:Y:S01]  /*16bf0*/  ENDCOLLECTIVE ;  /* 0x000000000000791b */ /* 0x003fe20003800000 */
.L_x_4450:
        /* <DEDUP_REMOVED lines=8> */
.L_x_4451:
[----:B------:R-:W-:Y:S01]  /*16c80*/  @!PT LDS RZ, [RZ] ;  /* 0x00000000fffff984 */ /* 0x000fe20000000800 */
[----:B------:R-:W-:Y:S01]  /*16c90*/  @!PT LDS RZ, [RZ] ;  /* 0x00000000fffff984 */ /* 0x000fe20000000800 */
[----:B------:R-:W-:Y:S01]  /*16ca0*/  @!PT LDS RZ, [RZ] ;  /* 0x00000000fffff984 */ /* 0x000fe20000000800 */
[----:B------:R0:W-:Y:S04]  /*16cb0*/  @!P0 LDGSTS.E.BYPASS.LTC128B.128 [R31+0x12400], desc[UR36][R2.64], !P3 ;  /* 0x12400000021f8fae */ /* 0x0001e8000d901d64 */
[----:B------:R0:W-:Y:S04]  /*16cc0*/  @!P0 LDGSTS.E.BYPASS.LTC128B.128 [R31+0x16400], desc[UR36][R2.64+0x80], !P4 ;  /* 0x16400080021f8fae */ /* 0x0001e8000e101d64 */
[----:B------:R0:W-:Y:S01]  /*16cd0*/  @!P0 LDGSTS.E.BYPASS.LTC128B.128 [R31+0x1a400], desc[UR36][R2.64+0x100], !P5 ;  /* 0x1a400100021f8fae */ /* 0x0001e2000e901d64 */
[----:B------:R-:W-:Y:S01]  /*16ce0*/  ISETP.GE.AND P0, PT, R6, UR39, PT ;  /* 0x0000002706007c0c */ /* 0x000fe2000bf06270 */
[----:B------:R-:W-:-:S02]  /*16cf0*/  IMAD.MOV.U32 R13, RZ, RZ, R0 ;  /* 0x000000ffff0d7224 */ /* 0x000fc400078e0000 */
[----:B------:R-:W-:-:S10]  /*16d00*/  IMAD.MOV.U32 R6, RZ, RZ, R14 ;  /* 0x000000ffff067224 */ /* 0x000fd400078e000e */
[----:B0-----:R-:W-:Y:S05]  /*16d10*/  WARPSYNC.COLLECTIVE R15, `(.L_x_4452) ;  /* 0x000000000f087348 */ /* 0x001fea0003c00000 */
[----:B------:R1:W2:Y:S02]  /*16d20*/  SHFL.IDX P6, R14, R13, R12, R11 ;  /* 0x0000000c0d0e7389 */ /* 0x0002a400000c000b */
[----:B012---:R-:W-:Y:S01]  /*16d30*/  ENDCOLLECTIVE ;  /* 0x000000000000791b */ /* 0x007fe20003800000 */
.L_x_4452:
[----:B------:R-:W-:Y:S02]  /*16d40*/  IMAD.MOV.U32 R13, RZ, RZ, R5 ;  /* 0x000000ffff0d7224 */ /* 0x000fe400078e0005 */
[----:B------:R-:W-:Y:S01]  /*16d50*/  IMAD.MOV.U32 R12, RZ, RZ, 0x2 ;  /* 0x00000002ff0c7424 */ /* 0x000fe200078e00ff */
[----:B------:R-:W-:-:S05]  /*16d60*/  @!P0 LEA R14, P1, R37, R14, 0x1 ;  /* 0x0000000e250e8211 */ /* 0x000fca00078208ff */
[----:B------:R-:W-:-:S08]  /*16d70*/  @!P0 IMAD.MOV.U32 R2, RZ, RZ, R14 ;  /* 0x000000ffff028224 */ /* 0x000fd000078e000e */
[----:B------:R-:W-:Y:S05]  /*16d80*/  WARPSYNC.COLLECTIVE R15, `(.L_x_4453) ;  /* 0x000000000f087348 */ /* 0x000fea0003c00000 */
[----:B------:R0:W1:Y:S02]  /*16d90*/  SHFL.IDX P6, R14, R13, R12, R11 ;  /* 0x0000000c0d0e7389 */ /* 0x00006400000c000b */
[----:B01----:R-:W-:Y:S01]  /*16da0*/  ENDCOLLECTIVE ;  /* 0x000000000000791b */ /* 0x003fe20003800000 */
.L_x_4453:
[----:B------:R-:W-:Y:S02]  /*16db0*/  @!P0 IMAD.X R7, RZ, RZ, R6, P1 ;  /* 0x000000ffff078224 */ /* 0x000fe400008e0606 */
[----:B------:R-:W-:Y:S02]  /*16dc0*/  VIADD R6, R4, 0x20 ;  /* 0x0000002004067836 */ /* 0x000fe40000000000 */
[----:B------:R-:W-:-:S05]  /*16dd0*/  @!P0 IMAD.MOV.U32 R3, RZ, RZ, R7 ;  /* 0x000000ffff038224 */ /* 0x000fca00078e0007 */
        /* <DEDUP_REMOVED lines=12> */
.L_x_4454:
[----:B------:R-:W-:Y:S02]  /*16ea0*/  IMAD.MOV.U32 R13, RZ, RZ, R5 ;  /* 0x000000ffff0d7224 */ /* 0x000fe400078e0005 */
[----:B------:R-:W-:Y:S01]  /*16eb0*/  IMAD.MOV.U32 R12, RZ, RZ, 0x3 ;  /* 0x00000003ff0c7424 */ /* 0x000fe200078e00ff */
[----:B------:R-:W-:-:S05]  /*16ec0*/  @!P0 LEA R14, P1, R37, R14, 0x1 ;  /* 0x0000000e250e8211 */ /* 0x000fca00078208ff */
[----:B------:R-:W-:-:S08]  /*16ed0*/  @!P0 IMAD.MOV.U32 R2, RZ, RZ, R14 ;  /* 0x000000ffff028224 */ /* 0x000fd000078e000e */
[----:B------:R-:W-:Y:S05]  /*16ee0*/  WARPSYNC.COLLECTIVE R15, `(.L_x_4455) ;  /* 0x000000000f087348 */ /* 0x000fea0003c00000 */
[----:B------:R0:W1:Y:S02]  /*16ef0*/  SHFL.IDX P6, R14, R13, R12, R11 ;  /* 0x0000000c0d0e7389 */ /* 0x00006400000c000b */
[----:B01----:R-:W-:Y:S01]  /*16f00*/  ENDCOLLECTIVE ;  /* 0x000000000000791b */ /* 0x003fe20003800000 */
.L_x_4455:
        /* <DEDUP_REMOVED lines=15> */
.L_x_4456:
[----:B------:R-:W-:Y:S02]  /*17000*/  IMAD.MOV.U32 R13, RZ, RZ, R5 ;  /* 0x000000ffff0d7224 */ /* 0x000fe400078e0005 */
[----:B------:R-:W-:Y:S01]  /*17010*/  IMAD.MOV.U32 R12, RZ, RZ, 0x4 ;  /* 0x00000004ff0c7424 */ /* 0x000fe200078e00ff */
[----:B------:R-:W-:-:S05]  /*17020*/  @!P0 LEA R14, P1, R37, R14, 0x1 ;  /* 0x0000000e250e8211 */ /* 0x000fca00078208ff */
[----:B------:R-:W-:-:S08]  /*17030*/  @!P0 IMAD.MOV.U32 R2, RZ, RZ, R14 ;  /* 0x000000ffff028224 */ /* 0x000fd000078e000e */
[----:B------:R-:W-:Y:S05]  /*17040*/  WARPSYNC.COLLECTIVE R15, `(.L_x_4457) ;  /* 0x000000000f087348 */ /* 0x000fea0003c00000 */
[----:B------:R0:W1:Y:S02]  /*17050*/  SHFL.IDX P6, R14, R13, R12, R11 ;  /* 0x0000000c0d0e7389 */ /* 0x00006400000c000b */
[----:B01----:R-:W-:Y:S01]  /*17060*/  ENDCOLLECTIVE ;  /* 0x000000000000791b */ /* 0x003fe20003800000 */
.L_x_4457:
        /* <DEDUP_REMOVED lines=15> */
.L_x_4458:
[----:B------:R-:W-:Y:S02]  /*17160*/  IMAD.MOV.U32 R13, RZ, RZ, R5 ;  /* 0x000000ffff0d7224 */ /* 0x000fe400078e0005 */
[----:B------:R-:W-:Y:S01]  /*17170*/  IMAD.MOV.U32 R12, RZ, RZ, 0x5 ;  /* 0x00000005ff0c7424 */ /* 0x000fe200078e00ff */
[----:B------:R-:W-:-:S05]  /*17180*/  @!P0 LEA R14, P1, R37, R14, 0x1 ;  /* 0x0000000e250e8211 */ /* 0x000fca00078208ff */
[----:B------:R-:W-:-:S08]  /*17190*/  @!P0 IMAD.MOV.U32 R2, RZ, RZ, R14 ;  /* 0x000000ffff028224 */ /* 0x000fd000078e000e */
[----:B------:R-:W-:Y:S05]  /*171a0*/  WARPSYNC.COLLECTIVE R15, `(.L_x_4459) ;  /* 0x000000000f087348 */ /* 0x000fea0003c00000 */
[----:B------:R0:W1:Y:S02]  /*171b0*/  SHFL.IDX P6, R14, R13, R12, R11 ;  /* 0x0000000c0d0e7389 */ /* 0x00006400000c000b */
[----:B01----:R-:W-:Y:S01]  /*171c0*/  ENDCOLLECTIVE ;  /* 0x000000000000791b */ /* 0x003fe20003800000 */
.L_x_4459:
        /* <DEDUP_REMOVED lines=15> */
.L_x_4460:
[----:B------:R-:W-:Y:S02]  /*172c0*/  IMAD.MOV.U32 R13, RZ, RZ, R5 ;  /* 0x000000ffff0d7224 */ /* 0x000fe400078e0005 */
[----:B------:R-:W-:Y:S01]  /*172d0*/  IMAD.MOV.U32 R12, RZ, RZ, 0x6 ;  /* 0x00000006ff0c7424 */ /* 0x000fe200078e00ff */
[----:B------:R-:W-:-:S05]  /*172e0*/  @!P0 LEA R14, P1, R37, R14, 0x1 ;  /* 0x0000000e250e8211 */ /* 0x000fca00078208ff */
[----:B------:R-:W-:-:S08]  /*172f0*/  @!P0 IMAD.MOV.U32 R2, RZ, RZ, R14 ;  /* 0x000000ffff028224 */ /* 0x000fd000078e000e */
[----:B------:R-:W-:Y:S05]  /*17300*/  WARPSYNC.COLLECTIVE R15, `(.L_x_4461) ;  /* 0x000000000f087348 */ /* 0x000fea0003c00000 */
[----:B------:R0:W1:Y:S02]  /*17310*/  SHFL.IDX P6, R14, R13, R12, R11 ;  /* 0x0000000c0d0e7389 */ /* 0x00006400000c000b */
[----:B01----:R-:W-:Y:S01]  /*17320*/  ENDCOLLECTIVE ;  /* 0x000000000000791b */ /* 0x003fe20003800000 */
.L_x_4461:
        /* <DEDUP_REMOVED lines=15> */
.L_x_4462:
[----:B------:R-:W-:Y:S02]  /*17420*/  IMAD.MOV.U32 R13, RZ, RZ, R5 ;  /* 0x000000ffff0d7224 */ /* 0x000fe400078e0005 */
[----:B------:R-:W-:Y:S01]  /*17430*/  IMAD.MOV.U32 R12, RZ, RZ, 0x7 ;  /* 0x00000007ff0c7424 */ /* 0x000fe200078e00ff */
[----:B------:R-:W-:-:S05]  /*17440*/  @!P0 LEA R14, P1, R37, R14, 0x1 ;  /* 0x0000000e250e8211 */ /* 0x000fca00078208ff */
[----:B------:R-:W-:-:S08]  /*17450*/  @!P0 IMAD.MOV.U32 R2, RZ, RZ, R14 ;  /* 0x000000ffff028224 */ /* 0x000fd000078e000e */
[----:B------:R-:W-:Y:S05]  /*17460*/  WARPSYNC.COLLECTIVE R15, `(.L_x_4463) ;  /* 0x000000000f087348 */ /* 0x000fea0003c00000 */
[----:B------:R0:W1:Y:S02]  /*17470*/  SHFL.IDX P6, R14, R13, R12, R11 ;  /* 0x0000000c0d0e7389 */ /* 0x00006400000c000b */
[----:B01----:R-:W-:Y:S01]  /*17480*/  ENDCOLLECTIVE ;  /* 0x000000000000791b */ /* 0x003fe20003800000 */
.L_x_4463:
        /* <DEDUP_REMOVED lines=13> */
.L_x_4464:
[----:B------:R-:W-:Y:S05]  /*17560*/  BRA `(.L_x_4465) ;  /* 0xffffffc800a47947 */ /* 0x000fea000383ffff */
.L_x_4391:
[----:B0-----:R0:W1:Y:S02]  /*17570*/  SYNCS.PHASECHK.TRANS64.TRYWAIT P0, [R17+URZ+0x30820], R0 ;  /* 0x03082000110075a7 */ /* 0x001064000800017f */
[----:B-1----:R-:W-:Y:S05]  /*17580*/  @!P0 NANOSLEEP.SYNCS 0x989680 ;  /* 0x009896800000895d */ /* 0x002fea0003900000 */
[----:B------:R-:W1:Y:S02]  /*17590*/  @!P0 SYNCS.PHASECHK.TRANS64 P0, [R17+URZ+0x30820], R0 ;  /* 0x03082000110085a7 */ /* 0x000e64000800007f */
[----:B-1----:R-:W-:Y:S05]  /*175a0*/  @!P0 BRA `(.L_x_4391) ;  /* 0xfffffffc00f08947 */ /* 0x002fea000383ffff */
[----:B------:R-:W-:Y:S05]  /*175b0*/  BRA `(.L_x_4466) ;  /* 0xffffffcc00087947 */ /* 0x000fea000383ffff */
.L_x_4395:
[----:B0-----:R0:W1:Y:S02]  /*175c0*/  SYNCS.PHASECHK.TRANS64.TRYWAIT P0, [R6+URZ+0x30840], R3 ;  /* 0x03084003060075a7 */ /* 0x001064000800017f */
[----:B-1----:R-:W-:Y:S05]  /*175d0*/  @!P0 NANOSLEEP.SYNCS 0x989680 ;  /* 0x009896800000895d */ /* 0x002fea0003900000 */
[----:B------:R-:W1:Y:S02]  /*175e0*/  @!P0 SYNCS.PHASECHK.TRANS64 P0, [R6+URZ+0x30840], R3 ;  /* 0x03084003060085a7 */ /* 0x000e64000800007f */
[----:B-1----:R-:W-:Y:S05]  /*175f0*/  @!P0 BRA `(.L_x_4395) ;  /* 0xfffffffc00f08947 */ /* 0x002fea000383ffff */
[----:B------:R-:W-:Y:S05]  /*17600*/  BRA `(.L_x_4467) ;  /* 0xffffffcc00c87947 */ /* 0x000fea000383ffff */
.L_x_4396:
        /* <DEDUP_REMOVED lines=8> */
.L_x_4469:
[----:B------:R-:W-:Y:S05]  /*17690*/  BSYNC B1 ;  /* 0x0000000000017941 */ /* 0x000fea0003800000 */
.L_x_4468:
[----:B------:R-:W-:Y:S02]  /*176a0*/  IMAD.MOV.U32 R13, RZ, RZ, R7 ;  /* 0x000000ffff0d7224 */ /* 0x000fe400078e0007 */
        /* <DEDUP_REMOVED lines=8> */
.L_x_4470:
[----:B------:R-:W-:Y:S02]  /*17730*/  IMAD R8, R8, 0x2, R17 ;  /* 0x0000000208087824 */ /* 0x000fe400078e0211 */
[----:B------:R-:W-:Y:S02]  /*17740*/  IMAD.MOV.U32 R13, RZ, RZ, R10 ;  /* 0x000000ffff0d7224 */ /* 0x000fe400078e000a */
[----:B------:R-:W-:Y:S01]  /*17750*/  IMAD.MOV.U32 R12, RZ, RZ, 0x1 ;  /* 0x00000001ff0c7424 */ /* 0x000fe200078e00ff */
[----:B------:R-:W-:-:S13]  /*17760*/  IADD3 R2, P0, R14, R4, RZ ;  /* 0x000000040e027210 */ /* 0x000fda0007f1e0ff */
[----:B------:R-:W-:Y:S05]  /*17770*/  WARPSYNC.COLLECTIVE R15, `(.L_x_4471) ;  /* 0x000000000f087348 */ /* 0x000fea0003c00000 */
[----:B------:R0:W1:Y:S02]  /*17780*/  SHFL.IDX P6, R14, R13, R12, R11 ;  /* 0x0000000c0d0e7389 */ /* 0x00006400000c000b */
[----:B01----:R-:W-:Y:S01]  /*17790*/  ENDCOLLECTIVE ;  /* 0x000000000000791b */ /* 0x003fe20003800000 */
.L_x_4471:
[----:B------:R-:W-:-:S05]  /*177a0*/  IMAD.X R3, RZ, RZ, R3, P0 ;  /* 0x000000ffff037224 */ /* 0x000fca00000e0603 */
[----:B------:R-:W-:Y:S01]  /*177b0*/  @!PT LDS RZ, [RZ] ;  /* 0x00000000fffff984 */ /* 0x000fe20000000800 */
[----:B------:R-:W-:Y:S01]  /*177c0*/  @!PT LDS RZ, [RZ] ;  /* 0x00000000fffff984 */ /* 0x000fe20000000800 */
[----:B------:R-:W-:Y:S01]  /*177d0*/  @!PT LDS RZ, [RZ] ;  /* 0x00000000fffff984 */ /* 0x000fe20000000800 */
[----:B------:R-:W-:Y:S04]  /*177e0*/  LDGSTS.E.BYPASS.LTC128B.128 [R8+0x1e400], desc[UR36][R2.64], !P3 ;  /* 0x1e40000002087fae */ /* 0x000fe8000d901d64 */
[----:B------:R-:W-:Y:S01]  /*177f0*/  LDGSTS.E.BYPASS.LTC128B.128 [R8+0x21400], desc[UR36][R2.64+0x80], !P2 ;  /* 0x2140008002087fae */ /* 0x000fe2000d101d64 */
[----:B------:R-:W-:-:S03]  /*17800*/  IMAD.MOV.U32 R13, RZ, RZ, R7 ;  /* 0x000000ffff0d7224 */ /* 0x000fc600078e0007 */
[----:B------:R0:W-:Y:S02]  /*17810*/  LDGSTS.E.BYPASS.LTC128B.128 [R8+0x24400], desc[UR36][R2.64+0x100], !P1 ;  /* 0x2440010002087fae */ /* 0x0001e4000c901d64 */
[----:B0-----:R-:W-:-:S07]  /*17820*/  IMAD.MOV.U32 R3, RZ, RZ, R14 ;  /* 0x000000ffff037224 */ /* 0x001fce00078e000e */
[----:B------:R-:W-:Y:S05]  /*17830*/  WARPSYNC.COLLECTIVE R15, `(.L_x_4472) ;  /* 0x000000000f087348 */ /* 0x000fea0003c00000 */
[----:B------:R0:W1:Y:S02]  /*17840*/  SHFL.IDX P6, R14, R13, R12, R11 ;  /* 0x0000000c0d0e7389 */ /* 0x00006400000c000b */
[----:B01----:R-:W-:Y:S01]  /*17850*/  ENDCOLLECTIVE ;  /* 0x000000000000791b */ /* 0x003fe20003800000 */
.L_x_4472:
[----:B------:R-:W-:Y:S02]  /*17860*/  IMAD.MOV.U32 R13, RZ, RZ, R10 ;  /* 0x000000ffff0d7224 */ /* 0x000fe400078e000a */
[----:B------:R-:W-:Y:S01]  /*17870*/  IMAD.MOV.U32 R12, RZ, RZ, 0x2 ;  /* 0x00000002ff0c7424 */ /* 0x000fe200078e00ff */
[----:B------:R-:W-:-:S13]  /*17880*/  IADD3 R2, P0, R14, R4, RZ ;  /* 0x000000040e027210 */ /* 0x000fda0007f1e0ff */
[----:B------:R-:W-:Y:S05]  /*17890*/  WARPSYNC.COLLECTIVE R15, `(.L_x_4473) ;  /* 0x000000000f087348 */ /* 0x000fea0003c00000 */
[----:B------:R0:W1:Y:S02]  /*178a0*/  SHFL.IDX P6, R14, R13, R12, R11 ;  /* 0x0000000c0d0e7389 */ /* 0x00006400000c000b */
[----:B01----:R-:W-:Y:S01]  /*178b0*/  ENDCOLLECTIVE ;  /* 0x000000000000791b */ /* 0x003fe20003800000 */
.L_x_4473:
        /* <DEDUP_REMOVED lines=12> */
.L_x_4474:
[----:B------:R-:W-:Y:S02]  /*17980*/  IMAD.MOV.U32 R13, RZ, RZ, R10 ;  /* 0x000000ffff0d7224 */ /* 0x000fe400078e000a */
[----:B------:R-:W-:Y:S01]  /*17990*/  IMAD.MOV.U32 R12, RZ, RZ, 0x3 ;  /* 0x00000003ff0c7424 */ /* 0x000fe200078e00ff */
[----:B------:R-:W-:-:S13]  /*179a0*/  IADD3 R2, P0, R14, R4, RZ ;  /* 0x000000040e027210 */ /* 0x000fda0007f1e0ff */
[----:B------:R-:W-:Y:S05]  /*179b0*/  WARPSYNC.COLLECTIVE R15, `(.L_x_4475) ;  /* 0x000000000f087348 */ /* 0x000fea0003c00000 */
[----:B------:R0:W1:Y:S02]  /*179c0*/  SHFL.IDX P6, R14, R13, R12, R11 ;  /* 0x0000000c0d0e7389 */ /* 0x00006400000c000b */
[----:B01----:R-:W-:Y:S01]  /*179d0*/  ENDCOLLECTIVE ;  /* 0x000000000000791b */ /* 0x003fe20003800000 */
.L_x_4475:
        /* <DEDUP_REMOVED lines=12> */
.L_x_4476:
[----:B------:R-:W-:Y:S02]  /*17aa0*/  IMAD.MOV.U32 R13, RZ, RZ, R10 ;  /* 0x000000ffff0d7224 */ /* 0x000fe400078e000a */
[----:B------:R-:W-:Y:S01]  /*17ab0*/  IMAD.MOV.U32 R12, RZ, RZ, 0x4 ;  /* 0x00000004ff0c7424 */ /* 0x000fe200078e00ff */
[----:B------:R-:W-:-:S13]  /*17ac0*/  IADD3 R2, P0, R14, R4, RZ ;  /* 0x000000040e027210 */ /* 0x000fda0007f1e0ff */
[----:B------:R-:W-:Y:S05]  /*17ad0*/  WARPSYNC.COLLECTIVE R15, `(.L_x_4477) ;  /* 0x000000000f087348 */ /* 0x000fea0003c00000 */
[----:B------:R0:W1:Y:S02]  /*17ae0*/  SHFL.IDX P6, R14, R13, R12, R11 ;  /* 0x0000000c0d0e7389 */ /* 0x00006400000c000b */
[----:B01----:R-:W-:Y:S01]  /*17af0*/  ENDCOLLECTIVE ;  /* 0x000000000000791b */ /* 0x003fe20003800000 */
.L_x_4477:
        /* <DEDUP_REMOVED lines=12> */
.L_x_4478:
[----:B------:R-:W-:Y:S02]  /*17bc0*/  IMAD.MOV.U32 R13, RZ, RZ, R10 ;  /* 0x000000ffff0d7224 */ /* 0x000fe400078e000a */
[----:B------:R-:W-:Y:S01]  /*17bd0*/  IMAD.MOV.U32 R12, RZ, RZ, 0x5 ;  /* 0x00000005ff0c7424 */ /* 0x000fe200078e00ff */
[----:B------:R-:W-:-:S13]  /*17be0*/  IADD3 R2, P0, R14, R4, RZ ;  /* 0x000000040e027210 */ /* 0x000fda0007f1e0ff */
[----:B------:R-:W-:Y:S05]  /*17bf0*/  WARPSYNC.COLLECTIVE R15, `(.L_x_4479) ;  /* 0x000000000f087348 */ /* 0x000fea0003c00000 */
[----:B------:R0:W1:Y:S02]  /*17c00*/  SHFL.IDX P6, R14, R13, R12, R11 ;  /* 0x0000000c0d0e7389 */ /* 0x00006400000c000b */
[----:B01----:R-:W-:Y:S01]  /*17c10*/  ENDCOLLECTIVE ;  /* 0x000000000000791b */ /* 0x003fe20003800000 */
.L_x_4479:
        /* <DEDUP_REMOVED lines=12> */
.L_x_4480:
[----:B------:R-:W-:Y:S05]  /*17ce0*/  BRA `(.L_x_4481) ;  /* 0xffffffcc00187947 */ /* 0x000fea000383ffff */
.L_x_4401:
[----:B0-----:R0:W1:Y:S02]  /*17cf0*/  SYNCS.PHASECHK.TRANS64.TRYWAIT P0, [R6+URZ+0x30860], R3 ;  /* 0x03086003060075a7 */ /* 0x001064000800017f */
[----:B-1----:R-:W-:Y:S05]  /*17d00*/  @!P0 NANOSLEEP.SYNCS 0x989680 ;  /* 0x009896800000895d */ /* 0x002fea0003900000 */
[----:B------:R-:W1:Y:S02]  /*17d10*/  @!P0 SYNCS.PHASECHK.TRANS64 P0, [R6+URZ+0x30860], R3 ;  /* 0x03086003060085a7 */ /* 0x000e64000800007f */
[----:B-1----:R-:W-:Y:S05]  /*17d20*/  @!P0 BRA `(.L_x_4401) ;  /* 0xfffffffc00f08947 */ /* 0x002fea000383ffff */
[----:B------:R-:W-:Y:S05]  /*17d30*/  BRA `(.L_x_4482) ;  /* 0xffffffcc00747947 */ /* 0x000fea000383ffff */
.L_x_4402:
        /* <DEDUP_REMOVED lines=8> */
.L_x_4484:
[----:B------:R-:W-:Y:S05]  /*17dc0*/  BSYNC B1 ;  /* 0x0000000000017941 */ /* 0x000fea0003800000 */
.L_x_4483:
[----:B------:R-:W-:Y:S02]  /*17dd0*/  IMAD.MOV.U32 R13, RZ, RZ, R18 ;  /* 0x000000ffff0d7224 */ /* 0x000fe400078e0012 */
        /* <DEDUP_REMOVED lines=8> */
.L_x_4485:
[----:B------:R-:W-:Y:S02]  /*17e60*/  IMAD.MOV.U32 R13, RZ, RZ, R19 ;  /* 0x000000ffff0d7224 */ /* 0x000fe400078e0013 */
[----:B------:R-:W-:Y:S01]  /*17e70*/  IMAD.MOV.U32 R12, RZ, RZ, 0x1 ;  /* 0x00000001ff0c7424 */ /* 0x000fe200078e00ff */
[----:B------:R-:W-:-:S13]  /*17e80*/  IADD3 R2, P0, R14, R4, RZ ;  /* 0x000000040e027210 */ /* 0x000fda0007f1e0ff */
[----:B------:R-:W-:Y:S05]  /*17e90*/  WARPSYNC.COLLECTIVE R15, `(.L_x_4486) ;  /* 0x000000000f087348 */ /* 0x000fea0003c00000 */
[----:B------:R0:W1:Y:S02]  /*17ea0*/  SHFL.IDX P6, R14, R13, R12, R11 ;  /* 0x0000000c0d0e7389 */ /* 0x00006400000c000b */
[----:B01----:R-:W-:Y:S01]  /*17eb0*/  ENDCOLLECTIVE ;  /* 0x000000000000791b */ /* 0x003fe20003800000 */
.L_x_4486:
        /* <DEDUP_REMOVED lines=15> */
.L_x_4487:
[----:B------:R-:W-:Y:S02]  /*17fb0*/  IMAD.MOV.U32 R13, RZ, RZ, R19 ;  /* 0x000000ffff0d7224 */ /* 0x000fe400078e0013 */
[----:B------:R-:W-:Y:S01]  /*17fc0*/  IMAD.MOV.U32 R12, RZ, RZ, 0x2 ;  /* 0x00000002ff0c7424 */ /* 0x000fe200078e00ff */
[----:B------:R-:W-:-:S13]  /*17fd0*/  IADD3 R2, P0, R14, R4, RZ ;  /* 0x000000040e027210 */ /* 0x000fda0007f1e0ff */
[----:B------:R-:W-:Y:S05]  /*17fe0*/  WARPSYNC.COLLECTIVE R15, `(.L_x_4488) ;  /* 0x000000000f087348 */ /* 0x000fea0003c00000 */
[----:B------:R0:W1:Y:S02]  /*17ff0*/  SHFL.IDX P6, R14, R13, R12, R11 ;  /* 0x0000000c0d0e7389 */ /* 0x00006400000c000b */
[----:B01----:R-:W-:Y:S01]  /*18000*/  ENDCOLLECTIVE ;  /* 0x000000000000791b */ /* 0x003fe20003800000 */
.L_x_4488:
        /* <DEDUP_REMOVED lines=15> */
.L_x_4489:
[----:B------:R-:W-:Y:S02]  /*18100*/  IMAD.MOV.U32 R13, RZ, RZ, R19 ;  /* 0x000000ffff0d7224 */ /* 0x000fe400078e0013 */
[----:B------:R-:W-:Y:S01]  /*18110*/  IMAD.MOV.U32 R12, RZ, RZ, 0x3 ;  /* 0x00000003ff0c7424 */ /* 0x000fe200078e00ff */
[----:B------:R-:W-:-:S13]  /*18120*/  IADD3 R2, P0, R14, R4, RZ ;  /* 0x000000040e027210 */ /* 0x000fda0007f1e0ff */
[----:B------:R-:W-:Y:S05]  /*18130*/  WARPSYNC.COLLECTIVE R15, `(.L_x_4490) ;  /* 0x000000000f087348 */ /* 0x000fea0003c00000 */
[----:B------:R0:W1:Y:S02]  /*18140*/  SHFL.IDX P6, R14, R13, R12, R11 ;  /* 0x0000000c0d0e7389 */ /* 0x00006400000c000b */
[----:B01----:R-:W-:Y:S01]  /*18150*/  ENDCOLLECTIVE ;  /* 0x000000000000791b */ /* 0x003fe20003800000 */
.L_x_4490:
        /* <DEDUP_REMOVED lines=15> */
.L_x_4491:
[----:B------:R-:W-:Y:S02]  /*18250*/  IMAD.MOV.U32 R13, RZ, RZ, R19 ;  /* 0x000000ffff0d7224 */ /* 0x000fe400078e0013 */
[----:B------:R-:W-:Y:S01]  /*18260*/  IMAD.MOV.U32 R12, RZ, RZ, 0x4 ;  /* 0x00000004ff0c7424 */ /* 0x000fe200078e00ff */
[----:B------:R-:W-:-:S13]  /*18270*/  IADD3 R2, P0, R14, R4, RZ ;  /* 0x000000040e027210 */ /* 0x000fda0007f1e0ff */
[----:B------:R-:W-:Y:S05]  /*18280*/  WARPSYNC.COLLECTIVE R15, `(.L_x_4492) ;  /* 0x000000000f087348 */ /* 0x000fea0003c00000 */
[----:B------:R0:W1:Y:S02]  /*18290*/  SHFL.IDX P6, R14, R13, R12, R11 ;  /* 0x0000000c0d0e7389 */ /* 0x00006400000c000b */
[----:B01----:R-:W-:Y:S01]  /*182a0*/  ENDCOLLECTIVE ;  /* 0x000000000000791b */ /* 0x003fe20003800000 */
.L_x_4492:
        /* <DEDUP_REMOVED lines=15> */
.L_x_4493:
[----:B------:R-:W-:Y:S02]  /*183a0*/  IMAD.MOV.U32 R13, RZ, RZ, R19 ;  /* 0x000000ffff0d7224 */ /* 0x000fe400078e0013 */
[----:B------:R-:W-:Y:S01]  /*183b0*/  IMAD.MOV.U32 R12, RZ, RZ, 0x5 ;  /* 0x00000005ff0c7424 */ /* 0x000fe200078e00ff */
[----:B------:R-:W-:-:S13]  /*183c0*/  IADD3 R2, P0, R14, R4, RZ ;  /* 0x000000040e027210 */ /* 0x000fda0007f1e0ff */
[----:B------:R-:W-:Y:S05]  /*183d0*/  WARPSYNC.COLLECTIVE R15, `(.L_x_4494) ;  /* 0x000000000f087348 */ /* 0x000fea0003c00000 */
[----:B------:R0:W1:Y:S02]  /*183e0*/  SHFL.IDX P6, R14, R13, R12, R11 ;  /* 0x0000000c0d0e7389 */ /* 0x00006400000c000b */
[----:B01----:R-:W-:Y:S01]  /*183f0*/  ENDCOLLECTIVE ;  /* 0x000000000000791b */ /* 0x003fe20003800000 */
.L_x_4494:
        /* <DEDUP_REMOVED lines=12> */
.L_x_4495:
[----:B------:R-:W-:Y:S01]  /*184c0*/  @!PT LDS RZ, [RZ] ;  /* 0x00000000fffff984 */ /* 0x000fe20000000800 */
[----:B------:R-:W-:Y:S01]  /*184d0*/  @!PT LDS RZ, [RZ] ;  /* 0x00000000fffff984 */ /* 0x000fe20000000800 */
[----:B------:R-:W-:Y:S01]  /*184e0*/  @!PT LDS RZ, [RZ] ;  /* 0x00000000fffff984 */ /* 0x000fe20000000800 */
[----:B------:R0:W-:Y:S01]  /*184f0*/  LDGSTS.E.BYPASS.LTC128B.128 [R7+0x5400], desc[UR36][R2.64+0x80], !P0 ;  /* 0x0540008002077fae */ /* 0x0001e2000c101d64 */
[----:B------:R-:W-:-:S13]  /*18500*/  ISETP.LT.OR P0, PT, R8, 0x41, P1 ;  /* 0x000000410800780c */ /* 0x000fda0000f01670 */
[----:B------:R0:W-:Y:S01]  /*18510*/  LDGSTS.E.BYPASS.LTC128B.128 [R7+0x8400], desc[UR36][R2.64+0x100], !P0 ;  /* 0x0840010002077fae */ /* 0x0001e2000c101d64 */
[----:B------:R-:W-:Y:S05]  /*18520*/  BRA `(.L_x_4496) ;  /* 0xffffffc800747947 */ /* 0x000fea000383ffff */
.L_x_4410:
[----:B0-----:R0:W1:Y:S02]  /*18530*/  SYNCS.PHASECHK.TRANS64.TRYWAIT P0, [R4+URZ+0x30860], R3 ;  /* 0x03086003040075a7 */ /* 0x001064000800017f */
[----:B-1----:R-:W-:Y:S05]  /*18540*/  @!P0 NANOSLEEP.SYNCS 0x989680 ;  /* 0x009896800000895d */ /* 0x002fea0003900000 */
[----:B------:R-:W1:Y:S02]  /*18550*/  @!P0 SYNCS.PHASECHK.TRANS64 P0, [R4+URZ+0x30860], R3 ;  /* 0x03086003040085a7 */ /* 0x000e64000800007f */
[----:B-1----:R-:W-:Y:S05]  /*18560*/  @!P0 BRA `(.L_x_4410) ;  /* 0xfffffffc00f08947 */ /* 0x002fea000383ffff */
[----:B------:R-:W-:Y:S05]  /*18570*/  BRA `(.L_x_4497) ;  /* 0xffffffcc00947947 */ /* 0x000fea000383ffff */
.L_x_4411:
        /* <DEDUP_REMOVED lines=8> */
.L_x_4499:
[----:B------:R-:W-:Y:S05]  /*18600*/  BSYNC B0 ;  /* 0x0000000000007941 */ /* 0x000fea0003800000 */
.L_x_4498:
        /* <DEDUP_REMOVED lines=9> */
.L_x_4500:
[----:B------:R-:W-:Y:S02]  /*186a0*/  IMAD.MOV.U32 R13, RZ, RZ, R19 ;  /* 0x000000ffff0d7224 */ /* 0x000fe400078e0013 */
[----:B------:R-:W-:Y:S01]  /*186b0*/  IMAD.MOV.U32 R12, RZ, RZ, 0x1 ;  /* 0x00000001ff0c7424 */ /* 0x000fe200078e00ff */
[----:B------:R-:W-:-:S13]  /*186c0*/  IADD3 R2, P0, R14, R6, RZ ;  /* 0x000000060e027210 */ /* 0x000fda0007f1e0ff */
[----:B------:R-:W-:Y:S05]  /*186d0*/  WARPSYNC.COLLECTIVE R15, `(.L_x_4501) ;  /* 0x000000000f087348 */ /* 0x000fea0003c00000 */
[----:B------:R0:W1:Y:S02]  /*186e0*/  SHFL.IDX P6, R14, R13, R12, R11 ;  /* 0x0000000c0d0e7389 */ /* 0x00006400000c000b */
[----:B01----:R-:W-:Y:S01]  /*186f0*/  ENDCOLLECTIVE ;  /* 0x000000000000791b */ /* 0x003fe20003800000 */
.L_x_4501:
        /* <DEDUP_REMOVED lines=13> */
.L_x_4502:
        /* <DEDUP_REMOVED lines=12> */
.L_x_4503:
        /* <DEDUP_REMOVED lines=12> */
.L_x_4504:
        /* <DEDUP_REMOVED lines=12> */
.L_x_4505:
        /* <DEDUP_REMOVED lines=12> */
.L_x_4506:
        /* <DEDUP_REMOVED lines=12> */
.L_x_4507:
        /* <DEDUP_REMOVED lines=12> */
.L_x_4508:
        /* <DEDUP_REMOVED lines=12> */
.L_x_4509:
        /* <DEDUP_REMOVED lines=12> */
.L_x_4510:
[----:B------:R-:W-:Y:S01]  /*18dd0*/  @!PT LDS RZ, [RZ] ;  /* 0x00000000fffff984 */ /* 0x000fe20000000800 */
[----:B------:R-:W-:Y:S01]  /*18de0*/  @!PT LDS RZ, [RZ] ;  /* 0x00000000fffff984 */ /* 0x000fe20000000800 */
[----:B------:R-:W-:Y:S01]  /*18df0*/  @!PT LDS RZ, [RZ] ;  /* 0x00000000fffff984 */ /* 0x000fe20000000800 */
[----:B------:R0:W-:Y:S01]  /*18e00*/  LDGSTS.E.BYPASS.LTC128B.128 [R0+0x5400], desc[UR36][R2.64+0x80], !P0 ;  /* 0x0540008002007fae */ /* 0x0001e2000c101d64 */
[----:B------:R-:W-:-:S13]  /*18e10*/  ISETP.LT.OR P0, PT, R5, 0x41, P1 ;  /* 0x000000410500780c */ /* 0x000fda0000f01670 */
[----:B------:R0:W-:Y:S01]  /*18e20*/  LDGSTS.E.BYPASS.LTC128B.128 [R0+0x8400], desc[UR36][R2.64+0x100], !P0 ;  /* 0x0840010002007fae */ /* 0x0001e2000c101d64 */
[----:B------:R-:W-:Y:S05]  /*18e30*/  BRA `(.L_x_4511) ;  /* 0xffffffc8005c7947 */ /* 0x000fea000383ffff */
.L_x_4416:
        /* <DEDUP_REMOVED lines=8> */
.L_x_4513:
[----:B------:R-:W-:Y:S05]  /*18ec0*/  BSYNC B0 ;  /* 0x0000000000007941 */ /* 0x000fea0003800000 */
.L_x_4512:
[----:B------:R-:W-:Y:S05]  /*18ed0*/  BRA `(.L_x_4514) ;  /* 0xffffffc800e47947 */ /* 0x000fea000383ffff */
.L_x_4419:
[----:B-1----:R1:W2:Y:S02]  /*18ee0*/  SYNCS.PHASECHK.TRANS64.TRYWAIT P0, [R4+URZ+0x30820], R0 ;  /* 0x03082000040075a7 */ /* 0x0022a4000800017f */
[----:B--2---:R-:W-:Y:S05]  /*18ef0*/  @!P0 NANOSLEEP.SYNCS 0x989680 ;  /* 0x009896800000895d */ /* 0x004fea0003900000 */
[----:B------:R-:W2:Y:S02]  /*18f00*/  @!P0 SYNCS.PHASECHK.TRANS64 P0, [R4+URZ+0x30820], R0 ;  /* 0x03082000040085a7 */ /* 0x000ea4000800007f */
[----:B--2---:R-:W-:Y:S05]  /*18f10*/  @!P0 BRA `(.L_x_4419) ;  /* 0xfffffffc00f08947 */ /* 0x004fea000383ffff */
[----:B------:R-:W-:Y:S05]  /*18f20*/  BRA `(.L_x_4515) ;  /* 0xffffffcc002c7947 */ /* 0x000fea000383ffff */
.L_x_4420:
        /* <DEDUP_REMOVED lines=11> */
.L_x_4517:
[----:B------:R-:W-:Y:S05]  /*18fe0*/  BSYNC B0 ;  /* 0x0000000000007941 */ /* 0x000fea0003800000 */
.L_x_4516:
[----:B------:R-:W-:Y:S05]  /*18ff0*/  BRA `(.L_x_4518) ;  /* 0xffffffcc00147947 */ /* 0x000fea000383ffff */
.L_x_4423:
[----:B------:R-:W-:Y:S01]  /*19000*/  BSSY B1, `(.L_x_4519) ;  /* 0x0000006000017945 */ /* 0x000fe20003800000 */
[----:B------:R-:W-:-:S07]  /*19010*/  IMAD.MOV.U32 R15, RZ, RZ, -0x1 ;  /* 0xffffffffff0f7424 */ /* 0x000fce00078e00ff */
[----:B01---5:R-:W-:Y:S05]  /*19020*/  WARPSYNC.COLLECTIVE R15, `(.L_x_4520) ;  /* 0x000000000f0c7348 */ /* 0x023fea0003c00000 */
[----:B------:R-:W-:Y:S02]  /*19030*/  ELECT P6, UR62, PT ;  /* 0x00000000003e782f */ /* 0x000fe400038c0000 */
[----:B------:R-:W-:Y:S01]  /*19040*/  MOV R14, UR62 ;  /* 0x0000003e000e7c02 */ /* 0x000fe20008000f00 */
[----:B01---5:R-:W-:Y:S10]  /*19050*/  ENDCOLLECTIVE ;  /* 0x000000000000791b */ /* 0x023ff40003800000 */
.L_x_4520:
[----:B------:R-:W-:Y:S05]  /*19060*/  BSYNC B1 ;  /* 0x0000000000017941 */ /* 0x000fea0003800000 */
.L_x_4519:
[----:B------:R-:W-:Y:S05]  /*19070*/  BRA `(.L_x_4521) ;  /* 0xffffffcc000c7947 */ /* 0x000fea000383ffff */
.L_x_4425:
[----:B-1----:R1:W2:Y:S02]  /*19080*/  SYNCS.PHASECHK.TRANS64.TRYWAIT P1, [R5+URZ+0x30840], R0 ;  /* 0x03084000050075a7 */ /* 0x0022a4000802017f */
[----:B--2---:R-:W-:Y:S05]  /*19090*/  @!P1 NANOSLEEP.SYNCS 0x989680 ;  /* 0x009896800000995d */ /* 0x004fea0003900000 */
[----:B------:R-:W2:Y:S02]  /*190a0*/  @!P1 SYNCS.PHASECHK.TRANS64 P1, [R5+URZ+0x30840], R0 ;  /* 0x03084000050095a7 */ /* 0x000ea4000802007f */
[----:B--2---:R-:W-:Y:S05]  /*190b0*/  @!P1 BRA `(.L_x_4425) ;  /* 0xfffffffc00f09947 */ /* 0x004fea000383ffff */
[----:B------:R-:W-:Y:S05]  /*190c0*/  BRA `(.L_x_4522) ;  /* 0xffffffcc00347947 */ /* 0x000fea000383ffff */
.L_x_4427:
[----:B--2---:R2:W3:Y:S02]  /*190d0*/  SYNCS.PHASECHK.TRANS64.TRYWAIT P1, [R23+URZ+0x30840], R2 ;  /* 0x03084002170075a7 */ /* 0x0044e4000802017f */
[----:B---3--:R-:W-:Y:S05]  /*190e0*/  @!P1 NANOSLEEP.SYNCS 0x989680 ;  /* 0x009896800000995d */ /* 0x008fea0003900000 */
[----:B------:R-:W3:Y:S02]  /*190f0*/  @!P1 SYNCS.PHASECHK.TRANS64 P1, [R23+URZ+0x30840], R2 ;  /* 0x03084002170095a7 */ /* 0x000ee4000802007f */
[----:B---3--:R-:W-:Y:S05]  /*19100*/  @!P1 BRA `(.L_x_4427) ;  /* 0xfffffffc00f09947 */ /* 0x008fea000383ffff */
[----:B------:R-:W-:Y:S05]  /*19110*/  BRA `(.L_x_4523) ;  /* 0xffffffcc00407947 */ /* 0x000fea000383ffff */
.L_x_4429:
[----:B---3--:R3:W4:Y:S02]  /*19120*/  SYNCS.PHASECHK.TRANS64.TRYWAIT P1, [R5+URZ+0x30860], R0 ;  /* 0x03086000050075a7 */ /* 0x008724000802017f */
[----:B----4-:R-:W-:Y:S05]  /*19130*/  @!P1 NANOSLEEP.SYNCS 0x989680 ;  /* 0x009896800000995d */ /* 0x010fea0003900000 */
[----:B------:R-:W4:Y:S02]  /*19140*/  @!P1 SYNCS.PHASECHK.TRANS64 P1, [R5+URZ+0x30860], R0 ;  /* 0x03086000050095a7 */ /* 0x000f24000802007f */
[----:B----4-:R-:W-:Y:S05]  /*19150*/  @!P1 BRA `(.L_x_4429) ;  /* 0xfffffffc00f09947 */ /* 0x010fea000383ffff */
[----:B------:R-:W-:Y:S05]  /*19160*/  BRA `(.L_x_4524) ;  /* 0xffffffcc003c7947 */ /* 0x000fea000383ffff */
.L_x_4525:
        /* <DEDUP_REMOVED lines=9> */
.L_x_15850:


//--------------------- .text._ZN7cutlass13device_kernelIN5flash11enable_sm90INS1_16FlashAttnFwdSm90INS1_25CollectiveMainloopFwdSm90ILi2EN4cute5tupleIJNS5_1CILi1EEES8_S8_EEENS6_IJNS7_ILi128EEENS7_ILi96EEENS7_ILi192EEEEEELi192ENS_6half_tEfNS_4arch4Sm90ELb0ELb1ELb1ELb1ELb1ELb0ELb0ELb1ELb1ELb1ELb0ELb0EEENS1_21CollectiveEpilogueFwdINS6_IJSA_SC_SB_EEES9_SE_SG_Li256ELb1ELb1ELb0ELb0EEENS1_36VarlenDynamicPersistentTileSchedulerILi128ELi96ELi256ELi128ELb0ELb1ELb1ELb1ELb0ELb1EEEEEEEEEvNT_6ParamsE --------------------------
	.section	.text._ZN7cutlass13device_kernelIN5flash11enable_sm90INS1_16FlashAttnFwdSm90INS1_25CollectiveMainloopFwdSm90ILi2EN4cute5tupleIJNS5_1CILi1EEES8_S8_EEENS6_IJNS7_ILi128EEENS7_ILi96EEENS7_ILi192EEEEEELi192ENS_6half_tEfNS_4arch4Sm90ELb0ELb1ELb1ELb1ELb1ELb0ELb0ELb1ELb1ELb1ELb0ELb0EEENS1_21CollectiveEpilogueFwdINS6_IJSA_SC_SB_EEES9_SE_SG_Li256ELb1ELb1ELb0ELb0EEENS1_36VarlenDynamicPersistentTileSchedulerILi128ELi96ELi256ELi128ELb0ELb1ELb1ELb1ELb0ELb1EEEEEEEEEvNT_6ParamsE,"ax",@progbits
	.align	128
.text._ZN7cutlass13device_kernelIN5flash11enable_sm90INS1_16FlashAttnFwdSm90INS1_25CollectiveMainloopFwdSm90ILi2EN4cute5tupleIJNS5_1CILi1EEES8_S8_EEENS6_IJNS7_ILi128EEENS7_ILi96EEENS7_ILi192EEEEEELi192ENS_6half_tEfNS_4arch4Sm90ELb0ELb1ELb1ELb1ELb1ELb0ELb0ELb1ELb1ELb1ELb0ELb0EEENS1_21CollectiveEpilogueFwdINS6_IJSA_SC_SB_EEES9_SE_SG_Li256ELb1ELb1ELb0ELb0EEENS1_36VarlenDynamicPersistentTileSchedulerILi128ELi96ELi256ELi128ELb0ELb1ELb1ELb1ELb0ELb1EEEEEEEEEvNT_6ParamsE:
        .type           _ZN7cutlass13device_kernelIN5flash11enable_sm90INS1_16FlashAttnFwdSm90INS1_25CollectiveMainloopFwdSm90ILi2EN4cute5tupleIJNS5_1CILi1EEES8_S8_EEENS6_IJNS7_ILi128EEENS7_ILi96EEENS7_ILi192EEEEEELi192ENS_6half_tEfNS_4arch4Sm90ELb0ELb1ELb1ELb1ELb1ELb0ELb0ELb1ELb1ELb1ELb0ELb0EEENS1_21CollectiveEpilogueFwdINS6_IJSA_SC_SB_EEES9_SE_SG_Li256ELb1ELb1ELb0ELb0EEENS1_36VarlenDynamicPersistentTileSchedulerILi128ELi96ELi256ELi128ELb0ELb1ELb1ELb1ELb0ELb1EEEEEEEEEvNT_6ParamsE,@function
        .size           _ZN7cutlass13device_kernelIN5flash11enable_sm90INS1_16FlashAttnFwdSm90INS1_25CollectiveMainloopFwdSm90ILi2EN4cute5tupleIJNS5_1CILi1EEES8_S8_EEENS6_IJNS7_ILi128EEENS7_ILi96EEENS7_ILi192EEEEEELi192ENS_6half_tEfNS_4arch4Sm90ELb0ELb1ELb1ELb1ELb1ELb0ELb0ELb1ELb1ELb1ELb0ELb0EEENS1_21CollectiveEpilogueFwdINS6_IJSA_SC_SB_EEES9_SE_SG_Li256ELb1ELb1ELb0ELb0EEENS1_36VarlenDynamicPersistentTileSchedulerILi128ELi96ELi256ELi128ELb0ELb1ELb1ELb1ELb0ELb1EEEEEEEEEvNT_6ParamsE,(.L_x_15851 - _ZN7cutlass13device_kernelIN5flash11enable_sm90INS1_16FlashAttnFwdSm90INS1_25CollectiveMainloopFwdSm90ILi2EN4cute5tupleIJNS5_1CILi1EEES8_S8_EEENS6_IJNS7_ILi128EEENS7_ILi96EEENS7_ILi192EEEEEELi192ENS_6half_tEfNS_4arch4Sm90ELb0ELb1ELb1ELb1ELb1ELb0ELb0ELb1ELb1ELb1ELb0ELb0EEENS1_21CollectiveEpilogueFwdINS6_IJSA_SC_SB_EEES9_SE_SG_Li256ELb1ELb1ELb0ELb0EEENS1_36VarlenDynamicPersistentTileSchedulerILi128ELi96ELi256ELi128ELb0ELb1ELb1ELb1ELb0ELb1EEEEEEEEEvNT_6ParamsE)
        .other          _ZN7cutlass13device_kernelIN5flash11enable_sm90INS1_16FlashAttnFwdSm90INS1_25CollectiveMainloopFwdSm90ILi2EN4cute5tupleIJNS5_1CILi1EEES8_S8_EEENS6_IJNS7_ILi128EEENS7_ILi96EEENS7_ILi192EEEEEELi192ENS_6half_tEfNS_4arch4Sm90ELb0ELb1ELb1ELb1ELb1ELb0ELb0ELb1ELb1ELb1ELb0ELb0EEENS1_21CollectiveEpilogueFwdINS6_IJSA_SC_SB_EEES9_SE_SG_Li256ELb1ELb1ELb0ELb0EEENS1_36VarlenDynamicPersistentTileSchedulerILi128ELi96ELi256ELi128ELb0ELb1ELb1ELb1ELb0ELb1EEEEEEEEEvNT_6ParamsE,@"STO_CUDA_ENTRY STV_DEFAULT"
_ZN7cutlass13device_kernelIN5flash11enable_sm90INS1_16FlashAttnFwdSm90INS1_25CollectiveMainloopFwdSm90ILi2EN4cute5tupleIJNS5_1CILi1EEES8_S8_EEENS6_IJNS7_ILi128EEENS7_ILi96EEENS7_ILi192EEEEEELi192ENS_6half_tEfNS_4arch4Sm90ELb0ELb1ELb1ELb1ELb1ELb0ELb0ELb1ELb1ELb1ELb0ELb0EEENS1_21CollectiveEpilogueFwdINS6_IJSA_SC_SB_EEES9_SE_SG_Li256ELb1ELb1ELb0ELb0EEENS1_36VarlenDynamicPersistentTileSchedulerILi128ELi96ELi256ELi128ELb0ELb1ELb1ELb1ELb0ELb1EEEEEEEEEvNT_6ParamsE:
        /* <DEDUP_REMOVED lines=45> */
.L_x_4526:
        /* <DEDUP_REMOVED lines=22> */
.L_x_4527:
        /* <DEDUP_REMOVED lines=18> */
.L_x_4528:
        /* <DEDUP_REMOVED lines=22> */
.L_x_4529:
        /* <DEDUP_REMOVED lines=22> */
.L_x_4530:
[----:B------:R-:W-:Y:S01]  /*0810*/  ISETP.NE.AND P0, PT, R3, RZ, PT ;  /* 0x000000ff0300720c */ /* 0x000fe20003f05270 */
[----:B------:R-:W-:Y:S01]  /*0820*/  IMAD.MOV.U32 R3, RZ, RZ, 0x1 ;  /* 0x00000001ff037424 */ /* 0x000fe200078e00ff */
[----:B------:R-:W-:Y:S01]  /*0830*/  NOP ;  /* 0x0000000000007918 */ /* 0x000fe20000000000 */
[----:B------:R-:W-:-:S03]  /*0840*/  ULDC.64 UR36, c[0x0][0x208] ;  /* 0x0000820000247ab9 */ /* 0x000fc60000000a00 */
[----:B------:R-:W-:-:S05]  /*0850*/  SEL R3, R3, 0x2, !P0 ;  /* 0x0000000203037807 */ /* 0x000fca0004000000 */
[----:B------:R0:W-:Y:S02]  /*0860*/  STL [R1+0x10], R3 ;  /* 0x0000100301007387 */ /* 0x0001e40000100800 */
[----:B01234-:R-:W-:Y:S06]  /*0870*/  BAR.SYNC.DEFER_BLOCKING 0x0 ;  /* 0x0000000000007b1d */ /* 0x01ffec0000010000 */
[----:B------:R-:W-:Y:S05]  /*0880*/  @!P0 BRA `(.L_x_4531) ;  /* 0x0000011000288947 */ /* 0x000fea0003800000 */
.L_x_4532:
[----:B------:R-:W-:-:S08]  /*0890*/  NOP ;  /* 0x0000000000007918 */ /* 0x000fd00000000000 */
[----:B------:R-:W0:Y:S02]  /*08a0*/  USETMAXREG.TRY_ALLOC.CTAPOOL UP0, 0xe8 ;  /* 0x000000e8000079c8 */ /* 0x000e240008000600 */
[----:B0-----:R-:W-:-:S13]  /*08b0*/  PLOP3.LUT P0, PT, PT, PT, UP0, 0x80, 0x0 ;  /* 0x000000000000781c */ /* 0x001fda0003f0f008 */
[----:B------:R-:W-:Y:S05]  /*08c0*/  @!P0 BRA `(.L_x_4532) ;  /* 0xfffffffc00f08947 */ /* 0x000fea000383ffff */
[----:B------:R-:W0:Y:S08]  /*08d0*/  S2UR UR5, SR_CgaCtaId ;  /* 0x00000000000579c3 */ /* 0x000e300000008800 */
[----:B------:R-:W-:Y:S06]  /*08e0*/  BAR.ARV 0x8, 0x180 ;  /* 0x0206000000007b1d */ /* 0x000fec0000002000 */
[----:B------:R-:W-:-:S02]  /*08f0*/  UMOV UR4, 0x400 ;  /* 0x0000040000047882 */ /* 0x000fc40000000000 */
[----:B------:R-:W-:Y:S01]  /*0900*/  BAR.SYNC.DEFER_BLOCKING 0x5, 0x180 ;  /* 0x0146000000007b1d */ /* 0x000fe20000010000 */
[----:B0-----:R-:W-:-:S09]  /*0910*/  ULEA UR4, UR5, UR4, 0x18 ;  /* 0x0000000405047291 */ /* 0x001fd2000f8ec03f */
[----:B------:R-:W0:Y:S01]  /*0920*/  LDS.128 R40, [UR4+0x308d0] ;  /* 0x0308d004ff287984 */ /* 0x000e220008000c00 */
[----:B------:R-:W-:Y:S01]  /*0930*/  ULDC UR4, c[0x0][0xc3c] ;  /* 0x00030f0000047ab9 */ /* 0x000fe20000000800 */
[----:B------:R-:W-:Y:S06]  /*0940*/  BAR.ARV 0x4, 0x180 ;  /* 0x0106000000007b1d */ /* 0x000fec0000002000 */
[----:B0-----:R-:W-:-:S13]  /*0950*/  ISETP.GE.AND P0, PT, R43, UR4, PT ;  /* 0x000000042b007c0c */ /* 0x001fda000bf06270 */
[----:B------:R-:W-:Y:S05]  /*0960*/  @P0 EXIT ;  /* 0x000000000000094d */ /* 0x000fea0003800000 */
[----:B------:R-:W2:Y:S01]  /*0970*/  LDL.LU R10, [R1+0x10] ;  /* 0x00001000010a7983 */ /* 0x000ea20000300800 */
[----:B------:R-:W-:Y:S01]  /*0980*/  VIADD R210, R0, 0xffffff80 ;  /* 0xffffff8000d27836 */ /* 0x000fe20000000000 */
[----:B------:R-:W-:Y:S01]  /*0990*/  UMOV UR39, URZ ;  /* 0x0000003f00277c82 */ /* 0x000fe20008000000 */
[----:B------:R-:W-:Y:S01]  /*09a0*/  IMAD.MOV.U32 R201, RZ, RZ, RZ ;  /* 0x000000ffffc97224 */ /* 0x000fe200078e00ff */
[----:B------:R-:W-:Y:S02]  /*09b0*/  UMOV UR38, URZ ;  /* 0x0000003f00267c82 */ /* 0x000fe40008000000 */
[----:B------:R-:W-:-:S04]  /*09c0*/  SHF.R.S32.HI R3, RZ, 0x1f, R210 ;  /* 0x0000001fff037819 */ /* 0x000fc800000114d2 */
[CC--:B------:R-:W-:Y:S02]  /*09d0*/  LEA.HI R5, R3.reuse, R210.reuse, RZ, 0x7 ;  /* 0x000000d203057211 */ /* 0x0c0fe400078f38ff */
[-C--:B------:R-:W-:Y:S02]  /*09e0*/  LEA.HI R0, R3, R210.reuse, RZ, 0x4 ;  /* 0x000000d203007211 */ /* 0x080fe400078f20ff */
[----:B------:R-:W-:Y:S02]  /*09f0*/  LOP3.LUT R7, R5, 0xffffff80, RZ, 0xc0, !PT ;  /* 0xffffff8005077812 */ /* 0x000fe400078ec0ff */
[----:B------:R-:W-:Y:S02]  /*0a00*/  SHF.R.S32.HI R9, RZ, 0x4, R0 ;  /* 0x00000004ff097819 */ /* 0x000fe40000011400 */
[----:B------:R-:W-:Y:S01]  /*0a10*/  LEA.HI R2, R3, R210, RZ, 0x5 ;  /* 0x000000d203027211 */ /* 0x000fe200078f28ff */
[----:B------:R-:W-:Y:S01]  /*0a20*/  IMAD.IADD R202, R210, 0x1, -R7 ;  /* 0x00000001d2ca7824 */ /* 0x000fe200078e0a07 */
[----:B------:R-:W-:-:S02]  /*0a30*/  LOP3.LUT R7, R0, 0x3fffff0, RZ, 0xc0, !PT ;  /* 0x03fffff000077812 */ /* 0x000fc400078ec0ff */
[----:B------:R-:W-:Y:S01]  /*0a40*/  LEA.HI R0, R0, R9, RZ, 0x1 ;  /* 0x0000000900007211 */ /* 0x000fe200078f08ff */
[----:B------:R-:W-:Y:S01]  /*0a50*/  IMAD.SHL.U32 R2, R2, 0x20, RZ ;  /* 0x0000002002027824 */ /* 0x000fe200078e00ff */
[----:B------:R-:W-:Y:S01]  /*0a60*/  SHF.R.S32.HI R11, RZ, 0x1f, R202 ;  /* 0x0000001fff0b7819 */ /* 0x000fe200000114ca */
[----:B------:R-:W-:Y:S01]  /*0a70*/  IMAD.IADD R7, R210, 0x1, -R7 ;  /* 0x00000001d2077824 */ /* 0x000fe200078e0a07 */
[----:B------:R-:W-:Y:S02]  /*0a80*/  LOP3.LUT R0, R0, 0x1ffffffe, RZ, 0xc0, !PT ;  /* 0x1ffffffe00007812 */ /* 0x000fe400078ec0ff */
[----:B------:R-:W-:Y:S02]  /*0a90*/  LEA.HI R4, R11, R202, RZ, 0x2 ;  /* 0x000000ca0b047211 */ /* 0x000fe400078f10ff */
[----:B------:R-:W-:Y:S01]  /*0aa0*/  LEA.HI R8, R3, R210, RZ, 0x2 ;  /* 0x000000d203087211 */ /* 0x000fe200078f10ff */
[----:B------:R-:W-:Y:S01]  /*0ab0*/  IMAD.IADD R0, R9, 0x1, -R0 ;  /* 0x0000000109007824 */ /* 0x000fe200078e0a00 */
[----:B------:R-:W-:-:S02]  /*0ac0*/  SHF.R.S32.HI R6, RZ, 0x2, R4 ;  /* 0x00000002ff067819 */ /* 0x000fc40000011404 */
[----:B------:R-:W-:Y:S02]  /*0ad0*/  SHF.R.S32.HI R13, RZ, 0x1f, R4 ;  /* 0x0000001fff0d7819 */ /* 0x000fe40000011404 */
[----:B------:R-:W-:Y:S02]  /*0ae0*/  LOP3.LUT R9, R8, 0xfffffffc, RZ, 0xc0, !PT ;  /* 0xfffffffc08097812 */ /* 0x000fe400078ec0ff */
[----:B------:R-:W-:Y:S02]  /*0af0*/  LEA.HI R3, R3, R210, RZ, 0x3 ;  /* 0x000000d203037211 */ /* 0x000fe400078f18ff */
[----:B------:R-:W-:Y:S01]  /*0b00*/  LEA.HI R13, R13, R6, RZ, 0x3 ;  /* 0x000000060d0d7211 */ /* 0x000fe200078f18ff */
[----:B------:R-:W-:Y:S01]  /*0b10*/  IMAD.IADD R9, R210, 0x1, -R9 ;  /* 0x00000001d2097824 */ /* 0x000fe200078e0a09 */
[----:B------:R-:W-:Y:S02]  /*0b20*/  SHF.R.S32.HI R204, RZ, 0x7, R5 ;  /* 0x00000007ffcc7819 */ /* 0x000fe40000011405 */
[----:B------:R-:W-:-:S02]  /*0b30*/  LOP3.LUT R2, R2, 0xfffffc00, RZ, 0xc0, !PT ;  /* 0xfffffc0002027812 */ /* 0x000fc400078ec0ff */
[----:B------:R-:W-:Y:S02]  /*0b40*/  LOP3.LUT R197, R3, 0xfffffff8, RZ, 0xc0, !PT ;  /* 0xfffffff803c57812 */ /* 0x000fe400078ec0ff */
[----:B------:R-:W-:Y:S01]  /*0b50*/  LOP3.LUT R13, R13, 0xfffffff8, RZ, 0xc0, !PT ;  /* 0xfffffff80d0d7812 */ /* 0x000fe200078ec0ff */
[----:B------:R-:W-:Y:S01]  /*0b60*/  IMAD R7, R7, 0x40, R2 ;  /* 0x0000004007077824 */ /* 0x000fe200078e0202 */
[----:B------:R-:W-:Y:S01]  /*0b70*/  LEA.HI R11, R11, R202, RZ, 0x5 ;  /* 0x000000ca0b0b7211 */ /* 0x000fe200078f28ff */
[----:B------:R-:W-:Y:S01]  /*0b80*/  IMAD.IADD R197, R210, 0x1, -R197 ;  /* 0x00000001d2c57824 */ /* 0x000fe200078e0ac5 */
[----:B------:R-:W-:Y:S01]  /*0b90*/  LEA.HI R5, R5, R204, RZ, 0x1 ;  /* 0x000000cc05057211 */ /* 0x000fe200078f08ff */
[----:B------:R-:W-:Y:S01]  /*0ba0*/  IMAD.IADD R6, R6, 0x1, -R13 ;  /* 0x0000000106067824 */ /* 0x000fe200078e0a0d */
[----:B------:R-:W-:Y:S01]  /*0bb0*/  SHF.R.S32.HI R11, RZ, 0x5, R11 ;  /* 0x00000005ff0b7819 */ /* 0x000fe2000001140b */
[----:B------:R-:W-:Y:S01]  /*0bc0*/  IMAD.SHL.U32 R193, R197, 0x8, RZ ;  /* 0x00000008c5c17824 */ /* 0x000fe200078e00ff */
[----:B------:R-:W-:Y:S01]  /*0bd0*/  LEA.HI R2, R9, R9, RZ, 0x1 ;  /* 0x0000000909027211 */ /* 0x000fe200078f08ff */
[----:B------:R-:W-:Y:S01]  /*0be0*/  IMAD R206, R0, 0x8, R7 ;  /* 0x0000000800ce7824 */ /* 0x000fe200078e0207 */
[----:B------:R-:W-:Y:S01]  /*0bf0*/  LOP3.LUT R5, R5, 0x3fffffe, RZ, 0xc0, !PT ;  /* 0x03fffffe05057812 */ /* 0x000fe200078ec0ff */
[----:B------:R-:W-:Y:S01]  /*0c00*/  IMAD R6, R11, 0x10, R6 ;  /* 0x000000100b067824 */ /* 0x000fe200078e0206 */
[----:B------:R-:W-:Y:S01]  /*0c10*/  LOP3.LUT R2, R2, 0x1ffffffe, RZ, 0xc0, !PT ;  /* 0x1ffffffe02027812 */ /* 0x000fe200078ec0ff */
[C---:B------:R-:W-:Y:S01]  /*0c20*/  VIADD R195, R193.reuse, 0x40 ;  /* 0x00000040c1c37836 */ /* 0x040fe20000000000 */
[----:B------:R-:W-:Y:S01]  /*0c30*/  LOP3.LUT R23, R4, 0x7ffffffc, RZ, 0xc0, !PT ;  /* 0x7ffffffc04177812 */ /* 0x000fe200078ec0ff */
[----:B------:R-:W-:Y:S01]  /*0c40*/  IMAD.IADD R5, R204, 0x1, -R5 ;  /* 0x00000001cc057824 */ /* 0x000fe200078e0a05 */
[----:B------:R-:W-:Y:S01]  /*0c50*/  SHF.R.S32.HI R200, RZ, 0x3, R3 ;  /* 0x00000003ffc87819 */ /* 0x000fe20000011403 */
[----:B------:R-:W-:Y:S01]  /*0c60*/  VIADD R196, R193, 0x80 ;  /* 0x00000080c1c47836 */ /* 0x000fe20000000000 */
[----:B------:R-:W-:Y:S01]  /*0c70*/  SHF.R.S32.HI R209, RZ, 0x1f, R193 ;  /* 0x0000001fffd17819 */ /* 0x000fe200000114c1 */
[----:B------:R-:W-:Y:S01]  /*0c80*/  IMAD.IADD R2, R9, 0x1, -R2 ;  /* 0x0000000109027824 */ /* 0x000fe200078e0a02 */
[----:B------:R-:W-:Y:S01]  /*0c90*/  SHF.R.S32.HI R208, RZ, 0x1f, R195 ;  /* 0x0000001fffd07819 */ /* 0x000fe200000114c3 */
[----:B------:R-:W-:Y:S01]  /*0ca0*/  IMAD R205, R5, 0x40, R6 ;  /* 0x0000004005cd7824 */ /* 0x000fe200078e0206 */
[----:B------:R-:W-:Y:S01]  /*0cb0*/  SHF.R.S32.HI R207, RZ, 0x1f, R196 ;  /* 0x0000001fffcf7819 */ /* 0x000fe200000114c4 */
[----:B------:R-:W-:-:S02]  /*0cc0*/  IMAD.IADD R23, R202, 0x1, -R23 ;  /* 0x00000001ca177824 */ /* 0x000fc400078e0a17 */
[----:B------:R-:W-:Y:S01]  /*0cd0*/  IMAD R192, R2, 0x8, R205 ;  /* 0x0000000802c07824 */ /* 0x000fe200078e02cd */
[----:B--2---:R-:W-:-:S07]  /*0ce0*/  LOP3.LUT R19, R10, 0x1, RZ, 0xfc, !PT ;  /* 0x000000010a137812 */ /* 0x004fce00078efcff */
.L_x_4640:
[----:B0-----:R-:W0:Y:S01]  /*0cf0*/  LDC.64 R2, c[0x0][0xa28] ;  /* 0x00028a00ff027b82 */ /* 0x001e220000000a00 */
[----:B------:R-:W-:Y:S01]  /*0d00*/  IMAD.MOV.U32 R0, RZ, RZ, RZ ;  /* 0x000000ffff007224 */ /* 0x000fe200078e00ff */
[----:B------:R-:W-:Y:S01]  /*0d10*/  ULDC.64 UR4, c[0x0][0x418] ;  /* 0x0001060000047ab9 */ /* 0x000fe20000000a00 */
[----:B------:R-:W-:-:S05]  /*0d20*/  ULDC.64 UR6, c[0x0][0xa20] ;  /* 0x0002880000067ab9 */ /* 0x000fca0000000a00 */
[----:B--234-:R-:W1:Y:S01]  /*0d30*/  LDC.64 R4, c[0x0][0xa18] ;  /* 0x00028600ff047b82 */ /* 0x01ce620000000a00 */
[----:B0-----:R-:W-:-:S04]  /*0d40*/  ISETP.NE.U32.AND P0, PT, R2, RZ, PT ;  /* 0x000000ff0200720c */ /* 0x001fc80003f05070 */
[----:B------:R-:W-:Y:S02]  /*0d50*/  ISETP.NE.AND.EX P0, PT, R3, RZ, PT, P0 ;  /* 0x000000ff0300720c */ /* 0x000fe40003f05300 */
[----:B-1----:R-:W-:-:S04]  /*0d60*/  ISETP.NE.U32.AND P1, PT, R4, RZ, PT ;  /* 0x000000ff0400720c */ /* 0x002fc80003f25070 */
[----:B------:R-:W-:-:S07]  /*0d70*/  ISETP.NE.AND.EX P1, PT, R5, RZ, PT, P1 ;  /* 0x000000ff0500720c */ /* 0x000fce0003f25310 */
[----:B------:R-:W0:Y:S08]  /*0d80*/  @P0 LDC.64 R2, c[0x0][0xa28] ;  /* 0x00028a00ff020b82 */ /* 0x000e300000000a00 */
[----:B------:R-:W1:Y:S01]  /*0d90*/  @P1 LDC.64 R4, c[0x0][0xa18] ;  /* 0x00028600ff041b82 */ /* 0x000e620000000a00 */
[----:B0-----:R-:W-:-:S05]  /*0da0*/  @P0 IMAD.WIDE R2, R43, 0x4, R2 ;  /* 0x000000042b020825 */ /* 0x001fca00078e0202 */
[----:B------:R0:W5:Y:S01]  /*0db0*/  @P0 LDG.E R0, desc[UR36][R2.64] ;  /* 0x0000002402000981 */ /* 0x000162000c1e1900 */
[----:B-1----:R-:W-:-:S05]  /*0dc0*/  @P1 IMAD.WIDE R4, R43, 0x4, R4 ;  /* 0x000000042b041825 */ /* 0x002fca00078e0204 */
[----:B------:R0:W5:Y:S01]  /*0dd0*/  @P1 LDG.E R18, desc[UR36][R4.64] ;  /* 0x0000002404121981 */ /* 0x000162000c1e1900 */
[----:B------:R-:W-:Y:S01]  /*0de0*/  UISETP.NE.U32.AND UP0, UPT, UR4, URZ, UPT ;  /* 0x0000003f0400728c */ /* 0x000fe2000bf05070 */
[----:B------:R-:W-:Y:S01]  /*0df0*/  ISETP.NE.U32.AND P2, PT, RZ, UR6, PT ;  /* 0x00000006ff007c0c */ /* 0x000fe2000bf45070 */
[----:B------:R-:W-:Y:S01]  /*0e00*/  IMAD.MOV.U32 R198, RZ, RZ, R42 ;  /* 0x000000ffffc67224 */ /* 0x000fe200078e002a */
[----:B------:R-:W-:Y:S01]  /*0e10*/  ULDC UR4, c[0x0][0x424] ;  /* 0x0001090000047ab9 */ /* 0x000fe20000000800 */
[----:B------:R-:W-:Y:S01]  /*0e20*/  UISETP.NE.AND.EX UP0, UPT, UR5, URZ, UPT, UP0 ;  /* 0x0000003f0500728c */ /* 0x000fe2000bf05300 */
[----:B------:R-:W-:Y:S02]  /*0e30*/  ISETP.NE.AND.EX P2, PT, RZ, UR7, PT, P2 ;  /* 0x00000007ff007c0c */ /* 0x000fe4000bf45320 */
[----:B------:R-:W-:Y:S01]  /*0e40*/  ULDC UR5, c[0x0][0x2f0] ;  /* 0x0000bc0000057ab9 */ /* 0x000fe20000000800 */
[----:B------:R-:W-:-:S04]  /*0e50*/  USEL UR4, UR4, 0x1, UP0 ;  /* 0x0000000104047887 */ /* 0x000fc80008000000 */
[----:B------:R-:W-:Y:S01]  /*0e60*/  UIMAD UR4, UR4, UR5, URZ ;  /* 0x00000005040472a4 */ /* 0x000fe2000f8e023f */
[----:B0-----:R-:W-:Y:S11]  /*0e70*/  @P1 BRA `(.L_x_4533) ;  /* 0x0000000000281947 */ /* 0x001ff60003800000 */
[----:B------:R-:W-:Y:S01]  /*0e80*/  ULDC.64 UR6, c[0x0][0xa00] ;  /* 0x0002800000067ab9 */ /* 0x000fe20000000a00 */
[----:B-----5:R-:W0:Y:S01]  /*0e90*/  LDC R18, c[0x0][0x288] ;  /* 0x0000a200ff127b82 */ /* 0x020e220000000800 */
[----:B------:R-:W-:-:S04]  /*0ea0*/  ISETP.NE.U32.AND P0, PT, RZ, UR6, PT ;  /* 0x00000006ff007c0c */ /* 0x000fc8000bf05070 */
[----:B------:R-:W-:-:S13]  /*0eb0*/  ISETP.NE.AND.EX P0, PT, RZ, UR7, PT, P0 ;  /* 0x00000007ff007c0c */ /* 0x000fda000bf05300 */
[----:B------:R-:W-:Y:S05]  /*0ec0*/  @!P0 BRA `(.L_x_4533) ;  /* 0x0000000000148947 */ /* 0x000fea0003800000 */
[----:B------:R-:W1:Y:S02]  /*0ed0*/  LDC.64 R2, c[0x0][0xa00] ;  /* 0x00028000ff027b82 */ /* 0x000e640000000a00 */
[----:B-1----:R-:W-:-:S05]  /*0ee0*/  IMAD.WIDE R2, R43, 0x4, R2 ;  /* 0x000000042b027825 */ /* 0x002fca00078e0202 */
[----:B0-----:R-:W2:Y:S04]  /*0ef0*/  LDG.E R18, desc[UR36][R2.64] ;  /* 0x0000002402127981 */ /* 0x001ea8000c1e1900 */
[----:B------:R-:W2:Y:S02]  /*0f00*/  LDG.E R5, desc[UR36][R2.64+0x4] ;  /* 0x0000042402057981 */ /* 0x000ea4000c1e1900 */
[----:B--2---:R-:W-:-:S07]  /*0f10*/  IMAD.IADD R18, R5, 0x1, -R18 ;  /* 0x0000000105127824 */ /* 0x004fce00078e0a12 */
.L_x_4533:
[----:B------:R-:W-:Y:S02]  /*0f20*/  IMAD.U32 R17, RZ, RZ, UR4 ;  /* 0x00000004ff117e24 */ /* 0x000fe4000f8e00ff */
[----:B------:R-:W-:Y:S01]  /*0f30*/  IMAD.MOV.U32 R199, RZ, RZ, R43 ;  /* 0x000000ffffc77224 */ /* 0x000fe200078e002b */
[----:B------:R-:W-:Y:S06]  /*0f40*/  @!P2 BRA `(.L_x_4534) ;  /* 0x000000000010a947 */ /* 0x000fec0003800000 */
[----:B------:R-:W1:Y:S02]  /*0f50*/  LDC.64 R2, c[0x0][0xa20] ;  /* 0x00028800ff027b82 */ /* 0x000e640000000a00 */
[----:B-1----:R-:W-:-:S05]  /*0f60*/  IMAD.WIDE R2, R43, 0x4, R2 ;  /* 0x000000042b027825 */ /* 0x002fca00078e0202 */
[----:B------:R1:W5:Y:S01]  /*0f70*/  LDG.E R17, desc[UR36][R2.64] ;  /* 0x0000002402117981 */ /* 0x000362000c1e1900 */
[----:B------:R-:W-:Y:S05]  /*0f80*/  BRA `(.L_x_4535) ;  /* 0x0000000000247947 */ /* 0x000fea0003800000 */
.L_x_4534:
[----:B------:R-:W-:Y:S02]  /*0f90*/  ULDC.64 UR4, c[0x0][0xa08] ;  /* 0x0002820000047ab9 */ /* 0x000fe40000000a00 */
[----:B------:R-:W-:-:S04]  /*0fa0*/  ISETP.NE.U32.AND P0, PT, RZ, UR4, PT ;  /* 0x00000004ff007c0c */ /* 0x000fc8000bf05070 */
[----:B------:R-:W-:-:S13]  /*0fb0*/  ISETP.NE.AND.EX P0, PT, RZ, UR5, PT, P0 ;  /* 0x00000005ff007c0c */ /* 0x000fda000bf05300 */
[----:B------:R-:W-:Y:S05]  /*0fc0*/  @!P0 BRA `(.L_x_4535) ;  /* 0x0000000000148947 */ /* 0x000fea0003800000 */
[----:B------:R-:W1:Y:S02]  /*0fd0*/  LDC.64 R2, c[0x0][0xa08] ;  /* 0x00028200ff027b82 */ /* 0x000e640000000a00 */
[----:B-1----:R-:W-:-:S05]  /*0fe0*/  IMAD.WIDE R2, R43, 0x4, R2 ;  /* 0x000000042b027825 */ /* 0x002fca00078e0202 */
[----:B------:R-:W2:Y:S04]  /*0ff0*/  LDG.E R17, desc[UR36][R2.64] ;  /* 0x0000002402117981 */ /* 0x000ea8000c1e1900 */
[----:B------:R-:W2:Y:S02]  /*1000*/  LDG.E R4, desc[UR36][R2.64+0x4] ;  /* 0x0000042402047981 */ /* 0x000ea4000c1e1900 */
[----:B--2---:R-:W-:-:S07]  /*1010*/  IMAD.IADD R17, R4, 0x1, -R17 ;  /* 0x0000000104117824 */ /* 0x004fce00078e0a11 */
.L_x_4535:
[----:B------:R-:W2:Y:S01]  /*1020*/  LDC R203, c[0x0][0x448] ;  /* 0x00011200ffcb7b82 */ /* 0x000ea20000000800 */
[----:B------:R-:W-:Y:S01]  /*1030*/  IMAD.SHL.U32 R22, R41, 0x80, RZ ;  /* 0x0000008029167824 */ /* 0x000fe200078e00ff */
[----:B------:R-:W-:Y:S01]  /*1040*/  LOP3.LUT R16, R16, 0xffefffff, RZ, 0xc0, !PT ;  /* 0xffefffff10107812 */ /* 0x000fe200078ec0ff */
[----:B-----5:R-:W-:Y:S02]  /*1050*/  IMAD.IADD R17, R17, 0x1, -R0 ;  /* 0x0000000111117824 */ /* 0x020fe400078e0a00 */
[----:B-1----:R-:W-:-:S03]  /*1060*/  VIADD R2, R22, 0x7f ;  /* 0x0000007f16027836 */ /* 0x002fc60000000000 */
[----:B------:R-:W1:Y:S01]  /*1070*/  LDC.64 R8, c[0x0][0x9e0] ;  /* 0x00027800ff087b82 */ /* 0x000e620000000a00 */
[----:B--2---:R-:W-:Y:S02]  /*1080*/  ISETP.NE.AND P2, PT, R203, 0x1, PT ;  /* 0x00000001cb00780c */ /* 0x004fe40003f45270 */
[----:B-1----:R-:W-:-:S11]  /*1090*/  ISETP.GE.AND P1, PT, R9, 0x1, PT ;  /* 0x000000010900780c */ /* 0x002fd60003f26270 */
[----:B------:R-:W1:Y:S01]  /*10a0*/  @P2 LDC R3, c[0x0][0x44c] ;  /* 0x00011300ff032b82 */ /* 0x000e620000000800 */
[----:B------:R-:W-:-:S04]  /*10b0*/  @P2 LOP3.LUT R16, R16, 0x100000, RZ, 0xfc, !PT ;  /* 0x0010000010102812 */ /* 0x000fc800078efcff */
[----:B------:R-:W-:-:S03]  /*10c0*/  LOP3.LUT R16, R16, 0xfff7ffff, RZ, 0xc0, !PT ;  /* 0xfff7ffff10107812 */ /* 0x000fc600078ec0ff */
[----:B------:R-:W2:Y:S01]  /*10d0*/  @P2 LDC R5, c[0x0][0x450] ;  /* 0x00011400ff052b82 */ /* 0x000ea20000000800 */
[----:B------:R-:W-:Y:S01]  /*10e0*/  @P1 LOP3.LUT R16, R16, 0x80000, RZ, 0xfc, !PT ;  /* 0x0008000010101812 */ /* 0x000fe200078efcff */
[----:B-1----:R-:W-:Y:S01]  /*10f0*/  @P2 IMAD.HI.U32 R0, R2, R3, RZ ;  /* 0x0000000302002227 */ /* 0x002fe200078e00ff */
[----:B0-----:R-:W-:-:S04]  /*1100*/  IADD3 R3, R17, 0x1, -R18 ;  /* 0x0000000111037810 */ /* 0x001fc80007ffe812 */
        /* <DEDUP_REMOVED lines=14> */
.L_x_4537:
[----:B------:R-:W-:-:S13]  /*11f0*/  ISETP.NE.AND P0, PT, R9, 0x1, PT ;  /* 0x000000010900780c */ /* 0x000fda0003f05270 */
[----:B------:R-:W0:Y:S02]  /*1200*/  @P0 LDC.64 R4, c[0x0][0x9e8] ;  /* 0x00027a00ff040b82 */ /* 0x000e240000000a00 */
[----:B0-----:R-:W-:-:S05]  /*1210*/  @P0 IMAD.HI.U32 R4, R2, R4, RZ ;  /* 0x0000000402040227 */ /* 0x001fca00078e00ff */
[----:B------:R-:W-:-:S07]  /*1220*/  @P0 SHF.R.U32.HI R2, RZ, R5, R4 ;  /* 0x00000005ff020219 */ /* 0x000fce0000011604 */
.L_x_4538:
[----:B------:R-:W-:-:S05]  /*1230*/  IMAD R3, R2, R9, R9 ;  /* 0x0000000902037224 */ /* 0x000fca00078e0209 */
[----:B------:R-:W-:-:S07]  /*1240*/  VIMNMX R0, R0, R3, PT ;  /* 0x0000000300007248 */ /* 0x000fce0003fe0100 */
.L_x_4536:
[----:B------:R-:W0:Y:S01]  /*1250*/  @P2 LDC R3, c[0x0][0x44c] ;  /* 0x00011300ff032b82 */ /* 0x000e220000000800 */
[----:B------:R-:W-:Y:S01]  /*1260*/  VIADD R2, R0, 0x5f ;  /* 0x0000005f00027836 */ /* 0x000fe20000000000 */
[----:B------:R-:W-:Y:S01]  /*1270*/  ULDC UR4, c[0x0][0x9dc] ;  /* 0x0002770000047ab9 */ /* 0x000fe20000000800 */
[----:B------:R-:W-:Y:S02]  /*1280*/  VIADD R0, R17, 0x5f ;  /* 0x0000005f11007836 */ /* 0x000fe40000000000 */
[----:B------:R-:W-:Y:S02]  /*1290*/  IMAD.MOV.U32 R7, RZ, RZ, R22 ;  /* 0x000000ffff077224 */ /* 0x000fe400078e0016 */
[----:B------:R-:W-:Y:S01]  /*12a0*/  IMAD.HI R0, R0, 0x2aaaaaab, RZ ;  /* 0x2aaaaaab00007827 */ /* 0x000fe200078e02ff */
[----:B------:R-:W1:Y:S03]  /*12b0*/  @P2 LDC R4, c[0x0][0x450] ;  /* 0x00011400ff042b82 */ /* 0x000e660000000800 */
[----:B------:R-:W-:-:S04]  /*12c0*/  IMAD.HI R2, R2, 0x2aaaaaab, RZ ;  /* 0x2aaaaaab02027827 */ /* 0x000fc800078e02ff */
[----:B------:R-:W-:Y:S01]  /*12d0*/  IMAD.IADD R74, R17, 0x1, -R18 ;  /* 0x00000001114a7824 */ /* 0x000fe200078e0a12 */
[----:B------:R-:W-:-:S04]  /*12e0*/  SHF.R.U32.HI R5, RZ, 0x1f, R2 ;  /* 0x0000001fff057819 */ /* 0x000fc80000011602 */
[----:B------:R-:W-:Y:S01]  /*12f0*/  LEA.HI.SX32 R72, R2, R5, 0x1c ;  /* 0x0000000502487211 */ /* 0x000fe200078fe2ff */
[----:B0-----:R-:W-:-:S05]  /*1300*/  @P2 IMAD.HI.U32 R3, R22, R3, RZ ;  /* 0x0000000316032227 */ /* 0x001fca00078e00ff */
[----:B-1----:R-:W-:Y:S02]  /*1310*/  @P2 SHF.R.U32.HI R7, RZ, R4, R3 ;  /* 0x00000004ff072219 */ /* 0x002fe40000011603 */
[----:B------:R-:W-:-:S04]  /*1320*/  SHF.R.U32.HI R3, RZ, 0x1f, R0 ;  /* 0x0000001fff037819 */ /* 0x000fc80000011600 */
[----:B------:R-:W-:Y:S01]  /*1330*/  LEA.HI.SX32 R3, R0, R3, 0x1c ;  /* 0x0000000300037211 */ /* 0x000fe200078fe2ff */
[----:B------:R-:W-:-:S03]  /*1340*/  IMAD.IADD R0, R74, 0x1, R7 ;  /* 0x000000014a007824 */ /* 0x000fc600078e0207 */
[----:B------:R-:W-:Y:S01]  /*1350*/  VIMNMX R72, R3, R72, PT ;  /* 0x0000004803487248 */ /* 0x000fe20003fe0100 */
[----:B------:R-:W-:Y:S01]  /*1360*/  VIADD R2, R0, -UR4 ;  /* 0x8000000400027c36 */ /* 0x000fe20008000000 */
[----:B------:R-:W-:Y:S06]  /*1370*/  @!P1 BRA `(.L_x_4539) ;  /* 0x00000000003c9947 */ /* 0x000fec0003800000 */
        /* <DEDUP_REMOVED lines=9> */
.L_x_4540:
[----:B------:R-:W-:-:S13]  /*1410*/  ISETP.NE.AND P0, PT, R9, 0x1, PT ;  /* 0x000000010900780c */ /* 0x000fda0003f05270 */
[----:B------:R-:W0:Y:S02]  /*1420*/  @P0 LDC.64 R4, c[0x0][0x9e8] ;  /* 0x00027a00ff040b82 */ /* 0x000e240000000a00 */
[----:B0-----:R-:W-:-:S05]  /*1430*/  @P0 IMAD.HI.U32 R4, R0, R4, RZ ;  /* 0x0000000400040227 */ /* 0x001fca00078e00ff */
[----:B------:R-:W-:-:S07]  /*1440*/  @P0 SHF.R.U32.HI R0, RZ, R5, R4 ;  /* 0x00000005ff000219 */ /* 0x000fce0000011604 */
.L_x_4541:
[----:B------:R-:W-:-:S05]  /*1450*/  IMAD R3, R0, R9, RZ ;  /* 0x0000000900037224 */ /* 0x000fca00078e02ff */
[----:B------:R-:W-:-:S07]  /*1460*/  VIMNMX R2, R2, R3, !PT ;  /* 0x0000000302027248 */ /* 0x000fce0007fe0100 */
.L_x_4539:
[----:B------:R-:W-:Y:S01]  /*1470*/  IMAD.HI R0, R2, 0x2aaaaaab, RZ ;  /* 0x2aaaaaab02007827 */ /* 0x000fe200078e02ff */
[----:B------:R-:W-:Y:S02]  /*1480*/  PLOP3.LUT P0, PT, PT, PT, PT, 0x80, 0x0 ;  /* 0x000000000000781c */ /* 0x000fe40003f0f070 */
[----:B------:R-:W-:Y:S02]  /*1490*/  CS2R R118, SRZ ;  /* 0x0000000000767805 */ /* 0x000fe4000001ff00 */
[----:B------:R-:W-:Y:S02]  /*14a0*/  CS2R R116, SRZ ;  /* 0x0000000000747805 */ /* 0x000fe4000001ff00 */
[----:B------:R-:W-:Y:S02]  /*14b0*/  CS2R R114, SRZ ;  /* 0x0000000000727805 */ /* 0x000fe4000001ff00 */
[----:B------:R-:W-:Y:S02]  /*14c0*/  SHF.R.U32.HI R3, RZ, 0x1f, R0 ;  /* 0x0000001fff037819 */ /* 0x000fe40000011600 */
[----:B------:R-:W-:-:S02]  /*14d0*/  CS2R R112, SRZ ;  /* 0x0000000000707805 */ /* 0x000fc4000001ff00 */
[----:B------:R-:W-:Y:S02]  /*14e0*/  CS2R R110, SRZ ;  /* 0x00000000006e7805 */ /* 0x000fe4000001ff00 */
[----:B------:R-:W-:Y:S02]  /*14f0*/  CS2R R108, SRZ ;  /* 0x00000000006c7805 */ /* 0x000fe4000001ff00 */
[----:B------:R-:W-:Y:S01]  /*1500*/  LEA.HI.SX32 R3, R0, R3, 0x1c ;  /* 0x0000000300037211 */ /* 0x000fe200078fe2ff */
[----:B------:R-:W-:Y:S01]  /*1510*/  IMAD.MOV.U32 R0, RZ, RZ, RZ ;  /* 0x000000ffff007224 */ /* 0x000fe200078e00ff */
[----:B------:R-:W-:Y:S02]  /*1520*/  CS2R R106, SRZ ;  /* 0x00000000006a7805 */ /* 0x000fe4000001ff00 */
[----:B------:R-:W-:Y:S02]  /*1530*/  CS2R R104, SRZ ;  /* 0x0000000000687805 */ /* 0x000fe4000001ff00 */
[----:B------:R-:W-:-:S02]  /*1540*/  VIMNMX R194, RZ, R3, !PT ;  /* 0x00000003ffc27248 */ /* 0x000fc40007fe0100 */
[----:B------:R-:W-:Y:S02]  /*1550*/  CS2R R56, SRZ ;  /* 0x0000000000387805 */ /* 0x000fe4000001ff00 */
[----:B------:R-:W-:Y:S02]  /*1560*/  CS2R R98, SRZ ;  /* 0x0000000000627805 */ /* 0x000fe4000001ff00 */
[----:B------:R-:W-:Y:S02]  /*1570*/  CS2R R100, SRZ ;  /* 0x0000000000647805 */ /* 0x000fe4000001ff00 */
[----:B------:R-:W-:Y:S02]  /*1580*/  ISETP.GT.AND P1, PT, R72, R194, PT ;  /* 0x000000c24800720c */ /* 0x000fe40003f24270 */
        /* <DEDUP_REMOVED lines=36> */
[----:B------:R-:W-:Y:S01]  /*17d0*/  CS2R R6, SRZ ;  /* 0x0000000000067805 */ /* 0x000fe2000001ff00 */
[----:B------:R-:W-:Y:S01]  /*17e0*/  IMAD.MOV.U32 R52, RZ, RZ, RZ ;  /* 0x000000ffff347224 */ /* 0x000fe200078e00ff */
        /* <DEDUP_REMOVED lines=33> */
.L_x_4543:
[----:B------:R-:W-:Y:S02]  /*1a00*/  LEA.HI R0, R201, R201, RZ, 0x1 ;  /* 0x000000c9c9007211 */ /* 0x000fe400078f08ff */
[----:B------:R-:W-:Y:S02]  /*1a10*/  ISETP.NE.AND P0, PT, R19, 0x3, PT ;  /* 0x000000031300780c */ /* 0x000fe40003f05270 */
[----:B------:R-:W-:-:S05]  /*1a20*/  LOP3.LUT R0, R0, 0xfffffffe, RZ, 0xc0, !PT ;  /* 0xfffffffe00007812 */ /* 0x000fca00078ec0ff */
[----:B------:R-:W-:-:S05]  /*1a30*/  IMAD.IADD R0, R201, 0x1, -R0 ;  /* 0x00000001c9007824 */ /* 0x000fca00078e0a00 */
[----:B------:R-:W-:-:S04]  /*1a40*/  SHF.L.U32 R0, R0, 0x1f, RZ ;  /* 0x0000001f00007819 */ /* 0x000fc800000006ff */
[----:B------:R-:W0:Y:S02]  /*1a50*/  SYNCS.PHASECHK.TRANS64.TRYWAIT P1, [UR40+0x30800], R0 ;  /* 0x03080000ff0075a7 */ /* 0x000e240008020168 */
[----:B0-----:R-:W-:Y:S05]  /*1a60*/  @!P1 BRA `(.L_x_4544) ;  /* 0x0000015800c49947 */ /* 0x001fea0003800000 */
.L_x_4735:
[----:B------:R-:W-:Y:S05]  /*1a70*/  @!P0 BRA `(.L_x_4545) ;  /* 0x0000000000048947 */ /* 0x000fea0003800000 */
[----:B------:R-:W-:Y:S01]  /*1a80*/  BPT.TRAP 0x1 ;  /* 0x000000040000795c */ /* 0x000fe20000300000 */
.L_x_4545:
[----:B------:R-:W-:Y:S02]  /*1a90*/  IMAD.U32 R13, RZ, RZ, UR38 ;  /* 0x00000026ff0d7e24 */ /* 0x000fe4000f8e00ff */
[----:B0-----:R-:W-:-:S03]  /*1aa0*/  IMAD.U32 R0, RZ, RZ, UR39 ;  /* 0x00000027ff007e24 */ /* 0x001fc6000f8e00ff */
[----:B------:R-:W-:Y:S02]  /*1ab0*/  LEA R13, R13, UR40, 0x3 ;  /* 0x000000280d0d7c11 */ /* 0x000fe4000f8e18ff */
[----:B------:R-:W-:-:S04]  /*1ac0*/  SHF.L.U32 R0, R0, 0x1f, RZ ;  /* 0x0000001f00007819 */ /* 0x000fc800000006ff */
[----:B------:R0:W1:Y:S01]  /*1ad0*/  SYNCS.PHASECHK.TRANS64.TRYWAIT P1, [R13+URZ+0x30830], R0 ;  /* 0x030830000d0075a7 */ /* 0x000062000802017f */
[----:B------:R-:W-:Y:S05]  /*1ae0*/  @!P0 BRA `(.L_x_4546) ;  /* 0x0000000000048947 */ /* 0x000fea0003800000 */
[----:B------:R-:W-:Y:S01]  /*1af0*/  BPT.TRAP 0x1 ;  /* 0x000000040000795c */ /* 0x000fe20000300000 */
.L_x_4546:
[----:B-1----:R-:W-:Y:S05]  /*1b00*/  @P1 BRA `(.L_x_4547) ;  /* 0x0000000000081947 */ /* 0x002fea0003800000 */
[----:B------:R-:W1:Y:S02]  /*1b10*/  SYNCS.PHASECHK.TRANS64.TRYWAIT P1, [R13+URZ+0x30830], R0 ;  /* 0x030830000d0075a7 */ /* 0x000e64000802017f */
[----:B-1----:R-:W-:Y:S05]  /*1b20*/  @!P1 BRA `(.L_x_4548) ;  /* 0x0000015800ac9947 */ /* 0x002fea0003800000 */
.L_x_4547:
        /* <DEDUP_REMOVED lines=99> */
.L_x_4549:
[----:B------:R-:W-:Y:S01]  /*2160*/  ISETP.NE.AND P2, PT, R203, 0x1, PT ;  /* 0x00000001cb00780c */ /* 0x000fe20003f45270 */
[----:B------:R-:W-:Y:S01]  /*2170*/  ULDC UR5, c[0x0][0x9d8] ;  /* 0x0002760000057ab9 */ /* 0x000fe20000000800 */
[----:B------:R-:W-:Y:S01]  /*2180*/  R2UR UR4, R13 ;  /* 0x000000000d0472ca */ /* 0x000fe200000e0000 */
[----:B------:R-:W-:Y:S01]  /*2190*/  FMUL.FTZ R10, R24, UR5 ;  /* 0x00000005180a7c20 */ /* 0x000fe20008410000 */
[----:B------:R-:W-:Y:S01]  /*21a0*/  FMUL.FTZ R3, R26, UR5 ;  /* 0x000000051a037c20 */ /* 0x000fe20008410000 */
[----:B01----:R-:W-:Y:S02]  /*21b0*/  IMAD.IADD R13, R192, 0x1, R22 ;  /* 0x00000001c00d7824 */ /* 0x003fe400078e0216 */
[----:B------:R-:W-:Y:S01]  /*21c0*/  FMUL.FTZ R29, R29, UR5 ;  /* 0x000000051d1d7c20 */ /* 0x000fe20008410000 */
[----:B------:R-:W-:Y:S01]  /*21d0*/  FMUL.FTZ R33, R33, UR5 ;  /* 0x0000000521217c20 */ /* 0x000fe20008410000 */
[----:B------:R-:W-:Y:S01]  /*21e0*/  FMUL.FTZ R9, R31, UR5 ;  /* 0x000000051f097c20 */ /* 0x000fe20008410000 */
[----:B------:R-:W-:Y:S01]  /*21f0*/  FMUL.FTZ R25, R25, UR5 ;  /* 0x0000000519197c20 */ /* 0x000fe20008410000 */
[----:B------:R0:W1:Y:S01]  /*2200*/  MUFU.TANH R76, R29 ;  /* 0x0000001d004c7308 */ /* 0x0000620000002400 */
[----:B------:R-:W-:-:S02]  /*2210*/  IMAD.MOV.U32 R31, RZ, RZ, -0x60 ;  /* 0xffffffa0ff1f7424 */ /* 0x000fc400078e00ff */
[----:B------:R-:W-:Y:S01]  /*2220*/  FMUL.FTZ R28, R28, UR5 ;  /* 0x000000051c1c7c20 */ /* 0x000fe20008410000 */
[----:B------:R-:W2:Y:S01]  /*2230*/  @P2 LDC R24, c[0x0][0x44c] ;  /* 0x00011300ff182b82 */ /* 0x000ea20000000800 */
[----:B------:R-:W-:Y:S01]  /*2240*/  FMUL.FTZ R0, R27, UR5 ;  /* 0x000000051b007c20 */ /* 0x000fe20008410000 */
[----:B------:R-:W-:Y:S01]  /*2250*/  UIADD3 UR4, UR4, 0x30840, URZ ;  /* 0x0003084004047890 */ /* 0x000fe2000fffe03f */
[----:B------:R-:W-:Y:S01]  /*2260*/  FMUL.FTZ R2, R30, UR5 ;  /* 0x000000051e027c20 */ /* 0x000fe20008410000 */
[----:B------:R-:W-:Y:S01]  /*2270*/  FMUL.FTZ R32, R32, UR5 ;  /* 0x0000000520207c20 */ /* 0x000fe20008410000 */
[----:B------:R-:W3:Y:S01]  /*2280*/  MUFU.TANH R77, R33 ;  /* 0x00000021004d7308 */ /* 0x000ee20000002400 */
[----:B0-----:R-:W-:Y:S01]  /*2290*/  IMAD.MOV.U32 R29, RZ, RZ, R13 ;  /* 0x000000ffff1d7224 */ /* 0x001fe200078e000d */
[----:B------:R-:W-:Y:S01]  /*22a0*/  UPRMT UR4, UR60, 0x654, UR4 ;  /* 0x000006543c047896 */ /* 0x000fe20008000004 */
[----:B------:R-:W0:Y:S01]  /*22b0*/  @P2 LDC R26, c[0x0][0x450] ;  /* 0x00011400ff1a2b82 */ /* 0x000e220000000800 */
[----:B------:R-:W-:Y:S01]  /*22c0*/  FMUL.FTZ R12, R34, UR5 ;  /* 0x00000005220c7c20 */ /* 0x000fe20008410000 */
[----:B------:R-:W-:Y:S01]  /*22d0*/  FMUL.FTZ R14, R35, UR5 ;  /* 0x00000005230e7c20 */ /* 0x000fe20008410000 */
[----:B------:R-:W-:Y:S01]  /*22e0*/  FMUL.FTZ R36, R36, UR5 ;  /* 0x0000000524247c20 */ /* 0x000fe20008410000 */
[----:B------:R-:W-:Y:S01]  /*22f0*/  FMUL.FTZ R37, R37, UR5 ;  /* 0x0000000525257c20 */ /* 0x000fe20008410000 */
        /* <DEDUP_REMOVED lines=11> */
[----:B--2---:R-:W-:-:S04]  /*23b0*/  @P2 IMAD.HI.U32 R15, R13, R24, RZ ;  /* 0x000000180d0f2227 */ /* 0x004fc800078e00ff */
[----:B------:R-:W-:Y:S01]  /*23c0*/  FMUL.FTZ R49, R49, UR5 ;  /* 0x0000000531317c20 */ /* 0x000fe20008410000 */
[----:B------:R-:W-:Y:S01]  /*23d0*/  FMUL.FTZ R50, R50, UR5 ;  /* 0x0000000532327c20 */ /* 0x000fe20008410000 */
[----:B------:R-:W-:Y:S01]  /*23e0*/  FMUL.FTZ R51, R51, UR5 ;  /* 0x0000000533337c20 */ /* 0x000fe20008410000 */
[----:B------:R-:W-:Y:S01]  /*23f0*/  FMUL.FTZ R53, R53, UR5 ;  /* 0x0000000535357c20 */ /* 0x000fe20008410000 */
[----:B------:R-:W-:Y:S01]  /*2400*/  FMUL.FTZ R55, R55, UR5 ;  /* 0x0000000537377c20 */ /* 0x000fe20008410000 */
[----:B------:R-:W-:Y:S01]  /*2410*/  FMUL.FTZ R57, R57, UR5 ;  /* 0x0000000539397c20 */ /* 0x000fe20008410000 */
[----:B------:R-:W-:Y:S01]  /*2420*/  FMUL.FTZ R59, R59, UR5 ;  /* 0x000000053b3b7c20 */ /* 0x000fe20008410000 */
[----:B0-----:R-:W-:Y:S01]  /*2430*/  @P2 SHF.R.U32.HI R29, RZ, R26, R15 ;  /* 0x0000001aff1d2219 */ /* 0x001fe2000001160f */
[----:B------:R-:W-:Y:S02]  /*2440*/  IMAD R26, R72, R31, 0x61 ;  /* 0x00000061481a7424 */ /* 0x000fe400078e021f */
[----:B------:R-:W-:Y:S01]  /*2450*/  FMUL.FTZ R61, R61, UR5 ;  /* 0x000000053d3d7c20 */ /* 0x000fe20008410000 */
[----:B----4-:R-:W-:Y:S01]  /*2460*/  FMUL.FTZ R25, R63, UR5 ;  /* 0x000000053f197c20 */ /* 0x010fe20008410000 */
        /* <DEDUP_REMOVED lines=9> */
[----:B------:R2:W4:Y:S01]  /*2500*/  MUFU.TANH R75, R28 ;  /* 0x0000001c004b7308 */ /* 0x0005220000002400 */
[----:B------:R-:W-:Y:S01]  /*2510*/  FMUL.FTZ R46, R46, UR5 ;  /* 0x000000052e2e7c20 */ /* 0x000fe20008410000 */
[----:B------:R-:W-:Y:S01]  /*2520*/  FMUL.FTZ R52, R52, UR5 ;  /* 0x0000000534347c20 */ /* 0x000fe20008410000 */
[----:B------:R-:W-:Y:S01]  /*2530*/  FMUL.FTZ R62, R62, UR5 ;  /* 0x000000053e3e7c20 */ /* 0x000fe20008410000 */
[----:B------:R-:W-:Y:S01]  /*2540*/  LOP3.LUT P1, RZ, R16, 0x80000, RZ, 0xc0, !PT ;  /* 0x0008000010ff7812 */ /* 0x000fe2000782c0ff */
[----:B------:R-:W-:Y:S01]  /*2550*/  IMAD R24, R72, -0x60, R17 ;  /* 0xffffffa048187824 */ /* 0x000fe200078e0211 */
[----:B------:R-:W-:Y:S01]  /*2560*/  ULDC UR50, c[0x0][0x9dc] ;  /* 0x0002770000327ab9 */ /* 0x000fe20000000800 */
[----:B------:R-:W-:Y:S01]  /*2570*/  SYNCS.ARRIVE.TRANS64.RED.A1T0 RZ, [UR4], RZ ;  /* 0x000000ffffff79a7 */ /* 0x000fe20008100404 */
[----:B------:R-:W0:Y:S01]  /*2580*/  MUFU.TANH R10, R10 ;  /* 0x0000000a000a7308 */ /* 0x000e220000002400 */
[----:B--2---:R-:W-:-:S02]  /*2590*/  IMAD R28, R23, -0x2, R26 ;  /* 0xfffffffe171c7824 */ /* 0x004fc400078e021a */
[----:B------:R-:W-:Y:S01]  /*25a0*/  FMUL.FTZ R54, R54, UR5 ;  /* 0x0000000536367c20 */ /* 0x000fe20008410000 */
[----:B------:R-:W-:Y:S01]  /*25b0*/  ULOP3.LUT UR4, URZ, UR50, URZ, 0x33, !UPT ;  /* 0x000000323f047292 */ /* 0x000fe2000f8e333f */
[----:B------:R-:W-:Y:S01]  /*25c0*/  FMUL.FTZ R56, R56, UR5 ;  /* 0x0000000538387c20 */ /* 0x000fe20008410000 */
[----:B------:R-:W-:Y:S01]  /*25d0*/  VIADD R24, R24, 0x60 ;  /* 0x0000006018187836 */ /* 0x000fe20000000000 */
[----:B------:R-:W-:Y:S01]  /*25e0*/  IADD3 R30, -R18, R28, R17 ;  /* 0x0000001c121e7210 */ /* 0x000fe20007ffe111 */
[----:B------:R-:W-:Y:S01]  /*25f0*/  FMUL.FTZ R58, R58, UR5 ;  /* 0x000000053a3a7c20 */ /* 0x000fe20008410000 */
[----:B------:R-:W2:Y:S01]  /*2600*/  MUFU.TANH R3, R3 ;  /* 0x0000000300037308 */ /* 0x000ea20000002400 */
[----:B------:R-:W-:Y:S01]  /*2610*/  FMUL.FTZ R60, R60, UR5 ;  /* 0x000000053c3c7c20 */ /* 0x000fe20008410000 */
[----:B------:R-:W-:Y:S02]  /*2620*/  ULDC UR5, c[0x0][0x9e0] ;  /* 0x0002780000057ab9 */ /* 0x000fe40000000800 */
[----:B------:R-:W-:-:S04]  /*2630*/  VIADD R63, R30, UR5 ;  /* 0x000000051e3f7c36 */ /* 0x000fc80008000000 */
        /* <DEDUP_REMOVED lines=39> */
[----:B------:R1:W2:Y:S01]  /*28b0*/  MUFU.TANH R38, R56 ;  /* 0x0000003800267308 */ /* 0x0002a20000002400 */
[----:B-----5:R-:W-:-:S07]  /*28c0*/  IMAD R54, R23, -0x2, R24 ;  /* 0xfffffffe17367824 */ /* 0x020fce00078e0218 */
[----:B------:R5:W2:Y:S01]  /*28d0*/  MUFU.TANH R79, R58 ;  /* 0x0000003a004f7308 */ /* 0x000aa20000002400 */
[----:B-1----:R-:W-:-:S04]  /*28e0*/  VIADD R56, R30, UR4 ;  /* 0x000000041e387c36 */ /* 0x002fc80008000000 */
[----:B0-----:R-:W-:-:S03]  /*28f0*/  IMAD.IADD R31, R56, 0x1, R33 ;  /* 0x00000001381f7824 */ /* 0x001fc600078e0221 */
[----:B------:R0:W1:Y:S01]  /*2900*/  MUFU.TANH R34, R60 ;  /* 0x0000003c00227308 */ /* 0x0000620000002400 */
[----:B-----5:R-:W-:Y:S01]  /*2910*/  VIADD R58, R26, 0xffffffff ;  /* 0xffffffff1a3a7836 */ /* 0x020fe20000000000 */
[----:B------:R-:W-:Y:S01]  /*2920*/  VIADDMNMX R26, R33, R63, R54, PT ;  /* 0x0000003f211a7246 */ /* 0x000fe20003800136 */
[----:B0-----:R-:W-:Y:S01]  /*2930*/  VIADD R60, R28, 0xffffffff ;  /* 0xffffffff1c3c7836 */ /* 0x001fe20000000000 */
        /* <DEDUP_REMOVED lines=14> */
.L_x_4552:
[----:B------:R-:W-:Y:S02]  /*2a20*/  ULDC UR4, c[0x0][0x9e4] ;  /* 0x0002790000047ab9 */ /* 0x000fe40000000800 */
[----:B------:R-:W-:-:S05]  /*2a30*/  IMAD.U32 R28, RZ, RZ, UR4 ;  /* 0x00000004ff1c7e24 */ /* 0x000fca000f8e00ff */
[----:B------:R-:W-:-:S13]  /*2a40*/  ISETP.NE.AND P1, PT, R28, 0x1, PT ;  /* 0x000000011c00780c */ /* 0x000fda0003f25270 */
[----:B------:R-:W0:Y:S02]  /*2a50*/  @P1 LDC.64 R66, c[0x0][0x9e8] ;  /* 0x00027a00ff421b82 */ /* 0x000e240000000a00 */
[----:B0-----:R-:W-:-:S05]  /*2a60*/  @P1 IMAD.HI.U32 R24, R33, R66, RZ ;  /* 0x0000004221181227 */ /* 0x001fca00078e00ff */
[----:B------:R-:W-:-:S07]  /*2a70*/  @P1 SHF.R.U32.HI R33, RZ, R67, R24 ;  /* 0x00000043ff211219 */ /* 0x000fce0000011618 */
.L_x_4553:
[----:B------:R-:W-:Y:S05]  /*2a80*/  BSYNC B0 ;  /* 0x0000000000007941 */ /* 0x000fea0003800000 */
.L_x_4551:
[----:B------:R-:W-:-:S05]  /*2a90*/  IMAD R33, R33, R28, R60 ;  /* 0x0000001c21217224 */ /* 0x000fca00078e023c */
[----:B------:R-:W-:Y:S02]  /*2aa0*/  VIADDMNMX R26, R33, R28, R26, PT ;  /* 0x0000001c211a7246 */ /* 0x000fe4000380011a */
[----:B------:R-:W-:-:S07]  /*2ab0*/  VIMNMX R31, R31, R33, !PT ;  /* 0x000000211f1f7248 */ /* 0x000fce0007fe0100 */
.L_x_4550:
[C---:B------:R-:W-:Y:S01]  /*2ac0*/  ISETP.GE.AND P6, PT, R58.reuse, 0x9, PT ;  /* 0x000000093a00780c */ /* 0x040fe20003fc6270 */
[----:B------:R-:W0:Y:S01]  /*2ad0*/  SHFL.IDX PT, R29, R29, 0x1, 0x1c1f ;  /* 0x003c1f001d1d7f89 */ /* 0x000e2200000e0000 */
        /* <DEDUP_REMOVED lines=11> */
[----:B------:R-:W-:Y:S01]  /*2b90*/  FSEL R84, R76, -INF , !P2 ;  /* 0xff8000004c547808 */ /* 0x000fe20005000000 */
[----:B0-----:R-:W-:Y:S01]  /*2ba0*/  IMAD.IADD R33, R56, 0x1, R29 ;  /* 0x0000000138217824 */ /* 0x001fe200078e021d */
        /* <DEDUP_REMOVED lines=74> */
[----:B-1----:R-:W-:Y:S02]  /*3050*/  FSEL R34, R34, -INF , !P2 ;  /* 0xff80000022227808 */ /* 0x002fe40005000000 */
        /* <DEDUP_REMOVED lines=25> */
[----:B------:R-:W-:Y:S02]  /*31f0*/  VIADDMNMX R31, R29, R63, R54, PT ;  /* 0x0000003f1d1f7246 */ /* 0x000fe40003800136 */
[----:B------:R-:W-:-:S04]  /*3200*/  ISETP.LT.OR P5, PT, R26, 0x5a, P5 ;  /* 0x0000005a1a00780c */ /* 0x000fc80002fa1670 */
[----:B------:R-:W-:Y:S02]  /*3210*/  FSEL R26, R69, -INF , !P5 ;  /* 0xff800000451a7808 */ /* 0x000fe40006800000 */
[----:B------:R-:W-:-:S13]  /*3220*/  LOP3.LUT P5, RZ, R16, 0x80000, RZ, 0xc0, !PT ;  /* 0x0008000010ff7812 */ /* 0x000fda00078ac0ff */
[----:B------:R-:W-:Y:S05]  /*3230*/  @!P5 BRA `(.L_x_4554) ;  /* 0x00000000005cd947 */ /* 0x000fea0003800000 */
        /* <DEDUP_REMOVED lines=13> */
.L_x_4556:
[----:B------:R-:W-:Y:S02]  /*3310*/  ULDC UR4, c[0x0][0x9e4] ;  /* 0x0002790000047ab9 */ /* 0x000fe40000000800 */
[----:B------:R-:W-:-:S05]  /*3320*/  IMAD.U32 R37, RZ, RZ, UR4 ;  /* 0x00000004ff257e24 */ /* 0x000fca000f8e00ff */
[----:B------:R-:W-:-:S13]  /*3330*/  ISETP.NE.AND P5, PT, R37, 0x1, PT ;  /* 0x000000012500780c */ /* 0x000fda0003fa5270 */
[----:B------:R-:W0:Y:S02]  /*3340*/  @P5 LDC.64 R48, c[0x0][0x9e8] ;  /* 0x00027a00ff305b82 */ /* 0x000e240000000a00 */
[----:B0-----:R-:W-:-:S05]  /*3350*/  @P5 IMAD.HI.U32 R10, R29, R48, RZ ;  /* 0x000000301d0a5227 */ /* 0x001fca00078e00ff */
[----:B------:R-:W-:-:S07]  /*3360*/  @P5 SHF.R.U32.HI R29, RZ, R49, R10 ;  /* 0x00000031ff1d5219 */ /* 0x000fce000001160a */
.L_x_4557:
[----:B------:R-:W-:Y:S05]  /*3370*/  BSYNC B0 ;  /* 0x0000000000007941 */ /* 0x000fea0003800000 */
.L_x_4555:
[----:B------:R-:W-:-:S05]  /*3380*/  IMAD R10, R29, R37, R60 ;  /* 0x000000251d0a7224 */ /* 0x000fca00078e023c */
[----:B------:R-:W-:Y:S02]  /*3390*/  VIADDMNMX R31, R10, R37, R31, PT ;  /* 0x000000250a1f7246 */ /* 0x000fe4000380011f */
[----:B------:R-:W-:-:S07]  /*33a0*/  VIMNMX R33, R33, R10, !PT ;  /* 0x0000000a21217248 */ /* 0x000fce0007fe0100 */
.L_x_4554:
[C---:B------:R-:W-:Y:S01]  /*33b0*/  ISETP.GT.AND P1, PT, R33.reuse, 0x1, !P1 ;  /* 0x000000012100780c */ /* 0x040fe20004f24270 */
[----:B------:R-:W-:Y:S01]  /*33c0*/  ULDC UR4, c[0x0][0x988] ;  /* 0x0002620000047ab9 */ /* 0x000fe20000000800 */
[----:B------:R-:W-:Y:S02]  /*33d0*/  ISETP.GT.AND P6, PT, R33, 0x8, !P6 ;  /* 0x000000082100780c */ /* 0x000fe400077c4270 */
        /* <DEDUP_REMOVED lines=9> */
[----:B------:R-:W-:Y:S01]  /*3470*/  FSEL R58, R9, -INF , !P1 ;  /* 0xff800000093a7808 */ /* 0x000fe20004800000 */
[----:B------:R-:W-:Y:S01]  /*3480*/  IMAD.U32 R9, RZ, RZ, UR4 ;  /* 0x00000004ff097e24 */ /* 0x000fe2000f8e00ff */
[----:B------:R-:W-:-:S02]  /*3490*/  ISETP.NE.AND P1, PT, R66, RZ, PT ;  /* 0x000000ff4200720c */ /* 0x000fc40003f25270 */
[C---:B------:R-:W-:Y:S02]  /*34a0*/  ISETP.GT.AND P4, PT, R33.reuse, RZ, !P4 ;  /* 0x000000ff2100720c */ /* 0x040fe40006784270 */
[----:B------:R-:W-:Y:S02]  /*34b0*/  ISETP.GT.AND P1, PT, R33, 0x10, !P1 ;  /* 0x000000102100780c */ /* 0x000fe40004f24270 */
[C---:B------:R-:W-:Y:S02]  /*34c0*/  ISETP.LT.OR P4, PT, R31.reuse, 0x1, P4 ;  /* 0x000000011f00780c */ /* 0x040fe40002781670 */
[----:B------:R-:W-:Y:S02]  /*34d0*/  ISETP.LT.OR P1, PT, R31, 0x11, P1 ;  /* 0x000000111f00780c */ /* 0x000fe40000f21670 */
[----:B------:R-:W-:Y:S02]  /*34e0*/  ISETP.GT.AND P2, PT, R33, 0x51, !P2 ;  /* 0x000000512100780c */ /* 0x000fe40005744270 */
[----:B------:R-:W-:-:S02]  /*34f0*/  FSEL R60, R12, -INF , !P1 ;  /* 0xff8000000c3c7808 */ /* 0x000fc40004800000 */
[----:B------:R-:W-:Y:S02]  /*3500*/  ISETP.NE.AND P1, PT, R67, RZ, PT ;  /* 0x000000ff4300720c */ /* 0x000fe40003f25270 */
[C---:B------:R-:W-:Y:S02]  /*3510*/  ISETP.GT.AND P3, PT, R33.reuse, 0x58, !P3 ;  /* 0x000000582100780c */ /* 0x040fe40005f64270 */
[----:B------:R-:W-:Y:S02]  /*3520*/  ISETP.GT.AND P1, PT, R33, 0x11, !P1 ;  /* 0x000000112100780c */ /* 0x000fe40004f24270 */
[C---:B------:R-:W-:Y:S02]  /*3530*/  ISETP.LT.OR P2, PT, R31.reuse, 0x52, P2 ;  /* 0x000000521f00780c */ /* 0x040fe40001741670 */
[C---:B------:R-:W-:Y:S02]  /*3540*/  ISETP.LT.OR P1, PT, R31.reuse, 0x12, P1 ;  /* 0x000000121f00780c */ /* 0x040fe40000f21670 */
[----:B------:R-:W-:-:S02]  /*3550*/  ISETP.LT.OR P3, PT, R31, 0x59, P3 ;  /* 0x000000591f00780c */ /* 0x000fc40001f61670 */
[----:B------:R-:W-:Y:S02]  /*3560*/  FSEL R62, R14, -INF , !P1 ;  /* 0xff8000000e3e7808 */ /* 0x000fe40004800000 */
[----:B------:R-:W-:Y:S02]  /*3570*/  ISETP.GT.AND P1, PT, R33, 0x18, !P6 ;  /* 0x000000182100780c */ /* 0x000fe40007724270 */
[----:B------:R-:W-:Y:S02]  /*3580*/  ISETP.NE.AND P6, PT, R78, RZ, PT ;  /* 0x000000ff4e00720c */ /* 0x000fe40003fc5270 */
[----:B------:R-:W-:-:S04]  /*3590*/  ISETP.LT.OR P1, PT, R31, 0x19, P1 ;  /* 0x000000191f00780c */ /* 0x000fc80000f21670 */
        /* <DEDUP_REMOVED lines=37> */
[----:B------:R-:W-:Y:S01]  /*37f0*/  FSEL R76, R47, -INF , !P1 ;  /* 0xff8000002f4c7808 */ /* 0x000fe20004800000 */
[----:B------:R-:W-:Y:S01]  /*3800*/  IMAD.MOV.U32 R47, RZ, RZ, R22 ;  /* 0x000000ffff2f7224 */ /* 0x000fe200078e0016 */
        /* <DEDUP_REMOVED lines=23> */
[----:B------:R-:W-:Y:S02]  /*3980*/  ISETP.LT.OR P1, PT, R31, 0x3a, P1 ;  /* 0x0000003a1f00780c */ /* 0x000fe40000f21670 */
[----:B------:R-:W-:Y:S01]  /*3990*/  FMNMX.FTZ R3, R21, R54, !PT ;  /* 0x0000003615037209 */ /* 0x000fe20007810000 */
[----:B------:R-:W0:Y:S01]  /*39a0*/  SHFL.BFLY PT, R10, R27, 0x1, 0x1f ;  /* 0x0c201f001b0a7f89 */ /* 0x000e2200000e0000 */
[----:B------:R-:W-:Y:S02]  /*39b0*/  FSEL R14, R55, -INF , !P1 ;  /* 0xff800000370e7808 */ /* 0x000fe40004800000 */
[----:B------:R-:W-:-:S02]  /*39c0*/  ISETP.NE.AND P1, PT, R53, RZ, PT ;  /* 0x000000ff3500720c */ /* 0x000fc40003f25270 */
[----:B------:R-:W-:Y:S02]  /*39d0*/  FMNMX.FTZ R3, R56, R3, !PT ;  /* 0x0000000338037209 */ /* 0x000fe40007810000 */
[----:B------:R-:W-:Y:S02]  /*39e0*/  ISETP.GT.AND P1, PT, R33, 0x40, !P1 ;  /* 0x000000402100780c */ /* 0x000fe40004f24270 */
[----:B------:R-:W-:Y:S02]  /*39f0*/  FMNMX.FTZ R3, R58, R3, !PT ;  /* 0x000000033a037209 */ /* 0x000fe40007810000 */
[----:B------:R-:W-:-:S04]  /*3a00*/  ISETP.LT.OR P1, PT, R31, 0x41, P1 ;  /* 0x000000411f00780c */ /* 0x000fc80000f21670 */
[----:B------:R-:W-:Y:S02]  /*3a10*/  FSEL R12, R79, -INF , !P1 ;  /* 0xff8000004f0c7808 */ /* 0x000fe40004800000 */
[----:B------:R-:W-:Y:S02]  /*3a20*/  ISETP.GT.AND P1, PT, R33, 0x41, !P6 ;  /* 0x000000412100780c */ /* 0x000fe40007724270 */
[----:B------:R-:W-:Y:S02]  /*3a30*/  ISETP.NE.AND P6, PT, R61, RZ, PT ;  /* 0x000000ff3d00720c */ /* 0x000fe40003fc5270 */
[----:B------:R-:W-:Y:S02]  /*3a40*/  ISETP.LT.OR P1, PT, R31, 0x42, P1 ;  /* 0x000000421f00780c */ /* 0x000fe40000f21670 */
[----:B0-----:R-:W-:Y:S02]  /*3a50*/  FMNMX.FTZ R10, R27, R10, !PT ;  /* 0x0000000a1b0a7209 */ /* 0x001fe40007810000 */
[----:B------:R-:W-:-:S02]  /*3a60*/  FSEL R2, R59, -INF , !P1 ;  /* 0xff8000003b027808 */ /* 0x000fc40004800000 */
[----:B------:R-:W-:Y:S01]  /*3a70*/  ISETP.GT.AND P1, PT, R33, 0x48, !P5 ;  /* 0x000000482100780c */ /* 0x000fe20006f24270 */
[----:B------:R-:W-:Y:S01]  /*3a80*/  FMUL.FTZ R29, R10, R9 ;  /* 0x000000090a1d7220 */ /* 0x000fe20000410000 */
[----:B------:R-:W-:Y:S02]  /*3a90*/  ISETP.NE.AND P5, PT, R85, RZ, PT ;  /* 0x000000ff5500720c */ /* 0x000fe40003fa5270 */
[----:B------:R-:W-:-:S04]  /*3aa0*/  ISETP.LT.OR P1, PT, R31, 0x49, P1 ;  /* 0x000000491f00780c */ /* 0x000fc80000f21670 */
[----:B------:R-:W-:Y:S02]  /*3ab0*/  FSEL R0, R80, -INF , !P1 ;  /* 0xff80000050007808 */ /* 0x000fe40004800000 */
[----:B------:R-:W-:-:S04]  /*3ac0*/  FSETP.NEU.FTZ.AND P1, PT, R10, -INF , PT ;  /* 0xff8000000a00780b */ /* 0x000fc80003f3d000 */
[----:B------:R-:W-:Y:S02]  /*3ad0*/  FSEL R29, R29, RZ, P1 ;  /* 0x000000ff1d1d7208 */ /* 0x000fe40000800000 */
[----:B------:R-:W-:Y:S02]  /*3ae0*/  ISETP.GT.AND P1, PT, R33, 0x49, !P5 ;  /* 0x000000492100780c */ /* 0x000fe40006f24270 */
[----:B------:R-:W-:Y:S01]  /*3af0*/  ISETP.NE.AND P5, PT, R65, RZ, PT ;  /* 0x000000ff4100720c */ /* 0x000fe20003fa5270 */
[-CC-:B------:R-:W-:Y:S01]  /*3b00*/  FFMA.FTZ R27, R82, R9.reuse, -R29.reuse ;  /* 0x00000009521b7223 */ /* 0x180fe2000001081d */
[----:B------:R-:W-:Y:S01]  /*3b10*/  ISETP.LT.OR P1, PT, R31, 0x4a, P1 ;  /* 0x0000004a1f00780c */ /* 0x000fe20000f21670 */
[-CC-:B------:R-:W-:Y:S01]  /*3b20*/  FFMA.FTZ R35, R84, R9.reuse, -R29.reuse ;  /* 0x0000000954237223 */ /* 0x180fe2000001081d */
[----:B------:R-:W-:Y:S01]  /*3b30*/  ISETP.GT.AND P4, PT, R33, 0x59, !P5 ;  /* 0x000000592100780c */ /* 0x000fe20006f84270 */
[-CC-:B------:R-:W-:Y:S01]  /*3b40*/  FFMA.FTZ R37, R86, R9.reuse, -R29.reuse ;  /* 0x0000000956257223 */ /* 0x180fe2000001081d */
[----:B------:R-:W-:Y:S01]  /*3b50*/  FSEL R80, R25, -INF , !P1 ;  /* 0xff80000019507808 */ /* 0x000fe20004800000 */
[--C-:B------:R-:W-:Y:S01]  /*3b60*/  FFMA.FTZ R188, R188, R9, -R29.reuse ;  /* 0x00000009bcbc7223 */ /* 0x100fe2000001081d */
[----:B------:R-:W-:Y:S01]  /*3b70*/  FMNMX.FTZ R25, R60, R3, !PT ;  /* 0x000000033c197209 */ /* 0x000fe20007810000 */
[--C-:B------:R-:W-:Y:S01]  /*3b80*/  FFMA.FTZ R190, R190, R9, -R29.reuse ;  /* 0x00000009bebe7223 */ /* 0x100fe2000001081d */
[----:B------:R-:W-:Y:S01]  /*3b90*/  ISETP.GT.AND P1, PT, R33, 0x50, !P6 ;  /* 0x000000502100780c */ /* 0x000fe20007724270 */
[----:B------:R0:W-:Y:S01]  /*3ba0*/  MUFU.EX2 R3, R27 ;  /* 0x0000001b00037308 */ /* 0x0001e20000000800 */
[----:B------:R-:W-:Y:S01]  /*3bb0*/  FMNMX.FTZ R25, R62, R25, !PT ;  /* 0x000000193e197209 */ /* 0x000fe20007810000 */
[-CC-:B------:R-:W-:Y:S01]  /*3bc0*/  FFMA.FTZ R26, R26, R9.reuse, -R29.reuse ;  /* 0x000000091a1a7223 */ /* 0x180fe2000001081d */
[----:B------:R-:W-:Y:S01]  /*3bd0*/  ISETP.LT.OR P1, PT, R31, 0x51, P1 ;  /* 0x000000511f00780c */ /* 0x000fe20000f21670 */
[--C-:B------:R-:W-:Y:S01]  /*3be0*/  FFMA.FTZ R39, R90, R9, -R29.reuse ;  /* 0x000000095a277223 */ /* 0x100fe2000001081d */
[----:B------:R-:W-:Y:S01]  /*3bf0*/  FMNMX.FTZ R25, R48, R25, !PT ;  /* 0x0000001930197209 */ /* 0x000fe20007810000 */
[-CC-:B------:R-:W-:Y:S01]  /*3c00*/  FFMA.FTZ R41, R92, R9.reuse, -R29.reuse ;  /* 0x000000095c297223 */ /* 0x180fe2000001081d */
[----:B------:R-:W-:Y:S01]  /*3c10*/  FSEL R82, R11, -INF , !P1 ;  /* 0xff8000000b527808 */ /* 0x000fe20004800000 */
[--C-:B------:R-:W-:Y:S01]  /*3c20*/  FFMA.FTZ R11, R96, R9, -R29.reuse ;  /* 0x00000009600b7223 */ /* 0x100fe2000001081d */
[----:B------:R-:W-:Y:S01]  /*3c30*/  FMNMX.FTZ R25, R64, R25, !PT ;  /* 0x0000001940197209 */ /* 0x000fe20007810000 */
[--C-:B0-----:R-:W-:Y:S01]  /*3c40*/  FFMA.FTZ R27, R88, R9, -R29.reuse ;  /* 0x00000009581b7223 */ /* 0x101fe2000001081d */
[----:B------:R-:W-:Y:S01]  /*3c50*/  FSEL R84, R8, -INF , !P2 ;  /* 0xff80000008547808 */ /* 0x000fe20005000000 */
[----:B------:R-:W-:Y:S01]  /*3c60*/  MUFU.EX2 R180, R11 ;  /* 0x0000000b00b47308 */ /* 0x000fe20000000800 */
[----:B------:R-:W-:Y:S01]  /*3c70*/  FMNMX.FTZ R25, R66, R25, !PT ;  /* 0x0000001942197209 */ /* 0x000fe20007810000 */
[-CC-:B------:R-:W-:Y:S01]  /*3c80*/  FFMA.FTZ R52, R52, R9.reuse, -R29.reuse ;  /* 0x0000000934347223 */ /* 0x180fe2000001081d */
[----:B------:R-:W-:Y:S01]  /*3c90*/  ISETP.LT.OR P4, PT, R31, 0x5a, P4 ;  /* 0x0000005a1f00780c */ /* 0x000fe20002781670 */
[--C-:B------:R-:W-:Y:S01]  /*3ca0*/  FFMA.FTZ R46, R46, R9, -R29.reuse ;  /* 0x000000092e2e7223 */ /* 0x100fe2000001081d */
[----:B------:R-:W-:Y:S01]  /*3cb0*/  FMNMX.FTZ R25, R68, R25, !PT ;  /* 0x0000001944197209 */ /* 0x000fe20007810000 */
[--C-:B------:R-:W-:Y:S01]  /*3cc0*/  FFMA.FTZ R44, R44, R9, -R29.reuse ;  /* 0x000000092c2c7223 */ /* 0x100fe2000001081d */
[----:B------:R-:W-:Y:S01]  /*3cd0*/  FSEL R86, R15, -INF , !P3 ;  /* 0xff8000000f567808 */ /* 0x000fe20005800000 */
[----:B------:R-:W0:Y:S01]  /*3ce0*/  MUFU.EX2 R188, R188 ;  /* 0x000000bc00bc7308 */ /* 0x000e220000000800 */
[----:B------:R-:W-:Y:S01]  /*3cf0*/  FMNMX.FTZ R25, R70, R25, !PT ;  /* 0x0000001946197209 */ /* 0x000fe20007810000 */
[-CC-:B------:R-:W-:Y:S01]  /*3d00*/  FFMA.FTZ R42, R42, R9.reuse, -R29.reuse ;  /* 0x000000092a2a7223 */ /* 0x180fe2000001081d */
[----:B------:R-:W-:Y:S01]  /*3d10*/  FSEL R88, R13, -INF , !P4 ;  /* 0xff8000000d587808 */ /* 0x000fe20006000000 */
[--C-:B------:R-:W-:Y:S01]  /*3d20*/  FFMA.FTZ R13, R98, R9, -R29.reuse ;  /* 0x00000009620d7223 */ /* 0x100fe2000001081d */
[----:B------:R-:W-:Y:S01]  /*3d30*/  FMNMX.FTZ R25, R76, R25, !PT ;  /* 0x000000194c197209 */ /* 0x000fe20007810000 */
[-CC-:B------:R-:W-:Y:S01]  /*3d40*/  FFMA.FTZ R40, R40, R9.reuse, -R29.reuse ;  /* 0x0000000928287223 */ /* 0x180fe2000001081d */
[--C-:B------:R-:W-:Y:S01]  /*3d50*/  FFMA.FTZ R38, R38, R9, -R29.reuse ;  /* 0x0000000926267223 */ /* 0x100fe2000001081d */
[----:B------:R-:W1:Y:S01]  /*3d60*/  MUFU.EX2 R190, R190 ;  /* 0x000000be00be7308 */ /* 0x000e620000000800 */
[----:B------:R-:W-:Y:S01]  /*3d70*/  FMNMX.FTZ R25, R78, R25, !PT ;  /* 0x000000194e197209 */ /* 0x000fe20007810000 */
[-CC-:B------:R-:W-:Y:S01]  /*3d80*/  FFMA.FTZ R36, R36, R9.reuse, -R29.reuse ;  /* 0x0000000924247223 */ /* 0x180fe2000001081d */
[-CC-:B------:R-:W-:Y:S01]  /*3d90*/  FFMA.FTZ R34, R34, R9.reuse, -R29.reuse ;  /* 0x0000000922227223 */ /* 0x180fe2000001081d */
[--C-:B------:R-:W-:Y:S01]  /*3da0*/  FFMA.FTZ R32, R32, R9, -R29.reuse ;  /* 0x0000000920207223 */ /* 0x100fe2000001081d */
[----:B------:R-:W-:Y:S01]  /*3db0*/  FMNMX.FTZ R25, R50, R25, !PT ;  /* 0x0000001932197209 */ /* 0x000fe20007810000 */
[-CC-:B------:R-:W-:Y:S01]  /*3dc0*/  FFMA.FTZ R30, R30, R9.reuse, -R29.reuse ;  /* 0x000000091e1e7223 */ /* 0x180fe2000001081d */
[----:B------:R-:W-:Y:S01]  /*3dd0*/  FFMA.FTZ R28, R28, R9, -R29 ;  /* 0x000000091c1c7223 */ /* 0x000fe2000001081d */
[----:B------:R-:W2:Y:S01]  /*3de0*/  MUFU.EX2 R35, R35 ;  /* 0x0000002300237308 */ /* 0x000ea20000000800 */
[----:B------:R-:W-:Y:S01]  /*3df0*/  FMNMX.FTZ R25, R20, R25, !PT ;  /* 0x0000001914197209 */ /* 0x000fe20007810000 */
[----:B0-----:R-:W-:Y:S01]  /*3e00*/  FADD.FTZ R43, R188, R3 ;  /* 0x00000003bc2b7221 */ /* 0x001fe20000010000 */
[----:B------:R-:W-:Y:S01]  /*3e10*/  FFMA.FTZ R24, R24, R9, -R29 ;  /* 0x0000000918187223 */ /* 0x000fe2000001081d */
[----:B------:R-:W-:-:S02]  /*3e20*/  ISETP.NE.AND P5, PT, R203, 0x1, PT ;  /* 0x00000001cb00780c */ /* 0x000fc40003fa5270 */
[----:B------:R-:W-:Y:S02]  /*3e30*/  FMNMX.FTZ R25, R14, R25, !PT ;  /* 0x000000190e197209 */ /* 0x000fe40007810000 */
[----:B------:R-:W0:Y:S01]  /*3e40*/  MUFU.EX2 R37, R37 ;  /* 0x0000002500257308 */ /* 0x000e220000000800 */
[----:B------:R-:W-:Y:S02]  /*3e50*/  F2FP.F16.F32.PACK_AB R188, R3, R188 ;  /* 0x000000bc03bc723e */ /* 0x000fe400000000ff */
[----:B------:R-:W-:-:S04]  /*3e60*/  FMNMX.FTZ R25, R12, R25, !PT ;  /* 0x000000190c197209 */ /* 0x000fc80007810000 */
[----:B------:R-:W-:Y:S01]  /*3e70*/  FMNMX.FTZ R25, R2, R25, !PT ;  /* 0x0000001902197209 */ /* 0x000fe20007810000 */
[----:B------:R3:W4:Y:S01]  /*3e80*/  MUFU.EX2 R184, R27 ;  /* 0x0000001b00b87308 */ /* 0x0007220000000800 */
[----:B------:R-:W5:Y:S02]  /*3e90*/  @P5 LDC R49, c[0x0][0x44c] ;  /* 0x00011300ff315b82 */ /* 0x000f640000000800 */
[----:B------:R-:W-:-:S04]  /*3ea0*/  FMNMX.FTZ R25, R0, R25, !PT ;  /* 0x0000001900197209 */ /* 0x000fc80007810000 */
[----:B------:R-:W-:Y:S01]  /*3eb0*/  FMNMX.FTZ R25, R80, R25, !PT ;  /* 0x0000001950197209 */ /* 0x000fe20007810000 */
[----:B------:R-:W4:Y:S01]  /*3ec0*/  MUFU.EX2 R39, R39 ;  /* 0x0000002700277308 */ /* 0x000f220000000800 */
[----:B---3--:R-:W-:Y:S02]  /*3ed0*/  FFMA.FTZ R27, R94, R9, -R29 ;  /* 0x000000095e1b7223 */ /* 0x008fe4000001081d */
[----:B------:R-:W-:-:S04]  /*3ee0*/  FMNMX.FTZ R25, R82, R25, !PT ;  /* 0x0000001952197209 */ /* 0x000fc80007810000 */
[----:B------:R-:W-:Y:S01]  /*3ef0*/  FMNMX.FTZ R25, R84, R25, !PT ;  /* 0x0000001954197209 */ /* 0x000fe20007810000 */
[----:B------:R1:W-:Y:S03]  /*3f00*/  MUFU.EX2 R29, R26 ;  /* 0x0000001a001d7308 */ /* 0x0003e60000000800 */
[----:B------:R-:W-:-:S04]  /*3f10*/  FMNMX.FTZ R25, R86, R25, !PT ;  /* 0x0000001956197209 */ /* 0x000fc80007810000 */
[----:B------:R-:W-:Y:S01]  /*3f20*/  FMNMX.FTZ R25, R88, R25, !PT ;  /* 0x0000001958197209 */ /* 0x000fe20007810000 */
[----:B------:R-:W3:Y:S01]  /*3f30*/  MUFU.EX2 R186, R41 ;  /* 0x0000002900ba7308 */ /* 0x000ee20000000800 */
[----:B-1----:R-:W-:Y:S01]  /*3f40*/  FADD.FTZ R26, R190, R43 ;  /* 0x0000002bbe1a7221 */ /* 0x002fe20000010000 */
[----:B-----5:R-:W-:Y:S01]  /*3f50*/  @P5 IMAD.HI.U32 R49, R22, R49, RZ ;  /* 0x0000003116315227 */ /* 0x020fe200078e00ff */
[C---:B--2---:R-:W-:Y:S01]  /*3f60*/  F2FP.F16.F32.PACK_AB R190, R35.reuse, R190 ;  /* 0x000000be23be723e */ /* 0x044fe200000000ff */
[----:B------:R-:W1:Y:S02]  /*3f70*/  SHFL.BFLY PT, R8, R25, 0x2, 0x1f ;  /* 0x0c401f0019087f89 */ /* 0x000e6400000e0000 */
[----:B------:R-:W-:Y:S02]  /*3f80*/  FADD.FTZ R26, R35, R26 ;  /* 0x0000001a231a7221 */ /* 0x000fe40000010000 */
[----:B------:R-:W2:Y:S02]  /*3f90*/  MUFU.EX2 R27, R27 ;  /* 0x0000001b001b7308 */ /* 0x000ea40000000800 */
[----:B0-----:R-:W-:-:S06]  /*3fa0*/  FADD.FTZ R45, R37, R26 ;  /* 0x0000001a252d7221 */ /* 0x001fcc0000010000 */
[----:B------:R4:W-:Y:S08]  /*3fb0*/  MUFU.EX2 R41, R28 ;  /* 0x0000001c00297308 */ /* 0x0009f00000000800 */
[----:B------:R-:W-:Y:S01]  /*3fc0*/  MUFU.EX2 R13, R13 ;  /* 0x0000000d000d7308 */ /* 0x000fe20000000800 */
[C---:B----4-:R-:W-:Y:S01]  /*3fd0*/  FADD.FTZ R28, R184.reuse, R45 ;  /* 0x0000002db81c7221 */ /* 0x050fe20000010000 */
[----:B------:R-:W-:-:S02]  /*3fe0*/  F2FP.F16.F32.PACK_AB R184, R184, R37 ;  /* 0x00000025b8b8723e */ /* 0x000fc400000000ff */
[----:B-1----:R-:W-:Y:S01]  /*3ff0*/  FMNMX.FTZ R11, R25, R8, !PT ;  /* 0x00000008190b7209 */ /* 0x002fe20007810000 */
[----:B------:R-:W-:-:S03]  /*4000*/  FADD.FTZ R45, R39, R28 ;  /* 0x0000001c272d7221 */ /* 0x000fc60000010000 */
[----:B------:R-:W0:Y:S01]  /*4010*/  MUFU.EX2 R52, R52 ;  /* 0x0000003400347308 */ /* 0x000e220000000800 */
[----:B------:R-:W1:Y:S01]  /*4020*/  SHFL.BFLY PT, R8, R11, 0x1, 0x1f ;  /* 0x0c201f000b087f89 */ /* 0x000e6200000e0000 */
[C---:B---3--:R-:W-:Y:S01]  /*4030*/  FADD.FTZ R28, R186.reuse, R45 ;  /* 0x0000002dba1c7221 */ /* 0x048fe20000010000 */
[----:B------:R-:W-:-:S03]  /*4040*/  F2FP.F16.F32.PACK_AB R186, R186, R39 ;  /* 0x00000027baba723e */ /* 0x000fc600000000ff */
[----:B--2---:R-:W-:Y:S02]  /*4050*/  FADD.FTZ R45, R27, R28 ;  /* 0x0000001c1b2d7221 */ /* 0x004fe40000010000 */
[----:B------:R-:W-:Y:S01]  /*4060*/  MUFU.EX2 R46, R46 ;  /* 0x0000002e002e7308 */ /* 0x000fe20000000800 */
[----:B------:R-:W2:Y:S07]  /*4070*/  @P5 LDC R28, c[0x0][0x450] ;  /* 0x00011400ff1c5b82 */ /* 0x000eae0000000800 */
[----:B------:R-:W3:Y:S01]  /*4080*/  MUFU.EX2 R15, R44 ;  /* 0x0000002c000f7308 */ /* 0x000ee20000000800 */
[----:B0-----:R-:W-:-:S07]  /*4090*/  F2FP.F16.F32.PACK_AB R182, R52, R13 ;  /* 0x0000000d34b6723e */ /* 0x001fce00000000ff */
[----:B------:R-:W-:Y:S01]  /*40a0*/  MUFU.EX2 R42, R42 ;  /* 0x0000002a002a7308 */ /* 0x000fe20000000800 */
[----:B-1----:R-:W-:-:S04]  /*40b0*/  FMNMX.FTZ R8, R11, R8, !PT ;  /* 0x000000080b087209 */ /* 0x002fc80007810000 */
[C---:B------:R-:W-:Y:S01]  /*40c0*/  FSETP.NEU.FTZ.AND P1, PT, R8.reuse, -INF , PT ;  /* 0xff8000000800780b */ /* 0x040fe20003f3d000 */
[-C--:B------:R-:W-:Y:S02]  /*40d0*/  FMUL.FTZ R11, R8, R9.reuse ;  /* 0x00000009080b7220 */ /* 0x080fe40000410000 */
[----:B------:R-:W0:Y:S01]  /*40e0*/  MUFU.EX2 R31, R40 ;  /* 0x00000028001f7308 */ /* 0x000e220000000800 */
[----:B--2---:R-:W-:Y:S02]  /*40f0*/  @P5 SHF.R.U32.HI R47, RZ, R28, R49 ;  /* 0x0000001cff2f5219 */ /* 0x004fe40000011631 */
[----:B------:R-:W-:Y:S02]  /*4100*/  FSEL R11, R11, RZ, P1 ;  /* 0x000000ff0b0b7208 */ /* 0x000fe40000800000 */
[----:B------:R-:W-:Y:S01]  /*4110*/  LOP3.LUT P5, RZ, R16, 0x80000, RZ, 0xc0, !PT ;  /* 0x0008000010ff7812 */ /* 0x000fe200078ac0ff */
[----:B------:R-:W-:Y:S01]  /*4120*/  IMAD.IADD R74, R74, 0x1, R47 ;  /* 0x000000014a4a7824 */ /* 0x000fe200078e022f */
[----:B---3--:R-:W-:Y:S01]  /*4130*/  F2FP.F16.F32.PACK_AB R176, R15, R46 ;  /* 0x0000002e0fb0723e */ /* 0x008fe200000000ff */
        /* <DEDUP_REMOVED lines=26> */
[----:B------:R-:W-:Y:S01]  /*42e0*/  FFMA.FTZ R88, R88, R9, -R11 ;  /* 0x0000000958587223 */ /* 0x000fe2000001080b */
[----:B0-----:R-:W-:-:S03]  /*42f0*/  F2FP.F16.F32.PACK_AB R178, R31, R42 ;  /* 0x0000002a1fb2723e */ /* 0x001fc600000000ff */
[----:B------:R-:W0:Y:S01]  /*4300*/  MUFU.EX2 R191, R58 ;  /* 0x0000003a00bf7308 */ /* 0x000e220000000800 */
[----:B-1----:R-:W-:Y:S01]  /*4310*/  FADD.FTZ R43, R21, R54 ;  /* 0x00000036152b7221 */ /* 0x002fe20000010000 */
[----:B------:R-:W-:Y:S01]  /*4320*/  F2FP.F16.F32.PACK_AB R189, R54, R21 ;  /* 0x0000001536bd723e */ /* 0x000fe200000000ff */
[----:B------:R-:W-:-:S05]  /*4330*/  VIADD R21, R72, 0xfffffffe ;  /* 0xfffffffe48157836 */ /* 0x000fca0000000000 */
        /* <DEDUP_REMOVED lines=8> */
[C---:B--2---:R-:W-:Y:S01]  /*43c0*/  FADD.FTZ R43, R185.reuse, R26 ;  /* 0x0000001ab92b7221 */ /* 0x044fe20000010000 */
[C---:B------:R-:W-:Y:S01]  /*43d0*/  FADD.FTZ R26, R180.reuse, R45 ;  /* 0x0000002db41a7221 */ /* 0x040fe20000010000 */
[----:B------:R-:W-:Y:S02]  /*43e0*/  F2FP.F16.F32.PACK_AB R180, R180, R27 ;  /* 0x0000001bb4b4723e */ /* 0x000fe400000000ff */
[----:B------:R-:W-:Y:S01]  /*43f0*/  F2FP.F16.F32.PACK_AB R185, R185, R60 ;  /* 0x0000003cb9b9723e */ /* 0x000fe200000000ff */
[----:B------:R-:W-:Y:S02]  /*4400*/  FADD.FTZ R45, R13, R26 ;  /* 0x0000001a0d2d7221 */ /* 0x000fe40000010000 */
[----:B------:R-:W2:Y:S02]  /*4410*/  MUFU.EX2 R66, R66 ;  /* 0x0000004200427308 */ /* 0x000ea40000000800 */
[----:B------:R-:W-:-:S04]  /*4420*/  FADD.FTZ R45, R52, R45 ;  /* 0x0000002d342d7221 */ /* 0x000fc80000010000 */
[----:B------:R-:W-:Y:S02]  /*4430*/  FADD.FTZ R26, R46, R45 ;  /* 0x0000002d2e1a7221 */ /* 0x000fe40000010000 */
[----:B------:R-:W3:Y:S02]  /*4440*/  MUFU.EX2 R181, R68 ;  /* 0x0000004400b57308 */ /* 0x000ee40000000800 */
[----:B------:R-:W-:-:S06]  /*4450*/  FADD.FTZ R45, R15, R26 ;  /* 0x0000001a0f2d7221 */ /* 0x000fcc0000010000 */
[----:B------:R-:W4:Y:S08]  /*4460*/  MUFU.EX2 R70, R70 ;  /* 0x0000004600467308 */ /* 0x000f300000000800 */
[----:B------:R0:W-:Y:S08]  /*4470*/  MUFU.EX2 R179, R14 ;  /* 0x0000000e00b37308 */ /* 0x0001f00000000800 */
[----:B------:R-:W5:Y:S01]  /*4480*/  MUFU.EX2 R183, R76 ;  /* 0x0000004c00b77308 */ /* 0x000f620000000800 */
[----:B0-----:R-:W-:-:S04]  /*4490*/  FADD.FTZ R14, R48, R43 ;  /* 0x0000002b300e7221 */ /* 0x001fc80000010000 */
[C---:B-1----:R-:W-:Y:S01]  /*44a0*/  FADD.FTZ R43, R187.reuse, R14 ;  /* 0x0000000ebb2b7221 */ /* 0x042fe20000010000 */
[----:B------:R-:W-:Y:S02]  /*44b0*/  F2FP.F16.F32.PACK_AB R187, R187, R48 ;  /* 0x00000030bbbb723e */ /* 0x000fe400000000ff */
[----:B------:R-:W0:Y:S01]  /*44c0*/  MUFU.EX2 R78, R78 ;  /* 0x0000004e004e7308 */ /* 0x000e220000000800 */
[----:B--2---:R-:W-:-:S04]  /*44d0*/  FADD.FTZ R14, R66, R43 ;  /* 0x0000002b420e7221 */ /* 0x004fc80000010000 */
[C---:B---3--:R-:W-:Y:S01]  /*44e0*/  FADD.FTZ R43, R181.reuse, R14 ;  /* 0x0000000eb52b7221 */ /* 0x048fe20000010000 */
[----:B------:R-:W-:Y:S01]  /*44f0*/  FADD.FTZ R14, R42, R45 ;  /* 0x0000002d2a0e7221 */ /* 0x000fe20000010000 */
[----:B------:R-:W-:Y:S01]  /*4500*/  F2FP.F16.F32.PACK_AB R181, R181, R66 ;  /* 0x00000042b5b5723e */ /* 0x000fe200000000ff */
[----:B------:R-:W1:Y:S08]  /*4510*/  MUFU.EX2 R177, R50 ;  /* 0x0000003200b17308 */ /* 0x000e700000000800 */
[----:B------:R-:W2:Y:S08]  /*4520*/  MUFU.EX2 R20, R20 ;  /* 0x0000001400147308 */ /* 0x000eb00000000800 */
[----:B------:R4:W-:Y:S08]  /*4530*/  MUFU.EX2 R173, R2 ;  /* 0x0000000200ad7308 */ /* 0x0009f00000000800 */
[----:B------:R-:W3:Y:S01]  /*4540*/  MUFU.EX2 R12, R12 ;  /* 0x0000000c000c7308 */ /* 0x000ee20000000800 */
[----:B----4-:R-:W-:Y:S01]  /*4550*/  FADD.FTZ R2, R70, R43 ;  /* 0x0000002b46027221 */ /* 0x010fe20000010000 */
[----:B------:R-:W-:-:S03]  /*4560*/  FADD.FTZ R43, R31, R14 ;  /* 0x0000000e1f2b7221 */ /* 0x000fc60000010000 */
[C---:B-----5:R-:W-:Y:S01]  /*4570*/  FADD.FTZ R11, R183.reuse, R2 ;  /* 0x00000002b70b7221 */ /* 0x060fe20000010000 */
[----:B------:R-:W-:Y:S02]  /*4580*/  F2FP.F16.F32.PACK_AB R183, R183, R70 ;  /* 0x00000046b7b7723e */ /* 0x000fe400000000ff */
[----:B------:R-:W4:Y:S01]  /*4590*/  MUFU.EX2 R38, R38 ;  /* 0x0000002600267308 */ /* 0x000f220000000800 */
[----:B0-----:R-:W-:-:S04]  /*45a0*/  FADD.FTZ R2, R78, R11 ;  /* 0x0000000b4e027221 */ /* 0x001fc80000010000 */
[C---:B-1----:R-:W-:Y:S01]  /*45b0*/  FADD.FTZ R3, R177.reuse, R2 ;  /* 0x00000002b1037221 */ /* 0x042fe20000010000 */
[----:B------:R-:W-:Y:S02]  /*45c0*/  F2FP.F16.F32.PACK_AB R177, R177, R78 ;  /* 0x0000004eb1b1723e */ /* 0x000fe400000000ff */
[----:B------:R-:W0:Y:S01]  /*45d0*/  MUFU.EX2 R25, R36 ;  /* 0x0000002400197308 */ /* 0x000e220000000800 */
[----:B--2---:R-:W-:-:S04]  /*45e0*/  FADD.FTZ R2, R20, R3 ;  /* 0x0000000314027221 */ /* 0x004fc80000010000 */
[C---:B------:R-:W-:Y:S01]  /*45f0*/  FADD.FTZ R3, R179.reuse, R2 ;  /* 0x00000002b3037221 */ /* 0x040fe20000010000 */
[----:B------:R-:W-:Y:S02]  /*4600*/  F2FP.F16.F32.PACK_AB R179, R179, R20 ;  /* 0x00000014b3b3723e */ /* 0x000fe400000000ff */
[----:B------:R-:W1:Y:S01]  /*4610*/  MUFU.EX2 R0, R0 ;  /* 0x0000000000007308 */ /* 0x000e620000000800 */
[----:B---3--:R-:W-:Y:S01]  /*4620*/  FADD.FTZ R2, R12, R3 ;  /* 0x000000030c027221 */ /* 0x008fe20000010000 */
[----:B----4-:R-:W-:-:S03]  /*4630*/  FADD.FTZ R14, R38, R43 ;  /* 0x0000002b260e7221 */ /* 0x010fc60000010000 */
[C---:B------:R-:W-:Y:S01]  /*4640*/  FADD.FTZ R3, R173.reuse, R2 ;  /* 0x00000002ad037221 */ /* 0x040fe20000010000 */
[----:B------:R-:W-:Y:S02]  /*4650*/  F2FP.F16.F32.PACK_AB R173, R173, R12 ;  /* 0x0000000cadad723e */ /* 0x000fe400000000ff */
        /* <DEDUP_REMOVED lines=9> */
[----:B------:R-:W-:Y:S01]  /*46f0*/  F2FP.F16.F32.PACK_AB R175, R175, R0 ;  /* 0x00000000afaf723e */ /* 0x000fe200000000ff */
[----:B------:R-:W-:-:S05]  /*4700*/  VIADD R0, R74, UR5 ;  /* 0x000000054a007c36 */ /* 0x000fca0008000000 */
[----:B------:R-:W0:Y:S01]  /*4710*/  MUFU.EX2 R30, R30 ;  /* 0x0000001e001e7308 */ /* 0x000e220000000800 */
[C---:B-1----:R-:W-:Y:S01]  /*4720*/  FADD.FTZ R11, R33.reuse, R14 ;  /* 0x0000000e210b7221 */ /* 0x042fe20000010000 */
[----:B------:R-:W-:-:S06]  /*4730*/  F2FP.F16.F32.PACK_AB R174, R33, R34 ;  /* 0x0000002221ae723e */ /* 0x000fcc00000000ff */
[----:B------:R-:W1:Y:S01]  /*4740*/  MUFU.EX2 R169, R84 ;  /* 0x0000005400a97308 */ /* 0x000e620000000800 */
[----:B--2---:R-:W-:-:S07]  /*4750*/  FADD.FTZ R2, R82, R3 ;  /* 0x0000000352027221 */ /* 0x004fce0000010000 */
[----:B------:R-:W2:Y:S01]  /*4760*/  MUFU.EX2 R86, R86 ;  /* 0x0000005600567308 */ /* 0x000ea20000000800 */
[----:B0-----:R-:W-:Y:S01]  /*4770*/  FADD.FTZ R14, R30, R11 ;  /* 0x0000000b1e0e7221 */ /* 0x001fe20000010000 */
[----:B------:R-:W-:-:S03]  /*4780*/  F2FP.F16.F32.PACK_AB R168, R41, R30 ;  /* 0x0000001e29a8723e */ /* 0x000fc600000000ff */
[----:B------:R-:W-:-:S03]  /*4790*/  FADD.FTZ R11, R41, R14 ;  /* 0x0000000e290b7221 */ /* 0x000fc60000010000 */
[----:B------:R-:W0:Y:S01]  /*47a0*/  MUFU.EX2 R24, R24 ;  /* 0x0000001800187308 */ /* 0x000e220000000800 */
[C---:B-1----:R-:W-:Y:S01]  /*47b0*/  FADD.FTZ R3, R169.reuse, R2 ;  /* 0x00000002a9037221 */ /* 0x042fe20000010000 */
[----:B------:R-:W-:-:S06]  /*47c0*/  F2FP.F16.F32.PACK_AB R169, R169, R82 ;  /* 0x00000052a9a9723e */ /* 0x000fcc00000000ff */
[----:B------:R-:W1:Y:S01]  /*47d0*/  MUFU.EX2 R171, R88 ;  /* 0x0000005800ab7308 */ /* 0x000e620000000800 */
[----:B--2---:R-:W-:Y:S01]  /*47e0*/  FADD.FTZ R2, R86, R3 ;  /* 0x0000000356027221 */ /* 0x004fe20000010000 */
[----:B0-----:R-:W-:Y:S01]  /*47f0*/  FADD.FTZ R14, R24, R11 ;  /* 0x0000000b180e7221 */ /* 0x001fe20000010000 */
[----:B------:R-:W-:-:S03]  /*4800*/  F2FP.F16.F32.PACK_AB R170, R29, R24 ;  /* 0x000000181daa723e */ /* 0x000fc600000000ff */
[----:B------:R-:W-:Y:S01]  /*4810*/  FADD.FTZ R11, R29, R14 ;  /* 0x0000000e1d0b7221 */ /* 0x000fe20000010000 */
[C---:B-1----:R-:W-:Y:S01]  /*4820*/  FADD.FTZ R3, R171.reuse, R2 ;  /* 0x00000002ab037221 */ /* 0x042fe20000010000 */
[----:B------:R-:W-:Y:S01]  /*4830*/  F2FP.F16.F32.PACK_AB R171, R171, R86 ;  /* 0x00000056abab723e */ /* 0x000fe200000000ff */
[----:B------:R-:W-:Y:S06]  /*4840*/  @!P5 BRA `(.L_x_4558) ;  /* 0x000000000048d947 */ /* 0x000fec0003800000 */
[C---:B------:R-:W-:Y:S01]  /*4850*/  ISETP.GT.AND P1, PT, R74.reuse, RZ, PT ;  /* 0x000000ff4a00720c */ /* 0x040fe20003f24270 */
[----:B------:R-:W-:-:S12]  /*4860*/  VIADD R13, R74, 0xffffffff ;  /* 0xffffffff4a0d7836 */ /* 0x000fd80000000000 */
[----:B------:R-:W-:Y:S05]  /*4870*/  @P1 BRA `(.L_x_4559) ;  /* 0x0000000000201947 */ /* 0x000fea0003800000 */
[----:B------:R-:W0:Y:S01]  /*4880*/  LDC R12, c[0x0][0x9e4] ;  /* 0x00027900ff0c7b82 */ /* 0x000e220000000800 */
[----:B------:R-:W-:Y:S02]  /*4890*/  IADD3 R13, -R74, RZ, RZ ;  /* 0x000000ff4a0d7210 */ /* 0x000fe40007ffe1ff */
[----:B0-----:R-:W-:-:S13]  /*48a0*/  ISETP.NE.AND P1, PT, R12, 0x1, PT ;  /* 0x000000010c00780c */ /* 0x001fda0003f25270 */
[----:B------:R-:W0:Y:S02]  /*48b0*/  @P1 LDC.64 R14, c[0x0][0x9e8] ;  /* 0x00027a00ff0e1b82 */ /* 0x000e240000000a00 */
[----:B0-----:R-:W-:-:S05]  /*48c0*/  @P1 IMAD.HI.U32 R2, R13, R14, RZ ;  /* 0x0000000e0d021227 */ /* 0x001fca00078e00ff */
[----:B------:R-:W-:-:S04]  /*48d0*/  @P1 SHF.R.U32.HI R13, RZ, R15, R2 ;  /* 0x0000000fff0d1219 */ /* 0x000fc80000011602 */
[----:B------:R-:W-:Y:S01]  /*48e0*/  LOP3.LUT R13, RZ, R13, RZ, 0x33, !PT ;  /* 0x0000000dff0d7212 */ /* 0x000fe200078e33ff */
[----:B------:R-:W-:Y:S06]  /*48f0*/  BRA `(.L_x_4560) ;  /* 0x0000000000147947 */ /* 0x000fec0003800000 */
.L_x_4559:
[----:B------:R-:W0:Y:S02]  /*4900*/  LDC R12, c[0x0][0x9e4] ;  /* 0x00027900ff0c7b82 */ /* 0x000e240000000800 */
[----:B0-----:R-:W-:-:S13]  /*4910*/  ISETP.NE.AND P1, PT, R12, 0x1, PT ;  /* 0x000000010c00780c */ /* 0x001fda0003f25270 */
[----:B------:R-:W0:Y:S02]  /*4920*/  @P1 LDC.64 R14, c[0x0][0x9e8] ;  /* 0x00027a00ff0e1b82 */ /* 0x000e240000000a00 */
[----:B0-----:R-:W-:-:S05]  /*4930*/  @P1 IMAD.HI.U32 R2, R13, R14, RZ ;  /* 0x0000000e0d021227 */ /* 0x001fca00078e00ff */
[----:B------:R-:W-:-:S07]  /*4940*/  @P1 SHF.R.U32.HI R13, RZ, R15, R2 ;  /* 0x0000000fff0d1219 */ /* 0x000fce0000011602 */
.L_x_4560:
[----:B------:R-:W-:-:S05]  /*4950*/  IMAD R13, R13, R12, R12 ;  /* 0x0000000c0d0d7224 */ /* 0x000fca00078e020c */
[----:B------:R-:W-:-:S07]  /*4960*/  VIMNMX R0, R0, R13, PT ;  /* 0x0000000d00007248 */ /* 0x000fce0003fe0100 */
.L_x_4558:
[----:B------:R-:W-:Y:S01]  /*4970*/  IMAD.HI R12, R0, 0x2aaaaaab, RZ ;  /* 0x2aaaaaab000c7827 */ /* 0x000fe200078e02ff */
[----:B------:R-:W-:Y:S02]  /*4980*/  CS2R R118, SRZ ;  /* 0x0000000000767805 */ /* 0x000fe4000001ff00 */
[----:B------:R-:W-:Y:S02]  /*4990*/  CS2R R116, SRZ ;  /* 0x0000000000747805 */ /* 0x000fe4000001ff00 */
[----:B------:R-:W-:Y:S01]  /*49a0*/  CS2R R114, SRZ ;  /* 0x0000000000727805 */ /* 0x000fe2000001ff00 */
[----:B------:R-:W-:Y:S01]  /*49b0*/  IMAD.MOV.U32 R2, RZ, RZ, 0x3f800000 ;  /* 0x3f800000ff027424 */ /* 0x000fe200078e00ff */
[----:B------:R-:W-:Y:S01]  /*49c0*/  SHF.R.U32.HI R13, RZ, 0x1f, R12 ;  /* 0x0000001fff0d7819 */ /* 0x000fe2000001160c */
[----:B------:R-:W-:Y:S01]  /*49d0*/  IMAD.MOV.U32 R0, RZ, RZ, 0x3f800000 ;  /* 0x3f800000ff007424 */ /* 0x000fe200078e00ff */
[----:B------:R-:W-:Y:S02]  /*49e0*/  CS2R R112, SRZ ;  /* 0x0000000000707805 */ /* 0x000fe4000001ff00 */
[----:B------:R-:W-:-:S02]  /*49f0*/  CS2R R110, SRZ ;  /* 0x00000000006e7805 */ /* 0x000fc4000001ff00 */
[----:B------:R-:W-:Y:S02]  /*4a00*/  LEA.HI.SX32 R13, R12, R13, 0x1c ;  /* 0x0000000d0c0d7211 */ /* 0x000fe400078fe2ff */
[----:B------:R-:W-:Y:S02]  /*4a10*/  CS2R R108, SRZ ;  /* 0x00000000006c7805 */ /* 0x000fe4000001ff00 */
[----:B------:R-:W-:Y:S02]  /*4a20*/  CS2R R106, SRZ ;  /* 0x00000000006a7805 */ /* 0x000fe4000001ff00 */
[----:B------:R-:W-:Y:S02]  /*4a30*/  CS2R R104, SRZ ;  /* 0x0000000000687805 */ /* 0x000fe4000001ff00 */
[----:B------:R-:W-:Y:S02]  /*4a40*/  VIMNMX R14, R194, R13, !PT ;  /* 0x0000000dc20e7248 */ /* 0x000fe40007fe0100 */
[----:B------:R-:W-:-:S02]  /*4a50*/  CS2R R102, SRZ ;  /* 0x0000000000667805 */ /* 0x000fc4000001ff00 */
[----:B------:R-:W-:Y:S02]  /*4a60*/  CS2R R100, SRZ ;  /* 0x0000000000647805 */ /* 0x000fe4000001ff00 */
[----:B------:R-:W-:Y:S02]  /*4a70*/  CS2R R98, SRZ ;  /* 0x0000000000627805 */ /* 0x000fe4000001ff00 */
[----:B------:R-:W-:Y:S02]  /*4a80*/  ISETP.GE.AND P1, PT, R21, R14, PT ;  /* 0x0000000e1500720c */ /* 0x000fe40003f26270 */
        /* <DEDUP_REMOVED lines=42> */
[----:B------:R-:W-:Y:S01]  /*4d30*/  IMAD.MOV.U32 R15, RZ, RZ, R21 ;  /* 0x000000ffff0f7224 */ /* 0x000fe200078e0015 */
[----:B------:R-:W-:Y:S01]  /*4d40*/  ULDC UR43, c[0x0][0x9e4] ;  /* 0x00027900002b7ab9 */ /* 0x000fe20000000800 */
[----:B------:R-:W-:Y:S01]  /*4d50*/  IMAD.MOV.U32 R2, RZ, RZ, 0x3f800000 ;  /* 0x3f800000ff027424 */ /* 0x000fe200078e00ff */
[----:B------:R-:W-:Y:S01]  /*4d60*/  ULDC UR50, c[0x0][0x9dc] ;  /* 0x0002770000327ab9 */ /* 0x000fe20000000800 */
[----:B------:R-:W-:Y:S01]  /*4d70*/  IMAD.MOV.U32 R119, RZ, RZ, RZ ;  /* 0x000000ffff777224 */ /* 0x000fe200078e00ff */
[----:B------:R-:W-:Y:S01]  /*4d80*/  ULDC UR5, c[0x0][0x9d8] ;  /* 0x0002760000057ab9 */ /* 0x000fe20000000800 */
[----:B------:R-:W-:-:S05]  /*4d90*/  ULDC UR51, c[0x0][0x9e0] ;  /* 0x0002780000337ab9 */ /* 0x000fca0000000800 */
.L_x_4580:
[----:B------:R-:W-:-:S04]  /*4da0*/  UISETP.NE.AND UP0, UPT, UR4, 0x1, UPT ;  /* 0x000000010400788c */ /* 0x000fc8000bf05270 */
[----:B------:R-:W-:-:S04]  /*4db0*/  USEL UR39, URZ, 0x1, UP0 ;  /* 0x000000013f277887 */ /* 0x000fc80008000000 */
[----:B------:R-:W-:Y:S01]  /*4dc0*/  ULOP3.LUT UR39, UR41, UR39, URZ, 0x3c, !UPT ;  /* 0x0000002729277292 */ /* 0x000fe2000f8e3c3f */
[----:B------:R-:W-:Y:S11]  /*4dd0*/  @!P0 BRA `(.L_x_4562) ;  /* 0x0000000000048947 */ /* 0x000ff60003800000 */
[----:B------:R-:W-:Y:S01]  /*4de0*/  BPT.TRAP 0x1 ;  /* 0x000000040000795c */ /* 0x000fe20000300000 */
.L_x_4562:
        /* <DEDUP_REMOVED lines=9> */
.L_x_4563:
[----:B-1----:R-:W-:Y:S05]  /*4e80*/  @P1 BRA `(.L_x_4564) ;  /* 0x0000000000081947 */ /* 0x002fea0003800000 */
[----:B------:R-:W1:Y:S02]  /*4e90*/  SYNCS.PHASECHK.TRANS64.TRYWAIT P1, [UR7+0x30830], R8 ;  /* 0x03083008ff0075a7 */ /* 0x000e640008020147 */
[----:B-1----:R-:W-:Y:S05]  /*4ea0*/  @!P1 BRA `(.L_x_4565) ;  /* 0x0000012400e09947 */ /* 0x002fea0003800000 */
.L_x_4564:
        /* <DEDUP_REMOVED lines=169> */
.L_x_4566:
[----:B------:R-:W-:Y:S01]  /*5940*/  ULEA UR6, UR4, UR40, 0x3 ;  /* 0x0000002804067291 */ /* 0x000fe2000f8e183f */
[----:B------:R-:W-:-:S05]  /*5950*/  IMAD.U32 R0, RZ, RZ, UR41 ;  /* 0x00000029ff007e24 */ /* 0x000fca000f8e00ff */
[----:B------:R-:W-:-:S04]  /*5960*/  SHF.L.U32 R0, R0, 0x1f, RZ ;  /* 0x0000001f00007819 */ /* 0x000fc800000006ff */
[----:B------:R2:W3:Y:S01]  /*5970*/  SYNCS.PHASECHK.TRANS64.TRYWAIT P1, [UR6+0x30850], R0 ;  /* 0x03085000ff0075a7 */ /* 0x0004e20008020146 */
[----:B------:R-:W-:Y:S05]  /*5980*/  @!P0 BRA `(.L_x_4567) ;  /* 0x0000000000048947 */ /* 0x000fea0003800000 */
[----:B------:R-:W-:Y:S01]  /*5990*/  BPT.TRAP 0x1 ;  /* 0x000000040000795c */ /* 0x000fe20000300000 */
.L_x_4567:
[----:B---3--:R-:W-:Y:S05]  /*59a0*/  @P1 BRA `(.L_x_4568) ;  /* 0x0000000000081947 */ /* 0x008fea0003800000 */
[----:B------:R-:W3:Y:S02]  /*59b0*/  SYNCS.PHASECHK.TRANS64.TRYWAIT P1, [UR6+0x30850], R0 ;  /* 0x03085000ff0075a7 */ /* 0x000ee40008020146 */
[----:B---3--:R-:W-:Y:S05]  /*59c0*/  @!P1 BRA `(.L_x_4569) ;  /* 0x0000011c00309947 */ /* 0x008fea0003800000 */
.L_x_4568:
        /* <DEDUP_REMOVED lines=36> */
[----:B------:R-:W-:Y:S05]  /*5c10*/  @!P0 BRA `(.L_x_4570) ;  /* 0x0000000000048947 */ /* 0x000fea0003800000 */
[----:B------:R-:W-:Y:S01]  /*5c20*/  BPT.TRAP 0x1 ;  /* 0x000000040000795c */ /* 0x000fe20000300000 */
.L_x_4570:
[----:B------:R-:W-:Y:S01]  /*5c30*/  ISETP.NE.AND P2, PT, R203, 0x1, PT ;  /* 0x00000001cb00780c */ /* 0x000fe20003f45270 */
[----:B------:R-:W-:Y:S01]  /*5c40*/  FMUL.FTZ R10, R126, UR5 ;  /* 0x000000057e0a7c20 */ /* 0x000fe20008410000 */
[----:B------:R-:W-:Y:S01]  /*5c50*/  FMUL.FTZ R20, R127, UR5 ;  /* 0x000000057f147c20 */ /* 0x000fe20008410000 */
[----:B------:R-:W-:Y:S01]  /*5c60*/  FMUL.FTZ R216, R129, UR5 ;  /* 0x0000000581d87c20 */ /* 0x000fe20008410000 */
[----:B------:R-:W-:Y:S01]  /*5c70*/  FMUL.FTZ R129, R143, UR5 ;  /* 0x000000058f817c20 */ /* 0x000fe20008410000 */
[----:B------:R-:W-:Y:S01]  /*5c80*/  FMUL.FTZ R143, R153, UR5 ;  /* 0x00000005998f7c20 */ /* 0x000fe20008410000 */
[----:B------:R-:W-:Y:S02]  /*5c90*/  IMAD.IADD R153, R192, 0x1, R22 ;  /* 0x00000001c0997824 */ /* 0x000fe400078e0216 */
[----:B------:R-:W-:Y:S01]  /*5ca0*/  FMUL.FTZ R186, R121, UR5 ;  /* 0x0000000579ba7c20 */ /* 0x000fe20008410000 */
[----:B------:R-:W-:Y:S01]  /*5cb0*/  FMUL.FTZ R214, R128, UR5 ;  /* 0x0000000580d67c20 */ /* 0x000fe20008410000 */
[----:B------:R-:W-:Y:S01]  /*5cc0*/  FMUL.FTZ R121, R134, UR5 ;  /* 0x0000000586797c20 */ /* 0x000fe20008410000 */
[----:B------:R-:W-:Y:S01]  /*5cd0*/  FMUL.FTZ R128, R142, UR5 ;  /* 0x000000058e807c20 */ /* 0x000fe20008410000 */
[----:B------:R-:W-:Y:S01]  /*5ce0*/  FMUL.FTZ R142, R144, UR5 ;  /* 0x00000005908e7c20 */ /* 0x000fe20008410000 */
[----:B------:R-:W-:Y:S01]  /*5cf0*/  FMUL.FTZ R134, R150, UR5 ;  /* 0x0000000596867c20 */ /* 0x000fe20008410000 */
[----:B------:R-:W3:Y:S01]  /*5d00*/  @P2 LDC R126, c[0x0][0x44c] ;  /* 0x00011300ff7e2b82 */ /* 0x000ee20000000800 */
[----:B------:R-:W-:Y:S01]  /*5d10*/  FMUL.FTZ R144, R145, UR5 ;  /* 0x0000000591907c20 */ /* 0x000fe20008410000 */
[----:B------:R-:W-:Y:S01]  /*5d20*/  FMUL.FTZ R150, R152, UR5 ;  /* 0x0000000598967c20 */ /* 0x000fe20008410000 */
[----:B------:R-:W-:Y:S01]  /*5d30*/  FMUL.FTZ R145, R156, UR5 ;  /* 0x000000059c917c20 */ /* 0x000fe20008410000 */
[----:B01----:R-:W-:Y:S01]  /*5d40*/  FMUL.FTZ R8, R120, UR5 ;  /* 0x0000000578087c20 */ /* 0x003fe20008410000 */
[----:B------:R-:W-:Y:S01]  /*5d50*/  FMUL.FTZ R156, R161, UR5 ;  /* 0x00000005a19c7c20 */ /* 0x000fe20008410000 */
[----:B------:R-:W-:Y:S01]  /*5d60*/  FMUL.FTZ R120, R131, UR5 ;  /* 0x0000000583787c20 */ /* 0x000fe20008410000 */
[----:B------:R-:W-:Y:S01]  /*5d70*/  IMAD R161, R15, -0x60, RZ ;  /* 0xffffffa00fa17824 */ /* 0x000fe200078e02ff */
[----:B------:R-:W0:Y:S01]  /*5d80*/  @P2 LDC R127, c[0x0][0x450] ;  /* 0x00011400ff7f2b82 */ /* 0x000e220000000800 */
[----:B------:R-:W-:Y:S01]  /*5d90*/  FMUL.FTZ R131, R146, UR5 ;  /* 0x0000000592837c20 */ /* 0x000fe20008410000 */
[----:B--2---:R-:W-:Y:S01]  /*5da0*/  FMUL.FTZ R0, R122, UR5 ;  /* 0x000000057a007c20 */ /* 0x004fe20008410000 */
        /* <DEDUP_REMOVED lines=13> */
[----:B---3--:R-:W-:-:S04]  /*5e80*/  @P2 IMAD.HI.U32 R126, R153, R126, RZ ;  /* 0x0000007e997e2227 */ /* 0x008fc800078e00ff */
        /* <DEDUP_REMOVED lines=22> */
[----:B------:R-:W1:Y:S01]  /*5ff0*/  MUFU.TANH R8, R8 ;  /* 0x0000000800087308 */ /* 0x000e620000002400 */
[----:B------:R-:W-:Y:S02]  /*6000*/  UPRMT UR7, UR60, 0x654, UR7 ;  /* 0x000006543c077896 */ /* 0x000fe40008000007 */
[----:B------:R-:W-:Y:S01]  /*6010*/  ULOP3.LUT UR4, URZ, UR50, URZ, 0x33, !UPT ;  /* 0x000000323f047292 */ /* 0x000fe2000f8e333f */
[----:B------:R-:W-:Y:S01]  /*6020*/  IADD3 R127, -R18, R126, R17 ;  /* 0x0000007e127f7210 */ /* 0x000fe20007ffe111 */
[----:B------:R-:W-:-:S03]  /*6030*/  VIADD R151, R126, 0xffffffff ;  /* 0xffffffff7e977836 */ /* 0x000fc60000000000 */
[----:B------:R-:W2:Y:S01]  /*6040*/  MUFU.TANH R186, R186 ;  /* 0x000000ba00ba7308 */ /* 0x000ea20000002400 */
[C---:B------:R-:W-:Y:S01]  /*6050*/  VIADD R163, R127.reuse, UR51 ;  /* 0x000000337fa37c36 */ /* 0x040fe20008000000 */
[----:B------:R-:W-:Y:S01]  /*6060*/  SYNCS.ARRIVE.TRANS64.RED.A1T0 RZ, [UR7], RZ ;  /* 0x000000ffffff79a7 */ /* 0x000fe20008100407 */
[----:B------:R-:W-:Y:S02]  /*6070*/  VIADD R167, R127, UR4 ;  /* 0x000000047fa77c36 */ /* 0x000fe40008000000 */
[----:B0-----:R-:W-:-:S03]  /*6080*/  IMAD.IADD R155, R163, 0x1, R152 ;  /* 0x00000001a39b7824 */ /* 0x001fc600078e0298 */
        /* <DEDUP_REMOVED lines=48> */
[----:B------:R-:W-:Y:S01]  /*6390*/  IADD3 R152, -R18, R17, R152 ;  /* 0x0000001112987210 */ /* 0x000fe20007ffe198 */
        /* <DEDUP_REMOVED lines=11> */
.L_x_4573:
[----:B------:R-:W-:-:S05]  /*6450*/  IMAD.U32 R158, RZ, RZ, UR43 ;  /* 0x0000002bff9e7e24 */ /* 0x000fca000f8e00ff */
[----:B------:R-:W-:-:S13]  /*6460*/  ISETP.NE.AND P1, PT, R158, 0x1, PT ;  /* 0x000000019e00780c */ /* 0x000fda0003f25270 */
[----:B------:R-:W1:Y:S02]  /*6470*/  @P1 LDC.64 R126, c[0x0][0x9e8] ;  /* 0x00027a00ff7e1b82 */ /* 0x000e640000000a00 */
[----:B-1----:R-:W-:-:S05]  /*6480*/  @P1 IMAD.HI.U32 R126, R152, R126, RZ ;  /* 0x0000007e987e1227 */ /* 0x002fca00078e00ff */
[----:B------:R-:W-:-:S07]  /*6490*/  @P1 SHF.R.U32.HI R152, RZ, R127, R126 ;  /* 0x0000007fff981219 */ /* 0x000fce000001167e */
.L_x_4574:
[----:B------:R-:W-:Y:S05]  /*64a0*/  BSYNC B0 ;  /* 0x0000000000007941 */ /* 0x000fea0003800000 */
.L_x_4572:
[----:B------:R-:W-:-:S05]  /*64b0*/  IMAD R152, R152, R158, R151 ;  /* 0x0000009e98987224 */ /* 0x000fca00078e0297 */
[----:B------:R-:W-:Y:S02]  /*64c0*/  VIADDMNMX R155, R152, R158, R155, PT ;  /* 0x0000009e989b7246 */ /* 0x000fe4000380019b */
[----:B------:R-:W-:-:S07]  /*64d0*/  VIMNMX R157, R157, R152, !PT ;  /* 0x000000989d9d7248 */ /* 0x000fce0007fe0100 */
.L_x_4571:
[C---:B------:R-:W-:Y:S02]  /*64e0*/  ISETP.GE.AND P1, PT, R161.reuse, 0x2, PT ;  /* 0x00000002a100780c */ /* 0x040fe40003f26270 */
        /* <DEDUP_REMOVED lines=128> */
[----:B------:R-:W-:Y:S01]  /*6cf0*/  ISETP.GE.AND P6, PT, R161, 0x5a, PT ;  /* 0x0000005aa100780c */ /* 0x000fe20003fc6270 */
[----:B------:R-:W0:-:S12]  /*6d00*/  SHFL.IDX PT, R8, R153, 0x1, 0x1c1f ;  /* 0x003c1f0099087f89 */ /* 0x000e1800000e0000 */
[----:B------:R-:W-:Y:S02]  /*6d10*/  @P6 LOP3.LUT R16, R16, 0x1, RZ, 0xfc, !PT ;  /* 0x0000000110106812 */ /* 0x000fe400078efcff */
[----:B------:R-:W-:-:S04]  /*6d20*/  ISETP.GT.AND P6, PT, R157, 0x59, !P6 ;  /* 0x000000599d00780c */ /* 0x000fc800077c4270 */
[----:B------:R-:W-:-:S04]  /*6d30*/  ISETP.LT.OR P6, PT, R155, 0x5a, P6 ;  /* 0x0000005a9b00780c */ /* 0x000fc800037c1670 */
[----:B------:R-:W-:Y:S02]  /*6d40*/  FSEL R126, R165, -INF , !P6 ;  /* 0xff800000a57e7808 */ /* 0x000fe40007000000 */
[----:B------:R-:W-:Y:S01]  /*6d50*/  LOP3.LUT P6, RZ, R16, 0x80000, RZ, 0xc0, !PT ;  /* 0x0008000010ff7812 */ /* 0x000fe200078cc0ff */
[--C-:B0-----:R-:W-:Y:S02]  /*6d60*/  IMAD.IADD R141, R163, 0x1, R8.reuse ;  /* 0x00000001a38d7824 */ /* 0x101fe400078e0208 */
[----:B------:R-:W-:-:S10]  /*6d70*/  IMAD.IADD R143, R167, 0x1, R8 ;  /* 0x00000001a78f7824 */ /* 0x000fd400078e0208 */
[----:B------:R-:W-:Y:S05]  /*6d80*/  @!P6 BRA `(.L_x_4575) ;  /* 0x000000000054e947 */ /* 0x000fea0003800000 */
[----:B------:R-:W-:Y:S01]  /*6d90*/  IADD3 R145, -R18, R17, R8 ;  /* 0x0000001112917210 */ /* 0x000fe20007ffe108 */
        /* <DEDUP_REMOVED lines=11> */
.L_x_4577:
[----:B------:R-:W-:-:S05]  /*6e50*/  IMAD.U32 R168, RZ, RZ, UR43 ;  /* 0x0000002bffa87e24 */ /* 0x000fca000f8e00ff */
[----:B------:R-:W-:-:S13]  /*6e60*/  ISETP.NE.AND P6, PT, R168, 0x1, PT ;  /* 0x00000001a800780c */ /* 0x000fda0003fc5270 */
[----:B------:R-:W0:Y:S02]  /*6e70*/  @P6 LDC.64 R8, c[0x0][0x9e8] ;  /* 0x00027a00ff086b82 */ /* 0x000e240000000a00 */
[----:B0-----:R-:W-:-:S05]  /*6e80*/  @P6 IMAD.HI.U32 R8, R145, R8, RZ ;  /* 0x0000000891086227 */ /* 0x001fca00078e00ff */
[----:B------:R-:W-:-:S07]  /*6e90*/  @P6 SHF.R.U32.HI R145, RZ, R9, R8 ;  /* 0x00000009ff916219 */ /* 0x000fce0000011608 */
.L_x_4578:
[----:B------:R-:W-:Y:S05]  /*6ea0*/  BSYNC B0 ;  /* 0x0000000000007941 */ /* 0x000fea0003800000 */
.L_x_4576:
[----:B------:R-:W-:-:S05]  /*6eb0*/  IMAD R8, R145, R168, R151 ;  /* 0x000000a891087224 */ /* 0x000fca00078e0297 */
[----:B------:R-:W-:Y:S02]  /*6ec0*/  VIADDMNMX R141, R8, R168, R141, PT ;  /* 0x000000a8088d7246 */ /* 0x000fe4000380018d */
[----:B------:R-:W-:-:S07]  /*6ed0*/  VIMNMX R143, R143, R8, !PT ;  /* 0x000000088f8f7248 */ /* 0x000fce0007fe0100 */
.L_x_4575:
[C---:B------:R-:W-:Y:S02]  /*6ee0*/  ISETP.GT.AND P1, PT, R143.reuse, 0x1, !P1 ;  /* 0x000000018f00780c */ /* 0x040fe40004f24270 */
        /* <DEDUP_REMOVED lines=45> */
[----:B------:R-:W-:Y:S02]  /*71c0*/  LOP3.LUT P2, RZ, R16, 0x40, RZ, 0xc0, !PT ;  /* 0x0000004010ff7812 */ /* 0x000fe4000784c0ff */
[----:B------:R-:W-:-:S02]  /*71d0*/  ISETP.LT.OR P1, PT, R141, 0x22, P1 ;  /* 0x000000228d00780c */ /* 0x000fc40000f21670 */
[----:B------:R-:W-:Y:S02]  /*71e0*/  FMNMX.FTZ R9, R146, R9, !PT ;  /* 0x0000000992097209 */ /* 0x000fe40007810000 */
[----:B------:R-:W-:Y:S02]  /*71f0*/  FSEL R124, R124, -INF , !P1 ;  /* 0xff8000007c7c7808 */ /* 0x000fe40004800000 */
[----:B------:R-:W-:Y:S02]  /*7200*/  LOP3.LUT P1, RZ, R16, 0x4000, RZ, 0xc0, !PT ;  /* 0x0000400010ff7812 */ /* 0x000fe4000782c0ff */
[----:B------:R-:W-:Y:S02]  /*7210*/  FMNMX.FTZ R9, R148, R9, !PT ;  /* 0x0000000994097209 */ /* 0x000fe40007810000 */
[----:B------:R-:W-:Y:S02]  /*7220*/  ISETP.GT.AND P1, PT, R143, 0x28, !P1 ;  /* 0x000000288f00780c */ /* 0x000fe40004f24270 */
[----:B------:R-:W-:-:S02]  /*7230*/  LOP3.LUT P6, RZ, R16, 0x20, RZ, 0xc0, !PT ;  /* 0x0000002010ff7812 */ /* 0x000fc400078cc0ff */
        /* <DEDUP_REMOVED lines=15> */
[----:B------:R-:W-:Y:S02]  /*7330*/  FMNMX.FTZ R9, R154, R9, !PT ;  /* 0x000000099a097209 */ /* 0x000fe40007810000 */
[----:B------:R-:W-:Y:S02]  /*7340*/  FSEL R178, R131, -INF , !P1 ;  /* 0xff80000083b27808 */ /* 0x000fe40004800000 */
[----:B------:R-:W-:-:S02]  /*7350*/  LOP3.LUT P1, RZ, R16, 0x800, RZ, 0xc0, !PT ;  /* 0x0000080010ff7812 */ /* 0x000fc4000782c0ff */
[----:B------:R-:W-:Y:S02]  /*7360*/  FMNMX.FTZ R8, R126, R9, !PT ;  /* 0x000000097e087209 */ /* 0x000fe40007810000 */
[C---:B------:R-:W-:Y:S02]  /*7370*/  ISETP.GT.AND P1, PT, R143.reuse, 0x31, !P1 ;  /* 0x000000318f00780c */ /* 0x040fe40004f24270 */
[----:B------:R-:W-:Y:S01]  /*7380*/  ISETP.GT.AND P3, PT, R143, 0x50, !P3 ;  /* 0x000000508f00780c */ /* 0x000fe20005f64270 */
[----:B------:R-:W0:Y:S01]  /*7390*/  SHFL.BFLY PT, R9, R8, 0x2, 0x1f ;  /* 0x0c401f0008097f89 */ /* 0x000e2200000e0000 */
        /* <DEDUP_REMOVED lines=8> */
[----:B------:R-:W-:-:S02]  /*7420*/  ISETP.GT.AND P5, PT, R143, 0x58, !P5 ;  /* 0x000000588f00780c */ /* 0x000fc40006fa4270 */
[----:B------:R-:W-:Y:S02]  /*7430*/  FSEL R134, R134, -INF , !P1 ;  /* 0xff80000086867808 */ /* 0x000fe40004800000 */
[----:B------:R-:W-:Y:S02]  /*7440*/  LOP3.LUT P1, RZ, R16, 0x200, RZ, 0xc0, !PT ;  /* 0x0000020010ff7812 */ /* 0x000fe4000782c0ff */
[----:B------:R-:W-:Y:S02]  /*7450*/  ISETP.LT.OR P4, PT, R141, 0x52, P4 ;  /* 0x000000528d00780c */ /* 0x000fe40002781670 */
[----:B------:R-:W-:Y:S02]  /*7460*/  ISETP.GT.AND P1, PT, R143, 0x39, !P1 ;  /* 0x000000398f00780c */ /* 0x000fe40004f24270 */
[----:B0-----:R-:W-:Y:S02]  /*7470*/  FMNMX.FTZ R121, R8, R9, !PT ;  /* 0x0000000908797209 */ /* 0x001fe40007810000 */
[C---:B------:R-:W-:Y:S01]  /*7480*/  ISETP.LT.OR P1, PT, R141.reuse, 0x3a, P1 ;  /* 0x0000003a8d00780c */ /* 0x040fe20000f21670 */
[----:B------:R-:W0:Y:S01]  /*7490*/  LDC R9, c[0x0][0x988] ;  /* 0x00026200ff097b82 */ /* 0x000e220000000800 */
[----:B------:R-:W-:Y:S01]  /*74a0*/  ISETP.LT.OR P5, PT, R141, 0x59, P5 ;  /* 0x000000598d00780c */ /* 0x000fe20002fa1670 */
[----:B------:R-:W1:Y:S01]  /*74b0*/  SHFL.BFLY PT, R10, R121, 0x1, 0x1f ;  /* 0x0c201f00790a7f89 */ /* 0x000e6200000e0000 */
[----:B------:R-:W-:-:S02]  /*74c0*/  FSEL R180, R135, -INF , !P1 ;  /* 0xff80000087b47808 */ /* 0x000fc40004800000 */
[----:B------:R-:W-:-:S04]  /*74d0*/  LOP3.LUT P1, RZ, R16, 0x100, RZ, 0xc0, !PT ;  /* 0x0000010010ff7812 */ /* 0x000fc8000782c0ff */
[----:B------:R-:W-:-:S04]  /*74e0*/  ISETP.GT.AND P1, PT, R143, 0x40, !P1 ;  /* 0x000000408f00780c */ /* 0x000fc80004f24270 */
[----:B------:R-:W-:-:S04]  /*74f0*/  ISETP.LT.OR P1, PT, R141, 0x41, P1 ;  /* 0x000000418d00780c */ /* 0x000fc80000f21670 */
[----:B------:R-:W-:Y:S02]  /*7500*/  FSEL R136, R136, -INF , !P1 ;  /* 0xff80000088887808 */ /* 0x000fe40004800000 */
[----:B------:R-:W-:-:S04]  /*7510*/  LOP3.LUT P1, RZ, R16, 0x80, RZ, 0xc0, !PT ;  /* 0x0000008010ff7812 */ /* 0x000fc8000782c0ff */
[----:B------:R-:W-:Y:S02]  /*7520*/  ISETP.GT.AND P1, PT, R143, 0x41, !P1 ;  /* 0x000000418f00780c */ /* 0x000fe40004f24270 */
[----:B-1----:R-:W-:Y:S02]  /*7530*/  FMNMX.FTZ R10, R121, R10, !PT ;  /* 0x0000000a790a7209 */ /* 0x002fe40007810000 */
[----:B------:R-:W-:-:S03]  /*7540*/  ISETP.LT.OR P1, PT, R141, 0x42, P1 ;  /* 0x000000428d00780c */ /* 0x000fc60000f21670 */
[----:B0-----:R-:W-:Y:S01]  /*7550*/  FMUL.FTZ R145, R10, R9 ;  /* 0x000000090a917220 */ /* 0x001fe20000410000 */
        /* <DEDUP_REMOVED lines=18> */
[--C-:B------:R-:W-:Y:S01]  /*7680*/  FFMA.FTZ R129, R212, R9, -R145.reuse ;  /* 0x00000009d4817223 */ /* 0x100fe20000010891 */
[----:B------:R-:W-:Y:S01]  /*7690*/  FMNMX.FTZ R21, R168, R21, !PT ;  /* 0x00000015a8157209 */ /* 0x000fe20007810000 */
[-CC-:B------:R-:W-:Y:S01]  /*76a0*/  FFMA.FTZ R212, R216, R9.reuse, -R145.reuse ;  /* 0x00000009d8d47223 */ /* 0x180fe20000010891 */
[----:B------:R-:W-:Y:S01]  /*76b0*/  FSEL R216, R125, -INF , !P4 ;  /* 0xff8000007dd87808 */ /* 0x000fe20006000000 */
        /* <DEDUP_REMOVED lines=11> */
[----:B------:R-:W-:Y:S01]  /*7770*/  FSEL R143, R10, RZ, P1 ;  /* 0x000000ff0a8f7208 */ /* 0x000fe20000800000 */
        /* <DEDUP_REMOVED lines=23> */
[----:B------:R-:W-:-:S02]  /*78f0*/  FFMA.FTZ R141, R156, R9, -R145 ;  /* 0x000000099c8d7223 */ /* 0x000fc40000010891 */
        /* <DEDUP_REMOVED lines=22> */
[----:B0-----:R-:W-:Y:S01]  /*7a60*/  FMNMX.FTZ R0, R131, R0, !PT ;  /* 0x0000000083007209 */ /* 0x001fe20007810000 */
[----:B------:R-:W-:-:S06]  /*7a70*/  FFMA.FTZ R131, R166, R9, -R145 ;  /* 0x00000009a6837223 */ /* 0x000fcc0000010891 */
[----:B------:R-:W-:Y:S01]  /*7a80*/  MUFU.EX2 R144, R144 ;  /* 0x0000009000907308 */ /* 0x000fe20000000800 */
[----:B------:R-:W0:Y:S07]  /*7a90*/  SHFL.BFLY PT, R125, R0, 0x1, 0x1f ;  /* 0x0c201f00007d7f89 */ /* 0x000e2e00000e0000 */
[----:B------:R-:W-:Y:S08]  /*7aa0*/  MUFU.EX2 R135, R135 ;  /* 0x0000008700877308 */ /* 0x000ff00000000800 */
[----:B------:R-:W-:Y:S08]  /*7ab0*/  MUFU.EX2 R142, R142 ;  /* 0x0000008e008e7308 */ /* 0x000ff00000000800 */
[----:B------:R-:W-:Y:S01]  /*7ac0*/  MUFU.EX2 R133, R133 ;  /* 0x0000008500857308 */ /* 0x000fe20000000800 */
[----:B0-----:R-:W-:Y:S01]  /*7ad0*/  FMNMX.FTZ R8, R0, R125, !PT ;  /* 0x0000007d00087209 */ /* 0x001fe20007810000 */
[----:B------:R-:W-:Y:S01]  /*7ae0*/  FADD.FTZ R0, -R143, R12 ;  /* 0x0000000c8f007221 */ /* 0x000fe20000010100 */
[----:B------:R-:W-:-:S02]  /*7af0*/  FFMA.FTZ R12, R126, R9, -R145 ;  /* 0x000000097e0c7223 */ /* 0x000fc40000010891 */
[C---:B------:R-:W-:Y:S01]  /*7b00*/  FSETP.NEU.FTZ.AND P1, PT, R8.reuse, -INF , PT ;  /* 0xff8000000800780b */ /* 0x040fe20003f3d000 */
[-C--:B------:R-:W-:Y:S01]  /*7b10*/  FMUL.FTZ R143, R8, R9.reuse ;  /* 0x00000009088f7220 */ /* 0x080fe20000410000 */
[----:B------:R-:W-:Y:S01]  /*7b20*/  FMUL.FTZ R0, R0, R9 ;  /* 0x0000000900007220 */ /* 0x000fe20000410000 */
[----:B------:R-:W-:Y:S03]  /*7b30*/  MUFU.EX2 R125, R154 ;  /* 0x0000009a007d7308 */ /* 0x000fe60000000800 */
[----:B------:R-:W-:-:S05]  /*7b40*/  FSEL R143, R143, RZ, P1 ;  /* 0x000000ff8f8f7208 */ /* 0x000fca0000800000 */
[-CC-:B------:R-:W-:Y:S01]  /*7b50*/  FFMA.FTZ R126, R2, R9.reuse, -R143.reuse ;  /* 0x00000009027e7223 */ /* 0x180fe2000001088f */
[----:B------:R-:W-:Y:S01]  /*7b60*/  FSEL R2, R8, RZ, P1 ;  /* 0x000000ff08027208 */ /* 0x000fe20000800000 */
[-CC-:B------:R-:W-:Y:S01]  /*7b70*/  FFMA.FTZ R189, R226, R9.reuse, -R143.reuse ;  /* 0x00000009e2bd7223 */ /* 0x180fe2000001088f */
[----:B------:R-:W0:Y:S01]  /*7b80*/  MUFU.EX2 R0, R0 ;  /* 0x0000000000007308 */ /* 0x000e220000000800 */
[-CC-:B------:R-:W-:Y:S01]  /*7b90*/  FFMA.FTZ R191, R168, R9.reuse, -R143.reuse ;  /* 0x00000009a8bf7223 */ /* 0x180fe2000001088f */
[-C--:B------:R-:W-:Y:S01]  /*7ba0*/  FFMA.FTZ R20, R20, R9.reuse, -R143 ;  /* 0x0000000914147223 */ /* 0x080fe2000001088f */
[----:B------:R-:W-:Y:S01]  /*7bb0*/  FADD.FTZ R2, -R2, R13 ;  /* 0x0000000d02027221 */ /* 0x000fe20000010100 */
[-CC-:B------:R-:W-:Y:S01]  /*7bc0*/  FFMA.FTZ R185, R170, R9.reuse, -R143.reuse ;  /* 0x00000009aab97223 */ /* 0x180fe2000001088f */
[-CC-:B------:R-:W-:Y:S01]  /*7bd0*/  FFMA.FTZ R120, R120, R9.reuse, -R143.reuse ;  /* 0x0000000978787223 */ /* 0x180fe2000001088f */
[-CC-:B------:R-:W-:Y:S01]  /*7be0*/  FFMA.FTZ R187, R172, R9.reuse, -R143.reuse ;  /* 0x00000009acbb7223 */ /* 0x180fe2000001088f */
[-C--:B------:R-:W-:Y:S01]  /*7bf0*/  FMUL.FTZ R2, R2, R9.reuse ;  /* 0x0000000902027220 */ /* 0x080fe20000410000 */
[----:B------:R-:W-:Y:S01]  /*7c00*/  MUFU.EX2 R189, R189 ;  /* 0x000000bd00bd7308 */ /* 0x000fe20000000800 */
[-CC-:B------:R-:W-:Y:S01]  /*7c10*/  FFMA.FTZ R122, R122, R9.reuse, -R143.reuse ;  /* 0x000000097a7a7223 */ /* 0x180fe2000001088f */
[-CC-:B------:R-:W-:Y:S01]  /*7c20*/  FFMA.FTZ R181, R174, R9.reuse, -R143.reuse ;  /* 0x00000009aeb57223 */ /* 0x180fe2000001088f */
[-CC-:B------:R-:W-:Y:S01]  /*7c30*/  FFMA.FTZ R124, R124, R9.reuse, -R143.reuse ;  /* 0x000000097c7c7223 */ /* 0x180fe2000001088f */
[-CC-:B------:R-:W-:Y:S01]  /*7c40*/  FFMA.FTZ R183, R128, R9.reuse, -R143.reuse ;  /* 0x0000000980b77223 */ /* 0x180fe2000001088f */
[-CC-:B------:R-:W-:Y:S01]  /*7c50*/  FFMA.FTZ R128, R176, R9.reuse, -R143.reuse ;  /* 0x00000009b0807223 */ /* 0x180fe2000001088f */
[-CC-:B------:R-:W-:Y:S01]  /*7c60*/  FFMA.FTZ R177, R178, R9.reuse, -R143.reuse ;  /* 0x00000009b2b17223 */ /* 0x180fe2000001088f */
[----:B------:R-:W-:Y:S01]  /*7c70*/  FFMA.FTZ R132, R132, R9, -R143 ;  /* 0x0000000984847223 */ /* 0x000fe2000001088f */
[----:B------:R-:W1:Y:S01]  /*7c80*/  MUFU.EX2 R2, R2 ;  /* 0x0000000200027308 */ /* 0x000e620000000800 */
[----:B0-----:R-:W-:Y:S01]  /*7c90*/  FFMA.FTZ R11, R0, R11, R123 ;  /* 0x0000000b000b7223 */ /* 0x001fe2000001007b */
[-CC-:B------:R-:W-:Y:S01]  /*7ca0*/  FFMA.FTZ R179, R134, R9.reuse, -R143.reuse ;  /* 0x0000000986b37223 */ /* 0x180fe2000001088f */
[-CC-:B------:R-:W-:Y:S01]  /*7cb0*/  FFMA.FTZ R134, R180, R9.reuse, -R143.reuse ;  /* 0x00000009b4867223 */ /* 0x180fe2000001088f */
[-C--:B------:R-:W-:Y:S01]  /*7cc0*/  FFMA.FTZ R173, R136, R9.reuse, -R143 ;  /* 0x0000000988ad7223 */ /* 0x080fe2000001088f */
[----:B------:R-:W-:Y:S01]  /*7cd0*/  FADD.FTZ R11, R188, R11 ;  /* 0x0000000bbc0b7221 */ /* 0x000fe20000010000 */
[-CC-:B------:R-:W-:Y:S01]  /*7ce0*/  FFMA.FTZ R136, R182, R9.reuse, -R143.reuse ;  /* 0x00000009b6887223 */ /* 0x180fe2000001088f */
[-C--:B------:R-:W-:Y:S01]  /*7cf0*/  FFMA.FTZ R175, R138, R9.reuse, -R143 ;  /* 0x000000098aaf7223 */ /* 0x080fe2000001088f */
[----:B------:R-:W0:Y:S01]  /*7d00*/  MUFU.EX2 R126, R126 ;  /* 0x0000007e007e7308 */ /* 0x000e220000000800 */
[----:B------:R-:W-:Y:S01]  /*7d10*/  FADD.FTZ R154, R190, R11 ;  /* 0x0000000bbe9a7221 */ /* 0x000fe20000010000 */
[-CC-:B------:R-:W-:Y:S01]  /*7d20*/  FFMA.FTZ R169, R140, R9.reuse, -R143.reuse ;  /* 0x000000098ca97223 */ /* 0x180fe2000001088f */
[-CC-:B------:R-:W-:Y:S01]  /*7d30*/  FFMA.FTZ R138, R184, R9.reuse, -R143.reuse ;  /* 0x00000009b88a7223 */ /* 0x180fe2000001088f */
[-CC-:B------:R-:W-:Y:S01]  /*7d40*/  FFMA.FTZ R216, R216, R9.reuse, -R143.reuse ;  /* 0x00000009d8d87223 */ /* 0x180fe2000001088f */
[----:B------:R-:W-:Y:S01]  /*7d50*/  FADD.FTZ R154, R129, R154 ;  /* 0x0000009a819a7221 */ /* 0x000fe20000010000 */
[-CC-:B------:R-:W-:Y:S01]  /*7d60*/  FFMA.FTZ R218, R218, R9.reuse, -R143.reuse ;  /* 0x00000009dada7223 */ /* 0x180fe2000001088f */
[----:B------:R-:W-:Y:S01]  /*7d70*/  FFMA.FTZ R143, R160, R9, -R143 ;  /* 0x00000009a08f7223 */ /* 0x000fe2000001088f */
[----:B------:R-:W2:Y:S01]  /*7d80*/  MUFU.EX2 R191, R191 ;  /* 0x000000bf00bf7308 */ /* 0x000ea20000000800 */
[----:B-1----:R-:W-:-:S07]  /*7d90*/  FFMA.FTZ R3, R2, R3, R189 ;  /* 0x0000000302037223 */ /* 0x002fce00000100bd */
[----:B------:R-:W1:Y:S01]  /*7da0*/  MUFU.EX2 R20, R20 ;  /* 0x0000001400147308 */ /* 0x000e620000000800 */
[----:B0-----:R-:W-:-:S07]  /*7db0*/  FADD.FTZ R150, R126, R3 ;  /* 0x000000037e967221 */ /* 0x001fce0000010000 */
[----:B------:R-:W0:Y:S01]  /*7dc0*/  MUFU.EX2 R185, R185 ;  /* 0x000000b900b97308 */ /* 0x000e220000000800 */
[----:B--2---:R-:W-:-:S07]  /*7dd0*/  FADD.FTZ R3, R191, R150 ;  /* 0x00000096bf037221 */ /* 0x004fce0000010000 */
[----:B------:R-:W2:Y:S01]  /*7de0*/  MUFU.EX2 R120, R120 ;  /* 0x0000007800787308 */ /* 0x000ea20000000800 */
[----:B-1----:R-:W-:Y:S01]  /*7df0*/  FADD.FTZ R150, R20, R3 ;  /* 0x0000000314967221 */ /* 0x002fe20000010000 */
[----:B------:R-:W-:-:S04]  /*7e00*/  FADD.FTZ R3, R121, R154 ;  /* 0x0000009a79037221 */ /* 0x000fc80000010000 */
[----:B------:R-:W-:Y:S02]  /*7e10*/  FADD.FTZ R3, R212, R3 ;  /* 0x00000003d4037221 */ /* 0x000fe40000010000 */
[----:B------:R-:W1:Y:S01]  /*7e20*/  MUFU.EX2 R187, R187 ;  /* 0x000000bb00bb7308 */ /* 0x000e620000000800 */
[----:B0-----:R-:W-:Y:S01]  /*7e30*/  FADD.FTZ R11, R185, R150 ;  /* 0x00000096b90b7221 */ /* 0x001fe20000010000 */
[----:B------:R-:W-:-:S04]  /*7e40*/  FADD.FTZ R154, R186, R3 ;  /* 0x00000003ba9a7221 */ /* 0x000fc80000010000 */
[----:B------:R-:W-:Y:S02]  /*7e50*/  FADD.FTZ R154, R127, R154 ;  /* 0x0000009a7f9a7221 */ /* 0x000fe40000010000 */
[----:B------:R-:W0:Y:S01]  /*7e60*/  MUFU.EX2 R122, R122 ;  /* 0x0000007a007a7308 */ /* 0x000e220000000800 */
[----:B--2---:R-:W-:-:S07]  /*7e70*/  FADD.FTZ R150, R120, R11 ;  /* 0x0000000b78967221 */ /* 0x004fce0000010000 */
[----:B------:R-:W2:Y:S01]  /*7e80*/  MUFU.EX2 R181, R181 ;  /* 0x000000b500b57308 */ /* 0x000ea20000000800 */
[----:B-1----:R-:W-:-:S07]  /*7e90*/  FADD.FTZ R3, R187, R150 ;  /* 0x00000096bb037221 */ /* 0x002fce0000010000 */
[----:B------:R-:W1:Y:S01]  /*7ea0*/  MUFU.EX2 R124, R124 ;  /* 0x0000007c007c7308 */ /* 0x000e620000000800 */
[----:B0-----:R-:W-:Y:S01]  /*7eb0*/  FADD.FTZ R150, R122, R3 ;  /* 0x000000037a967221 */ /* 0x001fe20000010000 */
[----:B------:R-:W-:-:S06]  /*7ec0*/  FADD.FTZ R3, R21, R154 ;  /* 0x0000009a15037221 */ /* 0x000fcc0000010000 */
[----:B------:R-:W0:Y:S01]  /*7ed0*/  MUFU.EX2 R183, R183 ;  /* 0x000000b700b77308 */ /* 0x000e220000000800 */
[----:B--2---:R-:W-:Y:S01]  /*7ee0*/  FADD.FTZ R11, R181, R150 ;  /* 0x00000096b50b7221 */ /* 0x004fe20000010000 */
[----:B------:R-:W-:-:S04]  /*7ef0*/  FADD.FTZ R150, R214, R3 ;  /* 0x00000003d6967221 */ /* 0x000fc80000010000 */
[----:B------:R-:W-:Y:S02]  /*7f00*/  FADD.FTZ R3, R139, R150 ;  /* 0x000000968b037221 */ /* 0x000fe40000010000 */
        /* <DEDUP_REMOVED lines=9> */
[----:B--2---:R-:W-:Y:S01]  /*7fa0*/  FADD.FTZ R154, R128, R11 ;  /* 0x0000000b809a7221 */ /* 0x004fe20000010000 */
[----:B------:R-:W-:-:S04]  /*7fb0*/  FADD.FTZ R140, R142, R3 ;  /* 0x000000038e8c7221 */ /* 0x000fc80000010000 */
[----:B------:R-:W-:Y:S02]  /*7fc0*/  FADD.FTZ R3, R133, R140 ;  /* 0x0000008c85037221 */ /* 0x000fe40000010000 */
        /* <DEDUP_REMOVED lines=27> */
[----:B0-----:R-:W-:-:S04]  /*8180*/  FADD.FTZ R150, R141, R150 ;  /* 0x000000968d967221 */ /* 0x001fc80000010000 */
[----:B------:R-:W-:-:S03]  /*8190*/  FADD.FTZ R11, R125, R150 ;  /* 0x000000967d0b7221 */ /* 0x000fc60000010000 */
        /* <DEDUP_REMOVED lines=8> */
.L_x_4579:
[----:B------:R-:W-:Y:S01]  /*8220*/  UIADD3 UR6, UR6, 0x30860, URZ ;  /* 0x0003086006067890 */ /* 0x000fe2000fffe03f */
[C---:B------:R-:W-:Y:S01]  /*8230*/  ISETP.GT.AND P1, PT, R15.reuse, R14, PT ;  /* 0x0000000e0f00720c */ /* 0x040fe20003f24270 */
        /* <DEDUP_REMOVED lines=32> */
[----:B------:R-:W-:-:S07]  /*8440*/  IMAD.MOV.U32 R21, RZ, RZ, R15 ;  /* 0x000000ffff157224 */ /* 0x000fce00078e000f */
.L_x_4561:
[----:B------:R-:W-:Y:S01]  /*8450*/  ISETP.NE.AND P2, PT, R203, 0x1, PT ;  /* 0x00000001cb00780c */ /* 0x000fe20003f45270 */
[----:B------:R-:W-:Y:S01]  /*8460*/  VIADD R12, R22, 0x7f ;  /* 0x0000007f160c7836 */ /* 0x000fe20000000000 */
[----:B------:R-:W-:Y:S02]  /*8470*/  LOP3.LUT P1, RZ, R16, 0x80000, RZ, 0xc0, !PT ;  /* 0x0008000010ff7812 */ /* 0x000fe4000782c0ff */
[----:B------:R-:W-:-:S09]  /*8480*/  IADD3 R15, R17, 0x1, -R18 ;  /* 0x00000001110f7810 */ /* 0x000fd20007ffe812 */
[----:B------:R-:W0:Y:S08]  /*8490*/  @P2 LDC R13, c[0x0][0x44c] ;  /* 0x00011300ff0d2b82 */ /* 0x000e300000000800 */
[----:B------:R-:W1:Y:S01]  /*84a0*/  @P2 LDC R14, c[0x0][0x450] ;  /* 0x00011400ff0e2b82 */ /* 0x000e620000000800 */
[----:B0-----:R-:W-:-:S05]  /*84b0*/  @P2 IMAD.HI.U32 R13, R12, R13, RZ ;  /* 0x0000000d0c0d2227 */ /* 0x001fca00078e00ff */
[----:B-1----:R-:W-:-:S05]  /*84c0*/  @P2 SHF.R.U32.HI R12, RZ, R14, R13 ;  /* 0x0000000eff0c2219 */ /* 0x002fca000001160d */
[----:B------:R-:W-:-:S04]  /*84d0*/  IMAD.IADD R12, R15, 0x1, R12 ;  /* 0x000000010f0c7824 */ /* 0x000fc800078e020c */
[----:B------:R-:W-:Y:S01]  /*84e0*/  VIADD R13, R12, -UR50 ;  /* 0x800000320c0d7c36 */ /* 0x000fe20008000000 */
[----:B------:R-:W-:Y:S06]  /*84f0*/  @!P1 BRA `(.L_x_4581) ;  /* 0x0000000000449947 */ /* 0x000fec0003800000 */
        /* <DEDUP_REMOVED lines=10> */
.L_x_4582:
[----:B------:R-:W0:Y:S02]  /*85a0*/  LDC R121, c[0x0][0x9e4] ;  /* 0x00027900ff797b82 */ /* 0x000e240000000800 */
[----:B0-----:R-:W-:-:S13]  /*85b0*/  ISETP.NE.AND P1, PT, R121, 0x1, PT ;  /* 0x000000017900780c */ /* 0x001fda0003f25270 */
[----:B------:R-:W0:Y:S02]  /*85c0*/  @P1 LDC.64 R14, c[0x0][0x9e8] ;  /* 0x00027a00ff0e1b82 */ /* 0x000e240000000a00 */
[----:B0-----:R-:W-:-:S05]  /*85d0*/  @P1 IMAD.HI.U32 R14, R12, R14, RZ ;  /* 0x0000000e0c0e1227 */ /* 0x001fca00078e00ff */
[----:B------:R-:W-:-:S07]  /*85e0*/  @P1 SHF.R.U32.HI R12, RZ, R15, R14 ;  /* 0x0000000fff0c1219 */ /* 0x000fce000001160e */
.L_x_4583:
[----:B------:R-:W-:-:S05]  /*85f0*/  IMAD R12, R12, R121, RZ ;  /* 0x000000790c0c7224 */ /* 0x000fca00078e02ff */
[----:B------:R-:W-:-:S07]  /*8600*/  VIMNMX R13, R13, R12, !PT ;  /* 0x0000000c0d0d7248 */ /* 0x000fce0007fe0100 */
.L_x_4581:
[----:B------:R-:W-:-:S04]  /*8610*/  VIADD R13, R13, 0x5f ;  /* 0x0000005f0d0d7836 */ /* 0x000fc80000000000 */
[----:B------:R-:W-:-:S05]  /*8620*/  IMAD.HI R13, R13, 0x2aaaaaab, RZ ;  /* 0x2aaaaaab0d0d7827 */ /* 0x000fca00078e02ff */
[----:B------:R-:W-:-:S04]  /*8630*/  SHF.R.U32.HI R12, RZ, 0x1f, R13 ;  /* 0x0000001fff0c7819 */ /* 0x000fc8000001160d */
[----:B------:R-:W-:-:S04]  /*8640*/  LEA.HI.SX32 R13, R13, R12, 0x1c ;  /* 0x0000000c0d0d7211 */ /* 0x000fc800078fe2ff */
[----:B------:R-:W-:-:S04]  /*8650*/  VIMNMX R12, R194, R13, !PT ;  /* 0x0000000dc20c7248 */ /* 0x000fc80007fe0100 */
[----:B------:R-:W-:-:S13]  /*8660*/  ISETP.GE.AND P1, PT, R21, R12, PT ;  /* 0x0000000c1500720c */ /* 0x000fda0003f26270 */
[----:B------:R-:W-:Y:S05]  /*8670*/  @!P1 BRA `(.L_x_4584) ;  /* 0x0000002400189947 */ /* 0x000fea0003800000 */
[----:B------:R-:W-:Y:S01]  /*8680*/  IMAD.MOV.U32 R15, RZ, RZ, R8 ;  /* 0x000000ffff0f7224 */ /* 0x000fe200078e0008 */
[----:B------:R-:W-:Y:S01]  /*8690*/  UMOV UR41, UR39 ;  /* 0x0000002700297c82 */ /* 0x000fe20008000000 */
[----:B------:R-:W-:Y:S01]  /*86a0*/  IMAD.MOV.U32 R13, RZ, RZ, R10 ;  /* 0x000000ffff0d7224 */ /* 0x000fe200078e000a */
[----:B------:R-:W-:Y:S01]  /*86b0*/  UMOV UR4, UR38 ;  /* 0x0000002600047c82 */ /* 0x000fe20008000000 */
[----:B------:R-:W-:-:S05]  /*86c0*/  ULDC UR5, c[0x0][0x9d8] ;  /* 0x0002760000057ab9 */ /* 0x000fca0000000800 */
.L_x_4595:
[----:B------:R-:W-:-:S04]  /*86d0*/  UISETP.NE.AND UP0, UPT, UR4, 0x1, UPT ;  /* 0x000000010400788c */ /* 0x000fc8000bf05270 */
[----:B------:R-:W-:-:S04]  /*86e0*/  USEL UR39, URZ, 0x1, UP0 ;  /* 0x000000013f277887 */ /* 0x000fc80008000000 */
[----:B------:R-:W-:Y:S01]  /*86f0*/  ULOP3.LUT UR39, UR41, UR39, URZ, 0x3c, !UPT ;  /* 0x0000002729277292 */ /* 0x000fe2000f8e3c3f */
[----:B------:R-:W-:Y:S11]  /*8700*/  @!P0 BRA `(.L_x_4585) ;  /* 0x0000000000048947 */ /* 0x000ff60003800000 */
[----:B------:R-:W-:Y:S01]  /*8710*/  BPT.TRAP 0x1 ;  /* 0x000000040000795c */ /* 0x000fe20000300000 */
.L_x_4585:
        /* <DEDUP_REMOVED lines=9> */
.L_x_4586:
[----:B-1----:R-:W-:Y:S05]  /*87b0*/  @P1 BRA `(.L_x_4587) ;  /* 0x0000000000081947 */ /* 0x002fea0003800000 */
[----:B------:R-:W1:Y:S02]  /*87c0*/  SYNCS.PHASECHK.TRANS64.TRYWAIT P1, [UR7+0x30830], R8 ;  /* 0x03083008ff0075a7 */ /* 0x000e640008020147 */
[----:B-1----:R-:W-:Y:S05]  /*87d0*/  @!P1 BRA `(.L_x_4588) ;  /* 0x000000ec00c49947 */ /* 0x002fea0003800000 */
.L_x_4587:
        /* <DEDUP_REMOVED lines=169> */
.L_x_4589:
[----:B------:R-:W-:Y:S01]  /*9270*/  ULEA UR6, UR4, UR40, 0x3 ;  /* 0x0000002804067291 */ /* 0x000fe2000f8e183f */
[----:B------:R-:W-:-:S05]  /*9280*/  IMAD.U32 R0, RZ, RZ, UR41 ;  /* 0x00000029ff007e24 */ /* 0x000fca000f8e00ff */
[----:B------:R-:W-:-:S04]  /*9290*/  SHF.L.U32 R0, R0, 0x1f, RZ ;  /* 0x0000001f00007819 */ /* 0x000fc800000006ff */
[----:B------:R2:W3:Y:S01]  /*92a0*/  SYNCS.PHASECHK.TRANS64.TRYWAIT P1, [UR6+0x30850], R0 ;  /* 0x03085000ff0075a7 */ /* 0x0004e20008020146 */
[----:B------:R-:W-:Y:S05]  /*92b0*/  @!P0 BRA `(.L_x_4590) ;  /* 0x0000000000048947 */ /* 0x000fea0003800000 */
[----:B------:R-:W-:Y:S01]  /*92c0*/  BPT.TRAP 0x1 ;  /* 0x000000040000795c */ /* 0x000fe20000300000 */
.L_x_4590:
[----:B---3--:R-:W-:Y:S05]  /*92d0*/  @P1 BRA `(.L_x_4591) ;  /* 0x0000000000081947 */ /* 0x008fea0003800000 */
[----:B------:R-:W3:Y:S02]  /*92e0*/  SYNCS.PHASECHK.TRANS64.TRYWAIT P1, [UR6+0x30850], R0 ;  /* 0x03085000ff0075a7 */ /* 0x000ee40008020146 */
[----:B---3--:R-:W-:Y:S05]  /*92f0*/  @!P1 BRA `(.L_x_4592) ;  /* 0x000000e400149947 */ /* 0x008fea0003800000 */
.L_x_4591:
        /* <DEDUP_REMOVED lines=38> */
.L_x_4593:
        /* <DEDUP_REMOVED lines=38> */
[----:B------:R-:W3:Y:S01]  /*97c0*/  MUFU.TANH R122, R122 ;  /* 0x0000007a007a7308 */ /* 0x000ee20000002400 */
[----:B----4-:R-:W-:Y:S01]  /*97d0*/  FMNMX.FTZ R121, R120, R15, !PT ;  /* 0x0000000f78797209 */ /* 0x010fe20007810000 */
        /* <DEDUP_REMOVED lines=19> */
[----:B------:R-:W-:-:S03]  /*9910*/  UIADD3 UR7, UR7, 0x30840, URZ ;  /* 0x0003084007077890 */ /* 0x000fc6000fffe03f */
[----:B------:R-:W3:Y:S01]  /*9920*/  MUFU.TANH R172, R172 ;  /* 0x000000ac00ac7308 */ /* 0x000ee20000002400 */
[----:B----4-:R-:W-:Y:S01]  /*9930*/  FMNMX.FTZ R9, R170, R9, !PT ;  /* 0x00000009aa097209 */ /* 0x010fe20007810000 */
[----:B------:R-:W-:-:S06]  /*9940*/  UPRMT UR7, UR60, 0x654, UR7 ;  /* 0x000006543c077896 */ /* 0x000fcc0008000007 */
[----:B------:R-:W4:Y:S01]  /*9950*/  MUFU.TANH R126, R126 ;  /* 0x0000007e007e7308 */ /* 0x000f220000002400 */
[----:B-1----:R-:W-:Y:S02]  /*9960*/  FMNMX.FTZ R121, R124, R121, !PT ;  /* 0x000000797c797209 */ /* 0x002fe40007810000 */
[----:B------:R-:W-:Y:S05]  /*9970*/  SYNCS.ARRIVE.TRANS64.RED.A1T0 RZ, [UR7], RZ ;  /* 0x000000ffffff79a7 */ /* 0x000fea0008100407 */
[----:B------:R-:W1:Y:S01]  /*9980*/  MUFU.TANH R174, R174 ;  /* 0x000000ae00ae7308 */ /* 0x000e620000002400 */
[----:B---3--:R-:W-:-:S07]  /*9990*/  FMNMX.FTZ R9, R172, R9, !PT ;  /* 0x00000009ac097209 */ /* 0x008fce0007810000 */
[----:B------:R-:W3:Y:S01]  /*99a0*/  MUFU.TANH R128, R128 ;  /* 0x0000008000807308 */ /* 0x000ee20000002400 */
[----:B----4-:R-:W-:-:S07]  /*99b0*/  FMNMX.FTZ R121, R126, R121, !PT ;  /* 0x000000797e797209 */ /* 0x010fce0007810000 */
[----:B------:R-:W4:Y:S01]  /*99c0*/  MUFU.TANH R176, R176 ;  /* 0x000000b000b07308 */ /* 0x000f220000002400 */
[----:B-1----:R-:W-:-:S07]  /*99d0*/  FMNMX.FTZ R9, R174, R9, !PT ;  /* 0x00000009ae097209 */ /* 0x002fce0007810000 */
        /* <DEDUP_REMOVED lines=37> */
[----:B---3--:R-:W-:Y:S01]  /*9c30*/  FMNMX.FTZ R123, R146, R121, !PT ;  /* 0x00000079927b7209 */ /* 0x008fe20007810000 */
[----:B------:R-:W-:-:S06]  /*9c40*/  FMUL.FTZ R121, R165, UR5 ;  /* 0x00000005a5797c20 */ /* 0x000fcc0008410000 */
        /* <DEDUP_REMOVED lines=24> */
[----:B------:R-:W2:Y:S01]  /*9dd0*/  MUFU.TANH R228, R228 ;  /* 0x000000e400e47308 */ /* 0x000ea20000002400 */
[----:B----4-:R-:W-:-:S07]  /*9de0*/  FMNMX.FTZ R9, R226, R9, !PT ;  /* 0x00000009e2097209 */ /* 0x010fce0007810000 */
[----:B------:R-:W3:Y:S01]  /*9df0*/  MUFU.TANH R162, R162 ;  /* 0x000000a200a27308 */ /* 0x000ee20000002400 */
[----:B-1----:R-:W-:-:S07]  /*9e00*/  FMNMX.FTZ R123, R160, R123, !PT ;  /* 0x0000007ba07b7209 */ /* 0x002fce0007810000 */
[----:B------:R-:W1:Y:S01]  /*9e10*/  MUFU.TANH R121, R121 ;  /* 0x0000007900797308 */ /* 0x000e620000002400 */
[----:B--2---:R-:W-:-:S07]  /*9e20*/  FMNMX.FTZ R0, R228, R9, !PT ;  /* 0x00000009e4007209 */ /* 0x004fce0007810000 */
[----:B------:R-:W2:Y:S01]  /*9e30*/  MUFU.TANH R164, R164 ;  /* 0x000000a400a47308 */ /* 0x000ea20000002400 */
[----:B---3--:R-:W-:-:S07]  /*9e40*/  FMNMX.FTZ R123, R162, R123, !PT ;  /* 0x0000007ba27b7209 */ /* 0x008fce0007810000 */
[----:B------:R-:W3:Y:S01]  /*9e50*/  MUFU.TANH R166, R166 ;  /* 0x000000a600a67308 */ /* 0x000ee20000002400 */
[----:B-1----:R-:W-:-:S05]  /*9e60*/  FMNMX.FTZ R0, R121, R0, !PT ;  /* 0x0000000079007209 */ /* 0x002fca0007810000 */
[----:B------:R-:W1:Y:S01]  /*9e70*/  SHFL.BFLY PT, R9, R0, 0x2, 0x1f ;  /* 0x0c401f0000097f89 */ /* 0x000e6200000e0000 */
[----:B--2---:R-:W-:-:S04]  /*9e80*/  FMNMX.FTZ R123, R164, R123, !PT ;  /* 0x0000007ba47b7209 */ /* 0x004fc80007810000 */
[----:B---3--:R-:W-:-:S05]  /*9e90*/  FMNMX.FTZ R123, R166, R123, !PT ;  /* 0x0000007ba67b7209 */ /* 0x008fca0007810000 */
[----:B0-----:R-:W0:Y:S01]  /*9ea0*/  SHFL.BFLY PT, R8, R123, 0x2, 0x1f ;  /* 0x0c401f007b087f89 */ /* 0x001e2200000e0000 */
[----:B-1----:R-:W-:Y:S02]  /*9eb0*/  FMNMX.FTZ R2, R0, R9, !PT ;  /* 0x0000000900027209 */ /* 0x002fe40007810000 */
[----:B------:R-:W1:Y:S03]  /*9ec0*/  LDC R9, c[0x0][0x988] ;  /* 0x00026200ff097b82 */ /* 0x000e660000000800 */
[----:B------:R-:W2:Y:S01]  /*9ed0*/  SHFL.BFLY PT, R125, R2, 0x1, 0x1f ;  /* 0x0c201f00027d7f89 */ /* 0x000ea200000e0000 */
[----:B0-----:R-:W-:-:S05]  /*9ee0*/  FMNMX.FTZ R127, R123, R8, !PT ;  /* 0x000000087b7f7209 */ /* 0x001fca0007810000 */
[----:B------:R-:W0:Y:S01]  /*9ef0*/  SHFL.BFLY PT, R8, R127, 0x1, 0x1f ;  /* 0x0c201f007f087f89 */ /* 0x000e2200000e0000 */
[----:B--2---:R-:W-:-:S05]  /*9f00*/  FMNMX.FTZ R10, R2, R125, !PT ;  /* 0x0000007d020a7209 */ /* 0x004fca0007810000 */
[C---:B------:R-:W-:Y:S01]  /*9f10*/  FADD.FTZ R13, -R10.reuse, R13 ;  /* 0x0000000d0a0d7221 */ /* 0x040fe20000010100 */
[----:B-1----:R-:W-:-:S03]  /*9f20*/  FMUL.FTZ R141, R10, R9 ;  /* 0x000000090a8d7220 */ /* 0x002fc60000410000 */
[-C--:B------:R-:W-:Y:S01]  /*9f30*/  FMUL.FTZ R125, R13, R9.reuse ;  /* 0x000000090d7d7220 */ /* 0x080fe20000410000 */
[-CC-:B------:R-:W-:Y:S01]  /*9f40*/  FFMA.FTZ R133, R214, R9.reuse, -R141.reuse ;  /* 0x00000009d6857223 */ /* 0x180fe2000001088d */
[-CC-:B------:R-:W-:Y:S01]  /*9f50*/  FFMA.FTZ R214, R121, R9.reuse, -R141.reuse ;  /* 0x0000000979d67223 */ /* 0x180fe2000001088d */
[-CC-:B------:R-:W-:Y:S01]  /*9f60*/  FFMA.FTZ R123, R172, R9.reuse, -R141.reuse ;  /* 0x00000009ac7b7223 */ /* 0x180fe2000001088d */
[----:B------:R1:W-:Y:S01]  /*9f70*/  MUFU.EX2 R0, R125 ;  /* 0x0000007d00007308 */ /* 0x0003e20000000800 */
[-CC-:B------:R-:W-:Y:S01]  /*9f80*/  FFMA.FTZ R180, R180, R9.reuse, -R141.reuse ;  /* 0x00000009b4b47223 */ /* 0x180fe2000001088d */
[-CC-:B------:R-:W-:Y:S01]  /*9f90*/  FFMA.FTZ R131, R190, R9.reuse, -R141.reuse ;  /* 0x00000009be837223 */ /* 0x180fe2000001088d */
[----:B0-----:R-:W-:Y:S01]  /*9fa0*/  FMNMX.FTZ R8, R127, R8, !PT ;  /* 0x000000087f087209 */ /* 0x001fe20007810000 */
[-CC-:B------:R-:W-:Y:S01]  /*9fb0*/  FFMA.FTZ R127, R182, R9.reuse, -R141.reuse ;  /* 0x00000009b67f7223 */ /* 0x180fe2000001088d */
[-CC-:B------:R-:W-:Y:S01]  /*9fc0*/  FFMA.FTZ R182, R184, R9.reuse, -R141.reuse ;  /* 0x00000009b8b67223 */ /* 0x180fe2000001088d */
[-CC-:B------:R-:W-:Y:S01]  /*9fd0*/  FFMA.FTZ R172, R216, R9.reuse, -R141.reuse ;  /* 0x00000009d8ac7223 */ /* 0x180fe2000001088d */
[-C--:B------:R-:W-:Y:S01]  /*9fe0*/  FFMA.FTZ R135, R218, R9.reuse, -R141 ;  /* 0x00000009da877223 */ /* 0x080fe2000001088d */
[C---:B------:R-:W-:Y:S01]  /*9ff0*/  FADD.FTZ R13, -R8.reuse, R15 ;  /* 0x0000000f080d7221 */ /* 0x040fe20000010100 */
[-C--:B------:R-:W-:Y:S01]  /*a000*/  FMUL.FTZ R121, R8, R9.reuse ;  /* 0x0000000908797220 */ /* 0x080fe20000410000 */
[-CC-:B------:R-:W-:Y:S01]  /*a010*/  FFMA.FTZ R15, R168, R9.reuse, -R141.reuse ;  /* 0x00000009a80f7223 */ /* 0x180fe2000001088d */
[-CC-:B------:R-:W-:Y:S01]  /*a020*/  FFMA.FTZ R168, R174, R9.reuse, -R141.reuse ;  /* 0x00000009aea87223 */ /* 0x180fe2000001088d */
[-C--:B------:R-:W-:Y:S01]  /*a030*/  FMUL.FTZ R129, R13, R9.reuse ;  /* 0x000000090d817220 */ /* 0x080fe20000410000 */
[-C--:B------:R-:W-:Y:S01]  /*a040*/  FFMA.FTZ R13, R14, R9.reuse, -R141 ;  /* 0x000000090e0d7223 */ /* 0x080fe2000001088d */
[-C--:B------:R-:W-:Y:S01]  /*a050*/  FFMA.FTZ R189, R120, R9.reuse, -R121 ;  /* 0x0000000978bd7223 */ /* 0x080fe20000010879 */
[-C--:B------:R-:W-:Y:S01]  /*a060*/  FFMA.FTZ R14, R20, R9.reuse, -R141 ;  /* 0x00000009140e7223 */ /* 0x080fe2000001088d */
[-CC-:B------:R-:W-:Y:S01]  /*a070*/  FFMA.FTZ R120, R122, R9.reuse, -R121.reuse ;  /* 0x000000097a787223 */ /* 0x180fe20000010879 */
[----:B------:R0:W-:Y:S01]  /*a080*/  MUFU.EX2 R2, R129 ;  /* 0x0000008100027308 */ /* 0x0001e20000000800 */
[-C--:B------:R-:W-:Y:S01]  /*a090*/  FFMA.FTZ R191, R124, R9.reuse, -R121 ;  /* 0x000000097cbf7223 */ /* 0x080fe20000010879 */
[-C--:B------:R-:W-:Y:S01]  /*a0a0*/  FFMA.FTZ R20, R170, R9.reuse, -R141 ;  /* 0x00000009aa147223 */ /* 0x080fe2000001088d */
[-CC-:B------:R-:W-:Y:S01]  /*a0b0*/  FFMA.FTZ R122, R126, R9.reuse, -R121.reuse ;  /* 0x000000097e7a7223 */ /* 0x180fe20000010879 */
[-CC-:B------:R-:W-:Y:S01]  /*a0c0*/  FFMA.FTZ R185, R128, R9.reuse, -R121.reuse ;  /* 0x0000000980b97223 */ /* 0x180fe20000010879 */
[-C--:B------:R-:W-:Y:S01]  /*a0d0*/  FFMA.FTZ R124, R130, R9.reuse, -R121 ;  /* 0x00000009827c7223 */ /* 0x080fe20000010879 */
[-C--:B-1----:R-:W-:Y:S01]  /*a0e0*/  FFMA.FTZ R125, R176, R9.reuse, -R141 ;  /* 0x00000009b07d7223 */ /* 0x082fe2000001088d */
[-CC-:B------:R-:W-:Y:S01]  /*a0f0*/  FFMA.FTZ R187, R132, R9.reuse, -R121.reuse ;  /* 0x0000000984bb7223 */ /* 0x180fe20000010879 */
[----:B------:R-:W1:Y:S01]  /*a100*/  MUFU.EX2 R13, R13 ;  /* 0x0000000d000d7308 */ /* 0x000e620000000800 */
[-CC-:B------:R-:W-:Y:S01]  /*a110*/  FFMA.FTZ R181, R136, R9.reuse, -R121.reuse ;  /* 0x0000000988b57223 */ /* 0x180fe20000010879 */
[-C--:B------:R-:W-:Y:S01]  /*a120*/  FFMA.FTZ R128, R138, R9.reuse, -R121 ;  /* 0x000000098a807223 */ /* 0x080fe20000010879 */
[-C--:B------:R-:W-:Y:S01]  /*a130*/  FFMA.FTZ R170, R178, R9.reuse, -R141 ;  /* 0x00000009b2aa7223 */ /* 0x080fe2000001088d */
[-CC-:B------:R-:W-:Y:S01]  /*a140*/  FFMA.FTZ R126, R134, R9.reuse, -R121.reuse ;  /* 0x00000009867e7223 */ /* 0x180fe20000010879 */
[-C--:B------:R-:W-:Y:S01]  /*a150*/  FFMA.FTZ R183, R140, R9.reuse, -R121 ;  /* 0x000000098cb77223 */ /* 0x080fe20000010879 */
[-C--:B0-----:R-:W-:Y:S01]  /*a160*/  FFMA.FTZ R129, R186, R9.reuse, -R141 ;  /* 0x00000009ba817223 */ /* 0x081fe2000001088d */
[-C--:B------:R-:W-:Y:S01]  /*a170*/  FFMA.FTZ R130, R142, R9.reuse, -R121 ;  /* 0x000000098e827223 */ /* 0x080fe20000010879 */
[----:B------:R-:W0:Y:S01]  /*a180*/  MUFU.EX2 R189, R189 ;  /* 0x000000bd00bd7308 */ /* 0x000e220000000800 */
[-C--:B------:R-:W-:Y:S01]  /*a190*/  FFMA.FTZ R176, R188, R9.reuse, -R141 ;  /* 0x00000009bcb07223 */ /* 0x080fe2000001088d */
[-CC-:B------:R-:W-:Y:S01]  /*a1a0*/  FFMA.FTZ R177, R144, R9.reuse, -R121.reuse ;  /* 0x0000000990b17223 */ /* 0x180fe20000010879 */
[-C--:B------:R-:W-:Y:S01]  /*a1b0*/  FFMA.FTZ R132, R146, R9.reuse, -R121 ;  /* 0x0000000992847223 */ /* 0x080fe20000010879 */
[-C--:B------:R-:W-:Y:S01]  /*a1c0*/  FFMA.FTZ R178, R212, R9.reuse, -R141 ;  /* 0x00000009d4b27223 */ /* 0x080fe2000001088d */
[-CC-:B------:R-:W-:Y:S01]  /*a1d0*/  FFMA.FTZ R179, R148, R9.reuse, -R121.reuse ;  /* 0x0000000994b37223 */ /* 0x180fe20000010879 */
[-CC-:B------:R-:W-:Y:S01]  /*a1e0*/  FFMA.FTZ R134, R150, R9.reuse, -R121.reuse ;  /* 0x0000000996867223 */ /* 0x180fe20000010879 */
[----:B------:R-:W-:Y:S01]  /*a1f0*/  FFMA.FTZ R173, R152, R9, -R121 ;  /* 0x0000000998ad7223 */ /* 0x000fe20000010879 */
[----:B------:R-:W2:Y:S01]  /*a200*/  MUFU.EX2 R14, R14 ;  /* 0x0000000e000e7308 */ /* 0x000ea20000000800 */
[----:B-1----:R-:W-:Y:S01]  /*a210*/  FFMA.FTZ R11, R0, R11, R13 ;  /* 0x0000000b000b7223 */ /* 0x002fe2000001000d */
[-C--:B------:R-:W-:Y:S01]  /*a220*/  FFMA.FTZ R174, R220, R9.reuse, -R141 ;  /* 0x00000009dcae7223 */ /* 0x080fe2000001088d */
[-C--:B------:R-:W-:Y:S01]  /*a230*/  FFMA.FTZ R175, R156, R9.reuse, -R121 ;  /* 0x000000099caf7223 */ /* 0x080fe20000010879 */
[-CC-:B------:R-:W-:Y:S01]  /*a240*/  FFMA.FTZ R137, R222, R9.reuse, -R141.reuse ;  /* 0x00000009de897223 */ /* 0x180fe2000001088d */
[-C--:B------:R-:W-:Y:S01]  /*a250*/  FFMA.FTZ R139, R224, R9.reuse, -R141 ;  /* 0x00000009e08b7223 */ /* 0x080fe2000001088d */
[-C--:B------:R-:W-:Y:S01]  /*a260*/  FFMA.FTZ R169, R160, R9.reuse, -R121 ;  /* 0x00000009a0a97223 */ /* 0x080fe20000010879 */
[----:B------:R-:W-:Y:S01]  /*a270*/  FFMA.FTZ R212, R226, R9, -R141 ;  /* 0x00000009e2d47223 */ /* 0x000fe2000001088d */
[----:B------:R-:W1:Y:S01]  /*a280*/  MUFU.EX2 R120, R120 ;  /* 0x0000007800787308 */ /* 0x000e620000000800 */
[----:B0-----:R-:W-:Y:S01]  /*a290*/  FFMA.FTZ R3, R2, R3, R189 ;  /* 0x0000000302037223 */ /* 0x001fe200000100bd */
[-C--:B------:R-:W-:Y:S01]  /*a2a0*/  FFMA.FTZ R162, R162, R9.reuse, -R121 ;  /* 0x00000009a2a27223 */ /* 0x080fe20000010879 */
[-C--:B------:R-:W-:Y:S01]  /*a2b0*/  FFMA.FTZ R143, R228, R9.reuse, -R141 ;  /* 0x00000009e48f7223 */ /* 0x080fe2000001088d */
[----:B------:R-:W-:-:S04]  /*a2c0*/  FFMA.FTZ R164, R164, R9, -R121 ;  /* 0x00000009a4a47223 */ /* 0x000fc80000010879 */
        /* <DEDUP_REMOVED lines=33> */
[-CC-:B------:R-:W-:Y:S01]  /*a4e0*/  FFMA.FTZ R138, R158, R9.reuse, -R121.reuse ;  /* 0x000000099e8a7223 */ /* 0x180fe20000010879 */
[----:B------:R-:W-:-:S05]  /*a4f0*/  FFMA.FTZ R121, R166, R9, -R121 ;  /* 0x00000009a6797223 */ /* 0x000fca0000010879 */
        /* <DEDUP_REMOVED lines=60> */
.L_x_4594:
        /* <DEDUP_REMOVED lines=34> */
.L_x_4584:
[----:B------:R-:W-:-:S13]  /*aae0*/  ISETP.GE.AND P1, PT, R21, R194, PT ;  /* 0x000000c21500720c */ /* 0x000fda0003f26270 */
        /* <DEDUP_REMOVED lines=9> */
.L_x_4615:
[----:B------:R-:W-:-:S04]  /*ab80*/  UIADD3 UR38, UR4, 0x1, URZ ;  /* 0x0000000104267890 */ /* 0x000fc8000fffe03f */
[----:B------:R-:W-:-:S04]  /*ab90*/  UISETP.NE.AND UP0, UPT, UR38, 0x2, UPT ;  /* 0x000000022600788c */ /* 0x000fc8000bf05270 */
[----:B------:R-:W-:Y:S02]  /*aba0*/  USEL UR39, URZ, 0x1, UP0 ;  /* 0x000000013f277887 */ /* 0x000fe40008000000 */
[----:B------:R-:W-:Y:S02]  /*abb0*/  USEL UR38, UR38, URZ, UP0 ;  /* 0x0000003f26267287 */ /* 0x000fe40008000000 */
[----:B------:R-:W-:Y:S01]  /*abc0*/  ULOP3.LUT UR39, UR7, UR39, URZ, 0x3c, !UPT ;  /* 0x0000002707277292 */ /* 0x000fe2000f8e3c3f */
[----:B------:R-:W-:Y:S11]  /*abd0*/  @!P0 BRA `(.L_x_4597) ;  /* 0x0000000000048947 */ /* 0x000ff60003800000 */
[----:B------:R-:W-:Y:S01]  /*abe0*/  BPT.TRAP 0x1 ;  /* 0x000000040000795c */ /* 0x000fe20000300000 */
.L_x_4597:
[----:B------:R-:W-:Y:S01]  /*abf0*/  ULEA UR6, UR38, UR40, 0x3 ;  /* 0x0000002826067291 */ /* 0x000fe2000f8e183f */
[----:B------:R-:W-:-:S05]  /*ac00*/  IMAD.U32 R8, RZ, RZ, UR39 ;  /* 0x00000027ff087e24 */ /* 0x000fca000f8e00ff */
[----:B------:R-:W-:-:S04]  /*ac10*/  SHF.L.U32 R8, R8, 0x1f, RZ ;  /* 0x0000001f08087819 */ /* 0x000fc800000006ff */
[----:B------:R0:W1:Y:S01]  /*ac20*/  SYNCS.PHASECHK.TRANS64.TRYWAIT P1, [UR6+0x30830], R8 ;  /* 0x03083008ff0075a7 */ /* 0x0000620008020146 */
[----:B------:R-:W-:Y:S05]  /*ac30*/  @!P0 BRA `(.L_x_4598) ;  /* 0x0000000000048947 */ /* 0x000fea0003800000 */
[----:B------:R-:W-:Y:S01]  /*ac40*/  BPT.TRAP 0x1 ;  /* 0x000000040000795c */ /* 0x000fe20000300000 */
.L_x_4598:
[----:B-1----:R-:W-:Y:S05]  /*ac50*/  @P1 BRA `(.L_x_4599) ;  /* 0x0000000000081947 */ /* 0x002fea0003800000 */
[----:B------:R-:W1:Y:S02]  /*ac60*/  SYNCS.PHASECHK.TRANS64.TRYWAIT P1, [UR6+0x30830], R8 ;  /* 0x03083008ff0075a7 */ /* 0x000e640008020146 */
[----:B-1----:R-:W-:Y:S05]  /*ac70*/  @!P1 BRA `(.L_x_4600) ;  /* 0x000000c800cc9947 */ /* 0x002fea0003800000 */
.L_x_4599:
        /* <DEDUP_REMOVED lines=169> */
.L_x_4601:
[----:B------:R-:W-:Y:S01]  /*b710*/  ULEA UR6, UR4, UR40, 0x3 ;  /* 0x0000002804067291 */ /* 0x000fe2000f8e183f */
[----:B------:R-:W-:-:S05]  /*b720*/  IMAD.U32 R0, RZ, RZ, UR7 ;  /* 0x00000007ff007e24 */ /* 0x000fca000f8e00ff */
[----:B------:R-:W-:-:S04]  /*b730*/  SHF.L.U32 R0, R0, 0x1f, RZ ;  /* 0x0000001f00007819 */ /* 0x000fc800000006ff */
[----:B------:R2:W3:Y:S01]  /*b740*/  SYNCS.PHASECHK.TRANS64.TRYWAIT P1, [UR6+0x30850], R0 ;  /* 0x03085000ff0075a7 */ /* 0x0004e20008020146 */
[----:B------:R-:W-:Y:S05]  /*b750*/  @!P0 BRA `(.L_x_4602) ;  /* 0x0000000000048947 */ /* 0x000fea0003800000 */
[----:B------:R-:W-:Y:S01]  /*b760*/  BPT.TRAP 0x1 ;  /* 0x000000040000795c */ /* 0x000fe20000300000 */
.L_x_4602:
[----:B---3--:R-:W-:Y:S05]  /*b770*/  @P1 BRA `(.L_x_4603) ;  /* 0x0000000000081947 */ /* 0x008fea0003800000 */
[----:B------:R-:W3:Y:S02]  /*b780*/  SYNCS.PHASECHK.TRANS64.TRYWAIT P1, [UR6+0x30850], R0 ;  /* 0x03085000ff0075a7 */ /* 0x000ee40008020146 */
[----:B---3--:R-:W-:Y:S05]  /*b790*/  @!P1 BRA `(.L_x_4604) ;  /* 0x000000c0001c9947 */ /* 0x008fea0003800000 */
.L_x_4603:
        /* <DEDUP_REMOVED lines=38> */
.L_x_4605:
[----:B------:R-:W-:Y:S01]  /*ba00*/  ISETP.NE.AND P2, PT, R203, 0x1, PT ;  /* 0x00000001cb00780c */ /* 0x000fe20003f45270 */
[----:B------:R-:W-:Y:S01]  /*ba10*/  FMUL.FTZ R10, R126, UR5 ;  /* 0x000000057e0a7c20 */ /* 0x000fe20008410000 */
[----:B------:R-:W-:Y:S01]  /*ba20*/  FMUL.FTZ R14, R127, UR5 ;  /* 0x000000057f0e7c20 */ /* 0x000fe20008410000 */
[----:B-1----:R-:W-:Y:S01]  /*ba30*/  FMUL.FTZ R9, R140, UR5 ;  /* 0x000000058c097c20 */ /* 0x002fe20008410000 */
[----:B------:R-:W-:Y:S01]  /*ba40*/  FMUL.FTZ R140, R141, UR5 ;  /* 0x000000058d8c7c20 */ /* 0x000fe20008410000 */
[----:B------:R-:W-:Y:S01]  /*ba50*/  FMUL.FTZ R141, R144, UR5 ;  /* 0x00000005908d7c20 */ /* 0x000fe20008410000 */
[----:B------:R-:W-:Y:S01]  /*ba60*/  FMUL.FTZ R144, R149, UR5 ;  /* 0x0000000595907c20 */ /* 0x000fe20008410000 */
[----:B------:R-:W-:Y:S01]  /*ba70*/  FMUL.FTZ R149, R157, UR5 ;  /* 0x000000059d957c20 */ /* 0x000fe20008410000 */
[----:B------:R-:W-:Y:S01]  /*ba80*/  IMAD.IADD R157, R192, 0x1, R22 ;  /* 0x00000001c09d7824 */ /* 0x000fe200078e0216 */
[----:B------:R-:W-:Y:S01]  /*ba90*/  ULEA UR4, UR38, UR40, 0x3 ;  /* 0x0000002826047291 */ /* 0x000fe2000f8e183f */
[----:B------:R-:W-:Y:S01]  /*baa0*/  FMUL.FTZ R214, R128, UR5 ;  /* 0x0000000580d67c20 */ /* 0x000fe20008410000 */
[----:B------:R-:W-:Y:S01]  /*bab0*/  FMUL.FTZ R128, R143, UR5 ;  /* 0x000000058f807c20 */ /* 0x000fe20008410000 */
[----:B------:R-:W-:Y:S01]  /*bac0*/  FMUL.FTZ R143, R148, UR5 ;  /* 0x00000005948f7c20 */ /* 0x000fe20008410000 */
[----:B------:R-:W1:Y:S01]  /*bad0*/  @P2 LDC R126, c[0x0][0x44c] ;  /* 0x00011300ff7e2b82 */ /* 0x000e620000000800 */
[----:B------:R-:W-:Y:S01]  /*bae0*/  UIADD3 UR4, UR4, 0x30840, URZ ;  /* 0x0003084004047890 */ /* 0x000fe2000fffe03f */
[----:B------:R-:W-:-:S02]  /*baf0*/  IMAD R169, R21, -0x60, RZ ;  /* 0xffffffa015a97824 */ /* 0x000fc400078e02ff */
[----:B0-----:R-:W-:Y:S01]  /*bb00*/  FMUL.FTZ R8, R120, UR5 ;  /* 0x0000000578087c20 */ /* 0x001fe20008410000 */
[----:B------:R-:W-:Y:S01]  /*bb10*/  FMUL.FTZ R212, R125, UR5 ;  /* 0x000000057dd47c20 */ /* 0x000fe20008410000 */
[----:B------:R-:W-:Y:S01]  /*bb20*/  FMUL.FTZ R15, R130, UR5 ;  /* 0x00000005820f7c20 */ /* 0x000fe20008410000 */
[----:B------:R-:W-:Y:S01]  /*bb30*/  FMUL.FTZ R186, R121, UR5 ;  /* 0x0000000579ba7c20 */ /* 0x000fe20008410000 */
[----:B--2---:R-:W-:Y:S01]  /*bb40*/  FMUL.FTZ R0, R122, UR5 ;  /* 0x000000057a007c20 */ /* 0x004fe20008410000 */
[----:B------:R-:W0:Y:S01]  /*bb50*/  @P2 LDC R127, c[0x0][0x450] ;  /* 0x00011400ff7f2b82 */ /* 0x000e220000000800 */
        /* <DEDUP_REMOVED lines=37> */
[----:B------:R-:W-:Y:S01]  /*bdb0*/  FMUL.FTZ R164, R164, UR5 ;  /* 0x00000005a4a47c20 */ /* 0x000fe20008410000 */
[----:B------:R-:W-:Y:S01]  /*bdc0*/  LOP3.LUT P1, RZ, R16, 0x80000, RZ, 0xc0, !PT ;  /* 0x0008000010ff7812 */ /* 0x000fe2000782c0ff */
[----:B------:R-:W-:Y:S01]  /*bdd0*/  IMAD R126, R23, -0x2, R126 ;  /* 0xfffffffe177e7824 */ /* 0x000fe200078e027e */
[----:B------:R-:W1:Y:S01]  /*bde0*/  MUFU.TANH R8, R8 ;  /* 0x0000000800087308 */ /* 0x000e620000002400 */
[----:B------:R-:W-:Y:S01]  /*bdf0*/  SYNCS.ARRIVE.TRANS64.RED.A1T0 RZ, [UR4], RZ ;  /* 0x000000ffffff79a7 */ /* 0x000fe20008100404 */
[----:B------:R-:W-:Y:S01]  /*be00*/  ULOP3.LUT UR4, URZ, UR43, URZ, 0x33, !UPT ;  /* 0x0000002b3f047292 */ /* 0x000fe2000f8e333f */
[----:B------:R-:W-:Y:S01]  /*be10*/  VIADD R155, R126, 0xffffffff ;  /* 0xffffffff7e9b7836 */ /* 0x000fe20000000000 */
[----:B------:R-:W-:-:S04]  /*be20*/  IADD3 R127, -R18, R126, R17 ;  /* 0x0000007e127f7210 */ /* 0x000fc80007ffe111 */
[----:B------:R-:W2:Y:S01]  /*be30*/  MUFU.TANH R186, R186 ;  /* 0x000000ba00ba7308 */ /* 0x000ea20000002400 */
[C---:B------:R-:W-:Y:S02]  /*be40*/  VIADD R166, R127.reuse, UR50 ;  /* 0x000000327fa67c36 */ /* 0x040fe40008000000 */
[----:B------:R-:W-:Y:S02]  /*be50*/  VIADD R167, R127, UR4 ;  /* 0x000000047fa77c36 */ /* 0x000fe40008000000 */
[--C-:B0-----:R-:W-:Y:S02]  /*be60*/  IMAD.IADD R159, R166, 0x1, R148.reuse ;  /* 0x00000001a69f7824 */ /* 0x101fe400078e0294 */
        /* <DEDUP_REMOVED lines=60> */
.L_x_4608:
[----:B------:R-:W-:-:S05]  /*c230*/  IMAD.U32 R150, RZ, RZ, UR41 ;  /* 0x00000029ff967e24 */ /* 0x000fca000f8e00ff */
[----:B------:R-:W-:-:S13]  /*c240*/  ISETP.NE.AND P1, PT, R150, 0x1, PT ;  /* 0x000000019600780c */ /* 0x000fda0003f25270 */
[----:B------:R-:W1:Y:S02]  /*c250*/  @P1 LDC.64 R126, c[0x0][0x9e8] ;  /* 0x00027a00ff7e1b82 */ /* 0x000e640000000a00 */
[----:B-1----:R-:W-:-:S05]  /*c260*/  @P1 IMAD.HI.U32 R126, R148, R126, RZ ;  /* 0x0000007e947e1227 */ /* 0x002fca00078e00ff */
[----:B------:R-:W-:-:S07]  /*c270*/  @P1 SHF.R.U32.HI R148, RZ, R127, R126 ;  /* 0x0000007fff941219 */ /* 0x000fce000001167e */
.L_x_4609:
[----:B------:R-:W-:Y:S05]  /*c280*/  BSYNC B0 ;  /* 0x0000000000007941 */ /* 0x000fea0003800000 */
.L_x_4607:
[----:B------:R-:W-:-:S05]  /*c290*/  IMAD R148, R148, R150, R155 ;  /* 0x0000009694947224 */ /* 0x000fca00078e029b */
[----:B------:R-:W-:Y:S02]  /*c2a0*/  VIADDMNMX R159, R148, R150, R159, PT ;  /* 0x00000096949f7246 */ /* 0x000fe4000380019f */
[----:B------:R-:W-:-:S07]  /*c2b0*/  VIMNMX R161, R161, R148, !PT ;  /* 0x00000094a1a17248 */ /* 0x000fce0007fe0100 */
.L_x_4606:
        /* <DEDUP_REMOVED lines=94> */
[----:B------:R-:W-:Y:S01]  /*c8a0*/  ISETP.GT.AND P3, PT, R161, 0x41, !P4 ;  /* 0x00000041a100780c */ /* 0x000fe20006764270 */
[----:B------:R-:W0:Y:S03]  /*c8b0*/  SHFL.IDX PT, R145, R157, 0x1, 0x1c1f ;  /* 0x003c1f009d917f89 */ /* 0x000e2600000e0000 */
        /* <DEDUP_REMOVED lines=8> */
[----:B------:R-:W-:Y:S01]  /*c940*/  ISETP.GE.AND P4, PT, R169, 0x4a, PT ;  /* 0x0000004aa900780c */ /* 0x000fe20003f86270 */
[--C-:B0-----:R-:W-:Y:S01]  /*c950*/  IMAD.IADD R141, R166, 0x1, R145.reuse ;  /* 0x00000001a68d7824 */ /* 0x101fe200078e0291 */
[----:B------:R-:W-:Y:S01]  /*c960*/  FSEL R146, R147, -INF , !P3 ;  /* 0xff80000093927808 */ /* 0x000fe20005800000 */
[----:B------:R-:W-:Y:S01]  /*c970*/  IMAD.IADD R143, R167, 0x1, R145 ;  /* 0x00000001a78f7824 */ /* 0x000fe200078e0291 */
        /* <DEDUP_REMOVED lines=26> */
[----:B------:R-:W-:-:S04]  /*cb20*/  ISETP.GT.AND P6, PT, R161, 0x59, !P6 ;  /* 0x00000059a100780c */ /* 0x000fc800077c4270 */
        /* <DEDUP_REMOVED lines=16> */
.L_x_4612:
[----:B------:R-:W-:-:S05]  /*cc30*/  IMAD.U32 R166, RZ, RZ, UR41 ;  /* 0x00000029ffa67e24 */ /* 0x000fca000f8e00ff */
[----:B------:R-:W-:-:S13]  /*cc40*/  ISETP.NE.AND P6, PT, R166, 0x1, PT ;  /* 0x00000001a600780c */ /* 0x000fda0003fc5270 */
[----:B------:R-:W0:Y:S02]  /*cc50*/  @P6 LDC.64 R8, c[0x0][0x9e8] ;  /* 0x00027a00ff086b82 */ /* 0x000e240000000a00 */
[----:B0-----:R-:W-:-:S05]  /*cc60*/  @P6 IMAD.HI.U32 R8, R145, R8, RZ ;  /* 0x0000000891086227 */ /* 0x001fca00078e00ff */
[----:B------:R-:W-:-:S07]  /*cc70*/  @P6 SHF.R.U32.HI R145, RZ, R9, R8 ;  /* 0x00000009ff916219 */ /* 0x000fce0000011608 */
.L_x_4613:
[----:B------:R-:W-:Y:S05]  /*cc80*/  BSYNC B0 ;  /* 0x0000000000007941 */ /* 0x000fea0003800000 */
.L_x_4611:
[----:B------:R-:W-:-:S05]  /*cc90*/  IMAD R8, R145, R166, R155 ;  /* 0x000000a691087224 */ /* 0x000fca00078e029b */
[----:B------:R-:W-:Y:S02]  /*cca0*/  VIADDMNMX R141, R8, R166, R141, PT ;  /* 0x000000a6088d7246 */ /* 0x000fe4000380018d */
[----:B------:R-:W-:-:S07]  /*ccb0*/  VIMNMX R143, R143, R8, !PT ;  /* 0x000000088f8f7248 */ /* 0x000fce0007fe0100 */
.L_x_4610:
        /* <DEDUP_REMOVED lines=43> */
[C---:B------:R-:W-:Y:S02]  /*cf70*/  LOP3.LUT P1, RZ, R16.reuse, 0x8000, RZ, 0xc0, !PT ;  /* 0x0000800010ff7812 */ /* 0x040fe4000782c0ff */
[----:B------:R-:W-:Y:S02]  /*cf80*/  LOP3.LUT P2, RZ, R16, 0x40, RZ, 0xc0, !PT ;  /* 0x0000004010ff7812 */ /* 0x000fe4000784c0ff */
        /* <DEDUP_REMOVED lines=87> */
[--C-:B------:R-:W-:Y:S01]  /*d500*/  FFMA.FTZ R188, R186, R9, -R131.reuse ;  /* 0x00000009babc7223 */ /* 0x100fe20000010883 */
[----:B------:R-:W-:Y:S01]  /*d510*/  FSEL R164, R132, -INF , !P2 ;  /* 0xff80000084a47808 */ /* 0x000fe20005000000 */
[----:B------:R-:W-:Y:S01]  /*d520*/  MUFU.EX2 R123, R123 ;  /* 0x0000007b007b7308 */ /* 0x000fe20000000800 */
[----:B------:R-:W-:Y:S01]  /*d530*/  FMNMX.FTZ R15, R20, R15, !PT ;  /* 0x0000000f140f7209 */ /* 0x000fe20007810000 */
[-CC-:B------:R-:W-:Y:S01]  /*d540*/  FFMA.FTZ R190, R190, R9.reuse, -R131.reuse ;  /* 0x00000009bebe7223 */ /* 0x180fe20000010883 */
[----:B------:R-:W-:Y:S01]  /*d550*/  FSEL R145, R10, RZ, P1 ;  /* 0x000000ff0a917208 */ /* 0x000fe20000800000 */
[--C-:B------:R-:W-:Y:S01]  /*d560*/  FFMA.FTZ R186, R218, R9, -R131.reuse ;  /* 0x00000009daba7223 */ /* 0x100fe20000010883 */
[----:B------:R-:W-:Y:S01]  /*d570*/  FMNMX.FTZ R15, R120, R15, !PT ;  /* 0x0000000f780f7209 */ /* 0x000fe20007810000 */
[-CC-:B------:R-:W-:Y:S01]  /*d580*/  FFMA.FTZ R125, R220, R9.reuse, -R131.reuse ;  /* 0x00000009dc7d7223 */ /* 0x180fe20000010883 */
[--C-:B------:R-:W-:Y:S01]  /*d590*/  FFMA.FTZ R222, R222, R9, -R131.reuse ;  /* 0x00000009dede7223 */ /* 0x100fe20000010883 */
[----:B------:R-:W-:Y:S01]  /*d5a0*/  MUFU.EX2 R188, R188 ;  /* 0x000000bc00bc7308 */ /* 0x000fe20000000800 */
[----:B------:R-:W-:Y:S01]  /*d5b0*/  FMNMX.FTZ R15, R170, R15, !PT ;  /* 0x0000000faa0f7209 */ /* 0x000fe20007810000 */
[-CC-:B------:R-:W-:Y:S01]  /*d5c0*/  FFMA.FTZ R224, R224, R9.reuse, -R131.reuse ;  /* 0x00000009e0e07223 */ /* 0x180fe20000010883 */
[-CC-:B------:R-:W-:Y:S01]  /*d5d0*/  FFMA.FTZ R135, R148, R9.reuse, -R131.reuse ;  /* 0x0000000994877223 */ /* 0x180fe20000010883 */
        /* <DEDUP_REMOVED lines=14> */
[----:B------:R-:W-:-:S03]  /*d6c0*/  FFMA.FTZ R140, R140, R9, -R131 ;  /* 0x000000098c8c7223 */ /* 0x000fc60000010883 */
[----:B------:R-:W-:-:S03]  /*d6d0*/  FMNMX.FTZ R15, R130, R15, !PT ;  /* 0x0000000f820f7209 */ /* 0x000fc60007810000 */
[----:B------:R-:W-:Y:S01]  /*d6e0*/  MUFU.EX2 R121, R121 ;  /* 0x0000007900797308 */ /* 0x000fe20000000800 */
[----:B------:R-:W-:-:S04]  /*d6f0*/  FMNMX.FTZ R15, R176, R15, !PT ;  /* 0x0000000fb00f7209 */ /* 0x000fc80007810000 */
        /* <DEDUP_REMOVED lines=14> */
[----:B------:R-:W-:Y:S01]  /*d7e0*/  FMNMX.FTZ R0, R164, R133, !PT ;  /* 0x00000085a4007209 */ /* 0x000fe20007810000 */
[----:B------:R-:W-:-:S04]  /*d7f0*/  FFMA.FTZ R133, R152, R9, -R131 ;  /* 0x0000000998857223 */ /* 0x000fc80000010883 */
[----:B------:R-:W0:Y:S02]  /*d800*/  SHFL.BFLY PT, R137, R0, 0x2, 0x1f ;  /* 0x0c401f0000897f89 */ /* 0x000e2400000e0000 */
[----:B------:R-:W-:Y:S08]  /*d810*/  MUFU.EX2 R129, R129 ;  /* 0x0000008100817308 */ /* 0x000ff00000000800 */
[----:B------:R-:W-:Y:S08]  /*d820*/  MUFU.EX2 R158, R158 ;  /* 0x0000009e009e7308 */ /* 0x000ff00000000800 */
[----:B------:R-:W-:Y:S01]  /*d830*/  MUFU.EX2 R135, R135 ;  /* 0x0000008700877308 */ /* 0x000fe20000000800 */
[----:B0-----:R-:W-:Y:S01]  /*d840*/  FMNMX.FTZ R8, R0, R137, !PT ;  /* 0x0000008900087209 */ /* 0x001fe20007810000 */
[----:B------:R-:W-:Y:S01]  /*d850*/  FADD.FTZ R0, -R145, R12 ;  /* 0x0000000c91007221 */ /* 0x000fe20000010100 */
[-CC-:B------:R-:W-:Y:S01]  /*d860*/  FFMA.FTZ R137, R144, R9.reuse, -R131.reuse ;  /* 0x0000000990897223 */ /* 0x180fe20000010883 */
[----:B------:R-:W-:-:S04]  /*d870*/  FFMA.FTZ R131, R126, R9, -R131 ;  /* 0x000000097e837223 */ /* 0x000fc80000010883 */
[----:B------:R-:W-:Y:S01]  /*d880*/  MUFU.EX2 R150, R150 ;  /* 0x0000009600967308 */ /* 0x000fe20000000800 */
[----:B------:R-:W0:Y:S01]  /*d890*/  SHFL.BFLY PT, R143, R8, 0x1, 0x1f ;  /* 0x0c201f00088f7f89 */ /* 0x000e2200000e0000 */
[----:B------:R-:W-:-:S06]  /*d8a0*/  FMUL.FTZ R0, R0, R9 ;  /* 0x0000000900007220 */ /* 0x000fcc0000410000 */
[----:B------:R-:W1:Y:S08]  /*d8b0*/  MUFU.EX2 R0, R0 ;  /* 0x0000000000007308 */ /* 0x000e700000000800 */
[----:B------:R-:W-:Y:S08]  /*d8c0*/  MUFU.EX2 R133, R133 ;  /* 0x0000008500857308 */ /* 0x000ff00000000800 */
[----:B------:R-:W-:Y:S01]  /*d8d0*/  MUFU.EX2 R148, R148 ;  /* 0x0000009400947308 */ /* 0x000fe20000000800 */
[----:B0-----:R-:W-:Y:S01]  /*d8e0*/  FMNMX.FTZ R8, R8, R143, !PT ;  /* 0x0000008f08087209 */ /* 0x001fe20007810000 */
[----:B-1----:R-:W-:-:S03]  /*d8f0*/  FFMA.FTZ R11, R0, R11, R123 ;  /* 0x0000000b000b7223 */ /* 0x002fc6000001007b */
[C---:B------:R-:W-:Y:S01]  /*d900*/  FSETP.NEU.FTZ.AND P1, PT, R8.reuse, -INF , PT ;  /* 0xff8000000800780b */ /* 0x040fe20003f3d000 */
[----:B------:R-:W-:Y:S01]  /*d910*/  FMUL.FTZ R143, R8, R9 ;  /* 0x00000009088f7220 */ /* 0x000fe20000410000 */
[----:B------:R-:W-:Y:S01]  /*d920*/  FADD.FTZ R11, R188, R11 ;  /* 0x0000000bbc0b7221 */ /* 0x000fe20000010000 */
[----:B------:R-:W-:Y:S03]  /*d930*/  MUFU.EX2 R132, R132 ;  /* 0x0000008400847308 */ /* 0x000fe60000000800 */
[----:B------:R-:W-:-:S05]  /*d940*/  FSEL R143, R143, RZ, P1 ;  /* 0x000000ff8f8f7208 */ /* 0x000fca0000800000 */
[-CC-:B------:R-:W-:Y:S01]  /*d950*/  FFMA.FTZ R12, R2, R9.reuse, -R143.reuse ;  /* 0x00000009020c7223 */ /* 0x180fe2000001088f */
[----:B------:R-:W-:Y:S01]  /*d960*/  FSEL R2, R8, RZ, P1 ;  /* 0x000000ff08027208 */ /* 0x000fe20000800000 */
[-CC-:B------:R-:W-:Y:S01]  /*d970*/  FFMA.FTZ R189, R226, R9.reuse, -R143.reuse ;  /* 0x00000009e2bd7223 */ /* 0x180fe2000001088f */
[-CC-:B------:R-:W-:Y:S01]  /*d980*/  FFMA.FTZ R191, R166, R9.reuse, -R143.reuse ;  /* 0x00000009a6bf7223 */ /* 0x180fe2000001088f */
[-CC-:B------:R-:W-:Y:S01]  /*d990*/  FFMA.FTZ R14, R14, R9.reuse, -R143.reuse ;  /* 0x000000090e0e7223 */ /* 0x180fe2000001088f */
[-C--:B------:R-:W-:Y:S01]  /*d9a0*/  FFMA.FTZ R185, R168, R9.reuse, -R143 ;  /* 0x00000009a8b97223 */ /* 0x080fe2000001088f */
[----:B------:R-:W-:Y:S01]  /*d9b0*/  FADD.FTZ R2, -R2, R13 ;  /* 0x0000000d02027221 */ /* 0x000fe20000010100 */
[----:B------:R-:W-:Y:S01]  /*d9c0*/  MUFU.EX2 R12, R12 ;  /* 0x0000000c000c7308 */ /* 0x000fe20000000800 */
[-CC-:B------:R-:W-:Y:S01]  /*d9d0*/  FFMA.FTZ R20, R20, R9.reuse, -R143.reuse ;  /* 0x0000000914147223 */ /* 0x180fe2000001088f */
[-CC-:B------:R-:W-:Y:S01]  /*d9e0*/  FFMA.FTZ R187, R120, R9.reuse, -R143.reuse ;  /* 0x0000000978bb7223 */ /* 0x180fe2000001088f */
[-C--:B------:R-:W-:Y:S01]  /*d9f0*/  FMUL.FTZ R2, R2, R9.reuse ;  /* 0x0000000902027220 */ /* 0x080fe20000410000 */
[-CC-:B------:R-:W-:Y:S01]  /*da00*/  FFMA.FTZ R120, R170, R9.reuse, -R143.reuse ;  /* 0x00000009aa787223 */ /* 0x180fe2000001088f */
[-CC-:B------:R-:W-:Y:S01]  /*da10*/  FFMA.FTZ R177, R130, R9.reuse, -R143.reuse ;  /* 0x0000000982b17223 */ /* 0x180fe2000001088f */
[-C--:B------:R-:W-:Y:S01]  /*da20*/  FFMA.FTZ R130, R134, R9.reuse, -R143 ;  /* 0x0000000986827223 */ /* 0x080fe2000001088f */
[----:B------:R-:W-:Y:S01]  /*da30*/  FADD.FTZ R134, R190, R11 ;  /* 0x0000000bbe867221 */ /* 0x000fe20000010000 */
[----:B------:R-:W-:Y:S01]  /*da40*/  MUFU.EX2 R189, R189 ;  /* 0x000000bd00bd7308 */ /* 0x000fe20000000800 */
[-CC-:B------:R-:W-:Y:S01]  /*da50*/  FFMA.FTZ R181, R122, R9.reuse, -R143.reuse ;  /* 0x000000097ab57223 */ /* 0x180fe2000001088f */
[-CC-:B------:R-:W-:Y:S01]  /*da60*/  FFMA.FTZ R122, R172, R9.reuse, -R143.reuse ;  /* 0x00000009ac7a7223 */ /* 0x180fe2000001088f */
[----:B------:R-:W-:Y:S01]  /*da70*/  FADD.FTZ R134, R127, R134 ;  /* 0x000000867f867221 */ /* 0x000fe20000010000 */
[-CC-:B------:R-:W-:Y:S01]  /*da80*/  FFMA.FTZ R183, R174, R9.reuse, -R143.reuse ;  /* 0x00000009aeb77223 */ /* 0x180fe2000001088f */
[-CC-:B------:R-:W-:Y:S01]  /*da90*/  FFMA.FTZ R126, R128, R9.reuse, -R143.reuse ;  /* 0x00000009807e7223 */ /* 0x180fe2000001088f */
[-CC-:B------:R-:W-:Y:S01]  /*daa0*/  FFMA.FTZ R128, R176, R9.reuse, -R143.reuse ;  /* 0x00000009b0807223 */ /* 0x180fe2000001088f */
[-CC-:B------:R-:W-:Y:S01]  /*dab0*/  FFMA.FTZ R179, R178, R9.reuse, -R143.reuse ;  /* 0x00000009b2b37223 */ /* 0x180fe2000001088f */
[----:B------:R-:W0:Y:S01]  /*dac0*/  MUFU.EX2 R2, R2 ;  /* 0x0000000200027308 */ /* 0x000e220000000800 */
[-CC-:B------:R-:W-:Y:S01]  /*dad0*/  FFMA.FTZ R173, R180, R9.reuse, -R143.reuse ;  /* 0x00000009b4ad7223 */ /* 0x180fe2000001088f */
[-CC-:B------:R-:W-:Y:S01]  /*dae0*/  FFMA.FTZ R175, R182, R9.reuse, -R143.reuse ;  /* 0x00000009b6af7223 */ /* 0x180fe2000001088f */
[-CC-:B------:R-:W-:Y:S01]  /*daf0*/  FFMA.FTZ R169, R184, R9.reuse, -R143.reuse ;  /* 0x00000009b8a97223 */ /* 0x180fe2000001088f */
[-CC-:B------:R-:W-:Y:S01]  /*db00*/  FFMA.FTZ R214, R214, R9.reuse, -R143.reuse ;  /* 0x00000009d6d67223 */ /* 0x180fe2000001088f */
[----:B------:R-:W-:-:S03]  /*db10*/  FFMA.FTZ R216, R216, R9, -R143 ;  /* 0x00000009d8d87223 */ /* 0x000fc6000001088f */
[----:B------:R-:W1:Y:S08]  /*db20*/  MUFU.EX2 R191, R191 ;  /* 0x000000bf00bf7308 */ /* 0x000e700000000800 */
[----:B------:R-:W2:Y:S01]  /*db30*/  MUFU.EX2 R14, R14 ;  /* 0x0000000e000e7308 */ /* 0x000ea20000000800 */
[----:B0-----:R-:W-:-:S04]  /*db40*/  FFMA.FTZ R3, R2, R3, R189 ;  /* 0x0000000302037223 */ /* 0x001fc800000100bd */
[----:B------:R-:W-:-:S03]  /*db50*/  FADD.FTZ R144, R12, R3 ;  /* 0x000000030c907221 */ /* 0x000fc60000010000 */
[----:B------:R-:W0:Y:S01]  /*db60*/  MUFU.EX2 R185, R185 ;  /* 0x000000b900b97308 */ /* 0x000e220000000800 */
[----:B-1----:R-:W-:-:S07]  /*db70*/  FADD.FTZ R3, R191, R144 ;  /* 0x00000090bf037221 */ /* 0x002fce0000010000 */
[----:B------:R-:W1:Y:S01]  /*db80*/  MUFU.EX2 R20, R20 ;  /* 0x0000001400147308 */ /* 0x000e620000000800 */
[----:B--2---:R-:W-:Y:S01]  /*db90*/  FADD.FTZ R144, R14, R3 ;  /* 0x000000030e907221 */ /* 0x004fe20000010000 */
[----:B------:R-:W-:Y:S01]  /*dba0*/  FADD.FTZ R3, R121, R134 ;  /* 0x0000008679037221 */ /* 0x000fe20000010000 */
[----:B------:R-:W-:-:S03]  /*dbb0*/  FFMA.FTZ R134, R136, R9, -R143 ;  /* 0x0000000988867223 */ /* 0x000fc6000001088f */
        /* <DEDUP_REMOVED lines=10> */
[----:B0-----:R-:W-:Y:S01]  /*dc60*/  FADD.FTZ R144, R120, R3 ;  /* 0x0000000378907221 */ /* 0x001fe20000010000 */
[----:B------:R-:W-:Y:S01]  /*dc70*/  FADD.FTZ R3, R15, R136 ;  /* 0x000000880f037221 */ /* 0x000fe20000010000 */
[-CC-:B------:R-:W-:Y:S01]  /*dc80*/  FFMA.FTZ R136, R138, R9.reuse, -R143.reuse ;  /* 0x000000098a887223 */ /* 0x180fe2000001088f */
[----:B------:R-:W-:-:S04]  /*dc90*/  FFMA.FTZ R143, R164, R9, -R143 ;  /* 0x00000009a48f7223 */ /* 0x000fc8000001088f */
        /* <DEDUP_REMOVED lines=54> */
.L_x_4614:
        /* <DEDUP_REMOVED lines=34> */
.L_x_4596:
        /* <DEDUP_REMOVED lines=99> */
.L_x_4616:
[----:B------:R-:W-:Y:S01]  /*e850*/  ULEA UR5, UR38, UR40, 0x3 ;  /* 0x0000002826057291 */ /* 0x000fe2000f8e183f */
[----:B------:R-:W-:-:S05]  /*e860*/  IMAD.U32 R0, RZ, RZ, UR39 ;  /* 0x00000027ff007e24 */ /* 0x000fca000f8e00ff */
[----:B------:R-:W-:-:S04]  /*e870*/  SHF.L.U32 R0, R0, 0x1f, RZ ;  /* 0x0000001f00007819 */ /* 0x000fc800000006ff */
[----:B------:R0:W1:Y:S01]  /*e880*/  SYNCS.PHASECHK.TRANS64.TRYWAIT P1, [UR5+0x30850], R0 ;  /* 0x03085000ff0075a7 */ /* 0x0000620008020145 */
[----:B------:R-:W-:Y:S05]  /*e890*/  @!P0 BRA `(.L_x_4617) ;  /* 0x0000000000048947 */ /* 0x000fea0003800000 */
[----:B------:R-:W-:Y:S01]  /*e8a0*/  BPT.TRAP 0x1 ;  /* 0x000000040000795c */ /* 0x000fe20000300000 */
.L_x_4617:
[----:B-1----:R-:W-:Y:S05]  /*e8b0*/  @P1 BRA `(.L_x_4618) ;  /* 0x0000000000081947 */ /* 0x002fea0003800000 */
[----:B------:R-:W1:Y:S02]  /*e8c0*/  SYNCS.PHASECHK.TRANS64.TRYWAIT P1, [UR5+0x30850], R0 ;  /* 0x03085000ff0075a7 */ /* 0x000e640008020145 */
[----:B-1----:R-:W-:Y:S05]  /*e8d0*/  @!P1 BRA `(.L_x_4619) ;  /* 0x0000008c00e49947 */ /* 0x002fea0003800000 */
.L_x_4618:
        /* <DEDUP_REMOVED lines=9> */
[----:B------:R-:W-:-:S07]  /*e970*/  UIMAD UR4, UR38, 0x900, UR4 ;  /* 0x00000900260478a4 */ /* 0x000fce000f8e0204 */
[----:B------:R-:W-:Y:S02]  /*e980*/  UMOV UR6, UR4 ;  /* 0x0000000400067c82 */ /* 0x000fe40008000000 */
[----:B------:R-:W-:Y:S01]  /*e990*/  HGMMA.64x192x16.F32 R24, R188, gdesc[UR4].tnspB, R24, gsb0 ;  /* 0x42e00004bc187df0 */ /* 0x000fe20008000818 */
[----:B------:R-:W-:Y:S01]  /*e9a0*/  UIADD3 UR6, UR4, 0x80, URZ ;  /* 0x0000008004067890 */ /* 0x000fe2000fffe03f */
[----:B0-----:R-:W-:Y:S01]  /*e9b0*/  FADD.FTZ R0, R0, R11 ;  /* 0x0000000b00007221 */ /* 0x001fe20000010000 */
[----:B------:R-:W-:Y:S01]  /*e9c0*/  UMOV UR7, 0x40000040 ;  /* 0x4000004000077882 */ /* 0x000fe20000000000 */
[----:B-1----:R-:W-:-:S03]  /*e9d0*/  FADD.FTZ R2, R2, R3 ;  /* 0x0000000302027221 */ /* 0x002fc60000010000 */
[----:B------:R-:W0:Y:S04]  /*e9e0*/  SHFL.BFLY PT, R5, R0, 0x1, 0x1f ;  /* 0x0c201f0000057f89 */ /* 0x000e2800000e0000 */
[----:B------:R-:W1:Y:S01]  /*e9f0*/  SHFL.BFLY PT, R7, R2, 0x1, 0x1f ;  /* 0x0c201f0002077f89 */ /* 0x000e6200000e0000 */
[----:B0-----:R-:W-:Y:S01]  /*ea00*/  FADD.FTZ R12, R0, R5 ;  /* 0x00000005000c7221 */ /* 0x001fe20000010000 */
[----:B------:R-:W-:Y:S02]  /*ea10*/  IMAD.MOV.U32 R5, RZ, RZ, RZ ;  /* 0x000000ffff057224 */ /* 0x000fe400078e00ff */
        /* <DEDUP_REMOVED lines=42> */
.L_x_4620:
[----:B------:R-:W-:Y:S01]  /*ecc0*/  UIADD3 UR4, UR5, 0x30860, URZ ;  /* 0x0003086005047890 */ /* 0x000fe2000fffe03f */
[-C--:B------:R-:W-:Y:S01]  /*ecd0*/  FMUL.FTZ R4, R24, R5.reuse ;  /* 0x0000000518047220 */ /* 0x080fe20000410000 */
[----:B------:R-:W-:Y:S01]  /*ece0*/  UIADD3 UR38, UR38, 0x1, URZ ;  /* 0x0000000126267890 */ /* 0x000fe2000fffe03f */
[----:B------:R-:W-:Y:S01]  /*ecf0*/  FMUL.FTZ R3, R32, R5 ;  /* 0x0000000520037220 */ /* 0x000fe20000410000 */
[----:B------:R-:W-:Y:S01]  /*ed00*/  UPRMT UR4, UR60, 0x654, UR4 ;  /* 0x000006543c047896 */ /* 0x000fe20008000004 */
[----:B------:R-:W-:Y:S01]  /*ed10*/  FMUL.FTZ R130, R63, R17 ;  /* 0x000000113f827220 */ /* 0x000fe20000410000 */
        /* <DEDUP_REMOVED lines=95> */
[-C--:B------:R-:W-:Y:S01]  /*f310*/  FMUL.FTZ R118, R118, R17.reuse ;  /* 0x0000001176767220 */ /* 0x080fe20000410000 */
[----:B------:R-:W-:Y:S01]  /*f320*/  FMUL.FTZ R119, R119, R17 ;  /* 0x0000001177777220 */ /* 0x000fe20000410000 */
[----:B------:R-:W-:Y:S01]  /*f330*/  VIADD R201, R201, 0x1 ;  /* 0x00000001c9c97836 */ /* 0x000fe20000000000 */
[----:B------:R-:W-:-:S02]  /*f340*/  USEL UR38, UR38, URZ, UP0 ;  /* 0x0000003f26267287 */ /* 0x000fc40008000000 */
[----:B------:R-:W-:-:S12]  /*f350*/  ULOP3.LUT UR39, UR39, UR4, URZ, 0x3c, !UPT ;  /* 0x0000000427277292 */ /* 0x000fd8000f8e3c3f */
.L_x_4542:
[----:B------:R-:W0:Y:S01]  /*f360*/  S2R R18, SR_CgaCtaId ;  /* 0x0000000000127919 */ /* 0x000e220000008800 */
[----:B------:R-:W-:Y:S01]  /*f370*/  MOV R17, 0x400 ;  /* 0x0000040000117802 */ /* 0x000fe20000000f00 */
[----:B------:R-:W-:Y:S01]  /*f380*/  BSSY B0, `(.L_x_4621) ;  /* 0x0000256000007945 */ /* 0x000fe20003800000 */
[----:B------:R-:W-:Y:S02]  /*f390*/  BAR.SYNC.DEFER_BLOCKING 0x5, 0x180 ;  /* 0x0146000000007b1d */ /* 0x000fe40000010000 */
[----:B0-----:R-:W-:-:S05]  /*f3a0*/  LEA R17, R18, R17, 0x18 ;  /* 0x0000001112117211 */ /* 0x001fca00078ec0ff */
[----:B------:R0:W1:Y:S01]  /*f3b0*/  LDS.128 R40, [R17+0x308d0] ;  /* 0x0308d00011287984 */ /* 0x0000620000000c00 */
[----:B------:R-:W-:Y:S06]  /*f3c0*/  BAR.ARV 0x4, 0x180 ;  /* 0x0106000000007b1d */ /* 0x000fec0000002000 */
[----:B------:R-:W-:Y:S05]  /*f3d0*/  @P0 BRA `(.L_x_4622) ;  /* 0x0000001800500947 */ /* 0x000fea0003800000 */
[----:B------:R-:W2:Y:S01]  /*f3e0*/  S2R R18, SR_SWINHI ;  /* 0x0000000000127919 */ /* 0x000ea20000002f00 */
[----:B------:R-:W-:Y:S02]  /*f3f0*/  F2FP.F16.F32.PACK_AB R4, R25, R4 ;  /* 0x000000041904723e */ /* 0x000fe400000000ff */
[----:B------:R-:W-:Y:S01]  /*f400*/  F2FP.F16.F32.PACK_AB R6, R7, R6 ;  /* 0x000000060706723e */ /* 0x000fe200000000ff */
[----:B------:R-:W-:Y:S01]  /*f410*/  BAR.SYNC.DEFER_BLOCKING 0x1, 0x100 ;  /* 0x0044000000007b1d */ /* 0x000fe20000010000 */
        /* <DEDUP_REMOVED lines=15> */
[----:B--2---:R-:W-:-:S02]  /*f510*/  MOV R21, R18 ;  /* 0x0000001200157202 */ /* 0x004fc40000000f00 */
[----:B------:R-:W-:Y:S02]  /*f520*/  F2FP.F16.F32.PACK_AB R97, R63, R98 ;  /* 0x000000623f61723e */ /* 0x000fe400000000ff */
[----:B------:R-:W-:Y:S01]  /*f530*/  F2FP.F16.F32.PACK_AB R104, R105, R104 ;  /* 0x000000686968723e */ /* 0x000fe200000000ff */
[----:B------:R-:W-:Y:S01]  /*f540*/  IMAD.WIDE R58, R206, 0x2, R20 ;  /* 0x00000002ce3a7825 */ /* 0x000fe200078e0214 */
[----:B------:R-:W-:Y:S02]  /*f550*/  F2FP.F16.F32.PACK_AB R98, R101, R100 ;  /* 0x000000646562723e */ /* 0x000fe400000000ff */
[----:B------:R-:W-:Y:S02]  /*f560*/  F2FP.F16.F32.PACK_AB R99, R56, R99 ;  /* 0x000000633863723e */ /* 0x000fe400000000ff */
[C---:B------:R-:W-:Y:S02]  /*f570*/  IADD3 R75, P2, R58.reuse, 0x20, RZ ;  /* 0x000000203a4b7810 */ /* 0x040fe40007f5e0ff */
[----:B------:R-:W-:-:S02]  /*f580*/  IADD3 R145, P4, R58, 0x4040, RZ ;  /* 0x000040403a917810 */ /* 0x000fc40007f9e0ff */
[----:B------:R-:W-:Y:S01]  /*f590*/  LOP3.LUT R18, R75, 0x380, RZ, 0xc0, !PT ;  /* 0x000003804b127812 */ /* 0x000fe200078ec0ff */
[--C-:B------:R-:W-:Y:S01]  /*f5a0*/  IMAD.X R27, RZ, RZ, R59.reuse, P2 ;  /* 0x000000ffff1b7224 */ /* 0x100fe200010e063b */
[----:B------:R-:W-:Y:S01]  /*f5b0*/  IADD3 R143, P0, R58, 0x4020, RZ ;  /* 0x000040203a8f7810 */ /* 0x000fe20007f1e0ff */
[--C-:B------:R-:W-:Y:S01]  /*f5c0*/  IMAD.X R47, RZ, RZ, R59.reuse, P4 ;  /* 0x000000ffff2f7224 */ /* 0x100fe200020e063b */
[----:B------:R-:W-:Y:S02]  /*f5d0*/  SHF.R.U64 R18, R18, 0x3, RZ ;  /* 0x0000000312127819 */ /* 0x000fe400000012ff */
[C---:B------:R-:W-:Y:S01]  /*f5e0*/  IADD3 R141, P5, R58.reuse, 0x4000, RZ ;  /* 0x000040003a8d7810 */ /* 0x040fe20007fbe0ff */
[--C-:B------:R-:W-:Y:S01]  /*f5f0*/  IMAD.X R45, RZ, RZ, R59.reuse, P0 ;  /* 0x000000ffff2d7224 */ /* 0x100fe200000e063b */
[C---:B------:R-:W-:Y:S02]  /*f600*/  LOP3.LUT R29, R58.reuse, 0x380, RZ, 0xc0, !PT ;  /* 0x000003803a1d7812 */ /* 0x040fe400078ec0ff */
[C---:B------:R-:W-:Y:S01]  /*f610*/  IADD3 R103, P1, R58.reuse, 0x40, RZ ;  /* 0x000000403a677810 */ /* 0x040fe20007f3e0ff */
[----:B------:R-:W-:Y:S01]  /*f620*/  IMAD.X R39, RZ, RZ, R59, P5 ;  /* 0x000000ffff277224 */ /* 0x000fe200028e063b */
[----:B------:R-:W-:-:S02]  /*f630*/  IADD3 R139, P6, R58, 0x60, RZ ;  /* 0x000000603a8b7810 */ /* 0x000fc40007fde0ff */
[----:B-1----:R-:W-:Y:S01]  /*f640*/  LOP3.LUT R40, R145, 0x380, RZ, 0xc0, !PT ;  /* 0x0000038091287812 */ /* 0x002fe200078ec0ff */
[--C-:B------:R-:W-:Y:S01]  /*f650*/  IMAD.X R31, RZ, RZ, R59.reuse, P1 ;  /* 0x000000ffff1f7224 */ /* 0x100fe200008e063b */
[----:B------:R-:W-:Y:S01]  /*f660*/  LOP3.LUT R26, R18, R75, RZ, 0x3c, !PT ;  /* 0x0000004b121a7212 */ /* 0x000fe200078e3cff */
[----:B------:R-:W-:Y:S01]  /*f670*/  IMAD.X R35, RZ, RZ, R59, P6 ;  /* 0x000000ffff237224 */ /* 0x000fe200030e063b */
[----:B------:R-:W-:Y:S02]  /*f680*/  LOP3.LUT R18, R143, 0x380, RZ, 0xc0, !PT ;  /* 0x000003808f127812 */ /* 0x000fe400078ec0ff */
[----:B------:R-:W-:Y:S02]  /*f690*/  SHF.R.U64 R29, R29, 0x3, RZ ;  /* 0x000000031d1d7819 */ /* 0x000fe400000012ff */
[----:B------:R-:W-:Y:S02]  /*f6a0*/  SHF.R.U64 R40, R40, 0x3, RZ ;  /* 0x0000000328287819 */ /* 0x000fe400000012ff */
[----:B------:R-:W-:-:S02]  /*f6b0*/  IADD3 R153, P5, R58, 0x8060, RZ ;  /* 0x000080603a997810 */ /* 0x000fc40007fbe0ff */
[C---:B------:R-:W-:Y:S02]  /*f6c0*/  IADD3 R147, P3, R58.reuse, 0x4060, RZ ;  /* 0x000040603a937810 */ /* 0x040fe40007f7e0ff */
[C---:B------:R-:W-:Y:S02]  /*f6d0*/  IADD3 R149, P2, R58.reuse, 0x8000, RZ ;  /* 0x000080003a957810 */ /* 0x040fe40007f5e0ff */
[C---:B------:R-:W-:Y:S01]  /*f6e0*/  IADD3 R151, P1, R58.reuse, 0x8020, RZ ;  /* 0x000080203a977810 */ /* 0x040fe20007f3e0ff */
[--C-:B------:R-:W-:Y:S01]  /*f6f0*/  IMAD.X R49, RZ, RZ, R59.reuse, P3 ;  /* 0x000000ffff317224 */ /* 0x100fe200018e063b */
[----:B------:R-:W-:Y:S01]  /*f700*/  IADD3 R54, P6, R58, 0x8040, RZ ;  /* 0x000080403a367810 */ /* 0x000fe20007fde0ff */
[--C-:B------:R-:W-:Y:S01]  /*f710*/  IMAD.X R51, RZ, RZ, R59.reuse, P2 ;  /* 0x000000ffff337224 */ /* 0x100fe200010e063b */
[----:B------:R-:W-:Y:S01]  /*f720*/  SHF.R.U64 R18, R18, 0x3, RZ ;  /* 0x0000000312127819 */ /* 0x000fe200000012ff */
[--C-:B------:R-:W-:Y:S01]  /*f730*/  IMAD.X R53, RZ, RZ, R59.reuse, P1 ;  /* 0x000000ffff357224 */ /* 0x100fe200008e063b */
[----:B------:R-:W-:Y:S01]  /*f740*/  LOP3.LUT R30, R103, 0x380, RZ, 0xc0, !PT ;  /* 0x00000380671e7812 */ /* 0x000fe200078ec0ff */
[----:B------:R-:W-:Y:S01]  /*f750*/  IMAD.X R55, RZ, RZ, R59, P6 ;  /* 0x000000ffff377224 */ /* 0x000fe200030e063b */
[----:B------:R-:W-:-:S02]  /*f760*/  LOP3.LUT R58, R29, R58, RZ, 0x3c, !PT ;  /* 0x0000003a1d3a7212 */ /* 0x000fc400078e3cff */
[----:B------:R-:W-:Y:S02]  /*f770*/  LOP3.LUT R34, R139, 0x380, RZ, 0xc0, !PT ;  /* 0x000003808b227812 */ /* 0x000fe400078ec0ff */
[----:B------:R-:W-:Y:S02]  /*f780*/  LOP3.LUT R46, R40, R145, RZ, 0x3c, !PT ;  /* 0x00000091282e7212 */ /* 0x000fe400078e3cff */
[----:B------:R-:W-:Y:S02]  /*f790*/  LOP3.LUT R38, R141, 0x380, RZ, 0xc0, !PT ;  /* 0x000003808d267812 */ /* 0x000fe400078ec0ff */
[----:B------:R-:W-:Y:S02]  /*f7a0*/  LOP3.LUT R40, R153, 0x380, RZ, 0xc0, !PT ;  /* 0x0000038099287812 */ /* 0x000fe400078ec0ff */
[----:B------:R-:W-:Y:S02]  /*f7b0*/  LOP3.LUT R44, R18, R143, RZ, 0x3c, !PT ;  /* 0x0000008f122c7212 */ /* 0x000fe400078e3cff */
[----:B------:R-:W-:-:S02]  /*f7c0*/  IADD3.X R29, RZ, R59, RZ, P5, !PT ;  /* 0x0000003bff1d7210 */ /* 0x000fc40002ffe4ff */
[----:B------:R-:W-:Y:S02]  /*f7d0*/  SHF.R.U64 R30, R30, 0x3, RZ ;  /* 0x000000031e1e7819 */ /* 0x000fe400000012ff */
[----:B------:R-:W-:Y:S02]  /*f7e0*/  LOP3.LUT R18, R151, 0x380, RZ, 0xc0, !PT ;  /* 0x0000038097127812 */ /* 0x000fe400078ec0ff */
[----:B------:R-:W-:Y:S02]  /*f7f0*/  SHF.R.U64 R34, R34, 0x3, RZ ;  /* 0x0000000322227819 */ /* 0x000fe400000012ff */
[----:B------:R-:W-:Y:S02]  /*f800*/  LOP3.LUT R48, R147, 0x380, RZ, 0xc0, !PT ;  /* 0x0000038093307812 */ /* 0x000fe400078ec0ff */
[----:B------:R-:W-:Y:S02]  /*f810*/  MOV R59, R58 ;  /* 0x0000003a003b7202 */ /* 0x000fe40000000f00 */
[----:B------:R-:W-:-:S02]  /*f820*/  LOP3.LUT R25, R54, 0x380, RZ, 0xc0, !PT ;  /* 0x0000038036197812 */ /* 0x000fc400078ec0ff */
[----:B------:R-:W-:Y:S01]  /*f830*/  SHF.R.U64 R38, R38, 0x3, RZ ;  /* 0x0000000326267819 */ /* 0x000fe200000012ff */
[----:B------:R1:W-:Y:S01]  /*f840*/  STSM.16.M88.4 [R59], R4 ;  /* 0x000000043b007844 */ /* 0x0003e20000000200 */
[----:B------:R-:W-:Y:S02]  /*f850*/  SHF.R.U64 R40, R40, 0x3, RZ ;  /* 0x0000000328287819 */ /* 0x000fe400000012ff */
[----:B------:R-:W-:Y:S02]  /*f860*/  LOP3.LUT R30, R30, R103, RZ, 0x3c, !PT ;  /* 0x000000671e1e7212 */ /* 0x000fe400078e3cff */
[----:B------:R-:W-:Y:S02]  /*f870*/  SHF.R.U64 R18, R18, 0x3, RZ ;  /* 0x0000000312127819 */ /* 0x000fe400000012ff */
[----:B------:R-:W-:Y:S02]  /*f880*/  LOP3.LUT R34, R34, R139, RZ, 0x3c, !PT ;  /* 0x0000008b22227212 */ /* 0x000fe400078e3cff */
[----:B------:R-:W-:-:S02]  /*f890*/  SHF.R.U64 R48, R48, 0x3, RZ ;  /* 0x0000000330307819 */ /* 0x000fc400000012ff */
[----:B------:R-:W-:Y:S02]  /*f8a0*/  SHF.R.U64 R25, R25, 0x3, RZ ;  /* 0x0000000319197819 */ /* 0x000fe400000012ff */
[----:B------:R-:W-:Y:S02]  /*f8b0*/  LOP3.LUT R38, R38, R141, RZ, 0x3c, !PT ;  /* 0x0000008d26267212 */ /* 0x000fe400078e3cff */
[----:B------:R-:W-:Y:S02]  /*f8c0*/  LOP3.LUT R28, R40, R153, RZ, 0x3c, !PT ;  /* 0x00000099281c7212 */ /* 0x000fe400078e3cff */
[----:B------:R-:W-:Y:S02]  /*f8d0*/  MOV R58, R26 ;  /* 0x0000001a003a7202 */ /* 0x000fe40000000f00 */
[----:B-1----:R-:W-:Y:S02]  /*f8e0*/  F2FP.F16.F32.PACK_AB R4, R120, R3 ;  /* 0x000000037804723e */ /* 0x002fe400000000ff */
[----:B------:R-:W-:-:S02]  /*f8f0*/  F2FP.F16.F32.PACK_AB R5, R135, R128 ;  /* 0x000000808705723e */ /* 0x000fc400000000ff */
[----:B------:R-:W-:Y:S02]  /*f900*/  F2FP.F16.F32.PACK_AB R6, R37, R36 ;  /* 0x000000242506723e */ /* 0x000fe400000000ff */
[----:B------:R-:W-:Y:S01]  /*f910*/  F2FP.F16.F32.PACK_AB R7, R132, R127 ;  /* 0x0000007f8407723e */ /* 0x000fe200000000ff */
[----:B------:R-:W1:Y:S01]  /*f920*/  LDC.64 R36, c[0x0][0xc00] ;  /* 0x00030000ff247b82 */ /* 0x000e620000000a00 */
[----:B------:R-:W-:Y:S02]  /*f930*/  LOP3.LUT R52, R18, R151, RZ, 0x3c, !PT ;  /* 0x0000009712347212 */ /* 0x000fe400078e3cff */
[----:B------:R-:W-:Y:S01]  /*f940*/  MOV R40, R30 ;  /* 0x0000001e00287202 */ /* 0x000fe20000000f00 */
[----:B------:R-:W-:Y:S01]  /*f950*/  STSM.16.M88.4 [R58], R4 ;  /* 0x000000043a007844 */ /* 0x000fe20000000200 */
[----:B------:R-:W-:Y:S02]  /*f960*/  LOP3.LUT R48, R48, R147, RZ, 0x3c, !PT ;  /* 0x0000009330307212 */ /* 0x000fe400078e3cff */
[----:B------:R-:W-:Y:S01]  /*f970*/  LOP3.LUT R54, R25, R54, RZ, 0x3c, !PT ;  /* 0x0000003619367212 */ /* 0x000fe200078e3cff */
[----:B------:R-:W-:Y:S01]  /*f980*/  STSM.16.M88.4 [R40], R8 ;  /* 0x0000000828007844 */ /* 0x000fe20000000200 */
[----:B------:R-:W-:-:S02]  /*f990*/  MOV R18, R34 ;  /* 0x0000002200127202 */ /* 0x000fc40000000f00 */
[----:B------:R-:W-:Y:S02]  /*f9a0*/  MOV R38, R38 ;  /* 0x0000002600267202 */ /* 0x000fe40000000f00 */
[----:B------:R-:W-:Y:S01]  /*f9b0*/  F2FP.F16.F32.PACK_AB R25, R129, R122 ;  /* 0x0000007a8119723e */ /* 0x000fe200000000ff */
[----:B------:R2:W-:Y:S01]  /*f9c0*/  STSM.16.M88.4 [R18], R12 ;  /* 0x0000000c12007844 */ /* 0x0005e20000000200 */
[----:B------:R-:W-:Y:S02]  /*f9d0*/  F2FP.F16.F32.PACK_AB R26, R61, R60 ;  /* 0x0000003c3d1a723e */ /* 0x000fe400000000ff */
[----:B------:R-:W-:Y:S02]  /*f9e0*/  F2FP.F16.F32.PACK_AB R27, R130, R121 ;  /* 0x00000079821b723e */ /* 0x000fe400000000ff */
[----:B------:R-:W-:Y:S02]  /*f9f0*/  MOV R3, R28 ;  /* 0x0000001c00037202 */ /* 0x000fe40000000f00 */
[----:B------:R-:W-:Y:S01]  /*fa00*/  MOV R44, R44 ;  /* 0x0000002c002c7202 */ /* 0x000fe20000000f00 */
[----:B------:R-:W-:Y:S01]  /*fa10*/  STSM.16.M88.4 [R38], R24 ;  /* 0x0000001826007844 */ /* 0x000fe20000000200 */
[----:B------:R-:W-:-:S02]  /*fa20*/  F2FP.F16.F32.PACK_AB R28, R65, R64 ;  /* 0x00000040411c723e */ /* 0x000fc400000000ff */
[----:B------:R-:W-:Y:S01]  /*fa30*/  F2FP.F16.F32.PACK_AB R112, R113, R112 ;  /* 0x000000707170723e */ /* 0x000fe200000000ff */
[----:B------:R-:W-:Y:S01]  /*fa40*/  ULDC UR4, c[0x0][0xa88] ;  /* 0x0002a20000047ab9 */ /* 0x000fe20000000800 */
[----:B------:R-:W-:Y:S01]  /*fa50*/  F2FP.F16.F32.PACK_AB R29, R67, R66 ;  /* 0x00000042431d723e */ /* 0x000fe200000000ff */
[----:B------:R-:W-:Y:S01]  /*fa60*/  IMAD.MOV.U32 R64, RZ, RZ, RZ ;  /* 0x000000ffff407224 */ /* 0x000fe200078e00ff */
[----:B------:R-:W-:Y:S01]  /*fa70*/  F2FP.F16.F32.PACK_AB R30, R69, R68 ;  /* 0x00000044451e723e */ /* 0x000fe200000000ff */
[----:B--2---:R-:W2:Y:S01]  /*fa80*/  LDC.64 R12, c[0x0][0xc00] ;  /* 0x00030000ff0c7b82 */ /* 0x004ea20000000a00 */
[----:B------:R-:W-:Y:S02]  /*fa90*/  F2FP.F16.F32.PACK_AB R31, R71, R70 ;  /* 0x00000046471f723e */ /* 0x000fe400000000ff */
[----:B------:R-:W-:Y:S02]  /*faa0*/  MOV R46, R46 ;  /* 0x0000002e002e7202 */ /* 0x000fe40000000f00 */
[----:B------:R-:W-:Y:S01]  /*fab0*/  F2FP.F16.F32.PACK_AB R34, R77, R76 ;  /* 0x0000004c4d22723e */ /* 0x000fe200000000ff */
[----:B------:R-:W-:Y:S01]  /*fac0*/  STSM.16.M88.4 [R44], R28 ;  /* 0x0000001c2c007844 */ /* 0x000fe20000000200 */
[----:B------:R-:W-:Y:S01]  /*fad0*/  F2FP.F16.F32.PACK_AB R35, R79, R78 ;  /* 0x0000004e4f23723e */ /* 0x000fe200000000ff */
[----:B------:R-:W3:Y:S01]  /*fae0*/  LDC R40, c[0x0][0xbe8] ;  /* 0x0002fa00ff287b82 */ /* 0x000ee20000000800 */
[----:B------:R-:W-:-:S02]  /*faf0*/  MOV R48, R48 ;  /* 0x0000003000307202 */ /* 0x000fc40000000f00 */
[----:B------:R-:W-:Y:S01]  /*fb00*/  F2FP.F16.F32.PACK_AB R4, R81, R80 ;  /* 0x000000505104723e */ /* 0x000fe200000000ff */
[----:B------:R-:W-:Y:S01]  /*fb10*/  STSM.16.M88.4 [R46], R32 ;  /* 0x000000202e007844 */ /* 0x000fe20000000200 */
[----:B------:R-:W-:Y:S02]  /*fb20*/  F2FP.F16.F32.PACK_AB R5, R83, R82 ;  /* 0x000000525305723e */ /* 0x000fe400000000ff */
[----:B------:R-:W-:Y:S02]  /*fb30*/  F2FP.F16.F32.PACK_AB R6, R85, R84 ;  /* 0x000000545506723e */ /* 0x000fe400000000ff */
[----:B------:R-:W-:Y:S02]  /*fb40*/  F2FP.F16.F32.PACK_AB R7, R87, R86 ;  /* 0x000000565707723e */ /* 0x000fe400000000ff */
[----:B------:R-:W-:Y:S02]  /*fb50*/  LOP3.LUT R50, R149, 0x380, RZ, 0xc0, !PT ;  /* 0x0000038095327812 */ /* 0x000fe400078ec0ff */
[----:B------:R-:W-:Y:S01]  /*fb60*/  F2FP.F16.F32.PACK_AB R8, R89, R88 ;  /* 0x000000585908723e */ /* 0x000fe200000000ff */
[----:B------:R4:W-:Y:S01]  /*fb70*/  STSM.16.M88.4 [R48], R4 ;  /* 0x0000000430007844 */ /* 0x0009e20000000200 */
[----:B------:R-:W-:Y:S01]  /*fb80*/  SHF.R.U64 R50, R50, 0x3, RZ ;  /* 0x0000000332327819 */ /* 0x000fe200000012ff */
[----:B--2---:R-:W-:Y:S01]  /*fb90*/  IMAD.WIDE R12, R199, 0x4, R12 ;  /* 0x00000004c70c7825 */ /* 0x004fe200078e020c */
[----:B------:R-:W-:-:S02]  /*fba0*/  F2FP.F16.F32.PACK_AB R9, R91, R90 ;  /* 0x0000005a5b09723e */ /* 0x000fc400000000ff */
[----:B------:R-:W-:Y:S02]  /*fbb0*/  LOP3.LUT R50, R50, R149, RZ, 0x3c, !PT ;  /* 0x0000009532327212 */ /* 0x000fe400078e3cff */
[----:B------:R-:W-:Y:S02]  /*fbc0*/  F2FP.F16.F32.PACK_AB R10, R93, R92 ;  /* 0x0000005c5d0a723e */ /* 0x000fe400000000ff */
[----:B------:R-:W-:Y:S02]  /*fbd0*/  MOV R50, R50 ;  /* 0x0000003200327202 */ /* 0x000fe40000000f00 */
[----:B------:R-:W-:Y:S02]  /*fbe0*/  F2FP.F16.F32.PACK_AB R11, R95, R94 ;  /* 0x0000005e5f0b723e */ /* 0x000fe400000000ff */
[----:B------:R-:W-:Y:S02]  /*fbf0*/  MOV R52, R52 ;  /* 0x0000003400347202 */ /* 0x000fe40000000f00 */
[----:B------:R-:W-:Y:S01]  /*fc00*/  F2FP.F16.F32.PACK_AB R105, R107, R106 ;  /* 0x0000006a6b69723e */ /* 0x000fe200000000ff */
[----:B----4-:R-:W2:Y:S01]  /*fc10*/  LDC.64 R4, c[0x0][0xc08] ;  /* 0x00030200ff047b82 */ /* 0x010ea20000000a00 */
[----:B------:R-:W-:Y:S01]  /*fc20*/  MOV R54, R54 ;  /* 0x0000003600367202 */ /* 0x000fe20000000f00 */
[----:B------:R-:W-:Y:S01]  /*fc30*/  STSM.16.M88.4 [R50], R8 ;  /* 0x0000000832007844 */ /* 0x000fe20000000200 */
[----:B------:R-:W-:-:S02]  /*fc40*/  F2FP.F16.F32.PACK_AB R106, R109, R108 ;  /* 0x0000006c6d6a723e */ /* 0x000fc400000000ff */
[----:B------:R-:W-:Y:S01]  /*fc50*/  F2FP.F16.F32.PACK_AB R107, R111, R110 ;  /* 0x0000006e6f6b723e */ /* 0x000fe200000000ff */
[----:B------:R-:W-:Y:S01]  /*fc60*/  STSM.16.M88.4 [R52], R96 ;  /* 0x0000006034007844 */ /* 0x000fe20000000200 */
[----:B------:R-:W-:Y:S02]  /*fc70*/  F2FP.F16.F32.PACK_AB R113, R115, R114 ;  /* 0x000000727371723e */ /* 0x000fe400000000ff */
[----:B------:R-:W-:Y:S01]  /*fc80*/  F2FP.F16.F32.PACK_AB R114, R117, R116 ;  /* 0x000000747572723e */ /* 0x000fe200000000ff */
[----:B------:R-:W-:Y:S01]  /*fc90*/  STSM.16.M88.4 [R54], R104 ;  /* 0x0000006836007844 */ /* 0x000fe20000000200 */
[----:B------:R-:W-:Y:S02]  /*fca0*/  F2FP.F16.F32.PACK_AB R115, R119, R118 ;  /* 0x000000767773723e */ /* 0x000fe400000000ff */
[----:B-1----:R-:W-:-:S03]  /*fcb0*/  ISETP.NE.U32.AND P0, PT, R36, RZ, PT ;  /* 0x000000ff2400720c */ /* 0x002fc60003f05070 */
[----:B------:R1:W-:Y:S01]  /*fcc0*/  STSM.16.M88.4 [R3], R112 ;  /* 0x0000007003007844 */ /* 0x0003e20000000200 */
[----:B------:R-:W-:Y:S01]  /*fcd0*/  BAR.SYNC.DEFER_BLOCKING 0x1, 0x100 ;  /* 0x0044000000007b1d */ /* 0x000fe20000010000 */
[----:B------:R-:W-:Y:S02]  /*fce0*/  ISETP.NE.AND.EX P0, PT, R37, RZ, PT, P0 ;  /* 0x000000ff2500720c */ /* 0x000fe40003f05300 */
[----:B--2---:R-:W-:-:S04]  /*fcf0*/  ISETP.NE.U32.AND P2, PT, R4, RZ, PT ;  /* 0x000000ff0400720c */ /* 0x004fc80003f45070 */
[----:B------:R-:W-:-:S13]  /*fd00*/  ISETP.NE.AND.EX P2, PT, R5, RZ, PT, P2 ;  /* 0x000000ff0500720c */ /* 0x000fda0003f45320 */
[----:B------:R-:W2:Y:S01]  /*fd10*/  @P2 LDC.64 R4, c[0x0][0xc08] ;  /* 0x00030200ff042b82 */ /* 0x000ea20000000a00 */
[----:B-1----:R-:W-:Y:S01]  /*fd20*/  IMAD.U32 R3, RZ, RZ, UR4 ;  /* 0x00000004ff037e24 */ /* 0x002fe2000f8e00ff */
[----:B------:R1:W5:Y:S01]  /*fd30*/  @P0 LDG.E R64, desc[UR36][R12.64] ;  /* 0x000000240c400981 */ /* 0x000362000c1e1900 */
[----:B---3--:R-:W-:-:S13]  /*fd40*/  ISETP.NE.AND P1, PT, R40, 0x1, PT ;  /* 0x000000012800780c */ /* 0x008fda0003f25270 */
[----:B------:R-:W3:Y:S01]  /*fd50*/  @P1 LDC R6, c[0x0][0xbec] ;  /* 0x0002fb00ff061b82 */ /* 0x000ee20000000800 */
[----:B--2---:R-:W-:-:S07]  /*fd60*/  @P2 IMAD.WIDE R4, R199, 0x4, R4 ;  /* 0x00000004c7042825 */ /* 0x004fce00078e0204 */
[----:B------:R-:W2:Y:S01]  /*fd70*/  @P1 LDC R9, c[0x0][0xbf0] ;  /* 0x0002fc00ff091b82 */ /* 0x000ea20000000800 */
[----:B------:R1:W5:Y:S01]  /*fd80*/  @P2 LDG.E R3, desc[UR36][R4.64] ;  /* 0x0000002404032981 */ /* 0x000362000c1e1900 */
[----:B------:R-:W-:Y:S05]  /*fd90*/  @P2 BRA `(.L_x_4623) ;  /* 0x0000000000102947 */ /* 0x000fea0003800000 */
[----:B------:R-:W-:Y:S05]  /*fda0*/  @!P0 BRA `(.L_x_4623) ;  /* 0x00000000000c8947 */ /* 0x000fea0003800000 */
[----:B-1----:R-:W4:Y:S04]  /*fdb0*/  LDG.E R4, desc[UR36][R12.64] ;  /* 0x000000240c047981 */ /* 0x002f28000c1e1900 */
[----:B-----5:R-:W4:Y:S02]  /*fdc0*/  LDG.E R3, desc[UR36][R12.64+0x4] ;  /* 0x000004240c037981 */ /* 0x020f24000c1e1900 */
[----:B----4-:R-:W-:-:S07]  /*fdd0*/  IMAD.IADD R3, R3, 0x1, -R4 ;  /* 0x0000000103037824 */ /* 0x010fce00078e0a04 */
.L_x_4623:
[----:B------:R-:W-:Y:S01]  /*fde0*/  SHF.R.S32.HI R18, RZ, 0x1f, R198 ;  /* 0x0000001fff127819 */ /* 0x000fe200000114c6 */
[----:B-1----:R-:W-:Y:S01]  /*fdf0*/  IMAD.IADD R13, R192, 0x1, R22 ;  /* 0x00000001c00d7824 */ /* 0x002fe200078e0216 */
[----:B------:R-:W-:Y:S01]  /*fe00*/  ULDC.64 UR4, c[0x0][0xb90] ;  /* 0x0002e40000047ab9 */ /* 0x000fe20000000a00 */
[----:B-----5:R-:W-:Y:S01]  /*fe10*/  SHF.R.S32.HI R65, RZ, 0x1f, R64 ;  /* 0x0000001fff417819 */ /* 0x020fe20000011440 */
[----:B------:R-:W-:Y:S01]  /*fe20*/  IMAD.IADD R14, R205, 0x1, R22 ;  /* 0x00000001cd0e7824 */ /* 0x000fe200078e0216 */
[----:B------:R-:W-:Y:S01]  /*fe30*/  SHF.R.S32.HI R8, RZ, 0x1f, R199 ;  /* 0x0000001fff087819 */ /* 0x000fe200000114c7 */
[----:B------:R-:W-:Y:S01]  /*fe40*/  IMAD R5, R18, UR4, RZ ;  /* 0x0000000412057c24 */ /* 0x000fe2000f8e02ff */
[----:B------:R-:W-:Y:S01]  /*fe50*/  SEL R67, R199, RZ, !P0 ;  /* 0x000000ffc7437207 */ /* 0x000fe20004000000 */
[----:B---3--:R-:W-:Y:S01]  /*fe60*/  @P1 IMAD.HI.U32 R6, R13, R6, RZ ;  /* 0x000000060d061227 */ /* 0x008fe200078e00ff */
[----:B------:R-:W-:Y:S01]  /*fe70*/  SEL R66, R8, RZ, !P0 ;  /* 0x000000ff08427207 */ /* 0x000fe20004000000 */
[----:B------:R-:W1:Y:S02]  /*fe80*/  @P1 LDC R71, c[0x0][0xbec] ;  /* 0x0002fb00ff471b82 */ /* 0x000e640000000800 */
[----:B------:R-:W-:Y:S01]  /*fe90*/  IMAD.MOV.U32 R7, RZ, RZ, R13 ;  /* 0x000000ffff077224 */ /* 0x000fe200078e000d */
[----:B--2---:R-:W-:Y:S01]  /*fea0*/  @P1 SHF.R.U32.HI R7, RZ, R9, R6 ;  /* 0x00000009ff071219 */ /* 0x004fe20000011606 */
[----:B------:R-:W-:-:S02]  /*feb0*/  IMAD R11, R198, UR5, R5 ;  /* 0x00000005c60b7c24 */ /* 0x000fc4000f8e0205 */
[----:B------:R-:W-:Y:S01]  /*fec0*/  IMAD.WIDE.U32 R4, R198, UR4, R64 ;  /* 0x00000004c6047c25 */ /* 0x000fe2000f8e0040 */
[----:B------:R-:W-:Y:S01]  /*fed0*/  ULDC.64 UR4, c[0x0][0xb98] ;  /* 0x0002e60000047ab9 */ /* 0x000fe20000000a00 */
[----:B------:R-:W2:Y:S02]  /*fee0*/  @P1 LDC R73, c[0x0][0xbf0] ;  /* 0x0002fc00ff491b82 */ /* 0x000ea40000000800 */
[----:B------:R-:W-:Y:S02]  /*fef0*/  IMAD R9, R200, 0x40, R193 ;  /* 0x00000040c8097824 */ /* 0x000fe400078e02c1 */
[----:B------:R-:W-:Y:S02]  /*ff00*/  IMAD.IADD R5, R5, 0x1, R11 ;  /* 0x0000000105057824 */ /* 0x000fe400078e020b */
[----:B------:R-:W-:Y:S02]  /*ff10*/  IMAD.MOV R11, RZ, RZ, -R7 ;  /* 0x000000ffff0b7224 */ /* 0x000fe400078e0a07 */
[----:B------:R-:W-:-:S04]  /*ff20*/  IMAD.WIDE R20, R9, 0x2, R20 ;  /* 0x0000000209147825 */ /* 0x000fc800078e0214 */
[----:B------:R-:W-:Y:S01]  /*ff30*/  IMAD R6, R66, UR4, RZ ;  /* 0x0000000442067c24 */ /* 0x000fe2000f8e02ff */
[C---:B------:R-:W-:Y:S01]  /*ff40*/  IADD3 R29, P3, R20.reuse, 0x6000, RZ ;  /* 0x00006000141d7810 */ /* 0x040fe20007f7e0ff */
[C---:B------:R-:W-:Y:S01]  /*ff50*/  IMAD.WIDE.U32 R4, R67.reuse, UR4, R4 ;  /* 0x0000000443047c25 */ /* 0x040fe2000f8e0004 */
[C---:B------:R-:W-:Y:S02]  /*ff60*/  IADD3 R25, P5, R20.reuse, 0x3000, RZ ;  /* 0x0000300014197810 */ /* 0x040fe40007fbe0ff */
[----:B------:R-:W-:Y:S01]  /*ff70*/  IADD3 R49, P4, R20, 0x4000, RZ ;  /* 0x0000400014317810 */ /* 0x000fe20007f9e0ff */
[----:B------:R-:W-:Y:S01]  /*ff80*/  IMAD R9, R40, R11, R13 ;  /* 0x0000000b28097224 */ /* 0x000fe200078e020d */
[----:B------:R-:W-:Y:S01]  /*ff90*/  SHF.R.S32.HI R11, RZ, 0x1f, R7 ;  /* 0x0000001fff0b7819 */ /* 0x000fe20000011407 */
[----:B------:R-:W-:Y:S01]  /*ffa0*/  IMAD R8, R67, UR5, R6 ;  /* 0x0000000543087c24 */ /* 0x000fe2000f8e0206 */
[----:B------:R-:W-:Y:S01]  /*ffb0*/  IADD3 R4, P0, R7, R4, RZ ;  /* 0x0000000407047210 */ /* 0x000fe20007f1e0ff */
[----:B------:R-:W-:Y:S01]  /*ffc0*/  ULDC.64 UR4, c[0x0][0xb88] ;  /* 0x0002e20000047ab9 */ /* 0x000fe20000000a00 */
[----:B------:R-:W-:Y:S01]  /*ffd0*/  SHF.R.S32.HI R6, RZ, 0x1f, R9 ;  /* 0x0000001fff067819 */ /* 0x000fe20000011409 */
[----:B------:R-:W-:Y:S01]  /*ffe0*/  IMAD R69, R3, R40, RZ ;  /* 0x0000002803457224 */ /* 0x000fe200078e02ff */
[----:B------:R-:W-:-:S02]  /*fff0*/  IADD3.X R5, R11, R5, R8, P0, !PT ;  /* 0x000000050b057210 */ /* 0x000fc400007fe408 */
[----:B------:R-:W-:Y:S01]  /*10000*/  IADD3 R7, P2, R20, 0x1000, RZ ;  /* 0x0000100014077810 */ /* 0x000fe20007f5e0ff */
[----:B------:R-:W-:Y:S01]  /*10010*/  IMAD R6, R6, UR4, RZ ;  /* 0x0000000406067c24 */ /* 0x000fe2000f8e02ff */
[----:B------:R-:W-:Y:S01]  /*10020*/  IADD3 R13, P6, R20, 0x2000, RZ ;  /* 0x00002000140d7810 */ /* 0x000fe20007fde0ff */
[----:B------:R-:W-:Y:S01]  /*10030*/  IMAD.WIDE.U32 R4, R9, UR4, R4 ;  /* 0x0000000409047c25 */ /* 0x000fe2000f8e0004 */
[----:B------:R-:W-:Y:S02]  /*10040*/  LOP3.LUT R8, R7, 0x380, RZ, 0xc0, !PT ;  /* 0x0000038007087812 */ /* 0x000fe400078ec0ff */
[----:B------:R-:W-:Y:S01]  /*10050*/  LOP3.LUT R28, R29, 0x380, RZ, 0xc0, !PT ;  /* 0x000003801d1c7812 */ /* 0x000fe200078ec0ff */
[----:B------:R-:W-:Y:S01]  /*10060*/  IMAD R11, R9, UR5, R6 ;  /* 0x00000005090b7c24 */ /* 0x000fe2000f8e0206 */
[----:B------:R-:W-:Y:S01]  /*10070*/  ULDC.64 UR4, c[0x0][0xb50] ;  /* 0x0002d40000047ab9 */ /* 0x000fe20000000a00 */
[----:B------:R-:W-:Y:S01]  /*10080*/  SHF.R.U64 R8, R8, 0x3, RZ ;  /* 0x0000000308087819 */ /* 0x000fe200000012ff */
[----:B------:R-:W-:Y:S01]  /*10090*/  IMAD.X R9, RZ, RZ, R21, P2 ;  /* 0x000000ffff097224 */ /* 0x000fe200010e0615 */
[----:B------:R-:W-:Y:S01]  /*100a0*/  LEA R10, P0, R4, UR4, 0x2 ;  /* 0x00000004040a7c11 */ /* 0x000fe2000f8010ff */
[----:B------:R-:W-:Y:S01]  /*100b0*/  IMAD.IADD R5, R5, 0x1, R11 ;  /* 0x0000000105057824 */ /* 0x000fe200078e020b */
[----:B------:R-:W-:-:S02]  /*100c0*/  LOP3.LUT R8, R8, R7, RZ, 0x3c, !PT ;  /* 0x0000000708087212 */ /* 0x000fc400078e3cff */
[----:B------:R-:W-:Y:S01]  /*100d0*/  IADD3 R33, P2, R20, 0x7000, RZ ;  /* 0x0000700014217810 */ /* 0x000fe20007f5e0ff */
[----:B------:R-:W-:Y:S01]  /*100e0*/  SHFL.IDX PT, R46, R10, RZ, 0x1c1f ;  /* 0x001c1fff0a2e7589 */ /* 0x000fe200000e0000 */
[----:B------:R-:W-:Y:S01]  /*100f0*/  LEA.HI.X R7, R4, UR5, R5, 0x2, P0 ;  /* 0x0000000504077c11 */ /* 0x000fe200080f1405 */
[----:B------:R-:W-:Y:S01]  /*10100*/  VIADD R4, R14, 0x8 ;  /* 0x000000080e047836 */ /* 0x000fe20000000000 */
[----:B------:R-:W-:Y:S01]  /*10110*/  IADD3 R37, P0, R20, 0x5000, RZ ;  /* 0x0000500014257810 */ /* 0x000fe20007f1e0ff */
[----:B------:R-:W-:Y:S01]  /*10120*/  SHFL.IDX PT, R54, R10, 0x1, 0x1c1f ;  /* 0x003c1f000a367f89 */ /* 0x000fe200000e0000 */
[----:B------:R-:W-:Y:S01]  /*10130*/  LOP3.LUT R32, R33, 0x380, RZ, 0xc0, !PT ;  /* 0x0000038021207812 */ /* 0x000fe200078ec0ff */
[----:B------:R-:W-:Y:S01]  /*10140*/  ULDC.64 UR4, c[0x0][0xaa0] ;  /* 0x0002a80000047ab9 */ /* 0x000fe20000000a00 */
[----:B------:R-:W-:Y:S01]  /*10150*/  LOP3.LUT R36, R37, 0x380, RZ, 0xc0, !PT ;  /* 0x0000038025247812 */ /* 0x000fe200078ec0ff */
[----:B------:R-:W3:Y:S01]  /*10160*/  SHFL.IDX PT, R47, R7, RZ, 0x1c1f ;  /* 0x001c1fff072f7589 */ /* 0x000ee200000e0000 */
[----:B------:R-:W-:-:S02]  /*10170*/  LOP3.LUT R12, R13, 0x380, RZ, 0xc0, !PT ;  /* 0x000003800d0c7812 */ /* 0x000fc400078ec0ff */
[----:B------:R-:W-:Y:S01]  /*10180*/  SHF.R.U64 R36, R36, 0x3, RZ ;  /* 0x0000000324247819 */ /* 0x000fe200000012ff */
[----:B------:R-:W4:Y:S01]  /*10190*/  SHFL.IDX PT, R55, R7, 0x1, 0x1c1f ;  /* 0x003c1f0007377f89 */ /* 0x000f2200000e0000 */
[----:B------:R-:W-:Y:S02]  /*101a0*/  LOP3.LUT R24, R25, 0x380, RZ, 0xc0, !PT ;  /* 0x0000038019187812 */ /* 0x000fe400078ec0ff */
[----:B------:R-:W-:Y:S02]  /*101b0*/  LOP3.LUT R48, R49, 0x380, RZ, 0xc0, !PT ;  /* 0x0000038031307812 */ /* 0x000fe400078ec0ff */
[----:B------:R-:W-:Y:S02]  /*101c0*/  SHF.R.U64 R28, R28, 0x3, RZ ;  /* 0x000000031c1c7819 */ /* 0x000fe400000012ff */
[----:B------:R-:W-:Y:S01]  /*101d0*/  LOP3.LUT R36, R36, R37, RZ, 0x3c, !PT ;  /* 0x0000002524247212 */ /* 0x000fe200078e3cff */
[----:B------:R-:W-:Y:S01]  /*101e0*/  IMAD.X R37, RZ, RZ, R21, P0 ;  /* 0x000000ffff257224 */ /* 0x000fe200000e0615 */
[----:B------:R-:W-:-:S02]  /*101f0*/  SHF.R.U64 R32, R32, 0x3, RZ ;  /* 0x0000000320207819 */ /* 0x000fc400000012ff */
[----:B------:R-:W-:Y:S02]  /*10200*/  SHF.R.U64 R12, R12, 0x3, RZ ;  /* 0x000000030c0c7819 */ /* 0x000fe400000012ff */
[----:B------:R-:W-:Y:S02]  /*10210*/  SHF.R.U64 R24, R24, 0x3, RZ ;  /* 0x0000000318187819 */ /* 0x000fe400000012ff */
[----:B------:R-:W-:Y:S02]  /*10220*/  SHF.R.U64 R48, R48, 0x3, RZ ;  /* 0x0000000330307819 */ /* 0x000fe400000012ff */
[----:B------:R-:W-:Y:S02]  /*10230*/  LOP3.LUT P0, RZ, R202, 0x3, RZ, 0xc0, !PT ;  /* 0x00000003caff7812 */ /* 0x000fe4000780c0ff */
[----:B------:R-:W-:Y:S01]  /*10240*/  LOP3.LUT R28, R28, R29, RZ, 0x3c, !PT ;  /* 0x0000001d1c1c7212 */ /* 0x000fe200078e3cff */
[--C-:B------:R-:W-:Y:S01]  /*10250*/  IMAD.X R29, RZ, RZ, R21.reuse, P3 ;  /* 0x000000ffff1d7224 */ /* 0x100fe200018e0615 */
[----:B------:R-:W-:Y:S01]  /*10260*/  LOP3.LUT R32, R32, R33, RZ, 0x3c, !PT ;  /* 0x0000002120207212 */ /* 0x000fe200078e3cff */
[----:B------:R-:W-:Y:S01]  /*10270*/  IMAD.X R33, RZ, RZ, R21, P2 ;  /* 0x000000ffff217224 */ /* 0x000fe200010e0615 */
[----:B------:R-:W-:-:S02]  /*10280*/  IADD3 R6, P3, R20, 0xb000, RZ ;  /* 0x0000b00014067810 */ /* 0x000fc40007f7e0ff */
[----:B------:R-:W-:Y:S01]  /*10290*/  LOP3.LUT R12, R12, R13, RZ, 0x3c, !PT ;  /* 0x0000000d0c0c7212 */ /* 0x000fe200078e3cff */
[--C-:B------:R-:W-:Y:S01]  /*102a0*/  IMAD.X R13, RZ, RZ, R21.reuse, P6 ;  /* 0x000000ffff0d7224 */ /* 0x100fe200030e0615 */
[----:B------:R-:W-:Y:S01]  /*102b0*/  LOP3.LUT R24, R24, R25, RZ, 0x3c, !PT ;  /* 0x0000001918187212 */ /* 0x000fe200078e3cff */
[--C-:B------:R-:W-:Y:S01]  /*102c0*/  IMAD.X R25, RZ, RZ, R21.reuse, P5 ;  /* 0x000000ffff197224 */ /* 0x100fe200028e0615 */
[----:B------:R-:W-:Y:S01]  /*102d0*/  LOP3.LUT R48, R48, R49, RZ, 0x3c, !PT ;  /* 0x0000003130307212 */ /* 0x000fe200078e3cff */
[--C-:B------:R-:W-:Y:S01]  /*102e0*/  IMAD.X R49, RZ, RZ, R21.reuse, P4 ;  /* 0x000000ffff317224 */ /* 0x100fe200020e0615 */
[-C--:B------:R-:W-:Y:S01]  /*102f0*/  ISETP.GE.OR P2, PT, R14, R69.reuse, P0 ;  /* 0x000000450e00720c */ /* 0x080fe20000746670 */
[----:B------:R-:W-:Y:S01]  /*10300*/  IMAD.X R45, RZ, RZ, R21, P3 ;  /* 0x000000ffff2d7224 */ /* 0x000fe200018e0615 */
[----:B------:R-:W-:Y:S02]  /*10310*/  ISETP.GE.OR P0, PT, R4, R69, P0 ;  /* 0x000000450400720c */ /* 0x000fe40000706670 */
[----:B------:R-:W-:-:S02]  /*10320*/  IADD3 R61, P6, R20, 0x8000, RZ ;  /* 0x00008000143d7810 */ /* 0x000fc40007fde0ff */
[C---:B------:R-:W-:Y:S02]  /*10330*/  IADD3 R57, P5, R20.reuse, 0x9000, RZ ;  /* 0x0000900014397810 */ /* 0x040fe40007fbe0ff */
[C---:B------:R-:W-:Y:S02]  /*10340*/  IADD3 R53, P4, R20.reuse, 0xa000, RZ ;  /* 0x0000a00014357810 */ /* 0x040fe40007f9e0ff */
[----:B------:R-:W-:Y:S02]  /*10350*/  LOP3.LUT R5, R20, 0x380, RZ, 0xc0, !PT ;  /* 0x0000038014057812 */ /* 0x000fe400078ec0ff */
[----:B------:R-:W-:Y:S01]  /*10360*/  LOP3.LUT R3, R6, 0x380, RZ, 0xc0, !PT ;  /* 0x0000038006037812 */ /* 0x000fe200078ec0ff */
[----:B---3--:R-:W-:Y:S01]  /*10370*/  @!P2 ST.E desc[UR36][R46.64], R0 ;  /* 0x000000002e00a985 */ /* 0x008fe2000c101924 */
[----:B------:R-:W-:Y:S02]  /*10380*/  LOP3.LUT R60, R61, 0x380, RZ, 0xc0, !PT ;  /* 0x000003803d3c7812 */ /* 0x000fe400078ec0ff */
[----:B------:R-:W-:Y:S01]  /*10390*/  LOP3.LUT R56, R57, 0x380, RZ, 0xc0, !PT ;  /* 0x0000038039387812 */ /* 0x000fe200078ec0ff */
[----:B----4-:R3:W-:Y:S01]  /*103a0*/  @!P0 ST.E desc[UR36][R54.64], R2 ;  /* 0x0000000236008985 */ /* 0x0107e2000c101924 */
[----:B------:R-:W-:-:S02]  /*103b0*/  LOP3.LUT R52, R53, 0x380, RZ, 0xc0, !PT ;  /* 0x0000038035347812 */ /* 0x000fc400078ec0ff */
[----:B------:R-:W-:Y:S01]  /*103c0*/  SHF.R.U64 R5, R5, 0x3, RZ ;  /* 0x0000000305057819 */ /* 0x000fe200000012ff */
[----:B------:R-:W5:Y:S01]  /*103d0*/  LD.E.128 R8, desc[UR36][R8.64] ;  /* 0x0000002408087980 */ /* 0x000f62000c101d00 */
[----:B------:R-:W-:Y:S02]  /*103e0*/  SHF.R.U64 R3, R3, 0x3, RZ ;  /* 0x0000000303037819 */ /* 0x000fe400000012ff */
[----:B------:R-:W-:Y:S01]  /*103f0*/  SHF.R.U64 R60, R60, 0x3, RZ ;  /* 0x000000033c3c7819 */ /* 0x000fe200000012ff */
[----:B------:R-:W5:Y:S01]  /*10400*/  LD.E.128 R12, desc[UR36][R12.64] ;  /* 0x000000240c0c7980 */ /* 0x000f62000c101d00 */
[----:B------:R-:W-:Y:S02]  /*10410*/  SHF.R.U64 R56, R56, 0x3, RZ ;  /* 0x0000000338387819 */ /* 0x000fe400000012ff */
[----:B------:R-:W-:Y:S01]  /*10420*/  SHF.R.U64 R52, R52, 0x3, RZ ;  /* 0x0000000334347819 */ /* 0x000fe200000012ff */
[----:B------:R-:W5:Y:S01]  /*10430*/  LD.E.128 R24, desc[UR36][R24.64] ;  /* 0x0000002418187980 */ /* 0x000f62000c101d00 */
[----:B------:R-:W-:-:S02]  /*10440*/  LOP3.LUT R20, R5, R20, RZ, 0x3c, !PT ;  /* 0x0000001405147212 */ /* 0x000fc400078e3cff */
[----:B------:R-:W-:Y:S01]  /*10450*/  LOP3.LUT R44, R3, R6, RZ, 0x3c, !PT ;  /* 0x00000006032c7212 */ /* 0x000fe200078e3cff */
[----:B------:R-:W-:Y:S01]  /*10460*/  IMAD R3, R65, UR4, RZ ;  /* 0x0000000441037c24 */ /* 0x000fe2000f8e02ff */
[----:B------:R-:W-:Y:S01]  /*10470*/  LOP3.LUT R60, R60, R61, RZ, 0x3c, !PT ;  /* 0x0000003d3c3c7212 */ /* 0x000fe200078e3cff */
[--C-:B------:R-:W-:Y:S01]  /*10480*/  IMAD.X R61, RZ, RZ, R21.reuse, P6 ;  /* 0x000000ffff3d7224 */ /* 0x100fe200030e0615 */
[----:B------:R-:W-:Y:S01]  /*10490*/  LOP3.LUT R56, R56, R57, RZ, 0x3c, !PT ;  /* 0x0000003938387212 */ /* 0x000fe200078e3cff */
[--C-:B------:R-:W-:Y:S01]  /*104a0*/  IMAD.X R57, RZ, RZ, R21.reuse, P5 ;  /* 0x000000ffff397224 */ /* 0x100fe200028e0615 */
[----:B------:R-:W-:Y:S01]  /*104b0*/  LOP3.LUT R52, R52, R53, RZ, 0x3c, !PT ;  /* 0x0000003534347212 */ /* 0x000fe200078e3cff */
[----:B------:R-:W-:Y:S01]  /*104c0*/  IMAD.X R53, RZ, RZ, R21, P4 ;  /* 0x000000ffff357224 */ /* 0x000fe200020e0615 */
[----:B------:R4:W5:Y:S04]  /*104d0*/  LD.E.128 R4, desc[UR36][R20.64] ;  /* 0x0000002414047980 */ /* 0x000968000c101d00 */
[----:B------:R-:W5:Y:S04]  /*104e0*/  LD.E.128 R48, desc[UR36][R48.64] ;  /* 0x0000002430307980 */ /* 0x000f68000c101d00 */
[----:B------:R-:W5:Y:S01]  /*104f0*/  LD.E.128 R36, desc[UR36][R36.64] ;  /* 0x0000002424247980 */ /* 0x000f62000c101d00 */
[----:B----4-:R-:W-:-:S02]  /*10500*/  IMAD R21, R64, UR5, R3 ;  /* 0x0000000540157c24 */ /* 0x010fc4000f8e0203 */
[----:B---3--:R-:W-:Y:S01]  /*10510*/  IMAD.WIDE.U32 R2, R64, UR4, RZ ;  /* 0x0000000440027c25 */ /* 0x008fe2000f8e00ff */
[----:B------:R-:W-:Y:S01]  /*10520*/  ULDC.64 UR4, c[0x0][0xae8] ;  /* 0x0002ba0000047ab9 */ /* 0x000fe20000000a00 */
[----:B------:R-:W5:Y:S02]  /*10530*/  LD.E.128 R28, desc[UR36][R28.64] ;  /* 0x000000241c1c7980 */ /* 0x000f64000c101d00 */
[----:B------:R-:W-:Y:S02]  /*10540*/  IMAD.IADD R3, R3, 0x1, R21 ;  /* 0x0000000103037824 */ /* 0x000fe400078e0215 */
[----:B------:R-:W-:Y:S01]  /*10550*/  IMAD R21, R197, 0x20, R200 ;  /* 0x00000020c5157824 */ /* 0x000fe200078e02c8 */
[----:B------:R-:W5:Y:S01]  /*10560*/  LD.E.128 R32, desc[UR36][R32.64] ;  /* 0x0000002420207980 */ /* 0x000f62000c101d00 */
[----:B------:R-:W-:Y:S02]  /*10570*/  IMAD R65, R18, UR4, RZ ;  /* 0x0000000412417c24 */ /* 0x000fe4000f8e02ff */
[----:B------:R-:W-:Y:S01]  /*10580*/  IMAD.IADD R20, R22, 0x1, R21 ;  /* 0x0000000116147824 */ /* 0x000fe200078e0215 */
[----:B------:R-:W5:Y:S01]  /*10590*/  LD.E.128 R60, desc[UR36][R60.64] ;  /* 0x000000243c3c7980 */ /* 0x000f62000c101d00 */
[----:B------:R-:W-:-:S02]  /*105a0*/  IMAD R65, R198, UR5, R65 ;  /* 0x00000005c6417c24 */ /* 0x000fc4000f8e0241 */
[----:B-1----:R-:W-:Y:S01]  /*105b0*/  @P1 IMAD.HI.U32 R0, R20, R71, RZ ;  /* 0x0000004714001227 */ /* 0x002fe200078e00ff */
[----:B------:R-:W5:Y:S03]  /*105c0*/  LD.E.128 R56, desc[UR36][R56.64] ;  /* 0x0000002438387980 */ /* 0x000f66000c101d00 */
[----:B------:R-:W-:Y:S01]  /*105d0*/  IMAD.WIDE.U32 R2, R198, UR4, R2 ;  /* 0x00000004c6027c25 */ /* 0x000fe2000f8e0002 */
[----:B------:R-:W-:Y:S01]  /*105e0*/  ULDC.64 UR4, c[0x0][0xaf0] ;  /* 0x0002bc0000047ab9 */ /* 0x000fe20000000a00 */
[----:B------:R-:W5:Y:S02]  /*105f0*/  LD.E.128 R52, desc[UR36][R52.64] ;  /* 0x0000002434347980 */ /* 0x000f64000c101d00 */
[----:B------:R-:W-:Y:S01]  /*10600*/  IMAD.MOV.U32 R21, RZ, RZ, R20 ;  /* 0x000000ffff157224 */ /* 0x000fe200078e0014 */
[----:B--2---:R-:W-:Y:S01]  /*10610*/  @P1 SHF.R.U32.HI R21, RZ, R73, R0 ;  /* 0x00000049ff151219 */ /* 0x004fe20000011600 */
[----:B------:R-:W-:Y:S01]  /*10620*/  IMAD.IADD R3, R3, 0x1, R65 ;  /* 0x0000000103037824 */ /* 0x000fe200078e0241 */
[----:B------:R-:W5:Y:S01]  /*10630*/  LD.E.128 R44, desc[UR36][R44.64] ;  /* 0x000000242c2c7980 */ /* 0x000f62000c101d00 */
[----:B------:R-:W-:Y:S01]  /*10640*/  IMAD R18, R66, UR4, RZ ;  /* 0x0000000442127c24 */ /* 0x000fe2000f8e02ff */
[----:B------:R-:W-:Y:S01]  /*10650*/  SHF.R.S32.HI R0, RZ, 0x1f, R21 ;  /* 0x0000001fff007819 */ /* 0x000fe20000011415 */
[C---:B------:R-:W-:Y:S01]  /*10660*/  IMAD.WIDE.U32 R2, R67.reuse, UR4, R2 ;  /* 0x0000000443027c25 */ /* 0x040fe2000f8e0002 */
[----:B------:R-:W-:Y:S01]  /*10670*/  @!PT LDS RZ, [RZ] ;  /* 0x00000000fffff984 */ /* 0x000fe20000000800 */
[----:B------:R-:W-:Y:S01]  /*10680*/  @!PT LDS RZ, [RZ] ;  /* 0x00000000fffff984 */ /* 0x000fe20000000800 */
[----:B------:R-:W-:Y:S01]  /*10690*/  @!PT LDS RZ, [RZ] ;  /* 0x00000000fffff984 */ /* 0x000fe20000000800 */
[----:B------:R-:W-:Y:S01]  /*106a0*/  @!PT LDS RZ, [RZ] ;  /* 0x00000000fffff984 */ /* 0x000fe20000000800 */
[----:B------:R1:W-:Y:S06]  /*106b0*/  MEMBAR.ALL.CTA ;  /* 0x0000000000007992 */ /* 0x0003ec0000008000 */
[----:B-1----:R-:W1:Y:S01]  /*106c0*/  FENCE.VIEW.ASYNC.S ;  /* 0x00000000000073c6 */ /* 0x002e620000000000 */
[----:B------:R-:W-:Y:S01]  /*106d0*/  IMAD R65, R67, UR5, R18 ;  /* 0x0000000543417c24 */ /* 0x000fe2000f8e0212 */
[----:B------:R-:W-:Y:S01]  /*106e0*/  ULDC.64 UR4, c[0x0][0xae0] ;  /* 0x0002b80000047ab9 */ /* 0x000fe20000000a00 */
[----:B------:R-:W-:-:S02]  /*106f0*/  IMAD.MOV R67, RZ, RZ, -R21 ;  /* 0x000000ffff437224 */ /* 0x000fc400078e0a15 */
[----:B------:R-:W-:Y:S02]  /*10700*/  IMAD.IADD R3, R3, 0x1, R65 ;  /* 0x0000000103037824 */ /* 0x000fe400078e0241 */
[----:B------:R-:W-:Y:S02]  /*10710*/  IMAD R0, R0, UR4, RZ ;  /* 0x0000000400007c24 */ /* 0x000fe4000f8e02ff */
[----:B------:R-:W-:Y:S02]  /*10720*/  IMAD R65, R40, R67, R20 ;  /* 0x0000004328417224 */ /* 0x000fe400078e0214 */
[C---:B------:R-:W-:Y:S02]  /*10730*/  IMAD R67, R21.reuse, UR5, R0 ;  /* 0x0000000515437c24 */ /* 0x040fe4000f8e0200 */
[----:B------:R-:W-:Y:S01]  /*10740*/  IMAD.WIDE.U32 R2, R21, UR4, R2 ;  /* 0x0000000415027c25 */ /* 0x000fe2000f8e0002 */
[----:B------:R-:W-:Y:S01]  /*10750*/  SHF.R.S32.HI R0, RZ, 0x1f, R65 ;  /* 0x0000001fff007819 */ /* 0x000fe20000011441 */
[----:B------:R-:W-:-:S02]  /*10760*/  ULDC.64 UR4, c[0x0][0xad8] ;  /* 0x0002b60000047ab9 */ /* 0x000fc40000000a00 */
[----:B------:R-:W-:Y:S02]  /*10770*/  IMAD.IADD R3, R3, 0x1, R67 ;  /* 0x0000000103037824 */ /* 0x000fe400078e0243 */
[----:B------:R-:W-:Y:S02]  /*10780*/  IMAD R18, R0, UR4, RZ ;  /* 0x0000000400127c24 */ /* 0x000fe4000f8e02ff */
[----:B------:R-:W-:Y:S02]  /*10790*/  IMAD.IADD R40, R200, 0x1, R22 ;  /* 0x00000001c8287824 */ /* 0x000fe400078e0216 */
[C---:B------:R-:W-:Y:S02]  /*107a0*/  IMAD R21, R65.reuse, UR5, R18 ;  /* 0x0000000541157c24 */ /* 0x040fe4000f8e0212 */
[----:B------:R-:W-:Y:S01]  /*107b0*/  IMAD.WIDE.U32 R2, R65, UR4, R2 ;  /* 0x0000000441027c25 */ /* 0x000fe2000f8e0002 */
[----:B------:R-:W-:Y:S01]  /*107c0*/  ISETP.GE.AND P2, PT, R40, R69, PT ;  /* 0x000000452800720c */ /* 0x000fe20003f46270 */
[----:B------:R-:W-:-:S02]  /*107d0*/  ULDC.64 UR4, c[0x0][0xa80] ;  /* 0x0002a00000047ab9 */ /* 0x000fc40000000a00 */
[----:B------:R-:W-:Y:S01]  /*107e0*/  VIADD R0, R40, 0x20 ;  /* 0x0000002028007836 */ /* 0x000fe20000000000 */
[----:B------:R-:W-:Y:S01]  /*107f0*/  LEA R18, P3, R2, UR4, 0x1 ;  /* 0x0000000402127c11 */ /* 0x000fe2000f8608ff */
[----:B------:R-:W-:Y:S02]  /*10800*/  IMAD.IADD R3, R3, 0x1, R21 ;  /* 0x0000000103037824 */ /* 0x000fe400078e0215 */
[----:B0-----:R-:W-:Y:S01]  /*10810*/  VIADD R17, R17, 0x30820 ;  /* 0x0003082011117836 */ /* 0x001fe20000000000 */
[-C--:B------:R-:W-:Y:S01]  /*10820*/  ISETP.GE.AND P1, PT, R0, R69.reuse, PT ;  /* 0x000000450000720c */ /* 0x080fe20003f26270 */
[----:B------:R-:W-:Y:S01]  /*10830*/  VIADD R0, R40, 0x40 ;  /* 0x0000004028007836 */ /* 0x000fe20000000000 */
[----:B------:R-:W-:Y:S02]  /*10840*/  LEA.HI.X R22, R2, UR5, R3, 0x1, P3 ;  /* 0x0000000502167c11 */ /* 0x000fe400098f0c03 */
[----:B------:R-:W-:Y:S01]  /*10850*/  PRMT R17, RZ, 0x654, R17 ;  /* 0x00000654ff117816 */ /* 0x000fe20000000011 */
[----:B-1----:R0:W1:Y:S01]  /*10860*/  SHFL.IDX PT, R64, R18, RZ, 0x181f ;  /* 0x00181fff12407589 */ /* 0x00206200000e0000 */
        /* <DEDUP_REMOVED lines=12> */
[C---:B------:R-:W-:Y:S02]  /*10930*/  @!P2 LEA R64, P6, R196.reuse, R64, 0x1 ;  /* 0x00000040c440a211 */ /* 0x040fe400078c08ff */
[-C--:B------:R-:W-:Y:S01]  /*10940*/  @!P3 LEA.HI.X R21, R195, R0.reuse, R208, 0x1, P5 ;  /* 0x00000000c315b211 */ /* 0x080fe200028f0cd0 */
[----:B-----5:R3:W-:Y:S01]  /*10950*/  @!P4 ST.E.128 desc[UR36][R2.64], R4 ;  /* 0x000000040200c985 */ /* 0x0207e2000c101d24 */
[----:B------:R-:W-:-:S03]  /*10960*/  @!P2 LEA.HI.X R65, R196, R0, R207, 0x1, P6 ;  /* 0x00000000c441a211 */ /* 0x000fc600030f0ccf */
[----:B------:R3:W-:Y:S04]  /*10970*/  @!P3 ST.E.128 desc[UR36][R20.64], R48 ;  /* 0x000000301400b985 */ /* 0x0007e8000c101d24 */
[----:B------:R3:W-:Y:S02]  /*10980*/  @!P2 ST.E.128 desc[UR36][R64.64], R60 ;  /* 0x0000003c4000a985 */ /* 0x0007e4000c101d24 */
.L_x_4625:
[----:B------:R-:W-:Y:S05]  /*10990*/  BSYNC B1 ;  /* 0x0000000000017941 */ /* 0x000fea0003800000 */
.L_x_4624:
        /* <DEDUP_REMOVED lines=10> */
[C---:B------:R-:W-:Y:S02]  /*10a40*/  @!P6 LEA R6, P3, R196.reuse, R6, 0x1 ;  /* 0x00000006c406e211 */ /* 0x040fe400078608ff */
[-C--:B----4-:R-:W-:Y:S02]  /*10a50*/  @!P4 LEA.HI.X R3, R193, R0.reuse, R209, 0x1, P1 ;  /* 0x00000000c103c211 */ /* 0x090fe400008f0cd1 */
[-C--:B------:R-:W-:Y:S02]  /*10a60*/  @!P5 LEA.HI.X R5, R195, R0.reuse, R208, 0x1, P2 ;  /* 0x00000000c305d211 */ /* 0x080fe400010f0cd0 */
[----:B------:R-:W-:Y:S01]  /*10a70*/  @!P6 LEA.HI.X R7, R196, R0, R207, 0x1, P3 ;  /* 0x00000000c407e211 */ /* 0x000fe200018f0ccf */
[----:B------:R3:W-:Y:S04]  /*10a80*/  @!P4 ST.E.128 desc[UR36][R2.64], R8 ;  /* 0x000000080200c985 */ /* 0x0007e8000c101d24 */
[----:B------:R3:W-:Y:S04]  /*10a90*/  @!P5 ST.E.128 desc[UR36][R4.64], R36 ;  /* 0x000000240400d985 */ /* 0x0007e8000c101d24 */
[----:B------:R3:W-:Y:S02]  /*10aa0*/  @!P6 ST.E.128 desc[UR36][R6.64], R56 ;  /* 0x000000380600e985 */ /* 0x0007e4000c101d24 */
.L_x_4627:
[----:B------:R-:W-:Y:S05]  /*10ab0*/  BSYNC B1 ;  /* 0x0000000000017941 */ /* 0x000fea0003800000 */
.L_x_4626:
        /* <DEDUP_REMOVED lines=14> */
[----:B------:R0:W-:Y:S04]  /*10ba0*/  @!P3 ST.E.128 desc[UR36][R2.64], R12 ;  /* 0x0000000c0200b985 */ /* 0x0001e8000c101d24 */
[----:B------:R0:W-:Y:S04]  /*10bb0*/  @!P4 ST.E.128 desc[UR36][R4.64], R28 ;  /* 0x0000001c0400c985 */ /* 0x0001e8000c101d24 */
[----:B------:R0:W-:Y:S02]  /*10bc0*/  @!P5 ST.E.128 desc[UR36][R6.64], R52 ;  /* 0x000000340600d985 */ /* 0x0001e4000c101d24 */
.L_x_4629:
[----:B------:R-:W-:Y:S05]  /*10bd0*/  BSYNC B1 ;  /* 0x0000000000017941 */ /* 0x000fea0003800000 */
.L_x_4628:
[----:B0-----:R-:W-:Y:S01]  /*10be0*/  VIADD R0, R40, 0x60 ;  /* 0x0000006028007836 */ /* 0x001fe20000000000 */
[----:B--2-4-:R-:W0:Y:S04]  /*10bf0*/  SHFL.IDX PT, R22, R22, 0x3, 0x181f ;  /* 0x00781f0016167f89 */ /* 0x014e2800000e0000 */
[----:B------:R-:W-:Y:S01]  /*10c00*/  ISETP.GE.AND P0, PT, R0, R69, PT ;  /* 0x000000450000720c */ /* 0x000fe20003f06270 */
[----:B------:R-:W2:-:S12]  /*10c10*/  SHFL.IDX PT, R18, R18, 0x3, 0x181f ;  /* 0x00781f0012127f89 */ /* 0x000e9800000e0000 */
        /* <DEDUP_REMOVED lines=16> */
.L_x_4622:
[----:B------:R-:W2:Y:S08]  /*10d20*/  LDC.64 R4, c[0x0][0xc00] ;  /* 0x00030000ff047b82 */ /* 0x000eb00000000a00 */
[----:B------:R-:W3:Y:S01]  /*10d30*/  LDC.64 R2, c[0x0][0xc00] ;  /* 0x00030000ff027b82 */ /* 0x000ee20000000a00 */
[----:B------:R-:W-:Y:S01]  /*10d40*/  ULDC UR4, c[0x0][0xa88] ;  /* 0x0002a20000047ab9 */ /* 0x000fe20000000800 */
[----:B------:R-:W-:-:S06]  /*10d50*/  IMAD.MOV.U32 R6, RZ, RZ, RZ ;  /* 0x000000ffff067224 */ /* 0x000fcc00078e00ff */
[----:B------:R-:W4:Y:S01]  /*10d60*/  LDC R21, c[0x0][0xbe8] ;  /* 0x0002fa00ff157b82 */ /* 0x000f220000000800 */
[----:B--2---:R-:W-:-:S04]  /*10d70*/  ISETP.NE.U32.AND P0, PT, R4, RZ, PT ;  /* 0x000000ff0400720c */ /* 0x004fc80003f05070 */
[----:B------:R-:W-:-:S03]  /*10d80*/  ISETP.NE.AND.EX P0, PT, R5, RZ, PT, P0 ;  /* 0x000000ff0500720c */ /* 0x000fc60003f05300 */
[----:B------:R-:W2:Y:S01]  /*10d90*/  LDC.64 R4, c[0x0][0xc08] ;  /* 0x00030200ff047b82 */ /* 0x000ea20000000a00 */
[----:B---3--:R-:W-:-:S04]  /*10da0*/  IMAD.WIDE R2, R199, 0x4, R2 ;  /* 0x00000004c7027825 */ /* 0x008fc800078e0202 */
[----:B------:R-:W-:-:S05]  /*10db0*/  IMAD.U32 R0, RZ, RZ, UR4 ;  /* 0x00000004ff007e24 */ /* 0x000fca000f8e00ff */
[----:B------:R3:W5:Y:S01]  /*10dc0*/  @P0 LDG.E R6, desc[UR36][R2.64] ;  /* 0x0000002402060981 */ /* 0x000762000c1e1900 */
[----:B--2---:R-:W-:-:S04]  /*10dd0*/  ISETP.NE.U32.AND P1, PT, R4, RZ, PT ;  /* 0x000000ff0400720c */ /* 0x004fc80003f25070 */
[----:B------:R-:W-:-:S13]  /*10de0*/  ISETP.NE.AND.EX P1, PT, R5, RZ, PT, P1 ;  /* 0x000000ff0500720c */ /* 0x000fda0003f25310 */
[----:B------:R-:W2:Y:S02]  /*10df0*/  @P1 LDC.64 R4, c[0x0][0xc08] ;  /* 0x00030200ff041b82 */ /* 0x000ea40000000a00 */
[----:B--2---:R-:W-:-:S05]  /*10e00*/  @P1 IMAD.WIDE R4, R199, 0x4, R4 ;  /* 0x00000004c7041825 */ /* 0x004fca00078e0204 */
[----:B------:R3:W5:Y:S01]  /*10e10*/  @P1 LDG.E R0, desc[UR36][R4.64] ;  /* 0x0000002404001981 */ /* 0x000762000c1e1900 */
[----:B----4-:R-:W-:Y:S02]  /*10e20*/  ISETP.NE.AND P2, PT, R21, 0x1, PT ;  /* 0x000000011500780c */ /* 0x010fe40003f45270 */
[----:B------:R-:W-:Y:S02]  /*10e30*/  ISETP.GE.AND P3, PT, R210, 0x80, PT ;  /* 0x00000080d200780c */ /* 0x000fe40003f66270 */
[----:B------:R-:W-:-:S09]  /*10e40*/  SHF.R.S32.HI R7, RZ, 0x1f, R199 ;  /* 0x0000001fff077819 */ /* 0x000fd200000114c7 */
[----:B------:R-:W2:Y:S08]  /*10e50*/  @P2 LDC R14, c[0x0][0xbec] ;  /* 0x0002fb00ff0e2b82 */ /* 0x000eb00000000800 */
[----:B------:R-:W4:Y:S01]  /*10e60*/  @P2 LDC R25, c[0x0][0xbf0] ;  /* 0x0002fc00ff192b82 */ /* 0x000f220000000800 */
[----:B---3--:R-:W-:Y:S05]  /*10e70*/  @P1 BRA `(.L_x_4631) ;  /* 0x0000000000101947 */ /* 0x008fea0003800000 */
[----:B------:R-:W-:Y:S05]  /*10e80*/  @!P0 BRA `(.L_x_4631) ;  /* 0x00000000000c8947 */ /* 0x000fea0003800000 */
[----:B------:R-:W3:Y:S04]  /*10e90*/  LDG.E R5, desc[UR36][R2.64] ;  /* 0x0000002402057981 */ /* 0x000ee8000c1e1900 */
[----:B-----5:R-:W3:Y:S02]  /*10ea0*/  LDG.E R0, desc[UR36][R2.64+0x4] ;  /* 0x0000042402007981 */ /* 0x020ee4000c1e1900 */
[----:B---3--:R-:W-:-:S07]  /*10eb0*/  IMAD.IADD R0, R0, 0x1, -R5 ;  /* 0x0000000100007824 */ /* 0x008fce00078e0a05 */
.L_x_4631:
[----:B------:R-:W-:Y:S01]  /*10ec0*/  BSSY B1, `(.L_x_4632) ;  /* 0x000002d000017945 */ /* 0x000fe20003800000 */
[----:B------:R-:W-:Y:S02]  /*10ed0*/  SHF.R.S32.HI R10, RZ, 0x1f, R198 ;  /* 0x0000001fff0a7819 */ /* 0x000fe400000114c6 */
[----:B------:R-:W-:Y:S02]  /*10ee0*/  SEL R13, R199, RZ, !P0 ;  /* 0x000000ffc70d7207 */ /* 0x000fe40004000000 */
[----:B------:R-:W-:Y:S02]  /*10ef0*/  SEL R12, R7, RZ, !P0 ;  /* 0x000000ff070c7207 */ /* 0x000fe40004000000 */
[----:B-----5:R-:W-:Y:S01]  /*10f00*/  SHF.R.S32.HI R11, RZ, 0x1f, R6 ;  /* 0x0000001fff0b7819 */ /* 0x020fe20000011406 */
[----:B------:R-:W-:Y:S06]  /*10f10*/  @P3 BRA `(.L_x_4633) ;  /* 0x00000000009c3947 */ /* 0x000fec0003800000 */
[----:B------:R-:W3:Y:S01]  /*10f20*/  S2R R3, SR_TID.X ;  /* 0x0000000000037919 */ /* 0x000ee20000002100 */
[----:B------:R-:W5:Y:S02]  /*10f30*/  LDC R9, c[0x0][0xbe8] ;  /* 0x0002fa00ff097b82 */ /* 0x000f640000000800 */
[----:B-----5:R-:W-:Y:S01]  /*10f40*/  IMAD R2, R0, R9, RZ ;  /* 0x0000000900027224 */ /* 0x020fe200078e02ff */
[----:B---3--:R-:W-:-:S04]  /*10f50*/  IADD3 R8, R22, -0x80, R3 ;  /* 0xffffff8016087810 */ /* 0x008fc80007ffe003 */
        /* <DEDUP_REMOVED lines=11> */
[----:B------:R-:W-:-:S03]  /*11010*/  ULDC.64 UR4, c[0x0][0xb98] ;  /* 0x0002e60000047ab9 */ /* 0x000fc60000000a00 */
[----:B------:R-:W-:-:S03]  /*11020*/  IMAD.IADD R3, R3, 0x1, R7 ;  /* 0x0000000103037824 */ /* 0x000fc600078e0207 */
[----:B0-----:R-:W0:Y:S01]  /*11030*/  @P0 LDC R17, c[0x0][0xbf0] ;  /* 0x0002fc00ff110b82 */ /* 0x001e220000000800 */
[----:B------:R-:W-:-:S04]  /*11040*/  IMAD.WIDE.U32 R2, R13, UR4, R2 ;  /* 0x000000040d027c25 */ /* 0x000fc8000f8e0002 */
[----:B---3--:R-:W-:-:S05]  /*11050*/  @P0 IMAD.HI.U32 R4, R8, R15, RZ ;  /* 0x0000000f08040227 */ /* 0x008fca00078e00ff */
[----:B0-----:R-:W-:Y:S01]  /*11060*/  @P0 SHF.R.U32.HI R5, RZ, R17, R4 ;  /* 0x00000011ff050219 */ /* 0x001fe20000011604 */
        /* <DEDUP_REMOVED lines=18> */
.L_x_4633:
[----:B------:R-:W-:Y:S05]  /*11190*/  BSYNC B1 ;  /* 0x0000000000017941 */ /* 0x000fea0003800000 */
.L_x_4632:
[----:B------:R-:W-:Y:S01]  /*111a0*/  ULDC.64 UR4, c[0x0][0xaa0] ;  /* 0x0002a80000047ab9 */ /* 0x000fe20000000a00 */
[----:B------:R-:W-:Y:S01]  /*111b0*/  IMAD R7, R197, 0x20, R200 ;  /* 0x00000020c5077824 */ /* 0x000fe200078e02c8 */
[----:B------:R-:W-:Y:S01]  /*111c0*/  BSSY B1, `(.L_x_4634) ;  /* 0x000003b000017945 */ /* 0x000fe20003800000 */
[----:B---3--:R-:W-:Y:S02]  /*111d0*/  IMAD R3, R11, UR4, RZ ;  /* 0x000000040b037c24 */ /* 0x008fe4000f8e02ff */
[----:B------:R-:W-:Y:S02]  /*111e0*/  IMAD.IADD R9, R22, 0x1, R7 ;  /* 0x0000000116097824 */ /* 0x000fe400078e0207 */
[C---:B------:R-:W-:Y:S02]  /*111f0*/  IMAD R5, R6.reuse, UR5, R3 ;  /* 0x0000000506057c24 */ /* 0x040fe4000f8e0203 */
[----:B------:R-:W-:Y:S01]  /*11200*/  IMAD.WIDE.U32 R2, R6, UR4, RZ ;  /* 0x0000000406027c25 */ /* 0x000fe2000f8e00ff */
[----:B------:R-:W-:-:S03]  /*11210*/  ULDC.64 UR4, c[0x0][0xae8] ;  /* 0x0002ba0000047ab9 */ /* 0x000fc60000000a00 */
[----:B------:R-:W-:Y:S02]  /*11220*/  IMAD.IADD R3, R3, 0x1, R5 ;  /* 0x0000000103037824 */ /* 0x000fe400078e0205 */
[----:B------:R-:W-:Y:S02]  /*11230*/  IMAD R7, R10, UR4, RZ ;  /* 0x000000040a077c24 */ /* 0x000fe4000f8e02ff */
[----:B--2---:R-:W-:-:S04]  /*11240*/  @P2 IMAD.HI.U32 R4, R9, R14, RZ ;  /* 0x0000000e09042227 */ /* 0x004fc800078e00ff */
[C---:B------:R-:W-:Y:S02]  /*11250*/  IMAD R7, R198.reuse, UR5, R7 ;  /* 0x00000005c6077c24 */ /* 0x040fe4000f8e0207 */
[----:B------:R-:W-:Y:S01]  /*11260*/  IMAD.WIDE.U32 R2, R198, UR4, R2 ;  /* 0x00000004c6027c25 */ /* 0x000fe2000f8e0002 */
[----:B------:R-:W-:-:S03]  /*11270*/  ULDC.64 UR4, c[0x0][0xaf0] ;  /* 0x0002bc0000047ab9 */ /* 0x000fc60000000a00 */
[----:B------:R-:W-:Y:S01]  /*11280*/  IMAD.MOV.U32 R5, RZ, RZ, R9 ;  /* 0x000000ffff057224 */ /* 0x000fe200078e0009 */
[----:B----4-:R-:W-:Y:S01]  /*11290*/  @P2 SHF.R.U32.HI R5, RZ, R25, R4 ;  /* 0x00000019ff052219 */ /* 0x010fe20000011604 */
[----:B------:R-:W-:Y:S02]  /*112a0*/  IMAD R6, R12, UR4, RZ ;  /* 0x000000040c067c24 */ /* 0x000fe4000f8e02ff */
[----:B------:R-:W-:Y:S01]  /*112b0*/  IMAD.IADD R3, R3, 0x1, R7 ;  /* 0x0000000103037824 */ /* 0x000fe200078e0207 */
[----:B------:R-:W-:Y:S01]  /*112c0*/  SHF.R.S32.HI R4, RZ, 0x1f, R5 ;  /* 0x0000001fff047819 */ /* 0x000fe20000011405 */
[C---:B------:R-:W-:Y:S02]  /*112d0*/  IMAD R7, R13.reuse, UR5, R6 ;  /* 0x000000050d077c24 */ /* 0x040fe4000f8e0206 */
[----:B------:R-:W-:Y:S01]  /*112e0*/  IMAD.WIDE.U32 R2, R13, UR4, R2 ;  /* 0x000000040d027c25 */ /* 0x000fe2000f8e0002 */
[----:B------:R-:W-:-:S03]  /*112f0*/  ULDC.64 UR4, c[0x0][0xae0] ;  /* 0x0002b80000047ab9 */ /* 0x000fc60000000a00 */
[----:B------:R-:W-:Y:S02]  /*11300*/  IMAD.MOV R6, RZ, RZ, -R5 ;  /* 0x000000ffff067224 */ /* 0x000fe400078e0a05 */
        /* <DEDUP_REMOVED lines=10> */
[----:B------:R-:W-:Y:S02]  /*113b0*/  IMAD R21, R0, R21, RZ ;  /* 0x0000001500157224 */ /* 0x000fe400078e02ff */
        /* <DEDUP_REMOVED lines=10> */
[----:B------:R2:W3:Y:S02]  /*11460*/  SHFL.IDX PT, R2, R4, RZ, 0x181f ;  /* 0x00181fff04027589 */ /* 0x0004e400000e0000 */
[----:B------:R-:W-:Y:S02]  /*11470*/  ISETP.GE.AND P0, PT, R0, R21, PT ;  /* 0x000000150000720c */ /* 0x000fe40003f06270 */
[----:B------:R2:W4:Y:S01]  /*11480*/  SHFL.IDX PT, R0, R5, RZ, 0x181f ;  /* 0x00181fff05007589 */ /* 0x00052200000e0000 */
[----:B------:R-:W-:Y:S10]  /*11490*/  @P2 BRA `(.L_x_4635) ;  /* 0x0000000000342947 */ /* 0x000ff40003800000 */
[----:B------:R-:W-:Y:S02]  /*114a0*/  ULDC UR4, c[0x0][0xac8] ;  /* 0x0002b20000047ab9 */ /* 0x000fe40000000800 */
[----:B------:R-:W-:Y:S02]  /*114b0*/  ISETP.GE.AND P4, PT, R193, UR4, PT ;  /* 0x00000004c1007c0c */ /* 0x000fe4000bf86270 */
[----:B------:R-:W-:Y:S02]  /*114c0*/  ISETP.GE.AND P3, PT, R195, UR4, PT ;  /* 0x00000004c3007c0c */ /* 0x000fe4000bf66270 */
[----:B------:R-:W-:-:S09]  /*114d0*/  ISETP.GE.AND P2, PT, R196, UR4, PT ;  /* 0x00000004c4007c0c */ /* 0x000fd2000bf46270 */
[-C--:B---3--:R-:W-:Y:S02]  /*114e0*/  @!P4 LEA R6, P6, R193, R2.reuse, 0x1 ;  /* 0x00000002c106c211 */ /* 0x088fe400078c08ff */
[----:B------:R-:W-:Y:S02]  /*114f0*/  @!P3 LEA R8, P5, R195, R2, 0x1 ;  /* 0x00000002c308b211 */ /* 0x000fe400078a08ff */
[----:B----4-:R-:W-:Y:S02]  /*11500*/  @!P4 LEA.HI.X R7, R193, R0, R209, 0x1, P6 ;  /* 0x00000000c107c211 */ /* 0x010fe400030f0cd1 */
[C---:B------:R-:W-:Y:S02]  /*11510*/  @!P2 LEA R2, P6, R196.reuse, R2, 0x1 ;  /* 0x00000002c402a211 */ /* 0x040fe400078c08ff */
[-C--:B------:R-:W-:Y:S01]  /*11520*/  @!P3 LEA.HI.X R9, R195, R0.reuse, R208, 0x1, P5 ;  /* 0x00000000c309b211 */ /* 0x080fe200028f0cd0 */
[----:B------:R3:W-:Y:S01]  /*11530*/  @!P4 ST.E.128 desc[UR36][R6.64], RZ ;  /* 0x000000ff0600c985 */ /* 0x0007e2000c101d24 */
[----:B------:R-:W-:-:S03]  /*11540*/  @!P2 LEA.HI.X R3, R196, R0, R207, 0x1, P6 ;  /* 0x00000000c403a211 */ /* 0x000fc600030f0ccf */
[----:B------:R3:W-:Y:S04]  /*11550*/  @!P3 ST.E.128 desc[UR36][R8.64], RZ ;  /* 0x000000ff0800b985 */ /* 0x0007e8000c101d24 */
[----:B------:R3:W-:Y:S02]  /*11560*/  @!P2 ST.E.128 desc[UR36][R2.64], RZ ;  /* 0x000000ff0200a985 */ /* 0x0007e4000c101d24 */
.L_x_4635:
[----:B------:R-:W-:Y:S05]  /*11570*/  BSYNC B1 ;  /* 0x0000000000017941 */ /* 0x000fea0003800000 */
.L_x_4634:
        /* <DEDUP_REMOVED lines=14> */
[----:B------:R0:W-:Y:S04]  /*11660*/  @!P4 ST.E.128 desc[UR36][R6.64], RZ ;  /* 0x000000ff0600c985 */ /* 0x0001e8000c101d24 */
[----:B------:R0:W-:Y:S04]  /*11670*/  @!P5 ST.E.128 desc[UR36][R8.64], RZ ;  /* 0x000000ff0800d985 */ /* 0x0001e8000c101d24 */
[----:B------:R0:W-:Y:S02]  /*11680*/  @!P6 ST.E.128 desc[UR36][R2.64], RZ ;  /* 0x000000ff0200e985 */ /* 0x0001e4000c101d24 */
.L_x_4637:
[----:B------:R-:W-:Y:S05]  /*11690*/  BSYNC B1 ;  /* 0x0000000000017941 */ /* 0x000fea0003800000 */
.L_x_4636:
        /* <DEDUP_REMOVED lines=11> */
[-C--:B------:R-:W-:Y:S02]  /*11750*/  @!P3 LEA.HI.X R7, R193, R0.reuse, R209, 0x1, P0 ;  /* 0x00000000c107b211 */ /* 0x080fe400000f0cd1 */
[-C--:B------:R-:W-:Y:S02]  /*11760*/  @!P4 LEA.HI.X R9, R195, R0.reuse, R208, 0x1, P1 ;  /* 0x00000000c309c211 */ /* 0x080fe400008f0cd0 */
[----:B------:R-:W-:Y:S01]  /*11770*/  @!P5 LEA.HI.X R3, R196, R0, R207, 0x1, P2 ;  /* 0x00000000c403d211 */ /* 0x000fe200010f0ccf */
[----:B------:R0:W-:Y:S04]  /*11780*/  @!P3 ST.E.128 desc[UR36][R6.64], RZ ;  /* 0x000000ff0600b985 */ /* 0x0001e8000c101d24 */
[----:B------:R0:W-:Y:S04]  /*11790*/  @!P4 ST.E.128 desc[UR36][R8.64], RZ ;  /* 0x000000ff0800c985 */ /* 0x0001e8000c101d24 */
[----:B------:R0:W-:Y:S02]  /*117a0*/  @!P5 ST.E.128 desc[UR36][R2.64], RZ ;  /* 0x000000ff0200d985 */ /* 0x0001e4000c101d24 */
.L_x_4639:
[----:B------:R-:W-:Y:S05]  /*117b0*/  BSYNC B1 ;  /* 0x0000000000017941 */ /* 0x000fea0003800000 */
.L_x_4638:
        /* <DEDUP_REMOVED lines=9> */
[-C--:B0-234-:R-:W-:Y:S02]  /*11850*/  @!P3 LEA R4, P0, R193, R2.reuse, 0x1 ;  /* 0x00000002c104b211 */ /* 0x09dfe400078008ff */
        /* <DEDUP_REMOVED lines=8> */
.L_x_4630:
[----:B------:R-:W-:Y:S05]  /*118e0*/  BSYNC B0 ;  /* 0x0000000000007941 */ /* 0x000fea0003800000 */
.L_x_4621:
[----:B------:R-:W-:Y:S02]  /*118f0*/  ULDC UR4, c[0x0][0xc3c] ;  /* 0x00030f0000047ab9 */ /* 0x000fe40000000800 */
[----:B-1----:R-:W-:-:S13]  /*11900*/  ISETP.GE.AND P0, PT, R43, UR4, PT ;  /* 0x000000042b007c0c */ /* 0x002fda000bf06270 */
[----:B------:R-:W-:Y:S05]  /*11910*/  @!P0 BRA `(.L_x_4640) ;  /* 0xfffffef000f48947 */ /* 0x000fea000383ffff */
[----:B------:R-:W-:Y:S05]  /*11920*/  EXIT ;  /* 0x000000000000794d */ /* 0x000fea0003800000 */
.L_x_4531:
        /* <DEDUP_REMOVED lines=16> */
.L_x_4641:
        /* <DEDUP_REMOVED lines=36> */
[----:B------:R-:W-:Y:S01]  /*11c70*/  IMAD.MOV.U32 R6, RZ, RZ, R3 ;  /* 0x000000ffff067224 */ /* 0x000fe200078e0003 */
[----:B------:R-:W-:Y:S01]  /*11c80*/  UMOV UR4, URZ ;  /* 0x0000003f00047c82 */ /* 0x000fe20008000000 */
[----:B------:R-:W-:-:S05]  /*11c90*/  ULDC UR5, c[0x0][0xc38] ;  /* 0x00030e0000057ab9 */ /* 0x000fca0000000800 */
.L_x_4647:
        /* <DEDUP_REMOVED lines=12> */
.L_x_4646:
[----:B------:R-:W-:Y:S05]  /*11d60*/  BSYNC B0 ;  /* 0x0000000000007941 */ /* 0x000fea0003800000 */
.L_x_4645:
        /* <DEDUP_REMOVED lines=20> */
.L_x_4643:
        /* <DEDUP_REMOVED lines=20> */
.L_x_4648:
[----:B---3--:R-:W-:Y:S01]  /*11ff0*/  IMAD R24, R24, UR5, R13 ;  /* 0x0000000518187c24 */ /* 0x008fe2000f8e020d */
[----:B------:R-:W-:Y:S01]  /*12000*/  IABS R2, R6 ;  /* 0x0000000600027213 */ /* 0x000fe20000000000 */
[----:B01----:R-:W-:-:S03]  /*12010*/  IMAD.MOV R11, RZ, RZ, -R3 ;  /* 0x000000ffff0b7224 */ /* 0x003fc600078e0a03 */
[----:B--2---:R-:W-:Y:S01]  /*12020*/  IADD3 R9, -R24, UR6, RZ ;  /* 0x0000000618097c10 */ /* 0x004fe2000fffe1ff */
[----:B------:R-:W-:Y:S02]  /*12030*/  IMAD.MOV R10, RZ, RZ, -R2 ;  /* 0x000000ffff0a7224 */ /* 0x000fe400078e0a02 */
[----:B------:R-:W-:Y:S01]  /*12040*/  IMAD R11, R11, R12, RZ ;  /* 0x0000000c0b0b7224 */ /* 0x000fe200078e02ff */
        /* <DEDUP_REMOVED lines=50> */
[----:B------:R-:W-:-:S04]  /*12370*/  IMAD R26, R2, R26, R3 ;  /* 0x0000001a021a7224 */ /* 0x000fc800078e0203 */
[----:B------:R-:W-:Y:S01]  /*12380*/  IMAD.IADD R25, R4, 0x1, R25 ;  /* 0x0000000104197824 */ /* 0x000fe200078e0219 */
[----:B------:R-:W-:Y:S06]  /*12390*/  BRA `(.L_x_4649) ;  /* 0x0000000000147947 */ /* 0x000fec0003800000 */
.L_x_4644:
[----:B------:R-:W-:Y:S01]  /*123a0*/  ULDC UR4, c[0x0][0xc3c] ;  /* 0x00030f0000047ab9 */ /* 0x000fe20000000800 */
[----:B------:R-:W-:Y:S02]  /*123b0*/  IMAD.MOV.U32 R25, RZ, RZ, RZ ;  /* 0x000000ffff197224 */ /* 0x000fe400078e00ff */
[----:B------:R-:W-:Y:S02]  /*123c0*/  IMAD.U32 R24, RZ, RZ, UR6 ;  /* 0x00000006ff187e24 */ /* 0x000fe4000f8e00ff */
[----:B------:R-:W-:Y:S02]  /*123d0*/  IMAD.MOV.U32 R26, RZ, RZ, RZ ;  /* 0x000000ffff1a7224 */ /* 0x000fe400078e00ff */
[----:B------:R-:W-:-:S07]  /*123e0*/  IMAD.U32 R27, RZ, RZ, UR4 ;  /* 0x00000004ff1b7e24 */ /* 0x000fce000f8e00ff */
.L_x_4649:
[----:B------:R-:W-:-:S13]  /*123f0*/  ISETP.NE.AND P0, PT, R5, RZ, PT ;  /* 0x000000ff0500720c */ /* 0x000fda0003f05270 */
[----:B------:R-:W0:Y:S01]  /*12400*/  @!P0 S2R R3, SR_CgaCtaId ;  /* 0x0000000000038919 */ /* 0x000e220000008800 */
[----:B------:R-:W-:-:S04]  /*12410*/  @!P0 MOV R2, 0x400 ;  /* 0x0000040000028802 */ /* 0x000fc80000000f00 */
[----:B0-----:R-:W-:-:S05]  /*12420*/  @!P0 LEA R2, R3, R2, 0x18 ;  /* 0x0000000203028211 */ /* 0x001fca00078ec0ff */
[----:B------:R1:W-:Y:S01]  /*12430*/  @!P0 STS.128 [R2+0x308d0], R24 ;  /* 0x0308d01802008388 */ /* 0x0003e20000000c00 */
[----:B------:R-:W-:Y:S06]  /*12440*/  BAR.ARV 0x5, 0x180 ;  /* 0x0146000000007b1d */ /* 0x000fec0000002000 */
.L_x_4642:
[----:B------:R2:W-:Y:S01]  /*12450*/  STL [R1+0x24], RZ ;  /* 0x000024ff01007387 */ /* 0x0005e20000100800 */
[----:B------:R-:W-:Y:S01]  /*12460*/  ULDC UR4, c[0x0][0xc3c] ;  /* 0x00030f0000047ab9 */ /* 0x000fe20000000800 */
[----:B------:R-:W-:Y:S01]  /*12470*/  IMAD.MOV.U32 R28, RZ, RZ, 0x1 ;  /* 0x00000001ff1c7424 */ /* 0x000fe200078e00ff */
[----:B0-----:R-:W-:Y:S01]  /*12480*/  ISETP.GE.AND P0, PT, R27, UR4, PT ;  /* 0x000000041b007c0c */ /* 0x001fe2000bf06270 */
[----:B------:R-:W-:-:S12]  /*12490*/  IMAD.MOV.U32 R23, RZ, RZ, RZ ;  /* 0x000000ffff177224 */ /* 0x000fd800078e00ff */
[----:B--2---:R-:W-:Y:S05]  /*124a0*/  @P0 BRA `(.L_x_4650) ;  /* 0x0000004c004c0947 */ /* 0x004fea0003800000 */
[----:B------:R-:W2:Y:S01]  /*124b0*/  LDL R4, [R1+0x10] ;  /* 0x0000100001047983 */ /* 0x000ea20000100800 */
[----:B------:R-:W0:Y:S01]  /*124c0*/  S2UR UR5, SR_CgaCtaId ;  /* 0x00000000000579c3 */ /* 0x000e220000008800 */
[C---:B------:R-:W-:Y:S01]  /*124d0*/  IMAD.SHL.U32 R32, R0.reuse, 0x8, RZ ;  /* 0x0000000800207824 */ /* 0x040fe200078e00ff */
[----:B------:R-:W-:Y:S01]  /*124e0*/  UMOV UR4, 0x400 ;  /* 0x0000040000047882 */ /* 0x000fe20000000000 */
[----:B-1----:R-:W-:Y:S01]  /*124f0*/  LOP3.LUT R2, R0, 0x7f, RZ, 0xc0, !PT ;  /* 0x0000007f00027812 */ /* 0x002fe200078ec0ff */
[----:B------:R-:W-:Y:S01]  /*12500*/  BSSY B8, `(.L_x_4650) ;  /* 0x00004cd000087945 */ /* 0x000fe20003800000 */
[----:B------:R-:W-:Y:S01]  /*12510*/  IMAD.MOV.U32 R28, RZ, RZ, 0x1 ;  /* 0x00000001ff1c7424 */ /* 0x000fe200078e00ff */
[----:B------:R-:W-:Y:S01]  /*12520*/  LOP3.LUT R3, R32, 0x1f8, RZ, 0xc0, !PT ;  /* 0x000001f820037812 */ /* 0x000fe200078ec0ff */
[----:B------:R-:W-:Y:S01]  /*12530*/  IMAD.MOV.U32 R23, RZ, RZ, RZ ;  /* 0x000000ffff177224 */ /* 0x000fe200078e00ff */
[----:B------:R-:W-:Y:S01]  /*12540*/  SHF.R.U32.HI R2, RZ, 0x3, R2 ;  /* 0x00000003ff027819 */ /* 0x000fe20000011602 */
[----:B------:R-:W-:Y:S01]  /*12550*/  ULDC UR38, c[0x0][0xc] ;  /* 0x0000030000267ab9 */ /* 0x000fe20000000800 */
[----:B------:R-:W-:Y:S01]  /*12560*/  LOP3.LUT R3, R3, 0x38, R0, 0x78, !PT ;  /* 0x0000003803037812 */ /* 0x000fe200078e7800 */
[----:B------:R-:W-:-:S03]  /*12570*/  IMAD.SHL.U32 R0, R0, 0x10, RZ ;  /* 0x0000001000007824 */ /* 0x000fc600078e00ff */
[----:B------:R-:W-:Y:S02]  /*12580*/  LOP3.LUT R36, R3, 0x200, R32, 0xf8, !PT ;  /* 0x0000020003247812 */ /* 0x000fe400078ef820 */
[----:B------:R-:W-:Y:S02]  /*12590*/  LOP3.LUT R32, R32, 0x38, RZ, 0xc0, !PT ;  /* 0x0000003820207812 */ /* 0x000fe400078ec0ff */
[----:B------:R-:W-:Y:S02]  /*125a0*/  LOP3.LUT R0, R2, 0x70, R0, 0xf8, !PT ;  /* 0x0000007002007812 */ /* 0x000fe400078ef800 */
[C---:B------:R-:W-:Y:S02]  /*125b0*/  LOP3.LUT R34, R32.reuse, 0x40, RZ, 0xfc, !PT ;  /* 0x0000004020227812 */ /* 0x040fe400078efcff */
[----:B------:R-:W-:Y:S01]  /*125c0*/  LOP3.LUT R33, R32, 0x80, RZ, 0xfc, !PT ;  /* 0x0000008020217812 */ /* 0x000fe200078efcff */
[----:B0-----:R-:W-:-:S06]  /*125d0*/  ULEA UR4, UR5, UR4, 0x18 ;  /* 0x0000000405047291 */ /* 0x001fcc000f8ec03f */
[----:B------:R-:W-:-:S04]  /*125e0*/  IMAD.U32 R17, RZ, RZ, UR4 ;  /* 0x00000004ff117e24 */ /* 0x000fc8000f8e00ff */
[----:B------:R-:W-:Y:S01]  /*125f0*/  IMAD R37, R36, 0x2, R17 ;  /* 0x0000000224257824 */ /* 0x000fe200078e0211 */
[----:B--2---:R-:W-:-:S05]  /*12600*/  LOP3.LUT R4, R4, 0x2, RZ, 0xfc, !PT ;  /* 0x0000000204047812 */ /* 0x004fca00078efcff */
[----:B------:R0:W-:Y:S04]  /*12610*/  STL [R1+0x28], R4 ;  /* 0x0000280401007387 */ /* 0x0001e80000100800 */
[----:B------:R0:W-:Y:S02]  /*12620*/  STL [R1+0x24], RZ ;  /* 0x000024ff01007387 */ /* 0x0001e40000100800 */
.L_x_4721:
[----:B------:R-:W-:Y:S05]  /*12630*/  YIELD ;  /* 0x0000000000007946 */ /* 0x000fea0003800000 */
[----:B------:R-:W-:Y:S01]  /*12640*/  ULDC.64 UR4, c[0x0][0xa28] ;  /* 0x00028a0000047ab9 */ /* 0x000fe20000000a00 */
[----:B------:R-:W-:Y:S01]  /*12650*/  IMAD.MOV.U32 R19, RZ, RZ, RZ ;  /* 0x000000ffff137224 */ /* 0x000fe200078e00ff */
[----:B------:R-:W-:-:S04]  /*12660*/  ISETP.NE.U32.AND P0, PT, RZ, UR4, PT ;  /* 0x00000004ff007c0c */ /* 0x000fc8000bf05070 */
[----:B------:R-:W-:Y:S01]  /*12670*/  ISETP.NE.AND.EX P0, PT, RZ, UR5, PT, P0 ;  /* 0x00000005ff007c0c */ /* 0x000fe2000bf05300 */
[----:B------:R-:W-:-:S12]  /*12680*/  ULDC.64 UR4, c[0x0][0xa18] ;  /* 0x0002860000047ab9 */ /* 0x000fd80000000a00 */
[----:B-1----:R-:W1:Y:S02]  /*12690*/  @P0 LDC.64 R2, c[0x0][0xa28] ;  /* 0x00028a00ff020b82 */ /* 0x002e640000000a00 */
[----:B-1----:R-:W-:-:S05]  /*126a0*/  @P0 IMAD.WIDE R2, R27, 0x4, R2 ;  /* 0x000000041b020825 */ /* 0x002fca00078e0202 */
[----:B--2---:R1:W2:Y:S01]  /*126b0*/  @P0 LDG.E R19, desc[UR36][R2.64] ;  /* 0x0000002402130981 */ /* 0x0042a2000c1e1900 */
[----:B------:R-:W-:Y:S01]  /*126c0*/  ISETP.NE.U32.AND P0, PT, RZ, UR4, PT ;  /* 0x00000004ff007c0c */ /* 0x000fe2000bf05070 */
[----:B------:R-:W-:Y:S01]  /*126d0*/  IMAD.MOV.U32 R35, RZ, RZ, RZ ;  /* 0x000000ffff237224 */ /* 0x000fe200078e00ff */
[----:B------:R-:W-:Y:S02]  /*126e0*/  LOP3.LUT R16, R16, 0xffffff7f, RZ, 0xc0, !PT ;  /* 0xffffff7f10107812 */ /* 0x000fe400078ec0ff */
[----:B------:R-:W-:Y:S01]  /*126f0*/  ISETP.NE.AND.EX P1, PT, RZ, UR5, PT, P0 ;  /* 0x00000005ff007c0c */ /* 0x000fe2000bf25300 */
[----:B------:R-:W-:Y:S02]  /*12700*/  ULDC.64 UR4, c[0x0][0xa00] ;  /* 0x0002800000047ab9 */ /* 0x000fe40000000a00 */
[----:B------:R-:W-:Y:S01]  /*12710*/  ISETP.NE.U32.AND P0, PT, RZ, UR4, PT ;  /* 0x00000004ff007c0c */ /* 0x000fe2000bf05070 */
[----:B-1----:R-:W1:Y:S03]  /*12720*/  LDC.64 R2, c[0x0][0xa00] ;  /* 0x00028000ff027b82 */ /* 0x002e660000000a00 */
[----:B------:R-:W-:Y:S01]  /*12730*/  ISETP.NE.AND.EX P2, PT, RZ, UR5, PT, P0 ;  /* 0x00000005ff007c0c */ /* 0x000fe2000bf45300 */
[----:B------:R-:W-:-:S05]  /*12740*/  ULDC.64 UR4, c[0x0][0x418] ;  /* 0x0001060000047ab9 */ /* 0x000fca0000000a00 */
[----:B0-----:R-:W0:Y:S07]  /*12750*/  @P1 LDC.64 R4, c[0x0][0xa18] ;  /* 0x00028600ff041b82 */ /* 0x001e2e0000000a00 */
[----:B------:R-:W-:Y:S01]  /*12760*/  @P2 LOP3.LUT R16, R16, 0x80, RZ, 0xfc, !PT ;  /* 0x0000008010102812 */ /* 0x000fe200078efcff */
[----:B-1----:R-:W-:-:S05]  /*12770*/  IMAD.WIDE R2, R27, 0x4, R2 ;  /* 0x000000041b027825 */ /* 0x002fca00078e0202 */
[----:B------:R1:W5:Y:S01]  /*12780*/  @P2 LDG.E R35, desc[UR36][R2.64] ;  /* 0x0000002402232981 */ /* 0x000362000c1e1900 */
[----:B0-----:R-:W-:-:S05]  /*12790*/  @P1 IMAD.WIDE R4, R27, 0x4, R4 ;  /* 0x000000041b041825 */ /* 0x001fca00078e0204 */
        /* <DEDUP_REMOVED lines=13> */
[----:B-1----:R-:W2:Y:S04]  /*12870*/  LDG.E R4, desc[UR36][R2.64] ;  /* 0x0000002402047981 */ /* 0x002ea8000c1e1900 */
[----:B------:R-:W2:Y:S02]  /*12880*/  LDG.E R29, desc[UR36][R2.64+0x4] ;  /* 0x00000424021d7981 */ /* 0x000ea4000c1e1900 */
[----:B--2---:R-:W-:-:S07]  /*12890*/  IMAD.IADD R29, R29, 0x1, -R4 ;  /* 0x000000011d1d7824 */ /* 0x004fce00078e0a04 */
.L_x_4651:
[----:B------:R-:W-:Y:S02]  /*128a0*/  ULDC.64 UR4, c[0x0][0xa20] ;  /* 0x0002880000047ab9 */ /* 0x000fe40000000a00 */
[----:B------:R-:W-:-:S04]  /*128b0*/  ISETP.NE.U32.AND P0, PT, RZ, UR4, PT ;  /* 0x00000004ff007c0c */ /* 0x000fc8000bf05070 */
[----:B------:R-:W-:-:S13]  /*128c0*/  ISETP.NE.AND.EX P0, PT, RZ, UR5, PT, P0 ;  /* 0x00000005ff007c0c */ /* 0x000fda000bf05300 */
[----:B------:R-:W-:Y:S05]  /*128d0*/  @!P0 BRA `(.L_x_4652) ;  /* 0x0000000000108947 */ /* 0x000fea0003800000 */
[----:B-1----:R-:W0:Y:S02]  /*128e0*/  LDC.64 R2, c[0x0][0xa20] ;  /* 0x00028800ff027b82 */ /* 0x002e240000000a00 */
[----:B0-----:R-:W-:-:S05]  /*128f0*/  IMAD.WIDE R2, R27, 0x4, R2 ;  /* 0x000000041b027825 */ /* 0x001fca00078e0202 */
[----:B------:R0:W5:Y:S01]  /*12900*/  LDG.E R0, desc[UR36][R2.64] ;  /* 0x0000002402007981 */ /* 0x000162000c1e1900 */
[----:B------:R-:W-:Y:S05]  /*12910*/  BRA `(.L_x_4653) ;  /* 0x0000000000247947 */ /* 0x000fea0003800000 */
.L_x_4652:
[----:B------:R-:W-:Y:S02]  /*12920*/  ULDC.64 UR4, c[0x0][0xa08] ;  /* 0x0002820000047ab9 */ /* 0x000fe40000000a00 */
[----:B------:R-:W-:-:S04]  /*12930*/  ISETP.NE.U32.AND P0, PT, RZ, UR4, PT ;  /* 0x00000004ff007c0c */ /* 0x000fc8000bf05070 */
[----:B------:R-:W-:-:S13]  /*12940*/  ISETP.NE.AND.EX P0, PT, RZ, UR5, PT, P0 ;  /* 0x00000005ff007c0c */ /* 0x000fda000bf05300 */
[----:B------:R-:W-:Y:S05]  /*12950*/  @!P0 BRA `(.L_x_4653) ;  /* 0x0000000000148947 */ /* 0x000fea0003800000 */
[----:B-1----:R-:W0:Y:S02]  /*12960*/  LDC.64 R2, c[0x0][0xa08] ;  /* 0x00028200ff027b82 */ /* 0x002e240000000a00 */
[----:B0-----:R-:W-:-:S05]  /*12970*/  IMAD.WIDE R2, R27, 0x4, R2 ;  /* 0x000000041b027825 */ /* 0x001fca00078e0202 */
[----:B------:R-:W2:Y:S04]  /*12980*/  LDG.E R0, desc[UR36][R2.64] ;  /* 0x0000002402007981 */ /* 0x000ea8000c1e1900 */
[----:B------:R-:W2:Y:S02]  /*12990*/  LDG.E R5, desc[UR36][R2.64+0x4] ;  /* 0x0000042402057981 */ /* 0x000ea4000c1e1900 */
[----:B--2---:R-:W-:-:S07]  /*129a0*/  IMAD.IADD R0, R5, 0x1, -R0 ;  /* 0x0000000105007824 */ /* 0x004fce00078e0a00 */
.L_x_4653:
[----:B01----:R-:W0:Y:S01]  /*129b0*/  LDC R2, c[0x0][0x448] ;  /* 0x00011200ff027b82 */ /* 0x003e220000000800 */
[----:B-----5:R-:W-:Y:S01]  /*129c0*/  IMAD.IADD R30, R0, 0x1, -R19 ;  /* 0x00000001001e7824 */ /* 0x020fe200078e0a13 */
[----:B------:R-:W-:Y:S01]  /*129d0*/  LOP3.LUT R16, R16, 0xffffffbf, RZ, 0xc0, !PT ;  /* 0xffffffbf10107812 */ /* 0x000fe200078ec0ff */
[----:B------:R-:W-:-:S03]  /*129e0*/  IMAD.SHL.U32 R25, R25, 0x80, RZ ;  /* 0x0000008019197824 */ /* 0x000fc600078e00ff */
        /* <DEDUP_REMOVED lines=25> */
.L_x_4656:
[----:B------:R-:W-:-:S13]  /*12b80*/  ISETP.NE.AND P0, PT, R3, 0x1, PT ;  /* 0x000000010300780c */ /* 0x000fda0003f05270 */
[----:B------:R-:W0:Y:S02]  /*12b90*/  @P0 LDC.64 R4, c[0x0][0x9e8] ;  /* 0x00027a00ff040b82 */ /* 0x000e240000000a00 */
[----:B0-----:R-:W-:-:S05]  /*12ba0*/  @P0 IMAD.HI.U32 R4, R0, R4, RZ ;  /* 0x0000000400040227 */ /* 0x001fca00078e00ff */
[----:B------:R-:W-:-:S07]  /*12bb0*/  @P0 SHF.R.U32.HI R0, RZ, R5, R4 ;  /* 0x00000005ff000219 */ /* 0x000fce0000011604 */
.L_x_4657:
[----:B------:R-:W-:Y:S05]  /*12bc0*/  BSYNC B0 ;  /* 0x0000000000007941 */ /* 0x000fea0003800000 */
.L_x_4655:
[----:B------:R-:W-:-:S05]  /*12bd0*/  IMAD R5, R0, R3, R3 ;  /* 0x0000000300057224 */ /* 0x000fca00078e0203 */
[----:B------:R-:W-:-:S07]  /*12be0*/  VIMNMX R2, R2, R5, PT ;  /* 0x0000000502027248 */ /* 0x000fce0003fe0100 */
.L_x_4654:
[----:B------:R-:W0:Y:S01]  /*12bf0*/  @P2 LDC R4, c[0x0][0x44c] ;  /* 0x00011300ff042b82 */ /* 0x000e220000000800 */
[----:B------:R-:W-:Y:S01]  /*12c00*/  VIADD R2, R2, 0x5f ;  /* 0x0000005f02027836 */ /* 0x000fe20000000000 */
[----:B------:R-:W-:Y:S01]  /*12c10*/  ULDC UR4, c[0x0][0x9dc] ;  /* 0x0002770000047ab9 */ /* 0x000fe20000000800 */
[----:B------:R-:W-:-:S05]  /*12c20*/  IMAD.MOV.U32 R0, RZ, RZ, R25 ;  /* 0x000000ffff007224 */ /* 0x000fca00078e0019 */
[----:B------:R-:W1:Y:S01]  /*12c30*/  @P2 LDC R5, c[0x0][0x450] ;  /* 0x00011400ff052b82 */ /* 0x000e620000000800 */
[----:B0-----:R-:W-:-:S05]  /*12c40*/  @P2 IMAD.HI.U32 R4, R25, R4, RZ ;  /* 0x0000000419042227 */ /* 0x001fca00078e00ff */
[----:B-1----:R-:W-:Y:S01]  /*12c50*/  @P2 SHF.R.U32.HI R0, RZ, R5, R4 ;  /* 0x00000005ff002219 */ /* 0x002fe20000011604 */
[----:B------:R-:W-:-:S04]  /*12c60*/  IMAD.HI R4, R2, 0x2aaaaaab, RZ ;  /* 0x2aaaaaab02047827 */ /* 0x000fc800078e02ff */
[----:B------:R-:W-:Y:S01]  /*12c70*/  VIADD R2, R30, 0x5f ;  /* 0x0000005f1e027836 */ /* 0x000fe20000000000 */
[----:B------:R-:W-:-:S03]  /*12c80*/  SHF.R.U32.HI R5, RZ, 0x1f, R4 ;  /* 0x0000001fff057819 */ /* 0x000fc60000011604 */
[----:B------:R-:W-:Y:S01]  /*12c90*/  IMAD.HI R2, R2, 0x2aaaaaab, RZ ;  /* 0x2aaaaaab02027827 */ /* 0x000fe200078e02ff */
[----:B------:R-:W-:-:S04]  /*12ca0*/  LEA.HI.SX32 R4, R4, R5, 0x1c ;  /* 0x0000000504047211 */ /* 0x000fc800078fe2ff */
[----:B------:R-:W-:-:S04]  /*12cb0*/  SHF.R.U32.HI R5, RZ, 0x1f, R2 ;  /* 0x0000001fff057819 */ /* 0x000fc80000011602 */
[----:B------:R-:W-:Y:S02]  /*12cc0*/  LEA.HI.SX32 R5, R2, R5, 0x1c ;  /* 0x0000000502057211 */ /* 0x000fe400078fe2ff */
[----:B------:R-:W-:Y:S02]  /*12cd0*/  IADD3 R2, R0, R30, -R29 ;  /* 0x0000001e00027210 */ /* 0x000fe40007ffe81d */
[----:B------:R-:W-:-:S03]  /*12ce0*/  VIMNMX R22, R5, R4, PT ;  /* 0x0000000405167248 */ /* 0x000fc60003fe0100 */
[----:B------:R-:W-:Y:S02]  /*12cf0*/  VIADD R0, R2, -UR4 ;  /* 0x8000000402007c36 */ /* 0x000fe40008000000 */
        /* <DEDUP_REMOVED lines=12> */
.L_x_4660:
[----:B------:R-:W-:-:S13]  /*12dc0*/  ISETP.NE.AND P0, PT, R3, 0x1, PT ;  /* 0x000000010300780c */ /* 0x000fda0003f05270 */
[----:B------:R-:W1:Y:S02]  /*12dd0*/  @P0 LDC.64 R4, c[0x0][0x9e8] ;  /* 0x00027a00ff040b82 */ /* 0x000e640000000a00 */
[----:B-1----:R-:W-:-:S05]  /*12de0*/  @P0 IMAD.HI.U32 R4, R2, R4, RZ ;  /* 0x0000000402040227 */ /* 0x002fca00078e00ff */
[----:B------:R-:W-:-:S07]  /*12df0*/  @P0 SHF.R.U32.HI R2, RZ, R5, R4 ;  /* 0x00000005ff020219 */ /* 0x000fce0000011604 */
.L_x_4661:
[----:B------:R-:W-:Y:S05]  /*12e00*/  BSYNC B0 ;  /* 0x0000000000007941 */ /* 0x000fea0003800000 */
.L_x_4659:
[----:B------:R-:W-:-:S05]  /*12e10*/  IMAD R3, R2, R3, RZ ;  /* 0x0000000302037224 */ /* 0x000fca00078e02ff */
[----:B------:R-:W-:-:S07]  /*12e20*/  VIMNMX R0, R0, R3, !PT ;  /* 0x0000000300007248 */ /* 0x000fce0007fe0100 */
.L_x_4658:
[----:B------:R-:W-:Y:S01]  /*12e30*/  IMAD.HI R0, R0, 0x2aaaaaab, RZ ;  /* 0x2aaaaaab00007827 */ /* 0x000fe200078e02ff */
[----:B------:R-:W-:Y:S04]  /*12e40*/  BSSY B7, `(.L_x_4662) ;  /* 0x0000377000077945 */ /* 0x000fe80003800000 */
[----:B------:R-:W-:-:S04]  /*12e50*/  SHF.R.U32.HI R3, RZ, 0x1f, R0 ;  /* 0x0000001fff037819 */ /* 0x000fc80000011600 */
[----:B------:R-:W-:-:S04]  /*12e60*/  LEA.HI.SX32 R3, R0, R3, 0x1c ;  /* 0x0000000300037211 */ /* 0x000fc800078fe2ff */
        /* <DEDUP_REMOVED lines=21> */
.L_x_4663:
        /* <DEDUP_REMOVED lines=8> */
[----:B------:R-:W-:Y:S02]  /*13040*/  IMAD.U32 R4, RZ, RZ, UR6 ;  /* 0x00000006ff047e24 */ /* 0x000fe4000f8e00ff */
[----:B------:R-:W1:Y:S01]  /*13050*/  LDC.64 R2, c[0x4][R2] ;  /* 0x0100000002027b82 */ /* 0x000e620000000a00 */
        /* <DEDUP_REMOVED lines=9> */
[----:B01----:R-:W-:Y:S05]  /*130f0*/  CALL.ABS.NOINC R2 ;  /* 0x0000000002007343 */ /* 0x003fea0003c00000 */
.L_x_4666:
[----:B------:R-:W-:Y:S05]  /*13100*/  BSYNC B6 ;  /* 0x0000000000067941 */ /* 0x000fea0003800000 */
.L_x_4665:
        /* <DEDUP_REMOVED lines=19> */
[----:B0-2---:R-:W-:Y:S05]  /*13240*/  CALL.ABS.NOINC R2 ;  /* 0x0000000002007343 */ /* 0x005fea0003c00000 */
.L_x_4669:
[----:B------:R0:W1:Y:S01]  /*13250*/  LDC.64 R2, c[0x4][R18] ;  /* 0x0100000012027b82 */ /* 0x0000620000000a00 */
[----:B------:R-:W-:Y:S01]  /*13260*/  ULDC.64 UR6, c[0x4][0x138] ;  /* 0x01004e0000067ab9 */ /* 0x000fe20000000a00 */
[----:B------:R-:W-:Y:S01]  /*13270*/  ULDC.64 UR8, c[0x4][0x140] ;  /* 0x0100500000087ab9 */ /* 0x000fe20000000a00 */
[----:B------:R-:W-:Y:S01]  /*13280*/  ULDC.64 UR4, c[0x4][0x80] ;  /* 0x0100200000047ab9 */ /* 0x000fe20000000a00 */
[----:B------:R-:W-:Y:S02]  /*13290*/  IMAD.U32 R4, RZ, RZ, UR6 ;  /* 0x00000006ff047e24 */ /* 0x000fe4000f8e00ff */
[----:B------:R-:W-:Y:S02]  /*132a0*/  IMAD.U32 R5, RZ, RZ, UR7 ;  /* 0x00000007ff057e24 */ /* 0x000fe4000f8e00ff */
[----:B------:R-:W-:Y:S02]  /*132b0*/  IMAD.U32 R6, RZ, RZ, UR8 ;  /* 0x00000008ff067e24 */ /* 0x000fe4000f8e00ff */
[----:B------:R-:W-:-:S02]  /*132c0*/  IMAD.U32 R7, RZ, RZ, UR9 ;  /* 0x00000009ff077e24 */ /* 0x000fc4000f8e00ff */
[----:B------:R-:W-:Y:S02]  /*132d0*/  IMAD.U32 R10, RZ, RZ, UR4 ;  /* 0x00000004ff0a7e24 */ /* 0x000fe4000f8e00ff */
[----:B------:R-:W-:Y:S02]  /*132e0*/  IMAD.U32 R11, RZ, RZ, UR5 ;  /* 0x00000005ff0b7e24 */ /* 0x000fe4000f8e00ff */
[----:B------:R-:W-:Y:S02]  /*132f0*/  IMAD.MOV.U32 R8, RZ, RZ, 0x70 ;  /* 0x00000070ff087424 */ /* 0x000fe400078e00ff */
[----:B------:R-:W-:Y:S02]  /*13300*/  IMAD.MOV.U32 R12, RZ, RZ, 0x1 ;  /* 0x00000001ff0c7424 */ /* 0x000fe400078e00ff */
[----:B0-----:R-:W-:-:S07]  /*13310*/  IMAD.MOV.U32 R13, RZ, RZ, RZ ;  /* 0x000000ffff0d7224 */ /* 0x001fce00078e00ff */
[----:B------:R-:W-:-:S07]  /*13320*/  LEPC R20, `(.L_x_4668) ;  /* 0x000000001014794e */ /* 0x000fce0000000000 */
[----:B-1----:R-:W-:Y:S05]  /*13330*/  CALL.ABS.NOINC R2 ;  /* 0x0000000002007343 */ /* 0x002fea0003c00000 */
.L_x_4668:
[----:B------:R-:W-:Y:S05]  /*13340*/  BSYNC B6 ;  /* 0x0000000000067941 */ /* 0x000fea0003800000 */
.L_x_4667:
[----:B------:R-:W-:Y:S01]  /*13350*/  ULDC.64 UR4, c[0x0][0x9f8] ;  /* 0x00027e0000047ab9 */ /* 0x000fe20000000a00 */
[----:B------:R-:W-:Y:S01]  /*13360*/  IMAD.MOV.U32 R31, RZ, RZ, R27 ;  /* 0x000000ffff1f7224 */ /* 0x000fe200078e001b */
[----:B------:R-:W-:Y:S01]  /*13370*/  ISETP.NE.U32.AND P0, PT, RZ, UR4, PT ;  /* 0x00000004ff007c0c */ /* 0x000fe2000bf05070 */
[----:B------:R-:W1:Y:S01]  /*13380*/  S2R R18, SR_TID.X ;  /* 0x0000000000127919 */ /* 0x000e620000002100 */
[----:B------:R-:W2:Y:S01]  /*13390*/  LDC R6, c[0x0][0x430] ;  /* 0x00010c00ff067b82 */ /* 0x000ea20000000800 */
[----:B0-----:R-:W-:Y:S01]  /*133a0*/  VIADD R22, R22, 0xffffffff ;  /* 0xffffffff16167836 */ /* 0x001fe20000000000 */
[----:B------:R-:W-:Y:S01]  /*133b0*/  ISETP.NE.AND.EX P0, PT, RZ, UR5, PT, P0 ;  /* 0x00000005ff007c0c */ /* 0x000fe2000bf05300 */
[----:B------:R-:W-:-:S12]  /*133c0*/  ULDC UR4, c[0x0][0x2f4] ;  /* 0x0000bd0000047ab9 */ /* 0x000fd80000000800 */
[----:B------:R-:W0:Y:S01]  /*133d0*/  @P0 LDC.64 R2, c[0x0][0x9f8] ;  /* 0x00027e00ff020b82 */ /* 0x000e220000000a00 */
[----:B-1----:R-:W-:-:S04]  /*133e0*/  LOP3.LUT R18, R18, 0x7f, RZ, 0xc0, !PT ;  /* 0x0000007f12127812 */ /* 0x002fc800078ec0ff */
[----:B------:R-:W-:Y:S01]  /*133f0*/  SHF.R.U32.HI R20, RZ, 0x3, R18 ;  /* 0x00000003ff147819 */ /* 0x000fe20000011612 */
[----:B0-----:R-:W-:-:S05]  /*13400*/  @P0 IMAD.WIDE R2, R27, 0x4, R2 ;  /* 0x000000041b020825 */ /* 0x001fca00078e0202 */
[----:B------:R0:W3:Y:S01]  /*13410*/  @P0 LDG.E R31, desc[UR36][R2.64] ;  /* 0x00000024021f0981 */ /* 0x0000e2000c1e1900 */
[----:B--2---:R-:W-:Y:S02]  /*13420*/  ISETP.NE.AND P1, PT, R6, 0x1, PT ;  /* 0x000000010600780c */ /* 0x004fe40003f25270 */
[----:B------:R-:W-:Y:S01]  /*13430*/  LOP3.LUT R16, R16, 0xffffffdf, RZ, 0xc0, !PT ;  /* 0xffffffdf10107812 */ /* 0x000fe200078ec0ff */
[----:B------:R-:W1:Y:S10]  /*13440*/  S2R R18, SR_TID.X ;  /* 0x0000000000127919 */ /* 0x000e740000002100 */
[----:B------:R-:W2:Y:S01]  /*13450*/  @P1 LDC R4, c[0x0][0x434] ;  /* 0x00010d00ff041b82 */ /* 0x000ea20000000800 */
[----:B------:R-:W-:-:S02]  /*13460*/  ISETP.GE.AND P2, PT, R32, UR4, PT ;  /* 0x0000000420007c0c */ /* 0x000fc4000bf46270 */
[----:B------:R-:W-:-:S05]  /*13470*/  @P1 LOP3.LUT R16, R16, 0x20, RZ, 0xfc, !PT ;  /* 0x0000002010101812 */ /* 0x000fca00078efcff */
[----:B------:R-:W4:Y:S01]  /*13480*/  @P1 LDC R0, c[0x0][0x438] ;  /* 0x00010e00ff001b82 */ /* 0x000f220000000800 */
[----:B-1----:R-:W-:-:S05]  /*13490*/  IMAD.SHL.U32 R18, R18, 0x10, RZ ;  /* 0x0000001012127824 */ /* 0x002fca00078e00ff */
[----:B------:R-:W-:-:S05]  /*134a0*/  LOP3.LUT R18, R20, 0x70, R18, 0xf8, !PT ;  /* 0x0000007014127812 */ /* 0x000fca00078ef812 */
[----:B------:R-:W-:-:S05]  /*134b0*/  IMAD R5, R22, 0x60, R18 ;  /* 0x0000006016057824 */ /* 0x000fca00078e0212 */
[C---:B------:R-:W-:Y:S01]  /*134c0*/  ISETP.GE.AND P0, PT, R5.reuse, R30, PT ;  /* 0x0000001e0500720c */ /* 0x040fe20003f06270 */
[----:B------:R-:W-:-:S03]  /*134d0*/  IMAD.IADD R5, R5, 0x1, R19 ;  /* 0x0000000105057824 */ /* 0x000fc600078e0213 */
[----:B------:R-:W-:Y:S01]  /*134e0*/  ISETP.GT.U32.OR P0, PT, R18, 0x5f, P0 ;  /* 0x0000005f1200780c */ /* 0x000fe20000704470 */
[----:B--2---:R-:W-:-:S04]  /*134f0*/  @P1 IMAD.HI.U32 R7, R5, R4, RZ ;  /* 0x0000000405071227 */ /* 0x004fc800078e00ff */
[----:B------:R-:W-:Y:S01]  /*13500*/  IMAD.MOV.U32 R4, RZ, RZ, R5 ;  /* 0x000000ffff047224 */ /* 0x000fe200078e0005 */
[----:B----4-:R-:W-:-:S05]  /*13510*/  @P1 SHF.R.U32.HI R4, RZ, R0, R7 ;  /* 0x00000000ff041219 */ /* 0x010fca0000011607 */
[--C-:B------:R-:W-:Y:S02]  /*13520*/  IMAD.MOV R0, RZ, RZ, -R4.reuse ;  /* 0x000000ffff007224 */ /* 0x100fe400078e0a04 */
[----:B0-----:R-:W0:Y:S02]  /*13530*/  @!P0 LDC.64 R2, c[0x0][0x428] ;  /* 0x00010a00ff028b82 */ /* 0x001e240000000a00 */
[----:B------:R-:W-:Y:S01]  /*13540*/  IMAD R0, R6, R0, R5 ;  /* 0x0000000006007224 */ /* 0x000fe200078e0205 */
[----:B------:R-:W-:Y:S02]  /*13550*/  @!P0 SHF.R.S32.HI R5, RZ, 0x1f, R4 ;  /* 0x0000001fff058819 */ /* 0x000fe40000011404 */
[----:B------:R-:W-:-:S04]  /*13560*/  LOP3.LUT R16, R16, 0xfffffffb, RZ, 0xc0, !PT ;  /* 0xfffffffb10107812 */ /* 0x000fc800078ec0ff */
[----:B------:R-:W-:-:S04]  /*13570*/  @P2 LOP3.LUT R16, R16, 0x4, RZ, 0xfc, !PT ;  /* 0x0000000410102812 */ /* 0x000fc800078efcff */
[----:B------:R-:W-:Y:S01]  /*13580*/  LOP3.LUT R16, R16, 0xfffffffe, RZ, 0xc0, !PT ;  /* 0xfffffffe10107812 */ /* 0x000fe200078ec0ff */
[----:B------:R-:W-:-:S03]  /*13590*/  UMOV UR5, 0xffffffff ;  /* 0xffffffff00057882 */ /* 0x000fc60000000000 */
[----:B------:R-:W-:Y:S02]  /*135a0*/  LOP3.LUT R16, R16, 0xfffffffd, RZ, 0xc0, !PT ;  /* 0xfffffffd10107812 */ /* 0x000fe400078ec0ff */
[----:B---3--:R-:W-:Y:S01]  /*135b0*/  SHF.R.S32.HI R6, RZ, 0x1f, R31 ;  /* 0x0000001fff067819 */ /* 0x008fe2000001141f */
[----:B0-----:R-:W-:-:S04]  /*135c0*/  @!P0 IMAD.WIDE.U32 R4, R31, R2, R4 ;  /* 0x000000021f048225 */ /* 0x001fc800078e0004 */
[----:B------:R0:W-:Y:S02]  /*135d0*/  STL [R1+0xc], R6 ;  /* 0x00000c0601007387 */ /* 0x0001e40000100800 */
[----:B0-----:R-:W-:-:S04]  /*135e0*/  @!P0 IMAD R6, R6, R2, RZ ;  /* 0x0000000206068224 */ /* 0x001fc800078e02ff */
[----:B------:R-:W-:Y:S02]  /*135f0*/  @!P0 IMAD R6, R31, R3, R6 ;  /* 0x000000031f068224 */ /* 0x000fe400078e0206 */
[----:B------:R-:W0:Y:S02]  /*13600*/  @!P0 LDC.64 R2, c[0x0][0x418] ;  /* 0x00010600ff028b82 */ /* 0x000e240000000a00 */
[----:B------:R-:W-:Y:S01]  /*13610*/  @!P0 IMAD.IADD R6, R5, 0x1, R6 ;  /* 0x0000000105068824 */ /* 0x000fe200078e0206 */
[----:B0-----:R-:W-:-:S04]  /*13620*/  @!P0 LEA R2, P1, R4, R2, 0x2 ;  /* 0x0000000204028211 */ /* 0x001fc800078210ff */
[----:B------:R-:W-:Y:S01]  /*13630*/  @!P0 LEA.HI.X R3, R4, R3, R6, 0x2, P1 ;  /* 0x0000000304038211 */ /* 0x000fe200008f1406 */
[----:B------:R-:W-:Y:S01]  /*13640*/  IMAD.MOV.U32 R4, RZ, RZ, RZ ;  /* 0x000000ffff047224 */ /* 0x000fe200078e00ff */
[----:B------:R-:W-:-:S05]  /*13650*/  ISETP.GE.AND P1, PT, R34, UR4, PT ;  /* 0x0000000422007c0c */ /* 0x000fca000bf26270 */
[----:B------:R0:W5:Y:S01]  /*13660*/  @!P0 LDG.E R4, desc[UR36][R2.64] ;  /* 0x0000002402048981 */ /* 0x000162000c1e1900 */
[----:B------:R-:W-:-:S07]  /*13670*/  ISETP.GE.AND P0, PT, R33, UR4, PT ;  /* 0x0000000421007c0c */ /* 0x000fce000bf06270 */
[----:B------:R-:W-:-:S06]  /*13680*/  @P1 LOP3.LUT R16, R16, 0x2, RZ, 0xfc, !PT ;  /* 0x0000000210101812 */ /* 0x000fcc00078efcff */
[----:B------:R-:W-:Y:S01]  /*13690*/  @P0 LOP3.LUT R16, R16, 0x1, RZ, 0xfc, !PT ;  /* 0x0000000110100812 */ /* 0x000fe200078efcff */
[----:B0-----:R-:W-:Y:S06]  /*136a0*/  BRA.DIV UR5, `(.L_x_4670) ;  /* 0x0000004205887947 */ /* 0x001fec000b800000 */
.L_x_4738:
[----:B------:R-:W2:Y:S01]  /*136b0*/  LDL R2, [R1+0x28] ;  /* 0x0000280001027983 */ /* 0x000ea20000100800 */
[----:B------:R-:W-:Y:S02]  /*136c0*/  ISETP.GT.U32.AND P1, PT, R18, 0x5f, PT ;  /* 0x0000005f1200780c */ /* 0x000fe40003f24070 */
[----:B------:R-:W-:Y:S02]  /*136d0*/  LOP3.LUT R16, R16, 0xffffffef, RZ, 0xc0, !PT ;  /* 0xffffffef10107812 */ /* 0x000fe400078ec0ff */
[----:B------:R-:W-:Y:S02]  /*136e0*/  SHF.R.S32.HI R30, RZ, 0x1f, R26 ;  /* 0x0000001fff1e7819 */ /* 0x000fe4000001141a */
[----:B------:R-:W-:-:S07]  /*136f0*/  LOP3.LUT R16, R16, 0xfffffff7, RZ, 0xc0, !PT ;  /* 0xfffffff710107812 */ /* 0x000fce00078ec0ff */
[----:B------:R-:W-:Y:S02]  /*13700*/  @P1 LOP3.LUT R16, R16, 0x8, RZ, 0xfc, !PT ;  /* 0x0000000810101812 */ /* 0x000fe400078efcff */
[----:B--2---:R-:W-:-:S13]  /*13710*/  ISETP.NE.AND P0, PT, R2, 0x3, PT ;  /* 0x000000030200780c */ /* 0x004fda0003f05270 */
[----:B------:R-:W-:Y:S01]  /*13720*/  @P0 LOP3.LUT R16, R16, 0x10, RZ, 0xfc, !PT ;  /* 0x0000001010100812 */ /* 0x000fe200078efcff */
[----:B------:R-:W-:Y:S06]  /*13730*/  @!P0 BRA `(.L_x_4671) ;  /* 0x0000000000048947 */ /* 0x000fec0003800000 */
[----:B------:R-:W-:Y:S01]  /*13740*/  BPT.TRAP 0x1 ;  /* 0x000000040000795c */ /* 0x000fe20000300000 */
.L_x_4671:
[----:B------:R-:W-:Y:S01]  /*13750*/  SHF.R.S32.HI R5, RZ, 0x1f, R0 ;  /* 0x0000001fff057819 */ /* 0x000fe20000011400 */
[----:B------:R-:W-:Y:S01]  /*13760*/  ULDC.64 UR4, c[0x0][0x328] ;  /* 0x0000ca0000047ab9 */ /* 0x000fe20000000a00 */
[----:B------:R-:W-:Y:S03]  /*13770*/  BSSY B0, `(.L_x_4672) ;  /* 0x0000017000007945 */ /* 0x000fe60003800000 */
        /* <DEDUP_REMOVED lines=22> */
.L_x_4739:
[----:B------:R-:W-:Y:S05]  /*138e0*/  BSYNC B0 ;  /* 0x0000000000007941 */ /* 0x000fea0003800000 */
.L_x_4672:
[----:B------:R-:W2:Y:S01]  /*138f0*/  LDL R9, [R1] ;  /* 0x0000000001097983 */ /* 0x000ea20000100800 */
[----:B------:R-:W-:Y:S01]  /*13900*/  ULDC.64 UR4, c[0x0][0x300] ;  /* 0x0000c00000047ab9 */ /* 0x000fe20000000a00 */
[----:B------:R-:W-:Y:S01]  /*13910*/  LOP3.LUT P4, RZ, R16, 0x4, RZ, 0xc0, !PT ;  /* 0x0000000410ff7812 */ /* 0x000fe2000788c0ff */
[----:B------:R-:W-:Y:S01]  /*13920*/  IMAD R5, R5, UR4, RZ ;  /* 0x0000000405057c24 */ /* 0x000fe2000f8e02ff */
[----:B------:R-:W1:Y:S01]  /*13930*/  S2R R8, SR_TID.X ;  /* 0x0000000000087919 */ /* 0x000e620000002100 */
[----:B0-----:R-:W-:Y:S01]  /*13940*/  IMAD.WIDE.U32 R2, R0, UR4, RZ ;  /* 0x0000000400027c25 */ /* 0x001fe2000f8e00ff */
        /* <DEDUP_REMOVED lines=14> */
[----:B------:R-:W-:Y:S01]  /*13a30*/  IMAD R5, R23, 0x4800, R36 ;  /* 0x0000480017057824 */ /* 0x000fe200078e0224 */
[----:B------:R-:W-:Y:S01]  /*13a40*/  LEA R4, P0, R2, UR4, 0x1 ;  /* 0x0000000402047c11 */ /* 0x000fe2000f8008ff */
[----:B------:R-:W-:Y:S01]  /*13a50*/  IMAD.IADD R0, R3, 0x1, R0 ;  /* 0x0000000103007824 */ /* 0x000fe200078e0200 */
[----:B------:R-:W-:Y:S01]  /*13a60*/  UMOV UR4, 0xffffffff ;  /* 0xffffffff00047882 */ /* 0x000fe20000000000 */
[----:B-1----:R-:W-:-:S03]  /*13a70*/  LOP3.LUT R8, R8, 0x7f, RZ, 0xc0, !PT ;  /* 0x0000007f08087812 */ /* 0x002fc600078ec0ff */
        /* <DEDUP_REMOVED lines=68> */
.L_x_4753:
        /* <DEDUP_REMOVED lines=12> */
.L_x_4675:
        /* <DEDUP_REMOVED lines=11> */
.L_x_4676:
[----:B------:R2:W-:Y:S02]  /*14030*/  SYNCS.ARRIVE.TRANS64.A1T0 RZ, [R7+URZ+0x30830], RZ ;  /* 0x030830ff07ff79a7 */ /* 0x0005e4000810003f */
[----:B------:R-:W-:Y:S05]  /*14040*/  WARPSYNC.ALL ;  /* 0x0000000000007948 */ /* 0x000fea0003800000 */
[----:B------:R-:W-:Y:S01]  /*14050*/  ULDC.64 UR4, c[0x0][0x298] ;  /* 0x0000a60000047ab9 */ /* 0x000fe20000000a00 */
[----:B-1----:R-:W-:Y:S01]  /*14060*/  VIADD R2, R17, 0x12400 ;  /* 0x0001240011027836 */ /* 0x002fe20000000000 */
[----:B------:R-:W-:Y:S01]  /*14070*/  SHF.R.S32.HI R0, RZ, 0x1f, R35 ;  /* 0x0000001fff007819 */ /* 0x000fe20000011423 */
[----:B0-----:R-:W-:Y:S01]  /*14080*/  IMAD.WIDE.U32 R4, R35, UR4, RZ ;  /* 0x0000000423047c25 */ /* 0x001fe2000f8e00ff */
        /* <DEDUP_REMOVED lines=12> */
[----:B0-----:R-:W-:Y:S02]  /*14150*/  IMAD.U32 R4, RZ, RZ, UR6 ;  /* 0x00000006ff047e24 */ /* 0x001fe4000f8e00ff */
[----:B------:R-:W0:Y:S01]  /*14160*/  LDC.64 R2, c[0x4][R2] ;  /* 0x0100000002027b82 */ /* 0x000e220000000a00 */
[----:B------:R-:W-:Y:S02]  /*14170*/  IMAD.U32 R5, RZ, RZ, UR7 ;  /* 0x00000007ff057e24 */ /* 0x000fe4000f8e00ff */
[----:B------:R-:W-:Y:S02]  /*14180*/  IMAD.U32 R6, RZ, RZ, UR8 ;  /* 0x00000008ff067e24 */ /* 0x000fe4000f8e00ff */
[----:B--2---:R-:W-:-:S02]  /*14190*/  IMAD.U32 R7, RZ, RZ, UR9 ;  /* 0x00000009ff077e24 */ /* 0x004fc4000f8e00ff */
[----:B------:R-:W-:Y:S02]  /*141a0*/  IMAD.U32 R10, RZ, RZ, UR4 ;  /* 0x00000004ff0a7e24 */ /* 0x000fe4000f8e00ff */
[----:B------:R-:W-:Y:S02]  /*141b0*/  IMAD.U32 R11, RZ, RZ, UR5 ;  /* 0x00000005ff0b7e24 */ /* 0x000fe4000f8e00ff */
[----:B------:R-:W-:Y:S02]  /*141c0*/  IMAD.MOV.U32 R8, RZ, RZ, 0x70 ;  /* 0x00000070ff087424 */ /* 0x000fe400078e00ff */
[----:B------:R-:W-:Y:S02]  /*141d0*/  IMAD.MOV.U32 R12, RZ, RZ, 0x1 ;  /* 0x00000001ff0c7424 */ /* 0x000fe400078e00ff */
[----:B------:R-:W-:-:S07]  /*141e0*/  IMAD.MOV.U32 R13, RZ, RZ, RZ ;  /* 0x000000ffff0d7224 */ /* 0x000fce00078e00ff */
[----:B------:R-:W-:-:S07]  /*141f0*/  LEPC R20, `(.L_x_4678) ;  /* 0x000000001014794e */ /* 0x000fce0000000000 */
[----:B0-----:R-:W-:Y:S05]  /*14200*/  CALL.ABS.NOINC R2 ;  /* 0x0000000002007343 */ /* 0x001fea0003c00000 */
.L_x_4678:
[----:B------:R-:W-:Y:S05]  /*14210*/  BSYNC B6 ;  /* 0x0000000000067941 */ /* 0x000fea0003800000 */
.L_x_4677:
[----:B------:R-:W3:Y:S01]  /*14220*/  LDL.LU.64 R20, [R1+0x18] ;  /* 0x0000180001147983 */ /* 0x000ee20000300a00 */
[----:B------:R-:W-:Y:S01]  /*14230*/  ULDC.64 UR4, c[0x0][0x2d8] ;  /* 0x0000b60000047ab9 */ /* 0x000fe20000000a00 */
[----:B------:R-:W-:Y:S01]  /*14240*/  LOP3.LUT P6, RZ, R16, 0x80, RZ, 0xc0, !PT ;  /* 0x0000008010ff7812 */ /* 0x000fe200078cc0ff */
[----:B------:R-:W-:Y:S01]  /*14250*/  IMAD R0, R30, UR4, RZ ;  /* 0x000000041e007c24 */ /* 0x000fe2000f8e02ff */
[----:B0-----:R-:W-:Y:S01]  /*14260*/  SHF.R.S32.HI R4, RZ, 0x1f, R27 ;  /* 0x0000001fff047819 */ /* 0x001fe2000001141b */
[----:B------:R-:W-:Y:S02]  /*14270*/  IMAD.MOV.U32 R3, RZ, RZ, R35 ;  /* 0x000000ffff037224 */ /* 0x000fe400078e0023 */
[----:B------:R-:W-:Y:S01]  /*14280*/  IMAD R5, R26, UR5, R0 ;  /* 0x000000051a057c24 */ /* 0x000fe2000f8e0200 */
[----:B------:R-:W-:Y:S02]  /*14290*/  SEL R4, R4, RZ, !P6 ;  /* 0x000000ff04047207 */ /* 0x000fe40007000000 */
[----:B------:R-:W-:Y:S01]  /*142a0*/  SEL R0, R27, RZ, !P6 ;  /* 0x000000ff1b007207 */ /* 0x000fe20007000000 */
[----:B---3--:R-:W-:Y:S01]  /*142b0*/  IMAD.MOV.U32 R2, RZ, RZ, R20 ;  /* 0x000000ffff027224 */ /* 0x008fe200078e0014 */
[----:B------:R-:W0:Y:S01]  /*142c0*/  LDC R21, c[0x0][0x448] ;  /* 0x00011200ff157b82 */ /* 0x000e220000000800 */
[----:B------:R-:W1:Y:S02]  /*142d0*/  S2R R20, SR_TID.X ;  /* 0x0000000000147919 */ /* 0x000e640000002100 */
[----:B------:R-:W-:Y:S01]  /*142e0*/  IMAD.WIDE.U32 R2, R26, UR4, R2 ;  /* 0x000000041a027c25 */ /* 0x000fe2000f8e0002 */
[----:B------:R-:W-:-:S03]  /*142f0*/  ULDC.64 UR4, c[0x0][0x2e0] ;  /* 0x0000b80000047ab9 */ /* 0x000fc60000000a00 */
[----:B------:R-:W-:Y:S02]  /*14300*/  IMAD R4, R4, UR4, RZ ;  /* 0x0000000404047c24 */ /* 0x000fe4000f8e02ff */
[----:B------:R-:W-:Y:S02]  /*14310*/  IMAD.IADD R3, R3, 0x1, R5 ;  /* 0x0000000103037824 */ /* 0x000fe400078e0205 */
[C---:B------:R-:W-:Y:S02]  /*14320*/  IMAD R5, R0.reuse, UR5, R4 ;  /* 0x0000000500057c24 */ /* 0x040fe4000f8e0204 */
[----:B------:R-:W-:Y:S01]  /*14330*/  IMAD.WIDE.U32 R2, R0, UR4, R2 ;  /* 0x0000000400027c25 */ /* 0x000fe2000f8e0002 */
[----:B------:R-:W-:-:S03]  /*14340*/  ULDC.64 UR4, c[0x0][0x2d0] ;  /* 0x0000b40000047ab9 */ /* 0x000fc60000000a00 */
[----:B------:R-:W-:Y:S01]  /*14350*/  IMAD.IADD R3, R3, 0x1, R5 ;  /* 0x0000000103037824 */ /* 0x000fe200078e0205 */
[----:B0-----:R-:W-:Y:S02]  /*14360*/  ISETP.NE.AND P6, PT, R21, 0x1, PT ;  /* 0x000000011500780c */ /* 0x001fe40003fc5270 */
[----:B-1----:R-:W-:-:S04]  /*14370*/  LOP3.LUT R20, R20, 0x7f, RZ, 0xc0, !PT ;  /* 0x0000007f14147812 */ /* 0x002fc800078ec0ff */
[----:B------:R-:W-:-:S07]  /*14380*/  SHF.R.U32.HI R21, RZ, 0x3, R20 ;  /* 0x00000003ff157819 */ /* 0x000fce0000011614 */
[----:B------:R-:W0:Y:S01]  /*14390*/  @P6 LDC R6, c[0x0][0x44c] ;  /* 0x00011300ff066b82 */ /* 0x000e220000000800 */
[----:B------:R-:W1:Y:S07]  /*143a0*/  S2R R20, SR_TID.X ;  /* 0x0000000000147919 */ /* 0x000e6e0000002100 */
[----:B------:R-:W3:Y:S01]  /*143b0*/  @P6 LDC R5, c[0x0][0x450] ;  /* 0x00011400ff056b82 */ /* 0x000ee20000000800 */
[----:B-1----:R-:W-:-:S05]  /*143c0*/  IMAD.SHL.U32 R20, R20, 0x10, RZ ;  /* 0x0000001014147824 */ /* 0x002fca00078e00ff */
[----:B------:R-:W-:-:S05]  /*143d0*/  LOP3.LUT R20, R21, 0x70, R20, 0xf8, !PT ;  /* 0x0000007015147812 */ /* 0x000fca00078ef814 */
[----:B------:R-:W-:Y:S02]  /*143e0*/  IMAD.IADD R0, R20, 0x1, R25 ;  /* 0x0000000114007824 */ /* 0x000fe400078e0219 */
[----:B------:R-:W1:Y:S02]  /*143f0*/  S2R R20, SR_TID.X ;  /* 0x0000000000147919 */ /* 0x000e640000002100 */
[----:B0-----:R-:W-:-:S04]  /*14400*/  @P6 IMAD.HI.U32 R6, R0, R6, RZ ;  /* 0x0000000600066227 */ /* 0x001fc800078e00ff */
[----:B------:R-:W-:Y:S01]  /*14410*/  IMAD.MOV.U32 R4, RZ, RZ, R0 ;  /* 0x000000ffff047224 */ /* 0x000fe200078e0000 */
[----:B---3--:R-:W-:Y:S02]  /*14420*/  @P6 SHF.R.U32.HI R4, RZ, R5, R6 ;  /* 0x00000005ff046219 */ /* 0x008fe40000011606 */
[----:B------:R-:W0:Y:S03]  /*14430*/  LDC R6, c[0x0][0x448] ;  /* 0x00011200ff067b82 */ /* 0x000e260000000800 */
[----:B------:R-:W-:Y:S02]  /*14440*/  IMAD.MOV R5, RZ, RZ, -R4 ;  /* 0x000000ffff057224 */ /* 0x000fe400078e0a04 */
[----:B------:R-:W-:Y:S01]  /*14450*/  IMAD.WIDE.U32 R2, R4, UR4, R2 ;  /* 0x0000000404027c25 */ /* 0x000fe2000f8e0002 */
[----:B-1----:R-:W-:-:S03]  /*14460*/  LOP3.LUT R20, R20, 0x7f, RZ, 0xc0, !PT ;  /* 0x0000007f14147812 */ /* 0x002fc600078ec0ff */
[----:B0-----:R-:W-:Y:S01]  /*14470*/  IMAD R0, R6, R5, R0 ;  /* 0x0000000506007224 */ /* 0x001fe200078e0200 */
[----:B------:R-:W-:Y:S02]  /*14480*/  SHF.R.S32.HI R5, RZ, 0x1f, R4 ;  /* 0x0000001fff057819 */ /* 0x000fe40000011404 */
[----:B--2---:R-:W-:-:S03]  /*14490*/  SHF.R.U32.HI R7, RZ, 0x3, R20 ;  /* 0x00000003ff077819 */ /* 0x004fc60000011614 */
        /* <DEDUP_REMOVED lines=26> */
[----:B------:R-:W-:Y:S02]  /*14640*/  @!P1 IMAD.MOV.U32 R2, RZ, RZ, R5 ;  /* 0x000000ffff029224 */ /* 0x000fe400078e0005 */
[----:B------:R-:W-:-:S03]  /*14650*/  VIADD R5, R25, 0x10 ;  /* 0x0000001019057836 */ /* 0x000fc60000000000 */
        /* <DEDUP_REMOVED lines=19> */
[----:B------:R-:W-:Y:S01]  /*14790*/  @!P1 IMAD.MOV.U32 R2, RZ, RZ, R5 ;  /* 0x000000ffff029224 */ /* 0x000fe200078e0005 */
[----:B------:R-:W-:Y:S01]  /*147a0*/  IADD3 R5, R25, 0x30, RZ ;  /* 0x0000003019057810 */ /* 0x000fe20007ffe0ff */
[----:B------:R-:W-:-:S05]  /*147b0*/  @!P1 IMAD.MOV.U32 R3, RZ, RZ, R6 ;  /* 0x000000ffff039224 */ /* 0x000fca00078e0006 */
        /* <DEDUP_REMOVED lines=38> */
[----:B------:R-:W1:Y:S04]  /*14a20*/  SHFL.IDX PT, R2, R4, 0x6, 0x181f ;  /* 0x00d81f0004027f89 */ /* 0x000e6800000e0000 */
[----:B------:R-:W2:Y:S02]  /*14a30*/  SHFL.IDX PT, R4, R4, 0x7, 0x181f ;  /* 0x00f81f0004047f89 */ /* 0x000ea400000e0000 */
[----:B0-----:R-:W-:-:S05]  /*14a40*/  @!P1 LEA R5, P4, R32, R3, 0x1 ;  /* 0x0000000320059211 */ /* 0x001fca00078808ff */
[----:B-1----:R-:W-:Y:S02]  /*14a50*/  @!P1 IMAD.X R6, RZ, RZ, R2, P4 ;  /* 0x000000ffff069224 */ /* 0x002fe400020e0602 */
[----:B------:R-:W-:Y:S02]  /*14a60*/  @!P1 IMAD.MOV.U32 R2, RZ, RZ, R5 ;  /* 0x000000ffff029224 */ /* 0x000fe400078e0005 */
[----:B------:R-:W-:-:S05]  /*14a70*/  @!P1 IMAD.MOV.U32 R3, RZ, RZ, R6 ;  /* 0x000000ffff039224 */ /* 0x000fca00078e0006 */
[----:B------:R0:W-:Y:S04]  /*14a80*/  @!P1 LDGSTS.E.BYPASS.LTC128B.128 [R37+0x15400], desc[UR36][R2.64], !P3 ;  /* 0x1540000002259fae */ /* 0x0001e8000d901d64 */
[----:B------:R0:W-:Y:S04]  /*14a90*/  @!P1 LDGSTS.E.BYPASS.LTC128B.128 [R37+0x19400], desc[UR36][R2.64+0x80], !P2 ;  /* 0x1940008002259fae */ /* 0x0001e8000d101d64 */
[----:B--2---:R0:W-:Y:S02]  /*14aa0*/  @!P1 LDGSTS.E.BYPASS.LTC128B.128 [R37+0x1d400], desc[UR36][R2.64+0x100], !P0 ;  /* 0x1d40010002259fae */ /* 0x0041e4000c101d64 */
.L_x_4770:
        /* <DEDUP_REMOVED lines=11> */
[----:B------:R1:W-:Y:S02]  /*14b60*/  LDGSTS.E.BYPASS.LTC128B.128 [R37+0x1dc00], desc[UR36][R2.64+0x100], !P0 ;  /* 0x1dc0010002257fae */ /* 0x0003e4000c101d64 */
.L_x_4681:
[----:B------:R-:W-:Y:S05]  /*14b70*/  BSYNC B0 ;  /* 0x0000000000007941 */ /* 0x000fea0003800000 */
.L_x_4680:
[----:B------:R-:W-:Y:S01]  /*14b80*/  NOP ;  /* 0x0000000000007918 */ /* 0x000fe20000000000 */
[----:B------:R-:W-:-:S13]  /*14b90*/  PLOP3.LUT P0, PT, PT, PT, PT, 0x80, 0x0 ;  /* 0x000000000000781c */ /* 0x000fda0003f0f070 */
.L_x_4682:
        /* <DEDUP_REMOVED lines=8> */
[----:B--2---:R-:W-:Y:S02]  /*14c20*/  VIADD R3, R3, 0x1 ;  /* 0x0000000103037836 */ /* 0x004fe40000000000 */
[----:B---3--:R-:W-:-:S03]  /*14c30*/  VIADD R6, R2, 0xfffffffe ;  /* 0xfffffffe02067836 */ /* 0x008fc60000000000 */
[----:B------:R0:W-:Y:S01]  /*14c40*/  STL [R1+0x24], R3 ;  /* 0x0000240301007387 */ /* 0x0001e20000100800 */
        /* <DEDUP_REMOVED lines=9> */
.L_x_4771:
[----:B------:R-:W-:Y:S05]  /*14ce0*/  BSYNC B0 ;  /* 0x0000000000007941 */ /* 0x000fea0003800000 */
.L_x_4683:
[----:B------:R-:W2:Y:S01]  /*14cf0*/  LDL R2, [R1+0x8] ;  /* 0x0000080001027983 */ /* 0x000ea20000100800 */
[----:B------:R-:W-:Y:S01]  /*14d00*/  BSSY B0, `(.L_x_4685) ;  /* 0x000010d000007945 */ /* 0x000fe20003800000 */
[----:B--2---:R-:W-:-:S13]  /*14d10*/  ISETP.GE.AND P0, PT, R6, R2, PT ;  /* 0x000000020600720c */ /* 0x004fda0003f06270 */
[----:B------:R-:W-:Y:S05]  /*14d20*/  @!P0 BRA `(.L_x_4686) ;  /* 0x0000001000288947 */ /* 0x000fea0003800000 */
[----:B------:R-:W-:Y:S01]  /*14d30*/  ULDC UR4, c[0x0][0x2f4] ;  /* 0x0000bd0000047ab9 */ /* 0x000fe20000000800 */
[----:B------:R-:W-:Y:S01]  /*14d40*/  IMAD.MOV.U32 R20, RZ, RZ, R28 ;  /* 0x000000ffff147224 */ /* 0x000fe200078e001c */
[----:B------:R-:W-:Y:S01]  /*14d50*/  ISETP.GE.AND P3, PT, R32, UR4, PT ;  /* 0x0000000420007c0c */ /* 0x000fe2000bf66270 */
[----:B------:R-:W-:Y:S01]  /*14d60*/  IMAD.MOV.U32 R10, RZ, RZ, R23 ;  /* 0x000000ffff0a7224 */ /* 0x000fe200078e0017 */
[----:B------:R-:W-:Y:S01]  /*14d70*/  ISETP.GE.AND P2, PT, R34, UR4, PT ;  /* 0x0000000422007c0c */ /* 0x000fe2000bf46270 */
[----:B------:R-:W-:Y:S01]  /*14d80*/  IMAD.MOV.U32 R29, RZ, RZ, R22 ;  /* 0x000000ffff1d7224 */ /* 0x000fe200078e0016 */
[----:B------:R-:W-:-:S13]  /*14d90*/  ISETP.GE.AND P1, PT, R33, UR4, PT ;  /* 0x0000000421007c0c */ /* 0x000fda000bf26270 */
.L_x_4699:
[----:B------:R-:W2:Y:S01]  /*14da0*/  LDL R4, [R1+0x4] ;  /* 0x0000040001047983 */ /* 0x000ea20000100800 */
[----:B0-----:R-:W0:Y:S03]  /*14db0*/  LDC R0, c[0x0][0x430] ;  /* 0x00010c00ff007b82 */ /* 0x001e260000000800 */
[----:B------:R-:W3:Y:S01]  /*14dc0*/  LDL R7, [R1+0xc] ;  /* 0x00000c0001077983 */ /* 0x000ee20000100800 */
[----:B------:R-:W1:Y:S03]  /*14dd0*/  S2R R2, SR_TID.X ;  /* 0x0000000000027919 */ /* 0x000e660000002100 */
[----:B------:R-:W4:Y:S01]  /*14de0*/  LDL R8, [R1+0x28] ;  /* 0x0000280001087983 */ /* 0x000f220000100800 */
[----:B0-----:R-:W-:Y:S02]  /*14df0*/  ISETP.NE.AND P0, PT, R0, 0x1, PT ;  /* 0x000000010000780c */ /* 0x001fe40003f05270 */
[----:B------:R-:W0:Y:S11]  /*14e00*/  S2R R0, SR_TID.X ;  /* 0x0000000000007919 */ /* 0x000e360000002100 */
[----:B------:R-:W2:Y:S01]  /*14e10*/  @P0 LDC R3, c[0x0][0x438] ;  /* 0x00010e00ff030b82 */ /* 0x000ea20000000800 */
[----:B-1----:R-:W-:-:S04]  /*14e20*/  LOP3.LUT R2, R2, 0x7f, RZ, 0xc0, !PT ;  /* 0x0000007f02027812 */ /* 0x002fc800078ec0ff */
[----:B------:R-:W-:Y:S01]  /*14e30*/  SHF.R.U32.HI R2, RZ, 0x3, R2 ;  /* 0x00000003ff027819 */ /* 0x000fe20000011602 */
[----:B0-----:R-:W-:-:S05]  /*14e40*/  IMAD.SHL.U32 R0, R0, 0x10, RZ ;  /* 0x0000001000007824 */ /* 0x001fca00078e00ff */
[----:B------:R-:W-:Y:S02]  /*14e50*/  LOP3.LUT R0, R2, 0x70, R0, 0xf8, !PT ;  /* 0x0000007002007812 */ /* 0x000fe400078ef800 */
[----:B------:R-:W0:Y:S02]  /*14e60*/  @P0 LDC R2, c[0x0][0x434] ;  /* 0x00010d00ff020b82 */ /* 0x000e240000000800 */
[----:B------:R-:W-:Y:S01]  /*14e70*/  ISETP.GT.U32.AND P5, PT, R0, 0x5f, PT ;  /* 0x0000005f0000780c */ /* 0x000fe20003fa4070 */
[----:B------:R-:W-:Y:S05]  /*14e80*/  YIELD ;  /* 0x0000000000007946 */ /* 0x000fea0003800000 */
[----:B------:R-:W-:Y:S01]  /*14e90*/  ULDC UR4, c[0x0][0x430] ;  /* 0x00010c0000047ab9 */ /* 0x000fe20000000800 */
[----:B--2---:R-:W-:-:S06]  /*14ea0*/  IMAD R9, R6, 0x60, R4 ;  /* 0x0000006006097824 */ /* 0x004fcc00078e0204 */
[----:B------:R-:W1:Y:S01]  /*14eb0*/  @!P5 LDC.64 R4, c[0x0][0x428] ;  /* 0x00010a00ff04db82 */ /* 0x000e620000000a00 */
[----:B------:R-:W-:-:S04]  /*14ec0*/  IMAD.IADD R9, R0, 0x1, R9 ;  /* 0x0000000100097824 */ /* 0x000fc800078e0209 */
[----:B0-----:R-:W-:-:S04]  /*14ed0*/  @P0 IMAD.HI.U32 R2, R9, R2, RZ ;  /* 0x0000000209020227 */ /* 0x001fc800078e00ff */
[----:B------:R-:W-:Y:S01]  /*14ee0*/  IMAD.MOV.U32 R0, RZ, RZ, R9 ;  /* 0x000000ffff007224 */ /* 0x000fe200078e0009 */
[----:B------:R-:W-:-:S04]  /*14ef0*/  @P0 SHF.R.U32.HI R0, RZ, R3, R2 ;  /* 0x00000003ff000219 */ /* 0x000fc80000011602 */
[--C-:B------:R-:W-:Y:S01]  /*14f00*/  @!P5 SHF.R.S32.HI R3, RZ, 0x1f, R0.reuse ;  /* 0x0000001fff03d819 */ /* 0x100fe20000011400 */
[----:B------:R-:W-:-:S04]  /*14f10*/  @!P5 IMAD.MOV.U32 R2, RZ, RZ, R0 ;  /* 0x000000ffff02d224 */ /* 0x000fc800078e0000 */
[----:B-1----:R-:W-:-:S04]  /*14f20*/  @!P5 IMAD.WIDE.U32 R2, R31, R4, R2 ;  /* 0x000000041f02d225 */ /* 0x002fc800078e0002 */
[----:B---3--:R-:W-:-:S04]  /*14f30*/  @!P5 IMAD R4, R7, R4, RZ ;  /* 0x000000040704d224 */ /* 0x008fc800078e02ff */
[----:B------:R-:W-:Y:S02]  /*14f40*/  @!P5 IMAD R7, R31, R5, R4 ;  /* 0x000000051f07d224 */ /* 0x000fe400078e0204 */
[----:B------:R-:W0:Y:S01]  /*14f50*/  @!P5 LDC.64 R4, c[0x0][0x418] ;  /* 0x00010600ff04db82 */ /* 0x000e220000000a00 */
[----:B------:R-:W-:Y:S02]  /*14f60*/  IMAD.MOV R0, RZ, RZ, -R0 ;  /* 0x000000ffff007224 */ /* 0x000fe400078e0a00 */
[----:B------:R-:W-:Y:S02]  /*14f70*/  @!P5 IMAD.IADD R3, R7, 0x1, R3 ;  /* 0x000000010703d824 */ /* 0x000fe400078e0203 */
[----:B------:R-:W-:Y:S02]  /*14f80*/  IMAD R9, R0, UR4, R9 ;  /* 0x0000000400097c24 */ /* 0x000fe4000f8e0209 */
[----:B------:R-:W-:Y:S01]  /*14f90*/  IMAD.MOV.U32 R0, RZ, RZ, RZ ;  /* 0x000000ffff007224 */ /* 0x000fe200078e00ff */
[----:B0-----:R-:W-:-:S04]  /*14fa0*/  @!P5 LEA R4, P0, R2, R4, 0x2 ;  /* 0x000000040204d211 */ /* 0x001fc800078010ff */
[----:B------:R-:W-:-:S05]  /*14fb0*/  @!P5 LEA.HI.X R5, R2, R5, R3, 0x2, P0 ;  /* 0x000000050205d211 */ /* 0x000fca00000f1403 */
[----:B------:R0:W5:Y:S01]  /*14fc0*/  @!P5 LDG.E R0, desc[UR36][R4.64] ;  /* 0x000000240400d981 */ /* 0x000162000c1e1900 */
[----:B----4-:R-:W-:Y:S01]  /*14fd0*/  ISETP.NE.AND P4, PT, R8, 0x3, PT ;  /* 0x000000030800780c */ /* 0x010fe20003f85270 */
        /* <DEDUP_REMOVED lines=8> */
.L_x_4687:
[----:B------:R-:W-:Y:S01]  /*15060*/  IMAD R7, R23, 0x8, R17 ;  /* 0x0000000817077824 */ /* 0x000fe200078e0211 */
[----:B------:R-:W-:Y:S01]  /*15070*/  SHF.L.U32 R2, R28, 0x1f, RZ ;  /* 0x0000001f1c027819 */ /* 0x000fe200000006ff */
[----:B------:R-:W-:Y:S03]  /*15080*/  BSSY B1, `(.L_x_4688) ;  /* 0x0000003000017945 */ /* 0x000fe60003800000 */
[----:B------:R-:W0:Y:S02]  /*15090*/  SYNCS.PHASECHK.TRANS64.TRYWAIT P0, [R7+URZ+0x30840], R2 ;  /* 0x03084002070075a7 */ /* 0x000e24000800017f */
[----:B0-----:R-:W-:Y:S05]  /*150a0*/  @!P0 BRA `(.L_x_4689) ;  /* 0x0000003c00448947 */ /* 0x001fea0003800000 */
.L_x_4772:
[----:B------:R-:W-:Y:S05]  /*150b0*/  BSYNC B1 ;  /* 0x0000000000017941 */ /* 0x000fea0003800000 */
.L_x_4688:
        /* <DEDUP_REMOVED lines=31> */
[----:B0-----:R-:W-:-:S05]  /*152b0*/  IADD3 R2, P0, R2, R4, RZ ;  /* 0x0000000402027210 */ /* 0x001fca0007f1e0ff */
[----:B-1----:R-:W-:-:S05]  /*152c0*/  IMAD.X R3, RZ, RZ, R3, P0 ;  /* 0x000000ffff037224 */ /* 0x002fca00000e0603 */
        /* <DEDUP_REMOVED lines=32> */
.L_x_4786:
        /* <DEDUP_REMOVED lines=11> */
.L_x_4691:
        /* <DEDUP_REMOVED lines=11> */
.L_x_4692:
[----:B------:R1:W-:Y:S01]  /*15630*/  SYNCS.ARRIVE.TRANS64.A1T0 RZ, [R7+URZ+0x30830], RZ ;  /* 0x030830ff07ff79a7 */ /* 0x0003e2000810003f */
[----:B------:R-:W-:Y:S05]  /*15640*/  @!P5 BRA `(.L_x_4693) ;  /* 0x000000000004d947 */ /* 0x000fea0003800000 */
[----:B------:R-:W-:Y:S01]  /*15650*/  BPT.TRAP 0x1 ;  /* 0x000000040000795c */ /* 0x000fe20000300000 */
.L_x_4693:
[----:B------:R-:W-:Y:S01]  /*15660*/  SHF.L.U32 R2, R20, 0x1f, RZ ;  /* 0x0000001f14027819 */ /* 0x000fe200000006ff */
[----:B0-----:R-:W-:Y:S01]  /*15670*/  IMAD R6, R10, 0x8, R17 ;  /* 0x000000080a067824 */ /* 0x001fe200078e0211 */
[----:B------:R-:W-:Y:S03]  /*15680*/  BSSY B1, `(.L_x_4694) ;  /* 0x0000003000017945 */ /* 0x000fe60003800000 */
[----:B------:R-:W0:Y:S02]  /*15690*/  SYNCS.PHASECHK.TRANS64.TRYWAIT P0, [R6+URZ+0x30860], R2 ;  /* 0x03086002060075a7 */ /* 0x000e24000800017f */
[----:B0-----:R-:W-:Y:S05]  /*156a0*/  @!P0 BRA `(.L_x_4695) ;  /* 0x0000003c00b88947 */ /* 0x001fea0003800000 */
.L_x_4787:
[----:B------:R-:W-:Y:S05]  /*156b0*/  BSYNC B1 ;  /* 0x0000000000017941 */ /* 0x000fea0003800000 */
.L_x_4694:
[----:B------:R-:W1:Y:S01]  /*156c0*/  LDL R5, [R1] ;  /* 0x0000000001057983 */ /* 0x000e620000100800 */
[----:B------:R-:W2:Y:S01]  /*156d0*/  S2R R3, SR_TID.X ;  /* 0x0000000000037919 */ /* 0x000ea20000002100 */
[----:B------:R-:W-:Y:S01]  /*156e0*/  UMOV UR4, 0xffffffff ;  /* 0xffffffff00047882 */ /* 0x000fe20000000000 */
[----:B--2---:R-:W-:-:S04]  /*156f0*/  LOP3.LUT R3, R3, 0x7f, RZ, 0xc0, !PT ;  /* 0x0000007f03037812 */ /* 0x004fc800078ec0ff */
[----:B------:R-:W-:Y:S01]  /*15700*/  SHF.R.U32.HI R3, RZ, 0x3, R3 ;  /* 0x00000003ff037819 */ /* 0x000fe20000011603 */
[----:B-1----:R-:W-:Y:S02]  /*15710*/  IMAD R7, R29, -0x60, R5 ;  /* 0xffffffa01d077824 */ /* 0x002fe400078e0205 */
[----:B------:R-:W-:Y:S02]  /*15720*/  IMAD R5, R10, 0x4800, R36 ;  /* 0x000048000a057824 */ /* 0x000fe400078e0224 */
[----:B------:R-:W-:Y:S01]  /*15730*/  IMAD.IADD R7, R7, 0x1, -R3 ;  /* 0x0000000107077824 */ /* 0x000fe200078e0a03 */
[----:B------:R-:W-:Y:S06]  /*15740*/  BRA.DIV UR4, `(.L_x_4696) ;  /* 0x0000003e04a47947 */ /* 0x000fec000b800000 */
[----:B0-----:R-:W0:Y:S01]  /*15750*/  SHFL.IDX PT, R2, R18, RZ, 0x181f ;  /* 0x00181fff12027589 */ /* 0x001e2200000e0000 */
        /* <DEDUP_REMOVED lines=52> */
[----:B0-2---:R0:W1:Y:S02]  /*15aa0*/  SHFL.IDX PT, R2, R18, 0x5, 0x181f ;  /* 0x00b81f0012027f89 */ /* 0x00506400000e0000 */
.L_x_4801:
        /* <DEDUP_REMOVED lines=28> */
[----:B0-----:R-:W-:-:S04]  /*15c70*/  LEA R18, P0, R2, UR4, 0x1 ;  /* 0x0000000402127c11 */ /* 0x001fc8000f8008ff */
[----:B------:R-:W-:Y:S02]  /*15c80*/  LEA.HI.X R19, R2, UR5, R3, 0x1, P0 ;  /* 0x0000000502137c11 */ /* 0x000fe400080f0c03 */
[----:B------:R-:W-:-:S13]  /*15c90*/  PLOP3.LUT P0, PT, PT, PT, PT, 0x80, 0x0 ;  /* 0x000000000000781c */ /* 0x000fda0003f0f070 */
.L_x_4697:
        /* <DEDUP_REMOVED lines=11> */
.L_x_4698:
        /* <DEDUP_REMOVED lines=8> */
.L_x_4686:
[----:B------:R-:W-:Y:S05]  /*15dd0*/  BSYNC B0 ;  /* 0x0000000000007941 */ /* 0x000fea0003800000 */
.L_x_4685:
        /* <DEDUP_REMOVED lines=17> */
.L_x_4701:
[----:B------:R-:W-:Y:S05]  /*15ef0*/  BSYNC B0 ;  /* 0x0000000000007941 */ /* 0x000fea0003800000 */
.L_x_4700:
[----:B------:R-:W2:Y:S02]  /*15f00*/  LDL R0, [R1+0x28] ;  /* 0x0000280001007983 */ /* 0x000ea40000100800 */
[----:B--2---:R-:W-:-:S13]  /*15f10*/  ISETP.NE.AND P0, PT, R0, 0x3, PT ;  /* 0x000000030000780c */ /* 0x004fda0003f05270 */
[----:B------:R-:W-:Y:S05]  /*15f20*/  @!P0 BRA `(.L_x_4702) ;  /* 0x0000000000048947 */ /* 0x000fea0003800000 */
[----:B------:R-:W-:Y:S01]  /*15f30*/  BPT.TRAP 0x1 ;  /* 0x000000040000795c */ /* 0x000fe20000300000 */
.L_x_4702:
[----:B------:R-:W2:Y:S01]  /*15f40*/  LDL.LU R2, [R1] ;  /* 0x0000000001027983 */ /* 0x000ea20000300800 */
[----:B------:R-:W-:Y:S01]  /*15f50*/  IMAD R0, R23, 0x8, R17 ;  /* 0x0000000817007824 */ /* 0x000fe200078e0211 */
[----:B------:R-:W-:Y:S01]  /*15f60*/  SHF.L.U32 R3, R28, 0x1f, RZ ;  /* 0x0000001f1c037819 */ /* 0x000fe200000006ff */
[----:B------:R-:W-:Y:S03]  /*15f70*/  BSSY B0, `(.L_x_4703) ;  /* 0x0000004000007945 */ /* 0x000fe60003800000 */
[----:B------:R-:W0:Y:S01]  /*15f80*/  SYNCS.PHASECHK.TRANS64.TRYWAIT P0, [R0+URZ+0x30860], R3 ;  /* 0x03086003000075a7 */ /* 0x000e22000800017f */
[----:B--2---:R-:W-:Y:S01]  /*15f90*/  IMAD R6, R22, -0x60, R2 ;  /* 0xffffffa016067824 */ /* 0x004fe200078e0202 */
[----:B0-----:R-:W-:Y:S06]  /*15fa0*/  @!P0 BRA `(.L_x_4704) ;  /* 0x0000003c00a08947 */ /* 0x001fec0003800000 */
.L_x_4802:
[----:B------:R-:W-:Y:S05]  /*15fb0*/  BSYNC B0 ;  /* 0x0000000000007941 */ /* 0x000fea0003800000 */
.L_x_4703:
[----:B------:R-:W1:Y:S01]  /*15fc0*/  S2R R2, SR_TID.X ;  /* 0x0000000000027919 */ /* 0x000e620000002100 */
[----:B------:R-:W-:Y:S01]  /*15fd0*/  UMOV UR4, 0xffffffff ;  /* 0xffffffff00047882 */ /* 0x000fe20000000000 */
[----:B------:R-:W-:Y:S01]  /*15fe0*/  IMAD R4, R23, 0x4800, R36 ;  /* 0x0000480017047824 */ /* 0x000fe200078e0224 */
[----:B-1----:R-:W-:-:S04]  /*15ff0*/  LOP3.LUT R2, R2, 0x7f, RZ, 0xc0, !PT ;  /* 0x0000007f02027812 */ /* 0x002fc800078ec0ff */
[----:B------:R-:W-:-:S05]  /*16000*/  SHF.R.U32.HI R2, RZ, 0x3, R2 ;  /* 0x00000003ff027819 */ /* 0x000fca0000011602 */
[----:B------:R-:W-:Y:S01]  /*16010*/  IMAD.IADD R6, R6, 0x1, -R2 ;  /* 0x0000000106067824 */ /* 0x000fe200078e0a02 */
[----:B------:R-:W-:Y:S06]  /*16020*/  BRA.DIV UR4, `(.L_x_4705) ;  /* 0x0000003e04947947 */ /* 0x000fec000b800000 */
[----:B------:R-:W1:Y:S01]  /*16030*/  SHFL.IDX PT, R14, R18, RZ, 0x181f ;  /* 0x00181fff120e7589 */ /* 0x000e6200000e0000 */
[----:B------:R-:W-:Y:S01]  /*16040*/  ULDC UR4, c[0x0][0x2f4] ;  /* 0x0000bd0000047ab9 */ /* 0x000fe20000000800 */
[C---:B------:R-:W-:Y:S01]  /*16050*/  IMAD.SHL.U32 R5, R32.reuse, 0x2, RZ ;  /* 0x0000000220057824 */ /* 0x040fe200078e00ff */
[----:B------:R-:W-:Y:S01]  /*16060*/  ISETP.GE.AND P2, PT, R32, UR4, PT ;  /* 0x0000000420007c0c */ /* 0x000fe2000bf46270 */
[----:B0-----:R-:W0:Y:S01]  /*16070*/  SHFL.IDX PT, R3, R19, RZ, 0x181f ;  /* 0x00181fff13037589 */ /* 0x001e2200000e0000 */
[----:B------:R-:W-:Y:S01]  /*16080*/  IMAD R4, R4, 0x2, R17 ;  /* 0x0000000204047824 */ /* 0x000fe200078e0211 */
[----:B------:R-:W-:Y:S02]  /*16090*/  ISETP.GE.AND P1, PT, R34, UR4, PT ;  /* 0x0000000422007c0c */ /* 0x000fe4000bf26270 */
[C---:B------:R-:W-:Y:S01]  /*160a0*/  ISETP.LT.OR P4, PT, R6.reuse, 0x1, P2 ;  /* 0x000000010600780c */ /* 0x040fe20001781670 */
[----:B------:R-:W-:Y:S01]  /*160b0*/  SHFL.IDX PT, R7, R19, 0x1, 0x181f ;  /* 0x00381f0013077f89 */ /* 0x000fe200000e0000 */
        /* <DEDUP_REMOVED lines=36> */
[----:B------:R-:W-:-:S03]  /*16300*/  ISETP.LT.OR P4, PT, R6, 0x31, P0 ;  /* 0x000000310600780c */ /* 0x000fc60000781670 */
[----:B------:R-:W2:Y:S04]  /*16310*/  SHFL.IDX PT, R19, R19, 0x5, 0x181f ;  /* 0x00b81f0013137f89 */ /* 0x000ea800000e0000 */
[----:B------:R-:W-:Y:S06]  /*16320*/  LDGSTS.E.BYPASS.LTC128B.128 [R4+0x4c00], desc[UR36][R2.64+0x80], !P3 ;  /* 0x04c0008002047fae */ /* 0x000fec000d901d64 */
        /* <DEDUP_REMOVED lines=10> */
.L_x_4816:
        /* <DEDUP_REMOVED lines=13> */
.L_x_4706:
        /* <DEDUP_REMOVED lines=11> */
.L_x_4707:
[----:B------:R0:W-:Y:S01]  /*16550*/  SYNCS.ARRIVE.TRANS64.A1T0 RZ, [R0+URZ+0x30850], RZ ;  /* 0x030850ff00ff79a7 */ /* 0x0001e2000810003f */
[----:B------:R-:W-:-:S05]  /*16560*/  VIADD R23, R23, 0x1 ;  /* 0x0000000117177836 */ /* 0x000fca0000000000 */
[----:B------:R-:W-:-:S04]  /*16570*/  ISETP.NE.AND P0, PT, R23, 0x2, PT ;  /* 0x000000021700780c */ /* 0x000fc80003f05270 */
[----:B------:R-:W-:Y:S02]  /*16580*/  SEL R3, RZ, 0x1, P0 ;  /* 0x00000001ff037807 */ /* 0x000fe40000000000 */
[----:B------:R-:W-:Y:S02]  /*16590*/  SEL R23, R23, RZ, P0 ;  /* 0x000000ff17177207 */ /* 0x000fe40000000000 */
[----:B0-----:R-:W-:-:S07]  /*165a0*/  LOP3.LUT R28, R28, R3, RZ, 0x3c, !PT ;  /* 0x000000031c1c7212 */ /* 0x001fce00078e3cff */
.L_x_4664:
[----:B------:R-:W-:Y:S05]  /*165b0*/  BSYNC B7 ;  /* 0x0000000000077941 */ /* 0x000fea0003800000 */
.L_x_4662:
        /* <DEDUP_REMOVED lines=8> */
[----:B------:R3:W4:Y:S01]  /*16640*/  LDS.128 R24, [R17+0x308d0] ;  /* 0x0308d00011187984 */ /* 0x0007220000000c00 */
[----:B------:R-:W-:Y:S06]  /*16650*/  BAR.ARV 0x4, 0x180 ;  /* 0x0106000000007b1d */ /* 0x000fec0000002000 */
[----:B------:R-:W-:Y:S05]  /*16660*/  BRA `(.L_x_4709) ;  /* 0x0000000800cc7947 */ /* 0x000fea0003800000 */
.L_x_4708:
        /* <DEDUP_REMOVED lines=11> */
[----:B------:R-:W-:Y:S02]  /*16720*/  MOV R5, RZ ;  /* 0x000000ff00057202 */ /* 0x000fe40000000f00 */
[C---:B------:R-:W-:Y:S01]  /*16730*/  ISETP.GE.U32.AND P2, PT, R8.reuse, 0x2, PT ;  /* 0x000000020800780c */ /* 0x040fe20003f46070 */
[----:B------:R-:W-:Y:S01]  /*16740*/  SHFL.IDX PT, R0, R24, RZ, 0x1f ;  /* 0x00001fff18007589 */ /* 0x000fe200000e0000 */
[C---:B------:R-:W-:Y:S02]  /*16750*/  ISETP.GE.U32.AND P3, PT, R8.reuse, 0x4, PT ;  /* 0x000000040800780c */ /* 0x040fe40003f66070 */
[C---:B------:R-:W-:Y:S01]  /*16760*/  ISETP.GE.U32.AND P4, PT, R8.reuse, 0x8, PT ;  /* 0x000000080800780c */ /* 0x040fe20003f86070 */
[----:B------:R-:W-:Y:S01]  /*16770*/  SHFL.IDX PT, R4, R24, 0x1, 0x1f ;  /* 0x00201f0018047f89 */ /* 0x000fe200000e0000 */
[C---:B------:R-:W-:Y:S01]  /*16780*/  ISETP.GE.U32.AND P5, PT, R8.reuse, 0x10, PT ;  /* 0x000000100800780c */ /* 0x040fe20003fa6070 */
        /* <DEDUP_REMOVED lines=17> */
[----:B------:R1:W2:Y:S02]  /*168a0*/  SHFL.IDX PT, R14, R6, 0x1f, 0x1f ;  /* 0x03e01f00060e7f89 */ /* 0x0002a400000e0000 */
.L_x_4826:
[----:B------:R-:W-:Y:S02]  /*168b0*/  ULDC UR4, c[0x0][0xc38] ;  /* 0x00030e0000047ab9 */ /* 0x000fe40000000800 */
[----:B------:R-:W-:-:S04]  /*168c0*/  IMAD.U32 R7, RZ, RZ, UR4 ;  /* 0x00000004ff077e24 */ /* 0x000fc8000f8e00ff */
[----:B--2---:R-:W-:-:S04]  /*168d0*/  IMAD R14, R14, R7, RZ ;  /* 0x000000070e0e7224 */ /* 0x004fc800078e02ff */
[----:B------:R-:W-:-:S05]  /*168e0*/  IMAD.IADD R9, R4, 0x1, R14 ;  /* 0x0000000104097824 */ /* 0x000fca00078e020e */
[----:B------:R-:W-:-:S13]  /*168f0*/  ISETP.GT.AND P6, PT, R9, R0, PT ;  /* 0x000000000900720c */ /* 0x000fda0003fc4270 */
[----:B------:R-:W-:Y:S05]  /*16900*/  @P6 BRA `(.L_x_4711) ;  /* 0x00000000009c6947 */ /* 0x000fea0003800000 */
.L_x_4716:
[----:B------:R-:W2:Y:S01]  /*16910*/  LDC R2, c[0x0][0xc3c] ;  /* 0x00030f00ff027b82 */ /* 0x000ea20000000800 */
[----:B------:R-:W-:-:S05]  /*16920*/  VIADD R27, R27, 0x1f ;  /* 0x0000001f1b1b7836 */ /* 0x000fca0000000000 */
[----:B--2---:R-:W-:-:S13]  /*16930*/  ISETP.GE.AND P6, PT, R27, R2, PT ;  /* 0x000000021b00720c */ /* 0x004fda0003fc6270 */
[----:B------:R-:W-:Y:S05]  /*16940*/  @P6 BRA `(.L_x_4712) ;  /* 0x0000000400d06947 */ /* 0x000fea0003800000 */
[----:B------:R-:W2:Y:S01]  /*16950*/  S2R R3, SR_TID.X ;  /* 0x0000000000037919 */ /* 0x000ea20000002100 */
[----:B------:R-:W-:Y:S01]  /*16960*/  BSSY B0, `(.L_x_4713) ;  /* 0x0000009000007945 */ /* 0x000fe20003800000 */
[----:B------:R-:W-:Y:S01]  /*16970*/  IMAD.MOV.U32 R5, RZ, RZ, RZ ;  /* 0x000000ffff057224 */ /* 0x000fe200078e00ff */
[----:B--2---:R-:W-:-:S05]  /*16980*/  LOP3.LUT R3, R3, 0x1f, RZ, 0xc0, !PT ;  /* 0x0000001f03037812 */ /* 0x004fca00078ec0ff */
[----:B------:R-:W-:-:S05]  /*16990*/  IMAD.IADD R7, R27, 0x1, R3 ;  /* 0x000000011b077824 */ /* 0x000fca00078e0203 */
[----:B------:R-:W-:-:S13]  /*169a0*/  ISETP.GE.OR P6, PT, R7, R2, !P0 ;  /* 0x000000020700720c */ /* 0x000fda00047c6670 */
[----:B------:R-:W-:Y:S05]  /*169b0*/  @P6 BRA `(.L_x_4714) ;  /* 0x00000000000c6947 */ /* 0x000fea0003800000 */
[----:B------:R-:W2:Y:S02]  /*169c0*/  LDC.64 R2, c[0x0][0xc80] ;  /* 0x00032000ff027b82 */ /* 0x000ea40000000a00 */
[----:B--2---:R-:W-:-:S05]  /*169d0*/  IMAD.WIDE R2, R7, 0x4, R2 ;  /* 0x0000000407027825 */ /* 0x004fca00078e0202 */
[----:B------:R2:W5:Y:S02]  /*169e0*/  LDG.E R5, desc[UR36][R2.64] ;  /* 0x0000002402057981 */ /* 0x000564000c1e1900 */
.L_x_4714:
[----:B------:R-:W-:Y:S05]  /*169f0*/  BSYNC B0 ;  /* 0x0000000000007941 */ /* 0x000fea0003800000 */
.L_x_4713:
        /* <DEDUP_REMOVED lines=18> */
.L_x_4834:
[----:B------:R-:W-:Y:S02]  /*16b20*/  ULDC UR4, c[0x0][0xc38] ;  /* 0x00030e0000047ab9 */ /* 0x000fe40000000800 */
[----:B------:R-:W-:-:S04]  /*16b30*/  IMAD.U32 R7, RZ, RZ, UR4 ;  /* 0x00000004ff077e24 */ /* 0x000fc8000f8e00ff */
[----:B--2---:R-:W-:-:S04]  /*16b40*/  IMAD R14, R14, R7, RZ ;  /* 0x000000070e0e7224 */ /* 0x004fc800078e02ff */
[----:B------:R-:W-:-:S05]  /*16b50*/  IMAD.IADD R9, R14, 0x1, R9 ;  /* 0x000000010e097824 */ /* 0x000fca00078e0209 */
[----:B------:R-:W-:-:S13]  /*16b60*/  ISETP.GT.AND P6, PT, R9, R0, PT ;  /* 0x000000000900720c */ /* 0x000fda0003fc4270 */
[----:B------:R-:W-:Y:S05]  /*16b70*/  @!P6 BRA `(.L_x_4716) ;  /* 0xfffffffc0064e947 */ /* 0x000fea000383ffff */
.L_x_4711:
        /* <DEDUP_REMOVED lines=8> */
.L_x_4838:
[----:B------:R-:W-:Y:S01]  /*16c00*/  ISETP.NE.AND P0, PT, R2, RZ, PT ;  /* 0x000000ff0200720c */ /* 0x000fe20003f05270 */
[----:B------:R-:W-:-:S12]  /*16c10*/  IMAD.MOV.U32 R14, RZ, RZ, RZ ;  /* 0x000000ffff0e7224 */ /* 0x000fd800078e00ff */
[----:B------:R-:W-:Y:S05]  /*16c20*/  @!P0 BRA `(.L_x_4718) ;  /* 0x0000000000108947 */ /* 0x000fea0003800000 */
[----:B------:R-:W-:Y:S01]  /*16c30*/  UMOV UR4, 0xffffffff ;  /* 0xffffffff00047882 */ /* 0x000fe20000000000 */
[----:B------:R-:W-:Y:S02]  /*16c40*/  VIADD R12, R4, 0xffffffff ;  /* 0xffffffff040c7836 */ /* 0x000fe40000000000 */
[----:B------:R-:W-:Y:S05]  /*16c50*/  BRA.DIV UR4, `(.L_x_4719) ;  /* 0x0000004204b47947 */ /* 0x000fea000b800000 */
[----:B------:R4:W0:Y:S02]  /*16c60*/  SHFL.IDX PT, R14, R6, R12, 0x1f ;  /* 0x00001f0c060e7589 */ /* 0x00082400000e0000 */
.L_x_4718:
[----:B------:R-:W5:Y:S01]  /*16c70*/  LDC.64 R2, c[0x0][0xc90] ;  /* 0x00032400ff027b82 */ /* 0x000f620000000a00 */
[----:B------:R-:W-:-:S04]  /*16c80*/  IMAD.IADD R27, R4, 0x1, R27 ;  /* 0x00000001041b7824 */ /* 0x000fc800078e021b */
[----:B-----5:R-:W-:-:S05]  /*16c90*/  IMAD.WIDE R2, R27, 0x4, R2 ;  /* 0x000000041b027825 */ /* 0x020fca00078e0202 */
[----:B-1--4-:R1:W2:Y:S01]  /*16ca0*/  LDG.E R6, desc[UR36][R2.64] ;  /* 0x0000002402067981 */ /* 0x0122a2000c1e1900 */
[----:B0-----:R-:W-:Y:S02]  /*16cb0*/  IMAD R24, R14, R7, R24 ;  /* 0x000000070e187224 */ /* 0x001fe400078e0218 */
[----:B-1----:R-:W-:Y:S02]  /*16cc0*/  IMAD.MOV.U32 R2, RZ, RZ, RZ ;  /* 0x000000ffff027224 */ /* 0x002fe400078e00ff */
        /* <DEDUP_REMOVED lines=48> */
[----:B------:R-:W-:Y:S02]  /*16fd0*/  @!P1 IMAD.IADD R4, R4, 0x1, -R7 ;  /* 0x0000000104049824 */ /* 0x000fe400078e0a07 */
        /* <DEDUP_REMOVED lines=11> */
.L_x_4712:
[----:B------:R-:W-:Y:S01]  /*17090*/  UMOV UR4, URZ ;  /* 0x0000003f00047c82 */ /* 0x000fe20008000000 */
[----:B------:R-:W-:Y:S01]  /*170a0*/  UMOV UR5, URZ ;  /* 0x0000003f00057c82 */ /* 0x000fe20008000000 */
[----:B------:R-:W-:Y:S01]  /*170b0*/  ULDC UR6, c[0x0][0xc3c] ;  /* 0x00030f0000067ab9 */ /* 0x000fe20000000800 */
[----:B------:R-:W-:Y:S02]  /*170c0*/  IMAD.MOV.U32 R24, RZ, RZ, R0 ;  /* 0x000000ffff187224 */ /* 0x000fe400078e0000 */
[----:B------:R-:W-:Y:S02]  /*170d0*/  IMAD.U32 R25, RZ, RZ, UR4 ;  /* 0x00000004ff197e24 */ /* 0x000fe4000f8e00ff */
[----:B------:R-:W-:Y:S02]  /*170e0*/  IMAD.U32 R26, RZ, RZ, UR5 ;  /* 0x00000005ff1a7e24 */ /* 0x000fe4000f8e00ff */
[----:B------:R-:W-:-:S07]  /*170f0*/  IMAD.U32 R27, RZ, RZ, UR6 ;  /* 0x00000006ff1b7e24 */ /* 0x000fce000f8e00ff */
.L_x_4720:
        /* <DEDUP_REMOVED lines=10> */
.L_x_4709:
[----:B------:R-:W-:Y:S02]  /*171a0*/  ULDC UR4, c[0x0][0xc3c] ;  /* 0x00030f0000047ab9 */ /* 0x000fe40000000800 */
[----:B----4-:R-:W-:-:S13]  /*171b0*/  ISETP.GE.AND P0, PT, R27, UR4, PT ;  /* 0x000000041b007c0c */ /* 0x010fda000bf06270 */
[----:B------:R-:W-:Y:S05]  /*171c0*/  @!P0 BRA `(.L_x_4721) ;  /* 0xffffffb400188947 */ /* 0x000fea000383ffff */
[----:B------:R-:W-:Y:S05]  /*171d0*/  BSYNC B8 ;  /* 0x0000000000087941 */ /* 0x000fea0003800000 */
.L_x_4650:
[----:B------:R-:W4:Y:S01]  /*171e0*/  LDL.LU R0, [R1+0x24] ;  /* 0x0000240001007983 */ /* 0x000f220000300800 */
[----:B------:R-:W-:Y:S01]  /*171f0*/  BSSY B0, `(.L_x_4722) ;  /* 0x000000b000007945 */ /* 0x000fe20003800000 */
[----:B------:R-:W5:Y:S01]  /*17200*/  S2R R5, SR_CgaCtaId ;  /* 0x0000000000057919 */ /* 0x000f620000008800 */
[----:B----4-:R-:W-:-:S05]  /*17210*/  VIADD R0, R0, 0x1 ;  /* 0x0000000100007836 */ /* 0x010fca0000000000 */
[----:B-1----:R-:W-:-:S04]  /*17220*/  LEA.HI R2, R0, R0, RZ, 0x1 ;  /* 0x0000000000027211 */ /* 0x002fc800078f08ff */
[----:B------:R-:W-:Y:S02]  /*17230*/  LOP3.LUT R3, R2, 0xfffffffe, RZ, 0xc0, !PT ;  /* 0xfffffffe02037812 */ /* 0x000fe400078ec0ff */
[----:B------:R-:W-:-:S03]  /*17240*/  MOV R2, 0x400 ;  /* 0x0000040000027802 */ /* 0x000fc60000000f00 */
[----:B------:R-:W-:Y:S01]  /*17250*/  IMAD.IADD R0, R0, 0x1, -R3 ;  /* 0x0000000100007824 */ /* 0x000fe200078e0a03 */
[----:B-----5:R-:W-:-:S04]  /*17260*/  LEA R4, R5, R2, 0x18 ;  /* 0x0000000205047211 */ /* 0x020fc800078ec0ff */
[----:B------:R-:W-:-:S04]  /*17270*/  SHF.L.U32 R0, R0, 0x1f, RZ ;  /* 0x0000001f00007819 */ /* 0x000fc800000006ff */
[----:B------:R-:W1:Y:S02]  /*17280*/  SYNCS.PHASECHK.TRANS64.TRYWAIT P0, [R4+URZ+0x30820], R0 ;  /* 0x03082000040075a7 */ /* 0x000e64000800017f */
[----:B-1----:R-:W-:Y:S05]  /*17290*/  @!P0 BRA `(.L_x_4723) ;  /* 0x0000003c00488947 */ /* 0x002fea0003800000 */
.L_x_4841:
[----:B------:R-:W-:Y:S05]  /*172a0*/  BSYNC B0 ;  /* 0x0000000000007941 */ /* 0x000fea0003800000 */
.L_x_4722:
[----:B------:R-:W-:-:S03]  /*172b0*/  UMOV UR4, 0xffffffff ;  /* 0xffffffff00047882 */ /* 0x000fc60000000000 */
[----:B------:R-:W-:Y:S05]  /*172c0*/  BRA.DIV UR4, `(.L_x_4724) ;  /* 0x0000003e04507947 */ /* 0x000fea000b800000 */
[----:B-1----:R-:W1:Y:S02]  /*172d0*/  S2R R0, SR_TID.X ;  /* 0x0000000000007919 */ /* 0x002e640000002100 */
[----:B-1----:R-:W-:-:S04]  /*172e0*/  SHF.R.U32.HI R0, RZ, 0x5, R0 ;  /* 0x00000005ff007819 */ /* 0x002fc80000011600 */
[----:B------:R-:W-:-:S05]  /*172f0*/  LOP3.LUT R0, R0, 0x3, RZ, 0xc0, !PT ;  /* 0x0000000300007812 */ /* 0x000fca00078ec0ff */
[----:B------:R1:W4:Y:S02]  /*17300*/  SHFL.IDX PT, R14, R0, RZ, 0x1f ;  /* 0x00001fff000e7589 */ /* 0x00032400000e0000 */
.L_x_4844:
[----:B----4-:R-:W-:Y:S01]  /*17310*/  ISETP.NE.AND P0, PT, R14, RZ, PT ;  /* 0x000000ff0e00720c */ /* 0x010fe20003f05270 */
[----:B------:R-:W-:-:S12]  /*17320*/  BSSY B0, `(.L_x_4725) ;  /* 0x0000024000007945 */ /* 0x000fd80003800000 */
[----:B------:R-:W-:Y:S05]  /*17330*/  @P0 BRA `(.L_x_4726) ;  /* 0x0000000000880947 */ /* 0x000fea0003800000 */
[----:B------:R-:W-:-:S03]  /*17340*/  UMOV UR4, 0xffffffff ;  /* 0xffffffff00047882 */ /* 0x000fc60000000000 */
[----:B------:R-:W-:Y:S05]  /*17350*/  BRA.DIV UR4, `(.L_x_4727) ;  /* 0x0000003e04607947 */ /* 0x000fea000b800000 */
[----:B------:R-:W-:-:S13]  /*17360*/  ELECT P6, URZ, PT ;  /* 0x00000000003f782f */ /* 0x000fda00038c0000 */
.L_x_4847:
[----:B------:R-:W-:Y:S05]  /*17370*/  @!P6 BRA `(.L_x_4726) ;  /* 0x000000000078e947 */ /* 0x000fea0003800000 */
[----:B-1----:R-:W4:Y:S02]  /*17380*/  LDL.LU R0, [R1+0x10] ;  /* 0x0000100001007983 */ /* 0x002f240000300800 */
[----:B----4-:R-:W-:-:S04]  /*17390*/  LOP3.LUT R0, R0, 0x2, RZ, 0xfc, !PT ;  /* 0x0000000200007812 */ /* 0x010fc800078efcff */
[----:B------:R-:W-:-:S13]  /*173a0*/  ISETP.NE.AND P0, PT, R0, 0x3, PT ;  /* 0x000000030000780c */ /* 0x000fda0003f05270 */
[----:B------:R-:W-:Y:S05]  /*173b0*/  @!P0 BRA `(.L_x_4728) ;  /* 0x0000000000048947 */ /* 0x000fea0003800000 */
[----:B------:R-:W-:Y:S01]  /*173c0*/  BPT.TRAP 0x1 ;  /* 0x000000040000795c */ /* 0x000fe20000300000 */
.L_x_4728:
[C---:B------:R-:W-:Y:S01]  /*173d0*/  IMAD R5, R23.reuse, 0x8, R4 ;  /* 0x0000000817057824 */ /* 0x040fe200078e0204 */
[----:B------:R-:W-:Y:S01]  /*173e0*/  SHF.L.U32 R0, R28, 0x1f, RZ ;  /* 0x0000001f1c007819 */ /* 0x000fe200000006ff */
[----:B------:R-:W-:-:S03]  /*173f0*/  VIADD R23, R23, 0x1 ;  /* 0x0000000117177836 */ /* 0x000fc60000000000 */
[----:B------:R-:W1:Y:S02]  /*17400*/  SYNCS.PHASECHK.TRANS64.TRYWAIT P1, [R5+URZ+0x30840], R0 ;  /* 0x03084000050075a7 */ /* 0x000e64000802017f */
[----:B------:R-:W-:-:S04]  /*17410*/  ISETP.NE.AND P2, PT, R23, 0x2, PT ;  /* 0x000000021700780c */ /* 0x000fc80003f45270 */
[----:B------:R-:W-:Y:S01]  /*17420*/  SEL R3, RZ, 0x1, P2 ;  /* 0x00000001ff037807 */ /* 0x000fe20001000000 */
[----:B-1----:R-:W-:Y:S08]  /*17430*/  @!P1 BRA `(.L_x_4729) ;  /* 0x0000003c00489947 */ /* 0x002ff00003800000 */
.L_x_4848:
[----:B------:R-:W-:Y:S02]  /*17440*/  SEL R23, R23, RZ, P2 ;  /* 0x000000ff17177207 */ /* 0x000fe40001000000 */
[----:B------:R-:W-:Y:S01]  /*17450*/  LOP3.LUT R2, R28, R3, RZ, 0x3c, !PT ;  /* 0x000000031c027212 */ /* 0x000fe200078e3cff */
[----:B------:R-:W-:Y:S06]  /*17460*/  @!P0 BRA `(.L_x_4730) ;  /* 0x0000000000048947 */ /* 0x000fec0003800000 */
[----:B------:R-:W-:Y:S01]  /*17470*/  BPT.TRAP 0x1 ;  /* 0x000000040000795c */ /* 0x000fe20000300000 */
.L_x_4730:
[----:B------:R-:W-:Y:S01]  /*17480*/  IMAD R23, R23, 0x8, R4 ;  /* 0x0000000817177824 */ /* 0x000fe200078e0204 */
[----:B------:R-:W-:-:S04]  /*17490*/  SHF.L.U32 R2, R2, 0x1f, RZ ;  /* 0x0000001f02027819 */ /* 0x000fc800000006ff */
[----:B------:R-:W4:Y:S02]  /*174a0*/  SYNCS.PHASECHK.TRANS64.TRYWAIT P1, [R23+URZ+0x30840], R2 ;  /* 0x03084002170075a7 */ /* 0x000f24000802017f */
[----:B----4-:R-:W-:Y:S05]  /*174b0*/  @!P1 BRA `(.L_x_4731) ;  /* 0x0000003c003c9947 */ /* 0x010fea0003800000 */
.L_x_4849:
[----:B------:R-:W-:Y:S05]  /*174c0*/  @!P0 BRA `(.L_x_4732) ;  /* 0x0000000000048947 */ /* 0x000fea0003800000 */
[----:B------:R-:W-:Y:S01]  /*174d0*/  BPT.TRAP 0x1 ;  /* 0x000000040000795c */ /* 0x000fe20000300000 */
.L_x_4732:
[----:B------:R-:W5:Y:S02]  /*174e0*/  SYNCS.PHASECHK.TRANS64.TRYWAIT P1, [R5+URZ+0x30860], R0 ;  /* 0x03086000050075a7 */ /* 0x000f64000802017f */
[----:B-----5:R-:W-:Y:S05]  /*174f0*/  @!P1 BRA `(.L_x_4733) ;  /* 0x0000003c00409947 */ /* 0x020fea0003800000 */
.L_x_4850:
[----:B------:R-:W-:Y:S05]  /*17500*/  @!P0 BRA `(.L_x_4734) ;  /* 0x0000000000048947 */ /* 0x000fea0003800000 */
[----:B------:R-:W-:Y:S01]  /*17510*/  BPT.TRAP 0x1 ;  /* 0x000000040000795c */ /* 0x000fe20000300000 */
.L_x_4734:
[----:B------:R0:W0:Y:S02]  /*17520*/  SYNCS.PHASECHK.TRANS64.TRYWAIT P0, [R23+URZ+0x30860], R2 ;  /* 0x03086002170075a7 */ /* 0x000024000800017f */
[----:B0-----:R-:W-:Y:S05]  /*17530*/  @!P0 NANOSLEEP.SYNCS 0x989680 ;  /* 0x009896800000895d */ /* 0x001fea0003900000 */
[----:B------:R-:W0:Y:S02]  /*17540*/  @!P0 SYNCS.PHASECHK.TRANS64 P0, [R23+URZ+0x30860], R2 ;  /* 0x03086002170085a7 */ /* 0x000e24000800007f */
[----:B0-----:R-:W-:Y:S05]  /*17550*/  @!P0 BRA `(.L_x_4734) ;  /* 0xfffffffc00f08947 */ /* 0x001fea000383ffff */
.L_x_4726:
[----:B------:R-:W-:Y:S05]  /*17560*/  BSYNC B0 ;  /* 0x0000000000007941 */ /* 0x000fea0003800000 */
.L_x_4725:
[----:B------:R-:W-:Y:S05]  /*17570*/  EXIT ;  /* 0x000000000000794d */ /* 0x000fea0003800000 */
.L_x_4544:
[----:B0-----:R-:W-:-:S04]  /*17580*/  IMAD.U32 R3, RZ, RZ, UR40 ;  /* 0x00000028ff037e24 */ /* 0x001fc8000f8e00ff */
[----:B------:R0:W1:Y:S03]  /*17590*/  SYNCS.PHASECHK.TRANS64.TRYWAIT P1, [R3+URZ+0x30800], R0 ;  /* 0x03080000030075a7 */ /* 0x000066000802017f */
[----:B-1----:R-:W-:Y:S05]  /*175a0*/  @!P1 NANOSLEEP.SYNCS 0x989680 ;  /* 0x009896800000995d */ /* 0x002fea0003900000 */
[----:B------:R-:W1:Y:S02]  /*175b0*/  @!P1 SYNCS.PHASECHK.TRANS64 P1, [R3+URZ+0x30800], R0 ;  /* 0x03080000030095a7 */ /* 0x000e64000802007f */
[----:B-1----:R-:W-:Y:S05]  /*175c0*/  @!P1 BRA `(.L_x_4544) ;  /* 0xfffffffc00ec9947 */ /* 0x002fea000383ffff */
[----:B------:R-:W-:Y:S05]  /*175d0*/  BRA `(.L_x_4735) ;  /* 0xfffffea400247947 */ /* 0x000fea000383ffff */
.L_x_4548:
[----:B-1----:R1:W2:Y:S02]  /*175e0*/  SYNCS.PHASECHK.TRANS64.TRYWAIT P1, [R13+URZ+0x30830], R0 ;  /* 0x030830000d0075a7 */ /* 0x0022a4000802017f */
[----:B--2---:R-:W-:Y:S05]  /*175f0*/  @!P1 NANOSLEEP.SYNCS 0x989680 ;  /* 0x009896800000995d */ /* 0x004fea0003900000 */
[----:B------:R-:W2:Y:S02]  /*17600*/  @!P1 SYNCS.PHASECHK.TRANS64 P1, [R13+URZ+0x30830], R0 ;  /* 0x030830000d0095a7 */ /* 0x000ea4000802007f */
[----:B--2---:R-:W-:Y:S05]  /*17610*/  @!P1 BRA `(.L_x_4548) ;  /* 0xfffffffc00f09947 */ /* 0x004fea000383ffff */
[----:B------:R-:W-:Y:S05]  /*17620*/  BRA `(.L_x_4547) ;  /* 0xfffffea400407947 */ /* 0x000fea000383ffff */
.L_x_4565:
[----:B-1----:R-:W-:-:S04]  /*17630*/  IMAD.U32 R9, RZ, RZ, UR7 ;  /* 0x00000007ff097e24 */ /* 0x002fc8000f8e00ff */
[----:B------:R1:W2:Y:S03]  /*17640*/  SYNCS.PHASECHK.TRANS64.TRYWAIT P1, [R9+URZ+0x30830], R8 ;  /* 0x03083008090075a7 */ /* 0x0002a6000802017f */
[----:B--2---:R-:W-:Y:S05]  /*17650*/  @!P1 NANOSLEEP.SYNCS 0x989680 ;  /* 0x009896800000995d */ /* 0x004fea0003900000 */
[----:B------:R-:W2:Y:S02]  /*17660*/  @!P1 SYNCS.PHASECHK.TRANS64 P1, [R9+URZ+0x30830], R8 ;  /* 0x03083008090095a7 */ /* 0x000ea4000802007f */
[----:B--2---:R-:W-:Y:S05]  /*17670*/  @!P1 BRA `(.L_x_4565) ;  /* 0xfffffffc00ec9947 */ /* 0x004fea000383ffff */
[----:B------:R-:W-:Y:S05]  /*17680*/  BRA `(.L_x_4564) ;  /* 0xfffffed800087947 */ /* 0x000fea000383ffff */
.L_x_4569:
[----:B-1----:R-:W-:-:S04]  /*17690*/  IMAD.U32 R9, RZ, RZ, UR6 ;  /* 0x00000006ff097e24 */ /* 0x002fc8000f8e00ff */
[----:B------:R1:W3:Y:S03]  /*176a0*/  SYNCS.PHASECHK.TRANS64.TRYWAIT P1, [R9+URZ+0x30850], R0 ;  /* 0x03085000090075a7 */ /* 0x0002e6000802017f */
[----:B---3--:R-:W-:Y:S05]  /*176b0*/  @!P1 NANOSLEEP.SYNCS 0x989680 ;  /* 0x009896800000995d */ /* 0x008fea0003900000 */
[----:B------:R-:W3:Y:S02]  /*176c0*/  @!P1 SYNCS.PHASECHK.TRANS64 P1, [R9+URZ+0x30850], R0 ;  /* 0x03085000090095a7 */ /* 0x000ee4000802007f */
[----:B---3--:R-:W-:Y:S05]  /*176d0*/  @!P1 BRA `(.L_x_4569) ;  /* 0xfffffffc00ec9947 */ /* 0x008fea000383ffff */
[----:B------:R-:W-:Y:S05]  /*176e0*/  BRA `(.L_x_4568) ;  /* 0xfffffee000b87947 */ /* 0x000fea000383ffff */
.L_x_4588:
[----:B-1----:R-:W-:-:S04]  /*176f0*/  IMAD.U32 R9, RZ, RZ, UR7 ;  /* 0x00000007ff097e24 */ /* 0x002fc8000f8e00ff */
[----:B------:R1:W2:Y:S03]  /*17700*/  SYNCS.PHASECHK.TRANS64.TRYWAIT P1, [R9+URZ+0x30830], R8 ;  /* 0x03083008090075a7 */ /* 0x0002a6000802017f */
[----:B--2---:R-:W-:Y:S05]  /*17710*/  @!P1 NANOSLEEP.SYNCS 0x989680 ;  /* 0x009896800000995d */ /* 0x004fea0003900000 */
[----:B------:R-:W2:Y:S02]  /*17720*/  @!P1 SYNCS.PHASECHK.TRANS64 P1, [R9+URZ+0x30830], R8 ;  /* 0x03083008090095a7 */ /* 0x000ea4000802007f */
[----:B--2---:R-:W-:Y:S05]  /*17730*/  @!P1 BRA `(.L_x_4588) ;  /* 0xfffffffc00ec9947 */ /* 0x004fea000383ffff */
[----:B------:R-:W-:Y:S05]  /*17740*/  BRA `(.L_x_4587) ;  /* 0xffffff1000247947 */ /* 0x000fea000383ffff */
.L_x_4592:
[----:B-1----:R-:W-:-:S04]  /*17750*/  IMAD.U32 R9, RZ, RZ, UR6 ;  /* 0x00000006ff097e24 */ /* 0x002fc8000f8e00ff */
[----:B------:R1:W3:Y:S03]  /*17760*/  SYNCS.PHASECHK.TRANS64.TRYWAIT P1, [R9+URZ+0x30850], R0 ;  /* 0x03085000090075a7 */ /* 0x0002e6000802017f */
[----:B---3--:R-:W-:Y:S05]  /*17770*/  @!P1 NANOSLEEP.SYNCS 0x989680 ;  /* 0x009896800000995d */ /* 0x008fea0003900000 */
[----:B------:R-:W3:Y:S02]  /*17780*/  @!P1 SYNCS.PHASECHK.TRANS64 P1, [R9+URZ+0x30850], R0 ;  /* 0x03085000090095a7 */ /* 0x000ee4000802007f */
[----:B---3--:R-:W-:Y:S05]  /*17790*/  @!P1 BRA `(.L_x_4592) ;  /* 0xfffffffc00ec9947 */ /* 0x008fea000383ffff */
[----:B------:R-:W-:Y:S05]  /*177a0*/  BRA `(.L_x_4591) ;  /* 0xffffff1800d47947 */ /* 0x000fea000383ffff */
.L_x_4600:
[----:B-1----:R-:W-:-:S04]  /*177b0*/  IMAD.U32 R9, RZ, RZ, UR6 ;  /* 0x00000006ff097e24 */ /* 0x002fc8000f8e00ff */
[----:B------:R1:W2:Y:S03]  /*177c0*/  SYNCS.PHASECHK.TRANS64.TRYWAIT P1, [R9+URZ+0x30830], R8 ;  /* 0x03083008090075a7 */ /* 0x0002a6000802017f */
[----:B--2---:R-:W-:Y:S05]  /*177d0*/  @!P1 NANOSLEEP.SYNCS 0x989680 ;  /* 0x009896800000995d */ /* 0x004fea0003900000 */
[----:B------:R-:W2:Y:S02]  /*177e0*/  @!P1 SYNCS.PHASECHK.TRANS64 P1, [R9+URZ+0x30830], R8 ;  /* 0x03083008090095a7 */ /* 0x000ea4000802007f */
[----:B--2---:R-:W-:Y:S05]  /*177f0*/  @!P1 BRA `(.L_x_4600) ;  /* 0xfffffffc00ec9947 */ /* 0x004fea000383ffff */
[----:B------:R-:W-:Y:S05]  /*17800*/  BRA `(.L_x_4599) ;  /* 0xffffff34001c7947 */ /* 0x000fea000383ffff */
.L_x_4604:
[----:B-1----:R-:W-:-:S04]  /*17810*/  IMAD.U32 R9, RZ, RZ, UR6 ;  /* 0x00000006ff097e24 */ /* 0x002fc8000f8e00ff */
[----:B------:R1:W3:Y:S03]  /*17820*/  SYNCS.PHASECHK.TRANS64.TRYWAIT P1, [R9+URZ+0x30850], R0 ;  /* 0x03085000090075a7 */ /* 0x0002e6000802017f */
[----:B---3--:R-:W-:Y:S05]  /*17830*/  @!P1 NANOSLEEP.SYNCS 0x989680 ;  /* 0x009896800000995d */ /* 0x008fea0003900000 */
[----:B------:R-:W3:Y:S02]  /*17840*/  @!P1 SYNCS.PHASECHK.TRANS64 P1, [R9+URZ+0x30850], R0 ;  /* 0x03085000090095a7 */ /* 0x000ee4000802007f */
[----:B---3--:R-:W-:Y:S05]  /*17850*/  @!P1 BRA `(.L_x_4604) ;  /* 0xfffffffc00ec9947 */ /* 0x008fea000383ffff */
[----:B------:R-:W-:Y:S05]  /*17860*/  BRA `(.L_x_4603) ;  /* 0xffffff3c00cc7947 */ /* 0x000fea000383ffff */
.L_x_4619:
[----:B-1----:R-:W-:-:S04]  /*17870*/  IMAD.U32 R5, RZ, RZ, UR5 ;  /* 0x00000005ff057e24 */ /* 0x002fc8000f8e00ff */
[----:B------:R1:W2:Y:S03]  /*17880*/  SYNCS.PHASECHK.TRANS64.TRYWAIT P1, [R5+URZ+0x30850], R0 ;  /* 0x03085000050075a7 */ /* 0x0002a6000802017f */
[----:B--2---:R-:W-:Y:S05]  /*17890*/  @!P1 NANOSLEEP.SYNCS 0x989680 ;  /* 0x009896800000995d */ /* 0x004fea0003900000 */
[----:B------:R-:W2:Y:S02]  /*178a0*/  @!P1 SYNCS.PHASECHK.TRANS64 P1, [R5+URZ+0x30850], R0 ;  /* 0x03085000050095a7 */ /* 0x000ea4000802007f */
[----:B--2---:R-:W-:Y:S05]  /*178b0*/  @!P1 BRA `(.L_x_4619) ;  /* 0xfffffffc00ec9947 */ /* 0x004fea000383ffff */
[----:B------:R-:W-:Y:S05]  /*178c0*/  BRA `(.L_x_4618) ;  /* 0xffffff7000047947 */ /* 0x000fea000383ffff */
.L_x_4670:
[----:B------:R-:W0:Y:S01]  /*178d0*/  S2R R8, SR_TID.X ;  /* 0x0000000000087919 */ /* 0x000e220000002100 */
[----:B------:R-:W-:Y:S01]  /*178e0*/  BSSY B0, `(.L_x_4736) ;  /* 0x000000a000007945 */ /* 0x000fe20003800000 */
        /* <DEDUP_REMOVED lines=9> */
.L_x_4737:
[----:B------:R-:W-:Y:S05]  /*17980*/  BSYNC B0 ;  /* 0x0000000000007941 */ /* 0x000fea0003800000 */
.L_x_4736:
[----:B------:R-:W-:Y:S05]  /*17990*/  BRA `(.L_x_4738) ;  /* 0xffffffbc00447947 */ /* 0x000fea000383ffff */
.L_x_4673:
[----:B0-----:R0:W1:Y:S02]  /*179a0*/  SYNCS.PHASECHK.TRANS64.TRYWAIT P0, [R7+URZ+0x30840], R2 ;  /* 0x03084002070075a7 */ /* 0x001064000800017f */
[----:B-1----:R-:W-:Y:S05]  /*179b0*/  @!P0 NANOSLEEP.SYNCS 0x989680 ;  /* 0x009896800000895d */ /* 0x002fea0003900000 */
[----:B------:R-:W1:Y:S02]  /*179c0*/  @!P0 SYNCS.PHASECHK.TRANS64 P0, [R7+URZ+0x30840], R2 ;  /* 0x03084002070085a7 */ /* 0x000e64000800007f */
[----:B-1----:R-:W-:Y:S05]  /*179d0*/  @!P0 BRA `(.L_x_4673) ;  /* 0xfffffffc00f08947 */ /* 0x002fea000383ffff */
[----:B------:R-:W-:Y:S05]  /*179e0*/  BRA `(.L_x_4739) ;  /* 0xffffffbc00bc7947 */ /* 0x000fea000383ffff */
.L_x_4674:
        /* <DEDUP_REMOVED lines=8> */
.L_x_4741:
[----:B------:R-:W-:Y:S05]  /*17a70*/  BSYNC B0 ;  /* 0x0000000000007941 */ /* 0x000fea0003800000 */
.L_x_4740:
[----:B------:R-:W-:Y:S01]  /*17a80*/  IMAD.MOV.U32 R13, RZ, RZ, R4 ;  /* 0x000000ffff0d7224 */ /* 0x000fe200078e0004 */
[----:B------:R-:W-:Y:S01]  /*17a90*/  MOV R15, 0xffffffff ;  /* 0xffffffff000f7802 */ /* 0x000fe20000000f00 */
[----:B------:R-:W-:Y:S02]  /*17aa0*/  IMAD.MOV.U32 R12, RZ, RZ, RZ ;  /* 0x000000ffff0c7224 */ /* 0x000fe400078e00ff */
[----:B------:R-:W-:Y:S02]  /*17ab0*/  IMAD.MOV.U32 R11, RZ, RZ, 0x181f ;  /* 0x0000181fff0b7424 */ /* 0x000fe400078e00ff */
[----:B------:R-:W-:Y:S02]  /*17ac0*/  IMAD.MOV.U32 R2, RZ, RZ, R14 ;  /* 0x000000ffff027224 */ /* 0x000fe400078e000e */
[----:B------:R-:W-:-:S07]  /*17ad0*/  @P0 IMAD R8, R5, 0x2, R17 ;  /* 0x0000000205080824 */ /* 0x000fce00078e0211 */
[----:B------:R-:W-:Y:S05]  /*17ae0*/  WARPSYNC.COLLECTIVE R15, `(.L_x_4742) ;  /* 0x000000000f087348 */ /* 0x000fea0003c00000 */
[----:B------:R0:W1:Y:S02]  /*17af0*/  SHFL.IDX P6, R14, R13, R12, R11 ;  /* 0x0000000c0d0e7389 */ /* 0x00006400000c000b */
[----:B01----:R-:W-:Y:S01]  /*17b00*/  ENDCOLLECTIVE ;  /* 0x000000000000791b */ /* 0x003fe20003800000 */
.L_x_4742:
[----:B------:R-:W-:Y:S02]  /*17b10*/  IMAD.MOV.U32 R13, RZ, RZ, R0 ;  /* 0x000000ffff0d7224 */ /* 0x000fe400078e0000 */
[----:B------:R-:W-:Y:S02]  /*17b20*/  IMAD.MOV.U32 R12, RZ, RZ, 0x1 ;  /* 0x00000001ff0c7424 */ /* 0x000fe400078e00ff */
[----:B------:R-:W-:-:S07]  /*17b30*/  IMAD.MOV.U32 R3, RZ, RZ, R14 ;  /* 0x000000ffff037224 */ /* 0x000fce00078e000e */
[----:B------:R-:W-:Y:S05]  /*17b40*/  WARPSYNC.COLLECTIVE R15, `(.L_x_4743) ;  /* 0x000000000f087348 */ /* 0x000fea0003c00000 */
[----:B------:R0:W1:Y:S02]  /*17b50*/  SHFL.IDX P6, R14, R13, R12, R11 ;  /* 0x0000000c0d0e7389 */ /* 0x00006400000c000b */
[----:B01----:R-:W-:Y:S01]  /*17b60*/  ENDCOLLECTIVE ;  /* 0x000000000000791b */ /* 0x003fe20003800000 */
.L_x_4743:
        /* <DEDUP_REMOVED lines=17> */
.L_x_4744:
[----:B------:R-:W-:Y:S02]  /*17c80*/  @P1 IMAD R8, R5, 0x2, R17 ;  /* 0x0000000205081824 */ /* 0x000fe400078e0211 */
[----:B------:R-:W-:Y:S02]  /*17c90*/  IMAD.MOV.U32 R13, RZ, RZ, R0 ;  /* 0x000000ffff0d7224 */ /* 0x000fe400078e0000 */
[----:B------:R-:W-:Y:S02]  /*17ca0*/  IMAD.MOV.U32 R12, RZ, RZ, 0x2 ;  /* 0x00000002ff0c7424 */ /* 0x000fe400078e00ff */
[----:B------:R-:W-:-:S07]  /*17cb0*/  IMAD.MOV.U32 R3, RZ, RZ, R14 ;  /* 0x000000ffff037224 */ /* 0x000fce00078e000e */
[----:B------:R-:W-:Y:S05]  /*17cc0*/  WARPSYNC.COLLECTIVE R15, `(.L_x_4745) ;  /* 0x000000000f087348 */ /* 0x000fea0003c00000 */
[----:B------:R0:W1:Y:S02]  /*17cd0*/  SHFL.IDX P6, R14, R13, R12, R11 ;  /* 0x0000000c0d0e7389 */ /* 0x00006400000c000b */
[----:B01----:R-:W-:Y:S01]  /*17ce0*/  ENDCOLLECTIVE ;  /* 0x000000000000791b */ /* 0x003fe20003800000 */
.L_x_4745:
        /* <DEDUP_REMOVED lines=17> */
.L_x_4746:
[----:B------:R-:W-:Y:S02]  /*17e00*/  @P1 IMAD R8, R5, 0x2, R17 ;  /* 0x0000000205081824 */ /* 0x000fe400078e0211 */
[----:B------:R-:W-:Y:S02]  /*17e10*/  IMAD.MOV.U32 R13, RZ, RZ, R0 ;  /* 0x000000ffff0d7224 */ /* 0x000fe400078e0000 */
[----:B------:R-:W-:Y:S02]  /*17e20*/  IMAD.MOV.U32 R12, RZ, RZ, 0x3 ;  /* 0x00000003ff0c7424 */ /* 0x000fe400078e00ff */
[----:B------:R-:W-:-:S07]  /*17e30*/  IMAD.MOV.U32 R3, RZ, RZ, R14 ;  /* 0x000000ffff037224 */ /* 0x000fce00078e000e */
[----:B------:R-:W-:Y:S05]  /*17e40*/  WARPSYNC.COLLECTIVE R15, `(.L_x_4747) ;  /* 0x000000000f087348 */ /* 0x000fea0003c00000 */
[----:B------:R0:W1:Y:S02]  /*17e50*/  SHFL.IDX P6, R14, R13, R12, R11 ;  /* 0x0000000c0d0e7389 */ /* 0x00006400000c000b */
[----:B01----:R-:W-:Y:S01]  /*17e60*/  ENDCOLLECTIVE ;  /* 0x000000000000791b */ /* 0x003fe20003800000 */
.L_x_4747:
        /* <DEDUP_REMOVED lines=17> */
.L_x_4748:
[----:B------:R-:W-:Y:S02]  /*17f80*/  @P1 IMAD R8, R5, 0x2, R17 ;  /* 0x0000000205081824 */ /* 0x000fe400078e0211 */
[----:B------:R-:W-:Y:S02]  /*17f90*/  IMAD.MOV.U32 R13, RZ, RZ, R0 ;  /* 0x000000ffff0d7224 */ /* 0x000fe400078e0000 */
[----:B------:R-:W-:Y:S02]  /*17fa0*/  IMAD.MOV.U32 R12, RZ, RZ, 0x4 ;  /* 0x00000004ff0c7424 */ /* 0x000fe400078e00ff */
[----:B------:R-:W-:-:S07]  /*17fb0*/  IMAD.MOV.U32 R3, RZ, RZ, R14 ;  /* 0x000000ffff037224 */ /* 0x000fce00078e000e */
[----:B------:R-:W-:Y:S05]  /*17fc0*/  WARPSYNC.COLLECTIVE R15, `(.L_x_4749) ;  /* 0x000000000f087348 */ /* 0x000fea0003c00000 */
[----:B------:R0:W1:Y:S02]  /*17fd0*/  SHFL.IDX P6, R14, R13, R12, R11 ;  /* 0x0000000c0d0e7389 */ /* 0x00006400000c000b */
[----:B01----:R-:W-:Y:S01]  /*17fe0*/  ENDCOLLECTIVE ;  /* 0x000000000000791b */ /* 0x003fe20003800000 */
.L_x_4749:
        /* <DEDUP_REMOVED lines=17> */
.L_x_4750:
[----:B------:R-:W-:Y:S02]  /*18100*/  @P1 IMAD R8, R5, 0x2, R17 ;  /* 0x0000000205081824 */ /* 0x000fe400078e0211 */
[----:B------:R-:W-:Y:S02]  /*18110*/  IMAD.MOV.U32 R13, RZ, RZ, R0 ;  /* 0x000000ffff0d7224 */ /* 0x000fe400078e0000 */
[----:B------:R-:W-:Y:S02]  /*18120*/  IMAD.MOV.U32 R12, RZ, RZ, 0x5 ;  /* 0x00000005ff0c7424 */ /* 0x000fe400078e00ff */
[----:B------:R-:W-:-:S07]  /*18130*/  IMAD.MOV.U32 R3, RZ, RZ, R14 ;  /* 0x000000ffff037224 */ /* 0x000fce00078e000e */
[----:B------:R-:W-:Y:S05]  /*18140*/  WARPSYNC.COLLECTIVE R15, `(.L_x_4751) ;  /* 0x000000000f087348 */ /* 0x000fea0003c00000 */
[----:B------:R0:W1:Y:S02]  /*18150*/  SHFL.IDX P6, R14, R13, R12, R11 ;  /* 0x0000000c0d0e7389 */ /* 0x00006400000c000b */
[----:B01----:R-:W-:Y:S01]  /*18160*/  ENDCOLLECTIVE ;  /* 0x000000000000791b */ /* 0x003fe20003800000 */
.L_x_4751:
        /* <DEDUP_REMOVED lines=10> */
.L_x_4752:
[----:B------:R-:W-:Y:S01]  /*18210*/  @!PT LDS RZ, [RZ] ;  /* 0x00000000fffff984 */ /* 0x000fe20000000800 */
[----:B------:R-:W-:Y:S01]  /*18220*/  @!PT LDS RZ, [RZ] ;  /* 0x00000000fffff984 */ /* 0x000fe20000000800 */
[----:B------:R-:W-:Y:S01]  /*18230*/  @!PT LDS RZ, [RZ] ;  /* 0x00000000fffff984 */ /* 0x000fe20000000800 */
[----:B------:R-:W-:Y:S04]  /*18240*/  @P1 LDGSTS.E.BYPASS.LTC128B.128 [R8+0x20400], desc[UR36][R2.64], !P4 ;  /* 0x2040000002081fae */ /* 0x000fe8000e101d64 */
[----:B------:R-:W-:Y:S04]  /*18250*/  @P1 LDGSTS.E.BYPASS.LTC128B.128 [R8+0x23400], desc[UR36][R2.64+0x80], !P3 ;  /* 0x2340008002081fae */ /* 0x000fe8000d901d64 */
[----:B------:R0:W-:Y:S02]  /*18260*/  @P1 LDGSTS.E.BYPASS.LTC128B.128 [R8+0x26400], desc[UR36][R2.64+0x100], !P2 ;  /* 0x2640010002081fae */ /* 0x0001e4000d101d64 */
[----:B0-----:R-:W-:Y:S01]  /*18270*/  IMAD.MOV.U32 R2, RZ, RZ, R14 ;  /* 0x000000ffff027224 */ /* 0x001fe200078e000e */
[----:B------:R-:W-:Y:S06]  /*18280*/  BRA `(.L_x_4753) ;  /* 0xffffffbc000c7947 */ /* 0x000fec000383ffff */
.L_x_4679:
        /* <DEDUP_REMOVED lines=9> */
.L_x_4754:
[C---:B------:R-:W-:Y:S01]  /*18320*/  VIADD R6, R25.reuse, 0x10 ;  /* 0x0000001019067836 */ /* 0x040fe20000000000 */
[----:B------:R-:W-:Y:S01]  /*18330*/  ISETP.GE.AND P1, PT, R25, R29, PT ;  /* 0x0000001d1900720c */ /* 0x000fe20003f26270 */
[----:B------:R-:W-:Y:S02]  /*18340*/  IMAD.MOV.U32 R13, RZ, RZ, R0 ;  /* 0x000000ffff0d7224 */ /* 0x000fe400078e0000 */
[----:B------:R-:W-:-:S10]  /*18350*/  IMAD.MOV.U32 R2, RZ, RZ, R14 ;  /* 0x000000ffff027224 */ /* 0x000fd400078e000e */
[----:B------:R-:W-:Y:S05]  /*18360*/  WARPSYNC.COLLECTIVE R15, `(.L_x_4755) ;  /* 0x000000000f087348 */ /* 0x000fea0003c00000 */
[----:B------:R0:W1:Y:S02]  /*18370*/  SHFL.IDX P6, R14, R13, R12, R11 ;  /* 0x0000000c0d0e7389 */ /* 0x00006400000c000b */
[----:B01----:R-:W-:Y:S01]  /*18380*/  ENDCOLLECTIVE ;  /* 0x000000000000791b */ /* 0x003fe20003800000 */
.L_x_4755:
[----:B------:R-:W-:Y:S02]  /*18390*/  IMAD.MOV.U32 R13, RZ, RZ, R4 ;  /* 0x000000ffff0d7224 */ /* 0x000fe400078e0004 */
[----:B------:R-:W-:Y:S02]  /*183a0*/  IMAD.MOV.U32 R12, RZ, RZ, 0x1 ;  /* 0x00000001ff0c7424 */ /* 0x000fe400078e00ff */
[----:B------:R-:W-:-:S07]  /*183b0*/  IMAD.MOV.U32 R3, RZ, RZ, R14 ;  /* 0x000000ffff037224 */ /* 0x000fce00078e000e */
[----:B------:R-:W-:Y:S05]  /*183c0*/  WARPSYNC.COLLECTIVE R15, `(.L_x_4756) ;  /* 0x000000000f087348 */ /* 0x000fea0003c00000 */
[----:B------:R0:W1:Y:S02]  /*183d0*/  SHFL.IDX P6, R14, R13, R12, R11 ;  /* 0x0000000c0d0e7389 */ /* 0x00006400000c000b */
[----:B01----:R-:W-:Y:S01]  /*183e0*/  ENDCOLLECTIVE ;  /* 0x000000000000791b */ /* 0x003fe20003800000 */
.L_x_4756:
[----:B------:R-:W-:-:S05]  /*183f0*/  @!P1 LEA R5, P4, R32, R3, 0x1 ;  /* 0x0000000320059211 */ /* 0x000fca00078808ff */
[----:B------:R-:W-:Y:S02]  /*18400*/  @!P1 IMAD.X R3, RZ, RZ, R2, P4 ;  /* 0x000000ffff039224 */ /* 0x000fe400020e0602 */
[----:B------:R-:W-:Y:S02]  /*18410*/  @!P1 IMAD.MOV.U32 R2, RZ, RZ, R5 ;  /* 0x000000ffff029224 */ /* 0x000fe400078e0005 */
[----:B------:R-:W-:-:S03]  /*18420*/  IMAD.MOV.U32 R13, RZ, RZ, R0 ;  /* 0x000000ffff0d7224 */ /* 0x000fc600078e0000 */
[----:B------:R-:W-:Y:S01]  /*18430*/  @!PT LDS RZ, [RZ] ;  /* 0x00000000fffff984 */ /* 0x000fe20000000800 */
[----:B------:R-:W-:Y:S01]  /*18440*/  @!PT LDS RZ, [RZ] ;  /* 0x00000000fffff984 */ /* 0x000fe20000000800 */
[----:B------:R-:W-:Y:S01]  /*18450*/  @!PT LDS RZ, [RZ] ;  /* 0x00000000fffff984 */ /* 0x000fe20000000800 */
        /* <DEDUP_REMOVED lines=8> */
.L_x_4757:
[----:B------:R-:W-:Y:S02]  /*184e0*/  IMAD.MOV.U32 R13, RZ, RZ, R4 ;  /* 0x000000ffff0d7224 */ /* 0x000fe400078e0004 */
[----:B------:R-:W-:Y:S02]  /*184f0*/  IMAD.MOV.U32 R12, RZ, RZ, 0x2 ;  /* 0x00000002ff0c7424 */ /* 0x000fe400078e00ff */
[----:B------:R-:W-:-:S07]  /*18500*/  IMAD.MOV.U32 R3, RZ, RZ, R14 ;  /* 0x000000ffff037224 */ /* 0x000fce00078e000e */
[----:B------:R-:W-:Y:S05]  /*18510*/  WARPSYNC.COLLECTIVE R15, `(.L_x_4758) ;  /* 0x000000000f087348 */ /* 0x000fea0003c00000 */
[----:B------:R0:W1:Y:S02]  /*18520*/  SHFL.IDX P6, R14, R13, R12, R11 ;  /* 0x0000000c0d0e7389 */ /* 0x00006400000c000b */
[----:B01----:R-:W-:Y:S01]  /*18530*/  ENDCOLLECTIVE ;  /* 0x000000000000791b */ /* 0x003fe20003800000 */
.L_x_4758:
        /* <DEDUP_REMOVED lines=17> */
.L_x_4759:
[----:B------:R-:W-:Y:S02]  /*18650*/  IMAD.MOV.U32 R13, RZ, RZ, R4 ;  /* 0x000000ffff0d7224 */ /* 0x000fe400078e0004 */
[----:B------:R-:W-:Y:S02]  /*18660*/  IMAD.MOV.U32 R12, RZ, RZ, 0x3 ;  /* 0x00000003ff0c7424 */ /* 0x000fe400078e00ff */
[----:B------:R-:W-:-:S07]  /*18670*/  IMAD.MOV.U32 R3, RZ, RZ, R14 ;  /* 0x000000ffff037224 */ /* 0x000fce00078e000e */
[----:B------:R-:W-:Y:S05]  /*18680*/  WARPSYNC.COLLECTIVE R15, `(.L_x_4760) ;  /* 0x000000000f087348 */ /* 0x000fea0003c00000 */
[----:B------:R0:W1:Y:S02]  /*18690*/  SHFL.IDX P6, R14, R13, R12, R11 ;  /* 0x0000000c0d0e7389 */ /* 0x00006400000c000b */
[----:B01----:R-:W-:Y:S01]  /*186a0*/  ENDCOLLECTIVE ;  /* 0x000000000000791b */ /* 0x003fe20003800000 */
.L_x_4760:
        /* <DEDUP_REMOVED lines=17> */
.L_x_4761:
[----:B------:R-:W-:Y:S02]  /*187c0*/  IMAD.MOV.U32 R13, RZ, RZ, R4 ;  /* 0x000000ffff0d7224 */ /* 0x000fe400078e0004 */
[----:B------:R-:W-:Y:S02]  /*187d0*/  IMAD.MOV.U32 R12, RZ, RZ, 0x4 ;  /* 0x00000004ff0c7424 */ /* 0x000fe400078e00ff */
[----:B------:R-:W-:-:S07]  /*187e0*/  IMAD.MOV.U32 R3, RZ, RZ, R14 ;  /* 0x000000ffff037224 */ /* 0x000fce00078e000e */
[----:B------:R-:W-:Y:S05]  /*187f0*/  WARPSYNC.COLLECTIVE R15, `(.L_x_4762) ;  /* 0x000000000f087348 */ /* 0x000fea0003c00000 */
[----:B------:R0:W1:Y:S02]  /*18800*/  SHFL.IDX P6, R14, R13, R12, R11 ;  /* 0x0000000c0d0e7389 */ /* 0x00006400000c000b */
[----:B01----:R-:W-:Y:S01]  /*18810*/  ENDCOLLECTIVE ;  /* 0x000000000000791b */ /* 0x003fe20003800000 */
.L_x_4762:
[----:B------:R-:W-:-:S05]  /*18820*/  @!P1 LEA R5, P4, R32, R3, 0x1 ;  /* 0x0000000320059211 */ /* 0x000fca00078808ff */
[----:B------:R-:W-:Y:S02]  /*18830*/  @!P1 IMAD.X R6, RZ, RZ, R2, P4 ;  /* 0x000000ffff069224 */ /* 0x000fe400020e0602 */
[----:B------:R-:W-:-:S03]  /*18840*/  @!P1 IMAD.MOV.U32 R2, RZ, RZ, R5 ;  /* 0x000000ffff029224 */ /* 0x000fc600078e0005 */
[----:B------:R-:W-:Y:S01]  /*18850*/  @!P1 MOV R3, R6 ;  /* 0x0000000600039202 */ /* 0x000fe20000000f00 */
[----:B------:R-:W-:Y:S02]  /*18860*/  IMAD.MOV.U32 R13, RZ, RZ, R0 ;  /* 0x000000ffff0d7224 */ /* 0x000fe400078e0000 */
[----:B------:R-:W-:Y:S02]  /*18870*/  VIADD R6, R25, 0x40 ;  /* 0x0000004019067836 */ /* 0x000fe40000000000 */
        /* <DEDUP_REMOVED lines=11> */
.L_x_4763:
[----:B------:R-:W-:Y:S02]  /*18930*/  IMAD.MOV.U32 R13, RZ, RZ, R4 ;  /* 0x000000ffff0d7224 */ /* 0x000fe400078e0004 */
[----:B------:R-:W-:Y:S02]  /*18940*/  IMAD.MOV.U32 R12, RZ, RZ, 0x5 ;  /* 0x00000005ff0c7424 */ /* 0x000fe400078e00ff */
[----:B------:R-:W-:-:S07]  /*18950*/  IMAD.MOV.U32 R3, RZ, RZ, R14 ;  /* 0x000000ffff037224 */ /* 0x000fce00078e000e */
[----:B------:R-:W-:Y:S05]  /*18960*/  WARPSYNC.COLLECTIVE R15, `(.L_x_4764) ;  /* 0x000000000f087348 */ /* 0x000fea0003c00000 */
[----:B------:R0:W1:Y:S02]  /*18970*/  SHFL.IDX P6, R14, R13, R12, R11 ;  /* 0x0000000c0d0e7389 */ /* 0x00006400000c000b */
[----:B01----:R-:W-:Y:S01]  /*18980*/  ENDCOLLECTIVE ;  /* 0x000000000000791b */ /* 0x003fe20003800000 */
.L_x_4764:
        /* <DEDUP_REMOVED lines=17> */
.L_x_4765:
[----:B------:R-:W-:Y:S02]  /*18aa0*/  IMAD.MOV.U32 R13, RZ, RZ, R4 ;  /* 0x000000ffff0d7224 */ /* 0x000fe400078e0004 */
[----:B------:R-:W-:Y:S02]  /*18ab0*/  IMAD.MOV.U32 R12, RZ, RZ, 0x6 ;  /* 0x00000006ff0c7424 */ /* 0x000fe400078e00ff */
[----:B------:R-:W-:-:S07]  /*18ac0*/  IMAD.MOV.U32 R3, RZ, RZ, R14 ;  /* 0x000000ffff037224 */ /* 0x000fce00078e000e */
[----:B------:R-:W-:Y:S05]  /*18ad0*/  WARPSYNC.COLLECTIVE R15, `(.L_x_4766) ;  /* 0x000000000f087348 */ /* 0x000fea0003c00000 */
[----:B------:R0:W1:Y:S02]  /*18ae0*/  SHFL.IDX P6, R14, R13, R12, R11 ;  /* 0x0000000c0d0e7389 */ /* 0x00006400000c000b */
[----:B01----:R-:W-:Y:S01]  /*18af0*/  ENDCOLLECTIVE ;  /* 0x000000000000791b */ /* 0x003fe20003800000 */
.L_x_4766:
        /* <DEDUP_REMOVED lines=17> */
.L_x_4767:
[----:B------:R-:W-:Y:S02]  /*18c10*/  IMAD.MOV.U32 R13, RZ, RZ, R4 ;  /* 0x000000ffff0d7224 */ /* 0x000fe400078e0004 */
[----:B------:R-:W-:Y:S02]  /*18c20*/  IMAD.MOV.U32 R12, RZ, RZ, 0x7 ;  /* 0x00000007ff0c7424 */ /* 0x000fe400078e00ff */
[----:B------:R-:W-:-:S07]  /*18c30*/  IMAD.MOV.U32 R3, RZ, RZ, R14 ;  /* 0x000000ffff037224 */ /* 0x000fce00078e000e */
[----:B------:R-:W-:Y:S05]  /*18c40*/  WARPSYNC.COLLECTIVE R15, `(.L_x_4768) ;  /* 0x000000000f087348 */ /* 0x000fea0003c00000 */
[----:B------:R0:W1:Y:S02]  /*18c50*/  SHFL.IDX P6, R14, R13, R12, R11 ;  /* 0x0000000c0d0e7389 */ /* 0x00006400000c000b */
[----:B01----:R-:W-:Y:S01]  /*18c60*/  ENDCOLLECTIVE ;  /* 0x000000000000791b */ /* 0x003fe20003800000 */
.L_x_4768:
[----:B------:R-:W-:-:S05]  /*18c70*/  @!P1 LEA R5, P4, R32, R3, 0x1 ;  /* 0x0000000320059211 */ /* 0x000fca00078808ff */
[----:B------:R-:W-:Y:S02]  /*18c80*/  @!P1 IMAD.X R6, RZ, RZ, R2, P4 ;  /* 0x000000ffff069224 */ /* 0x000fe400020e0602 */
[----:B------:R-:W-:Y:S02]  /*18c90*/  @!P1 IMAD.MOV.U32 R2, RZ, RZ, R5 ;  /* 0x000000ffff029224 */ /* 0x000fe400078e0005 */
[----:B------:R-:W-:Y:S02]  /*18ca0*/  @!P1 IMAD.MOV.U32 R3, RZ, RZ, R6 ;  /* 0x000000ffff039224 */ /* 0x000fe400078e0006 */
[----:B------:R-:W-:-:S03]  /*18cb0*/  IMAD.MOV.U32 R13, RZ, RZ, R0 ;  /* 0x000000ffff0d7224 */ /* 0x000fc600078e0000 */
[----:B------:R-:W-:Y:S01]  /*18cc0*/  @!PT LDS RZ, [RZ] ;  /* 0x00000000fffff984 */ /* 0x000fe20000000800 */
[----:B------:R-:W-:Y:S01]  /*18cd0*/  @!PT LDS RZ, [RZ] ;  /* 0x00000000fffff984 */ /* 0x000fe20000000800 */
[----:B------:R-:W-:Y:S01]  /*18ce0*/  @!PT LDS RZ, [RZ] ;  /* 0x00000000fffff984 */ /* 0x000fe20000000800 */
[----:B------:R0:W-:Y:S04]  /*18cf0*/  @!P1 LDGSTS.E.BYPASS.LTC128B.128 [R37+0x15400], desc[UR36][R2.64], !P3 ;  /* 0x1540000002259fae */ /* 0x0001e8000d901d64 */
[----:B------:R0:W-:Y:S01]  /*18d00*/  @!P1 LDGSTS.E.BYPASS.LTC128B.128 [R37+0x19400], desc[UR36][R2.64+0x80], !P2 ;  /* 0x1940008002259fae */ /* 0x0001e2000d101d64 */
[----:B------:R-:W-:-:S03]  /*18d10*/  IMAD.MOV.U32 R4, RZ, RZ, R14 ;  /* 0x000000ffff047224 */ /* 0x000fc600078e000e */
[----:B------:R0:W-:Y:S04]  /*18d20*/  @!P1 LDGSTS.E.BYPASS.LTC128B.128 [R37+0x1d400], desc[UR36][R2.64+0x100], !P0 ;  /* 0x1d40010002259fae */ /* 0x0001e8000c101d64 */
[----:B0-----:R-:W-:Y:S05]  /*18d30*/  WARPSYNC.COLLECTIVE R15, `(.L_x_4769) ;  /* 0x000000000f087348 */ /* 0x001fea0003c00000 */
[----:B------:R1:W2:Y:S02]  /*18d40*/  SHFL.IDX P6, R14, R13, R12, R11 ;  /* 0x0000000c0d0e7389 */ /* 0x0002a400000c000b */
[----:B012---:R-:W-:Y:S01]  /*18d50*/  ENDCOLLECTIVE ;  /* 0x000000000000791b */ /* 0x007fe20003800000 */
.L_x_4769:
[----:B------:R-:W-:Y:S05]  /*18d60*/  BRA `(.L_x_4770) ;  /* 0xffffffbc00507947 */ /* 0x000fea000383ffff */
.L_x_4684:
[----:B0-----:R0:W1:Y:S02]  /*18d70*/  SYNCS.PHASECHK.TRANS64.TRYWAIT P0, [R17+URZ+0x30820], R0 ;  /* 0x03082000110075a7 */ /* 0x001064000800017f */
[----:B-1----:R-:W-:Y:S05]  /*18d80*/  @!P0 NANOSLEEP.SYNCS 0x989680 ;  /* 0x009896800000895d */ /* 0x002fea0003900000 */
[----:B------:R-:W1:Y:S02]  /*18d90*/  @!P0 SYNCS.PHASECHK.TRANS64 P0, [R17+URZ+0x30820], R0 ;  /* 0x03082000110085a7 */ /* 0x000e64000800007f */
[----:B-1----:R-:W-:Y:S05]  /*18da0*/  @!P0 BRA `(.L_x_4684) ;  /* 0xfffffffc00f08947 */ /* 0x002fea000383ffff */
[----:B------:R-:W-:Y:S05]  /*18db0*/  BRA `(.L_x_4771) ;  /* 0xffffffbc00c87947 */ /* 0x000fea000383ffff */
.L_x_4689:
[----:B0-----:R0:W1:Y:S02]  /*18dc0*/  SYNCS.PHASECHK.TRANS64.TRYWAIT P0, [R7+URZ+0x30840], R2 ;  /* 0x03084002070075a7 */ /* 0x001064000800017f */
[----:B-1----:R-:W-:Y:S05]  /*18dd0*/  @!P0 NANOSLEEP.SYNCS 0x989680 ;  /* 0x009896800000895d */ /* 0x002fea0003900000 */
[----:B------:R-:W1:Y:S02]  /*18de0*/  @!P0 SYNCS.PHASECHK.TRANS64 P0, [R7+URZ+0x30840], R2 ;  /* 0x03084002070085a7 */ /* 0x000e64000800007f */
[----:B-1----:R-:W-:Y:S05]  /*18df0*/  @!P0 BRA `(.L_x_4689) ;  /* 0xfffffffc00f08947 */ /* 0x002fea000383ffff */
[----:B------:R-:W-:Y:S05]  /*18e00*/  BRA `(.L_x_4772) ;  /* 0xffffffc000a87947 */ /* 0x000fea000383ffff */
.L_x_4690:
        /* <DEDUP_REMOVED lines=8> */
.L_x_4774:
[----:B------:R-:W-:Y:S05]  /*18e90*/  BSYNC B1 ;  /* 0x0000000000017941 */ /* 0x000fea0003800000 */
.L_x_4773:
[----:B------:R-:W-:Y:S01]  /*18ea0*/  IMAD.MOV.U32 R13, RZ, RZ, R8 ;  /* 0x000000ffff0d7224 */ /* 0x000fe200078e0008 */
[----:B------:R-:W-:Y:S01]  /*18eb0*/  LOP3.LUT R16, R16, 0xffdfffff, RZ, 0xc0, !PT ;  /* 0xffdfffff10107812 */ /* 0x000fe200078ec0ff */
[----:B------:R-:W-:Y:S02]  /*18ec0*/  IMAD.MOV.U32 R12, RZ, RZ, RZ ;  /* 0x000000ffff0c7224 */ /* 0x000fe400078e00ff */
[----:B------:R-:W-:Y:S01]  /*18ed0*/  IMAD.MOV.U32 R11, RZ, RZ, 0x181f ;  /* 0x0000181fff0b7424 */ /* 0x000fe200078e00ff */
[----:B------:R-:W-:Y:S01]  /*18ee0*/  @P1 LOP3.LUT R16, R16, 0x200000, RZ, 0xfc, !PT ;  /* 0x0020000010101812 */ /* 0x000fe200078efcff */
[----:B------:R-:W-:Y:S02]  /*18ef0*/  IMAD.MOV.U32 R15, RZ, RZ, -0x1 ;  /* 0xffffffffff0f7424 */ /* 0x000fe400078e00ff */
[----:B------:R-:W-:Y:S01]  /*18f00*/  IMAD.MOV.U32 R3, RZ, RZ, R14 ;  /* 0x000000ffff037224 */ /* 0x000fe200078e000e */
[----:B------:R-:W-:Y:S01]  /*18f10*/  LOP3.LUT P1, RZ, R16, 0x4, RZ, 0xc0, !PT ;  /* 0x0000000410ff7812 */ /* 0x000fe2000782c0ff */
[----:B------:R-:W-:-:S12]  /*18f20*/  IMAD.SHL.U32 R4, R32, 0x2, RZ ;  /* 0x0000000220047824 */ /* 0x000fd800078e00ff */
[----:B------:R-:W-:Y:S05]  /*18f30*/  WARPSYNC.COLLECTIVE R15, `(.L_x_4775) ;  /* 0x000000000f087348 */ /* 0x000fea0003c00000 */
[----:B------:R0:W1:Y:S02]  /*18f40*/  SHFL.IDX P6, R14, R13, R12, R11 ;  /* 0x0000000c0d0e7389 */ /* 0x00006400000c000b */
[----:B01----:R-:W-:Y:S01]  /*18f50*/  ENDCOLLECTIVE ;  /* 0x000000000000791b */ /* 0x003fe20003800000 */
.L_x_4775:
[----:B------:R-:W-:Y:S02]  /*18f60*/  IMAD R5, R5, 0x2, R17 ;  /* 0x0000000205057824 */ /* 0x000fe400078e0211 */
[----:B------:R-:W-:Y:S02]  /*18f70*/  IMAD.MOV.U32 R13, RZ, RZ, R6 ;  /* 0x000000ffff0d7224 */ /* 0x000fe400078e0006 */
[----:B------:R-:W-:Y:S02]  /*18f80*/  IMAD.MOV.U32 R12, RZ, RZ, 0x1 ;  /* 0x00000001ff0c7424 */ /* 0x000fe400078e00ff */
[----:B------:R-:W-:-:S07]  /*18f90*/  IMAD.MOV.U32 R2, RZ, RZ, R14 ;  /* 0x000000ffff027224 */ /* 0x000fce00078e000e */
[----:B------:R-:W-:Y:S05]  /*18fa0*/  WARPSYNC.COLLECTIVE R15, `(.L_x_4776) ;  /* 0x000000000f087348 */ /* 0x000fea0003c00000 */
[----:B------:R0:W1:Y:S02]  /*18fb0*/  SHFL.IDX P6, R14, R13, R12, R11 ;  /* 0x0000000c0d0e7389 */ /* 0x00006400000c000b */
[----:B01----:R-:W-:Y:S01]  /*18fc0*/  ENDCOLLECTIVE ;  /* 0x000000000000791b */ /* 0x003fe20003800000 */
.L_x_4776:
        /* <DEDUP_REMOVED lines=13> */
.L_x_4777:
[----:B------:R-:W-:Y:S02]  /*190a0*/  IMAD.MOV.U32 R13, RZ, RZ, R6 ;  /* 0x000000ffff0d7224 */ /* 0x000fe400078e0006 */
[----:B------:R-:W-:Y:S02]  /*190b0*/  IMAD.MOV.U32 R12, RZ, RZ, 0x2 ;  /* 0x00000002ff0c7424 */ /* 0x000fe400078e00ff */
[----:B------:R-:W-:-:S07]  /*190c0*/  IMAD.MOV.U32 R2, RZ, RZ, R14 ;  /* 0x000000ffff027224 */ /* 0x000fce00078e000e */
[----:B------:R-:W-:Y:S05]  /*190d0*/  WARPSYNC.COLLECTIVE R15, `(.L_x_4778) ;  /* 0x000000000f087348 */ /* 0x000fea0003c00000 */
[----:B------:R0:W1:Y:S02]  /*190e0*/  SHFL.IDX P6, R14, R13, R12, R11 ;  /* 0x0000000c0d0e7389 */ /* 0x00006400000c000b */
[----:B01----:R-:W-:Y:S01]  /*190f0*/  ENDCOLLECTIVE ;  /* 0x000000000000791b */ /* 0x003fe20003800000 */
.L_x_4778:
        /* <DEDUP_REMOVED lines=13> */
.L_x_4779:
[----:B------:R-:W-:Y:S02]  /*191d0*/  IMAD.MOV.U32 R13, RZ, RZ, R6 ;  /* 0x000000ffff0d7224 */ /* 0x000fe400078e0006 */
[----:B------:R-:W-:Y:S02]  /*191e0*/  IMAD.MOV.U32 R12, RZ, RZ, 0x3 ;  /* 0x00000003ff0c7424 */ /* 0x000fe400078e00ff */
[----:B------:R-:W-:-:S07]  /*191f0*/  IMAD.MOV.U32 R2, RZ, RZ, R14 ;  /* 0x000000ffff027224 */ /* 0x000fce00078e000e */
[----:B------:R-:W-:Y:S05]  /*19200*/  WARPSYNC.COLLECTIVE R15, `(.L_x_4780) ;  /* 0x000000000f087348 */ /* 0x000fea0003c00000 */
[----:B------:R0:W1:Y:S02]  /*19210*/  SHFL.IDX P6, R14, R13, R12, R11 ;  /* 0x0000000c0d0e7389 */ /* 0x00006400000c000b */
[----:B01----:R-:W-:Y:S01]  /*19220*/  ENDCOLLECTIVE ;  /* 0x000000000000791b */ /* 0x003fe20003800000 */
.L_x_4780:
        /* <DEDUP_REMOVED lines=13> */
.L_x_4781:
[----:B------:R-:W-:Y:S02]  /*19300*/  IMAD.MOV.U32 R13, RZ, RZ, R6 ;  /* 0x000000ffff0d7224 */ /* 0x000fe400078e0006 */
[----:B------:R-:W-:Y:S02]  /*19310*/  IMAD.MOV.U32 R12, RZ, RZ, 0x4 ;  /* 0x00000004ff0c7424 */ /* 0x000fe400078e00ff */
[----:B------:R-:W-:-:S07]  /*19320*/  IMAD.MOV.U32 R2, RZ, RZ, R14 ;  /* 0x000000ffff027224 */ /* 0x000fce00078e000e */
[----:B------:R-:W-:Y:S05]  /*19330*/  WARPSYNC.COLLECTIVE R15, `(.L_x_4782) ;  /* 0x000000000f087348 */ /* 0x000fea0003c00000 */
[----:B------:R0:W1:Y:S02]  /*19340*/  SHFL.IDX P6, R14, R13, R12, R11 ;  /* 0x0000000c0d0e7389 */ /* 0x00006400000c000b */
[----:B01----:R-:W-:Y:S01]  /*19350*/  ENDCOLLECTIVE ;  /* 0x000000000000791b */ /* 0x003fe20003800000 */
.L_x_4782:
        /* <DEDUP_REMOVED lines=13> */
.L_x_4783:
[----:B------:R-:W-:Y:S02]  /*19430*/  IMAD.MOV.U32 R13, RZ, RZ, R6 ;  /* 0x000000ffff0d7224 */ /* 0x000fe400078e0006 */
[----:B------:R-:W-:Y:S02]  /*19440*/  IMAD.MOV.U32 R12, RZ, RZ, 0x5 ;  /* 0x00000005ff0c7424 */ /* 0x000fe400078e00ff */
[----:B------:R-:W-:-:S07]  /*19450*/  IMAD.MOV.U32 R2, RZ, RZ, R14 ;  /* 0x000000ffff027224 */ /* 0x000fce00078e000e */
[----:B------:R-:W-:Y:S05]  /*19460*/  WARPSYNC.COLLECTIVE R15, `(.L_x_4784) ;  /* 0x000000000f087348 */ /* 0x000fea0003c00000 */
[----:B------:R0:W1:Y:S02]  /*19470*/  SHFL.IDX P6, R14, R13, R12, R11 ;  /* 0x0000000c0d0e7389 */ /* 0x00006400000c000b */
[----:B01----:R-:W-:Y:S01]  /*19480*/  ENDCOLLECTIVE ;  /* 0x000000000000791b */ /* 0x003fe20003800000 */
.L_x_4784:
        /* <DEDUP_REMOVED lines=14> */
.L_x_4785:
[----:B------:R-:W-:Y:S01]  /*19570*/  MOV R2, R14 ;  /* 0x0000000e00027202 */ /* 0x000fe20000000f00 */
[----:B------:R-:W-:Y:S06]  /*19580*/  BRA `(.L_x_4786) ;  /* 0xffffffbc00d07947 */ /* 0x000fec000383ffff */
.L_x_4695:
[----:B0-----:R0:W2:Y:S02]  /*19590*/  SYNCS.PHASECHK.TRANS64.TRYWAIT P0, [R6+URZ+0x30860], R2 ;  /* 0x03086002060075a7 */ /* 0x0010a4000800017f */
[----:B--2---:R-:W-:Y:S05]  /*195a0*/  @!P0 NANOSLEEP.SYNCS 0x989680 ;  /* 0x009896800000895d */ /* 0x004fea0003900000 */
[----:B------:R-:W2:Y:S02]  /*195b0*/  @!P0 SYNCS.PHASECHK.TRANS64 P0, [R6+URZ+0x30860], R2 ;  /* 0x03086002060085a7 */ /* 0x000ea4000800007f */
[----:B--2---:R-:W-:Y:S05]  /*195c0*/  @!P0 BRA `(.L_x_4695) ;  /* 0xfffffffc00f08947 */ /* 0x004fea000383ffff */
[----:B------:R-:W-:Y:S05]  /*195d0*/  BRA `(.L_x_4787) ;  /* 0xffffffc000347947 */ /* 0x000fea000383ffff */
.L_x_4696:
        /* <DEDUP_REMOVED lines=8> */
.L_x_4789:
[----:B------:R-:W-:Y:S05]  /*19660*/  BSYNC B1 ;  /* 0x0000000000017941 */ /* 0x000fea0003800000 */
.L_x_4788:
        /* <DEDUP_REMOVED lines=9> */
.L_x_4790:
[----:B------:R-:W-:Y:S02]  /*19700*/  IMAD.MOV.U32 R13, RZ, RZ, R19 ;  /* 0x000000ffff0d7224 */ /* 0x000fe400078e0013 */
[----:B------:R-:W-:Y:S02]  /*19710*/  IMAD.MOV.U32 R12, RZ, RZ, 0x1 ;  /* 0x00000001ff0c7424 */ /* 0x000fe400078e00ff */
[----:B------:R-:W-:-:S07]  /*19720*/  IMAD.MOV.U32 R2, RZ, RZ, R14 ;  /* 0x000000ffff027224 */ /* 0x000fce00078e000e */
[----:B------:R-:W-:Y:S05]  /*19730*/  WARPSYNC.COLLECTIVE R15, `(.L_x_4791) ;  /* 0x000000000f087348 */ /* 0x000fea0003c00000 */
[----:B------:R0:W1:Y:S02]  /*19740*/  SHFL.IDX P6, R14, R13, R12, R11 ;  /* 0x0000000c0d0e7389 */ /* 0x00006400000c000b */
[----:B01----:R-:W-:Y:S01]  /*19750*/  ENDCOLLECTIVE ;  /* 0x000000000000791b */ /* 0x003fe20003800000 */
.L_x_4791:
        /* <DEDUP_REMOVED lines=16> */
.L_x_4792:
[----:B------:R-:W-:Y:S02]  /*19860*/  IMAD.MOV.U32 R13, RZ, RZ, R19 ;  /* 0x000000ffff0d7224 */ /* 0x000fe400078e0013 */
[----:B------:R-:W-:Y:S02]  /*19870*/  IMAD.MOV.U32 R12, RZ, RZ, 0x2 ;  /* 0x00000002ff0c7424 */ /* 0x000fe400078e00ff */
[----:B------:R-:W-:-:S07]  /*19880*/  IMAD.MOV.U32 R2, RZ, RZ, R14 ;  /* 0x000000ffff027224 */ /* 0x000fce00078e000e */
[----:B------:R-:W-:Y:S05]  /*19890*/  WARPSYNC.COLLECTIVE R15, `(.L_x_4793) ;  /* 0x000000000f087348 */ /* 0x000fea0003c00000 */
[----:B------:R0:W1:Y:S02]  /*198a0*/  SHFL.IDX P6, R14, R13, R12, R11 ;  /* 0x0000000c0d0e7389 */ /* 0x00006400000c000b */
[----:B01----:R-:W-:Y:S01]  /*198b0*/  ENDCOLLECTIVE ;  /* 0x000000000000791b */ /* 0x003fe20003800000 */
.L_x_4793:
        /* <DEDUP_REMOVED lines=16> */
.L_x_4794:
[----:B------:R-:W-:Y:S02]  /*199c0*/  IMAD.MOV.U32 R13, RZ, RZ, R19 ;  /* 0x000000ffff0d7224 */ /* 0x000fe400078e0013 */
[----:B------:R-:W-:Y:S02]  /*199d0*/  IMAD.MOV.U32 R12, RZ, RZ, 0x3 ;  /* 0x00000003ff0c7424 */ /* 0x000fe400078e00ff */
[----:B------:R-:W-:-:S07]  /*199e0*/  IMAD.MOV.U32 R2, RZ, RZ, R14 ;  /* 0x000000ffff027224 */ /* 0x000fce00078e000e */
[----:B------:R-:W-:Y:S05]  /*199f0*/  WARPSYNC.COLLECTIVE R15, `(.L_x_4795) ;  /* 0x000000000f087348 */ /* 0x000fea0003c00000 */
[----:B------:R0:W1:Y:S02]  /*19a00*/  SHFL.IDX P6, R14, R13, R12, R11 ;  /* 0x0000000c0d0e7389 */ /* 0x00006400000c000b */
[----:B01----:R-:W-:Y:S01]  /*19a10*/  ENDCOLLECTIVE ;  /* 0x000000000000791b */ /* 0x003fe20003800000 */
.L_x_4795:
        /* <DEDUP_REMOVED lines=16> */
.L_x_4796:
[----:B------:R-:W-:Y:S02]  /*19b20*/  IMAD.MOV.U32 R13, RZ, RZ, R19 ;  /* 0x000000ffff0d7224 */ /* 0x000fe400078e0013 */
[----:B------:R-:W-:Y:S02]  /*19b30*/  IMAD.MOV.U32 R12, RZ, RZ, 0x4 ;  /* 0x00000004ff0c7424 */ /* 0x000fe400078e00ff */
[----:B------:R-:W-:-:S07]  /*19b40*/  IMAD.MOV.U32 R2, RZ, RZ, R14 ;  /* 0x000000ffff027224 */ /* 0x000fce00078e000e */
[----:B------:R-:W-:Y:S05]  /*19b50*/  WARPSYNC.COLLECTIVE R15, `(.L_x_4797) ;  /* 0x000000000f087348 */ /* 0x000fea0003c00000 */
[----:B------:R0:W1:Y:S02]  /*19b60*/  SHFL.IDX P6, R14, R13, R12, R11 ;  /* 0x0000000c0d0e7389 */ /* 0x00006400000c000b */
[----:B01----:R-:W-:Y:S01]  /*19b70*/  ENDCOLLECTIVE ;  /* 0x000000000000791b */ /* 0x003fe20003800000 */
.L_x_4797:
        /* <DEDUP_REMOVED lines=16> */
.L_x_4798:
[----:B------:R-:W-:Y:S02]  /*19c80*/  IMAD.MOV.U32 R13, RZ, RZ, R19 ;  /* 0x000000ffff0d7224 */ /* 0x000fe400078e0013 */
[----:B------:R-:W-:Y:S02]  /*19c90*/  IMAD.MOV.U32 R12, RZ, RZ, 0x5 ;  /* 0x00000005ff0c7424 */ /* 0x000fe400078e00ff */
[----:B------:R-:W-:-:S07]  /*19ca0*/  IMAD.MOV.U32 R2, RZ, RZ, R14 ;  /* 0x000000ffff027224 */ /* 0x000fce00078e000e */
[----:B------:R-:W-:Y:S05]  /*19cb0*/  WARPSYNC.COLLECTIVE R15, `(.L_x_4799) ;  /* 0x000000000f087348 */ /* 0x000fea0003c00000 */
[----:B------:R0:W1:Y:S02]  /*19cc0*/  SHFL.IDX P6, R14, R13, R12, R11 ;  /* 0x0000000c0d0e7389 */ /* 0x00006400000c000b */
[----:B01----:R-:W-:Y:S01]  /*19cd0*/  ENDCOLLECTIVE ;  /* 0x000000000000791b */ /* 0x003fe20003800000 */
.L_x_4799:
        /* <DEDUP_REMOVED lines=13> */
.L_x_4800:
[----:B------:R-:W-:Y:S01]  /*19db0*/  @!PT LDS RZ, [RZ] ;  /* 0x00000000fffff984 */ /* 0x000fe20000000800 */
[----:B------:R-:W-:Y:S01]  /*19dc0*/  @!PT LDS RZ, [RZ] ;  /* 0x00000000fffff984 */ /* 0x000fe20000000800 */
[----:B------:R-:W-:Y:S01]  /*19dd0*/  @!PT LDS RZ, [RZ] ;  /* 0x00000000fffff984 */ /* 0x000fe20000000800 */
[----:B------:R-:W-:Y:S01]  /*19de0*/  LDGSTS.E.BYPASS.LTC128B.128 [R5+0x5400], desc[UR36][R2.64+0x80], !P0 ;  /* 0x0540008002057fae */ /* 0x000fe2000c101d64 */
[----:B------:R-:W-:-:S13]  /*19df0*/  ISETP.LT.OR P0, PT, R7, 0x41, P1 ;  /* 0x000000410700780c */ /* 0x000fda0000f01670 */
[----:B------:R0:W-:Y:S02]  /*19e00*/  LDGSTS.E.BYPASS.LTC128B.128 [R5+0x8400], desc[UR36][R2.64+0x100], !P0 ;  /* 0x0840010002057fae */ /* 0x0001e4000c101d64 */
[----:B0-----:R-:W-:Y:S01]  /*19e10*/  IMAD.MOV.U32 R2, RZ, RZ, R14 ;  /* 0x000000ffff027224 */ /* 0x001fe200078e000e */
[----:B------:R-:W-:Y:S06]  /*19e20*/  BRA `(.L_x_4801) ;  /* 0xffffffbc00207947 */ /* 0x000fec000383ffff */
.L_x_4704:
[----:B0-----:R0:W1:Y:S02]  /*19e30*/  SYNCS.PHASECHK.TRANS64.TRYWAIT P0, [R0+URZ+0x30860], R3 ;  /* 0x03086003000075a7 */ /* 0x001064000800017f */
[----:B-1----:R-:W-:Y:S05]  /*19e40*/  @!P0 NANOSLEEP.SYNCS 0x989680 ;  /* 0x009896800000895d */ /* 0x002fea0003900000 */
[----:B------:R-:W1:Y:S02]  /*19e50*/  @!P0 SYNCS.PHASECHK.TRANS64 P0, [R0+URZ+0x30860], R3 ;  /* 0x03086003000085a7 */ /* 0x000e64000800007f */
[----:B-1----:R-:W-:Y:S05]  /*19e60*/  @!P0 BRA `(.L_x_4704) ;  /* 0xfffffffc00f08947 */ /* 0x002fea000383ffff */
[----:B------:R-:W-:Y:S05]  /*19e70*/  BRA `(.L_x_4802) ;  /* 0xffffffc0004c7947 */ /* 0x000fea000383ffff */
.L_x_4705:
        /* <DEDUP_REMOVED lines=8> */
.L_x_4804:
[----:B------:R-:W-:Y:S05]  /*19f00*/  BSYNC B0 ;  /* 0x0000000000007941 */ /* 0x000fea0003800000 */
.L_x_4803:
        /* <DEDUP_REMOVED lines=9> */
.L_x_4805:
[----:B------:R-:W-:Y:S01]  /*19fa0*/  ULDC UR4, c[0x0][0x2f4] ;  /* 0x0000bd0000047ab9 */ /* 0x000fe20000000800 */
[----:B------:R-:W-:Y:S01]  /*19fb0*/  IMAD R4, R4, 0x2, R17 ;  /* 0x0000000204047824 */ /* 0x000fe200078e0211 */
[----:B------:R-:W-:Y:S02]  /*19fc0*/  ISETP.GE.AND P2, PT, R32, UR4, PT ;  /* 0x0000000420007c0c */ /* 0x000fe4000bf46270 */
[----:B------:R-:W-:Y:S02]  /*19fd0*/  ISETP.GE.AND P1, PT, R34, UR4, PT ;  /* 0x0000000422007c0c */ /* 0x000fe4000bf26270 */
[C---:B------:R-:W-:Y:S02]  /*19fe0*/  ISETP.LT.OR P3, PT, R6.reuse, 0x1, P2 ;  /* 0x000000010600780c */ /* 0x040fe40001761670 */
[----:B------:R-:W-:Y:S01]  /*19ff0*/  ISETP.LT.OR P4, PT, R6, 0x1, P1 ;  /* 0x000000010600780c */ /* 0x000fe20000f81670 */
[----:B------:R-:W-:Y:S02]  /*1a000*/  IMAD.MOV.U32 R13, RZ, RZ, R19 ;  /* 0x000000ffff0d7224 */ /* 0x000fe400078e0013 */
[----:B------:R-:W-:Y:S01]  /*1a010*/  IMAD.MOV.U32 R12, RZ, RZ, 0x1 ;  /* 0x00000001ff0c7424 */ /* 0x000fe200078e00ff */
[----:B------:R-:W-:-:S05]  /*1a020*/  IADD3 R2, P0, R14, R5, RZ ;  /* 0x000000050e027210 */ /* 0x000fca0007f1e0ff */
[----:B------:R-:W-:Y:S01]  /*1a030*/  IMAD.X R3, RZ, RZ, R3, P0 ;  /* 0x000000ffff037224 */ /* 0x000fe200000e0603 */
[----:B------:R-:W-:-:S13]  /*1a040*/  ISETP.GE.AND P0, PT, R33, UR4, PT ;  /* 0x0000000421007c0c */ /* 0x000fda000bf06270 */
[----:B------:R-:W-:Y:S05]  /*1a050*/  WARPSYNC.COLLECTIVE R15, `(.L_x_4806) ;  /* 0x000000000f087348 */ /* 0x000fea0003c00000 */
[----:B------:R0:W1:Y:S02]  /*1a060*/  SHFL.IDX P6, R14, R13, R12, R11 ;  /* 0x0000000c0d0e7389 */ /* 0x00006400000c000b */
[----:B01----:R-:W-:Y:S01]  /*1a070*/  ENDCOLLECTIVE ;  /* 0x000000000000791b */ /* 0x003fe20003800000 */
.L_x_4806:
        /* <DEDUP_REMOVED lines=13> */
.L_x_4807:
[----:B------:R-:W-:Y:S02]  /*1a150*/  IMAD.MOV.U32 R13, RZ, RZ, R19 ;  /* 0x000000ffff0d7224 */ /* 0x000fe400078e0013 */
[----:B------:R-:W-:Y:S01]  /*1a160*/  IMAD.MOV.U32 R12, RZ, RZ, 0x2 ;  /* 0x00000002ff0c7424 */ /* 0x000fe200078e00ff */
[----:B------:R-:W-:-:S13]  /*1a170*/  IADD3 R2, P4, R14, R5, RZ ;  /* 0x000000050e027210 */ /* 0x000fda0007f9e0ff */
[----:B------:R-:W-:Y:S05]  /*1a180*/  WARPSYNC.COLLECTIVE R15, `(.L_x_4808) ;  /* 0x000000000f087348 */ /* 0x000fea0003c00000 */
[----:B------:R0:W1:Y:S02]  /*1a190*/  SHFL.IDX P6, R14, R13, R12, R11 ;  /* 0x0000000c0d0e7389 */ /* 0x00006400000c000b */
[----:B01----:R-:W-:Y:S01]  /*1a1a0*/  ENDCOLLECTIVE ;  /* 0x000000000000791b */ /* 0x003fe20003800000 */
.L_x_4808:
        /* <DEDUP_REMOVED lines=15> */
.L_x_4809:
[----:B------:R-:W-:Y:S02]  /*1a2a0*/  IMAD.MOV.U32 R13, RZ, RZ, R19 ;  /* 0x000000ffff0d7224 */ /* 0x000fe400078e0013 */
[----:B------:R-:W-:Y:S01]  /*1a2b0*/  IMAD.MOV.U32 R12, RZ, RZ, 0x3 ;  /* 0x00000003ff0c7424 */ /* 0x000fe200078e00ff */
[----:B------:R-:W-:-:S13]  /*1a2c0*/  IADD3 R2, P4, R14, R5, RZ ;  /* 0x000000050e027210 */ /* 0x000fda0007f9e0ff */
[----:B------:R-:W-:Y:S05]  /*1a2d0*/  WARPSYNC.COLLECTIVE R15, `(.L_x_4810) ;  /* 0x000000000f087348 */ /* 0x000fea0003c00000 */
[----:B------:R0:W1:Y:S02]  /*1a2e0*/  SHFL.IDX P6, R14, R13, R12, R11 ;  /* 0x0000000c0d0e7389 */ /* 0x00006400000c000b */
[----:B01----:R-:W-:Y:S01]  /*1a2f0*/  ENDCOLLECTIVE ;  /* 0x000000000000791b */ /* 0x003fe20003800000 */
.L_x_4810:
        /* <DEDUP_REMOVED lines=15> */
.L_x_4811:
[----:B------:R-:W-:Y:S02]  /*1a3f0*/  IMAD.MOV.U32 R13, RZ, RZ, R19 ;  /* 0x000000ffff0d7224 */ /* 0x000fe400078e0013 */
[----:B------:R-:W-:Y:S01]  /*1a400*/  IMAD.MOV.U32 R12, RZ, RZ, 0x4 ;  /* 0x00000004ff0c7424 */ /* 0x000fe200078e00ff */
[----:B------:R-:W-:-:S13]  /*1a410*/  IADD3 R2, P4, R14, R5, RZ ;  /* 0x000000050e027210 */ /* 0x000fda0007f9e0ff */
[----:B------:R-:W-:Y:S05]  /*1a420*/  WARPSYNC.COLLECTIVE R15, `(.L_x_4812) ;  /* 0x000000000f087348 */ /* 0x000fea0003c00000 */
[----:B------:R0:W1:Y:S02]  /*1a430*/  SHFL.IDX P6, R14, R13, R12, R11 ;  /* 0x0000000c0d0e7389 */ /* 0x00006400000c000b */
[----:B01----:R-:W-:Y:S01]  /*1a440*/  ENDCOLLECTIVE ;  /* 0x000000000000791b */ /* 0x003fe20003800000 */
.L_x_4812:
        /* <DEDUP_REMOVED lines=15> */
.L_x_4813:
[----:B------:R-:W-:Y:S02]  /*1a540*/  IMAD.MOV.U32 R13, RZ, RZ, R19 ;  /* 0x000000ffff0d7224 */ /* 0x000fe400078e0013 */
[----:B------:R-:W-:Y:S01]  /*1a550*/  IMAD.MOV.U32 R12, RZ, RZ, 0x5 ;  /* 0x00000005ff0c7424 */ /* 0x000fe200078e00ff */
[----:B------:R-:W-:-:S13]  /*1a560*/  IADD3 R2, P4, R14, R5, RZ ;  /* 0x000000050e027210 */ /* 0x000fda0007f9e0ff */
[----:B------:R-:W-:Y:S05]  /*1a570*/  WARPSYNC.COLLECTIVE R15, `(.L_x_4814) ;  /* 0x000000000f087348 */ /* 0x000fea0003c00000 */
[----:B------:R0:W1:Y:S02]  /*1a580*/  SHFL.IDX P6, R14, R13, R12, R11 ;  /* 0x0000000c0d0e7389 */ /* 0x00006400000c000b */
[----:B01----:R-:W-:Y:S01]  /*1a590*/  ENDCOLLECTIVE ;  /* 0x000000000000791b */ /* 0x003fe20003800000 */
.L_x_4814:
[----:B------:R-:W-:Y:S02]  /*1a5a0*/  IADD3.X R3, RZ, R7, RZ, P4, !PT ;  /* 0x00000007ff037210 */ /* 0x000fe400027fe4ff */
[----:B------:R-:W-:-:S03]  /*1a5b0*/  ISETP.LT.OR P4, PT, R6, 0x41, P1 ;  /* 0x000000410600780c */ /* 0x000fc60000f81670 */
[----:B------:R-:W-:Y:S01]  /*1a5c0*/  @!PT LDS RZ, [RZ] ;  /* 0x00000000fffff984 */ /* 0x000fe20000000800 */
[----:B------:R-:W-:Y:S01]  /*1a5d0*/  @!PT LDS RZ, [RZ] ;  /* 0x00000000fffff984 */ /* 0x000fe20000000800 */
[----:B------:R-:W-:Y:S01]  /*1a5e0*/  @!PT LDS RZ, [RZ] ;  /* 0x00000000fffff984 */ /* 0x000fe20000000800 */
[----:B------:R0:W-:Y:S01]  /*1a5f0*/  LDGSTS.E.BYPASS.LTC128B.128 [R4+0x2400], desc[UR36][R2.64], !P3 ;  /* 0x0240000002047fae */ /* 0x0001e2000d901d64 */
[----:B------:R-:W-:Y:S01]  /*1a600*/  ISETP.LT.OR P3, PT, R6, 0x41, P0 ;  /* 0x000000410600780c */ /* 0x000fe20000761670 */
[----:B------:R-:W-:-:S08]  /*1a610*/  IMAD.MOV.U32 R13, RZ, RZ, R18 ;  /* 0x000000ffff0d7224 */ /* 0x000fd000078e0012 */
[----:B------:R0:W-:Y:S04]  /*1a620*/  LDGSTS.E.BYPASS.LTC128B.128 [R4+0x5400], desc[UR36][R2.64+0x80], !P4 ;  /* 0x0540008002047fae */ /* 0x0001e8000e101d64 */
[----:B------:R0:W-:Y:S01]  /*1a630*/  LDGSTS.E.BYPASS.LTC128B.128 [R4+0x8400], desc[UR36][R2.64+0x100], !P3 ;  /* 0x0840010002047fae */ /* 0x0001e2000d901d64 */
[----:B------:R-:W-:-:S07]  /*1a640*/  IMAD.MOV.U32 R19, RZ, RZ, R14 ;  /* 0x000000ffff137224 */ /* 0x000fce00078e000e */
[----:B0-----:R-:W-:Y:S05]  /*1a650*/  WARPSYNC.COLLECTIVE R15, `(.L_x_4815) ;  /* 0x000000000f087348 */ /* 0x001fea0003c00000 */
[----:B------:R1:W2:Y:S02]  /*1a660*/  SHFL.IDX P6, R14, R13, R12, R11 ;  /* 0x0000000c0d0e7389 */ /* 0x0002a400000c000b */
[----:B012---:R-:W-:Y:S01]  /*1a670*/  ENDCOLLECTIVE ;  /* 0x000000000000791b */ /* 0x007fe20003800000 */
.L_x_4815:
[----:B------:R-:W-:Y:S05]  /*1a680*/  BRA `(.L_x_4816) ;  /* 0xffffffbc00507947 */ /* 0x000fea000383ffff */
.L_x_4710:
        /* <DEDUP_REMOVED lines=8> */
.L_x_4818:
[----:B------:R-:W-:Y:S05]  /*1a710*/  BSYNC B0 ;  /* 0x0000000000007941 */ /* 0x000fea0003800000 */
.L_x_4817:
[----:B------:R-:W-:Y:S02]  /*1a720*/  IMAD.MOV.U32 R13, RZ, RZ, R24 ;  /* 0x000000ffff0d7224 */ /* 0x000fe400078e0018 */
        /* <DEDUP_REMOVED lines=8> */
.L_x_4819:
        /* <DEDUP_REMOVED lines=18> */
.L_x_4820:
[----:B------:R-:W-:Y:S01]  /*1a8d0*/  IMAD.MOV.U32 R12, RZ, RZ, 0x2 ;  /* 0x00000002ff0c7424 */ /* 0x000fe200078e00ff */
[----:B------:R-:W-:-:S05]  /*1a8e0*/  SEL R6, R14, RZ, P1 ;  /* 0x000000ff0e067207 */ /* 0x000fca0000800000 */
[----:B------:R-:W-:-:S04]  /*1a8f0*/  IMAD.IADD R6, R5, 0x1, R6 ;  /* 0x0000000105067824 */ /* 0x000fc800078e0206 */
[----:B------:R-:W-:-:S07]  /*1a900*/  IMAD.MOV.U32 R13, RZ, RZ, R6 ;  /* 0x000000ffff0d7224 */ /* 0x000fce00078e0006 */
[----:B------:R-:W-:Y:S05]  /*1a910*/  WARPSYNC.COLLECTIVE R15, `(.L_x_4821) ;  /* 0x000000000f087348 */ /* 0x000fea0003c00000 */
[----:B------:R0:W1:Y:S02]  /*1a920*/  SHFL.UP P6, R14, R13, R12, R11 ;  /* 0x0400000c0d0e7389 */ /* 0x00006400000c000b */
[----:B01----:R-:W-:Y:S01]  /*1a930*/  ENDCOLLECTIVE ;  /* 0x000000000000791b */ /* 0x003fe20003800000 */
.L_x_4821:
[----:B------:R-:W-:Y:S01]  /*1a940*/  IMAD.MOV.U32 R12, RZ, RZ, 0x4 ;  /* 0x00000004ff0c7424 */ /* 0x000fe200078e00ff */
[----:B------:R-:W-:-:S05]  /*1a950*/  SEL R7, R14, RZ, P2 ;  /* 0x000000ff0e077207 */ /* 0x000fca0001000000 */
[----:B------:R-:W-:-:S04]  /*1a960*/  IMAD.IADD R7, R6, 0x1, R7 ;  /* 0x0000000106077824 */ /* 0x000fc800078e0207 */
[----:B------:R-:W-:-:S07]  /*1a970*/  IMAD.MOV.U32 R13, RZ, RZ, R7 ;  /* 0x000000ffff0d7224 */ /* 0x000fce00078e0007 */
[----:B------:R-:W-:Y:S05]  /*1a980*/  WARPSYNC.COLLECTIVE R15, `(.L_x_4822) ;  /* 0x000000000f087348 */ /* 0x000fea0003c00000 */
[----:B------:R0:W1:Y:S02]  /*1a990*/  SHFL.UP P6, R14, R13, R12, R11 ;  /* 0x0400000c0d0e7389 */ /* 0x00006400000c000b */
[----:B01----:R-:W-:Y:S01]  /*1a9a0*/  ENDCOLLECTIVE ;  /* 0x000000000000791b */ /* 0x003fe20003800000 */
.L_x_4822:
[----:B------:R-:W-:Y:S01]  /*1a9b0*/  IMAD.MOV.U32 R12, RZ, RZ, 0x8 ;  /* 0x00000008ff0c7424 */ /* 0x000fe200078e00ff */
[----:B------:R-:W-:-:S05]  /*1a9c0*/  SEL R2, R14, RZ, P3 ;  /* 0x000000ff0e027207 */ /* 0x000fca0001800000 */
[----:B------:R-:W-:-:S04]  /*1a9d0*/  IMAD.IADD R2, R7, 0x1, R2 ;  /* 0x0000000107027824 */ /* 0x000fc800078e0202 */
[----:B------:R-:W-:-:S07]  /*1a9e0*/  IMAD.MOV.U32 R13, RZ, RZ, R2 ;  /* 0x000000ffff0d7224 */ /* 0x000fce00078e0002 */
[----:B------:R-:W-:Y:S05]  /*1a9f0*/  WARPSYNC.COLLECTIVE R15, `(.L_x_4823) ;  /* 0x000000000f087348 */ /* 0x000fea0003c00000 */
[----:B------:R0:W1:Y:S02]  /*1aa00*/  SHFL.UP P6, R14, R13, R12, R11 ;  /* 0x0400000c0d0e7389 */ /* 0x00006400000c000b */
[----:B01----:R-:W-:Y:S01]  /*1aa10*/  ENDCOLLECTIVE ;  /* 0x000000000000791b */ /* 0x003fe20003800000 */
.L_x_4823:
[----:B------:R-:W-:Y:S01]  /*1aa20*/  IMAD.MOV.U32 R12, RZ, RZ, 0x10 ;  /* 0x00000010ff0c7424 */ /* 0x000fe200078e00ff */
[----:B------:R-:W-:-:S05]  /*1aa30*/  SEL R3, R14, RZ, P4 ;  /* 0x000000ff0e037207 */ /* 0x000fca0002000000 */
[----:B------:R-:W-:-:S04]  /*1aa40*/  IMAD.IADD R3, R2, 0x1, R3 ;  /* 0x0000000102037824 */ /* 0x000fc800078e0203 */
[----:B------:R-:W-:-:S07]  /*1aa50*/  IMAD.MOV.U32 R13, RZ, RZ, R3 ;  /* 0x000000ffff0d7224 */ /* 0x000fce00078e0003 */
[----:B------:R-:W-:Y:S05]  /*1aa60*/  WARPSYNC.COLLECTIVE R15, `(.L_x_4824) ;  /* 0x000000000f087348 */ /* 0x000fea0003c00000 */
[----:B------:R0:W1:Y:S02]  /*1aa70*/  SHFL.UP P6, R14, R13, R12, R11 ;  /* 0x0400000c0d0e7389 */ /* 0x00006400000c000b */
[----:B01----:R-:W-:Y:S01]  /*1aa80*/  ENDCOLLECTIVE ;  /* 0x000000000000791b */ /* 0x003fe20003800000 */
.L_x_4824:
        /* <DEDUP_REMOVED lines=8> */
.L_x_4825:
[----:B------:R-:W-:Y:S05]  /*1ab10*/  BRA `(.L_x_4826) ;  /* 0xffffffbc00647947 */ /* 0x000fea000383ffff */
.L_x_4715:
[----:B------:R-:W-:Y:S01]  /*1ab20*/  BSSY B0, `(.L_x_4827) ;  /* 0x0000008000007945 */ /* 0x000fe20003800000 */
[----:B-----5:R-:W-:Y:S02]  /*1ab30*/  IMAD.MOV.U32 R13, RZ, RZ, R5 ;  /* 0x000000ffff0d7224 */ /* 0x020fe400078e0005 */
[----:B------:R-:W-:Y:S02]  /*1ab40*/  IMAD.MOV.U32 R12, RZ, RZ, 0x1 ;  /* 0x00000001ff0c7424 */ /* 0x000fe400078e00ff */
[----:B------:R-:W-:Y:S02]  /*1ab50*/  IMAD.MOV.U32 R11, RZ, RZ, RZ ;  /* 0x000000ffff0b7224 */ /* 0x000fe400078e00ff */
[----:B------:R-:W-:-:S07]  /*1ab60*/  IMAD.MOV.U32 R15, RZ, RZ, -0x1 ;  /* 0xffffffffff0f7424 */ /* 0x000fce00078e00ff */
[----:B012---:R-:W-:Y:S05]  /*1ab70*/  WARPSYNC.COLLECTIVE R15, `(.L_x_4828) ;  /* 0x000000000f087348 */ /* 0x007fea0003c00000 */
[----:B------:R3:W4:Y:S02]  /*1ab80*/  SHFL.UP P6, R14, R13, R12, R11 ;  /* 0x0400000c0d0e7389 */ /* 0x00072400000c000b */
[----:B01234-:R-:W-:Y:S01]  /*1ab90*/  ENDCOLLECTIVE ;  /* 0x000000000000791b */ /* 0x01ffe20003800000 */
.L_x_4828:
[----:B------:R-:W-:Y:S05]  /*1aba0*/  BSYNC B0 ;  /* 0x0000000000007941 */ /* 0x000fea0003800000 */
.L_x_4827:
        /* <DEDUP_REMOVED lines=8> */
.L_x_4829:
[----:B------:R-:W-:Y:S01]  /*1ac30*/  IMAD.MOV.U32 R12, RZ, RZ, 0x4 ;  /* 0x00000004ff0c7424 */ /* 0x000fe200078e00ff */
[----:B------:R-:W-:-:S05]  /*1ac40*/  SEL R2, R14, RZ, P2 ;  /* 0x000000ff0e027207 */ /* 0x000fca0001000000 */
[----:B------:R-:W-:-:S04]  /*1ac50*/  IMAD.IADD R2, R13, 0x1, R2 ;  /* 0x000000010d027824 */ /* 0x000fc800078e0202 */
[----:B------:R-:W-:-:S07]  /*1ac60*/  IMAD.MOV.U32 R13, RZ, RZ, R2 ;  /* 0x000000ffff0d7224 */ /* 0x000fce00078e0002 */
[----:B------:R-:W-:Y:S05]  /*1ac70*/  WARPSYNC.COLLECTIVE R15, `(.L_x_4830) ;  /* 0x000000000f087348 */ /* 0x000fea0003c00000 */
[----:B------:R0:W1:Y:S02]  /*1ac80*/  SHFL.UP P6, R14, R13, R12, R11 ;  /* 0x0400000c0d0e7389 */ /* 0x00006400000c000b */
[----:B01----:R-:W-:Y:S01]  /*1ac90*/  ENDCOLLECTIVE ;  /* 0x000000000000791b */ /* 0x003fe20003800000 */
.L_x_4830:
[----:B------:R-:W-:Y:S01]  /*1aca0*/  IMAD.MOV.U32 R12, RZ, RZ, 0x8 ;  /* 0x00000008ff0c7424 */ /* 0x000fe200078e00ff */
[----:B------:R-:W-:-:S05]  /*1acb0*/  SEL R3, R14, RZ, P3 ;  /* 0x000000ff0e037207 */ /* 0x000fca0001800000 */
[----:B------:R-:W-:-:S04]  /*1acc0*/  IMAD.IADD R3, R2, 0x1, R3 ;  /* 0x0000000102037824 */ /* 0x000fc800078e0203 */
[----:B------:R-:W-:-:S07]  /*1acd0*/  IMAD.MOV.U32 R13, RZ, RZ, R3 ;  /* 0x000000ffff0d7224 */ /* 0x000fce00078e0003 */
[----:B------:R-:W-:Y:S05]  /*1ace0*/  WARPSYNC.COLLECTIVE R15, `(.L_x_4831) ;  /* 0x000000000f087348 */ /* 0x000fea0003c00000 */
[----:B------:R0:W1:Y:S02]  /*1acf0*/  SHFL.UP P6, R14, R13, R12, R11 ;  /* 0x0400000c0d0e7389 */ /* 0x00006400000c000b */
[----:B01----:R-:W-:Y:S01]  /*1ad00*/  ENDCOLLECTIVE ;  /* 0x000000000000791b */ /* 0x003fe20003800000 */
.L_x_4831:
[----:B------:R-:W-:Y:S01]  /*1ad10*/  IMAD.MOV.U32 R12, RZ, RZ, 0x10 ;  /* 0x00000010ff0c7424 */ /* 0x000fe200078e00ff */
[----:B------:R-:W-:-:S05]  /*1ad20*/  SEL R4, R14, RZ, P4 ;  /* 0x000000ff0e047207 */ /* 0x000fca0002000000 */
[----:B------:R-:W-:-:S04]  /*1ad30*/  IMAD.IADD R4, R3, 0x1, R4 ;  /* 0x0000000103047824 */ /* 0x000fc800078e0204 */
[----:B------:R-:W-:-:S07]  /*1ad40*/  IMAD.MOV.U32 R13, RZ, RZ, R4 ;  /* 0x000000ffff0d7224 */ /* 0x000fce00078e0004 */
[----:B------:R-:W-:Y:S05]  /*1ad50*/  WARPSYNC.COLLECTIVE R15, `(.L_x_4832) ;  /* 0x000000000f087348 */ /* 0x000fea0003c00000 */
[----:B------:R0:W1:Y:S02]  /*1ad60*/  SHFL.UP P6, R14, R13, R12, R11 ;  /* 0x0400000c0d0e7389 */ /* 0x00006400000c000b */
[----:B01----:R-:W-:Y:S01]  /*1ad70*/  ENDCOLLECTIVE ;  /* 0x000000000000791b */ /* 0x003fe20003800000 */
.L_x_4832:
        /* <DEDUP_REMOVED lines=8> */
.L_x_4833:
[----:B------:R-:W-:Y:S05]  /*1ae00*/  BRA `(.L_x_4834) ;  /* 0xffffffbc00447947 */ /* 0x000fea000383ffff */
.L_x_4717:
[----:B------:R-:W-:Y:S01]  /*1ae10*/  BSSY B0, `(.L_x_4835) ;  /* 0x0000006000007945 */ /* 0x000fe20003800000 */
[----:B------:R-:W-:Y:S01]  /*1ae20*/  PLOP3.LUT P6, PT, P6, PT, PT, 0x8, 0x0 ;  /* 0x000000000000781c */ /* 0x000fe200037ce170 */
[----:B------:R-:W-:-:S12]  /*1ae30*/  IMAD.MOV.U32 R15, RZ, RZ, -0x1 ;  /* 0xffffffffff0f7424 */ /* 0x000fd800078e00ff */
[----:B01----:R-:W-:Y:S05]  /*1ae40*/  WARPSYNC.COLLECTIVE R15, `(.L_x_4836) ;  /* 0x000000000f087348 */ /* 0x003fea0003c00000 */
[----:B------:R-:W-:Y:S01]  /*1ae50*/  VOTE.ANY R14, PT, P6 ;  /* 0x00000000000e7806 */ /* 0x000fe200030e0100 */
[----:B01----:R-:W-:Y:S06]  /*1ae60*/  ENDCOLLECTIVE ;  /* 0x000000000000791b */ /* 0x003fec0003800000 */
.L_x_4836:
[----:B------:R-:W-:Y:S05]  /*1ae70*/  BSYNC B0 ;  /* 0x0000000000007941 */ /* 0x000fea0003800000 */
.L_x_4835:
[----:B------:R-:W-:Y:S02]  /*1ae80*/  IMAD.MOV.U32 R2, RZ, RZ, R14 ;  /* 0x000000ffff027224 */ /* 0x000fe400078e000e */
[----:B------:R-:W-:Y:S02]  /*1ae90*/  IMAD.MOV.U32 R13, RZ, RZ, R5 ;  /* 0x000000ffff0d7224 */ /* 0x000fe400078e0005 */
[----:B------:R-:W0:Y:S01]  /*1aea0*/  POPC R4, R2 ;  /* 0x0000000200047309 */ /* 0x000e220000000000 */
[----:B------:R-:W-:Y:S02]  /*1aeb0*/  IMAD.MOV.U32 R11, RZ, RZ, 0x1f ;  /* 0x0000001fff0b7424 */ /* 0x000fe400078e00ff */
[----:B------:R-:W-:Y:S02]  /*1aec0*/  IMAD.MOV.U32 R15, RZ, RZ, -0x1 ;  /* 0xffffffffff0f7424 */ /* 0x000fe400078e00ff */
[----:B0-----:R-:W-:-:S07]  /*1aed0*/  IMAD.MOV.U32 R12, RZ, RZ, R4 ;  /* 0x000000ffff0c7224 */ /* 0x001fce00078e0004 */
[----:B------:R-:W-:Y:S05]  /*1aee0*/  WARPSYNC.COLLECTIVE R15, `(.L_x_4837) ;  /* 0x000000000f087348 */ /* 0x000fea0003c00000 */
[----:B------:R0:W1:Y:S02]  /*1aef0*/  SHFL.IDX P6, R14, R13, R12, R11 ;  /* 0x0000000c0d0e7389 */ /* 0x00006400000c000b */
[----:B01----:R-:W-:Y:S01]  /*1af00*/  ENDCOLLECTIVE ;  /* 0x000000000000791b */ /* 0x003fe20003800000 */
.L_x_4837:
[----:B------:R-:W-:Y:S01]  /*1af10*/  IMAD.MOV.U32 R5, RZ, RZ, R14 ;  /* 0x000000ffff057224 */ /* 0x000fe200078e000e */
[----:B------:R-:W-:Y:S06]  /*1af20*/  BRA `(.L_x_4838) ;  /* 0xffffffbc00347947 */ /* 0x000fec000383ffff */
.L_x_4719:
[----:B------:R-:W-:Y:S01]  /*1af30*/  BSSY B0, `(.L_x_4839) ;  /* 0x0000007000007945 */ /* 0x000fe20003800000 */
[----:B------:R-:W-:Y:S02]  /*1af40*/  IMAD.MOV.U32 R13, RZ, RZ, R6 ;  /* 0x000000ffff0d7224 */ /* 0x000fe400078e0006 */
[----:B------:R-:W-:Y:S02]  /*1af50*/  IMAD.MOV.U32 R11, RZ, RZ, 0x1f ;  /* 0x0000001fff0b7424 */ /* 0x000fe400078e00ff */
[----:B------:R-:W-:-:S07]  /*1af60*/  IMAD.MOV.U32 R15, RZ, RZ, -0x1 ;  /* 0xffffffffff0f7424 */ /* 0x000fce00078e00ff */
[----:B0123--:R-:W-:Y:S05]  /*1af70*/  WARPSYNC.COLLECTIVE R15, `(.L_x_4840) ;  /* 0x000000000f087348 */ /* 0x00ffea0003c00000 */
[----:B------:R4:W0:Y:S02]  /*1af80*/  SHFL.IDX P6, R14, R13, R12, R11 ;  /* 0x0000000c0d0e7389 */ /* 0x00082400000c000b */
[----:B01234-:R-:W-:Y:S01]  /*1af90*/  ENDCOLLECTIVE ;  /* 0x000000000000791b */ /* 0x01ffe20003800000 */
.L_x_4840:
[----:B------:R-:W-:Y:S05]  /*1afa0*/  BSYNC B0 ;  /* 0x0000000000007941 */ /* 0x000fea0003800000 */
.L_x_4839:
[----:B------:R-:W-:Y:S05]  /*1afb0*/  BRA `(.L_x_4718) ;  /* 0xffffffbc002c7947 */ /* 0x000fea000383ffff */
.L_x_4723:
[----:B-1----:R1:W4:Y:S02]  /*1afc0*/  SYNCS.PHASECHK.TRANS64.TRYWAIT P0, [R4+URZ+0x30820], R0 ;  /* 0x03082000040075a7 */ /* 0x002324000800017f */
[----:B----4-:R-:W-:Y:S05]  /*1afd0*/  @!P0 NANOSLEEP.SYNCS 0x989680 ;  /* 0x009896800000895d */ /* 0x010fea0003900000 */
[----:B------:R-:W4:Y:S02]  /*1afe0*/  @!P0 SYNCS.PHASECHK.TRANS64 P0, [R4+URZ+0x30820], R0 ;  /* 0x03082000040085a7 */ /* 0x000f24000800007f */
[----:B----4-:R-:W-:Y:S05]  /*1aff0*/  @!P0 BRA `(.L_x_4723) ;  /* 0xfffffffc00f08947 */ /* 0x010fea000383ffff */
[----:B------:R-:W-:Y:S05]  /*1b000*/  BRA `(.L_x_4841) ;  /* 0xffffffc000a47947 */ /* 0x000fea000383ffff */
.L_x_4724:
[----:B------:R-:W4:Y:S01]  /*1b010*/  S2R R2, SR_TID.X ;  /* 0x0000000000027919 */ /* 0x000f220000002100 */
[----:B------:R-:W-:Y:S01]  /*1b020*/  BSSY B0, `(.L_x_4842) ;  /* 0x000000a000007945 */ /* 0x000fe20003800000 */
[----:B------:R-:W-:Y:S02]  /*1b030*/  IMAD.MOV.U32 R12, RZ, RZ, RZ ;  /* 0x000000ffff0c7224 */ /* 0x000fe400078e00ff */
[----:B------:R-:W-:Y:S02]  /*1b040*/  IMAD.MOV.U32 R11, RZ, RZ, 0x1f ;  /* 0x0000001fff0b7424 */ /* 0x000fe400078e00ff */
[----:B------:R-:W-:Y:S01]  /*1b050*/  IMAD.MOV.U32 R15, RZ, RZ, -0x1 ;  /* 0xffffffffff0f7424 */ /* 0x000fe200078e00ff */
[----:B----4-:R-:W-:-:S04]  /*1b060*/  SHF.R.U32.HI R2, RZ, 0x5, R2 ;  /* 0x00000005ff027819 */ /* 0x010fc80000011602 */
[----:B------:R-:W-:-:S05]  /*1b070*/  LOP3.LUT R2, R2, 0x3, RZ, 0xc0, !PT ;  /* 0x0000000302027812 */ /* 0x000fca00078ec0ff */
[----:B------:R-:W-:-:S07]  /*1b080*/  IMAD.MOV.U32 R13, RZ, RZ, R2 ;  /* 0x000000ffff0d7224 */ /* 0x000fce00078e0002 */
[----:B0123--:R-:W-:Y:S05]  /*1b090*/  WARPSYNC.COLLECTIVE R15, `(.L_x_4843) ;  /* 0x000000000f087348 */ /* 0x00ffea0003c00000 */
[----:B------:R4:W0:Y:S02]  /*1b0a0*/  SHFL.IDX P6, R14, R13, R12, R11 ;  /* 0x0000000c0d0e7389 */ /* 0x00082400000c000b */
[----:B01234-:R-:W-:Y:S01]  /*1b0b0*/  ENDCOLLECTIVE ;  /* 0x000000000000791b */ /* 0x01ffe20003800000 */
.L_x_4843:
[----:B------:R-:W-:Y:S05]  /*1b0c0*/  BSYNC B0 ;  /* 0x0000000000007941 */ /* 0x000fea0003800000 */
.L_x_4842:
[----:B------:R-:W-:Y:S05]  /*1b0d0*/  BRA `(.L_x_4844) ;  /* 0xffffffc0008c7947 */ /* 0x000fea000383ffff */
.L_x_4727:
[----:B------:R-:W-:Y:S01]  /*1b0e0*/  BSSY B1, `(.L_x_4845) ;  /* 0x0000006000017945 */ /* 0x000fe20003800000 */
[----:B------:R-:W-:-:S07]  /*1b0f0*/  IMAD.MOV.U32 R15, RZ, RZ, -0x1 ;  /* 0xffffffffff0f7424 */ /* 0x000fce00078e00ff */
[----:B0123--:R-:W-:Y:S05]  /*1b100*/  WARPSYNC.COLLECTIVE R15, `(.L_x_4846) ;  /* 0x000000000f0c7348 */ /* 0x00ffea0003c00000 */
[----:B------:R-:W-:Y:S02]  /*1b110*/  ELECT P6, UR62, PT ;  /* 0x00000000003e782f */ /* 0x000fe400038c0000 */
[----:B------:R-:W-:Y:S01]  /*1b120*/  MOV R14, UR62 ;  /* 0x0000003e000e7c02 */ /* 0x000fe20008000f00 */
[----:B0123--:R-:W-:Y:S10]  /*1b130*/  ENDCOLLECTIVE ;  /* 0x000000000000791b */ /* 0x00fff40003800000 */
.L_x_4846:
[----:B------:R-:W-:Y:S05]  /*1b140*/  BSYNC B1 ;  /* 0x0000000000017941 */ /* 0x000fea0003800000 */
.L_x_4845:
[----:B------:R-:W-:Y:S05]  /*1b150*/  BRA `(.L_x_4847) ;  /* 0xffffffc000847947 */ /* 0x000fea000383ffff */
.L_x_4729:
[----:B-1----:R1:W4:Y:S02]  /*1b160*/  SYNCS.PHASECHK.TRANS64.TRYWAIT P1, [R5+URZ+0x30840], R0 ;  /* 0x03084000050075a7 */ /* 0x002324000802017f */
[----:B----4-:R-:W-:Y:S05]  /*1b170*/  @!P1 NANOSLEEP.SYNCS 0x989680 ;  /* 0x009896800000995d */ /* 0x010fea0003900000 */
[----:B------:R-:W4:Y:S02]  /*1b180*/  @!P1 SYNCS.PHASECHK.TRANS64 P1, [R5+URZ+0x30840], R0 ;  /* 0x03084000050095a7 */ /* 0x000f24000802007f */
[----:B----4-:R-:W-:Y:S05]  /*1b190*/  @!P1 BRA `(.L_x_4729) ;  /* 0xfffffffc00f09947 */ /* 0x010fea000383ffff */
[----:B------:R-:W-:Y:S05]  /*1b1a0*/  BRA `(.L_x_4848) ;  /* 0xffffffc000a47947 */ /* 0x000fea000383ffff */
.L_x_4731:
[----:B----4-:R4:W0:Y:S02]  /*1b1b0*/  SYNCS.PHASECHK.TRANS64.TRYWAIT P1, [R23+URZ+0x30840], R2 ;  /* 0x03084002170075a7 */ /* 0x010824000802017f */
[----:B0-----:R-:W-:Y:S05]  /*1b1c0*/  @!P1 NANOSLEEP.SYNCS 0x989680 ;  /* 0x009896800000995d */ /* 0x001fea0003900000 */
[----:B------:R-:W0:Y:S02]  /*1b1d0*/  @!P1 SYNCS.PHASECHK.TRANS64 P1, [R23+URZ+0x30840], R2 ;  /* 0x03084002170095a7 */ /* 0x000e24000802007f */
[----:B0-----:R-:W-:Y:S05]  /*1b1e0*/  @!P1 BRA `(.L_x_4731) ;  /* 0xfffffffc00f09947 */ /* 0x001fea000383ffff */
[----:B------:R-:W-:Y:S05]  /*1b1f0*/  BRA `(.L_x_4849) ;  /* 0xffffffc000b07947 */ /* 0x000fea000383ffff */
.L_x_4733:
[----:B------:R0:W0:Y:S02]  /*1b200*/  SYNCS.PHASECHK.TRANS64.TRYWAIT P1, [R5+URZ+0x30860], R0 ;  /* 0x03086000050075a7 */ /* 0x000024000802017f */
[----:B0-----:R-:W-:Y:S05]  /*1b210*/  @!P1 NANOSLEEP.SYNCS 0x989680 ;  /* 0x009896800000995d */ /* 0x001fea0003900000 */
[----:B------:R-:W0:Y:S02]  /*1b220*/  @!P1 SYNCS.PHASECHK.TRANS64 P1, [R5+URZ+0x30860], R0 ;  /* 0x03086000050095a7 */ /* 0x000e24000802007f */
[----:B0-----:R-:W-:Y:S05]  /*1b230*/  @!P1 BRA `(.L_x_4733) ;  /* 0xfffffffc00f09947 */ /* 0x001fea000383ffff */
[----:B------:R-:W-:Y:S05]  /*1b240*/  BRA `(.L_x_4850) ;  /* 0xffffffc000ac7947 */ /* 0x000fea000383ffff */
.L_x_4851:
        /* <DEDUP_REMOVED lines=11> */
.L_x_15851:


//--------------------- .text._ZN7cutlass13device_kernelIN5flash11enable_sm90INS1_16FlashAttnFwdSm90INS1_25CollectiveMainloopFwdSm90ILi2EN4cute5tupleIJNS5_1CILi1EEES8_S8_EEENS6_IJNS7_ILi128EEENS7_ILi96EEENS7_ILi192EEEEEELi192ENS_6half_tEfNS_4arch4Sm90ELb0ELb1ELb1ELb1ELb1ELb1ELb0ELb1ELb1ELb1ELb0ELb0EEENS1_21CollectiveEpilogueFwdINS6_IJSA_SC_SB_EEES9_SE_SG_Li256ELb1ELb1ELb0ELb0EEENS1_36VarlenDynamicPersistentTileSchedulerILi128ELi96ELi256ELi128ELb0ELb1ELb1ELb1ELb0ELb1EEEEEEEEEvNT_6ParamsE --------------------------
	.section	.text._ZN7cutlass13device_kernelIN5flash11enable_sm90INS1_16FlashAttnFwdSm90INS1_25CollectiveMainloopFwdSm90ILi2EN4cute5tupleIJNS5_1CILi1EEES8_S8_EEENS6_IJNS7_ILi128EEENS7_ILi96EEENS7_ILi192EEEEEELi192ENS_6half_tEfNS_4arch4Sm90ELb0ELb1ELb1ELb1ELb1ELb1ELb0ELb1ELb1ELb1ELb0ELb0EEENS1_21CollectiveEpilogueFwdINS6_IJSA_SC_SB_EEES9_SE_SG_Li256ELb1ELb1ELb0ELb0EEENS1_36VarlenDynamicPersistentTileSchedulerILi128ELi96ELi256ELi128ELb0ELb1ELb1ELb1ELb0ELb1EEEEEEEEEvNT_6ParamsE,"ax",@progbits
	.align	128
.text._ZN7cutlass13device_kernelIN5flash11enable_sm90INS1_16FlashAttnFwdSm90INS1_25CollectiveMainloopFwdSm90ILi2EN4cute5tupleIJNS5_1CILi1EEES8_S8_EEENS6_IJNS7_ILi128EEENS7_ILi96EEENS7_ILi192EEEEEELi192ENS_6half_tEfNS_4arch4Sm90ELb0ELb1ELb1ELb1ELb1ELb1ELb0ELb1ELb1ELb1ELb0ELb0EEENS1_21CollectiveEpilogueFwdINS6_IJSA_SC_SB_EEES9_SE_SG_Li256ELb1ELb1ELb0ELb0EEENS1_36VarlenDynamicPersistentTileSchedulerILi128ELi96ELi256ELi128ELb0ELb1ELb1ELb1ELb0ELb1EEEEEEEEEvNT_6ParamsE:
        .type           _ZN7cutlass13device_kernelIN5flash11enable_sm90INS1_16FlashAttnFwdSm90INS1_25CollectiveMainloopFwdSm90ILi2EN4cute5tupleIJNS5_1CILi1EEES8_S8_EEENS6_IJNS7_ILi128EEENS7_ILi96EEENS7_ILi192EEEEEELi192ENS_6half_tEfNS_4arch4Sm90ELb0ELb1ELb1ELb1ELb1ELb1ELb0ELb1ELb1ELb1ELb0ELb0EEENS1_21CollectiveEpilogueFwdINS6_IJSA_SC_SB_EEES9_SE_SG_Li256ELb1ELb1ELb0ELb0EEENS1_36VarlenDynamicPersistentTileSchedulerILi128ELi96ELi256ELi128ELb0ELb1ELb1ELb1ELb0ELb1EEEEEEEEEvNT_6ParamsE,@function
        .size           _ZN7cutlass13device_kernelIN5flash11enable_sm90INS1_16FlashAttnFwdSm90INS1_25CollectiveMainloopFwdSm90ILi2EN4cute5tupleIJNS5_1CILi1EEES8_S8_EEENS6_IJNS7_ILi128EEENS7_ILi96EEENS7_ILi192EEEEEELi192ENS_6half_tEfNS_4arch4Sm90ELb0ELb1ELb1ELb1ELb1ELb1ELb0ELb1ELb1ELb1ELb0ELb0EEENS1_21CollectiveEpilogueFwdINS6_IJSA_SC_SB_EEES9_SE_SG_Li256ELb1ELb1ELb0ELb0EEENS1_36VarlenDynamicPersistentTileSchedulerILi128ELi96ELi256ELi128ELb0ELb1ELb1ELb1ELb0ELb1EEEEEEEEEvNT_6ParamsE,(.L_x_15852 - _ZN7cutlass13device_kernelIN5flash11enable_sm90INS1_16FlashAttnFwdSm90INS1_25CollectiveMainloopFwdSm90ILi2EN4cute5tupleIJNS5_1CILi1EEES8_S8_EEENS6_IJNS7_ILi128EEENS7_ILi96EEENS7_ILi192EEEEEELi192ENS_6half_tEfNS_4arch4Sm90ELb0ELb1ELb1ELb1ELb1ELb1ELb0ELb1ELb1ELb1ELb0ELb0EEENS1_21CollectiveEpilogueFwdINS6_IJSA_SC_SB_EEES9_SE_SG_Li256ELb1ELb1ELb0ELb0EEENS1_36VarlenDynamicPersistentTileSchedulerILi128ELi96ELi256ELi128ELb0ELb1ELb1ELb1ELb0ELb1EEEEEEEEEvNT_6ParamsE)
        .other          _ZN7cutlass13device_kernelIN5flash11enable_sm90INS1_16FlashAttnFwdSm90INS1_25CollectiveMainloopFwdSm90ILi2EN4cute5tupleIJNS5_1CILi1EEES8_S8_EEENS6_IJNS7_ILi128EEENS7_ILi96EEENS7_ILi192EEEEEELi192ENS_6half_tEfNS_4arch4Sm90ELb0ELb1ELb1ELb1ELb1ELb1ELb0ELb1ELb1ELb1ELb0ELb0EEENS1_21CollectiveEpilogueFwdINS6_IJSA_SC_SB_EEES9_SE_SG_Li256ELb1ELb1ELb0ELb0EEENS1_36VarlenDynamicPersistentTileSchedulerILi128ELi96ELi256ELi128ELb0ELb1ELb1ELb1ELb0ELb1EEEEEEEEEvNT_6ParamsE,@"STO_CUDA_ENTRY STV_DEFAULT"
_ZN7cutlass13device_kernelIN5flash11enable_sm90INS1_16FlashAttnFwdSm90INS1_25CollectiveMainloopFwdSm90ILi2EN4cute5tupleIJNS5_1CILi1EEES8_S8_EEENS6_IJNS7_ILi128EEENS7_ILi96EEENS7_ILi192EEEEEELi192ENS_6half_tEfNS_4arch4Sm90ELb0ELb1ELb1ELb1ELb1ELb1ELb0ELb1ELb1ELb1ELb0ELb0EEENS1_21CollectiveEpilogueFwdINS6_IJSA_SC_SB_EEES9_SE_SG_Li256ELb1ELb1ELb0ELb0EEENS1_36VarlenDynamicPersistentTileSchedulerILi128ELi96ELi256ELi128ELb0ELb1ELb1ELb1ELb0ELb1EEEEEEEEEvNT_6ParamsE:
        /* <DEDUP_REMOVED lines=18> */
.L_x_4853:
[----:B------:R-:W-:Y:S05]  /*0120*/  BSYNC B0 ;  /* 0x0000000000007941 */ /* 0x000fea0003800000 */
.L_x_4852:
        /* <DEDUP_REMOVED lines=41> */
.L_x_4854:
        /* <DEDUP_REMOVED lines=22> */
.L_x_4855:
        /* <DEDUP_REMOVED lines=18> */
.L_x_4856:
        /* <DEDUP_REMOVED lines=22> */
.L_x_4857:
        /* <DEDUP_REMOVED lines=22> */
.L_x_4858:
        /* <DEDUP_REMOVED lines=10> */
.L_x_4861:
        /* <DEDUP_REMOVED lines=15> */
[----:B0-----:R-:W2:Y:S01]  /*0a90*/  LDL R3, [R1+0x8c] ;  /* 0x00008c0001037983 */ /* 0x001ea20000100800 */
[----:B------:R-:W-:Y:S01]  /*0aa0*/  VIADD R0, R0, 0xffffff80 ;  /* 0xffffff8000007836 */ /* 0x000fe20000000000 */
[----:B------:R-:W-:Y:S01]  /*0ab0*/  R2UR UR4, R2 ;  /* 0x00000000020472ca */ /* 0x000fe200000e0000 */
[----:B------:R-:W-:Y:S02]  /*0ac0*/  IMAD.MOV.U32 R18, RZ, RZ, RZ ;  /* 0x000000ffff127224 */ /* 0x000fe400078e00ff */
[----:B------:R-:W-:Y:S02]  /*0ad0*/  IMAD.MOV.U32 R219, RZ, RZ, RZ ;  /* 0x000000ffffdb7224 */ /* 0x000fe400078e00ff */
[----:B------:R-:W-:Y:S02]  /*0ae0*/  IMAD.MOV.U32 R198, RZ, RZ, RZ ;  /* 0x000000ffffc67224 */ /* 0x000fe400078e00ff */
[----:B------:R-:W-:-:S06]  /*0af0*/  IMAD.MOV.U32 R193, RZ, RZ, RZ ;  /* 0x000000ffffc17224 */ /* 0x000fcc00078e00ff */
[----:B------:R-:W-:Y:S01]  /*0b00*/  UIADD3 UR4, UR4, 0x12400, URZ ;  /* 0x0001240004047890 */ /* 0x000fe2000fffe03f */
[----:B--2---:R-:W-:Y:S02]  /*0b10*/  R2UR UR5, R3 ;  /* 0x00000000030572ca */ /* 0x004fe400000e0000 */
[----:B------:R-:W-:-:S04]  /*0b20*/  SHF.R.S32.HI R3, RZ, 0x1f, R0 ;  /* 0x0000001fff037819 */ /* 0x000fc80000011400 */
[CC--:B------:R-:W-:Y:S02]  /*0b30*/  LEA.HI R4, R3.reuse, R0.reuse, RZ, 0x7 ;  /* 0x0000000003047211 */ /* 0x0c0fe400078f38ff */
[CC--:B------:R-:W-:Y:S02]  /*0b40*/  LEA.HI R6, R3.reuse, R0.reuse, RZ, 0x5 ;  /* 0x0000000003067211 */ /* 0x0c0fe400078f28ff */
[----:B------:R-:W-:Y:S02]  /*0b50*/  LOP3.LUT R5, R4, 0xffffff80, RZ, 0xc0, !PT ;  /* 0xffffff8004057812 */ /* 0x000fe400078ec0ff */
[CC--:B------:R-:W-:Y:S01]  /*0b60*/  LEA.HI R7, R3.reuse, R0.reuse, RZ, 0x2 ;  /* 0x0000000003077211 */ /* 0x0c0fe200078f10ff */
[----:B------:R-:W-:Y:S01]  /*0b70*/  ULOP3.LUT UR5, UR5, 0x1, URZ, 0xfc, !UPT ;  /* 0x0000000105057892 */ /* 0x000fe2000f8efc3f */
[----:B------:R-:W-:Y:S02]  /*0b80*/  IADD3 R20, R0, -R5, RZ ;  /* 0x8000000500147210 */ /* 0x000fe40007ffe0ff */
[----:B------:R-:W-:-:S02]  /*0b90*/  LEA.HI R5, R3, R0, RZ, 0x4 ;  /* 0x0000000003057211 */ /* 0x000fc400078f20ff */
[----:B------:R-:W-:Y:S01]  /*0ba0*/  LEA.HI R10, R3, R0, RZ, 0x3 ;  /* 0x00000000030a7211 */ /* 0x000fe200078f18ff */
[----:B------:R-:W-:Y:S01]  /*0bb0*/  STL [R1+0x64], R20 ;  /* 0x0000641401007387 */ /* 0x000fe20000100800 */
[----:B------:R-:W-:Y:S02]  /*0bc0*/  SHF.R.S32.HI R8, RZ, 0x4, R5 ;  /* 0x00000004ff087819 */ /* 0x000fe40000011405 */
[C---:B------:R-:W-:Y:S02]  /*0bd0*/  LOP3.LUT R3, R5.reuse, 0x3fffff0, RZ, 0xc0, !PT ;  /* 0x03fffff005037812 */ /* 0x040fe400078ec0ff */
[----:B------:R-:W-:Y:S02]  /*0be0*/  LEA.HI R5, R5, R8, RZ, 0x1 ;  /* 0x0000000805057211 */ /* 0x000fe400078f08ff */
[----:B------:R-:W-:Y:S01]  /*0bf0*/  SHF.R.S32.HI R12, RZ, 0x1f, R20 ;  /* 0x0000001fff0c7819 */ /* 0x000fe20000011414 */
[----:B------:R-:W-:Y:S01]  /*0c00*/  IMAD.IADD R3, R0, 0x1, -R3 ;  /* 0x0000000100037824 */ /* 0x000fe200078e0a03 */
[----:B------:R-:W-:-:S02]  /*0c10*/  LOP3.LUT R11, R10, 0xfffffff8, RZ, 0xc0, !PT ;  /* 0xfffffff80a0b7812 */ /* 0x000fc400078ec0ff */
[----:B------:R-:W-:Y:S02]  /*0c20*/  LOP3.LUT R9, R7, 0xfffffffc, RZ, 0xc0, !PT ;  /* 0xfffffffc07097812 */ /* 0x000fe400078ec0ff */
[----:B------:R-:W-:Y:S01]  /*0c30*/  LOP3.LUT R5, R5, 0x1ffffffe, RZ, 0xc0, !PT ;  /* 0x1ffffffe05057812 */ /* 0x000fe200078ec0ff */
[C---:B------:R-:W-:Y:S01]  /*0c40*/  IMAD.IADD R11, R0.reuse, 0x1, -R11 ;  /* 0x00000001000b7824 */ /* 0x040fe200078e0a0b */
[----:B------:R-:W-:Y:S01]  /*0c50*/  SHF.R.S32.HI R6, RZ, 0x5, R6 ;  /* 0x00000005ff067819 */ /* 0x000fe20000011406 */
[----:B------:R-:W-:Y:S01]  /*0c60*/  IMAD.IADD R21, R0, 0x1, -R9 ;  /* 0x0000000100157824 */ /* 0x000fe200078e0a09 */
[----:B------:R-:W-:Y:S01]  /*0c70*/  LEA.HI R13, R12, R20, RZ, 0x2 ;  /* 0x000000140c0d7211 */ /* 0x000fe200078f10ff */
[----:B------:R-:W-:Y:S01]  /*0c80*/  IMAD.IADD R5, R8, 0x1, -R5 ;  /* 0x0000000108057824 */ /* 0x000fe200078e0a05 */
[----:B------:R-:W-:Y:S01]  /*0c90*/  SHF.R.S32.HI R218, RZ, 0x2, R7 ;  /* 0x00000002ffda7819 */ /* 0x000fe20000011407 */
[----:B------:R-:W-:Y:S01]  /*0ca0*/  IMAD R0, R6, 0x10, R3 ;  /* 0x0000001006007824 */ /* 0x000fe200078e0203 */
[--C-:B------:R-:W-:Y:S01]  /*0cb0*/  SHF.R.S32.HI R14, RZ, 0x2, R13.reuse ;  /* 0x00000002ff0e7819 */ /* 0x100fe2000001140d */
[----:B------:R0:W-:Y:S01]  /*0cc0*/  STL [R1+0x4c], R11 ;  /* 0x00004c0b01007387 */ /* 0x0001e20000100800 */
[----:B------:R-:W-:Y:S01]  /*0cd0*/  SHF.R.S32.HI R15, RZ, 0x1f, R13 ;  /* 0x0000001fff0f7819 */ /* 0x000fe2000001140d */
[----:B------:R-:W-:Y:S01]  /*0ce0*/  IMAD.SHL.U32 R194, R21, 0x4, RZ ;  /* 0x0000000415c27824 */ /* 0x000fe200078e00ff */
[----:B------:R-:W-:Y:S01]  /*0cf0*/  IADD3 R3, R218, 0x40, RZ ;  /* 0x00000040da037810 */ /* 0x000fe20007ffe0ff */
[----:B------:R-:W-:Y:S01]  /*0d00*/  STL [R1+0x5c], R21 ;  /* 0x00005c1501007387 */ /* 0x000fe20000100800 */
[----:B------:R-:W-:Y:S01]  /*0d10*/  LEA.HI R15, R15, R14, RZ, 0x3 ;  /* 0x0000000e0f0f7211 */ /* 0x000fe200078f18ff */
[C---:B------:R-:W-:Y:S01]  /*0d20*/  VIADD R221, R194.reuse, 0x20 ;  /* 0x00000020c2dd7836 */ /* 0x040fe20000000000 */
[----:B------:R-:W-:Y:S01]  /*0d30*/  SHF.R.S32.HI R16, RZ, 0x7, R4 ;  /* 0x00000007ff107819 */ /* 0x000fe20000011404 */
[----:B------:R-:W-:Y:S01]  /*0d40*/  VIADD R220, R194, 0x40 ;  /* 0x00000040c2dc7836 */ /* 0x000fe20000000000 */
[----:B------:R-:W-:Y:S01]  /*0d50*/  SHF.R.S32.HI R7, RZ, 0x1f, R7 ;  /* 0x0000001fff077819 */ /* 0x000fe20000011407 */
[----:B0-----:R-:W-:Y:S01]  /*0d60*/  IMAD R11, R0, 0x8, R5 ;  /* 0x00000008000b7824 */ /* 0x001fe200078e0205 */
[----:B------:R-:W-:Y:S01]  /*0d70*/  SHF.R.S32.HI R0, RZ, 0x1f, R3 ;  /* 0x0000001fff007819 */ /* 0x000fe20000011403 */
[----:B------:R-:W-:Y:S01]  /*0d80*/  IMAD.SHL.U32 R225, R3, 0x40, RZ ;  /* 0x0000004003e17824 */ /* 0x000fe200078e00ff */
[----:B------:R-:W-:Y:S01]  /*0d90*/  LOP3.LUT R15, R15, 0xfffffff8, RZ, 0xc0, !PT ;  /* 0xfffffff80f0f7812 */ /* 0x000fe200078ec0ff */
[----:B------:R-:W-:Y:S01]  /*0da0*/  IMAD.IADD R197, R194, 0x1, R221 ;  /* 0x00000001c2c57824 */ /* 0x000fe200078e02dd */
[----:B------:R-:W-:Y:S01]  /*0db0*/  LEA.HI R12, R12, R20, RZ, 0x5 ;  /* 0x000000140c0c7211 */ /* 0x000fe200078f28ff */
[----:B------:R-:W-:Y:S01]  /*0dc0*/  IMAD.IADD R196, R194, 0x1, R220 ;  /* 0x00000001c2c47824 */ /* 0x000fe200078e02dc */
[----:B------:R-:W-:Y:S01]  /*0dd0*/  LEA.HI R4, R4, R16, RZ, 0x1 ;  /* 0x0000001004047211 */ /* 0x000fe200078f08ff */
[----:B------:R-:W-:Y:S01]  /*0de0*/  IMAD.SHL.U32 R229, R6, 0x200, RZ ;  /* 0x0000020006e57824 */ /* 0x000fe200078e00ff */
[----:B------:R-:W-:Y:S01]  /*0df0*/  LEA.HI R7, R7, R218, RZ, 0x3 ;  /* 0x000000da07077211 */ /* 0x000fe200078f18ff */
[----:B------:R0:W-:Y:S01]  /*0e00*/  STL [R1+0x80], R16 ;  /* 0x0000801001007387 */ /* 0x0001e20000100800 */
[----:B------:R-:W-:Y:S01]  /*0e10*/  LEA.HI R0, R0, R3, RZ, 0x3 ;  /* 0x0000000300007211 */ /* 0x000fe200078f18ff */
[----:B------:R-:W-:Y:S01]  /*0e20*/  VIADD R223, R194, 0x10 ;  /* 0x00000010c2df7836 */ /* 0x000fe20000000000 */
[----:B------:R-:W-:Y:S01]  /*0e30*/  IADD3 R15, R14, -R15, RZ ;  /* 0x8000000f0e0f7210 */ /* 0x000fe20007ffe0ff */
[----:B------:R-:W-:Y:S01]  /*0e40*/  VIADD R224, R194, 0x50 ;  /* 0x00000050c2e07836 */ /* 0x000fe20000000000 */
[----:B------:R-:W-:Y:S01]  /*0e50*/  SHF.R.S32.HI R12, RZ, 0x5, R12 ;  /* 0x00000005ff0c7819 */ /* 0x000fe2000001140c */
[----:B------:R-:W-:Y:S01]  /*0e60*/  IMAD.SHL.U32 R3, R0, 0x40, RZ ;  /* 0x0000004000037824 */ /* 0x000fe200078e00ff */
[----:B------:R-:W-:-:S02]  /*0e70*/  LOP3.LUT R4, R4, 0x3fffffe, RZ, 0xc0, !PT ;  /* 0x03fffffe04047812 */ /* 0x000fc400078ec0ff */
[----:B------:R-:W-:Y:S01]  /*0e80*/  LOP3.LUT R7, R7, 0xfffffff8, RZ, 0xc0, !PT ;  /* 0xfffffff807077812 */ /* 0x000fe200078ec0ff */
[----:B------:R-:W-:Y:S01]  /*0e90*/  IMAD R15, R12, 0x10, R15 ;  /* 0x000000100c0f7824 */ /* 0x000fe200078e020f */
[----:B------:R-:W-:Y:S01]  /*0ea0*/  SHF.R.S32.HI R0, RZ, 0x1f, R197 ;  /* 0x0000001fff007819 */ /* 0x000fe200000114c5 */
[----:B------:R-:W-:Y:S01]  /*0eb0*/  IMAD.IADD R4, R16, 0x1, -R4 ;  /* 0x0000000110047824 */ /* 0x000fe200078e0a04 */
[----:B------:R-:W-:Y:S01]  /*0ec0*/  IADD3 R8, R218, -R7, RZ ;  /* 0x80000007da087210 */ /* 0x000fe20007ffe0ff */
[----:B0-----:R-:W-:Y:S01]  /*0ed0*/  IMAD.SHL.U32 R16, R21, 0x8, RZ ;  /* 0x0000000815107824 */ /* 0x001fe200078e00ff */
[----:B------:R-:W-:Y:S01]  /*0ee0*/  LOP3.LUT R14, R3, 0xfffffe00, RZ, 0xc0, !PT ;  /* 0xfffffe00030e7812 */ /* 0x000fe200078ec0ff */
[----:B------:R-:W-:Y:S01]  /*0ef0*/  IMAD R12, R4, 0x40, R15 ;  /* 0x00000040040c7824 */ /* 0x000fe200078e020f */
[----:B------:R-:W-:Y:S01]  /*0f00*/  SHF.R.S32.HI R3, RZ, 0x1f, R196 ;  /* 0x0000001fff037819 */ /* 0x000fe200000114c4 */
[----:B------:R-:W-:Y:S01]  /*0f10*/  VIADD R23, R16, 0x60 ;  /* 0x0000006010177836 */ /* 0x000fe20000000000 */
[----:B------:R-:W-:Y:S01]  /*0f20*/  SHF.L.U32 R227, R8, 0x6, RZ ;  /* 0x0000000608e37819 */ /* 0x000fe200000006ff */
[----:B------:R-:W-:Y:S01]  /*0f30*/  VIADD R19, R16, 0x80 ;  /* 0x0000008010137836 */ /* 0x000fe20000000000 */
[CC--:B------:R-:W-:Y:S01]  /*0f40*/  LEA.HI R4, R0.reuse, R197.reuse, RZ, 0x3 ;  /* 0x000000c500047211 */ /* 0x0c0fe200078f18ff */
[----:B------:R-:W-:Y:S01]  /*0f50*/  STL [R1+0x84], R12 ;  /* 0x0000840c01007387 */ /* 0x000fe20000100800 */
[----:B------:R-:W-:Y:S01]  /*0f60*/  LEA.HI R0, R0, R197, RZ, 0x6 ;  /* 0x000000c500007211 */ /* 0x000fe200078f30ff */
[----:B------:R-:W-:Y:S01]  /*0f70*/  VIADD R192, R16, 0xa0 ;  /* 0x000000a010c07836 */ /* 0x000fe20000000000 */
[-C--:B------:R-:W-:Y:S01]  /*0f80*/  LEA.HI R5, R3, R196.reuse, RZ, 0x6 ;  /* 0x000000c403057211 */ /* 0x080fe200078f30ff */
[----:B------:R0:W-:Y:S01]  /*0f90*/  STL [R1+0x48], R8 ;  /* 0x0000480801007387 */ /* 0x0001e20000100800 */
[----:B------:R-:W-:Y:S01]  /*0fa0*/  LOP3.LUT R225, R225, 0x1c0, RZ, 0xc0, !PT ;  /* 0x000001c0e1e17812 */ /* 0x000fe200078ec0ff */
[----:B------:R-:W-:Y:S01]  /*0fb0*/  IMAD.SHL.U32 R0, R0, 0x80, RZ ;  /* 0x0000008000007824 */ /* 0x000fe200078e00ff */
[----:B------:R-:W-:Y:S01]  /*0fc0*/  LOP3.LUT R227, R227, 0x1c0, RZ, 0xc0, !PT ;  /* 0x000001c0e3e37812 */ /* 0x000fe200078ec0ff */
[----:B------:R-:W-:Y:S01]  /*0fd0*/  IMAD.SHL.U32 R6, R5, 0x80, RZ ;  /* 0x0000008005067824 */ /* 0x000fe200078e00ff */
[----:B------:R-:W-:Y:S01]  /*0fe0*/  LEA.HI R202, R3, R196, RZ, 0x3 ;  /* 0x000000c403ca7211 */ /* 0x000fe200078f18ff */
[----:B------:R-:W-:Y:S01]  /*0ff0*/  STL [R1+0x34], R14 ;  /* 0x0000340e01007387 */ /* 0x000fe20000100800 */
[----:B------:R-:W-:-:S02]  /*1000*/  SHF.R.U32.HI R15, RZ, 0x3, R225 ;  /* 0x00000003ff0f7819 */ /* 0x000fc400000116e1 */
[----:B------:R-:W-:Y:S01]  /*1010*/  SHF.R.U32.HI R228, RZ, 0x3, R227 ;  /* 0x00000003ffe47819 */ /* 0x000fe200000116e3 */
[----:B------:R-:W-:Y:S01]  /*1020*/  STL [R1+0x58], RZ ;  /* 0x000058ff01007387 */ /* 0x000fe20000100800 */
[--C-:B------:R-:W-:Y:S02]  /*1030*/  LOP3.LUT R3, R227, 0x38, R4.reuse, 0xf8, !PT ;  /* 0x00000038e3037812 */ /* 0x100fe400078ef804 */
[----:B------:R-:W-:Y:S02]  /*1040*/  LOP3.LUT R7, R225, 0x38, R4, 0xf8, !PT ;  /* 0x00000038e1077812 */ /* 0x000fe400078ef804 */
[--C-:B------:R-:W-:Y:S02]  /*1050*/  LOP3.LUT R5, R227, 0x38, R202.reuse, 0xf8, !PT ;  /* 0x00000038e3057812 */ /* 0x100fe400078ef8ca */
[----:B0-----:R-:W-:Y:S02]  /*1060*/  LOP3.LUT R8, R225, 0x38, R202, 0xf8, !PT ;  /* 0x00000038e1087812 */ /* 0x001fe400078ef8ca */
[----:B------:R-:W-:-:S02]  /*1070*/  LOP3.LUT R0, R0, 0xffffe000, RZ, 0xc0, !PT ;  /* 0xffffe00000007812 */ /* 0x000fc400078ec0ff */
[-C--:B------:R-:W-:Y:S02]  /*1080*/  LOP3.LUT R3, R3, R228.reuse, RZ, 0x3c, !PT ;  /* 0x000000e403037212 */ /* 0x080fe400078e3cff */
[-C--:B------:R-:W-:Y:S02]  /*1090*/  LOP3.LUT R7, R7, R15.reuse, RZ, 0x3c, !PT ;  /* 0x0000000f07077212 */ /* 0x080fe400078e3cff */
[----:B------:R-:W-:Y:S02]  /*10a0*/  LOP3.LUT R6, R6, 0xffffe000, RZ, 0xc0, !PT ;  /* 0xffffe00006067812 */ /* 0x000fe400078ec0ff */
[----:B------:R-:W-:Y:S02]  /*10b0*/  LOP3.LUT R5, R5, R228, RZ, 0x3c, !PT ;  /* 0x000000e405057212 */ /* 0x000fe400078e3cff */
[----:B------:R-:W-:Y:S02]  /*10c0*/  LOP3.LUT R9, R8, R15, RZ, 0x3c, !PT ;  /* 0x0000000f08097212 */ /* 0x000fe400078e3cff */
[----:B------:R-:W-:-:S02]  /*10d0*/  IADD3 R3, R3, R0, R229 ;  /* 0x0000000003037210 */ /* 0x000fc40007ffe0e5 */
[----:B------:R-:W-:Y:S02]  /*10e0*/  IADD3 R8, R7, R0, R14 ;  /* 0x0000000007087210 */ /* 0x000fe40007ffe00e */
[-C--:B------:R-:W-:Y:S02]  /*10f0*/  IADD3 R7, R5, R6.reuse, R229 ;  /* 0x0000000605077210 */ /* 0x080fe40007ffe0e5 */
[----:B------:R-:W-:Y:S02]  /*1100*/  MOV R0, UR5 ;  /* 0x0000000500007c02 */ /* 0x000fe40008000f00 */
[----:B------:R-:W-:Y:S01]  /*1110*/  SHF.R.S32.HI R5, RZ, 0x3, R10 ;  /* 0x00000003ff057819 */ /* 0x000fe2000001140a */
[----:B------:R-:W-:Y:S01]  /*1120*/  IMAD.SHL.U32 R10, R11, 0x8, RZ ;  /* 0x000000080b0a7824 */ /* 0x000fe200078e00ff */
[----:B------:R-:W-:Y:S01]  /*1130*/  LOP3.LUT R13, R13, 0x7ffffffc, RZ, 0xc0, !PT ;  /* 0x7ffffffc0d0d7812 */ /* 0x000fe200078ec0ff */
[----:B------:R0:W-:Y:S01]  /*1140*/  STL [R1+0x38], R0 ;  /* 0x0000380001007387 */ /* 0x0001e20000100800 */
[----:B------:R-:W-:-:S02]  /*1150*/  IADD3 R9, R9, R6, R14 ;  /* 0x0000000609097210 */ /* 0x000fc40007ffe00e */
[----:B------:R-:W-:Y:S01]  /*1160*/  SHF.R.S32.HI R201, RZ, 0x3, R4 ;  /* 0x00000003ffc97819 */ /* 0x000fe20000011404 */
[----:B------:R1:W-:Y:S01]  /*1170*/  STL [R1+0x60], R5 ;  /* 0x0000600501007387 */ /* 0x0003e20000100800 */
[----:B------:R-:W-:Y:S01]  /*1180*/  IMAD.IADD R6, R20, 0x1, -R13 ;  /* 0x0000000114067824 */ /* 0x000fe200078e0a0d */
[----:B------:R-:W-:Y:S02]  /*1190*/  LEA R3, R3, UR4, 0x1 ;  /* 0x0000000403037c11 */ /* 0x000fe4000f8e08ff */
[----:B------:R-:W-:Y:S02]  /*11a0*/  SHF.R.S32.HI R17, RZ, 0x1f, R16 ;  /* 0x0000001fff117819 */ /* 0x000fe40000011410 */
[----:B0-----:R-:W-:Y:S02]  /*11b0*/  LEA.HI R0, R21, R21, RZ, 0x1 ;  /* 0x0000001515007211 */ /* 0x001fe400078f08ff */
[----:B------:R-:W-:Y:S02]  /*11c0*/  IADD3 R222, R194, 0x30, RZ ;  /* 0x00000030c2de7810 */ /* 0x000fe40007ffe0ff */
[----:B-1----:R-:W-:-:S02]  /*11d0*/  MOV R5, UR4 ;  /* 0x0000000400057c02 */ /* 0x002fc40008000f00 */
[----:B------:R-:W-:Y:S02]  /*11e0*/  LOP3.LUT R0, R0, 0x1ffffffe, RZ, 0xc0, !PT ;  /* 0x1ffffffe00007812 */ /* 0x000fe400078ec0ff */
[----:B------:R-:W-:Y:S01]  /*11f0*/  SHF.R.S32.HI R216, RZ, 0x1f, R23 ;  /* 0x0000001fffd87819 */ /* 0x000fe20000011417 */
[----:B------:R0:W-:Y:S01]  /*1200*/  STL [R1+0x7c], R5 ;  /* 0x00007c0501007387 */ /* 0x0001e20000100800 */
[----:B------:R-:W-:Y:S01]  /*1210*/  SHF.R.S32.HI R205, RZ, 0x1f, R19 ;  /* 0x0000001fffcd7819 */ /* 0x000fe20000011413 */
[----:B------:R-:W-:Y:S01]  /*1220*/  IMAD.IADD R0, R21, 0x1, -R0 ;  /* 0x0000000115007824 */ /* 0x000fe200078e0a00 */
[----:B------:R-:W-:Y:S01]  /*1230*/  SHF.R.S32.HI R204, RZ, 0x1f, R192 ;  /* 0x0000001fffcc7819 */ /* 0x000fe200000114c0 */
[----:B------:R-:W-:Y:S01]  /*1240*/  STL [R1+0x88], R10 ;  /* 0x0000880a01007387 */ /* 0x000fe20000100800 */
[----:B------:R-:W-:Y:S02]  /*1250*/  SHF.R.S32.HI R202, RZ, 0x3, R202 ;  /* 0x00000003ffca7819 */ /* 0x000fe400000114ca */
[----:B------:R-:W-:Y:S01]  /*1260*/  LEA R0, R0, R12, 0x3 ;  /* 0x0000000c00007211 */ /* 0x000fe200078e18ff */
[----:B------:R-:W-:Y:S01]  /*1270*/  STL [R1+0x40], R6 ;  /* 0x0000400601007387 */ /* 0x000fe20000100800 */
[----:B0-----:R-:W-:-:S04]  /*1280*/  LOP3.LUT R5, R225, 0x38, R16, 0xf8, !PT ;  /* 0x00000038e1057812 */ /* 0x001fc800078ef810 */
[----:B------:R-:W-:-:S04]  /*1290*/  LOP3.LUT R5, R14, R5, R15, 0xf6, !PT ;  /* 0x000000050e057212 */ /* 0x000fc800078ef60f */
[----:B------:R-:W-:Y:S02]  /*12a0*/  LEA R4, R5, UR4, 0x1 ;  /* 0x0000000405047c11 */ /* 0x000fe4000f8e08ff */
[----:B------:R-:W-:-:S03]  /*12b0*/  LEA R5, R8, UR4, 0x1 ;  /* 0x0000000408057c11 */ /* 0x000fc6000f8e08ff */
[----:B------:R0:W-:Y:S04]  /*12c0*/  STL [R1+0x74], R4 ;  /* 0x0000740401007387 */ /* 0x0001e80000100800 */
[----:B------:R1:W-:Y:S04]  /*12d0*/  STL [R1+0x78], R3 ;  /* 0x0000780301007387 */ /* 0x0003e80000100800 */
[----:B------:R2:W-:Y:S01]  /*12e0*/  STL [R1+0x6c], R5 ;  /* 0x00006c0501007387 */ /* 0x0005e20000100800 */
[----:B0-----:R-:W-:Y:S02]  /*12f0*/  LEA R4, R7, UR4, 0x1 ;  /* 0x0000000407047c11 */ /* 0x001fe4000f8e08ff */
[----:B-1----:R-:W-:-:S03]  /*1300*/  LEA R3, R9, UR4, 0x1 ;  /* 0x0000000409037c11 */ /* 0x002fc6000f8e08ff */
[----:B------:R2:W-:Y:S04]  /*1310*/  STL [R1+0x70], R4 ;  /* 0x0000700401007387 */ /* 0x0005e80000100800 */
[----:B------:R2:W-:Y:S04]  /*1320*/  STL [R1+0x44], R0 ;  /* 0x0000440001007387 */ /* 0x0005e80000100800 */
[----:B------:R2:W-:Y:S02]  /*1330*/  STL [R1+0x68], R3 ;  /* 0x0000680301007387 */ /* 0x0005e40000100800 */
.L_x_5163:
[----:B------:R-:W-:Y:S01]  /*1340*/  ULDC.64 UR4, c[0x0][0xa28] ;  /* 0x00028a0000047ab9 */ /* 0x000fe20000000a00 */
[----:B0-23--:R-:W0:Y:S01]  /*1350*/  LDC.64 R6, c[0x0][0xa08] ;  /* 0x00028200ff067b82 */ /* 0x00de220000000a00 */
[----:B------:R-:W-:Y:S01]  /*1360*/  ISETP.NE.U32.AND P0, PT, RZ, UR4, PT ;  /* 0x00000004ff007c0c */ /* 0x000fe2000bf05070 */
[----:B--2---:R-:W-:Y:S01]  /*1370*/  IMAD.MOV.U32 R0, RZ, RZ, RZ ;  /* 0x000000ffff007224 */ /* 0x004fe200078e00ff */
[----:B------:R-:W-:Y:S01]  /*1380*/  ULDC UR6, c[0x0][0x424] ;  /* 0x0001090000067ab9 */ /* 0x000fe20000000800 */
[----:B------:R-:W-:Y:S01]  /*1390*/  IMAD.MOV.U32 R126, RZ, RZ, RZ ;  /* 0x000000ffff7e7224 */ /* 0x000fe200078e00ff */
[----:B------:R-:W-:Y:S01]  /*13a0*/  ISETP.NE.AND.EX P0, PT, RZ, UR5, PT, P0 ;  /* 0x00000005ff007c0c */ /* 0x000fe2000bf05300 */
[----:B------:R-:W-:Y:S02]  /*13b0*/  ULDC.64 UR4, c[0x0][0xa18] ;  /* 0x0002860000047ab9 */ /* 0x000fe40000000a00 */
[----:B------:R-:W-:-:S04]  /*13c0*/  ISETP.NE.U32.AND P1, PT, RZ, UR4, PT ;  /* 0x00000004ff007c0c */ /* 0x000fc8000bf25070 */
[----:B------:R-:W-:Y:S01]  /*13d0*/  ISETP.NE.AND.EX P1, PT, RZ, UR5, PT, P1 ;  /* 0x00000005ff007c0c */ /* 0x000fe2000bf25310 */
[----:B------:R-:W-:Y:S02]  /*13e0*/  ULDC.64 UR4, c[0x0][0xa08] ;  /* 0x0002820000047ab9 */ /* 0x000fe40000000a00 */
[----:B------:R-:W-:-:S03]  /*13f0*/  ISETP.NE.U32.AND P3, PT, RZ, UR4, PT ;  /* 0x00000004ff007c0c */ /* 0x000fc6000bf65070 */
[----:B----4-:R-:W1:Y:S01]  /*1400*/  @P0 LDC.64 R4, c[0x0][0xa28] ;  /* 0x00028a00ff040b82 */ /* 0x010e620000000a00 */
        /* <DEDUP_REMOVED lines=13> */
[----:B------:R-:W-:-:S04]  /*14e0*/  UISETP.NE.U32.AND UP0, UPT, UR4, URZ, UPT ;  /* 0x0000003f0400728c */ /* 0x000fc8000bf05070 */
[----:B------:R-:W-:-:S03]  /*14f0*/  UISETP.NE.AND.EX UP0, UPT, UR5, URZ, UPT, UP0 ;  /* 0x0000003f0500728c */ /* 0x000fc6000bf05300 */
[----:B------:R-:W-:Y:S02]  /*1500*/  ULDC.64 UR4, c[0x0][0xa20] ;  /* 0x0002880000047ab9 */ /* 0x000fe40000000a00 */
[----:B------:R-:W-:Y:S01]  /*1510*/  ISETP.NE.U32.AND P2, PT, RZ, UR4, PT ;  /* 0x00000004ff007c0c */ /* 0x000fe2000bf45070 */
[----:B------:R-:W-:-:S03]  /*1520*/  USEL UR4, UR6, 0x1, UP0 ;  /* 0x0000000106047887 */ /* 0x000fc60008000000 */
[----:B------:R-:W-:Y:S01]  /*1530*/  ULDC UR6, c[0x0][0x2f0] ;  /* 0x0000bc0000067ab9 */ /* 0x000fe20000000800 */
[----:B------:R-:W-:Y:S01]  /*1540*/  ISETP.NE.AND.EX P2, PT, RZ, UR5, PT, P2 ;  /* 0x00000005ff007c0c */ /* 0x000fe2000bf45320 */
[----:B------:R-:W-:Y:S01]  /*1550*/  UIMAD UR6, UR4, UR6, URZ ;  /* 0x00000006040672a4 */ /* 0x000fe2000f8e023f */
[----:B------:R-:W-:Y:S01]  /*1560*/  ULDC UR7, c[0x0][0x348] ;  /* 0x0000d20000077ab9 */ /* 0x000fe20000000800 */
[----:B--2---:R-:W-:Y:S10]  /*1570*/  @P1 BRA `(.L_x_4863) ;  /* 0x0000000000241947 */ /* 0x004ff40003800000 */
        /* <DEDUP_REMOVED lines=9> */
.L_x_4863:
[----:B------:R-:W-:Y:S01]  /*1610*/  MOV R25, UR7 ;  /* 0x0000000700197c02 */ /* 0x000fe20008000f00 */
[----:B------:R-:W-:Y:S01]  /*1620*/  IMAD.U32 R27, RZ, RZ, UR6 ;  /* 0x00000006ff1b7e24 */ /* 0x000fe2000f8e00ff */
[----:B------:R-:W-:Y:S06]  /*1630*/  @!P2 BRA `(.L_x_4864) ;  /* 0x000000000010a947 */ /* 0x000fec0003800000 */
[----:B------:R-:W0:Y:S02]  /*1640*/  LDC.64 R4, c[0x0][0xa20] ;  /* 0x00028800ff047b82 */ /* 0x000e240000000a00 */
[----:B0-----:R-:W-:-:S05]  /*1650*/  IMAD.WIDE R4, R31, 0x4, R4 ;  /* 0x000000041f047825 */ /* 0x001fca00078e0204 */
[----:B------:R0:W5:Y:S01]  /*1660*/  LDG.E R27, desc[UR60][R4.64] ;  /* 0x0000003c041b7981 */ /* 0x000162000c1e1900 */
[----:B------:R-:W-:Y:S05]  /*1670*/  BRA `(.L_x_4865) ;  /* 0x0000000000107947 */ /* 0x000fea0003800000 */
.L_x_4864:
[----:B------:R-:W-:Y:S05]  /*1680*/  @!P3 BRA `(.L_x_4865) ;  /* 0x00000000000cb947 */ /* 0x000fea0003800000 */
[----:B------:R-:W2:Y:S04]  /*1690*/  LDG.E R4, desc[UR60][R10.64] ;  /* 0x0000003c0a047981 */ /* 0x000ea8000c1e1900 */
[----:B------:R-:W2:Y:S02]  /*16a0*/  LDG.E R27, desc[UR60][R10.64+0x4] ;  /* 0x0000043c0a1b7981 */ /* 0x000ea4000c1e1900 */
[----:B--2---:R-:W-:-:S07]  /*16b0*/  IMAD.IADD R27, R27, 0x1, -R4 ;  /* 0x000000011b1b7824 */ /* 0x004fce00078e0a04 */
.L_x_4865:
        /* <DEDUP_REMOVED lines=13> */
[----:B------:R-:W4:Y:S01]  /*1790*/  @P0 LDG.E R8, desc[UR60][R4.64+0x4] ;  /* 0x0000043c04080981 */ /* 0x000f22000c1e1900 */
[----:B---3--:R-:W-:-:S05]  /*17a0*/  @P1 IMAD.WIDE R6, R31, 0x4, R6 ;  /* 0x000000041f061825 */ /* 0x008fca00078e0206 */
[----:B------:R0:W5:Y:S01]  /*17b0*/  @P1 LDG.E R138, desc[UR60][R6.64] ;  /* 0x0000003c068a1981 */ /* 0x000162000c1e1900 */
[----:B-1----:R-:W-:Y:S02]  /*17c0*/  ISETP.NE.AND P1, PT, R9, 0x1, PT ;  /* 0x000000010900780c */ /* 0x002fe40003f25270 */
[----:B------:R-:W-:Y:S02]  /*17d0*/  SHF.L.U32 R11, R29, 0x7, RZ ;  /* 0x000000071d0b7819 */ /* 0x000fe400000006ff */
[----:B--2---:R-:W-:-:S03]  /*17e0*/  ISETP.GE.AND P2, PT, R13, 0x1, PT ;  /* 0x000000010d00780c */ /* 0x004fc60003f46270 */
[----:B------:R1:W-:Y:S06]  /*17f0*/  STL [R1+0x30], R11 ;  /* 0x0000300b01007387 */ /* 0x0003ec0000100800 */
[----:B------:R-:W2:Y:S08]  /*1800*/  @P1 LDC R10, c[0x0][0x44c] ;  /* 0x00011300ff0a1b82 */ /* 0x000eb00000000800 */
[----:B------:R-:W3:Y:S01]  /*1810*/  @P1 LDC R9, c[0x0][0x450] ;  /* 0x00011400ff091b82 */ /* 0x000ee20000000800 */
[----:B----4-:R-:W-:-:S02]  /*1820*/  @P0 IMAD.IADD R25, R8, 0x1, -R3 ;  /* 0x0000000108190824 */ /* 0x010fc400078e0a03 */
[----:B------:R-:W-:Y:S02]  /*1830*/  IMAD.IADD R8, R27, 0x1, -R0 ;  /* 0x000000011b087824 */ /* 0x000fe400078e0a00 */
[----:B------:R-:W-:Y:S02]  /*1840*/  VIADD R3, R11, 0x7f ;  /* 0x0000007f0b037836 */ /* 0x000fe40000000000 */
[----:B------:R-:W-:Y:S02]  /*1850*/  IMAD.IADD R200, R8, 0x1, R25 ;  /* 0x0000000108c87824 */ /* 0x000fe400078e0219 */
[----:B--2---:R-:W-:-:S04]  /*1860*/  @P1 IMAD.HI.U32 R4, R3, R10, RZ ;  /* 0x0000000a03041227 */ /* 0x004fc800078e00ff */
[C---:B------:R-:W-:Y:S01]  /*1870*/  VIADD R0, R200.reuse, 0x5f ;  /* 0x0000005fc8007836 */ /* 0x040fe20000000000 */
[----:B---3--:R-:W-:Y:S02]  /*1880*/  @P1 SHF.R.U32.HI R3, RZ, R9, R4 ;  /* 0x00000009ff031219 */ /* 0x008fe40000011604 */
[----:B------:R-:W-:Y:S01]  /*1890*/  IADD3 R4, R200, 0x1, -R199 ;  /* 0x00000001c8047810 */ /* 0x000fe20007ffe8c7 */
[----:B------:R-:W-:-:S03]  /*18a0*/  IMAD.HI R0, R0, 0x2aaaaaab, RZ ;  /* 0x2aaaaaab00007827 */ /* 0x000fc600078e02ff */
[----:B0-----:R-:W-:Y:S02]  /*18b0*/  IADD3 R7, R4, R3, RZ ;  /* 0x0000000304077210 */ /* 0x001fe40007ffe0ff */
[----:B------:R-:W-:-:S04]  /*18c0*/  SHF.R.U32.HI R139, RZ, 0x1f, R0 ;  /* 0x0000001fff8b7819 */ /* 0x000fc80000011600 */
[----:B------:R-:W-:Y:S01]  /*18d0*/  LEA.HI.SX32 R139, R0, R139, 0x1c ;  /* 0x0000008b008b7211 */ /* 0x000fe200078fe2ff */
        /* <DEDUP_REMOVED lines=13> */
.L_x_4868:
[----:B------:R-:W-:-:S13]  /*19b0*/  ISETP.NE.AND P0, PT, R13, 0x1, PT ;  /* 0x000000010d00780c */ /* 0x000fda0003f05270 */
[----:B------:R-:W0:Y:S02]  /*19c0*/  @P0 LDC.64 R4, c[0x0][0x9e8] ;  /* 0x00027a00ff040b82 */ /* 0x000e240000000a00 */
[----:B0-----:R-:W-:-:S05]  /*19d0*/  @P0 IMAD.HI.U32 R4, R3, R4, RZ ;  /* 0x0000000403040227 */ /* 0x001fca00078e00ff */
[----:B------:R-:W-:-:S07]  /*19e0*/  @P0 SHF.R.U32.HI R3, RZ, R5, R4 ;  /* 0x00000005ff030219 */ /* 0x000fce0000011604 */
.L_x_4869:
[----:B------:R-:W-:Y:S05]  /*19f0*/  BSYNC B0 ;  /* 0x0000000000007941 */ /* 0x000fea0003800000 */
.L_x_4867:
[----:B------:R-:W-:-:S05]  /*1a00*/  IMAD R3, R3, R13, R13 ;  /* 0x0000000d03037224 */ /* 0x000fca00078e020d */
[----:B------:R-:W-:-:S07]  /*1a10*/  VIMNMX R0, R0, R3, PT ;  /* 0x0000000300007248 */ /* 0x000fce0003fe0100 */
.L_x_4866:
[----:B------:R-:W0:Y:S01]  /*1a20*/  @P1 LDC R4, c[0x0][0x44c] ;  /* 0x00011300ff041b82 */ /* 0x000e220000000800 */
[----:B------:R-:W-:Y:S01]  /*1a30*/  IMAD.MOV.U32 R3, RZ, RZ, R11 ;  /* 0x000000ffff037224 */ /* 0x000fe200078e000b */
[----:B------:R-:W-:Y:S01]  /*1a40*/  IADD3 R140, R200, -R199, RZ ;  /* 0x800000c7c88c7210 */ /* 0x000fe20007ffe0ff */
[----:B------:R-:W-:-:S05]  /*1a50*/  ULDC UR4, c[0x0][0x9dc] ;  /* 0x0002770000047ab9 */ /* 0x000fca0000000800 */
[----:B------:R-:W1:Y:S01]  /*1a60*/  @P1 LDC R5, c[0x0][0x450] ;  /* 0x00011400ff051b82 */ /* 0x000e620000000800 */
[----:B0-----:R-:W-:-:S05]  /*1a70*/  @P1 IMAD.HI.U32 R4, R11, R4, RZ ;  /* 0x000000040b041227 */ /* 0x001fca00078e00ff */
[----:B-1----:R-:W-:-:S05]  /*1a80*/  @P1 SHF.R.U32.HI R3, RZ, R5, R4 ;  /* 0x00000005ff031219 */ /* 0x002fca0000011604 */
        /* <DEDUP_REMOVED lines=13> */
.L_x_4872:
[----:B------:R-:W-:-:S13]  /*1b60*/  ISETP.NE.AND P0, PT, R13, 0x1, PT ;  /* 0x000000010d00780c */ /* 0x000fda0003f05270 */
[----:B------:R-:W0:Y:S02]  /*1b70*/  @P0 LDC.64 R6, c[0x0][0x9e8] ;  /* 0x00027a00ff060b82 */ /* 0x000e240000000a00 */
[----:B0-----:R-:W-:-:S05]  /*1b80*/  @P0 IMAD.HI.U32 R6, R3, R6, RZ ;  /* 0x0000000603060227 */ /* 0x001fca00078e00ff */
[----:B------:R-:W-:-:S07]  /*1b90*/  @P0 SHF.R.U32.HI R3, RZ, R7, R6 ;  /* 0x00000007ff030219 */ /* 0x000fce0000011606 */
.L_x_4873:
[----:B------:R-:W-:Y:S05]  /*1ba0*/  BSYNC B0 ;  /* 0x0000000000007941 */ /* 0x000fea0003800000 */
.L_x_4871:
[----:B------:R-:W-:-:S05]  /*1bb0*/  IMAD R3, R3, R13, RZ ;  /* 0x0000000d03037224 */ /* 0x000fca00078e02ff */
[----:B------:R-:W-:-:S07]  /*1bc0*/  VIMNMX R4, R4, R3, !PT ;  /* 0x0000000304047248 */ /* 0x000fce0007fe0100 */
.L_x_4870:
[----:B------:R-:W-:Y:S01]  /*1bd0*/  VIADD R0, R0, 0x5f ;  /* 0x0000005f00007836 */ /* 0x000fe20000000000 */
[----:B------:R-:W-:Y:S01]  /*1be0*/  PLOP3.LUT P2, PT, PT, PT, PT, 0x80, 0x0 ;  /* 0x000000000000781c */ /* 0x000fe20003f4f070 */
[----:B------:R-:W-:-:S04]  /*1bf0*/  IMAD.HI R4, R4, 0x2aaaaaab, RZ ;  /* 0x2aaaaaab04047827 */ /* 0x000fc800078e02ff */
[----:B------:R-:W-:Y:S01]  /*1c00*/  IMAD.HI R0, R0, 0x2aaaaaab, RZ ;  /* 0x2aaaaaab00007827 */ /* 0x000fe200078e02ff */
[----:B------:R-:W-:-:S04]  /*1c10*/  SHF.R.U32.HI R5, RZ, 0x1f, R4 ;  /* 0x0000001fff057819 */ /* 0x000fc80000011604 */
[----:B------:R-:W-:Y:S02]  /*1c20*/  SHF.R.U32.HI R3, RZ, 0x1f, R0 ;  /* 0x0000001fff037819 */ /* 0x000fe40000011600 */
[----:B------:R-:W-:Y:S02]  /*1c30*/  LEA.HI.SX32 R5, R4, R5, 0x1c ;  /* 0x0000000504057211 */ /* 0x000fe400078fe2ff */
[----:B------:R-:W-:Y:S02]  /*1c40*/  LEA.HI.SX32 R0, R0, R3, 0x1c ;  /* 0x0000000300007211 */ /* 0x000fe400078fe2ff */
[----:B------:R-:W-:Y:S02]  /*1c50*/  VIMNMX R5, RZ, R5, !PT ;  /* 0x00000005ff057248 */ /* 0x000fe40007fe0100 */
[----:B------:R-:W-:-:S03]  /*1c60*/  VIMNMX R0, R139, R0, PT ;  /* 0x000000008b007248 */ /* 0x000fc60003fe0100 */
[--C-:B------:R-:W-:Y:S02]  /*1c70*/  IMAD R5, R5, 0x60, -R8.reuse ;  /* 0x0000006005057824 */ /* 0x100fe400078e0a08 */
[----:B------:R-:W-:-:S03]  /*1c80*/  IMAD R0, R0, 0x60, -R8 ;  /* 0x0000006000007824 */ /* 0x000fc600078e0a08 */
[----:B------:R-:W-:Y:S02]  /*1c90*/  VIMNMX R5, RZ, R5, !PT ;  /* 0x00000005ff057248 */ /* 0x000fe40007fe0100 */
[----:B------:R-:W-:-:S03]  /*1ca0*/  VIMNMX R0, R0, R25, PT ;  /* 0x0000001900007248 */ /* 0x000fc60003fe0100 */
[----:B------:R-:W-:Y:S01]  /*1cb0*/  IMAD.WIDE.U32 R124, R5, -0x55555555, RZ ;  /* 0xaaaaaaab057c7825 */ /* 0x000fe200078e00ff */
[----:B------:R-:W-:-:S04]  /*1cc0*/  ISETP.GT.AND P0, PT, R0, R5, PT ;  /* 0x000000050000720c */ /* 0x000fc80003f04270 */
[----:B------:R-:W-:-:S04]  /*1cd0*/  SHF.R.U32.HI R124, RZ, 0x6, R125 ;  /* 0x00000006ff7c7819 */ /* 0x000fc8000001167d */
[----:B------:R-:W-:-:S05]  /*1ce0*/  MOV R24, R124 ;  /* 0x0000007c00187202 */ /* 0x000fca0000000f00 */
[----:B------:R-:W-:-:S04]  /*1cf0*/  @P0 VIADD R0, R0, 0x5f ;  /* 0x0000005f00000836 */ /* 0x000fc80000000000 */
[----:B------:R-:W-:-:S05]  /*1d00*/  @P0 IMAD.HI R0, R0, 0x2aaaaaab, RZ ;  /* 0x2aaaaaab00000827 */ /* 0x000fca00078e02ff */
[----:B------:R-:W-:-:S04]  /*1d10*/  @P0 SHF.R.U32.HI R3, RZ, 0x1f, R0 ;  /* 0x0000001fff030819 */ /* 0x000fc80000011600 */
[----:B------:R-:W-:-:S04]  /*1d20*/  @P0 LEA.HI.SX32 R24, R0, R3, 0x1c ;  /* 0x0000000300180211 */ /* 0x000fc800078fe2ff */
        /* <DEDUP_REMOVED lines=21> */
[----:B-1---5:R-:W-:Y:S05]  /*1e80*/  CALL.ABS.NOINC R14 ;  /* 0x000000000e007343 */ /* 0x022fea0003c00000 */
.L_x_4876:
[----:B------:R-:W-:Y:S05]  /*1e90*/  BSYNC B6 ;  /* 0x0000000000067941 */ /* 0x000fea0003800000 */
.L_x_4875:
        /* <DEDUP_REMOVED lines=20> */
.L_x_4878:
[----:B------:R-:W-:Y:S05]  /*1fe0*/  BSYNC B6 ;  /* 0x0000000000067941 */ /* 0x000fea0003800000 */
.L_x_4877:
[----:B------:R-:W-:Y:S01]  /*1ff0*/  ULDC.64 UR4, c[0x0][0x9f8] ;  /* 0x00027e0000047ab9 */ /* 0x000fe20000000a00 */
[----:B------:R-:W2:Y:S01]  /*2000*/  LDL R28, [R1+0x34] ;  /* 0x00003400011c7983 */ /* 0x000ea20000100800 */
[----:B------:R-:W-:-:S03]  /*2010*/  ISETP.NE.U32.AND P0, PT, RZ, UR4, PT ;  /* 0x00000004ff007c0c */ /* 0x000fc6000bf05070 */
[----:B------:R-:W3:Y:S01]  /*2020*/  LDL R21, [R1+0x48] ;  /* 0x0000480001157983 */ /* 0x000ee20000100800 */
[----:B------:R-:W-:Y:S01]  /*2030*/  ISETP.NE.AND.EX P0, PT, RZ, UR5, PT, P0 ;  /* 0x00000005ff007c0c */ /* 0x000fe2000bf05300 */
[----:B------:R-:W-:Y:S01]  /*2040*/  IMAD.MOV.U32 R0, RZ, RZ, R31 ;  /* 0x000000ffff007224 */ /* 0x000fe200078e001f */
[----:B------:R-:W0:Y:S01]  /*2050*/  LDC.64 R96, c[0x0][0x3f8] ;  /* 0x0000fe00ff607b82 */ /* 0x000e220000000a00 */
[----:B------:R-:W4:Y:S01]  /*2060*/  LDL R20, [R1+0x5c] ;  /* 0x00005c0001147983 */ /* 0x000f220000100800 */
[----:B------:R-:W-:-:S06]  /*2070*/  ULDC UR4, c[0x0][0x2f4] ;  /* 0x0000bd0000047ab9 */ /* 0x000fcc0000000800 */
[----:B------:R-:W1:Y:S08]  /*2080*/  LDC R121, c[0x0][0x3f4] ;  /* 0x0000fd00ff797b82 */ /* 0x000e700000000800 */
[----:B------:R-:W0:Y:S08]  /*2090*/  @P0 LDC.64 R4, c[0x0][0x9f8] ;  /* 0x00027e00ff040b82 */ /* 0x000e300000000a00 */
[----:B------:R-:W1:Y:S01]  /*20a0*/  LDC.64 R90, c[0x0][0x408] ;  /* 0x00010200ff5a7b82 */ /* 0x000e620000000a00 */
[----:B0-----:R-:W-:-:S05]  /*20b0*/  @P0 IMAD.WIDE R4, R31, 0x4, R4 ;  /* 0x000000041f040825 */ /* 0x001fca00078e0204 */
[----:B------:R0:W4:Y:S01]  /*20c0*/  @P0 LDG.E R0, desc[UR60][R4.64] ;  /* 0x0000003c04000981 */ /* 0x000122000c1e1900 */
[----:B------:R-:W-:Y:S01]  /*20d0*/  ISETP.GE.AND P1, PT, R197, UR4, PT ;  /* 0x00000004c5007c0c */ /* 0x000fe2000bf26270 */
[--C-:B------:R-:W-:Y:S01]  /*20e0*/  IMAD.WIDE.U32 R98, R218, R96, R16.reuse ;  /* 0x00000060da627225 */ /* 0x100fe200078e0010 */
[----:B------:R-:W-:Y:S01]  /*20f0*/  ISETP.GE.AND P0, PT, R16, UR4, PT ;  /* 0x0000000410007c0c */ /* 0x000fe2000bf06270 */
[----:B------:R-:W0:Y:S01]  /*2100*/  S2R R141, SR_TID.X ;  /* 0x00000000008d7919 */ /* 0x000e220000002100 */
[----:B------:R-:W-:Y:S01]  /*2110*/  SEL R6, RZ, 0xffffffff, P1 ;  /* 0xffffffffff067807 */ /* 0x000fe20000800000 */
[----:B-1----:R-:W-:Y:S01]  /*2120*/  IMAD.WIDE.U32 R92, R218, R90, R16 ;  /* 0x0000005ada5c7225 */ /* 0x002fe200078e0010 */
[----:B------:R-:W-:Y:S02]  /*2130*/  SEL R3, RZ, 0x1, P0 ;  /* 0x00000001ff037807 */ /* 0x000fe40000000000 */
[----:B------:R-:W-:Y:S01]  /*2140*/  SHF.R.S32.HI R7, RZ, 0x1f, R218 ;  /* 0x0000001fff077819 */ /* 0x000fe200000114da */
[----:B------:R-:W-:Y:S01]  /*2150*/  IMAD.SHL.U32 R6, R6, 0x2, RZ ;  /* 0x0000000206067824 */ /* 0x000fe200078e00ff */
[----:B------:R-:W-:Y:S01]  /*2160*/  ISETP.GE.AND P0, PT, R196, UR4, PT ;  /* 0x00000004c4007c0c */ /* 0x000fe2000bf06270 */
[----:B------:R-:W-:Y:S01]  /*2170*/  IMAD.SHL.U32 R107, R90, 0x40, RZ ;  /* 0x000000405a6b7824 */ /* 0x000fe200078e00ff */
[----:B------:R-:W-:Y:S01]  /*2180*/  ISETP.GE.AND P1, PT, R23, UR4, PT ;  /* 0x0000000417007c0c */ /* 0x000fe2000bf26270 */
[----:B------:R-:W-:Y:S01]  /*2190*/  IMAD R127, R97, 0x60, RZ ;  /* 0x00000060617f7824 */ /* 0x000fe200078e02ff */
[----:B------:R-:W-:Y:S01]  /*21a0*/  LOP3.LUT R3, R6, 0x2, R3, 0xe2, !PT ;  /* 0x0000000206037812 */ /* 0x000fe200078ee203 */
[C---:B------:R-:W-:Y:S01]  /*21b0*/  IMAD R6, R7.reuse, R96, RZ ;  /* 0x0000006007067224 */ /* 0x040fe200078e02ff */
[----:B------:R-:W-:Y:S01]  /*21c0*/  SHF.R.S32.HI R195, RZ, 0x1f, R194 ;  /* 0x0000001fffc37819 */ /* 0x000fe200000114c2 */
[----:B------:R-:W-:Y:S01]  /*21d0*/  IMAD R7, R7, R90, RZ ;  /* 0x0000005a07077224 */ /* 0x000fe200078e02ff */
[----:B0-----:R-:W-:Y:S01]  /*21e0*/  SEL R4, RZ, 0x4, P0 ;  /* 0x00000004ff047807 */ /* 0x001fe20000000000 */
        /* <DEDUP_REMOVED lines=8> */
[-C--:B------:R-:W-:Y:S01]  /*2270*/  ISETP.GE.AND P0, PT, R16, R121.reuse, PT ;  /* 0x000000791000720c */ /* 0x080fe20003f06270 */
[C---:B------:R-:W-:Y:S01]  /*2280*/  IMAD.WIDE.U32 R94, R218.reuse, R90, R194 ;  /* 0x0000005ada5e7225 */ /* 0x040fe200078e00c2 */
[----:B------:R-:W-:Y:S02]  /*2290*/  LOP3.LUT R9, R3, R4, RZ, 0xfc, !PT ;  /* 0x0000000403097212 */ /* 0x000fe400078efcff */
[----:B------:R-:W-:Y:S01]  /*22a0*/  ISETP.GE.AND P1, PT, R197, R121, PT ;  /* 0x00000079c500720c */ /* 0x000fe20003f26270 */
[----:B------:R-:W-:Y:S01]  /*22b0*/  IMAD R5, R218, R91, R7 ;  /* 0x0000005bda057224 */ /* 0x000fe200078e0207 */
[C---:B------:R-:W-:Y:S01]  /*22c0*/  SEL R3, R121.reuse, RZ, P0 ;  /* 0x000000ff79037207 */ /* 0x040fe20000000000 */
[----:B------:R-:W-:Y:S01]  /*22d0*/  IMAD.SHL.U32 R105, R96, 0x40, RZ ;  /* 0x0000004060697824 */ /* 0x000fe200078e00ff */
[----:B------:R-:W-:Y:S01]  /*22e0*/  SEL R4, R121, RZ, P1 ;  /* 0x000000ff79047207 */ /* 0x000fe20000800000 */
[----:B------:R-:W-:Y:S01]  /*22f0*/  IMAD.IADD R95, R95, 0x1, R5 ;  /* 0x000000015f5f7824 */ /* 0x000fe200078e0205 */
[----:B------:R-:W-:Y:S01]  /*2300*/  ISETP.GE.AND P3, PT, R196, R121, PT ;  /* 0x00000079c400720c */ /* 0x000fe20003f66270 */
[----:B------:R-:W-:Y:S01]  /*2310*/  IMAD.IADD R3, R16, 0x1, R3 ;  /* 0x0000000110037824 */ /* 0x000fe200078e0203 */
[----:B------:R-:W-:Y:S01]  /*2320*/  SHF.R.U32.HI R26, RZ, 0x3, R225 ;  /* 0x00000003ff1a7819 */ /* 0x000fe200000116e1 */
[----:B------:R-:W-:Y:S01]  /*2330*/  IMAD.IADD R93, R5, 0x1, R93 ;  /* 0x00000001055d7824 */ /* 0x000fe200078e025d */
[----:B------:R-:W-:Y:S01]  /*2340*/  SEL R7, R121, RZ, P3 ;  /* 0x000000ff79077207 */ /* 0x000fe20001800000 */
[----:B------:R-:W-:Y:S01]  /*2350*/  IMAD.IADD R5, R197, 0x1, R4 ;  /* 0x00000001c5057824 */ /* 0x000fe200078e0204 */
[----:B------:R-:W-:Y:S01]  /*2360*/  SHF.R.S32.HI R4, RZ, 0x1f, R3 ;  /* 0x0000001fff047819 */ /* 0x000fe20000011403 */
[----:B-----5:R-:W-:Y:S01]  /*2370*/  IMAD.WIDE.U32 R94, R138, R90, R94 ;  /* 0x0000005a8a5e7225 */ /* 0x020fe200078e005e */
[----:B------:R-:W-:-:S02]  /*2380*/  IADD3 R11, R196, R7, RZ ;  /* 0x00000007c40b7210 */ /* 0x000fc40007ffe0ff */
[----:B------:R-:W-:Y:S01]  /*2390*/  SHF.R.S32.HI R8, RZ, 0x1f, R5 ;  /* 0x0000001fff087819 */ /* 0x000fe20000011405 */
[----:B------:R-:W-:Y:S01]  /*23a0*/  IMAD.WIDE.U32 R92, R138, R90, R92 ;  /* 0x0000005a8a5c7225 */ /* 0x000fe200078e005c */
[CC--:B------:R-:W-:Y:S02]  /*23b0*/  LEA.HI R6, R4.reuse, R3.reuse, RZ, 0x3 ;  /* 0x0000000304067211 */ /* 0x0c0fe400078f18ff */
[----:B------:R-:W-:Y:S01]  /*23c0*/  LEA.HI R3, R4, R3, RZ, 0x6 ;  /* 0x0000000304037211 */ /* 0x000fe200078f30ff */
[-C--:B------:R-:W-:Y:S01]  /*23d0*/  IMAD.WIDE.U32 R100, R138, R96.reuse, R100 ;  /* 0x000000608a647225 */ /* 0x080fe200078e0064 */
[CC--:B------:R-:W-:Y:S02]  /*23e0*/  LEA.HI R7, R8.reuse, R5.reuse, RZ, 0x6 ;  /* 0x0000000508077211 */ /* 0x0c0fe400078f30ff */
[----:B------:R-:W-:Y:S01]  /*23f0*/  LEA.HI R10, R8, R5, RZ, 0x3 ;  /* 0x00000005080a7211 */ /* 0x000fe200078f18ff */
[----:B------:R-:W-:Y:S01]  /*2400*/  IMAD.WIDE.U32 R98, R138, R96, R98 ;  /* 0x000000608a627225 */ /* 0x000fe200078e0062 */
[----:B------:R-:W-:-:S02]  /*2410*/  SHF.R.S32.HI R4, RZ, 0x6, R3 ;  /* 0x00000006ff047819 */ /* 0x000fc40000011403 */
[--C-:B------:R-:W-:Y:S02]  /*2420*/  LOP3.LUT R3, R227, 0x38, R6.reuse, 0xf8, !PT ;  /* 0x00000038e3037812 */ /* 0x100fe400078ef806 */
[----:B------:R-:W-:Y:S01]  /*2430*/  SHF.R.S32.HI R12, RZ, 0x1f, R11 ;  /* 0x0000001fff0c7819 */ /* 0x000fe2000001140b */
[----:B------:R-:W-:Y:S01]  /*2440*/  IMAD R137, R4, 0x1800, R229 ;  /* 0x0000180004897824 */ /* 0x000fe200078e02e5 */
[----:B------:R-:W-:Y:S02]  /*2450*/  SHF.R.S32.HI R8, RZ, 0x6, R7 ;  /* 0x00000006ff087819 */ /* 0x000fe40000011407 */
[----:B------:R-:W-:Y:S02]  /*2460*/  LOP3.LUT R7, R225, 0x38, R6, 0xf8, !PT ;  /* 0x00000038e1077812 */ /* 0x000fe400078ef806 */
[----:B------:R-:W-:Y:S01]  /*2470*/  LOP3.LUT R5, R227, 0x38, R10, 0xf8, !PT ;  /* 0x00000038e3057812 */ /* 0x000fe200078ef80a */
[----:B------:R-:W-:Y:S01]  /*2480*/  IMAD R136, R8, 0x1800, R229 ;  /* 0x0000180008887824 */ /* 0x000fe200078e02e5 */
[----:B------:R-:W-:-:S02]  /*2490*/  LEA.HI R14, R12, R11, RZ, 0x3 ;  /* 0x0000000b0c0e7211 */ /* 0x000fc400078f18ff */
[----:B------:R-:W-:Y:S02]  /*24a0*/  LOP3.LUT R22, R22, 0xfffffffe, RZ, 0xc0, !PT ;  /* 0xfffffffe16167812 */ /* 0x000fe400078ec0ff */
[----:B------:R-:W-:Y:S02]  /*24b0*/  LOP3.LUT R7, R7, R26, RZ, 0x3c, !PT ;  /* 0x0000001a07077212 */ /* 0x000fe400078e3cff */
[----:B------:R-:W-:Y:S02]  /*24c0*/  LOP3.LUT R5, R5, R228, RZ, 0x3c, !PT ;  /* 0x000000e405057212 */ /* 0x000fe400078e3cff */
[----:B------:R-:W-:Y:S02]  /*24d0*/  LEA.HI R11, R12, R11, RZ, 0x6 ;  /* 0x0000000b0c0b7211 */ /* 0x000fe400078f30ff */
[----:B------:R-:W-:Y:S01]  /*24e0*/  @P3 LOP3.LUT R22, R22, 0x1, RZ, 0xfc, !PT ;  /* 0x0000000116163812 */ /* 0x000fe200078efcff */
[----:B------:R-:W-:Y:S01]  /*24f0*/  IMAD.IADD R136, R136, 0x1, R5 ;  /* 0x0000000188887824 */ /* 0x000fe200078e0205 */
[----:B------:R-:W-:-:S02]  /*2500*/  SHF.R.S32.HI R13, RZ, 0x1f, R138 ;  /* 0x0000001fff0d7819 */ /* 0x000fc4000001148a */
[----:B------:R-:W-:Y:S02]  /*2510*/  LOP3.LUT R5, R225, 0x38, R10, 0xf8, !PT ;  /* 0x00000038e1057812 */ /* 0x000fe400078ef80a */
[----:B------:R-:W-:Y:S02]  /*2520*/  LOP3.LUT R22, R22, 0xfffffffb, RZ, 0xc0, !PT ;  /* 0xfffffffb16167812 */ /* 0x000fe400078ec0ff */
[----:B------:R-:W-:Y:S02]  /*2530*/  LOP3.LUT R5, R5, R26, RZ, 0x3c, !PT ;  /* 0x0000001a05057212 */ /* 0x000fe400078e3cff */
[----:B------:R-:W-:Y:S02]  /*2540*/  SHF.L.U64.HI R106, R90, 0x6, R91 ;  /* 0x000000065a6a7819 */ /* 0x000fe4000001025b */
[----:B------:R-:W-:Y:S02]  /*2550*/  SHF.L.U64.HI R104, R96, 0x6, R97 ;  /* 0x0000000660687819 */ /* 0x000fe40000010261 */
[----:B------:R-:W-:-:S02]  /*2560*/  SHF.R.S32.HI R114, RZ, 0x3, R6 ;  /* 0x00000003ff727819 */ /* 0x000fc40000011406 */
[----:B------:R-:W-:Y:S02]  /*2570*/  SHF.R.S32.HI R113, RZ, 0x3, R10 ;  /* 0x00000003ff717819 */ /* 0x000fe4000001140a */
[----:B------:R-:W-:Y:S02]  /*2580*/  IADD3 R126, R126, R27, RZ ;  /* 0x0000001b7e7e7210 */ /* 0x000fe40007ffe0ff */
[----:B------:R-:W-:Y:S02]  /*2590*/  LEA.HI R141, R141, 0x8, RZ, 0x19 ;  /* 0x000000088d8d7811 */ /* 0x000fe400078fc8ff */
[----:B------:R-:W-:Y:S02]  /*25a0*/  SHF.L.U32 R121, R121, 0x1, RZ ;  /* 0x0000000179797819 */ /* 0x000fe400000006ff */
[----:B------:R-:W-:Y:S01]  /*25b0*/  SHF.R.S32.HI R112, RZ, 0x3, R14 ;  /* 0x00000003ff707819 */ /* 0x000fe2000001140e */
[--C-:B--2---:R-:W-:Y:S01]  /*25c0*/  IMAD R134, R4, 0x1800, R28.reuse ;  /* 0x0000180004867824 */ /* 0x104fe200078e021c */
[----:B------:R-:W-:Y:S01]  /*25d0*/  LOP3.LUT R4, R3, R228, RZ, 0x3c, !PT ;  /* 0x000000e403047212 */ /* 0x000fe200078e3cff */
[----:B------:R-:W-:Y:S01]  /*25e0*/  IMAD R132, R8, 0x1800, R28 ;  /* 0x0000180008847824 */ /* 0x000fe200078e021c */
[----:B------:R-:W-:Y:S01]  /*25f0*/  LOP3.LUT R3, R227, 0x38, R14, 0xf8, !PT ;  /* 0x00000038e3037812 */ /* 0x000fe200078ef80e */
[----:B------:R-:W-:Y:S01]  /*2600*/  IMAD.IADD R134, R134, 0x1, R7 ;  /* 0x0000000186867824 */ /* 0x000fe200078e0207 */
[----:B---3--:R-:W-:Y:S01]  /*2610*/  LOP3.LUT P2, RZ, R21, 0x4, RZ, 0xc0, !PT ;  /* 0x0000000415ff7812 */ /* 0x008fe2000784c0ff */
[----:B------:R-:W-:Y:S01]  /*2620*/  IMAD.IADD R137, R137, 0x1, R4 ;  /* 0x0000000189897824 */ /* 0x000fe200078e0204 */
[----:B------:R-:W-:Y:S01]  /*2630*/  SHF.R.S32.HI R4, RZ, 0x6, R11 ;  /* 0x00000006ff047819 */ /* 0x000fe2000001140b */
[----:B------:R-:W-:Y:S01]  /*2640*/  IMAD.IADD R132, R132, 0x1, R5 ;  /* 0x0000000184847824 */ /* 0x000fe200078e0205 */
[----:B------:R-:W-:Y:S01]  /*2650*/  LOP3.LUT R7, R225, 0x38, R14, 0xf8, !PT ;  /* 0x00000038e1077812 */ /* 0x000fe200078ef80e */
[----:B----4-:R-:W-:Y:S01]  /*2660*/  IMAD R111, R20, 0x40, R218 ;  /* 0x00000040146f7824 */ /* 0x010fe200078e02da */
[----:B------:R-:W-:Y:S01]  /*2670*/  LOP3.LUT R5, R227, 0x18, R16, 0xf8, !PT ;  /* 0x00000018e3057812 */ /* 0x000fe200078ef810 */
[C---:B------:R-:W-:Y:S01]  /*2680*/  IMAD R133, R4.reuse, 0x1800, R229 ;  /* 0x0000180004857824 */ /* 0x040fe200078e02e5 */
[----:B------:R-:W-:Y:S01]  /*2690*/  LOP3.LUT R7, R7, R26, RZ, 0x3c, !PT ;  /* 0x0000001a07077212 */ /* 0x000fe200078e3cff */
[----:B------:R-:W-:Y:S01]  /*26a0*/  IMAD R130, R4, 0x1800, R28 ;  /* 0x0000180004827824 */ /* 0x000fe200078e021c */
[----:B------:R-:W-:Y:S01]  /*26b0*/  LOP3.LUT R4, R3, R228, RZ, 0x3c, !PT ;  /* 0x000000e403047212 */ /* 0x000fe200078e3cff */
[----:B------:R-:W-:-:S02]  /*26c0*/  IMAD R3, R13, R96, RZ ;  /* 0x000000600d037224 */ /* 0x000fc400078e02ff */
[----:B------:R-:W-:Y:S01]  /*26d0*/  IMAD R13, R13, R90, RZ ;  /* 0x0000005a0d0d7224 */ /* 0x000fe200078e02ff */
[----:B------:R-:W-:Y:S01]  /*26e0*/  @P2 LOP3.LUT R22, R22, 0x4, RZ, 0xfc, !PT ;  /* 0x0000000416162812 */ /* 0x000fe200078efcff */
[----:B------:R-:W-:Y:S01]  /*26f0*/  IMAD.IADD R130, R130, 0x1, R7 ;  /* 0x0000000182827824 */ /* 0x000fe200078e0207 */
[----:B------:R-:W-:Y:S01]  /*2700*/  ISETP.GE.AND P2, PT, R192, UR4, PT ;  /* 0x00000004c0007c0c */ /* 0x000fe2000bf46270 */
[----:B------:R-:W-:Y:S01]  /*2710*/  IMAD R7, R91, 0x60, RZ ;  /* 0x000000605b077824 */ /* 0x000fe200078e02ff */
[----:B------:R-:W-:Y:S01]  /*2720*/  IADD3 R133, R133, R4, RZ ;  /* 0x0000000485857210 */ /* 0x000fe20007ffe0ff */
[----:B------:R-:W-:Y:S01]  /*2730*/  IMAD R13, R138, R91, R13 ;  /* 0x0000005b8a0d7224 */ /* 0x000fe200078e020d */
[----:B------:R-:W-:Y:S01]  /*2740*/  SEL R8, RZ, 0x20, P2 ;  /* 0x00000020ff087807 */ /* 0x000fe20001000000 */
[----:B------:R-:W-:Y:S01]  /*2750*/  IMAD.WIDE.U32 R90, R90, 0x60, RZ ;  /* 0x000000605a5a7825 */ /* 0x000fe200078e00ff */
[----:B------:R-:W-:Y:S02]  /*2760*/  LOP3.LUT R4, R5, R228, RZ, 0x3c, !PT ;  /* 0x000000e405047212 */ /* 0x000fe400078e3cff */
[----:B------:R-:W-:Y:S01]  /*2770*/  LOP3.LUT R5, R6, 0xfffffff8, RZ, 0xc0, !PT ;  /* 0xfffffff806057812 */ /* 0x000fe200078ec0ff */
[----:B------:R-:W-:Y:S01]  /*2780*/  IMAD R89, R138, R97, R3 ;  /* 0x000000618a597224 */ /* 0x000fe200078e0203 */
[----:B------:R-:W-:Y:S01]  /*2790*/  LOP3.LUT R26, R9, R8, RZ, 0xfc, !PT ;  /* 0x00000008091a7212 */ /* 0x000fe200078efcff */
[----:B------:R-:W-:Y:S01]  /*27a0*/  IMAD.IADD R128, R91, 0x1, R7 ;  /* 0x000000015b807824 */ /* 0x000fe200078e0207 */
[----:B------:R-:W-:Y:S01]  /*27b0*/  LOP3.LUT R6, R10, 0xfffffff8, RZ, 0xc0, !PT ;  /* 0xfffffff80a067812 */ /* 0x000fe200078ec0ff */
[----:B------:R-:W-:Y:S01]  /*27c0*/  IMAD.WIDE.U32 R96, R96, 0x60, RZ ;  /* 0x0000006060607825 */ /* 0x000fe200078e00ff */
[----:B------:R-:W-:-:S02]  /*27d0*/  LOP3.LUT R7, R14, 0xfffffff8, RZ, 0xc0, !PT ;  /* 0xfffffff80e077812 */ /* 0x000fc400078ec0ff */
[----:B------:R-:W-:Y:S01]  /*27e0*/  LOP3.LUT R8, R9, 0x1, RZ, 0xc0, !PT ;  /* 0x0000000109087812 */ /* 0x000fe200078ec0ff */
[----:B------:R-:W-:Y:S01]  /*27f0*/  IMAD.IADD R129, R229, 0x1, R4 ;  /* 0x00000001e5817824 */ /* 0x000fe200078e0204 */
[C---:B------:R-:W-:Y:S01]  /*2800*/  LOP3.LUT R9, R26.reuse, 0x2, RZ, 0xc0, !PT ;  /* 0x000000021a097812 */ /* 0x040fe200078ec0ff */
[----:B------:R-:W-:Y:S01]  /*2810*/  IMAD.IADD R103, R101, 0x1, R89 ;  /* 0x0000000165677824 */ /* 0x000fe200078e0259 */
[C---:B------:R-:W-:Y:S01]  /*2820*/  LOP3.LUT R10, R26.reuse, 0x4, RZ, 0xc0, !PT ;  /* 0x000000041a0a7812 */ /* 0x040fe200078ec0ff */
[----:B------:R-:W-:Y:S01]  /*2830*/  IMAD.IADD R127, R97, 0x1, R127 ;  /* 0x00000001617f7824 */ /* 0x000fe200078e027f */
[C---:B------:R-:W-:Y:S01]  /*2840*/  LOP3.LUT R20, R26.reuse, 0x8, RZ, 0xc0, !PT ;  /* 0x000000081a147812 */ /* 0x040fe200078ec0ff */
[----:B------:R-:W-:Y:S01]  /*2850*/  IMAD.IADD R102, R95, 0x1, R13 ;  /* 0x000000015f667824 */ /* 0x000fe200078e020d */
[----:B------:R-:W-:Y:S01]  /*2860*/  LOP3.LUT R21, R26, 0x10, RZ, 0xc0, !PT ;  /* 0x000000101a157812 */ /* 0x000fe200078ec0ff */
[----:B------:R-:W-:Y:S01]  /*2870*/  IMAD.IADD R4, R13, 0x1, R93 ;  /* 0x000000010d047824 */ /* 0x000fe200078e025d */
[----:B------:R-:W-:-:S02]  /*2880*/  SHF.R.S32.HI R3, RZ, 0x1f, R30 ;  /* 0x0000001fff037819 */ /* 0x000fc4000001141e */
[----:B------:R-:W-:Y:S02]  /*2890*/  IADD3 R89, R89, R99, RZ ;  /* 0x0000006359597210 */ /* 0x000fe40007ffe0ff */
[----:B------:R-:W-:Y:S02]  /*28a0*/  SHF.R.S32.HI R110, RZ, 0x1f, R5 ;  /* 0x0000001fff6e7819 */ /* 0x000fe40000011405 */
[----:B------:R-:W-:Y:S02]  /*28b0*/  SHF.R.S32.HI R125, RZ, 0x1f, R0 ;  /* 0x0000001fff7d7819 */ /* 0x000fe40000011400 */
[----:B------:R-:W-:Y:S02]  /*28c0*/  SHF.R.S32.HI R109, RZ, 0x1f, R6 ;  /* 0x0000001fff6d7819 */ /* 0x000fe40000011406 */
[----:B------:R-:W-:Y:S02]  /*28d0*/  SHF.R.S32.HI R108, RZ, 0x1f, R7 ;  /* 0x0000001fff6c7819 */ /* 0x000fe40000011407 */
[----:B------:R-:W-:-:S07]  /*28e0*/  LOP3.LUT R26, R26, 0x20, RZ, 0xc0, !PT ;  /* 0x000000201a1a7812 */ /* 0x000fce00078ec0ff */
.L_x_4984:
[----:B--2---:R-:W2:Y:S01]  /*28f0*/  LDL R33, [R1+0x48] ;  /* 0x0000480001217983 */ /* 0x004ea20000100800 */
[----:B------:R-:W0:Y:S01]  /*2900*/  LDC R31, c[0x0][0x430] ;  /* 0x00010c00ff1f7b82 */ /* 0x000e220000000800 */
[----:B------:R-:W-:Y:S02]  /*2910*/  VIADD R24, R24, 0xffffffff ;  /* 0xffffffff18187836 */ /* 0x000fe40000000000 */
[----:B------:R-:W-:Y:S02]  /*2920*/  IMAD.MOV.U32 R27, RZ, RZ, RZ ;  /* 0x000000ffff1b7224 */ /* 0x000fe400078e00ff */
        /* <DEDUP_REMOVED lines=23> */
[----:B------:R-:W-:Y:S01]  /*2aa0*/  LOP3.LUT R22, R22, 0xfffffffd, RZ, 0xc0, !PT ;  /* 0xfffffffd16167812 */ /* 0x000fe200078ec0ff */
[----:B------:R-:W-:Y:S01]  /*2ab0*/  IMAD.MOV R28, RZ, RZ, -R28 ;  /* 0x000000ffff1c7224 */ /* 0x000fe200078e0a1c */
[----:B------:R-:W-:Y:S05]  /*2ac0*/  YIELD ;  /* 0x0000000000007946 */ /* 0x000fea0003800000 */
[----:B------:R-:W-:Y:S01]  /*2ad0*/  VIADD R32, R14, 0x20 ;  /* 0x000000200e207836 */ /* 0x000fe20000000000 */
[----:B------:R-:W-:Y:S01]  /*2ae0*/  BSSY B0, `(.L_x_4879) ;  /* 0x0000779000007945 */ /* 0x000fe20003800000 */
[----:B------:R-:W-:-:S02]  /*2af0*/  IMAD R28, R31, R28, R34 ;  /* 0x0000001c1f1c7224 */ /* 0x000fc400078e0222 */
[----:B------:R-:W-:Y:S01]  /*2b00*/  @P2 LOP3.LUT R22, R22, 0x2, RZ, 0xfc, !PT ;  /* 0x0000000216162812 */ /* 0x000fe200078efcff */
[----:B------:R-:W-:Y:S01]  /*2b10*/  IMAD R29, R14, 0x2, R115 ;  /* 0x000000020e1d7824 */ /* 0x000fe200078e0273 */
[----:B------:R-:W-:Y:S02]  /*2b20*/  ISETP.GE.AND P2, PT, R120, 0x1, PT ;  /* 0x000000017800780c */ /* 0x000fe40003f46270 */
[----:B--2---:R-:W-:-:S13]  /*2b30*/  LOP3.LUT P4, RZ, R33, 0x4, RZ, 0xc0, !PT ;  /* 0x0000000421ff7812 */ /* 0x004fda000788c0ff */
[----:B------:R-:W-:-:S05]  /*2b40*/  @P4 IADD3 R32, R14, -0x20, RZ ;  /* 0xffffffe00e204810 */ /* 0x000fca0007ffe0ff */
        /* <DEDUP_REMOVED lines=20> */
[----:B------:R-:W-:Y:S02]  /*2c90*/  IMAD R14, R127, R24, RZ ;  /* 0x000000187f0e7224 */ /* 0x000fe400078e02ff */
[----:B------:R-:W-:Y:S02]  /*2ca0*/  IMAD.IADD R13, R13, 0x1, R15 ;  /* 0x000000010d0d7824 */ /* 0x000fe400078e020f */
[----:B------:R-:W-:Y:S02]  /*2cb0*/  IMAD R15, R3, UR4, RZ ;  /* 0x00000004030f7c24 */ /* 0x000fe4000f8e02ff */
[C---:B------:R-:W-:Y:S02]  /*2cc0*/  IMAD R33, R11.reuse, R96, R14 ;  /* 0x000000600b217224 */ /* 0x040fe400078e020e */
[----:B------:R-:W-:Y:S02]  /*2cd0*/  IMAD R35, R11, R90, R32 ;  /* 0x0000005a0b237224 */ /* 0x000fe400078e0220 */
[----:B------:R-:W-:-:S02]  /*2ce0*/  IMAD R11, R30, UR5, R15 ;  /* 0x000000051e0b7c24 */ /* 0x000fc4000f8e020f */
[----:B------:R-:W-:Y:S01]  /*2cf0*/  IMAD.WIDE.U32 R118, R30, UR4, R12 ;  /* 0x000000041e767c25 */ /* 0x000fe2000f8e000c */
[----:B------:R-:W-:-:S03]  /*2d00*/  ULDC.64 UR4, c[0x0][0x2e8] ;  /* 0x0000ba0000047ab9 */ /* 0x000fc60000000a00 */
[-C--:B------:R-:W-:Y:S01]  /*2d10*/  IMAD.WIDE.U32 R14, R96, R24.reuse, RZ ;  /* 0x00000018600e7225 */ /* 0x080fe200078e00ff */
[----:B------:R-:W-:Y:S02]  /*2d20*/  IADD3 R11, R119, R11, RZ ;  /* 0x0000000b770b7210 */ /* 0x000fe40007ffe0ff */
[----:B------:R-:W-:Y:S01]  /*2d30*/  LEA R119, P3, R118, UR4, 0x1 ;  /* 0x0000000476777c11 */ /* 0x000fe2000f8608ff */
[----:B------:R-:W-:-:S03]  /*2d40*/  IMAD.WIDE.U32 R12, R90, R24, RZ ;  /* 0x000000185a0c7225 */ /* 0x000fc600078e00ff */
[----:B------:R-:W-:Y:S01]  /*2d50*/  LEA.HI.X R118, R118, UR5, R11, 0x1, P3 ;  /* 0x0000000576767c11 */ /* 0x000fe200098f0c0b */
[----:B------:R-:W-:Y:S02]  /*2d60*/  IMAD.IADD R11, R15, 0x1, R33 ;  /* 0x000000010f0b7824 */ /* 0x000fe400078e0221 */
        /* <DEDUP_REMOVED lines=58> */
.L_x_4883:
[----:B------:R-:W-:Y:S05]  /*3110*/  BSYNC B1 ;  /* 0x0000000000017941 */ /* 0x000fea0003800000 */
.L_x_4882:
        /* <DEDUP_REMOVED lines=57> */
.L_x_4885:
[----:B------:R-:W-:Y:S05]  /*34b0*/  BSYNC B1 ;  /* 0x0000000000017941 */ /* 0x000fea0003800000 */
.L_x_4884:
[----:B------:R-:W2:Y:S01]  /*34c0*/  LDL R11, [R1+0x38] ;  /* 0x00003800010b7983 */ /* 0x000ea20000100800 */
[----:B0-----:R-:W-:Y:S01]  /*34d0*/  IMAD.MOV.U32 R12, RZ, RZ, R61 ;  /* 0x000000ffff0c7224 */ /* 0x001fe200078e003d */
[----:B------:R-:W-:Y:S01]  /*34e0*/  PRMT R147, R81, 0x5410, R82 ;  /* 0x0000541051937816 */ /* 0x000fe20000000052 */
[----:B------:R-:W-:Y:S02]  /*34f0*/  IMAD.MOV.U32 R13, RZ, RZ, R68 ;  /* 0x000000ffff0d7224 */ /* 0x000fe400078e0044 */
[----:B------:R-:W-:-:S05]  /*3500*/  IMAD.MOV.U32 R14, RZ, RZ, R69 ;  /* 0x000000ffff0e7224 */ /* 0x000fca00078e0045 */
[----:B------:R-:W-:Y:S01]  /*3510*/  PRMT R160, R13, 0x5410, R14 ;  /* 0x000054100da07816 */ /* 0x000fe2000000000e */
[----:B------:R-:W-:Y:S02]  /*3520*/  IMAD.MOV.U32 R13, RZ, RZ, R76 ;  /* 0x000000ffff0d7224 */ /* 0x000fe400078e004c */
[----:B------:R-:W-:-:S05]  /*3530*/  IMAD.MOV.U32 R14, RZ, RZ, R77 ;  /* 0x000000ffff0e7224 */ /* 0x000fca00078e004d */
        /* <DEDUP_REMOVED lines=8> */
[----:B------:R-:W-:-:S05]  /*35c0*/  IMAD.MOV.U32 R14, RZ, RZ, R79 ;  /* 0x000000ffff0e7224 */ /* 0x000fca00078e004f */
[----:B------:R-:W-:Y:S01]  /*35d0*/  PRMT R164, R13, 0x5410, R14 ;  /* 0x000054100da47816 */ /* 0x000fe2000000000e */
[----:B-----5:R-:W-:Y:S02]  /*35e0*/  IMAD.MOV.U32 R13, RZ, RZ, R36 ;  /* 0x000000ffff0d7224 */ /* 0x020fe400078e0024 */
        /* <DEDUP_REMOVED lines=16> */
[----:B------:R-:W-:Y:S02]  /*36f0*/  PRMT R145, R14, 0x5410, R13 ;  /* 0x000054100e917816 */ /* 0x000fe4000000000d */
[----:B--2---:R-:W-:Y:S01]  /*3700*/  R2UR UR4, R11 ;  /* 0x000000000b0472ca */ /* 0x004fe200000e0000 */
[----:B------:R-:W-:-:S05]  /*3710*/  IMAD.MOV.U32 R11, RZ, RZ, R60 ;  /* 0x000000ffff0b7224 */ /* 0x000fca00078e003c */
[----:B------:R-:W-:Y:S01]  /*3720*/  PRMT R156, R11, 0x5410, R12 ;  /* 0x000054100b9c7816 */ /* 0x000fe2000000000c */
[----:B------:R-:W-:Y:S01]  /*3730*/  IMAD.MOV.U32 R12, RZ, RZ, R65 ;  /* 0x000000ffff0c7224 */ /* 0x000fe200078e0041 */
[----:B------:R-:W-:-:S04]  /*3740*/  MOV R11, R64 ;  /* 0x00000040000b7202 */ /* 0x000fc80000000f00 */
[----:B------:R-:W-:Y:S01]  /*3750*/  PRMT R158, R12, 0x5410, R11 ;  /* 0x000054100c9e7816 */ /* 0x000fe2000000000b */
[----:B------:R-:W-:Y:S01]  /*3760*/  IMAD.MOV.U32 R11, RZ, RZ, R72 ;  /* 0x000000ffff0b7224 */ /* 0x000fe200078e0048 */
[----:B------:R-:W-:Y:S01]  /*3770*/  MOV R12, R73 ;  /* 0x00000049000c7202 */ /* 0x000fe20000000f00 */
[----:B------:R-:W-:-:S03]  /*3780*/  UISETP.NE.AND UP0, UPT, UR4, 0x3, UPT ;  /* 0x000000030400788c */ /* 0x000fc6000bf05270 */
[----:B------:R-:W-:Y:S01]  /*3790*/  PRMT R161, R11, 0x5410, R12 ;  /* 0x000054100ba17816 */ /* 0x000fe2000000000c */
[----:B------:R-:W-:Y:S02]  /*37a0*/  IMAD.MOV.U32 R11, RZ, RZ, R58 ;  /* 0x000000ffff0b7224 */ /* 0x000fe400078e003a */
[----:B------:R-:W-:Y:S01]  /*37b0*/  IMAD.MOV.U32 R12, RZ, RZ, R59 ;  /* 0x000000ffff0c7224 */ /* 0x000fe200078e003b */
[----:B------:R-:W-:-:S04]  /*37c0*/  PLOP3.LUT P2, PT, PT, PT, UP0, 0x80, 0x0 ;  /* 0x000000000000781c */ /* 0x000fc80003f4f008 */
        /* <DEDUP_REMOVED lines=25> */
[----:B------:R-:W-:Y:S06]  /*3960*/  @!P2 BRA `(.L_x_4886) ;  /* 0x000000000004a947 */ /* 0x000fec0003800000 */
[----:B------:R-:W-:Y:S01]  /*3970*/  BPT.TRAP 0x1 ;  /* 0x000000040000795c */ /* 0x000fe20000300000 */
.L_x_4886:
[----:B------:R-:W-:Y:S01]  /*3980*/  IMAD R87, R18, 0x8, R2 ;  /* 0x0000000812577824 */ /* 0x000fe200078e0202 */
[----:B------:R-:W-:Y:S01]  /*3990*/  SHF.L.U32 R88, R219, 0x1f, RZ ;  /* 0x0000001fdb587819 */ /* 0x000fe200000006ff */
[----:B------:R-:W-:Y:S03]  /*39a0*/  BSSY B1, `(.L_x_4887) ;  /* 0x0000003000017945 */ /* 0x000fe60003800000 */
[----:B------:R-:W0:Y:S02]  /*39b0*/  SYNCS.PHASECHK.TRANS64.TRYWAIT P5, [R87+URZ+0x30890], R88 ;  /* 0x03089058570075a7 */ /* 0x000e2400080a017f */
[----:B0-----:R-:W-:Y:S05]  /*39c0*/  @!P5 BRA `(.L_x_4888) ;  /* 0x000002740078d947 */ /* 0x001fea0003800000 */
.L_x_5304:
[----:B------:R-:W-:Y:S05]  /*39d0*/  BSYNC B1 ;  /* 0x0000000000017941 */ /* 0x000fea0003800000 */
.L_x_4887:
[----:B------:R-:W-:-:S03]  /*39e0*/  UMOV UR4, 0xffffffff ;  /* 0xffffffff00047882 */ /* 0x000fc60000000000 */
[----:B------:R-:W-:Y:S05]  /*39f0*/  BRA.DIV UR4, `(.L_x_4889) ;  /* 0x0000027604807947 */ /* 0x000fea000b800000 */
[----:B------:R1:W2:Y:S04]  /*3a00*/  SHFL.IDX PT, R82, R118, RZ, 0x1c1f ;  /* 0x001c1fff76527589 */ /* 0x0002a800000e0000 */
[----:B------:R1:W3:Y:S02]  /*3a10*/  SHFL.IDX PT, R83, R119, RZ, 0x1c1f ;  /* 0x001c1fff77537589 */ /* 0x0002e400000e0000 */
.L_x_5308:
        /* <DEDUP_REMOVED lines=37> */
[--C-:B------:R-:W-:Y:S02]  /*3c70*/  HADD2.F32 R12, -RZ, R14.reuse.H1_H1 ;  /* 0x3000000eff0c7230 */ /* 0x100fe40000004100 */
[----:B------:R-:W-:-:S02]  /*3c80*/  HADD2.F32 R14, -RZ, R14.H0_H0 ;  /* 0x2000000eff0e7230 */ /* 0x000fc40000004100 */
[--C-:B------:R-:W-:Y:S02]  /*3c90*/  HADD2.F32 R79, -RZ, R153.reuse.H0_H0 ;  /* 0x20000099ff4f7230 */ /* 0x100fe40000004100 */
        /* <DEDUP_REMOVED lines=12> */
[----:B------:R-:W-:-:S07]  /*3d60*/  MOV R12, R150 ;  /* 0x00000096000c7202 */ /* 0x000fce0000000f00 */
.L_x_4895:
[----:B------:R-:W-:Y:S05]  /*3d70*/  BSYNC B3 ;  /* 0x0000000000037941 */ /* 0x000fea0003800000 */
.L_x_4894:
[----:B0-----:R4:W-:Y:S02]  /*3d80*/  ST.E.128 desc[UR60][R80.64], R12 ;  /* 0x0000000c50007985 */ /* 0x0019e4000c101d3c */
.L_x_4893:
[----:B------:R-:W-:Y:S05]  /*3d90*/  BSYNC B2 ;  /* 0x0000000000027941 */ /* 0x000fea0003800000 */
.L_x_4892:
[----:B------:R-:W-:Y:S01]  /*3da0*/  ISETP.NE.AND P3, PT, R9, RZ, PT ;  /* 0x000000ff0900720c */ /* 0x000fe20003f65270 */
[----:B------:R-:W-:-:S12]  /*3db0*/  BSSY B2, `(.L_x_4896) ;  /* 0x0000036000027945 */ /* 0x000fd80003800000 */
[----:B------:R-:W-:Y:S05]  /*3dc0*/  @!P3 BRA `(.L_x_4897) ;  /* 0x0000000000d0b947 */ /* 0x000fea0003800000 */
[----:B----4-:R4:W0:Y:S01]  /*3dd0*/  LDS.128 R12, [R31+0x1e000] ;  /* 0x01e000001f0c7984 */ /* 0x0108220000000c00 */
[----:B------:R-:W-:Y:S01]  /*3de0*/  ISETP.GE.AND P3, PT, R223, R120, PT ;  /* 0x00000078df00720c */ /* 0x000fe20003f66270 */
[----:B------:R-:W-:Y:S01]  /*3df0*/  IMAD.SHL.U32 R11, R201, 0x8, RZ ;  /* 0x00000008c90b7824 */ /* 0x000fe200078e00ff */
[----:B------:R-:W-:Y:S01]  /*3e00*/  BSSY B3, `(.L_x_4898) ;  /* 0x000002f000037945 */ /* 0x000fe20003800000 */
[----:B---3--:R-:W-:Y:S02]  /*3e10*/  IMAD.MOV.U32 R76, RZ, RZ, R83 ;  /* 0x000000ffff4c7224 */ /* 0x008fe400078e0053 */
[----:B--2---:R-:W-:Y:S02]  /*3e20*/  IMAD.MOV.U32 R77, RZ, RZ, R82 ;  /* 0x000000ffff4d7224 */ /* 0x004fe400078e0052 */
[----:B------:R-:W-:-:S06]  /*3e30*/  IMAD.WIDE R76, R11, 0x2, R76 ;  /* 0x000000020b4c7825 */ /* 0x000fcc00078e024c */
        /* <DEDUP_REMOVED lines=43> */
.L_x_4899:
[----:B------:R-:W-:Y:S05]  /*40f0*/  BSYNC B3 ;  /* 0x0000000000037941 */ /* 0x000fea0003800000 */
.L_x_4898:
[----:B0-----:R0:W-:Y:S02]  /*4100*/  ST.E.128 desc[UR60][R76.64], R12 ;  /* 0x0000000c4c007985 */ /* 0x0011e4000c101d3c */
.L_x_4897:
[----:B------:R-:W-:Y:S05]  /*4110*/  BSYNC B2 ;  /* 0x0000000000027941 */ /* 0x000fea0003800000 */
.L_x_4896:
[----:B------:R-:W-:Y:S01]  /*4120*/  ISETP.NE.AND P3, PT, R10, RZ, PT ;  /* 0x000000ff0a00720c */ /* 0x000fe20003f65270 */
[----:B------:R-:W-:-:S12]  /*4130*/  BSSY B2, `(.L_x_4900) ;  /* 0x0000036000027945 */ /* 0x000fd80003800000 */
[----:B------:R-:W-:Y:S05]  /*4140*/  @!P3 BRA `(.L_x_4901) ;  /* 0x0000000000d0b947 */ /* 0x000fea0003800000 */
[----:B0---4-:R0:W4:Y:S01]  /*4150*/  LDS.128 R12, [R29+0x21000] ;  /* 0x021000001d0c7984 */ /* 0x0111220000000c00 */
[----:B------:R-:W-:Y:S01]  /*4160*/  ISETP.GE.AND P3, PT, R221, R120, PT ;  /* 0x00000078dd00720c */ /* 0x000fe20003f66270 */
[----:B------:R-:W-:Y:S01]  /*4170*/  IMAD.SHL.U32 R11, R202, 0x8, RZ ;  /* 0x00000008ca0b7824 */ /* 0x000fe200078e00ff */
[----:B------:R-:W-:Y:S01]  /*4180*/  BSSY B3, `(.L_x_4902) ;  /* 0x000002f000037945 */ /* 0x000fe20003800000 */
[----:B---3--:R-:W-:Y:S02]  /*4190*/  IMAD.MOV.U32 R72, RZ, RZ, R83 ;  /* 0x000000ffff487224 */ /* 0x008fe400078e0053 */
[----:B--2---:R-:W-:Y:S02]  /*41a0*/  IMAD.MOV.U32 R73, RZ, RZ, R82 ;  /* 0x000000ffff497224 */ /* 0x004fe400078e0052 */
[----:B------:R-:W-:-:S06]  /*41b0*/  IMAD.WIDE R72, R11, 0x2, R72 ;  /* 0x000000020b487825 */ /* 0x000fcc00078e0248 */
[----:B0-----:R-:W-:Y:S05]  /*41c0*/  @P3 BRA `(.L_x_4903) ;  /* 0x0000000000a83947 */ /* 0x001fea0003800000 */
[----:B------:R-:W-:Y:S01]  /*41d0*/  SHF.R.U64 R11, R68, 0x10, R69 ;  /* 0x00000010440b7819 */ /* 0x000fe20000001245 */
[----:B----4-:R-:W-:Y:S01]  /*41e0*/  HADD2.F32 R78, -RZ, R13.H0_H0 ;  /* 0x2000000dff4e7230 */ /* 0x010fe20000004100 */
        /* <DEDUP_REMOVED lines=40> */
.L_x_4903:
[----:B------:R-:W-:Y:S05]  /*4470*/  BSYNC B3 ;  /* 0x0000000000037941 */ /* 0x000fea0003800000 */
.L_x_4902:
[----:B----4-:R0:W-:Y:S02]  /*4480*/  ST.E.128 desc[UR60][R72.64], R12 ;  /* 0x0000000c48007985 */ /* 0x0101e4000c101d3c */
.L_x_4901:
[----:B------:R-:W-:Y:S05]  /*4490*/  BSYNC B2 ;  /* 0x0000000000027941 */ /* 0x000fea0003800000 */
.L_x_4900:
        /* <DEDUP_REMOVED lines=10> */
[--C-:B----4-:R-:W-:Y:S01]  /*4540*/  HADD2.F32 R72, -RZ, R15.reuse.H0_H0 ;  /* 0x2000000fff487230 */ /* 0x110fe20000004100 */
[----:B------:R-:W-:Y:S01]  /*4550*/  SHF.R.U32.HI R64, RZ, 0x10, R65 ;  /* 0x00000010ff407819 */ /* 0x000fe20000011641 */
[----:B------:R-:W-:Y:S01]  /*4560*/  IMAD.MOV.U32 R65, RZ, RZ, R13 ;  /* 0x000000ffff417224 */ /* 0x000fe200078e000d */
[--C-:B------:R-:W-:Y:S01]  /*4570*/  SHF.R.U64 R74, R66, 0x10, R67.reuse ;  /* 0x00000010424a7819 */ /* 0x100fe20000001243 */
[----:B------:R-:W-:Y:S01]  /*4580*/  HADD2.F32 R66, -RZ, R15.H1_H1 ;  /* 0x3000000fff427230 */ /* 0x000fe20000004100 */
[----:B------:R-:W-:Y:S01]  /*4590*/  SHF.R.U32.HI R11, RZ, 0x10, R67 ;  /* 0x00000010ff0b7819 */ /* 0x000fe20000011643 */
[----:B------:R-:W-:Y:S02]  /*45a0*/  HADD2.F32 R70, -RZ, R70.H0_H0 ;  /* 0x20000046ff467230 */ /* 0x000fe40000004100 */
[----:B------:R-:W-:Y:S02]  /*45b0*/  HADD2.F32 R74, -RZ, R74.H0_H0 ;  /* 0x2000004aff4a7230 */ /* 0x000fe40000004100 */
[----:B------:R-:W-:-:S02]  /*45c0*/  HADD2.F32 R13, -RZ, R65.H1_H1 ;  /* 0x30000041ff0d7230 */ /* 0x000fc40000004100 */
[----:B------:R-:W-:Y:S02]  /*45d0*/  HADD2.F32 R65, -RZ, R65.H0_H0 ;  /* 0x20000041ff417230 */ /* 0x000fe40000004100 */
[----:B------:R-:W-:Y:S02]  /*45e0*/  HADD2.F32 R11, -RZ, R11.H0_H0 ;  /* 0x2000000bff0b7230 */ /* 0x000fe40000004100 */
[----:B------:R-:W-:Y:S02]  /*45f0*/  HADD2.F32 R15, -RZ, R64.H0_H0 ;  /* 0x20000040ff0f7230 */ /* 0x000fe40000004100 */
[-C--:B------:R-:W-:Y:S01]  /*4600*/  FMUL.FTZ R64, R13, R74.reuse ;  /* 0x0000004a0d407220 */ /* 0x080fe20000410000 */
[C---:B------:R-:W-:Y:S01]  /*4610*/  FMUL.FTZ R74, R65.reuse, R74 ;  /* 0x0000004a414a7220 */ /* 0x040fe20000410000 */
[-C--:B------:R-:W-:Y:S01]  /*4620*/  FMUL.FTZ R67, R66, R11.reuse ;  /* 0x0000000b42437220 */ /* 0x080fe20000410000 */
[C---:B------:R-:W-:Y:S01]  /*4630*/  FMUL.FTZ R71, R72.reuse, R11 ;  /* 0x0000000b48477220 */ /* 0x040fe20000410000 */
[-C--:B------:R-:W-:Y:S01]  /*4640*/  FFMA.FTZ R11, R65, R70.reuse, -R64 ;  /* 0x00000046410b7223 */ /* 0x080fe20000010840 */
[----:B------:R-:W-:Y:S01]  /*4650*/  FFMA.FTZ R64, R13, R70, R74 ;  /* 0x000000460d407223 */ /* 0x000fe2000001004a */
[----:B------:R-:W-:Y:S01]  /*4660*/  FFMA.FTZ R13, R72, R15, -R67 ;  /* 0x0000000f480d7223 */ /* 0x000fe20000010843 */
[----:B------:R-:W-:-:S02]  /*4670*/  HADD2.F32 R67, -RZ, R159.H0_H0 ;  /* 0x2000009fff437230 */ /* 0x000fc40000004100 */
[----:B------:R-:W-:Y:S01]  /*4680*/  FFMA.FTZ R66, R66, R15, R71 ;  /* 0x0000000f42427223 */ /* 0x000fe20000010047 */
[--C-:B------:R-:W-:Y:S01]  /*4690*/  HADD2.F32 R70, -RZ, R12.reuse.H1_H1 ;  /* 0x3000000cff467230 */ /* 0x100fe20000004100 */
[----:B------:R-:W-:Y:S01]  /*46a0*/  F2FP.F16.F32.PACK_AB R11, R64, R11 ;  /* 0x0000000b400b723e */ /* 0x000fe200000000ff */
[----:B------:R-:W-:Y:S02]  /*46b0*/  HADD2.F32 R72, -RZ, R12.H0_H0 ;  /* 0x2000000cff487230 */ /* 0x000fe40000004100 */
[----:B------:R-:W-:Y:S02]  /*46c0*/  HADD2.F32 R159, -RZ, R159.H1_H1 ;  /* 0x3000009fff9f7230 */ /* 0x000fe40000004100 */
[-C--:B------:R-:W-:Y:S01]  /*46d0*/  FMUL.FTZ R71, R70, R67.reuse ;  /* 0x0000004346477220 */ /* 0x080fe20000410000 */
[----:B------:R-:W-:Y:S02]  /*46e0*/  HADD2.F32 R12, -RZ, R14.H1_H1 ;  /* 0x3000000eff0c7230 */ /* 0x000fe40000004100 */
[----:B------:R-:W-:Y:S01]  /*46f0*/  FMUL.FTZ R67, R72, R67 ;  /* 0x0000004348437220 */ /* 0x000fe20000410000 */
[----:B------:R-:W-:-:S02]  /*4700*/  HADD2.F32 R15, -RZ, R158.H1_H1 ;  /* 0x3000009eff0f7230 */ /* 0x000fc40000004100 */
[----:B------:R-:W-:Y:S02]  /*4710*/  HADD2.F32 R14, -RZ, R14.H0_H0 ;  /* 0x2000000eff0e7230 */ /* 0x000fe40000004100 */
[----:B------:R-:W-:Y:S01]  /*4720*/  FMUL.FTZ R73, R12, R159 ;  /* 0x0000009f0c497220 */ /* 0x000fe20000410000 */
[----:B------:R-:W-:Y:S02]  /*4730*/  HADD2.F32 R65, -RZ, R158.H0_H0 ;  /* 0x2000009eff417230 */ /* 0x000fe40000004100 */
[-C--:B------:R-:W-:Y:S01]  /*4740*/  FFMA.FTZ R71, R72, R15.reuse, -R71 ;  /* 0x0000000f48477223 */ /* 0x080fe20000010847 */
[----:B------:R-:W-:Y:S01]  /*4750*/  FFMA.FTZ R70, R70, R15, R67 ;  /* 0x0000000f46467223 */ /* 0x000fe20000010043 */
[----:B------:R-:W-:Y:S01]  /*4760*/  FMUL.FTZ R159, R14, R159 ;  /* 0x0000009f0e9f7220 */ /* 0x000fe20000410000 */
[----:B------:R-:W-:Y:S01]  /*4770*/  F2FP.F16.F32.PACK_AB R15, R66, R13 ;  /* 0x0000000d420f723e */ /* 0x000fe200000000ff */
[----:B------:R-:W-:Y:S01]  /*4780*/  FFMA.FTZ R73, R14, R65, -R73 ;  /* 0x000000410e497223 */ /* 0x000fe20000010849 */
[----:B------:R-:W-:-:S02]  /*4790*/  IMAD.MOV.U32 R13, RZ, RZ, R11 ;  /* 0x000000ffff0d7224 */ /* 0x000fc400078e000b */
[----:B------:R-:W-:Y:S01]  /*47a0*/  FFMA.FTZ R12, R12, R65, R159 ;  /* 0x000000410c0c7223 */ /* 0x000fe2000001009f */
[----:B------:R-:W-:-:S04]  /*47b0*/  F2FP.F16.F32.PACK_AB R70, R70, R71 ;  /* 0x000000474646723e */ /* 0x000fc800000000ff */
[----:B------:R-:W-:Y:S01]  /*47c0*/  F2FP.F16.F32.PACK_AB R14, R12, R73 ;  /* 0x000000490c0e723e */ /* 0x000fe200000000ff */
[----:B------:R-:W-:-:S07]  /*47d0*/  IMAD.MOV.U32 R12, RZ, RZ, R70 ;  /* 0x000000ffff0c7224 */ /* 0x000fce00078e0046 */
.L_x_4907:
[----:B------:R-:W-:Y:S05]  /*47e0*/  BSYNC B3 ;  /* 0x0000000000037941 */ /* 0x000fea0003800000 */
.L_x_4906:
[----:B----4-:R0:W-:Y:S02]  /*47f0*/  ST.E.128 desc[UR60][R68.64], R12 ;  /* 0x0000000c44007985 */ /* 0x0101e4000c101d3c */
.L_x_4905:
[----:B------:R-:W-:Y:S05]  /*4800*/  BSYNC B2 ;  /* 0x0000000000027941 */ /* 0x000fea0003800000 */
.L_x_4904:
        /* <DEDUP_REMOVED lines=12> */
[----:B------:R-:W-:Y:S01]  /*48d0*/  HADD2.F32 R63, -RZ, R11.H0_H0 ;  /* 0x2000000bff3f7230 */ /* 0x000fe20000004100 */
[----:B------:R-:W-:Y:S01]  /*48e0*/  SHF.R.U32.HI R66, RZ, 0x10, R61 ;  /* 0x00000010ff427819 */ /* 0x000fe2000001163d */
[----:B------:R-:W-:Y:S01]  /*48f0*/  HADD2.F32 R68, -RZ, R68.H0_H0 ;  /* 0x20000044ff447230 */ /* 0x000fe20000004100 */
[----:B----4-:R-:W-:Y:S01]  /*4900*/  MOV R60, R12 ;  /* 0x0000000c003c7202 */ /* 0x010fe20000000f00 */
[--C-:B------:R-:W-:Y:S02]  /*4910*/  HADD2.F32 R12, -RZ, R13.reuse.H1_H1 ;  /* 0x3000000dff0c7230 */ /* 0x100fe40000004100 */
[----:B------:R-:W-:-:S02]  /*4920*/  HADD2.F32 R11, -RZ, R13.H0_H0 ;  /* 0x2000000dff0b7230 */ /* 0x000fc40000004100 */
[--C-:B------:R-:W-:Y:S02]  /*4930*/  HADD2.F32 R61, -RZ, R15.reuse.H1_H1 ;  /* 0x3000000fff3d7230 */ /* 0x100fe40000004100 */
[-C--:B------:R-:W-:Y:S01]  /*4940*/  FMUL.FTZ R70, R12, R63.reuse ;  /* 0x0000003f0c467220 */ /* 0x080fe20000410000 */
[----:B------:R-:W-:Y:S02]  /*4950*/  HADD2.F32 R13, -RZ, R15.H0_H0 ;  /* 0x2000000fff0d7230 */ /* 0x000fe40000004100 */
[----:B------:R-:W-:Y:S01]  /*4960*/  FMUL.FTZ R63, R11, R63 ;  /* 0x0000003f0b3f7220 */ /* 0x000fe20000410000 */
[----:B------:R-:W-:Y:S02]  /*4970*/  HADD2.F32 R62, -RZ, R67.H0_H0 ;  /* 0x20000043ff3e7230 */ /* 0x000fe40000004100 */
[-C--:B------:R-:W-:Y:S01]  /*4980*/  FMUL.FTZ R72, R61, R68.reuse ;  /* 0x000000443d487220 */ /* 0x080fe20000410000 */
[----:B------:R-:W-:Y:S02]  /*4990*/  HADD2.F32 R66, -RZ, R66.H0_H0 ;  /* 0x20000042ff427230 */ /* 0x000fe40000004100 */
[----:B------:R-:W-:Y:S01]  /*49a0*/  FMUL.FTZ R68, R13, R68 ;  /* 0x000000440d447220 */ /* 0x000fe20000410000 */
[----:B------:R-:W-:-:S02]  /*49b0*/  HADD2.F32 R15, -RZ, R60.H1_H1 ;  /* 0x3000003cff0f7230 */ /* 0x000fc40000004100 */
[-C--:B------:R-:W-:Y:S01]  /*49c0*/  FFMA.FTZ R11, R11, R62.reuse, -R70 ;  /* 0x0000003e0b0b7223 */ /* 0x080fe20000010846 */
[----:B------:R-:W-:Y:S01]  /*49d0*/  FFMA.FTZ R12, R12, R62, R63 ;  /* 0x0000003e0c0c7223 */ /* 0x000fe2000001003f */
[-C--:B------:R-:W-:Y:S01]  /*49e0*/  FFMA.FTZ R70, R61, R66.reuse, R68 ;  /* 0x000000423d467223 */ /* 0x080fe20000010044 */
[--C-:B------:R-:W-:Y:S02]  /*49f0*/  HADD2.F32 R63, -RZ, R157.reuse.H0_H0 ;  /* 0x2000009dff3f7230 */ /* 0x100fe40000004100 */
[----:B------:R-:W-:Y:S01]  /*4a00*/  FFMA.FTZ R13, R13, R66, -R72 ;  /* 0x000000420d0d7223 */ /* 0x000fe20000010848 */
[----:B------:R-:W-:Y:S01]  /*4a10*/  HADD2.F32 R60, -RZ, R60.H0_H0 ;  /* 0x2000003cff3c7230 */ /* 0x000fe20000004100 */
[----:B------:R-:W-:Y:S01]  /*4a20*/  F2FP.F16.F32.PACK_AB R11, R12, R11 ;  /* 0x0000000b0c0b723e */ /* 0x000fe200000000ff */
[----:B------:R-:W-:Y:S02]  /*4a30*/  HADD2.F32 R61, -RZ, R14.H1_H1 ;  /* 0x3000000eff3d7230 */ /* 0x000fe40000004100 */
[----:B------:R-:W-:Y:S01]  /*4a40*/  FMUL.FTZ R67, R15, R63 ;  /* 0x0000003f0f437220 */ /* 0x000fe20000410000 */
[----:B------:R-:W-:-:S02]  /*4a50*/  HADD2.F32 R157, -RZ, R157.H1_H1 ;  /* 0x3000009dff9d7230 */ /* 0x000fc40000004100 */
[----:B------:R-:W-:Y:S01]  /*4a60*/  FMUL.FTZ R66, R60, R63 ;  /* 0x0000003f3c427220 */ /* 0x000fe20000410000 */
[----:B------:R-:W-:Y:S02]  /*4a70*/  HADD2.F32 R14, -RZ, R14.H0_H0 ;  /* 0x2000000eff0e7230 */ /* 0x000fe40000004100 */
        /* <DEDUP_REMOVED lines=11> */
[----:B------:R-:W-:-:S07]  /*4b30*/  F2FP.F16.F32.PACK_AB R14, R68, R63 ;  /* 0x0000003f440e723e */ /* 0x000fce00000000ff */
.L_x_4911:
[----:B------:R-:W-:Y:S05]  /*4b40*/  BSYNC B3 ;  /* 0x0000000000037941 */ /* 0x000fea0003800000 */
.L_x_4910:
[----:B----4-:R0:W-:Y:S02]  /*4b50*/  ST.E.128 desc[UR60][R64.64], R12 ;  /* 0x0000000c40007985 */ /* 0x0101e4000c101d3c */
.L_x_4909:
[----:B------:R-:W-:Y:S05]  /*4b60*/  BSYNC B2 ;  /* 0x0000000000027941 */ /* 0x000fea0003800000 */
.L_x_4908:
        /* <DEDUP_REMOVED lines=48> */
.L_x_4913:
[----:B------:R-:W-:Y:S05]  /*4e70*/  BSYNC B2 ;  /* 0x0000000000027941 */ /* 0x000fea0003800000 */
.L_x_4912:
[----:B----4-:R0:W-:Y:S02]  /*4e80*/  ST.E.128 desc[UR60][R60.64], R12 ;  /* 0x0000000c3c007985 */ /* 0x0101e4000c101d3c */
.L_x_4891:
[----:B------:R-:W-:Y:S05]  /*4e90*/  BSYNC B1 ;  /* 0x0000000000017941 */ /* 0x000fea0003800000 */
.L_x_4890:
[----:B------:R-:W-:-:S03]  /*4ea0*/  UMOV UR4, 0xffffffff ;  /* 0xffffffff00047882 */ /* 0x000fc60000000000 */
[----:B------:R-:W-:Y:S05]  /*4eb0*/  BRA.DIV UR4, `(.L_x_4914) ;  /* 0x00000262049c7947 */ /* 0x000fea000b800000 */
[----:B------:R0:W0:Y:S04]  /*4ec0*/  SHFL.IDX PT, R59, R118, 0x1, 0x1c1f ;  /* 0x003c1f00763b7f89 */ /* 0x00002800000e0000 */
[----:B------:R0:W0:Y:S02]  /*4ed0*/  SHFL.IDX PT, R58, R119, 0x1, 0x1c1f ;  /* 0x003c1f00773a7f89 */ /* 0x00002400000e0000 */
.L_x_5312:
[----:B------:R-:W-:Y:S05]  /*4ee0*/  @P4 BRA `(.L_x_4915) ;  /* 0x0000005000e04947 */ /* 0x000fea0003800000 */
[----:B------:R-:W-:Y:S01]  /*4ef0*/  ISETP.NE.AND P3, PT, R8, RZ, PT ;  /* 0x000000ff0800720c */ /* 0x000fe20003f65270 */
[----:B------:R-:W-:-:S12]  /*4f00*/  BSSY B1, `(.L_x_4916) ;  /* 0x0000032000017945 */ /* 0x000fd80003800000 */
[----:B------:R-:W-:Y:S05]  /*4f10*/  @!P3 BRA `(.L_x_4917) ;  /* 0x0000000000c0b947 */ /* 0x000fea0003800000 */
[----:B0---4-:R0:W4:Y:S01]  /*4f20*/  LDS.128 R12, [R29+0x20000] ;  /* 0x020000001d0c7984 */ /* 0x0111220000000c00 */
[C---:B------:R-:W-:Y:S01]  /*4f30*/  LEA R56, P3, R16.reuse, R58, 0x1 ;  /* 0x0000003a10387211 */ /* 0x040fe200078608ff */
[----:B------:R-:W-:Y:S03]  /*4f40*/  BSSY B2, `(.L_x_4918) ;  /* 0x000002c000027945 */ /* 0x000fe60003800000 */
[----:B------:R-:W-:Y:S02]  /*4f50*/  LEA.HI.X R57, R16, R59, R17, 0x1, P3 ;  /* 0x0000003b10397211 */ /* 0x000fe400018f0c11 */
        /* <DEDUP_REMOVED lines=42> */
.L_x_4919:
[----:B------:R-:W-:Y:S05]  /*5200*/  BSYNC B2 ;  /* 0x0000000000027941 */ /* 0x000fea0003800000 */
.L_x_4918:
[----:B----4-:R0:W-:Y:S02]  /*5210*/  ST.E.128 desc[UR60][R56.64], R12 ;  /* 0x0000000c38007985 */ /* 0x0101e4000c101d3c */
.L_x_4917:
[----:B------:R-:W-:Y:S05]  /*5220*/  BSYNC B1 ;  /* 0x0000000000017941 */ /* 0x000fea0003800000 */
.L_x_4916:
[----:B------:R-:W-:Y:S01]  /*5230*/  ISETP.NE.AND P3, PT, R9, RZ, PT ;  /* 0x000000ff0900720c */ /* 0x000fe20003f65270 */
[----:B------:R-:W-:-:S12]  /*5240*/  BSSY B1, `(.L_x_4920) ;  /* 0x0000034000017945 */ /* 0x000fd80003800000 */
[----:B------:R-:W-:Y:S05]  /*5250*/  @!P3 BRA `(.L_x_4921) ;  /* 0x0000000000c8b947 */ /* 0x000fea0003800000 */
[----:B0---4-:R0:W4:Y:S01]  /*5260*/  LDS.128 R12, [R31+0x20000] ;  /* 0x020000001f0c7984 */ /* 0x0111220000000c00 */
[----:B------:R-:W-:Y:S01]  /*5270*/  ISETP.GE.AND P3, PT, R223, R120, PT ;  /* 0x00000078df00720c */ /* 0x000fe20003f66270 */
[----:B------:R-:W-:Y:S01]  /*5280*/  IMAD.SHL.U32 R11, R201, 0x8, RZ ;  /* 0x00000008c90b7824 */ /* 0x000fe200078e00ff */
[----:B------:R-:W-:Y:S01]  /*5290*/  BSSY B2, `(.L_x_4922) ;  /* 0x000002d000027945 */ /* 0x000fe20003800000 */
[----:B------:R-:W-:Y:S02]  /*52a0*/  IMAD.MOV.U32 R52, RZ, RZ, R58 ;  /* 0x000000ffff347224 */ /* 0x000fe400078e003a */
[----:B------:R-:W-:Y:S02]  /*52b0*/  IMAD.MOV.U32 R53, RZ, RZ, R59 ;  /* 0x000000ffff357224 */ /* 0x000fe400078e003b */
        /* <DEDUP_REMOVED lines=42> */
.L_x_4923:
[----:B------:R-:W-:Y:S05]  /*5560*/  BSYNC B2 ;  /* 0x0000000000027941 */ /* 0x000fea0003800000 */
.L_x_4922:
[----:B----4-:R0:W-:Y:S02]  /*5570*/  ST.E.128 desc[UR60][R52.64], R12 ;  /* 0x0000000c34007985 */ /* 0x0101e4000c101d3c */
.L_x_4921:
[----:B------:R-:W-:Y:S05]  /*5580*/  BSYNC B1 ;  /* 0x0000000000017941 */ /* 0x000fea0003800000 */
.L_x_4920:
[----:B------:R-:W-:Y:S01]  /*5590*/  ISETP.NE.AND P3, PT, R10, RZ, PT ;  /* 0x000000ff0a00720c */ /* 0x000fe20003f65270 */
[----:B------:R-:W-:-:S12]  /*55a0*/  BSSY B1, `(.L_x_4924) ;  /* 0x0000034000017945 */ /* 0x000fd80003800000 */
[----:B------:R-:W-:Y:S05]  /*55b0*/  @!P3 BRA `(.L_x_4925) ;  /* 0x0000000000c8b947 */ /* 0x000fea0003800000 */
[----:B0---4-:R0:W4:Y:S01]  /*55c0*/  LDS.128 R12, [R29+0x23000] ;  /* 0x023000001d0c7984 */ /* 0x0111220000000c00 */
[----:B------:R-:W-:Y:S01]  /*55d0*/  ISETP.GE.AND P3, PT, R221, R120, PT ;  /* 0x00000078dd00720c */ /* 0x000fe20003f66270 */
[----:B------:R-:W-:Y:S01]  /*55e0*/  IMAD.MOV.U32 R48, RZ, RZ, R58 ;  /* 0x000000ffff307224 */ /* 0x000fe200078e003a */
[----:B------:R-:W-:Y:S01]  /*55f0*/  SHF.L.U32 R11, R202, 0x3, RZ ;  /* 0x00000003ca0b7819 */ /* 0x000fe200000006ff */
[----:B------:R-:W-:Y:S01]  /*5600*/  IMAD.MOV.U32 R49, RZ, RZ, R59 ;  /* 0x000000ffff317224 */ /* 0x000fe200078e003b */
        /* <DEDUP_REMOVED lines=43> */
.L_x_4927:
[----:B------:R-:W-:Y:S05]  /*58c0*/  BSYNC B2 ;  /* 0x0000000000027941 */ /* 0x000fea0003800000 */
.L_x_4926:
[----:B----4-:R0:W-:Y:S02]  /*58d0*/  ST.E.128 desc[UR60][R48.64], R12 ;  /* 0x0000000c30007985 */ /* 0x0101e4000c101d3c */
.L_x_4925:
[----:B------:R-:W-:Y:S05]  /*58e0*/  BSYNC B1 ;  /* 0x0000000000017941 */ /* 0x000fea0003800000 */
.L_x_4924:
        /* <DEDUP_REMOVED lines=49> */
.L_x_4931:
[----:B------:R-:W-:Y:S05]  /*5c00*/  BSYNC B2 ;  /* 0x0000000000027941 */ /* 0x000fea0003800000 */
.L_x_4930:
[----:B----4-:R0:W-:Y:S02]  /*5c10*/  ST.E.128 desc[UR60][R44.64], R12 ;  /* 0x0000000c2c007985 */ /* 0x0101e4000c101d3c */
.L_x_4929:
[----:B------:R-:W-:Y:S05]  /*5c20*/  BSYNC B1 ;  /* 0x0000000000017941 */ /* 0x000fea0003800000 */
.L_x_4928:
        /* <DEDUP_REMOVED lines=49> */
.L_x_4935:
[----:B------:R-:W-:Y:S05]  /*5f40*/  BSYNC B2 ;  /* 0x0000000000027941 */ /* 0x000fea0003800000 */
.L_x_4934:
[----:B----4-:R0:W-:Y:S02]  /*5f50*/  ST.E.128 desc[UR60][R40.64], R12 ;  /* 0x0000000c28007985 */ /* 0x0101e4000c101d3c */
.L_x_4933:
[----:B------:R-:W-:Y:S05]  /*5f60*/  BSYNC B1 ;  /* 0x0000000000017941 */ /* 0x000fea0003800000 */
.L_x_4932:
[----:B------:R-:W-:-:S13]  /*5f70*/  ISETP.NE.AND P3, PT, R26, RZ, PT ;  /* 0x000000ff1a00720c */ /* 0x000fda0003f65270 */
        /* <DEDUP_REMOVED lines=47> */
.L_x_4937:
[----:B------:R-:W-:Y:S05]  /*6270*/  BSYNC B1 ;  /* 0x0000000000017941 */ /* 0x000fea0003800000 */
.L_x_4936:
[----:B----4-:R0:W-:Y:S01]  /*6280*/  ST.E.128 desc[UR60][R36.64], R12 ;  /* 0x0000000c24007985 */ /* 0x0101e2000c101d3c */
[----:B------:R-:W-:Y:S05]  /*6290*/  BRA `(.L_x_4915) ;  /* 0x0000003c00f47947 */ /* 0x000fea0003800000 */
.L_x_4881:
        /* <DEDUP_REMOVED lines=20> */
[----:B------:R-:W-:Y:S01]  /*63e0*/  CS2R R54, SRZ ;  /* 0x0000000000367805 */ /* 0x000fe2000001ff00 */
[----:B------:R-:W-:Y:S01]  /*63f0*/  IMAD.X R33, R11, 0x1, R89, P2 ;  /* 0x000000010b217824 */ /* 0x000fe200010e0659 */
[----:B------:R-:W-:Y:S02]  /*6400*/  LEA R56, P2, R32, UR4, 0x1 ;  /* 0x0000000420387c11 */ /* 0x000fe4000f8408ff */
[----:B------:R-:W-:-:S02]  /*6410*/  CS2R R52, SRZ ;  /* 0x0000000000347805 */ /* 0x000fc4000001ff00 */
        /* <DEDUP_REMOVED lines=23> */
.L_x_4939:
[----:B------:R-:W-:Y:S05]  /*6590*/  BSYNC B1 ;  /* 0x0000000000017941 */ /* 0x000fea0003800000 */
.L_x_4938:
        /* <DEDUP_REMOVED lines=48> */
.L_x_4941:
[----:B------:R-:W-:Y:S05]  /*68a0*/  BSYNC B1 ;  /* 0x0000000000017941 */ /* 0x000fea0003800000 */
.L_x_4940:
[----:B------:R-:W2:Y:S01]  /*68b0*/  LDL R11, [R1+0x38] ;  /* 0x00003800010b7983 */ /* 0x000ea20000100800 */
[----:B0-----:R-:W-:Y:S01]  /*68c0*/  IMAD.MOV.U32 R12, RZ, RZ, R33 ;  /* 0x000000ffff0c7224 */ /* 0x001fe200078e0021 */
[----:B------:R-:W-:Y:S01]  /*68d0*/  PRMT R165, R82, 0x5410, R81 ;  /* 0x0000541052a57816 */ /* 0x000fe20000000051 */
[----:B------:R-:W-:Y:S02]  /*68e0*/  IMAD.MOV.U32 R13, RZ, RZ, R36 ;  /* 0x000000ffff0d7224 */ /* 0x000fe400078e0024 */
[----:B------:R-:W-:-:S03]  /*68f0*/  IMAD.MOV.U32 R14, RZ, RZ, R37 ;  /* 0x000000ffff0e7224 */ /* 0x000fc600078e0025 */
[----:B------:R-:W-:Y:S01]  /*6900*/  PRMT R169, R13, 0x7610, R169 ;  /* 0x000076100da97816 */ /* 0x000fe200000000a9 */
[----:B------:R-:W-:Y:S01]  /*6910*/  IMAD.MOV.U32 R13, RZ, RZ, R40 ;  /* 0x000000ffff0d7224 */ /* 0x000fe200078e0028 */
[----:B--2---:R-:W-:Y:S01]  /*6920*/  R2UR UR4, R11 ;  /* 0x000000000b0472ca */ /* 0x004fe200000e0000 */
[----:B------:R-:W-:-:S05]  /*6930*/  IMAD.MOV.U32 R11, RZ, RZ, R32 ;  /* 0x000000ffff0b7224 */ /* 0x000fca00078e0020 */
        /* <DEDUP_REMOVED lines=59> */
[----:B------:R-:W-:Y:S02]  /*6cf0*/  IMAD.MOV.U32 R14, RZ, RZ, R74 ;  /* 0x000000ffff0e7224 */ /* 0x000fe400078e004a */
[----:B------:R-:W-:Y:S02]  /*6d00*/  IMAD.MOV.U32 R13, RZ, RZ, R75 ;  /* 0x000000ffff0d7224 */ /* 0x000fe400078e004b */
        /* <DEDUP_REMOVED lines=11> */
.L_x_4942:
[----:B------:R-:W-:Y:S01]  /*6dc0*/  IMAD R87, R18, 0x8, R2 ;  /* 0x0000000812577824 */ /* 0x000fe200078e0202 */
[----:B------:R-:W-:Y:S01]  /*6dd0*/  SHF.L.U32 R88, R219, 0x1f, RZ ;  /* 0x0000001fdb587819 */ /* 0x000fe200000006ff */
[----:B------:R-:W0:Y:S01]  /*6de0*/  LDC R131, c[0x0][0x2f4] ;  /* 0x0000bd00ff837b82 */ /* 0x000e220000000800 */
[----:B------:R-:W-:Y:S02]  /*6df0*/  BSSY B1, `(.L_x_4943) ;  /* 0x0000003000017945 */ /* 0x000fe40003800000 */
[----:B------:R-:W1:Y:S02]  /*6e00*/  SYNCS.PHASECHK.TRANS64.TRYWAIT P5, [R87+URZ+0x30890], R88 ;  /* 0x03089058570075a7 */ /* 0x000e6400080a017f */
[----:B-1----:R-:W-:Y:S05]  /*6e10*/  @!P5 BRA `(.L_x_4944) ;  /* 0x000002440010d947 */ /* 0x002fea0003800000 */
.L_x_5313:
[----:B------:R-:W-:Y:S05]  /*6e20*/  BSYNC B1 ;  /* 0x0000000000017941 */ /* 0x000fea0003800000 */
.L_x_4943:
[----:B------:R-:W-:Y:S01]  /*6e30*/  UMOV UR4, 0xffffffff ;  /* 0xffffffff00047882 */ /* 0x000fe20000000000 */
[----:B0-----:R-:W-:Y:S02]  /*6e40*/  IADD3 R135, -R121, R131, RZ ;  /* 0x0000008379877210 */ /* 0x001fe40007ffe1ff */
[----:B------:R-:W-:Y:S05]  /*6e50*/  BRA.DIV UR4, `(.L_x_4945) ;  /* 0x0000024604147947 */ /* 0x000fea000b800000 */
[----:B------:R0:W2:Y:S04]  /*6e60*/  SHFL.IDX PT, R117, R118, RZ, 0x1c1f ;  /* 0x001c1fff76757589 */ /* 0x0000a800000e0000 */
[----:B------:R0:W3:Y:S02]  /*6e70*/  SHFL.IDX PT, R116, R119, RZ, 0x1c1f ;  /* 0x001c1fff77747589 */ /* 0x0000e400000e0000 */
.L_x_5317:
[----:B------:R-:W-:Y:S04]  /*6e80*/  BSSY B1, `(.L_x_4946) ;  /* 0x0000158000017945 */ /* 0x000fe80003800000 */
[----:B------:R-:W-:Y:S05]  /*6e90*/  @P3 BRA `(.L_x_4947) ;  /* 0x0000001400583947 */ /* 0x000fea0003800000 */
[----:B------:R-:W-:Y:S01]  /*6ea0*/  ISETP.NE.AND P3, PT, R8, RZ, PT ;  /* 0x000000ff0800720c */ /* 0x000fe20003f65270 */
[----:B------:R-:W-:-:S12]  /*6eb0*/  BSSY B2, `(.L_x_4948) ;  /* 0x0000070000027945 */ /* 0x000fd80003800000 */
[----:B------:R-:W-:Y:S05]  /*6ec0*/  @!P3 BRA `(.L_x_4949) ;  /* 0x0000000400b8b947 */ /* 0x000fea0003800000 */
[----:B------:R-:W-:Y:S01]  /*6ed0*/  SEL R11, R121, R135, !P0 ;  /* 0x00000087790b7207 */ /* 0x000fe20004000000 */
[----:B------:R-:W-:Y:S01]  /*6ee0*/  IMAD R13, R18, 0x4800, R137 ;  /* 0x00004800120d7824 */ /* 0x000fe200078e0289 */
[C---:B---3--:R-:W-:Y:S01]  /*6ef0*/  LEA R122, P3, R5.reuse, R116, 0x1 ;  /* 0x00000074057a7211 */ /* 0x048fe200078608ff */
[----:B------:R-:W-:Y:S01]  /*6f00*/  BSSY B3, `(.L_x_4950) ;  /* 0x0000066000037945 */ /* 0x000fe20003800000 */
        /* <DEDUP_REMOVED lines=13> */
[----:B------:R-:W-:Y:S02]  /*6fe0*/  IMAD R12, R13, 0x2, R2 ;  /* 0x000000020d0c7824 */ /* 0x000fe400078e0202 */
[----:B------:R-:W-:-:S04]  /*6ff0*/  IMAD R11, R18, 0x4800, R11 ;  /* 0x00004800120b7824 */ /* 0x000fc800078e020b */
[----:B------:R-:W-:Y:S01]  /*7000*/  IMAD R80, R11, 0x2, R2 ;  /* 0x000000020b507824 */ /* 0x000fe200078e0202 */
[----:B------:R-:W2:Y:S05]  /*7010*/  LDS.128 R12, [R12+0x1e400] ;  /* 0x01e400000c0c7984 */ /* 0x000eaa0000000c00 */
[----:B------:R-:W3:Y:S01]  /*7020*/  LDS.128 R80, [R80+0x1e400] ;  /* 0x01e4000050507984 */ /* 0x000ee20000000c00 */
[----:B------:R-:W-:Y:S05]  /*7030*/  @P3 BRA `(.L_x_4951) ;  /* 0x0000000400483947 */ /* 0x000fea0003800000 */
[----:B------:R-:W-:Y:S01]  /*7040*/  HADD2.F32 R149, -RZ, R149.H0_H0 ;  /* 0x20000095ff957230 */ /* 0x000fe20000004100 */
[--C-:B------:R-:W-:Y:S01]  /*7050*/  SHF.R.U32.HI R156, RZ, 0x10, R53.reuse ;  /* 0x00000010ff9c7819 */ /* 0x100fe20000011635 */
[----:B---3--:R-:W-:Y:S01]  /*7060*/  HADD2.F32 R150, -RZ, R81.H0_H0 ;  /* 0x20000051ff967230 */ /* 0x008fe20000004100 */
[----:B------:R-:W-:Y:S01]  /*7070*/  SHF.R.U64 R52, R52, 0x10, R53 ;  /* 0x0000001034347819 */ /* 0x000fe20000001235 */
[--C-:B--2---:R-:W-:Y:S01]  /*7080*/  HADD2.F32 R152, -RZ, R13.reuse.H0_H0 ;  /* 0x2000000dff987230 */ /* 0x104fe20000004100 */
[--C-:B------:R-:W-:Y:S01]  /*7090*/  SHF.R.U64 R40, R40, 0x10, R41.reuse ;  /* 0x0000001028287819 */ /* 0x100fe20000001229 */
[----:B------:R-:W-:Y:S02]  /*70a0*/  HADD2.F32 R11, -RZ, R154.H0_H0 ;  /* 0x2000009aff0b7230 */ /* 0x000fe40000004100 */
[-C--:B------:R-:W-:Y:S01]  /*70b0*/  FMUL.FTZ R155, R150, R149.reuse ;  /* 0x00000095969b7220 */ /* 0x080fe20000410000 */
[----:B------:R-:W-:Y:S02]  /*70c0*/  HADD2.F32 R156, -RZ, R156.H0_H0 ;  /* 0x2000009cff9c7230 */ /* 0x000fe40000004100 */
[C---:B------:R-:W-:Y:S01]  /*70d0*/  FMUL.FTZ R149, R152.reuse, R149 ;  /* 0x0000009598957220 */ /* 0x040fe20000410000 */
[----:B------:R-:W-:Y:S01]  /*70e0*/  SHF.R.U32.HI R154, RZ, 0x10, R41 ;  /* 0x00000010ff9a7819 */ /* 0x000fe20000011629 */
[----:B------:R-:W-:Y:S01]  /*70f0*/  FFMA.FTZ R152, R152, R11, -R155 ;  /* 0x0000000b98987223 */ /* 0x000fe2000001089b */
[----:B------:R-:W-:-:S02]  /*7100*/  HADD2.F32 R13, -RZ, R13.H1_H1 ;  /* 0x3000000dff0d7230 */ /* 0x000fc40000004100 */
[----:B------:R-:W-:Y:S01]  /*7110*/  FFMA.FTZ R150, R150, R11, R149 ;  /* 0x0000000b96967223 */ /* 0x000fe20000010095 */
[----:B------:R-:W-:Y:S01]  /*7120*/  HADD2.F32 R11, -RZ, R81.H1_H1 ;  /* 0x30000051ff0b7230 */ /* 0x000fe20000004100 */
[----:B------:R-:W-:Y:S01]  /*7130*/  SHF.R.U64 R54, R54, 0x10, R55 ;  /* 0x0000001036367819 */ /* 0x000fe20000001237 */
[----:B------:R-:W-:Y:S01]  /*7140*/  HADD2.F32 R154, -RZ, R154.H0_H0 ;  /* 0x2000009aff9a7230 */ /* 0x000fe20000004100 */
[----:B------:R-:W-:Y:S01]  /*7150*/  SHF.R.U64 R42, R42, 0x10, R43 ;  /* 0x000000102a2a7819 */ /* 0x000fe2000000122b */
[----:B------:R-:W-:Y:S02]  /*7160*/  HADD2.F32 R149, -RZ, R83.H0_H0 ;  /* 0x20000053ff957230 */ /* 0x000fe40000004100 */
[-C--:B------:R-:W-:Y:S01]  /*7170*/  FMUL.FTZ R158, R11, R156.reuse ;  /* 0x0000009c0b9e7220 */ /* 0x080fe20000410000 */
[C---:B------:R-:W-:Y:S01]  /*7180*/  FMUL.FTZ R156, R13.reuse, R156 ;  /* 0x0000009c0d9c7220 */ /* 0x040fe20000410000 */
[----:B------:R-:W-:Y:S02]  /*7190*/  HADD2.F32 R81, -RZ, R15.H0_H0 ;  /* 0x2000000fff517230 */ /* 0x000fe40000004100 */
[-C--:B------:R-:W-:Y:S01]  /*71a0*/  FFMA.FTZ R13, R13, R154.reuse, -R158 ;  /* 0x0000009a0d0d7223 */ /* 0x080fe2000001089e */
[----:B------:R-:W-:Y:S01]  /*71b0*/  FFMA.FTZ R11, R11, R154, R156 ;  /* 0x0000009a0b0b7223 */ /* 0x000fe2000001009c */
[----:B------:R-:W-:-:S02]  /*71c0*/  HADD2.F32 R156, -RZ, R160.H1_H1 ;  /* 0x300000a0ff9c7230 */ /* 0x000fc40000004100 */
[----:B------:R-:W-:Y:S01]  /*71d0*/  HADD2.F32 R154, -RZ, R160.H0_H0 ;  /* 0x200000a0ff9a7230 */ /* 0x000fe20000004100 */
[----:B------:R-:W-:Y:S01]  /*71e0*/  F2FP.F16.F32.PACK_AB R13, R13, R152 ;  /* 0x000000980d0d723e */ /* 0x000fe200000000ff */
[----:B------:R-:W-:Y:S02]  /*71f0*/  HADD2.F32 R83, -RZ, R83.H1_H1 ;  /* 0x30000053ff537230 */ /* 0x000fe40000004100 */
[-C--:B------:R-:W-:Y:S01]  /*7200*/  FMUL.FTZ R158, R149, R156.reuse ;  /* 0x0000009c959e7220 */ /* 0x080fe20000410000 */
[C---:B------:R-:W-:Y:S01]  /*7210*/  FMUL.FTZ R156, R81.reuse, R156 ;  /* 0x0000009c519c7220 */ /* 0x040fe20000410000 */
[----:B------:R-:W-:Y:S02]  /*7220*/  HADD2.F32 R15, -RZ, R15.H1_H1 ;  /* 0x3000000fff0f7230 */ /* 0x000fe40000004100 */
[-C--:B------:R-:W-:Y:S01]  /*7230*/  FFMA.FTZ R81, R81, R154.reuse, -R158 ;  /* 0x0000009a51517223 */ /* 0x080fe2000001089e */
[----:B------:R-:W-:Y:S01]  /*7240*/  FFMA.FTZ R156, R149, R154, R156 ;  /* 0x0000009a959c7223 */ /* 0x000fe2000001009c */
[----:B------:R-:W-:Y:S01]  /*7250*/  SHF.R.U32.HI R154, RZ, 0x10, R55 ;  /* 0x00000010ff9a7819 */ /* 0x000fe20000011637 */
[----:B------:R-:W-:Y:S01]  /*7260*/  HADD2.F32 R162, -RZ, R162.H0_H0 ;  /* 0x200000a2ffa27230 */ /* 0x000fe20000004100 */
[----:B------:R-:W-:Y:S01]  /*7270*/  SHF.R.U32.HI R158, RZ, 0x10, R43 ;  /* 0x00000010ff9e7819 */ /* 0x000fe2000001162b */
[----:B------:R-:W-:-:S02]  /*7280*/  HADD2.F32 R53, -RZ, R12.H0_H0 ;  /* 0x2000000cff357230 */ /* 0x000fc40000004100 */
[----:B------:R-:W-:Y:S02]  /*7290*/  HADD2.F32 R154, -RZ, R154.H0_H0 ;  /* 0x2000009aff9a7230 */ /* 0x000fe40000004100 */
[----:B------:R-:W-:Y:S02]  /*72a0*/  HADD2.F32 R158, -RZ, R158.H0_H0 ;  /* 0x2000009eff9e7230 */ /* 0x000fe40000004100 */
[----:B------:R-:W-:Y:S02]  /*72b0*/  HADD2.F32 R52, -RZ, R52.H0_H0 ;  /* 0x20000034ff347230 */ /* 0x000fe40000004100 */
[-C--:B------:R-:W-:Y:S01]  /*72c0*/  FMUL.FTZ R160, R83, R154.reuse ;  /* 0x0000009a53a07220 */ /* 0x080fe20000410000 */
[C---:B------:R-:W-:Y:S01]  /*72d0*/  FMUL.FTZ R154, R15.reuse, R154 ;  /* 0x0000009a0f9a7220 */ /* 0x040fe20000410000 */
[----:B------:R-:W-:Y:S02]  /*72e0*/  HADD2.F32 R41, -RZ, R12.H1_H1 ;  /* 0x3000000cff297230 */ /* 0x000fe40000004100 */
[----:B------:R-:W-:Y:S01]  /*72f0*/  FFMA.FTZ R160, R15, R158, -R160 ;  /* 0x0000009e0fa07223 */ /* 0x000fe200000108a0 */
[----:B------:R-:W-:-:S02]  /*7300*/  HADD2.F32 R15, -RZ, R80.H0_H0 ;  /* 0x20000050ff0f7230 */ /* 0x000fc40000004100 */
[----:B------:R-:W-:Y:S01]  /*7310*/  FFMA.FTZ R83, R83, R158, R154 ;  /* 0x0000009e53537223 */ /* 0x000fe2000001009a */
[----:B------:R-:W-:Y:S02]  /*7320*/  HADD2.F32 R154, -RZ, R171.H1_H1 ;  /* 0x300000abff9a7230 */ /* 0x000fe40000004100 */
[----:B------:R-:W-:Y:S02]  /*7330*/  HADD2.F32 R40, -RZ, R40.H0_H0 ;  /* 0x20000028ff287230 */ /* 0x000fe40000004100 */
[-C--:B------:R-:W-:Y:S01]  /*7340*/  FMUL.FTZ R158, R15, R162.reuse ;  /* 0x000000a20f9e7220 */ /* 0x080fe20000410000 */
[C---:B------:R-:W-:Y:S01]  /*7350*/  FMUL.FTZ R162, R53.reuse, R162 ;  /* 0x000000a235a27220 */ /* 0x040fe20000410000 */
[----:B------:R-:W-:Y:S01]  /*7360*/  HADD2.F32 R149, -RZ, R173.H0_H0 ;  /* 0x200000adff957230 */ /* 0x000fe20000004100 */
[----:B------:R-:W-:Y:S01]  /*7370*/  F2FP.F16.F32.PACK_AB R160, R160, R81 ;  /* 0x00000051a0a0723e */ /* 0x000fe200000000ff */
[-C--:B------:R-:W-:Y:S01]  /*7380*/  FFMA.FTZ R158, R53, R154.reuse, -R158 ;  /* 0x0000009a359e7223 */ /* 0x080fe2000001089e */
[----:B------:R-:W-:Y:S01]  /*7390*/  FFMA.FTZ R162, R15, R154, R162 ;  /* 0x0000009a0fa27223 */ /* 0x000fe200000100a2 */
[----:B------:R-:W-:Y:S01]  /*73a0*/  HADD2.F32 R15, -RZ, R80.H1_H1 ;  /* 0x30000050ff0f7230 */ /* 0x000fe20000004100 */
[----:B------:R-:W-:Y:S01]  /*73b0*/  F2FP.F16.F32.PACK_AB R81, R11, R150 ;  /* 0x000000960b51723e */ /* 0x000fe200000000ff */
[----:B------:R-:W-:Y:S01]  /*73c0*/  HADD2.F32 R53, -RZ, R171.H0_H0 ;  /* 0x200000abff357230 */ /* 0x000fe20000004100 */
[----:B------:R-:W-:Y:S01]  /*73d0*/  F2FP.F16.F32.PACK_AB R83, R83, R156 ;  /* 0x0000009c5353723e */ /* 0x000fe200000000ff */
[----:B------:R-:W-:-:S02]  /*73e0*/  HADD2.F32 R54, -RZ, R54.H0_H0 ;  /* 0x20000036ff367230 */ /* 0x000fc40000004100 */
[-C--:B------:R-:W-:Y:S01]  /*73f0*/  FMUL.FTZ R12, R15, R52.reuse ;  /* 0x000000340f0c7220 */ /* 0x080fe20000410000 */
[C---:B------:R-:W-:Y:S01]  /*7400*/  FMUL.FTZ R52, R41.reuse, R52 ;  /* 0x0000003429347220 */ /* 0x040fe20000410000 */
[--C-:B------:R-:W-:Y:S02]  /*7410*/  HADD2.F32 R43, -RZ, R82.reuse.H1_H1 ;  /* 0x30000052ff2b7230 */ /* 0x100fe40000004100 */
[-C--:B------:R-:W-:Y:S01]  /*7420*/  FFMA.FTZ R41, R41, R40.reuse, -R12 ;  /* 0x0000002829297223 */ /* 0x080fe2000001080c */
[----:B------:R-:W-:Y:S01]  /*7430*/  FFMA.FTZ R15, R15, R40, R52 ;  /* 0x000000280f0f7223 */ /* 0x000fe20000010034 */
[----:B------:R-:W-:Y:S02]  /*7440*/  HADD2.F32 R12, -RZ, R82.H0_H0 ;  /* 0x20000052ff0c7230 */ /* 0x000fe40000004100 */
[----:B------:R-:W-:Y:S01]  /*7450*/  HADD2.F32 R40, -RZ, R14.H0_H0 ;  /* 0x2000000eff287230 */ /* 0x000fe20000004100 */
[----:B------:R-:W-:Y:S01]  /*7460*/  F2FP.F16.F32.PACK_AB R158, R41, R158 ;  /* 0x0000009e299e723e */ /* 0x000fe200000000ff */
[----:B------:R-:W-:-:S02]  /*7470*/  HADD2.F32 R42, -RZ, R42.H0_H0 ;  /* 0x2000002aff2a7230 */ /* 0x000fc40000004100 */
[-C--:B------:R-:W-:Y:S01]  /*7480*/  FMUL.FTZ R55, R12, R149.reuse ;  /* 0x000000950c377220 */ /* 0x080fe20000410000 */
[----:B------:R-:W-:Y:S01]  /*7490*/  F2FP.F16.F32.PACK_AB R80, R15, R162 ;  /* 0x000000a20f50723e */ /* 0x000fe200000000ff */
[C---:B------:R-:W-:Y:S01]  /*74a0*/  FMUL.FTZ R149, R40.reuse, R149 ;  /* 0x0000009528957220 */ /* 0x040fe20000410000 */
[----:B------:R-:W-:Y:S02]  /*74b0*/  IMAD.MOV.U32 R15, RZ, RZ, R160 ;  /* 0x000000ffff0f7224 */ /* 0x000fe400078e00a0 */
[-C--:B------:R-:W-:Y:S01]  /*74c0*/  FFMA.FTZ R55, R40, R53.reuse, -R55 ;  /* 0x0000003528377223 */ /* 0x080fe20000010837 */
[----:B------:R-:W-:Y:S01]  /*74d0*/  FFMA.FTZ R149, R12, R53, R149 ;  /* 0x000000350c957223 */ /* 0x000fe20000010095 */
[----:B------:R-:W-:Y:S02]  /*74e0*/  HADD2.F32 R53, -RZ, R14.H1_H1 ;  /* 0x3000000eff357230 */ /* 0x000fe40000004100 */
[----:B------:R-:W-:-:S03]  /*74f0*/  FMUL.FTZ R12, R43, R54 ;  /* 0x000000362b0c7220 */ /* 0x000fc60000410000 */
[C---:B------:R-:W-:Y:S01]  /*7500*/  FMUL.FTZ R54, R53.reuse, R54 ;  /* 0x0000003635367220 */ /* 0x040fe20000410000 */
[----:B------:R-:W-:-:S03]  /*7510*/  FFMA.FTZ R12, R53, R42, -R12 ;  /* 0x0000002a350c7223 */ /* 0x000fc6000001080c */
[----:B------:R-:W-:Y:S02]  /*7520*/  FFMA.FTZ R54, R43, R42, R54 ;  /* 0x0000002a2b367223 */ /* 0x000fe40000010036 */
[----:B------:R-:W-:Y:S02]  /*7530*/  F2FP.F16.F32.PACK_AB R14, R12, R55 ;  /* 0x000000370c0e723e */ /* 0x000fe400000000ff */
[----:B------:R-:W-:Y:S02]  /*7540*/  MOV R12, R158 ;  /* 0x0000009e000c7202 */ /* 0x000fe40000000f00 */
[----:B------:R-:W-:-:S07]  /*7550*/  F2FP.F16.F32.PACK_AB R82, R54, R149 ;  /* 0x000000953652723e */ /* 0x000fce00000000ff */
.L_x_4951:
[----:B------:R-:W-:Y:S05]  /*7560*/  BSYNC B3 ;  /* 0x0000000000037941 */ /* 0x000fea0003800000 */
.L_x_4950:
[----:B------:R-:W-:Y:S01]  /*7570*/  ISETP.GE.AND P3, PT, R148, R131, PT ;  /* 0x000000839400720c */ /* 0x000fe20003f66270 */
[----:B--2---:R4:W-:-:S12]  /*7580*/  ST.E.128 desc[UR60][R122.64], R12 ;  /* 0x0000000c7a007985 */ /* 0x0049d8000c101d3c */
[----:B------:R-:W-:-:S05]  /*7590*/  @!P3 IMAD.WIDE R40, R148, 0x2, R116 ;  /* 0x000000029428b825 */ /* 0x000fca00078e0274 */
[----:B---3--:R4:W-:Y:S02]  /*75a0*/  @!P3 ST.E.128 desc[UR60][R40.64], R80 ;  /* 0x000000502800b985 */ /* 0x0089e4000c101d3c */
.L_x_4949:
[----:B------:R-:W-:Y:S05]  /*75b0*/  BSYNC B2 ;  /* 0x0000000000027941 */ /* 0x000fea0003800000 */
.L_x_4948:
[----:B------:R-:W-:Y:S01]  /*75c0*/  ISETP.NE.AND P3, PT, R9, RZ, PT ;  /* 0x000000ff0900720c */ /* 0x000fe20003f65270 */
[----:B------:R-:W-:-:S12]  /*75d0*/  BSSY B2, `(.L_x_4952) ;  /* 0x0000071000027945 */ /* 0x000fd80003800000 */
[----:B------:R-:W-:Y:S05]  /*75e0*/  @!P3 BRA `(.L_x_4953) ;  /* 0x0000000400bcb947 */ /* 0x000fea0003800000 */
[----:B------:R-:W-:Y:S01]  /*75f0*/  SEL R11, R121, R135, !P1 ;  /* 0x00000087790b7207 */ /* 0x000fe20004800000 */
[----:B----4-:R-:W-:Y:S01]  /*7600*/  IMAD R13, R18, 0x4800, R136 ;  /* 0x00004800120d7824 */ /* 0x010fe200078e0288 */
        /* <DEDUP_REMOVED lines=22> */
[--C-:B---3--:R-:W-:Y:S01]  /*7770*/  HADD2.F32 R80, -RZ, R41.reuse.H0_H0 ;  /* 0x20000029ff507230 */ /* 0x108fe20000004100 */
[--C-:B------:R-:W-:Y:S01]  /*7780*/  SHF.R.U64 R36, R48, 0x10, R49.reuse ;  /* 0x0000001030247819 */ /* 0x100fe20000001231 */
[----:B------:R-:W-:Y:S01]  /*7790*/  HADD2.F32 R81, -RZ, R41.H1_H1 ;  /* 0x30000029ff517230 */ /* 0x000fe20000004100 */
[----:B------:R-:W-:Y:S01]  /*77a0*/  SHF.R.U32.HI R48, RZ, 0x10, R49 ;  /* 0x00000010ff307819 */ /* 0x000fe20000011631 */
[--C-:B--2---:R-:W-:Y:S01]  /*77b0*/  HADD2.F32 R41, -RZ, R13.reuse.H0_H0 ;  /* 0x2000000dff297230 */ /* 0x104fe20000004100 */
[--C-:B------:R-:W-:Y:S01]  /*77c0*/  SHF.R.U64 R49, R50, 0x10, R51.reuse ;  /* 0x0000001032317819 */ /* 0x100fe20000001233 */
[----:B------:R-:W-:Y:S01]  /*77d0*/  HADD2.F32 R13, -RZ, R13.H1_H1 ;  /* 0x3000000dff0d7230 */ /* 0x000fe20000004100 */
[----:B------:R-:W-:Y:S01]  /*77e0*/  SHF.R.U32.HI R50, RZ, 0x10, R51 ;  /* 0x00000010ff327819 */ /* 0x000fe20000011633 */
[----:B------:R-:W-:Y:S01]  /*77f0*/  IMAD.MOV.U32 R51, RZ, RZ, R42 ;  /* 0x000000ffff337224 */ /* 0x000fe200078e002a */
[----:B------:R-:W-:Y:S01]  /*7800*/  SHF.R.U32.HI R37, RZ, 0x10, R37 ;  /* 0x00000010ff257819 */ /* 0x000fe20000011625 */
[----:B------:R-:W-:Y:S01]  /*7810*/  HADD2.F32 R42, -RZ, R172.H1_H1 ;  /* 0x300000acff2a7230 */ /* 0x000fe20000004100 */
[--C-:B------:R-:W-:Y:S01]  /*7820*/  SHF.R.U64 R38, R38, 0x10, R39.reuse ;  /* 0x0000001026267819 */ /* 0x100fe20000001227 */
[----:B------:R-:W-:Y:S01]  /*7830*/  HADD2.F32 R48, -RZ, R48.H0_H0 ;  /* 0x20000030ff307230 */ /* 0x000fe20000004100 */
[----:B------:R-:W-:Y:S01]  /*7840*/  SHF.R.U32.HI R39, RZ, 0x10, R39 ;  /* 0x00000010ff277819 */ /* 0x000fe20000011627 */
[----:B------:R-:W-:-:S02]  /*7850*/  HADD2.F32 R122, -RZ, R37.H0_H0 ;  /* 0x20000025ff7a7230 */ /* 0x000fc40000004100 */
[CC--:B------:R-:W-:Y:S01]  /*7860*/  FMUL.FTZ R82, R80.reuse, R42.reuse ;  /* 0x0000002a50527220 */ /* 0x0c0fe20000410000 */
[----:B------:R-:W-:Y:S01]  /*7870*/  FMUL.FTZ R37, R41, R42 ;  /* 0x0000002a29257220 */ /* 0x000fe20000410000 */
[----:B------:R-:W-:Y:S02]  /*7880*/  HADD2.F32 R55, -RZ, R170.H1_H1 ;  /* 0x300000aaff377230 */ /* 0x000fe40000004100 */
[-C--:B------:R-:W-:Y:S01]  /*7890*/  FMUL.FTZ R42, R81, R48.reuse ;  /* 0x00000030512a7220 */ /* 0x080fe20000410000 */
[----:B------:R-:W-:Y:S01]  /*78a0*/  FMUL.FTZ R48, R13, R48 ;  /* 0x000000300d307220 */ /* 0x000fe20000410000 */
[----:B------:R-:W-:Y:S02]  /*78b0*/  HADD2.F32 R39, -RZ, R39.H0_H0 ;  /* 0x20000027ff277230 */ /* 0x000fe40000004100 */
[-C--:B------:R-:W-:Y:S01]  /*78c0*/  FFMA.FTZ R37, R80, R55.reuse, R37 ;  /* 0x0000003750257223 */ /* 0x080fe20000010025 */
[----:B------:R-:W-:Y:S01]  /*78d0*/  FFMA.FTZ R48, R81, R122, R48 ;  /* 0x0000007a51307223 */ /* 0x000fe20000010030 */
[----:B------:R-:W-:Y:S01]  /*78e0*/  FFMA.FTZ R82, R41, R55, -R82 ;  /* 0x0000003729527223 */ /* 0x000fe20000010852 */
[----:B------:R-:W-:-:S02]  /*78f0*/  HADD2.F32 R80, -RZ, R43.H1_H1 ;  /* 0x3000002bff507230 */ /* 0x000fc40000004100 */
[----:B------:R-:W-:Y:S01]  /*7900*/  FFMA.FTZ R13, R13, R122, -R42 ;  /* 0x0000007a0d0d7223 */ /* 0x000fe2000001082a */
[----:B------:R-:W-:Y:S02]  /*7910*/  HADD2.F32 R81, -RZ, R50.H0_H0 ;  /* 0x20000032ff517230 */ /* 0x000fe40000004100 */
[----:B------:R-:W-:Y:S02]  /*7920*/  HADD2.F32 R41, -RZ, R172.H0_H0 ;  /* 0x200000acff297230 */ /* 0x000fe40000004100 */
[----:B------:R-:W-:Y:S01]  /*7930*/  HADD2.F32 R55, -RZ, R43.H0_H0 ;  /* 0x2000002bff377230 */ /* 0x000fe20000004100 */
[----:B------:R-:W-:Y:S01]  /*7940*/  F2FP.F16.F32.PACK_AB R13, R13, R82 ;  /* 0x000000520d0d723e */ /* 0x000fe200000000ff */
[--C-:B------:R-:W-:Y:S02]  /*7950*/  HADD2.F32 R50, -RZ, R15.reuse.H1_H1 ;  /* 0x3000000fff327230 */ /* 0x100fe40000004100 */
[----:B------:R-:W-:Y:S02]  /*7960*/  HADD2.F32 R43, -RZ, R15.H0_H0 ;  /* 0x2000000fff2b7230 */ /* 0x000fe40000004100 */
[----:B------:R-:W-:Y:S01]  /*7970*/  FMUL.FTZ R15, R80, R81 ;  /* 0x00000051500f7220 */ /* 0x000fe20000410000 */
[----:B------:R-:W-:-:S02]  /*7980*/  HADD2.F32 R42, -RZ, R170.H0_H0 ;  /* 0x200000aaff2a7230 */ /* 0x000fc40000004100 */
[----:B------:R-:W-:Y:S01]  /*7990*/  FMUL.FTZ R122, R55, R41 ;  /* 0x00000029377a7220 */ /* 0x000fe20000410000 */
[C---:B------:R-:W-:Y:S01]  /*79a0*/  FMUL.FTZ R81, R50.reuse, R81 ;  /* 0x0000005132517220 */ /* 0x040fe20000410000 */
[C---:B------:R-:W-:Y:S01]  /*79b0*/  FMUL.FTZ R148, R43.reuse, R41 ;  /* 0x000000292b947220 */ /* 0x040fe20000410000 */
[-C--:B------:R-:W-:Y:S01]  /*79c0*/  FFMA.FTZ R15, R50, R39.reuse, -R15 ;  /* 0x00000027320f7223 */ /* 0x080fe2000001080f */
[-C--:B------:R-:W-:Y:S01]  /*79d0*/  FFMA.FTZ R122, R43, R42.reuse, -R122 ;  /* 0x0000002a2b7a7223 */ /* 0x080fe2000001087a */
[----:B------:R-:W-:Y:S01]  /*79e0*/  FFMA.FTZ R81, R80, R39, R81 ;  /* 0x0000002750517223 */ /* 0x000fe20000010051 */
[----:B------:R-:W-:Y:S01]  /*79f0*/  FFMA.FTZ R148, R55, R42, R148 ;  /* 0x0000002a37947223 */ /* 0x000fe20000010094 */
[----:B------:R-:W-:Y:S02]  /*7a00*/  HADD2.F32 R39, -RZ, R169.H1_H1 ;  /* 0x300000a9ff277230 */ /* 0x000fe40000004100 */
[----:B------:R-:W-:Y:S01]  /*7a10*/  HADD2.F32 R36, -RZ, R36.H0_H0 ;  /* 0x20000024ff247230 */ /* 0x000fe20000004100 */
[----:B------:R-:W-:Y:S01]  /*7a20*/  F2FP.F16.F32.PACK_AB R15, R15, R122 ;  /* 0x0000007a0f0f723e */ /* 0x000fe200000000ff */
[----:B------:R-:W-:-:S02]  /*7a30*/  HADD2.F32 R50, -RZ, R40.H0_H0 ;  /* 0x20000028ff327230 */ /* 0x000fc40000004100 */
[----:B------:R-:W-:Y:S02]  /*7a40*/  HADD2.F32 R43, -RZ, R40.H1_H1 ;  /* 0x30000028ff2b7230 */ /* 0x000fe40000004100 */
[--C-:B------:R-:W-:Y:S02]  /*7a50*/  HADD2.F32 R42, -RZ, R12.reuse.H0_H0 ;  /* 0x2000000cff2a7230 */ /* 0x100fe40000004100 */
        /* <DEDUP_REMOVED lines=11> */
[----:B------:R-:W-:Y:S01]  /*7b10*/  FFMA.FTZ R36, R43, R12, R36 ;  /* 0x0000000c2b247223 */ /* 0x000fe20000010024 */
[----:B------:R-:W-:Y:S02]  /*7b20*/  HADD2.F32 R12, -RZ, R168.H0_H0 ;  /* 0x200000a8ff0c7230 */ /* 0x000fe40000004100 */
[--C-:B------:R-:W-:Y:S01]  /*7b30*/  HADD2.F32 R43, -RZ, R51.reuse.H0_H0 ;  /* 0x20000033ff2b7230 */ /* 0x100fe20000004100 */
[----:B------:R-:W-:Y:S01]  /*7b40*/  F2FP.F16.F32.PACK_AB R40, R40, R11 ;  /* 0x0000000b2828723e */ /* 0x000fe200000000ff */
[----:B------:R-:W-:Y:S01]  /*7b50*/  HADD2.F32 R42, -RZ, R14.H0_H0 ;  /* 0x2000000eff2a7230 */ /* 0x000fe20000004100 */
[----:B------:R-:W-:Y:S01]  /*7b60*/  F2FP.F16.F32.PACK_AB R36, R36, R39 ;  /* 0x000000272424723e */ /* 0x000fe200000000ff */
[----:B------:R-:W-:-:S02]  /*7b70*/  HADD2.F32 R50, -RZ, R51.H1_H1 ;  /* 0x30000033ff327230 */ /* 0x000fc40000004100 */
[CC--:B------:R-:W-:Y:S01]  /*7b80*/  FMUL.FTZ R51, R43.reuse, R12.reuse ;  /* 0x0000000c2b337220 */ /* 0x0c0fe20000410000 */
[----:B------:R-:W-:Y:S02]  /*7b90*/  HADD2.F32 R14, -RZ, R14.H1_H1 ;  /* 0x3000000eff0e7230 */ /* 0x000fe40000004100 */
[----:B------:R-:W-:Y:S01]  /*7ba0*/  FMUL.FTZ R12, R42, R12 ;  /* 0x0000000c2a0c7220 */ /* 0x000fe20000410000 */
[----:B------:R-:W-:Y:S02]  /*7bb0*/  HADD2.F32 R41, -RZ, R168.H1_H1 ;  /* 0x300000a8ff297230 */ /* 0x000fe40000004100 */
[-C--:B------:R-:W-:Y:S01]  /*7bc0*/  FMUL.FTZ R83, R50, R49.reuse ;  /* 0x0000003132537220 */ /* 0x080fe20000410000 */
[----:B------:R-:W-:Y:S02]  /*7bd0*/  HADD2.F32 R55, -RZ, R38.H0_H0 ;  /* 0x20000026ff377230 */ /* 0x000fe40000004100 */
[----:B------:R-:W-:Y:S01]  /*7be0*/  FMUL.FTZ R49, R14, R49 ;  /* 0x000000310e317220 */ /* 0x000fe20000410000 */
[-C--:B------:R-:W-:Y:S01]  /*7bf0*/  FFMA.FTZ R12, R43, R41.reuse, R12 ;  /* 0x000000292b0c7223 */ /* 0x080fe2000001000c */
[----:B------:R-:W-:-:S02]  /*7c00*/  FFMA.FTZ R51, R42, R41, -R51 ;  /* 0x000000292a337223 */ /* 0x000fc40000010833 */
[-C--:B------:R-:W-:Y:S01]  /*7c10*/  FFMA.FTZ R49, R50, R55.reuse, R49 ;  /* 0x0000003732317223 */ /* 0x080fe20000010031 */
[----:B------:R-:W-:Y:S01]  /*7c20*/  FFMA.FTZ R14, R14, R55, -R83 ;  /* 0x000000370e0e7223 */ /* 0x000fe20000010853 */
[----:B------:R-:W-:Y:S02]  /*7c30*/  F2FP.F16.F32.PACK_AB R41, R48, R37 ;  /* 0x000000253029723e */ /* 0x000fe400000000ff */
[----:B------:R-:W-:Y:S02]  /*7c40*/  F2FP.F16.F32.PACK_AB R43, R81, R148 ;  /* 0x00000094512b723e */ /* 0x000fe400000000ff */
[----:B------:R-:W-:Y:S01]  /*7c50*/  F2FP.F16.F32.PACK_AB R42, R49, R12 ;  /* 0x0000000c312a723e */ /* 0x000fe200000000ff */
[----:B------:R-:W-:Y:S01]  /*7c60*/  IMAD.MOV.U32 R12, RZ, RZ, R40 ;  /* 0x000000ffff0c7224 */ /* 0x000fe200078e0028 */
[----:B------:R-:W-:Y:S01]  /*7c70*/  F2FP.F16.F32.PACK_AB R14, R14, R51 ;  /* 0x000000330e0e723e */ /* 0x000fe200000000ff */
[----:B------:R-:W-:-:S07]  /*7c80*/  IMAD.MOV.U32 R40, RZ, RZ, R36 ;  /* 0x000000ffff287224 */ /* 0x000fce00078e0024 */
.L_x_4955:
[----:B------:R-:W-:Y:S05]  /*7c90*/  BSYNC B3 ;  /* 0x0000000000037941 */ /* 0x000fea0003800000 */
.L_x_4954:
[----:B------:R-:W-:Y:S01]  /*7ca0*/  ISETP.GE.AND P3, PT, R54, R131, PT ;  /* 0x000000833600720c */ /* 0x000fe20003f66270 */
[----:B--2---:R2:W-:-:S12]  /*7cb0*/  ST.E.128 desc[UR60][R52.64], R12 ;  /* 0x0000000c34007985 */ /* 0x0045d8000c101d3c */
[----:B------:R-:W-:-:S05]  /*7cc0*/  @!P3 IMAD.WIDE R36, R54, 0x2, R116 ;  /* 0x000000023624b825 */ /* 0x000fca00078e0274 */
[----:B---3--:R2:W-:Y:S02]  /*7cd0*/  @!P3 ST.E.128 desc[UR60][R36.64], R40 ;  /* 0x000000282400b985 */ /* 0x0085e4000c101d3c */
.L_x_4953:
[----:B------:R-:W-:Y:S05]  /*7ce0*/  BSYNC B2 ;  /* 0x0000000000027941 */ /* 0x000fea0003800000 */
.L_x_4952:
[----:B------:R-:W-:-:S13]  /*7cf0*/  ISETP.NE.AND P3, PT, R10, RZ, PT ;  /* 0x000000ff0a00720c */ /* 0x000fda0003f65270 */
[----:B------:R-:W-:Y:S05]  /*7d00*/  @!P3 BRA `(.L_x_4947) ;  /* 0x0000000400bcb947 */ /* 0x000fea0003800000 */
[----:B------:R-:W-:Y:S01]  /*7d10*/  LOP3.LUT P5, RZ, R22, 0x1, RZ, 0xc0, !PT ;  /* 0x0000000116ff7812 */ /* 0x000fe200078ac0ff */
[----:B------:R-:W-:Y:S01]  /*7d20*/  BSSY B2, `(.L_x_4956) ;  /* 0x0000069000027945 */ /* 0x000fe20003800000 */
[----:B--234-:R-:W-:Y:S02]  /*7d30*/  LEA R40, P3, R7, R116, 0x1 ;  /* 0x0000007407287211 */ /* 0x01cfe400078608ff */
[----:B------:R-:W-:Y:S02]  /*7d40*/  SEL R11, R121, R135, !P5 ;  /* 0x00000087790b7207 */ /* 0x000fe40006800000 */
[----:B------:R-:W-:Y:S02]  /*7d50*/  LEA.HI.X R41, R7, R117, R108, 0x1, P3 ;  /* 0x0000007507297211 */ /* 0x000fe400018f0c6c */
[----:B------:R-:W-:Y:S02]  /*7d60*/  SHF.R.S32.HI R12, RZ, 0x1f, R11 ;  /* 0x0000001fff0c7819 */ /* 0x000fe4000001140b */
[----:B------:R-:W-:-:S02]  /*7d70*/  ISETP.GE.AND P3, PT, R196, R120, PT ;  /* 0x00000078c400720c */ /* 0x000fc40003f66270 */
[----:B------:R-:W-:-:S04]  /*7d80*/  LEA.HI R11, R12, R11, RZ, 0x4 ;  /* 0x0000000b0c0b7211 */ /* 0x000fc800078f20ff */
[----:B------:R-:W-:-:S04]  /*7d90*/  LEA.HI.SX32 R11, R11, R112, 0x1c ;  /* 0x000000700b0b7211 */ /* 0x000fc800078fe2ff */
[----:B------:R-:W-:Y:S01]  /*7da0*/  SHF.R.S32.HI R12, RZ, 0x1f, R11 ;  /* 0x0000001fff0c7819 */ /* 0x000fe2000001140b */
[----:B------:R-:W-:-:S03]  /*7db0*/  IMAD.SHL.U32 R42, R11, 0x8, RZ ;  /* 0x000000080b2a7824 */ /* 0x000fc600078e00ff */
[----:B------:R-:W-:Y:S02]  /*7dc0*/  LEA.HI R12, R12, R11, RZ, 0x3 ;  /* 0x0000000b0c0c7211 */ /* 0x000fe400078f18ff */
[----:B------:R-:W-:Y:S02]  /*7dd0*/  LOP3.LUT R11, R227, 0x38, R42, 0xf8, !PT ;  /* 0x00000038e30b7812 */ /* 0x000fe400078ef82a */
[----:B------:R-:W-:Y:S02]  /*7de0*/  SHF.R.S32.HI R12, RZ, 0x3, R12 ;  /* 0x00000003ff0c7819 */ /* 0x000fe4000001140c */
[----:B------:R-:W-:-:S03]  /*7df0*/  LOP3.LUT R11, R11, R228, RZ, 0x3c, !PT ;  /* 0x000000e40b0b7212 */ /* 0x000fc600078e3cff */
[----:B------:R-:W-:-:S05]  /*7e00*/  IMAD R12, R12, 0x1800, R229 ;  /* 0x000018000c0c7824 */ /* 0x000fca00078e02e5 */
        /* <DEDUP_REMOVED lines=8> */
[----:B--2---:R-:W-:Y:S01]  /*7e90*/  SHF.R.U64 R11, R32, 0x10, R33 ;  /* 0x00000010200b7819 */ /* 0x004fe20000001221 */
[----:B------:R-:W-:Y:S01]  /*7ea0*/  HADD2.F32 R49, -RZ, R167.H1_H1 ;  /* 0x300000a7ff317230 */ /* 0x000fe20000004100 */
[--C-:B------:R-:W-:Y:S01]  /*7eb0*/  SHF.R.U64 R32, R44, 0x10, R45.reuse ;  /* 0x000000102c207819 */ /* 0x100fe2000000122d */
[----:B----4-:R-:W-:Y:S01]  /*7ec0*/  HADD2.F32 R48, -RZ, R37.H0_H0 ;  /* 0x20000025ff307230 */ /* 0x010fe20000004100 */
[----:B------:R-:W-:Y:S01]  /*7ed0*/  SHF.R.U32.HI R44, RZ, 0x10, R45 ;  /* 0x00000010ff2c7819 */ /* 0x000fe2000001162d */
[----:B---3--:R-:W-:Y:S01]  /*7ee0*/  HADD2.F32 R52, -RZ, R13.H0_H0 ;  /* 0x2000000dff347230 */ /* 0x008fe20000004100 */
[----:B------:R-:W-:Y:S01]  /*7ef0*/  SHF.R.U32.HI R33, RZ, 0x10, R33 ;  /* 0x00000010ff217819 */ /* 0x000fe20000011621 */
[----:B------:R-:W-:Y:S01]  /*7f00*/  HADD2.F32 R37, -RZ, R37.H1_H1 ;  /* 0x30000025ff257230 */ /* 0x000fe20000004100 */
[--C-:B------:R-:W-:Y:S01]  /*7f10*/  SHF.R.U64 R43, R46, 0x10, R47.reuse ;  /* 0x000000102e2b7819 */ /* 0x100fe2000000122f */
[----:B------:R-:W-:Y:S01]  /*7f20*/  HADD2.F32 R44, -RZ, R44.H0_H0 ;  /* 0x2000002cff2c7230 */ /* 0x000fe20000004100 */
[----:B------:R-:W-:Y:S01]  /*7f30*/  SHF.R.U32.HI R46, RZ, 0x10, R47 ;  /* 0x00000010ff2e7819 */ /* 0x000fe2000001162f */
[----:B------:R-:W-:-:S02]  /*7f40*/  HADD2.F32 R47, -RZ, R13.H1_H1 ;  /* 0x3000000dff2f7230 */ /* 0x000fc40000004100 */
[-C--:B------:R-:W-:Y:S01]  /*7f50*/  FMUL.FTZ R13, R48, R49.reuse ;  /* 0x00000031300d7220 */ /* 0x080fe20000410000 */
[----:B------:R-:W-:Y:S02]  /*7f60*/  HADD2.F32 R45, -RZ, R164.H0_H0 ;  /* 0x200000a4ff2d7230 */ /* 0x000fe40000004100 */
[-C--:B------:R-:W-:Y:S01]  /*7f70*/  FMUL.FTZ R54, R37, R44.reuse ;  /* 0x0000002c25367220 */ /* 0x080fe20000410000 */
[----:B------:R-:W-:Y:S02]  /*7f80*/  HADD2.F32 R50, -RZ, R33.H0_H0 ;  /* 0x20000021ff327230 */ /* 0x000fe40000004100 */
[----:B------:R-:W-:Y:S01]  /*7f90*/  FMUL.FTZ R33, R52, R49 ;  /* 0x0000003134217220 */ /* 0x000fe20000410000 */
[C---:B------:R-:W-:Y:S01]  /*7fa0*/  FMUL.FTZ R80, R47.reuse, R44 ;  /* 0x0000002c2f507220 */ /* 0x040fe20000410000 */
[----:B------:R-:W-:Y:S01]  /*7fb0*/  SHF.R.U64 R34, R34, 0x10, R35 ;  /* 0x0000001022227819 */ /* 0x000fe20000001223 */
[-C--:B------:R-:W-:Y:S01]  /*7fc0*/  FFMA.FTZ R13, R52, R45.reuse, -R13 ;  /* 0x0000002d340d7223 */ /* 0x080fe2000001080d */
[----:B------:R-:W-:Y:S01]  /*7fd0*/  FFMA.FTZ R33, R48, R45, R33 ;  /* 0x0000002d30217223 */ /* 0x000fe20000010021 */
[----:B------:R-:W-:Y:S01]  /*7fe0*/  SHF.R.U32.HI R35, RZ, 0x10, R35 ;  /* 0x00000010ff237819 */ /* 0x000fe20000011623 */
[-C--:B------:R-:W-:Y:S01]  /*7ff0*/  FFMA.FTZ R44, R47, R50.reuse, -R54 ;  /* 0x000000322f2c7223 */ /* 0x080fe20000010836 */
[----:B------:R-:W-:Y:S01]  /*8000*/  FFMA.FTZ R48, R37, R50, R80 ;  /* 0x0000003225307223 */ /* 0x000fe20000010050 */
[----:B------:R-:W-:-:S02]  /*8010*/  HADD2.F32 R47, -RZ, R166.H1_H1 ;  /* 0x300000a6ff2f7230 */ /* 0x000fc40000004100 */
[----:B------:R-:W-:Y:S01]  /*8020*/  HADD2.F32 R50, -RZ, R39.H0_H0 ;  /* 0x20000027ff327230 */ /* 0x000fe20000004100 */
[----:B------:R-:W-:Y:S01]  /*8030*/  F2FP.F16.F32.PACK_AB R13, R44, R13 ;  /* 0x0000000d2c0d723e */ /* 0x000fe200000000ff */
[----:B------:R-:W-:Y:S01]  /*8040*/  HADD2.F32 R52, -RZ, R15.H0_H0 ;  /* 0x2000000fff347230 */ /* 0x000fe20000004100 */
[----:B------:R-:W-:Y:S01]  /*8050*/  F2FP.F16.F32.PACK_AB R33, R48, R33 ;  /* 0x000000213021723e */ /* 0x000fe200000000ff */
[----:B------:R-:W-:Y:S02]  /*8060*/  HADD2.F32 R39, -RZ, R39.H1_H1 ;  /* 0x30000027ff277230 */ /* 0x000fe40000004100 */
[----:B------:R-:W-:Y:S02]  /*8070*/  HADD2.F32 R49, -RZ, R46.H0_H0 ;  /* 0x2000002eff317230 */ /* 0x000fe40000004100 */
[----:B------:R-:W-:Y:S02]  /*8080*/  HADD2.F32 R46, -RZ, R15.H1_H1 ;  /* 0x3000000fff2e7230 */ /* 0x000fe40000004100 */
[----:B------:R-:W-:Y:S01]  /*8090*/  FMUL.FTZ R15, R50, R47 ;  /* 0x0000002f320f7220 */ /* 0x000fe20000410000 */
[----:B------:R-:W-:-:S02]  /*80a0*/  HADD2.F32 R45, -RZ, R35.H0_H0 ;  /* 0x20000023ff2d7230 */ /* 0x000fc40000004100 */
[----:B------:R-:W-:Y:S01]  /*80b0*/  FMUL.FTZ R35, R52, R47 ;  /* 0x0000002f34237220 */ /* 0x000fe20000410000 */
[----:B------:R-:W-:Y:S02]  /*80c0*/  HADD2.F32 R37, -RZ, R165.H0_H0 ;  /* 0x200000a5ff257230 */ /* 0x000fe40000004100 */
[CC--:B------:R-:W-:Y:S01]  /*80d0*/  FMUL.FTZ R47, R39.reuse, R49.reuse ;  /* 0x00000031272f7220 */ /* 0x0c0fe20000410000 */
[----:B------:R-:W-:Y:S01]  /*80e0*/  FMUL.FTZ R54, R46, R49 ;  /* 0x000000312e367220 */ /* 0x000fe20000410000 */
[----:B------:R-:W-:Y:S02]  /*80f0*/  HADD2.F32 R167, -RZ, R167.H0_H0 ;  /* 0x200000a7ffa77230 */ /* 0x000fe40000004100 */
[----:B------:R-:W-:Y:S01]  /*8100*/  FFMA.FTZ R35, R50, R37, R35 ;  /* 0x0000002532237223 */ /* 0x000fe20000010023 */
[----:B------:R-:W-:Y:S01]  /*8110*/  FFMA.FTZ R46, R46, R45, -R47 ;  /* 0x0000002d2e2e7223 */ /* 0x000fe2000001082f */
[----:B------:R-:W-:Y:S01]  /*8120*/  FFMA.FTZ R15, R52, R37, -R15 ;  /* 0x00000025340f7223 */ /* 0x000fe2000001080f */
[----:B------:R-:W-:Y:S01]  /*8130*/  FFMA.FTZ R50, R39, R45, R54 ;  /* 0x0000002d27327223 */ /* 0x000fe20000010036 */
[----:B------:R-:W-:-:S02]  /*8140*/  HADD2.F32 R47, -RZ, R32.H0_H0 ;  /* 0x20000020ff2f7230 */ /* 0x000fc40000004100 */
[----:B------:R-:W-:Y:S01]  /*8150*/  HADD2.F32 R37, -RZ, R36.H0_H0 ;  /* 0x20000024ff257230 */ /* 0x000fe20000004100 */
[----:B------:R-:W-:Y:S01]  /*8160*/  F2FP.F16.F32.PACK_AB R15, R46, R15 ;  /* 0x0000000f2e0f723e */ /* 0x000fe200000000ff */
[----:B------:R-:W-:Y:S02]  /*8170*/  HADD2.F32 R32, -RZ, R12.H0_H0 ;  /* 0x2000000cff207230 */ /* 0x000fe40000004100 */
[----:B------:R-:W-:Y:S02]  /*8180*/  HADD2.F32 R39, -RZ, R36.H1_H1 ;  /* 0x30000024ff277230 */ /* 0x000fe40000004100 */
[----:B------:R-:W-:Y:S02]  /*8190*/  HADD2.F32 R36, -RZ, R12.H1_H1 ;  /* 0x3000000cff247230 */ /* 0x000fe40000004100 */
[----:B------:R-:W-:Y:S01]  /*81a0*/  FMUL.FTZ R12, R32, R167 ;  /* 0x000000a7200c7220 */ /* 0x000fe20000410000 */
[----:B------:R-:W-:Y:S02]  /*81b0*/  HADD2.F32 R164, -RZ, R164.H1_H1 ;  /* 0x300000a4ffa47230 */ /* 0x000fe40000004100 */
[----:B------:R-:W-:Y:S01]  /*81c0*/  FMUL.FTZ R49, R39, R47 ;  /* 0x0000002f27317220 */ /* 0x000fe20000410000 */
[----:B------:R-:W-:-:S02]  /*81d0*/  HADD2.F32 R45, -RZ, R11.H0_H0 ;  /* 0x2000000bff2d7230 */ /* 0x000fc40000004100 */
[C---:B------:R-:W-:Y:S01]  /*81e0*/  FMUL.FTZ R11, R37.reuse, R167 ;  /* 0x000000a7250b7220 */ /* 0x040fe20000410000 */
[----:B------:R-:W-:Y:S01]  /*81f0*/  FMUL.FTZ R52, R36, R47 ;  /* 0x0000002f24347220 */ /* 0x000fe20000410000 */
[-C--:B------:R-:W-:Y:S01]  /*8200*/  FFMA.FTZ R12, R37, R164.reuse, R12 ;  /* 0x000000a4250c7223 */ /* 0x080fe2000001000c */
[----:B------:R-:W-:Y:S02]  /*8210*/  HADD2.F32 R166, -RZ, R166.H0_H0 ;  /* 0x200000a6ffa67230 */ /* 0x000fe40000004100 */
[----:B------:R-:W-:Y:S01]  /*8220*/  FFMA.FTZ R11, R32, R164, -R11 ;  /* 0x000000a4200b7223 */ /* 0x000fe2000001080b */
[-C--:B------:R-:W-:Y:S01]  /*8230*/  FFMA.FTZ R37, R39, R45.reuse, R52 ;  /* 0x0000002d27257223 */ /* 0x080fe20000010034 */
[----:B------:R-:W-:Y:S01]  /*8240*/  FFMA.FTZ R32, R36, R45, -R49 ;  /* 0x0000002d24207223 */ /* 0x000fe20000010831 */
[----:B------:R-:W-:Y:S02]  /*8250*/  HADD2.F32 R39, -RZ, R38.H0_H0 ;  /* 0x20000026ff277230 */ /* 0x000fe40000004100 */
[----:B------:R-:W-:-:S02]  /*8260*/  HADD2.F32 R45, -RZ, R43.H0_H0 ;  /* 0x2000002bff2d7230 */ /* 0x000fc40000004100 */
[----:B------:R-:W-:Y:S02]  /*8270*/  HADD2.F32 R36, -RZ, R14.H0_H0 ;  /* 0x2000000eff247230 */ /* 0x000fe40000004100 */
[-C--:B------:R-:W-:Y:S01]  /*8280*/  FMUL.FTZ R47, R39, R166.reuse ;  /* 0x000000a6272f7220 */ /* 0x080fe20000410000 */
[----:B------:R-:W-:Y:S01]  /*8290*/  HADD2.F32 R38, -RZ, R38.H1_H1 ;  /* 0x30000026ff267230 */ /* 0x000fe20000004100 */
[----:B------:R-:W-:Y:S01]  /*82a0*/  F2FP.F16.F32.PACK_AB R32, R32, R11 ;  /* 0x0000000b2020723e */ /* 0x000fe200000000ff */
[----:B------:R-:W-:Y:S02]  /*82b0*/  HADD2.F32 R14, -RZ, R14.H1_H1 ;  /* 0x3000000eff0e7230 */ /* 0x000fe40000004100 */
[----:B------:R-:W-:Y:S01]  /*82c0*/  FMUL.FTZ R166, R36, R166 ;  /* 0x000000a624a67220 */ /* 0x000fe20000410000 */
[----:B------:R-:W-:Y:S02]  /*82d0*/  HADD2.F32 R165, -RZ, R165.H1_H1 ;  /* 0x300000a5ffa57230 */ /* 0x000fe40000004100 */
[----:B------:R-:W-:Y:S01]  /*82e0*/  FMUL.FTZ R49, R38, R45 ;  /* 0x0000002d26317220 */ /* 0x000fe20000410000 */
[----:B------:R-:W-:-:S02]  /*82f0*/  HADD2.F32 R43, -RZ, R34.H0_H0 ;  /* 0x20000022ff2b7230 */ /* 0x000fc40000004100 */
[----:B------:R-:W-:Y:S01]  /*8300*/  FMUL.FTZ R45, R14, R45 ;  /* 0x0000002d0e2d7220 */ /* 0x000fe20000410000 */
[-C--:B------:R-:W-:Y:S01]  /*8310*/  FFMA.FTZ R47, R36, R165.reuse, -R47 ;  /* 0x000000a5242f7223 */ /* 0x080fe2000001082f */
[----:B------:R-:W-:Y:S01]  /*8320*/  FFMA.FTZ R166, R39, R165, R166 ;  /* 0x000000a527a67223 */ /* 0x000fe200000100a6 */
[-C--:B------:R-:W-:Y:S01]  /*8330*/  FFMA.FTZ R14, R14, R43.reuse, -R49 ;  /* 0x0000002b0e0e7223 */ /* 0x080fe20000010831 */
[----:B------:R-:W-:Y:S01]  /*8340*/  FFMA.FTZ R45, R38, R43, R45 ;  /* 0x0000002b262d7223 */ /* 0x000fe2000001002d */
[----:B------:R-:W-:Y:S01]  /*8350*/  F2FP.F16.F32.PACK_AB R36, R37, R12 ;  /* 0x0000000c2524723e */ /* 0x000fe200000000ff */
[----:B------:R-:W-:Y:S01]  /*8360*/  IMAD.MOV.U32 R12, RZ, RZ, R32 ;  /* 0x000000ffff0c7224 */ /* 0x000fe200078e0020 */
[----:B------:R-:W-:Y:S01]  /*8370*/  F2FP.F16.F32.PACK_AB R39, R50, R35 ;  /* 0x000000233227723e */ /* 0x000fe200000000ff */
[----:B------:R-:W-:Y:S01]  /*8380*/  IMAD.MOV.U32 R37, RZ, RZ, R33 ;  /* 0x000000ffff257224 */ /* 0x000fe200078e0021 */
[----:B------:R-:W-:Y:S02]  /*8390*/  F2FP.F16.F32.PACK_AB R14, R14, R47 ;  /* 0x0000002f0e0e723e */ /* 0x000fe400000000ff */
[----:B------:R-:W-:-:S07]  /*83a0*/  F2FP.F16.F32.PACK_AB R38, R45, R166 ;  /* 0x000000a62d26723e */ /* 0x000fce00000000ff */
.L_x_4957:
[----:B------:R-:W-:Y:S05]  /*83b0*/  BSYNC B2 ;  /* 0x0000000000027941 */ /* 0x000fea0003800000 */
.L_x_4956:
[----:B------:R-:W-:Y:S01]  /*83c0*/  ISETP.GE.AND P3, PT, R42, R131, PT ;  /* 0x000000832a00720c */ /* 0x000fe20003f66270 */
[----:B---3--:R3:W-:-:S12]  /*83d0*/  ST.E.128 desc[UR60][R40.64], R12 ;  /* 0x0000000c28007985 */ /* 0x0087d8000c101d3c */
[----:B------:R-:W-:-:S05]  /*83e0*/  @!P3 IMAD.WIDE R116, R42, 0x2, R116 ;  /* 0x000000022a74b825 */ /* 0x000fca00078e0274 */
[----:B----4-:R3:W-:Y:S02]  /*83f0*/  @!P3 ST.E.128 desc[UR60][R116.64], R36 ;  /* 0x000000247400b985 */ /* 0x0107e4000c101d3c */
.L_x_4947:
[----:B------:R-:W-:Y:S05]  /*8400*/  BSYNC B1 ;  /* 0x0000000000017941 */ /* 0x000fea0003800000 */
.L_x_4946:
[----:B------:R-:W-:-:S03]  /*8410*/  UMOV UR4, 0xffffffff ;  /* 0xffffffff00047882 */ /* 0x000fc60000000000 */
[----:B------:R-:W-:Y:S05]  /*8420*/  BRA.DIV UR4, `(.L_x_4958) ;  /* 0x0000022e04ec7947 */ /* 0x000fea000b800000 */
[----:B--23--:R2:W3:Y:S04]  /*8430*/  SHFL.IDX PT, R37, R118, 0x1, 0x1c1f ;  /* 0x003c1f0076257f89 */ /* 0x00c4e800000e0000 */
[----:B------:R2:W0:Y:S02]  /*8440*/  SHFL.IDX PT, R36, R119, 0x1, 0x1c1f ;  /* 0x003c1f0077247f89 */ /* 0x00042400000e0000 */
.L_x_5321:
[----:B------:R-:W-:Y:S05]  /*8450*/  @P4 BRA `(.L_x_4915) ;  /* 0x0000001c00844947 */ /* 0x000fea0003800000 */
[----:B------:R-:W-:Y:S01]  /*8460*/  ISETP.NE.AND P3, PT, R8, RZ, PT ;  /* 0x000000ff0800720c */ /* 0x000fe20003f65270 */
[----:B------:R-:W-:-:S12]  /*8470*/  BSSY B1, `(.L_x_4959) ;  /* 0x0000075000017945 */ /* 0x000fd80003800000 */
[----:B------:R-:W-:Y:S05]  /*8480*/  @!P3 BRA `(.L_x_4960) ;  /* 0x0000000400ccb947 */ /* 0x000fea0003800000 */
[----:B----4-:R-:W4:Y:S01]  /*8490*/  LDL R14, [R1+0x34] ;  /* 0x00003400010e7983 */ /* 0x010f220000100800 */
[----:B------:R-:W-:Y:S01]  /*84a0*/  SEL R11, R121, R135, !P0 ;  /* 0x00000087790b7207 */ /* 0x000fe20004000000 */
[----:B------:R-:W-:Y:S01]  /*84b0*/  BSSY B2, `(.L_x_4961) ;  /* 0x000006e000027945 */ /* 0x000fe20003800000 */
[----:B------:R-:W-:Y:S02]  /*84c0*/  SHF.R.U32.HI R13, RZ, 0x3, R225 ;  /* 0x00000003ff0d7819 */ /* 0x000fe400000116e1 */
[----:B------:R-:W-:Y:S02]  /*84d0*/  SHF.R.S32.HI R12, RZ, 0x1f, R11 ;  /* 0x0000001fff0c7819 */ /* 0x000fe4000001140b */
[----:B0-----:R-:W-:Y:S02]  /*84e0*/  LEA R38, P3, R5, R36, 0x1 ;  /* 0x0000002405267211 */ /* 0x001fe400078608ff */
[----:B------:R-:W-:Y:S02]  /*84f0*/  LEA.HI R11, R12, R11, RZ, 0x4 ;  /* 0x0000000b0c0b7211 */ /* 0x000fe400078f20ff */
[----:B------:R-:W-:-:S02]  /*8500*/  ISETP.GE.AND P4, PT, R16, R120, PT ;  /* 0x000000781000720c */ /* 0x000fc40003f86270 */
[----:B------:R-:W-:Y:S02]  /*8510*/  LEA.HI.SX32 R11, R11, R114, 0x1c ;  /* 0x000000720b0b7211 */ /* 0x000fe400078fe2ff */
[----:B---3--:R-:W-:Y:S02]  /*8520*/  LEA.HI.X R39, R5, R37, R110, 0x1, P3 ;  /* 0x0000002505277211 */ /* 0x008fe400018f0c6e */
[----:B------:R-:W-:Y:S02]  /*8530*/  SHF.R.S32.HI R12, RZ, 0x1f, R11 ;  /* 0x0000001fff0c7819 */ /* 0x000fe4000001140b */
[----:B------:R-:W-:Y:S02]  /*8540*/  SHF.L.U32 R40, R11, 0x3, RZ ;  /* 0x000000030b287819 */ /* 0x000fe400000006ff */
[----:B------:R-:W-:Y:S02]  /*8550*/  LEA.HI R12, R12, R11, RZ, 0x3 ;  /* 0x0000000b0c0c7211 */ /* 0x000fe400078f18ff */
[----:B------:R-:W-:-:S02]  /*8560*/  LOP3.LUT R11, R225, 0x38, R40, 0xf8, !PT ;  /* 0x00000038e10b7812 */ /* 0x000fc400078ef828 */
[----:B------:R-:W-:Y:S02]  /*8570*/  SHF.R.S32.HI R12, RZ, 0x3, R12 ;  /* 0x00000003ff0c7819 */ /* 0x000fe4000001140c */
[----:B------:R-:W-:Y:S02]  /*8580*/  LOP3.LUT R11, R11, R13, RZ, 0x3c, !PT ;  /* 0x0000000d0b0b7212 */ /* 0x000fe400078e3cff */
[----:B------:R-:W-:-:S13]  /*8590*/  ISETP.GE.AND P3, PT, R40, R131, PT ;  /* 0x000000832800720c */ /* 0x000fda0003f66270 */
[----:B------:R-:W-:-:S04]  /*85a0*/  @!P3 IMAD.WIDE R40, R40, 0x2, R36 ;  /* 0x000000022828b825 */ /* 0x000fc800078e0224 */
[----:B----4-:R-:W-:-:S04]  /*85b0*/  IMAD R12, R12, 0x1800, R14 ;  /* 0x000018000c0c7824 */ /* 0x010fc800078e020e */
[----:B------:R-:W-:Y:S02]  /*85c0*/  IMAD.IADD R13, R12, 0x1, R11 ;  /* 0x000000010c0d7824 */ /* 0x000fe400078e020b */
[C---:B------:R-:W-:Y:S02]  /*85d0*/  IMAD R11, R18.reuse, 0x4800, R134 ;  /* 0x00004800120b7824 */ /* 0x040fe400078e0286 */
[----:B------:R-:W-:Y:S02]  /*85e0*/  IMAD R13, R18, 0x4800, R13 ;  /* 0x00004800120d7824 */ /* 0x000fe400078e020d */
[--C-:B------:R-:W-:Y:S02]  /*85f0*/  IMAD R11, R11, 0x2, R2.reuse ;  /* 0x000000020b0b7824 */ /* 0x100fe400078e0202 */
[----:B------:R-:W-:-:S03]  /*8600*/  IMAD R32, R13, 0x2, R2 ;  /* 0x000000020d207824 */ /* 0x000fc600078e0202 */
[----:B------:R0:W3:Y:S04]  /*8610*/  LDS.128 R12, [R11+0x1e400] ;  /* 0x01e400000b0c7984 */ /* 0x0000e80000000c00 */
[----:B------:R-:W4:Y:S01]  /*8620*/  LDS.128 R32, [R32+0x1e400] ;  /* 0x01e4000020207984 */ /* 0x000f220000000c00 */
[----:B------:R-:W-:Y:S05]  /*8630*/  @P4 BRA `(.L_x_4962) ;  /* 0x0000000400544947 */ /* 0x000fea0003800000 */
[----:B----4-:R-:W-:Y:S01]  /*8640*/  IMAD.MOV.U32 R45, RZ, RZ, R33 ;  /* 0x000000ffff2d7224 */ /* 0x010fe200078e0021 */
[----:B------:R-:W-:Y:S01]  /*8650*/  SHF.R.U32.HI R51, RZ, 0x10, R77 ;  /* 0x00000010ff337819 */ /* 0x000fe2000001164d */
[----:B------:R-:W-:Y:S01]  /*8660*/  IMAD.MOV.U32 R47, RZ, RZ, R35 ;  /* 0x000000ffff2f7224 */ /* 0x000fe200078e0023 */
[----:B---3--:R-:W-:Y:S01]  /*8670*/  MOV R33, R15 ;  /* 0x0000000f00217202 */ /* 0x008fe20000000f00 */
[----:B------:R-:W-:Y:S01]  /*8680*/  HADD2.F32 R50, -RZ, R163.H1_H1 ;  /* 0x300000a3ff327230 */ /* 0x000fe20000004100 */
[----:B------:R-:W-:Y:S01]  /*8690*/  SHF.R.U32.HI R49, RZ, 0x10, R65 ;  /* 0x00000010ff317819 */ /* 0x000fe20000011641 */
[----:B------:R-:W-:Y:S01]  /*86a0*/  HADD2.F32 R35, -RZ, R45.H0_H0 ;  /* 0x2000002dff237230 */ /* 0x000fe20000004100 */
[--C-:B------:R-:W-:Y:S01]  /*86b0*/  SHF.R.U64 R44, R78, 0x10, R79.reuse ;  /* 0x000000104e2c7819 */ /* 0x100fe2000000124f */
[----:B------:R-:W-:Y:S01]  /*86c0*/  HADD2.F32 R15, -RZ, R13.H0_H0 ;  /* 0x2000000dff0f7230 */ /* 0x000fe20000004100 */
[----:B------:R-:W-:Y:S01]  /*86d0*/  SHF.R.U32.HI R78, RZ, 0x10, R79 ;  /* 0x00000010ff4e7819 */ /* 0x000fe2000001164f */
[----:B------:R-:W-:-:S02]  /*86e0*/  HADD2.F32 R51, -RZ, R51.H0_H0 ;  /* 0x20000033ff337230 */ /* 0x000fc40000004100 */
[-C--:B------:R-:W-:Y:S01]  /*86f0*/  FMUL.FTZ R52, R35, R50.reuse ;  /* 0x0000003223347220 */ /* 0x080fe20000410000 */
[----:B------:R-:W-:Y:S02]  /*8700*/  HADD2.F32 R46, -RZ, R13.H1_H1 ;  /* 0x3000000dff2e7230 */ /* 0x000fe40000004100 */
[C---:B------:R-:W-:Y:S01]  /*8710*/  FMUL.FTZ R50, R15.reuse, R50 ;  /* 0x000000320f327220 */ /* 0x040fe20000410000 */
[----:B------:R-:W-:Y:S01]  /*8720*/  HADD2.F32 R48, -RZ, R159.H1_H1 ;  /* 0x3000009fff307230 */ /* 0x000fe20000004100 */
[--C-:B------:R-:W-:Y:S01]  /*8730*/  SHF.R.U64 R42, R66, 0x10, R67.reuse ;  /* 0x00000010422a7819 */ /* 0x100fe20000001243 */
[----:B------:R-:W-:Y:S02]  /*8740*/  HADD2.F32 R45, -RZ, R45.H1_H1 ;  /* 0x3000002dff2d7230 */ /* 0x000fe40000004100 */
[-C--:B------:R-:W-:Y:S01]  /*8750*/  FMUL.FTZ R54, R46, R51.reuse ;  /* 0x000000332e367220 */ /* 0x080fe20000410000 */
[----:B------:R-:W-:Y:S02]  /*8760*/  HADD2.F32 R49, -RZ, R49.H0_H0 ;  /* 0x20000031ff317230 */ /* 0x000fe40000004100 */
[-C--:B------:R-:W-:Y:S01]  /*8770*/  FFMA.FTZ R13, R15, R48.reuse, -R52 ;  /* 0x000000300f0d7223 */ /* 0x080fe20000010834 */
[----:B------:R-:W-:Y:S01]  /*8780*/  FFMA.FTZ R15, R35, R48, R50 ;  /* 0x00000030230f7223 */ /* 0x000fe20000010032 */
[C---:B------:R-:W-:Y:S01]  /*8790*/  FMUL.FTZ R53, R45.reuse, R51 ;  /* 0x000000332d357220 */ /* 0x040fe20000410000 */
[----:B------:R-:W-:Y:S01]  /*87a0*/  SHF.R.U32.HI R66, RZ, 0x10, R67 ;  /* 0x00000010ff427819 */ /* 0x000fe20000011643 */
[----:B------:R-:W-:Y:S01]  /*87b0*/  FFMA.FTZ R48, R45, R49, R54 ;  /* 0x000000312d307223 */ /* 0x000fe20000010036 */
[----:B------:R-:W-:Y:S01]  /*87c0*/  HADD2.F32 R54, -RZ, R161.H1_H1 ;  /* 0x300000a1ff367230 */ /* 0x000fe20000004100 */
[----:B0-----:R-:W-:Y:S01]  /*87d0*/  SHF.R.U64 R11, R64, 0x10, R65 ;  /* 0x00000010400b7819 */ /* 0x001fe20000001241 */
[----:B------:R-:W-:-:S02]  /*87e0*/  HADD2.F32 R45, -RZ, R47.H0_H0 ;  /* 0x2000002fff2d7230 */ /* 0x000fc40000004100 */
[----:B------:R-:W-:Y:S01]  /*87f0*/  FFMA.FTZ R46, R46, R49, -R53 ;  /* 0x000000312e2e7223 */ /* 0x000fe20000010835 */
[----:B------:R-:W-:Y:S01]  /*8800*/  HADD2.F32 R47, -RZ, R47.H1_H1 ;  /* 0x3000002fff2f7230 */ /* 0x000fe20000004100 */
[----:B------:R-:W-:Y:S01]  /*8810*/  SHF.R.U64 R43, R76, 0x10, R77 ;  /* 0x000000104c2b7819 */ /* 0x000fe2000000124d */
[--C-:B------:R-:W-:Y:S02]  /*8820*/  HADD2.F32 R35, -RZ, R33.reuse.H0_H0 ;  /* 0x20000021ff237230 */ /* 0x100fe40000004100 */
[-C--:B------:R-:W-:Y:S01]  /*8830*/  FMUL.FTZ R64, R45, R54.reuse ;  /* 0x000000362d407220 */ /* 0x080fe20000410000 */
        /* <DEDUP_REMOVED lines=8> */
[----:B------:R-:W-:Y:S02]  /*88c0*/  HADD2.F32 R11, -RZ, R11.H0_H0 ;  /* 0x2000000bff0b7230 */ /* 0x000fe40000004100 */
[-C--:B------:R-:W-:Y:S01]  /*88d0*/  FFMA.FTZ R33, R35, R52.reuse, -R64 ;  /* 0x0000003423217223 */ /* 0x080fe20000010840 */
[----:B------:R-:W-:Y:S01]  /*88e0*/  FFMA.FTZ R35, R45, R52, R54 ;  /* 0x000000342d237223 */ /* 0x000fe20000010036 */
[-C--:B------:R-:W-:Y:S01]  /*88f0*/  FFMA.FTZ R52, R47, R66.reuse, R78 ;  /* 0x000000422f347223 */ /* 0x080fe2000001004e */
[----:B------:R-:W-:Y:S02]  /*8900*/  HADD2.F32 R47, -RZ, R43.H0_H0 ;  /* 0x2000002bff2f7230 */ /* 0x000fe40000004100 */
[----:B------:R-:W-:Y:S01]  /*8910*/  FFMA.FTZ R50, R50, R66, -R49 ;  /* 0x0000004232327223 */ /* 0x000fe20000010831 */
[----:B------:R-:W-:-:S02]  /*8920*/  HADD2.F32 R45, -RZ, R32.H0_H0 ;  /* 0x20000020ff2d7230 */ /* 0x000fc40000004100 */
        /* <DEDUP_REMOVED lines=11> */
[C---:B------:R-:W-:Y:S01]  /*89e0*/  FMUL.FTZ R47, R12.reuse, R47 ;  /* 0x0000002f0c2f7220 */ /* 0x040fe20000410000 */
[----:B------:R-:W-:Y:S02]  /*89f0*/  HADD2.F32 R157, -RZ, R157.H0_H0 ;  /* 0x2000009dff9d7230 */ /* 0x000fe40000004100 */
[-C--:B------:R-:W-:Y:S01]  /*8a00*/  FFMA.FTZ R49, R12, R11.reuse, -R49 ;  /* 0x0000000b0c317223 */ /* 0x080fe20000010831 */
[-C--:B------:R-:W-:Y:S01]  /*8a10*/  FFMA.FTZ R64, R45, R54.reuse, R64 ;  /* 0x000000362d407223 */ /* 0x080fe20000010040 */
[----:B------:R-:W-:Y:S01]  /*8a20*/  FFMA.FTZ R47, R32, R11, R47 ;  /* 0x0000000b202f7223 */ /* 0x000fe2000001002f */
[----:B------:R-:W-:Y:S02]  /*8a30*/  HADD2.F32 R12, -RZ, R34.H0_H0 ;  /* 0x20000022ff0c7230 */ /* 0x000fe40000004100 */
[----:B------:R-:W-:Y:S01]  /*8a40*/  FFMA.FTZ R66, R43, R54, -R66 ;  /* 0x000000362b427223 */ /* 0x000fe20000010842 */
        /* <DEDUP_REMOVED lines=9> */
[----:B------:R-:W-:Y:S01]  /*8ae0*/  FMUL.FTZ R51, R34, R45 ;  /* 0x0000002d22337220 */ /* 0x000fe20000410000 */
[----:B------:R-:W-:Y:S01]  /*8af0*/  FFMA.FTZ R32, R11, R157, -R32 ;  /* 0x0000009d0b207223 */ /* 0x000fe20000010820 */
[----:B------:R-:W-:Y:S01]  /*8b00*/  FMUL.FTZ R45, R14, R45 ;  /* 0x0000002d0e2d7220 */ /* 0x000fe20000410000 */
[----:B------:R-:W-:Y:S01]  /*8b10*/  FFMA.FTZ R161, R12, R157, R161 ;  /* 0x0000009d0ca17223 */ /* 0x000fe200000100a1 */
[-C--:B------:R-:W-:Y:S01]  /*8b20*/  FFMA.FTZ R51, R14, R43.reuse, -R51 ;  /* 0x0000002b0e337223 */ /* 0x080fe20000010833 */
[----:B------:R-:W-:Y:S01]  /*8b30*/  F2FP.F16.F32.PACK_AB R12, R49, R66 ;  /* 0x00000042310c723e */ /* 0x000fe200000000ff */
[----:B------:R-:W-:Y:S01]  /*8b40*/  FFMA.FTZ R34, R34, R43, R45 ;  /* 0x0000002b22227223 */ /* 0x000fe2000001002d */
[----:B------:R-:W-:-:S02]  /*8b50*/  IMAD.MOV.U32 R15, RZ, RZ, R50 ;  /* 0x000000ffff0f7224 */ /* 0x000fc400078e0032 */
[----:B------:R-:W-:Y:S01]  /*8b60*/  F2FP.F16.F32.PACK_AB R14, R51, R32 ;  /* 0x00000020330e723e */ /* 0x000fe200000000ff */
[----:B------:R-:W-:Y:S01]  /*8b70*/  IMAD.MOV.U32 R32, RZ, RZ, R64 ;  /* 0x000000ffff207224 */ /* 0x000fe200078e0040 */
[----:B------:R-:W-:-:S07]  /*8b80*/  F2FP.F16.F32.PACK_AB R34, R34, R161 ;  /* 0x000000a12222723e */ /* 0x000fce00000000ff */
.L_x_4962:
[----:B------:R-:W-:Y:S05]  /*8b90*/  BSYNC B2 ;  /* 0x0000000000027941 */ /* 0x000fea0003800000 */
.L_x_4961:
[----:B---3--:R3:W-:Y:S04]  /*8ba0*/  ST.E.128 desc[UR60][R38.64], R12 ;  /* 0x0000000c26007985 */ /* 0x0087e8000c101d3c */
[----:B----4-:R3:W-:Y:S02]  /*8bb0*/  @!P3 ST.E.128 desc[UR60][R40.64], R32 ;  /* 0x000000202800b985 */ /* 0x0107e4000c101d3c */
.L_x_4960:
[----:B------:R-:W-:Y:S05]  /*8bc0*/  BSYNC B1 ;  /* 0x0000000000017941 */ /* 0x000fea0003800000 */
.L_x_4959:
[----:B------:R-:W-:Y:S01]  /*8bd0*/  ISETP.NE.AND P3, PT, R9, RZ, PT ;  /* 0x000000ff0900720c */ /* 0x000fe20003f65270 */
[----:B------:R-:W-:-:S12]  /*8be0*/  BSSY B1, `(.L_x_4963) ;  /* 0x0000077000017945 */ /* 0x000fd80003800000 */
[----:B------:R-:W-:Y:S05]  /*8bf0*/  @!P3 BRA `(.L_x_4964) ;  /* 0x0000000400d4b947 */ /* 0x000fea0003800000 */
[----:B---34-:R-:W3:Y:S01]  /*8c00*/  LDL R14, [R1+0x34] ;  /* 0x00003400010e7983 */ /* 0x018ee20000100800 */
[----:B0-----:R-:W-:Y:S01]  /*8c10*/  SEL R11, R121, R135, !P1 ;  /* 0x00000087790b7207 */ /* 0x001fe20004800000 */
[----:B------:R-:W-:Y:S01]  /*8c20*/  BSSY B2, `(.L_x_4965) ;  /* 0x0000070000027945 */ /* 0x000fe20003800000 */
[----:B------:R-:W-:Y:S02]  /*8c30*/  SHF.R.U32.HI R13, RZ, 0x3, R225 ;  /* 0x00000003ff0d7819 */ /* 0x000fe400000116e1 */
[----:B------:R-:W-:Y:S02]  /*8c40*/  SHF.R.S32.HI R12, RZ, 0x1f, R11 ;  /* 0x0000001fff0c7819 */ /* 0x000fe4000001140b */
[----:B------:R-:W-:Y:S02]  /*8c50*/  LEA R38, P3, R6, R36, 0x1 ;  /* 0x0000002406267211 */ /* 0x000fe400078608ff */
        /* <DEDUP_REMOVED lines=12> */
[----:B---3--:R-:W-:-:S05]  /*8d20*/  IMAD R12, R12, 0x1800, R14 ;  /* 0x000018000c0c7824 */ /* 0x008fca00078e020e */
        /* <DEDUP_REMOVED lines=8> */
[----:B---3--:R-:W-:Y:S01]  /*8db0*/  IMAD.MOV.U32 R45, RZ, RZ, R12 ;  /* 0x000000ffff2d7224 */ /* 0x008fe200078e000c */
[----:B------:R-:W-:Y:S01]  /*8dc0*/  SHF.R.U32.HI R50, RZ, 0x10, R73 ;  /* 0x00000010ff327819 */ /* 0x000fe20000011649 */
[----:B----4-:R-:W-:Y:S01]  /*8dd0*/  IMAD.MOV.U32 R12, RZ, RZ, R33 ;  /* 0x000000ffff0c7224 */ /* 0x010fe200078e0021 */
[----:B------:R-:W-:Y:S01]  /*8de0*/  MOV R46, R32 ;  /* 0x00000020002e7202 */ /* 0x000fe20000000f00 */
[----:B------:R-:W-:Y:S01]  /*8df0*/  IMAD.MOV.U32 R47, RZ, RZ, R35 ;  /* 0x000000ffff2f7224 */ /* 0x000fe200078e0023 */
[----:B------:R-:W-:Y:S01]  /*8e00*/  SHF.R.U32.HI R48, RZ, 0x10, R61 ;  /* 0x00000010ff307819 */ /* 0x000fe2000001163d */
[----:B------:R-:W-:Y:S01]  /*8e10*/  HADD2.F32 R51, -RZ, R153.H1_H1 ;  /* 0x30000099ff337230 */ /* 0x000fe20000004100 */
[--C-:B------:R-:W-:Y:S01]  /*8e20*/  SHF.R.U64 R42, R74, 0x10, R75.reuse ;  /* 0x000000104a2a7819 */ /* 0x100fe2000000124b */
[--C-:B------:R-:W-:Y:S01]  /*8e30*/  HADD2.F32 R32, -RZ, R12.reuse.H0_H0 ;  /* 0x2000000cff207230 */ /* 0x100fe20000004100 */
[----:B------:R-:W-:Y:S01]  /*8e40*/  SHF.R.U32.HI R74, RZ, 0x10, R75 ;  /* 0x00000010ff4a7819 */ /* 0x000fe2000001164b */
[----:B------:R-:W-:Y:S01]  /*8e50*/  HADD2.F32 R35, -RZ, R12.H1_H1 ;  /* 0x3000000cff237230 */ /* 0x000fe20000004100 */
[----:B0-----:R-:W-:Y:S01]  /*8e60*/  SHF.R.U64 R11, R62, 0x10, R63 ;  /* 0x000000103e0b7819 */ /* 0x001fe2000000123f */
        /* <DEDUP_REMOVED lines=17> */
[----:B------:R-:W-:-:S02]  /*8f80*/  HADD2.F32 R48, -RZ, R47.H0_H0 ;  /* 0x2000002fff307230 */ /* 0x000fc40000004100 */
[----:B------:R-:W-:Y:S01]  /*8f90*/  HADD2.F32 R47, -RZ, R47.H1_H1 ;  /* 0x3000002fff2f7230 */ /* 0x000fe20000004100 */
[----:B------:R-:W-:Y:S01]  /*8fa0*/  F2FP.F16.F32.PACK_AB R15, R15, R12 ;  /* 0x0000000c0f0f723e */ /* 0x000fe200000000ff */
[----:B------:R-:W-:Y:S02]  /*8fb0*/  HADD2.F32 R35, -RZ, R33.H0_H0 ;  /* 0x20000021ff237230 */ /* 0x000fe40000004100 */
[----:B------:R-:W-:Y:S02]  /*8fc0*/  HADD2.F32 R52, -RZ, R74.H0_H0 ;  /* 0x2000004aff347230 */ /* 0x000fe40000004100 */
[----:B------:R-:W-:Y:S02]  /*8fd0*/  HADD2.F32 R51, -RZ, R151.H1_H1 ;  /* 0x30000097ff337230 */ /* 0x000fe40000004100 */
[----:B------:R-:W-:Y:S02]  /*8fe0*/  HADD2.F32 R33, -RZ, R33.H1_H1 ;  /* 0x30000021ff217230 */ /* 0x000fe40000004100 */
[----:B------:R-:W-:Y:S01]  /*8ff0*/  FMUL.FTZ R60, R47, R52 ;  /* 0x000000342f3c7220 */ /* 0x000fe20000410000 */
[----:B------:R-:W-:-:S02]  /*9000*/  HADD2.F32 R49, -RZ, R146.H1_H1 ;  /* 0x30000092ff317230 */ /* 0x000fc40000004100 */
[-C--:B------:R-:W-:Y:S01]  /*9010*/  FMUL.FTZ R54, R48, R51.reuse ;  /* 0x0000003330367220 */ /* 0x080fe20000410000 */
[----:B------:R-:W-:Y:S02]  /*9020*/  HADD2.F32 R50, -RZ, R62.H0_H0 ;  /* 0x2000003eff327230 */ /* 0x000fe40000004100 */
[----:B------:R-:W-:Y:S01]  /*9030*/  FMUL.FTZ R52, R33, R52 ;  /* 0x0000003421347220 */ /* 0x000fe20000410000 */
[C---:B------:R-:W-:Y:S01]  /*9040*/  FMUL.FTZ R53, R35.reuse, R51 ;  /* 0x0000003323357220 */ /* 0x040fe20000410000 */
[----:B------:R-:W-:Y:S01]  /*9050*/  FFMA.FTZ R51, R35, R49, -R54 ;  /* 0x0000003123337223 */ /* 0x000fe20000010836 */
[----:B------:R-:W-:Y:S02]  /*9060*/  HADD2.F32 R35, -RZ, R46.H0_H0 ;  /* 0x2000002eff237230 */ /* 0x000fe40000004100 */
[-C--:B------:R-:W-:Y:S01]  /*9070*/  FFMA.FTZ R60, R33, R50.reuse, -R60 ;  /* 0x00000032213c7223 */ /* 0x080fe2000001083c */
[----:B------:R-:W-:Y:S01]  /*9080*/  FFMA.FTZ R62, R47, R50, R52 ;  /* 0x000000322f3e7223 */ /* 0x000fe20000010034 */
[----:B------:R-:W-:-:S02]  /*9090*/  HADD2.F32 R50, -RZ, R153.H0_H0 ;  /* 0x20000099ff327230 */ /* 0x000fc40000004100 */
[----:B------:R-:W-:Y:S01]  /*90a0*/  FFMA.FTZ R53, R48, R49, R53 ;  /* 0x0000003130357223 */ /* 0x000fe20000010035 */
[--C-:B------:R-:W-:Y:S01]  /*90b0*/  HADD2.F32 R33, -RZ, R45.reuse.H0_H0 ;  /* 0x2000002dff217230 */ /* 0x100fe20000004100 */
[----:B------:R-:W-:Y:S01]  /*90c0*/  F2FP.F16.F32.PACK_AB R51, R60, R51 ;  /* 0x000000333c33723e */ /* 0x000fe200000000ff */
[----:B------:R-:W-:Y:S02]  /*90d0*/  HADD2.F32 R44, -RZ, R44.H0_H0 ;  /* 0x2000002cff2c7230 */ /* 0x000fe40000004100 */
[-C--:B------:R-:W-:Y:S01]  /*90e0*/  FMUL.FTZ R52, R35, R50.reuse ;  /* 0x0000003223347220 */ /* 0x080fe20000410000 */
[----:B------:R-:W-:Y:S02]  /*90f0*/  HADD2.F32 R46, -RZ, R46.H1_H1 ;  /* 0x3000002eff2e7230 */ /* 0x000fe40000004100 */
[----:B------:R-:W-:Y:S01]  /*9100*/  FMUL.FTZ R50, R33, R50 ;  /* 0x0000003221327220 */ /* 0x000fe20000410000 */
[----:B------:R-:W-:Y:S02]  /*9110*/  HADD2.F32 R45, -RZ, R45.H1_H1 ;  /* 0x3000002dff2d7230 */ /* 0x000fe40000004100 */
[----:B------:R-:W-:-:S02]  /*9120*/  HADD2.F32 R48, -RZ, R147.H0_H0 ;  /* 0x20000093ff307230 */ /* 0x000fc40000004100 */
[CC--:B------:R-:W-:Y:S01]  /*9130*/  FMUL.FTZ R54, R46.reuse, R44.reuse ;  /* 0x0000002c2e367220 */ /* 0x0c0fe20000410000 */
[----:B------:R-:W-:Y:S02]  /*9140*/  HADD2.F32 R43, -RZ, R43.H0_H0 ;  /* 0x2000002bff2b7230 */ /* 0x000fe40000004100 */
[----:B------:R-:W-:Y:S01]  /*9150*/  FMUL.FTZ R47, R45, R44 ;  /* 0x0000002c2d2f7220 */ /* 0x000fe20000410000 */
[----:B------:R-:W-:Y:S02]  /*9160*/  HADD2.F32 R44, -RZ, R151.H0_H0 ;  /* 0x20000097ff2c7230 */ /* 0x000fe40000004100 */
[-C--:B------:R-:W-:Y:S01]  /*9170*/  FFMA.FTZ R50, R35, R48.reuse, R50 ;  /* 0x0000003023327223 */ /* 0x080fe20000010032 */
[----:B------:R-:W-:Y:S01]  /*9180*/  FFMA.FTZ R52, R33, R48, -R52 ;  /* 0x0000003021347223 */ /* 0x000fe20000010834 */
[-C--:B------:R-:W-:Y:S01]  /*9190*/  FFMA.FTZ R45, R45, R43.reuse, -R54 ;  /* 0x0000002b2d2d7223 */ /* 0x080fe20000010836 */
[----:B------:R-:W-:Y:S01]  /*91a0*/  FFMA.FTZ R47, R46, R43, R47 ;  /* 0x0000002b2e2f7223 */ /* 0x000fe2000001002f */
[----:B------:R-:W-:-:S02]  /*91b0*/  HADD2.F32 R35, -RZ, R34.H0_H0 ;  /* 0x20000022ff237230 */ /* 0x000fc40000004100 */
        /* <DEDUP_REMOVED lines=10> */
[C---:B------:R-:W-:Y:S01]  /*9260*/  FMUL.FTZ R43, R14.reuse, R43 ;  /* 0x0000002b0e2b7220 */ /* 0x040fe20000410000 */
        /* <DEDUP_REMOVED lines=11> */
.L_x_4966:
[----:B------:R-:W-:Y:S05]  /*9320*/  BSYNC B2 ;  /* 0x0000000000027941 */ /* 0x000fea0003800000 */
.L_x_4965:
[----:B---3--:R3:W-:Y:S04]  /*9330*/  ST.E.128 desc[UR60][R38.64], R12 ;  /* 0x0000000c26007985 */ /* 0x0087e8000c101d3c */
[----:B----4-:R3:W-:Y:S02]  /*9340*/  @!P3 ST.E.128 desc[UR60][R40.64], R32 ;  /* 0x000000202800b985 */ /* 0x0107e4000c101d3c */
.L_x_4964:
[----:B------:R-:W-:Y:S05]  /*9350*/  BSYNC B1 ;  /* 0x0000000000017941 */ /* 0x000fea0003800000 */
.L_x_4963:
[----:B------:R-:W-:-:S13]  /*9360*/  ISETP.NE.AND P3, PT, R10, RZ, PT ;  /* 0x000000ff0a00720c */ /* 0x000fda0003f65270 */
[----:B------:R-:W-:Y:S05]  /*9370*/  @!P3 BRA `(.L_x_4915) ;  /* 0x0000000c00bcb947 */ /* 0x000fea0003800000 */
[----:B---34-:R-:W3:Y:S01]  /*9380*/  LDL R14, [R1+0x34] ;  /* 0x00003400010e7983 */ /* 0x018ee20000100800 */
[----:B------:R-:W-:Y:S01]  /*9390*/  LOP3.LUT P4, RZ, R22, 0x1, RZ, 0xc0, !PT ;  /* 0x0000000116ff7812 */ /* 0x000fe2000788c0ff */
[----:B------:R-:W-:Y:S01]  /*93a0*/  BSSY B1, `(.L_x_4967) ;  /* 0x000006f000017945 */ /* 0x000fe20003800000 */
[----:B------:R-:W-:Y:S02]  /*93b0*/  SHF.R.U32.HI R13, RZ, 0x3, R225 ;  /* 0x00000003ff0d7819 */ /* 0x000fe400000116e1 */
[----:B------:R-:W-:Y:S02]  /*93c0*/  SEL R135, R121, R135, !P4 ;  /* 0x0000008779877207 */ /* 0x000fe40006000000 */
[C---:B0-----:R-:W-:Y:S02]  /*93d0*/  LEA R38, P3, R7.reuse, R36, 0x1 ;  /* 0x0000002407267211 */ /* 0x041fe400078608ff */
[----:B------:R-:W-:Y:S02]  /*93e0*/  SHF.R.S32.HI R12, RZ, 0x1f, R135 ;  /* 0x0000001fff0c7819 */ /* 0x000fe40000011487 */
[----:B------:R-:W-:-:S02]  /*93f0*/  LEA.HI.X R39, R7, R37, R108, 0x1, P3 ;  /* 0x0000002507277211 */ /* 0x000fc400018f0c6c */
[----:B------:R-:W-:Y:S02]  /*9400*/  LEA.HI R135, R12, R135, RZ, 0x4 ;  /* 0x000000870c877211 */ /* 0x000fe400078f20ff */
[----:B------:R-:W-:Y:S02]  /*9410*/  ISETP.GE.AND P3, PT, R196, R120, PT ;  /* 0x00000078c400720c */ /* 0x000fe40003f66270 */
[----:B------:R-:W-:-:S04]  /*9420*/  LEA.HI.SX32 R135, R135, R112, 0x1c ;  /* 0x0000007087877211 */ /* 0x000fc800078fe2ff */
[----:B------:R-:W-:Y:S02]  /*9430*/  SHF.R.S32.HI R12, RZ, 0x1f, R135 ;  /* 0x0000001fff0c7819 */ /* 0x000fe40000011487 */
[----:B------:R-:W-:Y:S02]  /*9440*/  SHF.L.U32 R40, R135, 0x3, RZ ;  /* 0x0000000387287819 */ /* 0x000fe400000006ff */
[----:B------:R-:W-:Y:S02]  /*9450*/  LEA.HI R12, R12, R135, RZ, 0x3 ;  /* 0x000000870c0c7211 */ /* 0x000fe400078f18ff */
[----:B------:R-:W-:Y:S02]  /*9460*/  LOP3.LUT R11, R225, 0x38, R40, 0xf8, !PT ;  /* 0x00000038e10b7812 */ /* 0x000fe400078ef828 */
[----:B------:R-:W-:Y:S02]  /*9470*/  SHF.R.S32.HI R12, RZ, 0x3, R12 ;  /* 0x00000003ff0c7819 */ /* 0x000fe4000001140c */
[----:B------:R-:W-:-:S03]  /*9480*/  LOP3.LUT R11, R11, R13, RZ, 0x3c, !PT ;  /* 0x0000000d0b0b7212 */ /* 0x000fc600078e3cff */
[----:B---3--:R-:W-:-:S04]  /*9490*/  IMAD R12, R12, 0x1800, R14 ;  /* 0x000018000c0c7824 */ /* 0x008fc800078e020e */
        /* <DEDUP_REMOVED lines=10> */
[----:B---3--:R-:W-:Y:S01]  /*9540*/  MOV R32, R14 ;  /* 0x0000000e00207202 */ /* 0x008fe20000000f00 */
[----:B------:R-:W-:Y:S01]  /*9550*/  IMAD.MOV.U32 R42, RZ, RZ, R34 ;  /* 0x000000ffff2a7224 */ /* 0x000fe200078e0022 */
[----:B------:R-:W-:Y:S01]  /*9560*/  SHF.R.U32.HI R44, RZ, 0x10, R57 ;  /* 0x00000010ff2c7819 */ /* 0x000fe20000011639 */
[----:B------:R-:W-:Y:S01]  /*9570*/  HADD2.F32 R45, -RZ, R145.H1_H1 ;  /* 0x30000091ff2d7230 */ /* 0x000fe20000004100 */
[--C-:B------:R-:W-:Y:S01]  /*9580*/  SHF.R.U64 R51, R70, 0x10, R71.reuse ;  /* 0x0000001046337819 */ /* 0x100fe20000001247 */
[----:B------:R-:W-:Y:S01]  /*9590*/  HADD2.F32 R34, -RZ, R33.H0_H0 ;  /* 0x20000021ff227230 */ /* 0x000fe20000004100 */
[----:B------:R-:W-:Y:S01]  /*95a0*/  SHF.R.U32.HI R70, RZ, 0x10, R71 ;  /* 0x00000010ff467819 */ /* 0x000fe20000011647 */
[----:B------:R-:W-:Y:S01]  /*95b0*/  HADD2.F32 R14, -RZ, R13.H0_H0 ;  /* 0x2000000dff0e7230 */ /* 0x000fe20000004100 */
[----:B0-----:R-:W-:Y:S01]  /*95c0*/  SHF.R.U64 R11, R58, 0x10, R59 ;  /* 0x000000103a0b7819 */ /* 0x001fe2000000123b */
[----:B------:R-:W-:-:S02]  /*95d0*/  HADD2.F32 R33, -RZ, R33.H1_H1 ;  /* 0x30000021ff217230 */ /* 0x000fc40000004100 */
[-C--:B------:R-:W-:Y:S01]  /*95e0*/  FMUL.FTZ R47, R34, R45.reuse ;  /* 0x0000002d222f7220 */ /* 0x080fe20000410000 */
[----:B------:R-:W-:Y:S02]  /*95f0*/  HADD2.F32 R46, -RZ, R46.H0_H0 ;  /* 0x2000002eff2e7230 */ /* 0x000fe40000004100 */
        /* <DEDUP_REMOVED lines=9> */
[----:B------:R-:W-:-:S02]  /*9690*/  HADD2.F32 R43, -RZ, R144.H1_H1 ;  /* 0x30000090ff2b7230 */ /* 0x000fc40000004100 */
[-C--:B------:R-:W-:Y:S01]  /*96a0*/  FFMA.FTZ R48, R13, R44.reuse, -R48 ;  /* 0x0000002c0d307223 */ /* 0x080fe20000010830 */
[----:B------:R-:W-:Y:S02]  /*96b0*/  HADD2.F32 R14, -RZ, R35.H0_H0 ;  /* 0x20000023ff0e7230 */ /* 0x000fe40000004100 */
[----:B------:R-:W-:Y:S01]  /*96c0*/  FFMA.FTZ R46, R33, R44, R46 ;  /* 0x0000002c212e7223 */ /* 0x000fe2000001002e */
[----:B------:R-:W-:Y:S01]  /*96d0*/  HADD2.F32 R13, -RZ, R15.H0_H0 ;  /* 0x2000000fff0d7230 */ /* 0x000fe20000004100 */
[----:B------:R-:W-:Y:S01]  /*96e0*/  SHF.R.U64 R53, R68, 0x10, R69 ;  /* 0x0000001044357819 */ /* 0x000fe20000001245 */
[----:B------:R-:W-:Y:S02]  /*96f0*/  HADD2.F32 R33, -RZ, R142.H1_H1 ;  /* 0x3000008eff217230 */ /* 0x000fe40000004100 */
[-C--:B------:R-:W-:Y:S01]  /*9700*/  FMUL.FTZ R50, R14, R43.reuse ;  /* 0x0000002b0e327220 */ /* 0x080fe20000410000 */
[----:B------:R-:W-:Y:S02]  /*9710*/  HADD2.F32 R35, -RZ, R35.H1_H1 ;  /* 0x30000023ff237230 */ /* 0x000fe40000004100 */
[----:B------:R-:W-:Y:S01]  /*9720*/  FMUL.FTZ R43, R13, R43 ;  /* 0x0000002b0d2b7220 */ /* 0x000fe20000410000 */
[----:B------:R-:W-:-:S02]  /*9730*/  HADD2.F32 R44, -RZ, R70.H0_H0 ;  /* 0x20000046ff2c7230 */ /* 0x000fc40000004100 */
[-C--:B------:R-:W-:Y:S01]  /*9740*/  FFMA.FTZ R50, R13, R33.reuse, -R50 ;  /* 0x000000210d327223 */ /* 0x080fe20000010832 */
[----:B------:R-:W-:Y:S02]  /*9750*/  HADD2.F32 R15, -RZ, R15.H1_H1 ;  /* 0x3000000fff0f7230 */ /* 0x000fe40000004100 */
[----:B------:R-:W-:Y:S01]  /*9760*/  FFMA.FTZ R43, R14, R33, R43 ;  /* 0x000000210e2b7223 */ /* 0x000fe2000001002b */
[----:B------:R-:W-:Y:S02]  /*9770*/  HADD2.F32 R34, -RZ, R58.H0_H0 ;  /* 0x2000003aff227230 */ /* 0x000fe40000004100 */
[-C--:B------:R-:W-:Y:S01]  /*9780*/  FMUL.FTZ R52, R35, R44.reuse ;  /* 0x0000002c23347220 */ /* 0x080fe20000410000 */
[----:B------:R-:W-:Y:S01]  /*9790*/  SHF.R.U64 R54, R56, 0x10, R57 ;  /* 0x0000001038367819 */ /* 0x000fe20000001239 */
[C---:B------:R-:W-:Y:S01]  /*97a0*/  FMUL.FTZ R44, R15.reuse, R44 ;  /* 0x0000002c0f2c7220 */ /* 0x040fe20000410000 */
[----:B------:R-:W-:Y:S02]  /*97b0*/  HADD2.F32 R145, -RZ, R145.H0_H0 ;  /* 0x20000091ff917230 */ /* 0x000fe40000004100 */
[----:B------:R-:W-:Y:S01]  /*97c0*/  FFMA.FTZ R49, R15, R34, -R52 ;  /* 0x000000220f317223 */ /* 0x000fe20000010834 */
        /* <DEDUP_REMOVED lines=13> */
[C---:B------:R-:W-:Y:S01]  /*98a0*/  FMUL.FTZ R44, R12.reuse, R33 ;  /* 0x000000210c2c7220 */ /* 0x040fe20000410000 */
[----:B------:R-:W-:Y:S02]  /*98b0*/  HADD2.F32 R144, -RZ, R144.H0_H0 ;  /* 0x20000090ff907230 */ /* 0x000fe40000004100 */
[----:B------:R-:W-:Y:S01]  /*98c0*/  FFMA.FTZ R34, R13, R143, -R34 ;  /* 0x0000008f0d227223 */ /* 0x000fe20000010822 */
[----:B------:R-:W-:Y:S02]  /*98d0*/  HADD2.F32 R13, -RZ, R42.H0_H0 ;  /* 0x2000002aff0d7230 */ /* 0x000fe40000004100 */
[-C--:B------:R-:W-:Y:S01]  /*98e0*/  FFMA.FTZ R35, R12, R15.reuse, -R35 ;  /* 0x0000000f0c237223 */ /* 0x080fe20000010823 */
[----:B------:R-:W-:Y:S01]  /*98f0*/  FFMA.FTZ R44, R41, R15, R44 ;  /* 0x0000000f292c7223 */ /* 0x000fe2000001002c */
[----:B------:R-:W-:-:S02]  /*9900*/  HADD2.F32 R15, -RZ, R51.H0_H0 ;  /* 0x20000033ff0f7230 */ /* 0x000fc40000004100 */
[----:B------:R-:W-:Y:S01]  /*9910*/  FFMA.FTZ R145, R14, R143, R145 ;  /* 0x0000008f0e917223 */ /* 0x000fe20000010091 */
[----:B------:R-:W-:Y:S02]  /*9920*/  HADD2.F32 R12, -RZ, R32.H0_H0 ;  /* 0x20000020ff0c7230 */ /* 0x000fe40000004100 */
[-C--:B------:R-:W-:Y:S01]  /*9930*/  FMUL.FTZ R33, R13, R144.reuse ;  /* 0x000000900d217220 */ /* 0x080fe20000410000 */
[----:B------:R-:W-:Y:S01]  /*9940*/  HADD2.F32 R42, -RZ, R42.H1_H1 ;  /* 0x3000002aff2a7230 */ /* 0x000fe20000004100 */
[----:B------:R-:W-:Y:S01]  /*9950*/  F2FP.F16.F32.PACK_AB R43, R52, R43 ;  /* 0x0000002b342b723e */ /* 0x000fe200000000ff */
[----:B------:R-:W-:Y:S02]  /*9960*/  HADD2.F32 R32, -RZ, R32.H1_H1 ;  /* 0x30000020ff207230 */ /* 0x000fe40000004100 */
[----:B------:R-:W-:Y:S01]  /*9970*/  FMUL.FTZ R144, R12, R144 ;  /* 0x000000900c907220 */ /* 0x000fe20000410000 */
[----:B------:R-:W-:Y:S02]  /*9980*/  HADD2.F32 R142, -RZ, R142.H0_H0 ;  /* 0x2000008eff8e7230 */ /* 0x000fe40000004100 */
[----:B------:R-:W-:Y:S01]  /*9990*/  FMUL.FTZ R41, R42, R15 ;  /* 0x0000000f2a297220 */ /* 0x000fe20000410000 */
[----:B------:R-:W-:-:S02]  /*99a0*/  HADD2.F32 R11, -RZ, R11.H0_H0 ;  /* 0x2000000bff0b7230 */ /* 0x000fc40000004100 */
[----:B------:R-:W-:Y:S01]  /*99b0*/  FMUL.FTZ R15, R32, R15 ;  /* 0x0000000f200f7220 */ /* 0x000fe20000410000 */
[----:B------:R-:W-:Y:S01]  /*99c0*/  F2FP.F16.F32.PACK_AB R44, R44, R145 ;  /* 0x000000912c2c723e */ /* 0x000fe200000000ff */
[-C--:B------:R-:W-:Y:S01]  /*99d0*/  FFMA.FTZ R33, R12, R142.reuse, -R33 ;  /* 0x0000008e0c217223 */ /* 0x080fe20000010821 */
[----:B------:R-:W-:Y:S01]  /*99e0*/  FFMA.FTZ R144, R13, R142, R144 ;  /* 0x0000008e0d907223 */ /* 0x000fe20000010090 */
[-C--:B------:R-:W-:Y:S01]  /*99f0*/  FFMA.FTZ R32, R32, R11.reuse, -R41 ;  /* 0x0000000b20207223 */ /* 0x080fe20000010829 */
[----:B------:R-:W-:Y:S01]  /*9a00*/  FFMA.FTZ R15, R42, R11, R15 ;  /* 0x0000000b2a0f7223 */ /* 0x000fe2000001000f */
[----:B------:R-:W-:Y:S02]  /*9a10*/  F2FP.F16.F32.PACK_AB R12, R35, R34 ;  /* 0x00000022230c723e */ /* 0x000fe400000000ff */
[----:B------:R-:W-:Y:S02]  /*9a20*/  F2FP.F16.F32.PACK_AB R13, R48, R47 ;  /* 0x0000002f300d723e */ /* 0x000fe400000000ff */
[----:B------:R-:W-:Y:S01]  /*9a30*/  F2FP.F16.F32.PACK_AB R14, R32, R33 ;  /* 0x00000021200e723e */ /* 0x000fe200000000ff */
[----:B------:R-:W-:Y:S01]  /*9a40*/  IMAD.MOV.U32 R32, RZ, RZ, R44 ;  /* 0x000000ffff207224 */ /* 0x000fe200078e002c */
[----:B------:R-:W-:Y:S01]  /*9a50*/  F2FP.F16.F32.PACK_AB R34, R15, R144 ;  /* 0x000000900f22723e */ /* 0x000fe200000000ff */
[----:B------:R-:W-:Y:S01]  /*9a60*/  IMAD.MOV.U32 R33, RZ, RZ, R45 ;  /* 0x000000ffff217224 */ /* 0x000fe200078e002d */
[----:B------:R-:W-:Y:S01]  /*9a70*/  MOV R35, R43 ;  /* 0x0000002b00237202 */ /* 0x000fe20000000f00 */
[----:B------:R-:W-:-:S07]  /*9a80*/  IMAD.MOV.U32 R15, RZ, RZ, R49 ;  /* 0x000000ffff0f7224 */ /* 0x000fce00078e0031 */
.L_x_4968:
[----:B------:R-:W-:Y:S05]  /*9a90*/  BSYNC B1 ;  /* 0x0000000000017941 */ /* 0x000fea0003800000 */
.L_x_4967:
[----:B---3--:R3:W-:Y:S01]  /*9aa0*/  ST.E.128 desc[UR60][R38.64], R12 ;  /* 0x0000000c26007985 */ /* 0x0087e2000c101d3c */
[----:B------:R-:W-:-:S13]  /*9ab0*/  ISETP.GE.AND P3, PT, R40, R131, PT ;  /* 0x000000832800720c */ /* 0x000fda0003f66270 */
[----:B------:R-:W-:Y:S05]  /*9ac0*/  @P3 BRA `(.L_x_4915) ;  /* 0x0000000400e83947 */ /* 0x000fea0003800000 */
[----:B------:R-:W-:-:S05]  /*9ad0*/  IMAD.WIDE R36, R40, 0x2, R36 ;  /* 0x0000000228247825 */ /* 0x000fca00078e0224 */
[----:B----4-:R4:W-:Y:S01]  /*9ae0*/  ST.E.128 desc[UR60][R36.64], R32 ;  /* 0x0000002024007985 */ /* 0x0109e2000c101d3c */
[----:B------:R-:W-:Y:S05]  /*9af0*/  BRA `(.L_x_4915) ;  /* 0x0000000400dc7947 */ /* 0x000fea0003800000 */
.L_x_4880:
[----:B------:R-:W2:Y:S02]  /*9b00*/  LDL R11, [R1+0x38] ;  /* 0x00003800010b7983 */ /* 0x000ea40000100800 */
[----:B--2---:R-:W-:-:S13]  /*9b10*/  R2UR UR4, R11 ;  /* 0x000000000b0472ca */ /* 0x004fda00000e0000 */
[----:B------:R-:W-:-:S06]  /*9b20*/  UISETP.NE.AND UP0, UPT, UR4, 0x3, UPT ;  /* 0x000000030400788c */ /* 0x000fcc000bf05270 */
[----:B------:R-:W-:-:S13]  /*9b30*/  PLOP3.LUT P2, PT, PT, PT, UP0, 0x80, 0x0 ;  /* 0x000000000000781c */ /* 0x000fda0003f4f008 */
[----:B------:R-:W-:Y:S05]  /*9b40*/  @!P2 BRA `(.L_x_4969) ;  /* 0x000000000004a947 */ /* 0x000fea0003800000 */
[----:B------:R-:W-:Y:S01]  /*9b50*/  BPT.TRAP 0x1 ;  /* 0x000000040000795c */ /* 0x000fe20000300000 */
.L_x_4969:
[----:B------:R-:W-:Y:S01]  /*9b60*/  IMAD R87, R18, 0x8, R2 ;  /* 0x0000000812577824 */ /* 0x000fe200078e0202 */
[----:B------:R-:W-:Y:S01]  /*9b70*/  SHF.L.U32 R88, R219, 0x1f, RZ ;  /* 0x0000001fdb587819 */ /* 0x000fe200000006ff */
[----:B------:R-:W-:Y:S01]  /*9b80*/  BSSY B1, `(.L_x_4970) ;  /* 0x0000004000017945 */ /* 0x000fe20003800000 */
[----:B------:R-:W-:Y:S02]  /*9b90*/  SHF.R.S32.HI R84, RZ, 0x1f, R28 ;  /* 0x0000001fff547819 */ /* 0x000fe4000001141c */
[----:B------:R-:W0:Y:S02]  /*9ba0*/  SYNCS.PHASECHK.TRANS64.TRYWAIT P3, [R87+URZ+0x30890], R88 ;  /* 0x03089058570075a7 */ /* 0x000e24000806017f */
[----:B0-----:R-:W-:Y:S05]  /*9bb0*/  @!P3 BRA `(.L_x_4971) ;  /* 0x000002180054b947 */ /* 0x001fea0003800000 */
.L_x_5322:
[----:B------:R-:W-:Y:S05]  /*9bc0*/  BSYNC B1 ;  /* 0x0000000000017941 */ /* 0x000fea0003800000 */
.L_x_4970:
        /* <DEDUP_REMOVED lines=27> */
.L_x_5326:
        /* <DEDUP_REMOVED lines=16> */
[----:B------:R-:W-:Y:S02]  /*9e80*/  @!P5 IMAD.SHL.U32 R11, R201, 0x8, RZ ;  /* 0x00000008c90bd824 */ /* 0x000fe400078e00ff */
[----:B--2---:R-:W-:Y:S02]  /*9e90*/  @!P5 IMAD.MOV.U32 R36, RZ, RZ, R38 ;  /* 0x000000ffff24d224 */ /* 0x004fe400078e0026 */
[----:B------:R-:W-:Y:S02]  /*9ea0*/  @!P5 IMAD.MOV.U32 R37, RZ, RZ, R39 ;  /* 0x000000ffff25d224 */ /* 0x000fe400078e0027 */
[----:B------:R-:W-:-:S05]  /*9eb0*/  @!P5 IMAD.WIDE R36, R11, 0x2, R36 ;  /* 0x000000020b24d825 */ /* 0x000fca00078e0224 */
[----:B---3--:R2:W-:Y:S01]  /*9ec0*/  @!P5 ST.E.128 desc[UR60][R36.64], R12 ;  /* 0x0000000c2400d985 */ /* 0x0085e2000c101d3c */
[----:B------:R-:W-:-:S13]  /*9ed0*/  ISETP.GE.AND P5, PT, R196, UR4, PT ;  /* 0x00000004c4007c0c */ /* 0x000fda000bfa6270 */
[----:B------:R-:W3:Y:S01]  /*9ee0*/  @!P5 LDS.128 R12, [R29+0x21000] ;  /* 0x021000001d0cd984 */ /* 0x000ee20000000c00 */
[----:B------:R-:W-:Y:S01]  /*9ef0*/  @!P5 IMAD.SHL.U32 R11, R202, 0x8, RZ ;  /* 0x00000008ca0bd824 */ /* 0x000fe200078e00ff */
[----:B--2---:R-:W-:Y:S01]  /*9f00*/  @!P5 MOV R36, R38 ;  /* 0x000000260024d202 */ /* 0x004fe20000000f00 */
[----:B------:R-:W-:-:S04]  /*9f10*/  @!P5 IMAD.MOV.U32 R37, RZ, RZ, R39 ;  /* 0x000000ffff25d224 */ /* 0x000fc800078e0027 */
        /* <DEDUP_REMOVED lines=11> */
.L_x_4974:
[----:B------:R-:W-:Y:S05]  /*9fd0*/  BSYNC B1 ;  /* 0x0000000000017941 */ /* 0x000fea0003800000 */
.L_x_4973:
[----:B------:R-:W-:-:S03]  /*9fe0*/  UMOV UR4, 0xffffffff ;  /* 0xffffffff00047882 */ /* 0x000fc60000000000 */
[----:B------:R-:W-:Y:S05]  /*9ff0*/  BRA.DIV UR4, `(.L_x_4975) ;  /* 0x0000021604a47947 */ /* 0x000fea000b800000 */
[----:B--2---:R2:W0:Y:S04]  /*a000*/  SHFL.IDX PT, R39, R41, 0x1, 0x1c1f ;  /* 0x003c1f0029277f89 */ /* 0x00442800000e0000 */
[----:B---3--:R2:W3:Y:S02]  /*a010*/  SHFL.IDX PT, R38, R40, 0x1, 0x1c1f ;  /* 0x003c1f0028267f89 */ /* 0x0084e400000e0000 */
.L_x_5330:
        /* <DEDUP_REMOVED lines=37> */
.L_x_4915:
[----:B------:R-:W-:Y:S05]  /*a270*/  BSYNC B0 ;  /* 0x0000000000007941 */ /* 0x000fea0003800000 */
.L_x_4879:
        /* <DEDUP_REMOVED lines=17> */
.L_x_4977:
[----:B------:R-:W-:Y:S05]  /*a390*/  BSYNC B0 ;  /* 0x0000000000007941 */ /* 0x000fea0003800000 */
.L_x_4976:
[----:B------:R-:W5:Y:S01]  /*a3a0*/  SYNCS.PHASECHK.TRANS64.TRYWAIT P2, [R87+URZ+0x308b0], R88 ;  /* 0x0308b058570075a7 */ /* 0x000f62000804017f */
[----:B------:R-:W-:Y:S04]  /*a3b0*/  BSSY B0, `(.L_x_4978) ;  /* 0x0000002000007945 */ /* 0x000fe80003800000 */
[----:B-----5:R-:W-:Y:S05]  /*a3c0*/  @!P2 BRA `(.L_x_4979) ;  /* 0x0000021000fca947 */ /* 0x020fea0003800000 */
.L_x_5331:
[----:B------:R-:W-:Y:S05]  /*a3d0*/  BSYNC B0 ;  /* 0x0000000000007941 */ /* 0x000fea0003800000 */
.L_x_4978:
[----:B------:R-:W-:Y:S01]  /*a3e0*/  ULDC.64 UR4, c[0x0][0x328] ;  /* 0x0000ca0000047ab9 */ /* 0x000fe20000000a00 */
[----:B------:R-:W-:Y:S01]  /*a3f0*/  IMAD.IADD R86, R86, 0x1, -R218 ;  /* 0x0000000156567824 */ /* 0x000fe200078e0ada */
[----:B------:R-:W-:Y:S01]  /*a400*/  BSSY B0, `(.L_x_4980) ;  /* 0x0000037000007945 */ /* 0x000fe20003800000 */
[----:B0-----:R-:W-:Y:S02]  /*a410*/  IMAD R11, R84, UR4, RZ ;  /* 0x00000004540b7c24 */ /* 0x001fe4000f8e02ff */
[----:B---34-:R-:W-:-:S04]  /*a420*/  IMAD.WIDE.U32 R12, R28, UR4, RZ ;  /* 0x000000041c0c7c25 */ /* 0x018fc8000f8e00ff */
        /* <DEDUP_REMOVED lines=15> */
[----:B------:R0:W3:Y:S01]  /*a520*/  SHFL.IDX PT, R36, R27, RZ, 0x1c1f ;  /* 0x001c1fff1b247589 */ /* 0x0000e200000e0000 */
[----:B------:R-:W-:-:S03]  /*a530*/  ISETP.GE.AND P2, PT, R86, 0x1, PT ;  /* 0x000000015600780c */ /* 0x000fc60003f46270 */
[----:B------:R0:W4:Y:S10]  /*a540*/  SHFL.IDX PT, R37, R11, RZ, 0x1c1f ;  /* 0x001c1fff0b257589 */ /* 0x00013400000e0000 */
[----:B0-----:R-:W-:Y:S05]  /*a550*/  @!P2 BRA `(.L_x_4981) ;  /* 0x000000000084a947 */ /* 0x001fea0003800000 */
[----:B------:R-:W-:Y:S02]  /*a560*/  ULDC UR4, c[0x0][0x2f4] ;  /* 0x0000bd0000047ab9 */ /* 0x000fe40000000800 */
[----:B------:R-:W-:Y:S02]  /*a570*/  ISETP.GE.AND P5, PT, R16, UR4, PT ;  /* 0x0000000410007c0c */ /* 0x000fe4000bfa6270 */
[----:B------:R-:W-:-:S11]  /*a580*/  ISETP.GE.AND P4, PT, R23, UR4, PT ;  /* 0x0000000417007c0c */ /* 0x000fd6000bf86270 */
[----:B------:R-:W0:Y:S01]  /*a590*/  @!P5 LDS.128 R12, [R29] ;  /* 0x000000001d0cd984 */ /* 0x000e220000000c00 */
[----:B---3--:R-:W-:-:S04]  /*a5a0*/  @!P5 LEA R38, P2, R16, R36, 0x1 ;  /* 0x000000241026d211 */ /* 0x008fc800078408ff */
[----:B----4-:R-:W-:Y:S02]  /*a5b0*/  @!P5 LEA.HI.X R39, R16, R37, R17, 0x1, P2 ;  /* 0x000000251027d211 */ /* 0x010fe400010f0c11 */
[----:B------:R-:W-:-:S04]  /*a5c0*/  @!P4 LEA R34, P2, R23, R36, 0x1 ;  /* 0x000000241722c211 */ /* 0x000fc800078408ff */
[----:B------:R-:W-:Y:S02]  /*a5d0*/  @!P4 LEA.HI.X R35, R23, R37, R216, 0x1, P2 ;  /* 0x000000251723c211 */ /* 0x000fe400010f0cd8 */
[----:B------:R-:W-:-:S13]  /*a5e0*/  ISETP.GE.AND P2, PT, R19, UR4, PT ;  /* 0x0000000413007c0c */ /* 0x000fda000bf46270 */
[----:B------:R-:W-:-:S04]  /*a5f0*/  @!P2 LEA R32, P6, R19, R36, 0x1 ;  /* 0x000000241320a211 */ /* 0x000fc800078c08ff */
[----:B------:R-:W-:Y:S01]  /*a600*/  @!P2 LEA.HI.X R33, R19, R37, R205, 0x1, P6 ;  /* 0x000000251321a211 */ /* 0x000fe200030f0ccd */
[----:B0-----:R0:W-:Y:S01]  /*a610*/  @!P5 ST.E.128 desc[UR60][R38.64], R12 ;  /* 0x0000000c2600d985 */ /* 0x0011e2000c101d3c */
[----:B------:R-:W-:-:S13]  /*a620*/  ISETP.GE.AND P5, PT, R197, UR4, PT ;  /* 0x00000004c5007c0c */ /* 0x000fda000bfa6270 */
[----:B------:R-:W3:Y:S01]  /*a630*/  @!P5 LDS.128 R12, [R31] ;  /* 0x000000001f0cd984 */ /* 0x000ee20000000c00 */
[----:B-12---:R-:W-:-:S04]  /*a640*/  @!P5 IMAD.SHL.U32 R41, R201, 0x8, RZ ;  /* 0x00000008c929d824 */ /* 0x006fc800078e00ff */
[----:B0-----:R-:W-:-:S05]  /*a650*/  @!P5 IMAD.WIDE R38, R41, 0x2, R36 ;  /* 0x000000022926d825 */ /* 0x001fca00078e0224 */
[----:B---3--:R0:W-:Y:S01]  /*a660*/  @!P5 ST.E.128 desc[UR60][R38.64], R12 ;  /* 0x0000000c2600d985 */ /* 0x0081e2000c101d3c */
[----:B------:R-:W-:-:S13]  /*a670*/  ISETP.GE.AND P5, PT, R196, UR4, PT ;  /* 0x00000004c4007c0c */ /* 0x000fda000bfa6270 */
[----:B------:R-:W1:Y:S01]  /*a680*/  @!P5 LDS.128 R12, [R29+0x3000] ;  /* 0x003000001d0cd984 */ /* 0x000e620000000c00 */
[----:B------:R-:W-:Y:S01]  /*a690*/  @!P5 IMAD.SHL.U32 R41, R202, 0x8, RZ ;  /* 0x00000008ca29d824 */ /* 0x000fe200078e00ff */
[----:B0-----:R-:W-:Y:S01]  /*a6a0*/  @!P5 MOV R38, R36 ;  /* 0x000000240026d202 */ /* 0x001fe20000000f00 */
[----:B------:R-:W-:-:S04]  /*a6b0*/  @!P5 IMAD.MOV.U32 R39, RZ, RZ, R37 ;  /* 0x000000ffff27d224 */ /* 0x000fc800078e0025 */
[----:B------:R-:W-:-:S05]  /*a6c0*/  @!P5 IMAD.WIDE R38, R41, 0x2, R38 ;  /* 0x000000022926d825 */ /* 0x000fca00078e0226 */
[----:B-1----:R-:W-:Y:S01]  /*a6d0*/  @!P5 ST.E.128 desc[UR60][R38.64], R12 ;  /* 0x0000000c2600d985 */ /* 0x002fe2000c101d3c */
        /* <DEDUP_REMOVED lines=9> */
.L_x_4981:
[----:B------:R-:W-:Y:S05]  /*a770*/  BSYNC B0 ;  /* 0x0000000000007941 */ /* 0x000fea0003800000 */
.L_x_4980:
[----:B------:R-:W-:Y:S01]  /*a780*/  ISETP.GE.AND P2, PT, R86, 0x41, PT ;  /* 0x000000415600780c */ /* 0x000fe20003f46270 */
[----:B0---4-:R0:W4:Y:S01]  /*a790*/  SHFL.IDX PT, R37, R11, 0x1, 0x1c1f ;  /* 0x003c1f000b257f89 */ /* 0x01112200000e0000 */
[----:B------:R-:W-:Y:S03]  /*a7a0*/  BSSY B0, `(.L_x_4982) ;  /* 0x0000024000007945 */ /* 0x000fe60003800000 */
[----:B---3--:R0:W3:Y:S08]  /*a7b0*/  SHFL.IDX PT, R36, R27, 0x1, 0x1c1f ;  /* 0x003c1f001b247f89 */ /* 0x0080f000000e0000 */
[----:B0-----:R-:W-:Y:S05]  /*a7c0*/  @!P2 BRA `(.L_x_4983) ;  /* 0x000000000084a947 */ /* 0x001fea0003800000 */
[----:B------:R-:W-:Y:S02]  /*a7d0*/  ULDC UR4, c[0x0][0x2f4] ;  /* 0x0000bd0000047ab9 */ /* 0x000fe40000000800 */
[----:B------:R-:W-:Y:S02]  /*a7e0*/  ISETP.GE.AND P5, PT, R16, UR4, PT ;  /* 0x0000000410007c0c */ /* 0x000fe4000bfa6270 */
[----:B------:R-:W-:-:S11]  /*a7f0*/  ISETP.GE.AND P4, PT, R23, UR4, PT ;  /* 0x0000000417007c0c */ /* 0x000fd6000bf86270 */
[----:B------:R-:W0:Y:S01]  /*a800*/  @!P5 LDS.128 R12, [R29+0x2000] ;  /* 0x002000001d0cd984 */ /* 0x000e220000000c00 */
        /* <DEDUP_REMOVED lines=9> */
[----:B------:R-:W3:Y:S01]  /*a8a0*/  @!P5 LDS.128 R12, [R31+0x2000] ;  /* 0x002000001f0cd984 */ /* 0x000ee20000000c00 */
[----:B------:R-:W-:-:S04]  /*a8b0*/  @!P5 IMAD.SHL.U32 R11, R201, 0x8, RZ ;  /* 0x00000008c90bd824 */ /* 0x000fc800078e00ff */
[----:B0-----:R-:W-:-:S05]  /*a8c0*/  @!P5 IMAD.WIDE R38, R11, 0x2, R36 ;  /* 0x000000020b26d825 */ /* 0x001fca00078e0224 */
[----:B---3--:R0:W-:Y:S01]  /*a8d0*/  @!P5 ST.E.128 desc[UR60][R38.64], R12 ;  /* 0x0000000c2600d985 */ /* 0x0081e2000c101d3c */
[----:B------:R-:W-:-:S13]  /*a8e0*/  ISETP.GE.AND P5, PT, R196, UR4, PT ;  /* 0x00000004c4007c0c */ /* 0x000fda000bfa6270 */
[----:B------:R-:W3:Y:S01]  /*a8f0*/  @!P5 LDS.128 R12, [R29+0x5000] ;  /* 0x005000001d0cd984 */ /* 0x000ee20000000c00 */
[----:B------:R-:W-:Y:S01]  /*a900*/  @!P5 IMAD.SHL.U32 R11, R202, 0x8, RZ ;  /* 0x00000008ca0bd824 */ /* 0x000fe200078e00ff */
[----:B0-----:R-:W-:Y:S01]  /*a910*/  @!P5 MOV R39, R37 ;  /* 0x000000250027d202 */ /* 0x001fe20000000f00 */
[----:B------:R-:W-:-:S04]  /*a920*/  @!P5 IMAD.MOV.U32 R38, RZ, RZ, R36 ;  /* 0x000000ffff26d224 */ /* 0x000fc800078e0024 */
[----:B------:R-:W-:-:S05]  /*a930*/  @!P5 IMAD.WIDE R38, R11, 0x2, R38 ;  /* 0x000000020b26d825 */ /* 0x000fca00078e0226 */
[----:B---3--:R-:W-:Y:S01]  /*a940*/  @!P5 ST.E.128 desc[UR60][R38.64], R12 ;  /* 0x0000000c2600d985 */ /* 0x008fe2000c101d3c */
        /* <DEDUP_REMOVED lines=9> */
.L_x_4983:
[----:B------:R-:W-:Y:S05]  /*a9e0*/  BSYNC B0 ;  /* 0x0000000000007941 */ /* 0x000fea0003800000 */
.L_x_4982:
        /* <DEDUP_REMOVED lines=8> */
[----:B------:R-:W-:Y:S01]  /*aa70*/  LOP3.LUT P4, RZ, R22, 0x2, RZ, 0xc0, !PT ;  /* 0x0000000216ff7812 */ /* 0x000fe2000788c0ff */
[----:B------:R-:W-:-:S02]  /*aa80*/  VIADD R18, R18, 0x1 ;  /* 0x0000000112127836 */ /* 0x000fc40000000000 */
        /* <DEDUP_REMOVED lines=8> */
.L_x_4874:
[----:B------:R-:W2:Y:S01]  /*ab10*/  LDL R11, [R1+0x30] ;  /* 0x00003000010b7983 */ /* 0x000ea20000100800 */
[----:B------:R-:W0:Y:S01]  /*ab20*/  LDC R0, c[0x0][0x448] ;  /* 0x00011200ff007b82 */ /* 0x000e220000000800 */
[----:B------:R-:W-:Y:S01]  /*ab30*/  IADD3 R5, R200, 0x1, -R199 ;  /* 0x00000001c8057810 */ /* 0x000fe20007ffe8c7 */
[----:B------:R-:W-:Y:S06]  /*ab40*/  BSSY B0, `(.L_x_4985) ;  /* 0x000000d000007945 */ /* 0x000fec0003800000 */
[----:B------:R-:W1:Y:S01]  /*ab50*/  LDC.64 R6, c[0x0][0x9e0] ;  /* 0x00027800ff067b82 */ /* 0x000e620000000a00 */
[----:B0-----:R-:W-:-:S02]  /*ab60*/  ISETP.NE.AND P1, PT, R0, 0x1, PT ;  /* 0x000000010000780c */ /* 0x001fc40003f25270 */
[----:B-1----:R-:W-:-:S11]  /*ab70*/  ISETP.GE.AND P3, PT, R7, 0x1, PT ;  /* 0x000000010700780c */ /* 0x002fd60003f66270 */
[----:B------:R-:W0:Y:S08]  /*ab80*/  @P1 LDC R3, c[0x0][0x44c] ;  /* 0x00011300ff031b82 */ /* 0x000e300000000800 */
[----:B------:R-:W1:Y:S01]  /*ab90*/  @P1 LDC R4, c[0x0][0x450] ;  /* 0x00011400ff041b82 */ /* 0x000e620000000800 */
[----:B--2---:R-:W-:-:S04]  /*aba0*/  VIADD R0, R11, 0x7f ;  /* 0x0000007f0b007836 */ /* 0x004fc80000000000 */
[----:B0-----:R-:W-:-:S05]  /*abb0*/  @P1 IMAD.HI.U32 R3, R0, R3, RZ ;  /* 0x0000000300031227 */ /* 0x001fca00078e00ff */
[----:B-1----:R-:W-:-:S05]  /*abc0*/  @P1 SHF.R.U32.HI R0, RZ, R4, R3 ;  /* 0x00000004ff001219 */ /* 0x002fca0000011603 */
[----:B------:R-:W-:Y:S01]  /*abd0*/  IMAD.IADD R5, R5, 0x1, R0 ;  /* 0x0000000105057824 */ /* 0x000fe200078e0200 */
[----:B------:R-:W-:Y:S06]  /*abe0*/  @P2 BRA `(.L_x_4986) ;  /* 0x0000000000082947 */ /* 0x000fec0003800000 */
[----:B------:R-:W0:Y:S02]  /*abf0*/  FENCE.VIEW.ASYNC.G ;  /* 0x00000000000073c6 */ /* 0x000e240000000100 */
[----:B0-----:R-:W-:Y:S06]  /*ac00*/  BAR.ARV 0xc, 0x180 ;  /* 0x0306000000007b1d */ /* 0x001fec0000002000 */
.L_x_4986:
[----:B------:R-:W-:Y:S05]  /*ac10*/  BSYNC B0 ;  /* 0x0000000000007941 */ /* 0x000fea0003800000 */
.L_x_4985:
        /* <DEDUP_REMOVED lines=13> */
.L_x_4989:
[----:B------:R-:W-:-:S13]  /*acf0*/  ISETP.NE.AND P0, PT, R7, 0x1, PT ;  /* 0x000000010700780c */ /* 0x000fda0003f05270 */
[----:B------:R-:W0:Y:S02]  /*ad00*/  @P0 LDC.64 R4, c[0x0][0x9e8] ;  /* 0x00027a00ff040b82 */ /* 0x000e240000000a00 */
[----:B0-----:R-:W-:-:S05]  /*ad10*/  @P0 IMAD.HI.U32 R4, R3, R4, RZ ;  /* 0x0000000403040227 */ /* 0x001fca00078e00ff */
[----:B------:R-:W-:-:S07]  /*ad20*/  @P0 SHF.R.U32.HI R3, RZ, R5, R4 ;  /* 0x00000005ff030219 */ /* 0x000fce0000011604 */
.L_x_4990:
[----:B------:R-:W-:Y:S05]  /*ad30*/  BSYNC B0 ;  /* 0x0000000000007941 */ /* 0x000fea0003800000 */
.L_x_4988:
[----:B------:R-:W-:-:S05]  /*ad40*/  IMAD R3, R3, R7, R7 ;  /* 0x0000000703037224 */ /* 0x000fca00078e0207 */
[----:B------:R-:W-:-:S07]  /*ad50*/  VIMNMX R0, R0, R3, PT ;  /* 0x0000000300007248 */ /* 0x000fce0003fe0100 */
.L_x_4987:
[----:B------:R-:W0:Y:S01]  /*ad60*/  @P1 LDC R3, c[0x0][0x44c] ;  /* 0x00011300ff031b82 */ /* 0x000e220000000800 */
[----:B------:R-:W-:Y:S01]  /*ad70*/  VIADD R0, R0, 0x5f ;  /* 0x0000005f00007836 */ /* 0x000fe20000000000 */
[----:B------:R-:W-:Y:S01]  /*ad80*/  ULDC UR4, c[0x0][0x9dc] ;  /* 0x0002770000047ab9 */ /* 0x000fe20000000800 */
[----:B------:R-:W-:Y:S02]  /*ad90*/  IMAD.MOV.U32 R5, RZ, RZ, R11 ;  /* 0x000000ffff057224 */ /* 0x000fe400078e000b */
[----:B------:R-:W-:-:S03]  /*ada0*/  IMAD.HI R0, R0, 0x2aaaaaab, RZ ;  /* 0x2aaaaaab00007827 */ /* 0x000fc600078e02ff */
[----:B------:R-:W1:Y:S01]  /*adb0*/  @P1 LDC R9, c[0x0][0x450] ;  /* 0x00011400ff091b82 */ /* 0x000e620000000800 */
[----:B0-----:R-:W-:Y:S01]  /*adc0*/  @P1 IMAD.HI.U32 R4, R11, R3, RZ ;  /* 0x000000030b041227 */ /* 0x001fe200078e00ff */
[----:B------:R-:W-:-:S04]  /*add0*/  SHF.R.U32.HI R3, RZ, 0x1f, R0 ;  /* 0x0000001fff037819 */ /* 0x000fc80000011600 */
[----:B------:R-:W-:Y:S02]  /*ade0*/  LEA.HI.SX32 R72, R0, R3, 0x1c ;  /* 0x0000000300487211 */ /* 0x000fe400078fe2ff */
[----:B-1----:R-:W-:Y:S02]  /*adf0*/  @P1 SHF.R.U32.HI R5, RZ, R9, R4 ;  /* 0x00000009ff051219 */ /* 0x002fe40000011604 */
[----:B------:R-:W-:Y:S02]  /*ae00*/  VIMNMX R72, R139, R72, PT ;  /* 0x000000488b487248 */ /* 0x000fe40003fe0100 */
        /* <DEDUP_REMOVED lines=13> */
.L_x_4993:
[----:B------:R-:W-:-:S13]  /*aee0*/  ISETP.NE.AND P0, PT, R7, 0x1, PT ;  /* 0x000000010700780c */ /* 0x000fda0003f05270 */
[----:B------:R-:W0:Y:S02]  /*aef0*/  @P0 LDC.64 R4, c[0x0][0x9e8] ;  /* 0x00027a00ff040b82 */ /* 0x000e240000000a00 */
[----:B0-----:R-:W-:-:S05]  /*af00*/  @P0 IMAD.HI.U32 R4, R0, R4, RZ ;  /* 0x0000000400040227 */ /* 0x001fca00078e00ff */
[----:B------:R-:W-:-:S07]  /*af10*/  @P0 SHF.R.U32.HI R0, RZ, R5, R4 ;  /* 0x00000005ff000219 */ /* 0x000fce0000011604 */
.L_x_4994:
[----:B------:R-:W-:Y:S05]  /*af20*/  BSYNC B0 ;  /* 0x0000000000007941 */ /* 0x000fea0003800000 */
.L_x_4992:
[----:B------:R-:W-:-:S05]  /*af30*/  IMAD R0, R0, R7, RZ ;  /* 0x0000000700007224 */ /* 0x000fca00078e02ff */
[----:B------:R-:W-:-:S07]  /*af40*/  VIMNMX R3, R3, R0, !PT ;  /* 0x0000000003037248 */ /* 0x000fce0007fe0100 */
.L_x_4991:
        /* <DEDUP_REMOVED lines=9> */
[----:B------:R-:W-:Y:S02]  /*afe0*/  LEA.HI.SX32 R0, R3, R0, 0x1c ;  /* 0x0000000003007211 */ /* 0x000fe400078fe2ff */
[----:B------:R-:W-:Y:S01]  /*aff0*/  CS2R R106, SRZ ;  /* 0x00000000006a7805 */ /* 0x000fe2000001ff00 */
[----:B------:R-:W-:Y:S01]  /*b000*/  IMAD.MOV.U32 R110, RZ, RZ, RZ ;  /* 0x000000ffff6e7224 */ /* 0x000fe200078e00ff */
[----:B------:R-:W-:Y:S02]  /*b010*/  CS2R R108, SRZ ;  /* 0x00000000006c7805 */ /* 0x000fe4000001ff00 */
[----:B------:R-:W-:-:S02]  /*b020*/  VIMNMX R9, RZ, R0, !PT ;  /* 0x00000000ff097248 */ /* 0x000fc40007fe0100 */
[----:B------:R-:W-:Y:S02]  /*b030*/  CS2R R78, SRZ ;  /* 0x00000000004e7805 */ /* 0x000fe4000001ff00 */
[----:B------:R-:W-:Y:S01]  /*b040*/  CS2R R104, SRZ ;  /* 0x0000000000687805 */ /* 0x000fe2000001ff00 */
[----:B------:R-:W-:Y:S01]  /*b050*/  IMAD.MOV.U32 R103, RZ, RZ, RZ ;  /* 0x000000ffff677224 */ /* 0x000fe200078e00ff */
[----:B------:R-:W-:Y:S01]  /*b060*/  ISETP.GT.AND P1, PT, R72, R9, PT ;  /* 0x000000094800720c */ /* 0x000fe20003f24270 */
[----:B------:R0:W-:Y:S01]  /*b070*/  STL [R1+0x3c], R9 ;  /* 0x00003c0901007387 */ /* 0x0001e20000100800 */
[----:B------:R-:W-:Y:S02]  /*b080*/  CS2R R98, SRZ ;  /* 0x0000000000627805 */ /* 0x000fe4000001ff00 */
[----:B------:R-:W-:Y:S02]  /*b090*/  CS2R R100, SRZ ;  /* 0x0000000000647805 */ /* 0x000fe4000001ff00 */
        /* <DEDUP_REMOVED lines=31> */
[----:B---34-:R-:W-:-:S02]  /*b290*/  CS2R R36, SRZ ;  /* 0x0000000000247805 */ /* 0x018fc4000001ff00 */
[----:B------:R-:W-:Y:S01]  /*b2a0*/  CS2R R32, SRZ ;  /* 0x0000000000207805 */ /* 0x000fe2000001ff00 */
[----:B------:R-:W-:Y:S01]  /*b2b0*/  IMAD.MOV.U32 R8, RZ, RZ, RZ ;  /* 0x000000ffff087224 */ /* 0x000fe200078e00ff */
[----:B------:R-:W-:Y:S01]  /*b2c0*/  CS2R R26, SRZ ;  /* 0x00000000001a7805 */ /* 0x000fe2000001ff00 */
[----:B------:R-:W-:Y:S01]  /*b2d0*/  IMAD.MOV.U32 R3, RZ, RZ, RZ ;  /* 0x000000ffff037224 */ /* 0x000fe200078e00ff */
[----:B------:R-:W-:Y:S01]  /*b2e0*/  CS2R R24, SRZ ;  /* 0x0000000000187805 */ /* 0x000fe2000001ff00 */
[----:B------:R-:W-:Y:S02]  /*b2f0*/  IMAD.MOV.U32 R0, RZ, RZ, RZ ;  /* 0x000000ffff007224 */ /* 0x000fe400078e00ff */
[----:B------:R-:W-:Y:S01]  /*b300*/  IMAD.MOV.U32 R139, RZ, RZ, RZ ;  /* 0x000000ffff8b7224 */ /* 0x000fe200078e00ff */
[----:B0-----:R-:W-:Y:S06]  /*b310*/  @!P1 BRA `(.L_x_4995) ;  /* 0x0000015c00909947 */ /* 0x001fec0003800000 */
[----:B------:R-:W2:Y:S04]  /*b320*/  LDL R9, [R1+0x80] ;  /* 0x0000800001097983 */ /* 0x000ea80000100800 */
[----:B------:R-:W3:Y:S04]  /*b330*/  LDL R10, [R1+0x7c] ;  /* 0x00007c00010a7983 */ /* 0x000ee80000100800 */
[----:B--2---:R-:W0:Y:S01]  /*b340*/  SHFL.IDX PT, R0, R9, RZ, 0x1f ;  /* 0x00001fff09007589 */ /* 0x004e2200000e0000 */
[----:B---3--:R-:W-:-:S13]  /*b350*/  R2UR UR4, R10 ;  /* 0x000000000a0472ca */ /* 0x008fda00000e0000 */
[----:B------:R-:W-:Y:S01]  /*b360*/  ULOP3.LUT UP0, URZ, UR4, 0x1bf, URZ, 0xc0, !UPT ;  /* 0x000001bf043f7892 */ /* 0x000fe2000f80c03f */
[----:B0-----:R-:W-:-:S05]  /*b370*/  LEA.HI R3, R0, R0, RZ, 0x1 ;  /* 0x0000000000037211 */ /* 0x001fca00078f08ff */
[----:B------:R-:W-:Y:S02]  /*b380*/  PLOP3.LUT P0, PT, PT, PT, UP0, 0x80, 0x0 ;  /* 0x000000000000781c */ /* 0x000fe40003f0f008 */
[----:B------:R-:W-:-:S04]  /*b390*/  LOP3.LUT R3, R3, 0x1e, RZ, 0xc0, !PT ;  /* 0x0000001e03037812 */ /* 0x000fc800078ec0ff */
[----:B------:R-:W-:-:S04]  /*b3a0*/  IADD3 R3, R0, -R3, RZ ;  /* 0x8000000300037210 */ /* 0x000fc80007ffe0ff */
[----:B------:R-:W-:-:S04]  /*b3b0*/  LEA R3, R3, UR4, 0xd ;  /* 0x0000000403037c11 */ /* 0x000fc8000f8e68ff */
        /* <DEDUP_REMOVED lines=19> */
.L_x_4996:
        /* <DEDUP_REMOVED lines=13> */
.L_x_5000:
[----:B-1----:R1:W2:Y:S02]  /*b5c0*/  SYNCS.PHASECHK.TRANS64.TRYWAIT P0, [R2+URZ+0x30800], R3 ;  /* 0x03080003020075a7 */ /* 0x0022a4000800017f */
[----:B--2---:R-:W-:Y:S05]  /*b5d0*/  @!P0 NANOSLEEP.SYNCS 0x989680 ;  /* 0x009896800000895d */ /* 0x004fea0003900000 */
[----:B------:R-:W2:Y:S02]  /*b5e0*/  @!P0 SYNCS.PHASECHK.TRANS64 P0, [R2+URZ+0x30800], R3 ;  /* 0x03080003020085a7 */ /* 0x000ea4000800007f */
[----:B--2---:R-:W-:Y:S05]  /*b5f0*/  @!P0 BRA `(.L_x_5000) ;  /* 0xfffffffc00f08947 */ /* 0x004fea000383ffff */
.L_x_4999:
[----:B------:R-:W-:Y:S05]  /*b600*/  BSYNC B0 ;  /* 0x0000000000007941 */ /* 0x000fea0003800000 */
.L_x_4998:
[----:B------:R-:W-:Y:S05]  /*b610*/  BRA `(.L_x_5001) ;  /* 0x0000006c00747947 */ /* 0x000fea0003800000 */
.L_x_4997:
[----:B------:R-:W2:Y:S01]  /*b620*/  LDL R0, [R1+0x7c] ;  /* 0x00007c0001007983 */ /* 0x000ea20000100800 */
[----:B------:R-:W-:Y:S01]  /*b630*/  ULDC.64 UR6, c[0x0][0x408] ;  /* 0x0001020000067ab9 */ /* 0x000fe20000000a00 */
[----:B--2---:R-:W-:Y:S02]  /*b640*/  R2UR UR4, R0 ;  /* 0x00000000000472ca */ /* 0x004fe400000e0000 */
[----:B-----5:R-:W-:-:S05]  /*b650*/  SHF.R.S32.HI R0, RZ, 0x1f, R138 ;  /* 0x0000001fff007819 */ /* 0x020fca000001148a */
[----:B------:R-:W-:-:S04]  /*b660*/  IMAD R5, R0, UR6, RZ ;  /* 0x0000000600057c24 */ /* 0x000fc8000f8e02ff */
[----:B------:R-:W-:Y:S02]  /*b670*/  IMAD R5, R138, UR7, R5 ;  /* 0x000000078a057c24 */ /* 0x000fe4000f8e0205 */
[----:B------:R-:W-:-:S03]  /*b680*/  ULOP3.LUT UP0, URZ, UR4, 0x3ff, URZ, 0xc0, !UPT ;  /* 0x000003ff043f7892 */ /* 0x000fc6000f80c03f */
[----:B------:R-:W-:Y:S02]  /*b690*/  ULDC.64 UR4, c[0x0][0x3f8] ;  /* 0x0000fe0000047ab9 */ /* 0x000fe40000000a00 */
[----:B------:R-:W-:Y:S01]  /*b6a0*/  IMAD R3, R0, UR4, RZ ;  /* 0x0000000400037c24 */ /* 0x000fe2000f8e02ff */
[----:B------:R-:W-:Y:S01]  /*b6b0*/  PLOP3.LUT P0, PT, PT, PT, UP0, 0x80, 0x0 ;  /* 0x000000000000781c */ /* 0x000fe20003f0f008 */
[----:B------:R-:W-:-:S04]  /*b6c0*/  IMAD.WIDE.U32 R24, R138, UR4, RZ ;  /* 0x000000048a187c25 */ /* 0x000fc8000f8e00ff */
[C---:B------:R-:W-:Y:S02]  /*b6d0*/  IMAD R3, R138.reuse, UR5, R3 ;  /* 0x000000058a037c24 */ /* 0x040fe4000f8e0203 */
[----:B------:R-:W-:-:S04]  /*b6e0*/  IMAD.WIDE.U32 R138, R138, UR6, RZ ;  /* 0x000000068a8a7c25 */ /* 0x000fc8000f8e00ff */
        /* <DEDUP_REMOVED lines=19> */
.L_x_5002:
[----:B------:R-:W2:Y:S01]  /*b820*/  LDL R90, [R1+0x30] ;  /* 0x00003000015a7983 */ /* 0x000ea20000100800 */
[----:B------:R-:W-:Y:S01]  /*b830*/  ULDC.U8 UR4, c[0x0][0x410] ;  /* 0x0001040000047ab9 */ /* 0x000fe20000000000 */
[----:B------:R-:W-:Y:S01]  /*b840*/  BSSY B0, `(.L_x_5003) ;  /* 0x00006b2000007945 */ /* 0x000fe20003800000 */
[----:B------:R-:W-:Y:S01]  /*b850*/  ISETP.NE.AND P0, PT, RZ, UR4, PT ;  /* 0x00000004ff007c0c */ /* 0x000fe2000bf05270 */
[----:B--2---:R-:W-:-:S12]  /*b860*/  IMAD.IADD R62, R218, 0x1, R90 ;  /* 0x00000001da3e7824 */ /* 0x004fd800078e025a */
[----:B------:R-:W-:Y:S05]  /*b870*/  @!P0 BRA `(.L_x_5004) ;  /* 0x0000003400888947 */ /* 0x000fea0003800000 */
[----:B------:R-:W2:Y:S01]  /*b880*/  LDL R21, [R1+0x5c] ;  /* 0x00005c0001157983 */ /* 0x000ea20000100800 */
[----:B------:R-:W0:Y:S01]  /*b890*/  LDC R20, c[0x0][0x448] ;  /* 0x00011200ff147b82 */ /* 0x000e220000000800 */
[----:B------:R-:W-:Y:S01]  /*b8a0*/  ULDC.64 UR4, c[0x0][0x3f8] ;  /* 0x0000fe0000047ab9 */ /* 0x000fe20000000a00 */
[----:B------:R-:W-:Y:S01]  /*b8b0*/  MOV R9, R27 ;  /* 0x0000001b00097202 */ /* 0x000fe20000000f00 */
[----:B------:R-:W-:Y:S01]  /*b8c0*/  ULDC.64 UR6, c[0x0][0x408] ;  /* 0x0001020000067ab9 */ /* 0x000fe20000000a00 */
[----:B------:R-:W-:Y:S01]  /*b8d0*/  IMAD.MOV.U32 R8, RZ, RZ, R24 ;  /* 0x000000ffff087224 */ /* 0x000fe200078e0018 */
[----:B------:R-:W-:Y:S01]  /*b8e0*/  SHF.R.S32.HI R66, RZ, 0x1f, R223 ;  /* 0x0000001fff427819 */ /* 0x000fe200000114df */
[----:B------:R-:W-:Y:S01]  /*b8f0*/  IMAD.MOV.U32 R10, RZ, RZ, R138 ;  /* 0x000000ffff0a7224 */ /* 0x000fe200078e008a */
[----:B------:R-:W-:Y:S01]  /*b900*/  SHF.R.S32.HI R64, RZ, 0x1f, R221 ;  /* 0x0000001fff407819 */ /* 0x000fe200000114dd */
[----:B------:R-:W-:Y:S01]  /*b910*/  IMAD.MOV.U32 R11, RZ, RZ, R29 ;  /* 0x000000ffff0b7224 */ /* 0x000fe200078e001d */
[----:B------:R-:W-:-:S02]  /*b920*/  SHF.R.S32.HI R67, RZ, 0x1f, R222 ;  /* 0x0000001fff437819 */ /* 0x000fc400000114de */
[----:B------:R-:W-:Y:S02]  /*b930*/  SHF.R.S32.HI R65, RZ, 0x1f, R220 ;  /* 0x0000001fff417819 */ /* 0x000fe400000114dc */
[----:B------:R-:W-:Y:S02]  /*b940*/  SHF.R.S32.HI R77, RZ, 0x1f, R224 ;  /* 0x0000001fff4d7819 */ /* 0x000fe400000114e0 */
[----:B0-----:R-:W-:-:S13]  /*b950*/  ISETP.NE.AND P0, PT, R20, 0x1, PT ;  /* 0x000000011400780c */ /* 0x001fda0003f05270 */
[----:B------:R-:W0:Y:S08]  /*b960*/  @P0 LDC R0, c[0x0][0x44c] ;  /* 0x00011300ff000b82 */ /* 0x000e300000000800 */
[----:B------:R-:W1:Y:S01]  /*b970*/  @P0 LDC R5, c[0x0][0x450] ;  /* 0x00011400ff050b82 */ /* 0x000e620000000800 */
[----:B--2---:R-:W-:-:S04]  /*b980*/  IMAD R3, R21, 0x40, R62 ;  /* 0x0000004015037824 */ /* 0x004fc800078e023e */
        /* <DEDUP_REMOVED lines=23> */
.L_x_5337:
        /* <DEDUP_REMOVED lines=22> */
[----:B------:R-:W-:-:S02]  /*bc60*/  ISETP.GE.AND P0, PT, R220, UR4, PT ;  /* 0x00000004dc007c0c */ /* 0x000fc4000bf06270 */
[----:B------:R-:W-:-:S03]  /*bc70*/  ISETP.GE.AND P4, PT, R194, UR4, PT ;  /* 0x00000004c2007c0c */ /* 0x000fc6000bf86270 */
[C---:B------:R-:W-:Y:S02]  /*bc80*/  @!P3 SHF.L.U32 R25, R223.reuse, 0x1, RZ ;  /* 0x00000001df19b819 */ /* 0x040fe400000006ff */
[----:B------:R-:W-:Y:S02]  /*bc90*/  @!P3 SHF.L.U64.HI R12, R223, 0x1, R66 ;  /* 0x00000001df0cb819 */ /* 0x000fe40000010242 */
[C---:B------:R-:W-:Y:S01]  /*bca0*/  @!P2 IMAD.SHL.U32 R29, R221.reuse, 0x2, RZ ;  /* 0x00000002dd1da824 */ /* 0x040fe200078e00ff */
[-C--:B--2---:R-:W-:Y:S01]  /*bcb0*/  @!P3 IADD3 R20, P6, R0, R25.reuse, RZ ;  /* 0x000000190014b210 */ /* 0x084fe20007fde0ff */
[----:B------:R-:W-:Y:S01]  /*bcc0*/  @!P1 IMAD.SHL.U32 R37, R222, 0x2, RZ ;  /* 0x00000002de259824 */ /* 0x000fe200078e00ff */
[----:B----4-:R-:W-:Y:S01]  /*bcd0*/  @!P3 IADD3 R24, P5, R14, R25, RZ ;  /* 0x000000190e18b210 */ /* 0x010fe20007fbe0ff */
[----:B------:R-:W-:Y:S01]  /*bce0*/  @!P0 IMAD.SHL.U32 R45, R220, 0x2, RZ ;  /* 0x00000002dc2d8824 */ /* 0x000fe200078e00ff */
[----:B------:R-:W-:Y:S01]  /*bcf0*/  @!P2 SHF.L.U64.HI R8, R221, 0x1, R64 ;  /* 0x00000001dd08a819 */ /* 0x000fe20000010240 */
[--C-:B-1----:R-:W-:Y:S01]  /*bd00*/  @!P3 IMAD.X R21, R3, 0x1, R12.reuse, P6 ;  /* 0x000000010315b824 */ /* 0x102fe200030e060c */
[-C--:B------:R-:W-:Y:S01]  /*bd10*/  @!P2 IADD3 R26, P6, R0, R29.reuse, RZ ;  /* 0x0000001d001aa210 */ /* 0x080fe20007fde0ff */
[----:B---3--:R-:W-:Y:S01]  /*bd20*/  @!P3 IMAD.X R25, R5, 0x1, R12, P5 ;  /* 0x000000010519b824 */ /* 0x008fe200028e060c */
[----:B------:R-:W-:Y:S01]  /*bd30*/  @!P2 IADD3 R28, P5, R14, R29, RZ ;  /* 0x0000001d0e1ca210 */ /* 0x000fe20007fbe0ff */
[----:B------:R-:W-:Y:S01]  /*bd40*/  @!P4 IMAD.MOV.U32 R15, RZ, RZ, R5 ;  /* 0x000000ffff0fc224 */ /* 0x000fe200078e0005 */
[----:B------:R-:W-:-:S02]  /*bd50*/  @!P2 IADD3.X R27, R3, R8, RZ, P6, !PT ;  /* 0x00000008031ba210 */ /* 0x000fc400037fe4ff */
[----:B------:R-:W-:Y:S01]  /*bd60*/  @!P1 SHF.L.U64.HI R12, R222, 0x1, R67 ;  /* 0x00000001de0c9819 */ /* 0x000fe20000010243 */
[----:B------:R-:W-:Y:S01]  /*bd70*/  @!P2 IMAD.X R29, R5, 0x1, R8, P5 ;  /* 0x00000001051da824 */ /* 0x000fe200028e0608 */
[-C--:B------:R-:W-:Y:S01]  /*bd80*/  @!P1 IADD3 R34, P6, R0, R37.reuse, RZ ;  /* 0x0000002500229210 */ /* 0x080fe20007fde0ff */
[----:B------:R-:W-:Y:S01]  /*bd90*/  @!P4 IMAD.MOV.U32 R8, RZ, RZ, R0 ;  /* 0x000000ffff08c224 */ /* 0x000fe200078e0000 */
[----:B------:R-:W-:Y:S02]  /*bda0*/  ISETP.GE.AND P5, PT, R224, UR4, PT ;  /* 0x00000004e0007c0c */ /* 0x000fe4000bfa6270 */
[----:B------:R-:W-:Y:S01]  /*bdb0*/  @!P0 SHF.L.U64.HI R32, R220, 0x1, R65 ;  /* 0x00000001dc208819 */ /* 0x000fe20000010241 */
[----:B------:R-:W-:Y:S01]  /*bdc0*/  @!P1 IMAD.X R35, R3, 0x1, R12, P6 ;  /* 0x0000000103239824 */ /* 0x000fe200030e060c */
[----:B------:R-:W-:Y:S02]  /*bdd0*/  @!P1 IADD3 R36, P6, R14, R37, RZ ;  /* 0x000000250e249210 */ /* 0x000fe40007fde0ff */
[----:B------:R-:W-:-:S03]  /*bde0*/  @!P4 MOV R9, R3 ;  /* 0x000000030009c202 */ /* 0x000fc60000000f00 */
[----:B------:R-:W-:Y:S01]  /*bdf0*/  @!P1 IMAD.X R37, R5, 0x1, R12, P6 ;  /* 0x0000000105259824 */ /* 0x000fe200030e060c */
[----:B------:R-:W-:Y:S01]  /*be00*/  @!P0 IADD3 R42, P6, R0, R45, RZ ;  /* 0x0000002d002a8210 */ /* 0x000fe20007fde0ff */
[----:B------:R-:W-:-:S04]  /*be10*/  @!P4 IMAD.WIDE R8, R194, 0x2, R8 ;  /* 0x00000002c208c825 */ /* 0x000fc800078e0208 */
[----:B------:R-:W-:Y:S01]  /*be20*/  @!P4 IMAD.WIDE R12, R194, 0x2, R14 ;  /* 0x00000002c20cc825 */ /* 0x000fe200078e020e */
[----:B------:R1:W5:Y:S03]  /*be30*/  @!P4 LD.E.64 R58, desc[UR60][R8.64] ;  /* 0x0000003c083ac980 */ /* 0x000366000c101b00 */
[----:B------:R-:W-:Y:S01]  /*be40*/  @!P0 IMAD.X R43, R3, 0x1, R32, P6 ;  /* 0x00000001032b8824 */ /* 0x000fe200030e0620 */
[----:B------:R-:W-:Y:S01]  /*be50*/  @!P0 IADD3 R44, P6, R14, R45, RZ ;  /* 0x0000002d0e2c8210 */ /* 0x000fe20007fde0ff */
[C---:B------:R-:W-:Y:S01]  /*be60*/  @!P5 IMAD.SHL.U32 R15, R224.reuse, 0x2, RZ ;  /* 0x00000002e00fd824 */ /* 0x040fe200078e00ff */
[----:B------:R1:W5:Y:S01]  /*be70*/  @!P4 LD.E.64 R60, desc[UR60][R12.64] ;  /* 0x0000003c0c3cc980 */ /* 0x000362000c101b00 */
[----:B------:R-:W-:Y:S02]  /*be80*/  @!P5 SHF.L.U64.HI R30, R224, 0x1, R77 ;  /* 0x00000001e01ed819 */ /* 0x000fe4000001024d */
[----:B------:R-:W-:-:S02]  /*be90*/  CS2R R56, SRZ ;  /* 0x0000000000387805 */ /* 0x000fc4000001ff00 */
[----:B------:R-:W-:Y:S02]  /*bea0*/  @!P0 IADD3.X R45, R5, R32, RZ, P6, !PT ;  /* 0x00000020052d8210 */ /* 0x000fe400037fe4ff */
[----:B------:R-:W-:Y:S02]  /*beb0*/  CS2R R54, SRZ ;  /* 0x0000000000367805 */ /* 0x000fe4000001ff00 */
[-C--:B------:R-:W-:Y:S02]  /*bec0*/  @!P5 IADD3 R70, P4, R0, R15.reuse, RZ ;  /* 0x0000000f0046d210 */ /* 0x080fe40007f9e0ff */
[----:B------:R-:W-:Y:S02]  /*bed0*/  @!P5 IADD3 R14, P6, R14, R15, RZ ;  /* 0x0000000f0e0ed210 */ /* 0x000fe40007fde0ff */
[----:B------:R-:W-:Y:S02]  /*bee0*/  CS2R R52, SRZ ;  /* 0x0000000000347805 */ /* 0x000fe4000001ff00 */
[----:B------:R-:W-:Y:S01]  /*bef0*/  CS2R R50, SRZ ;  /* 0x0000000000327805 */ /* 0x000fe2000001ff00 */
[--C-:B------:R-:W-:Y:S01]  /*bf00*/  @!P5 IMAD.X R71, R3, 0x1, R30.reuse, P4 ;  /* 0x000000010347d824 */ /* 0x100fe200020e061e */
[----:B------:R-:W-:Y:S01]  /*bf10*/  CS2R R46, SRZ ;  /* 0x00000000002e7805 */ /* 0x000fe2000001ff00 */
[----:B------:R-:W-:Y:S01]  /*bf20*/  @!P5 IMAD.X R15, R5, 0x1, R30, P6 ;  /* 0x00000001050fd824 */ /* 0x000fe200030e061e */
[----:B------:R-:W-:-:S02]  /*bf30*/  CS2R R48, SRZ ;  /* 0x0000000000307805 */ /* 0x000fc4000001ff00 */
[----:B------:R-:W-:Y:S02]  /*bf40*/  CS2R R40, SRZ ;  /* 0x0000000000287805 */ /* 0x000fe4000001ff00 */
[----:B------:R-:W-:Y:S02]  /*bf50*/  CS2R R38, SRZ ;  /* 0x0000000000267805 */ /* 0x000fe4000001ff00 */
[----:B------:R-:W-:Y:S02]  /*bf60*/  CS2R R32, SRZ ;  /* 0x0000000000207805 */ /* 0x000fe4000001ff00 */
        /* <DEDUP_REMOVED lines=11> */
.L_x_5007:
[----:B------:R-:W-:Y:S05]  /*c020*/  BSYNC B1 ;  /* 0x0000000000017941 */ /* 0x000fea0003800000 */
.L_x_5006:
[----:B-1---5:R-:W-:Y:S01]  /*c030*/  IMAD.MOV.U32 R8, RZ, RZ, R41 ;  /* 0x000000ffff087224 */ /* 0x022fe200078e0029 */
[----:B---3--:R-:W-:Y:S01]  /*c040*/  MOV R5, R40 ;  /* 0x0000002800057202 */ /* 0x008fe20000000f00 */
[----:B--2---:R-:W-:Y:S01]  /*c050*/  IMAD.MOV.U32 R0, RZ, RZ, R32 ;  /* 0x000000ffff007224 */ /* 0x004fe200078e0020 */
        /* <DEDUP_REMOVED lines=8> */
[----:B------:R-:W-:-:S02]  /*c0e0*/  IMAD.MOV.U32 R3, RZ, RZ, R47 ;  /* 0x000000ffff037224 */ /* 0x000fc400078e002f */
[----:B------:R-:W-:Y:S02]  /*c0f0*/  IMAD.MOV.U32 R5, RZ, RZ, R58 ;  /* 0x000000ffff057224 */ /* 0x000fe400078e003a */
        /* <DEDUP_REMOVED lines=23> */
[----:B------:R-:W-:Y:S01]  /*c270*/  IMAD.MOV.U32 R3, RZ, RZ, R55 ;  /* 0x000000ffff037224 */ /* 0x000fe200078e0037 */
[----:B------:R-:W-:Y:S02]  /*c280*/  PRMT R88, R88, 0x5410, R8 ;  /* 0x0000541058587816 */ /* 0x000fe40000000008 */
[----:B------:R-:W-:Y:S02]  /*c290*/  CS2R R8, SRZ ;  /* 0x0000000000087805 */ /* 0x000fe4000001ff00 */
[----:B------:R-:W-:-:S02]  /*c2a0*/  PRMT R87, R0, 0x7610, R87 ;  /* 0x0000761000577816 */ /* 0x000fc40000000057 */
[----:B------:R-:W-:Y:S02]  /*c2b0*/  PRMT R86, R86, 0x5410, R3 ;  /* 0x0000541056567816 */ /* 0x000fe40000000003 */
[----:B------:R-:W-:Y:S01]  /*c2c0*/  PRMT R89, R89, 0x5410, R5 ;  /* 0x0000541059597816 */ /* 0x000fe20000000005 */
[----:B------:R-:W-:Y:S06]  /*c2d0*/  BRA.DIV UR4, `(.L_x_5008) ;  /* 0x000001f604bc7947 */ /* 0x000fec000b800000 */
[----:B------:R1:W2:Y:S04]  /*c2e0*/  SHFL.IDX PT, R3, R7, 0x1, 0x1c1f ;  /* 0x003c1f0007037f89 */ /* 0x0002a800000e0000 */
[----:B------:R1:W3:Y:S04]  /*c2f0*/  SHFL.IDX PT, R0, R6, 0x1, 0x1c1f ;  /* 0x003c1f0006007f89 */ /* 0x0002e800000e0000 */
[----:B------:R1:W1:Y:S04]  /*c300*/  SHFL.IDX PT, R5, R10, 0x1, 0x1c1f ;  /* 0x003c1f000a057f89 */ /* 0x00026800000e0000 */
[----:B0-----:R-:W0:Y:S02]  /*c310*/  SHFL.IDX PT, R4, R4, 0x1, 0x1c1f ;  /* 0x003c1f0004047f89 */ /* 0x001e2400000e0000 */
.L_x_5343:
[----:B-1----:R-:W5:Y:S01]  /*c320*/  LDL R6, [R1+0x48] ;  /* 0x0000480001067983 */ /* 0x002f620000100800 */
[----:B------:R-:W-:Y:S01]  /*c330*/  VIADD R62, R62, 0x40 ;  /* 0x000000403e3e7836 */ /* 0x000fe20000000000 */
[----:B------:R-:W-:Y:S01]  /*c340*/  LOP3.LUT R7, R227, 0x18, R16, 0xf8, !PT ;  /* 0x00000018e3077812 */ /* 0x000fe200078ef810 */
[----:B------:R-:W-:Y:S01]  /*c350*/  BSSY B1, `(.L_x_5009) ;  /* 0x0000053000017945 */ /* 0x000fe20003800000 */
[----:B------:R-:W-:Y:S02]  /*c360*/  CS2R R12, SRZ ;  /* 0x00000000000c7805 */ /* 0x000fe4000001ff00 */
[----:B------:R-:W-:Y:S02]  /*c370*/  CS2R R20, SRZ ;  /* 0x0000000000147805 */ /* 0x000fe4000001ff00 */
[----:B------:R-:W-:Y:S02]  /*c380*/  ISETP.GE.AND P1, PT, R62, R63, PT ;  /* 0x0000003f3e00720c */ /* 0x000fe40003f26270 */
[----:B------:R-:W-:-:S02]  /*c390*/  CS2R R26, SRZ ;  /* 0x00000000001a7805 */ /* 0x000fc4000001ff00 */
[----:B------:R-:W-:Y:S02]  /*c3a0*/  CS2R R34, SRZ ;  /* 0x0000000000227805 */ /* 0x000fe4000001ff00 */
[----:B------:R-:W-:Y:S02]  /*c3b0*/  CS2R R42, SRZ ;  /* 0x00000000002a7805 */ /* 0x000fe4000001ff00 */
[----:B------:R-:W-:Y:S02]  /*c3c0*/  CS2R R10, SRZ ;  /* 0x00000000000a7805 */ /* 0x000fe4000001ff00 */
[----:B----4-:R-:W-:Y:S02]  /*c3d0*/  CS2R R14, SRZ ;  /* 0x00000000000e7805 */ /* 0x010fe4000001ff00 */
[----:B------:R-:W-:Y:S02]  /*c3e0*/  CS2R R24, SRZ ;  /* 0x0000000000187805 */ /* 0x000fe4000001ff00 */
[----:B------:R-:W-:-:S02]  /*c3f0*/  CS2R R28, SRZ ;  /* 0x00000000001c7805 */ /* 0x000fc4000001ff00 */
[----:B------:R-:W-:Y:S02]  /*c400*/  CS2R R36, SRZ ;  /* 0x0000000000247805 */ /* 0x000fe4000001ff00 */
[----:B------:R-:W-:Y:S02]  /*c410*/  CS2R R44, SRZ ;  /* 0x00000000002c7805 */ /* 0x000fe4000001ff00 */
[----:B-----5:R-:W-:Y:S02]  /*c420*/  LOP3.LUT P0, RZ, R6, 0x4, RZ, 0xc0, !PT ;  /* 0x0000000406ff7812 */ /* 0x020fe4000780c0ff */
[----:B------:R-:W-:-:S05]  /*c430*/  LOP3.LUT R6, R7, R228, RZ, 0x3c, !PT ;  /* 0x000000e407067212 */ /* 0x000fca00078e3cff */
[----:B------:R-:W-:-:S04]  /*c440*/  IMAD.IADD R7, R229, 0x1, R6 ;  /* 0x00000001e5077824 */ /* 0x000fc800078e0206 */
[----:B------:R-:W-:Y:S01]  /*c450*/  IMAD R62, R7, 0x2, R2 ;  /* 0x00000002073e7824 */ /* 0x000fe200078e0202 */
        /* <DEDUP_REMOVED lines=8> */
[C---:B------:R-:W-:Y:S02]  /*c4e0*/  @!P4 SHF.L.U32 R9, R223.reuse, 0x1, RZ ;  /* 0x00000001df09c819 */ /* 0x040fe400000006ff */
[----:B------:R-:W-:Y:S02]  /*c4f0*/  @!P4 SHF.L.U64.HI R66, R223, 0x1, R66 ;  /* 0x00000001df42c819 */ /* 0x000fe40000010242 */
[----:B------:R-:W-:Y:S01]  /*c500*/  @!P3 IMAD.SHL.U32 R75, R221, 0x2, RZ ;  /* 0x00000002dd4bb824 */ /* 0x000fe200078e00ff */
[-C--:B---3--:R-:W-:Y:S02]  /*c510*/  @!P4 IADD3 R10, P5, R0, R9.reuse, RZ ;  /* 0x00000009000ac210 */ /* 0x088fe40007fbe0ff */
[----:B0-----:R-:W-:Y:S01]  /*c520*/  @!P4 IADD3 R8, P6, R4, R9, RZ ;  /* 0x000000090408c210 */ /* 0x001fe20007fde0ff */
[----:B------:R-:W-:Y:S01]  /*c530*/  @!P1 IMAD.SHL.U32 R7, R220, 0x2, RZ ;  /* 0x00000002dc079824 */ /* 0x000fe200078e00ff */
[C---:B------:R-:W-:Y:S01]  /*c540*/  @!P2 SHF.L.U64.HI R6, R222.reuse, 0x1, R67 ;  /* 0x00000001de06a819 */ /* 0x040fe20000010243 */
[----:B--2---:R-:W-:Y:S01]  /*c550*/  @!P4 IMAD.X R11, R3, 0x1, R66, P5 ;  /* 0x00000001030bc824 */ /* 0x004fe200028e0642 */
[----:B------:R-:W-:Y:S01]  /*c560*/  @!P3 SHF.L.U64.HI R64, R221, 0x1, R64 ;  /* 0x00000001dd40b819 */ /* 0x000fe20000010240 */
[----:B------:R-:W-:Y:S01]  /*c570*/  @!P2 IMAD.SHL.U32 R67, R222, 0x2, RZ ;  /* 0x00000002de43a824 */ /* 0x000fe200078e00ff */
[-C--:B------:R-:W-:Y:S01]  /*c580*/  @!P3 IADD3 R78, P5, R0, R75.reuse, RZ ;  /* 0x0000004b004eb210 */ /* 0x080fe20007fbe0ff */
[----:B------:R-:W-:Y:S01]  /*c590*/  @!P4 IMAD.X R9, R5, 0x1, R66, P6 ;  /* 0x000000010509c824 */ /* 0x000fe200030e0642 */
[----:B------:R-:W-:-:S02]  /*c5a0*/  @!P3 IADD3 R74, P6, R4, R75, RZ ;  /* 0x0000004b044ab210 */ /* 0x000fc40007fde0ff */
[----:B------:R-:W-:Y:S02]  /*c5b0*/  @!P3 IADD3.X R79, R3, R64, RZ, P5, !PT ;  /* 0x00000040034fb210 */ /* 0x000fe40002ffe4ff */
[-C--:B------:R-:W-:Y:S01]  /*c5c0*/  @!P2 IADD3 R70, P5, R0, R67.reuse, RZ ;  /* 0x000000430046a210 */ /* 0x080fe20007fbe0ff */
[----:B------:R-:W-:Y:S01]  /*c5d0*/  @!P3 IMAD.X R75, R5, 0x1, R64, P6 ;  /* 0x00000001054bb824 */ /* 0x000fe200030e0640 */
[----:B------:R-:W-:Y:S02]  /*c5e0*/  @!P2 IADD3 R66, P6, R4, R67, RZ ;  /* 0x000000430442a210 */ /* 0x000fe40007fde0ff */
[----:B------:R-:W-:Y:S01]  /*c5f0*/  @!P1 SHF.L.U64.HI R12, R220, 0x1, R65 ;  /* 0x00000001dc0c9819 */ /* 0x000fe20000010241 */
[--C-:B------:R-:W-:Y:S01]  /*c600*/  @!P2 IMAD.X R71, R3, 0x1, R6.reuse, P5 ;  /* 0x000000010347a824 */ /* 0x100fe200028e0606 */
[----:B------:R-:W-:Y:S01]  /*c610*/  @!P1 IADD3 R64, P5, R0, R7, RZ ;  /* 0x0000000700409210 */ /* 0x000fe20007fbe0ff */
[----:B------:R-:W-:Y:S01]  /*c620*/  @!P2 IMAD.X R67, R5, 0x1, R6, P6 ;  /* 0x000000010543a824 */ /* 0x000fe200030e0606 */
[----:B------:R-:W-:-:S02]  /*c630*/  ISETP.GE.AND P6, PT, R194, UR4, PT ;  /* 0x00000004c2007c0c */ /* 0x000fc4000bfc6270 */
[----:B------:R-:W-:Y:S02]  /*c640*/  @!P1 IADD3.X R65, R3, R12, RZ, P5, !PT ;  /* 0x0000000c03419210 */ /* 0x000fe40002ffe4ff */
[----:B------:R-:W-:-:S05]  /*c650*/  @!P1 IADD3 R6, P5, R4, R7, RZ ;  /* 0x0000000704069210 */ /* 0x000fca0007fbe0ff */
[----:B------:R-:W-:Y:S01]  /*c660*/  @!P1 IMAD.X R7, R5, 0x1, R12, P5 ;  /* 0x0000000105079824 */ /* 0x000fe200028e060c */
[----:B------:R-:W-:-:S03]  /*c670*/  ISETP.GE.AND P5, PT, R224, UR4, PT ;  /* 0x00000004e0007c0c */ /* 0x000fc6000bfa6270 */
[----:B------:R-:W-:Y:S02]  /*c680*/  @!P6 IMAD.MOV.U32 R12, RZ, RZ, R0 ;  /* 0x000000ffff0ce224 */ /* 0x000fe400078e0000 */
[----:B------:R-:W-:Y:S02]  /*c690*/  @!P6 IMAD.MOV.U32 R13, RZ, RZ, R3 ;  /* 0x000000ffff0de224 */ /* 0x000fe400078e0003 */
[----:B------:R-:W-:-:S04]  /*c6a0*/  @!P6 IMAD.WIDE R14, R194, 0x2, R4 ;  /* 0x00000002c20ee825 */ /* 0x000fc800078e0204 */
[----:B------:R-:W-:Y:S01]  /*c6b0*/  @!P6 IMAD.WIDE R12, R194, 0x2, R12 ;  /* 0x00000002c20ce825 */ /* 0x000fe200078e020c */
[----:B------:R-:W5:Y:S03]  /*c6c0*/  @!P6 LD.E.64 R44, desc[UR60][R14.64] ;  /* 0x0000003c0e2ce980 */ /* 0x000f66000c101b00 */
[C---:B------:R-:W-:Y:S01]  /*c6d0*/  @!P5 IMAD.SHL.U32 R21, R224.reuse, 0x2, RZ ;  /* 0x00000002e015d824 */ /* 0x040fe200078e00ff */
[----:B------:R0:W5:Y:S01]  /*c6e0*/  @!P6 LD.E.64 R42, desc[UR60][R12.64] ;  /* 0x0000003c0c2ae980 */ /* 0x000162000c101b00 */
[----:B------:R-:W-:-:S03]  /*c6f0*/  @!P5 SHF.L.U64.HI R20, R224, 0x1, R77 ;  /* 0x00000001e014d819 */ /* 0x000fc6000001024d */
[-C--:B------:R-:W-:Y:S02]  /*c700*/  @!P5 IADD3 R76, P6, R0, R21.reuse, RZ ;  /* 0x00000015004cd210 */ /* 0x080fe40007fde0ff */
[----:B------:R-:W-:Y:S02]  /*c710*/  CS2R R34, SRZ ;  /* 0x0000000000227805 */ /* 0x000fe4000001ff00 */
[----:B------:R-:W-:Y:S02]  /*c720*/  CS2R R36, SRZ ;  /* 0x0000000000247805 */ /* 0x000fe4000001ff00 */
[----:B------:R-:W-:Y:S02]  /*c730*/  @!P5 IADD3.X R77, R3, R20, RZ, P6, !PT ;  /* 0x00000014034dd210 */ /* 0x000fe400037fe4ff */
[----:B------:R-:W-:Y:S01]  /*c740*/  @!P5 IADD3 R4, P6, R4, R21, RZ ;  /* 0x000000150404d210 */ /* 0x000fe20007fde0ff */
[----:B------:R1:W5:Y:S01]  /*c750*/  @!P4 LD.E.64 R34, desc[UR60][R10.64] ;  /* 0x0000003c0a22c980 */ /* 0x000362000c101b00 */
[----:B------:R-:W-:-:S02]  /*c760*/  CS2R R26, SRZ ;  /* 0x00000000001a7805 */ /* 0x000fc4000001ff00 */
[----:B------:R-:W-:Y:S02]  /*c770*/  CS2R R28, SRZ ;  /* 0x00000000001c7805 */ /* 0x000fe4000001ff00 */
[----:B------:R-:W-:Y:S01]  /*c780*/  CS2R R24, SRZ ;  /* 0x0000000000187805 */ /* 0x000fe2000001ff00 */
[----:B------:R-:W-:Y:S01]  /*c790*/  @!P5 IMAD.X R5, R5, 0x1, R20, P6 ;  /* 0x000000010505d824 */ /* 0x000fe200030e0614 */
[----:B------:R2:W5:Y:S01]  /*c7a0*/  @!P4 LD.E.64 R36, desc[UR60][R8.64] ;  /* 0x0000003c0824c980 */ /* 0x000562000c101b00 */
[----:B------:R-:W-:Y:S02]  /*c7b0*/  CS2R R20, SRZ ;  /* 0x0000000000147805 */ /* 0x000fe4000001ff00 */
[----:B0-----:R-:W-:Y:S02]  /*c7c0*/  CS2R R12, SRZ ;  /* 0x00000000000c7805 */ /* 0x001fe4000001ff00 */
[----:B------:R-:W-:Y:S01]  /*c7d0*/  CS2R R14, SRZ ;  /* 0x00000000000e7805 */ /* 0x000fe2000001ff00 */
[----:B------:R4:W5:Y:S01]  /*c7e0*/  @!P3 LD.E.64 R26, desc[UR60][R78.64] ;  /* 0x0000003c4e1ab980 */ /* 0x000962000c101b00 */
[----:B-1----:R-:W-:-:S03]  /*c7f0*/  CS2R R10, SRZ ;  /* 0x00000000000a7805 */ /* 0x002fc6000001ff00 */
[----:B------:R4:W5:Y:S01]  /*c800*/  @!P3 LD.E.64 R28, desc[UR60][R74.64] ;  /* 0x0000003c4a1cb980 */ /* 0x000962000c101b00 */
[----:B--2---:R-:W-:-:S03]  /*c810*/  CS2R R8, SRZ ;  /* 0x0000000000087805 */ /* 0x004fc6000001ff00 */
[----:B------:R4:W5:Y:S04]  /*c820*/  @!P2 LD.E.64 R20, desc[UR60][R70.64] ;  /* 0x0000003c4614a980 */ /* 0x000968000c101b00 */
[----:B------:R4:W5:Y:S04]  /*c830*/  @!P2 LD.E.64 R24, desc[UR60][R66.64] ;  /* 0x0000003c4218a980 */ /* 0x000968000c101b00 */
[----:B------:R4:W5:Y:S04]  /*c840*/  @!P1 LD.E.64 R12, desc[UR60][R64.64] ;  /* 0x0000003c400c9980 */ /* 0x000968000c101b00 */
[----:B------:R4:W5:Y:S04]  /*c850*/  @!P1 LD.E.64 R14, desc[UR60][R6.64] ;  /* 0x0000003c060e9980 */ /* 0x000968000c101b00 */
[----:B------:R4:W5:Y:S04]  /*c860*/  @!P5 LD.E.64 R8, desc[UR60][R76.64] ;  /* 0x0000003c4c08d980 */ /* 0x000968000c101b00 */
[----:B------:R4:W5:Y:S02]  /*c870*/  @!P5 LD.E.64 R10, desc[UR60][R4.64] ;  /* 0x0000003c040ad980 */ /* 0x000964000c101b00 */
.L_x_5010:
[----:B------:R-:W-:Y:S05]  /*c880*/  BSYNC B1 ;  /* 0x0000000000017941 */ /* 0x000fea0003800000 */
.L_x_5009:
[----:B----4-:R-:W0:Y:S01]  /*c890*/  LDL R64, [R1+0x58] ;  /* 0x0000580001407983 */ /* 0x010e220000100800 */
[C---:B------:R-:W-:Y:S01]  /*c8a0*/  VIADD R5, R62.reuse, 0x12400 ;  /* 0x000124003e057836 */ /* 0x040fe20000000000 */
[----:B-----5:R-:W-:Y:S01]  /*c8b0*/  MOV R66, R14 ;  /* 0x0000000e00427202 */ /* 0x020fe20000000f00 */
[----:B---3--:R-:W-:Y:S01]  /*c8c0*/  VIADD R0, R62, 0x12440 ;  /* 0x000124403e007836 */ /* 0x008fe20000000000 */
[----:B------:R-:W-:Y:S01]  /*c8d0*/  VIADDMNMX R63, R63, -R90, 0x80, PT ;  /* 0x000000803f3f7446 */ /* 0x000fe2000380095a */
[----:B--2---:R-:W-:Y:S01]  /*c8e0*/  IMAD.MOV.U32 R3, RZ, RZ, R8 ;  /* 0x000000ffff037224 */ /* 0x004fe200078e0008 */
[----:B------:R-:W-:Y:S01]  /*c8f0*/  @P0 IADD3 R0, R5, -0x40, RZ ;  /* 0xffffffc005000810 */ /* 0x000fe20007ffe0ff */
[----:B------:R-:W-:Y:S01]  /*c900*/  IMAD.MOV.U32 R5, RZ, RZ, R9 ;  /* 0x000000ffff057224 */ /* 0x000fe200078e0009 */
[----:B------:R-:W-:Y:S01]  /*c910*/  BSSY B1, `(.L_x_5011) ;  /* 0x000002a000017945 */ /* 0x000fe20003800000 */
[----:B------:R-:W-:Y:S01]  /*c920*/  IMAD.MOV.U32 R6, RZ, RZ, R12 ;  /* 0x000000ffff067224 */ /* 0x000fe200078e000c */
[----:B------:R-:W-:Y:S01]  /*c930*/  ISETP.GE.AND P1, PT, R218, R63, PT ;  /* 0x0000003fda00720c */ /* 0x000fe20003f26270 */
[----:B------:R-:W-:Y:S01]  /*c940*/  IMAD.MOV.U32 R7, RZ, RZ, R13 ;  /* 0x000000ffff077224 */ /* 0x000fe200078e000d */
[----:B------:R-:W-:Y:S01]  /*c950*/  PRMT R3, R3, 0x5410, R5 ;  /* 0x0000541003037816 */ /* 0x000fe20000000005 */
[----:B------:R-:W-:-:S03]  /*c960*/  IMAD.MOV.U32 R78, RZ, RZ, R37 ;  /* 0x000000ffff4e7224 */ /* 0x000fc600078e0025 */
        /* <DEDUP_REMOVED lines=9> */
[----:B0-----:R-:W-:-:S04]  /*ca00*/  LEA.HI R4, R64, R64, RZ, 0x1 ;  /* 0x0000004040047211 */ /* 0x001fc800078f08ff */
[----:B------:R-:W-:-:S05]  /*ca10*/  LOP3.LUT R4, R4, 0xfffffffe, RZ, 0xc0, !PT ;  /* 0xfffffffe04047812 */ /* 0x000fca00078ec0ff */
[----:B------:R-:W-:Y:S02]  /*ca20*/  IMAD.IADD R4, R64, 0x1, -R4 ;  /* 0x0000000140047824 */ /* 0x000fe400078e0a04 */
[----:B------:R-:W-:-:S03]  /*ca30*/  IMAD.MOV.U32 R64, RZ, RZ, R26 ;  /* 0x000000ffff407224 */ /* 0x000fc600078e001a */
[----:B------:R-:W-:Y:S01]  /*ca40*/  SHF.L.U32 R5, R4, 0x1f, RZ ;  /* 0x0000001f04057819 */ /* 0x000fe200000006ff */
[----:B------:R-:W-:Y:S01]  /*ca50*/  IMAD.MOV.U32 R4, RZ, RZ, R27 ;  /* 0x000000ffff047224 */ /* 0x000fe200078e001b */
[----:B------:R-:W-:Y:S01]  /*ca60*/  PRMT R71, R64, 0x7610, R71 ;  /* 0x0000761040477816 */ /* 0x000fe20000000047 */
[----:B------:R-:W-:Y:S01]  /*ca70*/  IMAD.MOV.U32 R64, RZ, RZ, R42 ;  /* 0x000000ffff407224 */ /* 0x000fe200078e002a */
[----:B------:R-:W0:Y:S02]  /*ca80*/  SYNCS.PHASECHK.TRANS64.TRYWAIT P0, [R2+URZ+0x30800], R5 ;  /* 0x03080005020075a7 */ /* 0x000e24000800017f */
[----:B------:R-:W-:Y:S01]  /*ca90*/  PRMT R71, R71, 0x5410, R4 ;  /* 0x0000541047477816 */ /* 0x000fe20000000004 */
[----:B------:R-:W-:Y:S01]  /*caa0*/  IMAD.MOV.U32 R4, RZ, RZ, R43 ;  /* 0x000000ffff047224 */ /* 0x000fe200078e002b */
[----:B------:R-:W-:Y:S02]  /*cab0*/  PRMT R77, R64, 0x7610, R77 ;  /* 0x00007610404d7816 */ /* 0x000fe4000000004d */
[----:B------:R-:W-:Y:S01]  /*cac0*/  PRMT R64, R6, 0x5410, R7 ;  /* 0x0000541006407816 */ /* 0x000fe20000000007 */
[----:B------:R-:W-:Y:S01]  /*cad0*/  IMAD.MOV.U32 R6, RZ, RZ, R24 ;  /* 0x000000ffff067224 */ /* 0x000fe200078e0018 */
[----:B------:R-:W-:Y:S01]  /*cae0*/  PRMT R77, R77, 0x5410, R4 ;  /* 0x000054104d4d7816 */ /* 0x000fe20000000004 */
[----:B------:R-:W-:-:S02]  /*caf0*/  IMAD.MOV.U32 R4, RZ, RZ, R15 ;  /* 0x000000ffff047224 */ /* 0x000fc400078e000f */
[----:B------:R-:W-:-:S03]  /*cb00*/  IMAD.MOV.U32 R7, RZ, RZ, R25 ;  /* 0x000000ffff077224 */ /* 0x000fc600078e0019 */
        /* <DEDUP_REMOVED lines=9> */
[----:B0-----:R-:W-:Y:S06]  /*cba0*/  @!P0 BRA `(.L_x_5012) ;  /* 0x000001ec00fc8947 */ /* 0x001fec0003800000 */
.L_x_5344:
[----:B------:R-:W-:Y:S05]  /*cbb0*/  BSYNC B1 ;  /* 0x0000000000017941 */ /* 0x000fea0003800000 */
.L_x_5011:
        /* <DEDUP_REMOVED lines=21> */
[--C-:B0-----:R-:W-:Y:S02]  /*cd10*/  HADD2.F32 R61, -RZ, R7.reuse.H1_H1 ;  /* 0x30000007ff3d7230 */ /* 0x101fe40000004100 */
        /* <DEDUP_REMOVED lines=9> */
[--C-:B------:R-:W-:Y:S02]  /*cdb0*/  HADD2.F32 R61, -RZ, R88.reuse.H1_H1 ;  /* 0x30000058ff3d7230 */ /* 0x100fe40000004100 */
[----:B------:R-:W-:Y:S01]  /*cdc0*/  FFMA.FTZ R93, R60, R89, -R93 ;  /* 0x000000593c5d7223 */ /* 0x000fe2000001085d */
[----:B------:R-:W-:Y:S02]  /*cdd0*/  HADD2.F32 R6, -RZ, R5.H0_H0 ;  /* 0x20000005ff067230 */ /* 0x000fe40000004100 */
[----:B------:R-:W-:Y:S01]  /*cde0*/  FMUL.FTZ R94, R4, R79 ;  /* 0x0000004f045e7220 */ /* 0x000fe20000410000 */
[----:B------:R-:W-:-:S02]  /*cdf0*/  HADD2.F32 R88, -RZ, R88.H0_H0 ;  /* 0x20000058ff587230 */ /* 0x000fc40000004100 */
[C---:B------:R-:W-:Y:S01]  /*ce00*/  FFMA.FTZ R92, R7.reuse, R79, -R92 ;  /* 0x0000004f075c7223 */ /* 0x040fe2000001085c */
[----:B------:R-:W-:Y:S02]  /*ce10*/  HADD2.F32 R5, -RZ, R5.H1_H1 ;  /* 0x30000005ff057230 */ /* 0x000fe40000004100 */
[----:B------:R-:W-:Y:S01]  /*ce20*/  FFMA.FTZ R79, R7, R90, R94 ;  /* 0x0000005a074f7223 */ /* 0x000fe2000001005e */
[----:B------:R-:W-:Y:S02]  /*ce30*/  HADD2.F32 R60, -RZ, R95.H0_H0 ;  /* 0x2000005fff3c7230 */ /* 0x000fe40000004100 */
[CC--:B------:R-:W-:Y:S01]  /*ce40*/  FMUL.FTZ R89, R59.reuse, R61.reuse ;  /* 0x0000003d3b597220 */ /* 0x0c0fe20000410000 */
[----:B------:R-:W-:Y:S02]  /*ce50*/  HADD2.F32 R4, -RZ, R97.H0_H0 ;  /* 0x20000061ff047230 */ /* 0x000fe40000004100 */
[----:B------:R-:W-:Y:S01]  /*ce60*/  FMUL.FTZ R90, R59, R88 ;  /* 0x000000583b5a7220 */ /* 0x000fe20000410000 */
[C---:B------:R-:W-:Y:S01]  /*ce70*/  FMUL.FTZ R7, R5.reuse, R60 ;  /* 0x0000003c05077220 */ /* 0x040fe20000410000 */
[C---:B------:R-:W-:Y:S01]  /*ce80*/  FFMA.FTZ R89, R58.reuse, R88, -R89 ;  /* 0x000000583a597223 */ /* 0x040fe20000010859 */
        /* <DEDUP_REMOVED lines=9> */
.L_x_5016:
[----:B------:R-:W-:Y:S05]  /*cf20*/  BSYNC B2 ;  /* 0x0000000000027941 */ /* 0x000fea0003800000 */
.L_x_5015:
[----:B------:R-:W-:Y:S04]  /*cf30*/  BSSY B2, `(.L_x_5017) ;  /* 0x000002c000027945 */ /* 0x000fe80003800000 */
[----:B------:R-:W-:Y:S05]  /*cf40*/  @P1 BRA `(.L_x_5018) ;  /* 0x0000000000a81947 */ /* 0x000fea0003800000 */
[----:B0-----:R-:W0:Y:S01]  /*cf50*/  LDS.128 R4, [R0] ;  /* 0x0000000000047984 */ /* 0x001e220000000c00 */
        /* <DEDUP_REMOVED lines=8> */
[----:B0-----:R-:W-:-:S02]  /*cfe0*/  HADD2.F32 R57, -RZ, R7.H1_H1 ;  /* 0x30000007ff397230 */ /* 0x001fc40000004100 */
[----:B------:R-:W-:Y:S02]  /*cff0*/  HADD2.F32 R56, -RZ, R7.H0_H0 ;  /* 0x20000007ff387230 */ /* 0x000fe40000004100 */
[--C-:B------:R-:W-:Y:S02]  /*d000*/  HADD2.F32 R7, -RZ, R4.reuse.H0_H0 ;  /* 0x20000004ff077230 */ /* 0x100fe40000004100 */
[CC--:B------:R-:W-:Y:S01]  /*d010*/  FMUL.FTZ R61, R57.reuse, R60.reuse ;  /* 0x0000003c393d7220 */ /* 0x0c0fe20000410000 */
[----:B------:R-:W-:Y:S01]  /*d020*/  FMUL.FTZ R57, R57, R59 ;  /* 0x0000003b39397220 */ /* 0x000fe20000410000 */
[----:B------:R-:W-:Y:S02]  /*d030*/  HADD2.F32 R4, -RZ, R4.H1_H1 ;  /* 0x30000004ff047230 */ /* 0x000fe40000004100 */
[--C-:B------:R-:W-:Y:S02]  /*d040*/  HADD2.F32 R54, -RZ, R6.reuse.H0_H0 ;  /* 0x20000006ff367230 */ /* 0x100fe40000004100 */
[----:B------:R-:W-:Y:S01]  /*d050*/  FFMA.FTZ R90, R56, R60, R57 ;  /* 0x0000003c385a7223 */ /* 0x000fe20000010039 */
[----:B------:R-:W-:-:S02]  /*d060*/  HADD2.F32 R55, -RZ, R6.H1_H1 ;  /* 0x30000006ff377230 */ /* 0x000fc40000004100 */
[----:B------:R-:W-:Y:S01]  /*d070*/  FMUL.FTZ R88, R4, R87 ;  /* 0x0000005704587220 */ /* 0x000fe20000410000 */
[--C-:B------:R-:W-:Y:S02]  /*d080*/  HADD2.F32 R57, -RZ, R86.reuse.H1_H1 ;  /* 0x30000056ff397230 */ /* 0x100fe40000004100 */
[----:B------:R-:W-:Y:S01]  /*d090*/  FFMA.FTZ R61, R56, R59, -R61 ;  /* 0x0000003b383d7223 */ /* 0x000fe2000001083d */
[--C-:B------:R-:W-:Y:S02]  /*d0a0*/  HADD2.F32 R6, -RZ, R5.reuse.H0_H0 ;  /* 0x20000005ff067230 */ /* 0x100fe40000004100 */
[-C--:B------:R-:W-:Y:S01]  /*d0b0*/  FMUL.FTZ R60, R4, R58.reuse ;  /* 0x0000003a043c7220 */ /* 0x080fe20000410000 */
[----:B------:R-:W-:Y:S02]  /*d0c0*/  HADD2.F32 R86, -RZ, R86.H0_H0 ;  /* 0x20000056ff567230 */ /* 0x000fe40000004100 */
[----:B------:R-:W-:Y:S01]  /*d0d0*/  FFMA.FTZ R88, R7, R58, -R88 ;  /* 0x0000003a07587223 */ /* 0x000fe20000010858 */
[----:B------:R-:W-:-:S02]  /*d0e0*/  HADD2.F32 R5, -RZ, R5.H1_H1 ;  /* 0x30000005ff057230 */ /* 0x000fc40000004100 */
        /* <DEDUP_REMOVED lines=16> */
.L_x_5018:
[----:B------:R-:W-:Y:S05]  /*d1f0*/  BSYNC B2 ;  /* 0x0000000000027941 */ /* 0x000fea0003800000 */
.L_x_5017:
[----:B------:R-:W-:Y:S04]  /*d200*/  BSSY B2, `(.L_x_5019) ;  /* 0x000002c000027945 */ /* 0x000fe80003800000 */
[----:B------:R-:W-:Y:S05]  /*d210*/  @P2 BRA `(.L_x_5020) ;  /* 0x0000000000a82947 */ /* 0x000fea0003800000 */
[----:B01----:R-:W0:Y:S01]  /*d220*/  LDS.128 R4, [R62+0x16400] ;  /* 0x016400003e047984 */ /* 0x003e220000000c00 */
        /* <DEDUP_REMOVED lines=41> */
.L_x_5020:
[----:B------:R-:W-:Y:S05]  /*d4c0*/  BSYNC B2 ;  /* 0x0000000000027941 */ /* 0x000fea0003800000 */
.L_x_5019:
[----:B------:R-:W-:Y:S04]  /*d4d0*/  BSSY B2, `(.L_x_5021) ;  /* 0x000002c000027945 */ /* 0x000fe80003800000 */
[----:B------:R-:W-:Y:S05]  /*d4e0*/  @P3 BRA `(.L_x_5022) ;  /* 0x0000000000a83947 */ /* 0x000fea0003800000 */
[----:B012---:R-:W0:Y:S01]  /*d4f0*/  LDS.128 R4, [R0+0x4000] ;  /* 0x0040000000047984 */ /* 0x007e220000000c00 */
        /* <DEDUP_REMOVED lines=41> */
.L_x_5022:
[----:B------:R-:W-:Y:S05]  /*d790*/  BSYNC B2 ;  /* 0x0000000000027941 */ /* 0x000fea0003800000 */
.L_x_5021:
[----:B------:R-:W-:Y:S04]  /*d7a0*/  BSSY B2, `(.L_x_5023) ;  /* 0x000002c000027945 */ /* 0x000fe80003800000 */
[----:B------:R-:W-:Y:S05]  /*d7b0*/  @P4 BRA `(.L_x_5024) ;  /* 0x0000000000a84947 */ /* 0x000fea0003800000 */
[----:B0123--:R-:W0:Y:S01]  /*d7c0*/  LDS.128 R4, [R62+0x1a400] ;  /* 0x01a400003e047984 */ /* 0x00fe220000000c00 */
        /* <DEDUP_REMOVED lines=41> */
.L_x_5024:
[----:B------:R-:W-:Y:S05]  /*da60*/  BSYNC B2 ;  /* 0x0000000000027941 */ /* 0x000fea0003800000 */
.L_x_5023:
[----:B------:R-:W-:Y:S05]  /*da70*/  @P5 BRA `(.L_x_5014) ;  /* 0x0000000000a85947 */ /* 0x000fea0003800000 */
[----:B01234-:R-:W0:Y:S01]  /*da80*/  LDS.128 R4, [R0+0x8000] ;  /* 0x0080000000047984 */ /* 0x01fe220000000c00 */
        /* <DEDUP_REMOVED lines=41> */
.L_x_5014:
[----:B------:R-:W-:Y:S05]  /*dd20*/  BSYNC B1 ;  /* 0x0000000000017941 */ /* 0x000fea0003800000 */
.L_x_5013:
[----:B01234-:R-:W-:-:S04]  /*dd30*/  IADD3 R4, R218, 0x40, RZ ;  /* 0x00000040da047810 */ /* 0x01ffc80007ffe0ff */
        /* <DEDUP_REMOVED lines=53> */
.L_x_5027:
[----:B------:R-:W-:Y:S05]  /*e090*/  BSYNC B1 ;  /* 0x0000000000017941 */ /* 0x000fea0003800000 */
.L_x_5026:
[----:B------:R-:W-:Y:S04]  /*e0a0*/  BSSY B1, `(.L_x_5028) ;  /* 0x000002c000017945 */ /* 0x000fe80003800000 */
[----:B------:R-:W-:Y:S05]  /*e0b0*/  @P1 BRA `(.L_x_5029) ;  /* 0x0000000000a81947 */ /* 0x000fea0003800000 */
[----:B0-----:R-:W0:Y:S01]  /*e0c0*/  LDS.128 R4, [R0+0x2000] ;  /* 0x0020000000047984 */ /* 0x001e220000000c00 */
        /* <DEDUP_REMOVED lines=41> */
.L_x_5029:
[----:B------:R-:W-:Y:S05]  /*e360*/  BSYNC B1 ;  /* 0x0000000000017941 */ /* 0x000fea0003800000 */
.L_x_5028:
[----:B------:R-:W-:Y:S04]  /*e370*/  BSSY B1, `(.L_x_5030) ;  /* 0x000002c000017945 */ /* 0x000fe80003800000 */
[----:B------:R-:W-:Y:S05]  /*e380*/  @P2 BRA `(.L_x_5031) ;  /* 0x0000000000a82947 */ /* 0x000fea0003800000 */
[----:B01----:R-:W0:Y:S01]  /*e390*/  LDS.128 R4, [R62+0x18400] ;  /* 0x018400003e047984 */ /* 0x003e220000000c00 */
        /* <DEDUP_REMOVED lines=41> */
.L_x_5031:
[----:B------:R-:W-:Y:S05]  /*e630*/  BSYNC B1 ;  /* 0x0000000000017941 */ /* 0x000fea0003800000 */
.L_x_5030:
[----:B------:R-:W-:Y:S04]  /*e640*/  BSSY B1, `(.L_x_5032) ;  /* 0x000002c000017945 */ /* 0x000fe80003800000 */
[----:B------:R-:W-:Y:S05]  /*e650*/  @P3 BRA `(.L_x_5033) ;  /* 0x0000000000a83947 */ /* 0x000fea0003800000 */
[----:B012---:R-:W0:Y:S01]  /*e660*/  LDS.128 R4, [R0+0x6000] ;  /* 0x0060000000047984 */ /* 0x007e220000000c00 */
        /* <DEDUP_REMOVED lines=41> */
.L_x_5033:
[----:B------:R-:W-:Y:S05]  /*e900*/  BSYNC B1 ;  /* 0x0000000000017941 */ /* 0x000fea0003800000 */
.L_x_5032:
[----:B------:R-:W-:Y:S04]  /*e910*/  BSSY B1, `(.L_x_5034) ;  /* 0x000002c000017945 */ /* 0x000fe80003800000 */
[----:B------:R-:W-:Y:S05]  /*e920*/  @P4 BRA `(.L_x_5035) ;  /* 0x0000000000a84947 */ /* 0x000fea0003800000 */
[----:B0123--:R-:W0:Y:S01]  /*e930*/  LDS.128 R4, [R62+0x1c400] ;  /* 0x01c400003e047984 */ /* 0x00fe220000000c00 */
        /* <DEDUP_REMOVED lines=41> */
.L_x_5035:
[----:B------:R-:W-:Y:S05]  /*ebd0*/  BSYNC B1 ;  /* 0x0000000000017941 */ /* 0x000fea0003800000 */
.L_x_5034:
[----:B------:R-:W-:Y:S05]  /*ebe0*/  @P5 BRA `(.L_x_5025) ;  /* 0x0000003400dc5947 */ /* 0x000fea0003800000 */
[----:B01234-:R-:W0:Y:S01]  /*ebf0*/  LDS.128 R4, [R0+0xa000] ;  /* 0x00a0000000047984 */ /* 0x01fe220000000c00 */
        /* <DEDUP_REMOVED lines=18> */
[C---:B------:R-:W-:Y:S01]  /*ed20*/  FMUL.FTZ R20, R4.reuse, R14 ;  /* 0x0000000e04147220 */ /* 0x040fe20000410000 */
[-C--:B------:R-:W-:Y:S01]  /*ed30*/  FMUL.FTZ R24, R4, R12.reuse ;  /* 0x0000000c04187220 */ /* 0x080fe20000410000 */
[----:B------:R-:W-:Y:S02]  /*ed40*/  HADD2.F32 R6, -RZ, R5.H0_H0 ;  /* 0x20000005ff067230 */ /* 0x000fe40000004100 */
[----:B------:R-:W-:Y:S01]  /*ed50*/  FFMA.FTZ R21, R10, R13, -R21 ;  /* 0x0000000d0a157223 */ /* 0x000fe20000010815 */
[----:B------:R-:W-:Y:S02]  /*ed60*/  HADD2.F32 R4, -RZ, R3.H1_H1 ;  /* 0x30000003ff047230 */ /* 0x000fe40000004100 */
[----:B------:R-:W-:Y:S01]  /*ed70*/  FFMA.FTZ R20, R7, R12, -R20 ;  /* 0x0000000c07147223 */ /* 0x000fe20000010814 */
[----:B------:R-:W-:-:S02]  /*ed80*/  HADD2.F32 R5, -RZ, R5.H1_H1 ;  /* 0x30000005ff057230 */ /* 0x000fc40000004100 */
[----:B------:R-:W-:Y:S01]  /*ed90*/  FFMA.FTZ R11, R7, R14, R24 ;  /* 0x0000000e070b7223 */ /* 0x000fe20000010018 */
[----:B------:R-:W-:Y:S02]  /*eda0*/  HADD2.F32 R10, -RZ, R25.H0_H0 ;  /* 0x20000019ff0a7230 */ /* 0x000fe40000004100 */
[C---:B------:R-:W-:Y:S01]  /*edb0*/  FMUL.FTZ R13, R9.reuse, R64 ;  /* 0x00000040090d7220 */ /* 0x040fe20000410000 */
        /* <DEDUP_REMOVED lines=12> */
[----:B------:R0:W-:Y:S01]  /*ee80*/  STS.128 [R0+0xa000], R4 ;  /* 0x00a0000400007388 */ /* 0x0001e20000000c00 */
[----:B------:R-:W-:Y:S05]  /*ee90*/  BRA `(.L_x_5025) ;  /* 0x0000003400307947 */ /* 0x000fea0003800000 */
.L_x_5004:
[----:B------:R-:W2:Y:S01]  /*eea0*/  LDL R3, [R1+0x5c] ;  /* 0x00005c0001037983 */ /* 0x000ea20000100800 */
[----:B------:R-:W0:Y:S01]  /*eeb0*/  LDC R10, c[0x0][0x448] ;  /* 0x00011200ff0a7b82 */ /* 0x000e220000000800 */
[----:B------:R-:W-:Y:S01]  /*eec0*/  ULDC.64 UR4, c[0x0][0x3f8] ;  /* 0x0000fe0000047ab9 */ /* 0x000fe20000000a00 */
[----:B------:R-:W-:Y:S01]  /*eed0*/  ULDC.64 UR6, c[0x0][0x408] ;  /* 0x0001020000067ab9 */ /* 0x000fe20000000a00 */
[----:B------:R-:W-:Y:S01]  /*eee0*/  MOV R9, R29 ;  /* 0x0000001d00097202 */ /* 0x000fe20000000f00 */
[----:B------:R-:W-:Y:S02]  /*eef0*/  IMAD.MOV.U32 R4, RZ, RZ, R24 ;  /* 0x000000ffff047224 */ /* 0x000fe400078e0018 */
[----:B------:R-:W-:Y:S01]  /*ef00*/  IMAD.MOV.U32 R8, RZ, RZ, R138 ;  /* 0x000000ffff087224 */ /* 0x000fe200078e008a */
[----:B0-----:R-:W-:-:S13]  /*ef10*/  ISETP.NE.AND P0, PT, R10, 0x1, PT ;  /* 0x000000010a00780c */ /* 0x001fda0003f05270 */
[----:B------:R-:W0:Y:S08]  /*ef20*/  @P0 LDC R0, c[0x0][0x44c] ;  /* 0x00011300ff000b82 */ /* 0x000e300000000800 */
[----:B------:R-:W1:Y:S01]  /*ef30*/  @P0 LDC R5, c[0x0][0x450] ;  /* 0x00011400ff050b82 */ /* 0x000e620000000800 */
[----:B--2---:R-:W-:-:S04]  /*ef40*/  IMAD R3, R3, 0x40, R62 ;  /* 0x0000004003037824 */ /* 0x004fc800078e023e */
        /* <DEDUP_REMOVED lines=24> */
.L_x_5350:
        /* <DEDUP_REMOVED lines=17> */
[----:B-1----:R-:W-:Y:S01]  /*f1e0*/  MOV R11, R3 ;  /* 0x00000003000b7202 */ /* 0x002fe20000000f00 */
[----:B--2---:R-:W-:Y:S01]  /*f1f0*/  IMAD.MOV.U32 R10, RZ, RZ, R0 ;  /* 0x000000ffff0a7224 */ /* 0x004fe200078e0000 */
[----:B------:R-:W-:Y:S01]  /*f200*/  ISETP.GE.AND P2, PT, R16, UR4, PT ;  /* 0x0000000410007c0c */ /* 0x000fe2000bf46270 */
[----:B---3--:R-:W-:Y:S01]  /*f210*/  IMAD.MOV.U32 R15, RZ, RZ, R5 ;  /* 0x000000ffff0f7224 */ /* 0x008fe200078e0005 */
[----:B------:R-:W-:Y:S02]  /*f220*/  ISETP.GE.AND P3, PT, R197, UR4, PT ;  /* 0x00000004c5007c0c */ /* 0x000fe4000bf66270 */
[----:B------:R-:W-:Y:S02]  /*f230*/  CS2R R28, SRZ ;  /* 0x00000000001c7805 */ /* 0x000fe4000001ff00 */
[----:B------:R-:W-:Y:S02]  /*f240*/  ISETP.GE.AND P4, PT, R196, UR4, PT ;  /* 0x00000004c4007c0c */ /* 0x000fe4000bf86270 */
[----:B------:R-:W-:-:S02]  /*f250*/  CS2R R30, SRZ ;  /* 0x00000000001e7805 */ /* 0x000fc4000001ff00 */
[----:B------:R-:W-:Y:S02]  /*f260*/  CS2R R40, SRZ ;  /* 0x0000000000287805 */ /* 0x000fe4000001ff00 */
[----:B------:R-:W-:Y:S01]  /*f270*/  CS2R R42, SRZ ;  /* 0x00000000002a7805 */ /* 0x000fe2000001ff00 */
[----:B------:R-:W-:Y:S02]  /*f280*/  @!P2 IMAD.SHL.U32 R9, R16, 0x2, RZ ;  /* 0x000000021009a824 */ /* 0x000fe400078e00ff */
[----:B------:R-:W-:-:S04]  /*f290*/  @!P3 IMAD.SHL.U32 R25, R201, 0x8, RZ ;  /* 0x00000008c919b824 */ /* 0x000fc800078e00ff */
[----:B------:R-:W-:Y:S01]  /*f2a0*/  @!P4 IMAD.SHL.U32 R27, R202, 0x8, RZ ;  /* 0x00000008ca1bc824 */ /* 0x000fe200078e00ff */
[-C--:B------:R-:W-:Y:S02]  /*f2b0*/  @!P2 IADD3 R48, P0, R0, R9.reuse, RZ ;  /* 0x000000090030a210 */ /* 0x080fe40007f1e0ff */
[----:B----4-:R-:W-:Y:S01]  /*f2c0*/  @!P2 IADD3 R4, P1, R14, R9, RZ ;  /* 0x000000090e04a210 */ /* 0x010fe20007f3e0ff */
[----:B------:R-:W-:Y:S01]  /*f2d0*/  @!P3 IMAD.WIDE R8, R25, 0x2, R10 ;  /* 0x000000021908b825 */ /* 0x000fe200078e020a */
[----:B------:R-:W-:-:S03]  /*f2e0*/  @!P2 SHF.L.U64.HI R0, R16, 0x1, R17 ;  /* 0x000000011000a819 */ /* 0x000fc60000010211 */
[----:B------:R-:W-:Y:S01]  /*f2f0*/  @!P4 IMAD.WIDE R12, R27, 0x2, R10 ;  /* 0x000000021b0cc825 */ /* 0x000fe200078e020a */
[----:B------:R-:W-:Y:S02]  /*f300*/  CS2R R36, SRZ ;  /* 0x0000000000247805 */ /* 0x000fe4000001ff00 */
[----:B------:R-:W-:Y:S02]  /*f310*/  CS2R R38, SRZ ;  /* 0x0000000000267805 */ /* 0x000fe4000001ff00 */
[----:B------:R-:W-:Y:S01]  /*f320*/  CS2R R32, SRZ ;  /* 0x0000000000207805 */ /* 0x000fe2000001ff00 */
[--C-:B------:R-:W-:Y:S01]  /*f330*/  @!P3 IMAD.WIDE R10, R25, 0x2, R14.reuse ;  /* 0x00000002190ab825 */ /* 0x100fe200078e020e */
[----:B------:R-:W-:Y:S02]  /*f340*/  CS2R R24, SRZ ;  /* 0x0000000000187805 */ /* 0x000fe4000001ff00 */
[----:B------:R-:W-:Y:S02]  /*f350*/  CS2R R34, SRZ ;  /* 0x0000000000227805 */ /* 0x000fe4000001ff00 */
[----:B------:R-:W-:Y:S01]  /*f360*/  CS2R R44, SRZ ;  /* 0x00000000002c7805 */ /* 0x000fe2000001ff00 */
[----:B------:R-:W-:Y:S01]  /*f370*/  @!P4 IMAD.WIDE R14, R27, 0x2, R14 ;  /* 0x000000021b0ec825 */ /* 0x000fe200078e020e */
[----:B------:R-:W-:-:S02]  /*f380*/  CS2R R26, SRZ ;  /* 0x00000000001a7805 */ /* 0x000fc4000001ff00 */
[----:B------:R-:W-:Y:S02]  /*f390*/  CS2R R46, SRZ ;  /* 0x00000000002e7805 */ /* 0x000fe4000001ff00 */
[----:B------:R-:W-:Y:S01]  /*f3a0*/  @!P2 IADD3.X R5, R5, R0, RZ, P1, !PT ;  /* 0x000000000505a210 */ /* 0x000fe20000ffe4ff */
[----:B------:R-:W-:Y:S01]  /*f3b0*/  @!P2 IMAD.X R49, R3, 0x1, R0, P0 ;  /* 0x000000010331a824 */ /* 0x000fe200000e0600 */
[----:B------:R1:W5:Y:S04]  /*f3c0*/  @!P3 LD.E.128 R28, desc[UR60][R8.64] ;  /* 0x0000003c081cb980 */ /* 0x000368000c101d00 */
[----:B------:R1:W5:Y:S04]  /*f3d0*/  @!P3 LD.E.128 R40, desc[UR60][R10.64] ;  /* 0x0000003c0a28b980 */ /* 0x000368000c101d00 */
[----:B------:R1:W5:Y:S04]  /*f3e0*/  @!P4 LD.E.128 R24, desc[UR60][R12.64] ;  /* 0x0000003c0c18c980 */ /* 0x000368000c101d00 */
[----:B------:R1:W5:Y:S04]  /*f3f0*/  @!P4 LD.E.128 R36, desc[UR60][R14.64] ;  /* 0x0000003c0e24c980 */ /* 0x000368000c101d00 */
[----:B------:R1:W5:Y:S04]  /*f400*/  @!P2 LD.E.128 R32, desc[UR60][R48.64] ;  /* 0x0000003c3020a980 */ /* 0x000368000c101d00 */
[----:B------:R1:W5:Y:S02]  /*f410*/  @!P2 LD.E.128 R44, desc[UR60][R4.64] ;  /* 0x0000003c042ca980 */ /* 0x000364000c101d00 */
.L_x_5038:
[----:B------:R-:W-:Y:S05]  /*f420*/  BSYNC B1 ;  /* 0x0000000000017941 */ /* 0x000fea0003800000 */
.L_x_5037:
[----:B-1---5:R-:W-:Y:S01]  /*f430*/  IMAD.MOV.U32 R3, RZ, RZ, R45 ;  /* 0x000000ffff037224 */ /* 0x022fe200078e002d */
[----:B------:R-:W-:Y:S01]  /*f440*/  UMOV UR4, 0xffffffff ;  /* 0xffffffff00047882 */ /* 0x000fe20000000000 */
[----:B------:R-:W-:Y:S02]  /*f450*/  IMAD.MOV.U32 R4, RZ, RZ, R46 ;  /* 0x000000ffff047224 */ /* 0x000fe400078e002e */
[----:B---3--:R-:W-:Y:S01]  /*f460*/  IMAD.MOV.U32 R5, RZ, RZ, R47 ;  /* 0x000000ffff057224 */ /* 0x008fe200078e002f */
[----:B------:R-:W-:Y:S01]  /*f470*/  PRMT R93, R3, 0x7610, R93 ;  /* 0x00007610035d7816 */ /* 0x000fe2000000005d */
[----:B--2---:R-:W-:Y:S01]  /*f480*/  IMAD.MOV.U32 R0, RZ, RZ, R44 ;  /* 0x000000ffff007224 */ /* 0x004fe200078e002c */
        /* <DEDUP_REMOVED lines=30> */
[----:B------:R-:W-:Y:S02]  /*f670*/  IMAD.MOV.U32 R4, RZ, RZ, R26 ;  /* 0x000000ffff047224 */ /* 0x000fe400078e001a */
[----:B------:R-:W-:Y:S02]  /*f680*/  IMAD.MOV.U32 R5, RZ, RZ, R27 ;  /* 0x000000ffff057224 */ /* 0x000fe400078e001b */
[----:B------:R-:W-:-:S03]  /*f690*/  IMAD.MOV.U32 R3, RZ, RZ, R25 ;  /* 0x000000ffff037224 */ /* 0x000fc600078e0019 */
[----:B------:R-:W-:Y:S02]  /*f6a0*/  PRMT R79, R4, 0x5410, R5 ;  /* 0x00005410044f7816 */ /* 0x000fe40000000005 */
[----:B------:R-:W-:Y:S02]  /*f6b0*/  CS2R R4, SRZ ;  /* 0x0000000000047805 */ /* 0x000fe4000001ff00 */
[----:B------:R-:W-:Y:S01]  /*f6c0*/  PRMT R78, R0, 0x5410, R3 ;  /* 0x00005410004e7816 */ /* 0x000fe20000000003 */
[----:B------:R-:W-:Y:S06]  /*f6d0*/  BRA.DIV UR4, `(.L_x_5039) ;  /* 0x000001c604b47947 */ /* 0x000fec000b800000 */
[----:B------:R1:W2:Y:S04]  /*f6e0*/  SHFL.IDX PT, R3, R7, 0x1, 0x1c1f ;  /* 0x003c1f0007037f89 */ /* 0x0002a800000e0000 */
[----:B------:R1:W3:Y:S04]  /*f6f0*/  SHFL.IDX PT, R0, R6, 0x1, 0x1c1f ;  /* 0x003c1f0006007f89 */ /* 0x0002e800000e0000 */
[----:B0-----:R-:W0:Y:S04]  /*f700*/  SHFL.IDX PT, R21, R21, 0x1, 0x1c1f ;  /* 0x003c1f0015157f89 */ /* 0x001e2800000e0000 */
[----:B-1----:R-:W0:Y:S02]  /*f710*/  SHFL.IDX PT, R20, R20, 0x1, 0x1c1f ;  /* 0x003c1f0014147f89 */ /* 0x002e2400000e0000 */
.L_x_5356:
[----:B------:R-:W-:Y:S01]  /*f720*/  IADD3 R62, R62, 0x40, RZ ;  /* 0x000000403e3e7810 */ /* 0x000fe20007ffe0ff */
[----:B------:R-:W-:Y:S01]  /*f730*/  BSSY B1, `(.L_x_5040) ;  /* 0x0000032000017945 */ /* 0x000fe20003800000 */
[----:B------:R-:W-:Y:S02]  /*f740*/  CS2R R6, SRZ ;  /* 0x0000000000067805 */ /* 0x000fe4000001ff00 */
[----:B------:R-:W-:Y:S02]  /*f750*/  CS2R R8, SRZ ;  /* 0x0000000000087805 */ /* 0x000fe4000001ff00 */
[----:B------:R-:W-:Y:S02]  /*f760*/  ISETP.GE.AND P0, PT, R62, R69, PT ;  /* 0x000000453e00720c */ /* 0x000fe40003f06270 */
[----:B------:R-:W-:Y:S02]  /*f770*/  CS2R R10, SRZ ;  /* 0x00000000000a7805 */ /* 0x000fe4000001ff00 */
[----:B------:R-:W-:-:S02]  /*f780*/  CS2R R12, SRZ ;  /* 0x00000000000c7805 */ /* 0x000fc4000001ff00 */
[----:B----4-:R-:W-:Y:S02]  /*f790*/  CS2R R14, SRZ ;  /* 0x00000000000e7805 */ /* 0x010fe4000001ff00 */
[----:B------:R-:W-:Y:S02]  /*f7a0*/  CS2R R48, SRZ ;  /* 0x0000000000307805 */ /* 0x000fe4000001ff00 */
[----:B------:R-:W-:Y:S02]  /*f7b0*/  CS2R R50, SRZ ;  /* 0x0000000000327805 */ /* 0x000fe4000001ff00 */
[----:B------:R-:W-:Y:S02]  /*f7c0*/  CS2R R52, SRZ ;  /* 0x0000000000347805 */ /* 0x000fe4000001ff00 */
[----:B------:R-:W-:Y:S02]  /*f7d0*/  CS2R R54, SRZ ;  /* 0x0000000000367805 */ /* 0x000fe4000001ff00 */
[----:B------:R-:W-:-:S02]  /*f7e0*/  CS2R R56, SRZ ;  /* 0x0000000000387805 */ /* 0x000fc4000001ff00 */
[----:B------:R-:W-:Y:S01]  /*f7f0*/  CS2R R58, SRZ ;  /* 0x00000000003a7805 */ /* 0x000fe2000001ff00 */
[----:B------:R-:W-:Y:S06]  /*f800*/  @P0 BRA `(.L_x_5041) ;  /* 0x0000000000900947 */ /* 0x000fec0003800000 */
[----:B------:R-:W-:Y:S01]  /*f810*/  ULDC UR4, c[0x0][0x3f4] ;  /* 0x0000fd0000047ab9 */ /* 0x000fe20000000800 */
[----:B---3--:R-:W-:Y:S01]  /*f820*/  IMAD.MOV.U32 R4, RZ, RZ, R0 ;  /* 0x000000ffff047224 */ /* 0x008fe200078e0000 */
[----:B------:R-:W-:Y:S01]  /*f830*/  ISETP.GE.AND P2, PT, R16, UR4, PT ;  /* 0x0000000410007c0c */ /* 0x000fe2000bf46270 */
[----:B--2---:R-:W-:Y:S01]  /*f840*/  IMAD.MOV.U32 R5, RZ, RZ, R3 ;  /* 0x000000ffff057224 */ /* 0x004fe200078e0003 */
[----:B------:R-:W-:Y:S02]  /*f850*/  ISETP.GE.AND P4, PT, R196, UR4, PT ;  /* 0x00000004c4007c0c */ /* 0x000fe4000bf86270 */
[----:B------:R-:W-:Y:S02]  /*f860*/  CS2R R52, SRZ ;  /* 0x0000000000347805 */ /* 0x000fe4000001ff00 */
[----:B------:R-:W-:Y:S02]  /*f870*/  ISETP.GE.AND P3, PT, R197, UR4, PT ;  /* 0x00000004c5007c0c */ /* 0x000fe4000bf66270 */
[----:B------:R-:W-:-:S02]  /*f880*/  CS2R R54, SRZ ;  /* 0x0000000000367805 */ /* 0x000fc4000001ff00 */
[----:B------:R-:W-:Y:S02]  /*f890*/  CS2R R8, SRZ ;  /* 0x0000000000087805 */ /* 0x000fe4000001ff00 */
[----:B------:R-:W-:Y:S02]  /*f8a0*/  CS2R R10, SRZ ;  /* 0x00000000000a7805 */ /* 0x000fe4000001ff00 */
[----:B------:R-:W-:Y:S02]  /*f8b0*/  CS2R R56, SRZ ;  /* 0x0000000000387805 */ /* 0x000fe4000001ff00 */
[----:B------:R-:W-:Y:S01]  /*f8c0*/  CS2R R58, SRZ ;  /* 0x00000000003a7805 */ /* 0x000fe2000001ff00 */
[----:B------:R-:W-:Y:S01]  /*f8d0*/  @!P2 IMAD.SHL.U32 R63, R16, 0x2, RZ ;  /* 0x00000002103fa824 */ /* 0x000fe200078e00ff */
[----:B------:R-:W-:Y:S01]  /*f8e0*/  @!P4 SHF.L.U32 R65, R202, 0x3, RZ ;  /* 0x00000003ca41c819 */ /* 0x000fe200000006ff */
[----:B------:R-:W-:-:S03]  /*f8f0*/  @!P3 IMAD.SHL.U32 R75, R201, 0x8, RZ ;  /* 0x00000008c94bb824 */ /* 0x000fc600078e00ff */
[-C--:B------:R-:W-:Y:S02]  /*f900*/  @!P2 IADD3 R60, P0, R0, R63.reuse, RZ ;  /* 0x0000003f003ca210 */ /* 0x080fe40007f1e0ff */
[----:B0-----:R-:W-:Y:S01]  /*f910*/  @!P2 IADD3 R62, P1, R20, R63, RZ ;  /* 0x0000003f143ea210 */ /* 0x001fe20007f3e0ff */
        /* <DEDUP_REMOVED lines=9> */
[--C-:B------:R-:W-:Y:S01]  /*f9b0*/  @!P3 IMAD.WIDE R74, R75, 0x2, R20.reuse ;  /* 0x000000024b4ab825 */ /* 0x100fe200078e0214 */
        /* <DEDUP_REMOVED lines=9> */
.L_x_5041:
[----:B------:R-:W-:Y:S05]  /*fa50*/  BSYNC B1 ;  /* 0x0000000000017941 */ /* 0x000fea0003800000 */
.L_x_5040:
[----:B-1----:R-:W3:Y:S04]  /*fa60*/  LDL R60, [R1+0x58] ;  /* 0x00005800013c7983 */ /* 0x002ee80000100800 */
[----:B------:R-:W4:Y:S01]  /*fa70*/  LDL R63, [R1+0x30] ;  /* 0x00003000013f7983 */ /* 0x000f220000100800 */
[----:B--2--5:R-:W-:Y:S01]  /*fa80*/  IMAD.MOV.U32 R3, RZ, RZ, R4 ;  /* 0x000000ffff037224 */ /* 0x024fe200078e0004 */
[----:B------:R-:W-:Y:S01]  /*fa90*/  BSSY B1, `(.L_x_5042) ;  /* 0x000002e000017945 */ /* 0x000fe20003800000 */
[----:B0-----:R-:W-:Y:S02]  /*faa0*/  IMAD.MOV.U32 R20, RZ, RZ, R5 ;  /* 0x000000ffff147224 */ /* 0x001fe400078e0005 */
[----:B------:R-:W-:Y:S02]  /*fab0*/  IMAD.MOV.U32 R21, RZ, RZ, R7 ;  /* 0x000000ffff157224 */ /* 0x000fe400078e0007 */
[----:B------:R-:W-:Y:S01]  /*fac0*/  IMAD.MOV.U32 R61, RZ, RZ, R49 ;  /* 0x000000ffff3d7224 */ /* 0x000fe200078e0031 */
[----:B------:R-:W-:Y:S01]  /*fad0*/  PRMT R80, R3, 0x5410, R20 ;  /* 0x0000541003507816 */ /* 0x000fe20000000014 */
[----:B------:R-:W-:Y:S01]  /*fae0*/  IMAD.MOV.U32 R20, RZ, RZ, R9 ;  /* 0x000000ffff147224 */ /* 0x000fe200078e0009 */
[----:B------:R-:W-:Y:S01]  /*faf0*/  MOV R3, R6 ;  /* 0x0000000600037202 */ /* 0x000fe20000000f00 */
[----:B------:R-:W-:-:S03]  /*fb00*/  IMAD.MOV.U32 R62, RZ, RZ, R50 ;  /* 0x000000ffff3e7224 */ /* 0x000fc600078e0032 */
[----:B------:R-:W-:Y:S01]  /*fb10*/  PRMT R81, R3, 0x5410, R21 ;  /* 0x0000541003517816 */ /* 0x000fe20000000015 */
[----:B------:R-:W-:Y:S01]  /*fb20*/  IMAD.MOV.U32 R3, RZ, RZ, R8 ;  /* 0x000000ffff037224 */ /* 0x000fe200078e0008 */
[----:B------:R-:W-:Y:S02]  /*fb30*/  PRMT R83, R62, 0x7610, R83 ;  /* 0x000076103e537816 */ /* 0x000fe40000000053 */
[----:B------:R-:W-:Y:S02]  /*fb40*/  MOV R62, R57 ;  /* 0x00000039003e7202 */ /* 0x000fe40000000f00 */
[----:B------:R-:W-:Y:S01]  /*fb50*/  PRMT R70, R3, 0x5410, R20 ;  /* 0x0000541003467816 */ /* 0x000fe20000000014 */
[----:B------:R-:W-:Y:S02]  /*fb60*/  IMAD.MOV.U32 R3, RZ, RZ, R12 ;  /* 0x000000ffff037224 */ /* 0x000fe400078e000c */
[----:B------:R-:W-:Y:S01]  /*fb70*/  IMAD.MOV.U32 R20, RZ, RZ, R13 ;  /* 0x000000ffff147224 */ /* 0x000fe200078e000d */
[----:B---3--:R-:W-:-:S04]  /*fb80*/  LEA.HI R0, R60, R60, RZ, 0x1 ;  /* 0x0000003c3c007211 */ /* 0x008fc800078f08ff */
[----:B------:R-:W-:Y:S02]  /*fb90*/  LOP3.LUT R0, R0, 0xfffffffe, RZ, 0xc0, !PT ;  /* 0xfffffffe00007812 */ /* 0x000fe400078ec0ff */
[----:B----4-:R-:W-:-:S03]  /*fba0*/  VIADDMNMX R69, R69, -R63, 0x80, PT ;  /* 0x0000008045457446 */ /* 0x010fc6000380093f */
[----:B------:R-:W-:Y:S01]  /*fbb0*/  IMAD.IADD R0, R60, 0x1, -R0 ;  /* 0x000000013c007824 */ /* 0x000fe200078e0a00 */
[----:B------:R-:W-:Y:S02]  /*fbc0*/  MOV R60, R10 ;  /* 0x0000000a003c7202 */ /* 0x000fe40000000f00 */
[----:B------:R-:W-:Y:S02]  /*fbd0*/  ISETP.GE.AND P1, PT, R218, R69, PT ;  /* 0x00000045da00720c */ /* 0x000fe40003f26270 */
[----:B------:R-:W-:Y:S01]  /*fbe0*/  SHF.L.U32 R21, R0, 0x1f, RZ ;  /* 0x0000001f00157819 */ /* 0x000fe200000006ff */
[----:B------:R-:W-:Y:S01]  /*fbf0*/  IMAD.MOV.U32 R0, RZ, RZ, R11 ;  /* 0x000000ffff007224 */ /* 0x000fe200078e000b */
[----:B------:R-:W-:Y:S01]  /*fc00*/  PRMT R71, R60, 0x7610, R71 ;  /* 0x000076103c477816 */ /* 0x000fe20000000047 */
[----:B------:R-:W-:Y:S01]  /*fc10*/  IMAD.MOV.U32 R60, RZ, RZ, R14 ;  /* 0x000000ffff3c7224 */ /* 0x000fe200078e000e */
[----:B------:R-:W0:Y:S02]  /*fc20*/  SYNCS.PHASECHK.TRANS64.TRYWAIT P0, [R2+URZ+0x30800], R21 ;  /* 0x03080015020075a7 */ /* 0x000e24000800017f */
[----:B------:R-:W-:-:S02]  /*fc30*/  PRMT R71, R71, 0x5410, R0 ;  /* 0x0000541047477816 */ /* 0x000fc40000000000 */
[----:B------:R-:W-:Y:S02]  /*fc40*/  PRMT R0, R3, 0x5410, R20 ;  /* 0x0000541003007816 */ /* 0x000fe40000000014 */
        /* <DEDUP_REMOVED lines=16> */
[----:B------:R-:W-:Y:S01]  /*fd50*/  IMAD.MOV.U32 R61, RZ, RZ, R59 ;  /* 0x000000ffff3d7224 */ /* 0x000fe200078e003b */
[----:B0-----:R-:W-:Y:S06]  /*fd60*/  @!P0 BRA `(.L_x_5043) ;  /* 0x000001c000848947 */ /* 0x001fec0003800000 */
.L_x_5357:
[----:B------:R-:W-:Y:S05]  /*fd70*/  BSYNC B1 ;  /* 0x0000000000017941 */ /* 0x000fea0003800000 */
.L_x_5042:
[----:B------:R-:W-:Y:S01]  /*fd80*/  BSSY B1, `(.L_x_5044) ;  /* 0x000012f000017945 */ /* 0x000fe20003800000 */
[----:B0-----:R-:W-:-:S03]  /*fd90*/  PRMT R21, R60, 0x5410, R61 ;  /* 0x000054103c157816 */ /* 0x001fc6000000003d */
[----:B------:R-:W-:Y:S05]  /*fda0*/  @P1 BRA `(.L_x_5045) ;  /* 0x0000001000b01947 */ /* 0x000fea0003800000 */
[----:B------:R-:W0:Y:S01]  /*fdb0*/  LDC R75, c[0x0][0x3f4] ;  /* 0x0000fd00ff4b7b82 */ /* 0x000e220000000800 */
[----:B------:R-:W-:Y:S01]  /*fdc0*/  BSSY B2, `(.L_x_5046) ;  /* 0x0000068000027945 */ /* 0x000fe20003800000 */
[-C--:B0-----:R-:W-:Y:S02]  /*fdd0*/  ISETP.GE.AND P0, PT, R16, R75.reuse, PT ;  /* 0x0000004b1000720c */ /* 0x081fe40003f06270 */
[-C--:B------:R-:W-:Y:S02]  /*fde0*/  ISETP.GE.AND P1, PT, R197, R75.reuse, PT ;  /* 0x0000004bc500720c */ /* 0x080fe40003f26270 */
[----:B------:R-:W-:-:S09]  /*fdf0*/  ISETP.GE.AND P2, PT, R196, R75, PT ;  /* 0x0000004bc400720c */ /* 0x000fd20003f46270 */
[----:B------:R-:W-:Y:S05]  /*fe00*/  @P0 BRA `(.L_x_5047) ;  /* 0x00000004008c0947 */ /* 0x000fea0003800000 */
[----:B------:R-:W2:Y:S01]  /*fe10*/  LDL R62, [R1+0x5c] ;  /* 0x00005c00013e7983 */ /* 0x000ea20000100800 */
[----:B------:R-:W-:Y:S01]  /*fe20*/  LOP3.LUT R61, R227, 0x38, R16, 0xf8, !PT ;  /* 0x00000038e33d7812 */ /* 0x000fe200078ef810 */
[--C-:B------:R-:W-:Y:S01]  /*fe30*/  HADD2.F32 R97, -RZ, R93.reuse.H1_H1 ;  /* 0x3000005dff617230 */ /* 0x100fe20000004100 */
[----:B------:R-:W-:Y:S01]  /*fe40*/  SHF.R.U32.HI R102, RZ, 0x10, R45 ;  /* 0x00000010ff667819 */ /* 0x000fe2000001162d */
[----:B------:R-:W-:Y:S01]  /*fe50*/  HADD2.F32 R99, -RZ, R93.H0_H0 ;  /* 0x2000005dff637230 */ /* 0x000fe20000004100 */
[----:B------:R-:W-:Y:S01]  /*fe60*/  LOP3.LUT R60, R61, R228, RZ, 0x3c, !PT ;  /* 0x000000e43d3c7212 */ /* 0x000fe200078e3cff */
[----:B------:R-:W-:Y:S01]  /*fe70*/  HADD2.F32 R100, -RZ, R92.H0_H0 ;  /* 0x2000005cff647230 */ /* 0x000fe20000004100 */
[--C-:B------:R-:W-:Y:S01]  /*fe80*/  SHF.R.U32.HI R98, RZ, 0x10, R33.reuse ;  /* 0x00000010ff627819 */ /* 0x100fe20000011621 */
[----:B------:R-:W-:Y:S01]  /*fe90*/  HADD2.F32 R102, -RZ, R102.H0_H0 ;  /* 0x20000066ff667230 */ /* 0x000fe20000004100 */
[----:B------:R-:W-:Y:S01]  /*fea0*/  SHF.R.U64 R32, R32, 0x10, R33 ;  /* 0x0000001020207819 */ /* 0x000fe20000001221 */
[----:B------:R-:W-:Y:S01]  /*feb0*/  IMAD.IADD R61, R229, 0x1, R60 ;  /* 0x00000001e53d7824 */ /* 0x000fe200078e023c */
[----:B------:R-:W-:Y:S01]  /*fec0*/  SHF.R.U64 R33, R34, 0x10, R35 ;  /* 0x0000001022217819 */ /* 0x000fe20000001223 */
[----:B------:R-:W-:Y:S01]  /*fed0*/  HADD2.F32 R98, -RZ, R98.H0_H0 ;  /* 0x20000062ff627230 */ /* 0x000fe20000004100 */
[----:B------:R-:W-:Y:S01]  /*fee0*/  SHF.R.U64 R34, R46, 0x10, R47 ;  /* 0x000000102e227819 */ /* 0x000fe2000000122f */
[----:B------:R-:W-:Y:S01]  /*fef0*/  IMAD R88, R61, 0x2, R2 ;  /* 0x000000023d587824 */ /* 0x000fe200078e0202 */
[----:B------:R-:W-:Y:S01]  /*ff00*/  SHF.R.U64 R44, R44, 0x10, R45 ;  /* 0x000000102c2c7819 */ /* 0x000fe2000000122d */
[----:B------:R-:W-:Y:S01]  /*ff10*/  HADD2.F32 R92, -RZ, R92.H1_H1 ;  /* 0x3000005cff5c7230 */ /* 0x000fe20000004100 */
[----:B------:R-:W-:Y:S01]  /*ff20*/  SHF.R.U32.HI R107, RZ, 0x10, R35 ;  /* 0x00000010ff6b7819 */ /* 0x000fe20000011623 */
[----:B------:R-:W-:Y:S01]  /*ff30*/  HADD2.F32 R33, -RZ, R33.H0_H0 ;  /* 0x20000021ff217230 */ /* 0x000fe20000004100 */
[----:B------:R-:W-:-:S02]  /*ff40*/  SHF.R.U32.HI R105, RZ, 0x10, R47 ;  /* 0x00000010ff697819 */ /* 0x000fc4000001162f */
[----:B--2---:R-:W-:-:S04]  /*ff50*/  LEA.HI R62, R75, R62, RZ, 0x1d ;  /* 0x0000003e4b3e7211 */ /* 0x004fc800078fe8ff */
[----:B------:R-:W-:Y:S01]  /*ff60*/  SHF.R.S32.HI R63, RZ, 0x1f, R62 ;  /* 0x0000001fff3f7819 */ /* 0x000fe2000001143e */
[----:B------:R-:W-:-:S03]  /*ff70*/  IMAD.SHL.U32 R64, R62, 0x8, RZ ;  /* 0x000000083e407824 */ /* 0x000fc600078e00ff */
[----:B------:R-:W-:Y:S02]  /*ff80*/  LEA.HI R62, R63, R62, RZ, 0x3 ;  /* 0x0000003e3f3e7211 */ /* 0x000fe400078f18ff */
[----:B------:R-:W-:Y:S02]  /*ff90*/  LOP3.LUT R63, R227, 0x38, R64, 0xf8, !PT ;  /* 0x00000038e33f7812 */ /* 0x000fe400078ef840 */
[----:B------:R-:W-:Y:S02]  /*ffa0*/  SHF.L.U32 R62, R62, 0xa, RZ ;  /* 0x0000000a3e3e7819 */ /* 0x000fe400000006ff */
[----:B------:R-:W-:Y:S02]  /*ffb0*/  LOP3.LUT R65, R63, R228, RZ, 0x3c, !PT ;  /* 0x000000e43f417212 */ /* 0x000fe400078e3cff */
[----:B------:R-:W-:Y:S02]  /*ffc0*/  LOP3.LUT R64, R62, 0x7fffe000, RZ, 0xc0, !PT ;  /* 0x7fffe0003e407812 */ /* 0x000fe400078ec0ff */
[----:B------:R-:W0:Y:S02]  /*ffd0*/  LDS.128 R60, [R88+0x12400] ;  /* 0x01240000583c7984 */ /* 0x000e240000000c00 */
        /* <DEDUP_REMOVED lines=9> */
[--C-:B-1----:R-:W-:Y:S02]  /*10070*/  HADD2.F32 R93, -RZ, R65.reuse.H1_H1 ;  /* 0x30000041ff5d7230 */ /* 0x102fe40000004100 */
[----:B------:R-:W-:Y:S02]  /*10080*/  HADD2.F32 R45, -RZ, R65.H0_H0 ;  /* 0x20000041ff2d7230 */ /* 0x000fe40000004100 */
[----:B------:R-:W-:Y:S02]  /*10090*/  HADD2.F32 R65, -RZ, R64.H0_H0 ;  /* 0x20000040ff417230 */ /* 0x000fe40000004100 */
[C---:B------:R-:W-:Y:S01]  /*100a0*/  FMUL.FTZ R104, R93.reuse, R102 ;  /* 0x000000665d687220 */ /* 0x040fe20000410000 */
[-C--:B------:R-:W-:Y:S01]  /*100b0*/  FMUL.FTZ R108, R93, R98.reuse ;  /* 0x000000625d6c7220 */ /* 0x080fe20000410000 */
[----:B------:R-:W-:Y:S02]  /*100c0*/  HADD2.F32 R95, -RZ, R66.H0_H0 ;  /* 0x20000042ff5f7230 */ /* 0x000fe40000004100 */
[----:B------:R-:W-:Y:S01]  /*100d0*/  FMUL.FTZ R101, R45, R99 ;  /* 0x000000632d657220 */ /* 0x000fe20000410000 */
[----:B------:R-:W-:Y:S01]  /*100e0*/  FFMA.FTZ R106, R61, R98, -R104 ;  /* 0x000000623d6a7223 */ /* 0x000fe20000010868 */
[----:B------:R-:W-:Y:S01]  /*100f0*/  FMUL.FTZ R104, R65, R100 ;  /* 0x0000006441687220 */ /* 0x000fe20000410000 */
[----:B------:R-:W-:-:S02]  /*10100*/  HADD2.F32 R98, -RZ, R91.H1_H1 ;  /* 0x3000005bff627230 */ /* 0x000fc40000004100 */
[----:B------:R-:W-:Y:S01]  /*10110*/  FMUL.FTZ R65, R65, R92 ;  /* 0x0000005c41417220 */ /* 0x000fe20000410000 */
[----:B------:R-:W-:Y:S01]  /*10120*/  FFMA.FTZ R93, R61, R102, R108 ;  /* 0x000000663d5d7223 */ /* 0x000fe2000001006c */
[C---:B------:R-:W-:Y:S01]  /*10130*/  FFMA.FTZ R104, R35.reuse, R92, -R104 ;  /* 0x0000005c23687223 */ /* 0x040fe20000010868 */
[----:B------:R-:W-:Y:S02]  /*10140*/  HADD2.F32 R96, -RZ, R67.H0_H0 ;  /* 0x20000043ff607230 */ /* 0x000fe40000004100 */
[----:B------:R-:W-:Y:S01]  /*10150*/  FFMA.FTZ R65, R35, R100, R65 ;  /* 0x0000006423417223 */ /* 0x000fe20000010041 */
[----:B------:R-:W-:Y:S02]  /*10160*/  HADD2.F32 R92, -RZ, R91.H0_H0 ;  /* 0x2000005bff5c7230 */ /* 0x000fe40000004100 */
[----:B------:R-:W-:Y:S01]  /*10170*/  FMUL.FTZ R100, R95, R98 ;  /* 0x000000625f647220 */ /* 0x000fe20000410000 */
[--C-:B------:R-:W-:Y:S02]  /*10180*/  HADD2.F32 R61, -RZ, R90.reuse.H0_H0 ;  /* 0x2000005aff3d7230 */ /* 0x100fe40000004100 */
[----:B------:R-:W-:Y:S01]  /*10190*/  FMUL.FTZ R103, R45, R97 ;  /* 0x000000612d677220 */ /* 0x000fe20000410000 */
[----:B------:R-:W-:-:S02]  /*101a0*/  HADD2.F32 R35, -RZ, R90.H1_H1 ;  /* 0x3000005aff237230 */ /* 0x000fc40000004100 */
[-C--:B------:R-:W-:Y:S01]  /*101b0*/  FMUL.FTZ R102, R95, R92.reuse ;  /* 0x0000005c5f667220 */ /* 0x080fe20000410000 */
[C---:B------:R-:W-:Y:S01]  /*101c0*/  FFMA.FTZ R100, R47.reuse, R92, -R100 ;  /* 0x0000005c2f647223 */ /* 0x040fe20000010864 */
[C---:B------:R-:W-:Y:S01]  /*101d0*/  FMUL.FTZ R91, R96.reuse, R61 ;  /* 0x0000003d605b7220 */ /* 0x040fe20000410000 */
[----:B------:R-:W-:Y:S02]  /*101e0*/  HADD2.F32 R67, -RZ, R67.H1_H1 ;  /* 0x30000043ff437230 */ /* 0x000fe40000004100 */
[-C--:B------:R-:W-:Y:S01]  /*101f0*/  FMUL.FTZ R96, R96, R35.reuse ;  /* 0x0000002360607220 */ /* 0x080fe20000410000 */
[----:B------:R-:W-:Y:S02]  /*10200*/  HADD2.F32 R92, -RZ, R105.H0_H0 ;  /* 0x20000069ff5c7230 */ /* 0x000fe40000004100 */
[----:B------:R-:W-:Y:S01]  /*10210*/  FFMA.FTZ R102, R47, R98, R102 ;  /* 0x000000622f667223 */ /* 0x000fe20000010066 */
[----:B------:R-:W-:Y:S02]  /*10220*/  HADD2.F32 R90, -RZ, R107.H0_H0 ;  /* 0x2000006bff5a7230 */ /* 0x000fe40000004100 */
[C---:B------:R-:W-:Y:S01]  /*10230*/  FFMA.FTZ R91, R94.reuse, R35, -R91 ;  /* 0x000000235e5b7223 */ /* 0x040fe2000001085b */
[----:B------:R-:W-:Y:S01]  /*10240*/  FFMA.FTZ R96, R94, R61, R96 ;  /* 0x0000003d5e607223 */ /* 0x000fe20000010060 */
[----:B------:R-:W-:-:S02]  /*10250*/  HADD2.F32 R64, -RZ, R64.H1_H1 ;  /* 0x30000040ff407230 */ /* 0x000fc40000004100 */
[C---:B------:R-:W-:Y:S01]  /*10260*/  FMUL.FTZ R98, R67.reuse, R92 ;  /* 0x0000005c43627220 */ /* 0x040fe20000410000 */
[----:B------:R-:W-:Y:S02]  /*10270*/  HADD2.F32 R66, -RZ, R66.H1_H1 ;  /* 0x30000042ff427230 */ /* 0x000fe40000004100 */
[-C--:B------:R-:W-:Y:S01]  /*10280*/  FMUL.FTZ R94, R67, R90.reuse ;  /* 0x0000005a435e7220 */ /* 0x080fe20000410000 */
[----:B------:R-:W-:Y:S02]  /*10290*/  HADD2.F32 R47, -RZ, R44.H0_H0 ;  /* 0x2000002cff2f7230 */ /* 0x000fe40000004100 */
[C---:B------:R-:W-:Y:S01]  /*102a0*/  FFMA.FTZ R98, R63.reuse, R90, -R98 ;  /* 0x0000005a3f627223 */ /* 0x040fe20000010862 */
[----:B------:R-:W-:Y:S02]  /*102b0*/  HADD2.F32 R61, -RZ, R34.H0_H0 ;  /* 0x20000022ff3d7230 */ /* 0x000fe40000004100 */
[----:B------:R-:W-:Y:S01]  /*102c0*/  FFMA.FTZ R95, R63, R92, R94 ;  /* 0x0000005c3f5f7223 */ /* 0x000fe2000001005e */
[----:B------:R-:W-:-:S02]  /*102d0*/  HADD2.F32 R35, -RZ, R32.H0_H0 ;  /* 0x20000020ff237230 */ /* 0x000fc40000004100 */
[----:B------:R-:W-:Y:S01]  /*102e0*/  FMUL.FTZ R63, R64, R47 ;  /* 0x0000002f403f7220 */ /* 0x000fe20000410000 */
[----:B------:R-:W-:Y:S02]  /*102f0*/  HADD2.F32 R60, -RZ, R60.H1_H1 ;  /* 0x3000003cff3c7230 */ /* 0x000fe40000004100 */
[----:B------:R-:W-:Y:S01]  /*10300*/  FMUL.FTZ R67, R66, R61 ;  /* 0x0000003d42437220 */ /* 0x000fe20000410000 */
[----:B------:R-:W-:Y:S02]  /*10310*/  HADD2.F32 R62, -RZ, R62.H1_H1 ;  /* 0x3000003eff3e7230 */ /* 0x000fe40000004100 */
[----:B------:R-:W-:Y:S01]  /*10320*/  FMUL.FTZ R64, R64, R35 ;  /* 0x0000002340407220 */ /* 0x000fe20000410000 */
[----:B------:R-:W-:Y:S01]  /*10330*/  FMUL.FTZ R66, R66, R33 ;  /* 0x0000002142427220 */ /* 0x000fe20000410000 */
[C---:B------:R-:W-:Y:S01]  /*10340*/  FFMA.FTZ R45, R46.reuse, R97, -R101 ;  /* 0x000000612e2d7223 */ /* 0x040fe20000010865 */
[----:B------:R-:W-:Y:S01]  /*10350*/  FFMA.FTZ R46, R46, R99, R103 ;  /* 0x000000632e2e7223 */ /* 0x000fe20000010067 */
        /* <DEDUP_REMOVED lines=10> */
[----:B------:R-:W-:Y:S01]  /*10400*/  F2FP.F16.F32.PACK_AB R44, R44, R65 ;  /* 0x000000412c2c723e */ /* 0x000fe200000000ff */
[----:B------:R0:W-:Y:S01]  /*10410*/  STS.128 [R88+0x12400], R32 ;  /* 0x0124002058007388 */ /* 0x0001e20000000c00 */
[----:B------:R-:W-:-:S05]  /*10420*/  F2FP.F16.F32.PACK_AB R46, R61, R102 ;  /* 0x000000663d2e723e */ /* 0x000fca00000000ff */
[----:B------:R0:W-:Y:S02]  /*10430*/  STS.128 [R89+0x12400], R44 ;  /* 0x0124002c59007388 */ /* 0x0001e40000000c00 */
.L_x_5047:
[----:B------:R-:W-:Y:S05]  /*10440*/  BSYNC B2 ;  /* 0x0000000000027941 */ /* 0x000fea0003800000 */
.L_x_5046:
[----:B------:R-:W-:Y:S04]  /*10450*/  BSSY B2, `(.L_x_5048) ;  /* 0x0000061000027945 */ /* 0x000fe80003800000 */
[----:B------:R-:W-:Y:S05]  /*10460*/  @P1 BRA `(.L_x_5049) ;  /* 0x00000004007c1947 */ /* 0x000fea0003800000 */
[----:B------:R-:W2:Y:S01]  /*10470*/  LDL R96, [R1+0x78] ;  /* 0x0000780001607983 */ /* 0x000ea20000100800 */
[----:B0-----:R-:W-:Y:S01]  /*10480*/  LEA.HI R32, R75, R201, RZ, 0x1d ;  /* 0x000000c94b207211 */ /* 0x001fe200078fe8ff */
[----:B------:R-:W-:Y:S01]  /*10490*/  HADD2.F32 R62, -RZ, R86.H1_H1 ;  /* 0x30000056ff3e7230 */ /* 0x000fe20000004100 */
[--C-:B------:R-:W-:Y:S01]  /*104a0*/  SHF.R.U64 R92, R40, 0x10, R41.reuse ;  /* 0x00000010285c7819 */ /* 0x100fe20000001229 */
[----:B------:R-:W-:Y:S01]  /*104b0*/  HADD2.F32 R64, -RZ, R84.H1_H1 ;  /* 0x30000054ff407230 */ /* 0x000fe20000004100 */
[----:B------:R-:W-:Y:S01]  /*104c0*/  SHF.R.S32.HI R33, RZ, 0x1f, R32 ;  /* 0x0000001fff217819 */ /* 0x000fe20000011420 */
[----:B------:R-:W-:Y:S01]  /*104d0*/  IMAD.SHL.U32 R34, R32, 0x8, RZ ;  /* 0x0000000820227824 */ /* 0x000fe200078e00ff */
[----:B------:R-:W-:Y:S02]  /*104e0*/  SHF.R.U32.HI R66, RZ, 0x10, R41 ;  /* 0x00000010ff427819 */ /* 0x000fe40000011629 */
[----:B------:R-:W-:Y:S02]  /*104f0*/  LEA.HI R32, R33, R32, RZ, 0x3 ;  /* 0x0000002021207211 */ /* 0x000fe400078f18ff */
[----:B------:R-:W-:Y:S01]  /*10500*/  LOP3.LUT R33, R227, 0x38, R34, 0xf8, !PT ;  /* 0x00000038e3217812 */ /* 0x000fe200078ef822 */
[----:B------:R-:W-:Y:S01]  /*10510*/  HADD2.F32 R66, -RZ, R66.H0_H0 ;  /* 0x20000042ff427230 */ /* 0x000fe20000004100 */
[----:B------:R-:W-:Y:S01]  /*10520*/  SHF.R.U64 R95, R28, 0x10, R29 ;  /* 0x000000101c5f7819 */ /* 0x000fe2000000121d */
[----:B------:R-:W-:Y:S01]  /*10530*/  IMAD.SHL.U32 R32, R32, 0x400, RZ ;  /* 0x0000040020207824 */ /* 0x000fe200078e00ff */
[----:B------:R-:W-:-:S02]  /*10540*/  LOP3.LUT R45, R33, R228, RZ, 0x3c, !PT ;  /* 0x000000e4212d7212 */ /* 0x000fc400078e3cff */
[----:B------:R-:W-:Y:S02]  /*10550*/  SHF.R.U32.HI R61, RZ, 0x10, R29 ;  /* 0x00000010ff3d7819 */ /* 0x000fe4000001161d */
[----:B------:R-:W-:Y:S02]  /*10560*/  LOP3.LUT R44, R32, 0x7fffe000, RZ, 0xc0, !PT ;  /* 0x7fffe000202c7812 */ /* 0x000fe400078ec0ff */
[----:B------:R-:W-:Y:S02]  /*10570*/  SHF.R.U64 R91, R42, 0x10, R43 ;  /* 0x000000102a5b7819 */ /* 0x000fe4000000122b */
[----:B------:R-:W-:Y:S02]  /*10580*/  IADD3 R45, R45, R44, R229 ;  /* 0x0000002c2d2d7210 */ /* 0x000fe40007ffe0e5 */
[----:B------:R-:W-:Y:S02]  /*10590*/  SHF.R.U32.HI R89, RZ, 0x10, R43 ;  /* 0x00000010ff597819 */ /* 0x000fe4000001162b */
[----:B------:R-:W-:-:S02]  /*105a0*/  LEA R60, R45, R2, 0x1 ;  /* 0x000000022d3c7211 */ /* 0x000fc400078e08ff */
[--C-:B------:R-:W-:Y:S02]  /*105b0*/  SHF.R.U32.HI R93, RZ, 0x10, R31.reuse ;  /* 0x00000010ff5d7819 */ /* 0x100fe4000001161f */
[----:B------:R-:W-:Y:S01]  /*105c0*/  SHF.R.U64 R94, R30, 0x10, R31 ;  /* 0x000000101e5e7819 */ /* 0x000fe2000000121f */
[----:B------:R-:W0:Y:S02]  /*105d0*/  LDS.128 R44, [R60+0x12400] ;  /* 0x012400003c2c7984 */ /* 0x000e240000000c00 */
[--C-:B0-----:R-:W-:Y:S02]  /*105e0*/  HADD2.F32 R41, -RZ, R45.reuse.H0_H0 ;  /* 0x2000002dff297230 */ /* 0x101fe40000004100 */
[----:B------:R-:W-:Y:S02]  /*105f0*/  HADD2.F32 R40, -RZ, R44.H0_H0 ;  /* 0x2000002cff287230 */ /* 0x000fe40000004100 */
[----:B------:R-:W-:Y:S02]  /*10600*/  HADD2.F32 R45, -RZ, R45.H1_H1 ;  /* 0x3000002dff2d7230 */ /* 0x000fe40000004100 */
[C---:B------:R-:W-:Y:S01]  /*10610*/  FMUL.FTZ R88, R41.reuse, R64 ;  /* 0x0000004029587220 */ /* 0x040fe20000410000 */
[----:B------:R-:W-:Y:S01]  /*10620*/  FMUL.FTZ R90, R41, R62 ;  /* 0x0000003e295a7220 */ /* 0x000fe20000410000 */
[----:B------:R-:W-:-:S02]  /*10630*/  HADD2.F32 R41, -RZ, R84.H0_H0 ;  /* 0x20000054ff297230 */ /* 0x000fc40000004100 */
[----:B------:R-:W-:Y:S01]  /*10640*/  FMUL.FTZ R84, R45, R66 ;  /* 0x000000422d547220 */ /* 0x000fe20000410000 */
[----:B------:R-:W-:Y:S02]  /*10650*/  HADD2.F32 R42, -RZ, R46.H0_H0 ;  /* 0x2000002eff2a7230 */ /* 0x000fe40000004100 */
[--C-:B------:R-:W-:Y:S02]  /*10660*/  HADD2.F32 R43, -RZ, R47.reuse.H0_H0 ;  /* 0x2000002fff2b7230 */ /* 0x100fe40000004100 */
[----:B------:R-:W-:Y:S02]  /*10670*/  HADD2.F32 R47, -RZ, R47.H1_H1 ;  /* 0x3000002fff2f7230 */ /* 0x000fe40000004100 */
[----:B------:R-:W-:Y:S02]  /*10680*/  HADD2.F32 R44, -RZ, R44.H1_H1 ;  /* 0x3000002cff2c7230 */ /* 0x000fe40000004100 */
[----:B------:R-:W-:Y:S01]  /*10690*/  HADD2.F32 R46, -RZ, R46.H1_H1 ;  /* 0x3000002eff2e7230 */ /* 0x000fe20000004100 */
[----:B--2---:R-:W0:Y:S02]  /*106a0*/  LDS.128 R32, [R96] ;  /* 0x0000000060207984 */ /* 0x004e240000000c00 */
[----:B0-----:R-:W-:-:S02]  /*106b0*/  HADD2.F32 R29, -RZ, R33.H0_H0 ;  /* 0x20000021ff1d7230 */ /* 0x001fc40000004100 */
[----:B------:R-:W-:Y:S02]  /*106c0*/  HADD2.F32 R28, -RZ, R32.H0_H0 ;  /* 0x20000020ff1c7230 */ /* 0x000fe40000004100 */
[----:B------:R-:W-:Y:S02]  /*106d0*/  HADD2.F32 R33, -RZ, R33.H1_H1 ;  /* 0x30000021ff217230 */ /* 0x000fe40000004100 */
[C---:B------:R-:W-:Y:S01]  /*106e0*/  FFMA.FTZ R88, R29.reuse, R62, -R88 ;  /* 0x0000003e1d587223 */ /* 0x040fe20000010858 */
[----:B------:R-:W-:Y:S01]  /*106f0*/  FFMA.FTZ R90, R29, R64, R90 ;  /* 0x000000401d5a7223 */ /* 0x000fe2000001005a */
[----:B------:R-:W-:Y:S02]  /*10700*/  HADD2.F32 R29, -RZ, R86.H0_H0 ;  /* 0x20000056ff1d7230 */ /* 0x000fe40000004100 */
[----:B------:R-:W-:Y:S02]  /*10710*/  HADD2.F32 R62, -RZ, R61.H0_H0 ;  /* 0x2000003dff3e7230 */ /* 0x000fe40000004100 */
[----:B------:R-:W-:Y:S01]  /*10720*/  FMUL.FTZ R61, R40, R41 ;  /* 0x00000029283d7220 */ /* 0x000fe20000410000 */
[----:B------:R-:W-:-:S02]  /*10730*/  HADD2.F32 R30, -RZ, R34.H0_H0 ;  /* 0x20000022ff1e7230 */ /* 0x000fc40000004100 */
[-C--:B------:R-:W-:Y:S01]  /*10740*/  FMUL.FTZ R40, R40, R29.reuse ;  /* 0x0000001d28287220 */ /* 0x080fe20000410000 */
[----:B------:R-:W-:Y:S02]  /*10750*/  HADD2.F32 R31, -RZ, R35.H0_H0 ;  /* 0x20000023ff1f7230 */ /* 0x000fe40000004100 */
[-C--:B------:R-:W-:Y:S01]  /*10760*/  FMUL.FTZ R64, R45, R62.reuse ;  /* 0x0000003e2d407220 */ /* 0x080fe20000410000 */
[C---:B------:R-:W-:Y:S01]  /*10770*/  FFMA.FTZ R61, R28.reuse, R29, -R61 ;  /* 0x0000001d1c3d7223 */ /* 0x040fe2000001083d */
[C---:B------:R-:W-:Y:S01]  /*10780*/  FFMA.FTZ R65, R33.reuse, R62, -R84 ;  /* 0x0000003e21417223 */ /* 0x040fe20000010854 */
[----:B------:R-:W-:Y:S02]  /*10790*/  HADD2.F32 R45, -RZ, R85.H0_H0 ;  /* 0x20000055ff2d7230 */ /* 0x000fe40000004100 */
[----:B------:R-:W-:Y:S01]  /*107a0*/  FFMA.FTZ R63, R28, R41, R40 ;  /* 0x000000291c3f7223 */ /* 0x000fe20000010028 */
[----:B------:R-:W-:Y:S02]  /*107b0*/  HADD2.F32 R29, -RZ, R87.H0_H0 ;  /* 0x20000057ff1d7230 */ /* 0x000fe40000004100 */
[----:B------:R-:W-:Y:S01]  /*107c0*/  FFMA.FTZ R67, R33, R66, R64 ;  /* 0x0000004221437223 */ /* 0x000fe20000010040 */
[----:B------:R-:W-:-:S02]  /*107d0*/  HADD2.F32 R62, -RZ, R85.H1_H1 ;  /* 0x30000055ff3e7230 */ /* 0x000fc40000004100 */
[C---:B------:R-:W-:Y:S01]  /*107e0*/  FMUL.FTZ R33, R42.reuse, R45 ;  /* 0x0000002d2a217220 */ /* 0x040fe20000410000 */
[----:B------:R-:W-:Y:S02]  /*107f0*/  HADD2.F32 R28, -RZ, R87.H1_H1 ;  /* 0x30000057ff1c7230 */ /* 0x000fe40000004100 */
[----:B------:R-:W-:Y:S01]  /*10800*/  FMUL.FTZ R41, R42, R29 ;  /* 0x0000001d2a297220 */ /* 0x000fe20000410000 */
[----:B------:R-:W-:Y:S02]  /*10810*/  HADD2.F32 R42, -RZ, R89.H0_H0 ;  /* 0x20000059ff2a7230 */ /* 0x000fe40000004100 */
[C---:B------:R-:W-:Y:S01]  /*10820*/  FMUL.FTZ R66, R43.reuse, R62 ;  /* 0x0000003e2b427220 */ /* 0x040fe20000410000 */
[----:B------:R-:W-:Y:S02]  /*10830*/  HADD2.F32 R40, -RZ, R93.H0_H0 ;  /* 0x2000005dff287230 */ /* 0x000fe40000004100 */
[----:B------:R-:W-:Y:S01]  /*10840*/  FMUL.FTZ R43, R43, R28 ;  /* 0x0000001c2b2b7220 */ /* 0x000fe20000410000 */
[----:B------:R-:W-:-:S02]  /*10850*/  HADD2.F32 R35, -RZ, R35.H1_H1 ;  /* 0x30000023ff237230 */ /* 0x000fc40000004100 */
[C---:B------:R-:W-:Y:S01]  /*10860*/  FFMA.FTZ R64, R30.reuse, R29, -R33 ;  /* 0x0000001d1e407223 */ /* 0x040fe20000010821 */
[----:B------:R-:W-:Y:S01]  /*10870*/  FFMA.FTZ R45, R30, R45, R41 ;  /* 0x0000002d1e2d7223 */ /* 0x000fe20000010029 */
[----:B------:R-:W-:Y:S01]  /*10880*/  FFMA.FTZ R66, R31, R28, -R66 ;  /* 0x0000001c1f427223 */ /* 0x000fe20000010842 */
[----:B------:R-:W-:Y:S01]  /*10890*/  FMUL.FTZ R30, R47, R42 ;  /* 0x0000002a2f1e7220 */ /* 0x000fe20000410000 */
[----:B------:R-:W-:Y:S01]  /*108a0*/  FFMA.FTZ R62, R31, R62, R43 ;  /* 0x0000003e1f3e7223 */ /* 0x000fe2000001002b */
[-C--:B------:R-:W-:Y:S01]  /*108b0*/  FMUL.FTZ R28, R47, R40.reuse ;  /* 0x000000282f1c7220 */ /* 0x080fe20000410000 */
[----:B------:R-:W-:Y:S02]  /*108c0*/  HADD2.F32 R33, -RZ, R92.H0_H0 ;  /* 0x2000005cff217230 */ /* 0x000fe40000004100 */
[C---:B------:R-:W-:Y:S01]  /*108d0*/  FFMA.FTZ R47, R35.reuse, R40, -R30 ;  /* 0x00000028232f7223 */ /* 0x040fe2000001081e */
        /* <DEDUP_REMOVED lines=24> */
.L_x_5049:
[----:B------:R-:W-:Y:S05]  /*10a60*/  BSYNC B2 ;  /* 0x0000000000027941 */ /* 0x000fea0003800000 */
.L_x_5048:
[----:B------:R-:W-:Y:S05]  /*10a70*/  @P2 BRA `(.L_x_5045) ;  /* 0x00000004007c2947 */ /* 0x000fea0003800000 */
[----:B------:R-:W2:Y:S01]  /*10a80*/  LDL R66, [R1+0x70] ;  /* 0x0000700001427983 */ /* 0x000ea20000100800 */
[----:B------:R-:W-:Y:S01]  /*10a90*/  LEA.HI R75, R75, R202, RZ, 0x1d ;  /* 0x000000ca4b4b7211 */ /* 0x000fe200078fe8ff */
[----:B------:R-:W-:Y:S01]  /*10aa0*/  HADD2.F32 R41, -RZ, R78.H1_H1 ;  /* 0x3000004eff297230 */ /* 0x000fe20000004100 */
[----:B------:R-:W-:Y:S01]  /*10ab0*/  SHF.R.U64 R63, R36, 0x10, R37 ;  /* 0x00000010243f7819 */ /* 0x000fe20000001225 */
[--C-:B------:R-:W-:Y:S01]  /*10ac0*/  HADD2.F32 R42, -RZ, R76.reuse.H1_H1 ;  /* 0x3000004cff2a7230 */ /* 0x100fe20000004100 */
[----:B-1----:R-:W-:Y:S01]  /*10ad0*/  SHF.R.S32.HI R30, RZ, 0x1f, R75 ;  /* 0x0000001fff1e7819 */ /* 0x002fe2000001144b */
[----:B------:R-:W-:Y:S01]  /*10ae0*/  IMAD.SHL.U32 R28, R75, 0x8, RZ ;  /* 0x000000084b1c7824 */ /* 0x000fe200078e00ff */
[----:B------:R-:W-:Y:S01]  /*10af0*/  SHF.R.U32.HI R43, RZ, 0x10, R25 ;  /* 0x00000010ff2b7819 */ /* 0x000fe20000011619 */
[----:B------:R-:W-:Y:S01]  /*10b00*/  HADD2.F32 R76, -RZ, R76.H0_H0 ;  /* 0x2000004cff4c7230 */ /* 0x000fe20000004100 */
[----:B------:R-:W-:Y:S01]  /*10b10*/  LEA.HI R30, R30, R75, RZ, 0x3 ;  /* 0x0000004b1e1e7211 */ /* 0x000fe200078f18ff */
[----:B------:R-:W-:Y:S01]  /*10b20*/  HADD2.F32 R78, -RZ, R78.H0_H0 ;  /* 0x2000004eff4e7230 */ /* 0x000fe20000004100 */
[----:B------:R-:W-:-:S02]  /*10b30*/  LOP3.LUT R29, R227, 0x38, R28, 0xf8, !PT ;  /* 0x00000038e31d7812 */ /* 0x000fc400078ef81c */
[----:B0-----:R-:W-:Y:S01]  /*10b40*/  SHF.R.U32.HI R44, RZ, 0x10, R37 ;  /* 0x00000010ff2c7819 */ /* 0x001fe20000011625 */
[----:B------:R-:W-:Y:S01]  /*10b50*/  IMAD.SHL.U32 R30, R30, 0x400, RZ ;  /* 0x000004001e1e7824 */ /* 0x000fe200078e00ff */
[----:B------:R-:W-:Y:S02]  /*10b60*/  LOP3.LUT R33, R29, R228, RZ, 0x3c, !PT ;  /* 0x000000e41d217212 */ /* 0x000fe400078e3cff */
[----:B------:R-:W-:Y:S01]  /*10b70*/  SHF.R.U64 R65, R24, 0x10, R25 ;  /* 0x0000001018417819 */ /* 0x000fe20000001219 */
[----:B------:R-:W-:Y:S01]  /*10b80*/  HADD2.F32 R44, -RZ, R44.H0_H0 ;  /* 0x2000002cff2c7230 */ /* 0x000fe20000004100 */
[----:B------:R-:W-:Y:S02]  /*10b90*/  LOP3.LUT R32, R30, 0x7fffe000, RZ, 0xc0, !PT ;  /* 0x7fffe0001e207812 */ /* 0x000fe400078ec0ff */
[----:B------:R-:W-:Y:S02]  /*10ba0*/  SHF.R.U64 R61, R38, 0x10, R39 ;  /* 0x00000010263d7819 */ /* 0x000fe40000001227 */
[----:B------:R-:W-:-:S02]  /*10bb0*/  IADD3 R33, R33, R32, R229 ;  /* 0x0000002021217210 */ /* 0x000fc40007ffe0e5 */
[----:B------:R-:W-:Y:S02]  /*10bc0*/  SHF.R.U64 R64, R26, 0x10, R27 ;  /* 0x000000101a407819 */ /* 0x000fe4000000121b */
[----:B------:R-:W-:Y:S01]  /*10bd0*/  SHF.R.U32.HI R45, RZ, 0x10, R39 ;  /* 0x00000010ff2d7819 */ /* 0x000fe20000011627 */
[----:B------:R-:W-:Y:S01]  /*10be0*/  IMAD R40, R33, 0x2, R2 ;  /* 0x0000000221287824 */ /* 0x000fe200078e0202 */
[----:B------:R-:W-:-:S04]  /*10bf0*/  SHF.R.U32.HI R47, RZ, 0x10, R27 ;  /* 0x00000010ff2f7819 */ /* 0x000fc8000001161b */
[----:B------:R-:W0:Y:S02]  /*10c00*/  LDS.128 R32, [R40+0x12400] ;  /* 0x0124000028207984 */ /* 0x000e240000000c00 */
[--C-:B0-----:R-:W-:Y:S02]  /*10c10*/  HADD2.F32 R36, -RZ, R33.reuse.H0_H0 ;  /* 0x20000021ff247230 */ /* 0x101fe40000004100 */
[----:B------:R-:W-:Y:S02]  /*10c20*/  HADD2.F32 R37, -RZ, R33.H1_H1 ;  /* 0x30000021ff257230 */ /* 0x000fe40000004100 */
[----:B------:R-:W-:Y:S02]  /*10c30*/  HADD2.F32 R33, -RZ, R32.H0_H0 ;  /* 0x20000020ff217230 */ /* 0x000fe40000004100 */
        /* <DEDUP_REMOVED lines=15> */
[----:B------:R-:W-:Y:S01]  /*10d30*/  FMUL.FTZ R25, R33, R76 ;  /* 0x0000004c21197220 */ /* 0x000fe20000410000 */
[----:B------:R-:W-:Y:S01]  /*10d40*/  FMUL.FTZ R42, R37, R36 ;  /* 0x00000024252a7220 */ /* 0x000fe20000410000 */
[----:B------:R-:W-:Y:S02]  /*10d50*/  HADD2.F32 R37, -RZ, R77.H0_H0 ;  /* 0x2000004dff257230 */ /* 0x000fe40000004100 */
[-C--:B------:R-:W-:Y:S01]  /*10d60*/  FMUL.FTZ R33, R33, R78.reuse ;  /* 0x0000004e21217220 */ /* 0x080fe20000410000 */
[----:B------:R-:W-:Y:S01]  /*10d70*/  FFMA.FTZ R78, R24, R78, -R25 ;  /* 0x0000004e184e7223 */ /* 0x000fe20000010819 */
[----:B------:R-:W-:Y:S01]  /*10d80*/  FFMA.FTZ R43, R29, R44, R42 ;  /* 0x0000002c1d2b7223 */ /* 0x000fe2000001002a */
[----:B------:R-:W-:-:S02]  /*10d90*/  HADD2.F32 R25, -RZ, R79.H0_H0 ;  /* 0x2000004fff197230 */ /* 0x000fc40000004100 */
[----:B------:R-:W-:Y:S01]  /*10da0*/  FFMA.FTZ R41, R29, R36, -R62 ;  /* 0x000000241d297223 */ /* 0x000fe2000001083e */
[----:B------:R-:W-:Y:S02]  /*10db0*/  HADD2.F32 R26, -RZ, R30.H0_H0 ;  /* 0x2000001eff1a7230 */ /* 0x000fe40000004100 */
        /* <DEDUP_REMOVED lines=8> */
[C---:B------:R-:W-:Y:S01]  /*10e40*/  FMUL.FTZ R62, R39.reuse, R42 ;  /* 0x0000002a273e7220 */ /* 0x040fe20000410000 */
[----:B------:R-:W-:Y:S02]  /*10e50*/  HADD2.F32 R36, -RZ, R47.H0_H0 ;  /* 0x2000002fff247230 */ /* 0x000fe40000004100 */
[-C--:B------:R-:W-:Y:S01]  /*10e60*/  FMUL.FTZ R25, R39, R24.reuse ;  /* 0x0000001827197220 */ /* 0x080fe20000410000 */
[----:B------:R-:W-:Y:S02]  /*10e70*/  HADD2.F32 R31, -RZ, R31.H1_H1 ;  /* 0x3000001fff1f7230 */ /* 0x000fe40000004100 */
[----:B------:R-:W-:Y:S01]  /*10e80*/  FFMA.FTZ R39, R26, R37, R33 ;  /* 0x000000251a277223 */ /* 0x000fe20000010021 */
        /* <DEDUP_REMOVED lines=30> */
.L_x_5045:
[----:B------:R-:W-:Y:S05]  /*11070*/  BSYNC B1 ;  /* 0x0000000000017941 */ /* 0x000fea0003800000 */
.L_x_5044:
[----:B--2---:R-:W-:-:S05]  /*11080*/  VIADD R24, R218, 0x40 ;  /* 0x00000040da187836 */ /* 0x004fca0000000000 */
[----:B------:R-:W-:-:S13]  /*11090*/  ISETP.GE.AND P0, PT, R24, R69, PT ;  /* 0x000000451800720c */ /* 0x000fda0003f06270 */
[----:B------:R-:W-:Y:S05]  /*110a0*/  @P0 BRA `(.L_x_5025) ;  /* 0x0000001000ac0947 */ /* 0x000fea0003800000 */
[----:B------:R2:W5:Y:S01]  /*110b0*/  LDL R61, [R1+0x34] ;  /* 0x00003400013d7983 */ /* 0x0005620000100800 */
[----:B01----:R-:W0:Y:S01]  /*110c0*/  LDC R33, c[0x0][0x3f4] ;  /* 0x0000fd00ff217b82 */ /* 0x003e220000000800 */
[----:B------:R-:W-:Y:S01]  /*110d0*/  BSSY B1, `(.L_x_5050) ;  /* 0x0000066000017945 */ /* 0x000fe20003800000 */
[----:B------:R-:W-:Y:S02]  /*110e0*/  SHF.R.U32.HI R62, RZ, 0x3, R225 ;  /* 0x00000003ff3e7819 */ /* 0x000fe400000116e1 */
[-C--:B0-----:R-:W-:Y:S02]  /*110f0*/  ISETP.GE.AND P0, PT, R16, R33.reuse, PT ;  /* 0x000000211000720c */ /* 0x081fe40003f06270 */
[-C--:B------:R-:W-:Y:S02]  /*11100*/  ISETP.GE.AND P1, PT, R197, R33.reuse, PT ;  /* 0x00000021c500720c */ /* 0x080fe40003f26270 */
[----:B------:R-:W-:-:S09]  /*11110*/  ISETP.GE.AND P2, PT, R196, R33, PT ;  /* 0x00000021c400720c */ /* 0x000fd20003f46270 */
[----:B--2---:R-:W-:Y:S05]  /*11120*/  @P0 BRA `(.L_x_5051) ;  /* 0x0000000400800947 */ /* 0x004fea0003800000 */
[----:B------:R-:W2:Y:S04]  /*11130*/  LDL R24, [R1+0x5c] ;  /* 0x00005c0001187983 */ /* 0x000ea80000100800 */
[----:B------:R-:W3:Y:S01]  /*11140*/  LDL R63, [R1+0x74] ;  /* 0x00007400013f7983 */ /* 0x000ee20000100800 */
[----:B------:R-:W-:Y:S01]  /*11150*/  HADD2.F32 R38, -RZ, R82.H1_H1 ;  /* 0x30000052ff267230 */ /* 0x000fe20000004100 */
[----:B------:R-:W-:Y:S01]  /*11160*/  SHF.R.U32.HI R41, RZ, 0x10, R49 ;  /* 0x00000010ff297819 */ /* 0x000fe20000011631 */
[--C-:B------:R-:W-:Y:S01]  /*11170*/  HADD2.F32 R39, -RZ, R80.reuse.H1_H1 ;  /* 0x30000050ff277230 */ /* 0x100fe20000004100 */
[----:B------:R-:W-:Y:S01]  /*11180*/  SHF.R.U32.HI R40, RZ, 0x10, R5 ;  /* 0x00000010ff287819 */ /* 0x000fe20000011605 */
[----:B------:R-:W-:Y:S01]  /*11190*/  HADD2.F32 R80, -RZ, R80.H0_H0 ;  /* 0x20000050ff507230 */ /* 0x000fe20000004100 */
[----:B------:R-:W-:Y:S01]  /*111a0*/  SHF.R.U64 R60, R48, 0x10, R49 ;  /* 0x00000010303c7819 */ /* 0x000fe20000001231 */
[----:B------:R-:W-:Y:S01]  /*111b0*/  HADD2.F32 R82, -RZ, R82.H0_H0 ;  /* 0x20000052ff527230 */ /* 0x000fe20000004100 */
[----:B------:R-:W-:Y:S01]  /*111c0*/  SHF.R.U64 R48, R4, 0x10, R5 ;  /* 0x0000001004307819 */ /* 0x000fe20000001205 */
[----:B------:R-:W-:Y:S01]  /*111d0*/  HADD2.F32 R40, -RZ, R40.H0_H0 ;  /* 0x20000028ff287230 */ /* 0x000fe20000004100 */
[----:B------:R-:W-:-:S02]  /*111e0*/  SHF.R.U64 R49, R50, 0x10, R51 ;  /* 0x0000001032317819 */ /* 0x000fc40000001233 */
[----:B------:R-:W-:Y:S02]  /*111f0*/  SHF.R.U64 R47, R6, 0x10, R7 ;  /* 0x00000010062f7819 */ /* 0x000fe40000001207 */
[----:B------:R-:W-:Y:S02]  /*11200*/  SHF.R.U32.HI R50, RZ, 0x10, R51 ;  /* 0x00000010ff327819 */ /* 0x000fe40000011633 */
[----:B------:R-:W-:Y:S02]  /*11210*/  SHF.R.U32.HI R43, RZ, 0x10, R7 ;  /* 0x00000010ff2b7819 */ /* 0x000fe40000011607 */
[----:B--2---:R-:W-:-:S04]  /*11220*/  LEA.HI R24, R33, R24, RZ, 0x1d ;  /* 0x0000001821187211 */ /* 0x004fc800078fe8ff */
[----:B------:R-:W-:Y:S02]  /*11230*/  SHF.R.S32.HI R25, RZ, 0x1f, R24 ;  /* 0x0000001fff197819 */ /* 0x000fe40000011418 */
[----:B------:R-:W-:Y:S02]  /*11240*/  SHF.L.U32 R26, R24, 0x3, RZ ;  /* 0x00000003181a7819 */ /* 0x000fe400000006ff */
[----:B------:R-:W-:Y:S02]  /*11250*/  LEA.HI R25, R25, R24, RZ, 0x3 ;  /* 0x0000001819197211 */ /* 0x000fe400078f18ff */
[----:B------:R-:W-:-:S03]  /*11260*/  LOP3.LUT R24, R225, 0x38, R26, 0xf8, !PT ;  /* 0x00000038e1187812 */ /* 0x000fc600078ef81a */
[----:B------:R-:W-:Y:S01]  /*11270*/  IMAD.SHL.U32 R25, R25, 0x400, RZ ;  /* 0x0000040019197824 */ /* 0x000fe200078e00ff */
[----:B------:R-:W-:-:S04]  /*11280*/  LOP3.LUT R28, R24, R62, RZ, 0x3c, !PT ;  /* 0x0000003e181c7212 */ /* 0x000fc800078e3cff */
[----:B------:R-:W-:Y:S02]  /*11290*/  LOP3.LUT R29, R25, 0x7fffe000, RZ, 0xc0, !PT ;  /* 0x7fffe000191d7812 */ /* 0x000fe400078ec0ff */
[----:B---3--:R-:W0:Y:S02]  /*112a0*/  LDS.128 R24, [R63] ;  /* 0x000000003f187984 */ /* 0x008e240000000c00 */
[----:B-----5:R-:W-:-:S05]  /*112b0*/  IADD3 R29, R28, R29, R61 ;  /* 0x0000001d1c1d7210 */ /* 0x020fca0007ffe03d */
        /* <DEDUP_REMOVED lines=9> */
[----:B------:R-:W-:Y:S02]  /*11350*/  HADD2.F32 R35, -RZ, R29.H1_H1 ;  /* 0x3000001dff237230 */ /* 0x000fe40000004100 */
[----:B------:R-:W-:Y:S02]  /*11360*/  HADD2.F32 R29, -RZ, R28.H0_H0 ;  /* 0x2000001cff1d7230 */ /* 0x000fe40000004100 */
[CC--:B------:R-:W-:Y:S01]  /*11370*/  FMUL.FTZ R42, R34.reuse, R39.reuse ;  /* 0x00000027222a7220 */ /* 0x0c0fe20000410000 */
[-C--:B------:R-:W-:Y:S01]  /*11380*/  FMUL.FTZ R44, R34, R38.reuse ;  /* 0x00000026222c7220 */ /* 0x080fe20000410000 */
[----:B------:R-:W-:Y:S02]  /*11390*/  HADD2.F32 R34, -RZ, R41.H0_H0 ;  /* 0x20000029ff227230 */ /* 0x000fe40000004100 */
[C---:B------:R-:W-:Y:S01]  /*113a0*/  FFMA.FTZ R42, R5.reuse, R38, -R42 ;  /* 0x00000026052a7223 */ /* 0x040fe2000001082a */
[----:B------:R-:W-:Y:S01]  /*113b0*/  FFMA.FTZ R44, R5, R39, R44 ;  /* 0x00000027052c7223 */ /* 0x000fe2000001002c */
[----:B------:R-:W-:Y:S01]  /*113c0*/  FMUL.FTZ R5, R29, R80 ;  /* 0x000000501d057220 */ /* 0x000fe20000410000 */
[C---:B------:R-:W-:Y:S01]  /*113d0*/  FMUL.FTZ R38, R35.reuse, R40 ;  /* 0x0000002823267220 */ /* 0x040fe20000410000 */
[----:B------:R-:W-:Y:S01]  /*113e0*/  FMUL.FTZ R46, R35, R34 ;  /* 0x00000022232e7220 */ /* 0x000fe20000410000 */
[----:B------:R-:W-:-:S02]  /*113f0*/  HADD2.F32 R36, -RZ, R30.H0_H0 ;  /* 0x2000001eff247230 */ /* 0x000fc40000004100 */
[-C--:B------:R-:W-:Y:S01]  /*11400*/  FMUL.FTZ R29, R29, R82.reuse ;  /* 0x000000521d1d7220 */ /* 0x080fe20000410000 */
[----:B------:R-:W-:Y:S02]  /*11410*/  HADD2.F32 R35, -RZ, R81.H0_H0 ;  /* 0x20000051ff237230 */ /* 0x000fe40000004100 */
        /* <DEDUP_REMOVED lines=9> */
[-C--:B------:R-:W-:Y:S01]  /*114b0*/  FMUL.FTZ R29, R36, R5.reuse ;  /* 0x00000005241d7220 */ /* 0x080fe20000410000 */
[----:B------:R-:W-:Y:S02]  /*114c0*/  HADD2.F32 R31, -RZ, R31.H1_H1 ;  /* 0x3000001fff1f7230 */ /* 0x000fe40000004100 */
[----:B------:R-:W-:Y:S01]  /*114d0*/  FFMA.FTZ R40, R6, R5, -R25 ;  /* 0x0000000506287223 */ /* 0x000fe20000010819 */
[----:B------:R-:W-:Y:S02]  /*114e0*/  HADD2.F32 R36, -RZ, R43.H0_H0 ;  /* 0x2000002bff247230 */ /* 0x000fe40000004100 */
[----:B------:R-:W-:Y:S01]  /*114f0*/  FMUL.FTZ R46, R37, R38 ;  /* 0x00000026252e7220 */ /* 0x000fe20000410000 */
[----:B------:R-:W-:-:S02]  /*11500*/  HADD2.F32 R34, -RZ, R50.H0_H0 ;  /* 0x20000032ff227230 */ /* 0x000fc40000004100 */
[-C--:B------:R-:W-:Y:S01]  /*11510*/  FMUL.FTZ R5, R37, R4.reuse ;  /* 0x0000000425057220 */ /* 0x080fe20000410000 */
[----:B------:R-:W-:Y:S01]  /*11520*/  FFMA.FTZ R37, R6, R35, R29 ;  /* 0x0000002306257223 */ /* 0x000fe2000001001d */
[----:B------:R-:W-:Y:S01]  /*11530*/  FFMA.FTZ R46, R7, R4, -R46 ;  /* 0x00000004072e7223 */ /* 0x000fe2000001082e */
[----:B------:R-:W-:Y:S02]  /*11540*/  HADD2.F32 R28, -RZ, R28.H1_H1 ;  /* 0x3000001cff1c7230 */ /* 0x000fe40000004100 */
[----:B------:R-:W-:Y:S01]  /*11550*/  FMUL.FTZ R6, R31, R36 ;  /* 0x000000241f067220 */ /* 0x000fe20000410000 */
[----:B------:R-:W-:Y:S02]  /*11560*/  HADD2.F32 R30, -RZ, R30.H1_H1 ;  /* 0x3000001eff1e7230 */ /* 0x000fe40000004100 */
        /* <DEDUP_REMOVED lines=28> */
.L_x_5051:
[----:B------:R-:W-:Y:S05]  /*11730*/  BSYNC B1 ;  /* 0x0000000000017941 */ /* 0x000fea0003800000 */
.L_x_5050:
[----:B------:R-:W-:Y:S04]  /*11740*/  BSSY B1, `(.L_x_5052) ;  /* 0x0000061000017945 */ /* 0x000fe80003800000 */
[----:B------:R-:W-:Y:S05]  /*11750*/  @P1 BRA `(.L_x_5053) ;  /* 0x00000004007c1947 */ /* 0x000fea0003800000 */
[----:B------:R-:W2:Y:S01]  /*11760*/  LDL R48, [R1+0x6c] ;  /* 0x00006c0001307983 */ /* 0x000ea20000100800 */
[----:B0-----:R-:W-:Y:S01]  /*11770*/  LEA.HI R4, R33, R201, RZ, 0x1d ;  /* 0x000000c921047211 */ /* 0x001fe200078fe8ff */
[----:B------:R-:W-:Y:S01]  /*11780*/  HADD2.F32 R34, -RZ, R73.H1_H1 ;  /* 0x30000049ff227230 */ /* 0x000fe20000004100 */
[----:B------:R-:W-:Y:S01]  /*11790*/  SHF.R.U32.HI R36, RZ, 0x10, R9 ;  /* 0x00000010ff247819 */ /* 0x000fe20000011609 */
[----:B------:R-:W-:Y:S01]  /*117a0*/  HADD2.F32 R35, -RZ, R70.H1_H1 ;  /* 0x30000046ff237230 */ /* 0x000fe20000004100 */
[----:B------:R-:W-:Y:S01]  /*117b0*/  SHF.R.S32.HI R5, RZ, 0x1f, R4 ;  /* 0x0000001fff057819 */ /* 0x000fe20000011404 */
[----:B------:R-:W-:Y:S01]  /*117c0*/  IMAD.SHL.U32 R6, R4, 0x8, RZ ;  /* 0x0000000804067824 */ /* 0x000fe200078e00ff */
[----:B------:R-:W-:Y:S01]  /*117d0*/  SHF.R.U64 R47, R52, 0x10, R53 ;  /* 0x00000010342f7819 */ /* 0x000fe20000001235 */
[----:B------:R-:W-:Y:S01]  /*117e0*/  HADD2.F32 R36, -RZ, R36.H0_H0 ;  /* 0x20000024ff247230 */ /* 0x000fe20000004100 */
[----:B------:R-:W-:Y:S01]  /*117f0*/  LEA.HI R5, R5, R4, RZ, 0x3 ;  /* 0x0000000405057211 */ /* 0x000fe200078f18ff */
[----:B------:R-:W-:Y:S01]  /*11800*/  HADD2.F32 R70, -RZ, R70.H0_H0 ;  /* 0x20000046ff467230 */ /* 0x000fe20000004100 */
[----:B------:R-:W-:-:S02]  /*11810*/  LOP3.LUT R4, R225, 0x38, R6, 0xf8, !PT ;  /* 0x00000038e1047812 */ /* 0x000fc400078ef806 */
[----:B------:R-:W-:Y:S01]  /*11820*/  SHF.R.U32.HI R52, RZ, 0x10, R53 ;  /* 0x00000010ff347819 */ /* 0x000fe20000011635 */
[----:B------:R-:W-:Y:S01]  /*11830*/  IMAD.SHL.U32 R5, R5, 0x400, RZ ;  /* 0x0000040005057824 */ /* 0x000fe200078e00ff */
[----:B------:R-:W-:Y:S02]  /*11840*/  LOP3.LUT R24, R4, R62, RZ, 0x3c, !PT ;  /* 0x0000003e04187212 */ /* 0x000fe400078e3cff */
[----:B------:R-:W-:Y:S02]  /*11850*/  SHF.R.U64 R45, R8, 0x10, R9 ;  /* 0x00000010082d7819 */ /* 0x000fe40000001209 */
[----:B------:R-:W-:Y:S02]  /*11860*/  LOP3.LUT R25, R5, 0x7fffe000, RZ, 0xc0, !PT ;  /* 0x7fffe00005197812 */ /* 0x000fe400078ec0ff */
[----:B------:R-:W-:Y:S02]  /*11870*/  SHF.R.U64 R43, R10, 0x10, R11 ;  /* 0x000000100a2b7819 */ /* 0x000fe4000000120b */
[----:B-----5:R-:W-:-:S02]  /*11880*/  IADD3 R25, R24, R25, R61 ;  /* 0x0000001918197210 */ /* 0x020fc40007ffe03d */
[--C-:B------:R-:W-:Y:S02]  /*11890*/  SHF.R.U64 R46, R54, 0x10, R55.reuse ;  /* 0x00000010362e7819 */ /* 0x100fe40000001237 */
[----:B------:R-:W-:Y:S02]  /*118a0*/  LEA R28, R25, R2, 0x1 ;  /* 0x00000002191c7211 */ /* 0x000fe400078e08ff */
[----:B------:R-:W-:Y:S02]  /*118b0*/  SHF.R.U32.HI R54, RZ, 0x10, R55 ;  /* 0x00000010ff367819 */ /* 0x000fe40000011637 */
        /* <DEDUP_REMOVED lines=8> */
[----:B------:R-:W-:Y:S02]  /*11940*/  HADD2.F32 R31, -RZ, R26.H0_H0 ;  /* 0x2000001aff1f7230 */ /* 0x000fe40000004100 */
[--C-:B------:R-:W-:Y:S02]  /*11950*/  HADD2.F32 R32, -RZ, R27.reuse.H0_H0 ;  /* 0x2000001bff207230 */ /* 0x100fe40000004100 */
[----:B------:R-:W-:Y:S01]  /*11960*/  FMUL.FTZ R40, R30, R29 ;  /* 0x0000001d1e287220 */ /* 0x000fe20000410000 */
[----:B------:R-:W-:-:S02]  /*11970*/  HADD2.F32 R27, -RZ, R27.H1_H1 ;  /* 0x3000001bff1b7230 */ /* 0x000fc40000004100 */
[----:B------:R-:W-:Y:S02]  /*11980*/  HADD2.F32 R24, -RZ, R24.H1_H1 ;  /* 0x30000018ff187230 */ /* 0x000fe40000004100 */
[----:B------:R-:W-:Y:S01]  /*11990*/  HADD2.F32 R26, -RZ, R26.H1_H1 ;  /* 0x3000001aff1a7230 */ /* 0x000fe20000004100 */
[----:B--2---:R-:W0:Y:S02]  /*119a0*/  LDS.128 R4, [R48] ;  /* 0x0000000030047984 */ /* 0x004e240000000c00 */
[--C-:B0-----:R-:W-:Y:S02]  /*119b0*/  HADD2.F32 R8, -RZ, R5.reuse.H0_H0 ;  /* 0x20000005ff087230 */ /* 0x101fe40000004100 */
[----:B------:R-:W-:Y:S02]  /*119c0*/  HADD2.F32 R9, -RZ, R5.H1_H1 ;  /* 0x30000005ff097230 */ /* 0x000fe40000004100 */
[----:B------:R-:W-:Y:S02]  /*119d0*/  HADD2.F32 R5, -RZ, R4.H0_H0 ;  /* 0x20000004ff057230 */ /* 0x000fe40000004100 */
[C---:B------:R-:W-:Y:S01]  /*119e0*/  FFMA.FTZ R37, R8.reuse, R34, -R37 ;  /* 0x0000002208257223 */ /* 0x040fe20000010825 */
[----:B------:R-:W-:Y:S01]  /*119f0*/  FFMA.FTZ R39, R8, R35, R39 ;  /* 0x0000002308277223 */ /* 0x000fe20000010027 */
[----:B------:R-:W-:Y:S01]  /*11a00*/  FMUL.FTZ R34, R30, R36 ;  /* 0x000000241e227220 */ /* 0x000fe20000410000 */
[----:B------:R-:W-:-:S02]  /*11a10*/  HADD2.F32 R8, -RZ, R73.H0_H0 ;  /* 0x20000049ff087230 */ /* 0x000fc40000004100 */
[----:B------:R-:W-:Y:S01]  /*11a20*/  FMUL.FTZ R30, R25, R70 ;  /* 0x00000046191e7220 */ /* 0x000fe20000410000 */
[----:B------:R-:W-:Y:S02]  /*11a30*/  HADD2.F32 R10, -RZ, R6.H0_H0 ;  /* 0x20000006ff0a7230 */ /* 0x000fe40000004100 */
[----:B------:R-:W-:Y:S01]  /*11a40*/  FFMA.FTZ R38, R9, R29, -R34 ;  /* 0x0000001d09267223 */ /* 0x000fe20000010822 */
[--C-:B------:R-:W-:Y:S02]  /*11a50*/  HADD2.F32 R29, -RZ, R71.reuse.H0_H0 ;  /* 0x20000047ff1d7230 */ /* 0x100fe40000004100 */
[-C--:B------:R-:W-:Y:S01]  /*11a60*/  FMUL.FTZ R25, R25, R8.reuse ;  /* 0x0000000819197220 */ /* 0x080fe20000410000 */
[----:B------:R-:W-:Y:S01]  /*11a70*/  FFMA.FTZ R34, R5, R8, -R30 ;  /* 0x0000000805227223 */ /* 0x000fe2000001081e */
[----:B------:R-:W-:Y:S02]  /*11a80*/  HADD2.F32 R8, -RZ, R74.H0_H0 ;  /* 0x2000004aff087230 */ /* 0x000fe40000004100 */
[----:B------:R-:W-:Y:S01]  /*11a90*/  FFMA.FTZ R40, R9, R36, R40 ;  /* 0x0000002409287223 */ /* 0x000fe20000010028 */
[----:B------:R-:W-:Y:S01]  /*11aa0*/  FFMA.FTZ R70, R5, R70, R25 ;  /* 0x0000004605467223 */ /* 0x000fe20000010019 */
[----:B------:R-:W-:-:S02]  /*11ab0*/  HADD2.F32 R71, -RZ, R71.H1_H1 ;  /* 0x30000047ff477230 */ /* 0x000fc40000004100 */
[C---:B------:R-:W-:Y:S01]  /*11ac0*/  FMUL.FTZ R5, R31.reuse, R29 ;  /* 0x0000001d1f057220 */ /* 0x040fe20000410000 */
[----:B------:R-:W-:Y:S02]  /*11ad0*/  HADD2.F32 R74, -RZ, R74.H1_H1 ;  /* 0x3000004aff4a7230 */ /* 0x000fe40000004100 */
[-C--:B------:R-:W-:Y:S01]  /*11ae0*/  FMUL.FTZ R9, R31, R8.reuse ;  /* 0x000000081f097220 */ /* 0x080fe20000410000 */
[----:B------:R-:W-:Y:S02]  /*11af0*/  HADD2.F32 R11, -RZ, R7.H0_H0 ;  /* 0x20000007ff0b7230 */ /* 0x000fe40000004100 */
[----:B------:R-:W-:Y:S01]  /*11b00*/  FFMA.FTZ R31, R10, R8, -R5 ;  /* 0x000000080a1f7223 */ /* 0x000fe20000010805 */
[C---:B------:R-:W-:Y:S01]  /*11b10*/  FMUL.FTZ R36, R32.reuse, R71 ;  /* 0x0000004720247220 */ /* 0x040fe20000410000 */
[----:B------:R-:W-:Y:S02]  /*11b20*/  HADD2.F32 R30, -RZ, R41.H0_H0 ;  /* 0x20000029ff1e7230 */ /* 0x000fe40000004100 */
[----:B------:R-:W-:Y:S01]  /*11b30*/  FMUL.FTZ R32, R32, R74 ;  /* 0x0000004a20207220 */ /* 0x000fe20000410000 */
[----:B------:R-:W-:-:S02]  /*11b40*/  HADD2.F32 R8, -RZ, R54.H0_H0 ;  /* 0x20000036ff087230 */ /* 0x000fc40000004100 */
[C---:B------:R-:W-:Y:S01]  /*11b50*/  FFMA.FTZ R36, R11.reuse, R74, -R36 ;  /* 0x0000004a0b247223 */ /* 0x040fe20000010824 */
[----:B------:R-:W-:Y:S02]  /*11b60*/  HADD2.F32 R7, -RZ, R7.H1_H1 ;  /* 0x30000007ff077230 */ /* 0x000fe40000004100 */
[----:B------:R-:W-:Y:S01]  /*11b70*/  FFMA.FTZ R32, R11, R71, R32 ;  /* 0x000000470b207223 */ /* 0x000fe20000010020 */
[C---:B------:R-:W-:Y:S01]  /*11b80*/  FMUL.FTZ R42, R27.reuse, R30 ;  /* 0x0000001e1b2a7220 */ /* 0x040fe20000410000 */
[-C--:B------:R-:W-:Y:S01]  /*11b90*/  FMUL.FTZ R44, R27, R8.reuse ;  /* 0x000000081b2c7220 */ /* 0x080fe20000410000 */
[----:B------:R-:W-:Y:S02]  /*11ba0*/  HADD2.F32 R11, -RZ, R45.H0_H0 ;  /* 0x2000002dff0b7230 */ /* 0x000fe40000004100 */
[----:B------:R-:W-:Y:S01]  /*11bb0*/  FFMA.FTZ R10, R10, R29, R9 ;  /* 0x0000001d0a0a7223 */ /* 0x000fe20000010009 */
[----:B------:R-:W-:Y:S02]  /*11bc0*/  HADD2.F32 R5, -RZ, R47.H0_H0 ;  /* 0x2000002fff057230 */ /* 0x000fe40000004100 */
[----:B------:R-:W-:Y:S01]  /*11bd0*/  FFMA.FTZ R41, R7, R8, -R42 ;  /* 0x0000000807297223 */ /* 0x000fe2000001082a */
[----:B------:R-:W-:-:S02]  /*11be0*/  HADD2.F32 R25, -RZ, R43.H0_H0 ;  /* 0x2000002bff197230 */ /* 0x000fc40000004100 */
[----:B------:R-:W-:Y:S01]  /*11bf0*/  FFMA.FTZ R43, R7, R30, R44 ;  /* 0x0000001e072b7223 */ /* 0x000fe2000001002c */
[----:B------:R-:W-:Y:S02]  /*11c00*/  HADD2.F32 R9, -RZ, R46.H0_H0 ;  /* 0x2000002eff097230 */ /* 0x000fe40000004100 */
[C---:B------:R-:W-:Y:S01]  /*11c10*/  FMUL.FTZ R7, R24.reuse, R11 ;  /* 0x0000000b18077220 */ /* 0x040fe20000410000 */
[----:B------:R-:W-:Y:S02]  /*11c20*/  HADD2.F32 R4, -RZ, R4.H1_H1 ;  /* 0x30000004ff047230 */ /* 0x000fe40000004100 */
        /* <DEDUP_REMOVED lines=18> */
.L_x_5053:
[----:B------:R-:W-:Y:S05]  /*11d50*/  BSYNC B1 ;  /* 0x0000000000017941 */ /* 0x000fea0003800000 */
.L_x_5052:
[----:B------:R-:W-:Y:S05]  /*11d60*/  @P2 BRA `(.L_x_5025) ;  /* 0x00000004007c2947 */ /* 0x000fea0003800000 */
[----:B------:R-:W2:Y:S01]  /*11d70*/  LDL R41, [R1+0x68] ;  /* 0x0000680001297983 */ /* 0x000ea20000100800 */
[----:B------:R-:W-:Y:S01]  /*11d80*/  LEA.HI R33, R33, R202, RZ, 0x1d ;  /* 0x000000ca21217211 */ /* 0x000fe200078fe8ff */
[----:B------:R-:W-:Y:S01]  /*11d90*/  HADD2.F32 R29, -RZ, R20.H1_H1 ;  /* 0x30000014ff1d7230 */ /* 0x000fe20000004100 */
[----:B0-----:R-:W-:Y:S01]  /*11da0*/  SHF.R.U32.HI R32, RZ, 0x10, R13 ;  /* 0x00000010ff207819 */ /* 0x001fe2000001160d */
[----:B------:R-:W-:Y:S01]  /*11db0*/  HADD2.F32 R31, -RZ, R0.H1_H1 ;  /* 0x30000000ff1f7230 */ /* 0x000fe20000004100 */
[----:B-1----:R-:W-:Y:S01]  /*11dc0*/  SHF.R.S32.HI R6, RZ, 0x1f, R33 ;  /* 0x0000001fff067819 */ /* 0x002fe20000011421 */
[----:B------:R-:W-:Y:S01]  /*11dd0*/  IMAD.SHL.U32 R4, R33, 0x8, RZ ;  /* 0x0000000821047824 */ /* 0x000fe200078e00ff */
[--C-:B------:R-:W-:Y:S01]  /*11de0*/  SHF.R.U64 R40, R56, 0x10, R57.reuse ;  /* 0x0000001038287819 */ /* 0x100fe20000001239 */
[----:B------:R-:W-:Y:S01]  /*11df0*/  HADD2.F32 R32, -RZ, R32.H0_H0 ;  /* 0x20000020ff207230 */ /* 0x000fe20000004100 */
[----:B------:R-:W-:Y:S01]  /*11e00*/  LEA.HI R6, R6, R33, RZ, 0x3 ;  /* 0x0000002106067211 */ /* 0x000fe200078f18ff */
[----:B------:R-:W-:Y:S01]  /*11e10*/  HADD2.F32 R30, -RZ, R0.H0_H0 ;  /* 0x20000000ff1e7230 */ /* 0x000fe20000004100 */
[----:B------:R-:W-:Y:S01]  /*11e20*/  LOP3.LUT R4, R225, 0x38, R4, 0xf8, !PT ;  /* 0x00000038e1047812 */ /* 0x000fe200078ef804 */
[----:B------:R-:W-:Y:S01]  /*11e30*/  HADD2.F32 R20, -RZ, R20.H0_H0 ;  /* 0x20000014ff147230 */ /* 0x000fe20000004100 */
[----:B------:R-:W-:Y:S01]  /*11e40*/  SHF.R.U32.HI R56, RZ, 0x10, R57 ;  /* 0x00000010ff387819 */ /* 0x000fe20000011639 */
[----:B------:R-:W-:Y:S01]  /*11e50*/  IMAD.SHL.U32 R6, R6, 0x400, RZ ;  /* 0x0000040006067824 */ /* 0x000fe200078e00ff */
[----:B------:R-:W-:-:S02]  /*11e60*/  LOP3.LUT R8, R4, R62, RZ, 0x3c, !PT ;  /* 0x0000003e04087212 */ /* 0x000fc400078e3cff */
[----:B------:R-:W-:Y:S02]  /*11e70*/  SHF.R.U64 R38, R12, 0x10, R13 ;  /* 0x000000100c267819 */ /* 0x000fe4000000120d */
[----:B------:R-:W-:Y:S02]  /*11e80*/  LOP3.LUT R9, R6, 0x7fffe000, RZ, 0xc0, !PT ;  /* 0x7fffe00006097812 */ /* 0x000fe400078ec0ff */
[----:B------:R-:W-:Y:S02]  /*11e90*/  SHF.R.U64 R37, R14, 0x10, R15 ;  /* 0x000000100e257819 */ /* 0x000fe4000000120f */
[----:B-----5:R-:W-:Y:S02]  /*11ea0*/  IADD3 R9, R8, R9, R61 ;  /* 0x0000000908097210 */ /* 0x020fe40007ffe03d */
[--C-:B------:R-:W-:Y:S02]  /*11eb0*/  SHF.R.U64 R39, R58, 0x10, R59.reuse ;  /* 0x000000103a277819 */ /* 0x100fe4000000123b */
        /* <DEDUP_REMOVED lines=11> */
[----:B------:R-:W-:Y:S02]  /*11f70*/  HADD2.F32 R27, -RZ, R10.H0_H0 ;  /* 0x2000000aff1b7230 */ /* 0x000fe40000004100 */
[--C-:B------:R-:W-:Y:S02]  /*11f80*/  HADD2.F32 R28, -RZ, R11.reuse.H0_H0 ;  /* 0x2000000bff1c7230 */ /* 0x100fe40000004100 */
[----:B------:R-:W-:Y:S01]  /*11f90*/  FMUL.FTZ R34, R26, R25 ;  /* 0x000000191a227220 */ /* 0x000fe20000410000 */
[----:B------:R-:W-:Y:S02]  /*11fa0*/  HADD2.F32 R11, -RZ, R11.H1_H1 ;  /* 0x3000000bff0b7230 */ /* 0x000fe40000004100 */
[----:B------:R-:W-:Y:S02]  /*11fb0*/  HADD2.F32 R8, -RZ, R8.H1_H1 ;  /* 0x30000008ff087230 */ /* 0x000fe40000004100 */
[----:B------:R-:W-:Y:S01]  /*11fc0*/  HADD2.F32 R10, -RZ, R10.H1_H1 ;  /* 0x3000000aff0a7230 */ /* 0x000fe20000004100 */
[----:B--2---:R-:W0:Y:S02]  /*11fd0*/  LDS.128 R4, [R41] ;  /* 0x0000000029047984 */ /* 0x004e240000000c00 */
[----:B0-----:R-:W-:-:S02]  /*11fe0*/  HADD2.F32 R13, -RZ, R5.H1_H1 ;  /* 0x30000005ff0d7230 */ /* 0x001fc40000004100 */
[----:B------:R-:W-:Y:S02]  /*11ff0*/  HADD2.F32 R12, -RZ, R5.H0_H0 ;  /* 0x20000005ff0c7230 */ /* 0x000fe40000004100 */
[----:B------:R-:W-:Y:S02]  /*12000*/  HADD2.F32 R5, -RZ, R4.H0_H0 ;  /* 0x20000004ff057230 */ /* 0x000fe40000004100 */
[----:B------:R-:W-:Y:S01]  /*12010*/  FFMA.FTZ R26, R13, R25, -R0 ;  /* 0x000000190d1a7223 */ /* 0x000fe20000010800 */
[C---:B------:R-:W-:Y:S01]  /*12020*/  FMUL.FTZ R0, R9.reuse, R30 ;  /* 0x0000001e09007220 */ /* 0x040fe20000410000 */
[C---:B------:R-:W-:Y:S01]  /*12030*/  FFMA.FTZ R33, R12.reuse, R29, -R33 ;  /* 0x0000001d0c217223 */ /* 0x040fe20000010821 */
[----:B------:R-:W-:Y:S01]  /*12040*/  FFMA.FTZ R35, R12, R31, R35 ;  /* 0x0000001f0c237223 */ /* 0x000fe20000010023 */
[----:B------:R-:W-:Y:S02]  /*12050*/  HADD2.F32 R12, -RZ, R3.H0_H0 ;  /* 0x20000003ff0c7230 */ /* 0x000fe40000004100 */
[----:B------:R-:W-:Y:S01]  /*12060*/  FMUL.FTZ R9, R9, R20 ;  /* 0x0000001409097220 */ /* 0x000fe20000410000 */
[----:B------:R-:W-:Y:S01]  /*12070*/  FFMA.FTZ R34, R13, R32, R34 ;  /* 0x000000200d227223 */ /* 0x000fe20000010022 */
[----:B------:R-:W-:Y:S01]  /*12080*/  FFMA.FTZ R13, R5, R20, -R0 ;  /* 0x00000014050d7223 */ /* 0x000fe20000010800 */
[----:B------:R-:W-:-:S02]  /*12090*/  HADD2.F32 R14, -RZ, R6.H0_H0 ;  /* 0x20000006ff0e7230 */ /* 0x000fc40000004100 */
[----:B------:R-:W-:Y:S01]  /*120a0*/  FFMA.FTZ R30, R5, R30, R9 ;  /* 0x0000001e051e7223 */ /* 0x000fe20000010009 */
[----:B------:R-:W-:Y:S02]  /*120b0*/  HADD2.F32 R0, -RZ, R21.H0_H0 ;  /* 0x20000015ff007230 */ /* 0x000fe40000004100 */
[C---:B------:R-:W-:Y:S01]  /*120c0*/  FMUL.FTZ R5, R27.reuse, R12 ;  /* 0x0000000c1b057220 */ /* 0x040fe20000410000 */
[----:B------:R-:W-:Y:S02]  /*120d0*/  HADD2.F32 R3, -RZ, R3.H1_H1 ;  /* 0x30000003ff037230 */ /* 0x000fe40000004100 */
[----:B------:R-:W-:Y:S02]  /*120e0*/  HADD2.F32 R21, -RZ, R21.H1_H1 ;  /* 0x30000015ff157230 */ /* 0x000fe40000004100 */
[-C--:B------:R-:W-:Y:S01]  /*120f0*/  FMUL.FTZ R27, R27, R0.reuse ;  /* 0x000000001b1b7220 */ /* 0x080fe20000410000 */
[----:B------:R-:W-:Y:S01]  /*12100*/  FFMA.FTZ R25, R14, R0, -R5 ;  /* 0x000000000e197223 */ /* 0x000fe20000010805 */
[----:B------:R-:W-:-:S02]  /*12110*/  HADD2.F32 R20, -RZ, R36.H0_H0 ;  /* 0x20000024ff147230 */ /* 0x000fc40000004100 */
[C---:B------:R-:W-:Y:S01]  /*12120*/  FMUL.FTZ R32, R28.reuse, R3 ;  /* 0x000000031c207220 */ /* 0x040fe20000410000 */
[----:B------:R-:W-:Y:S02]  /*12130*/  HADD2.F32 R0, -RZ, R58.H0_H0 ;  /* 0x2000003aff007230 */ /* 0x000fe40000004100 */
[----:B------:R-:W-:Y:S01]  /*12140*/  FMUL.FTZ R28, R28, R21 ;  /* 0x000000151c1c7220 */ /* 0x000fe20000410000 */
[--C-:B------:R-:W-:Y:S02]  /*12150*/  HADD2.F32 R15, -RZ, R7.reuse.H0_H0 ;  /* 0x20000007ff0f7230 */ /* 0x100fe40000004100 */
[----:B------:R-:W-:Y:S01]  /*12160*/  FFMA.FTZ R27, R14, R12, R27 ;  /* 0x0000000c0e1b7223 */ /* 0x000fe2000001001b */
[----:B------:R-:W-:Y:S02]  /*12170*/  HADD2.F32 R7, -RZ, R7.H1_H1 ;  /* 0x30000007ff077230 */ /* 0x000fe40000004100 */
[C---:B------:R-:W-:Y:S01]  /*12180*/  FMUL.FTZ R12, R11.reuse, R20 ;  /* 0x000000140b0c7220 */ /* 0x040fe20000410000 */
[----:B------:R-:W-:Y:S01]  /*12190*/  FMUL.FTZ R14, R11, R0 ;  /* 0x000000000b0e7220 */ /* 0x000fe20000410000 */
[----:B------:R-:W-:Y:S01]  /*121a0*/  FFMA.FTZ R28, R15, R3, R28 ;  /* 0x000000030f1c7223 */ /* 0x000fe2000001001c */
[----:B------:R-:W-:-:S02]  /*121b0*/  HADD2.F32 R9, -RZ, R38.H0_H0 ;  /* 0x20000026ff097230 */ /* 0x000fc40000004100 */
[----:B------:R-:W-:Y:S01]  /*121c0*/  FFMA.FTZ R32, R15, R21, -R32 ;  /* 0x000000150f207223 */ /* 0x000fe20000010820 */
        /* <DEDUP_REMOVED lines=25> */
.L_x_5025:
[----:B------:R-:W-:Y:S05]  /*12360*/  BSYNC B0 ;  /* 0x0000000000007941 */ /* 0x000fea0003800000 */
.L_x_5003:
        /* <DEDUP_REMOVED lines=8> */
.L_x_5001:
[----:B0--3--:R-:W3:Y:S02]  /*123f0*/  LDL R0, [R1+0x38] ;  /* 0x0000380001007983 */ /* 0x009ee40000100800 */
[----:B---3--:R-:W-:-:S13]  /*12400*/  R2UR UR4, R0 ;  /* 0x00000000000472ca */ /* 0x008fda00000e0000 */
[----:B------:R-:W-:-:S05]  /*12410*/  IMAD.U32 R0, RZ, RZ, UR4 ;  /* 0x00000004ff007e24 */ /* 0x000fca000f8e00ff */
[----:B------:R-:W-:-:S13]  /*12420*/  ISETP.NE.AND P0, PT, R0, 0x3, PT ;  /* 0x000000030000780c */ /* 0x000fda0003f05270 */
[----:B------:R-:W-:Y:S05]  /*12430*/  @!P0 BRA `(.L_x_5054) ;  /* 0x0000000000048947 */ /* 0x000fea0003800000 */
[----:B------:R-:W-:Y:S01]  /*12440*/  BPT.TRAP 0x1 ;  /* 0x000000040000795c */ /* 0x000fe20000300000 */
.L_x_5054:
[----:B------:R-:W-:Y:S02]  /*12450*/  LEA R75, R193, R2, 0x3 ;  /* 0x00000002c14b7211 */ /* 0x000fe400078e18ff */
[----:B------:R-:W-:-:S04]  /*12460*/  SHF.L.U32 R0, R198, 0x1f, RZ ;  /* 0x0000001fc6007819 */ /* 0x000fc800000006ff */
[----:B------:R0:W3:Y:S01]  /*12470*/  SYNCS.PHASECHK.TRANS64.TRYWAIT P1, [R75+URZ+0x30830], R0 ;  /* 0x030830004b0075a7 */ /* 0x0000e2000802017f */
[----:B------:R-:W-:Y:S05]  /*12480*/  @!P0 BRA `(.L_x_5055) ;  /* 0x0000000000048947 */ /* 0x000fea0003800000 */
[----:B------:R-:W-:Y:S01]  /*12490*/  BPT.TRAP 0x1 ;  /* 0x000000040000795c */ /* 0x000fe20000300000 */
.L_x_5055:
[----:B---3--:R-:W-:Y:S05]  /*124a0*/  @P1 BRA `(.L_x_5056) ;  /* 0x0000000000081947 */ /* 0x008fea0003800000 */
[----:B------:R-:W3:Y:S02]  /*124b0*/  SYNCS.PHASECHK.TRANS64.TRYWAIT P1, [R75+URZ+0x30830], R0 ;  /* 0x030830004b0075a7 */ /* 0x000ee4000802017f */
[----:B---3--:R-:W-:Y:S05]  /*124c0*/  @!P1 BRA `(.L_x_5057) ;  /* 0x0000019800c09947 */ /* 0x008fea0003800000 */
.L_x_5056:
[----:B------:R-:W-:Y:S05]  /*124d0*/  WARPSYNC.ALL ;  /* 0x0000000000007948 */ /* 0x000fea0003800000 */
[----:B0--3--:R-:W-:Y:S01]  /*124e0*/  VIADD R0, R2, 0x1e400 ;  /* 0x0001e40002007836 */ /* 0x009fe20000000000 */
[----:B------:R-:W-:Y:S01]  /*124f0*/  R2UR UR4, R68 ;  /* 0x00000000440472ca */ /* 0x000fe200000e0000 */
[----:B--2-4-:R-:W-:Y:S01]  /*12500*/  IMAD.MOV.U32 R5, RZ, RZ, 0x40000040 ;  /* 0x40000040ff057424 */ /* 0x014fe200078e00ff */
[----:B-----5:R-:W-:Y:S01]  /*12510*/  WARPGROUP.ARRIVE ;  /* 0x00000000000079c5 */ /* 0x020fe20000000000 */
[----:B------:R-:W-:Y:S01]  /*12520*/  UMOV UR9, 0x40000040 ;  /* 0x4000004000097882 */ /* 0x000fe20000000000 */
        /* <DEDUP_REMOVED lines=10> */
[----:B------:R-:W-:Y:S01]  /*125d0*/  IMAD.MOV.U32 R5, RZ, RZ, 0x40000040 ;  /* 0x40000040ff057424 */ /* 0x000fe200078e00ff */
        /* <DEDUP_REMOVED lines=14> */
[----:B------:R-:W-:Y:S02]  /*126c0*/  UIADD3 UR40, UR4, 0x804, URZ ;  /* 0x0000080404287890 */ /* 0x000fe4000fffe03f */
[----:B------:R-:W-:Y:S02]  /*126d0*/  UIADD3 UR36, UR4, 0x806, URZ ;  /* 0x0000080604247890 */ /* 0x000fe4000fffe03f */
[----:B------:R-:W-:Y:S01]  /*126e0*/  HGMMA.64x96x16.F32 R24, gdesc[UR8], RZ, !UPT, gsb0 ;  /* 0x01600000081879f0 */ /* 0x000fe2000c0008ff */
[----:B------:R-:W-:Y:S01]  /*126f0*/  R2UR UR10, R6 ;  /* 0x00000000060a72ca */ /* 0x000fe200000e0000 */
[----:B------:R-:W-:Y:S01]  /*12700*/  UMOV UR8, UR5 ;  /* 0x0000000500087c82 */ /* 0x000fe20008000000 */
[----:B------:R-:W-:Y:S01]  /*12710*/  R2UR UR11, R7 ;  /* 0x00000000070b72ca */ /* 0x000fe200000e0000 */
[----:B------:R-:W-:Y:S01]  /*12720*/  UMOV UR9, 0x40000040 ;  /* 0x4000004000097882 */ /* 0x000fe20000000000 */
[----:B------:R-:W-:Y:S01]  /*12730*/  VIADD R6, R4, 0x4 ;  /* 0x0000000404067836 */ /* 0x000fe20000000000 */
[----:B------:R-:W-:Y:S01]  /*12740*/  MOV R7, 0x40000040 ;  /* 0x4000004000077802 */ /* 0x000fe20000000f00 */
[----:B------:R-:W-:Y:S01]  /*12750*/  UIADD3 UR5, UR4, 0x4, URZ ;  /* 0x0000000404057890 */ /* 0x000fe2000fffe03f */
[----:B0-----:R-:W-:Y:S01]  /*12760*/  IMAD.U32 R8, RZ, RZ, UR8 ;  /* 0x00000008ff087e24 */ /* 0x001fe2000f8e00ff */
[----:B------:R-:W-:Y:S01]  /*12770*/  UMOV UR37, 0x40000040 ;  /* 0x4000004000257882 */ /* 0x000fe20000000000 */
        /* <DEDUP_REMOVED lines=11> */
[----:B------:R-:W-:Y:S02]  /*12830*/  IMAD.MOV.U32 R7, RZ, RZ, 0x40000040 ;  /* 0x40000040ff077424 */ /* 0x000fe400078e00ff */
        /* <DEDUP_REMOVED lines=42> */
[----:B------:R-:W-:Y:S01]  /*12ae0*/  R2UR UR59, R7 ;  /* 0x00000000073b72ca */ /* 0x000fe200000e0000 */
[----:B------:R-:W-:Y:S01]  /*12af0*/  IMAD.MOV.U32 R7, RZ, RZ, 0x40000040 ;  /* 0x40000040ff077424 */ /* 0x000fe200078e00ff */
[----:B------:R0:W-:Y:S02]  /*12b00*/  STL.64 [R1], R8 ;  /* 0x0000000801007387 */ /* 0x0001e40000100a00 */
[----:B------:R-:W-:Y:S01]  /*12b10*/  R2UR UR54, R6 ;  /* 0x00000000063672ca */ /* 0x000fe200000e0000 */
[----:B------:R-:W-:Y:S01]  /*12b20*/  VIADD R6, R4, 0x600 ;  /* 0x0000060004067836 */ /* 0x000fe20000000000 */
[----:B------:R-:W-:-:S02]  /*12b30*/  R2UR UR55, R7 ;  /* 0x00000000073772ca */ /* 0x000fc400000e0000 */
[----:B------:R-:W-:Y:S02]  /*12b40*/  MOV R7, 0x40000040 ;  /* 0x4000004000077802 */ /* 0x000fe40000000f00 */
[----:B------:R-:W-:Y:S01]  /*12b50*/  R2UR UR50, R6 ;  /* 0x00000000063272ca */ /* 0x000fe200000e0000 */
[----:B------:R-:W-:Y:S01]  /*12b60*/  VIADD R6, R4, 0x602 ;  /* 0x0000060204067836 */ /* 0x000fe20000000000 */
[----:B------:R-:W-:Y:S01]  /*12b70*/  R2UR UR51, R7 ;  /* 0x00000000073372ca */ /* 0x000fe200000e0000 */
[----:B------:R-:W-:-:S03]  /*12b80*/  IMAD.MOV.U32 R7, RZ, RZ, 0x40000040 ;  /* 0x40000040ff077424 */ /* 0x000fc600078e00ff */
[----:B------:R-:W-:Y:S01]  /*12b90*/  R2UR UR46, R6 ;  /* 0x00000000062e72ca */ /* 0x000fe200000e0000 */
[C---:B------:R-:W-:Y:S01]  /*12ba0*/  VIADD R6, R4.reuse, 0x604 ;  /* 0x0000060404067836 */ /* 0x040fe20000000000 */
[----:B------:R-:W-:Y:S01]  /*12bb0*/  R2UR UR47, R7 ;  /* 0x00000000072f72ca */ /* 0x000fe200000e0000 */
[----:B------:R-:W-:Y:S01]  /*12bc0*/  IMAD.MOV.U32 R7, RZ, RZ, 0x40000040 ;  /* 0x40000040ff077424 */ /* 0x000fe200078e00ff */
[----:B------:R-:W-:Y:S02]  /*12bd0*/  IADD3 R4, R4, 0x606, RZ ;  /* 0x0000060604047810 */ /* 0x000fe40007ffe0ff */
[----:B------:R-:W-:Y:S02]  /*12be0*/  R2UR UR42, R6 ;  /* 0x00000000062a72ca */ /* 0x000fe400000e0000 */
[----:B------:R-:W-:Y:S02]  /*12bf0*/  R2UR UR43, R7 ;  /* 0x00000000072b72ca */ /* 0x000fe400000e0000 */
[----:B------:R-:W-:Y:S01]  /*12c00*/  R2UR UR38, R4 ;  /* 0x00000000042672ca */ /* 0x000fe200000e0000 */
[----:B------:R-:W-:-:S02]  /*12c10*/  WARPGROUP.DEPBAR.LE gsb0, 0x0 ;  /* 0x00008000000079c5 */ /* 0x000fc40000010000 */
        /* <DEDUP_REMOVED lines=23> */
.L_x_5058:
[----:B------:R-:W2:Y:S01]  /*12d90*/  LDL R10, [R1+0x44] ;  /* 0x00004400010a7983 */ /* 0x000ea20000100800 */
[----:B------:R-:W0:Y:S01]  /*12da0*/  LDC R85, c[0x0][0x448] ;  /* 0x00011200ff557b82 */ /* 0x000e220000000800 */
[----:B------:R-:W-:Y:S02]  /*12db0*/  ULDC UR4, c[0x0][0x9d8] ;  /* 0x0002760000047ab9 */ /* 0x000fe40000000800 */
[----:B------:R-:W2:Y:S04]  /*12dc0*/  LDL R83, [R1+0x30] ;  /* 0x0000300001537983 */ /* 0x000ea80000100800 */
[----:B------:R-:W3:Y:S01]  /*12dd0*/  LDL R77, [R1+0x40] ;  /* 0x00004000014d7983 */ /* 0x000ee20000100800 */
[----:B------:R-:W-:Y:S01]  /*12de0*/  LOP3.LUT R22, R22, 0xffefffff, RZ, 0xc0, !PT ;  /* 0xffefffff16167812 */ /* 0x000fe200078ec0ff */
[----:B------:R-:W-:Y:S01]  /*12df0*/  ULDC UR38, c[0x0][0x9dc] ;  /* 0x0002770000267ab9 */ /* 0x000fe20000000800 */
[----:B0-----:R-:W-:Y:S01]  /*12e00*/  ISETP.NE.AND P1, PT, R85, 0x1, PT ;  /* 0x000000015500780c */ /* 0x001fe20003f25270 */
[----:B------:R-:W-:-:S12]  /*12e10*/  FMUL.FTZ R4, R24, UR4 ;  /* 0x0000000418047c20 */ /* 0x000fd80008410000 */
[----:B------:R-:W0:Y:S08]  /*12e20*/  @P1 LDC R11, c[0x0][0x44c] ;  /* 0x00011300ff0b1b82 */ /* 0x000e300000000800 */
[----:B------:R-:W4:Y:S01]  /*12e30*/  @P1 LDC R24, c[0x0][0x450] ;  /* 0x00011400ff181b82 */ /* 0x000f220000000800 */
[----:B------:R-:W-:Y:S01]  /*12e40*/  FMUL.FTZ R86, R41, UR4 ;  /* 0x0000000429567c20 */ /* 0x000fe20008410000 */
[----:B------:R-:W-:Y:S01]  /*12e50*/  FMUL.FTZ R9, R35, UR4 ;  /* 0x0000000423097c20 */ /* 0x000fe20008410000 */
[----:B------:R-:W-:Y:S01]  /*12e60*/  FMUL.FTZ R73, R33, UR4 ;  /* 0x0000000421497c20 */ /* 0x000fe20008410000 */
[----:B------:R-:W-:Y:S01]  /*12e70*/  FMUL.FTZ R35, R50, UR4 ;  /* 0x0000000432237c20 */ /* 0x000fe20008410000 */
[----:B------:R-:W-:Y:S01]  /*12e80*/  FMUL.FTZ R5, R25, UR4 ;  /* 0x0000000419057c20 */ /* 0x000fe20008410000 */
[----:B------:R-:W-:Y:S01]  /*12e90*/  MOV R33, 0xffffffa0 ;  /* 0xffffffa000217802 */ /* 0x000fe20000000f00 */
[----:B------:R-:W-:Y:S01]  /*12ea0*/  FMUL.FTZ R0, R26, UR4 ;  /* 0x000000041a007c20 */ /* 0x000fe20008410000 */
[----:B------:R-:W-:Y:S01]  /*12eb0*/  FMUL.FTZ R26, R28, UR4 ;  /* 0x000000041c1a7c20 */ /* 0x000fe20008410000 */
[----:B-1----:R-:W-:Y:S01]  /*12ec0*/  FMUL.FTZ R3, R27, UR4 ;  /* 0x000000041b037c20 */ /* 0x002fe20008410000 */
[----:B------:R-:W-:Y:S01]  /*12ed0*/  FMUL.FTZ R28, R29, UR4 ;  /* 0x000000041d1c7c20 */ /* 0x000fe20008410000 */
[----:B------:R-:W-:Y:S01]  /*12ee0*/  FMUL.FTZ R6, R30, UR4 ;  /* 0x000000041e067c20 */ /* 0x000fe20008410000 */
[----:B------:R-:W-:Y:S01]  /*12ef0*/  FMUL.FTZ R7, R31, UR4 ;  /* 0x000000041f077c20 */ /* 0x000fe20008410000 */
[----:B------:R-:W-:Y:S01]  /*12f00*/  FMUL.FTZ R88, R37, UR4 ;  /* 0x0000000425587c20 */ /* 0x000fe20008410000 */
[----:B------:R-:W-:Y:S01]  /*12f10*/  FMUL.FTZ R13, R39, UR4 ;  /* 0x00000004270d7c20 */ /* 0x000fe20008410000 */
[----:B------:R-:W-:-:S02]  /*12f20*/  IMAD R33, R72, R33, 0x61 ;  /* 0x0000006148217424 */ /* 0x000fc400078e0221 */
        /* <DEDUP_REMOVED lines=30> */
[----:B------:R-:W-:Y:S01]  /*13110*/  @P1 LOP3.LUT R22, R22, 0x100000, RZ, 0xfc, !PT ;  /* 0x0010000016161812 */ /* 0x000fe200078efcff */
[----:B------:R-:W-:Y:S01]  /*13120*/  FMUL.FTZ R64, R64, UR4 ;  /* 0x0000000440407c20 */ /* 0x000fe20008410000 */
[----:B------:R-:W-:Y:S01]  /*13130*/  FMUL.FTZ R70, R70, UR4 ;  /* 0x0000000446467c20 */ /* 0x000fe20008410000 */
[----:B------:R-:W-:Y:S01]  /*13140*/  FMUL.FTZ R71, R71, UR4 ;  /* 0x0000000447477c20 */ /* 0x000fe20008410000 */
[----:B------:R-:W1:Y:S01]  /*13150*/  MUFU.TANH R4, R4 ;  /* 0x0000000400047308 */ /* 0x000e620000002400 */
[----:B------:R-:W-:Y:S01]  /*13160*/  ULOP3.LUT UR38, URZ, UR38, URZ, 0x33, !UPT ;  /* 0x000000263f267292 */ /* 0x000fe2000f8e333f */
[----:B------:R-:W-:-:S06]  /*13170*/  FMUL.FTZ R53, R53, UR4 ;  /* 0x0000000435357c20 */ /* 0x000fcc0008410000 */
        /* <DEDUP_REMOVED lines=21> */
[----:B--2---:R-:W-:-:S04]  /*132d0*/  IMAD.IADD R10, R10, 0x1, R83 ;  /* 0x000000010a0a7824 */ /* 0x004fc800078e0253 */
[----:B0-----:R-:W-:-:S04]  /*132e0*/  @P1 IMAD.HI.U32 R11, R10, R11, RZ ;  /* 0x0000000b0a0b1227 */ /* 0x001fc800078e00ff */
[----:B------:R-:W-:Y:S01]  /*132f0*/  IMAD.MOV.U32 R41, RZ, RZ, R10 ;  /* 0x000000ffff297224 */ /* 0x000fe200078e000a */
[----:B----4-:R-:W-:Y:S02]  /*13300*/  @P1 SHF.R.U32.HI R41, RZ, R24, R11 ;  /* 0x00000018ff291219 */ /* 0x010fe4000001160b */
[----:B------:R-:W0:Y:S01]  /*13310*/  LDC.64 R10, c[0x0][0x9e0] ;  /* 0x00027800ff0a7b82 */ /* 0x000e220000000a00 */
[----:B------:R-:W-:Y:S02]  /*13320*/  VIADD R24, R75, 0x30840 ;  /* 0x000308404b187836 */ /* 0x000fe40000000000 */
[----:B------:R-:W2:Y:S03]  /*13330*/  SHFL.IDX PT, R50, R41, RZ, 0x1c1f ;  /* 0x001c1fff29327589 */ /* 0x000ea600000e0000 */
[----:B------:R-:W-:-:S04]  /*13340*/  PRMT R25, R203, 0x654, R24 ;  /* 0x00000654cb197816 */ /* 0x000fc80000000018 */
[----:B------:R4:W-:Y:S01]  /*13350*/  SYNCS.ARRIVE.TRANS64.RED.A1T0 RZ, [R25+URZ], RZ ;  /* 0x000000ff19ff79a7 */ /* 0x0009e2000810043f */
[----:B---3--:R-:W-:Y:S01]  /*13360*/  IMAD R34, R77, -0x2, R33 ;  /* 0xfffffffe4d227824 */ /* 0x008fe200078e0221 */
[----:B------:R-:W3:Y:S01]  /*13370*/  MUFU.TANH R29, R29 ;  /* 0x0000001d001d7308 */ /* 0x000ee20000002400 */
[----:B----4-:R-:W-:-:S07]  /*13380*/  IMAD R25, R72, -0x60, R200 ;  /* 0xffffffa048197824 */ /* 0x010fce00078e02c8 */
[----:B------:R-:W4:Y:S01]  /*13390*/  MUFU.TANH R31, R31 ;  /* 0x0000001f001f7308 */ /* 0x000f220000002400 */
[----:B------:R-:W-:Y:S01]  /*133a0*/  VIADD R32, R25, 0x60 ;  /* 0x0000006019207836 */ /* 0x000fe20000000000 */
[----:B0-----:R-:W-:Y:S02]  /*133b0*/  ISETP.GE.AND P1, PT, R11, 0x1, PT ;  /* 0x000000010b00780c */ /* 0x001fe40003f26270 */
[----:B------:R-:W-:-:S04]  /*133c0*/  IADD3 R43, -R199, R34, R200 ;  /* 0x00000022c72b7210 */ /* 0x000fc80007ffe1c8 */
[----:B------:R-:W0:Y:S01]  /*133d0*/  MUFU.TANH R48, R48 ;  /* 0x0000003000307308 */ /* 0x000e220000002400 */
[----:B------:R-:W-:-:S07]  /*133e0*/  IMAD R96, R77, -0x2, R32 ;  /* 0xfffffffe4d607824 */ /* 0x000fce00078e0220 */
[----:B------:R-:W0:Y:S01]  /*133f0*/  MUFU.TANH R49, R49 ;  /* 0x0000003100317308 */ /* 0x000e220000002400 */
[----:B------:R-:W-:-:S07]  /*13400*/  IMAD.IADD R51, R43, 0x1, R10 ;  /* 0x000000012b337824 */ /* 0x000fce00078e020a */
        /* <DEDUP_REMOVED lines=21> */
[----:B------:R-:W-:Y:S01]  /*13560*/  LOP3.LUT R22, R22, 0xfff7ffff, RZ, 0xc0, !PT ;  /* 0xfff7ffff16167812 */ /* 0x000fe200078ec0ff */
[----:B------:R-:W-:Y:S01]  /*13570*/  VIADD R54, R33, 0xffffffff ;  /* 0xffffffff21367836 */ /* 0x000fe20000000000 */
[----:B------:R-:W-:-:S05]  /*13580*/  IADD3 R58, R34, -0x1, RZ ;  /* 0xffffffff223a7810 */ /* 0x000fca0007ffe0ff */
[----:B------:R5:W0:Y:S01]  /*13590*/  MUFU.TANH R42, R53 ;  /* 0x00000035002a7308 */ /* 0x000a220000002400 */
[----:B------:R-:W-:Y:S02]  /*135a0*/  @P1 LOP3.LUT R22, R22, 0x80000, RZ, 0xfc, !PT ;  /* 0x0008000016161812 */ /* 0x000fe400078efcff */
[----:B--2---:R-:W-:Y:S01]  /*135b0*/  VIADDMNMX R46, R50, R51, R96, PT ;  /* 0x00000033322e7246 */ /* 0x004fe20003800160 */
[----:B-----5:R-:W-:-:S04]  /*135c0*/  VIADD R53, R43, UR38 ;  /* 0x000000262b357c36 */ /* 0x020fc80008000000 */
[----:B------:R-:W-:Y:S01]  /*135d0*/  IMAD.IADD R43, R53, 0x1, R50 ;  /* 0x00000001352b7824 */ /* 0x000fe200078e0232 */
[----:B-1-34-:R-:W-:Y:S06]  /*135e0*/  @!P1 BRA `(.L_x_5059) ;  /* 0x00000000004c9947 */ /* 0x01afec0003800000 */
[----:B------:R-:W-:Y:S01]  /*135f0*/  IADD3 R34, -R199, R200, R50 ;  /* 0x000000c8c7227210 */ /* 0x000fe20007ffe132 */
[----:B------:R-:W-:Y:S03]  /*13600*/  BSSY B0, `(.L_x_5060) ;  /* 0x000000e000007945 */ /* 0x000fe60003800000 */
[----:B------:R-:W-:-:S13]  /*13610*/  ISETP.GT.AND P1, PT, R34, -0x1, PT ;  /* 0xffffffff2200780c */ /* 0x000fda0003f24270 */
        /* <DEDUP_REMOVED lines=8> */
.L_x_5061:
[----:B------:R-:W-:-:S13]  /*136a0*/  ISETP.NE.AND P1, PT, R11, 0x1, PT ;  /* 0x000000010b00780c */ /* 0x000fda0003f25270 */
[----:B------:R-:W1:Y:S02]  /*136b0*/  @P1 LDC.64 R32, c[0x0][0x9e8] ;  /* 0x00027a00ff201b82 */ /* 0x000e640000000a00 */
[----:B-1----:R-:W-:-:S05]  /*136c0*/  @P1 IMAD.HI.U32 R32, R34, R32, RZ ;  /* 0x0000002022201227 */ /* 0x002fca00078e00ff */
[----:B------:R-:W-:-:S07]  /*136d0*/  @P1 SHF.R.U32.HI R34, RZ, R33, R32 ;  /* 0x00000021ff221219 */ /* 0x000fce0000011620 */
.L_x_5062:
[----:B------:R-:W-:Y:S05]  /*136e0*/  BSYNC B0 ;  /* 0x0000000000007941 */ /* 0x000fea0003800000 */
.L_x_5060:
[----:B------:R-:W-:-:S05]  /*136f0*/  IMAD R34, R34, R11, R58 ;  /* 0x0000000b22227224 */ /* 0x000fca00078e023a */
[----:B------:R-:W-:Y:S02]  /*13700*/  VIMNMX R43, R43, R34, !PT ;  /* 0x000000222b2b7248 */ /* 0x000fe40007fe0100 */
[----:B------:R-:W-:-:S07]  /*13710*/  VIADDMNMX R46, R34, R11, R46, PT ;  /* 0x0000000b222e7246 */ /* 0x000fce000380012e */
.L_x_5059:
        /* <DEDUP_REMOVED lines=48> */
[C---:B------:R-:W-:Y:S02]  /*13a20*/  ISETP.GT.AND P2, PT, R43.reuse, 0x29, !P3 ;  /* 0x000000292b00780c */ /* 0x040fe40005f44270 */
        /* <DEDUP_REMOVED lines=8> */
[----:B0-----:R-:W-:Y:S02]  /*13ab0*/  FSEL R52, R48, -INF , !P2 ;  /* 0xff80000030347808 */ /* 0x001fe40005000000 */
        /* <DEDUP_REMOVED lines=52> */
[----:B------:R-:W-:Y:S01]  /*13e00*/  ISETP.GE.AND P5, PT, R54, 0x5a, PT ;  /* 0x0000005a3600780c */ /* 0x000fe20003fa6270 */
[----:B------:R-:W0:Y:S03]  /*13e10*/  SHFL.IDX PT, R4, R41, 0x1, 0x1c1f ;  /* 0x003c1f0029047f89 */ /* 0x000e2600000e0000 */
[----:B------:R-:W-:Y:S02]  /*13e20*/  P2R R47, PR, RZ, 0x20 ;  /* 0x00000020ff2f7803 */ /* 0x000fe40000000000 */
[----:B------:R-:W-:-:S04]  /*13e30*/  ISETP.GT.AND P5, PT, R43, 0x59, !P5 ;  /* 0x000000592b00780c */ /* 0x000fc80006fa4270 */
[----:B------:R-:W-:-:S04]  /*13e40*/  ISETP.LT.OR P5, PT, R46, 0x5a, P5 ;  /* 0x0000005a2e00780c */ /* 0x000fc80002fa1670 */
[----:B------:R-:W-:Y:S02]  /*13e50*/  FSEL R28, R69, -INF , !P5 ;  /* 0xff800000451c7808 */ /* 0x000fe40006800000 */
[----:B------:R-:W-:Y:S02]  /*13e60*/  ISETP.GE.AND P5, PT, R11, 0x1, PT ;  /* 0x000000010b00780c */ /* 0x000fe40003fa6270 */
[----:B0-----:R-:W-:Y:S01]  /*13e70*/  VIADDMNMX R96, R4, R51, R96, PT ;  /* 0x0000003304607246 */ /* 0x001fe20003800160 */
[----:B------:R-:W-:-:S10]  /*13e80*/  IMAD.IADD R33, R53, 0x1, R4 ;  /* 0x0000000135217824 */ /* 0x000fd400078e0204 */
        /* <DEDUP_REMOVED lines=12> */
.L_x_5065:
[----:B------:R-:W-:-:S13]  /*13f50*/  ISETP.NE.AND P5, PT, R11, 0x1, PT ;  /* 0x000000010b00780c */ /* 0x000fda0003fa5270 */
[----:B------:R-:W0:Y:S02]  /*13f60*/  @P5 LDC.64 R4, c[0x0][0x9e8] ;  /* 0x00027a00ff045b82 */ /* 0x000e240000000a00 */
[----:B0-----:R-:W-:-:S05]  /*13f70*/  @P5 IMAD.HI.U32 R4, R41, R4, RZ ;  /* 0x0000000429045227 */ /* 0x001fca00078e00ff */
[----:B------:R-:W-:-:S07]  /*13f80*/  @P5 SHF.R.U32.HI R41, RZ, R5, R4 ;  /* 0x00000005ff295219 */ /* 0x000fce0000011604 */
.L_x_5066:
[----:B------:R-:W-:Y:S05]  /*13f90*/  BSYNC B0 ;  /* 0x0000000000007941 */ /* 0x000fea0003800000 */
.L_x_5064:
[----:B------:R-:W-:-:S05]  /*13fa0*/  IMAD R4, R41, R11, R58 ;  /* 0x0000000b29047224 */ /* 0x000fca00078e023a */
[----:B------:R-:W-:Y:S02]  /*13fb0*/  VIMNMX R33, R33, R4, !PT ;  /* 0x0000000421217248 */ /* 0x000fe40007fe0100 */
[----:B------:R-:W-:-:S07]  /*13fc0*/  VIADDMNMX R96, R4, R11, R96, PT ;  /* 0x0000000b04607246 */ /* 0x000fce0003800160 */
.L_x_5063:
[C---:B------:R-:W-:Y:S01]  /*13fd0*/  ISETP.GT.AND P1, PT, R33.reuse, 0x1, !P1 ;  /* 0x000000012100780c */ /* 0x040fe20004f24270 */
[----:B------:R-:W-:Y:S01]  /*13fe0*/  ULDC UR4, c[0x0][0x988] ;  /* 0x0002620000047ab9 */ /* 0x000fe20000000800 */
[----:B------:R-:W-:Y:S01]  /*13ff0*/  ISETP.GT.AND P6, PT, R33, 0x8, !P6 ;  /* 0x000000082100780c */ /* 0x000fe200077c4270 */
[----:B------:R-:W-:Y:S01]  /*14000*/  IMAD.U32 R5, RZ, RZ, UR4 ;  /* 0x00000004ff057e24 */ /* 0x000fe2000f8e00ff */
[C---:B------:R-:W-:Y:S02]  /*14010*/  ISETP.LT.OR P1, PT, R96.reuse, 0x2, P1 ;  /* 0x000000026000780c */ /* 0x040fe40000f21670 */
[----:B------:R-:W-:Y:S02]  /*14020*/  ISETP.LT.OR P6, PT, R96, 0x9, P6 ;  /* 0x000000096000780c */ /* 0x000fe400037c1670 */
[----:B------:R-:W-:Y:S02]  /*14030*/  FSEL R48, R3, -INF , !P1 ;  /* 0xff80000003307808 */ /* 0x000fe40004800000 */
[----:B------:R-:W-:Y:S01]  /*14040*/  ISETP.NE.AND P1, PT, R45, RZ, PT ;  /* 0x000000ff2d00720c */ /* 0x000fe20003f25270 */
[----:B------:R-:W-:Y:S01]  /*14050*/  IMAD.MOV.U32 R45, RZ, RZ, R83 ;  /* 0x000000ffff2d7224 */ /* 0x000fe200078e0053 */
[----:B------:R-:W-:-:S02]  /*14060*/  FSEL R6, R6, -INF , !P6 ;  /* 0xff80000006067808 */ /* 0x000fc40007000000 */
[----:B------:R-:W-:Y:S02]  /*14070*/  ISETP.GT.AND P1, PT, R33, 0x9, !P1 ;  /* 0x000000092100780c */ /* 0x000fe40004f24270 */
[----:B------:R-:W-:Y:S02]  /*14080*/  ISETP.NE.AND P6, PT, R62, RZ, PT ;  /* 0x000000ff3e00720c */ /* 0x000fe40003fc5270 */
        /* <DEDUP_REMOVED lines=17> */
[----:B------:R-:W-:Y:S02]  /*141a0*/  ISETP.GT.AND P1, PT, R33, 0x18, !P6 ;  /* 0x000000182100780c */ /* 0x000fe40007724270 */
[----:B------:R-:W-:Y:S02]  /*141b0*/  FMNMX.FTZ R3, R88, R3, !PT ;  /* 0x0000000358037209 */ /* 0x000fe40007810000 */
[----:B------:R-:W-:Y:S02]  /*141c0*/  ISETP.LT.OR P1, PT, R96, 0x19, P1 ;  /* 0x000000196000780c */ /* 0x000fe40000f21670 */
[----:B------:R-:W-:Y:S02]  /*141d0*/  FMNMX.FTZ R3, R84, R3, !PT ;  /* 0x0000000354037209 */ /* 0x000fe40007810000 */
[----:B------:R-:W-:-:S02]  /*141e0*/  FSEL R12, R12, -INF , !P1 ;  /* 0xff8000000c0c7808 */ /* 0x000fc40004800000 */
[----:B------:R-:W-:Y:S02]  /*141f0*/  ISETP.GT.AND P1, PT, R33, 0x19, !P5 ;  /* 0x000000192100780c */ /* 0x000fe40006f24270 */
[----:B------:R-:W-:Y:S02]  /*14200*/  FMNMX.FTZ R3, R86, R3, !PT ;  /* 0x0000000356037209 */ /* 0x000fe40007810000 */
[----:B------:R-:W-:Y:S02]  /*14210*/  ISETP.LT.OR P1, PT, R96, 0x1a, P1 ;  /* 0x0000001a6000780c */ /* 0x000fe40000f21670 */
[----:B------:R-:W-:Y:S02]  /*14220*/  FMNMX.FTZ R3, R64, R3, !PT ;  /* 0x0000000340037209 */ /* 0x000fe40007810000 */
        /* <DEDUP_REMOVED lines=23> */
[----:B------:R-:W-:Y:S02]  /*143a0*/  FMNMX.FTZ R3, R32, R3, !PT ;  /* 0x0000000320037209 */ /* 0x000fe40007810000 */
[C---:B------:R-:W-:Y:S02]  /*143b0*/  ISETP.GT.AND P1, PT, R33.reuse, 0x29, !P1 ;  /* 0x000000292100780c */ /* 0x040fe40004f24270 */
[----:B------:R-:W-:-:S02]  /*143c0*/  ISETP.GT.AND P4, PT, R33, RZ, !P4 ;  /* 0x000000ff2100720c */ /* 0x000fc40006784270 */
[----:B------:R-:W-:Y:S02]  /*143d0*/  ISETP.LT.OR P1, PT, R96, 0x2a, P1 ;  /* 0x0000002a6000780c */ /* 0x000fe40000f21670 */
[----:B------:R-:W-:Y:S02]  /*143e0*/  FMNMX.FTZ R3, R30, R3, !PT ;  /* 0x000000031e037209 */ /* 0x000fe40007810000 */
[----:B------:R-:W-:Y:S02]  /*143f0*/  FSEL R62, R31, -INF , !P1 ;  /* 0xff8000001f3e7808 */ /* 0x000fe40004800000 */
[----:B------:R-:W-:Y:S02]  /*14400*/  ISETP.NE.AND P1, PT, R73, RZ, PT ;  /* 0x000000ff4900720c */ /* 0x000fe40003f25270 */
[----:B------:R-:W-:Y:S02]  /*14410*/  ISETP.LT.OR P4, PT, R96, 0x1, P4 ;  /* 0x000000016000780c */ /* 0x000fe40002781670 */
[----:B------:R-:W-:-:S02]  /*14420*/  ISETP.GT.AND P1, PT, R33, 0x30, !P1 ;  /* 0x000000302100780c */ /* 0x000fc40004f24270 */
[----:B------:R-:W-:Y:S02]  /*14430*/  FMNMX.FTZ R3, R26, R3, !PT ;  /* 0x000000031a037209 */ /* 0x000fe40007810000 */
[----:B------:R-:W-:Y:S02]  /*14440*/  ISETP.LT.OR P1, PT, R96, 0x31, P1 ;  /* 0x000000316000780c */ /* 0x000fe40000f21670 */
[----:B------:R-:W-:Y:S02]  /*14450*/  FSEL R7, R0, -INF , !P4 ;  /* 0xff80000000077808 */ /* 0x000fe40006000000 */
[----:B------:R-:W-:Y:S02]  /*14460*/  FSEL R66, R35, -INF , !P1 ;  /* 0xff80000023427808 */ /* 0x000fe40004800000 */
[----:B------:R-:W-:Y:S02]  /*14470*/  ISETP.NE.AND P1, PT, R75, RZ, PT ;  /* 0x000000ff4b00720c */ /* 0x000fe40003f25270 */
[----:B------:R-:W-:-:S02]  /*14480*/  FMNMX.FTZ R0, R28, R3, !PT ;  /* 0x000000031c007209 */ /* 0x000fc40007810000 */
[----:B------:R-:W-:Y:S02]  /*14490*/  ISETP.GT.AND P1, PT, R33, 0x31, !P1 ;  /* 0x000000312100780c */ /* 0x000fe40004f24270 */
[----:B------:R-:W-:Y:S01]  /*144a0*/  ISETP.NE.AND P6, PT, R81, RZ, PT ;  /* 0x000000ff5100720c */ /* 0x000fe20003fc5270 */
[----:B------:R-:W0:Y:S01]  /*144b0*/  SHFL.BFLY PT, R3, R0, 0x2, 0x1f ;  /* 0x0c401f0000037f89 */ /* 0x000e2200000e0000 */
[----:B------:R-:W-:Y:S02]  /*144c0*/  ISETP.LT.OR P1, PT, R96, 0x32, P1 ;  /* 0x000000326000780c */ /* 0x000fe40000f21670 */
[----:B------:R-:W-:Y:S02]  /*144d0*/  ISETP.NE.AND P5, PT, R57, RZ, PT ;  /* 0x000000ff3900720c */ /* 0x000fe40003fa5270 */
[----:B------:R-:W-:Y:S02]  /*144e0*/  FSEL R68, R37, -INF , !P1 ;  /* 0xff80000025447808 */ /* 0x000fe40004800000 */
[----:B------:R-:W-:-:S02]  /*144f0*/  ISETP.NE.AND P1, PT, R49, RZ, PT ;  /* 0x000000ff3100720c */ /* 0x000fc40003f25270 */
[C---:B------:R-:W-:Y:S02]  /*14500*/  ISETP.GT.AND P2, PT, R33.reuse, 0x51, !P2 ;  /* 0x000000512100780c */ /* 0x040fe40005744270 */
[C---:B------:R-:W-:Y:S02]  /*14510*/  ISETP.GT.AND P1, PT, R33.reuse, 0x38, !P1 ;  /* 0x000000382100780c */ /* 0x040fe40004f24270 */
[----:B------:R-:W-:Y:S02]  /*14520*/  ISETP.GT.AND P3, PT, R33, 0x58, !P3 ;  /* 0x000000582100780c */ /* 0x000fe40005f64270 */
[C---:B------:R-:W-:Y:S02]  /*14530*/  ISETP.LT.OR P1, PT, R96.reuse, 0x39, P1 ;  /* 0x000000396000780c */ /* 0x040fe40000f21670 */
[----:B------:R-:W-:Y:S02]  /*14540*/  ISETP.LT.OR P2, PT, R96, 0x52, P2 ;  /* 0x000000526000780c */ /* 0x000fe40001741670 */
[----:B------:R-:W-:-:S02]  /*14550*/  FSEL R70, R39, -INF , !P1 ;  /* 0xff80000027467808 */ /* 0x000fc40004800000 */
[----:B------:R-:W-:Y:S02]  /*14560*/  ISETP.NE.AND P1, PT, R77, RZ, PT ;  /* 0x000000ff4d00720c */ /* 0x000fe40003f25270 */
[----:B------:R-:W-:Y:S02]  /*14570*/  ISETP.LT.OR P3, PT, R96, 0x59, P3 ;  /* 0x000000596000780c */ /* 0x000fe40001f61670 */
[----:B------:R-:W-:Y:S02]  /*14580*/  ISETP.GT.AND P1, PT, R33, 0x39, !P1 ;  /* 0x000000392100780c */ /* 0x000fe40004f24270 */
[----:B0-----:R-:W-:Y:S02]  /*14590*/  FMNMX.FTZ R13, R0, R3, !PT ;  /* 0x00000003000d7209 */ /* 0x001fe40007810000 */
[----:B------:R-:W-:Y:S02]  /*145a0*/  ISETP.LT.OR P1, PT, R96, 0x3a, P1 ;  /* 0x0000003a6000780c */ /* 0x000fe40000f21670 */
[----:B------:R-:W-:-:S02]  /*145b0*/  FSEL R20, R20, -INF , !P2 ;  /* 0xff80000014147808 */ /* 0x000fc40005000000 */
[----:B------:R-:W-:Y:S02]  /*145c0*/  FSEL R74, R74, -INF , !P1 ;  /* 0xff8000004a4a7808 */ /* 0x000fe40004800000 */
[----:B------:R-:W-:Y:S02]  /*145d0*/  ISETP.NE.AND P1, PT, R79, RZ, PT ;  /* 0x000000ff4f00720c */ /* 0x000fe40003f25270 */
[----:B------:R-:W-:Y:S02]  /*145e0*/  FSEL R24, R24, -INF , !P3 ;  /* 0xff80000018187808 */ /* 0x000fe40005800000 */
[----:B------:R-:W-:-:S04]  /*145f0*/  ISETP.GT.AND P1, PT, R33, 0x40, !P1 ;  /* 0x000000402100780c */ /* 0x000fc80004f24270 */
[----:B------:R-:W-:-:S04]  /*14600*/  ISETP.LT.OR P1, PT, R96, 0x41, P1 ;  /* 0x000000416000780c */ /* 0x000fc80000f21670 */
[----:B------:R-:W-:Y:S02]  /*14610*/  FSEL R76, R76, -INF , !P1 ;  /* 0xff8000004c4c7808 */ /* 0x000fe40004800000 */
[----:B------:R-:W-:Y:S02]  /*14620*/  ISETP.GT.AND P1, PT, R33, 0x41, !P6 ;  /* 0x000000412100780c */ /* 0x000fe40007724270 */
[----:B------:R-:W-:Y:S02]  /*14630*/  ISETP.NE.AND P6, PT, R61, RZ, PT ;  /* 0x000000ff3d00720c */ /* 0x000fe40003fc5270 */
[----:B------:R-:W-:-:S04]  /*14640*/  ISETP.LT.OR P1, PT, R96, 0x42, P1 ;  /* 0x000000426000780c */ /* 0x000fc80000f21670 */
[----:B------:R-:W-:Y:S02]  /*14650*/  FSEL R78, R78, -INF , !P1 ;  /* 0xff8000004e4e7808 */ /* 0x000fe40004800000 */
[----:B------:R-:W-:Y:S02]  /*14660*/  ISETP.GT.AND P1, PT, R33, 0x48, !P5 ;  /* 0x000000482100780c */ /* 0x000fe40006f24270 */
[----:B------:R-:W-:Y:S02]  /*14670*/  ISETP.NE.AND P5, PT, R82, RZ, PT ;  /* 0x000000ff5200720c */ /* 0x000fe40003fa5270 */
[----:B------:R-:W0:Y:S01]  /*14680*/  SHFL.BFLY PT, R82, R13, 0x1, 0x1f ;  /* 0x0c201f000d527f89 */ /* 0x000e2200000e0000 */
[----:B------:R-:W-:-:S04]  /*14690*/  ISETP.LT.OR P1, PT, R96, 0x49, P1 ;  /* 0x000000496000780c */ /* 0x000fc80000f21670 */
[----:B------:R-:W-:Y:S02]  /*146a0*/  FSEL R80, R80, -INF , !P1 ;  /* 0xff80000050507808 */ /* 0x000fe40004800000 */
[----:B0-----:R-:W-:-:S04]  /*146b0*/  FMNMX.FTZ R3, R13, R82, !PT ;  /* 0x000000520d037209 */ /* 0x001fc80007810000 */
[C---:B------:R-:W-:Y:S01]  /*146c0*/  FSETP.NEU.FTZ.AND P1, PT, R3.reuse, -INF , PT ;  /* 0xff8000000300780b */ /* 0x040fe20003f3d000 */
[----:B------:R-:W-:-:S05]  /*146d0*/  FMUL.FTZ R9, R3, R5 ;  /* 0x0000000503097220 */ /* 0x000fca0000410000 */
[----:B------:R-:W-:Y:S02]  /*146e0*/  FSEL R41, R9, RZ, P1 ;  /* 0x000000ff09297208 */ /* 0x000fe40000800000 */
[----:B------:R-:W-:Y:S02]  /*146f0*/  FMNMX.FTZ R9, R7, R48, !PT ;  /* 0x0000003007097209 */ /* 0x000fe40007810000 */
[----:B------:R-:W-:Y:S01]  /*14700*/  ISETP.GT.AND P1, PT, R33, 0x49, !P5 ;  /* 0x000000492100780c */ /* 0x000fe20006f24270 */
[--C-:B------:R-:W-:Y:S01]  /*14710*/  FFMA.FTZ R180, R84, R5, -R41.reuse ;  /* 0x0000000554b47223 */ /* 0x100fe20000010829 */
        /* <DEDUP_REMOVED lines=9> */
[----:B------:R-:W-:Y:S01]  /*147b0*/  MUFU.EX2 R188, R188 ;  /* 0x000000bc00bc7308 */ /* 0x000fe20000000800 */
[----:B------:R-:W-:Y:S01]  /*147c0*/  ISETP.GT.AND P1, PT, R33, 0x50, !P6 ;  /* 0x000000502100780c */ /* 0x000fe20007724270 */
[--C-:B------:R-:W-:Y:S01]  /*147d0*/  FFMA.FTZ R98, R98, R5, -R41.reuse ;  /* 0x0000000562627223 */ /* 0x100fe20000010829 */
[----:B------:R-:W-:Y:S01]  /*147e0*/  FMNMX.FTZ R13, R4, R13, !PT ;  /* 0x0000000d040d7209 */ /* 0x000fe20007810000 */
[-CC-:B------:R-:W-:Y:S01]  /*147f0*/  FFMA.FTZ R184, R94, R5.reuse, -R41.reuse ;  /* 0x000000055eb87223 */ /* 0x180fe20000010829 */
[----:B------:R-:W-:Y:S01]  /*14800*/  ISETP.LT.OR P1, PT, R96, 0x51, P1 ;  /* 0x000000516000780c */ /* 0x000fe20000f21670 */
[--C-:B------:R-:W-:Y:S01]  /*14810*/  FFMA.FTZ R92, R92, R5, -R41.reuse ;  /* 0x000000055c5c7223 */ /* 0x100fe20000010829 */
[----:B------:R-:W-:Y:S01]  /*14820*/  FMNMX.FTZ R13, R12, R13, !PT ;  /* 0x0000000d0c0d7209 */ /* 0x000fe20007810000 */
[----:B------:R-:W0:Y:S01]  /*14830*/  MUFU.EX2 R9, R102 ;  /* 0x0000006600097308 */ /* 0x000e220000000800 */
[----:B------:R-:W-:Y:S01]  /*14840*/  ISETP.NE.AND P5, PT, R47, RZ, PT ;  /* 0x000000ff2f00720c */ /* 0x000fe20003fa5270 */
[--C-:B------:R-:W-:Y:S01]  /*14850*/  FFMA.FTZ R186, R90, R5, -R41.reuse ;  /* 0x000000055aba7223 */ /* 0x100fe20000010829 */
[----:B------:R-:W-:Y:S01]  /*14860*/  FMNMX.FTZ R13, R54, R13, !PT ;  /* 0x0000000d360d7209 */ /* 0x000fe20007810000 */
[-CC-:B------:R-:W-:Y:S01]  /*14870*/  FFMA.FTZ R88, R88, R5.reuse, -R41.reuse ;  /* 0x0000000558587223 */ /* 0x180fe20000010829 */
[----:B------:R-:W-:Y:S01]  /*14880*/  FSEL R84, R21, -INF , !P1 ;  /* 0xff80000015547808 */ /* 0x000fe20004800000 */
[--C-:B------:R-:W-:Y:S01]  /*14890*/  FFMA.FTZ R21, R86, R5, -R41.reuse ;  /* 0x0000000556157223 */ /* 0x100fe20000010829 */
[----:B------:R-:W-:Y:S01]  /*148a0*/  FMNMX.FTZ R15, R14, R13, !PT ;  /* 0x0000000d0e0f7209 */ /* 0x000fe20007810000 */
[-CC-:B------:R-:W-:Y:S01]  /*148b0*/  FFMA.FTZ R182, R64, R5.reuse, -R41.reuse ;  /* 0x0000000540b67223 */ /* 0x180fe20000010829 */
        /* <DEDUP_REMOVED lines=12> */
[-CC-:B------:R-:W-:Y:S01]  /*14980*/  FFMA.FTZ R35, R34, R5.reuse, -R41.reuse ;  /* 0x0000000522237223 */ /* 0x180fe20000010829 */
[--C-:B------:R-:W-:Y:S01]  /*14990*/  FFMA.FTZ R168, R32, R5, -R41.reuse ;  /* 0x0000000520a87223 */ /* 0x100fe20000010829 */
[----:B------:R-:W-:Y:S01]  /*149a0*/  FMNMX.FTZ R27, R66, R15, !PT ;  /* 0x0000000f421b7209 */ /* 0x000fe20007810000 */
[----:B------:R-:W-:Y:S01]  /*149b0*/  FFMA.FTZ R37, R30, R5, -R41 ;  /* 0x000000051e257223 */ /* 0x000fe20000010829 */
[----:B------:R-:W1:Y:S01]  /*149c0*/  MUFU.EX2 R190, R190 ;  /* 0x000000be00be7308 */ /* 0x000e620000000800 */
[----:B------:R-:W-:-:S02]  /*149d0*/  ISETP.NE.AND P5, PT, R85, 0x1, PT ;  /* 0x000000015500780c */ /* 0x000fc40003fa5270 */
[----:B------:R-:W-:-:S04]  /*149e0*/  FMNMX.FTZ R27, R68, R27, !PT ;  /* 0x0000001b441b7209 */ /* 0x000fc80007810000 */
[----:B------:R-:W-:Y:S01]  /*149f0*/  FMNMX.FTZ R27, R70, R27, !PT ;  /* 0x0000001b461b7209 */ /* 0x000fe20007810000 */
[----:B------:R-:W2:Y:S03]  /*14a00*/  MUFU.EX2 R13, R98 ;  /* 0x00000062000d7308 */ /* 0x000ea60000000800 */
[----:B------:R-:W-:-:S03]  /*14a10*/  FMNMX.FTZ R27, R74, R27, !PT ;  /* 0x0000001b4a1b7209 */ /* 0x000fc60007810000 */
[----:B------:R-:W3:Y:S01]  /*14a20*/  @P5 LDC R30, c[0x0][0x44c] ;  /* 0x00011300ff1e5b82 */ /* 0x000ee20000000800 */
[----:B------:R-:W-:Y:S01]  /*14a30*/  FMNMX.FTZ R29, R76, R27, !PT ;  /* 0x0000001b4c1d7209 */ /* 0x000fe20007810000 */
[----:B------:R-:W4:Y:S03]  /*14a40*/  MUFU.EX2 R184, R184 ;  /* 0x000000b800b87308 */ /* 0x000f260000000800 */
[----:B------:R-:W-:-:S03]  /*14a50*/  FMNMX.FTZ R29, R78, R29, !PT ;  /* 0x0000001d4e1d7209 */ /* 0x000fc60007810000 */
[----:B------:R-:W5:Y:S01]  /*14a60*/  @P5 LDC R47, c[0x0][0x450] ;  /* 0x00011400ff2f5b82 */ /* 0x000f620000000800 */
[----:B------:R-:W-:Y:S01]  /*14a70*/  FMNMX.FTZ R29, R80, R29, !PT ;  /* 0x0000001d501d7209 */ /* 0x000fe20007810000 */
[----:B------:R-:W4:Y:S03]  /*14a80*/  MUFU.EX2 R15, R92 ;  /* 0x0000005c000f7308 */ /* 0x000f260000000800 */
[----:B------:R-:W-:-:S04]  /*14a90*/  FMNMX.FTZ R29, R82, R29, !PT ;  /* 0x0000001d521d7209 */ /* 0x000fc80007810000 */
[----:B------:R-:W-:Y:S01]  /*14aa0*/  FMNMX.FTZ R29, R84, R29, !PT ;  /* 0x0000001d541d7209 */ /* 0x000fe20007810000 */
[----:B------:R-:W4:Y:S03]  /*14ab0*/  MUFU.EX2 R186, R186 ;  /* 0x000000ba00ba7308 */ /* 0x000f260000000800 */
[----:B------:R-:W-:Y:S01]  /*14ac0*/  FMNMX.FTZ R29, R20, R29, !PT ;  /* 0x0000001d141d7209 */ /* 0x000fe20007810000 */
[----:B---3--:R-:W-:-:S03]  /*14ad0*/  @P5 IMAD.HI.U32 R30, R83, R30, RZ ;  /* 0x0000001e531e5227 */ /* 0x008fc600078e00ff */
[----:B------:R-:W-:Y:S01]  /*14ae0*/  FMNMX.FTZ R29, R24, R29, !PT ;  /* 0x0000001d181d7209 */ /* 0x000fe20007810000 */
[----:B------:R-:W3:Y:S03]  /*14af0*/  MUFU.EX2 R27, R88 ;  /* 0x00000058001b7308 */ /* 0x000ee60000000800 */
[----:B------:R-:W-:Y:S01]  /*14b00*/  FMNMX.FTZ R0, R86, R29, !PT ;  /* 0x0000001d56007209 */ /* 0x000fe20007810000 */
[----:B------:R-:W-:Y:S01]  /*14b10*/  FFMA.FTZ R29, R50, R5, -R41 ;  /* 0x00000005321d7223 */ /* 0x000fe20000010829 */
[----:B-----5:R-:W-:-:S03]  /*14b20*/  @P5 SHF.R.U32.HI R45, RZ, R47, R30 ;  /* 0x0000002fff2d5219 */ /* 0x020fc6000001161e */
[----:B------:R-:W5:Y:S01]  /*14b30*/  SHFL.BFLY PT, R33, R0, 0x2, 0x1f ;  /* 0x0c401f0000217f89 */ /* 0x000f6200000e0000 */
[----:B------:R-:W-:Y:S01]  /*14b40*/  MUFU.EX2 R180, R180 ;  /* 0x000000b400b47308 */ /* 0x000fe20000000800 */
[----:B------:R-:W-:Y:S02]  /*14b50*/  ISETP.GE.AND P5, PT, R11, 0x1, PT ;  /* 0x000000010b00780c */ /* 0x000fe40003fa6270 */
[----:B------:R-:W-:-:S05]  /*14b60*/  IADD3 R45, R140, R45, RZ ;  /* 0x0000002d8c2d7210 */ /* 0x000fca0007ffe0ff */
[----:B------:R-:W-:Y:S01]  /*14b70*/  MUFU.EX2 R21, R21 ;  /* 0x0000001500157308 */ /* 0x000fe20000000800 */
[----:B------:R-:W-:-:S07]  /*14b80*/  IMAD.IADD R10, R45, 0x1, R10 ;  /* 0x000000012d0a7824 */ /* 0x000fce00078e020a */
[----:B------:R-:W-:Y:S01]  /*14b90*/  MUFU.EX2 R182, R182 ;  /* 0x000000b600b67308 */ /* 0x000fe20000000800 */
[----:B-----5:R-:W-:Y:S01]  /*14ba0*/  FMNMX.FTZ R39, R0, R33, !PT ;  /* 0x0000002100277209 */ /* 0x020fe20007810000 */
[----:B------:R-:W-:-:S06]  /*14bb0*/  FFMA.FTZ R33, R38, R5, -R41 ;  /* 0x0000000526217223 */ /* 0x000fcc0000010829 */
[----:B------:R-:W-:Y:S01]  /*14bc0*/  MUFU.EX2 R25, R25 ;  /* 0x0000001900197308 */ /* 0x000fe20000000800 */
[----:B------:R-:W5:Y:S07]  /*14bd0*/  SHFL.BFLY PT, R0, R39, 0x1, 0x1f ;  /* 0x0c201f0027007f89 */ /* 0x000f6e00000e0000 */
[----:B------:R-:W-:Y:S08]  /*14be0*/  MUFU.EX2 R176, R176 ;  /* 0x000000b000b07308 */ /* 0x000ff00000000800 */
[----:B------:R-:W-:Y:S08]  /*14bf0*/  MUFU.EX2 R29, R29 ;  /* 0x0000001d001d7308 */ /* 0x000ff00000000800 */
[----:B------:R-:W-:Y:S01]  /*14c00*/  MUFU.EX2 R178, R178 ;  /* 0x000000b200b27308 */ /* 0x000fe20000000800 */
[----:B-----5:R-:W-:Y:S01]  /*14c10*/  FMNMX.FTZ R0, R39, R0, !PT ;  /* 0x0000000027007209 */ /* 0x020fe20007810000 */
[----:B------:R-:W-:-:S03]  /*14c20*/  FFMA.FTZ R39, R28, R5, -R41 ;  /* 0x000000051c277223 */ /* 0x000fc60000010829 */
[C---:B------:R-:W-:Y:S01]  /*14c30*/  FSETP.NEU.FTZ.AND P1, PT, R0.reuse, -INF , PT ;  /* 0xff8000000000780b */ /* 0x040fe20003f3d000 */
[----:B------:R-:W-:Y:S02]  /*14c40*/  FMUL.FTZ R26, R0, R5 ;  /* 0x00000005001a7220 */ /* 0x000fe40000410000 */
[----:B------:R-:W-:Y:S03]  /*14c50*/  MUFU.EX2 R31, R31 ;  /* 0x0000001f001f7308 */ /* 0x000fe60000000800 */
[----:B------:R-:W-:-:S05]  /*14c60*/  FSEL R41, R26, RZ, P1 ;  /* 0x000000ff1a297208 */ /* 0x000fca0000800000 */
[----:B------:R-:W-:Y:S01]  /*14c70*/  MUFU.EX2 R172, R172 ;  /* 0x000000ac00ac7308 */ /* 0x000fe20000000800 */
[-CC-:B------:R-:W-:Y:S01]  /*14c80*/  FFMA.FTZ R189, R7, R5.reuse, -R41.reuse ;  /* 0x0000000507bd7223 */ /* 0x180fe20000010829 */
[-CC-:B------:R-:W-:Y:S01]  /*14c90*/  FFMA.FTZ R26, R48, R5.reuse, -R41.reuse ;  /* 0x00000005301a7223 */ /* 0x180fe20000010829 */
[-CC-:B------:R-:W-:Y:S01]  /*14ca0*/  FFMA.FTZ R191, R6, R5.reuse, -R41.reuse ;  /* 0x0000000506bf7223 */ /* 0x180fe20000010829 */
[-C--:B------:R-:W-:Y:S01]  /*14cb0*/  FFMA.FTZ R6, R46, R5.reuse, -R41 ;  /* 0x000000052e067223 */ /* 0x080fe20000010829 */
[----:B0-----:R-:W-:Y:S01]  /*14cc0*/  FADD.FTZ R7, R188, R9 ;  /* 0x00000009bc077221 */ /* 0x001fe20000010000 */
[-CC-:B------:R-:W-:Y:S01]  /*14cd0*/  FFMA.FTZ R185, R8, R5.reuse, -R41.reuse ;  /* 0x0000000508b97223 */ /* 0x180fe20000010829 */
[-C--:B------:R-:W-:Y:S01]  /*14ce0*/  FFMA.FTZ R4, R4, R5.reuse, -R41 ;  /* 0x0000000504047223 */ /* 0x080fe20000010829 */
[----:B------:R-:W-:Y:S01]  /*14cf0*/  MUFU.EX2 R189, R189 ;  /* 0x000000bd00bd7308 */ /* 0x000fe20000000800 */
[----:B-1----:R-:W-:Y:S01]  /*14d00*/  FADD.FTZ R8, R190, R7 ;  /* 0x00000007be087221 */ /* 0x002fe20000010000 */
[-CC-:B------:R-:W-:Y:S01]  /*14d10*/  FFMA.FTZ R12, R12, R5.reuse, -R41.reuse ;  /* 0x000000050c0c7223 */ /* 0x180fe20000010829 */
[-CC-:B------:R-:W-:Y:S01]  /*14d20*/  FFMA.FTZ R54, R54, R5.reuse, -R41.reuse ;  /* 0x0000000536367223 */ /* 0x180fe20000010829 */
[-CC-:B------:R-:W-:Y:S01]  /*14d30*/  FFMA.FTZ R14, R14, R5.reuse, -R41.reuse ;  /* 0x000000050e0e7223 */ /* 0x180fe20000010829 */
[----:B--2---:R-:W-:Y:S01]  /*14d40*/  FADD.FTZ R7, R13, R8 ;  /* 0x000000080d077221 */ /* 0x004fe20000010000 */
[-CC-:B------:R-:W-:Y:S01]  /*14d50*/  FFMA.FTZ R58, R58, R5.reuse, -R41.reuse ;  /* 0x000000053a3a7223 */ /* 0x180fe20000010829 */
[-C--:B------:R-:W-:Y:S01]  /*14d60*/  FFMA.FTZ R60, R60, R5.reuse, -R41 ;  /* 0x000000053c3c7223 */ /* 0x080fe20000010829 */
[----:B------:R-:W0:Y:S01]  /*14d70*/  MUFU.EX2 R26, R26 ;  /* 0x0000001a001a7308 */ /* 0x000e220000000800 */
[----:B----4-:R-:W-:Y:S01]  /*14d80*/  FADD.FTZ R28, R184, R7 ;  /* 0x00000007b81c7221 */ /* 0x010fe20000010000 */
[-CC-:B------:R-:W-:Y:S01]  /*14d90*/  FFMA.FTZ R62, R62, R5.reuse, -R41.reuse ;  /* 0x000000053e3e7223 */ /* 0x180fe20000010829 */
[-CC-:B------:R-:W-:Y:S01]  /*14da0*/  FFMA.FTZ R66, R66, R5.reuse, -R41.reuse ;  /* 0x0000000542427223 */ /* 0x180fe20000010829 */
[-CC-:B------:R-:W-:Y:S01]  /*14db0*/  FFMA.FTZ R68, R68, R5.reuse, -R41.reuse ;  /* 0x0000000544447223 */ /* 0x180fe20000010829 */
[----:B------:R-:W-:Y:S01]  /*14dc0*/  FADD.FTZ R43, R15, R28 ;  /* 0x0000001c0f2b7221 */ /* 0x000fe20000010000 */
[-CC-:B------:R-:W-:Y:S01]  /*14dd0*/  FFMA.FTZ R70, R70, R5.reuse, -R41.reuse ;  /* 0x0000000546467223 */ /* 0x180fe20000010829 */
[-C--:B------:R-:W-:Y:S01]  /*14de0*/  FFMA.FTZ R74, R74, R5.reuse, -R41 ;  /* 0x000000054a4a7223 */ /* 0x080fe20000010829 */
[----:B------:R-:W1:Y:S01]  /*14df0*/  MUFU.EX2 R191, R191 ;  /* 0x000000bf00bf7308 */ /* 0x000e620000000800 */
[----:B------:R-:W-:Y:S01]  /*14e00*/  FADD.FTZ R28, R186, R43 ;  /* 0x0000002bba1c7221 */ /* 0x000fe20000010000 */
[-CC-:B------:R-:W-:Y:S01]  /*14e10*/  FFMA.FTZ R76, R76, R5.reuse, -R41.reuse ;  /* 0x000000054c4c7223 */ /* 0x180fe20000010829 */
[-CC-:B------:R-:W-:Y:S01]  /*14e20*/  FFMA.FTZ R78, R78, R5.reuse, -R41.reuse ;  /* 0x000000054e4e7223 */ /* 0x180fe20000010829 */
[-CC-:B------:R-:W-:Y:S01]  /*14e30*/  FFMA.FTZ R80, R80, R5.reuse, -R41.reuse ;  /* 0x0000000550507223 */ /* 0x180fe20000010829 */
[----:B---3--:R-:W-:Y:S01]  /*14e40*/  FADD.FTZ R43, R27, R28 ;  /* 0x0000001c1b2b7221 */ /* 0x008fe20000010000 */
[-CC-:B------:R-:W-:Y:S01]  /*14e50*/  FFMA.FTZ R82, R82, R5.reuse, -R41.reuse ;  /* 0x0000000552527223 */ /* 0x180fe20000010829 */
[-CC-:B------:R-:W-:Y:S01]  /*14e60*/  FFMA.FTZ R84, R84, R5.reuse, -R41.reuse ;  /* 0x0000000554547223 */ /* 0x180fe20000010829 */
[----:B------:R-:W2:Y:S01]  /*14e70*/  MUFU.EX2 R6, R6 ;  /* 0x0000000600067308 */ /* 0x000ea20000000800 */
[----:B0-----:R-:W-:Y:S01]  /*14e80*/  FADD.FTZ R8, R189, R26 ;  /* 0x0000001abd087221 */ /* 0x001fe20000010000 */
[-CC-:B------:R-:W-:Y:S01]  /*14e90*/  FFMA.FTZ R20, R20, R5.reuse, -R41.reuse ;  /* 0x0000000514147223 */ /* 0x180fe20000010829 */
[-CC-:B------:R-:W-:Y:S01]  /*14ea0*/  FFMA.FTZ R24, R24, R5.reuse, -R41.reuse ;  /* 0x0000000518187223 */ /* 0x180fe20000010829 */
[----:B------:R-:W-:Y:S01]  /*14eb0*/  F2FP.F16.F32.PACK_AB R188, R9, R188 ;  /* 0x000000bc09bc723e */ /* 0x000fe200000000ff */
[----:B------:R-:W-:Y:S01]  /*14ec0*/  FFMA.FTZ R41, R86, R5, -R41 ;  /* 0x0000000556297223 */ /* 0x000fe20000010829 */
[----:B------:R-:W-:-:S02]  /*14ed0*/  F2FP.F16.F32.PACK_AB R190, R13, R190 ;  /* 0x000000be0dbe723e */ /* 0x000fc400000000ff */
[----:B------:R-:W0:Y:S01]  /*14ee0*/  MUFU.EX2 R185, R185 ;  /* 0x000000b900b97308 */ /* 0x000e220000000800 */
[----:B-1----:R-:W-:Y:S01]  /*14ef0*/  FADD.FTZ R7, R191, R8 ;  /* 0x00000008bf077221 */ /* 0x002fe20000010000 */
[----:B------:R-:W-:Y:S02]  /*14f00*/  F2FP.F16.F32.PACK_AB R184, R15, R184 ;  /* 0x000000b80fb8723e */ /* 0x000fe400000000ff */
[----:B------:R-:W-:Y:S02]  /*14f10*/  F2FP.F16.F32.PACK_AB R186, R27, R186 ;  /* 0x000000ba1bba723e */ /* 0x000fe400000000ff */
[----:B------:R-:W-:Y:S02]  /*14f20*/  F2FP.F16.F32.PACK_AB R189, R26, R189 ;  /* 0x000000bd1abd723e */ /* 0x000fe400000000ff */
[----:B------:R-:W1:Y:S01]  /*14f30*/  MUFU.EX2 R4, R4 ;  /* 0x0000000400047308 */ /* 0x000e620000000800 */
[C---:B--2---:R-:W-:Y:S01]  /*14f40*/  FADD.FTZ R8, R6.reuse, R7 ;  /* 0x0000000706087221 */ /* 0x044fe20000010000 */
[----:B------:R-:W-:-:S06]  /*14f50*/  F2FP.F16.F32.PACK_AB R191, R6, R191 ;  /* 0x000000bf06bf723e */ /* 0x000fcc00000000ff */
[----:B------:R-:W2:Y:S01]  /*14f60*/  MUFU.EX2 R12, R12 ;  /* 0x0000000c000c7308 */ /* 0x000ea20000000800 */
[----:B0-----:R-:W-:Y:S01]  /*14f70*/  FADD.FTZ R7, R185, R8 ;  /* 0x00000008b9077221 */ /* 0x001fe20000010000 */
[----:B------:R-:W-:Y:S01]  /*14f80*/  FADD.FTZ R8, R180, R43 ;  /* 0x0000002bb4087221 */ /* 0x000fe20000010000 */
[----:B------:R-:W-:-:S03]  /*14f90*/  F2FP.F16.F32.PACK_AB R180, R21, R180 ;  /* 0x000000b415b4723e */ /* 0x000fc600000000ff */
[----:B------:R-:W-:Y:S02]  /*14fa0*/  FADD.FTZ R43, R21, R8 ;  /* 0x00000008152b7221 */ /* 0x000fe40000010000 */
[----:B------:R-:W0:Y:S01]  /*14fb0*/  MUFU.EX2 R187, R54 ;  /* 0x0000003600bb7308 */ /* 0x000e220000000800 */
[----:B-1----:R-:W-:Y:S01]  /*14fc0*/  FADD.FTZ R7, R4, R7 ;  /* 0x0000000704077221 */ /* 0x002fe20000010000 */
[----:B------:R-:W-:Y:S01]  /*14fd0*/  FADD.FTZ R28, R182, R43 ;  /* 0x0000002bb61c7221 */ /* 0x000fe20000010000 */
[----:B------:R-:W-:Y:S02]  /*14fe0*/  F2FP.F16.F32.PACK_AB R185, R4, R185 ;  /* 0x000000b904b9723e */ /* 0x000fe400000000ff */
[C---:B------:R-:W-:Y:S01]  /*14ff0*/  F2FP.F16.F32.PACK_AB R182, R25.reuse, R182 ;  /* 0x000000b619b6723e */ /* 0x040fe200000000ff */
[----:B------:R-:W-:Y:S02]  /*15000*/  FADD.FTZ R43, R25, R28 ;  /* 0x0000001c192b7221 */ /* 0x000fe40000010000 */
[----:B------:R-:W1:Y:S01]  /*15010*/  MUFU.EX2 R14, R14 ;  /* 0x0000000e000e7308 */ /* 0x000e620000000800 */
[----:B--2---:R-:W-:Y:S01]  /*15020*/  FADD.FTZ R8, R12, R7 ;  /* 0x000000070c087221 */ /* 0x004fe20000010000 */
[----:B------:R-:W-:Y:S01]  /*15030*/  FADD.FTZ R28, R176, R43 ;  /* 0x0000002bb01c7221 */ /* 0x000fe20000010000 */
[----:B------:R-:W-:-:S03]  /*15040*/  F2FP.F16.F32.PACK_AB R176, R29, R176 ;  /* 0x000000b01db0723e */ /* 0x000fc600000000ff */
[----:B------:R-:W-:Y:S02]  /*15050*/  FADD.FTZ R43, R29, R28 ;  /* 0x0000001c1d2b7221 */ /* 0x000fe40000010000 */
[----:B------:R-:W2:Y:S01]  /*15060*/  MUFU.EX2 R181, R58 ;  /* 0x0000003a00b57308 */ /* 0x000ea20000000800 */
[----:B0-----:R-:W-:Y:S01]  /*15070*/  FADD.FTZ R7, R187, R8 ;  /* 0x00000008bb077221 */ /* 0x001fe20000010000 */
[----:B------:R-:W-:Y:S01]  /*15080*/  FADD.FTZ R28, R178, R43 ;  /* 0x0000002bb21c7221 */ /* 0x000fe20000010000 */
[----:B------:R-:W-:Y:S02]  /*15090*/  F2FP.F16.F32.PACK_AB R178, R31, R178 ;  /* 0x000000b21fb2723e */ /* 0x000fe400000000ff */
[----:B------:R-:W-:Y:S01]  /*150a0*/  F2FP.F16.F32.PACK_AB R187, R187, R12 ;  /* 0x0000000cbbbb723e */ /* 0x000fe200000000ff */
[----:B------:R-:W-:Y:S02]  /*150b0*/  FADD.FTZ R43, R31, R28 ;  /* 0x0000001c1f2b7221 */ /* 0x000fe40000010000 */
[----:B------:R-:W0:Y:S01]  /*150c0*/  MUFU.EX2 R60, R60 ;  /* 0x0000003c003c7308 */ /* 0x000e220000000800 */
[----:B-1----:R-:W-:Y:S01]  /*150d0*/  FADD.FTZ R8, R14, R7 ;  /* 0x000000070e087221 */ /* 0x002fe20000010000 */
[----:B------:R-:W-:-:S06]  /*150e0*/  FADD.FTZ R28, R172, R43 ;  /* 0x0000002bac1c7221 */ /* 0x000fcc0000010000 */
        /* <DEDUP_REMOVED lines=51> */
[----:B------:R-:W-:Y:S01]  /*15420*/  F2FP.F16.F32.PACK_AB R171, R41, R24 ;  /* 0x0000001829ab723e */ /* 0x000fe200000000ff */
[----:B------:R-:W-:Y:S02]  /*15430*/  VIADD R4, R72, 0xfffffffe ;  /* 0xfffffffe48047836 */ /* 0x000fe40000000000 */
[C---:B--2---:R-:W-:Y:S01]  /*15440*/  FADD.FTZ R8, R39.reuse, R20 ;  /* 0x0000001427087221 */ /* 0x044fe20000010000 */
[----:B------:R-:W-:Y:S01]  /*15450*/  F2FP.F16.F32.PACK_AB R170, R39, R170 ;  /* 0x000000aa27aa723e */ /* 0x000fe200000000ff */
        /* <DEDUP_REMOVED lines=12> */
.L_x_5069:
[----:B------:R-:W-:-:S13]  /*15520*/  ISETP.NE.AND P1, PT, R11, 0x1, PT ;  /* 0x000000010b00780c */ /* 0x000fda0003f25270 */
[----:B------:R-:W0:Y:S02]  /*15530*/  @P1 LDC.64 R12, c[0x0][0x9e8] ;  /* 0x00027a00ff0c1b82 */ /* 0x000e240000000a00 */
[----:B0-----:R-:W-:-:S05]  /*15540*/  @P1 IMAD.HI.U32 R12, R6, R12, RZ ;  /* 0x0000000c060c1227 */ /* 0x001fca00078e00ff */
[----:B------:R-:W-:-:S07]  /*15550*/  @P1 SHF.R.U32.HI R6, RZ, R13, R12 ;  /* 0x0000000dff061219 */ /* 0x000fce000001160c */
.L_x_5070:
[----:B------:R-:W-:Y:S05]  /*15560*/  BSYNC B0 ;  /* 0x0000000000007941 */ /* 0x000fea0003800000 */
.L_x_5068:
[----:B------:R-:W-:-:S05]  /*15570*/  IMAD R11, R6, R11, R11 ;  /* 0x0000000b060b7224 */ /* 0x000fca00078e020b */
[----:B------:R-:W-:-:S07]  /*15580*/  VIMNMX R10, R10, R11, PT ;  /* 0x0000000b0a0a7248 */ /* 0x000fce0003fe0100 */
.L_x_5067:
[----:B------:R-:W2:Y:S01]  /*15590*/  LDL R12, [R1+0x3c] ;  /* 0x00003c00010c7983 */ /* 0x000ea20000100800 */
[----:B------:R-:W-:Y:S01]  /*155a0*/  IMAD.HI R10, R10, 0x2aaaaaab, RZ ;  /* 0x2aaaaaab0a0a7827 */ /* 0x000fe200078e02ff */
[----:B------:R-:W-:Y:S01]  /*155b0*/  ULDC UR47, c[0x0][0x9e4] ;  /* 0x00027900002f7ab9 */ /* 0x000fe20000000800 */
[----:B------:R-:W-:Y:S01]  /*155c0*/  ULDC UR46, c[0x0][0x9e4] ;  /* 0x00027900002e7ab9 */ /* 0x000fe20000000800 */
[----:B------:R-:W-:Y:S01]  /*155d0*/  ULDC UR39, c[0x0][0x9d8] ;  /* 0x0002760000277ab9 */ /* 0x000fe20000000800 */
[----:B------:R-:W-:Y:S01]  /*155e0*/  ULDC UR43, c[0x0][0x9d8] ;  /* 0x00027600002b7ab9 */ /* 0x000fe20000000800 */
[----:B------:R-:W-:Y:S01]  /*155f0*/  SHF.R.U32.HI R9, RZ, 0x1f, R10 ;  /* 0x0000001fff097819 */ /* 0x000fe2000001160a */
[----:B------:R-:W-:Y:S01]  /*15600*/  ULDC UR42, c[0x0][0x9d8] ;  /* 0x00027600002a7ab9 */ /* 0x000fe20000000800 */
[----:B------:R-:W-:Y:S01]  /*15610*/  ULDC UR50, c[0x0][0x988] ;  /* 0x0002620000327ab9 */ /* 0x000fe20000000800 */
[----:B------:R-:W-:Y:S01]  /*15620*/  ULDC UR54, c[0x0][0x988] ;  /* 0x0002620000367ab9 */ /* 0x000fe20000000800 */
[----:B------:R-:W-:Y:S01]  /*15630*/  LEA.HI.SX32 R9, R10, R9, 0x1c ;  /* 0x000000090a097211 */ /* 0x000fe200078fe2ff */
[----:B------:R-:W-:Y:S01]  /*15640*/  ULDC UR51, c[0x0][0x988] ;  /* 0x0002620000337ab9 */ /* 0x000fe20000000800 */
[----:B------:R-:W-:Y:S01]  /*15650*/  ULDC UR58, c[0x0][0x9e0] ;  /* 0x00027800003a7ab9 */ /* 0x000fe20000000800 */
[----:B------:R-:W-:Y:S01]  /*15660*/  ULDC UR55, c[0x0][0x9e0] ;  /* 0x0002780000377ab9 */ /* 0x000fe20000000800 */
[----:B------:R-:W-:Y:S01]  /*15670*/  BSSY B1, `(.L_x_5071) ;  /* 0x00003fb000017945 */ /* 0x000fe20003800000 */
[----:B------:R-:W-:Y:S01]  /*15680*/  MOV R6, 0x3f800000 ;  /* 0x3f80000000067802 */ /* 0x000fe20000000f00 */
[----:B------:R-:W-:Y:S01]  /*15690*/  IMAD.MOV.U32 R11, RZ, RZ, 0x3f800000 ;  /* 0x3f800000ff0b7424 */ /* 0x000fe200078e00ff */
        /* <DEDUP_REMOVED lines=48> */
[----:B--2---:R-:W-:-:S04]  /*159a0*/  VIMNMX R226, R12, R9, !PT ;  /* 0x000000090ce27248 */ /* 0x004fc80007fe0100 */
[----:B------:R-:W-:-:S13]  /*159b0*/  ISETP.GE.AND P1, PT, R4, R226, PT ;  /* 0x000000e20400720c */ /* 0x000fda0003f26270 */
[----:B------:R-:W-:Y:S05]  /*159c0*/  @!P1 BRA `(.L_x_5072) ;  /* 0x0000003c00149947 */ /* 0x000fea0003800000 */
[----:B------:R-:W-:Y:S01]  /*159d0*/  BSSY B0, `(.L_x_5073) ;  /* 0x00003c0000007945 */ /* 0x000fe20003800000 */
[----:B------:R-:W-:Y:S02]  /*159e0*/  IMAD.MOV.U32 R6, RZ, RZ, 0x3f800000 ;  /* 0x3f800000ff067424 */ /* 0x000fe400078e00ff */
[----:B------:R-:W-:-:S07]  /*159f0*/  IMAD.MOV.U32 R119, RZ, RZ, RZ ;  /* 0x000000ffff777224 */ /* 0x000fce00078e00ff */
.L_x_5094:
[----:B------:R-:W-:-:S05]  /*15a00*/  VIADD R9, R193, 0x1 ;  /* 0x00000001c1097836 */ /* 0x000fca0000000000 */
[----:B------:R-:W-:-:S04]  /*15a10*/  ISETP.NE.AND P1, PT, R9, 0x2, PT ;  /* 0x000000020900780c */ /* 0x000fc80003f25270 */
[----:B------:R-:W-:Y:S02]  /*15a20*/  SEL R5, RZ, 0x1, P1 ;  /* 0x00000001ff057807 */ /* 0x000fe40000800000 */
[----:B------:R-:W-:Y:S02]  /*15a30*/  SEL R9, R9, RZ, P1 ;  /* 0x000000ff09097207 */ /* 0x000fe40000800000 */
[----:B------:R-:W-:Y:S01]  /*15a40*/  LOP3.LUT R12, R198, R5, RZ, 0x3c, !PT ;  /* 0x00000005c60c7212 */ /* 0x000fe200078e3cff */
[----:B------:R-:W-:Y:S06]  /*15a50*/  @!P0 BRA `(.L_x_5074) ;  /* 0x0000000000048947 */ /* 0x000fec0003800000 */
[----:B------:R-:W-:Y:S01]  /*15a60*/  BPT.TRAP 0x1 ;  /* 0x000000040000795c */ /* 0x000fe20000300000 */
.L_x_5074:
[----:B------:R-:W-:Y:S02]  /*15a70*/  LEA R5, R9, R2, 0x3 ;  /* 0x0000000209057211 */ /* 0x000fe400078e18ff */
[----:B------:R-:W-:-:S04]  /*15a80*/  SHF.L.U32 R10, R12, 0x1f, RZ ;  /* 0x0000001f0c0a7819 */ /* 0x000fc800000006ff */
[----:B------:R0:W1:Y:S01]  /*15a90*/  SYNCS.PHASECHK.TRANS64.TRYWAIT P1, [R5+URZ+0x30830], R10 ;  /* 0x0308300a050075a7 */ /* 0x000062000802017f */
[----:B------:R-:W-:Y:S05]  /*15aa0*/  @!P0 BRA `(.L_x_5075) ;  /* 0x0000000000048947 */ /* 0x000fea0003800000 */
[----:B------:R-:W-:Y:S01]  /*15ab0*/  BPT.TRAP 0x1 ;  /* 0x000000040000795c */ /* 0x000fe20000300000 */
.L_x_5075:
[----:B------:R-:W-:Y:S01]  /*15ac0*/  IMAD R126, R9, 0x900, R217 ;  /* 0x00000900097e7824 */ /* 0x000fe200078e02d9 */
[----:B------:R-:W-:Y:S03]  /*15ad0*/  BSSY B2, `(.L_x_5076) ;  /* 0x0000006000027945 */ /* 0x000fe60003800000 */
[C---:B------:R-:W-:Y:S02]  /*15ae0*/  VIADD R122, R126.reuse, 0x2 ;  /* 0x000000027e7a7836 */ /* 0x040fe40000000000 */
[----:B------:R-:W-:Y:S01]  /*15af0*/  VIADD R124, R126, 0x4 ;  /* 0x000000047e7c7836 */ /* 0x000fe20000000000 */
[----:B-1----:R-:W-:Y:S06]  /*15b00*/  @P1 BRA `(.L_x_5077) ;  /* 0x0000000000081947 */ /* 0x002fec0003800000 */
[----:B------:R-:W1:Y:S02]  /*15b10*/  SYNCS.PHASECHK.TRANS64.TRYWAIT P1, [R5+URZ+0x30830], R10 ;  /* 0x0308300a050075a7 */ /* 0x000e64000802017f */
[----:B-1----:R-:W-:Y:S05]  /*15b20*/  @!P1 BRA `(.L_x_5078) ;  /* 0x00000164003c9947 */ /* 0x002fea0003800000 */
.L_x_5077:
[----:B------:R-:W-:Y:S05]  /*15b30*/  BSYNC B2 ;  /* 0x0000000000027941 */ /* 0x000fea0003800000 */
.L_x_5076:
[----:B------:R-:W2:Y:S01]  /*15b40*/  LDL.64 R128, [R1+0x28] ;  /* 0x0000280001807983 */ /* 0x000ea20000100a00 */
[----:B------:R-:W-:Y:S01]  /*15b50*/  IMAD.MOV.U32 R120, RZ, RZ, R126 ;  /* 0x000000ffff787224 */ /* 0x000fe200078e007e */
[----:B------:R-:W-:Y:S01]  /*15b60*/  MOV R209, UR46 ;  /* 0x0000002e00d17c02 */ /* 0x000fe20008000f00 */
[----:B------:R-:W-:Y:S01]  /*15b70*/  IMAD.MOV.U32 R121, RZ, RZ, 0x40000040 ;  /* 0x40000040ff797424 */ /* 0x000fe200078e00ff */
[----:B------:R-:W-:Y:S01]  /*15b80*/  R2UR UR46, R122 ;  /* 0x000000007a2e72ca */ /* 0x000fe200000e0000 */
[----:B------:R-:W-:Y:S01]  /*15b90*/  IMAD.MOV.U32 R122, RZ, RZ, R124 ;  /* 0x000000ffff7a7224 */ /* 0x000fe200078e007c */
[----:B------:R-:W-:Y:S01]  /*15ba0*/  MOV R213, UR50 ;  /* 0x0000003200d57c02 */ /* 0x000fe20008000f00 */
[----:B------:R-:W-:Y:S01]  /*15bb0*/  VIADD R124, R126, 0x300 ;  /* 0x000003007e7c7836 */ /* 0x000fe20000000000 */
[----:B------:R-:W-:Y:S01]  /*15bc0*/  R2UR UR50, R120 ;  /* 0x00000000783272ca */ /* 0x000fe200000e0000 */
[----:B------:R-:W-:Y:S01]  /*15bd0*/  IMAD.MOV.U32 R123, RZ, RZ, 0x40000040 ;  /* 0x40000040ff7b7424 */ /* 0x000fe200078e00ff */
[----:B------:R-:W-:Y:S01]  /*15be0*/  IADD3 R120, R126, 0x6, RZ ;  /* 0x000000067e787810 */ /* 0x000fe20007ffe0ff */
[----:B------:R-:W-:Y:S01]  /*15bf0*/  IMAD.MOV.U32 R125, RZ, RZ, 0x40000040 ;  /* 0x40000040ff7d7424 */ /* 0x000fe200078e00ff */
[----:B------:R-:W-:Y:S01]  /*15c00*/  MOV R21, UR42 ;  /* 0x0000002a00157c02 */ /* 0x000fe20008000f00 */
[----:B------:R-:W-:Y:S01]  /*15c10*/  IMAD.MOV.U32 R127, RZ, RZ, 0x40000040 ;  /* 0x40000040ff7f7424 */ /* 0x000fe200078e00ff */
[----:B------:R-:W-:Y:S01]  /*15c20*/  MOV R13, UR38 ;  /* 0x00000026000d7c02 */ /* 0x000fe20008000f00 */
[-C--:B------:R-:W-:Y:S01]  /*15c30*/  FMUL.FTZ R24, R24, R11.reuse ;  /* 0x0000000b18187220 */ /* 0x080fe20000410000 */
[----:B------:R-:W-:Y:S01]  /*15c40*/  R2UR UR42, R122 ;  /* 0x000000007a2a72ca */ /* 0x000fe200000e0000 */
[----:B------:R-:W-:Y:S01]  /*15c50*/  VIADD R122, R126, 0x302 ;  /* 0x000003027e7a7836 */ /* 0x000fe20000000000 */
[----:B------:R-:W-:Y:S01]  /*15c60*/  R2UR UR34, R124 ;  /* 0x000000007c2272ca */ /* 0x000fe200000e0000 */
[----:B------:R-:W-:Y:S01]  /*15c70*/  VIADD R124, R126, 0x306 ;  /* 0x000003067e7c7836 */ /* 0x000fe20000000000 */
[----:B------:R-:W-:Y:S01]  /*15c80*/  R2UR UR38, R120 ;  /* 0x00000000782672ca */ /* 0x000fe200000e0000 */
[-C--:B------:R-:W-:Y:S01]  /*15c90*/  FMUL.FTZ R25, R25, R11.reuse ;  /* 0x0000000b19197220 */ /* 0x080fe20000410000 */
[----:B------:R-:W-:Y:S01]  /*15ca0*/  IADD3 R120, R126, 0x304, RZ ;  /* 0x000003047e787810 */ /* 0x000fe20007ffe0ff */
[-C--:B------:R-:W-:Y:S01]  /*15cb0*/  FMUL.FTZ R28, R28, R11.reuse ;  /* 0x0000000b1c1c7220 */ /* 0x080fe20000410000 */
[----:B------:R-:W-:Y:S01]  /*15cc0*/  MOV R212, UR51 ;  /* 0x0000003300d47c02 */ /* 0x000fe20008000f00 */
        /* <DEDUP_REMOVED lines=8> */
[----:B------:R-:W-:Y:S01]  /*15d50*/  VIADD R120, R126, 0x600 ;  /* 0x000006007e787836 */ /* 0x000fe20000000000 */
[----:B------:R-:W-:Y:S01]  /*15d60*/  R2UR UR22, R124 ;  /* 0x000000007c1672ca */ /* 0x000fe200000e0000 */
[C---:B------:R-:W-:Y:S01]  /*15d70*/  VIADD R124, R126.reuse, 0x604 ;  /* 0x000006047e7c7836 */ /* 0x040fe20000000000 */
[----:B------:R-:W-:Y:S01]  /*15d80*/  R2UR UR51, R121 ;  /* 0x00000000793372ca */ /* 0x000fe200000e0000 */
[-C--:B------:R-:W-:Y:S01]  /*15d90*/  FMUL.FTZ R37, R37, R11.reuse ;  /* 0x0000000b25257220 */ /* 0x080fe20000410000 */
[C---:B------:R-:W-:Y:S01]  /*15da0*/  IADD3 R122, R126.reuse, 0x602, RZ ;  /* 0x000006027e7a7810 */ /* 0x040fe20007ffe0ff */
[----:B------:R-:W-:Y:S01]  /*15db0*/  VIADD R126, R126, 0x606 ;  /* 0x000006067e7e7836 */ /* 0x000fe20000000000 */
[----:B------:R-:W-:Y:S01]  /*15dc0*/  MOV R208, UR47 ;  /* 0x0000002f00d07c02 */ /* 0x000fe20008000f00 */
[-C--:B------:R-:W-:Y:S01]  /*15dd0*/  FMUL.FTZ R40, R40, R11.reuse ;  /* 0x0000000b28287220 */ /* 0x080fe20000410000 */
[----:B------:R-:W-:Y:S01]  /*15de0*/  MOV R20, UR43 ;  /* 0x0000002b00147c02 */ /* 0x000fe20008000f00 */
[-C--:B------:R-:W-:Y:S01]  /*15df0*/  FMUL.FTZ R41, R41, R11.reuse ;  /* 0x0000000b29297220 */ /* 0x080fe20000410000 */
[----:B01----:R-:W-:Y:S01]  /*15e00*/  MOV R10, UR39 ;  /* 0x00000027000a7c02 */ /* 0x003fe20008000f00 */
        /* <DEDUP_REMOVED lines=109> */
[----:B------:R-:W-:-:S11]  /*164e0*/  WARPGROUP.ARRIVE ;  /* 0x00000000000079c5 */ /* 0x000fd60000000000 */
[----:B------:R-:W-:Y:S01]  /*164f0*/  HGMMA.64x96x16.F32 R120, gdesc[UR48], RZ, !UPT, gsb0 ;  /* 0x01600000307879f0 */ /* 0x000fe2000c0008ff */
[----:B------:R-:W-:Y:S02]  /*16500*/  R2UR UR51, R212 ;  /* 0x00000000d43372ca */ /* 0x000fe400000e0000 */
[----:B------:R-:W-:Y:S02]  /*16510*/  R2UR UR50, R213 ;  /* 0x00000000d53272ca */ /* 0x000fe400000e0000 */
[----:B------:R-:W2:Y:S01]  /*16520*/  LDL.64 R212, [R1+0x20] ;  /* 0x0000200001d47983 */ /* 0x000ea20000100a00 */
[----:B------:R-:W-:Y:S02]  /*16530*/  WARPGROUP.DEPBAR.LE gsb0, 0x0 ;  /* 0x00008000000079c5 */ /* 0x000fe40000010000 */
[----:B------:R-:W-:Y:S01]  /*16540*/  WARPGROUP.ARRIVE ;  /* 0x00000000000079c5 */ /* 0x000fe20000000000 */
[----:B--2---:R-:W-:Y:S02]  /*16550*/  R2UR UR44, R212 ;  /* 0x00000000d42c72ca */ /* 0x004fe400000e0000 */
[----:B------:R-:W-:-:S02]  /*16560*/  R2UR UR45, R213 ;  /* 0x00000000d52d72ca */ /* 0x000fc400000e0000 */
[----:B------:R-:W-:Y:S01]  /*16570*/  R2UR UR49, R214 ;  /* 0x00000000d63172ca */ /* 0x000fe200000e0000 */
[----:B------:R-:W2:Y:S10]  /*16580*/  LDL.64 R212, [R1] ;  /* 0x0000000001d47983 */ /* 0x000eb40000100a00 */
[----:B------:R-:W-:Y:S01]  /*16590*/  HGMMA.64x96x16.F32 R120, gdesc[UR44], R120, gsb0 ;  /* 0x016000002c7879f0 */ /* 0x000fe20008000878 */
[----:B------:R-:W-:-:S02]  /*165a0*/  R2UR UR45, R210 ;  /* 0x00000000d22d72ca */ /* 0x000fc400000e0000 */
[----:B------:R-:W-:Y:S02]  /*165b0*/  R2UR UR44, R211 ;  /* 0x00000000d32c72ca */ /* 0x000fe400000e0000 */
[----:B------:R-:W3:Y:S01]  /*165c0*/  LDL.64 R210, [R1+0x18] ;  /* 0x0000180001d27983 */ /* 0x000ee20000100a00 */
[----:B------:R-:W-:Y:S02]  /*165d0*/  R2UR UR47, R208 ;  /* 0x00000000d02f72ca */ /* 0x000fe400000e0000 */
[----:B------:R-:W-:Y:S02]  /*165e0*/  R2UR UR46, R209 ;  /* 0x00000000d12e72ca */ /* 0x000fe400000e0000 */
[----:B------:R-:W4:Y:S01]  /*165f0*/  LDL.64 R208, [R1+0x10] ;  /* 0x0000100001d07983 */ /* 0x000f220000100a00 */
[----:B------:R-:W-:-:S03]  /*16600*/  R2UR UR48, R215 ;  /* 0x00000000d73072ca */ /* 0x000fc600000e0000 */
[----:B------:R-:W5:Y:S01]  /*16610*/  LDL.64 R214, [R1+0x8] ;  /* 0x0000080001d67983 */ /* 0x000f620000100a00 */
[----:B------:R-:W-:Y:S02]  /*16620*/  WARPGROUP.DEPBAR.LE gsb0, 0x0 ;  /* 0x00008000000079c5 */ /* 0x000fe40000010000 */
[----:B------:R-:W-:Y:S01]  /*16630*/  WARPGROUP.ARRIVE ;  /* 0x00000000000079c5 */ /* 0x000fe20000000000 */
[----:B---3--:R-:W-:Y:S02]  /*16640*/  R2UR UR40, R210 ;  /* 0x00000000d22872ca */ /* 0x008fe400000e0000 */
[----:B------:R-:W-:-:S13]  /*16650*/  R2UR UR41, R211 ;  /* 0x00000000d32972ca */ /* 0x000fda00000e0000 */
[----:B------:R-:W-:Y:S01]  /*16660*/  HGMMA.64x96x16.F32 R120, gdesc[UR40], R120, gsb0 ;  /* 0x01600000287879f0 */ /* 0x000fe20008000878 */
[----:B----4-:R-:W-:Y:S02]  /*16670*/  R2UR UR36, R208 ;  /* 0x00000000d02472ca */ /* 0x010fe400000e0000 */
[----:B------:R-:W-:Y:S02]  /*16680*/  R2UR UR37, R209 ;  /* 0x00000000d12572ca */ /* 0x000fe400000e0000 */
[----:B-----5:R-:W-:Y:S02]  /*16690*/  R2UR UR32, R214 ;  /* 0x00000000d62072ca */ /* 0x020fe400000e0000 */
[----:B------:R-:W-:Y:S01]  /*166a0*/  R2UR UR33, R215 ;  /* 0x00000000d72172ca */ /* 0x000fe200000e0000 */
[----:B------:R-:W-:Y:S02]  /*166b0*/  WARPGROUP.DEPBAR.LE gsb0, 0x0 ;  /* 0x00008000000079c5 */ /* 0x000fe40000010000 */
[----:B------:R-:W-:-:S06]  /*166c0*/  WARPGROUP.ARRIVE ;  /* 0x00000000000079c5 */ /* 0x000fcc0000000000 */
[----:B------:R-:W-:Y:S01]  /*166d0*/  HGMMA.64x96x16.F32 R120, gdesc[UR36], R120, gsb0 ;  /* 0x01600000247879f0 */ /* 0x000fe20008000878 */
[----:B--2---:R-:W-:Y:S02]  /*166e0*/  R2UR UR28, R212 ;  /* 0x00000000d41c72ca */ /* 0x004fe400000e0000 */
[----:B------:R-:W-:Y:S01]  /*166f0*/  R2UR UR29, R213 ;  /* 0x00000000d51d72ca */ /* 0x000fe200000e0000 */
        /* <DEDUP_REMOVED lines=23> */
[----:B------:R-:W-:Y:S02]  /*16870*/  R2UR UR41, R206 ;  /* 0x00000000ce2972ca */ /* 0x000fe400000e0000 */
[----:B------:R-:W-:Y:S01]  /*16880*/  R2UR UR40, R207 ;  /* 0x00000000cf2872ca */ /* 0x000fe200000e0000 */
[----:B------:R-:W-:Y:S02]  /*16890*/  WARPGROUP.DEPBAR.LE gsb0, 0x0 ;  /* 0x00008000000079c5 */ /* 0x000fe40000010000 */
[----:B------:R-:W-:-:S06]  /*168a0*/  WARPGROUP.ARRIVE ;  /* 0x00000000000079c5 */ /* 0x000fcc0000000000 */
[----:B------:R-:W-:Y:S04]  /*168b0*/  HGMMA.64x96x16.F32 R120, gdesc[UR12], R120, gsb0 ;  /* 0x016000000c7879f0 */ /* 0x000fe80008000878 */
        /* <DEDUP_REMOVED lines=15> */
[----:B------:R-:W-:Y:S01]  /*169b0*/  R2UR UR38, R13 ;  /* 0x000000000d2672ca */ /* 0x000fe200000e0000 */
[----:B------:R-:W-:Y:S02]  /*169c0*/  WARPGROUP.DEPBAR.LE gsb0, 0x0 ;  /* 0x00008000000079c5 */ /* 0x000fe40000010000 */
[----:B------:R-:W-:-:S12]  /*169d0*/  @!P0 BRA `(.L_x_5079) ;  /* 0x0000000000048947 */ /* 0x000fd80003800000 */
[----:B------:R-:W-:Y:S01]  /*169e0*/  BPT.TRAP 0x1 ;  /* 0x000000040000795c */ /* 0x000fe20000300000 */
.L_x_5079:
[----:B------:R-:W-:Y:S02]  /*169f0*/  SHF.L.U32 R6, R198, 0x1f, RZ ;  /* 0x0000001fc6067819 */ /* 0x000fe400000006ff */
[----:B------:R-:W-:-:S04]  /*16a00*/  LEA R13, R193, R2, 0x3 ;  /* 0x00000002c10d7211 */ /* 0x000fc800078e18ff */
[----:B------:R0:W1:Y:S01]  /*16a10*/  SYNCS.PHASECHK.TRANS64.TRYWAIT P1, [R13+URZ+0x30850], R6 ;  /* 0x030850060d0075a7 */ /* 0x000062000802017f */
[----:B------:R-:W-:Y:S05]  /*16a20*/  @!P0 BRA `(.L_x_5080) ;  /* 0x0000000000048947 */ /* 0x000fea0003800000 */
[----:B------:R-:W-:Y:S01]  /*16a30*/  BPT.TRAP 0x1 ;  /* 0x000000040000795c */ /* 0x000fe20000300000 */
.L_x_5080:
[----:B------:R-:W-:Y:S04]  /*16a40*/  BSSY B2, `(.L_x_5081) ;  /* 0x0000004000027945 */ /* 0x000fe80003800000 */
[----:B-1----:R-:W-:Y:S05]  /*16a50*/  @P1 BRA `(.L_x_5082) ;  /* 0x0000000000081947 */ /* 0x002fea0003800000 */
[----:B------:R-:W1:Y:S02]  /*16a60*/  SYNCS.PHASECHK.TRANS64.TRYWAIT P1, [R13+URZ+0x30850], R6 ;  /* 0x030850060d0075a7 */ /* 0x000e64000802017f */
[----:B-1----:R-:W-:Y:S05]  /*16a70*/  @!P1 BRA `(.L_x_5083) ;  /* 0x00000154007c9947 */ /* 0x002fea0003800000 */
.L_x_5082:
[----:B------:R-:W-:Y:S05]  /*16a80*/  BSYNC B2 ;  /* 0x0000000000027941 */ /* 0x000fea0003800000 */
.L_x_5081:
[----:B01----:R-:W-:Y:S01]  /*16a90*/  VIADD R6, R2, 0x400 ;  /* 0x0000040002067836 */ /* 0x003fe20000000000 */
[----:B------:R-:W-:Y:S01]  /*16aa0*/  WARPGROUP.ARRIVE ;  /* 0x00000000000079c5 */ /* 0x000fe20000000000 */
[----:B------:R-:W-:Y:S01]  /*16ab0*/  IMAD.MOV.U32 R11, RZ, RZ, 0x40000040 ;  /* 0x40000040ff0b7424 */ /* 0x000fe200078e00ff */
[----:B------:R-:W-:Y:S02]  /*16ac0*/  MOV R15, 0x40000040 ;  /* 0x40000040000f7802 */ /* 0x000fe40000000f00 */
        /* <DEDUP_REMOVED lines=24> */
[C---:B------:R-:W-:Y:S01]  /*16c50*/  VIADD R14, R10.reuse, 0x200 ;  /* 0x000002000a0e7836 */ /* 0x040fe20000000000 */
[----:B------:R-:W-:Y:S01]  /*16c60*/  R2UR UR7, R15 ;  /* 0x000000000f0772ca */ /* 0x000fe200000e0000 */
[----:B------:R-:W-:Y:S02]  /*16c70*/  IMAD.MOV.U32 R15, RZ, RZ, 0x40000040 ;  /* 0x40000040ff0f7424 */ /* 0x000fe400078e00ff */
        /* <DEDUP_REMOVED lines=17> */
.L_x_5084:
[----:B------:R-:W2:Y:S01]  /*16d90*/  LDL R170, [R1+0x30] ;  /* 0x0000300001aa7983 */ /* 0x000ea20000100800 */
[----:B------:R-:W0:Y:S03]  /*16da0*/  LDC R171, c[0x0][0x448] ;  /* 0x00011200ffab7b82 */ /* 0x000e260000000800 */
[----:B------:R-:W2:Y:S04]  /*16db0*/  LDL R169, [R1+0x44] ;  /* 0x0000440001a97983 */ /* 0x000ea80000100800 */
[----:B------:R-:W3:Y:S01]  /*16dc0*/  LDL R168, [R1+0x40] ;  /* 0x0000400001a87983 */ /* 0x000ee20000100800 */
        /* <DEDUP_REMOVED lines=16> */
[----:B0-----:R-:W-:Y:S01]  /*16ed0*/  ISETP.NE.AND P2, PT, R171, 0x1, PT ;  /* 0x00000001ab00780c */ /* 0x001fe20003f45270 */
        /* <DEDUP_REMOVED lines=19> */
[----:B------:R-:W-:Y:S01]  /*17010*/  IMAD R164, R4, -0x60, RZ ;  /* 0xffffffa004a47824 */ /* 0x000fe200078e02ff */
        /* <DEDUP_REMOVED lines=10> */
[----:B------:R-:W-:Y:S01]  /*170c0*/  PRMT R5, R203, 0x654, R5 ;  /* 0x00000654cb057816 */ /* 0x000fe20000000005 */
[----:B------:R-:W-:Y:S01]  /*170d0*/  FMUL.FTZ R152, R159, UR43 ;  /* 0x0000002b9f987c20 */ /* 0x000fe20008410000 */
[----:B------:R-:W-:Y:S01]  /*170e0*/  FMUL.FTZ R157, R160, UR43 ;  /* 0x0000002ba09d7c20 */ /* 0x000fe20008410000 */
[----:B------:R-:W-:Y:S01]  /*170f0*/  FMUL.FTZ R155, R163, UR43 ;  /* 0x0000002ba39b7c20 */ /* 0x000fe20008410000 */
[----:B------:R-:W-:Y:S01]  /*17100*/  FMUL.FTZ R163, R165, UR43 ;  /* 0x0000002ba5a37c20 */ /* 0x000fe20008410000 */
[----:B------:R-:W-:Y:S01]  /*17110*/  FMUL.FTZ R159, R166, UR43 ;  /* 0x0000002ba69f7c20 */ /* 0x000fe20008410000 */
[----:B------:R-:W-:Y:S01]  /*17120*/  FMUL.FTZ R160, R167, UR43 ;  /* 0x0000002ba7a07c20 */ /* 0x000fe20008410000 */
[----:B------:R3:W-:Y:S01]  /*17130*/  SYNCS.ARRIVE.TRANS64.RED.A1T0 RZ, [R5+URZ], RZ ;  /* 0x000000ff05ff79a7 */ /* 0x0007e2000810043f */
[----:B------:R-:W-:Y:S01]  /*17140*/  LOP3.LUT P1, RZ, R22, 0x80000, RZ, 0xc0, !PT ;  /* 0x0008000016ff7812 */ /* 0x000fe2000782c0ff */
        /* <DEDUP_REMOVED lines=29> */
[----:B------:R-:W3:Y:S01]  /*17320*/  MUFU.TANH R146, R146 ;  /* 0x0000009200927308 */ /* 0x000ee20000002400 */
[----:B--2---:R-:W-:-:S07]  /*17330*/  IMAD.IADD R161, R169, 0x1, R170 ;  /* 0x00000001a9a17824 */ /* 0x004fce00078e02aa */
[----:B------:R-:W2:Y:S01]  /*17340*/  MUFU.TANH R143, R143 ;  /* 0x0000008f008f7308 */ /* 0x000ea20000002400 */
[----:B0-----:R-:W-:-:S05]  /*17350*/  @P2 IMAD.HI.U32 R129, R161, R129, RZ ;  /* 0x00000081a1812227 */ /* 0x001fca00078e00ff */
[----:B-1----:R-:W-:Y:S01]  /*17360*/  @P2 SHF.R.U32.HI R161, RZ, R128, R129 ;  /* 0x00000080ffa12219 */ /* 0x002fe20000011681 */
[----:B------:R-:W-:Y:S01]  /*17370*/  VIADD R128, R164, 0x1 ;  /* 0x00000001a4807836 */ /* 0x000fe20000000000 */
[----:B------:R-:W0:Y:S03]  /*17380*/  MUFU.TANH R144, R144 ;  /* 0x0000009000907308 */ /* 0x000e260000002400 */
[----:B------:R-:W1:Y:S01]  /*17390*/  SHFL.IDX PT, R169, R161, RZ, 0x1c1f ;  /* 0x001c1fffa1a97589 */ /* 0x000e6200000e0000 */
[----:B---3--:R-:W-:-:S04]  /*173a0*/  IMAD R5, R168, -0x2, R128 ;  /* 0xfffffffea8057824 */ /* 0x008fc800078e0280 */
[----:B------:R-:W3:Y:S01]  /*173b0*/  MUFU.TANH R149, R149 ;  /* 0x0000009500957308 */ /* 0x000ee20000002400 */
[----:B------:R-:W-:Y:S01]  /*173c0*/  IADD3 R167, -R199, R5, R200 ;  /* 0x00000005c7a77210 */ /* 0x000fe20007ffe1c8 */
[----:B------:R-:W-:-:S03]  /*173d0*/  VIADD R5, R5, 0xffffffff ;  /* 0xffffffff05057836 */ /* 0x000fc60000000000 */
[C---:B------:R-:W-:Y:S01]  /*173e0*/  IADD3 R168, R167.reuse, UR58, RZ ;  /* 0x0000003aa7a87c10 */ /* 0x040fe2000fffe0ff */
[----:B------:R-:W-:Y:S02]  /*173f0*/  VIADD R167, R167, UR38 ;  /* 0x00000026a7a77c36 */ /* 0x000fe40008000000 */
[----:B------:R-:W0:Y:S08]  /*17400*/  MUFU.TANH R150, R150 ;  /* 0x0000009600967308 */ /* 0x000e300000002400 */
[----:B------:R-:W0:Y:S01]  /*17410*/  MUFU.TANH R147, R147 ;  /* 0x0000009300937308 */ /* 0x000e220000002400 */
[----:B-1----:R-:W-:Y:S01]  /*17420*/  IMAD.IADD R166, R168, 0x1, R169 ;  /* 0x00000001a8a67824 */ /* 0x002fe200078e02a9 */
[----:B------:R-:W-:-:S06]  /*17430*/  IADD3 R165, R167, R169, RZ ;  /* 0x000000a9a7a57210 */ /* 0x000fcc0007ffe0ff */
        /* <DEDUP_REMOVED lines=26> */
.L_x_5087:
[----:B------:R-:W-:-:S05]  /*175e0*/  IMAD.U32 R170, RZ, RZ, UR47 ;  /* 0x0000002fffaa7e24 */ /* 0x000fca000f8e00ff */
[----:B------:R-:W-:-:S13]  /*175f0*/  ISETP.NE.AND P1, PT, R170, 0x1, PT ;  /* 0x00000001aa00780c */ /* 0x000fda0003f25270 */
[----:B------:R-:W1:Y:S02]  /*17600*/  @P1 LDC.64 R128, c[0x0][0x9e8] ;  /* 0x00027a00ff801b82 */ /* 0x000e640000000a00 */
[----:B-1----:R-:W-:-:S05]  /*17610*/  @P1 IMAD.HI.U32 R128, R169, R128, RZ ;  /* 0x00000080a9801227 */ /* 0x002fca00078e00ff */
[----:B------:R-:W-:-:S07]  /*17620*/  @P1 SHF.R.U32.HI R169, RZ, R129, R128 ;  /* 0x00000081ffa91219 */ /* 0x000fce0000011680 */
.L_x_5088:
[----:B------:R-:W-:Y:S05]  /*17630*/  BSYNC B2 ;  /* 0x0000000000027941 */ /* 0x000fea0003800000 */
.L_x_5086:
[----:B------:R-:W-:-:S05]  /*17640*/  IMAD R169, R169, R170, R5 ;  /* 0x000000aaa9a97224 */ /* 0x000fca00078e0205 */
[----:B------:R-:W-:Y:S02]  /*17650*/  VIADDMNMX R166, R169, R170, R166, PT ;  /* 0x000000aaa9a67246 */ /* 0x000fe400038001a6 */
[----:B------:R-:W-:-:S07]  /*17660*/  VIMNMX R165, R165, R169, !PT ;  /* 0x000000a9a5a57248 */ /* 0x000fce0007fe0100 */
.L_x_5085:
        /* <DEDUP_REMOVED lines=13> */
[----:B------:R-:W-:Y:S01]  /*17740*/  @P5 LOP3.LUT R22, R22, 0x4, RZ, 0xfc, !PT ;  /* 0x0000000416165812 */ /* 0x000fe200078efcff */
[----:B-1----:R-:W-:Y:S01]  /*17750*/  IMAD.IADD R168, R168, 0x1, R161 ;  /* 0x00000001a8a87824 */ /* 0x002fe200078e02a1 */
        /* <DEDUP_REMOVED lines=9> */
[----:B------:R-:W-:Y:S02]  /*177f0*/  ISETP.GT.AND P3, PT, R165, 0x11, !P4 ;  /* 0x00000011a500780c */ /* 0x000fe40006764270 */
[----:B------:R-:W-:-:S02]  /*17800*/  IADD3 R167, R167, R161, RZ ;  /* 0x000000a1a7a77210 */ /* 0x000fc40007ffe0ff */
        /* <DEDUP_REMOVED lines=75> */
[----:B0-----:R-:W-:Y:S02]  /*17cc0*/  FSEL R150, R150, -INF , !P3 ;  /* 0xff80000096967808 */ /* 0x001fe40005800000 */
        /* <DEDUP_REMOVED lines=49> */
.L_x_5091:
[----:B------:R-:W-:-:S05]  /*17fe0*/  IMAD.U32 R164, RZ, RZ, UR47 ;  /* 0x0000002fffa47e24 */ /* 0x000fca000f8e00ff */
[----:B------:R-:W-:-:S13]  /*17ff0*/  ISETP.NE.AND P6, PT, R164, 0x1, PT ;  /* 0x00000001a400780c */ /* 0x000fda0003fc5270 */
[----:B------:R-:W0:Y:S02]  /*18000*/  @P6 LDC.64 R128, c[0x0][0x9e8] ;  /* 0x00027a00ff806b82 */ /* 0x000e240000000a00 */
[----:B0-----:R-:W-:-:S05]  /*18010*/  @P6 IMAD.HI.U32 R128, R161, R128, RZ ;  /* 0x00000080a1806227 */ /* 0x001fca00078e00ff */
[----:B------:R-:W-:-:S07]  /*18020*/  @P6 SHF.R.U32.HI R161, RZ, R129, R128 ;  /* 0x00000081ffa16219 */ /* 0x000fce0000011680 */
.L_x_5092:
[----:B------:R-:W-:Y:S05]  /*18030*/  BSYNC B2 ;  /* 0x0000000000027941 */ /* 0x000fea0003800000 */
.L_x_5090:
[----:B------:R-:W-:-:S05]  /*18040*/  IMAD R5, R161, R164, R5 ;  /* 0x000000a4a1057224 */ /* 0x000fca00078e0205 */
[----:B------:R-:W-:Y:S02]  /*18050*/  VIADDMNMX R168, R5, R164, R168, PT ;  /* 0x000000a405a87246 */ /* 0x000fe400038001a8 */
[----:B------:R-:W-:-:S07]  /*18060*/  VIMNMX R167, R167, R5, !PT ;  /* 0x00000005a7a77248 */ /* 0x000fce0007fe0100 */
.L_x_5089:
        /* <DEDUP_REMOVED lines=65> */
[----:B------:R-:W-:Y:S01]  /*18480*/  FMNMX.FTZ R14, R162, R5, !PT ;  /* 0x00000005a20e7209 */ /* 0x000fe20007810000 */
[----:B------:R-:W-:Y:S01]  /*18490*/  IMAD.U32 R5, RZ, RZ, UR54 ;  /* 0x00000036ff057e24 */ /* 0x000fe2000f8e00ff */
[----:B------:R-:W-:-:S02]  /*184a0*/  ISETP.GT.AND P1, PT, R167, 0x30, !P1 ;  /* 0x00000030a700780c */ /* 0x000fc40004f24270 */
[----:B------:R-:W-:Y:S02]  /*184b0*/  FMNMX.FTZ R129, R163, R14, !PT ;  /* 0x0000000ea3817209 */ /* 0x000fe40007810000 */
[----:B------:R-:W-:Y:S02]  /*184c0*/  ISETP.LT.OR P1, PT, R168, 0x31, P1 ;  /* 0x00000031a800780c */ /* 0x000fe40000f21670 */
[C---:B------:R-:W-:Y:S01]  /*184d0*/  LOP3.LUT P2, RZ, R22.reuse, 0x40, RZ, 0xc0, !PT ;  /* 0x0000004016ff7812 */ /* 0x040fe2000784c0ff */
[----:B------:R-:W0:Y:S01]  /*184e0*/  SHFL.BFLY PT, R14, R129, 0x2, 0x1f ;  /* 0x0c401f00810e7f89 */ /* 0x000e2200000e0000 */
[----:B------:R-:W-:Y:S02]  /*184f0*/  FSEL R141, R141, -INF , !P1 ;  /* 0xff8000008d8d7808 */ /* 0x000fe40004800000 */
[C---:B------:R-:W-:Y:S02]  /*18500*/  LOP3.LUT P1, RZ, R22.reuse, 0x800, RZ, 0xc0, !PT ;  /* 0x0000080016ff7812 */ /* 0x040fe4000782c0ff */
[----:B------:R-:W-:-:S02]  /*18510*/  LOP3.LUT P6, RZ, R22, 0x20, RZ, 0xc0, !PT ;  /* 0x0000002016ff7812 */ /* 0x000fc400078cc0ff */
[C---:B------:R-:W-:Y:S02]  /*18520*/  ISETP.GT.AND P1, PT, R167.reuse, 0x31, !P1 ;  /* 0x00000031a700780c */ /* 0x040fe40004f24270 */
[----:B------:R-:W-:Y:S02]  /*18530*/  ISETP.GT.AND P3, PT, R167, 0x50, !P3 ;  /* 0x00000050a700780c */ /* 0x000fe40005f64270 */
[C---:B------:R-:W-:Y:S02]  /*18540*/  ISETP.LT.OR P1, PT, R168.reuse, 0x32, P1 ;  /* 0x00000032a800780c */ /* 0x040fe40000f21670 */
[----:B------:R-:W-:Y:S02]  /*18550*/  ISETP.LT.OR P3, PT, R168, 0x51, P3 ;  /* 0x00000051a800780c */ /* 0x000fe40001f61670 */
[----:B------:R-:W-:Y:S02]  /*18560*/  FSEL R142, R142, -INF , !P1 ;  /* 0xff8000008e8e7808 */ /* 0x000fe40004800000 */
[----:B------:R-:W-:-:S02]  /*18570*/  LOP3.LUT P1, RZ, R22, 0x400, RZ, 0xc0, !PT ;  /* 0x0000040016ff7812 */ /* 0x000fc4000782c0ff */
[C---:B------:R-:W-:Y:S02]  /*18580*/  ISETP.GT.AND P4, PT, R167.reuse, 0x51, !P4 ;  /* 0x00000051a700780c */ /* 0x040fe40006784270 */
[----:B------:R-:W-:Y:S02]  /*18590*/  ISETP.GT.AND P1, PT, R167, 0x38, !P1 ;  /* 0x00000038a700780c */ /* 0x000fe40004f24270 */
[----:B------:R-:W-:Y:S02]  /*185a0*/  FSEL R156, R156, -INF , !P3 ;  /* 0xff8000009c9c7808 */ /* 0x000fe40005800000 */
[----:B------:R-:W-:Y:S02]  /*185b0*/  ISETP.LT.OR P1, PT, R168, 0x39, P1 ;  /* 0x00000039a800780c */ /* 0x000fe40000f21670 */
[----:B0-----:R-:W-:Y:S02]  /*185c0*/  FMNMX.FTZ R161, R129, R14, !PT ;  /* 0x0000000e81a17209 */ /* 0x001fe40007810000 */
[----:B------:R-:W-:-:S02]  /*185d0*/  FSEL R143, R143, -INF , !P1 ;  /* 0xff8000008f8f7808 */ /* 0x000fc40004800000 */
[----:B------:R-:W-:Y:S01]  /*185e0*/  LOP3.LUT P1, RZ, R22, 0x200, RZ, 0xc0, !PT ;  /* 0x0000020016ff7812 */ /* 0x000fe2000782c0ff */
[----:B------:R-:W0:Y:S01]  /*185f0*/  SHFL.BFLY PT, R14, R161, 0x1, 0x1f ;  /* 0x0c201f00a10e7f89 */ /* 0x000e2200000e0000 */
[C---:B------:R-:W-:Y:S02]  /*18600*/  ISETP.GT.AND P5, PT, R167.reuse, 0x58, !P5 ;  /* 0x00000058a700780c */ /* 0x040fe40006fa4270 */
[----:B------:R-:W-:Y:S02]  /*18610*/  ISETP.GT.AND P1, PT, R167, 0x39, !P1 ;  /* 0x00000039a700780c */ /* 0x000fe40004f24270 */
[C---:B------:R-:W-:Y:S02]  /*18620*/  ISETP.LT.OR P4, PT, R168.reuse, 0x52, P4 ;  /* 0x00000052a800780c */ /* 0x040fe40002781670 */
[C---:B------:R-:W-:Y:S02]  /*18630*/  ISETP.LT.OR P1, PT, R168.reuse, 0x3a, P1 ;  /* 0x0000003aa800780c */ /* 0x040fe40000f21670 */
[----:B------:R-:W-:-:S02]  /*18640*/  ISETP.LT.OR P5, PT, R168, 0x59, P5 ;  /* 0x00000059a800780c */ /* 0x000fc40002fa1670 */
[----:B------:R-:W-:Y:S02]  /*18650*/  FSEL R144, R144, -INF , !P1 ;  /* 0xff80000090907808 */ /* 0x000fe40004800000 */
[----:B------:R-:W-:Y:S02]  /*18660*/  LOP3.LUT P1, RZ, R22, 0x100, RZ, 0xc0, !PT ;  /* 0x0000010016ff7812 */ /* 0x000fe4000782c0ff */
[----:B------:R-:W-:Y:S02]  /*18670*/  FSEL R155, R155, -INF , !P4 ;  /* 0xff8000009b9b7808 */ /* 0x000fe40006000000 */
[----:B------:R-:W-:Y:S02]  /*18680*/  ISETP.GT.AND P1, PT, R167, 0x40, !P1 ;  /* 0x00000040a700780c */ /* 0x000fe40004f24270 */
[----:B------:R-:W-:Y:S02]  /*18690*/  FSEL R159, R159, -INF , !P5 ;  /* 0xff8000009f9f7808 */ /* 0x000fe40006800000 */
[----:B------:R-:W-:-:S02]  /*186a0*/  ISETP.LT.OR P1, PT, R168, 0x41, P1 ;  /* 0x00000041a800780c */ /* 0x000fc40000f21670 */
[----:B0-----:R-:W-:Y:S02]  /*186b0*/  FMNMX.FTZ R14, R161, R14, !PT ;  /* 0x0000000ea10e7209 */ /* 0x001fe40007810000 */
[----:B------:R-:W-:Y:S02]  /*186c0*/  FSEL R147, R147, -INF , !P1 ;  /* 0xff80000093937808 */ /* 0x000fe40004800000 */
[----:B------:R-:W-:Y:S01]  /*186d0*/  LOP3.LUT P1, RZ, R22, 0x80, RZ, 0xc0, !PT ;  /* 0x0000008016ff7812 */ /* 0x000fe2000782c0ff */
[----:B------:R-:W-:-:S03]  /*186e0*/  FMUL.FTZ R164, R14, R5 ;  /* 0x000000050ea47220 */ /* 0x000fc60000410000 */
[----:B------:R-:W-:-:S04]  /*186f0*/  ISETP.GT.AND P1, PT, R167, 0x41, !P1 ;  /* 0x00000041a700780c */ /* 0x000fc80004f24270 */
[----:B------:R-:W-:-:S04]  /*18700*/  ISETP.LT.OR P1, PT, R168, 0x42, P1 ;  /* 0x00000042a800780c */ /* 0x000fc80000f21670 */
[----:B------:R-:W-:Y:S02]  /*18710*/  FSEL R148, R148, -INF , !P1 ;  /* 0xff80000094947808 */ /* 0x000fe40004800000 */
[----:B------:R-:W-:Y:S02]  /*18720*/  ISETP.GT.AND P1, PT, R167, 0x48, !P2 ;  /* 0x00000048a700780c */ /* 0x000fe40005724270 */
[----:B------:R-:W-:Y:S02]  /*18730*/  LOP3.LUT P2, RZ, R22, 0x2, RZ, 0xc0, !PT ;  /* 0x0000000216ff7812 */ /* 0x000fe4000784c0ff */
[----:B------:R-:W-:-:S04]  /*18740*/  ISETP.LT.OR P1, PT, R168, 0x49, P1 ;  /* 0x00000049a800780c */ /* 0x000fc80000f21670 */
[----:B------:R-:W-:Y:S02]  /*18750*/  FSEL R151, R151, -INF , !P1 ;  /* 0xff80000097977808 */ /* 0x000fe40004800000 */
[----:B------:R-:W-:Y:S02]  /*18760*/  ISETP.GT.AND P1, PT, R167, 0x49, !P6 ;  /* 0x00000049a700780c */ /* 0x000fe40007724270 */
[----:B------:R-:W-:Y:S02]  /*18770*/  LOP3.LUT P6, RZ, R22, 0x1, RZ, 0xc0, !PT ;  /* 0x0000000116ff7812 */ /* 0x000fe400078cc0ff */
[----:B------:R-:W-:-:S04]  /*18780*/  ISETP.LT.OR P1, PT, R168, 0x4a, P1 ;  /* 0x0000004aa800780c */ /* 0x000fc80000f21670 */
[----:B------:R-:W-:Y:S02]  /*18790*/  FSEL R152, R152, -INF , !P1 ;  /* 0xff80000098987808 */ /* 0x000fe40004800000 */
[C---:B------:R-:W-:Y:S02]  /*187a0*/  ISETP.GT.AND P1, PT, R167.reuse, RZ, !P2 ;  /* 0x000000ffa700720c */ /* 0x040fe40005724270 */
[----:B------:R-:W-:Y:S02]  /*187b0*/  ISETP.GT.AND P2, PT, R167, 0x59, !P6 ;  /* 0x00000059a700780c */ /* 0x000fe40007744270 */
[C---:B------:R-:W-:Y:S02]  /*187c0*/  ISETP.LT.OR P1, PT, R168.reuse, 0x1, P1 ;  /* 0x00000001a800780c */ /* 0x040fe40000f21670 */
[----:B------:R-:W-:Y:S02]  /*187d0*/  ISETP.LT.OR P2, PT, R168, 0x5a, P2 ;  /* 0x0000005aa800780c */ /* 0x000fe40001741670 */
[----:B------:R-:W-:-:S02]  /*187e0*/  FSEL R10, R10, -INF , !P1 ;  /* 0xff8000000a0a7808 */ /* 0x000fc40004800000 */
[----:B------:R-:W-:Y:S02]  /*187f0*/  FSETP.NEU.FTZ.AND P1, PT, R14, -INF , PT ;  /* 0xff8000000e00780b */ /* 0x000fe40003f3d000 */
[----:B------:R-:W-:Y:S02]  /*18800*/  FSEL R160, R160, -INF , !P2 ;  /* 0xff800000a0a07808 */ /* 0x000fe40005000000 */
[----:B------:R-:W-:-:S05]  /*18810*/  FSEL R164, R164, RZ, P1 ;  /* 0x000000ffa4a47208 */ /* 0x000fca0000800000 */
[-CC-:B------:R-:W-:Y:S01]  /*18820*/  FFMA.FTZ R188, R6, R5.reuse, -R164.reuse ;  /* 0x0000000506bc7223 */ /* 0x180fe200000108a4 */
[----:B------:R-:W-:Y:S01]  /*18830*/  FMNMX.FTZ R6, R10, R0, !PT ;  /* 0x000000000a067209 */ /* 0x000fe20007810000 */
[-CC-:B------:R-:W-:Y:S01]  /*18840*/  FFMA.FTZ R161, R11, R5.reuse, -R164.reuse ;  /* 0x000000050ba17223 */ /* 0x180fe200000108a4 */
[-CC-:B------:R-:W-:Y:S01]  /*18850*/  FFMA.FTZ R184, R121, R5.reuse, -R164.reuse ;  /* 0x0000000579b87223 */ /* 0x180fe200000108a4 */
[-CC-:B------:R-:W-:Y:S01]  /*18860*/  FFMA.FTZ R121, R122, R5.reuse, -R164.reuse ;  /* 0x000000057a797223 */ /* 0x180fe200000108a4 */
[----:B------:R-:W-:Y:S01]  /*18870*/  FMNMX.FTZ R6, R128, R6, !PT ;  /* 0x0000000680067209 */ /* 0x000fe20007810000 */
[-CC-:B------:R-:W-:Y:S01]  /*18880*/  FFMA.FTZ R186, R125, R5.reuse, -R164.reuse ;  /* 0x000000057dba7223 */ /* 0x180fe200000108a4 */
[-CC-:B------:R-:W-:Y:S01]  /*18890*/  FFMA.FTZ R125, R136, R5.reuse, -R164.reuse ;  /* 0x00000005887d7223 */ /* 0x180fe200000108a4 */
[-CC-:B------:R-:W-:Y:S01]  /*188a0*/  FFMA.FTZ R136, R140, R5.reuse, -R164.reuse ;  /* 0x000000058c887223 */ /* 0x180fe200000108a4 */
[----:B------:R-:W-:Y:S01]  /*188b0*/  FMNMX.FTZ R6, R21, R6, !PT ;  /* 0x0000000615067209 */ /* 0x000fe20007810000 */
[-CC-:B------:R-:W-:Y:S01]  /*188c0*/  FFMA.FTZ R176, R139, R5.reuse, -R164.reuse ;  /* 0x000000058bb07223 */ /* 0x180fe200000108a4 */
[----:B------:R-:W-:Y:S01]  /*188d0*/  MUFU.EX2 R188, R188 ;  /* 0x000000bc00bc7308 */ /* 0x000fe20000000800 */
        /* <DEDUP_REMOVED lines=24> */
[----:B------:R-:W-:Y:S01]  /*18a60*/  FFMA.FTZ R163, R163, R5, -R164 ;  /* 0x00000005a3a37223 */ /* 0x000fe200000108a4 */
[----:B------:R-:W-:-:S04]  /*18a70*/  FMNMX.FTZ R6, R134, R6, !PT ;  /* 0x0000000686067209 */ /* 0x000fc80007810000 */
[----:B------:R-:W-:Y:S02]  /*18a80*/  FMNMX.FTZ R6, R137, R6, !PT ;  /* 0x0000000689067209 */ /* 0x000fe40007810000 */
[----:B------:R-:W-:Y:S02]  /*18a90*/  MUFU.EX2 R184, R184 ;  /* 0x000000b800b87308 */ /* 0x000fe40000000800 */
        /* <DEDUP_REMOVED lines=18> */
[----:B------:R-:W-:-:S05]  /*18bc0*/  FMNMX.FTZ R6, R160, R6, !PT ;  /* 0x00000006a0067209 */ /* 0x000fca0007810000 */
[----:B------:R-:W0:Y:S01]  /*18bd0*/  SHFL.BFLY PT, R11, R6, 0x2, 0x1f ;  /* 0x0c401f00060b7f89 */ /* 0x000e2200000e0000 */
[----:B------:R-:W-:Y:S08]  /*18be0*/  MUFU.EX2 R125, R125 ;  /* 0x0000007d007d7308 */ /* 0x000ff00000000800 */
[----:B------:R-:W-:Y:S08]  /*18bf0*/  MUFU.EX2 R176, R176 ;  /* 0x000000b000b07308 */ /* 0x000ff00000000800 */
[----:B------:R-:W-:Y:S01]  /*18c00*/  MUFU.EX2 R136, R136 ;  /* 0x0000008800887308 */ /* 0x000fe20000000800 */
[----:B0-----:R-:W-:-:S07]  /*18c10*/  FMNMX.FTZ R6, R6, R11, !PT ;  /* 0x0000000b06067209 */ /* 0x001fce0007810000 */
[----:B------:R-:W-:Y:S01]  /*18c20*/  MUFU.EX2 R178, R178 ;  /* 0x000000b200b27308 */ /* 0x000fe20000000800 */
[----:B------:R-:W-:Y:S01]  /*18c30*/  FSEL R11, R14, RZ, P1 ;  /* 0x000000ff0e0b7208 */ /* 0x000fe20000800000 */
[----:B------:R-:W0:Y:S04]  /*18c40*/  SHFL.BFLY PT, R122, R6, 0x1, 0x1f ;  /* 0x0c201f00067a7f89 */ /* 0x000e2800000e0000 */
[----:B------:R-:W-:Y:S02]  /*18c50*/  FADD.FTZ R11, -R11, R3 ;  /* 0x000000030b0b7221 */ /* 0x000fe40000010100 */
[----:B------:R-:W-:Y:S02]  /*18c60*/  MUFU.EX2 R135, R135 ;  /* 0x0000008700877308 */ /* 0x000fe40000000800 */
[----:B------:R-:W-:-:S06]  /*18c70*/  FMUL.FTZ R11, R11, R5 ;  /* 0x000000050b0b7220 */ /* 0x000fcc0000410000 */
[----:B------:R-:W1:Y:S08]  /*18c80*/  MUFU.EX2 R11, R11 ;  /* 0x0000000b000b7308 */ /* 0x000e700000000800 */
[----:B------:R-:W-:Y:S01]  /*18c90*/  MUFU.EX2 R172, R172 ;  /* 0x000000ac00ac7308 */ /* 0x000fe20000000800 */
[----:B0-----:R-:W-:-:S04]  /*18ca0*/  FMNMX.FTZ R122, R6, R122, !PT ;  /* 0x0000007a067a7209 */ /* 0x001fc80007810000 */
[C---:B------:R-:W-:Y:S01]  /*18cb0*/  FSETP.NEU.FTZ.AND P1, PT, R122.reuse, -INF , PT ;  /* 0xff8000007a00780b */ /* 0x040fe20003f3d000 */
[CC--:B------:R-:W-:Y:S01]  /*18cc0*/  FMUL.FTZ R140, R122.reuse, R5.reuse ;  /* 0x000000057a8c7220 */ /* 0x0c0fe20000410000 */
[----:B-1----:R-:W-:Y:S01]  /*18cd0*/  FFMA.FTZ R8, R11, R8, R188 ;  /* 0x000000080b087223 */ /* 0x002fe200000100bc */
[----:B------:R-:W-:Y:S01]  /*18ce0*/  MUFU.EX2 R132, R132 ;  /* 0x0000008400847308 */ /* 0x000fe20000000800 */
[----:B------:R-:W-:Y:S02]  /*18cf0*/  FSEL R6, R122, RZ, P1 ;  /* 0x000000ff7a067208 */ /* 0x000fe40000800000 */
[----:B------:R-:W-:Y:S01]  /*18d00*/  FSEL R140, R140, RZ, P1 ;  /* 0x000000ff8c8c7208 */ /* 0x000fe20000800000 */
[----:B------:R-:W-:Y:S02]  /*18d10*/  FADD.FTZ R8, R161, R8 ;  /* 0x00000008a1087221 */ /* 0x000fe40000010000 */
[----:B------:R-:W-:Y:S02]  /*18d20*/  FADD.FTZ R6, -R6, R0 ;  /* 0x0000000006067221 */ /* 0x000fe40000010100 */
[-CC-:B------:R-:W-:Y:S01]  /*18d30*/  FFMA.FTZ R189, R10, R5.reuse, -R140.reuse ;  /* 0x000000050abd7223 */ /* 0x180fe2000001088c */
[-CC-:B------:R-:W-:Y:S01]  /*18d40*/  FFMA.FTZ R139, R128, R5.reuse, -R140.reuse ;  /* 0x00000005808b7223 */ /* 0x180fe2000001088c */
[-C--:B------:R-:W-:Y:S01]  /*18d50*/  FMUL.FTZ R6, R6, R5.reuse ;  /* 0x0000000506067220 */ /* 0x080fe20000410000 */
[-CC-:B------:R-:W-:Y:S01]  /*18d60*/  FFMA.FTZ R191, R21, R5.reuse, -R140.reuse ;  /* 0x0000000515bf7223 */ /* 0x180fe2000001088c */
[-CC-:B------:R-:W-:Y:S01]  /*18d70*/  FFMA.FTZ R128, R120, R5.reuse, -R140.reuse ;  /* 0x0000000578807223 */ /* 0x180fe2000001088c */
[-CC-:B------:R-:W-:Y:S01]  /*18d80*/  FFMA.FTZ R185, R123, R5.reuse, -R140.reuse ;  /* 0x000000057bb97223 */ /* 0x180fe2000001088c */
[----:B------:R-:W-:Y:S01]  /*18d90*/  MUFU.EX2 R189, R189 ;  /* 0x000000bd00bd7308 */ /* 0x000fe20000000800 */
[-CC-:B------:R-:W-:Y:S01]  /*18da0*/  FFMA.FTZ R120, R124, R5.reuse, -R140.reuse ;  /* 0x000000057c787223 */ /* 0x180fe2000001088c */
[-CC-:B------:R-:W-:Y:S01]  /*18db0*/  FFMA.FTZ R187, R127, R5.reuse, -R140.reuse ;  /* 0x000000057fbb7223 */ /* 0x180fe2000001088c */
[-C--:B------:R-:W-:Y:S01]  /*18dc0*/  FFMA.FTZ R21, R130, R5.reuse, -R140 ;  /* 0x0000000582157223 */ /* 0x080fe2000001088c */
[----:B------:R-:W-:Y:S01]  /*18dd0*/  FADD.FTZ R8, R190, R8 ;  /* 0x00000008be087221 */ /* 0x000fe20000010000 */
[-CC-:B------:R-:W-:Y:S01]  /*18de0*/  FFMA.FTZ R181, R133, R5.reuse, -R140.reuse ;  /* 0x0000000585b57223 */ /* 0x180fe2000001088c */
        /* <DEDUP_REMOVED lines=9> */
[-C--:B------:R-:W-:Y:S01]  /*18e80*/  FFMA.FTZ R127, R144, R5.reuse, -R140 ;  /* 0x00000005907f7223 */ /* 0x080fe2000001088c */
[----:B------:R-:W1:Y:S01]  /*18e90*/  MUFU.EX2 R139, R139 ;  /* 0x0000008b008b7308 */ /* 0x000e620000000800 */
[----:B------:R-:W-:Y:S01]  /*18ea0*/  FADD.FTZ R8, R121, R8 ;  /* 0x0000000879087221 */ /* 0x000fe20000010000 */
[-CC-:B------:R-:W-:Y:S01]  /*18eb0*/  FFMA.FTZ R173, R147, R5.reuse, -R140.reuse ;  /* 0x0000000593ad7223 */ /* 0x180fe2000001088c */
[-CC-:B------:R-:W-:Y:S01]  /*18ec0*/  FFMA.FTZ R124, R148, R5.reuse, -R140.reuse ;  /* 0x00000005947c7223 */ /* 0x180fe2000001088c */
[-C--:B------:R-:W-:Y:S01]  /*18ed0*/  FFMA.FTZ R175, R151, R5.reuse, -R140 ;  /* 0x0000000597af7223 */ /* 0x080fe2000001088c */
[----:B------:R-:W-:Y:S01]  /*18ee0*/  FADD.FTZ R8, R186, R8 ;  /* 0x00000008ba087221 */ /* 0x000fe20000010000 */
[-CC-:B------:R-:W-:Y:S01]  /*18ef0*/  FFMA.FTZ R123, R152, R5.reuse, -R140.reuse ;  /* 0x00000005987b7223 */ /* 0x180fe2000001088c */
[----:B------:R-:W-:Y:S01]  /*18f00*/  FFMA.FTZ R169, R156, R5, -R140 ;  /* 0x000000059ca97223 */ /* 0x000fe2000001088c */
[----:B------:R-:W2:Y:S01]  /*18f10*/  MUFU.EX2 R191, R191 ;  /* 0x000000bf00bf7308 */ /* 0x000ea20000000800 */
[----:B0-----:R-:W-:Y:S01]  /*18f20*/  FFMA.FTZ R7, R6, R7, R189 ;  /* 0x0000000706077223 */ /* 0x001fe200000100bd */
[----:B------:R-:W-:Y:S01]  /*18f30*/  FADD.FTZ R8, R20, R8 ;  /* 0x0000000814087221 */ /* 0x000fe20000010000 */
[-CC-:B------:R-:W-:Y:S01]  /*18f40*/  FFMA.FTZ R0, R155, R5.reuse, -R140.reuse ;  /* 0x000000059b007223 */ /* 0x180fe2000001088c */
[-CC-:B------:R-:W-:Y:S01]  /*18f50*/  FFMA.FTZ R171, R159, R5.reuse, -R140.reuse ;  /* 0x000000059fab7223 */ /* 0x180fe2000001088c */
[----:B------:R-:W-:Y:S01]  /*18f60*/  FFMA.FTZ R134, R160, R5, -R140 ;  /* 0x00000005a0867223 */ /* 0x000fe2000001088c */
[----:B------:R-:W-:-:S02]  /*18f70*/  FADD.FTZ R8, R180, R8 ;  /* 0x00000008b4087221 */ /* 0x000fc40000010000 */
        /* <DEDUP_REMOVED lines=67> */
.L_x_5093:
[C---:B------:R-:W-:Y:S01]  /*193b0*/  ISETP.GT.AND P1, PT, R4.reuse, R226, PT ;  /* 0x000000e20400720c */ /* 0x040fe20003f24270 */
[----:B------:R-:W-:Y:S01]  /*193c0*/  VIADD R4, R4, 0xffffffff ;  /* 0xffffffff04047836 */ /* 0x000fe20000000000 */
[----:B------:R-:W-:Y:S01]  /*193d0*/  IADD3 R138, R13, 0x30860, RZ ;  /* 0x000308600d8a7810 */ /* 0x000fe20007ffe0ff */
[----:B------:R-:W-:Y:S01]  /*193e0*/  IMAD.MOV.U32 R193, RZ, RZ, R9 ;  /* 0x000000ffffc17224 */ /* 0x000fe200078e0009 */
[----:B------:R-:W-:Y:S01]  /*193f0*/  F2FP.F16.F32.PACK_AB R169, R0, R169 ;  /* 0x000000a900a9723e */ /* 0x000fe200000000ff */
[----:B------:R-:W-:Y:S01]  /*19400*/  IMAD.MOV.U32 R0, RZ, RZ, R122 ;  /* 0x000000ffff007224 */ /* 0x000fe200078e007a */
[----:B------:R-:W-:Y:S02]  /*19410*/  PRMT R13, R203, 0x654, R138 ;  /* 0x00000654cb0d7816 */ /* 0x000fe4000000008a */
[----:B------:R-:W-:Y:S01]  /*19420*/  F2FP.F16.F32.PACK_AB R170, R3, R170 ;  /* 0x000000aa03aa723e */ /* 0x000fe200000000ff */
[----:B------:R-:W-:Y:S01]  /*19430*/  IMAD.MOV.U32 R3, RZ, RZ, R14 ;  /* 0x000000ffff037224 */ /* 0x000fe200078e000e */
        /* <DEDUP_REMOVED lines=23> */
[----:B------:R-:W-:Y:S01]  /*195b0*/  MOV R198, R12 ;  /* 0x0000000c00c67202 */ /* 0x000fe20000000f00 */
[----:B0-----:R-:W-:Y:S06]  /*195c0*/  @P1 BRA `(.L_x_5094) ;  /* 0xffffffc4000c1947 */ /* 0x001fec000383ffff */
[----:B------:R-:W-:Y:S05]  /*195d0*/  BSYNC B0 ;  /* 0x0000000000007941 */ /* 0x000fea0003800000 */
.L_x_5073:
[----:B------:R-:W-:Y:S01]  /*195e0*/  IMAD.MOV.U32 R0, RZ, RZ, R122 ;  /* 0x000000ffff007224 */ /* 0x000fe200078e007a */
[----:B------:R-:W-:Y:S01]  /*195f0*/  MOV R193, R9 ;  /* 0x0000000900c17202 */ /* 0x000fe20000000f00 */
[----:B------:R-:W-:Y:S02]  /*19600*/  IMAD.MOV.U32 R3, RZ, RZ, R14 ;  /* 0x000000ffff037224 */ /* 0x000fe400078e000e */
[----:B------:R-:W-:-:S07]  /*19610*/  IMAD.MOV.U32 R198, RZ, RZ, R12 ;  /* 0x000000ffffc67224 */ /* 0x000fce00078e000c */
.L_x_5072:
[----:B------:R-:W-:Y:S05]  /*19620*/  BSYNC B1 ;  /* 0x0000000000017941 */ /* 0x000fea0003800000 */
.L_x_5071:
[----:B------:R-:W2:Y:S01]  /*19630*/  LDL R9, [R1+0x30] ;  /* 0x0000300001097983 */ /* 0x000ea20000100800 */
[----:B------:R-:W0:Y:S01]  /*19640*/  LDC R10, c[0x0][0x448] ;  /* 0x00011200ff0a7b82 */ /* 0x000e220000000800 */
[----:B------:R-:W-:Y:S01]  /*19650*/  LOP3.LUT R22, R22, 0xfff7ffff, RZ, 0xc0, !PT ;  /* 0xfff7ffff16167812 */ /* 0x000fe200078ec0ff */
[----:B------:R-:W-:Y:S01]  /*19660*/  ULDC UR4, c[0x0][0x9dc] ;  /* 0x0002770000047ab9 */ /* 0x000fe20000000800 */
[----:B------:R-:W-:-:S05]  /*19670*/  IADD3 R12, R200, 0x1, -R199 ;  /* 0x00000001c80c7810 */ /* 0x000fca0007ffe8c7 */
[----:B------:R-:W1:Y:S01]  /*19680*/  LDC R14, c[0x0][0x9e4] ;  /* 0x00027900ff0e7b82 */ /* 0x000e620000000800 */
[----:B0-----:R-:W-:-:S13]  /*19690*/  ISETP.NE.AND P1, PT, R10, 0x1, PT ;  /* 0x000000010a00780c */ /* 0x001fda0003f25270 */
[----:B------:R-:W0:Y:S01]  /*196a0*/  @P1 LDC R10, c[0x0][0x44c] ;  /* 0x00011300ff0a1b82 */ /* 0x000e220000000800 */
[----:B------:R-:W-:-:S04]  /*196b0*/  @P1 LOP3.LUT R22, R22, 0x80000, RZ, 0xfc, !PT ;  /* 0x0008000016161812 */ /* 0x000fc800078efcff */
[----:B------:R-:W-:-:S03]  /*196c0*/  LOP3.LUT R22, R22, 0xffefffff, RZ, 0xc0, !PT ;  /* 0xffefffff16167812 */ /* 0x000fc600078ec0ff */
[----:B------:R-:W3:Y:S01]  /*196d0*/  @P1 LDC R13, c[0x0][0x450] ;  /* 0x00011400ff0d1b82 */ /* 0x000ee20000000800 */
[----:B--2---:R-:W-:-:S04]  /*196e0*/  VIADD R9, R9, 0x7f ;  /* 0x0000007f09097836 */ /* 0x004fc80000000000 */
[----:B0-----:R-:W-:-:S05]  /*196f0*/  @P1 IMAD.HI.U32 R10, R9, R10, RZ ;  /* 0x0000000a090a1227 */ /* 0x001fca00078e00ff */
[----:B---3--:R-:W-:Y:S02]  /*19700*/  @P1 SHF.R.U32.HI R9, RZ, R13, R10 ;  /* 0x0000000dff091219 */ /* 0x008fe4000001160a */
[----:B-1----:R-:W-:-:S03]  /*19710*/  ISETP.GE.AND P1, PT, R14, 0x1, PT ;  /* 0x000000010e00780c */ /* 0x002fc60003f26270 */
[----:B------:R-:W-:-:S05]  /*19720*/  IMAD.IADD R9, R12, 0x1, R9 ;  /* 0x000000010c097824 */ /* 0x000fca00078e0209 */
[----:B------:R-:W-:-:S05]  /*19730*/  IADD3 R10, R9, -UR4, RZ ;  /* 0x80000004090a7c10 */ /* 0x000fca000fffe0ff */
[----:B------:R-:W-:Y:S01]  /*19740*/  @P1 LOP3.LUT R22, R22, 0x100000, RZ, 0xfc, !PT ;  /* 0x0010000016161812 */ /* 0x000fe200078efcff */
        /* <DEDUP_REMOVED lines=11> */
.L_x_5097:
[----:B------:R-:W-:-:S13]  /*19800*/  ISETP.NE.AND P1, PT, R14, 0x1, PT ;  /* 0x000000010e00780c */ /* 0x000fda0003f25270 */
[----:B------:R-:W0:Y:S02]  /*19810*/  @P1 LDC.64 R12, c[0x0][0x9e8] ;  /* 0x00027a00ff0c1b82 */ /* 0x000e240000000a00 */
[----:B0-----:R-:W-:-:S05]  /*19820*/  @P1 IMAD.HI.U32 R12, R9, R12, RZ ;  /* 0x0000000c090c1227 */ /* 0x001fca00078e00ff */
[----:B------:R-:W-:-:S07]  /*19830*/  @P1 SHF.R.U32.HI R9, RZ, R13, R12 ;  /* 0x0000000dff091219 */ /* 0x000fce000001160c */
.L_x_5098:
[----:B------:R-:W-:Y:S05]  /*19840*/  BSYNC B0 ;  /* 0x0000000000007941 */ /* 0x000fea0003800000 */
.L_x_5096:
[----:B------:R-:W-:-:S05]  /*19850*/  IMAD R9, R9, R14, RZ ;  /* 0x0000000e09097224 */ /* 0x000fca00078e02ff */
[----:B------:R-:W-:-:S07]  /*19860*/  VIMNMX R10, R10, R9, !PT ;  /* 0x000000090a0a7248 */ /* 0x000fce0007fe0100 */
.L_x_5095:
[----:B------:R-:W2:Y:S01]  /*19870*/  LDL R12, [R1+0x3c] ;  /* 0x00003c00010c7983 */ /* 0x000ea20000100800 */
[----:B------:R-:W-:Y:S01]  /*19880*/  VIADD R10, R10, 0x5f ;  /* 0x0000005f0a0a7836 */ /* 0x000fe20000000000 */
[----:B------:R-:W-:Y:S03]  /*19890*/  BSSY B0, `(.L_x_5099) ;  /* 0x00002a1000007945 */ /* 0x000fe60003800000 */
[----:B------:R-:W-:-:S05]  /*198a0*/  IMAD.HI R10, R10, 0x2aaaaaab, RZ ;  /* 0x2aaaaaab0a0a7827 */ /* 0x000fca00078e02ff */
[----:B------:R-:W-:-:S04]  /*198b0*/  SHF.R.U32.HI R9, RZ, 0x1f, R10 ;  /* 0x0000001fff097819 */ /* 0x000fc8000001160a */
[----:B------:R-:W-:-:S04]  /*198c0*/  LEA.HI.SX32 R9, R10, R9, 0x1c ;  /* 0x000000090a097211 */ /* 0x000fc800078fe2ff */
[----:B--2---:R-:W-:-:S04]  /*198d0*/  VIMNMX R226, R12, R9, !PT ;  /* 0x000000090ce27248 */ /* 0x004fc80007fe0100 */
[----:B------:R-:W-:-:S13]  /*198e0*/  ISETP.GE.AND P1, PT, R4, R226, PT ;  /* 0x000000e20400720c */ /* 0x000fda0003f26270 */
[----:B------:R-:W-:Y:S05]  /*198f0*/  @!P1 BRA `(.L_x_5100) ;  /* 0x0000002800689947 */ /* 0x000fea0003800000 */
[----:B------:R-:W-:Y:S01]  /*19900*/  BSSY B1, `(.L_x_5101) ;  /* 0x0000298000017945 */ /* 0x000fe20003800000 */
[----:B------:R-:W-:Y:S01]  /*19910*/  MOV R12, R4 ;  /* 0x00000004000c7202 */ /* 0x000fe20000000f00 */
[----:B------:R-:W-:Y:S02]  /*19920*/  IMAD.MOV.U32 R9, RZ, RZ, R0 ;  /* 0x000000ffff097224 */ /* 0x000fe400078e0000 */
[----:B------:R-:W-:Y:S02]  /*19930*/  IMAD.MOV.U32 R10, RZ, RZ, R3 ;  /* 0x000000ffff0a7224 */ /* 0x000fe400078e0003 */
[----:B------:R-:W-:Y:S02]  /*19940*/  IMAD.MOV.U32 R4, RZ, RZ, R198 ;  /* 0x000000ffff047224 */ /* 0x000fe400078e00c6 */
[----:B------:R-:W-:-:S07]  /*19950*/  IMAD.MOV.U32 R14, RZ, RZ, R193 ;  /* 0x000000ffff0e7224 */ /* 0x000fce00078e00c1 */
.L_x_5114:
[----:B------:R-:W-:-:S04]  /*19960*/  ISETP.NE.AND P1, PT, R14, 0x1, PT ;  /* 0x000000010e00780c */ /* 0x000fc80003f25270 */
[----:B------:R-:W-:-:S04]  /*19970*/  SEL R3, RZ, 0x1, P1 ;  /* 0x00000001ff037807 */ /* 0x000fc80000800000 */
[----:B------:R-:W-:Y:S01]  /*19980*/  LOP3.LUT R198, R4, R3, RZ, 0x3c, !PT ;  /* 0x0000000304c67212 */ /* 0x000fe200078e3cff */
[----:B------:R-:W-:Y:S06]  /*19990*/  @!P0 BRA `(.L_x_5102) ;  /* 0x0000000000048947 */ /* 0x000fec0003800000 */
[----:B------:R-:W-:Y:S01]  /*199a0*/  BPT.TRAP 0x1 ;  /* 0x000000040000795c */ /* 0x000fe20000300000 */
.L_x_5102:
        /* <DEDUP_REMOVED lines=8> */
.L_x_5103:
[----:B------:R-:W-:Y:S01]  /*19a30*/  IMAD R126, R193, 0x900, R217 ;  /* 0x00000900c17e7824 */ /* 0x000fe200078e02d9 */
[----:B------:R-:W-:Y:S03]  /*19a40*/  BSSY B2, `(.L_x_5104) ;  /* 0x0000006000027945 */ /* 0x000fe60003800000 */
[C---:B------:R-:W-:Y:S02]  /*19a50*/  VIADD R122, R126.reuse, 0x2 ;  /* 0x000000027e7a7836 */ /* 0x040fe40000000000 */
[----:B------:R-:W-:Y:S01]  /*19a60*/  VIADD R124, R126, 0x4 ;  /* 0x000000047e7c7836 */ /* 0x000fe20000000000 */
[----:B-1----:R-:W-:Y:S06]  /*19a70*/  @P1 BRA `(.L_x_5105) ;  /* 0x0000000000081947 */ /* 0x002fec0003800000 */
[----:B------:R-:W1:Y:S02]  /*19a80*/  SYNCS.PHASECHK.TRANS64.TRYWAIT P1, [R13+URZ+0x30830], R0 ;  /* 0x030830000d0075a7 */ /* 0x000e64000802017f */
[----:B-1----:R-:W-:Y:S05]  /*19a90*/  @!P1 BRA `(.L_x_5106) ;  /* 0x0000012400889947 */ /* 0x002fea0003800000 */
.L_x_5105:
[----:B------:R-:W-:Y:S05]  /*19aa0*/  BSYNC B2 ;  /* 0x0000000000027941 */ /* 0x000fea0003800000 */
.L_x_5104:
[----:B------:R-:W2:Y:S01]  /*19ab0*/  LDL.64 R128, [R1+0x28] ;  /* 0x0000280001807983 */ /* 0x000ea20000100a00 */
[----:B------:R-:W-:Y:S01]  /*19ac0*/  IMAD.MOV.U32 R120, RZ, RZ, R126 ;  /* 0x000000ffff787224 */ /* 0x000fe200078e007e */
[----:B------:R-:W-:Y:S01]  /*19ad0*/  MOV R213, UR50 ;  /* 0x0000003200d57c02 */ /* 0x000fe20008000f00 */
[----:B------:R-:W-:Y:S01]  /*19ae0*/  IMAD.MOV.U32 R123, RZ, RZ, 0x40000040 ;  /* 0x40000040ff7b7424 */ /* 0x000fe200078e00ff */
[----:B------:R-:W-:Y:S01]  /*19af0*/  MOV R209, UR46 ;  /* 0x0000002e00d17c02 */ /* 0x000fe20008000f00 */
[----:B------:R-:W-:Y:S01]  /*19b00*/  IMAD.MOV.U32 R125, RZ, RZ, 0x40000040 ;  /* 0x40000040ff7d7424 */ /* 0x000fe200078e00ff */
[----:B------:R-:W-:Y:S01]  /*19b10*/  R2UR UR50, R120 ;  /* 0x00000000783272ca */ /* 0x000fe200000e0000 */
[----:B------:R-:W-:Y:S01]  /*19b20*/  VIADD R120, R126, 0x6 ;  /* 0x000000067e787836 */ /* 0x000fe20000000000 */
[----:B------:R-:W-:Y:S01]  /*19b30*/  R2UR UR46, R122 ;  /* 0x000000007a2e72ca */ /* 0x000fe200000e0000 */
[----:B------:R-:W-:Y:S01]  /*19b40*/  IMAD.MOV.U32 R122, RZ, RZ, R124 ;  /* 0x000000ffff7a7224 */ /* 0x000fe200078e007c */
[----:B------:R-:W-:Y:S01]  /*19b50*/  IADD3 R124, R126, 0x300, RZ ;  /* 0x000003007e7c7810 */ /* 0x000fe20007ffe0ff */
[----:B------:R-:W-:Y:S01]  /*19b60*/  IMAD.MOV.U32 R127, RZ, RZ, 0x40000040 ;  /* 0x40000040ff7f7424 */ /* 0x000fe200078e00ff */
[----:B------:R-:W-:Y:S01]  /*19b70*/  MOV R21, UR42 ;  /* 0x0000002a00157c02 */ /* 0x000fe20008000f00 */
[-C--:B------:R-:W-:Y:S01]  /*19b80*/  FMUL.FTZ R24, R24, R11.reuse ;  /* 0x0000000b18187220 */ /* 0x080fe20000410000 */
        /* <DEDUP_REMOVED lines=10> */
[----:B------:R-:W-:Y:S01]  /*19c30*/  MOV R121, 0x40000040 ;  /* 0x4000004000797802 */ /* 0x000fe20000000f00 */
        /* <DEDUP_REMOVED lines=210> */
.L_x_5107:
[----:B------:R-:W-:Y:S01]  /*1a960*/  SHF.L.U32 R0, R4, 0x1f, RZ ;  /* 0x0000001f04007819 */ /* 0x000fe200000006ff */
[----:B------:R-:W-:-:S04]  /*1a970*/  IMAD R20, R14, 0x8, R2 ;  /* 0x000000080e147824 */ /* 0x000fc800078e0202 */
[----:B------:R0:W1:Y:S01]  /*1a980*/  SYNCS.PHASECHK.TRANS64.TRYWAIT P1, [R20+URZ+0x30850], R0 ;  /* 0x03085000140075a7 */ /* 0x000062000802017f */
[----:B------:R-:W-:Y:S05]  /*1a990*/  @!P0 BRA `(.L_x_5108) ;  /* 0x0000000000048947 */ /* 0x000fea0003800000 */
[----:B------:R-:W-:Y:S01]  /*1a9a0*/  BPT.TRAP 0x1 ;  /* 0x000000040000795c */ /* 0x000fe20000300000 */
.L_x_5108:
[----:B------:R-:W-:Y:S04]  /*1a9b0*/  BSSY B2, `(.L_x_5109) ;  /* 0x0000004000027945 */ /* 0x000fe80003800000 */
[----:B-1----:R-:W-:Y:S05]  /*1a9c0*/  @P1 BRA `(.L_x_5110) ;  /* 0x0000000000081947 */ /* 0x002fea0003800000 */
[----:B------:R-:W1:Y:S02]  /*1a9d0*/  SYNCS.PHASECHK.TRANS64.TRYWAIT P1, [R20+URZ+0x30850], R0 ;  /* 0x03085000140075a7 */ /* 0x000e64000802017f */
[----:B-1----:R-:W-:Y:S05]  /*1a9e0*/  @!P1 BRA `(.L_x_5111) ;  /* 0x0000011400c89947 */ /* 0x002fea0003800000 */
.L_x_5110:
[----:B------:R-:W-:Y:S05]  /*1a9f0*/  BSYNC B2 ;  /* 0x0000000000027941 */ /* 0x000fea0003800000 */
.L_x_5109:
[----:B01----:R-:W-:Y:S01]  /*1aa00*/  VIADD R0, R2, 0x400 ;  /* 0x0000040002007836 */ /* 0x003fe20000000000 */
[----:B------:R-:W-:Y:S01]  /*1aa10*/  MOV R5, 0x40000040 ;  /* 0x4000004000057802 */ /* 0x000fe20000000f00 */
[----:B------:R-:W-:Y:S01]  /*1aa20*/  WARPGROUP.ARRIVE ;  /* 0x00000000000079c5 */ /* 0x000fe20000000000 */
[----:B------:R-:W-:Y:S02]  /*1aa30*/  IMAD.MOV.U32 R15, RZ, RZ, 0x40000040 ;  /* 0x40000040ff0f7424 */ /* 0x000fe400078e00ff */
[----:B------:R-:W-:Y:S02]  /*1aa40*/  SHF.R.U32.HI R0, RZ, 0x4, R0 ;  /* 0x00000004ff007819 */ /* 0x000fe40000011600 */
[----:B------:R-:W-:Y:S01]  /*1aa50*/  R2UR UR7, R5 ;  /* 0x00000000050772ca */ /* 0x000fe200000e0000 */
[----:B------:R-:W-:Y:S01]  /*1aa60*/  IMAD.MOV.U32 R5, RZ, RZ, 0x40000040 ;  /* 0x40000040ff057424 */ /* 0x000fe200078e00ff */
[----:B------:R-:W-:-:S04]  /*1aa70*/  LOP3.LUT R0, R0, 0x3fff, RZ, 0xc0, !PT ;  /* 0x00003fff00007812 */ /* 0x000fc800078ec0ff */
[----:B------:R-:W-:-:S05]  /*1aa80*/  LOP3.LUT R0, R0, 0x3000000, RZ, 0xfc, !PT ;  /* 0x0300000000007812 */ /* 0x000fca00078efcff */
[----:B------:R-:W-:-:S04]  /*1aa90*/  IMAD R4, R14, 0x900, R0 ;  /* 0x000009000e047824 */ /* 0x000fc800078e0200 */
[C---:B------:R-:W-:Y:S01]  /*1aaa0*/  VIADD R14, R4.reuse, 0x80 ;  /* 0x00000080040e7836 */ /* 0x040fe20000000000 */
[----:B------:R-:W-:-:S13]  /*1aab0*/  R2UR UR6, R4 ;  /* 0x00000000040672ca */ /* 0x000fda00000e0000 */
        /* <DEDUP_REMOVED lines=16> */
[C---:B------:R-:W-:Y:S01]  /*1abc0*/  VIADD R14, R4.reuse, 0x200 ;  /* 0x00000200040e7836 */ /* 0x040fe20000000000 */
[----:B------:R-:W-:Y:S01]  /*1abd0*/  R2UR UR7, R15 ;  /* 0x000000000f0772ca */ /* 0x000fe200000e0000 */
[----:B------:R-:W-:Y:S01]  /*1abe0*/  VIADD R4, R4, 0x280 ;  /* 0x0000028004047836 */ /* 0x000fe20000000000 */
[----:B------:R-:W-:Y:S01]  /*1abf0*/  MOV R15, 0x40000040 ;  /* 0x40000040000f7802 */ /* 0x000fe20000000f00 */
[----:B------:R-:W-:Y:S02]  /*1ac00*/  WARPGROUP.DEPBAR.LE gsb0, 0x0 ;  /* 0x00008000000079c5 */ /* 0x000fe40000010000 */
[----:B------:R-:W-:-:S12]  /*1ac10*/  WARPGROUP.ARRIVE ;  /* 0x00000000000079c5 */ /* 0x000fd80000000000 */
        /* <DEDUP_REMOVED lines=14> */
.L_x_5112:
        /* <DEDUP_REMOVED lines=60> */
[----:B------:R-:W-:-:S02]  /*1b0c0*/  IADD3 R13, R13, 0x30840, RZ ;  /* 0x000308400d0d7810 */ /* 0x000fc40007ffe0ff */
[----:B------:R-:W1:Y:S01]  /*1b0d0*/  MUFU.TANH R123, R123 ;  /* 0x0000007b007b7308 */ /* 0x000e620000002400 */
[----:B--2---:R-:W-:Y:S02]  /*1b0e0*/  FMNMX.FTZ R3, R122, R3, !PT ;  /* 0x000000037a037209 */ /* 0x004fe40007810000 */
[----:B------:R-:W-:-:S04]  /*1b0f0*/  PRMT R13, R203, 0x654, R13 ;  /* 0x00000654cb0d7816 */ /* 0x000fc8000000000d */
[----:B------:R2:W-:Y:S01]  /*1b100*/  SYNCS.ARRIVE.TRANS64.RED.A1T0 RZ, [R13+URZ], RZ ;  /* 0x000000ff0dff79a7 */ /* 0x0005e2000810043f */
        /* <DEDUP_REMOVED lines=79> */
[----:B0-----:R-:W-:Y:S02]  /*1b600*/  FMNMX.FTZ R5, R162, R3, !PT ;  /* 0x00000003a2057209 */ /* 0x001fe40007810000 */
[----:B-1----:R-:W-:-:S05]  /*1b610*/  FMNMX.FTZ R3, R161, R0, !PT ;  /* 0x00000000a1037209 */ /* 0x002fca0007810000 */
[----:B------:R-:W0:Y:S01]  /*1b620*/  SHFL.BFLY PT, R6, R3, 0x2, 0x1f ;  /* 0x0c401f0003067f89 */ /* 0x000e2200000e0000 */
[----:B---3--:R-:W-:-:S05]  /*1b630*/  FMNMX.FTZ R0, R163, R5, !PT ;  /* 0x00000005a3007209 */ /* 0x008fca0007810000 */
[----:B------:R-:W1:Y:S01]  /*1b640*/  SHFL.BFLY PT, R5, R0, 0x2, 0x1f ;  /* 0x0c401f0000057f89 */ /* 0x000e6200000e0000 */
[----:B0-----:R-:W-:-:S05]  /*1b650*/  FMNMX.FTZ R3, R3, R6, !PT ;  /* 0x0000000603037209 */ /* 0x001fca0007810000 */
[----:B------:R-:W0:Y:S01]  /*1b660*/  SHFL.BFLY PT, R6, R3, 0x1, 0x1f ;  /* 0x0c201f0003067f89 */ /* 0x000e2200000e0000 */
[----:B-1----:R-:W-:-:S05]  /*1b670*/  FMNMX.FTZ R0, R0, R5, !PT ;  /* 0x0000000500007209 */ /* 0x002fca0007810000 */
[----:B------:R-:W1:Y:S01]  /*1b680*/  SHFL.BFLY PT, R5, R0, 0x1, 0x1f ;  /* 0x0c201f0000057f89 */ /* 0x000e6200000e0000 */
[----:B0-----:R-:W-:-:S05]  /*1b690*/  FMNMX.FTZ R3, R3, R6, !PT ;  /* 0x0000000603037209 */ /* 0x001fca0007810000 */
[----:B------:R-:W-:Y:S01]  /*1b6a0*/  FADD.FTZ R11, -R3, R10 ;  /* 0x0000000a030b7221 */ /* 0x000fe20000010100 */
[----:B-1----:R-:W-:Y:S01]  /*1b6b0*/  FMNMX.FTZ R0, R0, R5, !PT ;  /* 0x0000000500007209 */ /* 0x002fe20007810000 */
[----:B------:R-:W-:-:S04]  /*1b6c0*/  IMAD.U32 R5, RZ, RZ, UR51 ;  /* 0x00000033ff057e24 */ /* 0x000fc8000f8e00ff */
[-C--:B------:R-:W-:Y:S01]  /*1b6d0*/  FMUL.FTZ R10, R3, R5.reuse ;  /* 0x00000005030a7220 */ /* 0x080fe20000410000 */
[----:B------:R-:W-:Y:S01]  /*1b6e0*/  FADD.FTZ R6, -R0, R9 ;  /* 0x0000000900067221 */ /* 0x000fe20000010100 */
[-C--:B------:R-:W-:Y:S02]  /*1b6f0*/  FMUL.FTZ R11, R11, R5.reuse ;  /* 0x000000050b0b7220 */ /* 0x080fe40000410000 */
[-CC-:B------:R-:W-:Y:S01]  /*1b700*/  FFMA.FTZ R180, R132, R5.reuse, -R10.reuse ;  /* 0x0000000584b47223 */ /* 0x180fe2000001080a */
[-C--:B------:R-:W-:Y:S01]  /*1b710*/  FMUL.FTZ R132, R0, R5.reuse ;  /* 0x0000000500847220 */ /* 0x080fe20000410000 */
[-C--:B------:R-:W-:Y:S01]  /*1b720*/  FMUL.FTZ R6, R6, R5.reuse ;  /* 0x0000000506067220 */ /* 0x080fe20000410000 */
[-CC-:B------:R-:W-:Y:S01]  /*1b730*/  FFMA.FTZ R188, R4, R5.reuse, -R10.reuse ;  /* 0x0000000504bc7223 */ /* 0x180fe2000001080a */
[-C--:B------:R-:W-:Y:S01]  /*1b740*/  FFMA.FTZ R184, R124, R5.reuse, -R10 ;  /* 0x000000057cb87223 */ /* 0x080fe2000001080a */
[-C--:B------:R-:W-:Y:S01]  /*1b750*/  FFMA.FTZ R189, R15, R5.reuse, -R132 ;  /* 0x000000050fbd7223 */ /* 0x080fe20000010884 */
[-CC-:B------:R-:W-:Y:S01]  /*1b760*/  FFMA.FTZ R124, R137, R5.reuse, -R10.reuse ;  /* 0x00000005897c7223 */ /* 0x180fe2000001080a */
[-C--:B------:R-:W-:Y:S01]  /*1b770*/  FFMA.FTZ R166, R14, R5.reuse, -R10 ;  /* 0x000000050ea67223 */ /* 0x080fe2000001080a */
[-C--:B------:R-:W-:Y:S01]  /*1b780*/  FFMA.FTZ R137, R21, R5.reuse, -R132 ;  /* 0x0000000515897223 */ /* 0x080fe20000010884 */
[----:B------:R-:W-:Y:S01]  /*1b790*/  MUFU.EX2 R11, R11 ;  /* 0x0000000b000b7308 */ /* 0x000fe20000000800 */
[-C--:B------:R-:W-:Y:S01]  /*1b7a0*/  FFMA.FTZ R190, R120, R5.reuse, -R10 ;  /* 0x0000000578be7223 */ /* 0x080fe2000001080a */
[-C--:B------:R-:W-:Y:S01]  /*1b7b0*/  FFMA.FTZ R191, R122, R5.reuse, -R132 ;  /* 0x000000057abf7223 */ /* 0x080fe20000010884 */
[-CC-:B------:R-:W-:Y:S01]  /*1b7c0*/  FFMA.FTZ R182, R136, R5.reuse, -R10.reuse ;  /* 0x0000000588b67223 */ /* 0x180fe2000001080a */
[-C--:B------:R-:W-:Y:S01]  /*1b7d0*/  FFMA.FTZ R165, R121, R5.reuse, -R10 ;  /* 0x0000000579a57223 */ /* 0x080fe2000001080a */
[-CC-:B------:R-:W-:Y:S01]  /*1b7e0*/  FFMA.FTZ R136, R123, R5.reuse, -R132.reuse ;  /* 0x000000057b887223 */ /* 0x180fe20000010884 */
[-C--:B------:R-:W-:Y:S01]  /*1b7f0*/  FFMA.FTZ R185, R126, R5.reuse, -R132 ;  /* 0x000000057eb97223 */ /* 0x080fe20000010884 */
[-CC-:B------:R-:W-:Y:S01]  /*1b800*/  FFMA.FTZ R164, R125, R5.reuse, -R10.reuse ;  /* 0x000000057da47223 */ /* 0x180fe2000001080a */
[----:B------:R-:W-:Y:S01]  /*1b810*/  MUFU.EX2 R6, R6 ;  /* 0x0000000600067308 */ /* 0x000fe20000000800 */
[-C--:B------:R-:W-:Y:S01]  /*1b820*/  FFMA.FTZ R125, R133, R5.reuse, -R10 ;  /* 0x00000005857d7223 */ /* 0x080fe2000001080a */
[-C--:B------:R-:W-:Y:S01]  /*1b830*/  FFMA.FTZ R133, R127, R5.reuse, -R132 ;  /* 0x000000057f857223 */ /* 0x080fe20000010884 */
[-C--:B------:R-:W-:Y:S01]  /*1b840*/  FFMA.FTZ R186, R128, R5.reuse, -R10 ;  /* 0x0000000580ba7223 */ /* 0x080fe2000001080a */
[-C--:B------:R-:W-:Y:S01]  /*1b850*/  FFMA.FTZ R187, R130, R5.reuse, -R132 ;  /* 0x0000000582bb7223 */ /* 0x080fe20000010884 */
[-C--:B------:R-:W-:Y:S01]  /*1b860*/  FFMA.FTZ R128, R129, R5.reuse, -R10 ;  /* 0x0000000581807223 */ /* 0x080fe2000001080a */
[-CC-:B------:R-:W-:Y:S01]  /*1b870*/  FFMA.FTZ R130, R131, R5.reuse, -R132.reuse ;  /* 0x0000000583827223 */ /* 0x180fe20000010884 */
[-CC-:B------:R-:W-:Y:S01]  /*1b880*/  FFMA.FTZ R181, R134, R5.reuse, -R132.reuse ;  /* 0x0000000586b57223 */ /* 0x180fe20000010884 */
[----:B------:R-:W0:Y:S01]  /*1b890*/  MUFU.EX2 R188, R188 ;  /* 0x000000bc00bc7308 */ /* 0x000e220000000800 */
[-CC-:B------:R-:W-:Y:S01]  /*1b8a0*/  FFMA.FTZ R129, R135, R5.reuse, -R132.reuse ;  /* 0x0000000587817223 */ /* 0x180fe20000010884 */
[-CC-:B------:R-:W-:Y:S01]  /*1b8b0*/  FFMA.FTZ R183, R138, R5.reuse, -R132.reuse ;  /* 0x000000058ab77223 */ /* 0x180fe20000010884 */
[-C--:B------:R-:W-:Y:S01]  /*1b8c0*/  FFMA.FTZ R127, R139, R5.reuse, -R132 ;  /* 0x000000058b7f7223 */ /* 0x080fe20000010884 */
[-C--:B------:R-:W-:Y:S01]  /*1b8d0*/  FFMA.FTZ R176, R140, R5.reuse, -R10 ;  /* 0x000000058cb07223 */ /* 0x080fe2000001080a */
[-C--:B------:R-:W-:Y:S01]  /*1b8e0*/  FFMA.FTZ R177, R142, R5.reuse, -R132 ;  /* 0x000000058eb17223 */ /* 0x080fe20000010884 */
[-C--:B------:R-:W-:Y:S01]  /*1b8f0*/  FFMA.FTZ R121, R141, R5.reuse, -R10 ;  /* 0x000000058d797223 */ /* 0x080fe2000001080a */
[-C--:B------:R-:W-:Y:S01]  /*1b900*/  FFMA.FTZ R126, R143, R5.reuse, -R132 ;  /* 0x000000058f7e7223 */ /* 0x080fe20000010884 */
[----:B------:R-:W1:Y:S01]  /*1b910*/  MUFU.EX2 R189, R189 ;  /* 0x000000bd00bd7308 */ /* 0x000e620000000800 */
[-C--:B------:R-:W-:Y:S01]  /*1b920*/  FFMA.FTZ R178, R144, R5.reuse, -R10 ;  /* 0x0000000590b27223 */ /* 0x080fe2000001080a */
[-C--:B------:R-:W-:Y:S01]  /*1b930*/  FFMA.FTZ R179, R146, R5.reuse, -R132 ;  /* 0x0000000592b37223 */ /* 0x080fe20000010884 */
[-C--:B------:R-:W-:Y:S01]  /*1b940*/  FFMA.FTZ R120, R145, R5.reuse, -R10 ;  /* 0x0000000591787223 */ /* 0x080fe2000001080a */
[-C--:B------:R-:W-:Y:S01]  /*1b950*/  FFMA.FTZ R123, R147, R5.reuse, -R132 ;  /* 0x00000005937b7223 */ /* 0x080fe20000010884 */
[-C--:B------:R-:W-:Y:S01]  /*1b960*/  FFMA.FTZ R172, R148, R5.reuse, -R10 ;  /* 0x0000000594ac7223 */ /* 0x080fe2000001080a */
[-C--:B------:R-:W-:Y:S01]  /*1b970*/  FFMA.FTZ R173, R150, R5.reuse, -R132 ;  /* 0x0000000596ad7223 */ /* 0x080fe20000010884 */
[-C--:B------:R-:W-:Y:S01]  /*1b980*/  FFMA.FTZ R14, R149, R5.reuse, -R10 ;  /* 0x00000005950e7223 */ /* 0x080fe2000001080a */
[----:B------:R-:W3:Y:S01]  /*1b990*/  MUFU.EX2 R166, R166 ;  /* 0x000000a600a67308 */ /* 0x000ee20000000800 */
[----:B0-----:R-:W-:Y:S01]  /*1b9a0*/  FFMA.FTZ R8, R11, R8, R188 ;  /* 0x000000080b087223 */ /* 0x001fe200000100bc */
[-C--:B------:R-:W-:Y:S01]  /*1b9b0*/  FFMA.FTZ R122, R151, R5.reuse, -R132 ;  /* 0x00000005977a7223 */ /* 0x080fe20000010884 */
[-C--:B------:R-:W-:Y:S01]  /*1b9c0*/  FFMA.FTZ R174, R152, R5.reuse, -R10 ;  /* 0x0000000598ae7223 */ /* 0x080fe2000001080a */
[-C--:B------:R-:W-:Y:S01]  /*1b9d0*/  FFMA.FTZ R175, R154, R5.reuse, -R132 ;  /* 0x000000059aaf7223 */ /* 0x080fe20000010884 */
[-C--:B------:R-:W-:Y:S01]  /*1b9e0*/  FFMA.FTZ R9, R153, R5.reuse, -R10 ;  /* 0x0000000599097223 */ /* 0x080fe2000001080a */
[-C--:B------:R-:W-:Y:S01]  /*1b9f0*/  FFMA.FTZ R21, R155, R5.reuse, -R132 ;  /* 0x000000059b157223 */ /* 0x080fe20000010884 */
[----:B------:R-:W-:Y:S01]  /*1ba00*/  FFMA.FTZ R168, R156, R5, -R10 ;  /* 0x000000059ca87223 */ /* 0x000fe2000001080a */
[----:B------:R-:W0:Y:S01]  /*1ba10*/  MUFU.EX2 R137, R137 ;  /* 0x0000008900897308 */ /* 0x000e220000000800 */
[----:B-1----:R-:W-:Y:S01]  /*1ba20*/  FFMA.FTZ R7, R6, R7, R189 ;  /* 0x0000000706077223 */ /* 0x002fe200000100bd */
[-C--:B------:R-:W-:Y:S01]  /*1ba30*/  FFMA.FTZ R169, R158, R5.reuse, -R132 ;  /* 0x000000059ea97223 */ /* 0x080fe20000010884 */
[-C--:B------:R-:W-:Y:S01]  /*1ba40*/  FFMA.FTZ R4, R157, R5.reuse, -R10 ;  /* 0x000000059d047223 */ /* 0x080fe2000001080a */
[-C--:B------:R-:W-:Y:S01]  /*1ba50*/  FFMA.FTZ R15, R159, R5.reuse, -R132 ;  /* 0x000000059f0f7223 */ /* 0x080fe20000010884 */
[-C--:B------:R-:W-:Y:S01]  /*1ba60*/  FFMA.FTZ R170, R160, R5.reuse, -R10 ;  /* 0x00000005a0aa7223 */ /* 0x080fe2000001080a */
[-C--:B------:R-:W-:Y:S01]  /*1ba70*/  FFMA.FTZ R171, R162, R5.reuse, -R132 ;  /* 0x00000005a2ab7223 */ /* 0x080fe20000010884 */
[-C--:B------:R-:W-:Y:S01]  /*1ba80*/  FFMA.FTZ R10, R161, R5.reuse, -R10 ;  /* 0x00000005a10a7223 */ /* 0x080fe2000001080a */
[----:B------:R-:W1:Y:S01]  /*1ba90*/  MUFU.EX2 R190, R190 ;  /* 0x000000be00be7308 */ /* 0x000e620000000800 */
[----:B---3--:R-:W-:Y:S01]  /*1baa0*/  FADD.FTZ R8, R166, R8 ;  /* 0x00000008a6087221 */ /* 0x008fe20000010000 */
[----:B------:R-:W-:-:S06]  /*1bab0*/  FFMA.FTZ R132, R163, R5, -R132 ;  /* 0x00000005a3847223 */ /* 0x000fcc0000010884 */
[----:B------:R-:W3:Y:S01]  /*1bac0*/  MUFU.EX2 R191, R191 ;  /* 0x000000bf00bf7308 */ /* 0x000ee20000000800 */
[----:B0-----:R-:W-:-:S07]  /*1bad0*/  FADD.FTZ R7, R137, R7 ;  /* 0x0000000789077221 */ /* 0x001fce0000010000 */
[----:B------:R-:W0:Y:S01]  /*1bae0*/  MUFU.EX2 R165, R165 ;  /* 0x000000a500a57308 */ /* 0x000e220000000800 */
[----:B-1----:R-:W-:-:S07]  /*1baf0*/  FADD.FTZ R8, R190, R8 ;  /* 0x00000008be087221 */ /* 0x002fce0000010000 */
[----:B------:R-:W1:Y:S01]  /*1bb00*/  MUFU.EX2 R136, R136 ;  /* 0x0000008800887308 */ /* 0x000e620000000800 */
[----:B---3--:R-:W-:-:S07]  /*1bb10*/  FADD.FTZ R7, R191, R7 ;  /* 0x00000007bf077221 */ /* 0x008fce0000010000 */
        /* <DEDUP_REMOVED lines=78> */
[----:B--2---:R-:W2:Y:S01]  /*1c000*/  MUFU.EX2 R13, R132 ;  /* 0x00000084000d7308 */ /* 0x004ea20000000800 */
[----:B0-----:R-:W-:Y:S01]  /*1c010*/  FADD.FTZ R7, R171, R7 ;  /* 0x00000007ab077221 */ /* 0x001fe20000010000 */
[----:B-1----:R-:W-:-:S03]  /*1c020*/  FADD.FTZ R8, R10, R8 ;  /* 0x000000080a087221 */ /* 0x002fc60000010000 */
[----:B--2---:R-:W-:Y:S01]  /*1c030*/  FADD.FTZ R7, R13, R7 ;  /* 0x000000070d077221 */ /* 0x004fe20000010000 */
[----:B------:R-:W-:Y:S06]  /*1c040*/  @!P0 BRA `(.L_x_5113) ;  /* 0x0000000000048947 */ /* 0x000fec0003800000 */
[----:B------:R-:W-:Y:S01]  /*1c050*/  BPT.TRAP 0x1 ;  /* 0x000000040000795c */ /* 0x000fe20000300000 */
.L_x_5113:
[----:B------:R-:W-:Y:S01]  /*1c060*/  ISETP.GT.AND P1, PT, R12, R226, PT ;  /* 0x000000e20c00720c */ /* 0x000fe20003f24270 */
[----:B------:R-:W-:Y:S01]  /*1c070*/  VIADD R20, R20, 0x30860 ;  /* 0x0003086014147836 */ /* 0x000fe20000000000 */
[----:B------:R-:W-:Y:S01]  /*1c080*/  F2FP.F16.F32.PACK_AB R172, R14, R172 ;  /* 0x000000ac0eac723e */ /* 0x000fe200000000ff */
[----:B------:R-:W-:Y:S01]  /*1c090*/  VIADD R12, R12, 0xffffffff ;  /* 0xffffffff0c0c7836 */ /* 0x000fe20000000000 */
[----:B------:R-:W-:Y:S01]  /*1c0a0*/  F2FP.F16.F32.PACK_AB R174, R9, R174 ;  /* 0x000000ae09ae723e */ /* 0x000fe200000000ff */
[----:B------:R-:W-:Y:S01]  /*1c0b0*/  IMAD.MOV.U32 R9, RZ, RZ, R0 ;  /* 0x000000ffff097224 */ /* 0x000fe200078e0000 */
[----:B------:R-:W-:Y:S01]  /*1c0c0*/  PRMT R20, R203, 0x654, R20 ;  /* 0x00000654cb147816 */ /* 0x000fe20000000014 */
[----:B------:R-:W-:Y:S01]  /*1c0d0*/  IMAD.MOV.U32 R14, RZ, RZ, R193 ;  /* 0x000000ffff0e7224 */ /* 0x000fe200078e00c1 */
        /* <DEDUP_REMOVED lines=25> */
[----:B0-----:R-:W-:Y:S06]  /*1c270*/  @P1 BRA `(.L_x_5114) ;  /* 0xffffffd400b81947 */ /* 0x001fec000383ffff */
[----:B------:R-:W-:Y:S05]  /*1c280*/  BSYNC B1 ;  /* 0x0000000000017941 */ /* 0x000fea0003800000 */
.L_x_5101:
[----:B------:R-:W-:-:S07]  /*1c290*/  IMAD.MOV.U32 R4, RZ, RZ, R12 ;  /* 0x000000ffff047224 */ /* 0x000fce00078e000c */
.L_x_5100:
[----:B------:R-:W-:Y:S05]  /*1c2a0*/  BSYNC B0 ;  /* 0x0000000000007941 */ /* 0x000fea0003800000 */
.L_x_5099:
[----:B------:R-:W2:Y:S01]  /*1c2b0*/  LDL R9, [R1+0x3c] ;  /* 0x00003c0001097983 */ /* 0x000ea20000100800 */
[----:B------:R-:W-:Y:S01]  /*1c2c0*/  BSSY B0, `(.L_x_5115) ;  /* 0x00003c7000007945 */ /* 0x000fe20003800000 */
[----:B--2---:R-:W-:-:S13]  /*1c2d0*/  ISETP.GE.AND P1, PT, R4, R9, PT ;  /* 0x000000090400720c */ /* 0x004fda0003f26270 */
[----:B------:R-:W-:Y:S05]  /*1c2e0*/  @!P1 BRA `(.L_x_5116) ;  /* 0x0000003c00109947 */ /* 0x000fea0003800000 */
[----:B------:R-:W-:Y:S01]  /*1c2f0*/  MOV R9, R0 ;  /* 0x0000000000097202 */ /* 0x000fe20000000f00 */
[----:B------:R-:W-:Y:S02]  /*1c300*/  IMAD.MOV.U32 R12, RZ, RZ, R3 ;  /* 0x000000ffff0c7224 */ /* 0x000fe400078e0003 */
[----:B------:R-:W-:Y:S02]  /*1c310*/  IMAD.MOV.U32 R10, RZ, RZ, R198 ;  /* 0x000000ffff0a7224 */ /* 0x000fe400078e00c6 */
[----:B------:R-:W-:-:S07]  /*1c320*/  IMAD.MOV.U32 R13, RZ, RZ, R193 ;  /* 0x000000ffff0d7224 */ /* 0x000fce00078e00c1 */
.L_x_5137:
[----:B------:R-:W-:-:S04]  /*1c330*/  ISETP.NE.AND P1, PT, R13, 0x1, PT ;  /* 0x000000010d00780c */ /* 0x000fc80003f25270 */
[----:B------:R-:W-:-:S04]  /*1c340*/  SEL R3, RZ, 0x1, P1 ;  /* 0x00000001ff037807 */ /* 0x000fc80000800000 */
[----:B------:R-:W-:Y:S01]  /*1c350*/  LOP3.LUT R198, R10, R3, RZ, 0x3c, !PT ;  /* 0x000000030ac67212 */ /* 0x000fe200078e3cff */
[----:B------:R-:W-:Y:S06]  /*1c360*/  @!P0 BRA `(.L_x_5117) ;  /* 0x0000000000048947 */ /* 0x000fec0003800000 */
[----:B------:R-:W-:Y:S01]  /*1c370*/  BPT.TRAP 0x1 ;  /* 0x000000040000795c */ /* 0x000fe20000300000 */
.L_x_5117:
        /* <DEDUP_REMOVED lines=8> */
.L_x_5118:
[----:B------:R-:W-:Y:S01]  /*1c400*/  IMAD R126, R193, 0x900, R217 ;  /* 0x00000900c17e7824 */ /* 0x000fe200078e02d9 */
[----:B------:R-:W-:Y:S03]  /*1c410*/  BSSY B1, `(.L_x_5119) ;  /* 0x0000006000017945 */ /* 0x000fe60003800000 */
[C---:B------:R-:W-:Y:S02]  /*1c420*/  VIADD R122, R126.reuse, 0x2 ;  /* 0x000000027e7a7836 */ /* 0x040fe40000000000 */
[----:B------:R-:W-:Y:S01]  /*1c430*/  VIADD R124, R126, 0x4 ;  /* 0x000000047e7c7836 */ /* 0x000fe20000000000 */
[----:B-1----:R-:W-:Y:S06]  /*1c440*/  @P1 BRA `(.L_x_5120) ;  /* 0x0000000000081947 */ /* 0x002fec0003800000 */
[----:B------:R-:W1:Y:S02]  /*1c450*/  SYNCS.PHASECHK.TRANS64.TRYWAIT P1, [R0+URZ+0x30830], R3 ;  /* 0x03083003000075a7 */ /* 0x000e64000802017f */
[----:B-1----:R-:W-:Y:S05]  /*1c460*/  @!P1 BRA `(.L_x_5121) ;  /* 0x000000fc003c9947 */ /* 0x002fea0003800000 */
.L_x_5120:
[----:B------:R-:W-:Y:S05]  /*1c470*/  BSYNC B1 ;  /* 0x0000000000017941 */ /* 0x000fea0003800000 */
.L_x_5119:
[----:B------:R-:W2:Y:S01]  /*1c480*/  LDL.64 R128, [R1+0x28] ;  /* 0x0000280001807983 */ /* 0x000ea20000100a00 */
[----:B------:R-:W-:Y:S01]  /*1c490*/  MOV R120, R126 ;  /* 0x0000007e00787202 */ /* 0x000fe20000000f00 */
[----:B------:R-:W-:Y:S01]  /*1c4a0*/  IMAD.MOV.U32 R121, RZ, RZ, 0x40000040 ;  /* 0x40000040ff797424 */ /* 0x000fe200078e00ff */
[----:B------:R-:W-:Y:S01]  /*1c4b0*/  MOV R209, UR46 ;  /* 0x0000002e00d17c02 */ /* 0x000fe20008000f00 */
[----:B------:R-:W-:Y:S01]  /*1c4c0*/  IMAD.MOV.U32 R123, RZ, RZ, 0x40000040 ;  /* 0x40000040ff7b7424 */ /* 0x000fe200078e00ff */
[----:B------:R-:W-:Y:S01]  /*1c4d0*/  MOV R213, UR50 ;  /* 0x0000003200d57c02 */ /* 0x000fe20008000f00 */
[----:B------:R-:W-:Y:S01]  /*1c4e0*/  IMAD.MOV.U32 R127, RZ, RZ, 0x40000040 ;  /* 0x40000040ff7f7424 */ /* 0x000fe200078e00ff */
[----:B------:R-:W-:Y:S01]  /*1c4f0*/  R2UR UR46, R122 ;  /* 0x000000007a2e72ca */ /* 0x000fe200000e0000 */
[-C--:B------:R-:W-:Y:S01]  /*1c500*/  FMUL.FTZ R24, R24, R11.reuse ;  /* 0x0000000b18187220 */ /* 0x080fe20000410000 */
[----:B------:R-:W-:Y:S01]  /*1c510*/  R2UR UR50, R120 ;  /* 0x00000000783272ca */ /* 0x000fe200000e0000 */
[C---:B------:R-:W-:Y:S01]  /*1c520*/  VIADD R120, R126.reuse, 0x6 ;  /* 0x000000067e787836 */ /* 0x040fe20000000000 */
[----:B------:R-:W-:Y:S01]  /*1c530*/  MOV R122, R124 ;  /* 0x0000007c007a7202 */ /* 0x000fe20000000f00 */
[----:B------:R-:W-:Y:S01]  /*1c540*/  VIADD R124, R126, 0x300 ;  /* 0x000003007e7c7836 */ /* 0x000fe20000000000 */
        /* <DEDUP_REMOVED lines=22> */
[----:B------:R-:W-:Y:S01]  /*1c6b0*/  R2UR UR51, R121 ;  /* 0x00000000793372ca */ /* 0x000fe200000e0000 */
[-C--:B------:R-:W-:Y:S01]  /*1c6c0*/  FMUL.FTZ R37, R37, R11.reuse ;  /* 0x0000000b25257220 */ /* 0x080fe20000410000 */
[C---:B------:R-:W-:Y:S01]  /*1c6d0*/  IADD3 R124, R126.reuse, 0x604, RZ ;  /* 0x000006047e7c7810 */ /* 0x040fe20007ffe0ff */
[----:B------:R-:W-:Y:S01]  /*1c6e0*/  VIADD R126, R126, 0x606 ;  /* 0x000006067e7e7836 */ /* 0x000fe20000000000 */
[----:B------:R-:W-:Y:S01]  /*1c6f0*/  MOV R125, 0x40000040 ;  /* 0x40000040007d7802 */ /* 0x000fe20000000f00 */
[-C--:B------:R-:W-:Y:S01]  /*1c700*/  FMUL.FTZ R40, R40, R11.reuse ;  /* 0x0000000b28287220 */ /* 0x080fe20000410000 */
[----:B------:R-:W-:Y:S01]  /*1c710*/  MOV R208, UR47 ;  /* 0x0000002f00d07c02 */ /* 0x000fe20008000f00 */
[-C--:B------:R-:W-:Y:S01]  /*1c720*/  FMUL.FTZ R41, R41, R11.reuse ;  /* 0x0000000b29297220 */ /* 0x080fe20000410000 */
[----:B------:R-:W-:Y:S01]  /*1c730*/  MOV R20, UR43 ;  /* 0x0000002b00147c02 */ /* 0x000fe20008000f00 */
[-C--:B------:R-:W-:Y:S01]  /*1c740*/  FMUL.FTZ R44, R44, R11.reuse ;  /* 0x0000000b2c2c7220 */ /* 0x080fe20000410000 */
[----:B01----:R-:W-:Y:S01]  /*1c750*/  MOV R3, UR39 ;  /* 0x0000002700037c02 */ /* 0x003fe20008000f00 */
        /* <DEDUP_REMOVED lines=189> */
.L_x_5122:
[----:B------:R-:W-:Y:S01]  /*1d330*/  SHF.L.U32 R3, R10, 0x1f, RZ ;  /* 0x0000001f0a037819 */ /* 0x000fe200000006ff */
[----:B------:R-:W-:-:S04]  /*1d340*/  IMAD R20, R13, 0x8, R2 ;  /* 0x000000080d147824 */ /* 0x000fc800078e0202 */
[----:B------:R0:W1:Y:S01]  /*1d350*/  SYNCS.PHASECHK.TRANS64.TRYWAIT P1, [R20+URZ+0x30850], R3 ;  /* 0x03085003140075a7 */ /* 0x000062000802017f */
[----:B------:R-:W-:Y:S05]  /*1d360*/  @!P0 BRA `(.L_x_5123) ;  /* 0x0000000000048947 */ /* 0x000fea0003800000 */
[----:B------:R-:W-:Y:S01]  /*1d370*/  BPT.TRAP 0x1 ;  /* 0x000000040000795c */ /* 0x000fe20000300000 */
.L_x_5123:
[----:B------:R-:W-:Y:S04]  /*1d380*/  BSSY B1, `(.L_x_5124) ;  /* 0x0000004000017945 */ /* 0x000fe80003800000 */
[----:B-1----:R-:W-:Y:S05]  /*1d390*/  @P1 BRA `(.L_x_5125) ;  /* 0x0000000000081947 */ /* 0x002fea0003800000 */
[----:B------:R-:W1:Y:S02]  /*1d3a0*/  SYNCS.PHASECHK.TRANS64.TRYWAIT P1, [R20+URZ+0x30850], R3 ;  /* 0x03085003140075a7 */ /* 0x000e64000802017f */
[----:B-1----:R-:W-:Y:S05]  /*1d3b0*/  @!P1 BRA `(.L_x_5126) ;  /* 0x000000ec007c9947 */ /* 0x002fea0003800000 */
.L_x_5125:
[----:B------:R-:W-:Y:S05]  /*1d3c0*/  BSYNC B1 ;  /* 0x0000000000017941 */ /* 0x000fea0003800000 */
.L_x_5124:
[----:B01----:R-:W-:Y:S01]  /*1d3d0*/  IADD3 R3, R2, 0x400, RZ ;  /* 0x0000040002037810 */ /* 0x003fe20007ffe0ff */
[----:B------:R-:W-:Y:S01]  /*1d3e0*/  IMAD.MOV.U32 R11, RZ, RZ, 0x40000040 ;  /* 0x40000040ff0b7424 */ /* 0x000fe200078e00ff */
[----:B------:R-:W-:Y:S01]  /*1d3f0*/  WARPGROUP.ARRIVE ;  /* 0x00000000000079c5 */ /* 0x000fe20000000000 */
[----:B------:R-:W-:Y:S01]  /*1d400*/  IMAD.MOV.U32 R15, RZ, RZ, 0x40000040 ;  /* 0x40000040ff0f7424 */ /* 0x000fe200078e00ff */
        /* <DEDUP_REMOVED lines=44> */
.L_x_5127:
        /* <DEDUP_REMOVED lines=31> */
[----:B------:R-:W-:-:S02]  /*1d8c0*/  IMAD R161, R4, -0x60, RZ ;  /* 0xffffffa004a17824 */ /* 0x000fc400078e02ff */
        /* <DEDUP_REMOVED lines=20> */
[----:B------:R-:W-:Y:S01]  /*1da10*/  FMUL.FTZ R154, R162, UR39 ;  /* 0x00000027a29a7c20 */ /* 0x000fe20008410000 */
[----:B------:R-:W-:Y:S01]  /*1da20*/  FMUL.FTZ R159, R164, UR39 ;  /* 0x00000027a49f7c20 */ /* 0x000fe20008410000 */
[----:B------:R-:W-:Y:S01]  /*1da30*/  FMUL.FTZ R162, R165, UR39 ;  /* 0x00000027a5a27c20 */ /* 0x000fe20008410000 */
[----:B------:R-:W-:Y:S01]  /*1da40*/  FMUL.FTZ R157, R167, UR39 ;  /* 0x00000027a79d7c20 */ /* 0x000fe20008410000 */
        /* <DEDUP_REMOVED lines=30> */
[----:B------:R-:W4:Y:S01]  /*1dc30*/  MUFU.TANH R141, R141 ;  /* 0x0000008d008d7308 */ /* 0x000f220000002400 */
[----:B--2---:R-:W-:-:S02]  /*1dc40*/  IADD3 R160, R169, R170, RZ ;  /* 0x000000aaa9a07210 */ /* 0x004fc40007ffe0ff */
[----:B------:R-:W2:Y:S01]  /*1dc50*/  LDC R169, c[0x0][0x9e4] ;  /* 0x00027900ffa97b82 */ /* 0x000ea20000000800 */
[----:B---3--:R-:W-:-:S04]  /*1dc60*/  IMAD R158, R168, -0x2, R158 ;  /* 0xfffffffea89e7824 */ /* 0x008fc800078e029e */
[----:B------:R-:W3:Y:S01]  /*1dc70*/  MUFU.TANH R142, R142 ;  /* 0x0000008e008e7308 */ /* 0x000ee20000002400 */
[----:B0-----:R-:W-:-:S05]  /*1dc80*/  @P1 IMAD.HI.U32 R127, R160, R127, RZ ;  /* 0x0000007fa07f1227 */ /* 0x001fca00078e00ff */
[----:B-1----:R-:W-:Y:S01]  /*1dc90*/  @P1 SHF.R.U32.HI R160, RZ, R126, R127 ;  /* 0x0000007effa01219 */ /* 0x002fe2000001167f */
[----:B------:R-:W-:Y:S02]  /*1dca0*/  VIADD R126, R0, 0x30840 ;  /* 0x00030840007e7836 */ /* 0x000fe40000000000 */
[----:B------:R-:W-:Y:S01]  /*1dcb0*/  FMUL.FTZ R0, R166, UR39 ;  /* 0x00000027a6007c20 */ /* 0x000fe20008410000 */
[----:B------:R-:W0:Y:S01]  /*1dcc0*/  MUFU.TANH R147, R147 ;  /* 0x0000009300937308 */ /* 0x000e220000002400 */
[----:B------:R-:W-:Y:S01]  /*1dcd0*/  IADD3 R166, -R199, R158, R200 ;  /* 0x0000009ec7a67210 */ /* 0x000fe20007ffe1c8 */
[----:B------:R-:W1:Y:S01]  /*1dce0*/  SHFL.IDX PT, R163, R160, RZ, 0x1c1f ;  /* 0x001c1fffa0a37589 */ /* 0x000e6200000e0000 */
[----:B------:R-:W-:Y:S01]  /*1dcf0*/  PRMT R126, R203, 0x654, R126 ;  /* 0x00000654cb7e7816 */ /* 0x000fe2000000007e */
[----:B------:R-:W-:Y:S02]  /*1dd00*/  VIADD R158, R158, 0xffffffff ;  /* 0xffffffff9e9e7836 */ /* 0x000fe40000000000 */
[C---:B------:R-:W-:Y:S01]  /*1dd10*/  VIADD R167, R166.reuse, UR55 ;  /* 0x00000037a6a77c36 */ /* 0x040fe20008000000 */
[----:B------:R-:W-:Y:S01]  /*1dd20*/  IADD3 R166, R166, UR38, RZ ;  /* 0x00000026a6a67c10 */ /* 0x000fe2000fffe0ff */
[----:B------:R-:W0:Y:S01]  /*1dd30*/  MUFU.TANH R148, R148 ;  /* 0x0000009400947308 */ /* 0x000e220000002400 */
[----:B------:R0:W-:Y:S01]  /*1dd40*/  SYNCS.ARRIVE.TRANS64.RED.A1T0 RZ, [R126+URZ], RZ ;  /* 0x000000ff7eff79a7 */ /* 0x0001e2000810043f */
[----:B--2---:R-:W-:-:S06]  /*1dd50*/  ISETP.GE.AND P1, PT, R169, 0x1, PT ;  /* 0x00000001a900780c */ /* 0x004fcc0003f26270 */
[----:B------:R-:W2:Y:S08]  /*1dd60*/  MUFU.TANH R145, R145 ;  /* 0x0000009100917308 */ /* 0x000eb00000002400 */
[----:B------:R-:W0:Y:S01]  /*1dd70*/  MUFU.TANH R146, R146 ;  /* 0x0000009200927308 */ /* 0x000e220000002400 */
[--C-:B-1----:R-:W-:Y:S02]  /*1dd80*/  IMAD.IADD R165, R167, 0x1, R163.reuse ;  /* 0x00000001a7a57824 */ /* 0x102fe400078e02a3 */
[----:B------:R-:W-:-:S05]  /*1dd90*/  IMAD.IADD R164, R166, 0x1, R163 ;  /* 0x00000001a6a47824 */ /* 0x000fca00078e02a3 */
        /* <DEDUP_REMOVED lines=17> */
[----:B------:R-:W-:Y:S02]  /*1deb0*/  MOV R168, UR46 ;  /* 0x0000002e00a87c02 */ /* 0x000fe40008000f00 */
[----:B------:R-:W-:Y:S02]  /*1dec0*/  LOP3.LUT R163, RZ, R163, RZ, 0x33, !PT ;  /* 0x000000a3ffa37212 */ /* 0x000fe400078e33ff */
[----:B------:R-:W-:-:S13]  /*1ded0*/  ISETP.NE.AND P1, PT, R168, 0x1, PT ;  /* 0x00000001a800780c */ /* 0x000fda0003f25270 */
[----:B0-----:R-:W0:Y:S02]  /*1dee0*/  @P1 LDC.64 R126, c[0x0][0x9e8] ;  /* 0x00027a00ff7e1b82 */ /* 0x001e240000000a00 */
[----:B0-----:R-:W-:-:S05]  /*1def0*/  @P1 IMAD.HI.U32 R126, R163, R126, RZ ;  /* 0x0000007ea37e1227 */ /* 0x001fca00078e00ff */
[----:B------:R-:W-:-:S04]  /*1df00*/  @P1 SHF.R.U32.HI R163, RZ, R127, R126 ;  /* 0x0000007fffa31219 */ /* 0x000fc8000001167e */
[----:B------:R-:W-:Y:S01]  /*1df10*/  LOP3.LUT R163, RZ, R163, RZ, 0x33, !PT ;  /* 0x000000a3ffa37212 */ /* 0x000fe200078e33ff */
[----:B------:R-:W-:Y:S06]  /*1df20*/  BRA `(.L_x_5131) ;  /* 0x0000000000147947 */ /* 0x000fec0003800000 */
.L_x_5130:
[----:B------:R-:W-:-:S05]  /*1df30*/  IMAD.U32 R168, RZ, RZ, UR46 ;  /* 0x0000002effa87e24 */ /* 0x000fca000f8e00ff */
[----:B------:R-:W-:-:S13]  /*1df40*/  ISETP.NE.AND P1, PT, R168, 0x1, PT ;  /* 0x00000001a800780c */ /* 0x000fda0003f25270 */
[----:B0-----:R-:W0:Y:S02]  /*1df50*/  @P1 LDC.64 R126, c[0x0][0x9e8] ;  /* 0x00027a00ff7e1b82 */ /* 0x001e240000000a00 */
[----:B0-----:R-:W-:-:S05]  /*1df60*/  @P1 IMAD.HI.U32 R126, R163, R126, RZ ;  /* 0x0000007ea37e1227 */ /* 0x001fca00078e00ff */
[----:B------:R-:W-:-:S07]  /*1df70*/  @P1 SHF.R.U32.HI R163, RZ, R127, R126 ;  /* 0x0000007fffa31219 */ /* 0x000fce000001167e */
.L_x_5131:
[----:B------:R-:W-:Y:S05]  /*1df80*/  BSYNC B1 ;  /* 0x0000000000017941 */ /* 0x000fea0003800000 */
.L_x_5129:
[----:B------:R-:W-:-:S05]  /*1df90*/  IMAD R163, R163, R168, R158 ;  /* 0x000000a8a3a37224 */ /* 0x000fca00078e029e */
[----:B------:R-:W-:Y:S02]  /*1dfa0*/  VIADDMNMX R165, R163, R168, R165, PT ;  /* 0x000000a8a3a57246 */ /* 0x000fe400038001a5 */
[----:B------:R-:W-:-:S07]  /*1dfb0*/  VIMNMX R164, R164, R163, !PT ;  /* 0x000000a3a4a47248 */ /* 0x000fce0007fe0100 */
.L_x_5128:
[C---:B------:R-:W-:Y:S02]  /*1dfc0*/  ISETP.GE.AND P1, PT, R161.reuse, 0x2, PT ;  /* 0x00000002a100780c */ /* 0x040fe40003f26270 */
        /* <DEDUP_REMOVED lines=92> */
[----:B0-----:R-:W-:Y:S02]  /*1e590*/  FSEL R147, R147, -INF , !P3 ;  /* 0xff80000093937808 */ /* 0x001fe40005800000 */
        /* <DEDUP_REMOVED lines=41> */
[----:B------:R-:W-:Y:S01]  /*1e830*/  ISETP.GE.AND P6, PT, R169, 0x1, PT ;  /* 0x00000001a900780c */ /* 0x000fe20003fc6270 */
[--C-:B0-----:R-:W-:Y:S02]  /*1e840*/  IMAD.IADD R167, R167, 0x1, R3.reuse ;  /* 0x00000001a7a77824 */ /* 0x101fe400078e0203 */
[----:B------:R-:W-:-:S10]  /*1e850*/  IMAD.IADD R166, R166, 0x1, R3 ;  /* 0x00000001a6a67824 */ /* 0x000fd400078e0203 */
[----:B------:R-:W-:Y:S05]  /*1e860*/  @!P6 BRA `(.L_x_5132) ;  /* 0x000000000054e947 */ /* 0x000fea0003800000 */
[----:B------:R-:W-:Y:S01]  /*1e870*/  IADD3 R3, -R199, R200, R3 ;  /* 0x000000c8c7037210 */ /* 0x000fe20007ffe103 */
[----:B------:R-:W-:Y:S03]  /*1e880*/  BSSY B1, `(.L_x_5133) ;  /* 0x0000010000017945 */ /* 0x000fe60003800000 */
        /* <DEDUP_REMOVED lines=10> */
.L_x_5134:
[----:B------:R-:W-:-:S05]  /*1e930*/  IMAD.U32 R5, RZ, RZ, UR46 ;  /* 0x0000002eff057e24 */ /* 0x000fca000f8e00ff */
[----:B------:R-:W-:-:S13]  /*1e940*/  ISETP.NE.AND P6, PT, R5, 0x1, PT ;  /* 0x000000010500780c */ /* 0x000fda0003fc5270 */
[----:B------:R-:W0:Y:S02]  /*1e950*/  @P6 LDC.64 R126, c[0x0][0x9e8] ;  /* 0x00027a00ff7e6b82 */ /* 0x000e240000000a00 */
[----:B0-----:R-:W-:-:S05]  /*1e960*/  @P6 IMAD.HI.U32 R126, R3, R126, RZ ;  /* 0x0000007e037e6227 */ /* 0x001fca00078e00ff */
[----:B------:R-:W-:-:S07]  /*1e970*/  @P6 SHF.R.U32.HI R3, RZ, R127, R126 ;  /* 0x0000007fff036219 */ /* 0x000fce000001167e */
.L_x_5135:
[----:B------:R-:W-:Y:S05]  /*1e980*/  BSYNC B1 ;  /* 0x0000000000017941 */ /* 0x000fea0003800000 */
.L_x_5133:
[----:B------:R-:W-:-:S05]  /*1e990*/  IMAD R158, R3, R5, R158 ;  /* 0x00000005039e7224 */ /* 0x000fca00078e029e */
[----:B------:R-:W-:Y:S02]  /*1e9a0*/  VIADDMNMX R167, R158, R5, R167, PT ;  /* 0x000000059ea77246 */ /* 0x000fe400038001a7 */
[----:B------:R-:W-:-:S07]  /*1e9b0*/  VIMNMX R166, R166, R158, !PT ;  /* 0x0000009ea6a67248 */ /* 0x000fce0007fe0100 */
.L_x_5132:
[C---:B------:R-:W-:Y:S01]  /*1e9c0*/  ISETP.GT.AND P1, PT, R166.reuse, 0x1, !P1 ;  /* 0x00000001a600780c */ /* 0x040fe20004f24270 */
[----:B------:R-:W-:Y:S01]  /*1e9d0*/  IMAD.U32 R5, RZ, RZ, UR50 ;  /* 0x00000032ff057e24 */ /* 0x000fe2000f8e00ff */
        /* <DEDUP_REMOVED lines=95> */
[----:B------:R-:W-:Y:S02]  /*1efd0*/  ISETP.GT.AND P1, PT, R166, 0x40, !P1 ;  /* 0x00000040a600780c */ /* 0x000fe40004f24270 */
[----:B------:R-:W-:-:S02]  /*1efe0*/  FSEL R160, R0, -INF , !P5 ;  /* 0xff80000000a07808 */ /* 0x000fc40006800000 */
[----:B------:R-:W-:Y:S02]  /*1eff0*/  ISETP.LT.OR P1, PT, R167, 0x41, P1 ;  /* 0x00000041a700780c */ /* 0x000fe40000f21670 */
[----:B0-----:R-:W-:Y:S02]  /*1f000*/  FMNMX.FTZ R3, R127, R158, !PT ;  /* 0x0000009e7f037209 */ /* 0x001fe40007810000 */
[----:B------:R-:W-:Y:S02]  /*1f010*/  FSEL R145, R145, -INF , !P1 ;  /* 0xff80000091917808 */ /* 0x000fe40004800000 */
[----:B------:R-:W-:Y:S01]  /*1f020*/  LOP3.LUT P1, RZ, R22, 0x80, RZ, 0xc0, !PT ;  /* 0x0000008016ff7812 */ /* 0x000fe2000782c0ff */
[----:B------:R-:W-:-:S03]  /*1f030*/  FMUL.FTZ R158, R3, R5 ;  /* 0x00000005039e7220 */ /* 0x000fc60000410000 */
        /* <DEDUP_REMOVED lines=20> */
[-CC-:B------:R-:W-:Y:S01]  /*1f180*/  FFMA.FTZ R190, R11, R5.reuse, -R158.reuse ;  /* 0x000000050bbe7223 */ /* 0x180fe2000001089e */
[----:B------:R-:W-:Y:S01]  /*1f190*/  FMNMX.FTZ R126, R14, R126, !PT ;  /* 0x0000007e0e7e7209 */ /* 0x000fe20007810000 */
[-CC-:B------:R-:W-:Y:S01]  /*1f1a0*/  FFMA.FTZ R182, R133, R5.reuse, -R158.reuse ;  /* 0x0000000585b67223 */ /* 0x180fe2000001089e */
[----:B------:R-:W-:Y:S01]  /*1f1b0*/  FSEL R157, R157, -INF , !P2 ;  /* 0xff8000009d9d7808 */ /* 0x000fe20005000000 */
[-CC-:B------:R-:W-:Y:S01]  /*1f1c0*/  FFMA.FTZ R176, R137, R5.reuse, -R158.reuse ;  /* 0x0000000589b07223 */ /* 0x180fe2000001089e */
[----:B------:R-:W-:Y:S01]  /*1f1d0*/  FMNMX.FTZ R126, R15, R126, !PT ;  /* 0x0000007e0f7e7209 */ /* 0x000fe20007810000 */
[-CC-:B------:R-:W-:Y:S01]  /*1f1e0*/  FFMA.FTZ R133, R138, R5.reuse, -R158.reuse ;  /* 0x000000058a857223 */ /* 0x180fe2000001089e */
[----:B------:R-:W-:Y:S01]  /*1f1f0*/  FSEL R137, R3, RZ, P1 ;  /* 0x000000ff03897208 */ /* 0x000fe20000800000 */
[-CC-:B------:R-:W-:Y:S01]  /*1f200*/  FFMA.FTZ R188, R168, R5.reuse, -R158.reuse ;  /* 0x00000005a8bc7223 */ /* 0x180fe2000001089e */
[----:B------:R-:W-:Y:S01]  /*1f210*/  FMNMX.FTZ R126, R121, R126, !PT ;  /* 0x0000007e797e7209 */ /* 0x000fe20007810000 */
[-CC-:B------:R-:W-:Y:S01]  /*1f220*/  FFMA.FTZ R127, R163, R5.reuse, -R158.reuse ;  /* 0x00000005a37f7223 */ /* 0x180fe2000001089e */
[-C--:B------:R-:W-:Y:S01]  /*1f230*/  FFMA.FTZ R178, R143, R5.reuse, -R158 ;  /* 0x000000058fb27223 */ /* 0x080fe2000001089e */
[----:B------:R-:W-:Y:S01]  /*1f240*/  FADD.FTZ R137, -R137, R12 ;  /* 0x0000000c89897221 */ /* 0x000fe20000010100 */
[----:B------:R-:W-:Y:S01]  /*1f250*/  FMNMX.FTZ R11, R122, R126, !PT ;  /* 0x0000007e7a0b7209 */ /* 0x000fe20007810000 */
[----:B------:R-:W-:Y:S01]  /*1f260*/  MUFU.EX2 R188, R188 ;  /* 0x000000bc00bc7308 */ /* 0x000fe20000000800 */
[-CC-:B------:R-:W-:Y:S01]  /*1f270*/  FFMA.FTZ R13, R13, R5.reuse, -R158.reuse ;  /* 0x000000050d0d7223 */ /* 0x180fe2000001089e */
[----:B------:R-:W-:Y:S01]  /*1f280*/  FMUL.FTZ R137, R137, R5 ;  /* 0x0000000589897220 */ /* 0x000fe20000410000 */
        /* <DEDUP_REMOVED lines=19> */
[----:B------:R-:W-:Y:S01]  /*1f3c0*/  FFMA.FTZ R170, R159, R5, -R158 ;  /* 0x000000059faa7223 */ /* 0x000fe2000001089e */
[----:B------:R-:W-:Y:S01]  /*1f3d0*/  FMNMX.FTZ R11, R136, R11, !PT ;  /* 0x0000000b880b7209 */ /* 0x000fe20007810000 */
[----:B------:R0:W-:Y:S03]  /*1f3e0*/  MUFU.EX2 R126, R13 ;  /* 0x0000000d007e7308 */ /* 0x0001e60000000800 */
[----:B------:R-:W-:-:S04]  /*1f3f0*/  FMNMX.FTZ R11, R139, R11, !PT ;  /* 0x0000000b8b0b7209 */ /* 0x000fc80007810000 */
[----:B------:R-:W-:Y:S01]  /*1f400*/  FMNMX.FTZ R11, R140, R11, !PT ;  /* 0x0000000b8c0b7209 */ /* 0x000fe20007810000 */
[----:B------:R-:W-:Y:S01]  /*1f410*/  MUFU.EX2 R184, R184 ;  /* 0x000000b800b87308 */ /* 0x000fe20000000800 */
[-CC-:B0-----:R-:W-:Y:S01]  /*1f420*/  FFMA.FTZ R13, R124, R5.reuse, -R158.reuse ;  /* 0x000000057c0d7223 */ /* 0x181fe2000001089e */
[--C-:B------:R-:W-:Y:S01]  /*1f430*/  FFMA.FTZ R124, R153, R5, -R158.reuse ;  /* 0x00000005997c7223 */ /* 0x100fe2000001089e */
[----:B------:R-:W-:Y:S01]  /*1f440*/  FMNMX.FTZ R11, R141, R11, !PT ;  /* 0x0000000b8d0b7209 */ /* 0x000fe20007810000 */
[----:B------:R-:W-:-:S03]  /*1f450*/  FFMA.FTZ R158, R162, R5, -R158 ;  /* 0x00000005a29e7223 */ /* 0x000fc6000001089e */
        /* <DEDUP_REMOVED lines=26> */
[----:B------:R-:W-:Y:S02]  /*1f600*/  FMUL.FTZ R138, R0, R5 ;  /* 0x00000005008a7220 */ /* 0x000fe40000410000 */
[----:B------:R-:W0:Y:S03]  /*1f610*/  MUFU.EX2 R11, R137 ;  /* 0x00000089000b7308 */ /* 0x000e260000000800 */
[----:B------:R-:W-:-:S05]  /*1f620*/  FSEL R138, R138, RZ, P1 ;  /* 0x000000ff8a8a7208 */ /* 0x000fca0000800000 */
        /* <DEDUP_REMOVED lines=8> */
[-C--:B------:R-:W-:Y:S01]  /*1f6b0*/  FFMA.FTZ R14, R128, R5.reuse, -R138 ;  /* 0x00000005800e7223 */ /* 0x080fe2000001088a */
[----:B0-----:R-:W-:Y:S01]  /*1f6c0*/  FFMA.FTZ R8, R11, R8, R188 ;  /* 0x000000080b087223 */ /* 0x001fe200000100bc */
[-CC-:B------:R-:W-:Y:S01]  /*1f6d0*/  FFMA.FTZ R181, R131, R5.reuse, -R138.reuse ;  /* 0x0000000583b57223 */ /* 0x180fe2000001088a */
[-CC-:B------:R-:W-:Y:S01]  /*1f6e0*/  FFMA.FTZ R10, R132, R5.reuse, -R138.reuse ;  /* 0x00000005840a7223 */ /* 0x180fe2000001088a */
[-C--:B------:R-:W-:Y:S01]  /*1f6f0*/  FFMA.FTZ R183, R135, R5.reuse, -R138 ;  /* 0x0000000587b77223 */ /* 0x080fe2000001088a */
[----:B------:R-:W-:Y:S01]  /*1f700*/  MUFU.EX2 R189, R189 ;  /* 0x000000bd00bd7308 */ /* 0x000fe20000000800 */
[----:B-1----:R-:W-:Y:S01]  /*1f710*/  FSEL R6, R0, RZ, P1 ;  /* 0x000000ff00067208 */ /* 0x002fe20000800000 */
[----:B------:R-:W-:Y:S01]  /*1f720*/  FADD.FTZ R8, R127, R8 ;  /* 0x000000087f087221 */ /* 0x000fe20000010000 */
[-CC-:B------:R-:W-:Y:S01]  /*1f730*/  FFMA.FTZ R131, R136, R5.reuse, -R138.reuse ;  /* 0x0000000588837223 */ /* 0x180fe2000001088a */
[-CC-:B------:R-:W-:Y:S01]  /*1f740*/  FFMA.FTZ R177, R139, R5.reuse, -R138.reuse ;  /* 0x000000058bb17223 */ /* 0x180fe2000001088a */
[-C--:B------:R-:W-:Y:S01]  /*1f750*/  FFMA.FTZ R128, R140, R5.reuse, -R138 ;  /* 0x000000058c807223 */ /* 0x080fe2000001088a */
[----:B------:R-:W-:Y:S01]  /*1f760*/  FADD.FTZ R6, -R6, R9 ;  /* 0x0000000906067221 */ /* 0x000fe20000010100 */
[----:B------:R-:W-:Y:S01]  /*1f770*/  FADD.FTZ R8, R190, R8 ;  /* 0x00000008be087221 */ /* 0x000fe20000010000 */
[----:B------:R-:W-:Y:S01]  /*1f780*/  MUFU.EX2 R143, R143 ;  /* 0x0000008f008f7308 */ /* 0x000fe20000000800 */
[-C--:B------:R-:W-:Y:S01]  /*1f790*/  FFMA.FTZ R179, R141, R5.reuse, -R138 ;  /* 0x000000058db37223 */ /* 0x080fe2000001088a */
[-C--:B------:R-:W-:Y:S01]  /*1f7a0*/  FMUL.FTZ R6, R6, R5.reuse ;  /* 0x0000000506067220 */ /* 0x080fe20000410000 */
[----:B------:R-:W-:Y:S01]  /*1f7b0*/  FADD.FTZ R8, R126, R8 ;  /* 0x000000087e087221 */ /* 0x000fe20000010000 */
[-CC-:B------:R-:W-:Y:S01]  /*1f7c0*/  FFMA.FTZ R125, R142, R5.reuse, -R138.reuse ;  /* 0x000000058e7d7223 */ /* 0x180fe2000001088a */
[-CC-:B------:R-:W-:Y:S01]  /*1f7d0*/  FFMA.FTZ R173, R145, R5.reuse, -R138.reuse ;  /* 0x0000000591ad7223 */ /* 0x180fe2000001088a */
[-C--:B------:R-:W-:Y:S01]  /*1f7e0*/  FFMA.FTZ R122, R146, R5.reuse, -R138 ;  /* 0x00000005927a7223 */ /* 0x080fe2000001088a */
[----:B------:R-:W-:Y:S01]  /*1f7f0*/  FADD.FTZ R8, R184, R8 ;  /* 0x00000008b8087221 */ /* 0x000fe20000010000 */
[----:B------:R-:W0:Y:S01]  /*1f800*/  MUFU.EX2 R6, R6 ;  /* 0x0000000600067308 */ /* 0x000e220000000800 */
[-CC-:B------:R-:W-:Y:S01]  /*1f810*/  FFMA.FTZ R175, R149, R5.reuse, -R138.reuse ;  /* 0x0000000595af7223 */ /* 0x180fe2000001088a */
[-C--:B------:R-:W-:Y:S01]  /*1f820*/  FFMA.FTZ R121, R150, R5.reuse, -R138 ;  /* 0x0000000596797223 */ /* 0x080fe2000001088a */
[----:B------:R-:W-:Y:S01]  /*1f830*/  FADD.FTZ R8, R21, R8 ;  /* 0x0000000815087221 */ /* 0x000fe20000010000 */
[-CC-:B------:R-:W-:Y:S01]  /*1f840*/  FFMA.FTZ R169, R154, R5.reuse, -R138.reuse ;  /* 0x000000059aa97223 */ /* 0x180fe2000001088a */
[-CC-:B------:R-:W-:Y:S01]  /*1f850*/  FFMA.FTZ R9, R152, R5.reuse, -R138.reuse ;  /* 0x0000000598097223 */ /* 0x180fe2000001088a */
[-C--:B------:R-:W-:Y:S01]  /*1f860*/  FFMA.FTZ R171, R160, R5.reuse, -R138 ;  /* 0x00000005a0ab7223 */ /* 0x080fe2000001088a */
[----:B------:R-:W-:Y:S01]  /*1f870*/  FADD.FTZ R8, R186, R8 ;  /* 0x00000008ba087221 */ /* 0x000fe20000010000 */
[----:B------:R-:W1:Y:S01]  /*1f880*/  MUFU.EX2 R191, R191 ;  /* 0x000000bf00bf7308 */ /* 0x000e620000000800 */
[----:B------:R-:W-:-:S02]  /*1f890*/  FFMA.FTZ R132, R157, R5, -R138 ;  /* 0x000000059d847223 */ /* 0x000fc4000001088a */
[----:B------:R-:W-:-:S04]  /*1f8a0*/  FADD.FTZ R8, R13, R8 ;  /* 0x000000080d087221 */ /* 0x000fc80000010000 */
[----:B------:R-:W-:Y:S01]  /*1f8b0*/  FADD.FTZ R8, R180, R8 ;  /* 0x00000008b4087221 */ /* 0x000fe20000010000 */
[----:B------:R-:W2:Y:S01]  /*1f8c0*/  MUFU.EX2 R185, R185 ;  /* 0x000000b900b97308 */ /* 0x000ea20000000800 */
[----:B0-----:R-:W-:Y:S02]  /*1f8d0*/  FFMA.FTZ R7, R6, R7, R189 ;  /* 0x0000000706077223 */ /* 0x001fe400000100bd */
[----:B------:R-:W-:Y:S02]  /*1f8e0*/  FADD.FTZ R8, R120, R8 ;  /* 0x0000000878087221 */ /* 0x000fe40000010000 */
[----:B------:R-:W-:Y:S02]  /*1f8f0*/  FADD.FTZ R7, R143, R7 ;  /* 0x000000078f077221 */ /* 0x000fe40000010000 */
[----:B------:R-:W-:Y:S01]  /*1f900*/  FADD.FTZ R8, R182, R8 ;  /* 0x00000008b6087221 */ /* 0x000fe20000010000 */
[----:B------:R-:W0:Y:S01]  /*1f910*/  MUFU.EX2 R15, R15 ;  /* 0x0000000f000f7308 */ /* 0x000e220000000800 */
[----:B-1----:R-:W-:-:S02]  /*1f920*/  FADD.FTZ R7, R191, R7 ;  /* 0x00000007bf077221 */ /* 0x002fc40000010000 */
[----:B------:R-:W-:Y:S02]  /*1f930*/  FADD.FTZ R8, R134, R8 ;  /* 0x0000000886087221 */ /* 0x000fe40000010000 */
[----:B------:R-:W-:Y:S02]  /*1f940*/  FADD.FTZ R7, R137, R7 ;  /* 0x0000000789077221 */ /* 0x000fe40000010000 */
[----:B------:R-:W-:Y:S01]  /*1f950*/  FADD.FTZ R8, R176, R8 ;  /* 0x00000008b0087221 */ /* 0x000fe20000010000 */
[----:B------:R-:W1:Y:S01]  /*1f960*/  MUFU.EX2 R187, R187 ;  /* 0x000000bb00bb7308 */ /* 0x000e620000000800 */
[----:B--2---:R-:W-:Y:S02]  /*1f970*/  FADD.FTZ R7, R185, R7 ;  /* 0x00000007b9077221 */ /* 0x004fe40000010000 */
[----:B------:R-:W-:-:S04]  /*1f980*/  FADD.FTZ R8, R133, R8 ;  /* 0x0000000885087221 */ /* 0x000fc80000010000 */
[----:B------:R-:W-:Y:S01]  /*1f990*/  FADD.FTZ R8, R178, R8 ;  /* 0x00000008b2087221 */ /* 0x000fe20000010000 */
[----:B------:R-:W2:Y:S01]  /*1f9a0*/  MUFU.EX2 R14, R14 ;  /* 0x0000000e000e7308 */ /* 0x000ea20000000800 */
[----:B0-----:R-:W-:Y:S02]  /*1f9b0*/  FADD.FTZ R7, R15, R7 ;  /* 0x000000070f077221 */ /* 0x001fe40000010000 */
[----:B------:R-:W-:-:S04]  /*1f9c0*/  FADD.FTZ R8, R130, R8 ;  /* 0x0000000882087221 */ /* 0x000fc80000010000 */
[----:B------:R-:W-:Y:S01]  /*1f9d0*/  FADD.FTZ R8, R172, R8 ;  /* 0x00000008ac087221 */ /* 0x000fe20000010000 */
        /* <DEDUP_REMOVED lines=46> */
[----:B0-----:R-:W-:-:S03]  /*1fcc0*/  FADD.FTZ R8, R12, R7 ;  /* 0x000000070c087221 */ /* 0x001fc60000010000 */
[----:B-1----:R-:W-:Y:S01]  /*1fcd0*/  FADD.FTZ R7, R132, R135 ;  /* 0x0000008784077221 */ /* 0x002fe20000010000 */
[----:B------:R-:W-:Y:S06]  /*1fce0*/  @!P0 BRA `(.L_x_5136) ;  /* 0x0000000000048947 */ /* 0x000fec0003800000 */
[----:B------:R-:W-:Y:S01]  /*1fcf0*/  BPT.TRAP 0x1 ;  /* 0x000000040000795c */ /* 0x000fe20000300000 */
.L_x_5136:
[----:B------:R-:W2:Y:S01]  /*1fd00*/  LDL R135, [R1+0x3c] ;  /* 0x00003c0001877983 */ /* 0x000ea20000100800 */
[----:B------:R-:W-:Y:S01]  /*1fd10*/  VIADD R20, R20, 0x30860 ;  /* 0x0003086014147836 */ /* 0x000fe20000000000 */
[----:B------:R-:W-:Y:S02]  /*1fd20*/  F2FP.F16.F32.PACK_AB R186, R13, R186 ;  /* 0x000000ba0dba723e */ /* 0x000fe400000000ff */
[----:B------:R-:W-:Y:S01]  /*1fd30*/  F2FP.F16.F32.PACK_AB R181, R10, R181 ;  /* 0x000000b50ab5723e */ /* 0x000fe200000000ff */
[----:B------:R-:W-:Y:S01]  /*1fd40*/  IMAD.MOV.U32 R10, RZ, RZ, R198 ;  /* 0x000000ffff0a7224 */ /* 0x000fe200078e00c6 */
        /* <DEDUP_REMOVED lines=26> */
[----:B------:R-:W-:Y:S02]  /*1fef0*/  MOV R13, R193 ;  /* 0x000000c1000d7202 */ /* 0x000fe40000000f00 */
[C---:B--2---:R-:W-:Y:S02]  /*1ff00*/  ISETP.GT.AND P1, PT, R4.reuse, R135, PT ;  /* 0x000000870400720c */ /* 0x044fe40003f24270 */
[----:B------:R-:W-:-:S11]  /*1ff10*/  IADD3 R4, R4, -0x1, RZ ;  /* 0xffffffff04047810 */ /* 0x000fd60007ffe0ff */
[----:B0-----:R-:W-:Y:S05]  /*1ff20*/  @P1 BRA `(.L_x_5137) ;  /* 0xffffffc400001947 */ /* 0x001fea000383ffff */
.L_x_5116:
[----:B------:R-:W-:Y:S05]  /*1ff30*/  BSYNC B0 ;  /* 0x0000000000007941 */ /* 0x000fea0003800000 */
.L_x_5115:
        /* <DEDUP_REMOVED lines=99> */
.L_x_5138:
[----:B------:R-:W-:Y:S01]  /*20570*/  IMAD R9, R193, 0x8, R2 ;  /* 0x00000008c1097824 */ /* 0x000fe200078e0202 */
[----:B------:R-:W-:-:S04]  /*20580*/  SHF.L.U32 R4, R198, 0x1f, RZ ;  /* 0x0000001fc6047819 */ /* 0x000fc800000006ff */
[----:B------:R0:W1:Y:S01]  /*20590*/  SYNCS.PHASECHK.TRANS64.TRYWAIT P1, [R9+URZ+0x30850], R4 ;  /* 0x03085004090075a7 */ /* 0x000062000802017f */
[----:B------:R-:W-:Y:S05]  /*205a0*/  @!P0 BRA `(.L_x_5139) ;  /* 0x0000000000048947 */ /* 0x000fea0003800000 */
[----:B------:R-:W-:Y:S01]  /*205b0*/  BPT.TRAP 0x1 ;  /* 0x000000040000795c */ /* 0x000fe20000300000 */
.L_x_5139:
        /* <DEDUP_REMOVED lines=9> */
.L_x_5141:
[----:B------:R-:W-:Y:S05]  /*20650*/  BSYNC B0 ;  /* 0x0000000000007941 */ /* 0x000fea0003800000 */
.L_x_5140:
[----:B------:R-:W-:Y:S01]  /*20660*/  IMAD.MOV.U32 R10, RZ, RZ, R2 ;  /* 0x000000ffff0a7224 */ /* 0x000fe200078e0002 */
[----:B------:R-:W-:Y:S01]  /*20670*/  MOV R11, 0x40000040 ;  /* 0x40000040000b7802 */ /* 0x000fe20000000f00 */
[----:B------:R-:W-:Y:S01]  /*20680*/  WARPGROUP.ARRIVE ;  /* 0x00000000000079c5 */ /* 0x000fe20000000000 */
[----:B------:R-:W-:Y:S02]  /*20690*/  IMAD.MOV.U32 R6, RZ, RZ, -0x800000 ;  /* 0xff800000ff067424 */ /* 0x000fe400078e00ff */
[----:B------:R-:W-:Y:S01]  /*206a0*/  R2UR UR6, R10 ;  /* 0x000000000a0672ca */ /* 0x000fe200000e0000 */
[----:B------:R-:W-:Y:S01]  /*206b0*/  VIADD R10, R2, 0x80 ;  /* 0x00000080020a7836 */ /* 0x000fe20000000000 */
[----:B------:R-:W-:Y:S01]  /*206c0*/  R2UR UR7, R11 ;  /* 0x000000000b0772ca */ /* 0x000fe200000e0000 */
[----:B------:R-:W-:-:S12]  /*206d0*/  IMAD.MOV.U32 R11, RZ, RZ, 0x40000040 ;  /* 0x40000040ff0b7424 */ /* 0x000fd800078e00ff */
        /* <DEDUP_REMOVED lines=26> */
[----:B------:R-:W0:Y:S02]  /*20880*/  SHFL.BFLY PT, R2, R7, 0x2, 0x1f ;  /* 0x0c401f0007027f89 */ /* 0x000e2400000e0000 */
[----:B01----:R-:W-:Y:S01]  /*20890*/  FADD.FTZ R4, R2, R7 ;  /* 0x0000000702047221 */ /* 0x003fe20000010000 */
[----:B------:R-:W-:-:S04]  /*208a0*/  IMAD.MOV.U32 R7, RZ, RZ, RZ ;  /* 0x000000ffff077224 */ /* 0x000fc800078e00ff */
[----:B------:R-:W0:Y:S02]  /*208b0*/  SHFL.BFLY PT, R13, R4, 0x1, 0x1f ;  /* 0x0c201f00040d7f89 */ /* 0x000e2400000e0000 */
[----:B0-----:R-:W-:Y:S01]  /*208c0*/  FADD.FTZ R13, R4, R13 ;  /* 0x0000000d040d7221 */ /* 0x001fe20000010000 */
[----:B------:R-:W-:-:S04]  /*208d0*/  IMAD.MOV.U32 R4, RZ, RZ, -0x800000 ;  /* 0xff800000ff047424 */ /* 0x000fc800078e00ff */
[----:B------:R-:W-:-:S13]  /*208e0*/  FSETP.NE.FTZ.AND P2, PT, R13, RZ, PT ;  /* 0x000000ff0d00720b */ /* 0x000fda0003f55000 */
[----:B------:R-:W0:Y:S01]  /*208f0*/  @P2 MUFU.LG2 R12, R13 ;  /* 0x0000000d000c2308 */ /* 0x000e220000000c00 */
[----:B------:R-:W-:Y:S01]  /*20900*/  @P2 FMUL.FTZ R20, R5, 0.69314718246459960938 ;  /* 0x3f31721805142820 */ /* 0x000fe20000410000 */
[----:B------:R-:W-:Y:S02]  /*20910*/  WARPGROUP.DEPBAR.LE gsb0, 0x0 ;  /* 0x00008000000079c5 */ /* 0x000fe40000010000 */
[----:B------:R-:W-:-:S06]  /*20920*/  WARPGROUP.ARRIVE ;  /* 0x00000000000079c5 */ /* 0x000fcc0000000000 */
[----:B------:R-:W-:Y:S01]  /*20930*/  HGMMA.64x192x16.F32 R24, R172, gdesc[UR4].tnspB, R24, gsb0 ;  /* 0x42e00004ac187df0 */ /* 0x000fe20008000818 */
[----:B------:R-:W-:Y:S02]  /*20940*/  R2UR UR6, R10 ;  /* 0x000000000a0672ca */ /* 0x000fe400000e0000 */
[----:B------:R-:W-:Y:S02]  /*20950*/  R2UR UR7, R11 ;  /* 0x000000000b0772ca */ /* 0x000fe400000e0000 */
[----:B------:R-:W1:Y:S02]  /*20960*/  SHFL.BFLY PT, R11, R8, 0x2, 0x1f ;  /* 0x0c401f00080b7f89 */ /* 0x000e6400000e0000 */
[----:B-1----:R-:W-:-:S05]  /*20970*/  FADD.FTZ R11, R11, R8 ;  /* 0x000000080b0b7221 */ /* 0x002fca0000010000 */
[----:B------:R-:W1:Y:S02]  /*20980*/  SHFL.BFLY PT, R2, R11, 0x1, 0x1f ;  /* 0x0c201f000b027f89 */ /* 0x000e6400000e0000 */
[----:B-1----:R-:W-:Y:S01]  /*20990*/  FADD.FTZ R14, R11, R2 ;  /* 0x000000020b0e7221 */ /* 0x002fe20000010000 */
[----:B------:R-:W-:Y:S01]  /*209a0*/  MOV R2, RZ ;  /* 0x000000ff00027202 */ /* 0x000fe20000000f00 */
[----:B0-----:R-:W-:-:S03]  /*209b0*/  @P2 FMUL.FTZ R11, R12, 0.69314718246459960938 ;  /* 0x3f3172180c0b2820 */ /* 0x001fc60000410000 */
[----:B------:R-:W-:Y:S01]  /*209c0*/  FSETP.NE.FTZ.AND P1, PT, R14, RZ, PT ;  /* 0x000000ff0e00720b */ /* 0x000fe20003f35000 */
[----:B------:R-:W-:Y:S01]  /*209d0*/  @P2 FFMA.FTZ R4, R20, R0, R11 ;  /* 0x0000000014042223 */ /* 0x000fe2000001000b */
[----:B------:R-:W-:Y:S11]  /*209e0*/  @P2 MUFU.RCP R2, R13 ;  /* 0x0000000d00022308 */ /* 0x000ff60000001000 */
[----:B------:R-:W0:Y:S01]  /*209f0*/  @P1 MUFU.LG2 R10, R14 ;  /* 0x0000000e000a1308 */ /* 0x000e220000000c00 */
[----:B------:R-:W-:-:S07]  /*20a00*/  @P1 FMUL.FTZ R8, R5, 0.69314718246459960938 ;  /* 0x3f31721805081820 */ /* 0x000fce0000410000 */
        /* <DEDUP_REMOVED lines=9> */
.L_x_5143:
[----:B------:R-:W2:Y:S01]  /*20aa0*/  LDL.LU R10, [R1+0x58] ;  /* 0x00005800010a7983 */ /* 0x000ea20000300800 */
[----:B------:R-:W-:Y:S01]  /*20ab0*/  VIADD R0, R9, 0x30860 ;  /* 0x0003086009007836 */ /* 0x000fe20000000000 */
[----:B------:R-:W-:Y:S01]  /*20ac0*/  IADD3 R193, R193, 0x1, RZ ;  /* 0x00000001c1c17810 */ /* 0x000fe20007ffe0ff */
[-C--:B------:R-:W-:Y:S01]  /*20ad0*/  FMUL.FTZ R125, R83, R2.reuse ;  /* 0x00000002537d7220 */ /* 0x080fe20000410000 */
        /* <DEDUP_REMOVED lines=104> */
.L_x_4995:
[----:B------:R-:W0:Y:S08]  /*21160*/  S2UR UR4, SR_CgaCtaId ;  /* 0x00000000000479c3 */ /* 0x000e300000008800 */
[----:B------:R-:W-:Y:S01]  /*21170*/  BAR.SYNC.DEFER_BLOCKING 0x5, 0x180 ;  /* 0x0146000000007b1d */ /* 0x000fe20000010000 */
[----:B------:R-:W-:-:S05]  /*21180*/  MOV R2, 0x400 ;  /* 0x0000040000027802 */ /* 0x000fca0000000f00 */
[----:B------:R-:W-:Y:S01]  /*21190*/  BSSY B0, `(.L_x_5144) ;  /* 0x0000272000007945 */ /* 0x000fe20003800000 */
[----:B0-----:R-:W-:-:S05]  /*211a0*/  IMAD.U32 R203, RZ, RZ, UR4 ;  /* 0x00000004ffcb7e24 */ /* 0x001fca000f8e00ff */
[----:B------:R-:W-:-:S05]  /*211b0*/  LEA R2, R203, R2, 0x18 ;  /* 0x00000002cb027211 */ /* 0x000fca00078ec0ff */
[----:B------:R0:W1:Y:S01]  /*211c0*/  LDS.128 R28, [R2+0x308d0] ;  /* 0x0308d000021c7984 */ /* 0x0000620000000c00 */
[----:B------:R-:W-:Y:S06]  /*211d0*/  BAR.ARV 0x4, 0x180 ;  /* 0x0106000000007b1d */ /* 0x000fec0000002000 */
[----:B------:R-:W-:Y:S05]  /*211e0*/  @P0 BRA `(.L_x_5145) ;  /* 0x0000001800900947 */ /* 0x000fea0003800000 */
[----:B------:R-:W2:Y:S01]  /*211f0*/  LDL R10, [R1+0x88] ;  /* 0x00008800010a7983 */ /* 0x000ea20000100800 */
[----:B------:R-:W-:-:S03]  /*21200*/  ULDC.64 UR4, c[0x0][0xc00] ;  /* 0x0003000000047ab9 */ /* 0x000fc60000000a00 */
[----:B------:R-:W3:Y:S01]  /*21210*/  LDL R102, [R1+0x54] ;  /* 0x0000540001667983 */ /* 0x000ee20000100800 */
[----:B------:R-:W4:Y:S01]  /*21220*/  S2R R9, SR_SWINHI ;  /* 0x0000000000097919 */ /* 0x000f220000002f00 */
[----:B------:R-:W-:Y:S02]  /*21230*/  F2FP.F16.F32.PACK_AB R24, R25, R24 ;  /* 0x000000181918723e */ /* 0x000fe400000000ff */
[----:B------:R-:W-:Y:S01]  /*21240*/  F2FP.F16.F32.PACK_AB R25, R139, R26 ;  /* 0x0000001a8b19723e */ /* 0x000fe200000000ff */
[----:B------:R-:W3:Y:S01]  /*21250*/  LDL R94, [R1+0x50] ;  /* 0x00005000015e7983 */ /* 0x000ee20000100800 */
[----:B------:R-:W-:Y:S02]  /*21260*/  F2FP.F16.F32.PACK_AB R26, R3, R0 ;  /* 0x00000000031a723e */ /* 0x000fe400000000ff */
[----:B------:R-:W-:Y:S02]  /*21270*/  MOV R12, R2 ;  /* 0x00000002000c7202 */ /* 0x000fe40000000f00 */
[----:B----4-:R-:W-:-:S02]  /*21280*/  MOV R13, R9 ;  /* 0x00000009000d7202 */ /* 0x010fc40000000f00 */
        /* <DEDUP_REMOVED lines=37> */
[----:B--2---:R-:W-:-:S03]  /*214e0*/  IMAD.WIDE R74, R10, 0x2, R12 ;  /* 0x000000020a4a7825 */ /* 0x004fc600078e020c */
[C---:B------:R-:W-:Y:S02]  /*214f0*/  IADD3 R111, P2, R74.reuse, 0x20, RZ ;  /* 0x000000204a6f7810 */ /* 0x040fe40007f5e0ff */
[C---:B------:R-:W-:Y:S02]  /*21500*/  IADD3 R147, P0, R74.reuse, 0x4020, RZ ;  /* 0x000040204a937810 */ /* 0x040fe40007f1e0ff */
[C---:B------:R-:W-:Y:S02]  /*21510*/  IADD3 R141, P1, R74.reuse, 0x40, RZ ;  /* 0x000000404a8d7810 */ /* 0x040fe40007f3e0ff */
[C---:B------:R-:W-:Y:S02]  /*21520*/  IADD3 R145, P5, R74.reuse, 0x4000, RZ ;  /* 0x000040004a917810 */ /* 0x040fe40007fbe0ff */
[----:B------:R-:W-:Y:S02]  /*21530*/  LOP3.LUT R10, R111, 0x380, RZ, 0xc0, !PT ;  /* 0x000003806f0a7812 */ /* 0x000fe400078ec0ff */
[C---:B------:R-:W-:Y:S01]  /*21540*/  LOP3.LUT R9, R74.reuse, 0x380, RZ, 0xc0, !PT ;  /* 0x000003804a097812 */ /* 0x040fe200078ec0ff */
[--C-:B------:R-:W-:Y:S01]  /*21550*/  IMAD.X R47, RZ, RZ, R75.reuse, P0 ;  /* 0x000000ffff2f7224 */ /* 0x100fe200000e064b */
[C---:B------:R-:W-:Y:S01]  /*21560*/  IADD3 R143, P6, R74.reuse, 0x60, RZ ;  /* 0x000000604a8f7810 */ /* 0x040fe20007fde0ff */
[--C-:B------:R-:W-:Y:S01]  /*21570*/  IMAD.X R11, RZ, RZ, R75.reuse, P2 ;  /* 0x000000ffff0b7224 */ /* 0x100fe200010e064b */
[----:B------:R-:W-:Y:S01]  /*21580*/  IADD3 R151, P3, R74, 0x4060, RZ ;  /* 0x000040604a977810 */ /* 0x000fe20007f7e0ff */
[----:B------:R-:W-:Y:S01]  /*21590*/  IMAD.X R39, RZ, RZ, R75, P5 ;  /* 0x000000ffff277224 */ /* 0x000fe200028e064b */
[----:B------:R-:W-:-:S02]  /*215a0*/  IADD3.X R15, RZ, R75, RZ, P1, !PT ;  /* 0x0000004bff0f7210 */ /* 0x000fc40000ffe4ff */
[----:B-1----:R-:W-:Y:S02]  /*215b0*/  IADD3 R28, P1, R74, 0x8020, RZ ;  /* 0x000080204a1c7810 */ /* 0x002fe40007f3e0ff */
[----:B------:R-:W-:Y:S02]  /*215c0*/  SHF.R.U64 R10, R10, 0x3, RZ ;  /* 0x000000030a0a7819 */ /* 0x000fe400000012ff */
[----:B------:R-:W-:Y:S02]  /*215d0*/  ISETP.NE.U32.AND P0, PT, RZ, UR4, PT ;  /* 0x00000004ff007c0c */ /* 0x000fe4000bf05070 */
[C---:B------:R-:W-:Y:S02]  /*215e0*/  IADD3 R153, P2, R74.reuse, 0x8000, RZ ;  /* 0x000080004a997810 */ /* 0x040fe40007f5e0ff */
[C---:B------:R-:W-:Y:S02]  /*215f0*/  IADD3 R72, P5, R74.reuse, 0x8060, RZ ;  /* 0x000080604a487810 */ /* 0x040fe40007fbe0ff */
[----:B------:R-:W-:Y:S01]  /*21600*/  SHF.R.U64 R9, R9, 0x3, RZ ;  /* 0x0000000309097819 */ /* 0x000fe200000012ff */
[----:B------:R-:W-:Y:S01]  /*21610*/  IMAD.X R21, RZ, RZ, R75, P6 ;  /* 0x000000ffff157224 */ /* 0x000fe200030e064b */
[----:B------:R-:W-:-:S02]  /*21620*/  IADD3 R149, P4, R74, 0x4040, RZ ;  /* 0x000040404a957810 */ /* 0x000fc40007f9e0ff */
[----:B------:R-:W-:Y:S02]  /*21630*/  LOP3.LUT R14, R141, 0x380, RZ, 0xc0, !PT ;  /* 0x000003808d0e7812 */ /* 0x000fe400078ec0ff */
[----:B------:R-:W-:Y:S02]  /*21640*/  LOP3.LUT R20, R143, 0x380, RZ, 0xc0, !PT ;  /* 0x000003808f147812 */ /* 0x000fe400078ec0ff */
[----:B------:R-:W-:Y:S02]  /*21650*/  LOP3.LUT R58, R151, 0x380, RZ, 0xc0, !PT ;  /* 0x00000380973a7812 */ /* 0x000fe400078ec0ff */
[----:B------:R-:W-:Y:S02]  /*21660*/  IADD3 R70, P6, R74, 0x8040, RZ ;  /* 0x000080404a467810 */ /* 0x000fe40007fde0ff */
[----:B------:R-:W-:Y:S02]  /*21670*/  LOP3.LUT R38, R145, 0x380, RZ, 0xc0, !PT ;  /* 0x0000038091267812 */ /* 0x000fe400078ec0ff */
[----:B------:R-:W-:-:S02]  /*21680*/  LOP3.LUT R10, R10, R111, RZ, 0x3c, !PT ;  /* 0x0000006f0a0a7212 */ /* 0x000fc400078e3cff */
[----:B------:R-:W-:Y:S02]  /*21690*/  LOP3.LUT R66, R28, 0x380, RZ, 0xc0, !PT ;  /* 0x000003801c427812 */ /* 0x000fe400078ec0ff */
[----:B------:R-:W-:Y:S01]  /*216a0*/  ISETP.NE.AND.EX P0, PT, RZ, UR5, PT, P0 ;  /* 0x00000005ff007c0c */ /* 0x000fe2000bf05300 */
[----:B------:R-:W-:Y:S01]  /*216b0*/  ULDC.64 UR4, c[0x0][0xc08] ;  /* 0x0003020000047ab9 */ /* 0x000fe20000000a00 */
[----:B------:R-:W-:Y:S01]  /*216c0*/  LOP3.LUT R74, R9, R74, RZ, 0x3c, !PT ;  /* 0x0000004a094a7212 */ /* 0x000fe200078e3cff */
[----:B------:R-:W-:Y:S01]  /*216d0*/  IMAD.X R63, RZ, RZ, R75, P2 ;  /* 0x000000ffff3f7224 */ /* 0x000fe200010e064b */
[----:B------:R-:W-:Y:S02]  /*216e0*/  LOP3.LUT R46, R147, 0x380, RZ, 0xc0, !PT ;  /* 0x00000380932e7812 */ /* 0x000fe400078ec0ff */
[----:B------:R-:W-:Y:S02]  /*216f0*/  LOP3.LUT R111, R72, 0x380, RZ, 0xc0, !PT ;  /* 0x00000380486f7812 */ /* 0x000fe400078ec0ff */
[----:B------:R-:W-:-:S02]  /*21700*/  SHF.R.U64 R14, R14, 0x3, RZ ;  /* 0x000000030e0e7819 */ /* 0x000fc400000012ff */
[----:B------:R-:W-:Y:S02]  /*21710*/  LOP3.LUT R54, R149, 0x380, RZ, 0xc0, !PT ;  /* 0x0000038095367812 */ /* 0x000fe400078ec0ff */
[----:B------:R-:W-:Y:S02]  /*21720*/  SHF.R.U64 R20, R20, 0x3, RZ ;  /* 0x0000000314147819 */ /* 0x000fe400000012ff */
[----:B------:R-:W-:Y:S02]  /*21730*/  SHF.R.U64 R58, R58, 0x3, RZ ;  /* 0x000000033a3a7819 */ /* 0x000fe400000012ff */
[----:B------:R-:W-:Y:S01]  /*21740*/  ISETP.NE.U32.AND P2, PT, RZ, UR4, PT ;  /* 0x00000004ff007c0c */ /* 0x000fe2000bf45070 */
[--C-:B------:R-:W-:Y:S01]  /*21750*/  IMAD.X R59, RZ, RZ, R75.reuse, P3 ;  /* 0x000000ffff3b7224 */ /* 0x100fe200018e064b */
[----:B------:R-:W-:Y:S01]  /*21760*/  SHF.R.U64 R38, R38, 0x3, RZ ;  /* 0x0000000326267819 */ /* 0x000fe200000012ff */
[--C-:B------:R-:W-:Y:S01]  /*21770*/  IMAD.X R67, RZ, RZ, R75.reuse, P1 ;  /* 0x000000ffff437224 */ /* 0x100fe200008e064b */
[----:B------:R-:W-:Y:S01]  /*21780*/  LOP3.LUT R62, R153, 0x380, RZ, 0xc0, !PT ;  /* 0x00000380993e7812 */ /* 0x000fe200078ec0ff */
[----:B------:R-:W-:Y:S01]  /*21790*/  IMAD.X R9, RZ, RZ, R75, P5 ;  /* 0x000000ffff097224 */ /* 0x000fe200028e064b */
[----:B------:R-:W-:-:S02]  /*217a0*/  SHF.R.U64 R3, R66, 0x3, RZ ;  /* 0x0000000342037819 */ /* 0x000fc400000012ff */
[-C--:B------:R-:W-:Y:S02]  /*217b0*/  IADD3.X R55, RZ, R75.reuse, RZ, P4, !PT ;  /* 0x0000004bff377210 */ /* 0x080fe400027fe4ff */
[-C--:B------:R-:W-:Y:S02]  /*217c0*/  IADD3.X R71, RZ, R75.reuse, RZ, P6, !PT ;  /* 0x0000004bff477210 */ /* 0x080fe400037fe4ff */
[----:B------:R-:W-:Y:S02]  /*217d0*/  SHF.R.U64 R46, R46, 0x3, RZ ;  /* 0x000000032e2e7819 */ /* 0x000fe400000012ff */
[----:B------:R-:W-:Y:S01]  /*217e0*/  MOV R74, R74 ;  /* 0x0000004a004a7202 */ /* 0x000fe20000000f00 */
[----:B------:R-:W-:Y:S01]  /*217f0*/  BAR.SYNC.DEFER_BLOCKING 0x1, 0x100 ;  /* 0x0044000000007b1d */ /* 0x000fe20000010000 */
[----:B------:R-:W-:Y:S02]  /*21800*/  SHF.R.U64 R111, R111, 0x3, RZ ;  /* 0x000000036f6f7819 */ /* 0x000fe400000012ff */
[----:B------:R-:W-:-:S02]  /*21810*/  LOP3.LUT R14, R14, R141, RZ, 0x3c, !PT ;  /* 0x0000008d0e0e7212 */ /* 0x000fc400078e3cff */
[----:B------:R-:W-:Y:S02]  /*21820*/  SHF.R.U64 R54, R54, 0x3, RZ ;  /* 0x0000000336367819 */ /* 0x000fe400000012ff */
[----:B------:R-:W-:Y:S02]  /*21830*/  LOP3.LUT R75, R70, 0x380, RZ, 0xc0, !PT ;  /* 0x00000380464b7812 */ /* 0x000fe400078ec0ff */
[----:B------:R-:W-:Y:S02]  /*21840*/  LOP3.LUT R20, R20, R143, RZ, 0x3c, !PT ;  /* 0x0000008f14147212 */ /* 0x000fe400078e3cff */
[----:B------:R-:W-:Y:S02]  /*21850*/  LOP3.LUT R58, R58, R151, RZ, 0x3c, !PT ;  /* 0x000000973a3a7212 */ /* 0x000fe400078e3cff */
[----:B------:R-:W-:Y:S02]  /*21860*/  ISETP.NE.AND.EX P2, PT, RZ, UR5, PT, P2 ;  /* 0x00000005ff007c0c */ /* 0x000fe4000bf45320 */
[----:B------:R-:W-:-:S02]  /*21870*/  LOP3.LUT R38, R38, R145, RZ, 0x3c, !PT ;  /* 0x0000009126267212 */ /* 0x000fc400078e3cff */
[----:B------:R-:W-:Y:S02]  /*21880*/  SHF.R.U64 R62, R62, 0x3, RZ ;  /* 0x000000033e3e7819 */ /* 0x000fe400000012ff */
[----:B------:R-:W-:Y:S02]  /*21890*/  LOP3.LUT R66, R3, R28, RZ, 0x3c, !PT ;  /* 0x0000001c03427212 */ /* 0x000fe400078e3cff */
[----:B------:R-:W-:Y:S02]  /*218a0*/  MOV R11, R10 ;  /* 0x0000000a000b7202 */ /* 0x000fe40000000f00 */
[----:B------:R-:W-:Y:S02]  /*218b0*/  LOP3.LUT R46, R46, R147, RZ, 0x3c, !PT ;  /* 0x000000932e2e7212 */ /* 0x000fe400078e3cff */
[----:B------:R-:W-:Y:S02]  /*218c0*/  LOP3.LUT R8, R111, R72, RZ, 0x3c, !PT ;  /* 0x000000486f087212 */ /* 0x000fe400078e3cff */
[----:B------:R-:W-:-:S02]  /*218d0*/  LOP3.LUT R54, R54, R149, RZ, 0x3c, !PT ;  /* 0x0000009536367212 */ /* 0x000fc400078e3cff */
[----:B------:R-:W-:Y:S02]  /*218e0*/  SHF.R.U64 R75, R75, 0x3, RZ ;  /* 0x000000034b4b7819 */ /* 0x000fe400000012ff */
[----:B------:R-:W-:Y:S01]  /*218f0*/  MOV R14, R14 ;  /* 0x0000000e000e7202 */ /* 0x000fe20000000f00 */
[----:B------:R-:W-:Y:S01]  /*21900*/  STSM.16.M88.4 [R74], R24 ;  /* 0x000000184a007844 */ /* 0x000fe20000000200 */
[----:B------:R-:W-:Y:S02]  /*21910*/  MOV R20, R20 ;  /* 0x0000001400147202 */ /* 0x000fe40000000f00 */
[----:B------:R-:W-:Y:S01]  /*21920*/  MOV R3, R58 ;  /* 0x0000003a00037202 */ /* 0x000fe20000000f00 */
[----:B------:R1:W-:Y:S01]  /*21930*/  STSM.16.M88.4 [R11], R32 ;  /* 0x000000200b007844 */ /* 0x0003e20000000200 */
[----:B------:R-:W-:Y:S02]  /*21940*/  LOP3.LUT R62, R62, R153, RZ, 0x3c, !PT ;  /* 0x000000993e3e7212 */ /* 0x000fe400078e3cff */
[----:B------:R-:W-:-:S02]  /*21950*/  MOV R38, R38 ;  /* 0x0000002600267202 */ /* 0x000fc40000000f00 */
[----:B------:R-:W-:Y:S02]  /*21960*/  MOV R21, R66 ;  /* 0x0000004200157202 */ /* 0x000fe40000000f00 */
[----:B------:R-:W-:Y:S02]  /*21970*/  F2FP.F16.F32.PACK_AB R58, R61, R60 ;  /* 0x0000003c3d3a723e */ /* 0x000fe400000000ff */
[----:B------:R-:W-:Y:S02]  /*21980*/  F2FP.F16.F32.PACK_AB R59, R130, R120 ;  /* 0x00000078823b723e */ /* 0x000fe400000000ff */
[----:B------:R-:W-:Y:S02]  /*21990*/  MOV R46, R46 ;  /* 0x0000002e002e7202 */ /* 0x000fe40000000f00 */
[----:B------:R-:W-:Y:S02]  /*219a0*/  MOV R0, R8 ;  /* 0x0000000800007202 */ /* 0x000fe40000000f00 */
[----:B------:R-:W-:-:S02]  /*219b0*/  F2FP.F16.F32.PACK_AB R66, R69, R68 ;  /* 0x000000444542723e */ /* 0x000fc400000000ff */
[----:B------:R-:W-:Y:S01]  /*219c0*/  F2FP.F16.F32.PACK_AB R67, R128, R122 ;  /* 0x0000007a8043723e */ /* 0x000fe200000000ff */
[----:B------:R2:W-:Y:S01]  /*219d0*/  STSM.16.M88.4 [R14], R40 ;  /* 0x000000280e007844 */ /* 0x0005e20000000200 */
[----:B------:R-:W-:Y:S02]  /*219e0*/  LOP3.LUT R70, R75, R70, RZ, 0x3c, !PT ;  /* 0x000000464b467212 */ /* 0x000fe400078e3cff */
[----:B------:R-:W-:Y:S02]  /*219f0*/  MOV R54, R54 ;  /* 0x0000003600367202 */ /* 0x000fe40000000f00 */
[----:B------:R-:W-:Y:S02]  /*21a00*/  F2FP.F16.F32.PACK_AB R8, R73, R5 ;  /* 0x000000054908723e */ /* 0x000fe400000000ff */
[----:B------:R-:W-:Y:S02]  /*21a10*/  F2FP.F16.F32.PACK_AB R9, R127, R123 ;  /* 0x0000007b7f09723e */ /* 0x000fe400000000ff */
[----:B------:R-:W-:-:S02]  /*21a20*/  F2FP.F16.F32.PACK_AB R10, R77, R76 ;  /* 0x0000004c4d0a723e */ /* 0x000fc400000000ff */
[----:B-1----:R-:W-:Y:S01]  /*21a30*/  F2FP.F16.F32.PACK_AB R11, R126, R78 ;  /* 0x0000004e7e0b723e */ /* 0x002fe200000000ff */
[----:B------:R-:W-:Y:S01]  /*21a40*/  STSM.16.M88.4 [R20], R48 ;  /* 0x0000003014007844 */ /* 0x000fe20000000200 */
[----:B------:R-:W-:Y:S02]  /*21a50*/  MOV R62, R62 ;  /* 0x0000003e003e7202 */ /* 0x000fe40000000f00 */
[----:B------:R-:W-:Y:S01]  /*21a60*/  MOV R70, R70 ;  /* 0x0000004600467202 */ /* 0x000fe20000000f00 */
[----:B------:R-:W-:Y:S01]  /*21a70*/  STSM.16.M88.4 [R38], R56 ;  /* 0x0000003826007844 */ /* 0x000fe20000000200 */
[----:B--2---:R-:W3:Y:S03]  /*21a80*/  LDC.64 R14, c[0x0][0xc00] ;  /* 0x00030000ff0e7b82 */ /* 0x004ee60000000a00 */
[----:B------:R-:W-:Y:S04]  /*21a90*/  STSM.16.M88.4 [R46], R64 ;  /* 0x000000402e007844 */ /* 0x000fe80000000200 */
[----:B------:R1:W-:Y:S04]  /*21aa0*/  STSM.16.M88.4 [R54], R8 ;  /* 0x0000000836007844 */ /* 0x0003e80000000200 */
[----:B------:R2:W-:Y:S04]  /*21ab0*/  STSM.16.M88.4 [R3], R80 ;  /* 0x0000005003007844 */ /* 0x0005e80000000200 */
[----:B------:R4:W-:Y:S04]  /*21ac0*/  STSM.16.M88.4 [R62], R88 ;  /* 0x000000583e007844 */ /* 0x0009e80000000200 */
[----:B------:R4:W-:Y:S01]  /*21ad0*/  STSM.16.M88.4 [R21], R96 ;  /* 0x0000006015007844 */ /* 0x0009e20000000200 */
[----:B-1----:R-:W1:Y:S03]  /*21ae0*/  @P2 LDC.64 R8, c[0x0][0xc08] ;  /* 0x00030200ff082b82 */ /* 0x002e660000000a00 */
[----:B------:R4:W-:Y:S04]  /*21af0*/  STSM.16.M88.4 [R70], R104 ;  /* 0x0000006846007844 */ /* 0x0009e80000000200 */
[----:B------:R4:W-:Y:S01]  /*21b00*/  STSM.16.M88.4 [R0], R112 ;  /* 0x0000007000007844 */ /* 0x0009e20000000200 */
[----:B------:R-:W-:Y:S01]  /*21b10*/  ULDC UR4, c[0x0][0xa88] ;  /* 0x0002a20000047ab9 */ /* 0x000fe20000000800 */
[----:B------:R-:W-:Y:S01]  /*21b20*/  IMAD.MOV.U32 R20, RZ, RZ, RZ ;  /* 0x000000ffff147224 */ /* 0x000fe200078e00ff */
[----:B--2---:R-:W2:Y:S01]  /*21b30*/  LDC R3, c[0x0][0xbe8] ;  /* 0x0002fa00ff037b82 */ /* 0x004ea20000000800 */
[----:B------:R-:W-:-:S02]  /*21b40*/  IMAD.U32 R66, RZ, RZ, UR4 ;  /* 0x00000004ff427e24 */ /* 0x000fc4000f8e00ff */
[----:B---3--:R-:W-:-:S05]  /*21b50*/  IMAD.WIDE R14, R102, 0x4, R14 ;  /* 0x00000004660e7825 */ /* 0x008fca00078e020e */
[----:B------:R-:W-:Y:S01]  /*21b60*/  BAR.SYNC.DEFER_BLOCKING 0x1, 0x100 ;  /* 0x0044000000007b1d */ /* 0x000fe20000010000 */
[----:B-1----:R-:W-:-:S05]  /*21b70*/  @P2 IMAD.WIDE R8, R102, 0x4, R8 ;  /* 0x0000000466082825 */ /* 0x002fca00078e0208 */
[----:B------:R4:W5:Y:S04]  /*21b80*/  @P0 LDG.E R20, desc[UR60][R14.64] ;  /* 0x0000003c0e140981 */ /* 0x000968000c1e1900 */
[----:B------:R4:W5:Y:S01]  /*21b90*/  @P2 LDG.E R66, desc[UR60][R8.64] ;  /* 0x0000003c08422981 */ /* 0x000962000c1e1900 */
[----:B--2---:R-:W-:-:S13]  /*21ba0*/  ISETP.NE.AND P1, PT, R3, 0x1, PT ;  /* 0x000000010300780c */ /* 0x004fda0003f25270 */
[----:B------:R-:W1:Y:S08]  /*21bb0*/  @P1 LDC R5, c[0x0][0xbec] ;  /* 0x0002fb00ff051b82 */ /* 0x000e700000000800 */
[----:B------:R-:W2:Y:S01]  /*21bc0*/  @P1 LDC R10, c[0x0][0xbf0] ;  /* 0x0002fc00ff0a1b82 */ /* 0x000ea20000000800 */
[----:B------:R-:W-:Y:S01]  /*21bd0*/  SHF.R.S32.HI R28, RZ, 0x1f, R94 ;  /* 0x0000001fff1c7819 */ /* 0x000fe2000001145e */
[----:B----4-:R-:W-:Y:S06]  /*21be0*/  @P2 BRA `(.L_x_5146) ;  /* 0x0000000000102947 */ /* 0x010fec0003800000 */
[----:B------:R-:W-:Y:S05]  /*21bf0*/  @!P0 BRA `(.L_x_5146) ;  /* 0x00000000000c8947 */ /* 0x000fea0003800000 */
[----:B------:R-:W3:Y:S04]  /*21c00*/  LDG.E R7, desc[UR60][R14.64] ;  /* 0x0000003c0e077981 */ /* 0x000ee8000c1e1900 */
[----:B-----5:R-:W3:Y:S02]  /*21c10*/  LDG.E R66, desc[UR60][R14.64+0x4] ;  /* 0x0000043c0e427981 */ /* 0x020ee4000c1e1900 */
[----:B---3--:R-:W-:-:S07]  /*21c20*/  IADD3 R66, -R7, R66, RZ ;  /* 0x0000004207427210 */ /* 0x008fce0007ffe1ff */
.L_x_5146:
[----:B------:R-:W3:Y:S01]  /*21c30*/  LDL R7, [R1+0x44] ;  /* 0x0000440001077983 */ /* 0x000ee20000100800 */
[----:B------:R-:W-:-:S03]  /*21c40*/  ULDC.64 UR4, c[0x0][0xb90] ;  /* 0x0002e40000047ab9 */ /* 0x000fc60000000a00 */
[----:B------:R-:W4:Y:S01]  /*21c50*/  LDL R68, [R1+0x4c] ;  /* 0x00004c0001447983 */ /* 0x000f220000100800 */
[----:B-----5:R-:W-:Y:S01]  /*21c60*/  SHF.R.S32.HI R21, RZ, 0x1f, R20 ;  /* 0x0000001fff157819 */ /* 0x020fe20000011414 */
[----:B------:R-:W0:Y:S02]  /*21c70*/  @P1 LDC R69, c[0x0][0xbec] ;  /* 0x0002fb00ff451b82 */ /* 0x000e240000000800 */
[----:B------:R-:W3:Y:S04]  /*21c80*/  LDL.LU R72, [R1+0x30] ;  /* 0x0000300001487983 */ /* 0x000ee80000300800 */
[----:B------:R-:W2:Y:S01]  /*21c90*/  LDL R70, [R1+0x60] ;  /* 0x0000600001467983 */ /* 0x000ea20000100800 */
[----:B------:R-:W-:Y:S01]  /*21ca0*/  IMAD R0, R28, UR4, RZ ;  /* 0x000000041c007c24 */ /* 0x000fe2000f8e02ff */
[----:B------:R-:W-:Y:S01]  /*21cb0*/  SHF.R.S32.HI R64, RZ, 0x1f, R102 ;  /* 0x0000001fff407819 */ /* 0x000fe20000011466 */
[----:B------:R-:W-:Y:S01]  /*21cc0*/  IMAD.WIDE.U32 R8, R94, UR4, R20 ;  /* 0x000000045e087c25 */ /* 0x000fe2000f8e0014 */
[----:B------:R-:W2:Y:S01]  /*21cd0*/  LDL R27, [R1+0x84] ;  /* 0x00008400011b7983 */ /* 0x000ea20000100800 */
[----:B------:R-:W-:Y:S01]  /*21ce0*/  SEL R65, R102, RZ, !P0 ;  /* 0x000000ff66417207 */ /* 0x000fe20004000000 */
[----:B------:R-:W0:Y:S01]  /*21cf0*/  @P1 LDC R71, c[0x0][0xbf0] ;  /* 0x0002fc00ff471b82 */ /* 0x000e220000000800 */
[----:B------:R-:W-:Y:S01]  /*21d00*/  SEL R64, R64, RZ, !P0 ;  /* 0x000000ff40407207 */ /* 0x000fe20004000000 */
[----:B------:R-:W2:Y:S01]  /*21d10*/  LDL R26, [R1+0x64] ;  /* 0x00006400011a7983 */ /* 0x000ea20000100800 */
[----:B------:R-:W-:Y:S01]  /*21d20*/  IMAD R66, R66, R3, RZ ;  /* 0x0000000342427224 */ /* 0x000fe200078e02ff */
[----:B------:R-:W-:Y:S01]  /*21d30*/  BSSY B1, `(.L_x_5147) ;  /* 0x00000b7000017945 */ /* 0x000fe20003800000 */
[----:B---3--:R-:W-:-:S02]  /*21d40*/  IMAD.IADD R24, R7, 0x1, R72 ;  /* 0x0000000107187824 */ /* 0x008fc400078e0248 */
[----:B------:R-:W-:Y:S01]  /*21d50*/  IMAD R7, R94, UR5, R0 ;  /* 0x000000055e077c24 */ /* 0x000fe2000f8e0200 */
[----:B------:R-:W-:Y:S01]  /*21d60*/  ULDC.64 UR4, c[0x0][0xb98] ;  /* 0x0002e60000047ab9 */ /* 0x000fe20000000a00 */
[----:B-1----:R-:W-:-:S04]  /*21d70*/  @P1 IMAD.HI.U32 R5, R24, R5, RZ ;  /* 0x0000000518051227 */ /* 0x002fc800078e00ff */
[----:B----4-:R-:W-:Y:S02]  /*21d80*/  IMAD.SHL.U32 R0, R68, 0x8, RZ ;  /* 0x0000000844007824 */ /* 0x010fe400078e00ff */
[----:B------:R-:W-:Y:S01]  /*21d90*/  IMAD.MOV.U32 R11, RZ, RZ, R24 ;  /* 0x000000ffff0b7224 */ /* 0x000fe200078e0018 */
[----:B--2---:R-:W-:Y:S01]  /*21da0*/  @P1 SHF.R.U32.HI R11, RZ, R10, R5 ;  /* 0x0000000aff0b1219 */ /* 0x004fe20000011605 */
[----:B------:R-:W-:Y:S01]  /*21db0*/  IMAD.IADD R9, R9, 0x1, R7 ;  /* 0x0000000109097824 */ /* 0x000fe200078e0207 */
[----:B------:R-:W-:-:S03]  /*21dc0*/  LEA R5, R70, R0, 0x6 ;  /* 0x0000000046057211 */ /* 0x000fc600078e30ff */
[----:B------:R-:W-:Y:S02]  /*21dd0*/  IMAD.MOV R14, RZ, RZ, -R11 ;  /* 0x000000ffff0e7224 */ /* 0x000fe400078e0a0b */
[----:B------:R-:W-:-:S04]  /*21de0*/  IMAD.WIDE R12, R5, 0x2, R12 ;  /* 0x00000002050c7825 */ /* 0x000fc800078e020c */
[----:B------:R-:W-:Y:S02]  /*21df0*/  IMAD R10, R64, UR4, RZ ;  /* 0x00000004400a7c24 */ /* 0x000fe4000f8e02ff */
        /* <DEDUP_REMOVED lines=11> */
[----:B------:R-:W-:-:S03]  /*21eb0*/  ULDC.64 UR4, c[0x0][0xb50] ;  /* 0x0002d40000047ab9 */ /* 0x000fc60000000a00 */
[----:B------:R-:W-:Y:S01]  /*21ec0*/  IMAD.IADD R5, R11, 0x1, R7 ;  /* 0x000000010b057824 */ /* 0x000fe200078e0207 */
[----:B------:R-:W-:Y:S02]  /*21ed0*/  LEA R7, P0, R10, UR4, 0x2 ;  /* 0x000000040a077c11 */ /* 0x000fe4000f8010ff */
[----:B------:R-:W-:Y:S02]  /*21ee0*/  IADD3 R25, P2, R12, 0x1000, RZ ;  /* 0x000010000c197810 */ /* 0x000fe40007f5e0ff */
[----:B------:R-:W-:Y:S01]  /*21ef0*/  LEA.HI.X R11, R10, UR5, R5, 0x2, P0 ;  /* 0x000000050a0b7c11 */ /* 0x000fe200080f1405 */
[----:B------:R-:W-:Y:S02]  /*21f00*/  ULDC.64 UR4, c[0x0][0xaa0] ;  /* 0x0002a80000047ab9 */ /* 0x000fe40000000a00 */
[----:B------:R-:W-:Y:S01]  /*21f10*/  IMAD R21, R21, UR4, RZ ;  /* 0x0000000415157c24 */ /* 0x000fe2000f8e02ff */
[----:B------:R-:W-:-:S03]  /*21f20*/  LOP3.LUT R8, R25, 0x380, RZ, 0xc0, !PT ;  /* 0x0000038019087812 */ /* 0x000fc600078ec0ff */
[----:B------:R-:W-:Y:S01]  /*21f30*/  IMAD R67, R20, UR5, R21 ;  /* 0x0000000514437c24 */ /* 0x000fe2000f8e0215 */
[----:B------:R-:W-:Y:S01]  /*21f40*/  SHF.R.U64 R8, R8, 0x3, RZ ;  /* 0x0000000308087819 */ /* 0x000fe200000012ff */
[----:B------:R-:W-:Y:S01]  /*21f50*/  IMAD.WIDE.U32 R20, R20, UR4, RZ ;  /* 0x0000000414147c25 */ /* 0x000fe2000f8e00ff */
[----:B------:R-:W-:Y:S01]  /*21f60*/  IADD3 R37, P0, R12, 0x5000, RZ ;  /* 0x000050000c257810 */ /* 0x000fe20007f1e0ff */
[----:B------:R-:W-:Y:S01]  /*21f70*/  ULDC.64 UR4, c[0x0][0xae8] ;  /* 0x0002ba0000047ab9 */ /* 0x000fe20000000a00 */
[----:B------:R-:W-:Y:S01]  /*21f80*/  LOP3.LUT R8, R8, R25, RZ, 0x3c, !PT ;  /* 0x0000001908087212 */ /* 0x000fe200078e3cff */
[----:B------:R-:W-:Y:S01]  /*21f90*/  IMAD.IADD R21, R21, 0x1, R67 ;  /* 0x0000000115157824 */ /* 0x000fe200078e0243 */
[----:B------:R-:W-:Y:S01]  /*21fa0*/  IADD3 R15, P6, R12, 0x2000, RZ ;  /* 0x000020000c0f7810 */ /* 0x000fe20007fde0ff */
[----:B------:R-:W-:Y:S01]  /*21fb0*/  IMAD R67, R68, 0x20, R70 ;  /* 0x0000002044437824 */ /* 0x000fe200078e0246 */
[C---:B------:R-:W-:Y:S02]  /*21fc0*/  IADD3 R25, P5, R12.reuse, 0x3000, RZ ;  /* 0x000030000c197810 */ /* 0x040fe40007fbe0ff */
[----:B------:R-:W-:-:S02]  /*21fd0*/  IADD3 R33, P4, R12, 0x4000, RZ ;  /* 0x000040000c217810 */ /* 0x000fc40007f9e0ff */
[----:B------:R-:W-:Y:S02]  /*21fe0*/  IADD3 R41, P3, R12, 0x6000, RZ ;  /* 0x000060000c297810 */ /* 0x000fe40007f7e0ff */
[----:B------:R-:W-:Y:S01]  /*21ff0*/  IADD3.X R9, RZ, R13, RZ, P2, !PT ;  /* 0x0000000dff097210 */ /* 0x000fe200017fe4ff */
[----:B------:R-:W-:Y:S01]  /*22000*/  IMAD R28, R28, UR4, RZ ;  /* 0x000000041c1c7c24 */ /* 0x000fe2000f8e02ff */
[----:B------:R-:W-:Y:S02]  /*22010*/  LOP3.LUT R36, R37, 0x380, RZ, 0xc0, !PT ;  /* 0x0000038025247812 */ /* 0x000fe400078ec0ff */
[----:B------:R-:W-:Y:S02]  /*22020*/  IADD3 R45, P2, R12, 0x7000, RZ ;  /* 0x000070000c2d7810 */ /* 0x000fe40007f5e0ff */
[----:B------:R-:W-:Y:S02]  /*22030*/  LOP3.LUT R14, R15, 0x380, RZ, 0xc0, !PT ;  /* 0x000003800f0e7812 */ /* 0x000fe400078ec0ff */
[----:B------:R-:W-:-:S02]  /*22040*/  LOP3.LUT R24, R25, 0x380, RZ, 0xc0, !PT ;  /* 0x0000038019187812 */ /* 0x000fc400078ec0ff */
[----:B------:R-:W-:Y:S02]  /*22050*/  LOP3.LUT R32, R33, 0x380, RZ, 0xc0, !PT ;  /* 0x0000038021207812 */ /* 0x000fe400078ec0ff */
[----:B------:R-:W-:Y:S01]  /*22060*/  IADD3 R68, R72, R67, RZ ;  /* 0x0000004348447210 */ /* 0x000fe20007ffe0ff */
[----:B------:R-:W-:Y:S01]  /*22070*/  SHFL.IDX PT, R54, R7, RZ, 0x1c1f ;  /* 0x001c1fff07367589 */ /* 0x000fe200000e0000 */
[----:B------:R-:W-:Y:S01]  /*22080*/  LOP3.LUT R40, R41, 0x380, RZ, 0xc0, !PT ;  /* 0x0000038029287812 */ /* 0x000fe200078ec0ff */
[----:B------:R-:W-:Y:S01]  /*22090*/  IMAD R67, R94, UR5, R28 ;  /* 0x000000055e437c24 */ /* 0x000fe2000f8e021c */
[----:B------:R-:W-:Y:S01]  /*220a0*/  SHF.R.U64 R36, R36, 0x3, RZ ;  /* 0x0000000324247819 */ /* 0x000fe200000012ff */
[----:B------:R-:W1:Y:S01]  /*220b0*/  SHFL.IDX PT, R55, R11, RZ, 0x1c1f ;  /* 0x001c1fff0b377589 */ /* 0x000e6200000e0000 */
[----:B------:R-:W-:Y:S01]  /*220c0*/  LOP3.LUT R44, R45, 0x380, RZ, 0xc0, !PT ;  /* 0x000003802d2c7812 */ /* 0x000fe200078ec0ff */
[----:B------:R-:W-:Y:S01]  /*220d0*/  IMAD.WIDE.U32 R20, R94, UR4, R20 ;  /* 0x000000045e147c25 */ /* 0x000fe2000f8e0014 */
[----:B------:R-:W-:Y:S01]  /*220e0*/  SHF.R.U64 R14, R14, 0x3, RZ ;  /* 0x000000030e0e7819 */ /* 0x000fe200000012ff */
[----:B------:R-:W-:Y:S01]  /*220f0*/  SHFL.IDX PT, R58, R7, 0x1, 0x1c1f ;  /* 0x003c1f00073a7f89 */ /* 0x000fe200000e0000 */
[----:B------:R-:W-:Y:S01]  /*22100*/  SHF.R.U64 R24, R24, 0x3, RZ ;  /* 0x0000000318187819 */ /* 0x000fe200000012ff */
[----:B0-----:R-:W-:Y:S01]  /*22110*/  @P1 IMAD.HI.U32 R28, R68, R69, RZ ;  /* 0x00000045441c1227 */ /* 0x001fe200078e00ff */
[----:B------:R-:W-:Y:S01]  /*22120*/  SHF.R.U64 R32, R32, 0x3, RZ ;  /* 0x0000000320207819 */ /* 0x000fe200000012ff */
[----:B------:R-:W0:Y:S01]  /*22130*/  SHFL.IDX PT, R59, R11, 0x1, 0x1c1f ;  /* 0x003c1f000b3b7f89 */ /* 0x000e2200000e0000 */
[----:B------:R-:W-:-:S02]  /*22140*/  IADD3 R27, R27, R72, RZ ;  /* 0x000000481b1b7210 */ /* 0x000fc40007ffe0ff */
[----:B------:R-:W-:Y:S01]  /*22150*/  SHF.R.U64 R40, R40, 0x3, RZ ;  /* 0x0000000328287819 */ /* 0x000fe200000012ff */
[----:B------:R-:W-:Y:S01]  /*22160*/  IMAD.IADD R21, R21, 0x1, R67 ;  /* 0x0000000115157824 */ /* 0x000fe200078e0243 */
[----:B------:R-:W-:Y:S01]  /*22170*/  LOP3.LUT R36, R36, R37, RZ, 0x3c, !PT ;  /* 0x0000002524247212 */ /* 0x000fe200078e3cff */
[--C-:B------:R-:W-:Y:S01]  /*22180*/  IMAD.X R37, RZ, RZ, R13.reuse, P0 ;  /* 0x000000ffff257224 */ /* 0x100fe200000e060d */
[----:B------:R-:W-:Y:S01]  /*22190*/  SHF.R.U64 R44, R44, 0x3, RZ ;  /* 0x000000032c2c7819 */ /* 0x000fe200000012ff */
[----:B------:R-:W-:Y:S01]  /*221a0*/  ULDC.64 UR4, c[0x0][0xaf0] ;  /* 0x0002bc0000047ab9 */ /* 0x000fe20000000a00 */
[----:B------:R-:W-:Y:S01]  /*221b0*/  LOP3.LUT R14, R14, R15, RZ, 0x3c, !PT ;  /* 0x0000000f0e0e7212 */ /* 0x000fe200078e3cff */
[--C-:B------:R-:W-:Y:S01]  /*221c0*/  IMAD.X R15, RZ, RZ, R13.reuse, P6 ;  /* 0x000000ffff0f7224 */ /* 0x100fe200030e060d */
[----:B------:R-:W-:Y:S01]  /*221d0*/  LOP3.LUT R24, R24, R25, RZ, 0x3c, !PT ;  /* 0x0000001918187212 */ /* 0x000fe200078e3cff */
[--C-:B------:R-:W-:Y:S01]  /*221e0*/  IMAD.X R25, RZ, RZ, R13.reuse, P5 ;  /* 0x000000ffff197224 */ /* 0x100fe200028e060d */
[----:B------:R-:W-:Y:S01]  /*221f0*/  LOP3.LUT R32, R32, R33, RZ, 0x3c, !PT ;  /* 0x0000002120207212 */ /* 0x000fe200078e3cff */
[--C-:B------:R-:W-:Y:S01]  /*22200*/  IMAD.X R33, RZ, RZ, R13.reuse, P4 ;  /* 0x000000ffff217224 */ /* 0x100fe200020e060d */
[----:B------:R-:W-:Y:S01]  /*22210*/  LOP3.LUT R40, R40, R41, RZ, 0x3c, !PT ;  /* 0x0000002928287212 */ /* 0x000fe200078e3cff */
[----:B------:R-:W-:Y:S01]  /*22220*/  VIADD R5, R27, 0x8 ;  /* 0x000000081b057836 */ /* 0x000fe20000000000 */
[----:B------:R-:W-:Y:S01]  /*22230*/  LOP3.LUT P0, RZ, R26, 0x3, RZ, 0xc0, !PT ;  /* 0x000000031aff7812 */ /* 0x000fe2000780c0ff */
[----:B------:R-:W-:Y:S01]  /*22240*/  IMAD.MOV.U32 R67, RZ, RZ, R68 ;  /* 0x000000ffff437224 */ /* 0x000fe200078e0044 */
[C---:B------:R-:W-:Y:S01]  /*22250*/  IADD3 R49, P6, R12.reuse, 0x8000, RZ ;  /* 0x000080000c317810 */ /* 0x040fe20007fde0ff */
[----:B------:R-:W-:Y:S01]  /*22260*/  IMAD.X R41, RZ, RZ, R13, P3 ;  /* 0x000000ffff297224 */ /* 0x000fe200018e060d */
[----:B------:R-:W-:Y:S01]  /*22270*/  IADD3 R53, P5, R12, 0x9000, RZ ;  /* 0x000090000c357810 */ /* 0x000fe20007fbe0ff */
[----:B------:R-:W-:Y:S01]  /*22280*/  IMAD R64, R64, UR4, RZ ;  /* 0x0000000440407c24 */ /* 0x000fe2000f8e02ff */
[----:B------:R-:W-:-:S02]  /*22290*/  IADD3 R57, P4, R12, 0xa000, RZ ;  /* 0x0000a0000c397810 */ /* 0x000fc40007f9e0ff */
[----:B------:R-:W-:Y:S02]  /*222a0*/  @P1 SHF.R.U32.HI R67, RZ, R71, R28 ;  /* 0x00000047ff431219 */ /* 0x000fe4000001161c */
[----:B------:R-:W-:Y:S02]  /*222b0*/  LOP3.LUT R44, R44, R45, RZ, 0x3c, !PT ;  /* 0x0000002d2c2c7212 */ /* 0x000fe400078e3cff */
[----:B------:R-:W-:Y:S02]  /*222c0*/  IADD3 R10, P3, R12, 0xb000, RZ ;  /* 0x0000b0000c0a7810 */ /* 0x000fe40007f7e0ff */
[----:B------:R-:W-:Y:S01]  /*222d0*/  IADD3.X R45, RZ, R13, RZ, P2, !PT ;  /* 0x0000000dff2d7210 */ /* 0x000fe200017fe4ff */
[----:B------:R-:W-:Y:S01]  /*222e0*/  IMAD R69, R65, UR5, R64 ;  /* 0x0000000541457c24 */ /* 0x000fe2000f8e0240 */
[----:B------:R-:W-:Y:S01]  /*222f0*/  ISETP.GE.OR P2, PT, R27, R66, P0 ;  /* 0x000000421b00720c */ /* 0x000fe20000746670 */
[----:B------:R-:W-:Y:S01]  /*22300*/  IMAD.WIDE.U32 R20, R65, UR4, R20 ;  /* 0x0000000441147c25 */ /* 0x000fe2000f8e0014 */
[----:B------:R-:W-:Y:S01]  /*22310*/  LOP3.LUT R48, R49, 0x380, RZ, 0xc0, !PT ;  /* 0x0000038031307812 */ /* 0x000fe200078ec0ff */
[----:B------:R-:W-:Y:S01]  /*22320*/  ULDC.64 UR4, c[0x0][0xae0] ;  /* 0x0002b80000047ab9 */ /* 0x000fe20000000a00 */
[----:B------:R-:W-:Y:S01]  /*22330*/  LOP3.LUT R52, R53, 0x380, RZ, 0xc0, !PT ;  /* 0x0000038035347812 */ /* 0x000fe200078ec0ff */
[----:B------:R-:W-:Y:S01]  /*22340*/  IMAD.MOV R64, RZ, RZ, -R67 ;  /* 0x000000ffff407224 */ /* 0x000fe200078e0a43 */
[----:B------:R-:W-:-:S02]  /*22350*/  LOP3.LUT R56, R57, 0x380, RZ, 0xc0, !PT ;  /* 0x0000038039387812 */ /* 0x000fc400078ec0ff */
[----:B------:R-:W-:Y:S02]  /*22360*/  LOP3.LUT R61, R12, 0x380, RZ, 0xc0, !PT ;  /* 0x000003800c3d7812 */ /* 0x000fe400078ec0ff */
[----:B------:R-:W-:Y:S02]  /*22370*/  ISETP.GE.OR P0, PT, R5, R66, P0 ;  /* 0x000000420500720c */ /* 0x000fe40000706670 */
[----:B------:R-:W-:Y:S02]  /*22380*/  SHF.R.S32.HI R28, RZ, 0x1f, R67 ;  /* 0x0000001fff1c7819 */ /* 0x000fe40000011443 */
[----:B------:R-:W-:Y:S01]  /*22390*/  LOP3.LUT R5, R10, 0x380, RZ, 0xc0, !PT ;  /* 0x000003800a057812 */ /* 0x000fe200078ec0ff */
[----:B------:R-:W-:Y:S01]  /*223a0*/  IMAD R3, R3, R64, R68 ;  /* 0x0000004003037224 */ /* 0x000fe200078e0244 */
[----:B------:R-:W-:Y:S01]  /*223b0*/  SHF.R.U64 R48, R48, 0x3, RZ ;  /* 0x0000000330307819 */ /* 0x000fe200000012ff */
[----:B------:R-:W-:Y:S01]  /*223c0*/  IMAD R28, R28, UR4, RZ ;  /* 0x000000041c1c7c24 */ /* 0x000fe2000f8e02ff */
[----:B------:R-:W-:-:S02]  /*223d0*/  SHF.R.U64 R52, R52, 0x3, RZ ;  /* 0x0000000334347819 */ /* 0x000fc400000012ff */
[----:B------:R-:W-:Y:S02]  /*223e0*/  SHF.R.U64 R56, R56, 0x3, RZ ;  /* 0x0000000338387819 */ /* 0x000fe400000012ff */
[----:B------:R-:W-:Y:S02]  /*223f0*/  SHF.R.U64 R61, R61, 0x3, RZ ;  /* 0x000000033d3d7819 */ /* 0x000fe400000012ff */
[----:B------:R-:W-:Y:S02]  /*22400*/  SHF.R.U64 R5, R5, 0x3, RZ ;  /* 0x0000000305057819 */ /* 0x000fe400000012ff */
[----:B------:R-:W-:Y:S01]  /*22410*/  IADD3 R21, R21, R69, RZ ;  /* 0x0000004515157210 */ /* 0x000fe20007ffe0ff */
[----:B------:R-:W-:Y:S01]  /*22420*/  IMAD R65, R67, UR5, R28 ;  /* 0x0000000543417c24 */ /* 0x000fe2000f8e021c */
[----:B------:R-:W-:Y:S01]  /*22430*/  LOP3.LUT R48, R48, R49, RZ, 0x3c, !PT ;  /* 0x0000003130307212 */ /* 0x000fe200078e3cff */
[--C-:B------:R-:W-:Y:S01]  /*22440*/  IMAD.X R49, RZ, RZ, R13.reuse, P6 ;  /* 0x000000ffff317224 */ /* 0x100fe200030e060d */
[----:B------:R-:W-:Y:S01]  /*22450*/  LOP3.LUT R52, R52, R53, RZ, 0x3c, !PT ;  /* 0x0000003534347212 */ /* 0x000fe200078e3cff */
[--C-:B------:R-:W-:Y:S01]  /*22460*/  IMAD.X R53, RZ, RZ, R13.reuse, P5 ;  /* 0x000000ffff357224 */ /* 0x100fe200028e060d */
[----:B------:R-:W-:Y:S01]  /*22470*/  LOP3.LUT R56, R56, R57, RZ, 0x3c, !PT ;  /* 0x0000003938387212 */ /* 0x000fe200078e3cff */
[--C-:B------:R-:W-:Y:S01]  /*22480*/  IMAD.X R57, RZ, RZ, R13.reuse, P4 ;  /* 0x000000ffff397224 */ /* 0x100fe200020e060d */
[----:B------:R-:W-:Y:S01]  /*22490*/  LOP3.LUT R60, R61, R12, RZ, 0x3c, !PT ;  /* 0x0000000c3d3c7212 */ /* 0x000fe200078e3cff */
[----:B------:R-:W-:Y:S01]  /*224a0*/  IMAD.MOV.U32 R61, RZ, RZ, R13 ;  /* 0x000000ffff3d7224 */ /* 0x000fe200078e000d */
[----:B------:R-:W-:-:S02]  /*224b0*/  IADD3.X R63, RZ, R13, RZ, P3, !PT ;  /* 0x0000000dff3f7210 */ /* 0x000fc40001ffe4ff */
[----:B------:R-:W-:Y:S01]  /*224c0*/  LOP3.LUT R62, R5, R10, RZ, 0x3c, !PT ;  /* 0x0000000a053e7212 */ /* 0x000fe200078e3cff */
[----:B------:R-:W-:Y:S01]  /*224d0*/  IMAD.WIDE.U32 R20, R67, UR4, R20 ;  /* 0x0000000443147c25 */ /* 0x000fe2000f8e0014 */
[----:B------:R-:W-:Y:S01]  /*224e0*/  SHF.R.S32.HI R28, RZ, 0x1f, R3 ;  /* 0x0000001fff1c7819 */ /* 0x000fe20000011403 */
[----:B-1----:R-:W-:Y:S01]  /*224f0*/  @!P2 ST.E desc[UR60][R54.64], R6 ;  /* 0x000000063600a985 */ /* 0x002fe2000c10193c */
[----:B------:R-:W-:Y:S01]  /*22500*/  ULDC.64 UR4, c[0x0][0xad8] ;  /* 0x0002b60000047ab9 */ /* 0x000fe20000000a00 */
[----:B------:R-:W-:Y:S02]  /*22510*/  IMAD.IADD R21, R21, 0x1, R65 ;  /* 0x0000000115157824 */ /* 0x000fe400078e0241 */
[----:B0-----:R0:W-:Y:S01]  /*22520*/  @!P0 ST.E desc[UR60][R58.64], R4 ;  /* 0x000000043a008985 */ /* 0x0011e2000c10193c */
[----:B------:R-:W-:-:S03]  /*22530*/  IMAD R28, R28, UR4, RZ ;  /* 0x000000041c1c7c24 */ /* 0x000fc6000f8e02ff */
[----:B------:R-:W5:Y:S01]  /*22540*/  LD.E.128 R8, desc[UR60][R8.64] ;  /* 0x0000003c08087980 */ /* 0x000f62000c101d00 */
[----:B------:R-:W-:-:S03]  /*22550*/  IMAD.IADD R71, R70, 0x1, R72 ;  /* 0x0000000146477824 */ /* 0x000fc600078e0248 */
[----:B------:R-:W5:Y:S04]  /*22560*/  LD.E.128 R12, desc[UR60][R14.64] ;  /* 0x0000003c0e0c7980 */ /* 0x000f68000c101d00 */
[----:B0-----:R0:W5:Y:S04]  /*22570*/  LD.E.128 R4, desc[UR60][R60.64] ;  /* 0x0000003c3c047980 */ /* 0x001168000c101d00 */
        /* <DEDUP_REMOVED lines=15> */
[----:B-1----:R-:W1:Y:S01]  /*22670*/  FENCE.VIEW.ASYNC.S ;  /* 0x00000000000073c6 */ /* 0x002e620000000000 */
[----:B------:R-:W-:Y:S01]  /*22680*/  IMAD.WIDE.U32 R20, R3, UR4, R20 ;  /* 0x0000000403147c25 */ /* 0x000fe2000f8e0014 */
[----:B------:R-:W-:Y:S01]  /*22690*/  ULDC.64 UR4, c[0x0][0xa80] ;  /* 0x0002a00000047ab9 */ /* 0x000fe20000000a00 */
[----:B------:R-:W-:-:S02]  /*226a0*/  IADD3 R67, R71, 0x40, RZ ;  /* 0x0000004047437810 */ /* 0x000fc40007ffe0ff */
[----:B------:R-:W-:Y:S01]  /*226b0*/  IMAD.IADD R21, R21, 0x1, R69 ;  /* 0x0000000115157824 */ /* 0x000fe200078e0245 */
[C---:B------:R-:W-:Y:S02]  /*226c0*/  LEA R28, P2, R20.reuse, UR4, 0x1 ;  /* 0x00000004141c7c11 */ /* 0x040fe4000f8408ff */
[-C--:B------:R-:W-:Y:S02]  /*226d0*/  ISETP.GE.AND P0, PT, R67, R66.reuse, PT ;  /* 0x000000424300720c */ /* 0x080fe40003f06270 */
[----:B------:R-:W-:Y:S01]  /*226e0*/  LEA.HI.X R67, R20, UR5, R21, 0x1, P2 ;  /* 0x0000000514437c11 */ /* 0x000fe200090f0c15 */
[----:B------:R-:W-:Y:S01]  /*226f0*/  VIADD R3, R2, 0x30820 ;  /* 0x0003082002037836 */ /* 0x000fe20000000000 */
[----:B------:R-:W-:-:S04]  /*22700*/  ISETP.GE.AND P2, PT, R71, R66, PT ;  /* 0x000000424700720c */ /* 0x000fc80003f46270 */
[----:B------:R-:W-:Y:S01]  /*22710*/  PRMT R3, RZ, 0x654, R3 ;  /* 0x00000654ff037816 */ /* 0x000fe20000000003 */
[----:B------:R-:W-:Y:S01]  /*22720*/  VIADD R65, R71, 0x20 ;  /* 0x0000002047417836 */ /* 0x000fe20000000000 */
[C---:B------:R-:W-:Y:S01]  /*22730*/  IADD3 R74, R0.reuse, 0x80, RZ ;  /* 0x00000080004a7810 */ /* 0x040fe20007ffe0ff */
[----:B------:R-:W-:Y:S01]  /*22740*/  VIADD R72, R0, 0x40 ;  /* 0x0000004000487836 */ /* 0x000fe20000000000 */
[----:B-1----:R0:W1:Y:S01]  /*22750*/  SHFL.IDX PT, R69, R28, RZ, 0x181f ;  /* 0x00181fff1c457589 */ /* 0x00206200000e0000 */
[----:B------:R2:W-:Y:S01]  /*22760*/  SYNCS.ARRIVE.TRANS64.RED.A1T0 RZ, [R3+URZ], RZ ;  /* 0x000000ff03ff79a7 */ /* 0x0005e2000810043f */
[----:B------:R-:W-:Y:S02]  /*22770*/  ISETP.GE.AND P1, PT, R65, R66, PT ;  /* 0x000000424100720c */ /* 0x000fe40003f26270 */
[----:B------:R-:W-:Y:S02]  /*22780*/  SHF.R.S32.HI R70, RZ, 0x1f, R0 ;  /* 0x0000001fff467819 */ /* 0x000fe40000011400 */
[----:B------:R-:W-:Y:S01]  /*22790*/  SHF.R.S32.HI R73, RZ, 0x1f, R72 ;  /* 0x0000001fff497819 */ /* 0x000fe20000011448 */
[----:B--2---:R0:W2:Y:S01]  /*227a0*/  SHFL.IDX PT, R3, R67, RZ, 0x181f ;  /* 0x00181fff43037589 */ /* 0x0040a200000e0000 */
[----:B------:R-:W-:Y:S01]  /*227b0*/  SHF.R.S32.HI R75, RZ, 0x1f, R74 ;  /* 0x0000001fff4b7819 */ /* 0x000fe2000001144a */
[----:B------:R-:W-:Y:S06]  /*227c0*/  @P2 BRA `(.L_x_5148) ;  /* 0x0000000000342947 */ /* 0x000fec0003800000 */
        /* <DEDUP_REMOVED lines=13> */
.L_x_5148:
[----:B------:R-:W-:Y:S05]  /*228a0*/  BSYNC B1 ;  /* 0x0000000000017941 */ /* 0x000fea0003800000 */
.L_x_5147:
        /* <DEDUP_REMOVED lines=17> */
.L_x_5150:
[----:B------:R-:W-:Y:S05]  /*229c0*/  BSYNC B1 ;  /* 0x0000000000017941 */ /* 0x000fea0003800000 */
.L_x_5149:
        /* <DEDUP_REMOVED lines=17> */
.L_x_5152:
[----:B------:R-:W-:Y:S05]  /*22ae0*/  BSYNC B1 ;  /* 0x0000000000017941 */ /* 0x000fea0003800000 */
.L_x_5151:
[----:B0-----:R-:W-:Y:S01]  /*22af0*/  VIADD R3, R71, 0x60 ;  /* 0x0000006047037836 */ /* 0x001fe20000000000 */
[----:B--2-4-:R-:W0:Y:S04]  /*22b00*/  SHFL.IDX PT, R67, R67, 0x3, 0x181f ;  /* 0x00781f0043437f89 */ /* 0x014e2800000e0000 */
[----:B------:R-:W-:Y:S01]  /*22b10*/  ISETP.GE.AND P0, PT, R3, R66, PT ;  /* 0x000000420300720c */ /* 0x000fe20003f06270 */
[----:B---3--:R2:W3:-:S12]  /*22b20*/  SHFL.IDX PT, R9, R28, 0x3, 0x181f ;  /* 0x00781f001c097f89 */ /* 0x0084d800000e0000 */
[----:B--2---:R-:W-:Y:S05]  /*22b30*/  @P0 BRA `(.L_x_5153) ;  /* 0x0000000c005c0947 */ /* 0x004fea0003800000 */
[----:B------:R-:W-:Y:S02]  /*22b40*/  ULDC UR4, c[0x0][0xac8] ;  /* 0x0002b20000047ab9 */ /* 0x000fe40000000800 */
[----:B------:R-:W-:Y:S02]  /*22b50*/  ISETP.GE.AND P2, PT, R0, UR4, PT ;  /* 0x0000000400007c0c */ /* 0x000fe4000bf46270 */
[----:B------:R-:W-:-:S11]  /*22b60*/  ISETP.GE.AND P3, PT, R72, UR4, PT ;  /* 0x0000000448007c0c */ /* 0x000fd6000bf66270 */
[-C--:B---3--:R-:W-:Y:S02]  /*22b70*/  @!P2 LEA R4, P0, R0, R9.reuse, 0x1 ;  /* 0x000000090004a211 */ /* 0x088fe400078008ff */
        /* <DEDUP_REMOVED lines=11> */
.L_x_5145:
[----:B------:R-:W2:Y:S01]  /*22c30*/  LDL R9, [R1+0x54] ;  /* 0x0000540001097983 */ /* 0x000ea20000100800 */
[----:B------:R-:W-:Y:S01]  /*22c40*/  ULDC.64 UR4, c[0x0][0xc00] ;  /* 0x0003000000047ab9 */ /* 0x000fe20000000a00 */
[----:B------:R-:W2:Y:S01]  /*22c50*/  LDC.64 R4, c[0x0][0xc00] ;  /* 0x00030000ff047b82 */ /* 0x000ea20000000a00 */
[----:B------:R-:W-:Y:S01]  /*22c60*/  ISETP.NE.U32.AND P0, PT, RZ, UR4, PT ;  /* 0x00000004ff007c0c */ /* 0x000fe2000bf05070 */
[----:B------:R-:W-:-:S03]  /*22c70*/  IMAD.MOV.U32 R3, RZ, RZ, RZ ;  /* 0x000000ffff037224 */ /* 0x000fc600078e00ff */
[----:B------:R-:W-:Y:S01]  /*22c80*/  ISETP.NE.AND.EX P0, PT, RZ, UR5, PT, P0 ;  /* 0x00000005ff007c0c */ /* 0x000fe2000bf05300 */
[----:B------:R-:W-:Y:S02]  /*22c90*/  ULDC.64 UR4, c[0x0][0xc08] ;  /* 0x0003020000047ab9 */ /* 0x000fe40000000a00 */
[----:B------:R-:W-:Y:S01]  /*22ca0*/  ISETP.NE.U32.AND P1, PT, RZ, UR4, PT ;  /* 0x00000004ff007c0c */ /* 0x000fe2000bf25070 */
[----:B------:R-:W3:Y:S03]  /*22cb0*/  LDC R21, c[0x0][0xbe8] ;  /* 0x0002fa00ff157b82 */ /* 0x000ee60000000800 */
[----:B------:R-:W-:-:S13]  /*22cc0*/  ISETP.NE.AND.EX P1, PT, RZ, UR5, PT, P1 ;  /* 0x00000005ff007c0c */ /* 0x000fda000bf25310 */
[----:B------:R-:W4:Y:S01]  /*22cd0*/  @P1 LDC.64 R6, c[0x0][0xc08] ;  /* 0x00030200ff061b82 */ /* 0x000f220000000a00 */
[----:B------:R-:W-:Y:S02]  /*22ce0*/  ULDC UR4, c[0x0][0xa88] ;  /* 0x0002a20000047ab9 */ /* 0x000fe40000000800 */
[----:B------:R-:W-:Y:S01]  /*22cf0*/  IMAD.U32 R0, RZ, RZ, UR4 ;  /* 0x00000004ff007e24 */ /* 0x000fe2000f8e00ff */
[----:B------:R-:W0:Y:S01]  /*22d00*/  S2R R11, SR_TID.X ;  /* 0x00000000000b7919 */ /* 0x000e220000002100 */
[----:B--2---:R-:W-:-:S04]  /*22d10*/  IMAD.WIDE R4, R9, 0x4, R4 ;  /* 0x0000000409047825 */ /* 0x004fc800078e0204 */
[----:B----4-:R-:W-:Y:S01]  /*22d20*/  @P1 IMAD.WIDE R6, R9, 0x4, R6 ;  /* 0x0000000409061825 */ /* 0x010fe200078e0206 */
[----:B------:R2:W5:Y:S04]  /*22d30*/  @P0 LDG.E R3, desc[UR60][R4.64] ;  /* 0x0000003c04030981 */ /* 0x000568000c1e1900 */
[----:B------:R2:W5:Y:S01]  /*22d40*/  @P1 LDG.E R0, desc[UR60][R6.64] ;  /* 0x0000003c06001981 */ /* 0x000562000c1e1900 */
[----:B---3--:R-:W-:Y:S02]  /*22d50*/  ISETP.NE.AND P2, PT, R21, 0x1, PT ;  /* 0x000000011500780c */ /* 0x008fe40003f45270 */
[----:B0-----:R-:W-:-:S04]  /*22d60*/  IADD3 R8, R11, -0x80, RZ ;  /* 0xffffff800b087810 */ /* 0x001fc80007ffe0ff */
[----:B------:R-:W-:Y:S02]  /*22d70*/  ISETP.GE.AND P3, PT, R8, 0x80, PT ;  /* 0x000000800800780c */ /* 0x000fe40003f66270 */
[----:B------:R-:W-:-:S05]  /*22d80*/  SHF.R.S32.HI R8, RZ, 0x1f, R9 ;  /* 0x0000001fff087819 */ /* 0x000fca0000011409 */
[----:B------:R-:W0:Y:S08]  /*22d90*/  @P2 LDC R24, c[0x0][0xbec] ;  /* 0x0002fb00ff182b82 */ /* 0x000e300000000800 */
[----:B------:R-:W3:Y:S01]  /*22da0*/  @P2 LDC R25, c[0x0][0xbf0] ;  /* 0x0002fc00ff192b82 */ /* 0x000ee20000000800 */
[----:B--2---:R-:W-:Y:S05]  /*22db0*/  @P1 BRA `(.L_x_5154) ;  /* 0x0000000000101947 */ /* 0x004fea0003800000 */
[----:B------:R-:W-:Y:S05]  /*22dc0*/  @!P0 BRA `(.L_x_5154) ;  /* 0x00000000000c8947 */ /* 0x000fea0003800000 */
[----:B------:R-:W2:Y:S04]  /*22dd0*/  LDG.E R7, desc[UR60][R4.64] ;  /* 0x0000003c04077981 */ /* 0x000ea8000c1e1900 */
[----:B-----5:R-:W2:Y:S02]  /*22de0*/  LDG.E R0, desc[UR60][R4.64+0x4] ;  /* 0x0000043c04007981 */ /* 0x020ea4000c1e1900 */
[----:B--2---:R-:W-:-:S07]  /*22df0*/  IMAD.IADD R0, R0, 0x1, -R7 ;  /* 0x0000000100007824 */ /* 0x004fce00078e0a07 */
.L_x_5154:
[----:B------:R-:W2:Y:S04]  /*22e00*/  LDL R27, [R1+0x50] ;  /* 0x00005000011b7983 */ /* 0x000ea80000100800 */
[----:B------:R4:W5:Y:S01]  /*22e10*/  LDL R26, [R1+0x30] ;  /* 0x00003000011a7983 */ /* 0x0009620000100800 */
[----:B------:R-:W-:Y:S01]  /*22e20*/  BSSY B1, `(.L_x_5155) ;  /* 0x000002c000017945 */ /* 0x000fe20003800000 */
[----:B------:R-:W-:Y:S02]  /*22e30*/  SEL R13, R9, RZ, !P0 ;  /* 0x000000ff090d7207 */ /* 0x000fe40004000000 */
[----:B------:R-:W-:Y:S02]  /*22e40*/  SEL R14, R8, RZ, !P0 ;  /* 0x000000ff080e7207 */ /* 0x000fe40004000000 */
[----:B-----5:R-:W-:-:S02]  /*22e50*/  SHF.R.S32.HI R10, RZ, 0x1f, R3 ;  /* 0x0000001fff0a7819 */ /* 0x020fc40000011403 */
[----:B--2---:R-:W-:Y:S01]  /*22e60*/  SHF.R.S32.HI R12, RZ, 0x1f, R27 ;  /* 0x0000001fff0c7819 */ /* 0x004fe2000001141b */
[----:B----4-:R-:W-:Y:S06]  /*22e70*/  @P3 BRA `(.L_x_5156) ;  /* 0x0000000000983947 */ /* 0x010fec0003800000 */
[----:B------:R-:W2:Y:S01]  /*22e80*/  LDC R20, c[0x0][0xbe8] ;  /* 0x0002fa00ff147b82 */ /* 0x000ea20000000800 */
[----:B------:R-:W-:Y:S01]  /*22e90*/  IADD3 R11, R26, -0x80, R11 ;  /* 0xffffff801a0b7810 */ /* 0x000fe20007ffe00b */
[----:B--2---:R-:W-:-:S05]  /*22ea0*/  IMAD R4, R0, R20, RZ ;  /* 0x0000001400047224 */ /* 0x004fca00078e02ff */
        /* <DEDUP_REMOVED lines=9> */
[----:B------:R-:W2:Y:S01]  /*22f40*/  @P0 LDC R6, c[0x0][0xbec] ;  /* 0x0002fb00ff060b82 */ /* 0x000ea20000000800 */
[----:B------:R-:W-:Y:S01]  /*22f50*/  IMAD R9, R27, UR5, R8 ;  /* 0x000000051b097c24 */ /* 0x000fe2000f8e0208 */
[----:B------:R-:W-:-:S03]  /*22f60*/  ULDC.64 UR4, c[0x0][0xb98] ;  /* 0x0002e60000047ab9 */ /* 0x000fc60000000a00 */
[----:B------:R-:W-:-:S03]  /*22f70*/  IMAD.IADD R5, R5, 0x1, R9 ;  /* 0x0000000105057824 */ /* 0x000fc600078e0209 */
[----:B------:R-:W4:Y:S01]  /*22f80*/  @P0 LDC R15, c[0x0][0xbf0] ;  /* 0x0002fc00ff0f0b82 */ /* 0x000f220000000800 */
[----:B------:R-:W-:-:S04]  /*22f90*/  IMAD.WIDE.U32 R4, R13, UR4, R4 ;  /* 0x000000040d047c25 */ /* 0x000fc8000f8e0004 */
[----:B--2---:R-:W-:-:S05]  /*22fa0*/  @P0 IMAD.HI.U32 R6, R11, R6, RZ ;  /* 0x000000060b060227 */ /* 0x004fca00078e00ff */
[----:B----4-:R-:W-:Y:S01]  /*22fb0*/  @P0 SHF.R.U32.HI R7, RZ, R15, R6 ;  /* 0x0000000fff070219 */ /* 0x010fe20000011606 */
[----:B------:R-:W-:-:S03]  /*22fc0*/  IMAD R6, R14, UR4, RZ ;  /* 0x000000040e067c24 */ /* 0x000fc6000f8e02ff */
[----:B------:R-:W-:Y:S01]  /*22fd0*/  IADD3 R4, P0, R7, R4, RZ ;  /* 0x0000000407047210 */ /* 0x000fe20007f1e0ff */
[----:B------:R-:W-:Y:S02]  /*22fe0*/  IMAD.MOV R9, RZ, RZ, -R7 ;  /* 0x000000ffff097224 */ /* 0x000fe400078e0a07 */
[----:B------:R-:W-:Y:S01]  /*22ff0*/  IMAD R8, R13, UR5, R6 ;  /* 0x000000050d087c24 */ /* 0x000fe2000f8e0206 */
[----:B------:R-:W-:Y:S01]  /*23000*/  ULDC.64 UR4, c[0x0][0xb88] ;  /* 0x0002e20000047ab9 */ /* 0x000fe20000000a00 */
[----:B------:R-:W-:Y:S01]  /*23010*/  IMAD R9, R20, R9, R11 ;  /* 0x0000000914097224 */ /* 0x000fe200078e020b */
[----:B------:R-:W-:-:S04]  /*23020*/  SHF.R.S32.HI R11, RZ, 0x1f, R7 ;  /* 0x0000001fff0b7819 */ /* 0x000fc80000011407 */
        /* <DEDUP_REMOVED lines=11> */
.L_x_5156:
[----:B------:R-:W-:Y:S05]  /*230e0*/  BSYNC B1 ;  /* 0x0000000000017941 */ /* 0x000fea0003800000 */
.L_x_5155:
[----:B------:R-:W4:Y:S01]  /*230f0*/  LDL R15, [R1+0x60] ;  /* 0x00006000010f7983 */ /* 0x000f220000100800 */
[----:B------:R-:W-:-:S03]  /*23100*/  ULDC.64 UR4, c[0x0][0xaa0] ;  /* 0x0002a80000047ab9 */ /* 0x000fc60000000a00 */
[----:B------:R-:W4:Y:S01]  /*23110*/  LDL R11, [R1+0x4c] ;  /* 0x00004c00010b7983 */ /* 0x000f220000100800 */
[----:B------:R-:W-:Y:S01]  /*23120*/  IMAD R4, R10, UR4, RZ ;  /* 0x000000040a047c24 */ /* 0x000fe2000f8e02ff */
[----:B------:R-:W-:Y:S03]  /*23130*/  BSSY B1, `(.L_x_5157) ;  /* 0x0000041000017945 */ /* 0x000fe60003800000 */
[C---:B--2---:R-:W-:Y:S02]  /*23140*/  IMAD R7, R3.reuse, UR5, R4 ;  /* 0x0000000503077c24 */ /* 0x044fe4000f8e0204 */
        /* <DEDUP_REMOVED lines=13> */
[----:B----4-:R-:W-:-:S04]  /*23220*/  IMAD R3, R11, 0x20, R15 ;  /* 0x000000200b037824 */ /* 0x010fc800078e020f */
[----:B------:R-:W-:-:S04]  /*23230*/  IMAD.IADD R9, R26, 0x1, R3 ;  /* 0x000000011a097824 */ /* 0x000fc800078e0203 */
[----:B0-----:R-:W-:Y:S01]  /*23240*/  @P2 IMAD.HI.U32 R6, R9, R24, RZ ;  /* 0x0000001809062227 */ /* 0x001fe200078e00ff */
[----:B------:R-:W-:-:S04]  /*23250*/  MOV R3, R9 ;  /* 0x0000000900037202 */ /* 0x000fc80000000f00 */
[----:B---3--:R-:W-:-:S04]  /*23260*/  @P2 SHF.R.U32.HI R3, RZ, R25, R6 ;  /* 0x00000019ff032219 */ /* 0x008fc80000011606 */
[--C-:B------:R-:W-:Y:S01]  /*23270*/  SHF.R.S32.HI R6, RZ, 0x1f, R3.reuse ;  /* 0x0000001fff067819 */ /* 0x100fe20000011403 */
[----:B------:R-:W-:Y:S02]  /*23280*/  IMAD.MOV R8, RZ, RZ, -R3 ;  /* 0x000000ffff087224 */ /* 0x000fe400078e0a03 */
[----:B------:R-:W-:-:S04]  /*23290*/  IMAD.WIDE.U32 R4, R3, UR4, R4 ;  /* 0x0000000403047c25 */ /* 0x000fc8000f8e0004 */
[----:B------:R-:W-:Y:S02]  /*232a0*/  IMAD R6, R6, UR4, RZ ;  /* 0x0000000406067c24 */ /* 0x000fe4000f8e02ff */
[----:B------:R-:W-:Y:S02]  /*232b0*/  IMAD R7, R21, R8, R9 ;  /* 0x0000000815077224 */ /* 0x000fe400078e0209 */
[----:B------:R-:W-:Y:S01]  /*232c0*/  IMAD R9, R3, UR5, R6 ;  /* 0x0000000503097c24 */ /* 0x000fe2000f8e0206 */
[----:B------:R-:W-:Y:S01]  /*232d0*/  ULDC.64 UR4, c[0x0][0xad8] ;  /* 0x0002b60000047ab9 */ /* 0x000fe20000000a00 */
[----:B------:R-:W-:Y:S01]  /*232e0*/  IMAD.IADD R8, R15, 0x1, R26 ;  /* 0x000000010f087824 */ /* 0x000fe200078e021a */
[----:B------:R-:W-:Y:S01]  /*232f0*/  SHF.R.S32.HI R3, RZ, 0x1f, R7 ;  /* 0x0000001fff037819 */ /* 0x000fe20000011407 */
[----:B------:R-:W-:Y:S01]  /*23300*/  IMAD R21, R0, R21, RZ ;  /* 0x0000001500157224 */ /* 0x000fe200078e02ff */
[----:B------:R-:W-:Y:S01]  /*23310*/  IADD3 R5, R5, R9, RZ ;  /* 0x0000000905057210 */ /* 0x000fe20007ffe0ff */
[----:B------:R-:W-:-:S02]  /*23320*/  VIADD R0, R8, 0x20 ;  /* 0x0000002008007836 */ /* 0x000fc40000000000 */
[----:B------:R-:W-:Y:S01]  /*23330*/  IMAD R6, R3, UR4, RZ ;  /* 0x0000000403067c24 */ /* 0x000fe2000f8e02ff */
[CC--:B------:R-:W-:Y:S01]  /*23340*/  ISETP.GE.AND P2, PT, R8.reuse, R21.reuse, PT ;  /* 0x000000150800720c */ /* 0x0c0fe20003f46270 */
[----:B------:R-:W-:Y:S01]  /*23350*/  VIADD R3, R8, 0x40 ;  /* 0x0000004008037836 */ /* 0x000fe20000000000 */
[-C--:B------:R-:W-:Y:S01]  /*23360*/  ISETP.GE.AND P0, PT, R0, R21.reuse, PT ;  /* 0x000000150000720c */ /* 0x080fe20003f06270 */
[C---:B------:R-:W-:Y:S02]  /*23370*/  IMAD R9, R7.reuse, UR5, R6 ;  /* 0x0000000507097c24 */ /* 0x040fe4000f8e0206 */
[----:B------:R-:W-:Y:S01]  /*23380*/  IMAD.WIDE.U32 R4, R7, UR4, R4 ;  /* 0x0000000407047c25 */ /* 0x000fe2000f8e0004 */
[----:B------:R-:W-:Y:S01]  /*23390*/  ISETP.GE.AND P1, PT, R3, R21, PT ;  /* 0x000000150300720c */ /* 0x000fe20003f26270 */
[----:B------:R-:W-:Y:S01]  /*233a0*/  ULDC.64 UR4, c[0x0][0xa80] ;  /* 0x0002a00000047ab9 */ /* 0x000fe20000000a00 */
[----:B------:R-:W-:Y:S01]  /*233b0*/  SHF.L.U32 R7, R11, 0x3, RZ ;  /* 0x000000030b077819 */ /* 0x000fe200000006ff */
[----:B------:R-:W-:Y:S01]  /*233c0*/  IMAD.IADD R3, R5, 0x1, R9 ;  /* 0x0000000105037824 */ /* 0x000fe200078e0209 */
[----:B------:R-:W-:-:S02]  /*233d0*/  LEA R6, P3, R4, UR4, 0x1 ;  /* 0x0000000404067c11 */ /* 0x000fc4000f8608ff */
[----:B------:R-:W-:Y:S01]  /*233e0*/  SHF.R.S32.HI R12, RZ, 0x1f, R7 ;  /* 0x0000001fff0c7819 */ /* 0x000fe20000011407 */
[C---:B------:R-:W-:Y:S01]  /*233f0*/  VIADD R9, R7.reuse, 0x80 ;  /* 0x0000008007097836 */ /* 0x040fe20000000000 */
[----:B------:R-:W-:Y:S01]  /*23400*/  LEA.HI.X R3, R4, UR5, R3, 0x1, P3 ;  /* 0x0000000504037c11 */ /* 0x000fe200098f0c03 */
[----:B------:R-:W-:Y:S01]  /*23410*/  VIADD R11, R7, 0x40 ;  /* 0x00000040070b7836 */ /* 0x000fe20000000000 */
[----:B------:R0:W2:Y:S02]  /*23420*/  SHFL.IDX PT, R4, R6, RZ, 0x181f ;  /* 0x00181fff06047589 */ /* 0x0000a400000e0000 */
[----:B------:R-:W-:Y:S02]  /*23430*/  SHF.R.S32.HI R10, RZ, 0x1f, R9 ;  /* 0x0000001fff0a7819 */ /* 0x000fe40000011409 */
[----:B------:R0:W3:Y:S01]  /*23440*/  SHFL.IDX PT, R0, R3, RZ, 0x181f ;  /* 0x00181fff03007589 */ /* 0x0000e200000e0000 */
[----:B------:R-:W-:Y:S01]  /*23450*/  SHF.R.S32.HI R14, RZ, 0x1f, R11 ;  /* 0x0000001fff0e7819 */ /* 0x000fe2000001140b */
[----:B------:R-:W-:Y:S06]  /*23460*/  @P2 BRA `(.L_x_5158) ;  /* 0x0000000000342947 */ /* 0x000fec0003800000 */
[----:B------:R-:W-:Y:S02]  /*23470*/  ULDC UR4, c[0x0][0xac8] ;  /* 0x0002b20000047ab9 */ /* 0x000fe40000000800 */
[----:B------:R-:W-:Y:S02]  /*23480*/  ISETP.GE.AND P4, PT, R7, UR4, PT ;  /* 0x0000000407007c0c */ /* 0x000fe4000bf86270 */
[----:B------:R-:W-:Y:S02]  /*23490*/  ISETP.GE.AND P3, PT, R11, UR4, PT ;  /* 0x000000040b007c0c */ /* 0x000fe4000bf66270 */
[----:B------:R-:W-:-:S09]  /*234a0*/  ISETP.GE.AND P2, PT, R9, UR4, PT ;  /* 0x0000000409007c0c */ /* 0x000fd2000bf46270 */
[-C--:B--2---:R-:W-:Y:S02]  /*234b0*/  @!P4 LEA R24, P6, R7, R4.reuse, 0x1 ;  /* 0x000000040718c211 */ /* 0x084fe400078c08ff */
[----:B------:R-:W-:Y:S02]  /*234c0*/  @!P3 LEA R26, P5, R11, R4, 0x1 ;  /* 0x000000040b1ab211 */ /* 0x000fe400078a08ff */
[----:B---3--:R-:W-:Y:S02]  /*234d0*/  @!P4 LEA.HI.X R25, R7, R0, R12, 0x1, P6 ;  /* 0x000000000719c211 */ /* 0x008fe400030f0c0c */
[----:B------:R-:W-:Y:S02]  /*234e0*/  @!P2 LEA R4, P6, R9, R4, 0x1 ;  /* 0x000000040904a211 */ /* 0x000fe400078c08ff */
[-C--:B------:R-:W-:Y:S01]  /*234f0*/  @!P3 LEA.HI.X R27, R11, R0.reuse, R14, 0x1, P5 ;  /* 0x000000000b1bb211 */ /* 0x080fe200028f0c0e */
[----:B------:R4:W-:Y:S01]  /*23500*/  @!P4 ST.E.128 desc[UR60][R24.64], RZ ;  /* 0x000000ff1800c985 */ /* 0x0009e2000c101d3c */
[----:B------:R-:W-:-:S03]  /*23510*/  @!P2 LEA.HI.X R5, R9, R0, R10, 0x1, P6 ;  /* 0x000000000905a211 */ /* 0x000fc600030f0c0a */
[----:B------:R4:W-:Y:S04]  /*23520*/  @!P3 ST.E.128 desc[UR60][R26.64], RZ ;  /* 0x000000ff1a00b985 */ /* 0x0009e8000c101d3c */
[----:B------:R4:W-:Y:S02]  /*23530*/  @!P2 ST.E.128 desc[UR60][R4.64], RZ ;  /* 0x000000ff0400a985 */ /* 0x0009e4000c101d3c */
.L_x_5158:
[----:B------:R-:W-:Y:S05]  /*23540*/  BSYNC B1 ;  /* 0x0000000000017941 */ /* 0x000fea0003800000 */
.L_x_5157:
[----:B---3--:R3:W0:Y:S01]  /*23550*/  SHFL.IDX PT, R0, R3, 0x1, 0x181f ;  /* 0x00381f0003007f89 */ /* 0x00862200000e0000 */
[----:B------:R-:W-:Y:S03]  /*23560*/  BSSY B1, `(.L_x_5159) ;  /* 0x0000010000017945 */ /* 0x000fe60003800000 */
[----:B--2-4-:R3:W2:Y:S01]  /*23570*/  SHFL.IDX PT, R4, R6, 0x1, 0x181f ;  /* 0x00381f0006047f89 */ /* 0x0146a200000e0000 */
[----:B------:R-:W-:Y:S05]  /*23580*/  @P0 BRA `(.L_x_5160) ;  /* 0x0000000000340947 */ /* 0x000fea0003800000 */
[----:B------:R-:W-:Y:S02]  /*23590*/  ULDC UR4, c[0x0][0xac8] ;  /* 0x0002b20000047ab9 */ /* 0x000fe40000000800 */
[----:B------:R-:W-:Y:S02]  /*235a0*/  ISETP.GE.AND P4, PT, R7, UR4, PT ;  /* 0x0000000407007c0c */ /* 0x000fe4000bf86270 */
[----:B------:R-:W-:Y:S02]  /*235b0*/  ISETP.GE.AND P5, PT, R11, UR4, PT ;  /* 0x000000040b007c0c */ /* 0x000fe4000bfa6270 */
[----:B------:R-:W-:-:S09]  /*235c0*/  ISETP.GE.AND P6, PT, R9, UR4, PT ;  /* 0x0000000409007c0c */ /* 0x000fd2000bfc6270 */
[-C--:B--2---:R-:W-:Y:S02]  /*235d0*/  @!P4 LEA R24, P0, R7, R4.reuse, 0x1 ;  /* 0x000000040718c211 */ /* 0x084fe400078008ff */
        /* <DEDUP_REMOVED lines=8> */
.L_x_5160:
[----:B------:R-:W-:Y:S05]  /*23660*/  BSYNC B1 ;  /* 0x0000000000017941 */ /* 0x000fea0003800000 */
.L_x_5159:
[----:B0-----:R0:W0:Y:S01]  /*23670*/  SHFL.IDX PT, R0, R3, 0x2, 0x181f ;  /* 0x00581f0003007f89 */ /* 0x00102200000e0000 */
[----:B------:R-:W-:Y:S03]  /*23680*/  BSSY B1, `(.L_x_5161) ;  /* 0x0000010000017945 */ /* 0x000fe60003800000 */
[----:B--2-4-:R2:W4:Y:S01]  /*23690*/  SHFL.IDX PT, R4, R6, 0x2, 0x181f ;  /* 0x00581f0006047f89 */ /* 0x01452200000e0000 */
[----:B------:R-:W-:Y:S05]  /*236a0*/  @P1 BRA `(.L_x_5162) ;  /* 0x0000000000341947 */ /* 0x000fea0003800000 */
[----:B------:R-:W-:Y:S02]  /*236b0*/  ULDC UR4, c[0x0][0xac8] ;  /* 0x0002b20000047ab9 */ /* 0x000fe40000000800 */
[----:B------:R-:W-:Y:S02]  /*236c0*/  ISETP.GE.AND P3, PT, R7, UR4, PT ;  /* 0x0000000407007c0c */ /* 0x000fe4000bf66270 */
[----:B------:R-:W-:Y:S02]  /*236d0*/  ISETP.GE.AND P4, PT, R11, UR4, PT ;  /* 0x000000040b007c0c */ /* 0x000fe4000bf86270 */
[----:B------:R-:W-:-:S09]  /*236e0*/  ISETP.GE.AND P5, PT, R9, UR4, PT ;  /* 0x0000000409007c0c */ /* 0x000fd2000bfa6270 */
[-C--:B----4-:R-:W-:Y:S02]  /*236f0*/  @!P3 LEA R24, P0, R7, R4.reuse, 0x1 ;  /* 0x000000040718b211 */ /* 0x090fe400078008ff */
        /* <DEDUP_REMOVED lines=8> */
.L_x_5162:
[----:B------:R-:W-:Y:S05]  /*23780*/  BSYNC B1 ;  /* 0x0000000000017941 */ /* 0x000fea0003800000 */
.L_x_5161:
[----:B0-----:R-:W-:Y:S01]  /*23790*/  IADD3 R0, R8, 0x60, RZ ;  /* 0x0000006008007810 */ /* 0x001fe20007ffe0ff */
[----:B---3--:R-:W0:Y:S03]  /*237a0*/  SHFL.IDX PT, R3, R3, 0x3, 0x181f ;  /* 0x00781f0003037f89 */ /* 0x008e2600000e0000 */
[----:B------:R-:W-:Y:S01]  /*237b0*/  ISETP.GE.AND P0, PT, R0, R21, PT ;  /* 0x000000150000720c */ /* 0x000fe20003f06270 */
[----:B----4-:R3:W4:-:S12]  /*237c0*/  SHFL.IDX PT, R4, R6, 0x3, 0x181f ;  /* 0x00781f0006047f89 */ /* 0x01071800000e0000 */
[----:B---3--:R-:W-:Y:S05]  /*237d0*/  @P0 BRA `(.L_x_5153) ;  /* 0x0000000000340947 */ /* 0x008fea0003800000 */
[----:B------:R-:W-:Y:S02]  /*237e0*/  ULDC UR4, c[0x0][0xac8] ;  /* 0x0002b20000047ab9 */ /* 0x000fe40000000800 */
[----:B------:R-:W-:Y:S02]  /*237f0*/  ISETP.GE.AND P3, PT, R7, UR4, PT ;  /* 0x0000000407007c0c */ /* 0x000fe4000bf66270 */
[----:B------:R-:W-:Y:S02]  /*23800*/  ISETP.GE.AND P4, PT, R11, UR4, PT ;  /* 0x000000040b007c0c */ /* 0x000fe4000bf86270 */
[----:B------:R-:W-:-:S09]  /*23810*/  ISETP.GE.AND P5, PT, R9, UR4, PT ;  /* 0x0000000409007c0c */ /* 0x000fd2000bfa6270 */
[-C--:B--2-4-:R-:W-:Y:S02]  /*23820*/  @!P3 LEA R6, P0, R7, R4.reuse, 0x1 ;  /* 0x000000040706b211 */ /* 0x094fe400078008ff */
        /* <DEDUP_REMOVED lines=8> */
.L_x_5153:
[----:B------:R-:W-:Y:S05]  /*238b0*/  BSYNC B0 ;  /* 0x0000000000007941 */ /* 0x000fea0003800000 */
.L_x_5144:
[----:B------:R-:W-:Y:S02]  /*238c0*/  ULDC UR4, c[0x0][0xc3c] ;  /* 0x00030f0000047ab9 */ /* 0x000fe40000000800 */
[----:B-1----:R-:W-:-:S13]  /*238d0*/  ISETP.GE.AND P0, PT, R31, UR4, PT ;  /* 0x000000041f007c0c */ /* 0x002fda000bf06270 */
[----:B------:R-:W-:Y:S05]  /*238e0*/  @!P0 BRA `(.L_x_5163) ;  /* 0xfffffdd800948947 */ /* 0x000fea000383ffff */
[----:B------:R-:W-:Y:S05]  /*238f0*/  BRA `(.L_x_4862) ;  /* 0x0000007400a47947 */ /* 0x000fea0003800000 */
.L_x_4860:
        /* <DEDUP_REMOVED lines=16> */
.L_x_5164:
        /* <DEDUP_REMOVED lines=41> */
.L_x_5170:
        /* <DEDUP_REMOVED lines=12> */
.L_x_5169:
[----:B------:R-:W-:Y:S05]  /*23d50*/  BSYNC B0 ;  /* 0x0000000000007941 */ /* 0x000fea0003800000 */
.L_x_5168:
        /* <DEDUP_REMOVED lines=20> */
.L_x_5166:
        /* <DEDUP_REMOVED lines=20> */
.L_x_5171:
        /* <DEDUP_REMOVED lines=59> */
.L_x_5167:
[----:B------:R-:W-:Y:S01]  /*24390*/  IMAD.MOV.U32 R17, RZ, RZ, RZ ;  /* 0x000000ffff117224 */ /* 0x000fe200078e00ff */
[----:B------:R-:W-:Y:S01]  /*243a0*/  MOV R18, RZ ;  /* 0x000000ff00127202 */ /* 0x000fe20000000f00 */
[----:B------:R-:W-:-:S07]  /*243b0*/  IMAD.U32 R16, RZ, RZ, UR6 ;  /* 0x00000006ff107e24 */ /* 0x000fce000f8e00ff */
.L_x_5172:
[----:B------:R-:W-:-:S13]  /*243c0*/  ISETP.NE.AND P0, PT, R5, RZ, PT ;  /* 0x000000ff0500720c */ /* 0x000fda0003f05270 */
[----:B------:R-:W0:Y:S01]  /*243d0*/  @!P0 S2R R3, SR_CgaCtaId ;  /* 0x0000000000038919 */ /* 0x000e220000008800 */
[----:B------:R-:W-:-:S04]  /*243e0*/  @!P0 MOV R2, 0x400 ;  /* 0x0000040000028802 */ /* 0x000fc80000000f00 */
[----:B0-----:R-:W-:-:S05]  /*243f0*/  @!P0 LEA R2, R3, R2, 0x18 ;  /* 0x0000000203028211 */ /* 0x001fca00078ec0ff */
[----:B------:R1:W-:Y:S01]  /*24400*/  @!P0 STS.128 [R2+0x308d0], R16 ;  /* 0x0308d01002008388 */ /* 0x0003e20000000c00 */
[----:B------:R-:W-:Y:S06]  /*24410*/  BAR.ARV 0x5, 0x180 ;  /* 0x0146000000007b1d */ /* 0x000fec0000002000 */
.L_x_5165:
        /* <DEDUP_REMOVED lines=8> */
[C---:B------:R-:W-:Y:S01]  /*244a0*/  IMAD.SHL.U32 R34, R0.reuse, 0x8, RZ ;  /* 0x0000000800227824 */ /* 0x040fe200078e00ff */
[----:B------:R-:W-:Y:S01]  /*244b0*/  LOP3.LUT R5, R0, 0x7f, RZ, 0xc0, !PT ;  /* 0x0000007f00057812 */ /* 0x000fe200078ec0ff */
[----:B------:R-:W-:Y:S01]  /*244c0*/  BSSY B8, `(.L_x_5173) ;  /* 0x0000673000087945 */ /* 0x000fe20003800000 */
[----:B------:R-:W-:Y:S01]  /*244d0*/  IMAD.MOV.U32 R30, RZ, RZ, 0x1 ;  /* 0x00000001ff1e7424 */ /* 0x000fe200078e00ff */
[----:B------:R-:W-:Y:S02]  /*244e0*/  CS2R R26, SRZ ;  /* 0x00000000001a7805 */ /* 0x000fe4000001ff00 */
[C---:B------:R-:W-:Y:S01]  /*244f0*/  LOP3.LUT R3, R34.reuse, 0x1f8, RZ, 0xc0, !PT ;  /* 0x000001f822037812 */ /* 0x040fe200078ec0ff */
[----:B------:R-:W-:Y:S01]  /*24500*/  IMAD.MOV.U32 R29, RZ, RZ, 0x1 ;  /* 0x00000001ff1d7424 */ /* 0x000fe200078e00ff */
[----:B------:R-:W-:Y:S01]  /*24510*/  LOP3.LUT R34, R34, 0x38, RZ, 0xc0, !PT ;  /* 0x0000003822227812 */ /* 0x000fe200078ec0ff */
[----:B------:R-:W-:Y:S01]  /*24520*/  ULDC.64 UR36, c[0x0][0x198] ;  /* 0x0000660000247ab9 */ /* 0x000fe20000000a00 */
[----:B------:R-:W-:Y:S01]  /*24530*/  LOP3.LUT R3, R3, 0x38, R0, 0x78, !PT ;  /* 0x0000003803037812 */ /* 0x000fe200078e7800 */
[----:B------:R-:W-:Y:S01]  /*24540*/  IMAD.SHL.U32 R0, R0, 0x10, RZ ;  /* 0x0000001000007824 */ /* 0x000fe200078e00ff */
[C---:B------:R-:W-:Y:S01]  /*24550*/  LOP3.LUT R37, R34.reuse, 0x40, RZ, 0xfc, !PT ;  /* 0x0000004022257812 */ /* 0x040fe200078efcff */
[----:B------:R-:W-:Y:S01]  /*24560*/  ULDC UR38, c[0x0][0xc] ;  /* 0x0000030000267ab9 */ /* 0x000fe20000000800 */
[----:B------:R-:W-:-:S02]  /*24570*/  LOP3.LUT R36, R34, 0x80, RZ, 0xfc, !PT ;  /* 0x0000008022247812 */ /* 0x000fc400078efcff */
[----:B--2---:R-:W-:Y:S02]  /*24580*/  R2UR UR4, R2 ;  /* 0x00000000020472ca */ /* 0x004fe400000e0000 */
[----:B------:R-:W-:-:S04]  /*24590*/  SHF.L.U32 R2, R5, 0x3, RZ ;  /* 0x0000000305027819 */ /* 0x000fc800000006ff */
[----:B------:R-:W-:Y:S02]  /*245a0*/  LOP3.LUT R4, R3, 0x200, R2, 0xf8, !PT ;  /* 0x0000020003047812 */ /* 0x000fe400078ef802 */
[----:B------:R-:W-:-:S03]  /*245b0*/  SHF.R.U32.HI R2, RZ, 0x3, R5 ;  /* 0x00000003ff027819 */ /* 0x000fc60000011605 */
[----:B------:R1:W-:Y:S01]  /*245c0*/  STL [R1], R4 ;  /* 0x0000000401007387 */ /* 0x0003e20000100800 */
[----:B------:R-:W-:Y:S01]  /*245d0*/  LOP3.LUT R0, R2, 0x70, R0, 0xf8, !PT ;  /* 0x0000007002007812 */ /* 0x000fe200078ef800 */
[----:B------:R-:W-:Y:S02]  /*245e0*/  ULOP3.LUT UR39, UR4, 0x2, URZ, 0xfc, !UPT ;  /* 0x0000000204277892 */ /* 0x000fe4000f8efc3f */
[----:B------:R1:W-:Y:S01]  /*245f0*/  STL [R1+0x2c], RZ ;  /* 0x00002cff01007387 */ /* 0x0003e20000100800 */
[----:B------:R-:W-:Y:S02]  /*24600*/  UMOV UR4, 0x400 ;  /* 0x0000040000047882 */ /* 0x000fe40000000000 */
[----:B0-----:R-:W-:-:S06]  /*24610*/  ULEA UR4, UR5, UR4, 0x18 ;  /* 0x0000000405047291 */ /* 0x001fcc000f8ec03f */
[----:B------:R-:W-:-:S05]  /*24620*/  MOV R23, UR4 ;  /* 0x0000000400177c02 */ /* 0x000fca0008000f00 */
[----:B------:R-:W-:-:S05]  /*24630*/  IMAD R0, R4, 0x2, R23 ;  /* 0x0000000204007824 */ /* 0x000fca00078e0217 */
[----:B------:R1:W-:Y:S02]  /*24640*/  STL [R1+0x4], R0 ;  /* 0x0000040001007387 */ /* 0x0003e40000100800 */
.L_x_5292:
[----:B------:R-:W-:Y:S05]  /*24650*/  YIELD ;  /* 0x0000000000007946 */ /* 0x000fea0003800000 */
[----:B------:R-:W-:Y:S01]  /*24660*/  ULDC.64 UR4, c[0x0][0xa28] ;  /* 0x00028a0000047ab9 */ /* 0x000fe20000000a00 */
[----:B------:R-:W-:Y:S01]  /*24670*/  IMAD.MOV.U32 R11, RZ, RZ, RZ ;  /* 0x000000ffff0b7224 */ /* 0x000fe200078e00ff */
[----:B------:R-:W-:Y:S01]  /*24680*/  ISETP.NE.U32.AND P0, PT, RZ, UR4, PT ;  /* 0x00000004ff007c0c */ /* 0x000fe2000bf05070 */
[----:B01----:R-:W0:Y:S01]  /*24690*/  LDC.64 R4, c[0x0][0xa00] ;  /* 0x00028000ff047b82 */ /* 0x003e220000000a00 */
[----:B------:R-:W-:Y:S02]  /*246a0*/  ULDC.64 UR6, c[0x0][0xa10] ;  /* 0x0002840000067ab9 */ /* 0x000fe40000000a00 */
[----:B------:R-:W-:Y:S01]  /*246b0*/  ISETP.NE.AND.EX P0, PT, RZ, UR5, PT, P0 ;  /* 0x00000005ff007c0c */ /* 0x000fe2000bf05300 */
[----:B------:R-:W-:-:S12]  /*246c0*/  ULDC.64 UR4, c[0x0][0xa18] ;  /* 0x0002860000047ab9 */ /* 0x000fd80000000a00 */
[----:B------:R-:W1:Y:S01]  /*246d0*/  @P0 LDC.64 R2, c[0x0][0xa28] ;  /* 0x00028a00ff020b82 */ /* 0x000e620000000a00 */
[----:B------:R-:W-:Y:S01]  /*246e0*/  ISETP.NE.U32.AND P1, PT, RZ, UR6, PT ;  /* 0x00000006ff007c0c */ /* 0x000fe2000bf25070 */
[----:B-1----:R-:W-:-:S05]  /*246f0*/  @P0 IMAD.WIDE R2, R19, 0x4, R2 ;  /* 0x0000000413020825 */ /* 0x002fca00078e0202 */
[----:B--2---:R1:W2:Y:S01]  /*24700*/  @P0 LDG.E R11, desc[UR60][R2.64] ;  /* 0x0000003c020b0981 */ /* 0x0042a2000c1e1900 */
[----:B------:R-:W-:Y:S01]  /*24710*/  ISETP.NE.U32.AND P0, PT, RZ, UR4, PT ;  /* 0x00000004ff007c0c */ /* 0x000fe2000bf05070 */
[----:B------:R-:W-:Y:S01]  /*24720*/  IMAD.MOV.U32 R35, RZ, RZ, RZ ;  /* 0x000000ffff237224 */ /* 0x000fe200078e00ff */
[----:B------:R-:W-:Y:S01]  /*24730*/  ISETP.NE.AND.EX P1, PT, RZ, UR7, PT, P1 ;  /* 0x00000007ff007c0c */ /* 0x000fe2000bf25310 */
[----:B0-----:R-:W-:Y:S01]  /*24740*/  IMAD.WIDE R4, R19, 0x4, R4 ;  /* 0x0000000413047825 */ /* 0x001fe200078e0204 */
[----:B------:R-:W-:Y:S01]  /*24750*/  ISETP.NE.AND.EX P2, PT, RZ, UR5, PT, P0 ;  /* 0x00000005ff007c0c */ /* 0x000fe2000bf45300 */
[----:B------:R-:W-:Y:S01]  /*24760*/  ULDC.64 UR4, c[0x0][0xa00] ;  /* 0x0002800000047ab9 */ /* 0x000fe20000000a00 */
[----:B------:R-:W-:Y:S02]  /*24770*/  MOV R0, RZ ;  /* 0x000000ff00007202 */ /* 0x000fe40000000f00 */
[----:B------:R-:W-:Y:S01]  /*24780*/  ISETP.NE.U32.AND P0, PT, RZ, UR4, PT ;  /* 0x00000004ff007c0c */ /* 0x000fe2000bf05070 */
[----:B-1----:R-:W0:Y:S03]  /*24790*/  LDC.64 R2, c[0x0][0xa10] ;  /* 0x00028400ff027b82 */ /* 0x002e260000000a00 */
[----:B------:R-:W-:-:S05]  /*247a0*/  ISETP.NE.AND.EX P0, PT, RZ, UR5, PT, P0 ;  /* 0x00000005ff007c0c */ /* 0x000fca000bf05300 */
[----:B------:R-:W1:Y:S08]  /*247b0*/  @P2 LDC.64 R6, c[0x0][0xa18] ;  /* 0x00028600ff062b82 */ /* 0x000e700000000a00 */
        /* <DEDUP_REMOVED lines=9> */
[----:B-1----:R-:W-:Y:S02]  /*24850*/  @P2 IMAD.WIDE R6, R19, 0x4, R6 ;  /* 0x0000000413062825 */ /* 0x002fe400078e0206 */
[----:B------:R-:W-:Y:S01]  /*24860*/  ULDC UR5, c[0x0][0x2f0] ;  /* 0x0000bc0000057ab9 */ /* 0x000fe20000000800 */
[----:B------:R-:W-:Y:S02]  /*24870*/  USEL UR4, UR4, 0x1, UP0 ;  /* 0x0000000104047887 */ /* 0x000fe40008000000 */
[----:B------:R0:W5:Y:S02]  /*24880*/  @P2 LDG.E R31, desc[UR60][R6.64] ;  /* 0x0000003c061f2981 */ /* 0x000164000c1e1900 */
[----:B------:R-:W-:-:S03]  /*24890*/  UIMAD UR4, UR4, UR5, URZ ;  /* 0x00000005040472a4 */ /* 0x000fc6000f8e023f */
[----:B------:R-:W-:-:S03]  /*248a0*/  ULDC UR5, c[0x0][0x348] ;  /* 0x0000d20000057ab9 */ /* 0x000fc60000000800 */
[----:B------:R-:W-:Y:S02]  /*248b0*/  IMAD.U32 R10, RZ, RZ, UR4 ;  /* 0x00000004ff0a7e24 */ /* 0x000fe4000f8e00ff */
[----:B0-----:R-:W-:Y:S01]  /*248c0*/  IMAD.U32 R6, RZ, RZ, UR5 ;  /* 0x00000005ff067e24 */ /* 0x001fe2000f8e00ff */
[----:B--2---:R0:W-:Y:S01]  /*248d0*/  STL [R1+0xc], R11 ;  /* 0x00000c0b01007387 */ /* 0x0041e20000100800 */
[----:B------:R-:W-:Y:S05]  /*248e0*/  @P2 BRA `(.L_x_5174) ;  /* 0x0000000000102947 */ /* 0x000fea0003800000 */
[----:B------:R-:W-:Y:S05]  /*248f0*/  @!P0 BRA `(.L_x_5174) ;  /* 0x00000000000c8947 */ /* 0x000fea0003800000 */
[----:B------:R-:W2:Y:S04]  /*24900*/  LDG.E R8, desc[UR60][R4.64] ;  /* 0x0000003c04087981 */ /* 0x000ea8000c1e1900 */
[----:B-----5:R-:W2:Y:S02]  /*24910*/  LDG.E R31, desc[UR60][R4.64+0x4] ;  /* 0x0000043c041f7981 */ /* 0x020ea4000c1e1900 */
[----:B--2---:R-:W-:-:S07]  /*24920*/  IADD3 R31, -R8, R31, RZ ;  /* 0x0000001f081f7210 */ /* 0x004fce0007ffe1ff */
.L_x_5174:
[----:B------:R-:W-:Y:S02]  /*24930*/  ULDC.64 UR4, c[0x0][0xa20] ;  /* 0x0002880000047ab9 */ /* 0x000fe40000000a00 */
[----:B------:R-:W-:-:S04]  /*24940*/  ISETP.NE.U32.AND P0, PT, RZ, UR4, PT ;  /* 0x00000004ff007c0c */ /* 0x000fc8000bf05070 */
[----:B------:R-:W-:-:S13]  /*24950*/  ISETP.NE.AND.EX P0, PT, RZ, UR5, PT, P0 ;  /* 0x00000005ff007c0c */ /* 0x000fda000bf05300 */
[----:B------:R-:W-:Y:S05]  /*24960*/  @!P0 BRA `(.L_x_5175) ;  /* 0x0000000000108947 */ /* 0x000fea0003800000 */
[----:B------:R-:W1:Y:S02]  /*24970*/  LDC.64 R4, c[0x0][0xa20] ;  /* 0x00028800ff047b82 */ /* 0x000e640000000a00 */
[----:B-1----:R-:W-:-:S05]  /*24980*/  IMAD.WIDE R4, R19, 0x4, R4 ;  /* 0x0000000413047825 */ /* 0x002fca00078e0204 */
[----:B------:R1:W5:Y:S01]  /*24990*/  LDG.E R10, desc[UR60][R4.64] ;  /* 0x0000003c040a7981 */ /* 0x000362000c1e1900 */
[----:B------:R-:W-:Y:S05]  /*249a0*/  BRA `(.L_x_5176) ;  /* 0x0000000000247947 */ /* 0x000fea0003800000 */
.L_x_5175:
        /* <DEDUP_REMOVED lines=9> */
.L_x_5176:
[----:B-1----:R-:W2:Y:S01]  /*24a40*/  @P1 LDG.E R5, desc[UR60][R2.64] ;  /* 0x0000003c02051981 */ /* 0x002ea2000c1e1900 */
[----:B------:R-:W1:Y:S03]  /*24a50*/  LDC R7, c[0x0][0x448] ;  /* 0x00011200ff077b82 */ /* 0x000e660000000800 */
[----:B------:R3:W2:Y:S01]  /*24a60*/  @P1 LDG.E R4, desc[UR60][R2.64+0x4] ;  /* 0x0000043c02041981 */ /* 0x0006a2000c1e1900 */
[----:B------:R-:W-:Y:S02]  /*24a70*/  IMAD.SHL.U32 R28, R17, 0x80, RZ ;  /* 0x00000080111c7824 */ /* 0x000fe400078e00ff */
[----:B-----5:R-:W-:Y:S02]  /*24a80*/  IMAD.IADD R10, R10, 0x1, -R11 ;  /* 0x000000010a0a7824 */ /* 0x020fe400078e0a0b */
[----:B---3--:R-:W3:Y:S01]  /*24a90*/  LDC.64 R2, c[0x0][0x9e0] ;  /* 0x00027800ff027b82 */ /* 0x008ee20000000a00 */
[----:B-1----:R-:W-:-:S02]  /*24aa0*/  ISETP.NE.AND P2, PT, R7, 0x1, PT ;  /* 0x000000010700780c */ /* 0x002fc40003f45270 */
[----:B------:R-:W-:-:S11]  /*24ab0*/  IADD3 R7, R28, 0x7f, RZ ;  /* 0x0000007f1c077810 */ /* 0x000fd60007ffe0ff */
[----:B------:R-:W1:Y:S01]  /*24ac0*/  @P2 LDC R8, c[0x0][0x44c] ;  /* 0x00011300ff082b82 */ /* 0x000e620000000800 */
[----:B---3--:R-:W-:-:S07]  /*24ad0*/  ISETP.GE.AND P3, PT, R3, 0x1, PT ;  /* 0x000000010300780c */ /* 0x008fce0003f66270 */
[----:B------:R-:W3:Y:S01]  /*24ae0*/  @P2 LDC R9, c[0x0][0x450] ;  /* 0x00011400ff092b82 */ /* 0x000ee20000000800 */
[----:B--2---:R-:W-:Y:S02]  /*24af0*/  @P1 IMAD.IADD R6, R4, 0x1, -R5 ;  /* 0x0000000104061824 */ /* 0x004fe400078e0a05 */
[----:B-1----:R-:W-:-:S04]  /*24b00*/  @P2 IMAD.HI.U32 R4, R7, R8, RZ ;  /* 0x0000000807042227 */ /* 0x002fc800078e00ff */
[----:B------:R-:W-:Y:S01]  /*24b10*/  IMAD.IADD R13, R10, 0x1, R6 ;  /* 0x000000010a0d7824 */ /* 0x000fe200078e0206 */
[----:B---3--:R-:W-:-:S03]  /*24b20*/  @P2 SHF.R.U32.HI R7, RZ, R9, R4 ;  /* 0x00000009ff072219 */ /* 0x008fc60000011604 */
[C---:B------:R-:W-:Y:S01]  /*24b30*/  VIADD R4, R13.reuse, 0x5f ;  /* 0x0000005f0d047836 */ /* 0x040fe20000000000 */
[----:B------:R1:W-:Y:S01]  /*24b40*/  STL [R1+0x8], R13 ;  /* 0x0000080d01007387 */ /* 0x0003e20000100800 */
[----:B------:R-:W-:Y:S02]  /*24b50*/  IADD3 R8, R13, 0x1, -R31 ;  /* 0x000000010d087810 */ /* 0x000fe40007ffe81f */
[----:B------:R-:W-:Y:S02]  /*24b60*/  IMAD.HI R4, R4, 0x2aaaaaab, RZ ;  /* 0x2aaaaaab04047827 */ /* 0x000fe400078e02ff */
[----:B------:R-:W-:-:S03]  /*24b70*/  IADD3 R7, R8, R7, RZ ;  /* 0x0000000708077210 */ /* 0x000fc60007ffe0ff */
[----:B------:R-:W-:Y:S02]  /*24b80*/  SHF.R.U32.HI R9, RZ, 0x1f, R4 ;  /* 0x0000001fff097819 */ /* 0x000fe40000011604 */
[----:B------:R-:W-:Y:S02]  /*24b90*/  IMAD.IADD R2, R7, 0x1, R2 ;  /* 0x0000000107027824 */ /* 0x000fe400078e0202 */
[----:B------:R-:W-:Y:S01]  /*24ba0*/  LEA.HI.SX32 R9, R4, R9, 0x1c ;  /* 0x0000000904097211 */ /* 0x000fe200078fe2ff */
[----:B-1----:R-:W-:Y:S06]  /*24bb0*/  @!P3 BRA `(.L_x_5177) ;  /* 0x000000000048b947 */ /* 0x002fec0003800000 */
[C---:B------:R-:W-:Y:S01]  /*24bc0*/  ISETP.GT.AND P0, PT, R7.reuse, RZ, PT ;  /* 0x000000ff0700720c */ /* 0x040fe20003f04270 */
[----:B------:R-:W-:Y:S01]  /*24bd0*/  BSSY B0, `(.L_x_5178) ;  /* 0x000000e000007945 */ /* 0x000fe20003800000 */
[----:B0-----:R-:W-:-:S11]  /*24be0*/  VIADD R11, R7, 0xffffffff ;  /* 0xffffffff070b7836 */ /* 0x001fd60000000000 */
        /* <DEDUP_REMOVED lines=8> */
.L_x_5179:
[----:B------:R-:W-:-:S13]  /*24c70*/  ISETP.NE.AND P0, PT, R3, 0x1, PT ;  /* 0x000000010300780c */ /* 0x000fda0003f05270 */
[----:B------:R-:W0:Y:S02]  /*24c80*/  @P0 LDC.64 R4, c[0x0][0x9e8] ;  /* 0x00027a00ff040b82 */ /* 0x000e240000000a00 */
[----:B0-----:R-:W-:-:S05]  /*24c90*/  @P0 IMAD.HI.U32 R4, R11, R4, RZ ;  /* 0x000000040b040227 */ /* 0x001fca00078e00ff */
[----:B------:R-:W-:-:S07]  /*24ca0*/  @P0 SHF.R.U32.HI R11, RZ, R5, R4 ;  /* 0x00000005ff0b0219 */ /* 0x000fce0000011604 */
.L_x_5180:
[----:B------:R-:W-:Y:S05]  /*24cb0*/  BSYNC B0 ;  /* 0x0000000000007941 */ /* 0x000fea0003800000 */
.L_x_5178:
[----:B------:R-:W-:-:S05]  /*24cc0*/  IMAD R11, R11, R3, R3 ;  /* 0x000000030b0b7224 */ /* 0x000fca00078e0203 */
[----:B------:R-:W-:-:S07]  /*24cd0*/  VIMNMX R2, R2, R11, PT ;  /* 0x0000000b02027248 */ /* 0x000fce0003fe0100 */
.L_x_5177:
[----:B------:R-:W1:Y:S01]  /*24ce0*/  @P2 LDC R5, c[0x0][0x44c] ;  /* 0x00011300ff052b82 */ /* 0x000e620000000800 */
[----:B------:R-:W-:Y:S01]  /*24cf0*/  MOV R4, R28 ;  /* 0x0000001c00047202 */ /* 0x000fe20000000f00 */
[----:B------:R-:W-:Y:S01]  /*24d00*/  IMAD.IADD R7, R13, 0x1, -R31 ;  /* 0x000000010d077824 */ /* 0x000fe200078e0a1f */
[----:B------:R-:W-:-:S05]  /*24d10*/  ULDC UR4, c[0x0][0x9dc] ;  /* 0x0002770000047ab9 */ /* 0x000fca0000000800 */
[----:B------:R-:W2:Y:S01]  /*24d20*/  @P2 LDC R12, c[0x0][0x450] ;  /* 0x00011400ff0c2b82 */ /* 0x000ea20000000800 */
[----:B-1----:R-:W-:-:S05]  /*24d30*/  @P2 IMAD.HI.U32 R5, R28, R5, RZ ;  /* 0x000000051c052227 */ /* 0x002fca00078e00ff */
[----:B--2---:R-:W-:-:S05]  /*24d40*/  @P2 SHF.R.U32.HI R4, RZ, R12, R5 ;  /* 0x0000000cff042219 */ /* 0x004fca0000011605 */
[----:B------:R-:W-:-:S04]  /*24d50*/  IMAD.IADD R12, R7, 0x1, R4 ;  /* 0x00000001070c7824 */ /* 0x000fc800078e0204 */
        /* <DEDUP_REMOVED lines=12> */
.L_x_5183:
[----:B------:R-:W-:-:S13]  /*24e20*/  ISETP.NE.AND P0, PT, R3, 0x1, PT ;  /* 0x000000010300780c */ /* 0x000fda0003f05270 */
[----:B------:R-:W0:Y:S02]  /*24e30*/  @P0 LDC.64 R4, c[0x0][0x9e8] ;  /* 0x00027a00ff040b82 */ /* 0x000e240000000a00 */
[----:B0-----:R-:W-:-:S05]  /*24e40*/  @P0 IMAD.HI.U32 R4, R12, R4, RZ ;  /* 0x000000040c040227 */ /* 0x001fca00078e00ff */
[----:B------:R-:W-:-:S07]  /*24e50*/  @P0 SHF.R.U32.HI R12, RZ, R5, R4 ;  /* 0x00000005ff0c0219 */ /* 0x000fce0000011604 */
.L_x_5184:
[----:B------:R-:W-:Y:S05]  /*24e60*/  BSYNC B0 ;  /* 0x0000000000007941 */ /* 0x000fea0003800000 */
.L_x_5182:
[----:B------:R-:W-:-:S05]  /*24e70*/  IMAD R12, R12, R3, RZ ;  /* 0x000000030c0c7224 */ /* 0x000fca00078e02ff */
[----:B------:R-:W-:-:S07]  /*24e80*/  VIMNMX R11, R11, R12, !PT ;  /* 0x0000000c0b0b7248 */ /* 0x000fce0007fe0100 */
.L_x_5181:
[----:B------:R-:W-:Y:S01]  /*24e90*/  IADD3 R2, R2, 0x5f, RZ ;  /* 0x0000005f02027810 */ /* 0x000fe20007ffe0ff */
[----:B------:R-:W-:Y:S01]  /*24ea0*/  IMAD.HI R11, R11, 0x2aaaaaab, RZ ;  /* 0x2aaaaaab0b0b7827 */ /* 0x000fe200078e02ff */
[----:B------:R-:W-:Y:S03]  /*24eb0*/  BSSY B0, `(.L_x_5185) ;  /* 0x0000157000007945 */ /* 0x000fe60003800000 */
        /* <DEDUP_REMOVED lines=10> */
[----:B------:R-:W-:-:S04]  /*24f60*/  VIMNMX R4, R5, R6, PT ;  /* 0x0000000605047248 */ /* 0x000fc80003fe0100 */
        /* <DEDUP_REMOVED lines=18> */
.L_x_5360:
[----:B-1----:R-:W-:Y:S02]  /*25090*/  ISETP.NE.AND P0, PT, R14, RZ, PT ;  /* 0x000000ff0e00720c */ /* 0x002fe40003f05270 */
[----:B------:R-:W-:-:S11]  /*250a0*/  PLOP3.LUT P6, PT, PT, PT, PT, 0x8, 0x0 ;  /* 0x000000000000781c */ /* 0x000fd60003fce170 */
[----:B------:R-:W-:Y:S05]  /*250b0*/  @P0 BRA `(.L_x_5188) ;  /* 0x00000000000c0947 */ /* 0x000fea0003800000 */
[----:B------:R-:W-:-:S03]  /*250c0*/  UMOV UR4, 0xffffffff ;  /* 0xffffffff00047882 */ /* 0x000fc60000000000 */
[----:B------:R-:W-:Y:S05]  /*250d0*/  BRA.DIV UR4, `(.L_x_5189) ;  /* 0x0000007204907947 */ /* 0x000fea000b800000 */
[----:B------:R-:W-:-:S13]  /*250e0*/  ELECT P6, URZ, PT ;  /* 0x00000000003f782f */ /* 0x000fda00038c0000 */
.L_x_5188:
        /* <DEDUP_REMOVED lines=9> */
.L_x_5363:
[----:B------:R-:W-:Y:S05]  /*25180*/  BSYNC B1 ;  /* 0x0000000000017941 */ /* 0x000fea0003800000 */
.L_x_5190:
        /* <DEDUP_REMOVED lines=10> */
.L_x_5364:
[----:B------:R-:W-:Y:S05]  /*25230*/  BSYNC B2 ;  /* 0x0000000000027941 */ /* 0x000fea0003800000 */
.L_x_5194:
[----:B------:R-:W-:Y:S04]  /*25240*/  BSSY B2, `(.L_x_5196) ;  /* 0x0000009000027945 */ /* 0x000fe80003800000 */
[----:B------:R-:W-:Y:S05]  /*25250*/  @P1 BRA `(.L_x_5197) ;  /* 0x00000000001c1947 */ /* 0x000fea0003800000 */
[----:B------:R-:W2:Y:S01]  /*25260*/  S2R R10, SR_TID.X ;  /* 0x00000000000a7919 */ /* 0x000ea20000002100 */
[----:B0-----:R-:W-:-:S04]  /*25270*/  IMAD.MOV.U32 R6, RZ, RZ, 0x9000 ;  /* 0x00009000ff067424 */ /* 0x001fc800078e00ff */
[----:B------:R3:W-:Y:S01]  /*25280*/  SYNCS.ARRIVE.TRANS64 RZ, [R3+URZ+0x30890], R6 ;  /* 0x0308900603ff79a7 */ /* 0x0007e2000800003f */
[----:B--2---:R-:W-:-:S04]  /*25290*/  LOP3.LUT R10, R10, 0x1f, RZ, 0xc0, !PT ;  /* 0x0000001f0a0a7812 */ /* 0x004fc800078ec0ff */
[----:B------:R-:W-:-:S13]  /*252a0*/  ISETP.NE.AND P0, PT, R10, RZ, PT ;  /* 0x000000ff0a00720c */ /* 0x000fda0003f05270 */
[----:B---3--:R-:W-:Y:S05]  /*252b0*/  @!P0 BRA `(.L_x_5197) ;  /* 0x0000000000048947 */ /* 0x008fea0003800000 */
[----:B------:R-:W-:Y:S01]  /*252c0*/  BPT.TRAP 0x1 ;  /* 0x000000040000795c */ /* 0x000fe20000300000 */
.L_x_5197:
[----:B------:R-:W-:Y:S05]  /*252d0*/  BSYNC B2 ;  /* 0x0000000000027941 */ /* 0x000fea0003800000 */
.L_x_5196:
[----:B------:R-:W-:Y:S01]  /*252e0*/  IMAD.MOV.U32 R14, RZ, RZ, RZ ;  /* 0x000000ffff0e7224 */ /* 0x000fe200078e00ff */
[----:B------:R-:W-:Y:S01]  /*252f0*/  UIADD3 UR4, UP0, UR36, 0x570, URZ ;  /* 0x0000057024047890 */ /* 0x000fe2000ff1e03f */
[----:B------:R-:W-:Y:S01]  /*25300*/  IMAD R12, R2, 0x60, R0 ;  /* 0x00000060020c7824 */ /* 0x000fe200078e0200 */
[----:B------:R-:W-:Y:S01]  /*25310*/  PLOP3.LUT P0, PT, PT, PT, PT, 0x80, 0x0 ;  /* 0x000000000000781c */ /* 0x000fe20003f0f070 */
[----:B0-----:R-:W-:Y:S01]  /*25320*/  IMAD R6, R27, 0x9000, R23 ;  /* 0x000090001b067824 */ /* 0x001fe200078e0217 */
[----:B------:R-:W-:Y:S01]  /*25330*/  R2UR UR10, R14 ;  /* 0x000000000e0a72ca */ /* 0x000fe200000e0000 */
[----:B------:R-:W-:Y:S01]  /*25340*/  VIADD R10, R3, 0x30890 ;  /* 0x00030890030a7836 */ /* 0x000fe20000000000 */
[----:B------:R-:W-:Y:S01]  /*25350*/  IADD3 R12, R12, -0x60, RZ ;  /* 0xffffffa00c0c7810 */ /* 0x000fe20007ffe0ff */
[----:B------:R-:W-:Y:S01]  /*25360*/  VIADD R13, R6, 0x1e400 ;  /* 0x0001e400060d7836 */ /* 0x000fe20000000000 */
[----:B------:R-:W-:Y:S01]  /*25370*/  UIADD3.X UR5, URZ, UR37, URZ, UP0, !UPT ;  /* 0x000000253f057290 */ /* 0x000fe200087fe43f */
[----:B------:R-:W-:Y:S01]  /*25380*/  UMOV UR6, 0x0 ;  /* 0x0000000000067882 */ /* 0x000fe20000000000 */
[----:B------:R-:W-:-:S10]  /*25390*/  UMOV UR7, 0x12f00000 ;  /* 0x12f0000000077882 */ /* 0x000fd40000000000 */
.L_x_5198:
        /* <DEDUP_REMOVED lines=16> */
.L_x_5199:
        /* <DEDUP_REMOVED lines=16> */
.L_x_5200:
        /* <DEDUP_REMOVED lines=13> */
.L_x_5365:
[----:B------:R-:W-:Y:S05]  /*25670*/  BSYNC B2 ;  /* 0x0000000000027941 */ /* 0x000fea0003800000 */
.L_x_5201:
[----:B------:R-:W-:Y:S01]  /*25680*/  BSSY B2, `(.L_x_5203) ;  /* 0x000000b000027945 */ /* 0x000fe20003800000 */
[----:B------:R-:W-:Y:S01]  /*25690*/  IMAD.MOV.U32 R10, RZ, RZ, 0x0 ;  /* 0x00000000ff0a7424 */ /* 0x000fe200078e00ff */
[----:B01----:R-:W-:Y:S02]  /*256a0*/  MOV R11, 0x12f00000 ;  /* 0x12f00000000b7802 */ /* 0x003fe40000000f00 */
[----:B------:R-:W-:Y:S05]  /*256b0*/  @P1 BRA `(.L_x_5204) ;  /* 0x00000000001c1947 */ /* 0x000fea0003800000 */
[----:B------:R-:W0:Y:S01]  /*256c0*/  S2R R20, SR_TID.X ;  /* 0x0000000000147919 */ /* 0x000e220000002100 */
[----:B------:R-:W-:-:S04]  /*256d0*/  IMAD.MOV.U32 R13, RZ, RZ, 0x9000 ;  /* 0x00009000ff0d7424 */ /* 0x000fc800078e00ff */
[----:B------:R1:W-:Y:S01]  /*256e0*/  SYNCS.ARRIVE.TRANS64 RZ, [R3+URZ+0x308b0], R13 ;  /* 0x0308b00d03ff79a7 */ /* 0x0003e2000800003f */
[----:B0-----:R-:W-:-:S04]  /*256f0*/  LOP3.LUT R20, R20, 0x1f, RZ, 0xc0, !PT ;  /* 0x0000001f14147812 */ /* 0x001fc800078ec0ff */
[----:B------:R-:W-:-:S13]  /*25700*/  ISETP.NE.AND P0, PT, R20, RZ, PT ;  /* 0x000000ff1400720c */ /* 0x000fda0003f05270 */
[----:B-1----:R-:W-:Y:S05]  /*25710*/  @!P0 BRA `(.L_x_5204) ;  /* 0x0000000000048947 */ /* 0x002fea0003800000 */
[----:B------:R-:W-:Y:S01]  /*25720*/  BPT.TRAP 0x1 ;  /* 0x000000040000795c */ /* 0x000fe20000300000 */
.L_x_5204:
[----:B------:R-:W-:Y:S05]  /*25730*/  BSYNC B2 ;  /* 0x0000000000027941 */ /* 0x000fea0003800000 */
.L_x_5203:
[----:B------:R-:W-:Y:S01]  /*25740*/  R2UR UR10, R14 ;  /* 0x000000000e0a72ca */ /* 0x000fe200000e0000 */
[----:B------:R-:W-:Y:S01]  /*25750*/  UIADD3 UR4, UP0, UR36, 0x670, URZ ;  /* 0x0000067024047890 */ /* 0x000fe2000ff1e03f */
[----:B------:R-:W-:Y:S01]  /*25760*/  R2UR UR6, R10 ;  /* 0x000000000a0672ca */ /* 0x000fe200000e0000 */
[----:B------:R-:W-:Y:S01]  /*25770*/  VIADD R3, R3, 0x308b0 ;  /* 0x000308b003037836 */ /* 0x000fe20000000000 */
[----:B------:R-:W-:Y:S01]  /*25780*/  R2UR UR7, R11 ;  /* 0x000000000b0772ca */ /* 0x000fe200000e0000 */
[----:B------:R-:W-:Y:S01]  /*25790*/  VIADD R13, R6, 0x400 ;  /* 0x00000400060d7836 */ /* 0x000fe20000000000 */
[----:B------:R-:W-:Y:S01]  /*257a0*/  PLOP3.LUT P0, PT, PT, PT, PT, 0x80, 0x0 ;  /* 0x000000000000781c */ /* 0x000fe20003f0f070 */
[----:B------:R-:W-:-:S12]  /*257b0*/  UIADD3.X UR5, URZ, UR37, URZ, UP0, !UPT ;  /* 0x000000253f057290 */ /* 0x000fd800087fe43f */
.L_x_5205:
        /* <DEDUP_REMOVED lines=15> */
.L_x_5206:
        /* <DEDUP_REMOVED lines=15> */
.L_x_5207:
        /* <DEDUP_REMOVED lines=10> */
.L_x_5193:
[----:B------:R-:W-:Y:S05]  /*25a40*/  BSYNC B1 ;  /* 0x0000000000017941 */ /* 0x000fea0003800000 */
.L_x_5192:
        /* <DEDUP_REMOVED lines=9> */
.L_x_5224:
        /* <DEDUP_REMOVED lines=11> */
.L_x_5366:
[----:B------:R-:W-:Y:S05]  /*25b90*/  BSYNC B2 ;  /* 0x0000000000027941 */ /* 0x000fea0003800000 */
.L_x_5210:
        /* <DEDUP_REMOVED lines=9> */
.L_x_5213:
[----:B------:R-:W-:Y:S05]  /*25c30*/  BSYNC B2 ;  /* 0x0000000000027941 */ /* 0x000fea0003800000 */
.L_x_5212:
        /* <DEDUP_REMOVED lines=11> */
.L_x_5214:
        /* <DEDUP_REMOVED lines=16> */
.L_x_5215:
        /* <DEDUP_REMOVED lines=16> */
.L_x_5216:
        /* <DEDUP_REMOVED lines=13> */
.L_x_5367:
[----:B------:R-:W-:Y:S05]  /*25fc0*/  BSYNC B2 ;  /* 0x0000000000027941 */ /* 0x000fea0003800000 */
.L_x_5217:
[----:B------:R-:W-:Y:S01]  /*25fd0*/  BSSY B2, `(.L_x_5219) ;  /* 0x000000b000027945 */ /* 0x000fe20003800000 */
[----:B01----:R-:W-:Y:S02]  /*25fe0*/  IMAD.MOV.U32 R2, RZ, RZ, 0x0 ;  /* 0x00000000ff027424 */ /* 0x003fe400078e00ff */
[----:B------:R-:W-:Y:S01]  /*25ff0*/  IMAD.MOV.U32 R3, RZ, RZ, 0x12f00000 ;  /* 0x12f00000ff037424 */ /* 0x000fe200078e00ff */
[----:B------:R-:W-:Y:S06]  /*26000*/  @P2 BRA `(.L_x_5220) ;  /* 0x00000000001c2947 */ /* 0x000fec0003800000 */
[----:B------:R-:W0:Y:S01]  /*26010*/  S2R R20, SR_TID.X ;  /* 0x0000000000147919 */ /* 0x000e220000002100 */
[----:B------:R-:W-:-:S04]  /*26020*/  IMAD.MOV.U32 R14, RZ, RZ, 0x9000 ;  /* 0x00009000ff0e7424 */ /* 0x000fc800078e00ff */
[----:B------:R1:W-:Y:S01]  /*26030*/  SYNCS.ARRIVE.TRANS64 RZ, [R11+URZ+0x308b0], R14 ;  /* 0x0308b00e0bff79a7 */ /* 0x0003e2000800003f */
[----:B0-----:R-:W-:-:S04]  /*26040*/  LOP3.LUT R20, R20, 0x1f, RZ, 0xc0, !PT ;  /* 0x0000001f14147812 */ /* 0x001fc800078ec0ff */
[----:B------:R-:W-:-:S13]  /*26050*/  ISETP.NE.AND P1, PT, R20, RZ, PT ;  /* 0x000000ff1400720c */ /* 0x000fda0003f25270 */
[----:B-1----:R-:W-:Y:S05]  /*26060*/  @!P1 BRA `(.L_x_5220) ;  /* 0x0000000000049947 */ /* 0x002fea0003800000 */
[----:B------:R-:W-:Y:S01]  /*26070*/  BPT.TRAP 0x1 ;  /* 0x000000040000795c */ /* 0x000fe20000300000 */
.L_x_5220:
[----:B------:R-:W-:Y:S05]  /*26080*/  BSYNC B2 ;  /* 0x0000000000027941 */ /* 0x000fea0003800000 */
.L_x_5219:
        /* <DEDUP_REMOVED lines=8> */
.L_x_5221:
        /* <DEDUP_REMOVED lines=15> */
.L_x_5222:
        /* <DEDUP_REMOVED lines=15> */
.L_x_5223:
        /* <DEDUP_REMOVED lines=10> */
.L_x_5209:
[----:B------:R-:W-:Y:S05]  /*26390*/  BSYNC B1 ;  /* 0x0000000000017941 */ /* 0x000fea0003800000 */
.L_x_5208:
        /* <DEDUP_REMOVED lines=8> */
.L_x_5186:
[----:B------:R-:W-:Y:S05]  /*26420*/  BSYNC B0 ;  /* 0x0000000000007941 */ /* 0x000fea0003800000 */
.L_x_5185:
[----:B------:R-:W1:Y:S01]  /*26430*/  LDC R0, c[0x0][0x448] ;  /* 0x00011200ff007b82 */ /* 0x000e620000000800 */
[----:B------:R-:W-:Y:S01]  /*26440*/  VIADD R5, R28, 0x7f ;  /* 0x0000007f1c057836 */ /* 0x000fe20000000000 */
[----:B------:R-:W-:Y:S06]  /*26450*/  @!P0 WARPSYNC.ALL ;  /* 0x0000000000008948 */ /* 0x000fec0003800000 */
[----:B------:R-:W2:Y:S08]  /*26460*/  LDC.64 R2, c[0x0][0x9e0] ;  /* 0x00027800ff027b82 */ /* 0x000eb00000000a00 */
[----:B------:R-:W-:Y:S01]  /*26470*/  @!P0 BAR.SYNC.DEFER_BLOCKING 0xc, 0x180 ;  /* 0x0306000000008b1d */ /* 0x000fe20000010000 */
[----:B-1----:R-:W-:-:S02]  /*26480*/  ISETP.NE.AND P1, PT, R0, 0x1, PT ;  /* 0x000000010000780c */ /* 0x002fc40003f25270 */
[----:B--2---:R-:W-:-:S11]  /*26490*/  ISETP.GE.AND P2, PT, R3, 0x1, PT ;  /* 0x000000010300780c */ /* 0x004fd60003f46270 */
[----:B------:R-:W1:Y:S08]  /*264a0*/  @P1 LDC R0, c[0x0][0x44c] ;  /* 0x00011300ff001b82 */ /* 0x000e700000000800 */
[----:B------:R-:W2:Y:S01]  /*264b0*/  @P1 LDC R11, c[0x0][0x450] ;  /* 0x00011400ff0b1b82 */ /* 0x000ea20000000800 */
[----:B-1----:R-:W-:-:S05]  /*264c0*/  @P1 IMAD.HI.U32 R0, R5, R0, RZ ;  /* 0x0000000005001227 */ /* 0x002fca00078e00ff */
[----:B--2---:R-:W-:-:S05]  /*264d0*/  @P1 SHF.R.U32.HI R5, RZ, R11, R0 ;  /* 0x0000000bff051219 */ /* 0x004fca0000011600 */
[----:B------:R-:W-:-:S05]  /*264e0*/  IMAD.IADD R11, R8, 0x1, R5 ;  /* 0x00000001080b7824 */ /* 0x000fca00078e0205 */
        /* <DEDUP_REMOVED lines=13> */
.L_x_5227:
[----:B------:R-:W-:-:S13]  /*265c0*/  ISETP.NE.AND P0, PT, R3, 0x1, PT ;  /* 0x000000010300780c */ /* 0x000fda0003f05270 */
[----:B------:R-:W1:Y:S02]  /*265d0*/  @P0 LDC.64 R4, c[0x0][0x9e8] ;  /* 0x00027a00ff040b82 */ /* 0x000e640000000a00 */
[----:B-1----:R-:W-:-:S05]  /*265e0*/  @P0 IMAD.HI.U32 R4, R0, R4, RZ ;  /* 0x0000000400040227 */ /* 0x002fca00078e00ff */
[----:B------:R-:W-:-:S07]  /*265f0*/  @P0 SHF.R.U32.HI R0, RZ, R5, R4 ;  /* 0x00000005ff000219 */ /* 0x000fce0000011604 */
.L_x_5228:
[----:B------:R-:W-:Y:S05]  /*26600*/  BSYNC B0 ;  /* 0x0000000000007941 */ /* 0x000fea0003800000 */
.L_x_5226:
[----:B------:R-:W-:-:S05]  /*26610*/  IMAD R5, R0, R3, R3 ;  /* 0x0000000300057224 */ /* 0x000fca00078e0203 */
[----:B------:R-:W-:-:S07]  /*26620*/  VIMNMX R2, R2, R5, PT ;  /* 0x0000000502027248 */ /* 0x000fce0003fe0100 */
.L_x_5225:
[----:B------:R-:W1:Y:S01]  /*26630*/  @P1 LDC R5, c[0x0][0x44c] ;  /* 0x00011300ff051b82 */ /* 0x000e620000000800 */
[----:B------:R-:W-:Y:S01]  /*26640*/  IADD3 R2, R2, 0x5f, RZ ;  /* 0x0000005f02027810 */ /* 0x000fe20007ffe0ff */
[----:B------:R-:W-:Y:S01]  /*26650*/  IMAD.MOV.U32 R0, RZ, RZ, R28 ;  /* 0x000000ffff007224 */ /* 0x000fe200078e001c */
[----:B------:R-:W-:-:S03]  /*26660*/  ULDC UR4, c[0x0][0x9dc] ;  /* 0x0002770000047ab9 */ /* 0x000fc60000000800 */
[----:B------:R-:W-:Y:S02]  /*26670*/  IMAD.HI R2, R2, 0x2aaaaaab, RZ ;  /* 0x2aaaaaab02027827 */ /* 0x000fe400078e02ff */
[----:B------:R-:W2:Y:S02]  /*26680*/  @P1 LDC R4, c[0x0][0x450] ;  /* 0x00011400ff041b82 */ /* 0x000ea40000000800 */
[----:B-1----:R-:W-:-:S05]  /*26690*/  @P1 IMAD.HI.U32 R5, R28, R5, RZ ;  /* 0x000000051c051227 */ /* 0x002fca00078e00ff */
[----:B--2---:R-:W-:Y:S02]  /*266a0*/  @P1 SHF.R.U32.HI R0, RZ, R4, R5 ;  /* 0x00000004ff001219 */ /* 0x004fe40000011605 */
[----:B------:R-:W-:-:S03]  /*266b0*/  SHF.R.U32.HI R5, RZ, 0x1f, R2 ;  /* 0x0000001fff057819 */ /* 0x000fc60000011602 */
[----:B------:R-:W-:Y:S01]  /*266c0*/  IMAD.IADD R7, R7, 0x1, R0 ;  /* 0x0000000107077824 */ /* 0x000fe200078e0200 */
[----:B------:R-:W-:-:S03]  /*266d0*/  LEA.HI.SX32 R2, R2, R5, 0x1c ;  /* 0x0000000502027211 */ /* 0x000fc600078fe2ff */
        /* <DEDUP_REMOVED lines=14> */
.L_x_5231:
[----:B------:R-:W-:-:S13]  /*267c0*/  ISETP.NE.AND P0, PT, R3, 0x1, PT ;  /* 0x000000010300780c */ /* 0x000fda0003f05270 */
[----:B------:R-:W2:Y:S02]  /*267d0*/  @P0 LDC.64 R4, c[0x0][0x9e8] ;  /* 0x00027a00ff040b82 */ /* 0x000ea40000000a00 */
[----:B--2---:R-:W-:-:S05]  /*267e0*/  @P0 IMAD.HI.U32 R4, R7, R4, RZ ;  /* 0x0000000407040227 */ /* 0x004fca00078e00ff */
[----:B------:R-:W-:-:S07]  /*267f0*/  @P0 SHF.R.U32.HI R7, RZ, R5, R4 ;  /* 0x00000005ff070219 */ /* 0x000fce0000011604 */
.L_x_5232:
[----:B------:R-:W-:Y:S05]  /*26800*/  BSYNC B0 ;  /* 0x0000000000007941 */ /* 0x000fea0003800000 */
.L_x_5230:
[----:B------:R-:W-:-:S05]  /*26810*/  IMAD R3, R7, R3, RZ ;  /* 0x0000000307037224 */ /* 0x000fca00078e02ff */
[----:B------:R-:W-:-:S07]  /*26820*/  VIMNMX R0, R0, R3, !PT ;  /* 0x0000000300007248 */ /* 0x000fce0007fe0100 */
.L_x_5229:
[----:B------:R-:W-:Y:S01]  /*26830*/  IMAD.HI R0, R0, 0x2aaaaaab, RZ ;  /* 0x2aaaaaab00007827 */ /* 0x000fe200078e02ff */
[----:B------:R-:W-:Y:S04]  /*26840*/  BSSY B7, `(.L_x_5233) ;  /* 0x0000379000077945 */ /* 0x000fe80003800000 */
[----:B------:R-:W-:-:S04]  /*26850*/  SHF.R.U32.HI R3, RZ, 0x1f, R0 ;  /* 0x0000001fff037819 */ /* 0x000fc80000011600 */
[----:B------:R-:W-:-:S04]  /*26860*/  LEA.HI.SX32 R3, R0, R3, 0x1c ;  /* 0x0000000300037211 */ /* 0x000fc800078fe2ff */
        /* <DEDUP_REMOVED lines=21> */
.L_x_5234:
        /* <DEDUP_REMOVED lines=20> */
.L_x_5237:
[----:B------:R-:W-:Y:S05]  /*26b00*/  BSYNC B6 ;  /* 0x0000000000067941 */ /* 0x000fea0003800000 */
.L_x_5236:
        /* <DEDUP_REMOVED lines=20> */
.L_x_5240:
        /* <DEDUP_REMOVED lines=15> */
.L_x_5239:
[----:B------:R-:W-:Y:S05]  /*26d40*/  BSYNC B6 ;  /* 0x0000000000067941 */ /* 0x000fea0003800000 */
.L_x_5238:
[----:B------:R-:W-:Y:S01]  /*26d50*/  ULDC.64 UR4, c[0x0][0x9f8] ;  /* 0x00027e0000047ab9 */ /* 0x000fe20000000a00 */
[----:B------:R-:W2:Y:S01]  /*26d60*/  LDL R21, [R1+0x8] ;  /* 0x0000080001157983 */ /* 0x000ea20000100800 */
[----:B------:R-:W-:Y:S01]  /*26d70*/  ISETP.NE.U32.AND P0, PT, RZ, UR4, PT ;  /* 0x00000004ff007c0c */ /* 0x000fe2000bf05070 */
[----:B------:R-:W3:Y:S02]  /*26d80*/  LDC R0, c[0x0][0x430] ;  /* 0x00010c00ff007b82 */ /* 0x000ee40000000800 */
[----:B------:R-:W4:Y:S01]  /*26d90*/  LDL R20, [R1+0xc] ;  /* 0x00000c0001147983 */ /* 0x000f220000100800 */
[----:B------:R-:W-:Y:S01]  /*26da0*/  ISETP.NE.AND.EX P0, PT, RZ, UR5, PT, P0 ;  /* 0x00000005ff007c0c */ /* 0x000fe2000bf05300 */
[----:B------:R-:W-:Y:S01]  /*26db0*/  ULDC UR4, c[0x0][0x2f4] ;  /* 0x0000bd0000047ab9 */ /* 0x000fe20000000800 */
[----:B------:R-:W-:Y:S01]  /*26dc0*/  MOV R33, R19 ;  /* 0x0000001300217202 */ /* 0x000fe20000000f00 */
[----:B------:R-:W0:Y:S10]  /*26dd0*/  S2R R17, SR_TID.X ;  /* 0x0000000000117919 */ /* 0x000e340000002100 */
[----:B------:R-:W1:Y:S01]  /*26de0*/  @P0 LDC.64 R2, c[0x0][0x9f8] ;  /* 0x00027e00ff020b82 */ /* 0x000e620000000a00 */
[----:B0-----:R-:W-:Y:S01]  /*26df0*/  LOP3.LUT R17, R17, 0x7f, RZ, 0xc0, !PT ;  /* 0x0000007f11117812 */ /* 0x001fe200078ec0ff */
[----:B-1----:R-:W-:-:S03]  /*26e00*/  @P0 IMAD.WIDE R2, R19, 0x4, R2 ;  /* 0x0000000413020825 */ /* 0x002fc600078e0202 */
[----:B------:R-:W-:Y:S02]  /*26e10*/  SHF.R.U32.HI R25, RZ, 0x3, R17 ;  /* 0x00000003ff197819 */ /* 0x000fe40000011611 */
[----:B------:R0:W4:Y:S01]  /*26e20*/  @P0 LDG.E R33, desc[UR60][R2.64] ;  /* 0x0000003c02210981 */ /* 0x000122000c1e1900 */
[----:B---3--:R-:W-:Y:S01]  /*26e30*/  ISETP.NE.AND P1, PT, R0, 0x1, PT ;  /* 0x000000010000780c */ /* 0x008fe20003f25270 */
[----:B------:R-:W1:-:S12]  /*26e40*/  S2R R17, SR_TID.X ;  /* 0x0000000000117919 */ /* 0x000e580000002100 */
[----:B------:R-:W3:Y:S08]  /*26e50*/  @P1 LDC R4, c[0x0][0x434] ;  /* 0x00010d00ff041b82 */ /* 0x000ef00000000800 */
[----:B------:R-:W0:Y:S01]  /*26e60*/  @P1 LDC R6, c[0x0][0x438] ;  /* 0x00010e00ff061b82 */ /* 0x000e220000000800 */
[----:B-1----:R-:W-:-:S05]  /*26e70*/  IMAD.SHL.U32 R17, R17, 0x10, RZ ;  /* 0x0000001011117824 */ /* 0x002fca00078e00ff */
[----:B------:R-:W-:Y:S01]  /*26e80*/  LOP3.LUT R17, R25, 0x70, R17, 0xf8, !PT ;  /* 0x0000007019117812 */ /* 0x000fe200078ef811 */
[----:B------:R-:W-:-:S04]  /*26e90*/  VIADD R25, R24, 0xffffffff ;  /* 0xffffffff18197836 */ /* 0x000fc80000000000 */
[----:B------:R-:W-:Y:S01]  /*26ea0*/  IMAD R5, R25, 0x60, R17 ;  /* 0x0000006019057824 */ /* 0x000fe200078e0211 */
[----:B------:R-:W-:Y:S02]  /*26eb0*/  LOP3.LUT R22, R22, 0xfffffff7, RZ, 0xc0, !PT ;  /* 0xfffffff716167812 */ /* 0x000fe400078ec0ff */
[----:B------:R-:W-:Y:S01]  /*26ec0*/  ISETP.GE.AND P3, PT, R34, UR4, PT ;  /* 0x0000000422007c0c */ /* 0x000fe2000bf66270 */
[----:B------:R-:W-:Y:S01]  /*26ed0*/  UMOV UR5, 0xffffffff ;  /* 0xffffffff00057882 */ /* 0x000fe20000000000 */
[----:B--2---:R-:W-:-:S04]  /*26ee0*/  ISETP.GE.AND P0, PT, R5, R21, PT ;  /* 0x000000150500720c */ /* 0x004fc80003f06270 */
[----:B------:R-:W-:Y:S01]  /*26ef0*/  ISETP.GT.U32.OR P0, PT, R17, 0x5f, P0 ;  /* 0x0000005f1100780c */ /* 0x000fe20000704470 */
[----:B----4-:R-:W-:-:S04]  /*26f00*/  IMAD.IADD R5, R5, 0x1, R20 ;  /* 0x0000000105057824 */ /* 0x010fc800078e0214 */
[----:B---3--:R-:W-:Y:S01]  /*26f10*/  @P1 IMAD.HI.U32 R7, R5, R4, RZ ;  /* 0x0000000405071227 */ /* 0x008fe200078e00ff */
[----:B------:R-:W-:-:S04]  /*26f20*/  MOV R4, R5 ;  /* 0x0000000500047202 */ /* 0x000fc80000000f00 */
[----:B0-----:R-:W-:-:S03]  /*26f30*/  @P1 SHF.R.U32.HI R4, RZ, R6, R7 ;  /* 0x00000006ff041219 */ /* 0x001fc60000011607 */
[----:B------:R-:W0:Y:S02]  /*26f40*/  @!P0 LDC.64 R2, c[0x0][0x428] ;  /* 0x00010a00ff028b82 */ /* 0x000e240000000a00 */
[----:B------:R-:W-:-:S04]  /*26f50*/  IMAD.MOV R6, RZ, RZ, -R4 ;  /* 0x000000ffff067224 */ /* 0x000fc800078e0a04 */
[----:B------:R-:W-:Y:S01]  /*26f60*/  IMAD R0, R0, R6, R5 ;  /* 0x0000000600007224 */ /* 0x000fe200078e0205 */
[--C-:B------:R-:W-:Y:S02]  /*26f70*/  @!P0 SHF.R.S32.HI R5, RZ, 0x1f, R4.reuse ;  /* 0x0000001fff058819 */ /* 0x100fe40000011404 */
[----:B------:R-:W-:Y:S01]  /*26f80*/  SHF.R.S32.HI R8, RZ, 0x1f, R33 ;  /* 0x0000001fff087819 */ /* 0x000fe20000011421 */
[----:B0-----:R-:W-:-:S04]  /*26f90*/  @!P0 IMAD.WIDE.U32 R4, R33, R2, R4 ;  /* 0x0000000221048225 */ /* 0x001fc800078e0004 */
[----:B------:R-:W-:Y:S01]  /*26fa0*/  @!P0 IMAD R6, R8, R2, RZ ;  /* 0x0000000208068224 */ /* 0x000fe200078e02ff */
[----:B------:R0:W-:Y:S03]  /*26fb0*/  STL [R1+0x14], R8 ;  /* 0x0000140801007387 */ /* 0x0001e60000100800 */
[----:B------:R-:W-:Y:S02]  /*26fc0*/  @!P0 IMAD R6, R33, R3, R6 ;  /* 0x0000000321068224 */ /* 0x000fe400078e0206 */
[----:B------:R-:W1:Y:S02]  /*26fd0*/  @!P0 LDC.64 R2, c[0x0][0x418] ;  /* 0x00010600ff028b82 */ /* 0x000e640000000a00 */
[----:B------:R-:W-:Y:S01]  /*26fe0*/  @!P0 IMAD.IADD R6, R5, 0x1, R6 ;  /* 0x0000000105068824 */ /* 0x000fe200078e0206 */
[----:B------:R-:W-:Y:S02]  /*26ff0*/  MOV R5, UR39 ;  /* 0x0000002700057c02 */ /* 0x000fe40008000f00 */
[----:B-1----:R-:W-:-:S04]  /*27000*/  @!P0 LEA R2, P1, R4, R2, 0x2 ;  /* 0x0000000204028211 */ /* 0x002fc800078210ff */
[----:B------:R-:W-:Y:S01]  /*27010*/  @!P0 LEA.HI.X R3, R4, R3, R6, 0x2, P1 ;  /* 0x0000000304038211 */ /* 0x000fe200008f1406 */
[----:B------:R-:W-:-:S06]  /*27020*/  IMAD.MOV.U32 R4, RZ, RZ, RZ ;  /* 0x000000ffff047224 */ /* 0x000fcc00078e00ff */
[----:B------:R0:W5:Y:S01]  /*27030*/  @!P0 LDG.E R4, desc[UR60][R2.64] ;  /* 0x0000003c02048981 */ /* 0x000162000c1e1900 */
[----:B------:R-:W-:Y:S02]  /*27040*/  ISETP.GT.U32.AND P0, PT, R17, 0x5f, PT ;  /* 0x0000005f1100780c */ /* 0x000fe40003f04070 */
[----:B------:R-:W-:Y:S02]  /*27050*/  ISETP.NE.AND P2, PT, R5, 0x3, PT ;  /* 0x000000030500780c */ /* 0x000fe40003f45270 */
[----:B------:R-:W-:-:S09]  /*27060*/  ISETP.GE.AND P1, PT, R37, UR4, PT ;  /* 0x0000000425007c0c */ /* 0x000fd2000bf26270 */
[----:B------:R-:W-:Y:S02]  /*27070*/  @P0 LOP3.LUT R22, R22, 0x8, RZ, 0xfc, !PT ;  /* 0x0000000816160812 */ /* 0x000fe400078efcff */
[----:B------:R-:W-:Y:S02]  /*27080*/  ISETP.GE.AND P0, PT, R36, UR4, PT ;  /* 0x0000000424007c0c */ /* 0x000fe4000bf06270 */
[----:B------:R-:W-:-:S04]  /*27090*/  LOP3.LUT R22, R22, 0xffffffef, RZ, 0xc0, !PT ;  /* 0xffffffef16167812 */ /* 0x000fc800078ec0ff */
[----:B------:R-:W-:-:S04]  /*270a0*/  @P2 LOP3.LUT R22, R22, 0x10, RZ, 0xfc, !PT ;  /* 0x0000001016162812 */ /* 0x000fc800078efcff */
[----:B------:R-:W-:-:S04]  /*270b0*/  LOP3.LUT R22, R22, 0xfffffffb, RZ, 0xc0, !PT ;  /* 0xfffffffb16167812 */ /* 0x000fc800078ec0ff */
[----:B------:R-:W-:-:S04]  /*270c0*/  @P3 LOP3.LUT R22, R22, 0x4, RZ, 0xfc, !PT ;  /* 0x0000000416163812 */ /* 0x000fc800078efcff */
[----:B------:R-:W-:-:S04]  /*270d0*/  LOP3.LUT R22, R22, 0xfffffffe, RZ, 0xc0, !PT ;  /* 0xfffffffe16167812 */ /* 0x000fc800078ec0ff */
[----:B------:R-:W-:-:S04]  /*270e0*/  LOP3.LUT R22, R22, 0xfffffffd, RZ, 0xc0, !PT ;  /* 0xfffffffd16167812 */ /* 0x000fc800078ec0ff */
[----:B------:R-:W-:-:S04]  /*270f0*/  @P1 LOP3.LUT R22, R22, 0x2, RZ, 0xfc, !PT ;  /* 0x0000000216161812 */ /* 0x000fc800078efcff */
[----:B------:R-:W-:Y:S01]  /*27100*/  @P0 LOP3.LUT R22, R22, 0x1, RZ, 0xfc, !PT ;  /* 0x0000000116160812 */ /* 0x000fe200078efcff */
[----:B0-----:R-:W-:Y:S06]  /*27110*/  BRA.DIV UR5, `(.L_x_5241) ;  /* 0x0000005605047947 */ /* 0x001fec000b800000 */
.L_x_5370:
[----:B------:R-:W-:Y:S01]  /*27120*/  SHF.R.S32.HI R32, RZ, 0x1f, R18 ;  /* 0x0000001fff207819 */ /* 0x000fe20000011412 */
[----:B------:R-:W-:Y:S06]  /*27130*/  @!P2 BRA `(.L_x_5242) ;  /* 0x000000000004a947 */ /* 0x000fec0003800000 */
[----:B------:R-:W-:Y:S01]  /*27140*/  BPT.TRAP 0x1 ;  /* 0x000000040000795c */ /* 0x000fe20000300000 */
.L_x_5242:
        /* <DEDUP_REMOVED lines=25> */
.L_x_5371:
[----:B------:R-:W-:Y:S05]  /*272e0*/  BSYNC B0 ;  /* 0x0000000000007941 */ /* 0x000fea0003800000 */
.L_x_5243:
[----:B------:R-:W2:Y:S01]  /*272f0*/  LDL R10, [R1+0x8] ;  /* 0x00000800010a7983 */ /* 0x000ea20000100800 */
[----:B------:R-:W-:-:S03]  /*27300*/  ULDC.64 UR4, c[0x0][0x300] ;  /* 0x0000c00000047ab9 */ /* 0x000fc60000000a00 */
[----:B------:R-:W3:Y:S01]  /*27310*/  LDL R8, [R1] ;  /* 0x0000000001087983 */ /* 0x000ee20000100800 */
[----:B------:R-:W-:Y:S01]  /*27320*/  IMAD R5, R5, UR4, RZ ;  /* 0x0000000405057c24 */ /* 0x000fe2000f8e02ff */
[----:B------:R-:W-:Y:S01]  /*27330*/  LOP3.LUT P4, RZ, R22, 0x4, RZ, 0xc0, !PT ;  /* 0x0000000416ff7812 */ /* 0x000fe2000788c0ff */
[----:B0-----:R-:W-:Y:S01]  /*27340*/  IMAD.WIDE.U32 R2, R0, UR4, RZ ;  /* 0x0000000400027c25 */ /* 0x001fe2000f8e00ff */
[----:B------:R-:W0:Y:S01]  /*27350*/  S2R R9, SR_TID.X ;  /* 0x0000000000097919 */ /* 0x000e220000002100 */
[----:B------:R-:W-:Y:S02]  /*27360*/  LOP3.LUT P3, RZ, R22, 0x2, RZ, 0xc0, !PT ;  /* 0x0000000216ff7812 */ /* 0x000fe4000786c0ff */
        /* <DEDUP_REMOVED lines=16> */
[----:B0-----:R-:W-:-:S03]  /*27470*/  LOP3.LUT R9, R9, 0x7f, RZ, 0xc0, !PT ;  /* 0x0000007f09097812 */ /* 0x001fc600078ec0ff */
[----:B------:R-:W-:Y:S02]  /*27480*/  LEA.HI.X R0, R2, UR5, R0, 0x1, P0 ;  /* 0x0000000502007c11 */ /* 0x000fe400080f0c00 */
[----:B------:R-:W-:Y:S01]  /*27490*/  SHF.R.U32.HI R9, RZ, 0x3, R9 ;  /* 0x00000003ff097819 */ /* 0x000fe20000011609 */
[----:B--2---:R-:W-:Y:S02]  /*274a0*/  IMAD R6, R25, -0x60, R10 ;  /* 0xffffffa019067824 */ /* 0x004fe400078e020a */
[----:B---3--:R-:W-:-:S03]  /*274b0*/  IMAD R5, R26, 0x4800, R8 ;  /* 0x000048001a057824 */ /* 0x008fc600078e0208 */
[----:B------:R-:W-:-:S04]  /*274c0*/  IADD3 R6, -R9, R6, RZ ;  /* 0x0000000609067210 */ /* 0x000fc80007ffe1ff */
        /* <DEDUP_REMOVED lines=64> */
.L_x_5385:
        /* <DEDUP_REMOVED lines=12> */
.L_x_5246:
        /* <DEDUP_REMOVED lines=10> */
.L_x_5247:
[----:B------:R2:W-:Y:S02]  /*27a30*/  SYNCS.ARRIVE.TRANS64.A1T0 RZ, [R7+URZ+0x30830], RZ ;  /* 0x030830ff07ff79a7 */ /* 0x0005e4000810003f */
[----:B------:R-:W-:Y:S05]  /*27a40*/  WARPSYNC.ALL ;  /* 0x0000000000007948 */ /* 0x000fea0003800000 */
[----:B------:R-:W-:Y:S01]  /*27a50*/  ULDC.64 UR4, c[0x0][0xa00] ;  /* 0x0002800000047ab9 */ /* 0x000fe20000000a00 */
[----:B-1----:R-:W-:Y:S01]  /*27a60*/  VIADD R2, R23, 0x12400 ;  /* 0x0001240017027836 */ /* 0x002fe20000000000 */
[----:B------:R-:W-:Y:S01]  /*27a70*/  BAR.SYNC.DEFER_BLOCKING 0x8, 0x180 ;  /* 0x0206000000007b1d */ /* 0x000fe20000010000 */
[----:B------:R-:W-:Y:S02]  /*27a80*/  ISETP.NE.U32.AND P0, PT, RZ, UR4, PT ;  /* 0x00000004ff007c0c */ /* 0x000fe4000bf05070 */
[----:B------:R-:W-:-:S02]  /*27a90*/  SHF.R.S32.HI R0, RZ, 0x1f, R19 ;  /* 0x0000001fff007819 */ /* 0x000fc40000011413 */
[----:B------:R-:W-:Y:S01]  /*27aa0*/  ISETP.NE.AND.EX P0, PT, RZ, UR5, PT, P0 ;  /* 0x00000005ff007c0c */ /* 0x000fe2000bf05300 */
[----:B------:R-:W-:Y:S01]  /*27ab0*/  ULDC.64 UR4, c[0x0][0x298] ;  /* 0x0000a60000047ab9 */ /* 0x000fe20000000a00 */
[----:B------:R-:W-:Y:S01]  /*27ac0*/  LOP3.LUT P1, RZ, R2, 0x3ff, RZ, 0xc0, !PT ;  /* 0x000003ff02ff7812 */ /* 0x000fe2000782c0ff */
[----:B------:R-:W-:Y:S01]  /*27ad0*/  BSSY B6, `(.L_x_5248) ;  /* 0x000001c000067945 */ /* 0x000fe20003800000 */
[----:B------:R-:W-:Y:S02]  /*27ae0*/  SEL R0, R0, RZ, !P0 ;  /* 0x000000ff00007207 */ /* 0x000fe40004000000 */
[----:B------:R-:W-:-:S03]  /*27af0*/  SEL R2, R19, RZ, !P0 ;  /* 0x000000ff13027207 */ /* 0x000fc60004000000 */
[----:B------:R1:W-:Y:S04]  /*27b00*/  STL [R1+0x30], R0 ;  /* 0x0000300001007387 */ /* 0x0003e80000100800 */
[----:B------:R3:W-:Y:S01]  /*27b10*/  STL [R1+0x1c], R2 ;  /* 0x00001c0201007387 */ /* 0x0007e20000100800 */
[----:B-1----:R-:W-:Y:S01]  /*27b20*/  SHF.R.S32.HI R0, RZ, 0x1f, R35 ;  /* 0x0000001fff007819 */ /* 0x002fe20000011423 */
[----:B---3--:R-:W-:-:S04]  /*27b30*/  IMAD.WIDE.U32 R2, R35, UR4, RZ ;  /* 0x0000000423027c25 */ /* 0x008fc8000f8e00ff */
[----:B------:R-:W-:Y:S01]  /*27b40*/  IMAD R0, R0, UR4, RZ ;  /* 0x0000000400007c24 */ /* 0x000fe2000f8e02ff */
[----:B------:R1:W-:Y:S03]  /*27b50*/  STL.64 [R1+0x20], R2 ;  /* 0x0000200201007387 */ /* 0x0003e60000100a00 */
[----:B------:R-:W-:-:S04]  /*27b60*/  IMAD R0, R35, UR5, R0 ;  /* 0x0000000523007c24 */ /* 0x000fc8000f8e0200 */
[----:B------:R-:W-:Y:S01]  /*27b70*/  IMAD.IADD R35, R3, 0x1, R0 ;  /* 0x0000000103237824 */ /* 0x000fe200078e0200 */
[----:B------:R-:W-:Y:S06]  /*27b80*/  @!P1 BRA `(.L_x_5249) ;  /* 0x0000000000409947 */ /* 0x000fec0003800000 */
[----:B-1----:R-:W-:Y:S01]  /*27b90*/  MOV R2, 0x0 ;  /* 0x0000000000027802 */ /* 0x002fe20000000f00 */
[----:B------:R-:W-:Y:S01]  /*27ba0*/  ULDC.64 UR4, c[0x4][0x138] ;  /* 0x01004e0000047ab9 */ /* 0x000fe20000000a00 */
[----:B------:R-:W-:Y:S01]  /*27bb0*/  ULDC.64 UR6, c[0x4][0x140] ;  /* 0x0100500000067ab9 */ /* 0x000fe20000000a00 */
[----:B------:R-:W-:Y:S01]  /*27bc0*/  ULDC.64 UR8, c[0x4][0x88] ;  /* 0x0100220000087ab9 */ /* 0x000fe20000000a00 */
[----:B0-----:R-:W-:Y:S01]  /*27bd0*/  IMAD.U32 R4, RZ, RZ, UR4 ;  /* 0x00000004ff047e24 */ /* 0x001fe2000f8e00ff */
[----:B------:R-:W-:Y:S01]  /*27be0*/  MOV R5, UR5 ;  /* 0x0000000500057c02 */ /* 0x000fe20008000f00 */
[----:B------:R-:W0:Y:S01]  /*27bf0*/  LDC.64 R2, c[0x4][R2] ;  /* 0x0100000002027b82 */ /* 0x000e220000000a00 */
[----:B------:R-:W-:Y:S01]  /*27c00*/  IMAD.U32 R6, RZ, RZ, UR6 ;  /* 0x00000006ff067e24 */ /* 0x000fe2000f8e00ff */
[----:B------:R-:W-:Y:S01]  /*27c10*/  MOV R11, UR9 ;  /* 0x00000009000b7c02 */ /* 0x000fe20008000f00 */
[----:B--2---:R-:W-:Y:S02]  /*27c20*/  IMAD.U32 R7, RZ, RZ, UR7 ;  /* 0x00000007ff077e24 */ /* 0x004fe4000f8e00ff */
[----:B------:R-:W-:-:S02]  /*27c30*/  IMAD.U32 R10, RZ, RZ, UR8 ;  /* 0x00000008ff0a7e24 */ /* 0x000fc4000f8e00ff */
[----:B------:R-:W-:Y:S02]  /*27c40*/  IMAD.MOV.U32 R8, RZ, RZ, 0x70 ;  /* 0x00000070ff087424 */ /* 0x000fe400078e00ff */
[----:B------:R-:W-:Y:S02]  /*27c50*/  IMAD.MOV.U32 R12, RZ, RZ, 0x1 ;  /* 0x00000001ff0c7424 */ /* 0x000fe400078e00ff */
[----:B------:R-:W-:-:S07]  /*27c60*/  IMAD.MOV.U32 R13, RZ, RZ, RZ ;  /* 0x000000ffff0d7224 */ /* 0x000fce00078e00ff */
[----:B------:R-:W-:-:S07]  /*27c70*/  LEPC R20, `(.L_x_5249) ;  /* 0x000000001014794e */ /* 0x000fce0000000000 */
[----:B0-----:R-:W-:Y:S05]  /*27c80*/  CALL.ABS.NOINC R2 ;  /* 0x0000000002007343 */ /* 0x001fea0003c00000 */
.L_x_5249:
[----:B------:R-:W-:Y:S05]  /*27c90*/  BSYNC B6 ;  /* 0x0000000000067941 */ /* 0x000fea0003800000 */
.L_x_5248:
[----:B------:R-:W3:Y:S01]  /*27ca0*/  LDL.LU R20, [R1+0x30] ;  /* 0x0000300001147983 */ /* 0x000ee20000300800 */
[----:B------:R-:W-:Y:S01]  /*27cb0*/  ULDC.64 UR4, c[0x0][0x2d8] ;  /* 0x0000b60000047ab9 */ /* 0x000fe20000000a00 */
[----:B--2---:R-:W2:Y:S02]  /*27cc0*/  LDC R7, c[0x0][0x448] ;  /* 0x00011200ff077b82 */ /* 0x004ea40000000800 */
[----:B------:R-:W4:Y:S04]  /*27cd0*/  LDL.LU R21, [R1+0x1c] ;  /* 0x00001c0001157983 */ /* 0x000f280000300800 */
[----:B-1----:R-:W3:Y:S01]  /*27ce0*/  LDL.LU.64 R2, [R1+0x20] ;  /* 0x0000200001027983 */ /* 0x002ee20000300a00 */
[----:B------:R-:W-:-:S03]  /*27cf0*/  IMAD R0, R32, UR4, RZ ;  /* 0x0000000420007c24 */ /* 0x000fc6000f8e02ff */
[----:B------:R1:W5:Y:S01]  /*27d00*/  LDL R8, [R1+0x4] ;  /* 0x0000040001087983 */ /* 0x0003620000100800 */
[----:B------:R-:W-:Y:S01]  /*27d10*/  IMAD R0, R18, UR5, R0 ;  /* 0x0000000512007c24 */ /* 0x000fe2000f8e0200 */
[----:B--2---:R-:W-:-:S13]  /*27d20*/  ISETP.NE.AND P0, PT, R7, 0x1, PT ;  /* 0x000000010700780c */ /* 0x004fda0003f05270 */
[----:B------:R-:W2:Y:S01]  /*27d30*/  @P0 LDC R6, c[0x0][0x44c] ;  /* 0x00011300ff060b82 */ /* 0x000ea20000000800 */
[----:B---3--:R-:W-:-:S03]  /*27d40*/  MOV R3, R35 ;  /* 0x0000002300037202 */ /* 0x008fc60000000f00 */
[----:B------:R-:W-:Y:S01]  /*27d50*/  IMAD.WIDE.U32 R2, R18, UR4, R2 ;  /* 0x0000000412027c25 */ /* 0x000fe2000f8e0002 */
[----:B------:R-:W-:-:S03]  /*27d60*/  ULDC.64 UR4, c[0x0][0x2e0] ;  /* 0x0000b80000047ab9 */ /* 0x000fc60000000a00 */
[----:B------:R-:W-:Y:S02]  /*27d70*/  IMAD.IADD R3, R3, 0x1, R0 ;  /* 0x0000000103037824 */ /* 0x000fe400078e0200 */
[----:B------:R-:W-:Y:S02]  /*27d80*/  IMAD R0, R20, UR4, RZ ;  /* 0x0000000414007c24 */ /* 0x000fe4000f8e02ff */
[----:B------:R-:W3:Y:S01]  /*27d90*/  S2R R20, SR_TID.X ;  /* 0x0000000000147919 */ /* 0x000ee20000002100 */
[----:B----4-:R-:W-:-:S04]  /*27da0*/  IMAD.WIDE.U32 R2, R21, UR4, R2 ;  /* 0x0000000415027c25 */ /* 0x010fc8000f8e0002 */
[----:B------:R-:W-:Y:S01]  /*27db0*/  IMAD R0, R21, UR5, R0 ;  /* 0x0000000515007c24 */ /* 0x000fe2000f8e0200 */
[----:B------:R-:W-:-:S03]  /*27dc0*/  ULDC.64 UR4, c[0x0][0x2d0] ;  /* 0x0000b40000047ab9 */ /* 0x000fc60000000a00 */
[----:B------:R-:W-:Y:S02]  /*27dd0*/  IMAD.IADD R3, R3, 0x1, R0 ;  /* 0x0000000103037824 */ /* 0x000fe400078e0200 */
[----:B------:R-:W4:Y:S01]  /*27de0*/  @P0 LDC R0, c[0x0][0x450] ;  /* 0x00011400ff000b82 */ /* 0x000f220000000800 */
[----:B---3--:R-:W-:-:S04]  /*27df0*/  LOP3.LUT R20, R20, 0x7f, RZ, 0xc0, !PT ;  /* 0x0000007f14147812 */ /* 0x008fc800078ec0ff */
[----:B------:R-:W-:Y:S02]  /*27e00*/  SHF.R.U32.HI R21, RZ, 0x3, R20 ;  /* 0x00000003ff157819 */ /* 0x000fe40000011614 */
[----:B------:R-:W3:Y:S02]  /*27e10*/  S2R R20, SR_TID.X ;  /* 0x0000000000147919 */ /* 0x000ee40000002100 */
[----:B---3--:R-:W-:-:S05]  /*27e20*/  IMAD.SHL.U32 R20, R20, 0x10, RZ ;  /* 0x0000001014147824 */ /* 0x008fca00078e00ff */
[----:B------:R-:W-:-:S04]  /*27e30*/  LOP3.LUT R20, R21, 0x70, R20, 0xf8, !PT ;  /* 0x0000007015147812 */ /* 0x000fc800078ef814 */
[----:B------:R-:W-:-:S05]  /*27e40*/  IADD3 R5, R20, R28, RZ ;  /* 0x0000001c14057210 */ /* 0x000fca0007ffe0ff */
[----:B--2---:R-:W-:-:S04]  /*27e50*/  @P0 IMAD.HI.U32 R6, R5, R6, RZ ;  /* 0x0000000605060227 */ /* 0x004fc800078e00ff */
[----:B0-----:R-:W-:Y:S01]  /*27e60*/  IMAD.MOV.U32 R4, RZ, RZ, R5 ;  /* 0x000000ffff047224 */ /* 0x001fe200078e0005 */
        /* <DEDUP_REMOVED lines=36> */
[----:B-----5:R-:W-:Y:S04]  /*280b0*/  @!P1 LDGSTS.E.BYPASS.LTC128B.128 [R8+0x12400], desc[UR60][R2.64], !P3 ;  /* 0x1240000002089fae */ /* 0x020fe8000d901d7c */
        /* <DEDUP_REMOVED lines=68> */
.L_x_5402:
[----:B------:R-:W-:Y:S01]  /*28500*/  IADD3 R28, R28, 0x70, RZ ;  /* 0x000000701c1c7810 */ /* 0x000fe20007ffe0ff */
[----:B------:R-:W-:Y:S03]  /*28510*/  BSSY B0, `(.L_x_5251) ;  /* 0x000000b000007945 */ /* 0x000fe60003800000 */
        /* <DEDUP_REMOVED lines=10> */
.L_x_5252:
[----:B------:R-:W-:Y:S05]  /*285c0*/  BSYNC B0 ;  /* 0x0000000000007941 */ /* 0x000fea0003800000 */
.L_x_5251:
[----:B------:R-:W-:Y:S01]  /*285d0*/  NOP ;  /* 0x0000000000007918 */ /* 0x000fe20000000000 */
[----:B------:R-:W-:-:S13]  /*285e0*/  PLOP3.LUT P0, PT, PT, PT, PT, 0x80, 0x0 ;  /* 0x000000000000781c */ /* 0x000fda0003f0f070 */
.L_x_5253:
[----:B------:R-:W-:Y:S02]  /*285f0*/  PLOP3.LUT P1, PT, P1, P0, PT, 0xa2, 0x0 ;  /* 0x000000000000781c */ /* 0x000fe40000f21472 */
[----:B------:R-:W-:-:S08]  /*28600*/  @P0 R2UR P1, UR4, R23 ;  /* 0x00000000170402ca */ /* 0x000fd00000020000 */
[----:B------:R-:W-:-:S05]  /*28610*/  @P0 PLOP3.LUT P0, PT, P1, PT, PT, 0x80, 0x0 ;  /* 0x000000000000081c */ /* 0x000fca0000f0f070 */
[----:B------:R-:W-:Y:S01]  /*28620*/  @!P1 SYNCS.ARRIVE.TRANS64.RED.A0T1 RZ, [UR4+0x30800], RZ ;  /* 0x030800ffffff99a7 */ /* 0x000fe20008200404 */
[----:B------:R-:W-:Y:S07]  /*28630*/  @!P1 ARRIVES.LDGSTSBAR.64.TRANSCNT [UR4+0x30800] ;  /* 0x03080000ff0099b0 */ /* 0x000fee0008000a84 */
[----:B------:R-:W-:Y:S05]  /*28640*/  @P0 BRA.U.ANY `(.L_x_5253) ;  /* 0xfffffffd00e80947 */ /* 0x000fea000393ffff */
[----:B01----:R-:W2:Y:S02]  /*28650*/  LDL.LU R2, [R1+0x2c] ;  /* 0x00002c0001027983 */ /* 0x003ea40000300800 */
[----:B--2---:R-:W-:-:S05]  /*28660*/  VIADD R2, R2, 0x1 ;  /* 0x0000000102027836 */ /* 0x004fca0000000000 */
[----:B------:R0:W-:Y:S01]  /*28670*/  STL [R1+0x2c], R2 ;  /* 0x00002c0201007387 */ /* 0x0001e20000100800 */
[----:B------:R-:W-:-:S04]  /*28680*/  LEA.HI R0, R2, R2, RZ, 0x1 ;  /* 0x0000000202007211 */ /* 0x000fc800078f08ff */
[----:B------:R-:W-:-:S05]  /*28690*/  LOP3.LUT R0, R0, 0xfffffffe, RZ, 0xc0, !PT ;  /* 0xfffffffe00007812 */ /* 0x000fca00078ec0ff */
[----:B------:R-:W-:-:S05]  /*286a0*/  IMAD.IADD R0, R2, 0x1, -R0 ;  /* 0x0000000102007824 */ /* 0x000fca00078e0a00 */
[----:B------:R-:W-:Y:S01]  /*286b0*/  SHF.L.U32 R0, R0, 0x1f, RZ ;  /* 0x0000001f00007819 */ /* 0x000fe200000006ff */
[----:B------:R-:W-:Y:S01]  /*286c0*/  NOP ;  /* 0x0000000000007918 */ /* 0x000fe20000000000 */
[----:B0-----:R-:W2:Y:S01]  /*286d0*/  LDL.LU R2, [R1+0x28] ;  /* 0x0000280001027983 */ /* 0x001ea20000300800 */
[----:B------:R0:W-:Y:S01]  /*286e0*/  SYNCS.ARRIVE.TRANS64.A1T0 RZ, [R23+URZ+0x30800], RZ ;  /* 0x030800ff17ff79a7 */ /* 0x0001e2000810003f */
[----:B------:R-:W-:Y:S01]  /*286f0*/  BSSY B0, `(.L_x_5254) ;  /* 0x0000004000007945 */ /* 0x000fe20003800000 */
[----:B------:R-:W1:Y:S01]  /*28700*/  SYNCS.PHASECHK.TRANS64.TRYWAIT P0, [R23+URZ+0x30820], R0 ;  /* 0x03082000170075a7 */ /* 0x000e62000800017f */
[----:B--2---:R-:W-:Y:S02]  /*28710*/  IADD3 R6, R2, -0x2, RZ ;  /* 0xfffffffe02067810 */ /* 0x004fe40007ffe0ff */
[----:B01----:R-:W-:Y:S05]  /*28720*/  @!P0 BRA `(.L_x_5255) ;  /* 0x0000005000a88947 */ /* 0x003fea0003800000 */
.L_x_5403:
[----:B------:R-:W-:Y:S05]  /*28730*/  BSYNC B0 ;  /* 0x0000000000007941 */ /* 0x000fea0003800000 */
.L_x_5254:
        /* <DEDUP_REMOVED lines=11> */
.L_x_5270:
[----:B------:R-:W2:Y:S01]  /*287f0*/  LDL R4, [R1+0xc] ;  /* 0x00000c0001047983 */ /* 0x000ea20000100800 */
[----:B------:R-:W1:Y:S03]  /*28800*/  LDC R7, c[0x0][0x430] ;  /* 0x00010c00ff077b82 */ /* 0x000e660000000800 */
[----:B------:R-:W3:Y:S01]  /*28810*/  LDL R8, [R1+0x14] ;  /* 0x0000140001087983 */ /* 0x000ee20000100800 */
[----:B0-----:R-:W0:Y:S01]  /*28820*/  S2R R0, SR_TID.X ;  /* 0x0000000000007919 */ /* 0x001e220000002100 */
[----:B------:R-:W4:Y:S01]  /*28830*/  S2R R3, SR_TID.X ;  /* 0x0000000000037919 */ /* 0x000f220000002100 */
[----:B-1----:R-:W-:-:S13]  /*28840*/  ISETP.NE.AND P0, PT, R7, 0x1, PT ;  /* 0x000000010700780c */ /* 0x002fda0003f05270 */
[----:B------:R-:W1:Y:S01]  /*28850*/  @P0 LDC R2, c[0x0][0x438] ;  /* 0x00010e00ff020b82 */ /* 0x000e620000000800 */
[----:B0-----:R-:W-:-:S04]  /*28860*/  LOP3.LUT R0, R0, 0x7f, RZ, 0xc0, !PT ;  /* 0x0000007f00007812 */ /* 0x001fc800078ec0ff */
[----:B------:R-:W-:Y:S02]  /*28870*/  SHF.R.U32.HI R0, RZ, 0x3, R0 ;  /* 0x00000003ff007819 */ /* 0x000fe40000011600 */
[----:B----4-:R-:W-:-:S04]  /*28880*/  SHF.L.U32 R3, R3, 0x4, RZ ;  /* 0x0000000403037819 */ /* 0x010fc800000006ff */
[----:B------:R-:W-:Y:S02]  /*28890*/  LOP3.LUT R3, R0, 0x70, R3, 0xf8, !PT ;  /* 0x0000007000037812 */ /* 0x000fe400078ef803 */
[----:B------:R-:W0:Y:S02]  /*288a0*/  @P0 LDC R0, c[0x0][0x434] ;  /* 0x00010d00ff000b82 */ /* 0x000e240000000800 */
[----:B------:R-:W-:Y:S01]  /*288b0*/  ISETP.GT.U32.AND P5, PT, R3, 0x5f, PT ;  /* 0x0000005f0300780c */ /* 0x000fe20003fa4070 */
[----:B--2---:R-:W-:-:S12]  /*288c0*/  IMAD R9, R6, 0x60, R4 ;  /* 0x0000006006097824 */ /* 0x004fd800078e0204 */
[----:B------:R-:W3:Y:S01]  /*288d0*/  @!P5 LDC.64 R4, c[0x0][0x428] ;  /* 0x00010a00ff04db82 */ /* 0x000ee20000000a00 */
[----:B------:R-:W-:-:S04]  /*288e0*/  IMAD.IADD R9, R3, 0x1, R9 ;  /* 0x0000000103097824 */ /* 0x000fc800078e0209 */
[----:B0-----:R-:W-:-:S04]  /*288f0*/  @P0 IMAD.HI.U32 R3, R9, R0, RZ ;  /* 0x0000000009030227 */ /* 0x001fc800078e00ff */
[----:B------:R-:W-:Y:S01]  /*28900*/  IMAD.MOV.U32 R0, RZ, RZ, R9 ;  /* 0x000000ffff007224 */ /* 0x000fe200078e0009 */
[----:B-1----:R-:W-:-:S04]  /*28910*/  @P0 SHF.R.U32.HI R0, RZ, R2, R3 ;  /* 0x00000002ff000219 */ /* 0x002fc80000011603 */
[--C-:B------:R-:W-:Y:S01]  /*28920*/  @!P5 SHF.R.S32.HI R3, RZ, 0x1f, R0.reuse ;  /* 0x0000001fff03d819 */ /* 0x100fe20000011400 */
[----:B------:R-:W-:Y:S02]  /*28930*/  @!P5 IMAD.MOV.U32 R2, RZ, RZ, R0 ;  /* 0x000000ffff02d224 */ /* 0x000fe400078e0000 */
[-C--:B---3--:R-:W-:Y:S02]  /*28940*/  @!P5 IMAD R8, R8, R4.reuse, RZ ;  /* 0x000000040808d224 */ /* 0x088fe400078e02ff */
        /* <DEDUP_REMOVED lines=10> */
[----:B------:R-:W-:Y:S01]  /*289f0*/  LOP3.LUT P4, RZ, R22, 0x10, RZ, 0xc0, !PT ;  /* 0x0000001016ff7812 */ /* 0x000fe2000788c0ff */
[----:B------:R-:W-:-:S05]  /*28a00*/  VIADD R26, R10, 0x1 ;  /* 0x000000010a1a7836 */ /* 0x000fca0000000000 */
[C---:B------:R-:W-:Y:S01]  /*28a10*/  ISETP.NE.AND P0, PT, R26.reuse, 0x2, PT ;  /* 0x000000021a00780c */ /* 0x040fe20003f05270 */
[----:B------:R-:W-:Y:S05]  /*28a20*/  YIELD ;  /* 0x0000000000007946 */ /* 0x000fea0003800000 */
[----:B------:R-:W-:Y:S02]  /*28a30*/  SEL R29, RZ, 0x1, P0 ;  /* 0x00000001ff1d7807 */ /* 0x000fe40000000000 */
[----:B------:R-:W-:Y:S02]  /*28a40*/  SEL R26, R26, RZ, P0 ;  /* 0x000000ff1a1a7207 */ /* 0x000fe40000000000 */
[----:B------:R-:W-:-:S02]  /*28a50*/  MOV R25, R6 ;  /* 0x0000000600197202 */ /* 0x000fc40000000f00 */
[----:B------:R-:W-:Y:S01]  /*28a60*/  LOP3.LUT R29, R20, R29, RZ, 0x3c, !PT ;  /* 0x0000001d141d7212 */ /* 0x000fe200078e3cff */
[----:B0-----:R-:W-:Y:S06]  /*28a70*/  @!P4 BRA `(.L_x_5258) ;  /* 0x000000000004c947 */ /* 0x001fec0003800000 */
[----:B------:R-:W-:Y:S01]  /*28a80*/  BPT.TRAP 0x1 ;  /* 0x000000040000795c */ /* 0x000fe20000300000 */
.L_x_5258:
[----:B------:R-:W-:Y:S01]  /*28a90*/  IMAD R7, R26, 0x8, R23 ;  /* 0x000000081a077824 */ /* 0x000fe200078e0217 */
[----:B------:R-:W-:Y:S01]  /*28aa0*/  SHF.L.U32 R2, R29, 0x1f, RZ ;  /* 0x0000001f1d027819 */ /* 0x000fe200000006ff */
[----:B------:R-:W-:Y:S03]  /*28ab0*/  BSSY B1, `(.L_x_5259) ;  /* 0x0000003000017945 */ /* 0x000fe60003800000 */
[----:B------:R-:W0:Y:S02]  /*28ac0*/  SYNCS.PHASECHK.TRANS64.TRYWAIT P0, [R7+URZ+0x30840], R2 ;  /* 0x03084002070075a7 */ /* 0x000e24000800017f */
[----:B0-----:R-:W-:Y:S05]  /*28ad0*/  @!P0 BRA `(.L_x_5260) ;  /* 0x0000004c00d08947 */ /* 0x001fea0003800000 */
.L_x_5404:
[----:B------:R-:W-:Y:S05]  /*28ae0*/  BSYNC B1 ;  /* 0x0000000000017941 */ /* 0x000fea0003800000 */
.L_x_5259:
[----:B------:R-:W2:Y:S01]  /*28af0*/  LDL R5, [R1] ;  /* 0x0000000001057983 */ /* 0x000ea20000100800 */
[----:B------:R-:W-:Y:S01]  /*28b00*/  SHF.R.S32.HI R21, RZ, 0x1f, R9 ;  /* 0x0000001fff157819 */ /* 0x000fe20000011409 */
[----:B------:R-:W-:Y:S01]  /*28b10*/  ULDC.64 UR4, c[0x0][0x300] ;  /* 0x0000c00000047ab9 */ /* 0x000fe20000000a00 */
[----:B-----5:R-:W-:Y:S01]  /*28b20*/  SHF.R.S32.HI R28, RZ, 0x1f, R0 ;  /* 0x0000001fff1c7819 */ /* 0x020fe20000011400 */
[----:B0-----:R-:W-:Y:S01]  /*28b30*/  IMAD.WIDE.U32 R2, R9, UR4, RZ ;  /* 0x0000000409027c25 */ /* 0x001fe2000f8e00ff */
[C---:B------:R-:W-:Y:S02]  /*28b40*/  LOP3.LUT P5, RZ, R22.reuse, 0x2, RZ, 0xc0, !PT ;  /* 0x0000000216ff7812 */ /* 0x040fe400078ac0ff */
[----:B------:R-:W-:Y:S01]  /*28b50*/  LOP3.LUT P4, RZ, R22, 0x1, RZ, 0xc0, !PT ;  /* 0x0000000116ff7812 */ /* 0x000fe2000788c0ff */
        /* <DEDUP_REMOVED lines=17> */
[----:B--2---:R-:W-:Y:S01]  /*28c70*/  IMAD R5, R26, 0x4800, R5 ;  /* 0x000048001a057824 */ /* 0x004fe200078e0205 */
        /* <DEDUP_REMOVED lines=41> */
.L_x_5418:
[----:B------:R-:W-:Y:S02]  /*28f10*/  LOP3.LUT P6, RZ, R22, 0x4, RZ, 0xc0, !PT ;  /* 0x0000000416ff7812 */ /* 0x000fe400078cc0ff */
[----:B--2---:R-:W-:-:S04]  /*28f20*/  IADD3 R2, P0, R2, R4, RZ ;  /* 0x0000000402027210 */ /* 0x004fc80007f1e0ff */
[----:B------:R-:W-:Y:S02]  /*28f30*/  IADD3.X R3, RZ, R35, RZ, P0, !PT ;  /* 0x00000023ff037210 */ /* 0x000fe400007fe4ff */
        /* <DEDUP_REMOVED lines=8> */
.L_x_5262:
        /* <DEDUP_REMOVED lines=10> */
.L_x_5263:
[----:B------:R2:W-:Y:S01]  /*29060*/  SYNCS.ARRIVE.TRANS64.A1T0 RZ, [R7+URZ+0x30830], RZ ;  /* 0x030830ff07ff79a7 */ /* 0x0005e2000810003f */
[----:B------:R-:W-:Y:S05]  /*29070*/  @!P5 BRA `(.L_x_5264) ;  /* 0x000000000004d947 */ /* 0x000fea0003800000 */
[----:B------:R-:W-:Y:S01]  /*29080*/  BPT.TRAP 0x1 ;  /* 0x000000040000795c */ /* 0x000fe20000300000 */
.L_x_5264:
[----:B-1----:R-:W-:Y:S01]  /*29090*/  SHF.L.U32 R2, R20, 0x1f, RZ ;  /* 0x0000001f14027819 */ /* 0x002fe200000006ff */
[----:B0-----:R-:W-:Y:S01]  /*290a0*/  IMAD R6, R10, 0x8, R23 ;  /* 0x000000080a067824 */ /* 0x001fe200078e0217 */
[----:B------:R-:W-:Y:S03]  /*290b0*/  BSSY B1, `(.L_x_5265) ;  /* 0x0000003000017945 */ /* 0x000fe60003800000 */
[----:B------:R-:W0:Y:S02]  /*290c0*/  SYNCS.PHASECHK.TRANS64.TRYWAIT P0, [R6+URZ+0x30860], R2 ;  /* 0x03086002060075a7 */ /* 0x000e24000800017f */
[----:B0-----:R-:W-:Y:S05]  /*290d0*/  @!P0 BRA `(.L_x_5266) ;  /* 0x0000005000448947 */ /* 0x001fea0003800000 */
.L_x_5419:
[----:B------:R-:W-:Y:S05]  /*290e0*/  BSYNC B1 ;  /* 0x0000000000017941 */ /* 0x000fea0003800000 */
.L_x_5265:
[----:B--2---:R-:W2:Y:S04]  /*290f0*/  LDL R7, [R1+0x8] ;  /* 0x0000080001077983 */ /* 0x004ea80000100800 */
[----:B------:R-:W3:Y:S01]  /*29100*/  LDL R5, [R1] ;  /* 0x0000000001057983 */ /* 0x000ee20000100800 */
[----:B------:R-:W1:Y:S01]  /*29110*/  S2R R3, SR_TID.X ;  /* 0x0000000000037919 */ /* 0x000e620000002100 */
[----:B------:R-:W-:Y:S01]  /*29120*/  UMOV UR4, 0xffffffff ;  /* 0xffffffff00047882 */ /* 0x000fe20000000000 */
[----:B-1----:R-:W-:-:S04]  /*29130*/  LOP3.LUT R3, R3, 0x7f, RZ, 0xc0, !PT ;  /* 0x0000007f03037812 */ /* 0x002fc800078ec0ff */
[----:B------:R-:W-:Y:S01]  /*29140*/  SHF.R.U32.HI R3, RZ, 0x3, R3 ;  /* 0x00000003ff037819 */ /* 0x000fe20000011603 */
[----:B--2---:R-:W-:Y:S02]  /*29150*/  IMAD R7, R31, -0x60, R7 ;  /* 0xffffffa01f077824 */ /* 0x004fe400078e0207 */
[----:B---3--:R-:W-:Y:S02]  /*29160*/  IMAD R5, R10, 0x4800, R5 ;  /* 0x000048000a057824 */ /* 0x008fe400078e0205 */
[----:B------:R-:W-:Y:S01]  /*29170*/  IMAD.IADD R7, R7, 0x1, -R3 ;  /* 0x0000000107077824 */ /* 0x000fe200078e0a03 */
[----:B------:R-:W-:Y:S06]  /*29180*/  BRA.DIV UR4, `(.L_x_5267) ;  /* 0x00000052042c7947 */ /* 0x000fec000b800000 */
[----:B0-----:R-:W0:Y:S01]  /*29190*/  SHFL.IDX PT, R2, R17, RZ, 0x181f ;  /* 0x00181fff11027589 */ /* 0x001e2200000e0000 */
[----:B------:R-:W-:-:S03]  /*291a0*/  LEA R5, R5, R23, 0x1 ;  /* 0x0000001705057211 */ /* 0x000fc600078e08ff */
        /* <DEDUP_REMOVED lines=51> */
[----:B0-2---:R0:W1:Y:S02]  /*294e0*/  SHFL.IDX PT, R2, R17, 0x5, 0x181f ;  /* 0x00b81f0011027f89 */ /* 0x00506400000e0000 */
.L_x_5433:
        /* <DEDUP_REMOVED lines=31> */
.L_x_5268:
        /* <DEDUP_REMOVED lines=10> */
.L_x_5269:
[----:B------:R-:W2:Y:S01]  /*29780*/  LDL R0, [R1+0x10] ;  /* 0x0000100001007983 */ /* 0x000ea20000100800 */
[----:B------:R0:W-:Y:S01]  /*29790*/  SYNCS.ARRIVE.TRANS64.A1T0 RZ, [R6+URZ+0x30850], RZ ;  /* 0x030850ff06ff79a7 */ /* 0x0001e2000810003f */
[----:B------:R-:W-:Y:S01]  /*297a0*/  IMAD.MOV.U32 R10, RZ, RZ, R26 ;  /* 0x000000ffff0a7224 */ /* 0x000fe200078e001a */
[----:B------:R-:W-:Y:S01]  /*297b0*/  MOV R31, R25 ;  /* 0x00000019001f7202 */ /* 0x000fe20000000f00 */
[----:B------:R-:W-:Y:S02]  /*297c0*/  IMAD.MOV.U32 R20, RZ, RZ, R29 ;  /* 0x000000ffff147224 */ /* 0x000fe400078e001d */
[C---:B0-----:R-:W-:Y:S01]  /*297d0*/  VIADD R6, R25.reuse, 0xffffffff ;  /* 0xffffffff19067836 */ /* 0x041fe20000000000 */
[----:B--2---:R-:W-:-:S13]  /*297e0*/  ISETP.GT.AND P0, PT, R25, R0, PT ;  /* 0x000000001900720c */ /* 0x004fda0003f04270 */
[----:B------:R-:W-:Y:S05]  /*297f0*/  @P0 BRA `(.L_x_5270) ;  /* 0xffffffec00fc0947 */ /* 0x000fea000383ffff */
.L_x_5257:
[----:B------:R-:W-:Y:S05]  /*29800*/  BSYNC B0 ;  /* 0x0000000000007941 */ /* 0x000fea0003800000 */
.L_x_5256:
        /* <DEDUP_REMOVED lines=17> */
.L_x_5272:
[----:B------:R-:W-:Y:S05]  /*29920*/  BSYNC B0 ;  /* 0x0000000000007941 */ /* 0x000fea0003800000 */
.L_x_5271:
[----:B------:R-:W-:-:S13]  /*29930*/  LOP3.LUT P0, RZ, R22, 0x10, RZ, 0xc0, !PT ;  /* 0x0000001016ff7812 */ /* 0x000fda000780c0ff */
[----:B------:R-:W-:Y:S05]  /*29940*/  @!P0 BRA `(.L_x_5273) ;  /* 0x0000000000048947 */ /* 0x000fea0003800000 */
[----:B------:R-:W-:Y:S01]  /*29950*/  BPT.TRAP 0x1 ;  /* 0x000000040000795c */ /* 0x000fe20000300000 */
.L_x_5273:
[----:B------:R-:W2:Y:S01]  /*29960*/  LDL.LU R2, [R1+0x8] ;  /* 0x0000080001027983 */ /* 0x000ea20000300800 */
[----:B------:R-:W-:Y:S01]  /*29970*/  IMAD R0, R26, 0x8, R23 ;  /* 0x000000081a007824 */ /* 0x000fe200078e0217 */
[----:B------:R-:W-:Y:S01]  /*29980*/  SHF.L.U32 R3, R29, 0x1f, RZ ;  /* 0x0000001f1d037819 */ /* 0x000fe200000006ff */
[----:B------:R-:W-:Y:S03]  /*29990*/  BSSY B0, `(.L_x_5274) ;  /* 0x0000004000007945 */ /* 0x000fe60003800000 */
[----:B------:R-:W0:Y:S01]  /*299a0*/  SYNCS.PHASECHK.TRANS64.TRYWAIT P0, [R0+URZ+0x30860], R3 ;  /* 0x03086003000075a7 */ /* 0x000e22000800017f */
[----:B--2---:R-:W-:Y:S01]  /*299b0*/  IMAD R6, R25, -0x60, R2 ;  /* 0xffffffa019067824 */ /* 0x004fe200078e0202 */
[----:B0-----:R-:W-:Y:S06]  /*299c0*/  @!P0 BRA `(.L_x_5275) ;  /* 0x0000005000308947 */ /* 0x001fec0003800000 */
.L_x_5434:
[----:B------:R-:W-:Y:S05]  /*299d0*/  BSYNC B0 ;  /* 0x0000000000007941 */ /* 0x000fea0003800000 */
.L_x_5274:
[----:B------:R-:W1:Y:S02]  /*299e0*/  S2R R2, SR_TID.X ;  /* 0x0000000000027919 */ /* 0x000e640000002100 */
[----:B-1----:R-:W-:-:S04]  /*299f0*/  LOP3.LUT R2, R2, 0x7f, RZ, 0xc0, !PT ;  /* 0x0000007f02027812 */ /* 0x002fc800078ec0ff */
[----:B------:R-:W-:Y:S02]  /*29a00*/  SHF.R.U32.HI R4, RZ, 0x3, R2 ;  /* 0x00000003ff047819 */ /* 0x000fe40000011602 */
[----:B------:R-:W2:Y:S01]  /*29a10*/  LDL R2, [R1] ;  /* 0x0000000001027983 */ /* 0x000ea20000100800 */
[----:B------:R-:W-:Y:S02]  /*29a20*/  UMOV UR4, 0xffffffff ;  /* 0xffffffff00047882 */ /* 0x000fe40000000000 */
[----:B------:R-:W-:Y:S02]  /*29a30*/  IMAD.IADD R6, R6, 0x1, -R4 ;  /* 0x0000000106067824 */ /* 0x000fe400078e0a04 */
[----:B--2---:R-:W-:Y:S01]  /*29a40*/  IMAD R4, R26, 0x4800, R2 ;  /* 0x000048001a047824 */ /* 0x004fe200078e0202 */
[----:B------:R-:W-:Y:S06]  /*29a50*/  BRA.DIV UR4, `(.L_x_5276) ;  /* 0x0000005204207947 */ /* 0x000fec000b800000 */
[----:B------:R-:W1:Y:S01]  /*29a60*/  SHFL.IDX PT, R14, R17, RZ, 0x181f ;  /* 0x00181fff110e7589 */ /* 0x000e6200000e0000 */
        /* <DEDUP_REMOVED lines=57> */
.L_x_5448:
        /* <DEDUP_REMOVED lines=13> */
.L_x_5277:
        /* <DEDUP_REMOVED lines=10> */
.L_x_5278:
[----:B------:R-:W-:Y:S01]  /*29f70*/  VIADD R26, R26, 0x1 ;  /* 0x000000011a1a7836 */ /* 0x000fe20000000000 */
[----:B------:R1:W-:Y:S04]  /*29f80*/  SYNCS.ARRIVE.TRANS64.A1T0 RZ, [R0+URZ+0x30850], RZ ;  /* 0x030850ff00ff79a7 */ /* 0x0003e8000810003f */
[----:B------:R-:W-:-:S04]  /*29f90*/  ISETP.NE.AND P0, PT, R26, 0x2, PT ;  /* 0x000000021a00780c */ /* 0x000fc80003f05270 */
[----:B-1----:R-:W-:Y:S02]  /*29fa0*/  SEL R0, RZ, 0x1, P0 ;  /* 0x00000001ff007807 */ /* 0x002fe40000000000 */
[----:B------:R-:W-:Y:S02]  /*29fb0*/  SEL R26, R26, RZ, P0 ;  /* 0x000000ff1a1a7207 */ /* 0x000fe40000000000 */
[----:B------:R-:W-:-:S07]  /*29fc0*/  LOP3.LUT R29, R29, R0, RZ, 0x3c, !PT ;  /* 0x000000001d1d7212 */ /* 0x000fce00078e3cff */
.L_x_5235:
[----:B------:R-:W-:Y:S05]  /*29fd0*/  BSYNC B7 ;  /* 0x0000000000077941 */ /* 0x000fea0003800000 */
.L_x_5233:
[----:B------:R-:W-:-:S13]  /*29fe0*/  LOP3.LUT P0, RZ, R22, 0x20, RZ, 0xc0, !PT ;  /* 0x0000002016ff7812 */ /* 0x000fda000780c0ff */
[----:B------:R-:W-:Y:S05]  /*29ff0*/  @!P0 BRA `(.L_x_5279) ;  /* 0x0000000000248947 */ /* 0x000fea0003800000 */
[----:B------:R-:W-:Y:S05]  /*2a000*/  WARPSYNC.ALL ;  /* 0x0000000000007948 */ /* 0x000fea0003800000 */
[----:B------:R-:W2:Y:S08]  /*2a010*/  S2UR UR5, SR_CgaCtaId ;  /* 0x00000000000579c3 */ /* 0x000eb00000008800 */
[----:B------:R-:W-:Y:S06]  /*2a020*/  BAR.SYNC.DEFER_BLOCKING 0x5, 0x180 ;  /* 0x0146000000007b1d */ /* 0x000fec0000010000 */
[----:B------:R-:W-:-:S02]  /*2a030*/  UMOV UR4, 0x400 ;  /* 0x0000040000047882 */ /* 0x000fc40000000000 */
[----:B--2---:R-:W-:-:S06]  /*2a040*/  ULEA UR4, UR5, UR4, 0x18 ;  /* 0x0000000405047291 */ /* 0x004fcc000f8ec03f */
[----:B0-----:R-:W-:-:S05]  /*2a050*/  MOV R23, UR4 ;  /* 0x0000000400177c02 */ /* 0x001fca0008000f00 */
[----:B------:R2:W3:Y:S01]  /*2a060*/  LDS.128 R16, [R23+0x308d0] ;  /* 0x0308d00017107984 */ /* 0x0004e20000000c00 */
[----:B------:R-:W-:Y:S06]  /*2a070*/  BAR.ARV 0x4, 0x180 ;  /* 0x0106000000007b1d */ /* 0x000fec0000002000 */
[----:B------:R-:W-:Y:S05]  /*2a080*/  BRA `(.L_x_5280) ;  /* 0x0000000800cc7947 */ /* 0x000fea0003800000 */
.L_x_5279:
[----:B------:R-:W2:Y:S01]  /*2a090*/  S2R R8, SR_TID.X ;  /* 0x0000000000087919 */ /* 0x000ea20000002100 */
[----:B------:R-:W-:Y:S01]  /*2a0a0*/  UMOV UR4, 0xffffffff ;  /* 0xffffffff00047882 */ /* 0x000fe20000000000 */
[----:B--2---:R-:W-:-:S04]  /*2a0b0*/  LOP3.LUT R8, R8, 0x1f, RZ, 0xc0, !PT ;  /* 0x0000001f08087812 */ /* 0x004fc800078ec0ff */
[----:B------:R-:W-:Y:S01]  /*2a0c0*/  ISETP.NE.AND P0, PT, R8, 0x1f, PT ;  /* 0x0000001f0800780c */ /* 0x000fe20003f05270 */
[----:B------:R-:W-:-:S12]  /*2a0d0*/  BRA.DIV UR4, `(.L_x_5281) ;  /* 0x0000005204847947 */ /* 0x000fd8000b800000 */
[----:B------:R-:W-:Y:S01]  /*2a0e0*/  IMAD.IADD R5, R19, 0x1, R8 ;  /* 0x0000000113057824 */ /* 0x000fe200078e0208 */
[----:B------:R-:W-:-:S04]  /*2a0f0*/  ULDC UR4, c[0x0][0xc3c] ;  /* 0x00030f0000047ab9 */ /* 0x000fc80000000800 */
[----:B------:R-:W-:-:S13]  /*2a100*/  ISETP.GE.OR P1, PT, R5, UR4, !P0 ;  /* 0x0000000405007c0c */ /* 0x000fda000c726670 */
[----:B0-----:R-:W0:Y:S02]  /*2a110*/  @!P1 LDC.64 R2, c[0x0][0xc80] ;  /* 0x00032000ff029b82 */ /* 0x001e240000000a00 */
        /* <DEDUP_REMOVED lines=27> */
.L_x_5458:
[----:B------:R-:W-:Y:S02]  /*2a2d0*/  ULDC UR4, c[0x0][0xc38] ;  /* 0x00030e0000047ab9 */ /* 0x000fe40000000800 */
[----:B------:R-:W-:-:S04]  /*2a2e0*/  IMAD.U32 R7, RZ, RZ, UR4 ;  /* 0x00000004ff077e24 */ /* 0x000fc8000f8e00ff */
[----:B--2---:R-:W-:-:S04]  /*2a2f0*/  IMAD R14, R14, R7, RZ ;  /* 0x000000070e0e7224 */ /* 0x004fc800078e02ff */
[----:B------:R-:W-:-:S05]  /*2a300*/  IMAD.IADD R9, R4, 0x1, R14 ;  /* 0x0000000104097824 */ /* 0x000fca00078e020e */
[----:B------:R-:W-:-:S13]  /*2a310*/  ISETP.GT.AND P6, PT, R9, R0, PT ;  /* 0x000000000900720c */ /* 0x000fda0003fc4270 */
[----:B------:R-:W-:Y:S05]  /*2a320*/  @P6 BRA `(.L_x_5282) ;  /* 0x00000000009c6947 */ /* 0x000fea0003800000 */
.L_x_5287:
        /* <DEDUP_REMOVED lines=14> */
.L_x_5285:
[----:B------:R-:W-:Y:S05]  /*2a410*/  BSYNC B0 ;  /* 0x0000000000007941 */ /* 0x000fea0003800000 */
.L_x_5284:
        /* <DEDUP_REMOVED lines=18> */
.L_x_5466:
[----:B------:R-:W-:Y:S02]  /*2a540*/  ULDC UR4, c[0x0][0xc38] ;  /* 0x00030e0000047ab9 */ /* 0x000fe40000000800 */
[----:B------:R-:W-:-:S04]  /*2a550*/  IMAD.U32 R7, RZ, RZ, UR4 ;  /* 0x00000004ff077e24 */ /* 0x000fc8000f8e00ff */
[----:B--2---:R-:W-:-:S05]  /*2a560*/  IMAD R14, R14, R7, RZ ;  /* 0x000000070e0e7224 */ /* 0x004fca00078e02ff */
[----:B------:R-:W-:-:S04]  /*2a570*/  IADD3 R9, R14, R9, RZ ;  /* 0x000000090e097210 */ /* 0x000fc80007ffe0ff */
[----:B------:R-:W-:-:S13]  /*2a580*/  ISETP.GT.AND P6, PT, R9, R0, PT ;  /* 0x000000000900720c */ /* 0x000fda0003fc4270 */
[----:B------:R-:W-:Y:S05]  /*2a590*/  @!P6 BRA `(.L_x_5287) ;  /* 0xfffffffc0064e947 */ /* 0x000fea000383ffff */
.L_x_5282:
        /* <DEDUP_REMOVED lines=8> */
.L_x_5470:
[----:B------:R-:W-:Y:S01]  /*2a620*/  ISETP.NE.AND P0, PT, R3, RZ, PT ;  /* 0x000000ff0300720c */ /* 0x000fe20003f05270 */
[----:B------:R-:W-:-:S12]  /*2a630*/  IMAD.MOV.U32 R14, RZ, RZ, RZ ;  /* 0x000000ffff0e7224 */ /* 0x000fd800078e00ff */
[----:B------:R-:W-:Y:S05]  /*2a640*/  @!P0 BRA `(.L_x_5289) ;  /* 0x0000000000108947 */ /* 0x000fea0003800000 */
[----:B------:R-:W-:Y:S01]  /*2a650*/  UMOV UR4, 0xffffffff ;  /* 0xffffffff00047882 */ /* 0x000fe20000000000 */
[----:B------:R-:W-:Y:S02]  /*2a660*/  VIADD R12, R4, 0xffffffff ;  /* 0xffffffff040c7836 */ /* 0x000fe40000000000 */
[----:B------:R-:W-:Y:S05]  /*2a670*/  BRA.DIV UR4, `(.L_x_5290) ;  /* 0x0000005604447947 */ /* 0x000fea000b800000 */
[----:B------:R4:W0:Y:S02]  /*2a680*/  SHFL.IDX PT, R14, R2, R12, 0x1f ;  /* 0x00001f0c020e7589 */ /* 0x00082400000e0000 */
.L_x_5289:
[----:B0---4-:R-:W0:Y:S01]  /*2a690*/  LDC.64 R2, c[0x0][0xc90] ;  /* 0x00032400ff027b82 */ /* 0x011e220000000a00 */
[----:B------:R-:W-:-:S05]  /*2a6a0*/  IADD3 R19, R4, R19, RZ ;  /* 0x0000001304137210 */ /* 0x000fca0007ffe0ff */
        /* <DEDUP_REMOVED lines=26> */
[----:B------:R-:W-:-:S05]  /*2a850*/  @P0 IADD3 R2, R2, 0x1, RZ ;  /* 0x0000000102020810 */ /* 0x000fca0007ffe0ff */
[----:B------:R-:W-:Y:S01]  /*2a860*/  @!P2 IMAD.MOV R2, RZ, RZ, -R2 ;  /* 0x000000ffff02a224 */ /* 0x000fe200078e0a02 */
[----:B------:R-:W-:-:S05]  /*2a870*/  @!P1 LOP3.LUT R2, RZ, R4, RZ, 0x33, !PT ;  /* 0x00000004ff029212 */ /* 0x000fca00078e33ff */
[----:B------:R-:W-:Y:S01]  /*2a880*/  IMAD R0, R6, R2, RZ ;  /* 0x0000000206007224 */ /* 0x000fe200078e02ff */
[----:B------:R-:W-:-:S03]  /*2a890*/  IADD3 R2, -R2, RZ, RZ ;  /* 0x000000ff02027210 */ /* 0x000fc60007ffe1ff */
        /* <DEDUP_REMOVED lines=15> */
[C---:B------:R-:W-:Y:S02]  /*2a990*/  LOP3.LUT R3, R9.reuse, R6, RZ, 0x3c, !PT ;  /* 0x0000000609037212 */ /* 0x040fe400078e3cff */
[----:B------:R-:W-:Y:S01]  /*2a9a0*/  IADD3 R9, R9, R0, RZ ;  /* 0x0000000009097210 */ /* 0x000fe20007ffe0ff */
        /* <DEDUP_REMOVED lines=16> */
.L_x_5283:
[----:B------:R-:W-:Y:S01]  /*2aab0*/  UMOV UR4, URZ ;  /* 0x0000003f00047c82 */ /* 0x000fe20008000000 */
[----:B------:R-:W-:Y:S01]  /*2aac0*/  UMOV UR5, URZ ;  /* 0x0000003f00057c82 */ /* 0x000fe20008000000 */
[----:B------:R-:W-:Y:S01]  /*2aad0*/  ULDC UR6, c[0x0][0xc3c] ;  /* 0x00030f0000067ab9 */ /* 0x000fe20000000800 */
[----:B------:R-:W-:Y:S01]  /*2aae0*/  IMAD.MOV.U32 R16, RZ, RZ, R0 ;  /* 0x000000ffff107224 */ /* 0x000fe200078e0000 */
[----:B------:R-:W-:Y:S01]  /*2aaf0*/  MOV R17, UR4 ;  /* 0x0000000400117c02 */ /* 0x000fe20008000f00 */
[----:B------:R-:W-:Y:S02]  /*2ab00*/  IMAD.U32 R18, RZ, RZ, UR5 ;  /* 0x00000005ff127e24 */ /* 0x000fe4000f8e00ff */
[----:B------:R-:W-:-:S07]  /*2ab10*/  IMAD.U32 R19, RZ, RZ, UR6 ;  /* 0x00000006ff137e24 */ /* 0x000fce000f8e00ff */
.L_x_5291:
        /* <DEDUP_REMOVED lines=10> */
.L_x_5280:
[----:B------:R-:W-:Y:S02]  /*2abc0*/  ULDC UR4, c[0x0][0xc3c] ;  /* 0x00030f0000047ab9 */ /* 0x000fe40000000800 */
[----:B---3--:R-:W-:-:S13]  /*2abd0*/  ISETP.GE.AND P0, PT, R19, UR4, PT ;  /* 0x0000000413007c0c */ /* 0x008fda000bf06270 */
[----:B------:R-:W-:Y:S05]  /*2abe0*/  @!P0 BRA `(.L_x_5292) ;  /* 0xffffff9800988947 */ /* 0x000fea000383ffff */
[----:B------:R-:W-:Y:S05]  /*2abf0*/  BSYNC B8 ;  /* 0x0000000000087941 */ /* 0x000fea0003800000 */
.L_x_5173:
[----:B------:R-:W3:Y:S01]  /*2ac00*/  LDL.LU R0, [R1+0x2c] ;  /* 0x00002c0001007983 */ /* 0x000ee20000300800 */
[----:B------:R-:W-:Y:S01]  /*2ac10*/  BSSY B0, `(.L_x_5293) ;  /* 0x000000b000007945 */ /* 0x000fe20003800000 */
[----:B------:R-:W4:Y:S01]  /*2ac20*/  S2R R5, SR_CgaCtaId ;  /* 0x0000000000057919 */ /* 0x000f220000008800 */
[----:B---3--:R-:W-:-:S05]  /*2ac30*/  VIADD R0, R0, 0x1 ;  /* 0x0000000100007836 */ /* 0x008fca0000000000 */
[----:B-1----:R-:W-:-:S04]  /*2ac40*/  LEA.HI R2, R0, R0, RZ, 0x1 ;  /* 0x0000000000027211 */ /* 0x002fc800078f08ff */
[----:B------:R-:W-:Y:S02]  /*2ac50*/  LOP3.LUT R3, R2, 0xfffffffe, RZ, 0xc0, !PT ;  /* 0xfffffffe02037812 */ /* 0x000fe400078ec0ff */
[----:B------:R-:W-:Y:S02]  /*2ac60*/  MOV R2, 0x400 ;  /* 0x0000040000027802 */ /* 0x000fe40000000f00 */
[----:B------:R-:W-:Y:S02]  /*2ac70*/  IADD3 R0, R0, -R3, RZ ;  /* 0x8000000300007210 */ /* 0x000fe40007ffe0ff */
[----:B----4-:R-:W-:Y:S02]  /*2ac80*/  LEA R5, R5, R2, 0x18 ;  /* 0x0000000205057211 */ /* 0x010fe400078ec0ff */
[----:B------:R-:W-:-:S04]  /*2ac90*/  SHF.L.U32 R0, R0, 0x1f, RZ ;  /* 0x0000001f00007819 */ /* 0x000fc800000006ff */
[----:B------:R-:W1:Y:S02]  /*2aca0*/  SYNCS.PHASECHK.TRANS64.TRYWAIT P0, [R5+URZ+0x30820], R0 ;  /* 0x03082000050075a7 */ /* 0x000e64000800017f */
[----:B-1----:R-:W-:Y:S05]  /*2acb0*/  @!P0 BRA `(.L_x_5294) ;  /* 0x0000004c00d88947 */ /* 0x002fea0003800000 */
.L_x_5473:
[----:B------:R-:W-:Y:S05]  /*2acc0*/  BSYNC B0 ;  /* 0x0000000000007941 */ /* 0x000fea0003800000 */
.L_x_5293:
[----:B------:R-:W-:-:S03]  /*2acd0*/  UMOV UR4, 0xffffffff ;  /* 0xffffffff00047882 */ /* 0x000fc60000000000 */
[----:B------:R-:W-:Y:S05]  /*2ace0*/  BRA.DIV UR4, `(.L_x_5295) ;  /* 0x0000004e04e07947 */ /* 0x000fea000b800000 */
[----:B-1----:R-:W1:Y:S02]  /*2acf0*/  S2R R0, SR_TID.X ;  /* 0x0000000000007919 */ /* 0x002e640000002100 */
[----:B-1----:R-:W-:-:S04]  /*2ad00*/  SHF.R.U32.HI R0, RZ, 0x5, R0 ;  /* 0x00000005ff007819 */ /* 0x002fc80000011600 */
[----:B------:R-:W-:-:S05]  /*2ad10*/  LOP3.LUT R0, R0, 0x3, RZ, 0xc0, !PT ;  /* 0x0000000300007812 */ /* 0x000fca00078ec0ff */
[----:B------:R1:W3:Y:S02]  /*2ad20*/  SHFL.IDX PT, R14, R0, RZ, 0x1f ;  /* 0x00001fff000e7589 */ /* 0x0002e400000e0000 */
.L_x_5476:
[----:B---3--:R-:W-:-:S13]  /*2ad30*/  ISETP.NE.AND P0, PT, R14, RZ, PT ;  /* 0x000000ff0e00720c */ /* 0x008fda0003f05270 */
[----:B------:R-:W-:Y:S05]  /*2ad40*/  @P0 BRA `(.L_x_4862) ;  /* 0x0000000000900947 */ /* 0x000fea0003800000 */
[----:B------:R-:W-:-:S03]  /*2ad50*/  UMOV UR4, 0xffffffff ;  /* 0xffffffff00047882 */ /* 0x000fc60000000000 */
[----:B------:R-:W-:Y:S05]  /*2ad60*/  BRA.DIV UR4, `(.L_x_5296) ;  /* 0x0000004e04f47947 */ /* 0x000fea000b800000 */
[----:B------:R-:W-:-:S13]  /*2ad70*/  ELECT P6, URZ, PT ;  /* 0x00000000003f782f */ /* 0x000fda00038c0000 */
.L_x_5479:
        /* <DEDUP_REMOVED lines=8> */
.L_x_5297:
[C---:B------:R-:W-:Y:S01]  /*2ae00*/  IMAD R3, R26.reuse, 0x8, R5 ;  /* 0x000000081a037824 */ /* 0x040fe200078e0205 */
[----:B------:R-:W-:Y:S01]  /*2ae10*/  SHF.L.U32 R2, R29, 0x1f, RZ ;  /* 0x0000001f1d027819 */ /* 0x000fe200000006ff */
[----:B------:R-:W-:-:S03]  /*2ae20*/  VIADD R26, R26, 0x1 ;  /* 0x000000011a1a7836 */ /* 0x000fc60000000000 */
[----:B------:R-:W1:Y:S02]  /*2ae30*/  SYNCS.PHASECHK.TRANS64.TRYWAIT P1, [R3+URZ+0x30840], R2 ;  /* 0x03084002030075a7 */ /* 0x000e64000802017f */
[----:B------:R-:W-:-:S04]  /*2ae40*/  ISETP.NE.AND P2, PT, R26, 0x2, PT ;  /* 0x000000021a00780c */ /* 0x000fc80003f45270 */
[----:B------:R-:W-:Y:S01]  /*2ae50*/  SEL R0, RZ, 0x1, P2 ;  /* 0x00000001ff007807 */ /* 0x000fe20001000000 */
[----:B-1----:R-:W-:Y:S08]  /*2ae60*/  @!P1 BRA `(.L_x_5298) ;  /* 0x0000004c00d49947 */ /* 0x002ff00003800000 */
.L_x_5480:
[----:B------:R-:W-:Y:S02]  /*2ae70*/  SEL R26, R26, RZ, P2 ;  /* 0x000000ff1a1a7207 */ /* 0x000fe40001000000 */
[----:B------:R-:W-:Y:S01]  /*2ae80*/  LOP3.LUT R0, R29, R0, RZ, 0x3c, !PT ;  /* 0x000000001d007212 */ /* 0x000fe200078e3cff */
[----:B------:R-:W-:Y:S06]  /*2ae90*/  @!P0 BRA `(.L_x_5299) ;  /* 0x0000000000048947 */ /* 0x000fec0003800000 */
[----:B------:R-:W-:Y:S01]  /*2aea0*/  BPT.TRAP 0x1 ;  /* 0x000000040000795c */ /* 0x000fe20000300000 */
.L_x_5299:
[----:B------:R-:W-:Y:S02]  /*2aeb0*/  LEA R5, R26, R5, 0x3 ;  /* 0x000000051a057211 */ /* 0x000fe400078e18ff */
[----:B------:R-:W-:-:S04]  /*2aec0*/  SHF.L.U32 R0, R0, 0x1f, RZ ;  /* 0x0000001f00007819 */ /* 0x000fc800000006ff */
[----:B------:R-:W3:Y:S02]  /*2aed0*/  SYNCS.PHASECHK.TRANS64.TRYWAIT P1, [R5+URZ+0x30840], R0 ;  /* 0x03084000050075a7 */ /* 0x000ee4000802017f */
[----:B---3--:R-:W-:Y:S05]  /*2aee0*/  @!P1 BRA `(.L_x_5300) ;  /* 0x0000004c00c89947 */ /* 0x008fea0003800000 */
.L_x_5481:
[----:B------:R-:W-:Y:S05]  /*2aef0*/  @!P0 BRA `(.L_x_5301) ;  /* 0x0000000000048947 */ /* 0x000fea0003800000 */
[----:B------:R-:W-:Y:S01]  /*2af00*/  BPT.TRAP 0x1 ;  /* 0x000000040000795c */ /* 0x000fe20000300000 */
.L_x_5301:
[----:B------:R-:W4:Y:S02]  /*2af10*/  SYNCS.PHASECHK.TRANS64.TRYWAIT P1, [R3+URZ+0x30860], R2 ;  /* 0x03086002030075a7 */ /* 0x000f24000802017f */
[----:B----4-:R-:W-:Y:S05]  /*2af20*/  @!P1 BRA `(.L_x_5302) ;  /* 0x0000004c00cc9947 */ /* 0x010fea0003800000 */
.L_x_5482:
[----:B------:R-:W-:Y:S05]  /*2af30*/  @!P0 BRA `(.L_x_5303) ;  /* 0x0000000000048947 */ /* 0x000fea0003800000 */
[----:B------:R-:W-:Y:S01]  /*2af40*/  BPT.TRAP 0x1 ;  /* 0x000000040000795c */ /* 0x000fe20000300000 */
.L_x_5303:
[----:B------:R0:W0:Y:S02]  /*2af50*/  SYNCS.PHASECHK.TRANS64.TRYWAIT P0, [R5+URZ+0x30860], R0 ;  /* 0x03086000050075a7 */ /* 0x000024000800017f */
[----:B0-----:R-:W-:Y:S05]  /*2af60*/  @!P0 NANOSLEEP.SYNCS 0x989680 ;  /* 0x009896800000895d */ /* 0x001fea0003900000 */
[----:B------:R-:W0:Y:S02]  /*2af70*/  @!P0 SYNCS.PHASECHK.TRANS64 P0, [R5+URZ+0x30860], R0 ;  /* 0x03086000050085a7 */ /* 0x000e24000800007f */
[----:B0-----:R-:W-:Y:S05]  /*2af80*/  @!P0 BRA `(.L_x_5303) ;  /* 0xfffffffc00f08947 */ /* 0x001fea000383ffff */
.L_x_4862:
[----:B------:R-:W-:Y:S05]  /*2af90*/  BSYNC B9 ;  /* 0x0000000000097941 */ /* 0x000fea0003800000 */
.L_x_4859:
[----:B------:R-:W-:Y:S05]  /*2afa0*/  EXIT ;  /* 0x000000000000794d */ /* 0x000fea0003800000 */
.L_x_4888:
[----:B0-----:R0:W1:Y:S02]  /*2afb0*/  SYNCS.PHASECHK.TRANS64.TRYWAIT P5, [R87+URZ+0x30890], R88 ;  /* 0x03089058570075a7 */ /* 0x00106400080a017f */
[----:B-1----:R-:W-:Y:S05]  /*2afc0*/  @!P5 NANOSLEEP.SYNCS 0x989680 ;  /* 0x009896800000d95d */ /* 0x002fea0003900000 */
[----:B------:R-:W1:Y:S02]  /*2afd0*/  @!P5 SYNCS.PHASECHK.TRANS64 P5, [R87+URZ+0x30890], R88 ;  /* 0x030890585700d5a7 */ /* 0x000e6400080a007f */
[----:B-1----:R-:W-:Y:S05]  /*2afe0*/  @!P5 BRA `(.L_x_4888) ;  /* 0xfffffffc00f0d947 */ /* 0x002fea000383ffff */
[----:B------:R-:W-:Y:S05]  /*2aff0*/  BRA `(.L_x_5304) ;  /* 0xfffffd8800747947 */ /* 0x000fea000383ffff */
.L_x_4889:
        /* <DEDUP_REMOVED lines=8> */
.L_x_5306:
[----:B------:R-:W-:Y:S05]  /*2b080*/  BSYNC B1 ;  /* 0x0000000000017941 */ /* 0x000fea0003800000 */
.L_x_5305:
[----:B------:R-:W-:Y:S01]  /*2b090*/  IMAD.MOV.U32 R13, RZ, RZ, R119 ;  /* 0x000000ffff0d7224 */ /* 0x000fe200078e0077 */
[----:B------:R-:W-:Y:S01]  /*2b0a0*/  MOV R11, 0x1c1f ;  /* 0x00001c1f000b7802 */ /* 0x000fe20000000f00 */
[----:B------:R-:W-:Y:S02]  /*2b0b0*/  IMAD.MOV.U32 R12, RZ, RZ, RZ ;  /* 0x000000ffff0c7224 */ /* 0x000fe400078e00ff */
[----:B------:R-:W-:Y:S02]  /*2b0c0*/  IMAD.MOV.U32 R15, RZ, RZ, -0x1 ;  /* 0xffffffffff0f7424 */ /* 0x000fe400078e00ff */
[----:B------:R-:W-:-:S07]  /*2b0d0*/  IMAD.MOV.U32 R82, RZ, RZ, R14 ;  /* 0x000000ffff527224 */ /* 0x000fce00078e000e */
[----:B------:R-:W-:Y:S05]  /*2b0e0*/  WARPSYNC.COLLECTIVE R15, `(.L_x_5307) ;  /* 0x000000000f087348 */ /* 0x000fea0003c00000 */
[----:B------:R0:W1:Y:S02]  /*2b0f0*/  SHFL.IDX P6, R14, R13, R12, R11 ;  /* 0x0000000c0d0e7389 */ /* 0x00006400000c000b */
[----:B01----:R-:W-:Y:S01]  /*2b100*/  ENDCOLLECTIVE ;  /* 0x000000000000791b */ /* 0x003fe20003800000 */
.L_x_5307:
[----:B------:R-:W-:Y:S01]  /*2b110*/  IMAD.MOV.U32 R83, RZ, RZ, R14 ;  /* 0x000000ffff537224 */ /* 0x000fe200078e000e */
[----:B------:R-:W-:Y:S06]  /*2b120*/  BRA `(.L_x_5308) ;  /* 0xfffffd88003c7947 */ /* 0x000fec000383ffff */
.L_x_4914:
        /* <DEDUP_REMOVED lines=8> */
.L_x_5310:
[----:B------:R-:W-:Y:S05]  /*2b1b0*/  BSYNC B1 ;  /* 0x0000000000017941 */ /* 0x000fea0003800000 */
.L_x_5309:
        /* <DEDUP_REMOVED lines=8> */
.L_x_5311:
[----:B------:R-:W-:Y:S01]  /*2b240*/  MOV R58, R14 ;  /* 0x0000000e003a7202 */ /* 0x000fe20000000f00 */
[----:B------:R-:W-:Y:S06]  /*2b250*/  BRA `(.L_x_5312) ;  /* 0xfffffd9c00207947 */ /* 0x000fec000383ffff */
.L_x_4944:
[----:B-1----:R1:W2:Y:S02]  /*2b260*/  SYNCS.PHASECHK.TRANS64.TRYWAIT P5, [R87+URZ+0x30890], R88 ;  /* 0x03089058570075a7 */ /* 0x0022a400080a017f */
[----:B--2---:R-:W-:Y:S05]  /*2b270*/  @!P5 NANOSLEEP.SYNCS 0x989680 ;  /* 0x009896800000d95d */ /* 0x004fea0003900000 */
[----:B------:R-:W2:Y:S02]  /*2b280*/  @!P5 SYNCS.PHASECHK.TRANS64 P5, [R87+URZ+0x30890], R88 ;  /* 0x030890585700d5a7 */ /* 0x000ea400080a007f */
[----:B--2---:R-:W-:Y:S05]  /*2b290*/  @!P5 BRA `(.L_x_4944) ;  /* 0xfffffffc00f0d947 */ /* 0x004fea000383ffff */
[----:B------:R-:W-:Y:S05]  /*2b2a0*/  BRA `(.L_x_5313) ;  /* 0xfffffdb800dc7947 */ /* 0x000fea000383ffff */
.L_x_4945:
        /* <DEDUP_REMOVED lines=8> */
.L_x_5315:
[----:B------:R-:W-:Y:S05]  /*2b330*/  BSYNC B1 ;  /* 0x0000000000017941 */ /* 0x000fea0003800000 */
.L_x_5314:
        /* <DEDUP_REMOVED lines=8> */
.L_x_5316:
[----:B------:R-:W-:Y:S01]  /*2b3c0*/  IMAD.MOV.U32 R116, RZ, RZ, R14 ;  /* 0x000000ffff747224 */ /* 0x000fe200078e000e */
[----:B------:R-:W-:Y:S06]  /*2b3d0*/  BRA `(.L_x_5317) ;  /* 0xfffffdb800a87947 */ /* 0x000fec000383ffff */
.L_x_4958:
[----:B------:R-:W-:Y:S01]  /*2b3e0*/  BSSY B1, `(.L_x_5318) ;  /* 0x0000008000017945 */ /* 0x000fe20003800000 */
[----:B--234-:R-:W-:Y:S01]  /*2b3f0*/  IMAD.MOV.U32 R13, RZ, RZ, R118 ;  /* 0x000000ffff0d7224 */ /* 0x01cfe200078e0076 */
[----:B------:R-:W-:Y:S01]  /*2b400*/  MOV R12, 0x1 ;  /* 0x00000001000c7802 */ /* 0x000fe20000000f00 */
[----:B------:R-:W-:Y:S02]  /*2b410*/  IMAD.MOV.U32 R11, RZ, RZ, 0x1c1f ;  /* 0x00001c1fff0b7424 */ /* 0x000fe400078e00ff */
[----:B------:R-:W-:-:S07]  /*2b420*/  IMAD.MOV.U32 R15, RZ, RZ, -0x1 ;  /* 0xffffffffff0f7424 */ /* 0x000fce00078e00ff */
[----:B01----:R-:W-:Y:S05]  /*2b430*/  WARPSYNC.COLLECTIVE R15, `(.L_x_5319) ;  /* 0x000000000f087348 */ /* 0x003fea0003c00000 */
[----:B------:R2:W3:Y:S02]  /*2b440*/  SHFL.IDX P6, R14, R13, R12, R11 ;  /* 0x0000000c0d0e7389 */ /* 0x0004e400000c000b */
[----:B0123--:R-:W-:Y:S01]  /*2b450*/  ENDCOLLECTIVE ;  /* 0x000000000000791b */ /* 0x00ffe20003800000 */
.L_x_5319:
[----:B------:R-:W-:Y:S05]  /*2b460*/  BSYNC B1 ;  /* 0x0000000000017941 */ /* 0x000fea0003800000 */
.L_x_5318:
        /* <DEDUP_REMOVED lines=8> */
.L_x_5320:
[----:B------:R-:W-:Y:S01]  /*2b4f0*/  MOV R36, R14 ;  /* 0x0000000e00247202 */ /* 0x000fe20000000f00 */
[----:B------:R-:W-:Y:S06]  /*2b500*/  BRA `(.L_x_5321) ;  /* 0xfffffdcc00d07947 */ /* 0x000fec000383ffff */
.L_x_4971:
[----:B0-----:R0:W1:Y:S02]  /*2b510*/  SYNCS.PHASECHK.TRANS64.TRYWAIT P3, [R87+URZ+0x30890], R88 ;  /* 0x03089058570075a7 */ /* 0x001064000806017f */
[----:B-1----:R-:W-:Y:S05]  /*2b520*/  @!P3 NANOSLEEP.SYNCS 0x989680 ;  /* 0x009896800000b95d */ /* 0x002fea0003900000 */
[----:B------:R-:W1:Y:S02]  /*2b530*/  @!P3 SYNCS.PHASECHK.TRANS64 P3, [R87+URZ+0x30890], R88 ;  /* 0x030890585700b5a7 */ /* 0x000e64000806007f */
[----:B-1----:R-:W-:Y:S05]  /*2b540*/  @!P3 BRA `(.L_x_4971) ;  /* 0xfffffffc00f0b947 */ /* 0x002fea000383ffff */
[----:B------:R-:W-:Y:S05]  /*2b550*/  BRA `(.L_x_5322) ;  /* 0xfffffde400987947 */ /* 0x000fea000383ffff */
.L_x_4972:
        /* <DEDUP_REMOVED lines=8> */
.L_x_5324:
[----:B------:R-:W-:Y:S05]  /*2b5e0*/  BSYNC B1 ;  /* 0x0000000000017941 */ /* 0x000fea0003800000 */
.L_x_5323:
        /* <DEDUP_REMOVED lines=8> */
.L_x_5325:
[----:B------:R-:W-:Y:S01]  /*2b670*/  IMAD.MOV.U32 R38, RZ, RZ, R14 ;  /* 0x000000ffff267224 */ /* 0x000fe200078e000e */
[----:B------:R-:W-:Y:S06]  /*2b680*/  BRA `(.L_x_5326) ;  /* 0xfffffde400bc7947 */ /* 0x000fec000383ffff */
.L_x_4975:
        /* <DEDUP_REMOVED lines=8> */
.L_x_5328:
[----:B------:R-:W-:Y:S05]  /*2b710*/  BSYNC B1 ;  /* 0x0000000000017941 */ /* 0x000fea0003800000 */
.L_x_5327:
        /* <DEDUP_REMOVED lines=8> */
.L_x_5329:
[----:B------:R-:W-:Y:S01]  /*2b7a0*/  MOV R38, R14 ;  /* 0x0000000e00267202 */ /* 0x000fe20000000f00 */
[----:B------:R-:W-:Y:S06]  /*2b7b0*/  BRA `(.L_x_5330) ;  /* 0xfffffde800187947 */ /* 0x000fec000383ffff */
.L_x_4979:
[----:B------:R0:W0:Y:S02]  /*2b7c0*/  SYNCS.PHASECHK.TRANS64.TRYWAIT P2, [R87+URZ+0x308b0], R88 ;  /* 0x0308b058570075a7 */ /* 0x000024000804017f */
[----:B0-----:R-:W-:Y:S05]  /*2b7d0*/  @!P2 NANOSLEEP.SYNCS 0x989680 ;  /* 0x009896800000a95d */ /* 0x001fea0003900000 */
[----:B------:R-:W0:Y:S02]  /*2b7e0*/  @!P2 SYNCS.PHASECHK.TRANS64 P2, [R87+URZ+0x308b0], R88 ;  /* 0x0308b0585700a5a7 */ /* 0x000e24000804007f */
[----:B0-----:R-:W-:Y:S05]  /*2b7f0*/  @!P2 BRA `(.L_x_4979) ;  /* 0xfffffffc00f0a947 */ /* 0x001fea000383ffff */
[----:B------:R-:W-:Y:S05]  /*2b800*/  BRA `(.L_x_5331) ;  /* 0xfffffde800f07947 */ /* 0x000fea000383ffff */
.L_x_5005:
        /* <DEDUP_REMOVED lines=8> */
.L_x_5333:
[----:B------:R-:W-:Y:S05]  /*2b890*/  BSYNC B1 ;  /* 0x0000000000017941 */ /* 0x000fea0003800000 */
.L_x_5332:
        /* <DEDUP_REMOVED lines=8> */
.L_x_5334:
[----:B------:R-:W-:Y:S02]  /*2b920*/  IMAD.MOV.U32 R13, RZ, RZ, R10 ;  /* 0x000000ffff0d7224 */ /* 0x000fe400078e000a */
[----:B------:R-:W-:-:S07]  /*2b930*/  IMAD.MOV.U32 R0, RZ, RZ, R14 ;  /* 0x000000ffff007224 */ /* 0x000fce00078e000e */
[----:B------:R-:W-:Y:S05]  /*2b940*/  WARPSYNC.COLLECTIVE R15, `(.L_x_5335) ;  /* 0x000000000f087348 */ /* 0x000fea0003c00000 */
[----:B------:R0:W1:Y:S02]  /*2b950*/  SHFL.IDX P6, R14, R13, R12, R11 ;  /* 0x0000000c0d0e7389 */ /* 0x00006400000c000b */
[----:B01----:R-:W-:Y:S01]  /*2b960*/  ENDCOLLECTIVE ;  /* 0x000000000000791b */ /* 0x003fe20003800000 */
.L_x_5335:
[----:B------:R-:W-:Y:S01]  /*2b970*/  IMAD.MOV.U32 R13, RZ, RZ, R4 ;  /* 0x000000ffff0d7224 */ /* 0x000fe200078e0004 */
[----:B------:R-:W-:-:S07]  /*2b980*/  MOV R5, R14 ;  /* 0x0000000e00057202 */ /* 0x000fce0000000f00 */
[----:B------:R-:W-:Y:S05]  /*2b990*/  WARPSYNC.COLLECTIVE R15, `(.L_x_5336) ;  /* 0x000000000f087348 */ /* 0x000fea0003c00000 */
[----:B------:R0:W1:Y:S02]  /*2b9a0*/  SHFL.IDX P6, R14, R13, R12, R11 ;  /* 0x0000000c0d0e7389 */ /* 0x00006400000c000b */
[----:B01----:R-:W-:Y:S01]  /*2b9b0*/  ENDCOLLECTIVE ;  /* 0x000000000000791b */ /* 0x003fe20003800000 */
.L_x_5336:
[----:B------:R-:W-:Y:S05]  /*2b9c0*/  BRA `(.L_x_5337) ;  /* 0xfffffe00004c7947 */ /* 0x000fea000383ffff */
.L_x_5008:
        /* <DEDUP_REMOVED lines=8> */
.L_x_5339:
[----:B------:R-:W-:Y:S05]  /*2ba50*/  BSYNC B1 ;  /* 0x0000000000017941 */ /* 0x000fea0003800000 */
.L_x_5338:
        /* <DEDUP_REMOVED lines=8> */
.L_x_5340:
[----:B------:R-:W-:Y:S01]  /*2bae0*/  MOV R13, R10 ;  /* 0x0000000a000d7202 */ /* 0x000fe20000000f00 */
[----:B------:R-:W-:-:S07]  /*2baf0*/  IMAD.MOV.U32 R0, RZ, RZ, R14 ;  /* 0x000000ffff007224 */ /* 0x000fce00078e000e */
[----:B------:R-:W-:Y:S05]  /*2bb00*/  WARPSYNC.COLLECTIVE R15, `(.L_x_5341) ;  /* 0x000000000f087348 */ /* 0x000fea0003c00000 */
[----:B------:R0:W1:Y:S02]  /*2bb10*/  SHFL.IDX P6, R14, R13, R12, R11 ;  /* 0x0000000c0d0e7389 */ /* 0x00006400000c000b */
[----:B01----:R-:W-:Y:S01]  /*2bb20*/  ENDCOLLECTIVE ;  /* 0x000000000000791b */ /* 0x003fe20003800000 */
.L_x_5341:
[----:B------:R-:W-:Y:S02]  /*2bb30*/  IMAD.MOV.U32 R13, RZ, RZ, R4 ;  /* 0x000000ffff0d7224 */ /* 0x000fe400078e0004 */
[----:B------:R-:W-:-:S07]  /*2bb40*/  IMAD.MOV.U32 R5, RZ, RZ, R14 ;  /* 0x000000ffff057224 */ /* 0x000fce00078e000e */
[----:B------:R-:W-:Y:S05]  /*2bb50*/  WARPSYNC.COLLECTIVE R15, `(.L_x_5342) ;  /* 0x000000000f087348 */ /* 0x000fea0003c00000 */
[----:B------:R0:W1:Y:S02]  /*2bb60*/  SHFL.IDX P6, R14, R13, R12, R11 ;  /* 0x0000000c0d0e7389 */ /* 0x00006400000c000b */
[----:B01----:R-:W-:Y:S01]  /*2bb70*/  ENDCOLLECTIVE ;  /* 0x000000000000791b */ /* 0x003fe20003800000 */
.L_x_5342:
[----:B------:R-:W-:Y:S01]  /*2bb80*/  IMAD.MOV.U32 R4, RZ, RZ, R14 ;  /* 0x000000ffff047224 */ /* 0x000fe200078e000e */
[----:B------:R-:W-:Y:S06]  /*2bb90*/  BRA `(.L_x_5343) ;  /* 0xfffffe0400e07947 */ /* 0x000fec000383ffff */
.L_x_5012:
[----:B0-----:R0:W1:Y:S02]  /*2bba0*/  SYNCS.PHASECHK.TRANS64.TRYWAIT P0, [R2+URZ+0x30800], R5 ;  /* 0x03080005020075a7 */ /* 0x001064000800017f */
[----:B-1----:R-:W-:Y:S05]  /*2bbb0*/  @!P0 NANOSLEEP.SYNCS 0x989680 ;  /* 0x009896800000895d */ /* 0x002fea0003900000 */
[----:B------:R-:W1:Y:S02]  /*2bbc0*/  @!P0 SYNCS.PHASECHK.TRANS64 P0, [R2+URZ+0x30800], R5 ;  /* 0x03080005020085a7 */ /* 0x000e64000800007f */
[----:B-1----:R-:W-:Y:S05]  /*2bbd0*/  @!P0 BRA `(.L_x_5012) ;  /* 0xfffffffc00f08947 */ /* 0x002fea000383ffff */
[----:B------:R-:W-:Y:S05]  /*2bbe0*/  BRA `(.L_x_5344) ;  /* 0xfffffe0c00f07947 */ /* 0x000fea000383ffff */
.L_x_5036:
        /* <DEDUP_REMOVED lines=8> */
.L_x_5346:
[----:B------:R-:W-:Y:S05]  /*2bc70*/  BSYNC B1 ;  /* 0x0000000000017941 */ /* 0x000fea0003800000 */
.L_x_5345:
        /* <DEDUP_REMOVED lines=8> */
.L_x_5347:
[----:B------:R-:W-:Y:S02]  /*2bd00*/  IMAD.MOV.U32 R13, RZ, RZ, R21 ;  /* 0x000000ffff0d7224 */ /* 0x000fe400078e0015 */
[----:B------:R-:W-:-:S07]  /*2bd10*/  IMAD.MOV.U32 R0, RZ, RZ, R14 ;  /* 0x000000ffff007224 */ /* 0x000fce00078e000e */
[----:B------:R-:W-:Y:S05]  /*2bd20*/  WARPSYNC.COLLECTIVE R15, `(.L_x_5348) ;  /* 0x000000000f087348 */ /* 0x000fea0003c00000 */
[----:B------:R0:W1:Y:S02]  /*2bd30*/  SHFL.IDX P6, R14, R13, R12, R11 ;  /* 0x0000000c0d0e7389 */ /* 0x00006400000c000b */
[----:B01----:R-:W-:Y:S01]  /*2bd40*/  ENDCOLLECTIVE ;  /* 0x000000000000791b */ /* 0x003fe20003800000 */
.L_x_5348:
[----:B------:R-:W-:Y:S01]  /*2bd50*/  MOV R13, R20 ;  /* 0x00000014000d7202 */ /* 0x000fe20000000f00 */
[----:B------:R-:W-:-:S07]  /*2bd60*/  IMAD.MOV.U32 R5, RZ, RZ, R14 ;  /* 0x000000ffff057224 */ /* 0x000fce00078e000e */
[----:B------:R-:W-:Y:S05]  /*2bd70*/  WARPSYNC.COLLECTIVE R15, `(.L_x_5349) ;  /* 0x000000000f087348 */ /* 0x000fea0003c00000 */
[----:B------:R0:W1:Y:S02]  /*2bd80*/  SHFL.IDX P6, R14, R13, R12, R11 ;  /* 0x0000000c0d0e7389 */ /* 0x00006400000c000b */
[----:B01----:R-:W-:Y:S01]  /*2bd90*/  ENDCOLLECTIVE ;  /* 0x000000000000791b */ /* 0x003fe20003800000 */
.L_x_5349:
[----:B------:R-:W-:Y:S05]  /*2bda0*/  BRA `(.L_x_5350) ;  /* 0xfffffe3000c87947 */ /* 0x000fea000383ffff */
.L_x_5039:
        /* <DEDUP_REMOVED lines=8> */
.L_x_5352:
[----:B------:R-:W-:Y:S05]  /*2be30*/  BSYNC B1 ;  /* 0x0000000000017941 */ /* 0x000fea0003800000 */
.L_x_5351:
        /* <DEDUP_REMOVED lines=8> */
.L_x_5353:
[----:B------:R-:W-:Y:S02]  /*2bec0*/  IMAD.MOV.U32 R13, RZ, RZ, R21 ;  /* 0x000000ffff0d7224 */ /* 0x000fe400078e0015 */
[----:B------:R-:W-:-:S07]  /*2bed0*/  IMAD.MOV.U32 R0, RZ, RZ, R14 ;  /* 0x000000ffff007224 */ /* 0x000fce00078e000e */
[----:B------:R-:W-:Y:S05]  /*2bee0*/  WARPSYNC.COLLECTIVE R15, `(.L_x_5354) ;  /* 0x000000000f087348 */ /* 0x000fea0003c00000 */
[----:B------:R0:W1:Y:S02]  /*2bef0*/  SHFL.IDX P6, R14, R13, R12, R11 ;  /* 0x0000000c0d0e7389 */ /* 0x00006400000c000b */
[----:B01----:R-:W-:Y:S01]  /*2bf00*/  ENDCOLLECTIVE ;  /* 0x000000000000791b */ /* 0x003fe20003800000 */
.L_x_5354:
[----:B------:R-:W-:Y:S01]  /*2bf10*/  IMAD.MOV.U32 R13, RZ, RZ, R20 ;  /* 0x000000ffff0d7224 */ /* 0x000fe200078e0014 */
[----:B------:R-:W-:-:S07]  /*2bf20*/  MOV R21, R14 ;  /* 0x0000000e00157202 */ /* 0x000fce0000000f00 */
[----:B------:R-:W-:Y:S05]  /*2bf30*/  WARPSYNC.COLLECTIVE R15, `(.L_x_5355) ;  /* 0x000000000f087348 */ /* 0x000fea0003c00000 */
[----:B------:R0:W1:Y:S02]  /*2bf40*/  SHFL.IDX P6, R14, R13, R12, R11 ;  /* 0x0000000c0d0e7389 */ /* 0x00006400000c000b */
[----:B01----:R-:W-:Y:S01]  /*2bf50*/  ENDCOLLECTIVE ;  /* 0x000000000000791b */ /* 0x003fe20003800000 */
.L_x_5355:
[----:B------:R-:W-:Y:S01]  /*2bf60*/  IMAD.MOV.U32 R20, RZ, RZ, R14 ;  /* 0x000000ffff147224 */ /* 0x000fe200078e000e */
[----:B------:R-:W-:Y:S06]  /*2bf70*/  BRA `(.L_x_5356) ;  /* 0xfffffe3400e87947 */ /* 0x000fec000383ffff */
.L_x_5043:
[----:B0-----:R0:W1:Y:S02]  /*2bf80*/  SYNCS.PHASECHK.TRANS64.TRYWAIT P0, [R2+URZ+0x30800], R21 ;  /* 0x03080015020075a7 */ /* 0x001064000800017f */
[----:B-1----:R-:W-:Y:S05]  /*2bf90*/  @!P0 NANOSLEEP.SYNCS 0x989680 ;  /* 0x009896800000895d */ /* 0x002fea0003900000 */
[----:B------:R-:W1:Y:S02]  /*2bfa0*/  @!P0 SYNCS.PHASECHK.TRANS64 P0, [R2+URZ+0x30800], R21 ;  /* 0x03080015020085a7 */ /* 0x000e64000800007f */
[----:B-1----:R-:W-:Y:S05]  /*2bfb0*/  @!P0 BRA `(.L_x_5043) ;  /* 0xfffffffc00f08947 */ /* 0x002fea000383ffff */
[----:B------:R-:W-:Y:S05]  /*2bfc0*/  BRA `(.L_x_5357) ;  /* 0xfffffe3c00687947 */ /* 0x000fea000383ffff */
.L_x_5057:
[----:B---3--:R3:W0:Y:S02]  /*2bfd0*/  SYNCS.PHASECHK.TRANS64.TRYWAIT P1, [R75+URZ+0x30830], R0 ;  /* 0x030830004b0075a7 */ /* 0x008624000802017f */
[----:B0-----:R-:W-:Y:S05]  /*2bfe0*/  @!P1 NANOSLEEP.SYNCS 0x989680 ;  /* 0x009896800000995d */ /* 0x001fea0003900000 */
[----:B------:R-:W0:Y:S02]  /*2bff0*/  @!P1 SYNCS.PHASECHK.TRANS64 P1, [R75+URZ+0x30830], R0 ;  /* 0x030830004b0095a7 */ /* 0x000e24000802007f */
[----:B0-----:R-:W-:Y:S05]  /*2c000*/  @!P1 BRA `(.L_x_5057) ;  /* 0xfffffffc00f09947 */ /* 0x001fea000383ffff */
[----:B------:R-:W-:Y:S05]  /*2c010*/  BRA `(.L_x_5056) ;  /* 0xfffffe64002c7947 */ /* 0x000fea000383ffff */
.L_x_5078:
[----:B-1----:R1:W2:Y:S02]  /*2c020*/  SYNCS.PHASECHK.TRANS64.TRYWAIT P1, [R5+URZ+0x30830], R10 ;  /* 0x0308300a050075a7 */ /* 0x0022a4000802017f */
[----:B--2---:R-:W-:Y:S05]  /*2c030*/  @!P1 NANOSLEEP.SYNCS 0x989680 ;  /* 0x009896800000995d */ /* 0x004fea0003900000 */
[----:B------:R-:W2:Y:S02]  /*2c040*/  @!P1 SYNCS.PHASECHK.TRANS64 P1, [R5+URZ+0x30830], R10 ;  /* 0x0308300a050095a7 */ /* 0x000ea4000802007f */
[----:B--2---:R-:W-:Y:S05]  /*2c050*/  @!P1 BRA `(.L_x_5078) ;  /* 0xfffffffc00f09947 */ /* 0x004fea000383ffff */
[----:B------:R-:W-:Y:S05]  /*2c060*/  BRA `(.L_x_5077) ;  /* 0xfffffe9800b07947 */ /* 0x000fea000383ffff */
.L_x_5083:
[----:B-1----:R1:W2:Y:S02]  /*2c070*/  SYNCS.PHASECHK.TRANS64.TRYWAIT P1, [R13+URZ+0x30850], R6 ;  /* 0x030850060d0075a7 */ /* 0x0022a4000802017f */
[----:B--2---:R-:W-:Y:S05]  /*2c080*/  @!P1 NANOSLEEP.SYNCS 0x989680 ;  /* 0x009896800000995d */ /* 0x004fea0003900000 */
[----:B------:R-:W2:Y:S02]  /*2c090*/  @!P1 SYNCS.PHASECHK.TRANS64 P1, [R13+URZ+0x30850], R6 ;  /* 0x030850060d0095a7 */ /* 0x000ea4000802007f */
[----:B--2---:R-:W-:Y:S05]  /*2c0a0*/  @!P1 BRA `(.L_x_5083) ;  /* 0xfffffffc00f09947 */ /* 0x004fea000383ffff */
[----:B------:R-:W-:Y:S05]  /*2c0b0*/  BRA `(.L_x_5082) ;  /* 0xfffffea800707947 */ /* 0x000fea000383ffff */
.L_x_5106:
[----:B-1----:R1:W2:Y:S02]  /*2c0c0*/  SYNCS.PHASECHK.TRANS64.TRYWAIT P1, [R13+URZ+0x30830], R0 ;  /* 0x030830000d0075a7 */ /* 0x0022a4000802017f */
[----:B--2---:R-:W-:Y:S05]  /*2c0d0*/  @!P1 NANOSLEEP.SYNCS 0x989680 ;  /* 0x009896800000995d */ /* 0x004fea0003900000 */
[----:B------:R-:W2:Y:S02]  /*2c0e0*/  @!P1 SYNCS.PHASECHK.TRANS64 P1, [R13+URZ+0x30830], R0 ;  /* 0x030830000d0095a7 */ /* 0x000ea4000802007f */
[----:B--2---:R-:W-:Y:S05]  /*2c0f0*/  @!P1 BRA `(.L_x_5106) ;  /* 0xfffffffc00f09947 */ /* 0x004fea000383ffff */
[----:B------:R-:W-:Y:S05]  /*2c100*/  BRA `(.L_x_5105) ;  /* 0xfffffed800647947 */ /* 0x000fea000383ffff */
.L_x_5111:
[----:B-1----:R1:W2:Y:S02]  /*2c110*/  SYNCS.PHASECHK.TRANS64.TRYWAIT P1, [R20+URZ+0x30850], R0 ;  /* 0x03085000140075a7 */ /* 0x0022a4000802017f */
[----:B--2---:R-:W-:Y:S05]  /*2c120*/  @!P1 NANOSLEEP.SYNCS 0x989680 ;  /* 0x009896800000995d */ /* 0x004fea0003900000 */
[----:B------:R-:W2:Y:S02]  /*2c130*/  @!P1 SYNCS.PHASECHK.TRANS64 P1, [R20+URZ+0x30850], R0 ;  /* 0x03085000140095a7 */ /* 0x000ea4000802007f */
[----:B--2---:R-:W-:Y:S05]  /*2c140*/  @!P1 BRA `(.L_x_5111) ;  /* 0xfffffffc00f09947 */ /* 0x004fea000383ffff */
[----:B------:R-:W-:Y:S05]  /*2c150*/  BRA `(.L_x_5110) ;  /* 0xfffffee800247947 */ /* 0x000fea000383ffff */
.L_x_5121:
[----:B-1----:R1:W2:Y:S02]  /*2c160*/  SYNCS.PHASECHK.TRANS64.TRYWAIT P1, [R0+URZ+0x30830], R3 ;  /* 0x03083003000075a7 */ /* 0x0022a4000802017f */
[----:B--2---:R-:W-:Y:S05]  /*2c170*/  @!P1 NANOSLEEP.SYNCS 0x989680 ;  /* 0x009896800000995d */ /* 0x004fea0003900000 */
[----:B------:R-:W2:Y:S02]  /*2c180*/  @!P1 SYNCS.PHASECHK.TRANS64 P1, [R0+URZ+0x30830], R3 ;  /* 0x03083003000095a7 */ /* 0x000ea4000802007f */
[----:B--2---:R-:W-:Y:S05]  /*2c190*/  @!P1 BRA `(.L_x_5121) ;  /* 0xfffffffc00f09947 */ /* 0x004fea000383ffff */
[----:B------:R-:W-:Y:S05]  /*2c1a0*/  BRA `(.L_x_5120) ;  /* 0xffffff0000b07947 */ /* 0x000fea000383ffff */
.L_x_5126:
[----:B-1----:R1:W2:Y:S02]  /*2c1b0*/  SYNCS.PHASECHK.TRANS64.TRYWAIT P1, [R20+URZ+0x30850], R3 ;  /* 0x03085003140075a7 */ /* 0x0022a4000802017f */
[----:B--2---:R-:W-:Y:S05]  /*2c1c0*/  @!P1 NANOSLEEP.SYNCS 0x989680 ;  /* 0x009896800000995d */ /* 0x004fea0003900000 */
[----:B------:R-:W2:Y:S02]  /*2c1d0*/  @!P1 SYNCS.PHASECHK.TRANS64 P1, [R20+URZ+0x30850], R3 ;  /* 0x03085003140095a7 */ /* 0x000ea4000802007f */
[----:B--2---:R-:W-:Y:S05]  /*2c1e0*/  @!P1 BRA `(.L_x_5126) ;  /* 0xfffffffc00f09947 */ /* 0x004fea000383ffff */
[----:B------:R-:W-:Y:S05]  /*2c1f0*/  BRA `(.L_x_5125) ;  /* 0xffffff1000707947 */ /* 0x000fea000383ffff */
.L_x_5142:
[----:B-1----:R1:W2:Y:S02]  /*2c200*/  SYNCS.PHASECHK.TRANS64.TRYWAIT P1, [R9+URZ+0x30850], R4 ;  /* 0x03085004090075a7 */ /* 0x0022a4000802017f */
[----:B--2---:R-:W-:Y:S05]  /*2c210*/  @!P1 NANOSLEEP.SYNCS 0x989680 ;  /* 0x009896800000995d */ /* 0x004fea0003900000 */
[----:B------:R-:W2:Y:S02]  /*2c220*/  @!P1 SYNCS.PHASECHK.TRANS64 P1, [R9+URZ+0x30850], R4 ;  /* 0x03085004090095a7 */ /* 0x000ea4000802007f */
[----:B--2---:R-:W-:Y:S05]  /*2c230*/  @!P1 BRA `(.L_x_5142) ;  /* 0xfffffffc00f09947 */ /* 0x004fea000383ffff */
[----:B------:R-:W-:Y:S05]  /*2c240*/  BRA `(.L_x_5141) ;  /* 0xffffff4400007947 */ /* 0x000fea000383ffff */
.L_x_5187:
[----:B------:R-:W0:Y:S01]  /*2c250*/  S2R R12, SR_TID.X ;  /* 0x00000000000c7919 */ /* 0x000e220000002100 */
[----:B------:R-:W-:Y:S01]  /*2c260*/  BSSY B1, `(.L_x_5358) ;  /* 0x000000a000017945 */ /* 0x000fe20003800000 */
[----:B------:R-:W-:Y:S02]  /*2c270*/  IMAD.MOV.U32 R11, RZ, RZ, 0x1f ;  /* 0x0000001fff0b7424 */ /* 0x000fe400078e00ff */
[----:B------:R-:W-:Y:S01]  /*2c280*/  IMAD.MOV.U32 R15, RZ, RZ, -0x1 ;  /* 0xffffffffff0f7424 */ /* 0x000fe200078e00ff */
[----:B0-----:R-:W-:-:S04]  /*2c290*/  SHF.R.U32.HI R12, RZ, 0x5, R12 ;  /* 0x00000005ff0c7819 */ /* 0x001fc8000001160c */
[----:B------:R-:W-:-:S05]  /*2c2a0*/  LOP3.LUT R12, R12, 0x3, RZ, 0xc0, !PT ;  /* 0x000000030c0c7812 */ /* 0x000fca00078ec0ff */
[----:B------:R-:W-:Y:S01]  /*2c2b0*/  IMAD.MOV.U32 R13, RZ, RZ, R12 ;  /* 0x000000ffff0d7224 */ /* 0x000fe200078e000c */
[----:B------:R-:W-:-:S07]  /*2c2c0*/  MOV R12, RZ ;  /* 0x000000ff000c7202 */ /* 0x000fce0000000f00 */
[----:B------:R-:W-:Y:S05]  /*2c2d0*/  WARPSYNC.COLLECTIVE R15, `(.L_x_5359) ;  /* 0x000000000f087348 */ /* 0x000fea0003c00000 */
[----:B------:R0:W1:Y:S02]  /*2c2e0*/  SHFL.IDX P6, R14, R13, R12, R11 ;  /* 0x0000000c0d0e7389 */ /* 0x00006400000c000b */
[----:B01----:R-:W-:Y:S01]  /*2c2f0*/  ENDCOLLECTIVE ;  /* 0x000000000000791b */ /* 0x003fe20003800000 */
.L_x_5359:
[----:B------:R-:W-:Y:S05]  /*2c300*/  BSYNC B1 ;  /* 0x0000000000017941 */ /* 0x000fea0003800000 */
.L_x_5358:
[----:B------:R-:W-:Y:S05]  /*2c310*/  BRA `(.L_x_5360) ;  /* 0xffffff8c005c7947 */ /* 0x000fea000383ffff */
.L_x_5189:
[----:B------:R-:W-:Y:S01]  /*2c320*/  BSSY B1, `(.L_x_5361) ;  /* 0x0000006000017945 */ /* 0x000fe20003800000 */
[----:B------:R-:W-:-:S07]  /*2c330*/  IMAD.MOV.U32 R15, RZ, RZ, -0x1 ;  /* 0xffffffffff0f7424 */ /* 0x000fce00078e00ff */
[----:B0-----:R-:W-:Y:S05]  /*2c340*/  WARPSYNC.COLLECTIVE R15, `(.L_x_5362) ;  /* 0x000000000f0c7348 */ /* 0x001fea0003c00000 */
[----:B------:R-:W-:Y:S02]  /*2c350*/  ELECT P6, UR62, PT ;  /* 0x00000000003e782f */ /* 0x000fe400038c0000 */
[----:B------:R-:W-:Y:S01]  /*2c360*/  MOV R14, UR62 ;  /* 0x0000003e000e7c02 */ /* 0x000fe20008000f00 */
[----:B0-----:R-:W-:Y:S10]  /*2c370*/  ENDCOLLECTIVE ;  /* 0x000000000000791b */ /* 0x001ff40003800000 */
.L_x_5362:
[----:B------:R-:W-:Y:S05]  /*2c380*/  BSYNC B1 ;  /* 0x0000000000017941 */ /* 0x000fea0003800000 */
.L_x_5361:
[----:B------:R-:W-:Y:S05]  /*2c390*/  BRA `(.L_x_5188) ;  /* 0xffffff8c00547947 */ /* 0x000fea000383ffff */
.L_x_5191:
[----:B0-----:R0:W1:Y:S02]  /*2c3a0*/  SYNCS.PHASECHK.TRANS64.TRYWAIT P0, [R23+URZ+0x30820], R6 ;  /* 0x03082006170075a7 */ /* 0x001064000800017f */
[----:B-1----:R-:W-:Y:S05]  /*2c3b0*/  @!P0 NANOSLEEP.SYNCS 0x989680 ;  /* 0x009896800000895d */ /* 0x002fea0003900000 */
[----:B------:R-:W1:Y:S02]  /*2c3c0*/  @!P0 SYNCS.PHASECHK.TRANS64 P0, [R23+URZ+0x30820], R6 ;  /* 0x03082006170085a7 */ /* 0x000e64000800007f */
[----:B-1----:R-:W-:Y:S05]  /*2c3d0*/  @!P0 BRA `(.L_x_5191) ;  /* 0xfffffffc00f08947 */ /* 0x002fea000383ffff */
[----:B------:R-:W-:Y:S05]  /*2c3e0*/  BRA `(.L_x_5363) ;  /* 0xffffff8c00647947 */ /* 0x000fea000383ffff */
.L_x_5195:
[----:B-1----:R1:W2:Y:S02]  /*2c3f0*/  SYNCS.PHASECHK.TRANS64.TRYWAIT P0, [R3+URZ+0x308a0], R11 ;  /* 0x0308a00b030075a7 */ /* 0x0022a4000800017f */
[----:B--2---:R-:W-:Y:S05]  /*2c400*/  @!P0 NANOSLEEP.SYNCS 0x989680 ;  /* 0x009896800000895d */ /* 0x004fea0003900000 */
[----:B------:R-:W2:Y:S02]  /*2c410*/  @!P0 SYNCS.PHASECHK.TRANS64 P0, [R3+URZ+0x308a0], R11 ;  /* 0x0308a00b030085a7 */ /* 0x000ea4000800007f */
[----:B--2---:R-:W-:Y:S05]  /*2c420*/  @!P0 BRA `(.L_x_5195) ;  /* 0xfffffffc00f08947 */ /* 0x004fea000383ffff */
[----:B------:R-:W-:Y:S05]  /*2c430*/  BRA `(.L_x_5364) ;  /* 0xffffff8c007c7947 */ /* 0x000fea000383ffff */
.L_x_5202:
[----:B0-----:R0:W2:Y:S02]  /*2c440*/  SYNCS.PHASECHK.TRANS64.TRYWAIT P0, [R3+URZ+0x308c0], R11 ;  /* 0x0308c00b030075a7 */ /* 0x0010a4000800017f */
[----:B--2---:R-:W-:Y:S05]  /*2c450*/  @!P0 NANOSLEEP.SYNCS 0x989680 ;  /* 0x009896800000895d */ /* 0x004fea0003900000 */
[----:B------:R-:W2:Y:S02]  /*2c460*/  @!P0 SYNCS.PHASECHK.TRANS64 P0, [R3+URZ+0x308c0], R11 ;  /* 0x0308c00b030085a7 */ /* 0x000ea4000800007f */
[----:B--2---:R-:W-:Y:S05]  /*2c470*/  @!P0 BRA `(.L_x_5202) ;  /* 0xfffffffc00f08947 */ /* 0x004fea000383ffff */
[----:B------:R-:W-:Y:S05]  /*2c480*/  BRA `(.L_x_5365) ;  /* 0xffffff9000787947 */ /* 0x000fea000383ffff */
.L_x_5211:
[----:B-1----:R1:W2:Y:S02]  /*2c490*/  SYNCS.PHASECHK.TRANS64.TRYWAIT P1, [R11+URZ+0x308a0], R2 ;  /* 0x0308a0020b0075a7 */ /* 0x0022a4000802017f */
[----:B--2---:R-:W-:Y:S05]  /*2c4a0*/  @!P1 NANOSLEEP.SYNCS 0x989680 ;  /* 0x009896800000995d */ /* 0x004fea0003900000 */
[----:B------:R-:W2:Y:S02]  /*2c4b0*/  @!P1 SYNCS.PHASECHK.TRANS64 P1, [R11+URZ+0x308a0], R2 ;  /* 0x0308a0020b0095a7 */ /* 0x000ea4000802007f */
[----:B--2---:R-:W-:Y:S05]  /*2c4c0*/  @!P1 BRA `(.L_x_5211) ;  /* 0xfffffffc00f09947 */ /* 0x004fea000383ffff */
[----:B------:R-:W-:Y:S05]  /*2c4d0*/  BRA `(.L_x_5366) ;  /* 0xffffff9400ac7947 */ /* 0x000fea000383ffff */
.L_x_5218:
[----:B0-----:R0:W2:Y:S02]  /*2c4e0*/  SYNCS.PHASECHK.TRANS64.TRYWAIT P1, [R11+URZ+0x308c0], R2 ;  /* 0x0308c0020b0075a7 */ /* 0x0010a4000802017f */
[----:B--2---:R-:W-:Y:S05]  /*2c4f0*/  @!P1 NANOSLEEP.SYNCS 0x989680 ;  /* 0x009896800000995d */ /* 0x004fea0003900000 */
[----:B------:R-:W2:Y:S02]  /*2c500*/  @!P1 SYNCS.PHASECHK.TRANS64 P1, [R11+URZ+0x308c0], R2 ;  /* 0x0308c0020b0095a7 */ /* 0x000ea4000802007f */
[----:B--2---:R-:W-:Y:S05]  /*2c510*/  @!P1 BRA `(.L_x_5218) ;  /* 0xfffffffc00f09947 */ /* 0x004fea000383ffff */
[----:B------:R-:W-:Y:S05]  /*2c520*/  BRA `(.L_x_5367) ;  /* 0xffffff9800a47947 */ /* 0x000fea000383ffff */
.L_x_5241:
[----:B------:R-:W0:Y:S01]  /*2c530*/  S2R R8, SR_TID.X ;  /* 0x0000000000087919 */ /* 0x000e220000002100 */
[----:B------:R-:W-:Y:S01]  /*2c540*/  BSSY B0, `(.L_x_5368) ;  /* 0x000000a000007945 */ /* 0x000fe20003800000 */
[----:B------:R-:W-:Y:S02]  /*2c550*/  IMAD.MOV.U32 R12, RZ, RZ, RZ ;  /* 0x000000ffff0c7224 */ /* 0x000fe400078e00ff */
[----:B------:R-:W-:Y:S02]  /*2c560*/  IMAD.MOV.U32 R11, RZ, RZ, 0x1f ;  /* 0x0000001fff0b7424 */ /* 0x000fe400078e00ff */
[----:B------:R-:W-:Y:S01]  /*2c570*/  IMAD.MOV.U32 R15, RZ, RZ, -0x1 ;  /* 0xffffffffff0f7424 */ /* 0x000fe200078e00ff */
[----:B0-----:R-:W-:-:S04]  /*2c580*/  SHF.R.U32.HI R8, RZ, 0x5, R8 ;  /* 0x00000005ff087819 */ /* 0x001fc80000011608 */
[----:B------:R-:W-:-:S04]  /*2c590*/  LOP3.LUT R8, R8, 0x3, RZ, 0xc0, !PT ;  /* 0x0000000308087812 */ /* 0x000fc800078ec0ff */
[----:B------:R-:W-:-:S07]  /*2c5a0*/  MOV R13, R8 ;  /* 0x00000008000d7202 */ /* 0x000fce0000000f00 */
[----:B-----5:R-:W-:Y:S05]  /*2c5b0*/  WARPSYNC.COLLECTIVE R15, `(.L_x_5369) ;  /* 0x000000000f087348 */ /* 0x020fea0003c00000 */
[----:B------:R0:W1:Y:S02]  /*2c5c0*/  SHFL.IDX P6, R14, R13, R12, R11 ;  /* 0x0000000c0d0e7389 */ /* 0x00006400000c000b */
[----:B01---5:R-:W-:Y:S01]  /*2c5d0*/  ENDCOLLECTIVE ;  /* 0x000000000000791b */ /* 0x023fe20003800000 */
.L_x_5369:
[----:B------:R-:W-:Y:S05]  /*2c5e0*/  BSYNC B0 ;  /* 0x0000000000007941 */ /* 0x000fea0003800000 */
.L_x_5368:
[----:B------:R-:W-:Y:S05]  /*2c5f0*/  BRA `(.L_x_5370) ;  /* 0xffffffa800c87947 */ /* 0x000fea000383ffff */
.L_x_5244:
[----:B0-----:R0:W1:Y:S02]  /*2c600*/  SYNCS.PHASECHK.TRANS64.TRYWAIT P0, [R7+URZ+0x30840], R2 ;  /* 0x03084002070075a7 */ /* 0x001064000800017f */
[----:B-1----:R-:W-:Y:S05]  /*2c610*/  @!P0 NANOSLEEP.SYNCS 0x989680 ;  /* 0x009896800000895d */ /* 0x002fea0003900000 */
[----:B------:R-:W1:Y:S02]  /*2c620*/  @!P0 SYNCS.PHASECHK.TRANS64 P0, [R7+URZ+0x30840], R2 ;  /* 0x03084002070085a7 */ /* 0x000e64000800007f */
[----:B-1----:R-:W-:Y:S05]  /*2c630*/  @!P0 BRA `(.L_x_5244) ;  /* 0xfffffffc00f08947 */ /* 0x002fea000383ffff */
[----:B------:R-:W-:Y:S05]  /*2c640*/  BRA `(.L_x_5371) ;  /* 0xffffffac00247947 */ /* 0x000fea000383ffff */
.L_x_5245:
        /* <DEDUP_REMOVED lines=8> */
.L_x_5373:
[----:B------:R-:W-:Y:S05]  /*2c6d0*/  BSYNC B0 ;  /* 0x0000000000007941 */ /* 0x000fea0003800000 */
.L_x_5372:
        /* <DEDUP_REMOVED lines=9> */
.L_x_5374:
[----:B------:R-:W-:Y:S01]  /*2c770*/  MOV R13, R0 ;  /* 0x00000000000d7202 */ /* 0x000fe20000000f00 */
[----:B------:R-:W-:Y:S02]  /*2c780*/  IMAD.MOV.U32 R12, RZ, RZ, 0x1 ;  /* 0x00000001ff0c7424 */ /* 0x000fe400078e00ff */
[----:B------:R-:W-:-:S07]  /*2c790*/  IMAD.MOV.U32 R3, RZ, RZ, R14 ;  /* 0x000000ffff037224 */ /* 0x000fce00078e000e */
[----:B------:R-:W-:Y:S05]  /*2c7a0*/  WARPSYNC.COLLECTIVE R15, `(.L_x_5375) ;  /* 0x000000000f087348 */ /* 0x000fea0003c00000 */
[----:B------:R0:W1:Y:S02]  /*2c7b0*/  SHFL.IDX P6, R14, R13, R12, R11 ;  /* 0x0000000c0d0e7389 */ /* 0x00006400000c000b */
[----:B01----:R-:W-:Y:S01]  /*2c7c0*/  ENDCOLLECTIVE ;  /* 0x000000000000791b */ /* 0x003fe20003800000 */
.L_x_5375:
        /* <DEDUP_REMOVED lines=17> */
.L_x_5376:
[----:B------:R-:W-:Y:S02]  /*2c8e0*/  @P1 IMAD R8, R5, 0x2, R23 ;  /* 0x0000000205081824 */ /* 0x000fe400078e0217 */
[----:B------:R-:W-:Y:S01]  /*2c8f0*/  IMAD.MOV.U32 R13, RZ, RZ, R0 ;  /* 0x000000ffff0d7224 */ /* 0x000fe200078e0000 */
[----:B------:R-:W-:Y:S02]  /*2c900*/  MOV R12, 0x2 ;  /* 0x00000002000c7802 */ /* 0x000fe40000000f00 */
[----:B------:R-:W-:-:S07]  /*2c910*/  MOV R3, R14 ;  /* 0x0000000e00037202 */ /* 0x000fce0000000f00 */
[----:B------:R-:W-:Y:S05]  /*2c920*/  WARPSYNC.COLLECTIVE R15, `(.L_x_5377) ;  /* 0x000000000f087348 */ /* 0x000fea0003c00000 */
[----:B------:R0:W1:Y:S02]  /*2c930*/  SHFL.IDX P6, R14, R13, R12, R11 ;  /* 0x0000000c0d0e7389 */ /* 0x00006400000c000b */
[----:B01----:R-:W-:Y:S01]  /*2c940*/  ENDCOLLECTIVE ;  /* 0x000000000000791b */ /* 0x003fe20003800000 */
.L_x_5377:
        /* <DEDUP_REMOVED lines=17> */
.L_x_5378:
[----:B------:R-:W-:Y:S02]  /*2ca60*/  @P1 IMAD R8, R5, 0x2, R23 ;  /* 0x0000000205081824 */ /* 0x000fe400078e0217 */
[----:B------:R-:W-:Y:S02]  /*2ca70*/  IMAD.MOV.U32 R13, RZ, RZ, R0 ;  /* 0x000000ffff0d7224 */ /* 0x000fe400078e0000 */
[----:B------:R-:W-:Y:S02]  /*2ca80*/  IMAD.MOV.U32 R12, RZ, RZ, 0x3 ;  /* 0x00000003ff0c7424 */ /* 0x000fe400078e00ff */
[----:B------:R-:W-:-:S07]  /*2ca90*/  IMAD.MOV.U32 R3, RZ, RZ, R14 ;  /* 0x000000ffff037224 */ /* 0x000fce00078e000e */
[----:B------:R-:W-:Y:S05]  /*2caa0*/  WARPSYNC.COLLECTIVE R15, `(.L_x_5379) ;  /* 0x000000000f087348 */ /* 0x000fea0003c00000 */
[----:B------:R0:W1:Y:S02]  /*2cab0*/  SHFL.IDX P6, R14, R13, R12, R11 ;  /* 0x0000000c0d0e7389 */ /* 0x00006400000c000b */
[----:B01----:R-:W-:Y:S01]  /*2cac0*/  ENDCOLLECTIVE ;  /* 0x000000000000791b */ /* 0x003fe20003800000 */
.L_x_5379:
        /* <DEDUP_REMOVED lines=17> */
.L_x_5380:
[----:B------:R-:W-:Y:S01]  /*2cbe0*/  @P1 LEA R8, R5, R23, 0x1 ;  /* 0x0000001705081211 */ /* 0x000fe200078e08ff */
[----:B------:R-:W-:Y:S02]  /*2cbf0*/  IMAD.MOV.U32 R13, RZ, RZ, R0 ;  /* 0x000000ffff0d7224 */ /* 0x000fe400078e0000 */
[----:B------:R-:W-:Y:S02]  /*2cc00*/  IMAD.MOV.U32 R12, RZ, RZ, 0x4 ;  /* 0x00000004ff0c7424 */ /* 0x000fe400078e00ff */
[----:B------:R-:W-:-:S07]  /*2cc10*/  IMAD.MOV.U32 R3, RZ, RZ, R14 ;  /* 0x000000ffff037224 */ /* 0x000fce00078e000e */
[----:B------:R-:W-:Y:S05]  /*2cc20*/  WARPSYNC.COLLECTIVE R15, `(.L_x_5381) ;  /* 0x000000000f087348 */ /* 0x000fea0003c00000 */
[----:B------:R0:W1:Y:S02]  /*2cc30*/  SHFL.IDX P6, R14, R13, R12, R11 ;  /* 0x0000000c0d0e7389 */ /* 0x00006400000c000b */
[----:B01----:R-:W-:Y:S01]  /*2cc40*/  ENDCOLLECTIVE ;  /* 0x000000000000791b */ /* 0x003fe20003800000 */
.L_x_5381:
        /* <DEDUP_REMOVED lines=17> */
.L_x_5382:
[----:B------:R-:W-:Y:S01]  /*2cd60*/  @P1 IMAD R8, R5, 0x2, R23 ;  /* 0x0000000205081824 */ /* 0x000fe200078e0217 */
[----:B------:R-:W-:Y:S01]  /*2cd70*/  MOV R13, R0 ;  /* 0x00000000000d7202 */ /* 0x000fe20000000f00 */
[----:B------:R-:W-:Y:S02]  /*2cd80*/  IMAD.MOV.U32 R12, RZ, RZ, 0x5 ;  /* 0x00000005ff0c7424 */ /* 0x000fe400078e00ff */
[----:B------:R-:W-:-:S07]  /*2cd90*/  IMAD.MOV.U32 R3, RZ, RZ, R14 ;  /* 0x000000ffff037224 */ /* 0x000fce00078e000e */
[----:B------:R-:W-:Y:S05]  /*2cda0*/  WARPSYNC.COLLECTIVE R15, `(.L_x_5383) ;  /* 0x000000000f087348 */ /* 0x000fea0003c00000 */
[----:B------:R0:W1:Y:S02]  /*2cdb0*/  SHFL.IDX P6, R14, R13, R12, R11 ;  /* 0x0000000c0d0e7389 */ /* 0x00006400000c000b */
[----:B01----:R-:W-:Y:S01]  /*2cdc0*/  ENDCOLLECTIVE ;  /* 0x000000000000791b */ /* 0x003fe20003800000 */
.L_x_5383:
        /* <DEDUP_REMOVED lines=10> */
.L_x_5384:
        /* <DEDUP_REMOVED lines=8> */
.L_x_5250:
[----:B------:R-:W-:Y:S01]  /*2cef0*/  IMAD.MOV.U32 R13, RZ, RZ, R4 ;  /* 0x000000ffff0d7224 */ /* 0x000fe200078e0004 */
[----:B------:R-:W-:Y:S01]  /*2cf00*/  MOV R15, 0xffffffff ;  /* 0xffffffff000f7802 */ /* 0x000fe20000000f00 */
[----:B------:R-:W-:Y:S01]  /*2cf10*/  IMAD.MOV.U32 R12, RZ, RZ, RZ ;  /* 0x000000ffff0c7224 */ /* 0x000fe200078e00ff */
[----:B------:R-:W-:Y:S01]  /*2cf20*/  IADD3 R28, R9, R28, RZ ;  /* 0x0000001c091c7210 */ /* 0x000fe20007ffe0ff */
[----:B------:R-:W-:Y:S02]  /*2cf30*/  IMAD.MOV.U32 R11, RZ, RZ, 0x181f ;  /* 0x0000181fff0b7424 */ /* 0x000fe400078e00ff */
[----:B------:R-:W-:Y:S02]  /*2cf40*/  IMAD R31, R31, R7, RZ ;  /* 0x000000071f1f7224 */ /* 0x000fe400078e02ff */
[----:B------:R-:W-:-:S07]  /*2cf50*/  VIADD R6, R28, 0x10 ;  /* 0x000000101c067836 */ /* 0x000fce0000000000 */
[----:B-----5:R-:W-:Y:S05]  /*2cf60*/  WARPSYNC.COLLECTIVE R15, `(.L_x_5386) ;  /* 0x000000000f087348 */ /* 0x020fea0003c00000 */
[----:B------:R0:W1:Y:S02]  /*2cf70*/  SHFL.IDX P6, R14, R13, R12, R11 ;  /* 0x0000000c0d0e7389 */ /* 0x00006400000c000b */
[----:B01---5:R-:W-:Y:S01]  /*2cf80*/  ENDCOLLECTIVE ;  /* 0x000000000000791b */ /* 0x023fe20003800000 */
.L_x_5386:
[----:B------:R-:W-:Y:S01]  /*2cf90*/  ISETP.GE.AND P1, PT, R28, R31, PT ;  /* 0x0000001f1c00720c */ /* 0x000fe20003f26270 */
[----:B------:R-:W-:Y:S02]  /*2cfa0*/  IMAD.MOV.U32 R13, RZ, RZ, R0 ;  /* 0x000000ffff0d7224 */ /* 0x000fe400078e0000 */
[----:B------:R-:W-:-:S10]  /*2cfb0*/  IMAD.MOV.U32 R2, RZ, RZ, R14 ;  /* 0x000000ffff027224 */ /* 0x000fd400078e000e */
[----:B------:R-:W-:Y:S05]  /*2cfc0*/  WARPSYNC.COLLECTIVE R15, `(.L_x_5387) ;  /* 0x000000000f087348 */ /* 0x000fea0003c00000 */
[----:B------:R0:W1:Y:S02]  /*2cfd0*/  SHFL.IDX P6, R14, R13, R12, R11 ;  /* 0x0000000c0d0e7389 */ /* 0x00006400000c000b */
[----:B01----:R-:W-:Y:S01]  /*2cfe0*/  ENDCOLLECTIVE ;  /* 0x000000000000791b */ /* 0x003fe20003800000 */
.L_x_5387:
[----:B------:R-:W-:Y:S01]  /*2cff0*/  MOV R13, R4 ;  /* 0x00000004000d7202 */ /* 0x000fe20000000f00 */
[----:B------:R-:W-:Y:S02]  /*2d000*/  IMAD.MOV.U32 R12, RZ, RZ, 0x1 ;  /* 0x00000001ff0c7424 */ /* 0x000fe400078e00ff */
[----:B------:R-:W-:-:S07]  /*2d010*/  IMAD.MOV.U32 R3, RZ, RZ, R14 ;  /* 0x000000ffff037224 */ /* 0x000fce00078e000e */
[----:B------:R-:W-:Y:S05]  /*2d020*/  WARPSYNC.COLLECTIVE R15, `(.L_x_5388) ;  /* 0x000000000f087348 */ /* 0x000fea0003c00000 */
[----:B------:R0:W1:Y:S02]  /*2d030*/  SHFL.IDX P6, R14, R13, R12, R11 ;  /* 0x0000000c0d0e7389 */ /* 0x00006400000c000b */
[----:B01----:R-:W-:Y:S01]  /*2d040*/  ENDCOLLECTIVE ;  /* 0x000000000000791b */ /* 0x003fe20003800000 */
.L_x_5388:
        /* <DEDUP_REMOVED lines=15> */
.L_x_5389:
[----:B------:R-:W-:Y:S02]  /*2d140*/  IMAD.MOV.U32 R13, RZ, RZ, R4 ;  /* 0x000000ffff0d7224 */ /* 0x000fe400078e0004 */
[----:B------:R-:W-:Y:S01]  /*2d150*/  IMAD.MOV.U32 R12, RZ, RZ, 0x2 ;  /* 0x00000002ff0c7424 */ /* 0x000fe200078e00ff */
[----:B------:R-:W-:-:S07]  /*2d160*/  MOV R3, R14 ;  /* 0x0000000e00037202 */ /* 0x000fce0000000f00 */
[----:B------:R-:W-:Y:S05]  /*2d170*/  WARPSYNC.COLLECTIVE R15, `(.L_x_5390) ;  /* 0x000000000f087348 */ /* 0x000fea0003c00000 */
[----:B------:R0:W1:Y:S02]  /*2d180*/  SHFL.IDX P6, R14, R13, R12, R11 ;  /* 0x0000000c0d0e7389 */ /* 0x00006400000c000b */
[----:B01----:R-:W-:Y:S01]  /*2d190*/  ENDCOLLECTIVE ;  /* 0x000000000000791b */ /* 0x003fe20003800000 */
.L_x_5390:
[----:B------:R-:W-:-:S05]  /*2d1a0*/  @!P1 LEA R5, P4, R34, R3, 0x1 ;  /* 0x0000000322059211 */ /* 0x000fca00078808ff */
[----:B------:R-:W-:Y:S02]  /*2d1b0*/  @!P1 IMAD.X R6, RZ, RZ, R2, P4 ;  /* 0x000000ffff069224 */ /* 0x000fe400020e0602 */
[----:B------:R-:W-:Y:S02]  /*2d1c0*/  @!P1 IMAD.MOV.U32 R2, RZ, RZ, R5 ;  /* 0x000000ffff029224 */ /* 0x000fe400078e0005 */
[----:B------:R-:W-:Y:S01]  /*2d1d0*/  @!P1 IMAD.MOV.U32 R3, RZ, RZ, R6 ;  /* 0x000000ffff039224 */ /* 0x000fe200078e0006 */
[----:B------:R-:W-:Y:S02]  /*2d1e0*/  IADD3 R6, R28, 0x20, RZ ;  /* 0x000000201c067810 */ /* 0x000fe40007ffe0ff */
[----:B------:R-:W-:Y:S02]  /*2d1f0*/  MOV R13, R0 ;  /* 0x00000000000d7202 */ /* 0x000fe40000000f00 */
        /* <DEDUP_REMOVED lines=11> */
.L_x_5391:
[----:B------:R-:W-:Y:S02]  /*2d2b0*/  IMAD.MOV.U32 R13, RZ, RZ, R4 ;  /* 0x000000ffff0d7224 */ /* 0x000fe400078e0004 */
[----:B------:R-:W-:Y:S02]  /*2d2c0*/  IMAD.MOV.U32 R12, RZ, RZ, 0x3 ;  /* 0x00000003ff0c7424 */ /* 0x000fe400078e00ff */
[----:B------:R-:W-:-:S07]  /*2d2d0*/  IMAD.MOV.U32 R3, RZ, RZ, R14 ;  /* 0x000000ffff037224 */ /* 0x000fce00078e000e */
[----:B------:R-:W-:Y:S05]  /*2d2e0*/  WARPSYNC.COLLECTIVE R15, `(.L_x_5392) ;  /* 0x000000000f087348 */ /* 0x000fea0003c00000 */
[----:B------:R0:W1:Y:S02]  /*2d2f0*/  SHFL.IDX P6, R14, R13, R12, R11 ;  /* 0x0000000c0d0e7389 */ /* 0x00006400000c000b */
[----:B01----:R-:W-:Y:S01]  /*2d300*/  ENDCOLLECTIVE ;  /* 0x000000000000791b */ /* 0x003fe20003800000 */
.L_x_5392:
        /* <DEDUP_REMOVED lines=17> */
.L_x_5393:
[----:B------:R-:W-:Y:S01]  /*2d420*/  IMAD.MOV.U32 R13, RZ, RZ, R4 ;  /* 0x000000ffff0d7224 */ /* 0x000fe200078e0004 */
[----:B------:R-:W-:Y:S01]  /*2d430*/  MOV R12, 0x4 ;  /* 0x00000004000c7802 */ /* 0x000fe20000000f00 */
[----:B------:R-:W-:-:S07]  /*2d440*/  IMAD.MOV.U32 R3, RZ, RZ, R14 ;  /* 0x000000ffff037224 */ /* 0x000fce00078e000e */
[----:B------:R-:W-:Y:S05]  /*2d450*/  WARPSYNC.COLLECTIVE R15, `(.L_x_5394) ;  /* 0x000000000f087348 */ /* 0x000fea0003c00000 */
[----:B------:R0:W1:Y:S02]  /*2d460*/  SHFL.IDX P6, R14, R13, R12, R11 ;  /* 0x0000000c0d0e7389 */ /* 0x00006400000c000b */
[----:B01----:R-:W-:Y:S01]  /*2d470*/  ENDCOLLECTIVE ;  /* 0x000000000000791b */ /* 0x003fe20003800000 */
.L_x_5394:
[----:B------:R-:W-:-:S05]  /*2d480*/  @!P1 LEA R5, P4, R34, R3, 0x1 ;  /* 0x0000000322059211 */ /* 0x000fca00078808ff */
[----:B------:R-:W-:Y:S01]  /*2d490*/  @!P1 IMAD.X R6, RZ, RZ, R2, P4 ;  /* 0x000000ffff069224 */ /* 0x000fe200020e0602 */
[----:B------:R-:W-:-:S03]  /*2d4a0*/  @!P1 MOV R2, R5 ;  /* 0x0000000500029202 */ /* 0x000fc60000000f00 */
        /* <DEDUP_REMOVED lines=14> */
.L_x_5395:
[----:B------:R-:W-:Y:S01]  /*2d590*/  MOV R13, R4 ;  /* 0x00000004000d7202 */ /* 0x000fe20000000f00 */
[----:B------:R-:W-:Y:S02]  /*2d5a0*/  IMAD.MOV.U32 R12, RZ, RZ, 0x5 ;  /* 0x00000005ff0c7424 */ /* 0x000fe400078e00ff */
[----:B------:R-:W-:-:S07]  /*2d5b0*/  IMAD.MOV.U32 R3, RZ, RZ, R14 ;  /* 0x000000ffff037224 */ /* 0x000fce00078e000e */
[----:B------:R-:W-:Y:S05]  /*2d5c0*/  WARPSYNC.COLLECTIVE R15, `(.L_x_5396) ;  /* 0x000000000f087348 */ /* 0x000fea0003c00000 */
[----:B------:R0:W1:Y:S02]  /*2d5d0*/  SHFL.IDX P6, R14, R13, R12, R11 ;  /* 0x0000000c0d0e7389 */ /* 0x00006400000c000b */
[----:B01----:R-:W-:Y:S01]  /*2d5e0*/  ENDCOLLECTIVE ;  /* 0x000000000000791b */ /* 0x003fe20003800000 */
.L_x_5396:
[----:B------:R-:W-:-:S04]  /*2d5f0*/  @!P1 LEA R5, P4, R34, R3, 0x1 ;  /* 0x0000000322059211 */ /* 0x000fc800078808ff */
[----:B------:R-:W-:Y:S01]  /*2d600*/  @!P1 IADD3.X R6, RZ, R2, RZ, P4, !PT ;  /* 0x00000002ff069210 */ /* 0x000fe200027fe4ff */
[----:B------:R-:W-:-:S04]  /*2d610*/  @!P1 IMAD.MOV.U32 R2, RZ, RZ, R5 ;  /* 0x000000ffff029224 */ /* 0x000fc800078e0005 */
        /* <DEDUP_REMOVED lines=14> */
.L_x_5397:
[----:B------:R-:W-:Y:S02]  /*2d700*/  IMAD.MOV.U32 R13, RZ, RZ, R4 ;  /* 0x000000ffff0d7224 */ /* 0x000fe400078e0004 */
[----:B------:R-:W-:Y:S01]  /*2d710*/  IMAD.MOV.U32 R12, RZ, RZ, 0x6 ;  /* 0x00000006ff0c7424 */ /* 0x000fe200078e00ff */
[----:B------:R-:W-:-:S07]  /*2d720*/  MOV R3, R14 ;  /* 0x0000000e00037202 */ /* 0x000fce0000000f00 */
[----:B------:R-:W-:Y:S05]  /*2d730*/  WARPSYNC.COLLECTIVE R15, `(.L_x_5398) ;  /* 0x000000000f087348 */ /* 0x000fea0003c00000 */
[----:B------:R0:W1:Y:S02]  /*2d740*/  SHFL.IDX P6, R14, R13, R12, R11 ;  /* 0x0000000c0d0e7389 */ /* 0x00006400000c000b */
[----:B01----:R-:W-:Y:S01]  /*2d750*/  ENDCOLLECTIVE ;  /* 0x000000000000791b */ /* 0x003fe20003800000 */
.L_x_5398:
        /* <DEDUP_REMOVED lines=17> */
.L_x_5399:
[----:B------:R-:W-:Y:S02]  /*2d870*/  IMAD.MOV.U32 R13, RZ, RZ, R4 ;  /* 0x000000ffff0d7224 */ /* 0x000fe400078e0004 */
[----:B------:R-:W-:Y:S02]  /*2d880*/  IMAD.MOV.U32 R12, RZ, RZ, 0x7 ;  /* 0x00000007ff0c7424 */ /* 0x000fe400078e00ff */
[----:B------:R-:W-:-:S07]  /*2d890*/  IMAD.MOV.U32 R3, RZ, RZ, R14 ;  /* 0x000000ffff037224 */ /* 0x000fce00078e000e */
[----:B------:R-:W-:Y:S05]  /*2d8a0*/  WARPSYNC.COLLECTIVE R15, `(.L_x_5400) ;  /* 0x000000000f087348 */ /* 0x000fea0003c00000 */
[----:B------:R0:W1:Y:S02]  /*2d8b0*/  SHFL.IDX P6, R14, R13, R12, R11 ;  /* 0x0000000c0d0e7389 */ /* 0x00006400000c000b */
[----:B01----:R-:W-:Y:S01]  /*2d8c0*/  ENDCOLLECTIVE ;  /* 0x000000000000791b */ /* 0x003fe20003800000 */
.L_x_5400:
[----:B------:R-:W-:-:S05]  /*2d8d0*/  @!P1 LEA R5, P4, R34, R3, 0x1 ;  /* 0x0000000322059211 */ /* 0x000fca00078808ff */
[----:B------:R-:W-:Y:S02]  /*2d8e0*/  @!P1 IMAD.X R6, RZ, RZ, R2, P4 ;  /* 0x000000ffff069224 */ /* 0x000fe400020e0602 */
[----:B------:R-:W-:-:S03]  /*2d8f0*/  @!P1 IMAD.MOV.U32 R2, RZ, RZ, R5 ;  /* 0x000000ffff029224 */ /* 0x000fc600078e0005 */
[----:B------:R-:W-:Y:S02]  /*2d900*/  @!P1 MOV R3, R6 ;  /* 0x0000000600039202 */ /* 0x000fe40000000f00 */
[----:B------:R-:W-:-:S03]  /*2d910*/  MOV R13, R0 ;  /* 0x00000000000d7202 */ /* 0x000fc60000000f00 */
        /* <DEDUP_REMOVED lines=10> */
.L_x_5401:
[----:B------:R-:W-:Y:S05]  /*2d9c0*/  BRA `(.L_x_5402) ;  /* 0xffffffa800cc7947 */ /* 0x000fea000383ffff */
.L_x_5255:
[----:B0-----:R0:W1:Y:S02]  /*2d9d0*/  SYNCS.PHASECHK.TRANS64.TRYWAIT P0, [R23+URZ+0x30820], R0 ;  /* 0x03082000170075a7 */ /* 0x001064000800017f */
[----:B-1----:R-:W-:Y:S05]  /*2d9e0*/  @!P0 NANOSLEEP.SYNCS 0x989680 ;  /* 0x009896800000895d */ /* 0x002fea0003900000 */
[----:B------:R-:W1:Y:S02]  /*2d9f0*/  @!P0 SYNCS.PHASECHK.TRANS64 P0, [R23+URZ+0x30820], R0 ;  /* 0x03082000170085a7 */ /* 0x000e64000800007f */
[----:B-1----:R-:W-:Y:S05]  /*2da00*/  @!P0 BRA `(.L_x_5255) ;  /* 0xfffffffc00f08947 */ /* 0x002fea000383ffff */
[----:B------:R-:W-:Y:S05]  /*2da10*/  BRA `(.L_x_5403) ;  /* 0xffffffac00447947 */ /* 0x000fea000383ffff */
.L_x_5260:
[----:B0-----:R0:W1:Y:S02]  /*2da20*/  SYNCS.PHASECHK.TRANS64.TRYWAIT P0, [R7+URZ+0x30840], R2 ;  /* 0x03084002070075a7 */ /* 0x001064000800017f */
[----:B-1----:R-:W-:Y:S05]  /*2da30*/  @!P0 NANOSLEEP.SYNCS 0x989680 ;  /* 0x009896800000895d */ /* 0x002fea0003900000 */
[----:B------:R-:W1:Y:S02]  /*2da40*/  @!P0 SYNCS.PHASECHK.TRANS64 P0, [R7+URZ+0x30840], R2 ;  /* 0x03084002070085a7 */ /* 0x000e64000800007f */
[----:B-1----:R-:W-:Y:S05]  /*2da50*/  @!P0 BRA `(.L_x_5260) ;  /* 0xfffffffc00f08947 */ /* 0x002fea000383ffff */
[----:B------:R-:W-:Y:S05]  /*2da60*/  BRA `(.L_x_5404) ;  /* 0xffffffb0001c7947 */ /* 0x000fea000383ffff */
.L_x_5261:
        /* <DEDUP_REMOVED lines=8> */
.L_x_5406:
[----:B------:R-:W-:Y:S05]  /*2daf0*/  BSYNC B1 ;  /* 0x0000000000017941 */ /* 0x000fea0003800000 */
.L_x_5405:
        /* <DEDUP_REMOVED lines=11> */
.L_x_5407:
[----:B------:R-:W-:Y:S01]  /*2dbb0*/  IMAD R5, R5, 0x2, R23 ;  /* 0x0000000205057824 */ /* 0x000fe200078e0217 */
[----:B------:R-:W-:Y:S01]  /*2dbc0*/  LOP3.LUT P1, RZ, R22, 0x4, RZ, 0xc0, !PT ;  /* 0x0000000416ff7812 */ /* 0x000fe2000782c0ff */
[----:B------:R-:W-:Y:S02]  /*2dbd0*/  IMAD.MOV.U32 R13, RZ, RZ, R6 ;  /* 0x000000ffff0d7224 */ /* 0x000fe400078e0006 */
[----:B------:R-:W-:Y:S02]  /*2dbe0*/  IMAD.MOV.U32 R12, RZ, RZ, 0x1 ;  /* 0x00000001ff0c7424 */ /* 0x000fe400078e00ff */
[----:B------:R-:W-:-:S08]  /*2dbf0*/  IMAD.MOV.U32 R2, RZ, RZ, R14 ;  /* 0x000000ffff027224 */ /* 0x000fd000078e000e */
[----:B------:R-:W-:Y:S05]  /*2dc00*/  WARPSYNC.COLLECTIVE R15, `(.L_x_5408) ;  /* 0x000000000f087348 */ /* 0x000fea0003c00000 */
[----:B------:R0:W1:Y:S02]  /*2dc10*/  SHFL.IDX P6, R14, R13, R12, R11 ;  /* 0x0000000c0d0e7389 */ /* 0x00006400000c000b */
[----:B01----:R-:W-:Y:S01]  /*2dc20*/  ENDCOLLECTIVE ;  /* 0x000000000000791b */ /* 0x003fe20003800000 */
.L_x_5408:
[----:B------:R-:W-:-:S04]  /*2dc30*/  IADD3 R2, P0, R2, R4, RZ ;  /* 0x0000000402027210 */ /* 0x000fc80007f1e0ff */
[----:B------:R-:W-:-:S05]  /*2dc40*/  IADD3.X R3, RZ, R3, RZ, P0, !PT ;  /* 0x00000003ff037210 */ /* 0x000fca00007fe4ff */
[----:B------:R-:W-:Y:S01]  /*2dc50*/  @!PT LDS RZ, [RZ] ;  /* 0x00000000fffff984 */ /* 0x000fe20000000800 */
[----:B------:R-:W-:Y:S01]  /*2dc60*/  @!PT LDS RZ, [RZ] ;  /* 0x00000000fffff984 */ /* 0x000fe20000000800 */
[----:B------:R-:W-:Y:S01]  /*2dc70*/  @!PT LDS RZ, [RZ] ;  /* 0x00000000fffff984 */ /* 0x000fe20000000800 */
[----:B------:R-:W-:Y:S01]  /*2dc80*/  LDGSTS.E.BYPASS.LTC128B.128 [R5+0x1e400], desc[UR60][R2.64], !P1 ;  /* 0x1e40000002057fae */ /* 0x000fe2000c901d7c */
[----:B------:R-:W-:-:S03]  /*2dc90*/  IMAD.MOV.U32 R13, RZ, RZ, R8 ;  /* 0x000000ffff0d7224 */ /* 0x000fc600078e0008 */
[----:B------:R-:W-:Y:S04]  /*2dca0*/  LDGSTS.E.BYPASS.LTC128B.128 [R5+0x21400], desc[UR60][R2.64+0x80], !P5 ;  /* 0x2140008002057fae */ /* 0x000fe8000e901d7c */
[----:B------:R0:W-:Y:S02]  /*2dcb0*/  LDGSTS.E.BYPASS.LTC128B.128 [R5+0x24400], desc[UR60][R2.64+0x100], !P4 ;  /* 0x2440010002057fae */ /* 0x0001e4000e101d7c */
[----:B0-----:R-:W-:-:S07]  /*2dcc0*/  MOV R3, R14 ;  /* 0x0000000e00037202 */ /* 0x001fce0000000f00 */
[----:B------:R-:W-:Y:S05]  /*2dcd0*/  WARPSYNC.COLLECTIVE R15, `(.L_x_5409) ;  /* 0x000000000f087348 */ /* 0x000fea0003c00000 */
[----:B------:R0:W1:Y:S02]  /*2dce0*/  SHFL.IDX P6, R14, R13, R12, R11 ;  /* 0x0000000c0d0e7389 */ /* 0x00006400000c000b */
[----:B01----:R-:W-:Y:S01]  /*2dcf0*/  ENDCOLLECTIVE ;  /* 0x000000000000791b */ /* 0x003fe20003800000 */
.L_x_5409:
[----:B------:R-:W-:Y:S01]  /*2dd00*/  MOV R13, R6 ;  /* 0x00000006000d7202 */ /* 0x000fe20000000f00 */
[----:B------:R-:W-:Y:S02]  /*2dd10*/  IMAD.MOV.U32 R12, RZ, RZ, 0x2 ;  /* 0x00000002ff0c7424 */ /* 0x000fe400078e00ff */
[----:B------:R-:W-:-:S07]  /*2dd20*/  IMAD.MOV.U32 R2, RZ, RZ, R14 ;  /* 0x000000ffff027224 */ /* 0x000fce00078e000e */
[----:B------:R-:W-:Y:S05]  /*2dd30*/  WARPSYNC.COLLECTIVE R15, `(.L_x_5410) ;  /* 0x000000000f087348 */ /* 0x000fea0003c00000 */
[----:B------:R0:W1:Y:S02]  /*2dd40*/  SHFL.IDX P6, R14, R13, R12, R11 ;  /* 0x0000000c0d0e7389 */ /* 0x00006400000c000b */
[----:B01----:R-:W-:Y:S01]  /*2dd50*/  ENDCOLLECTIVE ;  /* 0x000000000000791b */ /* 0x003fe20003800000 */
.L_x_5410:
        /* <DEDUP_REMOVED lines=13> */
.L_x_5411:
[----:B------:R-:W-:Y:S02]  /*2de30*/  IMAD.MOV.U32 R13, RZ, RZ, R6 ;  /* 0x000000ffff0d7224 */ /* 0x000fe400078e0006 */
[----:B------:R-:W-:Y:S01]  /*2de40*/  IMAD.MOV.U32 R12, RZ, RZ, 0x3 ;  /* 0x00000003ff0c7424 */ /* 0x000fe200078e00ff */
[----:B------:R-:W-:-:S07]  /*2de50*/  MOV R2, R14 ;  /* 0x0000000e00027202 */ /* 0x000fce0000000f00 */
[----:B------:R-:W-:Y:S05]  /*2de60*/  WARPSYNC.COLLECTIVE R15, `(.L_x_5412) ;  /* 0x000000000f087348 */ /* 0x000fea0003c00000 */
[----:B------:R0:W1:Y:S02]  /*2de70*/  SHFL.IDX P6, R14, R13, R12, R11 ;  /* 0x0000000c0d0e7389 */ /* 0x00006400000c000b */
[----:B01----:R-:W-:Y:S01]  /*2de80*/  ENDCOLLECTIVE ;  /* 0x000000000000791b */ /* 0x003fe20003800000 */
.L_x_5412:
        /* <DEDUP_REMOVED lines=13> */
.L_x_5413:
[----:B------:R-:W-:Y:S01]  /*2df60*/  MOV R13, R6 ;  /* 0x00000006000d7202 */ /* 0x000fe20000000f00 */
[----:B------:R-:W-:Y:S02]  /*2df70*/  IMAD.MOV.U32 R12, RZ, RZ, 0x4 ;  /* 0x00000004ff0c7424 */ /* 0x000fe400078e00ff */
[----:B------:R-:W-:-:S07]  /*2df80*/  IMAD.MOV.U32 R2, RZ, RZ, R14 ;  /* 0x000000ffff027224 */ /* 0x000fce00078e000e */
[----:B------:R-:W-:Y:S05]  /*2df90*/  WARPSYNC.COLLECTIVE R15, `(.L_x_5414) ;  /* 0x000000000f087348 */ /* 0x000fea0003c00000 */
[----:B------:R0:W1:Y:S02]  /*2dfa0*/  SHFL.IDX P6, R14, R13, R12, R11 ;  /* 0x0000000c0d0e7389 */ /* 0x00006400000c000b */
[----:B01----:R-:W-:Y:S01]  /*2dfb0*/  ENDCOLLECTIVE ;  /* 0x000000000000791b */ /* 0x003fe20003800000 */
.L_x_5414:
        /* <DEDUP_REMOVED lines=13> */
.L_x_5415:
[----:B------:R-:W-:Y:S02]  /*2e090*/  IMAD.MOV.U32 R13, RZ, RZ, R6 ;  /* 0x000000ffff0d7224 */ /* 0x000fe400078e0006 */
[----:B------:R-:W-:Y:S01]  /*2e0a0*/  IMAD.MOV.U32 R12, RZ, RZ, 0x5 ;  /* 0x00000005ff0c7424 */ /* 0x000fe200078e00ff */
[----:B------:R-:W-:-:S07]  /*2e0b0*/  MOV R2, R14 ;  /* 0x0000000e00027202 */ /* 0x000fce0000000f00 */
[----:B------:R-:W-:Y:S05]  /*2e0c0*/  WARPSYNC.COLLECTIVE R15, `(.L_x_5416) ;  /* 0x000000000f087348 */ /* 0x000fea0003c00000 */
[----:B------:R0:W1:Y:S02]  /*2e0d0*/  SHFL.IDX P6, R14, R13, R12, R11 ;  /* 0x0000000c0d0e7389 */ /* 0x00006400000c000b */
[----:B01----:R-:W-:Y:S01]  /*2e0e0*/  ENDCOLLECTIVE ;  /* 0x000000000000791b */ /* 0x003fe20003800000 */
.L_x_5416:
[----:B------:R-:W-:-:S05]  /*2e0f0*/  IADD3 R2, P0, R2, R4, RZ ;  /* 0x0000000402027210 */ /* 0x000fca0007f1e0ff */
[----:B------:R-:W-:-:S05]  /*2e100*/  IMAD.X R3, RZ, RZ, R35, P0 ;  /* 0x000000ffff037224 */ /* 0x000fca00000e0623 */
[----:B------:R-:W-:Y:S01]  /*2e110*/  @!PT LDS RZ, [RZ] ;  /* 0x00000000fffff984 */ /* 0x000fe20000000800 */
[----:B------:R-:W-:Y:S01]  /*2e120*/  @!PT LDS RZ, [RZ] ;  /* 0x00000000fffff984 */ /* 0x000fe20000000800 */
[----:B------:R-:W-:Y:S01]  /*2e130*/  @!PT LDS RZ, [RZ] ;  /* 0x00000000fffff984 */ /* 0x000fe20000000800 */
[----:B------:R0:W-:Y:S01]  /*2e140*/  LDGSTS.E.BYPASS.LTC128B.128 [R5+0x20400], desc[UR60][R2.64], !P1 ;  /* 0x2040000002057fae */ /* 0x0001e2000c901d7c */
[----:B------:R-:W-:Y:S01]  /*2e150*/  LOP3.LUT P1, RZ, R22, 0x200000, RZ, 0xc0, !PT ;  /* 0x0020000016ff7812 */ /* 0x000fe2000782c0ff */
[----:B------:R-:W-:Y:S02]  /*2e160*/  IMAD.MOV.U32 R13, RZ, RZ, R8 ;  /* 0x000000ffff0d7224 */ /* 0x000fe400078e0008 */
[----:B------:R0:W-:Y:S04]  /*2e170*/  LDGSTS.E.BYPASS.LTC128B.128 [R5+0x23400], desc[UR60][R2.64+0x80], !P5 ;  /* 0x2340008002057fae */ /* 0x0001e8000e901d7c */
[----:B------:R0:W-:Y:S01]  /*2e180*/  LDGSTS.E.BYPASS.LTC128B.128 [R5+0x26400], desc[UR60][R2.64+0x100], !P4 ;  /* 0x2640010002057fae */ /* 0x0001e2000e101d7c */
[----:B------:R-:W-:-:S07]  /*2e190*/  MOV R35, R14 ;  /* 0x0000000e00237202 */ /* 0x000fce0000000f00 */
[----:B0-----:R-:W-:Y:S05]  /*2e1a0*/  WARPSYNC.COLLECTIVE R15, `(.L_x_5417) ;  /* 0x000000000f087348 */ /* 0x001fea0003c00000 */
[----:B------:R1:W2:Y:S02]  /*2e1b0*/  SHFL.IDX P6, R14, R13, R12, R11 ;  /* 0x0000000c0d0e7389 */ /* 0x0002a400000c000b */
[----:B012---:R-:W-:Y:S01]  /*2e1c0*/  ENDCOLLECTIVE ;  /* 0x000000000000791b */ /* 0x007fe20003800000 */
.L_x_5417:
[----:B------:R-:W-:Y:S01]  /*2e1d0*/  IMAD.MOV.U32 R2, RZ, RZ, R14 ;  /* 0x000000ffff027224 */ /* 0x000fe200078e000e */
[----:B------:R-:W-:Y:S06]  /*2e1e0*/  BRA `(.L_x_5418) ;  /* 0xffffffac00487947 */ /* 0x000fec000383ffff */
.L_x_5266:
[----:B0-----:R0:W1:Y:S02]  /*2e1f0*/  SYNCS.PHASECHK.TRANS64.TRYWAIT P0, [R6+URZ+0x30860], R2 ;  /* 0x03086002060075a7 */ /* 0x001064000800017f */
[----:B-1----:R-:W-:Y:S05]  /*2e200*/  @!P0 NANOSLEEP.SYNCS 0x989680 ;  /* 0x009896800000895d */ /* 0x002fea0003900000 */
[----:B------:R-:W1:Y:S02]  /*2e210*/  @!P0 SYNCS.PHASECHK.TRANS64 P0, [R6+URZ+0x30860], R2 ;  /* 0x03086002060085a7 */ /* 0x000e64000800007f */
[----:B-1----:R-:W-:Y:S05]  /*2e220*/  @!P0 BRA `(.L_x_5266) ;  /* 0xfffffffc00f08947 */ /* 0x002fea000383ffff */
[----:B------:R-:W-:Y:S05]  /*2e230*/  BRA `(.L_x_5419) ;  /* 0xffffffac00a87947 */ /* 0x000fea000383ffff */
.L_x_5267:
        /* <DEDUP_REMOVED lines=8> */
.L_x_5421:
[----:B------:R-:W-:Y:S05]  /*2e2c0*/  BSYNC B1 ;  /* 0x0000000000017941 */ /* 0x000fea0003800000 */
.L_x_5420:
[----:B------:R-:W-:Y:S01]  /*2e2d0*/  MOV R13, R17 ;  /* 0x00000011000d7202 */ /* 0x000fe20000000f00 */
        /* <DEDUP_REMOVED lines=8> */
.L_x_5422:
[----:B------:R-:W-:Y:S01]  /*2e360*/  IMAD.MOV.U32 R13, RZ, RZ, R24 ;  /* 0x000000ffff0d7224 */ /* 0x000fe200078e0018 */
[----:B------:R-:W-:Y:S02]  /*2e370*/  MOV R12, 0x1 ;  /* 0x00000001000c7802 */ /* 0x000fe40000000f00 */
[----:B------:R-:W-:-:S07]  /*2e380*/  MOV R2, R14 ;  /* 0x0000000e00027202 */ /* 0x000fce0000000f00 */
[----:B------:R-:W-:Y:S05]  /*2e390*/  WARPSYNC.COLLECTIVE R15, `(.L_x_5423) ;  /* 0x000000000f087348 */ /* 0x000fea0003c00000 */
[----:B------:R0:W1:Y:S02]  /*2e3a0*/  SHFL.IDX P6, R14, R13, R12, R11 ;  /* 0x0000000c0d0e7389 */ /* 0x00006400000c000b */
[----:B01----:R-:W-:Y:S01]  /*2e3b0*/  ENDCOLLECTIVE ;  /* 0x000000000000791b */ /* 0x003fe20003800000 */
.L_x_5423:
        /* <DEDUP_REMOVED lines=16> */
.L_x_5424:
[----:B------:R-:W-:Y:S02]  /*2e4c0*/  IMAD.MOV.U32 R13, RZ, RZ, R24 ;  /* 0x000000ffff0d7224 */ /* 0x000fe400078e0018 */
[----:B------:R-:W-:Y:S02]  /*2e4d0*/  IMAD.MOV.U32 R12, RZ, RZ, 0x2 ;  /* 0x00000002ff0c7424 */ /* 0x000fe400078e00ff */
[----:B------:R-:W-:-:S07]  /*2e4e0*/  IMAD.MOV.U32 R2, RZ, RZ, R14 ;  /* 0x000000ffff027224 */ /* 0x000fce00078e000e */
[----:B------:R-:W-:Y:S05]  /*2e4f0*/  WARPSYNC.COLLECTIVE R15, `(.L_x_5425) ;  /* 0x000000000f087348 */ /* 0x000fea0003c00000 */
[----:B------:R0:W1:Y:S02]  /*2e500*/  SHFL.IDX P6, R14, R13, R12, R11 ;  /* 0x0000000c0d0e7389 */ /* 0x00006400000c000b */
[----:B01----:R-:W-:Y:S01]  /*2e510*/  ENDCOLLECTIVE ;  /* 0x000000000000791b */ /* 0x003fe20003800000 */
.L_x_5425:
[----:B------:R-:W-:-:S04]  /*2e520*/  IADD3 R2, P0, R2, R4, RZ ;  /* 0x0000000402027210 */ /* 0x000fc80007f1e0ff */
[----:B------:R-:W-:Y:S02]  /*2e530*/  IADD3.X R3, RZ, R3, RZ, P0, !PT ;  /* 0x00000003ff037210 */ /* 0x000fe400007fe4ff */
        /* <DEDUP_REMOVED lines=14> */
.L_x_5426:
[----:B------:R-:W-:Y:S01]  /*2e620*/  IMAD.MOV.U32 R13, RZ, RZ, R24 ;  /* 0x000000ffff0d7224 */ /* 0x000fe200078e0018 */
[----:B------:R-:W-:Y:S01]  /*2e630*/  MOV R12, 0x3 ;  /* 0x00000003000c7802 */ /* 0x000fe20000000f00 */
[----:B------:R-:W-:-:S07]  /*2e640*/  IMAD.MOV.U32 R2, RZ, RZ, R14 ;  /* 0x000000ffff027224 */ /* 0x000fce00078e000e */
[----:B------:R-:W-:Y:S05]  /*2e650*/  WARPSYNC.COLLECTIVE R15, `(.L_x_5427) ;  /* 0x000000000f087348 */ /* 0x000fea0003c00000 */
[----:B------:R0:W1:Y:S02]  /*2e660*/  SHFL.IDX P6, R14, R13, R12, R11 ;  /* 0x0000000c0d0e7389 */ /* 0x00006400000c000b */
[----:B01----:R-:W-:Y:S01]  /*2e670*/  ENDCOLLECTIVE ;  /* 0x000000000000791b */ /* 0x003fe20003800000 */
.L_x_5427:
        /* <DEDUP_REMOVED lines=16> */
.L_x_5428:
[----:B------:R-:W-:Y:S02]  /*2e780*/  IMAD.MOV.U32 R13, RZ, RZ, R24 ;  /* 0x000000ffff0d7224 */ /* 0x000fe400078e0018 */
[----:B------:R-:W-:Y:S02]  /*2e790*/  IMAD.MOV.U32 R12, RZ, RZ, 0x4 ;  /* 0x00000004ff0c7424 */ /* 0x000fe400078e00ff */
[----:B------:R-:W-:-:S07]  /*2e7a0*/  IMAD.MOV.U32 R2, RZ, RZ, R14 ;  /* 0x000000ffff027224 */ /* 0x000fce00078e000e */
[----:B------:R-:W-:Y:S05]  /*2e7b0*/  WARPSYNC.COLLECTIVE R15, `(.L_x_5429) ;  /* 0x000000000f087348 */ /* 0x000fea0003c00000 */
[----:B------:R0:W1:Y:S02]  /*2e7c0*/  SHFL.IDX P6, R14, R13, R12, R11 ;  /* 0x0000000c0d0e7389 */ /* 0x00006400000c000b */
[----:B01----:R-:W-:Y:S01]  /*2e7d0*/  ENDCOLLECTIVE ;  /* 0x000000000000791b */ /* 0x003fe20003800000 */
.L_x_5429:
        /* <DEDUP_REMOVED lines=16> */
.L_x_5430:
[----:B------:R-:W-:Y:S01]  /*2e8e0*/  IMAD.MOV.U32 R13, RZ, RZ, R24 ;  /* 0x000000ffff0d7224 */ /* 0x000fe200078e0018 */
[----:B------:R-:W-:Y:S01]  /*2e8f0*/  MOV R12, 0x5 ;  /* 0x00000005000c7802 */ /* 0x000fe20000000f00 */
[----:B------:R-:W-:-:S07]  /*2e900*/  IMAD.MOV.U32 R2, RZ, RZ, R14 ;  /* 0x000000ffff027224 */ /* 0x000fce00078e000e */
[----:B------:R-:W-:Y:S05]  /*2e910*/  WARPSYNC.COLLECTIVE R15, `(.L_x_5431) ;  /* 0x000000000f087348 */ /* 0x000fea0003c00000 */
[----:B------:R0:W1:Y:S02]  /*2e920*/  SHFL.IDX P6, R14, R13, R12, R11 ;  /* 0x0000000c0d0e7389 */ /* 0x00006400000c000b */
[----:B01----:R-:W-:Y:S01]  /*2e930*/  ENDCOLLECTIVE ;  /* 0x000000000000791b */ /* 0x003fe20003800000 */
.L_x_5431:
        /* <DEDUP_REMOVED lines=13> */
.L_x_5432:
        /* <DEDUP_REMOVED lines=8> */
.L_x_5275:
[----:B0-----:R0:W1:Y:S02]  /*2ea90*/  SYNCS.PHASECHK.TRANS64.TRYWAIT P0, [R0+URZ+0x30860], R3 ;  /* 0x03086003000075a7 */ /* 0x001064000800017f */
[----:B-1----:R-:W-:Y:S05]  /*2eaa0*/  @!P0 NANOSLEEP.SYNCS 0x989680 ;  /* 0x009896800000895d */ /* 0x002fea0003900000 */
[----:B------:R-:W1:Y:S02]  /*2eab0*/  @!P0 SYNCS.PHASECHK.TRANS64 P0, [R0+URZ+0x30860], R3 ;  /* 0x03086003000085a7 */ /* 0x000e64000800007f */
[----:B-1----:R-:W-:Y:S05]  /*2eac0*/  @!P0 BRA `(.L_x_5275) ;  /* 0xfffffffc00f08947 */ /* 0x002fea000383ffff */
[----:B------:R-:W-:Y:S05]  /*2ead0*/  BRA `(.L_x_5434) ;  /* 0xffffffac00bc7947 */ /* 0x000fea000383ffff */
.L_x_5276:
        /* <DEDUP_REMOVED lines=8> */
.L_x_5436:
[----:B------:R-:W-:Y:S05]  /*2eb60*/  BSYNC B0 ;  /* 0x0000000000007941 */ /* 0x000fea0003800000 */
.L_x_5435:
        /* <DEDUP_REMOVED lines=10> */
.L_x_5437:
        /* <DEDUP_REMOVED lines=13> */
.L_x_5438:
        /* <DEDUP_REMOVED lines=13> */
.L_x_5439:
[----:B------:R-:W-:Y:S02]  /*2edb0*/  IMAD.MOV.U32 R13, RZ, RZ, R24 ;  /* 0x000000ffff0d7224 */ /* 0x000fe400078e0018 */
[----:B------:R-:W-:Y:S01]  /*2edc0*/  IMAD.MOV.U32 R12, RZ, RZ, 0x2 ;  /* 0x00000002ff0c7424 */ /* 0x000fe200078e00ff */
[----:B------:R-:W-:-:S13]  /*2edd0*/  IADD3 R2, P4, R14, R5, RZ ;  /* 0x000000050e027210 */ /* 0x000fda0007f9e0ff */
[----:B------:R-:W-:Y:S05]  /*2ede0*/  WARPSYNC.COLLECTIVE R15, `(.L_x_5440) ;  /* 0x000000000f087348 */ /* 0x000fea0003c00000 */
[----:B------:R0:W1:Y:S02]  /*2edf0*/  SHFL.IDX P6, R14, R13, R12, R11 ;  /* 0x0000000c0d0e7389 */ /* 0x00006400000c000b */
[----:B01----:R-:W-:Y:S01]  /*2ee00*/  ENDCOLLECTIVE ;  /* 0x000000000000791b */ /* 0x003fe20003800000 */
.L_x_5440:
        /* <DEDUP_REMOVED lines=15> */
.L_x_5441:
[----:B------:R-:W-:Y:S02]  /*2ef00*/  IMAD.MOV.U32 R13, RZ, RZ, R24 ;  /* 0x000000ffff0d7224 */ /* 0x000fe400078e0018 */
[----:B------:R-:W-:Y:S01]  /*2ef10*/  IMAD.MOV.U32 R12, RZ, RZ, 0x3 ;  /* 0x00000003ff0c7424 */ /* 0x000fe200078e00ff */
[----:B------:R-:W-:-:S13]  /*2ef20*/  IADD3 R2, P4, R14, R5, RZ ;  /* 0x000000050e027210 */ /* 0x000fda0007f9e0ff */
[----:B------:R-:W-:Y:S05]  /*2ef30*/  WARPSYNC.COLLECTIVE R15, `(.L_x_5442) ;  /* 0x000000000f087348 */ /* 0x000fea0003c00000 */
[----:B------:R0:W1:Y:S02]  /*2ef40*/  SHFL.IDX P6, R14, R13, R12, R11 ;  /* 0x0000000c0d0e7389 */ /* 0x00006400000c000b */
[----:B01----:R-:W-:Y:S01]  /*2ef50*/  ENDCOLLECTIVE ;  /* 0x000000000000791b */ /* 0x003fe20003800000 */
.L_x_5442:
        /* <DEDUP_REMOVED lines=15> */
.L_x_5443:
[----:B------:R-:W-:Y:S01]  /*2f050*/  IMAD.MOV.U32 R13, RZ, RZ, R24 ;  /* 0x000000ffff0d7224 */ /* 0x000fe200078e0018 */
[----:B------:R-:W-:Y:S02]  /*2f060*/  MOV R12, 0x4 ;  /* 0x00000004000c7802 */ /* 0x000fe40000000f00 */
[----:B------:R-:W-:-:S13]  /*2f070*/  IADD3 R2, P4, R14, R5, RZ ;  /* 0x000000050e027210 */ /* 0x000fda0007f9e0ff */
[----:B------:R-:W-:Y:S05]  /*2f080*/  WARPSYNC.COLLECTIVE R15, `(.L_x_5444) ;  /* 0x000000000f087348 */ /* 0x000fea0003c00000 */
[----:B------:R0:W1:Y:S02]  /*2f090*/  SHFL.IDX P6, R14, R13, R12, R11 ;  /* 0x0000000c0d0e7389 */ /* 0x00006400000c000b */
[----:B01----:R-:W-:Y:S01]  /*2f0a0*/  ENDCOLLECTIVE ;  /* 0x000000000000791b */ /* 0x003fe20003800000 */
.L_x_5444:
        /* <DEDUP_REMOVED lines=15> */
.L_x_5445:
[----:B------:R-:W-:Y:S01]  /*2f1a0*/  MOV R13, R24 ;  /* 0x00000018000d7202 */ /* 0x000fe20000000f00 */
[----:B------:R-:W-:Y:S01]  /*2f1b0*/  IMAD.MOV.U32 R12, RZ, RZ, 0x5 ;  /* 0x00000005ff0c7424 */ /* 0x000fe200078e00ff */
[----:B------:R-:W-:-:S13]  /*2f1c0*/  IADD3 R2, P4, R14, R5, RZ ;  /* 0x000000050e027210 */ /* 0x000fda0007f9e0ff */
[----:B------:R-:W-:Y:S05]  /*2f1d0*/  WARPSYNC.COLLECTIVE R15, `(.L_x_5446) ;  /* 0x000000000f087348 */ /* 0x000fea0003c00000 */
[----:B------:R0:W1:Y:S02]  /*2f1e0*/  SHFL.IDX P6, R14, R13, R12, R11 ;  /* 0x0000000c0d0e7389 */ /* 0x00006400000c000b */
[----:B01----:R-:W-:Y:S01]  /*2f1f0*/  ENDCOLLECTIVE ;  /* 0x000000000000791b */ /* 0x003fe20003800000 */
.L_x_5446:
        /* <DEDUP_REMOVED lines=14> */
.L_x_5447:
[----:B------:R-:W-:Y:S05]  /*2f2e0*/  BRA `(.L_x_5448) ;  /* 0xffffffa800c47947 */ /* 0x000fea000383ffff */
.L_x_5281:
[----:B------:R-:W-:Y:S01]  /*2f2f0*/  BSSY B0, `(.L_x_5449) ;  /* 0x0000008000007945 */ /* 0x000fe20003800000 */
[----:B------:R-:W-:Y:S01]  /*2f300*/  MOV R13, R16 ;  /* 0x00000010000d7202 */ /* 0x000fe20000000f00 */
[----:B------:R-:W-:Y:S02]  /*2f310*/  IMAD.MOV.U32 R12, RZ, RZ, RZ ;  /* 0x000000ffff0c7224 */ /* 0x000fe400078e00ff */
[----:B------:R-:W-:Y:S02]  /*2f320*/  IMAD.MOV.U32 R11, RZ, RZ, 0x1f ;  /* 0x0000001fff0b7424 */ /* 0x000fe400078e00ff */
[----:B------:R-:W-:-:S07]  /*2f330*/  IMAD.MOV.U32 R15, RZ, RZ, -0x1 ;  /* 0xffffffffff0f7424 */ /* 0x000fce00078e00ff */
[----:B01----:R-:W-:Y:S05]  /*2f340*/  WARPSYNC.COLLECTIVE R15, `(.L_x_5450) ;  /* 0x000000000f087348 */ /* 0x003fea0003c00000 */
[----:B------:R2:W3:Y:S02]  /*2f350*/  SHFL.IDX P6, R14, R13, R12, R11 ;  /* 0x0000000c0d0e7389 */ /* 0x0004e400000c000b */
[----:B0123--:R-:W-:Y:S01]  /*2f360*/  ENDCOLLECTIVE ;  /* 0x000000000000791b */ /* 0x00ffe20003800000 */
.L_x_5450:
[----:B------:R-:W-:Y:S05]  /*2f370*/  BSYNC B0 ;  /* 0x0000000000007941 */ /* 0x000fea0003800000 */
.L_x_5449:
        /* <DEDUP_REMOVED lines=9> */
.L_x_5451:
        /* <DEDUP_REMOVED lines=18> */
.L_x_5452:
[----:B------:R-:W-:Y:S01]  /*2f530*/  IMAD.MOV.U32 R12, RZ, RZ, 0x2 ;  /* 0x00000002ff0c7424 */ /* 0x000fe200078e00ff */
[----:B------:R-:W-:-:S05]  /*2f540*/  SEL R6, R14, RZ, P1 ;  /* 0x000000ff0e067207 */ /* 0x000fca0000800000 */
[----:B------:R-:W-:-:S05]  /*2f550*/  IMAD.IADD R6, R5, 0x1, R6 ;  /* 0x0000000105067824 */ /* 0x000fca00078e0206 */
[----:B------:R-:W-:-:S07]  /*2f560*/  MOV R13, R6 ;  /* 0x00000006000d7202 */ /* 0x000fce0000000f00 */
[----:B------:R-:W-:Y:S05]  /*2f570*/  WARPSYNC.COLLECTIVE R15, `(.L_x_5453) ;  /* 0x000000000f087348 */ /* 0x000fea0003c00000 */
[----:B------:R0:W1:Y:S02]  /*2f580*/  SHFL.UP P6, R14, R13, R12, R11 ;  /* 0x0400000c0d0e7389 */ /* 0x00006400000c000b */
[----:B01----:R-:W-:Y:S01]  /*2f590*/  ENDCOLLECTIVE ;  /* 0x000000000000791b */ /* 0x003fe20003800000 */
.L_x_5453:
[----:B------:R-:W-:Y:S02]  /*2f5a0*/  MOV R12, 0x4 ;  /* 0x00000004000c7802 */ /* 0x000fe40000000f00 */
[----:B------:R-:W-:-:S05]  /*2f5b0*/  SEL R7, R14, RZ, P2 ;  /* 0x000000ff0e077207 */ /* 0x000fca0001000000 */
[----:B------:R-:W-:-:S04]  /*2f5c0*/  IMAD.IADD R7, R6, 0x1, R7 ;  /* 0x0000000106077824 */ /* 0x000fc800078e0207 */
[----:B------:R-:W-:-:S07]  /*2f5d0*/  IMAD.MOV.U32 R13, RZ, RZ, R7 ;  /* 0x000000ffff0d7224 */ /* 0x000fce00078e0007 */
[----:B------:R-:W-:Y:S05]  /*2f5e0*/  WARPSYNC.COLLECTIVE R15, `(.L_x_5454) ;  /* 0x000000000f087348 */ /* 0x000fea0003c00000 */
[----:B------:R0:W1:Y:S02]  /*2f5f0*/  SHFL.UP P6, R14, R13, R12, R11 ;  /* 0x0400000c0d0e7389 */ /* 0x00006400000c000b */
[----:B01----:R-:W-:Y:S01]  /*2f600*/  ENDCOLLECTIVE ;  /* 0x000000000000791b */ /* 0x003fe20003800000 */
.L_x_5454:
[----:B------:R-:W-:Y:S01]  /*2f610*/  IMAD.MOV.U32 R12, RZ, RZ, 0x8 ;  /* 0x00000008ff0c7424 */ /* 0x000fe200078e00ff */
[----:B------:R-:W-:-:S05]  /*2f620*/  SEL R2, R14, RZ, P3 ;  /* 0x000000ff0e027207 */ /* 0x000fca0001800000 */
[----:B------:R-:W-:-:S04]  /*2f630*/  IMAD.IADD R2, R7, 0x1, R2 ;  /* 0x0000000107027824 */ /* 0x000fc800078e0202 */
[----:B------:R-:W-:-:S07]  /*2f640*/  IMAD.MOV.U32 R13, RZ, RZ, R2 ;  /* 0x000000ffff0d7224 */ /* 0x000fce00078e0002 */
[----:B------:R-:W-:Y:S05]  /*2f650*/  WARPSYNC.COLLECTIVE R15, `(.L_x_5455) ;  /* 0x000000000f087348 */ /* 0x000fea0003c00000 */
[----:B------:R0:W1:Y:S02]  /*2f660*/  SHFL.UP P6, R14, R13, R12, R11 ;  /* 0x0400000c0d0e7389 */ /* 0x00006400000c000b */
[----:B01----:R-:W-:Y:S01]  /*2f670*/  ENDCOLLECTIVE ;  /* 0x000000000000791b */ /* 0x003fe20003800000 */
.L_x_5455:
[----:B------:R-:W-:Y:S01]  /*2f680*/  IMAD.MOV.U32 R12, RZ, RZ, 0x10 ;  /* 0x00000010ff0c7424 */ /* 0x000fe200078e00ff */
[----:B------:R-:W-:-:S04]  /*2f690*/  SEL R3, R14, RZ, P4 ;  /* 0x000000ff0e037207 */ /* 0x000fc80002000000 */
[----:B------:R-:W-:-:S05]  /*2f6a0*/  IADD3 R3, R2, R3, RZ ;  /* 0x0000000302037210 */ /* 0x000fca0007ffe0ff */
[----:B------:R-:W-:-:S07]  /*2f6b0*/  IMAD.MOV.U32 R13, RZ, RZ, R3 ;  /* 0x000000ffff0d7224 */ /* 0x000fce00078e0003 */
[----:B------:R-:W-:Y:S05]  /*2f6c0*/  WARPSYNC.COLLECTIVE R15, `(.L_x_5456) ;  /* 0x000000000f087348 */ /* 0x000fea0003c00000 */
[----:B------:R0:W1:Y:S02]  /*2f6d0*/  SHFL.UP P6, R14, R13, R12, R11 ;  /* 0x0400000c0d0e7389 */ /* 0x00006400000c000b */
[----:B01----:R-:W-:Y:S01]  /*2f6e0*/  ENDCOLLECTIVE ;  /* 0x000000000000791b */ /* 0x003fe20003800000 */
.L_x_5456:
        /* <DEDUP_REMOVED lines=8> */
.L_x_5457:
[----:B------:R-:W-:Y:S05]  /*2f770*/  BRA `(.L_x_5458) ;  /* 0xffffffa800d47947 */ /* 0x000fea000383ffff */
.L_x_5286:
        /* <DEDUP_REMOVED lines=8> */
.L_x_5460:
[----:B------:R-:W-:Y:S05]  /*2f800*/  BSYNC B0 ;  /* 0x0000000000007941 */ /* 0x000fea0003800000 */
.L_x_5459:
        /* <DEDUP_REMOVED lines=8> */
.L_x_5461:
[----:B------:R-:W-:Y:S01]  /*2f890*/  IMAD.MOV.U32 R12, RZ, RZ, 0x4 ;  /* 0x00000004ff0c7424 */ /* 0x000fe200078e00ff */
[----:B------:R-:W-:-:S05]  /*2f8a0*/  SEL R2, R14, RZ, P2 ;  /* 0x000000ff0e027207 */ /* 0x000fca0001000000 */
[----:B------:R-:W-:-:S05]  /*2f8b0*/  IMAD.IADD R2, R13, 0x1, R2 ;  /* 0x000000010d027824 */ /* 0x000fca00078e0202 */
[----:B------:R-:W-:-:S07]  /*2f8c0*/  MOV R13, R2 ;  /* 0x00000002000d7202 */ /* 0x000fce0000000f00 */
[----:B------:R-:W-:Y:S05]  /*2f8d0*/  WARPSYNC.COLLECTIVE R15, `(.L_x_5462) ;  /* 0x000000000f087348 */ /* 0x000fea0003c00000 */
[----:B------:R0:W1:Y:S02]  /*2f8e0*/  SHFL.UP P6, R14, R13, R12, R11 ;  /* 0x0400000c0d0e7389 */ /* 0x00006400000c000b */
[----:B01----:R-:W-:Y:S01]  /*2f8f0*/  ENDCOLLECTIVE ;  /* 0x000000000000791b */ /* 0x003fe20003800000 */
.L_x_5462:
[----:B------:R-:W-:Y:S02]  /*2f900*/  MOV R12, 0x8 ;  /* 0x00000008000c7802 */ /* 0x000fe40000000f00 */
[----:B------:R-:W-:-:S05]  /*2f910*/  SEL R3, R14, RZ, P3 ;  /* 0x000000ff0e037207 */ /* 0x000fca0001800000 */
[----:B------:R-:W-:-:S04]  /*2f920*/  IMAD.IADD R3, R2, 0x1, R3 ;  /* 0x0000000102037824 */ /* 0x000fc800078e0203 */
[----:B------:R-:W-:-:S07]  /*2f930*/  IMAD.MOV.U32 R13, RZ, RZ, R3 ;  /* 0x000000ffff0d7224 */ /* 0x000fce00078e0003 */
[----:B------:R-:W-:Y:S05]  /*2f940*/  WARPSYNC.COLLECTIVE R15, `(.L_x_5463) ;  /* 0x000000000f087348 */ /* 0x000fea0003c00000 */
[----:B------:R0:W1:Y:S02]  /*2f950*/  SHFL.UP P6, R14, R13, R12, R11 ;  /* 0x0400000c0d0e7389 */ /* 0x00006400000c000b */
[----:B01----:R-:W-:Y:S01]  /*2f960*/  ENDCOLLECTIVE ;  /* 0x000000000000791b */ /* 0x003fe20003800000 */
.L_x_5463:
[----:B------:R-:W-:Y:S01]  /*2f970*/  IMAD.MOV.U32 R12, RZ, RZ, 0x10 ;  /* 0x00000010ff0c7424 */ /* 0x000fe200078e00ff */
[----:B------:R-:W-:-:S05]  /*2f980*/  SEL R4, R14, RZ, P4 ;  /* 0x000000ff0e047207 */ /* 0x000fca0002000000 */
[----:B------:R-:W-:-:S04]  /*2f990*/  IMAD.IADD R4, R3, 0x1, R4 ;  /* 0x0000000103047824 */ /* 0x000fc800078e0204 */
[----:B------:R-:W-:-:S07]  /*2f9a0*/  IMAD.MOV.U32 R13, RZ, RZ, R4 ;  /* 0x000000ffff0d7224 */ /* 0x000fce00078e0004 */
[----:B------:R-:W-:Y:S05]  /*2f9b0*/  WARPSYNC.COLLECTIVE R15, `(.L_x_5464) ;  /* 0x000000000f087348 */ /* 0x000fea0003c00000 */
[----:B------:R0:W1:Y:S02]  /*2f9c0*/  SHFL.UP P6, R14, R13, R12, R11 ;  /* 0x0400000c0d0e7389 */ /* 0x00006400000c000b */
[----:B01----:R-:W-:Y:S01]  /*2f9d0*/  ENDCOLLECTIVE ;  /* 0x000000000000791b */ /* 0x003fe20003800000 */
.L_x_5464:
        /* <DEDUP_REMOVED lines=8> */
.L_x_5465:
[----:B------:R-:W-:Y:S05]  /*2fa60*/  BRA `(.L_x_5466) ;  /* 0xffffffa800b47947 */ /* 0x000fea000383ffff */
.L_x_5288:
[----:B------:R-:W-:Y:S01]  /*2fa70*/  BSSY B0, `(.L_x_5467) ;  /* 0x0000006000007945 */ /* 0x000fe20003800000 */
[----:B------:R-:W-:Y:S02]  /*2fa80*/  PLOP3.LUT P6, PT, P6, PT, PT, 0x8, 0x0 ;  /* 0x000000000000781c */ /* 0x000fe400037ce170 */
[----:B------:R-:W-:-:S11]  /*2fa90*/  MOV R15, 0xffffffff ;  /* 0xffffffff000f7802 */ /* 0x000fd60000000f00 */
[----:B01----:R-:W-:Y:S05]  /*2faa0*/  WARPSYNC.COLLECTIVE R15, `(.L_x_5468) ;  /* 0x000000000f087348 */ /* 0x003fea0003c00000 */
[----:B------:R-:W-:Y:S01]  /*2fab0*/  VOTE.ANY R14, PT, P6 ;  /* 0x00000000000e7806 */ /* 0x000fe200030e0100 */
[----:B01----:R-:W-:Y:S06]  /*2fac0*/  ENDCOLLECTIVE ;  /* 0x000000000000791b */ /* 0x003fec0003800000 */
.L_x_5468:
[----:B------:R-:W-:Y:S05]  /*2fad0*/  BSYNC B0 ;  /* 0x0000000000007941 */ /* 0x000fea0003800000 */
.L_x_5467:
        /* <DEDUP_REMOVED lines=9> */
.L_x_5469:
[----:B------:R-:W-:Y:S01]  /*2fb70*/  IMAD.MOV.U32 R5, RZ, RZ, R14 ;  /* 0x000000ffff057224 */ /* 0x000fe200078e000e */
[----:B------:R-:W-:Y:S06]  /*2fb80*/  BRA `(.L_x_5470) ;  /* 0xffffffa800a47947 */ /* 0x000fec000383ffff */
.L_x_5290:
[----:B------:R-:W-:Y:S01]  /*2fb90*/  BSSY B0, `(.L_x_5471) ;  /* 0x0000007000007945 */ /* 0x000fe20003800000 */
[----:B------:R-:W-:Y:S01]  /*2fba0*/  IMAD.MOV.U32 R13, RZ, RZ, R2 ;  /* 0x000000ffff0d7224 */ /* 0x000fe200078e0002 */
[----:B------:R-:W-:Y:S01]  /*2fbb0*/  MOV R11, 0x1f ;  /* 0x0000001f000b7802 */ /* 0x000fe20000000f00 */
[----:B------:R-:W-:-:S07]  /*2fbc0*/  IMAD.MOV.U32 R15, RZ, RZ, -0x1 ;  /* 0xffffffffff0f7424 */ /* 0x000fce00078e00ff */
[----:B0123--:R-:W-:Y:S05]  /*2fbd0*/  WARPSYNC.COLLECTIVE R15, `(.L_x_5472) ;  /* 0x000000000f087348 */ /* 0x00ffea0003c00000 */
[----:B------:R4:W0:Y:S02]  /*2fbe0*/  SHFL.IDX P6, R14, R13, R12, R11 ;  /* 0x0000000c0d0e7389 */ /* 0x00082400000c000b */
[----:B01234-:R-:W-:Y:S01]  /*2fbf0*/  ENDCOLLECTIVE ;  /* 0x000000000000791b */ /* 0x01ffe20003800000 */
.L_x_5472:
[----:B------:R-:W-:Y:S05]  /*2fc00*/  BSYNC B0 ;  /* 0x0000000000007941 */ /* 0x000fea0003800000 */
.L_x_5471:
[----:B------:R-:W-:Y:S05]  /*2fc10*/  BRA `(.L_x_5289) ;  /* 0xffffffa8009c7947 */ /* 0x000fea000383ffff */
.L_x_5294:
[----:B-1----:R1:W3:Y:S02]  /*2fc20*/  SYNCS.PHASECHK.TRANS64.TRYWAIT P0, [R5+URZ+0x30820], R0 ;  /* 0x03082000050075a7 */ /* 0x0022e4000800017f */
[----:B---3--:R-:W-:Y:S05]  /*2fc30*/  @!P0 NANOSLEEP.SYNCS 0x989680 ;  /* 0x009896800000895d */ /* 0x008fea0003900000 */
[----:B------:R-:W3:Y:S02]  /*2fc40*/  @!P0 SYNCS.PHASECHK.TRANS64 P0, [R5+URZ+0x30820], R0 ;  /* 0x03082000050085a7 */ /* 0x000ee4000800007f */
[----:B---3--:R-:W-:Y:S05]  /*2fc50*/  @!P0 BRA `(.L_x_5294) ;  /* 0xfffffffc00f08947 */ /* 0x008fea000383ffff */
[----:B------:R-:W-:Y:S05]  /*2fc60*/  BRA `(.L_x_5473) ;  /* 0xffffffb000147947 */ /* 0x000fea000383ffff */
.L_x_5295:
[----:B------:R-:W3:Y:S01]  /*2fc70*/  S2R R2, SR_TID.X ;  /* 0x0000000000027919 */ /* 0x000ee20000002100 */
[----:B------:R-:W-:Y:S01]  /*2fc80*/  BSSY B0, `(.L_x_5474) ;  /* 0x000000a000007945 */ /* 0x000fe20003800000 */
[----:B------:R-:W-:Y:S01]  /*2fc90*/  IMAD.MOV.U32 R12, RZ, RZ, RZ ;  /* 0x000000ffff0c7224 */ /* 0x000fe200078e00ff */
[----:B------:R-:W-:Y:S01]  /*2fca0*/  MOV R11, 0x1f ;  /* 0x0000001f000b7802 */ /* 0x000fe20000000f00 */
[----:B------:R-:W-:Y:S01]  /*2fcb0*/  IMAD.MOV.U32 R15, RZ, RZ, -0x1 ;  /* 0xffffffffff0f7424 */ /* 0x000fe200078e00ff */
[----:B---3--:R-:W-:-:S04]  /*2fcc0*/  SHF.R.U32.HI R2, RZ, 0x5, R2 ;  /* 0x00000005ff027819 */ /* 0x008fc80000011602 */
[----:B------:R-:W-:-:S05]  /*2fcd0*/  LOP3.LUT R2, R2, 0x3, RZ, 0xc0, !PT ;  /* 0x0000000302027812 */ /* 0x000fca00078ec0ff */
[----:B------:R-:W-:-:S07]  /*2fce0*/  IMAD.MOV.U32 R13, RZ, RZ, R2 ;  /* 0x000000ffff0d7224 */ /* 0x000fce00078e0002 */
[----:B012---:R-:W-:Y:S05]  /*2fcf0*/  WARPSYNC.COLLECTIVE R15, `(.L_x_5475) ;  /* 0x000000000f087348 */ /* 0x007fea0003c00000 */
[----:B------:R3:W4:Y:S02]  /*2fd00*/  SHFL.IDX P6, R14, R13, R12, R11 ;  /* 0x0000000c0d0e7389 */ /* 0x00072400000c000b */
[----:B01234-:R-:W-:Y:S01]  /*2fd10*/  ENDCOLLECTIVE ;  /* 0x000000000000791b */ /* 0x01ffe20003800000 */
.L_x_5475:
[----:B------:R-:W-:Y:S05]  /*2fd20*/  BSYNC B0 ;  /* 0x0000000000007941 */ /* 0x000fea0003800000 */
.L_x_5474:
[----:B------:R-:W-:Y:S05]  /*2fd30*/  BRA `(.L_x_5476) ;  /* 0xffffffac00fc7947 */ /* 0x000fea000383ffff */
.L_x_5296:
[----:B------:R-:W-:Y:S01]  /*2fd40*/  BSSY B0, `(.L_x_5477) ;  /* 0x0000006000007945 */ /* 0x000fe20003800000 */
[----:B------:R-:W-:-:S07]  /*2fd50*/  IMAD.MOV.U32 R15, RZ, RZ, -0x1 ;  /* 0xffffffffff0f7424 */ /* 0x000fce00078e00ff */
[----:B012---:R-:W-:Y:S05]  /*2fd60*/  WARPSYNC.COLLECTIVE R15, `(.L_x_5478) ;  /* 0x000000000f0c7348 */ /* 0x007fea0003c00000 */
[----:B------:R-:W-:Y:S02]  /*2fd70*/  ELECT P6, UR62, PT ;  /* 0x00000000003e782f */ /* 0x000fe400038c0000 */
[----:B------:R-:W-:Y:S01]  /*2fd80*/  MOV R14, UR62 ;  /* 0x0000003e000e7c02 */ /* 0x000fe20008000f00 */
[----:B012---:R-:W-:Y:S10]  /*2fd90*/  ENDCOLLECTIVE ;  /* 0x000000000000791b */ /* 0x007ff40003800000 */
.L_x_5478:
[----:B------:R-:W-:Y:S05]  /*2fda0*/  BSYNC B0 ;  /* 0x0000000000007941 */ /* 0x000fea0003800000 */
.L_x_5477:
[----:B------:R-:W-:Y:S05]  /*2fdb0*/  BRA `(.L_x_5479) ;  /* 0xffffffac00f07947 */ /* 0x000fea000383ffff */
.L_x_5298:
[----:B-1----:R1:W3:Y:S02]  /*2fdc0*/  SYNCS.PHASECHK.TRANS64.TRYWAIT P1, [R3+URZ+0x30840], R2 ;  /* 0x03084002030075a7 */ /* 0x0022e4000802017f */
[----:B---3--:R-:W-:Y:S05]  /*2fdd0*/  @!P1 NANOSLEEP.SYNCS 0x989680 ;  /* 0x009896800000995d */ /* 0x008fea0003900000 */
[----:B------:R-:W3:Y:S02]  /*2fde0*/  @!P1 SYNCS.PHASECHK.TRANS64 P1, [R3+URZ+0x30840], R2 ;  /* 0x03084002030095a7 */ /* 0x000ee4000802007f */
[----:B---3--:R-:W-:Y:S05]  /*2fdf0*/  @!P1 BRA `(.L_x_5298) ;  /* 0xfffffffc00f09947 */ /* 0x008fea000383ffff */
[----:B------:R-:W-:Y:S05]  /*2fe00*/  BRA `(.L_x_5480) ;  /* 0xffffffb000187947 */ /* 0x000fea000383ffff */
.L_x_5300:
[----:B---3--:R3:W4:Y:S02]  /*2fe10*/  SYNCS.PHASECHK.TRANS64.TRYWAIT P1, [R5+URZ+0x30840], R0 ;  /* 0x03084000050075a7 */ /* 0x008724000802017f */
[----:B----4-:R-:W-:Y:S05]  /*2fe20*/  @!P1 NANOSLEEP.SYNCS 0x989680 ;  /* 0x009896800000995d */ /* 0x010fea0003900000 */
[----:B------:R-:W4:Y:S02]  /*2fe30*/  @!P1 SYNCS.PHASECHK.TRANS64 P1, [R5+URZ+0x30840], R0 ;  /* 0x03084000050095a7 */ /* 0x000f24000802007f */
[----:B----4-:R-:W-:Y:S05]  /*2fe40*/  @!P1 BRA `(.L_x_5300) ;  /* 0xfffffffc00f09947 */ /* 0x010fea000383ffff */
[----:B------:R-:W-:Y:S05]  /*2fe50*/  BRA `(.L_x_5481) ;  /* 0xffffffb000247947 */ /* 0x000fea000383ffff */
.L_x_5302:
[----:B----4-:R4:W0:Y:S02]  /*2fe60*/  SYNCS.PHASECHK.TRANS64.TRYWAIT P1, [R3+URZ+0x30860], R2 ;  /* 0x03086002030075a7 */ /* 0x010824000802017f */
[----:B0-----:R-:W-:Y:S05]  /*2fe70*/  @!P1 NANOSLEEP.SYNCS 0x989680 ;  /* 0x009896800000995d */ /* 0x001fea0003900000 */
[----:B------:R-:W0:Y:S02]  /*2fe80*/  @!P1 SYNCS.PHASECHK.TRANS64 P1, [R3+URZ+0x30860], R2 ;  /* 0x03086002030095a7 */ /* 0x000e24000802007f */
[----:B0-----:R-:W-:Y:S05]  /*2fe90*/  @!P1 BRA `(.L_x_5302) ;  /* 0xfffffffc00f09947 */ /* 0x001fea000383ffff */
[----:B------:R-:W-:Y:S05]  /*2fea0*/  BRA `(.L_x_5482) ;  /* 0xffffffb000207947 */ /* 0x000fea000383ffff */
.L_x_5483:
        /* <DEDUP_REMOVED lines=13> */
.L_x_15852:


//--------------------- .text._ZN7cutlass13device_kernelIN5flash11enable_sm90INS1_16FlashAttnFwdSm90INS1_25CollectiveMainloopFwdSm90ILi2EN4cute5tupleIJNS5_1CILi1EEES8_S8_EEENS6_IJNS7_ILi128EEENS7_ILi96EEENS7_ILi192EEEEEELi192ENS_6half_tEfNS_4arch4Sm90ELb1ELb0ELb1ELb0ELb1ELb0ELb0ELb1ELb1ELb1ELb0ELb0EEENS1_21CollectiveEpilogueFwdINS6_IJSA_SC_SB_EEES9_SE_SG_Li256ELb0ELb1ELb0ELb0EEENS1_30DynamicPersistentTileSchedulerILi256ELi128ELb0ELb1ELb1EEEEEEEEEvNT_6ParamsE --------------------------
	.section	.text._ZN7cutlass13device_kernelIN5flash11enable_sm90INS1_16FlashAttnFwdSm90INS1_25CollectiveMainloopFwdSm90ILi2EN4cute5tupleIJNS5_1CILi1EEES8_S8_EEENS6_IJNS7_ILi128EEENS7_ILi96EEENS7_ILi192EEEEEELi192ENS_6half_tEfNS_4arch4Sm90ELb1ELb0ELb1ELb0ELb1ELb0ELb0ELb1ELb1ELb1ELb0ELb0EEENS1_21CollectiveEpilogueFwdINS6_IJSA_SC_SB_EEES9_SE_SG_Li256ELb0ELb1ELb0ELb0EEENS1_30DynamicPersistentTileSchedulerILi256ELi128ELb0ELb1ELb1EEEEEEEEEvNT_6ParamsE,"ax",@progbits
	.align	128
.text._ZN7cutlass13device_kernelIN5flash11enable_sm90INS1_16FlashAttnFwdSm90INS1_25CollectiveMainloopFwdSm90ILi2EN4cute5tupleIJNS5_1CILi1EEES8_S8_EEENS6_IJNS7_ILi128EEENS7_ILi96EEENS7_ILi192EEEEEELi192ENS_6half_tEfNS_4arch4Sm90ELb1ELb0ELb1ELb0ELb1ELb0ELb0ELb1ELb1ELb1ELb0ELb0EEENS1_21CollectiveEpilogueFwdINS6_IJSA_SC_SB_EEES9_SE_SG_Li256ELb0ELb1ELb0ELb0EEENS1_30DynamicPersistentTileSchedulerILi256ELi128ELb0ELb1ELb1EEEEEEEEEvNT_6ParamsE:
        .type           _ZN7cutlass13device_kernelIN5flash11enable_sm90INS1_16FlashAttnFwdSm90INS1_25CollectiveMainloopFwdSm90ILi2EN4cute5tupleIJNS5_1CILi1EEES8_S8_EEENS6_IJNS7_ILi128EEENS7_ILi96EEENS7_ILi192EEEEEELi192ENS_6half_tEfNS_4arch4Sm90ELb1ELb0ELb1ELb0ELb1ELb0ELb0ELb1ELb1ELb1ELb0ELb0EEENS1_21CollectiveEpilogueFwdINS6_IJSA_SC_SB_EEES9_SE_SG_Li256ELb0ELb1ELb0ELb0EEENS1_30DynamicPersistentTileSchedulerILi256ELi128ELb0ELb1ELb1EEEEEEEEEvNT_6ParamsE,@function
        .size           _ZN7cutlass13device_kernelIN5flash11enable_sm90INS1_16FlashAttnFwdSm90INS1_25CollectiveMainloopFwdSm90ILi2EN4cute5tupleIJNS5_1CILi1EEES8_S8_EEENS6_IJNS7_ILi128EEENS7_ILi96EEENS7_ILi192EEEEEELi192ENS_6half_tEfNS_4arch4Sm90ELb1ELb0ELb1ELb0ELb1ELb0ELb0ELb1ELb1ELb1ELb0ELb0EEENS1_21CollectiveEpilogueFwdINS6_IJSA_SC_SB_EEES9_SE_SG_Li256ELb0ELb1ELb0ELb0EEENS1_30DynamicPersistentTileSchedulerILi256ELi128ELb0ELb1ELb1EEEEEEEEEvNT_6ParamsE,(.L_x_15853 - _ZN7cutlass13device_kernelIN5flash11enable_sm90INS1_16FlashAttnFwdSm90INS1_25CollectiveMainloopFwdSm90ILi2EN4cute5tupleIJNS5_1CILi1EEES8_S8_EEENS6_IJNS7_ILi128EEENS7_ILi96EEENS7_ILi192EEEEEELi192ENS_6half_tEfNS_4arch4Sm90ELb1ELb0ELb1ELb0ELb1ELb0ELb0ELb1ELb1ELb1ELb0ELb0EEENS1_21CollectiveEpilogueFwdINS6_IJSA_SC_SB_EEES9_SE_SG_Li256ELb0ELb1ELb0ELb0EEENS1_30DynamicPersistentTileSchedulerILi256ELi128ELb0ELb1ELb1EEEEEEEEEvNT_6ParamsE)
        .other          _ZN7cutlass13device_kernelIN5flash11enable_sm90INS1_16FlashAttnFwdSm90INS1_25CollectiveMainloopFwdSm90ILi2EN4cute5tupleIJNS5_1CILi1EEES8_S8_EEENS6_IJNS7_ILi128EEENS7_ILi96EEENS7_ILi192EEEEEELi192ENS_6half_tEfNS_4arch4Sm90ELb1ELb0ELb1ELb0ELb1ELb0ELb0ELb1ELb1ELb1ELb0ELb0EEENS1_21CollectiveEpilogueFwdINS6_IJSA_SC_SB_EEES9_SE_SG_Li256ELb0ELb1ELb0ELb0EEENS1_30DynamicPersistentTileSchedulerILi256ELi128ELb0ELb1ELb1EEEEEEEEEvNT_6ParamsE,@"STO_CUDA_ENTRY STV_DEFAULT"
_ZN7cutlass13device_kernelIN5flash11enable_sm90INS1_16FlashAttnFwdSm90INS1_25CollectiveMainloopFwdSm90ILi2EN4cute5tupleIJNS5_1CILi1EEES8_S8_EEENS6_IJNS7_ILi128EEENS7_ILi96EEENS7_ILi192EEEEEELi192ENS_6half_tEfNS_4arch4Sm90ELb1ELb0ELb1ELb0ELb1ELb0ELb0ELb1ELb1ELb1ELb0ELb0EEENS1_21CollectiveEpilogueFwdINS6_IJSA_SC_SB_EEES9_SE_SG_Li256ELb0ELb1ELb0ELb0EEENS1_30DynamicPersistentTileSchedulerILi256ELi128ELb0ELb1ELb1EEEEEEEEEvNT_6ParamsE:
        /* <DEDUP_REMOVED lines=45> */
.L_x_5484:
        /* <DEDUP_REMOVED lines=22> */
.L_x_5485:
        /* <DEDUP_REMOVED lines=18> */
.L_x_5486:
        /* <DEDUP_REMOVED lines=22> */
.L_x_5487:
        /* <DEDUP_REMOVED lines=23> */
.L_x_5488:
        /* <DEDUP_REMOVED lines=10> */
.L_x_5490:
        /* <DEDUP_REMOVED lines=12> */
[----:B------:R-:W-:Y:S01]  /*0980*/  UMOV UR39, URZ ;  /* 0x0000003f00277c82 */ /* 0x000fe20008000000 */
[----:B0-----:R-:W0:Y:S02]  /*0990*/  S2R R2, SR_TID.X ;  /* 0x0000000000027919 */ /* 0x001e240000002100 */
[----:B0-----:R-:W-:Y:S01]  /*09a0*/  VIADD R202, R2, 0xffffff80 ;  /* 0xffffff8002ca7836 */ /* 0x001fe20000000000 */
[----:B--2---:R-:W-:-:S04]  /*09b0*/  R2UR UR5, R3 ;  /* 0x00000000030572ca */ /* 0x004fc800000e0000 */
[----:B------:R-:W-:-:S04]  /*09c0*/  SHF.R.S32.HI R3, RZ, 0x1f, R202 ;  /* 0x0000001fff037819 */ /* 0x000fc800000114ca */
[CC--:B------:R-:W-:Y:S02]  /*09d0*/  LEA.HI R0, R3.reuse, R202.reuse, RZ, 0x7 ;  /* 0x000000ca03007211 */ /* 0x0c0fe400078f38ff */
[CC--:B------:R-:W-:Y:S02]  /*09e0*/  LEA.HI R2, R3.reuse, R202.reuse, RZ, 0x4 ;  /* 0x000000ca03027211 */ /* 0x0c0fe400078f20ff */
[----:B------:R-:W-:Y:S02]  /*09f0*/  LOP3.LUT R5, R0, 0xffffff80, RZ, 0xc0, !PT ;  /* 0xffffff8000057812 */ /* 0x000fe400078ec0ff */
[----:B------:R-:W-:Y:S01]  /*0a00*/  SHF.R.S32.HI R7, RZ, 0x4, R2 ;  /* 0x00000004ff077819 */ /* 0x000fe20000011402 */
[----:B------:R-:W-:Y:S01]  /*0a10*/  ULOP3.LUT UR6, UR5, 0x1, URZ, 0xfc, !UPT ;  /* 0x0000000105067892 */ /* 0x000fe2000f8efc3f */
[----:B------:R-:W-:Y:S01]  /*0a20*/  LEA.HI R4, R3, R202, RZ, 0x5 ;  /* 0x000000ca03047211 */ /* 0x000fe200078f28ff */
[----:B------:R-:W-:Y:S01]  /*0a30*/  IMAD.IADD R194, R202, 0x1, -R5 ;  /* 0x00000001cac27824 */ /* 0x000fe200078e0a05 */
[C---:B------:R-:W-:Y:S01]  /*0a40*/  LOP3.LUT R5, R2.reuse, 0x3fffff0, RZ, 0xc0, !PT ;  /* 0x03fffff002057812 */ /* 0x040fe200078ec0ff */
[----:B------:R-:W-:Y:S01]  /*0a50*/  UMOV UR5, URZ ;  /* 0x0000003f00057c82 */ /* 0x000fe20008000000 */
[----:B------:R-:W-:Y:S01]  /*0a60*/  LEA.HI R2, R2, R7, RZ, 0x1 ;  /* 0x0000000702027211 */ /* 0x000fe200078f08ff */
[----:B------:R-:W-:Y:S01]  /*0a70*/  IMAD.U32 R198, RZ, RZ, UR6 ;  /* 0x00000006ffc67e24 */ /* 0x000fe2000f8e00ff */
[----:B------:R-:W-:Y:S01]  /*0a80*/  SHF.R.S32.HI R9, RZ, 0x1f, R194 ;  /* 0x0000001fff097819 */ /* 0x000fe200000114c2 */
[----:B------:R-:W-:Y:S01]  /*0a90*/  IMAD.IADD R5, R202, 0x1, -R5 ;  /* 0x00000001ca057824 */ /* 0x000fe200078e0a05 */
[----:B------:R-:W-:-:S02]  /*0aa0*/  LOP3.LUT R2, R2, 0x1ffffffe, RZ, 0xc0, !PT ;  /* 0x1ffffffe02027812 */ /* 0x000fc400078ec0ff */
[----:B------:R-:W-:Y:S02]  /*0ab0*/  LEA.HI R6, R9, R194, RZ, 0x2 ;  /* 0x000000c209067211 */ /* 0x000fe400078f10ff */
[-C--:B------:R-:W-:Y:S01]  /*0ac0*/  LEA.HI R10, R3, R202.reuse, RZ, 0x2 ;  /* 0x000000ca030a7211 */ /* 0x080fe200078f10ff */
[----:B------:R-:W-:Y:S01]  /*0ad0*/  IMAD.IADD R2, R7, 0x1, -R2 ;  /* 0x0000000107027824 */ /* 0x000fe200078e0a02 */
[--C-:B------:R-:W-:Y:S02]  /*0ae0*/  SHF.R.S32.HI R8, RZ, 0x2, R6.reuse ;  /* 0x00000002ff087819 */ /* 0x100fe40000011406 */
[----:B------:R-:W-:Y:S02]  /*0af0*/  SHF.R.S32.HI R11, RZ, 0x1f, R6 ;  /* 0x0000001fff0b7819 */ /* 0x000fe40000011406 */
[----:B------:R-:W-:Y:S02]  /*0b00*/  SHF.L.U32 R4, R4, 0x5, RZ ;  /* 0x0000000504047819 */ /* 0x000fe400000006ff */
[----:B------:R-:W-:-:S02]  /*0b10*/  LEA.HI R3, R3, R202, RZ, 0x3 ;  /* 0x000000ca03037211 */ /* 0x000fc400078f18ff */
[----:B------:R-:W-:Y:S02]  /*0b20*/  LEA.HI R11, R11, R8, RZ, 0x3 ;  /* 0x000000080b0b7211 */ /* 0x000fe400078f18ff */
[----:B------:R-:W-:Y:S02]  /*0b30*/  LOP3.LUT R7, R10, 0xfffffffc, RZ, 0xc0, !PT ;  /* 0xfffffffc0a077812 */ /* 0x000fe400078ec0ff */
[----:B------:R-:W-:Y:S02]  /*0b40*/  SHF.R.S32.HI R195, RZ, 0x7, R0 ;  /* 0x00000007ffc37819 */ /* 0x000fe40000011400 */
[----:B------:R-:W-:Y:S02]  /*0b50*/  LOP3.LUT R4, R4, 0xfffffc00, RZ, 0xc0, !PT ;  /* 0xfffffc0004047812 */ /* 0x000fe400078ec0ff */
[----:B------:R-:W-:Y:S02]  /*0b60*/  LOP3.LUT R23, R3, 0xfffffff8, RZ, 0xc0, !PT ;  /* 0xfffffff803177812 */ /* 0x000fe400078ec0ff */
[----:B------:R-:W-:Y:S01]  /*0b70*/  LOP3.LUT R11, R11, 0xfffffff8, RZ, 0xc0, !PT ;  /* 0xfffffff80b0b7812 */ /* 0x000fe200078ec0ff */
[----:B------:R-:W-:Y:S01]  /*0b80*/  IMAD R5, R5, 0x40, R4 ;  /* 0x0000004005057824 */ /* 0x000fe200078e0204 */
[----:B------:R-:W-:Y:S01]  /*0b90*/  LEA.HI R9, R9, R194, RZ, 0x5 ;  /* 0x000000c209097211 */ /* 0x000fe200078f28ff */
[C---:B------:R-:W-:Y:S01]  /*0ba0*/  IMAD.IADD R23, R202.reuse, 0x1, -R23 ;  /* 0x00000001ca177824 */ /* 0x040fe200078e0a17 */
[----:B------:R-:W-:Y:S01]  /*0bb0*/  IADD3 R7, R202, -R7, RZ ;  /* 0x80000007ca077210 */ /* 0x000fe20007ffe0ff */
[----:B------:R-:W-:Y:S01]  /*0bc0*/  IMAD.IADD R8, R8, 0x1, -R11 ;  /* 0x0000000108087824 */ /* 0x000fe200078e0a0b */
[----:B------:R-:W-:Y:S01]  /*0bd0*/  LEA.HI R0, R0, R195, RZ, 0x1 ;  /* 0x000000c300007211 */ /* 0x000fe200078f08ff */
[----:B------:R-:W-:Y:S01]  /*0be0*/  IMAD.SHL.U32 R16, R23, 0x8, RZ ;  /* 0x0000000817107824 */ /* 0x000fe200078e00ff */
[----:B------:R-:W-:Y:S01]  /*0bf0*/  SHF.R.S32.HI R9, RZ, 0x5, R9 ;  /* 0x00000005ff097819 */ /* 0x000fe20000011409 */
[----:B------:R-:W-:Y:S01]  /*0c00*/  IMAD R197, R2, 0x8, R5 ;  /* 0x0000000802c57824 */ /* 0x000fe200078e0205 */
[----:B------:R-:W-:Y:S01]  /*0c10*/  LEA.HI R4, R7, R7, RZ, 0x1 ;  /* 0x0000000707047211 */ /* 0x000fe200078f08ff */
[----:B------:R-:W-:Y:S01]  /*0c20*/  VIADD R19, R16, 0x40 ;  /* 0x0000004010137836 */ /* 0x000fe20000000000 */
[----:B------:R-:W-:Y:S01]  /*0c30*/  LOP3.LUT R0, R0, 0x3fffffe, RZ, 0xc0, !PT ;  /* 0x03fffffe00007812 */ /* 0x000fe200078ec0ff */
[----:B------:R-:W-:Y:S01]  /*0c40*/  IMAD R9, R9, 0x10, R8 ;  /* 0x0000001009097824 */ /* 0x000fe200078e0208 */
[----:B------:R-:W-:Y:S01]  /*0c50*/  LOP3.LUT R4, R4, 0x1ffffffe, RZ, 0xc0, !PT ;  /* 0x1ffffffe04047812 */ /* 0x000fe200078ec0ff */
[----:B------:R-:W-:Y:S01]  /*0c60*/  VIADD R22, R16, 0x80 ;  /* 0x0000008010167836 */ /* 0x000fe20000000000 */
[----:B------:R-:W-:Y:S01]  /*0c70*/  LOP3.LUT R17, R6, 0x7ffffffc, RZ, 0xc0, !PT ;  /* 0x7ffffffc06117812 */ /* 0x000fe200078ec0ff */
[----:B------:R-:W-:Y:S01]  /*0c80*/  IMAD.IADD R0, R195, 0x1, -R0 ;  /* 0x00000001c3007824 */ /* 0x000fe200078e0a00 */
[----:B------:R-:W-:-:S02]  /*0c90*/  IADD3 R7, R7, -R4, RZ ;  /* 0x8000000407077210 */ /* 0x000fc40007ffe0ff */
[----:B------:R-:W-:Y:S01]  /*0ca0*/  SHF.R.S32.HI R192, RZ, 0x3, R3 ;  /* 0x00000003ffc07819 */ /* 0x000fe20000011403 */
[----:B------:R-:W-:Y:S01]  /*0cb0*/  IMAD R196, R0, 0x40, R9 ;  /* 0x0000004000c47824 */ /* 0x000fe200078e0209 */
[----:B------:R-:W-:Y:S01]  /*0cc0*/  MOV R193, UR5 ;  /* 0x0000000500c17c02 */ /* 0x000fe20008000f00 */
[----:B------:R-:W-:Y:S01]  /*0cd0*/  IMAD.IADD R17, R194, 0x1, -R17 ;  /* 0x00000001c2117824 */ /* 0x000fe200078e0a11 */
[----:B------:R-:W-:Y:S01]  /*0ce0*/  SHF.R.S32.HI R201, RZ, 0x1f, R16 ;  /* 0x0000001fffc97819 */ /* 0x000fe20000011410 */
[----:B------:R-:W-:Y:S01]  /*0cf0*/  IMAD R18, R7, 0x8, R196 ;  /* 0x0000000807127824 */ /* 0x000fe200078e02c4 */
[----:B------:R-:W-:Y:S02]  /*0d00*/  SHF.R.S32.HI R200, RZ, 0x1f, R19 ;  /* 0x0000001fffc87819 */ /* 0x000fe40000011413 */
[----:B------:R-:W-:-:S07]  /*0d10*/  SHF.R.S32.HI R199, RZ, 0x1f, R22 ;  /* 0x0000001fffc77819 */ /* 0x000fce0000011416 */
.L_x_5547:
        /* <DEDUP_REMOVED lines=21> */
.L_x_5491:
[----:B------:R-:W-:Y:S01]  /*0e70*/  ULDC UR8, c[0x0][0xc54] ;  /* 0x0003150000087ab9 */ /* 0x000fe20000000800 */
[----:B------:R-:W-:Y:S01]  /*0e80*/  UMOV UR4, UR9 ;  /* 0x0000000900047c82 */ /* 0x000fe20008000000 */
[----:B------:R-:W-:-:S11]  /*0e90*/  UISETP.NE.AND UP0, UPT, UR8, 0x1, UPT ;  /* 0x000000010800788c */ /* 0x000fd6000bf05270 */
[----:B------:R-:W-:Y:S02]  /*0ea0*/  @UP0 ULDC.64 UR10, c[0x0][0xc58] ;  /* 0x00031600000a0ab9 */ /* 0x000fe40000000a00 */
[----:B------:R-:W-:-:S04]  /*0eb0*/  UIMAD.WIDE.U32 UR6, UR9, UR10, URZ ;  /* 0x0000000a090672a5 */ /* 0x000fc8000f8e003f */
[----:B------:R-:W-:-:S04]  /*0ec0*/  @UP0 USHF.R.U32.HI UR4, URZ, UR11, UR7 ;  /* 0x0000000b3f040299 */ /* 0x000fc80008011607 */
[----:B------:R-:W-:-:S12]  /*0ed0*/  UIMAD UR6, UR4, UR8, URZ ;  /* 0x00000008040672a4 */ /* 0x000fd8000f8e023f */
.L_x_5492:
[----:B------:R-:W-:Y:S01]  /*0ee0*/  ULOP3.LUT UR4, URZ, UR4, URZ, 0x33, !UPT ;  /* 0x000000043f047292 */ /* 0x000fe2000f8e333f */
[----:B------:R-:W-:Y:S01]  /*0ef0*/  PLOP3.LUT P0, PT, PT, PT, PT, 0x80, 0x0 ;  /* 0x000000000000781c */ /* 0x000fe20003f0f070 */
[----:B------:R-:W-:Y:S01]  /*0f00*/  UIADD3 UR10, UR9, -UR6, URZ ;  /* 0x80000006090a7290 */ /* 0x000fe2000fffe03f */
[----:B------:R-:W-:Y:S01]  /*0f10*/  CS2R R2, SRZ ;  /* 0x0000000000027805 */ /* 0x000fe2000001ff00 */
[----:B------:R-:W-:Y:S01]  /*0f20*/  ULDC UR7, c[0x0][0x448] ;  /* 0x0001120000077ab9 */ /* 0x000fe20000000800 */
[----:B------:R-:W-:Y:S01]  /*0f30*/  ULDC UR6, c[0x0][0xc3c] ;  /* 0x00030f0000067ab9 */ /* 0x000fe20000000800 */
[----:B------:R-:W-:Y:S01]  /*0f40*/  UISETP.NE.AND UP2, UPT, UR7, 0x1, UPT ;  /* 0x000000010700788c */ /* 0x000fe2000bf45270 */
[----:B------:R-:W-:Y:S01]  /*0f50*/  IMAD.MOV.U32 R0, RZ, RZ, RZ ;  /* 0x000000ffff007224 */ /* 0x000fe200078e00ff */
[----:B------:R-:W-:Y:S01]  /*0f60*/  UIADD3 UR4, UR4, UR6, URZ ;  /* 0x0000000604047290 */ /* 0x000fe2000fffe03f */
[----:B------:R-:W-:Y:S01]  /*0f70*/  CS2R R118, SRZ ;  /* 0x0000000000767805 */ /* 0x000fe2000001ff00 */
[----:B------:R-:W-:Y:S01]  /*0f80*/  ULDC.64 UR12, c[0x0][0x418] ;  /* 0x00010600000c7ab9 */ /* 0x000fe20000000a00 */
[----:B------:R-:W-:Y:S01]  /*0f90*/  ULDC UR42, c[0x0][0x424] ;  /* 0x00010900002a7ab9 */ /* 0x000fe20000000800 */
[----:B------:R-:W-:Y:S01]  /*0fa0*/  UISETP.NE.U32.AND UP0, UPT, UR12, URZ, UPT ;  /* 0x0000003f0c00728c */ /* 0x000fe2000bf05070 */
[----:B------:R-:W-:Y:S01]  /*0fb0*/  CS2R R116, SRZ ;  /* 0x0000000000747805 */ /* 0x000fe2000001ff00 */
[----:B------:R-:W-:Y:S01]  /*0fc0*/  USHF.L.U32 UR41, UR4, 0x7, URZ ;  /* 0x0000000704297899 */ /* 0x000fe2000800063f */
[----:B------:R-:W-:Y:S01]  /*0fd0*/  CS2R R114, SRZ ;  /* 0x0000000000727805 */ /* 0x000fe2000001ff00 */
[----:B------:R-:W-:Y:S01]  /*0fe0*/  UISETP.NE.AND.EX UP0, UPT, UR13, URZ, UPT, UP0 ;  /* 0x0000003f0d00728c */ /* 0x000fe2000bf05300 */
[----:B------:R-:W-:Y:S01]  /*0ff0*/  CS2R R112, SRZ ;  /* 0x0000000000707805 */ /* 0x000fe2000001ff00 */
[----:B------:R-:W-:Y:S01]  /*1000*/  UIADD3 UR4, UR41, 0x7f, URZ ;  /* 0x0000007f29047890 */ /* 0x000fe2000fffe03f */
[----:B------:R-:W-:Y:S01]  /*1010*/  MOV R102, RZ ;  /* 0x000000ff00667202 */ /* 0x000fe20000000f00 */
        /* <DEDUP_REMOVED lines=13> */
[----:B------:R-:W-:Y:S01]  /*10f0*/  CS2R R124, SRZ ;  /* 0x00000000007c7805 */ /* 0x000fe2000001ff00 */
        /* <DEDUP_REMOVED lines=15> */
[----:B------:R-:W-:Y:S01]  /*11f0*/  ULEA.HI.SX32 UR7, UR7, UR4, 0x1c ;  /* 0x0000000407077291 */ /* 0x000fe2000f8fe23f */
[----:B------:R-:W-:Y:S01]  /*1200*/  CS2R R132, SRZ ;  /* 0x0000000000847805 */ /* 0x000fe2000001ff00 */
[----:B------:R-:W-:Y:S01]  /*1210*/  ULEA.HI.SX32 UR9, UR9, UR5, 0x1c ;  /* 0x0000000509097291 */ /* 0x000fe2000f8fe23f */
[----:B------:R-:W-:Y:S01]  /*1220*/  CS2R R120, SRZ ;  /* 0x0000000000787805 */ /* 0x000fe2000001ff00 */
[----:B------:R-:W-:Y:S01]  /*1230*/  ULDC UR61, c[0x0][0xc48] ;  /* 0x00031200003d7ab9 */ /* 0x000fe20000000800 */
[----:B------:R-:W-:Y:S01]  /*1240*/  UMOV UR60, UR11 ;  /* 0x0000000b003c7c82 */ /* 0x000fe20008000000 */
[----:B------:R-:W-:Y:S01]  /*1250*/  UISETP.LT.AND UP0, UPT, UR7, UR9, UPT ;  /* 0x000000090700728c */ /* 0x000fe2000bf01270 */
[----:B------:R-:W-:Y:S01]  /*1260*/  CS2R R84, SRZ ;  /* 0x0000000000547805 */ /* 0x000fe2000001ff00 */
[----:B------:R-:W-:Y:S01]  /*1270*/  UISETP.NE.AND UP1, UPT, UR61, 0x1, UPT ;  /* 0x000000013d00788c */ /* 0x000fe2000bf25270 */
[----:B------:R-:W-:Y:S01]  /*1280*/  CS2R R130, SRZ ;  /* 0x0000000000827805 */ /* 0x000fe2000001ff00 */
[----:B------:R-:W-:Y:S01]  /*1290*/  USEL UR14, UR7, UR9, UP0 ;  /* 0x00000009070e7287 */ /* 0x000fe20008000000 */
[----:B------:R-:W-:Y:S01]  /*12a0*/  CS2R R122, SRZ ;  /* 0x00000000007a7805 */ /* 0x000fe2000001ff00 */
[----:B------:R-:W-:Y:S01]  /*12b0*/  UP2UR UR43, UPR, URZ, 0x4 ;  /* 0x000000043f2b7883 */ /* 0x000fe20008000000 */
[----:B------:R-:W-:Y:S01]  /*12c0*/  CS2R R80, SRZ ;  /* 0x0000000000507805 */ /* 0x000fe2000001ff00 */
[----:B------:R-:W-:Y:S01]  /*12d0*/  UISETP.GE.AND UP0, UPT, UR14, 0x1, UPT ;  /* 0x000000010e00788c */ /* 0x000fe2000bf06270 */
[----:B------:R-:W-:Y:S01]  /*12e0*/  CS2R R128, SRZ ;  /* 0x0000000000807805 */ /* 0x000fe2000001ff00 */
[----:B------:R-:W-:Y:S01]  /*12f0*/  IMAD.U32 R74, RZ, RZ, UR14 ;  /* 0x0000000eff4a7e24 */ /* 0x000fe2000f8e00ff */
[----:B------:R-:W-:-:S02]  /*1300*/  CS2R R76, SRZ ;  /* 0x00000000004c7805 */ /* 0x000fc4000001ff00 */
[----:B------:R-:W-:Y:S01]  /*1310*/  CS2R R72, SRZ ;  /* 0x0000000000487805 */ /* 0x000fe2000001ff00 */
[----:B------:R-:W-:Y:S01]  /*1320*/  @UP1 ULDC UR10, c[0x0][0xc4c] ;  /* 0x00031300000a1ab9 */ /* 0x000fe20000000800 */
[----:B------:R-:W-:Y:S01]  /*1330*/  PLOP3.LUT P1, PT, PT, PT, UP0, 0x80, 0x0 ;  /* 0x000000000000781c */ /* 0x000fe20003f2f008 */
[----:B------:R-:W-:Y:S01]  /*1340*/  UIMAD.WIDE.U32 UR4, UR11, UR10, URZ ;  /* 0x0000000a0b0472a5 */ /* 0x000fe2000f8e003f */
[----:B------:R-:W-:Y:S01]  /*1350*/  CS2R R134, SRZ ;  /* 0x0000000000867805 */ /* 0x000fe2000001ff00 */
[----:B------:R-:W-:Y:S01]  /*1360*/  @UP1 ULDC UR6, c[0x0][0xc50] ;  /* 0x0003140000061ab9 */ /* 0x000fe20000000800 */
[----:B------:R-:W-:Y:S01]  /*1370*/  CS2R R68, SRZ ;  /* 0x0000000000447805 */ /* 0x000fe2000001ff00 */
[----:B------:R-:W-:Y:S01]  /*1380*/  @UP1 USHF.R.U32.HI UR60, URZ, UR6, UR5 ;  /* 0x000000063f3c1299 */ /* 0x000fe20008011605 */
[----:B------:R-:W-:Y:S02]  /*1390*/  CS2R R144, SRZ ;  /* 0x0000000000907805 */ /* 0x000fe4000001ff00 */
[----:B------:R-:W-:-:S02]  /*13a0*/  CS2R R64, SRZ ;  /* 0x0000000000407805 */ /* 0x000fc4000001ff00 */
[----:B------:R-:W-:Y:S01]  /*13b0*/  CS2R R142, SRZ ;  /* 0x00000000008e7805 */ /* 0x000fe2000001ff00 */
[----:B------:R-:W-:Y:S01]  /*13c0*/  UIADD3 UR4, -UR60, URZ, URZ ;  /* 0x0000003f3c047290 */ /* 0x000fe2000fffe13f */
[----:B------:R-:W-:Y:S02]  /*13d0*/  CS2R R136, SRZ ;  /* 0x0000000000887805 */ /* 0x000fe4000001ff00 */
[----:B------:R-:W-:Y:S02]  /*13e0*/  CS2R R60, SRZ ;  /* 0x00000000003c7805 */ /* 0x000fe4000001ff00 */
[----:B------:R-:W-:Y:S01]  /*13f0*/  CS2R R146, SRZ ;  /* 0x0000000000927805 */ /* 0x000fe2000001ff00 */
[----:B------:R-:W-:Y:S01]  /*1400*/  UIMAD UR61, UR61, UR4, UR11 ;  /* 0x000000043d3d72a4 */ /* 0x000fe2000f8e020b */
[----:B------:R-:W-:Y:S01]  /*1410*/  IMAD.MOV.U32 R57, RZ, RZ, RZ ;  /* 0x000000ffff397224 */ /* 0x000fe200078e00ff */
        /* <DEDUP_REMOVED lines=11> */
[----:B------:R-:W-:Y:S01]  /*14d0*/  MOV R156, RZ ;  /* 0x000000ff009c7202 */ /* 0x000fe20000000f00 */
        /* <DEDUP_REMOVED lines=36> */
.L_x_5494:
        /* <DEDUP_REMOVED lines=11> */
.L_x_5611:
[----:B------:R-:W-:Y:S05]  /*17d0*/  @!P0 BRA `(.L_x_5496) ;  /* 0x0000000000048947 */ /* 0x000fea0003800000 */
[----:B------:R-:W-:Y:S01]  /*17e0*/  BPT.TRAP 0x1 ;  /* 0x000000040000795c */ /* 0x000fe20000300000 */
.L_x_5496:
[----:B0-----:R-:W-:Y:S01]  /*17f0*/  IMAD.U32 R0, RZ, RZ, UR39 ;  /* 0x00000027ff007e24 */ /* 0x001fe2000f8e00ff */
[----:B------:R-:W-:-:S04]  /*1800*/  MOV R3, UR38 ;  /* 0x0000002600037c02 */ /* 0x000fc80008000f00 */
[----:B------:R-:W-:Y:S02]  /*1810*/  LEA R0, R0, UR40, 0x3 ;  /* 0x0000002800007c11 */ /* 0x000fe4000f8e18ff */
[----:B------:R-:W-:-:S04]  /*1820*/  SHF.L.U32 R3, R3, 0x1f, RZ ;  /* 0x0000001f03037819 */ /* 0x000fc800000006ff */
[----:B------:R0:W1:Y:S01]  /*1830*/  SYNCS.PHASECHK.TRANS64.TRYWAIT P1, [R0+URZ+0x30830], R3 ;  /* 0x03083003000075a7 */ /* 0x000062000802017f */
[----:B------:R-:W-:Y:S05]  /*1840*/  @!P0 BRA `(.L_x_5497) ;  /* 0x0000000000048947 */ /* 0x000fea0003800000 */
[----:B------:R-:W-:Y:S01]  /*1850*/  BPT.TRAP 0x1 ;  /* 0x000000040000795c */ /* 0x000fe20000300000 */
.L_x_5497:
[----:B-1----:R-:W-:Y:S05]  /*1860*/  @P1 BRA `(.L_x_5498) ;  /* 0x0000000000081947 */ /* 0x002fea0003800000 */
[----:B------:R-:W1:Y:S02]  /*1870*/  SYNCS.PHASECHK.TRANS64.TRYWAIT P1, [R0+URZ+0x30830], R3 ;  /* 0x03083003000075a7 */ /* 0x000e64000802017f */
[----:B-1----:R-:W-:Y:S05]  /*1880*/  @!P1 BRA `(.L_x_5499) ;  /* 0x000000f000009947 */ /* 0x002fea0003800000 */
.L_x_5498:
        /* <DEDUP_REMOVED lines=103> */
.L_x_5500:
[----:B------:R-:W-:Y:S01]  /*1f00*/  UISETP.NE.AND UP0, UPT, UR43, URZ, UPT ;  /* 0x0000003f2b00728c */ /* 0x000fe2000bf05270 */
[----:B------:R-:W-:Y:S01]  /*1f10*/  VIADD R11, R18, UR41 ;  /* 0x00000029120b7c36 */ /* 0x000fe20008000000 */
[----:B------:R-:W-:Y:S01]  /*1f20*/  R2UR UR7, R74 ;  /* 0x000000004a0772ca */ /* 0x000fe200000e0000 */
[----:B------:R-:W-:Y:S01]  /*1f30*/  ULDC UR8, c[0x0][0x2f0] ;  /* 0x0000bc0000087ab9 */ /* 0x000fe20000000800 */
[----:B------:R-:W-:Y:S01]  /*1f40*/  ULDC UR6, c[0x0][0x9d8] ;  /* 0x0002760000067ab9 */ /* 0x000fe20000000800 */
[----:B------:R-:W-:Y:S01]  /*1f50*/  IMAD.U32 R13, RZ, RZ, UR8 ;  /* 0x00000008ff0d7e24 */ /* 0x000fe2000f8e00ff */
[----:B------:R-:W-:Y:S01]  /*1f60*/  PLOP3.LUT P1, PT, PT, PT, UP0, 0x80, 0x0 ;  /* 0x000000000000781c */ /* 0x000fe20003f2f008 */
[----:B------:R-:W-:Y:S01]  /*1f70*/  FMUL.FTZ R26, R26, UR6 ;  /* 0x000000061a1a7c20 */ /* 0x000fe20008410000 */
[----:B------:R-:W-:Y:S01]  /*1f80*/  PLOP3.LUT P2, PT, PT, PT, UP0, 0x80, 0x0 ;  /* 0x000000000000781c */ /* 0x000fe20003f4f008 */
[----:B------:R-:W-:Y:S01]  /*1f90*/  FMUL.FTZ R27, R27, UR6 ;  /* 0x000000061b1b7c20 */ /* 0x000fe20008410000 */
[----:B------:R-:W-:Y:S01]  /*1fa0*/  FMUL.FTZ R30, R30, UR6 ;  /* 0x000000061e1e7c20 */ /* 0x000fe20008410000 */
[----:B------:R-:W-:Y:S01]  /*1fb0*/  @UP0 ULDC UR4, c[0x0][0x44c] ;  /* 0x0001130000040ab9 */ /* 0x000fe20000000800 */
[----:B------:R-:W-:Y:S01]  /*1fc0*/  FMUL.FTZ R31, R31, UR6 ;  /* 0x000000061f1f7c20 */ /* 0x000fe20008410000 */
[----:B------:R-:W2:Y:S01]  /*1fd0*/  MUFU.TANH R26, R26 ;  /* 0x0000001a001a7308 */ /* 0x000ea20000002400 */
[----:B------:R-:W-:Y:S01]  /*1fe0*/  ULDC UR9, c[0x0][0x288] ;  /* 0x0000a20000097ab9 */ /* 0x000fe20000000800 */
        /* <DEDUP_REMOVED lines=10> */
[----:B------:R-:W-:Y:S01]  /*2090*/  UIMAD UR4, UR7, -0x60, URZ ;  /* 0xffffffa0070478a4 */ /* 0x000fe2000f8e023f */
[----:B------:R-:W-:Y:S01]  /*20a0*/  FMUL.FTZ R42, R42, UR6 ;  /* 0x000000062a2a7c20 */ /* 0x000fe20008410000 */
[----:B01----:R-:W-:Y:S01]  /*20b0*/  FMUL.FTZ R3, R24, UR6 ;  /* 0x0000000618037c20 */ /* 0x003fe20008410000 */
[----:B------:R-:W-:Y:S01]  /*20c0*/  FMUL.FTZ R43, R43, UR6 ;  /* 0x000000062b2b7c20 */ /* 0x000fe20008410000 */
[----:B------:R-:W0:Y:S01]  /*20d0*/  SHFL.IDX PT, R14, R11, 0x1, 0x1c1f ;  /* 0x003c1f000b0e7f89 */ /* 0x000e2200000e0000 */
[----:B------:R-:W-:Y:S01]  /*20e0*/  UIADD3 UR5, UR4, 0x61, URZ ;  /* 0x0000006104057890 */ /* 0x000fe2000fffe03f */
[----:B------:R-:W1:Y:S01]  /*20f0*/  MUFU.TANH R30, R30 ;  /* 0x0000001e001e7308 */ /* 0x000e620000002400 */
        /* <DEDUP_REMOVED lines=8> */
[----:B------:R-:W-:-:S02]  /*2180*/  IMAD R2, R17, -0x2, R2 ;  /* 0xfffffffe11027824 */ /* 0x000fc400078e0202 */
[----:B------:R-:W-:Y:S01]  /*2190*/  FMUL.FTZ R50, R50, UR6 ;  /* 0x0000000632327c20 */ /* 0x000fe20008410000 */
[----:B------:R-:W-:Y:S01]  /*21a0*/  FMUL.FTZ R41, R41, UR6 ;  /* 0x0000000629297c20 */ /* 0x000fe20008410000 */
[----:B------:R-:W-:Y:S01]  /*21b0*/  MOV R12, UR4 ;  /* 0x00000004000c7c02 */ /* 0x000fe20008000f00 */
[----:B------:R-:W-:Y:S02]  /*21c0*/  IMAD R13, R13, UR42, R2 ;  /* 0x0000002a0d0d7c24 */ /* 0x000fe4000f8e0202 */
[----:B------:R-:W-:Y:S01]  /*21d0*/  FMUL.FTZ R51, R51, UR6 ;  /* 0x0000000633337c20 */ /* 0x000fe20008410000 */
[----:B------:R-:W-:Y:S01]  /*21e0*/  FMUL.FTZ R54, R54, UR6 ;  /* 0x0000000636367c20 */ /* 0x000fe20008410000 */
[----:B------:R-:W4:Y:S01]  /*21f0*/  MUFU.TANH R34, R34 ;  /* 0x0000002200227308 */ /* 0x000f220000002400 */
[----:B------:R-:W-:Y:S02]  /*2200*/  IMAD R12, R17, -0x2, R12 ;  /* 0xfffffffe110c7824 */ /* 0x000fe400078e020c */
[----:B------:R-:W-:Y:S01]  /*2210*/  FMUL.FTZ R55, R55, UR6 ;  /* 0x0000000637377c20 */ /* 0x000fe20008410000 */
[----:B------:R-:W-:Y:S01]  /*2220*/  FMUL.FTZ R58, R58, UR6 ;  /* 0x000000063a3a7c20 */ /* 0x000fe20008410000 */
[----:B------:R-:W-:Y:S01]  /*2230*/  FMUL.FTZ R59, R59, UR6 ;  /* 0x000000063b3b7c20 */ /* 0x000fe20008410000 */
[----:B------:R-:W-:Y:S01]  /*2240*/  FMUL.FTZ R62, R62, UR6 ;  /* 0x000000063e3e7c20 */ /* 0x000fe20008410000 */
[----:B0-----:R-:W-:Y:S01]  /*2250*/  IADD3 R15, R14, -UR9, R13 ;  /* 0x800000090e0f7c10 */ /* 0x001fe2000fffe00d */
[----:B------:R-:W-:Y:S01]  /*2260*/  FMUL.FTZ R63, R63, UR6 ;  /* 0x000000063f3f7c20 */ /* 0x000fe20008410000 */
[----:B------:R3:W-:Y:S01]  /*2270*/  MUFU.TANH R20, R29 ;  /* 0x0000001d00147308 */ /* 0x0007e20000002400 */
[----:B------:R-:W-:Y:S01]  /*2280*/  FMUL.FTZ R66, R66, UR6 ;  /* 0x0000000642427c20 */ /* 0x000fe20008410000 */
[----:B------:R-:W-:Y:S01]  /*2290*/  VIMNMX R15, R12, R15, PT ;  /* 0x0000000f0c0f7248 */ /* 0x000fe20003fe0100 */
[----:B------:R-:W-:Y:S01]  /*22a0*/  FMUL.FTZ R67, R67, UR6 ;  /* 0x0000000643437c20 */ /* 0x000fe20008410000 */
[----:B------:R-:W-:Y:S01]  /*22b0*/  FMUL.FTZ R70, R70, UR6 ;  /* 0x0000000646467c20 */ /* 0x000fe20008410000 */
[----:B------:R-:W-:Y:S01]  /*22c0*/  FMUL.FTZ R71, R71, UR6 ;  /* 0x0000000647477c20 */ /* 0x000fe20008410000 */
[C---:B------:R-:W-:Y:S01]  /*22d0*/  ISETP.GT.AND P1, PT, R15.reuse, RZ, PT ;  /* 0x000000ff0f00720c */ /* 0x040fe20003f24270 */
[----:B------:R-:W0:Y:S01]  /*22e0*/  SHFL.IDX PT, R11, R11, RZ, 0x1c1f ;  /* 0x001c1fff0b0b7589 */ /* 0x000e2200000e0000 */
[C---:B------:R-:W-:Y:S01]  /*22f0*/  ISETP.GT.AND P2, PT, R15.reuse, 0x1, PT ;  /* 0x000000010f00780c */ /* 0x040fe20003f44270 */
[----:B------:R-:W-:Y:S01]  /*2300*/  MUFU.TANH R35, R35 ;  /* 0x0000002300237308 */ /* 0x000fe20000002400 */
[----:B------:R-:W-:Y:S01]  /*2310*/  ISETP.GT.AND P3, PT, R15, 0x8, PT ;  /* 0x000000080f00780c */ /* 0x000fe20003f64270 */
[----:B------:R-:W-:Y:S01]  /*2320*/  FMUL.FTZ R10, R25, UR6 ;  /* 0x00000006190a7c20 */ /* 0x000fe20008410000 */
[----:B--2---:R-:W-:Y:S01]  /*2330*/  FSEL R26, R26, -INF , P1 ;  /* 0xff8000001a1a7808 */ /* 0x004fe20000800000 */
[----:B------:R-:W-:Y:S01]  /*2340*/  FMUL.FTZ R28, R28, UR6 ;  /* 0x000000061c1c7c20 */ /* 0x000fe20008410000 */
[----:B---3--:R-:W-:Y:S01]  /*2350*/  FSEL R29, R27, -INF , P2 ;  /* 0xff8000001b1d7808 */ /* 0x008fe20001000000 */
[----:B------:R-:W-:Y:S01]  /*2360*/  VIADD R13, R13, -UR9 ;  /* 0x800000090d0d7c36 */ /* 0x000fe20008000000 */
[----:B------:R-:W-:Y:S01]  /*2370*/  ISETP.GT.AND P1, PT, R15, 0x9, PT ;  /* 0x000000090f00780c */ /* 0x000fe20003f24270 */
[----:B------:R-:W2:Y:S01]  /*2380*/  MUFU.TANH R38, R38 ;  /* 0x0000002600267308 */ /* 0x000ea20000002400 */
[----:B-1----:R-:W-:Y:S01]  /*2390*/  FSEL R30, R30, -INF , P3 ;  /* 0xff8000001e1e7808 */ /* 0x002fe20001800000 */
[----:B------:R-:W-:Y:S01]  /*23a0*/  FMUL.FTZ R33, R33, UR6 ;  /* 0x0000000621217c20 */ /* 0x000fe20008410000 */
[----:B------:R-:W-:Y:S01]  /*23b0*/  FMNMX.FTZ R21, R26, R29, !PT ;  /* 0x0000001d1a157209 */ /* 0x000fe20007810000 */
[----:B------:R-:W-:Y:S01]  /*23c0*/  FMUL.FTZ R37, R37, UR6 ;  /* 0x0000000625257c20 */ /* 0x000fe20008410000 */
[C---:B------:R-:W-:Y:S01]  /*23d0*/  ISETP.GT.AND P2, PT, R15.reuse, 0x10, PT ;  /* 0x000000100f00780c */ /* 0x040fe20003f44270 */
[----:B------:R-:W-:Y:S01]  /*23e0*/  ULDC UR35, c[0x0][0x988] ;  /* 0x0002620000237ab9 */ /* 0x000fe20000000800 */
[----:B------:R-:W-:Y:S01]  /*23f0*/  FMNMX.FTZ R21, R30, R21, !PT ;  /* 0x000000151e157209 */ /* 0x000fe20007810000 */
[----:B------:R1:W-:Y:S01]  /*2400*/  MUFU.TANH R24, R32 ;  /* 0x0000002000187308 */ /* 0x0003e20000002400 */
[----:B----4-:R-:W-:Y:S01]  /*2410*/  FSEL R34, R34, -INF , P2 ;  /* 0xff80000022227808 */ /* 0x010fe20001000000 */
[----:B------:R-:W-:Y:S01]  /*2420*/  FMUL.FTZ R44, R44, UR6 ;  /* 0x000000062c2c7c20 */ /* 0x000fe20008410000 */
[----:B------:R-:W-:Y:S01]  /*2430*/  ISETP.GT.AND P2, PT, R15, 0x18, PT ;  /* 0x000000180f00780c */ /* 0x000fe20003f44270 */
[----:B------:R-:W-:Y:S01]  /*2440*/  FMUL.FTZ R49, R49, UR6 ;  /* 0x0000000631317c20 */ /* 0x000fe20008410000 */
[----:B------:R-:W-:Y:S01]  /*2450*/  FMUL.FTZ R45, R45, UR6 ;  /* 0x000000062d2d7c20 */ /* 0x000fe20008410000 */
[----:B0-----:R-:W-:Y:S01]  /*2460*/  VIADDMNMX R13, R11, R13, R12, PT ;  /* 0x0000000d0b0d7246 */ /* 0x001fe2000380010c */
[----:B------:R-:W-:Y:S01]  /*2470*/  FMUL.FTZ R48, R48, UR6 ;  /* 0x0000000630307c20 */ /* 0x000fe20008410000 */
[----:B------:R-:W0:Y:S01]  /*2480*/  MUFU.TANH R39, R39 ;  /* 0x0000002700277308 */ /* 0x000e220000002400 */
[----:B-1----:R-:W-:Y:S01]  /*2490*/  FSEL R32, R31, -INF , P1 ;  /* 0xff8000001f207808 */ /* 0x002fe20000800000 */
[----:B------:R-:W-:Y:S01]  /*24a0*/  FMUL.FTZ R52, R52, UR6 ;  /* 0x0000000634347c20 */ /* 0x000fe20008410000 */
[----:B------:R-:W-:Y:S01]  /*24b0*/  ISETP.GT.AND P1, PT, R15, 0x11, PT ;  /* 0x000000110f00780c */ /* 0x000fe20003f24270 */
[----:B------:R-:W-:Y:S01]  /*24c0*/  FMUL.FTZ R53, R53, UR6 ;  /* 0x0000000635357c20 */ /* 0x000fe20008410000 */
[----:B------:R-:W-:Y:S01]  /*24d0*/  FMNMX.FTZ R21, R32, R21, !PT ;  /* 0x0000001520157209 */ /* 0x000fe20007810000 */
[----:B------:R-:W-:Y:S01]  /*24e0*/  FMUL.FTZ R56, R56, UR6 ;  /* 0x0000000638387c20 */ /* 0x000fe20008410000 */
[----:B--2---:R-:W-:Y:S01]  /*24f0*/  FSEL R38, R38, -INF , P2 ;  /* 0xff80000026267808 */ /* 0x004fe20001000000 */
[----:B------:R-:W1:Y:S01]  /*2500*/  MUFU.TANH R42, R42 ;  /* 0x0000002a002a7308 */ /* 0x000e620000002400 */
[----:B------:R-:W-:Y:S01]  /*2510*/  FMNMX.FTZ R21, R34, R21, !PT ;  /* 0x0000001522157209 */ /* 0x000fe20007810000 */
[----:B------:R-:W-:Y:S01]  /*2520*/  FMUL.FTZ R57, R57, UR6 ;  /* 0x0000000639397c20 */ /* 0x000fe20008410000 */
[----:B------:R-:W-:Y:S01]  /*2530*/  ISETP.GT.AND P2, PT, R15, 0x20, PT ;  /* 0x000000200f00780c */ /* 0x000fe20003f44270 */
[----:B------:R-:W-:Y:S01]  /*2540*/  FMUL.FTZ R60, R60, UR6 ;  /* 0x000000063c3c7c20 */ /* 0x000fe20008410000 */
[----:B------:R-:W-:Y:S01]  /*2550*/  ISETP.GT.AND P3, PT, R13, 0x8, PT ;  /* 0x000000080d00780c */ /* 0x000fe20003f64270 */
[----:B------:R-:W-:Y:S01]  /*2560*/  FMUL.FTZ R61, R61, UR6 ;  /* 0x000000063d3d7c20 */ /* 0x000fe20008410000 */
[----:B------:R-:W-:Y:S01]  /*2570*/  FMUL.FTZ R64, R64, UR6 ;  /* 0x0000000640407c20 */ /* 0x000fe20008410000 */
[----:B------:R2:W-:Y:S01]  /*2580*/  MUFU.TANH R72, R36 ;  /* 0x0000002400487308 */ /* 0x0005e20000002400 */
[----:B------:R-:W-:Y:S01]  /*2590*/  FMUL.FTZ R65, R65, UR6 ;  /* 0x0000000641417c20 */ /* 0x000fe20008410000 */
[----:B------:R-:W-:Y:S01]  /*25a0*/  FMUL.FTZ R68, R68, UR6 ;  /* 0x0000000644447c20 */ /* 0x000fe20008410000 */
[----:B------:R-:W-:Y:S01]  /*25b0*/  FMUL.FTZ R69, R69, UR6 ;  /* 0x0000000645457c20 */ /* 0x000fe20008410000 */
[----:B------:R-:W-:Y:S01]  /*25c0*/  R2UR UR10, R0 ;  /* 0x00000000000a72ca */ /* 0x000fe200000e0000 */
[----:B------:R-:W-:Y:S01]  /*25d0*/  @UP0 ULDC UR6, c[0x0][0x44c] ;  /* 0x0001130000060ab9 */ /* 0x000fe20000000800 */
[----:B------:R-:W-:Y:S01]  /*25e0*/  UIADD3 UR4, UR7, -0x2, URZ ;  /* 0xfffffffe07047890 */ /* 0x000fe2000fffe03f */
[----:B------:R-:W3:Y:S01]  /*25f0*/  S2UR UR15, SR_CgaCtaId ;  /* 0x00000000000f79c3 */ /* 0x000ee20000008800 */
[----:B------:R-:W4:Y:S01]  /*2600*/  MUFU.TANH R43, R43 ;  /* 0x0000002b002b7308 */ /* 0x000f220000002400 */
[----:B--2---:R-:W-:Y:S01]  /*2610*/  FSEL R36, R35, -INF , P1 ;  /* 0xff80000023247808 */ /* 0x004fe20000800000 */
[----:B------:R-:W-:Y:S01]  /*2620*/  UIMAD.WIDE.U32 UR6, UR41, UR6, URZ ;  /* 0x00000006290672a5 */ /* 0x000fe2000f8e003f */
[----:B------:R-:W-:Y:S01]  /*2630*/  ISETP.GT.AND P1, PT, R15, 0x19, PT ;  /* 0x000000190f00780c */ /* 0x000fe20003f24270 */
[----:B------:R-:W-:Y:S01]  /*2640*/  @UP0 ULDC UR14, c[0x0][0x450] ;  /* 0x00011400000e0ab9 */ /* 0x000fe20000000800 */
[----:B------:R-:W-:Y:S01]  /*2650*/  FMNMX.FTZ R21, R36, R21, !PT ;  /* 0x0000001524157209 */ /* 0x000fe20007810000 */
[----:B------:R-:W-:Y:S01]  /*2660*/  UMOV UR5, UR41 ;  /* 0x0000002900057c82 */ /* 0x000fe20008000000 */
[----:B------:R-:W-:Y:S01]  /*2670*/  UIMAD UR8, UR42, UR8, -UR9 ;  /* 0x000000082a0872a4 */ /* 0x000fe2000f8e0a09 */
[----:B------:R-:W2:Y:S01]  /*2680*/  MUFU.TANH R46, R46 ;  /* 0x0000002e002e7308 */ /* 0x000ea20000002400 */
[----:B------:R-:W-:Y:S01]  /*2690*/  FMNMX.FTZ R21, R38, R21, !PT ;  /* 0x0000001526157209 */ /* 0x000fe20007810000 */
[----:B------:R-:W-:Y:S01]  /*26a0*/  @UP0 USHF.R.U32.HI UR5, URZ, UR14, UR7 ;  /* 0x0000000e3f050299 */ /* 0x000fe20008011607 */
[----:B------:R-:W-:-:S02]  /*26b0*/  CS2R R118, SRZ ;  /* 0x0000000000767805 */ /* 0x000fc4000001ff00 */
[----:B------:R-:W-:Y:S02]  /*26c0*/  CS2R R116, SRZ ;  /* 0x0000000000747805 */ /* 0x000fe4000001ff00 */
[----:B------:R-:W-:Y:S01]  /*26d0*/  CS2R R114, SRZ ;  /* 0x0000000000727805 */ /* 0x000fe2000001ff00 */
[----:B------:R-:W-:Y:S01]  /*26e0*/  UIADD3 UR6, UR8, UR5, URZ ;  /* 0x0000000508067290 */ /* 0x000fe2000fffe03f */
[----:B------:R-:W-:Y:S01]  /*26f0*/  CS2R R112, SRZ ;  /* 0x0000000000707805 */ /* 0x000fe2000001ff00 */
[----:B------:R0:W-:Y:S01]  /*2700*/  MUFU.TANH R73, R40 ;  /* 0x0000002800497308 */ /* 0x0001e20000002400 */
[----:B------:R-:W-:Y:S01]  /*2710*/  UIADD3 UR5, UR10, 0x30840, URZ ;  /* 0x000308400a057890 */ /* 0x000fe2000fffe03f */
[----:B------:R-:W-:Y:S01]  /*2720*/  CS2R R110, SRZ ;  /* 0x00000000006e7805 */ /* 0x000fe2000001ff00 */
[----:B------:R-:W-:Y:S01]  /*2730*/  UIMAD.WIDE UR6, UR6, 0x2aaaaaab, URZ ;  /* 0x2aaaaaab060678a5 */ /* 0x000fe2000f8e023f */
[----:B------:R-:W-:Y:S02]  /*2740*/  CS2R R108, SRZ ;  /* 0x00000000006c7805 */ /* 0x000fe4000001ff00 */
[----:B------:R-:W-:-:S02]  /*2750*/  CS2R R106, SRZ ;  /* 0x00000000006a7805 */ /* 0x000fc4000001ff00 */
[----:B------:R-:W-:Y:S01]  /*2760*/  CS2R R104, SRZ ;  /* 0x0000000000687805 */ /* 0x000fe2000001ff00 */
[----:B------:R-:W-:Y:S01]  /*2770*/  USHF.R.U32.HI UR6, URZ, 0x1f, UR7 ;  /* 0x0000001f3f067899 */ /* 0x000fe20008011607 */
[----:B------:R-:W5:Y:S01]  /*2780*/  MUFU.TANH R47, R47 ;  /* 0x0000002f002f7308 */ /* 0x000f620000002400 */
[----:B0-----:R-:W-:Y:S01]  /*2790*/  FSEL R40, R39, -INF , P1 ;  /* 0xff80000027287808 */ /* 0x001fe20000800000 */
[----:B---3--:R-:W-:Y:S01]  /*27a0*/  UPRMT UR5, UR15, 0x654, UR5 ;  /* 0x000006540f057896 */ /* 0x008fe20008000005 */
[----:B------:R-:W-:Y:S01]  /*27b0*/  ISETP.GT.AND P1, PT, R15, 0x21, PT ;  /* 0x000000210f00780c */ /* 0x000fe20003f24270 */
[----:B------:R-:W-:Y:S01]  /*27c0*/  ULEA.HI.SX32 UR6, UR7, UR6, 0x1c ;  /* 0x0000000607067291 */ /* 0x000fe2000f8fe23f */
[----:B------:R-:W-:Y:S02]  /*27d0*/  FMNMX.FTZ R2, R40, R21, !PT ;  /* 0x0000001528027209 */ /* 0x000fe40007810000 */
[----:B------:R-:W-:Y:S02]  /*27e0*/  CS2R R102, SRZ ;  /* 0x0000000000667805 */ /* 0x000fe4000001ff00 */
[----:B------:R-:W-:Y:S01]  /*27f0*/  CS2R R100, SRZ ;  /* 0x0000000000647805 */ /* 0x000fe2000001ff00 */
[----:B------:R1:W-:Y:S01]  /*2800*/  MUFU.TANH R74, R41 ;  /* 0x00000029004a7308 */ /* 0x0003e20000002400 */
[----:B------:R-:W-:Y:S01]  /*2810*/  UISETP.LT.AND UP0, UPT, URZ, UR6, UPT ;  /* 0x000000063f00728c */ /* 0x000fe2000bf01270 */
[----:B------:R-:W-:Y:S01]  /*2820*/  CS2R R98, SRZ ;  /* 0x0000000000627805 */ /* 0x000fe2000001ff00 */
[----:B------:R-:W-:Y:S01]  /*2830*/  SYNCS.ARRIVE.TRANS64.RED.A1T0 RZ, [UR5], RZ ;  /* 0x000000ffffff79a7 */ /* 0x000fe20008100405 */
[----:B------:R-:W-:Y:S01]  /*2840*/  CS2R R96, SRZ ;  /* 0x0000000000607805 */ /* 0x000fe2000001ff00 */
[----:B------:R-:W-:Y:S01]  /*2850*/  USEL UR10, URZ, UR6, !UP0 ;  /* 0x000000063f0a7287 */ /* 0x000fe2000c000000 */
[----:B------:R-:W-:-:S02]  /*2860*/  CS2R R94, SRZ ;  /* 0x00000000005e7805 */ /* 0x000fc4000001ff00 */
[----:B------:R-:W-:Y:S01]  /*2870*/  CS2R R92, SRZ ;  /* 0x00000000005c7805 */ /* 0x000fe2000001ff00 */
[----:B------:R-:W0:Y:S01]  /*2880*/  MUFU.TANH R50, R50 ;  /* 0x0000003200327308 */ /* 0x000e220000002400 */
[----:B-1----:R-:W-:Y:S01]  /*2890*/  FSEL R41, R42, -INF , P2 ;  /* 0xff8000002a297808 */ /* 0x002fe20001000000 */
[----:B------:R-:W-:Y:S01]  /*28a0*/  UISETP.GE.AND UP0, UPT, UR4, UR10, UPT ;  /* 0x0000000a0400728c */ /* 0x000fe2000bf06270 */
[----:B------:R-:W-:Y:S02]  /*28b0*/  ISETP.GT.AND P2, PT, R15, 0x28, PT ;  /* 0x000000280f00780c */ /* 0x000fe40003f44270 */
[----:B------:R-:W-:Y:S02]  /*28c0*/  CS2R R90, SRZ ;  /* 0x00000000005a7805 */ /* 0x000fe4000001ff00 */
[----:B----4-:R-:W-:Y:S02]  /*28d0*/  FSEL R42, R43, -INF , P1 ;  /* 0xff8000002b2a7808 */ /* 0x010fe40000800000 */
[----:B------:R-:W-:-:S02]  /*28e0*/  CS2R R88, SRZ ;  /* 0x0000000000587805 */ /* 0x000fc4000001ff00 */
[----:B------:R-:W-:Y:S01]  /*28f0*/  FMNMX.FTZ R21, R41, R2, !PT ;  /* 0x0000000229157209 */ /* 0x000fe20007810000 */
[----:B------:R-:W1:Y:S01]  /*2900*/  MUFU.TANH R51, R51 ;  /* 0x0000003300337308 */ /* 0x000e620000002400 */
[----:B------:R-:W-:Y:S02]  /*2910*/  ISETP.GT.AND P1, PT, R15, 0x29, PT ;  /* 0x000000290f00780c */ /* 0x000fe40003f24270 */
[----:B------:R-:W-:Y:S02]  /*2920*/  CS2R R86, SRZ ;  /* 0x0000000000567805 */ /* 0x000fe4000001ff00 */
[----:B--2---:R-:W-:Y:S02]  /*2930*/  FSEL R43, R46, -INF , P2 ;  /* 0xff8000002e2b7808 */ /* 0x004fe40001000000 */
[----:B------:R-:W-:Y:S02]  /*2940*/  CS2R R84, SRZ ;  /* 0x0000000000547805 */ /* 0x000fe4000001ff00 */
[----:B------:R-:W-:-:S02]  /*2950*/  FMNMX.FTZ R2, R42, R21, !PT ;  /* 0x000000152a027209 */ /* 0x000fc40007810000 */
[----:B------:R-:W-:Y:S02]  /*2960*/  CS2R R82, SRZ ;  /* 0x0000000000527805 */ /* 0x000fe4000001ff00 */
[----:B------:R-:W-:Y:S01]  /*2970*/  ISETP.GT.AND P2, PT, R15, 0x30, PT ;  /* 0x000000300f00780c */ /* 0x000fe20003f44270 */
[----:B------:R-:W2:Y:S01]  /*2980*/  MUFU.TANH R54, R54 ;  /* 0x0000003600367308 */ /* 0x000ea20000002400 */
[----:B-----5:R-:W-:Y:S02]  /*2990*/  FSEL R46, R47, -INF , P1 ;  /* 0xff8000002f2e7808 */ /* 0x020fe40000800000 */
[----:B------:R-:W-:Y:S02]  /*29a0*/  CS2R R80, SRZ ;  /* 0x0000000000507805 */ /* 0x000fe4000001ff00 */
[----:B------:R-:W-:Y:S02]  /*29b0*/  FMNMX.FTZ R21, R43, R2, !PT ;  /* 0x000000022b157209 */ /* 0x000fe40007810000 */
[----:B------:R-:W-:-:S02]  /*29c0*/  CS2R R78, SRZ ;  /* 0x00000000004e7805 */ /* 0x000fc4000001ff00 */
[C---:B------:R-:W-:Y:S02]  /*29d0*/  ISETP.GT.AND P1, PT, R15.reuse, 0x31, PT ;  /* 0x000000310f00780c */ /* 0x040fe40003f24270 */
[----:B------:R-:W-:Y:S02]  /*29e0*/  CS2R R76, SRZ ;  /* 0x00000000004c7805 */ /* 0x000fe4000001ff00 */
[----:B0-----:R-:W-:Y:S01]  /*29f0*/  FSEL R47, R50, -INF , P2 ;  /* 0xff800000322f7808 */ /* 0x001fe20001000000 */
[----:B------:R-:W0:Y:S01]  /*2a00*/  MUFU.TANH R55, R55 ;  /* 0x0000003700377308 */ /* 0x000e220000002400 */
[----:B------:R-:W-:Y:S02]  /*2a10*/  FMNMX.FTZ R2, R46, R21, !PT ;  /* 0x000000152e027209 */ /* 0x000fe40007810000 */
[----:B------:R-:W-:Y:S02]  /*2a20*/  ISETP.GT.AND P2, PT, R15, 0x38, PT ;  /* 0x000000380f00780c */ /* 0x000fe40003f44270 */
[----:B-1----:R-:W-:-:S02]  /*2a30*/  FSEL R50, R51, -INF , P1 ;  /* 0xff80000033327808 */ /* 0x002fc40000800000 */
[----:B------:R-:W-:Y:S01]  /*2a40*/  FMNMX.FTZ R21, R47, R2, !PT ;  /* 0x000000022f157209 */ /* 0x000fe20007810000 */
[----:B------:R-:W1:Y:S01]  /*2a50*/  MUFU.TANH R58, R58 ;  /* 0x0000003a003a7308 */ /* 0x000e620000002400 */
[C---:B------:R-:W-:Y:S02]  /*2a60*/  ISETP.GT.AND P1, PT, R15.reuse, 0x39, PT ;  /* 0x000000390f00780c */ /* 0x040fe40003f24270 */
[----:B--2---:R-:W-:Y:S02]  /*2a70*/  FSEL R51, R54, -INF , P2 ;  /* 0xff80000036337808 */ /* 0x004fe40001000000 */
[----:B------:R-:W-:Y:S02]  /*2a80*/  FMNMX.FTZ R2, R50, R21, !PT ;  /* 0x0000001532027209 */ /* 0x000fe40007810000 */
[----:B------:R-:W-:Y:S01]  /*2a90*/  ISETP.GT.AND P2, PT, R15, 0x40, PT ;  /* 0x000000400f00780c */ /* 0x000fe20003f44270 */
[----:B------:R-:W2:Y:S01]  /*2aa0*/  MUFU.TANH R59, R59 ;  /* 0x0000003b003b7308 */ /* 0x000ea20000002400 */
[----:B0-----:R-:W-:-:S02]  /*2ab0*/  FSEL R54, R55, -INF , P1 ;  /* 0xff80000037367808 */ /* 0x001fc40000800000 */
[----:B------:R-:W-:Y:S02]  /*2ac0*/  FMNMX.FTZ R21, R51, R2, !PT ;  /* 0x0000000233157209 */ /* 0x000fe40007810000 */
[C---:B------:R-:W-:Y:S02]  /*2ad0*/  ISETP.GT.AND P1, PT, R15.reuse, 0x41, PT ;  /* 0x000000410f00780c */ /* 0x040fe40003f24270 */
[----:B------:R-:W-:Y:S01]  /*2ae0*/  FMNMX.FTZ R2, R54, R21, !PT ;  /* 0x0000001536027209 */ /* 0x000fe20007810000 */
[----:B------:R-:W0:Y:S01]  /*2af0*/  MUFU.TANH R62, R62 ;  /* 0x0000003e003e7308 */ /* 0x000e220000002400 */
[----:B-1----:R-:W-:Y:S02]  /*2b00*/  FSEL R55, R58, -INF , P2 ;  /* 0xff8000003a377808 */ /* 0x002fe40001000000 */
[----:B------:R-:W-:Y:S02]  /*2b10*/  ISETP.GT.AND P2, PT, R15, 0x48, PT ;  /* 0x000000480f00780c */ /* 0x000fe40003f44270 */
[----:B------:R-:W-:-:S03]  /*2b20*/  FMNMX.FTZ R21, R55, R2, !PT ;  /* 0x0000000237157209 */ /* 0x000fc60007810000 */
[----:B------:R-:W1:Y:S01]  /*2b30*/  MUFU.TANH R63, R63 ;  /* 0x0000003f003f7308 */ /* 0x000e620000002400 */
[----:B--2---:R-:W-:Y:S02]  /*2b40*/  FSEL R58, R59, -INF , P1 ;  /* 0xff8000003b3a7808 */ /* 0x004fe40000800000 */
[----:B------:R-:W-:Y:S02]  /*2b50*/  ISETP.GT.AND P1, PT, R15, 0x49, PT ;  /* 0x000000490f00780c */ /* 0x000fe40003f24270 */
[----:B------:R-:W-:-:S03]  /*2b60*/  FMNMX.FTZ R2, R58, R21, !PT ;  /* 0x000000153a027209 */ /* 0x000fc60007810000 */
[----:B------:R-:W2:Y:S01]  /*2b70*/  MUFU.TANH R66, R66 ;  /* 0x0000004200427308 */ /* 0x000ea20000002400 */
[----:B0-----:R-:W-:Y:S02]  /*2b80*/  FSEL R59, R62, -INF , P2 ;  /* 0xff8000003e3b7808 */ /* 0x001fe40001000000 */
[----:B------:R-:W-:Y:S02]  /*2b90*/  ISETP.GT.AND P2, PT, R15, 0x50, PT ;  /* 0x000000500f00780c */ /* 0x000fe40003f44270 */
[----:B------:R-:W-:-:S03]  /*2ba0*/  FMNMX.FTZ R21, R59, R2, !PT ;  /* 0x000000023b157209 */ /* 0x000fc60007810000 */
        /* <DEDUP_REMOVED lines=18> */
[----:B------:R-:W-:Y:S02]  /*2cd0*/  CS2R R70, SRZ ;  /* 0x0000000000467805 */ /* 0x000fe4000001ff00 */
[----:B------:R-:W-:Y:S02]  /*2ce0*/  ISETP.GT.AND P1, PT, R13, RZ, PT ;  /* 0x000000ff0d00720c */ /* 0x000fe40003f24270 */
[----:B------:R-:W-:Y:S01]  /*2cf0*/  FMNMX.FTZ R15, R2, R15, !PT ;  /* 0x0000000f020f7209 */ /* 0x000fe20007810000 */
[----:B------:R-:W2:Y:S01]  /*2d00*/  MUFU.TANH R28, R28 ;  /* 0x0000001c001c7308 */ /* 0x000ea20000002400 */
[----:B0-----:R-:W-:-:S03]  /*2d10*/  FSEL R3, R3, -INF , P1 ;  /* 0xff80000003037808 */ /* 0x001fc60000800000 */
[----:B------:R-:W0:Y:S01]  /*2d20*/  SHFL.BFLY PT, R14, R15, 0x2, 0x1f ;  /* 0x0c401f000f0e7f89 */ /* 0x000e2200000e0000 */
[----:B------:R-:W-:-:S03]  /*2d30*/  ISETP.GT.AND P1, PT, R13, 0x9, PT ;  /* 0x000000090d00780c */ /* 0x000fc60003f24270 */
[----:B------:R-:W3:Y:S01]  /*2d40*/  MUFU.TANH R33, R33 ;  /* 0x0000002100217308 */ /* 0x000ee20000002400 */
[----:B-1----:R-:W-:Y:S02]  /*2d50*/  FSEL R10, R10, -INF , P2 ;  /* 0xff8000000a0a7808 */ /* 0x002fe40001000000 */
[----:B------:R-:W-:Y:S02]  /*2d60*/  ISETP.GT.AND P2, PT, R13, 0x10, PT ;  /* 0x000000100d00780c */ /* 0x000fe40003f44270 */
[----:B------:R-:W-:-:S03]  /*2d70*/  FMNMX.FTZ R21, R3, R10, !PT ;  /* 0x0000000a03157209 */ /* 0x000fc60007810000 */
[----:B------:R-:W1:Y:S08]  /*2d80*/  MUFU.TANH R37, R37 ;  /* 0x0000002500257308 */ /* 0x000e700000002400 */
[----:B------:R4:W-:Y:S01]  /*2d90*/  MUFU.TANH R39, R49 ;  /* 0x0000003100277308 */ /* 0x0009e20000002400 */
[----:B0-----:R-:W-:-:S05]  /*2da0*/  FMNMX.FTZ R14, R15, R14, !PT ;  /* 0x0000000e0f0e7209 */ /* 0x001fca0007810000 */
[----:B------:R-:W0:Y:S02]  /*2db0*/  SHFL.BFLY PT, R15, R14, 0x1, 0x1f ;  /* 0x0c201f000e0f7f89 */ /* 0x000e2400000e0000 */
[----:B------:R-:W5:Y:S08]  /*2dc0*/  MUFU.TANH R44, R44 ;  /* 0x0000002c002c7308 */ /* 0x000f700000002400 */
[----:B------:R-:W5:Y:S08]  /*2dd0*/  MUFU.TANH R45, R45 ;  /* 0x0000002d002d7308 */ /* 0x000f700000002400 */
[----:B------:R-:W5:Y:S01]  /*2de0*/  MUFU.TANH R48, R48 ;  /* 0x0000003000307308 */ /* 0x000f620000002400 */
[----:B0-----:R-:W-:-:S07]  /*2df0*/  FMNMX.FTZ R11, R14, R15, !PT ;  /* 0x0000000f0e0b7209 */ /* 0x001fce0007810000 */
[----:B------:R-:W0:Y:S01]  /*2e00*/  MUFU.TANH R52, R52 ;  /* 0x0000003400347308 */ /* 0x000e220000002400 */
[----:B--2---:R-:W-:Y:S02]  /*2e10*/  FSEL R14, R28, -INF , P3 ;  /* 0xff8000001c0e7808 */ /* 0x004fe40001800000 */
[----:B------:R-:W-:Y:S02]  /*2e20*/  FSEL R15, R20, -INF , P1 ;  /* 0xff800000140f7808 */ /* 0x000fe40000800000 */
[----:B------:R-:W-:Y:S02]  /*2e30*/  FMNMX.FTZ R12, R14, R21, !PT ;  /* 0x000000150e0c7209 */ /* 0x000fe40007810000 */
[----:B------:R-:W-:Y:S01]  /*2e40*/  ISETP.GT.AND P1, PT, R13, 0x11, PT ;  /* 0x000000110d00780c */ /* 0x000fe20003f24270 */
[----:B------:R-:W2:Y:S01]  /*2e50*/  MUFU.TANH R53, R53 ;  /* 0x0000003500357308 */ /* 0x000ea20000002400 */
[----:B------:R-:W-:Y:S01]  /*2e60*/  FSEL R20, R24, -INF , P2 ;  /* 0xff80000018147808 */ /* 0x000fe20001000000 */
[----:B------:R-:W-:Y:S01]  /*2e70*/  FMUL.FTZ R24, R11, UR35 ;  /* 0x000000230b187c20 */ /* 0x000fe20008410000 */
[----:B------:R-:W-:-:S02]  /*2e80*/  FMNMX.FTZ R25, R15, R12, !PT ;  /* 0x0000000c0f197209 */ /* 0x000fc40007810000 */
[----:B------:R-:W-:Y:S02]  /*2e90*/  FSETP.NEU.FTZ.AND P2, PT, R11, -INF , PT ;  /* 0xff8000000b00780b */ /* 0x000fe40003f5d000 */
[----:B------:R-:W-:Y:S01]  /*2ea0*/  ISETP.GT.AND P3, PT, R13, 0x18, PT ;  /* 0x000000180d00780c */ /* 0x000fe20003f64270 */
[----:B------:R-:W2:Y:S01]  /*2eb0*/  MUFU.TANH R56, R56 ;  /* 0x0000003800387308 */ /* 0x000ea20000002400 */
[----:B---3--:R-:W-:Y:S02]  /*2ec0*/  FSEL R21, R33, -INF , P1 ;  /* 0xff80000021157808 */ /* 0x008fe40000800000 */
[----:B------:R-:W-:Y:S02]  /*2ed0*/  FMNMX.FTZ R12, R20, R25, !PT ;  /* 0x00000019140c7209 */ /* 0x000fe40007810000 */
[----:B----4-:R-:W-:Y:S02]  /*2ee0*/  FSEL R49, R24, RZ, P2 ;  /* 0x000000ff18317208 */ /* 0x010fe40001000000 */
[----:B------:R-:W-:Y:S01]  /*2ef0*/  ISETP.GT.AND P1, PT, R13, 0x19, PT ;  /* 0x000000190d00780c */ /* 0x000fe20003f24270 */
[----:B------:R-:W3:Y:S01]  /*2f00*/  MUFU.TANH R57, R57 ;  /* 0x0000003900397308 */ /* 0x000ee20000002400 */
[----:B------:R-:W-:Y:S01]  /*2f10*/  FSEL R24, R72, -INF , P3 ;  /* 0xff80000048187808 */ /* 0x000fe20001800000 */
[--C-:B------:R-:W-:Y:S01]  /*2f20*/  FFMA.FTZ R33, R26, UR35, -R49.reuse ;  /* 0x000000231a217c23 */ /* 0x100fe20008010831 */
[----:B------:R-:W-:Y:S01]  /*2f30*/  FMNMX.FTZ R27, R21, R12, !PT ;  /* 0x0000000c151b7209 */ /* 0x000fe20007810000 */
[--C-:B------:R-:W-:Y:S01]  /*2f40*/  FFMA.FTZ R35, R29, UR35, -R49.reuse ;  /* 0x000000231d237c23 */ /* 0x100fe20008010831 */
[----:B------:R-:W-:Y:S01]  /*2f50*/  ISETP.GT.AND P2, PT, R13, 0x20, PT ;  /* 0x000000200d00780c */ /* 0x000fe20003f44270 */
[--C-:B------:R-:W-:Y:S01]  /*2f60*/  FFMA.FTZ R42, R42, UR35, -R49.reuse ;  /* 0x000000232a2a7c23 */ /* 0x100fe20008010831 */
[----:B-1----:R-:W-:Y:S01]  /*2f70*/  FSEL R25, R37, -INF , P1 ;  /* 0xff80000025197808 */ /* 0x002fe20000800000 */
[----:B------:R1:W-:Y:S01]  /*2f80*/  MUFU.EX2 R189, R33 ;  /* 0x0000002100bd7308 */ /* 0x0003e20000000800 */
[----:B------:R-:W-:Y:S01]  /*2f90*/  FMNMX.FTZ R12, R24, R27, !PT ;  /* 0x0000001b180c7209 */ /* 0x000fe20007810000 */
[--C-:B------:R-:W-:Y:S01]  /*2fa0*/  FFMA.FTZ R37, R30, UR35, -R49.reuse ;  /* 0x000000231e257c23 */ /* 0x100fe20008010831 */
[----:B------:R-:W-:Y:S01]  /*2fb0*/  ISETP.GT.AND P1, PT, R13, 0x21, PT ;  /* 0x000000210d00780c */ /* 0x000fe20003f24270 */
[--C-:B------:R-:W-:Y:S01]  /*2fc0*/  FFMA.FTZ R43, R43, UR35, -R49.reuse ;  /* 0x000000232b2b7c23 */ /* 0x100fe20008010831 */
[----:B------:R-:W-:Y:S01]  /*2fd0*/  FSEL R26, R73, -INF , P2 ;  /* 0xff800000491a7808 */ /* 0x000fe20001000000 */
[--C-:B------:R-:W-:Y:S01]  /*2fe0*/  FFMA.FTZ R46, R46, UR35, -R49.reuse ;  /* 0x000000232e2e7c23 */ /* 0x100fe20008010831 */
[----:B------:R-:W-:Y:S01]  /*2ff0*/  FMNMX.FTZ R31, R25, R12, !PT ;  /* 0x0000000c191f7209 */ /* 0x000fe20007810000 */
[----:B------:R-:W4:Y:S01]  /*3000*/  MUFU.TANH R60, R60 ;  /* 0x0000003c003c7308 */ /* 0x000f220000002400 */
[----:B------:R-:W-:Y:S01]  /*3010*/  ISETP.GT.AND P2, PT, R13, 0x28, PT ;  /* 0x000000280d00780c */ /* 0x000fe20003f44270 */
[--C-:B------:R-:W-:Y:S01]  /*3020*/  FFMA.FTZ R47, R47, UR35, -R49.reuse ;  /* 0x000000232f2f7c23 */ /* 0x100fe20008010831 */
[----:B------:R-:W-:Y:S01]  /*3030*/  FSEL R27, R74, -INF , P1 ;  /* 0xff8000004a1b7808 */ /* 0x000fe20000800000 */
[--C-:B------:R-:W-:Y:S01]  /*3040*/  FFMA.FTZ R50, R50, UR35, -R49.reuse ;  /* 0x0000002332327c23 */ /* 0x100fe20008010831 */
[----:B------:R-:W-:Y:S01]  /*3050*/  FMNMX.FTZ R12, R26, R31, !PT ;  /* 0x0000001f1a0c7209 */ /* 0x000fe20007810000 */
[--C-:B------:R-:W-:Y:S01]  /*3060*/  FFMA.FTZ R51, R51, UR35, -R49.reuse ;  /* 0x0000002333337c23 */ /* 0x100fe20008010831 */
[----:B------:R-:W-:Y:S01]  /*3070*/  ISETP.GT.AND P1, PT, R13, 0x29, PT ;  /* 0x000000290d00780c */ /* 0x000fe20003f24270 */
[----:B------:R-:W4:Y:S01]  /*3080*/  MUFU.TANH R61, R61 ;  /* 0x0000003d003d7308 */ /* 0x000f220000002400 */
[----:B-----5:R-:W-:Y:S01]  /*3090*/  FSEL R28, R44, -INF , P2 ;  /* 0xff8000002c1c7808 */ /* 0x020fe20001000000 */
[--C-:B------:R-:W-:Y:S01]  /*30a0*/  FFMA.FTZ R54, R54, UR35, -R49.reuse ;  /* 0x0000002336367c23 */ /* 0x100fe20008010831 */
[----:B------:R-:W-:Y:S01]  /*30b0*/  FMNMX.FTZ R31, R27, R12, !PT ;  /* 0x0000000c1b1f7209 */ /* 0x000fe20007810000 */
[--C-:B------:R-:W-:Y:S01]  /*30c0*/  FFMA.FTZ R55, R55, UR35, -R49.reuse ;  /* 0x0000002337377c23 */ /* 0x100fe20008010831 */
[----:B------:R-:W-:Y:S01]  /*30d0*/  ISETP.GT.AND P2, PT, R13, 0x30, PT ;  /* 0x000000300d00780c */ /* 0x000fe20003f44270 */
[--C-:B------:R-:W-:Y:S01]  /*30e0*/  FFMA.FTZ R58, R58, UR35, -R49.reuse ;  /* 0x000000233a3a7c23 */ /* 0x100fe20008010831 */
[----:B------:R-:W-:Y:S01]  /*30f0*/  FSEL R29, R45, -INF , P1 ;  /* 0xff8000002d1d7808 */ /* 0x000fe20000800000 */
[----:B------:R5:W-:Y:S01]  /*3100*/  MUFU.EX2 R44, R35 ;  /* 0x00000023002c7308 */ /* 0x000be20000000800 */
[----:B------:R-:W-:Y:S01]  /*3110*/  FMNMX.FTZ R12, R28, R31, !PT ;  /* 0x0000001f1c0c7209 */ /* 0x000fe20007810000 */
[--C-:B------:R-:W-:Y:S01]  /*3120*/  FFMA.FTZ R45, R34, UR35, -R49.reuse ;  /* 0x00000023222d7c23 */ /* 0x100fe20008010831 */
[----:B------:R-:W-:Y:S01]  /*3130*/  ISETP.GT.AND P1, PT, R13, 0x31, PT ;  /* 0x000000310d00780c */ /* 0x000fe20003f24270 */
[--C-:B------:R-:W-:Y:S01]  /*3140*/  FFMA.FTZ R59, R59, UR35, -R49.reuse ;  /* 0x000000233b3b7c23 */ /* 0x100fe20008010831 */
[----:B------:R-:W-:Y:S01]  /*3150*/  FSEL R30, R48, -INF , P2 ;  /* 0xff800000301e7808 */ /* 0x000fe20001000000 */
[--C-:B------:R-:W-:Y:S01]  /*3160*/  FFMA.FTZ R62, R62, UR35, -R49.reuse ;  /* 0x000000233e3e7c23 */ /* 0x100fe20008010831 */
[----:B-1----:R-:W-:Y:S01]  /*3170*/  FMNMX.FTZ R33, R29, R12, !PT ;  /* 0x0000000c1d217209 */ /* 0x002fe20007810000 */
[----:B------:R-:W1:Y:S01]  /*3180*/  MUFU.TANH R64, R64 ;  /* 0x0000004000407308 */ /* 0x000e620000002400 */
[----:B------:R-:W-:Y:S01]  /*3190*/  ISETP.GT.AND P2, PT, R13, 0x38, PT ;  /* 0x000000380d00780c */ /* 0x000fe20003f44270 */
[--C-:B------:R-:W-:Y:S01]  /*31a0*/  FFMA.FTZ R63, R63, UR35, -R49.reuse ;  /* 0x000000233f3f7c23 */ /* 0x100fe20008010831 */
[----:B------:R-:W-:Y:S01]  /*31b0*/  FSEL R31, R39, -INF , P1 ;  /* 0xff800000271f7808 */ /* 0x000fe20000800000 */
[--C-:B------:R-:W-:Y:S01]  /*31c0*/  FFMA.FTZ R39, R32, UR35, -R49.reuse ;  /* 0x0000002320277c23 */ /* 0x100fe20008010831 */
[----:B------:R-:W-:Y:S01]  /*31d0*/  FMNMX.FTZ R12, R30, R33, !PT ;  /* 0x000000211e0c7209 */ /* 0x000fe20007810000 */
[--C-:B------:R-:W-:Y:S01]  /*31e0*/  FFMA.FTZ R66, R66, UR35, -R49.reuse ;  /* 0x0000002342427c23 */ /* 0x100fe20008010831 */
[----:B------:R-:W-:Y:S01]  /*31f0*/  ISETP.GT.AND P1, PT, R13, 0x39, PT ;  /* 0x000000390d00780c */ /* 0x000fe20003f24270 */
[----:B------:R3:W-:Y:S01]  /*3200*/  MUFU.EX2 R191, R37 ;  /* 0x0000002500bf7308 */ /* 0x0007e20000000800 */
[----:B0-----:R-:W-:Y:S01]  /*3210*/  FSEL R32, R52, -INF , P2 ;  /* 0xff80000034207808 */ /* 0x001fe20001000000 */
[--C-:B------:R-:W-:Y:S01]  /*3220*/  FFMA.FTZ R52, R36, UR35, -R49.reuse ;  /* 0x0000002324347c23 */ /* 0x100fe20008010831 */
[----:B-----5:R-:W-:Y:S01]  /*3230*/  FMNMX.FTZ R35, R31, R12, !PT ;  /* 0x0000000c1f237209 */ /* 0x020fe20007810000 */
[--C-:B------:R-:W-:Y:S01]  /*3240*/  FFMA.FTZ R67, R67, UR35, -R49.reuse ;  /* 0x0000002343437c23 */ /* 0x100fe20008010831 */
[----:B------:R-:W-:Y:S01]  /*3250*/  ISETP.GT.AND P2, PT, R13, 0x40, PT ;  /* 0x000000400d00780c */ /* 0x000fe20003f44270 */
[--C-:B------:R-:W-:Y:S01]  /*3260*/  FFMA.FTZ R2, R2, UR35, -R49.reuse ;  /* 0x0000002302027c23 */ /* 0x100fe20008010831 */
[----:B--2---:R-:W-:Y:S01]  /*3270*/  FSEL R33, R53, -INF , P1 ;  /* 0xff80000035217808 */ /* 0x004fe20000800000 */
[----:B------:R-:W0:Y:S01]  /*3280*/  MUFU.TANH R65, R65 ;  /* 0x0000004100417308 */ /* 0x000e220000002400 */
[----:B------:R-:W-:Y:S01]  /*3290*/  FMNMX.FTZ R12, R32, R35, !PT ;  /* 0x00000023200c7209 */ /* 0x000fe20007810000 */
[----:B------:R-:W-:Y:S01]  /*32a0*/  FFMA.FTZ R53, R38, UR35, -R49 ;  /* 0x0000002326357c23 */ /* 0x000fe20008010831 */
[----:B------:R-:W-:-:S02]  /*32b0*/  ISETP.GT.AND P1, PT, R13, 0x41, PT ;  /* 0x000000410d00780c */ /* 0x000fc40003f24270 */
[----:B------:R-:W-:Y:S02]  /*32c0*/  CS2R R74, SRZ ;  /* 0x00000000004a7805 */ /* 0x000fe4000001ff00 */
[----:B------:R-:W-:Y:S01]  /*32d0*/  FSEL R34, R56, -INF , P2 ;  /* 0xff80000038227808 */ /* 0x000fe20001000000 */
[----:B------:R-:W-:Y:S01]  /*32e0*/  FFMA.FTZ R56, R40, UR35, -R49 ;  /* 0x0000002328387c23 */ /* 0x000fe20008010831 */
[----:B---3--:R-:W-:Y:S01]  /*32f0*/  FMNMX.FTZ R37, R33, R12, !PT ;  /* 0x0000000c21257209 */ /* 0x008fe20007810000 */
[----:B------:R-:W2:Y:S01]  /*3300*/  MUFU.TANH R68, R68 ;  /* 0x0000004400447308 */ /* 0x000ea20000002400 */
[----:B------:R-:W-:Y:S02]  /*3310*/  ISETP.GT.AND P2, PT, R13, 0x48, PT ;  /* 0x000000480d00780c */ /* 0x000fe40003f44270 */
[----:B------:R-:W-:Y:S02]  /*3320*/  CS2R R72, SRZ ;  /* 0x0000000000487805 */ /* 0x000fe4000001ff00 */
[----:B------:R-:W-:-:S02]  /*3330*/  FSEL R35, R57, -INF , P1 ;  /* 0xff80000039237808 */ /* 0x000fc40000800000 */
[----:B------:R-:W-:Y:S02]  /*3340*/  FMNMX.FTZ R12, R34, R37, !PT ;  /* 0x00000025220c7209 */ /* 0x000fe40007810000 */
[C---:B------:R-:W-:Y:S01]  /*3350*/  ISETP.GT.AND P1, PT, R13.reuse, 0x49, PT ;  /* 0x000000490d00780c */ /* 0x040fe20003f24270 */
[----:B------:R3:W-:Y:S01]  /*3360*/  MUFU.EX2 R48, R39 ;  /* 0x0000002700307308 */ /* 0x0007e20000000800 */
[----:B----4-:R-:W-:Y:S02]  /*3370*/  FSEL R36, R60, -INF , P2 ;  /* 0xff8000003c247808 */ /* 0x010fe40001000000 */
[----:B------:R-:W-:Y:S02]  /*3380*/  ISETP.GT.AND P2, PT, R13, 0x50, PT ;  /* 0x000000500d00780c */ /* 0x000fe40003f44270 */
[----:B------:R-:W-:Y:S02]  /*3390*/  FSEL R37, R61, -INF , P1 ;  /* 0xff8000003d257808 */ /* 0x000fe40000800000 */
[----:B------:R-:W-:Y:S01]  /*33a0*/  ISETP.GT.AND P1, PT, R13, 0x51, PT ;  /* 0x000000510d00780c */ /* 0x000fe20003f24270 */
[----:B------:R-:W4:Y:S01]  /*33b0*/  MUFU.TANH R69, R69 ;  /* 0x0000004500457308 */ /* 0x000f220000002400 */
[----:B---3--:R-:W-:-:S02]  /*33c0*/  FMNMX.FTZ R39, R35, R12, !PT ;  /* 0x0000000c23277209 */ /* 0x008fc40007810000 */
[----:B-1----:R-:W-:Y:S02]  /*33d0*/  FSEL R38, R64, -INF , P2 ;  /* 0xff80000040267808 */ /* 0x002fe40001000000 */
[----:B------:R-:W-:Y:S02]  /*33e0*/  FMNMX.FTZ R12, R36, R39, !PT ;  /* 0x00000027240c7209 */ /* 0x000fe40007810000 */
[----:B------:R-:W-:Y:S01]  /*33f0*/  ISETP.GT.AND P2, PT, R13, 0x58, PT ;  /* 0x000000580d00780c */ /* 0x000fe20003f44270 */
[----:B------:R1:W-:Y:S01]  /*3400*/  MUFU.EX2 R185, R45 ;  /* 0x0000002d00b97308 */ /* 0x0003e20000000800 */
[----:B0-----:R-:W-:Y:S02]  /*3410*/  FSEL R39, R65, -INF , P1 ;  /* 0xff80000041277808 */ /* 0x001fe40000800000 */
[----:B------:R-:W-:Y:S02]  /*3420*/  ISETP.GT.AND P1, PT, R13, 0x59, PT ;  /* 0x000000590d00780c */ /* 0x000fe40003f24270 */
[----:B--2---:R-:W-:-:S03]  /*3430*/  FSEL R13, R68, -INF , P2 ;  /* 0xff800000440d7808 */ /* 0x004fc60001000000 */
[----:B------:R-:W-:Y:S01]  /*3440*/  MUFU.EX2 R60, R42 ;  /* 0x0000002a003c7308 */ /* 0x000fe20000000800 */
[----:B-1----:R-:W-:Y:S02]  /*3450*/  FMNMX.FTZ R45, R37, R12, !PT ;  /* 0x0000000c252d7209 */ /* 0x002fe40007810000 */
[----:B----4-:R-:W-:Y:S02]  /*3460*/  FSEL R40, R69, -INF , P1 ;  /* 0xff80000045287808 */ /* 0x010fe40000800000 */
[----:B------:R-:W-:Y:S02]  /*3470*/  CS2R R68, SRZ ;  /* 0x0000000000447805 */ /* 0x000fe4000001ff00 */
[----:B------:R-:W-:Y:S01]  /*3480*/  FMNMX.FTZ R12, R38, R45, !PT ;  /* 0x0000002d260c7209 */ /* 0x000fe20007810000 */
[----:B------:R-:W-:Y:S01]  /*3490*/  FFMA.FTZ R45, R41, UR35, -R49 ;  /* 0x00000023292d7c23 */ /* 0x000fe20008010831 */
[----:B------:R-:W-:Y:S02]  /*34a0*/  MUFU.EX2 R52, R52 ;  /* 0x0000003400347308 */ /* 0x000fe40000000800 */
[----:B------:R-:W-:-:S04]  /*34b0*/  FMNMX.FTZ R12, R39, R12, !PT ;  /* 0x0000000c270c7209 */ /* 0x000fc80007810000 */
[----:B------:R-:W-:Y:S02]  /*34c0*/  FMNMX.FTZ R41, R13, R12, !PT ;  /* 0x0000000c0d297209 */ /* 0x000fe40007810000 */
[----:B------:R-:W-:Y:S02]  /*34d0*/  MUFU.EX2 R53, R53 ;  /* 0x0000003500357308 */ /* 0x000fe40000000800 */
[----:B------:R-:W-:-:S05]  /*34e0*/  FMNMX.FTZ R41, R40, R41, !PT ;  /* 0x0000002928297209 */ /* 0x000fca0007810000 */
[----:B------:R-:W0:Y:S01]  /*34f0*/  SHFL.BFLY PT, R12, R41, 0x2, 0x1f ;  /* 0x0c401f00290c7f89 */ /* 0x000e2200000e0000 */
[----:B------:R-:W1:Y:S08]  /*3500*/  MUFU.EX2 R56, R56 ;  /* 0x0000003800387308 */ /* 0x000e700000000800 */
[----:B------:R-:W2:Y:S08]  /*3510*/  MUFU.EX2 R45, R45 ;  /* 0x0000002d002d7308 */ /* 0x000eb00000000800 */
[----:B------:R-:W-:Y:S01]  /*3520*/  MUFU.EX2 R43, R43 ;  /* 0x0000002b002b7308 */ /* 0x000fe20000000800 */
[----:B-1----:R-:W-:-:S02]  /*3530*/  F2FP.F16.F32.PACK_AB R187, R56, R53 ;  /* 0x0000003538bb723e */ /* 0x002fc400000000ff */
[----:B0-----:R-:W-:-:S05]  /*3540*/  FMNMX.FTZ R42, R41, R12, !PT ;  /* 0x0000000c292a7209 */ /* 0x001fca0007810000 */
[----:B------:R-:W0:Y:S01]  /*3550*/  MUFU.EX2 R46, R46 ;  /* 0x0000002e002e7308 */ /* 0x000e220000000800 */
[----:B--2---:R-:W-:Y:S01]  /*3560*/  F2FP.F16.F32.PACK_AB R181, R60, R45 ;  /* 0x0000002d3cb5723e */ /* 0x004fe200000000ff */
[----:B------:R-:W1:Y:S06]  /*3570*/  SHFL.BFLY PT, R41, R42, 0x1, 0x1f ;  /* 0x0c201f002a297f89 */ /* 0x000e6c00000e0000 */
[----:B------:R-:W-:Y:S08]  /*3580*/  MUFU.EX2 R47, R47 ;  /* 0x0000002f002f7308 */ /* 0x000ff00000000800 */
[----:B------:R-:W2:Y:S01]  /*3590*/  MUFU.EX2 R50, R50 ;  /* 0x0000003200327308 */ /* 0x000ea20000000800 */
[----:B0-----:R-:W-:-:S07]  /*35a0*/  F2FP.F16.F32.PACK_AB R183, R46, R43 ;  /* 0x0000002b2eb7723e */ /* 0x001fce00000000ff */
[----:B------:R-:W-:Y:S01]  /*35b0*/  MUFU.EX2 R51, R51 ;  /* 0x0000003300337308 */ /* 0x000fe20000000800 */
[----:B-1----:R-:W-:Y:S01]  /*35c0*/  FMNMX.FTZ R12, R42, R41, !PT ;  /* 0x000000292a0c7209 */ /* 0x002fe20007810000 */
[----:B------:R-:W-:Y:S01]  /*35d0*/  FADD.FTZ R42, R189, R44 ;  /* 0x0000002cbd2a7221 */ /* 0x000fe20000010000 */
[----:B------:R-:W-:Y:S02]  /*35e0*/  F2FP.F16.F32.PACK_AB R189, R44, R189 ;  /* 0x000000bd2cbd723e */ /* 0x000fe400000000ff */
[C---:B------:R-:W-:Y:S01]  /*35f0*/  FSETP.NEU.FTZ.AND P1, PT, R12.reuse, -INF , PT ;  /* 0xff8000000c00780b */ /* 0x040fe20003f3d000 */
[----:B------:R-:W-:Y:S02]  /*3600*/  FMUL.FTZ R41, R12, UR35 ;  /* 0x000000230c297c20 */ /* 0x000fe40008410000 */
[----:B------:R-:W0:Y:S01]  /*3610*/  MUFU.EX2 R54, R54 ;  /* 0x0000003600367308 */ /* 0x000e220000000800 */
[----:B--2---:R-:W-:Y:S02]  /*3620*/  F2FP.F16.F32.PACK_AB R177, R50, R47 ;  /* 0x0000002f32b1723e */ /* 0x004fe400000000ff */
[----:B------:R-:W-:-:S02]  /*3630*/  FSEL R41, R41, RZ, P1 ;  /* 0x000000ff29297208 */ /* 0x000fc40000800000 */
[----:B------:R-:W-:-:S03]  /*3640*/  PLOP3.LUT P1, PT, PT, PT, UP0, 0x80, 0x0 ;  /* 0x000000000000781c */ /* 0x000fc60003f2f008 */
        /* <DEDUP_REMOVED lines=24> */
[----:B------:R-:W2:Y:S01]  /*37d0*/  MUFU.EX2 R14, R14 ;  /* 0x0000000e000e7308 */ /* 0x000ea20000000800 */
[--C-:B------:R-:W-:Y:S01]  /*37e0*/  FFMA.FTZ R39, R39, UR35, -R41.reuse ;  /* 0x0000002327277c23 */ /* 0x100fe20008010829 */
[--C-:B------:R-:W-:Y:S01]  /*37f0*/  FFMA.FTZ R13, R13, UR35, -R41.reuse ;  /* 0x000000230d0d7c23 */ /* 0x100fe20008010829 */
[----:B------:R-:W-:Y:S01]  /*3800*/  FFMA.FTZ R40, R40, UR35, -R41 ;  /* 0x0000002328287c23 */ /* 0x000fe20008010829 */
[----:B0-----:R-:W-:-:S04]  /*3810*/  F2FP.F16.F32.PACK_AB R179, R54, R51 ;  /* 0x0000003336b3723e */ /* 0x001fc800000000ff */
[----:B------:R-:W0:Y:S01]  /*3820*/  MUFU.EX2 R15, R15 ;  /* 0x0000000f000f7308 */ /* 0x000e220000000800 */
[----:B-1----:R-:W-:Y:S01]  /*3830*/  FADD.FTZ R57, R3, R10 ;  /* 0x0000000a03397221 */ /* 0x002fe20000010000 */
[----:B------:R-:W-:-:S06]  /*3840*/  F2FP.F16.F32.PACK_AB R188, R10, R3 ;  /* 0x000000030abc723e */ /* 0x000fcc00000000ff */
        /* <DEDUP_REMOVED lines=9> */
[----:B------:R-:W-:Y:S02]  /*38e0*/  CS2R R64, SRZ ;  /* 0x0000000000407805 */ /* 0x000fe4000001ff00 */
[----:B------:R-:W-:Y:S01]  /*38f0*/  F2FP.F16.F32.PACK_AB R185, R52, R185 ;  /* 0x000000b934b9723e */ /* 0x000fe200000000ff */
[----:B------:R-:W0:Y:S01]  /*3900*/  MUFU.EX2 R24, R24 ;  /* 0x0000001800187308 */ /* 0x000e220000000800 */
[----:B-1----:R-:W-:-:S07]  /*3910*/  FADD.FTZ R0, R20, R61 ;  /* 0x0000003d14007221 */ /* 0x002fce0000010000 */
[----:B------:R-:W1:Y:S01]  /*3920*/  MUFU.EX2 R25, R25 ;  /* 0x0000001900197308 */ /* 0x000e620000000800 */
[C---:B--2---:R-:W-:Y:S01]  /*3930*/  FADD.FTZ R49, R21.reuse, R0 ;  /* 0x0000000015317221 */ /* 0x044fe20000010000 */
[----:B------:R-:W-:Y:S01]  /*3940*/  FADD.FTZ R0, R52, R57 ;  /* 0x0000003934007221 */ /* 0x000fe20000010000 */
[----:B------:R-:W-:-:S05]  /*3950*/  F2FP.F16.F32.PACK_AB R184, R21, R20 ;  /* 0x0000001415b8723e */ /* 0x000fca00000000ff */
[----:B------:R-:W2:Y:S01]  /*3960*/  MUFU.EX2 R26, R26 ;  /* 0x0000001a001a7308 */ /* 0x000ea20000000800 */
[----:B0-----:R-:W-:Y:S01]  /*3970*/  FADD.FTZ R42, R24, R49 ;  /* 0x00000031182a7221 */ /* 0x001fe20000010000 */
[----:B------:R-:W-:Y:S01]  /*3980*/  FADD.FTZ R49, R53, R0 ;  /* 0x0000000035317221 */ /* 0x000fe20000010000 */
[----:B------:R-:W-:-:S03]  /*3990*/  CS2R R52, SRZ ;  /* 0x0000000000347805 */ /* 0x000fc6000001ff00 */
[----:B------:R-:W-:Y:S02]  /*39a0*/  FADD.FTZ R0, R56, R49 ;  /* 0x0000003138007221 */ /* 0x000fe40000010000 */
[----:B------:R-:W0:Y:S01]  /*39b0*/  MUFU.EX2 R27, R27 ;  /* 0x0000001b001b7308 */ /* 0x000e220000000800 */
[----:B-1----:R-:W-:Y:S01]  /*39c0*/  FADD.FTZ R57, R25, R42 ;  /* 0x0000002a19397221 */ /* 0x002fe20000010000 */
[----:B------:R-:W-:Y:S01]  /*39d0*/  FADD.FTZ R49, R45, R0 ;  /* 0x000000002d317221 */ /* 0x000fe20000010000 */
[----:B------:R-:W-:Y:S02]  /*39e0*/  F2FP.F16.F32.PACK_AB R186, R25, R24 ;  /* 0x0000001819ba723e */ /* 0x000fe400000000ff */
[----:B------:R-:W-:Y:S02]  /*39f0*/  CS2R R44, SRZ ;  /* 0x00000000002c7805 */ /* 0x000fe4000001ff00 */
[----:B------:R-:W-:Y:S01]  /*3a00*/  CS2R R24, SRZ ;  /* 0x0000000000187805 */ /* 0x000fe2000001ff00 */
[----:B------:R-:W-:Y:S01]  /*3a10*/  FADD.FTZ R0, R60, R49 ;  /* 0x000000313c007221 */ /* 0x000fe20000010000 */
[----:B------:R-:W-:Y:S01]  /*3a20*/  CS2R R60, SRZ ;  /* 0x00000000003c7805 */ /* 0x000fe2000001ff00 */
[----:B------:R-:W1:Y:S01]  /*3a30*/  MUFU.EX2 R28, R28 ;  /* 0x0000001c001c7308 */ /* 0x000e620000000800 */
[----:B--2---:R-:W-:Y:S01]  /*3a40*/  FADD.FTZ R42, R26, R57 ;  /* 0x000000391a2a7221 */ /* 0x004fe20000010000 */
[----:B------:R-:W-:-:S06]  /*3a50*/  CS2R R56, SRZ ;  /* 0x0000000000387805 */ /* 0x000fcc000001ff00 */
[----:B------:R-:W2:Y:S01]  /*3a60*/  MUFU.EX2 R29, R29 ;  /* 0x0000001d001d7308 */ /* 0x000ea20000000800 */
[C---:B0-----:R-:W-:Y:S01]  /*3a70*/  FADD.FTZ R41, R27.reuse, R42 ;  /* 0x0000002a1b297221 */ /* 0x041fe20000010000 */
[----:B------:R-:W-:Y:S02]  /*3a80*/  F2FP.F16.F32.PACK_AB R180, R27, R26 ;  /* 0x0000001a1bb4723e */ /* 0x000fe400000000ff */
[----:B------:R-:W-:-:S04]  /*3a90*/  CS2R R26, SRZ ;  /* 0x00000000001a7805 */ /* 0x000fc8000001ff00 */
[----:B------:R-:W0:Y:S01]  /*3aa0*/  MUFU.EX2 R30, R30 ;  /* 0x0000001e001e7308 */ /* 0x000e220000000800 */
[----:B-1----:R-:W-:Y:S01]  /*3ab0*/  FADD.FTZ R42, R28, R41 ;  /* 0x000000291c2a7221 */ /* 0x002fe20000010000 */
[----:B------:R-:W-:-:S04]  /*3ac0*/  FADD.FTZ R41, R43, R0 ;  /* 0x000000002b297221 */ /* 0x000fc80000010000 */
[----:B------:R-:W-:Y:S02]  /*3ad0*/  FADD.FTZ R0, R46, R41 ;  /* 0x000000292e007221 */ /* 0x000fe40000010000 */
[----:B------:R-:W1:Y:S01]  /*3ae0*/  MUFU.EX2 R31, R31 ;  /* 0x0000001f001f7308 */ /* 0x000e620000000800 */
[----:B--2---:R-:W-:Y:S01]  /*3af0*/  FADD.FTZ R49, R29, R42 ;  /* 0x0000002a1d317221 */ /* 0x004fe20000010000 */
[----:B------:R-:W-:Y:S01]  /*3b00*/  FADD.FTZ R41, R47, R0 ;  /* 0x000000002f297221 */ /* 0x000fe20000010000 */
[----:B------:R-:W-:Y:S02]  /*3b10*/  F2FP.F16.F32.PACK_AB R182, R29, R28 ;  /* 0x0000001c1db6723e */ /* 0x000fe400000000ff */
[----:B------:R-:W-:Y:S02]  /*3b20*/  CS2R R46, SRZ ;  /* 0x00000000002e7805 */ /* 0x000fe4000001ff00 */
[----:B------:R-:W-:Y:S01]  /*3b30*/  CS2R R28, SRZ ;  /* 0x00000000001c7805 */ /* 0x000fe2000001ff00 */
[----:B------:R-:W-:Y:S01]  /*3b40*/  FADD.FTZ R0, R50, R41 ;  /* 0x0000002932007221 */ /* 0x000fe20000010000 */
[----:B------:R-:W2:Y:S01]  /*3b50*/  MUFU.EX2 R32, R32 ;  /* 0x0000002000207308 */ /* 0x000ea20000000800 */
[----:B0-----:R-:W-:-:S02]  /*3b60*/  FADD.FTZ R42, R30, R49 ;  /* 0x000000311e2a7221 */ /* 0x001fc40000010000 */
[----:B------:R-:W-:Y:S01]  /*3b70*/  FADD.FTZ R3, R51, R0 ;  /* 0x0000000033037221 */ /* 0x000fe20000010000 */
[----:B------:R-:W-:Y:S02]  /*3b80*/  CS2R R50, SRZ ;  /* 0x0000000000327805 */ /* 0x000fe4000001ff00 */
[----:B------:R-:W-:Y:S01]  /*3b90*/  CS2R R48, SRZ ;  /* 0x0000000000307805 */ /* 0x000fe2000001ff00 */
[----:B------:R-:W-:Y:S01]  /*3ba0*/  FADD.FTZ R0, R54, R3 ;  /* 0x0000000336007221 */ /* 0x000fe20000010000 */
[----:B------:R-:W0:Y:S01]  /*3bb0*/  MUFU.EX2 R33, R33 ;  /* 0x0000002100217308 */ /* 0x000e220000000800 */
[----:B-1----:R-:W-:Y:S02]  /*3bc0*/  FADD.FTZ R43, R31, R42 ;  /* 0x0000002a1f2b7221 */ /* 0x002fe40000010000 */
[----:B------:R-:W-:Y:S01]  /*3bd0*/  FADD.FTZ R3, R55, R0 ;  /* 0x0000000037037221 */ /* 0x000fe20000010000 */
[----:B------:R-:W-:Y:S02]  /*3be0*/  F2FP.F16.F32.PACK_AB R176, R31, R30 ;  /* 0x0000001e1fb0723e */ /* 0x000fe400000000ff */
[----:B------:R-:W-:-:S02]  /*3bf0*/  CS2R R30, SRZ ;  /* 0x00000000001e7805 */ /* 0x000fc4000001ff00 */
        /* <DEDUP_REMOVED lines=18> */
[----:B-1----:R-:W-:-:S07]  /*3d20*/  FADD.FTZ R10, R36, R15 ;  /* 0x0000000f240a7221 */ /* 0x002fce0000010000 */
        /* <DEDUP_REMOVED lines=22> */
[----:B------:R-:W2:Y:S01]  /*3e90*/  MUFU.EX2 R40, R40 ;  /* 0x0000002800287308 */ /* 0x000ea20000000800 */
[----:B0-----:R-:W-:-:S07]  /*3ea0*/  FADD.FTZ R3, R13, R10 ;  /* 0x0000000a0d037221 */ /* 0x001fce0000010000 */
[----:B------:R-:W0:Y:S01]  /*3eb0*/  MUFU.EX2 R2, R2 ;  /* 0x0000000200027308 */ /* 0x000e220000000800 */
[----:B-1----:R-:W-:Y:S01]  /*3ec0*/  FADD.FTZ R15, R67, R0 ;  /* 0x00000000430f7221 */ /* 0x002fe20000010000 */
[----:B------:R-:W-:Y:S02]  /*3ed0*/  IMAD.MOV.U32 R0, RZ, RZ, 0x3f800000 ;  /* 0x3f800000ff007424 */ /* 0x000fe400078e00ff */
[C---:B--2---:R-:W-:Y:S01]  /*3ee0*/  FADD.FTZ R10, R40.reuse, R3 ;  /* 0x00000003280a7221 */ /* 0x044fe20000010000 */
[----:B------:R-:W-:Y:S02]  /*3ef0*/  F2FP.F16.F32.PACK_AB R170, R40, R13 ;  /* 0x0000000d28aa723e */ /* 0x000fe400000000ff */
[----:B------:R-:W-:Y:S01]  /*3f00*/  CS2R R40, SRZ ;  /* 0x0000000000287805 */ /* 0x000fe2000001ff00 */
[C---:B0-----:R-:W-:Y:S01]  /*3f10*/  FADD.FTZ R3, R2.reuse, R15 ;  /* 0x0000000f02037221 */ /* 0x041fe20000010000 */
[----:B------:R-:W-:Y:S01]  /*3f20*/  F2FP.F16.F32.PACK_AB R171, R2, R67 ;  /* 0x0000004302ab723e */ /* 0x000fe200000000ff */
[----:B------:R-:W-:Y:S01]  /*3f30*/  IMAD.MOV.U32 R2, RZ, RZ, 0x3f800000 ;  /* 0x3f800000ff027424 */ /* 0x000fe200078e00ff */
        /* <DEDUP_REMOVED lines=10> */
[----:B------:R-:W-:-:S05]  /*3fe0*/  ULDC UR35, c[0x0][0x988] ;  /* 0x0002620000237ab9 */ /* 0x000fca0000000800 */
.L_x_5512:
[----:B------:R-:W-:-:S04]  /*3ff0*/  UISETP.NE.AND UP0, UPT, UR6, 0x1, UPT ;  /* 0x000000010600788c */ /* 0x000fc8000bf05270 */
[----:B------:R-:W-:-:S04]  /*4000*/  USEL UR38, URZ, 0x1, UP0 ;  /* 0x000000013f267887 */ /* 0x000fc80008000000 */
[----:B------:R-:W-:Y:S01]  /*4010*/  ULOP3.LUT UR38, UR5, UR38, URZ, 0x3c, !UPT ;  /* 0x0000002605267292 */ /* 0x000fe2000f8e3c3f */
[----:B------:R-:W-:Y:S11]  /*4020*/  @!P0 BRA `(.L_x_5502) ;  /* 0x0000000000048947 */ /* 0x000ff60003800000 */
[----:B------:R-:W-:Y:S01]  /*4030*/  BPT.TRAP 0x1 ;  /* 0x000000040000795c */ /* 0x000fe20000300000 */
.L_x_5502:
        /* <DEDUP_REMOVED lines=9> */
.L_x_5503:
[----:B-1----:R-:W-:Y:S05]  /*40d0*/  @P1 BRA `(.L_x_5504) ;  /* 0x0000000000081947 */ /* 0x002fea0003800000 */
[----:B------:R-:W1:Y:S02]  /*40e0*/  SYNCS.PHASECHK.TRANS64.TRYWAIT P1, [UR8+0x30830], R11 ;  /* 0x0308300bff0075a7 */ /* 0x000e640008020148 */
[----:B-1----:R-:W-:Y:S05]  /*40f0*/  @!P1 BRA `(.L_x_5505) ;  /* 0x000000c400f89947 */ /* 0x002fea0003800000 */
.L_x_5504:
        /* <DEDUP_REMOVED lines=118> */
[----:B------:R-:W-:Y:S01]  /*4860*/  R2UR UR28, R4 ;  /* 0x00000000041c72ca */ /* 0x000fe200000e0000 */
[----:B------:R-:W-:Y:S01]  /*4870*/  UIADD3 UR30, UR9, 0x4, URZ ;  /* 0x00000004091e7890 */ /* 0x000fe2000fffe03f */
[----:B------:R-:W-:Y:S01]  /*4880*/  R2UR UR29, R5 ;  /* 0x00000000051d72ca */ /* 0x000fe200000e0000 */
[----:B------:R-:W-:Y:S01]  /*4890*/  UMOV UR31, 0x40000040 ;  /* 0x40000040001f7882 */ /* 0x000fe20000000000 */
[----:B------:R-:W-:Y:S02]  /*48a0*/  WARPGROUP.DEPBAR.LE gsb0, 0x0 ;  /* 0x00008000000079c5 */ /* 0x000fe40000010000 */
[----:B------:R-:W-:-:S09]  /*48b0*/  WARPGROUP.ARRIVE ;  /* 0x00000000000079c5 */ /* 0x000fd20000000000 */
        /* <DEDUP_REMOVED lines=51> */
.L_x_5506:
[----:B------:R-:W-:Y:S01]  /*4bf0*/  ULEA UR9, UR6, UR40, 0x3 ;  /* 0x0000002806097291 */ /* 0x000fe2000f8e183f */
[----:B------:R-:W-:-:S05]  /*4c00*/  IMAD.U32 R0, RZ, RZ, UR5 ;  /* 0x00000005ff007e24 */ /* 0x000fca000f8e00ff */
[----:B------:R-:W-:-:S04]  /*4c10*/  SHF.L.U32 R0, R0, 0x1f, RZ ;  /* 0x0000001f00007819 */ /* 0x000fc800000006ff */
[----:B------:R2:W3:Y:S01]  /*4c20*/  SYNCS.PHASECHK.TRANS64.TRYWAIT P1, [UR9+0x30850], R0 ;  /* 0x03085000ff0075a7 */ /* 0x0004e20008020149 */
[----:B------:R-:W-:Y:S05]  /*4c30*/  @!P0 BRA `(.L_x_5507) ;  /* 0x0000000000048947 */ /* 0x000fea0003800000 */
[----:B------:R-:W-:Y:S01]  /*4c40*/  BPT.TRAP 0x1 ;  /* 0x000000040000795c */ /* 0x000fe20000300000 */
.L_x_5507:
[----:B---3--:R-:W-:Y:S05]  /*4c50*/  @P1 BRA `(.L_x_5508) ;  /* 0x0000000000081947 */ /* 0x008fea0003800000 */
[----:B------:R-:W3:Y:S02]  /*4c60*/  SYNCS.PHASECHK.TRANS64.TRYWAIT P1, [UR9+0x30850], R0 ;  /* 0x03085000ff0075a7 */ /* 0x000ee40008020149 */
[----:B---3--:R-:W-:Y:S05]  /*4c70*/  @!P1 BRA `(.L_x_5509) ;  /* 0x000000bc00309947 */ /* 0x008fea0003800000 */
.L_x_5508:
        /* <DEDUP_REMOVED lines=37> */
.L_x_5510:
[----:B------:R-:W-:Y:S01]  /*4ed0*/  UISETP.NE.AND UP0, UPT, UR43, URZ, UPT ;  /* 0x0000003f2b00728c */ /* 0x000fe2000bf05270 */
[----:B------:R-:W-:Y:S01]  /*4ee0*/  FMUL.FTZ R2, R129, UR7 ;  /* 0x0000000781027c20 */ /* 0x000fe20008410000 */
[----:B-1----:R-:W-:Y:S01]  /*4ef0*/  IADD3 R12, R18, UR41, RZ ;  /* 0x00000029120c7c10 */ /* 0x002fe2000fffe0ff */
[----:B0-----:R-:W-:Y:S01]  /*4f00*/  FMUL.FTZ R11, R133, UR7 ;  /* 0x00000007850b7c20 */ /* 0x001fe20008410000 */
[----:B--2---:R-:W-:Y:S01]  /*4f10*/  FMUL.FTZ R0, R121, UR7 ;  /* 0x0000000779007c20 */ /* 0x004fe20008410000 */
[----:B------:R0:W-:Y:S01]  /*4f20*/  MUFU.TANH R15, R2 ;  /* 0x00000002000f7308 */ /* 0x0001e20000002400 */
[----:B------:R-:W-:Y:S01]  /*4f30*/  PLOP3.LUT P1, PT, PT, PT, UP0, 0x80, 0x0 ;  /* 0x000000000000781c */ /* 0x000fe20003f2f008 */
[----:B------:R-:W-:Y:S01]  /*4f40*/  FMUL.FTZ R171, R120, UR7 ;  /* 0x0000000778ab7c20 */ /* 0x000fe20008410000 */
[----:B------:R-:W-:Y:S01]  /*4f50*/  PLOP3.LUT P2, PT, PT, PT, UP0, 0x80, 0x0 ;  /* 0x000000000000781c */ /* 0x000fe20003f4f008 */
[----:B------:R-:W-:Y:S01]  /*4f60*/  FMUL.FTZ R124, R124, UR7 ;  /* 0x000000077c7c7c20 */ /* 0x000fe20008410000 */
[----:B------:R-:W-:Y:S01]  /*4f70*/  FMUL.FTZ R125, R125, UR7 ;  /* 0x000000077d7d7c20 */ /* 0x000fe20008410000 */
[----:B------:R-:W-:Y:S01]  /*4f80*/  @UP0 ULDC UR5, c[0x0][0x44c] ;  /* 0x0001130000050ab9 */ /* 0x000fe20000000800 */
[----:B------:R-:W-:Y:S01]  /*4f90*/  FMUL.FTZ R128, R128, UR7 ;  /* 0x0000000780807c20 */ /* 0x000fe20008410000 */
[----:B------:R1:W-:Y:S01]  /*4fa0*/  MUFU.TANH R20, R11 ;  /* 0x0000000b00147308 */ /* 0x0003e20000002400 */
[----:B------:R-:W-:Y:S01]  /*4fb0*/  FMUL.FTZ R132, R132, UR7 ;  /* 0x0000000784847c20 */ /* 0x000fe20008410000 */
[----:B------:R-:W-:Y:S01]  /*4fc0*/  FMUL.FTZ R144, R144, UR7 ;  /* 0x0000000790907c20 */ /* 0x000fe20008410000 */
[----:B------:R-:W-:Y:S01]  /*4fd0*/  FMUL.FTZ R169, R123, UR7 ;  /* 0x000000077ba97c20 */ /* 0x000fe20008410000 */
[----:B------:R-:W-:Y:S01]  /*4fe0*/  FMUL.FTZ R137, R137, UR7 ;  /* 0x0000000789897c20 */ /* 0x000fe20008410000 */
[----:B------:R-:W-:Y:S01]  /*4ff0*/  FMUL.FTZ R136, R136, UR7 ;  /* 0x0000000788887c20 */ /* 0x000fe20008410000 */
[----:B0-----:R-:W-:Y:S01]  /*5000*/  @P1 IMAD.HI.U32 R2, R12, UR5, RZ ;  /* 0x000000050c021c27 */ /* 0x001fe2000f8e00ff */
[----:B------:R-:W-:Y:S01]  /*5010*/  @UP0 ULDC UR5, c[0x0][0x450] ;  /* 0x0001140000050ab9 */ /* 0x000fe20000000800 */
[----:B------:R-:W0:Y:S01]  /*5020*/  MUFU.TANH R171, R171 ;  /* 0x000000ab00ab7308 */ /* 0x000e220000002400 */
[----:B-1----:R-:W1:Y:S01]  /*5030*/  LDC R11, c[0x0][0x2f0] ;  /* 0x0000bc00ff0b7b82 */ /* 0x002e620000000800 */
[----:B------:R-:W-:Y:S01]  /*5040*/  FMUL.FTZ R141, R141, UR7 ;  /* 0x000000078d8d7c20 */ /* 0x000fe20008410000 */
[----:B------:R-:W-:Y:S01]  /*5050*/  @P2 SHF.R.U32.HI R12, RZ, UR5, R2 ;  /* 0x00000005ff0c2c19 */ /* 0x000fe20008011602 */
[----:B------:R-:W-:Y:S01]  /*5060*/  UMOV UR5, 0x1 ;  /* 0x0000000100057882 */ /* 0x000fe20000000000 */
[----:B------:R-:W-:Y:S01]  /*5070*/  FMUL.FTZ R2, R145, UR7 ;  /* 0x0000000791027c20 */ /* 0x000fe20008410000 */
[----:B------:R-:W-:Y:S01]  /*5080*/  UIMAD UR5, UR4, -0x60, UR5 ;  /* 0xffffffa0040578a4 */ /* 0x000fe2000f8e0205 */
[----:B------:R-:W-:Y:S01]  /*5090*/  FMUL.FTZ R168, R122, UR7 ;  /* 0x000000077aa87c20 */ /* 0x000fe20008410000 */
[----:B------:R-:W2:Y:S01]  /*50a0*/  SHFL.IDX PT, R121, R12, RZ, 0x1c1f ;  /* 0x001c1fff0c797589 */ /* 0x000ea200000e0000 */
[----:B------:R-:W3:Y:S01]  /*50b0*/  MUFU.TANH R0, R0 ;  /* 0x0000000000007308 */ /* 0x000ee20000002400 */
[----:B------:R-:W-:Y:S01]  /*50c0*/  FMUL.FTZ R140, R140, UR7 ;  /* 0x000000078c8c7c20 */ /* 0x000fe20008410000 */
[----:B------:R-:W-:Y:S01]  /*50d0*/  FMUL.FTZ R133, R135, UR7 ;  /* 0x0000000787857c20 */ /* 0x000fe20008410000 */
[----:B------:R-:W-:-:S02]  /*50e0*/  IMAD.U32 R172, RZ, RZ, UR5 ;  /* 0x00000005ffac7e24 */ /* 0x000fc4000f8e00ff */
[----:B------:R-:W-:Y:S01]  /*50f0*/  FMUL.FTZ R135, R139, UR7 ;  /* 0x000000078b877c20 */ /* 0x000fe20008410000 */
[----:B------:R-:W-:Y:S01]  /*5100*/  FMUL.FTZ R129, R130, UR7 ;  /* 0x0000000782817c20 */ /* 0x000fe20008410000 */
[----:B------:R-:W-:Y:S01]  /*5110*/  FMUL.FTZ R130, R131, UR7 ;  /* 0x0000000783827c20 */ /* 0x000fe20008410000 */
[----:B------:R-:W-:Y:S01]  /*5120*/  IMAD R172, R17, -0x2, R172 ;  /* 0xfffffffe11ac7824 */ /* 0x000fe200078e02ac */
        /* <DEDUP_REMOVED lines=8> */
[----:B-1----:R-:W-:Y:S01]  /*51b0*/  IMAD R172, R11, UR42, R172 ;  /* 0x0000002a0bac7c24 */ /* 0x002fe2000f8e02ac */
[----:B------:R-:W1:Y:S01]  /*51c0*/  MUFU.TANH R125, R125 ;  /* 0x0000007d007d7308 */ /* 0x000e620000002400 */
[----:B------:R-:W-:Y:S01]  /*51d0*/  FMUL.FTZ R157, R157, UR7 ;  /* 0x000000079d9d7c20 */ /* 0x000fe20008410000 */
[----:B------:R-:W-:Y:S01]  /*51e0*/  FMUL.FTZ R160, R160, UR7 ;  /* 0x00000007a0a07c20 */ /* 0x000fe20008410000 */
[----:B------:R-:W-:Y:S01]  /*51f0*/  FMUL.FTZ R161, R161, UR7 ;  /* 0x00000007a1a17c20 */ /* 0x000fe20008410000 */
[----:B------:R-:W-:Y:S01]  /*5200*/  FMUL.FTZ R164, R164, UR7 ;  /* 0x00000007a4a47c20 */ /* 0x000fe20008410000 */
[----:B------:R-:W-:Y:S01]  /*5210*/  FMUL.FTZ R165, R165, UR7 ;  /* 0x00000007a5a57c20 */ /* 0x000fe20008410000 */
[----:B--2---:R-:W-:Y:S01]  /*5220*/  IADD3 R121, R121, -UR34, R172 ;  /* 0x8000002279797c10 */ /* 0x004fe2000fffe0ac */
[----:B------:R-:W-:Y:S01]  /*5230*/  FMUL.FTZ R170, R126, UR7 ;  /* 0x000000077eaa7c20 */ /* 0x000fe20008410000 */
[----:B------:R-:W2:Y:S01]  /*5240*/  MUFU.TANH R128, R128 ;  /* 0x0000008000807308 */ /* 0x000ea20000002400 */
[----:B------:R-:W-:Y:S01]  /*5250*/  FMUL.FTZ R127, R127, UR7 ;  /* 0x000000077f7f7c20 */ /* 0x000fe20008410000 */
[C---:B------:R-:W-:Y:S01]  /*5260*/  ISETP.GT.AND P1, PT, R121.reuse, RZ, PT ;  /* 0x000000ff7900720c */ /* 0x040fe20003f24270 */
[----:B------:R-:W5:Y:S01]  /*5270*/  S2UR UR6, SR_CgaCtaId ;  /* 0x00000000000679c3 */ /* 0x000f620000008800 */
[----:B------:R-:W-:Y:S01]  /*5280*/  ISETP.GT.AND P2, PT, R121, 0x1, PT ;  /* 0x000000017900780c */ /* 0x000fe20003f44270 */
[----:B------:R-:W-:Y:S01]  /*5290*/  UIADD3 UR8, UR8, 0x30840, URZ ;  /* 0x0003084008087890 */ /* 0x000fe2000fffe03f */
[----:B0-----:R-:W-:-:S02]  /*52a0*/  FSEL R171, R171, -INF , P1 ;  /* 0xff800000abab7808 */ /* 0x001fc40000800000 */
[----:B---3--:R-:W-:Y:S01]  /*52b0*/  FSEL R145, R0, -INF , P2 ;  /* 0xff80000000917808 */ /* 0x008fe20001000000 */
[----:B------:R-:W0:Y:S01]  /*52c0*/  MUFU.TANH R132, R132 ;  /* 0x0000008400847308 */ /* 0x000e220000002400 */
[----:B------:R-:W-:Y:S02]  /*52d0*/  ISETP.GT.AND P1, PT, R121, 0x8, PT ;  /* 0x000000087900780c */ /* 0x000fe40003f24270 */
[----:B------:R-:W-:Y:S02]  /*52e0*/  FMNMX.FTZ R0, R171, R14, !PT ;  /* 0x0000000eab007209 */ /* 0x000fe40007810000 */
[----:B------:R-:W-:Y:S02]  /*52f0*/  ISETP.GT.AND P2, PT, R121, 0x9, PT ;  /* 0x000000097900780c */ /* 0x000fe40003f44270 */
[----:B------:R-:W-:Y:S01]  /*5300*/  FMNMX.FTZ R11, R145, R0, !PT ;  /* 0x00000000910b7209 */ /* 0x000fe20007810000 */
[----:B------:R4:W-:Y:S08]  /*5310*/  MUFU.TANH R123, R144 ;  /* 0x00000090007b7308 */ /* 0x0009f00000002400 */
[----:B------:R3:W-:Y:S01]  /*5320*/  MUFU.TANH R21, R137 ;  /* 0x0000008900157308 */ /* 0x0007e20000002400 */
[----:B----4-:R-:W-:Y:S01]  /*5330*/  FSEL R144, R124, -INF , P1 ;  /* 0xff8000007c907808 */ /* 0x010fe20000800000 */
[----:B-----5:R-:W-:Y:S01]  /*5340*/  UPRMT UR8, UR6, 0x654, UR8 ;  /* 0x0000065406087896 */ /* 0x020fe20008000008 */
[----:B------:R-:W-:-:S02]  /*5350*/  ISETP.GT.AND P1, PT, R121, 0x10, PT ;  /* 0x000000107900780c */ /* 0x000fc40003f24270 */
[----:B------:R-:W-:-:S03]  /*5360*/  FMNMX.FTZ R11, R144, R11, !PT ;  /* 0x0000000b900b7209 */ /* 0x000fc60007810000 */
[----:B------:R-:W4:Y:S01]  /*5370*/  MUFU.TANH R136, R136 ;  /* 0x0000008800887308 */ /* 0x000f220000002400 */
[----:B---3--:R-:W-:Y:S01]  /*5380*/  FMUL.FTZ R137, R142, UR7 ;  /* 0x000000078e897c20 */ /* 0x008fe20008410000 */
[----:B-1----:R-:W-:Y:S01]  /*5390*/  FSEL R142, R125, -INF , P2 ;  /* 0xff8000007d8e7808 */ /* 0x002fe20001000000 */
[----:B------:R-:W-:Y:S01]  /*53a0*/  SYNCS.ARRIVE.TRANS64.RED.A1T0 RZ, [UR8], RZ ;  /* 0x000000ffffff79a7 */ /* 0x000fe20008100408 */
[----:B------:R-:W-:Y:S02]  /*53b0*/  ISETP.GT.AND P2, PT, R121, 0x11, PT ;  /* 0x000000117900780c */ /* 0x000fe40003f44270 */
[----:B------:R-:W-:Y:S02]  /*53c0*/  FMNMX.FTZ R0, R142, R11, !PT ;  /* 0x0000000b8e007209 */ /* 0x000fe40007810000 */
[----:B------:R2:W-:Y:S08]  /*53d0*/  MUFU.TANH R122, R141 ;  /* 0x0000008d007a7308 */ /* 0x0005f00000002400 */
[----:B------:R1:W3:Y:S01]  /*53e0*/  MUFU.TANH R120, R140 ;  /* 0x0000008c00787308 */ /* 0x0002e20000002400 */
[----:B--2---:R-:W-:-:S02]  /*53f0*/  FSEL R141, R128, -INF , P1 ;  /* 0xff800000808d7808 */ /* 0x004fc40000800000 */
[----:B------:R-:W-:Y:S02]  /*5400*/  ISETP.GT.AND P1, PT, R121, 0x18, PT ;  /* 0x000000187900780c */ /* 0x000fe40003f24270 */
[----:B------:R-:W-:Y:S02]  /*5410*/  FMNMX.FTZ R11, R141, R0, !PT ;  /* 0x000000008d0b7209 */ /* 0x000fe40007810000 */
[----:B0-----:R-:W-:Y:S01]  /*5420*/  FSEL R139, R132, -INF , P1 ;  /* 0xff800000848b7808 */ /* 0x001fe20000800000 */
[----:B------:R-:W0:Y:S01]  /*5430*/  MUFU.TANH R2, R2 ;  /* 0x0000000200027308 */ /* 0x000e220000002400 */
[----:B-1----:R-:W-:Y:S02]  /*5440*/  FSEL R140, R15, -INF , P2 ;  /* 0xff8000000f8c7808 */ /* 0x002fe40001000000 */
[----:B------:R-:W-:Y:S02]  /*5450*/  ISETP.GT.AND P2, PT, R121, 0x19, PT ;  /* 0x000000197900780c */ /* 0x000fe40003f44270 */
[----:B------:R-:W-:-:S02]  /*5460*/  FMNMX.FTZ R0, R140, R11, !PT ;  /* 0x0000000b8c007209 */ /* 0x000fc40007810000 */
[----:B------:R-:W-:Y:S01]  /*5470*/  ISETP.GT.AND P1, PT, R121, 0x20, PT ;  /* 0x000000207900780c */ /* 0x000fe20003f24270 */
[----:B------:R-:W1:Y:S01]  /*5480*/  MUFU.TANH R148, R148 ;  /* 0x0000009400947308 */ /* 0x000e620000002400 */
[----:B------:R-:W-:Y:S02]  /*5490*/  FSEL R138, R20, -INF , P2 ;  /* 0xff800000148a7808 */ /* 0x000fe40001000000 */
[----:B------:R-:W-:Y:S02]  /*54a0*/  FMNMX.FTZ R11, R139, R0, !PT ;  /* 0x000000008b0b7209 */ /* 0x000fe40007810000 */
[----:B------:R-:W-:Y:S02]  /*54b0*/  ISETP.GT.AND P2, PT, R121, 0x21, PT ;  /* 0x000000217900780c */ /* 0x000fe40003f44270 */
[----:B----4-:R-:W-:Y:S01]  /*54c0*/  FSEL R136, R136, -INF , P1 ;  /* 0xff80000088887808 */ /* 0x010fe20000800000 */
[----:B------:R-:W2:Y:S01]  /*54d0*/  MUFU.TANH R149, R149 ;  /* 0x0000009500957308 */ /* 0x000ea20000002400 */
[----:B------:R-:W-:-:S02]  /*54e0*/  FMNMX.FTZ R11, R138, R11, !PT ;  /* 0x0000000b8a0b7209 */ /* 0x000fc40007810000 */
[----:B------:R-:W-:Y:S02]  /*54f0*/  ISETP.GT.AND P1, PT, R121, 0x28, PT ;  /* 0x000000287900780c */ /* 0x000fe40003f24270 */
[----:B------:R-:W-:Y:S02]  /*5500*/  FSEL R132, R21, -INF , P2 ;  /* 0xff80000015847808 */ /* 0x000fe40001000000 */
[----:B------:R-:W-:Y:S01]  /*5510*/  FMNMX.FTZ R11, R136, R11, !PT ;  /* 0x0000000b880b7209 */ /* 0x000fe20007810000 */
[----:B------:R-:W4:Y:S01]  /*5520*/  MUFU.TANH R152, R152 ;  /* 0x0000009800987308 */ /* 0x000f220000002400 */
[----:B------:R-:W-:Y:S02]  /*5530*/  ISETP.GT.AND P2, PT, R121, 0x29, PT ;  /* 0x000000297900780c */ /* 0x000fe40003f44270 */
[----:B---3--:R-:W-:Y:S02]  /*5540*/  FSEL R128, R120, -INF , P1 ;  /* 0xff80000078807808 */ /* 0x008fe40000800000 */
[----:B------:R-:W-:-:S02]  /*5550*/  FMNMX.FTZ R11, R132, R11, !PT ;  /* 0x0000000b840b7209 */ /* 0x000fc40007810000 */
[C---:B------:R-:W-:Y:S01]  /*5560*/  ISETP.GT.AND P1, PT, R121.reuse, 0x30, PT ;  /* 0x000000307900780c */ /* 0x040fe20003f24270 */
[----:B------:R-:W3:Y:S01]  /*5570*/  MUFU.TANH R153, R153 ;  /* 0x0000009900997308 */ /* 0x000ee20000002400 */
[----:B------:R-:W-:Y:S02]  /*5580*/  FSEL R122, R122, -INF , P2 ;  /* 0xff8000007a7a7808 */ /* 0x000fe40001000000 */
[----:B------:R-:W-:Y:S02]  /*5590*/  FMNMX.FTZ R11, R128, R11, !PT ;  /* 0x0000000b800b7209 */ /* 0x000fe40007810000 */
[----:B------:R-:W-:Y:S02]  /*55a0*/  ISETP.GT.AND P2, PT, R121, 0x31, PT ;  /* 0x000000317900780c */ /* 0x000fe40003f44270 */
[----:B------:R-:W-:Y:S01]  /*55b0*/  FSEL R123, R123, -INF , P1 ;  /* 0xff8000007b7b7808 */ /* 0x000fe20000800000 */
[----:B------:R-:W5:Y:S01]  /*55c0*/  MUFU.TANH R156, R156 ;  /* 0x0000009c009c7308 */ /* 0x000f620000002400 */
[----:B------:R-:W-:-:S02]  /*55d0*/  FMNMX.FTZ R0, R122, R11, !PT ;  /* 0x0000000b7a007209 */ /* 0x000fc40007810000 */
[----:B------:R-:W-:Y:S02]  /*55e0*/  ISETP.GT.AND P1, PT, R121, 0x38, PT ;  /* 0x000000387900780c */ /* 0x000fe40003f24270 */
[----:B0-----:R-:W-:Y:S02]  /*55f0*/  FSEL R15, R2, -INF , P2 ;  /* 0xff800000020f7808 */ /* 0x001fe40001000000 */
[----:B------:R-:W-:Y:S01]  /*5600*/  FMNMX.FTZ R0, R123, R0, !PT ;  /* 0x000000007b007209 */ /* 0x000fe20007810000 */
[----:B------:R-:W0:Y:S01]  /*5610*/  MUFU.TANH R157, R157 ;  /* 0x0000009d009d7308 */ /* 0x000e220000002400 */
[----:B------:R-:W-:Y:S02]  /*5620*/  ISETP.GT.AND P2, PT, R121, 0x39, PT ;  /* 0x000000397900780c */ /* 0x000fe40003f44270 */
[----:B-1----:R-:W-:Y:S02]  /*5630*/  FSEL R20, R148, -INF , P1 ;  /* 0xff80000094147808 */ /* 0x002fe40000800000 */
[----:B------:R-:W-:-:S02]  /*5640*/  FMNMX.FTZ R11, R15, R0, !PT ;  /* 0x000000000f0b7209 */ /* 0x000fc40007810000 */
[----:B------:R-:W-:Y:S01]  /*5650*/  ISETP.GT.AND P1, PT, R121, 0x40, PT ;  /* 0x000000407900780c */ /* 0x000fe20003f24270 */
[----:B------:R-:W1:Y:S01]  /*5660*/  MUFU.TANH R160, R160 ;  /* 0x000000a000a07308 */ /* 0x000e620000002400 */
[----:B--2---:R-:W-:Y:S01]  /*5670*/  FSEL R2, R149, -INF , P2 ;  /* 0xff80000095027808 */ /* 0x004fe20001000000 */
[----:B------:R-:W-:Y:S01]  /*5680*/  FMUL.FTZ R149, R158, UR7 ;  /* 0x000000079e957c20 */ /* 0x000fe20008410000 */
[----:B------:R-:W-:Y:S02]  /*5690*/  FMNMX.FTZ R21, R20, R11, !PT ;  /* 0x0000000b14157209 */ /* 0x000fe40007810000 */
[----:B------:R-:W-:Y:S02]  /*56a0*/  ISETP.GT.AND P2, PT, R121, 0x41, PT ;  /* 0x000000417900780c */ /* 0x000fe40003f44270 */
[----:B----4-:R-:W-:Y:S01]  /*56b0*/  FSEL R11, R152, -INF , P1 ;  /* 0xff800000980b7808 */ /* 0x010fe20000800000 */
[----:B------:R-:W2:Y:S01]  /*56c0*/  MUFU.TANH R161, R161 ;  /* 0x000000a100a17308 */ /* 0x000ea20000002400 */
[----:B------:R-:W-:Y:S01]  /*56d0*/  FMNMX.FTZ R120, R2, R21, !PT ;  /* 0x0000001502787209 */ /* 0x000fe20007810000 */
[----:B------:R-:W-:Y:S01]  /*56e0*/  FMUL.FTZ R152, R159, UR7 ;  /* 0x000000079f987c20 */ /* 0x000fe20008410000 */
[----:B------:R-:W-:-:S02]  /*56f0*/  ISETP.GT.AND P1, PT, R121, 0x48, PT ;  /* 0x000000487900780c */ /* 0x000fc40003f24270 */
[----:B---3--:R-:W-:Y:S01]  /*5700*/  FSEL R0, R153, -INF , P2 ;  /* 0xff80000099007808 */ /* 0x008fe20001000000 */
[----:B------:R-:W-:Y:S01]  /*5710*/  FMUL.FTZ R153, R163, UR7 ;  /* 0x00000007a3997c20 */ /* 0x000fe20008410000 */
[----:B------:R-:W-:Y:S01]  /*5720*/  FMNMX.FTZ R125, R11, R120, !PT ;  /* 0x000000780b7d7209 */ /* 0x000fe20007810000 */
[----:B------:R3:W4:Y:S01]  /*5730*/  MUFU.TANH R126, R164 ;  /* 0x000000a4007e7308 */ /* 0x0007220000002400 */
[----:B------:R-:W-:Y:S02]  /*5740*/  ISETP.GT.AND P2, PT, R121, 0x49, PT ;  /* 0x000000497900780c */ /* 0x000fe40003f44270 */
[----:B-----5:R-:W-:Y:S01]  /*5750*/  FSEL R21, R156, -INF , P1 ;  /* 0xff8000009c157808 */ /* 0x020fe20000800000 */
[----:B------:R-:W-:Y:S01]  /*5760*/  FMUL.FTZ R156, R143, UR7 ;  /* 0x000000078f9c7c20 */ /* 0x000fe20008410000 */
[----:B------:R-:W-:Y:S02]  /*5770*/  FMNMX.FTZ R124, R0, R125, !PT ;  /* 0x0000007d007c7209 */ /* 0x000fe40007810000 */
[----:B------:R-:W-:Y:S01]  /*5780*/  ISETP.GT.AND P1, PT, R121, 0x50, PT ;  /* 0x000000507900780c */ /* 0x000fe20003f24270 */
[----:B------:R-:W5:Y:S01]  /*5790*/  MUFU.TANH R165, R165 ;  /* 0x000000a500a57308 */ /* 0x000f620000002400 */
[----:B0-----:R-:W-:Y:S01]  /*57a0*/  FSEL R120, R157, -INF , P2 ;  /* 0xff8000009d787808 */ /* 0x001fe20001000000 */
[----:B---3--:R-:W-:Y:S01]  /*57b0*/  FMUL.FTZ R164, R151, UR7 ;  /* 0x0000000797a47c20 */ /* 0x008fe20008410000 */
[----:B------:R-:W-:Y:S01]  /*57c0*/  FMNMX.FTZ R125, R21, R124, !PT ;  /* 0x0000007c157d7209 */ /* 0x000fe20007810000 */
[----:B------:R-:W-:Y:S01]  /*57d0*/  FMUL.FTZ R151, R162, UR7 ;  /* 0x00000007a2977c20 */ /* 0x000fe20008410000 */
[----:B------:R-:W-:Y:S01]  /*57e0*/  ISETP.GT.AND P2, PT, R121, 0x51, PT ;  /* 0x000000517900780c */ /* 0x000fe20003f44270 */
[----:B------:R-:W-:Y:S01]  /*57f0*/  FMUL.FTZ R157, R167, UR7 ;  /* 0x00000007a79d7c20 */ /* 0x000fe20008410000 */
[----:B-1----:R-:W-:Y:S01]  /*5800*/  FSEL R124, R160, -INF , P1 ;  /* 0xff800000a07c7808 */ /* 0x002fe20000800000 */
[----:B------:R-:W-:Y:S01]  /*5810*/  FMUL.FTZ R160, R146, UR7 ;  /* 0x0000000792a07c20 */ /* 0x000fe20008410000 */
[----:B------:R-:W-:Y:S01]  /*5820*/  FMNMX.FTZ R143, R120, R125, !PT ;  /* 0x0000007d788f7209 */ /* 0x000fe20007810000 */
[----:B------:R-:W0:Y:S01]  /*5830*/  MUFU.TANH R168, R168 ;  /* 0x000000a800a87308 */ /* 0x000e220000002400 */
[----:B------:R-:W-:-:S02]  /*5840*/  ISETP.GT.AND P1, PT, R121, 0x58, PT ;  /* 0x000000587900780c */ /* 0x000fc40003f24270 */
[----:B--2---:R-:W-:Y:S01]  /*5850*/  FSEL R125, R161, -INF , P2 ;  /* 0xff800000a17d7808 */ /* 0x004fe20001000000 */
[----:B------:R-:W-:Y:S01]  /*5860*/  FMUL.FTZ R161, R150, UR7 ;  /* 0x0000000796a17c20 */ /* 0x000fe20008410000 */
[----:B------:R-:W-:Y:S01]  /*5870*/  FMNMX.FTZ R148, R124, R143, !PT ;  /* 0x0000008f7c947209 */ /* 0x000fe20007810000 */
[----:B------:R-:W-:Y:S01]  /*5880*/  FMUL.FTZ R150, R155, UR7 ;  /* 0x000000079b967c20 */ /* 0x000fe20008410000 */
[----:B------:R-:W-:Y:S01]  /*5890*/  ISETP.GT.AND P2, PT, R121, 0x59, PT ;  /* 0x000000597900780c */ /* 0x000fe20003f44270 */
[----:B------:R-:W1:Y:S01]  /*58a0*/  MUFU.TANH R169, R169 ;  /* 0x000000a900a97308 */ /* 0x000e620000002400 */
[----:B----4-:R-:W-:Y:S02]  /*58b0*/  FSEL R126, R126, -INF , P1 ;  /* 0xff8000007e7e7808 */ /* 0x010fe40000800000 */
[----:B------:R-:W-:Y:S01]  /*58c0*/  FMNMX.FTZ R143, R125, R148, !PT ;  /* 0x000000947d8f7209 */ /* 0x000fe20007810000 */
[----:B------:R-:W-:Y:S01]  /*58d0*/  FMUL.FTZ R148, R154, UR7 ;  /* 0x000000079a947c20 */ /* 0x000fe20008410000 */
[----:B-----5:R-:W-:Y:S01]  /*58e0*/  FSEL R121, R165, -INF , P2 ;  /* 0xff800000a5797808 */ /* 0x020fe20001000000 */
[----:B------:R-:W-:Y:S01]  /*58f0*/  FMUL.FTZ R165, R147, UR7 ;  /* 0x0000000793a57c20 */ /* 0x000fe20008410000 */
[----:B------:R-:W-:Y:S01]  /*5900*/  FMNMX.FTZ R146, R126, R143, !PT ;  /* 0x0000008f7e927209 */ /* 0x000fe20007810000 */
[----:B------:R-:W2:Y:S01]  /*5910*/  MUFU.TANH R170, R170 ;  /* 0x000000aa00aa7308 */ /* 0x000ea20000002400 */
[----:B------:R-:W-:-:S02]  /*5920*/  FMUL.FTZ R154, R166, UR7 ;  /* 0x00000007a69a7c20 */ /* 0x000fc40008410000 */
[----:B------:R-:W-:-:S05]  /*5930*/  FMNMX.FTZ R146, R121, R146, !PT ;  /* 0x0000009279927209 */ /* 0x000fca0007810000 */
[----:B------:R-:W3:Y:S01]  /*5940*/  SHFL.BFLY PT, R143, R146, 0x2, 0x1f ;  /* 0x0c401f00928f7f89 */ /* 0x000ee200000e0000 */
[----:B------:R-:W4:Y:S08]  /*5950*/  MUFU.TANH R127, R127 ;  /* 0x0000007f007f7308 */ /* 0x000f300000002400 */
[----:B------:R-:W5:Y:S08]  /*5960*/  MUFU.TANH R129, R129 ;  /* 0x0000008100817308 */ /* 0x000f700000002400 */
[----:B------:R-:W5:Y:S01]  /*5970*/  MUFU.TANH R130, R130 ;  /* 0x0000008200827308 */ /* 0x000f620000002400 */
[----:B---3--:R-:W-:-:S07]  /*5980*/  FMNMX.FTZ R147, R146, R143, !PT ;  /* 0x0000008f92937209 */ /* 0x008fce0007810000 */
[----:B------:R-:W3:Y:S01]  /*5990*/  MUFU.TANH R131, R131 ;  /* 0x0000008300837308 */ /* 0x000ee20000002400 */
[----:B------:R-:W0:Y:S04]  /*59a0*/  SHFL.IDX PT, R143, R12, 0x1, 0x1c1f ;  /* 0x003c1f000c8f7f89 */ /* 0x000e2800000e0000 */
[----:B------:R-:W1:Y:S03]  /*59b0*/  SHFL.BFLY PT, R146, R147, 0x1, 0x1f ;  /* 0x0c201f0093927f89 */ /* 0x000e6600000e0000 */
[----:B------:R-:W3:Y:S08]  /*59c0*/  MUFU.TANH R133, R133 ;  /* 0x0000008500857308 */ /* 0x000ef00000002400 */
[----:B------:R-:W3:Y:S08]  /*59d0*/  MUFU.TANH R134, R134 ;  /* 0x0000008600867308 */ /* 0x000ef00000002400 */
[----:B------:R-:W3:Y:S01]  /*59e0*/  MUFU.TANH R135, R135 ;  /* 0x0000008700877308 */ /* 0x000ee20000002400 */
[----:B0-----:R-:W-:-:S04]  /*59f0*/  IADD3 R172, R143, -UR34, R172 ;  /* 0x800000228fac7c10 */ /* 0x001fc8000fffe0ac */
[C---:B------:R-:W-:Y:S02]  /*5a00*/  ISETP.GT.AND P1, PT, R172.reuse, RZ, PT ;  /* 0x000000ffac00720c */ /* 0x040fe40003f24270 */
[----:B------:R-:W-:Y:S01]  /*5a10*/  ISETP.GT.AND P2, PT, R172, 0x1, PT ;  /* 0x00000001ac00780c */ /* 0x000fe20003f44270 */
[----:B------:R-:W0:Y:S01]  /*5a20*/  MUFU.TANH R137, R137 ;  /* 0x0000008900897308 */ /* 0x000e220000002400 */
[----:B------:R-:W-:Y:S02]  /*5a30*/  FSEL R168, R168, -INF , P1 ;  /* 0xff800000a8a87808 */ /* 0x000fe40000800000 */
[----:B-1----:R-:W-:Y:S02]  /*5a40*/  FMNMX.FTZ R12, R147, R146, !PT ;  /* 0x00000092930c7209 */ /* 0x002fe40007810000 */
[----:B------:R-:W-:Y:S02]  /*5a50*/  ISETP.GT.AND P3, PT, R172, 0x8, PT ;  /* 0x00000008ac00780c */ /* 0x000fe40003f64270 */
[----:B------:R-:W-:Y:S01]  /*5a60*/  FSEL R169, R169, -INF , P2 ;  /* 0xff800000a9a97808 */ /* 0x000fe20001000000 */
[----:B------:R-:W-:Y:S01]  /*5a70*/  FMUL.FTZ R147, R12, UR35 ;  /* 0x000000230c937c20 */ /* 0x000fe20008410000 */
[----:B------:R-:W-:Y:S01]  /*5a80*/  FMNMX.FTZ R146, R168, R13, !PT ;  /* 0x0000000da8927209 */ /* 0x000fe20007810000 */
[----:B------:R-:W1:Y:S01]  /*5a90*/  MUFU.TANH R156, R156 ;  /* 0x0000009c009c7308 */ /* 0x000e620000002400 */
[----:B------:R-:W-:-:S02]  /*5aa0*/  ISETP.GT.AND P4, PT, R172, 0x9, PT ;  /* 0x00000009ac00780c */ /* 0x000fc40003f84270 */
[----:B--2---:R-:W-:Y:S02]  /*5ab0*/  FSEL R170, R170, -INF , P3 ;  /* 0xff800000aaaa7808 */ /* 0x004fe40001800000 */
[----:B------:R-:W-:Y:S02]  /*5ac0*/  FMNMX.FTZ R155, R169, R146, !PT ;  /* 0x00000092a99b7209 */ /* 0x000fe40007810000 */
[----:B------:R-:W-:Y:S01]  /*5ad0*/  ISETP.GT.AND P2, PT, R172, 0x10, PT ;  /* 0x00000010ac00780c */ /* 0x000fe20003f44270 */
[----:B------:R-:W2:Y:S01]  /*5ae0*/  MUFU.TANH R160, R160 ;  /* 0x000000a000a07308 */ /* 0x000ea20000002400 */
[----:B----4-:R-:W-:Y:S02]  /*5af0*/  FSEL R143, R127, -INF , P4 ;  /* 0xff8000007f8f7808 */ /* 0x010fe40002000000 */
[----:B------:R-:W-:Y:S02]  /*5b00*/  FMNMX.FTZ R158, R170, R155, !PT ;  /* 0x0000009baa9e7209 */ /* 0x000fe40007810000 */
[----:B-----5:R-:W-:-:S02]  /*5b10*/  FSEL R146, R129, -INF , P2 ;  /* 0xff80000081927808 */ /* 0x020fc40001000000 */
[C---:B------:R-:W-:Y:S01]  /*5b20*/  ISETP.GT.AND P3, PT, R172.reuse, 0x11, PT ;  /* 0x00000011ac00780c */ /* 0x040fe20003f64270 */
[----:B------:R-:W4:Y:S01]  /*5b30*/  MUFU.TANH R165, R165 ;  /* 0x000000a500a57308 */ /* 0x000f220000002400 */
[----:B------:R-:W-:Y:S02]  /*5b40*/  FMNMX.FTZ R129, R143, R158, !PT ;  /* 0x0000009e8f817209 */ /* 0x000fe40007810000 */
[----:B------:R-:W-:Y:S02]  /*5b50*/  ISETP.GT.AND P2, PT, R172, 0x18, PT ;  /* 0x00000018ac00780c */ /* 0x000fe40003f44270 */
[----:B------:R-:W-:Y:S02]  /*5b60*/  FSEL R130, R130, -INF , P3 ;  /* 0xff80000082827808 */ /* 0x000fe40001800000 */
[----:B------:R-:W-:Y:S01]  /*5b70*/  FMNMX.FTZ R129, R146, R129, !PT ;  /* 0x0000008192817209 */ /* 0x000fe20007810000 */
[----:B------:R-:W5:Y:S01]  /*5b80*/  MUFU.TANH R161, R161 ;  /* 0x000000a100a17308 */ /* 0x000f620000002400 */
[----:B------:R-:W-:-:S02]  /*5b90*/  ISETP.GT.AND P3, PT, R172, 0x19, PT ;  /* 0x00000019ac00780c */ /* 0x000fc40003f64270 */
[----:B---3--:R-:W-:Y:S02]  /*5ba0*/  FSEL R131, R131, -INF , P2 ;  /* 0xff80000083837808 */ /* 0x008fe40001000000 */
[----:B------:R-:W-:Y:S02]  /*5bb0*/  FMNMX.FTZ R158, R130, R129, !PT ;  /* 0x00000081829e7209 */ /* 0x000fe40007810000 */
[----:B------:R-:W-:Y:S01]  /*5bc0*/  FSETP.NEU.FTZ.AND P1, PT, R12, -INF , PT ;  /* 0xff8000000c00780b */ /* 0x000fe20003f3d000 */
[----:B------:R-:W3:Y:S01]  /*5bd0*/  MUFU.TANH R164, R164 ;  /* 0x000000a400a47308 */ /* 0x000ee20000002400 */
[----:B------:R-:W-:Y:S02]  /*5be0*/  ISETP.GT.AND P2, PT, R172, 0x20, PT ;  /* 0x00000020ac00780c */ /* 0x000fe40003f44270 */
[----:B------:R-:W-:Y:S02]  /*5bf0*/  FSEL R133, R133, -INF , P3 ;  /* 0xff80000085857808 */ /* 0x000fe40001800000 */
[----:B------:R-:W-:-:S02]  /*5c00*/  FMNMX.FTZ R158, R131, R158, !PT ;  /* 0x0000009e839e7209 */ /* 0x000fc40007810000 */
[----:B------:R-:W-:Y:S01]  /*5c10*/  FSEL R147, R147, RZ, P1 ;  /* 0x000000ff93937208 */ /* 0x000fe20000800000 */
[----:B------:R-:W3:Y:S01]  /*5c20*/  MUFU.TANH R148, R148 ;  /* 0x0000009400947308 */ /* 0x000ee20000002400 */
[----:B------:R-:W-:Y:S02]  /*5c30*/  ISETP.GT.AND P3, PT, R172, 0x21, PT ;  /* 0x00000021ac00780c */ /* 0x000fe40003f64270 */
[----:B------:R-:W-:Y:S01]  /*5c40*/  FSEL R134, R134, -INF , P2 ;  /* 0xff80000086867808 */ /* 0x000fe20001000000 */
[--C-:B------:R-:W-:Y:S01]  /*5c50*/  FFMA.FTZ R190, R144, UR35, -R147.reuse ;  /* 0x0000002390be7c23 */ /* 0x100fe20008010893 */
[----:B------:R-:W-:Y:S01]  /*5c60*/  FMNMX.FTZ R129, R133, R158, !PT ;  /* 0x0000009e85817209 */ /* 0x000fe20007810000 */
[--C-:B------:R-:W-:Y:S01]  /*5c70*/  FFMA.FTZ R188, R145, UR35, -R147.reuse ;  /* 0x0000002391bc7c23 */ /* 0x100fe20008010893 */
[----:B------:R-:W-:Y:S01]  /*5c80*/  ISETP.GT.AND P2, PT, R172, 0x28, PT ;  /* 0x00000028ac00780c */ /* 0x000fe20003f44270 */
[--C-:B------:R-:W-:Y:S01]  /*5c90*/  FFMA.FTZ R155, R142, UR35, -R147.reuse ;  /* 0x000000238e9b7c23 */ /* 0x100fe20008010893 */
[----:B------:R-:W-:Y:S01]  /*5ca0*/  FSEL R144, R135, -INF , P3 ;  /* 0xff80000087907808 */ /* 0x000fe20001800000 */
[----:B------:R-:W3:Y:S01]  /*5cb0*/  MUFU.TANH R150, R150 ;  /* 0x0000009600967308 */ /* 0x000ee20000002400 */
[----:B------:R-:W-:Y:S01]  /*5cc0*/  FMNMX.FTZ R129, R134, R129, !PT ;  /* 0x0000008186817209 */ /* 0x000fe20007810000 */
[--C-:B------:R-:W-:Y:S01]  /*5cd0*/  FFMA.FTZ R184, R141, UR35, -R147.reuse ;  /* 0x000000238db87c23 */ /* 0x100fe20008010893 */
[----:B------:R-:W-:Y:S01]  /*5ce0*/  ISETP.GT.AND P3, PT, R172, 0x29, PT ;  /* 0x00000029ac00780c */ /* 0x000fe20003f64270 */
[--C-:B------:R-:W-:Y:S01]  /*5cf0*/  FFMA.FTZ R186, R139, UR35, -R147.reuse ;  /* 0x000000238bba7c23 */ /* 0x100fe20008010893 */
[----:B0-----:R-:W-:Y:S01]  /*5d00*/  FSEL R145, R137, -INF , P2 ;  /* 0xff80000089917808 */ /* 0x001fe20001000000 */
[--C-:B------:R-:W-:Y:S01]  /*5d10*/  FFMA.FTZ R139, R138, UR35, -R147.reuse ;  /* 0x000000238a8b7c23 */ /* 0x100fe20008010893 */
[----:B------:R-:W-:Y:S01]  /*5d20*/  FMNMX.FTZ R142, R144, R129, !PT ;  /* 0x00000081908e7209 */ /* 0x000fe20007810000 */
[----:B------:R-:W0:Y:S01]  /*5d30*/  MUFU.TANH R149, R149 ;  /* 0x0000009500957308 */ /* 0x000e220000002400 */
[----:B-1----:R-:W-:Y:S01]  /*5d40*/  FSEL R137, R156, -INF , P3 ;  /* 0xff8000009c897808 */ /* 0x002fe20001800000 */
[--C-:B------:R-:W-:Y:S01]  /*5d50*/  FFMA.FTZ R180, R136, UR35, -R147.reuse ;  /* 0x0000002388b47c23 */ /* 0x100fe20008010893 */
[C---:B------:R-:W-:Y:S01]  /*5d60*/  ISETP.GT.AND P2, PT, R172.reuse, 0x30, PT ;  /* 0x00000030ac00780c */ /* 0x040fe20003f44270 */
[--C-:B------:R-:W-:Y:S01]  /*5d70*/  FFMA.FTZ R174, R21, UR35, -R147.reuse ;  /* 0x0000002315ae7c23 */ /* 0x100fe20008010893 */
[----:B------:R-:W-:Y:S01]  /*5d80*/  FMNMX.FTZ R156, R145, R142, !PT ;  /* 0x0000008e919c7209 */ /* 0x000fe20007810000 */
[--C-:B------:R-:W-:Y:S01]  /*5d90*/  FFMA.FTZ R176, R123, UR35, -R147.reuse ;  /* 0x000000237bb07c23 */ /* 0x100fe20008010893 */
[----:B------:R-:W-:Y:S01]  /*5da0*/  ISETP.GT.AND P3, PT, R172, 0x31, PT ;  /* 0x00000031ac00780c */ /* 0x000fe20003f64270 */
[----:B------:R5:W-:Y:S01]  /*5db0*/  MUFU.EX2 R129, R155 ;  /* 0x0000009b00817308 */ /* 0x000be20000000800 */
[----:B--2---:R-:W-:Y:S01]  /*5dc0*/  FSEL R142, R160, -INF , P2 ;  /* 0xff800000a08e7808 */ /* 0x004fe20001000000 */
[--C-:B------:R-:W-:Y:S01]  /*5dd0*/  FFMA.FTZ R178, R20, UR35, -R147.reuse ;  /* 0x0000002314b27c23 */ /* 0x100fe20008010893 */
[----:B------:R-:W-:Y:S01]  /*5de0*/  FMNMX.FTZ R135, R137, R156, !PT ;  /* 0x0000009c89877209 */ /* 0x000fe20007810000 */
[--C-:B------:R-:W-:Y:S01]  /*5df0*/  FFMA.FTZ R21, R120, UR35, -R147.reuse ;  /* 0x0000002378157c23 */ /* 0x100fe20008010893 */
[----:B------:R-:W-:Y:S01]  /*5e00*/  ISETP.GT.AND P2, PT, R172, 0x38, PT ;  /* 0x00000038ac00780c */ /* 0x000fe20003f44270 */
[--C-:B------:R-:W-:Y:S01]  /*5e10*/  FFMA.FTZ R127, R171, UR35, -R147.reuse ;  /* 0x00000023ab7f7c23 */ /* 0x100fe20008010893 */
[----:B----4-:R-:W-:Y:S01]  /*5e20*/  FSEL R141, R165, -INF , P3 ;  /* 0xff800000a58d7808 */ /* 0x010fe20001800000 */
[----:B------:R-:W1:Y:S01]  /*5e30*/  MUFU.TANH R152, R152 ;  /* 0x0000009800987308 */ /* 0x000e620000002400 */
[----:B------:R-:W-:Y:S01]  /*5e40*/  FMNMX.FTZ R156, R142, R135, !PT ;  /* 0x000000878e9c7209 */ /* 0x000fe20007810000 */
[--C-:B------:R-:W-:Y:S01]  /*5e50*/  FFMA.FTZ R135, R140, UR35, -R147.reuse ;  /* 0x000000238c877c23 */ /* 0x100fe20008010893 */
[----:B------:R-:W-:Y:S01]  /*5e60*/  ISETP.GT.AND P3, PT, R172, 0x39, PT ;  /* 0x00000039ac00780c */ /* 0x000fe20003f64270 */
[--C-:B------:R-:W-:Y:S01]  /*5e70*/  FFMA.FTZ R182, R128, UR35, -R147.reuse ;  /* 0x0000002380b67c23 */ /* 0x100fe20008010893 */
[----:B-----5:R-:W-:Y:S01]  /*5e80*/  FSEL R155, R161, -INF , P2 ;  /* 0xff800000a19b7808 */ /* 0x020fe20001000000 */
[--C-:B------:R-:W-:Y:S01]  /*5e90*/  FFMA.FTZ R15, R15, UR35, -R147.reuse ;  /* 0x000000230f0f7c23 */ /* 0x100fe20008010893 */
[----:B------:R-:W-:Y:S01]  /*5ea0*/  FMNMX.FTZ R156, R141, R156, !PT ;  /* 0x0000009c8d9c7209 */ /* 0x000fe20007810000 */
[----:B------:R-:W2:Y:S01]  /*5eb0*/  MUFU.TANH R151, R151 ;  /* 0x0000009700977308 */ /* 0x000ea20000002400 */
[----:B------:R-:W-:Y:S01]  /*5ec0*/  ISETP.GT.AND P2, PT, R172, 0x40, PT ;  /* 0x00000040ac00780c */ /* 0x000fe20003f44270 */
[--C-:B------:R-:W-:Y:S01]  /*5ed0*/  FFMA.FTZ R123, R2, UR35, -R147.reuse ;  /* 0x00000023027b7c23 */ /* 0x100fe20008010893 */
[----:B---3--:R-:W-:Y:S01]  /*5ee0*/  FSEL R140, R164, -INF , P3 ;  /* 0xff800000a48c7808 */ /* 0x008fe20001800000 */
[--C-:B------:R-:W-:Y:S01]  /*5ef0*/  FFMA.FTZ R20, R124, UR35, -R147.reuse ;  /* 0x000000237c147c23 */ /* 0x100fe20008010893 */
[----:B------:R-:W-:Y:S01]  /*5f00*/  FMNMX.FTZ R159, R155, R156, !PT ;  /* 0x0000009c9b9f7209 */ /* 0x000fe20007810000 */
[--C-:B------:R-:W-:Y:S01]  /*5f10*/  FFMA.FTZ R125, R125, UR35, -R147.reuse ;  /* 0x000000237d7d7c23 */ /* 0x100fe20008010893 */
[----:B------:R-:W-:Y:S01]  /*5f20*/  ISETP.GT.AND P3, PT, R172, 0x41, PT ;  /* 0x00000041ac00780c */ /* 0x000fe20003f64270 */
[----:B------:R-:W3:Y:S01]  /*5f30*/  MUFU.TANH R153, R153 ;  /* 0x0000009900997308 */ /* 0x000ee20000002400 */
[----:B------:R-:W-:Y:S01]  /*5f40*/  FSEL R148, R148, -INF , P2 ;  /* 0xff80000094947808 */ /* 0x000fe20001000000 */
[--C-:B------:R-:W-:Y:S01]  /*5f50*/  FFMA.FTZ R120, R126, UR35, -R147.reuse ;  /* 0x000000237e787c23 */ /* 0x100fe20008010893 */
[----:B------:R-:W-:Y:S01]  /*5f60*/  FMNMX.FTZ R159, R140, R159, !PT ;  /* 0x0000009f8c9f7209 */ /* 0x000fe20007810000 */
[----:B------:R-:W-:Y:S01]  /*5f70*/  FFMA.FTZ R121, R121, UR35, -R147 ;  /* 0x0000002379797c23 */ /* 0x000fe20008010893 */
[----:B------:R-:W-:-:S02]  /*5f80*/  ISETP.GT.AND P2, PT, R172, 0x48, PT ;  /* 0x00000048ac00780c */ /* 0x000fc40003f44270 */
[----:B------:R-:W-:Y:S01]  /*5f90*/  FSEL R150, R150, -INF , P3 ;  /* 0xff80000096967808 */ /* 0x000fe20001800000 */
[----:B------:R-:W4:Y:S01]  /*5fa0*/  MUFU.TANH R154, R154 ;  /* 0x0000009a009a7308 */ /* 0x000f220000002400 */
[----:B------:R-:W-:Y:S02]  /*5fb0*/  FMNMX.FTZ R159, R148, R159, !PT ;  /* 0x0000009f949f7209 */ /* 0x000fe40007810000 */
[----:B------:R-:W-:Y:S02]  /*5fc0*/  ISETP.GT.AND P3, PT, R172, 0x49, PT ;  /* 0x00000049ac00780c */ /* 0x000fe40003f64270 */
[----:B0-----:R-:W-:Y:S02]  /*5fd0*/  FSEL R149, R149, -INF , P2 ;  /* 0xff80000095957808 */ /* 0x001fe40001000000 */
[----:B------:R-:W-:Y:S01]  /*5fe0*/  FMNMX.FTZ R138, R150, R159, !PT ;  /* 0x0000009f968a7209 */ /* 0x000fe20007810000 */
[----:B------:R-:W0:Y:S01]  /*5ff0*/  MUFU.TANH R157, R157 ;  /* 0x0000009d009d7308 */ /* 0x000e220000002400 */
[----:B------:R-:W-:-:S02]  /*6000*/  ISETP.GT.AND P2, PT, R172, 0x50, PT ;  /* 0x00000050ac00780c */ /* 0x000fc40003f44270 */
[----:B-1----:R-:W-:Y:S02]  /*6010*/  FSEL R152, R152, -INF , P3 ;  /* 0xff80000098987808 */ /* 0x002fe40001800000 */
[----:B------:R-:W-:Y:S02]  /*6020*/  FMNMX.FTZ R159, R149, R138, !PT ;  /* 0x0000008a959f7209 */ /* 0x000fe40007810000 */
[----:B------:R-:W-:Y:S01]  /*6030*/  ISETP.GT.AND P3, PT, R172, 0x51, PT ;  /* 0x00000051ac00780c */ /* 0x000fe20003f64270 */
[----:B------:R-:W-:Y:S01]  /*6040*/  MUFU.EX2 R127, R127 ;  /* 0x0000007f007f7308 */ /* 0x000fe20000000800 */
[----:B--2---:R-:W-:Y:S02]  /*6050*/  FSEL R151, R151, -INF , P2 ;  /* 0xff80000097977808 */ /* 0x004fe40001000000 */
[----:B------:R-:W-:Y:S02]  /*6060*/  FMNMX.FTZ R138, R152, R159, !PT ;  /* 0x0000009f988a7209 */ /* 0x000fe40007810000 */
[----:B---3--:R-:W-:-:S02]  /*6070*/  FSEL R136, R153, -INF , P3 ;  /* 0xff80000099887808 */ /* 0x008fc40001800000 */
[----:B------:R-:W-:Y:S01]  /*6080*/  ISETP.GT.AND P2, PT, R172, 0x58, PT ;  /* 0x00000058ac00780c */ /* 0x000fe20003f44270 */
[----:B------:R-:W-:Y:S01]  /*6090*/  MUFU.EX2 R188, R188 ;  /* 0x000000bc00bc7308 */ /* 0x000fe20000000800 */
[----:B------:R-:W-:Y:S01]  /*60a0*/  FMNMX.FTZ R153, R151, R138, !PT ;  /* 0x0000008a97997209 */ /* 0x000fe20007810000 */
[--C-:B------:R-:W-:Y:S01]  /*60b0*/  FFMA.FTZ R138, R132, UR35, -R147.reuse ;  /* 0x00000023848a7c23 */ /* 0x100fe20008010893 */
[----:B------:R-:W-:Y:S01]  /*60c0*/  ISETP.GT.AND P3, PT, R172, 0x59, PT ;  /* 0x00000059ac00780c */ /* 0x000fe20003f64270 */
[--C-:B------:R-:W-:Y:S01]  /*60d0*/  FFMA.FTZ R172, R11, UR35, -R147.reuse ;  /* 0x000000230bac7c23 */ /* 0x100fe20008010893 */
[----:B----4-:R-:W-:Y:S02]  /*60e0*/  FSEL R154, R154, -INF , P2 ;  /* 0xff8000009a9a7808 */ /* 0x010fe40001000000 */
[----:B------:R-:W-:Y:S01]  /*60f0*/  FMNMX.FTZ R159, R136, R153, !PT ;  /* 0x00000099889f7209 */ /* 0x000fe20007810000 */
[----:B------:R-:W-:Y:S01]  /*6100*/  MUFU.EX2 R190, R190 ;  /* 0x000000be00be7308 */ /* 0x000fe20000000800 */
[----:B0-----:R-:W-:Y:S01]  /*6110*/  FSEL R132, R157, -INF , P3 ;  /* 0xff8000009d847808 */ /* 0x001fe20001800000 */
[----:B------:R-:W-:Y:S01]  /*6120*/  FFMA.FTZ R157, R122, UR35, -R147 ;  /* 0x000000237a9d7c23 */ /* 0x000fe20008010893 */
[----:B------:R-:W-:-:S04]  /*6130*/  FMNMX.FTZ R159, R154, R159, !PT ;  /* 0x0000009f9a9f7209 */ /* 0x000fc80007810000 */
[----:B------:R-:W-:Y:S01]  /*6140*/  FMNMX.FTZ R159, R132, R159, !PT ;  /* 0x0000009f849f7209 */ /* 0x000fe20007810000 */
[----:B------:R-:W-:Y:S04]  /*6150*/  MUFU.EX2 R184, R184 ;  /* 0x000000b800b87308 */ /* 0x000fe80000000800 */
[----:B------:R-:W0:Y:S04]  /*6160*/  SHFL.BFLY PT, R122, R159, 0x2, 0x1f ;  /* 0x0c401f009f7a7f89 */ /* 0x000e2800000e0000 */
[----:B------:R-:W-:Y:S08]  /*6170*/  MUFU.EX2 R135, R135 ;  /* 0x0000008700877308 */ /* 0x000ff00000000800 */
[----:B------:R1:W-:Y:S08]  /*6180*/  MUFU.EX2 R153, R138 ;  /* 0x0000008a00997308 */ /* 0x0003f00000000800 */
[----:B------:R-:W-:Y:S01]  /*6190*/  MUFU.EX2 R186, R186 ;  /* 0x000000ba00ba7308 */ /* 0x000fe20000000800 */
[----:B0-----:R-:W-:Y:S01]  /*61a0*/  FMNMX.FTZ R122, R159, R122, !PT ;  /* 0x0000007a9f7a7209 */ /* 0x001fe20007810000 */
[----:B------:R-:W-:-:S06]  /*61b0*/  FFMA.FTZ R159, R0, UR35, -R147 ;  /* 0x00000023009f7c23 */ /* 0x000fcc0008010893 */
[----:B------:R-:W-:Y:S01]  /*61c0*/  MUFU.EX2 R139, R139 ;  /* 0x0000008b008b7308 */ /* 0x000fe20000000800 */
[----:B------:R-:W0:Y:S07]  /*61d0*/  SHFL.BFLY PT, R11, R122, 0x1, 0x1f ;  /* 0x0c201f007a0b7f89 */ /* 0x000e2e00000e0000 */
[----:B------:R-:W-:Y:S08]  /*61e0*/  MUFU.EX2 R180, R180 ;  /* 0x000000b400b47308 */ /* 0x000ff00000000800 */
[----:B------:R-:W-:Y:S08]  /*61f0*/  MUFU.EX2 R182, R182 ;  /* 0x000000b600b67308 */ /* 0x000ff00000000800 */
[----:B------:R-:W-:Y:S01]  /*6200*/  MUFU.EX2 R157, R157 ;  /* 0x0000009d009d7308 */ /* 0x000fe20000000800 */
[----:B0-----:R-:W-:-:S04]  /*6210*/  FMNMX.FTZ R11, R122, R11, !PT ;  /* 0x0000000b7a0b7209 */ /* 0x001fc80007810000 */
[C---:B------:R-:W-:Y:S01]  /*6220*/  FSETP.NEU.FTZ.AND P2, PT, R11.reuse, -INF , PT ;  /* 0xff8000000b00780b */ /* 0x040fe20003f5d000 */
[C---:B------:R-:W-:Y:S02]  /*6230*/  FMUL.FTZ R0, R11.reuse, UR35 ;  /* 0x000000230b007c20 */ /* 0x040fe40008410000 */
[----:B------:R-:W-:Y:S03]  /*6240*/  MUFU.EX2 R176, R176 ;  /* 0x000000b000b07308 */ /* 0x000fe60000000800 */
[----:B------:R-:W-:Y:S02]  /*6250*/  FSEL R147, R0, RZ, P2 ;  /* 0x000000ff00937208 */ /* 0x000fe40001000000 */
[----:B------:R-:W-:-:S03]  /*6260*/  FSEL R0, R11, RZ, P2 ;  /* 0x000000ff0b007208 */ /* 0x000fc60001000000 */
[----:B------:R-:W-:Y:S01]  /*6270*/  FFMA.FTZ R187, R131, UR35, -R147 ;  /* 0x0000002383bb7c23 */ /* 0x000fe20008010893 */
[----:B------:R-:W-:Y:S01]  /*6280*/  FSEL R131, R12, RZ, P1 ;  /* 0x000000ff0c837208 */ /* 0x000fe20000800000 */
[----:B------:R-:W-:Y:S01]  /*6290*/  FADD.FTZ R2, -R0, R13 ;  /* 0x0000000d00027221 */ /* 0x000fe20000010100 */
[--C-:B------:R-:W-:Y:S01]  /*62a0*/  FFMA.FTZ R189, R168, UR35, -R147.reuse ;  /* 0x00000023a8bd7c23 */ /* 0x100fe20008010893 */
[--C-:B------:R-:W-:Y:S01]  /*62b0*/  FFMA.FTZ R122, R169, UR35, -R147.reuse ;  /* 0x00000023a97a7c23 */ /* 0x100fe20008010893 */
[--C-:B------:R-:W-:Y:S01]  /*62c0*/  FFMA.FTZ R191, R170, UR35, -R147.reuse ;  /* 0x00000023aabf7c23 */ /* 0x100fe20008010893 */
[----:B------:R-:W-:Y:S01]  /*62d0*/  FADD.FTZ R131, -R131, R14 ;  /* 0x0000000e83837221 */ /* 0x000fe20000010100 */
[----:B------:R-:W-:Y:S01]  /*62e0*/  FMUL.FTZ R2, R2, UR35 ;  /* 0x0000002302027c20 */ /* 0x000fe20008410000 */
[--C-:B------:R-:W-:Y:S01]  /*62f0*/  FFMA.FTZ R124, R143, UR35, -R147.reuse ;  /* 0x000000238f7c7c23 */ /* 0x100fe20008010893 */
[----:B------:R-:W-:Y:S01]  /*6300*/  MUFU.EX2 R189, R189 ;  /* 0x000000bd00bd7308 */ /* 0x000fe20000000800 */
[----:B------:R-:W-:Y:S01]  /*6310*/  FMUL.FTZ R131, R131, UR35 ;  /* 0x0000002383837c20 */ /* 0x000fe20008410000 */
[--C-:B------:R-:W-:Y:S01]  /*6320*/  FFMA.FTZ R185, R146, UR35, -R147.reuse ;  /* 0x0000002392b97c23 */ /* 0x100fe20008010893 */
[--C-:B------:R-:W-:Y:S01]  /*6330*/  FFMA.FTZ R126, R130, UR35, -R147.reuse ;  /* 0x00000023827e7c23 */ /* 0x100fe20008010893 */
[--C-:B------:R-:W-:Y:S01]  /*6340*/  FFMA.FTZ R128, R133, UR35, -R147.reuse ;  /* 0x0000002385807c23 */ /* 0x100fe20008010893 */
[--C-:B-1----:R-:W-:Y:S01]  /*6350*/  FFMA.FTZ R138, R140, UR35, -R147.reuse ;  /* 0x000000238c8a7c23 */ /* 0x102fe20008010893 */
        /* <DEDUP_REMOVED lines=15> */
[----:B------:R-:W-:-:S03]  /*6450*/  FFMA.FTZ R132, R132, UR35, -R147 ;  /* 0x0000002384847c23 */ /* 0x000fc60008010893 */
[----:B------:R-:W2:Y:S01]  /*6460*/  MUFU.EX2 R122, R122 ;  /* 0x0000007a007a7308 */ /* 0x000ea20000000800 */
[----:B0-----:R-:W-:-:S04]  /*6470*/  FFMA.FTZ R13, R0, R10, R127 ;  /* 0x0000000a000d7223 */ /* 0x001fc8000001007f */
[----:B------:R-:W-:-:S03]  /*6480*/  FADD.FTZ R13, R188, R13 ;  /* 0x0000000dbc0d7221 */ /* 0x000fc60000010000 */
[----:B------:R-:W0:Y:S01]  /*6490*/  MUFU.EX2 R191, R191 ;  /* 0x000000bf00bf7308 */ /* 0x000e220000000800 */
[----:B-1----:R-:W-:Y:S01]  /*64a0*/  FFMA.FTZ R3, R2, R3, R189 ;  /* 0x0000000302037223 */ /* 0x002fe200000100bd */
[----:B------:R-:W-:-:S04]  /*64b0*/  FADD.FTZ R140, R190, R13 ;  /* 0x0000000dbe8c7221 */ /* 0x000fc80000010000 */
[----:B------:R-:W-:Y:S02]  /*64c0*/  FADD.FTZ R13, R129, R140 ;  /* 0x0000008c810d7221 */ /* 0x000fe40000010000 */
[----:B------:R-:W1:Y:S01]  /*64d0*/  MUFU.EX2 R124, R124 ;  /* 0x0000007c007c7308 */ /* 0x000e620000000800 */
[----:B--2---:R-:W-:Y:S01]  /*64e0*/  FADD.FTZ R10, R122, R3 ;  /* 0x000000037a0a7221 */ /* 0x004fe20000010000 */
[----:B------:R-:W-:-:S04]  /*64f0*/  FADD.FTZ R140, R184, R13 ;  /* 0x0000000db88c7221 */ /* 0x000fc80000010000 */
[----:B------:R-:W-:Y:S01]  /*6500*/  FADD.FTZ R13, R135, R140 ;  /* 0x0000008c870d7221 */ /* 0x000fe20000010000 */
[----:B------:R-:W-:Y:S01]  /*6510*/  FFMA.FTZ R140, R150, UR35, -R147 ;  /* 0x00000023968c7c23 */ /* 0x000fe20008010893 */
        /* <DEDUP_REMOVED lines=14> */
[----:B------:R-:W-:-:S06]  /*6600*/  FADD.FTZ R142, R176, R13 ;  /* 0x0000000db08e7221 */ /* 0x000fcc0000010000 */
        /* <DEDUP_REMOVED lines=30> */
[----:B------:R-:W-:Y:S01]  /*67f0*/  MUFU.EX2 R174, R174 ;  /* 0x000000ae00ae7308 */ /* 0x000fe20000000800 */
[----:B-1----:R-:W-:-:S07]  /*6800*/  FADD.FTZ R13, R159, R142 ;  /* 0x0000008e9f0d7221 */ /* 0x002fce0000010000 */
[----:B------:R-:W0:Y:S01]  /*6810*/  MUFU.EX2 R175, R175 ;  /* 0x000000af00af7308 */ /* 0x000e220000000800 */
[----:B--2---:R-:W-:-:S07]  /*6820*/  FADD.FTZ R10, R140, R3 ;  /* 0x000000038c0a7221 */ /* 0x004fce0000010000 */
[----:B------:R-:W-:Y:S08]  /*6830*/  MUFU.EX2 R21, R21 ;  /* 0x0000001500157308 */ /* 0x000ff00000000800 */
[----:B------:R-:W1:Y:S01]  /*6840*/  MUFU.EX2 R152, R152 ;  /* 0x0000009800987308 */ /* 0x000e620000000800 */
[----:B0-----:R-:W-:-:S07]  /*6850*/  FADD.FTZ R10, R175, R10 ;  /* 0x0000000aaf0a7221 */ /* 0x001fce0000010000 */
[----:B------:R-:W-:Y:S08]  /*6860*/  MUFU.EX2 R20, R20 ;  /* 0x0000001400147308 */ /* 0x000ff00000000800 */
[----:B------:R-:W0:Y:S01]  /*6870*/  MUFU.EX2 R151, R151 ;  /* 0x0000009700977308 */ /* 0x000e220000000800 */
[----:B-1----:R-:W-:-:S07]  /*6880*/  FADD.FTZ R10, R152, R10 ;  /* 0x0000000a980a7221 */ /* 0x002fce0000010000 */
[----:B------:R-:W-:Y:S08]  /*6890*/  MUFU.EX2 R125, R125 ;  /* 0x0000007d007d7308 */ /* 0x000ff00000000800 */
[----:B------:R1:W2:Y:S01]  /*68a0*/  MUFU.EX2 R169, R136 ;  /* 0x0000008800a97308 */ /* 0x0002a20000000800 */
[----:B0-----:R-:W-:-:S07]  /*68b0*/  FADD.FTZ R10, R151, R10 ;  /* 0x0000000a970a7221 */ /* 0x001fce0000010000 */
[----:B------:R-:W0:Y:S01]  /*68c0*/  MUFU.EX2 R120, R120 ;  /* 0x0000007800787308 */ /* 0x000e220000000800 */
[----:B-1----:R-:W-:-:S04]  /*68d0*/  FADD.FTZ R136, R174, R13 ;  /* 0x0000000dae887221 */ /* 0x002fc80000010000 */
[----:B------:R-:W-:-:S03]  /*68e0*/  FADD.FTZ R3, R21, R136 ;  /* 0x0000008815037221 */ /* 0x000fc60000010000 */
[----:B------:R-:W1:Y:S01]  /*68f0*/  MUFU.EX2 R171, R154 ;  /* 0x0000009a00ab7308 */ /* 0x000e620000000800 */
[----:B------:R-:W-:Y:S01]  /*6900*/  FADD.FTZ R136, R20, R3 ;  /* 0x0000000314887221 */ /* 0x000fe20000010000 */
[----:B--2---:R-:W-:-:S03]  /*6910*/  FADD.FTZ R10, R169, R10 ;  /* 0x0000000aa90a7221 */ /* 0x004fc60000010000 */
[----:B------:R-:W-:-:S03]  /*6920*/  FADD.FTZ R3, R125, R136 ;  /* 0x000000887d037221 */ /* 0x000fc60000010000 */
        /* <DEDUP_REMOVED lines=8> */
.L_x_5511:
[----:B------:R-:W0:Y:S01]  /*69b0*/  S2UR UR5, SR_CgaCtaId ;  /* 0x00000000000579c3 */ /* 0x000e220000008800 */
[----:B------:R-:W-:Y:S01]  /*69c0*/  UISETP.GT.AND UP0, UPT, UR4, UR10, UPT ;  /* 0x0000000a0400728c */ /* 0x000fe2000bf04270 */
[----:B------:R-:W-:Y:S01]  /*69d0*/  F2FP.F16.F32.PACK_AB R183, R14, R183 ;  /* 0x000000b70eb7723e */ /* 0x000fe200000000ff */
[----:B------:R-:W-:Y:S01]  /*69e0*/  UIADD3 UR9, UR9, 0x30860, URZ ;  /* 0x0003086009097890 */ /* 0x000fe2000fffe03f */
[----:B------:R-:W-:Y:S01]  /*69f0*/  F2FP.F16.F32.PACK_AB R188, R188, R127 ;  /* 0x0000007fbcbc723e */ /* 0x000fe200000000ff */
[----:B------:R-:W-:Y:S01]  /*6a00*/  UIADD3 UR4, UR4, -0x1, URZ ;  /* 0xffffffff04047890 */ /* 0x000fe2000fffe03f */
[----:B------:R-:W-:Y:S01]  /*6a10*/  F2FP.F16.F32.PACK_AB R189, R122, R189 ;  /* 0x000000bd7abd723e */ /* 0x000fe200000000ff */
[----:B------:R-:W-:Y:S01]  /*6a20*/  UMOV UR6, UR39 ;  /* 0x0000002700067c82 */ /* 0x000fe20008000000 */
[----:B------:R-:W-:Y:S01]  /*6a30*/  PLOP3.LUT P1, PT, PT, PT, UP0, 0x80, 0x0 ;  /* 0x000000000000781c */ /* 0x000fe20003f2f008 */
        /* <DEDUP_REMOVED lines=26> */
[----:B------:R-:W-:Y:S06]  /*6be0*/  @P1 BRA `(.L_x_5512) ;  /* 0xffffffd400001947 */ /* 0x000fec000383ffff */
.L_x_5501:
[----:B------:R-:W-:-:S13]  /*6bf0*/  ISETP.LE.AND P1, PT, RZ, UR4, PT ;  /* 0x00000004ff007c0c */ /* 0x000fda000bf23270 */
[----:B------:R-:W-:Y:S05]  /*6c00*/  @!P1 BRA `(.L_x_5513) ;  /* 0x00000024003c9947 */ /* 0x000fea0003800000 */
[----:B------:R-:W-:Y:S01]  /*6c10*/  IMAD.MOV.U32 R14, RZ, RZ, R11 ;  /* 0x000000ffff0e7224 */ /* 0x000fe200078e000b */
[----:B------:R-:W-:Y:S01]  /*6c20*/  MOV R13, R12 ;  /* 0x0000000c000d7202 */ /* 0x000fe20000000f00 */
[----:B------:R-:W-:Y:S01]  /*6c30*/  UMOV UR5, UR38 ;  /* 0x0000002600057c82 */ /* 0x000fe20008000000 */
[----:B------:R-:W-:Y:S01]  /*6c40*/  UMOV UR6, UR39 ;  /* 0x0000002700067c82 */ /* 0x000fe20008000000 */
[----:B------:R-:W-:Y:S01]  /*6c50*/  ULDC UR7, c[0x0][0x9d8] ;  /* 0x0002760000077ab9 */ /* 0x000fe20000000800 */
[----:B------:R-:W-:-:S05]  /*6c60*/  ULDC UR10, c[0x0][0x988] ;  /* 0x00026200000a7ab9 */ /* 0x000fca0000000800 */
.L_x_5524:
[----:B------:R-:W-:-:S04]  /*6c70*/  UIADD3 UR9, UR6, 0x1, URZ ;  /* 0x0000000106097890 */ /* 0x000fc8000fffe03f */
[----:B------:R-:W-:-:S04]  /*6c80*/  UISETP.NE.AND UP0, UPT, UR9, 0x2, UPT ;  /* 0x000000020900788c */ /* 0x000fc8000bf05270 */
[----:B------:R-:W-:Y:S02]  /*6c90*/  USEL UR9, UR9, URZ, UP0 ;  /* 0x0000003f09097287 */ /* 0x000fe40008000000 */
[----:B------:R-:W-:-:S04]  /*6ca0*/  USEL UR38, URZ, 0x1, UP0 ;  /* 0x000000013f267887 */ /* 0x000fc80008000000 */
[----:B------:R-:W-:Y:S01]  /*6cb0*/  ULOP3.LUT UR38, UR5, UR38, URZ, 0x3c, !UPT ;  /* 0x0000002605267292 */ /* 0x000fe2000f8e3c3f */
[----:B------:R-:W-:Y:S01]  /*6cc0*/  UMOV UR39, UR9 ;  /* 0x0000000900277c82 */ /* 0x000fe20008000000 */
[----:B------:R-:W-:Y:S10]  /*6cd0*/  @!P0 BRA `(.L_x_5514) ;  /* 0x0000000000048947 */ /* 0x000ff40003800000 */
[----:B------:R-:W-:Y:S01]  /*6ce0*/  BPT.TRAP 0x1 ;  /* 0x000000040000795c */ /* 0x000fe20000300000 */
.L_x_5514:
[----:B------:R-:W-:Y:S01]  /*6cf0*/  ULEA UR8, UR39, UR40, 0x3 ;  /* 0x0000002827087291 */ /* 0x000fe2000f8e183f */
[----:B------:R-:W-:-:S05]  /*6d00*/  IMAD.U32 R11, RZ, RZ, UR38 ;  /* 0x00000026ff0b7e24 */ /* 0x000fca000f8e00ff */
[----:B------:R-:W-:-:S04]  /*6d10*/  SHF.L.U32 R11, R11, 0x1f, RZ ;  /* 0x0000001f0b0b7819 */ /* 0x000fc800000006ff */
[----:B------:R0:W1:Y:S01]  /*6d20*/  SYNCS.PHASECHK.TRANS64.TRYWAIT P1, [UR8+0x30830], R11 ;  /* 0x0308300bff0075a7 */ /* 0x0000620008020148 */
[----:B------:R-:W-:Y:S05]  /*6d30*/  @!P0 BRA `(.L_x_5515) ;  /* 0x0000000000048947 */ /* 0x000fea0003800000 */
[----:B------:R-:W-:Y:S01]  /*6d40*/  BPT.TRAP 0x1 ;  /* 0x000000040000795c */ /* 0x000fe20000300000 */
.L_x_5515:
[----:B-1----:R-:W-:Y:S05]  /*6d50*/  @P1 BRA `(.L_x_5516) ;  /* 0x0000000000081947 */ /* 0x002fea0003800000 */
[----:B------:R-:W1:Y:S02]  /*6d60*/  SYNCS.PHASECHK.TRANS64.TRYWAIT P1, [UR8+0x30830], R11 ;  /* 0x0308300bff0075a7 */ /* 0x000e640008020148 */
[----:B-1----:R-:W-:Y:S05]  /*6d70*/  @!P1 BRA `(.L_x_5517) ;  /* 0x0000009c00089947 */ /* 0x002fea0003800000 */
.L_x_5516:
        /* <DEDUP_REMOVED lines=175> */
.L_x_5518:
[----:B------:R-:W-:Y:S01]  /*7870*/  ULEA UR8, UR6, UR40, 0x3 ;  /* 0x0000002806087291 */ /* 0x000fe2000f8e183f */
[----:B------:R-:W-:-:S05]  /*7880*/  IMAD.U32 R0, RZ, RZ, UR5 ;  /* 0x00000005ff007e24 */ /* 0x000fca000f8e00ff */
[----:B------:R-:W-:-:S04]  /*7890*/  SHF.L.U32 R0, R0, 0x1f, RZ ;  /* 0x0000001f00007819 */ /* 0x000fc800000006ff */
[----:B------:R2:W3:Y:S01]  /*78a0*/  SYNCS.PHASECHK.TRANS64.TRYWAIT P1, [UR8+0x30850], R0 ;  /* 0x03085000ff0075a7 */ /* 0x0004e20008020148 */
[----:B------:R-:W-:Y:S05]  /*78b0*/  @!P0 BRA `(.L_x_5519) ;  /* 0x0000000000048947 */ /* 0x000fea0003800000 */
[----:B------:R-:W-:Y:S01]  /*78c0*/  BPT.TRAP 0x1 ;  /* 0x000000040000795c */ /* 0x000fe20000300000 */
.L_x_5519:
[----:B---3--:R-:W-:Y:S05]  /*78d0*/  @P1 BRA `(.L_x_5520) ;  /* 0x0000000000081947 */ /* 0x008fea0003800000 */
[----:B------:R-:W3:Y:S02]  /*78e0*/  SYNCS.PHASECHK.TRANS64.TRYWAIT P1, [UR8+0x30850], R0 ;  /* 0x03085000ff0075a7 */ /* 0x000ee40008020148 */
[----:B---3--:R-:W-:Y:S05]  /*78f0*/  @!P1 BRA `(.L_x_5521) ;  /* 0x0000009000409947 */ /* 0x008fea0003800000 */
.L_x_5520:
        /* <DEDUP_REMOVED lines=37> */
.L_x_5522:
        /* <DEDUP_REMOVED lines=59> */
[----:B------:R-:W1:Y:S01]  /*7f00*/  S2UR UR6, SR_CgaCtaId ;  /* 0x00000000000679c3 */ /* 0x000e620000008800 */
[----:B------:R-:W-:-:S02]  /*7f10*/  ULEA UR5, UR9, UR40, 0x3 ;  /* 0x0000002809057291 */ /* 0x000fc4000f8e183f */
[----:B------:R-:W3:Y:S01]  /*7f20*/  MUFU.TANH R120, R120 ;  /* 0x0000007800787308 */ /* 0x000ee20000002400 */
[----:B--2---:R-:W-:Y:S01]  /*7f30*/  FMNMX.FTZ R11, R21, R0, !PT ;  /* 0x00000000150b7209 */ /* 0x004fe20007810000 */
[----:B------:R-:W-:-:S06]  /*7f40*/  UIADD3 UR5, UR5, 0x30840, URZ ;  /* 0x0003084005057890 */ /* 0x000fcc000fffe03f */
[----:B------:R-:W2:Y:S01]  /*7f50*/  MUFU.TANH R172, R172 ;  /* 0x000000ac00ac7308 */ /* 0x000ea20000002400 */
[----:B0-----:R-:W-:-:S07]  /*7f60*/  FMNMX.FTZ R143, R171, R2, !PT ;  /* 0x00000002ab8f7209 */ /* 0x001fce0007810000 */
[----:B------:R-:W0:Y:S01]  /*7f70*/  MUFU.TANH R121, R121 ;  /* 0x0000007900797308 */ /* 0x000e220000002400 */
[----:B---3--:R-:W-:Y:S01]  /*7f80*/  FMNMX.FTZ R0, R120, R11, !PT ;  /* 0x0000000b78007209 */ /* 0x008fe20007810000 */
[----:B-1----:R-:W-:-:S06]  /*7f90*/  UPRMT UR5, UR6, 0x654, UR5 ;  /* 0x0000065406057896 */ /* 0x002fcc0008000005 */
[----:B------:R-:W1:Y:S01]  /*7fa0*/  MUFU.TANH R173, R173 ;  /* 0x000000ad00ad7308 */ /* 0x000e620000002400 */
[----:B--2---:R-:W-:Y:S02]  /*7fb0*/  FMNMX.FTZ R2, R172, R143, !PT ;  /* 0x0000008fac027209 */ /* 0x004fe40007810000 */
[----:B------:R-:W-:Y:S05]  /*7fc0*/  SYNCS.ARRIVE.TRANS64.RED.A1T0 RZ, [UR5], RZ ;  /* 0x000000ffffff79a7 */ /* 0x000fea0008100405 */
        /* <DEDUP_REMOVED lines=48> */
[----:B--2---:R-:W-:Y:S01]  /*82d0*/  FMNMX.FTZ R2, R146, R153, !PT ;  /* 0x0000009992027209 */ /* 0x004fe20007810000 */
[----:B------:R-:W-:-:S06]  /*82e0*/  FMUL.FTZ R153, R166, UR7 ;  /* 0x00000007a6997c20 */ /* 0x000fcc0008410000 */
        /* <DEDUP_REMOVED lines=25> */
[----:B0-----:R-:W-:-:S05]  /*8480*/  FMNMX.FTZ R0, R156, R11, !PT ;  /* 0x0000000b9c007209 */ /* 0x001fca0007810000 */
[----:B------:R-:W0:Y:S01]  /*8490*/  SHFL.BFLY PT, R11, R0, 0x2, 0x1f ;  /* 0x0c401f00000b7f89 */ /* 0x000e2200000e0000 */
[----:B-1----:R-:W-:-:S04]  /*84a0*/  FMNMX.FTZ R157, R153, R2, !PT ;  /* 0x00000002999d7209 */ /* 0x002fc80007810000 */
        /* <DEDUP_REMOVED lines=8> */
[----:B------:R-:W-:-:S04]  /*8530*/  FMUL.FTZ R160, R12, UR35 ;  /* 0x000000230ca07c20 */ /* 0x000fc80008410000 */
[--C-:B------:R-:W-:Y:S01]  /*8540*/  FFMA.FTZ R188, R169, UR35, -R160.reuse ;  /* 0x00000023a9bc7c23 */ /* 0x100fe200080108a0 */
[--C-:B------:R-:W-:Y:S01]  /*8550*/  FFMA.FTZ R190, R170, UR35, -R160.reuse ;  /* 0x00000023aabe7c23 */ /* 0x100fe200080108a0 */
[--C-:B------:R-:W-:Y:S01]  /*8560*/  FFMA.FTZ R157, R171, UR35, -R160.reuse ;  /* 0x00000023ab9d7c23 */ /* 0x100fe200080108a0 */
[--C-:B------:R-:W-:Y:S01]  /*8570*/  FFMA.FTZ R184, R172, UR35, -R160.reuse ;  /* 0x00000023acb87c23 */ /* 0x100fe200080108a0 */
[--C-:B------:R-:W-:Y:S01]  /*8580*/  FFMA.FTZ R186, R174, UR35, -R160.reuse ;  /* 0x00000023aeba7c23 */ /* 0x100fe200080108a0 */
[--C-:B------:R-:W-:Y:S01]  /*8590*/  FFMA.FTZ R161, R175, UR35, -R160.reuse ;  /* 0x00000023afa17c23 */ /* 0x100fe200080108a0 */
[----:B-1----:R-:W-:Y:S01]  /*85a0*/  FMNMX.FTZ R11, R158, R159, !PT ;  /* 0x0000009f9e0b7209 */ /* 0x002fe20007810000 */
[----:B------:R-:W-:Y:S01]  /*85b0*/  FMUL.FTZ R159, R13, UR35 ;  /* 0x000000230d9f7c20 */ /* 0x000fe20008410000 */
[----:B------:R-:W-:Y:S01]  /*85c0*/  MUFU.EX2 R188, R188 ;  /* 0x000000bc00bc7308 */ /* 0x000fe20000000800 */
[--C-:B------:R-:W-:Y:S01]  /*85d0*/  FFMA.FTZ R180, R135, UR35, -R160.reuse ;  /* 0x0000002387b47c23 */ /* 0x100fe200080108a0 */
[----:B------:R-:W-:Y:S01]  /*85e0*/  FFMA.FTZ R135, R136, UR35, -R160 ;  /* 0x0000002388877c23 */ /* 0x000fe200080108a0 */
[----:B------:R-:W-:Y:S01]  /*85f0*/  FADD.FTZ R13, -R11, R14 ;  /* 0x0000000e0b0d7221 */ /* 0x000fe20000010100 */
[--C-:B------:R-:W-:Y:S01]  /*8600*/  FFMA.FTZ R182, R137, UR35, -R160.reuse ;  /* 0x0000002389b67c23 */ /* 0x100fe200080108a0 */
[--C-:B------:R-:W-:Y:S01]  /*8610*/  FFMA.FTZ R137, R138, UR35, -R160.reuse ;  /* 0x000000238a897c23 */ /* 0x100fe200080108a0 */
[--C-:B------:R-:W-:Y:S01]  /*8620*/  FFMA.FTZ R176, R141, UR35, -R160.reuse ;  /* 0x000000238db07c23 */ /* 0x100fe200080108a0 */
[----:B------:R-:W-:Y:S01]  /*8630*/  FMUL.FTZ R14, R13, UR35 ;  /* 0x000000230d0e7c20 */ /* 0x000fe20008410000 */
        /* <DEDUP_REMOVED lines=14> */
[----:B------:R-:W-:-:S03]  /*8720*/  FFMA.FTZ R155, R156, UR35, -R160 ;  /* 0x000000239c9b7c23 */ /* 0x000fc600080108a0 */
[----:B------:R-:W0:Y:S01]  /*8730*/  MUFU.EX2 R13, R13 ;  /* 0x0000000d000d7308 */ /* 0x000e220000000800 */
[----:B-1----:R-:W-:-:S04]  /*8740*/  FMUL.FTZ R14, R11, UR35 ;  /* 0x000000230b0e7c20 */ /* 0x002fc80008410000 */
        /* <DEDUP_REMOVED lines=16> */
[--C-:B------:R-:W-:Y:S01]  /*8850*/  FFMA.FTZ R130, R130, UR35, -R14.reuse ;  /* 0x0000002382827c23 */ /* 0x100fe2000801080e */
[----:B------:R-:W-:Y:S01]  /*8860*/  FADD.FTZ R15, R188, R15 ;  /* 0x0000000fbc0f7221 */ /* 0x000fe20000010000 */
[--C-:B------:R-:W-:Y:S01]  /*8870*/  FFMA.FTZ R179, R131, UR35, -R14.reuse ;  /* 0x0000002383b37c23 */ /* 0x100fe2000801080e */
[--C-:B------:R-:W-:Y:S01]  /*8880*/  FFMA.FTZ R132, R132, UR35, -R14.reuse ;  /* 0x0000002384847c23 */ /* 0x100fe2000801080e */
[----:B------:R-:W0:Y:S01]  /*8890*/  MUFU.EX2 R20, R20 ;  /* 0x0000001400147308 */ /* 0x000e220000000800 */
[----:B-1----:R-:W-:Y:S01]  /*88a0*/  FADD.FTZ R136, R190, R15 ;  /* 0x0000000fbe887221 */ /* 0x002fe20000010000 */
[--C-:B------:R-:W-:Y:S01]  /*88b0*/  FFMA.FTZ R173, R133, UR35, -R14.reuse ;  /* 0x0000002385ad7c23 */ /* 0x100fe2000801080e */
[--C-:B------:R-:W-:Y:S01]  /*88c0*/  FFMA.FTZ R134, R134, UR35, -R14.reuse ;  /* 0x0000002386867c23 */ /* 0x100fe2000801080e */
[--C-:B------:R-:W-:Y:S01]  /*88d0*/  FFMA.FTZ R175, R139, UR35, -R14.reuse ;  /* 0x000000238baf7c23 */ /* 0x100fe2000801080e */
[--C-:B------:R-:W-:Y:S01]  /*88e0*/  FFMA.FTZ R140, R140, UR35, -R14.reuse ;  /* 0x000000238c8c7c23 */ /* 0x100fe2000801080e */
[--C-:B------:R-:W-:Y:S01]  /*88f0*/  FFMA.FTZ R143, R143, UR35, -R14.reuse ;  /* 0x000000238f8f7c23 */ /* 0x100fe2000801080e */
[--C-:B------:R-:W-:Y:S01]  /*8900*/  FFMA.FTZ R150, R150, UR35, -R14.reuse ;  /* 0x0000002396967c23 */ /* 0x100fe2000801080e */
[----:B------:R-:W1:Y:S01]  /*8910*/  MUFU.EX2 R191, R191 ;  /* 0x000000bf00bf7308 */ /* 0x000e620000000800 */
[----:B--2---:R-:W-:Y:S01]  /*8920*/  FFMA.FTZ R3, R2, R3, R189 ;  /* 0x0000000302037223 */ /* 0x004fe200000100bd */
[--C-:B------:R-:W-:Y:S01]  /*8930*/  FFMA.FTZ R153, R153, UR35, -R14.reuse ;  /* 0x0000002399997c23 */ /* 0x100fe2000801080e */
[----:B------:R-:W-:-:S05]  /*8940*/  FFMA.FTZ R14, R154, UR35, -R14 ;  /* 0x000000239a0e7c23 */ /* 0x000fca000801080e */
        /* <DEDUP_REMOVED lines=88> */
.L_x_5523:
        /* <DEDUP_REMOVED lines=35> */
.L_x_5513:
        /* <DEDUP_REMOVED lines=99> */
.L_x_5525:
[----:B------:R-:W-:Y:S01]  /*9730*/  ULEA UR5, UR39, UR40, 0x3 ;  /* 0x0000002827057291 */ /* 0x000fe2000f8e183f */
[----:B------:R-:W-:-:S04]  /*9740*/  MOV R0, UR38 ;  /* 0x0000002600007c02 */ /* 0x000fc80008000f00 */
[----:B------:R-:W-:-:S04]  /*9750*/  SHF.L.U32 R0, R0, 0x1f, RZ ;  /* 0x0000001f00007819 */ /* 0x000fc800000006ff */
[----:B------:R0:W1:Y:S01]  /*9760*/  SYNCS.PHASECHK.TRANS64.TRYWAIT P1, [UR5+0x30850], R0 ;  /* 0x03085000ff0075a7 */ /* 0x0000620008020145 */
[----:B------:R-:W-:Y:S05]  /*9770*/  @!P0 BRA `(.L_x_5526) ;  /* 0x0000000000048947 */ /* 0x000fea0003800000 */
[----:B------:R-:W-:Y:S01]  /*9780*/  BPT.TRAP 0x1 ;  /* 0x000000040000795c */ /* 0x000fe20000300000 */
.L_x_5526:
[----:B-1----:R-:W-:Y:S05]  /*9790*/  @P1 BRA `(.L_x_5527) ;  /* 0x0000000000081947 */ /* 0x002fea0003800000 */
[----:B------:R-:W1:Y:S02]  /*97a0*/  SYNCS.PHASECHK.TRANS64.TRYWAIT P1, [UR5+0x30850], R0 ;  /* 0x03085000ff0075a7 */ /* 0x000e640008020145 */
[----:B-1----:R-:W-:Y:S05]  /*97b0*/  @!P1 BRA `(.L_x_5528) ;  /* 0x0000007000a89947 */ /* 0x002fea0003800000 */
.L_x_5527:
[----:B------:R-:W-:Y:S01]  /*97c0*/  UIADD3 UR40, UR40, 0x400, URZ ;  /* 0x0000040028287890 */ /* 0x000fe2000fffe03f */
[----:B------:R-:W-:Y:S01]  /*97d0*/  WARPGROUP.ARRIVE ;  /* 0x00000000000079c5 */ /* 0x000fe20000000000 */
[----:B------:R-:W-:Y:S01]  /*97e0*/  UMOV UR7, 0x40000040 ;  /* 0x4000004000077882 */ /* 0x000fe20000000000 */
[----:B-1----:R-:W1:Y:S01]  /*97f0*/  SHFL.BFLY PT, R5, R10, 0x2, 0x1f ;  /* 0x0c401f000a057f89 */ /* 0x002e6200000e0000 */
[----:B------:R-:W-:Y:S01]  /*9800*/  USHF.R.U32.HI UR40, URZ, 0x4, UR40 ;  /* 0x000000043f287899 */ /* 0x000fe20008011628 */
[----:B------:R-:W-:Y:S02]  /*9810*/  CS2R R20, SRZ ;  /* 0x0000000000147805 */ /* 0x000fe4000001ff00 */
[----:B0-----:R-:W0:Y:S01]  /*9820*/  SHFL.BFLY PT, R0, R3, 0x2, 0x1f ;  /* 0x0c401f0003007f89 */ /* 0x001e2200000e0000 */
[----:B------:R-:W-:-:S04]  /*9830*/  ULOP3.LUT UR40, UR40, 0x3fff, URZ, 0xc0, !UPT ;  /* 0x00003fff28287892 */ /* 0x000fc8000f8ec03f */
[----:B------:R-:W-:-:S04]  /*9840*/  ULOP3.LUT UR4, UR40, 0x3000000, URZ, 0xfc, !UPT ;  /* 0x0300000028047892 */ /* 0x000fc8000f8efc3f */
[----:B------:R-:W-:-:S07]  /*9850*/  UIMAD UR4, UR39, 0x900, UR4 ;  /* 0x00000900270478a4 */ /* 0x000fce000f8e0204 */
[----:B------:R-:W-:Y:S02]  /*9860*/  UMOV UR6, UR4 ;  /* 0x0000000400067c82 */ /* 0x000fe40008000000 */
[----:B------:R-:W-:Y:S01]  /*9870*/  HGMMA.64x192x16.F32 R24, R188, gdesc[UR4].tnspB, R24, gsb0 ;  /* 0x42e00004bc187df0 */ /* 0x000fe20008000818 */
[----:B------:R-:W-:Y:S01]  /*9880*/  UIADD3 UR6, UR4, 0x80, URZ ;  /* 0x0000008004067890 */ /* 0x000fe2000fffe03f */
[----:B-1----:R-:W-:Y:S01]  /*9890*/  FADD.FTZ R5, R5, R10 ;  /* 0x0000000a05057221 */ /* 0x002fe20000010000 */
[----:B------:R-:W-:Y:S01]  /*98a0*/  UMOV UR7, 0x40000040 ;  /* 0x4000004000077882 */ /* 0x000fe20000000000 */
[----:B0-----:R-:W-:Y:S01]  /*98b0*/  FADD.FTZ R2, R0, R3 ;  /* 0x0000000300027221 */ /* 0x001fe20000010000 */
[----:B------:R-:W-:Y:S02]  /*98c0*/  IMAD.U32 R3, RZ, RZ, UR35 ;  /* 0x00000023ff037e24 */ /* 0x000fe4000f8e00ff */
        /* <DEDUP_REMOVED lines=46> */
.L_x_5529:
        /* <DEDUP_REMOVED lines=109> */
.L_x_5493:
        /* <DEDUP_REMOVED lines=12> */
[----:B------:R-:W-:Y:S01]  /*a340*/  USHF.R.S32.HI UR10, URZ, 0x1f, UR61 ;  /* 0x0000001f3f0a7899 */ /* 0x000fe2000801143d */
[----:B------:R-:W-:Y:S01]  /*a350*/  F2FP.F16.F32.PACK_AB R7, R156, R33 ;  /* 0x000000219c07723e */ /* 0x000fe200000000ff */
[----:B------:R-:W-:Y:S01]  /*a360*/  ULDC.64 UR8, c[0x0][0xb90] ;  /* 0x0002e40000087ab9 */ /* 0x000fe20000000a00 */
[----:B------:R-:W-:Y:S01]  /*a370*/  F2FP.F16.F32.PACK_AB R4, R25, R4 ;  /* 0x000000041904723e */ /* 0x000fe200000000ff */
[----:B------:R-:W-:Y:S01]  /*a380*/  UIMAD UR5, UR10, UR8, URZ ;  /* 0x000000080a0572a4 */ /* 0x000fe2000f8e023f */
[----:B------:R-:W-:Y:S01]  /*a390*/  F2FP.F16.F32.PACK_AB R5, R154, R5 ;  /* 0x000000059a05723e */ /* 0x000fe200000000ff */
[----:B------:R-:W-:Y:S01]  /*a3a0*/  UIMAD.WIDE.U32 UR6, UR61, UR8, URZ ;  /* 0x000000083d0672a5 */ /* 0x000fe2000f8e003f */
[----:B------:R-:W-:Y:S01]  /*a3b0*/  F2FP.F16.F32.PACK_AB R10, R11, R10 ;  /* 0x0000000a0b0a723e */ /* 0x000fe200000000ff */
[----:B------:R-:W-:Y:S01]  /*a3c0*/  UIMAD UR5, UR61, UR9, UR5 ;  /* 0x000000093d0572a4 */ /* 0x000fe2000f8e0205 */
[----:B------:R-:W-:Y:S01]  /*a3d0*/  F2FP.F16.F32.PACK_AB R8, R15, R8 ;  /* 0x000000080f08723e */ /* 0x000fe200000000ff */
[----:B------:R-:W-:Y:S01]  /*a3e0*/  USHF.R.S32.HI UR12, URZ, 0x1f, UR60 ;  /* 0x0000001f3f0c7899 */ /* 0x000fe2000801143c */
[----:B------:R-:W-:Y:S01]  /*a3f0*/  F2FP.F16.F32.PACK_AB R11, R150, R141 ;  /* 0x0000008d960b723e */ /* 0x000fe200000000ff */
[----:B------:R-:W-:Y:S01]  /*a400*/  ULDC.64 UR8, c[0x0][0xb98] ;  /* 0x0002e60000087ab9 */ /* 0x000fe20000000a00 */
[----:B------:R-:W-:Y:S01]  /*a410*/  UIADD3 UR7, UR7, UR5, URZ ;  /* 0x0000000507077290 */ /* 0x000fe2000fffe03f */
[----:B------:R-:W-:Y:S01]  /*a420*/  F2FP.F16.F32.PACK_AB R12, R13, R12 ;  /* 0x0000000c0d0c723e */ /* 0x000fe200000000ff */
[----:B------:R-:W-:Y:S01]  /*a430*/  UIMAD UR5, UR12, UR8, URZ ;  /* 0x000000080c0572a4 */ /* 0x000fe2000f8e023f */
[----:B------:R-:W-:Y:S01]  /*a440*/  F2FP.F16.F32.PACK_AB R13, R147, R140 ;  /* 0x0000008c930d723e */ /* 0x000fe200000000ff */
[----:B------:R-:W-:Y:S01]  /*a450*/  UIMAD.WIDE.U32 UR6, UR60, UR8, UR6 ;  /* 0x000000083c0672a5 */ /* 0x000fe2000f8e0006 */
[----:B------:R-:W-:Y:S01]  /*a460*/  F2FP.F16.F32.PACK_AB R14, R53, R14 ;  /* 0x0000000e350e723e */ /* 0x000fe200000000ff */
[----:B------:R-:W-:Y:S01]  /*a470*/  UIMAD UR5, UR60, UR9, UR5 ;  /* 0x000000093c0572a4 */ /* 0x000fe2000f8e0205 */
[----:B------:R-:W-:-:S02]  /*a480*/  F2FP.F16.F32.PACK_AB R15, R149, R142 ;  /* 0x0000008e950f723e */ /* 0x000fc400000000ff */
[----:B------:R-:W-:Y:S01]  /*a490*/  F2FP.F16.F32.PACK_AB R24, R57, R24 ;  /* 0x000000183918723e */ /* 0x000fe200000000ff */
[----:B------:R-:W-:Y:S01]  /*a4a0*/  ULDC.64 UR8, c[0x0][0xae8] ;  /* 0x0002ba0000087ab9 */ /* 0x000fe20000000a00 */
[----:B------:R-:W-:Y:S02]  /*a4b0*/  F2FP.F16.F32.PACK_AB R96, R97, R96 ;  /* 0x000000606160723e */ /* 0x000fe400000000ff */
[----:B------:R-:W-:Y:S02]  /*a4c0*/  F2FP.F16.F32.PACK_AB R97, R95, R98 ;  /* 0x000000625f61723e */ /* 0x000fe400000000ff */
[----:B------:R-:W-:Y:S02]  /*a4d0*/  F2FP.F16.F32.PACK_AB R104, R105, R104 ;  /* 0x000000686968723e */ /* 0x000fe400000000ff */
[----:B------:R-:W-:Y:S02]  /*a4e0*/  MOV R48, R52 ;  /* 0x0000003400307202 */ /* 0x000fe40000000f00 */
[----:B0-----:R-:W-:Y:S01]  /*a4f0*/  MOV R49, R21 ;  /* 0x0000001500317202 */ /* 0x001fe20000000f00 */
[----:B------:R-:W-:Y:S01]  /*a500*/  IMAD R21, R192, 0x40, R16 ;  /* 0x00000040c0157824 */ /* 0x000fe200078e0210 */
[----:B------:R-:W-:-:S02]  /*a510*/  F2FP.F16.F32.PACK_AB R98, R101, R100 ;  /* 0x000000646562723e */ /* 0x000fc400000000ff */
[----:B------:R-:W-:Y:S01]  /*a520*/  F2FP.F16.F32.PACK_AB R99, R124, R99 ;  /* 0x000000637c63723e */ /* 0x000fe200000000ff */
[--C-:B------:R-:W-:Y:S01]  /*a530*/  IMAD.WIDE R46, R197, 0x2, R48.reuse ;  /* 0x00000002c52e7825 */ /* 0x100fe200078e0230 */
[----:B------:R-:W-:Y:S02]  /*a540*/  F2FP.F16.F32.PACK_AB R105, R91, R106 ;  /* 0x0000006a5b69723e */ /* 0x000fe400000000ff */
[----:B------:R-:W-:Y:S01]  /*a550*/  F2FP.F16.F32.PACK_AB R112, R113, R112 ;  /* 0x000000707170723e */ /* 0x000fe200000000ff */
[----:B------:R-:W-:Y:S01]  /*a560*/  IMAD.WIDE R48, R21, 0x2, R48 ;  /* 0x0000000215307825 */ /* 0x000fe200078e0230 */
[C---:B------:R-:W-:Y:S02]  /*a570*/  IADD3 R27, P5, R46.reuse, 0x8060, RZ ;  /* 0x000080602e1b7810 */ /* 0x040fe40007fbe0ff */
[----:B------:R-:W-:Y:S02]  /*a580*/  LOP3.LUT R21, R46, 0x380, RZ, 0xc0, !PT ;  /* 0x000003802e157812 */ /* 0x000fe400078ec0ff */
[----:B------:R-:W-:-:S02]  /*a590*/  LOP3.LUT R26, R27, 0x380, RZ, 0xc0, !PT ;  /* 0x000003801b1a7812 */ /* 0x000fc400078ec0ff */
[----:B------:R-:W-:Y:S02]  /*a5a0*/  IADD3 R43, P0, R46, 0x8020, RZ ;  /* 0x000080202e2b7810 */ /* 0x000fe40007f1e0ff */
[----:B------:R-:W-:Y:S02]  /*a5b0*/  SHF.R.U64 R26, R26, 0x3, RZ ;  /* 0x000000031a1a7819 */ /* 0x000fe400000012ff */
[C---:B------:R-:W-:Y:S01]  /*a5c0*/  IADD3 R45, P6, R46.reuse, 0x8040, RZ ;  /* 0x000080402e2d7810 */ /* 0x040fe20007fde0ff */
[--C-:B------:R-:W-:Y:S01]  /*a5d0*/  IMAD.X R55, RZ, RZ, R47.reuse, P0 ;  /* 0x000000ffff377224 */ /* 0x100fe200000e062f */
[----:B------:R-:W-:Y:S02]  /*a5e0*/  IADD3 R30, P1, R46, 0x8000, RZ ;  /* 0x000080002e1e7810 */ /* 0x000fe40007f3e0ff */
[----:B------:R-:W-:Y:S01]  /*a5f0*/  SHF.R.U64 R21, R21, 0x3, RZ ;  /* 0x0000000315157819 */ /* 0x000fe200000012ff */
[----:B------:R-:W-:Y:S01]  /*a600*/  IMAD.X R51, RZ, RZ, R47, P6 ;  /* 0x000000ffff337224 */ /* 0x000fe200030e062f */
[----:B------:R-:W-:-:S02]  /*a610*/  LOP3.LUT R32, R43, 0x380, RZ, 0xc0, !PT ;  /* 0x000003802b207812 */ /* 0x000fc400078ec0ff */
[----:B------:R-:W-:Y:S01]  /*a620*/  LOP3.LUT R26, R26, R27, RZ, 0x3c, !PT ;  /* 0x0000001b1a1a7212 */ /* 0x000fe200078e3cff */
[--C-:B------:R-:W-:Y:S01]  /*a630*/  IMAD.X R27, RZ, RZ, R47.reuse, P5 ;  /* 0x000000ffff1b7224 */ /* 0x100fe200028e062f */
[----:B------:R-:W-:Y:S02]  /*a640*/  IADD3.X R59, RZ, R47, RZ, P1, !PT ;  /* 0x0000002fff3b7210 */ /* 0x000fe40000ffe4ff */
        /* <DEDUP_REMOVED lines=9> */
[----:B------:R-:W-:Y:S01]  /*a6e0*/  IMAD.X R75, RZ, RZ, R47, P5 ;  /* 0x000000ffff4b7224 */ /* 0x000fe200028e062f */
[----:B------:R-:W-:-:S02]  /*a6f0*/  IADD3 R31, P1, R46, 0x40, RZ ;  /* 0x000000402e1f7810 */ /* 0x000fc40007f3e0ff */
[----:B------:R-:W-:Y:S01]  /*a700*/  LOP3.LUT R46, R21, R46, RZ, 0x3c, !PT ;  /* 0x0000002e152e7212 */ /* 0x000fe200078e3cff */
[--C-:B------:R-:W-:Y:S01]  /*a710*/  IMAD.X R83, RZ, RZ, R47.reuse, P0 ;  /* 0x000000ffff537224 */ /* 0x100fe200000e062f */
[----:B------:R-:W-:Y:S01]  /*a720*/  SHF.R.U64 R32, R32, 0x3, RZ ;  /* 0x0000000320207819 */ /* 0x000fe200000012ff */
[----:B------:R-:W-:Y:S01]  /*a730*/  IMAD.X R87, RZ, RZ, R47, P1 ;  /* 0x000000ffff577224 */ /* 0x000fe200008e062f */
[----:B------:R-:W-:Y:S02]  /*a740*/  LOP3.LUT R21, R30, 0x380, RZ, 0xc0, !PT ;  /* 0x000003801e157812 */ /* 0x000fe400078ec0ff */
[----:B------:R-:W-:Y:S02]  /*a750*/  LOP3.LUT R54, R32, R43, RZ, 0x3c, !PT ;  /* 0x0000002b20367212 */ /* 0x000fe400078e3cff */
[----:B------:R-:W-:Y:S02]  /*a760*/  LOP3.LUT R20, R41, 0x380, RZ, 0xc0, !PT ;  /* 0x0000038029147812 */ /* 0x000fe400078ec0ff */
[----:B------:R-:W-:-:S02]  /*a770*/  SHF.R.U64 R21, R21, 0x3, RZ ;  /* 0x0000000315157819 */ /* 0x000fc400000012ff */
[----:B------:R-:W-:Y:S02]  /*a780*/  LOP3.LUT R32, R39, 0x380, RZ, 0xc0, !PT ;  /* 0x0000038027207812 */ /* 0x000fe400078ec0ff */
[----:B------:R-:W-:Y:S02]  /*a790*/  SHF.R.U64 R20, R20, 0x3, RZ ;  /* 0x0000000314147819 */ /* 0x000fe400000012ff */
[----:B------:R-:W-:Y:S02]  /*a7a0*/  LOP3.LUT R58, R21, R30, RZ, 0x3c, !PT ;  /* 0x0000001e153a7212 */ /* 0x000fe400078e3cff */
[----:B------:R-:W-:Y:S02]  /*a7b0*/  SHF.R.U64 R32, R32, 0x3, RZ ;  /* 0x0000000320207819 */ /* 0x000fe400000012ff */
[----:B------:R-:W-:Y:S02]  /*a7c0*/  LOP3.LUT R21, R28, 0x380, RZ, 0xc0, !PT ;  /* 0x000003801c157812 */ /* 0x000fe400078ec0ff */
[----:B------:R-:W-:-:S02]  /*a7d0*/  LOP3.LUT R62, R20, R41, RZ, 0x3c, !PT ;  /* 0x00000029143e7212 */ /* 0x000fc400078e3cff */
[----:B------:R-:W-:Y:S02]  /*a7e0*/  LOP3.LUT R70, R32, R39, RZ, 0x3c, !PT ;  /* 0x0000002720467212 */ /* 0x000fe400078e3cff */
[----:B------:R-:W-:Y:S02]  /*a7f0*/  LOP3.LUT R20, R29, 0x380, RZ, 0xc0, !PT ;  /* 0x000003801d147812 */ /* 0x000fe400078ec0ff */
[----:B------:R-:W-:Y:S02]  /*a800*/  SHF.R.U64 R21, R21, 0x3, RZ ;  /* 0x0000000315157819 */ /* 0x000fe400000012ff */
[----:B------:R-:W-:Y:S02]  /*a810*/  LOP3.LUT R32, R35, 0x380, RZ, 0xc0, !PT ;  /* 0x0000038023207812 */ /* 0x000fe400078ec0ff */
[----:B------:R-:W-:Y:S02]  /*a820*/  LOP3.LUT R34, R45, 0x380, RZ, 0xc0, !PT ;  /* 0x000003802d227812 */ /* 0x000fe400078ec0ff */
[----:B------:R-:W-:-:S02]  /*a830*/  SHF.R.U64 R20, R20, 0x3, RZ ;  /* 0x0000000314147819 */ /* 0x000fc400000012ff */
[----:B------:R-:W-:Y:S02]  /*a840*/  LOP3.LUT R78, R21, R28, RZ, 0x3c, !PT ;  /* 0x0000001c154e7212 */ /* 0x000fe400078e3cff */
[----:B------:R-:W-:Y:S02]  /*a850*/  SHF.R.U64 R32, R32, 0x3, RZ ;  /* 0x0000000320207819 */ /* 0x000fe400000012ff */
[----:B------:R-:W-:Y:S02]  /*a860*/  IADD3 R21, P4, R48, 0x1000, RZ ;  /* 0x0000100030157810 */ /* 0x000fe40007f9e0ff */
[----:B------:R-:W-:Y:S02]  /*a870*/  SHF.R.U64 R34, R34, 0x3, RZ ;  /* 0x0000000322227819 */ /* 0x000fe400000012ff */
[----:B------:R-:W-:Y:S02]  /*a880*/  LOP3.LUT R66, R20, R29, RZ, 0x3c, !PT ;  /* 0x0000001d14427212 */ /* 0x000fe400078e3cff */
[----:B------:R-:W-:-:S02]  /*a890*/  LOP3.LUT R82, R32, R35, RZ, 0x3c, !PT ;  /* 0x0000002320527212 */ /* 0x000fc400078e3cff */
[----:B------:R-:W-:Y:S02]  /*a8a0*/  LOP3.LUT R20, R21, 0x380, RZ, 0xc0, !PT ;  /* 0x0000038015147812 */ /* 0x000fe400078ec0ff */
[----:B------:R-:W-:Y:S02]  /*a8b0*/  IADD3 R35, P0, R48, 0x5000, RZ ;  /* 0x0000500030237810 */ /* 0x000fe40007f1e0ff */
[----:B------:R-:W-:Y:S02]  /*a8c0*/  LOP3.LUT R50, R34, R45, RZ, 0x3c, !PT ;  /* 0x0000002d22327212 */ /* 0x000fe400078e3cff */
[----:B------:R-:W-:Y:S02]  /*a8d0*/  SHF.R.U64 R20, R20, 0x3, RZ ;  /* 0x0000000314147819 */ /* 0x000fe400000012ff */
[----:B------:R-:W-:Y:S02]  /*a8e0*/  LOP3.LUT R34, R35, 0x380, RZ, 0xc0, !PT ;  /* 0x0000038023227812 */ /* 0x000fe400078ec0ff */
[----:B------:R-:W-:-:S02]  /*a8f0*/  LOP3.LUT R20, R20, R21, RZ, 0x3c, !PT ;  /* 0x0000001514147212 */ /* 0x000fc400078e3cff */
        /* <DEDUP_REMOVED lines=9> */
[----:B------:R-:W-:Y:S02]  /*a990*/  LOP3.LUT R25, R46, 0x380, RZ, 0xc0, !PT ;  /* 0x000003802e197812 */ /* 0x000fe400078ec0ff */
        /* <DEDUP_REMOVED lines=17> */
[----:B------:R-:W-:Y:S01]  /*aab0*/  IADD3.X R79, RZ, R47, RZ, P6, !PT ;  /* 0x0000002fff4f7210 */ /* 0x000fe200037fe4ff */
[----:B------:R-:W2:Y:S01]  /*aac0*/  @P1 LDC R53, c[0x0][0xbf0] ;  /* 0x0002fc00ff351b82 */ /* 0x000ea20000000800 */
[----:B------:R-:W-:-:S02]  /*aad0*/  MOV R86, R86 ;  /* 0x0000005600567202 */ /* 0x000fc40000000f00 */
[----:B------:R-:W-:Y:S02]  /*aae0*/  IADD3.X R47, RZ, R49, RZ, P0, !PT ;  /* 0x00000031ff2f7210 */ /* 0x000fe400007fe4ff */
[C---:B------:R-:W-:Y:S02]  /*aaf0*/  IADD3 R39, P3, R48.reuse, 0x7000, RZ ;  /* 0x0000700030277810 */ /* 0x040fe40007f7e0ff */
[----:B------:R-:W-:Y:S02]  /*ab00*/  IADD3 R37, P2, R48, 0x6000, RZ ;  /* 0x0000600030257810 */ /* 0x000fe40007f5e0ff */
        /* <DEDUP_REMOVED lines=9> */
[----:B------:R-:W-:Y:S01]  /*aba0*/  MOV R78, R78 ;  /* 0x0000004e004e7202 */ /* 0x000fe20000000f00 */
[----:B------:R0:W-:Y:S01]  /*abb0*/  STSM.16.M88.4 [R66], R4 ;  /* 0x0000000442007844 */ /* 0x0001e20000000200 */
[----:B------:R-:W-:Y:S01]  /*abc0*/  F2FP.F16.F32.PACK_AB R25, R146, R137 ;  /* 0x000000899219723e */ /* 0x000fe200000000ff */
[----:B------:R-:W-:Y:S01]  /*abd0*/  IMAD R3, R56, R3, R26 ;  /* 0x0000000338037224 */ /* 0x000fe200078e021a */
[----:B------:R-:W-:Y:S01]  /*abe0*/  F2FP.F16.F32.PACK_AB R26, R61, R60 ;  /* 0x0000003c3d1a723e */ /* 0x000fe200000000ff */
[----:B------:R1:W-:Y:S01]  /*abf0*/  STSM.16.M88.4 [R86], R8 ;  /* 0x0000000856007844 */ /* 0x0003e20000000200 */
[----:B------:R-:W-:-:S02]  /*ac00*/  F2FP.F16.F32.PACK_AB R27, R143, R136 ;  /* 0x000000888f1b723e */ /* 0x000fc400000000ff */
[----:B------:R-:W-:Y:S01]  /*ac10*/  LOP3.LUT R36, R37, 0x380, RZ, 0xc0, !PT ;  /* 0x0000038025247812 */ /* 0x000fe200078ec0ff */
[----:B------:R3:W-:Y:S01]  /*ac20*/  STSM.16.M88.4 [R82], R12 ;  /* 0x0000000c52007844 */ /* 0x0007e20000000200 */
[----:B------:R-:W-:Y:S02]  /*ac30*/  MOV R74, R74 ;  /* 0x0000004a004a7202 */ /* 0x000fe40000000f00 */
[----:B------:R-:W-:Y:S01]  /*ac40*/  SHF.R.U64 R38, R38, 0x3, RZ ;  /* 0x0000000326267819 */ /* 0x000fe200000012ff */
[----:B------:R4:W-:Y:S01]  /*ac50*/  STSM.16.M88.4 [R78], R24 ;  /* 0x000000184e007844 */ /* 0x0009e20000000200 */
[----:B------:R-:W-:Y:S02]  /*ac60*/  SHF.R.U64 R36, R36, 0x3, RZ ;  /* 0x0000000324247819 */ /* 0x000fe400000012ff */
[----:B------:R-:W-:Y:S02]  /*ac70*/  LOP3.LUT R38, R38, R39, RZ, 0x3c, !PT ;  /* 0x0000002726267212 */ /* 0x000fe400078e3cff */
[----:B0-----:R-:W-:-:S02]  /*ac80*/  F2FP.F16.F32.PACK_AB R4, R65, R64 ;  /* 0x000000404104723e */ /* 0x001fc400000000ff */
[----:B------:R-:W-:Y:S02]  /*ac90*/  F2FP.F16.F32.PACK_AB R5, R144, R135 ;  /* 0x000000879005723e */ /* 0x000fe400000000ff */
[----:B-1----:R-:W-:Y:S01]  /*aca0*/  MOV R10, UR5 ;  /* 0x00000005000a7c02 */ /* 0x002fe20008000f00 */
[----:B------:R-:W-:Y:S01]  /*acb0*/  ULDC UR5, c[0x0][0xa88] ;  /* 0x0002a20000057ab9 */ /* 0x000fe20000000800 */
[----:B------:R-:W-:Y:S01]  /*acc0*/  SHF.R.S32.HI R9, RZ, 0x1f, R50 ;  /* 0x0000001fff097819 */ /* 0x000fe20000011432 */
[----:B---3--:R-:W-:Y:S01]  /*acd0*/  VIADD R14, R196, UR41 ;  /* 0x00000029c40e7c36 */ /* 0x008fe20008000000 */
[----:B------:R-:W-:Y:S02]  /*ace0*/  IADD3 R12, P0, R50, UR6, RZ ;  /* 0x00000006320c7c10 */ /* 0x000fe4000ff1e0ff */
[----:B------:R-:W-:Y:S02]  /*acf0*/  SHF.R.S32.HI R8, RZ, 0x1f, R3 ;  /* 0x0000001fff087819 */ /* 0x000fe40000011403 */
[----:B------:R-:W-:Y:S01]  /*ad00*/  IADD3.X R13, R9, UR7, R10, P0, !PT ;  /* 0x00000007090d7c10 */ /* 0x000fe200087fe40a */
[----:B------:R-:W-:Y:S01]  /*ad10*/  ULDC.64 UR6, c[0x0][0xb88] ;  /* 0x0002e20000067ab9 */ /* 0x000fe20000000a00 */
[----:B------:R-:W-:Y:S01]  /*ad20*/  F2FP.F16.F32.PACK_AB R6, R69, R68 ;  /* 0x000000444506723e */ /* 0x000fe200000000ff */
[----:B------:R-:W-:Y:S01]  /*ad30*/  IMAD R8, R8, UR6, RZ ;  /* 0x0000000608087c24 */ /* 0x000fe2000f8e02ff */
[----:B------:R-:W-:Y:S01]  /*ad40*/  F2FP.F16.F32.PACK_AB R7, R134, R133 ;  /* 0x000000858607723e */ /* 0x000fe200000000ff */
[----:B------:R-:W-:Y:S01]  /*ad50*/  IMAD.WIDE.U32 R12, R3, UR6, R12 ;  /* 0x00000006030c7c25 */ /* 0x000fe2000f8e000c */
[----:B------:R-:W-:-:S02]  /*ad60*/  IADD3.X R39, RZ, R49, RZ, P3, !PT ;  /* 0x00000031ff277210 */ /* 0x000fc40001ffe4ff */
[----:B------:R-:W-:Y:S01]  /*ad70*/  LOP3.LUT P0, RZ, R194, 0x3, RZ, 0xc0, !PT ;  /* 0x00000003c2ff7812 */ /* 0x000fe2000780c0ff */
[----:B------:R-:W-:Y:S01]  /*ad80*/  IMAD R15, R3, UR7, R8 ;  /* 0x00000007030f7c24 */ /* 0x000fe2000f8e0208 */
[----:B------:R0:W-:Y:S01]  /*ad90*/  STSM.16.M88.4 [R74], R4 ;  /* 0x000000044a007844 */ /* 0x0001e20000000200 */
[----:B------:R-:W-:Y:S01]  /*ada0*/  ULDC.64 UR6, c[0x0][0xb50] ;  /* 0x0002d40000067ab9 */ /* 0x000fe20000000a00 */
[----:B------:R-:W-:Y:S01]  /*adb0*/  IMAD R3, R56, UR5, RZ ;  /* 0x0000000538037c24 */ /* 0x000fe2000f8e02ff */
[----:B----4-:R-:W-:Y:S02]  /*adc0*/  LEA R24, P3, R12, UR6, 0x2 ;  /* 0x000000060c187c11 */ /* 0x010fe4000f8610ff */
[----:B------:R-:W-:Y:S01]  /*add0*/  LOP3.LUT R36, R36, R37, RZ, 0x3c, !PT ;  /* 0x0000002524247212 */ /* 0x000fe200078e3cff */
[----:B------:R-:W-:Y:S01]  /*ade0*/  IMAD.X R37, RZ, RZ, R49, P2 ;  /* 0x000000ffff257224 */ /* 0x000fe200010e0631 */
[----:B------:R-:W-:Y:S01]  /*adf0*/  ISETP.GE.OR P2, PT, R14, R3, P0 ;  /* 0x000000030e00720c */ /* 0x000fe20000746670 */
[----:B------:R-:W-:Y:S01]  /*ae00*/  SHFL.IDX PT, R68, R24, RZ, 0x1c1f ;  /* 0x001c1fff18447589 */ /* 0x000fe200000e0000 */
[----:B------:R-:W-:-:S02]  /*ae10*/  MOV R70, R70 ;  /* 0x0000004600467202 */ /* 0x000fc40000000f00 */
[----:B------:R-:W-:Y:S02]  /*ae20*/  F2FP.F16.F32.PACK_AB R8, R73, R72 ;  /* 0x000000484908723e */ /* 0x000fe400000000ff */
[----:B------:R-:W-:Y:S02]  /*ae30*/  F2FP.F16.F32.PACK_AB R9, R131, R126 ;  /* 0x0000007e8309723e */ /* 0x000fe400000000ff */
[----:B------:R-:W-:Y:S01]  /*ae40*/  F2FP.F16.F32.PACK_AB R10, R77, R76 ;  /* 0x0000004c4d0a723e */ /* 0x000fe200000000ff */
[----:B0-----:R-:W-:Y:S01]  /*ae50*/  VIADD R4, R14, 0x8 ;  /* 0x000000080e047836 */ /* 0x001fe20000000000 */
[----:B------:R-:W-:Y:S01]  /*ae60*/  F2FP.F16.F32.PACK_AB R11, R129, R128 ;  /* 0x00000080810b723e */ /* 0x000fe200000000ff */
[----:B------:R-:W-:Y:S01]  /*ae70*/  IMAD.IADD R5, R13, 0x1, R15 ;  /* 0x000000010d057824 */ /* 0x000fe200078e020f */
[----:B------:R-:W-:Y:S02]  /*ae80*/  MOV R62, R62 ;  /* 0x0000003e003e7202 */ /* 0x000fe40000000f00 */
[----:B------:R-:W-:Y:S01]  /*ae90*/  ISETP.GE.OR P0, PT, R4, R3, P0 ;  /* 0x000000030400720c */ /* 0x000fe20000706670 */
[----:B------:R-:W-:Y:S01]  /*aea0*/  STSM.16.M88.4 [R70], R8 ;  /* 0x0000000846007844 */ /* 0x000fe20000000200 */
[----:B------:R-:W-:-:S02]  /*aeb0*/  LEA.HI.X R25, R12, UR7, R5, 0x2, P3 ;  /* 0x000000070c197c11 */ /* 0x000fc400098f1405 */
[----:B------:R-:W-:Y:S01]  /*aec0*/  F2FP.F16.F32.PACK_AB R4, R81, R80 ;  /* 0x000000505104723e */ /* 0x000fe200000000ff */
[----:B------:R-:W-:Y:S01]  /*aed0*/  SHFL.IDX PT, R70, R24, 0x1, 0x1c1f ;  /* 0x003c1f0018467f89 */ /* 0x000fe200000e0000 */
[----:B------:R-:W-:Y:S02]  /*aee0*/  F2FP.F16.F32.PACK_AB R5, R130, R123 ;  /* 0x0000007b8205723e */ /* 0x000fe400000000ff */
[----:B------:R-:W-:Y:S01]  /*aef0*/  F2FP.F16.F32.PACK_AB R6, R85, R84 ;  /* 0x000000545506723e */ /* 0x000fe200000000ff */
[----:B------:R-:W0:Y:S01]  /*af00*/  SHFL.IDX PT, R69, R25, RZ, 0x1c1f ;  /* 0x001c1fff19457589 */ /* 0x000e2200000e0000 */
[----:B------:R-:W-:Y:S02]  /*af10*/  F2FP.F16.F32.PACK_AB R7, R132, R121 ;  /* 0x000000798407723e */ /* 0x000fe400000000ff */
[----:B------:R-:W-:Y:S01]  /*af20*/  MOV R58, R58 ;  /* 0x0000003a003a7202 */ /* 0x000fe20000000f00 */
[----:B------:R-:W1:Y:S01]  /*af30*/  SHFL.IDX PT, R71, R25, 0x1, 0x1c1f ;  /* 0x003c1f0019477f89 */ /* 0x000e6200000e0000 */
[----:B------:R-:W-:-:S02]  /*af40*/  F2FP.F16.F32.PACK_AB R12, R89, R88 ;  /* 0x00000058590c723e */ /* 0x000fc400000000ff */
[----:B------:R-:W-:Y:S01]  /*af50*/  F2FP.F16.F32.PACK_AB R13, R127, R90 ;  /* 0x0000005a7f0d723e */ /* 0x000fe200000000ff */
[----:B------:R-:W-:Y:S01]  /*af60*/  STSM.16.M88.4 [R62], R4 ;  /* 0x000000043e007844 */ /* 0x000fe20000000200 */
[----:B------:R-:W-:Y:S02]  /*af70*/  F2FP.F16.F32.PACK_AB R14, R93, R92 ;  /* 0x0000005c5d0e723e */ /* 0x000fe400000000ff */
[----:B------:R-:W-:Y:S02]  /*af80*/  F2FP.F16.F32.PACK_AB R15, R125, R94 ;  /* 0x0000005e7d0f723e */ /* 0x000fe400000000ff */
[----:B------:R-:W-:Y:S02]  /*af90*/  MOV R54, R54 ;  /* 0x0000003600367202 */ /* 0x000fe40000000f00 */
[----:B------:R-:W-:Y:S01]  /*afa0*/  F2FP.F16.F32.PACK_AB R106, R109, R108 ;  /* 0x0000006c6d6a723e */ /* 0x000fe200000000ff */
[----:B------:R-:W-:Y:S01]  /*afb0*/  STSM.16.M88.4 [R58], R12 ;  /* 0x0000000c3a007844 */ /* 0x000fe20000000200 */
[----:B------:R-:W-:-:S02]  /*afc0*/  F2FP.F16.F32.PACK_AB R107, R102, R107 ;  /* 0x0000006b666b723e */ /* 0x000fc400000000ff */
[----:B------:R-:W-:Y:S01]  /*afd0*/  F2FP.F16.F32.PACK_AB R113, R115, R114 ;  /* 0x000000727371723e */ /* 0x000fe200000000ff */
[----:B------:R-:W-:Y:S01]  /*afe0*/  STSM.16.M88.4 [R54], R96 ;  /* 0x0000006036007844 */ /* 0x000fe20000000200 */
[----:B------:R-:W-:Y:S02]  /*aff0*/  F2FP.F16.F32.PACK_AB R114, R117, R116 ;  /* 0x000000747572723e */ /* 0x000fe400000000ff */
[----:B------:R-:W-:Y:S01]  /*b000*/  F2FP.F16.F32.PACK_AB R115, R119, R118 ;  /* 0x000000767773723e */ /* 0x000fe200000000ff */
[----:B------:R-:W-:Y:S01]  /*b010*/  STSM.16.M88.4 [R110], R104 ;  /* 0x000000686e007844 */ /* 0x000fe20000000200 */
[----:B------:R-:W-:Y:S02]  /*b020*/  LOP3.LUT R32, R21, 0x380, RZ, 0xc0, !PT ;  /* 0x0000038015207812 */ /* 0x000fe400078ec0ff */
[----:B------:R-:W-:Y:S01]  /*b030*/  IADD3 R29, P5, R48, 0x2000, RZ ;  /* 0x00002000301d7810 */ /* 0x000fe20007fbe0ff */
[----:B------:R-:W-:Y:S01]  /*b040*/  STSM.16.M88.4 [R103], R112 ;  /* 0x0000007067007844 */ /* 0x000fe20000000200 */
[----:B------:R-:W-:-:S02]  /*b050*/  SHF.R.U64 R32, R32, 0x3, RZ ;  /* 0x0000000320207819 */ /* 0x000fc400000012ff */
[----:B------:R-:W-:Y:S01]  /*b060*/  LOP3.LUT R28, R29, 0x380, RZ, 0xc0, !PT ;  /* 0x000003801d1c7812 */ /* 0x000fe200078ec0ff */
[----:B------:R-:W-:Y:S01]  /*b070*/  BAR.SYNC.DEFER_BLOCKING 0x1, 0x100 ;  /* 0x0044000000007b1d */ /* 0x000fe20000010000 */
[----:B------:R-:W-:Y:S01]  /*b080*/  LOP3.LUT R32, R32, R21, RZ, 0x3c, !PT ;  /* 0x0000001520207212 */ /* 0x000fe200078e3cff */
[--C-:B------:R-:W-:Y:S01]  /*b090*/  IMAD.X R21, RZ, RZ, R49.reuse, P4 ;  /* 0x000000ffff157224 */ /* 0x100fe200020e0631 */
[----:B------:R-:W-:Y:S02]  /*b0a0*/  SHF.R.U64 R28, R28, 0x3, RZ ;  /* 0x000000031c1c7819 */ /* 0x000fe400000012ff */
[----:B------:R-:W-:Y:S02]  /*b0b0*/  IADD3 R31, P6, R48, 0x3000, RZ ;  /* 0x00003000301f7810 */ /* 0x000fe40007fde0ff */
[----:B------:R-:W-:Y:S01]  /*b0c0*/  LOP3.LUT R28, R28, R29, RZ, 0x3c, !PT ;  /* 0x0000001d1c1c7212 */ /* 0x000fe200078e3cff */
[----:B------:R-:W-:Y:S01]  /*b0d0*/  IMAD.X R29, RZ, RZ, R49, P5 ;  /* 0x000000ffff1d7224 */ /* 0x000fe200028e0631 */
[----:B------:R-:W-:-:S02]  /*b0e0*/  LOP3.LUT R30, R31, 0x380, RZ, 0xc0, !PT ;  /* 0x000003801f1e7812 */ /* 0x000fc400078ec0ff */
[----:B------:R-:W-:Y:S01]  /*b0f0*/  IADD3 R43, P5, R48, 0x9000, RZ ;  /* 0x00009000302b7810 */ /* 0x000fe20007fbe0ff */
[----:B------:R-:W-:Y:S01]  /*b100*/  UIMAD UR5, UR10, UR8, URZ ;  /* 0x000000080a0572a4 */ /* 0x000fe2000f8e023f */
[----:B------:R-:W-:Y:S02]  /*b110*/  SHF.R.U64 R30, R30, 0x3, RZ ;  /* 0x000000031e1e7819 */ /* 0x000fe400000012ff */
[----:B------:R-:W-:Y:S01]  /*b120*/  LOP3.LUT R42, R43, 0x380, RZ, 0xc0, !PT ;  /* 0x000003802b2a7812 */ /* 0x000fe200078ec0ff */
[----:B0-----:R0:W-:Y:S01]  /*b130*/  @!P2 ST.E desc[UR36][R68.64], R0 ;  /* 0x000000004400a985 */ /* 0x0011e2000c101924 */
[----:B------:R-:W-:Y:S01]  /*b140*/  UIMAD.WIDE.U32 UR6, UR61, UR8, URZ ;  /* 0x000000083d0672a5 */ /* 0x000fe2000f8e003f */
[----:B------:R-:W-:Y:S01]  /*b150*/  LOP3.LUT R30, R30, R31, RZ, 0x3c, !PT ;  /* 0x0000001f1e1e7212 */ /* 0x000fe200078e3cff */
[----:B------:R-:W-:Y:S01]  /*b160*/  ULDC.64 UR10, c[0x0][0xaf0] ;  /* 0x0002bc00000a7ab9 */ /* 0x000fe20000000a00 */
[----:B-1----:R1:W-:Y:S01]  /*b170*/  @!P0 ST.E desc[UR36][R70.64], R2 ;  /* 0x0000000246008985 */ /* 0x0023e2000c101924 */
[----:B------:R-:W-:Y:S01]  /*b180*/  UIMAD UR5, UR61, UR9, UR5 ;  /* 0x000000093d0572a4 */ /* 0x000fe2000f8e0205 */
[----:B------:R-:W-:-:S02]  /*b190*/  IADD3.X R31, RZ, R49, RZ, P6, !PT ;  /* 0x00000031ff1f7210 */ /* 0x000fc400037fe4ff */
[----:B------:R3:W5:Y:S01]  /*b1a0*/  LD.E.128 R24, desc[UR36][R20.64] ;  /* 0x0000002414187980 */ /* 0x000762000c101d00 */
[----:B------:R-:W-:Y:S02]  /*b1b0*/  SHF.R.U64 R42, R42, 0x3, RZ ;  /* 0x000000032a2a7819 */ /* 0x000fe400000012ff */
[C---:B------:R-:W-:Y:S02]  /*b1c0*/  IADD3 R41, P4, R48.reuse, 0x8000, RZ ;  /* 0x0000800030297810 */ /* 0x040fe40007f9e0ff */
[----:B0-----:R-:W-:Y:S01]  /*b1d0*/  LEA R0, R23, R192, 0x5 ;  /* 0x000000c017007211 */ /* 0x001fe200078e28ff */
[----:B------:R-:W-:Y:S01]  /*b1e0*/  UIMAD UR8, UR12, UR10, URZ ;  /* 0x0000000a0c0872a4 */ /* 0x000fe2000f8e023f */
[----:B------:R-:W-:Y:S01]  /*b1f0*/  IADD3 R45, P6, R48, 0xa000, RZ ;  /* 0x0000a000302d7810 */ /* 0x000fe20007fde0ff */
[----:B------:R-:W-:Y:S01]  /*b200*/  UIADD3 UR7, UR7, UR5, URZ ;  /* 0x0000000507077290 */ /* 0x000fe2000fffe03f */
[----:B------:R-:W-:Y:S01]  /*b210*/  LOP3.LUT R42, R42, R43, RZ, 0x3c, !PT ;  /* 0x0000002b2a2a7212 */ /* 0x000fe200078e3cff */
[----:B---3--:R-:W0:Y:S01]  /*b220*/  @P1 LDC R21, c[0x0][0xbec] ;  /* 0x0002fb00ff151b82 */ /* 0x008e220000000800 */
[----:B-1----:R-:W-:Y:S01]  /*b230*/  VIADD R2, R0, UR41 ;  /* 0x0000002900027c36 */ /* 0x002fe20008000000 */
[----:B------:R-:W-:Y:S01]  /*b240*/  LOP3.LUT R40, R41, 0x380, RZ, 0xc0, !PT ;  /* 0x0000038029287812 */ /* 0x000fe200078ec0ff */
[----:B------:R1:W5:Y:S01]  /*b250*/  LD.E.128 R8, desc[UR36][R28.64] ;  /* 0x000000241c087980 */ /* 0x000362000c101d00 */
[----:B------:R-:W-:Y:S01]  /*b260*/  LOP3.LUT R44, R45, 0x380, RZ, 0xc0, !PT ;  /* 0x000003802d2c7812 */ /* 0x000fe200078ec0ff */
[----:B------:R-:W-:Y:S01]  /*b270*/  UIMAD UR5, UR60, UR11, UR8 ;  /* 0x0000000b3c0572a4 */ /* 0x000fe2000f8e0208 */
[----:B------:R-:W-:Y:S01]  /*b280*/  LOP3.LUT R43, R48, 0x380, RZ, 0xc0, !PT ;  /* 0x00000380302b7812 */ /* 0x000fe200078ec0ff */
[----:B------:R-:W-:Y:S01]  /*b290*/  UIMAD.WIDE.U32 UR60, UR60, UR10, UR6 ;  /* 0x0000000a3c3c72a5 */ /* 0x000fe2000f8e0006 */
[----:B------:R-:W-:Y:S01]  /*b2a0*/  SHF.R.U64 R40, R40, 0x3, RZ ;  /* 0x0000000328287819 */ /* 0x000fe200000012ff */
[----:B------:R3:W5:Y:S01]  /*b2b0*/  LD.E.128 R4, desc[UR36][R30.64] ;  /* 0x000000241e047980 */ /* 0x000762000c101d00 */
[----:B------:R-:W-:Y:S01]  /*b2c0*/  SHF.R.U64 R44, R44, 0x3, RZ ;  /* 0x000000032c2c7819 */ /* 0x000fe200000012ff */
[----:B-1----:R-:W-:Y:S01]  /*b2d0*/  IMAD.MOV.U32 R29, RZ, RZ, R2 ;  /* 0x000000ffff1d7224 */ /* 0x002fe200078e0002 */
[----:B------:R-:W-:Y:S01]  /*b2e0*/  SHF.R.U64 R43, R43, 0x3, RZ ;  /* 0x000000032b2b7819 */ /* 0x000fe200000012ff */
[----:B------:R-:W-:Y:S01]  /*b2f0*/  UIADD3 UR5, UR61, UR5, URZ ;  /* 0x000000053d057290 */ /* 0x000fe2000fffe03f */
[----:B------:R-:W-:Y:S01]  /*b300*/  LOP3.LUT R40, R40, R41, RZ, 0x3c, !PT ;  /* 0x0000002928287212 */ /* 0x000fe200078e3cff */
[--C-:B------:R-:W-:Y:S01]  /*b310*/  IMAD.X R41, RZ, RZ, R49.reuse, P4 ;  /* 0x000000ffff297224 */ /* 0x100fe200020e0631 */
[----:B------:R-:W-:Y:S01]  /*b320*/  LOP3.LUT R44, R44, R45, RZ, 0x3c, !PT ;  /* 0x0000002d2c2c7212 */ /* 0x000fe200078e3cff */
[--C-:B------:R-:W-:Y:S01]  /*b330*/  IMAD.X R45, RZ, RZ, R49.reuse, P6 ;  /* 0x000000ffff2d7224 */ /* 0x100fe200030e0631 */
[----:B------:R-:W-:Y:S01]  /*b340*/  LOP3.LUT R48, R43, R48, RZ, 0x3c, !PT ;  /* 0x000000302b307212 */ /* 0x000fe200078e3cff */
[----:B------:R-:W-:Y:S01]  /*b350*/  IMAD.X R43, RZ, RZ, R49, P5 ;  /* 0x000000ffff2b7224 */ /* 0x000fe200028e0631 */
[----:B------:R-:W-:Y:S01]  /*b360*/  ULDC.64 UR6, c[0x0][0xae0] ;  /* 0x0002b80000067ab9 */ /* 0x000fe20000000a00 */
[----:B------:R1:W5:Y:S01]  /*b370*/  LD.E.128 R72, desc[UR36][R32.64] ;  /* 0x0000002420487980 */ /* 0x000362000c101d00 */
[----:B0-----:R-:W-:Y:S01]  /*b380*/  @P1 IMAD.HI.U32 R0, R2, R21, RZ ;  /* 0x0000001502001227 */ /* 0x001fe200078e00ff */
[----:B------:R-:W-:-:S02]  /*b390*/  MOV R20, UR60 ;  /* 0x0000003c00147c02 */ /* 0x000fc40008000f00 */
[----:B------:R-:W5:Y:S02]  /*b3a0*/  LD.E.128 R48, desc[UR36][R48.64] ;  /* 0x0000002430307980 */ /* 0x000f64000c101d00 */
[----:B--2---:R-:W-:Y:S02]  /*b3b0*/  @P1 SHF.R.U32.HI R29, RZ, R53, R0 ;  /* 0x00000035ff1d1219 */ /* 0x004fe40000011600 */
[----:B------:R0:W5:Y:S02]  /*b3c0*/  LD.E.128 R64, desc[UR36][R34.64] ;  /* 0x0000002422407980 */ /* 0x000164000c101d00 */
[--C-:B------:R-:W-:Y:S01]  /*b3d0*/  SHF.R.S32.HI R0, RZ, 0x1f, R29.reuse ;  /* 0x0000001fff007819 */ /* 0x100fe2000001141d */
[----:B---3--:R-:W-:Y:S01]  /*b3e0*/  IMAD.MOV R31, RZ, RZ, -R29 ;  /* 0x000000ffff1f7224 */ /* 0x008fe200078e0a1d */
[----:B------:R2:W5:Y:S01]  /*b3f0*/  LD.E.128 R60, desc[UR36][R36.64] ;  /* 0x00000024243c7980 */ /* 0x000562000c101d00 */
[----:B------:R-:W-:Y:S02]  /*b400*/  IMAD.U32 R21, RZ, RZ, UR61 ;  /* 0x0000003dff157e24 */ /* 0x000fe4000f8e00ff */
[----:B------:R-:W-:Y:S01]  /*b410*/  IMAD.U32 R21, RZ, RZ, UR5 ;  /* 0x00000005ff157e24 */ /* 0x000fe2000f8e00ff */
[----:B------:R2:W5:Y:S01]  /*b420*/  LD.E.128 R12, desc[UR36][R38.64] ;  /* 0x00000024260c7980 */ /* 0x000562000c101d00 */
[----:B------:R-:W-:-:S02]  /*b430*/  IMAD R0, R0, UR6, RZ ;  /* 0x0000000600007c24 */ /* 0x000fc4000f8e02ff */
[----:B------:R-:W-:Y:S01]  /*b440*/  IMAD R31, R56, R31, R2 ;  /* 0x0000001f381f7224 */ /* 0x000fe200078e0202 */
[----:B------:R2:W5:Y:S01]  /*b450*/  LD.E.128 R84, desc[UR36][R40.64] ;  /* 0x0000002428547980 */ /* 0x000562000c101d00 */
[C---:B-1----:R-:W-:Y:S02]  /*b460*/  IMAD R33, R29.reuse, UR7, R0 ;  /* 0x000000071d217c24 */ /* 0x042fe4000f8e0200 */
[----:B------:R-:W-:Y:S01]  /*b470*/  IMAD.WIDE.U32 R20, R29, UR6, R20 ;  /* 0x000000061d147c25 */ /* 0x000fe2000f8e0014 */
[----:B------:R2:W5:Y:S01]  /*b480*/  LD.E.128 R80, desc[UR36][R42.64] ;  /* 0x000000242a507980 */ /* 0x000562000c101d00 */
[----:B------:R-:W-:Y:S01]  /*b490*/  SHF.R.S32.HI R0, RZ, 0x1f, R31 ;  /* 0x0000001fff007819 */ /* 0x000fe2000001141f */
[----:B------:R-:W-:Y:S02]  /*b4a0*/  ULDC.64 UR6, c[0x0][0xad8] ;  /* 0x0002b60000067ab9 */ /* 0x000fe40000000a00 */
[----:B------:R2:W5:Y:S04]  /*b4b0*/  LD.E.128 R76, desc[UR36][R44.64] ;  /* 0x000000242c4c7980 */ /* 0x000568000c101d00 */
[----:B------:R2:W5:Y:S01]  /*b4c0*/  LD.E.128 R68, desc[UR36][R46.64] ;  /* 0x000000242e447980 */ /* 0x000562000c101d00 */
[----:B------:R-:W-:Y:S01]  /*b4d0*/  @!PT LDS RZ, [RZ] ;  /* 0x00000000fffff984 */ /* 0x000fe20000000800 */
[----:B------:R-:W-:Y:S01]  /*b4e0*/  @!PT LDS RZ, [RZ] ;  /* 0x00000000fffff984 */ /* 0x000fe20000000800 */
[----:B------:R-:W-:Y:S01]  /*b4f0*/  @!PT LDS RZ, [RZ] ;  /* 0x00000000fffff984 */ /* 0x000fe20000000800 */
[----:B------:R-:W-:Y:S01]  /*b500*/  @!PT LDS RZ, [RZ] ;  /* 0x00000000fffff984 */ /* 0x000fe20000000800 */
[----:B------:R1:W-:Y:S06]  /*b510*/  MEMBAR.ALL.CTA ;  /* 0x0000000000007992 */ /* 0x0003ec0000008000 */
[----:B-1----:R-:W1:Y:S01]  /*b520*/  FENCE.VIEW.ASYNC.S ;  /* 0x00000000000073c6 */ /* 0x002e620000000000 */
[----:B------:R-:W-:Y:S01]  /*b530*/  IADD3 R21, R21, R33, RZ ;  /* 0x0000002115157210 */ /* 0x000fe20007ffe0ff */
[----:B------:R-:W-:-:S02]  /*b540*/  IMAD R2, R0, UR6, RZ ;  /* 0x0000000600027c24 */ /* 0x000fc4000f8e02ff */
[----:B0-----:R-:W-:Y:S02]  /*b550*/  VIADD R34, R192, UR41 ;  /* 0x00000029c0227c36 */ /* 0x001fe40008000000 */
        /* <DEDUP_REMOVED lines=12> */
[----:B-1----:R2:W0:Y:S01]  /*b620*/  SHFL.IDX PT, R31, R2, RZ, 0x181f ;  /* 0x00181fff021f7589 */ /* 0x00242200000e0000 */
        /* <DEDUP_REMOVED lines=8> */
[----:B------:R-:W-:-:S09]  /*b6b0*/  ISETP.GE.AND P2, PT, R22, UR5, PT ;  /* 0x0000000516007c0c */ /* 0x000fd2000bf46270 */
[CC--:B0-----:R-:W-:Y:S02]  /*b6c0*/  @!P4 LEA R20, P6, R16.reuse, R31.reuse, 0x1 ;  /* 0x0000001f1014c211 */ /* 0x0c1fe400078c08ff */
[CC--:B------:R-:W-:Y:S02]  /*b6d0*/  @!P3 LEA R28, P5, R19.reuse, R31.reuse, 0x1 ;  /* 0x0000001f131cb211 */ /* 0x0c0fe400078a08ff */
[-C--:B-1----:R-:W-:Y:S02]  /*b6e0*/  @!P4 LEA.HI.X R21, R16, R0.reuse, R201, 0x1, P6 ;  /* 0x000000001015c211 */ /* 0x082fe400030f0cc9 */
[C---:B------:R-:W-:Y:S02]  /*b6f0*/  @!P2 LEA R30, P6, R22.reuse, R31, 0x1 ;  /* 0x0000001f161ea211 */ /* 0x040fe400078c08ff */
[-C--:B------:R-:W-:Y:S01]  /*b700*/  @!P3 LEA.HI.X R29, R19, R0.reuse, R200, 0x1, P5 ;  /* 0x00000000131db211 */ /* 0x080fe200028f0cc8 */
[----:B-----5:R3:W-:Y:S01]  /*b710*/  @!P4 ST.E.128 desc[UR36][R20.64], R48 ;  /* 0x000000301400c985 */ /* 0x0207e2000c101d24 */
[----:B------:R-:W-:-:S03]  /*b720*/  @!P2 LEA.HI.X R31, R22, R0, R199, 0x1, P6 ;  /* 0x00000000161fa211 */ /* 0x000fc600030f0cc7 */
[----:B------:R3:W-:Y:S04]  /*b730*/  @!P3 ST.E.128 desc[UR36][R28.64], R72 ;  /* 0x000000481c00b985 */ /* 0x0007e8000c101d24 */
[----:B------:R3:W-:Y:S02]  /*b740*/  @!P2 ST.E.128 desc[UR36][R30.64], R84 ;  /* 0x000000541e00a985 */ /* 0x0007e4000c101d24 */
.L_x_5533:
[----:B------:R-:W-:Y:S05]  /*b750*/  BSYNC B1 ;  /* 0x0000000000017941 */ /* 0x000fea0003800000 */
.L_x_5532:
[----:B-1----:R1:W4:Y:S01]  /*b760*/  SHFL.IDX PT, R0, R32, 0x1, 0x181f ;  /* 0x00381f0020007f89 */ /* 0x00232200000e0000 */
[----:B------:R-:W-:Y:S03]  /*b770*/  BSSY B1, `(.L_x_5534) ;  /* 0x0000010000017945 */ /* 0x000fe60003800000 */
[----:B0--3--:R1:W0:Y:S01]  /*b780*/  SHFL.IDX PT, R31, R2, 0x1, 0x181f ;  /* 0x00381f00021f7f89 */ /* 0x00922200000e0000 */
[----:B------:R-:W-:Y:S05]  /*b790*/  @P1 BRA `(.L_x_5535) ;  /* 0x0000000000341947 */ /* 0x000fea0003800000 */
[----:B------:R-:W-:Y:S02]  /*b7a0*/  ULDC UR5, c[0x0][0xac8] ;  /* 0x0002b20000057ab9 */ /* 0x000fe40000000800 */
[----:B------:R-:W-:Y:S02]  /*b7b0*/  ISETP.GE.AND P4, PT, R16, UR5, PT ;  /* 0x0000000510007c0c */ /* 0x000fe4000bf86270 */
[----:B------:R-:W-:Y:S02]  /*b7c0*/  ISETP.GE.AND P5, PT, R19, UR5, PT ;  /* 0x0000000513007c0c */ /* 0x000fe4000bfa6270 */
[----:B------:R-:W-:-:S09]  /*b7d0*/  ISETP.GE.AND P6, PT, R22, UR5, PT ;  /* 0x0000000516007c0c */ /* 0x000fd2000bfc6270 */
[-C--:B0-----:R-:W-:Y:S02]  /*b7e0*/  @!P4 LEA R20, P1, R16, R31.reuse, 0x1 ;  /* 0x0000001f1014c211 */ /* 0x081fe400078208ff */
        /* <DEDUP_REMOVED lines=8> */
.L_x_5535:
[----:B------:R-:W-:Y:S05]  /*b870*/  BSYNC B1 ;  /* 0x0000000000017941 */ /* 0x000fea0003800000 */
.L_x_5534:
        /* <DEDUP_REMOVED lines=17> */
.L_x_5537:
[----:B------:R-:W-:Y:S05]  /*b990*/  BSYNC B1 ;  /* 0x0000000000017941 */ /* 0x000fea0003800000 */
.L_x_5536:
[----:B0-----:R-:W-:Y:S01]  /*b9a0*/  VIADD R0, R34, 0x60 ;  /* 0x0000006022007836 */ /* 0x001fe20000000000 */
[----:B-12-4-:R-:W4:Y:S04]  /*b9b0*/  SHFL.IDX PT, R32, R32, 0x3, 0x181f ;  /* 0x00781f0020207f89 */ /* 0x016f2800000e0000 */
[----:B------:R-:W-:Y:S01]  /*b9c0*/  ISETP.GE.AND P0, PT, R0, R3, PT ;  /* 0x000000030000720c */ /* 0x000fe20003f06270 */
[----:B------:R0:W1:-:S12]  /*b9d0*/  SHFL.IDX PT, R11, R2, 0x3, 0x181f ;  /* 0x00781f00020b7f89 */ /* 0x00005800000e0000 */
[----:B0-----:R-:W-:Y:S05]  /*b9e0*/  @P0 BRA `(.L_x_5538) ;  /* 0x0000000800d00947 */ /* 0x001fea0003800000 */
[----:B------:R-:W-:Y:S02]  /*b9f0*/  ULDC UR5, c[0x0][0xac8] ;  /* 0x0002b20000057ab9 */ /* 0x000fe40000000800 */
[----:B------:R-:W-:Y:S02]  /*ba00*/  ISETP.GE.AND P2, PT, R16, UR5, PT ;  /* 0x0000000510007c0c */ /* 0x000fe4000bf46270 */
[----:B------:R-:W-:-:S11]  /*ba10*/  ISETP.GE.AND P3, PT, R19, UR5, PT ;  /* 0x0000000513007c0c */ /* 0x000fd6000bf66270 */
[CC--:B-1----:R-:W-:Y:S02]  /*ba20*/  @!P2 LEA R2, P0, R16.reuse, R11.reuse, 0x1 ;  /* 0x0000000b1002a211 */ /* 0x0c2fe400078008ff */
        /* <DEDUP_REMOVED lines=11> */
.L_x_5531:
[----:B------:R-:W0:Y:S01]  /*bae0*/  LDC R8, c[0x0][0xbe8] ;  /* 0x0002fa00ff087b82 */ /* 0x000e220000000800 */
[----:B------:R-:W-:Y:S01]  /*baf0*/  ISETP.GE.AND P0, PT, R202, 0x80, PT ;  /* 0x00000080ca00780c */ /* 0x000fe20003f06270 */
[----:B------:R-:W-:Y:S01]  /*bb00*/  USHF.R.S32.HI UR8, URZ, 0x1f, UR61 ;  /* 0x0000001f3f087899 */ /* 0x000fe2000801143d */
[----:B------:R-:W-:Y:S01]  /*bb10*/  BSSY B1, `(.L_x_5539) ;  /* 0x000002f000017945 */ /* 0x000fe20003800000 */
[----:B------:R-:W-:Y:S01]  /*bb20*/  USHF.R.S32.HI UR9, URZ, 0x1f, UR60 ;  /* 0x0000001f3f097899 */ /* 0x000fe2000801143c */
[----:B------:R-:W-:Y:S01]  /*bb30*/  IMAD R6, R23, 0x20, R192 ;  /* 0x0000002017067824 */ /* 0x000fe200078e02c0 */
        /* <DEDUP_REMOVED lines=14> */
[----:B------:R-:W-:Y:S01]  /*bc20*/  MOV R2, R4 ;  /* 0x0000000400027202 */ /* 0x000fe20000000f00 */
[----:B------:R-:W-:Y:S02]  /*bc30*/  UIMAD UR5, UR8, UR10, URZ ;  /* 0x0000000a080572a4 */ /* 0x000fe4000f8e023f */
[----:B------:R-:W-:Y:S02]  /*bc40*/  UIMAD.WIDE.U32 UR6, UR61, UR10, URZ ;  /* 0x0000000a3d0672a5 */ /* 0x000fe4000f8e003f */
[----:B------:R-:W-:-:S03]  /*bc50*/  UIMAD UR5, UR61, UR11, UR5 ;  /* 0x0000000b3d0572a4 */ /* 0x000fc6000f8e0205 */
[----:B------:R-:W-:Y:S01]  /*bc60*/  ULDC.64 UR10, c[0x0][0xb98] ;  /* 0x0002e600000a7ab9 */ /* 0x000fe20000000a00 */
[----:B------:R-:W-:Y:S02]  /*bc70*/  UIADD3 UR7, UR7, UR5, URZ ;  /* 0x0000000507077290 */ /* 0x000fe4000fffe03f */
[----:B------:R-:W2:Y:S01]  /*bc80*/  @P0 LDC R5, c[0x0][0xbec] ;  /* 0x0002fb00ff050b82 */ /* 0x000ea20000000800 */
[----:B------:R-:W-:Y:S02]  /*bc90*/  UIMAD UR5, UR9, UR10, URZ ;  /* 0x0000000a090572a4 */ /* 0x000fe4000f8e023f */
[----:B------:R-:W-:Y:S02]  /*bca0*/  UIMAD.WIDE.U32 UR6, UR60, UR10, UR6 ;  /* 0x0000000a3c0672a5 */ /* 0x000fe4000f8e0006 */
[----:B------:R-:W-:-:S03]  /*bcb0*/  UIMAD UR5, UR60, UR11, UR5 ;  /* 0x0000000b3c0572a4 */ /* 0x000fc6000f8e0205 */
[----:B------:R-:W3:Y:S01]  /*bcc0*/  @P0 LDC R7, c[0x0][0xbf0] ;  /* 0x0002fc00ff070b82 */ /* 0x000ee20000000800 */
        /* <DEDUP_REMOVED lines=16> */
[----:B------:R-:W-:Y:S02]  /*bdd0*/  LEA.HI.X R5, R2, UR7, R3, 0x2, P0 ;  /* 0x0000000702057c11 */ /* 0x000fe400080f1403 */
[----:B------:R-:W-:-:S05]  /*bde0*/  MOV R3, 0xff800000 ;  /* 0xff80000000037802 */ /* 0x000fca0000000f00 */
[----:B------:R2:W-:Y:S02]  /*bdf0*/  STG.E desc[UR36][R4.64], R3 ;  /* 0x0000000304007986 */ /* 0x0005e4000c101924 */
.L_x_5540:
[----:B------:R-:W-:Y:S05]  /*be00*/  BSYNC B1 ;  /* 0x0000000000017941 */ /* 0x000fea0003800000 */
.L_x_5539:
[----:B------:R-:W-:Y:S01]  /*be10*/  ULDC.64 UR10, c[0x0][0xae8] ;  /* 0x0002ba00000a7ab9 */ /* 0x000fe20000000a00 */
[----:B------:R-:W-:Y:S01]  /*be20*/  VIADD R6, R6, UR41 ;  /* 0x0000002906067c36 */ /* 0x000fe20008000000 */
[----:B------:R-:W-:Y:S01]  /*be30*/  UIMAD UR5, UR8, UR10, URZ ;  /* 0x0000000a080572a4 */ /* 0x000fe2000f8e023f */
[----:B------:R-:W-:Y:S01]  /*be40*/  BSSY B1, `(.L_x_5541) ;  /* 0x0000038000017945 */ /* 0x000fe20003800000 */
[----:B------:R-:W-:Y:S01]  /*be50*/  UIMAD.WIDE.U32 UR6, UR61, UR10, URZ ;  /* 0x0000000a3d0672a5 */ /* 0x000fe2000f8e003f */
[----:B0-----:R-:W-:Y:S01]  /*be60*/  @P1 IMAD.HI.U32 R0, R6, R9, RZ ;  /* 0x0000000906001227 */ /* 0x001fe200078e00ff */
[----:B------:R-:W-:-:S03]  /*be70*/  UIMAD UR5, UR61, UR11, UR5 ;  /* 0x0000000b3d0572a4 */ /* 0x000fc6000f8e0205 */
[----:B------:R-:W-:Y:S01]  /*be80*/  ULDC.64 UR10, c[0x0][0xaf0] ;  /* 0x0002bc00000a7ab9 */ /* 0x000fe20000000a00 */
[----:B------:R-:W-:Y:S01]  /*be90*/  UIADD3 UR7, UR7, UR5, URZ ;  /* 0x0000000507077290 */ /* 0x000fe2000fffe03f */
[----:B--2---:R-:W-:Y:S01]  /*bea0*/  IMAD.MOV.U32 R5, RZ, RZ, R6 ;  /* 0x000000ffff057224 */ /* 0x004fe200078e0006 */
[----:B------:R-:W-:Y:S01]  /*beb0*/  UIMAD UR5, UR9, UR10, URZ ;  /* 0x0000000a090572a4 */ /* 0x000fe2000f8e023f */
[----:B-1----:R-:W-:-:S03]  /*bec0*/  @P1 SHF.R.U32.HI R5, RZ, R11, R0 ;  /* 0x0000000bff051219 */ /* 0x002fc60000011600 */
[----:B------:R-:W-:Y:S01]  /*bed0*/  UIMAD UR5, UR60, UR11, UR5 ;  /* 0x0000000b3c0572a4 */ /* 0x000fe2000f8e0205 */
[--C-:B------:R-:W-:Y:S01]  /*bee0*/  SHF.R.S32.HI R0, RZ, 0x1f, R5.reuse ;  /* 0x0000001fff007819 */ /* 0x100fe20000011405 */
[----:B------:R-:W-:Y:S01]  /*bef0*/  UIMAD.WIDE.U32 UR60, UR60, UR10, UR6 ;  /* 0x0000000a3c3c72a5 */ /* 0x000fe2000f8e0006 */
[----:B------:R-:W-:Y:S02]  /*bf00*/  IMAD.MOV R7, RZ, RZ, -R5 ;  /* 0x000000ffff077224 */ /* 0x000fe400078e0a05 */
[----:B------:R-:W-:Y:S01]  /*bf10*/  ULDC.64 UR6, c[0x0][0xae0] ;  /* 0x0002b80000067ab9 */ /* 0x000fe20000000a00 */
[----:B------:R-:W-:Y:S01]  /*bf20*/  UIADD3 UR5, UR61, UR5, URZ ;  /* 0x000000053d057290 */ /* 0x000fe2000fffe03f */
[----:B------:R-:W-:Y:S01]  /*bf30*/  IMAD R0, R0, UR6, RZ ;  /* 0x0000000600007c24 */ /* 0x000fe2000f8e02ff */
[----:B------:R-:W-:Y:S01]  /*bf40*/  MOV R2, UR60 ;  /* 0x0000003c00027c02 */ /* 0x000fe20008000f00 */
[----:B------:R-:W-:Y:S01]  /*bf50*/  IMAD R7, R8, R7, R6 ;  /* 0x0000000708077224 */ /* 0x000fe200078e0206 */
[----:B------:R-:W-:Y:S01]  /*bf60*/  IADD3 R6, R192, UR41, RZ ;  /* 0x00000029c0067c10 */ /* 0x000fe2000fffe0ff */
[----:B------:R-:W-:-:S02]  /*bf70*/  IMAD.U32 R3, RZ, RZ, UR61 ;  /* 0x0000003dff037e24 */ /* 0x000fc4000f8e00ff */
[----:B------:R-:W-:Y:S01]  /*bf80*/  IMAD.U32 R3, RZ, RZ, UR5 ;  /* 0x00000005ff037e24 */ /* 0x000fe2000f8e00ff */
[----:B------:R-:W-:Y:S01]  /*bf90*/  ULDC UR5, c[0x0][0xa88] ;  /* 0x0002a20000057ab9 */ /* 0x000fe20000000800 */
[C---:B------:R-:W-:Y:S01]  /*bfa0*/  IMAD R9, R5.reuse, UR7, R0 ;  /* 0x0000000705097c24 */ /* 0x040fe2000f8e0200 */
[----:B------:R-:W-:Y:S01]  /*bfb0*/  SHF.R.S32.HI R0, RZ, 0x1f, R7 ;  /* 0x0000001fff007819 */ /* 0x000fe20000011407 */
[----:B------:R-:W-:Y:S01]  /*bfc0*/  IMAD.WIDE.U32 R2, R5, UR6, R2 ;  /* 0x0000000605027c25 */ /* 0x000fe2000f8e0002 */
[----:B------:R-:W-:-:S03]  /*bfd0*/  ULDC.64 UR6, c[0x0][0xad8] ;  /* 0x0002b60000067ab9 */ /* 0x000fc60000000a00 */
[----:B------:R-:W-:Y:S02]  /*bfe0*/  IMAD.IADD R3, R3, 0x1, R9 ;  /* 0x0000000103037824 */ /* 0x000fe400078e0209 */
[----:B------:R-:W-:Y:S02]  /*bff0*/  IMAD R4, R0, UR6, RZ ;  /* 0x0000000600047c24 */ /* 0x000fe4000f8e02ff */
[----:B------:R-:W-:Y:S02]  /*c000*/  IMAD R9, R8, UR5, RZ ;  /* 0x0000000508097c24 */ /* 0x000fe4000f8e02ff */
        /* <DEDUP_REMOVED lines=27> */
.L_x_5542:
[----:B------:R-:W-:Y:S05]  /*c1c0*/  BSYNC B1 ;  /* 0x0000000000017941 */ /* 0x000fea0003800000 */
.L_x_5541:
        /* <DEDUP_REMOVED lines=17> */
.L_x_5544:
[----:B------:R-:W-:Y:S05]  /*c2e0*/  BSYNC B1 ;  /* 0x0000000000017941 */ /* 0x000fea0003800000 */
.L_x_5543:
        /* <DEDUP_REMOVED lines=17> */
.L_x_5546:
[----:B------:R-:W-:Y:S05]  /*c400*/  BSYNC B1 ;  /* 0x0000000000017941 */ /* 0x000fea0003800000 */
.L_x_5545:
[----:B0-----:R-:W-:Y:S01]  /*c410*/  IADD3 R0, R6, 0x60, RZ ;  /* 0x0000006006007810 */ /* 0x001fe20007ffe0ff */
[----:B--2-4-:R-:W0:Y:S03]  /*c420*/  SHFL.IDX PT, R5, R5, 0x3, 0x181f ;  /* 0x00781f0005057f89 */ /* 0x014e2600000e0000 */
        /* <DEDUP_REMOVED lines=16> */
.L_x_5538:
[----:B------:R-:W-:Y:S05]  /*c530*/  BSYNC B0 ;  /* 0x0000000000007941 */ /* 0x000fea0003800000 */
.L_x_5530:
[----:B------:R-:W-:Y:S02]  /*c540*/  ULDC UR5, c[0x0][0xc38] ;  /* 0x00030e0000057ab9 */ /* 0x000fe40000000800 */
[----:B------:R-:W-:-:S06]  /*c550*/  UISETP.GE.AND UP0, UPT, UR4, UR5, UPT ;  /* 0x000000050400728c */ /* 0x000fcc000bf06270 */
[----:B------:R-:W-:-:S13]  /*c560*/  PLOP3.LUT P0, PT, PT, PT, UP0, 0x80, 0x0 ;  /* 0x000000000000781c */ /* 0x000fda0003f0f008 */
[----:B------:R-:W-:Y:S05]  /*c570*/  @!P0 BRA `(.L_x_5547) ;  /* 0xffffff4400e88947 */ /* 0x000fea000383ffff */
[----:B------:R-:W-:Y:S05]  /*c580*/  EXIT ;  /* 0x000000000000794d */ /* 0x000fea0003800000 */
.L_x_5489:
        /* <DEDUP_REMOVED lines=46> */
[C---:B------:R-:W-:Y:S02]  /*c870*/  LOP3.LUT R4, R3.reuse, 0x7f, RZ, 0xc0, !PT ;  /* 0x0000007f03047812 */ /* 0x040fe400078ec0ff */
[----:B------:R-:W-:-:S02]  /*c880*/  SHF.L.U32 R3, R3, 0x4, RZ ;  /* 0x0000000403037819 */ /* 0x000fc400000006ff */
        /* <DEDUP_REMOVED lines=8> */
[----:B------:R-:W-:-:S04]  /*c910*/  UIMAD.WIDE UR4, UR4, 0x2aaaaaab, URZ ;  /* 0x2aaaaaab040478a5 */ /* 0x000fc8000f8e023f */
[----:B------:R-:W-:Y:S01]  /*c920*/  @P0 LOP3.LUT R16, R16, 0x2, RZ, 0xfc, !PT ;  /* 0x0000000210100812 */ /* 0x000fe200078efcff */
[----:B------:R-:W-:Y:S01]  /*c930*/  USHF.R.U32.HI UR41, URZ, 0x1f, UR5 ;  /* 0x0000001f3f297899 */ /* 0x000fe20008011605 */
[----:B------:R-:W-:Y:S02]  /*c940*/  ISETP.GE.AND P0, PT, R0, UR7, PT ;  /* 0x0000000700007c0c */ /* 0x000fe4000bf06270 */
[----:B------:R-:W-:Y:S01]  /*c950*/  LOP3.LUT R16, R16, 0xfffffbff, RZ, 0xc0, !PT ;  /* 0xfffffbff10107812 */ /* 0x000fe200078ec0ff */
[----:B------:R-:W-:Y:S01]  /*c960*/  ULEA.HI.SX32 UR41, UR5, UR41, 0x1c ;  /* 0x0000002905297291 */ /* 0x000fe2000f8fe23f */
[----:B------:R-:W-:Y:S02]  /*c970*/  LOP3.LUT R0, R36, 0x70, R3, 0xf8, !PT ;  /* 0x0000007024007812 */ /* 0x000fe400078ef803 */
[----:B------:R-:W-:Y:S02]  /*c980*/  @P1 LOP3.LUT R16, R16, 0x400, RZ, 0xfc, !PT ;  /* 0x0000040010101812 */ /* 0x000fe400078efcff */
[----:B------:R-:W-:-:S02]  /*c990*/  ISETP.GE.AND P1, PT, R2, UR9, PT ;  /* 0x0000000902007c0c */ /* 0x000fc4000bf26270 */
        /* <DEDUP_REMOVED lines=18> */
.L_x_5597:
        /* <DEDUP_REMOVED lines=22> */
.L_x_5549:
[----:B------:R-:W-:Y:S01]  /*cc20*/  ULDC UR8, c[0x0][0xc54] ;  /* 0x0003150000087ab9 */ /* 0x000fe20000000800 */
[----:B------:R-:W-:Y:S01]  /*cc30*/  UMOV UR6, UR7 ;  /* 0x0000000700067c82 */ /* 0x000fe20008000000 */
[----:B------:R-:W-:-:S11]  /*cc40*/  UISETP.NE.AND UP0, UPT, UR8, 0x1, UPT ;  /* 0x000000010800788c */ /* 0x000fd6000bf05270 */
[----:B------:R-:W-:Y:S02]  /*cc50*/  @UP0 ULDC.64 UR10, c[0x0][0xc58] ;  /* 0x00031600000a0ab9 */ /* 0x000fe40000000a00 */
[----:B------:R-:W-:-:S04]  /*cc60*/  UIMAD.WIDE.U32 UR4, UR7, UR10, URZ ;  /* 0x0000000a070472a5 */ /* 0x000fc8000f8e003f */
[----:B------:R-:W-:-:S04]  /*cc70*/  @UP0 USHF.R.U32.HI UR6, URZ, UR11, UR5 ;  /* 0x0000000b3f060299 */ /* 0x000fc80008011605 */
[----:B------:R-:W-:-:S12]  /*cc80*/  UIMAD UR4, UR6, UR8, URZ ;  /* 0x00000008060472a4 */ /* 0x000fd8000f8e023f */
.L_x_5550:
        /* <DEDUP_REMOVED lines=18> */
[----:B------:R-:W-:Y:S01]  /*cdb0*/  MOV R3, UR5 ;  /* 0x0000000500037c02 */ /* 0x000fe20008000f00 */
[----:B------:R-:W-:Y:S01]  /*cdc0*/  IMAD.U32 R2, RZ, RZ, UR4 ;  /* 0x00000004ff027e24 */ /* 0x000fe2000f8e00ff */
[----:B------:R-:W-:Y:S01]  /*cdd0*/  ULDC UR5, c[0x0][0x448] ;  /* 0x0001120000057ab9 */ /* 0x000fe20000000800 */
        /* <DEDUP_REMOVED lines=37> */
.L_x_5552:
        /* <DEDUP_REMOVED lines=13> */
[----:B------:R-:W-:Y:S01]  /*d100*/  MOV R8, 0x70 ;  /* 0x0000007000087802 */ /* 0x000fe20000000f00 */
[----:B------:R-:W-:-:S02]  /*d110*/  IMAD.U32 R10, RZ, RZ, UR4 ;  /* 0x00000004ff0a7e24 */ /* 0x000fc4000f8e00ff */
[----:B------:R-:W-:Y:S02]  /*d120*/  IMAD.U32 R11, RZ, RZ, UR5 ;  /* 0x00000005ff0b7e24 */ /* 0x000fe4000f8e00ff */
[----:B------:R-:W-:Y:S02]  /*d130*/  IMAD.MOV.U32 R12, RZ, RZ, 0x1 ;  /* 0x00000001ff0c7424 */ /* 0x000fe400078e00ff */
[----:B------:R-:W-:-:S07]  /*d140*/  IMAD.MOV.U32 R13, RZ, RZ, RZ ;  /* 0x000000ffff0d7224 */ /* 0x000fce00078e00ff */
[----:B------:R-:W-:-:S07]  /*d150*/  LEPC R20, `(.L_x_5555) ;  /* 0x000000001014794e */ /* 0x000fce0000000000 */
[----:B0----5:R-:W-:Y:S05]  /*d160*/  CALL.ABS.NOINC R2 ;  /* 0x0000000002007343 */ /* 0x021fea0003c00000 */
.L_x_5555:
[----:B------:R-:W-:Y:S05]  /*d170*/  BSYNC B6 ;  /* 0x0000000000067941 */ /* 0x000fea0003800000 */
.L_x_5554:
        /* <DEDUP_REMOVED lines=20> */
.L_x_5558:
[----:B------:R0:W1:Y:S01]  /*d2c0*/  LDC.64 R2, c[0x4][R18] ;  /* 0x0100000012027b82 */ /* 0x0000620000000a00 */
[----:B------:R-:W-:Y:S01]  /*d2d0*/  ULDC.64 UR4, c[0x4][0x138] ;  /* 0x01004e0000047ab9 */ /* 0x000fe20000000a00 */
[----:B------:R-:W-:Y:S01]  /*d2e0*/  ULDC.64 UR6, c[0x4][0x140] ;  /* 0x0100500000067ab9 */ /* 0x000fe20000000a00 */
[----:B------:R-:W-:Y:S01]  /*d2f0*/  IMAD.U32 R4, RZ, RZ, UR4 ;  /* 0x00000004ff047e24 */ /* 0x000fe2000f8e00ff */
[----:B------:R-:W-:Y:S01]  /*d300*/  MOV R7, UR7 ;  /* 0x0000000700077c02 */ /* 0x000fe20008000f00 */
[----:B------:R-:W-:Y:S01]  /*d310*/  IMAD.U32 R5, RZ, RZ, UR5 ;  /* 0x00000005ff057e24 */ /* 0x000fe2000f8e00ff */
[----:B------:R-:W-:Y:S01]  /*d320*/  ULDC.64 UR4, c[0x4][0x80] ;  /* 0x0100200000047ab9 */ /* 0x000fe20000000a00 */
        /* <DEDUP_REMOVED lines=8> */
.L_x_5557:
[----:B------:R-:W-:Y:S05]  /*d3b0*/  BSYNC B6 ;  /* 0x0000000000067941 */ /* 0x000fea0003800000 */
.L_x_5556:
        /* <DEDUP_REMOVED lines=15> */
.L_x_5613:
        /* <DEDUP_REMOVED lines=11> */
[----:B------:R-:W-:-:S05]  /*d560*/  IMAD R7, R7, 0x60, R8 ;  /* 0x0000006007077824 */ /* 0x000fca00078e0208 */
[C---:B------:R-:W-:Y:S02]  /*d570*/  ISETP.GE.AND P0, PT, R7.reuse, UR38, PT ;  /* 0x0000002607007c0c */ /* 0x040fe4000bf06270 */
[----:B------:R-:W-:Y:S02]  /*d580*/  IADD3 R0, R7, R32, RZ ;  /* 0x0000002007007210 */ /* 0x000fe40007ffe0ff */
[----:B------:R-:W-:-:S03]  /*d590*/  ISETP.GT.U32.OR P0, PT, R8, 0x5f, P0 ;  /* 0x0000005f0800780c */ /* 0x000fc60000704470 */
[----:B0-----:R-:W-:-:S04]  /*d5a0*/  @P1 IMAD.HI.U32 R2, R0, R3, RZ ;  /* 0x0000000300021227 */ /* 0x001fc800078e00ff */
[----:B------:R-:W-:Y:S01]  /*d5b0*/  IMAD.MOV.U32 R9, RZ, RZ, R0 ;  /* 0x000000ffff097224 */ /* 0x000fe200078e0000 */
[----:B-1----:R-:W-:-:S05]  /*d5c0*/  @P1 SHF.R.U32.HI R9, RZ, R5, R2 ;  /* 0x00000005ff091219 */ /* 0x002fca0000011602 */
[----:B------:R-:W0:Y:S01]  /*d5d0*/  @!P0 LDC.64 R6, c[0x0][0x428] ;  /* 0x00010a00ff068b82 */ /* 0x000e220000000a00 */
[----:B------:R-:W-:-:S07]  /*d5e0*/  @!P0 SHF.R.S32.HI R3, RZ, 0x1f, R9 ;  /* 0x0000001fff038819 */ /* 0x000fce0000011409 */
[----:B------:R-:W1:Y:S01]  /*d5f0*/  @!P0 LDC.64 R4, c[0x0][0x418] ;  /* 0x00010600ff048b82 */ /* 0x000e620000000a00 */
[----:B0-----:R-:W-:-:S04]  /*d600*/  @!P0 IMAD R2, R33, R6, RZ ;  /* 0x0000000621028224 */ /* 0x001fc800078e02ff */
[----:B------:R-:W-:Y:S02]  /*d610*/  @!P0 IMAD R7, R29, R7, R2 ;  /* 0x000000071d078224 */ /* 0x000fe400078e0202 */
[----:B------:R-:W-:-:S04]  /*d620*/  @!P0 IMAD.MOV.U32 R2, RZ, RZ, R9 ;  /* 0x000000ffff028224 */ /* 0x000fc800078e0009 */
[----:B------:R-:W-:Y:S01]  /*d630*/  @!P0 IMAD.WIDE.U32 R2, R29, R6, R2 ;  /* 0x000000061d028225 */ /* 0x000fe200078e0002 */
[----:B------:R-:W-:-:S03]  /*d640*/  MOV R6, RZ ;  /* 0x000000ff00067202 */ /* 0x000fc60000000f00 */
[----:B------:R-:W-:Y:S01]  /*d650*/  @!P0 IMAD.IADD R3, R3, 0x1, R7 ;  /* 0x0000000103038824 */ /* 0x000fe200078e0207 */
[----:B-1----:R-:W-:Y:S01]  /*d660*/  @!P0 LEA R4, P1, R2, R4, 0x2 ;  /* 0x0000000402048211 */ /* 0x002fe200078210ff */
[----:B------:R-:W-:-:S03]  /*d670*/  IMAD.MOV R7, RZ, RZ, -R9 ;  /* 0x000000ffff077224 */ /* 0x000fc600078e0a09 */
[----:B------:R-:W-:-:S05]  /*d680*/  @!P0 LEA.HI.X R5, R2, R5, R3, 0x2, P1 ;  /* 0x0000000502058211 */ /* 0x000fca00008f1403 */
        /* <DEDUP_REMOVED lines=15> */
.L_x_5560:
        /* <DEDUP_REMOVED lines=8> */
[----:B------:R-:W-:Y:S02]  /*d800*/  LEA R0, R23, R17, 0x3 ;  /* 0x0000001117007211 */ /* 0x000fe400078e18ff */
        /* <DEDUP_REMOVED lines=16> */
.L_x_5614:
[----:B------:R-:W-:Y:S05]  /*d910*/  BSYNC B0 ;  /* 0x0000000000007941 */ /* 0x000fea0003800000 */
.L_x_5561:
        /* <DEDUP_REMOVED lines=8> */
[----:B------:R-:W-:Y:S01]  /*d9a0*/  IMAD.IADD R3, R3, 0x1, R7 ;  /* 0x0000000103037824 */ /* 0x000fe200078e0207 */
[----:B------:R-:W-:Y:S01]  /*d9b0*/  MOV R7, 0xffffffa0 ;  /* 0xffffffa000077802 */ /* 0x000fe20000000f00 */
[----:B------:R-:W-:Y:S02]  /*d9c0*/  IMAD R5, R4, UR4, RZ ;  /* 0x0000000404057c24 */ /* 0x000fe4000f8e02ff */
[----:B------:R-:W-:-:S04]  /*d9d0*/  IMAD.WIDE.U32 R2, R6, UR4, R2 ;  /* 0x0000000406027c25 */ /* 0x000fc8000f8e0002 */
[----:B------:R-:W-:Y:S01]  /*d9e0*/  IMAD R5, R6, UR5, R5 ;  /* 0x0000000506057c24 */ /* 0x000fe2000f8e0205 */
[----:B------:R-:W-:Y:S01]  /*d9f0*/  ULDC.64 UR4, c[0x0][0x308] ;  /* 0x0000c20000047ab9 */ /* 0x000fe20000000a00 */
[----:B------:R-:W-:Y:S02]  /*da00*/  IMAD R7, R24, R7, UR38 ;  /* 0x0000002618077e24 */ /* 0x000fe4000f8e0207 */
[----:B------:R-:W-:Y:S02]  /*da10*/  IMAD.IADD R3, R3, 0x1, R5 ;  /* 0x0000000103037824 */ /* 0x000fe400078e0205 */
[----:B------:R-:W-:Y:S02]  /*da20*/  IMAD R5, R28, UR4, RZ ;  /* 0x000000041c057c24 */ /* 0x000fe4000f8e02ff */
[----:B------:R-:W-:-:S04]  /*da30*/  IMAD.WIDE.U32 R2, R22, UR4, R2 ;  /* 0x0000000416027c25 */ /* 0x000fc8000f8e0002 */
[----:B------:R-:W-:Y:S01]  /*da40*/  IMAD R5, R22, UR5, R5 ;  /* 0x0000000516057c24 */ /* 0x000fe2000f8e0205 */
[----:B------:R-:W-:Y:S01]  /*da50*/  ULDC.64 UR4, c[0x0][0x2e8] ;  /* 0x0000ba0000047ab9 */ /* 0x000fe20000000a00 */
[----:B------:R-:W-:Y:S01]  /*da60*/  IMAD.IADD R7, R7, 0x1, -R36 ;  /* 0x0000000107077824 */ /* 0x000fe200078e0a24 */
[----:B------:R-:W-:Y:S01]  /*da70*/  LEA R4, P0, R2, UR4, 0x1 ;  /* 0x0000000402047c11 */ /* 0x000fe2000f8008ff */
[----:B------:R-:W-:Y:S01]  /*da80*/  IMAD.IADD R3, R3, 0x1, R5 ;  /* 0x0000000103037824 */ /* 0x000fe200078e0205 */
[----:B------:R-:W-:Y:S01]  /*da90*/  UMOV UR4, 0xffffffff ;  /* 0xffffffff00047882 */ /* 0x000fe20000000000 */
[----:B------:R-:W-:-:S03]  /*daa0*/  IMAD R5, R23, 0x4800, R30 ;  /* 0x0000480017057824 */ /* 0x000fc600078e021e */
        /* <DEDUP_REMOVED lines=8> */
[----:B-1----:R-:W-:Y:S01]  /*db30*/  @P0 IMAD.X R3, RZ, RZ, R2, P1 ;  /* 0x000000ffff030224 */ /* 0x002fe200008e0602 */
[----:B------:R-:W-:Y:S02]  /*db40*/  @P0 MOV R2, R14 ;  /* 0x0000000e00020202 */ /* 0x000fe40000000f00 */
        /* <DEDUP_REMOVED lines=9> */
[----:B------:R-:W-:Y:S02]  /*dbe0*/  SHFL.IDX PT, R8, R6, 0x2, 0x181f ;  /* 0x00581f0006087f89 */ /* 0x000fe400000e0000 */
        /* <DEDUP_REMOVED lines=37> */
[----:B------:R0:W-:Y:S02]  /*de40*/  @P0 LDGSTS.E.BYPASS.LTC128B.128 [R21+0x26400], desc[UR36][R2.64+0x100], !P2 ;  /* 0x2640010002150fae */ /* 0x0001e4000d101d64 */
.L_x_5628:
        /* <DEDUP_REMOVED lines=12> */
.L_x_5564:
        /* <DEDUP_REMOVED lines=10> */
.L_x_5565:
        /* <DEDUP_REMOVED lines=11> */
[----:B------:R-:W-:Y:S01]  /*e060*/  MOV R4, UR6 ;  /* 0x0000000600047c02 */ /* 0x000fe20008000f00 */
[----:B------:R-:W-:Y:S01]  /*e070*/  IMAD.U32 R5, RZ, RZ, UR7 ;  /* 0x00000007ff057e24 */ /* 0x000fe2000f8e00ff */
        /* <DEDUP_REMOVED lines=9> */
[----:B0-----:R-:W-:Y:S05]  /*e110*/  CALL.ABS.NOINC R2 ;  /* 0x0000000002007343 */ /* 0x001fea0003c00000 */
.L_x_5567:
[----:B------:R-:W-:Y:S05]  /*e120*/  BSYNC B6 ;  /* 0x0000000000067941 */ /* 0x000fea0003800000 */
.L_x_5566:
[----:B0-----:R-:W0:Y:S01]  /*e130*/  S2R R2, SR_TID.X ;  /* 0x0000000000027919 */ /* 0x001e220000002100 */
        /* <DEDUP_REMOVED lines=9> */
[----:B------:R-:W-:-:S03]  /*e1d0*/  LOP3.LUT P5, RZ, R16, 0x200, RZ, 0xc0, !PT ;  /* 0x0000020010ff7812 */ /* 0x000fc600078ac0ff */
        /* <DEDUP_REMOVED lines=41> */
[----:B------:R-:W-:-:S03]  /*e470*/  IMAD.U32 R3, RZ, RZ, UR44 ;  /* 0x0000002cff037e24 */ /* 0x000fc6000f8e00ff */
[----:B------:R-:W1:Y:S01]  /*e480*/  SHFL.IDX PT, R2, R5, RZ, 0x181f ;  /* 0x00181fff05027589 */ /* 0x000e6200000e0000 */
[----:B------:R-:W-:-:S03]  /*e490*/  IMAD R4, R3, 0x80, R36 ;  /* 0x0000008003047824 */ /* 0x000fc600078e0224 */
[----:B------:R-:W-:Y:S01]  /*e4a0*/  SHFL.IDX PT, R6, R5, 0x1, 0x181f ;  /* 0x00381f0005067f89 */ /* 0x000fe200000e0000 */
[C---:B------:R-:W-:Y:S01]  /*e4b0*/  VIADD R7, R4.reuse, 0x10 ;  /* 0x0000001004077836 */ /* 0x040fe20000000000 */
[----:B------:R-:W-:-:S13]  /*e4c0*/  ISETP.GE.AND P0, PT, R4, UR39, PT ;  /* 0x0000002704007c0c */ /* 0x000fda000bf06270 */
[----:B0-----:R-:W-:-:S05]  /*e4d0*/  @!P0 LEA R14, P1, R37, R14, 0x1 ;  /* 0x0000000e250e8211 */ /* 0x001fca00078208ff */
[----:B-1----:R-:W-:Y:S01]  /*e4e0*/  @!P0 IMAD.X R3, RZ, RZ, R2, P1 ;  /* 0x000000ffff038224 */ /* 0x002fe200008e0602 */
[----:B------:R-:W-:Y:S02]  /*e4f0*/  @!P0 MOV R2, R14 ;  /* 0x0000000e00028202 */ /* 0x000fe40000000f00 */
        /* <DEDUP_REMOVED lines=68> */
[----:B------:R0:W-:Y:S02]  /*e940*/  @!P0 LDGSTS.E.BYPASS.LTC128B.128 [R31+0x1d400], desc[UR36][R2.64+0x100], !P5 ;  /* 0x1d400100021f8fae */ /* 0x0001e4000e901d64 */
.L_x_5645:
        /* <DEDUP_REMOVED lines=12> */
.L_x_5569:
        /* <DEDUP_REMOVED lines=10> */
[----:B------:R-:W-:-:S04]  /*eab0*/  LOP3.LUT R0, R0, 0xfffffffe, RZ, 0xc0, !PT ;  /* 0xfffffffe00007812 */ /* 0x000fc800078ec0ff */
[----:B------:R-:W-:-:S04]  /*eac0*/  IADD3 R0, R2, -R0, RZ ;  /* 0x8000000002007210 */ /* 0x000fc80007ffe0ff */
[----:B------:R-:W-:Y:S01]  /*ead0*/  SHF.L.U32 R0, R0, 0x1f, RZ ;  /* 0x0000001f00007819 */ /* 0x000fe200000006ff */
[----:B------:R-:W-:Y:S01]  /*eae0*/  NOP ;  /* 0x0000000000007918 */ /* 0x000fe20000000000 */
[----:B------:R0:W-:Y:S01]  /*eaf0*/  SYNCS.ARRIVE.TRANS64.A1T0 RZ, [R17+URZ+0x30800], RZ ;  /* 0x030800ff11ff79a7 */ /* 0x0001e2000810003f */
[----:B------:R-:W-:Y:S01]  /*eb00*/  BSSY B0, `(.L_x_5570) ;  /* 0x0000003000007945 */ /* 0x000fe20003800000 */
[----:B------:R-:W1:Y:S03]  /*eb10*/  SYNCS.PHASECHK.TRANS64.TRYWAIT P0, [R17+URZ+0x30820], R0 ;  /* 0x03082000110075a7 */ /* 0x000e66000800017f */
[----:B01----:R-:W-:Y:S05]  /*eb20*/  @!P0 BRA `(.L_x_5571) ;  /* 0x0000003000b88947 */ /* 0x003fea0003800000 */
.L_x_5646:
[----:B------:R-:W-:Y:S05]  /*eb30*/  BSYNC B0 ;  /* 0x0000000000007941 */ /* 0x000fea0003800000 */
.L_x_5570:
[----:B------:R-:W-:-:S06]  /*eb40*/  UISETP.GE.AND UP0, UPT, UR45, 0x2, UPT ;  /* 0x000000022d00788c */ /* 0x000fcc000bf06270 */
[----:B------:R-:W-:-:S13]  /*eb50*/  PLOP3.LUT P0, PT, PT, PT, UP0, 0x40, 0x0 ;  /* 0x000000000000781c */ /* 0x000fda0003f0e808 */
[----:B------:R-:W-:Y:S05]  /*eb60*/  @P0 BRA `(.L_x_5572) ;  /* 0x0000000c00fc0947 */ /* 0x000fea0003800000 */
[----:B------:R-:W-:Y:S01]  /*eb70*/  UIADD3 UR4, UR45, -0x2, URZ ;  /* 0xfffffffe2d047890 */ /* 0x000fe2000fffe03f */
[----:B------:R-:W-:Y:S01]  /*eb80*/  BSSY B0, `(.L_x_5572) ;  /* 0x00000fd000007945 */ /* 0x000fe20003800000 */
[----:B------:R-:W-:Y:S02]  /*eb90*/  IMAD.MOV.U32 R20, RZ, RZ, R26 ;  /* 0x000000ffff147224 */ /* 0x000fe400078e001a */
[----:B------:R-:W-:Y:S02]  /*eba0*/  IMAD.MOV.U32 R9, RZ, RZ, R23 ;  /* 0x000000ffff097224 */ /* 0x000fe400078e0017 */
[----:B------:R-:W-:Y:S01]  /*ebb0*/  IMAD.MOV.U32 R27, RZ, RZ, R24 ;  /* 0x000000ffff1b7224 */ /* 0x000fe200078e0018 */
[----:B------:R-:W-:-:S07]  /*ebc0*/  MOV R8, UR4 ;  /* 0x0000000400087c02 */ /* 0x000fce0008000f00 */
.L_x_5585:
        /* <DEDUP_REMOVED lines=17> */
[----:B------:R-:W-:Y:S02]  /*ece0*/  @!P2 SHF.R.S32.HI R3, RZ, 0x1f, R11 ;  /* 0x0000001fff03a819 */ /* 0x000fe4000001140b */
[----:B------:R-:W-:Y:S01]  /*ecf0*/  @!P2 MOV R2, R11 ;  /* 0x0000000b0002a202 */ /* 0x000fe20000000f00 */
[----:B--2---:R-:W-:-:S04]  /*ed00*/  @!P2 IMAD R0, R33, R6, RZ ;  /* 0x000000062100a224 */ /* 0x004fc800078e02ff */
[----:B------:R-:W-:-:S04]  /*ed10*/  @!P2 IMAD.WIDE.U32 R2, R29, R6, R2 ;  /* 0x000000061d02a225 */ /* 0x000fc800078e0002 */
[----:B------:R-:W-:-:S04]  /*ed20*/  @!P2 IMAD R7, R29, R7, R0 ;  /* 0x000000071d07a224 */ /* 0x000fc800078e0200 */
[----:B------:R-:W-:Y:S01]  /*ed30*/  @!P2 IMAD.IADD R0, R7, 0x1, R3 ;  /* 0x000000010700a824 */ /* 0x000fe200078e0203 */
[----:B0-----:R-:W-:-:S04]  /*ed40*/  @!P2 LEA R4, P0, R2, R4, 0x2 ;  /* 0x000000040204a211 */ /* 0x001fc800078010ff */
[----:B------:R-:W-:Y:S01]  /*ed50*/  @!P2 LEA.HI.X R5, R2, R5, R0, 0x2, P0 ;  /* 0x000000050205a211 */ /* 0x000fe200000f1400 */
[----:B------:R-:W-:Y:S01]  /*ed60*/  IMAD.MOV.U32 R0, RZ, RZ, RZ ;  /* 0x000000ffff007224 */ /* 0x000fe200078e00ff */
[----:B------:R-:W-:Y:S02]  /*ed70*/  ISETP.NE.AND P0, PT, R23, 0x2, PT ;  /* 0x000000021700780c */ /* 0x000fe40003f05270 */
        /* <DEDUP_REMOVED lines=11> */
.L_x_5573:
[----:B------:R-:W-:Y:S01]  /*ee30*/  IMAD R6, R23, 0x8, R17 ;  /* 0x0000000817067824 */ /* 0x000fe200078e0211 */
[----:B------:R-:W-:Y:S01]  /*ee40*/  SHF.L.U32 R3, R26, 0x1f, RZ ;  /* 0x0000001f1a037819 */ /* 0x000fe200000006ff */
[----:B------:R-:W-:Y:S03]  /*ee50*/  BSSY B1, `(.L_x_5574) ;  /* 0x0000003000017945 */ /* 0x000fe60003800000 */
[----:B------:R-:W0:Y:S02]  /*ee60*/  SYNCS.PHASECHK.TRANS64.TRYWAIT P0, [R6+URZ+0x30840], R3 ;  /* 0x03084003060075a7 */ /* 0x000e24000800017f */
[----:B0-----:R-:W-:Y:S05]  /*ee70*/  @!P0 BRA `(.L_x_5575) ;  /* 0x0000002c00f88947 */ /* 0x001fea0003800000 */
.L_x_5647:
[----:B------:R-:W-:Y:S05]  /*ee80*/  BSYNC B1 ;  /* 0x0000000000017941 */ /* 0x000fea0003800000 */
.L_x_5574:
        /* <DEDUP_REMOVED lines=59> */
[----:B------:R0:W2:Y:S02]  /*f240*/  SHFL.IDX PT, R14, R7, 0x5, 0x181f ;  /* 0x00b81f00070e7f89 */ /* 0x0000a400000e0000 */
[----:B-1----:R-:W-:Y:S02]  /*f250*/  IADD3.X R3, RZ, R35, RZ, P0, !PT ;  /* 0x00000023ff037210 */ /* 0x002fe400007fe4ff */
[----:B------:R0:W1:Y:S04]  /*f260*/  SHFL.IDX PT, R35, R10, 0x5, 0x181f ;  /* 0x00b81f000a237f89 */ /* 0x00006800000e0000 */
[----:B------:R0:W-:Y:S04]  /*f270*/  LDGSTS.E.BYPASS.LTC128B.128 [R8+0x20400], desc[UR36][R2.64], !P3 ;  /* 0x2040000002087fae */ /* 0x0001e8000d901d64 */
[----:B------:R0:W-:Y:S04]  /*f280*/  LDGSTS.E.BYPASS.LTC128B.128 [R8+0x23400], desc[UR36][R2.64+0x80], !P2 ;  /* 0x2340008002087fae */ /* 0x0001e8000d101d64 */
[----:B------:R0:W-:Y:S02]  /*f290*/  LDGSTS.E.BYPASS.LTC128B.128 [R8+0x26400], desc[UR36][R2.64+0x100], !P1 ;  /* 0x2640010002087fae */ /* 0x0001e4000c901d64 */
.L_x_5661:
        /* <DEDUP_REMOVED lines=10> */
.L_x_5577:
        /* <DEDUP_REMOVED lines=10> */
.L_x_5578:
[----:B------:R1:W-:Y:S01]  /*f3e0*/  SYNCS.ARRIVE.TRANS64.A1T0 RZ, [R6+URZ+0x30830], RZ ;  /* 0x030830ff06ff79a7 */ /* 0x0003e2000810003f */
[----:B------:R-:W-:Y:S05]  /*f3f0*/  @!P2 BRA `(.L_x_5579) ;  /* 0x000000000004a947 */ /* 0x000fea0003800000 */
[----:B------:R-:W-:Y:S01]  /*f400*/  BPT.TRAP 0x1 ;  /* 0x000000040000795c */ /* 0x000fe20000300000 */
.L_x_5579:
[----:B0-----:R-:W-:Y:S01]  /*f410*/  SHF.L.U32 R3, R20, 0x1f, RZ ;  /* 0x0000001f14037819 */ /* 0x001fe200000006ff */
[----:B-1----:R-:W-:Y:S01]  /*f420*/  IMAD R6, R9, 0x8, R17 ;  /* 0x0000000809067824 */ /* 0x002fe200078e0211 */
[----:B------:R-:W-:Y:S03]  /*f430*/  BSSY B1, `(.L_x_5580) ;  /* 0x0000003000017945 */ /* 0x000fe60003800000 */
[----:B------:R-:W0:Y:S02]  /*f440*/  SYNCS.PHASECHK.TRANS64.TRYWAIT P0, [R6+URZ+0x30860], R3 ;  /* 0x03086003060075a7 */ /* 0x000e24000800017f */
[----:B0-----:R-:W-:Y:S05]  /*f450*/  @!P0 BRA `(.L_x_5581) ;  /* 0x00000030004c8947 */ /* 0x001fea0003800000 */
.L_x_5662:
[----:B------:R-:W-:Y:S05]  /*f460*/  BSYNC B1 ;  /* 0x0000000000017941 */ /* 0x000fea0003800000 */
.L_x_5580:
[----:B------:R-:W-:Y:S01]  /*f470*/  IMAD.MOV.U32 R2, RZ, RZ, -0x60 ;  /* 0xffffffa0ff027424 */ /* 0x000fe200078e00ff */
[----:B------:R-:W-:Y:S01]  /*f480*/  UMOV UR4, 0xffffffff ;  /* 0xffffffff00047882 */ /* 0x000fe20000000000 */
[C---:B------:R-:W-:Y:S01]  /*f490*/  LOP3.LUT P3, RZ, R16.reuse, 0x20, RZ, 0xc0, !PT ;  /* 0x0000002010ff7812 */ /* 0x040fe2000786c0ff */
[----:B------:R-:W-:Y:S01]  /*f4a0*/  IMAD R7, R9, 0x4800, R30 ;  /* 0x0000480009077824 */ /* 0x000fe200078e021e */
[C---:B------:R-:W-:Y:S01]  /*f4b0*/  LOP3.LUT P2, RZ, R16.reuse, 0x10, RZ, 0xc0, !PT ;  /* 0x0000001010ff7812 */ /* 0x040fe2000784c0ff */
[----:B0-----:R-:W-:Y:S01]  /*f4c0*/  IMAD R3, R27, R2, UR38 ;  /* 0x000000261b037e24 */ /* 0x001fe2000f8e0202 */
[----:B------:R-:W-:-:S04]  /*f4d0*/  LOP3.LUT P1, RZ, R16, 0x8, RZ, 0xc0, !PT ;  /* 0x0000000810ff7812 */ /* 0x000fc8000782c0ff */
[----:B------:R-:W-:Y:S01]  /*f4e0*/  IADD3 R8, -R36, R3, RZ ;  /* 0x0000000324087210 */ /* 0x000fe20007ffe1ff */
[----:B------:R-:W-:Y:S08]  /*f4f0*/  BRA.DIV UR4, `(.L_x_5582) ;  /* 0x0000003204387947 */ /* 0x000ff0000b800000 */
        /* <DEDUP_REMOVED lines=44> */
[----:B------:R-:W0:Y:S04]  /*f7c0*/  SHFL.IDX PT, R19, R19, 0x5, 0x181f ;  /* 0x00b81f0013137f89 */ /* 0x000e2800000e0000 */
[----:B------:R2:W3:Y:S01]  /*f7d0*/  SHFL.IDX PT, R14, R18, 0x5, 0x181f ;  /* 0x00b81f00120e7f89 */ /* 0x0004e200000e0000 */
[----:B-1----:R-:W-:Y:S01]  /*f7e0*/  IMAD.X R3, RZ, RZ, R3, P0 ;  /* 0x000000ffff037224 */ /* 0x002fe200000e0603 */
[----:B------:R-:W-:-:S13]  /*f7f0*/  ISETP.LT.OR P0, PT, R8, 0x41, P3 ;  /* 0x000000410800780c */ /* 0x000fda0001f01670 */
[----:B------:R2:W-:Y:S01]  /*f800*/  LDGSTS.E.BYPASS.LTC128B.128 [R7+0x2400], desc[UR36][R2.64], !P0 ;  /* 0x0240000002077fae */ /* 0x0005e2000c101d64 */
[----:B------:R-:W-:-:S13]  /*f810*/  ISETP.LT.OR P0, PT, R8, 0x41, P2 ;  /* 0x000000410800780c */ /* 0x000fda0001701670 */
[----:B------:R2:W-:Y:S01]  /*f820*/  LDGSTS.E.BYPASS.LTC128B.128 [R7+0x5400], desc[UR36][R2.64+0x80], !P0 ;  /* 0x0540008002077fae */ /* 0x0005e2000c101d64 */
[----:B------:R-:W-:-:S13]  /*f830*/  ISETP.LT.OR P0, PT, R8, 0x41, P1 ;  /* 0x000000410800780c */ /* 0x000fda0000f01670 */
[----:B0--3--:R2:W-:Y:S02]  /*f840*/  LDGSTS.E.BYPASS.LTC128B.128 [R7+0x8400], desc[UR36][R2.64+0x100], !P0 ;  /* 0x0840010002077fae */ /* 0x0095e4000c101d64 */
.L_x_5676:
[----:B0-2---:R-:W-:Y:S01]  /*f850*/  IADD3 R2, P0, R14, R4, RZ ;  /* 0x000000040e027210 */ /* 0x005fe20007f1e0ff */
        /* <DEDUP_REMOVED lines=29> */
[----:B------:R-:W-:-:S13]  /*fa30*/  PLOP3.LUT P0, PT, PT, PT, PT, 0x80, 0x0 ;  /* 0x000000000000781c */ /* 0x000fda0003f0f070 */
.L_x_5583:
        /* <DEDUP_REMOVED lines=10> */
.L_x_5584:
[C---:B------:R-:W-:Y:S01]  /*fae0*/  ISETP.GT.AND P0, PT, R24.reuse, RZ, PT ;  /* 0x000000ff1800720c */ /* 0x040fe20003f04270 */
[----:B------:R1:W-:Y:S01]  /*faf0*/  SYNCS.ARRIVE.TRANS64.A1T0 RZ, [R6+URZ+0x30850], RZ ;  /* 0x030850ff06ff79a7 */ /* 0x0003e2000810003f */
[----:B------:R-:W-:Y:S01]  /*fb00*/  VIADD R8, R24, 0xffffffff ;  /* 0xffffffff18087836 */ /* 0x000fe20000000000 */
[----:B------:R-:W-:Y:S01]  /*fb10*/  MOV R20, R26 ;  /* 0x0000001a00147202 */ /* 0x000fe20000000f00 */
[----:B------:R-:W-:Y:S02]  /*fb20*/  IMAD.MOV.U32 R9, RZ, RZ, R23 ;  /* 0x000000ffff097224 */ /* 0x000fe400078e0017 */
[----:B------:R-:W-:-:S07]  /*fb30*/  IMAD.MOV.U32 R27, RZ, RZ, R24 ;  /* 0x000000ffff1b7224 */ /* 0x000fce00078e0018 */
[----:B-1----:R-:W-:Y:S05]  /*fb40*/  @P0 BRA `(.L_x_5585) ;  /* 0xfffffff000200947 */ /* 0x002fea000383ffff */
[----:B------:R-:W-:Y:S05]  /*fb50*/  BSYNC B0 ;  /* 0x0000000000007941 */ /* 0x000fea0003800000 */
.L_x_5572:
        /* <DEDUP_REMOVED lines=17> */
.L_x_5587:
[----:B------:R-:W-:Y:S05]  /*fc70*/  BSYNC B0 ;  /* 0x0000000000007941 */ /* 0x000fea0003800000 */
.L_x_5586:
[----:B------:R-:W-:-:S13]  /*fc80*/  LOP3.LUT P0, RZ, R16, 0x80, RZ, 0xc0, !PT ;  /* 0x0000008010ff7812 */ /* 0x000fda000780c0ff */
[----:B------:R-:W-:Y:S05]  /*fc90*/  @!P0 BRA `(.L_x_5588) ;  /* 0x0000000000048947 */ /* 0x000fea0003800000 */
[----:B------:R-:W-:Y:S01]  /*fca0*/  BPT.TRAP 0x1 ;  /* 0x000000040000795c */ /* 0x000fe20000300000 */
.L_x_5588:
[----:B------:R-:W-:Y:S01]  /*fcb0*/  LEA R4, R23, R17, 0x3 ;  /* 0x0000001117047211 */ /* 0x000fe200078e18ff */
[----:B------:R-:W-:Y:S01]  /*fcc0*/  IMAD.MOV.U32 R5, RZ, RZ, -0x60 ;  /* 0xffffffa0ff057424 */ /* 0x000fe200078e00ff */
[----:B------:R-:W-:Y:S01]  /*fcd0*/  SHF.L.U32 R3, R26, 0x1f, RZ ;  /* 0x0000001f1a037819 */ /* 0x000fe200000006ff */
[----:B------:R-:W-:Y:S02]  /*fce0*/  BSSY B0, `(.L_x_5589) ;  /* 0x0000004000007945 */ /* 0x000fe40003800000 */
[----:B------:R-:W-:Y:S01]  /*fcf0*/  IMAD R5, R24, R5, UR38 ;  /* 0x0000002618057e24 */ /* 0x000fe2000f8e0205 */
[----:B------:R-:W0:Y:S02]  /*fd00*/  SYNCS.PHASECHK.TRANS64.TRYWAIT P0, [R4+URZ+0x30860], R3 ;  /* 0x03086003040075a7 */ /* 0x000e24000800017f */
[----:B0-----:R-:W-:Y:S05]  /*fd10*/  @!P0 BRA `(.L_x_5590) ;  /* 0x00000030002c8947 */ /* 0x001fea0003800000 */
.L_x_5677:
[----:B------:R-:W-:Y:S05]  /*fd20*/  BSYNC B0 ;  /* 0x0000000000007941 */ /* 0x000fea0003800000 */
.L_x_5589:
        /* <DEDUP_REMOVED lines=14> */
[----:B------:R-:W-:Y:S02]  /*fe10*/  ISETP.LT.OR P0, PT, R5, 0x1, P4 ;  /* 0x000000010500780c */ /* 0x000fe40002701670 */
[----:B------:R-:W-:-:S11]  /*fe20*/  LEA R0, R8, R17, 0x1 ;  /* 0x0000001108007211 */ /* 0x000fd600078e08ff */
        /* <DEDUP_REMOVED lines=36> */
[----:B------:R0:W2:Y:S02]  /*10070*/  SHFL.IDX PT, R14, R18, 0x5, 0x181f ;  /* 0x00b81f00120e7f89 */ /* 0x0000a400000e0000 */
[----:B-1----:R-:W-:Y:S02]  /*10080*/  IADD3.X R3, RZ, R7, RZ, P0, !PT ;  /* 0x00000007ff037210 */ /* 0x002fe400007fe4ff */
[----:B------:R-:W-:Y:S01]  /*10090*/  ISETP.LT.OR P0, PT, R5, 0x41, P4 ;  /* 0x000000410500780c */ /* 0x000fe20002701670 */
[----:B------:R0:W1:-:S12]  /*100a0*/  SHFL.IDX PT, R7, R19, 0x5, 0x181f ;  /* 0x00b81f0013077f89 */ /* 0x00005800000e0000 */
[----:B------:R0:W-:Y:S01]  /*100b0*/  LDGSTS.E.BYPASS.LTC128B.128 [R0+0x2400], desc[UR36][R2.64], !P0 ;  /* 0x0240000002007fae */ /* 0x0001e2000c101d64 */
[----:B------:R-:W-:-:S13]  /*100c0*/  ISETP.LT.OR P0, PT, R5, 0x41, P3 ;  /* 0x000000410500780c */ /* 0x000fda0001f01670 */
[----:B------:R0:W-:Y:S01]  /*100d0*/  LDGSTS.E.BYPASS.LTC128B.128 [R0+0x5400], desc[UR36][R2.64+0x80], !P0 ;  /* 0x0540008002007fae */ /* 0x0001e2000c101d64 */
[----:B------:R-:W-:-:S13]  /*100e0*/  ISETP.LT.OR P0, PT, R5, 0x41, P1 ;  /* 0x000000410500780c */ /* 0x000fda0000f01670 */
[----:B-12---:R0:W-:Y:S02]  /*100f0*/  LDGSTS.E.BYPASS.LTC128B.128 [R0+0x8400], desc[UR36][R2.64+0x100], !P0 ;  /* 0x0840010002007fae */ /* 0x0061e4000c101d64 */
.L_x_5691:
        /* <DEDUP_REMOVED lines=13> */
.L_x_5592:
        /* <DEDUP_REMOVED lines=10> */
.L_x_5593:
[----:B------:R1:W-:Y:S01]  /*10270*/  SYNCS.ARRIVE.TRANS64.A1T0 RZ, [R4+URZ+0x30850], RZ ;  /* 0x030850ff04ff79a7 */ /* 0x0003e2000810003f */
[----:B------:R-:W-:-:S05]  /*10280*/  VIADD R23, R23, 0x1 ;  /* 0x0000000117177836 */ /* 0x000fca0000000000 */
[----:B------:R-:W-:-:S04]  /*10290*/  ISETP.NE.AND P0, PT, R23, 0x2, PT ;  /* 0x000000021700780c */ /* 0x000fc80003f05270 */
[----:B0-----:R-:W-:Y:S02]  /*102a0*/  SEL R3, RZ, 0x1, P0 ;  /* 0x00000001ff037807 */ /* 0x001fe40000000000 */
[----:B------:R-:W-:Y:S02]  /*102b0*/  SEL R23, R23, RZ, P0 ;  /* 0x000000ff17177207 */ /* 0x000fe40000000000 */
[----:B-1----:R-:W-:-:S07]  /*102c0*/  LOP3.LUT R26, R26, R3, RZ, 0x3c, !PT ;  /* 0x000000031a1a7212 */ /* 0x002fce00078e3cff */
.L_x_5553:
[----:B------:R-:W-:Y:S05]  /*102d0*/  BSYNC B7 ;  /* 0x0000000000077941 */ /* 0x000fea0003800000 */
.L_x_5551:
        /* <DEDUP_REMOVED lines=11> */
.L_x_5594:
[----:B------:R-:W-:-:S03]  /*10390*/  UMOV UR4, 0xffffffff ;  /* 0xffffffff00047882 */ /* 0x000fc60000000000 */
[----:B------:R-:W-:Y:S05]  /*103a0*/  BRA.DIV UR4, `(.L_x_5596) ;  /* 0x0000003204cc7947 */ /* 0x000fea000b800000 */
[----:B------:R0:W1:Y:S02]  /*103b0*/  SHFL.IDX PT, R14, R34, RZ, 0x1f ;  /* 0x00001fff220e7589 */ /* 0x00006400000e0000 */
.L_x_5694:
[----:B------:R-:W2:Y:S01]  /*103c0*/  @!P2 S2R R3, SR_CgaCtaId ;  /* 0x000000000003a919 */ /* 0x000ea20000008800 */
[----:B------:R-:W-:Y:S05]  /*103d0*/  WARPSYNC.ALL ;  /* 0x0000000000007948 */ /* 0x000fea0003800000 */
[----:B------:R-:W-:Y:S01]  /*103e0*/  BAR.SYNC.DEFER_BLOCKING 0x4, 0x180 ;  /* 0x0106000000007b1d */ /* 0x000fe20000010000 */
[----:B------:R-:W-:-:S04]  /*103f0*/  @!P2 MOV R0, 0x400 ;  /* 0x000004000000a802 */ /* 0x000fc80000000f00 */
[----:B--2---:R-:W-:-:S05]  /*10400*/  @!P2 LEA R17, R3, R0, 0x18 ;  /* 0x000000000311a211 */ /* 0x004fca00078ec0ff */
[----:B------:R0:W-:Y:S02]  /*10410*/  @!P2 STS [R17+0x308d0], R34 ;  /* 0x0308d0221100a388 */ /* 0x0001e40000000800 */
[----:B01----:R-:W-:Y:S01]  /*10420*/  MOV R34, R14 ;  /* 0x0000000e00227202 */ /* 0x003fe20000000f00 */
[----:B------:R-:W-:Y:S06]  /*10430*/  BAR.ARV 0x5, 0x180 ;  /* 0x0146000000007b1d */ /* 0x000fec0000002000 */
.L_x_5595:
[----:B------:R-:W-:Y:S02]  /*10440*/  ULDC UR4, c[0x0][0xc38] ;  /* 0x00030e0000047ab9 */ /* 0x000fe40000000800 */
[----:B-1----:R-:W-:-:S13]  /*10450*/  ISETP.GE.AND P0, PT, R34, UR4, PT ;  /* 0x0000000422007c0c */ /* 0x002fda000bf06270 */
[----:B------:R-:W-:Y:S05]  /*10460*/  @!P0 BRA `(.L_x_5597) ;  /* 0xffffffc400948947 */ /* 0x000fea000383ffff */
.L_x_5548:
        /* <DEDUP_REMOVED lines=12> */
.L_x_5695:
[----:B------:R-:W-:Y:S05]  /*10530*/  BSYNC B0 ;  /* 0x0000000000007941 */ /* 0x000fea0003800000 */
.L_x_5598:
[----:B------:R-:W-:-:S03]  /*10540*/  UMOV UR4, 0xffffffff ;  /* 0xffffffff00047882 */ /* 0x000fc60000000000 */
[----:B------:R-:W-:Y:S05]  /*10550*/  BRA.DIV UR4, `(.L_x_5600) ;  /* 0x00000032049c7947 */ /* 0x000fea000b800000 */
[----:B-1----:R-:W1:Y:S02]  /*10560*/  S2R R0, SR_TID.X ;  /* 0x0000000000007919 */ /* 0x002e640000002100 */
[----:B-1----:R-:W-:-:S04]  /*10570*/  SHF.R.U32.HI R0, RZ, 0x5, R0 ;  /* 0x00000005ff007819 */ /* 0x002fc80000011600 */
[----:B------:R-:W-:-:S05]  /*10580*/  LOP3.LUT R0, R0, 0x3, RZ, 0xc0, !PT ;  /* 0x0000000300007812 */ /* 0x000fca00078ec0ff */
[----:B------:R1:W2:Y:S02]  /*10590*/  SHFL.IDX PT, R14, R0, RZ, 0x1f ;  /* 0x00001fff000e7589 */ /* 0x0002a400000e0000 */
.L_x_5698:
[----:B--2---:R-:W-:Y:S01]  /*105a0*/  ISETP.NE.AND P0, PT, R14, RZ, PT ;  /* 0x000000ff0e00720c */ /* 0x004fe20003f05270 */
[----:B------:R-:W-:-:S12]  /*105b0*/  BSSY B0, `(.L_x_5601) ;  /* 0x0000026000007945 */ /* 0x000fd80003800000 */
[----:B------:R-:W-:Y:S05]  /*105c0*/  @P0 BRA `(.L_x_5602) ;  /* 0x0000000000900947 */ /* 0x000fea0003800000 */
[----:B------:R-:W-:-:S03]  /*105d0*/  UMOV UR4, 0xffffffff ;  /* 0xffffffff00047882 */ /* 0x000fc60000000000 */
[----:B------:R-:W-:Y:S05]  /*105e0*/  BRA.DIV UR4, `(.L_x_5603) ;  /* 0x0000003204ac7947 */ /* 0x000fea000b800000 */
[----:B------:R-:W-:-:S13]  /*105f0*/  ELECT P6, URZ, PT ;  /* 0x00000000003f782f */ /* 0x000fda00038c0000 */
.L_x_5701:
        /* <DEDUP_REMOVED lines=8> */
.L_x_5604:
[C---:B------:R-:W-:Y:S01]  /*10680*/  LEA R5, R23.reuse, R4, 0x3 ;  /* 0x0000000417057211 */ /* 0x040fe200078e18ff */
[----:B------:R-:W-:Y:S01]  /*10690*/  VIADD R23, R23, 0x1 ;  /* 0x0000000117177836 */ /* 0x000fe20000000000 */
[----:B------:R-:W-:-:S04]  /*106a0*/  SHF.L.U32 R0, R26, 0x1f, RZ ;  /* 0x0000001f1a007819 */ /* 0x000fc800000006ff */
[----:B------:R-:W1:Y:S01]  /*106b0*/  SYNCS.PHASECHK.TRANS64.TRYWAIT P1, [R5+URZ+0x30840], R0 ;  /* 0x03084000050075a7 */ /* 0x000e62000802017f */
[----:B------:R-:W-:-:S04]  /*106c0*/  ISETP.NE.AND P2, PT, R23, 0x2, PT ;  /* 0x000000021700780c */ /* 0x000fc80003f45270 */
[----:B------:R-:W-:Y:S01]  /*106d0*/  SEL R3, RZ, 0x1, P2 ;  /* 0x00000001ff037807 */ /* 0x000fe20001000000 */
[----:B-1----:R-:W-:Y:S08]  /*106e0*/  @!P1 BRA `(.L_x_5605) ;  /* 0x00000030008c9947 */ /* 0x002ff00003800000 */
.L_x_5702:
[----:B------:R-:W-:Y:S02]  /*106f0*/  SEL R23, R23, RZ, P2 ;  /* 0x000000ff17177207 */ /* 0x000fe40001000000 */
[----:B------:R-:W-:Y:S01]  /*10700*/  LOP3.LUT R2, R26, R3, RZ, 0x3c, !PT ;  /* 0x000000031a027212 */ /* 0x000fe200078e3cff */
[----:B------:R-:W-:Y:S06]  /*10710*/  @!P0 BRA `(.L_x_5606) ;  /* 0x0000000000048947 */ /* 0x000fec0003800000 */
[----:B------:R-:W-:Y:S01]  /*10720*/  BPT.TRAP 0x1 ;  /* 0x000000040000795c */ /* 0x000fe20000300000 */
.L_x_5606:
[----:B------:R-:W-:Y:S01]  /*10730*/  IMAD R23, R23, 0x8, R4 ;  /* 0x0000000817177824 */ /* 0x000fe200078e0204 */
[----:B------:R-:W-:-:S04]  /*10740*/  SHF.L.U32 R2, R2, 0x1f, RZ ;  /* 0x0000001f02027819 */ /* 0x000fc800000006ff */
[----:B------:R-:W2:Y:S02]  /*10750*/  SYNCS.PHASECHK.TRANS64.TRYWAIT P1, [R23+URZ+0x30840], R2 ;  /* 0x03084002170075a7 */ /* 0x000ea4000802017f */
[----:B--2---:R-:W-:Y:S05]  /*10760*/  @!P1 BRA `(.L_x_5607) ;  /* 0x0000003000809947 */ /* 0x004fea0003800000 */
.L_x_5703:
[----:B------:R-:W-:Y:S05]  /*10770*/  @!P0 BRA `(.L_x_5608) ;  /* 0x0000000000048947 */ /* 0x000fea0003800000 */
[----:B------:R-:W-:Y:S01]  /*10780*/  BPT.TRAP 0x1 ;  /* 0x000000040000795c */ /* 0x000fe20000300000 */
.L_x_5608:
[----:B------:R-:W3:Y:S02]  /*10790*/  SYNCS.PHASECHK.TRANS64.TRYWAIT P1, [R5+URZ+0x30860], R0 ;  /* 0x03086000050075a7 */ /* 0x000ee4000802017f */
[----:B---3--:R-:W-:Y:S05]  /*107a0*/  @!P1 BRA `(.L_x_5609) ;  /* 0x0000003000849947 */ /* 0x008fea0003800000 */
.L_x_5704:
[----:B------:R-:W-:Y:S05]  /*107b0*/  @!P0 BRA `(.L_x_5610) ;  /* 0x0000000000048947 */ /* 0x000fea0003800000 */
[----:B------:R-:W-:Y:S01]  /*107c0*/  BPT.TRAP 0x1 ;  /* 0x000000040000795c */ /* 0x000fe20000300000 */
.L_x_5610:
[----:B----4-:R4:W0:Y:S02]  /*107d0*/  SYNCS.PHASECHK.TRANS64.TRYWAIT P0, [R23+URZ+0x30860], R2 ;  /* 0x03086002170075a7 */ /* 0x010824000800017f */
[----:B0-----:R-:W-:Y:S05]  /*107e0*/  @!P0 NANOSLEEP.SYNCS 0x989680 ;  /* 0x009896800000895d */ /* 0x001fea0003900000 */
[----:B------:R-:W0:Y:S02]  /*107f0*/  @!P0 SYNCS.PHASECHK.TRANS64 P0, [R23+URZ+0x30860], R2 ;  /* 0x03086002170085a7 */ /* 0x000e24000800007f */
[----:B0-----:R-:W-:Y:S05]  /*10800*/  @!P0 BRA `(.L_x_5610) ;  /* 0xfffffffc00f08947 */ /* 0x001fea000383ffff */
.L_x_5602:
[----:B------:R-:W-:Y:S05]  /*10810*/  BSYNC B0 ;  /* 0x0000000000007941 */ /* 0x000fea0003800000 */
.L_x_5601:
[----:B------:R-:W-:Y:S05]  /*10820*/  EXIT ;  /* 0x000000000000794d */ /* 0x000fea0003800000 */
.L_x_5495:
[----:B0-----:R-:W-:-:S04]  /*10830*/  IMAD.U32 R3, RZ, RZ, UR40 ;  /* 0x00000028ff037e24 */ /* 0x001fc8000f8e00ff */
[----:B------:R0:W1:Y:S03]  /*10840*/  SYNCS.PHASECHK.TRANS64.TRYWAIT P1, [R3+URZ+0x30800], R0 ;  /* 0x03080000030075a7 */ /* 0x000066000802017f */
[----:B-1----:R-:W-:Y:S05]  /*10850*/  @!P1 NANOSLEEP.SYNCS 0x989680 ;  /* 0x009896800000995d */ /* 0x002fea0003900000 */
[----:B------:R-:W1:Y:S02]  /*10860*/  @!P1 SYNCS.PHASECHK.TRANS64 P1, [R3+URZ+0x30800], R0 ;  /* 0x03080000030095a7 */ /* 0x000e64000802007f */
[----:B-1----:R-:W-:Y:S05]  /*10870*/  @!P1 BRA `(.L_x_5495) ;  /* 0xfffffffc00ec9947 */ /* 0x002fea000383ffff */
[----:B------:R-:W-:Y:S05]  /*10880*/  BRA `(.L_x_5611) ;  /* 0xffffff0c00d07947 */ /* 0x000fea000383ffff */
.L_x_5499:
[----:B-1----:R1:W2:Y:S02]  /*10890*/  SYNCS.PHASECHK.TRANS64.TRYWAIT P1, [R0+URZ+0x30830], R3 ;  /* 0x03083003000075a7 */ /* 0x0022a4000802017f */
[----:B--2---:R-:W-:Y:S05]  /*108a0*/  @!P1 NANOSLEEP.SYNCS 0x989680 ;  /* 0x009896800000995d */ /* 0x004fea0003900000 */
[----:B------:R-:W2:Y:S02]  /*108b0*/  @!P1 SYNCS.PHASECHK.TRANS64 P1, [R0+URZ+0x30830], R3 ;  /* 0x03083003000095a7 */ /* 0x000ea4000802007f */
[----:B--2---:R-:W-:Y:S05]  /*108c0*/  @!P1 BRA `(.L_x_5499) ;  /* 0xfffffffc00f09947 */ /* 0x004fea000383ffff */
[----:B------:R-:W-:Y:S05]  /*108d0*/  BRA `(.L_x_5498) ;  /* 0xffffff0c00ec7947 */ /* 0x000fea000383ffff */
.L_x_5505:
[----:B-1----:R-:W-:-:S04]  /*108e0*/  MOV R12, UR8 ;  /* 0x00000008000c7c02 */ /* 0x002fc80008000f00 */
[----:B------:R1:W2:Y:S03]  /*108f0*/  SYNCS.PHASECHK.TRANS64.TRYWAIT P1, [R12+URZ+0x30830], R11 ;  /* 0x0308300b0c0075a7 */ /* 0x0002a6000802017f */
[----:B--2---:R-:W-:Y:S05]  /*10900*/  @!P1 NANOSLEEP.SYNCS 0x989680 ;  /* 0x009896800000995d */ /* 0x004fea0003900000 */
[----:B------:R-:W2:Y:S02]  /*10910*/  @!P1 SYNCS.PHASECHK.TRANS64 P1, [R12+URZ+0x30830], R11 ;  /* 0x0308300b0c0095a7 */ /* 0x000ea4000802007f */
[----:B--2---:R-:W-:Y:S05]  /*10920*/  @!P1 BRA `(.L_x_5505) ;  /* 0xfffffffc00ec9947 */ /* 0x004fea000383ffff */
[----:B------:R-:W-:Y:S05]  /*10930*/  BRA `(.L_x_5504) ;  /* 0xffffff3400f07947 */ /* 0x000fea000383ffff */
.L_x_5509:
[----:B01----:R-:W-:-:S04]  /*10940*/  IMAD.U32 R11, RZ, RZ, UR9 ;  /* 0x00000009ff0b7e24 */ /* 0x003fc8000f8e00ff */
[----:B------:R0:W1:Y:S03]  /*10950*/  SYNCS.PHASECHK.TRANS64.TRYWAIT P1, [R11+URZ+0x30850], R0 ;  /* 0x030850000b0075a7 */ /* 0x000066000802017f */
[----:B-1----:R-:W-:Y:S05]  /*10960*/  @!P1 NANOSLEEP.SYNCS 0x989680 ;  /* 0x009896800000995d */ /* 0x002fea0003900000 */
[----:B------:R-:W1:Y:S02]  /*10970*/  @!P1 SYNCS.PHASECHK.TRANS64 P1, [R11+URZ+0x30850], R0 ;  /* 0x030850000b0095a7 */ /* 0x000e64000802007f */
[----:B-1----:R-:W-:Y:S05]  /*10980*/  @!P1 BRA `(.L_x_5509) ;  /* 0xfffffffc00ec9947 */ /* 0x002fea000383ffff */
[----:B------:R-:W-:Y:S05]  /*10990*/  BRA `(.L_x_5508) ;  /* 0xffffff4000b87947 */ /* 0x000fea000383ffff */
.L_x_5517:
[----:B-1----:R-:W-:-:S04]  /*109a0*/  IMAD.U32 R12, RZ, RZ, UR8 ;  /* 0x00000008ff0c7e24 */ /* 0x002fc8000f8e00ff */
[----:B------:R1:W2:Y:S03]  /*109b0*/  SYNCS.PHASECHK.TRANS64.TRYWAIT P1, [R12+URZ+0x30830], R11 ;  /* 0x0308300b0c0075a7 */ /* 0x0002a6000802017f */
[----:B--2---:R-:W-:Y:S05]  /*109c0*/  @!P1 NANOSLEEP.SYNCS 0x989680 ;  /* 0x009896800000995d */ /* 0x004fea0003900000 */
[----:B------:R-:W2:Y:S02]  /*109d0*/  @!P1 SYNCS.PHASECHK.TRANS64 P1, [R12+URZ+0x30830], R11 ;  /* 0x0308300b0c0095a7 */ /* 0x000ea4000802007f */
[----:B--2---:R-:W-:Y:S05]  /*109e0*/  @!P1 BRA `(.L_x_5517) ;  /* 0xfffffffc00ec9947 */ /* 0x004fea000383ffff */
[----:B------:R-:W-:Y:S05]  /*109f0*/  BRA `(.L_x_5516) ;  /* 0xffffff6000e07947 */ /* 0x000fea000383ffff */
.L_x_5521:
[----:B01----:R-:W-:-:S04]  /*10a00*/  IMAD.U32 R11, RZ, RZ, UR8 ;  /* 0x00000008ff0b7e24 */ /* 0x003fc8000f8e00ff */
[----:B------:R0:W1:Y:S03]  /*10a10*/  SYNCS.PHASECHK.TRANS64.TRYWAIT P1, [R11+URZ+0x30850], R0 ;  /* 0x030850000b0075a7 */ /* 0x000066000802017f */
[----:B-1----:R-:W-:Y:S05]  /*10a20*/  @!P1 NANOSLEEP.SYNCS 0x989680 ;  /* 0x009896800000995d */ /* 0x002fea0003900000 */
[----:B------:R-:W1:Y:S02]  /*10a30*/  @!P1 SYNCS.PHASECHK.TRANS64 P1, [R11+URZ+0x30850], R0 ;  /* 0x030850000b0095a7 */ /* 0x000e64000802007f */
[----:B-1----:R-:W-:Y:S05]  /*10a40*/  @!P1 BRA `(.L_x_5521) ;  /* 0xfffffffc00ec9947 */ /* 0x002fea000383ffff */
[----:B------:R-:W-:Y:S05]  /*10a50*/  BRA `(.L_x_5520) ;  /* 0xffffff6c00a87947 */ /* 0x000fea000383ffff */
.L_x_5528:
[----:B-1----:R-:W-:-:S04]  /*10a60*/  MOV R5, UR5 ;  /* 0x0000000500057c02 */ /* 0x002fc80008000f00 */
[----:B------:R1:W2:Y:S03]  /*10a70*/  SYNCS.PHASECHK.TRANS64.TRYWAIT P1, [R5+URZ+0x30850], R0 ;  /* 0x03085000050075a7 */ /* 0x0002a6000802017f */
[----:B--2---:R-:W-:Y:S05]  /*10a80*/  @!P1 NANOSLEEP.SYNCS 0x989680 ;  /* 0x009896800000995d */ /* 0x004fea0003900000 */
[----:B------:R-:W2:Y:S02]  /*10a90*/  @!P1 SYNCS.PHASECHK.TRANS64 P1, [R5+URZ+0x30850], R0 ;  /* 0x03085000050095a7 */ /* 0x000ea4000802007f */
[----:B--2---:R-:W-:Y:S05]  /*10aa0*/  @!P1 BRA `(.L_x_5528) ;  /* 0xfffffffc00ec9947 */ /* 0x004fea000383ffff */
[----:B------:R-:W-:Y:S05]  /*10ab0*/  BRA `(.L_x_5527) ;  /* 0xffffff8c00407947 */ /* 0x000fea000383ffff */
.L_x_5559:
[----:B------:R-:W2:Y:S01]  /*10ac0*/  S2R R18, SR_TID.X ;  /* 0x0000000000127919 */ /* 0x000ea20000002100 */
[----:B------:R-:W-:Y:S01]  /*10ad0*/  IMAD.MOV.U32 R12, RZ, RZ, RZ ;  /* 0x000000ffff0c7224 */ /* 0x000fe200078e00ff */
[----:B------:R-:W-:Y:S01]  /*10ae0*/  MOV R15, 0xffffffff ;  /* 0xffffffff000f7802 */ /* 0x000fe20000000f00 */
[----:B------:R-:W-:Y:S01]  /*10af0*/  IMAD.MOV.U32 R11, RZ, RZ, 0x1f ;  /* 0x0000001fff0b7424 */ /* 0x000fe200078e00ff */
[----:B--2---:R-:W-:-:S04]  /*10b00*/  SHF.R.U32.HI R18, RZ, 0x5, R18 ;  /* 0x00000005ff127819 */ /* 0x004fc80000011612 */
[----:B------:R-:W-:-:S05]  /*10b10*/  LOP3.LUT R18, R18, 0x3, RZ, 0xc0, !PT ;  /* 0x0000000312127812 */ /* 0x000fca00078ec0ff */
[----:B------:R-:W-:-:S07]  /*10b20*/  IMAD.MOV.U32 R13, RZ, RZ, R18 ;  /* 0x000000ffff0d7224 */ /* 0x000fce00078e0012 */
[----:B01---5:R-:W-:Y:S05]  /*10b30*/  WARPSYNC.COLLECTIVE R15, `(.L_x_5612) ;  /* 0x000000000f087348 */ /* 0x023fea0003c00000 */
[----:B------:R2:W3:Y:S02]  /*10b40*/  SHFL.IDX P6, R14, R13, R12, R11 ;  /* 0x0000000c0d0e7389 */ /* 0x0004e400000c000b */
[----:B0123-5:R-:W-:Y:S01]  /*10b50*/  ENDCOLLECTIVE ;  /* 0x000000000000791b */ /* 0x02ffe20003800000 */
.L_x_5612:
[----:B------:R-:W-:Y:S05]  /*10b60*/  BRA `(.L_x_5613) ;  /* 0xffffffc800507947 */ /* 0x000fea000383ffff */
.L_x_5562:
[----:B0-----:R0:W1:Y:S02]  /*10b70*/  SYNCS.PHASECHK.TRANS64.TRYWAIT P0, [R0+URZ+0x30840], R3 ;  /* 0x03084003000075a7 */ /* 0x001064000800017f */
[----:B-1----:R-:W-:Y:S05]  /*10b80*/  @!P0 NANOSLEEP.SYNCS 0x989680 ;  /* 0x009896800000895d */ /* 0x002fea0003900000 */
[----:B------:R-:W1:Y:S02]  /*10b90*/  @!P0 SYNCS.PHASECHK.TRANS64 P0, [R0+URZ+0x30840], R3 ;  /* 0x03084003000085a7 */ /* 0x000e64000800007f */
[----:B-1----:R-:W-:Y:S05]  /*10ba0*/  @!P0 BRA `(.L_x_5562) ;  /* 0xfffffffc00f08947 */ /* 0x002fea000383ffff */
[----:B------:R-:W-:Y:S05]  /*10bb0*/  BRA `(.L_x_5614) ;  /* 0xffffffcc00547947 */ /* 0x000fea000383ffff */
.L_x_5563:
        /* <DEDUP_REMOVED lines=8> */
.L_x_5616:
[----:B------:R-:W-:Y:S05]  /*10c40*/  BSYNC B0 ;  /* 0x0000000000007941 */ /* 0x000fea0003800000 */
.L_x_5615:
        /* <DEDUP_REMOVED lines=9> */
.L_x_5617:
        /* <DEDUP_REMOVED lines=8> */
.L_x_5618:
        /* <DEDUP_REMOVED lines=12> */
.L_x_5619:
        /* <DEDUP_REMOVED lines=8> */
.L_x_5620:
[----:B------:R-:W-:-:S05]  /*10ea0*/  @P0 IMAD.X R21, RZ, RZ, R8, P1 ;  /* 0x000000ffff150224 */ /* 0x000fca00008e0608 */
[----:B------:R-:W-:-:S05]  /*10eb0*/  @P0 MOV R3, R21 ;  /* 0x0000001500030202 */ /* 0x000fca0000000f00 */
[----:B------:R-:W-:Y:S01]  /*10ec0*/  @!PT LDS RZ, [RZ] ;  /* 0x00000000fffff984 */ /* 0x000fe20000000800 */
[----:B------:R-:W-:Y:S01]  /*10ed0*/  @!PT LDS RZ, [RZ] ;  /* 0x00000000fffff984 */ /* 0x000fe20000000800 */
[----:B------:R-:W-:Y:S01]  /*10ee0*/  @!PT LDS RZ, [RZ] ;  /* 0x00000000fffff984 */ /* 0x000fe20000000800 */
        /* <DEDUP_REMOVED lines=9> */
.L_x_5621:
        /* <DEDUP_REMOVED lines=8> */
.L_x_5622:
        /* <DEDUP_REMOVED lines=14> */
.L_x_5623:
        /* <DEDUP_REMOVED lines=8> */
.L_x_5624:
        /* <DEDUP_REMOVED lines=14> */
.L_x_5625:
        /* <DEDUP_REMOVED lines=8> */
.L_x_5626:
        /* <DEDUP_REMOVED lines=9> */
[----:B------:R-:W-:-:S07]  /*11350*/  IMAD.MOV.U32 R8, RZ, RZ, R14 ;  /* 0x000000ffff087224 */ /* 0x000fce00078e000e */
[----:B0-----:R-:W-:Y:S05]  /*11360*/  WARPSYNC.COLLECTIVE R15, `(.L_x_5627) ;  /* 0x000000000f087348 */ /* 0x001fea0003c00000 */
[----:B------:R1:W2:Y:S02]  /*11370*/  SHFL.IDX P6, R14, R13, R12, R11 ;  /* 0x0000000c0d0e7389 */ /* 0x0002a400000c000b */
[----:B012---:R-:W-:Y:S01]  /*11380*/  ENDCOLLECTIVE ;  /* 0x000000000000791b */ /* 0x007fe20003800000 */
.L_x_5627:
[----:B------:R-:W-:Y:S05]  /*11390*/  BRA `(.L_x_5628) ;  /* 0xffffffc800ac7947 */ /* 0x000fea000383ffff */
.L_x_5568:
[----:B------:R-:W-:Y:S01]  /*113a0*/  IMAD.MOV.U32 R13, RZ, RZ, R5 ;  /* 0x000000ffff0d7224 */ /* 0x000fe200078e0005 */
[----:B------:R-:W-:Y:S01]  /*113b0*/  MOV R15, 0xffffffff ;  /* 0xffffffff000f7802 */ /* 0x000fe20000000f00 */
[----:B------:R-:W-:Y:S02]  /*113c0*/  IMAD.MOV.U32 R12, RZ, RZ, RZ ;  /* 0x000000ffff0c7224 */ /* 0x000fe400078e00ff */
[----:B------:R-:W-:Y:S02]  /*113d0*/  IMAD.MOV.U32 R11, RZ, RZ, 0x181f ;  /* 0x0000181fff0b7424 */ /* 0x000fe400078e00ff */
[----:B------:R-:W-:-:S07]  /*113e0*/  IMAD.U32 R3, RZ, RZ, UR44 ;  /* 0x0000002cff037e24 */ /* 0x000fce000f8e00ff */
[----:B------:R-:W-:Y:S05]  /*113f0*/  WARPSYNC.COLLECTIVE R15, `(.L_x_5629) ;  /* 0x000000000f087348 */ /* 0x000fea0003c00000 */
[----:B------:R0:W1:Y:S02]  /*11400*/  SHFL.IDX P6, R14, R13, R12, R11 ;  /* 0x0000000c0d0e7389 */ /* 0x00006400000c000b */
[----:B01----:R-:W-:Y:S01]  /*11410*/  ENDCOLLECTIVE ;  /* 0x000000000000791b */ /* 0x003fe20003800000 */
.L_x_5629:
[----:B------:R-:W-:-:S04]  /*11420*/  LEA R4, R3, R36, 0x7 ;  /* 0x0000002403047211 */ /* 0x000fc800078e38ff */
[C---:B------:R-:W-:Y:S01]  /*11430*/  ISETP.GE.AND P0, PT, R4.reuse, UR39, PT ;  /* 0x0000002704007c0c */ /* 0x040fe2000bf06270 */
[----:B------:R-:W-:Y:S02]  /*11440*/  VIADD R6, R4, 0x10 ;  /* 0x0000001004067836 */ /* 0x000fe40000000000 */
[----:B------:R-:W-:Y:S02]  /*11450*/  IMAD.MOV.U32 R13, RZ, RZ, R0 ;  /* 0x000000ffff0d7224 */ /* 0x000fe400078e0000 */
[----:B------:R-:W-:-:S08]  /*11460*/  IMAD.MOV.U32 R2, RZ, RZ, R14 ;  /* 0x000000ffff027224 */ /* 0x000fd000078e000e */
[----:B------:R-:W-:Y:S05]  /*11470*/  WARPSYNC.COLLECTIVE R15, `(.L_x_5630) ;  /* 0x000000000f087348 */ /* 0x000fea0003c00000 */
[----:B------:R0:W1:Y:S02]  /*11480*/  SHFL.IDX P6, R14, R13, R12, R11 ;  /* 0x0000000c0d0e7389 */ /* 0x00006400000c000b */
[----:B01----:R-:W-:Y:S01]  /*11490*/  ENDCOLLECTIVE ;  /* 0x000000000000791b */ /* 0x003fe20003800000 */
.L_x_5630:
        /* <DEDUP_REMOVED lines=8> */
.L_x_5631:
        /* <DEDUP_REMOVED lines=12> */
.L_x_5632:
        /* <DEDUP_REMOVED lines=8> */
.L_x_5633:
        /* <DEDUP_REMOVED lines=14> */
.L_x_5634:
        /* <DEDUP_REMOVED lines=8> */
.L_x_5635:
        /* <DEDUP_REMOVED lines=14> */
.L_x_5636:
        /* <DEDUP_REMOVED lines=8> */
.L_x_5637:
        /* <DEDUP_REMOVED lines=14> */
.L_x_5638:
        /* <DEDUP_REMOVED lines=8> */
.L_x_5639:
        /* <DEDUP_REMOVED lines=14> */
.L_x_5640:
        /* <DEDUP_REMOVED lines=8> */
.L_x_5641:
        /* <DEDUP_REMOVED lines=14> */
.L_x_5642:
        /* <DEDUP_REMOVED lines=8> */
.L_x_5643:
        /* <DEDUP_REMOVED lines=12> */
.L_x_5644:
[----:B------:R-:W-:Y:S05]  /*11e00*/  BRA `(.L_x_5645) ;  /* 0xffffffc800d07947 */ /* 0x000fea000383ffff */
.L_x_5571:
[----:B0-----:R0:W1:Y:S02]  /*11e10*/  SYNCS.PHASECHK.TRANS64.TRYWAIT P0, [R17+URZ+0x30820], R0 ;  /* 0x03082000110075a7 */ /* 0x001064000800017f */
[----:B-1----:R-:W-:Y:S05]  /*11e20*/  @!P0 NANOSLEEP.SYNCS 0x989680 ;  /* 0x009896800000895d */ /* 0x002fea0003900000 */
[----:B------:R-:W1:Y:S02]  /*11e30*/  @!P0 SYNCS.PHASECHK.TRANS64 P0, [R17+URZ+0x30820], R0 ;  /* 0x03082000110085a7 */ /* 0x000e64000800007f */
[----:B-1----:R-:W-:Y:S05]  /*11e40*/  @!P0 BRA `(.L_x_5571) ;  /* 0xfffffffc00f08947 */ /* 0x002fea000383ffff */
[----:B------:R-:W-:Y:S05]  /*11e50*/  BRA `(.L_x_5646) ;  /* 0xffffffcc00347947 */ /* 0x000fea000383ffff */
.L_x_5575:
[----:B0-----:R0:W1:Y:S02]  /*11e60*/  SYNCS.PHASECHK.TRANS64.TRYWAIT P0, [R6+URZ+0x30840], R3 ;  /* 0x03084003060075a7 */ /* 0x001064000800017f */
[----:B-1----:R-:W-:Y:S05]  /*11e70*/  @!P0 NANOSLEEP.SYNCS 0x989680 ;  /* 0x009896800000895d */ /* 0x002fea0003900000 */
[----:B------:R-:W1:Y:S02]  /*11e80*/  @!P0 SYNCS.PHASECHK.TRANS64 P0, [R6+URZ+0x30840], R3 ;  /* 0x03084003060085a7 */ /* 0x000e64000800007f */
[----:B-1----:R-:W-:Y:S05]  /*11e90*/  @!P0 BRA `(.L_x_5575) ;  /* 0xfffffffc00f08947 */ /* 0x002fea000383ffff */
[----:B------:R-:W-:Y:S05]  /*11ea0*/  BRA `(.L_x_5647) ;  /* 0xffffffcc00f47947 */ /* 0x000fea000383ffff */
.L_x_5576:
        /* <DEDUP_REMOVED lines=8> */
.L_x_5649:
[----:B------:R-:W-:Y:S05]  /*11f30*/  BSYNC B1 ;  /* 0x0000000000017941 */ /* 0x000fea0003800000 */
.L_x_5648:
[----:B------:R-:W-:Y:S01]  /*11f40*/  MOV R13, R7 ;  /* 0x00000007000d7202 */ /* 0x000fe20000000f00 */
[----:B------:R-:W-:Y:S01]  /*11f50*/  IMAD.MOV.U32 R12, RZ, RZ, RZ ;  /* 0x000000ffff0c7224 */ /* 0x000fe200078e00ff */
[----:B------:R-:W-:Y:S01]  /*11f60*/  SHF.L.U32 R4, R37, 0x1, RZ ;  /* 0x0000000125047819 */ /* 0x000fe200000006ff */
[----:B------:R-:W-:Y:S02]  /*11f70*/  IMAD.MOV.U32 R11, RZ, RZ, 0x181f ;  /* 0x0000181fff0b7424 */ /* 0x000fe400078e00ff */
[----:B------:R-:W-:Y:S02]  /*11f80*/  IMAD.MOV.U32 R15, RZ, RZ, -0x1 ;  /* 0xffffffffff0f7424 */ /* 0x000fe400078e00ff */
[----:B------:R-:W-:Y:S02]  /*11f90*/  IMAD.MOV.U32 R3, RZ, RZ, R14 ;  /* 0x000000ffff037224 */ /* 0x000fe400078e000e */
[----:B------:R-:W-:-:S07]  /*11fa0*/  IMAD R8, R8, 0x2, R17 ;  /* 0x0000000208087824 */ /* 0x000fce00078e0211 */
[----:B------:R-:W-:Y:S05]  /*11fb0*/  WARPSYNC.COLLECTIVE R15, `(.L_x_5650) ;  /* 0x000000000f087348 */ /* 0x000fea0003c00000 */
[----:B------:R0:W1:Y:S02]  /*11fc0*/  SHFL.IDX P6, R14, R13, R12, R11 ;  /* 0x0000000c0d0e7389 */ /* 0x00006400000c000b */
[----:B01----:R-:W-:Y:S01]  /*11fd0*/  ENDCOLLECTIVE ;  /* 0x000000000000791b */ /* 0x003fe20003800000 */
.L_x_5650:
[----:B------:R-:W-:Y:S01]  /*11fe0*/  IMAD.MOV.U32 R13, RZ, RZ, R10 ;  /* 0x000000ffff0d7224 */ /* 0x000fe200078e000a */
[----:B------:R-:W-:Y:S02]  /*11ff0*/  MOV R12, 0x1 ;  /* 0x00000001000c7802 */ /* 0x000fe40000000f00 */
[----:B------:R-:W-:-:S13]  /*12000*/  IADD3 R2, P0, R14, R4, RZ ;  /* 0x000000040e027210 */ /* 0x000fda0007f1e0ff */
[----:B------:R-:W-:Y:S05]  /*12010*/  WARPSYNC.COLLECTIVE R15, `(.L_x_5651) ;  /* 0x000000000f087348 */ /* 0x000fea0003c00000 */
[----:B------:R0:W1:Y:S02]  /*12020*/  SHFL.IDX P6, R14, R13, R12, R11 ;  /* 0x0000000c0d0e7389 */ /* 0x00006400000c000b */
[----:B01----:R-:W-:Y:S01]  /*12030*/  ENDCOLLECTIVE ;  /* 0x000000000000791b */ /* 0x003fe20003800000 */
.L_x_5651:
        /* <DEDUP_REMOVED lines=12> */
.L_x_5652:
[----:B------:R-:W-:Y:S01]  /*12100*/  MOV R13, R10 ;  /* 0x0000000a000d7202 */ /* 0x000fe20000000f00 */
[----:B------:R-:W-:Y:S01]  /*12110*/  IMAD.MOV.U32 R12, RZ, RZ, 0x2 ;  /* 0x00000002ff0c7424 */ /* 0x000fe200078e00ff */
[----:B------:R-:W-:-:S13]  /*12120*/  IADD3 R2, P0, R14, R4, RZ ;  /* 0x000000040e027210 */ /* 0x000fda0007f1e0ff */
[----:B------:R-:W-:Y:S05]  /*12130*/  WARPSYNC.COLLECTIVE R15, `(.L_x_5653) ;  /* 0x000000000f087348 */ /* 0x000fea0003c00000 */
[----:B------:R0:W1:Y:S02]  /*12140*/  SHFL.IDX P6, R14, R13, R12, R11 ;  /* 0x0000000c0d0e7389 */ /* 0x00006400000c000b */
[----:B01----:R-:W-:Y:S01]  /*12150*/  ENDCOLLECTIVE ;  /* 0x000000000000791b */ /* 0x003fe20003800000 */
.L_x_5653:
        /* <DEDUP_REMOVED lines=12> */
.L_x_5654:
[----:B------:R-:W-:Y:S02]  /*12220*/  IMAD.MOV.U32 R13, RZ, RZ, R10 ;  /* 0x000000ffff0d7224 */ /* 0x000fe400078e000a */
[----:B------:R-:W-:Y:S01]  /*12230*/  IMAD.MOV.U32 R12, RZ, RZ, 0x3 ;  /* 0x00000003ff0c7424 */ /* 0x000fe200078e00ff */
[----:B------:R-:W-:-:S13]  /*12240*/  IADD3 R2, P0, R14, R4, RZ ;  /* 0x000000040e027210 */ /* 0x000fda0007f1e0ff */
[----:B------:R-:W-:Y:S05]  /*12250*/  WARPSYNC.COLLECTIVE R15, `(.L_x_5655) ;  /* 0x000000000f087348 */ /* 0x000fea0003c00000 */
[----:B------:R0:W1:Y:S02]  /*12260*/  SHFL.IDX P6, R14, R13, R12, R11 ;  /* 0x0000000c0d0e7389 */ /* 0x00006400000c000b */
[----:B01----:R-:W-:Y:S01]  /*12270*/  ENDCOLLECTIVE ;  /* 0x000000000000791b */ /* 0x003fe20003800000 */
.L_x_5655:
[----:B------:R-:W-:-:S05]  /*12280*/  IADD3.X R3, RZ, R35, RZ, P0, !PT ;  /* 0x00000023ff037210 */ /* 0x000fca00007fe4ff */
        /* <DEDUP_REMOVED lines=11> */
.L_x_5656:
[----:B------:R-:W-:Y:S02]  /*12340*/  IMAD.MOV.U32 R13, RZ, RZ, R10 ;  /* 0x000000ffff0d7224 */ /* 0x000fe400078e000a */
[----:B------:R-:W-:Y:S01]  /*12350*/  IMAD.MOV.U32 R12, RZ, RZ, 0x4 ;  /* 0x00000004ff0c7424 */ /* 0x000fe200078e00ff */
[----:B------:R-:W-:-:S13]  /*12360*/  IADD3 R2, P0, R14, R4, RZ ;  /* 0x000000040e027210 */ /* 0x000fda0007f1e0ff */
[----:B------:R-:W-:Y:S05]  /*12370*/  WARPSYNC.COLLECTIVE R15, `(.L_x_5657) ;  /* 0x000000000f087348 */ /* 0x000fea0003c00000 */
[----:B------:R0:W1:Y:S02]  /*12380*/  SHFL.IDX P6, R14, R13, R12, R11 ;  /* 0x0000000c0d0e7389 */ /* 0x00006400000c000b */
[----:B01----:R-:W-:Y:S01]  /*12390*/  ENDCOLLECTIVE ;  /* 0x000000000000791b */ /* 0x003fe20003800000 */
.L_x_5657:
        /* <DEDUP_REMOVED lines=12> */
.L_x_5658:
[----:B------:R-:W-:Y:S01]  /*12460*/  IMAD.MOV.U32 R13, RZ, RZ, R10 ;  /* 0x000000ffff0d7224 */ /* 0x000fe200078e000a */
[----:B------:R-:W-:Y:S02]  /*12470*/  MOV R12, 0x5 ;  /* 0x00000005000c7802 */ /* 0x000fe40000000f00 */
[----:B------:R-:W-:-:S13]  /*12480*/  IADD3 R2, P0, R14, R4, RZ ;  /* 0x000000040e027210 */ /* 0x000fda0007f1e0ff */
[----:B------:R-:W-:Y:S05]  /*12490*/  WARPSYNC.COLLECTIVE R15, `(.L_x_5659) ;  /* 0x000000000f087348 */ /* 0x000fea0003c00000 */
[----:B------:R0:W1:Y:S02]  /*124a0*/  SHFL.IDX P6, R14, R13, R12, R11 ;  /* 0x0000000c0d0e7389 */ /* 0x00006400000c000b */
[----:B01----:R-:W-:Y:S01]  /*124b0*/  ENDCOLLECTIVE ;  /* 0x000000000000791b */ /* 0x003fe20003800000 */
.L_x_5659:
        /* <DEDUP_REMOVED lines=12> */
.L_x_5660:
[----:B------:R-:W-:Y:S05]  /*12580*/  BRA `(.L_x_5661) ;  /* 0xffffffcc00447947 */ /* 0x000fea000383ffff */
.L_x_5581:
[----:B0-----:R0:W1:Y:S02]  /*12590*/  SYNCS.PHASECHK.TRANS64.TRYWAIT P0, [R6+URZ+0x30860], R3 ;  /* 0x03086003060075a7 */ /* 0x001064000800017f */
[----:B-1----:R-:W-:Y:S05]  /*125a0*/  @!P0 NANOSLEEP.SYNCS 0x989680 ;  /* 0x009896800000895d */ /* 0x002fea0003900000 */
[----:B------:R-:W1:Y:S02]  /*125b0*/  @!P0 SYNCS.PHASECHK.TRANS64 P0, [R6+URZ+0x30860], R3 ;  /* 0x03086003060085a7 */ /* 0x000e64000800007f */
[----:B-1----:R-:W-:Y:S05]  /*125c0*/  @!P0 BRA `(.L_x_5581) ;  /* 0xfffffffc00f08947 */ /* 0x002fea000383ffff */
[----:B------:R-:W-:Y:S05]  /*125d0*/  BRA `(.L_x_5662) ;  /* 0xffffffcc00a07947 */ /* 0x000fea000383ffff */
.L_x_5582:
        /* <DEDUP_REMOVED lines=8> */
.L_x_5664:
[----:B------:R-:W-:Y:S05]  /*12660*/  BSYNC B1 ;  /* 0x0000000000017941 */ /* 0x000fea0003800000 */
.L_x_5663:
        /* <DEDUP_REMOVED lines=9> */
.L_x_5665:
[----:B------:R-:W-:Y:S02]  /*12700*/  IMAD.MOV.U32 R13, RZ, RZ, R19 ;  /* 0x000000ffff0d7224 */ /* 0x000fe400078e0013 */
[----:B------:R-:W-:Y:S01]  /*12710*/  IMAD.MOV.U32 R12, RZ, RZ, 0x1 ;  /* 0x00000001ff0c7424 */ /* 0x000fe200078e00ff */
[----:B------:R-:W-:-:S13]  /*12720*/  IADD3 R2, P0, R14, R4, RZ ;  /* 0x000000040e027210 */ /* 0x000fda0007f1e0ff */
[----:B------:R-:W-:Y:S05]  /*12730*/  WARPSYNC.COLLECTIVE R15, `(.L_x_5666) ;  /* 0x000000000f087348 */ /* 0x000fea0003c00000 */
[----:B------:R0:W1:Y:S02]  /*12740*/  SHFL.IDX P6, R14, R13, R12, R11 ;  /* 0x0000000c0d0e7389 */ /* 0x00006400000c000b */
[----:B01----:R-:W-:Y:S01]  /*12750*/  ENDCOLLECTIVE ;  /* 0x000000000000791b */ /* 0x003fe20003800000 */
.L_x_5666:
        /* <DEDUP_REMOVED lines=15> */
.L_x_5667:
[----:B------:R-:W-:Y:S01]  /*12850*/  IMAD.MOV.U32 R13, RZ, RZ, R19 ;  /* 0x000000ffff0d7224 */ /* 0x000fe200078e0013 */
[----:B------:R-:W-:Y:S02]  /*12860*/  MOV R12, 0x2 ;  /* 0x00000002000c7802 */ /* 0x000fe40000000f00 */
[----:B------:R-:W-:-:S13]  /*12870*/  IADD3 R2, P0, R14, R4, RZ ;  /* 0x000000040e027210 */ /* 0x000fda0007f1e0ff */
[----:B------:R-:W-:Y:S05]  /*12880*/  WARPSYNC.COLLECTIVE R15, `(.L_x_5668) ;  /* 0x000000000f087348 */ /* 0x000fea0003c00000 */
[----:B------:R0:W1:Y:S02]  /*12890*/  SHFL.IDX P6, R14, R13, R12, R11 ;  /* 0x0000000c0d0e7389 */ /* 0x00006400000c000b */
[----:B01----:R-:W-:Y:S01]  /*128a0*/  ENDCOLLECTIVE ;  /* 0x000000000000791b */ /* 0x003fe20003800000 */
.L_x_5668:
        /* <DEDUP_REMOVED lines=15> */
.L_x_5669:
[----:B------:R-:W-:Y:S01]  /*129a0*/  MOV R13, R19 ;  /* 0x00000013000d7202 */ /* 0x000fe20000000f00 */
[----:B------:R-:W-:Y:S01]  /*129b0*/  IMAD.MOV.U32 R12, RZ, RZ, 0x3 ;  /* 0x00000003ff0c7424 */ /* 0x000fe200078e00ff */
[----:B------:R-:W-:-:S13]  /*129c0*/  IADD3 R2, P0, R14, R4, RZ ;  /* 0x000000040e027210 */ /* 0x000fda0007f1e0ff */
[----:B------:R-:W-:Y:S05]  /*129d0*/  WARPSYNC.COLLECTIVE R15, `(.L_x_5670) ;  /* 0x000000000f087348 */ /* 0x000fea0003c00000 */
[----:B------:R0:W1:Y:S02]  /*129e0*/  SHFL.IDX P6, R14, R13, R12, R11 ;  /* 0x0000000c0d0e7389 */ /* 0x00006400000c000b */
[----:B01----:R-:W-:Y:S01]  /*129f0*/  ENDCOLLECTIVE ;  /* 0x000000000000791b */ /* 0x003fe20003800000 */
.L_x_5670:
        /* <DEDUP_REMOVED lines=15> */
.L_x_5671:
[----:B------:R-:W-:Y:S02]  /*12af0*/  IMAD.MOV.U32 R13, RZ, RZ, R19 ;  /* 0x000000ffff0d7224 */ /* 0x000fe400078e0013 */
[----:B------:R-:W-:Y:S01]  /*12b00*/  IMAD.MOV.U32 R12, RZ, RZ, 0x4 ;  /* 0x00000004ff0c7424 */ /* 0x000fe200078e00ff */
[----:B------:R-:W-:-:S13]  /*12b10*/  IADD3 R2, P0, R14, R4, RZ ;  /* 0x000000040e027210 */ /* 0x000fda0007f1e0ff */
[----:B------:R-:W-:Y:S05]  /*12b20*/  WARPSYNC.COLLECTIVE R15, `(.L_x_5672) ;  /* 0x000000000f087348 */ /* 0x000fea0003c00000 */
[----:B------:R0:W1:Y:S02]  /*12b30*/  SHFL.IDX P6, R14, R13, R12, R11 ;  /* 0x0000000c0d0e7389 */ /* 0x00006400000c000b */
[----:B01----:R-:W-:Y:S01]  /*12b40*/  ENDCOLLECTIVE ;  /* 0x000000000000791b */ /* 0x003fe20003800000 */
.L_x_5672:
        /* <DEDUP_REMOVED lines=15> */
.L_x_5673:
[----:B------:R-:W-:Y:S02]  /*12c40*/  IMAD.MOV.U32 R13, RZ, RZ, R19 ;  /* 0x000000ffff0d7224 */ /* 0x000fe400078e0013 */
[----:B------:R-:W-:Y:S01]  /*12c50*/  IMAD.MOV.U32 R12, RZ, RZ, 0x5 ;  /* 0x00000005ff0c7424 */ /* 0x000fe200078e00ff */
[----:B------:R-:W-:-:S13]  /*12c60*/  IADD3 R2, P0, R14, R4, RZ ;  /* 0x000000040e027210 */ /* 0x000fda0007f1e0ff */
[----:B------:R-:W-:Y:S05]  /*12c70*/  WARPSYNC.COLLECTIVE R15, `(.L_x_5674) ;  /* 0x000000000f087348 */ /* 0x000fea0003c00000 */
[----:B------:R0:W1:Y:S02]  /*12c80*/  SHFL.IDX P6, R14, R13, R12, R11 ;  /* 0x0000000c0d0e7389 */ /* 0x00006400000c000b */
[----:B01----:R-:W-:Y:S01]  /*12c90*/  ENDCOLLECTIVE ;  /* 0x000000000000791b */ /* 0x003fe20003800000 */
.L_x_5674:
        /* <DEDUP_REMOVED lines=12> */
.L_x_5675:
[----:B------:R-:W-:Y:S01]  /*12d60*/  @!PT LDS RZ, [RZ] ;  /* 0x00000000fffff984 */ /* 0x000fe20000000800 */
[----:B------:R-:W-:Y:S01]  /*12d70*/  @!PT LDS RZ, [RZ] ;  /* 0x00000000fffff984 */ /* 0x000fe20000000800 */
[----:B------:R-:W-:Y:S01]  /*12d80*/  @!PT LDS RZ, [RZ] ;  /* 0x00000000fffff984 */ /* 0x000fe20000000800 */
[----:B------:R0:W-:Y:S01]  /*12d90*/  LDGSTS.E.BYPASS.LTC128B.128 [R7+0x5400], desc[UR36][R2.64+0x80], !P0 ;  /* 0x0540008002077fae */ /* 0x0001e2000c101d64 */
[----:B------:R-:W-:-:S13]  /*12da0*/  ISETP.LT.OR P0, PT, R8, 0x41, P1 ;  /* 0x000000410800780c */ /* 0x000fda0000f01670 */
[----:B------:R0:W-:Y:S01]  /*12db0*/  LDGSTS.E.BYPASS.LTC128B.128 [R7+0x8400], desc[UR36][R2.64+0x100], !P0 ;  /* 0x0840010002077fae */ /* 0x0001e2000c101d64 */
[----:B------:R-:W-:Y:S05]  /*12dc0*/  BRA `(.L_x_5676) ;  /* 0xffffffc800a07947 */ /* 0x000fea000383ffff */
.L_x_5590:
[----:B0-----:R0:W1:Y:S02]  /*12dd0*/  SYNCS.PHASECHK.TRANS64.TRYWAIT P0, [R4+URZ+0x30860], R3 ;  /* 0x03086003040075a7 */ /* 0x001064000800017f */
[----:B-1----:R-:W-:Y:S05]  /*12de0*/  @!P0 NANOSLEEP.SYNCS 0x989680 ;  /* 0x009896800000895d */ /* 0x002fea0003900000 */
[----:B------:R-:W1:Y:S02]  /*12df0*/  @!P0 SYNCS.PHASECHK.TRANS64 P0, [R4+URZ+0x30860], R3 ;  /* 0x03086003040085a7 */ /* 0x000e64000800007f */
[----:B-1----:R-:W-:Y:S05]  /*12e00*/  @!P0 BRA `(.L_x_5590) ;  /* 0xfffffffc00f08947 */ /* 0x002fea000383ffff */
[----:B------:R-:W-:Y:S05]  /*12e10*/  BRA `(.L_x_5677) ;  /* 0xffffffcc00c07947 */ /* 0x000fea000383ffff */
.L_x_5591:
        /* <DEDUP_REMOVED lines=8> */
.L_x_5679:
[----:B------:R-:W-:Y:S05]  /*12ea0*/  BSYNC B0 ;  /* 0x0000000000007941 */ /* 0x000fea0003800000 */
.L_x_5678:
        /* <DEDUP_REMOVED lines=9> */
.L_x_5680:
[----:B------:R-:W-:Y:S02]  /*12f40*/  IMAD.MOV.U32 R13, RZ, RZ, R19 ;  /* 0x000000ffff0d7224 */ /* 0x000fe400078e0013 */
[----:B------:R-:W-:Y:S01]  /*12f50*/  IMAD.MOV.U32 R12, RZ, RZ, 0x1 ;  /* 0x00000001ff0c7424 */ /* 0x000fe200078e00ff */
[----:B------:R-:W-:-:S13]  /*12f60*/  IADD3 R2, P0, R14, R6, RZ ;  /* 0x000000060e027210 */ /* 0x000fda0007f1e0ff */
[----:B------:R-:W-:Y:S05]  /*12f70*/  WARPSYNC.COLLECTIVE R15, `(.L_x_5681) ;  /* 0x000000000f087348 */ /* 0x000fea0003c00000 */
[----:B------:R0:W1:Y:S02]  /*12f80*/  SHFL.IDX P6, R14, R13, R12, R11 ;  /* 0x0000000c0d0e7389 */ /* 0x00006400000c000b */
[----:B01----:R-:W-:Y:S01]  /*12f90*/  ENDCOLLECTIVE ;  /* 0x000000000000791b */ /* 0x003fe20003800000 */
.L_x_5681:
[----:B------:R-:W-:Y:S01]  /*12fa0*/  IADD3.X R3, RZ, R0, RZ, P0, !PT ;  /* 0x00000000ff037210 */ /* 0x000fe200007fe4ff */
[----:B------:R-:W-:Y:S01]  /*12fb0*/  IMAD R0, R8, 0x2, R17 ;  /* 0x0000000208007824 */ /* 0x000fe200078e0211 */
        /* <DEDUP_REMOVED lines=11> */
.L_x_5682:
        /* <DEDUP_REMOVED lines=12> */
.L_x_5683:
        /* <DEDUP_REMOVED lines=12> */
.L_x_5684:
        /* <DEDUP_REMOVED lines=12> */
.L_x_5685:
        /* <DEDUP_REMOVED lines=12> */
.L_x_5686:
        /* <DEDUP_REMOVED lines=12> */
.L_x_5687:
        /* <DEDUP_REMOVED lines=12> */
.L_x_5688:
        /* <DEDUP_REMOVED lines=12> */
.L_x_5689:
        /* <DEDUP_REMOVED lines=12> */
.L_x_5690:
[----:B------:R-:W-:Y:S01]  /*13670*/  @!PT LDS RZ, [RZ] ;  /* 0x00000000fffff984 */ /* 0x000fe20000000800 */
[----:B------:R-:W-:Y:S01]  /*13680*/  @!PT LDS RZ, [RZ] ;  /* 0x00000000fffff984 */ /* 0x000fe20000000800 */
[----:B------:R-:W-:Y:S01]  /*13690*/  @!PT LDS RZ, [RZ] ;  /* 0x00000000fffff984 */ /* 0x000fe20000000800 */
[----:B------:R1:W-:Y:S01]  /*136a0*/  LDGSTS.E.BYPASS.LTC128B.128 [R0+0x5400], desc[UR36][R2.64+0x80], !P0 ;  /* 0x0540008002007fae */ /* 0x0003e2000c101d64 */
[----:B------:R-:W-:-:S13]  /*136b0*/  ISETP.LT.OR P0, PT, R5, 0x41, P1 ;  /* 0x000000410500780c */ /* 0x000fda0000f01670 */
[----:B------:R1:W-:Y:S01]  /*136c0*/  LDGSTS.E.BYPASS.LTC128B.128 [R0+0x8400], desc[UR36][R2.64+0x100], !P0 ;  /* 0x0840010002007fae */ /* 0x0003e2000c101d64 */
[----:B------:R-:W-:Y:S05]  /*136d0*/  BRA `(.L_x_5691) ;  /* 0xffffffc800887947 */ /* 0x000fea000383ffff */
.L_x_5596:
[----:B------:R-:W-:Y:S01]  /*136e0*/  BSSY B0, `(.L_x_5692) ;  /* 0x0000008000007945 */ /* 0x000fe20003800000 */
[----:B------:R-:W-:Y:S01]  /*136f0*/  IMAD.MOV.U32 R13, RZ, RZ, R34 ;  /* 0x000000ffff0d7224 */ /* 0x000fe200078e0022 */
[----:B------:R-:W-:Y:S01]  /*13700*/  MOV R11, 0x1f ;  /* 0x0000001f000b7802 */ /* 0x000fe20000000f00 */
[----:B------:R-:W-:Y:S02]  /*13710*/  IMAD.MOV.U32 R12, RZ, RZ, RZ ;  /* 0x000000ffff0c7224 */ /* 0x000fe400078e00ff */
[----:B------:R-:W-:-:S07]  /*13720*/  IMAD.MOV.U32 R15, RZ, RZ, -0x1 ;  /* 0xffffffffff0f7424 */ /* 0x000fce00078e00ff */
[----:B-----5:R-:W-:Y:S05]  /*13730*/  WARPSYNC.COLLECTIVE R15, `(.L_x_5693) ;  /* 0x000000000f087348 */ /* 0x020fea0003c00000 */
[----:B------:R0:W1:Y:S02]  /*13740*/  SHFL.IDX P6, R14, R13, R12, R11 ;  /* 0x0000000c0d0e7389 */ /* 0x00006400000c000b */
[----:B01---5:R-:W-:Y:S01]  /*13750*/  ENDCOLLECTIVE ;  /* 0x000000000000791b */ /* 0x023fe20003800000 */
.L_x_5693:
[----:B------:R-:W-:Y:S05]  /*13760*/  BSYNC B0 ;  /* 0x0000000000007941 */ /* 0x000fea0003800000 */
.L_x_5692:
[----:B------:R-:W-:Y:S05]  /*13770*/  BRA `(.L_x_5694) ;  /* 0xffffffcc00107947 */ /* 0x000fea000383ffff */
.L_x_5599:
[----:B-1----:R1:W2:Y:S02]  /*13780*/  SYNCS.PHASECHK.TRANS64.TRYWAIT P0, [R4+URZ+0x30820], R0 ;  /* 0x03082000040075a7 */ /* 0x0022a4000800017f */
[----:B--2---:R-:W-:Y:S05]  /*13790*/  @!P0 NANOSLEEP.SYNCS 0x989680 ;  /* 0x009896800000895d */ /* 0x004fea0003900000 */
[----:B------:R-:W2:Y:S02]  /*137a0*/  @!P0 SYNCS.PHASECHK.TRANS64 P0, [R4+URZ+0x30820], R0 ;  /* 0x03082000040085a7 */ /* 0x000ea4000800007f */
[----:B--2---:R-:W-:Y:S05]  /*137b0*/  @!P0 BRA `(.L_x_5599) ;  /* 0xfffffffc00f08947 */ /* 0x004fea000383ffff */
[----:B------:R-:W-:Y:S05]  /*137c0*/  BRA `(.L_x_5695) ;  /* 0xffffffcc00587947 */ /* 0x000fea000383ffff */
.L_x_5600:
        /* <DEDUP_REMOVED lines=11> */
.L_x_5697:
[----:B------:R-:W-:Y:S05]  /*13880*/  BSYNC B0 ;  /* 0x0000000000007941 */ /* 0x000fea0003800000 */
.L_x_5696:
[----:B------:R-:W-:Y:S05]  /*13890*/  BRA `(.L_x_5698) ;  /* 0xffffffcc00407947 */ /* 0x000fea000383ffff */
.L_x_5603:
[----:B------:R-:W-:Y:S01]  /*138a0*/  BSSY B1, `(.L_x_5699) ;  /* 0x0000006000017945 */ /* 0x000fe20003800000 */
[----:B------:R-:W-:-:S07]  /*138b0*/  IMAD.MOV.U32 R15, RZ, RZ, -0x1 ;  /* 0xffffffffff0f7424 */ /* 0x000fce00078e00ff */
[----:B01---5:R-:W-:Y:S05]  /*138c0*/  WARPSYNC.COLLECTIVE R15, `(.L_x_5700) ;  /* 0x000000000f0c7348 */ /* 0x023fea0003c00000 */
[----:B------:R-:W-:Y:S02]  /*138d0*/  ELECT P6, UR62, PT ;  /* 0x00000000003e782f */ /* 0x000fe400038c0000 */
[----:B------:R-:W-:Y:S01]  /*138e0*/  MOV R14, UR62 ;  /* 0x0000003e000e7c02 */ /* 0x000fe20008000f00 */
[----:B01---5:R-:W-:Y:S10]  /*138f0*/  ENDCOLLECTIVE ;  /* 0x000000000000791b */ /* 0x023ff40003800000 */
.L_x_5700:
[----:B------:R-:W-:Y:S05]  /*13900*/  BSYNC B1 ;  /* 0x0000000000017941 */ /* 0x000fea0003800000 */
.L_x_5699:
[----:B------:R-:W-:Y:S05]  /*13910*/  BRA `(.L_x_5701) ;  /* 0xffffffcc00387947 */ /* 0x000fea000383ffff */
.L_x_5605:
[----:B-1----:R1:W2:Y:S02]  /*13920*/  SYNCS.PHASECHK.TRANS64.TRYWAIT P1, [R5+URZ+0x30840], R0 ;  /* 0x03084000050075a7 */ /* 0x0022a4000802017f */
[----:B--2---:R-:W-:Y:S05]  /*13930*/  @!P1 NANOSLEEP.SYNCS 0x989680 ;  /* 0x009896800000995d */ /* 0x004fea0003900000 */
[----:B------:R-:W2:Y:S02]  /*13940*/  @!P1 SYNCS.PHASECHK.TRANS64 P1, [R5+URZ+0x30840], R0 ;  /* 0x03084000050095a7 */ /* 0x000ea4000802007f */
[----:B--2---:R-:W-:Y:S05]  /*13950*/  @!P1 BRA `(.L_x_5605) ;  /* 0xfffffffc00f09947 */ /* 0x004fea000383ffff */
[----:B------:R-:W-:Y:S05]  /*13960*/  BRA `(.L_x_5702) ;  /* 0xffffffcc00607947 */ /* 0x000fea000383ffff */
.L_x_5607:
[----:B--2---:R2:W3:Y:S02]  /*13970*/  SYNCS.PHASECHK.TRANS64.TRYWAIT P1, [R23+URZ+0x30840], R2 ;  /* 0x03084002170075a7 */ /* 0x0044e4000802017f */
[----:B---3--:R-:W-:Y:S05]  /*13980*/  @!P1 NANOSLEEP.SYNCS 0x989680 ;  /* 0x009896800000995d */ /* 0x008fea0003900000 */
[----:B------:R-:W3:Y:S02]  /*13990*/  @!P1 SYNCS.PHASECHK.TRANS64 P1, [R23+URZ+0x30840], R2 ;  /* 0x03084002170095a7 */ /* 0x000ee4000802007f */
[----:B---3--:R-:W-:Y:S05]  /*139a0*/  @!P1 BRA `(.L_x_5607) ;  /* 0xfffffffc00f09947 */ /* 0x008fea000383ffff */
[----:B------:R-:W-:Y:S05]  /*139b0*/  BRA `(.L_x_5703) ;  /* 0xffffffcc006c7947 */ /* 0x000fea000383ffff */
.L_x_5609:
[----:B---3--:R3:W4:Y:S02]  /*139c0*/  SYNCS.PHASECHK.TRANS64.TRYWAIT P1, [R5+URZ+0x30860], R0 ;  /* 0x03086000050075a7 */ /* 0x008724000802017f */
[----:B----4-:R-:W-:Y:S05]  /*139d0*/  @!P1 NANOSLEEP.SYNCS 0x989680 ;  /* 0x009896800000995d */ /* 0x010fea0003900000 */
[----:B------:R-:W4:Y:S02]  /*139e0*/  @!P1 SYNCS.PHASECHK.TRANS64 P1, [R5+URZ+0x30860], R0 ;  /* 0x03086000050095a7 */ /* 0x000f24000802007f */
[----:B----4-:R-:W-:Y:S05]  /*139f0*/  @!P1 BRA `(.L_x_5609) ;  /* 0xfffffffc00f09947 */ /* 0x010fea000383ffff */
[----:B------:R-:W-:Y:S05]  /*13a00*/  BRA `(.L_x_5704) ;  /* 0xffffffcc00687947 */ /* 0x000fea000383ffff */
.L_x_5705:
        /* <DEDUP_REMOVED lines=15> */
.L_x_15853:


//--------------------- .text._ZN7cutlass13device_kernelIN5flash11enable_sm90INS1_16FlashAttnFwdSm90INS1_25CollectiveMainloopFwdSm90ILi2EN4cute5tupleIJNS5_1CILi1EEES8_S8_EEENS6_IJNS7_ILi128EEENS7_ILi96EEENS7_ILi192EEEEEELi192ENS_6half_tEfNS_4arch4Sm90ELb1ELb0ELb1ELb1ELb1ELb0ELb0ELb1ELb1ELb1ELb0ELb0EEENS1_21CollectiveEpilogueFwdINS6_IJSA_SC_SB_EEES9_SE_SG_Li256ELb1ELb1ELb0ELb0EEENS1_36VarlenDynamicPersistentTileSchedulerILi128ELi96ELi256ELi128ELb0ELb1ELb1ELb1ELb1ELb1EEEEEEEEEvNT_6ParamsE --------------------------
	.section	.text._ZN7cutlass13device_kernelIN5flash11enable_sm90INS1_16FlashAttnFwdSm90INS1_25CollectiveMainloopFwdSm90ILi2EN4cute5tupleIJNS5_1CILi1EEES8_S8_EEENS6_IJNS7_ILi128EEENS7_ILi96EEENS7_ILi192EEEEEELi192ENS_6half_tEfNS_4arch4Sm90ELb1ELb0ELb1ELb1ELb1ELb0ELb0ELb1ELb1ELb1ELb0ELb0EEENS1_21CollectiveEpilogueFwdINS6_IJSA_SC_SB_EEES9_SE_SG_Li256ELb1ELb1ELb0ELb0EEENS1_36VarlenDynamicPersistentTileSchedulerILi128ELi96ELi256ELi128ELb0ELb1ELb1ELb1ELb1ELb1EEEEEEEEEvNT_6ParamsE,"ax",@progbits
	.align	128
.text._ZN7cutlass13device_kernelIN5flash11enable_sm90INS1_16FlashAttnFwdSm90INS1_25CollectiveMainloopFwdSm90ILi2EN4cute5tupleIJNS5_1CILi1EEES8_S8_EEENS6_IJNS7_ILi128EEENS7_ILi96EEENS7_ILi192EEEEEELi192ENS_6half_tEfNS_4arch4Sm90ELb1ELb0ELb1ELb1ELb1ELb0ELb0ELb1ELb1ELb1ELb0ELb0EEENS1_21CollectiveEpilogueFwdINS6_IJSA_SC_SB_EEES9_SE_SG_Li256ELb1ELb1ELb0ELb0EEENS1_36VarlenDynamicPersistentTileSchedulerILi128ELi96ELi256ELi128ELb0ELb1ELb1ELb1ELb1ELb1EEEEEEEEEvNT_6ParamsE:
        .type           _ZN7cutlass13device_kernelIN5flash11enable_sm90INS1_16FlashAttnFwdSm90INS1_25CollectiveMainloopFwdSm90ILi2EN4cute5tupleIJNS5_1CILi1EEES8_S8_EEENS6_IJNS7_ILi128EEENS7_ILi96EEENS7_ILi192EEEEEELi192ENS_6half_tEfNS_4arch4Sm90ELb1ELb0ELb1ELb1ELb1ELb0ELb0ELb1ELb1ELb1ELb0ELb0EEENS1_21CollectiveEpilogueFwdINS6_IJSA_SC_SB_EEES9_SE_SG_Li256ELb1ELb1ELb0ELb0EEENS1_36VarlenDynamicPersistentTileSchedulerILi128ELi96ELi256ELi128ELb0ELb1ELb1ELb1ELb1ELb1EEEEEEEEEvNT_6ParamsE,@function
        .size           _ZN7cutlass13device_kernelIN5flash11enable_sm90INS1_16FlashAttnFwdSm90INS1_25CollectiveMainloopFwdSm90ILi2EN4cute5tupleIJNS5_1CILi1EEES8_S8_EEENS6_IJNS7_ILi128EEENS7_ILi96EEENS7_ILi192EEEEEELi192ENS_6half_tEfNS_4arch4Sm90ELb1ELb0ELb1ELb1ELb1ELb0ELb0ELb1ELb1ELb1ELb0ELb0EEENS1_21CollectiveEpilogueFwdINS6_IJSA_SC_SB_EEES9_SE_SG_Li256ELb1ELb1ELb0ELb0EEENS1_36VarlenDynamicPersistentTileSchedulerILi128ELi96ELi256ELi128ELb0ELb1ELb1ELb1ELb1ELb1EEEEEEEEEvNT_6ParamsE,(.L_x_15854 - _ZN7cutlass13device_kernelIN5flash11enable_sm90INS1_16FlashAttnFwdSm90INS1_25CollectiveMainloopFwdSm90ILi2EN4cute5tupleIJNS5_1CILi1EEES8_S8_EEENS6_IJNS7_ILi128EEENS7_ILi96EEENS7_ILi192EEEEEELi192ENS_6half_tEfNS_4arch4Sm90ELb1ELb0ELb1ELb1ELb1ELb0ELb0ELb1ELb1ELb1ELb0ELb0EEENS1_21CollectiveEpilogueFwdINS6_IJSA_SC_SB_EEES9_SE_SG_Li256ELb1ELb1ELb0ELb0EEENS1_36VarlenDynamicPersistentTileSchedulerILi128ELi96ELi256ELi128ELb0ELb1ELb1ELb1ELb1ELb1EEEEEEEEEvNT_6ParamsE)
        .other          _ZN7cutlass13device_kernelIN5flash11enable_sm90INS1_16FlashAttnFwdSm90INS1_25CollectiveMainloopFwdSm90ILi2EN4cute5tupleIJNS5_1CILi1EEES8_S8_EEENS6_IJNS7_ILi128EEENS7_ILi96EEENS7_ILi192EEEEEELi192ENS_6half_tEfNS_4arch4Sm90ELb1ELb0ELb1ELb1ELb1ELb0ELb0ELb1ELb1ELb1ELb0ELb0EEENS1_21CollectiveEpilogueFwdINS6_IJSA_SC_SB_EEES9_SE_SG_Li256ELb1ELb1ELb0ELb0EEENS1_36VarlenDynamicPersistentTileSchedulerILi128ELi96ELi256ELi128ELb0ELb1ELb1ELb1ELb1ELb1EEEEEEEEEvNT_6ParamsE,@"STO_CUDA_ENTRY STV_DEFAULT"
_ZN7cutlass13device_kernelIN5flash11enable_sm90INS1_16FlashAttnFwdSm90INS1_25CollectiveMainloopFwdSm90ILi2EN4cute5tupleIJNS5_1CILi1EEES8_S8_EEENS6_IJNS7_ILi128EEENS7_ILi96EEENS7_ILi192EEEEEELi192ENS_6half_tEfNS_4arch4Sm90ELb1ELb0ELb1ELb1ELb1ELb0ELb0ELb1ELb1ELb1ELb0ELb0EEENS1_21CollectiveEpilogueFwdINS6_IJSA_SC_SB_EEES9_SE_SG_Li256ELb1ELb1ELb0ELb0EEENS1_36VarlenDynamicPersistentTileSchedulerILi128ELi96ELi256ELi128ELb0ELb1ELb1ELb1ELb1ELb1EEEEEEEEEvNT_6ParamsE:
        /* <DEDUP_REMOVED lines=45> */
.L_x_5706:
        /* <DEDUP_REMOVED lines=22> */
.L_x_5707:
        /* <DEDUP_REMOVED lines=18> */
.L_x_5708:
        /* <DEDUP_REMOVED lines=22> */
.L_x_5709:
        /* <DEDUP_REMOVED lines=23> */
.L_x_5710:
        /* <DEDUP_REMOVED lines=10> */
.L_x_5712:
        /* <DEDUP_REMOVED lines=23> */
[CC--:B------:R-:W-:Y:S02]  /*0a30*/  LEA.HI R4, R3.reuse, R204.reuse, RZ, 0x5 ;  /* 0x000000cc03047211 */ /* 0x0c0fe400078f28ff */
[----:B------:R-:W-:Y:S02]  /*0a40*/  LOP3.LUT R5, R0, 0xffffff80, RZ, 0xc0, !PT ;  /* 0xffffff8000057812 */ /* 0x000fe400078ec0ff */
[----:B------:R-:W-:Y:S01]  /*0a50*/  LEA.HI R10, R3, R204, RZ, 0x2 ;  /* 0x000000cc030a7211 */ /* 0x000fe200078f10ff */
[----:B------:R-:W-:Y:S01]  /*0a60*/  IMAD.SHL.U32 R4, R4, 0x20, RZ ;  /* 0x0000002004047824 */ /* 0x000fe200078e00ff */
[----:B------:R-:W-:Y:S01]  /*0a70*/  SHF.R.S32.HI R197, RZ, 0x7, R0 ;  /* 0x00000007ffc57819 */ /* 0x000fe20000011400 */
[----:B------:R-:W-:-:S03]  /*0a80*/  IMAD.IADD R196, R204, 0x1, -R5 ;  /* 0x00000001ccc47824 */ /* 0x000fc600078e0a05 */
[----:B------:R-:W-:Y:S02]  /*0a90*/  LOP3.LUT R4, R4, 0xfffffc00, RZ, 0xc0, !PT ;  /* 0xfffffc0004047812 */ /* 0x000fe400078ec0ff */
[----:B------:R-:W-:Y:S02]  /*0aa0*/  SHF.R.S32.HI R9, RZ, 0x1f, R196 ;  /* 0x0000001fff097819 */ /* 0x000fe400000114c4 */
        /* <DEDUP_REMOVED lines=9> */
[----:B------:R-:W-:-:S02]  /*0b40*/  IADD3 R0, R197, -R0, RZ ;  /* 0x80000000c5007210 */ /* 0x000fc40007ffe0ff */
[----:B------:R-:W-:Y:S01]  /*0b50*/  LOP3.LUT R17, R6, 0x7ffffffc, RZ, 0xc0, !PT ;  /* 0x7ffffffc06117812 */ /* 0x000fe200078ec0ff */
[----:B------:R-:W-:-:S04]  /*0b60*/  IMAD.IADD R8, R8, 0x1, -R11 ;  /* 0x0000000108087824 */ /* 0x000fc800078e0a0b */
[----:B------:R-:W-:Y:S02]  /*0b70*/  IMAD R9, R9, 0x10, R8 ;  /* 0x0000001009097824 */ /* 0x000fe400078e0208 */
[----:B------:R-:W-:Y:S02]  /*0b80*/  IMAD.IADD R17, R196, 0x1, -R17 ;  /* 0x00000001c4117824 */ /* 0x000fe400078e0a11 */
[----:B------:R-:W-:Y:S01]  /*0b90*/  IMAD R198, R0, 0x40, R9 ;  /* 0x0000004000c67824 */ /* 0x000fe200078e0209 */
[----:B--2---:R-:W-:Y:S02]  /*0ba0*/  R2UR UR4, R2 ;  /* 0x00000000020472ca */ /* 0x004fe400000e0000 */
[CC--:B------:R-:W-:Y:S02]  /*0bb0*/  LEA.HI R2, R3.reuse, R204.reuse, RZ, 0x4 ;  /* 0x000000cc03027211 */ /* 0x0c0fe400078f20ff */
[----:B------:R-:W-:Y:S02]  /*0bc0*/  LEA.HI R3, R3, R204, RZ, 0x3 ;  /* 0x000000cc03037211 */ /* 0x000fe400078f18ff */
[----:B------:R-:W-:-:S02]  /*0bd0*/  SHF.R.S32.HI R7, RZ, 0x4, R2 ;  /* 0x00000004ff077819 */ /* 0x000fc40000011402 */
[C---:B------:R-:W-:Y:S02]  /*0be0*/  LOP3.LUT R5, R2.reuse, 0x3fffff0, RZ, 0xc0, !PT ;  /* 0x03fffff002057812 */ /* 0x040fe400078ec0ff */
[----:B------:R-:W-:Y:S02]  /*0bf0*/  LEA.HI R2, R2, R7, RZ, 0x1 ;  /* 0x0000000702027211 */ /* 0x000fe400078f08ff */
[----:B------:R-:W-:Y:S01]  /*0c00*/  IADD3 R5, R204, -R5, RZ ;  /* 0x80000005cc057210 */ /* 0x000fe20007ffe0ff */
[----:B------:R-:W-:Y:S01]  /*0c10*/  ULOP3.LUT UR7, UR4, 0x1, URZ, 0xfc, !UPT ;  /* 0x0000000104077892 */ /* 0x000fe2000f8efc3f */
[----:B------:R-:W-:Y:S02]  /*0c20*/  LOP3.LUT R2, R2, 0x1ffffffe, RZ, 0xc0, !PT ;  /* 0x1ffffffe02027812 */ /* 0x000fe400078ec0ff */
[----:B------:R-:W-:Y:S01]  /*0c30*/  LOP3.LUT R23, R3, 0xfffffff8, RZ, 0xc0, !PT ;  /* 0xfffffff803177812 */ /* 0x000fe200078ec0ff */
[----:B------:R-:W-:Y:S01]  /*0c40*/  IMAD R5, R5, 0x40, R4 ;  /* 0x0000004005057824 */ /* 0x000fe200078e0204 */
[----:B------:R-:W-:Y:S01]  /*0c50*/  UMOV UR4, URZ ;  /* 0x0000003f00047c82 */ /* 0x000fe20008000000 */
[----:B------:R-:W-:Y:S01]  /*0c60*/  IMAD.IADD R2, R7, 0x1, -R2 ;  /* 0x0000000107027824 */ /* 0x000fe200078e0a02 */
[----:B------:R-:W-:Y:S01]  /*0c70*/  LOP3.LUT R7, R10, 0xfffffffc, RZ, 0xc0, !PT ;  /* 0xfffffffc0a077812 */ /* 0x000fe200078ec0ff */
[----:B------:R-:W-:Y:S01]  /*0c80*/  IMAD.IADD R23, R204, 0x1, -R23 ;  /* 0x00000001cc177824 */ /* 0x000fe200078e0a17 */
[----:B------:R-:W-:Y:S01]  /*0c90*/  SHF.R.S32.HI R194, RZ, 0x3, R3 ;  /* 0x00000003ffc27819 */ /* 0x000fe20000011403 */
[----:B------:R-:W-:Y:S01]  /*0ca0*/  IMAD R199, R2, 0x8, R5 ;  /* 0x0000000802c77824 */ /* 0x000fe200078e0205 */
[----:B------:R-:W-:Y:S01]  /*0cb0*/  MOV R200, UR7 ;  /* 0x0000000700c87c02 */ /* 0x000fe20008000f00 */
[----:B------:R-:W-:-:S02]  /*0cc0*/  IMAD.IADD R7, R204, 0x1, -R7 ;  /* 0x00000001cc077824 */ /* 0x000fc400078e0a07 */
[----:B------:R-:W-:Y:S02]  /*0cd0*/  IMAD.SHL.U32 R16, R23, 0x8, RZ ;  /* 0x0000000817107824 */ /* 0x000fe400078e00ff */
[----:B------:R-:W-:Y:S01]  /*0ce0*/  IMAD.U32 R195, RZ, RZ, UR4 ;  /* 0x00000004ffc37e24 */ /* 0x000fe2000f8e00ff */
[C---:B------:R-:W-:Y:S01]  /*0cf0*/  LEA.HI R4, R7.reuse, R7, RZ, 0x1 ;  /* 0x0000000707047211 */ /* 0x040fe200078f08ff */
[C---:B------:R-:W-:Y:S01]  /*0d00*/  VIADD R19, R16.reuse, 0x40 ;  /* 0x0000004010137836 */ /* 0x040fe20000000000 */
[----:B------:R-:W-:Y:S01]  /*0d10*/  SHF.R.S32.HI R203, RZ, 0x1f, R16 ;  /* 0x0000001fffcb7819 */ /* 0x000fe20000011410 */
[----:B------:R-:W-:Y:S01]  /*0d20*/  VIADD R22, R16, 0x80 ;  /* 0x0000008010167836 */ /* 0x000fe20000000000 */
[----:B------:R-:W-:Y:S02]  /*0d30*/  LOP3.LUT R4, R4, 0x1ffffffe, RZ, 0xc0, !PT ;  /* 0x1ffffffe04047812 */ /* 0x000fe400078ec0ff */
[----:B------:R-:W-:Y:S02]  /*0d40*/  SHF.R.S32.HI R202, RZ, 0x1f, R19 ;  /* 0x0000001fffca7819 */ /* 0x000fe40000011413 */
[----:B------:R-:W-:Y:S01]  /*0d50*/  SHF.R.S32.HI R201, RZ, 0x1f, R22 ;  /* 0x0000001fffc97819 */ /* 0x000fe20000011416 */
[----:B------:R-:W-:-:S04]  /*0d60*/  IMAD.IADD R7, R7, 0x1, -R4 ;  /* 0x0000000107077824 */ /* 0x000fc800078e0a04 */
[----:B------:R-:W-:-:S07]  /*0d70*/  IMAD R18, R7, 0x8, R198 ;  /* 0x0000000807127824 */ /* 0x000fce00078e02c6 */
.L_x_5772:
[----:B012---:R-:W0:Y:S01]  /*0d80*/  LDC.64 R2, c[0x0][0xc88] ;  /* 0x00032200ff027b82 */ /* 0x007e220000000a00 */
[----:B------:R-:W-:Y:S01]  /*0d90*/  ULDC.64 UR8, c[0x0][0xa28] ;  /* 0x00028a0000087ab9 */ /* 0x000fe20000000a00 */
[----:B------:R-:W-:Y:S01]  /*0da0*/  ULDC.64 UR10, c[0x0][0xa18] ;  /* 0x00028600000a7ab9 */ /* 0x000fe20000000a00 */
[----:B------:R-:W-:Y:S01]  /*0db0*/  ULDC UR7, c[0x0][0x2f0] ;  /* 0x0000bc0000077ab9 */ /* 0x000fe20000000800 */
        /* <DEDUP_REMOVED lines=21> */
[----:B------:R-:W2:Y:S04]  /*0f10*/  @P0 LDG.E R2, desc[UR36][R2.64] ;  /* 0x0000002402020981 */ /* 0x000ea8000c1e1900 */
[----:B---3--:R-:W3:Y:S01]  /*0f20*/  @P2 LDG.E R4, desc[UR36][R4.64] ;  /* 0x0000002404042981 */ /* 0x008ee2000c1e1900 */
[----:B------:R-:W-:Y:S01]  /*0f30*/  UISETP.NE.U32.AND UP0, UPT, UR8, URZ, UPT ;  /* 0x0000003f0800728c */ /* 0x000fe2000bf05070 */
[----:B------:R-:W-:Y:S01]  /*0f40*/  IMAD.U32 R192, RZ, RZ, UR6 ;  /* 0x00000006ffc07e24 */ /* 0x000fe2000f8e00ff */
[----:B------:R-:W-:-:S02]  /*0f50*/  UMOV UR43, URZ ;  /* 0x0000003f002b7c82 */ /* 0x000fc40008000000 */
[----:B------:R-:W-:-:S03]  /*0f60*/  UISETP.NE.AND.EX UP0, UPT, UR9, URZ, UPT, UP0 ;  /* 0x0000003f0900728c */ /* 0x000fc6000bf05300 */
[----:B------:R-:W-:Y:S01]  /*0f70*/  ULDC.64 UR8, c[0x0][0xa20] ;  /* 0x0002880000087ab9 */ /* 0x000fe20000000a00 */
[----:B------:R-:W-:Y:S01]  /*0f80*/  USEL UR4, UR4, 0x1, UP0 ;  /* 0x0000000104047887 */ /* 0x000fe20008000000 */
[----:B------:R-:W-:-:S03]  /*0f90*/  ISETP.NE.U32.AND P1, PT, RZ, UR8, PT ;  /* 0x00000008ff007c0c */ /* 0x000fc6000bf25070 */
[----:B------:R-:W-:Y:S01]  /*0fa0*/  UIMAD UR4, UR4, UR7, URZ ;  /* 0x00000007040472a4 */ /* 0x000fe2000f8e023f */
[----:B------:R-:W-:Y:S02]  /*0fb0*/  ISETP.NE.AND.EX P1, PT, RZ, UR9, PT, P1 ;  /* 0x00000009ff007c0c */ /* 0x000fe4000bf25310 */
[----:B--2---:R-:W-:Y:S02]  /*0fc0*/  @P0 R2UR UR43, R2 ;  /* 0x00000000022b02ca */ /* 0x004fe400000e0000 */
[----:B---3--:R-:W-:Y:S01]  /*0fd0*/  @P2 R2UR UR42, R4 ;  /* 0x00000000042a22ca */ /* 0x008fe200000e0000 */
[----:B----4-:R-:W-:-:S14]  /*0fe0*/  @P2 BRA `(.L_x_5713) ;  /* 0x0000000000382947 */ /* 0x010fdc0003800000 */
[----:B------:R-:W-:Y:S01]  /*0ff0*/  ULDC.64 UR6, c[0x0][0xa00] ;  /* 0x0002800000067ab9 */ /* 0x000fe20000000a00 */
[----:B------:R-:W-:Y:S01]  /*1000*/  ULDC UR42, c[0x0][0x288] ;  /* 0x0000a200002a7ab9 */ /* 0x000fe20000000800 */
[----:B------:R-:W-:-:S04]  /*1010*/  ISETP.NE.U32.AND P0, PT, RZ, UR6, PT ;  /* 0x00000006ff007c0c */ /* 0x000fc8000bf05070 */
[----:B------:R-:W-:-:S13]  /*1020*/  ISETP.NE.AND.EX P0, PT, RZ, UR7, PT, P0 ;  /* 0x00000007ff007c0c */ /* 0x000fda000bf05300 */
[----:B------:R-:W-:Y:S05]  /*1030*/  @!P0 BRA `(.L_x_5713) ;  /* 0x0000000000248947 */ /* 0x000fea0003800000 */
[----:B------:R-:W-:Y:S02]  /*1040*/  ULDC.64 UR6, c[0x0][0xa00] ;  /* 0x0002800000067ab9 */ /* 0x000fe40000000a00 */
[----:B------:R-:W-:-:S06]  /*1050*/  UIMAD.WIDE UR6, UR61, 0x4, UR6 ;  /* 0x000000043d0678a5 */ /* 0x000fcc000f8e0206 */
[----:B------:R-:W-:Y:S01]  /*1060*/  MOV R2, UR6 ;  /* 0x0000000600027c02 */ /* 0x000fe20008000f00 */
[----:B------:R-:W-:-:S05]  /*1070*/  IMAD.U32 R3, RZ, RZ, UR7 ;  /* 0x00000007ff037e24 */ /* 0x000fca000f8e00ff */
[----:B------:R-:W2:Y:S04]  /*1080*/  LDG.E R4, desc[UR36][R2.64] ;  /* 0x0000002402047981 */ /* 0x000ea8000c1e1900 */
[----:B------:R-:W3:Y:S01]  /*1090*/  LDG.E R0, desc[UR36][R2.64+0x4] ;  /* 0x0000042402007981 */ /* 0x000ee2000c1e1900 */
[----:B--2---:R-:W-:Y:S02]  /*10a0*/  R2UR UR42, R4 ;  /* 0x00000000042a72ca */ /* 0x004fe400000e0000 */
[----:B---3--:R-:W-:-:S13]  /*10b0*/  R2UR UR6, R0 ;  /* 0x00000000000672ca */ /* 0x008fda00000e0000 */
[----:B------:R-:W-:-:S12]  /*10c0*/  UIADD3 UR42, -UR42, UR6, URZ ;  /* 0x000000062a2a7290 */ /* 0x000fd8000fffe13f */
.L_x_5713:
[----:B------:R-:W-:Y:S05]  /*10d0*/  @!P1 BRA `(.L_x_5714) ;  /* 0x0000000000209947 */ /* 0x000fea0003800000 */
[----:B------:R-:W-:Y:S01]  /*10e0*/  R2UR UR6, R193 ;  /* 0x00000000c10672ca */ /* 0x000fe200000e0000 */
[----:B------:R-:W-:-:S06]  /*10f0*/  ULEA UR4, UP0, UR61, UR8, 0x2 ;  /* 0x000000083d047291 */ /* 0x000fcc000f80103f */
[----:B------:R-:W-:-:S06]  /*1100*/  IMAD.U32 R2, RZ, RZ, UR4 ;  /* 0x00000004ff027e24 */ /* 0x000fcc000f8e00ff */
[----:B------:R-:W-:-:S06]  /*1110*/  ULEA.HI.X UR6, UR61, UR9, UR6, 0x2, UP0 ;  /* 0x000000093d067291 */ /* 0x000fcc00080f1406 */
[----:B------:R-:W-:-:S05]  /*1120*/  IMAD.U32 R3, RZ, RZ, UR6 ;  /* 0x00000006ff037e24 */ /* 0x000fca000f8e00ff */
[----:B------:R-:W2:Y:S02]  /*1130*/  LDG.E R2, desc[UR36][R2.64] ;  /* 0x0000002402027981 */ /* 0x000ea4000c1e1900 */
[----:B--2---:R-:W-:Y:S01]  /*1140*/  R2UR UR4, R2 ;  /* 0x00000000020472ca */ /* 0x004fe200000e0000 */
[----:B------:R-:W-:-:S14]  /*1150*/  BRA `(.L_x_5715) ;  /* 0x0000000000347947 */ /* 0x000fdc0003800000 */
.L_x_5714:
        /* <DEDUP_REMOVED lines=13> */
.L_x_5715:
[----:B------:R-:W-:Y:S01]  /*1230*/  UIADD3 UR43, -UR43, UR4, URZ ;  /* 0x000000042b2b7290 */ /* 0x000fe2000fffe13f */
[----:B------:R-:W-:Y:S01]  /*1240*/  PLOP3.LUT P0, PT, PT, PT, PT, 0x80, 0x0 ;  /* 0x000000000000781c */ /* 0x000fe20003f0f070 */
[----:B------:R-:W-:Y:S01]  /*1250*/  USHF.L.U32 UR41, UR5, 0x7, URZ ;  /* 0x0000000705297899 */ /* 0x000fe2000800063f */
[----:B------:R-:W-:Y:S01]  /*1260*/  CS2R R2, SRZ ;  /* 0x0000000000027805 */ /* 0x000fe2000001ff00 */
[----:B------:R-:W-:Y:S01]  /*1270*/  ULDC UR4, c[0x0][0x448] ;  /* 0x0001120000047ab9 */ /* 0x000fe20000000800 */
[----:B------:R-:W-:Y:S01]  /*1280*/  UIADD3 UR7, UR43, 0x60, -UR42 ;  /* 0x000000602b077890 */ /* 0x000fe2000fffe82a */
[----:B------:R-:W-:Y:S01]  /*1290*/  MOV R0, RZ ;  /* 0x000000ff00007202 */ /* 0x000fe20000000f00 */
[----:B------:R-:W-:Y:S01]  /*12a0*/  UISETP.NE.AND UP0, UPT, UR4, 0x1, UPT ;  /* 0x000000010400788c */ /* 0x000fe2000bf05270 */
[----:B------:R-:W-:Y:S01]  /*12b0*/  CS2R R118, SRZ ;  /* 0x0000000000767805 */ /* 0x000fe2000001ff00 */
[----:B------:R-:W-:Y:S01]  /*12c0*/  UIADD3 UR6, UR41, 0x7f, URZ ;  /* 0x0000007f29067890 */ /* 0x000fe2000fffe03f */
[----:B------:R-:W-:Y:S01]  /*12d0*/  CS2R R116, SRZ ;  /* 0x0000000000747805 */ /* 0x000fe2000001ff00 */
[----:B------:R-:W-:Y:S01]  /*12e0*/  UP2UR UR60, UPR, URZ, 0x1 ;  /* 0x000000013f3c7883 */ /* 0x000fe20008000000 */
[----:B------:R-:W-:-:S02]  /*12f0*/  CS2R R114, SRZ ;  /* 0x0000000000727805 */ /* 0x000fc4000001ff00 */
[----:B------:R-:W-:Y:S02]  /*1300*/  CS2R R112, SRZ ;  /* 0x0000000000707805 */ /* 0x000fe4000001ff00 */
[----:B------:R-:W-:Y:S02]  /*1310*/  CS2R R110, SRZ ;  /* 0x00000000006e7805 */ /* 0x000fe4000001ff00 */
[----:B------:R-:W-:Y:S02]  /*1320*/  CS2R R108, SRZ ;  /* 0x00000000006c7805 */ /* 0x000fe4000001ff00 */
[----:B------:R-:W-:Y:S02]  /*1330*/  CS2R R106, SRZ ;  /* 0x00000000006a7805 */ /* 0x000fe4000001ff00 */
[----:B------:R-:W-:Y:S01]  /*1340*/  CS2R R104, SRZ ;  /* 0x0000000000687805 */ /* 0x000fe2000001ff00 */
        /* <DEDUP_REMOVED lines=9> */
[----:B------:R-:W-:Y:S01]  /*13e0*/  IMAD.MOV.U32 R43, RZ, RZ, RZ ;  /* 0x000000ffff2b7224 */ /* 0x000fe200078e00ff */
        /* <DEDUP_REMOVED lines=25> */
[----:B------:R-:W-:Y:S01]  /*1580*/  CS2R R64, SRZ ;  /* 0x0000000000407805 */ /* 0x000fe2000001ff00 */
[----:B------:R-:W-:Y:S01]  /*1590*/  IMAD.U32 R102, RZ, RZ, UR9 ;  /* 0x00000009ff667e24 */ /* 0x000fe2000f8e00ff */
[----:B------:R-:W-:-:S02]  /*15a0*/  CS2R R62, SRZ ;  /* 0x00000000003e7805 */ /* 0x000fc4000001ff00 */
[----:B------:R-:W-:Y:S02]  /*15b0*/  CS2R R60, SRZ ;  /* 0x00000000003c7805 */ /* 0x000fe4000001ff00 */
[----:B------:R-:W-:Y:S02]  /*15c0*/  CS2R R58, SRZ ;  /* 0x00000000003a7805 */ /* 0x000fe4000001ff00 */
[----:B------:R-:W-:Y:S02]  /*15d0*/  PLOP3.LUT P1, PT, PT, PT, UP0, 0x80, 0x0 ;  /* 0x000000000000781c */ /* 0x000fe40003f2f008 */
        /* <DEDUP_REMOVED lines=49> */
.L_x_5717:
        /* <DEDUP_REMOVED lines=11> */
.L_x_5859:
[----:B------:R-:W-:Y:S05]  /*19a0*/  @!P0 BRA `(.L_x_5719) ;  /* 0x0000000000048947 */ /* 0x000fea0003800000 */
[----:B------:R-:W-:Y:S01]  /*19b0*/  BPT.TRAP 0x1 ;  /* 0x000000040000795c */ /* 0x000fe20000300000 */
.L_x_5719:
[----:B0-----:R-:W-:Y:S02]  /*19c0*/  IMAD.U32 R0, RZ, RZ, UR39 ;  /* 0x00000027ff007e24 */ /* 0x001fe4000f8e00ff */
[----:B------:R-:W-:-:S03]  /*19d0*/  IMAD.U32 R3, RZ, RZ, UR38 ;  /* 0x00000026ff037e24 */ /* 0x000fc6000f8e00ff */
[----:B------:R-:W-:Y:S02]  /*19e0*/  LEA R0, R0, UR40, 0x3 ;  /* 0x0000002800007c11 */ /* 0x000fe4000f8e18ff */
[----:B------:R-:W-:-:S04]  /*19f0*/  SHF.L.U32 R3, R3, 0x1f, RZ ;  /* 0x0000001f03037819 */ /* 0x000fc800000006ff */
[----:B------:R0:W1:Y:S01]  /*1a00*/  SYNCS.PHASECHK.TRANS64.TRYWAIT P1, [R0+URZ+0x30830], R3 ;  /* 0x03083003000075a7 */ /* 0x000062000802017f */
[----:B------:R-:W-:Y:S05]  /*1a10*/  @!P0 BRA `(.L_x_5720) ;  /* 0x0000000000048947 */ /* 0x000fea0003800000 */
[----:B------:R-:W-:Y:S01]  /*1a20*/  BPT.TRAP 0x1 ;  /* 0x000000040000795c */ /* 0x000fe20000300000 */
.L_x_5720:
[----:B-1----:R-:W-:Y:S05]  /*1a30*/  @P1 BRA `(.L_x_5721) ;  /* 0x0000000000081947 */ /* 0x002fea0003800000 */
[----:B------:R-:W1:Y:S02]  /*1a40*/  SYNCS.PHASECHK.TRANS64.TRYWAIT P1, [R0+URZ+0x30830], R3 ;  /* 0x03083003000075a7 */ /* 0x000e64000802017f */
[----:B-1----:R-:W-:Y:S05]  /*1a50*/  @!P1 BRA `(.L_x_5722) ;  /* 0x0000010800e49947 */ /* 0x002fea0003800000 */
.L_x_5721:
        /* <DEDUP_REMOVED lines=19> */
[----:B------:R-:W-:Y:S01]  /*1b90*/  MOV R8, UR12 ;  /* 0x0000000c00087c02 */ /* 0x000fe20008000f00 */
        /* <DEDUP_REMOVED lines=83> */
.L_x_5723:
[----:B------:R-:W-:Y:S01]  /*20d0*/  UISETP.NE.AND UP0, UPT, UR60, URZ, UPT ;  /* 0x0000003f3c00728c */ /* 0x000fe2000bf05270 */
[----:B------:R-:W-:Y:S01]  /*20e0*/  IADD3 R11, R18, UR41, RZ ;  /* 0x00000029120b7c10 */ /* 0x000fe2000fffe0ff */
[----:B------:R-:W-:Y:S01]  /*20f0*/  UMOV UR5, 0xffffffa0 ;  /* 0xffffffa000057882 */ /* 0x000fe20000000000 */
[----:B------:R-:W-:Y:S01]  /*2100*/  R2UR UR7, R102 ;  /* 0x00000000660772ca */ /* 0x000fe200000e0000 */
        /* <DEDUP_REMOVED lines=9> */
[----:B------:R-:W-:Y:S01]  /*21a0*/  MUFU.TANH R27, R27 ;  /* 0x0000001b001b7308 */ /* 0x000fe20000002400 */
[----:B------:R-:W-:Y:S01]  /*21b0*/  FMUL.FTZ R31, R31, UR6 ;  /* 0x000000061f1f7c20 */ /* 0x000fe20008410000 */
[----:B------:R-:W-:Y:S01]  /*21c0*/  FMUL.FTZ R34, R34, UR6 ;  /* 0x0000000622227c20 */ /* 0x000fe20008410000 */
[----:B------:R-:W-:Y:S01]  /*21d0*/  UIMAD UR5, UR7, UR5, 0x61 ;  /* 0x00000061070574a4 */ /* 0x000fe2000f8e0205 */
        /* <DEDUP_REMOVED lines=8> */
[----:B------:R-:W-:Y:S01]  /*2260*/  UIMAD UR4, UR7, -0x60, UR43 ;  /* 0xffffffa0070478a4 */ /* 0x000fe2000f8e022b */
[----:B------:R-:W-:-:S02]  /*2270*/  IMAD.U32 R2, RZ, RZ, UR5 ;  /* 0x00000005ff027e24 */ /* 0x000fc4000f8e00ff */
[----:B------:R-:W-:Y:S01]  /*2280*/  FMUL.FTZ R39, R39, UR6 ;  /* 0x0000000627277c20 */ /* 0x000fe20008410000 */
[----:B------:R-:W-:Y:S01]  /*2290*/  FMUL.FTZ R42, R42, UR6 ;  /* 0x000000062a2a7c20 */ /* 0x000fe20008410000 */
[----:B------:R-:W3:Y:S01]  /*22a0*/  SHFL.IDX PT, R14, R11, 0x1, 0x1c1f ;  /* 0x003c1f000b0e7f89 */ /* 0x000ee200000e0000 */
[----:B------:R-:W-:Y:S01]  /*22b0*/  UIADD3 UR4, UR4, 0x60, URZ ;  /* 0x0000006004047890 */ /* 0x000fe2000fffe03f */
[----:B------:R-:W-:Y:S01]  /*22c0*/  IMAD R2, R17, -0x2, R2 ;  /* 0xfffffffe11027824 */ /* 0x000fe200078e0202 */
[----:B------:R-:W-:Y:S01]  /*22d0*/  MUFU.TANH R30, R30 ;  /* 0x0000001e001e7308 */ /* 0x000fe20000002400 */
[----:B------:R-:W-:Y:S01]  /*22e0*/  FMUL.FTZ R33, R33, UR6 ;  /* 0x0000000621217c20 */ /* 0x000fe20008410000 */
[----:B------:R-:W-:Y:S01]  /*22f0*/  FMUL.FTZ R43, R43, UR6 ;  /* 0x000000062b2b7c20 */ /* 0x000fe20008410000 */
[----:B------:R-:W-:Y:S01]  /*2300*/  FMUL.FTZ R46, R46, UR6 ;  /* 0x000000062e2e7c20 */ /* 0x000fe20008410000 */
[----:B------:R-:W-:Y:S01]  /*2310*/  IMAD.U32 R12, RZ, RZ, UR4 ;  /* 0x00000004ff0c7e24 */ /* 0x000fe2000f8e00ff */
[----:B------:R-:W-:Y:S01]  /*2320*/  IADD3 R13, -R13, UR43, R2 ;  /* 0x0000002b0d0d7c10 */ /* 0x000fe2000fffe102 */
        /* <DEDUP_REMOVED lines=15> */
[-CC-:B---3--:R-:W-:Y:S01]  /*2420*/  VIADDMNMX R14, R14, R13.reuse, R12.reuse, PT ;  /* 0x0000000d0e0e7246 */ /* 0x188fe2000380010c */
[----:B------:R-:W-:Y:S01]  /*2430*/  FMUL.FTZ R67, R67, UR6 ;  /* 0x0000000643437c20 */ /* 0x000fe20008410000 */
[----:B------:R-:W-:Y:S01]  /*2440*/  FMUL.FTZ R70, R70, UR6 ;  /* 0x0000000646467c20 */ /* 0x000fe20008410000 */
[----:B------:R-:W-:Y:S01]  /*2450*/  FMUL.FTZ R71, R71, UR6 ;  /* 0x0000000647477c20 */ /* 0x000fe20008410000 */
[C---:B------:R-:W-:Y:S01]  /*2460*/  ISETP.GT.AND P1, PT, R14.reuse, RZ, PT ;  /* 0x000000ff0e00720c */ /* 0x040fe20003f24270 */
[----:B------:R3:W-:Y:S01]  /*2470*/  MUFU.TANH R20, R28 ;  /* 0x0000001c00147308 */ /* 0x0007e20000002400 */
[C---:B------:R-:W-:Y:S01]  /*2480*/  ISETP.GT.AND P2, PT, R14.reuse, 0x1, PT ;  /* 0x000000010e00780c */ /* 0x040fe20003f44270 */
[----:B------:R-:W5:Y:S01]  /*2490*/  SHFL.IDX PT, R11, R11, RZ, 0x1c1f ;  /* 0x001c1fff0b0b7589 */ /* 0x000f6200000e0000 */
[----:B------:R-:W-:Y:S01]  /*24a0*/  ISETP.GT.AND P3, PT, R14, 0x8, PT ;  /* 0x000000080e00780c */ /* 0x000fe20003f64270 */
[----:B01----:R-:W-:Y:S01]  /*24b0*/  FMUL.FTZ R3, R24, UR6 ;  /* 0x0000000618037c20 */ /* 0x003fe20008410000 */
[----:B--2---:R-:W-:Y:S01]  /*24c0*/  FSEL R25, R25, -INF , P1 ;  /* 0xff80000019197808 */ /* 0x004fe20000800000 */
[----:B------:R-:W-:Y:S01]  /*24d0*/  FMUL.FTZ R32, R32, UR6 ;  /* 0x0000000620207c20 */ /* 0x000fe20008410000 */
[----:B------:R-:W-:Y:S01]  /*24e0*/  ISETP.GT.AND P1, PT, R14, 0x9, PT ;  /* 0x000000090e00780c */ /* 0x000fe20003f24270 */
[----:B------:R-:W0:Y:S01]  /*24f0*/  MUFU.TANH R35, R35 ;  /* 0x0000002300237308 */ /* 0x000e220000002400 */
[----:B---3--:R-:W-:Y:S01]  /*2500*/  FSEL R28, R27, -INF , P2 ;  /* 0xff8000001b1c7808 */ /* 0x008fe20001000000 */
[----:B------:R-:W-:Y:S01]  /*2510*/  FMUL.FTZ R36, R36, UR6 ;  /* 0x0000000624247c20 */ /* 0x000fe20008410000 */
[----:B------:R-:W-:Y:S01]  /*2520*/  ISETP.GT.AND P2, PT, R14, 0x10, PT ;  /* 0x000000100e00780c */ /* 0x000fe20003f44270 */
[----:B------:R-:W-:Y:S01]  /*2530*/  FMUL.FTZ R40, R40, UR6 ;  /* 0x0000000628287c20 */ /* 0x000fe20008410000 */
[----:B------:R-:W-:Y:S01]  /*2540*/  FMNMX.FTZ R2, R25, R28, !PT ;  /* 0x0000001c19027209 */ /* 0x000fe20007810000 */
[----:B------:R-:W-:Y:S01]  /*2550*/  ULDC UR14, c[0x0][0x988] ;  /* 0x00026200000e7ab9 */ /* 0x000fe20000000800 */
[----:B----4-:R-:W-:Y:S01]  /*2560*/  FSEL R31, R31, -INF , P1 ;  /* 0xff8000001f1f7808 */ /* 0x010fe20000800000 */
[----:B------:R1:W-:Y:S01]  /*2570*/  MUFU.TANH R21, R29 ;  /* 0x0000001d00157308 */ /* 0x0003e20000002400 */
[----:B------:R-:W-:Y:S01]  /*2580*/  ISETP.GT.AND P1, PT, R14, 0x11, PT ;  /* 0x000000110e00780c */ /* 0x000fe20003f24270 */
[----:B------:R-:W-:Y:S01]  /*2590*/  FMUL.FTZ R44, R44, UR6 ;  /* 0x000000062c2c7c20 */ /* 0x000fe20008410000 */
[----:B------:R-:W-:Y:S01]  /*25a0*/  FMUL.FTZ R45, R45, UR6 ;  /* 0x000000062d2d7c20 */ /* 0x000fe20008410000 */
[----:B------:R-:W-:Y:S01]  /*25b0*/  FMUL.FTZ R48, R48, UR6 ;  /* 0x0000000630307c20 */ /* 0x000fe20008410000 */
[----:B------:R-:W-:Y:S01]  /*25c0*/  FMUL.FTZ R49, R49, UR6 ;  /* 0x0000000631317c20 */ /* 0x000fe20008410000 */
[----:B------:R-:W-:Y:S01]  /*25d0*/  FMUL.FTZ R52, R52, UR6 ;  /* 0x0000000634347c20 */ /* 0x000fe20008410000 */
[----:B------:R-:W-:Y:S01]  /*25e0*/  FMUL.FTZ R53, R53, UR6 ;  /* 0x0000000635357c20 */ /* 0x000fe20008410000 */
[----:B------:R-:W-:Y:S01]  /*25f0*/  MUFU.TANH R38, R38 ;  /* 0x0000002600267308 */ /* 0x000fe20000002400 */
[----:B-1----:R-:W-:Y:S01]  /*2600*/  FSEL R29, R30, -INF , P3 ;  /* 0xff8000001e1d7808 */ /* 0x002fe20001800000 */
[----:B------:R-:W-:Y:S01]  /*2610*/  FMUL.FTZ R56, R56, UR6 ;  /* 0x0000000638387c20 */ /* 0x000fe20008410000 */
[----:B0-----:R-:W-:Y:S01]  /*2620*/  FSEL R35, R35, -INF , P1 ;  /* 0xff80000023237808 */ /* 0x001fe20000800000 */
[----:B------:R-:W-:Y:S01]  /*2630*/  FMUL.FTZ R57, R57, UR6 ;  /* 0x0000000639397c20 */ /* 0x000fe20008410000 */
[----:B------:R-:W-:Y:S01]  /*2640*/  FMNMX.FTZ R2, R29, R2, !PT ;  /* 0x000000021d027209 */ /* 0x000fe20007810000 */
[----:B------:R-:W-:Y:S01]  /*2650*/  FMUL.FTZ R60, R60, UR6 ;  /* 0x000000063c3c7c20 */ /* 0x000fe20008410000 */
[----:B------:R-:W-:Y:S01]  /*2660*/  ISETP.GT.AND P1, PT, R14, 0x19, PT ;  /* 0x000000190e00780c */ /* 0x000fe20003f24270 */
[----:B------:R-:W0:Y:S01]  /*2670*/  MUFU.TANH R39, R39 ;  /* 0x0000002700277308 */ /* 0x000e220000002400 */
[----:B------:R-:W-:Y:S01]  /*2680*/  FMNMX.FTZ R2, R31, R2, !PT ;  /* 0x000000021f027209 */ /* 0x000fe20007810000 */
[----:B------:R-:W-:Y:S01]  /*2690*/  FMUL.FTZ R61, R61, UR6 ;  /* 0x000000063d3d7c20 */ /* 0x000fe20008410000 */
[----:B-----5:R-:W-:Y:S01]  /*26a0*/  VIADDMNMX R12, R11, R13, R12, PT ;  /* 0x0000000d0b0c7246 */ /* 0x020fe2000380010c */
[----:B------:R-:W-:Y:S01]  /*26b0*/  FMUL.FTZ R64, R64, UR6 ;  /* 0x0000000640407c20 */ /* 0x000fe20008410000 */
[----:B------:R-:W-:Y:S01]  /*26c0*/  FMUL.FTZ R65, R65, UR6 ;  /* 0x0000000641417c20 */ /* 0x000fe20008410000 */
[----:B------:R-:W-:Y:S01]  /*26d0*/  FMUL.FTZ R68, R68, UR6 ;  /* 0x0000000644447c20 */ /* 0x000fe20008410000 */
[----:B------:R-:W-:Y:S01]  /*26e0*/  ISETP.GT.AND P3, PT, R12, 0x8, PT ;  /* 0x000000080c00780c */ /* 0x000fe20003f64270 */
[----:B------:R1:W-:Y:S01]  /*26f0*/  MUFU.TANH R26, R33 ;  /* 0x00000021001a7308 */ /* 0x0003e20000002400 */
[----:B------:R-:W-:Y:S01]  /*2700*/  FMUL.FTZ R69, R69, UR6 ;  /* 0x0000000645457c20 */ /* 0x000fe20008410000 */
[----:B------:R-:W-:Y:S01]  /*2710*/  R2UR UR8, R0 ;  /* 0x00000000000872ca */ /* 0x000fe200000e0000 */
[----:B------:R-:W-:Y:S01]  /*2720*/  @UP0 ULDC UR6, c[0x0][0x44c] ;  /* 0x0001130000060ab9 */ /* 0x000fe20000000800 */
[----:B------:R-:W-:Y:S01]  /*2730*/  FSEL R13, R20, -INF , P3 ;  /* 0xff800000140d7808 */ /* 0x000fe20001800000 */
[----:B------:R-:W-:Y:S01]  /*2740*/  UIADD3 UR4, UR7, -0x2, URZ ;  /* 0xfffffffe07047890 */ /* 0x000fe2000fffe03f */
[----:B------:R-:W-:Y:S01]  /*2750*/  ISETP.GT.AND P3, PT, R12, 0x18, PT ;  /* 0x000000180c00780c */ /* 0x000fe20003f64270 */
[----:B------:R-:W-:Y:S01]  /*2760*/  UIMAD.WIDE.U32 UR6, UR41, UR6, URZ ;  /* 0x00000006290672a5 */ /* 0x000fe2000f8e003f */
[----:B------:R-:W2:Y:S01]  /*2770*/  MUFU.TANH R42, R42 ;  /* 0x0000002a002a7308 */ /* 0x000ea20000002400 */
[----:B-1----:R-:W-:Y:S01]  /*2780*/  FSEL R33, R34, -INF , P2 ;  /* 0xff80000022217808 */ /* 0x002fe20001000000 */
[----:B------:R-:W-:Y:S01]  /*2790*/  @UP0 ULDC UR9, c[0x0][0x450] ;  /* 0x0001140000090ab9 */ /* 0x000fe20000000800 */
[C---:B------:R-:W-:Y:S01]  /*27a0*/  ISETP.GT.AND P2, PT, R14.reuse, 0x18, PT ;  /* 0x000000180e00780c */ /* 0x040fe20003f44270 */
[----:B------:R-:W-:Y:S01]  /*27b0*/  UMOV UR5, UR41 ;  /* 0x0000002900057c82 */ /* 0x000fe20008000000 */
[----:B------:R-:W-:Y:S01]  /*27c0*/  FMNMX.FTZ R2, R33, R2, !PT ;  /* 0x0000000221027209 */ /* 0x000fe20007810000 */
[----:B------:R-:W1:Y:S01]  /*27d0*/  S2UR UR10, SR_CgaCtaId ;  /* 0x00000000000a79c3 */ /* 0x000e620000008800 */
[----:B0-----:R-:W-:Y:S01]  /*27e0*/  FSEL R39, R39, -INF , P1 ;  /* 0xff80000027277808 */ /* 0x001fe20000800000 */
[----:B------:R-:W0:Y:S01]  /*27f0*/  MUFU.TANH R43, R43 ;  /* 0x0000002b002b7308 */ /* 0x000e220000002400 */
[----:B------:R-:W-:Y:S01]  /*2800*/  FMNMX.FTZ R2, R35, R2, !PT ;  /* 0x0000000223027209 */ /* 0x000fe20007810000 */
[----:B------:R-:W-:Y:S01]  /*2810*/  @UP0 USHF.R.U32.HI UR5, URZ, UR9, UR7 ;  /* 0x000000093f050299 */ /* 0x000fe20008011607 */
[----:B------:R-:W-:-:S02]  /*2820*/  ISETP.GT.AND P1, PT, R14, 0x21, PT ;  /* 0x000000210e00780c */ /* 0x000fc40003f24270 */
[----:B------:R-:W-:Y:S02]  /*2830*/  CS2R R118, SRZ ;  /* 0x0000000000767805 */ /* 0x000fe4000001ff00 */
[----:B------:R-:W-:Y:S01]  /*2840*/  CS2R R116, SRZ ;  /* 0x0000000000747805 */ /* 0x000fe2000001ff00 */
[----:B------:R-:W-:Y:S01]  /*2850*/  UIADD3 UR6, UR5, UR43, -UR42 ;  /* 0x0000002b05067290 */ /* 0x000fe2000fffe82a */
        /* <DEDUP_REMOVED lines=9> */
[----:B------:R-:W4:Y:S01]  /*28f0*/  MUFU.TANH R46, R46 ;  /* 0x0000002e002e7308 */ /* 0x000f220000002400 */
[----:B---3--:R-:W-:Y:S02]  /*2900*/  FSEL R37, R38, -INF , P2 ;  /* 0xff80000026257808 */ /* 0x008fe40001000000 */
[----:B------:R-:W-:Y:S02]  /*2910*/  CS2R R104, SRZ ;  /* 0x0000000000687805 */ /* 0x000fe4000001ff00 */
[----:B------:R-:W-:Y:S01]  /*2920*/  ISETP.GT.AND P2, PT, R14, 0x20, PT ;  /* 0x000000200e00780c */ /* 0x000fe20003f44270 */
[----:B------:R-:W-:Y:S01]  /*2930*/  ULEA.HI.SX32 UR6, UR7, UR6, 0x1c ;  /* 0x0000000607067291 */ /* 0x000fe2000f8fe23f */
[----:B------:R-:W-:Y:S01]  /*2940*/  FMNMX.FTZ R2, R37, R2, !PT ;  /* 0x0000000225027209 */ /* 0x000fe20007810000 */
[----:B-1----:R-:W-:Y:S01]  /*2950*/  UPRMT UR5, UR10, 0x654, UR5 ;  /* 0x000006540a057896 */ /* 0x002fe20008000005 */
[----:B------:R-:W-:Y:S01]  /*2960*/  CS2R R102, SRZ ;  /* 0x0000000000667805 */ /* 0x000fe2000001ff00 */
[----:B------:R-:W1:Y:S01]  /*2970*/  MUFU.TANH R47, R47 ;  /* 0x0000002f002f7308 */ /* 0x000e620000002400 */
[----:B------:R-:W-:Y:S01]  /*2980*/  FMNMX.FTZ R2, R39, R2, !PT ;  /* 0x0000000227027209 */ /* 0x000fe20007810000 */
[----:B------:R-:W-:Y:S01]  /*2990*/  UISETP.LT.AND UP0, UPT, URZ, UR6, UPT ;  /* 0x000000063f00728c */ /* 0x000fe2000bf01270 */
[----:B------:R-:W-:-:S02]  /*29a0*/  CS2R R100, SRZ ;  /* 0x0000000000647805 */ /* 0x000fc4000001ff00 */
[----:B------:R-:W-:Y:S02]  /*29b0*/  CS2R R98, SRZ ;  /* 0x0000000000627805 */ /* 0x000fe4000001ff00 */
[----:B------:R-:W-:Y:S01]  /*29c0*/  CS2R R96, SRZ ;  /* 0x0000000000607805 */ /* 0x000fe2000001ff00 */
[----:B------:R-:W-:Y:S01]  /*29d0*/  USEL UR10, URZ, UR6, !UP0 ;  /* 0x000000063f0a7287 */ /* 0x000fe2000c000000 */
[----:B------:R-:W-:Y:S01]  /*29e0*/  SYNCS.ARRIVE.TRANS64.RED.A1T0 RZ, [UR5], RZ ;  /* 0x000000ffffff79a7 */ /* 0x000fe20008100405 */
[----:B------:R2:W-:Y:S01]  /*29f0*/  MUFU.TANH R73, R41 ;  /* 0x0000002900497308 */ /* 0x0005e20000002400 */
[----:B------:R-:W-:Y:S01]  /*2a00*/  CS2R R94, SRZ ;  /* 0x00000000005e7805 */ /* 0x000fe2000001ff00 */
[----:B------:R-:W-:Y:S01]  /*2a10*/  UISETP.GE.AND UP0, UPT, UR4, UR10, UPT ;  /* 0x0000000a0400728c */ /* 0x000fe2000bf06270 */
[----:B------:R-:W-:Y:S02]  /*2a20*/  CS2R R92, SRZ ;  /* 0x00000000005c7805 */ /* 0x000fe4000001ff00 */
[----:B------:R-:W-:-:S02]  /*2a30*/  CS2R R90, SRZ ;  /* 0x00000000005a7805 */ /* 0x000fc4000001ff00 */
[----:B------:R-:W-:Y:S02]  /*2a40*/  CS2R R88, SRZ ;  /* 0x0000000000587805 */ /* 0x000fe4000001ff00 */
[----:B------:R-:W-:Y:S02]  /*2a50*/  CS2R R86, SRZ ;  /* 0x0000000000567805 */ /* 0x000fe4000001ff00 */
[----:B------:R-:W-:Y:S01]  /*2a60*/  CS2R R84, SRZ ;  /* 0x0000000000547805 */ /* 0x000fe2000001ff00 */
[----:B------:R-:W3:Y:S01]  /*2a70*/  MUFU.TANH R50, R50 ;  /* 0x0000003200327308 */ /* 0x000ee20000002400 */
[----:B--2---:R-:W-:Y:S02]  /*2a80*/  FSEL R41, R42, -INF , P2 ;  /* 0xff8000002a297808 */ /* 0x004fe40001000000 */
[----:B------:R-:W-:Y:S02]  /*2a90*/  CS2R R82, SRZ ;  /* 0x0000000000527805 */ /* 0x000fe4000001ff00 */
[----:B------:R-:W-:-:S02]  /*2aa0*/  ISETP.GT.AND P2, PT, R14, 0x28, PT ;  /* 0x000000280e00780c */ /* 0x000fc40003f44270 */
[----:B------:R-:W-:Y:S02]  /*2ab0*/  CS2R R80, SRZ ;  /* 0x0000000000507805 */ /* 0x000fe4000001ff00 */
[----:B0-----:R-:W-:Y:S02]  /*2ac0*/  FSEL R42, R43, -INF , P1 ;  /* 0xff8000002b2a7808 */ /* 0x001fe40000800000 */
[----:B------:R-:W-:Y:S02]  /*2ad0*/  CS2R R78, SRZ ;  /* 0x00000000004e7805 */ /* 0x000fe4000001ff00 */
[----:B------:R-:W-:Y:S01]  /*2ae0*/  FMNMX.FTZ R15, R41, R2, !PT ;  /* 0x00000002290f7209 */ /* 0x000fe20007810000 */
[----:B------:R-:W0:Y:S01]  /*2af0*/  MUFU.TANH R51, R51 ;  /* 0x0000003300337308 */ /* 0x000e220000002400 */
[----:B------:R-:W-:Y:S02]  /*2b00*/  ISETP.GT.AND P1, PT, R14, 0x29, PT ;  /* 0x000000290e00780c */ /* 0x000fe40003f24270 */
[----:B------:R-:W-:-:S02]  /*2b10*/  CS2R R76, SRZ ;  /* 0x00000000004c7805 */ /* 0x000fc4000001ff00 */
[----:B----4-:R-:W-:Y:S02]  /*2b20*/  FSEL R43, R46, -INF , P2 ;  /* 0xff8000002e2b7808 */ /* 0x010fe40001000000 */
[----:B------:R-:W-:Y:S02]  /*2b30*/  CS2R R74, SRZ ;  /* 0x00000000004a7805 */ /* 0x000fe4000001ff00 */
[----:B------:R-:W-:Y:S02]  /*2b40*/  FMNMX.FTZ R2, R42, R15, !PT ;  /* 0x0000000f2a027209 */ /* 0x000fe40007810000 */
[----:B------:R-:W-:Y:S01]  /*2b50*/  ISETP.GT.AND P2, PT, R14, 0x30, PT ;  /* 0x000000300e00780c */ /* 0x000fe20003f44270 */
[----:B------:R-:W2:Y:S01]  /*2b60*/  MUFU.TANH R54, R54 ;  /* 0x0000003600367308 */ /* 0x000ea20000002400 */
[----:B-1----:R-:W-:Y:S02]  /*2b70*/  FSEL R46, R47, -INF , P1 ;  /* 0xff8000002f2e7808 */ /* 0x002fe40000800000 */
[----:B------:R-:W-:-:S02]  /*2b80*/  FMNMX.FTZ R15, R43, R2, !PT ;  /* 0x000000022b0f7209 */ /* 0x000fc40007810000 */
[----:B------:R-:W-:Y:S02]  /*2b90*/  ISETP.GT.AND P1, PT, R14, 0x31, PT ;  /* 0x000000310e00780c */ /* 0x000fe40003f24270 */
[----:B---3--:R-:W-:Y:S01]  /*2ba0*/  FSEL R47, R50, -INF , P2 ;  /* 0xff800000322f7808 */ /* 0x008fe20001000000 */
[----:B------:R-:W1:Y:S01]  /*2bb0*/  MUFU.TANH R55, R55 ;  /* 0x0000003700377308 */ /* 0x000e620000002400 */
[----:B------:R-:W-:Y:S02]  /*2bc0*/  FMNMX.FTZ R2, R46, R15, !PT ;  /* 0x0000000f2e027209 */ /* 0x000fe40007810000 */
[C---:B------:R-:W-:Y:S02]  /*2bd0*/  ISETP.GT.AND P2, PT, R14.reuse, 0x38, PT ;  /* 0x000000380e00780c */ /* 0x040fe40003f44270 */
[----:B0-----:R-:W-:Y:S02]  /*2be0*/  FSEL R50, R51, -INF , P1 ;  /* 0xff80000033327808 */ /* 0x001fe40000800000 */
[----:B------:R-:W-:Y:S01]  /*2bf0*/  FMNMX.FTZ R15, R47, R2, !PT ;  /* 0x000000022f0f7209 */ /* 0x000fe20007810000 */
[----:B------:R-:W0:Y:S01]  /*2c00*/  MUFU.TANH R58, R58 ;  /* 0x0000003a003a7308 */ /* 0x000e220000002400 */
[----:B------:R-:W-:-:S02]  /*2c10*/  ISETP.GT.AND P1, PT, R14, 0x39, PT ;  /* 0x000000390e00780c */ /* 0x000fc40003f24270 */
[----:B--2---:R-:W-:Y:S02]  /*2c20*/  FSEL R51, R54, -INF , P2 ;  /* 0xff80000036337808 */ /* 0x004fe40001000000 */
[----:B------:R-:W-:Y:S02]  /*2c30*/  FMNMX.FTZ R2, R50, R15, !PT ;  /* 0x0000000f32027209 */ /* 0x000fe40007810000 */
[C---:B------:R-:W-:Y:S01]  /*2c40*/  ISETP.GT.AND P2, PT, R14.reuse, 0x40, PT ;  /* 0x000000400e00780c */ /* 0x040fe20003f44270 */
[----:B------:R-:W2:Y:S01]  /*2c50*/  MUFU.TANH R59, R59 ;  /* 0x0000003b003b7308 */ /* 0x000ea20000002400 */
[----:B-1----:R-:W-:Y:S02]  /*2c60*/  FSEL R54, R55, -INF , P1 ;  /* 0xff80000037367808 */ /* 0x002fe40000800000 */
[----:B------:R-:W-:Y:S02]  /*2c70*/  FMNMX.FTZ R15, R51, R2, !PT ;  /* 0x00000002330f7209 */ /* 0x000fe40007810000 */
[----:B------:R-:W-:-:S02]  /*2c80*/  ISETP.GT.AND P1, PT, R14, 0x41, PT ;  /* 0x000000410e00780c */ /* 0x000fc40003f24270 */
[----:B------:R-:W-:Y:S01]  /*2c90*/  FMNMX.FTZ R2, R54, R15, !PT ;  /* 0x0000000f36027209 */ /* 0x000fe20007810000 */
[----:B------:R-:W1:Y:S01]  /*2ca0*/  MUFU.TANH R62, R62 ;  /* 0x0000003e003e7308 */ /* 0x000e620000002400 */
[----:B0-----:R-:W-:Y:S02]  /*2cb0*/  FSEL R55, R58, -INF , P2 ;  /* 0xff8000003a377808 */ /* 0x001fe40001000000 */
[----:B------:R-:W-:Y:S02]  /*2cc0*/  ISETP.GT.AND P2, PT, R14, 0x48, PT ;  /* 0x000000480e00780c */ /* 0x000fe40003f44270 */
[----:B------:R-:W-:-:S03]  /*2cd0*/  FMNMX.FTZ R15, R55, R2, !PT ;  /* 0x00000002370f7209 */ /* 0x000fc60007810000 */
[----:B------:R-:W0:Y:S01]  /*2ce0*/  MUFU.TANH R63, R63 ;  /* 0x0000003f003f7308 */ /* 0x000e220000002400 */
[----:B--2---:R-:W-:Y:S02]  /*2cf0*/  FSEL R58, R59, -INF , P1 ;  /* 0xff8000003b3a7808 */ /* 0x004fe40000800000 */
[----:B------:R-:W-:Y:S02]  /*2d00*/  ISETP.GT.AND P1, PT, R14, 0x49, PT ;  /* 0x000000490e00780c */ /* 0x000fe40003f24270 */
[----:B------:R-:W-:-:S03]  /*2d10*/  FMNMX.FTZ R2, R58, R15, !PT ;  /* 0x0000000f3a027209 */ /* 0x000fc60007810000 */
[----:B------:R-:W2:Y:S01]  /*2d20*/  MUFU.TANH R66, R66 ;  /* 0x0000004200427308 */ /* 0x000ea20000002400 */
[----:B-1----:R-:W-:Y:S02]  /*2d30*/  FSEL R59, R62, -INF , P2 ;  /* 0xff8000003e3b7808 */ /* 0x002fe40001000000 */
[----:B------:R-:W-:Y:S02]  /*2d40*/  ISETP.GT.AND P2, PT, R14, 0x50, PT ;  /* 0x000000500e00780c */ /* 0x000fe40003f44270 */
[----:B------:R-:W-:-:S03]  /*2d50*/  FMNMX.FTZ R15, R59, R2, !PT ;  /* 0x000000023b0f7209 */ /* 0x000fc60007810000 */
        /* <DEDUP_REMOVED lines=18> */
[----:B------:R-:W-:Y:S02]  /*2e80*/  ISETP.GT.AND P1, PT, R12, RZ, PT ;  /* 0x000000ff0c00720c */ /* 0x000fe40003f24270 */
[----:B------:R-:W-:-:S03]  /*2e90*/  FMNMX.FTZ R15, R2, R15, !PT ;  /* 0x0000000f020f7209 */ /* 0x000fc60007810000 */
[----:B------:R-:W2:Y:S01]  /*2ea0*/  MUFU.TANH R32, R32 ;  /* 0x0000002000207308 */ /* 0x000ea20000002400 */
[----:B-1----:R-:W-:Y:S01]  /*2eb0*/  FSEL R3, R3, -INF , P1 ;  /* 0xff80000003037808 */ /* 0x002fe20000800000 */
[----:B------:R-:W1:Y:S01]  /*2ec0*/  SHFL.BFLY PT, R14, R15, 0x2, 0x1f ;  /* 0x0c401f000f0e7f89 */ /* 0x000e6200000e0000 */
[----:B------:R-:W-:-:S05]  /*2ed0*/  ISETP.GT.AND P1, PT, R12, 0x9, PT ;  /* 0x000000090c00780c */ /* 0x000fca0003f24270 */
[----:B------:R-:W3:Y:S01]  /*2ee0*/  MUFU.TANH R36, R36 ;  /* 0x0000002400247308 */ /* 0x000ee20000002400 */
[----:B0-----:R-:W-:Y:S02]  /*2ef0*/  FSEL R10, R10, -INF , P2 ;  /* 0xff8000000a0a7808 */ /* 0x001fe40001000000 */
[----:B------:R-:W-:Y:S02]  /*2f00*/  ISETP.GT.AND P2, PT, R12, 0x10, PT ;  /* 0x000000100c00780c */ /* 0x000fe40003f44270 */
[----:B------:R-:W-:-:S03]  /*2f10*/  FMNMX.FTZ R20, R3, R10, !PT ;  /* 0x0000000a03147209 */ /* 0x000fc60007810000 */
[----:B------:R-:W0:Y:S08]  /*2f20*/  MUFU.TANH R40, R40 ;  /* 0x0000002800287308 */ /* 0x000e300000002400 */
[----:B------:R4:W5:Y:S01]  /*2f30*/  MUFU.TANH R38, R44 ;  /* 0x0000002c00267308 */ /* 0x0009620000002400 */
[----:B-1----:R-:W-:-:S05]  /*2f40*/  FMNMX.FTZ R14, R15, R14, !PT ;  /* 0x0000000e0f0e7209 */ /* 0x002fca0007810000 */
[----:B------:R-:W1:Y:S02]  /*2f50*/  SHFL.BFLY PT, R15, R14, 0x1, 0x1f ;  /* 0x0c201f000e0f7f89 */ /* 0x000e6400000e0000 */
[----:B------:R5:W5:Y:S08]  /*2f60*/  MUFU.TANH R70, R45 ;  /* 0x0000002d00467308 */ /* 0x000b700000002400 */
[----:B------:R-:W5:Y:S08]  /*2f70*/  MUFU.TANH R71, R48 ;  /* 0x0000003000477308 */ /* 0x000f700000002400 */
[----:B------:R-:W5:Y:S01]  /*2f80*/  MUFU.TANH R49, R49 ;  /* 0x0000003100317308 */ /* 0x000f620000002400 */
[----:B-1----:R-:W-:-:S07]  /*2f90*/  FMNMX.FTZ R11, R14, R15, !PT ;  /* 0x0000000f0e0b7209 */ /* 0x002fce0007810000 */
[----:B------:R-:W1:Y:S01]  /*2fa0*/  MUFU.TANH R52, R52 ;  /* 0x0000003400347308 */ /* 0x000e620000002400 */
[----:B------:R-:W-:Y:S02]  /*2fb0*/  FSEL R14, R21, -INF , P1 ;  /* 0xff800000150e7808 */ /* 0x000fe40000800000 */
[----:B------:R-:W-:Y:S02]  /*2fc0*/  FMNMX.FTZ R21, R13, R20, !PT ;  /* 0x000000140d157209 */ /* 0x000fe40007810000 */
[----:B------:R-:W-:Y:S02]  /*2fd0*/  ISETP.GT.AND P1, PT, R12, 0x11, PT ;  /* 0x000000110c00780c */ /* 0x000fe40003f24270 */
[----:B--2---:R-:W-:Y:S01]  /*2fe0*/  FSEL R15, R32, -INF , P2 ;  /* 0xff800000200f7808 */ /* 0x004fe20001000000 */
[----:B------:R-:W2:Y:S01]  /*2ff0*/  MUFU.TANH R53, R53 ;  /* 0x0000003500357308 */ /* 0x000ea20000002400 */
[----:B------:R-:W-:Y:S01]  /*3000*/  FMNMX.FTZ R24, R14, R21, !PT ;  /* 0x000000150e187209 */ /* 0x000fe20007810000 */
[C---:B------:R-:W-:Y:S01]  /*3010*/  FMUL.FTZ R21, R11.reuse, UR14 ;  /* 0x0000000e0b157c20 */ /* 0x040fe20008410000 */
[----:B------:R-:W-:-:S02]  /*3020*/  FSETP.NEU.FTZ.AND P2, PT, R11, -INF , PT ;  /* 0xff8000000b00780b */ /* 0x000fc40003f5d000 */
[----:B------:R-:W-:Y:S02]  /*3030*/  FSEL R20, R26, -INF , P1 ;  /* 0xff8000001a147808 */ /* 0x000fe40000800000 */
[----:B------:R-:W-:Y:S01]  /*3040*/  FMNMX.FTZ R27, R15, R24, !PT ;  /* 0x000000180f1b7209 */ /* 0x000fe20007810000 */
[----:B------:R-:W2:Y:S01]  /*3050*/  MUFU.TANH R56, R56 ;  /* 0x0000003800387308 */ /* 0x000ea20000002400 */
[----:B----4-:R-:W-:Y:S02]  /*3060*/  FSEL R44, R21, RZ, P2 ;  /* 0x000000ff152c7208 */ /* 0x010fe40001000000 */
[----:B------:R-:W-:Y:S02]  /*3070*/  ISETP.GT.AND P1, PT, R12, 0x19, PT ;  /* 0x000000190c00780c */ /* 0x000fe40003f24270 */
[----:B---3--:R-:W-:Y:S01]  /*3080*/  FSEL R21, R36, -INF , P3 ;  /* 0xff80000024157808 */ /* 0x008fe20001800000 */
[--C-:B------:R-:W-:Y:S01]  /*3090*/  FFMA.FTZ R32, R25, UR14, -R44.reuse ;  /* 0x0000000e19207c23 */ /* 0x100fe2000801082c */
[----:B------:R-:W-:Y:S01]  /*30a0*/  FMNMX.FTZ R26, R20, R27, !PT ;  /* 0x0000001b141a7209 */ /* 0x000fe20007810000 */
[--C-:B------:R-:W-:Y:S01]  /*30b0*/  FFMA.FTZ R34, R28, UR14, -R44.reuse ;  /* 0x0000000e1c227c23 */ /* 0x100fe2000801082c */
[----:B------:R-:W-:Y:S01]  /*30c0*/  ISETP.GT.AND P2, PT, R12, 0x20, PT ;  /* 0x000000200c00780c */ /* 0x000fe20003f44270 */
[----:B------:R3:W-:Y:S01]  /*30d0*/  MUFU.EX2 R189, R32 ;  /* 0x0000002000bd7308 */ /* 0x0007e20000000800 */
[----:B------:R-:W-:Y:S01]  /*30e0*/  FSEL R24, R72, -INF , P1 ;  /* 0xff80000048187808 */ /* 0x000fe20000800000 */
[--C-:B------:R-:W-:Y:S01]  /*30f0*/  FFMA.FTZ R36, R29, UR14, -R44.reuse ;  /* 0x0000000e1d247c23 */ /* 0x100fe2000801082c */
[----:B------:R-:W-:Y:S01]  /*3100*/  FMNMX.FTZ R27, R21, R26, !PT ;  /* 0x0000001a151b7209 */ /* 0x000fe20007810000 */
[--C-:B------:R-:W-:Y:S01]  /*3110*/  FFMA.FTZ R42, R42, UR14, -R44.reuse ;  /* 0x0000000e2a2a7c23 */ /* 0x100fe2000801082c */
[----:B------:R-:W-:Y:S01]  /*3120*/  ISETP.GT.AND P1, PT, R12, 0x21, PT ;  /* 0x000000210c00780c */ /* 0x000fe20003f24270 */
[--C-:B------:R-:W-:Y:S01]  /*3130*/  FFMA.FTZ R43, R43, UR14, -R44.reuse ;  /* 0x0000000e2b2b7c23 */ /* 0x100fe2000801082c */
[----:B0-----:R-:W-:Y:S01]  /*3140*/  FSEL R25, R40, -INF , P2 ;  /* 0xff80000028197808 */ /* 0x001fe20001000000 */
[----:B------:R-:W0:Y:S01]  /*3150*/  MUFU.TANH R57, R57 ;  /* 0x0000003900397308 */ /* 0x000e220000002400 */
[----:B------:R-:W-:Y:S01]  /*3160*/  FMNMX.FTZ R30, R24, R27, !PT ;  /* 0x0000001b181e7209 */ /* 0x000fe20007810000 */
[--C-:B------:R-:W-:Y:S01]  /*3170*/  FFMA.FTZ R40, R33, UR14, -R44.reuse ;  /* 0x0000000e21287c23 */ /* 0x100fe2000801082c */
[----:B------:R-:W-:Y:S01]  /*3180*/  ISETP.GT.AND P2, PT, R12, 0x28, PT ;  /* 0x000000280c00780c */ /* 0x000fe20003f44270 */
[--C-:B------:R-:W-:Y:S01]  /*3190*/  FFMA.FTZ R46, R46, UR14, -R44.reuse ;  /* 0x0000000e2e2e7c23 */ /* 0x100fe2000801082c */
[----:B------:R-:W-:Y:S01]  /*31a0*/  FSEL R26, R73, -INF , P1 ;  /* 0xff800000491a7808 */ /* 0x000fe20000800000 */
[--C-:B------:R-:W-:Y:S01]  /*31b0*/  FFMA.FTZ R47, R47, UR14, -R44.reuse ;  /* 0x0000000e2f2f7c23 */ /* 0x100fe2000801082c */
[----:B-----5:R-:W-:Y:S01]  /*31c0*/  FMNMX.FTZ R45, R25, R30, !PT ;  /* 0x0000001e192d7209 */ /* 0x020fe20007810000 */
        /* <DEDUP_REMOVED lines=15> */
[----:B------:R-:W-:Y:S01]  /*32c0*/  FSEL R29, R71, -INF , P2 ;  /* 0xff800000471d7808 */ /* 0x000fe20001000000 */
[----:B------:R-:W4:Y:S01]  /*32d0*/  MUFU.TANH R61, R61 ;  /* 0x0000003d003d7308 */ /* 0x000f220000002400 */
[----:B---3--:R-:W-:Y:S01]  /*32e0*/  FMNMX.FTZ R32, R28, R45, !PT ;  /* 0x0000002d1c207209 */ /* 0x008fe20007810000 */
[--C-:B------:R-:W-:Y:S01]  /*32f0*/  FFMA.FTZ R59, R59, UR14, -R44.reuse ;  /* 0x0000000e3b3b7c23 */ /* 0x100fe2000801082c */
[----:B------:R-:W-:Y:S01]  /*3300*/  ISETP.GT.AND P2, PT, R12, 0x38, PT ;  /* 0x000000380c00780c */ /* 0x000fe20003f44270 */
[--C-:B------:R-:W-:Y:S01]  /*3310*/  FFMA.FTZ R62, R62, UR14, -R44.reuse ;  /* 0x0000000e3e3e7c23 */ /* 0x100fe2000801082c */
[----:B------:R-:W-:Y:S01]  /*3320*/  FSEL R30, R49, -INF , P1 ;  /* 0xff800000311e7808 */ /* 0x000fe20000800000 */
[--C-:B------:R-:W-:Y:S01]  /*3330*/  FFMA.FTZ R49, R35, UR14, -R44.reuse ;  /* 0x0000000e23317c23 */ /* 0x100fe2000801082c */
[----:B------:R-:W-:Y:S01]  /*3340*/  FMNMX.FTZ R45, R29, R32, !PT ;  /* 0x000000201d2d7209 */ /* 0x000fe20007810000 */
[----:B------:R-:W3:Y:S01]  /*3350*/  MUFU.TANH R64, R64 ;  /* 0x0000004000407308 */ /* 0x000ee20000002400 */
[----:B------:R-:W-:Y:S01]  /*3360*/  ISETP.GT.AND P1, PT, R12, 0x39, PT ;  /* 0x000000390c00780c */ /* 0x000fe20003f24270 */
[--C-:B------:R-:W-:Y:S01]  /*3370*/  FFMA.FTZ R63, R63, UR14, -R44.reuse ;  /* 0x0000000e3f3f7c23 */ /* 0x100fe2000801082c */
[----:B-1----:R-:W-:Y:S01]  /*3380*/  FSEL R31, R52, -INF , P2 ;  /* 0xff800000341f7808 */ /* 0x002fe20001000000 */
[--C-:B------:R-:W-:Y:S01]  /*3390*/  FFMA.FTZ R66, R66, UR14, -R44.reuse ;  /* 0x0000000e42427c23 */ /* 0x100fe2000801082c */
[----:B-----5:R-:W-:Y:S01]  /*33a0*/  FMNMX.FTZ R34, R30, R45, !PT ;  /* 0x0000002d1e227209 */ /* 0x020fe20007810000 */
[--C-:B------:R-:W-:Y:S01]  /*33b0*/  FFMA.FTZ R67, R67, UR14, -R44.reuse ;  /* 0x0000000e43437c23 */ /* 0x100fe2000801082c */
[----:B------:R-:W-:Y:S01]  /*33c0*/  ISETP.GT.AND P2, PT, R12, 0x40, PT ;  /* 0x000000400c00780c */ /* 0x000fe20003f44270 */
[----:B------:R1:W-:Y:S01]  /*33d0*/  MUFU.EX2 R191, R36 ;  /* 0x0000002400bf7308 */ /* 0x0003e20000000800 */
[----:B--2---:R-:W-:Y:S01]  /*33e0*/  FSEL R32, R53, -INF , P1 ;  /* 0xff80000035207808 */ /* 0x004fe20000800000 */
[--C-:B------:R-:W-:Y:S01]  /*33f0*/  FFMA.FTZ R53, R37, UR14, -R44.reuse ;  /* 0x0000000e25357c23 */ /* 0x100fe2000801082c */
[----:B------:R-:W-:Y:S01]  /*3400*/  FMNMX.FTZ R45, R31, R34, !PT ;  /* 0x000000221f2d7209 */ /* 0x000fe20007810000 */
[----:B------:R-:W-:Y:S01]  /*3410*/  FFMA.FTZ R2, R2, UR14, -R44 ;  /* 0x0000000e02027c23 */ /* 0x000fe2000801082c */
[----:B------:R-:W-:-:S02]  /*3420*/  ISETP.GT.AND P1, PT, R12, 0x41, PT ;  /* 0x000000410c00780c */ /* 0x000fc40003f24270 */
[----:B------:R-:W-:Y:S02]  /*3430*/  CS2R R72, SRZ ;  /* 0x0000000000487805 */ /* 0x000fe4000001ff00 */
[----:B------:R-:W-:Y:S01]  /*3440*/  FSEL R33, R56, -INF , P2 ;  /* 0xff80000038217808 */ /* 0x000fe20001000000 */
[----:B------:R-:W2:Y:S01]  /*3450*/  MUFU.TANH R65, R65 ;  /* 0x0000004100417308 */ /* 0x000ea20000002400 */
[----:B-1----:R-:W-:Y:S02]  /*3460*/  FMNMX.FTZ R36, R32, R45, !PT ;  /* 0x0000002d20247209 */ /* 0x002fe40007810000 */
[----:B------:R-:W-:Y:S02]  /*3470*/  CS2R R70, SRZ ;  /* 0x0000000000467805 */ /* 0x000fe4000001ff00 */
[----:B------:R-:W-:Y:S02]  /*3480*/  ISETP.GT.AND P2, PT, R12, 0x48, PT ;  /* 0x000000480c00780c */ /* 0x000fe40003f44270 */
[----:B0-----:R-:W-:-:S02]  /*3490*/  FSEL R34, R57, -INF , P1 ;  /* 0xff80000039227808 */ /* 0x001fc40000800000 */
[----:B------:R-:W-:Y:S01]  /*34a0*/  FMNMX.FTZ R45, R33, R36, !PT ;  /* 0x00000024212d7209 */ /* 0x000fe20007810000 */
[----:B------:R-:W-:Y:S01]  /*34b0*/  MUFU.TANH R68, R68 ;  /* 0x0000004400447308 */ /* 0x000fe20000002400 */
[----:B------:R-:W-:Y:S02]  /*34c0*/  ISETP.GT.AND P1, PT, R12, 0x49, PT ;  /* 0x000000490c00780c */ /* 0x000fe40003f24270 */
[----:B----4-:R-:W-:Y:S02]  /*34d0*/  FSEL R35, R60, -INF , P2 ;  /* 0xff8000003c237808 */ /* 0x010fe40001000000 */
[C---:B------:R-:W-:Y:S02]  /*34e0*/  ISETP.GT.AND P2, PT, R12.reuse, 0x50, PT ;  /* 0x000000500c00780c */ /* 0x040fe40003f44270 */
[----:B------:R-:W-:Y:S01]  /*34f0*/  FSEL R36, R61, -INF , P1 ;  /* 0xff8000003d247808 */ /* 0x000fe20000800000 */
[----:B------:R0:W-:Y:S01]  /*3500*/  MUFU.EX2 R52, R38 ;  /* 0x0000002600347308 */ /* 0x0001e20000000800 */
[----:B------:R-:W-:-:S02]  /*3510*/  ISETP.GT.AND P1, PT, R12, 0x51, PT ;  /* 0x000000510c00780c */ /* 0x000fc40003f24270 */
[----:B---3--:R-:W-:Y:S02]  /*3520*/  FSEL R37, R64, -INF , P2 ;  /* 0xff80000040257808 */ /* 0x008fe40001000000 */
[----:B------:R-:W-:-:S03]  /*3530*/  ISETP.GT.AND P2, PT, R12, 0x58, PT ;  /* 0x000000580c00780c */ /* 0x000fc60003f44270 */
[----:B------:R-:W1:Y:S01]  /*3540*/  MUFU.TANH R69, R69 ;  /* 0x0000004500457308 */ /* 0x000e620000002400 */
[----:B0-----:R-:W-:-:S04]  /*3550*/  FMNMX.FTZ R38, R34, R45, !PT ;  /* 0x0000002d22267209 */ /* 0x001fc80007810000 */
[----:B------:R-:W-:Y:S02]  /*3560*/  FMNMX.FTZ R45, R35, R38, !PT ;  /* 0x00000026232d7209 */ /* 0x000fe40007810000 */
[----:B--2---:R-:W-:Y:S01]  /*3570*/  FSEL R38, R65, -INF , P1 ;  /* 0xff80000041267808 */ /* 0x004fe20000800000 */
[----:B------:R0:W2:Y:S01]  /*3580*/  MUFU.EX2 R185, R40 ;  /* 0x0000002800b97308 */ /* 0x0000a20000000800 */
[----:B------:R-:W-:-:S07]  /*3590*/  ISETP.GT.AND P1, PT, R12, 0x59, PT ;  /* 0x000000590c00780c */ /* 0x000fce0003f24270 */
[----:B------:R3:W4:Y:S01]  /*35a0*/  MUFU.EX2 R56, R49 ;  /* 0x0000003100387308 */ /* 0x0007220000000800 */
[----:B0-----:R-:W-:-:S04]  /*35b0*/  FMNMX.FTZ R40, R36, R45, !PT ;  /* 0x0000002d24287209 */ /* 0x001fc80007810000 */
[----:B------:R-:W-:Y:S02]  /*35c0*/  FMNMX.FTZ R45, R37, R40, !PT ;  /* 0x00000028252d7209 */ /* 0x000fe40007810000 */
[----:B-1----:R-:W-:Y:S01]  /*35d0*/  FSEL R40, R69, -INF , P1 ;  /* 0xff80000045287808 */ /* 0x002fe20000800000 */
[----:B------:R-:W-:Y:S01]  /*35e0*/  MUFU.EX2 R64, R42 ;  /* 0x0000002a00407308 */ /* 0x000fe20000000800 */
[----:B---3--:R-:W-:Y:S01]  /*35f0*/  FFMA.FTZ R49, R39, UR14, -R44 ;  /* 0x0000000e27317c23 */ /* 0x008fe2000801082c */
[----:B------:R-:W-:Y:S01]  /*3600*/  FSEL R39, R68, -INF , P2 ;  /* 0xff80000044277808 */ /* 0x000fe20001000000 */
[----:B------:R-:W-:Y:S01]  /*3610*/  FADD.FTZ R68, R189, R48 ;  /* 0x00000030bd447221 */ /* 0x000fe20000010000 */
[----:B------:R-:W-:Y:S01]  /*3620*/  FMNMX.FTZ R12, R38, R45, !PT ;  /* 0x0000002d260c7209 */ /* 0x000fe20007810000 */
[----:B------:R-:W-:Y:S01]  /*3630*/  FFMA.FTZ R45, R41, UR14, -R44 ;  /* 0x0000000e292d7c23 */ /* 0x000fe2000801082c */
[----:B------:R-:W-:Y:S01]  /*3640*/  F2FP.F16.F32.PACK_AB R189, R48, R189 ;  /* 0x000000bd30bd723e */ /* 0x000fe200000000ff */
[----:B------:R-:W-:Y:S01]  /*3650*/  FADD.FTZ R57, R191, R68 ;  /* 0x00000044bf397221 */ /* 0x000fe20000010000 */
[----:B------:R-:W-:Y:S01]  /*3660*/  FMNMX.FTZ R41, R39, R12, !PT ;  /* 0x0000000c27297209 */ /* 0x000fe20007810000 */
[----:B------:R-:W-:Y:S01]  /*3670*/  MUFU.EX2 R60, R49 ;  /* 0x00000031003c7308 */ /* 0x000fe20000000800 */
[C---:B------:R-:W-:Y:S01]  /*3680*/  F2FP.F16.F32.PACK_AB R191, R52.reuse, R191 ;  /* 0x000000bf34bf723e */ /* 0x040fe200000000ff */
[----:B------:R-:W-:Y:S01]  /*3690*/  FADD.FTZ R68, R52, R57 ;  /* 0x0000003934447221 */ /* 0x000fe20000010000 */
[----:B------:R-:W-:-:S03]  /*36a0*/  FMNMX.FTZ R41, R40, R41, !PT ;  /* 0x0000002928297209 */ /* 0x000fc60007810000 */
[----:B--2---:R-:W-:Y:S01]  /*36b0*/  FADD.FTZ R57, R185, R68 ;  /* 0x00000044b9397221 */ /* 0x004fe20000010000 */
[----:B----4-:R-:W-:Y:S01]  /*36c0*/  F2FP.F16.F32.PACK_AB R185, R56, R185 ;  /* 0x000000b938b9723e */ /* 0x010fe200000000ff */
[----:B------:R-:W0:Y:S01]  /*36d0*/  SHFL.BFLY PT, R12, R41, 0x2, 0x1f ;  /* 0x0c401f00290c7f89 */ /* 0x000e2200000e0000 */
[----:B------:R-:W1:Y:S01]  /*36e0*/  MUFU.EX2 R53, R53 ;  /* 0x0000003500357308 */ /* 0x000e620000000800 */
[----:B------:R-:W-:-:S07]  /*36f0*/  CS2R R68, SRZ ;  /* 0x0000000000447805 */ /* 0x000fce000001ff00 */
[----:B------:R-:W2:Y:S08]  /*3700*/  MUFU.EX2 R45, R45 ;  /* 0x0000002d002d7308 */ /* 0x000eb00000000800 */
[----:B------:R-:W-:Y:S01]  /*3710*/  MUFU.EX2 R43, R43 ;  /* 0x0000002b002b7308 */ /* 0x000fe20000000800 */
[----:B-1----:R-:W-:Y:S02]  /*3720*/  F2FP.F16.F32.PACK_AB R187, R60, R53 ;  /* 0x000000353cbb723e */ /* 0x002fe400000000ff */
        /* <DEDUP_REMOVED lines=8> */
[----:B-1----:R-:W-:-:S04]  /*37b0*/  FMNMX.FTZ R12, R42, R41, !PT ;  /* 0x000000292a0c7209 */ /* 0x002fc80007810000 */
[C---:B------:R-:W-:Y:S01]  /*37c0*/  FSETP.NEU.FTZ.AND P1, PT, R12.reuse, -INF , PT ;  /* 0xff8000000c00780b */ /* 0x040fe20003f3d000 */
[----:B------:R-:W-:Y:S02]  /*37d0*/  FMUL.FTZ R41, R12, UR14 ;  /* 0x0000000e0c297c20 */ /* 0x000fe40008410000 */
[----:B------:R-:W0:Y:S01]  /*37e0*/  MUFU.EX2 R54, R54 ;  /* 0x0000003600367308 */ /* 0x000e220000000800 */
[----:B--2---:R-:W-:Y:S02]  /*37f0*/  F2FP.F16.F32.PACK_AB R177, R50, R47 ;  /* 0x0000002f32b1723e */ /* 0x004fe400000000ff */
[----:B------:R-:W-:Y:S02]  /*3800*/  FSEL R41, R41, RZ, P1 ;  /* 0x000000ff29297208 */ /* 0x000fe40000800000 */
        /* <DEDUP_REMOVED lines=40> */
[----:B------:R-:W-:-:S04]  /*3a90*/  FADD.FTZ R42, R56, R57 ;  /* 0x00000039382a7221 */ /* 0x000fc80000010000 */
[----:B------:R-:W-:Y:S01]  /*3aa0*/  FADD.FTZ R57, R53, R42 ;  /* 0x0000002a35397221 */ /* 0x000fe20000010000 */
[----:B------:R-:W-:Y:S01]  /*3ab0*/  CS2R R52, SRZ ;  /* 0x0000000000347805 */ /* 0x000fe2000001ff00 */
[----:B------:R-:W1:Y:S01]  /*3ac0*/  MUFU.EX2 R24, R24 ;  /* 0x0000001800187308 */ /* 0x000e620000000800 */
[----:B--2---:R-:W-:Y:S01]  /*3ad0*/  FADD.FTZ R0, R20, R49 ;  /* 0x0000003114007221 */ /* 0x004fe20000010000 */
[----:B------:R-:W-:Y:S01]  /*3ae0*/  FADD.FTZ R42, R60, R57 ;  /* 0x000000393c2a7221 */ /* 0x000fe20000010000 */
[----:B------:R-:W-:Y:S02]  /*3af0*/  F2FP.F16.F32.PACK_AB R184, R20, R15 ;  /* 0x0000000f14b8723e */ /* 0x000fe400000000ff */
[----:B------:R-:W-:Y:S01]  /*3b00*/  CS2R R60, SRZ ;  /* 0x00000000003c7805 */ /* 0x000fe2000001ff00 */
[----:B------:R-:W-:Y:S02]  /*3b10*/  FADD.FTZ R57, R45, R42 ;  /* 0x0000002a2d397221 */ /* 0x000fe40000010000 */
[----:B------:R-:W2:Y:S01]  /*3b20*/  MUFU.EX2 R25, R25 ;  /* 0x0000001900197308 */ /* 0x000ea20000000800 */
[----:B0-----:R-:W-:Y:S01]  /*3b30*/  FADD.FTZ R49, R21, R0 ;  /* 0x0000000015317221 */ /* 0x001fe20000010000 */
[----:B------:R-:W-:Y:S01]  /*3b40*/  FADD.FTZ R42, R64, R57 ;  /* 0x00000039402a7221 */ /* 0x000fe20000010000 */
[----:B------:R-:W-:-:S02]  /*3b50*/  CS2R R64, SRZ ;  /* 0x0000000000407805 */ /* 0x000fc4000001ff00 */
[----:B------:R-:W-:-:S03]  /*3b60*/  CS2R R56, SRZ ;  /* 0x0000000000387805 */ /* 0x000fc6000001ff00 */
[----:B------:R-:W0:Y:S01]  /*3b70*/  MUFU.EX2 R26, R26 ;  /* 0x0000001a001a7308 */ /* 0x000e220000000800 */
[C---:B-1----:R-:W-:Y:S01]  /*3b80*/  FADD.FTZ R0, R24.reuse, R49 ;  /* 0x0000003118007221 */ /* 0x042fe20000010000 */
[----:B------:R-:W-:-:S06]  /*3b90*/  F2FP.F16.F32.PACK_AB R186, R24, R21 ;  /* 0x0000001518ba723e */ /* 0x000fcc00000000ff */
[----:B------:R-:W1:Y:S01]  /*3ba0*/  MUFU.EX2 R27, R27 ;  /* 0x0000001b001b7308 */ /* 0x000e620000000800 */
[----:B--2---:R-:W-:-:S07]  /*3bb0*/  FADD.FTZ R49, R25, R0 ;  /* 0x0000000019317221 */ /* 0x004fce0000010000 */
[----:B------:R-:W2:Y:S01]  /*3bc0*/  MUFU.EX2 R28, R28 ;  /* 0x0000001c001c7308 */ /* 0x000ea20000000800 */
[C---:B0-----:R-:W-:Y:S01]  /*3bd0*/  FADD.FTZ R0, R26.reuse, R49 ;  /* 0x000000311a007221 */ /* 0x041fe20000010000 */
[----:B------:R-:W-:Y:S01]  /*3be0*/  FADD.FTZ R49, R43, R42 ;  /* 0x0000002a2b317221 */ /* 0x000fe20000010000 */
[----:B------:R-:W-:Y:S02]  /*3bf0*/  F2FP.F16.F32.PACK_AB R180, R26, R25 ;  /* 0x000000191ab4723e */ /* 0x000fe400000000ff */
[----:B------:R-:W-:Y:S01]  /*3c00*/  CS2R R24, SRZ ;  /* 0x0000000000187805 */ /* 0x000fe2000001ff00 */
[----:B------:R-:W-:Y:S01]  /*3c10*/  FADD.FTZ R42, R46, R49 ;  /* 0x000000312e2a7221 */ /* 0x000fe20000010000 */
[----:B------:R-:W-:Y:S01]  /*3c20*/  CS2R R48, SRZ ;  /* 0x0000000000307805 */ /* 0x000fe2000001ff00 */
[----:B------:R-:W0:Y:S01]  /*3c30*/  MUFU.EX2 R29, R29 ;  /* 0x0000001d001d7308 */ /* 0x000e220000000800 */
[----:B-1----:R-:W-:Y:S01]  /*3c40*/  FADD.FTZ R41, R27, R0 ;  /* 0x000000001b297221 */ /* 0x002fe20000010000 */
[----:B------:R-:W-:Y:S01]  /*3c50*/  FADD.FTZ R45, R47, R42 ;  /* 0x0000002a2f2d7221 */ /* 0x000fe20000010000 */
[----:B------:R-:W-:-:S03]  /*3c60*/  CS2R R46, SRZ ;  /* 0x00000000002e7805 */ /* 0x000fc6000001ff00 */
[----:B------:R-:W-:Y:S01]  /*3c70*/  FADD.FTZ R42, R50, R45 ;  /* 0x0000002d322a7221 */ /* 0x000fe20000010000 */
[----:B------:R-:W-:Y:S01]  /*3c80*/  CS2R R44, SRZ ;  /* 0x00000000002c7805 */ /* 0x000fe2000001ff00 */
[----:B------:R-:W1:Y:S01]  /*3c90*/  MUFU.EX2 R30, R30 ;  /* 0x0000001e001e7308 */ /* 0x000e620000000800 */
[C---:B--2---:R-:W-:Y:S01]  /*3ca0*/  FADD.FTZ R0, R28.reuse, R41 ;  /* 0x000000291c007221 */ /* 0x044fe20000010000 */
[----:B------:R-:W-:Y:S01]  /*3cb0*/  FADD.FTZ R13, R51, R42 ;  /* 0x0000002a330d7221 */ /* 0x000fe20000010000 */
[----:B------:R-:W-:Y:S02]  /*3cc0*/  F2FP.F16.F32.PACK_AB R182, R28, R27 ;  /* 0x0000001b1cb6723e */ /* 0x000fe400000000ff */
[----:B------:R-:W-:Y:S02]  /*3cd0*/  CS2R R50, SRZ ;  /* 0x0000000000327805 */ /* 0x000fe4000001ff00 */
[----:B------:R-:W-:Y:S01]  /*3ce0*/  CS2R R42, SRZ ;  /* 0x00000000002a7805 */ /* 0x000fe2000001ff00 */
[----:B------:R-:W-:Y:S01]  /*3cf0*/  FADD.FTZ R10, R54, R13 ;  /* 0x0000000d360a7221 */ /* 0x000fe20000010000 */
[----:B------:R-:W-:Y:S01]  /*3d00*/  CS2R R26, SRZ ;  /* 0x00000000001a7805 */ /* 0x000fe2000001ff00 */
[----:B------:R-:W2:Y:S01]  /*3d10*/  MUFU.EX2 R31, R31 ;  /* 0x0000001f001f7308 */ /* 0x000ea20000000800 */
[----:B0-----:R-:W-:Y:S01]  /*3d20*/  FADD.FTZ R41, R29, R0 ;  /* 0x000000001d297221 */ /* 0x001fe20000010000 */
[----:B------:R-:W-:-:S06]  /*3d30*/  FADD.FTZ R13, R55, R10 ;  /* 0x0000000a370d7221 */ /* 0x000fcc0000010000 */
[----:B------:R-:W0:Y:S01]  /*3d40*/  MUFU.EX2 R32, R32 ;  /* 0x0000002000207308 */ /* 0x000e220000000800 */
[C---:B-1----:R-:W-:Y:S01]  /*3d50*/  FADD.FTZ R0, R30.reuse, R41 ;  /* 0x000000291e007221 */ /* 0x042fe20000010000 */
[----:B------:R-:W-:Y:S02]  /*3d60*/  F2FP.F16.F32.PACK_AB R176, R30, R29 ;  /* 0x0000001d1eb0723e */ /* 0x000fe400000000ff */
[----:B------:R-:W-:-:S04]  /*3d70*/  CS2R R28, SRZ ;  /* 0x00000000001c7805 */ /* 0x000fc8000001ff00 */
[----:B------:R-:W1:Y:S01]  /*3d80*/  MUFU.EX2 R33, R33 ;  /* 0x0000002100217308 */ /* 0x000e620000000800 */
[----:B--2---:R-:W-:-:S07]  /*3d90*/  FADD.FTZ R3, R31, R0 ;  /* 0x000000001f037221 */ /* 0x004fce0000010000 */
        /* <DEDUP_REMOVED lines=39> */
[----:B0-----:R-:W-:Y:S01]  /*4010*/  FADD.FTZ R3, R39, R0 ;  /* 0x0000000027037221 */ /* 0x001fe20000010000 */
[----:B------:R-:W-:-:S06]  /*4020*/  IMAD.MOV.U32 R0, RZ, RZ, 0x3f800000 ;  /* 0x3f800000ff007424 */ /* 0x000fcc00078e00ff */
[----:B------:R-:W0:Y:S01]  /*4030*/  MUFU.EX2 R2, R2 ;  /* 0x0000000200027308 */ /* 0x000e220000000800 */
[----:B-1----:R-:W-:Y:S01]  /*4040*/  FADD.FTZ R13, R67, R10 ;  /* 0x0000000a430d7221 */ /* 0x002fe20000010000 */
[C---:B--2---:R-:W-:Y:S01]  /*4050*/  FADD.FTZ R10, R40.reuse, R3 ;  /* 0x00000003280a7221 */ /* 0x044fe20000010000 */
[----:B------:R-:W-:Y:S02]  /*4060*/  F2FP.F16.F32.PACK_AB R170, R40, R39 ;  /* 0x0000002728aa723e */ /* 0x000fe400000000ff */
[----:B------:R-:W-:Y:S02]  /*4070*/  CS2R R40, SRZ ;  /* 0x0000000000287805 */ /* 0x000fe4000001ff00 */
[----:B------:R-:W-:Y:S01]  /*4080*/  CS2R R38, SRZ ;  /* 0x0000000000267805 */ /* 0x000fe2000001ff00 */
[C---:B0-----:R-:W-:Y:S01]  /*4090*/  FADD.FTZ R3, R2.reuse, R13 ;  /* 0x0000000d02037221 */ /* 0x041fe20000010000 */
[----:B------:R-:W-:Y:S01]  /*40a0*/  F2FP.F16.F32.PACK_AB R171, R2, R67 ;  /* 0x0000004302ab723e */ /* 0x000fe200000000ff */
[----:B------:R-:W-:Y:S01]  /*40b0*/  IMAD.MOV.U32 R2, RZ, RZ, 0x3f800000 ;  /* 0x3f800000ff027424 */ /* 0x000fe200078e00ff */
[----:B------:R-:W-:Y:S01]  /*40c0*/  CS2R R66, SRZ ;  /* 0x0000000000427805 */ /* 0x000fe2000001ff00 */
[----:B------:R-:W-:Y:S06]  /*40d0*/  @!P1 BRA `(.L_x_5724) ;  /* 0x0000002c00249947 */ /* 0x000fec0003800000 */
[----:B------:R-:W-:Y:S01]  /*40e0*/  MOV R13, R11 ;  /* 0x0000000b000d7202 */ /* 0x000fe20000000f00 */
[----:B------:R-:W-:Y:S01]  /*40f0*/  IMAD.MOV.U32 R14, RZ, RZ, R12 ;  /* 0x000000ffff0e7224 */ /* 0x000fe200078e000c */
[----:B------:R-:W-:Y:S01]  /*4100*/  UMOV UR5, UR38 ;  /* 0x0000002600057c82 */ /* 0x000fe20008000000 */
[----:B------:R-:W-:Y:S01]  /*4110*/  IMAD.MOV.U32 R2, RZ, RZ, 0x3f800000 ;  /* 0x3f800000ff027424 */ /* 0x000fe200078e00ff */
[----:B------:R-:W-:Y:S01]  /*4120*/  UMOV UR6, UR39 ;  /* 0x0000002700067c82 */ /* 0x000fe20008000000 */
[----:B------:R-:W-:Y:S01]  /*4130*/  IMAD.MOV.U32 R119, RZ, RZ, RZ ;  /* 0x000000ffff777224 */ /* 0x000fe200078e00ff */
[----:B------:R-:W-:Y:S01]  /*4140*/  ULDC UR7, c[0x0][0x9d8] ;  /* 0x0002760000077ab9 */ /* 0x000fe20000000800 */
[----:B------:R-:W-:-:S05]  /*4150*/  ULDC UR34, c[0x0][0x988] ;  /* 0x0002620000227ab9 */ /* 0x000fca0000000800 */
.L_x_5735:
[----:B------:R-:W-:-:S04]  /*4160*/  UISETP.NE.AND UP0, UPT, UR6, 0x1, UPT ;  /* 0x000000010600788c */ /* 0x000fc8000bf05270 */
[----:B------:R-:W-:-:S04]  /*4170*/  USEL UR38, URZ, 0x1, UP0 ;  /* 0x000000013f267887 */ /* 0x000fc80008000000 */
[----:B------:R-:W-:Y:S01]  /*4180*/  ULOP3.LUT UR38, UR5, UR38, URZ, 0x3c, !UPT ;  /* 0x0000002605267292 */ /* 0x000fe2000f8e3c3f */
[----:B------:R-:W-:Y:S11]  /*4190*/  @!P0 BRA `(.L_x_5725) ;  /* 0x0000000000048947 */ /* 0x000ff60003800000 */
[----:B------:R-:W-:Y:S01]  /*41a0*/  BPT.TRAP 0x1 ;  /* 0x000000040000795c */ /* 0x000fe20000300000 */
.L_x_5725:
        /* <DEDUP_REMOVED lines=9> */
.L_x_5726:
[----:B-1----:R-:W-:Y:S05]  /*4240*/  @P1 BRA `(.L_x_5727) ;  /* 0x0000000000081947 */ /* 0x002fea0003800000 */
[----:B------:R-:W1:Y:S02]  /*4250*/  SYNCS.PHASECHK.TRANS64.TRYWAIT P1, [UR8+0x30830], R11 ;  /* 0x0308300bff0075a7 */ /* 0x000e640008020148 */
[----:B-1----:R-:W-:Y:S05]  /*4260*/  @!P1 BRA `(.L_x_5728) ;  /* 0x000000e000f49947 */ /* 0x002fea0003800000 */
.L_x_5727:
        /* <DEDUP_REMOVED lines=175> */
.L_x_5729:
[----:B------:R-:W-:Y:S01]  /*4d60*/  ULEA UR9, UR6, UR40, 0x3 ;  /* 0x0000002806097291 */ /* 0x000fe2000f8e183f */
[----:B------:R-:W-:-:S05]  /*4d70*/  IMAD.U32 R0, RZ, RZ, UR5 ;  /* 0x00000005ff007e24 */ /* 0x000fca000f8e00ff */
[----:B------:R-:W-:-:S04]  /*4d80*/  SHF.L.U32 R0, R0, 0x1f, RZ ;  /* 0x0000001f00007819 */ /* 0x000fc800000006ff */
[----:B------:R2:W3:Y:S01]  /*4d90*/  SYNCS.PHASECHK.TRANS64.TRYWAIT P1, [UR9+0x30850], R0 ;  /* 0x03085000ff0075a7 */ /* 0x0004e20008020149 */
[----:B------:R-:W-:Y:S05]  /*4da0*/  @!P0 BRA `(.L_x_5730) ;  /* 0x0000000000048947 */ /* 0x000fea0003800000 */
[----:B------:R-:W-:Y:S01]  /*4db0*/  BPT.TRAP 0x1 ;  /* 0x000000040000795c */ /* 0x000fe20000300000 */
.L_x_5730:
[----:B---3--:R-:W-:Y:S05]  /*4dc0*/  @P1 BRA `(.L_x_5731) ;  /* 0x0000000000081947 */ /* 0x008fea0003800000 */
[----:B------:R-:W3:Y:S02]  /*4dd0*/  SYNCS.PHASECHK.TRANS64.TRYWAIT P1, [UR9+0x30850], R0 ;  /* 0x03085000ff0075a7 */ /* 0x000ee40008020149 */
[----:B---3--:R-:W-:Y:S05]  /*4de0*/  @!P1 BRA `(.L_x_5732) ;  /* 0x000000d8002c9947 */ /* 0x008fea0003800000 */
.L_x_5731:
        /* <DEDUP_REMOVED lines=37> */
.L_x_5733:
[----:B------:R-:W-:Y:S01]  /*5040*/  UISETP.NE.AND UP0, UPT, UR60, URZ, UPT ;  /* 0x0000003f3c00728c */ /* 0x000fe2000bf05270 */
[----:B-1----:R-:W-:Y:S01]  /*5050*/  FMUL.FTZ R12, R129, UR7 ;  /* 0x00000007810c7c20 */ /* 0x002fe20008410000 */
[----:B0-2---:R-:W-:Y:S01]  /*5060*/  FMUL.FTZ R0, R120, UR7 ;  /* 0x0000000778007c20 */ /* 0x005fe20008410000 */
[----:B------:R-:W-:Y:S01]  /*5070*/  FMUL.FTZ R20, R132, UR7 ;  /* 0x0000000784147c20 */ /* 0x000fe20008410000 */
[----:B------:R-:W-:Y:S01]  /*5080*/  FMUL.FTZ R168, R122, UR7 ;  /* 0x000000077aa87c20 */ /* 0x000fe20008410000 */
[----:B------:R0:W-:Y:S01]  /*5090*/  MUFU.TANH R120, R12 ;  /* 0x0000000c00787308 */ /* 0x0001e20000002400 */
[----:B------:R-:W-:Y:S01]  /*50a0*/  PLOP3.LUT P1, PT, PT, PT, UP0, 0x80, 0x0 ;  /* 0x000000000000781c */ /* 0x000fe20003f2f008 */
[----:B------:R-:W-:Y:S01]  /*50b0*/  FMUL.FTZ R2, R121, UR7 ;  /* 0x0000000779027c20 */ /* 0x000fe20008410000 */
[----:B------:R-:W-:Y:S01]  /*50c0*/  PLOP3.LUT P2, PT, PT, PT, UP0, 0x80, 0x0 ;  /* 0x000000000000781c */ /* 0x000fe20003f4f008 */
[----:B------:R-:W-:Y:S02]  /*50d0*/  IMAD.U32 R21, RZ, RZ, UR42 ;  /* 0x0000002aff157e24 */ /* 0x000fe4000f8e00ff */
[----:B------:R-:W-:Y:S01]  /*50e0*/  FMUL.FTZ R15, R124, UR7 ;  /* 0x000000077c0f7c20 */ /* 0x000fe20008410000 */
[----:B------:R-:W-:Y:S01]  /*50f0*/  @UP0 ULDC UR5, c[0x0][0x44c] ;  /* 0x0001130000050ab9 */ /* 0x000fe20000000800 */
[----:B------:R-:W-:Y:S01]  /*5100*/  FMUL.FTZ R11, R125, UR7 ;  /* 0x000000077d0b7c20 */ /* 0x000fe20008410000 */
[----:B------:R1:W-:Y:S01]  /*5110*/  MUFU.TANH R122, R20 ;  /* 0x00000014007a7308 */ /* 0x0003e20000002400 */
[----:B0-----:R-:W-:Y:S01]  /*5120*/  IADD3 R12, R18, UR41, RZ ;  /* 0x00000029120c7c10 */ /* 0x001fe2000fffe0ff */
[----:B------:R-:W-:Y:S01]  /*5130*/  FMUL.FTZ R128, R128, UR7 ;  /* 0x0000000780807c20 */ /* 0x000fe20008410000 */
[----:B------:R-:W-:Y:S01]  /*5140*/  FMUL.FTZ R144, R144, UR7 ;  /* 0x0000000790907c20 */ /* 0x000fe20008410000 */
[----:B------:R-:W-:Y:S01]  /*5150*/  FMUL.FTZ R171, R126, UR7 ;  /* 0x000000077eab7c20 */ /* 0x000fe20008410000 */
[----:B------:R-:W-:Y:S01]  /*5160*/  FMUL.FTZ R136, R136, UR7 ;  /* 0x0000000788887c20 */ /* 0x000fe20008410000 */
[----:B------:R-:W-:Y:S01]  /*5170*/  FMUL.FTZ R132, R135, UR7 ;  /* 0x0000000787847c20 */ /* 0x000fe20008410000 */
[----:B------:R-:W-:Y:S01]  /*5180*/  FMUL.FTZ R133, R133, UR7 ;  /* 0x0000000785857c20 */ /* 0x000fe20008410000 */
[----:B------:R-:W0:Y:S01]  /*5190*/  MUFU.TANH R0, R0 ;  /* 0x0000000000007308 */ /* 0x000e220000002400 */
[----:B-1----:R-:W-:Y:S01]  /*51a0*/  @P1 IMAD.HI.U32 R20, R12, UR5, RZ ;  /* 0x000000050c141c27 */ /* 0x002fe2000f8e00ff */
[----:B------:R-:W-:-:S03]  /*51b0*/  @UP0 ULDC UR5, c[0x0][0x450] ;  /* 0x0001140000050ab9 */ /* 0x000fc60000000800 */
[----:B------:R-:W-:Y:S01]  /*51c0*/  FMUL.FTZ R141, R141, UR7 ;  /* 0x000000078d8d7c20 */ /* 0x000fe20008410000 */
[----:B------:R-:W-:Y:S01]  /*51d0*/  FMUL.FTZ R169, R123, UR7 ;  /* 0x000000077ba97c20 */ /* 0x000fe20008410000 */
[----:B------:R-:W-:Y:S01]  /*51e0*/  FMUL.FTZ R140, R140, UR7 ;  /* 0x000000078c8c7c20 */ /* 0x000fe20008410000 */
[----:B------:R-:W-:Y:S01]  /*51f0*/  @P2 SHF.R.U32.HI R12, RZ, UR5, R20 ;  /* 0x00000005ff0c2c19 */ /* 0x000fe20008011614 */
[----:B------:R-:W-:Y:S01]  /*5200*/  UMOV UR5, 0x1 ;  /* 0x0000000100057882 */ /* 0x000fe20000000000 */
[----:B------:R-:W1:Y:S01]  /*5210*/  MUFU.TANH R2, R2 ;  /* 0x0000000200027308 */ /* 0x000e620000002400 */
[----:B------:R-:W-:Y:S01]  /*5220*/  UIMAD UR5, UR4, -0x60, UR5 ;  /* 0xffffffa0040578a4 */ /* 0x000fe2000f8e0205 */
[----:B------:R-:W-:Y:S01]  /*5230*/  FMUL.FTZ R20, R145, UR7 ;  /* 0x0000000791147c20 */ /* 0x000fe20008410000 */
[----:B------:R-:W2:Y:S01]  /*5240*/  SHFL.IDX PT, R121, R12, RZ, 0x1c1f ;  /* 0x001c1fff0c797589 */ /* 0x000ea200000e0000 */
[----:B------:R-:W-:Y:S01]  /*5250*/  FMUL.FTZ R170, R127, UR7 ;  /* 0x000000077faa7c20 */ /* 0x000fe20008410000 */
[----:B------:R-:W-:Y:S01]  /*5260*/  FMUL.FTZ R137, R137, UR7 ;  /* 0x0000000789897c20 */ /* 0x000fe20008410000 */
[----:B------:R-:W-:Y:S01]  /*5270*/  FMUL.FTZ R129, R130, UR7 ;  /* 0x0000000782817c20 */ /* 0x000fe20008410000 */
[----:B------:R-:W-:Y:S01]  /*5280*/  IMAD.U32 R172, RZ, RZ, UR5 ;  /* 0x00000005ffac7e24 */ /* 0x000fe2000f8e00ff */
[----:B------:R-:W3:Y:S01]  /*5290*/  MUFU.TANH R15, R15 ;  /* 0x0000000f000f7308 */ /* 0x000ee20000002400 */
[----:B------:R-:W-:Y:S01]  /*52a0*/  FMUL.FTZ R130, R131, UR7 ;  /* 0x0000000783827c20 */ /* 0x000fe20008410000 */
[----:B------:R-:W-:Y:S01]  /*52b0*/  FMUL.FTZ R131, R134, UR7 ;  /* 0x0000000786837c20 */ /* 0x000fe20008410000 */
[----:B------:R-:W-:-:S02]  /*52c0*/  IMAD R172, R17, -0x2, R172 ;  /* 0xfffffffe11ac7824 */ /* 0x000fc400078e02ac */
[----:B------:R-:W-:Y:S01]  /*52d0*/  FMUL.FTZ R138, R138, UR7 ;  /* 0x000000078a8a7c20 */ /* 0x000fe20008410000 */
[----:B------:R-:W-:Y:S01]  /*52e0*/  FMUL.FTZ R134, R139, UR7 ;  /* 0x000000078b867c20 */ /* 0x000fe20008410000 */
[----:B------:R-:W-:Y:S01]  /*52f0*/  FMUL.FTZ R148, R148, UR7 ;  /* 0x0000000794947c20 */ /* 0x000fe20008410000 */
[----:B------:R-:W-:Y:S01]  /*5300*/  FMUL.FTZ R149, R149, UR7 ;  /* 0x0000000795957c20 */ /* 0x000fe20008410000 */
[----:B------:R-:W-:Y:S01]  /*5310*/  IADD3 R172, -R21, UR43, R172 ;  /* 0x0000002b15ac7c10 */ /* 0x000fe2000fffe1ac */
        /* <DEDUP_REMOVED lines=8> */
[----:B------:R-:W5:Y:S01]  /*53a0*/  MUFU.TANH R128, R128 ;  /* 0x0000008000807308 */ /* 0x000f620000002400 */
[----:B------:R-:W-:Y:S01]  /*53b0*/  FMUL.FTZ R165, R165, UR7 ;  /* 0x00000007a5a57c20 */ /* 0x000fe20008410000 */
[----:B--2---:R-:W-:Y:S01]  /*53c0*/  IMAD.IADD R121, R172, 0x1, R121 ;  /* 0x00000001ac797824 */ /* 0x004fe200078e0279 */
[----:B------:R-:W-:Y:S01]  /*53d0*/  UMOV UR14, UR34 ;  /* 0x00000022000e7c82 */ /* 0x000fe20008000000 */
[----:B------:R-:W2:Y:S01]  /*53e0*/  S2UR UR6, SR_CgaCtaId ;  /* 0x00000000000679c3 */ /* 0x000ea20000008800 */
[----:B------:R-:W-:-:S02]  /*53f0*/  UIADD3 UR8, UR8, 0x30840, URZ ;  /* 0x0003084008087890 */ /* 0x000fc4000fffe03f */
[C---:B------:R-:W-:Y:S01]  /*5400*/  ISETP.GT.AND P1, PT, R121.reuse, RZ, PT ;  /* 0x000000ff7900720c */ /* 0x040fe20003f24270 */
[----:B------:R1:W-:Y:S01]  /*5410*/  MUFU.TANH R126, R144 ;  /* 0x00000090007e7308 */ /* 0x0003e20000002400 */
[C---:B------:R-:W-:Y:S02]  /*5420*/  ISETP.GT.AND P2, PT, R121.reuse, 0x1, PT ;  /* 0x000000017900780c */ /* 0x040fe40003f44270 */
[----:B0-----:R-:W-:Y:S02]  /*5430*/  FSEL R145, R0, -INF , P1 ;  /* 0xff80000000917808 */ /* 0x001fe40000800000 */
[----:B------:R-:W-:Y:S02]  /*5440*/  ISETP.GT.AND P1, PT, R121, 0x8, PT ;  /* 0x000000087900780c */ /* 0x000fe40003f24270 */
[----:B------:R-:W-:Y:S01]  /*5450*/  FMNMX.FTZ R21, R145, R14, !PT ;  /* 0x0000000e91157209 */ /* 0x000fe20007810000 */
[----:B------:R0:W-:Y:S01]  /*5460*/  MUFU.TANH R135, R136 ;  /* 0x0000008800877308 */ /* 0x0001e20000002400 */
[----:B-1----:R-:W-:-:S02]  /*5470*/  FSEL R144, R2, -INF , P2 ;  /* 0xff80000002907808 */ /* 0x002fc40001000000 */
[----:B------:R-:W-:Y:S02]  /*5480*/  ISETP.GT.AND P2, PT, R121, 0x9, PT ;  /* 0x000000097900780c */ /* 0x000fe40003f44270 */
[----:B------:R-:W-:-:S03]  /*5490*/  FMNMX.FTZ R21, R144, R21, !PT ;  /* 0x0000001590157209 */ /* 0x000fc60007810000 */
[----:B------:R-:W1:Y:S01]  /*54a0*/  MUFU.TANH R123, R133 ;  /* 0x00000085007b7308 */ /* 0x000e620000002400 */
[----:B0-----:R-:W-:Y:S01]  /*54b0*/  FMUL.FTZ R136, R142, UR7 ;  /* 0x000000078e887c20 */ /* 0x001fe20008410000 */
[----:B---3--:R-:W-:Y:S02]  /*54c0*/  FSEL R142, R15, -INF , P1 ;  /* 0xff8000000f8e7808 */ /* 0x008fe40000800000 */
[----:B------:R-:W-:Y:S01]  /*54d0*/  ISETP.GT.AND P1, PT, R121, 0x10, PT ;  /* 0x000000107900780c */ /* 0x000fe20003f24270 */
[----:B--2---:R-:W-:Y:S01]  /*54e0*/  UPRMT UR8, UR6, 0x654, UR8 ;  /* 0x0000065406087896 */ /* 0x004fe20008000008 */
[----:B------:R-:W-:Y:S02]  /*54f0*/  FMNMX.FTZ R0, R142, R21, !PT ;  /* 0x000000158e007209 */ /* 0x000fe40007810000 */
[----:B------:R4:W-:Y:S06]  /*5500*/  MUFU.TANH R125, R141 ;  /* 0x0000008d007d7308 */ /* 0x0009ec0000002400 */
[----:B------:R-:W-:Y:S02]  /*5510*/  SYNCS.ARRIVE.TRANS64.RED.A1T0 RZ, [UR8], RZ ;  /* 0x000000ffffff79a7 */ /* 0x000fe40008100408 */
[----:B------:R5:W-:Y:S01]  /*5520*/  MUFU.TANH R127, R140 ;  /* 0x0000008c007f7308 */ /* 0x000be20000002400 */
[----:B----4-:R-:W-:-:S02]  /*5530*/  FSEL R141, R11, -INF , P2 ;  /* 0xff8000000b8d7808 */ /* 0x010fc40001000000 */
[----:B------:R-:W-:Y:S02]  /*5540*/  ISETP.GT.AND P2, PT, R121, 0x11, PT ;  /* 0x000000117900780c */ /* 0x000fe40003f44270 */
[----:B------:R-:W-:Y:S02]  /*5550*/  FMNMX.FTZ R11, R141, R0, !PT ;  /* 0x000000008d0b7209 */ /* 0x000fe40007810000 */
[----:B------:R-:W-:Y:S01]  /*5560*/  FSEL R139, R120, -INF , P2 ;  /* 0xff800000788b7808 */ /* 0x000fe20001000000 */
[----:B------:R1:W0:Y:S01]  /*5570*/  MUFU.TANH R124, R137 ;  /* 0x00000089007c7308 */ /* 0x0002220000002400 */
[----:B-----5:R-:W-:Y:S02]  /*5580*/  FSEL R140, R128, -INF , P1 ;  /* 0xff800000808c7808 */ /* 0x020fe40000800000 */
[----:B------:R-:W-:Y:S02]  /*5590*/  ISETP.GT.AND P1, PT, R121, 0x18, PT ;  /* 0x000000187900780c */ /* 0x000fe40003f24270 */
[----:B------:R-:W-:-:S02]  /*55a0*/  FMNMX.FTZ R0, R140, R11, !PT ;  /* 0x0000000b8c007209 */ /* 0x000fc40007810000 */
[----:B------:R-:W-:Y:S01]  /*55b0*/  ISETP.GT.AND P2, PT, R121, 0x19, PT ;  /* 0x000000197900780c */ /* 0x000fe20003f44270 */
[----:B------:R2:W-:Y:S01]  /*55c0*/  MUFU.TANH R133, R138 ;  /* 0x0000008a00857308 */ /* 0x0005e20000002400 */
[----:B------:R-:W-:Y:S02]  /*55d0*/  FMNMX.FTZ R11, R139, R0, !PT ;  /* 0x000000008b0b7209 */ /* 0x000fe40007810000 */
[----:B-1----:R-:W-:Y:S02]  /*55e0*/  FSEL R137, R123, -INF , P2 ;  /* 0xff8000007b897808 */ /* 0x002fe40001000000 */
[----:B------:R-:W-:-:S03]  /*55f0*/  ISETP.GT.AND P2, PT, R121, 0x21, PT ;  /* 0x000000217900780c */ /* 0x000fc60003f44270 */
[----:B------:R-:W1:Y:S01]  /*5600*/  MUFU.TANH R20, R20 ;  /* 0x0000001400147308 */ /* 0x000e620000002400 */
[----:B--2---:R-:W-:Y:S02]  /*5610*/  FSEL R138, R122, -INF , P1 ;  /* 0xff8000007a8a7808 */ /* 0x004fe40000800000 */
[----:B------:R-:W-:Y:S02]  /*5620*/  ISETP.GT.AND P1, PT, R121, 0x20, PT ;  /* 0x000000207900780c */ /* 0x000fe40003f24270 */
[----:B------:R-:W-:Y:S02]  /*5630*/  FMNMX.FTZ R0, R138, R11, !PT ;  /* 0x0000000b8a007209 */ /* 0x000fe40007810000 */
[----:B------:R-:W-:Y:S01]  /*5640*/  FSEL R135, R135, -INF , P1 ;  /* 0xff80000087877808 */ /* 0x000fe20000800000 */
[----:B------:R-:W2:Y:S01]  /*5650*/  MUFU.TANH R148, R148 ;  /* 0x0000009400947308 */ /* 0x000ea20000002400 */
[----:B------:R-:W-:Y:S02]  /*5660*/  FMNMX.FTZ R0, R137, R0, !PT ;  /* 0x0000000089007209 */ /* 0x000fe40007810000 */
[----:B------:R-:W-:-:S02]  /*5670*/  ISETP.GT.AND P1, PT, R121, 0x28, PT ;  /* 0x000000287900780c */ /* 0x000fc40003f24270 */
[----:B0-----:R-:W-:Y:S02]  /*5680*/  FSEL R128, R124, -INF , P2 ;  /* 0xff8000007c807808 */ /* 0x001fe40001000000 */
[----:B------:R-:W-:Y:S01]  /*5690*/  FMNMX.FTZ R11, R135, R0, !PT ;  /* 0x00000000870b7209 */ /* 0x000fe20007810000 */
[----:B------:R-:W0:Y:S01]  /*56a0*/  MUFU.TANH R149, R149 ;  /* 0x0000009500957308 */ /* 0x000e220000002400 */
[----:B------:R-:W-:Y:S02]  /*56b0*/  ISETP.GT.AND P2, PT, R121, 0x29, PT ;  /* 0x000000297900780c */ /* 0x000fe40003f44270 */
[----:B------:R-:W-:Y:S02]  /*56c0*/  FSEL R127, R127, -INF , P1 ;  /* 0xff8000007f7f7808 */ /* 0x000fe40000800000 */
[----:B------:R-:W-:Y:S02]  /*56d0*/  FMNMX.FTZ R0, R128, R11, !PT ;  /* 0x0000000b80007209 */ /* 0x000fe40007810000 */
[----:B------:R-:W-:Y:S01]  /*56e0*/  ISETP.GT.AND P1, PT, R121, 0x30, PT ;  /* 0x000000307900780c */ /* 0x000fe20003f24270 */
[----:B------:R-:W3:Y:S01]  /*56f0*/  MUFU.TANH R152, R152 ;  /* 0x0000009800987308 */ /* 0x000ee20000002400 */
[----:B------:R-:W-:-:S02]  /*5700*/  FSEL R122, R125, -INF , P2 ;  /* 0xff8000007d7a7808 */ /* 0x000fc40001000000 */
[----:B------:R-:W-:Y:S02]  /*5710*/  FMNMX.FTZ R11, R127, R0, !PT ;  /* 0x000000007f0b7209 */ /* 0x000fe40007810000 */
[C---:B------:R-:W-:Y:S02]  /*5720*/  ISETP.GT.AND P2, PT, R121.reuse, 0x31, PT ;  /* 0x000000317900780c */ /* 0x040fe40003f44270 */
[----:B------:R-:W-:Y:S01]  /*5730*/  FSEL R123, R126, -INF , P1 ;  /* 0xff8000007e7b7808 */ /* 0x000fe20000800000 */
[----:B------:R-:W4:Y:S01]  /*5740*/  MUFU.TANH R153, R153 ;  /* 0x0000009900997308 */ /* 0x000f220000002400 */
[----:B------:R-:W-:Y:S02]  /*5750*/  FMNMX.FTZ R2, R122, R11, !PT ;  /* 0x0000000b7a027209 */ /* 0x000fe40007810000 */
[----:B------:R-:W-:Y:S02]  /*5760*/  ISETP.GT.AND P1, PT, R121, 0x38, PT ;  /* 0x000000387900780c */ /* 0x000fe40003f24270 */
[----:B-1----:R-:W-:-:S02]  /*5770*/  FSEL R0, R20, -INF , P2 ;  /* 0xff80000014007808 */ /* 0x002fc40001000000 */
[----:B------:R-:W-:Y:S01]  /*5780*/  FMNMX.FTZ R15, R123, R2, !PT ;  /* 0x000000027b0f7209 */ /* 0x000fe20007810000 */
[----:B------:R-:W1:Y:S01]  /*5790*/  MUFU.TANH R156, R156 ;  /* 0x0000009c009c7308 */ /* 0x000e620000002400 */
[----:B------:R-:W-:Y:S02]  /*57a0*/  ISETP.GT.AND P2, PT, R121, 0x39, PT ;  /* 0x000000397900780c */ /* 0x000fe40003f44270 */
[----:B--2---:R-:W-:Y:S01]  /*57b0*/  FSEL R11, R148, -INF , P1 ;  /* 0xff800000940b7808 */ /* 0x004fe20000800000 */
[----:B------:R-:W-:Y:S01]  /*57c0*/  FMUL.FTZ R148, R143, UR7 ;  /* 0x000000078f947c20 */ /* 0x000fe20008410000 */
[----:B------:R-:W-:Y:S02]  /*57d0*/  FMNMX.FTZ R20, R0, R15, !PT ;  /* 0x0000000f00147209 */ /* 0x000fe40007810000 */
[----:B------:R-:W-:Y:S01]  /*57e0*/  ISETP.GT.AND P1, PT, R121, 0x40, PT ;  /* 0x000000407900780c */ /* 0x000fe20003f24270 */
[----:B------:R-:W2:Y:S01]  /*57f0*/  MUFU.TANH R157, R157 ;  /* 0x0000009d009d7308 */ /* 0x000ea20000002400 */
[----:B0-----:R-:W-:Y:S01]  /*5800*/  FSEL R2, R149, -INF , P2 ;  /* 0xff80000095027808 */ /* 0x001fe20001000000 */
[----:B------:R-:W-:Y:S01]  /*5810*/  FMUL.FTZ R149, R146, UR7 ;  /* 0x0000000792957c20 */ /* 0x000fe20008410000 */
[----:B------:R-:W-:-:S02]  /*5820*/  FMNMX.FTZ R21, R11, R20, !PT ;  /* 0x000000140b157209 */ /* 0x000fc40007810000 */
[C---:B------:R-:W-:Y:S02]  /*5830*/  ISETP.GT.AND P2, PT, R121.reuse, 0x41, PT ;  /* 0x000000417900780c */ /* 0x040fe40003f44270 */
[----:B---3--:R-:W-:Y:S01]  /*5840*/  FSEL R15, R152, -INF , P1 ;  /* 0xff800000980f7808 */ /* 0x008fe20000800000 */
[----:B------:R-:W0:Y:S01]  /*5850*/  MUFU.TANH R160, R160 ;  /* 0x000000a000a07308 */ /* 0x000e220000002400 */
[----:B------:R-:W-:Y:S02]  /*5860*/  FMNMX.FTZ R120, R2, R21, !PT ;  /* 0x0000001502787209 */ /* 0x000fe40007810000 */
[----:B------:R-:W-:Y:S02]  /*5870*/  ISETP.GT.AND P1, PT, R121, 0x48, PT ;  /* 0x000000487900780c */ /* 0x000fe40003f24270 */
[----:B----4-:R-:W-:Y:S01]  /*5880*/  FSEL R20, R153, -INF , P2 ;  /* 0xff80000099147808 */ /* 0x010fe20001000000 */
[----:B------:R-:W-:Y:S01]  /*5890*/  FMUL.FTZ R153, R155, UR7 ;  /* 0x000000079b997c20 */ /* 0x000fe20008410000 */
[----:B------:R-:W-:Y:S01]  /*58a0*/  FMNMX.FTZ R125, R15, R120, !PT ;  /* 0x000000780f7d7209 */ /* 0x000fe20007810000 */
[----:B------:R-:W3:Y:S01]  /*58b0*/  MUFU.TANH R161, R161 ;  /* 0x000000a100a17308 */ /* 0x000ee20000002400 */
[----:B------:R-:W-:Y:S01]  /*58c0*/  ISETP.GT.AND P2, PT, R121, 0x49, PT ;  /* 0x000000497900780c */ /* 0x000fe20003f44270 */
[----:B------:R-:W-:Y:S01]  /*58d0*/  FMUL.FTZ R155, R159, UR7 ;  /* 0x000000079f9b7c20 */ /* 0x000fe20008410000 */
[----:B-1----:R-:W-:Y:S01]  /*58e0*/  FSEL R21, R156, -INF , P1 ;  /* 0xff8000009c157808 */ /* 0x002fe20000800000 */
[----:B------:R-:W-:Y:S01]  /*58f0*/  FMUL.FTZ R156, R162, UR7 ;  /* 0x00000007a29c7c20 */ /* 0x000fe20008410000 */
[----:B------:R-:W-:Y:S01]  /*5900*/  FMNMX.FTZ R124, R20, R125, !PT ;  /* 0x0000007d147c7209 */ /* 0x000fe20007810000 */
[----:B------:R-:W-:Y:S01]  /*5910*/  FMUL.FTZ R159, R167, UR7 ;  /* 0x00000007a79f7c20 */ /* 0x000fe20008410000 */
[----:B------:R-:W-:Y:S01]  /*5920*/  ISETP.GT.AND P1, PT, R121, 0x50, PT ;  /* 0x000000507900780c */ /* 0x000fe20003f24270 */
[----:B------:R-:W1:Y:S01]  /*5930*/  MUFU.TANH R126, R164 ;  /* 0x000000a4007e7308 */ /* 0x000e620000002400 */
[----:B--2---:R-:W-:Y:S01]  /*5940*/  FSEL R120, R157, -INF , P2 ;  /* 0xff8000009d787808 */ /* 0x004fe20001000000 */
[----:B------:R-:W-:Y:S01]  /*5950*/  FMUL.FTZ R157, R163, UR7 ;  /* 0x00000007a39d7c20 */ /* 0x000fe20008410000 */
[----:B------:R-:W-:-:S02]  /*5960*/  FMNMX.FTZ R125, R21, R124, !PT ;  /* 0x0000007c157d7209 */ /* 0x000fc40007810000 */
[C---:B------:R-:W-:Y:S02]  /*5970*/  ISETP.GT.AND P2, PT, R121.reuse, 0x51, PT ;  /* 0x000000517900780c */ /* 0x040fe40003f44270 */
[----:B0-----:R-:W-:Y:S01]  /*5980*/  FSEL R124, R160, -INF , P1 ;  /* 0xff800000a07c7808 */ /* 0x001fe20000800000 */
[----:B------:R-:W0:Y:S01]  /*5990*/  MUFU.TANH R165, R165 ;  /* 0x000000a500a57308 */ /* 0x000e220000002400 */
[----:B------:R-:W-:Y:S02]  /*59a0*/  FMNMX.FTZ R143, R120, R125, !PT ;  /* 0x0000007d788f7209 */ /* 0x000fe40007810000 */
[----:B------:R-:W-:Y:S02]  /*59b0*/  ISETP.GT.AND P1, PT, R121, 0x58, PT ;  /* 0x000000587900780c */ /* 0x000fe40003f24270 */
[----:B---3--:R-:W-:Y:S02]  /*59c0*/  FSEL R125, R161, -INF , P2 ;  /* 0xff800000a17d7808 */ /* 0x008fe40001000000 */
[----:B------:R-:W-:Y:S01]  /*59d0*/  FMNMX.FTZ R152, R124, R143, !PT ;  /* 0x0000008f7c987209 */ /* 0x000fe20007810000 */
[----:B------:R-:W2:Y:S01]  /*59e0*/  MUFU.TANH R168, R168 ;  /* 0x000000a800a87308 */ /* 0x000ea20000002400 */
[----:B------:R-:W-:-:S02]  /*59f0*/  ISETP.GT.AND P2, PT, R121, 0x59, PT ;  /* 0x000000597900780c */ /* 0x000fc40003f44270 */
[----:B-1----:R-:W-:Y:S02]  /*5a00*/  FSEL R126, R126, -INF , P1 ;  /* 0xff8000007e7e7808 */ /* 0x002fe40000800000 */
[----:B------:R-:W-:Y:S01]  /*5a10*/  FMNMX.FTZ R143, R125, R152, !PT ;  /* 0x000000987d8f7209 */ /* 0x000fe20007810000 */
[----:B------:R-:W-:Y:S01]  /*5a20*/  FMUL.FTZ R152, R147, UR7 ;  /* 0x0000000793987c20 */ /* 0x000fe20008410000 */
[----:B------:R-:W-:Y:S01]  /*5a30*/  FMUL.FTZ R147, R150, UR7 ;  /* 0x0000000796937c20 */ /* 0x000fe20008410000 */
[----:B------:R-:W1:Y:S01]  /*5a40*/  MUFU.TANH R169, R169 ;  /* 0x000000a900a97308 */ /* 0x000e620000002400 */
[----:B0-----:R-:W-:Y:S01]  /*5a50*/  FSEL R121, R165, -INF , P2 ;  /* 0xff800000a5797808 */ /* 0x001fe20001000000 */
[----:B------:R-:W-:Y:S01]  /*5a60*/  FMUL.FTZ R150, R151, UR7 ;  /* 0x0000000797967c20 */ /* 0x000fe20008410000 */
[----:B------:R-:W-:Y:S01]  /*5a70*/  FMNMX.FTZ R146, R126, R143, !PT ;  /* 0x0000008f7e927209 */ /* 0x000fe20007810000 */
[----:B------:R-:W-:Y:S01]  /*5a80*/  FMUL.FTZ R151, R154, UR7 ;  /* 0x000000079a977c20 */ /* 0x000fe20008410000 */
[----:B------:R-:W-:Y:S01]  /*5a90*/  FMUL.FTZ R154, R158, UR7 ;  /* 0x000000079e9a7c20 */ /* 0x000fe20008410000 */
[----:B------:R-:W-:Y:S01]  /*5aa0*/  FMUL.FTZ R158, R166, UR7 ;  /* 0x00000007a69e7c20 */ /* 0x000fe20008410000 */
[----:B------:R-:W-:Y:S01]  /*5ab0*/  FMNMX.FTZ R146, R121, R146, !PT ;  /* 0x0000009279927209 */ /* 0x000fe20007810000 */
[----:B------:R-:W0:Y:S04]  /*5ac0*/  MUFU.TANH R171, R171 ;  /* 0x000000ab00ab7308 */ /* 0x000e280000002400 */
[----:B------:R-:W3:Y:S04]  /*5ad0*/  SHFL.BFLY PT, R143, R146, 0x2, 0x1f ;  /* 0x0c401f00928f7f89 */ /* 0x000ee800000e0000 */
[----:B------:R-:W4:Y:S08]  /*5ae0*/  MUFU.TANH R170, R170 ;  /* 0x000000aa00aa7308 */ /* 0x000f300000002400 */
[----:B------:R-:W5:Y:S08]  /*5af0*/  MUFU.TANH R129, R129 ;  /* 0x0000008100817308 */ /* 0x000f700000002400 */
[----:B------:R-:W5:Y:S01]  /*5b00*/  MUFU.TANH R130, R130 ;  /* 0x0000008200827308 */ /* 0x000f620000002400 */
[----:B---3--:R-:W-:-:S02]  /*5b10*/  FMNMX.FTZ R160, R146, R143, !PT ;  /* 0x0000008f92a07209 */ /* 0x008fc40007810000 */
[----:B------:R-:W3:Y:S05]  /*5b20*/  SHFL.IDX PT, R143, R12, 0x1, 0x1c1f ;  /* 0x003c1f000c8f7f89 */ /* 0x000eea00000e0000 */
[----:B------:R-:W5:Y:S01]  /*5b30*/  MUFU.TANH R131, R131 ;  /* 0x0000008300837308 */ /* 0x000f620000002400 */
[----:B------:R-:W2:Y:S07]  /*5b40*/  SHFL.BFLY PT, R161, R160, 0x1, 0x1f ;  /* 0x0c201f00a0a17f89 */ /* 0x000eae00000e0000 */
[----:B------:R-:W5:Y:S08]  /*5b50*/  MUFU.TANH R132, R132 ;  /* 0x0000008400847308 */ /* 0x000f700000002400 */
[----:B------:R-:W5:Y:S01]  /*5b60*/  MUFU.TANH R134, R134 ;  /* 0x0000008600867308 */ /* 0x000f620000002400 */
[----:B---3--:R-:W-:-:S07]  /*5b70*/  IMAD.IADD R172, R172, 0x1, R143 ;  /* 0x00000001acac7824 */ /* 0x008fce00078e028f */
[----:B------:R-:W3:Y:S01]  /*5b80*/  MUFU.TANH R136, R136 ;  /* 0x0000008800887308 */ /* 0x000ee20000002400 */
[----:B--2---:R-:W-:Y:S02]  /*5b90*/  FMNMX.FTZ R12, R160, R161, !PT ;  /* 0x000000a1a00c7209 */ /* 0x004fe40007810000 */
[C---:B------:R-:W-:Y:S02]  /*5ba0*/  ISETP.GT.AND P1, PT, R172.reuse, RZ, PT ;  /* 0x000000ffac00720c */ /* 0x040fe40003f24270 */
[----:B------:R-:W-:Y:S01]  /*5bb0*/  ISETP.GT.AND P2, PT, R172, 0x1, PT ;  /* 0x00000001ac00780c */ /* 0x000fe20003f44270 */
[----:B------:R-:W-:Y:S01]  /*5bc0*/  FMUL.FTZ R143, R12, UR14 ;  /* 0x0000000e0c8f7c20 */ /* 0x000fe20008410000 */
[----:B------:R-:W-:Y:S01]  /*5bd0*/  FSEL R168, R168, -INF , P1 ;  /* 0xff800000a8a87808 */ /* 0x000fe20000800000 */
[----:B------:R-:W2:Y:S01]  /*5be0*/  MUFU.TANH R148, R148 ;  /* 0x0000009400947308 */ /* 0x000ea20000002400 */
[----:B------:R-:W-:Y:S02]  /*5bf0*/  ISETP.GT.AND P3, PT, R172, 0x8, PT ;  /* 0x00000008ac00780c */ /* 0x000fe40003f64270 */
[----:B-1----:R-:W-:-:S02]  /*5c00*/  FSEL R169, R169, -INF , P2 ;  /* 0xff800000a9a97808 */ /* 0x002fc40001000000 */
[----:B------:R-:W-:Y:S02]  /*5c10*/  FMNMX.FTZ R146, R168, R13, !PT ;  /* 0x0000000da8927209 */ /* 0x000fe40007810000 */
[----:B------:R-:W-:Y:S01]  /*5c20*/  ISETP.GT.AND P4, PT, R172, 0x9, PT ;  /* 0x00000009ac00780c */ /* 0x000fe20003f84270 */
[----:B------:R-:W1:Y:S01]  /*5c30*/  MUFU.TANH R149, R149 ;  /* 0x0000009500957308 */ /* 0x000e620000002400 */
[----:B0-----:R-:W-:Y:S02]  /*5c40*/  FSEL R171, R171, -INF , P3 ;  /* 0xff800000abab7808 */ /* 0x001fe40001800000 */
[----:B------:R-:W-:Y:S02]  /*5c50*/  FMNMX.FTZ R160, R169, R146, !PT ;  /* 0x00000092a9a07209 */ /* 0x000fe40007810000 */
[----:B------:R-:W-:Y:S02]  /*5c60*/  FSETP.NEU.FTZ.AND P1, PT, R12, -INF , PT ;  /* 0xff8000000c00780b */ /* 0x000fe40003f3d000 */
[----:B------:R-:W-:Y:S01]  /*5c70*/  ISETP.GT.AND P2, PT, R172, 0x10, PT ;  /* 0x00000010ac00780c */ /* 0x000fe20003f44270 */
[----:B------:R-:W0:Y:S01]  /*5c80*/  MUFU.TANH R152, R152 ;  /* 0x0000009800987308 */ /* 0x000e220000002400 */
[----:B----4-:R-:W-:-:S02]  /*5c90*/  FSEL R170, R170, -INF , P4 ;  /* 0xff800000aaaa7808 */ /* 0x010fc40002000000 */
[----:B------:R-:W-:Y:S02]  /*5ca0*/  FMNMX.FTZ R161, R171, R160, !PT ;  /* 0x000000a0aba17209 */ /* 0x000fe40007810000 */
[----:B------:R-:W-:Y:S02]  /*5cb0*/  FSEL R146, R143, RZ, P1 ;  /* 0x000000ff8f927208 */ /* 0x000fe40000800000 */
        /* <DEDUP_REMOVED lines=9> */
[----:B------:R-:W5:Y:S01]  /*5d50*/  MUFU.TANH R150, R150 ;  /* 0x0000009600967308 */ /* 0x000f620000002400 */
[----:B------:R-:W-:Y:S01]  /*5d60*/  FMNMX.FTZ R161, R143, R160, !PT ;  /* 0x000000a08fa17209 */ /* 0x000fe20007810000 */
[--C-:B------:R-:W-:Y:S01]  /*5d70*/  FFMA.FTZ R141, R141, UR14, -R146.reuse ;  /* 0x0000000e8d8d7c23 */ /* 0x100fe20008010892 */
[----:B------:R-:W-:Y:S01]  /*5d80*/  ISETP.GT.AND P3, PT, R172, 0x19, PT ;  /* 0x00000019ac00780c */ /* 0x000fe20003f64270 */
[--C-:B------:R-:W-:Y:S01]  /*5d90*/  FFMA.FTZ R186, R138, UR14, -R146.reuse ;  /* 0x0000000e8aba7c23 */ /* 0x100fe20008010892 */
[----:B------:R-:W-:Y:S01]  /*5da0*/  FSEL R145, R131, -INF , P2 ;  /* 0xff80000083917808 */ /* 0x000fe20001000000 */
[--C-:B------:R-:W-:Y:S01]  /*5db0*/  FFMA.FTZ R180, R135, UR14, -R146.reuse ;  /* 0x0000000e87b47c23 */ /* 0x100fe20008010892 */
[----:B------:R-:W-:Y:S01]  /*5dc0*/  FMNMX.FTZ R144, R130, R161, !PT ;  /* 0x000000a182907209 */ /* 0x000fe20007810000 */
[----:B------:R-:W5:Y:S01]  /*5dd0*/  MUFU.TANH R151, R151 ;  /* 0x0000009700977308 */ /* 0x000f620000002400 */
[----:B------:R-:W-:Y:S01]  /*5de0*/  ISETP.GT.AND P2, PT, R172, 0x20, PT ;  /* 0x00000020ac00780c */ /* 0x000fe20003f44270 */
[--C-:B------:R-:W-:Y:S01]  /*5df0*/  FFMA.FTZ R176, R123, UR14, -R146.reuse ;  /* 0x0000000e7bb07c23 */ /* 0x100fe20008010892 */
[----:B------:R-:W-:Y:S01]  /*5e00*/  FSEL R132, R132, -INF , P3 ;  /* 0xff80000084847808 */ /* 0x000fe20001800000 */
[--C-:B------:R-:W-:Y:S01]  /*5e10*/  FFMA.FTZ R123, R0, UR14, -R146.reuse ;  /* 0x0000000e007b7c23 */ /* 0x100fe20008010892 */
[----:B------:R-:W-:Y:S01]  /*5e20*/  FMNMX.FTZ R131, R145, R144, !PT ;  /* 0x0000009091837209 */ /* 0x000fe20007810000 */
[--C-:B------:R-:W-:Y:S01]  /*5e30*/  FFMA.FTZ R178, R11, UR14, -R146.reuse ;  /* 0x0000000e0bb27c23 */ /* 0x100fe20008010892 */
[----:B------:R-:W-:Y:S01]  /*5e40*/  ISETP.GT.AND P3, PT, R172, 0x21, PT ;  /* 0x00000021ac00780c */ /* 0x000fe20003f64270 */
[----:B------:R-:W5:Y:S01]  /*5e50*/  MUFU.TANH R153, R153 ;  /* 0x0000009900997308 */ /* 0x000f620000002400 */
[----:B------:R-:W-:Y:S01]  /*5e60*/  FSEL R144, R133, -INF , P2 ;  /* 0xff80000085907808 */ /* 0x000fe20001000000 */
        /* <DEDUP_REMOVED lines=11> */
[----:B---3--:R-:W-:Y:S01]  /*5f20*/  FSEL R136, R136, -INF , P2 ;  /* 0xff80000088887808 */ /* 0x008fe20001000000 */
[--C-:B------:R-:W-:Y:S01]  /*5f30*/  FFMA.FTZ R190, R142, UR14, -R146.reuse ;  /* 0x0000000e8ebe7c23 */ /* 0x100fe20008010892 */
[----:B------:R-:W-:Y:S01]  /*5f40*/  FMNMX.FTZ R133, R134, R131, !PT ;  /* 0x0000008386857209 */ /* 0x000fe20007810000 */
[----:B------:R-:W3:Y:S01]  /*5f50*/  MUFU.TANH R155, R155 ;  /* 0x0000009b009b7308 */ /* 0x000ee20000002400 */
[----:B------:R-:W-:Y:S01]  /*5f60*/  ISETP.GT.AND P2, PT, R172, 0x30, PT ;  /* 0x00000030ac00780c */ /* 0x000fe20003f44270 */
[--C-:B------:R-:W-:Y:S01]  /*5f70*/  FFMA.FTZ R137, R137, UR14, -R146.reuse ;  /* 0x0000000e89897c23 */ /* 0x100fe20008010892 */
[----:B--2---:R-:W-:Y:S01]  /*5f80*/  FSEL R148, R148, -INF , P3 ;  /* 0xff80000094947808 */ /* 0x004fe20001800000 */
[----:B------:R-:W-:Y:S01]  /*5f90*/  FFMA.FTZ R121, R121, UR14, -R146 ;  /* 0x0000000e79797c23 */ /* 0x000fe20008010892 */
[----:B------:R-:W-:-:S02]  /*5fa0*/  FMNMX.FTZ R133, R136, R133, !PT ;  /* 0x0000008588857209 */ /* 0x000fc40007810000 */
[----:B------:R-:W-:Y:S01]  /*5fb0*/  ISETP.GT.AND P3, PT, R172, 0x31, PT ;  /* 0x00000031ac00780c */ /* 0x000fe20003f64270 */
[----:B------:R2:W-:Y:S01]  /*5fc0*/  MUFU.EX2 R131, R141 ;  /* 0x0000008d00837308 */ /* 0x0005e20000000800 */
[----:B-1----:R-:W-:Y:S02]  /*5fd0*/  FSEL R149, R149, -INF , P2 ;  /* 0xff80000095957808 */ /* 0x002fe40001000000 */
[----:B------:R-:W-:Y:S02]  /*5fe0*/  FMNMX.FTZ R140, R148, R133, !PT ;  /* 0x00000085948c7209 */ /* 0x000fe40007810000 */
[----:B------:R-:W-:Y:S02]  /*5ff0*/  ISETP.GT.AND P2, PT, R172, 0x38, PT ;  /* 0x00000038ac00780c */ /* 0x000fe40003f44270 */
[----:B0-----:R-:W-:Y:S01]  /*6000*/  FSEL R152, R152, -INF , P3 ;  /* 0xff80000098987808 */ /* 0x001fe20001800000 */
[----:B------:R-:W0:Y:S01]  /*6010*/  MUFU.TANH R156, R156 ;  /* 0x0000009c009c7308 */ /* 0x000e220000002400 */
[----:B------:R-:W-:Y:S01]  /*6020*/  FMNMX.FTZ R133, R149, R140, !PT ;  /* 0x0000008c95857209 */ /* 0x000fe20007810000 */
[----:B--2---:R-:W-:Y:S01]  /*6030*/  FFMA.FTZ R141, R139, UR14, -R146 ;  /* 0x0000000e8b8d7c23 */ /* 0x004fe20008010892 */
[----:B------:R-:W-:-:S02]  /*6040*/  ISETP.GT.AND P3, PT, R172, 0x39, PT ;  /* 0x00000039ac00780c */ /* 0x000fc40003f64270 */
[----:B----4-:R-:W-:Y:S02]  /*6050*/  FSEL R147, R147, -INF , P2 ;  /* 0xff80000093937808 */ /* 0x010fe40001000000 */
[----:B------:R-:W-:Y:S01]  /*6060*/  FMNMX.FTZ R140, R152, R133, !PT ;  /* 0x00000085988c7209 */ /* 0x000fe20007810000 */
[----:B------:R-:W1:Y:S01]  /*6070*/  MUFU.TANH R157, R157 ;  /* 0x0000009d009d7308 */ /* 0x000e620000002400 */
[----:B------:R-:W-:Y:S02]  /*6080*/  ISETP.GT.AND P2, PT, R172, 0x40, PT ;  /* 0x00000040ac00780c */ /* 0x000fe40003f44270 */
[----:B-----5:R-:W-:Y:S02]  /*6090*/  FSEL R150, R150, -INF , P3 ;  /* 0xff80000096967808 */ /* 0x020fe40001800000 */
[----:B------:R-:W-:Y:S02]  /*60a0*/  FMNMX.FTZ R139, R147, R140, !PT ;  /* 0x0000008c938b7209 */ /* 0x000fe40007810000 */
[----:B------:R-:W-:Y:S01]  /*60b0*/  ISETP.GT.AND P3, PT, R172, 0x41, PT ;  /* 0x00000041ac00780c */ /* 0x000fe20003f64270 */
[----:B------:R-:W2:Y:S01]  /*60c0*/  MUFU.TANH R158, R158 ;  /* 0x0000009e009e7308 */ /* 0x000ea20000002400 */
[----:B------:R-:W-:-:S02]  /*60d0*/  FSEL R151, R151, -INF , P2 ;  /* 0xff80000097977808 */ /* 0x000fc40001000000 */
[----:B------:R-:W-:Y:S02]  /*60e0*/  FMNMX.FTZ R138, R150, R139, !PT ;  /* 0x0000008b968a7209 */ /* 0x000fe40007810000 */
[C---:B------:R-:W-:Y:S02]  /*60f0*/  ISETP.GT.AND P2, PT, R172.reuse, 0x48, PT ;  /* 0x00000048ac00780c */ /* 0x040fe40003f44270 */
[----:B------:R-:W-:Y:S01]  /*6100*/  FSEL R153, R153, -INF , P3 ;  /* 0xff80000099997808 */ /* 0x000fe20001800000 */
[----:B------:R-:W4:Y:S01]  /*6110*/  MUFU.TANH R159, R159 ;  /* 0x0000009f009f7308 */ /* 0x000f220000002400 */
[----:B------:R-:W-:Y:S02]  /*6120*/  FMNMX.FTZ R138, R151, R138, !PT ;  /* 0x0000008a978a7209 */ /* 0x000fe40007810000 */
[----:B------:R-:W-:Y:S02]  /*6130*/  ISETP.GT.AND P3, PT, R172, 0x49, PT ;  /* 0x00000049ac00780c */ /* 0x000fe40003f64270 */
[----:B------:R-:W-:-:S02]  /*6140*/  FSEL R154, R154, -INF , P2 ;  /* 0xff8000009a9a7808 */ /* 0x000fc40001000000 */
[----:B------:R-:W-:Y:S01]  /*6150*/  FMNMX.FTZ R139, R153, R138, !PT ;  /* 0x0000008a998b7209 */ /* 0x000fe20007810000 */
[----:B------:R5:W-:Y:S01]  /*6160*/  MUFU.EX2 R133, R141 ;  /* 0x0000008d00857308 */ /* 0x000be20000000800 */
[----:B------:R-:W-:Y:S02]  /*6170*/  ISETP.GT.AND P2, PT, R172, 0x50, PT ;  /* 0x00000050ac00780c */ /* 0x000fe40003f44270 */
[----:B---3--:R-:W-:Y:S02]  /*6180*/  FSEL R155, R155, -INF , P3 ;  /* 0xff8000009b9b7808 */ /* 0x008fe40001800000 */
[----:B------:R-:W-:Y:S02]  /*6190*/  FMNMX.FTZ R138, R154, R139, !PT ;  /* 0x0000008b9a8a7209 */ /* 0x000fe40007810000 */
[----:B------:R-:W-:Y:S01]  /*61a0*/  ISETP.GT.AND P3, PT, R172, 0x51, PT ;  /* 0x00000051ac00780c */ /* 0x000fe20003f64270 */
[----:B------:R-:W-:Y:S01]  /*61b0*/  MUFU.EX2 R129, R129 ;  /* 0x0000008100817308 */ /* 0x000fe20000000800 */
[----:B0-----:R-:W-:-:S02]  /*61c0*/  FSEL R156, R156, -INF , P2 ;  /* 0xff8000009c9c7808 */ /* 0x001fc40001000000 */
[----:B------:R-:W-:Y:S02]  /*61d0*/  FMNMX.FTZ R135, R155, R138, !PT ;  /* 0x0000008a9b877209 */ /* 0x000fe40007810000 */
[----:B------:R-:W-:Y:S02]  /*61e0*/  ISETP.GT.AND P2, PT, R172, 0x58, PT ;  /* 0x00000058ac00780c */ /* 0x000fe40003f44270 */
[----:B-1----:R-:W-:Y:S01]  /*61f0*/  FSEL R157, R157, -INF , P3 ;  /* 0xff8000009d9d7808 */ /* 0x002fe20001800000 */
[----:B------:R-:W-:Y:S01]  /*6200*/  MUFU.EX2 R188, R188 ;  /* 0x000000bc00bc7308 */ /* 0x000fe20000000800 */
[----:B------:R-:W-:Y:S01]  /*6210*/  FMNMX.FTZ R138, R156, R135, !PT ;  /* 0x000000879c8a7209 */ /* 0x000fe20007810000 */
[--C-:B------:R-:W-:Y:S01]  /*6220*/  FFMA.FTZ R135, R128, UR14, -R146.reuse ;  /* 0x0000000e80877c23 */ /* 0x100fe20008010892 */
[----:B------:R-:W-:Y:S01]  /*6230*/  ISETP.GT.AND P3, PT, R172, 0x59, PT ;  /* 0x00000059ac00780c */ /* 0x000fe20003f64270 */
[--C-:B------:R-:W-:Y:S01]  /*6240*/  FFMA.FTZ R172, R15, UR14, -R146.reuse ;  /* 0x0000000e0fac7c23 */ /* 0x100fe20008010892 */
[----:B--2---:R-:W-:Y:S01]  /*6250*/  FSEL R158, R158, -INF , P2 ;  /* 0xff8000009e9e7808 */ /* 0x004fe20001000000 */
[----:B------:R-:W-:Y:S01]  /*6260*/  FFMA.FTZ R15, R124, UR14, -R146 ;  /* 0x0000000e7c0f7c23 */ /* 0x000fe20008010892 */
[----:B------:R-:W-:Y:S01]  /*6270*/  FMNMX.FTZ R139, R157, R138, !PT ;  /* 0x0000008a9d8b7209 */ /* 0x000fe20007810000 */
[----:B------:R-:W-:Y:S01]  /*6280*/  MUFU.EX2 R190, R190 ;  /* 0x000000be00be7308 */ /* 0x000fe20000000800 */
[----:B----4-:R-:W-:-:S02]  /*6290*/  FSEL R159, R159, -INF , P3 ;  /* 0xff8000009f9f7808 */ /* 0x010fc40001800000 */
[----:B------:R-:W-:Y:S01]  /*62a0*/  FMNMX.FTZ R128, R158, R139, !PT ;  /* 0x0000008b9e807209 */ /* 0x000fe20007810000 */
[----:B------:R-:W-:-:S03]  /*62b0*/  FFMA.FTZ R139, R2, UR14, -R146 ;  /* 0x0000000e028b7c23 */ /* 0x000fc60008010892 */
[----:B------:R-:W-:Y:S01]  /*62c0*/  FMNMX.FTZ R128, R159, R128, !PT ;  /* 0x000000809f807209 */ /* 0x000fe20007810000 */
[----:B------:R-:W-:Y:S04]  /*62d0*/  MUFU.EX2 R184, R184 ;  /* 0x000000b800b87308 */ /* 0x000fe80000000800 */
[----:B-----5:R-:W0:Y:S04]  /*62e0*/  SHFL.BFLY PT, R141, R128, 0x2, 0x1f ;  /* 0x0c401f00808d7f89 */ /* 0x020e2800000e0000 */
[----:B------:R-:W-:Y:S08]  /*62f0*/  MUFU.EX2 R186, R186 ;  /* 0x000000ba00ba7308 */ /* 0x000ff00000000800 */
[----:B------:R-:W-:Y:S08]  /*6300*/  MUFU.EX2 R137, R137 ;  /* 0x0000008900897308 */ /* 0x000ff00000000800 */
[----:B------:R-:W-:Y:S01]  /*6310*/  MUFU.EX2 R180, R180 ;  /* 0x000000b400b47308 */ /* 0x000fe20000000800 */
[----:B0-----:R-:W-:Y:S01]  /*6320*/  FMNMX.FTZ R0, R128, R141, !PT ;  /* 0x0000008d80007209 */ /* 0x001fe20007810000 */
[--C-:B------:R-:W-:Y:S01]  /*6330*/  FFMA.FTZ R141, R20, UR14, -R146.reuse ;  /* 0x0000000e148d7c23 */ /* 0x100fe20008010892 */
[----:B------:R-:W-:-:S05]  /*6340*/  FFMA.FTZ R20, R126, UR14, -R146 ;  /* 0x0000000e7e147c23 */ /* 0x000fca0008010892 */
        /* <DEDUP_REMOVED lines=8> */
[----:B------:R-:W-:Y:S01]  /*63d0*/  MUFU.EX2 R123, R123 ;  /* 0x0000007b007b7308 */ /* 0x000fe20000000800 */
[----:B------:R-:W-:Y:S02]  /*63e0*/  FSEL R0, R11, RZ, P2 ;  /* 0x000000ff0b007208 */ /* 0x000fe40001000000 */
[----:B------:R-:W-:-:S03]  /*63f0*/  FSEL R125, R125, RZ, P2 ;  /* 0x000000ff7d7d7208 */ /* 0x000fc60001000000 */
[----:B------:R-:W-:Y:S02]  /*6400*/  FADD.FTZ R2, -R0, R13 ;  /* 0x0000000d00027221 */ /* 0x000fe40000010100 */
[--C-:B------:R-:W-:Y:S01]  /*6410*/  FFMA.FTZ R185, R143, UR14, -R125.reuse ;  /* 0x0000000e8fb97c23 */ /* 0x100fe2000801087d */
[----:B------:R-:W-:Y:S01]  /*6420*/  FSEL R143, R12, RZ, P1 ;  /* 0x000000ff0c8f7208 */ /* 0x000fe20000800000 */
[--C-:B------:R-:W-:Y:S01]  /*6430*/  FFMA.FTZ R189, R168, UR14, -R125.reuse ;  /* 0x0000000ea8bd7c23 */ /* 0x100fe2000801087d */
[----:B------:R-:W-:Y:S01]  /*6440*/  FMUL.FTZ R2, R2, UR14 ;  /* 0x0000000e02027c20 */ /* 0x000fe20008410000 */
[--C-:B------:R-:W-:Y:S01]  /*6450*/  FFMA.FTZ R122, R169, UR14, -R125.reuse ;  /* 0x0000000ea97a7c23 */ /* 0x100fe2000801087d */
[--C-:B------:R-:W-:Y:S01]  /*6460*/  FFMA.FTZ R191, R171, UR14, -R125.reuse ;  /* 0x0000000eabbf7c23 */ /* 0x100fe2000801087d */
[----:B------:R-:W-:Y:S01]  /*6470*/  FADD.FTZ R143, -R143, R14 ;  /* 0x0000000e8f8f7221 */ /* 0x000fe20000010100 */
[--C-:B------:R-:W-:Y:S01]  /*6480*/  FFMA.FTZ R124, R170, UR14, -R125.reuse ;  /* 0x0000000eaa7c7c23 */ /* 0x100fe2000801087d */
[----:B------:R-:W-:Y:S01]  /*6490*/  MUFU.EX2 R189, R189 ;  /* 0x000000bd00bd7308 */ /* 0x000fe20000000800 */
[--C-:B------:R-:W-:Y:S01]  /*64a0*/  FFMA.FTZ R126, R130, UR14, -R125.reuse ;  /* 0x0000000e827e7c23 */ /* 0x100fe2000801087d */
[----:B------:R-:W-:Y:S01]  /*64b0*/  FMUL.FTZ R143, R143, UR14 ;  /* 0x0000000e8f8f7c20 */ /* 0x000fe20008410000 */
        /* <DEDUP_REMOVED lines=16> */
[----:B------:R-:W-:-:S05]  /*65c0*/  FFMA.FTZ R158, R158, UR14, -R125 ;  /* 0x0000000e9e9e7c23 */ /* 0x000fca000801087d */
        /* <DEDUP_REMOVED lines=19> */
[----:B------:R-:W-:Y:S01]  /*6700*/  FADD.FTZ R13, R135, R138 ;  /* 0x0000008a870d7221 */ /* 0x000fe20000010000 */
[----:B------:R-:W-:Y:S01]  /*6710*/  FFMA.FTZ R138, R155, UR14, -R125 ;  /* 0x0000000e9b8a7c23 */ /* 0x000fe2000801087d */
        /* <DEDUP_REMOVED lines=65> */
.L_x_5734:
        /* <DEDUP_REMOVED lines=35> */
[----:B------:R-:W-:Y:S06]  /*6d60*/  @P1 BRA `(.L_x_5735) ;  /* 0xffffffd000fc1947 */ /* 0x000fec000383ffff */
.L_x_5724:
[----:B------:R-:W-:-:S13]  /*6d70*/  ISETP.LE.AND P1, PT, RZ, UR4, PT ;  /* 0x00000004ff007c0c */ /* 0x000fda000bf23270 */
[----:B------:R-:W-:Y:S05]  /*6d80*/  @!P1 BRA `(.L_x_5736) ;  /* 0x00000024003c9947 */ /* 0x000fea0003800000 */
[----:B------:R-:W-:Y:S01]  /*6d90*/  IMAD.MOV.U32 R14, RZ, RZ, R11 ;  /* 0x000000ffff0e7224 */ /* 0x000fe200078e000b */
[----:B------:R-:W-:Y:S01]  /*6da0*/  UMOV UR5, UR38 ;  /* 0x0000002600057c82 */ /* 0x000fe20008000000 */
[----:B------:R-:W-:Y:S01]  /*6db0*/  IMAD.MOV.U32 R13, RZ, RZ, R12 ;  /* 0x000000ffff0d7224 */ /* 0x000fe200078e000c */
[----:B------:R-:W-:Y:S01]  /*6dc0*/  UMOV UR6, UR39 ;  /* 0x0000002700067c82 */ /* 0x000fe20008000000 */
[----:B------:R-:W-:Y:S01]  /*6dd0*/  ULDC UR7, c[0x0][0x9d8] ;  /* 0x0002760000077ab9 */ /* 0x000fe20000000800 */
[----:B------:R-:W-:-:S05]  /*6de0*/  ULDC UR10, c[0x0][0x988] ;  /* 0x00026200000a7ab9 */ /* 0x000fca0000000800 */
.L_x_5747:
        /* <DEDUP_REMOVED lines=8> */
.L_x_5737:
[----:B------:R-:W-:Y:S01]  /*6e70*/  ULEA UR8, UR39, UR40, 0x3 ;  /* 0x0000002827087291 */ /* 0x000fe2000f8e183f */
[----:B------:R-:W-:-:S05]  /*6e80*/  IMAD.U32 R11, RZ, RZ, UR38 ;  /* 0x00000026ff0b7e24 */ /* 0x000fca000f8e00ff */
[----:B------:R-:W-:-:S04]  /*6e90*/  SHF.L.U32 R11, R11, 0x1f, RZ ;  /* 0x0000001f0b0b7819 */ /* 0x000fc800000006ff */
[----:B------:R0:W1:Y:S01]  /*6ea0*/  SYNCS.PHASECHK.TRANS64.TRYWAIT P1, [UR8+0x30830], R11 ;  /* 0x0308300bff0075a7 */ /* 0x0000620008020148 */
[----:B------:R-:W-:Y:S05]  /*6eb0*/  @!P0 BRA `(.L_x_5738) ;  /* 0x0000000000048947 */ /* 0x000fea0003800000 */
[----:B------:R-:W-:Y:S01]  /*6ec0*/  BPT.TRAP 0x1 ;  /* 0x000000040000795c */ /* 0x000fe20000300000 */
.L_x_5738:
[----:B-1----:R-:W-:Y:S05]  /*6ed0*/  @P1 BRA `(.L_x_5739) ;  /* 0x0000000000081947 */ /* 0x002fea0003800000 */
[----:B------:R-:W1:Y:S02]  /*6ee0*/  SYNCS.PHASECHK.TRANS64.TRYWAIT P1, [UR8+0x30830], R11 ;  /* 0x0308300bff0075a7 */ /* 0x000e640008020148 */
[----:B-1----:R-:W-:Y:S05]  /*6ef0*/  @!P1 BRA `(.L_x_5740) ;  /* 0x000000b800009947 */ /* 0x002fea0003800000 */
.L_x_5739:
        /* <DEDUP_REMOVED lines=175> */
.L_x_5741:
[----:B------:R-:W-:Y:S01]  /*79f0*/  ULEA UR8, UR6, UR40, 0x3 ;  /* 0x0000002806087291 */ /* 0x000fe2000f8e183f */
[----:B------:R-:W-:-:S05]  /*7a00*/  IMAD.U32 R0, RZ, RZ, UR5 ;  /* 0x00000005ff007e24 */ /* 0x000fca000f8e00ff */
[----:B------:R-:W-:-:S04]  /*7a10*/  SHF.L.U32 R0, R0, 0x1f, RZ ;  /* 0x0000001f00007819 */ /* 0x000fc800000006ff */
[----:B------:R2:W3:Y:S01]  /*7a20*/  SYNCS.PHASECHK.TRANS64.TRYWAIT P1, [UR8+0x30850], R0 ;  /* 0x03085000ff0075a7 */ /* 0x0004e20008020148 */
[----:B------:R-:W-:Y:S05]  /*7a30*/  @!P0 BRA `(.L_x_5742) ;  /* 0x0000000000048947 */ /* 0x000fea0003800000 */
[----:B------:R-:W-:Y:S01]  /*7a40*/  BPT.TRAP 0x1 ;  /* 0x000000040000795c */ /* 0x000fe20000300000 */
.L_x_5742:
[----:B---3--:R-:W-:Y:S05]  /*7a50*/  @P1 BRA `(.L_x_5743) ;  /* 0x0000000000081947 */ /* 0x008fea0003800000 */
[----:B------:R-:W3:Y:S02]  /*7a60*/  SYNCS.PHASECHK.TRANS64.TRYWAIT P1, [UR8+0x30850], R0 ;  /* 0x03085000ff0075a7 */ /* 0x000ee40008020148 */
[----:B---3--:R-:W-:Y:S05]  /*7a70*/  @!P1 BRA `(.L_x_5744) ;  /* 0x000000ac00389947 */ /* 0x008fea0003800000 */
.L_x_5743:
        /* <DEDUP_REMOVED lines=37> */
.L_x_5745:
        /* <DEDUP_REMOVED lines=157> */
[----:B------:R-:W-:Y:S01]  /*86a0*/  FADD.FTZ R13, -R12, R13 ;  /* 0x0000000d0c0d7221 */ /* 0x000fe20000010100 */
[----:B-1----:R-:W-:-:S03]  /*86b0*/  FMNMX.FTZ R11, R157, R158, !PT ;  /* 0x0000009e9d0b7209 */ /* 0x002fc60007810000 */
[----:B------:R-:W-:Y:S02]  /*86c0*/  FMUL.FTZ R158, R13, UR14 ;  /* 0x0000000e0d9e7c20 */ /* 0x000fe40008410000 */
[----:B------:R-:W-:Y:S01]  /*86d0*/  FADD.FTZ R13, -R11, R14 ;  /* 0x0000000e0b0d7221 */ /* 0x000fe20000010100 */
[----:B------:R-:W-:Y:S01]  /*86e0*/  FMUL.FTZ R14, R12, UR14 ;  /* 0x0000000e0c0e7c20 */ /* 0x000fe20008410000 */
[----:B------:R-:W-:Y:S02]  /*86f0*/  MUFU.EX2 R0, R158 ;  /* 0x0000009e00007308 */ /* 0x000fe40000000800 */
[----:B------:R-:W-:Y:S01]  /*8700*/  FMUL.FTZ R2, R13, UR14 ;  /* 0x0000000e0d027c20 */ /* 0x000fe20008410000 */
[--C-:B------:R-:W-:Y:S01]  /*8710*/  FFMA.FTZ R13, R168, UR14, -R14.reuse ;  /* 0x0000000ea80d7c23 */ /* 0x100fe2000801080e */
        /* <DEDUP_REMOVED lines=22> */
[----:B------:R-:W-:Y:S01]  /*8880*/  FFMA.FTZ R155, R155, UR14, -R14 ;  /* 0x0000000e9b9b7c23 */ /* 0x000fe2000801080e */
[----:B------:R-:W-:Y:S01]  /*8890*/  FMUL.FTZ R14, R11, UR14 ;  /* 0x0000000e0b0e7c20 */ /* 0x000fe20008410000 */
[----:B------:R-:W-:Y:S03]  /*88a0*/  MUFU.EX2 R2, R2 ;  /* 0x0000000200027308 */ /* 0x000fe60000000800 */
        /* <DEDUP_REMOVED lines=26> */
[--C-:B------:R-:W-:Y:S01]  /*8a50*/  FFMA.FTZ R152, R152, UR14, -R14.reuse ;  /* 0x0000000e98987c23 */ /* 0x100fe2000801080e */
[----:B------:R-:W-:-:S02]  /*8a60*/  FFMA.FTZ R14, R153, UR14, -R14 ;  /* 0x0000000e990e7c23 */ /* 0x000fc4000801080e */
[----:B------:R-:W0:Y:S01]  /*8a70*/  MUFU.EX2 R20, R20 ;  /* 0x0000001400147308 */ /* 0x000e220000000800 */
[----:B-1----:R-:W-:-:S07]  /*8a80*/  FFMA.FTZ R3, R2, R3, R189 ;  /* 0x0000000302037223 */ /* 0x002fce00000100bd */
        /* <DEDUP_REMOVED lines=92> */
.L_x_5746:
        /* <DEDUP_REMOVED lines=35> */
.L_x_5736:
        /* <DEDUP_REMOVED lines=99> */
.L_x_5748:
[----:B------:R-:W-:Y:S01]  /*98b0*/  ULEA UR5, UR39, UR40, 0x3 ;  /* 0x0000002827057291 */ /* 0x000fe2000f8e183f */
[----:B------:R-:W-:-:S05]  /*98c0*/  IMAD.U32 R0, RZ, RZ, UR38 ;  /* 0x00000026ff007e24 */ /* 0x000fca000f8e00ff */
[----:B------:R-:W-:-:S04]  /*98d0*/  SHF.L.U32 R0, R0, 0x1f, RZ ;  /* 0x0000001f00007819 */ /* 0x000fc800000006ff */
[----:B------:R0:W1:Y:S01]  /*98e0*/  SYNCS.PHASECHK.TRANS64.TRYWAIT P1, [UR5+0x30850], R0 ;  /* 0x03085000ff0075a7 */ /* 0x0000620008020145 */
[----:B------:R-:W-:Y:S05]  /*98f0*/  @!P0 BRA `(.L_x_5749) ;  /* 0x0000000000048947 */ /* 0x000fea0003800000 */
[----:B------:R-:W-:Y:S01]  /*9900*/  BPT.TRAP 0x1 ;  /* 0x000000040000795c */ /* 0x000fe20000300000 */
.L_x_5749:
[----:B-1----:R-:W-:Y:S05]  /*9910*/  @P1 BRA `(.L_x_5750) ;  /* 0x0000000000081947 */ /* 0x002fea0003800000 */
[----:B------:R-:W1:Y:S02]  /*9920*/  SYNCS.PHASECHK.TRANS64.TRYWAIT P1, [UR5+0x30850], R0 ;  /* 0x03085000ff0075a7 */ /* 0x000e640008020145 */
[----:B-1----:R-:W-:Y:S05]  /*9930*/  @!P1 BRA `(.L_x_5751) ;  /* 0x0000008c00a09947 */ /* 0x002fea0003800000 */
.L_x_5750:
        /* <DEDUP_REMOVED lines=8> */
[----:B------:R-:W-:-:S03]  /*99c0*/  IMAD.MOV.U32 R8, RZ, RZ, RZ ;  /* 0x000000ffff087224 */ /* 0x000fc600078e00ff */
        /* <DEDUP_REMOVED lines=12> */
[----:B------:R-:W-:Y:S01]  /*9a90*/  IMAD.U32 R5, RZ, RZ, UR14 ;  /* 0x0000000eff057e24 */ /* 0x000fe2000f8e00ff */
[----:B------:R-:W-:Y:S01]  /*9aa0*/  MOV R0, 0xff800000 ;  /* 0xff80000000007802 */ /* 0x000fe20000000f00 */
[----:B-1----:R-:W-:-:S02]  /*9ab0*/  FADD.FTZ R13, R2, R7 ;  /* 0x00000007020d7221 */ /* 0x002fc40000010000 */
        /* <DEDUP_REMOVED lines=40> */
.L_x_5752:
[----:B------:R-:W0:Y:S01]  /*9d40*/  S2UR UR7, SR_CgaCtaId ;  /* 0x00000000000779c3 */ /* 0x000e220000008800 */
[----:B------:R-:W-:Y:S01]  /*9d50*/  R2UR UR6, R195 ;  /* 0x00000000c30672ca */ /* 0x000fe200000e0000 */
[----:B------:R-:W-:Y:S01]  /*9d60*/  UIADD3 UR4, UR5, 0x30860, URZ ;  /* 0x0003086005047890 */ /* 0x000fe2000fffe03f */
[-C--:B------:R-:W-:Y:S01]  /*9d70*/  FMUL.FTZ R128, R43, R8.reuse ;  /* 0x000000082b807220 */ /* 0x080fe20000410000 */
[----:B------:R-:W-:Y:S01]  /*9d80*/  UIADD3 UR39, UR39, 0x1, URZ ;  /* 0x0000000127277890 */ /* 0x000fe2000fffe03f */
[-C--:B------:R-:W-:Y:S01]  /*9d90*/  FMUL.FTZ R124, R46, R8.reuse ;  /* 0x000000082e7c7220 */ /* 0x080fe20000410000 */
[----:B------:R-:W-:Y:S01]  /*9da0*/  FMUL.FTZ R43, R99, R8 ;  /* 0x00000008632b7220 */ /* 0x000fe20000410000 */
        /* <DEDUP_REMOVED lines=102> */
.L_x_5716:
        /* <DEDUP_REMOVED lines=56> */
[----:B------:R-:W-:Y:S01]  /*a790*/  SHF.R.U64 R10, R10, 0x3, RZ ;  /* 0x000000030a0a7819 */ /* 0x000fe200000012ff */
[--C-:B------:R-:W-:Y:S01]  /*a7a0*/  IMAD.X R37, RZ, RZ, R5.reuse, P6 ;  /* 0x000000ffff257224 */ /* 0x100fe200030e0605 */
[----:B------:R-:W-:Y:S01]  /*a7b0*/  LOP3.LUT R4, R25, R4, RZ, 0x3c, !PT ;  /* 0x0000000419047212 */ /* 0x000fe200078e3cff */
[----:B------:R-:W-:Y:S01]  /*a7c0*/  IMAD.X R25, RZ, RZ, R5, P5 ;  /* 0x000000ffff197224 */ /* 0x000fe200028e0605 */
[----:B------:R-:W-:Y:S02]  /*a7d0*/  LOP3.LUT R10, R10, R135, RZ, 0x3c, !PT ;  /* 0x000000870a0a7212 */ /* 0x000fe400078e3cff */
[----:B------:R-:W-:Y:S02]  /*a7e0*/  LOP3.LUT R8, R103, 0x380, RZ, 0xc0, !PT ;  /* 0x0000038067087812 */ /* 0x000fe400078ec0ff */
[----:B------:R-:W-:Y:S02]  /*a7f0*/  MOV R135, R4 ;  /* 0x0000000400877202 */ /* 0x000fe40000000f00 */
[----:B------:R-:W-:-:S02]  /*a800*/  LOP3.LUT R12, R137, 0x380, RZ, 0xc0, !PT ;  /* 0x00000380890c7812 */ /* 0x000fc400078ec0ff */
[----:B------:R-:W-:Y:S02]  /*a810*/  LOP3.LUT R14, R139, 0x380, RZ, 0xc0, !PT ;  /* 0x000003808b0e7812 */ /* 0x000fe400078ec0ff */
[----:B------:R-:W-:Y:S02]  /*a820*/  F2FP.F16.F32.PACK_AB R4, R123, R24 ;  /* 0x000000187b04723e */ /* 0x000fe400000000ff */
[----:B------:R-:W-:Y:S02]  /*a830*/  LOP3.LUT R32, R147, 0x380, RZ, 0xc0, !PT ;  /* 0x0000038093207812 */ /* 0x000fe400078ec0ff */
[----:B------:R-:W-:Y:S02]  /*a840*/  LOP3.LUT R24, R149, 0x380, RZ, 0xc0, !PT ;  /* 0x0000038095187812 */ /* 0x000fe400078ec0ff */
[----:B------:R-:W-:Y:S02]  /*a850*/  LOP3.LUT R26, R141, 0x380, RZ, 0xc0, !PT ;  /* 0x000003808d1a7812 */ /* 0x000fe400078ec0ff */
[----:B------:R-:W-:-:S02]  /*a860*/  LOP3.LUT R38, R153, 0x380, RZ, 0xc0, !PT ;  /* 0x0000038099267812 */ /* 0x000fc400078ec0ff */
[----:B------:R-:W-:Y:S02]  /*a870*/  SHF.R.U64 R8, R8, 0x3, RZ ;  /* 0x0000000308087819 */ /* 0x000fe400000012ff */
[----:B------:R-:W-:Y:S02]  /*a880*/  LOP3.LUT R28, R143, 0x380, RZ, 0xc0, !PT ;  /* 0x000003808f1c7812 */ /* 0x000fe400078ec0ff */
[----:B------:R-:W-:Y:S02]  /*a890*/  LOP3.LUT R30, R145, 0x380, RZ, 0xc0, !PT ;  /* 0x00000380911e7812 */ /* 0x000fe400078ec0ff */
[----:B------:R-:W-:Y:S02]  /*a8a0*/  IADD3.X R35, RZ, R5, RZ, P1, !PT ;  /* 0x00000005ff237210 */ /* 0x000fe40000ffe4ff */
[----:B------:R-:W-:Y:S02]  /*a8b0*/  SHF.R.U64 R12, R12, 0x3, RZ ;  /* 0x000000030c0c7819 */ /* 0x000fe400000012ff */
[----:B------:R-:W-:-:S02]  /*a8c0*/  SHF.R.U64 R14, R14, 0x3, RZ ;  /* 0x000000030e0e7819 */ /* 0x000fc400000012ff */
[----:B------:R-:W-:Y:S02]  /*a8d0*/  SHF.R.U64 R32, R32, 0x3, RZ ;  /* 0x0000000320207819 */ /* 0x000fe400000012ff */
[----:B------:R-:W-:Y:S01]  /*a8e0*/  F2FP.F16.F32.PACK_AB R5, R134, R133 ;  /* 0x000000858605723e */ /* 0x000fe200000000ff */
[----:B------:R-:W-:Y:S01]  /*a8f0*/  BAR.SYNC.DEFER_BLOCKING 0x1, 0x100 ;  /* 0x0044000000007b1d */ /* 0x000fe20000010000 */
[----:B------:R-:W-:Y:S02]  /*a900*/  SHF.R.U64 R24, R24, 0x3, RZ ;  /* 0x0000000318187819 */ /* 0x000fe400000012ff */
[----:B------:R-:W-:Y:S02]  /*a910*/  SHF.R.U64 R26, R26, 0x3, RZ ;  /* 0x000000031a1a7819 */ /* 0x000fe400000012ff */
[----:B------:R-:W-:Y:S02]  /*a920*/  SHF.R.U64 R38, R38, 0x3, RZ ;  /* 0x0000000326267819 */ /* 0x000fe400000012ff */
[----:B------:R-:W-:-:S02]  /*a930*/  LOP3.LUT R8, R8, R103, RZ, 0x3c, !PT ;  /* 0x0000006708087212 */ /* 0x000fc400078e3cff */
[----:B------:R-:W-:Y:S02]  /*a940*/  SHF.R.U64 R28, R28, 0x3, RZ ;  /* 0x000000031c1c7819 */ /* 0x000fe400000012ff */
[----:B------:R-:W-:Y:S02]  /*a950*/  SHF.R.U64 R30, R30, 0x3, RZ ;  /* 0x000000031e1e7819 */ /* 0x000fe400000012ff */
[----:B------:R-:W-:Y:S02]  /*a960*/  LOP3.LUT R12, R12, R137, RZ, 0x3c, !PT ;  /* 0x000000890c0c7212 */ /* 0x000fe400078e3cff */
[----:B------:R-:W-:Y:S02]  /*a970*/  LOP3.LUT R14, R14, R139, RZ, 0x3c, !PT ;  /* 0x0000008b0e0e7212 */ /* 0x000fe400078e3cff */
[----:B------:R-:W-:Y:S02]  /*a980*/  LOP3.LUT R32, R32, R147, RZ, 0x3c, !PT ;  /* 0x0000009320207212 */ /* 0x000fe400078e3cff */
[----:B------:R-:W-:-:S02]  /*a990*/  LOP3.LUT R36, R151, 0x380, RZ, 0xc0, !PT ;  /* 0x0000038097247812 */ /* 0x000fc400078ec0ff */
[----:B------:R-:W-:Y:S02]  /*a9a0*/  LOP3.LUT R34, R24, R149, RZ, 0x3c, !PT ;  /* 0x0000009518227212 */ /* 0x000fe400078e3cff */
[----:B------:R-:W-:Y:S01]  /*a9b0*/  LOP3.LUT R26, R26, R141, RZ, 0x3c, !PT ;  /* 0x0000008d1a1a7212 */ /* 0x000fe200078e3cff */
[----:B------:R0:W-:Y:S01]  /*a9c0*/  STSM.16.M88.4 [R135], R4 ;  /* 0x0000000487007844 */ /* 0x0001e20000000200 */
[----:B------:R-:W-:Y:S02]  /*a9d0*/  LOP3.LUT R24, R38, R153, RZ, 0x3c, !PT ;  /* 0x0000009926187212 */ /* 0x000fe400078e3cff */
[----:B------:R-:W-:Y:S02]  /*a9e0*/  LOP3.LUT R28, R28, R143, RZ, 0x3c, !PT ;  /* 0x0000008f1c1c7212 */ /* 0x000fe400078e3cff */
[----:B------:R-:W-:Y:S02]  /*a9f0*/  LOP3.LUT R30, R30, R145, RZ, 0x3c, !PT ;  /* 0x000000911e1e7212 */ /* 0x000fe400078e3cff */
[----:B------:R-:W-:-:S02]  /*aa00*/  MOV R133, R8 ;  /* 0x0000000800857202 */ /* 0x000fc40000000f00 */
[----:B------:R-:W-:Y:S02]  /*aa10*/  MOV R132, R10 ;  /* 0x0000000a00847202 */ /* 0x000fe40000000f00 */
[----:B------:R-:W-:Y:S02]  /*aa20*/  MOV R131, R12 ;  /* 0x0000000c00837202 */ /* 0x000fe40000000f00 */
[----:B------:R-:W-:Y:S02]  /*aa30*/  MOV R123, R14 ;  /* 0x0000000e007b7202 */ /* 0x000fe40000000f00 */
[----:B------:R-:W-:Y:S02]  /*aa40*/  F2FP.F16.F32.PACK_AB R8, R41, R40 ;  /* 0x000000282908723e */ /* 0x000fe400000000ff */
[----:B0-----:R-:W-:Y:S02]  /*aa50*/  F2FP.F16.F32.PACK_AB R4, R121, R120 ;  /* 0x000000787904723e */ /* 0x001fe400000000ff */
[----:B------:R-:W-:-:S02]  /*aa60*/  F2FP.F16.F32.PACK_AB R5, R130, R127 ;  /* 0x0000007f8205723e */ /* 0x000fc400000000ff */
[----:B------:R-:W-:Y:S02]  /*aa70*/  F2FP.F16.F32.PACK_AB R6, R122, R3 ;  /* 0x000000037a06723e */ /* 0x000fe400000000ff */
[----:B------:R-:W-:Y:S02]  /*aa80*/  F2FP.F16.F32.PACK_AB R7, R129, R126 ;  /* 0x0000007e8107723e */ /* 0x000fe400000000ff */
[----:B------:R-:W-:Y:S02]  /*aa90*/  F2FP.F16.F32.PACK_AB R9, R128, R125 ;  /* 0x0000007d8009723e */ /* 0x000fe400000000ff */
[----:B------:R-:W-:Y:S01]  /*aaa0*/  F2FP.F16.F32.PACK_AB R10, R45, R44 ;  /* 0x0000002c2d0a723e */ /* 0x000fe200000000ff */
[----:B------:R0:W-:Y:S01]  /*aab0*/  STSM.16.M88.4 [R133], R4 ;  /* 0x0000000485007844 */ /* 0x0001e20000000200 */
[----:B------:R-:W-:Y:S02]  /*aac0*/  F2FP.F16.F32.PACK_AB R11, R47, R124 ;  /* 0x0000007c2f0b723e */ /* 0x000fe400000000ff */
[----:B------:R-:W-:-:S02]  /*aad0*/  SHF.R.U64 R36, R36, 0x3, RZ ;  /* 0x0000000324247819 */ /* 0x000fc400000012ff */
[----:B------:R-:W-:Y:S01]  /*aae0*/  MOV R33, R32 ;  /* 0x0000002000217202 */ /* 0x000fe20000000f00 */
[----:B------:R1:W-:Y:S01]  /*aaf0*/  STSM.16.M88.4 [R132], R8 ;  /* 0x0000000884007844 */ /* 0x0003e20000000200 */
        /* <DEDUP_REMOVED lines=8> */
[----:B------:R-:W-:Y:S02]  /*ab80*/  MOV R38, R30 ;  /* 0x0000001e00267202 */ /* 0x000fe40000000f00 */
[----:B------:R-:W-:Y:S02]  /*ab90*/  F2FP.F16.F32.PACK_AB R24, R57, R56 ;  /* 0x000000383918723e */ /* 0x000fe400000000ff */
[----:B------:R-:W-:Y:S02]  /*aba0*/  F2FP.F16.F32.PACK_AB R25, R59, R58 ;  /* 0x0000003a3b19723e */ /* 0x000fe400000000ff */
[----:B------:R-:W-:-:S02]  /*abb0*/  F2FP.F16.F32.PACK_AB R26, R61, R60 ;  /* 0x0000003c3d1a723e */ /* 0x000fc400000000ff */
[----:B------:R-:W-:Y:S02]  /*abc0*/  F2FP.F16.F32.PACK_AB R27, R63, R62 ;  /* 0x0000003e3f1b723e */ /* 0x000fe400000000ff */
[----:B------:R-:W-:Y:S02]  /*abd0*/  F2FP.F16.F32.PACK_AB R28, R65, R64 ;  /* 0x00000040411c723e */ /* 0x000fe400000000ff */
[----:B------:R-:W-:Y:S01]  /*abe0*/  F2FP.F16.F32.PACK_AB R29, R67, R66 ;  /* 0x00000042431d723e */ /* 0x000fe200000000ff */
[----:B------:R-:W-:Y:S01]  /*abf0*/  STSM.16.M88.4 [R123], R24 ;  /* 0x000000187b007844 */ /* 0x000fe20000000200 */
[----:B------:R-:W-:Y:S02]  /*ac00*/  F2FP.F16.F32.PACK_AB R30, R69, R68 ;  /* 0x00000044451e723e */ /* 0x000fe400000000ff */
[----:B------:R-:W-:Y:S02]  /*ac10*/  F2FP.F16.F32.PACK_AB R31, R71, R70 ;  /* 0x00000046471f723e */ /* 0x000fe400000000ff */
[----:B------:R-:W-:-:S02]  /*ac20*/  LOP3.LUT R36, R36, R151, RZ, 0x3c, !PT ;  /* 0x0000009724247212 */ /* 0x000fc400078e3cff */
[----:B0-----:R-:W-:Y:S01]  /*ac30*/  F2FP.F16.F32.PACK_AB R4, R73, R72 ;  /* 0x000000484904723e */ /* 0x001fe200000000ff */
[----:B------:R-:W-:Y:S01]  /*ac40*/  STSM.16.M88.4 [R103], R28 ;  /* 0x0000001c67007844 */ /* 0x000fe20000000200 */
[----:B------:R-:W-:Y:S02]  /*ac50*/  F2FP.F16.F32.PACK_AB R5, R75, R74 ;  /* 0x0000004a4b05723e */ /* 0x000fe400000000ff */
[----:B------:R-:W-:Y:S02]  /*ac60*/  F2FP.F16.F32.PACK_AB R6, R77, R76 ;  /* 0x0000004c4d06723e */ /* 0x000fe400000000ff */
[----:B------:R-:W-:Y:S02]  /*ac70*/  F2FP.F16.F32.PACK_AB R7, R79, R78 ;  /* 0x0000004e4f07723e */ /* 0x000fe400000000ff */
[----:B-1----:R-:W-:Y:S02]  /*ac80*/  F2FP.F16.F32.PACK_AB R8, R81, R80 ;  /* 0x000000505108723e */ /* 0x002fe400000000ff */
[----:B------:R-:W-:Y:S01]  /*ac90*/  F2FP.F16.F32.PACK_AB R9, R83, R82 ;  /* 0x000000525309723e */ /* 0x000fe200000000ff */
[----:B------:R0:W-:Y:S01]  /*aca0*/  STSM.16.M88.4 [R102], R4 ;  /* 0x0000000466007844 */ /* 0x0001e20000000200 */
[----:B------:R-:W-:-:S02]  /*acb0*/  F2FP.F16.F32.PACK_AB R10, R85, R84 ;  /* 0x00000054550a723e */ /* 0x000fc400000000ff */
[----:B------:R-:W-:Y:S02]  /*acc0*/  F2FP.F16.F32.PACK_AB R11, R87, R86 ;  /* 0x00000056570b723e */ /* 0x000fe400000000ff */
[----:B--2---:R-:W-:Y:S02]  /*acd0*/  F2FP.F16.F32.PACK_AB R12, R89, R88 ;  /* 0x00000058590c723e */ /* 0x004fe400000000ff */
[----:B------:R-:W-:Y:S01]  /*ace0*/  F2FP.F16.F32.PACK_AB R13, R91, R90 ;  /* 0x0000005a5b0d723e */ /* 0x000fe200000000ff */
[----:B------:R1:W-:Y:S01]  /*acf0*/  STSM.16.M88.4 [R38], R8 ;  /* 0x0000000826007844 */ /* 0x0003e20000000200 */
[----:B------:R-:W-:Y:S02]  /*ad00*/  F2FP.F16.F32.PACK_AB R14, R93, R92 ;  /* 0x0000005c5d0e723e */ /* 0x000fe400000000ff */
[----:B------:R-:W-:Y:S02]  /*ad10*/  F2FP.F16.F32.PACK_AB R15, R95, R94 ;  /* 0x0000005e5f0f723e */ /* 0x000fe400000000ff */
[----:B------:R-:W-:-:S02]  /*ad20*/  MOV R34, R34 ;  /* 0x0000002200227202 */ /* 0x000fc40000000f00 */
[----:B------:R-:W-:Y:S01]  /*ad30*/  MOV R36, R36 ;  /* 0x0000002400247202 */ /* 0x000fe20000000f00 */
[----:B------:R2:W-:Y:S01]  /*ad40*/  STSM.16.M88.4 [R33], R12 ;  /* 0x0000000c21007844 */ /* 0x0005e20000000200 */
[----:B------:R-:W-:Y:S01]  /*ad50*/  PLOP3.LUT P0, PT, PT, PT, UP0, 0x80, 0x0 ;  /* 0x000000000000781c */ /* 0x000fe20003f0f008 */
[----:B0-----:R-:W-:Y:S02]  /*ad60*/  IMAD.U32 R4, RZ, RZ, UR8 ;  /* 0x00000008ff047e24 */ /* 0x001fe4000f8e00ff */
        /* <DEDUP_REMOVED lines=10> */
[----:B0-----:R-:W-:-:S03]  /*ae10*/  ISETP.NE.AND P1, PT, R38, 0x1, PT ;  /* 0x000000012600780c */ /* 0x001fc60003f25270 */
        /* <DEDUP_REMOVED lines=8> */
[----:B------:R-:W-:Y:S01]  /*aea0*/  IMAD.U32 R11, RZ, RZ, UR9 ;  /* 0x00000009ff0b7e24 */ /* 0x000fe2000f8e00ff */
[----:B---3--:R-:W-:Y:S02]  /*aeb0*/  @P0 R2UR UR4, R3 ;  /* 0x00000000030402ca */ /* 0x008fe400000e0000 */
[----:B------:R-:W-:-:S06]  /*aec0*/  MOV R3, UR7 ;  /* 0x0000000700037c02 */ /* 0x000fcc0008000f00 */
[----:B------:R2:W5:Y:S01]  /*aed0*/  @P2 LDG.E R3, desc[UR36][R10.64] ;  /* 0x000000240a032981 */ /* 0x000562000c1e1900 */
[----:B01----:R-:W-:Y:S06]  /*aee0*/  @P2 BRA `(.L_x_5755) ;  /* 0x0000000000102947 */ /* 0x003fec0003800000 */
[----:B------:R-:W-:Y:S05]  /*aef0*/  @!P0 BRA `(.L_x_5755) ;  /* 0x00000000000c8947 */ /* 0x000fea0003800000 */
[----:B--2---:R-:W2:Y:S04]  /*af00*/  LDG.E R10, desc[UR36][R4.64] ;  /* 0x00000024040a7981 */ /* 0x004ea8000c1e1900 */
[----:B-----5:R-:W2:Y:S02]  /*af10*/  LDG.E R3, desc[UR36][R4.64+0x4] ;  /* 0x0000042404037981 */ /* 0x020ea4000c1e1900 */
[----:B--2---:R-:W-:-:S07]  /*af20*/  IMAD.IADD R3, R3, 0x1, -R10 ;  /* 0x0000000103037824 */ /* 0x004fce00078e0a0a */
.L_x_5755:
[----:B------:R-:W-:Y:S01]  /*af30*/  R2UR UR16, R192 ;  /* 0x00000000c01072ca */ /* 0x000fe200000e0000 */
[----:B------:R-:W-:Y:S01]  /*af40*/  ULDC.64 UR12, c[0x0][0xb90] ;  /* 0x0002e400000c7ab9 */ /* 0x000fe20000000a00 */
[----:B------:R-:W-:Y:S01]  /*af50*/  R2UR UR15, R193 ;  /* 0x00000000c10f72ca */ /* 0x000fe200000e0000 */
[----:B------:R-:W-:Y:S01]  /*af60*/  VIADD R9, R18, UR41 ;  /* 0x0000002912097c36 */ /* 0x000fe20008000000 */
[----:B------:R-:W-:Y:S01]  /*af70*/  USHF.R.S32.HI UR11, URZ, 0x1f, UR4 ;  /* 0x0000001f3f0b7899 */ /* 0x000fe20008011404 */
[----:B------:R-:W-:Y:S01]  /*af80*/  VIADD R26, R198, UR41 ;  /* 0x00000029c61a7c36 */ /* 0x000fe20008000000 */
[----:B------:R-:W-:Y:S01]  /*af90*/  UMOV UR10, UR4 ;  /* 0x00000004000a7c82 */ /* 0x000fe20008000000 */
[----:B------:R-:W-:Y:S01]  /*afa0*/  @P1 IMAD.HI.U32 R5, R9, R6, RZ ;  /* 0x0000000609051227 */ /* 0x000fe200078e00ff */
[----:B------:R-:W-:Y:S01]  /*afb0*/  MOV R4, R9 ;  /* 0x0000000900047202 */ /* 0x000fe20000000f00 */
[----:B------:R-:W-:Y:S02]  /*afc0*/  USEL UR61, UR61, URZ, !UP0 ;  /* 0x0000003f3d3d7287 */ /* 0x000fe4000c000000 */
[----:B-----5:R-:W-:Y:S01]  /*afd0*/  IMAD R43, R3, R38, RZ ;  /* 0x00000026032b7224 */ /* 0x020fe200078e02ff */
[----:B------:R-:W-:Y:S01]  /*afe0*/  @P1 SHF.R.U32.HI R4, RZ, R8, R5 ;  /* 0x00000008ff041219 */ /* 0x000fe20000011605 */
[----:B------:R-:W-:Y:S01]  /*aff0*/  USHF.R.S32.HI UR14, URZ, 0x1f, UR16 ;  /* 0x0000001f3f0e7899 */ /* 0x000fe20008011410 */
[----:B------:R-:W-:Y:S01]  /*b000*/  IMAD R5, R194, 0x40, R16 ;  /* 0x00000040c2057824 */ /* 0x000fe200078e0210 */
[----:B------:R-:W-:-:S02]  /*b010*/  UIMAD.WIDE.U32 UR8, UR16, UR12, UR10 ;  /* 0x0000000c100872a5 */ /* 0x000fc4000f8e000a */
[----:B------:R-:W-:Y:S01]  /*b020*/  UIMAD UR7, UR14, UR12, URZ ;  /* 0x0000000c0e0772a4 */ /* 0x000fe2000f8e023f */
[----:B------:R-:W-:Y:S01]  /*b030*/  IMAD.MOV R7, RZ, RZ, -R4 ;  /* 0x000000ffff077224 */ /* 0x000fe200078e0a04 */
[----:B------:R-:W-:Y:S01]  /*b040*/  USEL UR15, UR15, URZ, !UP0 ;  /* 0x0000003f0f0f7287 */ /* 0x000fe2000c000000 */
[----:B------:R-:W-:Y:S01]  /*b050*/  IMAD.WIDE R20, R5, 0x2, R20 ;  /* 0x0000000205147825 */ /* 0x000fe200078e0214 */
[----:B------:R-:W-:Y:S01]  /*b060*/  UIMAD UR7, UR16, UR13, UR7 ;  /* 0x0000000d100772a4 */ /* 0x000fe2000f8e0207 */
[----:B------:R-:W-:Y:S02]  /*b070*/  SHF.R.S32.HI R5, RZ, 0x1f, R4 ;  /* 0x0000001fff057819 */ /* 0x000fe40000011404 */
[----:B------:R-:W-:Y:S01]  /*b080*/  ULDC.64 UR12, c[0x0][0xb98] ;  /* 0x0002e600000c7ab9 */ /* 0x000fe20000000a00 */
[----:B------:R-:W-:Y:S01]  /*b090*/  UIADD3 UR9, UR9, UR7, URZ ;  /* 0x0000000709097290 */ /* 0x000fe2000fffe03f */
[----:B------:R-:W-:Y:S01]  /*b0a0*/  IMAD R7, R38, R7, R9 ;  /* 0x0000000726077224 */ /* 0x000fe200078e0209 */
[----:B------:R-:W-:Y:S01]  /*b0b0*/  UIMAD UR7, UR15, UR12, URZ ;  /* 0x0000000c0f0772a4 */ /* 0x000fe2000f8e023f */
[C---:B--2---:R-:W-:Y:S01]  /*b0c0*/  IADD3 R13, P2, R20.reuse, 0x1000, RZ ;  /* 0x00001000140d7810 */ /* 0x044fe20007f5e0ff */
[----:B------:R-:W-:Y:S01]  /*b0d0*/  UIMAD.WIDE.U32 UR8, UR61, UR12, UR8 ;  /* 0x0000000c3d0872a5 */ /* 0x000fe2000f8e0008 */
[----:B------:R-:W-:Y:S01]  /*b0e0*/  IADD3 R33, P3, R20, 0x6000, RZ ;  /* 0x0000600014217810 */ /* 0x000fe20007f7e0ff */
[----:B------:R-:W-:Y:S01]  /*b0f0*/  UIMAD UR7, UR61, UR13, UR7 ;  /* 0x0000000d3d0772a4 */ /* 0x000fe2000f8e0207 */
[----:B------:R-:W-:-:S02]  /*b100*/  SHF.R.S32.HI R6, RZ, 0x1f, R7 ;  /* 0x0000001fff067819 */ /* 0x000fc40000011407 */
[----:B------:R-:W-:Y:S01]  /*b110*/  LOP3.LUT R12, R13, 0x380, RZ, 0xc0, !PT ;  /* 0x000003800d0c7812 */ /* 0x000fe200078ec0ff */
[----:B------:R-:W-:Y:S01]  /*b120*/  ULDC.64 UR12, c[0x0][0xaa0] ;  /* 0x0002a800000c7ab9 */ /* 0x000fe20000000a00 */
[----:B------:R-:W-:Y:S01]  /*b130*/  IADD3 R4, P0, R4, UR8, RZ ;  /* 0x0000000804047c10 */ /* 0x000fe2000ff1e0ff */
[----:B------:R-:W-:Y:S01]  /*b140*/  IMAD.U32 R8, RZ, RZ, UR7 ;  /* 0x00000007ff087e24 */ /* 0x000fe2000f8e00ff */
[----:B------:R-:W-:Y:S02]  /*b150*/  SHF.R.U64 R12, R12, 0x3, RZ ;  /* 0x000000030c0c7819 */ /* 0x000fe400000012ff */
[----:B------:R-:W-:Y:S02]  /*b160*/  LOP3.LUT R32, R33, 0x380, RZ, 0xc0, !PT ;  /* 0x0000038021207812 */ /* 0x000fe400078ec0ff */
[----:B------:R-:W-:Y:S01]  /*b170*/  IADD3.X R5, R5, UR9, R8, P0, !PT ;  /* 0x0000000905057c10 */ /* 0x000fe200087fe408 */
[----:B------:R-:W-:Y:S01]  /*b180*/  ULDC.64 UR8, c[0x0][0xb88] ;  /* 0x0002e20000087ab9 */ /* 0x000fe20000000a00 */
[----:B------:R-:W-:Y:S01]  /*b190*/  LOP3.LUT R12, R12, R13, RZ, 0x3c, !PT ;  /* 0x0000000d0c0c7212 */ /* 0x000fe200078e3cff */
[----:B------:R-:W-:Y:S01]  /*b1a0*/  IMAD R6, R6, UR8, RZ ;  /* 0x0000000806067c24 */ /* 0x000fe2000f8e02ff */
[----:B------:R-:W-:Y:S01]  /*b1b0*/  IADD3.X R13, RZ, R21, RZ, P2, !PT ;  /* 0x00000015ff0d7210 */ /* 0x000fe200017fe4ff */
[----:B------:R-:W-:Y:S01]  /*b1c0*/  IMAD.WIDE.U32 R4, R7, UR8, R4 ;  /* 0x0000000807047c25 */ /* 0x000fe2000f8e0004 */
[----:B------:R-:W-:-:S02]  /*b1d0*/  IADD3 R25, P2, R20, 0x7000, RZ ;  /* 0x0000700014197810 */ /* 0x000fc40007f5e0ff */
[----:B------:R-:W-:Y:S01]  /*b1e0*/  SHF.R.U64 R32, R32, 0x3, RZ ;  /* 0x0000000320207819 */ /* 0x000fe200000012ff */
[----:B------:R-:W-:Y:S01]  /*b1f0*/  IMAD R11, R7, UR9, R6 ;  /* 0x00000009070b7c24 */ /* 0x000fe2000f8e0206 */
[----:B------:R-:W-:Y:S01]  /*b200*/  ULDC.64 UR8, c[0x0][0xb50] ;  /* 0x0002d40000087ab9 */ /* 0x000fe20000000a00 */
[----:B------:R-:W-:Y:S01]  /*b210*/  LOP3.LUT R24, R25, 0x380, RZ, 0xc0, !PT ;  /* 0x0000038019187812 */ /* 0x000fe200078ec0ff */
[----:B------:R-:W-:Y:S01]  /*b220*/  VIADD R6, R26, 0x8 ;  /* 0x000000081a067836 */ /* 0x000fe20000000000 */
[----:B------:R-:W-:Y:S01]  /*b230*/  LOP3.LUT R32, R32, R33, RZ, 0x3c, !PT ;  /* 0x0000002120207212 */ /* 0x000fe200078e3cff */
[----:B------:R-:W-:Y:S01]  /*b240*/  IMAD.IADD R5, R5, 0x1, R11 ;  /* 0x0000000105057824 */ /* 0x000fe200078e020b */
[----:B------:R-:W-:Y:S01]  /*b250*/  LEA R11, P0, R4, UR8, 0x2 ;  /* 0x00000008040b7c11 */ /* 0x000fe2000f8010ff */
[----:B------:R-:W-:Y:S01]  /*b260*/  IMAD.X R33, RZ, RZ, R21, P3 ;  /* 0x000000ffff217224 */ /* 0x000fe200018e0615 */
[----:B------:R-:W-:Y:S02]  /*b270*/  SHF.R.U64 R24, R24, 0x3, RZ ;  /* 0x0000000318187819 */ /* 0x000fe400000012ff */
[----:B------:R-:W-:Y:S01]  /*b280*/  LEA.HI.X R14, R4, UR9, R5, 0x2, P0 ;  /* 0x00000009040e7c11 */ /* 0x000fe200080f1405 */
[----:B------:R-:W-:Y:S01]  /*b290*/  SHFL.IDX PT, R36, R11, RZ, 0x1c1f ;  /* 0x001c1fff0b247589 */ /* 0x000fe200000e0000 */
[----:B------:R-:W-:-:S02]  /*b2a0*/  IADD3 R45, P0, R20, 0x5000, RZ ;  /* 0x00005000142d7810 */ /* 0x000fc40007f1e0ff */
[----:B------:R-:W-:Y:S01]  /*b2b0*/  IADD3 R10, P3, R20, 0xb000, RZ ;  /* 0x0000b000140a7810 */ /* 0x000fe20007f7e0ff */
[----:B------:R-:W0:Y:S01]  /*b2c0*/  SHFL.IDX PT, R37, R14, RZ, 0x1c1f ;  /* 0x001c1fff0e257589 */ /* 0x000e2200000e0000 */
[----:B------:R-:W-:Y:S02]  /*b2d0*/  LOP3.LUT R44, R45, 0x380, RZ, 0xc0, !PT ;  /* 0x000003802d2c7812 */ /* 0x000fe400078ec0ff */
[----:B------:R-:W-:Y:S01]  /*b2e0*/  LOP3.LUT R24, R24, R25, RZ, 0x3c, !PT ;  /* 0x0000001918187212 */ /* 0x000fe200078e3cff */
[----:B------:R-:W-:Y:S01]  /*b2f0*/  IMAD.X R25, RZ, RZ, R21, P2 ;  /* 0x000000ffff197224 */ /* 0x000fe200010e0615 */
[----:B------:R-:W-:Y:S01]  /*b300*/  SHF.R.U64 R44, R44, 0x3, RZ ;  /* 0x000000032c2c7819 */ /* 0x000fe200000012ff */
[----:B------:R-:W-:Y:S01]  /*b310*/  SHFL.IDX PT, R40, R11, 0x1, 0x1c1f ;  /* 0x003c1f000b287f89 */ /* 0x000fe200000e0000 */
[----:B------:R-:W-:Y:S02]  /*b320*/  LOP3.LUT R3, R10, 0x380, RZ, 0xc0, !PT ;  /* 0x000003800a037812 */ /* 0x000fe400078ec0ff */
[----:B------:R-:W-:Y:S01]  /*b330*/  IADD3 R9, P6, R20, 0x2000, RZ ;  /* 0x0000200014097810 */ /* 0x000fe20007fde0ff */
[----:B------:R-:W1:Y:S01]  /*b340*/  SHFL.IDX PT, R41, R14, 0x1, 0x1c1f ;  /* 0x003c1f000e297f89 */ /* 0x000e6200000e0000 */
[----:B------:R-:W-:-:S02]  /*b350*/  LOP3.LUT R44, R44, R45, RZ, 0x3c, !PT ;  /* 0x0000002d2c2c7212 */ /* 0x000fc400078e3cff */
[C---:B------:R-:W-:Y:S02]  /*b360*/  IADD3 R53, P4, R20.reuse, 0x4000, RZ ;  /* 0x0000400014357810 */ /* 0x040fe40007f9e0ff */
[----:B------:R-:W-:Y:S01]  /*b370*/  LOP3.LUT R7, R20, 0x380, RZ, 0xc0, !PT ;  /* 0x0000038014077812 */ /* 0x000fe200078ec0ff */
[----:B------:R-:W-:Y:S01]  /*b380*/  UIMAD UR7, UR11, UR12, URZ ;  /* 0x0000000c0b0772a4 */ /* 0x000fe2000f8e023f */
[----:B------:R-:W-:Y:S01]  /*b390*/  IADD3.X R45, RZ, R21, RZ, P0, !PT ;  /* 0x00000015ff2d7210 */ /* 0x000fe200007fe4ff */
[----:B------:R-:W-:Y:S01]  /*b3a0*/  UIMAD.WIDE.U32 UR8, UR4, UR12, URZ ;  /* 0x0000000c040872a5 */ /* 0x000fe2000f8e003f */
[----:B------:R-:W-:Y:S01]  /*b3b0*/  LOP3.LUT P0, RZ, R196, 0x3, RZ, 0xc0, !PT ;  /* 0x00000003c4ff7812 */ /* 0x000fe2000780c0ff */
[----:B------:R-:W-:Y:S01]  /*b3c0*/  ULDC.64 UR10, c[0x0][0xae8] ;  /* 0x0002ba00000a7ab9 */ /* 0x000fe20000000a00 */
[----:B------:R-:W-:Y:S01]  /*b3d0*/  SHF.R.U64 R3, R3, 0x3, RZ ;  /* 0x0000000303037819 */ /* 0x000fe200000012ff */
[----:B------:R-:W-:Y:S01]  /*b3e0*/  IMAD.X R49, RZ, RZ, R21, P3 ;  /* 0x000000ffff317224 */ /* 0x000fe200018e0615 */
[----:B------:R-:W-:-:S02]  /*b3f0*/  ISETP.GE.OR P2, PT, R26, R43, P0 ;  /* 0x0000002b1a00720c */ /* 0x000fc40000746670 */
[----:B------:R-:W-:Y:S02]  /*b400*/  IADD3 R5, P5, R20, 0x3000, RZ ;  /* 0x0000300014057810 */ /* 0x000fe40007fbe0ff */
[----:B------:R-:W-:Y:S02]  /*b410*/  LOP3.LUT R48, R3, R10, RZ, 0x3c, !PT ;  /* 0x0000000a03307212 */ /* 0x000fe400078e3cff */
[----:B------:R-:W2:Y:S01]  /*b420*/  @P1 LDC R3, c[0x0][0xbec] ;  /* 0x0002fb00ff031b82 */ /* 0x000ea20000000800 */
[----:B------:R-:W-:Y:S02]  /*b430*/  LOP3.LUT R8, R9, 0x380, RZ, 0xc0, !PT ;  /* 0x0000038009087812 */ /* 0x000fe400078ec0ff */
[----:B------:R-:W-:Y:S02]  /*b440*/  LOP3.LUT R4, R5, 0x380, RZ, 0xc0, !PT ;  /* 0x0000038005047812 */ /* 0x000fe400078ec0ff */
[----:B------:R-:W-:Y:S02]  /*b450*/  LOP3.LUT R52, R53, 0x380, RZ, 0xc0, !PT ;  /* 0x0000038035347812 */ /* 0x000fe400078ec0ff */
[----:B0-----:R0:W-:Y:S01]  /*b460*/  @!P2 ST.E desc[UR36][R36.64], R0 ;  /* 0x000000002400a985 */ /* 0x0011e2000c101924 */
[----:B------:R-:W-:-:S02]  /*b470*/  ISETP.GE.OR P0, PT, R6, R43, P0 ;  /* 0x0000002b0600720c */ /* 0x000fc40000706670 */
[----:B------:R-:W-:Y:S02]  /*b480*/  SHF.R.U64 R8, R8, 0x3, RZ ;  /* 0x0000000308087819 */ /* 0x000fe400000012ff */
[----:B------:R-:W-:Y:S02]  /*b490*/  SHF.R.U64 R4, R4, 0x3, RZ ;  /* 0x0000000304047819 */ /* 0x000fe400000012ff */
[----:B------:R-:W-:Y:S02]  /*b4a0*/  SHF.R.U64 R52, R52, 0x3, RZ ;  /* 0x0000000334347819 */ /* 0x000fe400000012ff */
[----:B------:R-:W-:Y:S02]  /*b4b0*/  SHF.R.U64 R7, R7, 0x3, RZ ;  /* 0x0000000307077819 */ /* 0x000fe400000012ff */
[----:B------:R-:W-:Y:S01]  /*b4c0*/  LOP3.LUT R8, R8, R9, RZ, 0x3c, !PT ;  /* 0x0000000908087212 */ /* 0x000fe200078e3cff */
[----:B0-----:R-:W0:Y:S01]  /*b4d0*/  @P1 LDC R37, c[0x0][0xbf0] ;  /* 0x0002fc00ff251b82 */ /* 0x001e220000000800 */
[----:B------:R-:W-:Y:S01]  /*b4e0*/  LOP3.LUT R4, R4, R5, RZ, 0x3c, !PT ;  /* 0x0000000504047212 */ /* 0x000fe200078e3cff */
[--C-:B------:R-:W-:Y:S01]  /*b4f0*/  IMAD.X R9, RZ, RZ, R21.reuse, P6 ;  /* 0x000000ffff097224 */ /* 0x100fe200030e0615 */
[----:B------:R-:W-:Y:S01]  /*b500*/  LOP3.LUT R52, R52, R53, RZ, 0x3c, !PT ;  /* 0x0000003534347212 */ /* 0x000fe200078e3cff */
[--C-:B------:R-:W-:Y:S01]  /*b510*/  IMAD.X R5, RZ, RZ, R21.reuse, P5 ;  /* 0x000000ffff057224 */ /* 0x100fe200028e0615 */
[C---:B------:R-:W-:Y:S01]  /*b520*/  IADD3 R65, P6, R20.reuse, 0x8000, RZ ;  /* 0x0000800014417810 */ /* 0x040fe20007fde0ff */
[----:B------:R-:W-:Y:S01]  /*b530*/  IMAD.X R53, RZ, RZ, R21, P4 ;  /* 0x000000ffff357224 */ /* 0x000fe200020e0615 */
[C---:B------:R-:W-:Y:S01]  /*b540*/  IADD3 R61, P5, R20.reuse, 0x9000, RZ ;  /* 0x00009000143d7810 */ /* 0x040fe20007fbe0ff */
[----:B------:R-:W-:Y:S01]  /*b550*/  UIMAD UR7, UR4, UR13, UR7 ;  /* 0x0000000d040772a4 */ /* 0x000fe2000f8e0207 */
[----:B------:R-:W-:Y:S01]  /*b560*/  IADD3 R57, P4, R20, 0xa000, RZ ;  /* 0x0000a00014397810 */ /* 0x000fe20007f9e0ff */
[----:B------:R-:W-:Y:S01]  /*b570*/  IMAD R0, R23, 0x20, R194 ;  /* 0x0000002017007824 */ /* 0x000fe200078e02c2 */
[----:B------:R-:W-:Y:S01]  /*b580*/  LOP3.LUT R20, R7, R20, RZ, 0x3c, !PT ;  /* 0x0000001407147212 */ /* 0x000fe200078e3cff */
[----:B------:R-:W-:Y:S01]  /*b590*/  UIADD3 UR9, UR9, UR7, URZ ;  /* 0x0000000709097290 */ /* 0x000fe2000fffe03f */
[----:B------:R-:W-:Y:S01]  /*b5a0*/  LOP3.LUT R64, R65, 0x380, RZ, 0xc0, !PT ;  /* 0x0000038041407812 */ /* 0x000fe200078ec0ff */
[----:B------:R-:W-:Y:S01]  /*b5b0*/  UIMAD UR4, UR14, UR10, URZ ;  /* 0x0000000a0e0472a4 */ /* 0x000fe2000f8e023f */
[----:B------:R-:W-:Y:S01]  /*b5c0*/  LOP3.LUT R60, R61, 0x380, RZ, 0xc0, !PT ;  /* 0x000003803d3c7812 */ /* 0x000fe200078ec0ff */
[----:B-1----:R1:W-:Y:S01]  /*b5d0*/  @!P0 ST.E desc[UR36][R40.64], R2 ;  /* 0x0000000228008985 */ /* 0x0023e2000c101924 */
[----:B------:R-:W-:Y:S01]  /*b5e0*/  LOP3.LUT R56, R57, 0x380, RZ, 0xc0, !PT ;  /* 0x0000038039387812 */ /* 0x000fe200078ec0ff */
[----:B------:R-:W-:Y:S01]  /*b5f0*/  UIMAD UR4, UR16, UR11, UR4 ;  /* 0x0000000b100472a4 */ /* 0x000fe2000f8e0204 */
[----:B------:R-:W-:Y:S01]  /*b600*/  SHF.R.U64 R64, R64, 0x3, RZ ;  /* 0x0000000340407819 */ /* 0x000fe200000012ff */
[----:B------:R3:W5:Y:S01]  /*b610*/  LD.E.128 R28, desc[UR36][R20.64] ;  /* 0x00000024141c7980 */ /* 0x000762000c101d00 */
[----:B------:R-:W-:Y:S01]  /*b620*/  UIMAD.WIDE.U32 UR8, UR16, UR10, UR8 ;  /* 0x0000000a100872a5 */ /* 0x000fe2000f8e0008 */
[----:B------:R-:W-:-:S02]  /*b630*/  SHF.R.U64 R60, R60, 0x3, RZ ;  /* 0x000000033c3c7819 */ /* 0x000fc400000012ff */
[----:B------:R-:W-:Y:S01]  /*b640*/  SHF.R.U64 R56, R56, 0x3, RZ ;  /* 0x0000000338387819 */ /* 0x000fe200000012ff */
[----:B------:R-:W-:Y:S01]  /*b650*/  ULDC.64 UR10, c[0x0][0xaf0] ;  /* 0x0002bc00000a7ab9 */ /* 0x000fe20000000a00 */
[----:B------:R-:W-:Y:S01]  /*b660*/  LOP3.LUT R64, R64, R65, RZ, 0x3c, !PT ;  /* 0x0000004140407212 */ /* 0x000fe200078e3cff */
[----:B------:R-:W5:Y:S01]  /*b670*/  LD.E.128 R12, desc[UR36][R12.64] ;  /* 0x000000240c0c7980 */ /* 0x000f62000c101d00 */
[----:B---3--:R-:W-:Y:S01]  /*b680*/  VIADD R20, R0, UR41 ;  /* 0x0000002900147c36 */ /* 0x008fe20008000000 */
[----:B------:R-:W-:Y:S01]  /*b690*/  UIADD3 UR9, UR9, UR4, URZ ;  /* 0x0000000409097290 */ /* 0x000fe2000fffe03f */
[----:B------:R-:W-:Y:S01]  /*b6a0*/  LOP3.LUT R60, R60, R61, RZ, 0x3c, !PT ;  /* 0x0000003d3c3c7212 */ /* 0x000fe200078e3cff */
[--C-:B------:R-:W-:Y:S01]  /*b6b0*/  IMAD.X R65, RZ, RZ, R21.reuse, P6 ;  /* 0x000000ffff417224 */ /* 0x100fe200030e0615 */
[----:B------:R-:W-:Y:S01]  /*b6c0*/  LOP3.LUT R56, R56, R57, RZ, 0x3c, !PT ;  /* 0x0000003938387212 */ /* 0x000fe200078e3cff */
[----:B--2---:R-:W-:Y:S01]  /*b6d0*/  @P1 IMAD.HI.U32 R0, R20, R3, RZ ;  /* 0x0000000314001227 */ /* 0x004fe200078e00ff */
[----:B------:R-:W-:Y:S01]  /*b6e0*/  UIMAD UR4, UR15, UR10, URZ ;  /* 0x0000000a0f0472a4 */ /* 0x000fe2000f8e023f */
[----:B------:R-:W-:Y:S01]  /*b6f0*/  IADD3.X R61, RZ, R21, RZ, P5, !PT ;  /* 0x00000015ff3d7210 */ /* 0x000fe20002ffe4ff */
[----:B------:R-:W5:Y:S01]  /*b700*/  LD.E.128 R8, desc[UR36][R8.64] ;  /* 0x0000002408087980 */ /* 0x000f62000c101d00 */
[----:B------:R-:W-:Y:S01]  /*b710*/  IMAD.X R57, RZ, RZ, R21, P4 ;  /* 0x000000ffff397224 */ /* 0x000fe200020e0615 */
[----:B------:R-:W-:Y:S01]  /*b720*/  MOV R21, R20 ;  /* 0x0000001400157202 */ /* 0x000fe20000000f00 */
[----:B------:R-:W-:Y:S01]  /*b730*/  UIMAD UR4, UR61, UR11, UR4 ;  /* 0x0000000b3d0472a4 */ /* 0x000fe2000f8e0204 */
[----:B0-----:R-:W-:Y:S01]  /*b740*/  @P1 SHF.R.U32.HI R21, RZ, R37, R0 ;  /* 0x00000025ff151219 */ /* 0x001fe20000011600 */
[----:B------:R-:W-:Y:S01]  /*b750*/  UIMAD.WIDE.U32 UR8, UR61, UR10, UR8 ;  /* 0x0000000a3d0872a5 */ /* 0x000fe2000f8e0008 */
[----:B------:R-:W5:Y:S02]  /*b760*/  LD.E.128 R4, desc[UR36][R4.64] ;  /* 0x0000002404047980 */ /* 0x000f64000c101d00 */
[--C-:B------:R-:W-:Y:S01]  /*b770*/  SHF.R.S32.HI R0, RZ, 0x1f, R21.reuse ;  /* 0x0000001fff007819 */ /* 0x100fe20000011415 */
[----:B------:R-:W-:Y:S01]  /*b780*/  UIADD3 UR4, UR9, UR4, URZ ;  /* 0x0000000409047290 */ /* 0x000fe2000fffe03f */
[----:B------:R-:W-:Y:S01]  /*b790*/  IMAD.MOV R37, RZ, RZ, -R21 ;  /* 0x000000ffff257224 */ /* 0x000fe200078e0a15 */
[----:B------:R-:W-:Y:S01]  /*b7a0*/  ULDC.64 UR10, c[0x0][0xae0] ;  /* 0x0002b800000a7ab9 */ /* 0x000fe20000000a00 */
[----:B------:R-:W-:Y:S01]  /*b7b0*/  IMAD.U32 R3, RZ, RZ, UR9 ;  /* 0x00000009ff037e24 */ /* 0x000fe2000f8e00ff */
[----:B------:R-:W5:Y:S01]  /*b7c0*/  LD.E.128 R52, desc[UR36][R52.64] ;  /* 0x0000002434347980 */ /* 0x000f62000c101d00 */
[----:B------:R-:W-:-:S02]  /*b7d0*/  IMAD R0, R0, UR10, RZ ;  /* 0x0000000a00007c24 */ /* 0x000fc4000f8e02ff */
[----:B------:R-:W-:Y:S01]  /*b7e0*/  IMAD R37, R38, R37, R20 ;  /* 0x0000002526257224 */ /* 0x000fe200078e0214 */
[----:B------:R-:W5:Y:S01]  /*b7f0*/  LD.E.128 R44, desc[UR36][R44.64] ;  /* 0x000000242c2c7980 */ /* 0x000f62000c101d00 */
[----:B-1----:R-:W-:Y:S01]  /*b800*/  IMAD.U32 R2, RZ, RZ, UR8 ;  /* 0x00000008ff027e24 */ /* 0x002fe2000f8e00ff */
[----:B------:R-:W-:Y:S01]  /*b810*/  ULDC.64 UR8, c[0x0][0xad8] ;  /* 0x0002b60000087ab9 */ /* 0x000fe20000000a00 */
[----:B------:R-:W-:Y:S01]  /*b820*/  IMAD.U32 R3, RZ, RZ, UR4 ;  /* 0x00000004ff037e24 */ /* 0x000fe2000f8e00ff */
[----:B------:R-:W5:Y:S01]  /*b830*/  LD.E.128 R32, desc[UR36][R32.64] ;  /* 0x0000002420207980 */ /* 0x000f62000c101d00 */
[C---:B------:R-:W-:Y:S01]  /*b840*/  IMAD R41, R21.reuse, UR11, R0 ;  /* 0x0000000b15297c24 */ /* 0x040fe2000f8e0200 */
[----:B------:R-:W-:Y:S02]  /*b850*/  SHF.R.S32.HI R0, RZ, 0x1f, R37 ;  /* 0x0000001fff007819 */ /* 0x000fe40000011425 */
[----:B------:R-:W5:Y:S01]  /*b860*/  LD.E.128 R24, desc[UR36][R24.64] ;  /* 0x0000002418187980 */ /* 0x000f62000c101d00 */
[----:B------:R-:W-:-:S03]  /*b870*/  IMAD.WIDE.U32 R2, R21, UR10, R2 ;  /* 0x0000000a15027c25 */ /* 0x000fc6000f8e0002 */
        /* <DEDUP_REMOVED lines=10> */
[----:B------:R-:W-:Y:S01]  /*b920*/  IMAD.IADD R3, R3, 0x1, R41 ;  /* 0x0000000103037824 */ /* 0x000fe200078e0229 */
[----:B------:R-:W-:Y:S01]  /*b930*/  IADD3 R68, R194, UR41, RZ ;  /* 0x00000029c2447c10 */ /* 0x000fe2000fffe0ff */
[----:B------:R-:W-:-:S02]  /*b940*/  IMAD R20, R0, UR8, RZ ;  /* 0x0000000800147c24 */ /* 0x000fc4000f8e02ff */
[----:B------:R-:W-:Y:S01]  /*b950*/  IMAD.WIDE.U32 R2, R37, UR8, R2 ;  /* 0x0000000825027c25 */ /* 0x000fe2000f8e0002 */
[----:B------:R-:W-:-:S03]  /*b960*/  ISETP.GE.AND P2, PT, R68, R43, PT ;  /* 0x0000002b4400720c */ /* 0x000fc60003f46270 */
[----:B------:R-:W-:Y:S01]  /*b970*/  IMAD R21, R37, UR9, R20 ;  /* 0x0000000925157c24 */ /* 0x000fe2000f8e0214 */
[----:B------:R-:W-:Y:S01]  /*b980*/  ULDC.64 UR8, c[0x0][0xa80] ;  /* 0x0002a00000087ab9 */ /* 0x000fe20000000a00 */
[----:B------:R-:W-:Y:S01]  /*b990*/  VIADD R0, R68, 0x20 ;  /* 0x0000002044007836 */ /* 0x000fe20000000000 */
[----:B------:R-:W-:Y:S01]  /*b9a0*/  LEA R38, P3, R2, UR8, 0x1 ;  /* 0x0000000802267c11 */ /* 0x000fe2000f8608ff */
[----:B------:R-:W-:Y:S01]  /*b9b0*/  VIADD R42, R42, 0x30820 ;  /* 0x000308202a2a7836 */ /* 0x000fe20000000000 */
[----:B------:R-:W-:Y:S02]  /*b9c0*/  IADD3 R3, R3, R21, RZ ;  /* 0x0000001503037210 */ /* 0x000fe40007ffe0ff */
        /* <DEDUP_REMOVED lines=23> */
.L_x_5757:
[----:B------:R-:W-:Y:S05]  /*bb40*/  BSYNC B1 ;  /* 0x0000000000017941 */ /* 0x000fea0003800000 */
.L_x_5756:
        /* <DEDUP_REMOVED lines=17> */
.L_x_5759:
[----:B------:R-:W-:Y:S05]  /*bc60*/  BSYNC B1 ;  /* 0x0000000000017941 */ /* 0x000fea0003800000 */
.L_x_5758:
        /* <DEDUP_REMOVED lines=17> */
.L_x_5761:
[----:B------:R-:W-:Y:S05]  /*bd80*/  BSYNC B1 ;  /* 0x0000000000017941 */ /* 0x000fea0003800000 */
.L_x_5760:
        /* <DEDUP_REMOVED lines=20> */
.L_x_5754:
[----:B------:R-:W-:Y:S01]  /*bed0*/  R2UR UR4, R193 ;  /* 0x00000000c10472ca */ /* 0x000fe200000e0000 */
[----:B------:R-:W-:Y:S01]  /*bee0*/  ULDC.64 UR10, c[0x0][0xc00] ;  /* 0x00030000000a7ab9 */ /* 0x000fe20000000a00 */
[----:B------:R-:W-:Y:S01]  /*bef0*/  USHF.L.U32 UR8, UR61, 0x2, URZ ;  /* 0x000000023d087899 */ /* 0x000fe2000800063f */
[----:B------:R-:W0:Y:S01]  /*bf00*/  LDC R11, c[0x0][0xbe8] ;  /* 0x0002fa00ff0b7b82 */ /* 0x000e220000000800 */
[----:B------:R-:W-:Y:S01]  /*bf10*/  UISETP.NE.U32.AND UP0, UPT, UR10, URZ, UPT ;  /* 0x0000003f0a00728c */ /* 0x000fe2000bf05070 */
[----:B------:R-:W-:-:S03]  /*bf20*/  R2UR UR12, R192 ;  /* 0x00000000c00c72ca */ /* 0x000fc600000e0000 */
        /* <DEDUP_REMOVED lines=16> */
[----:B------:R-:W-:-:S04]  /*c030*/  MOV R4, UR8 ;  /* 0x0000000800047c02 */ /* 0x000fc80008000f00 */
        /* <DEDUP_REMOVED lines=14> */
.L_x_5763:
[----:B------:R-:W-:Y:S01]  /*c120*/  R2UR UR7, R193 ;  /* 0x00000000c10772ca */ /* 0x000fe200000e0000 */
[----:B------:R-:W-:Y:S01]  /*c130*/  USEL UR61, UR61, URZ, !UP0 ;  /* 0x0000003f3d3d7287 */ /* 0x000fe2000c000000 */
[----:B------:R-:W-:Y:S11]  /*c140*/  BSSY B1, `(.L_x_5764) ;  /* 0x000002d000017945 */ /* 0x000ff60003800000 */
        /* <DEDUP_REMOVED lines=29> */
[C---:B------:R-:W-:Y:S02]  /*c320*/  IADD3 R5, -R2.reuse, RZ, RZ ;  /* 0x000000ff02057210 */ /* 0x040fe40007ffe1ff */
[----:B------:R-:W-:Y:S02]  /*c330*/  SHF.R.S32.HI R3, RZ, 0x1f, R2 ;  /* 0x0000001fff037819 */ /* 0x000fe40000011402 */
[----:B------:R-:W-:Y:S01]  /*c340*/  IADD3 R2, P1, R2, UR8, RZ ;  /* 0x0000000802027c10 */ /* 0x000fe2000ff3e0ff */
[----:B------:R-:W-:-:S03]  /*c350*/  IMAD R5, R7, R5, R4 ;  /* 0x0000000507057224 */ /* 0x000fc600078e0204 */
[----:B------:R-:W-:Y:S01]  /*c360*/  IADD3.X R3, R3, UR9, R6, P1, !PT ;  /* 0x0000000903037c10 */ /* 0x000fe20008ffe406 */
[----:B------:R-:W-:Y:S01]  /*c370*/  ULDC.64 UR8, c[0x0][0xb50] ;  /* 0x0002d40000087ab9 */ /* 0x000fe20000000a00 */
        /* <DEDUP_REMOVED lines=9> */
.L_x_5765:
[----:B------:R-:W-:Y:S05]  /*c410*/  BSYNC B1 ;  /* 0x0000000000017941 */ /* 0x000fea0003800000 */
.L_x_5764:
[----:B0-----:R-:W0:Y:S01]  /*c420*/  @P0 LDC R3, c[0x0][0xbf0] ;  /* 0x0002fc00ff030b82 */ /* 0x001e220000000800 */
[----:B------:R-:W-:Y:S01]  /*c430*/  ULDC.64 UR14, c[0x0][0xaa0] ;  /* 0x0002a800000e7ab9 */ /* 0x000fe20000000a00 */
[----:B------:R-:W-:Y:S01]  /*c440*/  R2UR UR13, R192 ;  /* 0x00000000c00d72ca */ /* 0x000fe200000e0000 */
[----:B------:R-:W-:Y:S01]  /*c450*/  UIMAD UR7, UR10, UR14, URZ ;  /* 0x0000000e0a0772a4 */ /* 0x000fe2000f8e023f */
[----:B------:R-:W-:Y:S01]  /*c460*/  IMAD R2, R23, 0x20, R194 ;  /* 0x0000002017027824 */ /* 0x000fe200078e02c2 */
[----:B------:R-:W-:Y:S01]  /*c470*/  UIMAD.WIDE.U32 UR8, UR4, UR14, URZ ;  /* 0x0000000e040872a5 */ /* 0x000fe2000f8e003f */
[----:B------:R-:W-:Y:S01]  /*c480*/  BSSY B1, `(.L_x_5766) ;  /* 0x000003c000017945 */ /* 0x000fe20003800000 */
[----:B------:R-:W-:Y:S02]  /*c490*/  UIMAD UR7, UR4, UR15, UR7 ;  /* 0x0000000f040772a4 */ /* 0x000fe4000f8e0207 */
[----:B------:R-:W-:Y:S01]  /*c4a0*/  IADD3 R6, R2, UR41, RZ ;  /* 0x0000002902067c10 */ /* 0x000fe2000fffe0ff */
        /* <DEDUP_REMOVED lines=26> */
[----:B------:R-:W-:Y:S02]  /*c650*/  IMAD.IADD R3, R3, 0x1, R9 ;  /* 0x0000000103037824 */ /* 0x000fe400078e0209 */
[----:B------:R-:W-:Y:S02]  /*c660*/  IMAD R4, R4, UR8, RZ ;  /* 0x0000000804047c24 */ /* 0x000fe4000f8e02ff */
[----:B------:R-:W-:Y:S02]  /*c670*/  VIADD R6, R194, UR41 ;  /* 0x00000029c2067c36 */ /* 0x000fe40008000000 */
[----:B-----5:R-:W-:Y:S02]  /*c680*/  IMAD R11, R0, R11, RZ ;  /* 0x0000000b000b7224 */ /* 0x020fe400078e02ff */
[C---:B------:R-:W-:Y:S02]  /*c690*/  IMAD R5, R7.reuse, UR9, R4 ;  /* 0x0000000907057c24 */ /* 0x040fe4000f8e0204 */
[----:B------:R-:W-:Y:S01]  /*c6a0*/  IMAD.WIDE.U32 R2, R7, UR8, R2 ;  /* 0x0000000807027c25 */ /* 0x000fe2000f8e0002 */
[----:B------:R-:W-:Y:S01]  /*c6b0*/  ISETP.GE.AND P2, PT, R6, R11, PT ;  /* 0x0000000b0600720c */ /* 0x000fe20003f46270 */
[----:B------:R-:W-:-:S02]  /*c6c0*/  ULDC.64 UR8, c[0x0][0xa80] ;  /* 0x0002a00000087ab9 */ /* 0x000fc40000000a00 */
[----:B------:R-:W-:Y:S01]  /*c6d0*/  VIADD R0, R6, 0x20 ;  /* 0x0000002006007836 */ /* 0x000fe20000000000 */
[----:B------:R-:W-:Y:S02]  /*c6e0*/  IADD3 R3, R3, R5, RZ ;  /* 0x0000000503037210 */ /* 0x000fe40007ffe0ff */
[----:B------:R-:W-:Y:S02]  /*c6f0*/  LEA R4, P3, R2, UR8, 0x1 ;  /* 0x0000000802047c11 */ /* 0x000fe4000f8608ff */
[-C--:B------:R-:W-:Y:S01]  /*c700*/  ISETP.GE.AND P1, PT, R0, R11.reuse, PT ;  /* 0x0000000b0000720c */ /* 0x080fe20003f26270 */
[----:B------:R-:W-:Y:S01]  /*c710*/  VIADD R0, R6, 0x40 ;  /* 0x0000004006007836 */ /* 0x000fe20000000000 */
[----:B------:R-:W-:Y:S02]  /*c720*/  LEA.HI.X R5, R2, UR9, R3, 0x1, P3 ;  /* 0x0000000902057c11 */ /* 0x000fe400098f0c03 */
[----:B------:R0:W1:Y:S02]  /*c730*/  SHFL.IDX PT, R3, R4, RZ, 0x181f ;  /* 0x00181fff04037589 */ /* 0x00006400000e0000 */
[----:B------:R-:W-:-:S02]  /*c740*/  ISETP.GE.AND P0, PT, R0, R11, PT ;  /* 0x0000000b0000720c */ /* 0x000fc40003f06270 */
        /* <DEDUP_REMOVED lines=15> */
.L_x_5767:
[----:B------:R-:W-:Y:S05]  /*c840*/  BSYNC B1 ;  /* 0x0000000000017941 */ /* 0x000fea0003800000 */
.L_x_5766:
        /* <DEDUP_REMOVED lines=17> */
.L_x_5769:
[----:B------:R-:W-:Y:S05]  /*c960*/  BSYNC B1 ;  /* 0x0000000000017941 */ /* 0x000fea0003800000 */
.L_x_5768:
        /* <DEDUP_REMOVED lines=17> */
.L_x_5771:
[----:B------:R-:W-:Y:S05]  /*ca80*/  BSYNC B1 ;  /* 0x0000000000017941 */ /* 0x000fea0003800000 */
.L_x_5770:
        /* <DEDUP_REMOVED lines=18> */
.L_x_5762:
[----:B------:R-:W-:Y:S05]  /*cbb0*/  BSYNC B0 ;  /* 0x0000000000007941 */ /* 0x000fea0003800000 */
.L_x_5753:
[----:B------:R-:W-:Y:S02]  /*cbc0*/  ULDC UR4, c[0x0][0xc3c] ;  /* 0x00030f0000047ab9 */ /* 0x000fe40000000800 */
[----:B------:R-:W-:-:S13]  /*cbd0*/  ISETP.GE.AND P0, PT, R39, UR4, PT ;  /* 0x0000000427007c0c */ /* 0x000fda000bf06270 */
[----:B------:R-:W-:Y:S05]  /*cbe0*/  @!P0 BRA `(.L_x_5772) ;  /* 0xffffff4000648947 */ /* 0x000fea000383ffff */
[----:B------:R-:W-:Y:S05]  /*cbf0*/  EXIT ;  /* 0x000000000000794d */ /* 0x000fea0003800000 */
.L_x_5711:
        /* <DEDUP_REMOVED lines=16> */
.L_x_5773:
        /* <DEDUP_REMOVED lines=40> */
.L_x_5779:
        /* <DEDUP_REMOVED lines=12> */
.L_x_5778:
[----:B------:R-:W-:Y:S05]  /*d040*/  BSYNC B0 ;  /* 0x0000000000007941 */ /* 0x000fea0003800000 */
.L_x_5777:
        /* <DEDUP_REMOVED lines=20> */
.L_x_5775:
        /* <DEDUP_REMOVED lines=20> */
.L_x_5780:
[----:B-1----:R-:W-:Y:S02]  /*d2d0*/  IMAD.MOV R2, RZ, RZ, -R3 ;  /* 0x000000ffff027224 */ /* 0x002fe400078e0a03 */
[----:B---3--:R-:W-:Y:S02]  /*d2e0*/  IMAD R16, R16, UR5, R11 ;  /* 0x0000000510107c24 */ /* 0x008fe4000f8e020b */
[----:B------:R-:W-:Y:S01]  /*d2f0*/  IMAD.MOV.U32 R11, RZ, RZ, R2 ;  /* 0x000000ffff0b7224 */ /* 0x000fe200078e0002 */
[----:B------:R-:W-:Y:S02]  /*d300*/  IABS R2, R4 ;  /* 0x0000000400027213 */ /* 0x000fe40000000000 */
        /* <DEDUP_REMOVED lines=19> */
[----:B------:R-:W-:-:S05]  /*d440*/  @!P1 LOP3.LUT R2, RZ, R4, RZ, 0x33, !PT ;  /* 0x00000004ff029212 */ /* 0x000fca00078e33ff */
[----:B------:R-:W-:Y:S01]  /*d450*/  IMAD R11, R7, R2, RZ ;  /* 0x00000002070b7224 */ /* 0x000fe200078e02ff */
[----:B------:R-:W-:-:S03]  /*d460*/  IADD3 R2, -R2, RZ, RZ ;  /* 0x000000ff02027210 */ /* 0x000fc60007ffe1ff */
[----:B------:R-:W-:Y:S02]  /*d470*/  IMAD.MOV R6, RZ, RZ, -R11 ;  /* 0x000000ffff067224 */ /* 0x000fe400078e0a0b */
[----:B------:R-:W-:Y:S02]  /*d480*/  IMAD R4, R4, R2, R9 ;  /* 0x0000000204047224 */ /* 0x000fe400078e0209 */
[----:B------:R-:W-:Y:S01]  /*d490*/  IMAD.MOV.U32 R2, RZ, RZ, RZ ;  /* 0x000000ffff027224 */ /* 0x000fe200078e00ff */
[----:B------:R-:W-:Y:S02]  /*d4a0*/  VIADDMNMX R13, R6, UR5, R7, PT ;  /* 0x00000005060d7c46 */ /* 0x000fe4000b800107 */
[----:B------:R-:W-:Y:S02]  /*d4b0*/  IABS R9, R4 ;  /* 0x0000000400097213 */ /* 0x000fe40000000000 */
[-C--:B------:R-:W-:Y:S01]  /*d4c0*/  IABS R8, R13.reuse ;  /* 0x0000000d00087213 */ /* 0x080fe20000000000 */
[----:B------:R-:W-:Y:S01]  /*d4d0*/  IMAD.MOV R18, RZ, RZ, -R13 ;  /* 0x000000ffff127224 */ /* 0x000fe200078e0a0d */
[----:B0-----:R-:W-:-:S02]  /*d4e0*/  IABS R10, R13 ;  /* 0x0000000d000a7213 */ /* 0x001fc40000000000 */
[----:B------:R-:W0:Y:S08]  /*d4f0*/  I2F.RP R6, R8 ;  /* 0x0000000800067306 */ /* 0x000e300000209400 */
[----:B0-----:R-:W0:Y:S02]  /*d500*/  MUFU.RCP R6, R6 ;  /* 0x0000000600067308 */ /* 0x001e240000001000 */
[----:B0-----:R-:W-:-:S06]  /*d510*/  VIADD R3, R6, 0xffffffe ;  /* 0x0ffffffe06037836 */ /* 0x001fcc0000000000 */
[----:B------:R-:W0:Y:S02]  /*d520*/  F2I.FTZ.U32.TRUNC.NTZ R3, R3 ;  /* 0x0000000300037305 */ /* 0x000e24000021f000 */
[----:B0-----:R-:W-:-:S04]  /*d530*/  IMAD.MOV R7, RZ, RZ, -R3 ;  /* 0x000000ffff077224 */ /* 0x001fc800078e0a03 */
        /* <DEDUP_REMOVED lines=20> */
.L_x_5776:
[----:B------:R-:W-:Y:S01]  /*d680*/  ULDC UR4, c[0x0][0xc3c] ;  /* 0x00030f0000047ab9 */ /* 0x000fe20000000800 */
[----:B------:R-:W-:Y:S02]  /*d690*/  IMAD.MOV.U32 R17, RZ, RZ, RZ ;  /* 0x000000ffff117224 */ /* 0x000fe400078e00ff */
[----:B------:R-:W-:Y:S02]  /*d6a0*/  IMAD.U32 R16, RZ, RZ, UR6 ;  /* 0x00000006ff107e24 */ /* 0x000fe4000f8e00ff */
[----:B------:R-:W-:Y:S02]  /*d6b0*/  IMAD.MOV.U32 R18, RZ, RZ, RZ ;  /* 0x000000ffff127224 */ /* 0x000fe400078e00ff */
[----:B------:R-:W-:-:S07]  /*d6c0*/  IMAD.U32 R19, RZ, RZ, UR4 ;  /* 0x00000004ff137e24 */ /* 0x000fce000f8e00ff */
.L_x_5781:
[----:B------:R-:W-:-:S13]  /*d6d0*/  ISETP.NE.AND P0, PT, R5, RZ, PT ;  /* 0x000000ff0500720c */ /* 0x000fda0003f05270 */
[----:B------:R-:W0:Y:S01]  /*d6e0*/  @!P0 S2R R3, SR_CgaCtaId ;  /* 0x0000000000038919 */ /* 0x000e220000008800 */
[----:B------:R-:W-:-:S04]  /*d6f0*/  @!P0 MOV R0, 0x400 ;  /* 0x0000040000008802 */ /* 0x000fc80000000f00 */
[----:B0-----:R-:W-:-:S05]  /*d700*/  @!P0 LEA R0, R3, R0, 0x18 ;  /* 0x0000000003008211 */ /* 0x001fca00078ec0ff */
[----:B------:R1:W-:Y:S01]  /*d710*/  @!P0 STS.128 [R0+0x308d0], R16 ;  /* 0x0308d01000008388 */ /* 0x0003e20000000c00 */
[----:B------:R-:W-:Y:S06]  /*d720*/  BAR.ARV 0x5, 0x180 ;  /* 0x0146000000007b1d */ /* 0x000fec0000002000 */
.L_x_5774:
        /* <DEDUP_REMOVED lines=31> */
.L_x_5845:
        /* <DEDUP_REMOVED lines=49> */
.L_x_5783:
        /* <DEDUP_REMOVED lines=9> */
.L_x_5784:
        /* <DEDUP_REMOVED lines=9> */
.L_x_5785:
[----:B------:R-:W3:Y:S01]  /*dd50*/  LDL R5, [R1+0xc] ;  /* 0x00000c0001057983 */ /* 0x000ee20000100800 */
[----:B-12---:R-:W1:Y:S01]  /*dd60*/  LDC R2, c[0x0][0x448] ;  /* 0x00011200ff027b82 */ /* 0x006e620000000800 */
[----:B-----5:R-:W-:Y:S01]  /*dd70*/  IMAD.IADD R0, R0, 0x1, -R30 ;  /* 0x0000000100007824 */ /* 0x020fe200078e0a1e */
[----:B------:R-:W-:Y:S01]  /*dd80*/  LOP3.LUT R23, R23, 0xffffff7f, RZ, 0xc0, !PT ;  /* 0xffffff7f17177812 */ /* 0x000fe200078ec0ff */
[----:B------:R-:W-:Y:S03]  /*dd90*/  BSSY B7, `(.L_x_5786) ;  /* 0x0000381000077945 */ /* 0x000fe60003800000 */
[----:B------:R2:W-:Y:S01]  /*dda0*/  STL [R1], R0 ;  /* 0x0000000001007387 */ /* 0x0005e20000100800 */
[----:B-1----:R-:W-:Y:S01]  /*ddb0*/  ISETP.NE.AND P0, PT, R2, 0x1, PT ;  /* 0x000000010200780c */ /* 0x002fe20003f05270 */
[----:B------:R-:W-:-:S04]  /*ddc0*/  IMAD.SHL.U32 R2, R17, 0x80, RZ ;  /* 0x0000008011027824 */ /* 0x000fc800078e00ff */
[----:B------:R-:W-:-:S08]  /*ddd0*/  VIADD R2, R2, 0x7f ;  /* 0x0000007f02027836 */ /* 0x000fd00000000000 */
[----:B------:R-:W1:Y:S01]  /*dde0*/  @P0 LDC R3, c[0x0][0x44c] ;  /* 0x00011300ff030b82 */ /* 0x000e620000000800 */
[----:B------:R-:W-:-:S07]  /*ddf0*/  @P0 LOP3.LUT R23, R23, 0x80, RZ, 0xfc, !PT ;  /* 0x0000008017170812 */ /* 0x000fce00078efcff */
[----:B0-----:R-:W0:Y:S01]  /*de00*/  @P0 LDC R4, c[0x0][0x450] ;  /* 0x00011400ff040b82 */ /* 0x001e220000000800 */
[----:B-1----:R-:W-:-:S05]  /*de10*/  @P0 IMAD.HI.U32 R3, R2, R3, RZ ;  /* 0x0000000302030227 */ /* 0x002fca00078e00ff */
[----:B0-----:R-:W-:Y:S02]  /*de20*/  @P0 SHF.R.U32.HI R2, RZ, R4, R3 ;  /* 0x00000004ff020219 */ /* 0x001fe40000011603 */
[C---:B---3--:R-:W-:Y:S01]  /*de30*/  IADD3 R3, R0.reuse, 0x60, -R5 ;  /* 0x0000006000037810 */ /* 0x048fe20007ffe805 */
[----:B--2---:R-:W-:-:S03]  /*de40*/  VIADD R0, R0, 0x5f ;  /* 0x0000005f00007836 */ /* 0x004fc60000000000 */
[----:B------:R-:W-:Y:S01]  /*de50*/  IADD3 R2, R3, R2, RZ ;  /* 0x0000000203027210 */ /* 0x000fe20007ffe0ff */
        /* <DEDUP_REMOVED lines=27> */
.L_x_5787:
        /* <DEDUP_REMOVED lines=20> */
.L_x_5790:
[----:B------:R-:W-:Y:S05]  /*e150*/  BSYNC B6 ;  /* 0x0000000000067941 */ /* 0x000fea0003800000 */
.L_x_5789:
        /* <DEDUP_REMOVED lines=17> */
[----:B0-----:R-:W-:-:S07]  /*e270*/  IMAD.MOV.U32 R12, RZ, RZ, 0x1 ;  /* 0x00000001ff0c7424 */ /* 0x001fce00078e00ff */
[----:B------:R-:W-:-:S07]  /*e280*/  LEPC R20, `(.L_x_5793) ;  /* 0x000000001014794e */ /* 0x000fce0000000000 */
[----:B-1----:R-:W-:Y:S05]  /*e290*/  CALL.ABS.NOINC R2 ;  /* 0x0000000002007343 */ /* 0x002fea0003c00000 */
.L_x_5793:
        /* <DEDUP_REMOVED lines=15> */
.L_x_5792:
[----:B------:R-:W-:Y:S05]  /*e390*/  BSYNC B6 ;  /* 0x0000000000067941 */ /* 0x000fea0003800000 */
.L_x_5791:
[----:B------:R-:W2:Y:S01]  /*e3a0*/  LDL R26, [R1+0x10] ;  /* 0x00001000011a7983 */ /* 0x000ea20000100800 */
[----:B------:R-:W-:Y:S01]  /*e3b0*/  ULDC.64 UR4, c[0x0][0x9f8] ;  /* 0x00027e0000047ab9 */ /* 0x000fe20000000a00 */
[----:B------:R-:W0:Y:S02]  /*e3c0*/  LDC R6, c[0x0][0x430] ;  /* 0x00010c00ff067b82 */ /* 0x000e240000000800 */
[----:B------:R-:W3:Y:S01]  /*e3d0*/  LDL R2, [R1] ;  /* 0x0000000001027983 */ /* 0x000ee20000100800 */
[----:B------:R-:W-:Y:S01]  /*e3e0*/  ISETP.NE.U32.AND P0, PT, RZ, UR4, PT ;  /* 0x00000004ff007c0c */ /* 0x000fe2000bf05070 */
[----:B------:R-:W1:Y:S03]  /*e3f0*/  S2R R20, SR_TID.X ;  /* 0x0000000000147919 */ /* 0x000e660000002100 */
[----:B------:R-:W-:-:S13]  /*e400*/  ISETP.NE.AND.EX P0, PT, RZ, UR5, PT, P0 ;  /* 0x00000005ff007c0c */ /* 0x000fda000bf05300 */
[----:B------:R-:W-:Y:S01]  /*e410*/  @P0 IADD3 R24, P1, R24, UR4, RZ ;  /* 0x0000000418180c10 */ /* 0x000fe2000ff3e0ff */
[----:B------:R-:W4:Y:S01]  /*e420*/  S2R R21, SR_TID.X ;  /* 0x0000000000157919 */ /* 0x000f220000002100 */
[----:B------:R-:W-:Y:S01]  /*e430*/  LOP3.LUT R23, R23, 0xffffffdf, RZ, 0xc0, !PT ;  /* 0xffffffdf17177812 */ /* 0x000fe200078ec0ff */
[----:B------:R-:W-:Y:S01]  /*e440*/  ULDC UR4, c[0x0][0x2f4] ;  /* 0x0000bd0000047ab9 */ /* 0x000fe20000000800 */
[----:B------:R-:W-:-:S05]  /*e450*/  @P0 IADD3.X R25, R25, UR5, RZ, P1, !PT ;  /* 0x0000000519190c10 */ /* 0x000fca0008ffe4ff */
[----:B------:R-:W3:Y:S01]  /*e460*/  @P0 LDG.E R31, desc[UR36][R24.64] ;  /* 0x00000024181f0981 */ /* 0x000ee2000c1e1900 */
[----:B0-----:R-:W-:Y:S02]  /*e470*/  ISETP.NE.AND P2, PT, R6, 0x1, PT ;  /* 0x000000010600780c */ /* 0x001fe40003f45270 */
[----:B-1----:R-:W-:-:S04]  /*e480*/  LOP3.LUT R20, R20, 0x7f, RZ, 0xc0, !PT ;  /* 0x0000007f14147812 */ /* 0x002fc800078ec0ff */
[----:B------:R-:W-:-:S07]  /*e490*/  SHF.R.U32.HI R0, RZ, 0x3, R20 ;  /* 0x00000003ff007819 */ /* 0x000fce0000011614 */
[----:B------:R-:W0:Y:S01]  /*e4a0*/  @P2 LDC R4, c[0x0][0x434] ;  /* 0x00010d00ff042b82 */ /* 0x000e220000000800 */
[----:B----4-:R-:W-:-:S04]  /*e4b0*/  SHF.L.U32 R20, R21, 0x4, RZ ;  /* 0x0000000415147819 */ /* 0x010fc800000006ff */
[----:B------:R-:W-:-:S03]  /*e4c0*/  LOP3.LUT R20, R0, 0x70, R20, 0xf8, !PT ;  /* 0x0000007000147812 */ /* 0x000fc600078ef814 */
[----:B------:R-:W1:Y:S01]  /*e4d0*/  @P2 LDC R0, c[0x0][0x438] ;  /* 0x00010e00ff002b82 */ /* 0x000e620000000800 */
        /* <DEDUP_REMOVED lines=11> */
[----:B-1----:R-:W-:-:S05]  /*e590*/  @P2 SHF.R.U32.HI R4, RZ, R0, R7 ;  /* 0x00000000ff042219 */ /* 0x002fca0000011607 */
[----:B------:R-:W-:-:S04]  /*e5a0*/  IMAD.MOV R0, RZ, RZ, -R4 ;  /* 0x000000ffff007224 */ /* 0x000fc800078e0a04 */
[----:B------:R-:W-:Y:S01]  /*e5b0*/  IMAD R0, R6, R0, R5 ;  /* 0x0000000006007224 */ /* 0x000fe200078e0205 */
[----:B------:R-:W-:Y:S02]  /*e5c0*/  SHF.R.S32.HI R6, RZ, 0x1f, R31 ;  /* 0x0000001fff067819 */ /* 0x000fe4000001141f */
[----:B------:R-:W-:-:S03]  /*e5d0*/  @!P0 SHF.R.S32.HI R5, RZ, 0x1f, R4 ;  /* 0x0000001fff058819 */ /* 0x000fc60000011404 */
[----:B------:R0:W-:Y:S02]  /*e5e0*/  STL [R1+0x8], R6 ;  /* 0x0000080601007387 */ /* 0x0001e40000100800 */
[-C--:B0-----:R-:W-:Y:S02]  /*e5f0*/  @!P0 IMAD R6, R6, R2.reuse, RZ ;  /* 0x0000000206068224 */ /* 0x081fe400078e02ff */
[----:B------:R-:W-:-:S04]  /*e600*/  @!P0 IMAD.WIDE.U32 R4, R31, R2, R4 ;  /* 0x000000021f048225 */ /* 0x000fc800078e0004 */
[----:B------:R-:W-:Y:S02]  /*e610*/  @!P0 IMAD R6, R31, R3, R6 ;  /* 0x000000031f068224 */ /* 0x000fe400078e0206 */
[----:B------:R-:W0:Y:S01]  /*e620*/  @!P0 LDC.64 R2, c[0x0][0x418] ;  /* 0x00010600ff028b82 */ /* 0x000e220000000a00 */
[----:B------:R-:W-:Y:S02]  /*e630*/  ISETP.GE.AND P2, PT, R32, UR4, PT ;  /* 0x0000000420007c0c */ /* 0x000fe4000bf46270 */
[----:B------:R-:W-:-:S11]  /*e640*/  @!P0 IADD3 R6, R5, R6, RZ ;  /* 0x0000000605068210 */ /* 0x000fd60007ffe0ff */
[----:B------:R-:W-:Y:S02]  /*e650*/  @P2 LOP3.LUT R23, R23, 0x4, RZ, 0xfc, !PT ;  /* 0x0000000417172812 */ /* 0x000fe400078efcff */
[----:B0-----:R-:W-:-:S04]  /*e660*/  @!P0 LEA R2, P1, R4, R2, 0x2 ;  /* 0x0000000204028211 */ /* 0x001fc800078210ff */
[----:B------:R-:W-:Y:S01]  /*e670*/  @!P0 LEA.HI.X R3, R4, R3, R6, 0x2, P1 ;  /* 0x0000000304038211 */ /* 0x000fe200008f1406 */
[----:B------:R-:W-:Y:S01]  /*e680*/  IMAD.MOV.U32 R4, RZ, RZ, RZ ;  /* 0x000000ffff047224 */ /* 0x000fe200078e00ff */
[----:B------:R-:W-:Y:S02]  /*e690*/  ISETP.GE.AND P1, PT, R34, UR4, PT ;  /* 0x0000000422007c0c */ /* 0x000fe4000bf26270 */
[----:B------:R-:W-:-:S03]  /*e6a0*/  LOP3.LUT R23, R23, 0xfffffffd, RZ, 0xc0, !PT ;  /* 0xfffffffd17177812 */ /* 0x000fc600078ec0ff */
[----:B------:R0:W5:Y:S01]  /*e6b0*/  @!P0 LDG.E R4, desc[UR36][R2.64] ;  /* 0x0000002402048981 */ /* 0x000162000c1e1900 */
[----:B------:R-:W-:-:S07]  /*e6c0*/  ISETP.GE.AND P0, PT, R33, UR4, PT ;  /* 0x0000000421007c0c */ /* 0x000fce000bf06270 */
[----:B------:R-:W-:-:S04]  /*e6d0*/  @P1 LOP3.LUT R23, R23, 0x2, RZ, 0xfc, !PT ;  /* 0x0000000217171812 */ /* 0x000fc800078efcff */
[----:B------:R-:W-:Y:S01]  /*e6e0*/  LOP3.LUT R23, R23, 0xfffffffe, RZ, 0xc0, !PT ;  /* 0xfffffffe17177812 */ /* 0x000fe200078ec0ff */
[----:B0-----:R-:W-:-:S03]  /*e6f0*/  IMAD.U32 R2, RZ, RZ, UR38 ;  /* 0x00000026ff027e24 */ /* 0x001fc6000f8e00ff */
[----:B------:R-:W-:Y:S01]  /*e700*/  @P0 LOP3.LUT R23, R23, 0x1, RZ, 0xfc, !PT ;  /* 0x0000000117170812 */ /* 0x000fe200078efcff */
[----:B------:R-:W-:Y:S06]  /*e710*/  BRA.DIV UR5, `(.L_x_5794) ;  /* 0x0000004205407947 */ /* 0x000fec000b800000 */
.L_x_5862:
        /* <DEDUP_REMOVED lines=9> */
.L_x_5795:
        /* <DEDUP_REMOVED lines=25> */
.L_x_5863:
[----:B------:R-:W-:Y:S05]  /*e940*/  BSYNC B0 ;  /* 0x0000000000007941 */ /* 0x000fea0003800000 */
.L_x_5796:
        /* <DEDUP_REMOVED lines=27> */
[----:B--2---:R-:W-:-:S05]  /*eb00*/  IMAD R6, R26, -0x60, R9 ;  /* 0xffffffa01a067824 */ /* 0x004fca00078e0209 */
        /* <DEDUP_REMOVED lines=65> */
.L_x_5877:
        /* <DEDUP_REMOVED lines=12> */
.L_x_5799:
        /* <DEDUP_REMOVED lines=10> */
.L_x_5800:
        /* <DEDUP_REMOVED lines=14> */
[----:B------:R-:W-:Y:S02]  /*f160*/  IMAD R0, R35, UR5, R0 ;  /* 0x0000000523007c24 */ /* 0x000fe4000f8e0200 */
[----:B0-----:R-:W-:Y:S02]  /*f170*/  VIADD R2, R22, 0x12400 ;  /* 0x0001240016027836 */ /* 0x001fe40000000000 */
[----:B------:R-:W-:-:S03]  /*f180*/  IMAD.IADD R35, R5, 0x1, R0 ;  /* 0x0000000105237824 */ /* 0x000fc600078e0200 */
[----:B------:R-:W-:-:S13]  /*f190*/  LOP3.LUT P0, RZ, R2, 0x3ff, RZ, 0xc0, !PT ;  /* 0x000003ff02ff7812 */ /* 0x000fda000780c0ff */
[----:B-1----:R-:W-:Y:S05]  /*f1a0*/  @!P0 BRA `(.L_x_5802) ;  /* 0x0000000000408947 */ /* 0x002fea0003800000 */
[----:B------:R-:W-:Y:S01]  /*f1b0*/  MOV R2, 0x0 ;  /* 0x0000000000027802 */ /* 0x000fe20000000f00 */
        /* <DEDUP_REMOVED lines=15> */
.L_x_5802:
[----:B------:R-:W-:Y:S05]  /*f2b0*/  BSYNC B6 ;  /* 0x0000000000067941 */ /* 0x000fea0003800000 */
.L_x_5801:
[----:B------:R-:W3:Y:S01]  /*f2c0*/  LDL.LU.64 R2, [R1+0x18] ;  /* 0x0000180001027983 */ /* 0x000ee20000300a00 */
[----:B------:R-:W0:Y:S01]  /*f2d0*/  LDC R21, c[0x0][0x448] ;  /* 0x00011200ff157b82 */ /* 0x000e220000000800 */
[----:B------:R-:W-:Y:S02]  /*f2e0*/  ULDC.64 UR4, c[0x0][0x2d8] ;  /* 0x0000b60000047ab9 */ /* 0x000fe40000000a00 */
[----:B------:R-:W4:Y:S01]  /*f2f0*/  LDL.LU R20, [R1+0x24] ;  /* 0x0000240001147983 */ /* 0x000f220000300800 */
[----:B------:R-:W-:-:S03]  /*f300*/  IMAD R0, R30, UR4, RZ ;  /* 0x000000041e007c24 */ /* 0x000fc6000f8e02ff */
[----:B------:R1:W5:Y:S01]  /*f310*/  LDL R9, [R1+0xc] ;  /* 0x00000c0001097983 */ /* 0x0003620000100800 */
[----:B------:R-:W-:Y:S01]  /*f320*/  IMAD R5, R18, UR5, R0 ;  /* 0x0000000512057c24 */ /* 0x000fe2000f8e0200 */
[----:B------:R-:W2:Y:S01]  /*f330*/  S2R R4, SR_TID.X ;  /* 0x0000000000047919 */ /* 0x000ea20000002100 */
[----:B0-----:R-:W-:Y:S02]  /*f340*/  ISETP.NE.AND P6, PT, R21, 0x1, PT ;  /* 0x000000011500780c */ /* 0x001fe40003fc5270 */
[----:B------:R-:W0:Y:S11]  /*f350*/  S2R R21, SR_TID.X ;  /* 0x0000000000157919 */ /* 0x000e360000002100 */
[----:B------:R-:W1:Y:S01]  /*f360*/  @P6 LDC R6, c[0x0][0x44c] ;  /* 0x00011300ff066b82 */ /* 0x000e620000000800 */
[----:B--2---:R-:W-:-:S04]  /*f370*/  LOP3.LUT R4, R4, 0x7f, RZ, 0xc0, !PT ;  /* 0x0000007f04047812 */ /* 0x004fc800078ec0ff */
[----:B------:R-:W-:Y:S01]  /*f380*/  SHF.R.U32.HI R4, RZ, 0x3, R4 ;  /* 0x00000003ff047819 */ /* 0x000fe20000011604 */
[----:B0-----:R-:W-:-:S05]  /*f390*/  IMAD.SHL.U32 R21, R21, 0x10, RZ ;  /* 0x0000001015157824 */ /* 0x001fca00078e00ff */
[----:B------:R-:W-:-:S05]  /*f3a0*/  LOP3.LUT R21, R4, 0x70, R21, 0xf8, !PT ;  /* 0x0000007004157812 */ /* 0x000fca00078ef815 */
[----:B------:R-:W-:-:S04]  /*f3b0*/  IMAD R0, R17, 0x80, R21 ;  /* 0x0000008011007824 */ /* 0x000fc800078e0215 */
[----:B-1----:R-:W-:-:S04]  /*f3c0*/  @P6 IMAD.HI.U32 R6, R0, R6, RZ ;  /* 0x0000000600066227 */ /* 0x002fc800078e00ff */
[----:B------:R-:W-:Y:S02]  /*f3d0*/  IMAD.MOV.U32 R4, RZ, RZ, R0 ;  /* 0x000000ffff047224 */ /* 0x000fe400078e0000 */
[----:B---3--:R-:W-:Y:S02]  /*f3e0*/  IMAD.MOV.U32 R3, RZ, RZ, R35 ;  /* 0x000000ffff037224 */ /* 0x008fe400078e0023 */
[----:B------:R-:W-:Y:S01]  /*f3f0*/  IMAD.WIDE.U32 R2, R18, UR4, R2 ;  /* 0x0000000412027c25 */ /* 0x000fe2000f8e0002 */
[----:B------:R-:W-:-:S04]  /*f400*/  ULDC.64 UR4, c[0x0][0x2e0] ;  /* 0x0000b80000047ab9 */ /* 0x000fc80000000a00 */
[----:B------:R-:W-:Y:S02]  /*f410*/  IADD3 R3, R3, R5, RZ ;  /* 0x0000000503037210 */ /* 0x000fe40007ffe0ff */
[----:B------:R-:W0:Y:S01]  /*f420*/  @P6 LDC R5, c[0x0][0x450] ;  /* 0x00011400ff056b82 */ /* 0x000e220000000800 */
[----:B------:R-:W-:Y:S01]  /*f430*/  IMAD.WIDE.U32 R2, R29, UR4, R2 ;  /* 0x000000041d027c25 */ /* 0x000fe2000f8e0002 */
[----:B0-----:R-:W-:-:S03]  /*f440*/  @P6 SHF.R.U32.HI R4, RZ, R5, R6 ;  /* 0x00000005ff046219 */ /* 0x001fc60000011606 */
[----:B----4-:R-:W-:-:S04]  /*f450*/  IMAD R5, R20, UR4, RZ ;  /* 0x0000000414057c24 */ /* 0x010fc8000f8e02ff */
[----:B------:R-:W-:Y:S01]  /*f460*/  IMAD R5, R29, UR5, R5 ;  /* 0x000000051d057c24 */ /* 0x000fe2000f8e0205 */
[C---:B------:R-:W-:Y:S01]  /*f470*/  IADD3 R6, -R4.reuse, RZ, RZ ;  /* 0x000000ff04067210 */ /* 0x040fe20007ffe1ff */
[----:B------:R-:W0:Y:S01]  /*f480*/  S2R R20, SR_TID.X ;  /* 0x0000000000147919 */ /* 0x000e220000002100 */
[----:B------:R-:W-:Y:S01]  /*f490*/  ULDC.64 UR4, c[0x0][0x2d0] ;  /* 0x0000b40000047ab9 */ /* 0x000fe20000000a00 */
[----:B------:R-:W-:Y:S02]  /*f4a0*/  IMAD.IADD R3, R3, 0x1, R5 ;  /* 0x0000000103037824 */ /* 0x000fe400078e0205 */
[----:B------:R-:W1:Y:S01]  /*f4b0*/  LDC R5, c[0x0][0x448] ;  /* 0x00011200ff057b82 */ /* 0x000e620000000800 */
        /* <DEDUP_REMOVED lines=15> */
[----:B0-----:R-:W-:-:S03]  /*f5b0*/  LOP3.LUT R20, R20, 0x7f, RZ, 0xc0, !PT ;  /* 0x0000007f14147812 */ /* 0x001fc600078ec0ff */
[----:B------:R-:W-:Y:S01]  /*f5c0*/  LEA.HI.X R4, R2, UR5, R3, 0x1, P0 ;  /* 0x0000000502047c11 */ /* 0x000fe200080f0c03 */
[----:B------:R-:W-:Y:S01]  /*f5d0*/  UMOV UR5, 0xffffffff ;  /* 0xffffffff00057882 */ /* 0x000fe20000000000 */
[----:B------:R-:W-:Y:S02]  /*f5e0*/  ISETP.GE.AND P3, PT, R32, UR4, PT ;  /* 0x0000000420007c0c */ /* 0x000fe4000bf66270 */
[----:B------:R-:W-:Y:S02]  /*f5f0*/  ISETP.GE.AND P2, PT, R34, UR4, PT ;  /* 0x0000000422007c0c */ /* 0x000fe4000bf46270 */
[----:B------:R-:W-:Y:S02]  /*f600*/  ISETP.GE.AND P0, PT, R33, UR4, PT ;  /* 0x0000000421007c0c */ /* 0x000fe4000bf06270 */
[----:B------:R-:W-:Y:S01]  /*f610*/  SHF.R.U32.HI R8, RZ, 0x3, R20 ;  /* 0x00000003ff087819 */ /* 0x000fe20000011614 */
[----:B------:R-:W-:Y:S10]  /*f620*/  BRA.DIV UR5, `(.L_x_5803) ;  /* 0x0000003a05f47947 */ /* 0x000ff4000b800000 */
[----:B------:R-:W0:Y:S01]  /*f630*/  SHFL.IDX PT, R14, R0, RZ, 0x181f ;  /* 0x00181fff000e7589 */ /* 0x000e2200000e0000 */
[----:B-----5:R-:W-:Y:S02]  /*f640*/  IMAD R5, R9, R5, RZ ;  /* 0x0000000509057224 */ /* 0x020fe400078e02ff */
[----:B------:R-:W-:Y:S01]  /*f650*/  IMAD R17, R17, 0x80, R8 ;  /* 0x0000008011117824 */ /* 0x000fe200078e0208 */
[----:B------:R-:W1:Y:S03]  /*f660*/  SHFL.IDX PT, R2, R4, RZ, 0x181f ;  /* 0x00181fff04027589 */ /* 0x000e6600000e0000 */
[C---:B------:R-:W-:Y:S01]  /*f670*/  VIADD R6, R17.reuse, 0x10 ;  /* 0x0000001011067836 */ /* 0x040fe20000000000 */
[----:B------:R-:W-:-:S13]  /*f680*/  ISETP.GE.AND P1, PT, R17, R5, PT ;  /* 0x000000051100720c */ /* 0x000fda0003f26270 */
[----:B0-----:R-:W-:-:S05]  /*f690*/  @!P1 LEA R14, P4, R32, R14, 0x1 ;  /* 0x0000000e200e9211 */ /* 0x001fca00078808ff */
[----:B-1----:R-:W-:Y:S01]  /*f6a0*/  @!P1 IMAD.X R3, RZ, RZ, R2, P4 ;  /* 0x000000ffff039224 */ /* 0x002fe200020e0602 */
[----:B------:R-:W-:Y:S02]  /*f6b0*/  @!P1 MOV R2, R14 ;  /* 0x0000000e00029202 */ /* 0x000fe40000000f00 */
[----:B------:R-:W0:Y:S04]  /*f6c0*/  SHFL.IDX PT, R14, R0, 0x1, 0x181f ;  /* 0x00381f00000e7f89 */ /* 0x000e2800000e0000 */
        /* <DEDUP_REMOVED lines=35> */
[----:B------:R1:W-:Y:S01]  /*f900*/  @!P1 LDGSTS.E.BYPASS.LTC128B.128 [R37+0x1bc00], desc[UR36][R2.64+0x100], !P0 ;  /* 0x1bc0010002259fae */ /* 0x0003e2000c101d64 */
[----:B------:R-:W-:Y:S01]  /*f910*/  ISETP.GE.AND P1, PT, R6, R5, PT ;  /* 0x000000050600720c */ /* 0x000fe20003f26270 */
[----:B------:R-:W-:-:S02]  /*f920*/  VIADD R6, R17, 0x50 ;  /* 0x0000005011067836 */ /* 0x000fc40000000000 */
[----:B-1----:R-:W1:Y:S10]  /*f930*/  SHFL.IDX PT, R2, R4, 0x4, 0x181f ;  /* 0x00981f0004027f89 */ /* 0x002e7400000e0000 */
[----:B0-----:R-:W-:-:S05]  /*f940*/  @!P1 LEA R14, P4, R32, R14, 0x1 ;  /* 0x0000000e200e9211 */ /* 0x001fca00078808ff */
[----:B-1----:R-:W-:Y:S01]  /*f950*/  @!P1 IMAD.X R7, RZ, RZ, R2, P4 ;  /* 0x000000ffff079224 */ /* 0x002fe200020e0602 */
[----:B------:R-:W-:Y:S02]  /*f960*/  @!P1 MOV R2, R14 ;  /* 0x0000000e00029202 */ /* 0x000fe40000000f00 */
[----:B------:R-:W0:Y:S01]  /*f970*/  SHFL.IDX PT, R14, R0, 0x5, 0x181f ;  /* 0x00b81f00000e7f89 */ /* 0x000e2200000e0000 */
        /* <DEDUP_REMOVED lines=14> */
[----:B------:R1:W-:Y:S01]  /*fa60*/  @!P1 LDGSTS.E.BYPASS.LTC128B.128 [R37+0x1cc00], desc[UR36][R2.64+0x100], !P0 ;  /* 0x1cc0010002259fae */ /* 0x0003e2000c101d64 */
[----:B------:R-:W-:-:S03]  /*fa70*/  ISETP.GE.AND P1, PT, R6, R5, PT ;  /* 0x000000050600720c */ /* 0x000fc60003f26270 */
[----:B-1----:R-:W1:Y:S10]  /*fa80*/  SHFL.IDX PT, R2, R4, 0x6, 0x181f ;  /* 0x00d81f0004027f89 */ /* 0x002e7400000e0000 */
[----:B0-----:R-:W-:Y:S01]  /*fa90*/  @!P1 LEA R14, P4, R32, R14, 0x1 ;  /* 0x0000000e200e9211 */ /* 0x001fe200078808ff */
[----:B------:R-:W0:Y:S04]  /*faa0*/  SHFL.IDX PT, R4, R4, 0x7, 0x181f ;  /* 0x00f81f0004047f89 */ /* 0x000e2800000e0000 */
[----:B-1----:R-:W-:-:S02]  /*fab0*/  @!P1 IMAD.X R7, RZ, RZ, R2, P4 ;  /* 0x000000ffff079224 */ /* 0x002fc400020e0602 */
[----:B------:R-:W-:Y:S02]  /*fac0*/  @!P1 IMAD.MOV.U32 R2, RZ, RZ, R14 ;  /* 0x000000ffff029224 */ /* 0x000fe400078e000e */
[----:B------:R-:W-:Y:S01]  /*fad0*/  @!P1 IMAD.MOV.U32 R3, RZ, RZ, R7 ;  /* 0x000000ffff039224 */ /* 0x000fe200078e0007 */
[----:B------:R1:W2:Y:S04]  /*fae0*/  SHFL.IDX PT, R14, R0, 0x7, 0x181f ;  /* 0x00f81f00000e7f89 */ /* 0x0002a800000e0000 */
[----:B------:R1:W-:Y:S04]  /*faf0*/  @!P1 LDGSTS.E.BYPASS.LTC128B.128 [R37+0x15400], desc[UR36][R2.64], !P3 ;  /* 0x1540000002259fae */ /* 0x0003e8000d901d64 */
[----:B------:R1:W-:Y:S04]  /*fb00*/  @!P1 LDGSTS.E.BYPASS.LTC128B.128 [R37+0x19400], desc[UR36][R2.64+0x80], !P2 ;  /* 0x1940008002259fae */ /* 0x0003e8000d101d64 */
[----:B0-----:R1:W-:Y:S02]  /*fb10*/  @!P1 LDGSTS.E.BYPASS.LTC128B.128 [R37+0x1d400], desc[UR36][R2.64+0x100], !P0 ;  /* 0x1d40010002259fae */ /* 0x0013e4000c101d64 */
.L_x_5894:
        /* <DEDUP_REMOVED lines=12> */
.L_x_5805:
[----:B------:R-:W-:Y:S05]  /*fbe0*/  BSYNC B0 ;  /* 0x0000000000007941 */ /* 0x000fea0003800000 */
.L_x_5804:
[----:B------:R-:W-:Y:S01]  /*fbf0*/  NOP ;  /* 0x0000000000007918 */ /* 0x000fe20000000000 */
[----:B------:R-:W-:-:S13]  /*fc00*/  PLOP3.LUT P0, PT, PT, PT, PT, 0x80, 0x0 ;  /* 0x000000000000781c */ /* 0x000fda0003f0f070 */
.L_x_5806:
[----:B------:R-:W-:Y:S02]  /*fc10*/  PLOP3.LUT P1, PT, P1, P0, PT, 0xa2, 0x0 ;  /* 0x000000000000781c */ /* 0x000fe40000f21472 */
[----:B------:R-:W-:-:S08]  /*fc20*/  @P0 R2UR P1, UR4, R22 ;  /* 0x00000000160402ca */ /* 0x000fd00000020000 */
[----:B------:R-:W-:-:S05]  /*fc30*/  @P0 PLOP3.LUT P0, PT, P1, PT, PT, 0x80, 0x0 ;  /* 0x000000000000081c */ /* 0x000fca0000f0f070 */
[----:B------:R-:W-:Y:S01]  /*fc40*/  @!P1 SYNCS.ARRIVE.TRANS64.RED.A0T1 RZ, [UR4+0x30800], RZ ;  /* 0x030800ffffff99a7 */ /* 0x000fe20008200404 */
[----:B------:R-:W-:Y:S07]  /*fc50*/  @!P1 ARRIVES.LDGSTSBAR.64.TRANSCNT [UR4+0x30800] ;  /* 0x03080000ff0099b0 */ /* 0x000fee0008000a84 */
[----:B------:R-:W-:Y:S05]  /*fc60*/  @P0 BRA.U.ANY `(.L_x_5806) ;  /* 0xfffffffd00e80947 */ /* 0x000fea000393ffff */
[----:B0-----:R-:W3:Y:S02]  /*fc70*/  LDL.LU R2, [R1+0x20] ;  /* 0x0000200001027983 */ /* 0x001ee40000300800 */
[----:B---3--:R-:W-:-:S05]  /*fc80*/  VIADD R2, R2, 0x1 ;  /* 0x0000000102027836 */ /* 0x008fca0000000000 */
        /* <DEDUP_REMOVED lines=10> */
.L_x_5895:
[----:B------:R-:W-:Y:S05]  /*fd30*/  BSYNC B0 ;  /* 0x0000000000007941 */ /* 0x000fea0003800000 */
.L_x_5807:
[----:B------:R-:W3:Y:S01]  /*fd40*/  LDL R0, [R1+0x10] ;  /* 0x0000100001007983 */ /* 0x000ee20000100800 */
[----:B------:R-:W-:Y:S01]  /*fd50*/  BSSY B0, `(.L_x_5809) ;  /* 0x0000109000007945 */ /* 0x000fe20003800000 */
[----:B---3--:R-:W-:-:S13]  /*fd60*/  ISETP.GE.AND P0, PT, R0, 0x2, PT ;  /* 0x000000020000780c */ /* 0x008fda0003f06270 */
[----:B------:R-:W-:Y:S05]  /*fd70*/  @!P0 BRA `(.L_x_5810) ;  /* 0x0000001000188947 */ /* 0x000fea0003800000 */
[----:B------:R-:W-:Y:S01]  /*fd80*/  ULDC UR4, c[0x0][0x2f4] ;  /* 0x0000bd0000047ab9 */ /* 0x000fe20000000800 */
[----:B------:R-:W-:Y:S01]  /*fd90*/  VIADD R8, R0, 0xfffffffe ;  /* 0xfffffffe00087836 */ /* 0x000fe20000000000 */
[----:B------:R-:W-:Y:S01]  /*fda0*/  MOV R17, R28 ;  /* 0x0000001c00117202 */ /* 0x000fe20000000f00 */
[----:B------:R-:W-:Y:S01]  /*fdb0*/  IMAD.MOV.U32 R10, RZ, RZ, R27 ;  /* 0x000000ffff0a7224 */ /* 0x000fe200078e001b */
[----:B------:R-:W-:Y:S01]  /*fdc0*/  ISETP.GE.AND P3, PT, R32, UR4, PT ;  /* 0x0000000420007c0c */ /* 0x000fe2000bf66270 */
[----:B------:R-:W-:Y:S01]  /*fdd0*/  IMAD.MOV.U32 R29, RZ, RZ, R26 ;  /* 0x000000ffff1d7224 */ /* 0x000fe200078e001a */
[----:B------:R-:W-:Y:S02]  /*fde0*/  ISETP.GE.AND P2, PT, R34, UR4, PT ;  /* 0x0000000422007c0c */ /* 0x000fe4000bf46270 */
[----:B------:R-:W-:-:S13]  /*fdf0*/  ISETP.GE.AND P1, PT, R33, UR4, PT ;  /* 0x0000000421007c0c */ /* 0x000fda000bf26270 */
.L_x_5823:
        /* <DEDUP_REMOVED lines=17> */
[----:B0-----:R-:W-:Y:S01]  /*ff10*/  @P0 IMAD.HI.U32 R0, R9, R0, RZ ;  /* 0x0000000009000227 */ /* 0x001fe200078e00ff */
[----:B------:R-:W-:-:S04]  /*ff20*/  MOV R11, R9 ;  /* 0x00000009000b7202 */ /* 0x000fc80000000f00 */
[----:B-1----:R-:W-:Y:S01]  /*ff30*/  @P0 SHF.R.U32.HI R11, RZ, R3, R0 ;  /* 0x00000003ff0b0219 */ /* 0x002fe20000011600 */
[----:B----4-:R-:W-:-:S03]  /*ff40*/  @!P5 IMAD R0, R12, R6, RZ ;  /* 0x000000060c00d224 */ /* 0x010fc600078e02ff */
[--C-:B------:R-:W-:Y:S01]  /*ff50*/  @!P5 SHF.R.S32.HI R3, RZ, 0x1f, R11.reuse ;  /* 0x0000001fff03d819 */ /* 0x100fe2000001140b */
[----:B------:R-:W-:Y:S02]  /*ff60*/  @!P5 IMAD.MOV.U32 R2, RZ, RZ, R11 ;  /* 0x000000ffff02d224 */ /* 0x000fe400078e000b */
[C---:B------:R-:W-:Y:S02]  /*ff70*/  @!P5 IMAD R7, R31.reuse, R7, R0 ;  /* 0x000000071f07d224 */ /* 0x040fe400078e0200 */
[----:B------:R-:W-:-:S04]  /*ff80*/  @!P5 IMAD.WIDE.U32 R2, R31, R6, R2 ;  /* 0x000000061f02d225 */ /* 0x000fc800078e0002 */
[----:B------:R-:W-:Y:S01]  /*ff90*/  @!P5 IMAD.IADD R7, R7, 0x1, R3 ;  /* 0x000000010707d824 */ /* 0x000fe200078e0203 */
[----:B--2---:R-:W-:Y:S01]  /*ffa0*/  @!P5 LEA R4, P0, R2, R4, 0x2 ;  /* 0x000000040204d211 */ /* 0x004fe200078010ff */
[----:B------:R-:W-:-:S03]  /*ffb0*/  IMAD.MOV.U32 R0, RZ, RZ, RZ ;  /* 0x000000ffff007224 */ /* 0x000fc600078e00ff */
[----:B------:R-:W-:-:S05]  /*ffc0*/  @!P5 LEA.HI.X R5, R2, R5, R7, 0x2, P0 ;  /* 0x000000050205d211 */ /* 0x000fca00000f1407 */
[----:B------:R0:W5:Y:S01]  /*ffd0*/  @!P5 LDG.E R0, desc[UR36][R4.64] ;  /* 0x000000240400d981 */ /* 0x000162000c1e1900 */
[----:B------:R-:W-:Y:S01]  /*ffe0*/  LOP3.LUT P4, RZ, R23, 0x10, RZ, 0xc0, !PT ;  /* 0x0000001017ff7812 */ /* 0x000fe2000788c0ff */
[----:B------:R-:W-:Y:S01]  /*fff0*/  VIADD R27, R10, 0x1 ;  /* 0x000000010a1b7836 */ /* 0x000fe20000000000 */
[----:B------:R-:W-:Y:S01]  /*10000*/  IADD3 R2, -R11, RZ, RZ ;  /* 0x000000ff0b027210 */ /* 0x000fe20007ffe1ff */
[----:B------:R-:W-:Y:S05]  /*10010*/  YIELD ;  /* 0x0000000000007946 */ /* 0x000fea0003800000 */
[----:B------:R-:W-:Y:S01]  /*10020*/  ISETP.NE.AND P0, PT, R27, 0x2, PT ;  /* 0x000000021b00780c */ /* 0x000fe20003f05270 */
[----:B------:R-:W-:-:S02]  /*10030*/  ULDC UR4, c[0x0][0x430] ;  /* 0x00010c0000047ab9 */ /* 0x000fc40000000800 */
[----:B------:R-:W-:Y:S01]  /*10040*/  IMAD R9, R2, UR4, R9 ;  /* 0x0000000402097c24 */ /* 0x000fe2000f8e0209 */
[----:B------:R-:W-:Y:S01]  /*10050*/  SEL R28, RZ, 0x1, P0 ;  /* 0x00000001ff1c7807 */ /* 0x000fe20000000000 */
[----:B------:R-:W-:Y:S01]  /*10060*/  IMAD.MOV.U32 R26, RZ, RZ, R8 ;  /* 0x000000ffff1a7224 */ /* 0x000fe200078e0008 */
[----:B------:R-:W-:Y:S02]  /*10070*/  SEL R27, R27, RZ, P0 ;  /* 0x000000ff1b1b7207 */ /* 0x000fe40000000000 */
[----:B------:R-:W-:Y:S01]  /*10080*/  LOP3.LUT R28, R17, R28, RZ, 0x3c, !PT ;  /* 0x0000001c111c7212 */ /* 0x000fe200078e3cff */
[----:B0-----:R-:W-:Y:S06]  /*10090*/  @!P4 BRA `(.L_x_5811) ;  /* 0x000000000004c947 */ /* 0x001fec0003800000 */
[----:B------:R-:W-:Y:S01]  /*100a0*/  BPT.TRAP 0x1 ;  /* 0x000000040000795c */ /* 0x000fe20000300000 */
.L_x_5811:
[----:B------:R-:W-:Y:S01]  /*100b0*/  IMAD R7, R27, 0x8, R22 ;  /* 0x000000081b077824 */ /* 0x000fe200078e0216 */
[----:B------:R-:W-:Y:S01]  /*100c0*/  SHF.L.U32 R2, R28, 0x1f, RZ ;  /* 0x0000001f1c027819 */ /* 0x000fe200000006ff */
[----:B------:R-:W-:Y:S03]  /*100d0*/  BSSY B1, `(.L_x_5812) ;  /* 0x0000003000017945 */ /* 0x000fe60003800000 */
[----:B------:R-:W0:Y:S02]  /*100e0*/  SYNCS.PHASECHK.TRANS64.TRYWAIT P0, [R7+URZ+0x30840], R2 ;  /* 0x03084002070075a7 */ /* 0x000e24000800017f */
[----:B0-----:R-:W-:Y:S05]  /*100f0*/  @!P0 BRA `(.L_x_5813) ;  /* 0x0000003800f08947 */ /* 0x001fea0003800000 */
.L_x_5896:
[----:B------:R-:W-:Y:S05]  /*10100*/  BSYNC B1 ;  /* 0x0000000000017941 */ /* 0x000fea0003800000 */
.L_x_5812:
        /* <DEDUP_REMOVED lines=65> */
.L_x_5910:
        /* <DEDUP_REMOVED lines=11> */
.L_x_5815:
        /* <DEDUP_REMOVED lines=10> */
.L_x_5816:
[----:B------:R2:W-:Y:S01]  /*10670*/  SYNCS.ARRIVE.TRANS64.A1T0 RZ, [R7+URZ+0x30830], RZ ;  /* 0x030830ff07ff79a7 */ /* 0x0005e2000810003f */
[----:B------:R-:W-:Y:S05]  /*10680*/  @!P5 BRA `(.L_x_5817) ;  /* 0x000000000004d947 */ /* 0x000fea0003800000 */
[----:B------:R-:W-:Y:S01]  /*10690*/  BPT.TRAP 0x1 ;  /* 0x000000040000795c */ /* 0x000fe20000300000 */
.L_x_5817:
[----:B-1----:R-:W2:Y:S01]  /*106a0*/  LDL R3, [R1] ;  /* 0x0000000001037983 */ /* 0x002ea20000100800 */
[----:B------:R-:W-:Y:S01]  /*106b0*/  SHF.L.U32 R2, R17, 0x1f, RZ ;  /* 0x0000001f11027819 */ /* 0x000fe200000006ff */
[----:B0-----:R-:W-:Y:S01]  /*106c0*/  IMAD R6, R10, 0x8, R22 ;  /* 0x000000080a067824 */ /* 0x001fe200078e0216 */
[----:B------:R-:W-:Y:S03]  /*106d0*/  BSSY B1, `(.L_x_5818) ;  /* 0x0000004000017945 */ /* 0x000fe60003800000 */
[----:B------:R-:W0:Y:S01]  /*106e0*/  SYNCS.PHASECHK.TRANS64.TRYWAIT P0, [R6+URZ+0x30860], R2 ;  /* 0x03086002060075a7 */ /* 0x000e22000800017f */
[----:B--2---:R-:W-:Y:S01]  /*106f0*/  IMAD R7, R29, -0x60, R3 ;  /* 0xffffffa01d077824 */ /* 0x004fe200078e0203 */
[----:B0-----:R-:W-:Y:S06]  /*10700*/  @!P0 BRA `(.L_x_5819) ;  /* 0x0000003c00608947 */ /* 0x001fec0003800000 */
.L_x_5911:
[----:B------:R-:W-:Y:S05]  /*10710*/  BSYNC B1 ;  /* 0x0000000000017941 */ /* 0x000fea0003800000 */
.L_x_5818:
[----:B------:R-:W1:Y:S01]  /*10720*/  S2R R3, SR_TID.X ;  /* 0x0000000000037919 */ /* 0x000e620000002100 */
[----:B------:R-:W-:Y:S01]  /*10730*/  UMOV UR4, 0xffffffff ;  /* 0xffffffff00047882 */ /* 0x000fe20000000000 */
[----:B------:R-:W-:Y:S01]  /*10740*/  IMAD R5, R10, 0x4800, R36 ;  /* 0x000048000a057824 */ /* 0x000fe200078e0224 */
[----:B-1----:R-:W-:-:S04]  /*10750*/  LOP3.LUT R3, R3, 0x7f, RZ, 0xc0, !PT ;  /* 0x0000007f03037812 */ /* 0x002fc800078ec0ff */
[----:B------:R-:W-:-:S04]  /*10760*/  SHF.R.U32.HI R3, RZ, 0x3, R3 ;  /* 0x00000003ff037819 */ /* 0x000fc80000011603 */
[----:B------:R-:W-:Y:S01]  /*10770*/  IADD3 R7, -R3, R7, RZ ;  /* 0x0000000703077210 */ /* 0x000fe20007ffe1ff */
[----:B------:R-:W-:Y:S06]  /*10780*/  BRA.DIV UR4, `(.L_x_5820) ;  /* 0x0000003e04547947 */ /* 0x000fec000b800000 */
[----:B0-----:R-:W0:Y:S01]  /*10790*/  SHFL.IDX PT, R2, R24, RZ, 0x181f ;  /* 0x00181fff18027589 */ /* 0x001e2200000e0000 */
        /* <DEDUP_REMOVED lines=52> */
.L_x_5925:
        /* <DEDUP_REMOVED lines=31> */
.L_x_5821:
        /* <DEDUP_REMOVED lines=10> */
.L_x_5822:
[C---:B------:R-:W-:Y:S01]  /*10d70*/  ISETP.GT.AND P0, PT, R26.reuse, RZ, PT ;  /* 0x000000ff1a00720c */ /* 0x040fe20003f04270 */
[----:B------:R1:W-:Y:S01]  /*10d80*/  SYNCS.ARRIVE.TRANS64.A1T0 RZ, [R6+URZ+0x30850], RZ ;  /* 0x030850ff06ff79a7 */ /* 0x0003e2000810003f */
[----:B------:R-:W-:Y:S02]  /*10d90*/  VIADD R8, R26, 0xffffffff ;  /* 0xffffffff1a087836 */ /* 0x000fe40000000000 */
[----:B------:R-:W-:Y:S02]  /*10da0*/  IMAD.MOV.U32 R17, RZ, RZ, R28 ;  /* 0x000000ffff117224 */ /* 0x000fe400078e001c */
[----:B------:R-:W-:Y:S02]  /*10db0*/  IMAD.MOV.U32 R10, RZ, RZ, R27 ;  /* 0x000000ffff0a7224 */ /* 0x000fe400078e001b */
[----:B------:R-:W-:-:S05]  /*10dc0*/  IMAD.MOV.U32 R29, RZ, RZ, R26 ;  /* 0x000000ffff1d7224 */ /* 0x000fca00078e001a */
[----:B-1----:R-:W-:Y:S05]  /*10dd0*/  @P0 BRA `(.L_x_5823) ;  /* 0xfffffff000080947 */ /* 0x002fea000383ffff */
.L_x_5810:
[----:B------:R-:W-:Y:S05]  /*10de0*/  BSYNC B0 ;  /* 0x0000000000007941 */ /* 0x000fea0003800000 */
.L_x_5809:
        /* <DEDUP_REMOVED lines=17> */
.L_x_5825:
[----:B------:R-:W-:Y:S05]  /*10f00*/  BSYNC B0 ;  /* 0x0000000000007941 */ /* 0x000fea0003800000 */
.L_x_5824:
[----:B------:R-:W-:-:S13]  /*10f10*/  LOP3.LUT P0, RZ, R23, 0x10, RZ, 0xc0, !PT ;  /* 0x0000001017ff7812 */ /* 0x000fda000780c0ff */
[----:B------:R-:W-:Y:S05]  /*10f20*/  @!P0 BRA `(.L_x_5826) ;  /* 0x0000000000048947 */ /* 0x000fea0003800000 */
[----:B------:R-:W-:Y:S01]  /*10f30*/  BPT.TRAP 0x1 ;  /* 0x000000040000795c */ /* 0x000fe20000300000 */
.L_x_5826:
[----:B------:R-:W3:Y:S01]  /*10f40*/  LDL.LU R2, [R1] ;  /* 0x0000000001027983 */ /* 0x000ee20000300800 */
[----:B------:R-:W-:Y:S01]  /*10f50*/  LEA R0, R27, R22, 0x3 ;  /* 0x000000161b007211 */ /* 0x000fe200078e18ff */
[----:B------:R-:W-:Y:S01]  /*10f60*/  BSSY B0, `(.L_x_5827) ;  /* 0x0000005000007945 */ /* 0x000fe20003800000 */
[----:B0-----:R-:W-:-:S04]  /*10f70*/  SHF.L.U32 R3, R28, 0x1f, RZ ;  /* 0x0000001f1c037819 */ /* 0x001fc800000006ff */
[----:B------:R-:W0:Y:S01]  /*10f80*/  SYNCS.PHASECHK.TRANS64.TRYWAIT P0, [R0+URZ+0x30860], R3 ;  /* 0x03086003000075a7 */ /* 0x000e22000800017f */
[----:B---3--:R-:W-:Y:S01]  /*10f90*/  IMAD R6, R26, -0x60, R2 ;  /* 0xffffffa01a067824 */ /* 0x008fe200078e0202 */
[----:B0-----:R-:W-:Y:S06]  /*10fa0*/  @!P0 BRA `(.L_x_5828) ;  /* 0x0000003c005c8947 */ /* 0x001fec0003800000 */
.L_x_5926:
[----:B------:R-:W-:Y:S05]  /*10fb0*/  BSYNC B0 ;  /* 0x0000000000007941 */ /* 0x000fea0003800000 */
.L_x_5827:
        /* <DEDUP_REMOVED lines=65> */
.L_x_5940:
        /* <DEDUP_REMOVED lines=13> */
.L_x_5830:
        /* <DEDUP_REMOVED lines=10> */
.L_x_5831:
[----:B------:R1:W-:Y:S01]  /*11540*/  SYNCS.ARRIVE.TRANS64.A1T0 RZ, [R0+URZ+0x30850], RZ ;  /* 0x030850ff00ff79a7 */ /* 0x0003e2000810003f */
[----:B------:R-:W-:-:S04]  /*11550*/  IADD3 R27, R27, 0x1, RZ ;  /* 0x000000011b1b7810 */ /* 0x000fc80007ffe0ff */
[----:B------:R-:W-:-:S04]  /*11560*/  ISETP.NE.AND P0, PT, R27, 0x2, PT ;  /* 0x000000021b00780c */ /* 0x000fc80003f05270 */
[----:B0-----:R-:W-:Y:S02]  /*11570*/  SEL R3, RZ, 0x1, P0 ;  /* 0x00000001ff037807 */ /* 0x001fe40000000000 */
[----:B------:R-:W-:Y:S02]  /*11580*/  SEL R27, R27, RZ, P0 ;  /* 0x000000ff1b1b7207 */ /* 0x000fe40000000000 */
[----:B-1----:R-:W-:-:S07]  /*11590*/  LOP3.LUT R28, R28, R3, RZ, 0x3c, !PT ;  /* 0x000000031c1c7212 */ /* 0x002fce00078e3cff */
.L_x_5788:
[----:B------:R-:W-:Y:S05]  /*115a0*/  BSYNC B7 ;  /* 0x0000000000077941 */ /* 0x000fea0003800000 */
.L_x_5786:
        /* <DEDUP_REMOVED lines=11> */
.L_x_5832:
        /* <DEDUP_REMOVED lines=36> */
.L_x_5950:
[----:B------:R-:W-:Y:S02]  /*118a0*/  ULDC UR4, c[0x0][0xc38] ;  /* 0x00030e0000047ab9 */ /* 0x000fe40000000800 */
[----:B------:R-:W-:-:S05]  /*118b0*/  MOV R7, UR4 ;  /* 0x0000000400077c02 */ /* 0x000fca0008000f00 */
[----:B-1----:R-:W-:-:S04]  /*118c0*/  IMAD R14, R14, R7, RZ ;  /* 0x000000070e0e7224 */ /* 0x002fc800078e02ff */
[----:B------:R-:W-:-:S05]  /*118d0*/  IMAD.IADD R9, R4, 0x1, R14 ;  /* 0x0000000104097824 */ /* 0x000fca00078e020e */
[----:B------:R-:W-:-:S13]  /*118e0*/  ISETP.GT.AND P6, PT, R9, R0, PT ;  /* 0x000000000900720c */ /* 0x000fda0003fc4270 */
[----:B------:R-:W-:Y:S05]  /*118f0*/  @P6 BRA `(.L_x_5835) ;  /* 0x00000000009c6947 */ /* 0x000fea0003800000 */
.L_x_5840:
        /* <DEDUP_REMOVED lines=14> */
.L_x_5838:
[----:B------:R-:W-:Y:S05]  /*119e0*/  BSYNC B0 ;  /* 0x0000000000007941 */ /* 0x000fea0003800000 */
.L_x_5837:
[----:B------:R-:W-:-:S03]  /*119f0*/  UMOV UR4, 0xffffffff ;  /* 0xffffffff00047882 */ /* 0x000fc60000000000 */
[----:B------:R-:W-:Y:S05]  /*11a00*/  BRA.DIV UR4, `(.L_x_5839) ;  /* 0x0000004204007947 */ /* 0x000fea000b800000 */
[----:B-----5:R-:W2:Y:S02]  /*11a10*/  SHFL.UP PT, R14, R5, 0x1, RZ ;  /* 0x04200000050e7989 */ /* 0x020ea400000e00ff */
        /* <DEDUP_REMOVED lines=15> */
.L_x_5958:
[----:B------:R-:W-:Y:S02]  /*11b10*/  ULDC UR4, c[0x0][0xc38] ;  /* 0x00030e0000047ab9 */ /* 0x000fe40000000800 */
[----:B------:R-:W-:-:S05]  /*11b20*/  MOV R7, UR4 ;  /* 0x0000000400077c02 */ /* 0x000fca0008000f00 */
[----:B-1----:R-:W-:-:S04]  /*11b30*/  IMAD R14, R14, R7, RZ ;  /* 0x000000070e0e7224 */ /* 0x002fc800078e02ff */
[----:B------:R-:W-:-:S05]  /*11b40*/  IMAD.IADD R9, R14, 0x1, R9 ;  /* 0x000000010e097824 */ /* 0x000fca00078e0209 */
[----:B------:R-:W-:-:S13]  /*11b50*/  ISETP.GT.AND P6, PT, R9, R0, PT ;  /* 0x000000000900720c */ /* 0x000fda0003fc4270 */
[----:B------:R-:W-:Y:S05]  /*11b60*/  @!P6 BRA `(.L_x_5840) ;  /* 0xfffffffc0064e947 */ /* 0x000fea000383ffff */
.L_x_5835:
        /* <DEDUP_REMOVED lines=8> */
.L_x_5962:
[----:B------:R-:W-:Y:S01]  /*11bf0*/  ISETP.NE.AND P0, PT, R2, RZ, PT ;  /* 0x000000ff0200720c */ /* 0x000fe20003f05270 */
[----:B------:R-:W-:-:S12]  /*11c00*/  IMAD.MOV.U32 R14, RZ, RZ, RZ ;  /* 0x000000ffff0e7224 */ /* 0x000fd800078e00ff */
[----:B------:R-:W-:Y:S05]  /*11c10*/  @!P0 BRA `(.L_x_5842) ;  /* 0x0000000000108947 */ /* 0x000fea0003800000 */
[----:B------:R-:W-:Y:S01]  /*11c20*/  UMOV UR4, 0xffffffff ;  /* 0xffffffff00047882 */ /* 0x000fe20000000000 */
[----:B------:R-:W-:Y:S02]  /*11c30*/  VIADD R12, R4, 0xffffffff ;  /* 0xffffffff040c7836 */ /* 0x000fe40000000000 */
[----:B------:R-:W-:Y:S05]  /*11c40*/  BRA.DIV UR4, `(.L_x_5843) ;  /* 0x0000004204747947 */ /* 0x000fea000b800000 */
[----:B------:R3:W4:Y:S02]  /*11c50*/  SHFL.IDX PT, R14, R6, R12, 0x1f ;  /* 0x00001f0c060e7589 */ /* 0x00072400000e0000 */
.L_x_5842:
[----:B------:R-:W5:Y:S01]  /*11c60*/  LDC.64 R2, c[0x0][0xc90] ;  /* 0x00032400ff027b82 */ /* 0x000f620000000a00 */
[----:B------:R-:W-:-:S05]  /*11c70*/  IADD3 R19, R4, R19, RZ ;  /* 0x0000001304137210 */ /* 0x000fca0007ffe0ff */
        /* <DEDUP_REMOVED lines=36> */
[----:B------:R-:W0:Y:S02]  /*11ec0*/  I2F.RP R8, R7 ;  /* 0x0000000700087306 */ /* 0x000e240000209400 */
[----:B------:R-:W-:-:S06]  /*11ed0*/  IADD3 R4, RZ, -R4, RZ ;  /* 0x80000004ff047210 */ /* 0x000fcc0007ffe0ff */
        /* <DEDUP_REMOVED lines=26> */
.L_x_5836:
[----:B------:R-:W-:Y:S01]  /*12080*/  UMOV UR4, URZ ;  /* 0x0000003f00047c82 */ /* 0x000fe20008000000 */
[----:B------:R-:W-:Y:S01]  /*12090*/  UMOV UR5, URZ ;  /* 0x0000003f00057c82 */ /* 0x000fe20008000000 */
[----:B------:R-:W-:Y:S01]  /*120a0*/  ULDC UR6, c[0x0][0xc3c] ;  /* 0x00030f0000067ab9 */ /* 0x000fe20000000800 */
[----:B------:R-:W-:Y:S01]  /*120b0*/  IMAD.MOV.U32 R16, RZ, RZ, R0 ;  /* 0x000000ffff107224 */ /* 0x000fe200078e0000 */
[----:B------:R-:W-:Y:S01]  /*120c0*/  MOV R18, UR5 ;  /* 0x0000000500127c02 */ /* 0x000fe20008000f00 */
[----:B------:R-:W-:Y:S02]  /*120d0*/  IMAD.U32 R17, RZ, RZ, UR4 ;  /* 0x00000004ff117e24 */ /* 0x000fe4000f8e00ff */
[----:B------:R-:W-:-:S07]  /*120e0*/  IMAD.U32 R19, RZ, RZ, UR6 ;  /* 0x00000006ff137e24 */ /* 0x000fce000f8e00ff */
.L_x_5844:
        /* <DEDUP_REMOVED lines=10> */
.L_x_5833:
[----:B------:R-:W-:Y:S02]  /*12190*/  ULDC UR4, c[0x0][0xc3c] ;  /* 0x00030f0000047ab9 */ /* 0x000fe40000000800 */
[----:B-1----:R-:W-:-:S13]  /*121a0*/  ISETP.GE.AND P0, PT, R19, UR4, PT ;  /* 0x0000000413007c0c */ /* 0x002fda000bf06270 */
[----:B------:R-:W-:Y:S05]  /*121b0*/  @!P0 BRA `(.L_x_5845) ;  /* 0xffffffb400d88947 */ /* 0x000fea000383ffff */
[----:B------:R-:W-:Y:S05]  /*121c0*/  BSYNC B8 ;  /* 0x0000000000087941 */ /* 0x000fea0003800000 */
.L_x_5782:
        /* <DEDUP_REMOVED lines=12> */
.L_x_5965:
[----:B------:R-:W-:Y:S05]  /*12290*/  BSYNC B0 ;  /* 0x0000000000007941 */ /* 0x000fea0003800000 */
.L_x_5846:
[----:B------:R-:W-:-:S03]  /*122a0*/  UMOV UR4, 0xffffffff ;  /* 0xffffffff00047882 */ /* 0x000fc60000000000 */
[----:B------:R-:W-:Y:S05]  /*122b0*/  BRA.DIV UR4, `(.L_x_5848) ;  /* 0x0000003e04107947 */ /* 0x000fea000b800000 */
[----:B-1----:R-:W1:Y:S02]  /*122c0*/  S2R R0, SR_TID.X ;  /* 0x0000000000007919 */ /* 0x002e640000002100 */
[----:B-1----:R-:W-:-:S04]  /*122d0*/  SHF.R.U32.HI R0, RZ, 0x5, R0 ;  /* 0x00000005ff007819 */ /* 0x002fc80000011600 */
[----:B------:R-:W-:-:S05]  /*122e0*/  LOP3.LUT R0, R0, 0x3, RZ, 0xc0, !PT ;  /* 0x0000000300007812 */ /* 0x000fca00078ec0ff */
[----:B------:R1:W3:Y:S02]  /*122f0*/  SHFL.IDX PT, R14, R0, RZ, 0x1f ;  /* 0x00001fff000e7589 */ /* 0x0002e400000e0000 */
.L_x_5968:
[----:B---3--:R-:W-:Y:S01]  /*12300*/  ISETP.NE.AND P0, PT, R14, RZ, PT ;  /* 0x000000ff0e00720c */ /* 0x008fe20003f05270 */
[----:B------:R-:W-:-:S12]  /*12310*/  BSSY B0, `(.L_x_5849) ;  /* 0x0000026000007945 */ /* 0x000fd80003800000 */
[----:B------:R-:W-:Y:S05]  /*12320*/  @P0 BRA `(.L_x_5850) ;  /* 0x0000000000900947 */ /* 0x000fea0003800000 */
[----:B------:R-:W-:-:S03]  /*12330*/  UMOV UR4, 0xffffffff ;  /* 0xffffffff00047882 */ /* 0x000fc60000000000 */
[----:B------:R-:W-:Y:S05]  /*12340*/  BRA.DIV UR4, `(.L_x_5851) ;  /* 0x0000003e04207947 */ /* 0x000fea000b800000 */
[----:B------:R-:W-:-:S13]  /*12350*/  ELECT P6, URZ, PT ;  /* 0x00000000003f782f */ /* 0x000fda00038c0000 */
.L_x_5971:
        /* <DEDUP_REMOVED lines=8> */
.L_x_5852:
[C---:B------:R-:W-:Y:S01]  /*123e0*/  LEA R5, R27.reuse, R4, 0x3 ;  /* 0x000000041b057211 */ /* 0x040fe200078e18ff */
[----:B------:R-:W-:Y:S01]  /*123f0*/  VIADD R27, R27, 0x1 ;  /* 0x000000011b1b7836 */ /* 0x000fe20000000000 */
[----:B------:R-:W-:-:S04]  /*12400*/  SHF.L.U32 R0, R28, 0x1f, RZ ;  /* 0x0000001f1c007819 */ /* 0x000fc800000006ff */
[----:B------:R-:W1:Y:S01]  /*12410*/  SYNCS.PHASECHK.TRANS64.TRYWAIT P1, [R5+URZ+0x30840], R0 ;  /* 0x03084000050075a7 */ /* 0x000e62000802017f */
[----:B------:R-:W-:-:S04]  /*12420*/  ISETP.NE.AND P2, PT, R27, 0x2, PT ;  /* 0x000000021b00780c */ /* 0x000fc80003f45270 */
[----:B------:R-:W-:Y:S01]  /*12430*/  SEL R3, RZ, 0x1, P2 ;  /* 0x00000001ff037807 */ /* 0x000fe20001000000 */
[----:B-1----:R-:W-:Y:S08]  /*12440*/  @!P1 BRA `(.L_x_5853) ;  /* 0x0000003c00009947 */ /* 0x002ff00003800000 */
.L_x_5972:
[----:B------:R-:W-:Y:S02]  /*12450*/  SEL R27, R27, RZ, P2 ;  /* 0x000000ff1b1b7207 */ /* 0x000fe40001000000 */
[----:B------:R-:W-:Y:S01]  /*12460*/  LOP3.LUT R2, R28, R3, RZ, 0x3c, !PT ;  /* 0x000000031c027212 */ /* 0x000fe200078e3cff */
[----:B------:R-:W-:Y:S06]  /*12470*/  @!P0 BRA `(.L_x_5854) ;  /* 0x0000000000048947 */ /* 0x000fec0003800000 */
[----:B------:R-:W-:Y:S01]  /*12480*/  BPT.TRAP 0x1 ;  /* 0x000000040000795c */ /* 0x000fe20000300000 */
.L_x_5854:
[----:B------:R-:W-:Y:S01]  /*12490*/  IMAD R27, R27, 0x8, R4 ;  /* 0x000000081b1b7824 */ /* 0x000fe200078e0204 */
[----:B------:R-:W-:-:S04]  /*124a0*/  SHF.L.U32 R2, R2, 0x1f, RZ ;  /* 0x0000001f02027819 */ /* 0x000fc800000006ff */
[----:B------:R-:W3:Y:S02]  /*124b0*/  SYNCS.PHASECHK.TRANS64.TRYWAIT P1, [R27+URZ+0x30840], R2 ;  /* 0x030840021b0075a7 */ /* 0x000ee4000802017f */
[----:B---3--:R-:W-:Y:S05]  /*124c0*/  @!P1 BRA `(.L_x_5855) ;  /* 0x0000003800f49947 */ /* 0x008fea0003800000 */
.L_x_5973:
[----:B------:R-:W-:Y:S05]  /*124d0*/  @!P0 BRA `(.L_x_5856) ;  /* 0x0000000000048947 */ /* 0x000fea0003800000 */
[----:B------:R-:W-:Y:S01]  /*124e0*/  BPT.TRAP 0x1 ;  /* 0x000000040000795c */ /* 0x000fe20000300000 */
.L_x_5856:
[----:B------:R-:W4:Y:S02]  /*124f0*/  SYNCS.PHASECHK.TRANS64.TRYWAIT P1, [R5+URZ+0x30860], R0 ;  /* 0x03086000050075a7 */ /* 0x000f24000802017f */
[----:B----4-:R-:W-:Y:S05]  /*12500*/  @!P1 BRA `(.L_x_5857) ;  /* 0x0000003800f89947 */ /* 0x010fea0003800000 */
.L_x_5974:
[----:B------:R-:W-:Y:S05]  /*12510*/  @!P0 BRA `(.L_x_5858) ;  /* 0x0000000000048947 */ /* 0x000fea0003800000 */
[----:B------:R-:W-:Y:S01]  /*12520*/  BPT.TRAP 0x1 ;  /* 0x000000040000795c */ /* 0x000fe20000300000 */
.L_x_5858:
[----:B------:R0:W0:Y:S02]  /*12530*/  SYNCS.PHASECHK.TRANS64.TRYWAIT P0, [R27+URZ+0x30860], R2 ;  /* 0x030860021b0075a7 */ /* 0x000024000800017f */
[----:B0-----:R-:W-:Y:S05]  /*12540*/  @!P0 NANOSLEEP.SYNCS 0x989680 ;  /* 0x009896800000895d */ /* 0x001fea0003900000 */
[----:B------:R-:W0:Y:S02]  /*12550*/  @!P0 SYNCS.PHASECHK.TRANS64 P0, [R27+URZ+0x30860], R2 ;  /* 0x030860021b0085a7 */ /* 0x000e24000800007f */
[----:B0-----:R-:W-:Y:S05]  /*12560*/  @!P0 BRA `(.L_x_5858) ;  /* 0xfffffffc00f08947 */ /* 0x001fea000383ffff */
.L_x_5850:
[----:B------:R-:W-:Y:S05]  /*12570*/  BSYNC B0 ;  /* 0x0000000000007941 */ /* 0x000fea0003800000 */
.L_x_5849:
[----:B------:R-:W-:Y:S05]  /*12580*/  EXIT ;  /* 0x000000000000794d */ /* 0x000fea0003800000 */
.L_x_5718:
[----:B0-----:R-:W-:-:S04]  /*12590*/  IMAD.U32 R3, RZ, RZ, UR40 ;  /* 0x00000028ff037e24 */ /* 0x001fc8000f8e00ff */
[----:B------:R0:W1:Y:S03]  /*125a0*/  SYNCS.PHASECHK.TRANS64.TRYWAIT P1, [R3+URZ+0x30800], R0 ;  /* 0x03080000030075a7 */ /* 0x000066000802017f */
[----:B-1----:R-:W-:Y:S05]  /*125b0*/  @!P1 NANOSLEEP.SYNCS 0x989680 ;  /* 0x009896800000995d */ /* 0x002fea0003900000 */
[----:B------:R-:W1:Y:S02]  /*125c0*/  @!P1 SYNCS.PHASECHK.TRANS64 P1, [R3+URZ+0x30800], R0 ;  /* 0x03080000030095a7 */ /* 0x000e64000802007f */
[----:B-1----:R-:W-:Y:S05]  /*125d0*/  @!P1 BRA `(.L_x_5718) ;  /* 0xfffffffc00ec9947 */ /* 0x002fea000383ffff */
[----:B------:R-:W-:Y:S05]  /*125e0*/  BRA `(.L_x_5859) ;  /* 0xfffffef000ec7947 */ /* 0x000fea000383ffff */
.L_x_5722:
[----:B-1----:R1:W2:Y:S02]  /*125f0*/  SYNCS.PHASECHK.TRANS64.TRYWAIT P1, [R0+URZ+0x30830], R3 ;  /* 0x03083003000075a7 */ /* 0x0022a4000802017f */
[----:B--2---:R-:W-:Y:S05]  /*12600*/  @!P1 NANOSLEEP.SYNCS 0x989680 ;  /* 0x009896800000995d */ /* 0x004fea0003900000 */
[----:B------:R-:W2:Y:S02]  /*12610*/  @!P1 SYNCS.PHASECHK.TRANS64 P1, [R0+URZ+0x30830], R3 ;  /* 0x03083003000095a7 */ /* 0x000ea4000802007f */
[----:B--2---:R-:W-:Y:S05]  /*12620*/  @!P1 BRA `(.L_x_5722) ;  /* 0xfffffffc00f09947 */ /* 0x004fea000383ffff */
[----:B------:R-:W-:Y:S05]  /*12630*/  BRA `(.L_x_5721) ;  /* 0xfffffef400087947 */ /* 0x000fea000383ffff */
.L_x_5728:
[----:B-1----:R-:W-:-:S04]  /*12640*/  IMAD.U32 R12, RZ, RZ, UR8 ;  /* 0x00000008ff0c7e24 */ /* 0x002fc8000f8e00ff */
[----:B------:R1:W2:Y:S03]  /*12650*/  SYNCS.PHASECHK.TRANS64.TRYWAIT P1, [R12+URZ+0x30830], R11 ;  /* 0x0308300b0c0075a7 */ /* 0x0002a6000802017f */
[----:B--2---:R-:W-:Y:S05]  /*12660*/  @!P1 NANOSLEEP.SYNCS 0x989680 ;  /* 0x009896800000995d */ /* 0x004fea0003900000 */
[----:B------:R-:W2:Y:S02]  /*12670*/  @!P1 SYNCS.PHASECHK.TRANS64 P1, [R12+URZ+0x30830], R11 ;  /* 0x0308300b0c0095a7 */ /* 0x000ea4000802007f */
[----:B--2---:R-:W-:Y:S05]  /*12680*/  @!P1 BRA `(.L_x_5728) ;  /* 0xfffffffc00ec9947 */ /* 0x004fea000383ffff */
[----:B------:R-:W-:Y:S05]  /*12690*/  BRA `(.L_x_5727) ;  /* 0xffffff1800f47947 */ /* 0x000fea000383ffff */
.L_x_5732:
[----:B01----:R-:W-:-:S04]  /*126a0*/  MOV R11, UR9 ;  /* 0x00000009000b7c02 */ /* 0x003fc80008000f00 */
[----:B------:R0:W1:Y:S03]  /*126b0*/  SYNCS.PHASECHK.TRANS64.TRYWAIT P1, [R11+URZ+0x30850], R0 ;  /* 0x030850000b0075a7 */ /* 0x000066000802017f */
[----:B-1----:R-:W-:Y:S05]  /*126c0*/  @!P1 NANOSLEEP.SYNCS 0x989680 ;  /* 0x009896800000995d */ /* 0x002fea0003900000 */
[----:B------:R-:W1:Y:S02]  /*126d0*/  @!P1 SYNCS.PHASECHK.TRANS64 P1, [R11+URZ+0x30850], R0 ;  /* 0x030850000b0095a7 */ /* 0x000e64000802007f */
[----:B-1----:R-:W-:Y:S05]  /*126e0*/  @!P1 BRA `(.L_x_5732) ;  /* 0xfffffffc00ec9947 */ /* 0x002fea000383ffff */
[----:B------:R-:W-:Y:S05]  /*126f0*/  BRA `(.L_x_5731) ;  /* 0xffffff2400bc7947 */ /* 0x000fea000383ffff */
.L_x_5740:
[----:B-1----:R-:W-:-:S04]  /*12700*/  IMAD.U32 R12, RZ, RZ, UR8 ;  /* 0x00000008ff0c7e24 */ /* 0x002fc8000f8e00ff */
[----:B------:R1:W2:Y:S03]  /*12710*/  SYNCS.PHASECHK.TRANS64.TRYWAIT P1, [R12+URZ+0x30830], R11 ;  /* 0x0308300b0c0075a7 */ /* 0x0002a6000802017f */
[----:B--2---:R-:W-:Y:S05]  /*12720*/  @!P1 NANOSLEEP.SYNCS 0x989680 ;  /* 0x009896800000995d */ /* 0x004fea0003900000 */
[----:B------:R-:W2:Y:S02]  /*12730*/  @!P1 SYNCS.PHASECHK.TRANS64 P1, [R12+URZ+0x30830], R11 ;  /* 0x0308300b0c0095a7 */ /* 0x000ea4000802007f */
[----:B--2---:R-:W-:Y:S05]  /*12740*/  @!P1 BRA `(.L_x_5740) ;  /* 0xfffffffc00ec9947 */ /* 0x004fea000383ffff */
[----:B------:R-:W-:Y:S05]  /*12750*/  BRA `(.L_x_5739) ;  /* 0xffffff4400e87947 */ /* 0x000fea000383ffff */
.L_x_5744:
[----:B01----:R-:W-:-:S04]  /*12760*/  IMAD.U32 R11, RZ, RZ, UR8 ;  /* 0x00000008ff0b7e24 */ /* 0x003fc8000f8e00ff */
[----:B------:R0:W1:Y:S03]  /*12770*/  SYNCS.PHASECHK.TRANS64.TRYWAIT P1, [R11+URZ+0x30850], R0 ;  /* 0x030850000b0075a7 */ /* 0x000066000802017f */
[----:B-1----:R-:W-:Y:S05]  /*12780*/  @!P1 NANOSLEEP.SYNCS 0x989680 ;  /* 0x009896800000995d */ /* 0x002fea0003900000 */
[----:B------:R-:W1:Y:S02]  /*12790*/  @!P1 SYNCS.PHASECHK.TRANS64 P1, [R11+URZ+0x30850], R0 ;  /* 0x030850000b0095a7 */ /* 0x000e64000802007f */
[----:B-1----:R-:W-:Y:S05]  /*127a0*/  @!P1 BRA `(.L_x_5744) ;  /* 0xfffffffc00ec9947 */ /* 0x002fea000383ffff */
[----:B------:R-:W-:Y:S05]  /*127b0*/  BRA `(.L_x_5743) ;  /* 0xffffff5000b07947 */ /* 0x000fea000383ffff */
.L_x_5751:
[----:B-1----:R-:W-:-:S04]  /*127c0*/  IMAD.U32 R5, RZ, RZ, UR5 ;  /* 0x00000005ff057e24 */ /* 0x002fc8000f8e00ff */
[----:B------:R1:W2:Y:S03]  /*127d0*/  SYNCS.PHASECHK.TRANS64.TRYWAIT P1, [R5+URZ+0x30850], R0 ;  /* 0x03085000050075a7 */ /* 0x0002a6000802017f */
[----:B--2---:R-:W-:Y:S05]  /*127e0*/  @!P1 NANOSLEEP.SYNCS 0x989680 ;  /* 0x009896800000995d */ /* 0x004fea0003900000 */
[----:B------:R-:W2:Y:S02]  /*127f0*/  @!P1 SYNCS.PHASECHK.TRANS64 P1, [R5+URZ+0x30850], R0 ;  /* 0x03085000050095a7 */ /* 0x000ea4000802007f */
[----:B--2---:R-:W-:Y:S05]  /*12800*/  @!P1 BRA `(.L_x_5751) ;  /* 0xfffffffc00ec9947 */ /* 0x004fea000383ffff */
[----:B------:R-:W-:Y:S05]  /*12810*/  BRA `(.L_x_5750) ;  /* 0xffffff7000487947 */ /* 0x000fea000383ffff */
.L_x_5794:
        /* <DEDUP_REMOVED lines=10> */
.L_x_5861:
[----:B------:R-:W-:Y:S05]  /*128c0*/  BSYNC B0 ;  /* 0x0000000000007941 */ /* 0x000fea0003800000 */
.L_x_5860:
[----:B------:R-:W-:Y:S05]  /*128d0*/  BRA `(.L_x_5862) ;  /* 0xffffffbc00907947 */ /* 0x000fea000383ffff */
.L_x_5797:
[----:B0-----:R0:W1:Y:S02]  /*128e0*/  SYNCS.PHASECHK.TRANS64.TRYWAIT P0, [R7+URZ+0x30840], R2 ;  /* 0x03084002070075a7 */ /* 0x001064000800017f */
[----:B-1----:R-:W-:Y:S05]  /*128f0*/  @!P0 NANOSLEEP.SYNCS 0x989680 ;  /* 0x009896800000895d */ /* 0x002fea0003900000 */
[----:B------:R-:W1:Y:S02]  /*12900*/  @!P0 SYNCS.PHASECHK.TRANS64 P0, [R7+URZ+0x30840], R2 ;  /* 0x03084002070085a7 */ /* 0x000e64000800007f */
[----:B-1----:R-:W-:Y:S05]  /*12910*/  @!P0 BRA `(.L_x_5797) ;  /* 0xfffffffc00f08947 */ /* 0x002fea000383ffff */
[----:B------:R-:W-:Y:S05]  /*12920*/  BRA `(.L_x_5863) ;  /* 0xffffffc000047947 */ /* 0x000fea000383ffff */
.L_x_5798:
        /* <DEDUP_REMOVED lines=8> */
.L_x_5865:
[----:B------:R-:W-:Y:S05]  /*129b0*/  BSYNC B0 ;  /* 0x0000000000007941 */ /* 0x000fea0003800000 */
.L_x_5864:
        /* <DEDUP_REMOVED lines=9> */
.L_x_5866:
[----:B------:R-:W-:Y:S01]  /*12a50*/  MOV R13, R0 ;  /* 0x00000000000d7202 */ /* 0x000fe20000000f00 */
[----:B------:R-:W-:Y:S02]  /*12a60*/  IMAD.MOV.U32 R12, RZ, RZ, 0x1 ;  /* 0x00000001ff0c7424 */ /* 0x000fe400078e00ff */
[----:B------:R-:W-:-:S07]  /*12a70*/  IMAD.MOV.U32 R3, RZ, RZ, R14 ;  /* 0x000000ffff037224 */ /* 0x000fce00078e000e */
[----:B------:R-:W-:Y:S05]  /*12a80*/  WARPSYNC.COLLECTIVE R15, `(.L_x_5867) ;  /* 0x000000000f087348 */ /* 0x000fea0003c00000 */
[----:B------:R0:W1:Y:S02]  /*12a90*/  SHFL.IDX P6, R14, R13, R12, R11 ;  /* 0x0000000c0d0e7389 */ /* 0x00006400000c000b */
[----:B01----:R-:W-:Y:S01]  /*12aa0*/  ENDCOLLECTIVE ;  /* 0x000000000000791b */ /* 0x003fe20003800000 */
.L_x_5867:
        /* <DEDUP_REMOVED lines=17> */
.L_x_5868:
[----:B------:R-:W-:Y:S02]  /*12bc0*/  @P1 IMAD R8, R5, 0x2, R22 ;  /* 0x0000000205081824 */ /* 0x000fe400078e0216 */
[----:B------:R-:W-:Y:S02]  /*12bd0*/  IMAD.MOV.U32 R13, RZ, RZ, R0 ;  /* 0x000000ffff0d7224 */ /* 0x000fe400078e0000 */
[----:B------:R-:W-:Y:S02]  /*12be0*/  IMAD.MOV.U32 R12, RZ, RZ, 0x2 ;  /* 0x00000002ff0c7424 */ /* 0x000fe400078e00ff */
[----:B------:R-:W-:-:S07]  /*12bf0*/  IMAD.MOV.U32 R3, RZ, RZ, R14 ;  /* 0x000000ffff037224 */ /* 0x000fce00078e000e */
[----:B------:R-:W-:Y:S05]  /*12c00*/  WARPSYNC.COLLECTIVE R15, `(.L_x_5869) ;  /* 0x000000000f087348 */ /* 0x000fea0003c00000 */
[----:B------:R0:W1:Y:S02]  /*12c10*/  SHFL.IDX P6, R14, R13, R12, R11 ;  /* 0x0000000c0d0e7389 */ /* 0x00006400000c000b */
[----:B01----:R-:W-:Y:S01]  /*12c20*/  ENDCOLLECTIVE ;  /* 0x000000000000791b */ /* 0x003fe20003800000 */
.L_x_5869:
[----:B------:R-:W-:-:S04]  /*12c30*/  @P1 LEA R3, P0, R32, R3, 0x1 ;  /* 0x0000000320031211 */ /* 0x000fc800078008ff */
[----:B------:R-:W-:-:S04]  /*12c40*/  @P1 IADD3.X R2, RZ, R2, RZ, P0, !PT ;  /* 0x00000002ff021210 */ /* 0x000fc800007fe4ff */
        /* <DEDUP_REMOVED lines=15> */
.L_x_5870:
[----:B------:R-:W-:Y:S02]  /*12d40*/  @P1 IMAD R8, R5, 0x2, R22 ;  /* 0x0000000205081824 */ /* 0x000fe400078e0216 */
[----:B------:R-:W-:Y:S01]  /*12d50*/  IMAD.MOV.U32 R13, RZ, RZ, R0 ;  /* 0x000000ffff0d7224 */ /* 0x000fe200078e0000 */
[----:B------:R-:W-:Y:S01]  /*12d60*/  MOV R12, 0x3 ;  /* 0x00000003000c7802 */ /* 0x000fe20000000f00 */
[----:B------:R-:W-:-:S07]  /*12d70*/  IMAD.MOV.U32 R3, RZ, RZ, R14 ;  /* 0x000000ffff037224 */ /* 0x000fce00078e000e */
[----:B------:R-:W-:Y:S05]  /*12d80*/  WARPSYNC.COLLECTIVE R15, `(.L_x_5871) ;  /* 0x000000000f087348 */ /* 0x000fea0003c00000 */
[----:B------:R0:W1:Y:S02]  /*12d90*/  SHFL.IDX P6, R14, R13, R12, R11 ;  /* 0x0000000c0d0e7389 */ /* 0x00006400000c000b */
[----:B01----:R-:W-:Y:S01]  /*12da0*/  ENDCOLLECTIVE ;  /* 0x000000000000791b */ /* 0x003fe20003800000 */
.L_x_5871:
        /* <DEDUP_REMOVED lines=17> */
.L_x_5872:
[----:B------:R-:W-:Y:S01]  /*12ec0*/  @P1 LEA R8, R5, R22, 0x1 ;  /* 0x0000001605081211 */ /* 0x000fe200078e08ff */
[----:B------:R-:W-:Y:S02]  /*12ed0*/  IMAD.MOV.U32 R13, RZ, RZ, R0 ;  /* 0x000000ffff0d7224 */ /* 0x000fe400078e0000 */
[----:B------:R-:W-:Y:S02]  /*12ee0*/  IMAD.MOV.U32 R12, RZ, RZ, 0x4 ;  /* 0x00000004ff0c7424 */ /* 0x000fe400078e00ff */
[----:B------:R-:W-:-:S07]  /*12ef0*/  IMAD.MOV.U32 R3, RZ, RZ, R14 ;  /* 0x000000ffff037224 */ /* 0x000fce00078e000e */
[----:B------:R-:W-:Y:S05]  /*12f00*/  WARPSYNC.COLLECTIVE R15, `(.L_x_5873) ;  /* 0x000000000f087348 */ /* 0x000fea0003c00000 */
[----:B------:R0:W1:Y:S02]  /*12f10*/  SHFL.IDX P6, R14, R13, R12, R11 ;  /* 0x0000000c0d0e7389 */ /* 0x00006400000c000b */
[----:B01----:R-:W-:Y:S01]  /*12f20*/  ENDCOLLECTIVE ;  /* 0x000000000000791b */ /* 0x003fe20003800000 */
.L_x_5873:
        /* <DEDUP_REMOVED lines=17> */
.L_x_5874:
[----:B------:R-:W-:Y:S02]  /*13040*/  @P1 IMAD R8, R5, 0x2, R22 ;  /* 0x0000000205081824 */ /* 0x000fe400078e0216 */
[----:B------:R-:W-:Y:S02]  /*13050*/  IMAD.MOV.U32 R13, RZ, RZ, R0 ;  /* 0x000000ffff0d7224 */ /* 0x000fe400078e0000 */
[----:B------:R-:W-:Y:S01]  /*13060*/  IMAD.MOV.U32 R12, RZ, RZ, 0x5 ;  /* 0x00000005ff0c7424 */ /* 0x000fe200078e00ff */
[----:B------:R-:W-:-:S07]  /*13070*/  MOV R3, R14 ;  /* 0x0000000e00037202 */ /* 0x000fce0000000f00 */
[----:B------:R-:W-:Y:S05]  /*13080*/  WARPSYNC.COLLECTIVE R15, `(.L_x_5875) ;  /* 0x000000000f087348 */ /* 0x000fea0003c00000 */
[----:B------:R0:W1:Y:S02]  /*13090*/  SHFL.IDX P6, R14, R13, R12, R11 ;  /* 0x0000000c0d0e7389 */ /* 0x00006400000c000b */
[----:B01----:R-:W-:Y:S01]  /*130a0*/  ENDCOLLECTIVE ;  /* 0x000000000000791b */ /* 0x003fe20003800000 */
.L_x_5875:
[----:B------:R-:W-:-:S05]  /*130b0*/  @P1 LEA R3, P0, R32, R3, 0x1 ;  /* 0x0000000320031211 */ /* 0x000fca00078008ff */
[----:B------:R-:W-:-:S05]  /*130c0*/  @P1 IMAD.X R2, RZ, RZ, R2, P0 ;  /* 0x000000ffff021224 */ /* 0x000fca00000e0602 */
        /* <DEDUP_REMOVED lines=12> */
.L_x_5876:
[----:B------:R-:W-:Y:S01]  /*13190*/  @!PT LDS RZ, [RZ] ;  /* 0x00000000fffff984 */ /* 0x000fe20000000800 */
[----:B------:R-:W-:Y:S01]  /*131a0*/  @!PT LDS RZ, [RZ] ;  /* 0x00000000fffff984 */ /* 0x000fe20000000800 */
[----:B------:R-:W-:Y:S01]  /*131b0*/  @!PT LDS RZ, [RZ] ;  /* 0x00000000fffff984 */ /* 0x000fe20000000800 */
[----:B------:R-:W-:Y:S04]  /*131c0*/  @P1 LDGSTS.E.BYPASS.LTC128B.128 [R8+0x23400], desc[UR36][R2.64+0x80], !P3 ;  /* 0x2340008002081fae */ /* 0x000fe8000d901d64 */
[----:B------:R0:W-:Y:S02]  /*131d0*/  @P1 LDGSTS.E.BYPASS.LTC128B.128 [R8+0x26400], desc[UR36][R2.64+0x100], !P2 ;  /* 0x2640010002081fae */ /* 0x0001e4000d101d64 */
[----:B0-----:R-:W-:Y:S01]  /*131e0*/  IMAD.MOV.U32 R2, RZ, RZ, R14 ;  /* 0x000000ffff027224 */ /* 0x001fe200078e000e */
[----:B------:R-:W-:Y:S06]  /*131f0*/  BRA `(.L_x_5877) ;  /* 0xffffffbc00487947 */ /* 0x000fec000383ffff */
.L_x_5803:
        /* <DEDUP_REMOVED lines=9> */
.L_x_5878:
[C---:B------:R-:W-:Y:S01]  /*13290*/  VIADD R6, R17.reuse, 0x10 ;  /* 0x0000001011067836 */ /* 0x040fe20000000000 */
[----:B------:R-:W-:Y:S01]  /*132a0*/  ISETP.GE.AND P1, PT, R17, R5, PT ;  /* 0x000000051100720c */ /* 0x000fe20003f26270 */
[----:B------:R-:W-:Y:S02]  /*132b0*/  IMAD.MOV.U32 R13, RZ, RZ, R0 ;  /* 0x000000ffff0d7224 */ /* 0x000fe400078e0000 */
[----:B------:R-:W-:-:S10]  /*132c0*/  IMAD.MOV.U32 R2, RZ, RZ, R14 ;  /* 0x000000ffff027224 */ /* 0x000fd400078e000e */
[----:B------:R-:W-:Y:S05]  /*132d0*/  WARPSYNC.COLLECTIVE R15, `(.L_x_5879) ;  /* 0x000000000f087348 */ /* 0x000fea0003c00000 */
[----:B------:R0:W1:Y:S02]  /*132e0*/  SHFL.IDX P6, R14, R13, R12, R11 ;  /* 0x0000000c0d0e7389 */ /* 0x00006400000c000b */
[----:B01----:R-:W-:Y:S01]  /*132f0*/  ENDCOLLECTIVE ;  /* 0x000000000000791b */ /* 0x003fe20003800000 */
.L_x_5879:
        /* <DEDUP_REMOVED lines=8> */
.L_x_5880:
[----:B------:R-:W-:Y:S01]  /*13380*/  @!PT LDS RZ, [RZ] ;  /* 0x00000000fffff984 */ /* 0x000fe20000000800 */
[----:B------:R-:W-:Y:S01]  /*13390*/  @!PT LDS RZ, [RZ] ;  /* 0x00000000fffff984 */ /* 0x000fe20000000800 */
[----:B------:R-:W-:Y:S01]  /*133a0*/  @!PT LDS RZ, [RZ] ;  /* 0x00000000fffff984 */ /* 0x000fe20000000800 */
[----:B------:R-:W-:Y:S04]  /*133b0*/  @!P1 LDGSTS.E.BYPASS.LTC128B.128 [R37+0x12400], desc[UR36][R2.64], !P3 ;  /* 0x1240000002259fae */ /* 0x000fe8000d901d64 */
[----:B------:R-:W-:Y:S04]  /*133c0*/  @!P1 LDGSTS.E.BYPASS.LTC128B.128 [R37+0x16400], desc[UR36][R2.64+0x80], !P2 ;  /* 0x1640008002259fae */ /* 0x000fe8000d101d64 */
[----:B------:R0:W-:Y:S01]  /*133d0*/  @!P1 LDGSTS.E.BYPASS.LTC128B.128 [R37+0x1a400], desc[UR36][R2.64+0x100], !P0 ;  /* 0x1a40010002259fae */ /* 0x0001e2000c101d64 */
[----:B------:R-:W-:Y:S01]  /*133e0*/  ISETP.GE.AND P1, PT, R6, R5, PT ;  /* 0x000000050600720c */ /* 0x000fe20003f26270 */
[----:B------:R-:W-:Y:S01]  /*133f0*/  IMAD.MOV.U32 R13, RZ, RZ, R0 ;  /* 0x000000ffff0d7224 */ /* 0x000fe200078e0000 */
[----:B------:R-:W-:-:S02]  /*13400*/  IADD3 R6, R17, 0x20, RZ ;  /* 0x0000002011067810 */ /* 0x000fc40007ffe0ff */
[----:B0-----:R-:W-:-:S09]  /*13410*/  MOV R2, R14 ;  /* 0x0000000e00027202 */ /* 0x001fd20000000f00 */
[----:B------:R-:W-:Y:S05]  /*13420*/  WARPSYNC.COLLECTIVE R15, `(.L_x_5881) ;  /* 0x000000000f087348 */ /* 0x000fea0003c00000 */
[----:B------:R0:W1:Y:S02]  /*13430*/  SHFL.IDX P6, R14, R13, R12, R11 ;  /* 0x0000000c0d0e7389 */ /* 0x00006400000c000b */
[----:B01----:R-:W-:Y:S01]  /*13440*/  ENDCOLLECTIVE ;  /* 0x000000000000791b */ /* 0x003fe20003800000 */
.L_x_5881:
        /* <DEDUP_REMOVED lines=8> */
.L_x_5882:
[----:B------:R-:W-:-:S05]  /*134d0*/  @!P1 IMAD.MOV.U32 R3, RZ, RZ, R7 ;  /* 0x000000ffff039224 */ /* 0x000fca00078e0007 */
        /* <DEDUP_REMOVED lines=13> */
.L_x_5883:
        /* <DEDUP_REMOVED lines=8> */
.L_x_5884:
        /* <DEDUP_REMOVED lines=14> */
.L_x_5885:
        /* <DEDUP_REMOVED lines=8> */
.L_x_5886:
[----:B------:R-:W-:-:S05]  /*13790*/  @!P1 MOV R3, R7 ;  /* 0x0000000700039202 */ /* 0x000fca0000000f00 */
        /* <DEDUP_REMOVED lines=8> */
[----:B------:R-:W-:Y:S02]  /*13820*/  VIADD R6, R17, 0x50 ;  /* 0x0000005011067836 */ /* 0x000fe40000000000 */
[----:B0-----:R-:W-:-:S10]  /*13830*/  IMAD.MOV.U32 R2, RZ, RZ, R14 ;  /* 0x000000ffff027224 */ /* 0x001fd400078e000e */
[----:B------:R-:W-:Y:S05]  /*13840*/  WARPSYNC.COLLECTIVE R15, `(.L_x_5887) ;  /* 0x000000000f087348 */ /* 0x000fea0003c00000 */
[----:B------:R0:W1:Y:S02]  /*13850*/  SHFL.IDX P6, R14, R13, R12, R11 ;  /* 0x0000000c0d0e7389 */ /* 0x00006400000c000b */
[----:B01----:R-:W-:Y:S01]  /*13860*/  ENDCOLLECTIVE ;  /* 0x000000000000791b */ /* 0x003fe20003800000 */
.L_x_5887:
        /* <DEDUP_REMOVED lines=8> */
.L_x_5888:
        /* <DEDUP_REMOVED lines=14> */
.L_x_5889:
        /* <DEDUP_REMOVED lines=8> */
.L_x_5890:
        /* <DEDUP_REMOVED lines=8> */
[----:B------:R-:W-:Y:S02]  /*13ad0*/  ISETP.GE.AND P1, PT, R6, R5, PT ;  /* 0x000000050600720c */ /* 0x000fe40003f26270 */
[----:B0-----:R-:W-:-:S11]  /*13ae0*/  MOV R2, R14 ;  /* 0x0000000e00027202 */ /* 0x001fd60000000f00 */
[----:B------:R-:W-:Y:S05]  /*13af0*/  WARPSYNC.COLLECTIVE R15, `(.L_x_5891) ;  /* 0x000000000f087348 */ /* 0x000fea0003c00000 */
[----:B------:R0:W1:Y:S02]  /*13b00*/  SHFL.IDX P6, R14, R13, R12, R11 ;  /* 0x0000000c0d0e7389 */ /* 0x00006400000c000b */
[----:B01----:R-:W-:Y:S01]  /*13b10*/  ENDCOLLECTIVE ;  /* 0x000000000000791b */ /* 0x003fe20003800000 */
.L_x_5891:
        /* <DEDUP_REMOVED lines=8> */
.L_x_5892:
        /* <DEDUP_REMOVED lines=12> */
.L_x_5893:
[----:B------:R-:W-:Y:S05]  /*13c60*/  BRA `(.L_x_5894) ;  /* 0xffffffbc00ac7947 */ /* 0x000fea000383ffff */
.L_x_5808:
[----:B0-----:R0:W1:Y:S02]  /*13c70*/  SYNCS.PHASECHK.TRANS64.TRYWAIT P0, [R22+URZ+0x30820], R3 ;  /* 0x03082003160075a7 */ /* 0x001064000800017f */
[----:B-1----:R-:W-:Y:S05]  /*13c80*/  @!P0 NANOSLEEP.SYNCS 0x989680 ;  /* 0x009896800000895d */ /* 0x002fea0003900000 */
[----:B------:R-:W1:Y:S02]  /*13c90*/  @!P0 SYNCS.PHASECHK.TRANS64 P0, [R22+URZ+0x30820], R3 ;  /* 0x03082003160085a7 */ /* 0x000e64000800007f */
[----:B-1----:R-:W-:Y:S05]  /*13ca0*/  @!P0 BRA `(.L_x_5808) ;  /* 0xfffffffc00f08947 */ /* 0x002fea000383ffff */
[----:B------:R-:W-:Y:S05]  /*13cb0*/  BRA `(.L_x_5895) ;  /* 0xffffffc0001c7947 */ /* 0x000fea000383ffff */
.L_x_5813:
[----:B0-----:R0:W1:Y:S02]  /*13cc0*/  SYNCS.PHASECHK.TRANS64.TRYWAIT P0, [R7+URZ+0x30840], R2 ;  /* 0x03084002070075a7 */ /* 0x001064000800017f */
[----:B-1----:R-:W-:Y:S05]  /*13cd0*/  @!P0 NANOSLEEP.SYNCS 0x989680 ;  /* 0x009896800000895d */ /* 0x002fea0003900000 */
[----:B------:R-:W1:Y:S02]  /*13ce0*/  @!P0 SYNCS.PHASECHK.TRANS64 P0, [R7+URZ+0x30840], R2 ;  /* 0x03084002070085a7 */ /* 0x000e64000800007f */
[----:B-1----:R-:W-:Y:S05]  /*13cf0*/  @!P0 BRA `(.L_x_5813) ;  /* 0xfffffffc00f08947 */ /* 0x002fea000383ffff */
[----:B------:R-:W-:Y:S05]  /*13d00*/  BRA `(.L_x_5896) ;  /* 0xffffffc000fc7947 */ /* 0x000fea000383ffff */
.L_x_5814:
        /* <DEDUP_REMOVED lines=8> */
.L_x_5898:
[----:B------:R-:W-:Y:S05]  /*13d90*/  BSYNC B1 ;  /* 0x0000000000017941 */ /* 0x000fea0003800000 */
.L_x_5897:
        /* <DEDUP_REMOVED lines=11> */
.L_x_5899:
        /* <DEDUP_REMOVED lines=8> */
.L_x_5900:
[----:B------:R-:W-:-:S04]  /*13ed0*/  IADD3 R2, P0, R2, R4, RZ ;  /* 0x0000000402027210 */ /* 0x000fc80007f1e0ff */
[----:B------:R-:W-:-:S05]  /*13ee0*/  IADD3.X R3, RZ, R3, RZ, P0, !PT ;  /* 0x00000003ff037210 */ /* 0x000fca00007fe4ff */
[----:B------:R-:W-:Y:S01]  /*13ef0*/  @!PT LDS RZ, [RZ] ;  /* 0x00000000fffff984 */ /* 0x000fe20000000800 */
[----:B------:R-:W-:Y:S01]  /*13f00*/  @!PT LDS RZ, [RZ] ;  /* 0x00000000fffff984 */ /* 0x000fe20000000800 */
[----:B------:R-:W-:Y:S01]  /*13f10*/  @!PT LDS RZ, [RZ] ;  /* 0x00000000fffff984 */ /* 0x000fe20000000800 */
[----:B------:R-:W-:Y:S01]  /*13f20*/  LDGSTS.E.BYPASS.LTC128B.128 [R5+0x1e400], desc[UR36][R2.64], !P1 ;  /* 0x1e40000002057fae */ /* 0x000fe2000c901d64 */
[----:B------:R-:W-:-:S03]  /*13f30*/  MOV R13, R8 ;  /* 0x00000008000d7202 */ /* 0x000fc60000000f00 */
[----:B------:R-:W-:Y:S04]  /*13f40*/  LDGSTS.E.BYPASS.LTC128B.128 [R5+0x21400], desc[UR36][R2.64+0x80], !P5 ;  /* 0x2140008002057fae */ /* 0x000fe8000e901d64 */
[----:B------:R0:W-:Y:S02]  /*13f50*/  LDGSTS.E.BYPASS.LTC128B.128 [R5+0x24400], desc[UR36][R2.64+0x100], !P4 ;  /* 0x2440010002057fae */ /* 0x0001e4000e101d64 */
[----:B0-----:R-:W-:-:S07]  /*13f60*/  IMAD.MOV.U32 R3, RZ, RZ, R14 ;  /* 0x000000ffff037224 */ /* 0x001fce00078e000e */
[----:B------:R-:W-:Y:S05]  /*13f70*/  WARPSYNC.COLLECTIVE R15, `(.L_x_5901) ;  /* 0x000000000f087348 */ /* 0x000fea0003c00000 */
[----:B------:R0:W1:Y:S02]  /*13f80*/  SHFL.IDX P6, R14, R13, R12, R11 ;  /* 0x0000000c0d0e7389 */ /* 0x00006400000c000b */
[----:B01----:R-:W-:Y:S01]  /*13f90*/  ENDCOLLECTIVE ;  /* 0x000000000000791b */ /* 0x003fe20003800000 */
.L_x_5901:
[----:B------:R-:W-:Y:S02]  /*13fa0*/  IMAD.MOV.U32 R13, RZ, RZ, R6 ;  /* 0x000000ffff0d7224 */ /* 0x000fe400078e0006 */
[----:B------:R-:W-:Y:S02]  /*13fb0*/  IMAD.MOV.U32 R12, RZ, RZ, 0x2 ;  /* 0x00000002ff0c7424 */ /* 0x000fe400078e00ff */
[----:B------:R-:W-:-:S07]  /*13fc0*/  IMAD.MOV.U32 R2, RZ, RZ, R14 ;  /* 0x000000ffff027224 */ /* 0x000fce00078e000e */
[----:B------:R-:W-:Y:S05]  /*13fd0*/  WARPSYNC.COLLECTIVE R15, `(.L_x_5902) ;  /* 0x000000000f087348 */ /* 0x000fea0003c00000 */
[----:B------:R0:W1:Y:S02]  /*13fe0*/  SHFL.IDX P6, R14, R13, R12, R11 ;  /* 0x0000000c0d0e7389 */ /* 0x00006400000c000b */
[----:B01----:R-:W-:Y:S01]  /*13ff0*/  ENDCOLLECTIVE ;  /* 0x000000000000791b */ /* 0x003fe20003800000 */
.L_x_5902:
        /* <DEDUP_REMOVED lines=13> */
.L_x_5903:
[----:B------:R-:W-:Y:S01]  /*140d0*/  IMAD.MOV.U32 R13, RZ, RZ, R6 ;  /* 0x000000ffff0d7224 */ /* 0x000fe200078e0006 */
[----:B------:R-:W-:Y:S01]  /*140e0*/  MOV R12, 0x3 ;  /* 0x00000003000c7802 */ /* 0x000fe20000000f00 */
[----:B------:R-:W-:-:S07]  /*140f0*/  IMAD.MOV.U32 R2, RZ, RZ, R14 ;  /* 0x000000ffff027224 */ /* 0x000fce00078e000e */
[----:B------:R-:W-:Y:S05]  /*14100*/  WARPSYNC.COLLECTIVE R15, `(.L_x_5904) ;  /* 0x000000000f087348 */ /* 0x000fea0003c00000 */
[----:B------:R0:W1:Y:S02]  /*14110*/  SHFL.IDX P6, R14, R13, R12, R11 ;  /* 0x0000000c0d0e7389 */ /* 0x00006400000c000b */
[----:B01----:R-:W-:Y:S01]  /*14120*/  ENDCOLLECTIVE ;  /* 0x000000000000791b */ /* 0x003fe20003800000 */
.L_x_5904:
        /* <DEDUP_REMOVED lines=13> */
.L_x_5905:
[----:B------:R-:W-:Y:S01]  /*14200*/  MOV R13, R6 ;  /* 0x00000006000d7202 */ /* 0x000fe20000000f00 */
[----:B------:R-:W-:Y:S02]  /*14210*/  IMAD.MOV.U32 R12, RZ, RZ, 0x4 ;  /* 0x00000004ff0c7424 */ /* 0x000fe400078e00ff */
[----:B------:R-:W-:-:S07]  /*14220*/  IMAD.MOV.U32 R2, RZ, RZ, R14 ;  /* 0x000000ffff027224 */ /* 0x000fce00078e000e */
[----:B------:R-:W-:Y:S05]  /*14230*/  WARPSYNC.COLLECTIVE R15, `(.L_x_5906) ;  /* 0x000000000f087348 */ /* 0x000fea0003c00000 */
[----:B------:R0:W1:Y:S02]  /*14240*/  SHFL.IDX P6, R14, R13, R12, R11 ;  /* 0x0000000c0d0e7389 */ /* 0x00006400000c000b */
[----:B01----:R-:W-:Y:S01]  /*14250*/  ENDCOLLECTIVE ;  /* 0x000000000000791b */ /* 0x003fe20003800000 */
.L_x_5906:
        /* <DEDUP_REMOVED lines=13> */
.L_x_5907:
[----:B------:R-:W-:Y:S02]  /*14330*/  IMAD.MOV.U32 R13, RZ, RZ, R6 ;  /* 0x000000ffff0d7224 */ /* 0x000fe400078e0006 */
[----:B------:R-:W-:Y:S02]  /*14340*/  IMAD.MOV.U32 R12, RZ, RZ, 0x5 ;  /* 0x00000005ff0c7424 */ /* 0x000fe400078e00ff */
[----:B------:R-:W-:-:S07]  /*14350*/  IMAD.MOV.U32 R2, RZ, RZ, R14 ;  /* 0x000000ffff027224 */ /* 0x000fce00078e000e */
[----:B------:R-:W-:Y:S05]  /*14360*/  WARPSYNC.COLLECTIVE R15, `(.L_x_5908) ;  /* 0x000000000f087348 */ /* 0x000fea0003c00000 */
[----:B------:R0:W1:Y:S02]  /*14370*/  SHFL.IDX P6, R14, R13, R12, R11 ;  /* 0x0000000c0d0e7389 */ /* 0x00006400000c000b */
[----:B01----:R-:W-:Y:S01]  /*14380*/  ENDCOLLECTIVE ;  /* 0x000000000000791b */ /* 0x003fe20003800000 */
.L_x_5908:
[----:B------:R-:W-:-:S04]  /*14390*/  IADD3 R2, P0, R2, R4, RZ ;  /* 0x0000000402027210 */ /* 0x000fc80007f1e0ff */
[----:B------:R-:W-:-:S05]  /*143a0*/  IADD3.X R3, RZ, R35, RZ, P0, !PT ;  /* 0x00000023ff037210 */ /* 0x000fca00007fe4ff */
        /* <DEDUP_REMOVED lines=8> */
[----:B------:R-:W-:-:S07]  /*14430*/  IMAD.MOV.U32 R35, RZ, RZ, R14 ;  /* 0x000000ffff237224 */ /* 0x000fce00078e000e */
[----:B0-----:R-:W-:Y:S05]  /*14440*/  WARPSYNC.COLLECTIVE R15, `(.L_x_5909) ;  /* 0x000000000f087348 */ /* 0x001fea0003c00000 */
[----:B------:R1:W2:Y:S02]  /*14450*/  SHFL.IDX P6, R14, R13, R12, R11 ;  /* 0x0000000c0d0e7389 */ /* 0x0002a400000c000b */
[----:B012---:R-:W-:Y:S01]  /*14460*/  ENDCOLLECTIVE ;  /* 0x000000000000791b */ /* 0x007fe20003800000 */
.L_x_5909:
[----:B------:R-:W-:Y:S01]  /*14470*/  MOV R2, R14 ;  /* 0x0000000e00027202 */ /* 0x000fe20000000f00 */
[----:B------:R-:W-:Y:S06]  /*14480*/  BRA `(.L_x_5910) ;  /* 0xffffffc000247947 */ /* 0x000fec000383ffff */
.L_x_5819:
[----:B0-----:R0:W1:Y:S02]  /*14490*/  SYNCS.PHASECHK.TRANS64.TRYWAIT P0, [R6+URZ+0x30860], R2 ;  /* 0x03086002060075a7 */ /* 0x001064000800017f */
[----:B-1----:R-:W-:Y:S05]  /*144a0*/  @!P0 NANOSLEEP.SYNCS 0x989680 ;  /* 0x009896800000895d */ /* 0x002fea0003900000 */
[----:B------:R-:W1:Y:S02]  /*144b0*/  @!P0 SYNCS.PHASECHK.TRANS64 P0, [R6+URZ+0x30860], R2 ;  /* 0x03086002060085a7 */ /* 0x000e64000800007f */
[----:B-1----:R-:W-:Y:S05]  /*144c0*/  @!P0 BRA `(.L_x_5819) ;  /* 0xfffffffc00f08947 */ /* 0x002fea000383ffff */
[----:B------:R-:W-:Y:S05]  /*144d0*/  BRA `(.L_x_5911) ;  /* 0xffffffc0008c7947 */ /* 0x000fea000383ffff */
.L_x_5820:
        /* <DEDUP_REMOVED lines=8> */
.L_x_5913:
[----:B------:R-:W-:Y:S05]  /*14560*/  BSYNC B1 ;  /* 0x0000000000017941 */ /* 0x000fea0003800000 */
.L_x_5912:
[----:B------:R-:W-:Y:S01]  /*14570*/  IMAD.MOV.U32 R13, RZ, RZ, R24 ;  /* 0x000000ffff0d7224 */ /* 0x000fe200078e0018 */
[----:B------:R-:W-:Y:S01]  /*14580*/  MOV R3, R14 ;  /* 0x0000000e00037202 */ /* 0x000fe20000000f00 */
[----:B------:R-:W-:Y:S02]  /*14590*/  IMAD.MOV.U32 R12, RZ, RZ, RZ ;  /* 0x000000ffff0c7224 */ /* 0x000fe400078e00ff */
[----:B------:R-:W-:Y:S02]  /*145a0*/  IMAD.MOV.U32 R11, RZ, RZ, 0x181f ;  /* 0x0000181fff0b7424 */ /* 0x000fe400078e00ff */
[----:B------:R-:W-:Y:S02]  /*145b0*/  IMAD.MOV.U32 R15, RZ, RZ, -0x1 ;  /* 0xffffffffff0f7424 */ /* 0x000fe400078e00ff */
[----:B------:R-:W-:-:S07]  /*145c0*/  IMAD R5, R5, 0x2, R22 ;  /* 0x0000000205057824 */ /* 0x000fce00078e0216 */
[----:B------:R-:W-:Y:S05]  /*145d0*/  WARPSYNC.COLLECTIVE R15, `(.L_x_5914) ;  /* 0x000000000f087348 */ /* 0x000fea0003c00000 */
[----:B------:R0:W1:Y:S02]  /*145e0*/  SHFL.IDX P6, R14, R13, R12, R11 ;  /* 0x0000000c0d0e7389 */ /* 0x00006400000c000b */
[----:B01----:R-:W-:Y:S01]  /*145f0*/  ENDCOLLECTIVE ;  /* 0x000000000000791b */ /* 0x003fe20003800000 */
.L_x_5914:
[----:B------:R-:W-:Y:S02]  /*14600*/  IMAD.MOV.U32 R13, RZ, RZ, R25 ;  /* 0x000000ffff0d7224 */ /* 0x000fe400078e0019 */
[----:B------:R-:W-:Y:S01]  /*14610*/  IMAD.MOV.U32 R12, RZ, RZ, 0x1 ;  /* 0x00000001ff0c7424 */ /* 0x000fe200078e00ff */
[----:B------:R-:W-:-:S07]  /*14620*/  MOV R2, R14 ;  /* 0x0000000e00027202 */ /* 0x000fce0000000f00 */
[----:B------:R-:W-:Y:S05]  /*14630*/  WARPSYNC.COLLECTIVE R15, `(.L_x_5915) ;  /* 0x000000000f087348 */ /* 0x000fea0003c00000 */
[----:B------:R0:W1:Y:S02]  /*14640*/  SHFL.IDX P6, R14, R13, R12, R11 ;  /* 0x0000000c0d0e7389 */ /* 0x00006400000c000b */
[----:B01----:R-:W-:Y:S01]  /*14650*/  ENDCOLLECTIVE ;  /* 0x000000000000791b */ /* 0x003fe20003800000 */
.L_x_5915:
        /* <DEDUP_REMOVED lines=16> */
.L_x_5916:
[----:B------:R-:W-:Y:S01]  /*14760*/  IMAD.MOV.U32 R13, RZ, RZ, R25 ;  /* 0x000000ffff0d7224 */ /* 0x000fe200078e0019 */
[----:B------:R-:W-:Y:S01]  /*14770*/  MOV R12, 0x2 ;  /* 0x00000002000c7802 */ /* 0x000fe20000000f00 */
[----:B------:R-:W-:-:S07]  /*14780*/  IMAD.MOV.U32 R2, RZ, RZ, R14 ;  /* 0x000000ffff027224 */ /* 0x000fce00078e000e */
[----:B------:R-:W-:Y:S05]  /*14790*/  WARPSYNC.COLLECTIVE R15, `(.L_x_5917) ;  /* 0x000000000f087348 */ /* 0x000fea0003c00000 */
[----:B------:R0:W1:Y:S02]  /*147a0*/  SHFL.IDX P6, R14, R13, R12, R11 ;  /* 0x0000000c0d0e7389 */ /* 0x00006400000c000b */
[----:B01----:R-:W-:Y:S01]  /*147b0*/  ENDCOLLECTIVE ;  /* 0x000000000000791b */ /* 0x003fe20003800000 */
.L_x_5917:
        /* <DEDUP_REMOVED lines=16> */
.L_x_5918:
[----:B------:R-:W-:Y:S01]  /*148c0*/  MOV R13, R25 ;  /* 0x00000019000d7202 */ /* 0x000fe20000000f00 */
[----:B------:R-:W-:Y:S02]  /*148d0*/  IMAD.MOV.U32 R12, RZ, RZ, 0x3 ;  /* 0x00000003ff0c7424 */ /* 0x000fe400078e00ff */
[----:B------:R-:W-:-:S07]  /*148e0*/  IMAD.MOV.U32 R2, RZ, RZ, R14 ;  /* 0x000000ffff027224 */ /* 0x000fce00078e000e */
[----:B------:R-:W-:Y:S05]  /*148f0*/  WARPSYNC.COLLECTIVE R15, `(.L_x_5919) ;  /* 0x000000000f087348 */ /* 0x000fea0003c00000 */
[----:B------:R0:W1:Y:S02]  /*14900*/  SHFL.IDX P6, R14, R13, R12, R11 ;  /* 0x0000000c0d0e7389 */ /* 0x00006400000c000b */
[----:B01----:R-:W-:Y:S01]  /*14910*/  ENDCOLLECTIVE ;  /* 0x000000000000791b */ /* 0x003fe20003800000 */
.L_x_5919:
        /* <DEDUP_REMOVED lines=16> */
.L_x_5920:
[----:B------:R-:W-:Y:S02]  /*14a20*/  IMAD.MOV.U32 R13, RZ, RZ, R25 ;  /* 0x000000ffff0d7224 */ /* 0x000fe400078e0019 */
[----:B------:R-:W-:Y:S02]  /*14a30*/  IMAD.MOV.U32 R12, RZ, RZ, 0x4 ;  /* 0x00000004ff0c7424 */ /* 0x000fe400078e00ff */
[----:B------:R-:W-:-:S07]  /*14a40*/  IMAD.MOV.U32 R2, RZ, RZ, R14 ;  /* 0x000000ffff027224 */ /* 0x000fce00078e000e */
[----:B------:R-:W-:Y:S05]  /*14a50*/  WARPSYNC.COLLECTIVE R15, `(.L_x_5921) ;  /* 0x000000000f087348 */ /* 0x000fea0003c00000 */
[----:B------:R0:W1:Y:S02]  /*14a60*/  SHFL.IDX P6, R14, R13, R12, R11 ;  /* 0x0000000c0d0e7389 */ /* 0x00006400000c000b */
[----:B01----:R-:W-:Y:S01]  /*14a70*/  ENDCOLLECTIVE ;  /* 0x000000000000791b */ /* 0x003fe20003800000 */
.L_x_5921:
        /* <DEDUP_REMOVED lines=16> */
.L_x_5922:
[----:B------:R-:W-:Y:S02]  /*14b80*/  IMAD.MOV.U32 R13, RZ, RZ, R25 ;  /* 0x000000ffff0d7224 */ /* 0x000fe400078e0019 */
[----:B------:R-:W-:Y:S01]  /*14b90*/  IMAD.MOV.U32 R12, RZ, RZ, 0x5 ;  /* 0x00000005ff0c7424 */ /* 0x000fe200078e00ff */
[----:B------:R-:W-:-:S07]  /*14ba0*/  MOV R2, R14 ;  /* 0x0000000e00027202 */ /* 0x000fce0000000f00 */
[----:B------:R-:W-:Y:S05]  /*14bb0*/  WARPSYNC.COLLECTIVE R15, `(.L_x_5923) ;  /* 0x000000000f087348 */ /* 0x000fea0003c00000 */
[----:B------:R0:W1:Y:S02]  /*14bc0*/  SHFL.IDX P6, R14, R13, R12, R11 ;  /* 0x0000000c0d0e7389 */ /* 0x00006400000c000b */
[----:B01----:R-:W-:Y:S01]  /*14bd0*/  ENDCOLLECTIVE ;  /* 0x000000000000791b */ /* 0x003fe20003800000 */
.L_x_5923:
        /* <DEDUP_REMOVED lines=13> */
.L_x_5924:
[----:B------:R-:W-:Y:S01]  /*14cb0*/  @!PT LDS RZ, [RZ] ;  /* 0x00000000fffff984 */ /* 0x000fe20000000800 */
[----:B------:R-:W-:Y:S01]  /*14cc0*/  @!PT LDS RZ, [RZ] ;  /* 0x00000000fffff984 */ /* 0x000fe20000000800 */
[----:B------:R-:W-:Y:S01]  /*14cd0*/  @!PT LDS RZ, [RZ] ;  /* 0x00000000fffff984 */ /* 0x000fe20000000800 */
[----:B------:R1:W-:Y:S01]  /*14ce0*/  LDGSTS.E.BYPASS.LTC128B.128 [R5+0x5400], desc[UR36][R2.64+0x80], !P0 ;  /* 0x0540008002057fae */ /* 0x0003e2000c101d64 */
[----:B------:R-:W-:-:S13]  /*14cf0*/  ISETP.LT.OR P0, PT, R7, 0x41, P1 ;  /* 0x000000410700780c */ /* 0x000fda0000f01670 */
[----:B------:R1:W-:Y:S01]  /*14d00*/  LDGSTS.E.BYPASS.LTC128B.128 [R5+0x8400], desc[UR36][R2.64+0x100], !P0 ;  /* 0x0840010002057fae */ /* 0x0003e2000c101d64 */
[----:B------:R-:W-:Y:S05]  /*14d10*/  BRA `(.L_x_5925) ;  /* 0xffffffbc00707947 */ /* 0x000fea000383ffff */
.L_x_5828:
[----:B0-----:R0:W1:Y:S02]  /*14d20*/  SYNCS.PHASECHK.TRANS64.TRYWAIT P0, [R0+URZ+0x30860], R3 ;  /* 0x03086003000075a7 */ /* 0x001064000800017f */
[----:B-1----:R-:W-:Y:S05]  /*14d30*/  @!P0 NANOSLEEP.SYNCS 0x989680 ;  /* 0x009896800000895d */ /* 0x002fea0003900000 */
[----:B------:R-:W1:Y:S02]  /*14d40*/  @!P0 SYNCS.PHASECHK.TRANS64 P0, [R0+URZ+0x30860], R3 ;  /* 0x03086003000085a7 */ /* 0x000e64000800007f */
[----:B-1----:R-:W-:Y:S05]  /*14d50*/  @!P0 BRA `(.L_x_5828) ;  /* 0xfffffffc00f08947 */ /* 0x002fea000383ffff */
[----:B------:R-:W-:Y:S05]  /*14d60*/  BRA `(.L_x_5926) ;  /* 0xffffffc000907947 */ /* 0x000fea000383ffff */
.L_x_5829:
[----:B------:R-:W-:Y:S01]  /*14d70*/  BSSY B0, `(.L_x_5927) ;  /* 0x0000008000007945 */ /* 0x000fe20003800000 */
[----:B------:R-:W-:Y:S02]  /*14d80*/  IMAD.MOV.U32 R13, RZ, RZ, R25 ;  /* 0x000000ffff0d7224 */ /* 0x000fe400078e0019 */
[----:B------:R-:W-:Y:S02]  /*14d90*/  IMAD.MOV.U32 R12, RZ, RZ, RZ ;  /* 0x000000ffff0c7224 */ /* 0x000fe400078e00ff */
[----:B------:R-:W-:Y:S02]  /*14da0*/  IMAD.MOV.U32 R11, RZ, RZ, 0x181f ;  /* 0x0000181fff0b7424 */ /* 0x000fe400078e00ff */
[----:B------:R-:W-:-:S07]  /*14db0*/  IMAD.MOV.U32 R15, RZ, RZ, -0x1 ;  /* 0xffffffffff0f7424 */ /* 0x000fce00078e00ff */
[----:B0-2---:R-:W-:Y:S05]  /*14dc0*/  WARPSYNC.COLLECTIVE R15, `(.L_x_5928) ;  /* 0x000000000f087348 */ /* 0x005fea0003c00000 */
[----:B--2---:R1:W2:Y:S02]  /*14dd0*/  SHFL.IDX P6, R14, R13, R12, R11 ;  /* 0x0000000c0d0e7389 */ /* 0x0042a400000c000b */
[----:B012---:R-:W-:Y:S01]  /*14de0*/  ENDCOLLECTIVE ;  /* 0x000000000000791b */ /* 0x007fe20003800000 */
.L_x_5928:
[----:B------:R-:W-:Y:S05]  /*14df0*/  BSYNC B0 ;  /* 0x0000000000007941 */ /* 0x000fea0003800000 */
.L_x_5927:
[----:B------:R-:W-:Y:S01]  /*14e00*/  IMAD.MOV.U32 R13, RZ, RZ, R24 ;  /* 0x000000ffff0d7224 */ /* 0x000fe200078e0018 */
[----:B------:R-:W-:Y:S01]  /*14e10*/  MOV R3, R14 ;  /* 0x0000000e00037202 */ /* 0x000fe20000000f00 */
[----:B------:R-:W-:Y:S01]  /*14e20*/  IMAD.MOV.U32 R12, RZ, RZ, RZ ;  /* 0x000000ffff0c7224 */ /* 0x000fe200078e00ff */
[----:B------:R-:W-:Y:S01]  /*14e30*/  SHF.L.U32 R5, R32, 0x1, RZ ;  /* 0x0000000120057819 */ /* 0x000fe200000006ff */
[----:B------:R-:W-:Y:S02]  /*14e40*/  IMAD.MOV.U32 R11, RZ, RZ, 0x181f ;  /* 0x0000181fff0b7424 */ /* 0x000fe400078e00ff */
[----:B------:R-:W-:Y:S02]  /*14e50*/  IMAD.MOV.U32 R15, RZ, RZ, -0x1 ;  /* 0xffffffffff0f7424 */ /* 0x000fe400078e00ff */
[----:B------:R-:W-:-:S07]  /*14e60*/  IMAD R4, R7, 0x2, R22 ;  /* 0x0000000207047824 */ /* 0x000fce00078e0216 */
[----:B------:R-:W-:Y:S05]  /*14e70*/  WARPSYNC.COLLECTIVE R15, `(.L_x_5929) ;  /* 0x000000000f087348 */ /* 0x000fea0003c00000 */
[----:B------:R0:W1:Y:S02]  /*14e80*/  SHFL.IDX P6, R14, R13, R12, R11 ;  /* 0x0000000c0d0e7389 */ /* 0x00006400000c000b */
[----:B01----:R-:W-:Y:S01]  /*14e90*/  ENDCOLLECTIVE ;  /* 0x000000000000791b */ /* 0x003fe20003800000 */
.L_x_5929:
[----:B------:R-:W-:Y:S02]  /*14ea0*/  ULDC UR4, c[0x0][0x2f4] ;  /* 0x0000bd0000047ab9 */ /* 0x000fe40000000800 */
        /* <DEDUP_REMOVED lines=12> */
.L_x_5930:
        /* <DEDUP_REMOVED lines=13> */
.L_x_5931:
[----:B------:R-:W-:Y:S02]  /*15040*/  IMAD.MOV.U32 R13, RZ, RZ, R25 ;  /* 0x000000ffff0d7224 */ /* 0x000fe400078e0019 */
[----:B------:R-:W-:Y:S01]  /*15050*/  IMAD.MOV.U32 R12, RZ, RZ, 0x2 ;  /* 0x00000002ff0c7424 */ /* 0x000fe200078e00ff */
[----:B------:R-:W-:-:S13]  /*15060*/  IADD3 R2, P4, R14, R5, RZ ;  /* 0x000000050e027210 */ /* 0x000fda0007f9e0ff */
[----:B------:R-:W-:Y:S05]  /*15070*/  WARPSYNC.COLLECTIVE R15, `(.L_x_5932) ;  /* 0x000000000f087348 */ /* 0x000fea0003c00000 */
[----:B------:R0:W1:Y:S02]  /*15080*/  SHFL.IDX P6, R14, R13, R12, R11 ;  /* 0x0000000c0d0e7389 */ /* 0x00006400000c000b */
[----:B01----:R-:W-:Y:S01]  /*15090*/  ENDCOLLECTIVE ;  /* 0x000000000000791b */ /* 0x003fe20003800000 */
.L_x_5932:
        /* <DEDUP_REMOVED lines=15> */
.L_x_5933:
[----:B------:R-:W-:Y:S02]  /*15190*/  IMAD.MOV.U32 R13, RZ, RZ, R25 ;  /* 0x000000ffff0d7224 */ /* 0x000fe400078e0019 */
[----:B------:R-:W-:Y:S01]  /*151a0*/  IMAD.MOV.U32 R12, RZ, RZ, 0x3 ;  /* 0x00000003ff0c7424 */ /* 0x000fe200078e00ff */
[----:B------:R-:W-:-:S13]  /*151b0*/  IADD3 R2, P4, R14, R5, RZ ;  /* 0x000000050e027210 */ /* 0x000fda0007f9e0ff */
[----:B------:R-:W-:Y:S05]  /*151c0*/  WARPSYNC.COLLECTIVE R15, `(.L_x_5934) ;  /* 0x000000000f087348 */ /* 0x000fea0003c00000 */
[----:B------:R0:W1:Y:S02]  /*151d0*/  SHFL.IDX P6, R14, R13, R12, R11 ;  /* 0x0000000c0d0e7389 */ /* 0x00006400000c000b */
[----:B01----:R-:W-:Y:S01]  /*151e0*/  ENDCOLLECTIVE ;  /* 0x000000000000791b */ /* 0x003fe20003800000 */
.L_x_5934:
        /* <DEDUP_REMOVED lines=15> */
.L_x_5935:
[----:B------:R-:W-:Y:S02]  /*152e0*/  IMAD.MOV.U32 R13, RZ, RZ, R25 ;  /* 0x000000ffff0d7224 */ /* 0x000fe400078e0019 */
[----:B------:R-:W-:Y:S01]  /*152f0*/  IMAD.MOV.U32 R12, RZ, RZ, 0x4 ;  /* 0x00000004ff0c7424 */ /* 0x000fe200078e00ff */
[----:B------:R-:W-:-:S13]  /*15300*/  IADD3 R2, P4, R14, R5, RZ ;  /* 0x000000050e027210 */ /* 0x000fda0007f9e0ff */
[----:B------:R-:W-:Y:S05]  /*15310*/  WARPSYNC.COLLECTIVE R15, `(.L_x_5936) ;  /* 0x000000000f087348 */ /* 0x000fea0003c00000 */
[----:B------:R0:W1:Y:S02]  /*15320*/  SHFL.IDX P6, R14, R13, R12, R11 ;  /* 0x0000000c0d0e7389 */ /* 0x00006400000c000b */
[----:B01----:R-:W-:Y:S01]  /*15330*/  ENDCOLLECTIVE ;  /* 0x000000000000791b */ /* 0x003fe20003800000 */
.L_x_5936:
        /* <DEDUP_REMOVED lines=15> */
.L_x_5937:
[----:B------:R-:W-:Y:S02]  /*15430*/  IMAD.MOV.U32 R13, RZ, RZ, R25 ;  /* 0x000000ffff0d7224 */ /* 0x000fe400078e0019 */
[----:B------:R-:W-:Y:S01]  /*15440*/  IMAD.MOV.U32 R12, RZ, RZ, 0x5 ;  /* 0x00000005ff0c7424 */ /* 0x000fe200078e00ff */
[----:B------:R-:W-:-:S13]  /*15450*/  IADD3 R2, P4, R14, R5, RZ ;  /* 0x000000050e027210 */ /* 0x000fda0007f9e0ff */
[----:B------:R-:W-:Y:S05]  /*15460*/  WARPSYNC.COLLECTIVE R15, `(.L_x_5938) ;  /* 0x000000000f087348 */ /* 0x000fea0003c00000 */
[----:B------:R0:W1:Y:S02]  /*15470*/  SHFL.IDX P6, R14, R13, R12, R11 ;  /* 0x0000000c0d0e7389 */ /* 0x00006400000c000b */
[----:B01----:R-:W-:Y:S01]  /*15480*/  ENDCOLLECTIVE ;  /* 0x000000000000791b */ /* 0x003fe20003800000 */
.L_x_5938:
        /* <DEDUP_REMOVED lines=14> */
.L_x_5939:
[----:B------:R-:W-:Y:S05]  /*15570*/  BRA `(.L_x_5940) ;  /* 0xffffffbc00947947 */ /* 0x000fea000383ffff */
.L_x_5834:
        /* <DEDUP_REMOVED lines=8> */
.L_x_5942:
[----:B------:R-:W-:Y:S05]  /*15600*/  BSYNC B0 ;  /* 0x0000000000007941 */ /* 0x000fea0003800000 */
.L_x_5941:
        /* <DEDUP_REMOVED lines=9> */
.L_x_5943:
        /* <DEDUP_REMOVED lines=18> */
.L_x_5944:
[----:B------:R-:W-:Y:S01]  /*157c0*/  IMAD.MOV.U32 R12, RZ, RZ, 0x2 ;  /* 0x00000002ff0c7424 */ /* 0x000fe200078e00ff */
[----:B------:R-:W-:-:S05]  /*157d0*/  SEL R6, R14, RZ, P1 ;  /* 0x000000ff0e067207 */ /* 0x000fca0000800000 */
[----:B------:R-:W-:-:S04]  /*157e0*/  IMAD.IADD R6, R5, 0x1, R6 ;  /* 0x0000000105067824 */ /* 0x000fc800078e0206 */
[----:B------:R-:W-:-:S07]  /*157f0*/  IMAD.MOV.U32 R13, RZ, RZ, R6 ;  /* 0x000000ffff0d7224 */ /* 0x000fce00078e0006 */
[----:B------:R-:W-:Y:S05]  /*15800*/  WARPSYNC.COLLECTIVE R15, `(.L_x_5945) ;  /* 0x000000000f087348 */ /* 0x000fea0003c00000 */
[----:B------:R0:W1:Y:S02]  /*15810*/  SHFL.UP P6, R14, R13, R12, R11 ;  /* 0x0400000c0d0e7389 */ /* 0x00006400000c000b */
[----:B01----:R-:W-:Y:S01]  /*15820*/  ENDCOLLECTIVE ;  /* 0x000000000000791b */ /* 0x003fe20003800000 */
.L_x_5945:
[----:B------:R-:W-:Y:S01]  /*15830*/  IMAD.MOV.U32 R12, RZ, RZ, 0x4 ;  /* 0x00000004ff0c7424 */ /* 0x000fe200078e00ff */
[----:B------:R-:W-:-:S04]  /*15840*/  SEL R7, R14, RZ, P2 ;  /* 0x000000ff0e077207 */ /* 0x000fc80001000000 */
[----:B------:R-:W-:-:S05]  /*15850*/  IADD3 R7, R6, R7, RZ ;  /* 0x0000000706077210 */ /* 0x000fca0007ffe0ff */
[----:B------:R-:W-:-:S07]  /*15860*/  IMAD.MOV.U32 R13, RZ, RZ, R7 ;  /* 0x000000ffff0d7224 */ /* 0x000fce00078e0007 */
[----:B------:R-:W-:Y:S05]  /*15870*/  WARPSYNC.COLLECTIVE R15, `(.L_x_5946) ;  /* 0x000000000f087348 */ /* 0x000fea0003c00000 */
[----:B------:R0:W1:Y:S02]  /*15880*/  SHFL.UP P6, R14, R13, R12, R11 ;  /* 0x0400000c0d0e7389 */ /* 0x00006400000c000b */
[----:B01----:R-:W-:Y:S01]  /*15890*/  ENDCOLLECTIVE ;  /* 0x000000000000791b */ /* 0x003fe20003800000 */
.L_x_5946:
[----:B------:R-:W-:Y:S02]  /*158a0*/  MOV R12, 0x8 ;  /* 0x00000008000c7802 */ /* 0x000fe40000000f00 */
[----:B------:R-:W-:-:S05]  /*158b0*/  SEL R2, R14, RZ, P3 ;  /* 0x000000ff0e027207 */ /* 0x000fca0001800000 */
[----:B------:R-:W-:-:S04]  /*158c0*/  IMAD.IADD R2, R7, 0x1, R2 ;  /* 0x0000000107027824 */ /* 0x000fc800078e0202 */
[----:B------:R-:W-:-:S07]  /*158d0*/  IMAD.MOV.U32 R13, RZ, RZ, R2 ;  /* 0x000000ffff0d7224 */ /* 0x000fce00078e0002 */
[----:B------:R-:W-:Y:S05]  /*158e0*/  WARPSYNC.COLLECTIVE R15, `(.L_x_5947) ;  /* 0x000000000f087348 */ /* 0x000fea0003c00000 */
[----:B------:R0:W1:Y:S02]  /*158f0*/  SHFL.UP P6, R14, R13, R12, R11 ;  /* 0x0400000c0d0e7389 */ /* 0x00006400000c000b */
[----:B01----:R-:W-:Y:S01]  /*15900*/  ENDCOLLECTIVE ;  /* 0x000000000000791b */ /* 0x003fe20003800000 */
.L_x_5947:
[----:B------:R-:W-:Y:S01]  /*15910*/  IMAD.MOV.U32 R12, RZ, RZ, 0x10 ;  /* 0x00000010ff0c7424 */ /* 0x000fe200078e00ff */
[----:B------:R-:W-:-:S05]  /*15920*/  SEL R3, R14, RZ, P4 ;  /* 0x000000ff0e037207 */ /* 0x000fca0002000000 */
[----:B------:R-:W-:-:S04]  /*15930*/  IMAD.IADD R3, R2, 0x1, R3 ;  /* 0x0000000102037824 */ /* 0x000fc800078e0203 */
[----:B------:R-:W-:-:S07]  /*15940*/  IMAD.MOV.U32 R13, RZ, RZ, R3 ;  /* 0x000000ffff0d7224 */ /* 0x000fce00078e0003 */
[----:B------:R-:W-:Y:S05]  /*15950*/  WARPSYNC.COLLECTIVE R15, `(.L_x_5948) ;  /* 0x000000000f087348 */ /* 0x000fea0003c00000 */
[----:B------:R0:W1:Y:S02]  /*15960*/  SHFL.UP P6, R14, R13, R12, R11 ;  /* 0x0400000c0d0e7389 */ /* 0x00006400000c000b */
[----:B01----:R-:W-:Y:S01]  /*15970*/  ENDCOLLECTIVE ;  /* 0x000000000000791b */ /* 0x003fe20003800000 */
.L_x_5948:
        /* <DEDUP_REMOVED lines=8> */
.L_x_5949:
[----:B------:R-:W-:Y:S05]  /*15a00*/  BRA `(.L_x_5950) ;  /* 0xffffffbc00a47947 */ /* 0x000fea000383ffff */
.L_x_5839:
        /* <DEDUP_REMOVED lines=8> */
.L_x_5952:
[----:B------:R-:W-:Y:S05]  /*15a90*/  BSYNC B0 ;  /* 0x0000000000007941 */ /* 0x000fea0003800000 */
.L_x_5951:
        /* <DEDUP_REMOVED lines=8> */
.L_x_5953:
[----:B------:R-:W-:Y:S01]  /*15b20*/  IMAD.MOV.U32 R12, RZ, RZ, 0x4 ;  /* 0x00000004ff0c7424 */ /* 0x000fe200078e00ff */
[----:B------:R-:W-:-:S05]  /*15b30*/  SEL R2, R14, RZ, P2 ;  /* 0x000000ff0e027207 */ /* 0x000fca0001000000 */
[----:B------:R-:W-:-:S04]  /*15b40*/  IMAD.IADD R2, R13, 0x1, R2 ;  /* 0x000000010d027824 */ /* 0x000fc800078e0202 */
[----:B------:R-:W-:-:S07]  /*15b50*/  IMAD.MOV.U32 R13, RZ, RZ, R2 ;  /* 0x000000ffff0d7224 */ /* 0x000fce00078e0002 */
[----:B------:R-:W-:Y:S05]  /*15b60*/  WARPSYNC.COLLECTIVE R15, `(.L_x_5954) ;  /* 0x000000000f087348 */ /* 0x000fea0003c00000 */
[----:B------:R0:W1:Y:S02]  /*15b70*/  SHFL.UP P6, R14, R13, R12, R11 ;  /* 0x0400000c0d0e7389 */ /* 0x00006400000c000b */
[----:B01----:R-:W-:Y:S01]  /*15b80*/  ENDCOLLECTIVE ;  /* 0x000000000000791b */ /* 0x003fe20003800000 */
.L_x_5954:
[----:B------:R-:W-:Y:S01]  /*15b90*/  IMAD.MOV.U32 R12, RZ, RZ, 0x8 ;  /* 0x00000008ff0c7424 */ /* 0x000fe200078e00ff */
[----:B------:R-:W-:-:S05]  /*15ba0*/  SEL R3, R14, RZ, P3 ;  /* 0x000000ff0e037207 */ /* 0x000fca0001800000 */
[----:B------:R-:W-:-:S05]  /*15bb0*/  IMAD.IADD R3, R2, 0x1, R3 ;  /* 0x0000000102037824 */ /* 0x000fca00078e0203 */
[----:B------:R-:W-:-:S07]  /*15bc0*/  MOV R13, R3 ;  /* 0x00000003000d7202 */ /* 0x000fce0000000f00 */
[----:B------:R-:W-:Y:S05]  /*15bd0*/  WARPSYNC.COLLECTIVE R15, `(.L_x_5955) ;  /* 0x000000000f087348 */ /* 0x000fea0003c00000 */
[----:B------:R0:W1:Y:S02]  /*15be0*/  SHFL.UP P6, R14, R13, R12, R11 ;  /* 0x0400000c0d0e7389 */ /* 0x00006400000c000b */
[----:B01----:R-:W-:Y:S01]  /*15bf0*/  ENDCOLLECTIVE ;  /* 0x000000000000791b */ /* 0x003fe20003800000 */
.L_x_5955:
[----:B------:R-:W-:Y:S01]  /*15c00*/  IMAD.MOV.U32 R12, RZ, RZ, 0x10 ;  /* 0x00000010ff0c7424 */ /* 0x000fe200078e00ff */
[----:B------:R-:W-:-:S05]  /*15c10*/  SEL R4, R14, RZ, P4 ;  /* 0x000000ff0e047207 */ /* 0x000fca0002000000 */
[----:B------:R-:W-:-:S04]  /*15c20*/  IMAD.IADD R4, R3, 0x1, R4 ;  /* 0x0000000103047824 */ /* 0x000fc800078e0204 */
[----:B------:R-:W-:-:S07]  /*15c30*/  IMAD.MOV.U32 R13, RZ, RZ, R4 ;  /* 0x000000ffff0d7224 */ /* 0x000fce00078e0004 */
[----:B------:R-:W-:Y:S05]  /*15c40*/  WARPSYNC.COLLECTIVE R15, `(.L_x_5956) ;  /* 0x000000000f087348 */ /* 0x000fea0003c00000 */
[----:B------:R0:W1:Y:S02]  /*15c50*/  SHFL.UP P6, R14, R13, R12, R11 ;  /* 0x0400000c0d0e7389 */ /* 0x00006400000c000b */
[----:B01----:R-:W-:Y:S01]  /*15c60*/  ENDCOLLECTIVE ;  /* 0x000000000000791b */ /* 0x003fe20003800000 */
.L_x_5956:
        /* <DEDUP_REMOVED lines=8> */
.L_x_5957:
[----:B------:R-:W-:Y:S05]  /*15cf0*/  BRA `(.L_x_5958) ;  /* 0xffffffbc00847947 */ /* 0x000fea000383ffff */
.L_x_5841:
[----:B------:R-:W-:Y:S01]  /*15d00*/  BSSY B0, `(.L_x_5959) ;  /* 0x0000006000007945 */ /* 0x000fe20003800000 */
[----:B------:R-:W-:Y:S01]  /*15d10*/  PLOP3.LUT P6, PT, P6, PT, PT, 0x8, 0x0 ;  /* 0x000000000000781c */ /* 0x000fe200037ce170 */
[----:B------:R-:W-:-:S12]  /*15d20*/  IMAD.MOV.U32 R15, RZ, RZ, -0x1 ;  /* 0xffffffffff0f7424 */ /* 0x000fd800078e00ff */
[----:B0-----:R-:W-:Y:S05]  /*15d30*/  WARPSYNC.COLLECTIVE R15, `(.L_x_5960) ;  /* 0x000000000f087348 */ /* 0x001fea0003c00000 */
[----:B------:R-:W-:Y:S01]  /*15d40*/  VOTE.ANY R14, PT, P6 ;  /* 0x00000000000e7806 */ /* 0x000fe200030e0100 */
[----:B0-----:R-:W-:Y:S06]  /*15d50*/  ENDCOLLECTIVE ;  /* 0x000000000000791b */ /* 0x001fec0003800000 */
.L_x_5960:
[----:B------:R-:W-:Y:S05]  /*15d60*/  BSYNC B0 ;  /* 0x0000000000007941 */ /* 0x000fea0003800000 */
.L_x_5959:
        /* <DEDUP_REMOVED lines=9> */
.L_x_5961:
[----:B------:R-:W-:Y:S01]  /*15e00*/  MOV R5, R14 ;  /* 0x0000000e00057202 */ /* 0x000fe20000000f00 */
[----:B------:R-:W-:Y:S06]  /*15e10*/  BRA `(.L_x_5962) ;  /* 0xffffffbc00747947 */ /* 0x000fec000383ffff */
.L_x_5843:
[----:B------:R-:W-:Y:S01]  /*15e20*/  BSSY B0, `(.L_x_5963) ;  /* 0x0000007000007945 */ /* 0x000fe20003800000 */
[----:B------:R-:W-:Y:S02]  /*15e30*/  IMAD.MOV.U32 R13, RZ, RZ, R6 ;  /* 0x000000ffff0d7224 */ /* 0x000fe400078e0006 */
[----:B------:R-:W-:Y:S02]  /*15e40*/  IMAD.MOV.U32 R11, RZ, RZ, 0x1f ;  /* 0x0000001fff0b7424 */ /* 0x000fe400078e00ff */
[----:B------:R-:W-:-:S07]  /*15e50*/  IMAD.MOV.U32 R15, RZ, RZ, -0x1 ;  /* 0xffffffffff0f7424 */ /* 0x000fce00078e00ff */
[----:B012---:R-:W-:Y:S05]  /*15e60*/  WARPSYNC.COLLECTIVE R15, `(.L_x_5964) ;  /* 0x000000000f087348 */ /* 0x007fea0003c00000 */
[----:B------:R3:W4:Y:S02]  /*15e70*/  SHFL.IDX P6, R14, R13, R12, R11 ;  /* 0x0000000c0d0e7389 */ /* 0x00072400000c000b */
[----:B01234-:R-:W-:Y:S01]  /*15e80*/  ENDCOLLECTIVE ;  /* 0x000000000000791b */ /* 0x01ffe20003800000 */
.L_x_5964:
[----:B------:R-:W-:Y:S05]  /*15e90*/  BSYNC B0 ;  /* 0x0000000000007941 */ /* 0x000fea0003800000 */
.L_x_5963:
[----:B------:R-:W-:Y:S05]  /*15ea0*/  BRA `(.L_x_5842) ;  /* 0xffffffbc006c7947 */ /* 0x000fea000383ffff */
.L_x_5847:
[----:B-1----:R1:W3:Y:S02]  /*15eb0*/  SYNCS.PHASECHK.TRANS64.TRYWAIT P0, [R4+URZ+0x30820], R0 ;  /* 0x03082000040075a7 */ /* 0x0022e4000800017f */
[----:B---3--:R-:W-:Y:S05]  /*15ec0*/  @!P0 NANOSLEEP.SYNCS 0x989680 ;  /* 0x009896800000895d */ /* 0x008fea0003900000 */
[----:B------:R-:W3:Y:S02]  /*15ed0*/  @!P0 SYNCS.PHASECHK.TRANS64 P0, [R4+URZ+0x30820], R0 ;  /* 0x03082000040085a7 */ /* 0x000ee4000800007f */
[----:B---3--:R-:W-:Y:S05]  /*15ee0*/  @!P0 BRA `(.L_x_5847) ;  /* 0xfffffffc00f08947 */ /* 0x008fea000383ffff */
[----:B------:R-:W-:Y:S05]  /*15ef0*/  BRA `(.L_x_5965) ;  /* 0xffffffc000e47947 */ /* 0x000fea000383ffff */
.L_x_5848:
        /* <DEDUP_REMOVED lines=11> */
.L_x_5967:
[----:B------:R-:W-:Y:S05]  /*15fb0*/  BSYNC B0 ;  /* 0x0000000000007941 */ /* 0x000fea0003800000 */
.L_x_5966:
[----:B------:R-:W-:Y:S05]  /*15fc0*/  BRA `(.L_x_5968) ;  /* 0xffffffc000cc7947 */ /* 0x000fea000383ffff */
.L_x_5851:
[----:B------:R-:W-:Y:S01]  /*15fd0*/  BSSY B1, `(.L_x_5969) ;  /* 0x0000006000017945 */ /* 0x000fe20003800000 */
[----:B------:R-:W-:-:S07]  /*15fe0*/  IMAD.MOV.U32 R15, RZ, RZ, -0x1 ;  /* 0xffffffffff0f7424 */ /* 0x000fce00078e00ff */
[----:B012---:R-:W-:Y:S05]  /*15ff0*/  WARPSYNC.COLLECTIVE R15, `(.L_x_5970) ;  /* 0x000000000f0c7348 */ /* 0x007fea0003c00000 */
[----:B------:R-:W-:Y:S02]  /*16000*/  ELECT P6, UR62, PT ;  /* 0x00000000003e782f */ /* 0x000fe400038c0000 */
[----:B------:R-:W-:Y:S01]  /*16010*/  MOV R14, UR62 ;  /* 0x0000003e000e7c02 */ /* 0x000fe20008000f00 */
[----:B012---:R-:W-:Y:S10]  /*16020*/  ENDCOLLECTIVE ;  /* 0x000000000000791b */ /* 0x007ff40003800000 */
.L_x_5970:
[----:B------:R-:W-:Y:S05]  /*16030*/  BSYNC B1 ;  /* 0x0000000000017941 */ /* 0x000fea0003800000 */
.L_x_5969:
[----:B------:R-:W-:Y:S05]  /*16040*/  BRA `(.L_x_5971) ;  /* 0xffffffc000c47947 */ /* 0x000fea000383ffff */
.L_x_5853:
[----:B-1----:R1:W3:Y:S02]  /*16050*/  SYNCS.PHASECHK.TRANS64.TRYWAIT P1, [R5+URZ+0x30840], R0 ;  /* 0x03084000050075a7 */ /* 0x0022e4000802017f */
[----:B---3--:R-:W-:Y:S05]  /*16060*/  @!P1 NANOSLEEP.SYNCS 0x989680 ;  /* 0x009896800000995d */ /* 0x008fea0003900000 */
[----:B------:R-:W3:Y:S02]  /*16070*/  @!P1 SYNCS.PHASECHK.TRANS64 P1, [R5+URZ+0x30840], R0 ;  /* 0x03084000050095a7 */ /* 0x000ee4000802007f */
[----:B---3--:R-:W-:Y:S05]  /*16080*/  @!P1 BRA `(.L_x_5853) ;  /* 0xfffffffc00f09947 */ /* 0x008fea000383ffff */
[----:B------:R-:W-:Y:S05]  /*16090*/  BRA `(.L_x_5972) ;  /* 0xffffffc000ec7947 */ /* 0x000fea000383ffff */
.L_x_5855:
[----:B---3--:R3:W4:Y:S02]  /*160a0*/  SYNCS.PHASECHK.TRANS64.TRYWAIT P1, [R27+URZ+0x30840], R2 ;  /* 0x030840021b0075a7 */ /* 0x008724000802017f */
[----:B----4-:R-:W-:Y:S05]  /*160b0*/  @!P1 NANOSLEEP.SYNCS 0x989680 ;  /* 0x009896800000995d */ /* 0x010fea0003900000 */
[----:B------:R-:W4:Y:S02]  /*160c0*/  @!P1 SYNCS.PHASECHK.TRANS64 P1, [R27+URZ+0x30840], R2 ;  /* 0x030840021b0095a7 */ /* 0x000f24000802007f */
[----:B----4-:R-:W-:Y:S05]  /*160d0*/  @!P1 BRA `(.L_x_5855) ;  /* 0xfffffffc00f09947 */ /* 0x010fea000383ffff */
[----:B------:R-:W-:Y:S05]  /*160e0*/  BRA `(.L_x_5973) ;  /* 0xffffffc000f87947 */ /* 0x000fea000383ffff */
.L_x_5857:
[----:B----4-:R4:W0:Y:S02]  /*160f0*/  SYNCS.PHASECHK.TRANS64.TRYWAIT P1, [R5+URZ+0x30860], R0 ;  /* 0x03086000050075a7 */ /* 0x010824000802017f */
[----:B0-----:R-:W-:Y:S05]  /*16100*/  @!P1 NANOSLEEP.SYNCS 0x989680 ;  /* 0x009896800000995d */ /* 0x001fea0003900000 */
[----:B------:R-:W0:Y:S02]  /*16110*/  @!P1 SYNCS.PHASECHK.TRANS64 P1, [R5+URZ+0x30860], R0 ;  /* 0x03086000050095a7 */ /* 0x000e24000802007f */
[----:B0-----:R-:W-:Y:S05]  /*16120*/  @!P1 BRA `(.L_x_5857) ;  /* 0xfffffffc00f09947 */ /* 0x001fea000383ffff */
[----:B------:R-:W-:Y:S05]  /*16130*/  BRA `(.L_x_5974) ;  /* 0xffffffc000f47947 */ /* 0x000fea000383ffff */
.L_x_5975:
        /* <DEDUP_REMOVED lines=12> */
.L_x_15854:


//--------------------- .text._ZN7cutlass13device_kernelIN5flash11enable_sm90INS1_16FlashAttnFwdSm90INS1_25CollectiveMainloopFwdSm90ILi2EN4cute5tupleIJNS5_1CILi1EEES8_S8_EEENS6_IJNS7_ILi128EEENS7_ILi96EEENS7_ILi192EEEEEELi192ENS_6half_tEfNS_4arch4Sm90ELb1ELb0ELb1ELb1ELb1ELb1ELb0ELb1ELb1ELb1ELb0ELb0EEENS1_21CollectiveEpilogueFwdINS6_IJSA_SC_SB_EEES9_SE_SG_Li256ELb1ELb1ELb0ELb0EEENS1_36VarlenDynamicPersistentTileSchedulerILi128ELi96ELi256ELi128ELb0ELb1ELb1ELb1ELb1ELb1EEEEEEEEEvNT_6ParamsE --------------------------
	.section	.text._ZN7cutlass13device_kernelIN5flash11enable_sm90INS1_16FlashAttnFwdSm90INS1_25CollectiveMainloopFwdSm90ILi2EN4cute5tupleIJNS5_1CILi1EEES8_S8_EEENS6_IJNS7_ILi128EEENS7_ILi96EEENS7_ILi192EEEEEELi192ENS_6half_tEfNS_4arch4Sm90ELb1ELb0ELb1ELb1ELb1ELb1ELb0ELb1ELb1ELb1ELb0ELb0EEENS1_21CollectiveEpilogueFwdINS6_IJSA_SC_SB_EEES9_SE_SG_Li256ELb1ELb1ELb0ELb0EEENS1_36VarlenDynamicPersistentTileSchedulerILi128ELi96ELi256ELi128ELb0ELb1ELb1ELb1ELb1ELb1EEEEEEEEEvNT_6ParamsE,"ax",@progbits
	.align	128
.text._ZN7cutlass13device_kernelIN5flash11enable_sm90INS1_16FlashAttnFwdSm90INS1_25CollectiveMainloopFwdSm90ILi2EN4cute5tupleIJNS5_1CILi1EEES8_S8_EEENS6_IJNS7_ILi128EEENS7_ILi96EEENS7_ILi192EEEEEELi192ENS_6half_tEfNS_4arch4Sm90ELb1ELb0ELb1ELb1ELb1ELb1ELb0ELb1ELb1ELb1ELb0ELb0EEENS1_21CollectiveEpilogueFwdINS6_IJSA_SC_SB_EEES9_SE_SG_Li256ELb1ELb1ELb0ELb0EEENS1_36VarlenDynamicPersistentTileSchedulerILi128ELi96ELi256ELi128ELb0ELb1ELb1ELb1ELb1ELb1EEEEEEEEEvNT_6ParamsE:
        .type           _ZN7cutlass13device_kernelIN5flash11enable_sm90INS1_16FlashAttnFwdSm90INS1_25CollectiveMainloopFwdSm90ILi2EN4cute5tupleIJNS5_1CILi1EEES8_S8_EEENS6_IJNS7_ILi128EEENS7_ILi96EEENS7_ILi192EEEEEELi192ENS_6half_tEfNS_4arch4Sm90ELb1ELb0ELb1ELb1ELb1ELb1ELb0ELb1ELb1ELb1ELb0ELb0EEENS1_21CollectiveEpilogueFwdINS6_IJSA_SC_SB_EEES9_SE_SG_Li256ELb1ELb1ELb0ELb0EEENS1_36VarlenDynamicPersistentTileSchedulerILi128ELi96ELi256ELi128ELb0ELb1ELb1ELb1ELb1ELb1EEEEEEEEEvNT_6ParamsE,@function
        .size           _ZN7cutlass13device_kernelIN5flash11enable_sm90INS1_16FlashAttnFwdSm90INS1_25CollectiveMainloopFwdSm90ILi2EN4cute5tupleIJNS5_1CILi1EEES8_S8_EEENS6_IJNS7_ILi128EEENS7_ILi96EEENS7_ILi192EEEEEELi192ENS_6half_tEfNS_4arch4Sm90ELb1ELb0ELb1ELb1ELb1ELb1ELb0ELb1ELb1ELb1ELb0ELb0EEENS1_21CollectiveEpilogueFwdINS6_IJSA_SC_SB_EEES9_SE_SG_Li256ELb1ELb1ELb0ELb0EEENS1_36VarlenDynamicPersistentTileSchedulerILi128ELi96ELi256ELi128ELb0ELb1ELb1ELb1ELb1ELb1EEEEEEEEEvNT_6ParamsE,(.L_x_15855 - _ZN7cutlass13device_kernelIN5flash11enable_sm90INS1_16FlashAttnFwdSm90INS1_25CollectiveMainloopFwdSm90ILi2EN4cute5tupleIJNS5_1CILi1EEES8_S8_EEENS6_IJNS7_ILi128EEENS7_ILi96EEENS7_ILi192EEEEEELi192ENS_6half_tEfNS_4arch4Sm90ELb1ELb0ELb1ELb1ELb1ELb1ELb0ELb1ELb1ELb1ELb0ELb0EEENS1_21CollectiveEpilogueFwdINS6_IJSA_SC_SB_EEES9_SE_SG_Li256ELb1ELb1ELb0ELb0EEENS1_36VarlenDynamicPersistentTileSchedulerILi128ELi96ELi256ELi128ELb0ELb1ELb1ELb1ELb1ELb1EEEEEEEEEvNT_6ParamsE)
        .other          _ZN7cutlass13device_kernelIN5flash11enable_sm90INS1_16FlashAttnFwdSm90INS1_25CollectiveMainloopFwdSm90ILi2EN4cute5tupleIJNS5_1CILi1EEES8_S8_EEENS6_IJNS7_ILi128EEENS7_ILi96EEENS7_ILi192EEEEEELi192ENS_6half_tEfNS_4arch4Sm90ELb1ELb0ELb1ELb1ELb1ELb1ELb0ELb1ELb1ELb1ELb0ELb0EEENS1_21CollectiveEpilogueFwdINS6_IJSA_SC_SB_EEES9_SE_SG_Li256ELb1ELb1ELb0ELb0EEENS1_36VarlenDynamicPersistentTileSchedulerILi128ELi96ELi256ELi128ELb0ELb1ELb1ELb1ELb1ELb1EEEEEEEEEvNT_6ParamsE,@"STO_CUDA_ENTRY STV_DEFAULT"
_ZN7cutlass13device_kernelIN5flash11enable_sm90INS1_16FlashAttnFwdSm90INS1_25CollectiveMainloopFwdSm90ILi2EN4cute5tupleIJNS5_1CILi1EEES8_S8_EEENS6_IJNS7_ILi128EEENS7_ILi96EEENS7_ILi192EEEEEELi192ENS_6half_tEfNS_4arch4Sm90ELb1ELb0ELb1ELb1ELb1ELb1ELb0ELb1ELb1ELb1ELb0ELb0EEENS1_21CollectiveEpilogueFwdINS6_IJSA_SC_SB_EEES9_SE_SG_Li256ELb1ELb1ELb0ELb0EEENS1_36VarlenDynamicPersistentTileSchedulerILi128ELi96ELi256ELi128ELb0ELb1ELb1ELb1ELb1ELb1EEEEEEEEEvNT_6ParamsE:
        /* <DEDUP_REMOVED lines=18> */
.L_x_5977:
[----:B------:R-:W-:Y:S05]  /*0120*/  BSYNC B0 ;  /* 0x0000000000007941 */ /* 0x000fea0003800000 */
.L_x_5976:
        /* <DEDUP_REMOVED lines=41> */
.L_x_5978:
        /* <DEDUP_REMOVED lines=22> */
.L_x_5979:
        /* <DEDUP_REMOVED lines=18> */
.L_x_5980:
        /* <DEDUP_REMOVED lines=22> */
.L_x_5981:
        /* <DEDUP_REMOVED lines=22> */
.L_x_5982:
        /* <DEDUP_REMOVED lines=10> */
.L_x_5985:
        /* <DEDUP_REMOVED lines=8> */
[----:B-1----:R-:W-:-:S05]  /*0a20*/  MOV R217, UR4 ;  /* 0x0000000400d97c02 */ /* 0x002fca0008000f00 */
        /* <DEDUP_REMOVED lines=9> */
[----:B------:R-:W-:Y:S01]  /*0ac0*/  IMAD.MOV.U32 R18, RZ, RZ, RZ ;  /* 0x000000ffff127224 */ /* 0x000fe200078e00ff */
[----:B------:R-:W-:Y:S01]  /*0ad0*/  MOV R196, RZ ;  /* 0x000000ff00c47202 */ /* 0x000fe20000000f00 */
[----:B------:R-:W-:Y:S02]  /*0ae0*/  IMAD.MOV.U32 R204, RZ, RZ, RZ ;  /* 0x000000ffffcc7224 */ /* 0x000fe400078e00ff */
[----:B------:R-:W-:-:S08]  /*0af0*/  IMAD.MOV.U32 R199, RZ, RZ, RZ ;  /* 0x000000ffffc77224 */ /* 0x000fd000078e00ff */
[----:B------:R-:W-:Y:S01]  /*0b00*/  UIADD3 UR4, UR4, 0x12400, URZ ;  /* 0x0001240004047890 */ /* 0x000fe2000fffe03f */
[----:B--2---:R-:W-:Y:S02]  /*0b10*/  R2UR UR5, R3 ;  /* 0x00000000030572ca */ /* 0x004fe400000e0000 */
[----:B------:R-:W-:-:S04]  /*0b20*/  SHF.R.S32.HI R3, RZ, 0x1f, R0 ;  /* 0x0000001fff037819 */ /* 0x000fc80000011400 */
[----:B------:R-:W-:-:S04]  /*0b30*/  LEA.HI R4, R3, R0, RZ, 0x7 ;  /* 0x0000000003047211 */ /* 0x000fc800078f38ff */
[----:B------:R-:W-:Y:S02]  /*0b40*/  LOP3.LUT R5, R4, 0xffffff80, RZ, 0xc0, !PT ;  /* 0xffffff8004057812 */ /* 0x000fe400078ec0ff */
[----:B------:R-:W-:Y:S01]  /*0b50*/  SHF.R.S32.HI R14, RZ, 0x7, R4 ;  /* 0x00000007ff0e7819 */ /* 0x000fe20000011404 */
[----:B------:R-:W-:Y:S02]  /*0b60*/  ULOP3.LUT UR5, UR5, 0x1, URZ, 0xfc, !UPT ;  /* 0x0000000105057892 */ /* 0x000fe4000f8efc3f */
[----:B------:R-:W-:Y:S01]  /*0b70*/  IMAD.IADD R15, R0, 0x1, -R5 ;  /* 0x00000001000f7824 */ /* 0x000fe200078e0a05 */
[----:B------:R-:W-:Y:S02]  /*0b80*/  LEA.HI R5, R3, R0, RZ, 0x4 ;  /* 0x0000000003057211 */ /* 0x000fe400078f20ff */
[----:B------:R-:W-:Y:S02]  /*0b90*/  LEA.HI R4, R4, R14, RZ, 0x1 ;  /* 0x0000000e04047211 */ /* 0x000fe400078f08ff */
[----:B------:R-:W-:Y:S01]  /*0ba0*/  SHF.R.S32.HI R8, RZ, 0x1f, R15 ;  /* 0x0000001fff087819 */ /* 0x000fe2000001140f */
[----:B------:R-:W-:Y:S01]  /*0bb0*/  STL [R1+0x60], R15 ;  /* 0x0000600f01007387 */ /* 0x000fe20000100800 */
[----:B------:R-:W-:-:S02]  /*0bc0*/  SHF.R.S32.HI R6, RZ, 0x4, R5 ;  /* 0x00000004ff067819 */ /* 0x000fc40000011405 */
[CC--:B------:R-:W-:Y:S01]  /*0bd0*/  LEA.HI R9, R8.reuse, R15.reuse, RZ, 0x2 ;  /* 0x0000000f08097211 */ /* 0x0c0fe200078f10ff */
[----:B------:R0:W-:Y:S01]  /*0be0*/  STL [R1+0x7c], R14 ;  /* 0x00007c0e01007387 */ /* 0x0001e20000100800 */
[----:B------:R-:W-:Y:S02]  /*0bf0*/  LEA.HI R8, R8, R15, RZ, 0x5 ;  /* 0x0000000f08087211 */ /* 0x000fe400078f28ff */
[--C-:B------:R-:W-:Y:S02]  /*0c00*/  SHF.R.S32.HI R10, RZ, 0x2, R9.reuse ;  /* 0x00000002ff0a7819 */ /* 0x100fe40000011409 */
[----:B------:R-:W-:Y:S02]  /*0c10*/  SHF.R.S32.HI R7, RZ, 0x1f, R9 ;  /* 0x0000001fff077819 */ /* 0x000fe40000011409 */
[----:B------:R-:W-:Y:S02]  /*0c20*/  SHF.R.S32.HI R8, RZ, 0x5, R8 ;  /* 0x00000005ff087819 */ /* 0x000fe40000011408 */
[----:B------:R-:W-:-:S02]  /*0c30*/  LEA.HI R11, R7, R10, RZ, 0x3 ;  /* 0x0000000a070b7211 */ /* 0x000fc400078f18ff */
[----:B------:R-:W-:Y:S02]  /*0c40*/  LEA.HI R7, R5, R6, RZ, 0x1 ;  /* 0x0000000605077211 */ /* 0x000fe400078f08ff */
[----:B------:R-:W-:Y:S02]  /*0c50*/  LOP3.LUT R11, R11, 0xfffffff8, RZ, 0xc0, !PT ;  /* 0xfffffff80b0b7812 */ /* 0x000fe400078ec0ff */
[----:B------:R-:W-:Y:S02]  /*0c60*/  LOP3.LUT R7, R7, 0x1ffffffe, RZ, 0xc0, !PT ;  /* 0x1ffffffe07077812 */ /* 0x000fe400078ec0ff */
[----:B------:R-:W-:Y:S02]  /*0c70*/  IADD3 R11, R10, -R11, RZ ;  /* 0x8000000b0a0b7210 */ /* 0x000fe40007ffe0ff */
[CC--:B------:R-:W-:Y:S01]  /*0c80*/  LEA.HI R10, R3.reuse, R0.reuse, RZ, 0x2 ;  /* 0x00000000030a7211 */ /* 0x0c0fe200078f10ff */
[----:B------:R-:W-:Y:S01]  /*0c90*/  IMAD.IADD R7, R6, 0x1, -R7 ;  /* 0x0000000106077824 */ /* 0x000fe200078e0a07 */
[----:B------:R-:W-:Y:S01]  /*0ca0*/  LEA.HI R6, R3, R0, RZ, 0x5 ;  /* 0x0000000003067211 */ /* 0x000fe200078f28ff */
[----:B------:R-:W-:Y:S01]  /*0cb0*/  IMAD R11, R8, 0x10, R11 ;  /* 0x00000010080b7824 */ /* 0x000fe200078e020b */
[----:B------:R-:W-:-:S02]  /*0cc0*/  LOP3.LUT R5, R5, 0x3fffff0, RZ, 0xc0, !PT ;  /* 0x03fffff005057812 */ /* 0x000fc400078ec0ff */
[----:B------:R-:W-:Y:S02]  /*0cd0*/  LOP3.LUT R13, R10, 0xfffffffc, RZ, 0xc0, !PT ;  /* 0xfffffffc0a0d7812 */ /* 0x000fe400078ec0ff */
[----:B------:R-:W-:Y:S02]  /*0ce0*/  SHF.R.S32.HI R6, RZ, 0x5, R6 ;  /* 0x00000005ff067819 */ /* 0x000fe40000011406 */
[C---:B------:R-:W-:Y:S01]  /*0cf0*/  IADD3 R5, R0.reuse, -R5, RZ ;  /* 0x8000000500057210 */ /* 0x040fe20007ffe0ff */
[----:B------:R-:W-:Y:S01]  /*0d00*/  IMAD.IADD R20, R0, 0x1, -R13 ;  /* 0x0000000100147824 */ /* 0x000fe200078e0a0d */
[--C-:B------:R-:W-:Y:S01]  /*0d10*/  SHF.R.S32.HI R203, RZ, 0x2, R10.reuse ;  /* 0x00000002ffcb7819 */ /* 0x100fe2000001140a */
[C---:B------:R-:W-:Y:S01]  /*0d20*/  IMAD.SHL.U32 R222, R6.reuse, 0x200, RZ ;  /* 0x0000020006de7824 */ /* 0x040fe200078e00ff */
[----:B------:R-:W-:Y:S01]  /*0d30*/  LEA.HI R8, R3, R0, RZ, 0x3 ;  /* 0x0000000003087211 */ /* 0x000fe200078f18ff */
[----:B------:R-:W-:Y:S01]  /*0d40*/  IMAD R12, R6, 0x10, R5 ;  /* 0x00000010060c7824 */ /* 0x000fe200078e0205 */
[----:B------:R-:W-:Y:S01]  /*0d50*/  SHF.R.S32.HI R10, RZ, 0x1f, R10 ;  /* 0x0000001fff0a7819 */ /* 0x000fe2000001140a */
[----:B------:R-:W-:Y:S01]  /*0d60*/  VIADD R5, R203, 0x40 ;  /* 0x00000040cb057836 */ /* 0x000fe20000000000 */
[----:B------:R-:W-:Y:S01]  /*0d70*/  LOP3.LUT R3, R8, 0xfffffff8, RZ, 0xc0, !PT ;  /* 0xfffffff808037812 */ /* 0x000fe200078ec0ff */
[----:B------:R-:W-:Y:S01]  /*0d80*/  IMAD R12, R12, 0x8, R7 ;  /* 0x000000080c0c7824 */ /* 0x000fe200078e0207 */
[----:B------:R-:W-:Y:S01]  /*0d90*/  SHF.L.U32 R192, R20, 0x2, RZ ;  /* 0x0000000214c07819 */ /* 0x000fe200000006ff */
[----:B------:R-:W-:Y:S01]  /*0da0*/  IMAD.SHL.U32 R216, R5, 0x40, RZ ;  /* 0x0000004005d87824 */ /* 0x000fe200078e00ff */
[----:B------:R-:W-:Y:S01]  /*0db0*/  LEA.HI R10, R10, R203, RZ, 0x3 ;  /* 0x000000cb0a0a7211 */ /* 0x000fe200078f18ff */
[----:B------:R-:W-:Y:S01]  /*0dc0*/  STL [R1+0x54], R20 ;  /* 0x0000541401007387 */ /* 0x000fe20000100800 */
[----:B------:R-:W-:Y:S01]  /*0dd0*/  IADD3 R19, R0, -R3, RZ ;  /* 0x8000000300137210 */ /* 0x000fe20007ffe0ff */
[----:B------:R-:W-:Y:S01]  /*0de0*/  VIADD R205, R192, 0x40 ;  /* 0x00000040c0cd7836 */ /* 0x000fe20000000000 */
[----:B------:R-:W-:Y:S01]  /*0df0*/  SHF.R.S32.HI R0, RZ, 0x1f, R5 ;  /* 0x0000001fff007819 */ /* 0x000fe20000011405 */
[----:B------:R-:W-:Y:S01]  /*0e00*/  IMAD.SHL.U32 R16, R20, 0x8, RZ ;  /* 0x0000000814107824 */ /* 0x000fe200078e00ff */
[----:B------:R-:W-:Y:S01]  /*0e10*/  LOP3.LUT R10, R10, 0xfffffff8, RZ, 0xc0, !PT ;  /* 0xfffffff80a0a7812 */ /* 0x000fe200078ec0ff */
[C---:B------:R-:W-:Y:S01]  /*0e20*/  IMAD.IADD R194, R192.reuse, 0x1, R205 ;  /* 0x00000001c0c27824 */ /* 0x040fe200078e02cd */
[----:B------:R-:W-:Y:S01]  /*0e30*/  IADD3 R206, R192, 0x20, RZ ;  /* 0x00000020c0ce7810 */ /* 0x000fe20007ffe0ff */
[----:B------:R1:W-:Y:S01]  /*0e40*/  STL [R1+0x3c], R19 ;  /* 0x00003c1301007387 */ /* 0x0003e20000100800 */
[----:B------:R-:W-:Y:S01]  /*0e50*/  LEA.HI R0, R0, R5, RZ, 0x3 ;  /* 0x0000000500007211 */ /* 0x000fe200078f18ff */
[----:B------:R-:W-:Y:S01]  /*0e60*/  IMAD.IADD R228, R203, 0x1, -R10 ;  /* 0x00000001cbe47824 */ /* 0x000fe200078e0a0a */
[----:B------:R-:W-:Y:S01]  /*0e70*/  IADD3 R195, R192, R206, RZ ;  /* 0x000000cec0c37210 */ /* 0x000fe20007ffe0ff */
[----:B------:R-:W-:Y:S01]  /*0e80*/  VIADD R22, R16, 0x60 ;  /* 0x0000006010167836 */ /* 0x000fe20000000000 */
[----:B------:R-:W-:Y:S01]  /*0e90*/  LOP3.LUT R4, R4, 0x3fffffe, RZ, 0xc0, !PT ;  /* 0x03fffffe04047812 */ /* 0x000fe200078ec0ff */
[----:B------:R-:W-:Y:S01]  /*0ea0*/  IMAD.SHL.U32 R223, R0, 0x40, RZ ;  /* 0x0000004000df7824 */ /* 0x000fe200078e00ff */
[----:B------:R-:W-:Y:S01]  /*0eb0*/  SHF.R.S32.HI R0, RZ, 0x1f, R195 ;  /* 0x0000001fff007819 */ /* 0x000fe200000114c3 */
[----:B------:R-:W-:Y:S01]  /*0ec0*/  IMAD.SHL.U32 R219, R228, 0x40, RZ ;  /* 0x00000040e4db7824 */ /* 0x000fe200078e00ff */
[----:B------:R-:W-:Y:S01]  /*0ed0*/  SHF.R.S32.HI R3, RZ, 0x1f, R194 ;  /* 0x0000001fff037819 */ /* 0x000fe200000114c2 */
[----:B------:R-:W-:Y:S01]  /*0ee0*/  IMAD.IADD R4, R14, 0x1, -R4 ;  /* 0x000000010e047824 */ /* 0x000fe200078e0a04 */
[-C--:B------:R-:W-:Y:S01]  /*0ef0*/  LEA.HI R197, R0, R195.reuse, RZ, 0x3 ;  /* 0x000000c300c57211 */ /* 0x080fe200078f18ff */
[C---:B------:R-:W-:Y:S01]  /*0f00*/  VIADD R208, R192.reuse, 0x10 ;  /* 0x00000010c0d07836 */ /* 0x040fe20000000000 */
[-C--:B------:R-:W-:Y:S01]  /*0f10*/  LEA.HI R5, R3, R194.reuse, RZ, 0x6 ;  /* 0x000000c203057211 */ /* 0x080fe200078f30ff */
[----:B------:R-:W-:Y:S01]  /*0f20*/  VIADD R207, R192, 0x30 ;  /* 0x00000030c0cf7836 */ /* 0x000fe20000000000 */
[----:B------:R-:W-:Y:S01]  /*0f30*/  LEA.HI R0, R0, R195, RZ, 0x6 ;  /* 0x000000c300007211 */ /* 0x000fe200078f30ff */
[----:B------:R-:W-:Y:S01]  /*0f40*/  VIADD R215, R192, 0x50 ;  /* 0x00000050c0d77836 */ /* 0x000fe20000000000 */
[----:B------:R-:W-:Y:S01]  /*0f50*/  LOP3.LUT R219, R219, 0x1c0, RZ, 0xc0, !PT ;  /* 0x000001c0dbdb7812 */ /* 0x000fe200078ec0ff */
[----:B------:R-:W-:Y:S01]  /*0f60*/  IMAD.SHL.U32 R7, R5, 0x80, RZ ;  /* 0x0000008005077824 */ /* 0x000fe200078e00ff */
[----:B------:R-:W-:-:S02]  /*0f70*/  LEA.HI R3, R3, R194, RZ, 0x3 ;  /* 0x000000c203037211 */ /* 0x000fc400078f18ff */
[----:B------:R-:W-:Y:S02]  /*0f80*/  LOP3.LUT R216, R216, 0x1c0, RZ, 0xc0, !PT ;  /* 0x000001c0d8d87812 */ /* 0x000fe400078ec0ff */
[----:B0-----:R-:W-:Y:S02]  /*0f90*/  LEA R14, R4, R11, 0x6 ;  /* 0x0000000b040e7211 */ /* 0x001fe400078e30ff */
[----:B------:R-:W-:Y:S02]  /*0fa0*/  SHF.L.U32 R4, R0, 0x7, RZ ;  /* 0x0000000700047819 */ /* 0x000fe400000006ff */
[----:B------:R-:W-:Y:S01]  /*0fb0*/  SHF.R.U32.HI R221, RZ, 0x3, R219 ;  /* 0x00000003ffdd7819 */ /* 0x000fe200000116db */
[----:B------:R-:W-:Y:S01]  /*0fc0*/  STL [R1+0x80], R14 ;  /* 0x0000800e01007387 */ /* 0x000fe20000100800 */
[C---:B------:R-:W-:Y:S02]  /*0fd0*/  LOP3.LUT R0, R219.reuse, 0x38, R197, 0xf8, !PT ;  /* 0x00000038db007812 */ /* 0x040fe400078ef8c5 */
[----:B------:R-:W-:Y:S01]  /*0fe0*/  LOP3.LUT R6, R219, 0x38, R3, 0xf8, !PT ;  /* 0x00000038db067812 */ /* 0x000fe200078ef803 */
[----:B------:R-:W-:Y:S01]  /*0ff0*/  STL [R1+0x50], RZ ;  /* 0x000050ff01007387 */ /* 0x000fe20000100800 */
[----:B------:R-:W-:-:S02]  /*1000*/  SHF.R.U32.HI R13, RZ, 0x3, R216 ;  /* 0x00000003ff0d7819 */ /* 0x000fc400000116d8 */
[C---:B------:R-:W-:Y:S02]  /*1010*/  LOP3.LUT R11, R216.reuse, 0x38, R3, 0xf8, !PT ;  /* 0x00000038d80b7812 */ /* 0x040fe400078ef803 */
[----:B------:R-:W-:Y:S02]  /*1020*/  LOP3.LUT R10, R216, 0x38, R197, 0xf8, !PT ;  /* 0x00000038d80a7812 */ /* 0x000fe400078ef8c5 */
[-C--:B------:R-:W-:Y:S02]  /*1030*/  LOP3.LUT R5, R0, R221.reuse, RZ, 0x3c, !PT ;  /* 0x000000dd00057212 */ /* 0x080fe400078e3cff */
[----:B------:R-:W-:Y:S02]  /*1040*/  LOP3.LUT R7, R7, 0xffffe000, RZ, 0xc0, !PT ;  /* 0xffffe00007077812 */ /* 0x000fe400078ec0ff */
[----:B------:R-:W-:Y:S02]  /*1050*/  LOP3.LUT R6, R6, R221, RZ, 0x3c, !PT ;  /* 0x000000dd06067212 */ /* 0x000fe400078e3cff */
[----:B------:R-:W-:-:S02]  /*1060*/  LOP3.LUT R223, R223, 0xfffffe00, RZ, 0xc0, !PT ;  /* 0xfffffe00dfdf7812 */ /* 0x000fc400078ec0ff */
[-C--:B------:R-:W-:Y:S02]  /*1070*/  LOP3.LUT R0, R11, R13.reuse, RZ, 0x3c, !PT ;  /* 0x0000000d0b007212 */ /* 0x080fe400078e3cff */
[----:B------:R-:W-:Y:S02]  /*1080*/  LOP3.LUT R4, R4, 0xffffe000, RZ, 0xc0, !PT ;  /* 0xffffe00004047812 */ /* 0x000fe400078ec0ff */
[----:B------:R-:W-:Y:S02]  /*1090*/  LOP3.LUT R10, R10, R13, RZ, 0x3c, !PT ;  /* 0x0000000d0a0a7212 */ /* 0x000fe400078e3cff */
[-C--:B------:R-:W-:Y:S02]  /*10a0*/  IADD3 R6, R6, R7.reuse, R222 ;  /* 0x0000000706067210 */ /* 0x080fe40007ffe0de */
[----:B------:R-:W-:Y:S02]  /*10b0*/  IADD3 R7, R0, R7, R223 ;  /* 0x0000000700077210 */ /* 0x000fe40007ffe0df */
[----:B------:R-:W-:-:S02]  /*10c0*/  MOV R0, UR5 ;  /* 0x0000000500007c02 */ /* 0x000fc40008000f00 */
[-C--:B------:R-:W-:Y:S02]  /*10d0*/  IADD3 R5, R5, R4.reuse, R222 ;  /* 0x0000000405057210 */ /* 0x080fe40007ffe0de */
[----:B------:R-:W-:Y:S01]  /*10e0*/  IADD3 R10, R10, R4, R223 ;  /* 0x000000040a0a7210 */ /* 0x000fe20007ffe0df */
[----:B------:R-:W-:Y:S01]  /*10f0*/  IMAD.U32 R4, RZ, RZ, UR4 ;  /* 0x00000004ff047e24 */ /* 0x000fe2000f8e00ff */
[----:B------:R-:W-:Y:S01]  /*1100*/  SHF.R.S32.HI R8, RZ, 0x3, R8 ;  /* 0x00000003ff087819 */ /* 0x000fe20000011408 */
[----:B------:R0:W-:Y:S01]  /*1110*/  STL [R1+0x4], R0 ;  /* 0x0000040001007387 */ /* 0x0001e20000100800 */
[----:B------:R-:W-:Y:S01]  /*1120*/  SHF.L.U32 R224, R19, 0x3, RZ ;  /* 0x0000000313e07819 */ /* 0x000fe200000006ff */
[----:B-1----:R-:W-:Y:S01]  /*1130*/  VIADD R19, R16, 0x80 ;  /* 0x0000008010137836 */ /* 0x002fe20000000000 */
[----:B------:R-:W-:Y:S01]  /*1140*/  SHF.R.S32.HI R198, RZ, 0x3, R3 ;  /* 0x00000003ffc67819 */ /* 0x000fe20000011403 */
[----:B------:R1:W-:Y:S01]  /*1150*/  STL [R1+0x5c], R8 ;  /* 0x00005c0801007387 */ /* 0x0003e20000100800 */
[----:B------:R-:W-:-:S02]  /*1160*/  LEA R3, R5, UR4, 0x1 ;  /* 0x0000000405037c11 */ /* 0x000fc4000f8e08ff */
[----:B------:R-:W-:Y:S01]  /*1170*/  LEA R5, R10, UR4, 0x1 ;  /* 0x000000040a057c11 */ /* 0x000fe2000f8e08ff */
[----:B------:R2:W-:Y:S01]  /*1180*/  STL [R1+0x78], R4 ;  /* 0x0000780401007387 */ /* 0x0005e20000100800 */
[----:B------:R-:W-:Y:S02]  /*1190*/  LOP3.LUT R229, R9, 0x7ffffffc, RZ, 0xc0, !PT ;  /* 0x7ffffffc09e57812 */ /* 0x000fe400078ec0ff */
[----:B0-----:R-:W-:Y:S02]  /*11a0*/  LEA.HI R0, R20, R20, RZ, 0x1 ;  /* 0x0000001414007211 */ /* 0x001fe400078f08ff */
[----:B------:R-:W-:Y:S01]  /*11b0*/  IADD3 R23, R16, 0xa0, RZ ;  /* 0x000000a010177810 */ /* 0x000fe20007ffe0ff */
[----:B------:R-:W-:Y:S01]  /*11c0*/  IMAD.IADD R229, R15, 0x1, -R229 ;  /* 0x000000010fe57824 */ /* 0x000fe200078e0ae5 */
[----:B-1----:R-:W-:Y:S02]  /*11d0*/  IADD3 R8, R224, 0x80, RZ ;  /* 0x00000080e0087810 */ /* 0x002fe40007ffe0ff */
[----:B------:R-:W-:Y:S01]  /*11e0*/  LOP3.LUT R0, R0, 0x1ffffffe, RZ, 0xc0, !PT ;  /* 0x1ffffffe00007812 */ /* 0x000fe200078ec0ff */
[----:B--2---:R-:W-:Y:S01]  /*11f0*/  VIADD R4, R224, 0x40 ;  /* 0x00000040e0047836 */ /* 0x004fe20000000000 */
[----:B------:R-:W-:-:S02]  /*1200*/  LOP3.LUT R4, R216, 0x38, R16, 0xf8, !PT ;  /* 0x00000038d8047812 */ /* 0x000fc400078ef810 */
[----:B------:R-:W-:Y:S01]  /*1210*/  SHF.R.S32.HI R8, RZ, 0x1f, R8 ;  /* 0x0000001fff087819 */ /* 0x000fe20000011408 */
[----:B------:R-:W-:Y:S01]  /*1220*/  IMAD.SHL.U32 R8, R12, 0x8, RZ ;  /* 0x000000080c087824 */ /* 0x000fe200078e00ff */
[----:B------:R-:W-:Y:S02]  /*1230*/  LOP3.LUT R4, R223, R4, R13, 0xf6, !PT ;  /* 0x00000004df047212 */ /* 0x000fe400078ef60d */
[----:B------:R-:W-:Y:S02]  /*1240*/  IADD3 R0, R20, -R0, RZ ;  /* 0x8000000014007210 */ /* 0x000fe40007ffe0ff */
[----:B------:R-:W-:Y:S01]  /*1250*/  LEA R4, R4, UR4, 0x1 ;  /* 0x0000000404047c11 */ /* 0x000fe2000f8e08ff */
[----:B------:R-:W-:Y:S01]  /*1260*/  STL [R1+0x84], R8 ;  /* 0x0000840801007387 */ /* 0x000fe20000100800 */
[----:B------:R-:W-:Y:S02]  /*1270*/  LEA R0, R0, R14, 0x3 ;  /* 0x0000000e00007211 */ /* 0x000fe400078e18ff */
[----:B------:R-:W-:Y:S01]  /*1280*/  SHF.R.S32.HI R17, RZ, 0x1f, R16 ;  /* 0x0000001fff117819 */ /* 0x000fe20000011410 */
[----:B------:R0:W-:Y:S01]  /*1290*/  STL [R1+0x70], R4 ;  /* 0x0000700401007387 */ /* 0x0001e20000100800 */
[----:B------:R-:W-:-:S02]  /*12a0*/  SHF.R.S32.HI R202, RZ, 0x1f, R22 ;  /* 0x0000001fffca7819 */ /* 0x000fc40000011416 */
[----:B------:R-:W-:Y:S01]  /*12b0*/  SHF.R.S32.HI R201, RZ, 0x1f, R19 ;  /* 0x0000001fffc97819 */ /* 0x000fe20000011413 */
[----:B------:R1:W-:Y:S01]  /*12c0*/  STL [R1+0x74], R3 ;  /* 0x0000740301007387 */ /* 0x0003e20000100800 */
[----:B------:R-:W-:Y:S02]  /*12d0*/  SHF.R.S32.HI R200, RZ, 0x1f, R23 ;  /* 0x0000001fffc87819 */ /* 0x000fe40000011417 */
[----:B------:R-:W-:Y:S01]  /*12e0*/  SHF.R.S32.HI R197, RZ, 0x3, R197 ;  /* 0x00000003ffc57819 */ /* 0x000fe200000114c5 */
[----:B------:R2:W-:Y:S01]  /*12f0*/  STL [R1+0x68], R5 ;  /* 0x0000680501007387 */ /* 0x0005e20000100800 */
[----:B0-----:R-:W-:Y:S02]  /*1300*/  LEA R4, R6, UR4, 0x1 ;  /* 0x0000000406047c11 */ /* 0x001fe4000f8e08ff */
[----:B-1----:R-:W-:-:S03]  /*1310*/  LEA R3, R7, UR4, 0x1 ;  /* 0x0000000407037c11 */ /* 0x002fc6000f8e08ff */
[----:B------:R2:W-:Y:S04]  /*1320*/  STL [R1+0x6c], R4 ;  /* 0x00006c0401007387 */ /* 0x0005e80000100800 */
[----:B------:R2:W-:Y:S04]  /*1330*/  STL [R1+0x38], R0 ;  /* 0x0000380001007387 */ /* 0x0005e80000100800 */
[----:B------:R2:W-:Y:S02]  /*1340*/  STL [R1+0x64], R3 ;  /* 0x0000640301007387 */ /* 0x0005e40000100800 */
.L_x_6222:
[----:B0-234-:R-:W0:Y:S01]  /*1350*/  LDC.64 R4, c[0x0][0xc88] ;  /* 0x00032200ff047b82 */ /* 0x01de220000000a00 */
[----:B------:R-:W-:Y:S01]  /*1360*/  ULDC.64 UR4, c[0x0][0xa28] ;  /* 0x00028a0000047ab9 */ /* 0x000fe20000000a00 */
[----:B------:R-:W-:Y:S01]  /*1370*/  ULDC.64 UR8, c[0x0][0xa18] ;  /* 0x0002860000087ab9 */ /* 0x000fe20000000a00 */
[----:B------:R-:W-:Y:S01]  /*1380*/  ULDC.64 UR6, c[0x0][0xa08] ;  /* 0x0002820000067ab9 */ /* 0x000fe20000000a00 */
[----:B0-----:R-:W-:-:S05]  /*1390*/  IMAD.WIDE R4, R31, 0x4, R4 ;  /* 0x000000041f047825 */ /* 0x001fca00078e0204 */
[----:B------:R-:W2:Y:S01]  /*13a0*/  LDG.E R3, desc[UR60][R4.64] ;  /* 0x0000003c04037981 */ /* 0x000ea2000c1e1900 */
        /* <DEDUP_REMOVED lines=15> */
[----:B------:R-:W-:Y:S01]  /*14a0*/  IADD3 R8, P4, R32, UR6, RZ ;  /* 0x0000000620087c10 */ /* 0x000fe2000ff9e0ff */
[----:B-1----:R1:W-:Y:S01]  /*14b0*/  STL [R1+0x44], R32 ;  /* 0x0000442001007387 */ /* 0x0023e20000100800 */
[----:B0-----:R-:W-:-:S02]  /*14c0*/  IMAD.MOV.U32 R0, RZ, RZ, RZ ;  /* 0x000000ffff007224 */ /* 0x001fc400078e00ff */
[----:B------:R-:W-:Y:S01]  /*14d0*/  IADD3.X R9, R28, UR7, RZ, P4, !PT ;  /* 0x000000071c097c10 */ /* 0x000fe2000a7fe4ff */
[----:B------:R-:W-:Y:S01]  /*14e0*/  IMAD.U32 R226, RZ, RZ, UR4 ;  /* 0x00000004ffe27e24 */ /* 0x000fe2000f8e00ff */
[----:B------:R1:W-:Y:S01]  /*14f0*/  STL [R1+0x48], R28 ;  /* 0x0000481c01007387 */ /* 0x0003e20000100800 */
[----:B------:R-:W-:-:S03]  /*1500*/  ULDC.64 UR4, c[0x0][0x418] ;  /* 0x0001060000047ab9 */ /* 0x000fc60000000a00 */
[----:B------:R1:W5:Y:S01]  /*1510*/  @P2 LDG.E R0, desc[UR60][R4.64] ;  /* 0x0000003c04002981 */ /* 0x000362000c1e1900 */
[----:B------:R-:W-:-:S03]  /*1520*/  @P1 IADD3 R6, P2, R32, UR8, RZ ;  /* 0x0000000820061c10 */ /* 0x000fc6000ff5e0ff */
[----:B------:R1:W5:Y:S01]  /*1530*/  @P0 LDG.E R124, desc[UR60][R8.64] ;  /* 0x0000003c087c0981 */ /* 0x000362000c1e1900 */
[----:B------:R-:W-:-:S03]  /*1540*/  @P1 IADD3.X R7, R28, UR9, RZ, P2, !PT ;  /* 0x000000091c071c10 */ /* 0x000fc600097fe4ff */
[----:B------:R1:W-:Y:S01]  /*1550*/  STL [R1+0x40], R30 ;  /* 0x0000401e01007387 */ /* 0x0003e20000100800 */
[----:B------:R-:W-:Y:S01]  /*1560*/  UISETP.NE.U32.AND UP0, UPT, UR4, URZ, UPT ;  /* 0x0000003f0400728c */ /* 0x000fe2000bf05070 */
[----:B------:R-:W-:Y:S02]  /*1570*/  ULDC.64 UR8, c[0x0][0xa20] ;  /* 0x0002880000087ab9 */ /* 0x000fe40000000a00 */
[----:B------:R1:W5:Y:S01]  /*1580*/  @P1 LDG.E R226, desc[UR60][R6.64] ;  /* 0x0000003c06e21981 */ /* 0x000362000c1e1900 */
[----:B------:R-:W-:Y:S01]  /*1590*/  UISETP.NE.AND.EX UP0, UPT, UR5, URZ, UPT, UP0 ;  /* 0x0000003f0500728c */ /* 0x000fe2000bf05300 */
[----:B------:R-:W-:Y:S01]  /*15a0*/  ISETP.NE.U32.AND P2, PT, RZ, UR8, PT ;  /* 0x00000008ff007c0c */ /* 0x000fe2000bf45070 */
[----:B------:R-:W-:Y:S01]  /*15b0*/  ULDC UR4, c[0x0][0x424] ;  /* 0x0001090000047ab9 */ /* 0x000fe20000000800 */
[----:B------:R-:W-:Y:S01]  /*15c0*/  ULDC UR5, c[0x0][0x2f0] ;  /* 0x0000bc0000057ab9 */ /* 0x000fe20000000800 */
[----:B------:R-:W-:Y:S01]  /*15d0*/  USEL UR4, UR4, 0x1, UP0 ;  /* 0x0000000104047887 */ /* 0x000fe20008000000 */
[----:B------:R-:W-:Y:S01]  /*15e0*/  ISETP.NE.AND.EX P2, PT, RZ, UR9, PT, P2 ;  /* 0x00000009ff007c0c */ /* 0x000fe2000bf45320 */
[----:B------:R-:W-:-:S02]  /*15f0*/  IMAD.MOV.U32 R25, RZ, RZ, R3 ;  /* 0x000000ffff197224 */ /* 0x000fc400078e0003 */
[----:B------:R-:W-:-:S03]  /*1600*/  UIMAD UR4, UR4, UR5, URZ ;  /* 0x00000005040472a4 */ /* 0x000fc6000f8e023f */
[----:B------:R-:W-:Y:S01]  /*1610*/  ULDC UR5, c[0x0][0x348] ;  /* 0x0000d20000057ab9 */ /* 0x000fe20000000800 */
[----:B-1----:R-:W-:Y:S08]  /*1620*/  @P1 BRA `(.L_x_5987) ;  /* 0x0000000000241947 */ /* 0x002ff00003800000 */
        /* <DEDUP_REMOVED lines=8> */
[----:B--2---:R-:W-:-:S07]  /*16b0*/  IADD3 R226, -R226, R3, RZ ;  /* 0x00000003e2e27210 */ /* 0x004fce0007ffe1ff */
.L_x_5987:
[----:B------:R-:W-:Y:S02]  /*16c0*/  IMAD.U32 R24, RZ, RZ, UR5 ;  /* 0x00000005ff187e24 */ /* 0x000fe4000f8e00ff */
[----:B------:R-:W-:Y:S01]  /*16d0*/  IMAD.U32 R27, RZ, RZ, UR4 ;  /* 0x00000004ff1b7e24 */ /* 0x000fe2000f8e00ff */
[----:B------:R-:W-:Y:S06]  /*16e0*/  @!P2 BRA `(.L_x_5988) ;  /* 0x000000000010a947 */ /* 0x000fec0003800000 */
[----:B------:R-:W-:-:S04]  /*16f0*/  IADD3 R4, P0, R32, UR8, RZ ;  /* 0x0000000820047c10 */ /* 0x000fc8000ff1e0ff */
[----:B------:R-:W-:-:S05]  /*1700*/  IADD3.X R5, R28, UR9, RZ, P0, !PT ;  /* 0x000000091c057c10 */ /* 0x000fca00087fe4ff */
[----:B------:R0:W5:Y:S01]  /*1710*/  LDG.E R27, desc[UR60][R4.64] ;  /* 0x0000003c041b7981 */ /* 0x000162000c1e1900 */
[----:B------:R-:W-:Y:S05]  /*1720*/  BRA `(.L_x_5989) ;  /* 0x0000000000107947 */ /* 0x000fea0003800000 */
.L_x_5988:
[----:B------:R-:W-:Y:S05]  /*1730*/  @!P0 BRA `(.L_x_5989) ;  /* 0x00000000000c8947 */ /* 0x000fea0003800000 */
[----:B------:R-:W2:Y:S04]  /*1740*/  LDG.E R4, desc[UR60][R8.64] ;  /* 0x0000003c08047981 */ /* 0x000ea8000c1e1900 */
[----:B------:R-:W2:Y:S02]  /*1750*/  LDG.E R27, desc[UR60][R8.64+0x4] ;  /* 0x0000043c081b7981 */ /* 0x000ea4000c1e1900 */
[----:B--2---:R-:W-:-:S07]  /*1760*/  IADD3 R27, -R4, R27, RZ ;  /* 0x0000001b041b7210 */ /* 0x004fce0007ffe1ff */
.L_x_5989:
[----:B------:R-:W-:Y:S01]  /*1770*/  ULDC.64 UR4, c[0x0][0xa10] ;  /* 0x0002840000047ab9 */ /* 0x000fe20000000a00 */
[----:B------:R-:W1:Y:S01]  /*1780*/  LDC R9, c[0x0][0x448] ;  /* 0x00011200ff097b82 */ /* 0x000e620000000800 */
        /* <DEDUP_REMOVED lines=13> */
[----:B-1----:R-:W-:Y:S01]  /*1860*/  ISETP.NE.AND P1, PT, R9, 0x1, PT ;  /* 0x000000010900780c */ /* 0x002fe20003f25270 */
[----:B------:R-:W-:Y:S01]  /*1870*/  IMAD.SHL.U32 R225, R29, 0x80, RZ ;  /* 0x000000801de17824 */ /* 0x000fe200078e00ff */
[----:B------:R-:W-:-:S04]  /*1880*/  PLOP3.LUT P2, PT, PT, PT, PT, 0x80, 0x0 ;  /* 0x000000000000781c */ /* 0x000fc80003f4f070 */
[----:B0-----:R-:W-:-:S07]  /*1890*/  IADD3 R4, R225, 0x7f, RZ ;  /* 0x0000007fe1047810 */ /* 0x001fce0007ffe0ff */
[----:B------:R-:W0:Y:S08]  /*18a0*/  @P1 LDC R9, c[0x0][0x44c] ;  /* 0x00011300ff091b82 */ /* 0x000e300000000800 */
[----:B------:R-:W1:Y:S01]  /*18b0*/  @P1 LDC R5, c[0x0][0x450] ;  /* 0x00011400ff051b82 */ /* 0x000e620000000800 */
[----:B--2---:R-:W-:Y:S02]  /*18c0*/  @P0 IMAD.IADD R24, R8, 0x1, -R3 ;  /* 0x0000000108180824 */ /* 0x004fe400078e0a03 */
[----:B------:R-:W-:-:S02]  /*18d0*/  IMAD.IADD R8, R27, 0x1, -R0 ;  /* 0x000000011b087824 */ /* 0x000fc400078e0a00 */
[----:B0-----:R-:W-:-:S03]  /*18e0*/  @P1 IMAD.HI.U32 R0, R4, R9, RZ ;  /* 0x0000000904001227 */ /* 0x001fc600078e00ff */
[C---:B------:R-:W-:Y:S02]  /*18f0*/  IADD3 R227, R8.reuse, R24, RZ ;  /* 0x0000001808e37210 */ /* 0x040fe40007ffe0ff */
[----:B-1----:R-:W-:Y:S02]  /*1900*/  @P1 SHF.R.U32.HI R4, RZ, R5, R0 ;  /* 0x00000005ff041219 */ /* 0x002fe40000011600 */
[C---:B------:R-:W-:Y:S01]  /*1910*/  IADD3 R137, R227.reuse, 0x60, -R226 ;  /* 0x00000060e3897810 */ /* 0x040fe20007ffe8e2 */
[----:B------:R-:W-:Y:S01]  /*1920*/  VIADD R0, R227, 0x5f ;  /* 0x0000005fe3007836 */ /* 0x000fe20000000000 */
[----:B------:R-:W-:-:S03]  /*1930*/  IADD3 R122, -R8, RZ, RZ ;  /* 0x000000ff087a7210 */ /* 0x000fc60007ffe1ff */
[----:B------:R-:W-:Y:S01]  /*1940*/  IMAD.IADD R4, R137, 0x1, R4 ;  /* 0x0000000189047824 */ /* 0x000fe200078e0204 */
[----:B------:R-:W-:Y:S01]  /*1950*/  VIMNMX R122, RZ, R122, !PT ;  /* 0x0000007aff7a7248 */ /* 0x000fe20007fe0100 */
        /* <DEDUP_REMOVED lines=16> */
[----:B------:R-:W-:-:S04]  /*1a60*/  @P0 LEA.HI.SX32 R26, R0, R3, 0x1c ;  /* 0x00000003001a0211 */ /* 0x000fc800078fe2ff */
[----:B------:R-:W-:-:S13]  /*1a70*/  ISETP.GT.AND P0, PT, R26, R122, PT ;  /* 0x0000007a1a00720c */ /* 0x000fda0003f04270 */
[----:B---3--:R-:W-:Y:S05]  /*1a80*/  @!P0 BRA `(.L_x_5990) ;  /* 0x0000008c009c8947 */ /* 0x008fea0003800000 */
        /* <DEDUP_REMOVED lines=14> */
[----:B------:R-:W-:Y:S01]  /*1b70*/  MOV R11, UR7 ;  /* 0x00000007000b7c02 */ /* 0x000fe20008000f00 */
[----:B------:R-:W-:Y:S01]  /*1b80*/  IMAD.MOV.U32 R8, RZ, RZ, 0x70 ;  /* 0x00000070ff087424 */ /* 0x000fe200078e00ff */
[----:B------:R-:W-:Y:S01]  /*1b90*/  MOV R13, RZ ;  /* 0x000000ff000d7202 */ /* 0x000fe20000000f00 */
[----:B0-----:R-:W-:-:S07]  /*1ba0*/  IMAD.MOV.U32 R12, RZ, RZ, 0x1 ;  /* 0x00000001ff0c7424 */ /* 0x001fce00078e00ff */
[----:B------:R-:W-:-:S07]  /*1bb0*/  LEPC R20, `(.L_x_5992) ;  /* 0x000000001014794e */ /* 0x000fce0000000000 */
[----:B-1---5:R-:W-:Y:S05]  /*1bc0*/  CALL.ABS.NOINC R14 ;  /* 0x000000000e007343 */ /* 0x022fea0003c00000 */
.L_x_5992:
[----:B------:R-:W-:Y:S05]  /*1bd0*/  BSYNC B6 ;  /* 0x0000000000067941 */ /* 0x000fea0003800000 */
.L_x_5991:
        /* <DEDUP_REMOVED lines=20> */
.L_x_5994:
[----:B------:R-:W-:Y:S05]  /*1d20*/  BSYNC B6 ;  /* 0x0000000000067941 */ /* 0x000fea0003800000 */
.L_x_5993:
[----:B------:R-:W2:Y:S01]  /*1d30*/  LDL R14, [R1+0x54] ;  /* 0x00005400010e7983 */ /* 0x000ea20000100800 */
[----:B------:R-:W-:Y:S01]  /*1d40*/  ULDC.64 UR4, c[0x0][0x9f8] ;  /* 0x00027e0000047ab9 */ /* 0x000fe20000000a00 */
[----:B------:R-:W0:Y:S01]  /*1d50*/  LDC.64 R96, c[0x0][0x3f8] ;  /* 0x0000fe00ff607b82 */ /* 0x000e220000000a00 */
[----:B------:R-:W-:Y:S01]  /*1d60*/  ISETP.NE.U32.AND P0, PT, RZ, UR4, PT ;  /* 0x00000004ff007c0c */ /* 0x000fe2000bf05070 */
[----:B------:R-:W3:Y:S03]  /*1d70*/  LDL.LU R13, [R1] ;  /* 0x00000000010d7983 */ /* 0x000ee60000300800 */
[----:B------:R-:W-:-:S03]  /*1d80*/  ISETP.NE.AND.EX P0, PT, RZ, UR5, PT, P0 ;  /* 0x00000005ff007c0c */ /* 0x000fc6000bf05300 */
[----:B------:R-:W1:Y:S08]  /*1d90*/  LDC R121, c[0x0][0x3f4] ;  /* 0x0000fd00ff797b82 */ /* 0x000e700000000800 */
[----:B------:R-:W4:Y:S02]  /*1da0*/  LDC.64 R90, c[0x0][0x408] ;  /* 0x00010200ff5a7b82 */ /* 0x000f240000000a00 */
[----:B------:R-:W-:Y:S01]  /*1db0*/  @P0 IADD3 R4, P1, R32, UR4, RZ ;  /* 0x0000000420040c10 */ /* 0x000fe2000ff3e0ff */
[----:B------:R-:W-:-:S03]  /*1dc0*/  ULDC UR4, c[0x0][0x2f4] ;  /* 0x0000bd0000047ab9 */ /* 0x000fc60000000800 */
[----:B------:R-:W-:-:S05]  /*1dd0*/  @P0 IADD3.X R5, R28, UR5, RZ, P1, !PT ;  /* 0x000000051c050c10 */ /* 0x000fca0008ffe4ff */
[----:B------:R0:W2:Y:S01]  /*1de0*/  @P0 LDG.E R25, desc[UR60][R4.64] ;  /* 0x0000003c04190981 */ /* 0x0000a2000c1e1900 */
[----:B------:R-:W-:Y:S02]  /*1df0*/  ISETP.GE.AND P1, PT, R195, UR4, PT ;  /* 0x00000004c3007c0c */ /* 0x000fe4000bf26270 */
[----:B------:R-:W-:Y:S02]  /*1e00*/  ISETP.GE.AND P0, PT, R16, UR4, PT ;  /* 0x0000000410007c0c */ /* 0x000fe4000bf06270 */
[----:B------:R-:W-:Y:S02]  /*1e10*/  SEL R3, RZ, 0xffffffff, P1 ;  /* 0xffffffffff037807 */ /* 0x000fe40000800000 */
[----:B------:R-:W-:-:S03]  /*1e20*/  SEL R0, RZ, 0x1, P0 ;  /* 0x00000001ff007807 */ /* 0x000fc60000000000 */
[----:B------:R-:W-:Y:S01]  /*1e30*/  IMAD.SHL.U32 R3, R3, 0x2, RZ ;  /* 0x0000000203037824 */ /* 0x000fe200078e00ff */
[----:B------:R-:W-:Y:S02]  /*1e40*/  ISETP.GE.AND P0, PT, R194, UR4, PT ;  /* 0x00000004c2007c0c */ /* 0x000fe4000bf06270 */
[----:B------:R-:W-:Y:S02]  /*1e50*/  ISETP.GE.AND P1, PT, R22, UR4, PT ;  /* 0x0000000416007c0c */ /* 0x000fe4000bf26270 */
[----:B------:R-:W-:Y:S02]  /*1e60*/  LOP3.LUT R0, R3, 0x2, R0, 0xe2, !PT ;  /* 0x0000000203007812 */ /* 0x000fe400078ee200 */
[----:B0-----:R-:W-:Y:S02]  /*1e70*/  SHF.R.S32.HI R5, RZ, 0x1f, R203 ;  /* 0x0000001fff057819 */ /* 0x001fe400000114cb */
[----:B------:R-:W-:Y:S02]  /*1e80*/  SEL R3, RZ, 0x4, P0 ;  /* 0x00000004ff037807 */ /* 0x000fe40000000000 */
[----:B------:R-:W-:-:S02]  /*1e90*/  SEL R4, RZ, 0x8, P1 ;  /* 0x00000008ff047807 */ /* 0x000fc40000800000 */
[----:B------:R-:W-:Y:S01]  /*1ea0*/  ISETP.GE.AND P2, PT, R19, UR4, PT ;  /* 0x0000000413007c0c */ /* 0x000fe2000bf46270 */
[----:B------:R-:W-:Y:S01]  /*1eb0*/  IMAD R6, R5, R96, RZ ;  /* 0x0000006005067224 */ /* 0x000fe200078e02ff */
[----:B------:R-:W-:Y:S02]  /*1ec0*/  SHF.R.S32.HI R193, RZ, 0x1f, R192 ;  /* 0x0000001fffc17819 */ /* 0x000fe400000114c0 */
[----:B------:R-:W-:Y:S02]  /*1ed0*/  LOP3.LUT R0, R4, R0, R3, 0xfe, !PT ;  /* 0x0000000004007212 */ /* 0x000fe400078efe03 */
[----:B------:R-:W-:Y:S02]  /*1ee0*/  SEL R3, RZ, 0x10, P2 ;  /* 0x00000010ff037807 */ /* 0x000fe40001000000 */
[----:B-1----:R-:W-:Y:S01]  /*1ef0*/  ISETP.GE.AND P0, PT, R16, R121, PT ;  /* 0x000000791000720c */ /* 0x002fe20003f06270 */
[C---:B------:R-:W-:Y:S01]  /*1f00*/  IMAD R7, R203.reuse, R97, R6 ;  /* 0x00000061cb077224 */ /* 0x040fe200078e0206 */
[----:B------:R-:W-:Y:S01]  /*1f10*/  LOP3.LUT R9, R0, R3, RZ, 0xfc, !PT ;  /* 0x0000000300097212 */ /* 0x000fe200078efcff */
[----:B------:R-:W-:Y:S01]  /*1f20*/  IMAD.WIDE.U32 R100, R203, R96, R192 ;  /* 0x00000060cb647225 */ /* 0x000fe200078e00c0 */
[----:B------:R-:W-:-:S03]  /*1f30*/  SEL R3, R121, RZ, P0 ;  /* 0x000000ff79037207 */ /* 0x000fc60000000000 */
[----:B------:R-:W-:Y:S01]  /*1f40*/  IMAD.WIDE.U32 R98, R203, R96, R16 ;  /* 0x00000060cb627225 */ /* 0x000fe200078e0010 */
[----:B------:R-:W-:-:S03]  /*1f50*/  ISETP.GE.AND P1, PT, R195, R121, PT ;  /* 0x00000079c300720c */ /* 0x000fc60003f26270 */
[----:B----4-:R-:W-:Y:S01]  /*1f60*/  IMAD R0, R5, R90, RZ ;  /* 0x0000005a05007224 */ /* 0x010fe200078e02ff */
[----:B------:R-:W-:Y:S01]  /*1f70*/  IADD3 R101, R101, R7, RZ ;  /* 0x0000000765657210 */ /* 0x000fe20007ffe0ff */
[----:B------:R-:W-:Y:S01]  /*1f80*/  IMAD.IADD R99, R7, 0x1, R99 ;  /* 0x0000000107637824 */ /* 0x000fe200078e0263 */
[----:B------:R-:W-:Y:S01]  /*1f90*/  ISETP.GE.AND P3, PT, R194, R121, PT ;  /* 0x00000079c200720c */ /* 0x000fe20003f66270 */
[----:B------:R-:W-:Y:S01]  /*1fa0*/  IMAD R7, R203, R91, R0 ;  /* 0x0000005bcb077224 */ /* 0x000fe200078e0200 */
[C---:B------:R-:W-:Y:S01]  /*1fb0*/  SEL R0, R121.reuse, RZ, P1 ;  /* 0x000000ff79007207 */ /* 0x040fe20000800000 */
[----:B------:R-:W-:Y:S01]  /*1fc0*/  IMAD.IADD R3, R16, 0x1, R3 ;  /* 0x0000000110037824 */ /* 0x000fe200078e0203 */
[----:B------:R-:W-:Y:S02]  /*1fd0*/  SEL R5, R121, RZ, P3 ;  /* 0x000000ff79057207 */ /* 0x000fe40001800000 */
[----:B------:R-:W-:Y:S01]  /*1fe0*/  IADD3 R4, R195, R0, RZ ;  /* 0x00000000c3047210 */ /* 0x000fe20007ffe0ff */
[----:B------:R-:W-:Y:S01]  /*1ff0*/  IMAD.WIDE.U32 R94, R203, R90, R192 ;  /* 0x0000005acb5e7225 */ /* 0x000fe200078e00c0 */
[----:B------:R-:W-:-:S03]  /*2000*/  SHF.R.S32.HI R0, RZ, 0x1f, R3 ;  /* 0x0000001fff007819 */ /* 0x000fc60000011403 */
[----:B------:R-:W-:Y:S01]  /*2010*/  IMAD.WIDE.U32 R92, R203, R90, R16 ;  /* 0x0000005acb5c7225 */ /* 0x000fe200078e0010 */
[----:B------:R-:W-:-:S03]  /*2020*/  LOP3.LUT P2, RZ, R228, 0x4, RZ, 0xc0, !PT ;  /* 0x00000004e4ff7812 */ /* 0x000fc6000784c0ff */
[----:B------:R-:W-:Y:S01]  /*2030*/  IMAD.IADD R10, R194, 0x1, R5 ;  /* 0x00000001c20a7824 */ /* 0x000fe200078e0205 */
[CC--:B------:R-:W-:Y:S01]  /*2040*/  LEA.HI R5, R0.reuse, R3.reuse, RZ, 0x3 ;  /* 0x0000000300057211 */ /* 0x0c0fe200078f18ff */
[----:B------:R-:W-:Y:S01]  /*2050*/  IMAD.IADD R93, R7, 0x1, R93 ;  /* 0x00000001075d7824 */ /* 0x000fe200078e025d */
[----:B------:R-:W-:Y:S02]  /*2060*/  LEA.HI R0, R0, R3, RZ, 0x6 ;  /* 0x0000000300007211 */ /* 0x000fe400078f30ff */
[----:B------:R-:W-:Y:S02]  /*2070*/  IADD3 R95, R95, R7, RZ ;  /* 0x000000075f5f7210 */ /* 0x000fe40007ffe0ff */
[----:B------:R-:W-:Y:S02]  /*2080*/  SHF.R.S32.HI R7, RZ, 0x1f, R4 ;  /* 0x0000001fff077819 */ /* 0x000fe40000011404 */
[----:B------:R-:W-:Y:S01]  /*2090*/  SHF.R.S32.HI R3, RZ, 0x6, R0 ;  /* 0x00000006ff037819 */ /* 0x000fe20000011400 */
[----:B------:R-:W0:Y:S01]  /*20a0*/  S2R R139, SR_TID.X ;  /* 0x00000000008b7919 */ /* 0x000e220000002100 */
[----:B------:R-:W-:-:S02]  /*20b0*/  LEA.HI R8, R7, R4, RZ, 0x6 ;  /* 0x0000000407087211 */ /* 0x000fc400078f30ff */
[----:B------:R-:W-:Y:S02]  /*20c0*/  LEA.HI R6, R7, R4, RZ, 0x3 ;  /* 0x0000000407067211 */ /* 0x000fe400078f18ff */
[--C-:B------:R-:W-:Y:S02]  /*20d0*/  LOP3.LUT R0, R219, 0x38, R5.reuse, 0xf8, !PT ;  /* 0x00000038db007812 */ /* 0x100fe400078ef805 */
[----:B------:R-:W-:Y:S01]  /*20e0*/  SHF.R.S32.HI R11, RZ, 0x1f, R10 ;  /* 0x0000001fff0b7819 */ /* 0x000fe2000001140a */
[C---:B------:R-:W-:Y:S01]  /*20f0*/  IMAD R134, R3.reuse, 0x1800, R222 ;  /* 0x0000180003867824 */ /* 0x040fe200078e02de */
[----:B------:R-:W-:Y:S01]  /*2100*/  LOP3.LUT R7, R216, 0x38, R5, 0xf8, !PT ;  /* 0x00000038d8077812 */ /* 0x000fe200078ef805 */
[----:B------:R-:W-:Y:S01]  /*2110*/  IMAD R131, R3, 0x1800, R223 ;  /* 0x0000180003837824 */ /* 0x000fe200078e02df */
[----:B------:R-:W-:Y:S02]  /*2120*/  SHF.R.U32.HI R15, RZ, 0x3, R216 ;  /* 0x00000003ff0f7819 */ /* 0x000fe400000116d8 */
[----:B------:R-:W-:-:S02]  /*2130*/  SHF.R.S32.HI R8, RZ, 0x6, R8 ;  /* 0x00000006ff087819 */ /* 0x000fc40000011408 */
[----:B------:R-:W-:Y:S02]  /*2140*/  LOP3.LUT R4, R219, 0x38, R6, 0xf8, !PT ;  /* 0x00000038db047812 */ /* 0x000fe400078ef806 */
[----:B------:R-:W-:Y:S02]  /*2150*/  LOP3.LUT R3, R0, R221, RZ, 0x3c, !PT ;  /* 0x000000dd00037212 */ /* 0x000fe400078e3cff */
[-C--:B------:R-:W-:Y:S02]  /*2160*/  LEA.HI R12, R11, R10.reuse, RZ, 0x3 ;  /* 0x0000000a0b0c7211 */ /* 0x080fe400078f18ff */
[----:B------:R-:W-:Y:S02]  /*2170*/  LOP3.LUT R0, R7, R15, RZ, 0x3c, !PT ;  /* 0x0000000f07007212 */ /* 0x000fe400078e3cff */
[----:B------:R-:W-:Y:S01]  /*2180*/  LEA.HI R10, R11, R10, RZ, 0x6 ;  /* 0x0000000a0b0a7211 */ /* 0x000fe200078f30ff */
[----:B------:R-:W-:Y:S01]  /*2190*/  IMAD R133, R8, 0x1800, R222 ;  /* 0x0000180008857824 */ /* 0x000fe200078e02de */
[----:B------:R-:W-:Y:S01]  /*21a0*/  LOP3.LUT R4, R4, R221, RZ, 0x3c, !PT ;  /* 0x000000dd04047212 */ /* 0x000fe200078e3cff */
[----:B------:R-:W-:Y:S01]  /*21b0*/  IMAD.IADD R134, R134, 0x1, R3 ;  /* 0x0000000186867824 */ /* 0x000fe200078e0203 */
[----:B------:R-:W-:-:S02]  /*21c0*/  IADD3 R131, R131, R0, RZ ;  /* 0x0000000083837210 */ /* 0x000fc40007ffe0ff */
[----:B------:R-:W-:Y:S02]  /*21d0*/  SHF.R.S32.HI R10, RZ, 0x6, R10 ;  /* 0x00000006ff0a7819 */ /* 0x000fe4000001140a */
[C---:B------:R-:W-:Y:S02]  /*21e0*/  LOP3.LUT R3, R216.reuse, 0x38, R6, 0xf8, !PT ;  /* 0x00000038d8037812 */ /* 0x040fe400078ef806 */
[----:B-----5:R-:W-:Y:S02]  /*21f0*/  SHF.R.S32.HI R11, RZ, 0x1f, R136 ;  /* 0x0000001fff0b7819 */ /* 0x020fe40000011488 */
[----:B------:R-:W-:Y:S01]  /*2200*/  LOP3.LUT R0, R219, 0x38, R12, 0xf8, !PT ;  /* 0x00000038db007812 */ /* 0x000fe200078ef80c */
[----:B------:R-:W-:Y:S01]  /*2210*/  IMAD.IADD R133, R133, 0x1, R4 ;  /* 0x0000000185857824 */ /* 0x000fe200078e0204 */
[----:B------:R-:W-:Y:S01]  /*2220*/  LOP3.LUT R7, R216, 0x38, R12, 0xf8, !PT ;  /* 0x00000038d8077812 */ /* 0x000fe200078ef80c */
[----:B------:R-:W-:Y:S01]  /*2230*/  IMAD R130, R10, 0x1800, R222 ;  /* 0x000018000a827824 */ /* 0x000fe200078e02de */
[----:B------:R-:W-:-:S02]  /*2240*/  LOP3.LUT R4, R3, R15, RZ, 0x3c, !PT ;  /* 0x0000000f03047212 */ /* 0x000fc400078e3cff */
[----:B------:R-:W-:Y:S01]  /*2250*/  LOP3.LUT R3, R0, R221, RZ, 0x3c, !PT ;  /* 0x000000dd00037212 */ /* 0x000fe200078e3cff */
[----:B------:R-:W-:Y:S01]  /*2260*/  IMAD R0, R11, R96, RZ ;  /* 0x000000600b007224 */ /* 0x000fe200078e02ff */
[----:B------:R-:W-:Y:S01]  /*2270*/  LOP3.LUT R7, R7, R15, RZ, 0x3c, !PT ;  /* 0x0000000f07077212 */ /* 0x000fe200078e3cff */
[--C-:B------:R-:W-:Y:S02]  /*2280*/  IMAD R128, R10, 0x1800, R223.reuse ;  /* 0x000018000a807824 */ /* 0x100fe400078e02df */
[----:B------:R-:W-:Y:S01]  /*2290*/  IMAD R11, R11, R90, RZ ;  /* 0x0000005a0b0b7224 */ /* 0x000fe200078e02ff */
[----:B------:R-:W-:Y:S01]  /*22a0*/  IADD3 R130, R130, R3, RZ ;  /* 0x0000000382827210 */ /* 0x000fe20007ffe0ff */
[----:B------:R-:W-:Y:S01]  /*22b0*/  IMAD R129, R8, 0x1800, R223 ;  /* 0x0000180008817824 */ /* 0x000fe200078e02df */
[----:B------:R-:W-:Y:S01]  /*22c0*/  SHF.L.U64.HI R106, R90, 0x6, R91 ;  /* 0x000000065a6a7819 */ /* 0x000fe2000001025b */
[----:B------:R-:W-:Y:S01]  /*22d0*/  IMAD.IADD R128, R128, 0x1, R7 ;  /* 0x0000000180807824 */ /* 0x000fe200078e0207 */
[----:B------:R-:W-:Y:S01]  /*22e0*/  SHF.L.U32 R107, R90, 0x6, RZ ;  /* 0x000000065a6b7819 */ /* 0x000fe200000006ff */
[----:B------:R-:W-:-:S02]  /*22f0*/  IMAD R3, R91, 0x60, RZ ;  /* 0x000000605b037824 */ /* 0x000fc400078e02ff */
[C---:B------:R-:W-:Y:S02]  /*2300*/  IMAD R11, R136.reuse, R91, R11 ;  /* 0x0000005b880b7224 */ /* 0x040fe400078e020b */
[----:B------:R-:W-:-:S04]  /*2310*/  IMAD.WIDE.U32 R94, R136, R90, R94 ;  /* 0x0000005a885e7225 */ /* 0x000fc800078e005e */
[----:B------:R-:W-:-:S04]  /*2320*/  IMAD.WIDE.U32 R92, R136, R90, R92 ;  /* 0x0000005a885c7225 */ /* 0x000fc800078e005c */
[C---:B------:R-:W-:Y:S02]  /*2330*/  IMAD R7, R136.reuse, R97, R0 ;  /* 0x0000006188077224 */ /* 0x040fe400078e0200 */
[----:B------:R-:W-:-:S04]  /*2340*/  IMAD.WIDE.U32 R100, R136, R96, R100 ;  /* 0x0000006088647225 */ /* 0x000fc800078e0064 */
[----:B------:R-:W-:-:S04]  /*2350*/  IMAD.WIDE.U32 R90, R90, 0x60, RZ ;  /* 0x000000605a5a7825 */ /* 0x000fc800078e00ff */
[----:B------:R-:W-:Y:S01]  /*2360*/  IMAD.IADD R129, R129, 0x1, R4 ;  /* 0x0000000181817824 */ /* 0x000fe200078e0204 */
[----:B------:R-:W-:Y:S01]  /*2370*/  LOP3.LUT R4, R219, 0x18, R16, 0xf8, !PT ;  /* 0x00000018db047812 */ /* 0x000fe200078ef810 */
[----:B------:R-:W-:Y:S01]  /*2380*/  IMAD.WIDE.U32 R98, R136, R96, R98 ;  /* 0x0000006088627225 */ /* 0x000fe200078e0062 */
[----:B------:R-:W-:Y:S02]  /*2390*/  SHF.L.U64.HI R104, R96, 0x6, R97 ;  /* 0x0000000660687819 */ /* 0x000fe40000010261 */
[----:B------:R-:W-:Y:S01]  /*23a0*/  IADD3 R103, R101, R7, RZ ;  /* 0x0000000765677210 */ /* 0x000fe20007ffe0ff */
[----:B------:R-:W-:Y:S01]  /*23b0*/  IMAD.IADD R124, R124, 0x1, R27 ;  /* 0x000000017c7c7824 */ /* 0x000fe200078e021b */
[----:B------:R-:W-:Y:S01]  /*23c0*/  SHF.R.S32.HI R114, RZ, 0x3, R5 ;  /* 0x00000003ff727819 */ /* 0x000fe20000011405 */
[----:B------:R-:W-:Y:S01]  /*23d0*/  IMAD.IADD R126, R91, 0x1, R3 ;  /* 0x000000015b7e7824 */ /* 0x000fe200078e0203 */
[----:B------:R-:W-:Y:S01]  /*23e0*/  SHF.R.S32.HI R113, RZ, 0x3, R6 ;  /* 0x00000003ff717819 */ /* 0x000fe20000011406 */
[----:B------:R-:W-:Y:S01]  /*23f0*/  IMAD R125, R97, 0x60, RZ ;  /* 0x00000060617d7824 */ /* 0x000fe200078e02ff */
[----:B------:R-:W-:Y:S01]  /*2400*/  LOP3.LUT R127, R4, R221, RZ, 0x3c, !PT ;  /* 0x000000dd047f7212 */ /* 0x000fe200078e3cff */
[----:B------:R-:W-:Y:S01]  /*2410*/  IMAD.SHL.U32 R105, R96, 0x40, RZ ;  /* 0x0000004060697824 */ /* 0x000fe200078e00ff */
[----:B------:R-:W-:Y:S01]  /*2420*/  LOP3.LUT R5, R5, 0xfffffff8, RZ, 0xc0, !PT ;  /* 0xfffffff805057812 */ /* 0x000fe200078ec0ff */
[----:B------:R-:W-:Y:S01]  /*2430*/  IMAD.IADD R3, R7, 0x1, R99 ;  /* 0x0000000107037824 */ /* 0x000fe200078e0263 */
[----:B------:R-:W-:Y:S01]  /*2440*/  LOP3.LUT R6, R6, 0xfffffff8, RZ, 0xc0, !PT ;  /* 0xfffffff806067812 */ /* 0x000fe200078ec0ff */
[----:B------:R-:W-:Y:S01]  /*2450*/  IMAD.WIDE.U32 R96, R96, 0x60, RZ ;  /* 0x0000006060607825 */ /* 0x000fe200078e00ff */
[----:B------:R-:W-:-:S02]  /*2460*/  LOP3.LUT R7, R12, 0xfffffff8, RZ, 0xc0, !PT ;  /* 0xfffffff80c077812 */ /* 0x000fc400078ec0ff */
[----:B------:R-:W-:Y:S01]  /*2470*/  SHF.R.S32.HI R0, RZ, 0x1f, R30 ;  /* 0x0000001fff007819 */ /* 0x000fe2000001141e */
[----:B------:R-:W-:Y:S01]  /*2480*/  IMAD.SHL.U32 R121, R121, 0x2, RZ ;  /* 0x0000000279797824 */ /* 0x000fe200078e00ff */
[----:B0-----:R-:W-:Y:S01]  /*2490*/  LEA.HI R139, R139, 0x8, RZ, 0x19 ;  /* 0x000000088b8b7811 */ /* 0x001fe200078fc8ff */
[----:B------:R-:W-:Y:S01]  /*24a0*/  IMAD.IADD R125, R97, 0x1, R125 ;  /* 0x00000001617d7824 */ /* 0x000fe200078e027d */
[----:B------:R-:W-:Y:S01]  /*24b0*/  IADD3 R127, R222, R127, RZ ;  /* 0x0000007fde7f7210 */ /* 0x000fe20007ffe0ff */
[----:B------:R-:W-:Y:S01]  /*24c0*/  IMAD.IADD R102, R95, 0x1, R11 ;  /* 0x000000015f667824 */ /* 0x000fe200078e020b */
[----:B------:R-:W-:Y:S02]  /*24d0*/  IADD3 R4, R11, R93, RZ ;  /* 0x0000005d0b047210 */ /* 0x000fe40007ffe0ff */
[----:B------:R-:W-:Y:S02]  /*24e0*/  SHF.R.S32.HI R112, RZ, 0x3, R12 ;  /* 0x00000003ff707819 */ /* 0x000fe4000001140c */
[----:B------:R-:W-:-:S02]  /*24f0*/  SHF.R.S32.HI R110, RZ, 0x1f, R5 ;  /* 0x0000001fff6e7819 */ /* 0x000fc40000011405 */
[----:B------:R-:W-:Y:S02]  /*2500*/  SHF.R.S32.HI R109, RZ, 0x1f, R6 ;  /* 0x0000001fff6d7819 */ /* 0x000fe40000011406 */
[----:B------:R-:W-:Y:S02]  /*2510*/  SHF.R.S32.HI R108, RZ, 0x1f, R7 ;  /* 0x0000001fff6c7819 */ /* 0x000fe40000011407 */
[----:B---3--:R-:W-:-:S04]  /*2520*/  LOP3.LUT R13, R13, 0xfffffffe, RZ, 0xc0, !PT ;  /* 0xfffffffe0d0d7812 */ /* 0x008fc800078ec0ff */
[----:B------:R-:W-:-:S04]  /*2530*/  @P3 LOP3.LUT R13, R13, 0x1, RZ, 0xfc, !PT ;  /* 0x000000010d0d3812 */ /* 0x000fc800078efcff */
[----:B------:R-:W-:-:S04]  /*2540*/  LOP3.LUT R13, R13, 0xfffffffb, RZ, 0xc0, !PT ;  /* 0xfffffffb0d0d7812 */ /* 0x000fc800078ec0ff */
[----:B------:R-:W-:-:S05]  /*2550*/  @P2 LOP3.LUT R13, R13, 0x4, RZ, 0xfc, !PT ;  /* 0x000000040d0d2812 */ /* 0x000fca00078efcff */
[----:B------:R0:W-:Y:S01]  /*2560*/  STL [R1], R13 ;  /* 0x0000000d01007387 */ /* 0x0001e20000100800 */
[----:B------:R-:W-:-:S04]  /*2570*/  ISETP.GE.AND P2, PT, R23, UR4, PT ;  /* 0x0000000417007c0c */ /* 0x000fc8000bf46270 */
[----:B------:R-:W-:-:S04]  /*2580*/  SEL R8, RZ, 0x20, P2 ;  /* 0x00000020ff087807 */ /* 0x000fc80001000000 */
[C---:B------:R-:W-:Y:S02]  /*2590*/  LOP3.LUT R27, R9.reuse, R8, RZ, 0xfc, !PT ;  /* 0x00000008091b7212 */ /* 0x040fe400078efcff */
[----:B------:R-:W-:Y:S01]  /*25a0*/  LOP3.LUT R8, R9, 0x1, RZ, 0xc0, !PT ;  /* 0x0000000109087812 */ /* 0x000fe200078ec0ff */
[----:B--2---:R-:W-:Y:S01]  /*25b0*/  IMAD R111, R14, 0x40, R203 ;  /* 0x000000400e6f7824 */ /* 0x004fe200078e02cb */
[C---:B------:R-:W-:Y:S02]  /*25c0*/  LOP3.LUT R9, R27.reuse, 0x2, RZ, 0xc0, !PT ;  /* 0x000000021b097812 */ /* 0x040fe400078ec0ff */
[C---:B------:R-:W-:Y:S02]  /*25d0*/  LOP3.LUT R10, R27.reuse, 0x4, RZ, 0xc0, !PT ;  /* 0x000000041b0a7812 */ /* 0x040fe400078ec0ff */
[C---:B------:R-:W-:Y:S02]  /*25e0*/  LOP3.LUT R20, R27.reuse, 0x8, RZ, 0xc0, !PT ;  /* 0x000000081b147812 */ /* 0x040fe400078ec0ff */
[----:B------:R-:W-:-:S02]  /*25f0*/  LOP3.LUT R21, R27, 0x10, RZ, 0xc0, !PT ;  /* 0x000000101b157812 */ /* 0x000fc400078ec0ff */
[----:B------:R-:W-:Y:S02]  /*2600*/  SHF.R.S32.HI R123, RZ, 0x1f, R25 ;  /* 0x0000001fff7b7819 */ /* 0x000fe40000011419 */
[----:B0-----:R-:W-:-:S07]  /*2610*/  LOP3.LUT R27, R27, 0x20, RZ, 0xc0, !PT ;  /* 0x000000201b1b7812 */ /* 0x001fce00078ec0ff */
.L_x_6100:
[----:B--2-4-:R-:W2:Y:S01]  /*2620*/  LDL.LU R34, [R1] ;  /* 0x0000000001227983 */ /* 0x014ea20000300800 */
[----:B------:R-:W0:Y:S01]  /*2630*/  LDC R32, c[0x0][0x430] ;  /* 0x00010c00ff207b82 */ /* 0x000e220000000800 */
[----:B------:R-:W-:-:S04]  /*2640*/  VIADD R26, R26, 0xffffffff ;  /* 0xffffffff1a1a7836 */ /* 0x000fc80000000000 */
        /* <DEDUP_REMOVED lines=15> */
[----:B------:R-:W-:Y:S02]  /*2740*/  @!P2 IMAD R31, R25, R15, R28 ;  /* 0x0000000f191fa224 */ /* 0x000fe400078e021c */
[----:B------:R-:W-:-:S04]  /*2750*/  @!P2 IMAD.MOV.U32 R28, RZ, RZ, R11 ;  /* 0x000000ffff1ca224 */ /* 0x000fc800078e000b */
[----:B------:R-:W-:Y:S01]  /*2760*/  @!P2 IMAD.WIDE.U32 R14, R25, R14, R28 ;  /* 0x0000000e190ea225 */ /* 0x000fe200078e001c */
[----:B------:R-:W-:-:S03]  /*2770*/  MOV R28, RZ ;  /* 0x000000ff001c7202 */ /* 0x000fc60000000f00 */
[----:B------:R-:W-:Y:S01]  /*2780*/  @!P2 IMAD.IADD R15, R15, 0x1, R31 ;  /* 0x000000010f0fa824 */ /* 0x000fe200078e021f */
[----:B---3--:R-:W-:-:S04]  /*2790*/  @!P2 LEA R12, P3, R14, R12, 0x2 ;  /* 0x0000000c0e0ca211 */ /* 0x008fc800078610ff */
[----:B------:R-:W-:-:S05]  /*27a0*/  @!P2 LEA.HI.X R13, R14, R13, R15, 0x2, P3 ;  /* 0x0000000d0e0da211 */ /* 0x000fca00018f140f */
[----:B------:R0:W5:Y:S01]  /*27b0*/  @!P2 LDG.E R28, desc[UR60][R12.64] ;  /* 0x0000003c0c1ca981 */ /* 0x000162000c1e1900 */
[----:B------:R-:W-:Y:S01]  /*27c0*/  ISETP.GT.AND P2, PT, R26, R122, PT ;  /* 0x0000007a1a00720c */ /* 0x000fe20003f44270 */
[----:B------:R-:W-:Y:S01]  /*27d0*/  IMAD R14, R18, 0x4800, R127 ;  /* 0x00004800120e7824 */ /* 0x000fe200078e027f */
[----:B------:R-:W-:Y:S01]  /*27e0*/  LOP3.LUT P4, RZ, R228, 0x4, RZ, 0xc0, !PT ;  /* 0x00000004e4ff7812 */ /* 0x000fe2000788c0ff */
[----:B------:R-:W-:Y:S01]  /*27f0*/  IMAD.MOV R29, RZ, RZ, -R11 ;  /* 0x000000ffff1d7224 */ /* 0x000fe200078e0a0b */
[----:B------:R-:W-:Y:S05]  /*2800*/  YIELD ;  /* 0x0000000000007946 */ /* 0x000fea0003800000 */
[----:B------:R-:W-:Y:S01]  /*2810*/  VIADD R84, R14, 0x20 ;  /* 0x000000200e547836 */ /* 0x000fe20000000000 */
[----:B------:R-:W-:Y:S01]  /*2820*/  BSSY B0, `(.L_x_5995) ;  /* 0x0000783000007945 */ /* 0x000fe20003800000 */
[----:B------:R-:W-:-:S02]  /*2830*/  IMAD R29, R32, R29, R33 ;  /* 0x0000001d201d7224 */ /* 0x000fc400078e0221 */
[C---:B------:R-:W-:Y:S02]  /*2840*/  IMAD R31, R14.reuse, 0x2, R115 ;  /* 0x000000020e1f7824 */ /* 0x040fe400078e0273 */
[----:B------:R-:W-:-:S05]  /*2850*/  @P4 IADD3 R84, R14, -0x20, RZ ;  /* 0xffffffe00e544810 */ /* 0x000fca0007ffe0ff */
        /* <DEDUP_REMOVED lines=17> */
[----:B------:R-:W-:Y:S01]  /*2970*/  IMAD R15, R86, UR4, RZ ;  /* 0x00000004560f7c24 */ /* 0x000fe2000f8e02ff */
[----:B------:R-:W-:Y:S01]  /*2980*/  IADD3 R13, R13, R11, RZ ;  /* 0x0000000b0d0d7210 */ /* 0x000fe20007ffe0ff */
[----:B------:R-:W-:Y:S01]  /*2990*/  IMAD R87, R26, -0x60, R24 ;  /* 0xffffffa01a577824 */ /* 0x000fe200078e0218 */
[----:B------:R-:W-:Y:S01]  /*29a0*/  SHF.R.S32.HI R11, RZ, 0x1f, R26 ;  /* 0x0000001fff0b7819 */ /* 0x000fe2000001141a */
[C---:B------:R-:W-:Y:S02]  /*29b0*/  IMAD R15, R28.reuse, UR5, R15 ;  /* 0x000000051c0f7c24 */ /* 0x040fe4000f8e020f */
[----:B------:R-:W-:Y:S01]  /*29c0*/  IMAD.WIDE.U32 R12, R28, UR4, R12 ;  /* 0x000000041c0c7c25 */ /* 0x000fe2000f8e000c */
[----:B------:R-:W-:Y:S01]  /*29d0*/  ULDC.64 UR4, c[0x0][0x308] ;  /* 0x0000c20000047ab9 */ /* 0x000fe20000000a00 */
[----:B------:R-:W-:Y:S02]  /*29e0*/  VIMNMX R87, R87, 0x60, PT ;  /* 0x0000006057577848 */ /* 0x000fe40003fe0100 */
[----:B------:R-:W-:-:S02]  /*29f0*/  IMAD.IADD R13, R13, 0x1, R15 ;  /* 0x000000010d0d7824 */ /* 0x000fc400078e020f */
[----:B------:R-:W-:Y:S02]  /*2a00*/  IMAD R15, R0, UR4, RZ ;  /* 0x00000004000f7c24 */ /* 0x000fe4000f8e02ff */
[----:B------:R-:W-:Y:S02]  /*2a10*/  IMAD R37, R11, R90, R32 ;  /* 0x0000005a0b257224 */ /* 0x000fe400078e0220 */
        /* <DEDUP_REMOVED lines=36> */
[----:B------:R-:W-:-:S04]  /*2c60*/  IADD3 R37, P2, R94, R12, RZ ;  /* 0x0000000c5e257210 */ /* 0x000fc80007f5e0ff */
[----:B------:R-:W-:Y:S02]  /*2c70*/  IADD3.X R38, R80, R102, RZ, P2, !PT ;  /* 0x0000006650267210 */ /* 0x000fe400017fe4ff */
        /* <DEDUP_REMOVED lines=30> */
.L_x_5999:
[----:B------:R-:W-:Y:S05]  /*2e60*/  BSYNC B1 ;  /* 0x0000000000017941 */ /* 0x000fea0003800000 */
.L_x_5998:
        /* <DEDUP_REMOVED lines=14> */
[----:B------:R-:W-:-:S02]  /*2f50*/  MOV R82, R57 ;  /* 0x0000003900527202 */ /* 0x000fc40000000f00 */
[----:B------:R-:W-:Y:S01]  /*2f60*/  CS2R R54, SRZ ;  /* 0x0000000000367805 */ /* 0x000fe2000001ff00 */
        /* <DEDUP_REMOVED lines=41> */
.L_x_6001:
[----:B------:R-:W-:Y:S05]  /*3200*/  BSYNC B1 ;  /* 0x0000000000017941 */ /* 0x000fea0003800000 */
.L_x_6000:
[----:B------:R-:W2:Y:S01]  /*3210*/  LDL R11, [R1+0x4] ;  /* 0x00000400010b7983 */ /* 0x000ea20000100800 */
[----:B0-----:R-:W-:Y:S01]  /*3220*/  IMAD.MOV.U32 R12, RZ, RZ, R61 ;  /* 0x000000ffff0c7224 */ /* 0x001fe200078e003d */
[----:B------:R-:W-:Y:S01]  /*3230*/  MOV R14, R69 ;  /* 0x00000045000e7202 */ /* 0x000fe20000000f00 */
[----:B------:R-:W-:Y:S01]  /*3240*/  IMAD.MOV.U32 R13, RZ, RZ, R68 ;  /* 0x000000ffff0d7224 */ /* 0x000fe200078e0044 */
[----:B------:R-:W-:-:S04]  /*3250*/  PRMT R150, R81, 0x5410, R82 ;  /* 0x0000541051967816 */ /* 0x000fc80000000052 */
        /* <DEDUP_REMOVED lines=14> */
[----:B------:R-:W-:Y:S01]  /*3340*/  PRMT R161, R14, 0x7610, R161 ;  /* 0x000076100ea17816 */ /* 0x000fe200000000a1 */
[----:B------:R-:W-:-:S05]  /*3350*/  IMAD.MOV.U32 R14, RZ, RZ, R37 ;  /* 0x000000ffff0e7224 */ /* 0x000fca00078e0025 */
[----:B------:R-:W-:Y:S01]  /*3360*/  PRMT R117, R13, 0x5410, R14 ;  /* 0x000054100d757816 */ /* 0x000fe2000000000e */
[----:B------:R-:W-:Y:S02]  /*3370*/  IMAD.MOV.U32 R13, RZ, RZ, R41 ;  /* 0x000000ffff0d7224 */ /* 0x000fe400078e0029 */
        /* <DEDUP_REMOVED lines=8> */
[----:B------:R-:W-:Y:S01]  /*3400*/  UISETP.NE.AND UP0, UPT, UR4, 0x3, UPT ;  /* 0x000000030400788c */ /* 0x000fe2000bf05270 */
[----:B------:R-:W-:-:S05]  /*3410*/  IMAD.MOV.U32 R12, RZ, RZ, R73 ;  /* 0x000000ffff0c7224 */ /* 0x000fca00078e0049 */
[----:B------:R-:W-:Y:S01]  /*3420*/  PRMT R157, R11, 0x5410, R12 ;  /* 0x000054100b9d7816 */ /* 0x000fe2000000000c */
[----:B------:R-:W-:Y:S01]  /*3430*/  IMAD.MOV.U32 R11, RZ, RZ, R58 ;  /* 0x000000ffff0b7224 */ /* 0x000fe200078e003a */
[----:B------:R-:W-:Y:S02]  /*3440*/  MOV R12, R59 ;  /* 0x0000003b000c7202 */ /* 0x000fe40000000f00 */
[----:B------:R-:W-:Y:S02]  /*3450*/  PLOP3.LUT P2, PT, PT, PT, UP0, 0x80, 0x0 ;  /* 0x000000000000781c */ /* 0x000fe40003f4f008 */
        /* <DEDUP_REMOVED lines=40> */
.L_x_6002:
[----:B------:R-:W-:Y:S01]  /*36e0*/  IMAD R88, R18, 0x8, R2 ;  /* 0x0000000812587824 */ /* 0x000fe200078e0202 */
[----:B------:R-:W-:Y:S01]  /*36f0*/  SHF.L.U32 R89, R204, 0x1f, RZ ;  /* 0x0000001fcc597819 */ /* 0x000fe200000006ff */
[----:B------:R-:W-:Y:S03]  /*3700*/  BSSY B1, `(.L_x_6003) ;  /* 0x0000003000017945 */ /* 0x000fe60003800000 */
[----:B------:R-:W0:Y:S02]  /*3710*/  SYNCS.PHASECHK.TRANS64.TRYWAIT P5, [R88+URZ+0x30890], R89 ;  /* 0x03089059580075a7 */ /* 0x000e2400080a017f */
[----:B0-----:R-:W-:Y:S05]  /*3720*/  @!P5 BRA `(.L_x_6004) ;  /* 0x00000214003cd947 */ /* 0x001fea0003800000 */
.L_x_6347:
[----:B------:R-:W-:Y:S05]  /*3730*/  BSYNC B1 ;  /* 0x0000000000017941 */ /* 0x000fea0003800000 */
.L_x_6003:
[----:B------:R-:W-:-:S03]  /*3740*/  UMOV UR4, 0xffffffff ;  /* 0xffffffff00047882 */ /* 0x000fc60000000000 */
[----:B------:R-:W-:Y:S05]  /*3750*/  BRA.DIV UR4, `(.L_x_6005) ;  /* 0x0000021604447947 */ /* 0x000fea000b800000 */
[----:B------:R1:W2:Y:S04]  /*3760*/  SHFL.IDX PT, R82, R119, RZ, 0x1c1f ;  /* 0x001c1fff77527589 */ /* 0x0002a800000e0000 */
[----:B------:R1:W3:Y:S02]  /*3770*/  SHFL.IDX PT, R11, R120, RZ, 0x1c1f ;  /* 0x001c1fff780b7589 */ /* 0x0002e400000e0000 */
.L_x_6351:
        /* <DEDUP_REMOVED lines=12> */
[----:B------:R-:W-:Y:S01]  /*3840*/  HADD2.F32 R148, -RZ, R148.H0_H0 ;  /* 0x20000094ff947230 */ /* 0x000fe20000004100 */
[----:B0-----:R-:W-:Y:S02]  /*3850*/  MOV R78, R13 ;  /* 0x0000000d004e7202 */ /* 0x001fe40000000f00 */
[----:B------:R-:W-:Y:S01]  /*3860*/  SHF.R.U64 R76, R76, 0x10, R77 ;  /* 0x000000104c4c7819 */ /* 0x000fe2000000124d */
[----:B------:R-:W-:Y:S01]  /*3870*/  HADD2.F32 R146, -RZ, R146.H0_H0 ;  /* 0x20000092ff927230 */ /* 0x000fe20000004100 */
[----:B------:R-:W-:Y:S01]  /*3880*/  SHF.R.U32.HI R79, RZ, 0x10, R79 ;  /* 0x00000010ff4f7819 */ /* 0x000fe2000001164f */
[--C-:B------:R-:W-:Y:S01]  /*3890*/  HADD2.F32 R13, -RZ, R78.reuse.H1_H1 ;  /* 0x3000004eff0d7230 */ /* 0x100fe20000004100 */
[----:B------:R-:W-:Y:S01]  /*38a0*/  SHF.R.U32.HI R77, RZ, 0x10, R77 ;  /* 0x00000010ff4d7819 */ /* 0x000fe2000001164d */
[----:B------:R-:W-:Y:S02]  /*38b0*/  HADD2.F32 R145, -RZ, R78.H0_H0 ;  /* 0x2000004eff917230 */ /* 0x000fe40000004100 */
[----:B------:R-:W-:-:S02]  /*38c0*/  HADD2.F32 R76, -RZ, R76.H0_H0 ;  /* 0x2000004cff4c7230 */ /* 0x000fc40000004100 */
[-C--:B------:R-:W-:Y:S01]  /*38d0*/  FMUL.FTZ R78, R13, R146.reuse ;  /* 0x000000920d4e7220 */ /* 0x080fe20000410000 */
[----:B------:R-:W-:Y:S02]  /*38e0*/  HADD2.F32 R77, -RZ, R77.H0_H0 ;  /* 0x2000004dff4d7230 */ /* 0x000fe40000004100 */
[C---:B------:R-:W-:Y:S01]  /*38f0*/  FMUL.FTZ R146, R145.reuse, R146 ;  /* 0x0000009291927220 */ /* 0x040fe20000410000 */
[-C--:B------:R-:W-:Y:S01]  /*3900*/  FFMA.FTZ R78, R145, R76.reuse, -R78 ;  /* 0x0000004c914e7223 */ /* 0x080fe2000001084e */
[----:B------:R-:W-:Y:S02]  /*3910*/  IMAD.MOV.U32 R145, RZ, RZ, R15 ;  /* 0x000000ffff917224 */ /* 0x000fe400078e000f */
[----:B------:R-:W-:Y:S01]  /*3920*/  FFMA.FTZ R13, R13, R76, R146 ;  /* 0x0000004c0d0d7223 */ /* 0x000fe20000010092 */
[----:B------:R-:W-:Y:S02]  /*3930*/  IMAD.MOV.U32 R76, RZ, RZ, R12 ;  /* 0x000000ffff4c7224 */ /* 0x000fe400078e000c */
[----:B------:R-:W-:-:S02]  /*3940*/  HADD2.F32 R15, -RZ, R79.H0_H0 ;  /* 0x2000004fff0f7230 */ /* 0x000fc40000004100 */
[--C-:B------:R-:W-:Y:S01]  /*3950*/  HADD2.F32 R12, -RZ, R145.reuse.H1_H1 ;  /* 0x30000091ff0c7230 */ /* 0x100fe20000004100 */
[----:B------:R-:W-:Y:S01]  /*3960*/  F2FP.F16.F32.PACK_AB R13, R13, R78 ;  /* 0x0000004e0d0d723e */ /* 0x000fe200000000ff */
[----:B------:R-:W-:-:S03]  /*3970*/  HADD2.F32 R146, -RZ, R145.H0_H0 ;  /* 0x20000091ff927230 */ /* 0x000fc60000004100 */
[-C--:B------:R-:W-:Y:S02]  /*3980*/  FMUL.FTZ R79, R12, R15.reuse ;  /* 0x0000000f0c4f7220 */ /* 0x080fe40000410000 */
[C---:B------:R-:W-:Y:S02]  /*3990*/  FMUL.FTZ R145, R146.reuse, R15 ;  /* 0x0000000f92917220 */ /* 0x040fe40000410000 */
[-C--:B------:R-:W-:Y:S01]  /*39a0*/  FFMA.FTZ R15, R146, R77.reuse, -R79 ;  /* 0x0000004d920f7223 */ /* 0x080fe2000001084f */
[--C-:B------:R-:W-:Y:S02]  /*39b0*/  HADD2.F32 R79, -RZ, R76.reuse.H0_H0 ;  /* 0x2000004cff4f7230 */ /* 0x100fe40000004100 */
[----:B------:R-:W-:Y:S01]  /*39c0*/  FFMA.FTZ R12, R12, R77, R145 ;  /* 0x0000004d0c0c7223 */ /* 0x000fe20000010091 */
[----:B------:R-:W-:Y:S02]  /*39d0*/  HADD2.F32 R77, -RZ, R76.H1_H1 ;  /* 0x3000004cff4d7230 */ /* 0x000fe40000004100 */
[----:B------:R-:W-:-:S02]  /*39e0*/  HADD2.F32 R146, -RZ, R158.H0_H0 ;  /* 0x2000009eff927230 */ /* 0x000fc40000004100 */
[--C-:B------:R-:W-:Y:S02]  /*39f0*/  HADD2.F32 R145, -RZ, R14.reuse.H0_H0 ;  /* 0x2000000eff917230 */ /* 0x100fe40000004100 */
[-C--:B------:R-:W-:Y:S01]  /*3a00*/  FMUL.FTZ R76, R77, R148.reuse ;  /* 0x000000944d4c7220 */ /* 0x080fe20000410000 */
[C---:B------:R-:W-:Y:S01]  /*3a10*/  FMUL.FTZ R148, R79.reuse, R148 ;  /* 0x000000944f947220 */ /* 0x040fe20000410000 */
[----:B------:R-:W-:Y:S02]  /*3a20*/  F2FP.F16.F32.PACK_AB R15, R12, R15 ;  /* 0x0000000f0c0f723e */ /* 0x000fe400000000ff */
[-C--:B------:R-:W-:Y:S01]  /*3a30*/  FFMA.FTZ R76, R79, R146.reuse, -R76 ;  /* 0x000000924f4c7223 */ /* 0x080fe2000001084c */
[----:B------:R-:W-:Y:S01]  /*3a40*/  FFMA.FTZ R77, R77, R146, R148 ;  /* 0x000000924d4d7223 */ /* 0x000fe20000010094 */
[----:B------:R-:W-:Y:S02]  /*3a50*/  HADD2.F32 R146, -RZ, R161.H0_H0 ;  /* 0x200000a1ff927230 */ /* 0x000fe40000004100 */
[----:B------:R-:W-:-:S02]  /*3a60*/  HADD2.F32 R79, -RZ, R14.H1_H1 ;  /* 0x3000000eff4f7230 */ /* 0x000fc40000004100 */
[----:B------:R-:W-:Y:S01]  /*3a70*/  HADD2.F32 R14, -RZ, R158.H1_H1 ;  /* 0x3000009eff0e7230 */ /* 0x000fe20000004100 */
[----:B------:R-:W-:Y:S02]  /*3a80*/  F2FP.F16.F32.PACK_AB R12, R77, R76 ;  /* 0x0000004c4d0c723e */ /* 0x000fe400000000ff */
[-C--:B------:R-:W-:Y:S01]  /*3a90*/  FMUL.FTZ R148, R79, R146.reuse ;  /* 0x000000924f947220 */ /* 0x080fe20000410000 */
[----:B------:R-:W-:-:S03]  /*3aa0*/  FMUL.FTZ R146, R145, R146 ;  /* 0x0000009291927220 */ /* 0x000fc60000410000 */
[-C--:B------:R-:W-:Y:S01]  /*3ab0*/  FFMA.FTZ R148, R145, R14.reuse, -R148 ;  /* 0x0000000e91947223 */ /* 0x080fe20000010894 */
[----:B------:R-:W-:-:S05]  /*3ac0*/  FFMA.FTZ R79, R79, R14, R146 ;  /* 0x0000000e4f4f7223 */ /* 0x000fca0000010092 */
[----:B------:R-:W-:-:S07]  /*3ad0*/  F2FP.F16.F32.PACK_AB R14, R79, R148 ;  /* 0x000000944f0e723e */ /* 0x000fce00000000ff */
.L_x_6011:
[----:B------:R-:W-:Y:S05]  /*3ae0*/  BSYNC B3 ;  /* 0x0000000000037941 */ /* 0x000fea0003800000 */
.L_x_6010:
[----:B0-----:R4:W-:Y:S02]  /*3af0*/  ST.E.128 desc[UR60][R80.64], R12 ;  /* 0x0000000c50007985 */ /* 0x0019e4000c101d3c */
.L_x_6009:
[----:B------:R-:W-:Y:S05]  /*3b00*/  BSYNC B2 ;  /* 0x0000000000027941 */ /* 0x000fea0003800000 */
.L_x_6008:
        /* <DEDUP_REMOVED lines=11> */
[--C-:B------:R-:W-:Y:S01]  /*3bc0*/  SHF.R.U64 R78, R72, 0x10, R73.reuse ;  /* 0x00000010484e7819 */ /* 0x100fe20000001249 */
[----:B0-----:R-:W-:Y:S01]  /*3bd0*/  HADD2.F32 R80, -RZ, R15.H0_H0 ;  /* 0x2000000fff507230 */ /* 0x001fe20000004100 */
[----:B------:R-:W-:Y:S01]  /*3be0*/  SHF.R.U32.HI R72, RZ, 0x10, R73 ;  /* 0x00000010ff487819 */ /* 0x000fe20000011649 */
[----:B------:R-:W-:Y:S01]  /*3bf0*/  HADD2.F32 R145, -RZ, R157.H1_H1 ;  /* 0x3000009dff917230 */ /* 0x000fe20000004100 */
[--C-:B------:R-:W-:Y:S01]  /*3c00*/  SHF.R.U32.HI R79, RZ, 0x10, R75.reuse ;  /* 0x00000010ff4f7819 */ /* 0x100fe2000001164b */
[----:B------:R-:W-:Y:S01]  /*3c10*/  HADD2.F32 R78, -RZ, R78.H0_H0 ;  /* 0x2000004eff4e7230 */ /* 0x000fe20000004100 */
[----:B------:R-:W-:Y:S01]  /*3c20*/  SHF.R.U64 R73, R74, 0x10, R75 ;  /* 0x000000104a497819 */ /* 0x000fe2000000124b */
[----:B------:R-:W-:Y:S02]  /*3c30*/  HADD2.F32 R74, -RZ, R15.H1_H1 ;  /* 0x3000000fff4a7230 */ /* 0x000fe40000004100 */
[----:B------:R-:W-:Y:S02]  /*3c40*/  HADD2.F32 R79, -RZ, R79.H0_H0 ;  /* 0x2000004fff4f7230 */ /* 0x000fe40000004100 */
[----:B------:R-:W-:-:S02]  /*3c50*/  HADD2.F32 R146, -RZ, R73.H0_H0 ;  /* 0x20000049ff927230 */ /* 0x000fc40000004100 */
[--C-:B------:R-:W-:Y:S02]  /*3c60*/  HADD2.F32 R73, -RZ, R13.reuse.H1_H1 ;  /* 0x3000000dff497230 */ /* 0x100fe40000004100 */
[-C--:B------:R-:W-:Y:S01]  /*3c70*/  FMUL.FTZ R15, R74, R79.reuse ;  /* 0x0000004f4a0f7220 */ /* 0x080fe20000410000 */
[----:B------:R-:W-:Y:S02]  /*3c80*/  HADD2.F32 R13, -RZ, R13.H0_H0 ;  /* 0x2000000dff0d7230 */ /* 0x000fe40000004100 */
[C---:B------:R-:W-:Y:S01]  /*3c90*/  FMUL.FTZ R79, R80.reuse, R79 ;  /* 0x0000004f504f7220 */ /* 0x040fe20000410000 */
[----:B------:R-:W-:Y:S02]  /*3ca0*/  HADD2.F32 R75, -RZ, R72.H0_H0 ;  /* 0x20000048ff4b7230 */ /* 0x000fe40000004100 */
[-C--:B------:R-:W-:Y:S01]  /*3cb0*/  FMUL.FTZ R72, R73, R146.reuse ;  /* 0x0000009249487220 */ /* 0x080fe20000410000 */
[C---:B------:R-:W-:Y:S02]  /*3cc0*/  FMUL.FTZ R146, R13.reuse, R146 ;  /* 0x000000920d927220 */ /* 0x040fe40000410000 */
        /* <DEDUP_REMOVED lines=16> */
[----:B------:R-:W-:Y:S02]  /*3dd0*/  FMUL.FTZ R73, R14, R73 ;  /* 0x000000490e497220 */ /* 0x000fe40000410000 */
[-C--:B------:R-:W-:Y:S01]  /*3de0*/  FFMA.FTZ R81, R80, R78.reuse, -R81 ;  /* 0x0000004e50517223 */ /* 0x080fe20000010851 */
[----:B------:R-:W-:Y:S01]  /*3df0*/  FFMA.FTZ R146, R79, R78, R146 ;  /* 0x0000004e4f927223 */ /* 0x000fe20000010092 */
[-C--:B------:R-:W-:Y:S01]  /*3e00*/  FFMA.FTZ R75, R14, R145.reuse, -R75 ;  /* 0x000000910e4b7223 */ /* 0x080fe2000001084b */
[----:B------:R-:W-:-:S03]  /*3e10*/  FFMA.FTZ R12, R12, R145, R73 ;  /* 0x000000910c0c7223 */ /* 0x000fc60000010049 */
[----:B------:R-:W-:Y:S02]  /*3e20*/  F2FP.F16.F32.PACK_AB R146, R146, R81 ;  /* 0x000000519292723e */ /* 0x000fe400000000ff */
[----:B------:R-:W-:Y:S02]  /*3e30*/  F2FP.F16.F32.PACK_AB R14, R12, R75 ;  /* 0x0000004b0c0e723e */ /* 0x000fe400000000ff */
[----:B------:R-:W-:-:S07]  /*3e40*/  MOV R12, R146 ;  /* 0x00000092000c7202 */ /* 0x000fce0000000f00 */
.L_x_6015:
[----:B------:R-:W-:Y:S05]  /*3e50*/  BSYNC B3 ;  /* 0x0000000000037941 */ /* 0x000fea0003800000 */
.L_x_6014:
[----:B0-----:R0:W-:Y:S02]  /*3e60*/  ST.E.128 desc[UR60][R76.64], R12 ;  /* 0x0000000c4c007985 */ /* 0x0011e4000c101d3c */
.L_x_6013:
[----:B------:R-:W-:Y:S05]  /*3e70*/  BSYNC B2 ;  /* 0x0000000000027941 */ /* 0x000fea0003800000 */
.L_x_6012:
        /* <DEDUP_REMOVED lines=52> */
.L_x_6019:
[----:B------:R-:W-:Y:S05]  /*41c0*/  BSYNC B3 ;  /* 0x0000000000037941 */ /* 0x000fea0003800000 */
.L_x_6018:
[----:B----4-:R0:W-:Y:S02]  /*41d0*/  ST.E.128 desc[UR60][R72.64], R12 ;  /* 0x0000000c48007985 */ /* 0x0101e4000c101d3c */
.L_x_6017:
[----:B------:R-:W-:Y:S05]  /*41e0*/  BSYNC B2 ;  /* 0x0000000000027941 */ /* 0x000fea0003800000 */
.L_x_6016:
        /* <DEDUP_REMOVED lines=50> */
.L_x_6023:
[----:B------:R-:W-:Y:S05]  /*4510*/  BSYNC B3 ;  /* 0x0000000000037941 */ /* 0x000fea0003800000 */
.L_x_6022:
[----:B----4-:R0:W-:Y:S02]  /*4520*/  ST.E.128 desc[UR60][R68.64], R12 ;  /* 0x0000000c44007985 */ /* 0x0101e4000c101d3c */
.L_x_6021:
[----:B------:R-:W-:Y:S05]  /*4530*/  BSYNC B2 ;  /* 0x0000000000027941 */ /* 0x000fea0003800000 */
.L_x_6020:
        /* <DEDUP_REMOVED lines=11> */
[----:B----4-:R-:W-:Y:S01]  /*45f0*/  MOV R68, R15 ;  /* 0x0000000f00447202 */ /* 0x010fe20000000f00 */
[----:B------:R-:W-:Y:S01]  /*4600*/  HADD2.F32 R70, -RZ, R70.H0_H0 ;  /* 0x20000046ff467230 */ /* 0x000fe20000004100 */
[--C-:B------:R-:W-:Y:S01]  /*4610*/  SHF.R.U64 R66, R60, 0x10, R61.reuse ;  /* 0x000000103c427819 */ /* 0x100fe2000000123d */
[--C-:B------:R-:W-:Y:S01]  /*4620*/  HADD2.F32 R15, -RZ, R13.reuse.H1_H1 ;  /* 0x3000000dff0f7230 */ /* 0x100fe20000004100 */
[----:B------:R-:W-:Y:S01]  /*4630*/  SHF.R.U32.HI R60, RZ, 0x10, R61 ;  /* 0x00000010ff3c7819 */ /* 0x000fe2000001163d */
[----:B------:R-:W-:Y:S02]  /*4640*/  HADD2.F32 R13, -RZ, R13.H0_H0 ;  /* 0x2000000dff0d7230 */ /* 0x000fe40000004100 */
[----:B------:R-:W-:-:S02]  /*4650*/  HADD2.F32 R63, -RZ, R63.H0_H0 ;  /* 0x2000003fff3f7230 */ /* 0x000fc40000004100 */
[----:B------:R-:W-:Y:S02]  /*4660*/  HADD2.F32 R62, -RZ, R68.H1_H1 ;  /* 0x30000044ff3e7230 */ /* 0x000fe40000004100 */
[----:B------:R-:W-:Y:S02]  /*4670*/  HADD2.F32 R66, -RZ, R66.H0_H0 ;  /* 0x20000042ff427230 */ /* 0x000fe40000004100 */
[----:B------:R-:W-:Y:S02]  /*4680*/  HADD2.F32 R61, -RZ, R60.H0_H0 ;  /* 0x2000003cff3d7230 */ /* 0x000fe40000004100 */
[-C--:B------:R-:W-:Y:S01]  /*4690*/  FMUL.FTZ R60, R15, R70.reuse ;  /* 0x000000460f3c7220 */ /* 0x080fe20000410000 */
[----:B------:R-:W-:Y:S02]  /*46a0*/  HADD2.F32 R68, -RZ, R68.H0_H0 ;  /* 0x20000044ff447230 */ /* 0x000fe40000004100 */
[C---:B------:R-:W-:Y:S01]  /*46b0*/  FMUL.FTZ R70, R13.reuse, R70 ;  /* 0x000000460d467220 */ /* 0x040fe20000410000 */
[----:B------:R-:W-:Y:S01]  /*46c0*/  FMUL.FTZ R67, R62, R63 ;  /* 0x0000003f3e437220 */ /* 0x000fe20000410000 */
[----:B------:R-:W-:-:S02]  /*46d0*/  FFMA.FTZ R13, R13, R66, -R60 ;  /* 0x000000420d0d7223 */ /* 0x000fc4000001083c */
[----:B------:R-:W-:Y:S01]  /*46e0*/  FFMA.FTZ R60, R15, R66, R70 ;  /* 0x000000420f3c7223 */ /* 0x000fe20000010046 */
[C---:B------:R-:W-:Y:S01]  /*46f0*/  FMUL.FTZ R63, R68.reuse, R63 ;  /* 0x0000003f443f7220 */ /* 0x040fe20000410000 */
[-C--:B------:R-:W-:Y:S01]  /*4700*/  FFMA.FTZ R15, R68, R61.reuse, -R67 ;  /* 0x0000003d440f7223 */ /* 0x080fe20000010843 */
[--C-:B------:R-:W-:Y:S02]  /*4710*/  HADD2.F32 R67, -RZ, R153.reuse.H0_H0 ;  /* 0x20000099ff437230 */ /* 0x100fe40000004100 */
[--C-:B------:R-:W-:Y:S02]  /*4720*/  HADD2.F32 R68, -RZ, R12.reuse.H1_H1 ;  /* 0x3000000cff447230 */ /* 0x100fe40000004100 */
[----:B------:R-:W-:Y:S01]  /*4730*/  FFMA.FTZ R62, R62, R61, R63 ;  /* 0x0000003d3e3e7223 */ /* 0x000fe2000001003f */
[----:B------:R-:W-:Y:S01]  /*4740*/  HADD2.F32 R66, -RZ, R12.H0_H0 ;  /* 0x2000000cff427230 */ /* 0x000fe20000004100 */
[----:B------:R-:W-:Y:S01]  /*4750*/  F2FP.F16.F32.PACK_AB R13, R60, R13 ;  /* 0x0000000d3c0d723e */ /* 0x000fe200000000ff */
[----:B------:R-:W-:-:S02]  /*4760*/  HADD2.F32 R153, -RZ, R153.H1_H1 ;  /* 0x30000099ff997230 */ /* 0x000fc40000004100 */
[-C--:B------:R-:W-:Y:S01]  /*4770*/  FMUL.FTZ R69, R68, R67.reuse ;  /* 0x0000004344457220 */ /* 0x080fe20000410000 */
[----:B------:R-:W-:Y:S02]  /*4780*/  HADD2.F32 R12, -RZ, R14.H1_H1 ;  /* 0x3000000eff0c7230 */ /* 0x000fe40000004100 */
[----:B------:R-:W-:Y:S01]  /*4790*/  FMUL.FTZ R67, R66, R67 ;  /* 0x0000004342437220 */ /* 0x000fe20000410000 */
[----:B------:R-:W-:Y:S01]  /*47a0*/  HADD2.F32 R61, -RZ, R152.H0_H0 ;  /* 0x20000098ff3d7230 */ /* 0x000fe20000004100 */
[----:B------:R-:W-:Y:S01]  /*47b0*/  F2FP.F16.F32.PACK_AB R15, R62, R15 ;  /* 0x0000000f3e0f723e */ /* 0x000fe200000000ff */
[----:B------:R-:W-:Y:S02]  /*47c0*/  HADD2.F32 R14, -RZ, R14.H0_H0 ;  /* 0x2000000eff0e7230 */ /* 0x000fe40000004100 */
[----:B------:R-:W-:Y:S01]  /*47d0*/  FMUL.FTZ R71, R12, R153 ;  /* 0x000000990c477220 */ /* 0x000fe20000410000 */
[----:B------:R-:W-:Y:S02]  /*47e0*/  HADD2.F32 R63, -RZ, R152.H1_H1 ;  /* 0x30000098ff3f7230 */ /* 0x000fe40000004100 */
        /* <DEDUP_REMOVED lines=8> */
.L_x_6027:
[----:B------:R-:W-:Y:S05]  /*4870*/  BSYNC B3 ;  /* 0x0000000000037941 */ /* 0x000fea0003800000 */
.L_x_6026:
[----:B----4-:R0:W-:Y:S02]  /*4880*/  ST.E.128 desc[UR60][R64.64], R12 ;  /* 0x0000000c40007985 */ /* 0x0101e4000c101d3c */
.L_x_6025:
[----:B------:R-:W-:Y:S05]  /*4890*/  BSYNC B2 ;  /* 0x0000000000027941 */ /* 0x000fea0003800000 */
.L_x_6024:
        /* <DEDUP_REMOVED lines=14> */
[--C-:B------:R-:W-:Y:S02]  /*4980*/  HADD2.F32 R12, -RZ, R13.reuse.H1_H1 ;  /* 0x3000000dff0c7230 */ /* 0x100fe40000004100 */
[----:B------:R-:W-:-:S02]  /*4990*/  HADD2.F32 R11, -RZ, R13.H0_H0 ;  /* 0x2000000dff0b7230 */ /* 0x000fc40000004100 */
[----:B------:R-:W-:Y:S02]  /*49a0*/  HADD2.F32 R62, -RZ, R62.H0_H0 ;  /* 0x2000003eff3e7230 */ /* 0x000fe40000004100 */
[--C-:B------:R-:W-:Y:S02]  /*49b0*/  HADD2.F32 R13, -RZ, R15.reuse.H1_H1 ;  /* 0x3000000fff0d7230 */ /* 0x100fe40000004100 */
[----:B------:R-:W-:Y:S02]  /*49c0*/  HADD2.F32 R15, -RZ, R15.H0_H0 ;  /* 0x2000000fff0f7230 */ /* 0x000fe40000004100 */
[----:B------:R-:W-:Y:S02]  /*49d0*/  HADD2.F32 R58, -RZ, R63.H0_H0 ;  /* 0x2000003fff3a7230 */ /* 0x000fe40000004100 */
        /* <DEDUP_REMOVED lines=9> */
[----:B------:R-:W-:Y:S02]  /*4a70*/  HADD2.F32 R13, -RZ, R56.H1_H1 ;  /* 0x30000038ff0d7230 */ /* 0x000fe40000004100 */
[----:B------:R-:W-:Y:S01]  /*4a80*/  FFMA.FTZ R12, R12, R57, R59 ;  /* 0x000000390c0c7223 */ /* 0x000fe2000001003b */
        /* <DEDUP_REMOVED lines=18> */
.L_x_6029:
[----:B------:R-:W-:Y:S05]  /*4bb0*/  BSYNC B2 ;  /* 0x0000000000027941 */ /* 0x000fea0003800000 */
.L_x_6028:
[----:B----4-:R0:W-:Y:S02]  /*4bc0*/  ST.E.128 desc[UR60][R60.64], R12 ;  /* 0x0000000c3c007985 */ /* 0x0101e4000c101d3c */
.L_x_6007:
[----:B------:R-:W-:Y:S05]  /*4bd0*/  BSYNC B1 ;  /* 0x0000000000017941 */ /* 0x000fea0003800000 */
.L_x_6006:
[----:B------:R-:W-:-:S03]  /*4be0*/  UMOV UR4, 0xffffffff ;  /* 0xffffffff00047882 */ /* 0x000fc60000000000 */
[----:B------:R-:W-:Y:S05]  /*4bf0*/  BRA.DIV UR4, `(.L_x_6030) ;  /* 0x0000020204687947 */ /* 0x000fea000b800000 */
[----:B-1----:R-:W1:Y:S04]  /*4c00*/  SHFL.IDX PT, R119, R119, 0x1, 0x1c1f ;  /* 0x003c1f0077777f89 */ /* 0x002e6800000e0000 */
[----:B------:R-:W0:Y:S02]  /*4c10*/  SHFL.IDX PT, R120, R120, 0x1, 0x1c1f ;  /* 0x003c1f0078787f89 */ /* 0x000e2400000e0000 */
.L_x_6355:
        /* <DEDUP_REMOVED lines=50> */
.L_x_6035:
[----:B------:R-:W-:Y:S05]  /*4f40*/  BSYNC B2 ;  /* 0x0000000000027941 */ /* 0x000fea0003800000 */
.L_x_6034:
[----:B----4-:R0:W-:Y:S02]  /*4f50*/  ST.E.128 desc[UR60][R56.64], R12 ;  /* 0x0000000c38007985 */ /* 0x0101e4000c101d3c */
.L_x_6033:
[----:B------:R-:W-:Y:S05]  /*4f60*/  BSYNC B1 ;  /* 0x0000000000017941 */ /* 0x000fea0003800000 */
.L_x_6032:
        /* <DEDUP_REMOVED lines=51> */
.L_x_6039:
[----:B------:R-:W-:Y:S05]  /*52a0*/  BSYNC B2 ;  /* 0x0000000000027941 */ /* 0x000fea0003800000 */
.L_x_6038:
[----:B----4-:R0:W-:Y:S02]  /*52b0*/  ST.E.128 desc[UR60][R52.64], R12 ;  /* 0x0000000c34007985 */ /* 0x0101e4000c101d3c */
.L_x_6037:
[----:B------:R-:W-:Y:S05]  /*52c0*/  BSYNC B1 ;  /* 0x0000000000017941 */ /* 0x000fea0003800000 */
.L_x_6036:
        /* <DEDUP_REMOVED lines=51> */
.L_x_6043:
[----:B------:R-:W-:Y:S05]  /*5600*/  BSYNC B2 ;  /* 0x0000000000027941 */ /* 0x000fea0003800000 */
.L_x_6042:
[----:B----4-:R0:W-:Y:S02]  /*5610*/  ST.E.128 desc[UR60][R48.64], R12 ;  /* 0x0000000c30007985 */ /* 0x0101e4000c101d3c */
.L_x_6041:
[----:B------:R-:W-:Y:S05]  /*5620*/  BSYNC B1 ;  /* 0x0000000000017941 */ /* 0x000fea0003800000 */
.L_x_6040:
        /* <DEDUP_REMOVED lines=49> */
.L_x_6047:
[----:B------:R-:W-:Y:S05]  /*5940*/  BSYNC B2 ;  /* 0x0000000000027941 */ /* 0x000fea0003800000 */
.L_x_6046:
[----:B----4-:R0:W-:Y:S02]  /*5950*/  ST.E.128 desc[UR60][R44.64], R12 ;  /* 0x0000000c2c007985 */ /* 0x0101e4000c101d3c */
.L_x_6045:
[----:B------:R-:W-:Y:S05]  /*5960*/  BSYNC B1 ;  /* 0x0000000000017941 */ /* 0x000fea0003800000 */
.L_x_6044:
        /* <DEDUP_REMOVED lines=49> */
.L_x_6051:
[----:B------:R-:W-:Y:S05]  /*5c80*/  BSYNC B2 ;  /* 0x0000000000027941 */ /* 0x000fea0003800000 */
.L_x_6050:
[----:B----4-:R0:W-:Y:S02]  /*5c90*/  ST.E.128 desc[UR60][R40.64], R12 ;  /* 0x0000000c28007985 */ /* 0x0101e4000c101d3c */
.L_x_6049:
[----:B------:R-:W-:Y:S05]  /*5ca0*/  BSYNC B1 ;  /* 0x0000000000017941 */ /* 0x000fea0003800000 */
.L_x_6048:
        /* <DEDUP_REMOVED lines=48> */
.L_x_6053:
[----:B------:R-:W-:Y:S05]  /*5fb0*/  BSYNC B1 ;  /* 0x0000000000017941 */ /* 0x000fea0003800000 */
.L_x_6052:
[----:B----4-:R0:W-:Y:S01]  /*5fc0*/  ST.E.128 desc[UR60][R36.64], R12 ;  /* 0x0000000c24007985 */ /* 0x0101e2000c101d3c */
[----:B------:R-:W-:Y:S05]  /*5fd0*/  BRA `(.L_x_6031) ;  /* 0x00000040001c7947 */ /* 0x000fea0003800000 */
.L_x_5997:
        /* <DEDUP_REMOVED lines=47> */
.L_x_6055:
[----:B------:R-:W-:Y:S05]  /*62d0*/  BSYNC B1 ;  /* 0x0000000000017941 */ /* 0x000fea0003800000 */
.L_x_6054:
        /* <DEDUP_REMOVED lines=48> */
.L_x_6057:
[----:B------:R-:W-:Y:S05]  /*65e0*/  BSYNC B1 ;  /* 0x0000000000017941 */ /* 0x000fea0003800000 */
.L_x_6056:
[----:B------:R-:W2:Y:S01]  /*65f0*/  LDL R11, [R1+0x4] ;  /* 0x00000400010b7983 */ /* 0x000ea20000100800 */
[----:B0-----:R-:W-:Y:S01]  /*6600*/  MOV R12, R33 ;  /* 0x00000021000c7202 */ /* 0x001fe20000000f00 */
[----:B------:R-:W-:Y:S01]  /*6610*/  IMAD.MOV.U32 R14, RZ, RZ, R37 ;  /* 0x000000ffff0e7224 */ /* 0x000fe200078e0025 */
[----:B------:R-:W-:Y:S02]  /*6620*/  MOV R13, R36 ;  /* 0x00000024000d7202 */ /* 0x000fe40000000f00 */
[----:B------:R-:W-:Y:S02]  /*6630*/  PRMT R160, R81, 0x5410, R82 ;  /* 0x0000541051a07816 */ /* 0x000fe40000000052 */
[----:B------:R-:W-:Y:S01]  /*6640*/  PRMT R165, R13, 0x7610, R165 ;  /* 0x000076100da57816 */ /* 0x000fe200000000a5 */
[----:B------:R-:W-:Y:S01]  /*6650*/  IMAD.MOV.U32 R13, RZ, RZ, R40 ;  /* 0x000000ffff0d7224 */ /* 0x000fe200078e0028 */
[----:B--2---:R-:W-:Y:S01]  /*6660*/  R2UR UR4, R11 ;  /* 0x000000000b0472ca */ /* 0x004fe200000e0000 */
[----:B------:R-:W-:-:S05]  /*6670*/  IMAD.MOV.U32 R11, RZ, RZ, R32 ;  /* 0x000000ffff0b7224 */ /* 0x000fca00078e0020 */
[----:B------:R-:W-:Y:S01]  /*6680*/  PRMT R161, R11, 0x5410, R12 ;  /* 0x000054100ba17816 */ /* 0x000fe2000000000c */
[----:B------:R-:W-:Y:S02]  /*6690*/  IMAD.MOV.U32 R11, RZ, RZ, R38 ;  /* 0x000000ffff0b7224 */ /* 0x000fe400078e0026 */
[----:B------:R-:W-:-:S03]  /*66a0*/  IMAD.MOV.U32 R12, RZ, RZ, R39 ;  /* 0x000000ffff0c7224 */ /* 0x000fc600078e0027 */
        /* <DEDUP_REMOVED lines=27> */
[----:B-----5:R-:W-:Y:S01]  /*6860*/  IMAD.MOV.U32 R13, RZ, RZ, R56 ;  /* 0x000000ffff0d7224 */ /* 0x020fe200078e0038 */
[----:B------:R-:W-:Y:S01]  /*6870*/  PRMT R154, R154, 0x5410, R12 ;  /* 0x000054109a9a7816 */ /* 0x000fe2000000000c */
[----:B------:R-:W-:Y:S01]  /*6880*/  IMAD.MOV.U32 R12, RZ, RZ, R59 ;  /* 0x000000ffff0c7224 */ /* 0x000fe200078e003b */
[----:B------:R-:W-:Y:S02]  /*6890*/  PRMT R169, R11, 0x7610, R169 ;  /* 0x000076100ba97816 */ /* 0x000fe400000000a9 */
[----:B------:R-:W-:Y:S02]  /*68a0*/  PRMT R152, R14, 0x7610, R152 ;  /* 0x000076100e987816 */ /* 0x000fe40000000098 */
[----:B------:R-:W-:Y:S02]  /*68b0*/  MOV R11, R58 ;  /* 0x0000003a000b7202 */ /* 0x000fe40000000f00 */
        /* <DEDUP_REMOVED lines=36> */
.L_x_6058:
[----:B------:R-:W-:Y:S01]  /*6b00*/  LEA R88, R18, R2, 0x3 ;  /* 0x0000000212587211 */ /* 0x000fe200078e18ff */
[----:B------:R-:W0:Y:S01]  /*6b10*/  LDC R132, c[0x0][0x2f4] ;  /* 0x0000bd00ff847b82 */ /* 0x000e220000000800 */
[----:B------:R-:W-:Y:S01]  /*6b20*/  SHF.L.U32 R89, R204, 0x1f, RZ ;  /* 0x0000001fcc597819 */ /* 0x000fe200000006ff */
[----:B------:R-:W-:Y:S03]  /*6b30*/  BSSY B1, `(.L_x_6059) ;  /* 0x0000003000017945 */ /* 0x000fe60003800000 */
[----:B------:R-:W1:Y:S02]  /*6b40*/  SYNCS.PHASECHK.TRANS64.TRYWAIT P5, [R88+URZ+0x30890], R89 ;  /* 0x03089059580075a7 */ /* 0x000e6400080a017f */
[----:B-1----:R-:W-:Y:S05]  /*6b50*/  @!P5 BRA `(.L_x_6060) ;  /* 0x000001e000dcd947 */ /* 0x002fea0003800000 */
.L_x_6356:
[----:B------:R-:W-:Y:S05]  /*6b60*/  BSYNC B1 ;  /* 0x0000000000017941 */ /* 0x000fea0003800000 */
.L_x_6059:
[----:B------:R-:W-:Y:S01]  /*6b70*/  UMOV UR4, 0xffffffff ;  /* 0xffffffff00047882 */ /* 0x000fe20000000000 */
[----:B0-----:R-:W-:Y:S02]  /*6b80*/  IMAD.IADD R135, R132, 0x1, -R121 ;  /* 0x0000000184877824 */ /* 0x001fe400078e0a79 */
[----:B------:R-:W-:Y:S05]  /*6b90*/  BRA.DIV UR4, `(.L_x_6061) ;  /* 0x000001e204e07947 */ /* 0x000fea000b800000 */
[----:B------:R0:W2:Y:S04]  /*6ba0*/  SHFL.IDX PT, R117, R119, RZ, 0x1c1f ;  /* 0x001c1fff77757589 */ /* 0x0000a800000e0000 */
[----:B------:R0:W3:Y:S02]  /*6bb0*/  SHFL.IDX PT, R11, R120, RZ, 0x1c1f ;  /* 0x001c1fff780b7589 */ /* 0x0000e400000e0000 */
.L_x_6360:
        /* <DEDUP_REMOVED lines=30> */
[----:B------:R-:W-:Y:S01]  /*6da0*/  SHF.R.U64 R52, R52, 0x10, R53 ;  /* 0x0000001034347819 */ /* 0x000fe20000001235 */
[----:B------:R-:W-:Y:S01]  /*6db0*/  HADD2.F32 R152, -RZ, R152.H0_H0 ;  /* 0x20000098ff987230 */ /* 0x000fe20000004100 */
[----:B------:R-:W-:Y:S01]  /*6dc0*/  SHF.R.U64 R54, R54, 0x10, R55 ;  /* 0x0000001036367819 */ /* 0x000fe20000001237 */
[----:B------:R-:W-:Y:S01]  /*6dd0*/  HADD2.F32 R149, -RZ, R151.H0_H0 ;  /* 0x20000097ff957230 */ /* 0x000fe20000004100 */
[----:B------:R-:W-:Y:S01]  /*6de0*/  SHF.R.U64 R42, R42, 0x10, R43 ;  /* 0x000000102a2a7819 */ /* 0x000fe2000000122b */
[----:B------:R-:W-:Y:S02]  /*6df0*/  HADD2.F32 R150, -RZ, R81.H0_H0 ;  /* 0x20000051ff967230 */ /* 0x000fe40000004100 */
[----:B------:R-:W-:-:S02]  /*6e00*/  HADD2.F32 R13, -RZ, R153.H0_H0 ;  /* 0x20000099ff0d7230 */ /* 0x000fc40000004100 */
[CC--:B------:R-:W-:Y:S01]  /*6e10*/  FMUL.FTZ R153, R149.reuse, R152.reuse ;  /* 0x0000009895997220 */ /* 0x0c0fe20000410000 */
[----:B------:R-:W-:Y:S02]  /*6e20*/  HADD2.F32 R81, -RZ, R81.H1_H1 ;  /* 0x30000051ff517230 */ /* 0x000fe40000004100 */
[C---:B------:R-:W-:Y:S01]  /*6e30*/  FMUL.FTZ R152, R150.reuse, R152 ;  /* 0x0000009896987220 */ /* 0x040fe20000410000 */
[----:B------:R-:W-:Y:S02]  /*6e40*/  HADD2.F32 R155, -RZ, R155.H0_H0 ;  /* 0x2000009bff9b7230 */ /* 0x000fe40000004100 */
[-C--:B------:R-:W-:Y:S01]  /*6e50*/  FFMA.FTZ R150, R150, R13.reuse, -R153 ;  /* 0x0000000d96967223 */ /* 0x080fe20000010899 */
[----:B------:R-:W-:Y:S02]  /*6e60*/  HADD2.F32 R52, -RZ, R52.H0_H0 ;  /* 0x20000034ff347230 */ /* 0x000fe40000004100 */
[----:B------:R-:W-:Y:S01]  /*6e70*/  FFMA.FTZ R149, R149, R13, R152 ;  /* 0x0000000d95957223 */ /* 0x000fe20000010098 */
[----:B------:R-:W-:Y:S01]  /*6e80*/  SHF.R.U32.HI R152, RZ, 0x10, R53 ;  /* 0x00000010ff987819 */ /* 0x000fe20000011635 */
[----:B------:R-:W-:Y:S01]  /*6e90*/  HADD2.F32 R13, -RZ, R151.H1_H1 ;  /* 0x30000097ff0d7230 */ /* 0x000fe20000004100 */
[----:B------:R-:W-:Y:S01]  /*6ea0*/  SHF.R.U32.HI R151, RZ, 0x10, R41 ;  /* 0x00000010ff977819 */ /* 0x000fe20000011629 */
[----:B------:R-:W-:Y:S01]  /*6eb0*/  HADD2.F32 R53, -RZ, R15.H0_H0 ;  /* 0x2000000fff357230 */ /* 0x000fe20000004100 */
[----:B------:R-:W-:Y:S01]  /*6ec0*/  MOV R41, R83 ;  /* 0x0000005300297202 */ /* 0x000fe20000000f00 */
[----:B------:R-:W-:-:S02]  /*6ed0*/  HADD2.F32 R152, -RZ, R152.H0_H0 ;  /* 0x20000098ff987230 */ /* 0x000fc40000004100 */
[----:B------:R-:W-:Y:S02]  /*6ee0*/  HADD2.F32 R151, -RZ, R151.H0_H0 ;  /* 0x20000097ff977230 */ /* 0x000fe40000004100 */
        /* <DEDUP_REMOVED lines=9> */
[----:B------:R-:W-:Y:S02]  /*6f80*/  HADD2.F32 R54, -RZ, R54.H0_H0 ;  /* 0x20000036ff367230 */ /* 0x000fe40000004100 */
[-C--:B------:R-:W-:Y:S01]  /*6f90*/  FMUL.FTZ R153, R83, R152.reuse ;  /* 0x0000009853997220 */ /* 0x080fe20000410000 */
[----:B------:R-:W-:Y:S01]  /*6fa0*/  FMUL.FTZ R152, R53, R152 ;  /* 0x0000009835987220 */ /* 0x000fe20000410000 */
[----:B------:R-:W-:Y:S01]  /*6fb0*/  HADD2.F32 R42, -RZ, R42.H0_H0 ;  /* 0x2000002aff2a7230 */ /* 0x000fe20000004100 */
[----:B------:R-:W-:Y:S01]  /*6fc0*/  F2FP.F16.F32.PACK_AB R149, R13, R149 ;  /* 0x000000950d95723e */ /* 0x000fe200000000ff */
[-C--:B------:R-:W-:Y:S01]  /*6fd0*/  FFMA.FTZ R53, R53, R151.reuse, -R153 ;  /* 0x0000009735357223 */ /* 0x080fe20000010899 */
[----:B------:R-:W-:Y:S01]  /*6fe0*/  FFMA.FTZ R152, R83, R151, R152 ;  /* 0x0000009753987223 */ /* 0x000fe20000010098 */
[----:B------:R-:W-:Y:S01]  /*6ff0*/  SHF.R.U32.HI R151, RZ, 0x10, R55 ;  /* 0x00000010ff977819 */ /* 0x000fe20000011637 */
[----:B------:R-:W-:Y:S01]  /*7000*/  HADD2.F32 R83, -RZ, R41.H1_H1 ;  /* 0x30000029ff537230 */ /* 0x000fe20000004100 */
[----:B------:R-:W-:Y:S01]  /*7010*/  SHF.R.U32.HI R153, RZ, 0x10, R43 ;  /* 0x00000010ff997819 */ /* 0x000fe2000001162b */
[----:B------:R-:W-:-:S02]  /*7020*/  HADD2.F32 R55, -RZ, R14.H0_H0 ;  /* 0x2000000eff377230 */ /* 0x000fc40000004100 */
[----:B------:R-:W-:Y:S02]  /*7030*/  HADD2.F32 R41, -RZ, R151.H0_H0 ;  /* 0x20000097ff297230 */ /* 0x000fe40000004100 */
[----:B------:R-:W-:Y:S02]  /*7040*/  HADD2.F32 R151, -RZ, R15.H1_H1 ;  /* 0x3000000fff977230 */ /* 0x000fe40000004100 */
[----:B------:R-:W-:Y:S02]  /*7050*/  HADD2.F32 R15, -RZ, R153.H0_H0 ;  /* 0x20000099ff0f7230 */ /* 0x000fe40000004100 */
[-C--:B------:R-:W-:Y:S01]  /*7060*/  FMUL.FTZ R153, R83, R41.reuse ;  /* 0x0000002953997220 */ /* 0x080fe20000410000 */
[----:B------:R-:W-:Y:S02]  /*7070*/  HADD2.F32 R14, -RZ, R14.H1_H1 ;  /* 0x3000000eff0e7230 */ /* 0x000fe40000004100 */
[----:B------:R-:W-:Y:S01]  /*7080*/  FMUL.FTZ R154, R151, R41 ;  /* 0x00000029979a7220 */ /* 0x000fe20000410000 */
[----:B------:R-:W-:-:S02]  /*7090*/  IMAD.MOV.U32 R13, RZ, RZ, R81 ;  /* 0x000000ffff0d7224 */ /* 0x000fc400078e0051 */
[-C--:B------:R-:W-:Y:S01]  /*70a0*/  FFMA.FTZ R41, R151, R15.reuse, -R153 ;  /* 0x0000000f97297223 */ /* 0x080fe20000010899 */
[----:B------:R-:W-:Y:S02]  /*70b0*/  HADD2.F32 R153, -RZ, R12.H0_H0 ;  /* 0x2000000cff997230 */ /* 0x000fe40000004100 */
[----:B------:R-:W-:Y:S01]  /*70c0*/  FFMA.FTZ R15, R83, R15, R154 ;  /* 0x0000000f530f7223 */ /* 0x000fe2000001009a */
[--C-:B------:R-:W-:Y:S02]  /*70d0*/  HADD2.F32 R83, -RZ, R80.reuse.H0_H0 ;  /* 0x20000050ff537230 */ /* 0x100fe40000004100 */
[----:B------:R-:W-:Y:S01]  /*70e0*/  HADD2.F32 R151, -RZ, R167.H1_H1 ;  /* 0x300000a7ff977230 */ /* 0x000fe20000004100 */
[----:B------:R-:W-:Y:S01]  /*70f0*/  F2FP.F16.F32.PACK_AB R41, R41, R53 ;  /* 0x000000352929723e */ /* 0x000fe200000000ff */
[----:B------:R-:W-:Y:S02]  /*7100*/  HADD2.F32 R80, -RZ, R80.H1_H1 ;  /* 0x30000050ff507230 */ /* 0x000fe40000004100 */
[-C--:B------:R-:W-:Y:S01]  /*7110*/  FMUL.FTZ R154, R83, R155.reuse ;  /* 0x0000009b539a7220 */ /* 0x080fe20000410000 */
[----:B------:R-:W-:Y:S01]  /*7120*/  FMUL.FTZ R155, R153, R155 ;  /* 0x0000009b999b7220 */ /* 0x000fe20000410000 */
[----:B------:R-:W-:Y:S01]  /*7130*/  HADD2.F32 R12, -RZ, R12.H1_H1 ;  /* 0x3000000cff0c7230 */ /* 0x000fe20000004100 */
[----:B------:R-:W-:Y:S01]  /*7140*/  F2FP.F16.F32.PACK_AB R152, R15, R152 ;  /* 0x000000980f98723e */ /* 0x000fe200000000ff */
[-C--:B------:R-:W-:Y:S01]  /*7150*/  FFMA.FTZ R154, R153, R151.reuse, -R154 ;  /* 0x00000097999a7223 */ /* 0x080fe2000001089a */
[----:B------:R-:W-:Y:S01]  /*7160*/  FFMA.FTZ R155, R83, R151, R155 ;  /* 0x00000097539b7223 */ /* 0x000fe2000001009b */
[-C--:B------:R-:W-:Y:S01]  /*7170*/  FMUL.FTZ R83, R80, R52.reuse ;  /* 0x0000003450537220 */ /* 0x080fe20000410000 */
[----:B------:R-:W-:Y:S01]  /*7180*/  FMUL.FTZ R52, R12, R52 ;  /* 0x000000340c347220 */ /* 0x000fe20000410000 */
[----:B------:R-:W-:-:S02]  /*7190*/  HADD2.F32 R151, -RZ, R169.H0_H0 ;  /* 0x200000a9ff977230 */ /* 0x000fc40000004100 */
[-C--:B------:R-:W-:Y:S01]  /*71a0*/  FFMA.FTZ R83, R12, R40.reuse, -R83 ;  /* 0x000000280c537223 */ /* 0x080fe20000010853 */
[--C-:B------:R-:W-:Y:S02]  /*71b0*/  HADD2.F32 R12, -RZ, R82.reuse.H0_H0 ;  /* 0x20000052ff0c7230 */ /* 0x100fe40000004100 */
[----:B------:R-:W-:Y:S01]  /*71c0*/  FFMA.FTZ R52, R80, R40, R52 ;  /* 0x0000002850347223 */ /* 0x000fe20000010034 */
[----:B------:R-:W-:Y:S02]  /*71d0*/  HADD2.F32 R40, -RZ, R167.H0_H0 ;  /* 0x200000a7ff287230 */ /* 0x000fe40000004100 */
[----:B------:R-:W-:Y:S02]  /*71e0*/  HADD2.F32 R82, -RZ, R82.H1_H1 ;  /* 0x30000052ff527230 */ /* 0x000fe40000004100 */
[-C--:B------:R-:W-:Y:S01]  /*71f0*/  FMUL.FTZ R80, R12, R151.reuse ;  /* 0x000000970c507220 */ /* 0x080fe20000410000 */
[----:B------:R-:W-:Y:S01]  /*7200*/  FMUL.FTZ R151, R55, R151 ;  /* 0x0000009737977220 */ /* 0x000fe20000410000 */
[----:B------:R-:W-:Y:S01]  /*7210*/  F2FP.F16.F32.PACK_AB R83, R83, R154 ;  /* 0x0000009a5353723e */ /* 0x000fe200000000ff */
[----:B------:R-:W-:-:S02]  /*7220*/  IMAD.MOV.U32 R81, RZ, RZ, R149 ;  /* 0x000000ffff517224 */ /* 0x000fc400078e0095 */
[-C--:B------:R-:W-:Y:S01]  /*7230*/  FFMA.FTZ R80, R55, R40.reuse, -R80 ;  /* 0x0000002837507223 */ /* 0x080fe20000010850 */
[----:B------:R-:W-:Y:S01]  /*7240*/  FFMA.FTZ R151, R12, R40, R151 ;  /* 0x000000280c977223 */ /* 0x000fe20000010097 */
[-C--:B------:R-:W-:Y:S01]  /*7250*/  FMUL.FTZ R12, R82, R54.reuse ;  /* 0x00000036520c7220 */ /* 0x080fe20000410000 */
[----:B------:R-:W-:Y:S01]  /*7260*/  FMUL.FTZ R54, R14, R54 ;  /* 0x000000360e367220 */ /* 0x000fe20000410000 */
[----:B------:R-:W-:Y:S01]  /*7270*/  F2FP.F16.F32.PACK_AB R52, R52, R155 ;  /* 0x0000009b3434723e */ /* 0x000fe200000000ff */
[----:B------:R-:W-:Y:S02]  /*7280*/  IMAD.MOV.U32 R15, RZ, RZ, R41 ;  /* 0x000000ffff0f7224 */ /* 0x000fe400078e0029 */
[-C--:B------:R-:W-:Y:S01]  /*7290*/  FFMA.FTZ R12, R14, R42.reuse, -R12 ;  /* 0x0000002a0e0c7223 */ /* 0x080fe2000001080c */
[----:B------:R-:W-:-:S04]  /*72a0*/  FFMA.FTZ R54, R82, R42, R54 ;  /* 0x0000002a52367223 */ /* 0x000fc80000010036 */
[----:B------:R-:W-:Y:S01]  /*72b0*/  F2FP.F16.F32.PACK_AB R14, R12, R80 ;  /* 0x000000500c0e723e */ /* 0x000fe200000000ff */
[----:B------:R-:W-:Y:S01]  /*72c0*/  IMAD.MOV.U32 R12, RZ, RZ, R83 ;  /* 0x000000ffff0c7224 */ /* 0x000fe200078e0053 */
[----:B------:R-:W-:Y:S01]  /*72d0*/  F2FP.F16.F32.PACK_AB R54, R54, R151 ;  /* 0x000000973636723e */ /* 0x000fe200000000ff */
[----:B------:R-:W-:Y:S01]  /*72e0*/  IMAD.MOV.U32 R83, RZ, RZ, R152 ;  /* 0x000000ffff537224 */ /* 0x000fe200078e0098 */
[----:B------:R-:W-:Y:S02]  /*72f0*/  MOV R80, R52 ;  /* 0x0000003400507202 */ /* 0x000fe40000000f00 */
[----:B------:R-:W-:-:S07]  /*7300*/  MOV R82, R54 ;  /* 0x0000003600527202 */ /* 0x000fce0000000f00 */
.L_x_6067:
[----:B------:R-:W-:Y:S05]  /*7310*/  BSYNC B3 ;  /* 0x0000000000037941 */ /* 0x000fea0003800000 */
.L_x_6066:
[----:B------:R-:W-:-:S04]  /*7320*/  LEA R40, P3, R5, R11, 0x1 ;  /* 0x0000000b05287211 */ /* 0x000fc800078608ff */
[----:B--2---:R-:W-:Y:S02]  /*7330*/  LEA.HI.X R41, R5, R117, R110, 0x1, P3 ;  /* 0x0000007505297211 */ /* 0x004fe400018f0c6e */
[----:B------:R-:W-:-:S03]  /*7340*/  ISETP.GE.AND P3, PT, R148, R132, PT ;  /* 0x000000849400720c */ /* 0x000fc60003f66270 */
[----:B----4-:R4:W-:Y:S10]  /*7350*/  ST.E.128 desc[UR60][R40.64], R12 ;  /* 0x0000000c28007985 */ /* 0x0109f4000c101d3c */
[----:B------:R-:W-:-:S05]  /*7360*/  @!P3 IMAD.WIDE R42, R148, 0x2, R116 ;  /* 0x00000002942ab825 */ /* 0x000fca00078e0274 */
[----:B---3--:R4:W-:Y:S02]  /*7370*/  @!P3 ST.E.128 desc[UR60][R42.64], R80 ;  /* 0x000000502a00b985 */ /* 0x0089e4000c101d3c */
.L_x_6065:
[----:B------:R-:W-:Y:S05]  /*7380*/  BSYNC B2 ;  /* 0x0000000000027941 */ /* 0x000fea0003800000 */
.L_x_6064:
[----:B------:R-:W-:Y:S01]  /*7390*/  ISETP.NE.AND P3, PT, R9, RZ, PT ;  /* 0x000000ff0900720c */ /* 0x000fe20003f65270 */
[----:B------:R-:W-:-:S12]  /*73a0*/  BSSY B2, `(.L_x_6068) ;  /* 0x0000075000027945 */ /* 0x000fd80003800000 */
[----:B------:R-:W-:Y:S05]  /*73b0*/  @!P3 BRA `(.L_x_6069) ;  /* 0x0000000400ccb947 */ /* 0x000fea0003800000 */
[----:B----4-:R-:W-:Y:S01]  /*73c0*/  SEL R12, R121, R135, !P1 ;  /* 0x00000087790c7207 */ /* 0x010fe20004800000 */
        /* <DEDUP_REMOVED lines=18> */
[----:B------:R-:W-:-:S04]  /*74f0*/  IMAD R40, R40, 0x2, R2 ;  /* 0x0000000228287824 */ /* 0x000fc800078e0202 */
[----:B------:R-:W2:Y:S04]  /*7500*/  LDS.128 R12, [R12+0x1e400] ;  /* 0x01e400000c0c7984 */ /* 0x000ea80000000c00 */
[----:B------:R-:W3:Y:S01]  /*7510*/  LDS.128 R40, [R40+0x1e400] ;  /* 0x01e4000028287984 */ /* 0x000ee20000000c00 */
[----:B------:R-:W-:Y:S05]  /*7520*/  @P3 BRA `(.L_x_6071) ;  /* 0x00000004005c3947 */ /* 0x000fea0003800000 */
[----:B------:R-:W-:Y:S01]  /*7530*/  HADD2.F32 R82, -RZ, R168.H1_H1 ;  /* 0x300000a8ff527230 */ /* 0x000fe20000004100 */
[----:B------:R-:W-:Y:S01]  /*7540*/  SHF.R.U64 R36, R36, 0x10, R37 ;  /* 0x0000001024247819 */ /* 0x000fe20000001225 */
[----:B---3--:R-:W-:Y:S01]  /*7550*/  HADD2.F32 R80, -RZ, R41.H0_H0 ;  /* 0x20000029ff507230 */ /* 0x008fe20000004100 */
[----:B------:R-:W-:Y:S01]  /*7560*/  SHF.R.U64 R48, R48, 0x10, R49 ;  /* 0x0000001030307819 */ /* 0x000fe20000001231 */
[----:B--2---:R-:W-:Y:S01]  /*7570*/  HADD2.F32 R81, -RZ, R13.H0_H0 ;  /* 0x2000000dff517230 */ /* 0x004fe20000004100 */
[----:B------:R-:W-:Y:S01]  /*7580*/  SHF.R.U64 R50, R50, 0x10, R51 ;  /* 0x0000001032327819 */ /* 0x000fe20000001233 */
[----:B------:R-:W-:Y:S02]  /*7590*/  HADD2.F32 R55, -RZ, R166.H1_H1 ;  /* 0x300000a6ff377230 */ /* 0x000fe40000004100 */
[-C--:B------:R-:W-:Y:S01]  /*75a0*/  FMUL.FTZ R83, R80, R82.reuse ;  /* 0x0000005250537220 */ /* 0x080fe20000410000 */
[----:B------:R-:W-:Y:S02]  /*75b0*/  HADD2.F32 R41, -RZ, R41.H1_H1 ;  /* 0x30000029ff297230 */ /* 0x000fe40000004100 */
[----:B------:R-:W-:Y:S01]  /*75c0*/  FMUL.FTZ R82, R81, R82 ;  /* 0x0000005251527220 */ /* 0x000fe20000410000 */
[----:B------:R-:W-:-:S02]  /*75d0*/  HADD2.F32 R149, -RZ, R168.H0_H0 ;  /* 0x200000a8ff957230 */ /* 0x000fc40000004100 */
[-C--:B------:R-:W-:Y:S01]  /*75e0*/  FFMA.FTZ R81, R81, R55.reuse, -R83 ;  /* 0x0000003751517223 */ /* 0x080fe20000010853 */
[----:B------:R-:W-:Y:S01]  /*75f0*/  SHF.R.U32.HI R83, RZ, 0x10, R37 ;  /* 0x00000010ff537819 */ /* 0x000fe20000011625 */
[----:B------:R-:W-:Y:S01]  /*7600*/  FFMA.FTZ R80, R80, R55, R82 ;  /* 0x0000003750507223 */ /* 0x000fe20000010052 */
[----:B------:R-:W-:Y:S01]  /*7610*/  SHF.R.U32.HI R82, RZ, 0x10, R49 ;  /* 0x00000010ff527819 */ /* 0x000fe20000011631 */
[----:B------:R-:W-:Y:S01]  /*7620*/  HADD2.F32 R55, -RZ, R13.H1_H1 ;  /* 0x3000000dff377230 */ /* 0x000fe20000004100 */
[--C-:B------:R-:W-:Y:S01]  /*7630*/  SHF.R.U64 R37, R38, 0x10, R39.reuse ;  /* 0x0000001026257819 */ /* 0x100fe20000001227 */
[----:B------:R-:W-:Y:S01]  /*7640*/  HADD2.F32 R13, -RZ, R83.H0_H0 ;  /* 0x20000053ff0d7230 */ /* 0x000fe20000004100 */
[----:B------:R-:W-:Y:S01]  /*7650*/  SHF.R.U32.HI R38, RZ, 0x10, R39 ;  /* 0x00000010ff267819 */ /* 0x000fe20000011627 */
[----:B------:R-:W-:Y:S01]  /*7660*/  HADD2.F32 R82, -RZ, R82.H0_H0 ;  /* 0x20000052ff527230 */ /* 0x000fe20000004100 */
[----:B------:R-:W-:Y:S01]  /*7670*/  SHF.R.U32.HI R39, RZ, 0x10, R51 ;  /* 0x00000010ff277819 */ /* 0x000fe20000011633 */
[----:B------:R-:W-:-:S02]  /*7680*/  HADD2.F32 R51, -RZ, R48.H0_H0 ;  /* 0x20000030ff337230 */ /* 0x000fc40000004100 */
[----:B------:R-:W-:Y:S02]  /*7690*/  HADD2.F32 R36, -RZ, R36.H0_H0 ;  /* 0x20000024ff247230 */ /* 0x000fe40000004100 */
[-C--:B------:R-:W-:Y:S01]  /*76a0*/  FMUL.FTZ R83, R41, R82.reuse ;  /* 0x0000005229537220 */ /* 0x080fe20000410000 */
[C---:B------:R-:W-:Y:S01]  /*76b0*/  FMUL.FTZ R82, R55.reuse, R82 ;  /* 0x0000005237527220 */ /* 0x040fe20000410000 */
[----:B------:R-:W-:Y:S02]  /*76c0*/  HADD2.F32 R39, -RZ, R39.H0_H0 ;  /* 0x20000027ff277230 */ /* 0x000fe40000004100 */
[-C--:B------:R-:W-:Y:S01]  /*76d0*/  FFMA.FTZ R55, R55, R13.reuse, -R83 ;  /* 0x0000000d37377223 */ /* 0x080fe20000010853 */
[----:B------:R-:W-:Y:S01]  /*76e0*/  FFMA.FTZ R41, R41, R13, R82 ;  /* 0x0000000d29297223 */ /* 0x000fe20000010052 */
[----:B------:R-:W-:Y:S01]  /*76f0*/  MOV R13, R43 ;  /* 0x0000002b000d7202 */ /* 0x000fe20000000f00 */
[----:B------:R-:W-:Y:S02]  /*7700*/  HADD2.F32 R83, -RZ, R15.H0_H0 ;  /* 0x2000000fff537230 */ /* 0x000fe40000004100 */
[----:B------:R-:W-:Y:S01]  /*7710*/  HADD2.F32 R82, -RZ, R166.H0_H0 ;  /* 0x200000a6ff527230 */ /* 0x000fe20000004100 */
[----:B------:R-:W-:Y:S01]  /*7720*/  F2FP.F16.F32.PACK_AB R55, R55, R81 ;  /* 0x000000513737723e */ /* 0x000fe200000000ff */
[--C-:B------:R-:W-:Y:S01]  /*7730*/  HADD2.F32 R43, -RZ, R13.reuse.H0_H0 ;  /* 0x2000000dff2b7230 */ /* 0x100fe20000004100 */
[----:B------:R-:W-:Y:S01]  /*7740*/  F2FP.F16.F32.PACK_AB R41, R41, R80 ;  /* 0x000000502929723e */ /* 0x000fe200000000ff */
[----:B------:R-:W-:-:S02]  /*7750*/  HADD2.F32 R13, -RZ, R13.H1_H1 ;  /* 0x3000000dff0d7230 */ /* 0x000fc40000004100 */
[----:B------:R-:W-:Y:S02]  /*7760*/  HADD2.F32 R15, -RZ, R15.H1_H1 ;  /* 0x3000000fff0f7230 */ /* 0x000fe40000004100 */
[-C--:B------:R-:W-:Y:S01]  /*7770*/  FMUL.FTZ R148, R43, R149.reuse ;  /* 0x000000952b947220 */ /* 0x080fe20000410000 */
[----:B------:R-:W-:Y:S01]  /*7780*/  FMUL.FTZ R149, R83, R149 ;  /* 0x0000009553957220 */ /* 0x000fe20000410000 */
[----:B------:R-:W-:Y:S02]  /*7790*/  HADD2.F32 R50, -RZ, R50.H0_H0 ;  /* 0x20000032ff327230 */ /* 0x000fe40000004100 */
[-C--:B------:R-:W-:Y:S01]  /*77a0*/  FMUL.FTZ R49, R15, R39.reuse ;  /* 0x000000270f317220 */ /* 0x080fe20000410000 */
[----:B------:R-:W-:Y:S01]  /*77b0*/  FFMA.FTZ R149, R43, R82, R149 ;  /* 0x000000522b957223 */ /* 0x000fe20000010095 */
[----:B------:R-:W-:Y:S02]  /*77c0*/  HADD2.F32 R43, -RZ, R38.H0_H0 ;  /* 0x20000026ff2b7230 */ /* 0x000fe40000004100 */
[----:B------:R-:W-:Y:S01]  /*77d0*/  FMUL.FTZ R38, R13, R39 ;  /* 0x000000270d267220 */ /* 0x000fe20000410000 */
[----:B------:R-:W-:-:S02]  /*77e0*/  HADD2.F32 R39, -RZ, R40.H0_H0 ;  /* 0x20000028ff277230 */ /* 0x000fc40000004100 */
[----:B------:R-:W-:Y:S01]  /*77f0*/  FFMA.FTZ R148, R83, R82, -R148 ;  /* 0x0000005253947223 */ /* 0x000fe20000010894 */
[----:B------:R-:W-:Y:S02]  /*7800*/  HADD2.F32 R40, -RZ, R40.H1_H1 ;  /* 0x30000028ff287230 */ /* 0x000fe40000004100 */
[-C--:B------:R-:W-:Y:S01]  /*7810*/  FFMA.FTZ R15, R15, R43.reuse, -R38 ;  /* 0x0000002b0f0f7223 */ /* 0x080fe20000010826 */
[--C-:B------:R-:W-:Y:S02]  /*7820*/  HADD2.F32 R38, -RZ, R165.reuse.H1_H1 ;  /* 0x300000a5ff267230 */ /* 0x100fe40000004100 */
[----:B------:R-:W-:Y:S01]  /*7830*/  FFMA.FTZ R13, R13, R43, R49 ;  /* 0x0000002b0d0d7223 */ /* 0x000fe20000010031 */
[----:B------:R-:W-:Y:S02]  /*7840*/  HADD2.F32 R43, -RZ, R165.H0_H0 ;  /* 0x200000a5ff2b7230 */ /* 0x000fe40000004100 */
[--C-:B------:R-:W-:Y:S02]  /*7850*/  HADD2.F32 R49, -RZ, R12.reuse.H0_H0 ;  /* 0x2000000cff317230 */ /* 0x100fe40000004100 */
[----:B------:R-:W-:Y:S01]  /*7860*/  FMUL.FTZ R48, R39, R38 ;  /* 0x0000002627307220 */ /* 0x000fe20000410000 */
[----:B------:R-:W-:Y:S01]  /*7870*/  HADD2.F32 R12, -RZ, R12.H1_H1 ;  /* 0x3000000cff0c7230 */ /* 0x000fe20000004100 */
[----:B------:R-:W-:Y:S01]  /*7880*/  F2FP.F16.F32.PACK_AB R149, R13, R149 ;  /* 0x000000950d95723e */ /* 0x000fe200000000ff */
[----:B------:R-:W-:-:S02]  /*7890*/  IMAD.MOV.U32 R13, RZ, RZ, R55 ;  /* 0x000000ffff0d7224 */ /* 0x000fc400078e0037 */
[C---:B------:R-:W-:Y:S01]  /*78a0*/  FMUL.FTZ R38, R49.reuse, R38 ;  /* 0x0000002631267220 */ /* 0x040fe20000410000 */
[----:B------:R-:W-:Y:S01]  /*78b0*/  FFMA.FTZ R48, R49, R43, -R48 ;  /* 0x0000002b31307223 */ /* 0x000fe20000010830 */
[-C--:B------:R-:W-:Y:S01]  /*78c0*/  FMUL.FTZ R49, R40, R51.reuse ;  /* 0x0000003328317220 */ /* 0x080fe20000410000 */
[C---:B------:R-:W-:Y:S01]  /*78d0*/  FMUL.FTZ R51, R12.reuse, R51 ;  /* 0x000000330c337220 */ /* 0x040fe20000410000 */
[----:B------:R-:W-:Y:S01]  /*78e0*/  FFMA.FTZ R38, R39, R43, R38 ;  /* 0x0000002b27267223 */ /* 0x000fe20000010026 */
[----:B------:R-:W-:Y:S02]  /*78f0*/  HADD2.F32 R39, -RZ, R14.H0_H0 ;  /* 0x2000000eff277230 */ /* 0x000fe40000004100 */
[-C--:B------:R-:W-:Y:S01]  /*7900*/  FFMA.FTZ R49, R12, R36.reuse, -R49 ;  /* 0x000000240c317223 */ /* 0x080fe20000010831 */
[----:B------:R-:W-:Y:S01]  /*7910*/  FFMA.FTZ R51, R40, R36, R51 ;  /* 0x0000002428337223 */ /* 0x000fe20000010033 */
[----:B------:R-:W-:Y:S01]  /*7920*/  HADD2.F32 R12, -RZ, R164.H0_H0 ;  /* 0x200000a4ff0c7230 */ /* 0x000fe20000004100 */
[----:B------:R-:W-:Y:S01]  /*7930*/  F2FP.F16.F32.PACK_AB R15, R15, R148 ;  /* 0x000000940f0f723e */ /* 0x000fe200000000ff */
[--C-:B------:R-:W-:Y:S01]  /*7940*/  HADD2.F32 R40, -RZ, R42.reuse.H0_H0 ;  /* 0x2000002aff287230 */ /* 0x100fe20000004100 */
[----:B------:R-:W-:Y:S01]  /*7950*/  F2FP.F16.F32.PACK_AB R48, R49, R48 ;  /* 0x000000303130723e */ /* 0x000fe200000000ff */
[----:B------:R-:W-:-:S02]  /*7960*/  HADD2.F32 R42, -RZ, R42.H1_H1 ;  /* 0x3000002aff2a7230 */ /* 0x000fc40000004100 */
[----:B------:R-:W-:Y:S01]  /*7970*/  FMUL.FTZ R82, R39, R12 ;  /* 0x0000000c27527220 */ /* 0x000fe20000410000 */
[----:B------:R-:W-:Y:S01]  /*7980*/  HADD2.F32 R14, -RZ, R14.H1_H1 ;  /* 0x3000000eff0e7230 */ /* 0x000fe20000004100 */
[----:B------:R-:W-:Y:S01]  /*7990*/  F2FP.F16.F32.PACK_AB R38, R51, R38 ;  /* 0x000000263326723e */ /* 0x000fe200000000ff */
[----:B------:R-:W-:Y:S02]  /*79a0*/  HADD2.F32 R43, -RZ, R37.H0_H0 ;  /* 0x20000025ff2b7230 */ /* 0x000fe40000004100 */
[----:B------:R-:W-:Y:S01]  /*79b0*/  FMUL.FTZ R37, R40, R12 ;  /* 0x0000000c28257220 */ /* 0x000fe20000410000 */
[----:B------:R-:W-:Y:S02]  /*79c0*/  HADD2.F32 R36, -RZ, R164.H1_H1 ;  /* 0x300000a4ff247230 */ /* 0x000fe40000004100 */
[-C--:B------:R-:W-:Y:S01]  /*79d0*/  FMUL.FTZ R12, R42, R50.reuse ;  /* 0x000000322a0c7220 */ /* 0x080fe20000410000 */
[----:B------:R-:W-:Y:S02]  /*79e0*/  FMUL.FTZ R50, R14, R50 ;  /* 0x000000320e327220 */ /* 0x000fe40000410000 */
[-C--:B------:R-:W-:Y:S01]  /*79f0*/  FFMA.FTZ R37, R39, R36.reuse, -R37 ;  /* 0x0000002427257223 */ /* 0x080fe20000010825 */
[----:B------:R-:W-:Y:S01]  /*7a00*/  FFMA.FTZ R82, R40, R36, R82 ;  /* 0x0000002428527223 */ /* 0x000fe20000010052 */
[-C--:B------:R-:W-:Y:S01]  /*7a10*/  FFMA.FTZ R12, R14, R43.reuse, -R12 ;  /* 0x0000002b0e0c7223 */ /* 0x080fe2000001080c */
[----:B------:R-:W-:Y:S01]  /*7a20*/  FFMA.FTZ R50, R42, R43, R50 ;  /* 0x0000002b2a327223 */ /* 0x000fe20000010032 */
[----:B------:R-:W-:-:S02]  /*7a30*/  MOV R40, R38 ;  /* 0x0000002600287202 */ /* 0x000fc40000000f00 */
[----:B------:R-:W-:Y:S02]  /*7a40*/  MOV R43, R149 ;  /* 0x00000095002b7202 */ /* 0x000fe40000000f00 */
[----:B------:R-:W-:Y:S01]  /*7a50*/  F2FP.F16.F32.PACK_AB R37, R12, R37 ;  /* 0x000000250c25723e */ /* 0x000fe200000000ff */
[----:B------:R-:W-:Y:S01]  /*7a60*/  IMAD.MOV.U32 R12, RZ, RZ, R48 ;  /* 0x000000ffff0c7224 */ /* 0x000fe200078e0030 */
[----:B------:R-:W-:-:S03]  /*7a70*/  F2FP.F16.F32.PACK_AB R50, R50, R82 ;  /* 0x000000523232723e */ /* 0x000fc600000000ff */
[----:B------:R-:W-:Y:S02]  /*7a80*/  IMAD.MOV.U32 R14, RZ, RZ, R37 ;  /* 0x000000ffff0e7224 */ /* 0x000fe400078e0025 */
[----:B------:R-:W-:-:S07]  /*7a90*/  IMAD.MOV.U32 R42, RZ, RZ, R50 ;  /* 0x000000ffff2a7224 */ /* 0x000fce00078e0032 */
.L_x_6071:
[----:B------:R-:W-:Y:S05]  /*7aa0*/  BSYNC B3 ;  /* 0x0000000000037941 */ /* 0x000fea0003800000 */
.L_x_6070:
[----:B------:R-:W-:Y:S01]  /*7ab0*/  ISETP.GE.AND P3, PT, R54, R132, PT ;  /* 0x000000843600720c */ /* 0x000fe20003f66270 */
[----:B--2---:R2:W-:-:S12]  /*7ac0*/  ST.E.128 desc[UR60][R52.64], R12 ;  /* 0x0000000c34007985 */ /* 0x0045d8000c101d3c */
[----:B------:R-:W-:-:S05]  /*7ad0*/  @!P3 IMAD.WIDE R36, R54, 0x2, R116 ;  /* 0x000000023624b825 */ /* 0x000fca00078e0274 */
[----:B---3--:R2:W-:Y:S02]  /*7ae0*/  @!P3 ST.E.128 desc[UR60][R36.64], R40 ;  /* 0x000000282400b985 */ /* 0x0085e4000c101d3c */
.L_x_6069:
[----:B------:R-:W-:Y:S05]  /*7af0*/  BSYNC B2 ;  /* 0x0000000000027941 */ /* 0x000fea0003800000 */
.L_x_6068:
[----:B------:R-:W-:-:S13]  /*7b00*/  ISETP.NE.AND P3, PT, R10, RZ, PT ;  /* 0x000000ff0a00720c */ /* 0x000fda0003f65270 */
[----:B------:R-:W-:Y:S05]  /*7b10*/  @!P3 BRA `(.L_x_6063) ;  /* 0x0000000400c0b947 */ /* 0x000fea0003800000 */
[----:B--2-4-:R-:W2:Y:S01]  /*7b20*/  LDL R12, [R1] ;  /* 0x00000000010c7983 */ /* 0x014ea20000100800 */
[C---:B------:R-:W-:Y:S01]  /*7b30*/  LEA R40, P3, R7.reuse, R11, 0x1 ;  /* 0x0000000b07287211 */ /* 0x040fe200078608ff */
[----:B------:R-:W-:Y:S03]  /*7b40*/  BSSY B2, `(.L_x_6072) ;  /* 0x0000069000027945 */ /* 0x000fe60003800000 */
[----:B------:R-:W-:Y:S02]  /*7b50*/  LEA.HI.X R41, R7, R117, R108, 0x1, P3 ;  /* 0x0000007507297211 */ /* 0x000fe400018f0c6c */
[----:B------:R-:W-:Y:S02]  /*7b60*/  ISETP.GE.AND P3, PT, R194, R118, PT ;  /* 0x00000076c200720c */ /* 0x000fe40003f66270 */
[----:B--2---:R-:W-:-:S04]  /*7b70*/  LOP3.LUT P5, RZ, R12, 0x1, RZ, 0xc0, !PT ;  /* 0x000000010cff7812 */ /* 0x004fc800078ac0ff */
[----:B------:R-:W-:-:S04]  /*7b80*/  SEL R11, R121, R135, !P5 ;  /* 0x00000087790b7207 */ /* 0x000fc80006800000 */
[----:B------:R-:W-:-:S04]  /*7b90*/  SHF.R.S32.HI R12, RZ, 0x1f, R11 ;  /* 0x0000001fff0c7819 */ /* 0x000fc8000001140b */
[----:B------:R-:W-:-:S04]  /*7ba0*/  LEA.HI R11, R12, R11, RZ, 0x4 ;  /* 0x0000000b0c0b7211 */ /* 0x000fc800078f20ff */
        /* <DEDUP_REMOVED lines=44> */
[--C-:B------:R-:W-:Y:S01]  /*7e70*/  HADD2.F32 R39, -RZ, R15.reuse.H0_H0 ;  /* 0x2000000fff277230 */ /* 0x100fe20000004100 */
[----:B------:R-:W-:Y:S01]  /*7e80*/  F2FP.F16.F32.PACK_AB R42, R47, R42 ;  /* 0x0000002a2f2a723e */ /* 0x000fe200000000ff */
[----:B------:R-:W-:Y:S02]  /*7e90*/  HADD2.F32 R15, -RZ, R15.H1_H1 ;  /* 0x3000000fff0f7230 */ /* 0x000fe40000004100 */
[----:B------:R-:W-:Y:S02]  /*7ea0*/  HADD2.F32 R49, -RZ, R35.H0_H0 ;  /* 0x20000023ff317230 */ /* 0x000fe40000004100 */
[-C--:B------:R-:W-:Y:S01]  /*7eb0*/  FMUL.FTZ R35, R45, R37.reuse ;  /* 0x000000252d237220 */ /* 0x080fe20000410000 */
[----:B------:R-:W-:Y:S01]  /*7ec0*/  FMUL.FTZ R50, R39, R37 ;  /* 0x0000002527327220 */ /* 0x000fe20000410000 */
[-C--:B------:R-:W-:Y:S01]  /*7ed0*/  FMUL.FTZ R37, R48, R46.reuse ;  /* 0x0000002e30257220 */ /* 0x080fe20000410000 */
[----:B------:R-:W-:Y:S01]  /*7ee0*/  FMUL.FTZ R46, R15, R46 ;  /* 0x0000002e0f2e7220 */ /* 0x000fe20000410000 */
[----:B------:R-:W-:-:S02]  /*7ef0*/  HADD2.F32 R13, -RZ, R160.H1_H1 ;  /* 0x300000a0ff0d7230 */ /* 0x000fc40000004100 */
[-C--:B------:R-:W-:Y:S01]  /*7f00*/  FFMA.FTZ R52, R15, R49.reuse, -R37 ;  /* 0x000000310f347223 */ /* 0x080fe20000010825 */
[----:B------:R-:W-:Y:S01]  /*7f10*/  FFMA.FTZ R49, R48, R49, R46 ;  /* 0x0000003130317223 */ /* 0x000fe2000001002e */
[----:B------:R-:W-:Y:S02]  /*7f20*/  HADD2.F32 R48, -RZ, R36.H0_H0 ;  /* 0x20000024ff307230 */ /* 0x000fe40000004100 */
[-C--:B------:R-:W-:Y:S01]  /*7f30*/  FFMA.FTZ R35, R39, R13.reuse, -R35 ;  /* 0x0000000d27237223 */ /* 0x080fe20000010823 */
[----:B------:R-:W-:Y:S02]  /*7f40*/  HADD2.F32 R33, -RZ, R33.H0_H0 ;  /* 0x20000021ff217230 */ /* 0x000fe40000004100 */
[----:B------:R-:W-:Y:S01]  /*7f50*/  FFMA.FTZ R50, R45, R13, R50 ;  /* 0x0000000d2d327223 */ /* 0x000fe20000010032 */
[----:B------:R-:W-:Y:S02]  /*7f60*/  HADD2.F32 R46, -RZ, R12.H0_H0 ;  /* 0x2000000cff2e7230 */ /* 0x000fe40000004100 */
[----:B------:R-:W-:Y:S01]  /*7f70*/  HADD2.F32 R36, -RZ, R36.H1_H1 ;  /* 0x30000024ff247230 */ /* 0x000fe20000004100 */
[----:B------:R-:W-:Y:S01]  /*7f80*/  F2FP.F16.F32.PACK_AB R35, R52, R35 ;  /* 0x000000233423723e */ /* 0x000fe200000000ff */
[----:B------:R-:W-:-:S02]  /*7f90*/  HADD2.F32 R12, -RZ, R12.H1_H1 ;  /* 0x3000000cff0c7230 */ /* 0x000fc40000004100 */
[----:B------:R-:W-:Y:S02]  /*7fa0*/  HADD2.F32 R13, -RZ, R32.H0_H0 ;  /* 0x20000020ff0d7230 */ /* 0x000fe40000004100 */
[-C--:B------:R-:W-:Y:S01]  /*7fb0*/  FMUL.FTZ R37, R36, R33.reuse ;  /* 0x0000002124257220 */ /* 0x080fe20000410000 */
[----:B------:R-:W-:Y:S02]  /*7fc0*/  HADD2.F32 R162, -RZ, R162.H0_H0 ;  /* 0x200000a2ffa27230 */ /* 0x000fe40000004100 */
[C---:B------:R-:W-:Y:S01]  /*7fd0*/  FMUL.FTZ R33, R12.reuse, R33 ;  /* 0x000000210c217220 */ /* 0x040fe20000410000 */
[----:B------:R-:W-:Y:S02]  /*7fe0*/  HADD2.F32 R43, -RZ, R43.H0_H0 ;  /* 0x2000002bff2b7230 */ /* 0x000fe40000004100 */
[-C--:B------:R-:W-:Y:S01]  /*7ff0*/  FFMA.FTZ R12, R12, R13.reuse, -R37 ;  /* 0x0000000d0c0c7223 */ /* 0x080fe20000010825 */
[----:B------:R-:W-:Y:S02]  /*8000*/  HADD2.F32 R163, -RZ, R163.H0_H0 ;  /* 0x200000a3ffa37230 */ /* 0x000fe40000004100 */
[----:B------:R-:W-:Y:S01]  /*8010*/  FFMA.FTZ R36, R36, R13, R33 ;  /* 0x0000000d24247223 */ /* 0x000fe20000010021 */
[----:B------:R-:W-:-:S02]  /*8020*/  HADD2.F32 R13, -RZ, R38.H0_H0 ;  /* 0x20000026ff0d7230 */ /* 0x000fc40000004100 */
[----:B------:R-:W-:Y:S02]  /*8030*/  HADD2.F32 R33, -RZ, R14.H0_H0 ;  /* 0x2000000eff217230 */ /* 0x000fe40000004100 */
[----:B------:R-:W-:Y:S01]  /*8040*/  FMUL.FTZ R15, R48, R163 ;  /* 0x000000a3300f7220 */ /* 0x000fe20000410000 */
[----:B------:R-:W-:Y:S02]  /*8050*/  HADD2.F32 R38, -RZ, R38.H1_H1 ;  /* 0x30000026ff267230 */ /* 0x000fe40000004100 */
[-C--:B------:R-:W-:Y:S01]  /*8060*/  FMUL.FTZ R32, R13, R162.reuse ;  /* 0x000000a20d207220 */ /* 0x080fe20000410000 */
[----:B------:R-:W-:Y:S02]  /*8070*/  HADD2.F32 R14, -RZ, R14.H1_H1 ;  /* 0x3000000eff0e7230 */ /* 0x000fe40000004100 */
[----:B------:R-:W-:Y:S01]  /*8080*/  FMUL.FTZ R162, R33, R162 ;  /* 0x000000a221a27220 */ /* 0x000fe20000410000 */
[----:B------:R-:W-:Y:S02]  /*8090*/  HADD2.F32 R161, -RZ, R161.H0_H0 ;  /* 0x200000a1ffa17230 */ /* 0x000fe40000004100 */
[----:B------:R-:W-:Y:S01]  /*80a0*/  FMUL.FTZ R39, R38, R43 ;  /* 0x0000002b26277220 */ /* 0x000fe20000410000 */
[----:B------:R-:W-:-:S02]  /*80b0*/  HADD2.F32 R160, -RZ, R160.H0_H0 ;  /* 0x200000a0ffa07230 */ /* 0x000fc40000004100 */
[----:B------:R-:W-:Y:S01]  /*80c0*/  FMUL.FTZ R43, R14, R43 ;  /* 0x0000002b0e2b7220 */ /* 0x000fe20000410000 */
[----:B------:R-:W-:Y:S02]  /*80d0*/  HADD2.F32 R37, -RZ, R34.H0_H0 ;  /* 0x20000022ff257230 */ /* 0x000fe40000004100 */
[C---:B------:R-:W-:Y:S01]  /*80e0*/  FMUL.FTZ R163, R46.reuse, R163 ;  /* 0x000000a32ea37220 */ /* 0x040fe20000410000 */
[----:B------:R-:W-:Y:S01]  /*80f0*/  FFMA.FTZ R15, R46, R161, -R15 ;  /* 0x000000a12e0f7223 */ /* 0x000fe2000001080f */
[-C--:B------:R-:W-:Y:S01]  /*8100*/  FFMA.FTZ R13, R13, R160.reuse, R162 ;  /* 0x000000a00d0d7223 */ /* 0x080fe200000100a2 */
[----:B------:R-:W-:Y:S01]  /*8110*/  FFMA.FTZ R33, R33, R160, -R32 ;  /* 0x000000a021217223 */ /* 0x000fe20000010820 */
[----:B------:R-:W-:Y:S01]  /*8120*/  FFMA.FTZ R38, R38, R37, R43 ;  /* 0x0000002526267223 */ /* 0x000fe2000001002b */
[----:B------:R-:W-:Y:S01]  /*8130*/  FFMA.FTZ R163, R48, R161, R163 ;  /* 0x000000a130a37223 */ /* 0x000fe200000100a3 */
[----:B------:R-:W-:Y:S01]  /*8140*/  FFMA.FTZ R14, R14, R37, -R39 ;  /* 0x000000250e0e7223 */ /* 0x000fe20000010827 */
[----:B------:R-:W-:-:S02]  /*8150*/  F2FP.F16.F32.PACK_AB R12, R12, R15 ;  /* 0x0000000f0c0c723e */ /* 0x000fc400000000ff */
[----:B------:R-:W-:Y:S01]  /*8160*/  F2FP.F16.F32.PACK_AB R38, R38, R13 ;  /* 0x0000000d2626723e */ /* 0x000fe200000000ff */
[----:B------:R-:W-:Y:S01]  /*8170*/  IMAD.MOV.U32 R13, RZ, RZ, R42 ;  /* 0x000000ffff0d7224 */ /* 0x000fe200078e002a */
[----:B------:R-:W-:Y:S02]  /*8180*/  F2FP.F16.F32.PACK_AB R37, R44, R51 ;  /* 0x000000332c25723e */ /* 0x000fe400000000ff */
[----:B------:R-:W-:Y:S02]  /*8190*/  F2FP.F16.F32.PACK_AB R39, R49, R50 ;  /* 0x000000323127723e */ /* 0x000fe400000000ff */
[----:B------:R-:W-:Y:S02]  /*81a0*/  F2FP.F16.F32.PACK_AB R36, R36, R163 ;  /* 0x000000a32424723e */ /* 0x000fe400000000ff */
[----:B------:R-:W-:Y:S02]  /*81b0*/  F2FP.F16.F32.PACK_AB R14, R14, R33 ;  /* 0x000000210e0e723e */ /* 0x000fe400000000ff */
[----:B------:R-:W-:-:S07]  /*81c0*/  MOV R15, R35 ;  /* 0x00000023000f7202 */ /* 0x000fce0000000f00 */
.L_x_6073:
[----:B------:R-:W-:Y:S05]  /*81d0*/  BSYNC B2 ;  /* 0x0000000000027941 */ /* 0x000fea0003800000 */
.L_x_6072:
[----:B------:R-:W-:Y:S01]  /*81e0*/  ISETP.GE.AND P3, PT, R11, R132, PT ;  /* 0x000000840b00720c */ /* 0x000fe20003f66270 */
[----:B--2---:R2:W-:-:S12]  /*81f0*/  ST.E.128 desc[UR60][R40.64], R12 ;  /* 0x0000000c28007985 */ /* 0x0045d8000c101d3c */
[----:B------:R-:W-:-:S05]  /*8200*/  @!P3 IMAD.WIDE R116, R11, 0x2, R116 ;  /* 0x000000020b74b825 */ /* 0x000fca00078e0274 */
[----:B---3--:R2:W-:Y:S02]  /*8210*/  @!P3 ST.E.128 desc[UR60][R116.64], R36 ;  /* 0x000000247400b985 */ /* 0x0085e4000c101d3c */
.L_x_6063:
[----:B------:R-:W-:Y:S05]  /*8220*/  BSYNC B1 ;  /* 0x0000000000017941 */ /* 0x000fea0003800000 */
.L_x_6062:
[----:B------:R-:W-:-:S03]  /*8230*/  UMOV UR4, 0xffffffff ;  /* 0xffffffff00047882 */ /* 0x000fc60000000000 */
[----:B------:R-:W-:Y:S05]  /*8240*/  BRA.DIV UR4, `(.L_x_6074) ;  /* 0x000001ce04807947 */ /* 0x000fea000b800000 */
[----:B0-----:R-:W0:Y:S04]  /*8250*/  SHFL.IDX PT, R119, R119, 0x1, 0x1c1f ;  /* 0x003c1f0077777f89 */ /* 0x001e2800000e0000 */
[----:B--2---:R2:W0:Y:S02]  /*8260*/  SHFL.IDX PT, R36, R120, 0x1, 0x1c1f ;  /* 0x003c1f0078247f89 */ /* 0x00442400000e0000 */
.L_x_6364:
[----:B------:R-:W-:Y:S05]  /*8270*/  @P4 BRA `(.L_x_6031) ;  /* 0x0000001c00744947 */ /* 0x000fea0003800000 */
[----:B------:R-:W-:Y:S01]  /*8280*/  ISETP.NE.AND P3, PT, R8, RZ, PT ;  /* 0x000000ff0800720c */ /* 0x000fe20003f65270 */
[----:B------:R-:W-:Y:S01]  /*8290*/  BSSY B1, `(.L_x_6075) ;  /* 0x0000075000017945 */ /* 0x000fe20003800000 */
[----:B0-----:R-:W-:-:S11]  /*82a0*/  IMAD.MOV.U32 R37, RZ, RZ, R119 ;  /* 0x000000ffff257224 */ /* 0x001fd600078e0077 */
[----:B------:R-:W-:Y:S05]  /*82b0*/  @!P3 BRA `(.L_x_6076) ;  /* 0x0000000400c8b947 */ /* 0x000fea0003800000 */
[----:B---3--:R-:W-:Y:S01]  /*82c0*/  SEL R11, R121, R135, !P0 ;  /* 0x00000087790b7207 */ /* 0x008fe20004000000 */
[----:B------:R-:W-:Y:S01]  /*82d0*/  BSSY B2, `(.L_x_6077) ;  /* 0x000006e000027945 */ /* 0x000fe20003800000 */
[----:B----4-:R-:W-:Y:S02]  /*82e0*/  SHF.R.U32.HI R13, RZ, 0x3, R216 ;  /* 0x00000003ff0d7819 */ /* 0x010fe400000116d8 */
        /* <DEDUP_REMOVED lines=23> */
[----:B------:R-:W-:Y:S01]  /*8460*/  SHF.R.U64 R42, R76, 0x10, R77 ;  /* 0x000000104c2a7819 */ /* 0x000fe2000000124d */
[----:B------:R-:W-:Y:S01]  /*8470*/  HADD2.F32 R50, -RZ, R159.H1_H1 ;  /* 0x3000009fff327230 */ /* 0x000fe20000004100 */
[----:B----4-:R-:W-:Y:S01]  /*8480*/  MOV R45, R33 ;  /* 0x00000021002d7202 */ /* 0x010fe20000000f00 */
[----:B---3--:R-:W-:Y:S01]  /*8490*/  IMAD.MOV.U32 R33, RZ, RZ, R15 ;  /* 0x000000ffff217224 */ /* 0x008fe200078e000f */
[----:B------:R-:W-:Y:S01]  /*84a0*/  SHF.R.U32.HI R76, RZ, 0x10, R77 ;  /* 0x00000010ff4c7819 */ /* 0x000fe2000001164d */
        /* <DEDUP_REMOVED lines=11> */
[-C--:B------:R-:W-:Y:S01]  /*8560*/  FMUL.FTZ R49, R45, R76.reuse ;  /* 0x0000004c2d317220 */ /* 0x080fe20000410000 */
[----:B------:R-:W-:Y:S01]  /*8570*/  HADD2.F32 R64, -RZ, R64.H0_H0 ;  /* 0x20000040ff407230 */ /* 0x000fe20000004100 */
[----:B------:R-:W-:Y:S01]  /*8580*/  SHF.R.U32.HI R78, RZ, 0x10, R79 ;  /* 0x00000010ff4e7819 */ /* 0x000fe2000001164f */
[----:B------:R-:W-:Y:S01]  /*8590*/  FMUL.FTZ R76, R46, R76 ;  /* 0x0000004c2e4c7220 */ /* 0x000fe20000410000 */
[-C--:B------:R-:W-:Y:S01]  /*85a0*/  FFMA.FTZ R13, R15, R48.reuse, -R52 ;  /* 0x000000300f0d7223 */ /* 0x080fe20000010834 */
[--C-:B------:R-:W-:Y:S01]  /*85b0*/  SHF.R.U64 R43, R66, 0x10, R67.reuse ;  /* 0x00000010422b7819 */ /* 0x100fe20000001243 */
[----:B------:R-:W-:Y:S01]  /*85c0*/  FFMA.FTZ R15, R47, R48, R50 ;  /* 0x000000302f0f7223 */ /* 0x000fe20000010032 */
[----:B------:R-:W-:Y:S01]  /*85d0*/  SHF.R.U32.HI R66, RZ, 0x10, R67 ;  /* 0x00000010ff427819 */ /* 0x000fe20000011643 */
[-C--:B------:R-:W-:Y:S01]  /*85e0*/  FFMA.FTZ R46, R46, R64.reuse, -R49 ;  /* 0x000000402e2e7223 */ /* 0x080fe20000010831 */
[----:B------:R-:W-:Y:S01]  /*85f0*/  FFMA.FTZ R48, R45, R64, R76 ;  /* 0x000000402d307223 */ /* 0x000fe2000001004c */
[----:B------:R-:W-:-:S02]  /*8600*/  HADD2.F32 R64, -RZ, R158.H1_H1 ;  /* 0x3000009eff407230 */ /* 0x000fc40000004100 */
[--C-:B------:R-:W-:Y:S01]  /*8610*/  HADD2.F32 R45, -RZ, R35.reuse.H0_H0 ;  /* 0x20000023ff2d7230 */ /* 0x100fe20000004100 */
[----:B------:R-:W-:Y:S01]  /*8620*/  F2FP.F16.F32.PACK_AB R13, R46, R13 ;  /* 0x0000000d2e0d723e */ /* 0x000fe200000000ff */
[----:B------:R-:W-:Y:S02]  /*8630*/  HADD2.F32 R52, -RZ, R35.H1_H1 ;  /* 0x30000023ff347230 */ /* 0x000fe40000004100 */
        /* <DEDUP_REMOVED lines=11> */
[----:B------:R-:W-:Y:S01]  /*86f0*/  FFMA.FTZ R35, R45, R54, R64 ;  /* 0x000000362d237223 */ /* 0x000fe20000010040 */
[-C--:B------:R-:W-:Y:S01]  /*8700*/  FFMA.FTZ R50, R50, R47.reuse, -R51 ;  /* 0x0000002f32327223 */ /* 0x080fe20000010833 */
[----:B------:R-:W-:Y:S01]  /*8710*/  FFMA.FTZ R52, R52, R47, R49 ;  /* 0x0000002f34347223 */ /* 0x000fe20000010031 */
[----:B------:R-:W-:-:S02]  /*8720*/  HADD2.F32 R45, -RZ, R32.H0_H0 ;  /* 0x20000020ff2d7230 */ /* 0x000fc40000004100 */
[----:B------:R-:W-:Y:S01]  /*8730*/  HADD2.F32 R47, -RZ, R32.H1_H1 ;  /* 0x30000020ff2f7230 */ /* 0x000fe20000004100 */
[----:B------:R-:W-:Y:S01]  /*8740*/  F2FP.F16.F32.PACK_AB R50, R50, R33 ;  /* 0x000000213232723e */ /* 0x000fe200000000ff */
[----:B------:R-:W-:Y:S01]  /*8750*/  HADD2.F32 R51, -RZ, R42.H0_H0 ;  /* 0x2000002aff337230 */ /* 0x000fe20000004100 */
        /* <DEDUP_REMOVED lines=8> */
[----:B------:R-:W-:Y:S01]  /*87e0*/  FMUL.FTZ R11, R45, R159 ;  /* 0x0000009f2d0b7220 */ /* 0x000fe20000410000 */
[-C--:B------:R-:W-:Y:S01]  /*87f0*/  FFMA.FTZ R32, R32, R49.reuse, -R53 ;  /* 0x0000003120207223 */ /* 0x080fe20000010835 */
[----:B------:R-:W-:Y:S01]  /*8800*/  FFMA.FTZ R51, R47, R49, R54 ;  /* 0x000000312f337223 */ /* 0x000fe20000010036 */
[----:B------:R-:W-:Y:S02]  /*8810*/  HADD2.F32 R49, -RZ, R44.H0_H0 ;  /* 0x2000002cff317230 */ /* 0x000fe40000004100 */
[C---:B------:R-:W-:Y:S01]  /*8820*/  FMUL.FTZ R12, R42.reuse, R159 ;  /* 0x0000009f2a0c7220 */ /* 0x040fe20000410000 */
[-C--:B------:R-:W-:Y:S01]  /*8830*/  FFMA.FTZ R11, R42, R157.reuse, -R11 ;  /* 0x0000009d2a0b7223 */ /* 0x080fe2000001080b */
[----:B------:R-:W-:Y:S02]  /*8840*/  HADD2.F32 R44, -RZ, R34.H0_H0 ;  /* 0x20000022ff2c7230 */ /* 0x000fe40000004100 */
[----:B------:R-:W-:Y:S02]  /*8850*/  HADD2.F32 R47, -RZ, R158.H0_H0 ;  /* 0x2000009eff2f7230 */ /* 0x000fe40000004100 */
[----:B------:R-:W-:Y:S01]  /*8860*/  FFMA.FTZ R12, R45, R157, R12 ;  /* 0x0000009d2d0c7223 */ /* 0x000fe2000001000c */
[----:B------:R-:W-:Y:S01]  /*8870*/  HADD2.F32 R42, -RZ, R14.H0_H0 ;  /* 0x2000000eff2a7230 */ /* 0x000fe20000004100 */
[----:B------:R-:W-:Y:S01]  /*8880*/  F2FP.F16.F32.PACK_AB R32, R32, R11 ;  /* 0x0000000b2020723e */ /* 0x000fe200000000ff */
        /* <DEDUP_REMOVED lines=15> */
[----:B------:R-:W-:Y:S02]  /*8980*/  F2FP.F16.F32.PACK_AB R14, R14, R53 ;  /* 0x000000350e0e723e */ /* 0x000fe400000000ff */
[----:B------:R-:W-:Y:S02]  /*8990*/  F2FP.F16.F32.PACK_AB R34, R34, R47 ;  /* 0x0000002f2222723e */ /* 0x000fe400000000ff */
[----:B------:R-:W-:-:S07]  /*89a0*/  MOV R32, R42 ;  /* 0x0000002a00207202 */ /* 0x000fce0000000f00 */
.L_x_6078:
[----:B------:R-:W-:Y:S05]  /*89b0*/  BSYNC B2 ;  /* 0x0000000000027941 */ /* 0x000fea0003800000 */
.L_x_6077:
[----:B---3--:R3:W-:Y:S04]  /*89c0*/  ST.E.128 desc[UR60][R38.64], R12 ;  /* 0x0000000c26007985 */ /* 0x0087e8000c101d3c */
[----:B----4-:R3:W-:Y:S02]  /*89d0*/  @!P3 ST.E.128 desc[UR60][R40.64], R32 ;  /* 0x000000202800b985 */ /* 0x0107e4000c101d3c */
.L_x_6076:
[----:B------:R-:W-:Y:S05]  /*89e0*/  BSYNC B1 ;  /* 0x0000000000017941 */ /* 0x000fea0003800000 */
.L_x_6075:
[----:B------:R-:W-:Y:S01]  /*89f0*/  ISETP.NE.AND P3, PT, R9, RZ, PT ;  /* 0x000000ff0900720c */ /* 0x000fe20003f65270 */
[----:B------:R-:W-:-:S12]  /*8a00*/  BSSY B1, `(.L_x_6079) ;  /* 0x0000076000017945 */ /* 0x000fd80003800000 */
[----:B------:R-:W-:Y:S05]  /*8a10*/  @!P3 BRA `(.L_x_6080) ;  /* 0x0000000400d0b947 */ /* 0x000fea0003800000 */
[----:B0--3--:R-:W-:Y:S01]  /*8a20*/  SEL R11, R121, R135, !P1 ;  /* 0x00000087790b7207 */ /* 0x009fe20004800000 */
        /* <DEDUP_REMOVED lines=15> */
[----:B------:R-:W-:-:S04]  /*8b20*/  LOP3.LUT R11, R11, R13, RZ, 0x3c, !PT ;  /* 0x0000000d0b0b7212 */ /* 0x000fc800078e3cff */
[----:B------:R-:W-:Y:S01]  /*8b30*/  IADD3 R13, R12, R11, RZ ;  /* 0x0000000b0c0d7210 */ /* 0x000fe20007ffe0ff */
[----:B------:R-:W-:Y:S02]  /*8b40*/  IMAD R11, R18, 0x4800, R129 ;  /* 0x00004800120b7824 */ /* 0x000fe400078e0281 */
[----:B------:R-:W-:-:S04]  /*8b50*/  @!P3 IMAD.WIDE R40, R41, 0x2, R36 ;  /* 0x000000022928b825 */ /* 0x000fc800078e0224 */
[----:B------:R-:W-:Y:S02]  /*8b60*/  IMAD R13, R18, 0x4800, R13 ;  /* 0x00004800120d7824 */ /* 0x000fe400078e020d */
[--C-:B------:R-:W-:Y:S02]  /*8b70*/  IMAD R11, R11, 0x2, R2.reuse ;  /* 0x000000020b0b7824 */ /* 0x100fe400078e0202 */
[----:B------:R-:W-:-:S03]  /*8b80*/  IMAD R32, R13, 0x2, R2 ;  /* 0x000000020d207824 */ /* 0x000fc600078e0202 */
[----:B------:R0:W3:Y:S04]  /*8b90*/  LDS.128 R12, [R11+0x1e400] ;  /* 0x01e400000b0c7984 */ /* 0x0000e80000000c00 */
[----:B------:R-:W4:Y:S01]  /*8ba0*/  LDS.128 R32, [R32+0x1e400] ;  /* 0x01e4000020207984 */ /* 0x000f220000000c00 */
[----:B------:R-:W-:Y:S05]  /*8bb0*/  @P4 BRA `(.L_x_6082) ;  /* 0x00000004005c4947 */ /* 0x000fea0003800000 */
[----:B---3--:R-:W-:Y:S01]  /*8bc0*/  MOV R45, R12 ;  /* 0x0000000c002d7202 */ /* 0x008fe20000000f00 */
[----:B----4-:R-:W-:Y:S01]  /*8bd0*/  IMAD.MOV.U32 R12, RZ, RZ, R33 ;  /* 0x000000ffff0c7224 */ /* 0x010fe200078e0021 */
[----:B------:R-:W-:Y:S01]  /*8be0*/  SHF.R.U32.HI R50, RZ, 0x10, R73 ;  /* 0x00000010ff327819 */ /* 0x000fe20000011649 */
[----:B------:R-:W-:Y:S01]  /*8bf0*/  IMAD.MOV.U32 R46, RZ, RZ, R32 ;  /* 0x000000ffff2e7224 */ /* 0x000fe200078e0020 */
[----:B------:R-:W-:Y:S01]  /*8c00*/  SHF.R.U32.HI R48, RZ, 0x10, R61 ;  /* 0x00000010ff307819 */ /* 0x000fe2000001163d */
[----:B------:R-:W-:Y:S01]  /*8c10*/  IMAD.MOV.U32 R47, RZ, RZ, R35 ;  /* 0x000000ffff2f7224 */ /* 0x000fe200078e0023 */
[----:B------:R-:W-:Y:S01]  /*8c20*/  MOV R33, R15 ;  /* 0x0000000f00217202 */ /* 0x000fe20000000f00 */
[----:B------:R-:W-:Y:S01]  /*8c30*/  HADD2.F32 R51, -RZ, R147.H1_H1 ;  /* 0x30000093ff337230 */ /* 0x000fe20000004100 */
[--C-:B------:R-:W-:Y:S01]  /*8c40*/  SHF.R.U64 R43, R74, 0x10, R75.reuse ;  /* 0x000000104a2b7819 */ /* 0x100fe2000000124b */
[--C-:B------:R-:W-:Y:S01]  /*8c50*/  HADD2.F32 R32, -RZ, R12.reuse.H0_H0 ;  /* 0x2000000cff207230 */ /* 0x100fe20000004100 */
[----:B------:R-:W-:Y:S01]  /*8c60*/  SHF.R.U32.HI R74, RZ, 0x10, R75 ;  /* 0x00000010ff4a7819 */ /* 0x000fe2000001164b */
[----:B------:R-:W-:Y:S01]  /*8c70*/  HADD2.F32 R35, -RZ, R12.H1_H1 ;  /* 0x3000000cff237230 */ /* 0x000fe20000004100 */
[--C-:B0-----:R-:W-:Y:S01]  /*8c80*/  SHF.R.U64 R11, R62, 0x10, R63.reuse ;  /* 0x000000103e0b7819 */ /* 0x101fe2000000123f */
[--C-:B------:R-:W-:Y:S01]  /*8c90*/  HADD2.F32 R12, -RZ, R13.reuse.H0_H0 ;  /* 0x2000000dff0c7230 */ /* 0x100fe20000004100 */
[----:B------:R-:W-:Y:S01]  /*8ca0*/  SHF.R.U32.HI R62, RZ, 0x10, R63 ;  /* 0x00000010ff3e7819 */ /* 0x000fe2000001163f */
        /* <DEDUP_REMOVED lines=19> */
[-C--:B------:R-:W-:Y:S01]  /*8de0*/  FMUL.FTZ R54, R48, R51.reuse ;  /* 0x0000003330367220 */ /* 0x080fe20000410000 */
[--C-:B------:R-:W-:Y:S02]  /*8df0*/  HADD2.F32 R35, -RZ, R33.reuse.H0_H0 ;  /* 0x20000021ff237230 */ /* 0x100fe40000004100 */
[----:B------:R-:W-:Y:S02]  /*8e00*/  HADD2.F32 R50, -RZ, R144.H1_H1 ;  /* 0x30000090ff327230 */ /* 0x000fe40000004100 */
[----:B------:R-:W-:Y:S01]  /*8e10*/  FMUL.FTZ R60, R49, R52 ;  /* 0x00000034313c7220 */ /* 0x000fe20000410000 */
[----:B------:R-:W-:Y:S02]  /*8e20*/  HADD2.F32 R47, -RZ, R33.H1_H1 ;  /* 0x30000021ff2f7230 */ /* 0x000fe40000004100 */
[----:B------:R-:W-:Y:S01]  /*8e30*/  FMUL.FTZ R51, R35, R51 ;  /* 0x0000003323337220 */ /* 0x000fe20000410000 */
[----:B------:R-:W-:-:S02]  /*8e40*/  HADD2.F32 R62, -RZ, R62.H0_H0 ;  /* 0x2000003eff3e7230 */ /* 0x000fc40000004100 */
[----:B------:R-:W-:Y:S01]  /*8e50*/  FFMA.FTZ R33, R35, R50, -R54 ;  /* 0x0000003223217223 */ /* 0x000fe20000010836 */
[----:B------:R-:W-:Y:S02]  /*8e60*/  HADD2.F32 R42, -RZ, R42.H0_H0 ;  /* 0x2000002aff2a7230 */ /* 0x000fe40000004100 */
[C---:B------:R-:W-:Y:S01]  /*8e70*/  FMUL.FTZ R52, R47.reuse, R52 ;  /* 0x000000342f347220 */ /* 0x040fe20000410000 */
[----:B------:R-:W-:Y:S01]  /*8e80*/  FFMA.FTZ R35, R48, R50, R51 ;  /* 0x0000003230237223 */ /* 0x000fe20000010033 */
[-C--:B------:R-:W-:Y:S01]  /*8e90*/  FFMA.FTZ R60, R47, R62.reuse, -R60 ;  /* 0x0000003e2f3c7223 */ /* 0x080fe2000001083c */
[----:B------:R-:W-:Y:S02]  /*8ea0*/  HADD2.F32 R47, -RZ, R46.H0_H0 ;  /* 0x2000002eff2f7230 */ /* 0x000fe40000004100 */
[----:B------:R-:W-:Y:S01]  /*8eb0*/  FFMA.FTZ R62, R49, R62, R52 ;  /* 0x0000003e313e7223 */ /* 0x000fe20000010034 */
[----:B------:R-:W-:Y:S02]  /*8ec0*/  HADD2.F32 R48, -RZ, R44.H0_H0 ;  /* 0x2000002cff307230 */ /* 0x000fe40000004100 */
[----:B------:R-:W-:Y:S01]  /*8ed0*/  HADD2.F32 R46, -RZ, R46.H1_H1 ;  /* 0x3000002eff2e7230 */ /* 0x000fe20000004100 */
[----:B------:R-:W-:Y:S01]  /*8ee0*/  F2FP.F16.F32.PACK_AB R60, R60, R33 ;  /* 0x000000213c3c723e */ /* 0x000fe200000000ff */
[--C-:B------:R-:W-:Y:S01]  /*8ef0*/  HADD2.F32 R44, -RZ, R45.reuse.H0_H0 ;  /* 0x2000002dff2c7230 */ /* 0x100fe20000004100 */
[----:B------:R-:W-:Y:S01]  /*8f00*/  F2FP.F16.F32.PACK_AB R33, R32, R13 ;  /* 0x0000000d2021723e */ /* 0x000fe200000000ff */
[----:B------:R-:W-:-:S02]  /*8f10*/  HADD2.F32 R45, -RZ, R45.H1_H1 ;  /* 0x3000002dff2d7230 */ /* 0x000fc40000004100 */
[-C--:B------:R-:W-:Y:S01]  /*8f20*/  FMUL.FTZ R52, R46, R48.reuse ;  /* 0x000000302e347220 */ /* 0x080fe20000410000 */
[----:B------:R-:W-:Y:S01]  /*8f30*/  HADD2.F32 R147, -RZ, R147.H0_H0 ;  /* 0x20000093ff937230 */ /* 0x000fe20000004100 */
[----:B------:R-:W-:Y:S01]  /*8f40*/  F2FP.F16.F32.PACK_AB R35, R62, R35 ;  /* 0x000000233e23723e */ /* 0x000fe200000000ff */
[----:B------:R-:W-:Y:S02]  /*8f50*/  HADD2.F32 R145, -RZ, R145.H0_H0 ;  /* 0x20000091ff917230 */ /* 0x000fe40000004100 */
[C---:B------:R-:W-:Y:S01]  /*8f60*/  FMUL.FTZ R51, R45.reuse, R48 ;  /* 0x000000302d337220 */ /* 0x040fe20000410000 */
[-C--:B------:R-:W-:Y:S01]  /*8f70*/  FFMA.FTZ R52, R45, R42.reuse, -R52 ;  /* 0x0000002a2d347223 */ /* 0x080fe20000010834 */
[----:B------:R-:W-:Y:S02]  /*8f80*/  HADD2.F32 R45, -RZ, R43.H0_H0 ;  /* 0x2000002bff2d7230 */ /* 0x000fe40000004100 */
[----:B------:R-:W-:Y:S01]  /*8f90*/  FMUL.FTZ R50, R44, R147 ;  /* 0x000000932c327220 */ /* 0x000fe20000410000 */
[----:B------:R-:W-:Y:S01]  /*8fa0*/  FFMA.FTZ R51, R46, R42, R51 ;  /* 0x0000002a2e337223 */ /* 0x000fe20000010033 */
[----:B------:R-:W-:-:S02]  /*8fb0*/  HADD2.F32 R43, -RZ, R34.H0_H0 ;  /* 0x20000022ff2b7230 */ /* 0x000fc40000004100 */
[C---:B------:R-:W-:Y:S01]  /*8fc0*/  FMUL.FTZ R49, R47.reuse, R147 ;  /* 0x000000932f317220 */ /* 0x040fe20000410000 */
[----:B------:R-:W-:Y:S02]  /*8fd0*/  HADD2.F32 R146, -RZ, R146.H0_H0 ;  /* 0x20000092ff927230 */ /* 0x000fe40000004100 */
[-C--:B------:R-:W-:Y:S01]  /*8fe0*/  FFMA.FTZ R50, R47, R145.reuse, R50 ;  /* 0x000000912f327223 */ /* 0x080fe20000010032 */
[----:B------:R-:W-:Y:S02]  /*8ff0*/  HADD2.F32 R42, -RZ, R14.H0_H0 ;  /* 0x2000000eff2a7230 */ /* 0x000fe40000004100 */
[----:B------:R-:W-:Y:S01]  /*9000*/  FFMA.FTZ R49, R44, R145, -R49 ;  /* 0x000000912c317223 */ /* 0x000fe20000010831 */
[----:B------:R-:W-:Y:S02]  /*9010*/  HADD2.F32 R34, -RZ, R34.H1_H1 ;  /* 0x30000022ff227230 */ /* 0x000fe40000004100 */
[----:B------:R-:W-:Y:S01]  /*9020*/  FMUL.FTZ R47, R43, R146 ;  /* 0x000000922b2f7220 */ /* 0x000fe20000410000 */
[----:B------:R-:W-:-:S02]  /*9030*/  HADD2.F32 R14, -RZ, R14.H1_H1 ;  /* 0x3000000eff0e7230 */ /* 0x000fc40000004100 */
[----:B------:R-:W-:Y:S01]  /*9040*/  FMUL.FTZ R146, R42, R146 ;  /* 0x000000922a927220 */ /* 0x000fe20000410000 */
[----:B------:R-:W-:Y:S02]  /*9050*/  HADD2.F32 R144, -RZ, R144.H0_H0 ;  /* 0x20000090ff907230 */ /* 0x000fe40000004100 */
[-C--:B------:R-:W-:Y:S01]  /*9060*/  FMUL.FTZ R53, R34, R45.reuse ;  /* 0x0000002d22357220 */ /* 0x080fe20000410000 */
[----:B------:R-:W-:Y:S02]  /*9070*/  HADD2.F32 R11, -RZ, R11.H0_H0 ;  /* 0x2000000bff0b7230 */ /* 0x000fe40000004100 */
[----:B------:R-:W-:Y:S01]  /*9080*/  FMUL.FTZ R45, R14, R45 ;  /* 0x0000002d0e2d7220 */ /* 0x000fe20000410000 */
[----:B------:R-:W-:Y:S02]  /*9090*/  IMAD.MOV.U32 R13, RZ, RZ, R15 ;  /* 0x000000ffff0d7224 */ /* 0x000fe400078e000f */
        /* <DEDUP_REMOVED lines=8> */
[----:B------:R-:W-:-:S07]  /*9120*/  MOV R15, R60 ;  /* 0x0000003c000f7202 */ /* 0x000fce0000000f00 */
.L_x_6082:
[----:B------:R-:W-:Y:S05]  /*9130*/  BSYNC B2 ;  /* 0x0000000000027941 */ /* 0x000fea0003800000 */
.L_x_6081:
[----:B---3--:R3:W-:Y:S04]  /*9140*/  ST.E.128 desc[UR60][R38.64], R12 ;  /* 0x0000000c26007985 */ /* 0x0087e8000c101d3c */
[----:B----4-:R3:W-:Y:S02]  /*9150*/  @!P3 ST.E.128 desc[UR60][R40.64], R32 ;  /* 0x000000202800b985 */ /* 0x0107e4000c101d3c */
.L_x_6080:
[----:B------:R-:W-:Y:S05]  /*9160*/  BSYNC B1 ;  /* 0x0000000000017941 */ /* 0x000fea0003800000 */
.L_x_6079:
[----:B------:R-:W-:-:S13]  /*9170*/  ISETP.NE.AND P3, PT, R10, RZ, PT ;  /* 0x000000ff0a00720c */ /* 0x000fda0003f65270 */
[----:B------:R-:W-:Y:S05]  /*9180*/  @!P3 BRA `(.L_x_6031) ;  /* 0x0000000c00b0b947 */ /* 0x000fea0003800000 */
[----:B0--3--:R-:W3:Y:S01]  /*9190*/  LDL R11, [R1] ;  /* 0x00000000010b7983 */ /* 0x009ee20000100800 */
[----:B----4-:R-:W-:Y:S01]  /*91a0*/  SHF.R.U32.HI R15, RZ, 0x3, R216 ;  /* 0x00000003ff0f7819 */ /* 0x010fe200000116d8 */
[----:B------:R-:W-:Y:S01]  /*91b0*/  BSSY B1, `(.L_x_6083) ;  /* 0x000006c000017945 */ /* 0x000fe20003800000 */
[----:B------:R-:W-:-:S04]  /*91c0*/  LEA R38, P3, R7, R36, 0x1 ;  /* 0x0000002407267211 */ /* 0x000fc800078608ff */
        /* <DEDUP_REMOVED lines=19> */
[----:B------:R-:W0:Y:S04]  /*9300*/  LDS.128 R12, [R13+0x1e400] ;  /* 0x01e400000d0c7984 */ /* 0x000e280000000c00 */
[----:B------:R-:W3:Y:S01]  /*9310*/  LDS.128 R32, [R32+0x1e400] ;  /* 0x01e4000020207984 */ /* 0x000ee20000000c00 */
[----:B------:R-:W-:Y:S05]  /*9320*/  @P3 BRA `(.L_x_6084) ;  /* 0x0000000400503947 */ /* 0x000fea0003800000 */
[----:B------:R-:W-:Y:S01]  /*9330*/  SHF.R.U32.HI R48, RZ, 0x10, R69 ;  /* 0x00000010ff307819 */ /* 0x000fe20000011645 */
[----:B0-----:R-:W-:Y:S01]  /*9340*/  IMAD.MOV.U32 R43, RZ, RZ, R12 ;  /* 0x000000ffff2b7224 */ /* 0x001fe200078e000c */
[----:B---3--:R-:W-:Y:S01]  /*9350*/  MOV R44, R34 ;  /* 0x00000022002c7202 */ /* 0x008fe20000000f00 */
[----:B------:R-:W-:Y:S01]  /*9360*/  HADD2.F32 R34, -RZ, R33.H0_H0 ;  /* 0x20000021ff227230 */ /* 0x000fe20000004100 */
[----:B------:R-:W-:Y:S01]  /*9370*/  SHF.R.U32.HI R46, RZ, 0x10, R57 ;  /* 0x00000010ff2e7819 */ /* 0x000fe20000011639 */
[----:B------:R-:W-:Y:S01]  /*9380*/  HADD2.F32 R47, -RZ, R143.H1_H1 ;  /* 0x3000008fff2f7230 */ /* 0x000fe20000004100 */
[--C-:B------:R-:W-:Y:S01]  /*9390*/  SHF.R.U64 R41, R70, 0x10, R71.reuse ;  /* 0x0000001046297819 */ /* 0x100fe20000001247 */
[----:B------:R-:W-:Y:S01]  /*93a0*/  HADD2.F32 R33, -RZ, R33.H1_H1 ;  /* 0x30000021ff217230 */ /* 0x000fe20000004100 */
[----:B------:R-:W-:Y:S01]  /*93b0*/  SHF.R.U32.HI R70, RZ, 0x10, R71 ;  /* 0x00000010ff467819 */ /* 0x000fe20000011647 */
[--C-:B------:R-:W-:Y:S02]  /*93c0*/  HADD2.F32 R12, -RZ, R13.reuse.H0_H0 ;  /* 0x2000000dff0c7230 */ /* 0x100fe40000004100 */
[----:B------:R-:W-:Y:S01]  /*93d0*/  FMUL.FTZ R49, R34, R47 ;  /* 0x0000002f22317220 */ /* 0x000fe20000410000 */
[----:B------:R-:W-:Y:S01]  /*93e0*/  HADD2.F32 R48, -RZ, R48.H0_H0 ;  /* 0x20000030ff307230 */ /* 0x000fe20000004100 */
[----:B------:R-:W-:Y:S01]  /*93f0*/  SHF.R.U64 R40, R58, 0x10, R59 ;  /* 0x000000103a287819 */ /* 0x000fe2000000123b */
[----:B------:R-:W-:-:S02]  /*9400*/  HADD2.F32 R13, -RZ, R13.H1_H1 ;  /* 0x3000000dff0d7230 */ /* 0x000fc40000004100 */
[C---:B------:R-:W-:Y:S01]  /*9410*/  FMUL.FTZ R47, R12.reuse, R47 ;  /* 0x0000002f0c2f7220 */ /* 0x040fe20000410000 */
[----:B------:R-:W-:Y:S02]  /*9420*/  HADD2.F32 R45, -RZ, R141.H1_H1 ;  /* 0x3000008dff2d7230 */ /* 0x000fe40000004100 */
[-C--:B------:R-:W-:Y:S01]  /*9430*/  FMUL.FTZ R50, R33, R48.reuse ;  /* 0x0000003021327220 */ /* 0x080fe20000410000 */
[----:B------:R-:W-:Y:S02]  /*9440*/  HADD2.F32 R46, -RZ, R46.H0_H0 ;  /* 0x2000002eff2e7230 */ /* 0x000fe40000004100 */
[----:B------:R-:W-:Y:S01]  /*9450*/  FMUL.FTZ R48, R13, R48 ;  /* 0x000000300d307220 */ /* 0x000fe20000410000 */
[----:B------:R-:W-:Y:S01]  /*9460*/  SHF.R.U32.HI R58, RZ, 0x10, R59 ;  /* 0x00000010ff3a7819 */ /* 0x000fe2000001163b */
[-C--:B------:R-:W-:Y:S01]  /*9470*/  FFMA.FTZ R12, R12, R45.reuse, -R49 ;  /* 0x0000002d0c0c7223 */ /* 0x080fe20000010831 */
[----:B------:R-:W-:Y:S01]  /*9480*/  FFMA.FTZ R47, R34, R45, R47 ;  /* 0x0000002d222f7223 */ /* 0x000fe2000001002f */
[-C--:B------:R-:W-:Y:S01]  /*9490*/  FFMA.FTZ R52, R33, R46.reuse, R48 ;  /* 0x0000002e21347223 */ /* 0x080fe20000010030 */
[----:B------:R-:W-:Y:S01]  /*94a0*/  FFMA.FTZ R45, R13, R46, -R50 ;  /* 0x0000002e0d2d7223 */ /* 0x000fe20000010832 */
[--C-:B------:R-:W-:Y:S01]  /*94b0*/  HADD2.F32 R33, -RZ, R35.reuse.H0_H0 ;  /* 0x20000023ff217230 */ /* 0x100fe20000004100 */
[----:B------:R-:W-:Y:S01]  /*94c0*/  SHF.R.U64 R42, R56, 0x10, R57 ;  /* 0x00000010382a7819 */ /* 0x000fe20000001239 */
[----:B------:R-:W-:Y:S01]  /*94d0*/  HADD2.F32 R35, -RZ, R35.H1_H1 ;  /* 0x30000023ff237230 */ /* 0x000fe20000004100 */
[----:B------:R-:W-:Y:S01]  /*94e0*/  SHF.R.U64 R55, R68, 0x10, R69 ;  /* 0x0000001044377819 */ /* 0x000fe20000001245 */
[----:B------:R-:W-:-:S02]  /*94f0*/  HADD2.F32 R13, -RZ, R15.H0_H0 ;  /* 0x2000000fff0d7230 */ /* 0x000fc40000004100 */
[----:B------:R-:W-:Y:S02]  /*9500*/  HADD2.F32 R50, -RZ, R70.H0_H0 ;  /* 0x20000046ff327230 */ /* 0x000fe40000004100 */
[----:B------:R-:W-:Y:S02]  /*9510*/  HADD2.F32 R15, -RZ, R15.H1_H1 ;  /* 0x3000000fff0f7230 */ /* 0x000fe40000004100 */
[----:B------:R-:W-:Y:S02]  /*9520*/  HADD2.F32 R48, -RZ, R142.H1_H1 ;  /* 0x3000008eff307230 */ /* 0x000fe40000004100 */
[-C--:B------:R-:W-:Y:S01]  /*9530*/  FMUL.FTZ R56, R35, R50.reuse ;  /* 0x0000003223387220 */ /* 0x080fe20000410000 */
[----:B------:R-:W-:Y:S02]  /*9540*/  HADD2.F32 R46, -RZ, R58.H0_H0 ;  /* 0x2000003aff2e7230 */ /* 0x000fe40000004100 */
[----:B------:R-:W-:Y:S01]  /*9550*/  FMUL.FTZ R50, R15, R50 ;  /* 0x000000320f327220 */ /* 0x000fe20000410000 */
[----:B------:R-:W-:-:S02]  /*9560*/  HADD2.F32 R34, -RZ, R140.H1_H1 ;  /* 0x3000008cff227230 */ /* 0x000fc40000004100 */
[-C--:B------:R-:W-:Y:S01]  /*9570*/  FMUL.FTZ R54, R33, R48.reuse ;  /* 0x0000003021367220 */ /* 0x080fe20000410000 */
[----:B------:R-:W-:Y:S01]  /*9580*/  FMUL.FTZ R48, R13, R48 ;  /* 0x000000300d307220 */ /* 0x000fe20000410000 */
[-C--:B------:R-:W-:Y:S01]  /*9590*/  FFMA.FTZ R53, R15, R46.reuse, -R56 ;  /* 0x0000002e0f357223 */ /* 0x080fe20000010838 */
[----:B------:R-:W-:Y:S01]  /*95a0*/  FFMA.FTZ R56, R35, R46, R50 ;  /* 0x0000002e23387223 */ /* 0x000fe20000010032 */
[-C--:B------:R-:W-:Y:S01]  /*95b0*/  FFMA.FTZ R54, R13, R34.reuse, -R54 ;  /* 0x000000220d367223 */ /* 0x080fe20000010836 */
[----:B------:R-:W-:Y:S02]  /*95c0*/  HADD2.F32 R46, -RZ, R143.H0_H0 ;  /* 0x2000008fff2e7230 */ /* 0x000fe40000004100 */
[----:B------:R-:W-:Y:S01]  /*95d0*/  FFMA.FTZ R51, R33, R34, R48 ;  /* 0x0000002221337223 */ /* 0x000fe20000010030 */
[----:B------:R-:W-:Y:S02]  /*95e0*/  HADD2.F32 R15, -RZ, R32.H0_H0 ;  /* 0x20000020ff0f7230 */ /* 0x000fe40000004100 */
        /* <DEDUP_REMOVED lines=18> */
[-C--:B------:R-:W-:Y:S01]  /*9710*/  FMUL.FTZ R32, R15, R142.reuse ;  /* 0x0000008e0f207220 */ /* 0x080fe20000410000 */
        /* <DEDUP_REMOVED lines=20> */
[----:B------:R-:W-:-:S07]  /*9860*/  F2FP.F16.F32.PACK_AB R34, R41, R142 ;  /* 0x0000008e2922723e */ /* 0x000fce00000000ff */
.L_x_6084:
[----:B------:R-:W-:Y:S05]  /*9870*/  BSYNC B1 ;  /* 0x0000000000017941 */ /* 0x000fea0003800000 */
.L_x_6083:
[----:B0-----:R0:W-:Y:S01]  /*9880*/  ST.E.128 desc[UR60][R38.64], R12 ;  /* 0x0000000c26007985 */ /* 0x0011e2000c101d3c */
[----:B------:R-:W-:-:S13]  /*9890*/  ISETP.GE.AND P3, PT, R11, R132, PT ;  /* 0x000000840b00720c */ /* 0x000fda0003f66270 */
[----:B------:R-:W-:Y:S05]  /*98a0*/  @P3 BRA `(.L_x_6031) ;  /* 0x0000000400e83947 */ /* 0x000fea0003800000 */
[----:B------:R-:W-:-:S05]  /*98b0*/  IMAD.WIDE R36, R11, 0x2, R36 ;  /* 0x000000020b247825 */ /* 0x000fca00078e0224 */
[----:B---3--:R3:W-:Y:S01]  /*98c0*/  ST.E.128 desc[UR60][R36.64], R32 ;  /* 0x0000002024007985 */ /* 0x0087e2000c101d3c */
[----:B------:R-:W-:Y:S05]  /*98d0*/  BRA `(.L_x_6031) ;  /* 0x0000000400dc7947 */ /* 0x000fea0003800000 */
.L_x_5996:
[----:B------:R-:W2:Y:S02]  /*98e0*/  LDL R11, [R1+0x4] ;  /* 0x00000400010b7983 */ /* 0x000ea40000100800 */
[----:B--2---:R-:W-:-:S13]  /*98f0*/  R2UR UR4, R11 ;  /* 0x000000000b0472ca */ /* 0x004fda00000e0000 */
[----:B------:R-:W-:-:S06]  /*9900*/  UISETP.NE.AND UP0, UPT, UR4, 0x3, UPT ;  /* 0x000000030400788c */ /* 0x000fcc000bf05270 */
[----:B------:R-:W-:-:S13]  /*9910*/  PLOP3.LUT P2, PT, PT, PT, UP0, 0x80, 0x0 ;  /* 0x000000000000781c */ /* 0x000fda0003f4f008 */
[----:B------:R-:W-:Y:S05]  /*9920*/  @!P2 BRA `(.L_x_6085) ;  /* 0x000000000004a947 */ /* 0x000fea0003800000 */
[----:B------:R-:W-:Y:S01]  /*9930*/  BPT.TRAP 0x1 ;  /* 0x000000040000795c */ /* 0x000fe20000300000 */
.L_x_6085:
[----:B------:R-:W-:Y:S01]  /*9940*/  LEA R88, R18, R2, 0x3 ;  /* 0x0000000212587211 */ /* 0x000fe200078e18ff */
[----:B------:R-:W-:Y:S01]  /*9950*/  BSSY B1, `(.L_x_6086) ;  /* 0x0000005000017945 */ /* 0x000fe20003800000 */
[----:B------:R-:W-:Y:S02]  /*9960*/  SHF.L.U32 R89, R204, 0x1f, RZ ;  /* 0x0000001fcc597819 */ /* 0x000fe400000006ff */
[----:B------:R-:W-:Y:S02]  /*9970*/  SHF.R.S32.HI R85, RZ, 0x1f, R29 ;  /* 0x0000001fff557819 */ /* 0x000fe4000001141d */
[----:B------:R-:W0:Y:S02]  /*9980*/  SYNCS.PHASECHK.TRANS64.TRYWAIT P3, [R88+URZ+0x30890], R89 ;  /* 0x03089059580075a7 */ /* 0x000e24000806017f */
[----:B0-----:R-:W-:Y:S05]  /*9990*/  @!P3 BRA `(.L_x_6087) ;  /* 0x000001b400f8b947 */ /* 0x001fea0003800000 */
.L_x_6365:
[----:B------:R-:W-:Y:S05]  /*99a0*/  BSYNC B1 ;  /* 0x0000000000017941 */ /* 0x000fea0003800000 */
.L_x_6086:
        /* <DEDUP_REMOVED lines=27> */
.L_x_6369:
        /* <DEDUP_REMOVED lines=16> */
[----:B------:R-:W-:Y:S01]  /*9c60*/  @!P5 IMAD.SHL.U32 R11, R197, 0x8, RZ ;  /* 0x00000008c50bd824 */ /* 0x000fe200078e00ff */
[----:B--2---:R-:W-:Y:S01]  /*9c70*/  @!P5 MOV R36, R38 ;  /* 0x000000260024d202 */ /* 0x004fe20000000f00 */
[----:B------:R-:W-:-:S04]  /*9c80*/  @!P5 IMAD.MOV.U32 R37, RZ, RZ, R39 ;  /* 0x000000ffff25d224 */ /* 0x000fc800078e0027 */
        /* <DEDUP_REMOVED lines=18> */
.L_x_6090:
[----:B------:R-:W-:Y:S05]  /*9db0*/  BSYNC B1 ;  /* 0x0000000000017941 */ /* 0x000fea0003800000 */
.L_x_6089:
[----:B------:R-:W-:-:S03]  /*9dc0*/  UMOV UR4, 0xffffffff ;  /* 0xffffffff00047882 */ /* 0x000fc60000000000 */
[----:B------:R-:W-:Y:S05]  /*9dd0*/  BRA.DIV UR4, `(.L_x_6091) ;  /* 0x000001b604487947 */ /* 0x000fea000b800000 */
[----:B--2---:R2:W0:Y:S04]  /*9de0*/  SHFL.IDX PT, R39, R41, 0x1, 0x1c1f ;  /* 0x003c1f0029277f89 */ /* 0x00442800000e0000 */
[----:B---3--:R2:W3:Y:S02]  /*9df0*/  SHFL.IDX PT, R38, R40, 0x1, 0x1c1f ;  /* 0x003c1f0028267f89 */ /* 0x0084e400000e0000 */
.L_x_6373:
        /* <DEDUP_REMOVED lines=17> */
[----:B0-----:R-:W-:Y:S01]  /*9f10*/  @!P5 MOV R36, R38 ;  /* 0x000000260024d202 */ /* 0x001fe20000000f00 */
[----:B------:R-:W-:-:S04]  /*9f20*/  @!P5 IMAD.MOV.U32 R37, RZ, RZ, R39 ;  /* 0x000000ffff25d224 */ /* 0x000fc800078e0027 */
[----:B------:R-:W-:-:S05]  /*9f30*/  @!P5 IMAD.WIDE R36, R11, 0x2, R36 ;  /* 0x000000020b24d825 */ /* 0x000fca00078e0224 */
[----:B---3--:R0:W-:Y:S01]  /*9f40*/  @!P5 ST.E.128 desc[UR60][R36.64], R12 ;  /* 0x0000000c2400d985 */ /* 0x0081e2000c101d3c */
[----:B------:R-:W-:-:S13]  /*9f50*/  ISETP.GE.AND P5, PT, R194, UR4, PT ;  /* 0x00000004c2007c0c */ /* 0x000fda000bfa6270 */
[----:B------:R-:W3:Y:S01]  /*9f60*/  @!P5 LDS.128 R12, [R31+0x23000] ;  /* 0x023000001f0cd984 */ /* 0x000ee20000000c00 */
[----:B------:R-:W-:Y:S01]  /*9f70*/  @!P5 IMAD.SHL.U32 R11, R198, 0x8, RZ ;  /* 0x00000008c60bd824 */ /* 0x000fe200078e00ff */
[----:B0-----:R-:W-:Y:S01]  /*9f80*/  @!P5 MOV R36, R38 ;  /* 0x000000260024d202 */ /* 0x001fe20000000f00 */
[----:B------:R-:W-:-:S04]  /*9f90*/  @!P5 IMAD.MOV.U32 R37, RZ, RZ, R39 ;  /* 0x000000ffff25d224 */ /* 0x000fc800078e0027 */
        /* <DEDUP_REMOVED lines=11> */
.L_x_6031:
[----:B------:R-:W-:Y:S05]  /*a050*/  BSYNC B0 ;  /* 0x0000000000007941 */ /* 0x000fea0003800000 */
.L_x_5995:
        /* <DEDUP_REMOVED lines=12> */
[----:B------:R-:W-:-:S05]  /*a120*/  @!P3 VIADD R11, R88, 0x308a0 ;  /* 0x000308a0580bb836 */ /* 0x000fca0000000000 */
[----:B------:R-:W-:-:S04]  /*a130*/  @!P3 PRMT R11, RZ, 0x654, R11 ;  /* 0x00000654ff0bb816 */ /* 0x000fc8000000000b */
[----:B------:R0:W-:Y:S01]  /*a140*/  @!P3 SYNCS.ARRIVE.TRANS64.RED.A1T0 RZ, [R11+URZ], RZ ;  /* 0x000000ff0bffb9a7 */ /* 0x0001e2000810043f */
[----:B------:R-:W-:Y:S05]  /*a150*/  @!P2 BRA `(.L_x_6093) ;  /* 0x000000000004a947 */ /* 0x000fea0003800000 */
[----:B------:R-:W-:Y:S01]  /*a160*/  BPT.TRAP 0x1 ;  /* 0x000000040000795c */ /* 0x000fe20000300000 */
.L_x_6093:
[----:B------:R-:W-:Y:S05]  /*a170*/  BSYNC B0 ;  /* 0x0000000000007941 */ /* 0x000fea0003800000 */
.L_x_6092:
[----:B------:R-:W3:Y:S01]  /*a180*/  SYNCS.PHASECHK.TRANS64.TRYWAIT P2, [R88+URZ+0x308b0], R89 ;  /* 0x0308b059580075a7 */ /* 0x000ee2000804017f */
[----:B------:R-:W-:Y:S04]  /*a190*/  BSSY B0, `(.L_x_6094) ;  /* 0x0000002000007945 */ /* 0x000fe80003800000 */
[----:B---3--:R-:W-:Y:S05]  /*a1a0*/  @!P2 BRA `(.L_x_6095) ;  /* 0x000001b000a0a947 */ /* 0x008fea0003800000 */
.L_x_6374:
[----:B------:R-:W-:Y:S05]  /*a1b0*/  BSYNC B0 ;  /* 0x0000000000007941 */ /* 0x000fea0003800000 */
.L_x_6094:
[----:B------:R-:W-:Y:S01]  /*a1c0*/  ULDC.64 UR4, c[0x0][0x328] ;  /* 0x0000ca0000047ab9 */ /* 0x000fe20000000a00 */
[----:B------:R-:W-:Y:S01]  /*a1d0*/  IADD3 R87, -R203, R87, RZ ;  /* 0x00000057cb577210 */ /* 0x000fe20007ffe1ff */
[----:B----4-:R-:W-:Y:S01]  /*a1e0*/  IMAD R14, R85, UR4, RZ ;  /* 0x00000004550e7c24 */ /* 0x010fe2000f8e02ff */
[----:B------:R-:W-:Y:S01]  /*a1f0*/  BSSY B0, `(.L_x_6096) ;  /* 0x0000036000007945 */ /* 0x000fe20003800000 */
[----:B------:R-:W-:-:S04]  /*a200*/  IMAD.WIDE.U32 R12, R29, UR4, RZ ;  /* 0x000000041d0c7c25 */ /* 0x000fc8000f8e00ff */
[----:B------:R-:W-:Y:S01]  /*a210*/  IMAD R29, R29, UR5, R14 ;  /* 0x000000051d1d7c24 */ /* 0x000fe2000f8e020e */
[----:B------:R-:W-:Y:S02]  /*a220*/  ULDC.64 UR4, c[0x0][0x338] ;  /* 0x0000ce0000047ab9 */ /* 0x000fe40000000a00 */
[----:B0-----:R-:W-:Y:S02]  /*a230*/  IMAD R11, R86, UR4, RZ ;  /* 0x00000004560b7c24 */ /* 0x001fe4000f8e02ff */
[----:B------:R-:W-:Y:S02]  /*a240*/  IADD3 R13, R13, R29, RZ ;  /* 0x0000001d0d0d7210 */ /* 0x000fe40007ffe0ff */
        /* <DEDUP_REMOVED lines=11> */
[----:B------:R0:W4:Y:S01]  /*a300*/  SHFL.IDX PT, R34, R38, RZ, 0x1c1f ;  /* 0x001c1fff26227589 */ /* 0x00012200000e0000 */
[----:B------:R-:W-:-:S03]  /*a310*/  ISETP.GE.AND P2, PT, R87, 0x1, PT ;  /* 0x000000015700780c */ /* 0x000fc60003f46270 */
[----:B------:R0:W0:Y:S10]  /*a320*/  SHFL.IDX PT, R35, R11, RZ, 0x1c1f ;  /* 0x001c1fff0b237589 */ /* 0x00003400000e0000 */
[----:B------:R-:W-:Y:S05]  /*a330*/  @!P2 BRA `(.L_x_6097) ;  /* 0x000000000084a947 */ /* 0x000fea0003800000 */
[----:B------:R-:W-:Y:S02]  /*a340*/  ULDC UR4, c[0x0][0x2f4] ;  /* 0x0000bd0000047ab9 */ /* 0x000fe40000000800 */
        /* <DEDUP_REMOVED lines=32> */
.L_x_6097:
[----:B------:R-:W-:Y:S05]  /*a550*/  BSYNC B0 ;  /* 0x0000000000007941 */ /* 0x000fea0003800000 */
.L_x_6096:
[----:B------:R-:W-:Y:S01]  /*a560*/  ISETP.GE.AND P2, PT, R87, 0x41, PT ;  /* 0x000000415700780c */ /* 0x000fe20003f46270 */
[----:B0-----:R0:W0:Y:S01]  /*a570*/  SHFL.IDX PT, R35, R11, 0x1, 0x1c1f ;  /* 0x003c1f000b237f89 */ /* 0x00102200000e0000 */
[----:B------:R-:W-:Y:S03]  /*a580*/  BSSY B0, `(.L_x_6098) ;  /* 0x0000024000007945 */ /* 0x000fe60003800000 */
[----:B----4-:R4:W0:Y:S08]  /*a590*/  SHFL.IDX PT, R34, R38, 0x1, 0x1c1f ;  /* 0x003c1f0026227f89 */ /* 0x01083000000e0000 */
[----:B----4-:R-:W-:Y:S05]  /*a5a0*/  @!P2 BRA `(.L_x_6099) ;  /* 0x000000000084a947 */ /* 0x010fea0003800000 */
[----:B------:R-:W-:Y:S02]  /*a5b0*/  ULDC UR4, c[0x0][0x2f4] ;  /* 0x0000bd0000047ab9 */ /* 0x000fe40000000800 */
        /* <DEDUP_REMOVED lines=32> */
.L_x_6099:
[----:B------:R-:W-:Y:S05]  /*a7c0*/  BSYNC B0 ;  /* 0x0000000000007941 */ /* 0x000fea0003800000 */
.L_x_6098:
[----:B0-----:R-:W5:Y:S01]  /*a7d0*/  LDL R11, [R1] ;  /* 0x00000000010b7983 */ /* 0x001f620000100800 */
[----:B-1-3--:R-:W-:Y:S01]  /*a7e0*/  @!P3 IADD3 R88, R88, 0x308c0, RZ ;  /* 0x000308c05858b810 */ /* 0x00afe20007ffe0ff */
[----:B------:R-:W-:Y:S01]  /*a7f0*/  VIADD R18, R18, 0x1 ;  /* 0x0000000112127836 */ /* 0x000fe20000000000 */
[----:B------:R-:W-:Y:S01]  /*a800*/  PLOP3.LUT P2, PT, PT, PT, PT, 0x8, 0x0 ;  /* 0x000000000000781c */ /* 0x000fe20003f4e170 */
        /* <DEDUP_REMOVED lines=15> */
.L_x_5990:
[----:B------:R-:W0:Y:S01]  /*a900*/  LDC R0, c[0x0][0x448] ;  /* 0x00011200ff007b82 */ /* 0x000e220000000800 */
[----:B------:R-:W-:Y:S01]  /*a910*/  BSSY B0, `(.L_x_6101) ;  /* 0x0000045000007945 */ /* 0x000fe20003800000 */
        /* <DEDUP_REMOVED lines=10> */
[----:B------:R-:W-:Y:S01]  /*a9c0*/  IMAD.MOV.U32 R103, RZ, RZ, RZ ;  /* 0x000000ffff677224 */ /* 0x000fe200078e00ff */
[----:B------:R-:W-:Y:S02]  /*a9d0*/  CS2R R98, SRZ ;  /* 0x0000000000627805 */ /* 0x000fe4000001ff00 */
[----:B------:R-:W-:-:S02]  /*a9e0*/  CS2R R100, SRZ ;  /* 0x0000000000647805 */ /* 0x000fc4000001ff00 */
[----:B----4-:R-:W-:Y:S02]  /*a9f0*/  CS2R R86, SRZ ;  /* 0x0000000000567805 */ /* 0x010fe4000001ff00 */
[----:B------:R-:W-:Y:S02]  /*aa00*/  CS2R R96, SRZ ;  /* 0x0000000000607805 */ /* 0x000fe4000001ff00 */
[----:B------:R-:W-:Y:S02]  /*aa10*/  MOV R95, RZ ;  /* 0x000000ff005f7202 */ /* 0x000fe40000000f00 */
[----:B------:R-:W-:Y:S02]  /*aa20*/  CS2R R90, SRZ ;  /* 0x00000000005a7805 */ /* 0x000fe4000001ff00 */
[----:B------:R-:W-:Y:S02]  /*aa30*/  CS2R R92, SRZ ;  /* 0x00000000005c7805 */ /* 0x000fe4000001ff00 */
[----:B------:R-:W-:-:S02]  /*aa40*/  CS2R R88, SRZ ;  /* 0x0000000000587805 */ /* 0x000fc4000001ff00 */
[----:B------:R-:W-:Y:S02]  /*aa50*/  CS2R R122, SRZ ;  /* 0x00000000007a7805 */ /* 0x000fe4000001ff00 */
[----:B--2---:R-:W-:Y:S02]  /*aa60*/  CS2R R82, SRZ ;  /* 0x0000000000527805 */ /* 0x004fe4000001ff00 */
[----:B------:R-:W-:Y:S02]  /*aa70*/  CS2R R84, SRZ ;  /* 0x0000000000547805 */ /* 0x000fe4000001ff00 */
[----:B0-----:R-:W-:Y:S01]  /*aa80*/  ISETP.NE.AND P0, PT, R0, 0x1, PT ;  /* 0x000000010000780c */ /* 0x001fe20003f05270 */
[----:B------:R-:W-:Y:S01]  /*aa90*/  VIADD R0, R225, 0x7f ;  /* 0x0000007fe1007836 */ /* 0x000fe20000000000 */
        /* <DEDUP_REMOVED lines=10> */
[----:B------:R-:W-:Y:S01]  /*ab40*/  CS2R R130, SRZ ;  /* 0x0000000000827805 */ /* 0x000fe2000001ff00 */
[----:B------:R-:W0:Y:S01]  /*ab50*/  @P0 LDC R3, c[0x0][0x44c] ;  /* 0x00011300ff030b82 */ /* 0x000e220000000800 */
[----:B------:R-:W-:Y:S02]  /*ab60*/  CS2R R56, SRZ ;  /* 0x0000000000387805 */ /* 0x000fe4000001ff00 */
[----:B------:R-:W-:Y:S02]  /*ab70*/  CS2R R50, SRZ ;  /* 0x0000000000327805 */ /* 0x000fe4000001ff00 */
[----:B------:R-:W-:Y:S02]  /*ab80*/  CS2R R52, SRZ ;  /* 0x0000000000347805 */ /* 0x000fe4000001ff00 */
[----:B------:R-:W-:-:S02]  /*ab90*/  CS2R R132, SRZ ;  /* 0x0000000000847805 */ /* 0x000fc4000001ff00 */
[----:B------:R-:W-:Y:S02]  /*aba0*/  CS2R R48, SRZ ;  /* 0x0000000000307805 */ /* 0x000fe4000001ff00 */
[----:B------:R-:W-:Y:S02]  /*abb0*/  CS2R R42, SRZ ;  /* 0x00000000002a7805 */ /* 0x000fe4000001ff00 */
[----:B------:R-:W-:Y:S01]  /*abc0*/  CS2R R44, SRZ ;  /* 0x00000000002c7805 */ /* 0x000fe2000001ff00 */
[----:B------:R-:W1:Y:S01]  /*abd0*/  @P0 LDC R4, c[0x0][0x450] ;  /* 0x00011400ff040b82 */ /* 0x000e620000000800 */
[----:B------:R-:W-:Y:S02]  /*abe0*/  CS2R R134, SRZ ;  /* 0x0000000000867805 */ /* 0x000fe4000001ff00 */
[----:B------:R-:W-:Y:S02]  /*abf0*/  CS2R R40, SRZ ;  /* 0x0000000000287805 */ /* 0x000fe4000001ff00 */
[----:B------:R-:W-:-:S02]  /*ac00*/  CS2R R34, SRZ ;  /* 0x0000000000227805 */ /* 0x000fc4000001ff00 */
[----:B------:R-:W-:Y:S02]  /*ac10*/  CS2R R36, SRZ ;  /* 0x0000000000247805 */ /* 0x000fe4000001ff00 */
[----:B------:R-:W-:Y:S02]  /*ac20*/  CS2R R32, SRZ ;  /* 0x0000000000207805 */ /* 0x000fe4000001ff00 */
[----:B------:R-:W-:Y:S02]  /*ac30*/  MOV R8, RZ ;  /* 0x000000ff00087202 */ /* 0x000fe40000000f00 */
[----:B------:R-:W-:Y:S01]  /*ac40*/  CS2R R26, SRZ ;  /* 0x00000000001a7805 */ /* 0x000fe2000001ff00 */
[----:B0-----:R-:W-:-:S05]  /*ac50*/  @P0 IMAD.HI.U32 R3, R0, R3, RZ ;  /* 0x0000000300030227 */ /* 0x001fca00078e00ff */
[----:B-1----:R-:W-:Y:S02]  /*ac60*/  @P0 SHF.R.U32.HI R0, RZ, R4, R3 ;  /* 0x00000004ff000219 */ /* 0x002fe40000011603 */
[----:B------:R-:W-:Y:S02]  /*ac70*/  CS2R R4, SRZ ;  /* 0x0000000000047805 */ /* 0x000fe4000001ff00 */
[----:B------:R-:W-:Y:S02]  /*ac80*/  PLOP3.LUT P0, PT, PT, PT, PT, 0x80, 0x0 ;  /* 0x000000000000781c */ /* 0x000fe40003f0f070 */
[----:B------:R-:W-:Y:S01]  /*ac90*/  IADD3 R0, R137, R0, RZ ;  /* 0x0000000089007210 */ /* 0x000fe20007ffe0ff */
[----:B------:R-:W-:-:S04]  /*aca0*/  IMAD.MOV.U32 R137, RZ, RZ, RZ ;  /* 0x000000ffff897224 */ /* 0x000fc800078e00ff */
[----:B------:R-:W-:-:S05]  /*acb0*/  IMAD.HI R0, R0, 0x2aaaaaab, RZ ;  /* 0x2aaaaaab00007827 */ /* 0x000fca00078e02ff */
[----:B------:R-:W-:-:S04]  /*acc0*/  SHF.R.U32.HI R3, RZ, 0x1f, R0 ;  /* 0x0000001fff037819 */ /* 0x000fc80000011600 */
[----:B------:R-:W-:Y:S01]  /*acd0*/  LEA.HI.SX32 R3, R0, R3, 0x1c ;  /* 0x0000000300037211 */ /* 0x000fe200078fe2ff */
[----:B------:R-:W-:-:S03]  /*ace0*/  IMAD.MOV.U32 R0, RZ, RZ, RZ ;  /* 0x000000ffff007224 */ /* 0x000fc600078e00ff */
[----:B------:R-:W-:Y:S02]  /*acf0*/  VIMNMX R72, R138, R3, PT ;  /* 0x000000038a487248 */ /* 0x000fe40003fe0100 */
[----:B------:R-:W-:Y:S01]  /*ad00*/  CS2R R138, SRZ ;  /* 0x00000000008a7805 */ /* 0x000fe2000001ff00 */
[----:B------:R-:W-:Y:S01]  /*ad10*/  IMAD.MOV.U32 R3, RZ, RZ, RZ ;  /* 0x000000ffff037224 */ /* 0x000fe200078e00ff */
[----:B------:R-:W-:Y:S01]  /*ad20*/  ISETP.GE.AND P1, PT, R72, 0x1, PT ;  /* 0x000000014800780c */ /* 0x000fe20003f26270 */
[----:B------:R-:W-:-:S12]  /*ad30*/  @P2 BRA `(.L_x_6102) ;  /* 0x0000000000082947 */ /* 0x000fd80003800000 */
[----:B------:R-:W0:Y:S02]  /*ad40*/  FENCE.VIEW.ASYNC.G ;  /* 0x00000000000073c6 */ /* 0x000e240000000100 */
[----:B0-----:R-:W-:Y:S06]  /*ad50*/  BAR.ARV 0xc, 0x180 ;  /* 0x0306000000007b1d */ /* 0x001fec0000002000 */
.L_x_6102:
[----:B------:R-:W-:Y:S05]  /*ad60*/  BSYNC B0 ;  /* 0x0000000000007941 */ /* 0x000fea0003800000 */
.L_x_6101:
[----:B------:R-:W-:Y:S01]  /*ad70*/  CS2R R24, SRZ ;  /* 0x0000000000187805 */ /* 0x000fe2000001ff00 */
[----:B------:R-:W-:Y:S06]  /*ad80*/  @!P1 BRA `(.L_x_6103) ;  /* 0x0000010400709947 */ /* 0x000fec0003800000 */
        /* <DEDUP_REMOVED lines=22> */
[----:B------:R-:W-:Y:S01]  /*aef0*/  MOV R11, UR5 ;  /* 0x00000005000b7c02 */ /* 0x000fe20008000f00 */
[----:B------:R-:W-:Y:S01]  /*af00*/  IMAD.U32 R10, RZ, RZ, UR4 ;  /* 0x00000004ff0a7e24 */ /* 0x000fe2000f8e00ff */
[----:B------:R-:W-:Y:S01]  /*af10*/  MOV R13, RZ ;  /* 0x000000ff000d7202 */ /* 0x000fe20000000f00 */
[----:B------:R-:W-:-:S02]  /*af20*/  IMAD.MOV.U32 R8, RZ, RZ, 0x70 ;  /* 0x00000070ff087424 */ /* 0x000fc400078e00ff */
[----:B0-----:R-:W-:-:S07]  /*af30*/  IMAD.MOV.U32 R12, RZ, RZ, 0x1 ;  /* 0x00000001ff0c7424 */ /* 0x001fce00078e00ff */
[----:B------:R-:W-:-:S07]  /*af40*/  LEPC R20, `(.L_x_6104) ;  /* 0x000000001014794e */ /* 0x000fce0000000000 */
[----:B-1---5:R-:W-:Y:S05]  /*af50*/  CALL.ABS.NOINC R14 ;  /* 0x000000000e007343 */ /* 0x022fea0003c00000 */
.L_x_6104:
        /* <DEDUP_REMOVED lines=13> */
.L_x_6108:
[----:B-1----:R1:W2:Y:S02]  /*b030*/  SYNCS.PHASECHK.TRANS64.TRYWAIT P0, [R2+URZ+0x30800], R3 ;  /* 0x03080003020075a7 */ /* 0x0022a4000800017f */
[----:B--2---:R-:W-:Y:S05]  /*b040*/  @!P0 NANOSLEEP.SYNCS 0x989680 ;  /* 0x009896800000895d */ /* 0x004fea0003900000 */
[----:B------:R-:W2:Y:S02]  /*b050*/  @!P0 SYNCS.PHASECHK.TRANS64 P0, [R2+URZ+0x30800], R3 ;  /* 0x03080003020085a7 */ /* 0x000ea4000800007f */
[----:B--2---:R-:W-:Y:S05]  /*b060*/  @!P0 BRA `(.L_x_6108) ;  /* 0xfffffffc00f08947 */ /* 0x004fea000383ffff */
.L_x_6107:
[----:B------:R-:W-:Y:S05]  /*b070*/  BSYNC B0 ;  /* 0x0000000000007941 */ /* 0x000fea0003800000 */
.L_x_6106:
[----:B------:R-:W-:Y:S05]  /*b080*/  BRA `(.L_x_6109) ;  /* 0x0000006c005c7947 */ /* 0x000fea0003800000 */
.L_x_6105:
        /* <DEDUP_REMOVED lines=13> */
[----:B------:R-:W-:Y:S01]  /*b160*/  IMAD.IADD R27, R3, 0x1, R25 ;  /* 0x00000001031b7824 */ /* 0x000fe200078e0219 */
[----:B------:R-:W-:Y:S01]  /*b170*/  IADD3 R29, R5, R137, RZ ;  /* 0x00000089051d7210 */ /* 0x000fe20007ffe0ff */
        /* <DEDUP_REMOVED lines=16> */
[----:B-1----:R-:W-:Y:S05]  /*b280*/  CALL.ABS.NOINC R14 ;  /* 0x000000000e007343 */ /* 0x002fea0003c00000 */
.L_x_6110:
[----:B------:R-:W-:Y:S01]  /*b290*/  ULDC.U8 UR4, c[0x0][0x410] ;  /* 0x0001040000047ab9 */ /* 0x000fe20000000000 */
[----:B------:R-:W-:Y:S01]  /*b2a0*/  BSSY B0, `(.L_x_6111) ;  /* 0x00006ad000007945 */ /* 0x000fe20003800000 */
[----:B------:R-:W-:Y:S01]  /*b2b0*/  ISETP.NE.AND P0, PT, RZ, UR4, PT ;  /* 0x00000004ff007c0c */ /* 0x000fe2000bf05270 */
[----:B------:R-:W-:-:S12]  /*b2c0*/  IMAD.IADD R63, R203, 0x1, R225 ;  /* 0x00000001cb3f7824 */ /* 0x000fd800078e02e1 */
[----:B------:R-:W-:Y:S05]  /*b2d0*/  @!P0 BRA `(.L_x_6112) ;  /* 0x00000034007c8947 */ /* 0x000fea0003800000 */
[----:B------:R-:W2:Y:S01]  /*b2e0*/  LDL R20, [R1+0x54] ;  /* 0x0000540001147983 */ /* 0x000ea20000100800 */
[----:B------:R-:W0:Y:S01]  /*b2f0*/  LDC R21, c[0x0][0x448] ;  /* 0x00011200ff157b82 */ /* 0x000e220000000800 */
[----:B------:R-:W-:Y:S01]  /*b300*/  ULDC.64 UR4, c[0x0][0x3f8] ;  /* 0x0000fe0000047ab9 */ /* 0x000fe20000000a00 */
[----:B------:R-:W-:Y:S01]  /*b310*/  MOV R8, R24 ;  /* 0x0000001800087202 */ /* 0x000fe20000000f00 */
[----:B------:R-:W-:Y:S01]  /*b320*/  ULDC.64 UR6, c[0x0][0x408] ;  /* 0x0001020000067ab9 */ /* 0x000fe20000000a00 */
[----:B------:R-:W-:Y:S01]  /*b330*/  MOV R11, R29 ;  /* 0x0000001d000b7202 */ /* 0x000fe20000000f00 */
[----:B------:R-:W-:Y:S01]  /*b340*/  IMAD.MOV.U32 R9, RZ, RZ, R27 ;  /* 0x000000ffff097224 */ /* 0x000fe200078e001b */
[----:B------:R-:W-:Y:S01]  /*b350*/  SHF.R.S32.HI R67, RZ, 0x1f, R208 ;  /* 0x0000001fff437819 */ /* 0x000fe200000114d0 */
[----:B------:R-:W-:Y:S01]  /*b360*/  IMAD.MOV.U32 R10, RZ, RZ, R136 ;  /* 0x000000ffff0a7224 */ /* 0x000fe200078e0088 */
[----:B------:R-:W-:Y:S02]  /*b370*/  SHF.R.S32.HI R65, RZ, 0x1f, R206 ;  /* 0x0000001fff417819 */ /* 0x000fe400000114ce */
        /* <DEDUP_REMOVED lines=30> */
.L_x_6380:
        /* <DEDUP_REMOVED lines=26> */
[----:B------:R-:W-:Y:S01]  /*b700*/  @!P2 IMAD.SHL.U32 R25, R206, 0x2, RZ ;  /* 0x00000002ce19a824 */ /* 0x000fe200078e00ff */
[-C--:B--2---:R-:W-:Y:S01]  /*b710*/  @!P3 IADD3 R26, P6, R0, R29.reuse, RZ ;  /* 0x0000001d001ab210 */ /* 0x084fe20007fde0ff */
[----:B------:R-:W-:Y:S01]  /*b720*/  @!P1 IMAD.SHL.U32 R13, R207, 0x2, RZ ;  /* 0x00000002cf0d9824 */ /* 0x000fe200078e00ff */
[----:B------:R-:W-:Y:S01]  /*b730*/  @!P2 SHF.L.U64.HI R12, R206, 0x1, R65 ;  /* 0x00000001ce0ca819 */ /* 0x000fe20000010241 */
[----:B------:R-:W-:Y:S01]  /*b740*/  @!P0 IMAD.SHL.U32 R37, R205, 0x2, RZ ;  /* 0x00000002cd258824 */ /* 0x000fe200078e00ff */
[----:B-1----:R-:W-:Y:S01]  /*b750*/  @!P3 IADD3.X R27, R3, R8, RZ, P6, !PT ;  /* 0x00000008031bb210 */ /* 0x002fe200037fe4ff */
[----:B------:R-:W-:Y:S01]  /*b760*/  @!P4 IMAD.MOV.U32 R31, RZ, RZ, R3 ;  /* 0x000000ffff1fc224 */ /* 0x000fe200078e0003 */
[----:B----4-:R-:W-:-:S02]  /*b770*/  @!P3 IADD3 R28, P5, R14, R29, RZ ;  /* 0x0000001d0e1cb210 */ /* 0x010fc40007fbe0ff */
[-C--:B------:R-:W-:Y:S02]  /*b780*/  @!P2 IADD3 R20, P6, R0, R25.reuse, RZ ;  /* 0x000000190014a210 */ /* 0x080fe40007fde0ff */
[----:B------:R-:W-:Y:S01]  /*b790*/  @!P1 SHF.L.U64.HI R32, R207, 0x1, R66 ;  /* 0x00000001cf209819 */ /* 0x000fe20000010242 */
[----:B---3--:R-:W-:Y:S01]  /*b7a0*/  @!P3 IMAD.X R29, R5, 0x1, R8, P5 ;  /* 0x00000001051db824 */ /* 0x008fe200028e0608 */
[----:B------:R-:W-:Y:S01]  /*b7b0*/  @!P2 IADD3 R24, P5, R14, R25, RZ ;  /* 0x000000190e18a210 */ /* 0x000fe20007fbe0ff */
[----:B------:R-:W-:Y:S01]  /*b7c0*/  @!P2 IMAD.X R21, R3, 0x1, R12, P6 ;  /* 0x000000010315a824 */ /* 0x000fe200030e060c */
[-C--:B------:R-:W-:Y:S02]  /*b7d0*/  @!P1 IADD3 R8, P6, R0, R13.reuse, RZ ;  /* 0x0000000d00089210 */ /* 0x080fe40007fde0ff */
[----:B------:R-:W-:Y:S02]  /*b7e0*/  @!P2 IADD3.X R25, R5, R12, RZ, P5, !PT ;  /* 0x0000000c0519a210 */ /* 0x000fe40002ffe4ff */
[----:B------:R-:W-:Y:S01]  /*b7f0*/  ISETP.GE.AND P5, PT, R215, UR4, PT ;  /* 0x00000004d7007c0c */ /* 0x000fe2000bfa6270 */
[----:B------:R-:W-:Y:S01]  /*b800*/  @!P1 IMAD.X R9, R3, 0x1, R32, P6 ;  /* 0x0000000103099824 */ /* 0x000fe200030e0620 */
[----:B------:R-:W-:-:S02]  /*b810*/  @!P1 IADD3 R12, P6, R14, R13, RZ ;  /* 0x0000000d0e0c9210 */ /* 0x000fc40007fde0ff */
[----:B------:R-:W-:Y:S02]  /*b820*/  @!P0 SHF.L.U64.HI R40, R205, 0x1, R64 ;  /* 0x00000001cd288819 */ /* 0x000fe40000010240 */
[----:B------:R-:W-:Y:S01]  /*b830*/  @!P4 MOV R30, R0 ;  /* 0x00000000001ec202 */ /* 0x000fe20000000f00 */
[----:B------:R-:W-:Y:S01]  /*b840*/  @!P1 IMAD.X R13, R5, 0x1, R32, P6 ;  /* 0x00000001050d9824 */ /* 0x000fe200030e0620 */
[----:B------:R-:W-:Y:S02]  /*b850*/  @!P0 IADD3 R34, P6, R0, R37, RZ ;  /* 0x0000002500228210 */ /* 0x000fe40007fde0ff */
[----:B------:R-:W-:Y:S01]  /*b860*/  @!P4 MOV R15, R5 ;  /* 0x00000005000fc202 */ /* 0x000fe20000000f00 */
[----:B------:R-:W-:-:S04]  /*b870*/  @!P4 IMAD.WIDE R30, R192, 0x2, R30 ;  /* 0x00000002c01ec825 */ /* 0x000fc800078e021e */
[----:B------:R-:W-:Y:S01]  /*b880*/  @!P4 IMAD.WIDE R32, R192, 0x2, R14 ;  /* 0x00000002c020c825 */ /* 0x000fe200078e020e */
[----:B------:R-:W5:Y:S03]  /*b890*/  @!P4 LD.E.64 R58, desc[UR60][R30.64] ;  /* 0x0000003c1e3ac980 */ /* 0x000f66000c101b00 */
        /* <DEDUP_REMOVED lines=18> */
[----:B-1----:R-:W-:Y:S02]  /*b9c0*/  CS2R R32, SRZ ;  /* 0x0000000000207805 */ /* 0x002fe4000001ff00 */
        /* <DEDUP_REMOVED lines=11> */
.L_x_6115:
[----:B------:R-:W-:Y:S05]  /*ba80*/  BSYNC B1 ;  /* 0x0000000000017941 */ /* 0x000fea0003800000 */
.L_x_6114:
[----:B---3-5:R-:W-:Y:S01]  /*ba90*/  IMAD.MOV.U32 R5, RZ, RZ, R40 ;  /* 0x000000ffff057224 */ /* 0x028fe200078e0028 */
[----:B-1----:R-:W-:Y:S01]  /*baa0*/  MOV R8, R41 ;  /* 0x0000002900087202 */ /* 0x002fe20000000f00 */
[----:B------:R-:W-:Y:S01]  /*bab0*/  IMAD.MOV.U32 R3, RZ, RZ, R33 ;  /* 0x000000ffff037224 */ /* 0x000fe200078e0021 */
[----:B--2---:R-:W-:Y:S01]  /*bac0*/  MOV R0, R32 ;  /* 0x0000002000007202 */ /* 0x004fe20000000f00 */
[----:B------:R-:W-:Y:S01]  /*bad0*/  UMOV UR4, 0xffffffff ;  /* 0xffffffff00047882 */ /* 0x000fe20000000000 */
        /* <DEDUP_REMOVED lines=34> */
[----:B------:R-:W-:Y:S01]  /*bd00*/  PRMT R90, R90, 0x5410, R5 ;  /* 0x000054105a5a7816 */ /* 0x000fe20000000005 */
[----:B------:R-:W-:Y:S06]  /*bd10*/  BRA.DIV UR4, `(.L_x_6116) ;  /* 0x0000019a04487947 */ /* 0x000fec000b800000 */
[----:B------:R1:W2:Y:S04]  /*bd20*/  SHFL.IDX PT, R3, R7, 0x1, 0x1c1f ;  /* 0x003c1f0007037f89 */ /* 0x0002a800000e0000 */
[----:B------:R1:W3:Y:S04]  /*bd30*/  SHFL.IDX PT, R0, R6, 0x1, 0x1c1f ;  /* 0x003c1f0006007f89 */ /* 0x0002e800000e0000 */
[----:B------:R1:W1:Y:S04]  /*bd40*/  SHFL.IDX PT, R5, R10, 0x1, 0x1c1f ;  /* 0x003c1f000a057f89 */ /* 0x00026800000e0000 */
[----:B0-----:R-:W0:Y:S02]  /*bd50*/  SHFL.IDX PT, R4, R4, 0x1, 0x1c1f ;  /* 0x003c1f0004047f89 */ /* 0x001e2400000e0000 */
.L_x_6386:
[----:B------:R-:W-:Y:S01]  /*bd60*/  IADD3 R63, R63, 0x40, RZ ;  /* 0x000000403f3f7810 */ /* 0x000fe20007ffe0ff */
[----:B------:R-:W-:Y:S01]  /*bd70*/  BSSY B1, `(.L_x_6117) ;  /* 0x0000054000017945 */ /* 0x000fe20003800000 */
[----:B-1----:R-:W-:Y:S02]  /*bd80*/  LOP3.LUT R6, R219, 0x18, R16, 0xf8, !PT ;  /* 0x00000018db067812 */ /* 0x002fe400078ef810 */
[----:B------:R-:W-:Y:S02]  /*bd90*/  CS2R R12, SRZ ;  /* 0x00000000000c7805 */ /* 0x000fe4000001ff00 */
[----:B------:R-:W-:Y:S02]  /*bda0*/  ISETP.GE.AND P1, PT, R63, R80, PT ;  /* 0x000000503f00720c */ /* 0x000fe40003f26270 */
[----:B------:R-:W-:Y:S02]  /*bdb0*/  CS2R R20, SRZ ;  /* 0x0000000000147805 */ /* 0x000fe4000001ff00 */
[----:B------:R-:W-:-:S02]  /*bdc0*/  LOP3.LUT R7, R6, R221, RZ, 0x3c, !PT ;  /* 0x000000dd06077212 */ /* 0x000fc400078e3cff */
[----:B------:R-:W-:Y:S02]  /*bdd0*/  CS2R R26, SRZ ;  /* 0x00000000001a7805 */ /* 0x000fe4000001ff00 */
[----:B------:R-:W-:Y:S02]  /*bde0*/  LOP3.LUT P0, RZ, R228, 0x4, RZ, 0xc0, !PT ;  /* 0x00000004e4ff7812 */ /* 0x000fe4000780c0ff */
[----:B------:R-:W-:Y:S02]  /*bdf0*/  CS2R R34, SRZ ;  /* 0x0000000000227805 */ /* 0x000fe4000001ff00 */
[----:B------:R-:W-:Y:S01]  /*be00*/  CS2R R42, SRZ ;  /* 0x00000000002a7805 */ /* 0x000fe2000001ff00 */
[----:B------:R-:W-:Y:S01]  /*be10*/  IMAD.IADD R7, R222, 0x1, R7 ;  /* 0x00000001de077824 */ /* 0x000fe200078e0207 */
[----:B------:R-:W-:Y:S02]  /*be20*/  CS2R R10, SRZ ;  /* 0x00000000000a7805 */ /* 0x000fe4000001ff00 */
[----:B----4-:R-:W-:-:S02]  /*be30*/  CS2R R14, SRZ ;  /* 0x00000000000e7805 */ /* 0x010fc4000001ff00 */
[----:B------:R-:W-:Y:S02]  /*be40*/  CS2R R24, SRZ ;  /* 0x0000000000187805 */ /* 0x000fe4000001ff00 */
[----:B------:R-:W-:Y:S02]  /*be50*/  CS2R R28, SRZ ;  /* 0x00000000001c7805 */ /* 0x000fe4000001ff00 */
[----:B------:R-:W-:Y:S01]  /*be60*/  CS2R R36, SRZ ;  /* 0x0000000000247805 */ /* 0x000fe2000001ff00 */
[----:B------:R-:W-:Y:S01]  /*be70*/  IMAD R62, R7, 0x2, R2 ;  /* 0x00000002073e7824 */ /* 0x000fe200078e0202 */
        /* <DEDUP_REMOVED lines=13> */
[----:B------:R-:W-:Y:S02]  /*bf50*/  @!P3 SHF.L.U64.HI R12, R206, 0x1, R65 ;  /* 0x00000001ce0cb819 */ /* 0x000fe40000010241 */
[----:B0-----:R-:W-:Y:S01]  /*bf60*/  @!P4 IADD3 R8, P6, R4, R9, RZ ;  /* 0x000000090408c210 */ /* 0x001fe20007fde0ff */
[----:B--2---:R-:W-:Y:S01]  /*bf70*/  @!P4 IMAD.X R11, R3, 0x1, R6, P5 ;  /* 0x00000001030bc824 */ /* 0x004fe200028e0606 */
[----:B------:R-:W-:-:S02]  /*bf80*/  @!P3 IADD3 R78, P5, R0, R75, RZ ;  /* 0x0000004b004eb210 */ /* 0x000fc40007fbe0ff */
[----:B------:R-:W-:Y:S01]  /*bf90*/  @!P2 SHF.L.U32 R67, R207, 0x1, RZ ;  /* 0x00000001cf43a819 */ /* 0x000fe200000006ff */
[----:B------:R-:W-:Y:S01]  /*bfa0*/  @!P4 IMAD.X R9, R5, 0x1, R6, P6 ;  /* 0x000000010509c824 */ /* 0x000fe200030e0606 */
[----:B------:R-:W-:Y:S01]  /*bfb0*/  @!P2 SHF.L.U64.HI R14, R207, 0x1, R66 ;  /* 0x00000001cf0ea819 */ /* 0x000fe20000010242 */
[----:B------:R-:W-:Y:S01]  /*bfc0*/  @!P3 IMAD.X R79, R3, 0x1, R12, P5 ;  /* 0x00000001034fb824 */ /* 0x000fe200028e060c */
[----:B------:R-:W-:Y:S02]  /*bfd0*/  @!P2 IADD3 R70, P5, R0, R67, RZ ;  /* 0x000000430046a210 */ /* 0x000fe40007fbe0ff */
[----:B------:R-:W-:Y:S02]  /*bfe0*/  @!P3 IADD3 R74, P6, R4, R75, RZ ;  /* 0x0000004b044ab210 */ /* 0x000fe40007fde0ff */
[----:B------:R-:W-:Y:S01]  /*bff0*/  @!P1 SHF.L.U32 R7, R205, 0x1, RZ ;  /* 0x00000001cd079819 */ /* 0x000fe200000006ff */
[----:B------:R-:W-:Y:S01]  /*c000*/  @!P2 IMAD.X R71, R3, 0x1, R14, P5 ;  /* 0x000000010347a824 */ /* 0x000fe200028e060e */
[----:B------:R-:W-:Y:S01]  /*c010*/  @!P1 SHF.L.U64.HI R20, R205, 0x1, R64 ;  /* 0x00000001cd149819 */ /* 0x000fe20000010240 */
[----:B------:R-:W-:Y:S01]  /*c020*/  @!P3 IMAD.X R75, R5, 0x1, R12, P6 ;  /* 0x00000001054bb824 */ /* 0x000fe200030e060c */
[----:B------:R-:W-:-:S02]  /*c030*/  @!P1 IADD3 R64, P5, R0, R7, RZ ;  /* 0x0000000700409210 */ /* 0x000fc40007fbe0ff */
[----:B------:R-:W-:-:S03]  /*c040*/  @!P2 IADD3 R66, P6, R4, R67, RZ ;  /* 0x000000430442a210 */ /* 0x000fc60007fde0ff */
[----:B------:R-:W-:Y:S01]  /*c050*/  @!P1 IMAD.X R65, R3, 0x1, R20, P5 ;  /* 0x0000000103419824 */ /* 0x000fe200028e0614 */
[----:B------:R-:W-:Y:S02]  /*c060*/  @!P2 IADD3.X R67, R5, R14, RZ, P6, !PT ;  /* 0x0000000e0543a210 */ /* 0x000fe400037fe4ff */
[----:B------:R-:W-:Y:S02]  /*c070*/  ISETP.GE.AND P6, PT, R192, UR4, PT ;  /* 0x00000004c0007c0c */ /* 0x000fe4000bfc6270 */
[----:B------:R-:W-:-:S05]  /*c080*/  @!P1 IADD3 R6, P5, R4, R7, RZ ;  /* 0x0000000704069210 */ /* 0x000fca0007fbe0ff */
[----:B------:R-:W-:Y:S01]  /*c090*/  @!P1 IMAD.X R7, R5, 0x1, R20, P5 ;  /* 0x0000000105079824 */ /* 0x000fe200028e0614 */
[----:B------:R-:W-:-:S05]  /*c0a0*/  ISETP.GE.AND P5, PT, R215, UR4, PT ;  /* 0x00000004d7007c0c */ /* 0x000fca000bfa6270 */
[----:B------:R-:W-:Y:S01]  /*c0b0*/  @!P6 MOV R12, R0 ;  /* 0x00000000000ce202 */ /* 0x000fe20000000f00 */
        /* <DEDUP_REMOVED lines=31> */
.L_x_6118:
[----:B------:R-:W-:Y:S05]  /*c2b0*/  BSYNC B1 ;  /* 0x0000000000017941 */ /* 0x000fea0003800000 */
.L_x_6117:
[----:B------:R-:W0:Y:S01]  /*c2c0*/  LDL R63, [R1+0x50] ;  /* 0x00005000013f7983 */ /* 0x000e220000100800 */
[C---:B----4-:R-:W-:Y:S01]  /*c2d0*/  VIADD R5, R62.reuse, 0x12400 ;  /* 0x000124003e057836 */ /* 0x050fe20000000000 */
[----:B---3--:R-:W-:Y:S01]  /*c2e0*/  IADD3 R0, R62, 0x12440, RZ ;  /* 0x000124403e007810 */ /* 0x008fe20007ffe0ff */
[----:B--2--5:R-:W-:Y:S01]  /*c2f0*/  IMAD.MOV.U32 R3, RZ, RZ, R8 ;  /* 0x000000ffff037224 */ /* 0x024fe200078e0008 */
[----:B------:R-:W-:Y:S01]  /*c300*/  VIADDMNMX R80, R80, -R225, 0x80, PT ;  /* 0x0000008050507446 */ /* 0x000fe200038009e1 */
[----:B------:R-:W-:Y:S01]  /*c310*/  @P0 VIADD R0, R5, 0xffffffc0 ;  /* 0xffffffc005000836 */ /* 0x000fe20000000000 */
[----:B------:R-:W-:Y:S01]  /*c320*/  MOV R5, R9 ;  /* 0x0000000900057202 */ /* 0x000fe20000000f00 */
[----:B------:R-:W-:Y:S01]  /*c330*/  IMAD.MOV.U32 R6, RZ, RZ, R12 ;  /* 0x000000ffff067224 */ /* 0x000fe200078e000c */
[----:B------:R-:W-:Y:S01]  /*c340*/  MOV R77, R37 ;  /* 0x00000025004d7202 */ /* 0x000fe20000000f00 */
[----:B------:R-:W-:Y:S01]  /*c350*/  IMAD.MOV.U32 R7, RZ, RZ, R13 ;  /* 0x000000ffff077224 */ /* 0x000fe200078e000d */
[----:B------:R-:W-:Y:S01]  /*c360*/  PRMT R3, R3, 0x5410, R5 ;  /* 0x0000541003037816 */ /* 0x000fe20000000005 */
[----:B------:R-:W-:Y:S01]  /*c370*/  IMAD.MOV.U32 R65, RZ, RZ, R14 ;  /* 0x000000ffff417224 */ /* 0x000fe200078e000e */
[----:B------:R-:W-:Y:S01]  /*c380*/  BSSY B1, `(.L_x_6119) ;  /* 0x0000026000017945 */ /* 0x000fe20003800000 */
[----:B------:R-:W-:-:S02]  /*c390*/  ISETP.GE.AND P1, PT, R203, R80, PT ;  /* 0x00000050cb00720c */ /* 0x000fc40003f26270 */
        /* <DEDUP_REMOVED lines=8> */
[----:B------:R-:W-:Y:S02]  /*c420*/  MOV R6, R10 ;  /* 0x0000000a00067202 */ /* 0x000fe40000000f00 */
[----:B0-----:R-:W-:-:S04]  /*c430*/  LEA.HI R4, R63, R63, RZ, 0x1 ;  /* 0x0000003f3f047211 */ /* 0x001fc800078f08ff */
[----:B------:R-:W-:-:S04]  /*c440*/  LOP3.LUT R4, R4, 0xfffffffe, RZ, 0xc0, !PT ;  /* 0xfffffffe04047812 */ /* 0x000fc800078ec0ff */
[----:B------:R-:W-:Y:S02]  /*c450*/  IADD3 R4, R63, -R4, RZ ;  /* 0x800000043f047210 */ /* 0x000fe40007ffe0ff */
[----:B------:R-:W-:Y:S02]  /*c460*/  MOV R63, R26 ;  /* 0x0000001a003f7202 */ /* 0x000fe40000000f00 */
[----:B------:R-:W-:Y:S01]  /*c470*/  SHF.L.U32 R5, R4, 0x1f, RZ ;  /* 0x0000001f04057819 */ /* 0x000fe200000006ff */
[----:B------:R-:W-:Y:S01]  /*c480*/  IMAD.MOV.U32 R4, RZ, RZ, R27 ;  /* 0x000000ffff047224 */ /* 0x000fe200078e001b */
[----:B------:R-:W-:Y:S01]  /*c490*/  PRMT R70, R63, 0x7610, R70 ;  /* 0x000076103f467816 */ /* 0x000fe20000000046 */
[----:B------:R-:W-:Y:S01]  /*c4a0*/  IMAD.MOV.U32 R63, RZ, RZ, R42 ;  /* 0x000000ffff3f7224 */ /* 0x000fe200078e002a */
[----:B------:R-:W0:Y:S02]  /*c4b0*/  SYNCS.PHASECHK.TRANS64.TRYWAIT P0, [R2+URZ+0x30800], R5 ;  /* 0x03080005020075a7 */ /* 0x000e24000800017f */
[----:B------:R-:W-:Y:S01]  /*c4c0*/  PRMT R70, R70, 0x5410, R4 ;  /* 0x0000541046467816 */ /* 0x000fe20000000004 */
[----:B------:R-:W-:Y:S01]  /*c4d0*/  IMAD.MOV.U32 R4, RZ, RZ, R43 ;  /* 0x000000ffff047224 */ /* 0x000fe200078e002b */
[----:B------:R-:W-:-:S02]  /*c4e0*/  PRMT R76, R63, 0x7610, R76 ;  /* 0x000076103f4c7816 */ /* 0x000fc4000000004c */
        /* <DEDUP_REMOVED lines=15> */
.L_x_6387:
[----:B------:R-:W-:Y:S05]  /*c5e0*/  BSYNC B1 ;  /* 0x0000000000017941 */ /* 0x000fea0003800000 */
.L_x_6119:
        /* <DEDUP_REMOVED lines=8> */
[-C--:B------:R-:W-:Y:S02]  /*c670*/  ISETP.GE.AND P3, PT, R207, R4.reuse, PT ;  /* 0x00000004cf00720c */ /* 0x080fe40003f66270 */
[----:B------:R-:W-:-:S02]  /*c680*/  ISETP.GE.AND P4, PT, R205, R4, PT ;  /* 0x00000004cd00720c */ /* 0x000fc40003f86270 */
[----:B------:R-:W-:-:S03]  /*c690*/  ISETP.GE.AND P5, PT, R215, R4, PT ;  /* 0x00000004d700720c */ /* 0x000fc60003fa6270 */
[----:B------:R-:W-:Y:S10]  /*c6a0*/  @P0 BRA `(.L_x_6124) ;  /* 0x0000000000a80947 */ /* 0x000ff40003800000 */
[----:B0-----:R-:W0:Y:S01]  /*c6b0*/  LDS.128 R4, [R62+0x12400] ;  /* 0x012400003e047984 */ /* 0x001e220000000c00 */
        /* <DEDUP_REMOVED lines=8> */
[----:B0-----:R-:W-:-:S02]  /*c740*/  HADD2.F32 R61, -RZ, R7.H1_H1 ;  /* 0x30000007ff3d7230 */ /* 0x001fc40000004100 */
[----:B------:R-:W-:Y:S02]  /*c750*/  HADD2.F32 R60, -RZ, R7.H0_H0 ;  /* 0x20000007ff3c7230 */ /* 0x000fe40000004100 */
[--C-:B------:R-:W-:Y:S02]  /*c760*/  HADD2.F32 R7, -RZ, R4.reuse.H0_H0 ;  /* 0x20000004ff077230 */ /* 0x100fe40000004100 */
[C---:B------:R-:W-:Y:S01]  /*c770*/  FMUL.FTZ R94, R61.reuse, R79 ;  /* 0x0000004f3d5e7220 */ /* 0x040fe20000410000 */
[----:B------:R-:W-:Y:S02]  /*c780*/  HADD2.F32 R4, -RZ, R4.H1_H1 ;  /* 0x30000004ff047230 */ /* 0x000fe40000004100 */
[-C--:B------:R-:W-:Y:S01]  /*c790*/  FMUL.FTZ R93, R61, R91.reuse ;  /* 0x0000005b3d5d7220 */ /* 0x080fe20000410000 */
[--C-:B------:R-:W-:Y:S02]  /*c7a0*/  HADD2.F32 R58, -RZ, R6.reuse.H0_H0 ;  /* 0x20000006ff3a7230 */ /* 0x100fe40000004100 */
[----:B------:R-:W-:Y:S01]  /*c7b0*/  FFMA.FTZ R96, R60, R91, R94 ;  /* 0x0000005b3c607223 */ /* 0x000fe2000001005e */
[----:B------:R-:W-:-:S02]  /*c7c0*/  HADD2.F32 R59, -RZ, R6.H1_H1 ;  /* 0x30000006ff3b7230 */ /* 0x000fc40000004100 */
[----:B------:R-:W-:Y:S01]  /*c7d0*/  FMUL.FTZ R92, R4, R90 ;  /* 0x0000005a045c7220 */ /* 0x000fe20000410000 */
[----:B------:R-:W-:Y:S02]  /*c7e0*/  HADD2.F32 R61, -RZ, R89.H1_H1 ;  /* 0x30000059ff3d7230 */ /* 0x000fe40000004100 */
[----:B------:R-:W-:Y:S01]  /*c7f0*/  FFMA.FTZ R93, R60, R79, -R93 ;  /* 0x0000004f3c5d7223 */ /* 0x000fe2000001085d */
[----:B------:R-:W-:Y:S02]  /*c800*/  HADD2.F32 R6, -RZ, R5.H0_H0 ;  /* 0x20000005ff067230 */ /* 0x000fe40000004100 */
[-C--:B------:R-:W-:Y:S01]  /*c810*/  FMUL.FTZ R94, R4, R78.reuse ;  /* 0x0000004e045e7220 */ /* 0x080fe20000410000 */
[----:B------:R-:W-:Y:S02]  /*c820*/  HADD2.F32 R89, -RZ, R89.H0_H0 ;  /* 0x20000059ff597230 */ /* 0x000fe40000004100 */
[----:B------:R-:W-:Y:S01]  /*c830*/  FFMA.FTZ R92, R7, R78, -R92 ;  /* 0x0000004e075c7223 */ /* 0x000fe2000001085c */
[----:B------:R-:W-:-:S02]  /*c840*/  HADD2.F32 R5, -RZ, R5.H1_H1 ;  /* 0x30000005ff057230 */ /* 0x000fc40000004100 */
[----:B------:R-:W-:Y:S01]  /*c850*/  FFMA.FTZ R79, R7, R90, R94 ;  /* 0x0000005a074f7223 */ /* 0x000fe2000001005e */
        /* <DEDUP_REMOVED lines=15> */
.L_x_6124:
[----:B------:R-:W-:Y:S05]  /*c950*/  BSYNC B2 ;  /* 0x0000000000027941 */ /* 0x000fea0003800000 */
.L_x_6123:
[----:B------:R-:W-:Y:S04]  /*c960*/  BSSY B2, `(.L_x_6125) ;  /* 0x000002c000027945 */ /* 0x000fe80003800000 */
[----:B------:R-:W-:Y:S05]  /*c970*/  @P1 BRA `(.L_x_6126) ;  /* 0x0000000000a81947 */ /* 0x000fea0003800000 */
[----:B01----:R-:W0:Y:S01]  /*c980*/  LDS.128 R4, [R0] ;  /* 0x0000000000047984 */ /* 0x003e220000000c00 */
        /* <DEDUP_REMOVED lines=41> */
.L_x_6126:
[----:B------:R-:W-:Y:S05]  /*cc20*/  BSYNC B2 ;  /* 0x0000000000027941 */ /* 0x000fea0003800000 */
.L_x_6125:
[----:B------:R-:W-:Y:S04]  /*cc30*/  BSSY B2, `(.L_x_6127) ;  /* 0x000002c000027945 */ /* 0x000fe80003800000 */
[----:B------:R-:W-:Y:S05]  /*cc40*/  @P2 BRA `(.L_x_6128) ;  /* 0x0000000000a82947 */ /* 0x000fea0003800000 */
[----:B012---:R-:W0:Y:S01]  /*cc50*/  LDS.128 R4, [R62+0x16400] ;  /* 0x016400003e047984 */ /* 0x007e220000000c00 */
        /* <DEDUP_REMOVED lines=41> */
.L_x_6128:
[----:B------:R-:W-:Y:S05]  /*cef0*/  BSYNC B2 ;  /* 0x0000000000027941 */ /* 0x000fea0003800000 */
.L_x_6127:
[----:B------:R-:W-:Y:S04]  /*cf00*/  BSSY B2, `(.L_x_6129) ;  /* 0x000002c000027945 */ /* 0x000fe80003800000 */
[----:B------:R-:W-:Y:S05]  /*cf10*/  @P3 BRA `(.L_x_6130) ;  /* 0x0000000000a83947 */ /* 0x000fea0003800000 */
[----:B0123--:R-:W0:Y:S01]  /*cf20*/  LDS.128 R4, [R0+0x4000] ;  /* 0x0040000000047984 */ /* 0x00fe220000000c00 */
        /* <DEDUP_REMOVED lines=41> */
.L_x_6130:
[----:B------:R-:W-:Y:S05]  /*d1c0*/  BSYNC B2 ;  /* 0x0000000000027941 */ /* 0x000fea0003800000 */
.L_x_6129:
[----:B------:R-:W-:Y:S04]  /*d1d0*/  BSSY B2, `(.L_x_6131) ;  /* 0x000002c000027945 */ /* 0x000fe80003800000 */
[----:B------:R-:W-:Y:S05]  /*d1e0*/  @P4 BRA `(.L_x_6132) ;  /* 0x0000000000a84947 */ /* 0x000fea0003800000 */
[----:B01234-:R-:W0:Y:S01]  /*d1f0*/  LDS.128 R4, [R62+0x1a400] ;  /* 0x01a400003e047984 */ /* 0x01fe220000000c00 */
        /* <DEDUP_REMOVED lines=41> */
.L_x_6132:
[----:B------:R-:W-:Y:S05]  /*d490*/  BSYNC B2 ;  /* 0x0000000000027941 */ /* 0x000fea0003800000 */
.L_x_6131:
[----:B------:R-:W-:Y:S05]  /*d4a0*/  @P5 BRA `(.L_x_6122) ;  /* 0x0000000000a85947 */ /* 0x000fea0003800000 */
[----:B01234-:R-:W0:Y:S01]  /*d4b0*/  LDS.128 R4, [R0+0x8000] ;  /* 0x0080000000047984 */ /* 0x01fe220000000c00 */
[----:B------:R-:W-:Y:S01]  /*d4c0*/  SHF.R.U32.HI R39, RZ, 0x10, R33 ;  /* 0x00000010ff277819 */ /* 0x000fe20000011621 */
[----:B------:R-:W-:Y:S01]  /*d4d0*/  HADD2.F32 R38, -RZ, R69.H1_H1 ;  /* 0x30000045ff267230 */ /* 0x000fe20000004100 */
[----:B------:R-:W-:Y:S01]  /*d4e0*/  SHF.R.U32.HI R41, RZ, 0x10, R31 ;  /* 0x00000010ff297819 */ /* 0x000fe2000001161f */
[----:B------:R-:W-:Y:S01]  /*d4f0*/  HADD2.F32 R40, -RZ, R73.H0_H0 ;  /* 0x20000049ff287230 */ /* 0x000fe20000004100 */
[----:B------:R-:W-:Y:S01]  /*d500*/  SHF.R.U64 R51, R32, 0x10, R33 ;  /* 0x0000001020337819 */ /* 0x000fe20000001221 */
[----:B------:R-:W-:Y:S01]  /*d510*/  HADD2.F32 R39, -RZ, R39.H0_H0 ;  /* 0x20000027ff277230 */ /* 0x000fe20000004100 */
[----:B------:R-:W-:Y:S01]  /*d520*/  SHF.R.U64 R49, R30, 0x10, R31 ;  /* 0x000000101e317819 */ /* 0x000fe2000000121f */
        /* <DEDUP_REMOVED lines=34> */
.L_x_6122:
[----:B------:R-:W-:Y:S05]  /*d750*/  BSYNC B1 ;  /* 0x0000000000017941 */ /* 0x000fea0003800000 */
.L_x_6121:
        /* <DEDUP_REMOVED lines=54> */
.L_x_6135:
[----:B------:R-:W-:Y:S05]  /*dac0*/  BSYNC B1 ;  /* 0x0000000000017941 */ /* 0x000fea0003800000 */
.L_x_6134:
        /* <DEDUP_REMOVED lines=8> */
[----:B------:R-:W-:Y:S01]  /*db50*/  HADD2.F32 R36, -RZ, R75.H0_H0 ;  /* 0x2000004bff247230 */ /* 0x000fe20000004100 */
        /* <DEDUP_REMOVED lines=35> */
.L_x_6137:
[----:B------:R-:W-:Y:S05]  /*dd90*/  BSYNC B1 ;  /* 0x0000000000017941 */ /* 0x000fea0003800000 */
.L_x_6136:
[----:B------:R-:W-:Y:S04]  /*dda0*/  BSSY B1, `(.L_x_6138) ;  /* 0x000002c000017945 */ /* 0x000fe80003800000 */
[----:B------:R-:W-:Y:S05]  /*ddb0*/  @P2 BRA `(.L_x_6139) ;  /* 0x0000000000a82947 */ /* 0x000fea0003800000 */
[----:B01----:R-:W0:Y:S01]  /*ddc0*/  LDS.128 R4, [R62+0x18400] ;  /* 0x018400003e047984 */ /* 0x003e220000000c00 */
        /* <DEDUP_REMOVED lines=41> */
.L_x_6139:
[----:B------:R-:W-:Y:S05]  /*e060*/  BSYNC B1 ;  /* 0x0000000000017941 */ /* 0x000fea0003800000 */
.L_x_6138:
        /* <DEDUP_REMOVED lines=44> */
.L_x_6141:
[----:B------:R-:W-:Y:S05]  /*e330*/  BSYNC B1 ;  /* 0x0000000000017941 */ /* 0x000fea0003800000 */
.L_x_6140:
[----:B------:R-:W-:Y:S04]  /*e340*/  BSSY B1, `(.L_x_6142) ;  /* 0x000002c000017945 */ /* 0x000fe80003800000 */
[----:B------:R-:W-:Y:S05]  /*e350*/  @P4 BRA `(.L_x_6143) ;  /* 0x0000000000a84947 */ /* 0x000fea0003800000 */
[----:B0123--:R-:W0:Y:S01]  /*e360*/  LDS.128 R4, [R62+0x1c400] ;  /* 0x01c400003e047984 */ /* 0x00fe220000000c00 */
        /* <DEDUP_REMOVED lines=41> */
.L_x_6143:
[----:B------:R-:W-:Y:S05]  /*e600*/  BSYNC B1 ;  /* 0x0000000000017941 */ /* 0x000fea0003800000 */
.L_x_6142:
[----:B------:R-:W-:Y:S05]  /*e610*/  @P5 BRA `(.L_x_6133) ;  /* 0x0000003400d45947 */ /* 0x000fea0003800000 */
[----:B01234-:R-:W0:Y:S01]  /*e620*/  LDS.128 R4, [R0+0xa000] ;  /* 0x00a0000000047984 */ /* 0x01fe220000000c00 */
        /* <DEDUP_REMOVED lines=42> */
.L_x_6112:
[----:B------:R-:W2:Y:S01]  /*e8d0*/  LDL R3, [R1+0x54] ;  /* 0x0000540001037983 */ /* 0x000ea20000100800 */
[----:B------:R-:W0:Y:S01]  /*e8e0*/  LDC R25, c[0x0][0x448] ;  /* 0x00011200ff197b82 */ /* 0x000e220000000800 */
[----:B------:R-:W-:Y:S01]  /*e8f0*/  ULDC.64 UR4, c[0x0][0x3f8] ;  /* 0x0000fe0000047ab9 */ /* 0x000fe20000000a00 */
[----:B------:R-:W-:Y:S01]  /*e900*/  ULDC.64 UR6, c[0x0][0x408] ;  /* 0x0001020000067ab9 */ /* 0x000fe20000000a00 */
[----:B------:R-:W-:Y:S02]  /*e910*/  IMAD.MOV.U32 R4, RZ, RZ, R24 ;  /* 0x000000ffff047224 */ /* 0x000fe400078e0018 */
[----:B------:R-:W-:Y:S02]  /*e920*/  IMAD.MOV.U32 R8, RZ, RZ, R136 ;  /* 0x000000ffff087224 */ /* 0x000fe400078e0088 */
[----:B------:R-:W-:Y:S01]  /*e930*/  IMAD.MOV.U32 R9, RZ, RZ, R29 ;  /* 0x000000ffff097224 */ /* 0x000fe200078e001d */
[----:B0-----:R-:W-:-:S13]  /*e940*/  ISETP.NE.AND P0, PT, R25, 0x1, PT ;  /* 0x000000011900780c */ /* 0x001fda0003f05270 */
[----:B------:R-:W0:Y:S08]  /*e950*/  @P0 LDC R0, c[0x0][0x44c] ;  /* 0x00011300ff000b82 */ /* 0x000e300000000800 */
[----:B------:R-:W1:Y:S01]  /*e960*/  @P0 LDC R5, c[0x0][0x450] ;  /* 0x00011400ff050b82 */ /* 0x000e620000000800 */
[----:B--2---:R-:W-:-:S04]  /*e970*/  IMAD R3, R3, 0x40, R63 ;  /* 0x0000004003037824 */ /* 0x004fc800078e023f */
        /* <DEDUP_REMOVED lines=12> */
[----:B------:R-:W-:Y:S01]  /*ea40*/  LEA R6, P0, R4, UR4, 0x1 ;  /* 0x0000000404067c11 */ /* 0x000fe2000f8008ff */
[----:B------:R-:W-:Y:S01]  /*ea50*/  UMOV UR4, 0xffffffff ;  /* 0xffffffff00047882 */ /* 0x000fe20000000000 */
[----:B------:R-:W-:Y:S01]  /*ea60*/  IMAD.IADD R21, R9, 0x1, R21 ;  /* 0x0000000109157824 */ /* 0x000fe200078e0215 */
[----:B------:R-:W-:Y:S02]  /*ea70*/  IADD3 R7, R5, R7, RZ ;  /* 0x0000000705077210 */ /* 0x000fe40007ffe0ff */
[----:B------:R-:W-:Y:S02]  /*ea80*/  LEA R20, P1, R8, UR6, 0x1 ;  /* 0x0000000608147c11 */ /* 0x000fe4000f8208ff */
[----:B------:R-:W-:-:S02]  /*ea90*/  LEA.HI.X R7, R4, UR5, R7, 0x1, P0 ;  /* 0x0000000504077c11 */ /* 0x000fc400080f0c07 */
[----:B------:R-:W-:Y:S01]  /*eaa0*/  LEA.HI.X R21, R8, UR7, R21, 0x1, P1 ;  /* 0x0000000708157c11 */ /* 0x000fe200088f0c15 */
[----:B------:R-:W-:Y:S08]  /*eab0*/  BRA.DIV UR4, `(.L_x_6144) ;  /* 0x0000016e04687947 */ /* 0x000ff0000b800000 */
[----:B------:R0:W1:Y:S04]  /*eac0*/  SHFL.IDX PT, R3, R7, RZ, 0x1c1f ;  /* 0x001c1fff07037589 */ /* 0x00006800000e0000 */
[----:B------:R0:W2:Y:S04]  /*ead0*/  SHFL.IDX PT, R0, R6, RZ, 0x1c1f ;  /* 0x001c1fff06007589 */ /* 0x0000a800000e0000 */
[----:B------:R0:W3:Y:S04]  /*eae0*/  SHFL.IDX PT, R5, R21, RZ, 0x1c1f ;  /* 0x001c1fff15057589 */ /* 0x0000e800000e0000 */
[----:B------:R0:W4:Y:S02]  /*eaf0*/  SHFL.IDX PT, R14, R20, RZ, 0x1c1f ;  /* 0x001c1fff140e7589 */ /* 0x00012400000e0000 */
.L_x_6393:
        /* <DEDUP_REMOVED lines=17> */
[----:B--2---:R-:W-:Y:S01]  /*ec10*/  MOV R10, R0 ;  /* 0x00000000000a7202 */ /* 0x004fe20000000f00 */
[----:B-1----:R-:W-:Y:S01]  /*ec20*/  IMAD.MOV.U32 R11, RZ, RZ, R3 ;  /* 0x000000ffff0b7224 */ /* 0x002fe200078e0003 */
        /* <DEDUP_REMOVED lines=9> */
[----:B------:R-:W-:-:S04]  /*ecc0*/  @!P4 SHF.L.U32 R27, R198, 0x3, RZ ;  /* 0x00000003c61bc819 */ /* 0x000fc800000006ff */
        /* <DEDUP_REMOVED lines=24> */
.L_x_6146:
[----:B------:R-:W-:Y:S05]  /*ee50*/  BSYNC B1 ;  /* 0x0000000000017941 */ /* 0x000fea0003800000 */
.L_x_6145:
[----:B-1-3-5:R-:W-:Y:S01]  /*ee60*/  IMAD.MOV.U32 R5, RZ, RZ, R47 ;  /* 0x000000ffff057224 */ /* 0x02afe200078e002f */
[----:B------:R-:W-:Y:S01]  /*ee70*/  MOV R4, R46 ;  /* 0x0000002e00047202 */ /* 0x000fe20000000f00 */
[----:B--2---:R-:W-:Y:S01]  /*ee80*/  IMAD.MOV.U32 R0, RZ, RZ, R44 ;  /* 0x000000ffff007224 */ /* 0x004fe200078e002c */
[----:B------:R-:W-:Y:S01]  /*ee90*/  UMOV UR4, 0xffffffff ;  /* 0xffffffff00047882 */ /* 0x000fe20000000000 */
        /* <DEDUP_REMOVED lines=35> */
[----:B------:R-:W-:-:S02]  /*f0d0*/  PRMT R79, R4, 0x5410, R5 ;  /* 0x00005410044f7816 */ /* 0x000fc40000000005 */
[----:B------:R-:W-:Y:S02]  /*f0e0*/  CS2R R4, SRZ ;  /* 0x0000000000047805 */ /* 0x000fe4000001ff00 */
[----:B------:R-:W-:Y:S01]  /*f0f0*/  PRMT R78, R0, 0x5410, R3 ;  /* 0x00005410004e7816 */ /* 0x000fe20000000003 */
[----:B------:R-:W-:Y:S06]  /*f100*/  BRA.DIV UR4, `(.L_x_6147) ;  /* 0x0000016a04447947 */ /* 0x000fec000b800000 */
[----:B------:R1:W2:Y:S04]  /*f110*/  SHFL.IDX PT, R3, R7, 0x1, 0x1c1f ;  /* 0x003c1f0007037f89 */ /* 0x0002a800000e0000 */
[----:B------:R1:W3:Y:S04]  /*f120*/  SHFL.IDX PT, R0, R6, 0x1, 0x1c1f ;  /* 0x003c1f0006007f89 */ /* 0x0002e800000e0000 */
[----:B0-----:R-:W0:Y:S04]  /*f130*/  SHFL.IDX PT, R21, R21, 0x1, 0x1c1f ;  /* 0x003c1f0015157f89 */ /* 0x001e2800000e0000 */
[----:B-1----:R-:W0:Y:S02]  /*f140*/  SHFL.IDX PT, R20, R20, 0x1, 0x1c1f ;  /* 0x003c1f0014147f89 */ /* 0x002e2400000e0000 */
.L_x_6399:
[----:B------:R-:W-:Y:S01]  /*f150*/  VIADD R63, R63, 0x40 ;  /* 0x000000403f3f7836 */ /* 0x000fe20000000000 */
[----:B------:R-:W-:Y:S01]  /*f160*/  BSSY B1, `(.L_x_6148) ;  /* 0x0000032000017945 */ /* 0x000fe20003800000 */
[----:B------:R-:W-:Y:S02]  /*f170*/  CS2R R6, SRZ ;  /* 0x0000000000067805 */ /* 0x000fe4000001ff00 */
[----:B------:R-:W-:Y:S02]  /*f180*/  CS2R R8, SRZ ;  /* 0x0000000000087805 */ /* 0x000fe4000001ff00 */
[----:B------:R-:W-:Y:S02]  /*f190*/  CS2R R10, SRZ ;  /* 0x00000000000a7805 */ /* 0x000fe4000001ff00 */
[----:B------:R-:W-:Y:S02]  /*f1a0*/  ISETP.GE.AND P0, PT, R63, R88, PT ;  /* 0x000000583f00720c */ /* 0x000fe40003f06270 */
        /* <DEDUP_REMOVED lines=10> */
[----:B---3--:R-:W-:Y:S01]  /*f250*/  MOV R4, R0 ;  /* 0x0000000000047202 */ /* 0x008fe20000000f00 */
[----:B--2---:R-:W-:Y:S01]  /*f260*/  IMAD.MOV.U32 R5, RZ, RZ, R3 ;  /* 0x000000ffff057224 */ /* 0x004fe200078e0003 */
        /* <DEDUP_REMOVED lines=33> */
.L_x_6149:
[----:B------:R-:W-:Y:S05]  /*f480*/  BSYNC B1 ;  /* 0x0000000000017941 */ /* 0x000fea0003800000 */
.L_x_6148:
[----:B-1----:R-:W3:Y:S01]  /*f490*/  LDL R60, [R1+0x50] ;  /* 0x00005000013c7983 */ /* 0x002ee20000100800 */
[----:B0----5:R-:W-:Y:S01]  /*f4a0*/  IMAD.MOV.U32 R20, RZ, RZ, R5 ;  /* 0x000000ffff147224 */ /* 0x021fe200078e0005 */
[----:B--2---:R-:W-:Y:S01]  /*f4b0*/  MOV R3, R4 ;  /* 0x0000000400037202 */ /* 0x004fe20000000f00 */
[----:B------:R-:W-:Y:S01]  /*f4c0*/  IMAD.MOV.U32 R63, RZ, RZ, R57 ;  /* 0x000000ffff3f7224 */ /* 0x000fe200078e0039 */
[----:B------:R-:W-:Y:S01]  /*f4d0*/  MOV R21, R7 ;  /* 0x0000000700157202 */ /* 0x000fe20000000f00 */
[----:B------:R-:W-:Y:S01]  /*f4e0*/  BSSY B1, `(.L_x_6150) ;  /* 0x000002b000017945 */ /* 0x000fe20003800000 */
[----:B------:R-:W-:Y:S01]  /*f4f0*/  PRMT R80, R3, 0x5410, R20 ;  /* 0x0000541003507816 */ /* 0x000fe20000000014 */
[----:B------:R-:W-:Y:S01]  /*f500*/  IMAD.MOV.U32 R3, RZ, RZ, R6 ;  /* 0x000000ffff037224 */ /* 0x000fe200078e0006 */
[----:B------:R-:W-:Y:S02]  /*f510*/  MOV R20, R9 ;  /* 0x0000000900147202 */ /* 0x000fe40000000f00 */
[----:B------:R-:W-:-:S02]  /*f520*/  MOV R62, R50 ;  /* 0x00000032003e7202 */ /* 0x000fc40000000f00 */
        /* <DEDUP_REMOVED lines=9> */
[----:B------:R-:W-:-:S02]  /*f5c0*/  MOV R3, R12 ;  /* 0x0000000c00037202 */ /* 0x000fc40000000f00 */
[----:B---3--:R-:W-:-:S04]  /*f5d0*/  LEA.HI R0, R60, R60, RZ, 0x1 ;  /* 0x0000003c3c007211 */ /* 0x008fc800078f08ff */
[----:B------:R-:W-:-:S05]  /*f5e0*/  LOP3.LUT R0, R0, 0xfffffffe, RZ, 0xc0, !PT ;  /* 0xfffffffe00007812 */ /* 0x000fca00078ec0ff */
[----:B------:R-:W-:Y:S02]  /*f5f0*/  IMAD.IADD R0, R60, 0x1, -R0 ;  /* 0x000000013c007824 */ /* 0x000fe400078e0a00 */
[----:B------:R-:W-:-:S03]  /*f600*/  IMAD.MOV.U32 R60, RZ, RZ, R49 ;  /* 0x000000ffff3c7224 */ /* 0x000fc600078e0031 */
[----:B------:R-:W-:Y:S01]  /*f610*/  SHF.L.U32 R61, R0, 0x1f, RZ ;  /* 0x0000001f003d7819 */ /* 0x000fe200000006ff */
[----:B------:R-:W-:-:S03]  /*f620*/  IMAD.MOV.U32 R0, RZ, RZ, R11 ;  /* 0x000000ffff007224 */ /* 0x000fc600078e000b */
[----:B------:R-:W0:Y:S02]  /*f630*/  SYNCS.PHASECHK.TRANS64.TRYWAIT P0, [R2+URZ+0x30800], R61 ;  /* 0x0308003d020075a7 */ /* 0x000e24000800017f */
[----:B------:R-:W-:Y:S02]  /*f640*/  PRMT R71, R71, 0x5410, R0 ;  /* 0x0000541047477816 */ /* 0x000fe40000000000 */
        /* <DEDUP_REMOVED lines=8> */
[----:B------:R-:W-:Y:S02]  /*f6d0*/  VIADDMNMX R20, R88, -R225, 0x80, PT ;  /* 0x0000008058147446 */ /* 0x000fe400038009e1 */
[----:B------:R-:W-:Y:S01]  /*f6e0*/  PRMT R83, R83, 0x5410, R21 ;  /* 0x0000541053537816 */ /* 0x000fe20000000015 */
[----:B------:R-:W-:Y:S01]  /*f6f0*/  IMAD.MOV.U32 R21, RZ, RZ, R54 ;  /* 0x000000ffff157224 */ /* 0x000fe200078e0036 */
[----:B------:R-:W-:Y:S01]  /*f700*/  PRMT R73, R60, 0x5410, R62 ;  /* 0x000054103c497816 */ /* 0x000fe2000000003e */
[----:B------:R-:W-:Y:S01]  /*f710*/  IMAD.MOV.U32 R60, RZ, RZ, R55 ;  /* 0x000000ffff3c7224 */ /* 0x000fe200078e0037 */
[----:B------:R-:W-:-:S02]  /*f720*/  MOV R62, R56 ;  /* 0x00000038003e7202 */ /* 0x000fc40000000f00 */
[----:B------:R-:W-:Y:S02]  /*f730*/  ISETP.GE.AND P1, PT, R203, R20, PT ;  /* 0x00000014cb00720c */ /* 0x000fe40003f26270 */
[----:B------:R-:W-:Y:S01]  /*f740*/  PRMT R74, R21, 0x5410, R60 ;  /* 0x00005410154a7816 */ /* 0x000fe2000000003c */
[----:B------:R-:W-:Y:S01]  /*f750*/  IMAD.MOV.U32 R60, RZ, RZ, R58 ;  /* 0x000000ffff3c7224 */ /* 0x000fe200078e003a */
[----:B------:R-:W-:Y:S02]  /*f760*/  PRMT R21, R62, 0x5410, R63 ;  /* 0x000054103e157816 */ /* 0x000fe4000000003f */
[----:B------:R-:W-:Y:S01]  /*f770*/  MOV R62, R59 ;  /* 0x0000003b003e7202 */ /* 0x000fe20000000f00 */
[----:B0-----:R-:W-:Y:S06]  /*f780*/  @!P0 BRA `(.L_x_6151) ;  /* 0x0000016400188947 */ /* 0x001fec0003800000 */
.L_x_6400:
[----:B------:R-:W-:Y:S05]  /*f790*/  BSYNC B1 ;  /* 0x0000000000017941 */ /* 0x000fea0003800000 */
.L_x_6150:
        /* <DEDUP_REMOVED lines=9> */
[----:B------:R-:W2:Y:S01]  /*f830*/  LDL R63, [R1+0x54] ;  /* 0x00005400013f7983 */ /* 0x000ea20000100800 */
[----:B------:R-:W-:Y:S01]  /*f840*/  LOP3.LUT R60, R219, 0x38, R16, 0xf8, !PT ;  /* 0x00000038db3c7812 */ /* 0x000fe200078ef810 */
[--C-:B------:R-:W-:Y:S01]  /*f850*/  HADD2.F32 R101, -RZ, R94.reuse.H0_H0 ;  /* 0x2000005eff657230 */ /* 0x100fe20000004100 */
[--C-:B------:R-:W-:Y:S01]  /*f860*/  SHF.R.U64 R44, R44, 0x10, R45.reuse ;  /* 0x000000102c2c7819 */ /* 0x100fe2000000122d */
[----:B------:R-:W-:Y:S01]  /*f870*/  HADD2.F32 R98, -RZ, R94.H1_H1 ;  /* 0x3000005eff627230 */ /* 0x000fe20000004100 */
[----:B0-----:R-:W-:Y:S02]  /*f880*/  LOP3.LUT R61, R60, R221, RZ, 0x3c, !PT ;  /* 0x000000dd3c3d7212 */ /* 0x001fe400078e3cff */
[----:B------:R-:W-:Y:S02]  /*f890*/  SHF.R.U32.HI R102, RZ, 0x10, R45 ;  /* 0x00000010ff667819 */ /* 0x000fe4000001162d */
[----:B------:R-:W-:Y:S01]  /*f8a0*/  SHF.R.U64 R32, R32, 0x10, R33 ;  /* 0x0000001020207819 */ /* 0x000fe20000001221 */
[----:B------:R-:W-:Y:S01]  /*f8b0*/  IMAD.IADD R61, R222, 0x1, R61 ;  /* 0x00000001de3d7824 */ /* 0x000fe200078e023d */
[----:B------:R-:W-:Y:S01]  /*f8c0*/  SHF.R.U32.HI R100, RZ, 0x10, R33 ;  /* 0x00000010ff647819 */ /* 0x000fe20000011621 */
[----:B------:R-:W-:Y:S01]  /*f8d0*/  HADD2.F32 R102, -RZ, R102.H0_H0 ;  /* 0x20000066ff667230 */ /* 0x000fe20000004100 */
[----:B------:R-:W-:Y:S01]  /*f8e0*/  SHF.R.U64 R33, R34, 0x10, R35 ;  /* 0x0000001022217819 */ /* 0x000fe20000001223 */
[----:B------:R-:W-:Y:S01]  /*f8f0*/  IMAD R88, R61, 0x2, R2 ;  /* 0x000000023d587824 */ /* 0x000fe200078e0202 */
        /* <DEDUP_REMOVED lines=33> */
[--C-:B------:R-:W-:Y:S02]  /*fb10*/  HADD2.F32 R100, -RZ, R93.reuse.H1_H1 ;  /* 0x3000005dff647230 */ /* 0x100fe40000004100 */
[----:B------:R-:W-:Y:S02]  /*fb20*/  HADD2.F32 R98, -RZ, R93.H0_H0 ;  /* 0x2000005dff627230 */ /* 0x000fe40000004100 */
[-C--:B------:R-:W-:Y:S01]  /*fb30*/  FMUL.FTZ R106, R94, R99.reuse ;  /* 0x000000635e6a7220 */ /* 0x080fe20000410000 */
[----:B------:R-:W-:Y:S01]  /*fb40*/  FFMA.FTZ R94, R95, R99, -R104 ;  /* 0x000000635f5e7223 */ /* 0x000fe20000010868 */
[C---:B------:R-:W-:Y:S01]  /*fb50*/  FMUL.FTZ R104, R65.reuse, R100 ;  /* 0x0000006441687220 */ /* 0x040fe20000410000 */
[----:B------:R-:W-:Y:S02]  /*fb60*/  HADD2.F32 R93, -RZ, R91.H1_H1 ;  /* 0x3000005bff5d7230 */ /* 0x000fe40000004100 */
[----:B------:R-:W-:Y:S01]  /*fb70*/  FMUL.FTZ R65, R65, R98 ;  /* 0x0000006241417220 */ /* 0x000fe20000410000 */
[----:B------:R-:W-:-:S02]  /*fb80*/  HADD2.F32 R97, -RZ, R67.H0_H0 ;  /* 0x20000043ff617230 */ /* 0x000fc40000004100 */
[----:B------:R-:W-:Y:S01]  /*fb90*/  FFMA.FTZ R104, R61, R98, -R104 ;  /* 0x000000623d687223 */ /* 0x000fe20000010868 */
[--C-:B------:R-:W-:Y:S02]  /*fba0*/  HADD2.F32 R98, -RZ, R90.reuse.H1_H1 ;  /* 0x3000005aff627230 */ /* 0x100fe40000004100 */
[----:B------:R-:W-:Y:S01]  /*fbb0*/  FFMA.FTZ R95, R95, R102, R106 ;  /* 0x000000665f5f7223 */ /* 0x000fe2000001006a */
[----:B------:R-:W-:Y:S02]  /*fbc0*/  HADD2.F32 R91, -RZ, R91.H0_H0 ;  /* 0x2000005bff5b7230 */ /* 0x000fe40000004100 */
[----:B------:R-:W-:Y:S01]  /*fbd0*/  FFMA.FTZ R65, R61, R100, R65 ;  /* 0x000000643d417223 */ /* 0x000fe20000010041 */
[----:B------:R-:W-:Y:S02]  /*fbe0*/  HADD2.F32 R90, -RZ, R90.H0_H0 ;  /* 0x2000005aff5a7230 */ /* 0x000fe40000004100 */
[----:B------:R-:W-:Y:S01]  /*fbf0*/  FMUL.FTZ R100, R96, R93 ;  /* 0x0000005d60647220 */ /* 0x000fe20000410000 */
[----:B------:R-:W-:-:S02]  /*fc00*/  HADD2.F32 R67, -RZ, R67.H1_H1 ;  /* 0x30000043ff437230 */ /* 0x000fc40000004100 */
[-C--:B------:R-:W-:Y:S01]  /*fc10*/  FMUL.FTZ R102, R96, R91.reuse ;  /* 0x0000005b60667220 */ /* 0x080fe20000410000 */
[----:B------:R-:W-:Y:S02]  /*fc20*/  HADD2.F32 R96, -RZ, R105.H0_H0 ;  /* 0x20000069ff607230 */ /* 0x000fe40000004100 */
[C---:B------:R-:W-:Y:S01]  /*fc30*/  FMUL.FTZ R106, R97.reuse, R90 ;  /* 0x0000005a616a7220 */ /* 0x040fe20000410000 */
[----:B------:R-:W-:Y:S01]  /*fc40*/  FMUL.FTZ R97, R97, R98 ;  /* 0x0000006261617220 */ /* 0x000fe20000410000 */
[C---:B------:R-:W-:Y:S01]  /*fc50*/  FFMA.FTZ R100, R47.reuse, R91, -R100 ;  /* 0x0000005b2f647223 */ /* 0x040fe20000010864 */
[----:B------:R-:W-:Y:S01]  /*fc60*/  FFMA.FTZ R102, R47, R93, R102 ;  /* 0x0000005d2f667223 */ /* 0x000fe20000010066 */
[----:B------:R-:W-:Y:S02]  /*fc70*/  HADD2.F32 R64, -RZ, R64.H1_H1 ;  /* 0x30000040ff407230 */ /* 0x000fe40000004100 */
[----:B------:R-:W-:Y:S01]  /*fc80*/  FFMA.FTZ R97, R35, R90, R97 ;  /* 0x0000005a23617223 */ /* 0x000fe20000010061 */
[----:B------:R-:W-:-:S02]  /*fc90*/  HADD2.F32 R66, -RZ, R66.H1_H1 ;  /* 0x30000042ff427230 */ /* 0x000fc40000004100 */
[----:B------:R-:W-:Y:S01]  /*fca0*/  FMUL.FTZ R108, R67, R96 ;  /* 0x00000060436c7220 */ /* 0x000fe20000410000 */
        /* <DEDUP_REMOVED lines=27> */
.L_x_6155:
[----:B------:R-:W-:Y:S05]  /*fe60*/  BSYNC B2 ;  /* 0x0000000000027941 */ /* 0x000fea0003800000 */
.L_x_6154:
[----:B------:R-:W-:Y:S04]  /*fe70*/  BSSY B2, `(.L_x_6156) ;  /* 0x0000061000027945 */ /* 0x000fe80003800000 */
[----:B------:R-:W-:Y:S05]  /*fe80*/  @P1 BRA `(.L_x_6157) ;  /* 0x00000004007c1947 */ /* 0x000fea0003800000 */
[----:B------:R-:W2:Y:S01]  /*fe90*/  LDL R95, [R1+0x74] ;  /* 0x00007400015f7983 */ /* 0x000ea20000100800 */
[----:B-1----:R-:W-:Y:S01]  /*fea0*/  LEA.HI R32, R75, R197, RZ, 0x1d ;  /* 0x000000c54b207211 */ /* 0x002fe200078fe8ff */
[----:B------:R-:W-:Y:S01]  /*feb0*/  HADD2.F32 R63, -RZ, R86.H1_H1 ;  /* 0x30000056ff3f7230 */ /* 0x000fe20000004100 */
[----:B------:R-:W-:Y:S01]  /*fec0*/  SHF.R.U32.HI R62, RZ, 0x10, R41 ;  /* 0x00000010ff3e7819 */ /* 0x000fe20000011629 */
[--C-:B------:R-:W-:Y:S01]  /*fed0*/  HADD2.F32 R65, -RZ, R84.reuse.H1_H1 ;  /* 0x30000054ff417230 */ /* 0x100fe20000004100 */
[----:B------:R-:W-:Y:S01]  /*fee0*/  SHF.R.S32.HI R33, RZ, 0x1f, R32 ;  /* 0x0000001fff217819 */ /* 0x000fe20000011420 */
[----:B------:R-:W-:Y:S01]  /*fef0*/  HADD2.F32 R84, -RZ, R84.H0_H0 ;  /* 0x20000054ff547230 */ /* 0x000fe20000004100 */
[----:B------:R-:W-:Y:S01]  /*ff00*/  SHF.L.U32 R34, R32, 0x3, RZ ;  /* 0x0000000320227819 */ /* 0x000fe200000006ff */
[----:B------:R-:W-:Y:S01]  /*ff10*/  HADD2.F32 R62, -RZ, R62.H0_H0 ;  /* 0x2000003eff3e7230 */ /* 0x000fe20000004100 */
[----:B------:R-:W-:Y:S01]  /*ff20*/  LEA.HI R33, R33, R32, RZ, 0x3 ;  /* 0x0000002021217211 */ /* 0x000fe200078f18ff */
[----:B------:R-:W-:Y:S01]  /*ff30*/  HADD2.F32 R86, -RZ, R86.H0_H0 ;  /* 0x20000056ff567230 */ /* 0x000fe20000004100 */
[----:B------:R-:W-:-:S02]  /*ff40*/  LOP3.LUT R34, R219, 0x38, R34, 0xf8, !PT ;  /* 0x00000038db227812 */ /* 0x000fc400078ef822 */
[----:B------:R-:W-:Y:S01]  /*ff50*/  SHF.R.U64 R91, R42, 0x10, R43 ;  /* 0x000000102a5b7819 */ /* 0x000fe2000000122b */
[----:B------:R-:W-:Y:S01]  /*ff60*/  IMAD.SHL.U32 R33, R33, 0x400, RZ ;  /* 0x0000040021217824 */ /* 0x000fe200078e00ff */
[----:B------:R-:W-:Y:S02]  /*ff70*/  LOP3.LUT R44, R34, R221, RZ, 0x3c, !PT ;  /* 0x000000dd222c7212 */ /* 0x000fe400078e3cff */
[----:B------:R-:W-:Y:S02]  /*ff80*/  SHF.R.U32.HI R64, RZ, 0x10, R29 ;  /* 0x00000010ff407819 */ /* 0x000fe4000001161d */
[----:B------:R-:W-:Y:S02]  /*ff90*/  LOP3.LUT R45, R33, 0x7fffe000, RZ, 0xc0, !PT ;  /* 0x7fffe000212d7812 */ /* 0x000fe400078ec0ff */
[----:B------:R-:W-:Y:S02]  /*ffa0*/  SHF.R.U64 R94, R30, 0x10, R31 ;  /* 0x000000101e5e7819 */ /* 0x000fe4000000121f */
[----:B------:R-:W-:-:S02]  /*ffb0*/  IADD3 R45, R44, R45, R222 ;  /* 0x0000002d2c2d7210 */ /* 0x000fc40007ffe0de */
[----:B------:R-:W-:Y:S02]  /*ffc0*/  SHF.R.U64 R92, R40, 0x10, R41 ;  /* 0x00000010285c7819 */ /* 0x000fe40000001229 */
[----:B------:R-:W-:Y:S01]  /*ffd0*/  SHF.R.U64 R28, R28, 0x10, R29 ;  /* 0x000000101c1c7819 */ /* 0x000fe2000000121d */
[----:B------:R-:W-:Y:S01]  /*ffe0*/  IMAD R60, R45, 0x2, R2 ;  /* 0x000000022d3c7824 */ /* 0x000fe200078e0202 */
[----:B------:R-:W-:Y:S02]  /*fff0*/  SHF.R.U32.HI R90, RZ, 0x10, R43 ;  /* 0x00000010ff5a7819 */ /* 0x000fe4000001162b */
[----:B------:R-:W-:Y:S02]  /*10000*/  SHF.R.U32.HI R93, RZ, 0x10, R31 ;  /* 0x00000010ff5d7819 */ /* 0x000fe4000001161f */
[----:B------:R-:W1:Y:S02]  /*10010*/  LDS.128 R44, [R60+0x12400] ;  /* 0x012400003c2c7984 */ /* 0x000e640000000c00 */
[----:B-1----:R-:W-:-:S02]  /*10020*/  HADD2.F32 R42, -RZ, R45.H0_H0 ;  /* 0x2000002dff2a7230 */ /* 0x002fc40000004100 */
[----:B------:R-:W-:Y:S02]  /*10030*/  HADD2.F32 R45, -RZ, R45.H1_H1 ;  /* 0x3000002dff2d7230 */ /* 0x000fe40000004100 */
[----:B------:R-:W-:Y:S02]  /*10040*/  HADD2.F32 R41, -RZ, R44.H0_H0 ;  /* 0x2000002cff297230 */ /* 0x000fe40000004100 */
[C---:B------:R-:W-:Y:S01]  /*10050*/  FMUL.FTZ R67, R42.reuse, R65 ;  /* 0x000000412a437220 */ /* 0x040fe20000410000 */
[----:B------:R-:W-:Y:S01]  /*10060*/  FMUL.FTZ R89, R42, R63 ;  /* 0x0000003f2a597220 */ /* 0x000fe20000410000 */
[----:B------:R-:W-:Y:S02]  /*10070*/  HADD2.F32 R42, -RZ, R64.H0_H0 ;  /* 0x20000040ff2a7230 */ /* 0x000fe40000004100 */
[----:B------:R-:W-:Y:S01]  /*10080*/  FMUL.FTZ R64, R45, R62 ;  /* 0x0000003e2d407220 */ /* 0x000fe20000410000 */
[----:B------:R-:W-:Y:S02]  /*10090*/  HADD2.F32 R43, -RZ, R46.H0_H0 ;  /* 0x2000002eff2b7230 */ /* 0x000fe40000004100 */
[----:B0-----:R-:W-:-:S02]  /*100a0*/  HADD2.F32 R61, -RZ, R47.H0_H0 ;  /* 0x2000002fff3d7230 */ /* 0x001fc40000004100 */
        /* <DEDUP_REMOVED lines=8> */
[C---:B------:R-:W-:Y:S01]  /*10130*/  FFMA.FTZ R67, R30.reuse, R63, -R67 ;  /* 0x0000003f1e437223 */ /* 0x040fe20000010843 */
[----:B------:R-:W-:Y:S01]  /*10140*/  FFMA.FTZ R89, R30, R65, R89 ;  /* 0x000000411e597223 */ /* 0x000fe20000010059 */
[----:B------:R-:W-:Y:S01]  /*10150*/  FFMA.FTZ R64, R33, R42, -R64 ;  /* 0x0000002a21407223 */ /* 0x000fe20000010840 */
[C---:B------:R-:W-:Y:S01]  /*10160*/  FMUL.FTZ R30, R41.reuse, R84 ;  /* 0x00000054291e7220 */ /* 0x040fe20000410000 */
[----:B------:R-:W-:Y:S02]  /*10170*/  HADD2.F32 R42, -RZ, R85.H0_H0 ;  /* 0x20000055ff2a7230 */ /* 0x000fe40000004100 */
[-C--:B------:R-:W-:Y:S01]  /*10180*/  FMUL.FTZ R41, R41, R86.reuse ;  /* 0x0000005629297220 */ /* 0x080fe20000410000 */
[----:B------:R-:W-:Y:S02]  /*10190*/  HADD2.F32 R31, -RZ, R34.H0_H0 ;  /* 0x20000022ff1f7230 */ /* 0x000fe40000004100 */
[----:B------:R-:W-:Y:S01]  /*101a0*/  FFMA.FTZ R86, R29, R86, -R30 ;  /* 0x000000561d567223 */ /* 0x000fe2000001081e */
[----:B------:R-:W-:Y:S01]  /*101b0*/  FFMA.FTZ R66, R33, R62, R66 ;  /* 0x0000003e21427223 */ /* 0x000fe20000010042 */
[----:B------:R-:W-:-:S02]  /*101c0*/  HADD2.F32 R30, -RZ, R87.H0_H0 ;  /* 0x20000057ff1e7230 */ /* 0x000fc40000004100 */
[----:B------:R-:W-:Y:S01]  /*101d0*/  FMUL.FTZ R62, R43, R42 ;  /* 0x0000002a2b3e7220 */ /* 0x000fe20000410000 */
[----:B------:R-:W-:Y:S02]  /*101e0*/  HADD2.F32 R87, -RZ, R87.H1_H1 ;  /* 0x30000057ff577230 */ /* 0x000fe40000004100 */
[----:B------:R-:W-:Y:S01]  /*101f0*/  FFMA.FTZ R84, R29, R84, R41 ;  /* 0x000000541d547223 */ /* 0x000fe20000010029 */
[----:B------:R-:W-:Y:S02]  /*10200*/  HADD2.F32 R85, -RZ, R85.H1_H1 ;  /* 0x30000055ff557230 */ /* 0x000fe40000004100 */
[-C--:B------:R-:W-:Y:S01]  /*10210*/  FFMA.FTZ R63, R31, R30.reuse, -R62 ;  /* 0x0000001e1f3f7223 */ /* 0x080fe2000001083e */
[----:B------:R-:W-:Y:S02]  /*10220*/  HADD2.F32 R40, -RZ, R35.H0_H0 ;  /* 0x20000023ff287230 */ /* 0x000fe40000004100 */
[----:B------:R-:W-:Y:S01]  /*10230*/  FMUL.FTZ R88, R43, R30 ;  /* 0x0000001e2b587220 */ /* 0x000fe20000410000 */
[----:B------:R-:W-:-:S02]  /*10240*/  HADD2.F32 R62, -RZ, R90.H0_H0 ;  /* 0x2000005aff3e7230 */ /* 0x000fc40000004100 */
[C---:B------:R-:W-:Y:S01]  /*10250*/  FMUL.FTZ R29, R61.reuse, R85 ;  /* 0x000000553d1d7220 */ /* 0x040fe20000410000 */
[----:B------:R-:W-:Y:S02]  /*10260*/  HADD2.F32 R30, -RZ, R93.H0_H0 ;  /* 0x2000005dff1e7230 */ /* 0x000fe40000004100 */
[-C--:B------:R-:W-:Y:S01]  /*10270*/  FMUL.FTZ R90, R61, R87.reuse ;  /* 0x000000573d5a7220 */ /* 0x080fe20000410000 */
[----:B------:R-:W-:Y:S02]  /*10280*/  HADD2.F32 R35, -RZ, R35.H1_H1 ;  /* 0x30000023ff237230 */ /* 0x000fe40000004100 */
[----:B------:R-:W-:Y:S01]  /*10290*/  FFMA.FTZ R88, R31, R42, R88 ;  /* 0x0000002a1f587223 */ /* 0x000fe20000010058 */
        /* <DEDUP_REMOVED lines=30> */
.L_x_6157:
[----:B------:R-:W-:Y:S05]  /*10480*/  BSYNC B2 ;  /* 0x0000000000027941 */ /* 0x000fea0003800000 */
.L_x_6156:
[----:B------:R-:W-:Y:S05]  /*10490*/  @P2 BRA `(.L_x_6153) ;  /* 0x00000004007c2947 */ /* 0x000fea0003800000 */
[----:B------:R-:W3:Y:S01]  /*104a0*/  LDL R66, [R1+0x6c] ;  /* 0x00006c0001427983 */ /* 0x000ee20000100800 */
[----:B------:R-:W-:Y:S01]  /*104b0*/  LEA.HI R75, R75, R198, RZ, 0x1d ;  /* 0x000000c64b4b7211 */ /* 0x000fe200078fe8ff */
[----:B------:R-:W-:Y:S01]  /*104c0*/  HADD2.F32 R41, -RZ, R78.H1_H1 ;  /* 0x3000004eff297230 */ /* 0x000fe20000004100 */
[----:B------:R-:W-:Y:S01]  /*104d0*/  SHF.R.U64 R63, R36, 0x10, R37 ;  /* 0x00000010243f7819 */ /* 0x000fe20000001225 */
[--C-:B------:R-:W-:Y:S01]  /*104e0*/  HADD2.F32 R42, -RZ, R76.reuse.H1_H1 ;  /* 0x3000004cff2a7230 */ /* 0x100fe20000004100 */
[----:B--2---:R-:W-:Y:S01]  /*104f0*/  SHF.R.S32.HI R30, RZ, 0x1f, R75 ;  /* 0x0000001fff1e7819 */ /* 0x004fe2000001144b */
[----:B------:R-:W-:Y:S01]  /*10500*/  HADD2.F32 R76, -RZ, R76.H0_H0 ;  /* 0x2000004cff4c7230 */ /* 0x000fe20000004100 */
[----:B------:R-:W-:Y:S01]  /*10510*/  SHF.L.U32 R28, R75, 0x3, RZ ;  /* 0x000000034b1c7819 */ /* 0x000fe200000006ff */
[----:B------:R-:W-:Y:S01]  /*10520*/  HADD2.F32 R78, -RZ, R78.H0_H0 ;  /* 0x2000004eff4e7230 */ /* 0x000fe20000004100 */
[----:B------:R-:W-:Y:S02]  /*10530*/  LEA.HI R30, R30, R75, RZ, 0x3 ;  /* 0x0000004b1e1e7211 */ /* 0x000fe400078f18ff */
[----:B------:R-:W-:-:S02]  /*10540*/  LOP3.LUT R28, R219, 0x38, R28, 0xf8, !PT ;  /* 0x00000038db1c7812 */ /* 0x000fc400078ef81c */
[----:B------:R-:W-:Y:S01]  /*10550*/  SHF.R.U32.HI R43, RZ, 0x10, R25 ;  /* 0x00000010ff2b7819 */ /* 0x000fe20000011619 */
[----:B------:R-:W-:Y:S01]  /*10560*/  IMAD.SHL.U32 R30, R30, 0x400, RZ ;  /* 0x000004001e1e7824 */ /* 0x000fe200078e00ff */
[----:B-1----:R-:W-:Y:S02]  /*10570*/  LOP3.LUT R32, R28, R221, RZ, 0x3c, !PT ;  /* 0x000000dd1c207212 */ /* 0x002fe400078e3cff */
[----:B------:R-:W-:Y:S02]  /*10580*/  SHF.R.U32.HI R44, RZ, 0x10, R37 ;  /* 0x00000010ff2c7819 */ /* 0x000fe40000011625 */
[----:B------:R-:W-:Y:S02]  /*10590*/  LOP3.LUT R33, R30, 0x7fffe000, RZ, 0xc0, !PT ;  /* 0x7fffe0001e217812 */ /* 0x000fe400078ec0ff */
[----:B------:R-:W-:Y:S01]  /*105a0*/  SHF.R.U64 R65, R24, 0x10, R25 ;  /* 0x0000001018417819 */ /* 0x000fe20000001219 */
[----:B------:R-:W-:Y:S01]  /*105b0*/  HADD2.F32 R44, -RZ, R44.H0_H0 ;  /* 0x2000002cff2c7230 */ /* 0x000fe20000004100 */
[----:B------:R-:W-:-:S02]  /*105c0*/  IADD3 R33, R32, R33, R222 ;  /* 0x0000002120217210 */ /* 0x000fc40007ffe0de */
[----:B0-----:R-:W-:Y:S02]  /*105d0*/  SHF.R.U64 R61, R38, 0x10, R39 ;  /* 0x00000010263d7819 */ /* 0x001fe40000001227 */
[----:B------:R-:W-:Y:S01]  /*105e0*/  SHF.R.U64 R64, R26, 0x10, R27 ;  /* 0x000000101a407819 */ /* 0x000fe2000000121b */
[----:B------:R-:W-:Y:S01]  /*105f0*/  IMAD R40, R33, 0x2, R2 ;  /* 0x0000000221287824 */ /* 0x000fe200078e0202 */
[----:B------:R-:W-:Y:S02]  /*10600*/  SHF.R.U32.HI R45, RZ, 0x10, R39 ;  /* 0x00000010ff2d7819 */ /* 0x000fe40000011627 */
        /* <DEDUP_REMOVED lines=14> */
[----:B---3--:R-:W0:Y:S02]  /*106f0*/  LDS.128 R28, [R66] ;  /* 0x00000000421c7984 */ /* 0x008e240000000c00 */
[--C-:B0-----:R-:W-:Y:S02]  /*10700*/  HADD2.F32 R25, -RZ, R29.reuse.H0_H0 ;  /* 0x2000001dff197230 */ /* 0x101fe40000004100 */
[----:B------:R-:W-:Y:S02]  /*10710*/  HADD2.F32 R24, -RZ, R28.H0_H0 ;  /* 0x2000001cff187230 */ /* 0x000fe40000004100 */
[----:B------:R-:W-:-:S02]  /*10720*/  HADD2.F32 R29, -RZ, R29.H1_H1 ;  /* 0x3000001dff1d7230 */ /* 0x000fc40000004100 */
[C---:B------:R-:W-:Y:S01]  /*10730*/  FFMA.FTZ R46, R25.reuse, R41, -R46 ;  /* 0x00000029192e7223 */ /* 0x040fe2000001082e */
[----:B------:R-:W-:Y:S01]  /*10740*/  FFMA.FTZ R60, R25, R42, R60 ;  /* 0x0000002a193c7223 */ /* 0x000fe2000001003c */
[----:B------:R-:W-:Y:S01]  /*10750*/  FMUL.FTZ R25, R33, R76 ;  /* 0x0000004c21197220 */ /* 0x000fe20000410000 */
[----:B------:R-:W-:Y:S01]  /*10760*/  FMUL.FTZ R42, R37, R36 ;  /* 0x00000024252a7220 */ /* 0x000fe20000410000 */
[----:B------:R-:W-:Y:S02]  /*10770*/  HADD2.F32 R37, -RZ, R77.H0_H0 ;  /* 0x2000004dff257230 */ /* 0x000fe40000004100 */
[-C--:B------:R-:W-:Y:S01]  /*10780*/  FMUL.FTZ R33, R33, R78.reuse ;  /* 0x0000004e21217220 */ /* 0x080fe20000410000 */
[----:B------:R-:W-:Y:S01]  /*10790*/  FFMA.FTZ R78, R24, R78, -R25 ;  /* 0x0000004e184e7223 */ /* 0x000fe20000010819 */
[C---:B------:R-:W-:Y:S01]  /*107a0*/  FFMA.FTZ R43, R29.reuse, R44, R42 ;  /* 0x0000002c1d2b7223 */ /* 0x040fe2000001002a */
        /* <DEDUP_REMOVED lines=10> */
[----:B------:R-:W-:-:S02]  /*10850*/  HADD2.F32 R38, -RZ, R45.H0_H0 ;  /* 0x2000002dff267230 */ /* 0x000fc40000004100 */
        /* <DEDUP_REMOVED lines=35> */
.L_x_6153:
[----:B------:R-:W-:Y:S05]  /*10a90*/  BSYNC B1 ;  /* 0x0000000000017941 */ /* 0x000fea0003800000 */
.L_x_6152:
[----:B---3--:R-:W-:-:S04]  /*10aa0*/  IADD3 R24, R203, 0x40, RZ ;  /* 0x00000040cb187810 */ /* 0x008fc80007ffe0ff */
[----:B------:R-:W-:-:S13]  /*10ab0*/  ISETP.GE.AND P0, PT, R24, R20, PT ;  /* 0x000000141800720c */ /* 0x000fda0003f06270 */
[----:B------:R-:W-:Y:S05]  /*10ac0*/  @P0 BRA `(.L_x_6133) ;  /* 0x0000001000a80947 */ /* 0x000fea0003800000 */
[----:B-12---:R-:W1:Y:S01]  /*10ad0*/  LDC R33, c[0x0][0x3f4] ;  /* 0x0000fd00ff217b82 */ /* 0x006e620000000800 */
[----:B------:R-:W-:Y:S01]  /*10ae0*/  BSSY B1, `(.L_x_6158) ;  /* 0x0000066000017945 */ /* 0x000fe20003800000 */
[----:B0-----:R-:W-:Y:S02]  /*10af0*/  SHF.R.U32.HI R61, RZ, 0x3, R216 ;  /* 0x00000003ff3d7819 */ /* 0x001fe400000116d8 */
[-C--:B-1----:R-:W-:Y:S02]  /*10b00*/  ISETP.GE.AND P0, PT, R16, R33.reuse, PT ;  /* 0x000000211000720c */ /* 0x082fe40003f06270 */
[-C--:B------:R-:W-:Y:S02]  /*10b10*/  ISETP.GE.AND P1, PT, R195, R33.reuse, PT ;  /* 0x00000021c300720c */ /* 0x080fe40003f26270 */
[----:B------:R-:W-:-:S09]  /*10b20*/  ISETP.GE.AND P2, PT, R194, R33, PT ;  /* 0x00000021c200720c */ /* 0x000fd20003f46270 */
[----:B------:R-:W-:Y:S05]  /*10b30*/  @P0 BRA `(.L_x_6159) ;  /* 0x0000000400800947 */ /* 0x000fea0003800000 */
[----:B------:R-:W2:Y:S04]  /*10b40*/  LDL R24, [R1+0x54] ;  /* 0x0000540001187983 */ /* 0x000ea80000100800 */
[----:B------:R-:W3:Y:S01]  /*10b50*/  LDL R62, [R1+0x70] ;  /* 0x00007000013e7983 */ /* 0x000ee20000100800 */
[----:B------:R-:W-:Y:S01]  /*10b60*/  SHF.R.U32.HI R39, RZ, 0x10, R5 ;  /* 0x00000010ff277819 */ /* 0x000fe20000011605 */
[----:B------:R-:W-:Y:S01]  /*10b70*/  HADD2.F32 R37, -RZ, R82.H1_H1 ;  /* 0x30000052ff257230 */ /* 0x000fe20000004100 */
[--C-:B------:R-:W-:Y:S01]  /*10b80*/  SHF.R.U64 R60, R48, 0x10, R49.reuse ;  /* 0x00000010303c7819 */ /* 0x100fe20000001231 */
[--C-:B------:R-:W-:Y:S01]  /*10b90*/  HADD2.F32 R38, -RZ, R80.reuse.H1_H1 ;  /* 0x30000050ff267230 */ /* 0x100fe20000004100 */
[----:B------:R-:W-:Y:S01]  /*10ba0*/  SHF.R.U32.HI R49, RZ, 0x10, R49 ;  /* 0x00000010ff317819 */ /* 0x000fe20000011631 */
[----:B------:R-:W-:Y:S01]  /*10bb0*/  HADD2.F32 R39, -RZ, R39.H0_H0 ;  /* 0x20000027ff277230 */ /* 0x000fe20000004100 */
[----:B------:R-:W-:Y:S01]  /*10bc0*/  SHF.R.U64 R47, R4, 0x10, R5 ;  /* 0x00000010042f7819 */ /* 0x000fe20000001205 */
[----:B------:R-:W-:Y:S01]  /*10bd0*/  HADD2.F32 R80, -RZ, R80.H0_H0 ;  /* 0x20000050ff507230 */ /* 0x000fe20000004100 */
[--C-:B------:R-:W-:Y:S01]  /*10be0*/  SHF.R.U64 R48, R50, 0x10, R51.reuse ;  /* 0x0000001032307819 */ /* 0x100fe20000001233 */
[----:B------:R-:W-:Y:S01]  /*10bf0*/  HADD2.F32 R82, -RZ, R82.H0_H0 ;  /* 0x20000052ff527230 */ /* 0x000fe20000004100 */
[----:B------:R-:W-:-:S02]  /*10c00*/  SHF.R.U32.HI R50, RZ, 0x10, R51 ;  /* 0x00000010ff327819 */ /* 0x000fc40000011633 */
        /* <DEDUP_REMOVED lines=11> */
[----:B------:R-:W-:-:S04]  /*10cc0*/  IADD3 R29, R20, R29, R223 ;  /* 0x0000001d141d7210 */ /* 0x000fc80007ffe0df */
[----:B------:R-:W-:-:S05]  /*10cd0*/  LEA R20, R29, R2, 0x1 ;  /* 0x000000021d147211 */ /* 0x000fca00078e08ff */
        /* <DEDUP_REMOVED lines=10> */
[CC--:B------:R-:W-:Y:S01]  /*10d80*/  FMUL.FTZ R40, R32.reuse, R38.reuse ;  /* 0x0000002620287220 */ /* 0x0c0fe20000410000 */
[----:B------:R-:W-:Y:S01]  /*10d90*/  FMUL.FTZ R42, R32, R37 ;  /* 0x00000025202a7220 */ /* 0x000fe20000410000 */
[----:B------:R-:W-:Y:S02]  /*10da0*/  HADD2.F32 R32, -RZ, R49.H0_H0 ;  /* 0x20000031ff207230 */ /* 0x000fe40000004100 */
[C---:B------:R-:W-:Y:S01]  /*10db0*/  FMUL.FTZ R44, R34.reuse, R39 ;  /* 0x00000027222c7220 */ /* 0x040fe20000410000 */
[C---:B------:R-:W-:Y:S01]  /*10dc0*/  FFMA.FTZ R40, R5.reuse, R37, -R40 ;  /* 0x0000002505287223 */ /* 0x040fe20000010828 */
[----:B------:R-:W-:Y:S01]  /*10dd0*/  FFMA.FTZ R42, R5, R38, R42 ;  /* 0x00000026052a7223 */ /* 0x000fe2000001002a */
[----:B------:R-:W-:Y:S01]  /*10de0*/  FMUL.FTZ R5, R29, R80 ;  /* 0x000000501d057220 */ /* 0x000fe20000410000 */
[-C--:B------:R-:W-:Y:S01]  /*10df0*/  FMUL.FTZ R34, R34, R32.reuse ;  /* 0x0000002022227220 */ /* 0x080fe20000410000 */
[----:B------:R-:W-:Y:S01]  /*10e00*/  FFMA.FTZ R37, R25, R32, -R44 ;  /* 0x0000002019257223 */ /* 0x000fe2000001082c */
[----:B------:R-:W-:Y:S01]  /*10e10*/  FMUL.FTZ R29, R29, R82 ;  /* 0x000000521d1d7220 */ /* 0x000fe20000410000 */
[----:B------:R-:W-:-:S02]  /*10e20*/  HADD2.F32 R35, -RZ, R30.H0_H0 ;  /* 0x2000001eff237230 */ /* 0x000fc40000004100 */
[C---:B------:R-:W-:Y:S01]  /*10e30*/  FFMA.FTZ R82, R4.reuse, R82, -R5 ;  /* 0x0000005204527223 */ /* 0x040fe20000010805 */
[----:B------:R-:W-:Y:S02]  /*10e40*/  HADD2.F32 R32, -RZ, R81.H0_H0 ;  /* 0x20000051ff207230 */ /* 0x000fe40000004100 */
[----:B------:R-:W-:Y:S01]  /*10e50*/  FFMA.FTZ R39, R25, R39, R34 ;  /* 0x0000002719277223 */ /* 0x000fe20000010022 */
[----:B------:R-:W-:Y:S02]  /*10e60*/  HADD2.F32 R36, -RZ, R31.H0_H0 ;  /* 0x2000001fff247230 */ /* 0x000fe40000004100 */
[----:B------:R-:W-:Y:S01]  /*10e70*/  FFMA.FTZ R80, R4, R80, R29 ;  /* 0x0000005004507223 */ /* 0x000fe2000001001d */
[----:B------:R-:W-:Y:S02]  /*10e80*/  HADD2.F32 R5, -RZ, R83.H0_H0 ;  /* 0x20000053ff057230 */ /* 0x000fe40000004100 */
[----:B------:R-:W-:Y:S01]  /*10e90*/  FMUL.FTZ R25, R35, R32 ;  /* 0x0000002023197220 */ /* 0x000fe20000410000 */
[----:B------:R-:W-:-:S02]  /*10ea0*/  HADD2.F32 R81, -RZ, R81.H1_H1 ;  /* 0x30000051ff517230 */ /* 0x000fc40000004100 */
[----:B------:R-:W-:Y:S02]  /*10eb0*/  HADD2.F32 R83, -RZ, R83.H1_H1 ;  /* 0x30000053ff537230 */ /* 0x000fe40000004100 */
[----:B------:R-:W-:Y:S01]  /*10ec0*/  FMUL.FTZ R35, R35, R5 ;  /* 0x0000000523237220 */ /* 0x000fe20000410000 */
[----:B------:R-:W-:Y:S02]  /*10ed0*/  HADD2.F32 R31, -RZ, R31.H1_H1 ;  /* 0x3000001fff1f7230 */ /* 0x000fe40000004100 */
[C---:B------:R-:W-:Y:S01]  /*10ee0*/  FMUL.FTZ R44, R36.reuse, R81 ;  /* 0x00000051242c7220 */ /* 0x040fe20000410000 */
[----:B------:R-:W-:Y:S02]  /*10ef0*/  HADD2.F32 R34, -RZ, R41.H0_H0 ;  /* 0x20000029ff227230 */ /* 0x000fe40000004100 */
[----:B------:R-:W-:Y:S01]  /*10f00*/  FMUL.FTZ R36, R36, R83 ;  /* 0x0000005324247220 */ /* 0x000fe20000410000 */
[----:B------:R-:W-:Y:S02]  /*10f10*/  HADD2.F32 R4, -RZ, R50.H0_H0 ;  /* 0x20000032ff047230 */ /* 0x000fe40000004100 */
[C---:B------:R-:W-:Y:S01]  /*10f20*/  FFMA.FTZ R38, R6.reuse, R5, -R25 ;  /* 0x0000000506267223 */ /* 0x040fe20000010819 */
[----:B------:R-:W-:Y:S01]  /*10f30*/  FFMA.FTZ R32, R6, R32, R35 ;  /* 0x0000002006207223 */ /* 0x000fe20000010023 */
[----:B------:R-:W-:-:S02]  /*10f40*/  HADD2.F32 R28, -RZ, R28.H1_H1 ;  /* 0x3000001cff1c7230 */ /* 0x000fc40000004100 */
[----:B------:R-:W-:Y:S01]  /*10f50*/  FMUL.FTZ R6, R31, R34 ;  /* 0x000000221f067220 */ /* 0x000fe20000410000 */
[----:B------:R-:W-:Y:S02]  /*10f60*/  HADD2.F32 R30, -RZ, R30.H1_H1 ;  /* 0x3000001eff1e7230 */ /* 0x000fe40000004100 */
[C---:B------:R-:W-:Y:S01]  /*10f70*/  FFMA.FTZ R44, R7.reuse, R83, -R44 ;  /* 0x00000053072c7223 */ /* 0x040fe2000001082c */
        /* <DEDUP_REMOVED lines=28> */
.L_x_6159:
[----:B------:R-:W-:Y:S05]  /*11140*/  BSYNC B1 ;  /* 0x0000000000017941 */ /* 0x000fea0003800000 */
.L_x_6158:
        /* <DEDUP_REMOVED lines=19> */
[----:B------:R-:W-:Y:S02]  /*11280*/  SHF.R.U32.HI R38, RZ, 0x10, R11 ;  /* 0x00000010ff267819 */ /* 0x000fe4000001160b */
[----:B------:R-:W-:-:S02]  /*11290*/  IADD3 R25, R20, R25, R223 ;  /* 0x0000001914197210 */ /* 0x000fc40007ffe0df */
[--C-:B------:R-:W-:Y:S02]  /*112a0*/  SHF.R.U64 R45, R54, 0x10, R55.reuse ;  /* 0x00000010362d7819 */ /* 0x100fe40000001237 */
[----:B------:R-:W-:Y:S02]  /*112b0*/  LEA R20, R25, R2, 0x1 ;  /* 0x0000000219147211 */ /* 0x000fe400078e08ff */
[----:B------:R-:W-:Y:S02]  /*112c0*/  SHF.R.U32.HI R54, RZ, 0x10, R55 ;  /* 0x00000010ff367819 */ /* 0x000fe40000011637 */
[----:B------:R-:W-:Y:S01]  /*112d0*/  SHF.R.U64 R43, R10, 0x10, R11 ;  /* 0x000000100a2b7819 */ /* 0x000fe2000000120b */
        /* <DEDUP_REMOVED lines=21> */
[----:B------:R-:W-:Y:S02]  /*11430*/  HADD2.F32 R8, -RZ, R73.H0_H0 ;  /* 0x20000049ff087230 */ /* 0x000fe40000004100 */
[----:B------:R-:W-:Y:S01]  /*11440*/  FFMA.FTZ R34, R9, R28, -R34 ;  /* 0x0000001c09227223 */ /* 0x000fe20000010822 */
[----:B------:R-:W-:Y:S01]  /*11450*/  FMUL.FTZ R28, R25, R70 ;  /* 0x00000046191c7220 */ /* 0x000fe20000410000 */
[----:B------:R-:W-:Y:S01]  /*11460*/  FFMA.FTZ R36, R9, R32, R36 ;  /* 0x0000002009247223 */ /* 0x000fe20000010024 */
[----:B------:R-:W-:Y:S02]  /*11470*/  HADD2.F32 R9, -RZ, R74.H0_H0 ;  /* 0x2000004aff097230 */ /* 0x000fe40000004100 */
[-C--:B------:R-:W-:Y:S01]  /*11480*/  FMUL.FTZ R25, R25, R8.reuse ;  /* 0x0000000819197220 */ /* 0x080fe20000410000 */
[----:B------:R-:W-:Y:S01]  /*11490*/  FFMA.FTZ R32, R5, R8, -R28 ;  /* 0x0000000805207223 */ /* 0x000fe2000001081c */
[----:B------:R-:W-:-:S02]  /*114a0*/  HADD2.F32 R28, -RZ, R71.H1_H1 ;  /* 0x30000047ff1c7230 */ /* 0x000fc40000004100 */
[----:B------:R-:W-:Y:S02]  /*114b0*/  HADD2.F32 R74, -RZ, R74.H1_H1 ;  /* 0x3000004aff4a7230 */ /* 0x000fe40000004100 */
[----:B------:R-:W-:Y:S01]  /*114c0*/  FFMA.FTZ R70, R5, R70, R25 ;  /* 0x0000004605467223 */ /* 0x000fe20000010019 */
[C---:B------:R-:W-:Y:S01]  /*114d0*/  FMUL.FTZ R5, R30.reuse, R29 ;  /* 0x0000001d1e057220 */ /* 0x040fe20000410000 */
[----:B------:R-:W-:Y:S01]  /*114e0*/  FMUL.FTZ R25, R30, R9 ;  /* 0x000000091e197220 */ /* 0x000fe20000410000 */
[----:B------:R-:W-:Y:S02]  /*114f0*/  HADD2.F32 R30, -RZ, R38.H0_H0 ;  /* 0x20000026ff1e7230 */ /* 0x000fe40000004100 */
[C---:B------:R-:W-:Y:S01]  /*11500*/  FMUL.FTZ R38, R31.reuse, R28 ;  /* 0x0000001c1f267220 */ /* 0x040fe20000410000 */
[----:B------:R-:W-:Y:S02]  /*11510*/  HADD2.F32 R11, -RZ, R7.H0_H0 ;  /* 0x20000007ff0b7230 */ /* 0x000fe40000004100 */
[----:B------:R-:W-:Y:S01]  /*11520*/  FMUL.FTZ R31, R31, R74 ;  /* 0x0000004a1f1f7220 */ /* 0x000fe20000410000 */
[----:B------:R-:W-:-:S02]  /*11530*/  HADD2.F32 R10, -RZ, R6.H0_H0 ;  /* 0x20000006ff0a7230 */ /* 0x000fc40000004100 */
[----:B------:R-:W-:Y:S01]  /*11540*/  FMUL.FTZ R40, R27, R30 ;  /* 0x0000001e1b287220 */ /* 0x000fe20000410000 */
[----:B------:R-:W-:Y:S02]  /*11550*/  HADD2.F32 R8, -RZ, R54.H0_H0 ;  /* 0x20000036ff087230 */ /* 0x000fe40000004100 */
[C---:B------:R-:W-:Y:S01]  /*11560*/  FFMA.FTZ R38, R11.reuse, R74, -R38 ;  /* 0x0000004a0b267223 */ /* 0x040fe20000010826 */
[----:B------:R-:W-:Y:S02]  /*11570*/  HADD2.F32 R7, -RZ, R7.H1_H1 ;  /* 0x30000007ff077230 */ /* 0x000fe40000004100 */
[----:B------:R-:W-:Y:S01]  /*11580*/  FFMA.FTZ R28, R11, R28, R31 ;  /* 0x0000001c0b1c7223 */ /* 0x000fe2000001001f */
[C---:B------:R-:W-:Y:S01]  /*11590*/  FFMA.FTZ R35, R10.reuse, R9, -R5 ;  /* 0x000000090a237223 */ /* 0x040fe20000010805 */
        /* <DEDUP_REMOVED lines=12> */
[C---:B------:R-:W-:Y:S01]  /*11660*/  FMUL.FTZ R31, R26.reuse, R25 ;  /* 0x000000191a1f7220 */ /* 0x040fe20000410000 */
[----:B------:R-:W-:Y:S01]  /*11670*/  FMUL.FTZ R26, R26, R9 ;  /* 0x000000091a1a7220 */ /* 0x000fe20000410000 */
[C---:B------:R-:W-:Y:S01]  /*11680*/  FFMA.FTZ R29, R4.reuse, R11, R24 ;  /* 0x0000000b041d7223 */ /* 0x040fe20000010018 */
[----:B------:R-:W-:Y:S01]  /*11690*/  FFMA.FTZ R27, R4, R5, -R7 ;  /* 0x00000005041b7223 */ /* 0x000fe20000010807 */
[C---:B------:R-:W-:Y:S01]  /*116a0*/  FFMA.FTZ R24, R6.reuse, R9, -R31 ;  /* 0x0000000906187223 */ /* 0x040fe2000001081f */
        /* <DEDUP_REMOVED lines=11> */
.L_x_6161:
[----:B------:R-:W-:Y:S05]  /*11760*/  BSYNC B1 ;  /* 0x0000000000017941 */ /* 0x000fea0003800000 */
.L_x_6160:
[----:B------:R-:W-:Y:S05]  /*11770*/  @P2 BRA `(.L_x_6133) ;  /* 0x00000004007c2947 */ /* 0x000fea0003800000 */
[----:B------:R-:W2:Y:S01]  /*11780*/  LDL R41, [R1+0x64] ;  /* 0x0000640001297983 */ /* 0x000ea20000100800 */
[----:B------:R-:W-:Y:S01]  /*11790*/  LEA.HI R33, R33, R198, RZ, 0x1d ;  /* 0x000000c621217211 */ /* 0x000fe200078fe8ff */
[--C-:B------:R-:W-:Y:S01]  /*117a0*/  HADD2.F32 R29, -RZ, R21.reuse.H1_H1 ;  /* 0x30000015ff1d7230 */ /* 0x100fe20000004100 */
[----:B------:R-:W-:Y:S01]  /*117b0*/  SHF.R.U32.HI R30, RZ, 0x10, R13 ;  /* 0x00000010ff1e7819 */ /* 0x000fe2000001160d */
[----:B------:R-:W-:Y:S01]  /*117c0*/  HADD2.F32 R31, -RZ, R0.H1_H1 ;  /* 0x30000000ff1f7230 */ /* 0x000fe20000004100 */
[----:B01----:R-:W-:Y:S01]  /*117d0*/  SHF.R.S32.HI R4, RZ, 0x1f, R33 ;  /* 0x0000001fff047819 */ /* 0x003fe20000011421 */
[----:B------:R-:W-:Y:S01]  /*117e0*/  IMAD.SHL.U32 R5, R33, 0x8, RZ ;  /* 0x0000000821057824 */ /* 0x000fe200078e00ff */
[----:B------:R-:W-:Y:S01]  /*117f0*/  SHF.R.U64 R40, R56, 0x10, R57 ;  /* 0x0000001038287819 */ /* 0x000fe20000001239 */
[----:B------:R-:W-:Y:S01]  /*11800*/  HADD2.F32 R30, -RZ, R30.H0_H0 ;  /* 0x2000001eff1e7230 */ /* 0x000fe20000004100 */
[----:B------:R-:W-:Y:S01]  /*11810*/  LEA.HI R33, R4, R33, RZ, 0x3 ;  /* 0x0000002104217211 */ /* 0x000fe200078f18ff */
[----:B------:R-:W-:Y:S01]  /*11820*/  HADD2.F32 R28, -RZ, R0.H0_H0 ;  /* 0x20000000ff1c7230 */ /* 0x000fe20000004100 */
[----:B------:R-:W-:Y:S01]  /*11830*/  LOP3.LUT R4, R216, 0x38, R5, 0xf8, !PT ;  /* 0x00000038d8047812 */ /* 0x000fe200078ef805 */
[----:B------:R-:W-:Y:S01]  /*11840*/  HADD2.F32 R0, -RZ, R21.H0_H0 ;  /* 0x20000015ff007230 */ /* 0x000fe20000004100 */
[----:B------:R-:W-:Y:S01]  /*11850*/  SHF.R.U32.HI R56, RZ, 0x10, R57 ;  /* 0x00000010ff387819 */ /* 0x000fe20000011639 */
[----:B------:R-:W-:Y:S01]  /*11860*/  IMAD.SHL.U32 R33, R33, 0x400, RZ ;  /* 0x0000040021217824 */ /* 0x000fe200078e00ff */
[----:B------:R-:W-:Y:S01]  /*11870*/  LOP3.LUT R8, R4, R61, RZ, 0x3c, !PT ;  /* 0x0000003d04087212 */ /* 0x000fe200078e3cff */
[----:B------:R-:W-:Y:S01]  /*11880*/  HADD2.F32 R21, -RZ, R3.H0_H0 ;  /* 0x20000003ff157230 */ /* 0x000fe20000004100 */
[----:B------:R-:W-:-:S02]  /*11890*/  SHF.R.U64 R38, R12, 0x10, R13 ;  /* 0x000000100c267819 */ /* 0x000fc4000000120d */
[----:B------:R-:W-:Y:S02]  /*118a0*/  LOP3.LUT R9, R33, 0x7fffe000, RZ, 0xc0, !PT ;  /* 0x7fffe00021097812 */ /* 0x000fe400078ec0ff */
[----:B------:R-:W-:Y:S02]  /*118b0*/  SHF.R.U64 R39, R58, 0x10, R59 ;  /* 0x000000103a277819 */ /* 0x000fe4000000123b */
[----:B------:R-:W-:Y:S02]  /*118c0*/  IADD3 R9, R8, R9, R223 ;  /* 0x0000000908097210 */ /* 0x000fe40007ffe0df */
[----:B------:R-:W-:Y:S02]  /*118d0*/  SHF.R.U32.HI R58, RZ, 0x10, R59 ;  /* 0x00000010ff3a7819 */ /* 0x000fe4000001163b */
[----:B------:R-:W-:Y:S02]  /*118e0*/  LEA R20, R9, R2, 0x1 ;  /* 0x0000000209147211 */ /* 0x000fe400078e08ff */
[----:B------:R-:W-:-:S02]  /*118f0*/  SHF.R.U32.HI R36, RZ, 0x10, R15 ;  /* 0x00000010ff247819 */ /* 0x000fc4000001160f */
[----:B------:R-:W-:Y:S01]  /*11900*/  SHF.R.U64 R37, R14, 0x10, R15 ;  /* 0x000000100e257819 */ /* 0x000fe2000000120f */
        /* <DEDUP_REMOVED lines=11> */
[----:B------:R-:W-:Y:S01]  /*119c0*/  FMUL.FTZ R25, R9, R0 ;  /* 0x0000000009197220 */ /* 0x000fe20000410000 */
        /* <DEDUP_REMOVED lines=9> */
[----:B------:R-:W-:Y:S01]  /*11a60*/  FMUL.FTZ R12, R9, R28 ;  /* 0x0000001c090c7220 */ /* 0x000fe20000410000 */
[C---:B------:R-:W-:Y:S01]  /*11a70*/  FFMA.FTZ R32, R13.reuse, R24, -R32 ;  /* 0x000000180d207223 */ /* 0x040fe20000010820 */
[----:B------:R-:W-:Y:S02]  /*11a80*/  HADD2.F32 R9, -RZ, R69.H0_H0 ;  /* 0x20000045ff097230 */ /* 0x000fe40000004100 */
[----:B------:R-:W-:Y:S01]  /*11a90*/  FFMA.FTZ R34, R13, R30, R34 ;  /* 0x0000001e0d227223 */ /* 0x000fe20000010022 */
[----:B------:R-:W-:-:S02]  /*11aa0*/  HADD2.F32 R24, -RZ, R3.H1_H1 ;  /* 0x30000003ff187230 */ /* 0x000fc40000004100 */
[C---:B------:R-:W-:Y:S01]  /*11ab0*/  FFMA.FTZ R13, R5.reuse, R0, -R12 ;  /* 0x00000000050d7223 */ /* 0x040fe2000001080c */
[----:B------:R-:W-:Y:S01]  /*11ac0*/  FFMA.FTZ R25, R5, R28, R25 ;  /* 0x0000001c05197223 */ /* 0x000fe20000010019 */
[----:B------:R-:W-:Y:S02]  /*11ad0*/  HADD2.F32 R15, -RZ, R7.H0_H0 ;  /* 0x20000007ff0f7230 */ /* 0x000fe40000004100 */
        /* <DEDUP_REMOVED lines=8> */
[----:B------:R-:W-:Y:S01]  /*11b60*/  FFMA.FTZ R30, R15, R0, -R30 ;  /* 0x000000000f1e7223 */ /* 0x000fe2000001081e */
[----:B------:R-:W-:Y:S02]  /*11b70*/  HADD2.F32 R7, -RZ, R7.H1_H1 ;  /* 0x30000007ff077230 */ /* 0x000fe40000004100 */
[C---:B------:R-:W-:Y:S01]  /*11b80*/  FFMA.FTZ R28, R14.reuse, R9, -R5 ;  /* 0x000000090e1c7223 */ /* 0x040fe20000010805 */
[C---:B------:R-:W-:Y:S01]  /*11b90*/  FMUL.FTZ R36, R11.reuse, R26 ;  /* 0x0000001a0b247220 */ /* 0x040fe20000410000 */
[----:B------:R-:W-:Y:S01]  /*11ba0*/  FMUL.FTZ R0, R11, R12 ;  /* 0x0000000c0b007220 */ /* 0x000fe20000410000 */
[----:B------:R-:W-:Y:S01]  /*11bb0*/  FFMA.FTZ R14, R14, R21, R3 ;  /* 0x000000150e0e7223 */ /* 0x000fe20000010003 */
        /* <DEDUP_REMOVED lines=27> */
.L_x_6133:
[----:B------:R-:W-:Y:S05]  /*11d70*/  BSYNC B0 ;  /* 0x0000000000007941 */ /* 0x000fea0003800000 */
.L_x_6111:
        /* <DEDUP_REMOVED lines=8> */
.L_x_6109:
[----:B01-3--:R-:W3:Y:S02]  /*11e00*/  LDL R0, [R1+0x4] ;  /* 0x0000040001007983 */ /* 0x00bee40000100800 */
[----:B---3--:R-:W-:-:S13]  /*11e10*/  R2UR UR4, R0 ;  /* 0x00000000000472ca */ /* 0x008fda00000e0000 */
[----:B------:R-:W-:-:S05]  /*11e20*/  IMAD.U32 R0, RZ, RZ, UR4 ;  /* 0x00000004ff007e24 */ /* 0x000fca000f8e00ff */
[----:B------:R-:W-:-:S13]  /*11e30*/  ISETP.NE.AND P0, PT, R0, 0x3, PT ;  /* 0x000000030000780c */ /* 0x000fda0003f05270 */
[----:B------:R-:W-:Y:S05]  /*11e40*/  @!P0 BRA `(.L_x_6162) ;  /* 0x0000000000048947 */ /* 0x000fea0003800000 */
[----:B------:R-:W-:Y:S01]  /*11e50*/  BPT.TRAP 0x1 ;  /* 0x000000040000795c */ /* 0x000fe20000300000 */
.L_x_6162:
[----:B--2-4-:R-:W-:Y:S01]  /*11e60*/  IMAD R5, R196, 0x8, R2 ;  /* 0x00000008c4057824 */ /* 0x014fe200078e0202 */
[----:B------:R-:W-:-:S04]  /*11e70*/  SHF.L.U32 R0, R199, 0x1f, RZ ;  /* 0x0000001fc7007819 */ /* 0x000fc800000006ff */
[----:B------:R0:W1:Y:S01]  /*11e80*/  SYNCS.PHASECHK.TRANS64.TRYWAIT P1, [R5+URZ+0x30830], R0 ;  /* 0x03083000050075a7 */ /* 0x000062000802017f */
[----:B------:R-:W-:Y:S05]  /*11e90*/  @!P0 BRA `(.L_x_6163) ;  /* 0x0000000000048947 */ /* 0x000fea0003800000 */
[----:B------:R-:W-:Y:S01]  /*11ea0*/  BPT.TRAP 0x1 ;  /* 0x000000040000795c */ /* 0x000fe20000300000 */
.L_x_6163:
[----:B-1----:R-:W-:Y:S05]  /*11eb0*/  @P1 BRA `(.L_x_6164) ;  /* 0x0000000000081947 */ /* 0x002fea0003800000 */
[----:B------:R-:W1:Y:S02]  /*11ec0*/  SYNCS.PHASECHK.TRANS64.TRYWAIT P1, [R5+URZ+0x30830], R0 ;  /* 0x03083000050075a7 */ /* 0x000e64000802017f */
[----:B-1----:R-:W-:Y:S05]  /*11ed0*/  @!P1 BRA `(.L_x_6165) ;  /* 0x0000013c00589947 */ /* 0x002fea0003800000 */
.L_x_6164:
[----:B------:R-:W-:Y:S05]  /*11ee0*/  WARPSYNC.ALL ;  /* 0x0000000000007948 */ /* 0x000fea0003800000 */
[----:B01----:R-:W-:Y:S01]  /*11ef0*/  IADD3 R0, R2, 0x1e400, RZ ;  /* 0x0001e40002007810 */ /* 0x003fe20007ffe0ff */
[----:B------:R-:W-:Y:S01]  /*11f00*/  IMAD.MOV.U32 R7, RZ, RZ, 0x40000040 ;  /* 0x40000040ff077424 */ /* 0x000fe200078e00ff */
[----:B------:R-:W-:Y:S01]  /*11f10*/  R2UR UR4, R68 ;  /* 0x00000000440472ca */ /* 0x000fe200000e0000 */
[----:B------:R-:W-:Y:S01]  /*11f20*/  UMOV UR9, 0x40000040 ;  /* 0x4000004000097882 */ /* 0x000fe20000000000 */
[----:B------:R-:W-:Y:S01]  /*11f30*/  SHF.R.U32.HI R0, RZ, 0x4, R0 ;  /* 0x00000004ff007819 */ /* 0x000fe20000011600 */
[----:B------:R-:W-:Y:S01]  /*11f40*/  WARPGROUP.ARRIVE ;  /* 0x00000000000079c5 */ /* 0x000fe20000000000 */
[----:B------:R-:W-:Y:S01]  /*11f50*/  R2UR UR11, R7 ;  /* 0x00000000070b72ca */ /* 0x000fe200000e0000 */
[----:B------:R-:W-:Y:S01]  /*11f60*/  IMAD.MOV.U32 R9, RZ, RZ, 0x40000040 ;  /* 0x40000040ff097424 */ /* 0x000fe200078e00ff */
[----:B------:R-:W-:Y:S01]  /*11f70*/  LOP3.LUT R0, R0, 0x3fff, RZ, 0xc0, !PT ;  /* 0x00003fff00007812 */ /* 0x000fe200078ec0ff */
[----:B------:R-:W-:Y:S01]  /*11f80*/  UMOV UR57, 0x40000040 ;  /* 0x4000004000397882 */ /* 0x000fe20000000000 */
[----:B------:R-:W-:Y:S01]  /*11f90*/  MOV R11, UR9 ;  /* 0x00000009000b7c02 */ /* 0x000fe20008000f00 */
[----:B------:R-:W-:Y:S01]  /*11fa0*/  UMOV UR53, 0x40000040 ;  /* 0x4000004000357882 */ /* 0x000fe20000000000 */
[----:B------:R-:W-:Y:S01]  /*11fb0*/  LOP3.LUT R218, R0, 0x10000, RZ, 0xfc, !PT ;  /* 0x0001000000da7812 */ /* 0x000fe200078efcff */
[----:B------:R-:W-:Y:S01]  /*11fc0*/  UMOV UR49, 0x40000040 ;  /* 0x4000004000317882 */ /* 0x000fe20000000000 */
[----:B------:R-:W-:Y:S01]  /*11fd0*/  UMOV UR45, 0x40000040 ;  /* 0x40000040002d7882 */ /* 0x000fe20000000000 */
[----:B------:R-:W-:Y:S01]  /*11fe0*/  ULOP3.LUT UR4, UR4, 0x10000, URZ, 0xfc, !UPT ;  /* 0x0001000004047892 */ /* 0x000fe2000f8efc3f */
[----:B------:R-:W-:Y:S01]  /*11ff0*/  IMAD.MOV.U32 R7, RZ, RZ, 0x40000040 ;  /* 0x40000040ff077424 */ /* 0x000fe200078e00ff */
[----:B------:R-:W-:Y:S01]  /*12000*/  UMOV UR41, 0x40000040 ;  /* 0x4000004000297882 */ /* 0x000fe20000000000 */
[----:B------:R-:W-:Y:S01]  /*12010*/  IMAD R6, R196, 0x900, R218 ;  /* 0x00000900c4067824 */ /* 0x000fe200078e02da */
[----:B------:R-:W-:-:S02]  /*12020*/  UIADD3 UR5, UR4, 0x2, URZ ;  /* 0x0000000204057890 */ /* 0x000fc4000fffe03f */
[----:B------:R-:W-:Y:S01]  /*12030*/  UIADD3 UR56, UR4, 0x404, URZ ;  /* 0x0000040404387890 */ /* 0x000fe2000fffe03f */
[C---:B------:R-:W-:Y:S01]  /*12040*/  VIADD R8, R6.reuse, 0x2 ;  /* 0x0000000206087836 */ /* 0x040fe20000000000 */
[----:B------:R-:W-:Y:S01]  /*12050*/  R2UR UR10, R6 ;  /* 0x00000000060a72ca */ /* 0x000fe200000e0000 */
[----:B------:R-:W-:Y:S01]  /*12060*/  UMOV UR8, UR4 ;  /* 0x0000000400087c82 */ /* 0x000fe20008000000 */
[----:B------:R-:W-:Y:S01]  /*12070*/  UIADD3 UR52, UR4, 0x406, URZ ;  /* 0x0000040604347890 */ /* 0x000fe2000fffe03f */
[----:B------:R-:W-:Y:S01]  /*12080*/  IMAD.U32 R10, RZ, RZ, UR8 ;  /* 0x00000008ff0a7e24 */ /* 0x000fe2000f8e00ff */
[----:B------:R-:W-:Y:S01]  /*12090*/  UIADD3 UR48, UR4, 0x800, URZ ;  /* 0x0000080004307890 */ /* 0x000fe2000fffe03f */
[----:B------:R-:W-:Y:S01]  /*120a0*/  R2UR UR39, R7 ;  /* 0x00000000072772ca */ /* 0x000fe200000e0000 */
[----:B------:R-:W-:Y:S02]  /*120b0*/  UIADD3 UR44, UR4, 0x802, URZ ;  /* 0x00000802042c7890 */ /* 0x000fe4000fffe03f */
[----:B------:R0:W-:Y:S01]  /*120c0*/  STL.64 [R1+0x30], R10 ;  /* 0x0000300a01007387 */ /* 0x0001e20000100a00 */
[----:B------:R-:W-:-:S02]  /*120d0*/  UIADD3 UR40, UR4, 0x804, URZ ;  /* 0x0000080404287890 */ /* 0x000fc4000fffe03f */
        /* <DEDUP_REMOVED lines=10> */
[----:B------:R-:W-:Y:S01]  /*12180*/  IMAD.U32 R11, RZ, RZ, UR9 ;  /* 0x00000009ff0b7e24 */ /* 0x000fe2000f8e00ff */
[----:B------:R-:W-:-:S04]  /*12190*/  UMOV UR37, 0x40000040 ;  /* 0x4000004000257882 */ /* 0x000fc80000000000 */
        /* <DEDUP_REMOVED lines=63> */
[----:B------:R-:W-:-:S04]  /*12590*/  IADD3 R8, R6, 0x602, RZ ;  /* 0x0000060206087810 */ /* 0x000fc80007ffe0ff */
[----:B------:R-:W-:Y:S01]  /*125a0*/  R2UR UR46, R8 ;  /* 0x00000000082e72ca */ /* 0x000fe200000e0000 */
[C---:B------:R-:W-:Y:S01]  /*125b0*/  VIADD R8, R6.reuse, 0x604 ;  /* 0x0000060406087836 */ /* 0x040fe20000000000 */
[----:B------:R-:W-:Y:S01]  /*125c0*/  R2UR UR47, R9 ;  /* 0x00000000092f72ca */ /* 0x000fe200000e0000 */
[----:B------:R-:W-:Y:S01]  /*125d0*/  VIADD R6, R6, 0x606 ;  /* 0x0000060606067836 */ /* 0x000fe20000000000 */
[----:B------:R-:W-:Y:S02]  /*125e0*/  MOV R9, 0x40000040 ;  /* 0x4000004000097802 */ /* 0x000fe40000000f00 */
        /* <DEDUP_REMOVED lines=27> */
.L_x_6166:
[----:B------:R-:W2:Y:S01]  /*127a0*/  LDL R12, [R1+0x38] ;  /* 0x00003800010c7983 */ /* 0x000ea20000100800 */
[----:B------:R-:W0:Y:S01]  /*127b0*/  LDC R4, c[0x0][0x448] ;  /* 0x00011200ff047b82 */ /* 0x000e220000000800 */
        /* <DEDUP_REMOVED lines=23> */
[----:B0-----:R-:W-:Y:S01]  /*12930*/  ISETP.NE.AND P1, PT, R4, 0x1, PT ;  /* 0x000000010400780c */ /* 0x001fe20003f25270 */
        /* <DEDUP_REMOVED lines=12> */
[----:B------:R-:W1:Y:S01]  /*12a00*/  @P1 LDC R21, c[0x0][0x44c] ;  /* 0x00011300ff151b82 */ /* 0x000e620000000800 */
[----:B------:R-:W-:Y:S01]  /*12a10*/  FMUL.FTZ R71, R71, UR4 ;  /* 0x0000000447477c20 */ /* 0x000fe20008410000 */
[----:B------:R-:W-:Y:S01]  /*12a20*/  FMUL.FTZ R7, R29, UR4 ;  /* 0x000000041d077c20 */ /* 0x000fe20008410000 */
[----:B------:R-:W-:Y:S01]  /*12a30*/  FMUL.FTZ R9, R33, UR4 ;  /* 0x0000000421097c20 */ /* 0x000fe20008410000 */
[----:B------:R-:W4:Y:S01]  /*12a40*/  MUFU.TANH R34, R34 ;  /* 0x0000002200227308 */ /* 0x000f220000002400 */
[----:B------:R-:W-:Y:S01]  /*12a50*/  FMUL.FTZ R10, R37, UR4 ;  /* 0x00000004250a7c20 */ /* 0x000fe20008410000 */
[----:B------:R-:W-:Y:S01]  /*12a60*/  FMUL.FTZ R13, R41, UR4 ;  /* 0x00000004290d7c20 */ /* 0x000fe20008410000 */
[----:B------:R-:W-:Y:S01]  /*12a70*/  FMUL.FTZ R45, R45, UR4 ;  /* 0x000000042d2d7c20 */ /* 0x000fe20008410000 */
[----:B------:R-:W3:Y:S01]  /*12a80*/  @P1 LDC R25, c[0x0][0x450] ;  /* 0x00011400ff191b82 */ /* 0x000ee20000000800 */
        /* <DEDUP_REMOVED lines=13> */
[----:B------:R-:W-:Y:S01]  /*12b60*/  ULDC UR39, c[0x0][0x9d8] ;  /* 0x0002760000277ab9 */ /* 0x000fe20000000800 */
[----:B------:R-:W-:Y:S01]  /*12b70*/  ULDC UR42, c[0x0][0x988] ;  /* 0x00026200002a7ab9 */ /* 0x000fe20000000800 */
[----:B------:R-:W-:Y:S01]  /*12b80*/  ULDC UR43, c[0x0][0x988] ;  /* 0x00026200002b7ab9 */ /* 0x000fe20000000800 */
[----:B------:R-:W-:Y:S01]  /*12b90*/  BSSY B0, `(.L_x_6167) ;  /* 0x00004c7000007945 */ /* 0x000fe20003800000 */
[----:B------:R-:W-:-:S02]  /*12ba0*/  CS2R R118, SRZ ;  /* 0x0000000000767805 */ /* 0x000fc4000001ff00 */
[----:B------:R-:W-:Y:S01]  /*12bb0*/  CS2R R116, SRZ ;  /* 0x0000000000747805 */ /* 0x000fe2000001ff00 */
[----:B------:R-:W4:Y:S01]  /*12bc0*/  MUFU.TANH R28, R39 ;  /* 0x00000027001c7308 */ /* 0x000f220000002400 */
[----:B------:R-:W-:Y:S02]  /*12bd0*/  CS2R R114, SRZ ;  /* 0x0000000000727805 */ /* 0x000fe4000001ff00 */
[----:B------:R-:W-:Y:S02]  /*12be0*/  CS2R R112, SRZ ;  /* 0x0000000000707805 */ /* 0x000fe4000001ff00 */
[----:B------:R-:W-:Y:S02]  /*12bf0*/  CS2R R110, SRZ ;  /* 0x00000000006e7805 */ /* 0x000fe4000001ff00 */
[----:B------:R-:W-:Y:S02]  /*12c00*/  CS2R R108, SRZ ;  /* 0x00000000006c7805 */ /* 0x000fe4000001ff00 */
[----:B------:R-:W-:-:S02]  /*12c10*/  CS2R R106, SRZ ;  /* 0x00000000006a7805 */ /* 0x000fc4000001ff00 */
[----:B------:R-:W-:Y:S02]  /*12c20*/  CS2R R104, SRZ ;  /* 0x0000000000687805 */ /* 0x000fe4000001ff00 */
[----:B------:R-:W-:Y:S01]  /*12c30*/  CS2R R102, SRZ ;  /* 0x0000000000667805 */ /* 0x000fe2000001ff00 */
[----:B------:R-:W4:Y:S08]  /*12c40*/  MUFU.TANH R42, R42 ;  /* 0x0000002a002a7308 */ /* 0x000f300000002400 */
[----:B------:R-:W4:Y:S08]  /*12c50*/  MUFU.TANH R43, R43 ;  /* 0x0000002b002b7308 */ /* 0x000f300000002400 */
[----:B------:R4:W4:Y:S08]  /*12c60*/  MUFU.TANH R24, R46 ;  /* 0x0000002e00187308 */ /* 0x0009300000002400 */
[----:B------:R-:W4:Y:S08]  /*12c70*/  MUFU.TANH R47, R47 ;  /* 0x0000002f002f7308 */ /* 0x000f300000002400 */
[----:B------:R-:W4:Y:S08]  /*12c80*/  MUFU.TANH R50, R50 ;  /* 0x0000003200327308 */ /* 0x000f300000002400 */
[----:B------:R-:W4:Y:S08]  /*12c90*/  MUFU.TANH R51, R51 ;  /* 0x0000003300337308 */ /* 0x000f300000002400 */
[----:B------:R-:W4:Y:S08]  /*12ca0*/  MUFU.TANH R32, R54 ;  /* 0x0000003600207308 */ /* 0x000f300000002400 */
[----:B------:R-:W4:Y:S08]  /*12cb0*/  MUFU.TANH R55, R55 ;  /* 0x0000003700377308 */ /* 0x000f300000002400 */
[----:B------:R-:W4:Y:S08]  /*12cc0*/  MUFU.TANH R36, R58 ;  /* 0x0000003a00247308 */ /* 0x000f300000002400 */
[----:B------:R-:W-:Y:S08]  /*12cd0*/  MUFU.TANH R40, R62 ;  /* 0x0000003e00287308 */ /* 0x000ff00000002400 */
        /* <DEDUP_REMOVED lines=18> */
[----:B------:R-:W-:Y:S01]  /*12e00*/  MUFU.TANH R53, R53 ;  /* 0x0000003500357308 */ /* 0x000fe20000002400 */
[----:B--2---:R-:W-:-:S05]  /*12e10*/  IADD3 R4, R12, R225, RZ ;  /* 0x000000e10c047210 */ /* 0x004fca0007ffe0ff */
[----:B-1----:R-:W-:Y:S02]  /*12e20*/  @P1 IMAD.HI.U32 R12, R4, R21, RZ ;  /* 0x00000015040c1227 */ /* 0x002fe400078e00ff */
[----:B------:R-:W-:Y:S02]  /*12e30*/  MUFU.TANH R56, R56 ;  /* 0x0000003800387308 */ /* 0x000fe40000002400 */
[----:B------:R-:W-:Y:S01]  /*12e40*/  IMAD.MOV.U32 R21, RZ, RZ, -0x60 ;  /* 0xffffffa0ff157424 */ /* 0x000fe200078e00ff */
[----:B---3--:R-:W-:Y:S01]  /*12e50*/  @P1 SHF.R.U32.HI R4, RZ, R25, R12 ;  /* 0x00000019ff041219 */ /* 0x008fe2000001160c */
[C---:B------:R-:W-:Y:S02]  /*12e60*/  IMAD R12, R72.reuse, -0x60, R227 ;  /* 0xffffffa0480c7824 */ /* 0x040fe400078e02e3 */
[----:B------:R-:W-:Y:S02]  /*12e70*/  IMAD R14, R72, R21, 0x61 ;  /* 0x00000061480e7424 */ /* 0x000fe400078e0215 */
[----:B------:R-:W-:Y:S01]  /*12e80*/  MUFU.TANH R57, R57 ;  /* 0x0000003900397308 */ /* 0x000fe20000002400 */
[----:B------:R-:W1:Y:S01]  /*12e90*/  SHFL.IDX PT, R20, R4, 0x1, 0x1c1f ;  /* 0x003c1f0004147f89 */ /* 0x000e6200000e0000 */
[----:B------:R-:W-:-:S02]  /*12ea0*/  VIADD R12, R12, 0x60 ;  /* 0x000000600c0c7836 */ /* 0x000fc40000000000 */
[C---:B------:R-:W-:Y:S01]  /*12eb0*/  IMAD R14, R229.reuse, -0x2, R14 ;  /* 0xfffffffee50e7824 */ /* 0x040fe200078e020e */
[----:B------:R-:W2:Y:S01]  /*12ec0*/  SHFL.IDX PT, R4, R4, RZ, 0x1c1f ;  /* 0x001c1fff04047589 */ /* 0x000ea200000e0000 */
[----:B------:R-:W-:Y:S02]  /*12ed0*/  IMAD R21, R229, -0x2, R12 ;  /* 0xfffffffee5157824 */ /* 0x000fe400078e020c */
[----:B------:R-:W-:Y:S01]  /*12ee0*/  MUFU.TANH R60, R60 ;  /* 0x0000003c003c7308 */ /* 0x000fe20000002400 */
[----:B------:R-:W-:-:S07]  /*12ef0*/  IADD3 R86, -R226, R14, R227 ;  /* 0x0000000ee2567210 */ /* 0x000fce0007ffe1e3 */
[----:B------:R-:W-:Y:S08]  /*12f00*/  MUFU.TANH R61, R61 ;  /* 0x0000003d003d7308 */ /* 0x000ff00000002400 */
[----:B------:R-:W-:Y:S01]  /*12f10*/  MUFU.TANH R33, R64 ;  /* 0x0000004000217308 */ /* 0x000fe20000002400 */
[----:B-1----:R-:W-:-:S04]  /*12f20*/  VIADDMNMX R27, R20, R86, R21, PT ;  /* 0x00000056141b7246 */ /* 0x002fc80003800115 */
[C---:B------:R-:W-:Y:S02]  /*12f30*/  ISETP.GT.AND P2, PT, R27.reuse, RZ, PT ;  /* 0x000000ff1b00720c */ /* 0x040fe40003f44270 */
[C---:B------:R-:W-:Y:S01]  /*12f40*/  ISETP.GT.AND P3, PT, R27.reuse, 0x1, PT ;  /* 0x000000011b00780c */ /* 0x040fe20003f64270 */
[----:B------:R-:W-:Y:S01]  /*12f50*/  MUFU.TANH R65, R65 ;  /* 0x0000004100417308 */ /* 0x000fe20000002400 */
[C---:B------:R-:W-:Y:S02]  /*12f60*/  ISETP.GT.AND P4, PT, R27.reuse, 0x8, PT ;  /* 0x000000081b00780c */ /* 0x040fe40003f84270 */
[----:B------:R-:W-:Y:S02]  /*12f70*/  FSEL R84, R26, -INF , P2 ;  /* 0xff8000001a547808 */ /* 0x000fe40001000000 */
[----:B------:R-:W-:Y:S02]  /*12f80*/  FSEL R82, R82, -INF , P3 ;  /* 0xff80000052527808 */ /* 0x000fe40001800000 */
[----:B------:R-:W-:Y:S01]  /*12f90*/  ISETP.GT.AND P2, PT, R27, 0x9, PT ;  /* 0x000000091b00780c */ /* 0x000fe20003f44270 */
[----:B------:R-:W-:Y:S01]  /*12fa0*/  MUFU.TANH R69, R69 ;  /* 0x0000004500457308 */ /* 0x000fe20000002400 */
[----:B0-----:R-:W-:-:S02]  /*12fb0*/  FSEL R80, R30, -INF , P4 ;  /* 0xff8000001e507808 */ /* 0x001fc40002000000 */
[----:B------:R-:W-:Y:S02]  /*12fc0*/  FMNMX.FTZ R25, R84, R82, !PT ;  /* 0x0000005254197209 */ /* 0x000fe40007810000 */
[----:B------:R-:W-:Y:S02]  /*12fd0*/  ISETP.GT.AND P3, PT, R27, 0x10, PT ;  /* 0x000000101b00780c */ /* 0x000fe40003f64270 */
[----:B----4-:R-:W-:Y:S02]  /*12fe0*/  FSEL R78, R31, -INF , P2 ;  /* 0xff8000001f4e7808 */ /* 0x010fe40001000000 */
[----:B------:R-:W-:Y:S02]  /*12ff0*/  FMNMX.FTZ R25, R80, R25, !PT ;  /* 0x0000001950197209 */ /* 0x000fe40007810000 */
[----:B------:R-:W-:Y:S02]  /*13000*/  ISETP.GT.AND P2, PT, R27, 0x11, PT ;  /* 0x000000111b00780c */ /* 0x000fe40003f44270 */
[----:B------:R-:W-:-:S02]  /*13010*/  FSEL R76, R34, -INF , P3 ;  /* 0xff800000224c7808 */ /* 0x000fc40001800000 */
[----:B------:R-:W-:Y:S02]  /*13020*/  FMNMX.FTZ R25, R78, R25, !PT ;  /* 0x000000194e197209 */ /* 0x000fe40007810000 */
[----:B------:R-:W-:Y:S02]  /*13030*/  ISETP.GT.AND P3, PT, R27, 0x18, PT ;  /* 0x000000181b00780c */ /* 0x000fe40003f64270 */
[----:B------:R-:W-:Y:S01]  /*13040*/  FSEL R74, R35, -INF , P2 ;  /* 0xff800000234a7808 */ /* 0x000fe20001000000 */
[----:B------:R-:W-:Y:S01]  /*13050*/  IMAD.MOV.U32 R35, RZ, RZ, R225 ;  /* 0x000000ffff237224 */ /* 0x000fe200078e00e1 */
[----:B------:R-:W-:Y:S02]  /*13060*/  FMNMX.FTZ R25, R76, R25, !PT ;  /* 0x000000194c197209 */ /* 0x000fe40007810000 */
[----:B------:R-:W-:Y:S02]  /*13070*/  ISETP.GT.AND P2, PT, R27, 0x19, PT ;  /* 0x000000191b00780c */ /* 0x000fe40003f44270 */
[----:B------:R-:W-:-:S02]  /*13080*/  FSEL R46, R38, -INF , P3 ;  /* 0xff800000262e7808 */ /* 0x000fc40001800000 */
[----:B------:R-:W-:Y:S01]  /*13090*/  FMNMX.FTZ R25, R74, R25, !PT ;  /* 0x000000194a197209 */ /* 0x000fe20007810000 */
[----:B------:R-:W0:Y:S01]  /*130a0*/  MUFU.TANH R38, R59 ;  /* 0x0000003b00267308 */ /* 0x000e220000002400 */
[C---:B------:R-:W-:Y:S02]  /*130b0*/  ISETP.GT.AND P3, PT, R27.reuse, 0x20, PT ;  /* 0x000000201b00780c */ /* 0x040fe40003f64270 */
[----:B------:R-:W-:Y:S02]  /*130c0*/  FSEL R28, R28, -INF , P2 ;  /* 0xff8000001c1c7808 */ /* 0x000fe40001000000 */
[----:B------:R-:W-:Y:S02]  /*130d0*/  FMNMX.FTZ R25, R46, R25, !PT ;  /* 0x000000192e197209 */ /* 0x000fe40007810000 */
[----:B------:R-:W-:Y:S02]  /*130e0*/  ISETP.GT.AND P2, PT, R27, 0x21, PT ;  /* 0x000000211b00780c */ /* 0x000fe40003f44270 */
[----:B------:R-:W-:-:S02]  /*130f0*/  FSEL R12, R42, -INF , P3 ;  /* 0xff8000002a0c7808 */ /* 0x000fc40001800000 */
[----:B------:R-:W-:Y:S01]  /*13100*/  FMNMX.FTZ R25, R28, R25, !PT ;  /* 0x000000191c197209 */ /* 0x000fe20007810000 */
[----:B------:R-:W1:Y:S01]  /*13110*/  MUFU.TANH R42, R66 ;  /* 0x00000042002a7308 */ /* 0x000e620000002400 */
[----:B------:R-:W-:Y:S02]  /*13120*/  ISETP.GT.AND P3, PT, R27, 0x28, PT ;  /* 0x000000281b00780c */ /* 0x000fe40003f64270 */
[----:B------:R-:W-:Y:S02]  /*13130*/  FSEL R14, R43, -INF , P2 ;  /* 0xff8000002b0e7808 */ /* 0x000fe40001000000 */
[----:B------:R-:W-:Y:S02]  /*13140*/  FMNMX.FTZ R25, R12, R25, !PT ;  /* 0x000000190c197209 */ /* 0x000fe40007810000 */
[----:B------:R-:W-:Y:S02]  /*13150*/  ISETP.GT.AND P2, PT, R27, 0x29, PT ;  /* 0x000000291b00780c */ /* 0x000fe40003f44270 */
[----:B------:R-:W-:-:S02]  /*13160*/  FSEL R20, R24, -INF , P3 ;  /* 0xff80000018147808 */ /* 0x000fc40001800000 */
[----:B------:R-:W-:Y:S02]  /*13170*/  FMNMX.FTZ R25, R14, R25, !PT ;  /* 0x000000190e197209 */ /* 0x000fe40007810000 */
        /* <DEDUP_REMOVED lines=18> */
[C---:B------:R-:W-:Y:S02]  /*132a0*/  ISETP.GT.AND P3, PT, R27.reuse, 0x48, PT ;  /* 0x000000481b00780c */ /* 0x040fe40003f64270 */
[----:B0-----:R-:W-:Y:S02]  /*132b0*/  FSEL R38, R38, -INF , P2 ;  /* 0xff80000026267808 */ /* 0x001fe40001000000 */
[----:B------:R-:W-:Y:S02]  /*132c0*/  FMNMX.FTZ R25, R36, R25, !PT ;  /* 0x0000001924197209 */ /* 0x000fe40007810000 */
[----:B------:R-:W-:Y:S02]  /*132d0*/  ISETP.GT.AND P2, PT, R27, 0x49, PT ;  /* 0x000000491b00780c */ /* 0x000fe40003f44270 */
[----:B------:R-:W-:-:S02]  /*132e0*/  FSEL R40, R40, -INF , P3 ;  /* 0xff80000028287808 */ /* 0x000fc40001800000 */
[----:B------:R-:W-:Y:S02]  /*132f0*/  FMNMX.FTZ R25, R38, R25, !PT ;  /* 0x0000001926197209 */ /* 0x000fe40007810000 */
[----:B------:R-:W-:Y:S02]  /*13300*/  ISETP.GT.AND P3, PT, R27, 0x50, PT ;  /* 0x000000501b00780c */ /* 0x000fe40003f64270 */
[----:B------:R-:W-:Y:S02]  /*13310*/  FSEL R50, R63, -INF , P2 ;  /* 0xff8000003f327808 */ /* 0x000fe40001000000 */
[----:B------:R-:W-:Y:S01]  /*13320*/  FMNMX.FTZ R29, R40, R25, !PT ;  /* 0x00000019281d7209 */ /* 0x000fe20007810000 */
[----:B------:R-:W-:Y:S01]  /*13330*/  FMUL.FTZ R25, R44, UR4 ;  /* 0x000000042c197c20 */ /* 0x000fe20008410000 */
[----:B------:R-:W-:Y:S02]  /*13340*/  ISETP.GT.AND P2, PT, R27, 0x51, PT ;  /* 0x000000511b00780c */ /* 0x000fe40003f44270 */
[----:B-1----:R-:W-:Y:S01]  /*13350*/  FSEL R42, R42, -INF , P3 ;  /* 0xff8000002a2a7808 */ /* 0x002fe20001800000 */
[----:B------:R0:W1:Y:S01]  /*13360*/  MUFU.TANH R31, R25 ;  /* 0x00000019001f7308 */ /* 0x0000620000002400 */
[----:B------:R-:W-:-:S02]  /*13370*/  FMNMX.FTZ R29, R50, R29, !PT ;  /* 0x0000001d321d7209 */ /* 0x000fc40007810000 */
[----:B------:R-:W-:Y:S02]  /*13380*/  ISETP.GT.AND P3, PT, R27, 0x58, PT ;  /* 0x000000581b00780c */ /* 0x000fe40003f64270 */
[----:B------:R-:W-:Y:S02]  /*13390*/  FSEL R44, R67, -INF , P2 ;  /* 0xff800000432c7808 */ /* 0x000fe40001000000 */
[----:B------:R-:W-:Y:S02]  /*133a0*/  FMNMX.FTZ R29, R42, R29, !PT ;  /* 0x0000001d2a1d7209 */ /* 0x000fe40007810000 */
[----:B------:R-:W-:Y:S01]  /*133b0*/  ISETP.GT.AND P2, PT, R27, 0x59, PT ;  /* 0x000000591b00780c */ /* 0x000fe20003f44270 */
[----:B0-----:R-:W-:Y:S01]  /*133c0*/  FMUL.FTZ R25, R68, UR4 ;  /* 0x0000000444197c20 */ /* 0x001fe20008410000 */
[----:B------:R-:W-:Y:S01]  /*133d0*/  FSEL R58, R58, -INF , P3 ;  /* 0xff8000003a3a7808 */ /* 0x000fe20001800000 */
[----:B------:R-:W-:Y:S01]  /*133e0*/  ULDC UR4, c[0x0][0x988] ;  /* 0x0002620000047ab9 */ /* 0x000fe20000000800 */
[----:B------:R-:W-:-:S02]  /*133f0*/  FMNMX.FTZ R29, R44, R29, !PT ;  /* 0x0000001d2c1d7209 */ /* 0x000fc40007810000 */
[----:B------:R-:W-:Y:S01]  /*13400*/  FSEL R54, R54, -INF , P2 ;  /* 0xff80000036367808 */ /* 0x000fe20001000000 */
[----:B------:R-:W0:Y:S01]  /*13410*/  MUFU.TANH R25, R25 ;  /* 0x0000001900197308 */ /* 0x000e220000002400 */
[----:B------:R-:W-:Y:S02]  /*13420*/  FMNMX.FTZ R29, R58, R29, !PT ;  /* 0x0000001d3a1d7209 */ /* 0x000fe40007810000 */
[----:B--2---:R-:W-:Y:S02]  /*13430*/  VIADDMNMX R27, R4, R86, R21, PT ;  /* 0x00000056041b7246 */ /* 0x004fe40003800115 */
[----:B------:R-:W-:Y:S02]  /*13440*/  FMNMX.FTZ R29, R54, R29, !PT ;  /* 0x0000001d361d7209 */ /* 0x000fe40007810000 */
[C---:B------:R-:W-:Y:S02]  /*13450*/  ISETP.GT.AND P2, PT, R27.reuse, RZ, PT ;  /* 0x000000ff1b00720c */ /* 0x040fe40003f44270 */
[C---:B------:R-:W-:Y:S01]  /*13460*/  ISETP.GT.AND P3, PT, R27.reuse, 0x1, PT ;  /* 0x000000011b00780c */ /* 0x040fe20003f64270 */
[----:B------:R-:W2:Y:S01]  /*13470*/  SHFL.BFLY PT, R62, R29, 0x2, 0x1f ;  /* 0x0c401f001d3e7f89 */ /* 0x000ea200000e0000 */
[----:B------:R-:W-:-:S02]  /*13480*/  ISETP.GT.AND P4, PT, R27, 0x8, PT ;  /* 0x000000081b00780c */ /* 0x000fc40003f84270 */
[----:B------:R-:W-:Y:S02]  /*13490*/  FSEL R21, R0, -INF , P2 ;  /* 0xff80000000157808 */ /* 0x000fe40001000000 */
[----:B------:R-:W-:Y:S02]  /*134a0*/  FSEL R88, R3, -INF , P3 ;  /* 0xff80000003587808 */ /* 0x000fe40001800000 */
[C---:B------:R-:W-:Y:S02]  /*134b0*/  ISETP.GT.AND P2, PT, R27.reuse, 0x9, PT ;  /* 0x000000091b00780c */ /* 0x040fe40003f44270 */
[----:B------:R-:W-:Y:S02]  /*134c0*/  FSEL R66, R6, -INF , P4 ;  /* 0xff80000006427808 */ /* 0x000fe40002000000 */
[----:B------:R-:W-:Y:S02]  /*134d0*/  ISETP.GT.AND P3, PT, R27, 0x10, PT ;  /* 0x000000101b00780c */ /* 0x000fe40003f64270 */
[----:B------:R-:W-:-:S02]  /*134e0*/  FSEL R68, R7, -INF , P2 ;  /* 0xff80000007447808 */ /* 0x000fc40001000000 */
[----:B------:R-:W-:Y:S02]  /*134f0*/  MOV R3, UR4 ;  /* 0x0000000400037c02 */ /* 0x000fe40008000f00 */
[C---:B------:R-:W-:Y:S02]  /*13500*/  ISETP.GT.AND P2, PT, R27.reuse, 0x11, PT ;  /* 0x000000111b00780c */ /* 0x040fe40003f44270 */
[----:B------:R-:W-:Y:S02]  /*13510*/  FSEL R70, R8, -INF , P3 ;  /* 0xff80000008467808 */ /* 0x000fe40001800000 */
[----:B------:R-:W-:Y:S02]  /*13520*/  ISETP.GT.AND P4, PT, R27, 0x18, PT ;  /* 0x000000181b00780c */ /* 0x000fe40003f84270 */
[----:B------:R-:W-:Y:S02]  /*13530*/  FSEL R86, R9, -INF , P2 ;  /* 0xff80000009567808 */ /* 0x000fe40001000000 */
[----:B--2---:R-:W-:-:S02]  /*13540*/  FMNMX.FTZ R62, R29, R62, !PT ;  /* 0x0000003e1d3e7209 */ /* 0x004fc40007810000 */
[----:B------:R-:W-:Y:S02]  /*13550*/  ISETP.GT.AND P2, PT, R27, 0x19, PT ;  /* 0x000000191b00780c */ /* 0x000fe40003f44270 */
[----:B------:R-:W-:Y:S01]  /*13560*/  FSEL R90, R11, -INF , P4 ;  /* 0xff8000000b5a7808 */ /* 0x000fe20002000000 */
[----:B------:R-:W2:Y:S01]  /*13570*/  SHFL.BFLY PT, R29, R62, 0x1, 0x1f ;  /* 0x0c201f003e1d7f89 */ /* 0x000ea200000e0000 */
[----:B------:R-:W-:Y:S02]  /*13580*/  FSEL R92, R10, -INF , P2 ;  /* 0xff8000000a5c7808 */ /* 0x000fe40001000000 */
[----:B------:R-:W-:-:S04]  /*13590*/  ISETP.GT.AND P2, PT, R27, 0x21, PT ;  /* 0x000000211b00780c */ /* 0x000fc80003f44270 */
[----:B------:R-:W-:Y:S02]  /*135a0*/  FSEL R94, R13, -INF , P2 ;  /* 0xff8000000d5e7808 */ /* 0x000fe40001000000 */
[----:B------:R-:W-:-:S04]  /*135b0*/  ISETP.GT.AND P2, PT, R27, 0x29, PT ;  /* 0x000000291b00780c */ /* 0x000fc80003f44270 */
[----:B------:R-:W-:Y:S02]  /*135c0*/  FSEL R96, R45, -INF , P2 ;  /* 0xff8000002d607808 */ /* 0x000fe40001000000 */
[----:B------:R-:W-:-:S04]  /*135d0*/  ISETP.GT.AND P2, PT, R27, 0x31, PT ;  /* 0x000000311b00780c */ /* 0x000fc80003f44270 */
[----:B------:R-:W-:Y:S02]  /*135e0*/  FSEL R100, R49, -INF , P2 ;  /* 0xff80000031647808 */ /* 0x000fe40001000000 */
[----:B------:R-:W-:Y:S02]  /*135f0*/  ISETP.GT.AND P2, PT, R27, 0x39, PT ;  /* 0x000000391b00780c */ /* 0x000fe40003f44270 */
[----:B--2---:R-:W-:Y:S02]  /*13600*/  FMNMX.FTZ R4, R62, R29, !PT ;  /* 0x0000001d3e047209 */ /* 0x004fe40007810000 */
[----:B------:R-:W-:Y:S02]  /*13610*/  FMNMX.FTZ R29, R21, R88, !PT ;  /* 0x00000058151d7209 */ /* 0x000fe40007810000 */
[C---:B------:R-:W-:Y:S01]  /*13620*/  FSETP.NEU.FTZ.AND P3, PT, R4.reuse, -INF , PT ;  /* 0xff8000000400780b */ /* 0x040fe20003f7d000 */
[----:B------:R-:W-:Y:S01]  /*13630*/  FMUL.FTZ R7, R4, R3 ;  /* 0x0000000304077220 */ /* 0x000fe20000410000 */
[----:B------:R-:W-:-:S04]  /*13640*/  FMNMX.FTZ R29, R66, R29, !PT ;  /* 0x0000001d421d7209 */ /* 0x000fc80007810000 */
[----:B------:R-:W-:Y:S02]  /*13650*/  FMNMX.FTZ R29, R68, R29, !PT ;  /* 0x0000001d441d7209 */ /* 0x000fe40007810000 */
[----:B------:R-:W-:Y:S02]  /*13660*/  FSEL R7, R7, RZ, P3 ;  /* 0x000000ff07077208 */ /* 0x000fe40001800000 */
[----:B------:R-:W-:Y:S02]  /*13670*/  FMNMX.FTZ R29, R70, R29, !PT ;  /* 0x0000001d461d7209 */ /* 0x000fe40007810000 */
[----:B------:R-:W-:Y:S01]  /*13680*/  ISETP.GT.AND P3, PT, R27, 0x20, PT ;  /* 0x000000201b00780c */ /* 0x000fe20003f64270 */
[--C-:B------:R-:W-:Y:S01]  /*13690*/  FFMA.FTZ R189, R84, R3, -R7.reuse ;  /* 0x0000000354bd7223 */ /* 0x100fe20000010807 */
[----:B------:R-:W-:Y:S01]  /*136a0*/  FMNMX.FTZ R29, R86, R29, !PT ;  /* 0x0000001d561d7209 */ /* 0x000fe20007810000 */
[-CC-:B------:R-:W-:Y:S01]  /*136b0*/  FFMA.FTZ R6, R82, R3.reuse, -R7.reuse ;  /* 0x0000000352067223 */ /* 0x180fe20000010807 */
[----:B------:R-:W-:Y:S01]  /*136c0*/  FSEL R84, R15, -INF , P3 ;  /* 0xff8000000f547808 */ /* 0x000fe20001800000 */
[--C-:B------:R-:W-:Y:S01]  /*136d0*/  FFMA.FTZ R191, R80, R3, -R7.reuse ;  /* 0x0000000350bf7223 */ /* 0x100fe20000010807 */
[----:B------:R-:W-:Y:S01]  /*136e0*/  FMNMX.FTZ R29, R90, R29, !PT ;  /* 0x0000001d5a1d7209 */ /* 0x000fe20007810000 */
[-CC-:B------:R-:W-:Y:S01]  /*136f0*/  FFMA.FTZ R8, R78, R3.reuse, -R7.reuse ;  /* 0x000000034e087223 */ /* 0x180fe20000010807 */
[----:B------:R-:W-:Y:S01]  /*13700*/  ISETP.GT.AND P3, PT, R27, 0x28, PT ;  /* 0x000000281b00780c */ /* 0x000fe20003f64270 */
[--C-:B------:R-:W-:Y:S01]  /*13710*/  FFMA.FTZ R185, R76, R3, -R7.reuse ;  /* 0x000000034cb97223 */ /* 0x100fe20000010807 */
[----:B------:R-:W-:Y:S01]  /*13720*/  FMNMX.FTZ R29, R92, R29, !PT ;  /* 0x0000001d5c1d7209 */ /* 0x000fe20007810000 */
[-CC-:B------:R-:W-:Y:S01]  /*13730*/  FFMA.FTZ R187, R46, R3.reuse, -R7.reuse ;  /* 0x000000032ebb7223 */ /* 0x180fe20000010807 */
[----:B-1----:R-:W-:Y:S01]  /*13740*/  FSEL R82, R31, -INF , P3 ;  /* 0xff8000001f527808 */ /* 0x002fe20001800000 */
[--C-:B------:R-:W-:Y:S01]  /*13750*/  FFMA.FTZ R173, R36, R3, -R7.reuse ;  /* 0x0000000324ad7223 */ /* 0x100fe20000010807 */
[----:B------:R-:W-:Y:S01]  /*13760*/  FMNMX.FTZ R29, R84, R29, !PT ;  /* 0x0000001d541d7209 */ /* 0x000fe20007810000 */
[----:B------:R-:W-:Y:S01]  /*13770*/  MUFU.EX2 R189, R189 ;  /* 0x000000bd00bd7308 */ /* 0x000fe20000000800 */
[C---:B------:R-:W-:Y:S01]  /*13780*/  ISETP.GT.AND P3, PT, R27.reuse, 0x30, PT ;  /* 0x000000301b00780c */ /* 0x040fe20003f64270 */
[----:B------:R-:W1:Y:S01]  /*13790*/  @P1 LDC R36, c[0x0][0x44c] ;  /* 0x00011300ff241b82 */ /* 0x000e620000000800 */
[----:B------:R-:W-:Y:S01]  /*137a0*/  FMNMX.FTZ R29, R94, R29, !PT ;  /* 0x0000001d5e1d7209 */ /* 0x000fe20007810000 */
[-CC-:B------:R-:W-:Y:S01]  /*137b0*/  FFMA.FTZ R179, R32, R3.reuse, -R7.reuse ;  /* 0x0000000320b37223 */ /* 0x180fe20000010807 */
[----:B------:R-:W-:Y:S01]  /*137c0*/  FSEL R80, R48, -INF , P3 ;  /* 0xff80000030507808 */ /* 0x000fe20001800000 */
[--C-:B------:R-:W-:Y:S01]  /*137d0*/  FFMA.FTZ R32, R34, R3, -R7.reuse ;  /* 0x0000000322207223 */ /* 0x100fe20000010807 */
[----:B------:R-:W-:Y:S01]  /*137e0*/  FMNMX.FTZ R29, R82, R29, !PT ;  /* 0x0000001d521d7209 */ /* 0x000fe20007810000 */
[----:B------:R-:W2:Y:S01]  /*137f0*/  MUFU.EX2 R6, R6 ;  /* 0x0000000600067308 */ /* 0x000ea20000000800 */
[----:B------:R-:W-:Y:S01]  /*13800*/  ISETP.GT.AND P3, PT, R27, 0x38, PT ;  /* 0x000000381b00780c */ /* 0x000fe20003f64270 */
[----:B------:R-:W-:Y:S01]  /*13810*/  VIADD R34, R5, 0x30840 ;  /* 0x0003084005227836 */ /* 0x000fe20000000000 */
[----:B------:R-:W-:Y:S01]  /*13820*/  FMNMX.FTZ R29, R96, R29, !PT ;  /* 0x0000001d601d7209 */ /* 0x000fe20007810000 */
[-CC-:B------:R-:W-:Y:S01]  /*13830*/  FFMA.FTZ R10, R74, R3.reuse, -R7.reuse ;  /* 0x000000034a0a7223 */ /* 0x180fe20000010807 */
[----:B------:R-:W-:Y:S01]  /*13840*/  FSEL R98, R52, -INF , P3 ;  /* 0xff80000034627808 */ /* 0x000fe20001800000 */
[--C-:B------:R-:W-:Y:S01]  /*13850*/  FFMA.FTZ R28, R28, R3, -R7.reuse ;  /* 0x000000031c1c7223 */ /* 0x100fe20000010807 */
[----:B------:R-:W-:Y:S01]  /*13860*/  FMNMX.FTZ R29, R80, R29, !PT ;  /* 0x0000001d501d7209 */ /* 0x000fe20007810000 */
[----:B------:R-:W3:Y:S01]  /*13870*/  MUFU.EX2 R191, R191 ;  /* 0x000000bf00bf7308 */ /* 0x000ee20000000800 */
[----:B------:R-:W-:Y:S01]  /*13880*/  ISETP.GT.AND P3, PT, R27, 0x40, PT ;  /* 0x000000401b00780c */ /* 0x000fe20003f64270 */
[--C-:B------:R-:W-:Y:S01]  /*13890*/  FFMA.FTZ R181, R12, R3, -R7.reuse ;  /* 0x000000030cb57223 */ /* 0x100fe20000010807 */
[----:B------:R-:W-:Y:S01]  /*138a0*/  FMNMX.FTZ R29, R100, R29, !PT ;  /* 0x0000001d641d7209 */ /* 0x000fe20007810000 */
[-CC-:B------:R-:W-:Y:S01]  /*138b0*/  FFMA.FTZ R183, R20, R3.reuse, -R7.reuse ;  /* 0x0000000314b77223 */ /* 0x180fe20000010807 */
[----:B------:R-:W-:Y:S01]  /*138c0*/  FSEL R78, R53, -INF , P2 ;  /* 0xff800000354e7808 */ /* 0x000fe20001000000 */
[--C-:B------:R-:W-:Y:S01]  /*138d0*/  FFMA.FTZ R177, R26, R3, -R7.reuse ;  /* 0x000000031ab17223 */ /* 0x100fe20000010807 */
[----:B------:R-:W-:Y:S01]  /*138e0*/  FMNMX.FTZ R29, R98, R29, !PT ;  /* 0x0000001d621d7209 */ /* 0x000fe20007810000 */
[----:B------:R-:W4:Y:S01]  /*138f0*/  MUFU.EX2 R8, R8 ;  /* 0x0000000800087308 */ /* 0x000f220000000800 */
[C---:B------:R-:W-:Y:S01]  /*13900*/  ISETP.GT.AND P2, PT, R27.reuse, 0x41, PT ;  /* 0x000000411b00780c */ /* 0x040fe20003f44270 */
[-CC-:B------:R-:W-:Y:S01]  /*13910*/  FFMA.FTZ R12, R14, R3.reuse, -R7.reuse ;  /* 0x000000030e0c7223 */ /* 0x180fe20000010807 */
[----:B------:R-:W-:Y:S01]  /*13920*/  FSEL R76, R56, -INF , P3 ;  /* 0xff800000384c7808 */ /* 0x000fe20001800000 */
[--C-:B------:R-:W-:Y:S01]  /*13930*/  FFMA.FTZ R20, R24, R3, -R7.reuse ;  /* 0x0000000318147223 */ /* 0x100fe20000010807 */
[----:B------:R-:W-:Y:S01]  /*13940*/  FMNMX.FTZ R29, R78, R29, !PT ;  /* 0x0000001d4e1d7209 */ /* 0x000fe20007810000 */
[----:B------:R-:W-:Y:S01]  /*13950*/  FFMA.FTZ R26, R30, R3, -R7 ;  /* 0x000000031e1a7223 */ /* 0x000fe20000010807 */
[----:B------:R-:W-:Y:S01]  /*13960*/  ISETP.GT.AND P3, PT, R27, 0x48, PT ;  /* 0x000000481b00780c */ /* 0x000fe20003f64270 */
[----:B------:R-:W-:Y:S01]  /*13970*/  MUFU.EX2 R185, R185 ;  /* 0x000000b900b97308 */ /* 0x000fe20000000800 */
[----:B------:R-:W-:Y:S01]  /*13980*/  FSEL R62, R57, -INF , P2 ;  /* 0xff800000393e7808 */ /* 0x000fe20001000000 */
[----:B-1----:R-:W-:Y:S01]  /*13990*/  @P1 IMAD.HI.U32 R5, R225, R36, RZ ;  /* 0x00000024e1051227 */ /* 0x002fe200078e00ff */
[----:B------:R-:W-:-:S03]  /*139a0*/  FMNMX.FTZ R29, R76, R29, !PT ;  /* 0x0000001d4c1d7209 */ /* 0x000fc60007810000 */
[-CC-:B------:R-:W-:Y:S01]  /*139b0*/  FFMA.FTZ R14, R38, R3.reuse, -R7.reuse ;  /* 0x00000003260e7223 */ /* 0x180fe20000010807 */
[C---:B------:R-:W-:Y:S01]  /*139c0*/  ISETP.GT.AND P2, PT, R27.reuse, 0x49, PT ;  /* 0x000000491b00780c */ /* 0x040fe20003f44270 */
[--C-:B------:R-:W-:Y:S01]  /*139d0*/  FFMA.FTZ R175, R40, R3, -R7.reuse ;  /* 0x0000000328af7223 */ /* 0x100fe20000010807 */
[----:B------:R-:W-:Y:S01]  /*139e0*/  FSEL R64, R60, -INF , P3 ;  /* 0xff8000003c407808 */ /* 0x000fe20001800000 */
[----:B------:R-:W-:Y:S01]  /*139f0*/  MUFU.EX2 R10, R10 ;  /* 0x0000000a000a7308 */ /* 0x000fe20000000800 */
[----:B------:R-:W-:Y:S01]  /*13a00*/  FMNMX.FTZ R29, R62, R29, !PT ;  /* 0x0000001d3e1d7209 */ /* 0x000fe20007810000 */
[-CC-:B------:R-:W-:Y:S01]  /*13a10*/  FFMA.FTZ R24, R50, R3.reuse, -R7.reuse ;  /* 0x0000000332187223 */ /* 0x180fe20000010807 */
[----:B------:R-:W-:Y:S01]  /*13a20*/  ISETP.GT.AND P3, PT, R27, 0x50, PT ;  /* 0x000000501b00780c */ /* 0x000fe20003f64270 */
[-CC-:B------:R-:W-:Y:S01]  /*13a30*/  FFMA.FTZ R169, R42, R3.reuse, -R7.reuse ;  /* 0x000000032aa97223 */ /* 0x180fe20000010807 */
[----:B------:R-:W-:Y:S01]  /*13a40*/  FSEL R48, R61, -INF , P2 ;  /* 0xff8000003d307808 */ /* 0x000fe20001000000 */
[--C-:B------:R-:W-:Y:S01]  /*13a50*/  FFMA.FTZ R30, R44, R3, -R7.reuse ;  /* 0x000000032c1e7223 */ /* 0x100fe20000010807 */
[----:B------:R-:W-:Y:S01]  /*13a60*/  FMNMX.FTZ R29, R64, R29, !PT ;  /* 0x0000001d401d7209 */ /* 0x000fe20007810000 */
[----:B------:R-:W-:Y:S01]  /*13a70*/  MUFU.EX2 R187, R187 ;  /* 0x000000bb00bb7308 */ /* 0x000fe20000000800 */
[----:B------:R-:W-:Y:S01]  /*13a80*/  ISETP.GT.AND P2, PT, R27, 0x51, PT ;  /* 0x000000511b00780c */ /* 0x000fe20003f44270 */
[-CC-:B------:R-:W-:Y:S01]  /*13a90*/  FFMA.FTZ R171, R58, R3.reuse, -R7.reuse ;  /* 0x000000033aab7223 */ /* 0x180fe20000010807 */
[----:B------:R-:W-:Y:S01]  /*13aa0*/  FSEL R46, R33, -INF , P3 ;  /* 0xff800000212e7808 */ /* 0x000fe20001800000 */
[----:B------:R-:W-:Y:S01]  /*13ab0*/  FFMA.FTZ R54, R54, R3, -R7 ;  /* 0x0000000336367223 */ /* 0x000fe20000010807 */
[----:B------:R-:W-:Y:S01]  /*13ac0*/  FMNMX.FTZ R29, R48, R29, !PT ;  /* 0x0000001d301d7209 */ /* 0x000fe20007810000 */
[----:B------:R-:W1:Y:S01]  /*13ad0*/  @P1 LDC R38, c[0x0][0x450] ;  /* 0x00011400ff261b82 */ /* 0x000e620000000800 */
[----:B------:R-:W-:Y:S01]  /*13ae0*/  ISETP.GT.AND P3, PT, R27, 0x58, PT ;  /* 0x000000581b00780c */ /* 0x000fe20003f64270 */
[----:B------:R-:W-:Y:S01]  /*13af0*/  MUFU.EX2 R28, R28 ;  /* 0x0000001c001c7308 */ /* 0x000fe20000000800 */
[----:B------:R-:W-:-:S02]  /*13b00*/  FSEL R52, R65, -INF , P2 ;  /* 0xff80000041347808 */ /* 0x000fc40001000000 */
[----:B------:R-:W-:Y:S02]  /*13b10*/  CS2R R74, SRZ ;  /* 0x00000000004a7805 */ /* 0x000fe4000001ff00 */
[----:B------:R-:W-:Y:S02]  /*13b20*/  FMNMX.FTZ R29, R46, R29, !PT ;  /* 0x0000001d2e1d7209 */ /* 0x000fe40007810000 */
[----:B------:R-:W-:Y:S02]  /*13b30*/  CS2R R58, SRZ ;  /* 0x00000000003a7805 */ /* 0x000fe4000001ff00 */
[----:B------:R-:W-:Y:S02]  /*13b40*/  ISETP.GT.AND P2, PT, R27, 0x59, PT ;  /* 0x000000591b00780c */ /* 0x000fe40003f44270 */
[----:B------:R-:W-:Y:S02]  /*13b50*/  CS2R R50, SRZ ;  /* 0x0000000000327805 */ /* 0x000fe4000001ff00 */
[----:B0-----:R-:W-:Y:S01]  /*13b60*/  FSEL R56, R25, -INF , P3 ;  /* 0xff80000019387808 */ /* 0x001fe20001800000 */
[----:B------:R-:W-:Y:S01]  /*13b70*/  MUFU.EX2 R181, R181 ;  /* 0x000000b500b57308 */ /* 0x000fe20000000800 */
[----:B------:R-:W-:-:S02]  /*13b80*/  FMNMX.FTZ R29, R52, R29, !PT ;  /* 0x0000001d341d7209 */ /* 0x000fc40007810000 */
[----:B------:R-:W-:Y:S02]  /*13b90*/  CS2R R44, SRZ ;  /* 0x00000000002c7805 */ /* 0x000fe4000001ff00 */
[----:B------:R-:W-:Y:S02]  /*13ba0*/  FSEL R60, R69, -INF , P2 ;  /* 0xff800000453c7808 */ /* 0x000fe40001000000 */
[----:B------:R-:W-:Y:S02]  /*13bb0*/  CS2R R42, SRZ ;  /* 0x00000000002a7805 */ /* 0x000fe4000001ff00 */
[----:B------:R-:W-:Y:S02]  /*13bc0*/  FMNMX.FTZ R29, R56, R29, !PT ;  /* 0x0000001d381d7209 */ /* 0x000fe40007810000 */
[----:B------:R-:W-:Y:S02]  /*13bd0*/  CS2R R40, SRZ ;  /* 0x0000000000287805 */ /* 0x000fe4000001ff00 */
[----:B------:R-:W-:Y:S01]  /*13be0*/  PRMT R34, R217, 0x654, R34 ;  /* 0x00000654d9227816 */ /* 0x000fe20000000022 */
[----:B------:R-:W-:Y:S01]  /*13bf0*/  MUFU.EX2 R12, R12 ;  /* 0x0000000c000c7308 */ /* 0x000fe20000000800 */
[----:B------:R-:W-:-:S02]  /*13c00*/  FMNMX.FTZ R29, R60, R29, !PT ;  /* 0x0000001d3c1d7209 */ /* 0x000fc40007810000 */
[----:B------:R2:W-:Y:S03]  /*13c10*/  SYNCS.ARRIVE.TRANS64.RED.A1T0 RZ, [R34+URZ], RZ ;  /* 0x000000ff22ff79a7 */ /* 0x0005e6000810043f */
[----:B------:R-:W0:Y:S01]  /*13c20*/  SHFL.BFLY PT, R0, R29, 0x2, 0x1f ;  /* 0x0c401f001d007f89 */ /* 0x000e2200000e0000 */
[----:B-1----:R-:W-:Y:S01]  /*13c30*/  @P1 SHF.R.U32.HI R35, RZ, R38, R5 ;  /* 0x00000026ff231219 */ /* 0x002fe20000011605 */
[----:B------:R-:W-:Y:S01]  /*13c40*/  MUFU.EX2 R183, R183 ;  /* 0x000000b700b77308 */ /* 0x000fe20000000800 */
[----:B------:R-:W-:Y:S01]  /*13c50*/  CS2R R38, SRZ ;  /* 0x0000000000267805 */ /* 0x000fe2000001ff00 */
[----:B--2---:R-:W-:Y:S01]  /*13c60*/  FADD.FTZ R34, R189, R6 ;  /* 0x00000006bd227221 */ /* 0x004fe20000010000 */
[----:B------:R-:W-:Y:S02]  /*13c70*/  IADD3 R35, R35, R227, -R226 ;  /* 0x000000e323237210 */ /* 0x000fe40007ffe8e2 */
[----:B------:R-:W-:Y:S01]  /*13c80*/  F2FP.F16.F32.PACK_AB R189, R6, R189 ;  /* 0x000000bd06bd723e */ /* 0x000fe200000000ff */
[----:B---3--:R-:W-:-:S02]  /*13c90*/  FADD.FTZ R33, R191, R34 ;  /* 0x00000022bf217221 */ /* 0x008fc40000010000 */
[----:B------:R-:W-:Y:S01]  /*13ca0*/  MUFU.EX2 R20, R20 ;  /* 0x0000001400147308 */ /* 0x000fe20000000800 */
[----:B------:R-:W-:Y:S01]  /*13cb0*/  IMAD.HI R35, R35, 0x2aaaaaab, RZ ;  /* 0x2aaaaaab23237827 */ /* 0x000fe200078e02ff */
[----:B----4-:R-:W-:-:S03]  /*13cc0*/  F2FP.F16.F32.PACK_AB R191, R8, R191 ;  /* 0x000000bf08bf723e */ /* 0x010fc600000000ff */
[----:B------:R-:W-:Y:S01]  /*13cd0*/  FADD.FTZ R36, R8, R33 ;  /* 0x0000002108247221 */ /* 0x000fe20000010000 */
[----:B------:R-:W-:Y:S02]  /*13ce0*/  SHF.R.U32.HI R220, RZ, 0x1f, R35 ;  /* 0x0000001fffdc7819 */ /* 0x000fe40000011623 */
[----:B------:R-:W-:Y:S02]  /*13cf0*/  MUFU.EX2 R177, R177 ;  /* 0x000000b100b17308 */ /* 0x000fe40000000800 */
[----:B------:R-:W-:Y:S02]  /*13d00*/  LEA.HI.SX32 R220, R35, R220, 0x1c ;  /* 0x000000dc23dc7211 */ /* 0x000fe400078fe2ff */
[----:B0-----:R-:W-:-:S04]  /*13d10*/  FMNMX.FTZ R9, R29, R0, !PT ;  /* 0x000000001d097209 */ /* 0x001fc80007810000 */
[----:B------:R-:W-:Y:S01]  /*13d20*/  MUFU.EX2 R26, R26 ;  /* 0x0000001a001a7308 */ /* 0x000fe20000000800 */
[----:B------:R-:W-:Y:S01]  /*13d30*/  VIMNMX R220, RZ, R220, !PT ;  /* 0x000000dcffdc7248 */ /* 0x000fe20007fe0100 */
[----:B------:R-:W0:Y:S06]  /*13d40*/  SHFL.BFLY PT, R0, R9, 0x1, 0x1f ;  /* 0x0c201f0009007f89 */ /* 0x000e2c00000e0000 */
[----:B------:R-:W-:Y:S08]  /*13d50*/  MUFU.EX2 R179, R179 ;  /* 0x000000b300b37308 */ /* 0x000ff00000000800 */
[----:B------:R-:W-:Y:S08]  /*13d60*/  MUFU.EX2 R32, R32 ;  /* 0x0000002000207308 */ /* 0x000ff00000000800 */
[----:B------:R-:W-:Y:S01]  /*13d70*/  MUFU.EX2 R173, R173 ;  /* 0x000000ad00ad7308 */ /* 0x000fe20000000800 */
[----:B0-----:R-:W-:-:S04]  /*13d80*/  FMNMX.FTZ R0, R9, R0, !PT ;  /* 0x0000000009007209 */ /* 0x001fc80007810000 */
        /* <DEDUP_REMOVED lines=32> */
[----:B------:R2:W3:Y:S01]  /*13f90*/  MUFU.EX2 R11, R68 ;  /* 0x00000044000b7308 */ /* 0x0004e20000000800 */
[----:B0-----:R-:W-:Y:S01]  /*13fa0*/  FADD.FTZ R31, R21, R88 ;  /* 0x00000058151f7221 */ /* 0x001fe20000010000 */
[----:B------:R-:W-:Y:S02]  /*13fb0*/  F2FP.F16.F32.PACK_AB R188, R88, R21 ;  /* 0x0000001558bc723e */ /* 0x000fe400000000ff */
[----:B------:R-:W-:-:S04]  /*13fc0*/  CS2R R88, SRZ ;  /* 0x0000000000587805 */ /* 0x000fc8000001ff00 */
[----:B------:R-:W0:Y:S01]  /*13fd0*/  MUFU.EX2 R70, R70 ;  /* 0x0000004600467308 */ /* 0x000e220000000800 */
[----:B-1----:R-:W-:Y:S01]  /*13fe0*/  FADD.FTZ R34, R66, R31 ;  /* 0x0000001f42227221 */ /* 0x002fe20000010000 */
[----:B------:R-:W-:Y:S01]  /*13ff0*/  FADD.FTZ R31, R185, R36 ;  /* 0x00000024b91f7221 */ /* 0x000fe20000010000 */
[C---:B------:R-:W-:Y:S02]  /*14000*/  F2FP.F16.F32.PACK_AB R185, R10.reuse, R185 ;  /* 0x000000b90ab9723e */ /* 0x040fe400000000ff */
[----:B--2---:R-:W-:Y:S01]  /*14010*/  CS2R R68, SRZ ;  /* 0x0000000000447805 */ /* 0x004fe2000001ff00 */
[----:B------:R-:W-:Y:S02]  /*14020*/  FADD.FTZ R36, R10, R31 ;  /* 0x0000001f0a247221 */ /* 0x000fe40000010000 */
[----:B------:R1:W2:Y:S01]  /*14030*/  MUFU.EX2 R13, R86 ;  /* 0x00000056000d7308 */ /* 0x0002a20000000800 */
[----:B---3--:R-:W-:Y:S01]  /*14040*/  FADD.FTZ R7, R11, R34 ;  /* 0x000000220b077221 */ /* 0x008fe20000010000 */
[----:B------:R-:W-:Y:S01]  /*14050*/  FADD.FTZ R33, R187, R36 ;  /* 0x00000024bb217221 */ /* 0x000fe20000010000 */
[----:B------:R-:W-:-:S02]  /*14060*/  F2FP.F16.F32.PACK_AB R190, R11, R66 ;  /* 0x000000420bbe723e */ /* 0x000fc400000000ff */
[----:B------:R-:W-:Y:S02]  /*14070*/  CS2R R66, SRZ ;  /* 0x0000000000427805 */ /* 0x000fe4000001ff00 */
[C---:B------:R-:W-:Y:S01]  /*14080*/  F2FP.F16.F32.PACK_AB R187, R28.reuse, R187 ;  /* 0x000000bb1cbb723e */ /* 0x040fe200000000ff */
[----:B------:R-:W-:Y:S01]  /*14090*/  FADD.FTZ R36, R28, R33 ;  /* 0x000000211c247221 */ /* 0x000fe20000010000 */
[----:B------:R-:W3:Y:S01]  /*140a0*/  MUFU.EX2 R90, R90 ;  /* 0x0000005a005a7308 */ /* 0x000ee20000000800 */
[----:B0-----:R-:W-:Y:S02]  /*140b0*/  FADD.FTZ R34, R70, R7 ;  /* 0x0000000746227221 */ /* 0x001fe40000010000 */
[----:B------:R-:W-:Y:S01]  /*140c0*/  FADD.FTZ R33, R181, R36 ;  /* 0x00000024b5217221 */ /* 0x000fe20000010000 */
[C---:B------:R-:W-:Y:S02]  /*140d0*/  F2FP.F16.F32.PACK_AB R181, R12.reuse, R181 ;  /* 0x000000b50cb5723e */ /* 0x040fe400000000ff */
[----:B-1----:R-:W-:Y:S01]  /*140e0*/  CS2R R86, SRZ ;  /* 0x0000000000567805 */ /* 0x002fe2000001ff00 */
[----:B------:R-:W-:Y:S01]  /*140f0*/  FADD.FTZ R36, R12, R33 ;  /* 0x000000210c247221 */ /* 0x000fe20000010000 */
[----:B------:R-:W-:Y:S01]  /*14100*/  IADD3 R12, R72, -0x2, RZ ;  /* 0xfffffffe480c7810 */ /* 0x000fe20007ffe0ff */
[----:B------:R0:W1:Y:S01]  /*14110*/  MUFU.EX2 R15, R92 ;  /* 0x0000005c000f7308 */ /* 0x0000620000000800 */
[----:B--2---:R-:W-:Y:S01]  /*14120*/  FADD.FTZ R31, R13, R34 ;  /* 0x000000220d1f7221 */ /* 0x004fe20000010000 */
[----:B------:R-:W-:Y:S01]  /*14130*/  FADD.FTZ R33, R183, R36 ;  /* 0x00000024b7217221 */ /* 0x000fe20000010000 */
[----:B------:R-:W-:-:S02]  /*14140*/  F2FP.F16.F32.PACK_AB R184, R13, R70 ;  /* 0x000000460db8723e */ /* 0x000fc400000000ff */
[----:B------:R-:W-:Y:S02]  /*14150*/  CS2R R72, SRZ ;  /* 0x0000000000487805 */ /* 0x000fe4000001ff00 */
[----:B------:R-:W-:Y:S01]  /*14160*/  ISETP.GE.AND P2, PT, R12, R220, PT ;  /* 0x000000dc0c00720c */ /* 0x000fe20003f46270 */
[C---:B------:R-:W-:Y:S01]  /*14170*/  FADD.FTZ R6, R20.reuse, R33 ;  /* 0x0000002114067221 */ /* 0x040fe20000010000 */
[----:B------:R-:W-:Y:S01]  /*14180*/  F2FP.F16.F32.PACK_AB R183, R20, R183 ;  /* 0x000000b714b7723e */ /* 0x000fe200000000ff */
[----:B------:R-:W2:Y:S01]  /*14190*/  MUFU.EX2 R84, R84 ;  /* 0x0000005400547308 */ /* 0x000ea20000000800 */
[----:B---3--:R-:W-:Y:S01]  /*141a0*/  FADD.FTZ R34, R90, R31 ;  /* 0x0000001f5a227221 */ /* 0x008fe20000010000 */
[----:B------:R-:W-:Y:S01]  /*141b0*/  FADD.FTZ R33, R177, R6 ;  /* 0x00000006b1217221 */ /* 0x000fe20000010000 */
[----:B------:R-:W-:Y:S02]  /*141c0*/  F2FP.F16.F32.PACK_AB R177, R26, R177 ;  /* 0x000000b11ab1723e */ /* 0x000fe400000000ff */
[----:B0-----:R-:W-:-:S02]  /*141d0*/  CS2R R92, SRZ ;  /* 0x00000000005c7805 */ /* 0x001fc4000001ff00 */
[----:B------:R-:W-:Y:S01]  /*141e0*/  CS2R R70, SRZ ;  /* 0x0000000000467805 */ /* 0x000fe2000001ff00 */
[----:B------:R-:W-:Y:S01]  /*141f0*/  FADD.FTZ R8, R26, R33 ;  /* 0x000000211a087221 */ /* 0x000fe20000010000 */
[----:B------:R-:W-:Y:S01]  /*14200*/  CS2R R36, SRZ ;  /* 0x0000000000247805 */ /* 0x000fe2000001ff00 */
[----:B------:R0:W3:Y:S01]  /*14210*/  MUFU.EX2 R25, R94 ;  /* 0x0000005e00197308 */ /* 0x0000e20000000800 */
[----:B-1----:R-:W-:Y:S01]  /*14220*/  FADD.FTZ R31, R15, R34 ;  /* 0x000000220f1f7221 */ /* 0x002fe20000010000 */
[----:B------:R-:W-:Y:S01]  /*14230*/  FADD.FTZ R35, R179, R8 ;  /* 0x00000008b3237221 */ /* 0x000fe20000010000 */
[----:B------:R-:W-:Y:S02]  /*14240*/  F2FP.F16.F32.PACK_AB R186, R15, R90 ;  /* 0x0000005a0fba723e */ /* 0x000fe400000000ff */
[----:B------:R-:W-:Y:S02]  /*14250*/  CS2R R90, SRZ ;  /* 0x00000000005a7805 */ /* 0x000fe4000001ff00 */
[C---:B------:R-:W-:Y:S01]  /*14260*/  F2FP.F16.F32.PACK_AB R179, R32.reuse, R179 ;  /* 0x000000b320b3723e */ /* 0x040fe200000000ff */
[----:B------:R-:W-:Y:S01]  /*14270*/  FADD.FTZ R8, R32, R35 ;  /* 0x0000002320087221 */ /* 0x000fe20000010000 */
[----:B------:R-:W1:Y:S01]  /*14280*/  MUFU.EX2 R82, R82 ;  /* 0x0000005200527308 */ /* 0x000e620000000800 */
[----:B--2---:R-:W-:-:S02]  /*14290*/  FADD.FTZ R34, R84, R31 ;  /* 0x0000001f54227221 */ /* 0x004fc40000010000 */
[----:B------:R-:W-:Y:S01]  /*142a0*/  FADD.FTZ R13, R173, R8 ;  /* 0x00000008ad0d7221 */ /* 0x000fe20000010000 */
[----:B------:R-:W-:Y:S02]  /*142b0*/  F2FP.F16.F32.PACK_AB R173, R14, R173 ;  /* 0x000000ad0ead723e */ /* 0x000fe400000000ff */
[----:B0-----:R-:W-:Y:S02]  /*142c0*/  CS2R R94, SRZ ;  /* 0x00000000005e7805 */ /* 0x001fe4000001ff00 */
[----:B------:R0:W2:Y:S01]  /*142d0*/  MUFU.EX2 R27, R96 ;  /* 0x00000060001b7308 */ /* 0x0000a20000000800 */
[C---:B---3--:R-:W-:Y:S01]  /*142e0*/  FADD.FTZ R31, R25.reuse, R34 ;  /* 0x00000022191f7221 */ /* 0x048fe20000010000 */
[----:B------:R-:W-:Y:S02]  /*142f0*/  F2FP.F16.F32.PACK_AB R180, R25, R84 ;  /* 0x0000005419b4723e */ /* 0x000fe400000000ff */
[----:B------:R-:W-:-:S04]  /*14300*/  CS2R R84, SRZ ;  /* 0x0000000000547805 */ /* 0x000fc8000001ff00 */
[----:B------:R-:W3:Y:S01]  /*14310*/  MUFU.EX2 R80, R80 ;  /* 0x0000005000507308 */ /* 0x000ee20000000800 */
[----:B-1----:R-:W-:Y:S01]  /*14320*/  FADD.FTZ R34, R82, R31 ;  /* 0x0000001f52227221 */ /* 0x002fe20000010000 */
[----:B0-----:R-:W-:-:S06]  /*14330*/  CS2R R96, SRZ ;  /* 0x0000000000607805 */ /* 0x001fcc000001ff00 */
[----:B------:R0:W1:Y:S01]  /*14340*/  MUFU.EX2 R29, R100 ;  /* 0x00000064001d7308 */ /* 0x0000620000000800 */
[C---:B--2---:R-:W-:Y:S01]  /*14350*/  FADD.FTZ R31, R27.reuse, R34 ;  /* 0x000000221b1f7221 */ /* 0x044fe20000010000 */
[----:B------:R-:W-:Y:S02]  /*14360*/  F2FP.F16.F32.PACK_AB R182, R27, R82 ;  /* 0x000000521bb6723e */ /* 0x000fe400000000ff */
[----:B------:R-:W-:Y:S02]  /*14370*/  CS2R R82, SRZ ;  /* 0x0000000000527805 */ /* 0x000fe4000001ff00 */
[----:B------:R-:W-:Y:S02]  /*14380*/  CS2R R34, SRZ ;  /* 0x0000000000227805 */ /* 0x000fe4000001ff00 */
[----:B------:R-:W-:Y:S01]  /*14390*/  CS2R R26, SRZ ;  /* 0x00000000001a7805 */ /* 0x000fe2000001ff00 */
[----:B------:R-:W2:Y:S01]  /*143a0*/  MUFU.EX2 R98, R98 ;  /* 0x0000006200627308 */ /* 0x000ea20000000800 */
[----:B---3--:R-:W-:Y:S01]  /*143b0*/  FADD.FTZ R6, R80, R31 ;  /* 0x0000001f50067221 */ /* 0x008fe20000010000 */
[----:B0-----:R-:W-:-:S06]  /*143c0*/  CS2R R100, SRZ ;  /* 0x0000000000647805 */ /* 0x001fcc000001ff00 */
[----:B------:R0:W3:Y:S01]  /*143d0*/  MUFU.EX2 R5, R78 ;  /* 0x0000004e00057308 */ /* 0x0000e20000000800 */
[C---:B-1----:R-:W-:Y:S01]  /*143e0*/  FADD.FTZ R33, R29.reuse, R6 ;  /* 0x000000061d217221 */ /* 0x042fe20000010000 */
[----:B------:R-:W-:Y:S02]  /*143f0*/  F2FP.F16.F32.PACK_AB R176, R29, R80 ;  /* 0x000000501db0723e */ /* 0x000fe400000000ff */
[----:B------:R-:W-:Y:S02]  /*14400*/  CS2R R80, SRZ ;  /* 0x0000000000507805 */ /* 0x000fe4000001ff00 */
[----:B------:R-:W-:Y:S02]  /*14410*/  CS2R R28, SRZ ;  /* 0x00000000001c7805 */ /* 0x000fe4000001ff00 */
[----:B------:R-:W1:Y:S01]  /*14420*/  MUFU.EX2 R76, R76 ;  /* 0x0000004c004c7308 */ /* 0x000e620000000800 */
[----:B--2---:R-:W-:Y:S01]  /*14430*/  FADD.FTZ R6, R98, R33 ;  /* 0x0000002162067221 */ /* 0x004fe20000010000 */
[----:B0-----:R-:W-:-:S06]  /*14440*/  CS2R R78, SRZ ;  /* 0x00000000004e7805 */ /* 0x001fcc000001ff00 */
[----:B------:R0:W2:Y:S01]  /*14450*/  MUFU.EX2 R7, R62 ;  /* 0x0000003e00077308 */ /* 0x0000a20000000800 */
[C---:B---3--:R-:W-:Y:S01]  /*14460*/  FADD.FTZ R33, R5.reuse, R6 ;  /* 0x0000000605217221 */ /* 0x048fe20000010000 */
[----:B------:R-:W-:Y:S02]  /*14470*/  F2FP.F16.F32.PACK_AB R178, R5, R98 ;  /* 0x0000006205b2723e */ /* 0x000fe400000000ff */
[----:B------:R-:W-:-:S04]  /*14480*/  CS2R R98, SRZ ;  /* 0x0000000000627805 */ /* 0x000fc8000001ff00 */
[----:B------:R-:W3:Y:S01]  /*14490*/  MUFU.EX2 R64, R64 ;  /* 0x0000004000407308 */ /* 0x000ee20000000800 */
[----:B-1----:R-:W-:Y:S01]  /*144a0*/  FADD.FTZ R6, R76, R33 ;  /* 0x000000214c067221 */ /* 0x002fe20000010000 */
[----:B0-----:R-:W-:Y:S02]  /*144b0*/  CS2R R62, SRZ ;  /* 0x00000000003e7805 */ /* 0x001fe4000001ff00 */
[----:B------:R-:W-:-:S04]  /*144c0*/  CS2R R32, SRZ ;  /* 0x0000000000207805 */ /* 0x000fc8000001ff00 */
[----:B------:R-:W0:Y:S01]  /*144d0*/  MUFU.EX2 R24, R24 ;  /* 0x0000001800187308 */ /* 0x000e220000000800 */
[C---:B--2---:R-:W-:Y:S01]  /*144e0*/  FADD.FTZ R15, R7.reuse, R6 ;  /* 0x00000006070f7221 */ /* 0x044fe20000010000 */
[----:B------:R-:W-:Y:S01]  /*144f0*/  FADD.FTZ R6, R14, R13 ;  /* 0x0000000d0e067221 */ /* 0x000fe20000010000 */
[----:B------:R-:W-:Y:S01]  /*14500*/  F2FP.F16.F32.PACK_AB R172, R7, R76 ;  /* 0x0000004c07ac723e */ /* 0x000fe200000000ff */
[----:B------:R-:W-:Y:S01]  /*14510*/  IMAD.MOV.U32 R14, RZ, RZ, 0x3f800000 ;  /* 0x3f800000ff0e7424 */ /* 0x000fe200078e00ff */
[----:B------:R-:W-:Y:S01]  /*14520*/  CS2R R76, SRZ ;  /* 0x00000000004c7805 */ /* 0x000fe2000001ff00 */
[----:B------:R-:W-:Y:S02]  /*14530*/  FADD.FTZ R13, R175, R6 ;  /* 0x00000006af0d7221 */ /* 0x000fe40000010000 */
[----:B------:R1:W2:Y:S01]  /*14540*/  MUFU.EX2 R9, R48 ;  /* 0x0000003000097308 */ /* 0x0002a20000000800 */
[----:B---3--:R-:W-:-:S07]  /*14550*/  FADD.FTZ R8, R64, R15 ;  /* 0x0000000f40087221 */ /* 0x008fce0000010000 */
[----:B------:R-:W3:Y:S01]  /*14560*/  MUFU.EX2 R169, R169 ;  /* 0x000000a900a97308 */ /* 0x000ee20000000800 */
[C---:B0-----:R-:W-:Y:S01]  /*14570*/  FADD.FTZ R6, R24.reuse, R13 ;  /* 0x0000000d18067221 */ /* 0x041fe20000010000 */
[----:B------:R-:W-:Y:S02]  /*14580*/  F2FP.F16.F32.PACK_AB R175, R24, R175 ;  /* 0x000000af18af723e */ /* 0x000fe400000000ff */
[----:B-1----:R-:W-:Y:S02]  /*14590*/  CS2R R48, SRZ ;  /* 0x0000000000307805 */ /* 0x002fe4000001ff00 */
[----:B------:R-:W-:Y:S02]  /*145a0*/  CS2R R24, SRZ ;  /* 0x0000000000187805 */ /* 0x000fe4000001ff00 */
[----:B------:R-:W0:Y:S01]  /*145b0*/  MUFU.EX2 R46, R46 ;  /* 0x0000002e002e7308 */ /* 0x000e220000000800 */
[C---:B--2---:R-:W-:Y:S01]  /*145c0*/  FADD.FTZ R15, R9.reuse, R8 ;  /* 0x00000008090f7221 */ /* 0x044fe20000010000 */
[----:B------:R-:W-:-:S02]  /*145d0*/  F2FP.F16.F32.PACK_AB R174, R9, R64 ;  /* 0x0000004009ae723e */ /* 0x000fc400000000ff */
[----:B------:R-:W-:-:S04]  /*145e0*/  CS2R R64, SRZ ;  /* 0x0000000000407805 */ /* 0x000fc8000001ff00 */
[----:B------:R-:W1:Y:S01]  /*145f0*/  MUFU.EX2 R30, R30 ;  /* 0x0000001e001e7308 */ /* 0x000e620000000800 */
[----:B---3--:R-:W-:-:S07]  /*14600*/  FADD.FTZ R5, R169, R6 ;  /* 0x00000006a9057221 */ /* 0x008fce0000010000 */
[----:B------:R2:W3:Y:S01]  /*14610*/  MUFU.EX2 R31, R52 ;  /* 0x00000034001f7308 */ /* 0x0004e20000000800 */
[----:B0-----:R-:W-:-:S07]  /*14620*/  FADD.FTZ R8, R46, R15 ;  /* 0x0000000f2e087221 */ /* 0x001fce0000010000 */
[----:B------:R-:W0:Y:S01]  /*14630*/  MUFU.EX2 R171, R171 ;  /* 0x000000ab00ab7308 */ /* 0x000e220000000800 */
[C---:B-1----:R-:W-:Y:S01]  /*14640*/  FADD.FTZ R6, R30.reuse, R5 ;  /* 0x000000051e067221 */ /* 0x042fe20000010000 */
[----:B------:R-:W-:Y:S02]  /*14650*/  F2FP.F16.F32.PACK_AB R169, R30, R169 ;  /* 0x000000a91ea9723e */ /* 0x000fe400000000ff */
[----:B--2---:R-:W-:-:S04]  /*14660*/  CS2R R52, SRZ ;  /* 0x0000000000347805 */ /* 0x004fc8000001ff00 */
[----:B------:R-:W1:Y:S01]  /*14670*/  MUFU.EX2 R56, R56 ;  /* 0x0000003800387308 */ /* 0x000e620000000800 */
[C---:B---3--:R-:W-:Y:S01]  /*14680*/  FADD.FTZ R7, R31.reuse, R8 ;  /* 0x000000081f077221 */ /* 0x048fe20000010000 */
[----:B------:R-:W-:Y:S02]  /*14690*/  F2FP.F16.F32.PACK_AB R168, R31, R46 ;  /* 0x0000002e1fa8723e */ /* 0x000fe400000000ff */
[----:B------:R-:W-:Y:S02]  /*146a0*/  CS2R R46, SRZ ;  /* 0x00000000002e7805 */ /* 0x000fe4000001ff00 */
[----:B------:R-:W-:Y:S02]  /*146b0*/  CS2R R30, SRZ ;  /* 0x00000000001e7805 */ /* 0x000fe4000001ff00 */
[----:B------:R2:W3:Y:S01]  /*146c0*/  MUFU.EX2 R11, R60 ;  /* 0x0000003c000b7308 */ /* 0x0004e20000000800 */
[----:B0-----:R-:W-:-:S07]  /*146d0*/  FADD.FTZ R5, R171, R6 ;  /* 0x00000006ab057221 */ /* 0x001fce0000010000 */
[----:B------:R-:W0:Y:S01]  /*146e0*/  MUFU.EX2 R54, R54 ;  /* 0x0000003600367308 */ /* 0x000e220000000800 */
[----:B-1----:R-:W-:Y:S01]  /*146f0*/  FADD.FTZ R8, R56, R7 ;  /* 0x0000000738087221 */ /* 0x002fe20000010000 */
[----:B--2---:R-:W-:Y:S02]  /*14700*/  CS2R R60, SRZ ;  /* 0x00000000003c7805 */ /* 0x004fe4000001ff00 */
[C---:B---3--:R-:W-:Y:S01]  /*14710*/  F2FP.F16.F32.PACK_AB R170, R11.reuse, R56 ;  /* 0x000000380baa723e */ /* 0x048fe200000000ff */
[----:B------:R-:W-:Y:S01]  /*14720*/  FADD.FTZ R7, R11, R8 ;  /* 0x000000080b077221 */ /* 0x000fe20000010000 */
[----:B------:R-:W-:Y:S01]  /*14730*/  CS2R R56, SRZ ;  /* 0x0000000000387805 */ /* 0x000fe2000001ff00 */
[C---:B0-----:R-:W-:Y:S01]  /*14740*/  FADD.FTZ R6, R54.reuse, R5 ;  /* 0x0000000536067221 */ /* 0x041fe20000010000 */
[----:B------:R-:W-:Y:S01]  /*14750*/  F2FP.F16.F32.PACK_AB R171, R54, R171 ;  /* 0x000000ab36ab723e */ /* 0x000fe200000000ff */
[----:B------:R-:W-:Y:S01]  /*14760*/  IMAD.MOV.U32 R5, RZ, RZ, 0x3f800000 ;  /* 0x3f800000ff057424 */ /* 0x000fe200078e00ff */
[----:B------:R-:W-:Y:S01]  /*14770*/  CS2R R54, SRZ ;  /* 0x0000000000367805 */ /* 0x000fe2000001ff00 */
[----:B------:R-:W-:Y:S06]  /*14780*/  @!P2 BRA `(.L_x_6168) ;  /* 0x00000030001ca947 */ /* 0x000fec0003800000 */
[----:B------:R-:W-:Y:S01]  /*14790*/  BSSY B1, `(.L_x_6168) ;  /* 0x0000306000017945 */ /* 0x000fe20003800000 */
[----:B------:R-:W-:Y:S01]  /*147a0*/  MOV R10, R4 ;  /* 0x00000004000a7202 */ /* 0x000fe20000000f00 */
[----:B------:R-:W-:Y:S01]  /*147b0*/  IMAD.MOV.U32 R11, RZ, RZ, R0 ;  /* 0x000000ffff0b7224 */ /* 0x000fe200078e0000 */
[----:B------:R-:W-:Y:S01]  /*147c0*/  MOV R9, R196 ;  /* 0x000000c400097202 */ /* 0x000fe20000000f00 */
[----:B------:R-:W-:Y:S02]  /*147d0*/  IMAD.MOV.U32 R8, RZ, RZ, R199 ;  /* 0x000000ffff087224 */ /* 0x000fe400078e00c7 */
[----:B------:R-:W-:Y:S02]  /*147e0*/  IMAD.MOV.U32 R5, RZ, RZ, 0x3f800000 ;  /* 0x3f800000ff057424 */ /* 0x000fe400078e00ff */
[----:B------:R-:W-:-:S07]  /*147f0*/  IMAD.MOV.U32 R119, RZ, RZ, RZ ;  /* 0x000000ffff777224 */ /* 0x000fce00078e00ff */
.L_x_6181:
[----:B------:R-:W-:-:S04]  /*14800*/  ISETP.NE.AND P2, PT, R9, 0x1, PT ;  /* 0x000000010900780c */ /* 0x000fc80003f45270 */
[----:B------:R-:W-:-:S04]  /*14810*/  SEL R199, RZ, 0x1, P2 ;  /* 0x00000001ffc77807 */ /* 0x000fc80001000000 */
[----:B------:R-:W-:Y:S01]  /*14820*/  LOP3.LUT R199, R8, R199, RZ, 0x3c, !PT ;  /* 0x000000c708c77212 */ /* 0x000fe200078e3cff */
[----:B------:R-:W-:Y:S06]  /*14830*/  @!P0 BRA `(.L_x_6169) ;  /* 0x0000000000048947 */ /* 0x000fec0003800000 */
[----:B------:R-:W-:Y:S01]  /*14840*/  BPT.TRAP 0x1 ;  /* 0x000000040000795c */ /* 0x000fe20000300000 */
.L_x_6169:
        /* <DEDUP_REMOVED lines=8> */
.L_x_6170:
[----:B------:R-:W-:Y:S01]  /*148d0*/  IMAD R126, R196, 0x900, R218 ;  /* 0x00000900c47e7824 */ /* 0x000fe200078e02da */
[----:B------:R-:W-:Y:S03]  /*148e0*/  BSSY B2, `(.L_x_6171) ;  /* 0x0000006000027945 */ /* 0x000fe60003800000 */
[C---:B------:R-:W-:Y:S01]  /*148f0*/  VIADD R122, R126.reuse, 0x2 ;  /* 0x000000027e7a7836 */ /* 0x040fe20000000000 */
[----:B------:R-:W-:Y:S01]  /*14900*/  IADD3 R124, R126, 0x4, RZ ;  /* 0x000000047e7c7810 */ /* 0x000fe20007ffe0ff */
[----:B-1----:R-:W-:Y:S06]  /*14910*/  @P2 BRA `(.L_x_6172) ;  /* 0x0000000000082947 */ /* 0x002fec0003800000 */
[----:B------:R-:W1:Y:S02]  /*14920*/  SYNCS.PHASECHK.TRANS64.TRYWAIT P2, [R13+URZ+0x30830], R0 ;  /* 0x030830000d0075a7 */ /* 0x000e64000804017f */
[----:B-1----:R-:W-:Y:S05]  /*14930*/  @!P2 BRA `(.L_x_6173) ;  /* 0x0000011000d4a947 */ /* 0x002fea0003800000 */
.L_x_6172:
[----:B------:R-:W-:Y:S05]  /*14940*/  BSYNC B2 ;  /* 0x0000000000027941 */ /* 0x000fea0003800000 */
.L_x_6171:
[----:B------:R-:W2:Y:S04]  /*14950*/  LDL.64 R128, [R1+0x30] ;  /* 0x0000300001807983 */ /* 0x000ea80000100a00 */
[----:B------:R3:W-:Y:S04]  /*14960*/  STL.64 [R1+0x90], R6 ;  /* 0x0000900601007387 */ /* 0x0007e80000100a00 */
[----:B---3--:R-:W3:Y:S01]  /*14970*/  LDL.64 R6, [R1+0x28] ;  /* 0x0000280001067983 */ /* 0x008ee20000100a00 */
[----:B------:R-:W-:Y:S01]  /*14980*/  IMAD.MOV.U32 R120, RZ, RZ, R126 ;  /* 0x000000ffff787224 */ /* 0x000fe200078e007e */
[----:B------:R-:W-:Y:S01]  /*14990*/  R2UR UR46, R122 ;  /* 0x000000007a2e72ca */ /* 0x000fe200000e0000 */
[----:B------:R-:W-:Y:S01]  /*149a0*/  IMAD.MOV.U32 R122, RZ, RZ, R124 ;  /* 0x000000ffff7a7224 */ /* 0x000fe200078e007c */
[----:B------:R-:W-:Y:S01]  /*149b0*/  MOV R21, UR42 ;  /* 0x0000002a00157c02 */ /* 0x000fe20008000f00 */
[----:B------:R-:W-:Y:S01]  /*149c0*/  IMAD.MOV.U32 R121, RZ, RZ, 0x40000040 ;  /* 0x40000040ff797424 */ /* 0x000fe200078e00ff */
[----:B------:R-:W-:Y:S01]  /*149d0*/  R2UR UR50, R120 ;  /* 0x00000000783272ca */ /* 0x000fe200000e0000 */
[C---:B------:R-:W-:Y:S01]  /*149e0*/  VIADD R120, R126.reuse, 0x6 ;  /* 0x000000067e787836 */ /* 0x040fe20000000000 */
[----:B------:R-:W-:Y:S01]  /*149f0*/  MOV R3, UR38 ;  /* 0x0000002600037c02 */ /* 0x000fe20008000f00 */
[----:B------:R-:W-:Y:S01]  /*14a00*/  VIADD R124, R126, 0x302 ;  /* 0x000003027e7c7836 */ /* 0x000fe20000000000 */
[----:B------:R-:W-:Y:S01]  /*14a10*/  R2UR UR42, R122 ;  /* 0x000000007a2a72ca */ /* 0x000fe200000e0000 */
[-C--:B------:R-:W-:Y:S01]  /*14a20*/  FMUL.FTZ R24, R24, R14.reuse ;  /* 0x0000000e18187220 */ /* 0x080fe20000410000 */
[----:B------:R-:W-:Y:S01]  /*14a30*/  R2UR UR38, R120 ;  /* 0x00000000782672ca */ /* 0x000fe200000e0000 */
[C---:B------:R-:W-:Y:S01]  /*14a40*/  VIADD R120, R126.reuse, 0x304 ;  /* 0x000003047e787836 */ /* 0x040fe20000000000 */
[----:B------:R-:W-:Y:S01]  /*14a50*/  IADD3 R122, R126, 0x300, RZ ;  /* 0x000003007e7a7810 */ /* 0x000fe20007ffe0ff */
[-C--:B------:R-:W-:Y:S01]  /*14a60*/  FMUL.FTZ R25, R25, R14.reuse ;  /* 0x0000000e19197220 */ /* 0x080fe20000410000 */
[----:B------:R-:W-:Y:S01]  /*14a70*/  MOV R213, UR49 ;  /* 0x0000003100d57c02 */ /* 0x000fe20008000f00 */
[-C--:B------:R-:W-:Y:S01]  /*14a80*/  FMUL.FTZ R28, R28, R14.reuse ;  /* 0x0000000e1c1c7220 */ /* 0x080fe20000410000 */
        /* <DEDUP_REMOVED lines=13> */
[----:B------:R-:W-:Y:S01]  /*14b60*/  VIADD R122, R126, 0x604 ;  /* 0x000006047e7a7836 */ /* 0x000fe20000000000 */
[----:B------:R-:W-:Y:S01]  /*14b70*/  R2UR UR14, R120 ;  /* 0x00000000780e72ca */ /* 0x000fe200000e0000 */
[----:B------:R-:W-:Y:S01]  /*14b80*/  VIADD R120, R126, 0x606 ;  /* 0x000006067e787836 */ /* 0x000fe20000000000 */
[----:B------:R-:W-:Y:S01]  /*14b90*/  MOV R123, 0x40000040 ;  /* 0x40000040007b7802 */ /* 0x000fe20000000f00 */
[-C--:B------:R-:W-:Y:S01]  /*14ba0*/  FMUL.FTZ R37, R37, R14.reuse ;  /* 0x0000000e25257220 */ /* 0x080fe20000410000 */
[----:B------:R-:W-:Y:S01]  /*14bb0*/  MOV R125, 0x40000040 ;  /* 0x40000040007d7802 */ /* 0x000fe20000000f00 */
        /* <DEDUP_REMOVED lines=118> */
[----:B------:R-:W-:Y:S01]  /*15320*/  UMOV UR24, UR56 ;  /* 0x0000003800187c82 */ /* 0x000fe20008000000 */
[----:B------:R-:W-:Y:S01]  /*15330*/  UMOV UR25, UR57 ;  /* 0x0000003900197c82 */ /* 0x000fe20008000000 */
[----:B------:R-:W-:Y:S01]  /*15340*/  UMOV UR20, UR52 ;  /* 0x0000003400147c82 */ /* 0x000fe20008000000 */
[----:B------:R-:W-:Y:S01]  /*15350*/  UMOV UR21, UR53 ;  /* 0x0000003500157c82 */ /* 0x000fe20008000000 */
[----:B------:R-:W-:Y:S01]  /*15360*/  R2UR UR48, R214 ;  /* 0x00000000d63072ca */ /* 0x000fe200000e0000 */
[----:B------:R-:W-:-:S02]  /*15370*/  WARPGROUP.DEPBAR.LE gsb0, 0x0 ;  /* 0x00008000000079c5 */ /* 0x000fc40000010000 */
[----:B------:R-:W-:-:S06]  /*15380*/  WARPGROUP.ARRIVE ;  /* 0x00000000000079c5 */ /* 0x000fcc0000000000 */
        /* <DEDUP_REMOVED lines=14> */
[----:B------:R-:W4:Y:S01]  /*15470*/  LDL.64 R20, [R1+0x10] ;  /* 0x0000100001147983 */ /* 0x000f220000100a00 */
[----:B------:R-:W-:Y:S02]  /*15480*/  WARPGROUP.DEPBAR.LE gsb0, 0x0 ;  /* 0x00008000000079c5 */ /* 0x000fe40000010000 */
[----:B------:R-:W-:Y:S01]  /*15490*/  WARPGROUP.ARRIVE ;  /* 0x00000000000079c5 */ /* 0x000fe20000000000 */
[----:B---3--:R-:W-:Y:S02]  /*154a0*/  R2UR UR36, R210 ;  /* 0x00000000d22472ca */ /* 0x008fe400000e0000 */
[----:B------:R-:W-:-:S13]  /*154b0*/  R2UR UR37, R211 ;  /* 0x00000000d32572ca */ /* 0x000fda00000e0000 */
[----:B------:R-:W-:Y:S01]  /*154c0*/  HGMMA.64x96x16.F32 R120, gdesc[UR36], R120, gsb0 ;  /* 0x01600000247879f0 */ /* 0x000fe20008000878 */
[----:B----4-:R-:W-:Y:S02]  /*154d0*/  R2UR UR32, R20 ;  /* 0x00000000142072ca */ /* 0x010fe400000e0000 */
[----:B------:R-:W-:Y:S02]  /*154e0*/  R2UR UR33, R21 ;  /* 0x00000000152172ca */ /* 0x000fe400000e0000 */
[----:B--2---:R-:W-:Y:S02]  /*154f0*/  R2UR UR28, R212 ;  /* 0x00000000d41c72ca */ /* 0x004fe400000e0000 */
        /* <DEDUP_REMOVED lines=24> */
[----:B------:R-:W-:-:S03]  /*15680*/  UMOV UR4, UR40 ;  /* 0x0000002800047c82 */ /* 0x000fc60008000000 */
        /* <DEDUP_REMOVED lines=13> */
[----:B------:R-:W-:Y:S02]  /*15760*/  WARPGROUP.DEPBAR.LE gsb0, 0x0 ;  /* 0x00008000000079c5 */ /* 0x000fe40000010000 */
[----:B0-----:R-:W-:Y:S11]  /*15770*/  @!P0 BRA `(.L_x_6174) ;  /* 0x0000000000048947 */ /* 0x001ff60003800000 */
[----:B------:R-:W-:Y:S01]  /*15780*/  BPT.TRAP 0x1 ;  /* 0x000000040000795c */ /* 0x000fe20000300000 */
.L_x_6174:
[----:B------:R-:W-:Y:S02]  /*15790*/  SHF.L.U32 R0, R8, 0x1f, RZ ;  /* 0x0000001f08007819 */ /* 0x000fe400000006ff */
[----:B------:R-:W-:-:S04]  /*157a0*/  LEA R15, R9, R2, 0x3 ;  /* 0x00000002090f7211 */ /* 0x000fc800078e18ff */
[----:B------:R0:W1:Y:S01]  /*157b0*/  SYNCS.PHASECHK.TRANS64.TRYWAIT P2, [R15+URZ+0x30850], R0 ;  /* 0x030850000f0075a7 */ /* 0x000062000804017f */
[----:B------:R-:W-:Y:S05]  /*157c0*/  @!P0 BRA `(.L_x_6175) ;  /* 0x0000000000048947 */ /* 0x000fea0003800000 */
[----:B------:R-:W-:Y:S01]  /*157d0*/  BPT.TRAP 0x1 ;  /* 0x000000040000795c */ /* 0x000fe20000300000 */
.L_x_6175:
[----:B------:R-:W-:Y:S04]  /*157e0*/  BSSY B2, `(.L_x_6176) ;  /* 0x0000004000027945 */ /* 0x000fe80003800000 */
[----:B-1----:R-:W-:Y:S05]  /*157f0*/  @P2 BRA `(.L_x_6177) ;  /* 0x0000000000082947 */ /* 0x002fea0003800000 */
[----:B------:R-:W1:Y:S02]  /*15800*/  SYNCS.PHASECHK.TRANS64.TRYWAIT P2, [R15+URZ+0x30850], R0 ;  /* 0x030850000f0075a7 */ /* 0x000e64000804017f */
[----:B-1----:R-:W-:Y:S05]  /*15810*/  @!P2 BRA `(.L_x_6178) ;  /* 0x000001040030a947 */ /* 0x002fea0003800000 */
.L_x_6177:
[----:B------:R-:W-:Y:S05]  /*15820*/  BSYNC B2 ;  /* 0x0000000000027941 */ /* 0x000fea0003800000 */
.L_x_6176:
        /* <DEDUP_REMOVED lines=48> */
.L_x_6179:
[----:B------:R-:W2:Y:S01]  /*15b30*/  LDL R0, [R1+0x38] ;  /* 0x0000380001007983 */ /* 0x000ea20000100800 */
        /* <DEDUP_REMOVED lines=37> */
[----:B------:R-:W-:-:S04]  /*15d90*/  IADD3 R13, R13, 0x30840, RZ ;  /* 0x000308400d0d7810 */ /* 0x000fc80007ffe0ff */
[----:B------:R-:W-:-:S03]  /*15da0*/  PRMT R13, R217, 0x654, R13 ;  /* 0x00000654d90d7816 */ /* 0x000fc6000000000d */
[----:B------:R-:W-:Y:S01]  /*15db0*/  MUFU.TANH R126, R126 ;  /* 0x0000007e007e7308 */ /* 0x000fe20000002400 */
[----:B------:R4:W-:Y:S07]  /*15dc0*/  SYNCS.ARRIVE.TRANS64.RED.A1T0 RZ, [R13+URZ], RZ ;  /* 0x000000ff0dff79a7 */ /* 0x0009ee000810043f */
        /* <DEDUP_REMOVED lines=20> */
[----:B--2---:R-:W-:-:S04]  /*15f10*/  IMAD.IADD R0, R0, 0x1, R225 ;  /* 0x0000000100007824 */ /* 0x004fc800078e02e1 */
[----:B0-----:R-:W-:-:S05]  /*15f20*/  @P1 IMAD.HI.U32 R4, R0, R4, RZ ;  /* 0x0000000400041227 */ /* 0x001fca00078e00ff */
[----:B-1----:R-:W-:Y:S01]  /*15f30*/  @P1 SHF.R.U32.HI R0, RZ, R3, R4 ;  /* 0x00000003ff001219 */ /* 0x002fe20000011604 */
[----:B------:R-:W-:Y:S01]  /*15f40*/  FMUL.FTZ R3, R122, UR39 ;  /* 0x000000277a037c20 */ /* 0x000fe20008410000 */
[----:B------:R-:W-:Y:S01]  /*15f50*/  FMUL.FTZ R122, R125, UR39 ;  /* 0x000000277d7a7c20 */ /* 0x000fe20008410000 */
[----:B------:R-:W-:Y:S01]  /*15f60*/  FMUL.FTZ R125, R132, UR39 ;  /* 0x00000027847d7c20 */ /* 0x000fe20008410000 */
[----:B------:R-:W-:Y:S01]  /*15f70*/  IMAD.MOV.U32 R132, RZ, RZ, -0x60 ;  /* 0xffffffa0ff847424 */ /* 0x000fe200078e00ff */
[----:B------:R-:W0:Y:S01]  /*15f80*/  SHFL.IDX PT, R141, R0, RZ, 0x1c1f ;  /* 0x001c1fff008d7589 */ /* 0x000e2200000e0000 */
[----:B------:R-:W-:Y:S01]  /*15f90*/  FMUL.FTZ R4, R123, UR39 ;  /* 0x000000277b047c20 */ /* 0x000fe20008410000 */
[----:B------:R-:W-:Y:S01]  /*15fa0*/  FMUL.FTZ R123, R128, UR39 ;  /* 0x00000027807b7c20 */ /* 0x000fe20008410000 */
[----:B------:R-:W-:Y:S01]  /*15fb0*/  IMAD R132, R12, R132, 0x1 ;  /* 0x000000010c847424 */ /* 0x000fe200078e0284 */
[----:B------:R-:W1:Y:S01]  /*15fc0*/  MUFU.TANH R122, R122 ;  /* 0x0000007a007a7308 */ /* 0x000e620000002400 */
[----:B------:R-:W-:Y:S01]  /*15fd0*/  FMUL.FTZ R128, R148, UR39 ;  /* 0x0000002794807c20 */ /* 0x000fe20008410000 */
[----:B------:R-:W-:Y:S01]  /*15fe0*/  FMUL.FTZ R148, R160, UR39 ;  /* 0x00000027a0947c20 */ /* 0x000fe20008410000 */
[----:B------:R-:W-:Y:S01]  /*15ff0*/  IMAD R140, R229, -0x2, R132 ;  /* 0xfffffffee58c7824 */ /* 0x000fe200078e0284 */
[----:B------:R-:W2:Y:S04]  /*16000*/  SHFL.IDX PT, R161, R0, 0x1, 0x1c1f ;  /* 0x003c1f0000a17f89 */ /* 0x000ea800000e0000 */
[----:B------:R-:W1:Y:S01]  /*16010*/  MUFU.TANH R123, R123 ;  /* 0x0000007b007b7308 */ /* 0x000e620000002400 */
[----:B------:R-:W-:-:S07]  /*16020*/  IADD3 R140, -R226, R140, R227 ;  /* 0x0000008ce28c7210 */ /* 0x000fce0007ffe1e3 */
[----:B------:R-:W1:Y:S01]  /*16030*/  MUFU.TANH R125, R125 ;  /* 0x0000007d007d7308 */ /* 0x000e620000002400 */
[----:B0-----:R-:W-:-:S04]  /*16040*/  IADD3 R141, R140, R141, RZ ;  /* 0x0000008d8c8d7210 */ /* 0x001fc80007ffe0ff */
[----:B------:R-:W-:-:S03]  /*16050*/  ISETP.GT.AND P5, PT, R141, RZ, PT ;  /* 0x000000ff8d00720c */ /* 0x000fc60003fa4270 */
[----:B------:R-:W0:Y:S01]  /*16060*/  MUFU.TANH R128, R128 ;  /* 0x0000008000807308 */ /* 0x000e220000002400 */
[C---:B------:R-:W-:Y:S02]  /*16070*/  ISETP.GT.AND P2, PT, R141.reuse, 0x1, PT ;  /* 0x000000018d00780c */ /* 0x040fe40003f44270 */
[C---:B------:R-:W-:Y:S01]  /*16080*/  ISETP.GT.AND P4, PT, R141.reuse, 0x8, PT ;  /* 0x000000088d00780c */ /* 0x040fe20003f84270 */
[----:B--2---:R-:W-:Y:S01]  /*16090*/  IMAD.IADD R140, R140, 0x1, R161 ;  /* 0x000000018c8c7824 */ /* 0x004fe200078e02a1 */
[C---:B------:R-:W-:Y:S02]  /*160a0*/  ISETP.GT.AND P3, PT, R141.reuse, 0x9, PT ;  /* 0x000000098d00780c */ /* 0x040fe40003f64270 */
[----:B------:R-:W-:Y:S01]  /*160b0*/  ISETP.GT.AND P6, PT, R141, 0x10, PT ;  /* 0x000000108d00780c */ /* 0x000fe20003fc4270 */
[----:B------:R2:W0:Y:S01]  /*160c0*/  MUFU.TANH R132, R153 ;  /* 0x0000009900847308 */ /* 0x0004220000002400 */
[----:B---3--:R-:W-:Y:S02]  /*160d0*/  FSEL R135, R21, -INF , P5 ;  /* 0xff80000015877808 */ /* 0x008fe40002800000 */
[----:B------:R-:W-:-:S02]  /*160e0*/  ISETP.GT.AND P5, PT, R141, 0x11, PT ;  /* 0x000000118d00780c */ /* 0x000fc40003fa4270 */
[----:B----4-:R-:W-:Y:S02]  /*160f0*/  FSEL R21, R120, -INF , P2 ;  /* 0xff80000078157808 */ /* 0x010fe40001000000 */
[----:B------:R-:W-:Y:S01]  /*16100*/  ISETP.GT.AND P2, PT, R141, 0x18, PT ;  /* 0x000000188d00780c */ /* 0x000fe20003f44270 */
[----:B------:R-:W3:Y:S01]  /*16110*/  MUFU.TANH R148, R148 ;  /* 0x0000009400947308 */ /* 0x000ee20000002400 */
[----:B------:R-:W-:Y:S01]  /*16120*/  FSEL R120, R121, -INF , P4 ;  /* 0xff80000079787808 */ /* 0x000fe20002000000 */
[----:B--2---:R-:W-:Y:S01]  /*16130*/  FMUL.FTZ R153, R165, UR39 ;  /* 0x00000027a5997c20 */ /* 0x004fe20008410000 */
[C---:B------:R-:W-:Y:S02]  /*16140*/  ISETP.GT.AND P4, PT, R141.reuse, 0x19, PT ;  /* 0x000000198d00780c */ /* 0x040fe40003f84270 */
[----:B-1----:R-:W-:Y:S02]  /*16150*/  FSEL R121, R122, -INF , P3 ;  /* 0xff8000007a797808 */ /* 0x002fe40001800000 */
[----:B------:R-:W-:Y:S01]  /*16160*/  ISETP.GT.AND P3, PT, R141, 0x20, PT ;  /* 0x000000208d00780c */ /* 0x000fe20003f64270 */
[----:B------:R-:W-:Y:S01]  /*16170*/  MUFU.TANH R153, R153 ;  /* 0x0000009900997308 */ /* 0x000fe20000002400 */
[----:B------:R-:W-:-:S02]  /*16180*/  FSEL R122, R123, -INF , P6 ;  /* 0xff8000007b7a7808 */ /* 0x000fc40003000000 */
[----:B------:R-:W-:Y:S02]  /*16190*/  FSEL R123, R124, -INF , P5 ;  /* 0xff8000007c7b7808 */ /* 0x000fe40002800000 */
[----:B------:R-:W-:Y:S02]  /*161a0*/  FSEL R124, R125, -INF , P2 ;  /* 0xff8000007d7c7808 */ /* 0x000fe40001000000 */
[----:B------:R-:W-:Y:S01]  /*161b0*/  FSEL R125, R126, -INF , P4 ;  /* 0xff8000007e7d7808 */ /* 0x000fe20002000000 */
[----:B------:R-:W1:Y:S01]  /*161c0*/  MUFU.TANH R3, R3 ;  /* 0x0000000300037308 */ /* 0x000e620000002400 */
[----:B------:R-:W-:Y:S02]  /*161d0*/  FSEL R126, R127, -INF , P3 ;  /* 0xff8000007f7e7808 */ /* 0x000fe40001800000 */
[C---:B------:R-:W-:Y:S02]  /*161e0*/  ISETP.GT.AND P6, PT, R141.reuse, 0x21, PT ;  /* 0x000000218d00780c */ /* 0x040fe40003fc4270 */
[----:B------:R-:W-:-:S02]  /*161f0*/  ISETP.GT.AND P5, PT, R141, 0x28, PT ;  /* 0x000000288d00780c */ /* 0x000fc40003fa4270 */
[C---:B------:R-:W-:Y:S01]  /*16200*/  ISETP.GT.AND P2, PT, R141.reuse, 0x29, PT ;  /* 0x000000298d00780c */ /* 0x040fe20003f44270 */
[----:B------:R-:W-:Y:S01]  /*16210*/  MUFU.TANH R4, R4 ;  /* 0x0000000400047308 */ /* 0x000fe20000002400 */
[C---:B------:R-:W-:Y:S02]  /*16220*/  ISETP.GT.AND P4, PT, R141.reuse, 0x30, PT ;  /* 0x000000308d00780c */ /* 0x040fe40003f84270 */
[----:B------:R-:W-:Y:S02]  /*16230*/  ISETP.GT.AND P3, PT, R141, 0x31, PT ;  /* 0x000000318d00780c */ /* 0x000fe40003f64270 */
[----:B------:R-:W-:Y:S02]  /*16240*/  FSEL R134, R134, -INF , P6 ;  /* 0xff80000086867808 */ /* 0x000fe40003000000 */
[----:B------:R-:W-:Y:S02]  /*16250*/  FSEL R137, R137, -INF , P5 ;  /* 0xff80000089897808 */ /* 0x000fe40002800000 */
[----:B------:R-:W-:-:S02]  /*16260*/  FSEL R136, R136, -INF , P2 ;  /* 0xff80000088887808 */ /* 0x000fc40001000000 */
[----:B------:R-:W-:Y:S02]  /*16270*/  FSEL R127, R133, -INF , P4 ;  /* 0xff800000857f7808 */ /* 0x000fe40002000000 */
[----:B------:R-:W-:Y:S02]  /*16280*/  FSEL R131, R131, -INF , P3 ;  /* 0xff80000083837808 */ /* 0x000fe40001800000 */
[C---:B------:R-:W-:Y:S02]  /*16290*/  ISETP.GT.AND P6, PT, R141.reuse, 0x38, PT ;  /* 0x000000388d00780c */ /* 0x040fe40003fc4270 */
[C---:B------:R-:W-:Y:S02]  /*162a0*/  ISETP.GT.AND P5, PT, R141.reuse, 0x39, PT ;  /* 0x000000398d00780c */ /* 0x040fe40003fa4270 */
[C---:B------:R-:W-:Y:S02]  /*162b0*/  ISETP.GT.AND P2, PT, R141.reuse, 0x40, PT ;  /* 0x000000408d00780c */ /* 0x040fe40003f44270 */
[----:B------:R-:W-:-:S02]  /*162c0*/  ISETP.GT.AND P4, PT, R141, 0x41, PT ;  /* 0x000000418d00780c */ /* 0x000fc40003f84270 */
[----:B------:R-:W-:Y:S02]  /*162d0*/  ISETP.GT.AND P3, PT, R141, 0x48, PT ;  /* 0x000000488d00780c */ /* 0x000fe40003f64270 */
[----:B0-----:R-:W-:Y:S02]  /*162e0*/  FSEL R128, R128, -INF , P6 ;  /* 0xff80000080807808 */ /* 0x001fe40003000000 */
[----:B------:R-:W-:Y:S02]  /*162f0*/  FSEL R129, R129, -INF , P5 ;  /* 0xff80000081817808 */ /* 0x000fe40002800000 */
[----:B------:R-:W-:Y:S02]  /*16300*/  FSEL R130, R130, -INF , P2 ;  /* 0xff80000082827808 */ /* 0x000fe40001000000 */
[----:B------:R-:W-:Y:S02]  /*16310*/  FSEL R132, R132, -INF , P4 ;  /* 0xff80000084847808 */ /* 0x000fe40002000000 */
[----:B------:R-:W-:-:S02]  /*16320*/  FSEL R133, R145, -INF , P3 ;  /* 0xff80000091857808 */ /* 0x000fc40001800000 */
[C---:B------:R-:W-:Y:S02]  /*16330*/  ISETP.GT.AND P6, PT, R141.reuse, 0x49, PT ;  /* 0x000000498d00780c */ /* 0x040fe40003fc4270 */
[C---:B------:R-:W-:Y:S02]  /*16340*/  ISETP.GT.AND P5, PT, R141.reuse, 0x50, PT ;  /* 0x000000508d00780c */ /* 0x040fe40003fa4270 */
[C---:B------:R-:W-:Y:S02]  /*16350*/  ISETP.GT.AND P2, PT, R141.reuse, 0x51, PT ;  /* 0x000000518d00780c */ /* 0x040fe40003f44270 */
[C---:B------:R-:W-:Y:S02]  /*16360*/  ISETP.GT.AND P4, PT, R141.reuse, 0x58, PT ;  /* 0x000000588d00780c */ /* 0x040fe40003f84270 */
[----:B------:R-:W-:Y:S02]  /*16370*/  ISETP.GT.AND P3, PT, R141, 0x59, PT ;  /* 0x000000598d00780c */ /* 0x000fe40003f64270 */
[----:B------:R0:W-:Y:S01]  /*16380*/  MUFU.TANH R141, R144 ;  /* 0x00000090008d7308 */ /* 0x0001e20000002400 */
[----:B---3--:R-:W-:-:S02]  /*16390*/  FSEL R148, R148, -INF , P5 ;  /* 0xff80000094947808 */ /* 0x008fc40002800000 */
[----:B------:R-:W-:Y:S02]  /*163a0*/  FSEL R149, R149, -INF , P2 ;  /* 0xff80000095957808 */ /* 0x000fe40001000000 */
[C---:B------:R-:W-:Y:S02]  /*163b0*/  ISETP.GT.AND P5, PT, R140.reuse, RZ, PT ;  /* 0x000000ff8c00720c */ /* 0x040fe40003fa4270 */
[----:B------:R-:W-:Y:S02]  /*163c0*/  ISETP.GT.AND P2, PT, R140, 0x9, PT ;  /* 0x000000098c00780c */ /* 0x000fe40003f44270 */
[----:B0-----:R-:W-:Y:S02]  /*163d0*/  FMNMX.FTZ R144, R135, R11, !PT ;  /* 0x0000000b87907209 */ /* 0x001fe40007810000 */
[----:B-1----:R-:W-:Y:S01]  /*163e0*/  FSEL R161, R3, -INF , P5 ;  /* 0xff80000003a17808 */ /* 0x002fe20002800000 */
[----:B------:R-:W-:Y:S01]  /*163f0*/  IMAD.U32 R3, RZ, RZ, UR43 ;  /* 0x0000002bff037e24 */ /* 0x000fe2000f8e00ff */
[----:B------:R-:W-:-:S02]  /*16400*/  FMNMX.FTZ R144, R21, R144, !PT ;  /* 0x0000009015907209 */ /* 0x000fc40007810000 */
[----:B------:R-:W-:Y:S02]  /*16410*/  FSEL R8, R8, -INF , P2 ;  /* 0xff80000008087808 */ /* 0x000fe40001000000 */
[----:B------:R-:W-:Y:S02]  /*16420*/  FMNMX.FTZ R144, R120, R144, !PT ;  /* 0x0000009078907209 */ /* 0x000fe40007810000 */
[----:B------:R-:W-:Y:S02]  /*16430*/  ISETP.GT.AND P5, PT, R140, 0x11, PT ;  /* 0x000000118c00780c */ /* 0x000fe40003fa4270 */
[----:B------:R-:W-:Y:S02]  /*16440*/  FMNMX.FTZ R144, R121, R144, !PT ;  /* 0x0000009079907209 */ /* 0x000fe40007810000 */
[----:B------:R-:W-:Y:S02]  /*16450*/  FSEL R14, R14, -INF , P5 ;  /* 0xff8000000e0e7808 */ /* 0x000fe40002800000 */
[----:B------:R-:W-:-:S02]  /*16460*/  FMNMX.FTZ R144, R122, R144, !PT ;  /* 0x000000907a907209 */ /* 0x000fc40007810000 */
[----:B------:R-:W-:Y:S02]  /*16470*/  ISETP.GT.AND P2, PT, R140, 0x20, PT ;  /* 0x000000208c00780c */ /* 0x000fe40003f44270 */
[----:B------:R-:W-:Y:S02]  /*16480*/  FMNMX.FTZ R144, R123, R144, !PT ;  /* 0x000000907b907209 */ /* 0x000fe40007810000 */
[----:B------:R-:W-:Y:S02]  /*16490*/  FSEL R138, R138, -INF , P2 ;  /* 0xff8000008a8a7808 */ /* 0x000fe40001000000 */
[----:B------:R-:W-:Y:S02]  /*164a0*/  FMNMX.FTZ R144, R124, R144, !PT ;  /* 0x000000907c907209 */ /* 0x000fe40007810000 */
[----:B------:R-:W-:Y:S02]  /*164b0*/  ISETP.GT.AND P5, PT, R140, 0x28, PT ;  /* 0x000000288c00780c */ /* 0x000fe40003fa4270 */
[----:B------:R-:W-:-:S02]  /*164c0*/  FMNMX.FTZ R144, R125, R144, !PT ;  /* 0x000000907d907209 */ /* 0x000fc40007810000 */
[----:B------:R-:W-:Y:S02]  /*164d0*/  FSEL R142, R142, -INF , P5 ;  /* 0xff8000008e8e7808 */ /* 0x000fe40002800000 */
[----:B------:R-:W-:Y:S02]  /*164e0*/  FMNMX.FTZ R144, R126, R144, !PT ;  /* 0x000000907e907209 */ /* 0x000fe40007810000 */
[----:B------:R-:W-:Y:S02]  /*164f0*/  ISETP.GT.AND P2, PT, R140, 0x31, PT ;  /* 0x000000318c00780c */ /* 0x000fe40003f44270 */
[----:B------:R-:W-:Y:S02]  /*16500*/  FMNMX.FTZ R145, R134, R144, !PT ;  /* 0x0000009086917209 */ /* 0x000fe40007810000 */
[----:B------:R-:W0:Y:S01]  /*16510*/  MUFU.TANH R144, R157 ;  /* 0x0000009d00907308 */ /* 0x000e220000002400 */
[----:B------:R-:W-:Y:S02]  /*16520*/  FSEL R147, R147, -INF , P2 ;  /* 0xff80000093937808 */ /* 0x000fe40001000000 */
[----:B------:R-:W-:-:S02]  /*16530*/  FMNMX.FTZ R145, R137, R145, !PT ;  /* 0x0000009189917209 */ /* 0x000fc40007810000 */
[----:B------:R-:W-:Y:S02]  /*16540*/  ISETP.GT.AND P5, PT, R140, 0x39, PT ;  /* 0x000000398c00780c */ /* 0x000fe40003fa4270 */
[----:B------:R-:W-:Y:S02]  /*16550*/  FMNMX.FTZ R145, R136, R145, !PT ;  /* 0x0000009188917209 */ /* 0x000fe40007810000 */
[----:B------:R-:W-:Y:S02]  /*16560*/  ISETP.GT.AND P2, PT, R140, 0x48, PT ;  /* 0x000000488c00780c */ /* 0x000fe40003f44270 */
[----:B------:R-:W-:-:S04]  /*16570*/  FMNMX.FTZ R145, R127, R145, !PT ;  /* 0x000000917f917209 */ /* 0x000fc80007810000 */
[----:B------:R-:W-:Y:S02]  /*16580*/  FMNMX.FTZ R145, R131, R145, !PT ;  /* 0x0000009183917209 */ /* 0x000fe40007810000 */
[----:B0-----:R-:W-:Y:S02]  /*16590*/  FSEL R144, R144, -INF , P6 ;  /* 0xff80000090907808 */ /* 0x001fe40003000000 */
[----:B------:R-:W-:Y:S02]  /*165a0*/  FMNMX.FTZ R145, R128, R145, !PT ;  /* 0x0000009180917209 */ /* 0x000fe40007810000 */
[----:B------:R-:W-:Y:S02]  /*165b0*/  ISETP.GT.AND P6, PT, R140, 0x10, PT ;  /* 0x000000108c00780c */ /* 0x000fe40003fc4270 */
[----:B------:R-:W-:Y:S02]  /*165c0*/  FMNMX.FTZ R152, R129, R145, !PT ;  /* 0x0000009181987209 */ /* 0x000fe40007810000 */
[----:B------:R-:W0:Y:S01]  /*165d0*/  MUFU.TANH R145, R164 ;  /* 0x000000a400917308 */ /* 0x000e220000002400 */
[----:B------:R-:W-:-:S02]  /*165e0*/  FSEL R9, R9, -INF , P6 ;  /* 0xff80000009097808 */ /* 0x000fc40003000000 */
[----:B------:R-:W-:Y:S02]  /*165f0*/  FMNMX.FTZ R152, R130, R152, !PT ;  /* 0x0000009882987209 */ /* 0x000fe40007810000 */
[----:B------:R-:W-:Y:S02]  /*16600*/  ISETP.GT.AND P6, PT, R140, 0x21, PT ;  /* 0x000000218c00780c */ /* 0x000fe40003fc4270 */
[----:B------:R-:W-:Y:S02]  /*16610*/  FMNMX.FTZ R152, R132, R152, !PT ;  /* 0x0000009884987209 */ /* 0x000fe40007810000 */
[----:B------:R-:W-:Y:S02]  /*16620*/  FSEL R139, R139, -INF , P6 ;  /* 0xff8000008b8b7808 */ /* 0x000fe40003000000 */
[----:B------:R-:W-:Y:S02]  /*16630*/  FMNMX.FTZ R152, R133, R152, !PT ;  /* 0x0000009885987209 */ /* 0x000fe40007810000 */
[----:B------:R-:W-:-:S02]  /*16640*/  ISETP.GT.AND P6, PT, R140, 0x38, PT ;  /* 0x000000388c00780c */ /* 0x000fc40003fc4270 */
[----:B------:R-:W-:Y:S02]  /*16650*/  FMNMX.FTZ R156, R144, R152, !PT ;  /* 0x00000098909c7209 */ /* 0x000fe40007810000 */
[----:B0-----:R-:W-:Y:S01]  /*16660*/  FSEL R145, R145, -INF , P4 ;  /* 0xff80000091917808 */ /* 0x001fe20002000000 */
[----:B------:R0:W1:Y:S01]  /*16670*/  MUFU.TANH R152, R146 ;  /* 0x0000009200987308 */ /* 0x0000620000002400 */
[----:B------:R-:W-:Y:S02]  /*16680*/  FMNMX.FTZ R156, R148, R156, !PT ;  /* 0x0000009c949c7209 */ /* 0x000fe40007810000 */
[----:B------:R-:W-:Y:S02]  /*16690*/  ISETP.GT.AND P4, PT, R140, 0x8, PT ;  /* 0x000000088c00780c */ /* 0x000fe40003f84270 */
[----:B------:R-:W-:Y:S02]  /*166a0*/  FMNMX.FTZ R156, R149, R156, !PT ;  /* 0x0000009c959c7209 */ /* 0x000fe40007810000 */
[----:B------:R-:W-:-:S02]  /*166b0*/  FSEL R5, R5, -INF , P4 ;  /* 0xff80000005057808 */ /* 0x000fc40002000000 */
[----:B0-----:R-:W-:Y:S01]  /*166c0*/  FSEL R146, R153, -INF , P3 ;  /* 0xff80000099927808 */ /* 0x001fe20001800000 */
[----:B------:R-:W-:Y:S01]  /*166d0*/  FMUL.FTZ R153, R150, UR39 ;  /* 0x0000002796997c20 */ /* 0x000fe20008410000 */
[----:B------:R-:W-:Y:S01]  /*166e0*/  FMNMX.FTZ R156, R145, R156, !PT ;  /* 0x0000009c919c7209 */ /* 0x000fe20007810000 */
[----:B------:R-:W-:Y:S01]  /*166f0*/  FMUL.FTZ R150, R151, UR39 ;  /* 0x0000002797967c20 */ /* 0x000fe20008410000 */
[----:B------:R-:W-:Y:S01]  /*16700*/  ISETP.GT.AND P3, PT, R140, 0x1, PT ;  /* 0x000000018c00780c */ /* 0x000fe20003f64270 */
[----:B------:R-:W-:Y:S01]  /*16710*/  FMUL.FTZ R151, R154, UR39 ;  /* 0x000000279a977c20 */ /* 0x000fe20008410000 */
[----:B------:R-:W-:Y:S01]  /*16720*/  FMNMX.FTZ R156, R146, R156, !PT ;  /* 0x0000009c929c7209 */ /* 0x000fe20007810000 */
[----:B------:R-:W0:Y:S01]  /*16730*/  MUFU.TANH R153, R153 ;  /* 0x0000009900997308 */ /* 0x000e220000002400 */
[----:B------:R-:W-:Y:S01]  /*16740*/  ISETP.GT.AND P4, PT, R140, 0x19, PT ;  /* 0x000000198c00780c */ /* 0x000fe20003f84270 */
[----:B------:R-:W-:Y:S01]  /*16750*/  FMUL.FTZ R154, R155, UR39 ;  /* 0x000000279b9a7c20 */ /* 0x000fe20008410000 */
[----:B------:R-:W-:Y:S01]  /*16760*/  FMUL.FTZ R155, R158, UR39 ;  /* 0x000000279e9b7c20 */ /* 0x000fe20008410000 */
[----:B------:R-:W2:Y:S01]  /*16770*/  SHFL.BFLY PT, R157, R156, 0x2, 0x1f ;  /* 0x0c401f009c9d7f89 */ /* 0x000ea200000e0000 */
[----:B------:R-:W-:Y:S01]  /*16780*/  FSEL R141, R141, -INF , P4 ;  /* 0xff8000008d8d7808 */ /* 0x000fe20002000000 */
[----:B------:R-:W-:Y:S01]  /*16790*/  FMUL.FTZ R158, R163, UR39 ;  /* 0x00000027a39e7c20 */ /* 0x000fe20008410000 */
[----:B------:R-:W-:Y:S01]  /*167a0*/  ISETP.GT.AND P4, PT, R140, 0x30, PT ;  /* 0x000000308c00780c */ /* 0x000fe20003f84270 */
[----:B------:R-:W3:Y:S03]  /*167b0*/  MUFU.TANH R150, R150 ;  /* 0x0000009600967308 */ /* 0x000ee60000002400 */
[----:B-1----:R-:W-:-:S02]  /*167c0*/  FSEL R152, R152, -INF , P4 ;  /* 0xff80000098987808 */ /* 0x002fc40002000000 */
[----:B------:R-:W-:-:S03]  /*167d0*/  ISETP.GT.AND P4, PT, R140, 0x41, PT ;  /* 0x000000418c00780c */ /* 0x000fc60003f84270 */
[----:B------:R-:W1:Y:S01]  /*167e0*/  MUFU.TANH R151, R151 ;  /* 0x0000009700977308 */ /* 0x000e620000002400 */
[----:B0-----:R-:W-:Y:S02]  /*167f0*/  FSEL R153, R153, -INF , P6 ;  /* 0xff80000099997808 */ /* 0x001fe40003000000 */
[----:B------:R-:W-:-:S05]  /*16800*/  ISETP.GT.AND P6, PT, R140, 0x49, PT ;  /* 0x000000498c00780c */ /* 0x000fca0003fc4270 */
[----:B------:R-:W0:Y:S01]  /*16810*/  MUFU.TANH R154, R154 ;  /* 0x0000009a009a7308 */ /* 0x000e220000002400 */
[----:B---3--:R-:W-:Y:S02]  /*16820*/  FSEL R150, R150, -INF , P5 ;  /* 0xff80000096967808 */ /* 0x008fe40002800000 */
[----:B------:R-:W-:Y:S02]  /*16830*/  ISETP.GT.AND P5, PT, R140, 0x50, PT ;  /* 0x000000508c00780c */ /* 0x000fe40003fa4270 */
[----:B--2---:R-:W-:Y:S01]  /*16840*/  FMNMX.FTZ R160, R156, R157, !PT ;  /* 0x0000009d9ca07209 */ /* 0x004fe20007810000 */
[----:B------:R-:W-:Y:S01]  /*16850*/  FMUL.FTZ R157, R162, UR39 ;  /* 0x00000027a29d7c20 */ /* 0x000fe20008410000 */
[----:B------:R-:W-:Y:S01]  /*16860*/  FSEL R162, R4, -INF , P3 ;  /* 0xff80000004a27808 */ /* 0x000fe20001800000 */
[----:B------:R-:W-:Y:S01]  /*16870*/  FMUL.FTZ R156, R159, UR39 ;  /* 0x000000279f9c7c20 */ /* 0x000fe20008410000 */
[----:B------:R-:W-:Y:S01]  /*16880*/  FMNMX.FTZ R4, R161, R10, !PT ;  /* 0x0000000aa1047209 */ /* 0x000fe20007810000 */
[----:B------:R-:W2:Y:S01]  /*16890*/  SHFL.BFLY PT, R0, R160, 0x1, 0x1f ;  /* 0x0c201f00a0007f89 */ /* 0x000ea200000e0000 */
[----:B------:R-:W-:Y:S01]  /*168a0*/  ISETP.GT.AND P3, PT, R140, 0x18, PT ;  /* 0x000000188c00780c */ /* 0x000fe20003f64270 */
[----:B------:R-:W3:Y:S01]  /*168b0*/  MUFU.TANH R155, R155 ;  /* 0x0000009b009b7308 */ /* 0x000ee20000002400 */
[----:B------:R-:W-:Y:S01]  /*168c0*/  FMNMX.FTZ R4, R162, R4, !PT ;  /* 0x00000004a2047209 */ /* 0x000fe20007810000 */
[----:B------:R-:W-:Y:S01]  /*168d0*/  FMUL.FTZ R159, R166, UR39 ;  /* 0x00000027a69f7c20 */ /* 0x000fe20008410000 */
[----:B------:R-:W-:-:S02]  /*168e0*/  FSEL R20, R20, -INF , P3 ;  /* 0xff80000014147808 */ /* 0x000fc40001800000 */
[----:B------:R-:W-:Y:S02]  /*168f0*/  FMNMX.FTZ R4, R5, R4, !PT ;  /* 0x0000000405047209 */ /* 0x000fe40007810000 */
[----:B------:R-:W-:Y:S01]  /*16900*/  ISETP.GT.AND P3, PT, R140, 0x29, PT ;  /* 0x000000298c00780c */ /* 0x000fe20003f64270 */
[----:B------:R-:W4:Y:S01]  /*16910*/  MUFU.TANH R156, R156 ;  /* 0x0000009c009c7308 */ /* 0x000f220000002400 */
[----:B------:R-:W-:Y:S02]  /*16920*/  FMNMX.FTZ R4, R8, R4, !PT ;  /* 0x0000000408047209 */ /* 0x000fe40007810000 */
[----:B------:R-:W-:Y:S02]  /*16930*/  FSEL R143, R143, -INF , P3 ;  /* 0xff8000008f8f7808 */ /* 0x000fe40001800000 */
[----:B------:R-:W-:Y:S02]  /*16940*/  FMNMX.FTZ R4, R9, R4, !PT ;  /* 0x0000000409047209 */ /* 0x000fe40007810000 */
[----:B------:R-:W-:Y:S01]  /*16950*/  ISETP.GT.AND P3, PT, R140, 0x40, PT ;  /* 0x000000408c00780c */ /* 0x000fe20003f64270 */
[----:B------:R-:W4:Y:S01]  /*16960*/  MUFU.TANH R157, R157 ;  /* 0x0000009d009d7308 */ /* 0x000f220000002400 */
[----:B------:R-:W-:-:S02]  /*16970*/  FMNMX.FTZ R4, R14, R4, !PT ;  /* 0x000000040e047209 */ /* 0x000fc40007810000 */
[----:B-1----:R-:W-:Y:S02]  /*16980*/  FSEL R151, R151, -INF , P3 ;  /* 0xff80000097977808 */ /* 0x002fe40001800000 */
[----:B------:R-:W-:Y:S02]  /*16990*/  FMNMX.FTZ R4, R20, R4, !PT ;  /* 0x0000000414047209 */ /* 0x000fe40007810000 */
[----:B0-----:R-:W-:Y:S01]  /*169a0*/  FSEL R154, R154, -INF , P4 ;  /* 0xff8000009a9a7808 */ /* 0x001fe20002000000 */
[----:B------:R-:W0:Y:S01]  /*169b0*/  MUFU.TANH R158, R158 ;  /* 0x0000009e009e7308 */ /* 0x000e220000002400 */
[----:B------:R-:W-:Y:S02]  /*169c0*/  FMNMX.FTZ R4, R141, R4, !PT ;  /* 0x000000048d047209 */ /* 0x000fe40007810000 */
[----:B---3--:R-:W-:Y:S02]  /*169d0*/  FSEL R155, R155, -INF , P2 ;  /* 0xff8000009b9b7808 */ /* 0x008fe40001000000 */
[----:B------:R-:W-:-:S02]  /*169e0*/  FMNMX.FTZ R4, R138, R4, !PT ;  /* 0x000000048a047209 */ /* 0x000fc40007810000 */
[----:B--2---:R-:W-:Y:S01]  /*169f0*/  FMNMX.FTZ R0, R160, R0, !PT ;  /* 0x00000000a0007209 */ /* 0x004fe20007810000 */
[----:B------:R-:W1:Y:S01]  /*16a00*/  MUFU.TANH R159, R159 ;  /* 0x0000009f009f7308 */ /* 0x000e620000002400 */
[----:B------:R-:W-:Y:S02]  /*16a10*/  FMNMX.FTZ R4, R139, R4, !PT ;  /* 0x000000048b047209 */ /* 0x000fe40007810000 */
[----:B----4-:R-:W-:Y:S01]  /*16a20*/  FSEL R156, R156, -INF , P6 ;  /* 0xff8000009c9c7808 */ /* 0x010fe20003000000 */
[----:B------:R-:W-:Y:S01]  /*16a30*/  FMUL.FTZ R164, R0, R3 ;  /* 0x0000000300a47220 */ /* 0x000fe20000410000 */
[----:B------:R-:W-:Y:S02]  /*16a40*/  FMNMX.FTZ R4, R142, R4, !PT ;  /* 0x000000048e047209 */ /* 0x000fe40007810000 */
[----:B------:R-:W-:Y:S01]  /*16a50*/  ISETP.GT.AND P4, PT, R140, 0x51, PT ;  /* 0x000000518c00780c */ /* 0x000fe20003f84270 */
[----:B------:R-:W2:Y:S01]  /*16a60*/  MUFU.TANH R160, R167 ;  /* 0x000000a700a07308 */ /* 0x000ea20000002400 */
[----:B------:R-:W-:-:S02]  /*16a70*/  FMNMX.FTZ R4, R143, R4, !PT ;  /* 0x000000048f047209 */ /* 0x000fc40007810000 */
[----:B------:R-:W-:Y:S02]  /*16a80*/  FSEL R157, R157, -INF , P5 ;  /* 0xff8000009d9d7808 */ /* 0x000fe40002800000 */
[----:B------:R-:W-:Y:S02]  /*16a90*/  FMNMX.FTZ R4, R152, R4, !PT ;  /* 0x0000000498047209 */ /* 0x000fe40007810000 */
[----:B------:R-:W-:Y:S02]  /*16aa0*/  ISETP.GT.AND P2, PT, R140, 0x58, PT ;  /* 0x000000588c00780c */ /* 0x000fe40003f44270 */
[----:B------:R-:W-:Y:S02]  /*16ab0*/  FMNMX.FTZ R4, R147, R4, !PT ;  /* 0x0000000493047209 */ /* 0x000fe40007810000 */
[----:B0-----:R-:W-:Y:S02]  /*16ac0*/  FSEL R158, R158, -INF , P4 ;  /* 0xff8000009e9e7808 */ /* 0x001fe40002000000 */
[----:B------:R-:W-:-:S02]  /*16ad0*/  FMNMX.FTZ R4, R153, R4, !PT ;  /* 0x0000000499047209 */ /* 0x000fc40007810000 */
[----:B------:R-:W-:Y:S02]  /*16ae0*/  ISETP.GT.AND P6, PT, R140, 0x59, PT ;  /* 0x000000598c00780c */ /* 0x000fe40003fc4270 */
[----:B------:R-:W-:Y:S02]  /*16af0*/  FMNMX.FTZ R4, R150, R4, !PT ;  /* 0x0000000496047209 */ /* 0x000fe40007810000 */
[----:B-1----:R-:W-:Y:S02]  /*16b00*/  FSEL R159, R159, -INF , P2 ;  /* 0xff8000009f9f7808 */ /* 0x002fe40001000000 */
[----:B------:R-:W-:Y:S02]  /*16b10*/  FMNMX.FTZ R4, R151, R4, !PT ;  /* 0x0000000497047209 */ /* 0x000fe40007810000 */
[----:B------:R-:W-:Y:S02]  /*16b20*/  FSETP.NEU.FTZ.AND P3, PT, R0, -INF , PT ;  /* 0xff8000000000780b */ /* 0x000fe40003f7d000 */
[----:B------:R-:W-:-:S02]  /*16b30*/  FMNMX.FTZ R4, R154, R4, !PT ;  /* 0x000000049a047209 */ /* 0x000fc40007810000 */
[----:B--2---:R-:W-:Y:S02]  /*16b40*/  FSEL R160, R160, -INF , P6 ;  /* 0xff800000a0a07808 */ /* 0x004fe40003000000 */
[----:B------:R-:W-:Y:S02]  /*16b50*/  FMNMX.FTZ R4, R155, R4, !PT ;  /* 0x000000049b047209 */ /* 0x000fe40007810000 */
[----:B------:R-:W-:Y:S02]  /*16b60*/  FSEL R164, R164, RZ, P3 ;  /* 0x000000ffa4a47208 */ /* 0x000fe40001800000 */
[----:B------:R-:W-:-:S03]  /*16b70*/  FMNMX.FTZ R4, R156, R4, !PT ;  /* 0x000000049c047209 */ /* 0x000fc60007810000 */
        /* <DEDUP_REMOVED lines=14> */
[----:B------:R-:W-:Y:S01]  /*16c60*/  MUFU.EX2 R188, R188 ;  /* 0x000000bc00bc7308 */ /* 0x000fe20000000800 */
[-CC-:B------:R-:W-:Y:S01]  /*16c70*/  FFMA.FTZ R176, R127, R3.reuse, -R164.reuse ;  /* 0x000000037fb07223 */ /* 0x180fe200000108a4 */
[-CC-:B------:R-:W-:Y:S01]  /*16c80*/  FFMA.FTZ R121, R121, R3.reuse, -R164.reuse ;  /* 0x0000000379797223 */ /* 0x180fe200000108a4 */
[-CC-:B------:R-:W-:Y:S01]  /*16c90*/  FFMA.FTZ R127, R131, R3.reuse, -R164.reuse ;  /* 0x00000003837f7223 */ /* 0x180fe200000108a4 */
[----:B------:R-:W0:Y:S01]  /*16ca0*/  SHFL.BFLY PT, R123, R4, 0x2, 0x1f ;  /* 0x0c401f00047b7f89 */ /* 0x000e2200000e0000 */
        /* <DEDUP_REMOVED lines=9> */
[----:B------:R-:W-:-:S02]  /*16d40*/  FFMA.FTZ R170, R145, R3, -R164 ;  /* 0x0000000391aa7223 */ /* 0x000fc400000108a4 */
        /* <DEDUP_REMOVED lines=10> */
[----:B------:R-:W-:-:S03]  /*16df0*/  FFMA.FTZ R128, R146, R3, -R164 ;  /* 0x0000000392807223 */ /* 0x000fc600000108a4 */
[C---:B------:R-:W-:Y:S01]  /*16e00*/  FSETP.NEU.FTZ.AND P2, PT, R4.reuse, -INF , PT ;  /* 0xff8000000400780b */ /* 0x040fe20003f5d000 */
[----:B------:R-:W-:Y:S02]  /*16e10*/  FMUL.FTZ R130, R4, R3 ;  /* 0x0000000304827220 */ /* 0x000fe40000410000 */
[----:B------:R-:W-:Y:S03]  /*16e20*/  MUFU.EX2 R180, R180 ;  /* 0x000000b400b47308 */ /* 0x000fe60000000800 */
[----:B------:R-:W-:-:S05]  /*16e30*/  FSEL R130, R130, RZ, P2 ;  /* 0x000000ff82827208 */ /* 0x000fca0001000000 */
[-CC-:B------:R-:W-:Y:S01]  /*16e40*/  FFMA.FTZ R191, R5, R3.reuse, -R130.reuse ;  /* 0x0000000305bf7223 */ /* 0x180fe20000010882 */
[----:B------:R-:W-:Y:S01]  /*16e50*/  FSEL R5, R0, RZ, P3 ;  /* 0x000000ff00057208 */ /* 0x000fe20001800000 */
[-CC-:B------:R-:W-:Y:S01]  /*16e60*/  FFMA.FTZ R129, R14, R3.reuse, -R130.reuse ;  /* 0x000000030e817223 */ /* 0x180fe20000010882 */
[----:B------:R-:W-:Y:S01]  /*16e70*/  FSEL R14, R4, RZ, P2 ;  /* 0x000000ff040e7208 */ /* 0x000fe20001000000 */
[-CC-:B------:R-:W-:Y:S01]  /*16e80*/  FFMA.FTZ R189, R161, R3.reuse, -R130.reuse ;  /* 0x00000003a1bd7223 */ /* 0x180fe20000010882 */
[-CC-:B------:R-:W-:Y:S01]  /*16e90*/  FFMA.FTZ R132, R162, R3.reuse, -R130.reuse ;  /* 0x00000003a2847223 */ /* 0x180fe20000010882 */
[----:B------:R-:W-:Y:S01]  /*16ea0*/  FADD.FTZ R5, -R5, R11 ;  /* 0x0000000b05057221 */ /* 0x000fe20000010100 */
[-C--:B------:R-:W-:Y:S01]  /*16eb0*/  FFMA.FTZ R131, R8, R3.reuse, -R130 ;  /* 0x0000000308837223 */ /* 0x080fe20000010882 */
[----:B------:R-:W-:Y:S01]  /*16ec0*/  FADD.FTZ R10, -R14, R10 ;  /* 0x0000000a0e0a7221 */ /* 0x000fe20000010100 */
[----:B------:R-:W-:Y:S01]  /*16ed0*/  MUFU.EX2 R191, R191 ;  /* 0x000000bf00bf7308 */ /* 0x000fe20000000800 */
[-C--:B------:R-:W-:Y:S01]  /*16ee0*/  FMUL.FTZ R5, R5, R3.reuse ;  /* 0x0000000305057220 */ /* 0x080fe20000410000 */
[-CC-:B------:R-:W-:Y:S01]  /*16ef0*/  FFMA.FTZ R185, R9, R3.reuse, -R130.reuse ;  /* 0x0000000309b97223 */ /* 0x180fe20000010882 */
[-C--:B------:R-:W-:Y:S01]  /*16f00*/  FMUL.FTZ R10, R10, R3.reuse ;  /* 0x000000030a0a7220 */ /* 0x080fe20000410000 */
        /* <DEDUP_REMOVED lines=19> */
[----:B------:R1:W2:Y:S01]  /*17040*/  MUFU.EX2 R5, R10 ;  /* 0x0000000a00057308 */ /* 0x0002a20000000800 */
[----:B0----5:R-:W-:-:S04]  /*17050*/  FFMA.FTZ R7, R14, R7, R188 ;  /* 0x000000070e077223 */ /* 0x021fc800000100bc */
[----:B------:R-:W-:-:S03]  /*17060*/  FADD.FTZ R7, R135, R7 ;  /* 0x0000000787077221 */ /* 0x000fc60000010000 */
[----:B------:R-:W0:Y:S01]  /*17070*/  MUFU.EX2 R132, R132 ;  /* 0x0000008400847308 */ /* 0x000e220000000800 */
[----:B-1----:R-:W-:-:S07]  /*17080*/  FFMA.FTZ R10, R160, R3, -R130 ;  /* 0x00000003a00a7223 */ /* 0x002fce0000010882 */
[----:B------:R-:W1:Y:S01]  /*17090*/  MUFU.EX2 R131, R131 ;  /* 0x0000008300837308 */ /* 0x000e620000000800 */
[----:B--2---:R-:W-:-:S07]  /*170a0*/  FFMA.FTZ R6, R5, R6, R189 ;  /* 0x0000000605067223 */ /* 0x004fce00000100bd */
[----:B------:R-:W2:Y:S01]  /*170b0*/  MUFU.EX2 R185, R185 ;  /* 0x000000b900b97308 */ /* 0x000ea20000000800 */
[----:B0-----:R-:W-:Y:S01]  /*170c0*/  FADD.FTZ R130, R132, R6 ;  /* 0x0000000684827221 */ /* 0x001fe20000010000 */
[----:B------:R-:W-:-:S03]  /*170d0*/  FADD.FTZ R6, R190, R7 ;  /* 0x00000007be067221 */ /* 0x000fc60000010000 */
[----:B------:R-:W-:Y:S01]  /*170e0*/  FADD.FTZ R7, R191, R130 ;  /* 0x00000082bf077221 */ /* 0x000fe20000010000 */
        /* <DEDUP_REMOVED lines=78> */
.L_x_6180:
[C---:B------:R-:W-:Y:S01]  /*175d0*/  ISETP.GT.AND P2, PT, R12.reuse, R220, PT ;  /* 0x000000dc0c00720c */ /* 0x040fe20003f44270 */
[----:B------:R-:W-:Y:S01]  /*175e0*/  VIADD R15, R15, 0x30860 ;  /* 0x000308600f0f7836 */ /* 0x000fe20000000000 */
[----:B------:R-:W-:Y:S01]  /*175f0*/  F2FP.F16.F32.PACK_AB R187, R9, R187 ;  /* 0x000000bb09bb723e */ /* 0x000fe200000000ff */
[----:B------:R-:W-:Y:S01]  /*17600*/  VIADD R12, R12, 0xffffffff ;  /* 0xffffffff0c0c7836 */ /* 0x000fe20000000000 */
        /* <DEDUP_REMOVED lines=27> */
[----:B------:R-:W-:Y:S02]  /*177c0*/  MOV R10, R4 ;  /* 0x00000004000a7202 */ /* 0x000fe40000000f00 */
[----:B------:R-:W-:Y:S01]  /*177d0*/  MOV R9, R196 ;  /* 0x000000c400097202 */ /* 0x000fe20000000f00 */
[----:B0-----:R-:W-:Y:S06]  /*177e0*/  @P2 BRA `(.L_x_6181) ;  /* 0xffffffd000042947 */ /* 0x001fec000383ffff */
[----:B------:R-:W-:Y:S05]  /*177f0*/  BSYNC B1 ;  /* 0x0000000000017941 */ /* 0x000fea0003800000 */
.L_x_6168:
[----:B------:R-:W-:Y:S05]  /*17800*/  BSYNC B0 ;  /* 0x0000000000007941 */ /* 0x000fea0003800000 */
.L_x_6167:
[----:B------:R-:W-:Y:S01]  /*17810*/  ISETP.GE.AND P1, PT, R12, RZ, PT ;  /* 0x000000ff0c00720c */ /* 0x000fe20003f26270 */
[----:B------:R-:W-:-:S12]  /*17820*/  BSSY B0, `(.L_x_6182) ;  /* 0x0000290000007945 */ /* 0x000fd80003800000 */
[----:B------:R-:W-:Y:S05]  /*17830*/  @!P1 BRA `(.L_x_6183) ;  /* 0x0000002800389947 */ /* 0x000fea0003800000 */
[----:B------:R-:W-:Y:S01]  /*17840*/  IMAD.MOV.U32 R10, RZ, RZ, R4 ;  /* 0x000000ffff0a7224 */ /* 0x000fe200078e0004 */
[----:B------:R-:W-:Y:S01]  /*17850*/  MOV R8, R199 ;  /* 0x000000c700087202 */ /* 0x000fe20000000f00 */
[----:B------:R-:W-:Y:S02]  /*17860*/  IMAD.MOV.U32 R11, RZ, RZ, R0 ;  /* 0x000000ffff0b7224 */ /* 0x000fe400078e0000 */
[----:B------:R-:W-:-:S07]  /*17870*/  IMAD.MOV.U32 R9, RZ, RZ, R196 ;  /* 0x000000ffff097224 */ /* 0x000fce00078e00c4 */
.L_x_6196:
[----:B------:R-:W-:-:S05]  /*17880*/  VIADD R13, R9, 0x1 ;  /* 0x00000001090d7836 */ /* 0x000fca0000000000 */
[----:B------:R-:W-:-:S04]  /*17890*/  ISETP.NE.AND P1, PT, R13, 0x2, PT ;  /* 0x000000020d00780c */ /* 0x000fc80003f25270 */
[----:B------:R-:W-:Y:S02]  /*178a0*/  SEL R199, RZ, 0x1, P1 ;  /* 0x00000001ffc77807 */ /* 0x000fe40000800000 */
[----:B------:R-:W-:Y:S02]  /*178b0*/  SEL R13, R13, RZ, P1 ;  /* 0x000000ff0d0d7207 */ /* 0x000fe40000800000 */
[----:B------:R-:W-:Y:S02]  /*178c0*/  LOP3.LUT R199, R8, R199, RZ, 0x3c, !PT ;  /* 0x000000c708c77212 */ /* 0x000fe400078e3cff */
[----:B------:R-:W-:Y:S01]  /*178d0*/  MOV R196, R13 ;  /* 0x0000000d00c47202 */ /* 0x000fe20000000f00 */
[----:B------:R-:W-:Y:S06]  /*178e0*/  @!P0 BRA `(.L_x_6184) ;  /* 0x0000000000048947 */ /* 0x000fec0003800000 */
[----:B------:R-:W-:Y:S01]  /*178f0*/  BPT.TRAP 0x1 ;  /* 0x000000040000795c */ /* 0x000fe20000300000 */
.L_x_6184:
[----:B------:R-:W-:Y:S01]  /*17900*/  IMAD R0, R196, 0x8, R2 ;  /* 0x00000008c4007824 */ /* 0x000fe200078e0202 */
[----:B------:R-:W-:-:S04]  /*17910*/  SHF.L.U32 R3, R199, 0x1f, RZ ;  /* 0x0000001fc7037819 */ /* 0x000fc800000006ff */
[----:B------:R0:W1:Y:S01]  /*17920*/  SYNCS.PHASECHK.TRANS64.TRYWAIT P1, [R0+URZ+0x30830], R3 ;  /* 0x03083003000075a7 */ /* 0x000062000802017f */
[----:B------:R-:W-:Y:S05]  /*17930*/  @!P0 BRA `(.L_x_6185) ;  /* 0x0000000000048947 */ /* 0x000fea0003800000 */
[----:B------:R-:W-:Y:S01]  /*17940*/  BPT.TRAP 0x1 ;  /* 0x000000040000795c */ /* 0x000fe20000300000 */
.L_x_6185:
[----:B------:R-:W-:Y:S01]  /*17950*/  IMAD R126, R196, 0x900, R218 ;  /* 0x00000900c47e7824 */ /* 0x000fe200078e02da */
[----:B------:R-:W-:Y:S03]  /*17960*/  BSSY B1, `(.L_x_6186) ;  /* 0x0000006000017945 */ /* 0x000fe60003800000 */
[C---:B------:R-:W-:Y:S01]  /*17970*/  VIADD R122, R126.reuse, 0x2 ;  /* 0x000000027e7a7836 */ /* 0x040fe20000000000 */
[----:B------:R-:W-:Y:S01]  /*17980*/  IADD3 R124, R126, 0x4, RZ ;  /* 0x000000047e7c7810 */ /* 0x000fe20007ffe0ff */
[----:B-1----:R-:W-:Y:S06]  /*17990*/  @P1 BRA `(.L_x_6187) ;  /* 0x0000000000081947 */ /* 0x002fec0003800000 */
[----:B------:R-:W1:Y:S02]  /*179a0*/  SYNCS.PHASECHK.TRANS64.TRYWAIT P1, [R0+URZ+0x30830], R3 ;  /* 0x03083003000075a7 */ /* 0x000e64000802017f */
[----:B-1----:R-:W-:Y:S05]  /*179b0*/  @!P1 BRA `(.L_x_6188) ;  /* 0x000000e000dc9947 */ /* 0x002fea0003800000 */
.L_x_6187:
[----:B------:R-:W-:Y:S05]  /*179c0*/  BSYNC B1 ;  /* 0x0000000000017941 */ /* 0x000fea0003800000 */
.L_x_6186:
[----:B------:R-:W2:Y:S04]  /*179d0*/  LDL.64 R128, [R1+0x30] ;  /* 0x0000300001807983 */ /* 0x000ea80000100a00 */
[----:B------:R-:W3:Y:S01]  /*179e0*/  LDL.64 R226, [R1+0x28] ;  /* 0x0000280001e27983 */ /* 0x000ee20000100a00 */
[----:B------:R-:W-:Y:S01]  /*179f0*/  IMAD.MOV.U32 R120, RZ, RZ, R126 ;  /* 0x000000ffff787224 */ /* 0x000fe200078e007e */
[----:B------:R-:W-:Y:S01]  /*17a00*/  R2UR UR46, R122 ;  /* 0x000000007a2e72ca */ /* 0x000fe200000e0000 */
[----:B------:R-:W-:Y:S01]  /*17a10*/  IMAD.MOV.U32 R122, RZ, RZ, R124 ;  /* 0x000000ffff7a7224 */ /* 0x000fe200078e007c */
[----:B------:R-:W-:Y:S01]  /*17a20*/  MOV R21, UR42 ;  /* 0x0000002a00157c02 */ /* 0x000fe20008000f00 */
[----:B------:R-:W-:Y:S01]  /*17a30*/  IMAD.MOV.U32 R121, RZ, RZ, 0x40000040 ;  /* 0x40000040ff797424 */ /* 0x000fe200078e00ff */
[----:B------:R-:W-:Y:S01]  /*17a40*/  R2UR UR50, R120 ;  /* 0x00000000783272ca */ /* 0x000fe200000e0000 */
[C---:B------:R-:W-:Y:S01]  /*17a50*/  VIADD R120, R126.reuse, 0x6 ;  /* 0x000000067e787836 */ /* 0x040fe20000000000 */
[----:B01----:R-:W-:Y:S01]  /*17a60*/  MOV R3, UR38 ;  /* 0x0000002600037c02 */ /* 0x003fe20008000f00 */
        /* <DEDUP_REMOVED lines=140> */
[----:B-----5:R-:W-:Y:S01]  /*18330*/  WARPGROUP.ARRIVE ;  /* 0x00000000000079c5 */ /* 0x020fe20000000000 */
[----:B---3--:R-:W-:Y:S02]  /*18340*/  R2UR UR44, R226 ;  /* 0x00000000e22c72ca */ /* 0x008fe400000e0000 */
[----:B------:R-:W-:Y:S02]  /*18350*/  R2UR UR45, R227 ;  /* 0x00000000e32d72ca */ /* 0x000fe400000e0000 */
[----:B------:R-:W2:Y:S06]  /*18360*/  LDL.64 R226, [R1+0x10] ;  /* 0x0000100001e27983 */ /* 0x000eac0000100a00 */
[----:B------:R-:W-:Y:S01]  /*18370*/  HGMMA.64x96x16.F32 R120, gdesc[UR48], RZ, !UPT, gsb0 ;  /* 0x01600000307879f0 */ /* 0x000fe2000c0008ff */
[----:B------:R-:W-:Y:S01]  /*18380*/  R2UR UR49, R213 ;  /* 0x00000000d53172ca */ /* 0x000fe200000e0000 */
        /* <DEDUP_REMOVED lines=9> */
[----:B------:R-:W3:Y:S01]  /*18420*/  LDL.64 R212, [R1+0x20] ;  /* 0x0000200001d47983 */ /* 0x000ee20000100a00 */
[----:B------:R-:W-:Y:S02]  /*18430*/  WARPGROUP.DEPBAR.LE gsb0, 0x0 ;  /* 0x00008000000079c5 */ /* 0x000fe40000010000 */
[----:B------:R-:W-:Y:S01]  /*18440*/  WARPGROUP.ARRIVE ;  /* 0x00000000000079c5 */ /* 0x000fe20000000000 */
[----:B---3--:R-:W-:Y:S02]  /*18450*/  R2UR UR40, R212 ;  /* 0x00000000d42872ca */ /* 0x008fe400000e0000 */
[----:B------:R-:W-:Y:S02]  /*18460*/  R2UR UR41, R213 ;  /* 0x00000000d52972ca */ /* 0x000fe400000e0000 */
[----:B------:R-:W3:Y:S11]  /*18470*/  LDL.64 R212, [R1+0x8] ;  /* 0x0000080001d47983 */ /* 0x000ef60000100a00 */
[----:B------:R-:W-:Y:S01]  /*18480*/  HGMMA.64x96x16.F32 R120, gdesc[UR40], R120, gsb0 ;  /* 0x01600000287879f0 */ /* 0x000fe20008000878 */
[----:B------:R-:W-:-:S02]  /*18490*/  R2UR UR43, R20 ;  /* 0x00000000142b72ca */ /* 0x000fc400000e0000 */
[----:B------:R-:W-:Y:S02]  /*184a0*/  R2UR UR42, R21 ;  /* 0x00000000152a72ca */ /* 0x000fe400000e0000 */
[----:B------:R-:W4:Y:S01]  /*184b0*/  LDL.64 R20, [R1+0x18] ;  /* 0x0000180001147983 */ /* 0x000f220000100a00 */
[----:B--2---:R-:W-:Y:S02]  /*184c0*/  R2UR UR32, R226 ;  /* 0x00000000e22072ca */ /* 0x004fe400000e0000 */
[----:B------:R-:W-:Y:S01]  /*184d0*/  R2UR UR33, R227 ;  /* 0x00000000e32172ca */ /* 0x000fe200000e0000 */
[----:B------:R-:W-:Y:S02]  /*184e0*/  WARPGROUP.DEPBAR.LE gsb0, 0x0 ;  /* 0x00008000000079c5 */ /* 0x000fe40000010000 */
[----:B------:R-:W-:Y:S01]  /*184f0*/  WARPGROUP.ARRIVE ;  /* 0x00000000000079c5 */ /* 0x000fe20000000000 */
[----:B----4-:R-:W-:Y:S02]  /*18500*/  R2UR UR36, R20 ;  /* 0x00000000142472ca */ /* 0x010fe400000e0000 */
[----:B------:R-:W-:-:S13]  /*18510*/  R2UR UR37, R21 ;  /* 0x00000000152572ca */ /* 0x000fda00000e0000 */
[----:B------:R-:W-:Y:S01]  /*18520*/  HGMMA.64x96x16.F32 R120, gdesc[UR36], R120, gsb0 ;  /* 0x01600000247879f0 */ /* 0x000fe20008000878 */
[----:B---3--:R-:W-:Y:S02]  /*18530*/  R2UR UR28, R212 ;  /* 0x00000000d41c72ca */ /* 0x008fe400000e0000 */
        /* <DEDUP_REMOVED lines=41> */
[----:B------:R-:W-:Y:S11]  /*187d0*/  @!P0 BRA `(.L_x_6189) ;  /* 0x0000000000048947 */ /* 0x000ff60003800000 */
[----:B------:R-:W-:Y:S01]  /*187e0*/  BPT.TRAP 0x1 ;  /* 0x000000040000795c */ /* 0x000fe20000300000 */
.L_x_6189:
[----:B------:R-:W-:Y:S02]  /*187f0*/  SHF.L.U32 R0, R8, 0x1f, RZ ;  /* 0x0000001f08007819 */ /* 0x000fe400000006ff */
[----:B------:R-:W-:-:S04]  /*18800*/  LEA R15, R9, R2, 0x3 ;  /* 0x00000002090f7211 */ /* 0x000fc800078e18ff */
[----:B------:R0:W1:Y:S01]  /*18810*/  SYNCS.PHASECHK.TRANS64.TRYWAIT P1, [R15+URZ+0x30850], R0 ;  /* 0x030850000f0075a7 */ /* 0x000062000802017f */
[----:B------:R-:W-:Y:S05]  /*18820*/  @!P0 BRA `(.L_x_6190) ;  /* 0x0000000000048947 */ /* 0x000fea0003800000 */
[----:B------:R-:W-:Y:S01]  /*18830*/  BPT.TRAP 0x1 ;  /* 0x000000040000795c */ /* 0x000fe20000300000 */
.L_x_6190:
[----:B------:R-:W-:Y:S04]  /*18840*/  BSSY B1, `(.L_x_6191) ;  /* 0x0000004000017945 */ /* 0x000fe80003800000 */
[----:B-1----:R-:W-:Y:S05]  /*18850*/  @P1 BRA `(.L_x_6192) ;  /* 0x0000000000081947 */ /* 0x002fea0003800000 */
[----:B------:R-:W1:Y:S02]  /*18860*/  SYNCS.PHASECHK.TRANS64.TRYWAIT P1, [R15+URZ+0x30850], R0 ;  /* 0x030850000f0075a7 */ /* 0x000e64000802017f */
[----:B-1----:R-:W-:Y:S05]  /*18870*/  @!P1 BRA `(.L_x_6193) ;  /* 0x000000d400409947 */ /* 0x002fea0003800000 */
.L_x_6192:
[----:B------:R-:W-:Y:S05]  /*18880*/  BSYNC B1 ;  /* 0x0000000000017941 */ /* 0x000fea0003800000 */
.L_x_6191:
        /* <DEDUP_REMOVED lines=48> */
.L_x_6194:
        /* <DEDUP_REMOVED lines=60> */
[----:B------:R-:W-:-:S02]  /*18f50*/  IMAD R13, R13, 0x8, R2 ;  /* 0x000000080d0d7824 */ /* 0x000fc400078e0202 */
        /* <DEDUP_REMOVED lines=82> */
[----:B-1----:R-:W-:Y:S02]  /*19480*/  FMNMX.FTZ R4, R163, R4, !PT ;  /* 0x00000004a3047209 */ /* 0x002fe40007810000 */
[----:B--2---:R-:W-:-:S03]  /*19490*/  FMNMX.FTZ R0, R161, R3, !PT ;  /* 0x00000003a1007209 */ /* 0x004fc60007810000 */
[----:B------:R-:W0:Y:S04]  /*194a0*/  SHFL.BFLY PT, R3, R4, 0x2, 0x1f ;  /* 0x0c401f0004037f89 */ /* 0x000e2800000e0000 */
[----:B------:R-:W1:Y:S01]  /*194b0*/  SHFL.BFLY PT, R5, R0, 0x2, 0x1f ;  /* 0x0c401f0000057f89 */ /* 0x000e6200000e0000 */
[----:B0-----:R-:W-:Y:S02]  /*194c0*/  FMNMX.FTZ R4, R4, R3, !PT ;  /* 0x0000000304047209 */ /* 0x001fe40007810000 */
[----:B-1----:R-:W-:-:S03]  /*194d0*/  FMNMX.FTZ R0, R0, R5, !PT ;  /* 0x0000000500007209 */ /* 0x002fc60007810000 */
[----:B------:R-:W0:Y:S04]  /*194e0*/  SHFL.BFLY PT, R3, R4, 0x1, 0x1f ;  /* 0x0c201f0004037f89 */ /* 0x000e2800000e0000 */
        /* <DEDUP_REMOVED lines=20> */
[-C--:B------:R-:W-:Y:S01]  /*19630*/  FFMA.FTZ R165, R121, R3.reuse, -R10 ;  /* 0x0000000379a57223 */ /* 0x080fe2000001080a */
[-C--:B------:R-:W-:Y:S01]  /*19640*/  FFMA.FTZ R123, R123, R3.reuse, -R132 ;  /* 0x000000037b7b7223 */ /* 0x080fe20000010884 */
[-C--:B------:R-:W-:Y:S01]  /*19650*/  FFMA.FTZ R184, R124, R3.reuse, -R10 ;  /* 0x000000037cb87223 */ /* 0x080fe2000001080a */
[-C--:B------:R-:W-:Y:S01]  /*19660*/  FFMA.FTZ R185, R126, R3.reuse, -R132 ;  /* 0x000000037eb97223 */ /* 0x080fe20000010884 */
[----:B------:R-:W-:Y:S01]  /*19670*/  IADD3 R126, R13, 0x30840, RZ ;  /* 0x000308400d7e7810 */ /* 0x000fe20007ffe0ff */
[----:B------:R-:W0:Y:S01]  /*19680*/  MUFU.EX2 R188, R188 ;  /* 0x000000bc00bc7308 */ /* 0x000e220000000800 */
[-C--:B------:R-:W-:Y:S01]  /*19690*/  FFMA.FTZ R164, R125, R3.reuse, -R10 ;  /* 0x000000037da47223 */ /* 0x080fe2000001080a */
[-C--:B------:R-:W-:Y:S01]  /*196a0*/  FFMA.FTZ R122, R127, R3.reuse, -R132 ;  /* 0x000000037f7a7223 */ /* 0x080fe20000010884 */
[----:B------:R-:W-:Y:S01]  /*196b0*/  PRMT R126, R217, 0x654, R126 ;  /* 0x00000654d97e7816 */ /* 0x000fe2000000007e */
[-C--:B------:R-:W-:Y:S01]  /*196c0*/  FFMA.FTZ R187, R130, R3.reuse, -R132 ;  /* 0x0000000382bb7223 */ /* 0x080fe20000010884 */
[-C--:B------:R-:W-:Y:S01]  /*196d0*/  FFMA.FTZ R125, R133, R3.reuse, -R10 ;  /* 0x00000003857d7223 */ /* 0x080fe2000001080a */
[-CC-:B------:R-:W-:Y:S01]  /*196e0*/  FFMA.FTZ R21, R131, R3.reuse, -R132.reuse ;  /* 0x0000000383157223 */ /* 0x180fe20000010884 */
[----:B------:R1:W-:Y:S01]  /*196f0*/  SYNCS.ARRIVE.TRANS64.RED.A1T0 RZ, [R126+URZ], RZ ;  /* 0x000000ff7eff79a7 */ /* 0x0003e2000810043f */
        /* <DEDUP_REMOVED lines=8> */
[----:B------:R-:W2:Y:S01]  /*19780*/  MUFU.EX2 R189, R189 ;  /* 0x000000bd00bd7308 */ /* 0x000ea20000000800 */
        /* <DEDUP_REMOVED lines=10> */
[-C--:B-1----:R-:W-:Y:S01]  /*19830*/  FFMA.FTZ R126, R163, R3.reuse, -R132 ;  /* 0x00000003a37e7223 */ /* 0x082fe20000010884 */
[-CC-:B------:R-:W-:Y:S01]  /*19840*/  FFMA.FTZ R182, R136, R3.reuse, -R10.reuse ;  /* 0x0000000388b67223 */ /* 0x180fe2000001080a */
[-CC-:B------:R-:W-:Y:S01]  /*19850*/  FFMA.FTZ R124, R137, R3.reuse, -R10.reuse ;  /* 0x00000003897c7223 */ /* 0x180fe2000001080a */
[-CC-:B------:R-:W-:Y:S01]  /*19860*/  FFMA.FTZ R176, R140, R3.reuse, -R10.reuse ;  /* 0x000000038cb07223 */ /* 0x180fe2000001080a */
[-CC-:B------:R-:W-:Y:S01]  /*19870*/  FFMA.FTZ R121, R141, R3.reuse, -R10.reuse ;  /* 0x000000038d797223 */ /* 0x180fe2000001080a */
[----:B------:R-:W1:Y:S01]  /*19880*/  MUFU.EX2 R129, R129 ;  /* 0x0000008100817308 */ /* 0x000e620000000800 */
[----:B--2---:R-:W-:Y:S01]  /*19890*/  FFMA.FTZ R6, R5, R6, R189 ;  /* 0x0000000605067223 */ /* 0x004fe200000100bd */
[-CC-:B------:R-:W-:Y:S01]  /*198a0*/  FFMA.FTZ R178, R144, R3.reuse, -R10.reuse ;  /* 0x0000000390b27223 */ /* 0x180fe2000001080a */
[-CC-:B------:R-:W-:Y:S01]  /*198b0*/  FFMA.FTZ R120, R145, R3.reuse, -R10.reuse ;  /* 0x0000000391787223 */ /* 0x180fe2000001080a */
[-CC-:B------:R-:W-:Y:S01]  /*198c0*/  FFMA.FTZ R172, R148, R3.reuse, -R10.reuse ;  /* 0x0000000394ac7223 */ /* 0x180fe2000001080a */
[-CC-:B------:R-:W-:Y:S01]  /*198d0*/  FFMA.FTZ R11, R149, R3.reuse, -R10.reuse ;  /* 0x00000003950b7223 */ /* 0x180fe2000001080a */
[-CC-:B------:R-:W-:Y:S01]  /*198e0*/  FFMA.FTZ R174, R152, R3.reuse, -R10.reuse ;  /* 0x0000000398ae7223 */ /* 0x180fe2000001080a */
[-CC-:B------:R-:W-:Y:S01]  /*198f0*/  FFMA.FTZ R9, R153, R3.reuse, -R10.reuse ;  /* 0x0000000399097223 */ /* 0x180fe2000001080a */
[----:B------:R-:W2:Y:S01]  /*19900*/  MUFU.EX2 R190, R190 ;  /* 0x000000be00be7308 */ /* 0x000ea20000000800 */
[----:B0-----:R-:W-:Y:S01]  /*19910*/  FADD.FTZ R7, R166, R7 ;  /* 0x00000007a6077221 */ /* 0x001fe20000010000 */
[-CC-:B------:R-:W-:Y:S01]  /*19920*/  FFMA.FTZ R168, R156, R3.reuse, -R10.reuse ;  /* 0x000000039ca87223 */ /* 0x180fe2000001080a */
[-CC-:B------:R-:W-:Y:S01]  /*19930*/  FFMA.FTZ R8, R157, R3.reuse, -R10.reuse ;  /* 0x000000039d087223 */ /* 0x180fe2000001080a */
[-CC-:B------:R-:W-:Y:S01]  /*19940*/  FFMA.FTZ R170, R160, R3.reuse, -R10.reuse ;  /* 0x00000003a0aa7223 */ /* 0x180fe2000001080a */
[----:B------:R-:W-:-:S03]  /*19950*/  FFMA.FTZ R10, R161, R3, -R10 ;  /* 0x00000003a10a7223 */ /* 0x000fc6000001080a */
        /* <DEDUP_REMOVED lines=90> */
.L_x_6195:
[C---:B------:R-:W-:Y:S01]  /*19f00*/  ISETP.GT.AND P1, PT, R12.reuse, RZ, PT ;  /* 0x000000ff0c00720c */ /* 0x040fe20003f24270 */
        /* <DEDUP_REMOVED lines=33> */
.L_x_6183:
[----:B------:R-:W-:Y:S05]  /*1a120*/  BSYNC B0 ;  /* 0x0000000000007941 */ /* 0x000fea0003800000 */
.L_x_6182:
        /* <DEDUP_REMOVED lines=99> */
.L_x_6197:
[----:B------:R-:W-:Y:S01]  /*1a760*/  IMAD R10, R196, 0x8, R2 ;  /* 0x00000008c40a7824 */ /* 0x000fe200078e0202 */
[----:B------:R-:W-:-:S04]  /*1a770*/  SHF.L.U32 R5, R199, 0x1f, RZ ;  /* 0x0000001fc7057819 */ /* 0x000fc800000006ff */
[----:B------:R0:W1:Y:S01]  /*1a780*/  SYNCS.PHASECHK.TRANS64.TRYWAIT P1, [R10+URZ+0x30850], R5 ;  /* 0x030850050a0075a7 */ /* 0x000062000802017f */
[----:B------:R-:W-:Y:S05]  /*1a790*/  @!P0 BRA `(.L_x_6198) ;  /* 0x0000000000048947 */ /* 0x000fea0003800000 */
[----:B------:R-:W-:Y:S01]  /*1a7a0*/  BPT.TRAP 0x1 ;  /* 0x000000040000795c */ /* 0x000fe20000300000 */
.L_x_6198:
        /* <DEDUP_REMOVED lines=9> */
.L_x_6200:
[----:B------:R-:W-:Y:S05]  /*1a840*/  BSYNC B0 ;  /* 0x0000000000007941 */ /* 0x000fea0003800000 */
.L_x_6199:
[----:B------:R-:W-:Y:S01]  /*1a850*/  IMAD.MOV.U32 R9, RZ, RZ, 0x40000040 ;  /* 0x40000040ff097424 */ /* 0x000fe200078e00ff */
[----:B------:R-:W-:Y:S01]  /*1a860*/  MOV R8, R2 ;  /* 0x0000000200087202 */ /* 0x000fe20000000f00 */
[----:B------:R-:W-:-:S03]  /*1a870*/  WARPGROUP.ARRIVE ;  /* 0x00000000000079c5 */ /* 0x000fc60000000000 */
[----:B------:R-:W-:Y:S01]  /*1a880*/  R2UR UR6, R8 ;  /* 0x00000000080672ca */ /* 0x000fe200000e0000 */
[----:B------:R-:W-:Y:S01]  /*1a890*/  VIADD R8, R2, 0x80 ;  /* 0x0000008002087836 */ /* 0x000fe20000000000 */
[----:B------:R-:W-:Y:S02]  /*1a8a0*/  R2UR UR7, R9 ;  /* 0x00000000090772ca */ /* 0x000fe400000e0000 */
[----:B------:R-:W-:-:S11]  /*1a8b0*/  MOV R9, 0x40000040 ;  /* 0x4000004000097802 */ /* 0x000fd60000000f00 */
        /* <DEDUP_REMOVED lines=28> */
[----:B------:R-:W-:-:S04]  /*1aa80*/  MOV R7, RZ ;  /* 0x000000ff00077202 */ /* 0x000fc80000000f00 */
[----:B------:R-:W0:Y:S02]  /*1aa90*/  SHFL.BFLY PT, R2, R5, 0x1, 0x1f ;  /* 0x0c201f0005027f89 */ /* 0x000e2400000e0000 */
[----:B0-----:R-:W-:Y:S01]  /*1aaa0*/  FADD.FTZ R12, R5, R2 ;  /* 0x00000002050c7221 */ /* 0x001fe20000010000 */
[----:B------:R-:W-:Y:S02]  /*1aab0*/  IMAD.MOV.U32 R2, RZ, RZ, RZ ;  /* 0x000000ffff027224 */ /* 0x000fe400078e00ff */
[----:B------:R-:W-:Y:S02]  /*1aac0*/  IMAD.MOV.U32 R5, RZ, RZ, -0x800000 ;  /* 0xff800000ff057424 */ /* 0x000fe400078e00ff */
[----:B------:R-:W-:-:S13]  /*1aad0*/  FSETP.NE.FTZ.AND P1, PT, R12, RZ, PT ;  /* 0x000000ff0c00720b */ /* 0x000fda0003f35000 */
[----:B------:R-:W-:Y:S01]  /*1aae0*/  @P1 MUFU.RCP R7, R12 ;  /* 0x0000000c00071308 */ /* 0x000fe20000001000 */
[----:B------:R-:W-:Y:S02]  /*1aaf0*/  WARPGROUP.DEPBAR.LE gsb0, 0x0 ;  /* 0x00008000000079c5 */ /* 0x000fe40000010000 */
[----:B------:R-:W-:-:S06]  /*1ab00*/  WARPGROUP.ARRIVE ;  /* 0x00000000000079c5 */ /* 0x000fcc0000000000 */
[----:B------:R-:W-:Y:S01]  /*1ab10*/  HGMMA.64x192x16.F32 R24, R172, gdesc[UR4].tnspB, R24, gsb0 ;  /* 0x42e00004ac187df0 */ /* 0x000fe20008000818 */
[----:B------:R-:W-:Y:S02]  /*1ab20*/  R2UR UR6, R8 ;  /* 0x00000000080672ca */ /* 0x000fe400000e0000 */
[----:B------:R-:W-:Y:S02]  /*1ab30*/  R2UR UR7, R9 ;  /* 0x00000000090772ca */ /* 0x000fe400000e0000 */
[----:B------:R-:W0:Y:S02]  /*1ab40*/  SHFL.BFLY PT, R9, R6, 0x2, 0x1f ;  /* 0x0c401f0006097f89 */ /* 0x000e2400000e0000 */
[----:B0-----:R-:W-:Y:S01]  /*1ab50*/  FADD.FTZ R9, R9, R6 ;  /* 0x0000000609097221 */ /* 0x001fe20000010000 */
[----:B------:R-:W-:-:S04]  /*1ab60*/  MOV R6, 0xff800000 ;  /* 0xff80000000067802 */ /* 0x000fc80000000f00 */
[----:B------:R-:W0:Y:S02]  /*1ab70*/  SHFL.BFLY PT, R8, R9, 0x1, 0x1f ;  /* 0x0c201f0009087f89 */ /* 0x000e2400000e0000 */
[----:B0-----:R-:W-:Y:S01]  /*1ab80*/  FADD.FTZ R13, R9, R8 ;  /* 0x00000008090d7221 */ /* 0x001fe20000010000 */
[----:B------:R-:W-:Y:S01]  /*1ab90*/  @P1 FMUL.FTZ R9, R3, 0.69314718246459960938 ;  /* 0x3f31721803091820 */ /* 0x000fe20000410000 */
[----:B------:R-:W0:Y:S03]  /*1aba0*/  @P1 MUFU.LG2 R8, R12 ;  /* 0x0000000c00081308 */ /* 0x000e260000000c00 */
[----:B------:R-:W-:-:S13]  /*1abb0*/  FSETP.NE.FTZ.AND P2, PT, R13, RZ, PT ;  /* 0x000000ff0d00720b */ /* 0x000fda0003f55000 */
[----:B------:R-:W1:Y:S01]  /*1abc0*/  @P2 MUFU.LG2 R11, R13 ;  /* 0x0000000d000b2308 */ /* 0x000e620000000c00 */
[----:B------:R-:W-:Y:S01]  /*1abd0*/  @P2 FMUL.FTZ R14, R3, 0.69314718246459960938 ;  /* 0x3f317218030e2820 */ /* 0x000fe20000410000 */
[----:B0-----:R-:W-:-:S04]  /*1abe0*/  @P1 FMUL.FTZ R8, R8, 0.69314718246459960938 ;  /* 0x3f31721808081820 */ /* 0x001fc80000410000 */
[----:B------:R-:W-:Y:S02]  /*1abf0*/  @P1 FFMA.FTZ R5, R9, R0, R8 ;  /* 0x0000000009051223 */ /* 0x000fe40000010008 */
[----:B------:R0:W2:Y:S01]  /*1ac00*/  @P2 MUFU.RCP R2, R13 ;  /* 0x0000000d00022308 */ /* 0x0000a20000001000 */
[----:B-1----:R-:W-:-:S04]  /*1ac10*/  @P2 FMUL.FTZ R11, R11, 0.69314718246459960938 ;  /* 0x3f3172180b0b2820 */ /* 0x002fc80000410000 */
[----:B------:R-:W-:Y:S01]  /*1ac20*/  @P2 FFMA.FTZ R6, R14, R4, R11 ;  /* 0x000000040e062223 */ /* 0x000fe2000001000b */
[----:B------:R-:W-:Y:S02]  /*1ac30*/  WARPGROUP.DEPBAR.LE gsb0, 0x0 ;  /* 0x00008000000079c5 */ /* 0x000fe40000010000 */
[----:B------:R-:W-:-:S06]  /*1ac40*/  WARPGROUP.ARRIVE ;  /* 0x00000000000079c5 */ /* 0x000fcc0000000000 */
[----:B------:R-:W-:Y:S03]  /*1ac50*/  HGMMA.64x192x16.F32 R24, R168, gdesc[UR4].tnspB, R24, gsb0 ;  /* 0x42e00004a8187df0 */ /* 0x000fe60008000818 */
[----:B------:R-:W-:Y:S02]  /*1ac60*/  WARPGROUP.DEPBAR.LE gsb0, 0x0 ;  /* 0x00008000000079c5 */ /* 0x000fe40000010000 */
[----:B0-2---:R-:W-:Y:S05]  /*1ac70*/  @!P0 BRA `(.L_x_6202) ;  /* 0x0000000000048947 */ /* 0x005fea0003800000 */
[----:B------:R-:W-:Y:S01]  /*1ac80*/  BPT.TRAP 0x1 ;  /* 0x000000040000795c */ /* 0x000fe20000300000 */
.L_x_6202:
[----:B------:R-:W2:Y:S01]  /*1ac90*/  LDL.LU R9, [R1+0x50] ;  /* 0x0000500001097983 */ /* 0x000ea20000300800 */
[----:B------:R-:W-:Y:S02]  /*1aca0*/  VIADD R10, R10, 0x30860 ;  /* 0x000308600a0a7836 */ /* 0x000fe40000000000 */
[-C--:B------:R-:W-:Y:S01]  /*1acb0*/  FMUL.FTZ R124, R83, R2.reuse ;  /* 0x00000002537c7220 */ /* 0x080fe20000410000 */
        /* <DEDUP_REMOVED lines=103> */
[----:B--2---:R-:W-:-:S05]  /*1b330*/  IADD3 R9, R9, 0x1, RZ ;  /* 0x0000000109097810 */ /* 0x004fca0007ffe0ff */
[----:B------:R0:W-:Y:S02]  /*1b340*/  STL [R1+0x50], R9 ;  /* 0x0000500901007387 */ /* 0x0001e40000100800 */
.L_x_6103:
[----:B------:R-:W1:Y:S08]  /*1b350*/  S2UR UR4, SR_CgaCtaId ;  /* 0x00000000000479c3 */ /* 0x000e700000008800 */
[----:B------:R-:W-:Y:S01]  /*1b360*/  BAR.SYNC.DEFER_BLOCKING 0x5, 0x180 ;  /* 0x0146000000007b1d */ /* 0x000fe20000010000 */
[----:B------:R-:W-:-:S05]  /*1b370*/  MOV R2, 0x400 ;  /* 0x0000040000027802 */ /* 0x000fca0000000f00 */
[----:B------:R-:W-:Y:S01]  /*1b380*/  BSSY B0, `(.L_x_6203) ;  /* 0x0000274000007945 */ /* 0x000fe20003800000 */
[----:B-1----:R-:W-:-:S05]  /*1b390*/  IMAD.U32 R217, RZ, RZ, UR4 ;  /* 0x00000004ffd97e24 */ /* 0x002fca000f8e00ff */
[----:B------:R-:W-:-:S05]  /*1b3a0*/  LEA R2, R217, R2, 0x18 ;  /* 0x00000002d9027211 */ /* 0x000fca00078ec0ff */
[----:B------:R1:W2:Y:S01]  /*1b3b0*/  LDS.128 R28, [R2+0x308d0] ;  /* 0x0308d000021c7984 */ /* 0x0002a20000000c00 */
[----:B------:R-:W-:Y:S06]  /*1b3c0*/  BAR.ARV 0x4, 0x180 ;  /* 0x0106000000007b1d */ /* 0x000fec0000002000 */
[----:B------:R-:W-:Y:S05]  /*1b3d0*/  @P0 BRA `(.L_x_6204) ;  /* 0x0000001800940947 */ /* 0x000fea0003800000 */
[----:B------:R-:W3:Y:S01]  /*1b3e0*/  LDL R10, [R1+0x84] ;  /* 0x00008400010a7983 */ /* 0x000ee20000100800 */
[----:B0-----:R-:W0:Y:S01]  /*1b3f0*/  S2R R9, SR_SWINHI ;  /* 0x0000000000097919 */ /* 0x001e220000002f00 */
[----:B------:R-:W-:Y:S01]  /*1b400*/  F2FP.F16.F32.PACK_AB R24, R25, R24 ;  /* 0x000000181918723e */ /* 0x000fe200000000ff */
[----:B------:R-:W-:Y:S01]  /*1b410*/  ULDC.64 UR4, c[0x0][0xc00] ;  /* 0x0003000000047ab9 */ /* 0x000fe20000000a00 */
[----:B------:R-:W4:Y:S04]  /*1b420*/  LDL.LU R102, [R1+0x44] ;  /* 0x0000440001667983 */ /* 0x000f280000300800 */
[----:B------:R-:W4:Y:S01]  /*1b430*/  LDL.LU R94, [R1+0x48] ;  /* 0x00004800015e7983 */ /* 0x000f220000300800 */
        /* <DEDUP_REMOVED lines=37> */
[----:B---3--:R-:W-:-:S03]  /*1b690*/  IMAD.WIDE R74, R10, 0x2, R12 ;  /* 0x000000020a4a7825 */ /* 0x008fc600078e020c */
[----:B------:R-:W-:-:S04]  /*1b6a0*/  IADD3 R111, P2, R74, 0x20, RZ ;  /* 0x000000204a6f7810 */ /* 0x000fc80007f5e0ff */
[----:B------:R-:W-:Y:S02]  /*1b6b0*/  LOP3.LUT R10, R111, 0x380, RZ, 0xc0, !PT ;  /* 0x000003806f0a7812 */ /* 0x000fe400078ec0ff */
[----:B------:R-:W-:Y:S02]  /*1b6c0*/  IADD3 R143, P6, R74, 0x60, RZ ;  /* 0x000000604a8f7810 */ /* 0x000fe40007fde0ff */
[----:B------:R-:W-:Y:S02]  /*1b6d0*/  SHF.R.U64 R10, R10, 0x3, RZ ;  /* 0x000000030a0a7819 */ /* 0x000fe400000012ff */
[C---:B------:R-:W-:Y:S02]  /*1b6e0*/  IADD3 R46, P0, R74.reuse, 0x4020, RZ ;  /* 0x000040204a2e7810 */ /* 0x040fe40007f1e0ff */
[----:B------:R-:W-:Y:S02]  /*1b6f0*/  IADD3 R141, P1, R74, 0x40, RZ ;  /* 0x000000404a8d7810 */ /* 0x000fe40007f3e0ff */
[----:B------:R-:W-:-:S02]  /*1b700*/  LOP3.LUT R20, R143, 0x380, RZ, 0xc0, !PT ;  /* 0x000003808f147812 */ /* 0x000fc400078ec0ff */
[----:B------:R-:W-:Y:S02]  /*1b710*/  IADD3 R145, P5, R74, 0x4000, RZ ;  /* 0x000040004a917810 */ /* 0x000fe40007fbe0ff */
[----:B------:R-:W-:Y:S02]  /*1b720*/  LOP3.LUT R10, R10, R111, RZ, 0x3c, !PT ;  /* 0x0000006f0a0a7212 */ /* 0x000fe400078e3cff */
[----:B------:R-:W-:Y:S02]  /*1b730*/  LOP3.LUT R111, R46, 0x380, RZ, 0xc0, !PT ;  /* 0x000003802e6f7812 */ /* 0x000fe400078ec0ff */
[----:B------:R-:W-:Y:S02]  /*1b740*/  LOP3.LUT R14, R141, 0x380, RZ, 0xc0, !PT ;  /* 0x000003808d0e7812 */ /* 0x000fe400078ec0ff */
[----:B------:R-:W-:Y:S02]  /*1b750*/  LOP3.LUT R9, R74, 0x380, RZ, 0xc0, !PT ;  /* 0x000003804a097812 */ /* 0x000fe400078ec0ff */
[----:B------:R-:W-:Y:S01]  /*1b760*/  SHF.R.U64 R20, R20, 0x3, RZ ;  /* 0x0000000314147819 */ /* 0x000fe200000012ff */
[----:B------:R-:W-:Y:S01]  /*1b770*/  IMAD.X R39, RZ, RZ, R75, P5 ;  /* 0x000000ffff277224 */ /* 0x000fe200028e064b */
[----:B------:R-:W-:-:S02]  /*1b780*/  IADD3 R58, P3, R74, 0x4060, RZ ;  /* 0x000040604a3a7810 */ /* 0x000fc40007f7e0ff */
[----:B------:R-:W-:Y:S02]  /*1b790*/  IADD3.X R15, RZ, R75, RZ, P1, !PT ;  /* 0x0000004bff0f7210 */ /* 0x000fe40000ffe4ff */
[C---:B--2---:R-:W-:Y:S02]  /*1b7a0*/  IADD3 R28, P1, R74.reuse, 0x8020, RZ ;  /* 0x000080204a1c7810 */ /* 0x044fe40007f3e0ff */
[----:B------:R-:W-:Y:S02]  /*1b7b0*/  LOP3.LUT R38, R145, 0x380, RZ, 0xc0, !PT ;  /* 0x0000038091267812 */ /* 0x000fe400078ec0ff */
[----:B------:R-:W-:Y:S02]  /*1b7c0*/  SHF.R.U64 R111, R111, 0x3, RZ ;  /* 0x000000036f6f7819 */ /* 0x000fe400000012ff */
[----:B------:R-:W-:Y:S02]  /*1b7d0*/  IADD3 R72, P5, R74, 0x8060, RZ ;  /* 0x000080604a487810 */ /* 0x000fe40007fbe0ff */
[----:B------:R-:W-:-:S02]  /*1b7e0*/  SHF.R.U64 R14, R14, 0x3, RZ ;  /* 0x000000030e0e7819 */ /* 0x000fc400000012ff */
[----:B------:R-:W-:Y:S02]  /*1b7f0*/  IADD3 R54, P4, R74, 0x4040, RZ ;  /* 0x000040404a367810 */ /* 0x000fe40007f9e0ff */
[----:B------:R-:W-:Y:S02]  /*1b800*/  SHF.R.U64 R9, R9, 0x3, RZ ;  /* 0x0000000309097819 */ /* 0x000fe400000012ff */
[----:B------:R-:W-:Y:S01]  /*1b810*/  LOP3.LUT R20, R20, R143, RZ, 0x3c, !PT ;  /* 0x0000008f14147212 */ /* 0x000fe200078e3cff */
[--C-:B------:R-:W-:Y:S01]  /*1b820*/  IMAD.X R11, RZ, RZ, R75.reuse, P2 ;  /* 0x000000ffff0b7224 */ /* 0x100fe200010e064b */
[----:B------:R-:W-:Y:S01]  /*1b830*/  LOP3.LUT R143, R58, 0x380, RZ, 0xc0, !PT ;  /* 0x000003803a8f7812 */ /* 0x000fe200078ec0ff */
[----:B------:R-:W-:Y:S01]  /*1b840*/  IMAD.X R21, RZ, RZ, R75, P6 ;  /* 0x000000ffff157224 */ /* 0x000fe200030e064b */
[----:B------:R-:W-:Y:S02]  /*1b850*/  SHF.R.U64 R38, R38, 0x3, RZ ;  /* 0x0000000326267819 */ /* 0x000fe400000012ff */
[----:B------:R-:W-:-:S02]  /*1b860*/  LOP3.LUT R46, R111, R46, RZ, 0x3c, !PT ;  /* 0x0000002e6f2e7212 */ /* 0x000fc400078e3cff */
[----:B------:R-:W-:Y:S02]  /*1b870*/  LOP3.LUT R66, R28, 0x380, RZ, 0xc0, !PT ;  /* 0x000003801c427812 */ /* 0x000fe400078ec0ff */
[C---:B------:R-:W-:Y:S02]  /*1b880*/  IADD3 R62, P2, R74.reuse, 0x8000, RZ ;  /* 0x000080004a3e7810 */ /* 0x040fe40007f5e0ff */
[----:B------:R-:W-:Y:S02]  /*1b890*/  IADD3 R70, P6, R74, 0x8040, RZ ;  /* 0x000080404a467810 */ /* 0x000fe40007fde0ff */
[----:B------:R-:W-:Y:S02]  /*1b8a0*/  LOP3.LUT R14, R14, R141, RZ, 0x3c, !PT ;  /* 0x0000008d0e0e7212 */ /* 0x000fe400078e3cff */
[----:B------:R-:W-:Y:S02]  /*1b8b0*/  LOP3.LUT R111, R72, 0x380, RZ, 0xc0, !PT ;  /* 0x00000380486f7812 */ /* 0x000fe400078ec0ff */
[----:B------:R-:W-:-:S02]  /*1b8c0*/  LOP3.LUT R74, R9, R74, RZ, 0x3c, !PT ;  /* 0x0000004a094a7212 */ /* 0x000fc400078e3cff */
[----:B------:R-:W-:Y:S02]  /*1b8d0*/  LOP3.LUT R141, R54, 0x380, RZ, 0xc0, !PT ;  /* 0x00000380368d7812 */ /* 0x000fe400078ec0ff */
[----:B------:R-:W-:Y:S02]  /*1b8e0*/  SHF.R.U64 R143, R143, 0x3, RZ ;  /* 0x000000038f8f7819 */ /* 0x000fe400000012ff */
[----:B------:R-:W-:Y:S02]  /*1b8f0*/  LOP3.LUT R38, R38, R145, RZ, 0x3c, !PT ;  /* 0x0000009126267212 */ /* 0x000fe400078e3cff */
[----:B------:R-:W-:Y:S01]  /*1b900*/  SHF.R.U64 R3, R66, 0x3, RZ ;  /* 0x0000000342037819 */ /* 0x000fe200000012ff */
[--C-:B------:R-:W-:Y:S01]  /*1b910*/  IMAD.X R55, RZ, RZ, R75.reuse, P4 ;  /* 0x000000ffff377224 */ /* 0x100fe200020e064b */
[----:B------:R-:W-:Y:S01]  /*1b920*/  LOP3.LUT R145, R62, 0x380, RZ, 0xc0, !PT ;  /* 0x000003803e917812 */ /* 0x000fe200078ec0ff */
[--C-:B------:R-:W-:Y:S01]  /*1b930*/  IMAD.X R59, RZ, RZ, R75.reuse, P3 ;  /* 0x000000ffff3b7224 */ /* 0x100fe200018e064b */
[----:B------:R-:W-:Y:S01]  /*1b940*/  SHF.R.U64 R111, R111, 0x3, RZ ;  /* 0x000000036f6f7819 */ /* 0x000fe200000012ff */
[--C-:B------:R-:W-:Y:S01]  /*1b950*/  IMAD.X R67, RZ, RZ, R75.reuse, P1 ;  /* 0x000000ffff437224 */ /* 0x100fe200008e064b */
[-C--:B------:R-:W-:Y:S01]  /*1b960*/  IADD3.X R47, RZ, R75.reuse, RZ, P0, !PT ;  /* 0x0000004bff2f7210 */ /* 0x080fe200007fe4ff */
[----:B------:R-:W-:Y:S01]  /*1b970*/  IMAD.X R71, RZ, RZ, R75, P6 ;  /* 0x000000ffff477224 */ /* 0x000fe200030e064b */
[----:B------:R-:W-:-:S02]  /*1b980*/  IADD3.X R63, RZ, R75, RZ, P2, !PT ;  /* 0x0000004bff3f7210 */ /* 0x000fc400017fe4ff */
[-C--:B------:R-:W-:Y:S02]  /*1b990*/  IADD3.X R9, RZ, R75.reuse, RZ, P5, !PT ;  /* 0x0000004bff097210 */ /* 0x080fe40002ffe4ff */
[----:B------:R-:W-:Y:S02]  /*1b9a0*/  SHF.R.U64 R141, R141, 0x3, RZ ;  /* 0x000000038d8d7819 */ /* 0x000fe400000012ff */
[----:B------:R-:W-:Y:S01]  /*1b9b0*/  MOV R74, R74 ;  /* 0x0000004a004a7202 */ /* 0x000fe20000000f00 */
[----:B------:R-:W-:Y:S01]  /*1b9c0*/  BAR.SYNC.DEFER_BLOCKING 0x1, 0x100 ;  /* 0x0044000000007b1d */ /* 0x000fe20000010000 */
[----:B------:R-:W-:Y:S02]  /*1b9d0*/  LOP3.LUT R58, R143, R58, RZ, 0x3c, !PT ;  /* 0x0000003a8f3a7212 */ /* 0x000fe400078e3cff */
[----:B------:R-:W-:Y:S02]  /*1b9e0*/  LOP3.LUT R75, R70, 0x380, RZ, 0xc0, !PT ;  /* 0x00000380464b7812 */ /* 0x000fe400078ec0ff */
[----:B------:R-:W-:-:S02]  /*1b9f0*/  LOP3.LUT R66, R3, R28, RZ, 0x3c, !PT ;  /* 0x0000001c03427212 */ /* 0x000fc400078e3cff */
[----:B------:R-:W-:Y:S02]  /*1ba00*/  MOV R10, R10 ;  /* 0x0000000a000a7202 */ /* 0x000fe40000000f00 */
[----:B------:R-:W-:Y:S02]  /*1ba10*/  SHF.R.U64 R145, R145, 0x3, RZ ;  /* 0x0000000391917819 */ /* 0x000fe400000012ff */
[----:B------:R-:W-:Y:S02]  /*1ba20*/  LOP3.LUT R8, R111, R72, RZ, 0x3c, !PT ;  /* 0x000000486f087212 */ /* 0x000fe400078e3cff */
[----:B------:R-:W-:Y:S02]  /*1ba30*/  LOP3.LUT R54, R141, R54, RZ, 0x3c, !PT ;  /* 0x000000368d367212 */ /* 0x000fe400078e3cff */
[----:B------:R-:W-:Y:S02]  /*1ba40*/  MOV R14, R14 ;  /* 0x0000000e000e7202 */ /* 0x000fe40000000f00 */
[----:B------:R-:W-:-:S02]  /*1ba50*/  SHF.R.U64 R75, R75, 0x3, RZ ;  /* 0x000000034b4b7819 */ /* 0x000fc400000012ff */
[----:B------:R-:W-:Y:S02]  /*1ba60*/  MOV R20, R20 ;  /* 0x0000001400147202 */ /* 0x000fe40000000f00 */
[----:B------:R-:W-:Y:S02]  /*1ba70*/  MOV R3, R58 ;  /* 0x0000003a00037202 */ /* 0x000fe40000000f00 */
[----:B------:R-:W-:Y:S01]  /*1ba80*/  MOV R38, R38 ;  /* 0x0000002600267202 */ /* 0x000fe20000000f00 */
[----:B------:R-:W-:Y:S01]  /*1ba90*/  STSM.16.M88.4 [R74], R24 ;  /* 0x000000184a007844 */ /* 0x000fe20000000200 */
[----:B------:R-:W-:Y:S02]  /*1baa0*/  MOV R0, R66 ;  /* 0x0000004200007202 */ /* 0x000fe40000000f00 */
[----:B------:R-:W-:Y:S01]  /*1bab0*/  F2FP.F16.F32.PACK_AB R58, R61, R60 ;  /* 0x0000003c3d3a723e */ /* 0x000fe200000000ff */
[----:B------:R0:W-:Y:S01]  /*1bac0*/  STSM.16.M88.4 [R10], R32 ;  /* 0x000000200a007844 */ /* 0x0001e20000000200 */
[----:B------:R-:W-:-:S02]  /*1bad0*/  F2FP.F16.F32.PACK_AB R59, R129, R112 ;  /* 0x00000070813b723e */ /* 0x000fc400000000ff */
[----:B------:R-:W-:Y:S02]  /*1bae0*/  LOP3.LUT R62, R145, R62, RZ, 0x3c, !PT ;  /* 0x0000003e913e7212 */ /* 0x000fe400078e3cff */
[----:B------:R-:W-:Y:S02]  /*1baf0*/  MOV R46, R46 ;  /* 0x0000002e002e7202 */ /* 0x000fe40000000f00 */
[----:B------:R-:W-:Y:S02]  /*1bb00*/  MOV R21, R8 ;  /* 0x0000000800157202 */ /* 0x000fe40000000f00 */
[----:B------:R-:W-:Y:S02]  /*1bb10*/  F2FP.F16.F32.PACK_AB R66, R69, R68 ;  /* 0x000000444542723e */ /* 0x000fe400000000ff */
[----:B------:R-:W-:Y:S01]  /*1bb20*/  F2FP.F16.F32.PACK_AB R67, R127, R121 ;  /* 0x000000797f43723e */ /* 0x000fe200000000ff */
[----:B------:R-:W-:Y:S01]  /*1bb30*/  STSM.16.M88.4 [R14], R40 ;  /* 0x000000280e007844 */ /* 0x000fe20000000200 */
[----:B------:R-:W-:-:S02]  /*1bb40*/  MOV R54, R54 ;  /* 0x0000003600367202 */ /* 0x000fc40000000f00 */
[----:B------:R-:W-:Y:S02]  /*1bb50*/  F2FP.F16.F32.PACK_AB R8, R73, R4 ;  /* 0x000000044908723e */ /* 0x000fe400000000ff */
[----:B------:R-:W-:Y:S02]  /*1bb60*/  F2FP.F16.F32.PACK_AB R9, R126, R122 ;  /* 0x0000007a7e09723e */ /* 0x000fe400000000ff */
[----:B0-----:R-:W-:Y:S02]  /*1bb70*/  F2FP.F16.F32.PACK_AB R10, R77, R76 ;  /* 0x0000004c4d0a723e */ /* 0x001fe400000000ff */
[----:B------:R-:W-:Y:S01]  /*1bb80*/  F2FP.F16.F32.PACK_AB R11, R125, R78 ;  /* 0x0000004e7d0b723e */ /* 0x000fe200000000ff */
[----:B------:R-:W-:Y:S01]  /*1bb90*/  STSM.16.M88.4 [R20], R48 ;  /* 0x0000003014007844 */ /* 0x000fe20000000200 */
[----:B------:R-:W-:Y:S02]  /*1bba0*/  LOP3.LUT R70, R75, R70, RZ, 0x3c, !PT ;  /* 0x000000464b467212 */ /* 0x000fe400078e3cff */
[----:B------:R-:W-:Y:S01]  /*1bbb0*/  MOV R62, R62 ;  /* 0x0000003e003e7202 */ /* 0x000fe20000000f00 */
[----:B------:R-:W-:Y:S01]  /*1bbc0*/  STSM.16.M88.4 [R38], R56 ;  /* 0x0000003826007844 */ /* 0x000fe20000000200 */
[----:B------:R-:W-:-:S02]  /*1bbd0*/  ISETP.NE.U32.AND P0, PT, RZ, UR4, PT ;  /* 0x00000004ff007c0c */ /* 0x000fc4000bf05070 */
[----:B----4-:R-:W-:Y:S01]  /*1bbe0*/  IADD3 R24, P1, R102, UR4, RZ ;  /* 0x0000000466187c10 */ /* 0x010fe2000ff3e0ff */
[----:B------:R-:W-:Y:S01]  /*1bbf0*/  STSM.16.M88.4 [R46], R64 ;  /* 0x000000402e007844 */ /* 0x000fe20000000200 */
[----:B------:R-:W-:-:S03]  /*1bc00*/  MOV R70, R70 ;  /* 0x0000004600467202 */ /* 0x000fc60000000f00 */
[----:B------:R0:W-:Y:S01]  /*1bc10*/  STSM.16.M88.4 [R54], R8 ;  /* 0x0000000836007844 */ /* 0x0001e20000000200 */
[----:B------:R-:W-:Y:S02]  /*1bc20*/  ISETP.NE.AND.EX P0, PT, RZ, UR5, PT, P0 ;  /* 0x00000005ff007c0c */ /* 0x000fe4000bf05300 */
[----:B------:R-:W-:Y:S01]  /*1bc30*/  IADD3.X R25, R94, UR5, RZ, P1, !PT ;  /* 0x000000055e197c10 */ /* 0x000fe20008ffe4ff */
[----:B------:R2:W-:Y:S01]  /*1bc40*/  STSM.16.M88.4 [R3], R80 ;  /* 0x0000005003007844 */ /* 0x0005e20000000200 */
[----:B------:R-:W-:-:S03]  /*1bc50*/  ULDC.64 UR4, c[0x0][0xc08] ;  /* 0x0003020000047ab9 */ /* 0x000fc60000000a00 */
[----:B------:R-:W-:Y:S01]  /*1bc60*/  STSM.16.M88.4 [R62], R88 ;  /* 0x000000583e007844 */ /* 0x000fe20000000200 */
[----:B------:R-:W-:-:S03]  /*1bc70*/  ISETP.NE.U32.AND P2, PT, RZ, UR4, PT ;  /* 0x00000004ff007c0c */ /* 0x000fc6000bf45070 */
[----:B------:R3:W-:Y:S01]  /*1bc80*/  STSM.16.M88.4 [R0], R96 ;  /* 0x0000006000007844 */ /* 0x0007e20000000200 */
[----:B0-----:R-:W-:Y:S02]  /*1bc90*/  F2FP.F16.F32.PACK_AB R8, R113, R139 ;  /* 0x0000008b7108723e */ /* 0x001fe400000000ff */
[----:B------:R-:W-:Y:S02]  /*1bca0*/  F2FP.F16.F32.PACK_AB R9, R115, R114 ;  /* 0x000000727309723e */ /* 0x000fe400000000ff */
[----:B------:R-:W-:Y:S02]  /*1bcb0*/  F2FP.F16.F32.PACK_AB R10, R117, R116 ;  /* 0x00000074750a723e */ /* 0x000fe400000000ff */
[----:B------:R-:W-:Y:S01]  /*1bcc0*/  F2FP.F16.F32.PACK_AB R11, R119, R118 ;  /* 0x00000076770b723e */ /* 0x000fe200000000ff */
[----:B------:R0:W-:Y:S01]  /*1bcd0*/  STSM.16.M88.4 [R70], R104 ;  /* 0x0000006846007844 */ /* 0x0001e20000000200 */
[----:B------:R-:W-:Y:S01]  /*1bce0*/  ISETP.NE.AND.EX P2, PT, RZ, UR5, PT, P2 ;  /* 0x00000005ff007c0c */ /* 0x000fe2000bf45320 */
[----:B------:R-:W-:Y:S01]  /*1bcf0*/  IMAD.MOV.U32 R20, RZ, RZ, RZ ;  /* 0x000000ffff147224 */ /* 0x000fe200078e00ff */
[----:B--2---:R-:W2:Y:S01]  /*1bd00*/  LDC R3, c[0x0][0xbe8] ;  /* 0x0002fa00ff037b82 */ /* 0x004ea20000000800 */
[----:B------:R0:W-:Y:S07]  /*1bd10*/  STSM.16.M88.4 [R21], R8 ;  /* 0x0000000815007844 */ /* 0x0001ee0000000200 */
[----:B------:R-:W-:Y:S03]  /*1bd20*/  BAR.SYNC.DEFER_BLOCKING 0x1, 0x100 ;  /* 0x0044000000007b1d */ /* 0x000fe60000010000 */
[----:B------:R-:W-:-:S03]  /*1bd30*/  @P2 IADD3 R14, P3, R102, UR4, RZ ;  /* 0x00000004660e2c10 */ /* 0x000fc6000ff7e0ff */
[----:B------:R-:W-:Y:S02]  /*1bd40*/  ULDC UR4, c[0x0][0xa88] ;  /* 0x0002a20000047ab9 */ /* 0x000fe40000000800 */
[----:B------:R-:W-:Y:S01]  /*1bd50*/  IMAD.U32 R4, RZ, RZ, UR4 ;  /* 0x00000004ff047e24 */ /* 0x000fe2000f8e00ff */
[----:B------:R-:W-:Y:S01]  /*1bd60*/  @P2 IADD3.X R15, R94, UR5, RZ, P3, !PT ;  /* 0x000000055e0f2c10 */ /* 0x000fe20009ffe4ff */
[----:B------:R0:W5:Y:S04]  /*1bd70*/  @P0 LDG.E R20, desc[UR60][R24.64] ;  /* 0x0000003c18140981 */ /* 0x000168000c1e1900 */
[----:B------:R0:W5:Y:S01]  /*1bd80*/  @P2 LDG.E R4, desc[UR60][R14.64] ;  /* 0x0000003c0e042981 */ /* 0x000162000c1e1900 */
[----:B--2---:R-:W-:-:S13]  /*1bd90*/  ISETP.NE.AND P1, PT, R3, 0x1, PT ;  /* 0x000000010300780c */ /* 0x004fda0003f25270 */
[----:B---3--:R-:W2:Y:S08]  /*1bda0*/  @P1 LDC R0, c[0x0][0xbec] ;  /* 0x0002fb00ff001b82 */ /* 0x008eb00000000800 */
[----:B------:R-:W3:Y:S01]  /*1bdb0*/  @P1 LDC R27, c[0x0][0xbf0] ;  /* 0x0002fc00ff1b1b82 */ /* 0x000ee20000000800 */
[----:B0-----:R-:W-:Y:S05]  /*1bdc0*/  @P2 BRA `(.L_x_6205) ;  /* 0x0000000000102947 */ /* 0x001fea0003800000 */
[----:B------:R-:W-:Y:S05]  /*1bdd0*/  @!P0 BRA `(.L_x_6205) ;  /* 0x00000000000c8947 */ /* 0x000fea0003800000 */
[----:B------:R-:W4:Y:S04]  /*1bde0*/  LDG.E R7, desc[UR60][R24.64] ;  /* 0x0000003c18077981 */ /* 0x000f28000c1e1900 */
[----:B-----5:R-:W4:Y:S02]  /*1bdf0*/  LDG.E R4, desc[UR60][R24.64+0x4] ;  /* 0x0000043c18047981 */ /* 0x020f24000c1e1900 */
[----:B----4-:R-:W-:-:S07]  /*1be00*/  IADD3 R4, -R7, R4, RZ ;  /* 0x0000000407047210 */ /* 0x010fce0007ffe1ff */
.L_x_6205:
[----:B------:R-:W4:Y:S01]  /*1be10*/  LDL R7, [R1+0x38] ;  /* 0x0000380001077983 */ /* 0x000f220000100800 */
[----:B------:R-:W-:Y:S01]  /*1be20*/  ULDC.64 UR4, c[0x0][0xb90] ;  /* 0x0002e40000047ab9 */ /* 0x000fe20000000a00 */
[----:B-----5:R-:W-:Y:S01]  /*1be30*/  SHF.R.S32.HI R21, RZ, 0x1f, R20 ;  /* 0x0000001fff157819 */ /* 0x020fe20000011414 */
[----:B------:R-:W0:Y:S01]  /*1be40*/  @P1 LDC R69, c[0x0][0xbec] ;  /* 0x0002fb00ff451b82 */ /* 0x000e220000000800 */
[----:B------:R-:W3:Y:S04]  /*1be50*/  LDL.LU R14, [R1+0x58] ;  /* 0x00005800010e7983 */ /* 0x000ee80000300800 */
[----:B------:R-:W3:Y:S03]  /*1be60*/  LDL.LU R10, [R1+0x4c] ;  /* 0x00004c00010a7983 */ /* 0x000ee60000300800 */
[----:B------:R-:W1:Y:S01]  /*1be70*/  @P1 LDC R71, c[0x0][0xbf0] ;  /* 0x0002fc00ff471b82 */ /* 0x000e620000000800 */
[----:B------:R-:W3:Y:S04]  /*1be80*/  LDL.LU R70, [R1+0x40] ;  /* 0x0000400001467983 */ /* 0x000ee80000300800 */
[----:B------:R-:W3:Y:S04]  /*1be90*/  LDL R68, [R1+0x5c] ;  /* 0x00005c0001447983 */ /* 0x000ee80000100800 */
[----:B------:R-:W3:Y:S04]  /*1bea0*/  LDL R66, [R1+0x3c] ;  /* 0x00003c0001427983 */ /* 0x000ee80000100800 */
[----:B------:R-:W3:Y:S01]  /*1beb0*/  LDL R34, [R1+0x80] ;  /* 0x0000800001227983 */ /* 0x000ee20000100800 */
[----:B----4-:R-:W-:-:S04]  /*1bec0*/  IMAD.IADD R25, R7, 0x1, R225 ;  /* 0x0000000107197824 */ /* 0x010fc800078e02e1 */
[----:B--2---:R-:W-:-:S04]  /*1bed0*/  @P1 IMAD.HI.U32 R0, R25, R0, RZ ;  /* 0x0000000019001227 */ /* 0x004fc800078e00ff */
[----:B------:R-:W-:Y:S01]  /*1bee0*/  IMAD.MOV.U32 R11, RZ, RZ, R25 ;  /* 0x000000ffff0b7224 */ /* 0x000fe200078e0019 */
[----:B---3--:R-:W-:Y:S02]  /*1bef0*/  @P1 SHF.R.U32.HI R11, RZ, R27, R0 ;  /* 0x0000001bff0b1219 */ /* 0x008fe40000011600 */
[----:B------:R-:W2:Y:S01]  /*1bf00*/  LDL R27, [R1+0x60] ;  /* 0x00006000011b7983 */ /* 0x000ea20000100800 */
[----:B------:R-:W-:Y:S01]  /*1bf10*/  SHF.R.S32.HI R64, RZ, 0x1f, R70 ;  /* 0x0000001fff407819 */ /* 0x000fe20000011446 */
[----:B------:R-:W-:Y:S01]  /*1bf20*/  IMAD.WIDE.U32 R8, R70, UR4, R20 ;  /* 0x0000000446087c25 */ /* 0x000fe2000f8e0014 */
[----:B------:R-:W-:Y:S02]  /*1bf30*/  SEL R28, R10, RZ, !P0 ;  /* 0x000000ff0a1c7207 */ /* 0x000fe40004000000 */
[----:B------:R-:W-:Y:S01]  /*1bf40*/  SEL R0, R14, RZ, !P0 ;  /* 0x000000ff0e007207 */ /* 0x000fe20004000000 */
[----:B------:R-:W-:-:S04]  /*1bf50*/  IMAD R7, R64, UR4, RZ ;  /* 0x0000000440077c24 */ /* 0x000fc8000f8e02ff */
[----:B------:R-:W-:Y:S01]  /*1bf60*/  IMAD R15, R70, UR5, R7 ;  /* 0x00000005460f7c24 */ /* 0x000fe2000f8e0207 */
[----:B------:R-:W-:Y:S01]  /*1bf70*/  LEA R7, R68, R224, 0x6 ;  /* 0x000000e044077211 */ /* 0x000fe200078e30ff */
[----:B------:R-:W-:Y:S01]  /*1bf80*/  IMAD.MOV R10, RZ, RZ, -R11 ;  /* 0x000000ffff0a7224 */ /* 0x000fe200078e0a0b */
[----:B------:R-:W-:Y:S01]  /*1bf90*/  ULDC.64 UR4, c[0x0][0xb98] ;  /* 0x0002e60000047ab9 */ /* 0x000fe20000000a00 */
[----:B------:R-:W-:Y:S02]  /*1bfa0*/  IMAD.IADD R9, R9, 0x1, R15 ;  /* 0x0000000109097824 */ /* 0x000fe400078e020f */
[----:B------:R-:W-:-:S04]  /*1bfb0*/  IMAD.WIDE R12, R7, 0x2, R12 ;  /* 0x00000002070c7825 */ /* 0x000fc800078e020c */
[----:B------:R-:W-:-:S04]  /*1bfc0*/  IMAD.WIDE.U32 R8, R28, UR4, R8 ;  /* 0x000000041c087c25 */ /* 0x000fc8000f8e0008 */
[----:B------:R-:W-:Y:S02]  /*1bfd0*/  IMAD R15, R0, UR4, RZ ;  /* 0x00000004000f7c24 */ /* 0x000fe4000f8e02ff */
        /* <DEDUP_REMOVED lines=12> */
[----:B------:R-:W-:-:S03]  /*1c0a0*/  LOP3.LUT R8, R25, 0x380, RZ, 0xc0, !PT ;  /* 0x0000038019087812 */ /* 0x000fc600078ec0ff */
[----:B------:R-:W-:Y:S02]  /*1c0b0*/  IADD3 R7, R11, R9, RZ ;  /* 0x000000090b077210 */ /* 0x000fe40007ffe0ff */
[----:B------:R-:W-:Y:S02]  /*1c0c0*/  LEA R11, P0, R10, UR4, 0x2 ;  /* 0x000000040a0b7c11 */ /* 0x000fe4000f8010ff */
[----:B------:R-:W-:Y:S02]  /*1c0d0*/  SHF.R.U64 R8, R8, 0x3, RZ ;  /* 0x0000000308087819 */ /* 0x000fe400000012ff */
[----:B------:R-:W-:Y:S01]  /*1c0e0*/  LEA.HI.X R26, R10, UR5, R7, 0x2, P0 ;  /* 0x000000050a1a7c11 */ /* 0x000fe200080f1407 */
[----:B------:R-:W-:Y:S01]  /*1c0f0*/  ULDC.64 UR4, c[0x0][0xaa0] ;  /* 0x0002a80000047ab9 */ /* 0x000fe20000000a00 */
[----:B------:R-:W-:Y:S01]  /*1c100*/  LOP3.LUT R8, R8, R25, RZ, 0x3c, !PT ;  /* 0x0000001908087212 */ /* 0x000fe200078e3cff */
[----:B------:R-:W-:Y:S01]  /*1c110*/  IMAD R21, R21, UR4, RZ ;  /* 0x0000000415157c24 */ /* 0x000fe2000f8e02ff */
[----:B------:R-:W-:-:S02]  /*1c120*/  IADD3 R37, P0, R12, 0x5000, RZ ;  /* 0x000050000c257810 */ /* 0x000fc40007f1e0ff */
[C---:B------:R-:W-:Y:S02]  /*1c130*/  IADD3 R15, P6, R12.reuse, 0x2000, RZ ;  /* 0x000020000c0f7810 */ /* 0x040fe40007fde0ff */
[C---:B------:R-:W-:Y:S02]  /*1c140*/  IADD3 R25, P5, R12.reuse, 0x3000, RZ ;  /* 0x000030000c197810 */ /* 0x040fe40007fbe0ff */
[C---:B------:R-:W-:Y:S01]  /*1c150*/  IADD3 R33, P4, R12.reuse, 0x4000, RZ ;  /* 0x000040000c217810 */ /* 0x040fe20007f9e0ff */
[----:B------:R-:W-:Y:S01]  /*1c160*/  IMAD.X R9, RZ, RZ, R13, P2 ;  /* 0x000000ffff097224 */ /* 0x000fe200010e060d */
[----:B------:R-:W-:Y:S01]  /*1c170*/  IADD3 R41, P3, R12, 0x6000, RZ ;  /* 0x000060000c297810 */ /* 0x000fe20007f7e0ff */
[C---:B------:R-:W-:Y:S01]  /*1c180*/  IMAD R67, R20.reuse, UR5, R21 ;  /* 0x0000000514437c24 */ /* 0x040fe2000f8e0215 */
[----:B------:R-:W-:Y:S01]  /*1c190*/  LOP3.LUT R36, R37, 0x380, RZ, 0xc0, !PT ;  /* 0x0000038025247812 */ /* 0x000fe200078ec0ff */
[----:B------:R-:W-:Y:S01]  /*1c1a0*/  IMAD.WIDE.U32 R20, R20, UR4, RZ ;  /* 0x0000000414147c25 */ /* 0x000fe2000f8e00ff */
[----:B------:R-:W-:Y:S01]  /*1c1b0*/  IADD3 R45, P2, R12, 0x7000, RZ ;  /* 0x000070000c2d7810 */ /* 0x000fe20007f5e0ff */
[----:B------:R-:W-:Y:S01]  /*1c1c0*/  SHFL.IDX PT, R54, R11, RZ, 0x1c1f ;  /* 0x001c1fff0b367589 */ /* 0x000fe200000e0000 */
[----:B------:R-:W-:Y:S01]  /*1c1d0*/  LOP3.LUT R14, R15, 0x380, RZ, 0xc0, !PT ;  /* 0x000003800f0e7812 */ /* 0x000fe200078ec0ff */
[----:B------:R-:W-:Y:S01]  /*1c1e0*/  ULDC.64 UR4, c[0x0][0xae8] ;  /* 0x0002ba0000047ab9 */ /* 0x000fe20000000a00 */
[----:B------:R-:W-:-:S02]  /*1c1f0*/  LOP3.LUT R24, R25, 0x380, RZ, 0xc0, !PT ;  /* 0x0000038019187812 */ /* 0x000fc400078ec0ff */
[----:B------:R-:W-:Y:S01]  /*1c200*/  LOP3.LUT R32, R33, 0x380, RZ, 0xc0, !PT ;  /* 0x0000038021207812 */ /* 0x000fe200078ec0ff */
[----:B------:R-:W3:Y:S01]  /*1c210*/  SHFL.IDX PT, R55, R26, RZ, 0x1c1f ;  /* 0x001c1fff1a377589 */ /* 0x000ee200000e0000 */
[----:B------:R-:W-:Y:S01]  /*1c220*/  LOP3.LUT R40, R41, 0x380, RZ, 0xc0, !PT ;  /* 0x0000038029287812 */ /* 0x000fe200078ec0ff */
[----:B------:R-:W-:Y:S01]  /*1c230*/  IMAD R66, R66, 0x20, R68 ;  /* 0x0000002042427824 */ /* 0x000fe200078e0244 */
[----:B------:R-:W-:Y:S01]  /*1c240*/  SHF.R.U64 R36, R36, 0x3, RZ ;  /* 0x0000000324247819 */ /* 0x000fe200000012ff */
[----:B------:R-:W-:Y:S01]  /*1c250*/  SHFL.IDX PT, R58, R11, 0x1, 0x1c1f ;  /* 0x003c1f000b3a7f89 */ /* 0x000fe200000e0000 */
[----:B------:R-:W-:Y:S01]  /*1c260*/  LOP3.LUT R44, R45, 0x380, RZ, 0xc0, !PT ;  /* 0x000003802d2c7812 */ /* 0x000fe200078ec0ff */
[----:B------:R-:W-:Y:S01]  /*1c270*/  IMAD.IADD R34, R34, 0x1, R225 ;  /* 0x0000000122227824 */ /* 0x000fe200078e02e1 */
[----:B------:R-:W-:Y:S01]  /*1c280*/  SHF.R.U64 R14, R14, 0x3, RZ ;  /* 0x000000030e0e7819 */ /* 0x000fe200000012ff */
[----:B------:R-:W4:Y:S01]  /*1c290*/  SHFL.IDX PT, R59, R26, 0x1, 0x1c1f ;  /* 0x003c1f001a3b7f89 */ /* 0x000f2200000e0000 */
[----:B------:R-:W-:-:S02]  /*1c2a0*/  SHF.R.U64 R24, R24, 0x3, RZ ;  /* 0x0000000318187819 */ /* 0x000fc400000012ff */
[----:B------:R-:W-:Y:S01]  /*1c2b0*/  SHF.R.U64 R32, R32, 0x3, RZ ;  /* 0x0000000320207819 */ /* 0x000fe200000012ff */
[----:B------:R-:W-:Y:S01]  /*1c2c0*/  IMAD R64, R64, UR4, RZ ;  /* 0x0000000440407c24 */ /* 0x000fe2000f8e02ff */
[----:B------:R-:W-:Y:S02]  /*1c2d0*/  SHF.R.U64 R40, R40, 0x3, RZ ;  /* 0x0000000328287819 */ /* 0x000fe400000012ff */
[----:B------:R-:W-:Y:S01]  /*1c2e0*/  IADD3 R21, R21, R67, RZ ;  /* 0x0000004315157210 */ /* 0x000fe20007ffe0ff */
[----:B------:R-:W-:Y:S01]  /*1c2f0*/  IMAD R65, R4, R3, RZ ;  /* 0x0000000304417224 */ /* 0x000fe200078e02ff */
[----:B------:R-:W-:Y:S01]  /*1c300*/  LOP3.LUT R36, R36, R37, RZ, 0x3c, !PT ;  /* 0x0000002524247212 */ /* 0x000fe200078e3cff */
[----:B------:R-:W-:Y:S01]  /*1c310*/  IMAD.IADD R66, R225, 0x1, R66 ;  /* 0x00000001e1427824 */ /* 0x000fe200078e0242 */
[----:B------:R-:W-:Y:S01]  /*1c320*/  SHF.R.U64 R44, R44, 0x3, RZ ;  /* 0x000000032c2c7819 */ /* 0x000fe200000012ff */
[----:B------:R-:W-:Y:S01]  /*1c330*/  VIADD R10, R34, 0x8 ;  /* 0x00000008220a7836 */ /* 0x000fe20000000000 */
[----:B------:R-:W-:Y:S01]  /*1c340*/  LOP3.LUT R14, R14, R15, RZ, 0x3c, !PT ;  /* 0x0000000f0e0e7212 */ /* 0x000fe200078e3cff */
[----:B------:R-:W-:Y:S01]  /*1c350*/  IMAD.X R15, RZ, RZ, R13, P6 ;  /* 0x000000ffff0f7224 */ /* 0x000fe200030e060d */
[----:B------:R-:W-:-:S02]  /*1c360*/  LOP3.LUT R24, R24, R25, RZ, 0x3c, !PT ;  /* 0x0000001918187212 */ /* 0x000fc400078e3cff */
[----:B------:R-:W-:Y:S01]  /*1c370*/  LOP3.LUT R32, R32, R33, RZ, 0x3c, !PT ;  /* 0x0000002120207212 */ /* 0x000fe200078e3cff */
[--C-:B------:R-:W-:Y:S01]  /*1c380*/  IMAD.X R33, RZ, RZ, R13.reuse, P4 ;  /* 0x000000ffff217224 */ /* 0x100fe200020e060d */
[----:B------:R-:W-:Y:S01]  /*1c390*/  IADD3.X R37, RZ, R13, RZ, P0, !PT ;  /* 0x0000000dff257210 */ /* 0x000fe200007fe4ff */
[----:B------:R-:W-:Y:S01]  /*1c3a0*/  IMAD R67, R70, UR5, R64 ;  /* 0x0000000546437c24 */ /* 0x000fe2000f8e0240 */
[----:B------:R-:W-:Y:S01]  /*1c3b0*/  LOP3.LUT R40, R40, R41, RZ, 0x3c, !PT ;  /* 0x0000002928287212 */ /* 0x000fe200078e3cff */
[----:B------:R-:W-:Y:S01]  /*1c3c0*/  IMAD.X R41, RZ, RZ, R13, P3 ;  /* 0x000000ffff297224 */ /* 0x000fe200018e060d */
[----:B------:R-:W-:Y:S01]  /*1c3d0*/  IADD3.X R25, RZ, R13, RZ, P5, !PT ;  /* 0x0000000dff197210 */ /* 0x000fe20002ffe4ff */
[----:B------:R-:W-:Y:S01]  /*1c3e0*/  IMAD.WIDE.U32 R20, R70, UR4, R20 ;  /* 0x0000000446147c25 */ /* 0x000fe2000f8e0014 */
[C---:B------:R-:W-:Y:S01]  /*1c3f0*/  IADD3 R49, P6, R12.reuse, 0x8000, RZ ;  /* 0x000080000c317810 */ /* 0x040fe20007fde0ff */
[----:B------:R-:W-:Y:S01]  /*1c400*/  ULDC.64 UR4, c[0x0][0xaf0] ;  /* 0x0002bc0000047ab9 */ /* 0x000fe20000000a00 */
[----:B------:R-:W-:-:S02]  /*1c410*/  IADD3 R53, P5, R12, 0x9000, RZ ;  /* 0x000090000c357810 */ /* 0x000fc40007fbe0ff */
[----:B------:R-:W-:Y:S01]  /*1c420*/  IADD3 R57, P4, R12, 0xa000, RZ ;  /* 0x0000a0000c397810 */ /* 0x000fe20007f9e0ff */
[----:B0-----:R-:W-:Y:S01]  /*1c430*/  @P1 IMAD.HI.U32 R64, R66, R69, RZ ;  /* 0x0000004542401227 */ /* 0x001fe200078e00ff */
[----:B------:R-:W-:Y:S02]  /*1c440*/  LOP3.LUT R44, R44, R45, RZ, 0x3c, !PT ;  /* 0x0000002d2c2c7212 */ /* 0x000fe400078e3cff */
[----:B------:R-:W-:Y:S02]  /*1c450*/  IADD3 R7, P3, R12, 0xb000, RZ ;  /* 0x0000b0000c077810 */ /* 0x000fe40007f7e0ff */
[----:B------:R-:W-:Y:S02]  /*1c460*/  IADD3.X R45, RZ, R13, RZ, P2, !PT ;  /* 0x0000000dff2d7210 */ /* 0x000fe400017fe4ff */
[----:B------:R-:W-:Y:S02]  /*1c470*/  LOP3.LUT R48, R49, 0x380, RZ, 0xc0, !PT ;  /* 0x0000038031307812 */ /* 0x000fe400078ec0ff */
[----:B------:R-:W-:-:S02]  /*1c480*/  LOP3.LUT R52, R53, 0x380, RZ, 0xc0, !PT ;  /* 0x0000038035347812 */ /* 0x000fc400078ec0ff */
[----:B------:R-:W-:Y:S02]  /*1c490*/  LOP3.LUT R56, R57, 0x380, RZ, 0xc0, !PT ;  /* 0x0000038039387812 */ /* 0x000fe400078ec0ff */
[----:B------:R-:W-:Y:S02]  /*1c4a0*/  LOP3.LUT R61, R12, 0x380, RZ, 0xc0, !PT ;  /* 0x000003800c3d7812 */ /* 0x000fe400078ec0ff */
[----:B------:R-:W-:Y:S02]  /*1c4b0*/  LOP3.LUT R4, R7, 0x380, RZ, 0xc0, !PT ;  /* 0x0000038007047812 */ /* 0x000fe400078ec0ff */
[----:B------:R-:W-:Y:S01]  /*1c4c0*/  IADD3 R21, R21, R67, RZ ;  /* 0x0000004315157210 */ /* 0x000fe20007ffe0ff */
[----:B------:R-:W-:Y:S01]  /*1c4d0*/  IMAD.MOV.U32 R67, RZ, RZ, R66 ;  /* 0x000000ffff437224 */ /* 0x000fe200078e0042 */
[----:B-1----:R-:W-:Y:S01]  /*1c4e0*/  @P1 SHF.R.U32.HI R67, RZ, R71, R64 ;  /* 0x00000047ff431219 */ /* 0x002fe20000011640 */
[----:B------:R-:W-:Y:S01]  /*1c4f0*/  IMAD R69, R0, UR4, RZ ;  /* 0x0000000400457c24 */ /* 0x000fe2000f8e02ff */
[----:B------:R-:W-:-:S02]  /*1c500*/  SHF.R.U64 R48, R48, 0x3, RZ ;  /* 0x0000000330307819 */ /* 0x000fc400000012ff */
[----:B------:R-:W-:Y:S02]  /*1c510*/  SHF.R.U64 R52, R52, 0x3, RZ ;  /* 0x0000000334347819 */ /* 0x000fe400000012ff */
[----:B------:R-:W-:Y:S02]  /*1c520*/  SHF.R.U64 R56, R56, 0x3, RZ ;  /* 0x0000000338387819 */ /* 0x000fe400000012ff */
[----:B------:R-:W-:Y:S02]  /*1c530*/  SHF.R.U64 R61, R61, 0x3, RZ ;  /* 0x000000033d3d7819 */ /* 0x000fe400000012ff */
[----:B------:R-:W-:Y:S01]  /*1c540*/  SHF.R.U64 R4, R4, 0x3, RZ ;  /* 0x0000000304047819 */ /* 0x000fe200000012ff */
[C---:B------:R-:W-:Y:S01]  /*1c550*/  IMAD R69, R28.reuse, UR5, R69 ;  /* 0x000000051c457c24 */ /* 0x040fe2000f8e0245 */
[----:B------:R-:W-:Y:S01]  /*1c560*/  SHF.R.S32.HI R0, RZ, 0x1f, R67 ;  /* 0x0000001fff007819 */ /* 0x000fe20000011443 */
[----:B------:R-:W-:Y:S01]  /*1c570*/  IMAD.WIDE.U32 R20, R28, UR4, R20 ;  /* 0x000000041c147c25 */ /* 0x000fe2000f8e0014 */
[----:B------:R-:W-:Y:S01]  /*1c580*/  LOP3.LUT R48, R48, R49, RZ, 0x3c, !PT ;  /* 0x0000003130307212 */ /* 0x000fe200078e3cff */
[----:B------:R-:W-:Y:S01]  /*1c590*/  ULDC.64 UR4, c[0x0][0xae0] ;  /* 0x0002b80000047ab9 */ /* 0x000fe20000000a00 */
[----:B------:R-:W-:Y:S01]  /*1c5a0*/  LOP3.LUT R52, R52, R53, RZ, 0x3c, !PT ;  /* 0x0000003534347212 */ /* 0x000fe200078e3cff */
[----:B------:R-:W-:Y:S01]  /*1c5b0*/  IMAD.MOV R28, RZ, RZ, -R67 ;  /* 0x000000ffff1c7224 */ /* 0x000fe200078e0a43 */
[----:B------:R-:W-:Y:S01]  /*1c5c0*/  LOP3.LUT R56, R56, R57, RZ, 0x3c, !PT ;  /* 0x0000003938387212 */ /* 0x000fe200078e3cff */
[--C-:B------:R-:W-:Y:S01]  /*1c5d0*/  IMAD.X R49, RZ, RZ, R13.reuse, P6 ;  /* 0x000000ffff317224 */ /* 0x100fe200030e060d */
[----:B------:R-:W-:Y:S01]  /*1c5e0*/  LOP3.LUT R60, R61, R12, RZ, 0x3c, !PT ;  /* 0x0000000c3d3c7212 */ /* 0x000fe200078e3cff */
[--C-:B------:R-:W-:Y:S01]  /*1c5f0*/  IMAD.X R53, RZ, RZ, R13.reuse, P5 ;  /* 0x000000ffff357224 */ /* 0x100fe200028e060d */
[----:B------:R-:W-:Y:S01]  /*1c600*/  IADD3.X R57, RZ, R13, RZ, P4, !PT ;  /* 0x0000000dff397210 */ /* 0x000fe200027fe4ff */
[--C-:B------:R-:W-:Y:S01]  /*1c610*/  IMAD.X R63, RZ, RZ, R13.reuse, P3 ;  /* 0x000000ffff3f7224 */ /* 0x100fe200018e060d */
[----:B------:R-:W-:Y:S01]  /*1c620*/  LOP3.LUT R62, R4, R7, RZ, 0x3c, !PT ;  /* 0x00000007043e7212 */ /* 0x000fe200078e3cff */
[----:B------:R-:W-:Y:S01]  /*1c630*/  IMAD.MOV.U32 R61, RZ, RZ, R13 ;  /* 0x000000ffff3d7224 */ /* 0x000fe200078e000d */
[----:B------:R-:W-:Y:S01]  /*1c640*/  IADD3 R21, R21, R69, RZ ;  /* 0x0000004515157210 */ /* 0x000fe20007ffe0ff */
[----:B------:R-:W-:-:S02]  /*1c650*/  IMAD R0, R0, UR4, RZ ;  /* 0x0000000400007c24 */ /* 0x000fc4000f8e02ff */
[----:B------:R-:W-:Y:S02]  /*1c660*/  IMAD R3, R3, R28, R66 ;  /* 0x0000001c03037224 */ /* 0x000fe400078e0242 */
[C---:B------:R-:W-:Y:S02]  /*1c670*/  IMAD R69, R67.reuse, UR5, R0 ;  /* 0x0000000543457c24 */ /* 0x040fe4000f8e0200 */
[----:B------:R-:W-:Y:S01]  /*1c680*/  IMAD.WIDE.U32 R20, R67, UR4, R20 ;  /* 0x0000000443147c25 */ /* 0x000fe2000f8e0014 */
[----:B------:R-:W-:Y:S01]  /*1c690*/  SHF.R.S32.HI R0, RZ, 0x1f, R3 ;  /* 0x0000001fff007819 */ /* 0x000fe20000011403 */
[----:B------:R-:W-:Y:S02]  /*1c6a0*/  ULDC.64 UR4, c[0x0][0xad8] ;  /* 0x0002b60000047ab9 */ /* 0x000fe40000000a00 */
[----:B------:R-:W-:Y:S02]  /*1c6b0*/  IMAD.IADD R70, R68, 0x1, R225 ;  /* 0x0000000144467824 */ /* 0x000fe400078e02e1 */
[----:B------:R-:W-:-:S02]  /*1c6c0*/  IMAD.IADD R21, R21, 0x1, R69 ;  /* 0x0000000115157824 */ /* 0x000fc400078e0245 */
[----:B------:R-:W-:Y:S01]  /*1c6d0*/  IMAD R28, R0, UR4, RZ ;  /* 0x00000004001c7c24 */ /* 0x000fe2000f8e02ff */
[----:B------:R-:W-:Y:S01]  /*1c6e0*/  IADD3 R0, R70, 0x20, RZ ;  /* 0x0000002046007810 */ /* 0x000fe20007ffe0ff */
[----:B------:R-:W-:-:S04]  /*1c6f0*/  IMAD.WIDE.U32 R20, R3, UR4, R20 ;  /* 0x0000000403147c25 */ /* 0x000fc8000f8e0014 */
[----:B------:R-:W-:Y:S01]  /*1c700*/  IMAD R67, R3, UR5, R28 ;  /* 0x0000000503437c24 */ /* 0x000fe2000f8e021c */
[----:B------:R-:W-:Y:S01]  /*1c710*/  ULDC.64 UR4, c[0x0][0xa80] ;  /* 0x0002a00000047ab9 */ /* 0x000fe20000000a00 */
[----:B------:R-:W-:Y:S01]  /*1c720*/  ISETP.GE.AND P1, PT, R0, R65, PT ;  /* 0x000000410000720c */ /* 0x000fe20003f26270 */
[----:B------:R-:W-:Y:S01]  /*1c730*/  VIADD R0, R2, 0x30820 ;  /* 0x0003082002007836 */ /* 0x000fe20000000000 */
[----:B------:R-:W-:Y:S02]  /*1c740*/  LEA R64, P3, R20, UR4, 0x1 ;  /* 0x0000000414407c11 */ /* 0x000fe4000f8608ff */
[----:B------:R-:W-:Y:S01]  /*1c750*/  IADD3 R3, R21, R67, RZ ;  /* 0x0000004315037210 */ /* 0x000fe20007ffe0ff */
[----:B------:R-:W-:Y:S01]  /*1c760*/  VIADD R28, R70, 0x40 ;  /* 0x00000040461c7836 */ /* 0x000fe20000000000 */
[----:B------:R-:W-:Y:S02]  /*1c770*/  PRMT R0, RZ, 0x654, R0 ;  /* 0x00000654ff007816 */ /* 0x000fe40000000000 */
[----:B------:R-:W-:Y:S01]  /*1c780*/  LEA.HI.X R3, R20, UR5, R3, 0x1, P3 ;  /* 0x0000000514037c11 */ /* 0x000fe200098f0c03 */
[C---:B------:R-:W-:Y:S01]  /*1c790*/  VIADD R74, R224.reuse, 0x40 ;  /* 0x00000040e04a7836 */ /* 0x040fe20000000000 */
[C---:B------:R-:W-:Y:S01]  /*1c7a0*/  IADD3 R73, R224.reuse, 0x80, RZ ;  /* 0x00000080e0497810 */ /* 0x040fe20007ffe0ff */
[----:B------:R-:W0:Y:S01]  /*1c7b0*/  SHFL.IDX PT, R67, R64, RZ, 0x181f ;  /* 0x00181fff40437589 */ /* 0x000e2200000e0000 */
[----:B------:R-:W-:Y:S03]  /*1c7c0*/  BSSY B1, `(.L_x_6206) ;  /* 0x000002e000017945 */ /* 0x000fe60003800000 */
[----:B------:R-:W1:Y:S01]  /*1c7d0*/  SHFL.IDX PT, R69, R3, RZ, 0x181f ;  /* 0x00181fff03457589 */ /* 0x000e6200000e0000 */
[----:B------:R-:W-:Y:S01]  /*1c7e0*/  SHF.R.S32.HI R71, RZ, 0x1f, R224 ;  /* 0x0000001fff477819 */ /* 0x000fe200000114e0 */
[----:B------:R-:W-:Y:S01]  /*1c7f0*/  VIADD R72, R224, 0x80 ;  /* 0x00000080e0487836 */ /* 0x000fe20000000000 */
[----:B------:R-:W-:-:S02]  /*1c800*/  SHF.R.S32.HI R73, RZ, 0x1f, R73 ;  /* 0x0000001fff497819 */ /* 0x000fc40000011449 */
[----:B--2---:R-:W-:-:S04]  /*1c810*/  LOP3.LUT P0, RZ, R27, 0x3, RZ, 0xc0, !PT ;  /* 0x000000031bff7812 */ /* 0x004fc8000780c0ff */
[-C--:B------:R-:W-:Y:S02]  /*1c820*/  ISETP.GE.OR P2, PT, R34, R65.reuse, P0 ;  /* 0x000000412200720c */ /* 0x080fe40000746670 */
[----:B------:R-:W-:-:S11]  /*1c830*/  ISETP.GE.OR P0, PT, R10, R65, P0 ;  /* 0x000000410a00720c */ /* 0x000fd60000706670 */
[----:B---3--:R-:W-:Y:S04]  /*1c840*/  @!P2 ST.E desc[UR60][R54.64], R5 ;  /* 0x000000053600a985 */ /* 0x008fe8000c10193c */
[----:B----4-:R2:W-:Y:S04]  /*1c850*/  @!P0 ST.E desc[UR60][R58.64], R6 ;  /* 0x000000063a008985 */ /* 0x0105e8000c10193c */
[----:B------:R-:W5:Y:S04]  /*1c860*/  LD.E.128 R8, desc[UR60][R8.64] ;  /* 0x0000003c08087980 */ /* 0x000f68000c101d00 */
[----:B------:R-:W5:Y:S04]  /*1c870*/  LD.E.128 R12, desc[UR60][R14.64] ;  /* 0x0000003c0e0c7980 */ /* 0x000f68000c101d00 */
[----:B--2---:R2:W5:Y:S04]  /*1c880*/  LD.E.128 R4, desc[UR60][R60.64] ;  /* 0x0000003c3c047980 */ /* 0x004568000c101d00 */
        /* <DEDUP_REMOVED lines=14> */
[----:B---3--:R-:W3:Y:S01]  /*1c970*/  FENCE.VIEW.ASYNC.S ;  /* 0x00000000000073c6 */ /* 0x008ee20000000000 */
[----:B------:R-:W-:-:S02]  /*1c980*/  ISETP.GE.AND P2, PT, R70, R65, PT ;  /* 0x000000414600720c */ /* 0x000fc40003f46270 */
[----:B------:R-:W-:Y:S02]  /*1c990*/  ISETP.GE.AND P0, PT, R28, R65, PT ;  /* 0x000000411c00720c */ /* 0x000fe40003f06270 */
[----:B------:R-:W-:Y:S01]  /*1c9a0*/  SHF.R.S32.HI R28, RZ, 0x1f, R74 ;  /* 0x0000001fff1c7819 */ /* 0x000fe2000001144a */
[----:B---3--:R2:W-:Y:S08]  /*1c9b0*/  SYNCS.ARRIVE.TRANS64.RED.A1T0 RZ, [R0+URZ], RZ ;  /* 0x000000ff00ff79a7 */ /* 0x0085f0000810043f */
[----:B012---:R-:W-:Y:S05]  /*1c9c0*/  @P2 BRA `(.L_x_6207) ;  /* 0x0000000000342947 */ /* 0x007fea0003800000 */
[----:B------:R-:W-:Y:S02]  /*1c9d0*/  ULDC UR4, c[0x0][0xac8] ;  /* 0x0002b20000047ab9 */ /* 0x000fe40000000800 */
[----:B------:R-:W-:Y:S02]  /*1c9e0*/  ISETP.GE.AND P4, PT, R224, UR4, PT ;  /* 0x00000004e0007c0c */ /* 0x000fe4000bf86270 */
[----:B------:R-:W-:Y:S02]  /*1c9f0*/  ISETP.GE.AND P3, PT, R74, UR4, PT ;  /* 0x000000044a007c0c */ /* 0x000fe4000bf66270 */
[----:B------:R-:W-:-:S09]  /*1ca00*/  ISETP.GE.AND P2, PT, R72, UR4, PT ;  /* 0x0000000448007c0c */ /* 0x000fd2000bf46270 */
[-C--:B------:R-:W-:Y:S02]  /*1ca10*/  @!P4 LEA R20, P6, R224, R67.reuse, 0x1 ;  /* 0x00000043e014c211 */ /* 0x080fe400078c08ff */
[----:B------:R-:W-:Y:S02]  /*1ca20*/  @!P3 LEA R66, P5, R74, R67, 0x1 ;  /* 0x000000434a42b211 */ /* 0x000fe400078a08ff */
[----:B------:R-:W-:Y:S02]  /*1ca30*/  @!P4 LEA.HI.X R21, R224, R69, R71, 0x1, P6 ;  /* 0x00000045e015c211 */ /* 0x000fe400030f0c47 */
[----:B------:R-:W-:Y:S02]  /*1ca40*/  @!P2 LEA R68, P6, R72, R67, 0x1 ;  /* 0x000000434844a211 */ /* 0x000fe400078c08ff */
[-C--:B------:R-:W-:Y:S01]  /*1ca50*/  @!P3 LEA.HI.X R67, R74, R69.reuse, R28, 0x1, P5 ;  /* 0x000000454a43b211 */ /* 0x080fe200028f0c1c */
[----:B-----5:R0:W-:Y:S01]  /*1ca60*/  @!P4 ST.E.128 desc[UR60][R20.64], R4 ;  /* 0x000000041400c985 */ /* 0x0201e2000c101d3c */
[----:B------:R-:W-:-:S03]  /*1ca70*/  @!P2 LEA.HI.X R69, R72, R69, R73, 0x1, P6 ;  /* 0x000000454845a211 */ /* 0x000fc600030f0c49 */
[----:B------:R0:W-:Y:S04]  /*1ca80*/  @!P3 ST.E.128 desc[UR60][R66.64], R32 ;  /* 0x000000204200b985 */ /* 0x0001e8000c101d3c */
[----:B------:R0:W-:Y:S02]  /*1ca90*/  @!P2 ST.E.128 desc[UR60][R68.64], R48 ;  /* 0x000000304400a985 */ /* 0x0001e4000c101d3c */
.L_x_6207:
[----:B------:R-:W-:Y:S05]  /*1caa0*/  BSYNC B1 ;  /* 0x0000000000017941 */ /* 0x000fea0003800000 */
.L_x_6206:
[----:B0-----:R0:W1:Y:S01]  /*1cab0*/  SHFL.IDX PT, R21, R3, 0x1, 0x181f ;  /* 0x00381f0003157f89 */ /* 0x00106200000e0000 */
[----:B------:R-:W-:Y:S03]  /*1cac0*/  BSSY B1, `(.L_x_6208) ;  /* 0x0000010000017945 */ /* 0x000fe60003800000 */
[----:B-----5:R0:W2:Y:S01]  /*1cad0*/  SHFL.IDX PT, R5, R64, 0x1, 0x181f ;  /* 0x00381f0040057f89 */ /* 0x0200a200000e0000 */
        /* <DEDUP_REMOVED lines=8> */
[-C--:B-1----:R-:W-:Y:S02]  /*1cb60*/  @!P4 LEA.HI.X R5, R224, R21.reuse, R71, 0x1, P1 ;  /* 0x00000015e005c211 */ /* 0x082fe400008f0c47 */
[-C--:B------:R-:W-:Y:S02]  /*1cb70*/  @!P5 LEA.HI.X R7, R74, R21.reuse, R28, 0x1, P2 ;  /* 0x000000154a07d211 */ /* 0x080fe400010f0c1c */
[----:B------:R-:W-:Y:S01]  /*1cb80*/  @!P6 LEA.HI.X R21, R72, R21, R73, 0x1, P3 ;  /* 0x000000154815e211 */ /* 0x000fe200018f0c49 */
[----:B------:R3:W-:Y:S04]  /*1cb90*/  @!P4 ST.E.128 desc[UR60][R4.64], R8 ;  /* 0x000000080400c985 */ /* 0x0007e8000c101d3c */
[----:B------:R3:W-:Y:S04]  /*1cba0*/  @!P5 ST.E.128 desc[UR60][R6.64], R36 ;  /* 0x000000240600d985 */ /* 0x0007e8000c101d3c */
[----:B------:R3:W-:Y:S02]  /*1cbb0*/  @!P6 ST.E.128 desc[UR60][R20.64], R52 ;  /* 0x000000341400e985 */ /* 0x0007e4000c101d3c */
.L_x_6209:
[----:B------:R-:W-:Y:S05]  /*1cbc0*/  BSYNC B1 ;  /* 0x0000000000017941 */ /* 0x000fea0003800000 */
.L_x_6208:
[----:B---3--:R3:W4:Y:S01]  /*1cbd0*/  SHFL.IDX PT, R9, R3, 0x2, 0x181f ;  /* 0x00581f0003097f89 */ /* 0x00872200000e0000 */
[----:B------:R-:W-:Y:S03]  /*1cbe0*/  BSSY B1, `(.L_x_6210) ;  /* 0x0000010000017945 */ /* 0x000fe60003800000 */
[----:B--2---:R3:W2:Y:S01]  /*1cbf0*/  SHFL.IDX PT, R5, R64, 0x2, 0x181f ;  /* 0x00581f0040057f89 */ /* 0x0046a200000e0000 */
        /* <DEDUP_REMOVED lines=14> */
.L_x_6211:
[----:B------:R-:W-:Y:S05]  /*1cce0*/  BSYNC B1 ;  /* 0x0000000000017941 */ /* 0x000fea0003800000 */
.L_x_6210:
[----:B------:R-:W-:Y:S01]  /*1ccf0*/  VIADD R0, R70, 0x60 ;  /* 0x0000006046007836 */ /* 0x000fe20000000000 */
[----:B0--3--:R-:W0:Y:S04]  /*1cd00*/  SHFL.IDX PT, R3, R3, 0x3, 0x181f ;  /* 0x00781f0003037f89 */ /* 0x009e2800000e0000 */
[----:B------:R-:W-:Y:S01]  /*1cd10*/  ISETP.GE.AND P0, PT, R0, R65, PT ;  /* 0x000000410000720c */ /* 0x000fe20003f06270 */
[----:B--2-4-:R2:W3:-:S12]  /*1cd20*/  SHFL.IDX PT, R9, R64, 0x3, 0x181f ;  /* 0x00781f0040097f89 */ /* 0x0144d800000e0000 */
        /* <DEDUP_REMOVED lines=12> */
[----:B--2---:R-:W-:-:S04]  /*1cdf0*/  LEA R4, P0, R72, R9, 0x1 ;  /* 0x0000000948047211 */ /* 0x004fc800078008ff */
[----:B------:R-:W-:-:S05]  /*1ce00*/  LEA.HI.X R5, R72, R3, R73, 0x1, P0 ;  /* 0x0000000348057211 */ /* 0x000fca00000f0c49 */
[----:B------:R4:W-:Y:S01]  /*1ce10*/  ST.E.128 desc[UR60][R4.64], R60 ;  /* 0x0000003c04007985 */ /* 0x0009e2000c101d3c */
[----:B------:R-:W-:Y:S05]  /*1ce20*/  BRA `(.L_x_6212) ;  /* 0x0000000c00247947 */ /* 0x000fea0003800000 */
.L_x_6204:
[----:B------:R-:W3:Y:S01]  /*1ce30*/  LDL.LU R6, [R1+0x44] ;  /* 0x0000440001067983 */ /* 0x000ee20000300800 */
[----:B------:R-:W-:Y:S01]  /*1ce40*/  ULDC.64 UR4, c[0x0][0xc00] ;  /* 0x0003000000047ab9 */ /* 0x000fe20000000a00 */
[----:B------:R-:W-:Y:S01]  /*1ce50*/  IMAD.MOV.U32 R3, RZ, RZ, RZ ;  /* 0x000000ffff037224 */ /* 0x000fe200078e00ff */
[----:B------:R-:W4:Y:S01]  /*1ce60*/  LDC R21, c[0x0][0xbe8] ;  /* 0x0002fa00ff157b82 */ /* 0x000f220000000800 */
[----:B------:R-:W2:Y:S01]  /*1ce70*/  LDL.LU R0, [R1+0x48] ;  /* 0x0000480001007983 */ /* 0x000ea20000300800 */
[----:B------:R-:W-:-:S04]  /*1ce80*/  ISETP.NE.U32.AND P0, PT, RZ, UR4, PT ;  /* 0x00000004ff007c0c */ /* 0x000fc8000bf05070 */
[----:B------:R-:W-:Y:S02]  /*1ce90*/  ISETP.NE.AND.EX P0, PT, RZ, UR5, PT, P0 ;  /* 0x00000005ff007c0c */ /* 0x000fe4000bf05300 */
[----:B---3--:R-:W-:-:S04]  /*1cea0*/  IADD3 R4, P1, R6, UR4, RZ ;  /* 0x0000000406047c10 */ /* 0x008fc8000ff3e0ff */
[----:B--2---:R-:W-:Y:S01]  /*1ceb0*/  IADD3.X R5, R0, UR5, RZ, P1, !PT ;  /* 0x0000000500057c10 */ /* 0x004fe20008ffe4ff */
[----:B------:R-:W-:Y:S02]  /*1cec0*/  ULDC.64 UR4, c[0x0][0xc08] ;  /* 0x0003020000047ab9 */ /* 0x000fe40000000a00 */
[----:B------:R-:W-:-:S04]  /*1ced0*/  ISETP.NE.U32.AND P1, PT, RZ, UR4, PT ;  /* 0x00000004ff007c0c */ /* 0x000fc8000bf25070 */
[----:B------:R2:W5:Y:S01]  /*1cee0*/  @P0 LDG.E R3, desc[UR60][R4.64] ;  /* 0x0000003c04030981 */ /* 0x000562000c1e1900 */
[----:B------:R-:W-:-:S13]  /*1cef0*/  ISETP.NE.AND.EX P1, PT, RZ, UR5, PT, P1 ;  /* 0x00000005ff007c0c */ /* 0x000fda000bf25310 */
[----:B------:R-:W-:Y:S01]  /*1cf00*/  @P1 IADD3 R6, P2, R6, UR4, RZ ;  /* 0x0000000406061c10 */ /* 0x000fe2000ff5e0ff */
[----:B------:R-:W-:-:S03]  /*1cf10*/  ULDC UR4, c[0x0][0xa88] ;  /* 0x0002a20000047ab9 */ /* 0x000fc60000000800 */
[----:B------:R-:W-:Y:S02]  /*1cf20*/  @P1 IADD3.X R7, R0, UR5, RZ, P2, !PT ;  /* 0x0000000500071c10 */ /* 0x000fe400097fe4ff */
[----:B------:R-:W-:-:S06]  /*1cf30*/  MOV R0, UR4 ;  /* 0x0000000400007c02 */ /* 0x000fcc0008000f00 */
[----:B------:R2:W5:Y:S01]  /*1cf40*/  @P1 LDG.E R0, desc[UR60][R6.64] ;  /* 0x0000003c06001981 */ /* 0x000562000c1e1900 */
[----:B----4-:R-:W-:Y:S01]  /*1cf50*/  ISETP.NE.AND P2, PT, R21, 0x1, PT ;  /* 0x000000011500780c */ /* 0x010fe20003f45270 */
[----:B------:R-:W0:-:S12]  /*1cf60*/  S2R R8, SR_TID.X ;  /* 0x0000000000087919 */ /* 0x000e180000002100 */
[----:B------:R-:W3:Y:S08]  /*1cf70*/  @P2 LDC R24, c[0x0][0xbec] ;  /* 0x0002fb00ff182b82 */ /* 0x000ef00000000800 */
[----:B------:R-:W4:Y:S01]  /*1cf80*/  @P2 LDC R25, c[0x0][0xbf0] ;  /* 0x0002fc00ff192b82 */ /* 0x000f220000000800 */
[----:B0-----:R-:W-:-:S05]  /*1cf90*/  VIADD R9, R8, 0xffffff80 ;  /* 0xffffff8008097836 */ /* 0x001fca0000000000 */
[----:B------:R-:W-:Y:S01]  /*1cfa0*/  ISETP.GE.AND P3, PT, R9, 0x80, PT ;  /* 0x000000800900780c */ /* 0x000fe20003f66270 */
[----:B--2---:R-:W-:-:S12]  /*1cfb0*/  @P1 BRA `(.L_x_6213) ;  /* 0x0000000000101947 */ /* 0x004fd80003800000 */
[----:B------:R-:W-:Y:S05]  /*1cfc0*/  @!P0 BRA `(.L_x_6213) ;  /* 0x00000000000c8947 */ /* 0x000fea0003800000 */
[----:B------:R-:W2:Y:S04]  /*1cfd0*/  LDG.E R7, desc[UR60][R4.64] ;  /* 0x0000003c04077981 */ /* 0x000ea8000c1e1900 */
[----:B-----5:R-:W2:Y:S02]  /*1cfe0*/  LDG.E R0, desc[UR60][R4.64+0x4] ;  /* 0x0000043c04007981 */ /* 0x020ea4000c1e1900 */
[----:B--2---:R-:W-:-:S07]  /*1cff0*/  IMAD.IADD R0, R0, 0x1, -R7 ;  /* 0x0000000100007824 */ /* 0x004fce00078e0a07 */
.L_x_6213:
[----:B------:R-:W2:Y:S04]  /*1d000*/  LDL.LU R5, [R1+0x4c] ;  /* 0x00004c0001057983 */ /* 0x000ea80000300800 */
[----:B------:R-:W3:Y:S04]  /*1d010*/  LDL.LU R4, [R1+0x58] ;  /* 0x0000580001047983 */ /* 0x000ee80000300800 */
[----:B------:R-:W4:Y:S01]  /*1d020*/  LDL R26, [R1+0x40] ;  /* 0x00004000011a7983 */ /* 0x000f220000100800 */
[----:B------:R-:W-:Y:S01]  /*1d030*/  BSSY B1, `(.L_x_6214) ;  /* 0x000002c000017945 */ /* 0x000fe20003800000 */
[----:B-----5:R-:W-:-:S02]  /*1d040*/  SHF.R.S32.HI R10, RZ, 0x1f, R3 ;  /* 0x0000001fff0a7819 */ /* 0x020fc40000011403 */
[----:B--2---:R-:W-:Y:S02]  /*1d050*/  SEL R13, R5, RZ, !P0 ;  /* 0x000000ff050d7207 */ /* 0x004fe40004000000 */
[----:B---3--:R-:W-:Y:S02]  /*1d060*/  SEL R14, R4, RZ, !P0 ;  /* 0x000000ff040e7207 */ /* 0x008fe40004000000 */
[----:B----4-:R-:W-:Y:S01]  /*1d070*/  SHF.R.S32.HI R12, RZ, 0x1f, R26 ;  /* 0x0000001fff0c7819 */ /* 0x010fe2000001141a */
[----:B------:R-:W-:Y:S06]  /*1d080*/  @P3 BRA `(.L_x_6215) ;  /* 0x0000000000983947 */ /* 0x000fec0003800000 */
[----:B------:R-:W0:Y:S01]  /*1d090*/  LDC R20, c[0x0][0xbe8] ;  /* 0x0002fa00ff147b82 */ /* 0x000e220000000800 */
[----:B------:R-:W-:Y:S01]  /*1d0a0*/  IADD3 R11, R225, -0x80, R8 ;  /* 0xffffff80e10b7810 */ /* 0x000fe20007ffe008 */
[----:B0-----:R-:W-:-:S05]  /*1d0b0*/  IMAD R4, R0, R20, RZ ;  /* 0x0000001400047224 */ /* 0x001fca00078e02ff */
        /* <DEDUP_REMOVED lines=11> */
[----:B------:R-:W0:Y:S02]  /*1d170*/  @P0 LDC R6, c[0x0][0xbec] ;  /* 0x0002fb00ff060b82 */ /* 0x000e240000000800 */
[----:B------:R-:W-:-:S03]  /*1d180*/  IADD3 R5, R5, R9, RZ ;  /* 0x0000000905057210 */ /* 0x000fc60007ffe0ff */
[----:B------:R-:W-:-:S03]  /*1d190*/  IMAD.WIDE.U32 R4, R13, UR4, R4 ;  /* 0x000000040d047c25 */ /* 0x000fc6000f8e0004 */
[----:B------:R-:W2:Y:S01]  /*1d1a0*/  @P0 LDC R15, c[0x0][0xbf0] ;  /* 0x0002fc00ff0f0b82 */ /* 0x000ea20000000800 */
[----:B0-----:R-:W-:-:S05]  /*1d1b0*/  @P0 IMAD.HI.U32 R6, R11, R6, RZ ;  /* 0x000000060b060227 */ /* 0x001fca00078e00ff */
[----:B--2---:R-:W-:Y:S01]  /*1d1c0*/  @P0 SHF.R.U32.HI R7, RZ, R15, R6 ;  /* 0x0000000fff070219 */ /* 0x004fe20000011606 */
        /* <DEDUP_REMOVED lines=18> */
.L_x_6215:
[----:B------:R-:W-:Y:S05]  /*1d2f0*/  BSYNC B1 ;  /* 0x0000000000017941 */ /* 0x000fea0003800000 */
.L_x_6214:
[----:B0-----:R-:W2:Y:S01]  /*1d300*/  LDL R6, [R1+0x3c] ;  /* 0x00003c0001067983 */ /* 0x001ea20000100800 */
[----:B------:R-:W-:-:S03]  /*1d310*/  ULDC.64 UR4, c[0x0][0xaa0] ;  /* 0x0002a80000047ab9 */ /* 0x000fc60000000a00 */
[----:B------:R-:W2:Y:S01]  /*1d320*/  LDL R11, [R1+0x5c] ;  /* 0x00005c00010b7983 */ /* 0x000ea20000100800 */
[----:B------:R-:W-:Y:S01]  /*1d330*/  IMAD R4, R10, UR4, RZ ;  /* 0x000000040a047c24 */ /* 0x000fe2000f8e02ff */
[----:B------:R-:W-:Y:S01]  /*1d340*/  IADD3 R20, R224, 0x80, RZ ;  /* 0x00000080e0147810 */ /* 0x000fe20007ffe0ff */
[----:B------:R-:W-:Y:S02]  /*1d350*/  BSSY B1, `(.L_x_6216) ;  /* 0x0000040000017945 */ /* 0x000fe40003800000 */
[C---:B------:R-:W-:Y:S01]  /*1d360*/  IMAD R7, R3.reuse, UR5, R4 ;  /* 0x0000000503077c24 */ /* 0x040fe2000f8e0204 */
[----:B------:R-:W-:Y:S01]  /*1d370*/  SHF.R.S32.HI R20, RZ, 0x1f, R20 ;  /* 0x0000001fff147819 */ /* 0x000fe20000011414 */
[----:B------:R-:W-:Y:S01]  /*1d380*/  IMAD.WIDE.U32 R4, R3, UR4, RZ ;  /* 0x0000000403047c25 */ /* 0x000fe2000f8e00ff */
[----:B------:R-:W-:-:S03]  /*1d390*/  ULDC.64 UR4, c[0x0][0xae8] ;  /* 0x0002ba0000047ab9 */ /* 0x000fc60000000a00 */
[----:B------:R-:W-:Y:S02]  /*1d3a0*/  IMAD.IADD R5, R5, 0x1, R7 ;  /* 0x0000000105057824 */ /* 0x000fe400078e0207 */
[----:B------:R-:W-:Y:S02]  /*1d3b0*/  IMAD R7, R12, UR4, RZ ;  /* 0x000000040c077c24 */ /* 0x000fe4000f8e02ff */
[----:B------:R-:W-:-:S04]  /*1d3c0*/  IMAD.WIDE.U32 R4, R26, UR4, R4 ;  /* 0x000000041a047c25 */ /* 0x000fc8000f8e0004 */
[----:B------:R-:W-:Y:S01]  /*1d3d0*/  IMAD R7, R26, UR5, R7 ;  /* 0x000000051a077c24 */ /* 0x000fe2000f8e0207 */
[----:B------:R-:W-:Y:S01]  /*1d3e0*/  ULDC.64 UR4, c[0x0][0xaf0] ;  /* 0x0002bc0000047ab9 */ /* 0x000fe20000000a00 */
[----:B------:R-:W-:Y:S02]  /*1d3f0*/  VIADD R26, R224, 0x40 ;  /* 0x00000040e01a7836 */ /* 0x000fe40000000000 */
[----:B------:R-:W-:Y:S02]  /*1d400*/  IMAD R8, R14, UR4, RZ ;  /* 0x000000040e087c24 */ /* 0x000fe4000f8e02ff */
[----:B------:R-:W-:Y:S01]  /*1d410*/  IMAD.IADD R5, R5, 0x1, R7 ;  /* 0x0000000105057824 */ /* 0x000fe200078e0207 */
[----:B------:R-:W-:Y:S01]  /*1d420*/  SHF.R.S32.HI R10, RZ, 0x1f, R26 ;  /* 0x0000001fff0a7819 */ /* 0x000fe2000001141a */
[C---:B------:R-:W-:Y:S02]  /*1d430*/  IMAD R7, R13.reuse, UR5, R8 ;  /* 0x000000050d077c24 */ /* 0x040fe4000f8e0208 */
[----:B------:R-:W-:Y:S01]  /*1d440*/  IMAD.WIDE.U32 R4, R13, UR4, R4 ;  /* 0x000000040d047c25 */ /* 0x000fe2000f8e0004 */
[----:B------:R-:W-:-:S03]  /*1d450*/  ULDC.64 UR4, c[0x0][0xae0] ;  /* 0x0002b80000047ab9 */ /* 0x000fc60000000a00 */
[----:B------:R-:W-:Y:S02]  /*1d460*/  IMAD.IADD R5, R5, 0x1, R7 ;  /* 0x0000000105057824 */ /* 0x000fe400078e0207 */
[----:B--2---:R-:W-:-:S05]  /*1d470*/  IMAD R6, R6, 0x20, R11 ;  /* 0x0000002006067824 */ /* 0x004fca00078e020b */
[----:B------:R-:W-:-:S05]  /*1d480*/  IADD3 R9, R225, R6, RZ ;  /* 0x00000006e1097210 */ /* 0x000fca0007ffe0ff */
[----:B------:R-:W-:-:S04]  /*1d490*/  @P2 IMAD.HI.U32 R6, R9, R24, RZ ;  /* 0x0000001809062227 */ /* 0x000fc800078e00ff */
[----:B------:R-:W-:Y:S01]  /*1d4a0*/  IMAD.MOV.U32 R3, RZ, RZ, R9 ;  /* 0x000000ffff037224 */ /* 0x000fe200078e0009 */
[----:B------:R-:W-:-:S04]  /*1d4b0*/  @P2 SHF.R.U32.HI R3, RZ, R25, R6 ;  /* 0x00000019ff032219 */ /* 0x000fc80000011606 */
[----:B------:R-:W-:Y:S01]  /*1d4c0*/  SHF.R.S32.HI R6, RZ, 0x1f, R3 ;  /* 0x0000001fff067819 */ /* 0x000fe20000011403 */
[C---:B------:R-:W-:Y:S01]  /*1d4d0*/  IMAD.WIDE.U32 R4, R3.reuse, UR4, R4 ;  /* 0x0000000403047c25 */ /* 0x040fe2000f8e0004 */
[----:B------:R-:W-:-:S03]  /*1d4e0*/  IADD3 R8, -R3, RZ, RZ ;  /* 0x000000ff03087210 */ /* 0x000fc60007ffe1ff */
[----:B------:R-:W-:Y:S02]  /*1d4f0*/  IMAD R6, R6, UR4, RZ ;  /* 0x0000000406067c24 */ /* 0x000fe4000f8e02ff */
[----:B------:R-:W-:Y:S01]  /*1d500*/  IMAD R7, R21, R8, R9 ;  /* 0x0000000815077224 */ /* 0x000fe200078e0209 */
[----:B------:R-:W-:Y:S01]  /*1d510*/  IADD3 R8, R11, R225, RZ ;  /* 0x000000e10b087210 */ /* 0x000fe20007ffe0ff */
[----:B------:R-:W-:Y:S01]  /*1d520*/  IMAD R9, R3, UR5, R6 ;  /* 0x0000000503097c24 */ /* 0x000fe2000f8e0206 */
[----:B------:R-:W-:Y:S01]  /*1d530*/  ULDC.64 UR4, c[0x0][0xad8] ;  /* 0x0002b60000047ab9 */ /* 0x000fe20000000a00 */
[----:B------:R-:W-:Y:S01]  /*1d540*/  IMAD R21, R0, R21, RZ ;  /* 0x0000001500157224 */ /* 0x000fe200078e02ff */
[----:B------:R-:W-:Y:S01]  /*1d550*/  SHF.R.S32.HI R3, RZ, 0x1f, R7 ;  /* 0x0000001fff037819 */ /* 0x000fe20000011407 */
[----:B------:R-:W-:Y:S01]  /*1d560*/  IMAD.IADD R5, R5, 0x1, R9 ;  /* 0x0000000105057824 */ /* 0x000fe200078e0209 */
[----:B------:R-:W-:Y:S01]  /*1d570*/  SHF.R.S32.HI R9, RZ, 0x1f, R224 ;  /* 0x0000001fff097819 */ /* 0x000fe200000114e0 */
        /* <DEDUP_REMOVED lines=11> */
[----:B------:R-:W-:Y:S01]  /*1d630*/  ISETP.GE.AND P0, PT, R0, R21, PT ;  /* 0x000000150000720c */ /* 0x000fe20003f06270 */
[----:B------:R0:W2:Y:S01]  /*1d640*/  SHFL.IDX PT, R7, R6, RZ, 0x181f ;  /* 0x00181fff06077589 */ /* 0x0000a200000e0000 */
[----:B------:R-:W-:-:S05]  /*1d650*/  LEA.HI.X R3, R4, UR5, R3, 0x1, P3 ;  /* 0x0000000504037c11 */ /* 0x000fca00098f0c03 */
[----:B------:R0:W3:Y:S01]  /*1d660*/  SHFL.IDX PT, R5, R3, RZ, 0x181f ;  /* 0x00181fff03057589 */ /* 0x0000e200000e0000 */
[----:B------:R-:W-:Y:S05]  /*1d670*/  @P2 BRA `(.L_x_6217) ;  /* 0x0000000000342947 */ /* 0x000fea0003800000 */
[----:B------:R-:W-:Y:S02]  /*1d680*/  ULDC UR4, c[0x0][0xac8] ;  /* 0x0002b20000047ab9 */ /* 0x000fe40000000800 */
[----:B------:R-:W-:Y:S02]  /*1d690*/  ISETP.GE.AND P4, PT, R224, UR4, PT ;  /* 0x00000004e0007c0c */ /* 0x000fe4000bf86270 */
[----:B------:R-:W-:Y:S02]  /*1d6a0*/  ISETP.GE.AND P3, PT, R26, UR4, PT ;  /* 0x000000041a007c0c */ /* 0x000fe4000bf66270 */
[----:B------:R-:W-:-:S09]  /*1d6b0*/  ISETP.GE.AND P2, PT, R11, UR4, PT ;  /* 0x000000040b007c0c */ /* 0x000fd2000bf46270 */
[-C--:B--2---:R-:W-:Y:S02]  /*1d6c0*/  @!P4 LEA R12, P6, R224, R7.reuse, 0x1 ;  /* 0x00000007e00cc211 */ /* 0x084fe400078c08ff */
[----:B------:R-:W-:Y:S02]  /*1d6d0*/  @!P3 LEA R14, P5, R26, R7, 0x1 ;  /* 0x000000071a0eb211 */ /* 0x000fe400078a08ff */
[----:B---3--:R-:W-:Y:S02]  /*1d6e0*/  @!P4 LEA.HI.X R13, R224, R5, R9, 0x1, P6 ;  /* 0x00000005e00dc211 */ /* 0x008fe400030f0c09 */
[C---:B------:R-:W-:Y:S02]  /*1d6f0*/  @!P2 LEA R4, P6, R11.reuse, R7, 0x1 ;  /* 0x000000070b04a211 */ /* 0x040fe400078c08ff */
[-C--:B------:R-:W-:Y:S01]  /*1d700*/  @!P3 LEA.HI.X R15, R26, R5.reuse, R10, 0x1, P5 ;  /* 0x000000051a0fb211 */ /* 0x080fe200028f0c0a */
[----:B------:R4:W-:Y:S01]  /*1d710*/  @!P4 ST.E.128 desc[UR60][R12.64], RZ ;  /* 0x000000ff0c00c985 */ /* 0x0009e2000c101d3c */
[----:B------:R-:W-:-:S03]  /*1d720*/  @!P2 LEA.HI.X R5, R11, R5, R20, 0x1, P6 ;  /* 0x000000050b05a211 */ /* 0x000fc600030f0c14 */
[----:B------:R4:W-:Y:S04]  /*1d730*/  @!P3 ST.E.128 desc[UR60][R14.64], RZ ;  /* 0x000000ff0e00b985 */ /* 0x0009e8000c101d3c */
[----:B------:R4:W-:Y:S02]  /*1d740*/  @!P2 ST.E.128 desc[UR60][R4.64], RZ ;  /* 0x000000ff0400a985 */ /* 0x0009e4000c101d3c */
.L_x_6217:
[----:B------:R-:W-:Y:S05]  /*1d750*/  BSYNC B1 ;  /* 0x0000000000017941 */ /* 0x000fea0003800000 */
.L_x_6216:
[----:B---34-:R3:W4:Y:S01]  /*1d760*/  SHFL.IDX PT, R5, R3, 0x1, 0x181f ;  /* 0x00381f0003057f89 */ /* 0x01872200000e0000 */
        /* <DEDUP_REMOVED lines=10> */
[-C--:B----4-:R-:W-:Y:S02]  /*1d810*/  @!P4 LEA.HI.X R13, R224, R5.reuse, R9, 0x1, P1 ;  /* 0x00000005e00dc211 */ /* 0x090fe400008f0c09 */
[-C--:B------:R-:W-:Y:S02]  /*1d820*/  @!P5 LEA.HI.X R15, R26, R5.reuse, R10, 0x1, P2 ;  /* 0x000000051a0fd211 */ /* 0x080fe400010f0c0a */
[----:B------:R-:W-:Y:S01]  /*1d830*/  @!P6 LEA.HI.X R5, R11, R5, R20, 0x1, P3 ;  /* 0x000000050b05e211 */ /* 0x000fe200018f0c14 */
[----:B------:R2:W-:Y:S04]  /*1d840*/  @!P4 ST.E.128 desc[UR60][R12.64], RZ ;  /* 0x000000ff0c00c985 */ /* 0x0005e8000c101d3c */
[----:B------:R2:W-:Y:S04]  /*1d850*/  @!P5 ST.E.128 desc[UR60][R14.64], RZ ;  /* 0x000000ff0e00d985 */ /* 0x0005e8000c101d3c */
[----:B------:R2:W-:Y:S02]  /*1d860*/  @!P6 ST.E.128 desc[UR60][R4.64], RZ ;  /* 0x000000ff0400e985 */ /* 0x0005e4000c101d3c */
.L_x_6219:
[----:B------:R-:W-:Y:S05]  /*1d870*/  BSYNC B1 ;  /* 0x0000000000017941 */ /* 0x000fea0003800000 */
.L_x_6218:
[----:B--2-4-:R2:W4:Y:S01]  /*1d880*/  SHFL.IDX PT, R5, R3, 0x2, 0x181f ;  /* 0x00581f0003057f89 */ /* 0x01452200000e0000 */
        /* <DEDUP_REMOVED lines=16> */
.L_x_6221:
[----:B------:R-:W-:Y:S05]  /*1d990*/  BSYNC B1 ;  /* 0x0000000000017941 */ /* 0x000fea0003800000 */
.L_x_6220:
[----:B------:R-:W-:Y:S01]  /*1d9a0*/  VIADD R0, R8, 0x60 ;  /* 0x0000006008007836 */ /* 0x000fe20000000000 */
[----:B0-23--:R-:W0:Y:S04]  /*1d9b0*/  SHFL.IDX PT, R3, R3, 0x3, 0x181f ;  /* 0x00781f0003037f89 */ /* 0x00de2800000e0000 */
[----:B------:R-:W-:Y:S01]  /*1d9c0*/  ISETP.GE.AND P0, PT, R0, R21, PT ;  /* 0x000000150000720c */ /* 0x000fe20003f06270 */
[----:B----4-:R2:W3:-:S12]  /*1d9d0*/  SHFL.IDX PT, R5, R6, 0x3, 0x181f ;  /* 0x00781f0006057f89 */ /* 0x0104d800000e0000 */
[----:B--2---:R-:W-:Y:S05]  /*1d9e0*/  @P0 BRA `(.L_x_6212) ;  /* 0x0000000000340947 */ /* 0x004fea0003800000 */
        /* <DEDUP_REMOVED lines=13> */
.L_x_6212:
[----:B------:R-:W-:Y:S05]  /*1dac0*/  BSYNC B0 ;  /* 0x0000000000007941 */ /* 0x000fea0003800000 */
.L_x_6203:
[----:B------:R-:W-:Y:S02]  /*1dad0*/  ULDC UR4, c[0x0][0xc3c] ;  /* 0x00030f0000047ab9 */ /* 0x000fe40000000800 */
[----:B------:R-:W-:-:S13]  /*1dae0*/  ISETP.GE.AND P0, PT, R31, UR4, PT ;  /* 0x000000041f007c0c */ /* 0x000fda000bf06270 */
[----:B------:R-:W-:Y:S05]  /*1daf0*/  @!P0 BRA `(.L_x_6222) ;  /* 0xfffffe3800148947 */ /* 0x000fea000383ffff */
[----:B------:R-:W-:Y:S05]  /*1db00*/  BRA `(.L_x_5986) ;  /* 0x00000070003c7947 */ /* 0x000fea0003800000 */
.L_x_5984:
[----:B------:R-:W-:-:S08]  /*1db10*/  NOP ;  /* 0x0000000000007918 */ /* 0x000fd00000000000 */
[----:B0-----:R-:W0:-:S00]  /*1db20*/  USETMAXREG.DEALLOC.CTAPOOL 0x28 ;  /* 0x00000028000079c8 */ /* 0x001e0000080e0500 */
[----:B0-----:R-:W2:Y:S01]  /*1db30*/  LDL.LU R3, [R1] ;  /* 0x0000000001037983 */ /* 0x001ea20000300800 */
[----:B------:R-:W-:Y:S01]  /*1db40*/  LOP3.LUT R2, R2, 0x3, RZ, 0xc0, !PT ;  /* 0x0000000302027812 */ /* 0x000fe200078ec0ff */
[----:B------:R-:W-:-:S05]  /*1db50*/  IMAD.MOV.U32 R4, RZ, RZ, RZ ;  /* 0x000000ffff047224 */ /* 0x000fca00078e00ff */
        /* <DEDUP_REMOVED lines=13> */
.L_x_6223:
        /* <DEDUP_REMOVED lines=36> */
[----:B------:R-:W0:Y:S01]  /*1de70*/  LDC R10, c[0x0][0xc3c] ;  /* 0x00030f00ff0a7b82 */ /* 0x000e220000000800 */
[----:B------:R-:W-:Y:S01]  /*1de80*/  IMAD.MOV.U32 R6, RZ, RZ, R3 ;  /* 0x000000ffff067224 */ /* 0x000fe200078e0003 */
[----:B------:R-:W-:Y:S01]  /*1de90*/  UMOV UR4, URZ ;  /* 0x0000003f00047c82 */ /* 0x000fe20008000000 */
[----:B------:R-:W-:Y:S01]  /*1dea0*/  ULDC UR7, c[0x0][0xc3c] ;  /* 0x00030f0000077ab9 */ /* 0x000fe20000000800 */
[----:B------:R-:W-:-:S05]  /*1deb0*/  ULDC UR5, c[0x0][0xc38] ;  /* 0x00030e0000057ab9 */ /* 0x000fca0000000800 */
.L_x_6229:
        /* <DEDUP_REMOVED lines=12> */
.L_x_6228:
[----:B------:R-:W-:Y:S05]  /*1df80*/  BSYNC B0 ;  /* 0x0000000000007941 */ /* 0x000fea0003800000 */
.L_x_6227:
        /* <DEDUP_REMOVED lines=20> */
.L_x_6225:
        /* <DEDUP_REMOVED lines=20> */
.L_x_6230:
[----:B---3--:R-:W-:Y:S01]  /*1e210*/  IMAD R16, R16, UR5, R13 ;  /* 0x0000000510107c24 */ /* 0x008fe2000f8e020d */
[----:B------:R-:W-:Y:S02]  /*1e220*/  IABS R2, R6 ;  /* 0x0000000600027213 */ /* 0x000fe40000000000 */
[----:B01----:R-:W-:Y:S02]  /*1e230*/  IADD3 R11, RZ, -R3, RZ ;  /* 0x80000003ff0b7210 */ /* 0x003fe40007ffe0ff */
[----:B--2---:R-:W-:Y:S01]  /*1e240*/  IADD3 R9, -R16, UR6, RZ ;  /* 0x0000000610097c10 */ /* 0x004fe2000fffe1ff */
[----:B------:R-:W-:Y:S02]  /*1e250*/  IMAD.MOV R10, RZ, RZ, -R2 ;  /* 0x000000ffff0a7224 */ /* 0x000fe400078e0a02 */
[----:B------:R-:W-:Y:S01]  /*1e260*/  IMAD R11, R11, R12, RZ ;  /* 0x0000000c0b0b7224 */ /* 0x000fe200078e02ff */
[----:B------:R-:W-:Y:S01]  /*1e270*/  IABS R8, R9 ;  /* 0x0000000900087213 */ /* 0x000fe20000000000 */
[----:B------:R-:W-:-:S04]  /*1e280*/  IMAD.MOV.U32 R2, RZ, RZ, RZ ;  /* 0x000000ffff027224 */ /* 0x000fc800078e00ff */
[----:B------:R-:W-:Y:S01]  /*1e290*/  IMAD.HI.U32 R2, R3, R11, R2 ;  /* 0x0000000b03027227 */ /* 0x000fe200078e0002 */
[----:B------:R-:W-:-:S03]  /*1e2a0*/  MOV R3, R8 ;  /* 0x0000000800037202 */ /* 0x000fc60000000f00 */
        /* <DEDUP_REMOVED lines=25> */
[----:B0-----:R-:W-:-:S05]  /*1e440*/  IADD3 R11, RZ, -R3, RZ ;  /* 0x80000003ff0b7210 */ /* 0x001fca0007ffe0ff */
        /* <DEDUP_REMOVED lines=18> */
[----:B------:R-:W-:Y:S02]  /*1e570*/  IADD3 R18, -R18, RZ, RZ ;  /* 0x000000ff12127210 */ /* 0x000fe40007ffe1ff */
[----:B------:R-:W-:-:S03]  /*1e580*/  LOP3.LUT R17, RZ, R2, RZ, 0x33, !PT ;  /* 0x00000002ff117212 */ /* 0x000fc600078e33ff */
[----:B------:R-:W-:Y:S02]  /*1e590*/  IMAD R18, R2, R18, R3 ;  /* 0x0000001202127224 */ /* 0x000fe400078e0203 */
[----:B------:R-:W-:Y:S01]  /*1e5a0*/  IMAD.IADD R17, R4, 0x1, R17 ;  /* 0x0000000104117824 */ /* 0x000fe200078e0211 */
[----:B------:R-:W-:Y:S06]  /*1e5b0*/  BRA `(.L_x_6231) ;  /* 0x00000000000c7947 */ /* 0x000fec0003800000 */
.L_x_6226:
[----:B------:R-:W-:Y:S01]  /*1e5c0*/  IMAD.MOV.U32 R17, RZ, RZ, RZ ;  /* 0x000000ffff117224 */ /* 0x000fe200078e00ff */
[----:B------:R-:W-:Y:S01]  /*1e5d0*/  MOV R16, UR6 ;  /* 0x0000000600107c02 */ /* 0x000fe20008000f00 */
[----:B------:R-:W-:-:S07]  /*1e5e0*/  IMAD.MOV.U32 R18, RZ, RZ, RZ ;  /* 0x000000ffff127224 */ /* 0x000fce00078e00ff */
.L_x_6231:
[----:B------:R-:W-:-:S13]  /*1e5f0*/  ISETP.NE.AND P0, PT, R5, RZ, PT ;  /* 0x000000ff0500720c */ /* 0x000fda0003f05270 */
[----:B------:R-:W0:Y:S01]  /*1e600*/  @!P0 S2R R3, SR_CgaCtaId ;  /* 0x0000000000038919 */ /* 0x000e220000008800 */
[----:B------:R-:W-:-:S04]  /*1e610*/  @!P0 MOV R2, 0x400 ;  /* 0x0000040000028802 */ /* 0x000fc80000000f00 */
[----:B0-----:R-:W-:-:S05]  /*1e620*/  @!P0 LEA R2, R3, R2, 0x18 ;  /* 0x0000000203028211 */ /* 0x001fca00078ec0ff */
[----:B------:R0:W-:Y:S01]  /*1e630*/  @!P0 STS.128 [R2+0x308d0], R16 ;  /* 0x0308d01002008388 */ /* 0x0001e20000000c00 */
[----:B------:R-:W-:Y:S06]  /*1e640*/  BAR.ARV 0x5, 0x180 ;  /* 0x0146000000007b1d */ /* 0x000fec0000002000 */
.L_x_6224:
[----:B------:R2:W-:Y:S01]  /*1e650*/  STL [R1+0x28], RZ ;  /* 0x000028ff01007387 */ /* 0x0005e20000100800 */
[----:B------:R-:W-:Y:S01]  /*1e660*/  ULDC UR4, c[0x0][0xc3c] ;  /* 0x00030f0000047ab9 */ /* 0x000fe20000000800 */
[----:B------:R-:W-:Y:S01]  /*1e670*/  IMAD.MOV.U32 R28, RZ, RZ, 0x1 ;  /* 0x00000001ff1c7424 */ /* 0x000fe200078e00ff */
[----:B-1----:R-:W-:Y:S02]  /*1e680*/  ISETP.GE.AND P0, PT, R19, UR4, PT ;  /* 0x0000000413007c0c */ /* 0x002fe4000bf06270 */
[----:B------:R-:W-:-:S11]  /*1e690*/  MOV R26, RZ ;  /* 0x000000ff001a7202 */ /* 0x000fd60000000f00 */
[----:B--2---:R-:W-:Y:S05]  /*1e6a0*/  @P0 BRA `(.L_x_6232) ;  /* 0x0000006000700947 */ /* 0x004fea0003800000 */
[----:B0-----:R-:W2:Y:S01]  /*1e6b0*/  LDL R2, [R1+0x88] ;  /* 0x0000880001027983 */ /* 0x001ea20000100800 */
[----:B------:R-:W0:Y:S01]  /*1e6c0*/  S2UR UR5, SR_CgaCtaId ;  /* 0x00000000000579c3 */ /* 0x000e220000008800 */
[C---:B------:R-:W-:Y:S01]  /*1e6d0*/  IMAD.SHL.U32 R33, R0.reuse, 0x8, RZ ;  /* 0x0000000800217824 */ /* 0x040fe200078e00ff */
[----:B------:R-:W-:Y:S01]  /*1e6e0*/  LOP3.LUT R4, R0, 0x7f, RZ, 0xc0, !PT ;  /* 0x0000007f00047812 */ /* 0x000fe200078ec0ff */
[----:B------:R1:W-:Y:S01]  /*1e6f0*/  STL [R1+0x28], RZ ;  /* 0x000028ff01007387 */ /* 0x0003e20000100800 */
[----:B------:R-:W-:Y:S01]  /*1e700*/  BSSY B8, `(.L_x_6232) ;  /* 0x0000616000087945 */ /* 0x000fe20003800000 */
[----:B------:R-:W-:Y:S01]  /*1e710*/  IMAD.MOV.U32 R29, RZ, RZ, 0x1 ;  /* 0x00000001ff1d7424 */ /* 0x000fe200078e00ff */
[C---:B------:R-:W-:Y:S01]  /*1e720*/  LOP3.LUT R3, R33.reuse, 0x1f8, RZ, 0xc0, !PT ;  /* 0x000001f821037812 */ /* 0x040fe200078ec0ff */
[----:B------:R-:W-:Y:S01]  /*1e730*/  IMAD.SHL.U32 R37, R4, 0x8, RZ ;  /* 0x0000000804257824 */ /* 0x000fe200078e00ff */
[----:B------:R-:W-:Y:S02]  /*1e740*/  LOP3.LUT R33, R33, 0x38, RZ, 0xc0, !PT ;  /* 0x0000003821217812 */ /* 0x000fe400078ec0ff */
[----:B------:R-:W-:Y:S01]  /*1e750*/  CS2R R26, SRZ ;  /* 0x00000000001a7805 */ /* 0x000fe2000001ff00 */
[----:B------:R-:W-:Y:S01]  /*1e760*/  IMAD.MOV.U32 R28, RZ, RZ, 0x1 ;  /* 0x00000001ff1c7424 */ /* 0x000fe200078e00ff */
[----:B------:R-:W-:Y:S01]  /*1e770*/  ULDC.64 UR36, c[0x0][0x198] ;  /* 0x0000660000247ab9 */ /* 0x000fe20000000a00 */
[C---:B------:R-:W-:Y:S01]  /*1e780*/  LOP3.LUT R36, R33.reuse, 0x40, RZ, 0xfc, !PT ;  /* 0x0000004021247812 */ /* 0x040fe200078efcff */
[----:B------:R-:W-:Y:S01]  /*1e790*/  ULDC UR38, c[0x0][0xc] ;  /* 0x0000030000267ab9 */ /* 0x000fe20000000800 */
[----:B------:R-:W-:-:S02]  /*1e7a0*/  LOP3.LUT R35, R33, 0x80, RZ, 0xfc, !PT ;  /* 0x0000008021237812 */ /* 0x000fc400078efcff */
[----:B--2---:R-:W-:Y:S02]  /*1e7b0*/  R2UR UR4, R2 ;  /* 0x00000000020472ca */ /* 0x004fe400000e0000 */
[----:B------:R-:W-:Y:S02]  /*1e7c0*/  LOP3.LUT R2, R3, 0x38, R0, 0x78, !PT ;  /* 0x0000003803027812 */ /* 0x000fe400078e7800 */
[----:B------:R-:W-:Y:S02]  /*1e7d0*/  SHF.L.U32 R0, R0, 0x4, RZ ;  /* 0x0000000400007819 */ /* 0x000fe400000006ff */
[----:B------:R-:W-:Y:S02]  /*1e7e0*/  LOP3.LUT R37, R2, 0x200, R37, 0xf8, !PT ;  /* 0x0000020002257812 */ /* 0x000fe400078ef825 */
[----:B------:R-:W-:-:S04]  /*1e7f0*/  SHF.R.U32.HI R2, RZ, 0x3, R4 ;  /* 0x00000003ff027819 */ /* 0x000fc80000011604 */
[----:B------:R-:W-:Y:S01]  /*1e800*/  LOP3.LUT R0, R2, 0x70, R0, 0xf8, !PT ;  /* 0x0000007002007812 */ /* 0x000fe200078ef800 */
[----:B------:R-:W-:-:S03]  /*1e810*/  ULOP3.LUT UR39, UR4, 0x2, URZ, 0xfc, !UPT ;  /* 0x0000000204277892 */ /* 0x000fc6000f8efc3f */
[----:B------:R-:W-:Y:S02]  /*1e820*/  UMOV UR4, 0x400 ;  /* 0x0000040000047882 */ /* 0x000fe40000000000 */
[----:B0-----:R-:W-:-:S06]  /*1e830*/  ULEA UR4, UR5, UR4, 0x18 ;  /* 0x0000000405047291 */ /* 0x001fcc000f8ec03f */
[----:B------:R-:W-:-:S05]  /*1e840*/  MOV R22, UR4 ;  /* 0x0000000400167c02 */ /* 0x000fca0008000f00 */
[----:B------:R-:W-:-:S05]  /*1e850*/  IMAD R0, R37, 0x2, R22 ;  /* 0x0000000225007824 */ /* 0x000fca00078e0216 */
[----:B------:R1:W-:Y:S02]  /*1e860*/  STL [R1+0x4], R0 ;  /* 0x0000040001007387 */ /* 0x0003e40000100800 */
.L_x_6335:
[----:B0-----:R-:W0:Y:S02]  /*1e870*/  LDC.64 R30, c[0x0][0xc88] ;  /* 0x00032200ff1e7b82 */ /* 0x001e240000000a00 */
[----:B0-----:R-:W-:-:S06]  /*1e880*/  IMAD.WIDE R30, R19, 0x4, R30 ;  /* 0x00000004131e7825 */ /* 0x001fcc00078e021e */
[----:B-1----:R-:W1:Y:S01]  /*1e890*/  LDG.E R30, desc[UR60][R30.64] ;  /* 0x0000003c1e1e7981 */ /* 0x002e62000c1e1900 */
        /* <DEDUP_REMOVED lines=10> */
[----:B-1----:R-:W-:-:S05]  /*1e940*/  SHF.R.S32.HI R0, RZ, 0x1f, R30 ;  /* 0x0000001fff007819 */ /* 0x002fca000001141e */
[C---:B------:R-:W-:Y:S02]  /*1e950*/  @P0 LEA R2, P1, R30.reuse, UR4, 0x2 ;  /* 0x000000041e020c11 */ /* 0x040fe4000f8210ff */
[C---:B------:R-:W-:Y:S01]  /*1e960*/  SHF.L.U32 R23, R30.reuse, 0x2, RZ ;  /* 0x000000021e177819 */ /* 0x040fe200000006ff */
[----:B------:R0:W-:Y:S01]  /*1e970*/  STL [R1+0x20], R0 ;  /* 0x0000200001007387 */ /* 0x0001e20000100800 */
[C-C-:B------:R-:W-:Y:S01]  /*1e980*/  @P0 LEA.HI.X R3, R30.reuse, UR5, R0.reuse, 0x2, P1 ;  /* 0x000000051e030c11 */ /* 0x140fe200088f1400 */
[----:B------:R-:W-:Y:S01]  /*1e990*/  ULDC.64 UR4, c[0x0][0xa00] ;  /* 0x0002800000047ab9 */ /* 0x000fe20000000a00 */
[----:B------:R-:W-:-:S03]  /*1e9a0*/  SHF.L.U64.HI R24, R30, 0x2, R0 ;  /* 0x000000021e187819 */ /* 0x000fc60000010200 */
        /* <DEDUP_REMOVED lines=17> */
[----:B---3--:R0:W3:Y:S01]  /*1eac0*/  @P2 LDG.E R8, desc[UR60][R6.64] ;  /* 0x0000003c06082981 */ /* 0x0080e2000c1e1900 */
        /* <DEDUP_REMOVED lines=14> */
[----:B------:R-:W2:Y:S04]  /*1ebb0*/  LDG.E R9, desc[UR60][R2.64] ;  /* 0x0000003c02097981 */ /* 0x000ea8000c1e1900 */
[----:B0-----:R-:W2:Y:S02]  /*1ebc0*/  LDG.E R8, desc[UR60][R2.64+0x4] ;  /* 0x0000043c02087981 */ /* 0x001ea4000c1e1900 */
[----:B--2---:R-:W-:-:S05]  /*1ebd0*/  IMAD.IADD R10, R8, 0x1, -R9 ;  /* 0x00000001080a7824 */ /* 0x004fca00078e0a09 */
[----:B------:R1:W-:Y:S02]  /*1ebe0*/  STL [R1+0x18], R10 ;  /* 0x0000180a01007387 */ /* 0x0003e40000100800 */
.L_x_6233:
        /* <DEDUP_REMOVED lines=9> */
.L_x_6234:
        /* <DEDUP_REMOVED lines=9> */
.L_x_6235:
[----:B--2---:R-:W2:Y:S01]  /*1ed10*/  @P1 LDG.E R2, desc[UR60][R4.64] ;  /* 0x0000003c04021981 */ /* 0x004ea2000c1e1900 */
[----:B------:R-:W3:Y:S03]  /*1ed20*/  LDC R3, c[0x0][0x448] ;  /* 0x00011200ff037b82 */ /* 0x000ee60000000800 */
[----:B------:R-:W2:Y:S01]  /*1ed30*/  @P1 LDG.E R9, desc[UR60][R4.64+0x4] ;  /* 0x0000043c04091981 */ /* 0x000ea2000c1e1900 */
[----:B-----5:R-:W-:Y:S01]  /*1ed40*/  IMAD.IADD R7, R7, 0x1, -R11 ;  /* 0x0000000107077824 */ /* 0x020fe200078e0a0b */
[----:B------:R-:W-:Y:S01]  /*1ed50*/  BSSY B0, `(.L_x_6236) ;  /* 0x0000165000007945 */ /* 0x000fe20003800000 */
[----:B---3--:R-:W-:-:S13]  /*1ed60*/  ISETP.NE.AND P0, PT, R3, 0x1, PT ;  /* 0x000000010300780c */ /* 0x008fda0003f05270 */
[----:B0-----:R-:W0:Y:S08]  /*1ed70*/  @P0 LDC R8, c[0x0][0x44c] ;  /* 0x00011300ff080b82 */ /* 0x001e300000000800 */
[----:B------:R-:W3:Y:S01]  /*1ed80*/  @P0 LDC R3, c[0x0][0x450] ;  /* 0x00011400ff030b82 */ /* 0x000ee20000000800 */
[----:B--2---:R-:W-:Y:S02]  /*1ed90*/  @P1 IMAD.IADD R6, R9, 0x1, -R2 ;  /* 0x0000000109061824 */ /* 0x004fe400078e0a02 */
[----:B------:R-:W-:-:S03]  /*1eda0*/  IMAD.SHL.U32 R9, R17, 0x80, RZ ;  /* 0x0000008011097824 */ /* 0x000fc600078e00ff */
[----:B------:R-:W-:Y:S02]  /*1edb0*/  IADD3 R5, R7, R6, RZ ;  /* 0x0000000607057210 */ /* 0x000fe40007ffe0ff */
[----:B------:R-:W-:-:S03]  /*1edc0*/  IADD3 R9, R9, 0x7f, RZ ;  /* 0x0000007f09097810 */ /* 0x000fc60007ffe0ff */
[----:B------:R-:W-:Y:S01]  /*1edd0*/  VIADD R2, R5, 0x5f ;  /* 0x0000005f05027836 */ /* 0x000fe20000000000 */
[----:B------:R2:W-:Y:S01]  /*1ede0*/  STL [R1+0x8], R5 ;  /* 0x0000080501007387 */ /* 0x0005e20000100800 */
[----:B0-----:R-:W-:-:S04]  /*1edf0*/  @P0 IMAD.HI.U32 R8, R9, R8, RZ ;  /* 0x0000000809080227 */ /* 0x001fc800078e00ff */
[----:B------:R-:W-:-:S04]  /*1ee00*/  IMAD.HI R2, R2, 0x2aaaaaab, RZ ;  /* 0x2aaaaaab02027827 */ /* 0x000fc800078e02ff */
[----:B------:R-:W-:Y:S01]  /*1ee10*/  IMAD.MOV.U32 R4, RZ, RZ, R9 ;  /* 0x000000ffff047224 */ /* 0x000fe200078e0009 */
[----:B---3--:R-:W-:Y:S02]  /*1ee20*/  @P0 SHF.R.U32.HI R4, RZ, R3, R8 ;  /* 0x00000003ff040219 */ /* 0x008fe40000011608 */
        /* <DEDUP_REMOVED lines=30> */
.L_x_6403:
[----:B--2---:R-:W-:Y:S02]  /*1f010*/  ISETP.NE.AND P0, PT, R14, RZ, PT ;  /* 0x000000ff0e00720c */ /* 0x004fe40003f05270 */
[----:B------:R-:W-:-:S11]  /*1f020*/  PLOP3.LUT P6, PT, PT, PT, PT, 0x8, 0x0 ;  /* 0x000000000000781c */ /* 0x000fd60003fce170 */
[----:B------:R-:W-:Y:S05]  /*1f030*/  @P0 BRA `(.L_x_6239) ;  /* 0x00000000000c0947 */ /* 0x000fea0003800000 */
[----:B------:R-:W-:-:S03]  /*1f040*/  UMOV UR4, 0xffffffff ;  /* 0xffffffff00047882 */ /* 0x000fc60000000000 */
[----:B------:R-:W-:Y:S05]  /*1f050*/  BRA.DIV UR4, `(.L_x_6240) ;  /* 0x0000006e04a47947 */ /* 0x000fea000b800000 */
[----:B------:R-:W-:-:S13]  /*1f060*/  ELECT P6, URZ, PT ;  /* 0x00000000003f782f */ /* 0x000fda00038c0000 */
.L_x_6239:
        /* <DEDUP_REMOVED lines=9> */
.L_x_6406:
[----:B------:R-:W-:Y:S05]  /*1f100*/  BSYNC B1 ;  /* 0x0000000000017941 */ /* 0x000fea0003800000 */
.L_x_6241:
        /* <DEDUP_REMOVED lines=10> */
.L_x_6407:
[----:B------:R-:W-:Y:S05]  /*1f1b0*/  BSYNC B2 ;  /* 0x0000000000027941 */ /* 0x000fea0003800000 */
.L_x_6245:
        /* <DEDUP_REMOVED lines=9> */
.L_x_6248:
[----:B------:R-:W-:Y:S05]  /*1f250*/  BSYNC B2 ;  /* 0x0000000000027941 */ /* 0x000fea0003800000 */
.L_x_6247:
        /* <DEDUP_REMOVED lines=12> */
.L_x_6249:
        /* <DEDUP_REMOVED lines=16> */
.L_x_6250:
        /* <DEDUP_REMOVED lines=16> */
.L_x_6251:
        /* <DEDUP_REMOVED lines=13> */
.L_x_6408:
[----:B------:R-:W-:Y:S05]  /*1f5f0*/  BSYNC B2 ;  /* 0x0000000000027941 */ /* 0x000fea0003800000 */
.L_x_6252:
[----:B------:R-:W-:Y:S01]  /*1f600*/  BSSY B2, `(.L_x_6254) ;  /* 0x000000b000027945 */ /* 0x000fe20003800000 */
[----:B------:R-:W-:Y:S01]  /*1f610*/  MOV R12, 0x0 ;  /* 0x00000000000c7802 */ /* 0x000fe20000000f00 */
[----:B------:R-:W-:Y:S02]  /*1f620*/  IMAD.MOV.U32 R13, RZ, RZ, 0x12f00000 ;  /* 0x12f00000ff0d7424 */ /* 0x000fe400078e00ff */
        /* <DEDUP_REMOVED lines=8> */
.L_x_6255:
[----:B------:R-:W-:Y:S05]  /*1f6b0*/  BSYNC B2 ;  /* 0x0000000000027941 */ /* 0x000fea0003800000 */
.L_x_6254:
        /* <DEDUP_REMOVED lines=8> */
.L_x_6256:
        /* <DEDUP_REMOVED lines=15> */
.L_x_6257:
        /* <DEDUP_REMOVED lines=15> */
.L_x_6258:
        /* <DEDUP_REMOVED lines=10> */
.L_x_6244:
[----:B------:R-:W-:Y:S05]  /*1f9c0*/  BSYNC B1 ;  /* 0x0000000000017941 */ /* 0x000fea0003800000 */
.L_x_6243:
        /* <DEDUP_REMOVED lines=9> */
.L_x_6275:
        /* <DEDUP_REMOVED lines=11> */
.L_x_6409:
[----:B------:R-:W-:Y:S05]  /*1fb10*/  BSYNC B2 ;  /* 0x0000000000027941 */ /* 0x000fea0003800000 */
.L_x_6261:
        /* <DEDUP_REMOVED lines=9> */
.L_x_6264:
[----:B------:R-:W-:Y:S05]  /*1fbb0*/  BSYNC B2 ;  /* 0x0000000000027941 */ /* 0x000fea0003800000 */
.L_x_6263:
        /* <DEDUP_REMOVED lines=11> */
.L_x_6265:
        /* <DEDUP_REMOVED lines=16> */
.L_x_6266:
        /* <DEDUP_REMOVED lines=16> */
.L_x_6267:
        /* <DEDUP_REMOVED lines=13> */
.L_x_6410:
[----:B------:R-:W-:Y:S05]  /*1ff40*/  BSYNC B2 ;  /* 0x0000000000027941 */ /* 0x000fea0003800000 */
.L_x_6268:
        /* <DEDUP_REMOVED lines=11> */
.L_x_6271:
[----:B------:R-:W-:Y:S05]  /*20000*/  BSYNC B2 ;  /* 0x0000000000027941 */ /* 0x000fea0003800000 */
.L_x_6270:
        /* <DEDUP_REMOVED lines=8> */
.L_x_6272:
        /* <DEDUP_REMOVED lines=15> */
.L_x_6273:
        /* <DEDUP_REMOVED lines=15> */
.L_x_6274:
        /* <DEDUP_REMOVED lines=10> */
.L_x_6260:
[----:B------:R-:W-:Y:S05]  /*20310*/  BSYNC B1 ;  /* 0x0000000000017941 */ /* 0x000fea0003800000 */
.L_x_6259:
[----:B------:R-:W-:Y:S01]  /*20320*/  ISETP.GT.AND P2, PT, R11, R6, PT ;  /* 0x000000060b00720c */ /* 0x000fe20003f44270 */
[----:B------:R-:W-:Y:S02]  /*20330*/  VIADD R27, R27, 0x1 ;  /* 0x000000011b1b7836 */ /* 0x000fe40000000000 */
[----:B------:R-:W-:-:S03]  /*20340*/  VIADD R11, R11, 0xffffffff ;  /* 0xffffffff0b0b7836 */ /* 0x000fc60000000000 */
[----:B------:R-:W-:-:S04]  /*20350*/  ISETP.NE.AND P1, PT, R27, 0x2, PT ;  /* 0x000000021b00780c */ /* 0x000fc80003f25270 */
[----:B------:R-:W-:Y:S02]  /*20360*/  SEL R5, RZ, 0x1, P1 ;  /* 0x00000001ff057807 */ /* 0x000fe40000800000 */
[----:B------:R-:W-:Y:S02]  /*20370*/  SEL R27, R27, RZ, P1 ;  /* 0x000000ff1b1b7207 */ /* 0x000fe40000800000 */
[----:B------:R-:W-:Y:S01]  /*20380*/  LOP3.LUT R29, R29, R5, RZ, 0x3c, !PT ;  /* 0x000000051d1d7212 */ /* 0x000fe200078e3cff */
[----:B------:R-:W-:Y:S06]  /*20390*/  @P2 BRA `(.L_x_6275) ;  /* 0xfffffff400b02947 */ /* 0x000fec000383ffff */
.L_x_6237:
[----:B------:R-:W-:Y:S05]  /*203a0*/  BSYNC B0 ;  /* 0x0000000000007941 */ /* 0x000fea0003800000 */
.L_x_6236:
[----:B------:R-:W2:Y:S01]  /*203b0*/  LDC R0, c[0x0][0x448] ;  /* 0x00011200ff007b82 */ /* 0x000ea20000000800 */
[----:B------:R-:W-:Y:S01]  /*203c0*/  LEA R5, R17, 0x7f, 0x7 ;  /* 0x0000007f11057811 */ /* 0x000fe200078e38ff */
[----:B------:R-:W-:Y:S05]  /*203d0*/  @!P0 WARPSYNC.ALL ;  /* 0x0000000000008948 */ /* 0x000fea0003800000 */
[----:B------:R-:W-:Y:S01]  /*203e0*/  BSSY B7, `(.L_x_6276) ;  /* 0x0000385000077945 */ /* 0x000fe20003800000 */
[----:B------:R-:W-:Y:S01]  /*203f0*/  @!P0 BAR.SYNC.DEFER_BLOCKING 0xc, 0x180 ;  /* 0x0306000000008b1d */ /* 0x000fe20000010000 */
[----:B--2---:R-:W-:-:S13]  /*20400*/  ISETP.NE.AND P1, PT, R0, 0x1, PT ;  /* 0x000000010000780c */ /* 0x004fda0003f25270 */
[----:B------:R-:W0:Y:S08]  /*20410*/  @P1 LDC R4, c[0x0][0x44c] ;  /* 0x00011300ff041b82 */ /* 0x000e300000000800 */
        /* <DEDUP_REMOVED lines=28> */
.L_x_6277:
        /* <DEDUP_REMOVED lines=20> */
.L_x_6280:
[----:B------:R-:W-:Y:S05]  /*20720*/  BSYNC B6 ;  /* 0x0000000000067941 */ /* 0x000fea0003800000 */
.L_x_6279:
        /* <DEDUP_REMOVED lines=20> */
.L_x_6283:
        /* <DEDUP_REMOVED lines=15> */
.L_x_6282:
[----:B------:R-:W-:Y:S05]  /*20960*/  BSYNC B6 ;  /* 0x0000000000067941 */ /* 0x000fea0003800000 */
.L_x_6281:
[----:B------:R-:W-:Y:S01]  /*20970*/  MOV R25, R31 ;  /* 0x0000001f00197202 */ /* 0x000fe20000000f00 */
[----:B------:R-:W-:Y:S01]  /*20980*/  ULDC.64 UR4, c[0x0][0x9f8] ;  /* 0x00027e0000047ab9 */ /* 0x000fe20000000a00 */
[----:B------:R-:W2:Y:S01]  /*20990*/  LDL R31, [R1+0x8] ;  /* 0x00000800011f7983 */ /* 0x000ea20000100800 */
[----:B------:R-:W-:Y:S01]  /*209a0*/  ISETP.NE.U32.AND P0, PT, RZ, UR4, PT ;  /* 0x00000004ff007c0c */ /* 0x000fe2000bf05070 */
[----:B------:R-:W0:Y:S02]  /*209b0*/  LDC R0, c[0x0][0x430] ;  /* 0x00010c00ff007b82 */ /* 0x000e240000000800 */
[----:B------:R-:W3:Y:S01]  /*209c0*/  LDL R21, [R1+0xc] ;  /* 0x00000c0001157983 */ /* 0x000ee20000100800 */
[----:B------:R-:W-:-:S03]  /*209d0*/  ISETP.NE.AND.EX P0, PT, RZ, UR5, PT, P0 ;  /* 0x00000005ff007c0c */ /* 0x000fc6000bf05300 */
[----:B------:R-:W4:Y:S01]  /*209e0*/  LDL.LU R8, [R1] ;  /* 0x0000000001087983 */ /* 0x000f220000300800 */
[----:B------:R-:W1:Y:S09]  /*209f0*/  S2R R20, SR_TID.X ;  /* 0x0000000000147919 */ /* 0x000e720000002100 */
[----:B------:R-:W-:Y:S01]  /*20a00*/  @P0 IADD3 R2, P1, R23, UR4, RZ ;  /* 0x0000000417020c10 */ /* 0x000fe2000ff3e0ff */
[----:B------:R-:W-:Y:S01]  /*20a10*/  VIADD R25, R25, 0xffffffff ;  /* 0xffffffff19197836 */ /* 0x000fe20000000000 */
[----:B------:R-:W-:-:S02]  /*20a20*/  ULDC UR4, c[0x0][0x2f4] ;  /* 0x0000bd0000047ab9 */ /* 0x000fc40000000800 */
[----:B------:R-:W-:-:S05]  /*20a30*/  @P0 IADD3.X R3, R24, UR5, RZ, P1, !PT ;  /* 0x0000000518030c10 */ /* 0x000fca0008ffe4ff */
[----:B------:R3:W4:Y:S01]  /*20a40*/  @P0 LDG.E R32, desc[UR60][R2.64] ;  /* 0x0000003c02200981 */ /* 0x000722000c1e1900 */
[----:B-1----:R-:W-:-:S04]  /*20a50*/  LOP3.LUT R20, R20, 0x7f, RZ, 0xc0, !PT ;  /* 0x0000007f14147812 */ /* 0x002fc800078ec0ff */
[----:B------:R-:W-:Y:S02]  /*20a60*/  SHF.R.U32.HI R4, RZ, 0x3, R20 ;  /* 0x00000003ff047819 */ /* 0x000fe40000011614 */
[----:B------:R-:W1:Y:S01]  /*20a70*/  S2R R20, SR_TID.X ;  /* 0x0000000000147919 */ /* 0x000e620000002100 */
[----:B0-----:R-:W-:-:S13]  /*20a80*/  ISETP.NE.AND P1, PT, R0, 0x1, PT ;  /* 0x000000010000780c */ /* 0x001fda0003f25270 */
[----:B------:R-:W0:Y:S08]  /*20a90*/  @P1 LDC R7, c[0x0][0x434] ;  /* 0x00010d00ff071b82 */ /* 0x000e300000000800 */
[----:B------:R-:W0:Y:S01]  /*20aa0*/  @P1 LDC R5, c[0x0][0x438] ;  /* 0x00010e00ff051b82 */ /* 0x000e220000000800 */
[----:B-1----:R-:W-:-:S05]  /*20ab0*/  IMAD.SHL.U32 R20, R20, 0x10, RZ ;  /* 0x0000001014147824 */ /* 0x002fca00078e00ff */
[----:B------:R-:W-:-:S05]  /*20ac0*/  LOP3.LUT R20, R4, 0x70, R20, 0xf8, !PT ;  /* 0x0000007004147812 */ /* 0x000fca00078ef814 */
[----:B------:R-:W-:Y:S01]  /*20ad0*/  IMAD R6, R25, 0x60, R20 ;  /* 0x0000006019067824 */ /* 0x000fe200078e0214 */
[----:B------:R-:W-:Y:S01]  /*20ae0*/  ISETP.GE.AND P3, PT, R33, UR4, PT ;  /* 0x0000000421007c0c */ /* 0x000fe2000bf66270 */
[----:B------:R-:W-:-:S03]  /*20af0*/  UMOV UR5, 0xffffffff ;  /* 0xffffffff00057882 */ /* 0x000fc60000000000 */
[----:B--2---:R-:W-:-:S04]  /*20b00*/  ISETP.GE.AND P0, PT, R6, R31, PT ;  /* 0x0000001f0600720c */ /* 0x004fc80003f06270 */
[----:B------:R-:W-:Y:S02]  /*20b10*/  ISETP.GT.U32.OR P0, PT, R20, 0x5f, P0 ;  /* 0x0000005f1400780c */ /* 0x000fe40000704470 */
[----:B---3--:R-:W-:-:S11]  /*20b20*/  IADD3 R6, R6, R21, RZ ;  /* 0x0000001506067210 */ /* 0x008fd60007ffe0ff */
[----:B------:R-:W1:Y:S01]  /*20b30*/  @!P0 LDC.64 R2, c[0x0][0x428] ;  /* 0x00010a00ff028b82 */ /* 0x000e620000000a00 */
[----:B0-----:R-:W-:-:S04]  /*20b40*/  @P1 IMAD.HI.U32 R7, R6, R7, RZ ;  /* 0x0000000706071227 */ /* 0x001fc800078e00ff */
[----:B------:R-:W-:Y:S01]  /*20b50*/  IMAD.MOV.U32 R4, RZ, RZ, R6 ;  /* 0x000000ffff047224 */ /* 0x000fe200078e0006 */
[----:B------:R-:W-:Y:S02]  /*20b60*/  @P1 SHF.R.U32.HI R4, RZ, R5, R7 ;  /* 0x00000005ff041219 */ /* 0x000fe40000011607 */
[----:B----4-:R-:W-:-:S03]  /*20b70*/  SHF.R.S32.HI R9, RZ, 0x1f, R32 ;  /* 0x0000001fff097819 */ /* 0x010fc60000011420 */
[----:B------:R-:W-:-:S04]  /*20b80*/  IMAD.MOV R5, RZ, RZ, -R4 ;  /* 0x000000ffff057224 */ /* 0x000fc800078e0a04 */
[----:B------:R-:W-:Y:S01]  /*20b90*/  IMAD R0, R0, R5, R6 ;  /* 0x0000000500007224 */ /* 0x000fe200078e0206 */
[--C-:B------:R-:W-:Y:S01]  /*20ba0*/  @!P0 SHF.R.S32.HI R5, RZ, 0x1f, R4.reuse ;  /* 0x0000001fff058819 */ /* 0x100fe20000011404 */
[-C--:B-1----:R-:W-:Y:S02]  /*20bb0*/  @!P0 IMAD R6, R9, R2.reuse, RZ ;  /* 0x0000000209068224 */ /* 0x082fe400078e02ff */
[----:B------:R-:W-:-:S04]  /*20bc0*/  @!P0 IMAD.WIDE.U32 R4, R32, R2, R4 ;  /* 0x0000000220048225 */ /* 0x000fc800078e0004 */
[----:B------:R-:W-:Y:S02]  /*20bd0*/  @!P0 IMAD R6, R32, R3, R6 ;  /* 0x0000000320068224 */ /* 0x000fe400078e0206 */
[----:B------:R-:W0:Y:S03]  /*20be0*/  @!P0 LDC.64 R2, c[0x0][0x418] ;  /* 0x00010600ff028b82 */ /* 0x000e260000000a00 */
[----:B------:R-:W-:Y:S01]  /*20bf0*/  @!P0 IADD3 R6, R5, R6, RZ ;  /* 0x0000000605068210 */ /* 0x000fe20007ffe0ff */
[----:B------:R-:W-:Y:S01]  /*20c00*/  IMAD.U32 R5, RZ, RZ, UR39 ;  /* 0x00000027ff057e24 */ /* 0x000fe2000f8e00ff */
        /* <DEDUP_REMOVED lines=18> */
[----:B------:R0:W-:Y:S04]  /*20d30*/  STL [R1+0x10], R9 ;  /* 0x0000100901007387 */ /* 0x0001e80000100800 */
[----:B------:R0:W-:Y:S01]  /*20d40*/  STL [R1], R8 ;  /* 0x0000000801007387 */ /* 0x0001e20000100800 */
[----:B------:R-:W-:Y:S05]  /*20d50*/  BRA.DIV UR5, `(.L_x_6284) ;  /* 0x0000005205e87947 */ /* 0x000fea000b800000 */
.L_x_6413:
[----:B------:R-:W-:Y:S01]  /*20d60*/  SHF.R.S32.HI R31, RZ, 0x1f, R18 ;  /* 0x0000001fff1f7819 */ /* 0x000fe20000011412 */
[----:B------:R-:W-:Y:S06]  /*20d70*/  @!P2 BRA `(.L_x_6285) ;  /* 0x000000000004a947 */ /* 0x000fec0003800000 */
[----:B------:R-:W-:Y:S01]  /*20d80*/  BPT.TRAP 0x1 ;  /* 0x000000040000795c */ /* 0x000fe20000300000 */
.L_x_6285:
[----:B------:R-:W-:Y:S01]  /*20d90*/  SHF.R.S32.HI R5, RZ, 0x1f, R0 ;  /* 0x0000001fff057819 */ /* 0x000fe20000011400 */
[----:B------:R-:W-:Y:S01]  /*20da0*/  ULDC.64 UR4, c[0x0][0x328] ;  /* 0x0000ca0000047ab9 */ /* 0x000fe20000000a00 */
[----:B------:R-:W-:Y:S03]  /*20db0*/  BSSY B0, `(.L_x_6286) ;  /* 0x0000017000007945 */ /* 0x000fe60003800000 */
[----:B0-----:R-:W-:-:S04]  /*20dc0*/  IMAD R3, R5, UR4, RZ ;  /* 0x0000000405037c24 */ /* 0x001fc8000f8e02ff */
        /* <DEDUP_REMOVED lines=21> */
.L_x_6414:
[----:B------:R-:W-:Y:S05]  /*20f20*/  BSYNC B0 ;  /* 0x0000000000007941 */ /* 0x000fea0003800000 */
.L_x_6286:
        /* <DEDUP_REMOVED lines=19> */
[----:B------:R-:W-:Y:S02]  /*21060*/  IMAD.IADD R3, R3, 0x1, R6 ;  /* 0x0000000103037824 */ /* 0x000fe400078e0206 */
[----:B------:R-:W-:Y:S02]  /*21070*/  IMAD R0, R31, UR4, RZ ;  /* 0x000000041f007c24 */ /* 0x000fe4000f8e02ff */
[----:B------:R-:W-:-:S04]  /*21080*/  IMAD.WIDE.U32 R2, R18, UR4, R2 ;  /* 0x0000000412027c25 */ /* 0x000fc8000f8e0002 */
[----:B------:R-:W-:Y:S01]  /*21090*/  IMAD R0, R18, UR5, R0 ;  /* 0x0000000512007c24 */ /* 0x000fe2000f8e0200 */
[----:B------:R-:W-:Y:S01]  /*210a0*/  ULDC.64 UR4, c[0x0][0x2e8] ;  /* 0x0000ba0000047ab9 */ /* 0x000fe20000000a00 */
[----:B---3--:R-:W-:Y:S01]  /*210b0*/  IMAD R6, R25, -0x60, R9 ;  /* 0xffffffa019067824 */ /* 0x008fe200078e0209 */
[----:B------:R-:W-:Y:S01]  /*210c0*/  LEA R4, P0, R2, UR4, 0x1 ;  /* 0x0000000402047c11 */ /* 0x000fe2000f8008ff */
[----:B------:R-:W-:Y:S01]  /*210d0*/  UMOV UR4, 0xffffffff ;  /* 0xffffffff00047882 */ /* 0x000fe20000000000 */
[----:B------:R-:W-:Y:S01]  /*210e0*/  IADD3 R0, R3, R0, RZ ;  /* 0x0000000003007210 */ /* 0x000fe20007ffe0ff */
[----:B------:R-:W-:-:S03]  /*210f0*/  IMAD.IADD R6, R6, 0x1, -R8 ;  /* 0x0000000106067824 */ /* 0x000fc600078e0a08 */
        /* <DEDUP_REMOVED lines=65> */
.L_x_6428:
[----:B------:R-:W-:-:S13]  /*21510*/  ISETP.GE.AND P0, PT, R6, 0x51, PT ;  /* 0x000000510600780c */ /* 0x000fda0003f06270 */
[----:B-1----:R-:W-:Y:S01]  /*21520*/  @P0 LEA R2, P1, R33, R2, 0x1 ;  /* 0x0000000221020211 */ /* 0x002fe200078208ff */
[----:B------:R-:W-:-:S03]  /*21530*/  @P0 IMAD R5, R5, 0x2, R22 ;  /* 0x0000000205050824 */ /* 0x000fc600078e0216 */
[----:B------:R-:W-:-:S05]  /*21540*/  @P0 IADD3.X R3, RZ, R0, RZ, P1, !PT ;  /* 0x00000000ff030210 */ /* 0x000fca0000ffe4ff */
        /* <DEDUP_REMOVED lines=8> */
.L_x_6289:
[----:B------:R-:W-:Y:S02]  /*215d0*/  PLOP3.LUT P1, PT, P1, P0, PT, 0xa2, 0x0 ;  /* 0x000000000000781c */ /* 0x000fe40000f21472 */
[----:B------:R-:W-:-:S08]  /*215e0*/  @P0 R2UR P1, UR4, R7 ;  /* 0x00000000070402ca */ /* 0x000fd00000020000 */
[----:B------:R-:W-:-:S05]  /*215f0*/  @P0 PLOP3.LUT P0, PT, P1, PT, PT, 0x80, 0x0 ;  /* 0x000000000000081c */ /* 0x000fca0000f0f070 */
[----:B------:R-:W-:Y:S01]  /*21600*/  @!P1 SYNCS.ARRIVE.TRANS64.RED.A0T1 RZ, [UR4+0x30830], RZ ;  /* 0x030830ffffff99a7 */ /* 0x000fe20008200404 */
[----:B------:R-:W-:Y:S07]  /*21610*/  @!P1 ARRIVES.LDGSTSBAR.64.TRANSCNT [UR4+0x30830] ;  /* 0x03083000ff0099b0 */ /* 0x000fee0008000a84 */
[----:B------:R-:W-:Y:S05]  /*21620*/  @P0 BRA.U.ANY `(.L_x_6289) ;  /* 0xfffffffd00e80947 */ /* 0x000fea000393ffff */
[----:B------:R-:W-:Y:S01]  /*21630*/  NOP ;  /* 0x0000000000007918 */ /* 0x000fe20000000000 */
[----:B------:R-:W2:Y:S02]  /*21640*/  LDL R0, [R1] ;  /* 0x0000000001007983 */ /* 0x000ea40000100800 */
[----:B--2---:R-:W-:-:S13]  /*21650*/  LOP3.LUT P2, RZ, R0, 0x10, RZ, 0xc0, !PT ;  /* 0x0000001000ff7812 */ /* 0x004fda000784c0ff */
[----:B------:R-:W-:Y:S05]  /*21660*/  @!P2 BRA `(.L_x_6290) ;  /* 0x000000000004a947 */ /* 0x000fea0003800000 */
[----:B------:R-:W-:Y:S01]  /*21670*/  BPT.TRAP 0x1 ;  /* 0x000000040000795c */ /* 0x000fe20000300000 */
.L_x_6290:
        /* <DEDUP_REMOVED lines=30> */
[----:B-1----:R-:W-:Y:S01]  /*21860*/  IMAD.U32 R7, RZ, RZ, UR7 ;  /* 0x00000007ff077e24 */ /* 0x002fe2000f8e00ff */
[----:B------:R-:W-:Y:S01]  /*21870*/  MOV R13, RZ ;  /* 0x000000ff000d7202 */ /* 0x000fe20000000f00 */
[----:B------:R-:W-:-:S02]  /*21880*/  IMAD.U32 R10, RZ, RZ, UR8 ;  /* 0x00000008ff0a7e24 */ /* 0x000fc4000f8e00ff */
[----:B------:R-:W-:Y:S02]  /*21890*/  IMAD.MOV.U32 R8, RZ, RZ, 0x70 ;  /* 0x00000070ff087424 */ /* 0x000fe400078e00ff */
[----:B------:R-:W-:-:S07]  /*218a0*/  IMAD.MOV.U32 R12, RZ, RZ, 0x1 ;  /* 0x00000001ff0c7424 */ /* 0x000fce00078e00ff */
[----:B------:R-:W-:-:S07]  /*218b0*/  LEPC R20, `(.L_x_6292) ;  /* 0x000000001014794e */ /* 0x000fce0000000000 */
[----:B0-----:R-:W-:Y:S05]  /*218c0*/  CALL.ABS.NOINC R2 ;  /* 0x0000000002007343 */ /* 0x001fea0003c00000 */
.L_x_6292:
[----:B------:R-:W-:Y:S05]  /*218d0*/  BSYNC B6 ;  /* 0x0000000000067941 */ /* 0x000fea0003800000 */
.L_x_6291:
[----:B------:R-:W2:Y:S01]  /*218e0*/  LDL.LU R20, [R1+0x2c] ;  /* 0x00002c0001147983 */ /* 0x000ea20000300800 */
[----:B------:R-:W-:Y:S01]  /*218f0*/  ULDC.64 UR4, c[0x0][0x2d8] ;  /* 0x0000b60000047ab9 */ /* 0x000fe20000000a00 */
[----:B------:R-:W3:Y:S02]  /*21900*/  LDC R6, c[0x0][0x448] ;  /* 0x00011200ff067b82 */ /* 0x000ee40000000800 */
[----:B0-----:R-:W4:Y:S01]  /*21910*/  LDL.LU.64 R2, [R1+0x20] ;  /* 0x0000200001027983 */ /* 0x001f220000300a00 */
[----:B------:R-:W-:-:S03]  /*21920*/  IMAD R0, R31, UR4, RZ ;  /* 0x000000041f007c24 */ /* 0x000fc6000f8e02ff */
[----:B------:R0:W5:Y:S01]  /*21930*/  LDL R10, [R1+0x18] ;  /* 0x00001800010a7983 */ /* 0x0001620000100800 */
[----:B------:R-:W-:-:S03]  /*21940*/  IMAD R5, R18, UR5, R0 ;  /* 0x0000000512057c24 */ /* 0x000fc6000f8e0200 */
[----:B------:R0:W5:Y:S01]  /*21950*/  LDL R8, [R1+0x4] ;  /* 0x0000040001087983 */ /* 0x0001620000100800 */
[----:B---3--:R-:W-:-:S13]  /*21960*/  ISETP.NE.AND P0, PT, R6, 0x1, PT ;  /* 0x000000010600780c */ /* 0x008fda0003f05270 */
[----:B-1----:R-:W1:Y:S01]  /*21970*/  @P0 LDC R7, c[0x0][0x44c] ;  /* 0x00011300ff070b82 */ /* 0x002e620000000800 */
[----:B----4-:R-:W-:Y:S02]  /*21980*/  IMAD.MOV.U32 R3, RZ, RZ, R34 ;  /* 0x000000ffff037224 */ /* 0x010fe400078e0022 */
[----:B------:R-:W-:Y:S01]  /*21990*/  IMAD.WIDE.U32 R2, R18, UR4, R2 ;  /* 0x0000000412027c25 */ /* 0x000fe2000f8e0002 */
[----:B------:R-:W-:-:S03]  /*219a0*/  ULDC.64 UR4, c[0x0][0x2e0] ;  /* 0x0000b80000047ab9 */ /* 0x000fc60000000a00 */
[----:B------:R-:W-:Y:S02]  /*219b0*/  IMAD.IADD R3, R3, 0x1, R5 ;  /* 0x0000000103037824 */ /* 0x000fe400078e0205 */
[----:B--2---:R-:W-:Y:S02]  /*219c0*/  IMAD R5, R20, UR4, RZ ;  /* 0x0000000414057c24 */ /* 0x004fe4000f8e02ff */
        /* <DEDUP_REMOVED lines=12> */
[----:B-1----:R-:W-:Y:S01]  /*21a90*/  @P0 IMAD.HI.U32 R7, R5, R7, RZ ;  /* 0x0000000705070227 */ /* 0x002fe200078e00ff */
[----:B------:R-:W-:-:S04]  /*21aa0*/  MOV R4, R5 ;  /* 0x0000000500047202 */ /* 0x000fc80000000f00 */
[----:B---3--:R-:W-:Y:S01]  /*21ab0*/  @P0 SHF.R.U32.HI R4, RZ, R0, R7 ;  /* 0x00000000ff040219 */ /* 0x008fe20000011607 */
[----:B------:R-:W1:Y:S04]  /*21ac0*/  S2R R20, SR_TID.X ;  /* 0x0000000000147919 */ /* 0x000e680000002100 */
        /* <DEDUP_REMOVED lines=48> */
[----:B------:R-:W-:Y:S02]  /*21dd0*/  ISETP.GE.AND P1, PT, R6, R5, PT ;  /* 0x000000050600720c */ /* 0x000fe40003f26270 */
[----:B------:R-:W-:Y:S01]  /*21de0*/  IADD3 R6, R17, 0x30, RZ ;  /* 0x0000003011067810 */ /* 0x000fe20007ffe0ff */
        /* <DEDUP_REMOVED lines=48> */
[----:B------:R1:W2:Y:S01]  /*220f0*/  SHFL.IDX PT, R14, R0, 0x7, 0x181f ;  /* 0x00f81f00000e7f89 */ /* 0x0002a200000e0000 */
[----:B------:R-:W-:-:S05]  /*22100*/  @!P1 MOV R3, R7 ;  /* 0x0000000700039202 */ /* 0x000fca0000000f00 */
[----:B------:R1:W-:Y:S04]  /*22110*/  @!P1 LDGSTS.E.BYPASS.LTC128B.128 [R8+0x15400], desc[UR60][R2.64], !P3 ;  /* 0x1540000002089fae */ /* 0x0003e8000d901d7c */
[----:B------:R1:W-:Y:S04]  /*22120*/  @!P1 LDGSTS.E.BYPASS.LTC128B.128 [R8+0x19400], desc[UR60][R2.64+0x80], !P2 ;  /* 0x1940008002089fae */ /* 0x0003e8000d101d7c */
[----:B0-----:R1:W-:Y:S02]  /*22130*/  @!P1 LDGSTS.E.BYPASS.LTC128B.128 [R8+0x1d400], desc[UR60][R2.64+0x100], !P0 ;  /* 0x1d40010002089fae */ /* 0x0013e4000c101d7c */
.L_x_6445:
        /* <DEDUP_REMOVED lines=12> */
.L_x_6295:
[----:B------:R-:W-:Y:S05]  /*22200*/  BSYNC B0 ;  /* 0x0000000000007941 */ /* 0x000fea0003800000 */
.L_x_6294:
[----:B------:R-:W-:Y:S01]  /*22210*/  NOP ;  /* 0x0000000000007918 */ /* 0x000fe20000000000 */
[----:B------:R-:W-:-:S13]  /*22220*/  PLOP3.LUT P0, PT, PT, PT, PT, 0x80, 0x0 ;  /* 0x000000000000781c */ /* 0x000fda0003f0f070 */
.L_x_6296:
        /* <DEDUP_REMOVED lines=18> */
.L_x_6446:
[----:B------:R-:W-:Y:S05]  /*22350*/  BSYNC B0 ;  /* 0x0000000000007941 */ /* 0x000fea0003800000 */
.L_x_6297:
        /* <DEDUP_REMOVED lines=12> */
.L_x_6313:
[----:B------:R-:W3:Y:S01]  /*22420*/  LDL R2, [R1] ;  /* 0x0000000001027983 */ /* 0x000ee20000100800 */
[----:B------:R-:W1:Y:S03]  /*22430*/  LDC R7, c[0x0][0x430] ;  /* 0x00010c00ff077b82 */ /* 0x000e660000000800 */
[----:B------:R-:W4:Y:S04]  /*22440*/  LDL R4, [R1+0xc] ;  /* 0x00000c0001047983 */ /* 0x000f280000100800 */
[----:B------:R-:W2:Y:S01]  /*22450*/  LDL R8, [R1+0x10] ;  /* 0x0000100001087983 */ /* 0x000ea20000100800 */
[----:B------:R-:W0:Y:S02]  /*22460*/  S2R R0, SR_TID.X ;  /* 0x0000000000007919 */ /* 0x000e240000002100 */
[----:B0-----:R-:W-:-:S02]  /*22470*/  LOP3.LUT R0, R0, 0x7f, RZ, 0xc0, !PT ;  /* 0x0000007f00007812 */ /* 0x001fc400078ec0ff */
[----:B-1----:R-:W-:-:S13]  /*22480*/  ISETP.NE.AND P0, PT, R7, 0x1, PT ;  /* 0x000000010700780c */ /* 0x002fda0003f05270 */
[----:B------:R-:W0:Y:S01]  /*22490*/  @P0 LDC R3, c[0x0][0x438] ;  /* 0x00010e00ff030b82 */ /* 0x000e220000000800 */
[----:B---3--:R-:W-:Y:S02]  /*224a0*/  LOP3.LUT P4, RZ, R2, 0x10, RZ, 0xc0, !PT ;  /* 0x0000001002ff7812 */ /* 0x008fe4000788c0ff */
[----:B------:R-:W-:Y:S02]  /*224b0*/  SHF.R.U32.HI R2, RZ, 0x3, R0 ;  /* 0x00000003ff027819 */ /* 0x000fe40000011600 */
[----:B------:R-:W1:Y:S01]  /*224c0*/  S2R R0, SR_TID.X ;  /* 0x0000000000007919 */ /* 0x000e620000002100 */
[----:B----4-:R-:W-:Y:S01]  /*224d0*/  IMAD R9, R6, 0x60, R4 ;  /* 0x0000006006097824 */ /* 0x010fe200078e0204 */
[----:B-1----:R-:W-:-:S04]  /*224e0*/  SHF.L.U32 R0, R0, 0x4, RZ ;  /* 0x0000000400007819 */ /* 0x002fc800000006ff */
[----:B------:R-:W-:Y:S02]  /*224f0*/  LOP3.LUT R0, R2, 0x70, R0, 0xf8, !PT ;  /* 0x0000007002007812 */ /* 0x000fe400078ef800 */
[----:B------:R-:W1:Y:S02]  /*22500*/  @P0 LDC R2, c[0x0][0x434] ;  /* 0x00010d00ff020b82 */ /* 0x000e640000000800 */
[C---:B------:R-:W-:Y:S01]  /*22510*/  ISETP.GT.U32.AND P5, PT, R0.reuse, 0x5f, PT ;  /* 0x0000005f0000780c */ /* 0x040fe20003fa4070 */
[----:B------:R-:W-:-:S12]  /*22520*/  IMAD.IADD R9, R0, 0x1, R9 ;  /* 0x0000000100097824 */ /* 0x000fd800078e0209 */
[----:B------:R-:W2:Y:S01]  /*22530*/  @!P5 LDC.64 R4, c[0x0][0x428] ;  /* 0x00010a00ff04db82 */ /* 0x000ea20000000a00 */
[----:B------:R-:W-:Y:S02]  /*22540*/  IMAD.MOV.U32 R0, RZ, RZ, R9 ;  /* 0x000000ffff007224 */ /* 0x000fe400078e0009 */
[----:B-1----:R-:W-:-:S05]  /*22550*/  @P0 IMAD.HI.U32 R2, R9, R2, RZ ;  /* 0x0000000209020227 */ /* 0x002fca00078e00ff */
[----:B0-----:R-:W-:-:S04]  /*22560*/  @P0 SHF.R.U32.HI R0, RZ, R3, R2 ;  /* 0x00000003ff000219 */ /* 0x001fc80000011602 */
[----:B------:R-:W-:Y:S02]  /*22570*/  @!P5 SHF.R.S32.HI R3, RZ, 0x1f, R0 ;  /* 0x0000001fff03d819 */ /* 0x000fe40000011400 */
[----:B------:R-:W-:Y:S01]  /*22580*/  @!P5 MOV R2, R0 ;  /* 0x000000000002d202 */ /* 0x000fe20000000f00 */
[----:B--2---:R-:W-:-:S04]  /*22590*/  @!P5 IMAD R8, R8, R4, RZ ;  /* 0x000000040808d224 */ /* 0x004fc800078e02ff */
[----:B------:R-:W-:-:S04]  /*225a0*/  @!P5 IMAD.WIDE.U32 R2, R32, R4, R2 ;  /* 0x000000042002d225 */ /* 0x000fc800078e0002 */
[----:B------:R-:W-:Y:S02]  /*225b0*/  @!P5 IMAD R8, R32, R5, R8 ;  /* 0x000000052008d224 */ /* 0x000fe400078e0208 */
[----:B------:R-:W0:Y:S01]  /*225c0*/  @!P5 LDC.64 R4, c[0x0][0x418] ;  /* 0x00010600ff04db82 */ /* 0x000e220000000a00 */
[----:B------:R-:W-:Y:S02]  /*225d0*/  IMAD.MOV R0, RZ, RZ, -R0 ;  /* 0x000000ffff007224 */ /* 0x000fe400078e0a00 */
[----:B------:R-:W-:Y:S02]  /*225e0*/  @!P5 IMAD.IADD R3, R8, 0x1, R3 ;  /* 0x000000010803d824 */ /* 0x000fe400078e0203 */
[----:B------:R-:W-:Y:S02]  /*225f0*/  IMAD R9, R7, R0, R9 ;  /* 0x0000000007097224 */ /* 0x000fe400078e0209 */
[----:B------:R-:W-:Y:S01]  /*22600*/  IMAD.MOV.U32 R0, RZ, RZ, RZ ;  /* 0x000000ffff007224 */ /* 0x000fe200078e00ff */
[----:B0-----:R-:W-:-:S04]  /*22610*/  @!P5 LEA R4, P0, R2, R4, 0x2 ;  /* 0x000000040204d211 */ /* 0x001fc800078010ff */
[----:B------:R-:W-:-:S05]  /*22620*/  @!P5 LEA.HI.X R5, R2, R5, R3, 0x2, P0 ;  /* 0x000000050205d211 */ /* 0x000fca00000f1403 */
[----:B------:R0:W5:Y:S01]  /*22630*/  @!P5 LDG.E R0, desc[UR60][R4.64] ;  /* 0x0000003c0400d981 */ /* 0x000162000c1e1900 */
[----:B------:R-:W-:-:S04]  /*22640*/  IADD3 R26, R10, 0x1, RZ ;  /* 0x000000010a1a7810 */ /* 0x000fc80007ffe0ff */
[C---:B------:R-:W-:Y:S01]  /*22650*/  ISETP.NE.AND P0, PT, R26.reuse, 0x2, PT ;  /* 0x000000021a00780c */ /* 0x040fe20003f05270 */
[----:B------:R-:W-:Y:S05]  /*22660*/  YIELD ;  /* 0x0000000000007946 */ /* 0x000fea0003800000 */
[----:B------:R-:W-:Y:S01]  /*22670*/  SEL R28, RZ, 0x1, P0 ;  /* 0x00000001ff1c7807 */ /* 0x000fe20000000000 */
[----:B------:R-:W-:Y:S01]  /*22680*/  IMAD.MOV.U32 R25, RZ, RZ, R6 ;  /* 0x000000ffff197224 */ /* 0x000fe200078e0006 */
[----:B------:R-:W-:Y:S02]  /*22690*/  SEL R26, R26, RZ, P0 ;  /* 0x000000ff1a1a7207 */ /* 0x000fe40000000000 */
[----:B------:R-:W-:Y:S01]  /*226a0*/  LOP3.LUT R28, R17, R28, RZ, 0x3c, !PT ;  /* 0x0000001c111c7212 */ /* 0x000fe200078e3cff */
[----:B0-----:R-:W-:Y:S06]  /*226b0*/  @!P4 BRA `(.L_x_6301) ;  /* 0x000000000004c947 */ /* 0x001fec0003800000 */
[----:B------:R-:W-:Y:S01]  /*226c0*/  BPT.TRAP 0x1 ;  /* 0x000000040000795c */ /* 0x000fe20000300000 */
.L_x_6301:
[----:B------:R-:W-:Y:S01]  /*226d0*/  LEA R7, R26, R22, 0x3 ;  /* 0x000000161a077211 */ /* 0x000fe200078e18ff */
[----:B------:R-:W-:Y:S01]  /*226e0*/  BSSY B1, `(.L_x_6302) ;  /* 0x0000004000017945 */ /* 0x000fe20003800000 */
[----:B------:R-:W-:-:S04]  /*226f0*/  SHF.L.U32 R2, R28, 0x1f, RZ ;  /* 0x0000001f1c027819 */ /* 0x000fc800000006ff */
[----:B------:R-:W0:Y:S02]  /*22700*/  SYNCS.PHASECHK.TRANS64.TRYWAIT P0, [R7+URZ+0x30840], R2 ;  /* 0x03084002070075a7 */ /* 0x000e24000800017f */
[----:B0-----:R-:W-:Y:S05]  /*22710*/  @!P0 BRA `(.L_x_6303) ;  /* 0x0000004c00a48947 */ /* 0x001fea0003800000 */
.L_x_6447:
[----:B------:R-:W-:Y:S05]  /*22720*/  BSYNC B1 ;  /* 0x0000000000017941 */ /* 0x000fea0003800000 */
.L_x_6302:
        /* <DEDUP_REMOVED lines=27> */
[----:B------:R-:W-:Y:S01]  /*228e0*/  IMAD.SHL.U32 R4, R33, 0x2, RZ ;  /* 0x0000000221047824 */ /* 0x000fe200078e00ff */
[----:B------:R-:W-:Y:S02]  /*228f0*/  LEA R5, R5, R22, 0x1 ;  /* 0x0000001605057211 */ /* 0x000fe400078e08ff */
[----:B------:R-:W0:Y:S04]  /*22900*/  SHFL.IDX PT, R2, R8, RZ, 0x181f ;  /* 0x00181fff08027589 */ /* 0x000e2800000e0000 */
[----:B------:R-:W-:Y:S01]  /*22910*/  SHFL.IDX PT, R34, R6, 0x2, 0x181f ;  /* 0x00581f0006227f89 */ /* 0x000fe200000e0000 */
[----:B0-----:R-:W-:Y:S02]  /*22920*/  IADD3 R2, P0, R2, R4, RZ ;  /* 0x0000000402027210 */ /* 0x001fe40007f1e0ff */
[----:B--2---:R-:W-:-:S02]  /*22930*/  LOP3.LUT P6, RZ, R3, 0x4, RZ, 0xc0, !PT ;  /* 0x0000000403ff7812 */ /* 0x004fc400078cc0ff */
[----:B------:R-:W0:Y:S02]  /*22940*/  SHFL.IDX PT, R3, R6, RZ, 0x181f ;  /* 0x00181fff06037589 */ /* 0x000e2400000e0000 */
[----:B0-----:R-:W-:-:S09]  /*22950*/  IMAD.X R3, RZ, RZ, R3, P0 ;  /* 0x000000ffff037224 */ /* 0x001fd200000e0603 */
        /* <DEDUP_REMOVED lines=32> */
.L_x_6461:
[----:B------:R-:W3:Y:S01]  /*22b60*/  LDL R3, [R1] ;  /* 0x0000000001037983 */ /* 0x000ee20000100800 */
[----:B--2---:R-:W-:Y:S02]  /*22b70*/  IADD3 R2, P0, R2, R4, RZ ;  /* 0x0000000402027210 */ /* 0x004fe40007f1e0ff */
[----:B---3--:R-:W-:-:S03]  /*22b80*/  LOP3.LUT P6, RZ, R3, 0x4, RZ, 0xc0, !PT ;  /* 0x0000000403ff7812 */ /* 0x008fc600078cc0ff */
[----:B------:R-:W-:Y:S01]  /*22b90*/  IMAD.X R3, RZ, RZ, R34, P0 ;  /* 0x000000ffff037224 */ /* 0x000fe200000e0622 */
        /* <DEDUP_REMOVED lines=8> */
.L_x_6305:
[----:B------:R-:W-:Y:S02]  /*22c20*/  PLOP3.LUT P4, PT, P4, P0, PT, 0xa2, 0x0 ;  /* 0x000000000000781c */ /* 0x000fe40002781472 */
[----:B------:R-:W-:-:S08]  /*22c30*/  @P0 R2UR P4, UR4, R7 ;  /* 0x00000000070402ca */ /* 0x000fd00000080000 */
[----:B------:R-:W-:-:S05]  /*22c40*/  @P0 PLOP3.LUT P0, PT, P4, PT, PT, 0x80, 0x0 ;  /* 0x000000000000081c */ /* 0x000fca000270f070 */
[----:B------:R-:W-:Y:S01]  /*22c50*/  @!P4 SYNCS.ARRIVE.TRANS64.RED.A0T1 RZ, [UR4+0x30830], RZ ;  /* 0x030830ffffffc9a7 */ /* 0x000fe20008200404 */
[----:B------:R-:W-:Y:S07]  /*22c60*/  @!P4 ARRIVES.LDGSTSBAR.64.TRANSCNT [UR4+0x30830] ;  /* 0x03083000ff00c9b0 */ /* 0x000fee0008000a84 */
[----:B------:R-:W-:Y:S05]  /*22c70*/  @P0 BRA.U.ANY `(.L_x_6305) ;  /* 0xfffffffd00e80947 */ /* 0x000fea000393ffff */
[----:B------:R-:W-:Y:S01]  /*22c80*/  NOP ;  /* 0x0000000000007918 */ /* 0x000fe20000000000 */
[----:B-1----:R-:W2:Y:S02]  /*22c90*/  LDL R2, [R1] ;  /* 0x0000000001027983 */ /* 0x002ea40000100800 */
[----:B--2---:R-:W-:-:S13]  /*22ca0*/  LOP3.LUT P5, RZ, R2, 0x10, RZ, 0xc0, !PT ;  /* 0x0000001002ff7812 */ /* 0x004fda00078ac0ff */
[----:B------:R-:W-:Y:S05]  /*22cb0*/  @!P5 BRA `(.L_x_6306) ;  /* 0x000000000004d947 */ /* 0x000fea0003800000 */
[----:B------:R-:W-:Y:S01]  /*22cc0*/  BPT.TRAP 0x1 ;  /* 0x000000040000795c */ /* 0x000fe20000300000 */
.L_x_6306:
[----:B------:R1:W-:Y:S01]  /*22cd0*/  SYNCS.ARRIVE.TRANS64.A1T0 RZ, [R7+URZ+0x30830], RZ ;  /* 0x030830ff07ff79a7 */ /* 0x0003e2000810003f */
[----:B------:R-:W-:Y:S05]  /*22ce0*/  @!P5 BRA `(.L_x_6307) ;  /* 0x000000000004d947 */ /* 0x000fea0003800000 */
[----:B------:R-:W-:Y:S01]  /*22cf0*/  BPT.TRAP 0x1 ;  /* 0x000000040000795c */ /* 0x000fe20000300000 */
.L_x_6307:
[----:B------:R-:W-:Y:S01]  /*22d00*/  SHF.L.U32 R2, R17, 0x1f, RZ ;  /* 0x0000001f11027819 */ /* 0x000fe200000006ff */
[----:B------:R-:W-:Y:S01]  /*22d10*/  BSSY B1, `(.L_x_6308) ;  /* 0x0000004000017945 */ /* 0x000fe20003800000 */
[----:B0-----:R-:W-:-:S04]  /*22d20*/  LEA R6, R10, R22, 0x3 ;  /* 0x000000160a067211 */ /* 0x001fc800078e18ff */
[----:B------:R-:W0:Y:S02]  /*22d30*/  SYNCS.PHASECHK.TRANS64.TRYWAIT P0, [R6+URZ+0x30860], R2 ;  /* 0x03086002060075a7 */ /* 0x000e24000800017f */
[----:B0-----:R-:W-:Y:S05]  /*22d40*/  @!P0 BRA `(.L_x_6309) ;  /* 0x0000005000288947 */ /* 0x001fea0003800000 */
.L_x_6462:
[----:B------:R-:W-:Y:S05]  /*22d50*/  BSYNC B1 ;  /* 0x0000000000017941 */ /* 0x000fea0003800000 */
.L_x_6308:
[----:B------:R-:W1:Y:S01]  /*22d60*/  LDL R5, [R1+0x8] ;  /* 0x0000080001057983 */ /* 0x000e620000100800 */
        /* <DEDUP_REMOVED lines=61> */
.L_x_6476:
        /* <DEDUP_REMOVED lines=31> */
.L_x_6311:
        /* <DEDUP_REMOVED lines=11> */
.L_x_6312:
[C---:B------:R-:W-:Y:S01]  /*233e0*/  ISETP.GT.AND P0, PT, R25.reuse, RZ, PT ;  /* 0x000000ff1900720c */ /* 0x040fe20003f04270 */
[----:B------:R0:W-:Y:S01]  /*233f0*/  SYNCS.ARRIVE.TRANS64.A1T0 RZ, [R6+URZ+0x30850], RZ ;  /* 0x030850ff06ff79a7 */ /* 0x0001e2000810003f */
[----:B------:R-:W-:Y:S01]  /*23400*/  IMAD.MOV.U32 R10, RZ, RZ, R26 ;  /* 0x000000ffff0a7224 */ /* 0x000fe200078e001a */
[----:B------:R-:W-:Y:S01]  /*23410*/  MOV R30, R25 ;  /* 0x00000019001e7202 */ /* 0x000fe20000000f00 */
[----:B------:R-:W-:Y:S01]  /*23420*/  IMAD.MOV.U32 R17, RZ, RZ, R28 ;  /* 0x000000ffff117224 */ /* 0x000fe200078e001c */
[----:B0-----:R-:W-:-:S08]  /*23430*/  IADD3 R6, R25, -0x1, RZ ;  /* 0xffffffff19067810 */ /* 0x001fd00007ffe0ff */
[----:B------:R-:W-:Y:S05]  /*23440*/  @P0 BRA `(.L_x_6313) ;  /* 0xffffffec00f40947 */ /* 0x000fea000383ffff */
.L_x_6300:
[----:B------:R-:W-:Y:S05]  /*23450*/  BSYNC B0 ;  /* 0x0000000000007941 */ /* 0x000fea0003800000 */
.L_x_6299:
        /* <DEDUP_REMOVED lines=17> */
.L_x_6315:
[----:B------:R-:W-:Y:S05]  /*23570*/  BSYNC B0 ;  /* 0x0000000000007941 */ /* 0x000fea0003800000 */
.L_x_6314:
[----:B------:R-:W3:Y:S02]  /*23580*/  LDL R0, [R1] ;  /* 0x0000000001007983 */ /* 0x000ee40000100800 */
[----:B---3--:R-:W-:-:S13]  /*23590*/  LOP3.LUT P0, RZ, R0, 0x10, RZ, 0xc0, !PT ;  /* 0x0000001000ff7812 */ /* 0x008fda000780c0ff */
[----:B------:R-:W-:Y:S05]  /*235a0*/  @!P0 BRA `(.L_x_6316) ;  /* 0x0000000000048947 */ /* 0x000fea0003800000 */
[----:B------:R-:W-:Y:S01]  /*235b0*/  BPT.TRAP 0x1 ;  /* 0x000000040000795c */ /* 0x000fe20000300000 */
.L_x_6316:
[----:B------:R-:W3:Y:S01]  /*235c0*/  LDL.LU R2, [R1+0x8] ;  /* 0x0000080001027983 */ /* 0x000ee20000300800 */
[----:B------:R-:W-:Y:S01]  /*235d0*/  IMAD R0, R26, 0x8, R22 ;  /* 0x000000081a007824 */ /* 0x000fe200078e0216 */
[----:B0-----:R-:W-:Y:S01]  /*235e0*/  SHF.L.U32 R3, R28, 0x1f, RZ ;  /* 0x0000001f1c037819 */ /* 0x001fe200000006ff */
[----:B------:R-:W-:Y:S03]  /*235f0*/  BSSY B0, `(.L_x_6317) ;  /* 0x0000004000007945 */ /* 0x000fe60003800000 */
[----:B------:R-:W0:Y:S01]  /*23600*/  SYNCS.PHASECHK.TRANS64.TRYWAIT P0, [R0+URZ+0x30860], R3 ;  /* 0x03086003000075a7 */ /* 0x000e22000800017f */
[----:B---3--:R-:W-:Y:S01]  /*23610*/  IMAD R6, R25, -0x60, R2 ;  /* 0xffffffa019067824 */ /* 0x008fe200078e0202 */
[----:B0-----:R-:W-:Y:S06]  /*23620*/  @!P0 BRA `(.L_x_6318) ;  /* 0x0000005000148947 */ /* 0x001fec0003800000 */
.L_x_6477:
[----:B------:R-:W-:Y:S05]  /*23630*/  BSYNC B0 ;  /* 0x0000000000007941 */ /* 0x000fea0003800000 */
.L_x_6317:
        /* <DEDUP_REMOVED lines=9> */
[----:B------:R-:W-:Y:S01]  /*236d0*/  SHF.L.U32 R5, R33, 0x1, RZ ;  /* 0x0000000121057819 */ /* 0x000fe200000006ff */
        /* <DEDUP_REMOVED lines=48> */
[----:B------:R0:W3:Y:S02]  /*239e0*/  SHFL.IDX PT, R14, R23, 0x5, 0x181f ;  /* 0x00b81f00170e7f89 */ /* 0x0000e400000e0000 */
[----:B-1----:R-:W-:Y:S02]  /*239f0*/  IADD3.X R3, RZ, R7, RZ, P3, !PT ;  /* 0x00000007ff037210 */ /* 0x002fe40001ffe4ff */
[----:B------:R-:W-:-:S05]  /*23a00*/  ISETP.LT.OR P3, PT, R6, 0x41, P1 ;  /* 0x000000410600780c */ /* 0x000fca0000f61670 */
[----:B------:R0:W-:Y:S01]  /*23a10*/  LDGSTS.E.BYPASS.LTC128B.128 [R4+0x2400], desc[UR60][R2.64], !P4 ;  /* 0x0240000002047fae */ /* 0x0001e2000e101d7c */
[----:B------:R-:W-:-:S07]  /*23a20*/  ISETP.LT.OR P4, PT, R6, 0x41, P0 ;  /* 0x000000410600780c */ /* 0x000fce0000781670 */
[----:B------:R0:W-:Y:S06]  /*23a30*/  LDGSTS.E.BYPASS.LTC128B.128 [R4+0x5400], desc[UR60][R2.64+0x80], !P3 ;  /* 0x0540008002047fae */ /* 0x0001ec000d901d7c */
[----:B--2---:R0:W-:Y:S02]  /*23a40*/  LDGSTS.E.BYPASS.LTC128B.128 [R4+0x8400], desc[UR60][R2.64+0x100], !P4 ;  /* 0x0840010002047fae */ /* 0x0041e4000e101d7c */
.L_x_6491:
        /* <DEDUP_REMOVED lines=13> */
.L_x_6320:
[----:B------:R-:W-:Y:S02]  /*23b20*/  PLOP3.LUT P1, PT, P1, P0, PT, 0xa2, 0x0 ;  /* 0x000000000000781c */ /* 0x000fe40000f21472 */
[----:B------:R-:W-:-:S08]  /*23b30*/  @P0 R2UR P1, UR4, R0 ;  /* 0x00000000000402ca */ /* 0x000fd00000020000 */
[----:B------:R-:W-:-:S05]  /*23b40*/  @P0 PLOP3.LUT P0, PT, P1, PT, PT, 0x80, 0x0 ;  /* 0x000000000000081c */ /* 0x000fca0000f0f070 */
[----:B------:R-:W-:Y:S01]  /*23b50*/  @!P1 SYNCS.ARRIVE.TRANS64.RED.A0T1 RZ, [UR4+0x30850], RZ ;  /* 0x030850ffffff99a7 */ /* 0x000fe20008200404 */
[----:B------:R-:W-:Y:S07]  /*23b60*/  @!P1 ARRIVES.LDGSTSBAR.64.TRANSCNT [UR4+0x30850] ;  /* 0x03085000ff0099b0 */ /* 0x000fee0008000a84 */
[----:B------:R-:W-:Y:S05]  /*23b70*/  @P0 BRA.U.ANY `(.L_x_6320) ;  /* 0xfffffffd00e80947 */ /* 0x000fea000393ffff */
[----:B------:R-:W-:Y:S01]  /*23b80*/  NOP ;  /* 0x0000000000007918 */ /* 0x000fe20000000000 */
[----:B0-----:R-:W2:Y:S02]  /*23b90*/  LDL R2, [R1] ;  /* 0x0000000001027983 */ /* 0x001ea40000100800 */
[----:B--2---:R-:W-:-:S13]  /*23ba0*/  LOP3.LUT P2, RZ, R2, 0x10, RZ, 0xc0, !PT ;  /* 0x0000001002ff7812 */ /* 0x004fda000784c0ff */
[----:B------:R-:W-:Y:S05]  /*23bb0*/  @!P2 BRA `(.L_x_6321) ;  /* 0x000000000004a947 */ /* 0x000fea0003800000 */
[----:B------:R-:W-:Y:S01]  /*23bc0*/  BPT.TRAP 0x1 ;  /* 0x000000040000795c */ /* 0x000fe20000300000 */
.L_x_6321:
[----:B------:R0:W-:Y:S01]  /*23bd0*/  SYNCS.ARRIVE.TRANS64.A1T0 RZ, [R0+URZ+0x30850], RZ ;  /* 0x030850ff00ff79a7 */ /* 0x0001e2000810003f */
[----:B------:R-:W-:-:S05]  /*23be0*/  VIADD R26, R26, 0x1 ;  /* 0x000000011a1a7836 */ /* 0x000fca0000000000 */
[----:B------:R-:W-:-:S04]  /*23bf0*/  ISETP.NE.AND P0, PT, R26, 0x2, PT ;  /* 0x000000021a00780c */ /* 0x000fc80003f05270 */
[----:B------:R-:W-:Y:S02]  /*23c00*/  SEL R3, RZ, 0x1, P0 ;  /* 0x00000001ff037807 */ /* 0x000fe40000000000 */
[----:B------:R-:W-:Y:S02]  /*23c10*/  SEL R26, R26, RZ, P0 ;  /* 0x000000ff1a1a7207 */ /* 0x000fe40000000000 */
[----:B0-----:R-:W-:-:S07]  /*23c20*/  LOP3.LUT R28, R28, R3, RZ, 0x3c, !PT ;  /* 0x000000031c1c7212 */ /* 0x001fce00078e3cff */
.L_x_6278:
[----:B------:R-:W-:Y:S05]  /*23c30*/  BSYNC B7 ;  /* 0x0000000000077941 */ /* 0x000fea0003800000 */
.L_x_6276:
[----:B------:R-:W2:Y:S02]  /*23c40*/  LDL R0, [R1] ;  /* 0x0000000001007983 */ /* 0x000ea40000100800 */
[----:B--2---:R-:W-:-:S13]  /*23c50*/  LOP3.LUT P0, RZ, R0, 0x20, RZ, 0xc0, !PT ;  /* 0x0000002000ff7812 */ /* 0x004fda000780c0ff */
[----:B------:R-:W-:Y:S05]  /*23c60*/  @!P0 BRA `(.L_x_6322) ;  /* 0x0000000000248947 */ /* 0x000fea0003800000 */
[----:B------:R-:W-:Y:S05]  /*23c70*/  WARPSYNC.ALL ;  /* 0x0000000000007948 */ /* 0x000fea0003800000 */
[----:B------:R-:W0:Y:S08]  /*23c80*/  S2UR UR5, SR_CgaCtaId ;  /* 0x00000000000579c3 */ /* 0x000e300000008800 */
[----:B------:R-:W-:Y:S06]  /*23c90*/  BAR.SYNC.DEFER_BLOCKING 0x5, 0x180 ;  /* 0x0146000000007b1d */ /* 0x000fec0000010000 */
[----:B------:R-:W-:-:S02]  /*23ca0*/  UMOV UR4, 0x400 ;  /* 0x0000040000047882 */ /* 0x000fc40000000000 */
[----:B0-----:R-:W-:-:S06]  /*23cb0*/  ULEA UR4, UR5, UR4, 0x18 ;  /* 0x0000000405047291 */ /* 0x001fcc000f8ec03f */
[----:B------:R-:W-:-:S05]  /*23cc0*/  MOV R22, UR4 ;  /* 0x0000000400167c02 */ /* 0x000fca0008000f00 */
[----:B------:R0:W2:Y:S01]  /*23cd0*/  LDS.128 R16, [R22+0x308d0] ;  /* 0x0308d00016107984 */ /* 0x0000a20000000c00 */
[----:B------:R-:W-:Y:S06]  /*23ce0*/  BAR.ARV 0x4, 0x180 ;  /* 0x0106000000007b1d */ /* 0x000fec0000002000 */
[----:B------:R-:W-:Y:S05]  /*23cf0*/  BRA `(.L_x_6323) ;  /* 0x0000000800cc7947 */ /* 0x000fea0003800000 */
.L_x_6322:
        /* <DEDUP_REMOVED lines=36> */
.L_x_6501:
[----:B------:R-:W-:Y:S02]  /*23f40*/  ULDC UR4, c[0x0][0xc38] ;  /* 0x00030e0000047ab9 */ /* 0x000fe40000000800 */
[----:B------:R-:W-:-:S05]  /*23f50*/  MOV R7, UR4 ;  /* 0x0000000400077c02 */ /* 0x000fca0008000f00 */
[----:B--2---:R-:W-:-:S04]  /*23f60*/  IMAD R14, R14, R7, RZ ;  /* 0x000000070e0e7224 */ /* 0x004fc800078e02ff */
[----:B------:R-:W-:-:S05]  /*23f70*/  IMAD.IADD R9, R4, 0x1, R14 ;  /* 0x0000000104097824 */ /* 0x000fca00078e020e */
[----:B------:R-:W-:-:S13]  /*23f80*/  ISETP.GT.AND P6, PT, R9, R0, PT ;  /* 0x000000000900720c */ /* 0x000fda0003fc4270 */
[----:B------:R-:W-:Y:S05]  /*23f90*/  @P6 BRA `(.L_x_6325) ;  /* 0x00000000009c6947 */ /* 0x000fea0003800000 */
.L_x_6330:
        /* <DEDUP_REMOVED lines=14> */
.L_x_6328:
[----:B------:R-:W-:Y:S05]  /*24080*/  BSYNC B0 ;  /* 0x0000000000007941 */ /* 0x000fea0003800000 */
.L_x_6327:
        /* <DEDUP_REMOVED lines=18> */
.L_x_6509:
[----:B------:R-:W-:Y:S02]  /*241b0*/  ULDC UR4, c[0x0][0xc38] ;  /* 0x00030e0000047ab9 */ /* 0x000fe40000000800 */
[----:B------:R-:W-:-:S04]  /*241c0*/  IMAD.U32 R7, RZ, RZ, UR4 ;  /* 0x00000004ff077e24 */ /* 0x000fc8000f8e00ff */
[----:B--2---:R-:W-:-:S04]  /*241d0*/  IMAD R14, R14, R7, RZ ;  /* 0x000000070e0e7224 */ /* 0x004fc800078e02ff */
[----:B------:R-:W-:-:S05]  /*241e0*/  IMAD.IADD R9, R14, 0x1, R9 ;  /* 0x000000010e097824 */ /* 0x000fca00078e0209 */
[----:B------:R-:W-:-:S13]  /*241f0*/  ISETP.GT.AND P6, PT, R9, R0, PT ;  /* 0x000000000900720c */ /* 0x000fda0003fc4270 */
[----:B------:R-:W-:Y:S05]  /*24200*/  @!P6 BRA `(.L_x_6330) ;  /* 0xfffffffc0064e947 */ /* 0x000fea000383ffff */
.L_x_6325:
        /* <DEDUP_REMOVED lines=8> */
.L_x_6513:
[----:B------:R-:W-:Y:S01]  /*24290*/  ISETP.NE.AND P0, PT, R3, RZ, PT ;  /* 0x000000ff0300720c */ /* 0x000fe20003f05270 */
[----:B------:R-:W-:-:S12]  /*242a0*/  IMAD.MOV.U32 R14, RZ, RZ, RZ ;  /* 0x000000ffff0e7224 */ /* 0x000fd800078e00ff */
[----:B------:R-:W-:Y:S05]  /*242b0*/  @!P0 BRA `(.L_x_6332) ;  /* 0x0000000000108947 */ /* 0x000fea0003800000 */
[----:B------:R-:W-:Y:S01]  /*242c0*/  UMOV UR4, 0xffffffff ;  /* 0xffffffff00047882 */ /* 0x000fe20000000000 */
[----:B------:R-:W-:Y:S02]  /*242d0*/  VIADD R12, R4, 0xffffffff ;  /* 0xffffffff040c7836 */ /* 0x000fe40000000000 */
[----:B------:R-:W-:Y:S05]  /*242e0*/  BRA.DIV UR4, `(.L_x_6333) ;  /* 0x0000005604247947 */ /* 0x000fea000b800000 */
[----:B------:R4:W0:Y:S02]  /*242f0*/  SHFL.IDX PT, R14, R2, R12, 0x1f ;  /* 0x00001f0c020e7589 */ /* 0x00082400000e0000 */
.L_x_6332:
        /* <DEDUP_REMOVED lines=8> */
[----:B-1----:R-:W0:Y:S08]  /*24380*/  I2F.RP R10, R8 ;  /* 0x00000008000a7306 */ /* 0x002e300000209400 */
        /* <DEDUP_REMOVED lines=15> */
[-C--:B------:R-:W-:Y:S01]  /*24480*/  @!P1 IADD3 R3, R3, -R8.reuse, RZ ;  /* 0x8000000803039210 */ /* 0x080fe20007ffe0ff */
[----:B------:R-:W-:Y:S01]  /*24490*/  @!P1 VIADD R2, R2, 0x1 ;  /* 0x0000000102029836 */ /* 0x000fe20000000000 */
[----:B------:R-:W-:Y:S02]  /*244a0*/  ISETP.NE.AND P1, PT, R4, RZ, PT ;  /* 0x000000ff0400720c */ /* 0x000fe40003f25270 */
[----:B------:R-:W-:-:S13]  /*244b0*/  ISETP.GE.U32.AND P0, PT, R3, R8, PT ;  /* 0x000000080300720c */ /* 0x000fda0003f06070 */
[----:B------:R-:W-:-:S05]  /*244c0*/  @P0 VIADD R2, R2, 0x1 ;  /* 0x0000000102020836 */ /* 0x000fca0000000000 */
[----:B------:R-:W-:Y:S02]  /*244d0*/  @!P2 IADD3 R2, -R2, RZ, RZ ;  /* 0x000000ff0202a210 */ /* 0x000fe40007ffe1ff */
        /* <DEDUP_REMOVED lines=28> */
[----:B------:R-:W-:-:S05]  /*246a0*/  @P0 IADD3 R2, R2, 0x1, RZ ;  /* 0x0000000102020810 */ /* 0x000fca0007ffe0ff */
[----:B------:R-:W-:Y:S01]  /*246b0*/  @!P2 IMAD.MOV R2, RZ, RZ, -R2 ;  /* 0x000000ffff02a224 */ /* 0x000fe200078e0a02 */
[----:B------:R-:W-:Y:S02]  /*246c0*/  @!P1 LOP3.LUT R2, RZ, R6, RZ, 0x33, !PT ;  /* 0x00000006ff029212 */ /* 0x000fe400078e33ff */
[----:B------:R-:W-:-:S05]  /*246d0*/  IADD3 R6, -R6, RZ, RZ ;  /* 0x000000ff06067210 */ /* 0x000fca0007ffe1ff */
[----:B------:R-:W-:Y:S01]  /*246e0*/  IMAD R18, R2, R6, R9 ;  /* 0x0000000602127224 */ /* 0x000fe200078e0209 */
[----:B------:R-:W-:-:S05]  /*246f0*/  LOP3.LUT R2, RZ, R2, RZ, 0x33, !PT ;  /* 0x00000002ff027212 */ /* 0x000fca00078e33ff */
[----:B------:R-:W-:Y:S01]  /*24700*/  IMAD.IADD R17, R5, 0x1, R2 ;  /* 0x0000000105117824 */ /* 0x000fe200078e0202 */
[----:B------:R-:W-:Y:S06]  /*24710*/  BRA `(.L_x_6334) ;  /* 0x00000000001c7947 */ /* 0x000fec0003800000 */
.L_x_6326:
[----:B------:R-:W-:Y:S01]  /*24720*/  UMOV UR4, URZ ;  /* 0x0000003f00047c82 */ /* 0x000fe20008000000 */
[----:B------:R-:W-:Y:S01]  /*24730*/  UMOV UR5, URZ ;  /* 0x0000003f00057c82 */ /* 0x000fe20008000000 */
[----:B------:R-:W-:Y:S01]  /*24740*/  ULDC UR6, c[0x0][0xc3c] ;  /* 0x00030f0000067ab9 */ /* 0x000fe20000000800 */
[----:B------:R-:W-:Y:S01]  /*24750*/  IMAD.MOV.U32 R16, RZ, RZ, R0 ;  /* 0x000000ffff107224 */ /* 0x000fe200078e0000 */
[----:B------:R-:W-:Y:S01]  /*24760*/  MOV R17, UR4 ;  /* 0x0000000400117c02 */ /* 0x000fe20008000f00 */
[----:B------:R-:W-:Y:S02]  /*24770*/  IMAD.U32 R18, RZ, RZ, UR5 ;  /* 0x00000005ff127e24 */ /* 0x000fe4000f8e00ff */
[----:B------:R-:W-:-:S07]  /*24780*/  IMAD.U32 R19, RZ, RZ, UR6 ;  /* 0x00000006ff137e24 */ /* 0x000fce000f8e00ff */
.L_x_6334:
        /* <DEDUP_REMOVED lines=10> */
.L_x_6323:
[----:B------:R-:W-:Y:S02]  /*24830*/  ULDC UR4, c[0x0][0xc3c] ;  /* 0x00030f0000047ab9 */ /* 0x000fe40000000800 */
[----:B--2---:R-:W-:-:S13]  /*24840*/  ISETP.GE.AND P0, PT, R19, UR4, PT ;  /* 0x0000000413007c0c */ /* 0x004fda000bf06270 */
[----:B------:R-:W-:Y:S05]  /*24850*/  @!P0 BRA `(.L_x_6335) ;  /* 0xffffffa000048947 */ /* 0x000fea000383ffff */
[----:B------:R-:W-:Y:S05]  /*24860*/  BSYNC B8 ;  /* 0x0000000000087941 */ /* 0x000fea0003800000 */
.L_x_6232:
[----:B------:R-:W2:Y:S01]  /*24870*/  LDL.LU R0, [R1+0x28] ;  /* 0x0000280001007983 */ /* 0x000ea20000300800 */
[----:B------:R-:W-:Y:S01]  /*24880*/  BSSY B0, `(.L_x_6336) ;  /* 0x000000b000007945 */ /* 0x000fe20003800000 */
[----:B------:R-:W4:Y:S01]  /*24890*/  S2R R5, SR_CgaCtaId ;  /* 0x0000000000057919 */ /* 0x000f220000008800 */
[----:B--2---:R-:W-:-:S04]  /*248a0*/  IADD3 R0, R0, 0x1, RZ ;  /* 0x0000000100007810 */ /* 0x004fc80007ffe0ff */
        /* <DEDUP_REMOVED lines=8> */
.L_x_6516:
[----:B------:R-:W-:Y:S05]  /*24930*/  BSYNC B0 ;  /* 0x0000000000007941 */ /* 0x000fea0003800000 */
.L_x_6336:
[----:B------:R-:W-:-:S03]  /*24940*/  UMOV UR4, 0xffffffff ;  /* 0xffffffff00047882 */ /* 0x000fc60000000000 */
[----:B------:R-:W-:Y:S05]  /*24950*/  BRA.DIV UR4, `(.L_x_6338) ;  /* 0x0000004e04c07947 */ /* 0x000fea000b800000 */
[----:B0-----:R-:W0:Y:S02]  /*24960*/  S2R R0, SR_TID.X ;  /* 0x0000000000007919 */ /* 0x001e240000002100 */
[----:B0-----:R-:W-:-:S04]  /*24970*/  SHF.R.U32.HI R0, RZ, 0x5, R0 ;  /* 0x00000005ff007819 */ /* 0x001fc80000011600 */
[----:B------:R-:W-:-:S05]  /*24980*/  LOP3.LUT R0, R0, 0x3, RZ, 0xc0, !PT ;  /* 0x0000000300007812 */ /* 0x000fca00078ec0ff */
[----:B------:R0:W2:Y:S02]  /*24990*/  SHFL.IDX PT, R14, R0, RZ, 0x1f ;  /* 0x00001fff000e7589 */ /* 0x0000a400000e0000 */
.L_x_6519:
[----:B--2---:R-:W-:-:S13]  /*249a0*/  ISETP.NE.AND P0, PT, R14, RZ, PT ;  /* 0x000000ff0e00720c */ /* 0x004fda0003f05270 */
[----:B------:R-:W-:Y:S05]  /*249b0*/  @P0 BRA `(.L_x_5986) ;  /* 0x0000000000900947 */ /* 0x000fea0003800000 */
[----:B------:R-:W-:-:S03]  /*249c0*/  UMOV UR4, 0xffffffff ;  /* 0xffffffff00047882 */ /* 0x000fc60000000000 */
[----:B------:R-:W-:Y:S05]  /*249d0*/  BRA.DIV UR4, `(.L_x_6339) ;  /* 0x0000004e04d47947 */ /* 0x000fea000b800000 */
[----:B------:R-:W-:-:S13]  /*249e0*/  ELECT P6, URZ, PT ;  /* 0x00000000003f782f */ /* 0x000fda00038c0000 */
.L_x_6522:
        /* <DEDUP_REMOVED lines=8> */
.L_x_6340:
[C---:B------:R-:W-:Y:S01]  /*24a70*/  LEA R5, R26.reuse, R7, 0x3 ;  /* 0x000000071a057211 */ /* 0x040fe200078e18ff */
[----:B------:R-:W-:Y:S01]  /*24a80*/  VIADD R26, R26, 0x1 ;  /* 0x000000011a1a7836 */ /* 0x000fe20000000000 */
[----:B------:R-:W-:-:S04]  /*24a90*/  SHF.L.U32 R0, R28, 0x1f, RZ ;  /* 0x0000001f1c007819 */ /* 0x000fc800000006ff */
[----:B------:R-:W0:Y:S01]  /*24aa0*/  SYNCS.PHASECHK.TRANS64.TRYWAIT P1, [R5+URZ+0x30840], R0 ;  /* 0x03084000050075a7 */ /* 0x000e22000802017f */
[----:B------:R-:W-:-:S04]  /*24ab0*/  ISETP.NE.AND P2, PT, R26, 0x2, PT ;  /* 0x000000021a00780c */ /* 0x000fc80003f45270 */
[----:B------:R-:W-:Y:S01]  /*24ac0*/  SEL R3, RZ, 0x1, P2 ;  /* 0x00000001ff037807 */ /* 0x000fe20001000000 */
[----:B0-----:R-:W-:Y:S08]  /*24ad0*/  @!P1 BRA `(.L_x_6341) ;  /* 0x0000004c00b49947 */ /* 0x001ff00003800000 */
.L_x_6523:
[----:B------:R-:W-:Y:S02]  /*24ae0*/  SEL R26, R26, RZ, P2 ;  /* 0x000000ff1a1a7207 */ /* 0x000fe40001000000 */
[----:B------:R-:W-:Y:S01]  /*24af0*/  LOP3.LUT R2, R28, R3, RZ, 0x3c, !PT ;  /* 0x000000031c027212 */ /* 0x000fe200078e3cff */
[----:B------:R-:W-:Y:S06]  /*24b00*/  @!P0 BRA `(.L_x_6342) ;  /* 0x0000000000048947 */ /* 0x000fec0003800000 */
[----:B------:R-:W-:Y:S01]  /*24b10*/  BPT.TRAP 0x1 ;  /* 0x000000040000795c */ /* 0x000fe20000300000 */
.L_x_6342:
[----:B------:R-:W-:Y:S01]  /*24b20*/  IMAD R3, R26, 0x8, R7 ;  /* 0x000000081a037824 */ /* 0x000fe200078e0207 */
[----:B------:R-:W-:-:S04]  /*24b30*/  SHF.L.U32 R2, R2, 0x1f, RZ ;  /* 0x0000001f02027819 */ /* 0x000fc800000006ff */
[----:B------:R-:W2:Y:S02]  /*24b40*/  SYNCS.PHASECHK.TRANS64.TRYWAIT P1, [R3+URZ+0x30840], R2 ;  /* 0x03084002030075a7 */ /* 0x000ea4000802017f */
[----:B--2---:R-:W-:Y:S05]  /*24b50*/  @!P1 BRA `(.L_x_6343) ;  /* 0x0000004c00a89947 */ /* 0x004fea0003800000 */
.L_x_6524:
[----:B------:R-:W-:Y:S05]  /*24b60*/  @!P0 BRA `(.L_x_6344) ;  /* 0x0000000000048947 */ /* 0x000fea0003800000 */
[----:B------:R-:W-:Y:S01]  /*24b70*/  BPT.TRAP 0x1 ;  /* 0x000000040000795c */ /* 0x000fe20000300000 */
.L_x_6344:
[----:B------:R-:W4:Y:S02]  /*24b80*/  SYNCS.PHASECHK.TRANS64.TRYWAIT P1, [R5+URZ+0x30860], R0 ;  /* 0x03086000050075a7 */ /* 0x000f24000802017f */
[----:B----4-:R-:W-:Y:S05]  /*24b90*/  @!P1 BRA `(.L_x_6345) ;  /* 0x0000004c00ac9947 */ /* 0x010fea0003800000 */
.L_x_6525:
[----:B------:R-:W-:Y:S05]  /*24ba0*/  @!P0 BRA `(.L_x_6346) ;  /* 0x0000000000048947 */ /* 0x000fea0003800000 */
[----:B------:R-:W-:Y:S01]  /*24bb0*/  BPT.TRAP 0x1 ;  /* 0x000000040000795c */ /* 0x000fe20000300000 */
.L_x_6346:
[----:B------:R0:W0:Y:S02]  /*24bc0*/  SYNCS.PHASECHK.TRANS64.TRYWAIT P0, [R3+URZ+0x30860], R2 ;  /* 0x03086002030075a7 */ /* 0x000024000800017f */
[----:B0-----:R-:W-:Y:S05]  /*24bd0*/  @!P0 NANOSLEEP.SYNCS 0x989680 ;  /* 0x009896800000895d */ /* 0x001fea0003900000 */
[----:B------:R-:W0:Y:S02]  /*24be0*/  @!P0 SYNCS.PHASECHK.TRANS64 P0, [R3+URZ+0x30860], R2 ;  /* 0x03086002030085a7 */ /* 0x000e24000800007f */
[----:B0-----:R-:W-:Y:S05]  /*24bf0*/  @!P0 BRA `(.L_x_6346) ;  /* 0xfffffffc00f08947 */ /* 0x001fea000383ffff */
.L_x_5986:
[----:B------:R-:W-:Y:S05]  /*24c00*/  BSYNC B9 ;  /* 0x0000000000097941 */ /* 0x000fea0003800000 */
.L_x_5983:
[----:B------:R-:W-:Y:S05]  /*24c10*/  EXIT ;  /* 0x000000000000794d */ /* 0x000fea0003800000 */
.L_x_6004:
[----:B0-----:R0:W1:Y:S02]  /*24c20*/  SYNCS.PHASECHK.TRANS64.TRYWAIT P5, [R88+URZ+0x30890], R89 ;  /* 0x03089059580075a7 */ /* 0x00106400080a017f */
[----:B-1----:R-:W-:Y:S05]  /*24c30*/  @!P5 NANOSLEEP.SYNCS 0x989680 ;  /* 0x009896800000d95d */ /* 0x002fea0003900000 */
[----:B------:R-:W1:Y:S02]  /*24c40*/  @!P5 SYNCS.PHASECHK.TRANS64 P5, [R88+URZ+0x30890], R89 ;  /* 0x030890595800d5a7 */ /* 0x000e6400080a007f */
[----:B-1----:R-:W-:Y:S05]  /*24c50*/  @!P5 BRA `(.L_x_6004) ;  /* 0xfffffffc00f0d947 */ /* 0x002fea000383ffff */
[----:B------:R-:W-:Y:S05]  /*24c60*/  BRA `(.L_x_6347) ;  /* 0xfffffde800b07947 */ /* 0x000fea000383ffff */
.L_x_6005:
        /* <DEDUP_REMOVED lines=8> */
.L_x_6349:
[----:B------:R-:W-:Y:S05]  /*24cf0*/  BSYNC B1 ;  /* 0x0000000000017941 */ /* 0x000fea0003800000 */
.L_x_6348:
        /* <DEDUP_REMOVED lines=8> */
.L_x_6350:
[----:B------:R-:W-:Y:S01]  /*24d80*/  MOV R11, R14 ;  /* 0x0000000e000b7202 */ /* 0x000fe20000000f00 */
[----:B------:R-:W-:Y:S06]  /*24d90*/  BRA `(.L_x_6351) ;  /* 0xfffffde800787947 */ /* 0x000fec000383ffff */
.L_x_6030:
[----:B------:R-:W-:Y:S01]  /*24da0*/  BSSY B1, `(.L_x_6352) ;  /* 0x0000008000017945 */ /* 0x000fe20003800000 */
[----:B0---4-:R-:W-:Y:S01]  /*24db0*/  IMAD.MOV.U32 R13, RZ, RZ, R119 ;  /* 0x000000ffff0d7224 */ /* 0x011fe200078e0077 */
[----:B---3--:R-:W-:Y:S01]  /*24dc0*/  MOV R11, 0x1c1f ;  /* 0x00001c1f000b7802 */ /* 0x008fe20000000f00 */
[----:B------:R-:W-:Y:S02]  /*24dd0*/  IMAD.MOV.U32 R12, RZ, RZ, 0x1 ;  /* 0x00000001ff0c7424 */ /* 0x000fe400078e00ff */
[----:B------:R-:W-:-:S07]  /*24de0*/  IMAD.MOV.U32 R15, RZ, RZ, -0x1 ;  /* 0xffffffffff0f7424 */ /* 0x000fce00078e00ff */
[----:B-12---:R-:W-:Y:S05]  /*24df0*/  WARPSYNC.COLLECTIVE R15, `(.L_x_6353) ;  /* 0x000000000f087348 */ /* 0x006fea0003c00000 */
[----:B------:R0:W3:Y:S02]  /*24e00*/  SHFL.IDX P6, R14, R13, R12, R11 ;  /* 0x0000000c0d0e7389 */ /* 0x0000e400000c000b */
[----:B0123--:R-:W-:Y:S01]  /*24e10*/  ENDCOLLECTIVE ;  /* 0x000000000000791b */ /* 0x00ffe20003800000 */
.L_x_6353:
[----:B------:R-:W-:Y:S05]  /*24e20*/  BSYNC B1 ;  /* 0x0000000000017941 */ /* 0x000fea0003800000 */
.L_x_6352:
        /* <DEDUP_REMOVED lines=8> */
.L_x_6354:
[----:B------:R-:W-:Y:S01]  /*24eb0*/  IMAD.MOV.U32 R120, RZ, RZ, R14 ;  /* 0x000000ffff787224 */ /* 0x000fe200078e000e */
[----:B------:R-:W-:Y:S06]  /*24ec0*/  BRA `(.L_x_6355) ;  /* 0xfffffdfc00547947 */ /* 0x000fec000383ffff */
.L_x_6060:
[----:B-1----:R1:W2:Y:S02]  /*24ed0*/  SYNCS.PHASECHK.TRANS64.TRYWAIT P5, [R88+URZ+0x30890], R89 ;  /* 0x03089059580075a7 */ /* 0x0022a400080a017f */
[----:B--2---:R-:W-:Y:S05]  /*24ee0*/  @!P5 NANOSLEEP.SYNCS 0x989680 ;  /* 0x009896800000d95d */ /* 0x004fea0003900000 */
[----:B------:R-:W2:Y:S02]  /*24ef0*/  @!P5 SYNCS.PHASECHK.TRANS64 P5, [R88+URZ+0x30890], R89 ;  /* 0x030890595800d5a7 */ /* 0x000ea400080a007f */
[----:B--2---:R-:W-:Y:S05]  /*24f00*/  @!P5 BRA `(.L_x_6060) ;  /* 0xfffffffc00f0d947 */ /* 0x004fea000383ffff */
[----:B------:R-:W-:Y:S05]  /*24f10*/  BRA `(.L_x_6356) ;  /* 0xfffffe1c00107947 */ /* 0x000fea000383ffff */
.L_x_6061:
        /* <DEDUP_REMOVED lines=8> */
.L_x_6358:
[----:B------:R-:W-:Y:S05]  /*24fa0*/  BSYNC B1 ;  /* 0x0000000000017941 */ /* 0x000fea0003800000 */
.L_x_6357:
[----:B------:R-:W-:Y:S01]  /*24fb0*/  IMAD.MOV.U32 R13, RZ, RZ, R120 ;  /* 0x000000ffff0d7224 */ /* 0x000fe200078e0078 */
[----:B------:R-:W-:Y:S01]  /*24fc0*/  MOV R11, 0x1c1f ;  /* 0x00001c1f000b7802 */ /* 0x000fe20000000f00 */
[----:B------:R-:W-:Y:S01]  /*24fd0*/  IMAD.MOV.U32 R12, RZ, RZ, RZ ;  /* 0x000000ffff0c7224 */ /* 0x000fe200078e00ff */
[----:B------:R-:W-:Y:S01]  /*24fe0*/  MOV R117, R14 ;  /* 0x0000000e00757202 */ /* 0x000fe20000000f00 */
[----:B------:R-:W-:-:S07]  /*24ff0*/  IMAD.MOV.U32 R15, RZ, RZ, -0x1 ;  /* 0xffffffffff0f7424 */ /* 0x000fce00078e00ff */
[----:B------:R-:W-:Y:S05]  /*25000*/  WARPSYNC.COLLECTIVE R15, `(.L_x_6359) ;  /* 0x000000000f087348 */ /* 0x000fea0003c00000 */
[----:B------:R0:W1:Y:S02]  /*25010*/  SHFL.IDX P6, R14, R13, R12, R11 ;  /* 0x0000000c0d0e7389 */ /* 0x00006400000c000b */
[----:B01----:R-:W-:Y:S01]  /*25020*/  ENDCOLLECTIVE ;  /* 0x000000000000791b */ /* 0x003fe20003800000 */
.L_x_6359:
[----:B------:R-:W-:Y:S01]  /*25030*/  IMAD.MOV.U32 R11, RZ, RZ, R14 ;  /* 0x000000ffff0b7224 */ /* 0x000fe200078e000e */
[----:B------:R-:W-:Y:S06]  /*25040*/  BRA `(.L_x_6360) ;  /* 0xfffffe1800dc7947 */ /* 0x000fec000383ffff */
.L_x_6074:
[----:B------:R-:W-:Y:S01]  /*25050*/  BSSY B1, `(.L_x_6361) ;  /* 0x0000008000017945 */ /* 0x000fe20003800000 */
[----:B--2-4-:R-:W-:Y:S01]  /*25060*/  MOV R13, R119 ;  /* 0x00000077000d7202 */ /* 0x014fe20000000f00 */
[----:B------:R-:W-:Y:S01]  /*25070*/  IMAD.MOV.U32 R12, RZ, RZ, 0x1 ;  /* 0x00000001ff0c7424 */ /* 0x000fe200078e00ff */
[----:B------:R-:W-:Y:S01]  /*25080*/  MOV R15, 0xffffffff ;  /* 0xffffffff000f7802 */ /* 0x000fe20000000f00 */
[----:B---3--:R-:W-:-:S07]  /*25090*/  IMAD.MOV.U32 R11, RZ, RZ, 0x1c1f ;  /* 0x00001c1fff0b7424 */ /* 0x008fce00078e00ff */
[----:B01----:R-:W-:Y:S05]  /*250a0*/  WARPSYNC.COLLECTIVE R15, `(.L_x_6362) ;  /* 0x000000000f087348 */ /* 0x003fea0003c00000 */
[----:B------:R2:W3:Y:S02]  /*250b0*/  SHFL.IDX P6, R14, R13, R12, R11 ;  /* 0x0000000c0d0e7389 */ /* 0x0004e400000c000b */
[----:B0123--:R-:W-:Y:S01]  /*250c0*/  ENDCOLLECTIVE ;  /* 0x000000000000791b */ /* 0x00ffe20003800000 */
.L_x_6362:
[----:B------:R-:W-:Y:S05]  /*250d0*/  BSYNC B1 ;  /* 0x0000000000017941 */ /* 0x000fea0003800000 */
.L_x_6361:
        /* <DEDUP_REMOVED lines=8> */
.L_x_6363:
[----:B------:R-:W-:Y:S01]  /*25160*/  MOV R36, R14 ;  /* 0x0000000e00247202 */ /* 0x000fe20000000f00 */
[----:B------:R-:W-:Y:S06]  /*25170*/  BRA `(.L_x_6364) ;  /* 0xfffffe30003c7947 */ /* 0x000fec000383ffff */
.L_x_6087:
[----:B0-----:R0:W1:Y:S02]  /*25180*/  SYNCS.PHASECHK.TRANS64.TRYWAIT P3, [R88+URZ+0x30890], R89 ;  /* 0x03089059580075a7 */ /* 0x001064000806017f */
[----:B-1----:R-:W-:Y:S05]  /*25190*/  @!P3 NANOSLEEP.SYNCS 0x989680 ;  /* 0x009896800000b95d */ /* 0x002fea0003900000 */
[----:B------:R-:W1:Y:S02]  /*251a0*/  @!P3 SYNCS.PHASECHK.TRANS64 P3, [R88+URZ+0x30890], R89 ;  /* 0x030890595800b5a7 */ /* 0x000e64000806007f */
[----:B-1----:R-:W-:Y:S05]  /*251b0*/  @!P3 BRA `(.L_x_6087) ;  /* 0xfffffffc00f0b947 */ /* 0x002fea000383ffff */
[----:B------:R-:W-:Y:S05]  /*251c0*/  BRA `(.L_x_6365) ;  /* 0xfffffe4400f47947 */ /* 0x000fea000383ffff */
.L_x_6088:
        /* <DEDUP_REMOVED lines=8> */
.L_x_6367:
[----:B------:R-:W-:Y:S05]  /*25250*/  BSYNC B1 ;  /* 0x0000000000017941 */ /* 0x000fea0003800000 */
.L_x_6366:
        /* <DEDUP_REMOVED lines=8> */
.L_x_6368:
[----:B------:R-:W-:Y:S01]  /*252e0*/  IMAD.MOV.U32 R38, RZ, RZ, R14 ;  /* 0x000000ffff267224 */ /* 0x000fe200078e000e */
[----:B------:R-:W-:Y:S06]  /*252f0*/  BRA `(.L_x_6369) ;  /* 0xfffffe4800187947 */ /* 0x000fec000383ffff */
.L_x_6091:
        /* <DEDUP_REMOVED lines=8> */
.L_x_6371:
[----:B------:R-:W-:Y:S05]  /*25380*/  BSYNC B1 ;  /* 0x0000000000017941 */ /* 0x000fea0003800000 */
.L_x_6370:
        /* <DEDUP_REMOVED lines=8> */
.L_x_6372:
[----:B------:R-:W-:Y:S01]  /*25410*/  IMAD.MOV.U32 R38, RZ, RZ, R14 ;  /* 0x000000ffff267224 */ /* 0x000fe200078e000e */
[----:B------:R-:W-:Y:S06]  /*25420*/  BRA `(.L_x_6373) ;  /* 0xfffffe4800747947 */ /* 0x000fec000383ffff */
.L_x_6095:
[----:B---3--:R3:W0:Y:S02]  /*25430*/  SYNCS.PHASECHK.TRANS64.TRYWAIT P2, [R88+URZ+0x308b0], R89 ;  /* 0x0308b059580075a7 */ /* 0x008624000804017f */
[----:B0-----:R-:W-:Y:S05]  /*25440*/  @!P2 NANOSLEEP.SYNCS 0x989680 ;  /* 0x009896800000a95d */ /* 0x001fea0003900000 */
[----:B------:R-:W0:Y:S02]  /*25450*/  @!P2 SYNCS.PHASECHK.TRANS64 P2, [R88+URZ+0x308b0], R89 ;  /* 0x0308b0595800a5a7 */ /* 0x000e24000804007f */
[----:B0-----:R-:W-:Y:S05]  /*25460*/  @!P2 BRA `(.L_x_6095) ;  /* 0xfffffffc00f0a947 */ /* 0x001fea000383ffff */
[----:B------:R-:W-:Y:S05]  /*25470*/  BRA `(.L_x_6374) ;  /* 0xfffffe4c004c7947 */ /* 0x000fea000383ffff */
.L_x_6113:
        /* <DEDUP_REMOVED lines=8> */
.L_x_6376:
[----:B------:R-:W-:Y:S05]  /*25500*/  BSYNC B1 ;  /* 0x0000000000017941 */ /* 0x000fea0003800000 */
.L_x_6375:
        /* <DEDUP_REMOVED lines=8> */
.L_x_6377:
[----:B------:R-:W-:Y:S01]  /*25590*/  IMAD.MOV.U32 R13, RZ, RZ, R10 ;  /* 0x000000ffff0d7224 */ /* 0x000fe200078e000a */
[----:B------:R-:W-:-:S07]  /*255a0*/  MOV R0, R14 ;  /* 0x0000000e00007202 */ /* 0x000fce0000000f00 */
[----:B------:R-:W-:Y:S05]  /*255b0*/  WARPSYNC.COLLECTIVE R15, `(.L_x_6378) ;  /* 0x000000000f087348 */ /* 0x000fea0003c00000 */
[----:B------:R0:W1:Y:S02]  /*255c0*/  SHFL.IDX P6, R14, R13, R12, R11 ;  /* 0x0000000c0d0e7389 */ /* 0x00006400000c000b */
[----:B01----:R-:W-:Y:S01]  /*255d0*/  ENDCOLLECTIVE ;  /* 0x000000000000791b */ /* 0x003fe20003800000 */
.L_x_6378:
[----:B------:R-:W-:Y:S01]  /*255e0*/  MOV R13, R4 ;  /* 0x00000004000d7202 */ /* 0x000fe20000000f00 */
[----:B------:R-:W-:-:S07]  /*255f0*/  IMAD.MOV.U32 R5, RZ, RZ, R14 ;  /* 0x000000ffff057224 */ /* 0x000fce00078e000e */
[----:B------:R-:W-:Y:S05]  /*25600*/  WARPSYNC.COLLECTIVE R15, `(.L_x_6379) ;  /* 0x000000000f087348 */ /* 0x000fea0003c00000 */
[----:B------:R0:W1:Y:S02]  /*25610*/  SHFL.IDX P6, R14, R13, R12, R11 ;  /* 0x0000000c0d0e7389 */ /* 0x00006400000c000b */
[----:B01----:R-:W-:Y:S01]  /*25620*/  ENDCOLLECTIVE ;  /* 0x000000000000791b */ /* 0x003fe20003800000 */
.L_x_6379:
[----:B------:R-:W-:Y:S05]  /*25630*/  BRA `(.L_x_6380) ;  /* 0xfffffe5c00c87947 */ /* 0x000fea000383ffff */
.L_x_6116:
        /* <DEDUP_REMOVED lines=8> */
.L_x_6382:
[----:B------:R-:W-:Y:S05]  /*256c0*/  BSYNC B1 ;  /* 0x0000000000017941 */ /* 0x000fea0003800000 */
.L_x_6381:
        /* <DEDUP_REMOVED lines=8> */
.L_x_6383:
[----:B------:R-:W-:Y:S02]  /*25750*/  IMAD.MOV.U32 R13, RZ, RZ, R10 ;  /* 0x000000ffff0d7224 */ /* 0x000fe400078e000a */
[----:B------:R-:W-:-:S07]  /*25760*/  IMAD.MOV.U32 R0, RZ, RZ, R14 ;  /* 0x000000ffff007224 */ /* 0x000fce00078e000e */
[----:B------:R-:W-:Y:S05]  /*25770*/  WARPSYNC.COLLECTIVE R15, `(.L_x_6384) ;  /* 0x000000000f087348 */ /* 0x000fea0003c00000 */
[----:B------:R0:W1:Y:S02]  /*25780*/  SHFL.IDX P6, R14, R13, R12, R11 ;  /* 0x0000000c0d0e7389 */ /* 0x00006400000c000b */
[----:B01----:R-:W-:Y:S01]  /*25790*/  ENDCOLLECTIVE ;  /* 0x000000000000791b */ /* 0x003fe20003800000 */
.L_x_6384:
[----:B------:R-:W-:Y:S01]  /*257a0*/  IMAD.MOV.U32 R13, RZ, RZ, R4 ;  /* 0x000000ffff0d7224 */ /* 0x000fe200078e0004 */
[----:B------:R-:W-:-:S07]  /*257b0*/  MOV R5, R14 ;  /* 0x0000000e00057202 */ /* 0x000fce0000000f00 */
[----:B------:R-:W-:Y:S05]  /*257c0*/  WARPSYNC.COLLECTIVE R15, `(.L_x_6385) ;  /* 0x000000000f087348 */ /* 0x000fea0003c00000 */
[----:B------:R0:W1:Y:S02]  /*257d0*/  SHFL.IDX P6, R14, R13, R12, R11 ;  /* 0x0000000c0d0e7389 */ /* 0x00006400000c000b */
[----:B01----:R-:W-:Y:S01]  /*257e0*/  ENDCOLLECTIVE ;  /* 0x000000000000791b */ /* 0x003fe20003800000 */
.L_x_6385:
[----:B------:R-:W-:Y:S01]  /*257f0*/  IMAD.MOV.U32 R4, RZ, RZ, R14 ;  /* 0x000000ffff047224 */ /* 0x000fe200078e000e */
[----:B------:R-:W-:Y:S06]  /*25800*/  BRA `(.L_x_6386) ;  /* 0xfffffe6400547947 */ /* 0x000fec000383ffff */
.L_x_6120:
[----:B0-----:R0:W1:Y:S02]  /*25810*/  SYNCS.PHASECHK.TRANS64.TRYWAIT P0, [R2+URZ+0x30800], R5 ;  /* 0x03080005020075a7 */ /* 0x001064000800017f */
[----:B-1----:R-:W-:Y:S05]  /*25820*/  @!P0 NANOSLEEP.SYNCS 0x989680 ;  /* 0x009896800000895d */ /* 0x002fea0003900000 */
[----:B------:R-:W1:Y:S02]  /*25830*/  @!P0 SYNCS.PHASECHK.TRANS64 P0, [R2+URZ+0x30800], R5 ;  /* 0x03080005020085a7 */ /* 0x000e64000800007f */
[----:B-1----:R-:W-:Y:S05]  /*25840*/  @!P0 BRA `(.L_x_6120) ;  /* 0xfffffffc00f08947 */ /* 0x002fea000383ffff */
[----:B------:R-:W-:Y:S05]  /*25850*/  BRA `(.L_x_6387) ;  /* 0xfffffe6c00607947 */ /* 0x000fea000383ffff */
.L_x_6144:
        /* <DEDUP_REMOVED lines=8> */
.L_x_6389:
[----:B------:R-:W-:Y:S05]  /*258e0*/  BSYNC B1 ;  /* 0x0000000000017941 */ /* 0x000fea0003800000 */
.L_x_6388:
        /* <DEDUP_REMOVED lines=8> */
.L_x_6390:
[----:B------:R-:W-:Y:S01]  /*25970*/  IMAD.MOV.U32 R13, RZ, RZ, R21 ;  /* 0x000000ffff0d7224 */ /* 0x000fe200078e0015 */
[----:B------:R-:W-:-:S07]  /*25980*/  MOV R0, R14 ;  /* 0x0000000e00007202 */ /* 0x000fce0000000f00 */
[----:B------:R-:W-:Y:S05]  /*25990*/  WARPSYNC.COLLECTIVE R15, `(.L_x_6391) ;  /* 0x000000000f087348 */ /* 0x000fea0003c00000 */
[----:B------:R0:W1:Y:S02]  /*259a0*/  SHFL.IDX P6, R14, R13, R12, R11 ;  /* 0x0000000c0d0e7389 */ /* 0x00006400000c000b */
[----:B01----:R-:W-:Y:S01]  /*259b0*/  ENDCOLLECTIVE ;  /* 0x000000000000791b */ /* 0x003fe20003800000 */
.L_x_6391:
[----:B------:R-:W-:Y:S01]  /*259c0*/  MOV R13, R20 ;  /* 0x00000014000d7202 */ /* 0x000fe20000000f00 */
[----:B------:R-:W-:-:S07]  /*259d0*/  IMAD.MOV.U32 R5, RZ, RZ, R14 ;  /* 0x000000ffff057224 */ /* 0x000fce00078e000e */
[----:B------:R-:W-:Y:S05]  /*259e0*/  WARPSYNC.COLLECTIVE R15, `(.L_x_6392) ;  /* 0x000000000f087348 */ /* 0x000fea0003c00000 */
[----:B------:R0:W1:Y:S02]  /*259f0*/  SHFL.IDX P6, R14, R13, R12, R11 ;  /* 0x0000000c0d0e7389 */ /* 0x00006400000c000b */
[----:B01----:R-:W-:Y:S01]  /*25a00*/  ENDCOLLECTIVE ;  /* 0x000000000000791b */ /* 0x003fe20003800000 */
.L_x_6392:
[----:B------:R-:W-:Y:S05]  /*25a10*/  BRA `(.L_x_6393) ;  /* 0xfffffe9000387947 */ /* 0x000fea000383ffff */
.L_x_6147:
        /* <DEDUP_REMOVED lines=8> */
.L_x_6395:
[----:B------:R-:W-:Y:S05]  /*25aa0*/  BSYNC B1 ;  /* 0x0000000000017941 */ /* 0x000fea0003800000 */
.L_x_6394:
[----:B------:R-:W-:Y:S01]  /*25ab0*/  MOV R13, R6 ;  /* 0x00000006000d7202 */ /* 0x000fe20000000f00 */
[----:B------:R-:W-:Y:S01]  /*25ac0*/  IMAD.MOV.U32 R12, RZ, RZ, 0x1 ;  /* 0x00000001ff0c7424 */ /* 0x000fe200078e00ff */
[----:B------:R-:W-:Y:S01]  /*25ad0*/  MOV R11, 0x1c1f ;  /* 0x00001c1f000b7802 */ /* 0x000fe20000000f00 */
[----:B------:R-:W-:Y:S02]  /*25ae0*/  IMAD.MOV.U32 R15, RZ, RZ, -0x1 ;  /* 0xffffffffff0f7424 */ /* 0x000fe400078e00ff */
[----:B------:R-:W-:-:S07]  /*25af0*/  IMAD.MOV.U32 R3, RZ, RZ, R14 ;  /* 0x000000ffff037224 */ /* 0x000fce00078e000e */
[----:B------:R-:W-:Y:S05]  /*25b00*/  WARPSYNC.COLLECTIVE R15, `(.L_x_6396) ;  /* 0x000000000f087348 */ /* 0x000fea0003c00000 */
[----:B------:R0:W1:Y:S02]  /*25b10*/  SHFL.IDX P6, R14, R13, R12, R11 ;  /* 0x0000000c0d0e7389 */ /* 0x00006400000c000b */
[----:B01----:R-:W-:Y:S01]  /*25b20*/  ENDCOLLECTIVE ;  /* 0x000000000000791b */ /* 0x003fe20003800000 */
.L_x_6396:
[----:B------:R-:W-:Y:S01]  /*25b30*/  IMAD.MOV.U32 R13, RZ, RZ, R21 ;  /* 0x000000ffff0d7224 */ /* 0x000fe200078e0015 */
[----:B------:R-:W-:-:S07]  /*25b40*/  MOV R0, R14 ;  /* 0x0000000e00007202 */ /* 0x000fce0000000f00 */
[----:B------:R-:W-:Y:S05]  /*25b50*/  WARPSYNC.COLLECTIVE R15, `(.L_x_6397) ;  /* 0x000000000f087348 */ /* 0x000fea0003c00000 */
[----:B------:R0:W1:Y:S02]  /*25b60*/  SHFL.IDX P6, R14, R13, R12, R11 ;  /* 0x0000000c0d0e7389 */ /* 0x00006400000c000b */
[----:B01----:R-:W-:Y:S01]  /*25b70*/  ENDCOLLECTIVE ;  /* 0x000000000000791b */ /* 0x003fe20003800000 */
.L_x_6397:
[----:B------:R-:W-:Y:S01]  /*25b80*/  IMAD.MOV.U32 R13, RZ, RZ, R20 ;  /* 0x000000ffff0d7224 */ /* 0x000fe200078e0014 */
[----:B------:R-:W-:-:S07]  /*25b90*/  MOV R21, R14 ;  /* 0x0000000e00157202 */ /* 0x000fce0000000f00 */
[----:B------:R-:W-:Y:S05]  /*25ba0*/  WARPSYNC.COLLECTIVE R15, `(.L_x_6398) ;  /* 0x000000000f087348 */ /* 0x000fea0003c00000 */
[----:B------:R0:W1:Y:S02]  /*25bb0*/  SHFL.IDX P6, R14, R13, R12, R11 ;  /* 0x0000000c0d0e7389 */ /* 0x00006400000c000b */
[----:B01----:R-:W-:Y:S01]  /*25bc0*/  ENDCOLLECTIVE ;  /* 0x000000000000791b */ /* 0x003fe20003800000 */
.L_x_6398:
[----:B------:R-:W-:Y:S01]  /*25bd0*/  MOV R20, R14 ;  /* 0x0000000e00147202 */ /* 0x000fe20000000f00 */
[----:B------:R-:W-:Y:S06]  /*25be0*/  BRA `(.L_x_6399) ;  /* 0xfffffe9400587947 */ /* 0x000fec000383ffff */
.L_x_6151:
[----:B0-----:R0:W1:Y:S02]  /*25bf0*/  SYNCS.PHASECHK.TRANS64.TRYWAIT P0, [R2+URZ+0x30800], R61 ;  /* 0x0308003d020075a7 */ /* 0x001064000800017f */
[----:B-1----:R-:W-:Y:S05]  /*25c00*/  @!P0 NANOSLEEP.SYNCS 0x989680 ;  /* 0x009896800000895d */ /* 0x002fea0003900000 */
[----:B------:R-:W1:Y:S02]  /*25c10*/  @!P0 SYNCS.PHASECHK.TRANS64 P0, [R2+URZ+0x30800], R61 ;  /* 0x0308003d020085a7 */ /* 0x000e64000800007f */
[----:B-1----:R-:W-:Y:S05]  /*25c20*/  @!P0 BRA `(.L_x_6151) ;  /* 0xfffffffc00f08947 */ /* 0x002fea000383ffff */
[----:B------:R-:W-:Y:S05]  /*25c30*/  BRA `(.L_x_6400) ;  /* 0xfffffe9800d47947 */ /* 0x000fea000383ffff */
.L_x_6165:
[----:B-1----:R1:W2:Y:S02]  /*25c40*/  SYNCS.PHASECHK.TRANS64.TRYWAIT P1, [R5+URZ+0x30830], R0 ;  /* 0x03083000050075a7 */ /* 0x0022a4000802017f */
[----:B--2---:R-:W-:Y:S05]  /*25c50*/  @!P1 NANOSLEEP.SYNCS 0x989680 ;  /* 0x009896800000995d */ /* 0x004fea0003900000 */
[----:B------:R-:W2:Y:S02]  /*25c60*/  @!P1 SYNCS.PHASECHK.TRANS64 P1, [R5+URZ+0x30830], R0 ;  /* 0x03083000050095a7 */ /* 0x000ea4000802007f */
[----:B--2---:R-:W-:Y:S05]  /*25c70*/  @!P1 BRA `(.L_x_6165) ;  /* 0xfffffffc00f09947 */ /* 0x004fea000383ffff */
[----:B------:R-:W-:Y:S05]  /*25c80*/  BRA `(.L_x_6164) ;  /* 0xfffffec000947947 */ /* 0x000fea000383ffff */
.L_x_6173:
[----:B-1----:R1:W2:Y:S02]  /*25c90*/  SYNCS.PHASECHK.TRANS64.TRYWAIT P2, [R13+URZ+0x30830], R0 ;  /* 0x030830000d0075a7 */ /* 0x0022a4000804017f */
[----:B--2---:R-:W-:Y:S05]  /*25ca0*/  @!P2 NANOSLEEP.SYNCS 0x989680 ;  /* 0x009896800000a95d */ /* 0x004fea0003900000 */
[----:B------:R-:W2:Y:S02]  /*25cb0*/  @!P2 SYNCS.PHASECHK.TRANS64 P2, [R13+URZ+0x30830], R0 ;  /* 0x030830000d00a5a7 */ /* 0x000ea4000804007f */
[----:B--2---:R-:W-:Y:S05]  /*25cc0*/  @!P2 BRA `(.L_x_6173) ;  /* 0xfffffffc00f0a947 */ /* 0x004fea000383ffff */
[----:B------:R-:W-:Y:S05]  /*25cd0*/  BRA `(.L_x_6172) ;  /* 0xfffffeec00187947 */ /* 0x000fea000383ffff */
.L_x_6178:
[----:B-1----:R1:W2:Y:S02]  /*25ce0*/  SYNCS.PHASECHK.TRANS64.TRYWAIT P2, [R15+URZ+0x30850], R0 ;  /* 0x030850000f0075a7 */ /* 0x0022a4000804017f */
[----:B--2---:R-:W-:Y:S05]  /*25cf0*/  @!P2 NANOSLEEP.SYNCS 0x989680 ;  /* 0x009896800000a95d */ /* 0x004fea0003900000 */
[----:B------:R-:W2:Y:S02]  /*25d00*/  @!P2 SYNCS.PHASECHK.TRANS64 P2, [R15+URZ+0x30850], R0 ;  /* 0x030850000f00a5a7 */ /* 0x000ea4000804007f */
[----:B--2---:R-:W-:Y:S05]  /*25d10*/  @!P2 BRA `(.L_x_6178) ;  /* 0xfffffffc00f0a947 */ /* 0x004fea000383ffff */
[----:B------:R-:W-:Y:S05]  /*25d20*/  BRA `(.L_x_6177) ;  /* 0xfffffef800bc7947 */ /* 0x000fea000383ffff */
.L_x_6188:
[----:B-1----:R1:W2:Y:S02]  /*25d30*/  SYNCS.PHASECHK.TRANS64.TRYWAIT P1, [R0+URZ+0x30830], R3 ;  /* 0x03083003000075a7 */ /* 0x0022a4000802017f */
[----:B--2---:R-:W-:Y:S05]  /*25d40*/  @!P1 NANOSLEEP.SYNCS 0x989680 ;  /* 0x009896800000995d */ /* 0x004fea0003900000 */
[----:B------:R-:W2:Y:S02]  /*25d50*/  @!P1 SYNCS.PHASECHK.TRANS64 P1, [R0+URZ+0x30830], R3 ;  /* 0x03083003000095a7 */ /* 0x000ea4000802007f */
[----:B--2---:R-:W-:Y:S05]  /*25d60*/  @!P1 BRA `(.L_x_6188) ;  /* 0xfffffffc00f09947 */ /* 0x004fea000383ffff */
[----:B------:R-:W-:Y:S05]  /*25d70*/  BRA `(.L_x_6187) ;  /* 0xffffff1c00107947 */ /* 0x000fea000383ffff */
.L_x_6193:
[----:B-1----:R1:W2:Y:S02]  /*25d80*/  SYNCS.PHASECHK.TRANS64.TRYWAIT P1, [R15+URZ+0x30850], R0 ;  /* 0x030850000f0075a7 */ /* 0x0022a4000802017f */
[----:B--2---:R-:W-:Y:S05]  /*25d90*/  @!P1 NANOSLEEP.SYNCS 0x989680 ;  /* 0x009896800000995d */ /* 0x004fea0003900000 */
[----:B------:R-:W2:Y:S02]  /*25da0*/  @!P1 SYNCS.PHASECHK.TRANS64 P1, [R15+URZ+0x30850], R0 ;  /* 0x030850000f0095a7 */ /* 0x000ea4000802007f */
[----:B--2---:R-:W-:Y:S05]  /*25db0*/  @!P1 BRA `(.L_x_6193) ;  /* 0xfffffffc00f09947 */ /* 0x004fea000383ffff */
[----:B------:R-:W-:Y:S05]  /*25dc0*/  BRA `(.L_x_6192) ;  /* 0xffffff2800ac7947 */ /* 0x000fea000383ffff */
.L_x_6201:
[----:B-1----:R1:W2:Y:S02]  /*25dd0*/  SYNCS.PHASECHK.TRANS64.TRYWAIT P1, [R10+URZ+0x30850], R5 ;  /* 0x030850050a0075a7 */ /* 0x0022a4000802017f */
[----:B--2---:R-:W-:Y:S05]  /*25de0*/  @!P1 NANOSLEEP.SYNCS 0x989680 ;  /* 0x009896800000995d */ /* 0x004fea0003900000 */
[----:B------:R-:W2:Y:S02]  /*25df0*/  @!P1 SYNCS.PHASECHK.TRANS64 P1, [R10+URZ+0x30850], R5 ;  /* 0x030850050a0095a7 */ /* 0x000ea4000802007f */
[----:B--2---:R-:W-:Y:S05]  /*25e00*/  @!P1 BRA `(.L_x_6201) ;  /* 0xfffffffc00f09947 */ /* 0x004fea000383ffff */
[----:B------:R-:W-:Y:S05]  /*25e10*/  BRA `(.L_x_6200) ;  /* 0xffffff4800887947 */ /* 0x000fea000383ffff */
.L_x_6238:
        /* <DEDUP_REMOVED lines=8> */
[----:B-1----:R-:W-:Y:S05]  /*25ea0*/  WARPSYNC.COLLECTIVE R15, `(.L_x_6402) ;  /* 0x000000000f087348 */ /* 0x002fea0003c00000 */
[----:B------:R0:W2:Y:S02]  /*25eb0*/  SHFL.IDX P6, R14, R13, R12, R11 ;  /* 0x0000000c0d0e7389 */ /* 0x0000a400000c000b */
[----:B012---:R-:W-:Y:S01]  /*25ec0*/  ENDCOLLECTIVE ;  /* 0x000000000000791b */ /* 0x007fe20003800000 */
.L_x_6402:
[----:B------:R-:W-:Y:S05]  /*25ed0*/  BSYNC B1 ;  /* 0x0000000000017941 */ /* 0x000fea0003800000 */
.L_x_6401:
[----:B------:R-:W-:Y:S05]  /*25ee0*/  BRA `(.L_x_6403) ;  /* 0xffffff9000487947 */ /* 0x000fea000383ffff */
.L_x_6240:
[----:B------:R-:W-:Y:S01]  /*25ef0*/  BSSY B1, `(.L_x_6404) ;  /* 0x0000006000017945 */ /* 0x000fe20003800000 */
[----:B------:R-:W-:-:S07]  /*25f00*/  IMAD.MOV.U32 R15, RZ, RZ, -0x1 ;  /* 0xffffffffff0f7424 */ /* 0x000fce00078e00ff */
[----:B01----:R-:W-:Y:S05]  /*25f10*/  WARPSYNC.COLLECTIVE R15, `(.L_x_6405) ;  /* 0x000000000f0c7348 */ /* 0x003fea0003c00000 */
[----:B------:R-:W-:Y:S02]  /*25f20*/  ELECT P6, UR62, PT ;  /* 0x00000000003e782f */ /* 0x000fe400038c0000 */
[----:B------:R-:W-:Y:S01]  /*25f30*/  MOV R14, UR62 ;  /* 0x0000003e000e7c02 */ /* 0x000fe20008000f00 */
[----:B01----:R-:W-:Y:S10]  /*25f40*/  ENDCOLLECTIVE ;  /* 0x000000000000791b */ /* 0x003ff40003800000 */
.L_x_6405:
[----:B------:R-:W-:Y:S05]  /*25f50*/  BSYNC B1 ;  /* 0x0000000000017941 */ /* 0x000fea0003800000 */
.L_x_6404:
[----:B------:R-:W-:Y:S05]  /*25f60*/  BRA `(.L_x_6239) ;  /* 0xffffff9000407947 */ /* 0x000fea000383ffff */
.L_x_6242:
[----:B0-----:R0:W2:Y:S02]  /*25f70*/  SYNCS.PHASECHK.TRANS64.TRYWAIT P0, [R22+URZ+0x30820], R7 ;  /* 0x03082007160075a7 */ /* 0x0010a4000800017f */
[----:B--2---:R-:W-:Y:S05]  /*25f80*/  @!P0 NANOSLEEP.SYNCS 0x989680 ;  /* 0x009896800000895d */ /* 0x004fea0003900000 */
[----:B------:R-:W2:Y:S02]  /*25f90*/  @!P0 SYNCS.PHASECHK.TRANS64 P0, [R22+URZ+0x30820], R7 ;  /* 0x03082007160085a7 */ /* 0x000ea4000800007f */
[----:B--2---:R-:W-:Y:S05]  /*25fa0*/  @!P0 BRA `(.L_x_6242) ;  /* 0xfffffffc00f08947 */ /* 0x004fea000383ffff */
[----:B------:R-:W-:Y:S05]  /*25fb0*/  BRA `(.L_x_6406) ;  /* 0xffffff9000507947 */ /* 0x000fea000383ffff */
.L_x_6246:
[----:B-1----:R1:W2:Y:S02]  /*25fc0*/  SYNCS.PHASECHK.TRANS64.TRYWAIT P0, [R11+URZ+0x308a0], R10 ;  /* 0x0308a00a0b0075a7 */ /* 0x0022a4000800017f */
[----:B--2---:R-:W-:Y:S05]  /*25fd0*/  @!P0 NANOSLEEP.SYNCS 0x989680 ;  /* 0x009896800000895d */ /* 0x004fea0003900000 */
[----:B------:R-:W2:Y:S02]  /*25fe0*/  @!P0 SYNCS.PHASECHK.TRANS64 P0, [R11+URZ+0x308a0], R10 ;  /* 0x0308a00a0b0085a7 */ /* 0x000ea4000800007f */
[----:B--2---:R-:W-:Y:S05]  /*25ff0*/  @!P0 BRA `(.L_x_6246) ;  /* 0xfffffffc00f08947 */ /* 0x004fea000383ffff */
[----:B------:R-:W-:Y:S05]  /*26000*/  BRA `(.L_x_6407) ;  /* 0xffffff9000687947 */ /* 0x000fea000383ffff */
.L_x_6253:
[----:B0-----:R0:W2:Y:S02]  /*26010*/  SYNCS.PHASECHK.TRANS64.TRYWAIT P0, [R11+URZ+0x308c0], R10 ;  /* 0x0308c00a0b0075a7 */ /* 0x0010a4000800017f */
[----:B--2---:R-:W-:Y:S05]  /*26020*/  @!P0 NANOSLEEP.SYNCS 0x989680 ;  /* 0x009896800000895d */ /* 0x004fea0003900000 */
[----:B------:R-:W2:Y:S02]  /*26030*/  @!P0 SYNCS.PHASECHK.TRANS64 P0, [R11+URZ+0x308c0], R10 ;  /* 0x0308c00a0b0085a7 */ /* 0x000ea4000800007f */
[----:B--2---:R-:W-:Y:S05]  /*26040*/  @!P0 BRA `(.L_x_6253) ;  /* 0xfffffffc00f08947 */ /* 0x004fea000383ffff */
[----:B------:R-:W-:Y:S05]  /*26050*/  BRA `(.L_x_6408) ;  /* 0xffffff9400647947 */ /* 0x000fea000383ffff */
.L_x_6262:
[----:B-1----:R1:W2:Y:S02]  /*26060*/  SYNCS.PHASECHK.TRANS64.TRYWAIT P1, [R10+URZ+0x308a0], R9 ;  /* 0x0308a0090a0075a7 */ /* 0x0022a4000802017f */
[----:B--2---:R-:W-:Y:S05]  /*26070*/  @!P1 NANOSLEEP.SYNCS 0x989680 ;  /* 0x009896800000995d */ /* 0x004fea0003900000 */
[----:B------:R-:W2:Y:S02]  /*26080*/  @!P1 SYNCS.PHASECHK.TRANS64 P1, [R10+URZ+0x308a0], R9 ;  /* 0x0308a0090a0095a7 */ /* 0x000ea4000802007f */
[----:B--2---:R-:W-:Y:S05]  /*26090*/  @!P1 BRA `(.L_x_6262) ;  /* 0xfffffffc00f09947 */ /* 0x004fea000383ffff */
[----:B------:R-:W-:Y:S05]  /*260a0*/  BRA `(.L_x_6409) ;  /* 0xffffff9800987947 */ /* 0x000fea000383ffff */
.L_x_6269:
[----:B0-----:R0:W2:Y:S02]  /*260b0*/  SYNCS.PHASECHK.TRANS64.TRYWAIT P1, [R10+URZ+0x308c0], R9 ;  /* 0x0308c0090a0075a7 */ /* 0x0010a4000802017f */
[----:B--2---:R-:W-:Y:S05]  /*260c0*/  @!P1 NANOSLEEP.SYNCS 0x989680 ;  /* 0x009896800000995d */ /* 0x004fea0003900000 */
[----:B------:R-:W2:Y:S02]  /*260d0*/  @!P1 SYNCS.PHASECHK.TRANS64 P1, [R10+URZ+0x308c0], R9 ;  /* 0x0308c0090a0095a7 */ /* 0x000ea4000802007f */
[----:B--2---:R-:W-:Y:S05]  /*260e0*/  @!P1 BRA `(.L_x_6269) ;  /* 0xfffffffc00f09947 */ /* 0x004fea000383ffff */
[----:B------:R-:W-:Y:S05]  /*260f0*/  BRA `(.L_x_6410) ;  /* 0xffffff9c00907947 */ /* 0x000fea000383ffff */
.L_x_6284:
        /* <DEDUP_REMOVED lines=11> */
.L_x_6412:
[----:B------:R-:W-:Y:S05]  /*261b0*/  BSYNC B0 ;  /* 0x0000000000007941 */ /* 0x000fea0003800000 */
.L_x_6411:
[----:B------:R-:W-:Y:S05]  /*261c0*/  BRA `(.L_x_6413) ;  /* 0xffffffa800e47947 */ /* 0x000fea000383ffff */
.L_x_6287:
[----:B0-----:R0:W1:Y:S02]  /*261d0*/  SYNCS.PHASECHK.TRANS64.TRYWAIT P0, [R7+URZ+0x30840], R2 ;  /* 0x03084002070075a7 */ /* 0x001064000800017f */
[----:B-1----:R-:W-:Y:S05]  /*261e0*/  @!P0 NANOSLEEP.SYNCS 0x989680 ;  /* 0x009896800000895d */ /* 0x002fea0003900000 */
[----:B------:R-:W1:Y:S02]  /*261f0*/  @!P0 SYNCS.PHASECHK.TRANS64 P0, [R7+URZ+0x30840], R2 ;  /* 0x03084002070085a7 */ /* 0x000e64000800007f */
[----:B-1----:R-:W-:Y:S05]  /*26200*/  @!P0 BRA `(.L_x_6287) ;  /* 0xfffffffc00f08947 */ /* 0x002fea000383ffff */
[----:B------:R-:W-:Y:S05]  /*26210*/  BRA `(.L_x_6414) ;  /* 0xffffffac00407947 */ /* 0x000fea000383ffff */
.L_x_6288:
        /* <DEDUP_REMOVED lines=8> */
.L_x_6416:
[----:B------:R-:W-:Y:S05]  /*262a0*/  BSYNC B0 ;  /* 0x0000000000007941 */ /* 0x000fea0003800000 */
.L_x_6415:
        /* <DEDUP_REMOVED lines=9> */
.L_x_6417:
[----:B------:R-:W-:Y:S01]  /*26340*/  MOV R13, R0 ;  /* 0x00000000000d7202 */ /* 0x000fe20000000f00 */
[----:B------:R-:W-:Y:S02]  /*26350*/  IMAD.MOV.U32 R12, RZ, RZ, 0x1 ;  /* 0x00000001ff0c7424 */ /* 0x000fe400078e00ff */
[----:B------:R-:W-:-:S07]  /*26360*/  IMAD.MOV.U32 R3, RZ, RZ, R14 ;  /* 0x000000ffff037224 */ /* 0x000fce00078e000e */
[----:B------:R-:W-:Y:S05]  /*26370*/  WARPSYNC.COLLECTIVE R15, `(.L_x_6418) ;  /* 0x000000000f087348 */ /* 0x000fea0003c00000 */
[----:B------:R0:W1:Y:S02]  /*26380*/  SHFL.IDX P6, R14, R13, R12, R11 ;  /* 0x0000000c0d0e7389 */ /* 0x00006400000c000b */
[----:B01----:R-:W-:Y:S01]  /*26390*/  ENDCOLLECTIVE ;  /* 0x000000000000791b */ /* 0x003fe20003800000 */
.L_x_6418:
        /* <DEDUP_REMOVED lines=17> */
.L_x_6419:
[----:B------:R-:W-:Y:S01]  /*264b0*/  @P1 LEA R8, R5, R22, 0x1 ;  /* 0x0000001605081211 */ /* 0x000fe200078e08ff */
[----:B------:R-:W-:Y:S01]  /*264c0*/  IMAD.MOV.U32 R13, RZ, RZ, R0 ;  /* 0x000000ffff0d7224 */ /* 0x000fe200078e0000 */
[----:B------:R-:W-:Y:S02]  /*264d0*/  MOV R12, 0x2 ;  /* 0x00000002000c7802 */ /* 0x000fe40000000f00 */
[----:B------:R-:W-:-:S07]  /*264e0*/  MOV R3, R14 ;  /* 0x0000000e00037202 */ /* 0x000fce0000000f00 */
[----:B------:R-:W-:Y:S05]  /*264f0*/  WARPSYNC.COLLECTIVE R15, `(.L_x_6420) ;  /* 0x000000000f087348 */ /* 0x000fea0003c00000 */
[----:B------:R0:W1:Y:S02]  /*26500*/  SHFL.IDX P6, R14, R13, R12, R11 ;  /* 0x0000000c0d0e7389 */ /* 0x00006400000c000b */
[----:B01----:R-:W-:Y:S01]  /*26510*/  ENDCOLLECTIVE ;  /* 0x000000000000791b */ /* 0x003fe20003800000 */
.L_x_6420:
        /* <DEDUP_REMOVED lines=17> */
.L_x_6421:
[----:B------:R-:W-:Y:S01]  /*26630*/  @P1 IMAD R8, R5, 0x2, R22 ;  /* 0x0000000205081824 */ /* 0x000fe200078e0216 */
[----:B------:R-:W-:Y:S01]  /*26640*/  MOV R13, R0 ;  /* 0x00000000000d7202 */ /* 0x000fe20000000f00 */
[----:B------:R-:W-:Y:S02]  /*26650*/  IMAD.MOV.U32 R12, RZ, RZ, 0x3 ;  /* 0x00000003ff0c7424 */ /* 0x000fe400078e00ff */
[----:B------:R-:W-:-:S07]  /*26660*/  IMAD.MOV.U32 R3, RZ, RZ, R14 ;  /* 0x000000ffff037224 */ /* 0x000fce00078e000e */
[----:B------:R-:W-:Y:S05]  /*26670*/  WARPSYNC.COLLECTIVE R15, `(.L_x_6422) ;  /* 0x000000000f087348 */ /* 0x000fea0003c00000 */
[----:B------:R0:W1:Y:S02]  /*26680*/  SHFL.IDX P6, R14, R13, R12, R11 ;  /* 0x0000000c0d0e7389 */ /* 0x00006400000c000b */
[----:B01----:R-:W-:Y:S01]  /*26690*/  ENDCOLLECTIVE ;  /* 0x000000000000791b */ /* 0x003fe20003800000 */
.L_x_6422:
        /* <DEDUP_REMOVED lines=17> */
.L_x_6423:
[----:B------:R-:W-:Y:S01]  /*267b0*/  @P1 LEA R8, R5, R22, 0x1 ;  /* 0x0000001605081211 */ /* 0x000fe200078e08ff */
[----:B------:R-:W-:Y:S01]  /*267c0*/  IMAD.MOV.U32 R13, RZ, RZ, R0 ;  /* 0x000000ffff0d7224 */ /* 0x000fe200078e0000 */
[----:B------:R-:W-:Y:S02]  /*267d0*/  MOV R12, 0x4 ;  /* 0x00000004000c7802 */ /* 0x000fe40000000f00 */
[----:B------:R-:W-:-:S07]  /*267e0*/  MOV R3, R14 ;  /* 0x0000000e00037202 */ /* 0x000fce0000000f00 */
[----:B------:R-:W-:Y:S05]  /*267f0*/  WARPSYNC.COLLECTIVE R15, `(.L_x_6424) ;  /* 0x000000000f087348 */ /* 0x000fea0003c00000 */
[----:B------:R0:W1:Y:S02]  /*26800*/  SHFL.IDX P6, R14, R13, R12, R11 ;  /* 0x0000000c0d0e7389 */ /* 0x00006400000c000b */
[----:B01----:R-:W-:Y:S01]  /*26810*/  ENDCOLLECTIVE ;  /* 0x000000000000791b */ /* 0x003fe20003800000 */
.L_x_6424:
        /* <DEDUP_REMOVED lines=17> */
.L_x_6425:
[----:B------:R-:W-:Y:S01]  /*26930*/  @P1 IMAD R8, R5, 0x2, R22 ;  /* 0x0000000205081824 */ /* 0x000fe200078e0216 */
[----:B------:R-:W-:Y:S01]  /*26940*/  MOV R13, R0 ;  /* 0x00000000000d7202 */ /* 0x000fe20000000f00 */
[----:B------:R-:W-:Y:S02]  /*26950*/  IMAD.MOV.U32 R12, RZ, RZ, 0x5 ;  /* 0x00000005ff0c7424 */ /* 0x000fe400078e00ff */
[----:B------:R-:W-:-:S07]  /*26960*/  IMAD.MOV.U32 R3, RZ, RZ, R14 ;  /* 0x000000ffff037224 */ /* 0x000fce00078e000e */
[----:B------:R-:W-:Y:S05]  /*26970*/  WARPSYNC.COLLECTIVE R15, `(.L_x_6426) ;  /* 0x000000000f087348 */ /* 0x000fea0003c00000 */
[----:B------:R0:W1:Y:S02]  /*26980*/  SHFL.IDX P6, R14, R13, R12, R11 ;  /* 0x0000000c0d0e7389 */ /* 0x00006400000c000b */
[----:B01----:R-:W-:Y:S01]  /*26990*/  ENDCOLLECTIVE ;  /* 0x000000000000791b */ /* 0x003fe20003800000 */
.L_x_6426:
        /* <DEDUP_REMOVED lines=14> */
.L_x_6427:
[----:B------:R-:W-:Y:S01]  /*26a80*/  @!PT LDS RZ, [RZ] ;  /* 0x00000000fffff984 */ /* 0x000fe20000000800 */
[----:B------:R-:W-:Y:S01]  /*26a90*/  @!PT LDS RZ, [RZ] ;  /* 0x00000000fffff984 */ /* 0x000fe20000000800 */
[----:B------:R-:W-:Y:S01]  /*26aa0*/  @!PT LDS RZ, [RZ] ;  /* 0x00000000fffff984 */ /* 0x000fe20000000800 */
[----:B------:R-:W-:Y:S04]  /*26ab0*/  @P1 LDGSTS.E.BYPASS.LTC128B.128 [R8+0x23400], desc[UR60][R2.64+0x80], !P3 ;  /* 0x2340008002081fae */ /* 0x000fe8000d901d7c */
[----:B------:R0:W-:Y:S02]  /*26ac0*/  @P1 LDGSTS.E.BYPASS.LTC128B.128 [R8+0x26400], desc[UR60][R2.64+0x100], !P2 ;  /* 0x2640010002081fae */ /* 0x0001e4000d101d7c */
[----:B0-----:R-:W-:Y:S01]  /*26ad0*/  MOV R2, R14 ;  /* 0x0000000e00027202 */ /* 0x001fe20000000f00 */
[----:B------:R-:W-:Y:S06]  /*26ae0*/  BRA `(.L_x_6428) ;  /* 0xffffffa800887947 */ /* 0x000fec000383ffff */
.L_x_6293:
[----:B------:R-:W-:Y:S01]  /*26af0*/  IMAD.MOV.U32 R13, RZ, RZ, R4 ;  /* 0x000000ffff0d7224 */ /* 0x000fe200078e0004 */
[----:B------:R-:W-:Y:S01]  /*26b00*/  MOV R12, RZ ;  /* 0x000000ff000c7202 */ /* 0x000fe20000000f00 */
[----:B------:R-:W-:Y:S01]  /*26b10*/  IMAD.MOV.U32 R11, RZ, RZ, 0x181f ;  /* 0x0000181fff0b7424 */ /* 0x000fe200078e00ff */
[----:B------:R-:W-:Y:S01]  /*26b20*/  MOV R15, 0xffffffff ;  /* 0xffffffff000f7802 */ /* 0x000fe20000000f00 */
[----:B-----5:R-:W-:Y:S02]  /*26b30*/  IMAD R5, R10, R6, RZ ;  /* 0x000000060a057224 */ /* 0x020fe400078e02ff */
[----:B------:R-:W-:-:S07]  /*26b40*/  IMAD R17, R17, 0x80, R9 ;  /* 0x0000008011117824 */ /* 0x000fce00078e0209 */
[----:B------:R-:W-:Y:S05]  /*26b50*/  WARPSYNC.COLLECTIVE R15, `(.L_x_6429) ;  /* 0x000000000f087348 */ /* 0x000fea0003c00000 */
[----:B------:R0:W1:Y:S02]  /*26b60*/  SHFL.IDX P6, R14, R13, R12, R11 ;  /* 0x0000000c0d0e7389 */ /* 0x00006400000c000b */
[----:B01----:R-:W-:Y:S01]  /*26b70*/  ENDCOLLECTIVE ;  /* 0x000000000000791b */ /* 0x003fe20003800000 */
.L_x_6429:
[C---:B------:R-:W-:Y:S02]  /*26b80*/  ISETP.GE.AND P1, PT, R17.reuse, R5, PT ;  /* 0x000000051100720c */ /* 0x040fe40003f26270 */
[----:B------:R-:W-:Y:S02]  /*26b90*/  IADD3 R6, R17, 0x10, RZ ;  /* 0x0000001011067810 */ /* 0x000fe40007ffe0ff */
[----:B------:R-:W-:Y:S01]  /*26ba0*/  MOV R13, R0 ;  /* 0x00000000000d7202 */ /* 0x000fe20000000f00 */
[----:B------:R-:W-:-:S08]  /*26bb0*/  IMAD.MOV.U32 R2, RZ, RZ, R14 ;  /* 0x000000ffff027224 */ /* 0x000fd000078e000e */
[----:B------:R-:W-:Y:S05]  /*26bc0*/  WARPSYNC.COLLECTIVE R15, `(.L_x_6430) ;  /* 0x000000000f087348 */ /* 0x000fea0003c00000 */
[----:B------:R0:W1:Y:S02]  /*26bd0*/  SHFL.IDX P6, R14, R13, R12, R11 ;  /* 0x0000000c0d0e7389 */ /* 0x00006400000c000b */
[----:B01----:R-:W-:Y:S01]  /*26be0*/  ENDCOLLECTIVE ;  /* 0x000000000000791b */ /* 0x003fe20003800000 */
.L_x_6430:
        /* <DEDUP_REMOVED lines=8> */
.L_x_6431:
[----:B------:R-:W-:Y:S01]  /*26c70*/  @!PT LDS RZ, [RZ] ;  /* 0x00000000fffff984 */ /* 0x000fe20000000800 */
[----:B------:R-:W-:Y:S01]  /*26c80*/  @!PT LDS RZ, [RZ] ;  /* 0x00000000fffff984 */ /* 0x000fe20000000800 */
[----:B------:R-:W-:Y:S01]  /*26c90*/  @!PT LDS RZ, [RZ] ;  /* 0x00000000fffff984 */ /* 0x000fe20000000800 */
[----:B------:R-:W-:Y:S04]  /*26ca0*/  @!P1 LDGSTS.E.BYPASS.LTC128B.128 [R8+0x12400], desc[UR60][R2.64], !P3 ;  /* 0x1240000002089fae */ /* 0x000fe8000d901d7c */
[----:B------:R-:W-:Y:S04]  /*26cb0*/  @!P1 LDGSTS.E.BYPASS.LTC128B.128 [R8+0x16400], desc[UR60][R2.64+0x80], !P2 ;  /* 0x1640008002089fae */ /* 0x000fe8000d101d7c */
[----:B------:R0:W-:Y:S01]  /*26cc0*/  @!P1 LDGSTS.E.BYPASS.LTC128B.128 [R8+0x1a400], desc[UR60][R2.64+0x100], !P0 ;  /* 0x1a40010002089fae */ /* 0x0001e2000c101d7c */
[----:B------:R-:W-:Y:S02]  /*26cd0*/  ISETP.GE.AND P1, PT, R6, R5, PT ;  /* 0x000000050600720c */ /* 0x000fe40003f26270 */
[----:B------:R-:W-:-:S02]  /*26ce0*/  MOV R13, R0 ;  /* 0x00000000000d7202 */ /* 0x000fc40000000f00 */
[----:B------:R-:W-:Y:S01]  /*26cf0*/  IADD3 R6, R17, 0x20, RZ ;  /* 0x0000002011067810 */ /* 0x000fe20007ffe0ff */
[----:B0-----:R-:W-:-:S08]  /*26d00*/  IMAD.MOV.U32 R2, RZ, RZ, R14 ;  /* 0x000000ffff027224 */ /* 0x001fd000078e000e */
[----:B------:R-:W-:Y:S05]  /*26d10*/  WARPSYNC.COLLECTIVE R15, `(.L_x_6432) ;  /* 0x000000000f087348 */ /* 0x000fea0003c00000 */
[----:B------:R0:W1:Y:S02]  /*26d20*/  SHFL.IDX P6, R14, R13, R12, R11 ;  /* 0x0000000c0d0e7389 */ /* 0x00006400000c000b */
[----:B01----:R-:W-:Y:S01]  /*26d30*/  ENDCOLLECTIVE ;  /* 0x000000000000791b */ /* 0x003fe20003800000 */
.L_x_6432:
        /* <DEDUP_REMOVED lines=8> */
.L_x_6433:
[----:B------:R-:W-:-:S05]  /*26dc0*/  @!P1 IMAD.MOV.U32 R3, RZ, RZ, R7 ;  /* 0x000000ffff039224 */ /* 0x000fca00078e0007 */
[----:B------:R-:W-:Y:S01]  /*26dd0*/  @!PT LDS RZ, [RZ] ;  /* 0x00000000fffff984 */ /* 0x000fe20000000800 */
[----:B------:R-:W-:Y:S01]  /*26de0*/  @!PT LDS RZ, [RZ] ;  /* 0x00000000fffff984 */ /* 0x000fe20000000800 */
[----:B------:R-:W-:Y:S01]  /*26df0*/  @!PT LDS RZ, [RZ] ;  /* 0x00000000fffff984 */ /* 0x000fe20000000800 */
[----:B------:R-:W-:Y:S04]  /*26e00*/  @!P1 LDGSTS.E.BYPASS.LTC128B.128 [R8+0x12c00], desc[UR60][R2.64], !P3 ;  /* 0x12c0000002089fae */ /* 0x000fe8000d901d7c */
[----:B------:R-:W-:Y:S01]  /*26e10*/  @!P1 LDGSTS.E.BYPASS.LTC128B.128 [R8+0x16c00], desc[UR60][R2.64+0x80], !P2 ;  /* 0x16c0008002089fae */ /* 0x000fe2000d101d7c */
[----:B------:R-:W-:-:S03]  /*26e20*/  MOV R13, R0 ;  /* 0x00000000000d7202 */ /* 0x000fc60000000f00 */
[----:B------:R0:W-:Y:S01]  /*26e30*/  @!P1 LDGSTS.E.BYPASS.LTC128B.128 [R8+0x1ac00], desc[UR60][R2.64+0x100], !P0 ;  /* 0x1ac0010002089fae */ /* 0x0001e2000c101d7c */
[----:B------:R-:W-:Y:S02]  /*26e40*/  ISETP.GE.AND P1, PT, R6, R5, PT ;  /* 0x000000050600720c */ /* 0x000fe40003f26270 */
[----:B------:R-:W-:Y:S01]  /*26e50*/  IADD3 R6, R17, 0x30, RZ ;  /* 0x0000003011067810 */ /* 0x000fe20007ffe0ff */
[----:B0-----:R-:W-:-:S10]  /*26e60*/  IMAD.MOV.U32 R2, RZ, RZ, R14 ;  /* 0x000000ffff027224 */ /* 0x001fd400078e000e */
[----:B------:R-:W-:Y:S05]  /*26e70*/  WARPSYNC.COLLECTIVE R15, `(.L_x_6434) ;  /* 0x000000000f087348 */ /* 0x000fea0003c00000 */
[----:B------:R0:W1:Y:S02]  /*26e80*/  SHFL.IDX P6, R14, R13, R12, R11 ;  /* 0x0000000c0d0e7389 */ /* 0x00006400000c000b */
[----:B01----:R-:W-:Y:S01]  /*26e90*/  ENDCOLLECTIVE ;  /* 0x000000000000791b */ /* 0x003fe20003800000 */
.L_x_6434:
        /* <DEDUP_REMOVED lines=8> */
.L_x_6435:
        /* <DEDUP_REMOVED lines=14> */
.L_x_6436:
        /* <DEDUP_REMOVED lines=8> */
.L_x_6437:
        /* <DEDUP_REMOVED lines=14> */
.L_x_6438:
        /* <DEDUP_REMOVED lines=8> */
.L_x_6439:
        /* <DEDUP_REMOVED lines=14> */
.L_x_6440:
        /* <DEDUP_REMOVED lines=8> */
.L_x_6441:
        /* <DEDUP_REMOVED lines=13> */
.L_x_6442:
        /* <DEDUP_REMOVED lines=8> */
.L_x_6443:
        /* <DEDUP_REMOVED lines=12> */
.L_x_6444:
[----:B------:R-:W-:Y:S05]  /*27550*/  BRA `(.L_x_6445) ;  /* 0xffffffa800f87947 */ /* 0x000fea000383ffff */
.L_x_6298:
[----:B0-----:R0:W1:Y:S02]  /*27560*/  SYNCS.PHASECHK.TRANS64.TRYWAIT P0, [R22+URZ+0x30820], R3 ;  /* 0x03082003160075a7 */ /* 0x001064000800017f */
[----:B-1----:R-:W-:Y:S05]  /*27570*/  @!P0 NANOSLEEP.SYNCS 0x989680 ;  /* 0x009896800000895d */ /* 0x002fea0003900000 */
[----:B------:R-:W1:Y:S02]  /*27580*/  @!P0 SYNCS.PHASECHK.TRANS64 P0, [R22+URZ+0x30820], R3 ;  /* 0x03082003160085a7 */ /* 0x000e64000800007f */
[----:B-1----:R-:W-:Y:S05]  /*27590*/  @!P0 BRA `(.L_x_6298) ;  /* 0xfffffffc00f08947 */ /* 0x002fea000383ffff */
[----:B------:R-:W-:Y:S05]  /*275a0*/  BRA `(.L_x_6446) ;  /* 0xffffffac00687947 */ /* 0x000fea000383ffff */
.L_x_6303:
[----:B0-----:R0:W1:Y:S02]  /*275b0*/  SYNCS.PHASECHK.TRANS64.TRYWAIT P0, [R7+URZ+0x30840], R2 ;  /* 0x03084002070075a7 */ /* 0x001064000800017f */
[----:B-1----:R-:W-:Y:S05]  /*275c0*/  @!P0 NANOSLEEP.SYNCS 0x989680 ;  /* 0x009896800000895d */ /* 0x002fea0003900000 */
[----:B------:R-:W1:Y:S02]  /*275d0*/  @!P0 SYNCS.PHASECHK.TRANS64 P0, [R7+URZ+0x30840], R2 ;  /* 0x03084002070085a7 */ /* 0x000e64000800007f */
[----:B-1----:R-:W-:Y:S05]  /*275e0*/  @!P0 BRA `(.L_x_6303) ;  /* 0xfffffffc00f08947 */ /* 0x002fea000383ffff */
[----:B------:R-:W-:Y:S05]  /*275f0*/  BRA `(.L_x_6447) ;  /* 0xffffffb000487947 */ /* 0x000fea000383ffff */
.L_x_6304:
        /* <DEDUP_REMOVED lines=8> */
.L_x_6449:
[----:B------:R-:W-:Y:S05]  /*27680*/  BSYNC B1 ;  /* 0x0000000000017941 */ /* 0x000fea0003800000 */
.L_x_6448:
        /* <DEDUP_REMOVED lines=11> */
.L_x_6450:
[----:B------:R-:W-:Y:S01]  /*27740*/  LEA R5, R5, R22, 0x1 ;  /* 0x0000001605057211 */ /* 0x000fe200078e08ff */
[----:B------:R-:W-:Y:S01]  /*27750*/  IMAD.MOV.U32 R13, RZ, RZ, R6 ;  /* 0x000000ffff0d7224 */ /* 0x000fe200078e0006 */
[----:B------:R-:W-:Y:S01]  /*27760*/  MOV R12, 0x1 ;  /* 0x00000001000c7802 */ /* 0x000fe20000000f00 */
[----:B------:R-:W-:-:S07]  /*27770*/  IMAD.MOV.U32 R2, RZ, RZ, R14 ;  /* 0x000000ffff027224 */ /* 0x000fce00078e000e */
[----:B------:R-:W-:Y:S05]  /*27780*/  WARPSYNC.COLLECTIVE R15, `(.L_x_6451) ;  /* 0x000000000f087348 */ /* 0x000fea0003c00000 */
[----:B------:R0:W1:Y:S02]  /*27790*/  SHFL.IDX P6, R14, R13, R12, R11 ;  /* 0x0000000c0d0e7389 */ /* 0x00006400000c000b */
[----:B01----:R-:W-:Y:S01]  /*277a0*/  ENDCOLLECTIVE ;  /* 0x000000000000791b */ /* 0x003fe20003800000 */
.L_x_6451:
        /* <DEDUP_REMOVED lines=17> */
.L_x_6452:
[----:B------:R-:W-:Y:S01]  /*278c0*/  IMAD.MOV.U32 R13, RZ, RZ, R6 ;  /* 0x000000ffff0d7224 */ /* 0x000fe200078e0006 */
[----:B------:R-:W-:Y:S01]  /*278d0*/  MOV R12, 0x2 ;  /* 0x00000002000c7802 */ /* 0x000fe20000000f00 */
[----:B------:R-:W-:-:S07]  /*278e0*/  IMAD.MOV.U32 R2, RZ, RZ, R14 ;  /* 0x000000ffff027224 */ /* 0x000fce00078e000e */
[----:B------:R-:W-:Y:S05]  /*278f0*/  WARPSYNC.COLLECTIVE R15, `(.L_x_6453) ;  /* 0x000000000f087348 */ /* 0x000fea0003c00000 */
[----:B------:R0:W1:Y:S02]  /*27900*/  SHFL.IDX P6, R14, R13, R12, R11 ;  /* 0x0000000c0d0e7389 */ /* 0x00006400000c000b */
[----:B01----:R-:W-:Y:S01]  /*27910*/  ENDCOLLECTIVE ;  /* 0x000000000000791b */ /* 0x003fe20003800000 */
.L_x_6453:
        /* <DEDUP_REMOVED lines=13> */
.L_x_6454:
[----:B------:R-:W-:Y:S01]  /*279f0*/  IMAD.MOV.U32 R13, RZ, RZ, R6 ;  /* 0x000000ffff0d7224 */ /* 0x000fe200078e0006 */
[----:B------:R-:W-:Y:S01]  /*27a00*/  MOV R12, 0x3 ;  /* 0x00000003000c7802 */ /* 0x000fe20000000f00 */
[----:B------:R-:W-:-:S07]  /*27a10*/  IMAD.MOV.U32 R2, RZ, RZ, R14 ;  /* 0x000000ffff027224 */ /* 0x000fce00078e000e */
[----:B------:R-:W-:Y:S05]  /*27a20*/  WARPSYNC.COLLECTIVE R15, `(.L_x_6455) ;  /* 0x000000000f087348 */ /* 0x000fea0003c00000 */
[----:B------:R0:W1:Y:S02]  /*27a30*/  SHFL.IDX P6, R14, R13, R12, R11 ;  /* 0x0000000c0d0e7389 */ /* 0x00006400000c000b */
[----:B01----:R-:W-:Y:S01]  /*27a40*/  ENDCOLLECTIVE ;  /* 0x000000000000791b */ /* 0x003fe20003800000 */
.L_x_6455:
        /* <DEDUP_REMOVED lines=13> */
.L_x_6456:
[----:B------:R-:W-:Y:S01]  /*27b20*/  IMAD.MOV.U32 R13, RZ, RZ, R6 ;  /* 0x000000ffff0d7224 */ /* 0x000fe200078e0006 */
[----:B------:R-:W-:Y:S01]  /*27b30*/  MOV R12, 0x4 ;  /* 0x00000004000c7802 */ /* 0x000fe20000000f00 */
[----:B------:R-:W-:-:S07]  /*27b40*/  IMAD.MOV.U32 R2, RZ, RZ, R14 ;  /* 0x000000ffff027224 */ /* 0x000fce00078e000e */
[----:B------:R-:W-:Y:S05]  /*27b50*/  WARPSYNC.COLLECTIVE R15, `(.L_x_6457) ;  /* 0x000000000f087348 */ /* 0x000fea0003c00000 */
[----:B------:R0:W1:Y:S02]  /*27b60*/  SHFL.IDX P6, R14, R13, R12, R11 ;  /* 0x0000000c0d0e7389 */ /* 0x00006400000c000b */
[----:B01----:R-:W-:Y:S01]  /*27b70*/  ENDCOLLECTIVE ;  /* 0x000000000000791b */ /* 0x003fe20003800000 */
.L_x_6457:
        /* <DEDUP_REMOVED lines=13> */
.L_x_6458:
        /* <DEDUP_REMOVED lines=15> */
.L_x_6459:
        /* <DEDUP_REMOVED lines=9> */
.L_x_6460:
[----:B------:R-:W-:Y:S01]  /*27dd0*/  IMAD.MOV.U32 R2, RZ, RZ, R14 ;  /* 0x000000ffff027224 */ /* 0x000fe200078e000e */
[----:B------:R-:W-:Y:S06]  /*27de0*/  BRA `(.L_x_6461) ;  /* 0xffffffac005c7947 */ /* 0x000fec000383ffff */
.L_x_6309:
[----:B0-----:R0:W2:Y:S02]  /*27df0*/  SYNCS.PHASECHK.TRANS64.TRYWAIT P0, [R6+URZ+0x30860], R2 ;  /* 0x03086002060075a7 */ /* 0x0010a4000800017f */
[----:B--2---:R-:W-:Y:S05]  /*27e00*/  @!P0 NANOSLEEP.SYNCS 0x989680 ;  /* 0x009896800000895d */ /* 0x004fea0003900000 */
[----:B------:R-:W2:Y:S02]  /*27e10*/  @!P0 SYNCS.PHASECHK.TRANS64 P0, [R6+URZ+0x30860], R2 ;  /* 0x03086002060085a7 */ /* 0x000ea4000800007f */
[----:B--2---:R-:W-:Y:S05]  /*27e20*/  @!P0 BRA `(.L_x_6309) ;  /* 0xfffffffc00f08947 */ /* 0x004fea000383ffff */
[----:B------:R-:W-:Y:S05]  /*27e30*/  BRA `(.L_x_6462) ;  /* 0xffffffac00c47947 */ /* 0x000fea000383ffff */
.L_x_6310:
        /* <DEDUP_REMOVED lines=8> */
.L_x_6464:
[----:B------:R-:W-:Y:S05]  /*27ec0*/  BSYNC B1 ;  /* 0x0000000000017941 */ /* 0x000fea0003800000 */
.L_x_6463:
        /* <DEDUP_REMOVED lines=9> */
.L_x_6465:
[----:B------:R-:W-:Y:S01]  /*27f60*/  MOV R13, R24 ;  /* 0x00000018000d7202 */ /* 0x000fe20000000f00 */
[----:B------:R-:W-:Y:S02]  /*27f70*/  IMAD.MOV.U32 R12, RZ, RZ, 0x1 ;  /* 0x00000001ff0c7424 */ /* 0x000fe400078e00ff */
[----:B------:R-:W-:-:S07]  /*27f80*/  IMAD.MOV.U32 R2, RZ, RZ, R14 ;  /* 0x000000ffff027224 */ /* 0x000fce00078e000e */
[----:B------:R-:W-:Y:S05]  /*27f90*/  WARPSYNC.COLLECTIVE R15, `(.L_x_6466) ;  /* 0x000000000f087348 */ /* 0x000fea0003c00000 */
[----:B------:R0:W1:Y:S02]  /*27fa0*/  SHFL.IDX P6, R14, R13, R12, R11 ;  /* 0x0000000c0d0e7389 */ /* 0x00006400000c000b */
[----:B01----:R-:W-:Y:S01]  /*27fb0*/  ENDCOLLECTIVE ;  /* 0x000000000000791b */ /* 0x003fe20003800000 */
.L_x_6466:
        /* <DEDUP_REMOVED lines=16> */
.L_x_6467:
[----:B------:R-:W-:Y:S01]  /*280c0*/  MOV R13, R24 ;  /* 0x00000018000d7202 */ /* 0x000fe20000000f00 */
[----:B------:R-:W-:Y:S01]  /*280d0*/  IMAD.MOV.U32 R12, RZ, RZ, 0x2 ;  /* 0x00000002ff0c7424 */ /* 0x000fe200078e00ff */
[----:B------:R-:W-:-:S07]  /*280e0*/  MOV R2, R14 ;  /* 0x0000000e00027202 */ /* 0x000fce0000000f00 */
[----:B------:R-:W-:Y:S05]  /*280f0*/  WARPSYNC.COLLECTIVE R15, `(.L_x_6468) ;  /* 0x000000000f087348 */ /* 0x000fea0003c00000 */
[----:B------:R0:W1:Y:S02]  /*28100*/  SHFL.IDX P6, R14, R13, R12, R11 ;  /* 0x0000000c0d0e7389 */ /* 0x00006400000c000b */
[----:B01----:R-:W-:Y:S01]  /*28110*/  ENDCOLLECTIVE ;  /* 0x000000000000791b */ /* 0x003fe20003800000 */
.L_x_6468:
        /* <DEDUP_REMOVED lines=16> */
.L_x_6469:
[----:B------:R-:W-:Y:S01]  /*28220*/  MOV R13, R24 ;  /* 0x00000018000d7202 */ /* 0x000fe20000000f00 */
[----:B------:R-:W-:Y:S01]  /*28230*/  IMAD.MOV.U32 R12, RZ, RZ, 0x3 ;  /* 0x00000003ff0c7424 */ /* 0x000fe200078e00ff */
[----:B------:R-:W-:-:S07]  /*28240*/  MOV R2, R14 ;  /* 0x0000000e00027202 */ /* 0x000fce0000000f00 */
[----:B------:R-:W-:Y:S05]  /*28250*/  WARPSYNC.COLLECTIVE R15, `(.L_x_6470) ;  /* 0x000000000f087348 */ /* 0x000fea0003c00000 */
[----:B------:R0:W1:Y:S02]  /*28260*/  SHFL.IDX P6, R14, R13, R12, R11 ;  /* 0x0000000c0d0e7389 */ /* 0x00006400000c000b */
[----:B01----:R-:W-:Y:S01]  /*28270*/  ENDCOLLECTIVE ;  /* 0x000000000000791b */ /* 0x003fe20003800000 */
.L_x_6470:
        /* <DEDUP_REMOVED lines=16> */
.L_x_6471:
[----:B------:R-:W-:Y:S01]  /*28380*/  MOV R13, R24 ;  /* 0x00000018000d7202 */ /* 0x000fe20000000f00 */
[----:B------:R-:W-:Y:S01]  /*28390*/  IMAD.MOV.U32 R12, RZ, RZ, 0x4 ;  /* 0x00000004ff0c7424 */ /* 0x000fe200078e00ff */
[----:B------:R-:W-:-:S07]  /*283a0*/  MOV R2, R14 ;  /* 0x0000000e00027202 */ /* 0x000fce0000000f00 */
[----:B------:R-:W-:Y:S05]  /*283b0*/  WARPSYNC.COLLECTIVE R15, `(.L_x_6472) ;  /* 0x000000000f087348 */ /* 0x000fea0003c00000 */
[----:B------:R0:W1:Y:S02]  /*283c0*/  SHFL.IDX P6, R14, R13, R12, R11 ;  /* 0x0000000c0d0e7389 */ /* 0x00006400000c000b */
[----:B01----:R-:W-:Y:S01]  /*283d0*/  ENDCOLLECTIVE ;  /* 0x000000000000791b */ /* 0x003fe20003800000 */
.L_x_6472:
        /* <DEDUP_REMOVED lines=16> */
.L_x_6473:
[----:B------:R-:W-:Y:S01]  /*284e0*/  MOV R13, R24 ;  /* 0x00000018000d7202 */ /* 0x000fe20000000f00 */
[----:B------:R-:W-:Y:S01]  /*284f0*/  IMAD.MOV.U32 R12, RZ, RZ, 0x5 ;  /* 0x00000005ff0c7424 */ /* 0x000fe200078e00ff */
[----:B------:R-:W-:-:S07]  /*28500*/  MOV R2, R14 ;  /* 0x0000000e00027202 */ /* 0x000fce0000000f00 */
[----:B------:R-:W-:Y:S05]  /*28510*/  WARPSYNC.COLLECTIVE R15, `(.L_x_6474) ;  /* 0x000000000f087348 */ /* 0x000fea0003c00000 */
[----:B------:R0:W1:Y:S02]  /*28520*/  SHFL.IDX P6, R14, R13, R12, R11 ;  /* 0x0000000c0d0e7389 */ /* 0x00006400000c000b */
[----:B01----:R-:W-:Y:S01]  /*28530*/  ENDCOLLECTIVE ;  /* 0x000000000000791b */ /* 0x003fe20003800000 */
.L_x_6474:
        /* <DEDUP_REMOVED lines=13> */
.L_x_6475:
[----:B------:R-:W-:Y:S01]  /*28610*/  @!PT LDS RZ, [RZ] ;  /* 0x00000000fffff984 */ /* 0x000fe20000000800 */
[----:B------:R-:W-:Y:S01]  /*28620*/  @!PT LDS RZ, [RZ] ;  /* 0x00000000fffff984 */ /* 0x000fe20000000800 */
[----:B------:R-:W-:Y:S01]  /*28630*/  @!PT LDS RZ, [RZ] ;  /* 0x00000000fffff984 */ /* 0x000fe20000000800 */
[----:B------:R0:W-:Y:S01]  /*28640*/  LDGSTS.E.BYPASS.LTC128B.128 [R5+0x5400], desc[UR60][R2.64+0x80], !P0 ;  /* 0x0540008002057fae */ /* 0x0001e2000c101d7c */
[----:B------:R-:W-:-:S13]  /*28650*/  ISETP.LT.OR P0, PT, R7, 0x41, P1 ;  /* 0x000000410700780c */ /* 0x000fda0000f01670 */
[----:B------:R0:W-:Y:S01]  /*28660*/  LDGSTS.E.BYPASS.LTC128B.128 [R5+0x8400], desc[UR60][R2.64+0x100], !P0 ;  /* 0x0840010002057fae */ /* 0x0001e2000c101d7c */
[----:B------:R-:W-:Y:S05]  /*28670*/  BRA `(.L_x_6476) ;  /* 0xffffffa800b07947 */ /* 0x000fea000383ffff */
.L_x_6318:
[----:B0-----:R0:W1:Y:S02]  /*28680*/  SYNCS.PHASECHK.TRANS64.TRYWAIT P0, [R0+URZ+0x30860], R3 ;  /* 0x03086003000075a7 */ /* 0x001064000800017f */
[----:B-1----:R-:W-:Y:S05]  /*28690*/  @!P0 NANOSLEEP.SYNCS 0x989680 ;  /* 0x009896800000895d */ /* 0x002fea0003900000 */
[----:B------:R-:W1:Y:S02]  /*286a0*/  @!P0 SYNCS.PHASECHK.TRANS64 P0, [R0+URZ+0x30860], R3 ;  /* 0x03086003000085a7 */ /* 0x000e64000800007f */
[----:B-1----:R-:W-:Y:S05]  /*286b0*/  @!P0 BRA `(.L_x_6318) ;  /* 0xfffffffc00f08947 */ /* 0x002fea000383ffff */
[----:B------:R-:W-:Y:S05]  /*286c0*/  BRA `(.L_x_6477) ;  /* 0xffffffac00d87947 */ /* 0x000fea000383ffff */
.L_x_6319:
        /* <DEDUP_REMOVED lines=8> */
.L_x_6479:
[----:B------:R-:W-:Y:S05]  /*28750*/  BSYNC B0 ;  /* 0x0000000000007941 */ /* 0x000fea0003800000 */
.L_x_6478:
        /* <DEDUP_REMOVED lines=10> */
.L_x_6480:
        /* <DEDUP_REMOVED lines=13> */
.L_x_6481:
        /* <DEDUP_REMOVED lines=13> */
.L_x_6482:
[----:B------:R-:W-:Y:S01]  /*289a0*/  IMAD.MOV.U32 R13, RZ, RZ, R24 ;  /* 0x000000ffff0d7224 */ /* 0x000fe200078e0018 */
[----:B------:R-:W-:Y:S02]  /*289b0*/  MOV R12, 0x2 ;  /* 0x00000002000c7802 */ /* 0x000fe40000000f00 */
[----:B------:R-:W-:-:S13]  /*289c0*/  IADD3 R2, P4, R14, R5, RZ ;  /* 0x000000050e027210 */ /* 0x000fda0007f9e0ff */
[----:B------:R-:W-:Y:S05]  /*289d0*/  WARPSYNC.COLLECTIVE R15, `(.L_x_6483) ;  /* 0x000000000f087348 */ /* 0x000fea0003c00000 */
[----:B------:R0:W1:Y:S02]  /*289e0*/  SHFL.IDX P6, R14, R13, R12, R11 ;  /* 0x0000000c0d0e7389 */ /* 0x00006400000c000b */
[----:B01----:R-:W-:Y:S01]  /*289f0*/  ENDCOLLECTIVE ;  /* 0x000000000000791b */ /* 0x003fe20003800000 */
.L_x_6483:
        /* <DEDUP_REMOVED lines=15> */
.L_x_6484:
[----:B------:R-:W-:Y:S01]  /*28af0*/  MOV R13, R24 ;  /* 0x00000018000d7202 */ /* 0x000fe20000000f00 */
[----:B------:R-:W-:Y:S01]  /*28b00*/  IMAD.MOV.U32 R12, RZ, RZ, 0x3 ;  /* 0x00000003ff0c7424 */ /* 0x000fe200078e00ff */
[----:B------:R-:W-:-:S13]  /*28b10*/  IADD3 R2, P4, R14, R5, RZ ;  /* 0x000000050e027210 */ /* 0x000fda0007f9e0ff */
[----:B------:R-:W-:Y:S05]  /*28b20*/  WARPSYNC.COLLECTIVE R15, `(.L_x_6485) ;  /* 0x000000000f087348 */ /* 0x000fea0003c00000 */
[----:B------:R0:W1:Y:S02]  /*28b30*/  SHFL.IDX P6, R14, R13, R12, R11 ;  /* 0x0000000c0d0e7389 */ /* 0x00006400000c000b */
[----:B01----:R-:W-:Y:S01]  /*28b40*/  ENDCOLLECTIVE ;  /* 0x000000000000791b */ /* 0x003fe20003800000 */
.L_x_6485:
        /* <DEDUP_REMOVED lines=15> */
.L_x_6486:
[----:B------:R-:W-:Y:S01]  /*28c40*/  IMAD.MOV.U32 R13, RZ, RZ, R24 ;  /* 0x000000ffff0d7224 */ /* 0x000fe200078e0018 */
[----:B------:R-:W-:Y:S02]  /*28c50*/  MOV R12, 0x4 ;  /* 0x00000004000c7802 */ /* 0x000fe40000000f00 */
[----:B------:R-:W-:-:S13]  /*28c60*/  IADD3 R2, P4, R14, R5, RZ ;  /* 0x000000050e027210 */ /* 0x000fda0007f9e0ff */
[----:B------:R-:W-:Y:S05]  /*28c70*/  WARPSYNC.COLLECTIVE R15, `(.L_x_6487) ;  /* 0x000000000f087348 */ /* 0x000fea0003c00000 */
[----:B------:R0:W1:Y:S02]  /*28c80*/  SHFL.IDX P6, R14, R13, R12, R11 ;  /* 0x0000000c0d0e7389 */ /* 0x00006400000c000b */
[----:B01----:R-:W-:Y:S01]  /*28c90*/  ENDCOLLECTIVE ;  /* 0x000000000000791b */ /* 0x003fe20003800000 */
.L_x_6487:
        /* <DEDUP_REMOVED lines=15> */
.L_x_6488:
[----:B------:R-:W-:Y:S01]  /*28d90*/  MOV R13, R24 ;  /* 0x00000018000d7202 */ /* 0x000fe20000000f00 */
[----:B------:R-:W-:Y:S01]  /*28da0*/  IMAD.MOV.U32 R12, RZ, RZ, 0x5 ;  /* 0x00000005ff0c7424 */ /* 0x000fe200078e00ff */
[----:B------:R-:W-:-:S13]  /*28db0*/  IADD3 R2, P4, R14, R5, RZ ;  /* 0x000000050e027210 */ /* 0x000fda0007f9e0ff */
[----:B------:R-:W-:Y:S05]  /*28dc0*/  WARPSYNC.COLLECTIVE R15, `(.L_x_6489) ;  /* 0x000000000f087348 */ /* 0x000fea0003c00000 */
[----:B------:R0:W1:Y:S02]  /*28dd0*/  SHFL.IDX P6, R14, R13, R12, R11 ;  /* 0x0000000c0d0e7389 */ /* 0x00006400000c000b */
[----:B01----:R-:W-:Y:S01]  /*28de0*/  ENDCOLLECTIVE ;  /* 0x000000000000791b */ /* 0x003fe20003800000 */
.L_x_6489:
        /* <DEDUP_REMOVED lines=14> */
.L_x_6490:
[----:B------:R-:W-:Y:S05]  /*28ed0*/  BRA `(.L_x_6491) ;  /* 0xffffffa800dc7947 */ /* 0x000fea000383ffff */
.L_x_6324:
        /* <DEDUP_REMOVED lines=8> */
.L_x_6493:
[----:B------:R-:W-:Y:S05]  /*28f60*/  BSYNC B0 ;  /* 0x0000000000007941 */ /* 0x000fea0003800000 */
.L_x_6492:
        /* <DEDUP_REMOVED lines=9> */
.L_x_6494:
        /* <DEDUP_REMOVED lines=18> */
.L_x_6495:
[----:B------:R-:W-:Y:S01]  /*29120*/  IMAD.MOV.U32 R12, RZ, RZ, 0x2 ;  /* 0x00000002ff0c7424 */ /* 0x000fe200078e00ff */
[----:B------:R-:W-:-:S05]  /*29130*/  SEL R6, R14, RZ, P1 ;  /* 0x000000ff0e067207 */ /* 0x000fca0000800000 */
[----:B------:R-:W-:-:S05]  /*29140*/  IMAD.IADD R6, R5, 0x1, R6 ;  /* 0x0000000105067824 */ /* 0x000fca00078e0206 */
[----:B------:R-:W-:-:S07]  /*29150*/  MOV R13, R6 ;  /* 0x00000006000d7202 */ /* 0x000fce0000000f00 */
[----:B------:R-:W-:Y:S05]  /*29160*/  WARPSYNC.COLLECTIVE R15, `(.L_x_6496) ;  /* 0x000000000f087348 */ /* 0x000fea0003c00000 */
[----:B------:R0:W1:Y:S02]  /*29170*/  SHFL.UP P6, R14, R13, R12, R11 ;  /* 0x0400000c0d0e7389 */ /* 0x00006400000c000b */
[----:B01----:R-:W-:Y:S01]  /*29180*/  ENDCOLLECTIVE ;  /* 0x000000000000791b */ /* 0x003fe20003800000 */
.L_x_6496:
[----:B------:R-:W-:Y:S02]  /*29190*/  MOV R12, 0x4 ;  /* 0x00000004000c7802 */ /* 0x000fe40000000f00 */
[----:B------:R-:W-:-:S04]  /*291a0*/  SEL R7, R14, RZ, P2 ;  /* 0x000000ff0e077207 */ /* 0x000fc80001000000 */
[----:B------:R-:W-:-:S05]  /*291b0*/  IADD3 R7, R6, R7, RZ ;  /* 0x0000000706077210 */ /* 0x000fca0007ffe0ff */
[----:B------:R-:W-:-:S07]  /*291c0*/  IMAD.MOV.U32 R13, RZ, RZ, R7 ;  /* 0x000000ffff0d7224 */ /* 0x000fce00078e0007 */
[----:B------:R-:W-:Y:S05]  /*291d0*/  WARPSYNC.COLLECTIVE R15, `(.L_x_6497) ;  /* 0x000000000f087348 */ /* 0x000fea0003c00000 */
[----:B------:R0:W1:Y:S02]  /*291e0*/  SHFL.UP P6, R14, R13, R12, R11 ;  /* 0x0400000c0d0e7389 */ /* 0x00006400000c000b */
[----:B01----:R-:W-:Y:S01]  /*291f0*/  ENDCOLLECTIVE ;  /* 0x000000000000791b */ /* 0x003fe20003800000 */
.L_x_6497:
[----:B------:R-:W-:Y:S01]  /*29200*/  IMAD.MOV.U32 R12, RZ, RZ, 0x8 ;  /* 0x00000008ff0c7424 */ /* 0x000fe200078e00ff */
[----:B------:R-:W-:-:S05]  /*29210*/  SEL R2, R14, RZ, P3 ;  /* 0x000000ff0e027207 */ /* 0x000fca0001800000 */
[----:B------:R-:W-:-:S05]  /*29220*/  IMAD.IADD R2, R7, 0x1, R2 ;  /* 0x0000000107027824 */ /* 0x000fca00078e0202 */
[----:B------:R-:W-:-:S07]  /*29230*/  MOV R13, R2 ;  /* 0x00000002000d7202 */ /* 0x000fce0000000f00 */
[----:B------:R-:W-:Y:S05]  /*29240*/  WARPSYNC.COLLECTIVE R15, `(.L_x_6498) ;  /* 0x000000000f087348 */ /* 0x000fea0003c00000 */
[----:B------:R0:W1:Y:S02]  /*29250*/  SHFL.UP P6, R14, R13, R12, R11 ;  /* 0x0400000c0d0e7389 */ /* 0x00006400000c000b */
[----:B01----:R-:W-:Y:S01]  /*29260*/  ENDCOLLECTIVE ;  /* 0x000000000000791b */ /* 0x003fe20003800000 */
.L_x_6498:
[----:B------:R-:W-:Y:S02]  /*29270*/  MOV R12, 0x10 ;  /* 0x00000010000c7802 */ /* 0x000fe40000000f00 */
[----:B------:R-:W-:-:S04]  /*29280*/  SEL R3, R14, RZ, P4 ;  /* 0x000000ff0e037207 */ /* 0x000fc80002000000 */
[----:B------:R-:W-:-:S05]  /*29290*/  IADD3 R3, R2, R3, RZ ;  /* 0x0000000302037210 */ /* 0x000fca0007ffe0ff */
[----:B------:R-:W-:-:S07]  /*292a0*/  IMAD.MOV.U32 R13, RZ, RZ, R3 ;  /* 0x000000ffff0d7224 */ /* 0x000fce00078e0003 */
[----:B------:R-:W-:Y:S05]  /*292b0*/  WARPSYNC.COLLECTIVE R15, `(.L_x_6499) ;  /* 0x000000000f087348 */ /* 0x000fea0003c00000 */
[----:B------:R0:W1:Y:S02]  /*292c0*/  SHFL.UP P6, R14, R13, R12, R11 ;  /* 0x0400000c0d0e7389 */ /* 0x00006400000c000b */
[----:B01----:R-:W-:Y:S01]  /*292d0*/  ENDCOLLECTIVE ;  /* 0x000000000000791b */ /* 0x003fe20003800000 */
.L_x_6499:
        /* <DEDUP_REMOVED lines=8> */
.L_x_6500:
[----:B------:R-:W-:Y:S05]  /*29360*/  BRA `(.L_x_6501) ;  /* 0xffffffa800f47947 */ /* 0x000fea000383ffff */
.L_x_6329:
        /* <DEDUP_REMOVED lines=8> */
.L_x_6503:
[----:B------:R-:W-:Y:S05]  /*293f0*/  BSYNC B0 ;  /* 0x0000000000007941 */ /* 0x000fea0003800000 */
.L_x_6502:
        /* <DEDUP_REMOVED lines=8> */
.L_x_6504:
[----:B------:R-:W-:Y:S01]  /*29480*/  IMAD.MOV.U32 R12, RZ, RZ, 0x4 ;  /* 0x00000004ff0c7424 */ /* 0x000fe200078e00ff */
[----:B------:R-:W-:-:S05]  /*29490*/  SEL R2, R14, RZ, P2 ;  /* 0x000000ff0e027207 */ /* 0x000fca0001000000 */
[----:B------:R-:W-:-:S05]  /*294a0*/  IMAD.IADD R2, R13, 0x1, R2 ;  /* 0x000000010d027824 */ /* 0x000fca00078e0202 */
[----:B------:R-:W-:-:S07]  /*294b0*/  MOV R13, R2 ;  /* 0x00000002000d7202 */ /* 0x000fce0000000f00 */
[----:B------:R-:W-:Y:S05]  /*294c0*/  WARPSYNC.COLLECTIVE R15, `(.L_x_6505) ;  /* 0x000000000f087348 */ /* 0x000fea0003c00000 */
[----:B------:R0:W1:Y:S02]  /*294d0*/  SHFL.UP P6, R14, R13, R12, R11 ;  /* 0x0400000c0d0e7389 */ /* 0x00006400000c000b */
[----:B01----:R-:W-:Y:S01]  /*294e0*/  ENDCOLLECTIVE ;  /* 0x000000000000791b */ /* 0x003fe20003800000 */
.L_x_6505:
[----:B------:R-:W-:Y:S02]  /*294f0*/  MOV R12, 0x8 ;  /* 0x00000008000c7802 */ /* 0x000fe40000000f00 */
[----:B------:R-:W-:-:S04]  /*29500*/  SEL R3, R14, RZ, P3 ;  /* 0x000000ff0e037207 */ /* 0x000fc80001800000 */
[----:B------:R-:W-:-:S05]  /*29510*/  IADD3 R3, R2, R3, RZ ;  /* 0x0000000302037210 */ /* 0x000fca0007ffe0ff */
[----:B------:R-:W-:-:S07]  /*29520*/  IMAD.MOV.U32 R13, RZ, RZ, R3 ;  /* 0x000000ffff0d7224 */ /* 0x000fce00078e0003 */
[----:B------:R-:W-:Y:S05]  /*29530*/  WARPSYNC.COLLECTIVE R15, `(.L_x_6506) ;  /* 0x000000000f087348 */ /* 0x000fea0003c00000 */
[----:B------:R0:W1:Y:S02]  /*29540*/  SHFL.UP P6, R14, R13, R12, R11 ;  /* 0x0400000c0d0e7389 */ /* 0x00006400000c000b */
[----:B01----:R-:W-:Y:S01]  /*29550*/  ENDCOLLECTIVE ;  /* 0x000000000000791b */ /* 0x003fe20003800000 */
.L_x_6506:
[----:B------:R-:W-:Y:S01]  /*29560*/  IMAD.MOV.U32 R12, RZ, RZ, 0x10 ;  /* 0x00000010ff0c7424 */ /* 0x000fe200078e00ff */
[----:B------:R-:W-:-:S05]  /*29570*/  SEL R4, R14, RZ, P4 ;  /* 0x000000ff0e047207 */ /* 0x000fca0002000000 */
[----:B------:R-:W-:-:S05]  /*29580*/  IMAD.IADD R4, R3, 0x1, R4 ;  /* 0x0000000103047824 */ /* 0x000fca00078e0204 */
[----:B------:R-:W-:-:S07]  /*29590*/  MOV R13, R4 ;  /* 0x00000004000d7202 */ /* 0x000fce0000000f00 */
[----:B------:R-:W-:Y:S05]  /*295a0*/  WARPSYNC.COLLECTIVE R15, `(.L_x_6507) ;  /* 0x000000000f087348 */ /* 0x000fea0003c00000 */
[----:B------:R0:W1:Y:S02]  /*295b0*/  SHFL.UP P6, R14, R13, R12, R11 ;  /* 0x0400000c0d0e7389 */ /* 0x00006400000c000b */
[----:B01----:R-:W-:Y:S01]  /*295c0*/  ENDCOLLECTIVE ;  /* 0x000000000000791b */ /* 0x003fe20003800000 */
.L_x_6507:
        /* <DEDUP_REMOVED lines=8> */
.L_x_6508:
[----:B------:R-:W-:Y:S05]  /*29650*/  BRA `(.L_x_6509) ;  /* 0xffffffa800d47947 */ /* 0x000fea000383ffff */
.L_x_6331:
[----:B------:R-:W-:Y:S01]  /*29660*/  BSSY B0, `(.L_x_6510) ;  /* 0x0000006000007945 */ /* 0x000fe20003800000 */
[----:B------:R-:W-:Y:S02]  /*29670*/  PLOP3.LUT P6, PT, P6, PT, PT, 0x8, 0x0 ;  /* 0x000000000000781c */ /* 0x000fe400037ce170 */
[----:B------:R-:W-:-:S11]  /*29680*/  MOV R15, 0xffffffff ;  /* 0xffffffff000f7802 */ /* 0x000fd60000000f00 */
[----:B01----:R-:W-:Y:S05]  /*29690*/  WARPSYNC.COLLECTIVE R15, `(.L_x_6511) ;  /* 0x000000000f087348 */ /* 0x003fea0003c00000 */
[----:B------:R-:W-:Y:S01]  /*296a0*/  VOTE.ANY R14, PT, P6 ;  /* 0x00000000000e7806 */ /* 0x000fe200030e0100 */
[----:B01----:R-:W-:Y:S06]  /*296b0*/  ENDCOLLECTIVE ;  /* 0x000000000000791b */ /* 0x003fec0003800000 */
.L_x_6511:
[----:B------:R-:W-:Y:S05]  /*296c0*/  BSYNC B0 ;  /* 0x0000000000007941 */ /* 0x000fea0003800000 */
.L_x_6510:
        /* <DEDUP_REMOVED lines=9> */
.L_x_6512:
[----:B------:R-:W-:Y:S01]  /*29760*/  MOV R5, R14 ;  /* 0x0000000e00057202 */ /* 0x000fe20000000f00 */
[----:B------:R-:W-:Y:S06]  /*29770*/  BRA `(.L_x_6513) ;  /* 0xffffffa800c47947 */ /* 0x000fec000383ffff */
.L_x_6333:
[----:B------:R-:W-:Y:S01]  /*29780*/  BSSY B0, `(.L_x_6514) ;  /* 0x0000007000007945 */ /* 0x000fe20003800000 */
[----:B------:R-:W-:Y:S01]  /*29790*/  IMAD.MOV.U32 R13, RZ, RZ, R2 ;  /* 0x000000ffff0d7224 */ /* 0x000fe200078e0002 */
[----:B------:R-:W-:Y:S01]  /*297a0*/  MOV R11, 0x1f ;  /* 0x0000001f000b7802 */ /* 0x000fe20000000f00 */
[----:B------:R-:W-:-:S07]  /*297b0*/  IMAD.MOV.U32 R15, RZ, RZ, -0x1 ;  /* 0xffffffffff0f7424 */ /* 0x000fce00078e00ff */
[----:B0123--:R-:W-:Y:S05]  /*297c0*/  WARPSYNC.COLLECTIVE R15, `(.L_x_6515) ;  /* 0x000000000f087348 */ /* 0x00ffea0003c00000 */
[----:B------:R4:W0:Y:S02]  /*297d0*/  SHFL.IDX P6, R14, R13, R12, R11 ;  /* 0x0000000c0d0e7389 */ /* 0x00082400000c000b */
[----:B01234-:R-:W-:Y:S01]  /*297e0*/  ENDCOLLECTIVE ;  /* 0x000000000000791b */ /* 0x01ffe20003800000 */
.L_x_6515:
[----:B------:R-:W-:Y:S05]  /*297f0*/  BSYNC B0 ;  /* 0x0000000000007941 */ /* 0x000fea0003800000 */
.L_x_6514:
[----:B------:R-:W-:Y:S05]  /*29800*/  BRA `(.L_x_6332) ;  /* 0xffffffa800bc7947 */ /* 0x000fea000383ffff */
.L_x_6337:
[----:B0-----:R0:W2:Y:S02]  /*29810*/  SYNCS.PHASECHK.TRANS64.TRYWAIT P0, [R7+URZ+0x30820], R0 ;  /* 0x03082000070075a7 */ /* 0x0010a4000800017f */
[----:B--2---:R-:W-:Y:S05]  /*29820*/  @!P0 NANOSLEEP.SYNCS 0x989680 ;  /* 0x009896800000895d */ /* 0x004fea0003900000 */
[----:B------:R-:W2:Y:S02]  /*29830*/  @!P0 SYNCS.PHASECHK.TRANS64 P0, [R7+URZ+0x30820], R0 ;  /* 0x03082000070085a7 */ /* 0x000ea4000800007f */
[----:B--2---:R-:W-:Y:S05]  /*29840*/  @!P0 BRA `(.L_x_6337) ;  /* 0xfffffffc00f08947 */ /* 0x004fea000383ffff */
[----:B------:R-:W-:Y:S05]  /*29850*/  BRA `(.L_x_6516) ;  /* 0xffffffb000347947 */ /* 0x000fea000383ffff */
.L_x_6338:
[----:B------:R-:W2:Y:S01]  /*29860*/  S2R R2, SR_TID.X ;  /* 0x0000000000027919 */ /* 0x000ea20000002100 */
[----:B------:R-:W-:Y:S01]  /*29870*/  BSSY B0, `(.L_x_6517) ;  /* 0x000000a000007945 */ /* 0x000fe20003800000 */
[----:B------:R-:W-:Y:S01]  /*29880*/  IMAD.MOV.U32 R12, RZ, RZ, RZ ;  /* 0x000000ffff0c7224 */ /* 0x000fe200078e00ff */
[----:B------:R-:W-:Y:S01]  /*29890*/  MOV R11, 0x1f ;  /* 0x0000001f000b7802 */ /* 0x000fe20000000f00 */
[----:B------:R-:W-:Y:S01]  /*298a0*/  IMAD.MOV.U32 R15, RZ, RZ, -0x1 ;  /* 0xffffffffff0f7424 */ /* 0x000fe200078e00ff */
[----:B--2---:R-:W-:-:S04]  /*298b0*/  SHF.R.U32.HI R2, RZ, 0x5, R2 ;  /* 0x00000005ff027819 */ /* 0x004fc80000011602 */
[----:B------:R-:W-:-:S04]  /*298c0*/  LOP3.LUT R2, R2, 0x3, RZ, 0xc0, !PT ;  /* 0x0000000302027812 */ /* 0x000fc800078ec0ff */
[----:B------:R-:W-:-:S07]  /*298d0*/  MOV R13, R2 ;  /* 0x00000002000d7202 */ /* 0x000fce0000000f00 */
[----:B01-3--:R-:W-:Y:S05]  /*298e0*/  WARPSYNC.COLLECTIVE R15, `(.L_x_6518) ;  /* 0x000000000f087348 */ /* 0x00bfea0003c00000 */
[----:B------:R2:W4:Y:S02]  /*298f0*/  SHFL.IDX P6, R14, R13, R12, R11 ;  /* 0x0000000c0d0e7389 */ /* 0x00052400000c000b */
[----:B01234-:R-:W-:Y:S01]  /*29900*/  ENDCOLLECTIVE ;  /* 0x000000000000791b */ /* 0x01ffe20003800000 */
.L_x_6518:
[----:B------:R-:W-:Y:S05]  /*29910*/  BSYNC B0 ;  /* 0x0000000000007941 */ /* 0x000fea0003800000 */
.L_x_6517:
[----:B------:R-:W-:Y:S05]  /*29920*/  BRA `(.L_x_6519) ;  /* 0xffffffb0001c7947 */ /* 0x000fea000383ffff */
.L_x_6339:
[----:B------:R-:W-:Y:S01]  /*29930*/  BSSY B0, `(.L_x_6520) ;  /* 0x0000006000007945 */ /* 0x000fe20003800000 */
[----:B------:R-:W-:-:S07]  /*29940*/  MOV R15, 0xffffffff ;  /* 0xffffffff000f7802 */ /* 0x000fce0000000f00 */
[----:B01-3--:R-:W-:Y:S05]  /*29950*/  WARPSYNC.COLLECTIVE R15, `(.L_x_6521) ;  /* 0x000000000f0c7348 */ /* 0x00bfea0003c00000 */
[----:B------:R-:W-:Y:S02]  /*29960*/  ELECT P6, UR62, PT ;  /* 0x00000000003e782f */ /* 0x000fe400038c0000 */
[----:B------:R-:W-:Y:S01]  /*29970*/  MOV R14, UR62 ;  /* 0x0000003e000e7c02 */ /* 0x000fe20008000f00 */
[----:B01-3--:R-:W-:Y:S10]  /*29980*/  ENDCOLLECTIVE ;  /* 0x000000000000791b */ /* 0x00bff40003800000 */
.L_x_6521:
[----:B------:R-:W-:Y:S05]  /*29990*/  BSYNC B0 ;  /* 0x0000000000007941 */ /* 0x000fea0003800000 */
.L_x_6520:
[----:B------:R-:W-:Y:S05]  /*299a0*/  BRA `(.L_x_6522) ;  /* 0xffffffb000107947 */ /* 0x000fea000383ffff */
.L_x_6341:
[----:B0-----:R0:W2:Y:S02]  /*299b0*/  SYNCS.PHASECHK.TRANS64.TRYWAIT P1, [R5+URZ+0x30840], R0 ;  /* 0x03084000050075a7 */ /* 0x0010a4000802017f */
[----:B--2---:R-:W-:Y:S05]  /*299c0*/  @!P1 NANOSLEEP.SYNCS 0x989680 ;  /* 0x009896800000995d */ /* 0x004fea0003900000 */
[----:B------:R-:W2:Y:S02]  /*299d0*/  @!P1 SYNCS.PHASECHK.TRANS64 P1, [R5+URZ+0x30840], R0 ;  /* 0x03084000050095a7 */ /* 0x000ea4000802007f */
[----:B--2---:R-:W-:Y:S05]  /*299e0*/  @!P1 BRA `(.L_x_6341) ;  /* 0xfffffffc00f09947 */ /* 0x004fea000383ffff */
[----:B------:R-:W-:Y:S05]  /*299f0*/  BRA `(.L_x_6523) ;  /* 0xffffffb000387947 */ /* 0x000fea000383ffff */
.L_x_6343:
[----:B--2---:R2:W4:Y:S02]  /*29a00*/  SYNCS.PHASECHK.TRANS64.TRYWAIT P1, [R3+URZ+0x30840], R2 ;  /* 0x03084002030075a7 */ /* 0x004524000802017f */
[----:B----4-:R-:W-:Y:S05]  /*29a10*/  @!P1 NANOSLEEP.SYNCS 0x989680 ;  /* 0x009896800000995d */ /* 0x010fea0003900000 */
[----:B------:R-:W4:Y:S02]  /*29a20*/  @!P1 SYNCS.PHASECHK.TRANS64 P1, [R3+URZ+0x30840], R2 ;  /* 0x03084002030095a7 */ /* 0x000f24000802007f */
[----:B----4-:R-:W-:Y:S05]  /*29a30*/  @!P1 BRA `(.L_x_6343) ;  /* 0xfffffffc00f09947 */ /* 0x010fea000383ffff */
[----:B------:R-:W-:Y:S05]  /*29a40*/  BRA `(.L_x_6524) ;  /* 0xffffffb000447947 */ /* 0x000fea000383ffff */
.L_x_6345:
[----:B----4-:R4:W0:Y:S02]  /*29a50*/  SYNCS.PHASECHK.TRANS64.TRYWAIT P1, [R5+URZ+0x30860], R0 ;  /* 0x03086000050075a7 */ /* 0x010824000802017f */
[----:B0-----:R-:W-:Y:S05]  /*29a60*/  @!P1 NANOSLEEP.SYNCS 0x989680 ;  /* 0x009896800000995d */ /* 0x001fea0003900000 */
[----:B------:R-:W0:Y:S02]  /*29a70*/  @!P1 SYNCS.PHASECHK.TRANS64 P1, [R5+URZ+0x30860], R0 ;  /* 0x03086000050095a7 */ /* 0x000e24000802007f */
[----:B0-----:R-:W-:Y:S05]  /*29a80*/  @!P1 BRA `(.L_x_6345) ;  /* 0xfffffffc00f09947 */ /* 0x001fea000383ffff */
[----:B------:R-:W-:Y:S05]  /*29a90*/  BRA `(.L_x_6525) ;  /* 0xffffffb000407947 */ /* 0x000fea000383ffff */
.L_x_6526:
        /* <DEDUP_REMOVED lines=14> */
.L_x_15855:


//--------------------- .text._ZN7cutlass13device_kernelIN5flash11enable_sm90INS1_16FlashAttnFwdSm90INS1_25CollectiveMainloopFwdSm90ILi2EN4cute5tupleIJNS5_1CILi1EEES8_S8_EEENS6_IJNS7_ILi128EEESA_SA_EEELi128ENS_6half_tEfNS_4arch4Sm90ELb0ELb0ELb1ELb0ELb1ELb0ELb0ELb1ELb1ELb1ELb0ELb0EEENS1_21CollectiveEpilogueFwdISB_S9_SC_SE_Li256ELb0ELb1ELb0ELb0EEENS1_29StaticPersistentTileSchedulerILb0EEEEEEEEEvNT_6ParamsE --------------------------
	.section	.text._ZN7cutlass13device_kernelIN5flash11enable_sm90INS1_16FlashAttnFwdSm90INS1_25CollectiveMainloopFwdSm90ILi2EN4cute5tupleIJNS5_1CILi1EEES8_S8_EEENS6_IJNS7_ILi128EEESA_SA_EEELi128ENS_6half_tEfNS_4arch4Sm90ELb0ELb0ELb1ELb0ELb1ELb0ELb0ELb1ELb1ELb1ELb0ELb0EEENS1_21CollectiveEpilogueFwdISB_S9_SC_SE_Li256ELb0ELb1ELb0ELb0EEENS1_29StaticPersistentTileSchedulerILb0EEEEEEEEEvNT_6ParamsE,"ax",@progbits
	.align	128
.text._ZN7cutlass13device_kernelIN5flash11enable_sm90INS1_16FlashAttnFwdSm90INS1_25CollectiveMainloopFwdSm90ILi2EN4cute5tupleIJNS5_1CILi1EEES8_S8_EEENS6_IJNS7_ILi128EEESA_SA_EEELi128ENS_6half_tEfNS_4arch4Sm90ELb0ELb0ELb1ELb0ELb1ELb0ELb0ELb1ELb1ELb1ELb0ELb0EEENS1_21CollectiveEpilogueFwdISB_S9_SC_SE_Li256ELb0ELb1ELb0ELb0EEENS1_29StaticPersistentTileSchedulerILb0EEEEEEEEEvNT_6ParamsE:
        .type           _ZN7cutlass13device_kernelIN5flash11enable_sm90INS1_16FlashAttnFwdSm90INS1_25CollectiveMainloopFwdSm90ILi2EN4cute5tupleIJNS5_1CILi1EEES8_S8_EEENS6_IJNS7_ILi128EEESA_SA_EEELi128ENS_6half_tEfNS_4arch4Sm90ELb0ELb0ELb1ELb0ELb1ELb0ELb0ELb1ELb1ELb1ELb0ELb0EEENS1_21CollectiveEpilogueFwdISB_S9_SC_SE_Li256ELb0ELb1ELb0ELb0EEENS1_29StaticPersistentTileSchedulerILb0EEEEEEEEEvNT_6ParamsE,@function
        .size           _ZN7cutlass13device_kernelIN5flash11enable_sm90INS1_16FlashAttnFwdSm90INS1_25CollectiveMainloopFwdSm90ILi2EN4cute5tupleIJNS5_1CILi1EEES8_S8_EEENS6_IJNS7_ILi128EEESA_SA_EEELi128ENS_6half_tEfNS_4arch4Sm90ELb0ELb0ELb1ELb0ELb1ELb0ELb0ELb1ELb1ELb1ELb0ELb0EEENS1_21CollectiveEpilogueFwdISB_S9_SC_SE_Li256ELb0ELb1ELb0ELb0EEENS1_29StaticPersistentTileSchedulerILb0EEEEEEEEEvNT_6ParamsE,(.L_x_15856 - _ZN7cutlass13device_kernelIN5flash11enable_sm90INS1_16FlashAttnFwdSm90INS1_25CollectiveMainloopFwdSm90ILi2EN4cute5tupleIJNS5_1CILi1EEES8_S8_EEENS6_IJNS7_ILi128EEESA_SA_EEELi128ENS_6half_tEfNS_4arch4Sm90ELb0ELb0ELb1ELb0ELb1ELb0ELb0ELb1ELb1ELb1ELb0ELb0EEENS1_21CollectiveEpilogueFwdISB_S9_SC_SE_Li256ELb0ELb1ELb0ELb0EEENS1_29StaticPersistentTileSchedulerILb0EEEEEEEEEvNT_6ParamsE)
        .other          _ZN7cutlass13device_kernelIN5flash11enable_sm90INS1_16FlashAttnFwdSm90INS1_25CollectiveMainloopFwdSm90ILi2EN4cute5tupleIJNS5_1CILi1EEES8_S8_EEENS6_IJNS7_ILi128EEESA_SA_EEELi128ENS_6half_tEfNS_4arch4Sm90ELb0ELb0ELb1ELb0ELb1ELb0ELb0ELb1ELb1ELb1ELb0ELb0EEENS1_21CollectiveEpilogueFwdISB_S9_SC_SE_Li256ELb0ELb1ELb0ELb0EEENS1_29StaticPersistentTileSchedulerILb0EEEEEEEEEvNT_6ParamsE,@"STO_CUDA_ENTRY STV_DEFAULT"
_ZN7cutlass13device_kernelIN5flash11enable_sm90INS1_16FlashAttnFwdSm90INS1_25CollectiveMainloopFwdSm90ILi2EN4cute5tupleIJNS5_1CILi1EEES8_S8_EEENS6_IJNS7_ILi128EEESA_SA_EEELi128ENS_6half_tEfNS_4arch4Sm90ELb0ELb0ELb1ELb0ELb1ELb0ELb0ELb1ELb1ELb1ELb0ELb0EEENS1_21CollectiveEpilogueFwdISB_S9_SC_SE_Li256ELb0ELb1ELb0ELb0EEENS1_29StaticPersistentTileSchedulerILb0EEEEEEEEEvNT_6ParamsE:
[----:B------:R-:W0:Y:S01]  /*0000*/  LDC R1, c[0x0][0x28] ;  /* 0x00000a00ff017b82 */ /* 0x000e220000000800 */
[----:B------:R-:W1:Y:S01]  /*0010*/  S2R R5, SR_TID.X ;  /* 0x0000000000057919 */ /* 0x000e620000002100 */
[----:B------:R-:W-:Y:S01]  /*0020*/  ELECT P0, URZ, PT ;  /* 0x00000000003f782f */ /* 0x000fe20003800000 */
[----:B------:R-:W-:Y:S01]  /*0030*/  UMOV UR4, 0x80 ;  /* 0x0000008000047882 */ /* 0x000fe20000000000 */
[----:B------:R-:W-:Y:S01]  /*0040*/  UMOV UR7, 0x100 ;  /* 0x0000010000077882 */ /* 0x000fe20000000000 */
[----:B-1----:R-:W-:-:S05]  /*0050*/  SHF.R.U32.HI R0, RZ, 0x5, R5 ;  /* 0x00000005ff007819 */ /* 0x002fca0000011605 */
[----:B------:R-:W1:Y:S02]  /*0060*/  SHFL.IDX PT, R2, R0, RZ, 0x1f ;  /* 0x00001fff00027589 */ /* 0x000e6400000e0000 */
[C---:B-1----:R-:W-:Y:S02]  /*0070*/  ISETP.NE.OR P0, PT, R2.reuse, RZ, !P0 ;  /* 0x000000ff0200720c */ /* 0x042fe40004705670 */
[----:B------:R-:W-:Y:S02]  /*0080*/  ISETP.NE.AND P1, PT, R2, RZ, PT ;  /* 0x000000ff0200720c */ /* 0x000fe40003f25270 */
[----:B------:R-:W-:-:S05]  /*0090*/  SHF.R.U32.HI R2, RZ, 0x7, R5 ;  /* 0x00000007ff027819 */ /* 0x000fca0000011605 */
[----:B------:R1:W2:Y:S04]  /*00a0*/  SHFL.IDX PT, R4, R2, RZ, 0x1f ;  /* 0x00001fff02047589 */ /* 0x0002a800000e0000 */
[----:B------:R-:W-:Y:S01]  /*00b0*/  VOTEU.ALL UP0, P0 ;  /* 0x00000000003f7886 */ /* 0x000fe20000000000 */
[----:B------:R-:W-:-:S04]  /*00c0*/  VOTEU.ALL UP1, P0 ;  /* 0x00000000003f7886 */ /* 0x000fc80000020000 */
[----:B------:R-:W3:Y:S01]  /*00d0*/  @!UP0 S2UR UR8, SR_CgaCtaId ;  /* 0x00000000000889c3 */ /* 0x000ee20000008800 */
[----:B------:R-:W-:Y:S01]  /*00e0*/  @!UP0 UMOV UR6, 0x400 ;  /* 0x0000040000068882 */ /* 0x000fe20000000000 */
[----:B------:R-:W-:-:S04]  /*00f0*/  @!UP0 UIADD3 UR4, -UR4, 0x100000, URZ ;  /* 0x0010000004048890 */ /* 0x000fc8000fffe13f */
[----:B------:R-:W-:Y:S02]  /*0100*/  @!UP0 USHF.L.U32 UR5, UR4, 0xb, URZ ;  /* 0x0000000b04058899 */ /* 0x000fe4000800063f */
[----:B------:R-:W-:Y:S02]  /*0110*/  @!UP0 USHF.L.U32 UR4, UR4, 0x1, URZ ;  /* 0x0000000104048899 */ /* 0x000fe4000800063f */
[----:B---3--:R-:W-:Y:S02]  /*0120*/  @!UP0 ULEA UR8, UR8, UR6, 0x18 ;  /* 0x0000000608088291 */ /* 0x008fe4000f8ec03f */
[----:B------:R-:W-:-:S04]  /*0130*/  @!UP0 UIADD3 UR6, -UR7, 0x100000, URZ ;  /* 0x0010000007068890 */ /* 0x000fc8000fffe13f */
[----:B------:R-:W-:Y:S02]  /*0140*/  @!UP0 USHF.L.U32 UR7, UR6, 0xb, URZ ;  /* 0x0000000b06078899 */ /* 0x000fe4000800063f */
[----:B------:R-:W-:Y:S01]  /*0150*/  @!UP0 USHF.L.U32 UR6, UR6, 0x1, URZ ;  /* 0x0000000106068899 */ /* 0x000fe2000800063f */
[----:B------:R-:W-:-:S05]  /*0160*/  VOTEU.ALL UP0, P0 ;  /* 0x00000000003f7886 */ /* 0x000fca0000000000 */
[----:B------:R1:W3:Y:S06]  /*0170*/  @!UP0 SYNCS.EXCH.64 URZ, [UR8+0x28800], UR4 ;  /* 0x02880004083f85b2 */ /* 0x0002ec0008000100 */
[----:B------:R1:W4:Y:S02]  /*0180*/  @!UP1 SYNCS.EXCH.64 URZ, [UR8+0x28820], UR6 ;  /* 0x02882006083f95b2 */ /* 0x0003240008000100 */
[----:B012---:R-:W-:Y:S05]  /*0190*/  @P1 BRA `(.L_x_6527) ;  /* 0x0000000000481947 */ /* 0x007fea0003800000 */
        /* <DEDUP_REMOVED lines=14> */
[----:B------:R0:W2:Y:S01]  /*0280*/  SYNCS.EXCH.64 URZ, [UR8+0x28840], UR6 ;  /* 0x02884006083f75b2 */ /* 0x0000a20008000100 */
[----:B------:R0:W0:Y:S01]  /*0290*/  SYNCS.EXCH.64 URZ, [UR8+0x28838], UR4 ;  /* 0x02883804083f75b2 */ /* 0x0000220008000100 */
[----:B------:R0:W0:Y:S01]  /*02a0*/  SYNCS.EXCH.64 URZ, [UR8+0x28848], UR6 ;  /* 0x02884806083f75b2 */ /* 0x0000220008000100 */
[----:B------:R-:W-:Y:S01]  /*02b0*/  NOP ;  /* 0x0000000000007918 */ /* 0x000fe20000000000 */
.L_x_6527:
        /* <DEDUP_REMOVED lines=22> */
.L_x_6528:
        /* <DEDUP_REMOVED lines=18> */
.L_x_6529:
        /* <DEDUP_REMOVED lines=22> */
.L_x_6530:
        /* <DEDUP_REMOVED lines=23> */
.L_x_6531:
[----:B------:R-:W-:Y:S01]  /*0810*/  UISETP.NE.AND UP0, UPT, UR9, URZ, UPT ;  /* 0x0000003f0900728c */ /* 0x000fe2000bf05270 */
[----:B------:R-:W-:Y:S01]  /*0820*/  NOP ;  /* 0x0000000000007918 */ /* 0x000fe20000000000 */
[----:B------:R-:W-:Y:S01]  /*0830*/  UMOV UR36, 0x1 ;  /* 0x0000000100247882 */ /* 0x000fe20000000000 */
[----:B------:R-:W-:Y:S01]  /*0840*/  ULDC.64 UR48, c[0x0][0x208] ;  /* 0x0000820000307ab9 */ /* 0x000fe20000000a00 */
[----:B------:R-:W-:Y:S01]  /*0850*/  USEL UR36, UR36, 0x2, !UP0 ;  /* 0x0000000224247887 */ /* 0x000fe2000c000000 */
[----:B01234-:R-:W-:Y:S01]  /*0860*/  BAR.SYNC.DEFER_BLOCKING 0x0 ;  /* 0x0000000000007b1d */ /* 0x01ffe20000010000 */
[----:B------:R-:W-:-:S13]  /*0870*/  PLOP3.LUT P0, PT, PT, PT, UP0, 0x80, 0x0 ;  /* 0x000000000000781c */ /* 0x000fda0003f0f008 */
[----:B------:R-:W-:Y:S05]  /*0880*/  @!P0 BRA `(.L_x_6532) ;  /* 0x0000007800648947 */ /* 0x000fea0003800000 */
.L_x_6533:
[----:B------:R-:W-:-:S08]  /*0890*/  NOP ;  /* 0x0000000000007918 */ /* 0x000fd00000000000 */
[----:B------:R-:W0:Y:S02]  /*08a0*/  USETMAXREG.TRY_ALLOC.CTAPOOL UP0, 0xe8 ;  /* 0x000000e8000079c8 */ /* 0x000e240008000600 */
[----:B0-----:R-:W-:-:S13]  /*08b0*/  PLOP3.LUT P0, PT, PT, PT, UP0, 0x80, 0x0 ;  /* 0x000000000000781c */ /* 0x001fda0003f0f008 */
[----:B------:R-:W-:Y:S05]  /*08c0*/  @!P0 BRA `(.L_x_6533) ;  /* 0xfffffffc00f08947 */ /* 0x000fea000383ffff */
[----:B------:R-:W-:Y:S01]  /*08d0*/  LOP3.LUT R0, R5, 0xffffff80, RZ, 0xc0, !PT ;  /* 0xffffff8005007812 */ /* 0x000fe200078ec0ff */
[----:B------:R-:W0:Y:S08]  /*08e0*/  S2UR UR41, SR_CTAID.X ;  /* 0x00000000002979c3 */ /* 0x000e300000002500 */
[----:B------:R-:W-:Y:S06]  /*08f0*/  BAR.ARV 0x8, 0x180 ;  /* 0x0206000000007b1d */ /* 0x000fec0000002000 */
[----:B------:R-:W-:-:S02]  /*0900*/  ISETP.NE.AND P0, PT, R0, 0x80, PT ;  /* 0x000000800000780c */ /* 0x000fc40003f05270 */
[----:B------:R-:W0:Y:S11]  /*0910*/  LDC R0, c[0x0][0xc34] ;  /* 0x00030d00ff007b82 */ /* 0x000e360000000800 */
[----:B------:R-:W-:Y:S06]  /*0920*/  @!P0 BAR.ARV 0x9, 0x100 ;  /* 0x0244000000008b1d */ /* 0x000fec0000002000 */
[----:B0-----:R-:W-:-:S13]  /*0930*/  ISETP.LE.AND P0, PT, R0, UR41, PT ;  /* 0x0000002900007c0c */ /* 0x001fda000bf03270 */
[----:B------:R-:W-:Y:S05]  /*0940*/  @P0 EXIT ;  /* 0x000000000000094d */ /* 0x000fea0003800000 */
[----:B------:R-:W-:Y:S01]  /*0950*/  VIADD R153, R5, 0xffffff80 ;  /* 0xffffff8005997836 */ /* 0x000fe20000000000 */
[----:B------:R-:W-:Y:S01]  /*0960*/  ULOP3.LUT UR46, UR36, 0x1, URZ, 0xfc, !UPT ;  /* 0x00000001242e7892 */ /* 0x000fe2000f8efc3f */
[----:B------:R-:W-:Y:S01]  /*0970*/  UMOV UR45, URZ ;  /* 0x0000003f002d7c82 */ /* 0x000fe20008000000 */
[----:B------:R-:W-:Y:S02]  /*0980*/  UMOV UR44, URZ ;  /* 0x0000003f002c7c82 */ /* 0x000fe40008000000 */
[----:B------:R-:W-:Y:S01]  /*0990*/  SHF.R.S32.HI R0, RZ, 0x1f, R153 ;  /* 0x0000001fff007819 */ /* 0x000fe20000011499 */
[----:B------:R-:W-:-:S03]  /*09a0*/  UMOV UR43, URZ ;  /* 0x0000003f002b7c82 */ /* 0x000fc60008000000 */
[CC--:B------:R-:W-:Y:S02]  /*09b0*/  LEA.HI R4, R0.reuse, R153.reuse, RZ, 0x7 ;  /* 0x0000009900047211 */ /* 0x0c0fe400078f38ff */
[-C--:B------:R-:W-:Y:S02]  /*09c0*/  LEA.HI R3, R0, R153.reuse, RZ, 0x5 ;  /* 0x0000009900037211 */ /* 0x080fe400078f28ff */
[----:B------:R-:W-:Y:S02]  /*09d0*/  LOP3.LUT R154, R4, 0xffffff80, RZ, 0xc0, !PT ;  /* 0xffffff80049a7812 */ /* 0x000fe400078ec0ff */
[CC--:B------:R-:W-:Y:S01]  /*09e0*/  LEA.HI R6, R0.reuse, R153.reuse, RZ, 0x4 ;  /* 0x0000009900067211 */ /* 0x0c0fe200078f20ff */
[----:B------:R-:W-:Y:S01]  /*09f0*/  IMAD.SHL.U32 R3, R3, 0x20, RZ ;  /* 0x0000002003037824 */ /* 0x000fe200078e00ff */
[----:B------:R-:W-:Y:S01]  /*0a00*/  LEA.HI R10, R0, R153, RZ, 0x2 ;  /* 0x00000099000a7211 */ /* 0x000fe200078f10ff */
[----:B------:R-:W-:Y:S01]  /*0a10*/  IMAD.IADD R154, R153, 0x1, -R154 ;  /* 0x00000001999a7824 */ /* 0x000fe200078e0a9a */
[----:B------:R-:W-:-:S02]  /*0a20*/  LOP3.LUT R8, R6, 0x3fffff0, RZ, 0xc0, !PT ;  /* 0x03fffff006087812 */ /* 0x000fc400078ec0ff */
[----:B------:R-:W-:Y:S02]  /*0a30*/  LOP3.LUT R9, R3, 0xfffffc00, RZ, 0xc0, !PT ;  /* 0xfffffc0003097812 */ /* 0x000fe400078ec0ff */
[----:B------:R-:W-:Y:S02]  /*0a40*/  SHF.R.S32.HI R3, RZ, 0x1f, R154 ;  /* 0x0000001fff037819 */ /* 0x000fe4000001149a */
[----:B------:R-:W-:Y:S02]  /*0a50*/  IADD3 R8, R153, -R8, RZ ;  /* 0x8000000899087210 */ /* 0x000fe40007ffe0ff */
[----:B------:R-:W-:Y:S02]  /*0a60*/  LEA.HI R5, R3, R154, RZ, 0x2 ;  /* 0x0000009a03057211 */ /* 0x000fe400078f10ff */
[----:B------:R-:W-:Y:S01]  /*0a70*/  SHF.R.S32.HI R7, RZ, 0x4, R6 ;  /* 0x00000004ff077819 */ /* 0x000fe20000011406 */
[----:B------:R-:W-:Y:S01]  /*0a80*/  IMAD R9, R8, 0x40, R9 ;  /* 0x0000004008097824 */ /* 0x000fe200078e0209 */
[----:B------:R-:W-:-:S02]  /*0a90*/  SHF.R.S32.HI R8, RZ, 0x2, R5 ;  /* 0x00000002ff087819 */ /* 0x000fc40000011405 */
[----:B------:R-:W-:Y:S02]  /*0aa0*/  SHF.R.S32.HI R11, RZ, 0x1f, R5 ;  /* 0x0000001fff0b7819 */ /* 0x000fe40000011405 */
[----:B------:R-:W-:Y:S02]  /*0ab0*/  LOP3.LUT R10, R10, 0xfffffffc, RZ, 0xc0, !PT ;  /* 0xfffffffc0a0a7812 */ /* 0x000fe400078ec0ff */
[----:B------:R-:W-:Y:S02]  /*0ac0*/  LEA.HI R17, R0, R153, RZ, 0x3 ;  /* 0x0000009900117211 */ /* 0x000fe400078f18ff */
[----:B------:R-:W-:Y:S01]  /*0ad0*/  LEA.HI R11, R11, R8, RZ, 0x3 ;  /* 0x000000080b0b7211 */ /* 0x000fe200078f18ff */
[----:B------:R-:W-:Y:S01]  /*0ae0*/  IMAD.IADD R10, R153, 0x1, -R10 ;  /* 0x00000001990a7824 */ /* 0x000fe200078e0a0a */
[----:B------:R-:W-:Y:S02]  /*0af0*/  SHF.R.S32.HI R23, RZ, 0x7, R4 ;  /* 0x00000007ff177819 */ /* 0x000fe40000011404 */
[----:B------:R-:W-:-:S02]  /*0b00*/  LEA.HI R6, R6, R7, RZ, 0x1 ;  /* 0x0000000706067211 */ /* 0x000fc400078f08ff */
[----:B------:R-:W-:Y:S02]  /*0b10*/  LOP3.LUT R0, R17, 0xfffffff8, RZ, 0xc0, !PT ;  /* 0xfffffff811007812 */ /* 0x000fe400078ec0ff */
[----:B------:R-:W-:Y:S02]  /*0b20*/  LOP3.LUT R11, R11, 0xfffffff8, RZ, 0xc0, !PT ;  /* 0xfffffff80b0b7812 */ /* 0x000fe400078ec0ff */
[----:B------:R-:W-:Y:S02]  /*0b30*/  LEA.HI R3, R3, R154, RZ, 0x5 ;  /* 0x0000009a03037211 */ /* 0x000fe400078f28ff */
[----:B------:R-:W-:Y:S01]  /*0b40*/  LEA.HI R4, R4, R23, RZ, 0x1 ;  /* 0x0000001704047211 */ /* 0x000fe200078f08ff */
[----:B------:R-:W-:Y:S01]  /*0b50*/  IMAD.IADD R8, R8, 0x1, -R11 ;  /* 0x0000000108087824 */ /* 0x000fe200078e0a0b */
[----:B------:R-:W-:Y:S02]  /*0b60*/  LOP3.LUT R6, R6, 0x1ffffffe, RZ, 0xc0, !PT ;  /* 0x1ffffffe06067812 */ /* 0x000fe400078ec0ff */
[----:B------:R-:W-:-:S02]  /*0b70*/  IADD3 R153, R153, -R0, RZ ;  /* 0x8000000099997210 */ /* 0x000fc40007ffe0ff */
[----:B------:R-:W-:Y:S01]  /*0b80*/  LEA.HI R0, R10, R10, RZ, 0x1 ;  /* 0x0000000a0a007211 */ /* 0x000fe200078f08ff */
[----:B------:R-:W-:Y:S01]  /*0b90*/  IMAD.IADD R6, R7, 0x1, -R6 ;  /* 0x0000000107067824 */ /* 0x000fe200078e0a06 */
[----:B------:R-:W-:Y:S02]  /*0ba0*/  SHF.R.S32.HI R3, RZ, 0x5, R3 ;  /* 0x00000005ff037819 */ /* 0x000fe40000011403 */
[----:B------:R-:W-:Y:S01]  /*0bb0*/  LOP3.LUT R4, R4, 0x3fffffe, RZ, 0xc0, !PT ;  /* 0x03fffffe04047812 */ /* 0x000fe200078ec0ff */
[----:B------:R-:W-:Y:S01]  /*0bc0*/  IMAD R152, R6, 0x8, R9 ;  /* 0x0000000806987824 */ /* 0x000fe200078e0209 */
[----:B------:R-:W-:Y:S01]  /*0bd0*/  SHF.L.U32 R22, R153, 0x3, RZ ;  /* 0x0000000399167819 */ /* 0x000fe200000006ff */
[----:B------:R-:W-:Y:S01]  /*0be0*/  IMAD R3, R3, 0x10, R8 ;  /* 0x0000001003037824 */ /* 0x000fe200078e0208 */
[----:B------:R-:W-:Y:S01]  /*0bf0*/  LOP3.LUT R5, R5, 0x7ffffffc, RZ, 0xc0, !PT ;  /* 0x7ffffffc05057812 */ /* 0x000fe200078ec0ff */
[----:B------:R-:W-:Y:S01]  /*0c00*/  IMAD.IADD R4, R23, 0x1, -R4 ;  /* 0x0000000117047824 */ /* 0x000fe200078e0a04 */
[----:B------:R-:W-:Y:S01]  /*0c10*/  LOP3.LUT R7, R0, 0x1ffffffe, RZ, 0xc0, !PT ;  /* 0x1ffffffe00077812 */ /* 0x000fe200078ec0ff */
[----:B------:R-:W-:Y:S01]  /*0c20*/  VIADD R18, R22, 0x40 ;  /* 0x0000004016127836 */ /* 0x000fe20000000000 */
[----:B------:R-:W-:Y:S01]  /*0c30*/  IADD3 R5, R154, -R5, RZ ;  /* 0x800000059a057210 */ /* 0x000fe20007ffe0ff */
[----:B------:R-:W-:Y:S01]  /*0c40*/  IMAD.MOV.U32 R6, RZ, RZ, -0x2 ;  /* 0xfffffffeff067424 */ /* 0x000fe200078e00ff */
[----:B------:R-:W-:Y:S01]  /*0c50*/  SHF.R.S32.HI R17, RZ, 0x3, R17 ;  /* 0x00000003ff117819 */ /* 0x000fe20000011411 */
[----:B------:R-:W-:Y:S01]  /*0c60*/  IMAD.IADD R16, R10, 0x1, -R7 ;  /* 0x000000010a107824 */ /* 0x000fe200078e0a07 */
[----:B------:R-:W-:Y:S01]  /*0c70*/  SHF.R.S32.HI R188, RZ, 0x1f, R18 ;  /* 0x0000001fffbc7819 */ /* 0x000fe20000011412 */
[----:B------:R-:W-:-:S02]  /*0c80*/  IMAD R19, R4, 0x40, R3 ;  /* 0x0000004004137824 */ /* 0x000fc400078e0203 */
[----:B------:R-:W-:Y:S02]  /*0c90*/  IMAD R155, R5, R6, 0x80 ;  /* 0x00000080059b7424 */ /* 0x000fe400078e0206 */
[----:B------:R-:W-:-:S07]  /*0ca0*/  IMAD R16, R16, 0x8, R19 ;  /* 0x0000000810107824 */ /* 0x000fce00078e0213 */
.L_x_6566:
[----:B------:R-:W0:Y:S01]  /*0cb0*/  SHFL.IDX PT, R0, R23, RZ, 0x1f ;  /* 0x00001fff17007589 */ /* 0x000e2200000e0000 */
[----:B-1----:R-:W1:Y:S01]  /*0cc0*/  S2UR UR37, SR_CgaCtaId ;  /* 0x00000000002579c3 */ /* 0x002e620000008800 */
[----:B------:R-:W-:Y:S01]  /*0cd0*/  ULDC UR4, c[0x0][0xc38] ;  /* 0x00030e0000047ab9 */ /* 0x000fe20000000800 */
[----:B------:R-:W-:Y:S01]  /*0ce0*/  UMOV UR42, UR41 ;  /* 0x00000029002a7c82 */ /* 0x000fe20008000000 */
[----:B------:R-:W-:Y:S01]  /*0cf0*/  UISETP.NE.AND UP0, UPT, UR4, 0x1, UPT ;  /* 0x000000010400788c */ /* 0x000fe2000bf05270 */
[----:B------:R-:W-:Y:S02]  /*0d00*/  ULDC.64 UR8, c[0x0][0x418] ;  /* 0x0001060000087ab9 */ /* 0x000fe40000000a00 */
[----:B------:R-:W-:Y:S01]  /*0d10*/  ULDC UR4, c[0x0][0xc44] ;  /* 0x0003110000047ab9 */ /* 0x000fe20000000800 */
[----:B------:R-:W-:Y:S01]  /*0d20*/  UMOV UR39, 0x400 ;  /* 0x0000040000277882 */ /* 0x000fe20000000000 */
[----:B------:R-:W-:Y:S01]  /*0d30*/  UISETP.NE.AND UP1, UPT, UR4, 0x1, UPT ;  /* 0x000000010400788c */ /* 0x000fe2000bf25270 */
[----:B------:R-:W-:-:S05]  /*0d40*/  ULDC UR50, c[0x0][0x424] ;  /* 0x0001090000327ab9 */ /* 0x000fca0000000800 */
[----:B------:R-:W-:Y:S01]  /*0d50*/  @UP0 ULDC UR4, c[0x0][0xc3c] ;  /* 0x00030f0000040ab9 */ /* 0x000fe20000000800 */
[----:B------:R-:W-:Y:S01]  /*0d60*/  @UP0 ULDC UR6, c[0x0][0xc40] ;  /* 0x0003100000060ab9 */ /* 0x000fe20000000800 */
[----:B------:R-:W-:-:S04]  /*0d70*/  UIMAD.WIDE.U32 UR4, UR41, UR4, URZ ;  /* 0x00000004290472a5 */ /* 0x000fc8000f8e003f */
[----:B------:R-:W-:Y:S02]  /*0d80*/  @UP0 USHF.R.U32.HI UR42, URZ, UR6, UR5 ;  /* 0x000000063f2a0299 */ /* 0x000fe40008011605 */
[----:B------:R-:W-:Y:S01]  /*0d90*/  UISETP.NE.U32.AND UP0, UPT, UR8, URZ, UPT ;  /* 0x0000003f0800728c */ /* 0x000fe2000bf05070 */
[----:B0-----:R-:W-:Y:S01]  /*0da0*/  R2UR UR38, R0 ;  /* 0x00000000002672ca */ /* 0x001fe200000e0000 */
[----:B------:R-:W-:Y:S01]  /*0db0*/  @UP1 ULDC.64 UR6, c[0x0][0xc48] ;  /* 0x0003120000061ab9 */ /* 0x000fe20000000a00 */
[----:B-1----:R-:W-:Y:S02]  /*0dc0*/  ULEA UR39, UR37, UR39, 0x18 ;  /* 0x0000002725277291 */ /* 0x002fe4000f8ec03f */
[----:B------:R-:W-:Y:S02]  /*0dd0*/  UIMAD.WIDE.U32 UR4, UR42, UR6, URZ ;  /* 0x000000062a0472a5 */ /* 0x000fe4000f8e003f */
[----:B------:R-:W-:Y:S02]  /*0de0*/  UISETP.NE.AND.EX UP0, UPT, UR9, URZ, UPT, UP0 ;  /* 0x0000003f0900728c */ /* 0x000fe4000bf05300 */
[----:B------:R-:W-:Y:S01]  /*0df0*/  UIADD3 UR6, UR39, 0x10400, URZ ;  /* 0x0001040027067890 */ /* 0x000fe2000fffe03f */
[----:B------:R-:W-:Y:S01]  /*0e00*/  UMOV UR40, UR42 ;  /* 0x0000002a00287c82 */ /* 0x000fe20008000000 */
[----:B------:R-:W-:-:S03]  /*0e10*/  USEL UR50, UR50, 0x1, UP0 ;  /* 0x0000000132327887 */ /* 0x000fc60008000000 */
[----:B------:R-:W-:Y:S02]  /*0e20*/  ULEA.HI UR4, UR38, UR38, URZ, 0x1 ;  /* 0x0000002626047291 */ /* 0x000fe4000f8f083f */
[----:B------:R-:W-:Y:S02]  /*0e30*/  @UP1 USHF.R.U32.HI UR40, URZ, UR7, UR5 ;  /* 0x000000073f281299 */ /* 0x000fe40008011605 */
[----:B------:R-:W-:Y:S01]  /*0e40*/  ULOP3.LUT UP0, URZ, UR6, 0x3ff, URZ, 0xc0, !UPT ;  /* 0x000003ff063f7892 */ /* 0x000fe2000f80c03f */
[----:B------:R-:W-:Y:S01]  /*0e50*/  ULDC UR5, c[0x0][0x2f0] ;  /* 0x0000bc0000057ab9 */ /* 0x000fe20000000800 */
[----:B------:R-:W-:Y:S02]  /*0e60*/  ULOP3.LUT UR4, UR4, 0x1e, URZ, 0xc0, !UPT ;  /* 0x0000001e04047892 */ /* 0x000fe4000f8ec03f */
[----:B------:R-:W-:Y:S02]  /*0e70*/  UIMAD UR50, UR50, UR5, URZ ;  /* 0x00000005323272a4 */ /* 0x000fe4000f8e023f */
[----:B------:R-:W-:Y:S01]  /*0e80*/  PLOP3.LUT P0, PT, PT, PT, UP0, 0x80, 0x0 ;  /* 0x000000000000781c */ /* 0x000fe20003f0f008 */
[----:B------:R-:W-:-:S02]  /*0e90*/  UIADD3 UR5, UR38, -UR4, URZ ;  /* 0x8000000426057290 */ /* 0x000fc4000fffe03f */
[----:B------:R-:W-:Y:S02]  /*0ea0*/  UIADD3 UR4, UR50, 0x7f, URZ ;  /* 0x0000007f32047890 */ /* 0x000fe4000fffe03f */
[----:B------:R-:W-:Y:S02]  /*0eb0*/  ULEA UR6, UR5, UR6, 0xd ;  /* 0x0000000605067291 */ /* 0x000fe4000f8e683f */
[----:B------:R-:W-:Y:S02]  /*0ec0*/  USHF.R.S32.HI UR5, URZ, 0x1f, UR4 ;  /* 0x0000001f3f057899 */ /* 0x000fe40008011404 */
[----:B------:R-:W-:Y:S02]  /*0ed0*/  USHF.R.U32.HI UR6, URZ, 0x4, UR6 ;  /* 0x000000043f067899 */ /* 0x000fe40008011606 */
[----:B------:R-:W-:Y:S02]  /*0ee0*/  ULEA.HI UR5, UR5, UR4, URZ, 0x7 ;  /* 0x0000000405057291 */ /* 0x000fe4000f8f383f */
[----:B------:R-:W-:-:S02]  /*0ef0*/  ULOP3.LUT UR51, UR6, 0x3fff, URZ, 0xc0, !UPT ;  /* 0x00003fff06337892 */ /* 0x000fc4000f8ec03f */
[----:B------:R-:W-:Y:S01]  /*0f00*/  USHF.R.S32.HI UR52, URZ, 0x7, UR5 ;  /* 0x000000073f347899 */ /* 0x000fe20008011405 */
[----:B---3-5:R-:W-:Y:S11]  /*0f10*/  @!P0 BRA `(.L_x_6534) ;  /* 0x0000000000408947 */ /* 0x028ff60003800000 */
        /* <DEDUP_REMOVED lines=15> */
[----:B-1----:R-:W-:Y:S05]  /*1010*/  CALL.ABS.NOINC R14 ;  /* 0x000000000e007343 */ /* 0x002fea0003c00000 */
.L_x_6534:
[----:B------:R-:W-:Y:S01]  /*1020*/  ULOP3.LUT UR4, UR45, 0x1, URZ, 0xc0, !UPT ;  /* 0x000000012d047892 */ /* 0x000fe2000f8ec03f */
[----:B------:R-:W-:-:S05]  /*1030*/  IMAD.U32 R3, RZ, RZ, UR46 ;  /* 0x0000002eff037e24 */ /* 0x000fca000f8e00ff */
[----:B------:R-:W-:Y:S01]  /*1040*/  IMAD.U32 R0, RZ, RZ, UR4 ;  /* 0x00000004ff007e24 */ /* 0x000fe2000f8e00ff */
[----:B------:R-:W-:-:S04]  /*1050*/  ISETP.NE.AND P0, PT, R3, 0x3, PT ;  /* 0x000000030300780c */ /* 0x000fc80003f05270 */
[----:B------:R-:W-:-:S04]  /*1060*/  SHF.L.U32 R0, R0, 0x1f, RZ ;  /* 0x0000001f00007819 */ /* 0x000fc800000006ff */
[----:B------:R-:W0:Y:S02]  /*1070*/  SYNCS.PHASECHK.TRANS64.TRYWAIT P1, [UR39+0x28800], R0 ;  /* 0x02880000ff0075a7 */ /* 0x000e240008020167 */
[----:B0-----:R-:W-:Y:S05]  /*1080*/  @!P1 BRA `(.L_x_6535) ;  /* 0x000000a800d09947 */ /* 0x001fea0003800000 */
.L_x_6616:
[----:B------:R-:W-:Y:S05]  /*1090*/  @!P0 BRA `(.L_x_6536) ;  /* 0x0000000000048947 */ /* 0x000fea0003800000 */
[----:B------:R-:W-:Y:S01]  /*10a0*/  BPT.TRAP 0x1 ;  /* 0x000000040000795c */ /* 0x000fe20000300000 */
.L_x_6536:
[----:B0-----:R-:W-:Y:S01]  /*10b0*/  IMAD.U32 R0, RZ, RZ, UR43 ;  /* 0x0000002bff007e24 */ /* 0x001fe2000f8e00ff */
[----:B------:R-:W-:-:S04]  /*10c0*/  MOV R3, UR44 ;  /* 0x0000002c00037c02 */ /* 0x000fc80008000f00 */
[----:B------:R-:W-:Y:S02]  /*10d0*/  LEA R0, R0, UR39, 0x3 ;  /* 0x0000002700007c11 */ /* 0x000fe4000f8e18ff */
[----:B------:R-:W-:-:S04]  /*10e0*/  SHF.L.U32 R3, R3, 0x1f, RZ ;  /* 0x0000001f03037819 */ /* 0x000fc800000006ff */
[----:B------:R0:W1:Y:S01]  /*10f0*/  SYNCS.PHASECHK.TRANS64.TRYWAIT P1, [R0+URZ+0x28830], R3 ;  /* 0x02883003000075a7 */ /* 0x000062000802017f */
[----:B------:R-:W-:Y:S05]  /*1100*/  @!P0 BRA `(.L_x_6537) ;  /* 0x0000000000048947 */ /* 0x000fea0003800000 */
[----:B------:R-:W-:Y:S01]  /*1110*/  BPT.TRAP 0x1 ;  /* 0x000000040000795c */ /* 0x000fe20000300000 */
.L_x_6537:
[----:B------:R-:W-:Y:S01]  /*1120*/  IMAD.MOV.U32 R151, RZ, RZ, RZ ;  /* 0x000000ffff977224 */ /* 0x000fe200078e00ff */
[----:B-1----:R-:W-:Y:S06]  /*1130*/  @P1 BRA `(.L_x_6538) ;  /* 0x0000000000081947 */ /* 0x002fec0003800000 */
[----:B------:R-:W1:Y:S02]  /*1140*/  SYNCS.PHASECHK.TRANS64.TRYWAIT P1, [R0+URZ+0x28830], R3 ;  /* 0x02883003000075a7 */ /* 0x000e64000802017f */
[----:B-1----:R-:W-:Y:S05]  /*1150*/  @!P1 BRA `(.L_x_6539) ;  /* 0x000000a800b49947 */ /* 0x002fea0003800000 */
.L_x_6538:
        /* <DEDUP_REMOVED lines=8> */
[----:B------:R-:W-:Y:S01]  /*11e0*/  UMOV UR5, 0x40000040 ;  /* 0x4000004000057882 */ /* 0x000fe20000000000 */
[----:B------:R-:W-:Y:S02]  /*11f0*/  UMOV UR7, 0x40000040 ;  /* 0x4000004000077882 */ /* 0x000fe40000000000 */
[----:B------:R-:W-:Y:S02]  /*1200*/  ULOP3.LUT UR47, UR4, 0x10000, URZ, 0xfc, !UPT ;  /* 0x00010000042f7892 */ /* 0x000fe4000f8efc3f */
[----:B------:R-:W-:Y:S02]  /*1210*/  UIADD3 UR4, UR32, 0x2, URZ ;  /* 0x0000000220047890 */ /* 0x000fe4000fffe03f */
[----:B------:R-:W-:Y:S02]  /*1220*/  ULEA UR34, UR43, UR47, 0xb ;  /* 0x0000002f2b227291 */ /* 0x000fe4000f8e583f */
[----:B------:R-:W-:-:S02]  /*1230*/  UIADD3 UR8, UR32, 0x4, URZ ;  /* 0x0000000420087890 */ /* 0x000fc4000fffe03f */
[----:B------:R-:W-:Y:S02]  /*1240*/  UIADD3 UR6, UR34, 0x2, URZ ;  /* 0x0000000222067890 */ /* 0x000fe4000fffe03f */
[----:B------:R-:W-:Y:S01]  /*1250*/  UIADD3 UR10, UR34, 0x4, URZ ;  /* 0x00000004220a7890 */ /* 0x000fe2000fffe03f */
[----:B------:R-:W-:Y:S02]  /*1260*/  UMOV UR9, 0x40000040 ;  /* 0x4000004000097882 */ /* 0x000fe40000000000 */
[----:B------:R-:W-:Y:S01]  /*1270*/  HGMMA.64x128x16.F32 R24, gdesc[UR32], RZ, !UPT, gsb0 ;  /* 0x01e00000201879f0 */ /* 0x000fe2000c0008ff */
        /* <DEDUP_REMOVED lines=21> */
[----:B------:R-:W-:Y:S02]  /*13d0*/  WARPGROUP.DEPBAR.LE gsb0, 0x0 ;  /* 0x00008000000079c5 */ /* 0x000fe40000010000 */
[----:B------:R-:W-:-:S06]  /*13e0*/  WARPGROUP.ARRIVE ;  /* 0x00000000000079c5 */ /* 0x000fcc0000000000 */
[----:B------:R-:W-:Y:S03]  /*13f0*/  HGMMA.64x128x16.F32 R24, gdesc[UR4], R24, gsb0 ;  /* 0x01e00000041879f0 */ /* 0x000fe60008000818 */
[----:B------:R-:W-:Y:S02]  /*1400*/  WARPGROUP.DEPBAR.LE gsb0, 0x0 ;  /* 0x00008000000079c5 */ /* 0x000fe40000010000 */
[----:B------:R-:W-:-:S07]  /*1410*/  WARPGROUP.ARRIVE ;  /* 0x00000000000079c5 */ /* 0x000fce0000000000 */
        /* <DEDUP_REMOVED lines=17> */
[----:B------:R-:W-:Y:S05]  /*1530*/  @!P0 BRA `(.L_x_6540) ;  /* 0x0000000000048947 */ /* 0x000fea0003800000 */
[----:B------:R-:W-:Y:S01]  /*1540*/  BPT.TRAP 0x1 ;  /* 0x000000040000795c */ /* 0x000fe20000300000 */
.L_x_6540:
        /* <DEDUP_REMOVED lines=8> */
[----:B------:R-:W2:Y:S01]  /*15d0*/  MUFU.TANH R24, R24 ;  /* 0x0000001800187308 */ /* 0x000ea20000002400 */
[----:B------:R-:W-:Y:S01]  /*15e0*/  FMUL.FTZ R33, R33, UR6 ;  /* 0x0000000621217c20 */ /* 0x000fe20008410000 */
[----:B------:R-:W-:-:S02]  /*15f0*/  IMAD R6, R7, -0x80, R6 ;  /* 0xffffff8007067824 */ /* 0x000fc400078e0206 */
[----:B------:R-:W-:Y:S01]  /*1600*/  FMUL.FTZ R26, R26, UR6 ;  /* 0x000000061a1a7c20 */ /* 0x000fe20008410000 */
[----:B------:R-:W-:Y:S01]  /*1610*/  FMUL.FTZ R36, R36, UR6 ;  /* 0x0000000624247c20 */ /* 0x000fe20008410000 */
[----:B------:R-:W-:Y:S01]  /*1620*/  FMUL.FTZ R27, R27, UR6 ;  /* 0x000000061b1b7c20 */ /* 0x000fe20008410000 */
[----:B------:R-:W-:Y:S01]  /*1630*/  FMUL.FTZ R37, R37, UR6 ;  /* 0x0000000625257c20 */ /* 0x000fe20008410000 */
[C---:B------:R-:W-:Y:S01]  /*1640*/  ISETP.GT.AND P2, PT, R6.reuse, RZ, PT ;  /* 0x000000ff0600720c */ /* 0x040fe20003f44270 */
[----:B------:R-:W3:Y:S01]  /*1650*/  MUFU.TANH R25, R25 ;  /* 0x0000001900197308 */ /* 0x000ee20000002400 */
[----:B------:R-:W-:Y:S01]  /*1660*/  ISETP.GT.AND P1, PT, R6, 0x1, PT ;  /* 0x000000010600780c */ /* 0x000fe20003f24270 */
[----:B------:R-:W-:Y:S01]  /*1670*/  FMUL.FTZ R30, R30, UR6 ;  /* 0x000000061e1e7c20 */ /* 0x000fe20008410000 */
[----:B------:R-:W-:Y:S01]  /*1680*/  ISETP.GT.AND P6, PT, R6, 0x8, PT ;  /* 0x000000080600780c */ /* 0x000fe20003fc4270 */
[----:B------:R-:W-:Y:S01]  /*1690*/  FMUL.FTZ R40, R40, UR6 ;  /* 0x0000000628287c20 */ /* 0x000fe20008410000 */
[C---:B------:R-:W-:Y:S01]  /*16a0*/  ISETP.GT.AND P5, PT, R6.reuse, 0x9, PT ;  /* 0x000000090600780c */ /* 0x040fe20003fa4270 */
[----:B------:R-:W-:Y:S01]  /*16b0*/  FMUL.FTZ R31, R31, UR6 ;  /* 0x000000061f1f7c20 */ /* 0x000fe20008410000 */
[----:B------:R-:W-:Y:S01]  /*16c0*/  ISETP.GT.AND P4, PT, R6, 0x10, PT ;  /* 0x000000100600780c */ /* 0x000fe20003f84270 */
[----:B------:R-:W4:Y:S01]  /*16d0*/  MUFU.TANH R28, R28 ;  /* 0x0000001c001c7308 */ /* 0x000f220000002400 */
[----:B--2---:R-:W-:Y:S01]  /*16e0*/  FSEL R9, R24, -INF , P2 ;  /* 0xff80000018097808 */ /* 0x004fe20001000000 */
[----:B------:R-:W-:Y:S01]  /*16f0*/  FMUL.FTZ R41, R41, UR6 ;  /* 0x0000000629297c20 */ /* 0x000fe20008410000 */
[----:B------:R-:W-:Y:S01]  /*1700*/  FMUL.FTZ R34, R34, UR6 ;  /* 0x0000000622227c20 */ /* 0x000fe20008410000 */
[----:B------:R-:W-:Y:S01]  /*1710*/  ISETP.GT.AND P3, PT, R6, 0x11, PT ;  /* 0x000000110600780c */ /* 0x000fe20003f64270 */
[----:B------:R-:W-:Y:S01]  /*1720*/  FMUL.FTZ R44, R44, UR6 ;  /* 0x000000062c2c7c20 */ /* 0x000fe20008410000 */
[----:B------:R-:W-:Y:S01]  /*1730*/  FMUL.FTZ R35, R35, UR6 ;  /* 0x0000000623237c20 */ /* 0x000fe20008410000 */
[----:B------:R-:W-:Y:S01]  /*1740*/  FMUL.FTZ R45, R45, UR6 ;  /* 0x000000062d2d7c20 */ /* 0x000fe20008410000 */
[----:B------:R-:W2:Y:S01]  /*1750*/  MUFU.TANH R29, R29 ;  /* 0x0000001d001d7308 */ /* 0x000ea20000002400 */
[----:B---3--:R-:W-:Y:S01]  /*1760*/  FSEL R8, R25, -INF , P1 ;  /* 0xff80000019087808 */ /* 0x008fe20000800000 */
[----:B------:R-:W-:Y:S01]  /*1770*/  FMUL.FTZ R38, R38, UR6 ;  /* 0x0000000626267c20 */ /* 0x000fe20008410000 */
[----:B------:R-:W-:Y:S01]  /*1780*/  FMUL.FTZ R39, R39, UR6 ;  /* 0x0000000627277c20 */ /* 0x000fe20008410000 */
[----:B------:R-:W-:Y:S01]  /*1790*/  FMUL.FTZ R48, R48, UR6 ;  /* 0x0000000630307c20 */ /* 0x000fe20008410000 */
[----:B------:R-:W-:Y:S01]  /*17a0*/  FMNMX.FTZ R12, R9, R8, !PT ;  /* 0x00000008090c7209 */ /* 0x000fe20007810000 */
[----:B------:R-:W-:Y:S01]  /*17b0*/  FMUL.FTZ R49, R49, UR6 ;  /* 0x0000000631317c20 */ /* 0x000fe20008410000 */
[----:B------:R-:W-:Y:S01]  /*17c0*/  FMUL.FTZ R42, R42, UR6 ;  /* 0x000000062a2a7c20 */ /* 0x000fe20008410000 */
[----:B------:R-:W3:Y:S01]  /*17d0*/  MUFU.TANH R32, R32 ;  /* 0x0000002000207308 */ /* 0x000ee20000002400 */
[----:B----4-:R-:W-:Y:S01]  /*17e0*/  FSEL R89, R28, -INF , P6 ;  /* 0xff8000001c597808 */ /* 0x010fe20003000000 */
[----:B------:R-:W-:Y:S01]  /*17f0*/  FMUL.FTZ R43, R43, UR6 ;  /* 0x000000062b2b7c20 */ /* 0x000fe20008410000 */
[----:B------:R-:W-:Y:S01]  /*1800*/  FMUL.FTZ R52, R52, UR6 ;  /* 0x0000000634347c20 */ /* 0x000fe20008410000 */
[----:B------:R-:W-:Y:S01]  /*1810*/  FMUL.FTZ R53, R53, UR6 ;  /* 0x0000000635357c20 */ /* 0x000fe20008410000 */
[----:B------:R-:W-:Y:S01]  /*1820*/  FMNMX.FTZ R12, R89, R12, !PT ;  /* 0x0000000c590c7209 */ /* 0x000fe20007810000 */
[----:B------:R-:W-:Y:S01]  /*1830*/  FMUL.FTZ R46, R46, UR6 ;  /* 0x000000062e2e7c20 */ /* 0x000fe20008410000 */
[----:B------:R-:W-:Y:S01]  /*1840*/  FMUL.FTZ R47, R47, UR6 ;  /* 0x000000062f2f7c20 */ /* 0x000fe20008410000 */
[----:B01----:R-:W0:Y:S01]  /*1850*/  MUFU.TANH R3, R26 ;  /* 0x0000001a00037308 */ /* 0x003e220000002400 */
[----:B--2---:R-:W-:Y:S01]  /*1860*/  FSEL R91, R29, -INF , P5 ;  /* 0xff8000001d5b7808 */ /* 0x004fe20002800000 */
[----:B------:R-:W-:Y:S01]  /*1870*/  FMUL.FTZ R56, R56, UR6 ;  /* 0x0000000638387c20 */ /* 0x000fe20008410000 */
[----:B------:R-:W-:Y:S01]  /*1880*/  FMUL.FTZ R57, R57, UR6 ;  /* 0x0000000639397c20 */ /* 0x000fe20008410000 */
[----:B------:R-:W-:Y:S01]  /*1890*/  FMUL.FTZ R50, R50, UR6 ;  /* 0x0000000632327c20 */ /* 0x000fe20008410000 */
[----:B------:R-:W-:Y:S01]  /*18a0*/  FMNMX.FTZ R12, R91, R12, !PT ;  /* 0x0000000c5b0c7209 */ /* 0x000fe20007810000 */
[----:B------:R-:W-:Y:S01]  /*18b0*/  FMUL.FTZ R51, R51, UR6 ;  /* 0x0000000633337c20 */ /* 0x000fe20008410000 */
[----:B------:R-:W-:Y:S01]  /*18c0*/  FMUL.FTZ R60, R60, UR6 ;  /* 0x000000063c3c7c20 */ /* 0x000fe20008410000 */
[----:B------:R-:W1:Y:S01]  /*18d0*/  MUFU.TANH R33, R33 ;  /* 0x0000002100217308 */ /* 0x000e620000002400 */
[----:B---3--:R-:W-:Y:S01]  /*18e0*/  FSEL R93, R32, -INF , P4 ;  /* 0xff800000205d7808 */ /* 0x008fe20002000000 */
        /* <DEDUP_REMOVED lines=27> */
[----:B------:R-:W-:Y:S01]  /*1aa0*/  FMUL.FTZ R77, R77, UR6 ;  /* 0x000000064d4d7c20 */ /* 0x000fe20008410000 */
        /* <DEDUP_REMOVED lines=12> */
[----:B------:R-:W-:Y:S01]  /*1b70*/  ULDC UR7, c[0x0][0x988] ;  /* 0x0002620000077ab9 */ /* 0x000fe20000000800 */
[----:B------:R-:W-:Y:S01]  /*1b80*/  ISETP.GT.AND P6, PT, R6, 0x20, PT ;  /* 0x000000200600780c */ /* 0x000fe20003fc4270 */
[----:B------:R-:W-:Y:S01]  /*1b90*/  FMUL.FTZ R78, R78, UR6 ;  /* 0x000000064e4e7c20 */ /* 0x000fe20008410000 */
[----:B------:R-:W-:Y:S01]  /*1ba0*/  P2R R10, PR, RZ, 0x1 ;  /* 0x00000001ff0a7803 */ /* 0x000fe20000000000 */
        /* <DEDUP_REMOVED lines=8> */
[----:B------:R-:W-:Y:S01]  /*1c30*/  UISETP.GE.AND UP0, UPT, UR50, 0x81, UPT ;  /* 0x000000813200788c */ /* 0x000fe2000bf06270 */
[----:B------:R-:W-:Y:S01]  /*1c40*/  R2UR UR6, R0 ;  /* 0x00000000000672ca */ /* 0x000fe200000e0000 */
        /* <DEDUP_REMOVED lines=9> */
[----:B------:R-:W-:Y:S01]  /*1ce0*/  UIADD3 UR6, UR6, 0x28840, URZ ;  /* 0x0002884006067890 */ /* 0x000fe2000fffe03f */
[----:B------:R-:W-:Y:S01]  /*1cf0*/  FMNMX.FTZ R12, R101, R12, !PT ;  /* 0x0000000c650c7209 */ /* 0x000fe20007810000 */
[--C-:B------:R-:W-:Y:S02]  /*1d00*/  IMAD.MOV.U32 R144, RZ, RZ, R151.reuse ;  /* 0x000000ffff907224 */ /* 0x100fe400078e0097 */
[----:B------:R-:W1:Y:S01]  /*1d10*/  MUFU.TANH R15, R35 ;  /* 0x00000023000f7308 */ /* 0x000e620000002400 */
[----:B--2---:R-:W-:Y:S01]  /*1d20*/  FSEL R13, R13, -INF , P4 ;  /* 0xff8000000d0d7808 */ /* 0x004fe20002000000 */
[----:B------:R-:W-:Y:S01]  /*1d30*/  UPRMT UR6, UR37, 0x654, UR6 ;  /* 0x0000065425067896 */ /* 0x000fe20008000006 */
[----:B------:R-:W-:Y:S01]  /*1d40*/  ISETP.GT.AND P4, PT, R6, 0x28, PT ;  /* 0x000000280600780c */ /* 0x000fe20003f84270 */
[----:B------:R-:W-:-:S02]  /*1d50*/  IMAD.MOV.U32 R142, RZ, RZ, R151 ;  /* 0x000000ffff8e7224 */ /* 0x000fc400078e0097 */
[--C-:B------:R-:W-:Y:S02]  /*1d60*/  IMAD.MOV.U32 R140, RZ, RZ, R151.reuse ;  /* 0x000000ffff8c7224 */ /* 0x100fe400078e0097 */
[----:B------:R-:W2:Y:S01]  /*1d70*/  MUFU.TANH R44, R44 ;  /* 0x0000002c002c7308 */ /* 0x000ea20000002400 */
[----:B0-----:R-:W-:Y:S01]  /*1d80*/  FSEL R103, R41, -INF , P5 ;  /* 0xff80000029677808 */ /* 0x001fe20002800000 */
[--C-:B------:R-:W-:Y:S01]  /*1d90*/  IMAD.MOV.U32 R138, RZ, RZ, R151.reuse ;  /* 0x000000ffff8a7224 */ /* 0x100fe200078e0097 */
[----:B------:R-:W-:Y:S01]  /*1da0*/  SYNCS.ARRIVE.TRANS64.RED.A1T0 RZ, [UR6], RZ ;  /* 0x000000ffffff79a7 */ /* 0x000fe20008100406 */
        /* <DEDUP_REMOVED lines=48> */
[----:B------:R-:W-:Y:S01]  /*20b0*/  IMAD.MOV.U32 R88, RZ, RZ, R151 ;  /* 0x000000ffff587224 */ /* 0x000fe200078e0097 */
        /* <DEDUP_REMOVED lines=99> */
[----:B------:R-:W-:Y:S02]  /*26f0*/  ISETP.GT.AND P1, PT, R6, 0x79, PT ;  /* 0x000000790600780c */ /* 0x000fe40003f24270 */
[----:B------:R-:W-:-:S03]  /*2700*/  MOV R6, UR7 ;  /* 0x0000000700067c02 */ /* 0x000fc60008000f00 */
[----:B------:R-:W2:Y:S01]  /*2710*/  MUFU.TANH R78, R78 ;  /* 0x0000004e004e7308 */ /* 0x000ea20000002400 */
[----:B0-----:R-:W-:-:S04]  /*2720*/  FSEL R145, R84, -INF , P2 ;  /* 0xff80000054917808 */ /* 0x001fc80001000000 */
[----:B------:R-:W-:-:S03]  /*2730*/  FMNMX.FTZ R12, R145, R12, !PT ;  /* 0x0000000c910c7209 */ /* 0x000fc60007810000 */
[----:B------:R-:W-:Y:S01]  /*2740*/  MUFU.TANH R79, R79 ;  /* 0x0000004f004f7308 */ /* 0x000fe20000002400 */
[----:B-1----:R-:W-:-:S04]  /*2750*/  FSEL R147, R85, -INF , P1 ;  /* 0xff80000055937808 */ /* 0x002fc80000800000 */
[----:B------:R-:W-:-:S03]  /*2760*/  FMNMX.FTZ R12, R147, R12, !PT ;  /* 0x0000000c930c7209 */ /* 0x000fc60007810000 */
[----:B------:R-:W-:Y:S01]  /*2770*/  MUFU.TANH R82, R82 ;  /* 0x0000005200527308 */ /* 0x000fe20000002400 */
[----:B--2---:R-:W-:Y:S01]  /*2780*/  FSEL R85, R78, -INF , P6 ;  /* 0xff8000004e557808 */ /* 0x004fe20003000000 */
[----:B------:R-:W0:Y:S06]  /*2790*/  SHFL.BFLY PT, R7, R12, 0x2, 0x1f ;  /* 0x0c401f000c077f89 */ /* 0x000e2c00000e0000 */
[----:B------:R-:W1:Y:S08]  /*27a0*/  MUFU.TANH R83, R83 ;  /* 0x0000005300537308 */ /* 0x000e700000002400 */
[----:B------:R-:W-:Y:S08]  /*27b0*/  MUFU.TANH R86, R86 ;  /* 0x0000005600567308 */ /* 0x000ff00000002400 */
[----:B------:R-:W2:Y:S01]  /*27c0*/  MUFU.TANH R87, R87 ;  /* 0x0000005700577308 */ /* 0x000ea20000002400 */
[----:B-1----:R-:W-:-:S02]  /*27d0*/  FSEL R83, R83, -INF , P3 ;  /* 0xff80000053537808 */ /* 0x002fc40001800000 */
[----:B0-----:R-:W-:-:S05]  /*27e0*/  FMNMX.FTZ R14, R12, R7, !PT ;  /* 0x000000070c0e7209 */ /* 0x001fca0007810000 */
[----:B------:R-:W0:Y:S01]  /*27f0*/  SHFL.BFLY PT, R7, R14, 0x1, 0x1f ;  /* 0x0c201f000e077f89 */ /* 0x000e2200000e0000 */
[----:B--2---:R-:W-:Y:S02]  /*2800*/  FSEL R87, R87, -INF , P1 ;  /* 0xff80000057577808 */ /* 0x004fe40000800000 */
[----:B0-----:R-:W-:-:S04]  /*2810*/  FMNMX.FTZ R7, R14, R7, !PT ;  /* 0x000000070e077209 */ /* 0x001fc80007810000 */
[C---:B------:R-:W-:Y:S01]  /*2820*/  FSETP.NEU.FTZ.AND P0, PT, R7.reuse, -INF , PT ;  /* 0xff8000000700780b */ /* 0x040fe20003f1d000 */
[----:B------:R-:W-:-:S05]  /*2830*/  FMUL.FTZ R20, R7, R6 ;  /* 0x0000000607147220 */ /* 0x000fca0000410000 */
[----:B------:R-:W-:Y:S02]  /*2840*/  FSEL R20, R20, RZ, P0 ;  /* 0x000000ff14147208 */ /* 0x000fe40000000000 */
[----:B------:R-:W-:-:S03]  /*2850*/  ISETP.NE.AND P0, PT, R10, RZ, PT ;  /* 0x000000ff0a00720c */ /* 0x000fc60003f05270 */
[--C-:B------:R-:W-:Y:S01]  /*2860*/  FFMA.FTZ R63, R8, R6, -R20.reuse ;  /* 0x00000006083f7223 */ /* 0x100fe20000010814 */
[----:B------:R-:W-:Y:S01]  /*2870*/  FMNMX.FTZ R8, R3, R4, !PT ;  /* 0x0000000403087209 */ /* 0x000fe20007810000 */
[-CC-:B------:R-:W-:Y:S01]  /*2880*/  FFMA.FTZ R158, R89, R6.reuse, -R20.reuse ;  /* 0x00000006599e7223 */ /* 0x180fe20000010814 */
[----:B------:R-:W-:Y:S01]  /*2890*/  FSEL R89, R79, -INF , P5 ;  /* 0xff8000004f597808 */ /* 0x000fe20002800000 */
[--C-:B------:R-:W-:Y:S01]  /*28a0*/  FFMA.FTZ R65, R91, R6, -R20.reuse ;  /* 0x000000065b417223 */ /* 0x100fe20000010814 */
[----:B------:R-:W-:Y:S01]  /*28b0*/  FMNMX.FTZ R8, R5, R8, !PT ;  /* 0x0000000805087209 */ /* 0x000fe20007810000 */
[-CC-:B------:R-:W-:Y:S01]  /*28c0*/  FFMA.FTZ R160, R93, R6.reuse, -R20.reuse ;  /* 0x000000065da07223 */ /* 0x180fe20000010814 */
[----:B------:R-:W-:Y:S01]  /*28d0*/  FSEL R91, R82, -INF , P4 ;  /* 0xff800000525b7808 */ /* 0x000fe20002000000 */
[--C-:B------:R-:W-:Y:S01]  /*28e0*/  FFMA.FTZ R156, R9, R6, -R20.reuse ;  /* 0x00000006099c7223 */ /* 0x100fe20000010814 */
[----:B------:R-:W-:Y:S01]  /*28f0*/  FMNMX.FTZ R8, R11, R8, !PT ;  /* 0x000000080b087209 */ /* 0x000fe20007810000 */
[----:B------:R-:W-:Y:S01]  /*2900*/  MUFU.EX2 R63, R63 ;  /* 0x0000003f003f7308 */ /* 0x000fe20000000800 */
[----:B------:R-:W-:Y:S01]  /*2910*/  FSEL R93, R86, -INF , P2 ;  /* 0xff800000565d7808 */ /* 0x000fe20001000000 */
        /* <DEDUP_REMOVED lines=18> */
[-CC-:B------:R-:W-:Y:S01]  /*2a40*/  FFMA.FTZ R172, R117, R6.reuse, -R20.reuse ;  /* 0x0000000675ac7223 */ /* 0x180fe20000010814 */
[-CC-:B------:R-:W-:Y:S01]  /*2a50*/  FFMA.FTZ R79, R119, R6.reuse, -R20.reuse ;  /* 0x00000006774f7223 */ /* 0x180fe20000010814 */
[--C-:B------:R-:W-:Y:S01]  /*2a60*/  FFMA.FTZ R174, R121, R6, -R20.reuse ;  /* 0x0000000679ae7223 */ /* 0x100fe20000010814 */
[----:B------:R-:W-:Y:S01]  /*2a70*/  FMNMX.FTZ R8, R29, R8, !PT ;  /* 0x000000081d087209 */ /* 0x000fe20007810000 */
[----:B------:R-:W2:Y:S01]  /*2a80*/  MUFU.EX2 R65, R65 ;  /* 0x0000004100417308 */ /* 0x000ea20000000800 */
[-CC-:B------:R-:W-:Y:S01]  /*2a90*/  FFMA.FTZ R81, R123, R6.reuse, -R20.reuse ;  /* 0x000000067b517223 */ /* 0x180fe20000010814 */
[--C-:B------:R-:W-:Y:S01]  /*2aa0*/  FFMA.FTZ R125, R125, R6, -R20.reuse ;  /* 0x000000067d7d7223 */ /* 0x100fe20000010814 */
[----:B------:R-:W-:Y:S01]  /*2ab0*/  FMNMX.FTZ R8, R31, R8, !PT ;  /* 0x000000081f087209 */ /* 0x000fe20007810000 */
[-CC-:B------:R-:W-:Y:S01]  /*2ac0*/  FFMA.FTZ R127, R127, R6.reuse, -R20.reuse ;  /* 0x000000067f7f7223 */ /* 0x180fe20000010814 */
[-CC-:B------:R-:W-:Y:S01]  /*2ad0*/  FFMA.FTZ R129, R129, R6.reuse, -R20.reuse ;  /* 0x0000000681817223 */ /* 0x180fe20000010814 */
[--C-:B------:R-:W-:Y:S01]  /*2ae0*/  FFMA.FTZ R131, R131, R6, -R20.reuse ;  /* 0x0000000683837223 */ /* 0x100fe20000010814 */
[----:B------:R-:W-:Y:S01]  /*2af0*/  FMNMX.FTZ R8, R33, R8, !PT ;  /* 0x0000000821087209 */ /* 0x000fe20007810000 */
[----:B------:R-:W3:Y:S01]  /*2b00*/  MUFU.EX2 R160, R160 ;  /* 0x000000a000a07308 */ /* 0x000ee20000000800 */
[-CC-:B------:R-:W-:Y:S01]  /*2b10*/  FFMA.FTZ R133, R133, R6.reuse, -R20.reuse ;  /* 0x0000000685857223 */ /* 0x180fe20000010814 */
[--C-:B------:R-:W-:Y:S01]  /*2b20*/  FFMA.FTZ R135, R135, R6, -R20.reuse ;  /* 0x0000000687877223 */ /* 0x100fe20000010814 */
[----:B------:R-:W-:Y:S01]  /*2b30*/  FMNMX.FTZ R8, R35, R8, !PT ;  /* 0x0000000823087209 */ /* 0x000fe20007810000 */
[-CC-:B------:R-:W-:Y:S01]  /*2b40*/  FFMA.FTZ R137, R137, R6.reuse, -R20.reuse ;  /* 0x0000000689897223 */ /* 0x180fe20000010814 */
[-CC-:B------:R-:W-:Y:S01]  /*2b50*/  FFMA.FTZ R139, R139, R6.reuse, -R20.reuse ;  /* 0x000000068b8b7223 */ /* 0x180fe20000010814 */
[--C-:B------:R-:W-:Y:S01]  /*2b60*/  FFMA.FTZ R141, R141, R6, -R20.reuse ;  /* 0x000000068d8d7223 */ /* 0x100fe20000010814 */
[----:B------:R-:W-:Y:S01]  /*2b70*/  FMNMX.FTZ R8, R37, R8, !PT ;  /* 0x0000000825087209 */ /* 0x000fe20007810000 */
[----:B------:R-:W4:Y:S01]  /*2b80*/  MUFU.EX2 R67, R67 ;  /* 0x0000004300437308 */ /* 0x000f220000000800 */
[-CC-:B------:R-:W-:Y:S01]  /*2b90*/  FFMA.FTZ R143, R143, R6.reuse, -R20.reuse ;  /* 0x000000068f8f7223 */ /* 0x180fe20000010814 */
[--C-:B------:R-:W-:Y:S01]  /*2ba0*/  FFMA.FTZ R145, R145, R6, -R20.reuse ;  /* 0x0000000691917223 */ /* 0x100fe20000010814 */
[----:B------:R-:W-:Y:S01]  /*2bb0*/  FMNMX.FTZ R8, R39, R8, !PT ;  /* 0x0000000827087209 */ /* 0x000fe20007810000 */
[----:B------:R-:W-:Y:S01]  /*2bc0*/  FFMA.FTZ R20, R147, R6, -R20 ;  /* 0x0000000693147223 */ /* 0x000fe20000010814 */
[-C--:B------:R-:W-:Y:S01]  /*2bd0*/  MOV R147, R151.reuse ;  /* 0x0000009700937202 */ /* 0x080fe20000000f00 */
[--C-:B------:R-:W-:Y:S01]  /*2be0*/  IMAD.MOV.U32 R121, RZ, RZ, R151.reuse ;  /* 0x000000ffff797224 */ /* 0x100fe200078e0097 */
[----:B------:R-:W-:Y:S01]  /*2bf0*/  FMNMX.FTZ R8, R41, R8, !PT ;  /* 0x0000000829087209 */ /* 0x000fe20007810000 */
[----:B------:R-:W5:Y:S01]  /*2c00*/  MUFU.EX2 R162, R162 ;  /* 0x000000a200a27308 */ /* 0x000f620000000800 */
[-C--:B------:R-:W-:Y:S01]  /*2c10*/  MOV R123, R151.reuse ;  /* 0x00000097007b7202 */ /* 0x080fe20000000f00 */
[--C-:B------:R-:W-:Y:S01]  /*2c20*/  IMAD.MOV.U32 R117, RZ, RZ, R151.reuse ;  /* 0x000000ffff757224 */ /* 0x100fe200078e0097 */
[----:B------:R-:W-:Y:S01]  /*2c30*/  FMNMX.FTZ R8, R43, R8, !PT ;  /* 0x000000082b087209 */ /* 0x000fe20007810000 */
[--C-:B------:R-:W-:Y:S01]  /*2c40*/  IMAD.MOV.U32 R113, RZ, RZ, R151.reuse ;  /* 0x000000ffff717224 */ /* 0x100fe200078e0097 */
[-C--:B------:R-:W-:Y:S01]  /*2c50*/  MOV R119, R151.reuse ;  /* 0x0000009700777202 */ /* 0x080fe20000000f00 */
[--C-:B------:R-:W-:Y:S01]  /*2c60*/  IMAD.MOV.U32 R109, RZ, RZ, R151.reuse ;  /* 0x000000ffff6d7224 */ /* 0x100fe200078e0097 */
[----:B------:R-:W-:Y:S01]  /*2c70*/  FMNMX.FTZ R8, R45, R8, !PT ;  /* 0x000000082d087209 */ /* 0x000fe20007810000 */
[----:B------:R-:W-:Y:S01]  /*2c80*/  MUFU.EX2 R69, R69 ;  /* 0x0000004500457308 */ /* 0x000fe20000000800 */
[-C--:B------:R-:W-:Y:S01]  /*2c90*/  MOV R115, R151.reuse ;  /* 0x0000009700737202 */ /* 0x080fe20000000f00 */
[--C-:B------:R-:W-:Y:S01]  /*2ca0*/  IMAD.MOV.U32 R105, RZ, RZ, R151.reuse ;  /* 0x000000ffff697224 */ /* 0x100fe200078e0097 */
[----:B------:R-:W-:Y:S01]  /*2cb0*/  FMNMX.FTZ R8, R47, R8, !PT ;  /* 0x000000082f087209 */ /* 0x000fe20007810000 */
[--C-:B------:R-:W-:Y:S01]  /*2cc0*/  IMAD.MOV.U32 R101, RZ, RZ, R151.reuse ;  /* 0x000000ffff657224 */ /* 0x100fe200078e0097 */
[-C--:B------:R-:W-:Y:S01]  /*2cd0*/  MOV R111, R151.reuse ;  /* 0x00000097006f7202 */ /* 0x080fe20000000f00 */
[----:B------:R-:W-:Y:S01]  /*2ce0*/  IMAD.MOV.U32 R97, RZ, RZ, R151 ;  /* 0x000000ffff617224 */ /* 0x000fe200078e0097 */
[----:B------:R-:W-:Y:S01]  /*2cf0*/  FMNMX.FTZ R8, R49, R8, !PT ;  /* 0x0000000831087209 */ /* 0x000fe20007810000 */
[----:B------:R-:W-:Y:S01]  /*2d00*/  MUFU.EX2 R164, R164 ;  /* 0x000000a400a47308 */ /* 0x000fe20000000800 */
[----:B------:R-:W-:-:S02]  /*2d10*/  MOV R107, R151 ;  /* 0x00000097006b7202 */ /* 0x000fc40000000f00 */
[----:B------:R-:W-:Y:S02]  /*2d20*/  FMNMX.FTZ R8, R51, R8, !PT ;  /* 0x0000000833087209 */ /* 0x000fe40007810000 */
[-C--:B------:R-:W-:Y:S02]  /*2d30*/  MOV R103, R151.reuse ;  /* 0x0000009700677202 */ /* 0x080fe40000000f00 */
[----:B------:R-:W-:Y:S01]  /*2d40*/  FMNMX.FTZ R8, R53, R8, !PT ;  /* 0x0000000835087209 */ /* 0x000fe20007810000 */
[----:B------:R-:W-:Y:S01]  /*2d50*/  MUFU.EX2 R71, R71 ;  /* 0x0000004700477308 */ /* 0x000fe20000000800 */
[-C--:B------:R-:W-:Y:S02]  /*2d60*/  MOV R99, R151.reuse ;  /* 0x0000009700637202 */ /* 0x080fe40000000f00 */
[----:B------:R-:W-:Y:S02]  /*2d70*/  FMNMX.FTZ R8, R55, R8, !PT ;  /* 0x0000000837087209 */ /* 0x000fe40007810000 */
[----:B------:R-:W-:-:S02]  /*2d80*/  MOV R95, R151 ;  /* 0x00000097005f7202 */ /* 0x000fc40000000f00 */
        /* <DEDUP_REMOVED lines=23> */
[----:B------:R1:W-:Y:S01]  /*2f00*/  MUFU.EX2 R176, R127 ;  /* 0x0000007f00b07308 */ /* 0x0003e20000000800 */
[----:B0-----:R-:W-:-:S04]  /*2f10*/  FMNMX.FTZ R9, R10, R9, !PT ;  /* 0x000000090a097209 */ /* 0x001fc80007810000 */
[C---:B------:R-:W-:Y:S01]  /*2f20*/  FSETP.NEU.FTZ.AND P1, PT, R9.reuse, -INF , PT ;  /* 0xff8000000900780b */ /* 0x040fe20003f3d000 */
[----:B------:R-:W-:Y:S02]  /*2f30*/  FMUL.FTZ R8, R9, R6 ;  /* 0x0000000609087220 */ /* 0x000fe40000410000 */
[----:B------:R-:W-:Y:S01]  /*2f40*/  MUFU.EX2 R129, R129 ;  /* 0x0000008100817308 */ /* 0x000fe20000000800 */
[----:B-1----:R-:W-:Y:S02]  /*2f50*/  MOV R127, R151 ;  /* 0x00000097007f7202 */ /* 0x002fe40000000f00 */
[----:B------:R-:W-:Y:S02]  /*2f60*/  FSEL R8, R8, RZ, P1 ;  /* 0x000000ff08087208 */ /* 0x000fe40000800000 */
[----:B------:R-:W-:-:S03]  /*2f70*/  PLOP3.LUT P1, PT, PT, PT, UP0, 0x80, 0x0 ;  /* 0x000000000000781c */ /* 0x000fc60003f2f008 */
        /* <DEDUP_REMOVED lines=21> */
[----:B--2---:R-:W-:Y:S01]  /*30d0*/  FADD.FTZ R11, R65, R32 ;  /* 0x00000020410b7221 */ /* 0x004fe20000010000 */
[-CC-:B------:R-:W-:Y:S01]  /*30e0*/  FFMA.FTZ R43, R43, R6.reuse, -R8.reuse ;  /* 0x000000062b2b7223 */ /* 0x180fe20000010808 */
[-CC-:B------:R-:W-:Y:S01]  /*30f0*/  FFMA.FTZ R45, R45, R6.reuse, -R8.reuse ;  /* 0x000000062d2d7223 */ /* 0x180fe20000010808 */
[-CC-:B------:R-:W-:Y:S01]  /*3100*/  FFMA.FTZ R47, R47, R6.reuse, -R8.reuse ;  /* 0x000000062f2f7223 */ /* 0x180fe20000010808 */
[----:B---3--:R-:W-:Y:S01]  /*3110*/  FADD.FTZ R34, R160, R11 ;  /* 0x0000000ba0227221 */ /* 0x008fe20000010000 */
[-CC-:B------:R-:W-:Y:S01]  /*3120*/  FFMA.FTZ R49, R49, R6.reuse, -R8.reuse ;  /* 0x0000000631317223 */ /* 0x180fe20000010808 */
[-C--:B------:R-:W-:Y:S01]  /*3130*/  FFMA.FTZ R51, R51, R6.reuse, -R8 ;  /* 0x0000000633337223 */ /* 0x080fe20000010808 */
[----:B------:R-:W1:Y:S01]  /*3140*/  MUFU.EX2 R5, R5 ;  /* 0x0000000500057308 */ /* 0x000e620000000800 */
[----:B----4-:R-:W-:Y:S01]  /*3150*/  FADD.FTZ R11, R67, R34 ;  /* 0x00000022430b7221 */ /* 0x010fe20000010000 */
[-CC-:B------:R-:W-:Y:S01]  /*3160*/  FFMA.FTZ R53, R53, R6.reuse, -R8.reuse ;  /* 0x0000000635357223 */ /* 0x180fe20000010808 */
[-CC-:B------:R-:W-:Y:S01]  /*3170*/  FFMA.FTZ R55, R55, R6.reuse, -R8.reuse ;  /* 0x0000000637377223 */ /* 0x180fe20000010808 */
[-CC-:B------:R-:W-:Y:S01]  /*3180*/  FFMA.FTZ R57, R57, R6.reuse, -R8.reuse ;  /* 0x0000000639397223 */ /* 0x180fe20000010808 */
[----:B-----5:R-:W-:Y:S01]  /*3190*/  FADD.FTZ R36, R162, R11 ;  /* 0x0000000ba2247221 */ /* 0x020fe20000010000 */
[-CC-:B------:R-:W-:Y:S01]  /*31a0*/  FFMA.FTZ R59, R59, R6.reuse, -R8.reuse ;  /* 0x000000063b3b7223 */ /* 0x180fe20000010808 */
[-C--:B------:R-:W-:Y:S01]  /*31b0*/  FFMA.FTZ R61, R61, R6.reuse, -R8 ;  /* 0x000000063d3d7223 */ /* 0x080fe20000010808 */
[----:B------:R-:W2:Y:S01]  /*31c0*/  MUFU.EX2 R13, R13 ;  /* 0x0000000d000d7308 */ /* 0x000ea20000000800 */
[----:B0-----:R-:W-:Y:S01]  /*31d0*/  FADD.FTZ R34, R3, R4 ;  /* 0x0000000403227221 */ /* 0x001fe20000010000 */
[-CC-:B------:R-:W-:Y:S01]  /*31e0*/  FFMA.FTZ R85, R85, R6.reuse, -R8.reuse ;  /* 0x0000000655557223 */ /* 0x180fe20000010808 */
[-CC-:B------:R-:W-:Y:S01]  /*31f0*/  FFMA.FTZ R89, R89, R6.reuse, -R8.reuse ;  /* 0x0000000659597223 */ /* 0x180fe20000010808 */
[-CC-:B------:R-:W-:Y:S01]  /*3200*/  FFMA.FTZ R91, R91, R6.reuse, -R8.reuse ;  /* 0x000000065b5b7223 */ /* 0x180fe20000010808 */
[-CC-:B------:R-:W-:Y:S01]  /*3210*/  FFMA.FTZ R83, R83, R6.reuse, -R8.reuse ;  /* 0x0000000653537223 */ /* 0x180fe20000010808 */
[-CC-:B------:R-:W-:Y:S01]  /*3220*/  FFMA.FTZ R93, R93, R6.reuse, -R8.reuse ;  /* 0x000000065d5d7223 */ /* 0x180fe20000010808 */
[----:B------:R-:W-:Y:S01]  /*3230*/  FFMA.FTZ R87, R87, R6, -R8 ;  /* 0x0000000657577223 */ /* 0x000fe20000010808 */
[----:B------:R0:W3:Y:S01]  /*3240*/  MUFU.EX2 R12, R15 ;  /* 0x0000000f000c7308 */ /* 0x0000e20000000800 */
[----:B-1----:R-:W-:Y:S01]  /*3250*/  FADD.FTZ R11, R5, R34 ;  /* 0x00000022050b7221 */ /* 0x002fe20000010000 */
[----:B------:R-:W-:-:S02]  /*3260*/  F2FP.F16.F32.PACK_AB R157, R4, R3 ;  /* 0x00000003049d723e */ /* 0x000fc400000000ff */
[C---:B------:R-:W-:Y:S02]  /*3270*/  F2FP.F16.F32.PACK_AB R159, R10.reuse, R5 ;  /* 0x000000050a9f723e */ /* 0x040fe400000000ff */
[----:B------:R-:W-:Y:S02]  /*3280*/  F2FP.F16.F32.PACK_AB R156, R63, R156 ;  /* 0x0000009c3f9c723e */ /* 0x000fe400000000ff */
[----:B------:R-:W1:Y:S01]  /*3290*/  MUFU.EX2 R21, R21 ;  /* 0x0000001500157308 */ /* 0x000e620000000800 */
[----:B0-----:R-:W-:Y:S01]  /*32a0*/  FADD.FTZ R15, R69, R36 ;  /* 0x00000024450f7221 */ /* 0x001fe20000010000 */
[----:B------:R-:W-:Y:S01]  /*32b0*/  FADD.FTZ R36, R10, R11 ;  /* 0x0000000b0a247221 */ /* 0x000fe20000010000 */
[----:B------:R-:W-:Y:S02]  /*32c0*/  F2FP.F16.F32.PACK_AB R158, R65, R158 ;  /* 0x0000009e419e723e */ /* 0x000fe400000000ff */
[----:B------:R-:W-:Y:S01]  /*32d0*/  FADD.FTZ R38, R164, R15 ;  /* 0x0000000fa4267221 */ /* 0x000fe20000010000 */
[----:B--2---:R-:W-:Y:S01]  /*32e0*/  FADD.FTZ R11, R13, R36 ;  /* 0x000000240d0b7221 */ /* 0x004fe20000010000 */
[----:B------:R-:W-:Y:S01]  /*32f0*/  F2FP.F16.F32.PACK_AB R160, R67, R160 ;  /* 0x000000a043a0723e */ /* 0x000fe200000000ff */
[----:B------:R-:W0:Y:S01]  /*3300*/  MUFU.EX2 R14, R25 ;  /* 0x00000019000e7308 */ /* 0x000e220000000800 */
[----:B------:R-:W-:Y:S01]  /*3310*/  FADD.FTZ R15, R71, R38 ;  /* 0x00000026470f7221 */ /* 0x000fe20000010000 */
[----:B---3--:R-:W-:Y:S01]  /*3320*/  FADD.FTZ R36, R12, R11 ;  /* 0x0000000b0c247221 */ /* 0x008fe20000010000 */
[----:B------:R-:W-:-:S02]  /*3330*/  F2FP.F16.F32.PACK_AB R162, R69, R162 ;  /* 0x000000a245a2723e */ /* 0x000fc400000000ff */
[----:B------:R-:W-:Y:S01]  /*3340*/  FADD.FTZ R38, R166, R15 ;  /* 0x0000000fa6267221 */ /* 0x000fe20000010000 */
[----:B------:R-:W-:Y:S02]  /*3350*/  F2FP.F16.F32.PACK_AB R164, R71, R164 ;  /* 0x000000a447a4723e */ /* 0x000fe400000000ff */
[----:B------:R-:W2:Y:S01]  /*3360*/  MUFU.EX2 R27, R27 ;  /* 0x0000001b001b7308 */ /* 0x000ea20000000800 */
[----:B------:R-:W-:Y:S01]  /*3370*/  FADD.FTZ R15, R73, R38 ;  /* 0x00000026490f7221 */ /* 0x000fe20000010000 */
[----:B-1----:R-:W-:Y:S01]  /*3380*/  FADD.FTZ R11, R21, R36 ;  /* 0x00000024150b7221 */ /* 0x002fe20000010000 */
[----:B------:R-:W-:Y:S02]  /*3390*/  F2FP.F16.F32.PACK_AB R166, R73, R166 ;  /* 0x000000a649a6723e */ /* 0x000fe400000000ff */
[----:B------:R-:W-:Y:S01]  /*33a0*/  FADD.FTZ R40, R168, R15 ;  /* 0x0000000fa8287221 */ /* 0x000fe20000010000 */
[C---:B------:R-:W-:Y:S02]  /*33b0*/  F2FP.F16.F32.PACK_AB R168, R75.reuse, R168 ;  /* 0x000000a84ba8723e */ /* 0x040fe400000000ff */
[----:B------:R-:W1:Y:S01]  /*33c0*/  MUFU.EX2 R24, R29 ;  /* 0x0000001d00187308 */ /* 0x000e620000000800 */
[----:B0-----:R-:W-:Y:S01]  /*33d0*/  FADD.FTZ R38, R14, R11 ;  /* 0x0000000b0e267221 */ /* 0x001fe20000010000 */
[----:B------:R-:W-:Y:S01]  /*33e0*/  FADD.FTZ R15, R75, R40 ;  /* 0x000000284b0f7221 */ /* 0x000fe20000010000 */
[----:B------:R-:W-:-:S02]  /*33f0*/  F2FP.F16.F32.PACK_AB R161, R12, R13 ;  /* 0x0000000d0ca1723e */ /* 0x000fc400000000ff */
[----:B------:R-:W-:-:S03]  /*3400*/  F2FP.F16.F32.PACK_AB R163, R14, R21 ;  /* 0x000000150ea3723e */ /* 0x000fc600000000ff */
[----:B------:R-:W0:Y:S01]  /*3410*/  MUFU.EX2 R31, R31 ;  /* 0x0000001f001f7308 */ /* 0x000e220000000800 */
[----:B--2---:R-:W-:Y:S01]  /*3420*/  FADD.FTZ R11, R27, R38 ;  /* 0x000000261b0b7221 */ /* 0x004fe20000010000 */
[----:B------:R-:W-:Y:S01]  /*3430*/  FADD.FTZ R38, R170, R15 ;  /* 0x0000000faa267221 */ /* 0x000fe20000010000 */
[----:B------:R-:W-:-:S03]  /*3440*/  F2FP.F16.F32.PACK_AB R170, R77, R170 ;  /* 0x000000aa4daa723e */ /* 0x000fc600000000ff */
[----:B------:R-:W-:Y:S02]  /*3450*/  FADD.FTZ R15, R77, R38 ;  /* 0x000000264d0f7221 */ /* 0x000fe40000010000 */
[----:B------:R-:W2:Y:S01]  /*3460*/  MUFU.EX2 R26, R33 ;  /* 0x00000021001a7308 */ /* 0x000ea20000000800 */
[----:B-1----:R-:W-:Y:S01]  /*3470*/  FADD.FTZ R0, R24, R11 ;  /* 0x0000000b18007221 */ /* 0x002fe20000010000 */
[----:B------:R-:W-:Y:S01]  /*3480*/  FADD.FTZ R40, R172, R15 ;  /* 0x0000000fac287221 */ /* 0x000fe20000010000 */
[C---:B------:R-:W-:Y:S02]  /*3490*/  F2FP.F16.F32.PACK_AB R172, R79.reuse, R172 ;  /* 0x000000ac4fac723e */ /* 0x040fe400000000ff */
[----:B------:R-:W-:Y:S01]  /*34a0*/  F2FP.F16.F32.PACK_AB R165, R24, R27 ;  /* 0x0000001b18a5723e */ /* 0x000fe200000000ff */
[----:B------:R-:W-:Y:S02]  /*34b0*/  FADD.FTZ R15, R79, R40 ;  /* 0x000000284f0f7221 */ /* 0x000fe40000010000 */
[----:B------:R-:W1:Y:S01]  /*34c0*/  MUFU.EX2 R35, R35 ;  /* 0x0000002300237308 */ /* 0x000e620000000800 */
[----:B0-----:R-:W-:Y:S01]  /*34d0*/  FADD.FTZ R11, R31, R0 ;  /* 0x000000001f0b7221 */ /* 0x001fe20000010000 */
[----:B------:R-:W-:Y:S01]  /*34e0*/  FADD.FTZ R40, R174, R15 ;  /* 0x0000000fae287221 */ /* 0x000fe20000010000 */
[----:B------:R-:W-:-:S03]  /*34f0*/  F2FP.F16.F32.PACK_AB R174, R81, R174 ;  /* 0x000000ae51ae723e */ /* 0x000fc600000000ff */
[----:B------:R-:W-:Y:S02]  /*3500*/  FADD.FTZ R40, R81, R40 ;  /* 0x0000002851287221 */ /* 0x000fe40000010000 */
[----:B------:R-:W0:Y:S01]  /*3510*/  MUFU.EX2 R28, R37 ;  /* 0x00000025001c7308 */ /* 0x000e220000000800 */
[C---:B--2---:R-:W-:Y:S01]  /*3520*/  FADD.FTZ R0, R26.reuse, R11 ;  /* 0x0000000b1a007221 */ /* 0x044fe20000010000 */
[----:B------:R-:W-:Y:S01]  /*3530*/  FADD.FTZ R15, R125, R40 ;  /* 0x000000287d0f7221 */ /* 0x000fe20000010000 */
[----:B------:R-:W-:-:S03]  /*3540*/  F2FP.F16.F32.PACK_AB R167, R26, R31 ;  /* 0x0000001f1aa7723e */ /* 0x000fc600000000ff */
[C---:B------:R-:W-:Y:S01]  /*3550*/  FADD.FTZ R40, R176.reuse, R15 ;  /* 0x0000000fb0287221 */ /* 0x040fe20000010000 */
[----:B------:R-:W-:Y:S01]  /*3560*/  F2FP.F16.F32.PACK_AB R176, R176, R125 ;  /* 0x0000007db0b0723e */ /* 0x000fe200000000ff */
[----:B------:R-:W2:Y:S01]  /*3570*/  MUFU.EX2 R39, R39 ;  /* 0x0000002700277308 */ /* 0x000ea20000000800 */
[----:B-1----:R-:W-:Y:S01]  /*3580*/  FADD.FTZ R11, R35, R0 ;  /* 0x00000000230b7221 */ /* 0x002fe20000010000 */
[----:B------:R-:W-:Y:S01]  /*3590*/  FADD.FTZ R15, R129, R40 ;  /* 0x00000028810f7221 */ /* 0x000fe20000010000 */
[----:B------:R-:W-:-:S05]  /*35a0*/  IMAD.MOV.U32 R125, RZ, RZ, R151 ;  /* 0x000000ffff7d7224 */ /* 0x000fca00078e0097 */
[----:B------:R-:W1:Y:S01]  /*35b0*/  MUFU.EX2 R30, R41 ;  /* 0x00000029001e7308 */ /* 0x000e620000000800 */
[C---:B0-----:R-:W-:Y:S01]  /*35c0*/  FADD.FTZ R0, R28.reuse, R11 ;  /* 0x0000000b1c007221 */ /* 0x041fe20000010000 */
[----:B------:R-:W-:-:S06]  /*35d0*/  F2FP.F16.F32.PACK_AB R169, R28, R35 ;  /* 0x000000231ca9723e */ /* 0x000fcc00000000ff */
[----:B------:R-:W0:Y:S01]  /*35e0*/  MUFU.EX2 R43, R43 ;  /* 0x0000002b002b7308 */ /* 0x000e220000000800 */
[----:B--2---:R-:W-:-:S07]  /*35f0*/  FADD.FTZ R11, R39, R0 ;  /* 0x00000000270b7221 */ /* 0x004fce0000010000 */
[----:B------:R-:W2:Y:S01]  /*3600*/  MUFU.EX2 R32, R45 ;  /* 0x0000002d00207308 */ /* 0x000ea20000000800 */
[C---:B-1----:R-:W-:Y:S01]  /*3610*/  FADD.FTZ R0, R30.reuse, R11 ;  /* 0x0000000b1e007221 */ /* 0x042fe20000010000 */
[----:B------:R-:W-:-:S06]  /*3620*/  F2FP.F16.F32.PACK_AB R171, R30, R39 ;  /* 0x000000271eab723e */ /* 0x000fcc00000000ff */
[----:B------:R1:W3:Y:S01]  /*3630*/  MUFU.EX2 R178, R131 ;  /* 0x0000008300b27308 */ /* 0x0002e20000000800 */
[----:B0-----:R-:W-:-:S07]  /*3640*/  FADD.FTZ R11, R43, R0 ;  /* 0x000000002b0b7221 */ /* 0x001fce0000010000 */
[----:B------:R-:W0:Y:S01]  /*3650*/  MUFU.EX2 R47, R47 ;  /* 0x0000002f002f7308 */ /* 0x000e220000000800 */
[C---:B--2---:R-:W-:Y:S01]  /*3660*/  FADD.FTZ R0, R32.reuse, R11 ;  /* 0x0000000b20007221 */ /* 0x044fe20000010000 */
[----:B------:R-:W-:Y:S02]  /*3670*/  F2FP.F16.F32.PACK_AB R173, R32, R43 ;  /* 0x0000002b20ad723e */ /* 0x000fe400000000ff */
[----:B-1----:R-:W-:-:S04]  /*3680*/  MOV R131, R151 ;  /* 0x0000009700837202 */ /* 0x002fc80000000f00 */
[----:B------:R-:W1:Y:S01]  /*3690*/  MUFU.EX2 R133, R133 ;  /* 0x0000008500857308 */ /* 0x000e620000000800 */
[C---:B---3--:R-:W-:Y:S01]  /*36a0*/  FADD.FTZ R40, R178.reuse, R15 ;  /* 0x0000000fb2287221 */ /* 0x048fe20000010000 */
[----:B------:R-:W-:Y:S01]  /*36b0*/  F2FP.F16.F32.PACK_AB R178, R178, R129 ;  /* 0x00000081b2b2723e */ /* 0x000fe200000000ff */
[----:B------:R-:W-:-:S05]  /*36c0*/  IMAD.MOV.U32 R129, RZ, RZ, R151 ;  /* 0x000000ffff817224 */ /* 0x000fca00078e0097 */
[----:B------:R-:W2:Y:S01]  /*36d0*/  MUFU.EX2 R34, R49 ;  /* 0x0000003100227308 */ /* 0x000ea20000000800 */
[----:B0-----:R-:W-:-:S07]  /*36e0*/  FADD.FTZ R11, R47, R0 ;  /* 0x000000002f0b7221 */ /* 0x001fce0000010000 */
[----:B------:R0:W3:Y:S01]  /*36f0*/  MUFU.EX2 R180, R135 ;  /* 0x0000008700b47308 */ /* 0x0000e20000000800 */
[----:B-1----:R-:W-:-:S07]  /*3700*/  FADD.FTZ R15, R133, R40 ;  /* 0x00000028850f7221 */ /* 0x002fce0000010000 */
[----:B------:R-:W1:Y:S01]  /*3710*/  MUFU.EX2 R51, R51 ;  /* 0x0000003300337308 */ /* 0x000e620000000800 */
[C---:B--2---:R-:W-:Y:S01]  /*3720*/  FADD.FTZ R0, R34.reuse, R11 ;  /* 0x0000000b22007221 */ /* 0x044fe20000010000 */
[----:B------:R-:W-:Y:S02]  /*3730*/  F2FP.F16.F32.PACK_AB R175, R34, R47 ;  /* 0x0000002f22af723e */ /* 0x000fe400000000ff */
[----:B0-----:R-:W-:-:S04]  /*3740*/  MOV R135, R151 ;  /* 0x0000009700877202 */ /* 0x001fc80000000f00 */
[----:B------:R-:W0:Y:S01]  /*3750*/  MUFU.EX2 R137, R137 ;  /* 0x0000008900897308 */ /* 0x000e220000000800 */
[C---:B---3--:R-:W-:Y:S01]  /*3760*/  FADD.FTZ R42, R180.reuse, R15 ;  /* 0x0000000fb42a7221 */ /* 0x048fe20000010000 */
[----:B------:R-:W-:Y:S01]  /*3770*/  F2FP.F16.F32.PACK_AB R180, R180, R133 ;  /* 0x00000085b4b4723e */ /* 0x000fe200000000ff */
[----:B------:R-:W-:-:S05]  /*3780*/  IMAD.MOV.U32 R133, RZ, RZ, R151 ;  /* 0x000000ffff857224 */ /* 0x000fca00078e0097 */
[----:B------:R-:W2:Y:S01]  /*3790*/  MUFU.EX2 R36, R53 ;  /* 0x0000003500247308 */ /* 0x000ea20000000800 */
[----:B-1----:R-:W-:-:S07]  /*37a0*/  FADD.FTZ R11, R51, R0 ;  /* 0x00000000330b7221 */ /* 0x002fce0000010000 */
        /* <DEDUP_REMOVED lines=24> */
[----:B------:R-:W1:Y:S01]  /*3930*/  MUFU.EX2 R85, R85 ;  /* 0x0000005500557308 */ /* 0x000e620000000800 */
[----:B0-----:R-:W-:-:S07]  /*3940*/  FADD.FTZ R15, R145, R44 ;  /* 0x0000002c910f7221 */ /* 0x001fce0000010000 */
[----:B------:R0:W3:Y:S01]  /*3950*/  MUFU.EX2 R40, R89 ;  /* 0x0000005900287308 */ /* 0x0000e20000000800 */
[C---:B--2---:R-:W-:Y:S01]  /*3960*/  FADD.FTZ R44, R8.reuse, R11 ;  /* 0x0000000b082c7221 */ /* 0x044fe20000010000 */
[----:B------:R-:W-:-:S06]  /*3970*/  F2FP.F16.F32.PACK_AB R181, R8, R59 ;  /* 0x0000003b08b5723e */ /* 0x000fcc00000000ff */
[----:B------:R-:W2:Y:S01]  /*3980*/  MUFU.EX2 R91, R91 ;  /* 0x0000005b005b7308 */ /* 0x000ea20000000800 */
[----:B-1----:R-:W-:Y:S01]  /*3990*/  FADD.FTZ R3, R85, R44 ;  /* 0x0000002c55037221 */ /* 0x002fe20000010000 */
[----:B0-----:R-:W-:-:S06]  /*39a0*/  IMAD.MOV.U32 R89, RZ, RZ, R151 ;  /* 0x000000ffff597224 */ /* 0x001fcc00078e0097 */
[----:B------:R-:W0:Y:S01]  /*39b0*/  MUFU.EX2 R42, R83 ;  /* 0x00000053002a7308 */ /* 0x000e220000000800 */
[C---:B---3--:R-:W-:Y:S01]  /*39c0*/  FADD.FTZ R10, R40.reuse, R3 ;  /* 0x00000003280a7221 */ /* 0x048fe20000010000 */
[----:B------:R-:W-:-:S06]  /*39d0*/  F2FP.F16.F32.PACK_AB R183, R40, R85 ;  /* 0x0000005528b7723e */ /* 0x000fcc00000000ff */
[----:B------:R-:W1:Y:S01]  /*39e0*/  MUFU.EX2 R93, R93 ;  /* 0x0000005d005d7308 */ /* 0x000e620000000800 */
[----:B--2---:R-:W-:-:S07]  /*39f0*/  FADD.FTZ R3, R91, R10 ;  /* 0x0000000a5b037221 */ /* 0x004fce0000010000 */
[----:B------:R-:W2:Y:S01]  /*3a00*/  MUFU.EX2 R20, R20 ;  /* 0x0000001400147308 */ /* 0x000ea20000000800 */
[C---:B0-----:R-:W-:Y:S01]  /*3a10*/  FADD.FTZ R10, R42.reuse, R3 ;  /* 0x000000032a0a7221 */ /* 0x041fe20000010000 */
[----:B------:R-:W-:Y:S02]  /*3a20*/  F2FP.F16.F32.PACK_AB R185, R42, R91 ;  /* 0x0000005b2ab9723e */ /* 0x000fe400000000ff */
[----:B------:R-:W-:-:S04]  /*3a30*/  MOV R91, R151 ;  /* 0x00000097005b7202 */ /* 0x000fc80000000f00 */
[----:B------:R-:W0:Y:S01]  /*3a40*/  MUFU.EX2 R4, R87 ;  /* 0x0000005700047308 */ /* 0x000e220000000800 */
[----:B-1----:R-:W-:Y:S01]  /*3a50*/  FADD.FTZ R3, R93, R10 ;  /* 0x0000000a5d037221 */ /* 0x002fe20000010000 */
[C---:B--2---:R-:W-:Y:S01]  /*3a60*/  F2FP.F16.F32.PACK_AB R186, R20.reuse, R145 ;  /* 0x0000009114ba723e */ /* 0x044fe200000000ff */
[----:B------:R-:W-:Y:S01]  /*3a70*/  FADD.FTZ R0, R20, R15 ;  /* 0x0000000f14007221 */ /* 0x000fe20000010000 */
[----:B------:R-:W-:Y:S01]  /*3a80*/  IMAD.MOV.U32 R145, RZ, RZ, R151 ;  /* 0x000000ffff917224 */ /* 0x000fe200078e0097 */
[C---:B0-----:R-:W-:Y:S01]  /*3a90*/  F2FP.F16.F32.PACK_AB R187, R4.reuse, R93 ;  /* 0x0000005d04bb723e */ /* 0x041fe200000000ff */
[----:B------:R-:W-:Y:S01]  /*3aa0*/  FADD.FTZ R3, R4, R3 ;  /* 0x0000000304037221 */ /* 0x000fe20000010000 */
[----:B------:R-:W-:Y:S01]  /*3ab0*/  IMAD.MOV.U32 R93, RZ, RZ, R151 ;  /* 0x000000ffff5d7224 */ /* 0x000fe200078e0097 */
[----:B------:R-:W-:Y:S06]  /*3ac0*/  @!P1 BRA `(.L_x_6541) ;  /* 0x0000002800989947 */ /* 0x000fec0003800000 */
[----:B------:R-:W-:Y:S01]  /*3ad0*/  MOV R5, R9 ;  /* 0x0000000900057202 */ /* 0x000fe20000000f00 */
[----:B------:R-:W-:Y:S01]  /*3ae0*/  IMAD.MOV.U32 R4, RZ, RZ, R7 ;  /* 0x000000ffff047224 */ /* 0x000fe200078e0007 */
        /* <DEDUP_REMOVED lines=32> */
[----:B------:R-:W-:Y:S01]  /*3cf0*/  UIADD3 UR52, UR52, -0x2, URZ ;  /* 0xfffffffe34347890 */ /* 0x000fe2000fffe03f */
[----:B------:R-:W-:Y:S01]  /*3d00*/  UMOV UR53, UR44 ;  /* 0x0000002c00357c82 */ /* 0x000fe20008000000 */
[----:B------:R-:W-:Y:S01]  /*3d10*/  UMOV UR51, UR43 ;  /* 0x0000002b00337c82 */ /* 0x000fe20008000000 */
[----:B------:R-:W-:-:S09]  /*3d20*/  ULDC UR50, c[0x0][0x9d8] ;  /* 0x0002760000327ab9 */ /* 0x000fd20000000800 */
.L_x_6552:
[----:B------:R-:W-:Y:S01]  /*3d30*/  ISETP.NE.AND P2, PT, RZ, UR38, PT ;  /* 0x00000026ff007c0c */ /* 0x000fe2000bf45270 */
[----:B------:R-:W-:-:S04]  /*3d40*/  UISETP.NE.AND UP0, UPT, UR51, 0x1, UPT ;  /* 0x000000013300788c */ /* 0x000fc8000bf05270 */
[----:B------:R-:W-:-:S04]  /*3d50*/  USEL UR44, URZ, 0x1, UP0 ;  /* 0x000000013f2c7887 */ /* 0x000fc80008000000 */
[----:B------:R-:W-:-:S04]  /*3d60*/  ULOP3.LUT UR44, UR53, UR44, URZ, 0x3c, !UPT ;  /* 0x0000002c352c7292 */ /* 0x000fc8000f8e3c3f */
[----:B------:R-:W-:Y:S08]  /*3d70*/  @P2 BRA `(.L_x_6542) ;  /* 0x0000000000382947 */ /* 0x000ff00003800000 */
[----:B------:R-:W-:Y:S05]  /*3d80*/  @!P0 BRA `(.L_x_6543) ;  /* 0x0000000000048947 */ /* 0x000fea0003800000 */
[----:B------:R-:W-:Y:S01]  /*3d90*/  BPT.TRAP 0x1 ;  /* 0x000000040000795c */ /* 0x000fe20000300000 */
.L_x_6543:
        /* <DEDUP_REMOVED lines=9> */
.L_x_6544:
[----:B-1----:R-:W-:Y:S05]  /*3e30*/  @P1 BRA `(.L_x_6542) ;  /* 0x0000000000081947 */ /* 0x002fea0003800000 */
[----:B------:R-:W1:Y:S02]  /*3e40*/  SYNCS.PHASECHK.TRANS64.TRYWAIT P1, [UR6+0x28830], R6 ;  /* 0x02883006ff0075a7 */ /* 0x000e640008020146 */
[----:B-1----:R-:W-:Y:S05]  /*3e50*/  @!P1 BRA `(.L_x_6545) ;  /* 0x0000007c00889947 */ /* 0x002fea0003800000 */
.L_x_6542:
[----:B01----:R-:W-:Y:S01]  /*3e60*/  VIADD R6, R2, 0x8 ;  /* 0x0000000802067836 */ /* 0x003fe20000000000 */
[----:B------:R-:W-:Y:S01]  /*3e70*/  UIADD3 UR43, UR51, 0x1, URZ ;  /* 0x00000001332b7890 */ /* 0x000fe2000fffe03f */
[----:B------:R-:W-:Y:S01]  /*3e80*/  UMOV UR35, 0x40000040 ;  /* 0x4000004000237882 */ /* 0x000fe20000000000 */
[----:B------:R-:W-:Y:S02]  /*3e90*/  UMOV UR7, 0x40000040 ;  /* 0x4000004000077882 */ /* 0x000fe40000000000 */
[----:B------:R0:W-:Y:S01]  /*3ea0*/  BAR.SYNC.DEFER_BLOCKING R6, 0x100 ;  /* 0x000400060000751d */ /* 0x0001e20000010000 */
[----:B------:R-:W-:-:S04]  /*3eb0*/  UISETP.NE.AND UP0, UPT, UR43, 0x2, UPT ;  /* 0x000000022b00788c */ /* 0x000fc8000bf05270 */
[----:B------:R-:W-:Y:S01]  /*3ec0*/  USEL UR43, UR43, URZ, UP0 ;  /* 0x0000003f2b2b7287 */ /* 0x000fe20008000000 */
[----:B------:R-:W-:Y:S01]  /*3ed0*/  UMOV UR11, 0x40000040 ;  /* 0x40000040000b7882 */ /* 0x000fe20000000000 */
[----:B------:R-:W-:Y:S02]  /*3ee0*/  UMOV UR15, 0x40000040 ;  /* 0x40000040000f7882 */ /* 0x000fe40000000000 */
[----:B------:R-:W-:Y:S01]  /*3ef0*/  ULEA UR34, UR43, UR47, 0xb ;  /* 0x0000002f2b227291 */ /* 0x000fe2000f8e583f */
[----:B------:R-:W-:Y:S01]  /*3f00*/  UMOV UR19, 0x40000040 ;  /* 0x4000004000137882 */ /* 0x000fe20000000000 */
[----:B------:R-:W-:Y:S02]  /*3f10*/  UMOV UR23, 0x40000040 ;  /* 0x4000004000177882 */ /* 0x000fe40000000000 */
[----:B------:R-:W-:Y:S02]  /*3f20*/  UIADD3 UR6, UR34, 0x2, URZ ;  /* 0x0000000222067890 */ /* 0x000fe4000fffe03f */
[----:B------:R-:W-:-:S02]  /*3f30*/  UIADD3 UR10, UR34, 0x4, URZ ;  /* 0x00000004220a7890 */ /* 0x000fc4000fffe03f */
[----:B------:R-:W-:Y:S02]  /*3f40*/  UIADD3 UR14, UR34, 0x6, URZ ;  /* 0x00000006220e7890 */ /* 0x000fe4000fffe03f */
[----:B------:R-:W-:Y:S02]  /*3f50*/  UIADD3 UR18, UR34, 0x400, URZ ;  /* 0x0000040022127890 */ /* 0x000fe4000fffe03f */
[----:B------:R-:W-:Y:S02]  /*3f60*/  UIADD3 UR22, UR34, 0x402, URZ ;  /* 0x0000040222167890 */ /* 0x000fe4000fffe03f */
[----:B------:R-:W-:Y:S01]  /*3f70*/  UIADD3 UR26, UR34, 0x404, URZ ;  /* 0x00000404221a7890 */ /* 0x000fe2000fffe03f */
[----:B------:R-:W-:Y:S01]  /*3f80*/  WARPGROUP.ARRIVE ;  /* 0x00000000000079c5 */ /* 0x000fe20000000000 */
[----:B------:R-:W-:Y:S01]  /*3f90*/  UMOV UR27, 0x40000040 ;  /* 0x40000040001b7882 */ /* 0x000fe20000000000 */
[----:B------:R-:W-:Y:S01]  /*3fa0*/  UIADD3 UR30, UR34, 0x406, URZ ;  /* 0x00000406221e7890 */ /* 0x000fe2000fffe03f */
[----:B------:R-:W-:-:S03]  /*3fb0*/  UMOV UR31, 0x40000040 ;  /* 0x40000040001f7882 */ /* 0x000fc60000000000 */
[----:B------:R-:W-:Y:S03]  /*3fc0*/  HGMMA.64x128x16.F32 R24, gdesc[UR32], RZ, !UPT, gsb0 ;  /* 0x01e00000201879f0 */ /* 0x000fe6000c0008ff */
        /* <DEDUP_REMOVED lines=22> */
[----:B0-----:R-:W-:Y:S05]  /*4130*/  @P2 BRA `(.L_x_6546) ;  /* 0x00000000002c2947 */ /* 0x001fea0003800000 */
[----:B------:R-:W-:Y:S05]  /*4140*/  @!P0 BRA `(.L_x_6547) ;  /* 0x0000000000048947 */ /* 0x000fea0003800000 */
[----:B------:R-:W-:Y:S01]  /*4150*/  BPT.TRAP 0x1 ;  /* 0x000000040000795c */ /* 0x000fe20000300000 */
.L_x_6547:
[----:B------:R-:W-:Y:S01]  /*4160*/  ULEA UR6, UR51, UR39, 0x3 ;  /* 0x0000002733067291 */ /* 0x000fe2000f8e183f */
[----:B------:R-:W-:-:S04]  /*4170*/  MOV R6, UR53 ;  /* 0x0000003500067c02 */ /* 0x000fc80008000f00 */
[----:B------:R-:W-:-:S04]  /*4180*/  SHF.L.U32 R6, R6, 0x1f, RZ ;  /* 0x0000001f06067819 */ /* 0x000fc800000006ff */
[----:B------:R0:W1:Y:S01]  /*4190*/  SYNCS.PHASECHK.TRANS64.TRYWAIT P1, [UR6+0x28850], R6 ;  /* 0x02885006ff0075a7 */ /* 0x0000620008020146 */
[----:B------:R-:W-:Y:S05]  /*41a0*/  @!P0 BRA `(.L_x_6548) ;  /* 0x0000000000048947 */ /* 0x000fea0003800000 */
[----:B------:R-:W-:Y:S01]  /*41b0*/  BPT.TRAP 0x1 ;  /* 0x000000040000795c */ /* 0x000fe20000300000 */
.L_x_6548:
[----:B-1----:R-:W-:Y:S05]  /*41c0*/  @P1 BRA `(.L_x_6546) ;  /* 0x0000000000081947 */ /* 0x002fea0003800000 */
[----:B------:R-:W1:Y:S02]  /*41d0*/  SYNCS.PHASECHK.TRANS64.TRYWAIT P1, [UR6+0x28850], R6 ;  /* 0x02885006ff0075a7 */ /* 0x000e640008020146 */
[----:B-1----:R-:W-:Y:S05]  /*41e0*/  @!P1 BRA `(.L_x_6549) ;  /* 0x0000007800bc9947 */ /* 0x002fea0003800000 */
.L_x_6546:
[----:B------:R-:W-:Y:S01]  /*41f0*/  UIADD3 UR6, UR39, 0x400, URZ ;  /* 0x0000040027067890 */ /* 0x000fe2000fffe03f */
[----:B------:R-:W-:Y:S01]  /*4200*/  WARPGROUP.ARRIVE ;  /* 0x00000000000079c5 */ /* 0x000fe20000000000 */
[----:B------:R-:W-:Y:S01]  /*4210*/  UMOV UR7, 0x40000040 ;  /* 0x4000004000077882 */ /* 0x000fe20000000000 */
[----:B01----:R-:W-:Y:S01]  /*4220*/  IADD3 R6, -R2, 0xb, RZ ;  /* 0x0000000b02067810 */ /* 0x003fe20007ffe1ff */
[----:B------:R-:W-:-:S04]  /*4230*/  USHF.R.U32.HI UR6, URZ, 0x4, UR6 ;  /* 0x000000043f067899 */ /* 0x000fc80008011606 */
[----:B------:R-:W-:-:S04]  /*4240*/  ULOP3.LUT UR6, UR6, 0x3fff, URZ, 0xc0, !UPT ;  /* 0x00003fff06067892 */ /* 0x000fc8000f8ec03f */
[----:B------:R-:W-:-:S04]  /*4250*/  ULOP3.LUT UR6, UR6, 0x4000000, URZ, 0xfc, !UPT ;  /* 0x0400000006067892 */ /* 0x000fc8000f8efc3f */
[----:B------:R-:W-:-:S07]  /*4260*/  ULEA UR10, UR51, UR6, 0xb ;  /* 0x00000006330a7291 */ /* 0x000fce000f8e583f */
[----:B------:R-:W-:Y:S02]  /*4270*/  UMOV UR6, UR10 ;  /* 0x0000000a00067c82 */ /* 0x000fe40008000000 */
[----:B------:R-:W-:Y:S01]  /*4280*/  HGMMA.64x128x16.F32 R88, R156, gdesc[UR4].tnspB, R88, gsb0 ;  /* 0x41e000049c587df0 */ /* 0x000fe20008000858 */
[----:B------:R-:W-:Y:S01]  /*4290*/  UIADD3 UR6, UR10, 0x80, URZ ;  /* 0x000000800a067890 */ /* 0x000fe2000fffe03f */
[----:B------:R-:W-:Y:S01]  /*42a0*/  UMOV UR7, 0x40000040 ;  /* 0x4000004000077882 */ /* 0x000fe20000000000 */
[----:B------:R-:W-:Y:S02]  /*42b0*/  WARPGROUP.DEPBAR.LE gsb0, 0x0 ;  /* 0x00008000000079c5 */ /* 0x000fe40000010000 */
[----:B------:R-:W-:-:S07]  /*42c0*/  WARPGROUP.ARRIVE ;  /* 0x00000000000079c5 */ /* 0x000fce0000000000 */
        /* <DEDUP_REMOVED lines=30> */
[----:B------:R-:W-:Y:S03]  /*44b0*/  HGMMA.64x128x16.F32 R88, R184, gdesc[UR4].tnspB, R88, gsb0 ;  /* 0x41e00004b8587df0 */ /* 0x000fe60008000858 */
[----:B------:R-:W-:Y:S02]  /*44c0*/  WARPGROUP.DEPBAR.LE gsb0, 0x0 ;  /* 0x00008000000079c5 */ /* 0x000fe40000010000 */
[----:B------:R0:W-:Y:S06]  /*44d0*/  BAR.ARV R6, 0x100 ;  /* 0x000400060000751d */ /* 0x0001ec0000002000 */
[----:B------:R-:W-:Y:S05]  /*44e0*/  @!P0 BRA `(.L_x_6550) ;  /* 0x0000000000048947 */ /* 0x000fea0003800000 */
[----:B------:R-:W-:Y:S01]  /*44f0*/  BPT.TRAP 0x1 ;  /* 0x000000040000795c */ /* 0x000fe20000300000 */
.L_x_6550:
        /* <DEDUP_REMOVED lines=82> */
[----:B------:R-:W-:-:S04]  /*4a20*/  ULEA UR6, UR43, UR39, 0x3 ;  /* 0x000000272b067291 */ /* 0x000fc8000f8e183f */
[----:B------:R-:W1:Y:S01]  /*4a30*/  MUFU.TANH R21, R21 ;  /* 0x0000001500157308 */ /* 0x000e620000002400 */
[----:B--2---:R-:W-:Y:S01]  /*4a40*/  FMNMX.FTZ R10, R15, R10, !PT ;  /* 0x0000000a0f0a7209 */ /* 0x004fe20007810000 */
[----:B------:R-:W-:-:S04]  /*4a50*/  UIADD3 UR6, UR6, 0x28840, URZ ;  /* 0x0002884006067890 */ /* 0x000fc8000fffe03f */
[----:B------:R-:W-:Y:S02]  /*4a60*/  UPRMT UR6, UR37, 0x654, UR6 ;  /* 0x0000065425067896 */ /* 0x000fe40008000006 */
[----:B------:R-:W2:Y:S01]  /*4a70*/  MUFU.TANH R169, R169 ;  /* 0x000000a900a97308 */ /* 0x000ea20000002400 */
[----:B0-----:R-:W-:-:S06]  /*4a80*/  FMNMX.FTZ R6, R167, R6, !PT ;  /* 0x00000006a7067209 */ /* 0x001fcc0007810000 */
[----:B------:R-:W-:Y:S01]  /*4a90*/  SYNCS.ARRIVE.TRANS64.RED.A1T0 RZ, [UR6], RZ ;  /* 0x000000ffffff79a7 */ /* 0x000fe20008100406 */
        /* <DEDUP_REMOVED lines=103> */
[----:B-1----:R-:W-:Y:S02]  /*5110*/  FMNMX.FTZ R12, R211, R6, !PT ;  /* 0x00000006d30c7209 */ /* 0x002fe40007810000 */
[----:B------:R-:W1:Y:S03]  /*5120*/  LDC R6, c[0x0][0x988] ;  /* 0x00026200ff067b82 */ /* 0x000e660000000800 */
[----:B------:R-:W3:Y:S01]  /*5130*/  SHFL.BFLY PT, R7, R12, 0x2, 0x1f ;  /* 0x0c401f000c077f89 */ /* 0x000ee200000e0000 */
[----:B--2---:R-:W-:-:S04]  /*5140*/  FMNMX.FTZ R10, R83, R10, !PT ;  /* 0x0000000a530a7209 */ /* 0x004fc80007810000 */
[----:B0-----:R-:W-:-:S05]  /*5150*/  FMNMX.FTZ R10, R85, R10, !PT ;  /* 0x0000000a550a7209 */ /* 0x001fca0007810000 */
[----:B------:R-:W0:Y:S01]  /*5160*/  SHFL.BFLY PT, R9, R10, 0x2, 0x1f ;  /* 0x0c401f000a097f89 */ /* 0x000e2200000e0000 */
[----:B---3--:R-:W-:-:S05]  /*5170*/  FMNMX.FTZ R14, R12, R7, !PT ;  /* 0x000000070c0e7209 */ /* 0x008fca0007810000 */
        /* <DEDUP_REMOVED lines=10> */
[-CC-:B------:R-:W-:Y:S01]  /*5220*/  FFMA.FTZ R160, R165, R6.reuse, -R10.reuse ;  /* 0x00000006a5a07223 */ /* 0x180fe2000001080a */
[-CC-:B------:R-:W-:Y:S01]  /*5230*/  FFMA.FTZ R69, R73, R6.reuse, -R10.reuse ;  /* 0x0000000649457223 */ /* 0x180fe2000001080a */
[-CC-:B------:R-:W-:Y:S01]  /*5240*/  FFMA.FTZ R161, R167, R6.reuse, -R10.reuse ;  /* 0x00000006a7a17223 */ /* 0x180fe2000001080a */
[----:B0-----:R-:W-:Y:S01]  /*5250*/  FMNMX.FTZ R9, R20, R9, !PT ;  /* 0x0000000914097209 */ /* 0x001fe20007810000 */
[-CC-:B------:R-:W-:Y:S01]  /*5260*/  FFMA.FTZ R162, R169, R6.reuse, -R10.reuse ;  /* 0x00000006a9a27223 */ /* 0x180fe2000001080a */
[-CC-:B------:R-:W-:Y:S01]  /*5270*/  FFMA.FTZ R164, R173, R6.reuse, -R10.reuse ;  /* 0x00000006ada47223 */ /* 0x180fe2000001080a */
[-CC-:B------:R-:W-:Y:S01]  /*5280*/  FFMA.FTZ R165, R175, R6.reuse, -R10.reuse ;  /* 0x00000006afa57223 */ /* 0x180fe2000001080a */
[-CC-:B------:R-:W-:Y:S01]  /*5290*/  FFMA.FTZ R166, R177, R6.reuse, -R10.reuse ;  /* 0x00000006b1a67223 */ /* 0x180fe2000001080a */
[----:B------:R-:W-:Y:S01]  /*52a0*/  FADD.FTZ R87, -R9, R5 ;  /* 0x0000000509577221 */ /* 0x000fe20000010100 */
[-CC-:B------:R-:W-:Y:S01]  /*52b0*/  FFMA.FTZ R73, R77, R6.reuse, -R10.reuse ;  /* 0x000000064d497223 */ /* 0x180fe2000001080a */
        /* <DEDUP_REMOVED lines=23> */
[----:B------:R0:W-:Y:S03]  /*5430*/  MUFU.EX2 R5, R24 ;  /* 0x0000001800057308 */ /* 0x0001e60000000800 */
        /* <DEDUP_REMOVED lines=12> */
[-CC-:B0-----:R-:W-:Y:S01]  /*5500*/  FFMA.FTZ R24, R33, R6.reuse, -R10.reuse ;  /* 0x0000000621187223 */ /* 0x181fe2000001080a */
        /* <DEDUP_REMOVED lines=8> */
[----:B------:R-:W0:Y:S01]  /*5590*/  MUFU.EX2 R157, R157 ;  /* 0x0000009d009d7308 */ /* 0x000e220000000800 */
[----:B-1----:R-:W-:Y:S01]  /*55a0*/  FFMA.FTZ R0, R5, R0, R156 ;  /* 0x0000000005007223 */ /* 0x002fe2000001009c */
        /* <DEDUP_REMOVED lines=10> */
[----:B------:R-:W-:-:S04]  /*5650*/  FFMA.FTZ R83, R83, R6, -R10 ;  /* 0x0000000653537223 */ /* 0x000fc8000001080a */
[----:B------:R-:W2:Y:S01]  /*5660*/  MUFU.EX2 R8, R8 ;  /* 0x0000000800087308 */ /* 0x000ea20000000800 */
[----:B0-----:R-:W-:-:S07]  /*5670*/  FFMA.FTZ R3, R4, R3, R157 ;  /* 0x0000000304037223 */ /* 0x001fce000001009d */
[----:B------:R-:W0:Y:S01]  /*5680*/  MUFU.EX2 R158, R158 ;  /* 0x0000009e009e7308 */ /* 0x000e220000000800 */
[----:B-1----:R-:W-:-:S07]  /*5690*/  FADD.FTZ R35, R87, R0 ;  /* 0x0000000057237221 */ /* 0x002fce0000010000 */
[----:B------:R-:W1:Y:S01]  /*56a0*/  MUFU.EX2 R11, R11 ;  /* 0x0000000b000b7308 */ /* 0x000e620000000800 */
[----:B--2---:R-:W-:-:S07]  /*56b0*/  FADD.FTZ R0, R8, R3 ;  /* 0x0000000308007221 */ /* 0x004fce0000010000 */
[----:B------:R-:W2:Y:S01]  /*56c0*/  MUFU.EX2 R159, R159 ;  /* 0x0000009f009f7308 */ /* 0x000ea20000000800 */
[----:B0-----:R-:W-:Y:S01]  /*56d0*/  FADD.FTZ R36, R158, R35 ;  /* 0x000000239e247221 */ /* 0x001fe20000010000 */
[----:B------:R-:W-:-:S06]  /*56e0*/  FFMA.FTZ R35, R55, R6, -R10 ;  /* 0x0000000637237223 */ /* 0x000fcc000001080a */
        /* <DEDUP_REMOVED lines=12> */
[-CC-:B------:R-:W-:Y:S01]  /*57b0*/  FFMA.FTZ R36, R57, R6.reuse, -R10.reuse ;  /* 0x0000000639247223 */ /* 0x180fe2000001080a */
[----:B------:R-:W-:-:S05]  /*57c0*/  FFMA.FTZ R10, R85, R6, -R10 ;  /* 0x00000006550a7223 */ /* 0x000fca000001080a */
        /* <DEDUP_REMOVED lines=106> */
.L_x_6551:
[----:B------:R-:W-:Y:S01]  /*5e70*/  ULEA UR6, UR51, UR39, 0x3 ;  /* 0x0000002733067291 */ /* 0x000fe2000f8e183f */
[----:B------:R-:W-:Y:S01]  /*5e80*/  ISETP.LT.AND P1, PT, RZ, UR52, PT ;  /* 0x00000034ff007c0c */ /* 0x000fe2000bf21270 */
[----:B------:R-:W-:Y:S01]  /*5e90*/  UIADD3 UR7, UR52, -0x1, URZ ;  /* 0xffffffff34077890 */ /* 0x000fe2000fffe03f */
[----:B------:R-:W-:Y:S01]  /*5ea0*/  F2FP.F16.F32.PACK_AB R158, R159, R158 ;  /* 0x0000009e9f9e723e */ /* 0x000fe200000000ff */
[----:B------:R-:W-:Y:S01]  /*5eb0*/  UIADD3 UR6, UR6, 0x28860, URZ ;  /* 0x0002886006067890 */ /* 0x000fe2000fffe03f */
[----:B------:R-:W-:Y:S01]  /*5ec0*/  F2FP.F16.F32.PACK_AB R160, R161, R160 ;  /* 0x000000a0a1a0723e */ /* 0x000fe200000000ff */
[----:B------:R-:W-:Y:S01]  /*5ed0*/  UMOV UR53, UR44 ;  /* 0x0000002c00357c82 */ /* 0x000fe20008000000 */
[----:B------:R-:W-:Y:S01]  /*5ee0*/  UMOV UR51, UR43 ;  /* 0x0000002b00337c82 */ /* 0x000fe20008000000 */
[----:B------:R-:W-:Y:S01]  /*5ef0*/  UPRMT UR6, UR37, 0x654, UR6 ;  /* 0x0000065425067896 */ /* 0x000fe20008000006 */
[----:B------:R-:W-:Y:S01]  /*5f00*/  F2FP.F16.F32.PACK_AB R162, R163, R162 ;  /* 0x000000a2a3a2723e */ /* 0x000fe200000000ff */
[----:B------:R-:W-:Y:S01]  /*5f10*/  UMOV UR52, UR7 ;  /* 0x0000000700347c82 */ /* 0x000fe20008000000 */
[----:B------:R-:W-:Y:S01]  /*5f20*/  F2FP.F16.F32.PACK_AB R164, R165, R164 ;  /* 0x000000a4a5a4723e */ /* 0x000fe200000000ff */
[-C--:B------:R-:W-:Y:S01]  /*5f30*/  FMUL.FTZ R88, R88, R5.reuse ;  /* 0x0000000558587220 */ /* 0x080fe20000410000 */
[----:B------:R-:W-:Y:S01]  /*5f40*/  F2FP.F16.F32.PACK_AB R166, R167, R166 ;  /* 0x000000a6a7a6723e */ /* 0x000fe200000000ff */
[-C--:B------:R-:W-:Y:S01]  /*5f50*/  FMUL.FTZ R89, R89, R5.reuse ;  /* 0x0000000559597220 */ /* 0x080fe20000410000 */
[----:B------:R-:W-:Y:S01]  /*5f60*/  F2FP.F16.F32.PACK_AB R168, R169, R168 ;  /* 0x000000a8a9a8723e */ /* 0x000fe200000000ff */
[-C--:B------:R-:W-:Y:S01]  /*5f70*/  FMUL.FTZ R92, R92, R5.reuse ;  /* 0x000000055c5c7220 */ /* 0x080fe20000410000 */
[----:B------:R-:W-:Y:S01]  /*5f80*/  SYNCS.ARRIVE.TRANS64.RED.A1T0 RZ, [UR6], RZ ;  /* 0x000000ffffff79a7 */ /* 0x000fe20008100406 */
[----:B------:R-:W-:Y:S01]  /*5f90*/  F2FP.F16.F32.PACK_AB R170, R171, R170 ;  /* 0x000000aaabaa723e */ /* 0x000fe200000000ff */
[-C--:B------:R-:W-:Y:S01]  /*5fa0*/  FMUL.FTZ R93, R93, R5.reuse ;  /* 0x000000055d5d7220 */ /* 0x080fe20000410000 */
        /* <DEDUP_REMOVED lines=87> */
[----:B------:R-:W-:Y:S06]  /*6520*/  @P1 BRA `(.L_x_6552) ;  /* 0xffffffd800001947 */ /* 0x000fec000383ffff */
.L_x_6541:
[----:B------:R-:W-:Y:S06]  /*6530*/  BAR.ARV 0x8, 0x180 ;  /* 0x0206000000007b1d */ /* 0x000fec0000002000 */
[----:B------:R-:W-:Y:S05]  /*6540*/  @!P0 BRA `(.L_x_6553) ;  /* 0x0000000000048947 */ /* 0x000fea0003800000 */
[----:B------:R-:W-:Y:S01]  /*6550*/  BPT.TRAP 0x1 ;  /* 0x000000040000795c */ /* 0x000fe20000300000 */
.L_x_6553:
[----:B------:R-:W-:Y:S01]  /*6560*/  ULEA UR10, UR43, UR39, 0x3 ;  /* 0x000000272b0a7291 */ /* 0x000fe2000f8e183f */
[----:B------:R-:W-:-:S05]  /*6570*/  IMAD.U32 R4, RZ, RZ, UR44 ;  /* 0x0000002cff047e24 */ /* 0x000fca000f8e00ff */
[----:B------:R-:W-:-:S04]  /*6580*/  SHF.L.U32 R4, R4, 0x1f, RZ ;  /* 0x0000001f04047819 */ /* 0x000fc800000006ff */
[----:B------:R0:W1:Y:S01]  /*6590*/  SYNCS.PHASECHK.TRANS64.TRYWAIT P1, [UR10+0x28850], R4 ;  /* 0x02885004ff0075a7 */ /* 0x000062000802014a */
[----:B------:R-:W-:Y:S05]  /*65a0*/  @!P0 BRA `(.L_x_6554) ;  /* 0x0000000000048947 */ /* 0x000fea0003800000 */
[----:B------:R-:W-:Y:S01]  /*65b0*/  BPT.TRAP 0x1 ;  /* 0x000000040000795c */ /* 0x000fe20000300000 */
.L_x_6554:
[----:B-1----:R-:W-:Y:S05]  /*65c0*/  @P1 BRA `(.L_x_6555) ;  /* 0x0000000000081947 */ /* 0x002fea0003800000 */
[----:B------:R-:W1:Y:S02]  /*65d0*/  SYNCS.PHASECHK.TRANS64.TRYWAIT P1, [UR10+0x28850], R4 ;  /* 0x02885004ff0075a7 */ /* 0x000e64000802014a */
[----:B-1----:R-:W-:Y:S05]  /*65e0*/  @!P1 BRA `(.L_x_6556) ;  /* 0x0000005400d49947 */ /* 0x002fea0003800000 */
.L_x_6555:
[----:B------:R-:W-:Y:S01]  /*65f0*/  UIADD3 UR4, UR39, 0x400, URZ ;  /* 0x0000040027047890 */ /* 0x000fe2000fffe03f */
[----:B------:R-:W-:Y:S01]  /*6600*/  WARPGROUP.ARRIVE ;  /* 0x00000000000079c5 */ /* 0x000fe20000000000 */
[----:B------:R-:W-:Y:S01]  /*6610*/  UMOV UR7, 0x40000040 ;  /* 0x4000004000077882 */ /* 0x000fe20000000000 */
[----:B-1----:R-:W1:Y:S01]  /*6620*/  SHFL.BFLY PT, R5, R0, 0x2, 0x1f ;  /* 0x0c401f0000057f89 */ /* 0x002e6200000e0000 */
[----:B------:R-:W-:Y:S01]  /*6630*/  USHF.R.U32.HI UR4, URZ, 0x4, UR4 ;  /* 0x000000043f047899 */ /* 0x000fe20008011604 */
[----:B------:R-:W-:Y:S02]  /*6640*/  MOV R61, RZ ;  /* 0x000000ff003d7202 */ /* 0x000fe40000000f00 */
[----:B0-----:R-:W0:Y:S01]  /*6650*/  SHFL.BFLY PT, R4, R3, 0x2, 0x1f ;  /* 0x0c401f0003047f89 */ /* 0x001e2200000e0000 */
[----:B------:R-:W-:-:S04]  /*6660*/  ULOP3.LUT UR4, UR4, 0x3fff, URZ, 0xc0, !UPT ;  /* 0x00003fff04047892 */ /* 0x000fc8000f8ec03f */
[----:B------:R-:W-:-:S04]  /*6670*/  ULOP3.LUT UR4, UR4, 0x4000000, URZ, 0xfc, !UPT ;  /* 0x0400000004047892 */ /* 0x000fc8000f8efc3f */
[----:B------:R-:W-:-:S07]  /*6680*/  ULEA UR4, UR43, UR4, 0xb ;  /* 0x000000042b047291 */ /* 0x000fce000f8e583f */
[----:B------:R-:W-:Y:S02]  /*6690*/  UMOV UR6, UR4 ;  /* 0x0000000400067c82 */ /* 0x000fe40008000000 */
[----:B------:R-:W-:Y:S01]  /*66a0*/  HGMMA.64x128x16.F32 R88, R156, gdesc[UR4].tnspB, R88, gsb0 ;  /* 0x41e000049c587df0 */ /* 0x000fe20008000858 */
[----:B------:R-:W-:Y:S01]  /*66b0*/  UIADD3 UR6, UR4, 0x80, URZ ;  /* 0x0000008004067890 */ /* 0x000fe2000fffe03f */
[----:B-1----:R-:W-:Y:S01]  /*66c0*/  FADD.FTZ R5, R5, R0 ;  /* 0x0000000005057221 */ /* 0x002fe20000010000 */
[----:B------:R-:W-:Y:S01]  /*66d0*/  UMOV UR7, 0x40000040 ;  /* 0x4000004000077882 */ /* 0x000fe20000000000 */
[----:B------:R-:W-:Y:S02]  /*66e0*/  IMAD.MOV.U32 R0, RZ, RZ, -0x800000 ;  /* 0xff800000ff007424 */ /* 0x000fe400078e00ff */
[----:B0-----:R-:W-:Y:S01]  /*66f0*/  FADD.FTZ R8, R4, R3 ;  /* 0x0000000304087221 */ /* 0x001fe20000010000 */
[----:B------:R-:W-:Y:S01]  /*6700*/  IMAD.MOV.U32 R3, RZ, RZ, -0x800000 ;  /* 0xff800000ff037424 */ /* 0x000fe200078e00ff */
[----:B------:R-:W0:Y:S04]  /*6710*/  SHFL.BFLY PT, R4, R5, 0x1, 0x1f ;  /* 0x0c201f0005047f89 */ /* 0x000e2800000e0000 */
[----:B------:R-:W1:Y:S01]  /*6720*/  SHFL.BFLY PT, R11, R8, 0x1, 0x1f ;  /* 0x0c201f00080b7f89 */ /* 0x000e6200000e0000 */
[----:B0-----:R-:W-:Y:S01]  /*6730*/  FADD.FTZ R13, R5, R4 ;  /* 0x00000004050d7221 */ /* 0x001fe20000010000 */
[----:B-1----:R-:W-:-:S04]  /*6740*/  FADD.FTZ R14, R8, R11 ;  /* 0x0000000b080e7221 */ /* 0x002fc80000010000 */
[----:B------:R-:W-:Y:S01]  /*6750*/  FSETP.NE.FTZ.AND P1, PT, R13, RZ, PT ;  /* 0x000000ff0d00720b */ /* 0x000fe20003f35000 */
[----:B------:R-:W-:Y:S01]  /*6760*/  IMAD.MOV.U32 R11, RZ, RZ, RZ ;  /* 0x000000ffff0b7224 */ /* 0x000fe200078e00ff */
        /* <DEDUP_REMOVED lines=36> */
[----:B------:R-:W-:Y:S01]  /*69b0*/  UIADD3 UR4, UR4, 0x380, URZ ;  /* 0x0000038004047890 */ /* 0x000fe2000fffe03f */
[----:B------:R-:W-:Y:S02]  /*69c0*/  WARPGROUP.DEPBAR.LE gsb0, 0x0 ;  /* 0x00008000000079c5 */ /* 0x000fe40000010000 */
[----:B------:R-:W-:-:S06]  /*69d0*/  WARPGROUP.ARRIVE ;  /* 0x00000000000079c5 */ /* 0x000fcc0000000000 */
[----:B------:R-:W-:Y:S01]  /*69e0*/  HGMMA.64x128x16.F32 R88, R180, gdesc[UR4].tnspB, R88, gsb0 ;  /* 0x41e00004b4587df0 */ /* 0x000fe20008000858 */
[----:B------:R-:W-:Y:S01]  /*69f0*/  UMOV UR6, UR4 ;  /* 0x0000000400067c82 */ /* 0x000fe20008000000 */
[----:B------:R-:W-:Y:S01]  /*6a00*/  UMOV UR7, 0x40000040 ;  /* 0x4000004000077882 */ /* 0x000fe20000000000 */
[----:B------:R-:W-:Y:S02]  /*6a10*/  WARPGROUP.DEPBAR.LE gsb0, 0x0 ;  /* 0x00008000000079c5 */ /* 0x000fe40000010000 */
[----:B------:R-:W-:-:S07]  /*6a20*/  WARPGROUP.ARRIVE ;  /* 0x00000000000079c5 */ /* 0x000fce0000000000 */
[----:B------:R-:W-:Y:S03]  /*6a30*/  HGMMA.64x128x16.F32 R88, R184, gdesc[UR4].tnspB, R88, gsb0 ;  /* 0x41e00004b8587df0 */ /* 0x000fe60008000858 */
[----:B------:R-:W-:Y:S02]  /*6a40*/  WARPGROUP.DEPBAR.LE gsb0, 0x0 ;  /* 0x00008000000079c5 */ /* 0x000fe40000010000 */
[----:B0-23--:R-:W-:Y:S05]  /*6a50*/  @!P0 BRA `(.L_x_6557) ;  /* 0x0000000000048947 */ /* 0x00dfea0003800000 */
[----:B------:R-:W-:Y:S01]  /*6a60*/  BPT.TRAP 0x1 ;  /* 0x000000040000795c */ /* 0x000fe20000300000 */
.L_x_6557:
[----:B------:R-:W0:Y:S01]  /*6a70*/  S2UR UR6, SR_SWINHI ;  /* 0x00000000000679c3 */ /* 0x000e220000002f00 */
[----:B------:R-:W-:Y:S01]  /*6a80*/  IMAD R9, R17, 0x40, R22 ;  /* 0x0000004011097824 */ /* 0x000fe200078e0216 */
[----:B------:R-:W-:Y:S01]  /*6a90*/  ULDC UR7, c[0x0][0xc44] ;  /* 0x0003110000077ab9 */ /* 0x000fe20000000800 */
[----:B------:R-:W-:Y:S01]  /*6aa0*/  FMUL.FTZ R62, R113, R61 ;  /* 0x0000003d713e7220 */ /* 0x000fe20000410000 */
[-C--:B------:R-:W-:Y:S01]  /*6ab0*/  FMUL.FTZ R113, R98, R11.reuse ;  /* 0x0000000b62717220 */ /* 0x080fe20000410000 */
[----:B------:R-:W-:Y:S01]  /*6ac0*/  FMUL.FTZ R98, R103, R11 ;  /* 0x0000000b67627220 */ /* 0x000fe20000410000 */
[----:B------:R-:W-:Y:S01]  /*6ad0*/  ULDC.64 UR8, c[0x0][0xb90] ;  /* 0x0002e40000087ab9 */ /* 0x000fe20000000a00 */
[----:B------:R-:W-:Y:S01]  /*6ae0*/  FMUL.FTZ R69, R108, R61 ;  /* 0x0000003d6c457220 */ /* 0x000fe20000410000 */
[----:B------:R-:W1:Y:S01]  /*6af0*/  LDC R59, c[0x0][0xbe8] ;  /* 0x0002fa00ff3b7b82 */ /* 0x000e620000000800 */
[-C--:B------:R-:W-:Y:S01]  /*6b00*/  FMUL.FTZ R108, R99, R11.reuse ;  /* 0x0000000b636c7220 */ /* 0x080fe20000410000 */
[----:B------:R-:W-:Y:S01]  /*6b10*/  FMUL.FTZ R99, R110, R11 ;  /* 0x0000000b6e637220 */ /* 0x000fe20000410000 */
[-C--:B------:R-:W-:Y:S01]  /*6b20*/  FMUL.FTZ R7, R92, R61.reuse ;  /* 0x0000003d5c077220 */ /* 0x080fe20000410000 */
[----:B------:R-:W-:Y:S01]  /*6b30*/  FMUL.FTZ R68, R109, R61 ;  /* 0x0000003d6d447220 */ /* 0x000fe20000410000 */
[-C--:B------:R-:W-:Y:S01]  /*6b40*/  FMUL.FTZ R92, R111, R11.reuse ;  /* 0x0000000b6f5c7220 */ /* 0x080fe20000410000 */
[-C--:B------:R-:W-:Y:S01]  /*6b50*/  FMUL.FTZ R109, R94, R11.reuse ;  /* 0x0000000b5e6d7220 */ /* 0x080fe20000410000 */
[----:B------:R-:W-:Y:S01]  /*6b60*/  FMUL.FTZ R94, R107, R11 ;  /* 0x0000000b6b5e7220 */ /* 0x000fe20000410000 */
[----:B------:R-:W2:Y:S01]  /*6b70*/  LDC R103, c[0x0][0xc38] ;  /* 0x00030e00ff677b82 */ /* 0x000ea20000000800 */
        /* <DEDUP_REMOVED lines=9> */
[-C--:B------:R-:W-:Y:S01]  /*6c10*/  FMUL.FTZ R72, R97, R61.reuse ;  /* 0x0000003d61487220 */ /* 0x080fe20000410000 */
[----:B------:R-:W-:Y:S01]  /*6c20*/  MOV R36, UR4 ;  /* 0x0000000400247c02 */ /* 0x000fe20008000f00 */
[----:B------:R-:W-:Y:S01]  /*6c30*/  IMAD.U32 R37, RZ, RZ, UR5 ;  /* 0x00000005ff257e24 */ /* 0x000fe2000f8e00ff */
[----:B------:R-:W-:Y:S01]  /*6c40*/  UIADD3 UR4, -UR40, URZ, URZ ;  /* 0x0000003f28047290 */ /* 0x000fe2000fffe13f */
[-C--:B------:R-:W-:Y:S01]  /*6c50*/  FMUL.FTZ R70, R101, R61.reuse ;  /* 0x0000003d65467220 */ /* 0x080fe20000410000 */
[----:B------:R-:W-:Y:S01]  /*6c60*/  FMUL.FTZ R64, R117, R61 ;  /* 0x0000003d75407220 */ /* 0x000fe20000410000 */
[----:B------:R-:W-:Y:S01]  /*6c70*/  IMAD.WIDE R4, R152, 0x2, R36 ;  /* 0x0000000298047825 */ /* 0x000fe200078e0224 */
[----:B------:R-:W-:-:S03]  /*6c80*/  UIMAD UR7, UR7, UR4, UR42 ;  /* 0x00000004070772a4 */ /* 0x000fc6000f8e022a */
[-C--:B------:R-:W-:Y:S01]  /*6c90*/  FMUL.FTZ R100, R91, R11.reuse ;  /* 0x0000000b5b647220 */ /* 0x080fe20000410000 */
[-C--:B------:R-:W-:Y:S01]  /*6ca0*/  FMUL.FTZ R105, R90, R11.reuse ;  /* 0x0000000b5a697220 */ /* 0x080fe20000410000 */
[----:B------:R-:W-:Y:S01]  /*6cb0*/  IMAD.WIDE R36, R9, 0x2, R36 ;  /* 0x0000000209247825 */ /* 0x000fe200078e0224 */
[C---:B------:R-:W-:Y:S01]  /*6cc0*/  IADD3 R31, P1, R4.reuse, 0x4040, RZ ;  /* 0x00004040041f7810 */ /* 0x040fe20007f3e0ff */
[----:B------:R-:W-:Y:S01]  /*6cd0*/  UIMAD.WIDE.U32 UR4, UR7, UR8, URZ ;  /* 0x00000008070472a5 */ /* 0x000fe2000f8e003f */
[----:B------:R-:W-:Y:S01]  /*6ce0*/  IADD3 R13, P6, R4, 0x20, RZ ;  /* 0x00000020040d7810 */ /* 0x000fe20007fde0ff */
[----:B------:R-:W-:Y:S01]  /*6cf0*/  FMUL.FTZ R104, R95, R11 ;  /* 0x0000000b5f687220 */ /* 0x000fe20000410000 */
[----:B------:R-:W-:Y:S01]  /*6d00*/  IADD3.X R43, RZ, R5, RZ, P1, !PT ;  /* 0x00000005ff2b7210 */ /* 0x000fe20000ffe4ff */
[-C--:B------:R-:W-:Y:S01]  /*6d10*/  FMUL.FTZ R117, R102, R11.reuse ;  /* 0x0000000b66757220 */ /* 0x080fe20000410000 */
[----:B-1----:R-:W-:Y:S01]  /*6d20*/  ISETP.NE.AND P1, PT, R59, 0x1, PT ;  /* 0x000000013b00780c */ /* 0x002fe20003f25270 */
[----:B------:R-:W-:Y:S01]  /*6d30*/  IMAD.X R15, RZ, RZ, R5, P6 ;  /* 0x000000ffff0f7224 */ /* 0x000fe200030e0605 */
[----:B------:R-:W-:Y:S01]  /*6d40*/  LOP3.LUT R12, R31, 0x380, RZ, 0xc0, !PT ;  /* 0x000003801f0c7812 */ /* 0x000fe200078ec0ff */
[-C--:B------:R-:W-:Y:S01]  /*6d50*/  FMUL.FTZ R101, R106, R11.reuse ;  /* 0x0000000b6a657220 */ /* 0x080fe20000410000 */
[----:B------:R-:W-:Y:S01]  /*6d60*/  IADD3 R35, P6, R36, 0x1000, RZ ;  /* 0x0000100024237810 */ /* 0x000fe20007fde0ff */
[-C--:B------:R-:W-:Y:S01]  /*6d70*/  FMUL.FTZ R88, R115, R11.reuse ;  /* 0x0000000b73587220 */ /* 0x080fe20000410000 */
[----:B------:R-:W-:Y:S01]  /*6d80*/  SHF.R.U64 R12, R12, 0x3, RZ ;  /* 0x000000030c0c7819 */ /* 0x000fe200000012ff */
[-C--:B------:R-:W-:Y:S01]  /*6d90*/  FMUL.FTZ R97, R114, R11.reuse ;  /* 0x0000000b72617220 */ /* 0x080fe20000410000 */
[----:B------:R-:W-:Y:S01]  /*6da0*/  IADD3 R45, P0, R4, 0x4060, RZ ;  /* 0x00004060042d7810 */ /* 0x000fe20007f1e0ff */
[----:B------:R-:W-:Y:S01]  /*6db0*/  FMUL.FTZ R90, R119, R11 ;  /* 0x0000000b775a7220 */ /* 0x000fe20000410000 */
[----:B------:R-:W-:Y:S01]  /*6dc0*/  LOP3.LUT R42, R12, R31, RZ, 0x3c, !PT ;  /* 0x0000001f0c2a7212 */ /* 0x000fe200078e3cff */
[----:B------:R-:W-:Y:S01]  /*6dd0*/  IMAD.U32 R12, RZ, RZ, UR4 ;  /* 0x00000004ff0c7e24 */ /* 0x000fe2000f8e00ff */
[----:B------:R-:W-:Y:S01]  /*6de0*/  LOP3.LUT R34, R35, 0x380, RZ, 0xc0, !PT ;  /* 0x0000038023227812 */ /* 0x000fe200078ec0ff */
[----:B------:R-:W-:Y:S01]  /*6df0*/  UIADD3 UR4, UR10, 0x28860, URZ ;  /* 0x000288600a047890 */ /* 0x000fe2000fffe03f */
[----:B------:R-:W-:Y:S01]  /*6e00*/  LOP3.LUT R9, R4, 0x380, RZ, 0xc0, !PT ;  /* 0x0000038004097812 */ /* 0x000fe200078ec0ff */
[----:B------:R-:W0:Y:S01]  /*6e10*/  @P1 LDC R110, c[0x0][0xbec] ;  /* 0x0002fb00ff6e1b82 */ /* 0x000e220000000800 */
[----:B------:R-:W-:Y:S01]  /*6e20*/  LOP3.LUT R44, R45, 0x380, RZ, 0xc0, !PT ;  /* 0x000003802d2c7812 */ /* 0x000fe200078ec0ff */
[----:B------:R-:W-:Y:S01]  /*6e30*/  UPRMT UR4, UR37, 0x654, UR4 ;  /* 0x0000065425047896 */ /* 0x000fe20008000004 */
[----:B------:R-:W-:Y:S01]  /*6e40*/  SHF.R.U64 R34, R34, 0x3, RZ ;  /* 0x0000000322227819 */ /* 0x000fe200000012ff */
[-C--:B------:R-:W-:Y:S01]  /*6e50*/  FMUL.FTZ R95, R118, R11.reuse ;  /* 0x0000000b765f7220 */ /* 0x080fe20000410000 */
[----:B------:R-:W-:Y:S01]  /*6e60*/  SHF.R.U64 R9, R9, 0x3, RZ ;  /* 0x0000000309097819 */ /* 0x000fe200000012ff */
[-C--:B------:R-:W-:Y:S01]  /*6e70*/  FMUL.FTZ R80, R123, R11.reuse ;  /* 0x0000000b7b507220 */ /* 0x080fe20000410000 */
[----:B------:R-:W-:Y:S01]  /*6e80*/  SHF.R.U64 R44, R44, 0x3, RZ ;  /* 0x000000032c2c7819 */ /* 0x000fe200000012ff */
[----:B------:R-:W1:Y:S01]  /*6e90*/  @P1 LDC R111, c[0x0][0xbf0] ;  /* 0x0002fc00ff6f1b82 */ /* 0x000e620000000800 */
[----:B------:R-:W-:Y:S01]  /*6ea0*/  IADD3 R29, P2, R4, 0x4020, RZ ;  /* 0x00004020041d7810 */ /* 0x000fe20007f5e0ff */
[-C--:B------:R-:W-:Y:S01]  /*6eb0*/  FMUL.FTZ R93, R122, R11.reuse ;  /* 0x0000000b7a5d7220 */ /* 0x080fe20000410000 */
[C---:B------:R-:W-:Y:S01]  /*6ec0*/  IADD3 R27, P3, R4.reuse, 0x4000, RZ ;  /* 0x00004000041b7810 */ /* 0x040fe20007f7e0ff */
[-C--:B------:R-:W-:Y:S01]  /*6ed0*/  FMUL.FTZ R79, R127, R11.reuse ;  /* 0x0000000b7f4f7220 */ /* 0x080fe20000410000 */
[----:B------:R-:W-:Y:S01]  /*6ee0*/  IADD3 R25, P4, R4, 0x60, RZ ;  /* 0x0000006004197810 */ /* 0x000fe20007f9e0ff */
[-C--:B------:R-:W-:Y:S01]  /*6ef0*/  FMUL.FTZ R86, R126, R11.reuse ;  /* 0x0000000b7e567220 */ /* 0x080fe20000410000 */
[----:B------:R-:W-:Y:S01]  /*6f00*/  IADD3 R21, P5, R4, 0x40, RZ ;  /* 0x0000004004157810 */ /* 0x000fe20007fbe0ff */
[----:B------:R-:W-:Y:S01]  /*6f10*/  FMUL.FTZ R76, R131, R11 ;  /* 0x0000000b834c7220 */ /* 0x000fe20000410000 */
[----:B------:R-:W-:Y:S01]  /*6f20*/  LOP3.LUT R34, R34, R35, RZ, 0x3c, !PT ;  /* 0x0000002322227212 */ /* 0x000fe200078e3cff */
[----:B------:R-:W-:Y:S01]  /*6f30*/  IMAD.X R35, RZ, RZ, R37, P6 ;  /* 0x000000ffff237224 */ /* 0x000fe200030e0625 */
[----:B------:R-:W-:Y:S01]  /*6f40*/  LOP3.LUT R4, R9, R4, RZ, 0x3c, !PT ;  /* 0x0000000409047212 */ /* 0x000fe200078e3cff */
[-C--:B------:R-:W-:Y:S01]  /*6f50*/  FMUL.FTZ R91, R130, R11.reuse ;  /* 0x0000000b825b7220 */ /* 0x080fe20000410000 */
[----:B------:R-:W-:Y:S01]  /*6f60*/  IADD3 R107, P6, R36, 0x7000, RZ ;  /* 0x00007000246b7810 */ /* 0x000fe20007fde0ff */
[-C--:B------:R-:W-:Y:S01]  /*6f70*/  FMUL.FTZ R78, R135, R11.reuse ;  /* 0x0000000b874e7220 */ /* 0x080fe20000410000 */
[----:B------:R-:W-:Y:S01]  /*6f80*/  IADD3 R96, RZ, -UR42, RZ ;  /* 0x8000002aff607c10 */ /* 0x000fe2000fffe0ff */
        /* <DEDUP_REMOVED lines=9> */
[----:B------:R-:W-:Y:S01]  /*7020*/  LOP3.LUT R44, R44, R45, RZ, 0x3c, !PT ;  /* 0x0000002d2c2c7212 */ /* 0x000fe200078e3cff */
[--C-:B------:R-:W-:Y:S01]  /*7030*/  IMAD.X R45, RZ, RZ, R5.reuse, P0 ;  /* 0x000000ffff2d7224 */ /* 0x100fe200000e0605 */
[-C--:B------:R-:W-:Y:S01]  /*7040*/  IADD3.X R11, RZ, R5.reuse, RZ, P4, !PT ;  /* 0x00000005ff0b7210 */ /* 0x080fe200027fe4ff */
[--C-:B------:R-:W-:Y:S01]  /*7050*/  IMAD.X R41, RZ, RZ, R5.reuse, P2 ;  /* 0x000000ffff297224 */ /* 0x100fe200010e0605 */
[----:B------:R-:W-:Y:S01]  /*7060*/  MOV R106, R4 ;  /* 0x00000004006a7202 */ /* 0x000fe20000000f00 */
[--C-:B------:R-:W-:Y:S01]  /*7070*/  IMAD.X R39, RZ, RZ, R5.reuse, P3 ;  /* 0x000000ffff277224 */ /* 0x100fe200018e0605 */
[----:B------:R-:W-:Y:S01]  /*7080*/  LOP3.LUT R10, R29, 0x380, RZ, 0xc0, !PT ;  /* 0x000003801d0a7812 */ /* 0x000fe200078ec0ff */
[----:B------:R-:W-:Y:S01]  /*7090*/  IMAD.X R9, RZ, RZ, R5, P5 ;  /* 0x000000ffff097224 */ /* 0x000fe200028e0605 */
[----:B------:R-:W-:Y:S01]  /*70a0*/  LOP3.LUT R5, R107, 0x380, RZ, 0xc0, !PT ;  /* 0x000003806b057812 */ /* 0x000fe200078ec0ff */
[----:B------:R-:W-:Y:S01]  /*70b0*/  SYNCS.ARRIVE.TRANS64.RED.A1T0 RZ, [UR4], RZ ;  /* 0x000000ffffff79a7 */ /* 0x000fe20008100404 */
[----:B--2---:R-:W-:Y:S01]  /*70c0*/  IMAD R96, R103, R96, UR41 ;  /* 0x0000002967607e24 */ /* 0x004fe2000f8e0260 */
[----:B------:R-:W-:Y:S01]  /*70d0*/  LOP3.LUT R8, R27, 0x380, RZ, 0xc0, !PT ;  /* 0x000003801b087812 */ /* 0x000fe200078ec0ff */
[----:B------:R-:W-:Y:S01]  /*70e0*/  USHF.R.S32.HI UR11, URZ, 0x1f, UR7 ;  /* 0x0000001f3f0b7899 */ /* 0x000fe20008011407 */
[----:B------:R-:W-:Y:S01]  /*70f0*/  F2FP.F16.F32.PACK_AB R4, R20, R77 ;  /* 0x0000004d1404723e */ /* 0x000fe200000000ff */
[----:B------:R-:W-:Y:S01]  /*7100*/  USHF.R.S32.HI UR10, URZ, 0x1f, UR40 ;  /* 0x0000001f3f0a7899 */ /* 0x000fe20008011428 */
[----:B------:R-:W-:Y:S01]  /*7110*/  SHF.R.U64 R10, R10, 0x3, RZ ;  /* 0x000000030a0a7819 */ /* 0x000fe200000012ff */
[----:B------:R-:W-:Y:S01]  /*7120*/  UIMAD UR6, UR11, UR8, URZ ;  /* 0x000000080b0672a4 */ /* 0x000fe2000f8e023f */
[----:B------:R-:W2:Y:S01]  /*7130*/  LDC.64 R102, c[0x0][0xb98] ;  /* 0x0002e600ff667b82 */ /* 0x000ea20000000a00 */
[----:B------:R-:W-:Y:S01]  /*7140*/  SHF.R.U64 R20, R5, 0x3, RZ ;  /* 0x0000000305147819 */ /* 0x000fe200000012ff */
[----:B------:R-:W-:Y:S01]  /*7150*/  FMUL.FTZ R67, R112, R61 ;  /* 0x0000003d70437220 */ /* 0x000fe20000410000 */
[----:B------:R-:W-:Y:S01]  /*7160*/  SHF.R.U64 R8, R8, 0x3, RZ ;  /* 0x0000000308087819 */ /* 0x000fe200000012ff */
[----:B------:R-:W-:Y:S01]  /*7170*/  UIMAD UR6, UR7, UR9, UR6 ;  /* 0x00000009070672a4 */ /* 0x000fe2000f8e0206 */
[----:B------:R-:W-:Y:S01]  /*7180*/  LOP3.LUT R40, R10, R29, RZ, 0x3c, !PT ;  /* 0x0000001d0a287212 */ /* 0x000fe200078e3cff */
[----:B------:R-:W-:Y:S01]  /*7190*/  FMUL.FTZ R65, R116, R61 ;  /* 0x0000003d74417220 */ /* 0x000fe20000410000 */
[----:B------:R-:W-:Y:S01]  /*71a0*/  LOP3.LUT R20, R20, R107, RZ, 0x3c, !PT ;  /* 0x0000006b14147212 */ /* 0x000fe200078e3cff */
[----:B------:R-:W-:Y:S01]  /*71b0*/  IMAD R107, R96, 0x80, R16 ;  /* 0x00000080606b7824 */ /* 0x000fe200078e0210 */
[----:B------:R-:W-:Y:S01]  /*71c0*/  LOP3.LUT R10, R25, 0x380, RZ, 0xc0, !PT ;  /* 0x00000380190a7812 */ /* 0x000fe200078ec0ff */
[----:B------:R-:W-:Y:S01]  /*71d0*/  UIADD3 UR6, UR5, UR6, URZ ;  /* 0x0000000605067290 */ /* 0x000fe2000fffe03f */
[----:B------:R-:W-:Y:S01]  /*71e0*/  LOP3.LUT R38, R8, R27, RZ, 0x3c, !PT ;  /* 0x0000001b08267212 */ /* 0x000fe200078e3cff */
[-C--:B------:R-:W-:Y:S01]  /*71f0*/  FMUL.FTZ R60, R121, R61.reuse ;  /* 0x0000003d793c7220 */ /* 0x080fe20000410000 */
[----:B------:R-:W-:Y:S01]  /*7200*/  LOP3.LUT R8, R13, 0x380, RZ, 0xc0, !PT ;  /* 0x000003800d087812 */ /* 0x000fe200078ec0ff */
[----:B------:R-:W-:Y:S01]  /*7210*/  FMUL.FTZ R63, R120, R61 ;  /* 0x0000003d783f7220 */ /* 0x000fe20000410000 */
[----:B------:R-:W-:Y:S01]  /*7220*/  MOV R77, R44 ;  /* 0x0000002c004d7202 */ /* 0x000fe20000000f00 */
[----:B0-----:R-:W-:Y:S01]  /*7230*/  @P1 IMAD.HI.U32 R44, R107, R110, RZ ;  /* 0x0000006e6b2c1227 */ /* 0x001fe200078e00ff */
[----:B------:R-:W-:-:S03]  /*7240*/  SHF.R.U64 R10, R10, 0x3, RZ ;  /* 0x000000030a0a7819 */ /* 0x000fc600000012ff */
[----:B------:R-:W-:Y:S01]  /*7250*/  FMUL.FTZ R51, R125, R61 ;  /* 0x0000003d7d337220 */ /* 0x000fe20000410000 */
[----:B------:R-:W-:Y:S01]  /*7260*/  SHF.R.U64 R8, R8, 0x3, RZ ;  /* 0x0000000308087819 */ /* 0x000fe200000012ff */
[----:B------:R-:W-:Y:S01]  /*7270*/  IMAD.MOV.U32 R45, RZ, RZ, R107 ;  /* 0x000000ffff2d7224 */ /* 0x000fe200078e006b */
[----:B------:R-:W-:Y:S01]  /*7280*/  LOP3.LUT R10, R10, R25, RZ, 0x3c, !PT ;  /* 0x000000190a0a7212 */ /* 0x000fe200078e3cff */
[-C--:B------:R-:W-:Y:S01]  /*7290*/  FMUL.FTZ R58, R124, R61.reuse ;  /* 0x0000003d7c3a7220 */ /* 0x080fe20000410000 */
[----:B------:R-:W-:Y:S01]  /*72a0*/  IADD3 R25, P0, R36, 0x6000, RZ ;  /* 0x0000600024197810 */ /* 0x000fe20007f1e0ff */
[----:B------:R-:W-:Y:S01]  /*72b0*/  FMUL.FTZ R52, R129, R61 ;  /* 0x0000003d81347220 */ /* 0x000fe20000410000 */
[----:B-1----:R-:W-:Y:S01]  /*72c0*/  @P1 SHF.R.U32.HI R45, RZ, R111, R44 ;  /* 0x0000006fff2d1219 */ /* 0x002fe2000001162c */
[----:B------:R-:W-:Y:S01]  /*72d0*/  FMUL.FTZ R57, R128, R61 ;  /* 0x0000003d80397220 */ /* 0x000fe20000410000 */
[----:B------:R-:W-:Y:S01]  /*72e0*/  F2FP.F16.F32.PACK_AB R6, R6, R7 ;  /* 0x000000070606723e */ /* 0x000fe200000000ff */
[----:B------:R-:W-:Y:S01]  /*72f0*/  FMUL.FTZ R49, R133, R61 ;  /* 0x0000003d85317220 */ /* 0x000fe20000410000 */
[----:B------:R-:W-:Y:S01]  /*7300*/  LOP3.LUT R14, R8, R13, RZ, 0x3c, !PT ;  /* 0x0000000d080e7212 */ /* 0x000fe200078e3cff */
[----:B------:R-:W-:Y:S01]  /*7310*/  IMAD.U32 R13, RZ, RZ, UR5 ;  /* 0x00000005ff0d7e24 */ /* 0x000fe2000f8e00ff */
[----:B------:R-:W-:Y:S01]  /*7320*/  F2FP.F16.F32.PACK_AB R5, R100, R105 ;  /* 0x000000696405723e */ /* 0x000fe200000000ff */
[----:B------:R-:W-:Y:S01]  /*7330*/  ULDC.64 UR4, c[0x0][0xb88] ;  /* 0x0002e20000047ab9 */ /* 0x000fe20000000a00 */
[----:B------:R-:W-:Y:S01]  /*7340*/  F2FP.F16.F32.PACK_AB R7, R104, R109 ;  /* 0x0000006d6807723e */ /* 0x000fe200000000ff */
[----:B------:R-:W-:Y:S01]  /*7350*/  BAR.SYNC.DEFER_BLOCKING 0x1, 0x100 ;  /* 0x0044000000007b1d */ /* 0x000fe20000010000 */
[----:B------:R-:W-:Y:S01]  /*7360*/  MOV R13, UR6 ;  /* 0x00000006000d7c02 */ /* 0x000fe20008000f00 */
[-C--:B------:R-:W-:Y:S01]  /*7370*/  FMUL.FTZ R56, R132, R61.reuse ;  /* 0x0000003d84387220 */ /* 0x080fe20000410000 */
[----:B------:R-:W-:Y:S01]  /*7380*/  LOP3.LUT R24, R25, 0x380, RZ, 0xc0, !PT ;  /* 0x0000038019187812 */ /* 0x000fe200078ec0ff */
[----:B------:R-:W-:Y:S01]  /*7390*/  FMUL.FTZ R50, R137, R61 ;  /* 0x0000003d89327220 */ /* 0x000fe20000410000 */
[----:B------:R-:W-:Y:S01]  /*73a0*/  MOV R105, R38 ;  /* 0x0000002600697202 */ /* 0x000fe20000000f00 */
[----:B------:R-:W-:Y:S01]  /*73b0*/  IMAD.MOV R38, RZ, RZ, -R45 ;  /* 0x000000ffff267224 */ /* 0x000fe200078e0a2d */
[----:B------:R-:W-:Y:S01]  /*73c0*/  SHF.R.U64 R24, R24, 0x3, RZ ;  /* 0x0000000318187819 */ /* 0x000fe200000012ff */
[----:B--2---:R-:W-:Y:S01]  /*73d0*/  IMAD.WIDE.U32 R12, R102, UR40, R12 ;  /* 0x00000028660c7c25 */ /* 0x004fe2000f8e000c */
[----:B------:R-:W-:Y:S01]  /*73e0*/  LOP3.LUT R8, R21, 0x380, RZ, 0xc0, !PT ;  /* 0x0000038015087812 */ /* 0x000fe200078ec0ff */
[----:B------:R-:W-:Y:S01]  /*73f0*/  ULDC UR6, c[0x0][0xa88] ;  /* 0x0002a20000067ab9 */ /* 0x000fe20000000800 */
[----:B------:R-:W-:Y:S01]  /*7400*/  LOP3.LUT R24, R24, R25, RZ, 0x3c, !PT ;  /* 0x0000001918187212 */ /* 0x000fe200078e3cff */
[----:B------:R-:W-:Y:S01]  /*7410*/  IMAD.X R25, RZ, RZ, R37, P0 ;  /* 0x000000ffff197224 */ /* 0x000fe200000e0625 */
[----:B------:R-:W-:Y:S01]  /*7420*/  IADD3 R29, P3, R36, 0x4000, RZ ;  /* 0x00004000241d7810 */ /* 0x000fe20007f7e0ff */
[-C--:B------:R-:W-:Y:S01]  /*7430*/  FMUL.FTZ R55, R136, R61.reuse ;  /* 0x0000003d88377220 */ /* 0x080fe20000410000 */
[----:B------:R-:W-:Y:S01]  /*7440*/  SHF.R.S32.HI R39, RZ, 0x1f, R45 ;  /* 0x0000001fff277819 */ /* 0x000fe2000001142d */
[-C--:B------:R-:W-:Y:S01]  /*7450*/  FMUL.FTZ R47, R141, R61.reuse ;  /* 0x0000003d8d2f7220 */ /* 0x080fe20000410000 */
[----:B------:R-:W-:Y:S01]  /*7460*/  IADD3 R12, P0, R45, R12, RZ ;  /* 0x0000000c2d0c7210 */ /* 0x000fe20007f1e0ff */
[-C--:B------:R-:W-:Y:S01]  /*7470*/  FMUL.FTZ R54, R140, R61.reuse ;  /* 0x0000003d8c367220 */ /* 0x080fe20000410000 */
[----:B------:R-:W-:Y:S01]  /*7480*/  SHF.R.U64 R8, R8, 0x3, RZ ;  /* 0x0000000308087819 */ /* 0x000fe200000012ff */
[-C--:B------:R-:W-:Y:S01]  /*7490*/  FMUL.FTZ R48, R145, R61.reuse ;  /* 0x0000003d91307220 */ /* 0x080fe20000410000 */
[----:B------:R-:W-:Y:S01]  /*74a0*/  IADD3 R27, P2, R36, 0x5000, RZ ;  /* 0x00005000241b7810 */ /* 0x000fe20007f5e0ff */
[----:B------:R-:W-:Y:S01]  /*74b0*/  FMUL.FTZ R53, R144, R61 ;  /* 0x0000003d90357220 */ /* 0x000fe20000410000 */
[----:B------:R-:W-:Y:S01]  /*74c0*/  LOP3.LUT R28, R29, 0x380, RZ, 0xc0, !PT ;  /* 0x000003801d1c7812 */ /* 0x000fe200078ec0ff */
[----:B------:R0:W-:Y:S01]  /*74d0*/  STSM.16.M88.4 [R106], R4 ;  /* 0x000000046a007844 */ /* 0x0001e20000000200 */
[----:B------:R-:W-:Y:S01]  /*74e0*/  LOP3.LUT R8, R8, R21, RZ, 0x3c, !PT ;  /* 0x0000001508087212 */ /* 0x000fe200078e3cff */
[-C--:B------:R-:W-:Y:S01]  /*74f0*/  FMUL.FTZ R46, R149, R61.reuse ;  /* 0x0000003d952e7220 */ /* 0x080fe20000410000 */
[----:B------:R-:W-:Y:S01]  /*7500*/  LOP3.LUT R26, R27, 0x380, RZ, 0xc0, !PT ;  /* 0x000003801b1a7812 */ /* 0x000fe200078ec0ff */
[----:B------:R-:W-:Y:S01]  /*7510*/  FMUL.FTZ R61, R148, R61 ;  /* 0x0000003d943d7220 */ /* 0x000fe20000410000 */
[----:B------:R-:W-:Y:S01]  /*7520*/  MOV R104, R40 ;  /* 0x0000002800687202 */ /* 0x000fe20000000f00 */
[----:B------:R-:W-:Y:S01]  /*7530*/  ULDC.64 UR8, c[0x0][0xae8] ;  /* 0x0002ba0000087ab9 */ /* 0x000fe20000000a00 */
[----:B------:R-:W-:-:S02]  /*7540*/  MOV R15, R14 ;  /* 0x0000000e000f7202 */ /* 0x000fc40000000f00 */
[----:B------:R-:W-:Y:S02]  /*7550*/  SHF.R.U64 R28, R28, 0x3, RZ ;  /* 0x000000031c1c7819 */ /* 0x000fe400000012ff */
[----:B------:R-:W-:Y:S02]  /*7560*/  LEA R41, R96, R19, 0x7 ;  /* 0x0000001360297211 */ /* 0x000fe400078e38ff */
[----:B------:R-:W-:Y:S02]  /*7570*/  MOV R14, R8 ;  /* 0x00000008000e7202 */ /* 0x000fe40000000f00 */
[----:B------:R-:W-:Y:S01]  /*7580*/  SHF.R.U64 R26, R26, 0x3, RZ ;  /* 0x000000031a1a7819 */ /* 0x000fe200000012ff */
[----:B0-----:R-:W-:Y:S01]  /*7590*/  IMAD R4, R102, UR10, RZ ;  /* 0x0000000a66047c24 */ /* 0x001fe2000f8e02ff */
[----:B------:R-:W-:Y:S01]  /*75a0*/  MOV R106, R10 ;  /* 0x0000000a006a7202 */ /* 0x000fe20000000f00 */
[----:B------:R-:W-:Y:S01]  /*75b0*/  IMAD R11, R59, R38, R107 ;  /* 0x000000263b0b7224 */ /* 0x000fe200078e026b */
[----:B------:R-:W-:Y:S01]  /*75c0*/  F2FP.F16.F32.PACK_AB R5, R108, R113 ;  /* 0x000000716c05723e */ /* 0x000fe200000000ff */
[----:B------:R-:W-:Y:S01]  /*75d0*/  IMAD R103, R103, UR40, R4 ;  /* 0x0000002867677c24 */ /* 0x000fe2000f8e0204 */
[----:B------:R-:W-:-:S02]  /*75e0*/  F2FP.F16.F32.PACK_AB R4, R72, R75 ;  /* 0x0000004b4804723e */ /* 0x000fc400000000ff */
[----:B------:R-:W-:Y:S02]  /*75f0*/  SHF.R.S32.HI R10, RZ, 0x1f, R11 ;  /* 0x0000001fff0a7819 */ /* 0x000fe4000001140b */
[----:B------:R-:W-:Y:S02]  /*7600*/  IADD3.X R13, R39, R13, R103, P0, !PT ;  /* 0x0000000d270d7210 */ /* 0x000fe400007fe467 */
[----:B------:R-:W-:Y:S01]  /*7610*/  F2FP.F16.F32.PACK_AB R6, R70, R73 ;  /* 0x000000494606723e */ /* 0x000fe200000000ff */
[----:B------:R-:W-:Y:S01]  /*7620*/  IMAD R10, R10, UR4, RZ ;  /* 0x000000040a0a7c24 */ /* 0x000fe2000f8e02ff */
[----:B------:R-:W-:Y:S01]  /*7630*/  F2FP.F16.F32.PACK_AB R7, R98, R117 ;  /* 0x000000756207723e */ /* 0x000fe200000000ff */
[C---:B------:R-:W-:Y:S01]  /*7640*/  IMAD.WIDE.U32 R12, R11.reuse, UR4, R12 ;  /* 0x000000040b0c7c25 */ /* 0x040fe2000f8e000c */
[----:B------:R-:W-:Y:S02]  /*7650*/  F2FP.F16.F32.PACK_AB R8, R66, R71 ;  /* 0x000000474208723e */ /* 0x000fe400000000ff */
[----:B------:R-:W-:Y:S01]  /*7660*/  LOP3.LUT R28, R28, R29, RZ, 0x3c, !PT ;  /* 0x0000001d1c1c7212 */ /* 0x000fe200078e3cff */
[----:B------:R-:W-:Y:S01]  /*7670*/  IMAD R39, R11, UR5, R10 ;  /* 0x000000050b277c24 */ /* 0x000fe2000f8e020a */
[----:B------:R0:W-:Y:S01]  /*7680*/  STSM.16.M88.4 [R15], R4 ;  /* 0x000000040f007844 */ /* 0x0001e20000000200 */
[----:B------:R-:W-:Y:S01]  /*7690*/  ULDC.64 UR4, c[0x0][0xb50] ;  /* 0x0002d40000047ab9 */ /* 0x000fe20000000a00 */
[----:B------:R-:W-:Y:S01]  /*76a0*/  IMAD R66, R59, UR6, RZ ;  /* 0x000000063b427c24 */ /* 0x000fe2000f8e02ff */
[----:B------:R-:W-:-:S02]  /*76b0*/  IADD3.X R29, RZ, R37, RZ, P3, !PT ;  /* 0x00000025ff1d7210 */ /* 0x000fc40001ffe4ff */
[----:B------:R-:W-:Y:S02]  /*76c0*/  LOP3.LUT P0, RZ, R154, 0x3, RZ, 0xc0, !PT ;  /* 0x000000039aff7812 */ /* 0x000fe4000780c0ff */
[----:B------:R-:W-:Y:S02]  /*76d0*/  F2FP.F16.F32.PACK_AB R9, R94, R101 ;  /* 0x000000655e09723e */ /* 0x000fe400000000ff */
[----:B------:R-:W-:Y:S02]  /*76e0*/  F2FP.F16.F32.PACK_AB R10, R68, R69 ;  /* 0x00000045440a723e */ /* 0x000fe400000000ff */
[----:B------:R-:W-:Y:S02]  /*76f0*/  F2FP.F16.F32.PACK_AB R11, R92, R99 ;  /* 0x000000635c0b723e */ /* 0x000fe400000000ff */
[----:B------:R-:W-:Y:S02]  /*7700*/  LEA R38, P3, R12, UR4, 0x2 ;  /* 0x000000040c267c11 */ /* 0x000fe4000f8610ff */
[----:B------:R-:W-:Y:S01]  /*7710*/  LOP3.LUT R26, R26, R27, RZ, 0x3c, !PT ;  /* 0x0000001b1a1a7212 */ /* 0x000fe200078e3cff */
[----:B0-----:R-:W-:Y:S01]  /*7720*/  VIADD R5, R41, 0x8 ;  /* 0x0000000829057836 */ /* 0x001fe20000000000 */
[----:B------:R0:W-:Y:S01]  /*7730*/  STSM.16.M88.4 [R14], R8 ;  /* 0x000000080e007844 */ /* 0x0001e20000000200 */
[----:B------:R-:W-:Y:S01]  /*7740*/  IMAD.IADD R7, R13, 0x1, R39 ;  /* 0x000000010d077824 */ /* 0x000fe200078e0227 */
[----:B------:R-:W-:Y:S01]  /*7750*/  F2FP.F16.F32.PACK_AB R4, R62, R67 ;  /* 0x000000433e04723e */ /* 0x000fe200000000ff */
[----:B------:R-:W-:Y:S01]  /*7760*/  IMAD.X R27, RZ, RZ, R37, P2 ;  /* 0x000000ffff1b7224 */ /* 0x000fe200010e0625 */
[-C--:B------:R-:W-:Y:S01]  /*7770*/  ISETP.GE.OR P2, PT, R41, R66.reuse, P0 ;  /* 0x000000422900720c */ /* 0x080fe20000746670 */
[----:B------:R-:W-:Y:S01]  /*7780*/  SHFL.IDX PT, R62, R38, 0x1, 0x1c1f ;  /* 0x003c1f00263e7f89 */ /* 0x000fe200000e0000 */
[----:B------:R-:W-:-:S02]  /*7790*/  ISETP.GE.OR P0, PT, R5, R66, P0 ;  /* 0x000000420500720c */ /* 0x000fc40000706670 */
[----:B------:R-:W-:Y:S02]  /*77a0*/  LEA.HI.X R39, R12, UR5, R7, 0x2, P3 ;  /* 0x000000050c277c11 */ /* 0x000fe400098f1407 */
[----:B------:R-:W-:Y:S02]  /*77b0*/  F2FP.F16.F32.PACK_AB R5, R88, R97 ;  /* 0x000000615805723e */ /* 0x000fe400000000ff */
[----:B------:R-:W-:Y:S02]  /*77c0*/  F2FP.F16.F32.PACK_AB R6, R64, R65 ;  /* 0x000000414006723e */ /* 0x000fe400000000ff */
[----:B------:R-:W-:Y:S01]  /*77d0*/  F2FP.F16.F32.PACK_AB R7, R90, R95 ;  /* 0x0000005f5a07723e */ /* 0x000fe200000000ff */
[----:B------:R-:W-:Y:S01]  /*77e0*/  SHFL.IDX PT, R64, R38, RZ, 0x1c1f ;  /* 0x001c1fff26407589 */ /* 0x000fe200000e0000 */
[----:B------:R-:W-:Y:S02]  /*77f0*/  F2FP.F16.F32.PACK_AB R12, R60, R63 ;  /* 0x0000003f3c0c723e */ /* 0x000fe400000000ff */
[----:B------:R-:W-:Y:S01]  /*7800*/  F2FP.F16.F32.PACK_AB R13, R80, R93 ;  /* 0x0000005d500d723e */ /* 0x000fe200000000ff */
[----:B------:R-:W-:Y:S01]  /*7810*/  STSM.16.M88.4 [R106], R4 ;  /* 0x000000046a007844 */ /* 0x000fe20000000200 */
[----:B0-----:R-:W-:-:S02]  /*7820*/  F2FP.F16.F32.PACK_AB R14, R51, R58 ;  /* 0x0000003a330e723e */ /* 0x001fc400000000ff */
[----:B------:R-:W-:Y:S01]  /*7830*/  F2FP.F16.F32.PACK_AB R15, R79, R86 ;  /* 0x000000564f0f723e */ /* 0x000fe200000000ff */
[----:B------:R-:W0:Y:S01]  /*7840*/  SHFL.IDX PT, R65, R39, RZ, 0x1c1f ;  /* 0x001c1fff27417589 */ /* 0x000e2200000e0000 */
[----:B------:R-:W-:Y:S02]  /*7850*/  F2FP.F16.F32.PACK_AB R8, R52, R57 ;  /* 0x000000393408723e */ /* 0x000fe400000000ff */
[----:B------:R-:W-:Y:S01]  /*7860*/  F2FP.F16.F32.PACK_AB R9, R76, R91 ;  /* 0x0000005b4c09723e */ /* 0x000fe200000000ff */
[----:B------:R-:W-:Y:S01]  /*7870*/  STSM.16.M88.4 [R105], R12 ;  /* 0x0000000c69007844 */ /* 0x000fe20000000200 */
[----:B------:R-:W-:Y:S01]  /*7880*/  F2FP.F16.F32.PACK_AB R10, R49, R56 ;  /* 0x00000038310a723e */ /* 0x000fe200000000ff */
[----:B------:R-:W1:Y:S01]  /*7890*/  @P1 LDC R57, c[0x0][0xbec] ;  /* 0x0002fb00ff391b82 */ /* 0x000e620000000800 */
[----:B------:R-:W-:Y:S01]  /*78a0*/  F2FP.F16.F32.PACK_AB R11, R78, R89 ;  /* 0x000000594e0b723e */ /* 0x000fe200000000ff */
[----:B------:R-:W2:Y:S01]  /*78b0*/  SHFL.IDX PT, R63, R39, 0x1, 0x1c1f ;  /* 0x003c1f00273f7f89 */ /* 0x000ea200000e0000 */
[----:B------:R-:W-:-:S02]  /*78c0*/  F2FP.F16.F32.PACK_AB R71, R81, R84 ;  /* 0x000000545147723e */ /* 0x000fc400000000ff */
[----:B------:R-:W-:Y:S01]  /*78d0*/  MOV R100, R42 ;  /* 0x0000002a00647202 */ /* 0x000fe20000000f00 */
[----:B------:R-:W-:Y:S01]  /*78e0*/  STSM.16.M88.4 [R104], R8 ;  /* 0x0000000868007844 */ /* 0x000fe20000000200 */
[----:B------:R-:W-:Y:S02]  /*78f0*/  F2FP.F16.F32.PACK_AB R68, R50, R55 ;  /* 0x000000373244723e */ /* 0x000fe400000000ff */
[----:B------:R-:W-:Y:S02]  /*7900*/  F2FP.F16.F32.PACK_AB R69, R74, R87 ;  /* 0x000000574a45723e */ /* 0x000fe400000000ff */
[----:B------:R-:W-:Y:S02]  /*7910*/  F2FP.F16.F32.PACK_AB R70, R47, R54 ;  /* 0x000000362f46723e */ /* 0x000fe400000000ff */
[----:B------:R-:W-:Y:S02]  /*7920*/  F2FP.F16.F32.PACK_AB R81, R82, R85 ;  /* 0x000000555251723e */ /* 0x000fe400000000ff */
[----:B------:R-:W-:Y:S01]  /*7930*/  F2FP.F16.F32.PACK_AB R80, R48, R53 ;  /* 0x000000353050723e */ /* 0x000fe200000000ff */
[----:B------:R-:W-:Y:S01]  /*7940*/  STSM.16.M88.4 [R100], R68 ;  /* 0x0000004464007844 */ /* 0x000fe20000000200 */
[----:B------:R-:W-:-:S02]  /*7950*/  F2FP.F16.F32.PACK_AB R82, R46, R61 ;  /* 0x0000003d2e52723e */ /* 0x000fc400000000ff */
[----:B------:R-:W-:Y:S01]  /*7960*/  F2FP.F16.F32.PACK_AB R83, R83, R150 ;  /* 0x000000965353723e */ /* 0x000fe200000000ff */
[----:B------:R-:W3:Y:S01]  /*7970*/  @P1 LDC R61, c[0x0][0xbf0] ;  /* 0x0002fc00ff3d1b82 */ /* 0x000ee20000000800 */
[C---:B------:R-:W-:Y:S02]  /*7980*/  LOP3.LUT R21, R36.reuse, 0x380, RZ, 0xc0, !PT ;  /* 0x0000038024157812 */ /* 0x040fe400078ec0ff */
[C---:B------:R-:W-:Y:S01]  /*7990*/  IADD3 R33, P5, R36.reuse, 0x2000, RZ ;  /* 0x0000200024217810 */ /* 0x040fe20007fbe0ff */
[----:B------:R-:W-:Y:S01]  /*79a0*/  STSM.16.M88.4 [R77], R80 ;  /* 0x000000504d007844 */ /* 0x000fe20000000200 */
[----:B------:R-:W-:Y:S01]  /*79b0*/  SHF.R.U64 R21, R21, 0x3, RZ ;  /* 0x0000000315157819 */ /* 0x000fe200000012ff */
[----:B------:R-:W-:Y:S02]  /*79c0*/  UIMAD UR6, UR11, UR8, URZ ;  /* 0x000000080b0672a4 */ /* 0x000fe4000f8e023f */
[----:B------:R-:W-:Y:S01]  /*79d0*/  BAR.SYNC.DEFER_BLOCKING 0x1, 0x100 ;  /* 0x0044000000007b1d */ /* 0x000fe20000010000 */
[----:B------:R-:W-:-:S02]  /*79e0*/  IADD3 R31, P4, R36, 0x3000, RZ ;  /* 0x00003000241f7810 */ /* 0x000fc40007f9e0ff */
[----:B------:R-:W-:Y:S01]  /*79f0*/  LOP3.LUT R36, R21, R36, RZ, 0x3c, !PT ;  /* 0x0000002415247212 */ /* 0x000fe200078e3cff */
[----:B------:R-:W-:Y:S01]  /*7a00*/  IMAD.X R21, RZ, RZ, R37, P6 ;  /* 0x000000ffff157224 */ /* 0x000fe200030e0625 */
[----:B------:R-:W-:Y:S01]  /*7a10*/  UIMAD.WIDE.U32 UR4, UR7, UR8, URZ ;  /* 0x00000008070472a5 */ /* 0x000fe2000f8e003f */
[----:B------:R-:W-:Y:S01]  /*7a20*/  LOP3.LUT R32, R33, 0x380, RZ, 0xc0, !PT ;  /* 0x0000038021207812 */ /* 0x000fe200078ec0ff */
[----:B------:R-:W-:Y:S01]  /*7a30*/  UIMAD UR6, UR7, UR9, UR6 ;  /* 0x00000009070672a4 */ /* 0x000fe2000f8e0206 */
[----:B------:R-:W-:Y:S02]  /*7a40*/  LOP3.LUT R30, R31, 0x380, RZ, 0xc0, !PT ;  /* 0x000003801f1e7812 */ /* 0x000fe400078ec0ff */
[----:B------:R-:W-:Y:S01]  /*7a50*/  ULDC.64 UR8, c[0x0][0xaf0] ;  /* 0x0002bc0000087ab9 */ /* 0x000fe20000000a00 */
[----:B0-----:R0:W-:Y:S01]  /*7a60*/  @!P2 ST.E desc[UR48][R64.64], R3 ;  /* 0x000000034000a985 */ /* 0x0011e2000c101930 */
[----:B------:R-:W-:Y:S01]  /*7a70*/  UIADD3 UR5, UR5, UR6, URZ ;  /* 0x0000000605057290 */ /* 0x000fe2000fffe03f */
[----:B------:R-:W-:-:S02]  /*7a80*/  SHF.R.U64 R32, R32, 0x3, RZ ;  /* 0x0000000320207819 */ /* 0x000fc400000012ff */
[----:B--2---:R1:W-:Y:S01]  /*7a90*/  @!P0 ST.E desc[UR48][R62.64], R0 ;  /* 0x000000003e008985 */ /* 0x0043e2000c101930 */
[----:B------:R-:W-:Y:S01]  /*7aa0*/  SHF.R.U64 R30, R30, 0x3, RZ ;  /* 0x000000031e1e7819 */ /* 0x000fe200000012ff */
[----:B0-----:R-:W-:Y:S02]  /*7ab0*/  IMAD R3, R153, 0x20, R17 ;  /* 0x0000002099037824 */ /* 0x001fe400078e0211 */
[----:B------:R0:W5:Y:S01]  /*7ac0*/  LD.E.128 R44, desc[UR48][R34.64] ;  /* 0x00000030222c7980 */ /* 0x000162000c101d00 */
[----:B------:R-:W-:Y:S01]  /*7ad0*/  UIMAD UR6, UR10, UR8, URZ ;  /* 0x000000080a0672a4 */ /* 0x000fe2000f8e023f */
[----:B------:R-:W-:Y:S01]  /*7ae0*/  LOP3.LUT R32, R32, R33, RZ, 0x3c, !PT ;  /* 0x0000002120207212 */ /* 0x000fe200078e3cff */
[----:B------:R-:W-:Y:S01]  /*7af0*/  UIMAD.WIDE.U32 UR4, UR40, UR8, UR4 ;  /* 0x00000008280472a5 */ /* 0x000fe2000f8e0004 */
[----:B------:R2:W5:Y:S01]  /*7b00*/  LD.E.128 R48, desc[UR48][R28.64] ;  /* 0x000000301c307980 */ /* 0x000562000c101d00 */
[----:B------:R-:W-:-:S03]  /*7b10*/  LOP3.LUT R30, R30, R31, RZ, 0x3c, !PT ;  /* 0x0000001f1e1e7212 */ /* 0x000fc600078e3cff */
[----:B------:R4:W5:Y:S01]  /*7b20*/  LD.E.128 R8, desc[UR48][R20.64] ;  /* 0x0000003014087980 */ /* 0x000962000c101d00 */
[----:B0-----:R-:W0:Y:S01]  /*7b30*/  LDC.64 R34, c[0x0][0xae0] ;  /* 0x0002b800ff227b82 */ /* 0x001e220000000a00 */
[----:B------:R-:W-:Y:S01]  /*7b40*/  UIMAD UR6, UR40, UR9, UR6 ;  /* 0x00000009280672a4 */ /* 0x000fe2000f8e0206 */
[--C-:B------:R-:W-:Y:S01]  /*7b50*/  IMAD.X R33, RZ, RZ, R37.reuse, P5 ;  /* 0x000000ffff217224 */ /* 0x100fe200028e0625 */
[----:B------:R-:W5:Y:S01]  /*7b60*/  LD.E.128 R52, desc[UR48][R26.64] ;  /* 0x000000301a347980 */ /* 0x000f62000c101d00 */
[----:B--2---:R-:W-:Y:S01]  /*7b70*/  LEA R28, R96, R3, 0x7 ;  /* 0x00000003601c7211 */ /* 0x004fe200078e38ff */
[----:B------:R-:W-:Y:S01]  /*7b80*/  IMAD.X R31, RZ, RZ, R37, P4 ;  /* 0x000000ffff1f7224 */ /* 0x000fe200020e0625 */
[----:B------:R-:W-:Y:S01]  /*7b90*/  UIADD3 UR5, UR5, UR6, URZ ;  /* 0x0000000605057290 */ /* 0x000fe2000fffe03f */
[----:B------:R-:W5:Y:S02]  /*7ba0*/  LD.E.128 R36, desc[UR48][R36.64] ;  /* 0x0000003024247980 */ /* 0x000f64000c101d00 */
[----:B-1----:R-:W-:Y:S01]  /*7bb0*/  @P1 IMAD.HI.U32 R0, R28, R57, RZ ;  /* 0x000000391c001227 */ /* 0x002fe200078e00ff */
[----:B------:R-:W-:Y:S01]  /*7bc0*/  ULDC.64 UR6, c[0x0][0xad8] ;  /* 0x0002b60000067ab9 */ /* 0x000fe20000000a00 */
[----:B------:R-:W5:Y:S02]  /*7bd0*/  LD.E.128 R40, desc[UR48][R32.64] ;  /* 0x0000003020287980 */ /* 0x000f64000c101d00 */
[----:B----4-:R-:W-:Y:S01]  /*7be0*/  IMAD.MOV.U32 R20, RZ, RZ, R28 ;  /* 0x000000ffff147224 */ /* 0x010fe200078e001c */
[----:B---3--:R-:W-:Y:S01]  /*7bf0*/  @P1 SHF.R.U32.HI R20, RZ, R61, R0 ;  /* 0x0000003dff141219 */ /* 0x008fe20000011600 */
[----:B------:R-:W5:Y:S03]  /*7c00*/  LD.E.128 R4, desc[UR48][R30.64] ;  /* 0x000000301e047980 */ /* 0x000f66000c101d00 */
[--C-:B------:R-:W-:Y:S01]  /*7c10*/  SHF.R.S32.HI R3, RZ, 0x1f, R20.reuse ;  /* 0x0000001fff037819 */ /* 0x100fe20000011414 */
[----:B------:R-:W-:Y:S01]  /*7c20*/  IMAD.MOV R0, RZ, RZ, -R20 ;  /* 0x000000ffff007224 */ /* 0x000fe200078e0a14 */
[----:B------:R1:W5:Y:S03]  /*7c30*/  LD.E.128 R12, desc[UR48][R24.64] ;  /* 0x00000030180c7980 */ /* 0x000366000c101d00 */
[----:B------:R-:W-:Y:S01]  /*7c40*/  IMAD R59, R59, R0, R28 ;  /* 0x000000003b3b7224 */ /* 0x000fe200078e021c */
[----:B------:R-:W-:Y:S01]  /*7c50*/  @!PT LDS RZ, [RZ] ;  /* 0x00000000fffff984 */ /* 0x000fe20000000800 */
[----:B------:R-:W-:Y:S01]  /*7c60*/  @!PT LDS RZ, [RZ] ;  /* 0x00000000fffff984 */ /* 0x000fe20000000800 */
[----:B------:R-:W-:Y:S01]  /*7c70*/  @!PT LDS RZ, [RZ] ;  /* 0x00000000fffff984 */ /* 0x000fe20000000800 */
[----:B------:R-:W-:Y:S01]  /*7c80*/  @!PT LDS RZ, [RZ] ;  /* 0x00000000fffff984 */ /* 0x000fe20000000800 */
[----:B------:R2:W-:Y:S06]  /*7c90*/  MEMBAR.ALL.CTA ;  /* 0x0000000000007992 */ /* 0x0005ec0000008000 */
[----:B--2---:R-:W2:Y:S01]  /*7ca0*/  FENCE.VIEW.ASYNC.S ;  /* 0x00000000000073c6 */ /* 0x004ea20000000000 */
[----:B0-----:R-:W-:Y:S01]  /*7cb0*/  IMAD R3, R3, R34, RZ ;  /* 0x0000002203037224 */ /* 0x001fe200078e02ff */
[----:B------:R-:W-:-:S03]  /*7cc0*/  SHF.R.S32.HI R0, RZ, 0x1f, R59 ;  /* 0x0000001fff007819 */ /* 0x000fc6000001143b */
[C---:B------:R-:W-:Y:S02]  /*7cd0*/  IMAD R3, R20.reuse, R35, R3 ;  /* 0x0000002314037224 */ /* 0x040fe400078e0203 */
[----:B------:R-:W-:Y:S01]  /*7ce0*/  IMAD.WIDE.U32 R20, R20, R34, UR4 ;  /* 0x0000000414147e25 */ /* 0x000fe2000f8e0022 */
[----:B------:R-:W-:-:S03]  /*7cf0*/  LEA R29, R96, R17, 0x7 ;  /* 0x00000011601d7211 */ /* 0x000fc600078e38ff */
[----:B------:R-:W-:Y:S02]  /*7d00*/  IMAD.IADD R21, R21, 0x1, R3 ;  /* 0x0000000115157824 */ /* 0x000fe400078e0203 */
[----:B------:R-:W-:Y:S01]  /*7d10*/  IMAD R0, R0, UR6, RZ ;  /* 0x0000000600007c24 */ /* 0x000fe2000f8e02ff */
[----:B------:R-:W-:Y:S01]  /*7d20*/  UIADD3 UR39, UR39, 0x28820, URZ ;  /* 0x0002882027277890 */ /* 0x000fe2000fffe03f */
[----:B------:R-:W-:Y:S01]  /*7d30*/  IMAD.WIDE.U32 R20, R59, UR6, R20 ;  /* 0x000000063b147c25 */ /* 0x000fe2000f8e0014 */
[----:B------:R-:W-:Y:S01]  /*7d40*/  UIADD3 UR43, UR43, 0x1, URZ ;  /* 0x000000012b2b7890 */ /* 0x000fe2000fffe03f */
[----:B------:R-:W-:Y:S02]  /*7d50*/  ISETP.GE.AND P1, PT, R29, R66, PT ;  /* 0x000000421d00720c */ /* 0x000fe40003f26270 */
[----:B-1----:R-:W-:Y:S01]  /*7d60*/  IMAD R25, R59, UR7, R0 ;  /* 0x000000073b197c24 */ /* 0x002fe2000f8e0200 */
[----:B------:R-:W-:Y:S01]  /*7d70*/  ULDC.64 UR6, c[0x0][0xa80] ;  /* 0x0002a00000067ab9 */ /* 0x000fe20000000a00 */
[----:B------:R-:W-:Y:S01]  /*7d80*/  UPRMT UR39, URZ, 0x654, UR39 ;  /* 0x000006543f277896 */ /* 0x000fe20008000027 */
[----:B------:R-:W-:Y:S01]  /*7d90*/  LEA R0, P2, R20, UR6, 0x1 ;  /* 0x0000000614007c11 */ /* 0x000fe2000f8408ff */
[----:B------:R-:W-:Y:S01]  /*7da0*/  IMAD.IADD R21, R21, 0x1, R25 ;  /* 0x0000000115157824 */ /* 0x000fe200078e0219 */
[----:B------:R-:W-:Y:S01]  /*7db0*/  UISETP.NE.AND UP0, UPT, UR43, 0x2, UPT ;  /* 0x000000022b00788c */ /* 0x000fe2000bf05270 */
[----:B------:R-:W-:-:S03]  /*7dc0*/  VIADD R3, R29, 0x20 ;  /* 0x000000201d037836 */ /* 0x000fc60000000000 */
[----:B------:R-:W-:Y:S01]  /*7dd0*/  LEA.HI.X R28, R20, UR7, R21, 0x1, P2 ;  /* 0x00000007141c7c11 */ /* 0x000fe200090f0c15 */
[----:B------:R-:W-:Y:S01]  /*7de0*/  USEL UR5, URZ, 0x1, UP0 ;  /* 0x000000013f057887 */ /* 0x000fe20008000000 */
[-C--:B------:R-:W-:Y:S01]  /*7df0*/  ISETP.GE.AND P3, PT, R3, R66.reuse, PT ;  /* 0x000000420300720c */ /* 0x080fe20003f66270 */
[----:B------:R-:W-:Y:S01]  /*7e00*/  ULDC UR4, c[0x0][0xc] ;  /* 0x0000030000047ab9 */ /* 0x000fe20000000800 */
[----:B------:R-:W-:Y:S01]  /*7e10*/  VIADD R3, R29, 0x40 ;  /* 0x000000401d037836 */ /* 0x000fe20000000000 */
[----:B------:R-:W-:Y:S01]  /*7e20*/  UIADD3 UR41, UR4, UR41, URZ ;  /* 0x0000002904297290 */ /* 0x000fe2000fffe03f */
[----:B--2---:R0:W1:Y:S01]  /*7e30*/  SHFL.IDX PT, R26, R0, RZ, 0x181f ;  /* 0x00181fff001a7589 */ /* 0x00406200000e0000 */
[----:B------:R-:W-:Y:S01]  /*7e40*/  USEL UR43, UR43, URZ, UP0 ;  /* 0x0000003f2b2b7287 */ /* 0x000fe20008000000 */
[----:B------:R-:W-:Y:S01]  /*7e50*/  SYNCS.ARRIVE.TRANS64.RED.A1T0 RZ, [UR39], RZ ;  /* 0x000000ffffff79a7 */ /* 0x000fe20008100427 */
[----:B------:R-:W-:Y:S01]  /*7e60*/  ULOP3.LUT UR44, UR44, UR5, URZ, 0x3c, !UPT ;  /* 0x000000052c2c7292 */ /* 0x000fe2000f8e3c3f */
[----:B------:R0:W2:Y:S01]  /*7e70*/  SHFL.IDX PT, R27, R28, RZ, 0x181f ;  /* 0x00181fff1c1b7589 */ /* 0x0000a200000e0000 */
[----:B------:R-:W-:Y:S01]  /*7e80*/  BSSY B0, `(.L_x_6558) ;  /* 0x000000b000007945 */ /* 0x000fe20003800000 */
[----:B------:R-:W-:-:S03]  /*7e90*/  ISETP.GE.AND P0, PT, R3, R66, PT ;  /* 0x000000420300720c */ /* 0x000fc60003f06270 */
[----:B------:R-:W-:Y:S10]  /*7ea0*/  @P1 BRA `(.L_x_6559) ;  /* 0x0000000000201947 */ /* 0x000ff40003800000 */
[----:B------:R-:W-:Y:S02]  /*7eb0*/  ULDC UR4, c[0x0][0xac8] ;  /* 0x0002b20000047ab9 */ /* 0x000fe40000000800 */
[----:B------:R-:W-:Y:S02]  /*7ec0*/  ISETP.GE.AND P2, PT, R18, UR4, PT ;  /* 0x0000000412007c0c */ /* 0x000fe4000bf46270 */
[----:B------:R-:W-:-:S11]  /*7ed0*/  ISETP.GE.AND P1, PT, R22, UR4, PT ;  /* 0x0000000416007c0c */ /* 0x000fd6000bf26270 */
[----:B-1----:R-:W-:Y:S02]  /*7ee0*/  @!P2 LEA R24, P4, R18, R26, 0x1 ;  /* 0x0000001a1218a211 */ /* 0x002fe400078808ff */
[----:B--2---:R-:W-:Y:S02]  /*7ef0*/  @!P1 IMAD.WIDE R20, R22, 0x2, R26 ;  /* 0x0000000216149825 */ /* 0x004fe400078e021a */
[----:B------:R-:W-:-:S03]  /*7f00*/  @!P2 LEA.HI.X R25, R18, R27, R188, 0x1, P4 ;  /* 0x0000001b1219a211 */ /* 0x000fc600020f0cbc */
[----:B-----5:R3:W-:Y:S04]  /*7f10*/  @!P1 ST.E.128 desc[UR48][R20.64], R36 ;  /* 0x0000002414009985 */ /* 0x0207e8000c101d30 */
[----:B------:R3:W-:Y:S02]  /*7f20*/  @!P2 ST.E.128 desc[UR48][R24.64], R48 ;  /* 0x000000301800a985 */ /* 0x0007e4000c101d30 */
.L_x_6559:
[----:B------:R-:W-:Y:S05]  /*7f30*/  BSYNC B0 ;  /* 0x0000000000007941 */ /* 0x000fea0003800000 */
.L_x_6558:
[----:B--2---:R2:W4:Y:S01]  /*7f40*/  SHFL.IDX PT, R27, R28, 0x1, 0x181f ;  /* 0x00381f001c1b7f89 */ /* 0x00452200000e0000 */
[----:B------:R-:W-:Y:S03]  /*7f50*/  BSSY B0, `(.L_x_6560) ;  /* 0x000000b000007945 */ /* 0x000fe60003800000 */
[----:B-1----:R2:W1:Y:S01]  /*7f60*/  SHFL.IDX PT, R26, R0, 0x1, 0x181f ;  /* 0x00381f00001a7f89 */ /* 0x00246200000e0000 */
[----:B------:R-:W-:Y:S05]  /*7f70*/  @P3 BRA `(.L_x_6561) ;  /* 0x0000000000203947 */ /* 0x000fea0003800000 */
[----:B------:R-:W-:Y:S02]  /*7f80*/  ULDC UR4, c[0x0][0xac8] ;  /* 0x0002b20000047ab9 */ /* 0x000fe40000000800 */
[----:B------:R-:W-:Y:S02]  /*7f90*/  ISETP.GE.AND P3, PT, R18, UR4, PT ;  /* 0x0000000412007c0c */ /* 0x000fe4000bf66270 */
[----:B------:R-:W-:-:S11]  /*7fa0*/  ISETP.GE.AND P2, PT, R22, UR4, PT ;  /* 0x0000000416007c0c */ /* 0x000fd6000bf46270 */
[----:B-1-3--:R-:W-:Y:S02]  /*7fb0*/  @!P3 LEA R24, P1, R18, R26, 0x1 ;  /* 0x0000001a1218b211 */ /* 0x00afe400078208ff */
[----:B----4-:R-:W-:Y:S02]  /*7fc0*/  @!P2 IMAD.WIDE R20, R22, 0x2, R26 ;  /* 0x000000021614a825 */ /* 0x010fe400078e021a */
[----:B------:R-:W-:-:S03]  /*7fd0*/  @!P3 LEA.HI.X R25, R18, R27, R188, 0x1, P1 ;  /* 0x0000001b1219b211 */ /* 0x000fc600008f0cbc */
[----:B-----5:R1:W-:Y:S04]  /*7fe0*/  @!P2 ST.E.128 desc[UR48][R20.64], R44 ;  /* 0x0000002c1400a985 */ /* 0x0203e8000c101d30 */
[----:B------:R1:W-:Y:S02]  /*7ff0*/  @!P3 ST.E.128 desc[UR48][R24.64], R52 ;  /* 0x000000341800b985 */ /* 0x0003e4000c101d30 */
.L_x_6561:
[----:B------:R-:W-:Y:S05]  /*8000*/  BSYNC B0 ;  /* 0x0000000000007941 */ /* 0x000fea0003800000 */
.L_x_6560:
[----:B----4-:R4:W0:Y:S01]  /*8010*/  SHFL.IDX PT, R27, R28, 0x2, 0x181f ;  /* 0x00581f001c1b7f89 */ /* 0x01082200000e0000 */
[----:B------:R-:W-:Y:S03]  /*8020*/  BSSY B0, `(.L_x_6562) ;  /* 0x000000b000007945 */ /* 0x000fe60003800000 */
[----:B-1----:R4:W1:Y:S01]  /*8030*/  SHFL.IDX PT, R26, R0, 0x2, 0x181f ;  /* 0x00581f00001a7f89 */ /* 0x00286200000e0000 */
[----:B------:R-:W-:Y:S05]  /*8040*/  @P0 BRA `(.L_x_6563) ;  /* 0x0000000000200947 */ /* 0x000fea0003800000 */
[----:B------:R-:W-:Y:S02]  /*8050*/  ULDC UR4, c[0x0][0xac8] ;  /* 0x0002b20000047ab9 */ /* 0x000fe40000000800 */
[----:B------:R-:W-:Y:S02]  /*8060*/  ISETP.GE.AND P2, PT, R18, UR4, PT ;  /* 0x0000000412007c0c */ /* 0x000fe4000bf46270 */
[----:B------:R-:W-:-:S11]  /*8070*/  ISETP.GE.AND P1, PT, R22, UR4, PT ;  /* 0x0000000416007c0c */ /* 0x000fd6000bf26270 */
[----:B-1-3--:R-:W-:Y:S02]  /*8080*/  @!P2 LEA R24, P0, R18, R26, 0x1 ;  /* 0x0000001a1218a211 */ /* 0x00afe400078008ff */
[----:B0-----:R-:W-:Y:S02]  /*8090*/  @!P1 IMAD.WIDE R20, R22, 0x2, R26 ;  /* 0x0000000216149825 */ /* 0x001fe400078e021a */
[----:B------:R-:W-:-:S03]  /*80a0*/  @!P2 LEA.HI.X R25, R18, R27, R188, 0x1, P0 ;  /* 0x0000001b1219a211 */ /* 0x000fc600000f0cbc */
[----:B-----5:R0:W-:Y:S04]  /*80b0*/  @!P1 ST.E.128 desc[UR48][R20.64], R40 ;  /* 0x0000002814009985 */ /* 0x0201e8000c101d30 */
[----:B------:R0:W-:Y:S02]  /*80c0*/  @!P2 ST.E.128 desc[UR48][R24.64], R12 ;  /* 0x0000000c1800a985 */ /* 0x0001e4000c101d30 */
.L_x_6563:
[----:B------:R-:W-:Y:S05]  /*80d0*/  BSYNC B0 ;  /* 0x0000000000007941 */ /* 0x000fea0003800000 */
.L_x_6562:
[----:B------:R-:W-:Y:S01]  /*80e0*/  IADD3 R3, R29, 0x60, RZ ;  /* 0x000000601d037810 */ /* 0x000fe20007ffe0ff */
[----:B0--3--:R0:W3:Y:S01]  /*80f0*/  SHFL.IDX PT, R21, R28, 0x3, 0x181f ;  /* 0x00781f001c157f89 */ /* 0x0090e200000e0000 */
[----:B------:R-:W-:Y:S01]  /*8100*/  UIADD3 UR45, UR45, 0x1, URZ ;  /* 0x000000012d2d7890 */ /* 0x000fe2000fffe03f */
[----:B------:R-:W-:Y:S01]  /*8110*/  BSSY B0, `(.L_x_6564) ;  /* 0x000000c000007945 */ /* 0x000fe20003800000 */
[----:B------:R-:W-:Y:S01]  /*8120*/  ISETP.GE.AND P0, PT, R3, R66, PT ;  /* 0x000000420300720c */ /* 0x000fe20003f06270 */
[----:B------:R0:W0:-:S12]  /*8130*/  SHFL.IDX PT, R20, R0, 0x3, 0x181f ;  /* 0x00781f0000147f89 */ /* 0x00001800000e0000 */
[----:B------:R-:W-:Y:S05]  /*8140*/  @P0 BRA `(.L_x_6565) ;  /* 0x0000000000200947 */ /* 0x000fea0003800000 */
[----:B------:R-:W-:Y:S02]  /*8150*/  ULDC UR4, c[0x0][0xac8] ;  /* 0x0002b20000047ab9 */ /* 0x000fe40000000800 */
[----:B------:R-:W-:Y:S02]  /*8160*/  ISETP.GE.AND P2, PT, R18, UR4, PT ;  /* 0x0000000412007c0c */ /* 0x000fe4000bf46270 */
[----:B------:R-:W-:-:S11]  /*8170*/  ISETP.GE.AND P1, PT, R22, UR4, PT ;  /* 0x0000000416007c0c */ /* 0x000fd6000bf26270 */
[----:B0----5:R-:W-:Y:S02]  /*8180*/  @!P2 LEA R14, P0, R18, R20, 0x1 ;  /* 0x00000014120ea211 */ /* 0x021fe400078008ff */
[----:B---3--:R-:W-:Y:S02]  /*8190*/  @!P1 IMAD.WIDE R12, R22, 0x2, R20 ;  /* 0x00000002160c9825 */ /* 0x008fe400078e0214 */
[----:B------:R-:W-:-:S03]  /*81a0*/  @!P2 LEA.HI.X R15, R18, R21, R188, 0x1, P0 ;  /* 0x00000015120fa211 */ /* 0x000fc600000f0cbc */
[----:B------:R0:W-:Y:S04]  /*81b0*/  @!P1 ST.E.128 desc[UR48][R12.64], R4 ;  /* 0x000000040c009985 */ /* 0x0001e8000c101d30 */
[----:B------:R0:W-:Y:S02]  /*81c0*/  @!P2 ST.E.128 desc[UR48][R14.64], R8 ;  /* 0x000000080e00a985 */ /* 0x0001e4000c101d30 */
.L_x_6565:
[----:B------:R-:W-:Y:S05]  /*81d0*/  BSYNC B0 ;  /* 0x0000000000007941 */ /* 0x000fea0003800000 */
.L_x_6564:
[----:B0-2-4-:R-:W0:Y:S02]  /*81e0*/  LDC R0, c[0x0][0xc34] ;  /* 0x00030d00ff007b82 */ /* 0x015e240000000800 */
[----:B0-----:R-:W-:-:S13]  /*81f0*/  ISETP.LE.AND P0, PT, R0, UR41, PT ;  /* 0x0000002900007c0c */ /* 0x001fda000bf03270 */
[----:B------:R-:W-:Y:S05]  /*8200*/  @!P0 BRA `(.L_x_6566) ;  /* 0xffffff8800a88947 */ /* 0x000fea000383ffff */
[----:B------:R-:W-:Y:S05]  /*8210*/  EXIT ;  /* 0x000000000000794d */ /* 0x000fea0003800000 */
.L_x_6532:
[----:B------:R-:W-:-:S08]  /*8220*/  NOP ;  /* 0x0000000000007918 */ /* 0x000fd00000000000 */
[----:B------:R-:W0:-:S00]  /*8230*/  USETMAXREG.DEALLOC.CTAPOOL 0x28 ;  /* 0x00000028000079c8 */ /* 0x000e0000080e0500 */
[----:B------:R-:W1:Y:S01]  /*8240*/  S2UR UR10, SR_CTAID.X ;  /* 0x00000000000a79c3 */ /* 0x000e620000002500 */
[----:B0-----:R-:W-:Y:S02]  /*8250*/  IMAD.MOV.U32 R25, RZ, RZ, 0x1 ;  /* 0x00000001ff197424 */ /* 0x001fe400078e00ff */
[----:B------:R-:W-:Y:S02]  /*8260*/  IMAD.MOV.U32 R22, RZ, RZ, RZ ;  /* 0x000000ffff167224 */ /* 0x000fe400078e00ff */
[----:B------:R-:W-:-:S03]  /*8270*/  IMAD.MOV.U32 R37, RZ, RZ, 0x1 ;  /* 0x00000001ff257424 */ /* 0x000fc600078e00ff */
[----:B------:R-:W1:Y:S02]  /*8280*/  LDC R2, c[0x0][0xc34] ;  /* 0x00030d00ff027b82 */ /* 0x000e640000000800 */
[----:B-1----:R-:W-:-:S13]  /*8290*/  ISETP.LE.AND P0, PT, R2, UR10, PT ;  /* 0x0000000a02007c0c */ /* 0x002fda000bf03270 */
[----:B------:R-:W-:Y:S05]  /*82a0*/  @P0 BRA `(.L_x_6567) ;  /* 0x0000003400740947 */ /* 0x000fea0003800000 */
[C---:B------:R-:W-:Y:S01]  /*82b0*/  SHF.L.U32 R28, R5.reuse, 0x3, RZ ;  /* 0x00000003051c7819 */ /* 0x040fe200000006ff */
[----:B------:R-:W-:Y:S01]  /*82c0*/  ULDC.64 UR6, c[0x0][0x2f0] ;  /* 0x0000bc0000067ab9 */ /* 0x000fe20000000a00 */
[----:B------:R-:W-:Y:S01]  /*82d0*/  ULDC UR9, c[0x0][0x2b8] ;  /* 0x0000ae0000097ab9 */ /* 0x000fe20000000800 */
[----:B------:R-:W-:Y:S01]  /*82e0*/  LOP3.LUT R18, R18, 0xfffffffe, RZ, 0xc0, !PT ;  /* 0xfffffffe12127812 */ /* 0x000fe200078ec0ff */
[----:B------:R-:W-:Y:S01]  /*82f0*/  ULDC.64 UR4, c[0x0][0x418] ;  /* 0x0001060000047ab9 */ /* 0x000fe20000000a00 */
[C---:B------:R-:W-:Y:S01]  /*8300*/  LOP3.LUT R0, R28.reuse, 0x1f8, RZ, 0xc0, !PT ;  /* 0x000001f81c007812 */ /* 0x040fe200078ec0ff */
[----:B------:R-:W-:Y:S01]  /*8310*/  UISETP.NE.U32.AND UP0, UPT, UR4, URZ, UPT ;  /* 0x0000003f0400728c */ /* 0x000fe2000bf05070 */
[----:B------:R-:W-:Y:S01]  /*8320*/  LOP3.LUT R34, R28, 0x38, RZ, 0xc0, !PT ;  /* 0x000000381c227812 */ /* 0x000fe200078ec0ff */
[----:B------:R-:W0:Y:S01]  /*8330*/  S2UR UR8, SR_CgaCtaId ;  /* 0x00000000000879c3 */ /* 0x000e220000008800 */
[--C-:B------:R-:W-:Y:S01]  /*8340*/  LOP3.LUT R3, R0, 0x38, R5.reuse, 0x78, !PT ;  /* 0x0000003800037812 */ /* 0x100fe200078e7805 */
[----:B------:R-:W-:Y:S01]  /*8350*/  UISETP.NE.AND.EX UP0, UPT, UR5, URZ, UPT, UP0 ;  /* 0x0000003f0500728c */ /* 0x000fe2000bf05300 */
[----:B------:R-:W-:Y:S01]  /*8360*/  LOP3.LUT R0, R34, 0x40, RZ, 0xfc, !PT ;  /* 0x0000004022007812 */ /* 0x000fe200078efcff */
[----:B------:R-:W-:Y:S01]  /*8370*/  ULDC UR4, c[0x0][0x424] ;  /* 0x0001090000047ab9 */ /* 0x000fe20000000800 */
[----:B------:R-:W-:Y:S01]  /*8380*/  ULDC UR38, c[0x0][0x448] ;  /* 0x0001120000267ab9 */ /* 0x000fe20000000800 */
[----:B------:R-:W-:Y:S01]  /*8390*/  USEL UR4, UR4, 0x1, UP0 ;  /* 0x0000000104047887 */ /* 0x000fe20008000000 */
[C---:B------:R-:W-:Y:S01]  /*83a0*/  ISETP.GE.AND P2, PT, R0.reuse, UR7, PT ;  /* 0x0000000700007c0c */ /* 0x040fe2000bf46270 */
[----:B------:R-:W-:Y:S01]  /*83b0*/  UMOV UR39, 0x400 ;  /* 0x0000040000277882 */ /* 0x000fe20000000000 */
[C---:B------:R-:W-:Y:S01]  /*83c0*/  ISETP.GE.AND P1, PT, R0.reuse, UR9, PT ;  /* 0x0000000900007c0c */ /* 0x040fe2000bf26270 */
[----:B------:R-:W-:Y:S01]  /*83d0*/  UIMAD UR37, UR4, UR6, URZ ;  /* 0x00000006042572a4 */ /* 0x000fe2000f8e023f */
[----:B------:R-:W-:Y:S01]  /*83e0*/  ISETP.GE.AND P0, PT, R0, UR7, PT ;  /* 0x0000000700007c0c */ /* 0x000fe2000bf06270 */
[----:B------:R-:W-:Y:S01]  /*83f0*/  IMAD.SHL.U32 R0, R5, 0x10, RZ ;  /* 0x0000001005007824 */ /* 0x000fe200078e00ff */
[----:B------:R-:W-:Y:S01]  /*8400*/  ULDC UR4, c[0x0][0x288] ;  /* 0x0000a20000047ab9 */ /* 0x000fe20000000800 */
[----:B------:R-:W-:Y:S01]  /*8410*/  UIADD3 UR5, UR37, 0x7f, URZ ;  /* 0x0000007f25057890 */ /* 0x000fe2000fffe03f */
[----:B------:R-:W-:Y:S01]  /*8420*/  SHF.R.U32.HI R35, RZ, 0x3, R5 ;  /* 0x00000003ff237819 */ /* 0x000fe20000011605 */
[----:B------:R-:W-:Y:S01]  /*8430*/  UIMAD UR38, UR38, UR4, URZ ;  /* 0x00000004262672a4 */ /* 0x000fe2000f8e023f */
[----:B------:R-:W-:Y:S01]  /*8440*/  LOP3.LUT R28, R3, 0x200, R28, 0xf8, !PT ;  /* 0x00000200031c7812 */ /* 0x000fe200078ef81c */
[----:B------:R-:W-:Y:S01]  /*8450*/  USHF.R.S32.HI UR6, URZ, 0x1f, UR5 ;  /* 0x0000001f3f067899 */ /* 0x000fe20008011405 */
[----:B------:R-:W-:Y:S01]  /*8460*/  LOP3.LUT R35, R35, 0xf, RZ, 0xc0, !PT ;  /* 0x0000000f23237812 */ /* 0x000fe200078ec0ff */
[----:B------:R-:W-:Y:S01]  /*8470*/  IMAD.U32 R33, RZ, RZ, UR10 ;  /* 0x0000000aff217e24 */ /* 0x000fe2000f8e00ff */
[----:B------:R-:W-:Y:S01]  /*8480*/  @P2 LOP3.LUT R18, R18, 0x1, RZ, 0xfc, !PT ;  /* 0x0000000112122812 */ /* 0x000fe200078efcff */
[----:B------:R-:W-:Y:S01]  /*8490*/  ULEA.HI UR6, UR6, UR5, URZ, 0x7 ;  /* 0x0000000506067291 */ /* 0x000fe2000f8f383f */
[----:B------:R-:W-:Y:S01]  /*84a0*/  LOP3.LUT R2, R0, 0x70, RZ, 0xc0, !PT ;  /* 0x0000007000027812 */ /* 0x000fe200078ec0ff */
[----:B0-----:R-:W-:Y:S01]  /*84b0*/  ULEA UR39, UR8, UR39, 0x18 ;  /* 0x0000002708277291 */ /* 0x001fe2000f8ec03f */
[----:B------:R-:W-:Y:S01]  /*84c0*/  LOP3.LUT R18, R18, 0xffffffbf, RZ, 0xc0, !PT ;  /* 0xffffffbf12127812 */ /* 0x000fe200078ec0ff */
[----:B------:R-:W-:Y:S01]  /*84d0*/  ULEA.HI.SX32 UR42, UR6, 0xffffffff, 0x19 ;  /* 0xffffffff062a7891 */ /* 0x000fe2000f8fca3f */
[----:B------:R-:W-:Y:S01]  /*84e0*/  IMAD.MOV.U32 R25, RZ, RZ, 0x1 ;  /* 0x00000001ff197424 */ /* 0x000fe200078e00ff */
[----:B------:R-:W-:Y:S01]  /*84f0*/  MOV R37, RZ ;  /* 0x000000ff00257202 */ /* 0x000fe20000000f00 */
[----:B------:R-:W-:Y:S01]  /*8500*/  IMAD.MOV.U32 R22, RZ, RZ, RZ ;  /* 0x000000ffff167224 */ /* 0x000fe200078e00ff */
[----:B------:R-:W-:Y:S01]  /*8510*/  @P1 LOP3.LUT R18, R18, 0x40, RZ, 0xfc, !PT ;  /* 0x0000004012121812 */ /* 0x000fe200078efcff */
[----:B------:R-:W-:Y:S01]  /*8520*/  USHF.L.U32 UR4, UR42, 0x7, URZ ;  /* 0x000000072a047899 */ /* 0x000fe2000800063f */
[----:B------:R-:W-:Y:S01]  /*8530*/  ISETP.GE.AND P1, PT, R34, UR7, PT ;  /* 0x0000000722007c0c */ /* 0x000fe2000bf26270 */
[----:B------:R-:W-:Y:S01]  /*8540*/  ULOP3.LUT UR41, UR36, 0x2, URZ, 0xfc, !UPT ;  /* 0x0000000224297892 */ /* 0x000fe2000f8efc3f */
[----:B------:R-:W-:Y:S01]  /*8550*/  LOP3.LUT R18, R18, 0xfffffffb, RZ, 0xc0, !PT ;  /* 0xfffffffb12127812 */ /* 0x000fe200078ec0ff */
[----:B------:R-:W-:Y:S01]  /*8560*/  ULEA.HI.SX32 UR40, UR6, 0xfffffffe, 0x19 ;  /* 0xfffffffe06287891 */ /* 0x000fe2000f8fca3f */
[----:B------:R-:W-:Y:S01]  /*8570*/  LEA R0, R28, UR39, 0x1 ;  /* 0x000000271c007c11 */ /* 0x000fe2000f8e08ff */
[----:B------:R-:W-:Y:S01]  /*8580*/  IMAD.U32 R30, RZ, RZ, UR4 ;  /* 0x00000004ff1e7e24 */ /* 0x000fe2000f8e00ff */
[----:B------:R-:W-:Y:S01]  /*8590*/  @P0 LOP3.LUT R18, R18, 0x4, RZ, 0xfc, !PT ;  /* 0x0000000412120812 */ /* 0x000fe200078efcff */
[----:B------:R-:W-:Y:S01]  /*85a0*/  ULDC UR43, c[0x0][0xc] ;  /* 0x00000300002b7ab9 */ /* 0x000fe20000000800 */
[----:B------:R-:W-:-:S02]  /*85b0*/  ISETP.GE.AND P0, PT, R34, UR7, PT ;  /* 0x0000000722007c0c */ /* 0x000fc4000bf06270 */
[----:B------:R-:W-:Y:S02]  /*85c0*/  LOP3.LUT R18, R18, 0xfffffffd, RZ, 0xc0, !PT ;  /* 0xfffffffd12127812 */ /* 0x000fe400078ec0ff */
[C---:B------:R-:W-:Y:S02]  /*85d0*/  LOP3.LUT R36, R35.reuse, UR4, R2, 0xfe, !PT ;  /* 0x0000000423247c12 */ /* 0x040fe4000f8efe02 */
[----:B------:R-:W-:Y:S02]  /*85e0*/  @P1 LOP3.LUT R18, R18, 0x2, RZ, 0xfc, !PT ;  /* 0x0000000212121812 */ /* 0x000fe400078efcff */
[----:B------:R-:W-:Y:S02]  /*85f0*/  IADD3 R30, -R35, UR37, -R30 ;  /* 0x00000025231e7c10 */ /* 0x000fe4000fffe91e */
[----:B------:R-:W-:-:S04]  /*8600*/  LOP3.LUT R18, R18, 0xfffffff7, RZ, 0xc0, !PT ;  /* 0xfffffff712127812 */ /* 0x000fc800078ec0ff */
[----:B------:R-:W-:Y:S02]  /*8610*/  @P0 LOP3.LUT R18, R18, 0x8, RZ, 0xfc, !PT ;  /* 0x0000000812120812 */ /* 0x000fe400078efcff */
[----:B------:R-:W-:Y:S02]  /*8620*/  ISETP.GE.AND P0, PT, R34, UR9, PT ;  /* 0x0000000922007c0c */ /* 0x000fe4000bf06270 */
[----:B------:R-:W-:-:S11]  /*8630*/  LOP3.LUT R18, R18, 0xffffff7f, RZ, 0xc0, !PT ;  /* 0xffffff7f12127812 */ /* 0x000fd600078ec0ff */
[----:B------:R-:W-:-:S07]  /*8640*/  @P0 LOP3.LUT R18, R18, 0x80, RZ, 0xfc, !PT ;  /* 0x0000008012120812 */ /* 0x000fce00078efcff */
.L_x_6602:
[----:B------:R-:W0:Y:S01]  /*8650*/  LDC R0, c[0x0][0xc38] ;  /* 0x00030e00ff007b82 */ /* 0x000e220000000800 */
[----:B------:R-:W-:Y:S01]  /*8660*/  IMAD.MOV.U32 R24, RZ, RZ, R33 ;  /* 0x000000ffff187224 */ /* 0x000fe200078e0021 */
[----:B------:R-:W-:Y:S05]  /*8670*/  YIELD ;  /* 0x0000000000007946 */ /* 0x000fea0003800000 */
[----:B------:R-:W-:Y:S01]  /*8680*/  ULDC.64 UR4, c[0x0][0xa28] ;  /* 0x00028a0000047ab9 */ /* 0x000fe20000000a00 */
[----:B------:R-:W1:Y:S01]  /*8690*/  LDC R2, c[0x0][0xc44] ;  /* 0x00031100ff027b82 */ /* 0x000e620000000800 */
[----:B------:R-:W-:Y:S01]  /*86a0*/  IMAD.MOV.U32 R32, RZ, RZ, RZ ;  /* 0x000000ffff207224 */ /* 0x000fe200078e00ff */
[----:B0-----:R-:W-:-:S13]  /*86b0*/  ISETP.NE.AND P0, PT, R0, 0x1, PT ;  /* 0x000000010000780c */ /* 0x001fda0003f05270 */
[----:B------:R-:W0:Y:S08]  /*86c0*/  @P0 LDC R0, c[0x0][0xc3c] ;  /* 0x00030f00ff000b82 */ /* 0x000e300000000800 */
[----:B------:R-:W2:Y:S01]  /*86d0*/  @P0 LDC R3, c[0x0][0xc40] ;  /* 0x00031000ff030b82 */ /* 0x000ea20000000800 */
[----:B0-----:R-:W-:-:S05]  /*86e0*/  @P0 IMAD.HI.U32 R0, R33, R0, RZ ;  /* 0x0000000021000227 */ /* 0x001fca00078e00ff */
[----:B--2---:R-:W-:Y:S02]  /*86f0*/  @P0 SHF.R.U32.HI R24, RZ, R3, R0 ;  /* 0x00000003ff180219 */ /* 0x004fe40000011600 */
[----:B-1----:R-:W-:Y:S02]  /*8700*/  ISETP.NE.AND P0, PT, R2, 0x1, PT ;  /* 0x000000010200780c */ /* 0x002fe40003f05270 */
[----:B------:R-:W-:-:S11]  /*8710*/  MOV R23, R24 ;  /* 0x0000001800177202 */ /* 0x000fd60000000f00 */
        /* <DEDUP_REMOVED lines=28> */
.L_x_6568:
        /* <DEDUP_REMOVED lines=20> */
.L_x_6570:
        /* <DEDUP_REMOVED lines=15> */
.L_x_6569:
[----:B------:R-:W-:Y:S01]  /*8b10*/  ULDC.64 UR4, c[0x0][0x9f8] ;  /* 0x00027e0000047ab9 */ /* 0x000fe20000000a00 */
[----:B------:R-:W-:Y:S01]  /*8b20*/  IMAD.MOV.U32 R29, RZ, RZ, R23 ;  /* 0x000000ffff1d7224 */ /* 0x000fe200078e0017 */
[----:B------:R-:W-:Y:S01]  /*8b30*/  ISETP.NE.U32.AND P0, PT, RZ, UR4, PT ;  /* 0x00000004ff007c0c */ /* 0x000fe2000bf05070 */
[----:B------:R-:W0:Y:S01]  /*8b40*/  LDC R8, c[0x0][0x430] ;  /* 0x00010c00ff087b82 */ /* 0x000e220000000800 */
[----:B-----5:R-:W-:Y:S01]  /*8b50*/  IMAD.IADD R0, R36, 0x1, R32 ;  /* 0x0000000124007824 */ /* 0x020fe200078e0220 */
[----:B------:R-:W-:Y:S01]  /*8b60*/  LOP3.LUT R18, R18, 0xffffffdf, RZ, 0xc0, !PT ;  /* 0xffffffdf12127812 */ /* 0x000fe200078ec0ff */
[----:B------:R-:W-:Y:S01]  /*8b70*/  ULDC UR4, c[0x0][0xc44] ;  /* 0x0003110000047ab9 */ /* 0x000fe20000000800 */
[----:B------:R-:W-:-:S13]  /*8b80*/  ISETP.NE.AND.EX P0, PT, RZ, UR5, PT, P0 ;  /* 0x00000005ff007c0c */ /* 0x000fda000bf05300 */
[----:B------:R-:W1:Y:S02]  /*8b90*/  @P0 LDC.64 R2, c[0x0][0x9f8] ;  /* 0x00027e00ff020b82 */ /* 0x000e640000000a00 */
[----:B-1----:R-:W-:-:S05]  /*8ba0*/  @P0 IMAD.WIDE R2, R23, 0x4, R2 ;  /* 0x0000000417020825 */ /* 0x002fca00078e0202 */
[----:B------:R1:W2:Y:S01]  /*8bb0*/  @P0 LDG.E R29, desc[UR48][R2.64] ;  /* 0x00000030021d0981 */ /* 0x0002a2000c1e1900 */
[----:B0-----:R-:W-:Y:S01]  /*8bc0*/  ISETP.NE.AND P1, PT, R8, 0x1, PT ;  /* 0x000000010800780c */ /* 0x001fe20003f25270 */
[----:B------:R-:W-:Y:S01]  /*8bd0*/  IMAD.MOV.U32 R9, RZ, RZ, R0 ;  /* 0x000000ffff097224 */ /* 0x000fe200078e0000 */
[----:B------:R-:W-:-:S11]  /*8be0*/  ISETP.GE.AND P0, PT, R36, UR37, PT ;  /* 0x0000002524007c0c */ /* 0x000fd6000bf06270 */
[----:B------:R-:W0:Y:S01]  /*8bf0*/  @P1 LDC R5, c[0x0][0x434] ;  /* 0x00010d00ff051b82 */ /* 0x000e220000000800 */
[----:B------:R-:W-:-:S07]  /*8c00*/  @P1 LOP3.LUT R18, R18, 0x20, RZ, 0xfc, !PT ;  /* 0x0000002012121812 */ /* 0x000fce00078efcff */
[----:B------:R-:W3:Y:S08]  /*8c10*/  @P1 LDC R11, c[0x0][0x438] ;  /* 0x00010e00ff0b1b82 */ /* 0x000ef00000000800 */
[----:B------:R-:W4:Y:S01]  /*8c20*/  @!P0 LDC.64 R6, c[0x0][0x428] ;  /* 0x00010a00ff068b82 */ /* 0x000f220000000a00 */
[----:B0-----:R-:W-:-:S05]  /*8c30*/  @P1 IMAD.HI.U32 R4, R0, R5, RZ ;  /* 0x0000000500041227 */ /* 0x001fca00078e00ff */
[----:B---3--:R-:W-:Y:S02]  /*8c40*/  @P1 SHF.R.U32.HI R9, RZ, R11, R4 ;  /* 0x0000000bff091219 */ /* 0x008fe40000011604 */
[----:B------:R-:W0:Y:S02]  /*8c50*/  @!P0 LDC.64 R4, c[0x0][0x418] ;  /* 0x00010600ff048b82 */ /* 0x000e240000000a00 */
[----:B-1----:R-:W-:Y:S02]  /*8c60*/  @!P0 SHF.R.S32.HI R3, RZ, 0x1f, R9 ;  /* 0x0000001fff038819 */ /* 0x002fe40000011409 */
[----:B------:R-:W-:Y:S01]  /*8c70*/  IADD3 R19, -R23, RZ, RZ ;  /* 0x000000ff17137210 */ /* 0x000fe20007ffe1ff */
[----:B------:R-:W-:-:S04]  /*8c80*/  UMOV UR5, 0xffffffff ;  /* 0xffffffff00057882 */ /* 0x000fc80000000000 */
[----:B------:R-:W-:Y:S01]  /*8c90*/  IMAD R19, R19, UR4, R24 ;  /* 0x0000000413137c24 */ /* 0x000fe2000f8e0218 */
[----:B--2---:R-:W-:-:S05]  /*8ca0*/  SHF.R.S32.HI R31, RZ, 0x1f, R29 ;  /* 0x0000001fff1f7819 */ /* 0x004fca000001141d */
[----:B----4-:R-:W-:-:S04]  /*8cb0*/  @!P0 IMAD R2, R31, R6, RZ ;  /* 0x000000061f028224 */ /* 0x010fc800078e02ff */
[----:B------:R-:W-:Y:S01]  /*8cc0*/  @!P0 IMAD R7, R29, R7, R2 ;  /* 0x000000071d078224 */ /* 0x000fe200078e0202 */
[----:B------:R-:W-:-:S05]  /*8cd0*/  @!P0 MOV R2, R9 ;  /* 0x0000000900028202 */ /* 0x000fca0000000f00 */
[----:B------:R-:W-:-:S04]  /*8ce0*/  @!P0 IMAD.WIDE.U32 R2, R29, R6, R2 ;  /* 0x000000061d028225 */ /* 0x000fc800078e0002 */
[----:B------:R-:W-:Y:S01]  /*8cf0*/  @!P0 IMAD.IADD R3, R3, 0x1, R7 ;  /* 0x0000000103038824 */ /* 0x000fe200078e0207 */
[----:B0-----:R-:W-:Y:S01]  /*8d00*/  @!P0 LEA R4, P1, R2, R4, 0x2 ;  /* 0x0000000402048211 */ /* 0x001fe200078210ff */
[----:B------:R-:W-:-:S03]  /*8d10*/  IMAD.MOV.U32 R6, RZ, RZ, RZ ;  /* 0x000000ffff067224 */ /* 0x000fc600078e00ff */
[----:B------:R-:W-:Y:S01]  /*8d20*/  @!P0 LEA.HI.X R5, R2, R5, R3, 0x2, P1 ;  /* 0x0000000502058211 */ /* 0x000fe200008f1403 */
[----:B------:R-:W-:Y:S02]  /*8d30*/  IMAD.MOV R3, RZ, RZ, -R9 ;  /* 0x000000ffff037224 */ /* 0x000fe400078e0a09 */
[----:B------:R-:W-:Y:S02]  /*8d40*/  IMAD.U32 R2, RZ, RZ, UR41 ;  /* 0x00000029ff027e24 */ /* 0x000fe4000f8e00ff */
[----:B------:R0:W5:Y:S02]  /*8d50*/  @!P0 LDG.E R6, desc[UR48][R4.64] ;  /* 0x0000003004068981 */ /* 0x000164000c1e1900 */
[----:B0-----:R-:W-:Y:S01]  /*8d60*/  IMAD R4, R8, R3, R0 ;  /* 0x0000000308047224 */ /* 0x001fe200078e0200 */
[----:B------:R-:W-:Y:S06]  /*8d70*/  BRA.DIV UR5, `(.L_x_6571) ;  /* 0x0000003205087947 */ /* 0x000fec000b800000 */
.L_x_6619:
[----:B------:R-:W-:Y:S02]  /*8d80*/  ISETP.NE.AND P0, PT, R2, 0x3, PT ;  /* 0x000000030200780c */ /* 0x000fe40003f05270 */
[----:B------:R-:W-:Y:S02]  /*8d90*/  LOP3.LUT R18, R18, 0xffffffef, RZ, 0xc0, !PT ;  /* 0xffffffef12127812 */ /* 0x000fe400078ec0ff */
[----:B------:R-:W-:-:S09]  /*8da0*/  SHF.R.S32.HI R27, RZ, 0x1f, R19 ;  /* 0x0000001fff1b7819 */ /* 0x000fd20000011413 */
[----:B------:R-:W-:Y:S01]  /*8db0*/  @P0 LOP3.LUT R18, R18, 0x10, RZ, 0xfc, !PT ;  /* 0x0000001012120812 */ /* 0x000fe200078efcff */
[----:B------:R-:W-:Y:S06]  /*8dc0*/  @!P0 BRA `(.L_x_6572) ;  /* 0x0000000000048947 */ /* 0x000fec0003800000 */
[----:B------:R-:W-:Y:S01]  /*8dd0*/  BPT.TRAP 0x1 ;  /* 0x000000040000795c */ /* 0x000fe20000300000 */
.L_x_6572:
        /* <DEDUP_REMOVED lines=19> */
[C---:B------:R-:W-:Y:S02]  /*8f10*/  LEA R16, P0, R2.reuse, UR4, 0x1 ;  /* 0x0000000402107c11 */ /* 0x040fe4000f8008ff */
[----:B------:R-:W-:Y:S02]  /*8f20*/  IADD3 R17, R3, R17, RZ ;  /* 0x0000001103117210 */ /* 0x000fe40007ffe0ff */
[----:B------:R-:W-:Y:S02]  /*8f30*/  SHF.L.U32 R3, R25, 0x1f, RZ ;  /* 0x0000001f19037819 */ /* 0x000fe400000006ff */
[----:B------:R-:W-:-:S06]  /*8f40*/  LEA.HI.X R17, R2, UR5, R17, 0x1, P0 ;  /* 0x0000000502117c11 */ /* 0x000fcc00080f0c11 */
[----:B------:R-:W0:Y:S02]  /*8f50*/  SYNCS.PHASECHK.TRANS64.TRYWAIT P0, [R0+URZ+0x28840], R3 ;  /* 0x02884003000075a7 */ /* 0x000e24000800017f */
[----:B0-----:R-:W-:Y:S05]  /*8f60*/  @!P0 BRA `(.L_x_6574) ;  /* 0x0000002c00c08947 */ /* 0x001fea0003800000 */
.L_x_6620:
[----:B------:R-:W-:Y:S05]  /*8f70*/  BSYNC B0 ;  /* 0x0000000000007941 */ /* 0x000fea0003800000 */
.L_x_6573:
[----:B------:R-:W-:Y:S01]  /*8f80*/  ULDC.64 UR4, c[0x0][0x300] ;  /* 0x0000c00000047ab9 */ /* 0x000fe20000000a00 */
[C---:B------:R-:W-:Y:S01]  /*8f90*/  LOP3.LUT P3, RZ, R18.reuse, 0x2, RZ, 0xc0, !PT ;  /* 0x0000000212ff7812 */ /* 0x040fe2000786c0ff */
[----:B------:R-:W-:Y:S01]  /*8fa0*/  IMAD R7, R7, UR4, RZ ;  /* 0x0000000407077c24 */ /* 0x000fe2000f8e02ff */
[----:B------:R-:W-:Y:S01]  /*8fb0*/  LOP3.LUT P2, RZ, R18, 0x1, RZ, 0xc0, !PT ;  /* 0x0000000112ff7812 */ /* 0x000fe2000784c0ff */
        /* <DEDUP_REMOVED lines=16> */
[----:B------:R-:W-:-:S03]  /*90c0*/  LEA R5, R22, R28, 0xe ;  /* 0x0000001c16057211 */ /* 0x000fc600078e70ff */
[----:B------:R-:W-:Y:S01]  /*90d0*/  LEA.HI.X R6, R2, UR5, R3, 0x1, P0 ;  /* 0x0000000502067c11 */ /* 0x000fe200080f0c03 */
[----:B------:R-:W-:Y:S06]  /*90e0*/  BRA.DIV UR4, `(.L_x_6575) ;  /* 0x0000002e04747947 */ /* 0x000fec000b800000 */
        /* <DEDUP_REMOVED lines=10> */
[----:B------:R1:W-:Y:S01]  /*9190*/  @P0 LDGSTS.E.BYPASS.LTC128B.128 [R7+0x1c400], desc[UR48][R2.64+0x80], !P2 ;  /* 0x1c40008002070fae */ /* 0x0003e2000d101d70 */
[----:B------:R-:W-:-:S03]  /*91a0*/  ISETP.GE.AND P0, PT, R30, 0x11, PT ;  /* 0x000000111e00780c */ /* 0x000fc60003f06270 */
[----:B-1----:R-:W-:Y:S10]  /*91b0*/  SHFL.IDX PT, R7, R6, 0x2, 0x181f ;  /* 0x00581f0006077f89 */ /* 0x002ff400000e0000 */
[----:B------:R-:W-:-:S02]  /*91c0*/  @P0 LEA R21, R5, UR39, 0x1 ;  /* 0x0000002705150c11 */ /* 0x000fc4000f8e08ff */
[----:B0-----:R-:W-:-:S04]  /*91d0*/  @P0 LEA R14, P1, R34, R14, 0x1 ;  /* 0x0000000e220e0211 */ /* 0x001fc800078208ff */
[----:B------:R-:W-:Y:S01]  /*91e0*/  @P0 MOV R2, R14 ;  /* 0x0000000e00020202 */ /* 0x000fe20000000f00 */
[----:B------:R-:W-:Y:S01]  /*91f0*/  @P0 IMAD.X R9, RZ, RZ, R8, P1 ;  /* 0x000000ffff090224 */ /* 0x000fe200008e0608 */
[----:B------:R-:W0:Y:S03]  /*9200*/  SHFL.IDX PT, R14, R4, 0x2, 0x181f ;  /* 0x00581f00040e7f89 */ /* 0x000e2600000e0000 */
[----:B------:R-:W-:-:S05]  /*9210*/  @P0 IMAD.MOV.U32 R3, RZ, RZ, R9 ;  /* 0x000000ffff030224 */ /* 0x000fca00078e0009 */
        /* <DEDUP_REMOVED lines=11> */
[----:B------:R2:W-:Y:S01]  /*92d0*/  @P0 LDGSTS.E.BYPASS.LTC128B.128 [R9+0x1d400], desc[UR48][R2.64+0x80], !P2 ;  /* 0x1d40008002090fae */ /* 0x0005e2000d101d70 */
[----:B------:R-:W-:-:S13]  /*92e0*/  ISETP.GE.AND P0, PT, R30, 0x31, PT ;  /* 0x000000311e00780c */ /* 0x000fda0003f06270 */
[----:B0-----:R-:W-:Y:S02]  /*92f0*/  @P0 LEA R14, P1, R34, R14, 0x1 ;  /* 0x0000000e220e0211 */ /* 0x001fe400078208ff */
[----:B------:R-:W-:-:S03]  /*9300*/  @P0 LEA R21, R5, UR39, 0x1 ;  /* 0x0000002705150c11 */ /* 0x000fc6000f8e08ff */
[----:B-1----:R-:W-:Y:S02]  /*9310*/  @P0 IMAD.X R7, RZ, RZ, R7, P1 ;  /* 0x000000ffff070224 */ /* 0x002fe400008e0607 */
[----:B--2---:R-:W-:Y:S02]  /*9320*/  @P0 IMAD.MOV.U32 R2, RZ, RZ, R14 ;  /* 0x000000ffff020224 */ /* 0x004fe400078e000e */
[----:B------:R-:W0:Y:S01]  /*9330*/  SHFL.IDX PT, R14, R4, 0x4, 0x181f ;  /* 0x00981f00040e7f89 */ /* 0x000e2200000e0000 */
[----:B------:R-:W-:-:S03]  /*9340*/  @P0 IMAD.MOV.U32 R3, RZ, RZ, R7 ;  /* 0x000000ffff030224 */ /* 0x000fc600078e0007 */
[----:B------:R-:W1:Y:S04]  /*9350*/  SHFL.IDX PT, R7, R6, 0x4, 0x181f ;  /* 0x00981f0006077f89 */ /* 0x000e6800000e0000 */
        /* <DEDUP_REMOVED lines=11> */
[----:B------:R2:W-:Y:S01]  /*9410*/  @P0 LDGSTS.E.BYPASS.LTC128B.128 [R9+0x1e400], desc[UR48][R2.64+0x80], !P2 ;  /* 0x1e40008002090fae */ /* 0x0005e2000d101d70 */
[----:B------:R-:W-:-:S13]  /*9420*/  ISETP.GE.AND P0, PT, R30, 0x51, PT ;  /* 0x000000511e00780c */ /* 0x000fda0003f06270 */
[----:B0-----:R-:W-:Y:S02]  /*9430*/  @P0 LEA R14, P1, R34, R14, 0x1 ;  /* 0x0000000e220e0211 */ /* 0x001fe400078208ff */
[----:B------:R-:W-:Y:S02]  /*9440*/  @P0 LEA R21, R5, UR39, 0x1 ;  /* 0x0000002705150c11 */ /* 0x000fe4000f8e08ff */
[----:B--2---:R-:W-:Y:S01]  /*9450*/  @P0 MOV R2, R14 ;  /* 0x0000000e00020202 */ /* 0x004fe20000000f00 */
[----:B-1----:R-:W-:Y:S01]  /*9460*/  @P0 IMAD.X R7, RZ, RZ, R7, P1 ;  /* 0x000000ffff070224 */ /* 0x002fe200008e0607 */
[----:B------:R-:W0:Y:S03]  /*9470*/  SHFL.IDX PT, R14, R4, 0x6, 0x181f ;  /* 0x00d81f00040e7f89 */ /* 0x000e2600000e0000 */
[----:B------:R-:W-:Y:S02]  /*9480*/  @P0 IMAD.MOV.U32 R3, RZ, RZ, R7 ;  /* 0x000000ffff030224 */ /* 0x000fe400078e0007 */
        /* <DEDUP_REMOVED lines=12> */
[----:B------:R0:W-:Y:S02]  /*9550*/  @P0 LDGSTS.E.BYPASS.LTC128B.128 [R9+0x1f400], desc[UR48][R2.64+0x80], !P2 ;  /* 0x1f40008002090fae */ /* 0x0001e4000d101d70 */
.L_x_6638:
[----:B------:R-:W-:-:S13]  /*9560*/  ISETP.GE.AND P0, PT, R30, 0x71, PT ;  /* 0x000000711e00780c */ /* 0x000fda0003f06270 */
[----:B01----:R-:W-:Y:S02]  /*9570*/  @P0 LEA R2, P1, R34, R14, 0x1 ;  /* 0x0000000e22020211 */ /* 0x003fe400078208ff */
[----:B------:R-:W-:-:S03]  /*9580*/  @P0 LEA R5, R5, UR39, 0x1 ;  /* 0x0000002705050c11 */ /* 0x000fc6000f8e08ff */
[----:B--2---:R-:W-:-:S05]  /*9590*/  @P0 IMAD.X R3, RZ, RZ, R7, P1 ;  /* 0x000000ffff030224 */ /* 0x004fca00008e0607 */
[----:B------:R-:W-:Y:S01]  /*95a0*/  @!PT LDS RZ, [RZ] ;  /* 0x00000000fffff984 */ /* 0x000fe20000000800 */
[----:B------:R-:W-:Y:S01]  /*95b0*/  @!PT LDS RZ, [RZ] ;  /* 0x00000000fffff984 */ /* 0x000fe20000000800 */
[----:B------:R-:W-:Y:S01]  /*95c0*/  @!PT LDS RZ, [RZ] ;  /* 0x00000000fffff984 */ /* 0x000fe20000000800 */
[----:B------:R0:W-:Y:S04]  /*95d0*/  @P0 LDGSTS.E.BYPASS.LTC128B.128 [R5+0x1bc00], desc[UR48][R2.64], !P3 ;  /* 0x1bc0000002050fae */ /* 0x0001e8000d901d70 */
[----:B------:R0:W-:Y:S01]  /*95e0*/  @P0 LDGSTS.E.BYPASS.LTC128B.128 [R5+0x1fc00], desc[UR48][R2.64+0x80], !P2 ;  /* 0x1fc0008002050fae */ /* 0x0001e2000d101d70 */
[----:B------:R-:W-:Y:S01]  /*95f0*/  PLOP3.LUT P0, PT, PT, PT, PT, 0x80, 0x0 ;  /* 0x000000000000781c */ /* 0x000fe20003f0f070 */
[----:B------:R-:W-:-:S12]  /*9600*/  NOP ;  /* 0x0000000000007918 */ /* 0x000fd80000000000 */
.L_x_6576:
[----:B------:R-:W-:Y:S02]  /*9610*/  PLOP3.LUT P1, PT, P1, P0, PT, 0xa2, 0x0 ;  /* 0x000000000000781c */ /* 0x000fe40000f21472 */
[----:B------:R-:W-:-:S08]  /*9620*/  @P0 R2UR P1, UR4, R0 ;  /* 0x00000000000402ca */ /* 0x000fd00000020000 */
[----:B------:R-:W-:-:S05]  /*9630*/  @P0 PLOP3.LUT P0, PT, P1, PT, PT, 0x80, 0x0 ;  /* 0x000000000000081c */ /* 0x000fca0000f0f070 */
[----:B------:R-:W-:Y:S01]  /*9640*/  @!P1 SYNCS.ARRIVE.TRANS64.RED.A0T1 RZ, [UR4+0x28830], RZ ;  /* 0x028830ffffff99a7 */ /* 0x000fe20008200404 */
[----:B------:R-:W-:Y:S07]  /*9650*/  @!P1 ARRIVES.LDGSTSBAR.64.TRANSCNT [UR4+0x28830] ;  /* 0x02883000ff0099b0 */ /* 0x000fee0008000a84 */
[----:B------:R-:W-:Y:S05]  /*9660*/  @P0 BRA.U.ANY `(.L_x_6576) ;  /* 0xfffffffd00e80947 */ /* 0x000fea000393ffff */
[----:B------:R-:W-:Y:S01]  /*9670*/  NOP ;  /* 0x0000000000007918 */ /* 0x000fe20000000000 */
[----:B0-----:R-:W-:-:S05]  /*9680*/  IMAD.U32 R2, RZ, RZ, UR41 ;  /* 0x00000029ff027e24 */ /* 0x001fca000f8e00ff */
[----:B------:R-:W-:-:S13]  /*9690*/  ISETP.NE.AND P2, PT, R2, 0x3, PT ;  /* 0x000000030200780c */ /* 0x000fda0003f45270 */
[----:B------:R-:W-:Y:S05]  /*96a0*/  @!P2 BRA `(.L_x_6577) ;  /* 0x000000000004a947 */ /* 0x000fea0003800000 */
[----:B------:R-:W-:Y:S01]  /*96b0*/  BPT.TRAP 0x1 ;  /* 0x000000040000795c */ /* 0x000fe20000300000 */
.L_x_6577:
[----:B------:R0:W-:Y:S02]  /*96c0*/  SYNCS.ARRIVE.TRANS64.A1T0 RZ, [R0+URZ+0x28830], RZ ;  /* 0x028830ff00ff79a7 */ /* 0x0001e4000810003f */
[----:B------:R-:W-:Y:S05]  /*96d0*/  WARPSYNC.ALL ;  /* 0x0000000000007948 */ /* 0x000fea0003800000 */
[----:B------:R-:W-:-:S04]  /*96e0*/  UIADD3 UR4, UR39, 0x10400, URZ ;  /* 0x0001040027047890 */ /* 0x000fc8000fffe03f */
[----:B------:R-:W-:Y:S01]  /*96f0*/  ULOP3.LUT UP0, URZ, UR4, 0x3ff, URZ, 0xc0, !UPT ;  /* 0x000003ff043f7892 */ /* 0x000fe2000f80c03f */
[----:B------:R-:W-:Y:S05]  /*9700*/  BAR.SYNC.DEFER_BLOCKING 0x8, 0x180 ;  /* 0x0206000000007b1d */ /* 0x000fea0000010000 */
[----:B------:R-:W-:-:S13]  /*9710*/  PLOP3.LUT P0, PT, PT, PT, UP0, 0x80, 0x0 ;  /* 0x000000000000781c */ /* 0x000fda0003f0f008 */
        /* <DEDUP_REMOVED lines=8> */
[----:B------:R-:W-:Y:S01]  /*97a0*/  IMAD.U32 R6, RZ, RZ, UR6 ;  /* 0x00000006ff067e24 */ /* 0x000fe2000f8e00ff */
[----:B------:R-:W-:Y:S01]  /*97b0*/  MOV R11, UR9 ;  /* 0x00000009000b7c02 */ /* 0x000fe20008000f00 */
[----:B------:R-:W-:Y:S02]  /*97c0*/  IMAD.U32 R7, RZ, RZ, UR7 ;  /* 0x00000007ff077e24 */ /* 0x000fe4000f8e00ff */
[----:B------:R-:W-:-:S02]  /*97d0*/  IMAD.U32 R10, RZ, RZ, UR8 ;  /* 0x00000008ff0a7e24 */ /* 0x000fc4000f8e00ff */
[----:B------:R-:W-:Y:S02]  /*97e0*/  IMAD.MOV.U32 R8, RZ, RZ, 0x70 ;  /* 0x00000070ff087424 */ /* 0x000fe400078e00ff */
[----:B------:R-:W-:Y:S02]  /*97f0*/  IMAD.MOV.U32 R12, RZ, RZ, 0x1 ;  /* 0x00000001ff0c7424 */ /* 0x000fe400078e00ff */
[----:B------:R-:W-:-:S07]  /*9800*/  IMAD.MOV.U32 R13, RZ, RZ, RZ ;  /* 0x000000ffff0d7224 */ /* 0x000fce00078e00ff */
[----:B------:R-:W-:-:S07]  /*9810*/  LEPC R20, `(.L_x_6578) ;  /* 0x000000001014794e */ /* 0x000fce0000000000 */
[----:B01----:R-:W-:Y:S05]  /*9820*/  CALL.ABS.NOINC R2 ;  /* 0x0000000002007343 */ /* 0x003fea0003c00000 */
.L_x_6578:
[----:B0-----:R-:W0:Y:S01]  /*9830*/  LDC R0, c[0x0][0x448] ;  /* 0x00011200ff007b82 */ /* 0x001e220000000800 */
[----:B------:R-:W1:Y:S01]  /*9840*/  S2R R20, SR_TID.X ;  /* 0x0000000000147919 */ /* 0x000e620000002100 */
[----:B------:R-:W-:Y:S01]  /*9850*/  IADD3 R4, -R24, RZ, RZ ;  /* 0x000000ff18047210 */ /* 0x000fe20007ffe1ff */
[----:B------:R-:W-:Y:S01]  /*9860*/  ULDC UR4, c[0x0][0xc38] ;  /* 0x00030e0000047ab9 */ /* 0x000fe20000000800 */
[----:B------:R-:W-:Y:S02]  /*9870*/  SHF.R.S32.HI R6, RZ, 0x1f, R23 ;  /* 0x0000001fff067819 */ /* 0x000fe40000011417 */
[----:B------:R-:W-:Y:S01]  /*9880*/  LOP3.LUT P4, RZ, R18, 0x80, RZ, 0xc0, !PT ;  /* 0x0000008012ff7812 */ /* 0x000fe2000788c0ff */
[----:B------:R-:W-:Y:S01]  /*9890*/  IMAD R4, R4, UR4, R33 ;  /* 0x0000000404047c24 */ /* 0x000fe2000f8e0221 */
[----:B------:R-:W-:Y:S01]  /*98a0*/  ULDC.64 UR4, c[0x0][0x2d8] ;  /* 0x0000b60000047ab9 */ /* 0x000fe20000000a00 */
[----:B------:R-:W-:Y:S02]  /*98b0*/  LOP3.LUT P5, RZ, R18, 0x40, RZ, 0xc0, !PT ;  /* 0x0000004012ff7812 */ /* 0x000fe400078ac0ff */
[----:B------:R-:W-:Y:S01]  /*98c0*/  IMAD.SHL.U32 R4, R4, 0x80, RZ ;  /* 0x0000008004047824 */ /* 0x000fe200078e00ff */
[----:B------:R-:W-:-:S02]  /*98d0*/  LEA R8, R28, UR39, 0x1 ;  /* 0x000000271c087c11 */ /* 0x000fc4000f8e08ff */
[----:B0-----:R-:W-:Y:S01]  /*98e0*/  ISETP.NE.AND P0, PT, R0, 0x1, PT ;  /* 0x000000010000780c */ /* 0x001fe20003f05270 */
[----:B-1----:R-:W-:-:S12]  /*98f0*/  IMAD.SHL.U32 R20, R20, 0x10, RZ ;  /* 0x0000001014147824 */ /* 0x002fd800078e00ff */
[----:B------:R-:W0:Y:S01]  /*9900*/  @P0 LDC R2, c[0x0][0x44c] ;  /* 0x00011300ff020b82 */ /* 0x000e220000000800 */
[----:B------:R-:W-:-:S04]  /*9910*/  LOP3.LUT R20, R20, 0x70, RZ, 0xc0, !PT ;  /* 0x0000007014147812 */ /* 0x000fc800078ec0ff */
[----:B------:R-:W-:-:S03]  /*9920*/  LOP3.LUT R7, R4, R35, R20, 0xfe, !PT ;  /* 0x0000002304077212 */ /* 0x000fc600078efe14 */
[----:B------:R-:W1:Y:S02]  /*9930*/  @P0 LDC R3, c[0x0][0x450] ;  /* 0x00011400ff030b82 */ /* 0x000e640000000800 */
[----:B------:R-:W-:Y:S02]  /*9940*/  IMAD.MOV.U32 R5, RZ, RZ, R7 ;  /* 0x000000ffff057224 */ /* 0x000fe400078e0007 */
[----:B0-----:R-:W-:-:S05]  /*9950*/  @P0 IMAD.HI.U32 R2, R7, R2, RZ ;  /* 0x0000000207020227 */ /* 0x001fca00078e00ff */
[----:B-1----:R-:W-:Y:S01]  /*9960*/  @P0 SHF.R.U32.HI R5, RZ, R3, R2 ;  /* 0x00000003ff050219 */ /* 0x002fe20000011602 */
[----:B------:R-:W-:-:S04]  /*9970*/  IMAD R2, R27, UR4, RZ ;  /* 0x000000041b027c24 */ /* 0x000fc8000f8e02ff */
[C---:B------:R-:W-:Y:S02]  /*9980*/  IMAD R9, R19.reuse, UR5, R2 ;  /* 0x0000000513097c24 */ /* 0x040fe4000f8e0202 */
[----:B------:R-:W-:Y:S01]  /*9990*/  IMAD.WIDE.U32 R2, R19, UR4, RZ ;  /* 0x0000000413027c25 */ /* 0x000fe2000f8e00ff */
[----:B------:R-:W-:-:S03]  /*99a0*/  ULDC.64 UR4, c[0x0][0x2e0] ;  /* 0x0000b80000047ab9 */ /* 0x000fc60000000a00 */
[----:B------:R-:W-:Y:S01]  /*99b0*/  IMAD R6, R6, UR4, RZ ;  /* 0x0000000406067c24 */ /* 0x000fe2000f8e02ff */
[----:B------:R-:W-:-:S03]  /*99c0*/  IADD3 R3, R3, R9, RZ ;  /* 0x0000000903037210 */ /* 0x000fc60007ffe0ff */
[C---:B------:R-:W-:Y:S02]  /*99d0*/  IMAD R9, R23.reuse, UR5, R6 ;  /* 0x0000000517097c24 */ /* 0x040fe4000f8e0206 */
[----:B------:R-:W-:Y:S02]  /*99e0*/  IMAD.MOV R6, RZ, RZ, -R5 ;  /* 0x000000ffff067224 */ /* 0x000fe400078e0a05 */
        /* <DEDUP_REMOVED lines=21> */
[----:B------:R-:W-:-:S03]  /*9b40*/  IMAD.IADD R4, R35, 0x1, R4 ;  /* 0x0000000123047824 */ /* 0x000fc600078e0204 */
[----:B------:R-:W1:Y:S02]  /*9b50*/  SHFL.IDX PT, R2, R5, RZ, 0x181f ;  /* 0x00181fff05027589 */ /* 0x000e6400000e0000 */
[C---:B------:R-:W-:Y:S02]  /*9b60*/  ISETP.GE.AND P0, PT, R4.reuse, UR38, PT ;  /* 0x0000002604007c0c */ /* 0x040fe4000bf06270 */
[----:B------:R-:W-:Y:S01]  /*9b70*/  SHFL.IDX PT, R6, R5, 0x1, 0x181f ;  /* 0x00381f0005067f89 */ /* 0x000fe200000e0000 */
[----:B------:R-:W-:-:S10]  /*9b80*/  IADD3 R7, R4, 0x10, RZ ;  /* 0x0000001004077810 */ /* 0x000fd40007ffe0ff */
[----:B0-----:R-:W-:-:S05]  /*9b90*/  @!P0 LEA R14, P1, R34, R14, 0x1 ;  /* 0x0000000e220e8211 */ /* 0x001fca00078208ff */
[----:B-1----:R-:W-:Y:S02]  /*9ba0*/  @!P0 IMAD.X R3, RZ, RZ, R2, P1 ;  /* 0x000000ffff038224 */ /* 0x002fe400008e0602 */
[----:B------:R-:W-:Y:S02]  /*9bb0*/  @!P0 IMAD.MOV.U32 R2, RZ, RZ, R14 ;  /* 0x000000ffff028224 */ /* 0x000fe400078e000e */
[----:B------:R-:W0:Y:S04]  /*9bc0*/  SHFL.IDX PT, R14, R0, 0x1, 0x181f ;  /* 0x00381f00000e7f89 */ /* 0x000e2800000e0000 */
[----:B------:R-:W-:Y:S04]  /*9bd0*/  @!P0 LDGSTS.E.BYPASS.LTC128B.128 [R8+0x10400], desc[UR48][R2.64], !P4 ;  /* 0x1040000002088fae */ /* 0x000fe8000e101d70 */
[----:B------:R1:W-:Y:S01]  /*9be0*/  @!P0 LDGSTS.E.BYPASS.LTC128B.128 [R8+0x14400], desc[UR48][R2.64+0x80], !P5 ;  /* 0x1440008002088fae */ /* 0x0003e2000e901d70 */
[----:B------:R-:W-:-:S13]  /*9bf0*/  ISETP.GE.AND P0, PT, R7, UR38, PT ;  /* 0x0000002607007c0c */ /* 0x000fda000bf06270 */
[----:B0-----:R-:W-:-:S05]  /*9c00*/  @!P0 LEA R14, P1, R34, R14, 0x1 ;  /* 0x0000000e220e8211 */ /* 0x001fca00078208ff */
[----:B-1----:R-:W-:Y:S02]  /*9c10*/  @!P0 IMAD.MOV.U32 R2, RZ, RZ, R14 ;  /* 0x000000ffff028224 */ /* 0x002fe400078e000e */
[----:B------:R-:W-:Y:S01]  /*9c20*/  @!P0 IMAD.X R7, RZ, RZ, R6, P1 ;  /* 0x000000ffff078224 */ /* 0x000fe200008e0606 */
[----:B------:R-:W0:Y:S03]  /*9c30*/  SHFL.IDX PT, R14, R0, 0x2, 0x181f ;  /* 0x00581f00000e7f89 */ /* 0x000e2600000e0000 */
[----:B------:R-:W-:Y:S01]  /*9c40*/  @!P0 IMAD.MOV.U32 R3, RZ, RZ, R7 ;  /* 0x000000ffff038224 */ /* 0x000fe200078e0007 */
[----:B------:R-:W1:Y:S01]  /*9c50*/  SHFL.IDX PT, R6, R5, 0x2, 0x181f ;  /* 0x00581f0005067f89 */ /* 0x000e6200000e0000 */
[----:B------:R-:W-:-:S03]  /*9c60*/  IADD3 R7, R4, 0x20, RZ ;  /* 0x0000002004077810 */ /* 0x000fc60007ffe0ff */
[----:B------:R-:W-:Y:S04]  /*9c70*/  @!P0 LDGSTS.E.BYPASS.LTC128B.128 [R8+0x10c00], desc[UR48][R2.64], !P4 ;  /* 0x10c0000002088fae */ /* 0x000fe8000e101d70 */
[----:B------:R2:W-:Y:S01]  /*9c80*/  @!P0 LDGSTS.E.BYPASS.LTC128B.128 [R8+0x14c00], desc[UR48][R2.64+0x80], !P5 ;  /* 0x14c0008002088fae */ /* 0x0005e2000e901d70 */
[----:B------:R-:W-:-:S13]  /*9c90*/  ISETP.GE.AND P0, PT, R7, UR38, PT ;  /* 0x0000002607007c0c */ /* 0x000fda000bf06270 */
[----:B0-----:R-:W-:-:S05]  /*9ca0*/  @!P0 LEA R14, P1, R34, R14, 0x1 ;  /* 0x0000000e220e8211 */ /* 0x001fca00078208ff */
[----:B--2---:R-:W-:Y:S02]  /*9cb0*/  @!P0 IMAD.MOV.U32 R2, RZ, RZ, R14 ;  /* 0x000000ffff028224 */ /* 0x004fe400078e000e */
[----:B-1----:R-:W-:Y:S01]  /*9cc0*/  @!P0 IMAD.X R7, RZ, RZ, R6, P1 ;  /* 0x000000ffff078224 */ /* 0x002fe200008e0606 */
        /* <DEDUP_REMOVED lines=38> */
[----:B-1----:R-:W-:Y:S02]  /*9f30*/  @!P0 IMAD.X R7, RZ, RZ, R6, P1 ;  /* 0x000000ffff078224 */ /* 0x002fe400008e0606 */
[----:B--2---:R-:W-:Y:S01]  /*9f40*/  @!P0 IMAD.MOV.U32 R2, RZ, RZ, R14 ;  /* 0x000000ffff028224 */ /* 0x004fe200078e000e */
[----:B------:R0:W1:Y:S01]  /*9f50*/  SHFL.IDX PT, R6, R5, 0x7, 0x181f ;  /* 0x00f81f0005067f89 */ /* 0x00006200000e0000 */
[----:B------:R-:W-:-:S03]  /*9f60*/  @!P0 IMAD.MOV.U32 R3, RZ, RZ, R7 ;  /* 0x000000ffff038224 */ /* 0x000fc600078e0007 */
[----:B------:R0:W2:Y:S04]  /*9f70*/  SHFL.IDX PT, R14, R0, 0x7, 0x181f ;  /* 0x00f81f00000e7f89 */ /* 0x0000a800000e0000 */
[----:B------:R0:W-:Y:S04]  /*9f80*/  @!P0 LDGSTS.E.BYPASS.LTC128B.128 [R8+0x13400], desc[UR48][R2.64], !P4 ;  /* 0x1340000002088fae */ /* 0x0001e8000e101d70 */
[----:B------:R0:W-:Y:S02]  /*9f90*/  @!P0 LDGSTS.E.BYPASS.LTC128B.128 [R8+0x17400], desc[UR48][R2.64+0x80], !P5 ;  /* 0x1740008002088fae */ /* 0x0001e4000e901d70 */
.L_x_6655:
[----:B------:R-:W-:Y:S02]  /*9fa0*/  IADD3 R4, R4, 0x70, RZ ;  /* 0x0000007004047810 */ /* 0x000fe40007ffe0ff */
[----:B0-----:R-:W-:Y:S02]  /*9fb0*/  LOP3.LUT R0, R37, 0x1, RZ, 0xc, !PT ;  /* 0x0000000125007812 */ /* 0x001fe400078e0cff */
[----:B------:R-:W-:Y:S02]  /*9fc0*/  ISETP.GE.AND P0, PT, R4, UR38, PT ;  /* 0x0000002604007c0c */ /* 0x000fe4000bf06270 */
[----:B------:R-:W-:-:S11]  /*9fd0*/  SHF.L.U32 R0, R0, 0x1f, RZ ;  /* 0x0000001f00007819 */ /* 0x000fd600000006ff */
[----:B--2---:R-:W-:-:S05]  /*9fe0*/  @!P0 LEA R2, P1, R34, R14, 0x1 ;  /* 0x0000000e22028211 */ /* 0x004fca00078208ff */
[----:B-1----:R-:W-:-:S05]  /*9ff0*/  @!P0 IMAD.X R3, RZ, RZ, R6, P1 ;  /* 0x000000ffff038224 */ /* 0x002fca00008e0606 */
[----:B------:R-:W-:Y:S01]  /*a000*/  @!PT LDS RZ, [RZ] ;  /* 0x00000000fffff984 */ /* 0x000fe20000000800 */
[----:B------:R-:W-:Y:S01]  /*a010*/  @!PT LDS RZ, [RZ] ;  /* 0x00000000fffff984 */ /* 0x000fe20000000800 */
[----:B------:R-:W-:Y:S01]  /*a020*/  @!PT LDS RZ, [RZ] ;  /* 0x00000000fffff984 */ /* 0x000fe20000000800 */
[----:B------:R0:W-:Y:S04]  /*a030*/  @!P0 LDGSTS.E.BYPASS.LTC128B.128 [R8+0x13c00], desc[UR48][R2.64], !P4 ;  /* 0x13c0000002088fae */ /* 0x0001e8000e101d70 */
[----:B------:R0:W-:Y:S01]  /*a040*/  @!P0 LDGSTS.E.BYPASS.LTC128B.128 [R8+0x17c00], desc[UR48][R2.64+0x80], !P5 ;  /* 0x17c0008002088fae */ /* 0x0001e2000e901d70 */
[----:B------:R-:W-:Y:S01]  /*a050*/  NOP ;  /* 0x0000000000007918 */ /* 0x000fe20000000000 */
[----:B------:R-:W-:Y:S02]  /*a060*/  SYNCS.ARRIVE.TRANS64.RED.A0T1 RZ, [UR39+0x28800], RZ ;  /* 0x028800ffffff79a7 */ /* 0x000fe40008200427 */
[----:B------:R-:W-:Y:S01]  /*a070*/  ARRIVES.LDGSTSBAR.64.TRANSCNT [UR39+0x28800] ;  /* 0x02880000ff0079b0 */ /* 0x000fe20008000aa7 */
[----:B------:R-:W-:Y:S01]  /*a080*/  NOP ;  /* 0x0000000000007918 */ /* 0x000fe20000000000 */
[----:B------:R-:W-:Y:S01]  /*a090*/  SYNCS.ARRIVE.TRANS64.A1T0 RZ, [UR39+0x28800], RZ ;  /* 0x028800ffffff79a7 */ /* 0x000fe20008100027 */
[----:B------:R-:W-:Y:S01]  /*a0a0*/  BSSY B0, `(.L_x_6580) ;  /* 0x0000003000007945 */ /* 0x000fe20003800000 */
[----:B------:R-:W1:Y:S03]  /*a0b0*/  SYNCS.PHASECHK.TRANS64.TRYWAIT P0, [UR39+0x28820], R0 ;  /* 0x02882000ff0075a7 */ /* 0x000e660008000167 */
[----:B01----:R-:W-:Y:S05]  /*a0c0*/  @!P0 BRA `(.L_x_6581) ;  /* 0x0000003000888947 */ /* 0x003fea0003800000 */
.L_x_6656:
[----:B------:R-:W-:Y:S05]  /*a0d0*/  BSYNC B0 ;  /* 0x0000000000007941 */ /* 0x000fea0003800000 */
.L_x_6580:
[----:B------:R-:W-:Y:S01]  /*a0e0*/  UISETP.GE.AND UP0, UPT, UR37, 0x81, UPT ;  /* 0x000000812500788c */ /* 0x000fe2000bf06270 */
[----:B------:R-:W-:-:S05]  /*a0f0*/  IMAD.U32 R20, RZ, RZ, UR42 ;  /* 0x0000002aff147e24 */ /* 0x000fca000f8e00ff */
[----:B------:R-:W-:-:S13]  /*a100*/  PLOP3.LUT P0, PT, PT, PT, UP0, 0x40, 0x0 ;  /* 0x000000000000781c */ /* 0x000fda0003f0e808 */
[----:B------:R-:W-:Y:S05]  /*a110*/  @P0 BRA `(.L_x_6582) ;  /* 0x0000001000180947 */ /* 0x000fea0003800000 */
[----:B------:R-:W-:Y:S01]  /*a120*/  BSSY B0, `(.L_x_6582) ;  /* 0x0000105000007945 */ /* 0x000fe20003800000 */
[----:B------:R-:W-:Y:S01]  /*a130*/  IMAD.MOV.U32 R21, RZ, RZ, R25 ;  /* 0x000000ffff157224 */ /* 0x000fe200078e0019 */
[----:B------:R-:W-:Y:S01]  /*a140*/  MOV R10, R22 ;  /* 0x00000016000a7202 */ /* 0x000fe20000000f00 */
[----:B------:R-:W-:Y:S02]  /*a150*/  IMAD.U32 R6, RZ, RZ, UR40 ;  /* 0x00000028ff067e24 */ /* 0x000fe4000f8e00ff */
[----:B------:R-:W-:-:S07]  /*a160*/  IMAD.U32 R26, RZ, RZ, UR42 ;  /* 0x0000002aff1a7e24 */ /* 0x000fce000f8e00ff */
.L_x_6595:
[----:B0-----:R-:W0:Y:S01]  /*a170*/  LDC R0, c[0x0][0x430] ;  /* 0x00010c00ff007b82 */ /* 0x001e220000000800 */
[----:B------:R-:W1:Y:S01]  /*a180*/  S2R R4, SR_TID.X ;  /* 0x0000000000047919 */ /* 0x000e620000002100 */
[----:B------:R-:W-:Y:S01]  /*a190*/  LEA R7, R6, R35, 0x7 ;  /* 0x0000002306077211 */ /* 0x000fe200078e38ff */
[----:B------:R-:W-:Y:S01]  /*a1a0*/  ULDC.64 UR4, c[0x0][0x428] ;  /* 0x00010a0000047ab9 */ /* 0x000fe20000000a00 */
[----:B------:R-:W-:Y:S02]  /*a1b0*/  IADD3 R22, R10, 0x1, RZ ;  /* 0x000000010a167810 */ /* 0x000fe40007ffe0ff */
[----:B0-----:R-:W-:Y:S01]  /*a1c0*/  ISETP.NE.AND P0, PT, R0, 0x1, PT ;  /* 0x000000010000780c */ /* 0x001fe20003f05270 */
[----:B-1----:R-:W-:-:S12]  /*a1d0*/  IMAD.SHL.U32 R4, R4, 0x10, RZ ;  /* 0x0000001004047824 */ /* 0x002fd800078e00ff */
[----:B------:R-:W0:Y:S01]  /*a1e0*/  @P0 LDC R0, c[0x0][0x434] ;  /* 0x00010d00ff000b82 */ /* 0x000e220000000800 */
[----:B------:R-:W-:-:S04]  /*a1f0*/  LOP3.LUT R4, R4, 0x70, RZ, 0xc0, !PT ;  /* 0x0000007004047812 */ /* 0x000fc800078ec0ff */
[----:B------:R-:W-:-:S03]  /*a200*/  IADD3 R7, R4, R7, R32 ;  /* 0x0000000704077210 */ /* 0x000fc60007ffe020 */
[----:B------:R-:W1:Y:S02]  /*a210*/  @P0 LDC R3, c[0x0][0x438] ;  /* 0x00010e00ff030b82 */ /* 0x000e640000000800 */
[----:B------:R-:W-:Y:S02]  /*a220*/  IMAD.MOV.U32 R9, RZ, RZ, R7 ;  /* 0x000000ffff097224 */ /* 0x000fe400078e0007 */
[----:B0-----:R-:W-:-:S05]  /*a230*/  @P0 IMAD.HI.U32 R0, R7, R0, RZ ;  /* 0x0000000007000227 */ /* 0x001fca00078e00ff */
[----:B-1----:R-:W-:Y:S01]  /*a240*/  @P0 SHF.R.U32.HI R9, RZ, R3, R0 ;  /* 0x00000003ff090219 */ /* 0x002fe20000011600 */
[----:B------:R-:W-:-:S03]  /*a250*/  IMAD R0, R31, UR4, RZ ;  /* 0x000000041f007c24 */ /* 0x000fc6000f8e02ff */
[--C-:B------:R-:W-:Y:S01]  /*a260*/  SHF.R.S32.HI R3, RZ, 0x1f, R9.reuse ;  /* 0x0000001fff037819 */ /* 0x100fe20000011409 */
[----:B------:R-:W-:Y:S02]  /*a270*/  IMAD.MOV.U32 R2, RZ, RZ, R9 ;  /* 0x000000ffff027224 */ /* 0x000fe400078e0009 */
[C---:B------:R-:W-:Y:S02]  /*a280*/  IMAD R5, R29.reuse, UR5, R0 ;  /* 0x000000051d057c24 */ /* 0x040fe4000f8e0200 */
[----:B------:R-:W-:Y:S01]  /*a290*/  IMAD.WIDE.U32 R2, R29, UR4, R2 ;  /* 0x000000041d027c25 */ /* 0x000fe2000f8e0002 */
[----:B------:R-:W-:-:S03]  /*a2a0*/  ULDC.64 UR4, c[0x0][0x418] ;  /* 0x0001060000047ab9 */ /* 0x000fc60000000a00 */
[----:B------:R-:W-:Y:S01]  /*a2b0*/  IMAD.IADD R3, R5, 0x1, R3 ;  /* 0x0000000105037824 */ /* 0x000fe200078e0203 */
[C---:B------:R-:W-:Y:S01]  /*a2c0*/  LEA R4, P0, R2.reuse, UR4, 0x2 ;  /* 0x0000000402047c11 */ /* 0x040fe2000f8010ff */
[----:B------:R-:W-:Y:S01]  /*a2d0*/  IMAD.U32 R11, RZ, RZ, UR41 ;  /* 0x00000029ff0b7e24 */ /* 0x000fe2000f8e00ff */
[----:B------:R-:W-:Y:S02]  /*a2e0*/  ULDC UR4, c[0x0][0x430] ;  /* 0x00010c0000047ab9 */ /* 0x000fe40000000800 */
[----:B------:R-:W-:Y:S02]  /*a2f0*/  LEA.HI.X R5, R2, UR5, R3, 0x2, P0 ;  /* 0x0000000502057c11 */ /* 0x000fe400080f1403 */
[----:B------:R-:W-:Y:S01]  /*a300*/  ISETP.NE.AND P1, PT, R11, 0x3, PT ;  /* 0x000000030b00780c */ /* 0x000fe20003f25270 */
[----:B------:R-:W-:Y:S01]  /*a310*/  IMAD.MOV R8, RZ, RZ, -R9 ;  /* 0x000000ffff087224 */ /* 0x000fe200078e0a09 */
[C---:B------:R-:W-:Y:S01]  /*a320*/  ISETP.NE.AND P0, PT, R22.reuse, 0x2, PT ;  /* 0x000000021600780c */ /* 0x040fe20003f05270 */
[----:B------:R0:W2:Y:S03]  /*a330*/  LDG.E R0, desc[UR48][R4.64] ;  /* 0x0000003004007981 */ /* 0x0000a6000c1e1900 */
[----:B------:R-:W-:Y:S01]  /*a340*/  SEL R2, RZ, 0x1, P0 ;  /* 0x00000001ff027807 */ /* 0x000fe20000000000 */
[----:B------:R-:W-:Y:S01]  /*a350*/  IMAD.MOV.U32 R20, RZ, RZ, R6 ;  /* 0x000000ffff147224 */ /* 0x000fe200078e0006 */
[----:B------:R-:W-:-:S02]  /*a360*/  SEL R22, R22, RZ, P0 ;  /* 0x000000ff16167207 */ /* 0x000fc40000000000 */
[----:B------:R-:W-:Y:S01]  /*a370*/  LOP3.LUT R25, R21, R2, RZ, 0x3c, !PT ;  /* 0x0000000215197212 */ /* 0x000fe200078e3cff */
[----:B0-----:R-:W-:Y:S01]  /*a380*/  IMAD R4, R8, UR4, R7 ;  /* 0x0000000408047c24 */ /* 0x001fe2000f8e0207 */
[----:B--2---:R-:W-:Y:S01]  /*a390*/  SHF.R.S32.HI R24, RZ, 0x1f, R0 ;  /* 0x0000001fff187819 */ /* 0x004fe20000011400 */
[----:B------:R-:W-:Y:S06]  /*a3a0*/  @!P1 BRA `(.L_x_6583) ;  /* 0x0000000000049947 */ /* 0x000fec0003800000 */
[----:B------:R-:W-:Y:S01]  /*a3b0*/  BPT.TRAP 0x1 ;  /* 0x000000040000795c */ /* 0x000fe20000300000 */
.L_x_6583:
[----:B------:R-:W-:Y:S01]  /*a3c0*/  LEA R6, R22, UR39, 0x3 ;  /* 0x0000002716067c11 */ /* 0x000fe2000f8e18ff */
[----:B------:R-:W-:Y:S01]  /*a3d0*/  BSSY B1, `(.L_x_6584) ;  /* 0x0000004000017945 */ /* 0x000fe20003800000 */
[----:B------:R-:W-:-:S04]  /*a3e0*/  SHF.L.U32 R3, R25, 0x1f, RZ ;  /* 0x0000001f19037819 */ /* 0x000fc800000006ff */
[----:B------:R-:W0:Y:S02]  /*a3f0*/  SYNCS.PHASECHK.TRANS64.TRYWAIT P0, [R6+URZ+0x28840], R3 ;  /* 0x02884003060075a7 */ /* 0x000e24000800017f */
[----:B0-----:R-:W-:Y:S05]  /*a400*/  @!P0 BRA `(.L_x_6585) ;  /* 0x0000002c00d08947 */ /* 0x001fea0003800000 */
.L_x_6657:
[----:B------:R-:W-:Y:S05]  /*a410*/  BSYNC B1 ;  /* 0x0000000000017941 */ /* 0x000fea0003800000 */
.L_x_6584:
[----:B------:R-:W-:Y:S01]  /*a420*/  SHF.R.S32.HI R23, RZ, 0x1f, R4 ;  /* 0x0000001fff177819 */ /* 0x000fe20000011404 */
[----:B------:R-:W-:Y:S01]  /*a430*/  ULDC.64 UR4, c[0x0][0x300] ;  /* 0x0000c00000047ab9 */ /* 0x000fe20000000a00 */
[C---:B------:R-:W-:Y:S02]  /*a440*/  LOP3.LUT P2, RZ, R18.reuse, 0x2, RZ, 0xc0, !PT ;  /* 0x0000000212ff7812 */ /* 0x040fe4000784c0ff */
[----:B------:R-:W-:Y:S01]  /*a450*/  LOP3.LUT P1, RZ, R18, 0x1, RZ, 0xc0, !PT ;  /* 0x0000000112ff7812 */ /* 0x000fe2000782c0ff */
[----:B0-----:R-:W-:-:S04]  /*a460*/  IMAD R3, R23, UR4, RZ ;  /* 0x0000000417037c24 */ /* 0x001fc8000f8e02ff */
[C---:B------:R-:W-:Y:S02]  /*a470*/  IMAD R5, R4.reuse, UR5, R3 ;  /* 0x0000000504057c24 */ /* 0x040fe4000f8e0203 */
[----:B------:R-:W-:Y:S01]  /*a480*/  IMAD.WIDE.U32 R2, R4, UR4, RZ ;  /* 0x0000000404027c25 */ /* 0x000fe2000f8e00ff */
        /* <DEDUP_REMOVED lines=14> */
[----:B------:R-:W-:-:S04]  /*a570*/  UMOV UR4, 0xffffffff ;  /* 0xffffffff00047882 */ /* 0x000fc80000000000 */
[----:B------:R-:W-:Y:S01]  /*a580*/  LEA.HI.X R9, R2, UR5, R9, 0x1, P0 ;  /* 0x0000000502097c11 */ /* 0x000fe200080f0c09 */
[----:B------:R-:W-:Y:S06]  /*a590*/  BRA.DIV UR4, `(.L_x_6586) ;  /* 0x0000002e04807947 */ /* 0x000fec000b800000 */
[----:B------:R-:W0:Y:S01]  /*a5a0*/  SHFL.IDX PT, R14, R7, RZ, 0x181f ;  /* 0x00181fff070e7589 */ /* 0x000e2200000e0000 */
[----:B------:R-:W-:Y:S02]  /*a5b0*/  SHF.L.U32 R5, R34, 0x1, RZ ;  /* 0x0000000122057819 */ /* 0x000fe400000006ff */
[----:B------:R-:W-:Y:S01]  /*a5c0*/  LEA R8, R8, UR39, 0x1 ;  /* 0x0000002708087c11 */ /* 0x000fe2000f8e08ff */
[----:B------:R-:W1:Y:S01]  /*a5d0*/  SHFL.IDX PT, R3, R9, RZ, 0x181f ;  /* 0x00181fff09037589 */ /* 0x000e6200000e0000 */
[----:B0-----:R-:W-:-:S03]  /*a5e0*/  IADD3 R2, P0, R14, R5, RZ ;  /* 0x000000050e027210 */ /* 0x001fc60007f1e0ff */
[----:B------:R-:W0:Y:S02]  /*a5f0*/  SHFL.IDX PT, R14, R7, 0x1, 0x181f ;  /* 0x00381f00070e7f89 */ /* 0x000e2400000e0000 */
[----:B-1----:R-:W-:-:S05]  /*a600*/  IMAD.X R3, RZ, RZ, R3, P0 ;  /* 0x000000ffff037224 */ /* 0x002fca00000e0603 */
[----:B------:R-:W-:Y:S04]  /*a610*/  LDGSTS.E.BYPASS.LTC128B.128 [R8+0x18400], desc[UR48][R2.64], !P2 ;  /* 0x1840000002087fae */ /* 0x000fe8000d101d70 */
[----:B------:R1:W-:Y:S04]  /*a620*/  LDGSTS.E.BYPASS.LTC128B.128 [R8+0x1c400], desc[UR48][R2.64+0x80], !P1 ;  /* 0x1c40008002087fae */ /* 0x0003e8000c901d70 */
[----:B-1----:R-:W1:Y:S01]  /*a630*/  SHFL.IDX PT, R3, R9, 0x1, 0x181f ;  /* 0x00381f0009037f89 */ /* 0x002e6200000e0000 */
        /* <DEDUP_REMOVED lines=13> */
[----:B------:R-:W0:Y:S01]  /*a710*/  SHFL.IDX PT, R14, R7, 0x4, 0x181f ;  /* 0x00981f00070e7f89 */ /* 0x000e2200000e0000 */
[----:B-1----:R-:W-:-:S05]  /*a720*/  IADD3.X R3, RZ, R3, RZ, P0, !PT ;  /* 0x00000003ff037210 */ /* 0x002fca00007fe4ff */
        /* <DEDUP_REMOVED lines=16> */
[----:B------:R0:W2:Y:S04]  /*a830*/  SHFL.IDX PT, R14, R7, 0x7, 0x181f ;  /* 0x00f81f00070e7f89 */ /* 0x0000a800000e0000 */
[----:B------:R-:W3:Y:S01]  /*a840*/  SHFL.IDX PT, R9, R9, 0x7, 0x181f ;  /* 0x00f81f0009097f89 */ /* 0x000ee200000e0000 */
[----:B-1----:R-:W-:-:S05]  /*a850*/  IMAD.X R3, RZ, RZ, R3, P0 ;  /* 0x000000ffff037224 */ /* 0x002fca00000e0603 */
[----:B------:R0:W-:Y:S04]  /*a860*/  LDGSTS.E.BYPASS.LTC128B.128 [R8+0x1b400], desc[UR48][R2.64], !P2 ;  /* 0x1b40000002087fae */ /* 0x0001e8000d101d70 */
[----:B--23--:R0:W-:Y:S02]  /*a870*/  LDGSTS.E.BYPASS.LTC128B.128 [R8+0x1f400], desc[UR48][R2.64+0x80], !P1 ;  /* 0x1f40008002087fae */ /* 0x00c1e4000c901d70 */
.L_x_6675:
[----:B0-----:R-:W-:-:S04]  /*a880*/  IADD3 R2, P0, R14, R5, RZ ;  /* 0x000000050e027210 */ /* 0x001fc80007f1e0ff */
[----:B------:R-:W-:Y:S02]  /*a890*/  IADD3.X R3, RZ, R9, RZ, P0, !PT ;  /* 0x00000009ff037210 */ /* 0x000fe400007fe4ff */
[----:B------:R-:W-:-:S03]  /*a8a0*/  PLOP3.LUT P0, PT, PT, PT, PT, 0x80, 0x0 ;  /* 0x000000000000781c */ /* 0x000fc60003f0f070 */
[----:B------:R-:W-:Y:S01]  /*a8b0*/  @!PT LDS RZ, [RZ] ;  /* 0x00000000fffff984 */ /* 0x000fe20000000800 */
[----:B------:R-:W-:Y:S01]  /*a8c0*/  @!PT LDS RZ, [RZ] ;  /* 0x00000000fffff984 */ /* 0x000fe20000000800 */
[----:B------:R-:W-:Y:S01]  /*a8d0*/  @!PT LDS RZ, [RZ] ;  /* 0x00000000fffff984 */ /* 0x000fe20000000800 */
[----:B------:R0:W-:Y:S04]  /*a8e0*/  LDGSTS.E.BYPASS.LTC128B.128 [R8+0x1bc00], desc[UR48][R2.64], !P2 ;  /* 0x1bc0000002087fae */ /* 0x0001e8000d101d70 */
[----:B------:R0:W-:Y:S01]  /*a8f0*/  LDGSTS.E.BYPASS.LTC128B.128 [R8+0x1fc00], desc[UR48][R2.64+0x80], !P1 ;  /* 0x1fc0008002087fae */ /* 0x0001e2000c901d70 */
[----:B------:R-:W-:-:S05]  /*a900*/  NOP ;  /* 0x0000000000007918 */ /* 0x000fca0000000000 */
.L_x_6587:
        /* <DEDUP_REMOVED lines=11> */
.L_x_6588:
[----:B------:R0:W-:Y:S01]  /*a9c0*/  SYNCS.ARRIVE.TRANS64.A1T0 RZ, [R6+URZ+0x28830], RZ ;  /* 0x028830ff06ff79a7 */ /* 0x0001e2000810003f */
[----:B------:R-:W-:Y:S05]  /*a9d0*/  @!P2 BRA `(.L_x_6589) ;  /* 0x000000000004a947 */ /* 0x000fea0003800000 */
[----:B------:R-:W-:Y:S01]  /*a9e0*/  BPT.TRAP 0x1 ;  /* 0x000000040000795c */ /* 0x000fe20000300000 */
.L_x_6589:
[----:B------:R-:W-:Y:S01]  /*a9f0*/  IMAD.MOV.U32 R3, RZ, RZ, -0x80 ;  /* 0xffffff80ff037424 */ /* 0x000fe200078e00ff */
[----:B0-----:R-:W-:Y:S01]  /*aa00*/  LEA R6, R10, UR39, 0x3 ;  /* 0x000000270a067c11 */ /* 0x001fe2000f8e18ff */
[----:B------:R-:W-:Y:S02]  /*aa10*/  BSSY B1, `(.L_x_6590) ;  /* 0x0000005000017945 */ /* 0x000fe40003800000 */
[----:B------:R-:W-:Y:S01]  /*aa20*/  IMAD R8, R26, R3, UR37 ;  /* 0x000000251a087e24 */ /* 0x000fe2000f8e0203 */
[----:B------:R-:W-:-:S04]  /*aa30*/  SHF.L.U32 R3, R21, 0x1f, RZ ;  /* 0x0000001f15037819 */ /* 0x000fc800000006ff */
[----:B------:R-:W0:Y:S02]  /*aa40*/  SYNCS.PHASECHK.TRANS64.TRYWAIT P0, [R6+URZ+0x28860], R3 ;  /* 0x02886003060075a7 */ /* 0x000e24000800017f */
[----:B0-----:R-:W-:Y:S05]  /*aa50*/  @!P0 BRA `(.L_x_6591) ;  /* 0x00000030007c8947 */ /* 0x001fea0003800000 */
.L_x_6676:
[----:B------:R-:W-:Y:S05]  /*aa60*/  BSYNC B1 ;  /* 0x0000000000017941 */ /* 0x000fea0003800000 */
.L_x_6590:
[----:B------:R-:W-:Y:S01]  /*aa70*/  UMOV UR4, 0xffffffff ;  /* 0xffffffff00047882 */ /* 0x000fe20000000000 */
[----:B------:R-:W-:Y:S01]  /*aa80*/  LOP3.LUT P2, RZ, R18, 0x8, RZ, 0xc0, !PT ;  /* 0x0000000812ff7812 */ /* 0x000fe2000784c0ff */
[----:B------:R-:W-:Y:S01]  /*aa90*/  IMAD R7, R10, 0x4000, R28 ;  /* 0x000040000a077824 */ /* 0x000fe200078e021c */
[----:B------:R-:W-:Y:S02]  /*aaa0*/  LOP3.LUT P1, RZ, R18, 0x4, RZ, 0xc0, !PT ;  /* 0x0000000412ff7812 */ /* 0x000fe4000782c0ff */
[----:B------:R-:W-:Y:S01]  /*aab0*/  IADD3 R8, -R35, R8, RZ ;  /* 0x0000000823087210 */ /* 0x000fe20007ffe1ff */
[----:B------:R-:W-:Y:S10]  /*aac0*/  BRA.DIV UR4, `(.L_x_6592) ;  /* 0x0000003204747947 */ /* 0x000ff4000b800000 */
[----:B------:R-:W1:Y:S01]  /*aad0*/  SHFL.IDX PT, R14, R16, RZ, 0x181f ;  /* 0x00181fff100e7589 */ /* 0x000e6200000e0000 */
[----:B------:R-:W-:-:S03]  /*aae0*/  LEA R7, R7, UR39, 0x1 ;  /* 0x0000002707077c11 */ /* 0x000fc6000f8e08ff */
[----:B0-----:R-:W0:Y:S01]  /*aaf0*/  SHFL.IDX PT, R3, R17, RZ, 0x181f ;  /* 0x00181fff11037589 */ /* 0x001e2200000e0000 */
[----:B-1----:R-:W-:-:S03]  /*ab00*/  IADD3 R2, P0, R14, R5, RZ ;  /* 0x000000050e027210 */ /* 0x002fc60007f1e0ff */
[----:B------:R-:W1:Y:S02]  /*ab10*/  SHFL.IDX PT, R14, R16, 0x1, 0x181f ;  /* 0x00381f00100e7f89 */ /* 0x000e6400000e0000 */
[----:B0-----:R-:W-:Y:S01]  /*ab20*/  IMAD.X R3, RZ, RZ, R3, P0 ;  /* 0x000000ffff037224 */ /* 0x001fe200000e0603 */
[----:B------:R-:W-:-:S13]  /*ab30*/  ISETP.LT.OR P0, PT, R8, 0x1, P2 ;  /* 0x000000010800780c */ /* 0x000fda0001701670 */
[----:B------:R-:W-:Y:S01]  /*ab40*/  LDGSTS.E.BYPASS.LTC128B.128 [R7+0x400], desc[UR48][R2.64], !P0 ;  /* 0x0040000002077fae */ /* 0x000fe2000c101d70 */
[----:B------:R-:W-:-:S13]  /*ab50*/  ISETP.LT.OR P0, PT, R8, 0x1, P1 ;  /* 0x000000010800780c */ /* 0x000fda0000f01670 */
[----:B------:R0:W-:Y:S04]  /*ab60*/  LDGSTS.E.BYPASS.LTC128B.128 [R7+0x4400], desc[UR48][R2.64+0x80], !P0 ;  /* 0x0440008002077fae */ /* 0x0001e8000c101d70 */
[----:B0-----:R-:W0:Y:S01]  /*ab70*/  SHFL.IDX PT, R3, R17, 0x1, 0x181f ;  /* 0x00381f0011037f89 */ /* 0x001e2200000e0000 */
        /* <DEDUP_REMOVED lines=17> */
[----:B------:R-:W1:Y:S01]  /*ac90*/  SHFL.IDX PT, R14, R16, 0x4, 0x181f ;  /* 0x00981f00100e7f89 */ /* 0x000e6200000e0000 */
[----:B0-----:R-:W-:Y:S02]  /*aca0*/  IADD3.X R3, RZ, R3, RZ, P0, !PT ;  /* 0x00000003ff037210 */ /* 0x001fe400007fe4ff */
        /* <DEDUP_REMOVED lines=22> */
[----:B------:R-:W1:Y:S04]  /*ae10*/  SHFL.IDX PT, R17, R17, 0x7, 0x181f ;  /* 0x00f81f0011117f89 */ /* 0x000e6800000e0000 */
[----:B------:R2:W3:Y:S01]  /*ae20*/  SHFL.IDX PT, R14, R16, 0x7, 0x181f ;  /* 0x00f81f00100e7f89 */ /* 0x0004e200000e0000 */
[----:B0-----:R-:W-:Y:S01]  /*ae30*/  IMAD.X R3, RZ, RZ, R3, P0 ;  /* 0x000000ffff037224 */ /* 0x001fe200000e0603 */
[----:B------:R-:W-:-:S13]  /*ae40*/  ISETP.LT.OR P0, PT, R8, 0x61, P2 ;  /* 0x000000610800780c */ /* 0x000fda0001701670 */
[----:B------:R2:W-:Y:S01]  /*ae50*/  LDGSTS.E.BYPASS.LTC128B.128 [R7+0x3400], desc[UR48][R2.64], !P0 ;  /* 0x0340000002077fae */ /* 0x0005e2000c101d70 */
[----:B------:R-:W-:-:S13]  /*ae60*/  ISETP.LT.OR P0, PT, R8, 0x61, P1 ;  /* 0x000000610800780c */ /* 0x000fda0000f01670 */
[----:B-1-3--:R2:W-:Y:S02]  /*ae70*/  LDGSTS.E.BYPASS.LTC128B.128 [R7+0x7400], desc[UR48][R2.64+0x80], !P0 ;  /* 0x0740008002077fae */ /* 0x00a5e4000c101d70 */
.L_x_6694:
[----:B0-2---:R-:W-:Y:S01]  /*ae80*/  IADD3 R2, P0, R14, R5, RZ ;  /* 0x000000050e027210 */ /* 0x005fe20007f1e0ff */
        /* <DEDUP_REMOVED lines=28> */
.L_x_6593:
[----:B------:R-:W-:Y:S02]  /*b050*/  PLOP3.LUT P1, PT, P1, P0, PT, 0xa2, 0x0 ;  /* 0x000000000000781c */ /* 0x000fe40000f21472 */
[----:B------:R-:W-:-:S08]  /*b060*/  @P0 R2UR P1, UR4, R6 ;  /* 0x00000000060402ca */ /* 0x000fd00000020000 */
[----:B------:R-:W-:-:S05]  /*b070*/  @P0 PLOP3.LUT P0, PT, P1, PT, PT, 0x80, 0x0 ;  /* 0x000000000000081c */ /* 0x000fca0000f0f070 */
[----:B------:R-:W-:Y:S01]  /*b080*/  @!P1 SYNCS.ARRIVE.TRANS64.RED.A0T1 RZ, [UR4+0x28850], RZ ;  /* 0x028850ffffff99a7 */ /* 0x000fe20008200404 */
[----:B------:R-:W-:Y:S07]  /*b090*/  @!P1 ARRIVES.LDGSTSBAR.64.TRANSCNT [UR4+0x28850] ;  /* 0x02885000ff0099b0 */ /* 0x000fee0008000a84 */
[----:B------:R-:W-:Y:S05]  /*b0a0*/  @P0 BRA.U.ANY `(.L_x_6593) ;  /* 0xfffffffd00e80947 */ /* 0x000fea000393ffff */
[----:B------:R-:W-:Y:S01]  /*b0b0*/  NOP ;  /* 0x0000000000007918 */ /* 0x000fe20000000000 */
[----:B------:R-:W-:-:S04]  /*b0c0*/  MOV R0, UR41 ;  /* 0x0000002900007c02 */ /* 0x000fc80008000f00 */
[----:B------:R-:W-:-:S13]  /*b0d0*/  ISETP.NE.AND P2, PT, R0, 0x3, PT ;  /* 0x000000030000780c */ /* 0x000fda0003f45270 */
[----:B------:R-:W-:Y:S05]  /*b0e0*/  @!P2 BRA `(.L_x_6594) ;  /* 0x000000000004a947 */ /* 0x000fea0003800000 */
[----:B------:R-:W-:Y:S01]  /*b0f0*/  BPT.TRAP 0x1 ;  /* 0x000000040000795c */ /* 0x000fe20000300000 */
.L_x_6594:
[C---:B------:R-:W-:Y:S01]  /*b100*/  ISETP.GT.AND P0, PT, R20.reuse, RZ, PT ;  /* 0x000000ff1400720c */ /* 0x040fe20003f04270 */
[----:B------:R0:W-:Y:S01]  /*b110*/  SYNCS.ARRIVE.TRANS64.A1T0 RZ, [R6+URZ+0x28850], RZ ;  /* 0x028850ff06ff79a7 */ /* 0x0001e2000810003f */
[----:B------:R-:W-:Y:S01]  /*b120*/  IMAD.MOV.U32 R21, RZ, RZ, R25 ;  /* 0x000000ffff157224 */ /* 0x000fe200078e0019 */
[----:B------:R-:W-:Y:S01]  /*b130*/  MOV R26, R20 ;  /* 0x00000014001a7202 */ /* 0x000fe20000000f00 */
[----:B------:R-:W-:Y:S02]  /*b140*/  IMAD.MOV.U32 R10, RZ, RZ, R22 ;  /* 0x000000ffff0a7224 */ /* 0x000fe400078e0016 */
[----:B0-----:R-:W-:-:S07]  /*b150*/  VIADD R6, R20, 0xffffffff ;  /* 0xffffffff14067836 */ /* 0x001fce0000000000 */
[----:B------:R-:W-:Y:S05]  /*b160*/  @P0 BRA `(.L_x_6595) ;  /* 0xfffffff000000947 */ /* 0x000fea000383ffff */
[----:B------:R-:W-:Y:S05]  /*b170*/  BSYNC B0 ;  /* 0x0000000000007941 */ /* 0x000fea0003800000 */
.L_x_6582:
[----:B0-----:R-:W-:-:S05]  /*b180*/  IMAD.U32 R0, RZ, RZ, UR41 ;  /* 0x00000029ff007e24 */ /* 0x001fca000f8e00ff */
[----:B------:R-:W-:-:S13]  /*b190*/  ISETP.NE.AND P0, PT, R0, 0x3, PT ;  /* 0x000000030000780c */ /* 0x000fda0003f05270 */
[----:B------:R-:W-:Y:S05]  /*b1a0*/  @!P0 BRA `(.L_x_6596) ;  /* 0x0000000000048947 */ /* 0x000fea0003800000 */
[----:B------:R-:W-:Y:S01]  /*b1b0*/  BPT.TRAP 0x1 ;  /* 0x000000040000795c */ /* 0x000fe20000300000 */
.L_x_6596:
[----:B------:R-:W-:Y:S01]  /*b1c0*/  LEA R4, R22, UR39, 0x3 ;  /* 0x0000002716047c11 */ /* 0x000fe2000f8e18ff */
[----:B------:R-:W-:Y:S01]  /*b1d0*/  IMAD.MOV.U32 R5, RZ, RZ, -0x80 ;  /* 0xffffff80ff057424 */ /* 0x000fe200078e00ff */
[----:B------:R-:W-:Y:S01]  /*b1e0*/  SHF.L.U32 R3, R25, 0x1f, RZ ;  /* 0x0000001f19037819 */ /* 0x000fe200000006ff */
[----:B------:R-:W-:Y:S02]  /*b1f0*/  BSSY B0, `(.L_x_6597) ;  /* 0x0000004000007945 */ /* 0x000fe40003800000 */
[----:B------:R-:W-:Y:S01]  /*b200*/  IMAD R20, R20, R5, UR37 ;  /* 0x0000002514147e24 */ /* 0x000fe2000f8e0205 */
[----:B------:R-:W0:Y:S02]  /*b210*/  SYNCS.PHASECHK.TRANS64.TRYWAIT P0, [R4+URZ+0x28860], R3 ;  /* 0x02886003040075a7 */ /* 0x000e24000800017f */
[----:B0-----:R-:W-:Y:S05]  /*b220*/  @!P0 BRA `(.L_x_6598) ;  /* 0x0000003400088947 */ /* 0x001fea0003800000 */
.L_x_6695:
[----:B------:R-:W-:Y:S05]  /*b230*/  BSYNC B0 ;  /* 0x0000000000007941 */ /* 0x000fea0003800000 */
.L_x_6597:
[----:B------:R-:W-:Y:S01]  /*b240*/  UMOV UR4, 0xffffffff ;  /* 0xffffffff00047882 */ /* 0x000fe20000000000 */
[----:B------:R-:W-:Y:S01]  /*b250*/  LOP3.LUT P2, RZ, R18, 0x8, RZ, 0xc0, !PT ;  /* 0x0000000812ff7812 */ /* 0x000fe2000784c0ff */
[----:B------:R-:W-:Y:S01]  /*b260*/  IMAD R7, R22, 0x4000, R28 ;  /* 0x0000400016077824 */ /* 0x000fe200078e021c */
[----:B------:R-:W-:Y:S02]  /*b270*/  LOP3.LUT P1, RZ, R18, 0x4, RZ, 0xc0, !PT ;  /* 0x0000000412ff7812 */ /* 0x000fe4000782c0ff */
[----:B------:R-:W-:Y:S01]  /*b280*/  IADD3 R5, -R35, R20, RZ ;  /* 0x0000001423057210 */ /* 0x000fe20007ffe1ff */
[----:B------:R-:W-:Y:S10]  /*b290*/  BRA.DIV UR4, `(.L_x_6599) ;  /* 0x0000003604007947 */ /* 0x000ff4000b800000 */
[----:B------:R-:W1:Y:S01]  /*b2a0*/  SHFL.IDX PT, R14, R16, RZ, 0x181f ;  /* 0x00181fff100e7589 */ /* 0x000e6200000e0000 */
[----:B------:R-:W-:-:S03]  /*b2b0*/  IMAD.SHL.U32 R6, R34, 0x2, RZ ;  /* 0x0000000222067824 */ /* 0x000fc600078e00ff */
[----:B------:R-:W0:Y:S02]  /*b2c0*/  SHFL.IDX PT, R0, R17, RZ, 0x181f ;  /* 0x00181fff11007589 */ /* 0x000e2400000e0000 */
[----:B-1----:R-:W-:Y:S02]  /*b2d0*/  IADD3 R2, P0, R14, R6, RZ ;  /* 0x000000060e027210 */ /* 0x002fe40007f1e0ff */
[----:B------:R-:W1:Y:S03]  /*b2e0*/  SHFL.IDX PT, R14, R16, 0x1, 0x181f ;  /* 0x00381f00100e7f89 */ /* 0x000e6600000e0000 */
[----:B0-----:R-:W-:Y:S01]  /*b2f0*/  IMAD.X R3, RZ, RZ, R0, P0 ;  /* 0x000000ffff037224 */ /* 0x001fe200000e0600 */
[----:B------:R-:W-:Y:S02]  /*b300*/  ISETP.LT.OR P0, PT, R5, 0x1, P2 ;  /* 0x000000010500780c */ /* 0x000fe40001701670 */
[----:B------:R-:W-:-:S02]  /*b310*/  LEA R0, R7, UR39, 0x1 ;  /* 0x0000002707007c11 */ /* 0x000fc4000f8e08ff */
[----:B------:R-:W0:Y:S09]  /*b320*/  SHFL.IDX PT, R7, R17, 0x1, 0x181f ;  /* 0x00381f0011077f89 */ /* 0x000e3200000e0000 */
        /* <DEDUP_REMOVED lines=44> */
[----:B------:R1:W2:Y:S02]  /*b5f0*/  SHFL.IDX PT, R14, R16, 0x7, 0x181f ;  /* 0x00f81f00100e7f89 */ /* 0x0002a400000e0000 */
[----:B0-----:R-:W-:Y:S02]  /*b600*/  IADD3.X R3, RZ, R7, RZ, P0, !PT ;  /* 0x00000007ff037210 */ /* 0x001fe400007fe4ff */
[----:B------:R-:W-:Y:S01]  /*b610*/  ISETP.LT.OR P0, PT, R5, 0x61, P2 ;  /* 0x000000610500780c */ /* 0x000fe20001701670 */
[----:B------:R1:W3:-:S12]  /*b620*/  SHFL.IDX PT, R7, R17, 0x7, 0x181f ;  /* 0x00f81f0011077f89 */ /* 0x0002d800000e0000 */
[----:B------:R1:W-:Y:S01]  /*b630*/  LDGSTS.E.BYPASS.LTC128B.128 [R0+0x3400], desc[UR48][R2.64], !P0 ;  /* 0x0340000002007fae */ /* 0x0003e2000c101d70 */
[----:B------:R-:W-:-:S13]  /*b640*/  ISETP.LT.OR P0, PT, R5, 0x61, P1 ;  /* 0x000000610500780c */ /* 0x000fda0000f01670 */
[----:B--23--:R1:W-:Y:S02]  /*b650*/  LDGSTS.E.BYPASS.LTC128B.128 [R0+0x7400], desc[UR48][R2.64+0x80], !P0 ;  /* 0x0740008002007fae */ /* 0x00c3e4000c101d70 */
.L_x_6713:
        /* <DEDUP_REMOVED lines=9> */
[----:B------:R-:W-:Y:S01]  /*b6f0*/  PLOP3.LUT P0, PT, PT, PT, PT, 0x80, 0x0 ;  /* 0x000000000000781c */ /* 0x000fe20003f0f070 */
[----:B------:R-:W-:-:S12]  /*b700*/  NOP ;  /* 0x0000000000007918 */ /* 0x000fd80000000000 */
.L_x_6600:
        /* <DEDUP_REMOVED lines=11> */
.L_x_6601:
[----:B------:R-:W-:Y:S01]  /*b7c0*/  VIADD R22, R22, 0x1 ;  /* 0x0000000116167836 */ /* 0x000fe20000000000 */
[----:B------:R-:W-:Y:S01]  /*b7d0*/  IADD3 R33, R33, UR43, RZ ;  /* 0x0000002b21217c10 */ /* 0x000fe2000fffe0ff */
[----:B------:R-:W-:Y:S01]  /*b7e0*/  ULDC UR4, c[0x0][0xc34] ;  /* 0x00030d0000047ab9 */ /* 0x000fe20000000800 */
[----:B------:R0:W-:Y:S01]  /*b7f0*/  SYNCS.ARRIVE.TRANS64.A1T0 RZ, [R4+URZ+0x28850], RZ ;  /* 0x028850ff04ff79a7 */ /* 0x0001e2000810003f */
[----:B------:R-:W-:Y:S01]  /*b800*/  VIADD R37, R37, 0x1 ;  /* 0x0000000125257836 */ /* 0x000fe20000000000 */
[----:B------:R-:W-:-:S04]  /*b810*/  ISETP.NE.AND P0, PT, R22, 0x2, PT ;  /* 0x000000021600780c */ /* 0x000fc80003f05270 */
[----:B------:R-:W-:Y:S02]  /*b820*/  SEL R22, R22, RZ, P0 ;  /* 0x000000ff16167207 */ /* 0x000fe40000000000 */
[----:B------:R-:W-:Y:S02]  /*b830*/  SEL R0, RZ, 0x1, P0 ;  /* 0x00000001ff007807 */ /* 0x000fe40000000000 */
[----:B------:R-:W-:Y:S02]  /*b840*/  ISETP.GE.AND P0, PT, R33, UR4, PT ;  /* 0x0000000421007c0c */ /* 0x000fe4000bf06270 */
[----:B------:R-:W-:-:S11]  /*b850*/  LOP3.LUT R25, R25, R0, RZ, 0x3c, !PT ;  /* 0x0000000019197212 */ /* 0x000fd600078e3cff */
[----:B0-----:R-:W-:Y:S05]  /*b860*/  @!P0 BRA `(.L_x_6602) ;  /* 0xffffffcc00788947 */ /* 0x001fea000383ffff */
[----:B------:R-:W-:-:S07]  /*b870*/  LOP3.LUT R37, R37, 0x1, RZ, 0xc, !PT ;  /* 0x0000000125257812 */ /* 0x000fce00078e0cff */
.L_x_6567:
[----:B------:R-:W0:Y:S01]  /*b880*/  S2R R3, SR_CgaCtaId ;  /* 0x0000000000037919 */ /* 0x000e220000008800 */
[----:B------:R-:W-:Y:S01]  /*b890*/  MOV R0, 0x400 ;  /* 0x0000040000007802 */ /* 0x000fe20000000f00 */
[----:B------:R-:W-:Y:S01]  /*b8a0*/  BSSY B0, `(.L_x_6603) ;  /* 0x0000005000007945 */ /* 0x000fe20003800000 */
[----:B------:R-:W-:Y:S02]  /*b8b0*/  SHF.L.U32 R37, R37, 0x1f, RZ ;  /* 0x0000001f25257819 */ /* 0x000fe400000006ff */
[----:B0-----:R-:W-:-:S04]  /*b8c0*/  LEA R5, R3, R0, 0x18 ;  /* 0x0000000003057211 */ /* 0x001fc800078ec0ff */
[----:B------:R-:W0:Y:S02]  /*b8d0*/  SYNCS.PHASECHK.TRANS64.TRYWAIT P0, [R5+URZ+0x28820], R37 ;  /* 0x02882025050075a7 */ /* 0x000e24000800017f */
[----:B0-----:R-:W-:Y:S05]  /*b8e0*/  @!P0 BRA `(.L_x_6604) ;  /* 0x0000003800248947 */ /* 0x001fea0003800000 */
.L_x_6714:
[----:B------:R-:W-:Y:S05]  /*b8f0*/  BSYNC B0 ;  /* 0x0000000000007941 */ /* 0x000fea0003800000 */
.L_x_6603:
[----:B------:R-:W-:-:S03]  /*b900*/  UMOV UR4, 0xffffffff ;  /* 0xffffffff00047882 */ /* 0x000fc60000000000 */
[----:B------:R-:W-:Y:S05]  /*b910*/  BRA.DIV UR4, `(.L_x_6605) ;  /* 0x0000003a042c7947 */ /* 0x000fea000b800000 */
[----:B------:R-:W1:Y:S02]  /*b920*/  S2R R0, SR_TID.X ;  /* 0x0000000000007919 */ /* 0x000e640000002100 */
[----:B-1----:R-:W-:-:S04]  /*b930*/  SHF.R.U32.HI R0, RZ, 0x5, R0 ;  /* 0x00000005ff007819 */ /* 0x002fc80000011600 */
[----:B------:R-:W-:-:S05]  /*b940*/  LOP3.LUT R0, R0, 0x3, RZ, 0xc0, !PT ;  /* 0x0000000300007812 */ /* 0x000fca00078ec0ff */
[----:B------:R1:W2:Y:S02]  /*b950*/  SHFL.IDX PT, R14, R0, RZ, 0x1f ;  /* 0x00001fff000e7589 */ /* 0x0002a400000e0000 */
.L_x_6717:
[----:B--2---:R-:W-:Y:S01]  /*b960*/  ISETP.NE.AND P0, PT, R14, RZ, PT ;  /* 0x000000ff0e00720c */ /* 0x004fe20003f05270 */
[----:B------:R-:W-:-:S12]  /*b970*/  BSSY B0, `(.L_x_6606) ;  /* 0x0000024000007945 */ /* 0x000fd80003800000 */
[----:B------:R-:W-:Y:S05]  /*b980*/  @P0 BRA `(.L_x_6607) ;  /* 0x0000000000880947 */ /* 0x000fea0003800000 */
[----:B------:R-:W-:-:S03]  /*b990*/  UMOV UR4, 0xffffffff ;  /* 0xffffffff00047882 */ /* 0x000fc60000000000 */
[----:B------:R-:W-:Y:S05]  /*b9a0*/  BRA.DIV UR4, `(.L_x_6608) ;  /* 0x0000003a043c7947 */ /* 0x000fea000b800000 */
[----:B------:R-:W-:-:S13]  /*b9b0*/  ELECT P6, URZ, PT ;  /* 0x00000000003f782f */ /* 0x000fda00038c0000 */
.L_x_6720:
[----:B------:R-:W-:Y:S05]  /*b9c0*/  @!P6 BRA `(.L_x_6607) ;  /* 0x000000000078e947 */ /* 0x000fea0003800000 */
[----:B------:R-:W-:-:S06]  /*b9d0*/  ULOP3.LUT UR4, UR36, 0x2, URZ, 0xfc, !UPT ;  /* 0x0000000224047892 */ /* 0x000fcc000f8efc3f */
[----:B-1----:R-:W-:-:S05]  /*b9e0*/  IMAD.U32 R0, RZ, RZ, UR4 ;  /* 0x00000004ff007e24 */ /* 0x002fca000f8e00ff */
[----:B------:R-:W-:-:S13]  /*b9f0*/  ISETP.NE.AND P0, PT, R0, 0x3, PT ;  /* 0x000000030000780c */ /* 0x000fda0003f05270 */
[----:B------:R-:W-:Y:S05]  /*ba00*/  @!P0 BRA `(.L_x_6609) ;  /* 0x0000000000048947 */ /* 0x000fea0003800000 */
[----:B------:R-:W-:Y:S01]  /*ba10*/  BPT.TRAP 0x1 ;  /* 0x000000040000795c */ /* 0x000fe20000300000 */
.L_x_6609:
[C---:B------:R-:W-:Y:S01]  /*ba20*/  LEA R3, R22.reuse, R5, 0x3 ;  /* 0x0000000516037211 */ /* 0x040fe200078e18ff */
[----:B------:R-:W-:Y:S01]  /*ba30*/  VIADD R22, R22, 0x1 ;  /* 0x0000000116167836 */ /* 0x000fe20000000000 */
[----:B------:R-:W-:-:S04]  /*ba40*/  SHF.L.U32 R2, R25, 0x1f, RZ ;  /* 0x0000001f19027819 */ /* 0x000fc800000006ff */
[----:B------:R-:W1:Y:S01]  /*ba50*/  SYNCS.PHASECHK.TRANS64.TRYWAIT P1, [R3+URZ+0x28840], R2 ;  /* 0x02884002030075a7 */ /* 0x000e62000802017f */
[----:B------:R-:W-:-:S04]  /*ba60*/  ISETP.NE.AND P2, PT, R22, 0x2, PT ;  /* 0x000000021600780c */ /* 0x000fc80003f45270 */
[----:B------:R-:W-:Y:S01]  /*ba70*/  SEL R0, RZ, 0x1, P2 ;  /* 0x00000001ff007807 */ /* 0x000fe20001000000 */
[----:B-1----:R-:W-:Y:S08]  /*ba80*/  @!P1 BRA `(.L_x_6610) ;  /* 0x0000003800249947 */ /* 0x002ff00003800000 */
.L_x_6721:
[----:B------:R-:W-:Y:S02]  /*ba90*/  SEL R22, R22, RZ, P2 ;  /* 0x000000ff16167207 */ /* 0x000fe40001000000 */
[----:B------:R-:W-:Y:S01]  /*baa0*/  LOP3.LUT R0, R25, R0, RZ, 0x3c, !PT ;  /* 0x0000000019007212 */ /* 0x000fe200078e3cff */
[----:B------:R-:W-:Y:S06]  /*bab0*/  @!P0 BRA `(.L_x_6611) ;  /* 0x0000000000048947 */ /* 0x000fec0003800000 */
[----:B------:R-:W-:Y:S01]  /*bac0*/  BPT.TRAP 0x1 ;  /* 0x000000040000795c */ /* 0x000fe20000300000 */
.L_x_6611:
[----:B0-----:R-:W-:Y:S01]  /*bad0*/  IMAD R5, R22, 0x8, R5 ;  /* 0x0000000816057824 */ /* 0x001fe200078e0205 */
[----:B------:R-:W-:-:S04]  /*bae0*/  SHF.L.U32 R0, R0, 0x1f, RZ ;  /* 0x0000001f00007819 */ /* 0x000fc800000006ff */
[----:B------:R-:W0:Y:S02]  /*baf0*/  SYNCS.PHASECHK.TRANS64.TRYWAIT P1, [R5+URZ+0x28840], R0 ;  /* 0x02884000050075a7 */ /* 0x000e24000802017f */
[----:B0-----:R-:W-:Y:S05]  /*bb00*/  @!P1 BRA `(.L_x_6612) ;  /* 0x0000003800189947 */ /* 0x001fea0003800000 */
.L_x_6722:
[----:B------:R-:W-:Y:S05]  /*bb10*/  @!P0 BRA `(.L_x_6613) ;  /* 0x0000000000048947 */ /* 0x000fea0003800000 */
[----:B------:R-:W-:Y:S01]  /*bb20*/  BPT.TRAP 0x1 ;  /* 0x000000040000795c */ /* 0x000fe20000300000 */
.L_x_6613:
[----:B------:R-:W2:Y:S02]  /*bb30*/  SYNCS.PHASECHK.TRANS64.TRYWAIT P1, [R3+URZ+0x28860], R2 ;  /* 0x02886002030075a7 */ /* 0x000ea4000802017f */
[----:B--2---:R-:W-:Y:S05]  /*bb40*/  @!P1 BRA `(.L_x_6614) ;  /* 0x00000038001c9947 */ /* 0x004fea0003800000 */
.L_x_6723:
[----:B------:R-:W-:Y:S05]  /*bb50*/  @!P0 BRA `(.L_x_6615) ;  /* 0x0000000000048947 */ /* 0x000fea0003800000 */
[----:B------:R-:W-:Y:S01]  /*bb60*/  BPT.TRAP 0x1 ;  /* 0x000000040000795c */ /* 0x000fe20000300000 */
.L_x_6615:
[----:B---3--:R3:W4:Y:S02]  /*bb70*/  SYNCS.PHASECHK.TRANS64.TRYWAIT P0, [R5+URZ+0x28860], R0 ;  /* 0x02886000050075a7 */ /* 0x008724000800017f */
[----:B----4-:R-:W-:Y:S05]  /*bb80*/  @!P0 NANOSLEEP.SYNCS 0x989680 ;  /* 0x009896800000895d */ /* 0x010fea0003900000 */
[----:B------:R-:W4:Y:S02]  /*bb90*/  @!P0 SYNCS.PHASECHK.TRANS64 P0, [R5+URZ+0x28860], R0 ;  /* 0x02886000050085a7 */ /* 0x000f24000800007f */
[----:B----4-:R-:W-:Y:S05]  /*bba0*/  @!P0 BRA `(.L_x_6615) ;  /* 0xfffffffc00f08947 */ /* 0x010fea000383ffff */
.L_x_6607:
[----:B------:R-:W-:Y:S05]  /*bbb0*/  BSYNC B0 ;  /* 0x0000000000007941 */ /* 0x000fea0003800000 */
.L_x_6606:
[----:B------:R-:W-:Y:S05]  /*bbc0*/  EXIT ;  /* 0x000000000000794d */ /* 0x000fea0003800000 */
.L_x_6535:
[----:B0-----:R-:W-:-:S04]  /*bbd0*/  MOV R3, UR39 ;  /* 0x0000002700037c02 */ /* 0x001fc80008000f00 */
[----:B------:R0:W1:Y:S03]  /*bbe0*/  SYNCS.PHASECHK.TRANS64.TRYWAIT P1, [R3+URZ+0x28800], R0 ;  /* 0x02880000030075a7 */ /* 0x000066000802017f */
[----:B-1----:R-:W-:Y:S05]  /*bbf0*/  @!P1 NANOSLEEP.SYNCS 0x989680 ;  /* 0x009896800000995d */ /* 0x002fea0003900000 */
[----:B------:R-:W1:Y:S02]  /*bc00*/  @!P1 SYNCS.PHASECHK.TRANS64 P1, [R3+URZ+0x28800], R0 ;  /* 0x02880000030095a7 */ /* 0x000e64000802007f */
[----:B-1----:R-:W-:Y:S05]  /*bc10*/  @!P1 BRA `(.L_x_6535) ;  /* 0xfffffffc00ec9947 */ /* 0x002fea000383ffff */
[----:B------:R-:W-:Y:S05]  /*bc20*/  BRA `(.L_x_6616) ;  /* 0xffffff5400187947 */ /* 0x000fea000383ffff */
.L_x_6539:
[----:B-1----:R1:W2:Y:S02]  /*bc30*/  SYNCS.PHASECHK.TRANS64.TRYWAIT P1, [R0+URZ+0x28830], R3 ;  /* 0x02883003000075a7 */ /* 0x0022a4000802017f */
[----:B--2---:R-:W-:Y:S05]  /*bc40*/  @!P1 NANOSLEEP.SYNCS 0x989680 ;  /* 0x009896800000995d */ /* 0x004fea0003900000 */
[----:B------:R-:W2:Y:S02]  /*bc50*/  @!P1 SYNCS.PHASECHK.TRANS64 P1, [R0+URZ+0x28830], R3 ;  /* 0x02883003000095a7 */ /* 0x000ea4000802007f */
[----:B--2---:R-:W-:Y:S05]  /*bc60*/  @!P1 BRA `(.L_x_6539) ;  /* 0xfffffffc00f09947 */ /* 0x004fea000383ffff */
[----:B------:R-:W-:Y:S05]  /*bc70*/  BRA `(.L_x_6538) ;  /* 0xffffff5400387947 */ /* 0x000fea000383ffff */
.L_x_6545:
[----:B-1----:R-:W-:-:S04]  /*bc80*/  IMAD.U32 R7, RZ, RZ, UR6 ;  /* 0x00000006ff077e24 */ /* 0x002fc8000f8e00ff */
[----:B------:R1:W2:Y:S03]  /*bc90*/  SYNCS.PHASECHK.TRANS64.TRYWAIT P1, [R7+URZ+0x28830], R6 ;  /* 0x02883006070075a7 */ /* 0x0002a6000802017f */
[----:B--2---:R-:W-:Y:S05]  /*bca0*/  @!P1 NANOSLEEP.SYNCS 0x989680 ;  /* 0x009896800000995d */ /* 0x004fea0003900000 */
[----:B------:R-:W2:Y:S02]  /*bcb0*/  @!P1 SYNCS.PHASECHK.TRANS64 P1, [R7+URZ+0x28830], R6 ;  /* 0x02883006070095a7 */ /* 0x000ea4000802007f */
[----:B--2---:R-:W-:Y:S05]  /*bcc0*/  @!P1 BRA `(.L_x_6545) ;  /* 0xfffffffc00ec9947 */ /* 0x004fea000383ffff */
[----:B------:R-:W-:Y:S05]  /*bcd0*/  BRA `(.L_x_6542) ;  /* 0xffffff8000607947 */ /* 0x000fea000383ffff */
.L_x_6549:
[----:B-1----:R-:W-:-:S04]  /*bce0*/  IMAD.U32 R7, RZ, RZ, UR6 ;  /* 0x00000006ff077e24 */ /* 0x002fc8000f8e00ff */
[----:B------:R1:W2:Y:S03]  /*bcf0*/  SYNCS.PHASECHK.TRANS64.TRYWAIT P1, [R7+URZ+0x28850], R6 ;  /* 0x02885006070075a7 */ /* 0x0002a6000802017f */
[----:B--2---:R-:W-:Y:S05]  /*bd00*/  @!P1 NANOSLEEP.SYNCS 0x989680 ;  /* 0x009896800000995d */ /* 0x004fea0003900000 */
[----:B------:R-:W2:Y:S02]  /*bd10*/  @!P1 SYNCS.PHASECHK.TRANS64 P1, [R7+URZ+0x28850], R6 ;  /* 0x02885006070095a7 */ /* 0x000ea4000802007f */
[----:B--2---:R-:W-:Y:S05]  /*bd20*/  @!P1 BRA `(.L_x_6549) ;  /* 0xfffffffc00ec9947 */ /* 0x004fea000383ffff */
[----:B------:R-:W-:Y:S05]  /*bd30*/  BRA `(.L_x_6546) ;  /* 0xffffff84002c7947 */ /* 0x000fea000383ffff */
.L_x_6556:
[----:B-1----:R-:W-:-:S04]  /*bd40*/  MOV R5, UR10 ;  /* 0x0000000a00057c02 */ /* 0x002fc80008000f00 */
[----:B------:R1:W2:Y:S03]  /*bd50*/  SYNCS.PHASECHK.TRANS64.TRYWAIT P1, [R5+URZ+0x28850], R4 ;  /* 0x02885004050075a7 */ /* 0x0002a6000802017f */
[----:B--2---:R-:W-:Y:S05]  /*bd60*/  @!P1 NANOSLEEP.SYNCS 0x989680 ;  /* 0x009896800000995d */ /* 0x004fea0003900000 */
[----:B------:R-:W2:Y:S02]  /*bd70*/  @!P1 SYNCS.PHASECHK.TRANS64 P1, [R5+URZ+0x28850], R4 ;  /* 0x02885004050095a7 */ /* 0x000ea4000802007f */
[----:B--2---:R-:W-:Y:S05]  /*bd80*/  @!P1 BRA `(.L_x_6556) ;  /* 0xfffffffc00ec9947 */ /* 0x004fea000383ffff */
[----:B------:R-:W-:Y:S05]  /*bd90*/  BRA `(.L_x_6555) ;  /* 0xffffffa800147947 */ /* 0x000fea000383ffff */
.L_x_6571:
        /* <DEDUP_REMOVED lines=11> */
.L_x_6618:
[----:B------:R-:W-:Y:S05]  /*be50*/  BSYNC B0 ;  /* 0x0000000000007941 */ /* 0x000fea0003800000 */
.L_x_6617:
[----:B------:R-:W-:Y:S05]  /*be60*/  BRA `(.L_x_6619) ;  /* 0xffffffcc00c47947 */ /* 0x000fea000383ffff */
.L_x_6574:
[----:B0-----:R0:W1:Y:S02]  /*be70*/  SYNCS.PHASECHK.TRANS64.TRYWAIT P0, [R0+URZ+0x28840], R3 ;  /* 0x02884003000075a7 */ /* 0x001064000800017f */
[----:B-1----:R-:W-:Y:S05]  /*be80*/  @!P0 NANOSLEEP.SYNCS 0x989680 ;  /* 0x009896800000895d */ /* 0x002fea0003900000 */
[----:B------:R-:W1:Y:S02]  /*be90*/  @!P0 SYNCS.PHASECHK.TRANS64 P0, [R0+URZ+0x28840], R3 ;  /* 0x02884003000085a7 */ /* 0x000e64000800007f */
[----:B-1----:R-:W-:Y:S05]  /*bea0*/  @!P0 BRA `(.L_x_6574) ;  /* 0xfffffffc00f08947 */ /* 0x002fea000383ffff */
[----:B------:R-:W-:Y:S05]  /*beb0*/  BRA `(.L_x_6620) ;  /* 0xffffffd0002c7947 */ /* 0x000fea000383ffff */
.L_x_6575:
        /* <DEDUP_REMOVED lines=8> */
.L_x_6622:
[----:B------:R-:W-:Y:S05]  /*bf40*/  BSYNC B0 ;  /* 0x0000000000007941 */ /* 0x000fea0003800000 */
.L_x_6621:
[----:B------:R-:W-:Y:S01]  /*bf50*/  IMAD.MOV.U32 R13, RZ, RZ, R4 ;  /* 0x000000ffff0d7224 */ /* 0x000fe200078e0004 */
[----:B------:R-:W-:Y:S01]  /*bf60*/  MOV R11, 0x181f ;  /* 0x0000181f000b7802 */ /* 0x000fe20000000f00 */
[----:B------:R-:W-:Y:S01]  /*bf70*/  IMAD.MOV.U32 R12, RZ, RZ, RZ ;  /* 0x000000ffff0c7224 */ /* 0x000fe200078e00ff */
[----:B------:R-:W-:Y:S01]  /*bf80*/  MOV R2, R14 ;  /* 0x0000000e00027202 */ /* 0x000fe20000000f00 */
[----:B------:R-:W-:Y:S01]  /*bf90*/  IMAD.MOV.U32 R15, RZ, RZ, -0x1 ;  /* 0xffffffffff0f7424 */ /* 0x000fe200078e00ff */
[----:B------:R-:W-:-:S13]  /*bfa0*/  ISETP.GE.AND P0, PT, R30, 0x1, PT ;  /* 0x000000011e00780c */ /* 0x000fda0003f06270 */
[----:B------:R-:W-:Y:S05]  /*bfb0*/  WARPSYNC.COLLECTIVE R15, `(.L_x_6623) ;  /* 0x000000000f087348 */ /* 0x000fea0003c00000 */
[----:B------:R0:W1:Y:S02]  /*bfc0*/  SHFL.IDX P6, R14, R13, R12, R11 ;  /* 0x0000000c0d0e7389 */ /* 0x00006400000c000b */
[----:B01----:R-:W-:Y:S01]  /*bfd0*/  ENDCOLLECTIVE ;  /* 0x000000000000791b */ /* 0x003fe20003800000 */
.L_x_6623:
        /* <DEDUP_REMOVED lines=9> */
.L_x_6624:
[----:B------:R-:W-:Y:S01]  /*c070*/  @!PT LDS RZ, [RZ] ;  /* 0x00000000fffff984 */ /* 0x000fe20000000800 */
[----:B------:R-:W-:Y:S01]  /*c080*/  @!PT LDS RZ, [RZ] ;  /* 0x00000000fffff984 */ /* 0x000fe20000000800 */
[----:B------:R-:W-:Y:S01]  /*c090*/  @!PT LDS RZ, [RZ] ;  /* 0x00000000fffff984 */ /* 0x000fe20000000800 */
[----:B------:R0:W-:Y:S04]  /*c0a0*/  @P0 LDGSTS.E.BYPASS.LTC128B.128 [R7+0x18400], desc[UR48][R2.64], !P3 ;  /* 0x1840000002070fae */ /* 0x0001e8000d901d70 */
[----:B------:R0:W-:Y:S01]  /*c0b0*/  @P0 LDGSTS.E.BYPASS.LTC128B.128 [R7+0x1c400], desc[UR48][R2.64+0x80], !P2 ;  /* 0x1c40008002070fae */ /* 0x0001e2000d101d70 */
[----:B------:R-:W-:Y:S01]  /*c0c0*/  ISETP.GE.AND P0, PT, R30, 0x11, PT ;  /* 0x000000111e00780c */ /* 0x000fe20003f06270 */
[----:B------:R-:W-:-:S12]  /*c0d0*/  IMAD.MOV.U32 R13, RZ, RZ, R4 ;  /* 0x000000ffff0d7224 */ /* 0x000fd800078e0004 */
[----:B------:R-:W-:Y:S02]  /*c0e0*/  @P0 LEA R21, R5, UR39, 0x1 ;  /* 0x0000002705150c11 */ /* 0x000fe4000f8e08ff */
[----:B0-----:R-:W-:-:S07]  /*c0f0*/  MOV R8, R14 ;  /* 0x0000000e00087202 */ /* 0x001fce0000000f00 */
[----:B------:R-:W-:Y:S05]  /*c100*/  WARPSYNC.COLLECTIVE R15, `(.L_x_6625) ;  /* 0x000000000f087348 */ /* 0x000fea0003c00000 */
[----:B------:R0:W1:Y:S02]  /*c110*/  SHFL.IDX P6, R14, R13, R12, R11 ;  /* 0x0000000c0d0e7389 */ /* 0x00006400000c000b */
[----:B01----:R-:W-:Y:S01]  /*c120*/  ENDCOLLECTIVE ;  /* 0x000000000000791b */ /* 0x003fe20003800000 */
.L_x_6625:
        /* <DEDUP_REMOVED lines=8> */
.L_x_6626:
[----:B------:R-:W-:-:S05]  /*c1b0*/  @P0 IMAD.MOV.U32 R3, RZ, RZ, R9 ;  /* 0x000000ffff030224 */ /* 0x000fca00078e0009 */
[----:B------:R-:W-:Y:S01]  /*c1c0*/  @!PT LDS RZ, [RZ] ;  /* 0x00000000fffff984 */ /* 0x000fe20000000800 */
[----:B------:R-:W-:Y:S01]  /*c1d0*/  @!PT LDS RZ, [RZ] ;  /* 0x00000000fffff984 */ /* 0x000fe20000000800 */
[----:B------:R-:W-:Y:S01]  /*c1e0*/  @!PT LDS RZ, [RZ] ;  /* 0x00000000fffff984 */ /* 0x000fe20000000800 */
[----:B------:R0:W-:Y:S04]  /*c1f0*/  @P0 LDGSTS.E.BYPASS.LTC128B.128 [R21+0x18c00], desc[UR48][R2.64], !P3 ;  /* 0x18c0000002150fae */ /* 0x0001e8000d901d70 */
[----:B------:R0:W-:Y:S01]  /*c200*/  @P0 LDGSTS.E.BYPASS.LTC128B.128 [R21+0x1cc00], desc[UR48][R2.64+0x80], !P2 ;  /* 0x1cc0008002150fae */ /* 0x0001e2000d101d70 */
[----:B------:R-:W-:Y:S01]  /*c210*/  ISETP.GE.AND P0, PT, R30, 0x21, PT ;  /* 0x000000211e00780c */ /* 0x000fe20003f06270 */
[----:B------:R-:W-:Y:S02]  /*c220*/  IMAD.MOV.U32 R13, RZ, RZ, R4 ;  /* 0x000000ffff0d7224 */ /* 0x000fe400078e0004 */
[----:B------:R-:W-:-:S10]  /*c230*/  IMAD.MOV.U32 R7, RZ, RZ, R14 ;  /* 0x000000ffff077224 */ /* 0x000fd400078e000e */
[----:B0-----:R-:W-:Y:S05]  /*c240*/  WARPSYNC.COLLECTIVE R15, `(.L_x_6627) ;  /* 0x000000000f087348 */ /* 0x001fea0003c00000 */
[----:B------:R1:W2:Y:S02]  /*c250*/  SHFL.IDX P6, R14, R13, R12, R11 ;  /* 0x0000000c0d0e7389 */ /* 0x0002a400000c000b */
[----:B012---:R-:W-:Y:S01]  /*c260*/  ENDCOLLECTIVE ;  /* 0x000000000000791b */ /* 0x007fe20003800000 */
.L_x_6627:
        /* <DEDUP_REMOVED lines=9> */
.L_x_6628:
[----:B------:R-:W-:-:S05]  /*c300*/  @P0 IMAD.MOV.U32 R3, RZ, RZ, R7 ;  /* 0x000000ffff030224 */ /* 0x000fca00078e0007 */
[----:B------:R-:W-:Y:S01]  /*c310*/  @!PT LDS RZ, [RZ] ;  /* 0x00000000fffff984 */ /* 0x000fe20000000800 */
[----:B------:R-:W-:Y:S01]  /*c320*/  @!PT LDS RZ, [RZ] ;  /* 0x00000000fffff984 */ /* 0x000fe20000000800 */
[----:B------:R-:W-:Y:S01]  /*c330*/  @!PT LDS RZ, [RZ] ;  /* 0x00000000fffff984 */ /* 0x000fe20000000800 */
[----:B------:R0:W-:Y:S04]  /*c340*/  @P0 LDGSTS.E.BYPASS.LTC128B.128 [R9+0x19400], desc[UR48][R2.64], !P3 ;  /* 0x1940000002090fae */ /* 0x0001e8000d901d70 */
[----:B------:R0:W-:Y:S01]  /*c350*/  @P0 LDGSTS.E.BYPASS.LTC128B.128 [R9+0x1d400], desc[UR48][R2.64+0x80], !P2 ;  /* 0x1d40008002090fae */ /* 0x0001e2000d101d70 */
[----:B------:R-:W-:Y:S02]  /*c360*/  ISETP.GE.AND P0, PT, R30, 0x31, PT ;  /* 0x000000311e00780c */ /* 0x000fe40003f06270 */
[----:B------:R-:W-:Y:S01]  /*c370*/  MOV R13, R4 ;  /* 0x00000004000d7202 */ /* 0x000fe20000000f00 */
[----:B------:R-:W-:-:S10]  /*c380*/  IMAD.MOV.U32 R7, RZ, RZ, R14 ;  /* 0x000000ffff077224 */ /* 0x000fd400078e000e */
[----:B0-----:R-:W-:-:S07]  /*c390*/  @P0 LEA R21, R5, UR39, 0x1 ;  /* 0x0000002705150c11 */ /* 0x001fce000f8e08ff */
[----:B------:R-:W-:Y:S05]  /*c3a0*/  WARPSYNC.COLLECTIVE R15, `(.L_x_6629) ;  /* 0x000000000f087348 */ /* 0x000fea0003c00000 */
[----:B------:R0:W1:Y:S02]  /*c3b0*/  SHFL.IDX P6, R14, R13, R12, R11 ;  /* 0x0000000c0d0e7389 */ /* 0x00006400000c000b */
[----:B01----:R-:W-:Y:S01]  /*c3c0*/  ENDCOLLECTIVE ;  /* 0x000000000000791b */ /* 0x003fe20003800000 */
.L_x_6629:
[----:B------:R-:W-:Y:S02]  /*c3d0*/  IMAD.MOV.U32 R13, RZ, RZ, R6 ;  /* 0x000000ffff0d7224 */ /* 0x000fe400078e0006 */
[----:B------:R-:W-:Y:S01]  /*c3e0*/  IMAD.MOV.U32 R12, RZ, RZ, 0x4 ;  /* 0x00000004ff0c7424 */ /* 0x000fe200078e00ff */
[----:B------:R-:W-:-:S05]  /*c3f0*/  @P0 LEA R14, P1, R34, R14, 0x1 ;  /* 0x0000000e220e0211 */ /* 0x000fca00078208ff */
[----:B------:R-:W-:-:S08]  /*c400*/  @P0 IMAD.MOV.U32 R2, RZ, RZ, R14 ;  /* 0x000000ffff020224 */ /* 0x000fd000078e000e */
[----:B------:R-:W-:Y:S05]  /*c410*/  WARPSYNC.COLLECTIVE R15, `(.L_x_6630) ;  /* 0x000000000f087348 */ /* 0x000fea0003c00000 */
[----:B------:R0:W1:Y:S02]  /*c420*/  SHFL.IDX P6, R14, R13, R12, R11 ;  /* 0x0000000c0d0e7389 */ /* 0x00006400000c000b */
[----:B01----:R-:W-:Y:S01]  /*c430*/  ENDCOLLECTIVE ;  /* 0x000000000000791b */ /* 0x003fe20003800000 */
.L_x_6630:
[----:B------:R-:W-:-:S05]  /*c440*/  @P0 IMAD.X R7, RZ, RZ, R7, P1 ;  /* 0x000000ffff070224 */ /* 0x000fca00008e0607 */
[----:B------:R-:W-:-:S05]  /*c450*/  @P0 MOV R3, R7 ;  /* 0x0000000700030202 */ /* 0x000fca0000000f00 */
[----:B------:R-:W-:Y:S01]  /*c460*/  @!PT LDS RZ, [RZ] ;  /* 0x00000000fffff984 */ /* 0x000fe20000000800 */
[----:B------:R-:W-:Y:S01]  /*c470*/  @!PT LDS RZ, [RZ] ;  /* 0x00000000fffff984 */ /* 0x000fe20000000800 */
[----:B------:R-:W-:Y:S01]  /*c480*/  @!PT LDS RZ, [RZ] ;  /* 0x00000000fffff984 */ /* 0x000fe20000000800 */
        /* <DEDUP_REMOVED lines=8> */
.L_x_6631:
        /* <DEDUP_REMOVED lines=9> */
.L_x_6632:
        /* <DEDUP_REMOVED lines=12> */
.L_x_6633:
        /* <DEDUP_REMOVED lines=9> */
.L_x_6634:
        /* <DEDUP_REMOVED lines=13> */
.L_x_6635:
[----:B------:R-:W-:Y:S02]  /*c7c0*/  IMAD.MOV.U32 R13, RZ, RZ, R6 ;  /* 0x000000ffff0d7224 */ /* 0x000fe400078e0006 */
[----:B------:R-:W-:Y:S01]  /*c7d0*/  IMAD.MOV.U32 R12, RZ, RZ, 0x7 ;  /* 0x00000007ff0c7424 */ /* 0x000fe200078e00ff */
[----:B------:R-:W-:-:S05]  /*c7e0*/  @P0 LEA R14, P1, R34, R14, 0x1 ;  /* 0x0000000e220e0211 */ /* 0x000fca00078208ff */
[----:B------:R-:W-:-:S08]  /*c7f0*/  @P0 IMAD.MOV.U32 R2, RZ, RZ, R14 ;  /* 0x000000ffff020224 */ /* 0x000fd000078e000e */
[----:B------:R-:W-:Y:S05]  /*c800*/  WARPSYNC.COLLECTIVE R15, `(.L_x_6636) ;  /* 0x000000000f087348 */ /* 0x000fea0003c00000 */
[----:B------:R0:W1:Y:S02]  /*c810*/  SHFL.IDX P6, R14, R13, R12, R11 ;  /* 0x0000000c0d0e7389 */ /* 0x00006400000c000b */
[----:B01----:R-:W-:Y:S01]  /*c820*/  ENDCOLLECTIVE ;  /* 0x000000000000791b */ /* 0x003fe20003800000 */
.L_x_6636:
        /* <DEDUP_REMOVED lines=8> */
[----:B------:R-:W-:-:S07]  /*c8b0*/  MOV R7, R14 ;  /* 0x0000000e00077202 */ /* 0x000fce0000000f00 */
[----:B0-----:R-:W-:Y:S05]  /*c8c0*/  WARPSYNC.COLLECTIVE R15, `(.L_x_6637) ;  /* 0x000000000f087348 */ /* 0x001fea0003c00000 */
[----:B------:R1:W2:Y:S02]  /*c8d0*/  SHFL.IDX P6, R14, R13, R12, R11 ;  /* 0x0000000c0d0e7389 */ /* 0x0002a400000c000b */
[----:B012---:R-:W-:Y:S01]  /*c8e0*/  ENDCOLLECTIVE ;  /* 0x000000000000791b */ /* 0x007fe20003800000 */
.L_x_6637:
[----:B------:R-:W-:Y:S05]  /*c8f0*/  BRA `(.L_x_6638) ;  /* 0xffffffcc00187947 */ /* 0x000fea000383ffff */
.L_x_6579:
        /* <DEDUP_REMOVED lines=8> */
.L_x_6639:
[C---:B------:R-:W-:Y:S01]  /*c980*/  VIADD R6, R4.reuse, 0x10 ;  /* 0x0000001004067836 */ /* 0x040fe20000000000 */
[----:B------:R-:W-:Y:S01]  /*c990*/  ISETP.GE.AND P0, PT, R4, UR38, PT ;  /* 0x0000002604007c0c */ /* 0x000fe2000bf06270 */
[----:B------:R-:W-:Y:S01]  /*c9a0*/  IMAD.MOV.U32 R13, RZ, RZ, R0 ;  /* 0x000000ffff0d7224 */ /* 0x000fe200078e0000 */
[----:B------:R-:W-:-:S11]  /*c9b0*/  MOV R2, R14 ;  /* 0x0000000e00027202 */ /* 0x000fd60000000f00 */
[----:B------:R-:W-:Y:S05]  /*c9c0*/  WARPSYNC.COLLECTIVE R15, `(.L_x_6640) ;  /* 0x000000000f087348 */ /* 0x000fea0003c00000 */
[----:B------:R0:W1:Y:S02]  /*c9d0*/  SHFL.IDX P6, R14, R13, R12, R11 ;  /* 0x0000000c0d0e7389 */ /* 0x00006400000c000b */
[----:B01----:R-:W-:Y:S01]  /*c9e0*/  ENDCOLLECTIVE ;  /* 0x000000000000791b */ /* 0x003fe20003800000 */
.L_x_6640:
        /* <DEDUP_REMOVED lines=8> */
.L_x_6641:
[----:B------:R-:W-:Y:S01]  /*ca70*/  @!PT LDS RZ, [RZ] ;  /* 0x00000000fffff984 */ /* 0x000fe20000000800 */
[----:B------:R-:W-:Y:S01]  /*ca80*/  @!PT LDS RZ, [RZ] ;  /* 0x00000000fffff984 */ /* 0x000fe20000000800 */
[----:B------:R-:W-:Y:S01]  /*ca90*/  @!PT LDS RZ, [RZ] ;  /* 0x00000000fffff984 */ /* 0x000fe20000000800 */
        /* <DEDUP_REMOVED lines=8> */
.L_x_6642:
[----:B------:R-:W-:Y:S01]  /*cb20*/  IMAD.MOV.U32 R13, RZ, RZ, R5 ;  /* 0x000000ffff0d7224 */ /* 0x000fe200078e0005 */
[----:B------:R-:W-:Y:S02]  /*cb30*/  MOV R12, 0x2 ;  /* 0x00000002000c7802 */ /* 0x000fe40000000f00 */
[----:B------:R-:W-:-:S05]  /*cb40*/  @!P0 LEA R14, P1, R34, R14, 0x1 ;  /* 0x0000000e220e8211 */ /* 0x000fca00078208ff */
[----:B------:R-:W-:-:S08]  /*cb50*/  @!P0 IMAD.MOV.U32 R2, RZ, RZ, R14 ;  /* 0x000000ffff028224 */ /* 0x000fd000078e000e */
[----:B------:R-:W-:Y:S05]  /*cb60*/  WARPSYNC.COLLECTIVE R15, `(.L_x_6643) ;  /* 0x000000000f087348 */ /* 0x000fea0003c00000 */
[----:B------:R0:W1:Y:S02]  /*cb70*/  SHFL.IDX P6, R14, R13, R12, R11 ;  /* 0x0000000c0d0e7389 */ /* 0x00006400000c000b */
[----:B01----:R-:W-:Y:S01]  /*cb80*/  ENDCOLLECTIVE ;  /* 0x000000000000791b */ /* 0x003fe20003800000 */
.L_x_6643:
        /* <DEDUP_REMOVED lines=14> */
.L_x_6644:
        /* <DEDUP_REMOVED lines=9> */
.L_x_6645:
[----:B------:R-:W-:-:S05]  /*cd00*/  @!P0 IMAD.MOV.U32 R3, RZ, RZ, R7 ;  /* 0x000000ffff038224 */ /* 0x000fca00078e0007 */
[----:B------:R-:W-:Y:S01]  /*cd10*/  @!PT LDS RZ, [RZ] ;  /* 0x00000000fffff984 */ /* 0x000fe20000000800 */
[----:B------:R-:W-:Y:S01]  /*cd20*/  @!PT LDS RZ, [RZ] ;  /* 0x00000000fffff984 */ /* 0x000fe20000000800 */
[----:B------:R-:W-:Y:S01]  /*cd30*/  @!PT LDS RZ, [RZ] ;  /* 0x00000000fffff984 */ /* 0x000fe20000000800 */
[----:B------:R0:W-:Y:S04]  /*cd40*/  @!P0 LDGSTS.E.BYPASS.LTC128B.128 [R8+0x11400], desc[UR48][R2.64], !P4 ;  /* 0x1140000002088fae */ /* 0x0001e8000e101d70 */
[----:B------:R0:W-:Y:S01]  /*cd50*/  @!P0 LDGSTS.E.BYPASS.LTC128B.128 [R8+0x15400], desc[UR48][R2.64+0x80], !P5 ;  /* 0x1540008002088fae */ /* 0x0001e2000e901d70 */
[----:B------:R-:W-:Y:S01]  /*cd60*/  ISETP.GE.AND P0, PT, R6, UR38, PT ;  /* 0x0000002606007c0c */ /* 0x000fe2000bf06270 */
[----:B------:R-:W-:Y:S01]  /*cd70*/  IMAD.MOV.U32 R13, RZ, RZ, R0 ;  /* 0x000000ffff0d7224 */ /* 0x000fe200078e0000 */
[----:B------:R-:W-:-:S11]  /*cd80*/  MOV R6, R14 ;  /* 0x0000000e00067202 */ /* 0x000fd60000000f00 */
[----:B0-----:R-:W-:Y:S05]  /*cd90*/  WARPSYNC.COLLECTIVE R15, `(.L_x_6646) ;  /* 0x000000000f087348 */ /* 0x001fea0003c00000 */
[----:B------:R1:W2:Y:S02]  /*cda0*/  SHFL.IDX P6, R14, R13, R12, R11 ;  /* 0x0000000c0d0e7389 */ /* 0x0002a400000c000b */
[----:B012---:R-:W-:Y:S01]  /*cdb0*/  ENDCOLLECTIVE ;  /* 0x000000000000791b */ /* 0x007fe20003800000 */
.L_x_6646:
        /* <DEDUP_REMOVED lines=8> */
.L_x_6647:
[----:B------:R-:W-:Y:S02]  /*ce40*/  VIADD R6, R4, 0x40 ;  /* 0x0000004004067836 */ /* 0x000fe40000000000 */
[----:B------:R-:W-:-:S05]  /*ce50*/  @!P0 IMAD.MOV.U32 R3, RZ, RZ, R7 ;  /* 0x000000ffff038224 */ /* 0x000fca00078e0007 */
        /* <DEDUP_REMOVED lines=11> */
.L_x_6648:
[----:B------:R-:W-:Y:S01]  /*cf10*/  IMAD.MOV.U32 R13, RZ, RZ, R5 ;  /* 0x000000ffff0d7224 */ /* 0x000fe200078e0005 */
[----:B------:R-:W-:Y:S02]  /*cf20*/  MOV R12, 0x5 ;  /* 0x00000005000c7802 */ /* 0x000fe40000000f00 */
[----:B------:R-:W-:-:S05]  /*cf30*/  @!P0 LEA R14, P1, R34, R14, 0x1 ;  /* 0x0000000e220e8211 */ /* 0x000fca00078208ff */
[----:B------:R-:W-:-:S08]  /*cf40*/  @!P0 IMAD.MOV.U32 R2, RZ, RZ, R14 ;  /* 0x000000ffff028224 */ /* 0x000fd000078e000e */
[----:B------:R-:W-:Y:S05]  /*cf50*/  WARPSYNC.COLLECTIVE R15, `(.L_x_6649) ;  /* 0x000000000f087348 */ /* 0x000fea0003c00000 */
[----:B------:R0:W1:Y:S02]  /*cf60*/  SHFL.IDX P6, R14, R13, R12, R11 ;  /* 0x0000000c0d0e7389 */ /* 0x00006400000c000b */
[----:B01----:R-:W-:Y:S01]  /*cf70*/  ENDCOLLECTIVE ;  /* 0x000000000000791b */ /* 0x003fe20003800000 */
.L_x_6649:
        /* <DEDUP_REMOVED lines=14> */
.L_x_6650:
        /* <DEDUP_REMOVED lines=9> */
.L_x_6651:
        /* <DEDUP_REMOVED lines=12> */
.L_x_6652:
        /* <DEDUP_REMOVED lines=8> */
.L_x_6653:
[----:B------:R-:W-:-:S05]  /*d230*/  @!P0 IMAD.MOV.U32 R3, RZ, RZ, R7 ;  /* 0x000000ffff038224 */ /* 0x000fca00078e0007 */
[----:B------:R-:W-:Y:S01]  /*d240*/  @!PT LDS RZ, [RZ] ;  /* 0x00000000fffff984 */ /* 0x000fe20000000800 */
[----:B------:R-:W-:Y:S01]  /*d250*/  @!PT LDS RZ, [RZ] ;  /* 0x00000000fffff984 */ /* 0x000fe20000000800 */
[----:B------:R-:W-:Y:S01]  /*d260*/  @!PT LDS RZ, [RZ] ;  /* 0x00000000fffff984 */ /* 0x000fe20000000800 */
[----:B------:R0:W-:Y:S04]  /*d270*/  @!P0 LDGSTS.E.BYPASS.LTC128B.128 [R8+0x13400], desc[UR48][R2.64], !P4 ;  /* 0x1340000002088fae */ /* 0x0001e8000e101d70 */
[----:B------:R0:W-:Y:S01]  /*d280*/  @!P0 LDGSTS.E.BYPASS.LTC128B.128 [R8+0x17400], desc[UR48][R2.64+0x80], !P5 ;  /* 0x1740008002088fae */ /* 0x0001e2000e901d70 */
[----:B------:R-:W-:Y:S02]  /*d290*/  IMAD.MOV.U32 R13, RZ, RZ, R0 ;  /* 0x000000ffff0d7224 */ /* 0x000fe400078e0000 */
[----:B------:R-:W-:-:S07]  /*d2a0*/  IMAD.MOV.U32 R6, RZ, RZ, R14 ;  /* 0x000000ffff067224 */ /* 0x000fce00078e000e */
[----:B0-----:R-:W-:Y:S05]  /*d2b0*/  WARPSYNC.COLLECTIVE R15, `(.L_x_6654) ;  /* 0x000000000f087348 */ /* 0x001fea0003c00000 */
[----:B------:R1:W2:Y:S02]  /*d2c0*/  SHFL.IDX P6, R14, R13, R12, R11 ;  /* 0x0000000c0d0e7389 */ /* 0x0002a400000c000b */
[----:B012---:R-:W-:Y:S01]  /*d2d0*/  ENDCOLLECTIVE ;  /* 0x000000000000791b */ /* 0x007fe20003800000 */
.L_x_6654:
[----:B------:R-:W-:Y:S05]  /*d2e0*/  BRA `(.L_x_6655) ;  /* 0xffffffcc002c7947 */ /* 0x000fea000383ffff */
.L_x_6581:
[----:B0-----:R-:W-:-:S04]  /*d2f0*/  MOV R3, UR39 ;  /* 0x0000002700037c02 */ /* 0x001fc80008000f00 */
[----:B------:R0:W1:Y:S03]  /*d300*/  SYNCS.PHASECHK.TRANS64.TRYWAIT P0, [R3+URZ+0x28820], R0 ;  /* 0x02882000030075a7 */ /* 0x000066000800017f */
[----:B-1----:R-:W-:Y:S05]  /*d310*/  @!P0 NANOSLEEP.SYNCS 0x989680 ;  /* 0x009896800000895d */ /* 0x002fea0003900000 */
[----:B------:R-:W1:Y:S02]  /*d320*/  @!P0 SYNCS.PHASECHK.TRANS64 P0, [R3+URZ+0x28820], R0 ;  /* 0x02882000030085a7 */ /* 0x000e64000800007f */
[----:B-1----:R-:W-:Y:S05]  /*d330*/  @!P0 BRA `(.L_x_6581) ;  /* 0xfffffffc00ec8947 */ /* 0x002fea000383ffff */
[----:B------:R-:W-:Y:S05]  /*d340*/  BRA `(.L_x_6656) ;  /* 0xffffffcc00607947 */ /* 0x000fea000383ffff */
.L_x_6585:
[----:B0-----:R0:W1:Y:S02]  /*d350*/  SYNCS.PHASECHK.TRANS64.TRYWAIT P0, [R6+URZ+0x28840], R3 ;  /* 0x02884003060075a7 */ /* 0x001064000800017f */
[----:B-1----:R-:W-:Y:S05]  /*d360*/  @!P0 NANOSLEEP.SYNCS 0x989680 ;  /* 0x009896800000895d */ /* 0x002fea0003900000 */
[----:B------:R-:W1:Y:S02]  /*d370*/  @!P0 SYNCS.PHASECHK.TRANS64 P0, [R6+URZ+0x28840], R3 ;  /* 0x02884003060085a7 */ /* 0x000e64000800007f */
[----:B-1----:R-:W-:Y:S05]  /*d380*/  @!P0 BRA `(.L_x_6585) ;  /* 0xfffffffc00f08947 */ /* 0x002fea000383ffff */
[----:B------:R-:W-:Y:S05]  /*d390*/  BRA `(.L_x_6657) ;  /* 0xffffffd0001c7947 */ /* 0x000fea000383ffff */
.L_x_6586:
        /* <DEDUP_REMOVED lines=8> */
.L_x_6659:
[----:B------:R-:W-:Y:S05]  /*d420*/  BSYNC B1 ;  /* 0x0000000000017941 */ /* 0x000fea0003800000 */
.L_x_6658:
        /* <DEDUP_REMOVED lines=10> */
.L_x_6660:
[----:B------:R-:W-:Y:S01]  /*d4d0*/  MOV R13, R9 ;  /* 0x00000009000d7202 */ /* 0x000fe20000000f00 */
[----:B------:R-:W-:Y:S01]  /*d4e0*/  IMAD.MOV.U32 R12, RZ, RZ, 0x1 ;  /* 0x00000001ff0c7424 */ /* 0x000fe200078e00ff */
[----:B------:R-:W-:-:S13]  /*d4f0*/  IADD3 R2, P0, R14, R5, RZ ;  /* 0x000000050e027210 */ /* 0x000fda0007f1e0ff */
[----:B------:R-:W-:Y:S05]  /*d500*/  WARPSYNC.COLLECTIVE R15, `(.L_x_6661) ;  /* 0x000000000f087348 */ /* 0x000fea0003c00000 */
[----:B------:R0:W1:Y:S02]  /*d510*/  SHFL.IDX P6, R14, R13, R12, R11 ;  /* 0x0000000c0d0e7389 */ /* 0x00006400000c000b */
[----:B01----:R-:W-:Y:S01]  /*d520*/  ENDCOLLECTIVE ;  /* 0x000000000000791b */ /* 0x003fe20003800000 */
.L_x_6661:
[----:B------:R-:W-:-:S05]  /*d530*/  IMAD.X R3, RZ, RZ, R3, P0 ;  /* 0x000000ffff037224 */ /* 0x000fca00000e0603 */
[----:B------:R-:W-:Y:S01]  /*d540*/  @!PT LDS RZ, [RZ] ;  /* 0x00000000fffff984 */ /* 0x000fe20000000800 */
[----:B------:R-:W-:Y:S01]  /*d550*/  @!PT LDS RZ, [RZ] ;  /* 0x00000000fffff984 */ /* 0x000fe20000000800 */
[----:B------:R-:W-:Y:S01]  /*d560*/  @!PT LDS RZ, [RZ] ;  /* 0x00000000fffff984 */ /* 0x000fe20000000800 */
[----:B------:R-:W-:Y:S04]  /*d570*/  LDGSTS.E.BYPASS.LTC128B.128 [R8+0x18400], desc[UR48][R2.64], !P2 ;  /* 0x1840000002087fae */ /* 0x000fe8000d101d70 */
[----:B------:R0:W-:Y:S01]  /*d580*/  LDGSTS.E.BYPASS.LTC128B.128 [R8+0x1c400], desc[UR48][R2.64+0x80], !P1 ;  /* 0x1c40008002087fae */ /* 0x0001e2000c901d70 */
[----:B------:R-:W-:Y:S01]  /*d590*/  MOV R13, R7 ;  /* 0x00000007000d7202 */ /* 0x000fe20000000f00 */
[----:B0-----:R-:W-:-:S07]  /*d5a0*/  IMAD.MOV.U32 R3, RZ, RZ, R14 ;  /* 0x000000ffff037224 */ /* 0x001fce00078e000e */
[----:B------:R-:W-:Y:S05]  /*d5b0*/  WARPSYNC.COLLECTIVE R15, `(.L_x_6662) ;  /* 0x000000000f087348 */ /* 0x000fea0003c00000 */
[----:B------:R0:W1:Y:S02]  /*d5c0*/  SHFL.IDX P6, R14, R13, R12, R11 ;  /* 0x0000000c0d0e7389 */ /* 0x00006400000c000b */
[----:B01----:R-:W-:Y:S01]  /*d5d0*/  ENDCOLLECTIVE ;  /* 0x000000000000791b */ /* 0x003fe20003800000 */
.L_x_6662:
[----:B------:R-:W-:Y:S01]  /*d5e0*/  IMAD.MOV.U32 R13, RZ, RZ, R9 ;  /* 0x000000ffff0d7224 */ /* 0x000fe200078e0009 */
[----:B------:R-:W-:Y:S02]  /*d5f0*/  MOV R12, 0x2 ;  /* 0x00000002000c7802 */ /* 0x000fe40000000f00 */
[----:B------:R-:W-:-:S13]  /*d600*/  IADD3 R2, P0, R14, R5, RZ ;  /* 0x000000050e027210 */ /* 0x000fda0007f1e0ff */
[----:B------:R-:W-:Y:S05]  /*d610*/  WARPSYNC.COLLECTIVE R15, `(.L_x_6663) ;  /* 0x000000000f087348 */ /* 0x000fea0003c00000 */
[----:B------:R0:W1:Y:S02]  /*d620*/  SHFL.IDX P6, R14, R13, R12, R11 ;  /* 0x0000000c0d0e7389 */ /* 0x00006400000c000b */
[----:B01----:R-:W-:Y:S01]  /*d630*/  ENDCOLLECTIVE ;  /* 0x000000000000791b */ /* 0x003fe20003800000 */
.L_x_6663:
[----:B------:R-:W-:-:S05]  /*d640*/  IMAD.X R3, RZ, RZ, R3, P0 ;  /* 0x000000ffff037224 */ /* 0x000fca00000e0603 */
[----:B------:R-:W-:Y:S01]  /*d650*/  @!PT LDS RZ, [RZ] ;  /* 0x00000000fffff984 */ /* 0x000fe20000000800 */
[----:B------:R-:W-:Y:S01]  /*d660*/  @!PT LDS RZ, [RZ] ;  /* 0x00000000fffff984 */ /* 0x000fe20000000800 */
[----:B------:R-:W-:Y:S01]  /*d670*/  @!PT LDS RZ, [RZ] ;  /* 0x00000000fffff984 */ /* 0x000fe20000000800 */
[----:B------:R-:W-:Y:S04]  /*d680*/  LDGSTS.E.BYPASS.LTC128B.128 [R8+0x18c00], desc[UR48][R2.64], !P2 ;  /* 0x18c0000002087fae */ /* 0x000fe8000d101d70 */
[----:B------:R0:W-:Y:S01]  /*d690*/  LDGSTS.E.BYPASS.LTC128B.128 [R8+0x1cc00], desc[UR48][R2.64+0x80], !P1 ;  /* 0x1cc0008002087fae */ /* 0x0001e2000c901d70 */
[----:B------:R-:W-:Y:S02]  /*d6a0*/  IMAD.MOV.U32 R13, RZ, RZ, R7 ;  /* 0x000000ffff0d7224 */ /* 0x000fe400078e0007 */
[----:B0-----:R-:W-:-:S07]  /*d6b0*/  IMAD.MOV.U32 R3, RZ, RZ, R14 ;  /* 0x000000ffff037224 */ /* 0x001fce00078e000e */
[----:B------:R-:W-:Y:S05]  /*d6c0*/  WARPSYNC.COLLECTIVE R15, `(.L_x_6664) ;  /* 0x000000000f087348 */ /* 0x000fea0003c00000 */
[----:B------:R0:W1:Y:S02]  /*d6d0*/  SHFL.IDX P6, R14, R13, R12, R11 ;  /* 0x0000000c0d0e7389 */ /* 0x00006400000c000b */
[----:B01----:R-:W-:Y:S01]  /*d6e0*/  ENDCOLLECTIVE ;  /* 0x000000000000791b */ /* 0x003fe20003800000 */
.L_x_6664:
[----:B------:R-:W-:Y:S02]  /*d6f0*/  IMAD.MOV.U32 R13, RZ, RZ, R9 ;  /* 0x000000ffff0d7224 */ /* 0x000fe400078e0009 */
[----:B------:R-:W-:Y:S01]  /*d700*/  IMAD.MOV.U32 R12, RZ, RZ, 0x3 ;  /* 0x00000003ff0c7424 */ /* 0x000fe200078e00ff */
[----:B------:R-:W-:-:S13]  /*d710*/  IADD3 R2, P0, R14, R5, RZ ;  /* 0x000000050e027210 */ /* 0x000fda0007f1e0ff */
[----:B------:R-:W-:Y:S05]  /*d720*/  WARPSYNC.COLLECTIVE R15, `(.L_x_6665) ;  /* 0x000000000f087348 */ /* 0x000fea0003c00000 */
[----:B------:R0:W1:Y:S02]  /*d730*/  SHFL.IDX P6, R14, R13, R12, R11 ;  /* 0x0000000c0d0e7389 */ /* 0x00006400000c000b */
[----:B01----:R-:W-:Y:S01]  /*d740*/  ENDCOLLECTIVE ;  /* 0x000000000000791b */ /* 0x003fe20003800000 */
.L_x_6665:
[----:B------:R-:W-:-:S05]  /*d750*/  IADD3.X R3, RZ, R3, RZ, P0, !PT ;  /* 0x00000003ff037210 */ /* 0x000fca00007fe4ff */
[----:B------:R-:W-:Y:S01]  /*d760*/  @!PT LDS RZ, [RZ] ;  /* 0x00000000fffff984 */ /* 0x000fe20000000800 */
[----:B------:R-:W-:Y:S01]  /*d770*/  @!PT LDS RZ, [RZ] ;  /* 0x00000000fffff984 */ /* 0x000fe20000000800 */
[----:B------:R-:W-:Y:S01]  /*d780*/  @!PT LDS RZ, [RZ] ;  /* 0x00000000fffff984 */ /* 0x000fe20000000800 */
[----:B------:R-:W-:Y:S04]  /*d790*/  LDGSTS.E.BYPASS.LTC128B.128 [R8+0x19400], desc[UR48][R2.64], !P2 ;  /* 0x1940000002087fae */ /* 0x000fe8000d101d70 */
[----:B------:R0:W-:Y:S01]  /*d7a0*/  LDGSTS.E.BYPASS.LTC128B.128 [R8+0x1d400], desc[UR48][R2.64+0x80], !P1 ;  /* 0x1d40008002087fae */ /* 0x0001e2000c901d70 */
[----:B------:R-:W-:Y:S01]  /*d7b0*/  IMAD.MOV.U32 R13, RZ, RZ, R7 ;  /* 0x000000ffff0d7224 */ /* 0x000fe200078e0007 */
[----:B0-----:R-:W-:-:S07]  /*d7c0*/  MOV R3, R14 ;  /* 0x0000000e00037202 */ /* 0x001fce0000000f00 */
[----:B------:R-:W-:Y:S05]  /*d7d0*/  WARPSYNC.COLLECTIVE R15, `(.L_x_6666) ;  /* 0x000000000f087348 */ /* 0x000fea0003c00000 */
[----:B------:R0:W1:Y:S02]  /*d7e0*/  SHFL.IDX P6, R14, R13, R12, R11 ;  /* 0x0000000c0d0e7389 */ /* 0x00006400000c000b */
[----:B01----:R-:W-:Y:S01]  /*d7f0*/  ENDCOLLECTIVE ;  /* 0x000000000000791b */ /* 0x003fe20003800000 */
.L_x_6666:
[----:B------:R-:W-:Y:S01]  /*d800*/  MOV R13, R9 ;  /* 0x00000009000d7202 */ /* 0x000fe20000000f00 */
[----:B------:R-:W-:Y:S01]  /*d810*/  IMAD.MOV.U32 R12, RZ, RZ, 0x4 ;  /* 0x00000004ff0c7424 */ /* 0x000fe200078e00ff */
[----:B------:R-:W-:-:S13]  /*d820*/  IADD3 R2, P0, R14, R5, RZ ;  /* 0x000000050e027210 */ /* 0x000fda0007f1e0ff */
[----:B------:R-:W-:Y:S05]  /*d830*/  WARPSYNC.COLLECTIVE R15, `(.L_x_6667) ;  /* 0x000000000f087348 */ /* 0x000fea0003c00000 */
[----:B------:R0:W1:Y:S02]  /*d840*/  SHFL.IDX P6, R14, R13, R12, R11 ;  /* 0x0000000c0d0e7389 */ /* 0x00006400000c000b */
[----:B01----:R-:W-:Y:S01]  /*d850*/  ENDCOLLECTIVE ;  /* 0x000000000000791b */ /* 0x003fe20003800000 */
.L_x_6667:
        /* <DEDUP_REMOVED lines=11> */
.L_x_6668:
[----:B------:R-:W-:Y:S01]  /*d910*/  IMAD.MOV.U32 R13, RZ, RZ, R9 ;  /* 0x000000ffff0d7224 */ /* 0x000fe200078e0009 */
[----:B------:R-:W-:Y:S02]  /*d920*/  MOV R12, 0x5 ;  /* 0x00000005000c7802 */ /* 0x000fe40000000f00 */
[----:B------:R-:W-:-:S13]  /*d930*/  IADD3 R2, P0, R14, R5, RZ ;  /* 0x000000050e027210 */ /* 0x000fda0007f1e0ff */
[----:B------:R-:W-:Y:S05]  /*d940*/  WARPSYNC.COLLECTIVE R15, `(.L_x_6669) ;  /* 0x000000000f087348 */ /* 0x000fea0003c00000 */
[----:B------:R0:W1:Y:S02]  /*d950*/  SHFL.IDX P6, R14, R13, R12, R11 ;  /* 0x0000000c0d0e7389 */ /* 0x00006400000c000b */
[----:B01----:R-:W-:Y:S01]  /*d960*/  ENDCOLLECTIVE ;  /* 0x000000000000791b */ /* 0x003fe20003800000 */
.L_x_6669:
        /* <DEDUP_REMOVED lines=11> */
.L_x_6670:
[----:B------:R-:W-:Y:S02]  /*da20*/  IMAD.MOV.U32 R13, RZ, RZ, R9 ;  /* 0x000000ffff0d7224 */ /* 0x000fe400078e0009 */
[----:B------:R-:W-:Y:S01]  /*da30*/  IMAD.MOV.U32 R12, RZ, RZ, 0x6 ;  /* 0x00000006ff0c7424 */ /* 0x000fe200078e00ff */
[----:B------:R-:W-:-:S13]  /*da40*/  IADD3 R2, P0, R14, R5, RZ ;  /* 0x000000050e027210 */ /* 0x000fda0007f1e0ff */
[----:B------:R-:W-:Y:S05]  /*da50*/  WARPSYNC.COLLECTIVE R15, `(.L_x_6671) ;  /* 0x000000000f087348 */ /* 0x000fea0003c00000 */
[----:B------:R0:W1:Y:S02]  /*da60*/  SHFL.IDX P6, R14, R13, R12, R11 ;  /* 0x0000000c0d0e7389 */ /* 0x00006400000c000b */
[----:B01----:R-:W-:Y:S01]  /*da70*/  ENDCOLLECTIVE ;  /* 0x000000000000791b */ /* 0x003fe20003800000 */
.L_x_6671:
        /* <DEDUP_REMOVED lines=11> */
.L_x_6672:
[----:B------:R-:W-:Y:S01]  /*db30*/  MOV R13, R9 ;  /* 0x00000009000d7202 */ /* 0x000fe20000000f00 */
[----:B------:R-:W-:Y:S01]  /*db40*/  IMAD.MOV.U32 R12, RZ, RZ, 0x7 ;  /* 0x00000007ff0c7424 */ /* 0x000fe200078e00ff */
[----:B------:R-:W-:-:S13]  /*db50*/  IADD3 R2, P0, R14, R5, RZ ;  /* 0x000000050e027210 */ /* 0x000fda0007f1e0ff */
[----:B------:R-:W-:Y:S05]  /*db60*/  WARPSYNC.COLLECTIVE R15, `(.L_x_6673) ;  /* 0x000000000f087348 */ /* 0x000fea0003c00000 */
[----:B------:R0:W1:Y:S02]  /*db70*/  SHFL.IDX P6, R14, R13, R12, R11 ;  /* 0x0000000c0d0e7389 */ /* 0x00006400000c000b */
[----:B01----:R-:W-:Y:S01]  /*db80*/  ENDCOLLECTIVE ;  /* 0x000000000000791b */ /* 0x003fe20003800000 */
.L_x_6673:
[----:B------:R-:W-:-:S05]  /*db90*/  IMAD.X R3, RZ, RZ, R3, P0 ;  /* 0x000000ffff037224 */ /* 0x000fca00000e0603 */
[----:B------:R-:W-:Y:S01]  /*dba0*/  @!PT LDS RZ, [RZ] ;  /* 0x00000000fffff984 */ /* 0x000fe20000000800 */
[----:B------:R-:W-:Y:S01]  /*dbb0*/  @!PT LDS RZ, [RZ] ;  /* 0x00000000fffff984 */ /* 0x000fe20000000800 */
[----:B------:R-:W-:Y:S01]  /*dbc0*/  @!PT LDS RZ, [RZ] ;  /* 0x00000000fffff984 */ /* 0x000fe20000000800 */
[----:B------:R0:W-:Y:S04]  /*dbd0*/  LDGSTS.E.BYPASS.LTC128B.128 [R8+0x1b400], desc[UR48][R2.64], !P2 ;  /* 0x1b40000002087fae */ /* 0x0001e8000d101d70 */
[----:B------:R0:W-:Y:S01]  /*dbe0*/  LDGSTS.E.BYPASS.LTC128B.128 [R8+0x1f400], desc[UR48][R2.64+0x80], !P1 ;  /* 0x1f40008002087fae */ /* 0x0001e2000c901d70 */
[----:B------:R-:W-:Y:S01]  /*dbf0*/  MOV R13, R7 ;  /* 0x00000007000d7202 */ /* 0x000fe20000000f00 */
[----:B------:R-:W-:-:S07]  /*dc00*/  IMAD.MOV.U32 R9, RZ, RZ, R14 ;  /* 0x000000ffff097224 */ /* 0x000fce00078e000e */
[----:B0-----:R-:W-:Y:S05]  /*dc10*/  WARPSYNC.COLLECTIVE R15, `(.L_x_6674) ;  /* 0x000000000f087348 */ /* 0x001fea0003c00000 */
[----:B------:R1:W2:Y:S02]  /*dc20*/  SHFL.IDX P6, R14, R13, R12, R11 ;  /* 0x0000000c0d0e7389 */ /* 0x0002a400000c000b */
[----:B012---:R-:W-:Y:S01]  /*dc30*/  ENDCOLLECTIVE ;  /* 0x000000000000791b */ /* 0x007fe20003800000 */
.L_x_6674:
[----:B------:R-:W-:Y:S05]  /*dc40*/  BRA `(.L_x_6675) ;  /* 0xffffffcc000c7947 */ /* 0x000fea000383ffff */
.L_x_6591:
[----:B0-----:R0:W1:Y:S02]  /*dc50*/  SYNCS.PHASECHK.TRANS64.TRYWAIT P0, [R6+URZ+0x28860], R3 ;  /* 0x02886003060075a7 */ /* 0x001064000800017f */
[----:B-1----:R-:W-:Y:S05]  /*dc60*/  @!P0 NANOSLEEP.SYNCS 0x989680 ;  /* 0x009896800000895d */ /* 0x002fea0003900000 */
[----:B------:R-:W1:Y:S02]  /*dc70*/  @!P0 SYNCS.PHASECHK.TRANS64 P0, [R6+URZ+0x28860], R3 ;  /* 0x02886003060085a7 */ /* 0x000e64000800007f */
[----:B-1----:R-:W-:Y:S05]  /*dc80*/  @!P0 BRA `(.L_x_6591) ;  /* 0xfffffffc00f08947 */ /* 0x002fea000383ffff */
[----:B------:R-:W-:Y:S05]  /*dc90*/  BRA `(.L_x_6676) ;  /* 0xffffffcc00707947 */ /* 0x000fea000383ffff */
.L_x_6592:
        /* <DEDUP_REMOVED lines=8> */
.L_x_6678:
[----:B------:R-:W-:Y:S05]  /*dd20*/  BSYNC B1 ;  /* 0x0000000000017941 */ /* 0x000fea0003800000 */
.L_x_6677:
        /* <DEDUP_REMOVED lines=9> */
.L_x_6679:
[----:B------:R-:W-:Y:S01]  /*ddc0*/  IMAD.MOV.U32 R13, RZ, RZ, R17 ;  /* 0x000000ffff0d7224 */ /* 0x000fe200078e0011 */
[----:B------:R-:W-:Y:S02]  /*ddd0*/  MOV R12, 0x1 ;  /* 0x00000001000c7802 */ /* 0x000fe40000000f00 */
[----:B------:R-:W-:-:S13]  /*dde0*/  IADD3 R2, P0, R14, R5, RZ ;  /* 0x000000050e027210 */ /* 0x000fda0007f1e0ff */
[----:B------:R-:W-:Y:S05]  /*ddf0*/  WARPSYNC.COLLECTIVE R15, `(.L_x_6680) ;  /* 0x000000000f087348 */ /* 0x000fea0003c00000 */
[----:B------:R0:W1:Y:S02]  /*de00*/  SHFL.IDX P6, R14, R13, R12, R11 ;  /* 0x0000000c0d0e7389 */ /* 0x00006400000c000b */
[----:B01----:R-:W-:Y:S01]  /*de10*/  ENDCOLLECTIVE ;  /* 0x000000000000791b */ /* 0x003fe20003800000 */
.L_x_6680:
        /* <DEDUP_REMOVED lines=8> */
[----:B------:R0:W-:Y:S02]  /*dea0*/  LDGSTS.E.BYPASS.LTC128B.128 [R7+0x4400], desc[UR48][R2.64+0x80], !P0 ;  /* 0x0440008002077fae */ /* 0x0001e4000c101d70 */
[----:B0-----:R-:W-:-:S07]  /*deb0*/  IMAD.MOV.U32 R3, RZ, RZ, R14 ;  /* 0x000000ffff037224 */ /* 0x001fce00078e000e */
[----:B------:R-:W-:Y:S05]  /*dec0*/  WARPSYNC.COLLECTIVE R15, `(.L_x_6681) ;  /* 0x000000000f087348 */ /* 0x000fea0003c00000 */
[----:B------:R0:W1:Y:S02]  /*ded0*/  SHFL.IDX P6, R14, R13, R12, R11 ;  /* 0x0000000c0d0e7389 */ /* 0x00006400000c000b */
[----:B01----:R-:W-:Y:S01]  /*dee0*/  ENDCOLLECTIVE ;  /* 0x000000000000791b */ /* 0x003fe20003800000 */
.L_x_6681:
[----:B------:R-:W-:Y:S02]  /*def0*/  IMAD.MOV.U32 R13, RZ, RZ, R17 ;  /* 0x000000ffff0d7224 */ /* 0x000fe400078e0011 */
[----:B------:R-:W-:Y:S01]  /*df00*/  IMAD.MOV.U32 R12, RZ, RZ, 0x2 ;  /* 0x00000002ff0c7424 */ /* 0x000fe200078e00ff */
[----:B------:R-:W-:-:S13]  /*df10*/  IADD3 R2, P0, R14, R5, RZ ;  /* 0x000000050e027210 */ /* 0x000fda0007f1e0ff */
[----:B------:R-:W-:Y:S05]  /*df20*/  WARPSYNC.COLLECTIVE R15, `(.L_x_6682) ;  /* 0x000000000f087348 */ /* 0x000fea0003c00000 */
[----:B------:R0:W1:Y:S02]  /*df30*/  SHFL.IDX P6, R14, R13, R12, R11 ;  /* 0x0000000c0d0e7389 */ /* 0x00006400000c000b */
[----:B01----:R-:W-:Y:S01]  /*df40*/  ENDCOLLECTIVE ;  /* 0x000000000000791b */ /* 0x003fe20003800000 */
.L_x_6682:
        /* <DEDUP_REMOVED lines=9> */
[----:B0-----:R-:W-:-:S07]  /*dfe0*/  MOV R3, R14 ;  /* 0x0000000e00037202 */ /* 0x001fce0000000f00 */
[----:B------:R-:W-:Y:S05]  /*dff0*/  WARPSYNC.COLLECTIVE R15, `(.L_x_6683) ;  /* 0x000000000f087348 */ /* 0x000fea0003c00000 */
[----:B------:R0:W1:Y:S02]  /*e000*/  SHFL.IDX P6, R14, R13, R12, R11 ;  /* 0x0000000c0d0e7389 */ /* 0x00006400000c000b */
[----:B01----:R-:W-:Y:S01]  /*e010*/  ENDCOLLECTIVE ;  /* 0x000000000000791b */ /* 0x003fe20003800000 */
.L_x_6683:
[----:B------:R-:W-:Y:S01]  /*e020*/  MOV R13, R17 ;  /* 0x00000011000d7202 */ /* 0x000fe20000000f00 */
[----:B------:R-:W-:Y:S01]  /*e030*/  IMAD.MOV.U32 R12, RZ, RZ, 0x3 ;  /* 0x00000003ff0c7424 */ /* 0x000fe200078e00ff */
[----:B------:R-:W-:-:S13]  /*e040*/  IADD3 R2, P0, R14, R5, RZ ;  /* 0x000000050e027210 */ /* 0x000fda0007f1e0ff */
[----:B------:R-:W-:Y:S05]  /*e050*/  WARPSYNC.COLLECTIVE R15, `(.L_x_6684) ;  /* 0x000000000f087348 */ /* 0x000fea0003c00000 */
[----:B------:R0:W1:Y:S02]  /*e060*/  SHFL.IDX P6, R14, R13, R12, R11 ;  /* 0x0000000c0d0e7389 */ /* 0x00006400000c000b */
[----:B01----:R-:W-:Y:S01]  /*e070*/  ENDCOLLECTIVE ;  /* 0x000000000000791b */ /* 0x003fe20003800000 */
.L_x_6684:
        /* <DEDUP_REMOVED lines=13> */
.L_x_6685:
[----:B------:R-:W-:Y:S01]  /*e150*/  IMAD.MOV.U32 R13, RZ, RZ, R17 ;  /* 0x000000ffff0d7224 */ /* 0x000fe200078e0011 */
[----:B------:R-:W-:Y:S02]  /*e160*/  MOV R12, 0x4 ;  /* 0x00000004000c7802 */ /* 0x000fe40000000f00 */
[----:B------:R-:W-:-:S13]  /*e170*/  IADD3 R2, P0, R14, R5, RZ ;  /* 0x000000050e027210 */ /* 0x000fda0007f1e0ff */
[----:B------:R-:W-:Y:S05]  /*e180*/  WARPSYNC.COLLECTIVE R15, `(.L_x_6686) ;  /* 0x000000000f087348 */ /* 0x000fea0003c00000 */
[----:B------:R0:W1:Y:S02]  /*e190*/  SHFL.IDX P6, R14, R13, R12, R11 ;  /* 0x0000000c0d0e7389 */ /* 0x00006400000c000b */
[----:B01----:R-:W-:Y:S01]  /*e1a0*/  ENDCOLLECTIVE ;  /* 0x000000000000791b */ /* 0x003fe20003800000 */
.L_x_6686:
        /* <DEDUP_REMOVED lines=13> */
.L_x_6687:
[----:B------:R-:W-:Y:S02]  /*e280*/  IMAD.MOV.U32 R13, RZ, RZ, R17 ;  /* 0x000000ffff0d7224 */ /* 0x000fe400078e0011 */
[----:B------:R-:W-:Y:S01]  /*e290*/  IMAD.MOV.U32 R12, RZ, RZ, 0x5 ;  /* 0x00000005ff0c7424 */ /* 0x000fe200078e00ff */
[----:B------:R-:W-:-:S13]  /*e2a0*/  IADD3 R2, P0, R14, R5, RZ ;  /* 0x000000050e027210 */ /* 0x000fda0007f1e0ff */
[----:B------:R-:W-:Y:S05]  /*e2b0*/  WARPSYNC.COLLECTIVE R15, `(.L_x_6688) ;  /* 0x000000000f087348 */ /* 0x000fea0003c00000 */
[----:B------:R0:W1:Y:S02]  /*e2c0*/  SHFL.IDX P6, R14, R13, R12, R11 ;  /* 0x0000000c0d0e7389 */ /* 0x00006400000c000b */
[----:B01----:R-:W-:Y:S01]  /*e2d0*/  ENDCOLLECTIVE ;  /* 0x000000000000791b */ /* 0x003fe20003800000 */
.L_x_6688:
        /* <DEDUP_REMOVED lines=13> */
.L_x_6689:
[----:B------:R-:W-:Y:S01]  /*e3b0*/  MOV R13, R17 ;  /* 0x00000011000d7202 */ /* 0x000fe20000000f00 */
[----:B------:R-:W-:Y:S01]  /*e3c0*/  IMAD.MOV.U32 R12, RZ, RZ, 0x6 ;  /* 0x00000006ff0c7424 */ /* 0x000fe200078e00ff */
[----:B------:R-:W-:-:S13]  /*e3d0*/  IADD3 R2, P0, R14, R5, RZ ;  /* 0x000000050e027210 */ /* 0x000fda0007f1e0ff */
[----:B------:R-:W-:Y:S05]  /*e3e0*/  WARPSYNC.COLLECTIVE R15, `(.L_x_6690) ;  /* 0x000000000f087348 */ /* 0x000fea0003c00000 */
[----:B------:R0:W1:Y:S02]  /*e3f0*/  SHFL.IDX P6, R14, R13, R12, R11 ;  /* 0x0000000c0d0e7389 */ /* 0x00006400000c000b */
[----:B01----:R-:W-:Y:S01]  /*e400*/  ENDCOLLECTIVE ;  /* 0x000000000000791b */ /* 0x003fe20003800000 */
.L_x_6690:
        /* <DEDUP_REMOVED lines=13> */
.L_x_6691:
[----:B------:R-:W-:Y:S01]  /*e4e0*/  IMAD.MOV.U32 R13, RZ, RZ, R17 ;  /* 0x000000ffff0d7224 */ /* 0x000fe200078e0011 */
[----:B------:R-:W-:Y:S02]  /*e4f0*/  MOV R12, 0x7 ;  /* 0x00000007000c7802 */ /* 0x000fe40000000f00 */
[----:B------:R-:W-:-:S13]  /*e500*/  IADD3 R2, P0, R14, R5, RZ ;  /* 0x000000050e027210 */ /* 0x000fda0007f1e0ff */
[----:B------:R-:W-:Y:S05]  /*e510*/  WARPSYNC.COLLECTIVE R15, `(.L_x_6692) ;  /* 0x000000000f087348 */ /* 0x000fea0003c00000 */
[----:B------:R0:W1:Y:S02]  /*e520*/  SHFL.IDX P6, R14, R13, R12, R11 ;  /* 0x0000000c0d0e7389 */ /* 0x00006400000c000b */
[----:B01----:R-:W-:Y:S01]  /*e530*/  ENDCOLLECTIVE ;  /* 0x000000000000791b */ /* 0x003fe20003800000 */
.L_x_6692:
        /* <DEDUP_REMOVED lines=12> */
.L_x_6693:
[----:B------:R-:W-:Y:S01]  /*e600*/  @!PT LDS RZ, [RZ] ;  /* 0x00000000fffff984 */ /* 0x000fe20000000800 */
[----:B------:R-:W-:Y:S01]  /*e610*/  @!PT LDS RZ, [RZ] ;  /* 0x00000000fffff984 */ /* 0x000fe20000000800 */
[----:B------:R-:W-:Y:S01]  /*e620*/  @!PT LDS RZ, [RZ] ;  /* 0x00000000fffff984 */ /* 0x000fe20000000800 */
[----:B------:R0:W-:Y:S01]  /*e630*/  LDGSTS.E.BYPASS.LTC128B.128 [R7+0x7400], desc[UR48][R2.64+0x80], !P0 ;  /* 0x0740008002077fae */ /* 0x0001e2000c101d70 */
[----:B------:R-:W-:Y:S05]  /*e640*/  BRA `(.L_x_6694) ;  /* 0xffffffc8000c7947 */ /* 0x000fea000383ffff */
.L_x_6598:
[----:B0-----:R0:W1:Y:S02]  /*e650*/  SYNCS.PHASECHK.TRANS64.TRYWAIT P0, [R4+URZ+0x28860], R3 ;  /* 0x02886003040075a7 */ /* 0x001064000800017f */
[----:B-1----:R-:W-:Y:S05]  /*e660*/  @!P0 NANOSLEEP.SYNCS 0x989680 ;  /* 0x009896800000895d */ /* 0x002fea0003900000 */
[----:B------:R-:W1:Y:S02]  /*e670*/  @!P0 SYNCS.PHASECHK.TRANS64 P0, [R4+URZ+0x28860], R3 ;  /* 0x02886003040085a7 */ /* 0x000e64000800007f */
[----:B-1----:R-:W-:Y:S05]  /*e680*/  @!P0 BRA `(.L_x_6598) ;  /* 0xfffffffc00f08947 */ /* 0x002fea000383ffff */
[----:B------:R-:W-:Y:S05]  /*e690*/  BRA `(.L_x_6695) ;  /* 0xffffffc800e47947 */ /* 0x000fea000383ffff */
.L_x_6599:
        /* <DEDUP_REMOVED lines=8> */
.L_x_6697:
[----:B------:R-:W-:Y:S05]  /*e720*/  BSYNC B0 ;  /* 0x0000000000007941 */ /* 0x000fea0003800000 */
.L_x_6696:
        /* <DEDUP_REMOVED lines=9> */
.L_x_6698:
[----:B------:R-:W-:Y:S01]  /*e7c0*/  IMAD.MOV.U32 R13, RZ, RZ, R17 ;  /* 0x000000ffff0d7224 */ /* 0x000fe200078e0011 */
[----:B------:R-:W-:Y:S02]  /*e7d0*/  MOV R12, 0x1 ;  /* 0x00000001000c7802 */ /* 0x000fe40000000f00 */
[----:B------:R-:W-:-:S13]  /*e7e0*/  IADD3 R2, P0, R14, R6, RZ ;  /* 0x000000060e027210 */ /* 0x000fda0007f1e0ff */
[----:B------:R-:W-:Y:S05]  /*e7f0*/  WARPSYNC.COLLECTIVE R15, `(.L_x_6699) ;  /* 0x000000000f087348 */ /* 0x000fea0003c00000 */
[----:B------:R0:W1:Y:S02]  /*e800*/  SHFL.IDX P6, R14, R13, R12, R11 ;  /* 0x0000000c0d0e7389 */ /* 0x00006400000c000b */
[----:B01----:R-:W-:Y:S01]  /*e810*/  ENDCOLLECTIVE ;  /* 0x000000000000791b */ /* 0x003fe20003800000 */
.L_x_6699:
        /* <DEDUP_REMOVED lines=13> */
.L_x_6700:
[----:B------:R-:W-:Y:S01]  /*e8f0*/  @!PT LDS RZ, [RZ] ;  /* 0x00000000fffff984 */ /* 0x000fe20000000800 */
[----:B------:R-:W-:Y:S01]  /*e900*/  @!PT LDS RZ, [RZ] ;  /* 0x00000000fffff984 */ /* 0x000fe20000000800 */
[----:B------:R-:W-:Y:S01]  /*e910*/  @!PT LDS RZ, [RZ] ;  /* 0x00000000fffff984 */ /* 0x000fe20000000800 */
[----:B------:R0:W-:Y:S01]  /*e920*/  LDGSTS.E.BYPASS.LTC128B.128 [R0+0x4400], desc[UR48][R2.64+0x80], !P0 ;  /* 0x0440008002007fae */ /* 0x0001e2000c101d70 */
[----:B------:R-:W-:Y:S02]  /*e930*/  IMAD.MOV.U32 R13, RZ, RZ, R17 ;  /* 0x000000ffff0d7224 */ /* 0x000fe400078e0011 */
[----:B------:R-:W-:Y:S01]  /*e940*/  IMAD.MOV.U32 R12, RZ, RZ, 0x2 ;  /* 0x00000002ff0c7424 */ /* 0x000fe200078e00ff */
[----:B0-----:R-:W-:-:S13]  /*e950*/  IADD3 R2, P0, R14, R6, RZ ;  /* 0x000000060e027210 */ /* 0x001fda0007f1e0ff */
[----:B------:R-:W-:Y:S05]  /*e960*/  WARPSYNC.COLLECTIVE R15, `(.L_x_6701) ;  /* 0x000000000f087348 */ /* 0x000fea0003c00000 */
[----:B------:R0:W1:Y:S02]  /*e970*/  SHFL.IDX P6, R14, R13, R12, R11 ;  /* 0x0000000c0d0e7389 */ /* 0x00006400000c000b */
[----:B01----:R-:W-:Y:S01]  /*e980*/  ENDCOLLECTIVE ;  /* 0x000000000000791b */ /* 0x003fe20003800000 */
.L_x_6701:
        /* <DEDUP_REMOVED lines=12> */
.L_x_6702:
[----:B------:R-:W-:Y:S01]  /*ea50*/  @!PT LDS RZ, [RZ] ;  /* 0x00000000fffff984 */ /* 0x000fe20000000800 */
[----:B------:R-:W-:Y:S01]  /*ea60*/  @!PT LDS RZ, [RZ] ;  /* 0x00000000fffff984 */ /* 0x000fe20000000800 */
[----:B------:R-:W-:Y:S01]  /*ea70*/  @!PT LDS RZ, [RZ] ;  /* 0x00000000fffff984 */ /* 0x000fe20000000800 */
[----:B------:R0:W-:Y:S01]  /*ea80*/  LDGSTS.E.BYPASS.LTC128B.128 [R0+0x4c00], desc[UR48][R2.64+0x80], !P0 ;  /* 0x04c0008002007fae */ /* 0x0001e2000c101d70 */
[----:B------:R-:W-:Y:S01]  /*ea90*/  MOV R13, R17 ;  /* 0x00000011000d7202 */ /* 0x000fe20000000f00 */
[----:B------:R-:W-:Y:S01]  /*eaa0*/  IMAD.MOV.U32 R12, RZ, RZ, 0x3 ;  /* 0x00000003ff0c7424 */ /* 0x000fe200078e00ff */
[----:B0-----:R-:W-:-:S13]  /*eab0*/  IADD3 R2, P0, R14, R6, RZ ;  /* 0x000000060e027210 */ /* 0x001fda0007f1e0ff */
[----:B------:R-:W-:Y:S05]  /*eac0*/  WARPSYNC.COLLECTIVE R15, `(.L_x_6703) ;  /* 0x000000000f087348 */ /* 0x000fea0003c00000 */
[----:B------:R0:W1:Y:S02]  /*ead0*/  SHFL.IDX P6, R14, R13, R12, R11 ;  /* 0x0000000c0d0e7389 */ /* 0x00006400000c000b */
[----:B01----:R-:W-:Y:S01]  /*eae0*/  ENDCOLLECTIVE ;  /* 0x000000000000791b */ /* 0x003fe20003800000 */
.L_x_6703:
        /* <DEDUP_REMOVED lines=12> */
.L_x_6704:
[----:B------:R-:W-:Y:S01]  /*ebb0*/  @!PT LDS RZ, [RZ] ;  /* 0x00000000fffff984 */ /* 0x000fe20000000800 */
[----:B------:R-:W-:Y:S01]  /*ebc0*/  @!PT LDS RZ, [RZ] ;  /* 0x00000000fffff984 */ /* 0x000fe20000000800 */
[----:B------:R-:W-:Y:S01]  /*ebd0*/  @!PT LDS RZ, [RZ] ;  /* 0x00000000fffff984 */ /* 0x000fe20000000800 */
[----:B------:R0:W-:Y:S01]  /*ebe0*/  LDGSTS.E.BYPASS.LTC128B.128 [R0+0x5400], desc[UR48][R2.64+0x80], !P0 ;  /* 0x0540008002007fae */ /* 0x0001e2000c101d70 */
[----:B------:R-:W-:Y:S01]  /*ebf0*/  IMAD.MOV.U32 R13, RZ, RZ, R17 ;  /* 0x000000ffff0d7224 */ /* 0x000fe200078e0011 */
[----:B------:R-:W-:Y:S02]  /*ec00*/  MOV R12, 0x4 ;  /* 0x00000004000c7802 */ /* 0x000fe40000000f00 */
[----:B0-----:R-:W-:-:S13]  /*ec10*/  IADD3 R2, P0, R14, R6, RZ ;  /* 0x000000060e027210 */ /* 0x001fda0007f1e0ff */
[----:B------:R-:W-:Y:S05]  /*ec20*/  WARPSYNC.COLLECTIVE R15, `(.L_x_6705) ;  /* 0x000000000f087348 */ /* 0x000fea0003c00000 */
[----:B------:R0:W1:Y:S02]  /*ec30*/  SHFL.IDX P6, R14, R13, R12, R11 ;  /* 0x0000000c0d0e7389 */ /* 0x00006400000c000b */
[----:B01----:R-:W-:Y:S01]  /*ec40*/  ENDCOLLECTIVE ;  /* 0x000000000000791b */ /* 0x003fe20003800000 */
.L_x_6705:
        /* <DEDUP_REMOVED lines=12> */
.L_x_6706:
        /* <DEDUP_REMOVED lines=10> */
.L_x_6707:
        /* <DEDUP_REMOVED lines=12> */
.L_x_6708:
        /* <DEDUP_REMOVED lines=10> */
.L_x_6709:
        /* <DEDUP_REMOVED lines=12> */
.L_x_6710:
        /* <DEDUP_REMOVED lines=10> */
.L_x_6711:
        /* <DEDUP_REMOVED lines=12> */
.L_x_6712:
[----:B------:R-:W-:Y:S01]  /*f130*/  @!PT LDS RZ, [RZ] ;  /* 0x00000000fffff984 */ /* 0x000fe20000000800 */
[----:B------:R-:W-:Y:S01]  /*f140*/  @!PT LDS RZ, [RZ] ;  /* 0x00000000fffff984 */ /* 0x000fe20000000800 */
[----:B------:R-:W-:Y:S01]  /*f150*/  @!PT LDS RZ, [RZ] ;  /* 0x00000000fffff984 */ /* 0x000fe20000000800 */
[----:B------:R0:W-:Y:S01]  /*f160*/  LDGSTS.E.BYPASS.LTC128B.128 [R0+0x7400], desc[UR48][R2.64+0x80], !P0 ;  /* 0x0740008002007fae */ /* 0x0001e2000c101d70 */
[----:B------:R-:W-:Y:S05]  /*f170*/  BRA `(.L_x_6713) ;  /* 0xffffffc400387947 */ /* 0x000fea000383ffff */
.L_x_6604:
[----:B0-----:R0:W1:Y:S02]  /*f180*/  SYNCS.PHASECHK.TRANS64.TRYWAIT P0, [R5+URZ+0x28820], R37 ;  /* 0x02882025050075a7 */ /* 0x001064000800017f */
[----:B-1----:R-:W-:Y:S05]  /*f190*/  @!P0 NANOSLEEP.SYNCS 0x989680 ;  /* 0x009896800000895d */ /* 0x002fea0003900000 */
[----:B------:R-:W1:Y:S02]  /*f1a0*/  @!P0 SYNCS.PHASECHK.TRANS64 P0, [R5+URZ+0x28820], R37 ;  /* 0x02882025050085a7 */ /* 0x000e64000800007f */
[----:B-1----:R-:W-:Y:S05]  /*f1b0*/  @!P0 BRA `(.L_x_6604) ;  /* 0xfffffffc00f08947 */ /* 0x002fea000383ffff */
[----:B------:R-:W-:Y:S05]  /*f1c0*/  BRA `(.L_x_6714) ;  /* 0xffffffc400c87947 */ /* 0x000fea000383ffff */
.L_x_6605:
        /* <DEDUP_REMOVED lines=11> */
.L_x_6716:
[----:B------:R-:W-:Y:S05]  /*f280*/  BSYNC B0 ;  /* 0x0000000000007941 */ /* 0x000fea0003800000 */
.L_x_6715:
[----:B------:R-:W-:Y:S05]  /*f290*/  BRA `(.L_x_6717) ;  /* 0xffffffc400b07947 */ /* 0x000fea000383ffff */
.L_x_6608:
[----:B------:R-:W-:Y:S01]  /*f2a0*/  BSSY B1, `(.L_x_6718) ;  /* 0x0000006000017945 */ /* 0x000fe20003800000 */
[----:B------:R-:W-:-:S07]  /*f2b0*/  IMAD.MOV.U32 R15, RZ, RZ, -0x1 ;  /* 0xffffffffff0f7424 */ /* 0x000fce00078e00ff */
[----:B01----:R-:W-:Y:S05]  /*f2c0*/  WARPSYNC.COLLECTIVE R15, `(.L_x_6719) ;  /* 0x000000000f0c7348 */ /* 0x003fea0003c00000 */
[----:B------:R-:W-:Y:S02]  /*f2d0*/  ELECT P6, UR62, PT ;  /* 0x00000000003e782f */ /* 0x000fe400038c0000 */
[----:B------:R-:W-:Y:S01]  /*f2e0*/  MOV R14, UR62 ;  /* 0x0000003e000e7c02 */ /* 0x000fe20008000f00 */
[----:B01----:R-:W-:Y:S10]  /*f2f0*/  ENDCOLLECTIVE ;  /* 0x000000000000791b */ /* 0x003ff40003800000 */
.L_x_6719:
[----:B------:R-:W-:Y:S05]  /*f300*/  BSYNC B1 ;  /* 0x0000000000017941 */ /* 0x000fea0003800000 */
.L_x_6718:
[----:B------:R-:W-:Y:S05]  /*f310*/  BRA `(.L_x_6720) ;  /* 0xffffffc400a87947 */ /* 0x000fea000383ffff */
.L_x_6610:
[----:B-1----:R1:W2:Y:S02]  /*f320*/  SYNCS.PHASECHK.TRANS64.TRYWAIT P1, [R3+URZ+0x28840], R2 ;  /* 0x02884002030075a7 */ /* 0x0022a4000802017f */
[----:B--2---:R-:W-:Y:S05]  /*f330*/  @!P1 NANOSLEEP.SYNCS 0x989680 ;  /* 0x009896800000995d */ /* 0x004fea0003900000 */
[----:B------:R-:W2:Y:S02]  /*f340*/  @!P1 SYNCS.PHASECHK.TRANS64 P1, [R3+URZ+0x28840], R2 ;  /* 0x02884002030095a7 */ /* 0x000ea4000802007f */
[----:B--2---:R-:W-:Y:S05]  /*f350*/  @!P1 BRA `(.L_x_6610) ;  /* 0xfffffffc00f09947 */ /* 0x004fea000383ffff */
[----:B------:R-:W-:Y:S05]  /*f360*/  BRA `(.L_x_6721) ;  /* 0xffffffc400c87947 */ /* 0x000fea000383ffff */
.L_x_6612:
[----:B0-----:R0:W2:Y:S02]  /*f370*/  SYNCS.PHASECHK.TRANS64.TRYWAIT P1, [R5+URZ+0x28840], R0 ;  /* 0x02884000050075a7 */ /* 0x0010a4000802017f */
[----:B--2---:R-:W-:Y:S05]  /*f380*/  @!P1 NANOSLEEP.SYNCS 0x989680 ;  /* 0x009896800000995d */ /* 0x004fea0003900000 */
[----:B------:R-:W2:Y:S02]  /*f390*/  @!P1 SYNCS.PHASECHK.TRANS64 P1, [R5+URZ+0x28840], R0 ;  /* 0x02884000050095a7 */ /* 0x000ea4000802007f */
[----:B--2---:R-:W-:Y:S05]  /*f3a0*/  @!P1 BRA `(.L_x_6612) ;  /* 0xfffffffc00f09947 */ /* 0x004fea000383ffff */
[----:B------:R-:W-:Y:S05]  /*f3b0*/  BRA `(.L_x_6722) ;  /* 0xffffffc400d47947 */ /* 0x000fea000383ffff */
.L_x_6614:
[----:B--2---:R2:W3:Y:S02]  /*f3c0*/  SYNCS.PHASECHK.TRANS64.TRYWAIT P1, [R3+URZ+0x28860], R2 ;  /* 0x02886002030075a7 */ /* 0x0044e4000802017f */
[----:B---3--:R-:W-:Y:S05]  /*f3d0*/  @!P1 NANOSLEEP.SYNCS 0x989680 ;  /* 0x009896800000995d */ /* 0x008fea0003900000 */
[----:B------:R-:W3:Y:S02]  /*f3e0*/  @!P1 SYNCS.PHASECHK.TRANS64 P1, [R3+URZ+0x28860], R2 ;  /* 0x02886002030095a7 */ /* 0x000ee4000802007f */
[----:B---3--:R-:W-:Y:S05]  /*f3f0*/  @!P1 BRA `(.L_x_6614) ;  /* 0xfffffffc00f09947 */ /* 0x008fea000383ffff */
[----:B------:R-:W-:Y:S05]  /*f400*/  BRA `(.L_x_6723) ;  /* 0xffffffc400d07947 */ /* 0x000fea000383ffff */
.L_x_6724:
        /* <DEDUP_REMOVED lines=15> */
.L_x_15856:


//--------------------- .text._ZN7cutlass13device_kernelIN5flash11enable_sm90INS1_16FlashAttnFwdSm90INS1_25CollectiveMainloopFwdSm90ILi2EN4cute5tupleIJNS5_1CILi1EEES8_S8_EEENS6_IJNS7_ILi128EEESA_SA_EEELi128ENS_6half_tEfNS_4arch4Sm90ELb0ELb0ELb1ELb1ELb1ELb0ELb0ELb1ELb1ELb1ELb0ELb0EEENS1_21CollectiveEpilogueFwdISB_S9_SC_SE_Li256ELb1ELb1ELb0ELb0EEENS1_36VarlenDynamicPersistentTileSchedulerILi128ELi128ELi256ELi128ELb0ELb1ELb1ELb0ELb1ELb1EEEEEEEEEvNT_6ParamsE --------------------------
	.section	.text._ZN7cutlass13device_kernelIN5flash11enable_sm90INS1_16FlashAttnFwdSm90INS1_25CollectiveMainloopFwdSm90ILi2EN4cute5tupleIJNS5_1CILi1EEES8_S8_EEENS6_IJNS7_ILi128EEESA_SA_EEELi128ENS_6half_tEfNS_4arch4Sm90ELb0ELb0ELb1ELb1ELb1ELb0ELb0ELb1ELb1ELb1ELb0ELb0EEENS1_21CollectiveEpilogueFwdISB_S9_SC_SE_Li256ELb1ELb1ELb0ELb0EEENS1_36VarlenDynamicPersistentTileSchedulerILi128ELi128ELi256ELi128ELb0ELb1ELb1ELb0ELb1ELb1EEEEEEEEEvNT_6ParamsE,"ax",@progbits
	.align	128
.text._ZN7cutlass13device_kernelIN5flash11enable_sm90INS1_16FlashAttnFwdSm90INS1_25CollectiveMainloopFwdSm90ILi2EN4cute5tupleIJNS5_1CILi1EEES8_S8_EEENS6_IJNS7_ILi128EEESA_SA_EEELi128ENS_6half_tEfNS_4arch4Sm90ELb0ELb0ELb1ELb1ELb1ELb0ELb0ELb1ELb1ELb1ELb0ELb0EEENS1_21CollectiveEpilogueFwdISB_S9_SC_SE_Li256ELb1ELb1ELb0ELb0EEENS1_36VarlenDynamicPersistentTileSchedulerILi128ELi128ELi256ELi128ELb0ELb1ELb1ELb0ELb1ELb1EEEEEEEEEvNT_6ParamsE:
        .type           _ZN7cutlass13device_kernelIN5flash11enable_sm90INS1_16FlashAttnFwdSm90INS1_25CollectiveMainloopFwdSm90ILi2EN4cute5tupleIJNS5_1CILi1EEES8_S8_EEENS6_IJNS7_ILi128EEESA_SA_EEELi128ENS_6half_tEfNS_4arch4Sm90ELb0ELb0ELb1ELb1ELb1ELb0ELb0ELb1ELb1ELb1ELb0ELb0EEENS1_21CollectiveEpilogueFwdISB_S9_SC_SE_Li256ELb1ELb1ELb0ELb0EEENS1_36VarlenDynamicPersistentTileSchedulerILi128ELi128ELi256ELi128ELb0ELb1ELb1ELb0ELb1ELb1EEEEEEEEEvNT_6ParamsE,@function
        .size           _ZN7cutlass13device_kernelIN5flash11enable_sm90INS1_16FlashAttnFwdSm90INS1_25CollectiveMainloopFwdSm90ILi2EN4cute5tupleIJNS5_1CILi1EEES8_S8_EEENS6_IJNS7_ILi128EEESA_SA_EEELi128ENS_6half_tEfNS_4arch4Sm90ELb0ELb0ELb1ELb1ELb1ELb0ELb0ELb1ELb1ELb1ELb0ELb0EEENS1_21CollectiveEpilogueFwdISB_S9_SC_SE_Li256ELb1ELb1ELb0ELb0EEENS1_36VarlenDynamicPersistentTileSchedulerILi128ELi128ELi256ELi128ELb0ELb1ELb1ELb0ELb1ELb1EEEEEEEEEvNT_6ParamsE,(.L_x_15857 - _ZN7cutlass13device_kernelIN5flash11enable_sm90INS1_16FlashAttnFwdSm90INS1_25CollectiveMainloopFwdSm90ILi2EN4cute5tupleIJNS5_1CILi1EEES8_S8_EEENS6_IJNS7_ILi128EEESA_SA_EEELi128ENS_6half_tEfNS_4arch4Sm90ELb0ELb0ELb1ELb1ELb1ELb0ELb0ELb1ELb1ELb1ELb0ELb0EEENS1_21CollectiveEpilogueFwdISB_S9_SC_SE_Li256ELb1ELb1ELb0ELb0EEENS1_36VarlenDynamicPersistentTileSchedulerILi128ELi128ELi256ELi128ELb0ELb1ELb1ELb0ELb1ELb1EEEEEEEEEvNT_6ParamsE)
        .other          _ZN7cutlass13device_kernelIN5flash11enable_sm90INS1_16FlashAttnFwdSm90INS1_25CollectiveMainloopFwdSm90ILi2EN4cute5tupleIJNS5_1CILi1EEES8_S8_EEENS6_IJNS7_ILi128EEESA_SA_EEELi128ENS_6half_tEfNS_4arch4Sm90ELb0ELb0ELb1ELb1ELb1ELb0ELb0ELb1ELb1ELb1ELb0ELb0EEENS1_21CollectiveEpilogueFwdISB_S9_SC_SE_Li256ELb1ELb1ELb0ELb0EEENS1_36VarlenDynamicPersistentTileSchedulerILi128ELi128ELi256ELi128ELb0ELb1ELb1ELb0ELb1ELb1EEEEEEEEEvNT_6ParamsE,@"STO_CUDA_ENTRY STV_DEFAULT"
_ZN7cutlass13device_kernelIN5flash11enable_sm90INS1_16FlashAttnFwdSm90INS1_25CollectiveMainloopFwdSm90ILi2EN4cute5tupleIJNS5_1CILi1EEES8_S8_EEENS6_IJNS7_ILi128EEESA_SA_EEELi128ENS_6half_tEfNS_4arch4Sm90ELb0ELb0ELb1ELb1ELb1ELb0ELb0ELb1ELb1ELb1ELb0ELb0EEENS1_21CollectiveEpilogueFwdISB_S9_SC_SE_Li256ELb1ELb1ELb0ELb0EEENS1_36VarlenDynamicPersistentTileSchedulerILi128ELi128ELi256ELi128ELb0ELb1ELb1ELb0ELb1ELb1EEEEEEEEEvNT_6ParamsE:
        /* <DEDUP_REMOVED lines=10> */
[----:B------:R-:W-:-:S05]  /*00a0*/  SHF.R.U32.HI R2, RZ, 0x7, R3 ;  /* 0x00000007ff027819 */ /* 0x000fca0000011603 */
[----:B------:R0:W1:Y:S04]  /*00b0*/  SHFL.IDX PT, R4, R2, RZ, 0x1f ;  /* 0x00001fff02047589 */ /* 0x00006800000e0000 */
[----:B------:R-:W-:Y:S01]  /*00c0*/  VOTEU.ALL UP0, P0 ;  /* 0x00000000003f7886 */ /* 0x000fe20000000000 */
[----:B------:R-:W-:-:S04]  /*00d0*/  VOTEU.ALL UP1, P0 ;  /* 0x00000000003f7886 */ /* 0x000fc80000020000 */
[----:B------:R-:W2:Y:S01]  /*00e0*/  @!UP0 S2UR UR8, SR_CgaCtaId ;  /* 0x00000000000889c3 */ /* 0x000ea20000008800 */
[----:B------:R-:W-:Y:S01]  /*00f0*/  @!UP0 UMOV UR6, 0x400 ;  /* 0x0000040000068882 */ /* 0x000fe20000000000 */
[----:B------:R-:W-:-:S04]  /*0100*/  @!UP0 UIADD3 UR4, -UR4, 0x100000, URZ ;  /* 0x0010000004048890 */ /* 0x000fc8000fffe13f */
[----:B------:R-:W-:Y:S02]  /*0110*/  @!UP0 USHF.L.U32 UR5, UR4, 0xb, URZ ;  /* 0x0000000b04058899 */ /* 0x000fe4000800063f */
[----:B------:R-:W-:Y:S02]  /*0120*/  @!UP0 USHF.L.U32 UR4, UR4, 0x1, URZ ;  /* 0x0000000104048899 */ /* 0x000fe4000800063f */
[----:B--2---:R-:W-:Y:S02]  /*0130*/  @!UP0 ULEA UR8, UR8, UR6, 0x18 ;  /* 0x0000000608088291 */ /* 0x004fe4000f8ec03f */
        /* <DEDUP_REMOVED lines=25> */
.L_x_6725:
        /* <DEDUP_REMOVED lines=22> */
.L_x_6726:
        /* <DEDUP_REMOVED lines=18> */
.L_x_6727:
        /* <DEDUP_REMOVED lines=22> */
.L_x_6728:
        /* <DEDUP_REMOVED lines=23> */
.L_x_6729:
        /* <DEDUP_REMOVED lines=8> */
.L_x_6731:
[----:B------:R-:W-:-:S08]  /*08a0*/  NOP ;  /* 0x0000000000007918 */ /* 0x000fd00000000000 */
[----:B------:R-:W0:Y:S02]  /*08b0*/  USETMAXREG.TRY_ALLOC.CTAPOOL UP0, 0xe8 ;  /* 0x000000e8000079c8 */ /* 0x000e240008000600 */
[----:B0-----:R-:W-:-:S13]  /*08c0*/  PLOP3.LUT P0, PT, PT, PT, UP0, 0x80, 0x0 ;  /* 0x000000000000781c */ /* 0x001fda0003f0f008 */
[----:B------:R-:W-:Y:S05]  /*08d0*/  @!P0 BRA `(.L_x_6731) ;  /* 0xfffffffc00f08947 */ /* 0x000fea000383ffff */
[----:B------:R-:W0:Y:S01]  /*08e0*/  S2R R3, SR_TID.X ;  /* 0x0000000000037919 */ /* 0x000e220000002100 */
[----:B------:R-:W1:Y:S01]  /*08f0*/  S2UR UR5, SR_CgaCtaId ;  /* 0x00000000000579c3 */ /* 0x000e620000008800 */
[----:B------:R-:W-:-:S07]  /*0900*/  UMOV UR4, 0x400 ;  /* 0x0000040000047882 */ /* 0x000fce0000000000 */
[----:B------:R-:W-:Y:S06]  /*0910*/  BAR.ARV 0x8, 0x180 ;  /* 0x0206000000007b1d */ /* 0x000fec0000002000 */
[----:B-1----:R-:W-:Y:S01]  /*0920*/  ULEA UR4, UR5, UR4, 0x18 ;  /* 0x0000000405047291 */ /* 0x002fe2000f8ec03f */
[----:B0-----:R-:W-:-:S04]  /*0930*/  LOP3.LUT R0, R3, 0xffffff80, RZ, 0xc0, !PT ;  /* 0xffffff8003007812 */ /* 0x001fc800078ec0ff */
[----:B------:R-:W-:-:S13]  /*0940*/  ISETP.NE.AND P0, PT, R0, 0x80, PT ;  /* 0x000000800000780c */ /* 0x000fda0003f05270 */
[----:B------:R-:W-:Y:S08]  /*0950*/  @!P0 BAR.ARV 0x9, 0x100 ;  /* 0x0244000000008b1d */ /* 0x000ff00000002000 */
[----:B------:R-:W-:Y:S06]  /*0960*/  BAR.SYNC.DEFER_BLOCKING 0x5, 0x180 ;  /* 0x0146000000007b1d */ /* 0x000fec0000010000 */
[----:B------:R-:W0:Y:S01]  /*0970*/  LDS.128 R48, [UR4+0x288d0] ;  /* 0x0288d004ff307984 */ /* 0x000e220008000c00 */
[----:B------:R-:W-:Y:S01]  /*0980*/  ULDC UR4, c[0x0][0xc3c] ;  /* 0x00030f0000047ab9 */ /* 0x000fe20000000800 */
[----:B------:R-:W-:Y:S06]  /*0990*/  BAR.ARV 0x4, 0x180 ;  /* 0x0106000000007b1d */ /* 0x000fec0000002000 */
[----:B0-----:R-:W-:-:S13]  /*09a0*/  ISETP.GE.AND P0, PT, R51, UR4, PT ;  /* 0x0000000433007c0c */ /* 0x001fda000bf06270 */
[----:B------:R-:W-:Y:S05]  /*09b0*/  @P0 EXIT ;  /* 0x000000000000094d */ /* 0x000fea0003800000 */
[----:B------:R-:W-:Y:S01]  /*09c0*/  VIADD R190, R3, 0xffffff80 ;  /* 0xffffff8003be7836 */ /* 0x000fe20000000000 */
[----:B------:R-:W-:Y:S01]  /*09d0*/  R2UR UR5, R49 ;  /* 0x00000000310572ca */ /* 0x000fe200000e0000 */
[----:B------:R-:W-:Y:S01]  /*09e0*/  ULOP3.LUT UR45, UR36, 0x1, URZ, 0xfc, !UPT ;  /* 0x00000001242d7892 */ /* 0x000fe2000f8efc3f */
[----:B------:R-:W-:Y:S01]  /*09f0*/  R2UR UR6, R50 ;  /* 0x00000000320672ca */ /* 0x000fe200000e0000 */
[----:B------:R-:W-:Y:S01]  /*0a00*/  UMOV UR44, URZ ;  /* 0x0000003f002c7c82 */ /* 0x000fe20008000000 */
[----:B------:R-:W-:Y:S01]  /*0a10*/  SHF.R.S32.HI R3, RZ, 0x1f, R190 ;  /* 0x0000001fff037819 */ /* 0x000fe200000114be */
[----:B------:R-:W-:Y:S01]  /*0a20*/  UMOV UR43, URZ ;  /* 0x0000003f002b7c82 */ /* 0x000fe20008000000 */
[----:B------:R-:W-:Y:S01]  /*0a30*/  MOV R12, 0xfffffffe ;  /* 0xfffffffe000c7802 */ /* 0x000fe20000000f00 */
[----:B------:R-:W-:Y:S01]  /*0a40*/  UMOV UR42, URZ ;  /* 0x0000003f002a7c82 */ /* 0x000fe20008000000 */
[CC--:B------:R-:W-:Y:S02]  /*0a50*/  LEA.HI R0, R3.reuse, R190.reuse, RZ, 0x7 ;  /* 0x000000be03007211 */ /* 0x0c0fe400078f38ff */
[----:B------:R-:W-:-:S02]  /*0a60*/  LEA.HI R4, R3, R190, RZ, 0x4 ;  /* 0x000000be03047211 */ /* 0x000fc400078f20ff */
[----:B------:R-:W-:Y:S02]  /*0a70*/  LOP3.LUT R5, R0, 0xffffff80, RZ, 0xc0, !PT ;  /* 0xffffff8000057812 */ /* 0x000fe400078ec0ff */
[----:B------:R-:W-:Y:S02]  /*0a80*/  SHF.R.S32.HI R7, RZ, 0x4, R4 ;  /* 0x00000004ff077819 */ /* 0x000fe40000011404 */
[----:B------:R-:W-:Y:S01]  /*0a90*/  SHF.R.S32.HI R153, RZ, 0x7, R0 ;  /* 0x00000007ff997819 */ /* 0x000fe20000011400 */
[----:B------:R-:W-:Y:S01]  /*0aa0*/  IMAD.IADD R154, R190, 0x1, -R5 ;  /* 0x00000001be9a7824 */ /* 0x000fe200078e0a05 */
[----:B------:R-:W-:Y:S02]  /*0ab0*/  LEA.HI R5, R3, R190, RZ, 0x5 ;  /* 0x000000be03057211 */ /* 0x000fe400078f28ff */
[----:B------:R-:W-:Y:S02]  /*0ac0*/  LEA.HI R0, R0, R153, RZ, 0x1 ;  /* 0x0000009900007211 */ /* 0x000fe400078f08ff */
[----:B------:R-:W-:Y:S01]  /*0ad0*/  SHF.R.S32.HI R9, RZ, 0x1f, R154 ;  /* 0x0000001fff097819 */ /* 0x000fe2000001149a */
[----:B------:R-:W-:Y:S01]  /*0ae0*/  IMAD.SHL.U32 R6, R5, 0x20, RZ ;  /* 0x0000002005067824 */ /* 0x000fe200078e00ff */
[----:B------:R-:W-:-:S02]  /*0af0*/  LOP3.LUT R5, R4, 0x3fffff0, RZ, 0xc0, !PT ;  /* 0x03fffff004057812 */ /* 0x000fc400078ec0ff */
[----:B------:R-:W-:Y:S02]  /*0b00*/  LEA.HI R4, R4, R7, RZ, 0x1 ;  /* 0x0000000704047211 */ /* 0x000fe400078f08ff */
[----:B------:R-:W-:Y:S02]  /*0b10*/  LOP3.LUT R6, R6, 0xfffffc00, RZ, 0xc0, !PT ;  /* 0xfffffc0006067812 */ /* 0x000fe400078ec0ff */
[----:B------:R-:W-:Y:S02]  /*0b20*/  IADD3 R5, R190, -R5, RZ ;  /* 0x80000005be057210 */ /* 0x000fe40007ffe0ff */
[----:B------:R-:W-:Y:S02]  /*0b30*/  LOP3.LUT R4, R4, 0x1ffffffe, RZ, 0xc0, !PT ;  /* 0x1ffffffe04047812 */ /* 0x000fe400078ec0ff */
[----:B------:R-:W-:Y:S01]  /*0b40*/  LEA.HI R8, R9, R154, RZ, 0x2 ;  /* 0x0000009a09087211 */ /* 0x000fe200078f10ff */
[----:B------:R-:W-:Y:S01]  /*0b50*/  IMAD R5, R5, 0x40, R6 ;  /* 0x0000004005057824 */ /* 0x000fe200078e0206 */
[----:B------:R-:W-:Y:S01]  /*0b60*/  LEA.HI R6, R3, R190, RZ, 0x2 ;  /* 0x000000be03067211 */ /* 0x000fe200078f10ff */
[----:B------:R-:W-:Y:S01]  /*0b70*/  IMAD.IADD R4, R7, 0x1, -R4 ;  /* 0x0000000107047824 */ /* 0x000fe200078e0a04 */
[----:B------:R-:W-:-:S02]  /*0b80*/  SHF.R.S32.HI R10, RZ, 0x2, R8 ;  /* 0x00000002ff0a7819 */ /* 0x000fc40000011408 */
[----:B------:R-:W-:Y:S01]  /*0b90*/  SHF.R.S32.HI R11, RZ, 0x1f, R8 ;  /* 0x0000001fff0b7819 */ /* 0x000fe20000011408 */
[----:B------:R-:W-:Y:S01]  /*0ba0*/  IMAD R155, R4, 0x8, R5 ;  /* 0x00000008049b7824 */ /* 0x000fe200078e0205 */
[----:B------:R-:W-:Y:S02]  /*0bb0*/  LOP3.LUT R5, R6, 0xfffffffc, RZ, 0xc0, !PT ;  /* 0xfffffffc06057812 */ /* 0x000fe400078ec0ff */
[----:B------:R-:W-:Y:S02]  /*0bc0*/  LEA.HI R11, R11, R10, RZ, 0x3 ;  /* 0x0000000a0b0b7211 */ /* 0x000fe400078f18ff */
[----:B------:R-:W-:Y:S01]  /*0bd0*/  LEA.HI R3, R3, R190, RZ, 0x3 ;  /* 0x000000be03037211 */ /* 0x000fe200078f18ff */
[----:B------:R-:W-:Y:S01]  /*0be0*/  IMAD.IADD R4, R190, 0x1, -R5 ;  /* 0x00000001be047824 */ /* 0x000fe200078e0a05 */
[----:B------:R-:W-:Y:S02]  /*0bf0*/  LOP3.LUT R11, R11, 0xfffffff8, RZ, 0xc0, !PT ;  /* 0xfffffff80b0b7812 */ /* 0x000fe400078ec0ff */
[----:B------:R-:W-:-:S02]  /*0c00*/  LOP3.LUT R5, R3, 0xfffffff8, RZ, 0xc0, !PT ;  /* 0xfffffff803057812 */ /* 0x000fc400078ec0ff */
[----:B------:R-:W-:Y:S01]  /*0c10*/  LEA.HI R9, R9, R154, RZ, 0x5 ;  /* 0x0000009a09097211 */ /* 0x000fe200078f28ff */
[----:B------:R-:W-:Y:S01]  /*0c20*/  IMAD.IADD R10, R10, 0x1, -R11 ;  /* 0x000000010a0a7824 */ /* 0x000fe200078e0a0b */
[----:B------:R-:W-:Y:S01]  /*0c30*/  LEA.HI R6, R4, R4, RZ, 0x1 ;  /* 0x0000000404067211 */ /* 0x000fe200078f08ff */
[----:B------:R-:W-:Y:S01]  /*0c40*/  IMAD.IADD R152, R190, 0x1, -R5 ;  /* 0x00000001be987824 */ /* 0x000fe200078e0a05 */
[----:B------:R-:W-:Y:S02]  /*0c50*/  SHF.R.S32.HI R9, RZ, 0x5, R9 ;  /* 0x00000005ff097819 */ /* 0x000fe40000011409 */
[----:B------:R-:W-:Y:S01]  /*0c60*/  LOP3.LUT R0, R0, 0x3fffffe, RZ, 0xc0, !PT ;  /* 0x03fffffe00007812 */ /* 0x000fe200078ec0ff */
[----:B------:R-:W-:Y:S01]  /*0c70*/  IMAD.SHL.U32 R22, R152, 0x8, RZ ;  /* 0x0000000898167824 */ /* 0x000fe200078e00ff */
[----:B------:R-:W-:Y:S01]  /*0c80*/  LOP3.LUT R7, R6, 0x1ffffffe, RZ, 0xc0, !PT ;  /* 0x1ffffffe06077812 */ /* 0x000fe200078ec0ff */
[----:B------:R-:W-:Y:S01]  /*0c90*/  IMAD R9, R9, 0x10, R10 ;  /* 0x0000001009097824 */ /* 0x000fe200078e020a */
[----:B------:R-:W-:Y:S01]  /*0ca0*/  IADD3 R0, R153, -R0, RZ ;  /* 0x8000000099007210 */ /* 0x000fe20007ffe0ff */
[----:B------:R-:W-:Y:S01]  /*0cb0*/  VIADD R18, R22, 0x40 ;  /* 0x0000004016127836 */ /* 0x000fe20000000000 */
[----:B------:R-:W-:Y:S01]  /*0cc0*/  LOP3.LUT R11, R8, 0x7ffffffc, RZ, 0xc0, !PT ;  /* 0x7ffffffc080b7812 */ /* 0x000fe200078ec0ff */
[----:B------:R-:W-:Y:S01]  /*0cd0*/  IMAD.IADD R16, R4, 0x1, -R7 ;  /* 0x0000000104107824 */ /* 0x000fe200078e0a07 */
[----:B------:R-:W-:Y:S01]  /*0ce0*/  SHF.R.S32.HI R17, RZ, 0x3, R3 ;  /* 0x00000003ff117819 */ /* 0x000fe20000011403 */
[----:B------:R-:W-:Y:S01]  /*0cf0*/  IMAD R19, R0, 0x40, R9 ;  /* 0x0000004000137824 */ /* 0x000fe200078e0209 */
[----:B------:R-:W-:Y:S01]  /*0d00*/  SHF.R.S32.HI R189, RZ, 0x1f, R22 ;  /* 0x0000001fffbd7819 */ /* 0x000fe20000011416 */
[----:B------:R-:W-:Y:S01]  /*0d10*/  IMAD.IADD R11, R154, 0x1, -R11 ;  /* 0x000000019a0b7824 */ /* 0x000fe200078e0a0b */
[----:B------:R-:W-:-:S02]  /*0d20*/  SHF.R.S32.HI R188, RZ, 0x1f, R18 ;  /* 0x0000001fffbc7819 */ /* 0x000fc40000011412 */
[----:B------:R-:W-:Y:S01]  /*0d30*/  LEA R16, R16, R19, 0x3 ;  /* 0x0000001310107211 */ /* 0x000fe200078e18ff */
[----:B------:R-:W-:-:S07]  /*0d40*/  IMAD R23, R11, R12, 0x80 ;  /* 0x000000800b177424 */ /* 0x000fce00078e020c */
.L_x_6777:
        /* <DEDUP_REMOVED lines=17> */
[----:B------:R-:W-:Y:S01]  /*0e60*/  @UP1 ULEA.HI.X UR11, UR37, UR11, UR38, 0x2, UP3 ;  /* 0x0000000b250b1291 */ /* 0x000fe200098f1426 */
[----:B------:R-:W-:Y:S02]  /*0e70*/  IMAD.U32 R4, RZ, RZ, UR8 ;  /* 0x00000008ff047e24 */ /* 0x000fe4000f8e00ff */
[----:B------:R-:W-:-:S02]  /*0e80*/  IMAD.U32 R6, RZ, RZ, UR10 ;  /* 0x0000000aff067e24 */ /* 0x000fc4000f8e00ff */
[----:B------:R-:W-:Y:S01]  /*0e90*/  IMAD.U32 R5, RZ, RZ, UR9 ;  /* 0x00000009ff057e24 */ /* 0x000fe2000f8e00ff */
[----:B------:R-:W-:Y:S01]  /*0ea0*/  ULDC.64 UR8, c[0x0][0x418] ;  /* 0x0001060000087ab9 */ /* 0x000fe20000000a00 */
[----:B------:R-:W-:-:S03]  /*0eb0*/  IMAD.U32 R7, RZ, RZ, UR11 ;  /* 0x0000000bff077e24 */ /* 0x000fc6000f8e00ff */
[----:B------:R-:W2:Y:S04]  /*0ec0*/  @P0 LDG.E R4, desc[UR50][R4.64] ;  /* 0x0000003204040981 */ /* 0x000ea8000c1e1900 */
[----:B---3--:R-:W3:Y:S01]  /*0ed0*/  @P1 LDG.E R6, desc[UR50][R6.64] ;  /* 0x0000003206061981 */ /* 0x008ee2000c1e1900 */
[----:B------:R-:W-:Y:S01]  /*0ee0*/  UISETP.NE.U32.AND UP0, UPT, UR8, URZ, UPT ;  /* 0x0000003f0800728c */ /* 0x000fe2000bf05070 */
[----:B------:R-:W-:Y:S01]  /*0ef0*/  MOV R3, RZ ;  /* 0x000000ff00037202 */ /* 0x000fe20000000f00 */
[----:B------:R-:W-:Y:S01]  /*0f00*/  UMOV UR39, UR5 ;  /* 0x0000000500277c82 */ /* 0x000fe20008000000 */
[----:B------:R-:W-:Y:S01]  /*0f10*/  ULDC UR5, c[0x0][0x2f0] ;  /* 0x0000bc0000057ab9 */ /* 0x000fe20000000800 */
[----:B------:R-:W-:Y:S01]  /*0f20*/  UISETP.NE.AND.EX UP0, UPT, UR9, URZ, UPT, UP0 ;  /* 0x0000003f0900728c */ /* 0x000fe2000bf05300 */
[----:B------:R-:W-:Y:S01]  /*0f30*/  IMAD.MOV.U32 R0, RZ, RZ, RZ ;  /* 0x000000ffff007224 */ /* 0x000fe200078e00ff */
[----:B------:R-:W-:Y:S01]  /*0f40*/  UMOV UR48, URZ ;  /* 0x0000003f00307c82 */ /* 0x000fe20008000000 */
[----:B------:R-:W-:Y:S01]  /*0f50*/  UMOV UR40, UR6 ;  /* 0x0000000600287c82 */ /* 0x000fe20008000000 */
[----:B------:R-:W-:Y:S01]  /*0f60*/  USEL UR4, UR4, 0x1, UP0 ;  /* 0x0000000104047887 */ /* 0x000fe20008000000 */
[----:B------:R-:W-:Y:S01]  /*0f70*/  IMAD.MOV.U32 R151, RZ, RZ, RZ ;  /* 0x000000ffff977224 */ /* 0x000fe200078e00ff */
[----:B------:R-:W-:Y:S01]  /*0f80*/  CS2R R32, SRZ ;  /* 0x0000000000207805 */ /* 0x000fe2000001ff00 */
[----:B------:R-:W-:Y:S01]  /*0f90*/  IMAD.MOV.U32 R29, RZ, RZ, RZ ;  /* 0x000000ffff1d7224 */ /* 0x000fe200078e00ff */
[----:B------:R-:W-:Y:S01]  /*0fa0*/  UIMAD UR4, UR4, UR5, URZ ;  /* 0x00000005040472a4 */ /* 0x000fe2000f8e023f */
        /* <DEDUP_REMOVED lines=24> */
[----:B--2---:R-:W-:Y:S02]  /*1130*/  @P0 R2UR UR48, R4 ;  /* 0x00000000043002ca */ /* 0x004fe400000e0000 */
[----:B------:R-:W-:-:S02]  /*1140*/  PLOP3.LUT P0, PT, PT, PT, PT, 0x80, 0x0 ;  /* 0x000000000000781c */ /* 0x000fc40003f0f070 */
        /* <DEDUP_REMOVED lines=15> */
.L_x_6732:
[----:B------:R-:W-:Y:S01]  /*1240*/  UIADD3 UR48, -UR48, UR4, URZ ;  /* 0x0000000430307290 */ /* 0x000fe2000fffe13f */
[----:B------:R-:W-:Y:S01]  /*1250*/  CS2R R86, SRZ ;  /* 0x0000000000567805 */ /* 0x000fe2000001ff00 */
[----:B------:R-:W-:Y:S01]  /*1260*/  IMAD.MOV.U32 R85, RZ, RZ, RZ ;  /* 0x000000ffff557224 */ /* 0x000fe200078e00ff */
[----:B------:R-:W-:Y:S01]  /*1270*/  CS2R R88, SRZ ;  /* 0x0000000000587805 */ /* 0x000fe2000001ff00 */
[----:B------:R-:W-:Y:S01]  /*1280*/  UISETP.GE.AND UP0, UPT, UR48, 0x1, UPT ;  /* 0x000000013000788c */ /* 0x000fe2000bf06270 */
[----:B------:R-:W-:Y:S01]  /*1290*/  CS2R R92, SRZ ;  /* 0x00000000005c7805 */ /* 0x000fe2000001ff00 */
[----:B------:R-:W-:Y:S01]  /*12a0*/  UIADD3 UR4, UR48, 0x7f, URZ ;  /* 0x0000007f30047890 */ /* 0x000fe2000fffe03f */
[----:B------:R-:W-:Y:S01]  /*12b0*/  CS2R R6, SRZ ;  /* 0x0000000000067805 */ /* 0x000fe2000001ff00 */
[----:B------:R-:W-:Y:S01]  /*12c0*/  IMAD.MOV.U32 R8, RZ, RZ, RZ ;  /* 0x000000ffff087224 */ /* 0x000fe200078e00ff */
[----:B------:R-:W-:Y:S01]  /*12d0*/  MOV R24, RZ ;  /* 0x000000ff00187202 */ /* 0x000fe20000000f00 */
[----:B------:R-:W-:Y:S01]  /*12e0*/  USHF.R.S32.HI UR5, URZ, 0x1f, UR4 ;  /* 0x0000001f3f057899 */ /* 0x000fe20008011404 */
[----:B------:R-:W-:Y:S01]  /*12f0*/  PLOP3.LUT P1, PT, PT, PT, UP0, 0x80, 0x0 ;  /* 0x000000000000781c */ /* 0x000fe20003f2f008 */
[----:B------:R-:W-:-:S02]  /*1300*/  IMAD.MOV.U32 R10, RZ, RZ, RZ ;  /* 0x000000ffff0a7224 */ /* 0x000fc400078e00ff */
[----:B------:R-:W-:Y:S01]  /*1310*/  ULEA.HI UR5, UR5, UR4, URZ, 0x7 ;  /* 0x0000000405057291 */ /* 0x000fe2000f8f383f */
[----:B------:R-:W-:-:S09]  /*1320*/  IMAD.MOV.U32 R157, RZ, RZ, RZ ;  /* 0x000000ffff9d7224 */ /* 0x000fd200078e00ff */
[----:B------:R-:W-:Y:S05]  /*1330*/  @!P1 BRA `(.L_x_6733) ;  /* 0x00000060008c9947 */ /* 0x000fea0003800000 */
[----:B------:R-:W0:Y:S01]  /*1340*/  SHFL.IDX PT, R0, R153, RZ, 0x1f ;  /* 0x00001fff99007589 */ /* 0x000e2200000e0000 */
[----:B------:R-:W1:Y:S01]  /*1350*/  S2UR UR46, SR_CgaCtaId ;  /* 0x00000000002e79c3 */ /* 0x000e620000008800 */
[----:B------:R-:W-:Y:S01]  /*1360*/  UMOV UR49, 0x400 ;  /* 0x0000040000317882 */ /* 0x000fe20000000000 */
[----:B------:R-:W-:Y:S01]  /*1370*/  USHF.R.S32.HI UR47, URZ, 0x7, UR5 ;  /* 0x000000073f2f7899 */ /* 0x000fe20008011405 */
        /* <DEDUP_REMOVED lines=28> */
.L_x_6734:
[----:B------:R-:W-:Y:S01]  /*1540*/  ULEA.HI UR4, UR44, UR44, URZ, 0x1 ;  /* 0x0000002c2c047291 */ /* 0x000fe2000f8f083f */
[----:B------:R-:W-:-:S03]  /*1550*/  IMAD.U32 R3, RZ, RZ, UR45 ;  /* 0x0000002dff037e24 */ /* 0x000fc6000f8e00ff */
[----:B------:R-:W-:Y:S02]  /*1560*/  ULOP3.LUT UR4, UR4, 0xfffffffe, URZ, 0xc0, !UPT ;  /* 0xfffffffe04047892 */ /* 0x000fe4000f8ec03f */
[----:B------:R-:W-:Y:S02]  /*1570*/  ISETP.NE.AND P0, PT, R3, 0x3, PT ;  /* 0x000000030300780c */ /* 0x000fe40003f05270 */
[----:B------:R-:W-:-:S06]  /*1580*/  UIADD3 UR4, UR44, -UR4, URZ ;  /* 0x800000042c047290 */ /* 0x000fcc000fffe03f */
[----:B------:R-:W-:-:S05]  /*1590*/  IMAD.U32 R0, RZ, RZ, UR4 ;  /* 0x00000004ff007e24 */ /* 0x000fca000f8e00ff */
[----:B------:R-:W-:-:S04]  /*15a0*/  SHF.L.U32 R0, R0, 0x1f, RZ ;  /* 0x0000001f00007819 */ /* 0x000fc800000006ff */
[----:B------:R-:W0:Y:S02]  /*15b0*/  SYNCS.PHASECHK.TRANS64.TRYWAIT P1, [UR49+0x28800], R0 ;  /* 0x02880000ff0075a7 */ /* 0x000e240008020171 */
[----:B0-----:R-:W-:Y:S05]  /*15c0*/  @!P1 BRA `(.L_x_6735) ;  /* 0x000000d400489947 */ /* 0x001fea0003800000 */
.L_x_6864:
[----:B------:R-:W-:Y:S05]  /*15d0*/  @!P0 BRA `(.L_x_6736) ;  /* 0x0000000000048947 */ /* 0x000fea0003800000 */
[----:B------:R-:W-:Y:S01]  /*15e0*/  BPT.TRAP 0x1 ;  /* 0x000000040000795c */ /* 0x000fe20000300000 */
.L_x_6736:
[----:B0-----:R-:W-:Y:S02]  /*15f0*/  IMAD.U32 R0, RZ, RZ, UR42 ;  /* 0x0000002aff007e24 */ /* 0x001fe4000f8e00ff */
[----:B------:R-:W-:-:S03]  /*1600*/  IMAD.U32 R3, RZ, RZ, UR43 ;  /* 0x0000002bff037e24 */ /* 0x000fc6000f8e00ff */
[----:B------:R-:W-:Y:S02]  /*1610*/  LEA R0, R0, UR49, 0x3 ;  /* 0x0000003100007c11 */ /* 0x000fe4000f8e18ff */
[----:B------:R-:W-:-:S04]  /*1620*/  SHF.L.U32 R3, R3, 0x1f, RZ ;  /* 0x0000001f03037819 */ /* 0x000fc800000006ff */
[----:B------:R0:W1:Y:S01]  /*1630*/  SYNCS.PHASECHK.TRANS64.TRYWAIT P1, [R0+URZ+0x28830], R3 ;  /* 0x02883003000075a7 */ /* 0x000062000802017f */
[----:B------:R-:W-:Y:S05]  /*1640*/  @!P0 BRA `(.L_x_6737) ;  /* 0x0000000000048947 */ /* 0x000fea0003800000 */
[----:B------:R-:W-:Y:S01]  /*1650*/  BPT.TRAP 0x1 ;  /* 0x000000040000795c */ /* 0x000fe20000300000 */
.L_x_6737:
[----:B------:R-:W-:Y:S01]  /*1660*/  MOV R151, RZ ;  /* 0x000000ff00977202 */ /* 0x000fe20000000f00 */
[----:B-1----:R-:W-:Y:S06]  /*1670*/  @P1 BRA `(.L_x_6738) ;  /* 0x0000000000081947 */ /* 0x002fec0003800000 */
[----:B------:R-:W1:Y:S02]  /*1680*/  SYNCS.PHASECHK.TRANS64.TRYWAIT P1, [R0+URZ+0x28830], R3 ;  /* 0x02883003000075a7 */ /* 0x000e64000802017f */
[----:B-1----:R-:W-:Y:S05]  /*1690*/  @!P1 BRA `(.L_x_6739) ;  /* 0x000000d4002c9947 */ /* 0x002fea0003800000 */
.L_x_6738:
[----:B------:R-:W-:Y:S05]  /*16a0*/  WARPSYNC.ALL ;  /* 0x0000000000007948 */ /* 0x000fea0003800000 */
[----:B------:R-:W-:Y:S01]  /*16b0*/  UIADD3 UR49, UR49, 0x18400, URZ ;  /* 0x0001840031317890 */ /* 0x000fe2000fffe03f */
[----:B------:R-:W-:Y:S01]  /*16c0*/  WARPGROUP.ARRIVE ;  /* 0x00000000000079c5 */ /* 0x000fe20000000000 */
[----:B------:R-:W-:Y:S02]  /*16d0*/  ULOP3.LUT UR32, UR52, 0x10000, URZ, 0xfc, !UPT ;  /* 0x0001000034207892 */ /* 0x000fe4000f8efc3f */
[----:B------:R-:W-:Y:S01]  /*16e0*/  USHF.R.U32.HI UR49, URZ, 0x4, UR49 ;  /* 0x000000043f317899 */ /* 0x000fe20008011631 */
[----:B------:R-:W-:Y:S01]  /*16f0*/  UMOV UR33, 0x40000040 ;  /* 0x4000004000217882 */ /* 0x000fe20000000000 */
[----:B------:R-:W-:-:S02]  /*1700*/  UMOV UR35, 0x40000040 ;  /* 0x4000004000237882 */ /* 0x000fc40000000000 */
[----:B------:R-:W-:Y:S02]  /*1710*/  ULOP3.LUT UR49, UR49, 0x3fff, URZ, 0xc0, !UPT ;  /* 0x00003fff31317892 */ /* 0x000fe4000f8ec03f */
[----:B------:R-:W-:Y:S02]  /*1720*/  UIADD3 UR4, UR32, 0x2, URZ ;  /* 0x0000000220047890 */ /* 0x000fe4000fffe03f */
[----:B------:R-:W-:Y:S01]  /*1730*/  ULOP3.LUT UR49, UR49, 0x10000, URZ, 0xfc, !UPT ;  /* 0x0001000031317892 */ /* 0x000fe2000f8efc3f */
[----:B------:R-:W-:Y:S01]  /*1740*/  UMOV UR5, 0x40000040 ;  /* 0x4000004000057882 */ /* 0x000fe20000000000 */
[----:B------:R-:W-:Y:S02]  /*1750*/  UMOV UR7, 0x40000040 ;  /* 0x4000004000077882 */ /* 0x000fe40000000000 */
        /* <DEDUP_REMOVED lines=51> */
.L_x_6740:
        /* <DEDUP_REMOVED lines=123> */
[-C--:B------:R-:W-:Y:S01]  /*2240*/  MOV R134, R151.reuse ;  /* 0x0000009700867202 */ /* 0x080fe20000000f00 */
[----:B------:R-:W-:Y:S01]  /*2250*/  UIADD3 UR6, UR6, 0x28840, URZ ;  /* 0x0002884006067890 */ /* 0x000fe2000fffe03f */
[----:B------:R-:W-:Y:S01]  /*2260*/  FMNMX.FTZ R12, R101, R12, !PT ;  /* 0x0000000c650c7209 */ /* 0x000fe20007810000 */
[--C-:B------:R-:W-:Y:S01]  /*2270*/  IMAD.MOV.U32 R140, RZ, RZ, R151.reuse ;  /* 0x000000ffff8c7224 */ /* 0x100fe200078e0097 */
[-C--:B------:R-:W-:Y:S01]  /*2280*/  MOV R124, R151.reuse ;  /* 0x00000097007c7202 */ /* 0x080fe20000000f00 */
[----:B------:R-:W1:Y:S01]  /*2290*/  MUFU.TANH R15, R35 ;  /* 0x00000023000f7308 */ /* 0x000e620000002400 */
[----:B--2---:R-:W-:Y:S01]  /*22a0*/  FSEL R13, R13, -INF , P4 ;  /* 0xff8000000d0d7808 */ /* 0x004fe20002000000 */
[----:B------:R-:W-:Y:S01]  /*22b0*/  UPRMT UR6, UR46, 0x654, UR6 ;  /* 0x000006542e067896 */ /* 0x000fe20008000006 */
[C---:B------:R-:W-:Y:S01]  /*22c0*/  ISETP.GT.AND P4, PT, R6.reuse, 0x28, PT ;  /* 0x000000280600780c */ /* 0x040fe20003f84270 */
[--C-:B------:R-:W-:Y:S01]  /*22d0*/  IMAD.MOV.U32 R138, RZ, RZ, R151.reuse ;  /* 0x000000ffff8a7224 */ /* 0x100fe200078e0097 */
[-C--:B------:R-:W-:Y:S01]  /*22e0*/  MOV R114, R151.reuse ;  /* 0x0000009700727202 */ /* 0x080fe20000000f00 */
[--C-:B------:R-:W-:Y:S01]  /*22f0*/  IMAD.MOV.U32 R136, RZ, RZ, R151.reuse ;  /* 0x000000ffff887224 */ /* 0x100fe200078e0097 */
[-C--:B------:R-:W-:Y:S01]  /*2300*/  MOV R104, R151.reuse ;  /* 0x0000009700687202 */ /* 0x080fe20000000f00 */
[----:B------:R-:W2:Y:S01]  /*2310*/  MUFU.TANH R44, R44 ;  /* 0x0000002c002c7308 */ /* 0x000ea20000002400 */
[----:B0-----:R-:W-:Y:S01]  /*2320*/  FSEL R103, R41, -INF , P5 ;  /* 0xff80000029677808 */ /* 0x001fe20002800000 */
[--C-:B------:R-:W-:Y:S01]  /*2330*/  IMAD.MOV.U32 R132, RZ, RZ, R151.reuse ;  /* 0x000000ffff847224 */ /* 0x100fe200078e0097 */
[----:B------:R-:W-:Y:S01]  /*2340*/  SYNCS.ARRIVE.TRANS64.RED.A1T0 RZ, [UR6], RZ ;  /* 0x000000ffffff79a7 */ /* 0x000fe20008100406 */
        /* <DEDUP_REMOVED lines=142> */
[----:B------:R-:W-:Y:S01]  /*2c30*/  ISETP.GT.AND P1, PT, R6, 0x79, PT ;  /* 0x000000790600780c */ /* 0x000fe20003f24270 */
[----:B------:R-:W-:-:S04]  /*2c40*/  IMAD.U32 R6, RZ, RZ, UR7 ;  /* 0x00000007ff067e24 */ /* 0x000fc8000f8e00ff */
        /* <DEDUP_REMOVED lines=9> */
[----:B------:R-:W-:Y:S08]  /*2ce0*/  MUFU.TANH R83, R83 ;  /* 0x0000005300537308 */ /* 0x000ff00000002400 */
[----:B------:R-:W-:Y:S08]  /*2cf0*/  MUFU.TANH R86, R86 ;  /* 0x0000005600567308 */ /* 0x000ff00000002400 */
[----:B------:R-:W1:Y:S01]  /*2d00*/  MUFU.TANH R87, R87 ;  /* 0x0000005700577308 */ /* 0x000e620000002400 */
[----:B0-----:R-:W-:-:S05]  /*2d10*/  FMNMX.FTZ R14, R12, R7, !PT ;  /* 0x000000070c0e7209 */ /* 0x001fca0007810000 */
[----:B------:R-:W0:Y:S01]  /*2d20*/  SHFL.BFLY PT, R7, R14, 0x1, 0x1f ;  /* 0x0c201f000e077f89 */ /* 0x000e2200000e0000 */
[----:B-1----:R-:W-:Y:S02]  /*2d30*/  FSEL R87, R87, -INF , P1 ;  /* 0xff80000057577808 */ /* 0x002fe40000800000 */
[----:B0-----:R-:W-:-:S04]  /*2d40*/  FMNMX.FTZ R7, R14, R7, !PT ;  /* 0x000000070e077209 */ /* 0x001fc80007810000 */
[C---:B------:R-:W-:Y:S01]  /*2d50*/  FSETP.NEU.FTZ.AND P0, PT, R7.reuse, -INF , PT ;  /* 0xff8000000700780b */ /* 0x040fe20003f1d000 */
[----:B------:R-:W-:-:S05]  /*2d60*/  FMUL.FTZ R20, R7, R6 ;  /* 0x0000000607147220 */ /* 0x000fca0000410000 */
[----:B------:R-:W-:Y:S02]  /*2d70*/  FSEL R20, R20, RZ, P0 ;  /* 0x000000ff14147208 */ /* 0x000fe40000000000 */
[----:B------:R-:W-:Y:S02]  /*2d80*/  ISETP.NE.AND P0, PT, R8, RZ, PT ;  /* 0x000000ff0800720c */ /* 0x000fe40003f05270 */
        /* <DEDUP_REMOVED lines=55> */
[----:B------:R-:W-:Y:S01]  /*3100*/  FFMA.FTZ R20, R147, R6, -R20 ;  /* 0x0000000693147223 */ /* 0x000fe20000010814 */
[----:B------:R-:W-:Y:S01]  /*3110*/  FMNMX.FTZ R8, R41, R8, !PT ;  /* 0x0000000829087209 */ /* 0x000fe20007810000 */
[--C-:B------:R-:W-:Y:S01]  /*3120*/  IMAD.MOV.U32 R147, RZ, RZ, R151.reuse ;  /* 0x000000ffff937224 */ /* 0x100fe200078e0097 */
[-C--:B------:R-:W-:Y:S01]  /*3130*/  MOV R129, R151.reuse ;  /* 0x0000009700817202 */ /* 0x080fe20000000f00 */
[--C-:B------:R-:W-:Y:S01]  /*3140*/  IMAD.MOV.U32 R127, RZ, RZ, R151.reuse ;  /* 0x000000ffff7f7224 */ /* 0x100fe200078e0097 */
[----:B------:R-:W-:Y:S01]  /*3150*/  FMNMX.FTZ R8, R43, R8, !PT ;  /* 0x000000082b087209 */ /* 0x000fe20007810000 */
[----:B------:R-:W4:Y:S01]  /*3160*/  MUFU.EX2 R162, R162 ;  /* 0x000000a200a27308 */ /* 0x000f220000000800 */
        /* <DEDUP_REMOVED lines=9> */
[--C-:B------:R-:W-:Y:S01]  /*3200*/  IMAD.MOV.U32 R115, RZ, RZ, R151.reuse ;  /* 0x000000ffff737224 */ /* 0x100fe200078e0097 */
[----:B------:R-:W-:Y:S01]  /*3210*/  MOV R99, R151 ;  /* 0x0000009700637202 */ /* 0x000fe20000000f00 */
[--C-:B------:R-:W-:Y:S01]  /*3220*/  IMAD.MOV.U32 R113, RZ, RZ, R151.reuse ;  /* 0x000000ffff717224 */ /* 0x100fe200078e0097 */
[----:B------:R-:W-:Y:S01]  /*3230*/  FMNMX.FTZ R8, R49, R8, !PT ;  /* 0x0000000831087209 */ /* 0x000fe20007810000 */
[----:B------:R-:W-:-:S02]  /*3240*/  IMAD.MOV.U32 R111, RZ, RZ, R151 ;  /* 0x000000ffff6f7224 */ /* 0x000fc400078e0097 */
[--C-:B------:R-:W-:Y:S01]  /*3250*/  IMAD.MOV.U32 R107, RZ, RZ, R151.reuse ;  /* 0x000000ffff6b7224 */ /* 0x100fe200078e0097 */
[----:B------:R-:W-:Y:S01]  /*3260*/  FMNMX.FTZ R8, R51, R8, !PT ;  /* 0x0000000833087209 */ /* 0x000fe20007810000 */
[----:B------:R-:W-:Y:S01]  /*3270*/  MUFU.EX2 R164, R164 ;  /* 0x000000a400a47308 */ /* 0x000fe20000000800 */
[--C-:B------:R-:W-:Y:S02]  /*3280*/  IMAD.MOV.U32 R105, RZ, RZ, R151.reuse ;  /* 0x000000ffff697224 */ /* 0x100fe400078e0097 */
[----:B------:R-:W-:Y:S01]  /*3290*/  FMNMX.FTZ R8, R53, R8, !PT ;  /* 0x0000000835087209 */ /* 0x000fe20007810000 */
[--C-:B------:R-:W-:Y:S02]  /*32a0*/  IMAD.MOV.U32 R103, RZ, RZ, R151.reuse ;  /* 0x000000ffff677224 */ /* 0x100fe400078e0097 */
[--C-:B------:R-:W-:Y:S01]  /*32b0*/  IMAD.MOV.U32 R101, RZ, RZ, R151.reuse ;  /* 0x000000ffff657224 */ /* 0x100fe200078e0097 */
[----:B------:R-:W-:Y:S01]  /*32c0*/  FMNMX.FTZ R8, R55, R8, !PT ;  /* 0x0000000837087209 */ /* 0x000fe20007810000 */
[----:B------:R-:W-:Y:S01]  /*32d0*/  MUFU.EX2 R71, R71 ;  /* 0x0000004700477308 */ /* 0x000fe20000000800 */
[----:B------:R-:W-:-:S02]  /*32e0*/  IMAD.MOV.U32 R97, RZ, RZ, R151 ;  /* 0x000000ffff617224 */ /* 0x000fc400078e0097 */
        /* <DEDUP_REMOVED lines=13> */
[----:B------:R-:W5:Y:S01]  /*33c0*/  SHFL.BFLY PT, R9, R8, 0x2, 0x1f ;  /* 0x0c401f0008097f89 */ /* 0x000f6200000e0000 */
[----:B------:R-:W-:Y:S08]  /*33d0*/  MUFU.EX2 R170, R170 ;  /* 0x000000aa00aa7308 */ /* 0x000ff00000000800 */
[----:B------:R-:W-:Y:S08]  /*33e0*/  MUFU.EX2 R77, R77 ;  /* 0x0000004d004d7308 */ /* 0x000ff00000000800 */
[----:B------:R-:W-:Y:S01]  /*33f0*/  MUFU.EX2 R172, R172 ;  /* 0x000000ac00ac7308 */ /* 0x000fe20000000800 */
[----:B-----5:R-:W-:-:S07]  /*3400*/  FMNMX.FTZ R10, R8, R9, !PT ;  /* 0x00000009080a7209 */ /* 0x020fce0007810000 */
[----:B------:R-:W-:Y:S01]  /*3410*/  MUFU.EX2 R79, R79 ;  /* 0x0000004f004f7308 */ /* 0x000fe20000000800 */
[----:B------:R-:W5:Y:S07]  /*3420*/  SHFL.BFLY PT, R9, R10, 0x1, 0x1f ;  /* 0x0c201f000a097f89 */ /* 0x000f6e00000e0000 */
[----:B------:R-:W-:Y:S08]  /*3430*/  MUFU.EX2 R174, R174 ;  /* 0x000000ae00ae7308 */ /* 0x000ff00000000800 */
[----:B------:R-:W-:Y:S08]  /*3440*/  MUFU.EX2 R81, R81 ;  /* 0x0000005100517308 */ /* 0x000ff00000000800 */
[----:B------:R-:W-:Y:S01]  /*3450*/  MUFU.EX2 R176, R176 ;  /* 0x000000b000b07308 */ /* 0x000fe20000000800 */
[----:B-----5:R-:W-:-:S04]  /*3460*/  FMNMX.FTZ R9, R10, R9, !PT ;  /* 0x000000090a097209 */ /* 0x020fc80007810000 */
[C---:B------:R-:W-:Y:S01]  /*3470*/  FSETP.NEU.FTZ.AND P1, PT, R9.reuse, -INF , PT ;  /* 0xff8000000900780b */ /* 0x040fe20003f3d000 */
[----:B------:R-:W-:Y:S02]  /*3480*/  FMUL.FTZ R8, R9, R6 ;  /* 0x0000000609087220 */ /* 0x000fe40000410000 */
[----:B------:R-:W-:Y:S03]  /*3490*/  MUFU.EX2 R83, R83 ;  /* 0x0000005300537308 */ /* 0x000fe60000000800 */
        /* <DEDUP_REMOVED lines=27> */
[----:B-1----:R-:W-:Y:S01]  /*3650*/  FADD.FTZ R11, R65, R32 ;  /* 0x00000020410b7221 */ /* 0x002fe20000010000 */
[-CC-:B------:R-:W-:Y:S01]  /*3660*/  FFMA.FTZ R49, R49, R6.reuse, -R8.reuse ;  /* 0x0000000631317223 */ /* 0x180fe20000010808 */
[-CC-:B------:R-:W-:Y:S01]  /*3670*/  FFMA.FTZ R51, R51, R6.reuse, -R8.reuse ;  /* 0x0000000633337223 */ /* 0x180fe20000010808 */
[-CC-:B------:R-:W-:Y:S01]  /*3680*/  FFMA.FTZ R53, R53, R6.reuse, -R8.reuse ;  /* 0x0000000635357223 */ /* 0x180fe20000010808 */
[----:B--2---:R-:W-:Y:S01]  /*3690*/  FADD.FTZ R34, R160, R11 ;  /* 0x0000000ba0227221 */ /* 0x004fe20000010000 */
[-CC-:B------:R-:W-:Y:S01]  /*36a0*/  FFMA.FTZ R55, R55, R6.reuse, -R8.reuse ;  /* 0x0000000637377223 */ /* 0x180fe20000010808 */
[-C--:B------:R-:W-:Y:S01]  /*36b0*/  FFMA.FTZ R57, R57, R6.reuse, -R8 ;  /* 0x0000000639397223 */ /* 0x080fe20000010808 */
[----:B------:R-:W1:Y:S01]  /*36c0*/  MUFU.EX2 R5, R5 ;  /* 0x0000000500057308 */ /* 0x000e620000000800 */
[----:B---3--:R-:W-:Y:S01]  /*36d0*/  FADD.FTZ R11, R67, R34 ;  /* 0x00000022430b7221 */ /* 0x008fe20000010000 */
[-CC-:B------:R-:W-:Y:S01]  /*36e0*/  FFMA.FTZ R59, R59, R6.reuse, -R8.reuse ;  /* 0x000000063b3b7223 */ /* 0x180fe20000010808 */
[-CC-:B------:R-:W-:Y:S01]  /*36f0*/  FFMA.FTZ R61, R61, R6.reuse, -R8.reuse ;  /* 0x000000063d3d7223 */ /* 0x180fe20000010808 */
[-CC-:B------:R-:W-:Y:S01]  /*3700*/  FFMA.FTZ R85, R85, R6.reuse, -R8.reuse ;  /* 0x0000000655557223 */ /* 0x180fe20000010808 */
[----:B----4-:R-:W-:Y:S01]  /*3710*/  FADD.FTZ R36, R162, R11 ;  /* 0x0000000ba2247221 */ /* 0x010fe20000010000 */
[-CC-:B------:R-:W-:Y:S01]  /*3720*/  FFMA.FTZ R89, R89, R6.reuse, -R8.reuse ;  /* 0x0000000659597223 */ /* 0x180fe20000010808 */
[-C--:B------:R-:W-:Y:S01]  /*3730*/  FFMA.FTZ R91, R91, R6.reuse, -R8 ;  /* 0x000000065b5b7223 */ /* 0x080fe20000010808 */
[----:B------:R-:W2:Y:S01]  /*3740*/  MUFU.EX2 R13, R13 ;  /* 0x0000000d000d7308 */ /* 0x000ea20000000800 */
[----:B0-----:R-:W-:Y:S01]  /*3750*/  FADD.FTZ R34, R3, R4 ;  /* 0x0000000403227221 */ /* 0x001fe20000010000 */
[-CC-:B------:R-:W-:Y:S01]  /*3760*/  FFMA.FTZ R93, R93, R6.reuse, -R8.reuse ;  /* 0x000000065d5d7223 */ /* 0x180fe20000010808 */
[-CC-:B------:R-:W-:Y:S01]  /*3770*/  FFMA.FTZ R95, R95, R6.reuse, -R8.reuse ;  /* 0x000000065f5f7223 */ /* 0x180fe20000010808 */
[----:B------:R-:W-:Y:S01]  /*3780*/  FFMA.FTZ R87, R87, R6, -R8 ;  /* 0x0000000657577223 */ /* 0x000fe20000010808 */
[----:B------:R-:W-:-:S02]  /*3790*/  F2FP.F16.F32.PACK_AB R157, R4, R3 ;  /* 0x00000003049d723e */ /* 0x000fc400000000ff */
[----:B------:R-:W-:Y:S01]  /*37a0*/  F2FP.F16.F32.PACK_AB R156, R63, R156 ;  /* 0x0000009c3f9c723e */ /* 0x000fe200000000ff */
[----:B------:R0:W3:Y:S01]  /*37b0*/  MUFU.EX2 R12, R15 ;  /* 0x0000000f000c7308 */ /* 0x0000e20000000800 */
[----:B-1----:R-:W-:Y:S01]  /*37c0*/  FADD.FTZ R11, R5, R34 ;  /* 0x00000022050b7221 */ /* 0x002fe20000010000 */
[C---:B------:R-:W-:Y:S02]  /*37d0*/  F2FP.F16.F32.PACK_AB R159, R10.reuse, R5 ;  /* 0x000000050a9f723e */ /* 0x040fe400000000ff */
[----:B------:R-:W-:Y:S02]  /*37e0*/  F2FP.F16.F32.PACK_AB R158, R65, R158 ;  /* 0x0000009e419e723e */ /* 0x000fe400000000ff */
[----:B------:R-:W-:Y:S02]  /*37f0*/  F2FP.F16.F32.PACK_AB R160, R67, R160 ;  /* 0x000000a043a0723e */ /* 0x000fe400000000ff */
[----:B------:R-:W1:Y:S01]  /*3800*/  MUFU.EX2 R21, R21 ;  /* 0x0000001500157308 */ /* 0x000e620000000800 */
[C---:B0-----:R-:W-:Y:S01]  /*3810*/  FADD.FTZ R15, R69.reuse, R36 ;  /* 0x00000024450f7221 */ /* 0x041fe20000010000 */
[----:B------:R-:W-:Y:S01]  /*3820*/  FADD.FTZ R36, R10, R11 ;  /* 0x0000000b0a247221 */ /* 0x000fe20000010000 */
[----:B------:R-:W-:-:S02]  /*3830*/  F2FP.F16.F32.PACK_AB R162, R69, R162 ;  /* 0x000000a245a2723e */ /* 0x000fc400000000ff */
[----:B------:R-:W-:Y:S01]  /*3840*/  FADD.FTZ R38, R164, R15 ;  /* 0x0000000fa4267221 */ /* 0x000fe20000010000 */
[----:B--2---:R-:W-:Y:S01]  /*3850*/  FADD.FTZ R11, R13, R36 ;  /* 0x000000240d0b7221 */ /* 0x004fe20000010000 */
[C---:B------:R-:W-:Y:S01]  /*3860*/  F2FP.F16.F32.PACK_AB R164, R71.reuse, R164 ;  /* 0x000000a447a4723e */ /* 0x040fe200000000ff */
[----:B------:R-:W0:Y:S01]  /*3870*/  MUFU.EX2 R14, R25 ;  /* 0x00000019000e7308 */ /* 0x000e220000000800 */
[----:B------:R-:W-:Y:S01]  /*3880*/  FADD.FTZ R15, R71, R38 ;  /* 0x00000026470f7221 */ /* 0x000fe20000010000 */
[C---:B---3--:R-:W-:Y:S01]  /*3890*/  FADD.FTZ R36, R12.reuse, R11 ;  /* 0x0000000b0c247221 */ /* 0x048fe20000010000 */
[----:B------:R-:W-:Y:S02]  /*38a0*/  F2FP.F16.F32.PACK_AB R161, R12, R13 ;  /* 0x0000000d0ca1723e */ /* 0x000fe400000000ff */
[----:B------:R-:W-:Y:S01]  /*38b0*/  FADD.FTZ R38, R166, R15 ;  /* 0x0000000fa6267221 */ /* 0x000fe20000010000 */
[C---:B------:R-:W-:Y:S02]  /*38c0*/  F2FP.F16.F32.PACK_AB R166, R73.reuse, R166 ;  /* 0x000000a649a6723e */ /* 0x040fe400000000ff */
[----:B------:R-:W2:Y:S01]  /*38d0*/  MUFU.EX2 R27, R27 ;  /* 0x0000001b001b7308 */ /* 0x000ea20000000800 */
[----:B------:R-:W-:Y:S01]  /*38e0*/  FADD.FTZ R15, R73, R38 ;  /* 0x00000026490f7221 */ /* 0x000fe20000010000 */
[----:B-1----:R-:W-:-:S03]  /*38f0*/  FADD.FTZ R11, R21, R36 ;  /* 0x00000024150b7221 */ /* 0x002fc60000010000 */
[----:B------:R-:W-:Y:S01]  /*3900*/  FADD.FTZ R40, R168, R15 ;  /* 0x0000000fa8287221 */ /* 0x000fe20000010000 */
[C---:B------:R-:W-:Y:S02]  /*3910*/  F2FP.F16.F32.PACK_AB R168, R75.reuse, R168 ;  /* 0x000000a84ba8723e */ /* 0x040fe400000000ff */
[----:B------:R-:W1:Y:S01]  /*3920*/  MUFU.EX2 R24, R29 ;  /* 0x0000001d00187308 */ /* 0x000e620000000800 */
[C---:B0-----:R-:W-:Y:S01]  /*3930*/  FADD.FTZ R38, R14.reuse, R11 ;  /* 0x0000000b0e267221 */ /* 0x041fe20000010000 */
[----:B------:R-:W-:Y:S01]  /*3940*/  FADD.FTZ R15, R75, R40 ;  /* 0x000000284b0f7221 */ /* 0x000fe20000010000 */
[----:B------:R-:W-:-:S05]  /*3950*/  F2FP.F16.F32.PACK_AB R163, R14, R21 ;  /* 0x000000150ea3723e */ /* 0x000fca00000000ff */
        /* <DEDUP_REMOVED lines=17> */
[----:B--2---:R-:W-:Y:S01]  /*3a70*/  FADD.FTZ R0, R26, R11 ;  /* 0x0000000b1a007221 */ /* 0x004fe20000010000 */
[----:B------:R-:W-:Y:S01]  /*3a80*/  FADD.FTZ R40, R176, R15 ;  /* 0x0000000fb0287221 */ /* 0x000fe20000010000 */
[C---:B------:R-:W-:Y:S02]  /*3a90*/  F2FP.F16.F32.PACK_AB R176, R83.reuse, R176 ;  /* 0x000000b053b0723e */ /* 0x040fe400000000ff */
[----:B------:R-:W-:Y:S01]  /*3aa0*/  F2FP.F16.F32.PACK_AB R167, R26, R31 ;  /* 0x0000001f1aa7723e */ /* 0x000fe200000000ff */
[----:B------:R-:W-:Y:S02]  /*3ab0*/  FADD.FTZ R15, R83, R40 ;  /* 0x00000028530f7221 */ /* 0x000fe40000010000 */
[----:B------:R-:W2:Y:S01]  /*3ac0*/  MUFU.EX2 R39, R39 ;  /* 0x0000002700277308 */ /* 0x000ea20000000800 */
[----:B-1----:R-:W-:Y:S01]  /*3ad0*/  FADD.FTZ R11, R35, R0 ;  /* 0x00000000230b7221 */ /* 0x002fe20000010000 */
[----:B------:R-:W-:-:S06]  /*3ae0*/  FADD.FTZ R40, R178, R15 ;  /* 0x0000000fb2287221 */ /* 0x000fcc0000010000 */
        /* <DEDUP_REMOVED lines=8> */
[----:B------:R-:W1:Y:S01]  /*3b70*/  MUFU.EX2 R131, R131 ;  /* 0x0000008300837308 */ /* 0x000e620000000800 */
[----:B0-----:R-:W-:-:S07]  /*3b80*/  FADD.FTZ R11, R43, R0 ;  /* 0x000000002b0b7221 */ /* 0x001fce0000010000 */
[----:B------:R-:W0:Y:S01]  /*3b90*/  MUFU.EX2 R47, R47 ;  /* 0x0000002f002f7308 */ /* 0x000e220000000800 */
[C---:B--2---:R-:W-:Y:S01]  /*3ba0*/  FADD.FTZ R0, R32.reuse, R11 ;  /* 0x0000000b20007221 */ /* 0x044fe20000010000 */
[----:B------:R-:W-:-:S06]  /*3bb0*/  F2FP.F16.F32.PACK_AB R173, R32, R43 ;  /* 0x0000002b20ad723e */ /* 0x000fcc00000000ff */
[----:B------:R-:W2:Y:S01]  /*3bc0*/  MUFU.EX2 R133, R133 ;  /* 0x0000008500857308 */ /* 0x000ea20000000800 */
[C---:B-1----:R-:W-:Y:S01]  /*3bd0*/  FADD.FTZ R40, R131.reuse, R40 ;  /* 0x0000002883287221 */ /* 0x042fe20000010000 */
[----:B------:R-:W-:Y:S01]  /*3be0*/  F2FP.F16.F32.PACK_AB R178, R131, R178 ;  /* 0x000000b283b2723e */ /* 0x000fe200000000ff */
[----:B------:R-:W-:-:S05]  /*3bf0*/  IMAD.MOV.U32 R131, RZ, RZ, R151 ;  /* 0x000000ffff837224 */ /* 0x000fca00078e0097 */
[----:B------:R-:W1:Y:S01]  /*3c00*/  MUFU.EX2 R34, R49 ;  /* 0x0000003100227308 */ /* 0x000e620000000800 */
[----:B0-----:R-:W-:-:S07]  /*3c10*/  FADD.FTZ R11, R47, R0 ;  /* 0x000000002f0b7221 */ /* 0x001fce0000010000 */
[----:B------:R0:W3:Y:S01]  /*3c20*/  MUFU.EX2 R180, R135 ;  /* 0x0000008700b47308 */ /* 0x0000e20000000800 */
[----:B--2---:R-:W-:-:S07]  /*3c30*/  FADD.FTZ R15, R133, R40 ;  /* 0x00000028850f7221 */ /* 0x004fce0000010000 */
[----:B------:R-:W2:Y:S01]  /*3c40*/  MUFU.EX2 R51, R51 ;  /* 0x0000003300337308 */ /* 0x000ea20000000800 */
[C---:B-1----:R-:W-:Y:S01]  /*3c50*/  FADD.FTZ R0, R34.reuse, R11 ;  /* 0x0000000b22007221 */ /* 0x042fe20000010000 */
[----:B------:R-:W-:Y:S01]  /*3c60*/  F2FP.F16.F32.PACK_AB R175, R34, R47 ;  /* 0x0000002f22af723e */ /* 0x000fe200000000ff */
[----:B0-----:R-:W-:-:S05]  /*3c70*/  IMAD.MOV.U32 R135, RZ, RZ, R151 ;  /* 0x000000ffff877224 */ /* 0x001fca00078e0097 */
[----:B------:R-:W0:Y:S01]  /*3c80*/  MUFU.EX2 R137, R137 ;  /* 0x0000008900897308 */ /* 0x000e220000000800 */
[C---:B---3--:R-:W-:Y:S01]  /*3c90*/  FADD.FTZ R42, R180.reuse, R15 ;  /* 0x0000000fb42a7221 */ /* 0x048fe20000010000 */
[----:B------:R-:W-:Y:S01]  /*3ca0*/  F2FP.F16.F32.PACK_AB R180, R180, R133 ;  /* 0x00000085b4b4723e */ /* 0x000fe200000000ff */
[----:B------:R-:W-:-:S05]  /*3cb0*/  IMAD.MOV.U32 R133, RZ, RZ, R151 ;  /* 0x000000ffff857224 */ /* 0x000fca00078e0097 */
[----:B------:R-:W1:Y:S01]  /*3cc0*/  MUFU.EX2 R36, R53 ;  /* 0x0000003500247308 */ /* 0x000e620000000800 */
[----:B--2---:R-:W-:-:S07]  /*3cd0*/  FADD.FTZ R11, R51, R0 ;  /* 0x00000000330b7221 */ /* 0x004fce0000010000 */
[----:B------:R2:W3:Y:S01]  /*3ce0*/  MUFU.EX2 R182, R139 ;  /* 0x0000008b00b67308 */ /* 0x0004e20000000800 */
[----:B0-----:R-:W-:-:S07]  /*3cf0*/  FADD.FTZ R15, R137, R42 ;  /* 0x0000002a890f7221 */ /* 0x001fce0000010000 */
[----:B------:R-:W0:Y:S01]  /*3d00*/  MUFU.EX2 R55, R55 ;  /* 0x0000003700377308 */ /* 0x000e220000000800 */
[C---:B-1----:R-:W-:Y:S01]  /*3d10*/  FADD.FTZ R0, R36.reuse, R11 ;  /* 0x0000000b24007221 */ /* 0x042fe20000010000 */
[----:B------:R-:W-:Y:S02]  /*3d20*/  F2FP.F16.F32.PACK_AB R177, R36, R51 ;  /* 0x0000003324b1723e */ /* 0x000fe400000000ff */
[----:B--2---:R-:W-:-:S04]  /*3d30*/  MOV R139, R151 ;  /* 0x00000097008b7202 */ /* 0x004fc80000000f00 */
        /* <DEDUP_REMOVED lines=10> */
[----:B------:R-:W-:Y:S01]  /*3de0*/  F2FP.F16.F32.PACK_AB R179, R38, R55 ;  /* 0x0000003726b3723e */ /* 0x000fe200000000ff */
[----:B0-----:R-:W-:-:S05]  /*3df0*/  IMAD.MOV.U32 R143, RZ, RZ, R151 ;  /* 0x000000ffff8f7224 */ /* 0x001fca00078e0097 */
        /* <DEDUP_REMOVED lines=13> */
[----:B0-----:R-:W-:-:S06]  /*3ed0*/  MOV R89, R151 ;  /* 0x0000009700597202 */ /* 0x001fcc0000000f00 */
[----:B------:R0:W1:Y:S01]  /*3ee0*/  MUFU.EX2 R42, R93 ;  /* 0x0000005d002a7308 */ /* 0x0000620000000800 */
[C---:B---3--:R-:W-:Y:S01]  /*3ef0*/  FADD.FTZ R10, R40.reuse, R3 ;  /* 0x00000003280a7221 */ /* 0x048fe20000010000 */
[----:B------:R-:W-:-:S06]  /*3f00*/  F2FP.F16.F32.PACK_AB R183, R40, R85 ;  /* 0x0000005528b7723e */ /* 0x000fcc00000000ff */
[----:B------:R-:W3:Y:S01]  /*3f10*/  MUFU.EX2 R95, R95 ;  /* 0x0000005f005f7308 */ /* 0x000ee20000000800 */
[----:B--2---:R-:W-:Y:S01]  /*3f20*/  FADD.FTZ R3, R91, R10 ;  /* 0x0000000a5b037221 */ /* 0x004fe20000010000 */
[----:B0-----:R-:W-:-:S06]  /*3f30*/  IMAD.MOV.U32 R93, RZ, RZ, R151 ;  /* 0x000000ffff5d7224 */ /* 0x001fcc00078e0097 */
[----:B------:R-:W0:Y:S01]  /*3f40*/  MUFU.EX2 R20, R20 ;  /* 0x0000001400147308 */ /* 0x000e220000000800 */
[C---:B-1----:R-:W-:Y:S01]  /*3f50*/  FADD.FTZ R10, R42.reuse, R3 ;  /* 0x000000032a0a7221 */ /* 0x042fe20000010000 */
[----:B------:R-:W-:Y:S01]  /*3f60*/  F2FP.F16.F32.PACK_AB R185, R42, R91 ;  /* 0x0000005b2ab9723e */ /* 0x000fe200000000ff */
[----:B------:R-:W-:-:S05]  /*3f70*/  IMAD.MOV.U32 R91, RZ, RZ, R151 ;  /* 0x000000ffff5b7224 */ /* 0x000fca00078e0097 */
[----:B------:R-:W1:Y:S01]  /*3f80*/  MUFU.EX2 R4, R87 ;  /* 0x0000005700047308 */ /* 0x000e620000000800 */
[----:B---3--:R-:W-:Y:S01]  /*3f90*/  FADD.FTZ R3, R95, R10 ;  /* 0x0000000a5f037221 */ /* 0x008fe20000010000 */
[C---:B0-----:R-:W-:Y:S01]  /*3fa0*/  F2FP.F16.F32.PACK_AB R186, R20.reuse, R145 ;  /* 0x0000009114ba723e */ /* 0x041fe200000000ff */
[----:B------:R-:W-:Y:S01]  /*3fb0*/  FADD.FTZ R0, R20, R15 ;  /* 0x0000000f14007221 */ /* 0x000fe20000010000 */
[----:B------:R-:W-:Y:S01]  /*3fc0*/  IMAD.MOV.U32 R145, RZ, RZ, R151 ;  /* 0x000000ffff917224 */ /* 0x000fe200078e0097 */
[C---:B-1----:R-:W-:Y:S01]  /*3fd0*/  F2FP.F16.F32.PACK_AB R187, R4.reuse, R95 ;  /* 0x0000005f04bb723e */ /* 0x042fe200000000ff */
[----:B------:R-:W-:Y:S01]  /*3fe0*/  FADD.FTZ R3, R4, R3 ;  /* 0x0000000304037221 */ /* 0x000fe20000010000 */
[----:B------:R-:W-:Y:S01]  /*3ff0*/  IMAD.MOV.U32 R95, RZ, RZ, R151 ;  /* 0x000000ffff5f7224 */ /* 0x000fe200078e0097 */
[----:B------:R-:W-:Y:S06]  /*4000*/  @!P1 BRA `(.L_x_6741) ;  /* 0x0000002800bc9947 */ /* 0x000fec0003800000 */
[----:B------:R-:W-:Y:S01]  /*4010*/  IMAD.MOV.U32 R5, RZ, RZ, R9 ;  /* 0x000000ffff057224 */ /* 0x000fe200078e0009 */
[----:B------:R-:W-:Y:S01]  /*4020*/  CS2R R150, SRZ ;  /* 0x0000000000967805 */ /* 0x000fe2000001ff00 */
        /* <DEDUP_REMOVED lines=33> */
[----:B------:R-:W-:Y:S02]  /*4240*/  UMOV UR52, UR43 ;  /* 0x0000002b00347c82 */ /* 0x000fe40008000000 */
[----:B------:R-:W-:Y:S01]  /*4250*/  UMOV UR47, UR42 ;  /* 0x0000002a002f7c82 */ /* 0x000fe20008000000 */
[----:B------:R-:W-:-:S08]  /*4260*/  ULDC UR46, c[0x0][0x9d8] ;  /* 0x00027600002e7ab9 */ /* 0x000fd00000000800 */
.L_x_6752:
[----:B------:R-:W-:Y:S01]  /*4270*/  ISETP.NE.AND P2, PT, RZ, UR41, PT ;  /* 0x00000029ff007c0c */ /* 0x000fe2000bf45270 */
[----:B------:R-:W-:-:S04]  /*4280*/  UISETP.NE.AND UP0, UPT, UR47, 0x1, UPT ;  /* 0x000000012f00788c */ /* 0x000fc8000bf05270 */
[----:B------:R-:W-:-:S04]  /*4290*/  USEL UR43, URZ, 0x1, UP0 ;  /* 0x000000013f2b7887 */ /* 0x000fc80008000000 */
[----:B------:R-:W-:-:S04]  /*42a0*/  ULOP3.LUT UR43, UR52, UR43, URZ, 0x3c, !UPT ;  /* 0x0000002b342b7292 */ /* 0x000fc8000f8e3c3f */
[----:B------:R-:W-:Y:S08]  /*42b0*/  @P2 BRA `(.L_x_6742) ;  /* 0x0000000000442947 */ /* 0x000ff00003800000 */
[----:B------:R-:W-:Y:S05]  /*42c0*/  @!P0 BRA `(.L_x_6743) ;  /* 0x0000000000048947 */ /* 0x000fea0003800000 */
[----:B------:R-:W-:Y:S01]  /*42d0*/  BPT.TRAP 0x1 ;  /* 0x000000040000795c */ /* 0x000fe20000300000 */
.L_x_6743:
[----:B------:R-:W0:Y:S01]  /*42e0*/  S2UR UR10, SR_CgaCtaId ;  /* 0x00000000000a79c3 */ /* 0x000e220000008800 */
[----:B------:R-:W-:Y:S01]  /*42f0*/  UIADD3 UR6, UR47, 0x1, URZ ;  /* 0x000000012f067890 */ /* 0x000fe2000fffe03f */
[----:B------:R-:W-:Y:S01]  /*4300*/  IMAD.U32 R6, RZ, RZ, UR43 ;  /* 0x0000002bff067e24 */ /* 0x000fe2000f8e00ff */
[----:B------:R-:W-:Y:S02]  /*4310*/  UMOV UR7, 0x400 ;  /* 0x0000040000077882 */ /* 0x000fe40000000000 */
[----:B------:R-:W-:Y:S02]  /*4320*/  UISETP.NE.AND UP0, UPT, UR6, 0x2, UPT ;  /* 0x000000020600788c */ /* 0x000fe4000bf05270 */
[----:B------:R-:W-:Y:S02]  /*4330*/  SHF.L.U32 R6, R6, 0x1f, RZ ;  /* 0x0000001f06067819 */ /* 0x000fe400000006ff */
[----:B------:R-:W-:Y:S02]  /*4340*/  USEL UR6, UR6, URZ, UP0 ;  /* 0x0000003f06067287 */ /* 0x000fe40008000000 */
[----:B0-----:R-:W-:-:S04]  /*4350*/  ULEA UR7, UR10, UR7, 0x18 ;  /* 0x000000070a077291 */ /* 0x001fc8000f8ec03f */
[----:B------:R-:W-:-:S09]  /*4360*/  ULEA UR6, UR6, UR7, 0x3 ;  /* 0x0000000706067291 */ /* 0x000fd2000f8e183f */
[----:B------:R0:W1:Y:S01]  /*4370*/  SYNCS.PHASECHK.TRANS64.TRYWAIT P1, [UR6+0x28830], R6 ;  /* 0x02883006ff0075a7 */ /* 0x0000620008020146 */
[----:B------:R-:W-:Y:S05]  /*4380*/  @!P0 BRA `(.L_x_6744) ;  /* 0x0000000000048947 */ /* 0x000fea0003800000 */
[----:B------:R-:W-:Y:S01]  /*4390*/  BPT.TRAP 0x1 ;  /* 0x000000040000795c */ /* 0x000fe20000300000 */
.L_x_6744:
[----:B-1----:R-:W-:Y:S05]  /*43a0*/  @P1 BRA `(.L_x_6742) ;  /* 0x0000000000081947 */ /* 0x002fea0003800000 */
[----:B------:R-:W1:Y:S02]  /*43b0*/  SYNCS.PHASECHK.TRANS64.TRYWAIT P1, [UR6+0x28830], R6 ;  /* 0x02883006ff0075a7 */ /* 0x000e640008020146 */
[----:B-1----:R-:W-:Y:S05]  /*43c0*/  @!P1 BRA `(.L_x_6745) ;  /* 0x000000a400f49947 */ /* 0x002fea0003800000 */
.L_x_6742:
[----:B01----:R-:W-:Y:S01]  /*43d0*/  IADD3 R6, R2, 0x8, RZ ;  /* 0x0000000802067810 */ /* 0x003fe20007ffe0ff */
        /* <DEDUP_REMOVED lines=47> */
.L_x_6747:
        /* <DEDUP_REMOVED lines=9> */
.L_x_6748:
[----:B-1----:R-:W-:Y:S05]  /*4760*/  @P1 BRA `(.L_x_6746) ;  /* 0x0000000000081947 */ /* 0x002fea0003800000 */
[----:B------:R-:W1:Y:S02]  /*4770*/  SYNCS.PHASECHK.TRANS64.TRYWAIT P1, [UR6+0x28850], R6 ;  /* 0x02885006ff0075a7 */ /* 0x000e640008020146 */
[----:B-1----:R-:W-:Y:S05]  /*4780*/  @!P1 BRA `(.L_x_6749) ;  /* 0x000000a4001c9947 */ /* 0x002fea0003800000 */
.L_x_6746:
[----:B------:R-:W2:Y:S01]  /*4790*/  S2UR UR10, SR_CgaCtaId ;  /* 0x00000000000a79c3 */ /* 0x000ea20000008800 */
[----:B------:R-:W-:Y:S01]  /*47a0*/  UMOV UR11, 0x400 ;  /* 0x00000400000b7882 */ /* 0x000fe20000000000 */
[----:B------:R-:W-:Y:S01]  /*47b0*/  WARPGROUP.ARRIVE ;  /* 0x00000000000079c5 */ /* 0x000fe20000000000 */
[----:B------:R-:W-:Y:S01]  /*47c0*/  UMOV UR7, 0x40000040 ;  /* 0x4000004000077882 */ /* 0x000fe20000000000 */
[----:B01----:R-:W-:Y:S01]  /*47d0*/  IADD3 R6, -R2, 0xb, RZ ;  /* 0x0000000b02067810 */ /* 0x003fe20007ffe1ff */
[----:B--2---:R-:W-:-:S04]  /*47e0*/  ULEA UR11, UR10, UR11, 0x18 ;  /* 0x0000000b0a0b7291 */ /* 0x004fc8000f8ec03f */
[----:B------:R-:W-:-:S04]  /*47f0*/  UIADD3 UR6, UR11, 0x400, URZ ;  /* 0x000004000b067890 */ /* 0x000fc8000fffe03f */
        /* <DEDUP_REMOVED lines=45> */
.L_x_6750:
        /* <DEDUP_REMOVED lines=315> */
[-CC-:B------:R-:W-:Y:S01]  /*5e80*/  FFMA.FTZ R38, R61, R6.reuse, -R10.reuse ;  /* 0x000000063d267223 */ /* 0x180fe2000001080a */
[----:B------:R-:W-:-:S05]  /*5e90*/  FFMA.FTZ R10, R85, R6, -R10 ;  /* 0x00000006550a7223 */ /* 0x000fca000001080a */
        /* <DEDUP_REMOVED lines=90> */
.L_x_6751:
        /* <DEDUP_REMOVED lines=108> */
.L_x_6741:
[----:B------:R-:W-:Y:S06]  /*6b00*/  BAR.ARV 0x8, 0x180 ;  /* 0x0206000000007b1d */ /* 0x000fec0000002000 */
[----:B------:R-:W-:Y:S05]  /*6b10*/  @!P0 BRA `(.L_x_6753) ;  /* 0x0000000000048947 */ /* 0x000fea0003800000 */
[----:B------:R-:W-:Y:S01]  /*6b20*/  BPT.TRAP 0x1 ;  /* 0x000000040000795c */ /* 0x000fe20000300000 */
.L_x_6753:
        /* <DEDUP_REMOVED lines=9> */
.L_x_6754:
[----:B-1----:R-:W-:Y:S05]  /*6bc0*/  @P1 BRA `(.L_x_6755) ;  /* 0x0000000000081947 */ /* 0x002fea0003800000 */
[----:B------:R-:W1:Y:S02]  /*6bd0*/  SYNCS.PHASECHK.TRANS64.TRYWAIT P1, [UR5+0x28850], R4 ;  /* 0x02885004ff0075a7 */ /* 0x000e640008020145 */
[----:B-1----:R-:W-:Y:S05]  /*6be0*/  @!P1 BRA `(.L_x_6756) ;  /* 0x00000080001c9947 */ /* 0x002fea0003800000 */
.L_x_6755:
        /* <DEDUP_REMOVED lines=9> */
[----:B------:R-:W-:-:S04]  /*6c80*/  ULEA UR4, UR42, UR4, 0xb ;  /* 0x000000042a047291 */ /* 0x000fc8000f8e583f */
[----:B------:R-:W-:-:S03]  /*6c90*/  UIADD3 UR6, UR4, 0x80, URZ ;  /* 0x0000008004067890 */ /* 0x000fc6000fffe03f */
[----:B------:R-:W-:Y:S02]  /*6ca0*/  UMOV UR10, UR4 ;  /* 0x00000004000a7c82 */ /* 0x000fe40008000000 */
[----:B------:R-:W-:Y:S01]  /*6cb0*/  HGMMA.64x128x16.F32 R88, R156, gdesc[UR8].tnspB, R88, gsb0 ;  /* 0x41e000089c587df0 */ /* 0x000fe20008000858 */
[----:B------:R-:W-:Y:S01]  /*6cc0*/  UMOV UR11, 0x40000040 ;  /* 0x40000040000b7882 */ /* 0x000fe20000000000 */
[----:B------:R-:W-:Y:S01]  /*6cd0*/  UMOV UR10, UR6 ;  /* 0x00000006000a7c82 */ /* 0x000fe20008000000 */
[----:B------:R-:W-:Y:S01]  /*6ce0*/  UIADD3 UR6, UR4, 0x100, URZ ;  /* 0x0000010004067890 */ /* 0x000fe2000fffe03f */
[----:B-1----:R-:W-:Y:S01]  /*6cf0*/  FADD.FTZ R5, R5, R0 ;  /* 0x0000000005057221 */ /* 0x002fe20000010000 */
        /* <DEDUP_REMOVED lines=23> */
[----:B------:R-:W-:Y:S01]  /*6e70*/  UMOV UR10, UR6 ;  /* 0x00000006000a7c82 */ /* 0x000fe20008000000 */
[----:B------:R-:W-:Y:S01]  /*6e80*/  UMOV UR11, 0x40000040 ;  /* 0x40000040000b7882 */ /* 0x000fe20000000000 */
[----:B------:R-:W-:Y:S01]  /*6e90*/  UIADD3 UR6, UR4, 0x180, URZ ;  /* 0x0000018004067890 */ /* 0x000fe2000fffe03f */
        /* <DEDUP_REMOVED lines=17> */
[----:B------:R-:W-:Y:S02]  /*6fb0*/  UIADD3 UR6, UR4, 0x300, URZ ;  /* 0x0000030004067890 */ /* 0x000fe4000fffe03f */
        /* <DEDUP_REMOVED lines=17> */
.L_x_6757:
        /* <DEDUP_REMOVED lines=36> */
[----:B------:R-:W-:Y:S01]  /*7310*/  USEL UR4, URZ, 0x1, UP0 ;  /* 0x000000013f047887 */ /* 0x000fe20008000000 */
        /* <DEDUP_REMOVED lines=32> */
[-C--:B------:R-:W-:Y:S01]  /*7520*/  FMUL.FTZ R32, R150, R11.reuse ;  /* 0x0000000b96207220 */ /* 0x080fe20000410000 */
[----:B------:R-:W-:Y:S01]  /*7530*/  FMUL.FTZ R151, R151, R11 ;  /* 0x0000000b97977220 */ /* 0x000fe20000410000 */
[----:B------:R-:W-:-:S02]  /*7540*/  UIADD3 UR44, UR44, 0x1, URZ ;  /* 0x000000012c2c7890 */ /* 0x000fc4000fffe03f */
[----:B------:R-:W-:Y:S02]  /*7550*/  USEL UR42, UR42, URZ, UP0 ;  /* 0x0000003f2a2a7287 */ /* 0x000fe40008000000 */
[----:B------:R-:W-:-:S12]  /*7560*/  ULOP3.LUT UR43, UR43, UR4, URZ, 0x3c, !UPT ;  /* 0x000000042b2b7292 */ /* 0x000fd8000f8e3c3f */
.L_x_6733:
        /* <DEDUP_REMOVED lines=19> */
[----:B------:R-:W-:Y:S01]  /*76a0*/  ULDC.64 UR8, c[0x0][0xc00] ;  /* 0x0003000000087ab9 */ /* 0x000fe20000000a00 */
[----:B------:R-:W-:Y:S01]  /*76b0*/  F2FP.F16.F32.PACK_AB R151, R151, R32 ;  /* 0x000000209797723e */ /* 0x000fe200000000ff */
[----:B------:R-:W-:Y:S01]  /*76c0*/  UIMAD.WIDE UR8, UR37, 0x4, UR8 ;  /* 0x00000004250878a5 */ /* 0x000fe2000f8e0208 */
[----:B------:R-:W-:-:S02]  /*76d0*/  MOV R20, R28 ;  /* 0x0000001c00147202 */ /* 0x000fc40000000f00 */
[----:B0-----:R-:W-:-:S03]  /*76e0*/  MOV R21, R5 ;  /* 0x0000000500157202 */ /* 0x001fc60000000f00 */
[----:B------:R-:W-:-:S03]  /*76f0*/  IMAD.WIDE R4, R155, 0x2, R20 ;  /* 0x000000029b047825 */ /* 0x000fc600078e0214 */
[C---:B------:R-:W-:Y:S02]  /*7700*/  IADD3 R91, P5, R4.reuse, 0x40, RZ ;  /* 0x00000040045b7810 */ /* 0x040fe40007fbe0ff */
[C---:B------:R-:W-:Y:S02]  /*7710*/  LOP3.LUT R9, R4.reuse, 0x380, RZ, 0xc0, !PT ;  /* 0x0000038004097812 */ /* 0x040fe400078ec0ff */
[----:B------:R-:W-:Y:S02]  /*7720*/  LOP3.LUT R14, R91, 0x380, RZ, 0xc0, !PT ;  /* 0x000003805b0e7812 */ /* 0x000fe400078ec0ff */
[C---:B------:R-:W-:Y:S02]  /*7730*/  IADD3 R95, P4, R4.reuse, 0x60, RZ ;  /* 0x00000060045f7810 */ /* 0x040fe40007f9e0ff */
[----:B------:R-:W-:Y:S02]  /*7740*/  SHF.R.U64 R9, R9, 0x3, RZ ;  /* 0x0000000309097819 */ /* 0x000fe400000012ff */
[C---:B------:R-:W-:Y:S01]  /*7750*/  IADD3 R49, P6, R4.reuse, 0x20, RZ ;  /* 0x0000002004317810 */ /* 0x040fe20007fde0ff */
[----:B------:R-:W-:Y:S01]  /*7760*/  IMAD.X R15, RZ, RZ, R5, P4 ;  /* 0x000000ffff0f7224 */ /* 0x000fe200020e0605 */
[----:B------:R-:W-:-:S02]  /*7770*/  IADD3 R97, P3, R4, 0x4000, RZ ;  /* 0x0000400004617810 */ /* 0x000fc40007f7e0ff */
[C---:B------:R-:W-:Y:S01]  /*7780*/  IADD3 R99, P2, R4.reuse, 0x4020, RZ ;  /* 0x0000402004637810 */ /* 0x040fe20007f5e0ff */
[--C-:B------:R-:W-:Y:S01]  /*7790*/  IMAD.X R31, RZ, RZ, R5.reuse, P6 ;  /* 0x000000ffff1f7224 */ /* 0x100fe200030e0605 */
[C---:B------:R-:W-:Y:S01]  /*77a0*/  IADD3 R101, P1, R4.reuse, 0x4040, RZ ;  /* 0x0000404004657810 */ /* 0x040fe20007f3e0ff */
[--C-:B------:R-:W-:Y:S01]  /*77b0*/  IMAD.X R13, RZ, RZ, R5.reuse, P3 ;  /* 0x000000ffff0d7224 */ /* 0x100fe200018e0605 */
[----:B------:R-:W-:Y:S01]  /*77c0*/  IADD3 R103, P0, R4, 0x4060, RZ ;  /* 0x0000406004677810 */ /* 0x000fe20007f1e0ff */
[--C-:B------:R-:W-:Y:S01]  /*77d0*/  IMAD.X R11, RZ, RZ, R5.reuse, P2 ;  /* 0x000000ffff0b7224 */ /* 0x100fe200010e0605 */
[----:B------:R-:W-:Y:S02]  /*77e0*/  SHF.R.U64 R14, R14, 0x3, RZ ;  /* 0x000000030e0e7819 */ /* 0x000fe400000012ff */
[----:B------:R-:W-:Y:S01]  /*77f0*/  LOP3.LUT R4, R9, R4, RZ, 0x3c, !PT ;  /* 0x0000000409047212 */ /* 0x000fe200078e3cff */
[----:B------:R-:W-:Y:S01]  /*7800*/  IMAD.X R9, RZ, RZ, R5, P1 ;  /* 0x000000ffff097224 */ /* 0x000fe200008e0605 */
[----:B------:R-:W-:-:S02]  /*7810*/  LOP3.LUT R48, R95, 0x380, RZ, 0xc0, !PT ;  /* 0x000003805f307812 */ /* 0x000fc400078ec0ff */
[----:B------:R-:W-:Y:S02]  /*7820*/  LOP3.LUT R26, R14, R91, RZ, 0x3c, !PT ;  /* 0x0000005b0e1a7212 */ /* 0x000fe400078e3cff */
[-C--:B------:R-:W-:Y:S02]  /*7830*/  IADD3.X R27, RZ, R5.reuse, RZ, P5, !PT ;  /* 0x00000005ff1b7210 */ /* 0x080fe40002ffe4ff */
[-C--:B------:R-:W-:Y:S02]  /*7840*/  IADD3.X R25, RZ, R5.reuse, RZ, P0, !PT ;  /* 0x00000005ff197210 */ /* 0x080fe400007fe4ff */
[----:B------:R-:W-:Y:S02]  /*7850*/  SHF.R.U64 R48, R48, 0x3, RZ ;  /* 0x0000000330307819 */ /* 0x000fe400000012ff */
[----:B------:R-:W-:Y:S02]  /*7860*/  MOV R91, R4 ;  /* 0x00000004005b7202 */ /* 0x000fe40000000f00 */
[----:B------:R-:W-:-:S02]  /*7870*/  LOP3.LUT R12, R49, 0x380, RZ, 0xc0, !PT ;  /* 0x00000380310c7812 */ /* 0x000fc400078ec0ff */
[----:B------:R-:W-:Y:S02]  /*7880*/  F2FP.F16.F32.PACK_AB R4, R24, R157 ;  /* 0x0000009d1804723e */ /* 0x000fe400000000ff */
[----:B------:R-:W-:Y:S01]  /*7890*/  F2FP.F16.F32.PACK_AB R5, R10, R93 ;  /* 0x0000005d0a05723e */ /* 0x000fe200000000ff */
[----:B------:R-:W-:Y:S01]  /*78a0*/  BAR.SYNC.DEFER_BLOCKING 0x1, 0x100 ;  /* 0x0044000000007b1d */ /* 0x000fe20000010000 */
[----:B------:R-:W-:Y:S02]  /*78b0*/  LOP3.LUT R10, R99, 0x380, RZ, 0xc0, !PT ;  /* 0x00000380630a7812 */ /* 0x000fe400078ec0ff */
[----:B------:R-:W-:Y:S02]  /*78c0*/  LOP3.LUT R24, R101, 0x380, RZ, 0xc0, !PT ;  /* 0x0000038065187812 */ /* 0x000fe400078ec0ff */
[----:B------:R-:W-:Y:S02]  /*78d0*/  LOP3.LUT R14, R48, R95, RZ, 0x3c, !PT ;  /* 0x0000005f300e7212 */ /* 0x000fe400078e3cff */
[----:B------:R-:W-:-:S02]  /*78e0*/  LOP3.LUT R50, R97, 0x380, RZ, 0xc0, !PT ;  /* 0x0000038061327812 */ /* 0x000fc400078ec0ff */
[----:B------:R-:W-:Y:S02]  /*78f0*/  SHF.R.U64 R12, R12, 0x3, RZ ;  /* 0x000000030c0c7819 */ /* 0x000fe400000012ff */
[----:B------:R-:W-:Y:S02]  /*7900*/  LOP3.LUT R48, R103, 0x380, RZ, 0xc0, !PT ;  /* 0x0000038067307812 */ /* 0x000fe400078ec0ff */
[----:B------:R-:W-:Y:S02]  /*7910*/  SHF.R.U64 R10, R10, 0x3, RZ ;  /* 0x000000030a0a7819 */ /* 0x000fe400000012ff */
[----:B------:R-:W-:Y:S02]  /*7920*/  SHF.R.U64 R24, R24, 0x3, RZ ;  /* 0x0000000318187819 */ /* 0x000fe400000012ff */
[----:B------:R-:W-:Y:S02]  /*7930*/  SHF.R.U64 R50, R50, 0x3, RZ ;  /* 0x0000000332327819 */ /* 0x000fe400000012ff */
[----:B------:R-:W-:-:S02]  /*7940*/  LOP3.LUT R30, R12, R49, RZ, 0x3c, !PT ;  /* 0x000000310c1e7212 */ /* 0x000fc400078e3cff */
[----:B------:R-:W-:Y:S02]  /*7950*/  SHF.R.U64 R48, R48, 0x3, RZ ;  /* 0x0000000330307819 */ /* 0x000fe400000012ff */
        /* <DEDUP_REMOVED lines=8> */
[----:B------:R-:W-:Y:S02]  /*79e0*/  F2FP.F16.F32.PACK_AB R8, R87, R92 ;  /* 0x0000005c5708723e */ /* 0x000fe400000000ff */
[----:B------:R-:W-:Y:S02]  /*79f0*/  F2FP.F16.F32.PACK_AB R9, R85, R88 ;  /* 0x000000585509723e */ /* 0x000fe400000000ff */
[----:B------:R-:W-:Y:S02]  /*7a00*/  F2FP.F16.F32.PACK_AB R10, R83, R86 ;  /* 0x00000056530a723e */ /* 0x000fe400000000ff */
[----:B------:R-:W-:-:S02]  /*7a10*/  F2FP.F16.F32.PACK_AB R11, R81, R84 ;  /* 0x00000054510b723e */ /* 0x000fc400000000ff */
[----:B------:R-:W-:Y:S02]  /*7a20*/  MOV R89, R26 ;  /* 0x0000001a00597202 */ /* 0x000fe40000000f00 */
[----:B------:R-:W-:Y:S01]  /*7a30*/  MOV R50, R14 ;  /* 0x0000000e00327202 */ /* 0x000fe20000000f00 */
[----:B------:R-:W-:Y:S01]  /*7a40*/  STSM.16.M88.4 [R90], R8 ;  /* 0x000000085a007844 */ /* 0x000fe20000000200 */
[----:B------:R-:W-:Y:S02]  /*7a50*/  MOV R49, R12 ;  /* 0x0000000c00317202 */ /* 0x000fe40000000f00 */
        /* <DEDUP_REMOVED lines=8> */
[----:B------:R-:W-:Y:S02]  /*7ae0*/  F2FP.F16.F32.PACK_AB R15, R65, R68 ;  /* 0x00000044410f723e */ /* 0x000fe400000000ff */
[----:B------:R-:W-:-:S02]  /*7af0*/  MOV R30, R24 ;  /* 0x00000018001e7202 */ /* 0x000fc40000000f00 */
[----:B------:R-:W-:Y:S01]  /*7b00*/  F2FP.F16.F32.PACK_AB R24, R63, R66 ;  /* 0x000000423f18723e */ /* 0x000fe200000000ff */
[----:B------:R1:W-:Y:S01]  /*7b10*/  STSM.16.M88.4 [R50], R12 ;  /* 0x0000000c32007844 */ /* 0x0003e20000000200 */
[----:B------:R-:W-:Y:S02]  /*7b20*/  F2FP.F16.F32.PACK_AB R25, R61, R64 ;  /* 0x000000403d19723e */ /* 0x000fe400000000ff */
[----:B------:R-:W-:Y:S02]  /*7b30*/  F2FP.F16.F32.PACK_AB R26, R59, R62 ;  /* 0x0000003e3b1a723e */ /* 0x000fe400000000ff */
[----:B------:R-:W-:Y:S02]  /*7b40*/  F2FP.F16.F32.PACK_AB R27, R57, R60 ;  /* 0x0000003c391b723e */ /* 0x000fe400000000ff */
[----:B------:R-:W-:Y:S01]  /*7b50*/  F2FP.F16.F32.PACK_AB R60, R55, R58 ;  /* 0x0000003a373c723e */ /* 0x000fe200000000ff */
[----:B0-----:R-:W-:Y:S01]  /*7b60*/  IMAD.U32 R4, RZ, RZ, UR8 ;  /* 0x00000008ff047e24 */ /* 0x001fe2000f8e00ff */
[----:B------:R-:W-:Y:S01]  /*7b70*/  F2FP.F16.F32.PACK_AB R61, R53, R56 ;  /* 0x00000038353d723e */ /* 0x000fe200000000ff */
[----:B------:R-:W-:Y:S01]  /*7b80*/  STSM.16.M88.4 [R49], R24 ;  /* 0x0000001831007844 */ /* 0x000fe20000000200 */
[----:B------:R-:W-:Y:S01]  /*7b90*/  F2FP.F16.F32.PACK_AB R62, R47, R54 ;  /* 0x000000362f3e723e */ /* 0x000fe200000000ff */
[----:B------:R-:W-:Y:S01]  /*7ba0*/  IMAD.U32 R5, RZ, RZ, UR9 ;  /* 0x00000009ff057e24 */ /* 0x000fe2000f8e00ff */
[----:B------:R-:W-:Y:S01]  /*7bb0*/  F2FP.F16.F32.PACK_AB R63, R45, R52 ;  /* 0x000000342d3f723e */ /* 0x000fe200000000ff */
[----:B------:R-:W-:Y:S01]  /*7bc0*/  ULDC.64 UR8, c[0x0][0xc08] ;  /* 0x0003020000087ab9 */ /* 0x000fe20000000a00 */
[----:B------:R-:W-:Y:S01]  /*7bd0*/  F2FP.F16.F32.PACK_AB R8, R43, R46 ;  /* 0x0000002e2b08723e */ /* 0x000fe200000000ff */
[----:B------:R-:W-:Y:S01]  /*7be0*/  ULDC UR7, c[0x0][0xa88] ;  /* 0x0002a20000077ab9 */ /* 0x000fe20000000800 */
[----:B------:R-:W-:Y:S01]  /*7bf0*/  F2FP.F16.F32.PACK_AB R9, R41, R44 ;  /* 0x0000002c2909723e */ /* 0x000fe200000000ff */
[----:B------:R-:W-:Y:S01]  /*7c00*/  STSM.16.M88.4 [R48], R60 ;  /* 0x0000003c30007844 */ /* 0x000fe20000000200 */
[----:B------:R-:W-:-:S02]  /*7c10*/  F2FP.F16.F32.PACK_AB R10, R39, R42 ;  /* 0x0000002a270a723e */ /* 0x000fc400000000ff */
[----:B------:R-:W-:Y:S01]  /*7c20*/  F2FP.F16.F32.PACK_AB R11, R37, R40 ;  /* 0x00000028250b723e */ /* 0x000fe200000000ff */
[----:B------:R-:W-:Y:S01]  /*7c30*/  UISETP.NE.U32.AND UP1, UPT, UR8, URZ, UPT ;  /* 0x0000003f0800728c */ /* 0x000fe2000bf25070 */
[----:B------:R-:W-:Y:S01]  /*7c40*/  PLOP3.LUT P0, PT, PT, PT, UP0, 0x80, 0x0 ;  /* 0x000000000000781c */ /* 0x000fe20003f0f008 */
[----:B-1----:R-:W0:Y:S02]  /*7c50*/  LDC R50, c[0x0][0xbe8] ;  /* 0x0002fa00ff327b82 */ /* 0x002e240000000800 */
[----:B------:R1:W-:Y:S04]  /*7c60*/  STSM.16.M88.4 [R31], R8 ;  /* 0x000000081f007844 */ /* 0x0003e80000000200 */
[----:B------:R2:W-:Y:S02]  /*7c70*/  STSM.16.M88.4 [R30], R148 ;  /* 0x000000941e007844 */ /* 0x0005e40000000200 */
[----:B------:R-:W-:Y:S01]  /*7c80*/  BAR.SYNC.DEFER_BLOCKING 0x1, 0x100 ;  /* 0x0044000000007b1d */ /* 0x000fe20000010000 */
[----:B------:R-:W-:-:S06]  /*7c90*/  UISETP.NE.AND.EX UP1, UPT, UR9, URZ, UPT, UP1 ;  /* 0x0000003f0900728c */ /* 0x000fcc000bf25310 */
[----:B------:R-:W-:-:S05]  /*7ca0*/  PLOP3.LUT P2, PT, PT, PT, UP1, 0x80, 0x0 ;  /* 0x000000000000781c */ /* 0x000fca0003f4f018 */
[----:B------:R-:W-:-:S04]  /*7cb0*/  @UP1 ULEA UR8, UP2, UR37, UR8, 0x2 ;  /* 0x0000000825081291 */ /* 0x000fc8000f84103f */
[----:B------:R-:W-:Y:S01]  /*7cc0*/  @UP1 ULEA.HI.X UR9, UR37, UR9, UR38, 0x2, UP2 ;  /* 0x0000000925091291 */ /* 0x000fe200090f1426 */
[----:B------:R-:W-:Y:S02]  /*7cd0*/  IMAD.U32 R7, RZ, RZ, UR7 ;  /* 0x00000007ff077e24 */ /* 0x000fe4000f8e00ff */
[----:B-1----:R-:W-:-:S03]  /*7ce0*/  IMAD.U32 R8, RZ, RZ, UR8 ;  /* 0x00000008ff087e24 */ /* 0x002fc6000f8e00ff */
[----:B------:R-:W-:Y:S01]  /*7cf0*/  MOV R9, UR9 ;  /* 0x0000000900097c02 */ /* 0x000fe20008000f00 */
[----:B------:R-:W3:Y:S01]  /*7d00*/  @P0 LDG.E R6, desc[UR50][R4.64] ;  /* 0x0000003204060981 */ /* 0x000ee2000c1e1900 */
[----:B0-----:R-:W-:Y:S01]  /*7d10*/  ISETP.NE.AND P1, PT, R50, 0x1, PT ;  /* 0x000000013200780c */ /* 0x001fe20003f25270 */
[----:B------:R-:W-:Y:S01]  /*7d20*/  UMOV UR4, URZ ;  /* 0x0000003f00047c82 */ /* 0x000fe20008000000 */
[----:B------:R-:W-:Y:S01]  /*7d30*/  IMAD.U32 R11, RZ, RZ, UR39 ;  /* 0x00000027ff0b7e24 */ /* 0x000fe2000f8e00ff */
[----:B------:R2:W5:Y:S10]  /*7d40*/  @P2 LDG.E R7, desc[UR50][R8.64] ;  /* 0x0000003208072981 */ /* 0x000574000c1e1900 */
[----:B------:R-:W0:Y:S08]  /*7d50*/  @P1 LDC R12, c[0x0][0xbec] ;  /* 0x0002fb00ff0c1b82 */ /* 0x000e300000000800 */
[----:B------:R-:W1:Y:S01]  /*7d60*/  @P1 LDC R14, c[0x0][0xbf0] ;  /* 0x0002fc00ff0e1b82 */ /* 0x000e620000000800 */
[----:B---3--:R-:W-:Y:S01]  /*7d70*/  @P0 R2UR UR4, R6 ;  /* 0x00000000060402ca */ /* 0x008fe200000e0000 */
[----:B012---:R-:W-:-:S14]  /*7d80*/  @P2 BRA `(.L_x_6760) ;  /* 0x0000000000102947 */ /* 0x007fdc0003800000 */
[----:B------:R-:W-:Y:S05]  /*7d90*/  @!P0 BRA `(.L_x_6760) ;  /* 0x00000000000c8947 */ /* 0x000fea0003800000 */
[----:B------:R-:W2:Y:S04]  /*7da0*/  LDG.E R6, desc[UR50][R4.64] ;  /* 0x0000003204067981 */ /* 0x000ea8000c1e1900 */
[----:B-----5:R-:W2:Y:S02]  /*7db0*/  LDG.E R7, desc[UR50][R4.64+0x4] ;  /* 0x0000043204077981 */ /* 0x020ea4000c1e1900 */
[----:B--2---:R-:W-:-:S07]  /*7dc0*/  IMAD.IADD R7, R7, 0x1, -R6 ;  /* 0x0000000107077824 */ /* 0x004fce00078e0a06 */
.L_x_6760:
[----:B------:R-:W-:Y:S01]  /*7dd0*/  USHF.R.S32.HI UR14, URZ, 0x1f, UR40 ;  /* 0x0000001f3f0e7899 */ /* 0x000fe20008011428 */
[----:B------:R-:W-:Y:S01]  /*7de0*/  IMAD R11, R11, 0x80, R16 ;  /* 0x000000800b0b7824 */ /* 0x000fe200078e0210 */
[----:B------:R-:W-:Y:S01]  /*7df0*/  ULDC.64 UR12, c[0x0][0xb90] ;  /* 0x0002e400000c7ab9 */ /* 0x000fe20000000a00 */
[----:B------:R-:W-:Y:S01]  /*7e00*/  USHF.R.S32.HI UR11, URZ, 0x1f, UR4 ;  /* 0x0000001f3f0b7899 */ /* 0x000fe20008011404 */
[----:B------:R-:W-:Y:S01]  /*7e10*/  IMAD.U32 R24, RZ, RZ, UR39 ;  /* 0x00000027ff187e24 */ /* 0x000fe2000f8e00ff */
[----:B------:R-:W-:Y:S01]  /*7e20*/  UIMAD UR7, UR14, UR12, URZ ;  /* 0x0000000c0e0772a4 */ /* 0x000fe2000f8e023f */
[----:B------:R-:W-:Y:S01]  /*7e30*/  @P1 IMAD.HI.U32 R5, R11, R12, RZ ;  /* 0x0000000c0b051227 */ /* 0x000fe200078e00ff */
[----:B------:R-:W-:Y:S01]  /*7e40*/  UMOV UR10, UR4 ;  /* 0x00000004000a7c82 */ /* 0x000fe20008000000 */
[----:B------:R-:W-:Y:S01]  /*7e50*/  USEL UR38, UR38, URZ, !UP0 ;  /* 0x0000003f26267287 */ /* 0x000fe2000c000000 */
[----:B------:R-:W-:Y:S01]  /*7e60*/  LEA R24, R24, R19, 0x7 ;  /* 0x0000001318187211 */ /* 0x000fe200078e38ff */
        /* <DEDUP_REMOVED lines=15> */
[----:B------:R-:W-:Y:S01]  /*7f60*/  IADD3 R13, P3, R20, 0x2000, RZ ;  /* 0x00002000140d7810 */ /* 0x000fe20007f7e0ff */
[----:B-----5:R-:W-:Y:S01]  /*7f70*/  IMAD R53, R7, R50, RZ ;  /* 0x0000003207357224 */ /* 0x020fe200078e02ff */
[----:B------:R-:W-:Y:S01]  /*7f80*/  IADD3 R4, P2, R4, UR8, RZ ;  /* 0x0000000804047c10 */ /* 0x000fe2000ff5e0ff */
[----:B------:R-:W0:Y:S01]  /*7f90*/  @P1 LDC R29, c[0x0][0xbec] ;  /* 0x0002fb00ff1d1b82 */ /* 0x000e220000000800 */
[----:B------:R-:W-:Y:S01]  /*7fa0*/  IMAD.U32 R6, RZ, RZ, UR7 ;  /* 0x00000007ff067e24 */ /* 0x000fe2000f8e00ff */
[----:B------:R-:W-:Y:S01]  /*7fb0*/  LOP3.LUT R8, R13, 0x380, RZ, 0xc0, !PT ;  /* 0x000003800d087812 */ /* 0x000fe200078ec0ff */
[----:B------:R-:W-:Y:S01]  /*7fc0*/  ULDC.64 UR12, c[0x0][0xaa0] ;  /* 0x0002a800000c7ab9 */ /* 0x000fe20000000a00 */
[----:B------:R-:W-:-:S02]  /*7fd0*/  IADD3 R15, P0, R20, 0x1000, RZ ;  /* 0x00001000140f7810 */ /* 0x000fc40007f1e0ff */
[----:B------:R-:W-:Y:S01]  /*7fe0*/  IADD3.X R5, R5, UR9, R6, P2, !PT ;  /* 0x0000000905057c10 */ /* 0x000fe200097fe406 */
[----:B------:R-:W-:Y:S01]  /*7ff0*/  ULDC.64 UR8, c[0x0][0xb88] ;  /* 0x0002e20000087ab9 */ /* 0x000fe20000000a00 */
[----:B------:R-:W-:Y:S02]  /*8000*/  SHF.R.S32.HI R6, RZ, 0x1f, R9 ;  /* 0x0000001fff067819 */ /* 0x000fe40000011409 */
[----:B------:R-:W-:Y:S01]  /*8010*/  SHF.R.U64 R8, R8, 0x3, RZ ;  /* 0x0000000308087819 */ /* 0x000fe200000012ff */
[----:B------:R-:W-:Y:S01]  /*8020*/  IMAD.WIDE.U32 R4, R9, UR8, R4 ;  /* 0x0000000809047c25 */ /* 0x000fe2000f8e0004 */
[----:B------:R-:W-:Y:S02]  /*8030*/  IADD3 R11, P2, R20, 0x3000, RZ ;  /* 0x00003000140b7810 */ /* 0x000fe40007f5e0ff */
[----:B------:R-:W-:Y:S01]  /*8040*/  LOP3.LUT R8, R8, R13, RZ, 0x3c, !PT ;  /* 0x0000000d08087212 */ /* 0x000fe200078e3cff */
[----:B------:R-:W-:Y:S01]  /*8050*/  IMAD R10, R6, UR8, RZ ;  /* 0x00000008060a7c24 */ /* 0x000fe2000f8e02ff */
[----:B------:R-:W-:Y:S01]  /*8060*/  LOP3.LUT R6, R11, 0x380, RZ, 0xc0, !PT ;  /* 0x000003800b067812 */ /* 0x000fe200078ec0ff */
[--C-:B------:R-:W-:Y:S01]  /*8070*/  IMAD.X R7, RZ, RZ, R21.reuse, P2 ;  /* 0x000000ffff077224 */ /* 0x100fe200010e0615 */
[----:B------:R-:W-:Y:S01]  /*8080*/  IADD3 R45, P6, R20, 0x4000, RZ ;  /* 0x00004000142d7810 */ /* 0x000fe20007fde0ff */
[----:B------:R-:W-:Y:S01]  /*8090*/  IMAD R13, R9, UR9, R10 ;  /* 0x00000009090d7c24 */ /* 0x000fe2000f8e020a */
[----:B------:R-:W-:Y:S01]  /*80a0*/  ULDC.64 UR8, c[0x0][0xb50] ;  /* 0x0002d40000087ab9 */ /* 0x000fe20000000a00 */
[----:B------:R-:W-:Y:S01]  /*80b0*/  SHF.R.U64 R6, R6, 0x3, RZ ;  /* 0x0000000306067819 */ /* 0x000fe200000012ff */
[----:B------:R-:W-:Y:S01]  /*80c0*/  IMAD.X R9, RZ, RZ, R21, P3 ;  /* 0x000000ffff097224 */ /* 0x000fe200018e0615 */
[----:B------:R-:W-:Y:S01]  /*80d0*/  LEA R10, P4, R4, UR8, 0x2 ;  /* 0x00000008040a7c11 */ /* 0x000fe2000f8810ff */
[----:B------:R-:W-:Y:S01]  /*80e0*/  IMAD.IADD R5, R5, 0x1, R13 ;  /* 0x0000000105057824 */ /* 0x000fe200078e020d */
[----:B------:R-:W-:Y:S01]  /*80f0*/  LOP3.LUT R6, R6, R11, RZ, 0x3c, !PT ;  /* 0x0000000b06067212 */ /* 0x000fe200078e3cff */
[----:B------:R-:W-:Y:S01]  /*8100*/  IMAD.X R13, RZ, RZ, R21, P0 ;  /* 0x000000ffff0d7224 */ /* 0x000fe200000e0615 */
[----:B------:R-:W-:Y:S01]  /*8110*/  LOP3.LUT P0, RZ, R154, 0x3, RZ, 0xc0, !PT ;  /* 0x000000039aff7812 */ /* 0x000fe2000780c0ff */
[----:B------:R-:W-:Y:S01]  /*8120*/  SHFL.IDX PT, R30, R10, RZ, 0x1c1f ;  /* 0x001c1fff0a1e7589 */ /* 0x000fe200000e0000 */
[----:B------:R-:W-:Y:S01]  /*8130*/  LEA.HI.X R14, R4, UR9, R5, 0x2, P4 ;  /* 0x00000009040e7c11 */ /* 0x000fe2000a0f1405 */
[C---:B------:R-:W-:Y:S01]  /*8140*/  VIADD R4, R24.reuse, 0x8 ;  /* 0x0000000818047836 */ /* 0x040fe20000000000 */
[----:B------:R-:W-:Y:S01]  /*8150*/  ISETP.GE.OR P2, PT, R24, R53, P0 ;  /* 0x000000351800720c */ /* 0x000fe20000746670 */
[----:B------:R-:W-:Y:S01]  /*8160*/  SHFL.IDX PT, R48, R10, 0x1, 0x1c1f ;  /* 0x003c1f000a307f89 */ /* 0x000fe200000e0000 */
[----:B------:R-:W-:-:S02]  /*8170*/  IADD3 R41, P5, R20, 0x5000, RZ ;  /* 0x0000500014297810 */ /* 0x000fc40007fbe0ff */
[----:B------:R-:W-:Y:S01]  /*8180*/  ISETP.GE.OR P0, PT, R4, R53, P0 ;  /* 0x000000350400720c */ /* 0x000fe20000706670 */
[----:B------:R-:W1:Y:S01]  /*8190*/  SHFL.IDX PT, R31, R14, RZ, 0x1c1f ;  /* 0x001c1fff0e1f7589 */ /* 0x000e6200000e0000 */
[C---:B------:R-:W-:Y:S02]  /*81a0*/  IADD3 R37, P4, R20.reuse, 0x6000, RZ ;  /* 0x0000600014257810 */ /* 0x040fe40007f9e0ff */
[----:B------:R-:W-:Y:S01]  /*81b0*/  LOP3.LUT R11, R20, 0x380, RZ, 0xc0, !PT ;  /* 0x00000380140b7812 */ /* 0x000fe200078ec0ff */
[----:B------:R-:W2:Y:S01]  /*81c0*/  SHFL.IDX PT, R49, R14, 0x1, 0x1c1f ;  /* 0x003c1f000e317f89 */ /* 0x000ea200000e0000 */
[----:B------:R-:W-:Y:S02]  /*81d0*/  LOP3.LUT R44, R45, 0x380, RZ, 0xc0, !PT ;  /* 0x000003802d2c7812 */ /* 0x000fe400078ec0ff */
[----:B------:R-:W-:Y:S02]  /*81e0*/  LOP3.LUT R40, R41, 0x380, RZ, 0xc0, !PT ;  /* 0x0000038029287812 */ /* 0x000fe400078ec0ff */
[----:B------:R-:W-:-:S02]  /*81f0*/  LOP3.LUT R36, R37, 0x380, RZ, 0xc0, !PT ;  /* 0x0000038025247812 */ /* 0x000fc400078ec0ff */
[----:B------:R-:W-:Y:S02]  /*8200*/  SHF.R.U64 R11, R11, 0x3, RZ ;  /* 0x000000030b0b7819 */ /* 0x000fe400000012ff */
[----:B------:R-:W-:Y:S02]  /*8210*/  IADD3 R5, P3, R20, 0x7000, RZ ;  /* 0x0000700014057810 */ /* 0x000fe40007f7e0ff */
[----:B------:R-:W-:Y:S02]  /*8220*/  SHF.R.U64 R44, R44, 0x3, RZ ;  /* 0x000000032c2c7819 */ /* 0x000fe400000012ff */
[----:B------:R-:W-:Y:S01]  /*8230*/  SHF.R.U64 R40, R40, 0x3, RZ ;  /* 0x0000000328287819 */ /* 0x000fe200000012ff */
[----:B------:R-:W-:Y:S01]  /*8240*/  IMAD.X R33, RZ, RZ, R21, P3 ;  /* 0x000000ffff217224 */ /* 0x000fe200018e0615 */
[----:B------:R-:W-:Y:S02]  /*8250*/  SHF.R.U64 R36, R36, 0x3, RZ ;  /* 0x0000000324247819 */ /* 0x000fe400000012ff */
[----:B------:R-:W-:-:S02]  /*8260*/  LOP3.LUT R20, R11, R20, RZ, 0x3c, !PT ;  /* 0x000000140b147212 */ /* 0x000fc400078e3cff */
[----:B------:R-:W-:Y:S01]  /*8270*/  LOP3.LUT R44, R44, R45, RZ, 0x3c, !PT ;  /* 0x0000002d2c2c7212 */ /* 0x000fe200078e3cff */
[----:B-1----:R1:W-:Y:S01]  /*8280*/  @!P2 ST.E desc[UR50][R30.64], R0 ;  /* 0x000000001e00a985 */ /* 0x0023e2000c101932 */
[----:B------:R-:W-:Y:S01]  /*8290*/  LOP3.LUT R40, R40, R41, RZ, 0x3c, !PT ;  /* 0x0000002928287212 */ /* 0x000fe200078e3cff */
[--C-:B------:R-:W-:Y:S01]  /*82a0*/  IMAD.X R41, RZ, RZ, R21.reuse, P5 ;  /* 0x000000ffff297224 */ /* 0x100fe200028e0615 */
[----:B------:R-:W-:Y:S01]  /*82b0*/  LOP3.LUT R36, R36, R37, RZ, 0x3c, !PT ;  /* 0x0000002524247212 */ /* 0x000fe200078e3cff */
[----:B--2---:R2:W-:Y:S01]  /*82c0*/  @!P0 ST.E desc[UR50][R48.64], R3 ;  /* 0x0000000330008985 */ /* 0x0045e2000c101932 */
[----:B------:R-:W-:Y:S01]  /*82d0*/  IADD3.X R45, RZ, R21, RZ, P6, !PT ;  /* 0x00000015ff2d7210 */ /* 0x000fe200037fe4ff */
[----:B------:R-:W-:Y:S01]  /*82e0*/  IMAD.X R37, RZ, RZ, R21, P4 ;  /* 0x000000ffff257224 */ /* 0x000fe200020e0615 */
[----:B------:R-:W-:Y:S01]  /*82f0*/  UIMAD UR7, UR11, UR12, URZ ;  /* 0x0000000c0b0772a4 */ /* 0x000fe2000f8e023f */
[----:B------:R3:W5:Y:S01]  /*8300*/  LD.E.128 R24, desc[UR50][R20.64] ;  /* 0x0000003214187980 */ /* 0x000762000c101d00 */
[----:B------:R-:W-:Y:S01]  /*8310*/  UIMAD.WIDE.U32 UR8, UR4, UR12, URZ ;  /* 0x0000000c040872a5 */ /* 0x000fe2000f8e003f */
[----:B------:R-:W-:Y:S01]  /*8320*/  LOP3.LUT R12, R15, 0x380, RZ, 0xc0, !PT ;  /* 0x000003800f0c7812 */ /* 0x000fe200078ec0ff */
[----:B------:R-:W-:Y:S01]  /*8330*/  UIMAD UR7, UR4, UR13, UR7 ;  /* 0x0000000d040772a4 */ /* 0x000fe2000f8e0207 */
[----:B-1----:R-:W-:Y:S01]  /*8340*/  IMAD R0, R152, 0x20, R17 ;  /* 0x0000002098007824 */ /* 0x002fe200078e0211 */
[----:B------:R-:W-:Y:S01]  /*8350*/  ULDC.64 UR10, c[0x0][0xae8] ;  /* 0x0002ba00000a7ab9 */ /* 0x000fe20000000a00 */
[----:B------:R-:W-:Y:S01]  /*8360*/  LOP3.LUT R4, R5, 0x380, RZ, 0xc0, !PT ;  /* 0x0000038005047812 */ /* 0x000fe200078ec0ff */
[----:B------:R-:W5:Y:S01]  /*8370*/  LD.E.128 R8, desc[UR50][R8.64] ;  /* 0x0000003208087980 */ /* 0x000f62000c101d00 */
[----:B---3--:R-:W1:Y:S01]  /*8380*/  @P1 LDC R21, c[0x0][0xbf0] ;  /* 0x0002fc00ff151b82 */ /* 0x008e620000000800 */
[----:B--2---:R-:W-:Y:S01]  /*8390*/  MOV R3, UR39 ;  /* 0x0000002700037c02 */ /* 0x004fe20008000f00 */
[----:B------:R-:W-:Y:S01]  /*83a0*/  UIADD3 UR9, UR9, UR7, URZ ;  /* 0x0000000709097290 */ /* 0x000fe2000fffe03f */
[----:B------:R-:W-:Y:S01]  /*83b0*/  SHF.R.U64 R12, R12, 0x3, RZ ;  /* 0x000000030c0c7819 */ /* 0x000fe200000012ff */
[----:B------:R-:W-:Y:S01]  /*83c0*/  UIMAD UR4, UR14, UR10, URZ ;  /* 0x0000000a0e0472a4 */ /* 0x000fe2000f8e023f */
[----:B------:R-:W-:Y:S01]  /*83d0*/  SHF.R.U64 R4, R4, 0x3, RZ ;  /* 0x0000000304047819 */ /* 0x000fe200000012ff */
[----:B------:R-:W-:Y:S01]  /*83e0*/  UIMAD.WIDE.U32 UR8, UR40, UR10, UR8 ;  /* 0x0000000a280872a5 */ /* 0x000fe2000f8e0008 */
[----:B------:R-:W-:Y:S01]  /*83f0*/  IMAD R30, R3, 0x80, R0 ;  /* 0x00000080031e7824 */ /* 0x000fe200078e0200 */
[----:B------:R-:W-:Y:S01]  /*8400*/  UIMAD UR4, UR40, UR11, UR4 ;  /* 0x0000000b280472a4 */ /* 0x000fe2000f8e0204 */
[----:B------:R-:W-:Y:S01]  /*8410*/  LOP3.LUT R12, R12, R15, RZ, 0x3c, !PT ;  /* 0x0000000f0c0c7212 */ /* 0x000fe200078e3cff */
[----:B------:R-:W5:Y:S01]  /*8420*/  LD.E.128 R44, desc[UR50][R44.64] ;  /* 0x000000322c2c7980 */ /* 0x000f62000c101d00 */
[----:B------:R-:W-:Y:S01]  /*8430*/  ULDC.64 UR10, c[0x0][0xaf0] ;  /* 0x0002bc00000a7ab9 */ /* 0x000fe20000000a00 */
[----:B------:R-:W-:Y:S01]  /*8440*/  UIADD3 UR9, UR9, UR4, URZ ;  /* 0x0000000409097290 */ /* 0x000fe2000fffe03f */
[----:B0-----:R-:W-:Y:S01]  /*8450*/  @P1 IMAD.HI.U32 R0, R30, R29, RZ ;  /* 0x0000001d1e001227 */ /* 0x001fe200078e00ff */
[----:B------:R-:W-:Y:S01]  /*8460*/  UIMAD UR4, UR38, UR10, URZ ;  /* 0x0000000a260472a4 */ /* 0x000fe2000f8e023f */
[----:B------:R-:W-:Y:S01]  /*8470*/  LOP3.LUT R32, R4, R5, RZ, 0x3c, !PT ;  /* 0x0000000504207212 */ /* 0x000fe200078e3cff */
[----:B------:R-:W-:Y:S01]  /*8480*/  UIMAD.WIDE.U32 UR8, UR37, UR10, UR8 ;  /* 0x0000000a250872a5 */ /* 0x000fe2000f8e0008 */
[----:B------:R-:W-:Y:S01]  /*8490*/  IMAD.MOV.U32 R3, RZ, RZ, R30 ;  /* 0x000000ffff037224 */ /* 0x000fe200078e001e */
[----:B------:R-:W-:Y:S01]  /*84a0*/  UIMAD UR4, UR37, UR11, UR4 ;  /* 0x0000000b250472a4 */ /* 0x000fe2000f8e0204 */
[----:B------:R-:W5:Y:S04]  /*84b0*/  LD.E.128 R12, desc[UR50][R12.64] ;  /* 0x000000320c0c7980 */ /* 0x000f68000c101d00 */
[----:B------:R-:W5:Y:S01]  /*84c0*/  LD.E.128 R4, desc[UR50][R6.64] ;  /* 0x0000003206047980 */ /* 0x000f62000c101d00 */
[----:B-1----:R-:W-:Y:S01]  /*84d0*/  @P1 SHF.R.U32.HI R3, RZ, R21, R0 ;  /* 0x00000015ff031219 */ /* 0x002fe20000011600 */
[----:B------:R-:W-:Y:S01]  /*84e0*/  UIADD3 UR4, UR9, UR4, URZ ;  /* 0x0000000409047290 */ /* 0x000fe2000fffe03f */
[----:B------:R-:W-:Y:S01]  /*84f0*/  IMAD.U32 R20, RZ, RZ, UR8 ;  /* 0x00000008ff147e24 */ /* 0x000fe2000f8e00ff */
[----:B------:R-:W5:Y:S01]  /*8500*/  LD.E.128 R40, desc[UR50][R40.64] ;  /* 0x0000003228287980 */ /* 0x000f62000c101d00 */
[--C-:B------:R-:W-:Y:S01]  /*8510*/  SHF.R.S32.HI R0, RZ, 0x1f, R3.reuse ;  /* 0x0000001fff007819 */ /* 0x100fe20000011403 */
[----:B------:R-:W-:-:S02]  /*8520*/  IMAD.MOV R29, RZ, RZ, -R3 ;  /* 0x000000ffff1d7224 */ /* 0x000fc400078e0a03 */
[----:B------:R-:W-:Y:S01]  /*8530*/  IMAD.U32 R21, RZ, RZ, UR9 ;  /* 0x00000009ff157e24 */ /* 0x000fe2000f8e00ff */
[----:B------:R-:W-:Y:S01]  /*8540*/  ULDC.64 UR8, c[0x0][0xae0] ;  /* 0x0002b80000087ab9 */ /* 0x000fe20000000a00 */
[----:B------:R-:W-:Y:S01]  /*8550*/  IMAD R29, R50, R29, R30 ;  /* 0x0000001d321d7224 */ /* 0x000fe200078e021e */
[----:B------:R-:W-:Y:S01]  /*8560*/  MOV R21, UR4 ;  /* 0x0000000400157c02 */ /* 0x000fe20008000f00 */
[----:B------:R-:W-:Y:S01]  /*8570*/  IMAD R0, R0, UR8, RZ ;  /* 0x0000000800007c24 */ /* 0x000fe2000f8e02ff */
[----:B------:R-:W5:Y:S03]  /*8580*/  LD.E.128 R36, desc[UR50][R36.64] ;  /* 0x0000003224247980 */ /* 0x000f66000c101d00 */
[C---:B------:R-:W-:Y:S01]  /*8590*/  IMAD R31, R3.reuse, UR9, R0 ;  /* 0x00000009031f7c24 */ /* 0x040fe2000f8e0200 */
[----:B------:R-:W5:Y:S01]  /*85a0*/  LD.E.128 R32, desc[UR50][R32.64] ;  /* 0x0000003220207980 */ /* 0x000f62000c101d00 */
[----:B------:R-:W-:Y:S01]  /*85b0*/  SHF.R.S32.HI R0, RZ, 0x1f, R29 ;  /* 0x0000001fff007819 */ /* 0x000fe2000001141d */
        /* <DEDUP_REMOVED lines=8> */
[----:B------:R-:W-:-:S02]  /*8640*/  IMAD.U32 R48, RZ, RZ, UR39 ;  /* 0x00000027ff307e24 */ /* 0x000fc4000f8e00ff */
[----:B------:R-:W-:Y:S02]  /*8650*/  IMAD.IADD R21, R21, 0x1, R31 ;  /* 0x0000000115157824 */ /* 0x000fe400078e021f */
[----:B------:R-:W-:Y:S02]  /*8660*/  IMAD R30, R0, UR8, RZ ;  /* 0x00000008001e7c24 */ /* 0x000fe4000f8e02ff */
[----:B------:R-:W-:Y:S02]  /*8670*/  IMAD R48, R48, 0x80, R17 ;  /* 0x0000008030307824 */ /* 0x000fe400078e0211 */
[C---:B------:R-:W-:Y:S02]  /*8680*/  IMAD R3, R29.reuse, UR9, R30 ;  /* 0x000000091d037c24 */ /* 0x040fe4000f8e021e */
[----:B------:R-:W-:Y:S01]  /*8690*/  IMAD.WIDE.U32 R20, R29, UR8, R20 ;  /* 0x000000081d147c25 */ /* 0x000fe2000f8e0014 */
[----:B------:R-:W-:Y:S01]  /*86a0*/  ISETP.GE.AND P2, PT, R48, R53, PT ;  /* 0x000000353000720c */ /* 0x000fe20003f46270 */
[----:B------:R-:W-:-:S02]  /*86b0*/  ULDC.64 UR8, c[0x0][0xa80] ;  /* 0x0002a00000087ab9 */ /* 0x000fc40000000a00 */
[----:B------:R-:W-:Y:S01]  /*86c0*/  IMAD.IADD R3, R21, 0x1, R3 ;  /* 0x0000000115037824 */ /* 0x000fe200078e0203 */
[----:B------:R-:W-:Y:S01]  /*86d0*/  LEA R30, P3, R20, UR8, 0x1 ;  /* 0x00000008141e7c11 */ /* 0x000fe2000f8608ff */
[----:B------:R-:W-:Y:S01]  /*86e0*/  VIADD R28, R28, 0x28820 ;  /* 0x000288201c1c7836 */ /* 0x000fe20000000000 */
[----:B------:R-:W-:Y:S02]  /*86f0*/  IADD3 R0, R48, 0x20, RZ ;  /* 0x0000002030007810 */ /* 0x000fe40007ffe0ff */
[----:B------:R-:W-:Y:S02]  /*8700*/  LEA.HI.X R3, R20, UR9, R3, 0x1, P3 ;  /* 0x0000000914037c11 */ /* 0x000fe400098f0c03 */
[----:B------:R-:W-:Y:S02]  /*8710*/  PRMT R28, RZ, 0x654, R28 ;  /* 0x00000654ff1c7816 */ /* 0x000fe4000000001c */
[-C--:B------:R-:W-:Y:S01]  /*8720*/  ISETP.GE.AND P0, PT, R0, R53.reuse, PT ;  /* 0x000000350000720c */ /* 0x080fe20003f06270 */
[----:B------:R-:W-:Y:S01]  /*8730*/  VIADD R0, R48, 0x40 ;  /* 0x0000004030007836 */ /* 0x000fe20000000000 */
[----:B0-----:R0:W-:Y:S01]  /*8740*/  SYNCS.ARRIVE.TRANS64.RED.A1T0 RZ, [R28+URZ], RZ ;  /* 0x000000ff1cff79a7 */ /* 0x0011e2000810043f */
[----:B------:R0:W1:Y:S01]  /*8750*/  SHFL.IDX PT, R21, R30, RZ, 0x181f ;  /* 0x00181fff1e157589 */ /* 0x00006200000e0000 */
[----:B------:R-:W-:Y:S03]  /*8760*/  BSSY B1, `(.L_x_6761) ;  /* 0x000000d000017945 */ /* 0x000fe60003800000 */
[----:B------:R0:W2:Y:S01]  /*8770*/  SHFL.IDX PT, R29, R3, RZ, 0x181f ;  /* 0x00181fff031d7589 */ /* 0x0000a200000e0000 */
[----:B------:R-:W-:Y:S01]  /*8780*/  ISETP.GE.AND P1, PT, R0, R53, PT ;  /* 0x000000350000720c */ /* 0x000fe20003f26270 */
[----:B------:R-:W-:-:S12]  /*8790*/  @P2 BRA `(.L_x_6762) ;  /* 0x0000000000242947 */ /* 0x000fd80003800000 */
[----:B------:R-:W-:Y:S02]  /*87a0*/  ULDC UR4, c[0x0][0xac8] ;  /* 0x0002b20000047ab9 */ /* 0x000fe40000000800 */
[----:B------:R-:W-:Y:S02]  /*87b0*/  ISETP.GE.AND P2, PT, R22, UR4, PT ;  /* 0x0000000416007c0c */ /* 0x000fe4000bf46270 */
[----:B------:R-:W-:-:S11]  /*87c0*/  ISETP.GE.AND P3, PT, R18, UR4, PT ;  /* 0x0000000412007c0c */ /* 0x000fd6000bf66270 */
[-C--:B-1----:R-:W-:Y:S02]  /*87d0*/  @!P2 LEA R20, P4, R22, R21.reuse, 0x1 ;  /* 0x000000151614a211 */ /* 0x082fe400078808ff */
[----:B0-----:R-:W-:Y:S02]  /*87e0*/  @!P3 LEA R28, P5, R18, R21, 0x1 ;  /* 0x00000015121cb211 */ /* 0x001fe400078a08ff */
[-C--:B--2---:R-:W-:Y:S02]  /*87f0*/  @!P2 LEA.HI.X R21, R22, R29.reuse, R189, 0x1, P4 ;  /* 0x0000001d1615a211 */ /* 0x084fe400020f0cbd */
[----:B------:R-:W-:-:S03]  /*8800*/  @!P3 LEA.HI.X R29, R18, R29, R188, 0x1, P5 ;  /* 0x0000001d121db211 */ /* 0x000fc600028f0cbc */
[----:B-----5:R3:W-:Y:S04]  /*8810*/  @!P2 ST.E.128 desc[UR50][R20.64], R24 ;  /* 0x000000181400a985 */ /* 0x0207e8000c101d32 */
[----:B------:R3:W-:Y:S02]  /*8820*/  @!P3 ST.E.128 desc[UR50][R28.64], R44 ;  /* 0x0000002c1c00b985 */ /* 0x0007e4000c101d32 */
.L_x_6762:
[----:B------:R-:W-:Y:S05]  /*8830*/  BSYNC B1 ;  /* 0x0000000000017941 */ /* 0x000fea0003800000 */
.L_x_6761:
[----:B---3-5:R3:W4:Y:S01]  /*8840*/  SHFL.IDX PT, R25, R3, 0x1, 0x181f ;  /* 0x00381f0003197f89 */ /* 0x02872200000e0000 */
[----:B------:R-:W-:Y:S03]  /*8850*/  BSSY B1, `(.L_x_6763) ;  /* 0x000000c000017945 */ /* 0x000fe60003800000 */
[----:B-1----:R3:W1:Y:S01]  /*8860*/  SHFL.IDX PT, R21, R30, 0x1, 0x181f ;  /* 0x00381f001e157f89 */ /* 0x00266200000e0000 */
[----:B------:R-:W-:Y:S05]  /*8870*/  @P0 BRA `(.L_x_6764) ;  /* 0x0000000000240947 */ /* 0x000fea0003800000 */
[----:B------:R-:W-:Y:S02]  /*8880*/  ULDC UR4, c[0x0][0xac8] ;  /* 0x0002b20000047ab9 */ /* 0x000fe40000000800 */
[----:B------:R-:W-:Y:S02]  /*8890*/  ISETP.GE.AND P3, PT, R22, UR4, PT ;  /* 0x0000000416007c0c */ /* 0x000fe4000bf66270 */
[----:B------:R-:W-:-:S11]  /*88a0*/  ISETP.GE.AND P4, PT, R18, UR4, PT ;  /* 0x0000000412007c0c */ /* 0x000fd6000bf86270 */
[-C--:B-1----:R-:W-:Y:S02]  /*88b0*/  @!P3 LEA R20, P0, R22, R21.reuse, 0x1 ;  /* 0x000000151614b211 */ /* 0x082fe400078008ff */
[----:B------:R-:W-:Y:S02]  /*88c0*/  @!P4 LEA R24, P2, R18, R21, 0x1 ;  /* 0x000000151218c211 */ /* 0x000fe400078408ff */
[-C--:B----4-:R-:W-:Y:S02]  /*88d0*/  @!P3 LEA.HI.X R21, R22, R25.reuse, R189, 0x1, P0 ;  /* 0x000000191615b211 */ /* 0x090fe400000f0cbd */
[----:B------:R-:W-:-:S03]  /*88e0*/  @!P4 LEA.HI.X R25, R18, R25, R188, 0x1, P2 ;  /* 0x000000191219c211 */ /* 0x000fc600010f0cbc */
[----:B------:R1:W-:Y:S04]  /*88f0*/  @!P3 ST.E.128 desc[UR50][R20.64], R12 ;  /* 0x0000000c1400b985 */ /* 0x0003e8000c101d32 */
[----:B------:R1:W-:Y:S02]  /*8900*/  @!P4 ST.E.128 desc[UR50][R24.64], R40 ;  /* 0x000000281800c985 */ /* 0x0003e4000c101d32 */
.L_x_6764:
[----:B------:R-:W-:Y:S05]  /*8910*/  BSYNC B1 ;  /* 0x0000000000017941 */ /* 0x000fea0003800000 */
.L_x_6763:
[----:B-1----:R1:W0:Y:S01]  /*8920*/  SHFL.IDX PT, R15, R3, 0x2, 0x181f ;  /* 0x00581f00030f7f89 */ /* 0x00222200000e0000 */
[----:B------:R-:W-:Y:S03]  /*8930*/  BSSY B1, `(.L_x_6765) ;  /* 0x000000c000017945 */ /* 0x000fe60003800000 */
[----:B------:R1:W0:Y:S01]  /*8940*/  SHFL.IDX PT, R13, R30, 0x2, 0x181f ;  /* 0x00581f001e0d7f89 */ /* 0x00022200000e0000 */
[----:B------:R-:W-:Y:S05]  /*8950*/  @P1 BRA `(.L_x_6766) ;  /* 0x0000000000241947 */ /* 0x000fea0003800000 */
[----:B------:R-:W-:Y:S02]  /*8960*/  ULDC UR4, c[0x0][0xac8] ;  /* 0x0002b20000047ab9 */ /* 0x000fe40000000800 */
[----:B------:R-:W-:Y:S02]  /*8970*/  ISETP.GE.AND P2, PT, R22, UR4, PT ;  /* 0x0000000416007c0c */ /* 0x000fe4000bf46270 */
[----:B------:R-:W-:-:S11]  /*8980*/  ISETP.GE.AND P3, PT, R18, UR4, PT ;  /* 0x0000000412007c0c */ /* 0x000fd6000bf66270 */
[-C--:B0-----:R-:W-:Y:S02]  /*8990*/  @!P2 LEA R12, P0, R22, R13.reuse, 0x1 ;  /* 0x0000000d160ca211 */ /* 0x081fe400078008ff */
[----:B------:R-:W-:Y:S02]  /*89a0*/  @!P3 LEA R14, P1, R18, R13, 0x1 ;  /* 0x0000000d120eb211 */ /* 0x000fe400078208ff */
[-C--:B------:R-:W-:Y:S02]  /*89b0*/  @!P2 LEA.HI.X R13, R22, R15.reuse, R189, 0x1, P0 ;  /* 0x0000000f160da211 */ /* 0x080fe400000f0cbd */
[----:B------:R-:W-:-:S03]  /*89c0*/  @!P3 LEA.HI.X R15, R18, R15, R188, 0x1, P1 ;  /* 0x0000000f120fb211 */ /* 0x000fc600008f0cbc */
[----:B------:R0:W-:Y:S04]  /*89d0*/  @!P2 ST.E.128 desc[UR50][R12.64], R8 ;  /* 0x000000080c00a985 */ /* 0x0001e8000c101d32 */
[----:B------:R0:W-:Y:S02]  /*89e0*/  @!P3 ST.E.128 desc[UR50][R14.64], R36 ;  /* 0x000000240e00b985 */ /* 0x0001e4000c101d32 */
.L_x_6766:
[----:B------:R-:W-:Y:S05]  /*89f0*/  BSYNC B1 ;  /* 0x0000000000017941 */ /* 0x000fea0003800000 */
.L_x_6765:
[----:B------:R-:W-:Y:S01]  /*8a00*/  VIADD R0, R48, 0x60 ;  /* 0x0000006030007836 */ /* 0x000fe20000000000 */
[----:B01-3--:R-:W0:Y:S04]  /*8a10*/  SHFL.IDX PT, R3, R3, 0x3, 0x181f ;  /* 0x00781f0003037f89 */ /* 0x00be2800000e0000 */
[----:B------:R-:W-:Y:S01]  /*8a20*/  ISETP.GE.AND P0, PT, R0, R53, PT ;  /* 0x000000350000720c */ /* 0x000fe20003f06270 */
[----:B------:R1:W3:-:S12]  /*8a30*/  SHFL.IDX PT, R11, R30, 0x3, 0x181f ;  /* 0x00781f001e0b7f89 */ /* 0x0002d800000e0000 */
[----:B-1----:R-:W-:Y:S05]  /*8a40*/  @P0 BRA `(.L_x_6767) ;  /* 0x0000000c001c0947 */ /* 0x002fea0003800000 */
[----:B------:R-:W-:Y:S02]  /*8a50*/  ULDC UR4, c[0x0][0xac8] ;  /* 0x0002b20000047ab9 */ /* 0x000fe40000000800 */
[----:B------:R-:W-:-:S13]  /*8a60*/  ISETP.GE.AND P1, PT, R22, UR4, PT ;  /* 0x0000000416007c0c */ /* 0x000fda000bf26270 */
[----:B---3--:R-:W-:-:S04]  /*8a70*/  @!P1 LEA R8, P0, R22, R11, 0x1 ;  /* 0x0000000b16089211 */ /* 0x008fc800078008ff */
[----:B0-----:R-:W-:Y:S02]  /*8a80*/  @!P1 LEA.HI.X R9, R22, R3, R189, 0x1, P0 ;  /* 0x0000000316099211 */ /* 0x001fe400000f0cbd */
[----:B------:R-:W-:-:S03]  /*8a90*/  ISETP.GE.AND P0, PT, R18, UR4, PT ;  /* 0x0000000412007c0c */ /* 0x000fc6000bf06270 */
[----:B------:R1:W-:Y:S10]  /*8aa0*/  @!P1 ST.E.128 desc[UR50][R8.64], R4 ;  /* 0x0000000408009985 */ /* 0x0003f4000c101d32 */
[----:B------:R-:W-:Y:S05]  /*8ab0*/  @P0 BRA `(.L_x_6767) ;  /* 0x0000000c00000947 */ /* 0x000fea0003800000 */
[----:B-1----:R-:W-:-:S04]  /*8ac0*/  LEA R4, P0, R18, R11, 0x1 ;  /* 0x0000000b12047211 */ /* 0x002fc800078008ff */
[----:B------:R-:W-:-:S05]  /*8ad0*/  LEA.HI.X R5, R18, R3, R188, 0x1, P0 ;  /* 0x0000000312057211 */ /* 0x000fca00000f0cbc */
[----:B------:R0:W-:Y:S01]  /*8ae0*/  ST.E.128 desc[UR50][R4.64], R32 ;  /* 0x0000002004007985 */ /* 0x0001e2000c101d32 */
[----:B------:R-:W-:Y:S05]  /*8af0*/  BRA `(.L_x_6767) ;  /* 0x0000000800f07947 */ /* 0x000fea0003800000 */
.L_x_6759:
[----:B------:R-:W-:Y:S01]  /*8b00*/  ULDC.64 UR10, c[0x0][0xc00] ;  /* 0x00030000000a7ab9 */ /* 0x000fe20000000a00 */
[----:B------:R-:W-:Y:S01]  /*8b10*/  USHF.L.U32 UR8, UR37, 0x2, URZ ;  /* 0x0000000225087899 */ /* 0x000fe2000800063f */
[----:B------:R-:W0:Y:S01]  /*8b20*/  LDC R11, c[0x0][0xbe8] ;  /* 0x0002fa00ff0b7b82 */ /* 0x000e220000000800 */
[----:B------:R-:W-:Y:S02]  /*8b30*/  UISETP.NE.U32.AND UP0, UPT, UR10, URZ, UPT ;  /* 0x0000003f0a00728c */ /* 0x000fe4000bf05070 */
[----:B------:R-:W-:Y:S02]  /*8b40*/  USHF.L.U64.HI UR9, UR37, 0x2, UR38 ;  /* 0x0000000225097899 */ /* 0x000fe40008010226 */
[----:B------:R-:W-:Y:S02]  /*8b50*/  UISETP.NE.AND.EX UP0, UPT, UR11, URZ, UPT, UP0 ;  /* 0x0000003f0b00728c */ /* 0x000fe4000bf05300 */
[----:B------:R-:W-:-:S04]  /*8b60*/  UIADD3 UR4, UP1, UR8, UR10, URZ ;  /* 0x0000000a08047290 */ /* 0x000fc8000ff3e03f */
[----:B------:R-:W-:Y:S01]  /*8b70*/  PLOP3.LUT P2, PT, PT, PT, UP0, 0x80, 0x0 ;  /* 0x000000000000781c */ /* 0x000fe20003f4f008 */
[----:B------:R-:W-:Y:S01]  /*8b80*/  UIADD3.X UR7, UR9, UR11, URZ, UP1, !UPT ;  /* 0x0000000b09077290 */ /* 0x000fe20008ffe43f */
[----:B------:R-:W-:Y:S02]  /*8b90*/  MOV R4, UR4 ;  /* 0x0000000400047c02 */ /* 0x000fe40008000f00 */
[----:B------:R-:W-:Y:S02]  /*8ba0*/  ULDC.64 UR10, c[0x0][0xc08] ;  /* 0x00030200000a7ab9 */ /* 0x000fe40000000a00 */
[----:B------:R-:W-:Y:S01]  /*8bb0*/  UISETP.NE.U32.AND UP1, UPT, UR10, URZ, UPT ;  /* 0x0000003f0a00728c */ /* 0x000fe2000bf25070 */
[----:B------:R-:W-:-:S03]  /*8bc0*/  IMAD.U32 R5, RZ, RZ, UR7 ;  /* 0x00000007ff057e24 */ /* 0x000fc6000f8e00ff */
[----:B------:R-:W-:-:S03]  /*8bd0*/  UISETP.NE.AND.EX UP1, UPT, UR11, URZ, UPT, UP1 ;  /* 0x0000003f0b00728c */ /* 0x000fc6000bf25310 */
[----:B------:R-:W2:Y:S01]  /*8be0*/  @P2 LDG.E R3, desc[UR50][R4.64] ;  /* 0x0000003204032981 */ /* 0x000ea2000c1e1900 */
[----:B------:R-:W-:Y:S02]  /*8bf0*/  ULDC UR4, c[0x0][0xa88] ;  /* 0x0002a20000047ab9 */ /* 0x000fe40000000800 */
[----:B------:R-:W-:Y:S01]  /*8c00*/  PLOP3.LUT P3, PT, PT, PT, UP1, 0x80, 0x0 ;  /* 0x000000000000781c */ /* 0x000fe20003f6f018 */
[----:B------:R-:W-:-:S04]  /*8c10*/  IMAD.U32 R0, RZ, RZ, UR4 ;  /* 0x00000004ff007e24 */ /* 0x000fc8000f8e00ff */
        /* <DEDUP_REMOVED lines=16> */
[----:B--2---:R-:W-:-:S07]  /*8d20*/  IADD3 R0, -R3, R0, RZ ;  /* 0x0000000003007210 */ /* 0x004fce0007ffe1ff */
.L_x_6768:
[----:B------:R-:W-:Y:S01]  /*8d30*/  USEL UR37, UR37, URZ, !UP0 ;  /* 0x0000003f25257287 */ /* 0x000fe2000c000000 */
[----:B------:R-:W-:Y:S01]  /*8d40*/  BSSY B1, `(.L_x_6769) ;  /* 0x000002d000017945 */ /* 0x000fe20003800000 */
[----:B------:R-:W-:-:S03]  /*8d50*/  USEL UR38, UR38, URZ, !UP0 ;  /* 0x0000003f26267287 */ /* 0x000fc6000c000000 */
[----:B------:R-:W-:Y:S09]  /*8d60*/  @P1 BRA `(.L_x_6770) ;  /* 0x0000000000a81947 */ /* 0x000ff20003800000 */
[----:B------:R-:W0:Y:S01]  /*8d70*/  S2R R4, SR_TID.X ;  /* 0x0000000000047919 */ /* 0x000e220000002100 */
[----:B------:R-:W1:Y:S01]  /*8d80*/  LDC R6, c[0x0][0xbe8] ;  /* 0x0002fa00ff067b82 */ /* 0x000e620000000800 */
        /* <DEDUP_REMOVED lines=10> */
[----:B------:R-:W-:Y:S02]  /*8e30*/  UMOV UR9, UR10 ;  /* 0x0000000a00097c82 */ /* 0x000fe40008000000 */
[----:B------:R-:W-:Y:S02]  /*8e40*/  UIMAD.WIDE.U32 UR8, UR40, UR12, UR8 ;  /* 0x0000000c280872a5 */ /* 0x000fe4000f8e0008 */
[----:B------:R-:W-:-:S03]  /*8e50*/  UIMAD UR7, UR40, UR13, UR7 ;  /* 0x0000000d280772a4 */ /* 0x000fc6000f8e0207 */
[----:B------:R-:W-:Y:S02]  /*8e60*/  ULDC.64 UR12, c[0x0][0xb98] ;  /* 0x0002e600000c7ab9 */ /* 0x000fe40000000a00 */
[----:B------:R-:W0:Y:S01]  /*8e70*/  @P1 LDC R4, c[0x0][0xbec] ;  /* 0x0002fb00ff041b82 */ /* 0x000e220000000800 */
[----:B------:R-:W-:Y:S02]  /*8e80*/  UIADD3 UR9, UR9, UR7, URZ ;  /* 0x0000000709097290 */ /* 0x000fe4000fffe03f */
[----:B------:R-:W-:Y:S02]  /*8e90*/  UIMAD UR7, UR38, UR12, URZ ;  /* 0x0000000c260772a4 */ /* 0x000fe4000f8e023f */
[----:B------:R-:W-:Y:S02]  /*8ea0*/  UIMAD.WIDE.U32 UR8, UR37, UR12, UR8 ;  /* 0x0000000c250872a5 */ /* 0x000fe4000f8e0008 */
[----:B------:R-:W-:Y:S01]  /*8eb0*/  UIMAD UR7, UR37, UR13, UR7 ;  /* 0x0000000d250772a4 */ /* 0x000fe2000f8e0207 */
[----:B------:R-:W1:Y:S02]  /*8ec0*/  @P1 LDC R8, c[0x0][0xbf0] ;  /* 0x0002fc00ff081b82 */ /* 0x000e640000000800 */
[----:B------:R-:W-:Y:S01]  /*8ed0*/  ULDC.64 UR12, c[0x0][0xb88] ;  /* 0x0002e200000c7ab9 */ /* 0x000fe20000000a00 */
[----:B0-----:R-:W-:-:S04]  /*8ee0*/  @P1 IMAD.HI.U32 R3, R5, R4, RZ ;  /* 0x0000000405031227 */ /* 0x001fc800078e00ff */
[----:B------:R-:W-:Y:S01]  /*8ef0*/  IMAD.MOV.U32 R4, RZ, RZ, R5 ;  /* 0x000000ffff047224 */ /* 0x000fe200078e0005 */
[----:B-1----:R-:W-:Y:S01]  /*8f00*/  @P1 SHF.R.U32.HI R4, RZ, R8, R3 ;  /* 0x00000008ff041219 */ /* 0x002fe20000011603 */
[----:B------:R-:W-:-:S03]  /*8f10*/  IMAD.U32 R8, RZ, RZ, UR7 ;  /* 0x00000007ff087e24 */ /* 0x000fc6000f8e00ff */
[----:B------:R-:W-:-:S05]  /*8f20*/  IADD3 R3, -R4, RZ, RZ ;  /* 0x000000ff04037210 */ /* 0x000fca0007ffe1ff */
[----:B------:R-:W-:Y:S01]  /*8f30*/  IMAD R3, R6, R3, R5 ;  /* 0x0000000306037224 */ /* 0x000fe200078e0205 */
[----:B------:R-:W-:Y:S02]  /*8f40*/  SHF.R.S32.HI R5, RZ, 0x1f, R4 ;  /* 0x0000001fff057819 */ /* 0x000fe40000011404 */
        /* <DEDUP_REMOVED lines=12> */
.L_x_6770:
[----:B------:R-:W-:Y:S05]  /*9010*/  BSYNC B1 ;  /* 0x0000000000017941 */ /* 0x000fea0003800000 */
.L_x_6769:
[----:B------:R-:W1:Y:S01]  /*9020*/  @P0 LDC R5, c[0x0][0xbf0] ;  /* 0x0002fc00ff050b82 */ /* 0x000e620000000800 */
[----:B------:R-:W-:Y:S01]  /*9030*/  ULDC.64 UR12, c[0x0][0xaa0] ;  /* 0x0002a800000c7ab9 */ /* 0x000fe20000000a00 */
[----:B------:R-:W-:Y:S01]  /*9040*/  MOV R8, UR39 ;  /* 0x0000002700087c02 */ /* 0x000fe20008000f00 */
[----:B------:R-:W-:Y:S01]  /*9050*/  UIMAD UR7, UR10, UR12, URZ ;  /* 0x0000000c0a0772a4 */ /* 0x000fe2000f8e023f */
[----:B0-----:R-:W-:Y:S01]  /*9060*/  IMAD R3, R152, 0x20, R17 ;  /* 0x0000002098037824 */ /* 0x001fe200078e0211 */
[----:B------:R-:W-:Y:S01]  /*9070*/  UIMAD.WIDE.U32 UR8, UR4, UR12, URZ ;  /* 0x0000000c040872a5 */ /* 0x000fe2000f8e003f */
[----:B------:R-:W-:Y:S01]  /*9080*/  BSSY B1, `(.L_x_6771) ;  /* 0x0000039000017945 */ /* 0x000fe20003800000 */
[----:B------:R-:W-:Y:S01]  /*9090*/  UIMAD UR7, UR4, UR13, UR7 ;  /* 0x0000000d040772a4 */ /* 0x000fe2000f8e0207 */
[----:B------:R-:W-:Y:S02]  /*90a0*/  IMAD R8, R8, 0x80, R3 ;  /* 0x0000008008087824 */ /* 0x000fe400078e0203 */
[----:B------:R-:W-:Y:S01]  /*90b0*/  ULDC.64 UR12, c[0x0][0xae8] ;  /* 0x0002ba00000c7ab9 */ /* 0x000fe20000000a00 */
[----:B------:R-:W-:Y:S01]  /*90c0*/  UIADD3 UR9, UR9, UR7, URZ ;  /* 0x0000000709097290 */ /* 0x000fe2000fffe03f */
[----:B------:R-:W-:Y:S01]  /*90d0*/  @P0 IMAD.HI.U32 R4, R8, R9, RZ ;  /* 0x0000000908040227 */ /* 0x000fe200078e00ff */
[----:B------:R-:W-:-:S02]  /*90e0*/  UIMAD UR4, UR11, UR12, URZ ;  /* 0x0000000c0b0472a4 */ /* 0x000fc4000f8e023f */
[----:B------:R-:W-:Y:S01]  /*90f0*/  UIMAD.WIDE.U32 UR8, UR40, UR12, UR8 ;  /* 0x0000000c280872a5 */ /* 0x000fe2000f8e0008 */
[----:B------:R-:W-:Y:S01]  /*9100*/  IMAD.MOV.U32 R3, RZ, RZ, R8 ;  /* 0x000000ffff037224 */ /* 0x000fe200078e0008 */
[----:B------:R-:W-:Y:S01]  /*9110*/  UIMAD UR4, UR40, UR13, UR4 ;  /* 0x0000000d280472a4 */ /* 0x000fe2000f8e0204 */
[----:B------:R-:W-:-:S03]  /*9120*/  ULDC.64 UR10, c[0x0][0xaf0] ;  /* 0x0002bc00000a7ab9 */ /* 0x000fc60000000a00 */
[----:B------:R-:W-:Y:S02]  /*9130*/  UIADD3 UR9, UR9, UR4, URZ ;  /* 0x0000000409097290 */ /* 0x000fe4000fffe03f */
[----:B------:R-:W-:Y:S01]  /*9140*/  UIMAD UR4, UR38, UR10, URZ ;  /* 0x0000000a260472a4 */ /* 0x000fe2000f8e023f */
[----:B-1----:R-:W-:Y:S01]  /*9150*/  @P0 SHF.R.U32.HI R3, RZ, R5, R4 ;  /* 0x00000005ff030219 */ /* 0x002fe20000011604 */
[----:B------:R-:W-:Y:S02]  /*9160*/  UIMAD.WIDE.U32 UR8, UR37, UR10, UR8 ;  /* 0x0000000a250872a5 */ /* 0x000fe4000f8e0008 */
[----:B------:R-:W-:Y:S01]  /*9170*/  UIMAD UR4, UR37, UR11, UR4 ;  /* 0x0000000b250472a4 */ /* 0x000fe2000f8e0204 */
[--C-:B------:R-:W-:Y:S01]  /*9180*/  SHF.R.S32.HI R4, RZ, 0x1f, R3.reuse ;  /* 0x0000001fff047819 */ /* 0x100fe20000011403 */
[----:B------:R-:W-:Y:S01]  /*9190*/  IMAD.MOV R7, RZ, RZ, -R3 ;  /* 0x000000ffff077224 */ /* 0x000fe200078e0a03 */
[----:B------:R-:W-:Y:S01]  /*91a0*/  ULDC.64 UR10, c[0x0][0xae0] ;  /* 0x0002b800000a7ab9 */ /* 0x000fe20000000a00 */
[----:B------:R-:W-:-:S02]  /*91b0*/  UIADD3 UR4, UR9, UR4, URZ ;  /* 0x0000000409047290 */ /* 0x000fc4000fffe03f */
[----:B------:R-:W-:Y:S01]  /*91c0*/  MOV R5, UR9 ;  /* 0x0000000900057c02 */ /* 0x000fe20008000f00 */
[----:B------:R-:W-:Y:S02]  /*91d0*/  IMAD R6, R4, UR10, RZ ;  /* 0x0000000a04067c24 */ /* 0x000fe4000f8e02ff */
[----:B------:R-:W-:Y:S01]  /*91e0*/  IMAD.U32 R4, RZ, RZ, UR8 ;  /* 0x00000008ff047e24 */ /* 0x000fe2000f8e00ff */
[----:B------:R-:W-:Y:S01]  /*91f0*/  ULDC.64 UR8, c[0x0][0xad8] ;  /* 0x0002b60000087ab9 */ /* 0x000fe20000000a00 */
[----:B------:R-:W-:Y:S02]  /*9200*/  IMAD.U32 R5, RZ, RZ, UR4 ;  /* 0x00000004ff057e24 */ /* 0x000fe4000f8e00ff */
[----:B------:R-:W-:Y:S02]  /*9210*/  IMAD R7, R11, R7, R8 ;  /* 0x000000070b077224 */ /* 0x000fe400078e0208 */
[C---:B------:R-:W-:Y:S02]  /*9220*/  IMAD R9, R3.reuse, UR11, R6 ;  /* 0x0000000b03097c24 */ /* 0x040fe4000f8e0206 */
[----:B------:R-:W-:Y:S01]  /*9230*/  IMAD.WIDE.U32 R4, R3, UR10, R4 ;  /* 0x0000000a03047c25 */ /* 0x000fe2000f8e0004 */
[----:B------:R-:W-:-:S03]  /*9240*/  SHF.R.S32.HI R3, RZ, 0x1f, R7 ;  /* 0x0000001fff037819 */ /* 0x000fc60000011407 */
[----:B------:R-:W-:Y:S02]  /*9250*/  IMAD.U32 R8, RZ, RZ, UR39 ;  /* 0x00000027ff087e24 */ /* 0x000fe4000f8e00ff */
[----:B------:R-:W-:Y:S02]  /*9260*/  IMAD.IADD R5, R5, 0x1, R9 ;  /* 0x0000000105057824 */ /* 0x000fe400078e0209 */
[----:B------:R-:W-:Y:S02]  /*9270*/  IMAD R6, R3, UR8, RZ ;  /* 0x0000000803067c24 */ /* 0x000fe4000f8e02ff */
[----:B------:R-:W-:Y:S02]  /*9280*/  IMAD R8, R8, 0x80, R17 ;  /* 0x0000008008087824 */ /* 0x000fe400078e0211 */
[----:B-----5:R-:W-:Y:S02]  /*9290*/  IMAD R11, R0, R11, RZ ;  /* 0x0000000b000b7224 */ /* 0x020fe400078e02ff */
[C---:B------:R-:W-:Y:S01]  /*92a0*/  IMAD R3, R7.reuse, UR9, R6 ;  /* 0x0000000907037c24 */ /* 0x040fe2000f8e0206 */
[C---:B------:R-:W-:Y:S01]  /*92b0*/  IADD3 R0, R8.reuse, 0x20, RZ ;  /* 0x0000002008007810 */ /* 0x040fe20007ffe0ff */
[----:B------:R-:W-:Y:S01]  /*92c0*/  IMAD.WIDE.U32 R4, R7, UR8, R4 ;  /* 0x0000000807047c25 */ /* 0x000fe2000f8e0004 */
[-C--:B------:R-:W-:Y:S01]  /*92d0*/  ISETP.GE.AND P2, PT, R8, R11.reuse, PT ;  /* 0x0000000b0800720c */ /* 0x080fe20003f46270 */
[----:B------:R-:W-:Y:S01]  /*92e0*/  ULDC.64 UR8, c[0x0][0xa80] ;  /* 0x0002a00000087ab9 */ /* 0x000fe20000000a00 */
[----:B------:R-:W-:Y:S01]  /*92f0*/  ISETP.GE.AND P1, PT, R0, R11, PT ;  /* 0x0000000b0000720c */ /* 0x000fe20003f26270 */
[----:B------:R-:W-:Y:S01]  /*9300*/  IMAD.IADD R3, R5, 0x1, R3 ;  /* 0x0000000105037824 */ /* 0x000fe200078e0203 */
[----:B------:R-:W-:Y:S01]  /*9310*/  LEA R6, P3, R4, UR8, 0x1 ;  /* 0x0000000804067c11 */ /* 0x000fe2000f8608ff */
[----:B------:R-:W-:-:S03]  /*9320*/  VIADD R0, R8, 0x40 ;  /* 0x0000004008007836 */ /* 0x000fc60000000000 */
[----:B------:R-:W-:Y:S01]  /*9330*/  LEA.HI.X R3, R4, UR9, R3, 0x1, P3 ;  /* 0x0000000904037c11 */ /* 0x000fe200098f0c03 */
[----:B------:R0:W1:Y:S01]  /*9340*/  SHFL.IDX PT, R7, R6, RZ, 0x181f ;  /* 0x00181fff06077589 */ /* 0x00006200000e0000 */
[----:B------:R-:W-:-:S03]  /*9350*/  ISETP.GE.AND P0, PT, R0, R11, PT ;  /* 0x0000000b0000720c */ /* 0x000fc60003f06270 */
[----:B------:R0:W2:Y:S01]  /*9360*/  SHFL.IDX PT, R5, R3, RZ, 0x181f ;  /* 0x00181fff03057589 */ /* 0x0000a200000e0000 */
[----:B------:R-:W-:Y:S09]  /*9370*/  @P2 BRA `(.L_x_6772) ;  /* 0x0000000000242947 */ /* 0x000ff20003800000 */
[----:B------:R-:W-:Y:S02]  /*9380*/  ULDC UR4, c[0x0][0xac8] ;  /* 0x0002b20000047ab9 */ /* 0x000fe40000000800 */
[----:B------:R-:W-:Y:S02]  /*9390*/  ISETP.GE.AND P4, PT, R22, UR4, PT ;  /* 0x0000000416007c0c */ /* 0x000fe4000bf86270 */
[----:B------:R-:W-:-:S11]  /*93a0*/  ISETP.GE.AND P5, PT, R18, UR4, PT ;  /* 0x0000000412007c0c */ /* 0x000fd6000bfa6270 */
[-C--:B-1----:R-:W-:Y:S02]  /*93b0*/  @!P4 LEA R12, P2, R22, R7.reuse, 0x1 ;  /* 0x00000007160cc211 */ /* 0x082fe400078408ff */
[----:B------:R-:W-:Y:S02]  /*93c0*/  @!P5 LEA R4, P3, R18, R7, 0x1 ;  /* 0x000000071204d211 */ /* 0x000fe400078608ff */
[-C--:B--2---:R-:W-:Y:S02]  /*93d0*/  @!P4 LEA.HI.X R13, R22, R5.reuse, R189, 0x1, P2 ;  /* 0x00000005160dc211 */ /* 0x084fe400010f0cbd */
[----:B------:R-:W-:-:S03]  /*93e0*/  @!P5 LEA.HI.X R5, R18, R5, R188, 0x1, P3 ;  /* 0x000000051205d211 */ /* 0x000fc600018f0cbc */
[----:B------:R3:W-:Y:S04]  /*93f0*/  @!P4 ST.E.128 desc[UR50][R12.64], RZ ;  /* 0x000000ff0c00c985 */ /* 0x0007e8000c101d32 */
[----:B------:R3:W-:Y:S02]  /*9400*/  @!P5 ST.E.128 desc[UR50][R4.64], RZ ;  /* 0x000000ff0400d985 */ /* 0x0007e4000c101d32 */
.L_x_6772:
[----:B------:R-:W-:Y:S05]  /*9410*/  BSYNC B1 ;  /* 0x0000000000017941 */ /* 0x000fea0003800000 */
.L_x_6771:
[----:B--23--:R2:W3:Y:S01]  /*9420*/  SHFL.IDX PT, R5, R3, 0x1, 0x181f ;  /* 0x00381f0003057f89 */ /* 0x00c4e200000e0000 */
        /* <DEDUP_REMOVED lines=8> */
[-C--:B---3--:R-:W-:Y:S02]  /*94b0*/  @!P3 LEA.HI.X R13, R22, R5.reuse, R189, 0x1, P1 ;  /* 0x00000005160db211 */ /* 0x088fe400008f0cbd */
[----:B------:R-:W-:-:S03]  /*94c0*/  @!P4 LEA.HI.X R5, R18, R5, R188, 0x1, P2 ;  /* 0x000000051205c211 */ /* 0x000fc600010f0cbc */
[----:B------:R4:W-:Y:S04]  /*94d0*/  @!P3 ST.E.128 desc[UR50][R12.64], RZ ;  /* 0x000000ff0c00b985 */ /* 0x0009e8000c101d32 */
[----:B------:R4:W-:Y:S02]  /*94e0*/  @!P4 ST.E.128 desc[UR50][R4.64], RZ ;  /* 0x000000ff0400c985 */ /* 0x0009e4000c101d32 */
.L_x_6774:
[----:B------:R-:W-:Y:S05]  /*94f0*/  BSYNC B1 ;  /* 0x0000000000017941 */ /* 0x000fea0003800000 */
.L_x_6773:
[----:B---34-:R3:W4:Y:S01]  /*9500*/  SHFL.IDX PT, R5, R3, 0x2, 0x181f ;  /* 0x00581f0003057f89 */ /* 0x01872200000e0000 */
        /* <DEDUP_REMOVED lines=10> */
[----:B------:R1:W-:Y:S04]  /*95b0*/  @!P2 ST.E.128 desc[UR50][R12.64], RZ ;  /* 0x000000ff0c00a985 */ /* 0x0003e8000c101d32 */
[----:B------:R1:W-:Y:S02]  /*95c0*/  @!P3 ST.E.128 desc[UR50][R4.64], RZ ;  /* 0x000000ff0400b985 */ /* 0x0003e4000c101d32 */
.L_x_6776:
[----:B------:R-:W-:Y:S05]  /*95d0*/  BSYNC B1 ;  /* 0x0000000000017941 */ /* 0x000fea0003800000 */
.L_x_6775:
[----:B------:R-:W-:Y:S01]  /*95e0*/  VIADD R0, R8, 0x60 ;  /* 0x0000006008007836 */ /* 0x000fe20000000000 */
[----:B0-23--:R-:W0:Y:S04]  /*95f0*/  SHFL.IDX PT, R3, R3, 0x3, 0x181f ;  /* 0x00781f0003037f89 */ /* 0x00de2800000e0000 */
[----:B------:R-:W-:Y:S01]  /*9600*/  ISETP.GE.AND P0, PT, R0, R11, PT ;  /* 0x0000000b0000720c */ /* 0x000fe20003f06270 */
[----:B-1--4-:R1:W2:-:S12]  /*9610*/  SHFL.IDX PT, R5, R6, 0x3, 0x181f ;  /* 0x00781f0006057f89 */ /* 0x01229800000e0000 */
[----:B-1----:R-:W-:Y:S05]  /*9620*/  @P0 BRA `(.L_x_6767) ;  /* 0x0000000000240947 */ /* 0x002fea0003800000 */
[----:B------:R-:W-:Y:S02]  /*9630*/  ULDC UR4, c[0x0][0xac8] ;  /* 0x0002b20000047ab9 */ /* 0x000fe40000000800 */
[----:B------:R-:W-:Y:S02]  /*9640*/  ISETP.GE.AND P2, PT, R22, UR4, PT ;  /* 0x0000000416007c0c */ /* 0x000fe4000bf46270 */
[----:B------:R-:W-:-:S11]  /*9650*/  ISETP.GE.AND P3, PT, R18, UR4, PT ;  /* 0x0000000412007c0c */ /* 0x000fd6000bf66270 */
[-C--:B--2---:R-:W-:Y:S02]  /*9660*/  @!P2 LEA R6, P0, R22, R5.reuse, 0x1 ;  /* 0x000000051606a211 */ /* 0x084fe400078008ff */
[----:B------:R-:W-:Y:S02]  /*9670*/  @!P3 LEA R4, P1, R18, R5, 0x1 ;  /* 0x000000051204b211 */ /* 0x000fe400078208ff */
[-C--:B0-----:R-:W-:Y:S02]  /*9680*/  @!P2 LEA.HI.X R7, R22, R3.reuse, R189, 0x1, P0 ;  /* 0x000000031607a211 */ /* 0x081fe400000f0cbd */
[----:B------:R-:W-:-:S03]  /*9690*/  @!P3 LEA.HI.X R5, R18, R3, R188, 0x1, P1 ;  /* 0x000000031205b211 */ /* 0x000fc600008f0cbc */
[----:B------:R0:W-:Y:S04]  /*96a0*/  @!P2 ST.E.128 desc[UR50][R6.64], RZ ;  /* 0x000000ff0600a985 */ /* 0x0001e8000c101d32 */
[----:B------:R0:W-:Y:S02]  /*96b0*/  @!P3 ST.E.128 desc[UR50][R4.64], RZ ;  /* 0x000000ff0400b985 */ /* 0x0001e4000c101d32 */
.L_x_6767:
[----:B------:R-:W-:Y:S05]  /*96c0*/  BSYNC B0 ;  /* 0x0000000000007941 */ /* 0x000fea0003800000 */
.L_x_6758:
[----:B------:R-:W-:Y:S02]  /*96d0*/  ULDC UR4, c[0x0][0xc3c] ;  /* 0x00030f0000047ab9 */ /* 0x000fe40000000800 */
[----:B------:R-:W-:-:S13]  /*96e0*/  ISETP.GE.AND P0, PT, R51, UR4, PT ;  /* 0x0000000433007c0c */ /* 0x000fda000bf06270 */
[----:B------:R-:W-:Y:S05]  /*96f0*/  @!P0 BRA `(.L_x_6777) ;  /* 0xffffff7400948947 */ /* 0x000fea000383ffff */
[----:B------:R-:W-:Y:S05]  /*9700*/  EXIT ;  /* 0x000000000000794d */ /* 0x000fea0003800000 */
.L_x_6730:
[----:B------:R-:W-:-:S08]  /*9710*/  NOP ;  /* 0x0000000000007918 */ /* 0x000fd00000000000 */
[----:B------:R-:W0:-:S00]  /*9720*/  USETMAXREG.DEALLOC.CTAPOOL 0x28 ;  /* 0x00000028000079c8 */ /* 0x000e0000080e0500 */
        /* <DEDUP_REMOVED lines=14> */
.L_x_6778:
        /* <DEDUP_REMOVED lines=40> */
.L_x_6784:
        /* <DEDUP_REMOVED lines=12> */
.L_x_6783:
[----:B------:R-:W-:Y:S05]  /*9b50*/  BSYNC B0 ;  /* 0x0000000000007941 */ /* 0x000fea0003800000 */
.L_x_6782:
        /* <DEDUP_REMOVED lines=21> */
.L_x_6780:
        /* <DEDUP_REMOVED lines=15> */
.L_x_6785:
[----:B---3--:R-:W-:Y:S01]  /*9da0*/  IMAD R16, R16, UR5, R8 ;  /* 0x0000000510107c24 */ /* 0x008fe2000f8e0208 */
[----:B0-----:R-:W-:Y:S02]  /*9db0*/  IABS R2, R10 ;  /* 0x0000000a00027213 */ /* 0x001fe40000000000 */
[----:B-1----:R-:W-:Y:S02]  /*9dc0*/  IADD3 R0, RZ, -R3, RZ ;  /* 0x80000003ff007210 */ /* 0x002fe40007ffe0ff */
[----:B------:R-:W-:Y:S01]  /*9dd0*/  IADD3 R11, -R16, UR6, RZ ;  /* 0x00000006100b7c10 */ /* 0x000fe2000fffe1ff */
[----:B------:R-:W-:Y:S01]  /*9de0*/  IMAD.MOV R4, RZ, RZ, -R2 ;  /* 0x000000ffff047224 */ /* 0x000fe200078e0a02 */
[----:B------:R-:W-:Y:S01]  /*9df0*/  IADD3 R19, R19, UR4, RZ ;  /* 0x0000000413137c10 */ /* 0x000fe2000fffe0ff */
[----:B--2---:R-:W-:Y:S01]  /*9e00*/  IMAD R7, R0, R9, RZ ;  /* 0x0000000900077224 */ /* 0x004fe200078e02ff */
        /* <DEDUP_REMOVED lines=17> */
[--C-:B------:R-:W-:Y:S02]  /*9f20*/  IMAD.MOV R17, RZ, RZ, -R2.reuse ;  /* 0x000000ffff117224 */ /* 0x100fe400078e0a02 */
[----:B------:R-:W-:Y:S02]  /*9f30*/  IMAD.MOV.U32 R18, RZ, RZ, R2 ;  /* 0x000000ffff127224 */ /* 0x000fe400078e0002 */
[----:B------:R-:W-:Y:S01]  /*9f40*/  IMAD R17, R10, R17, R11 ;  /* 0x000000110a117224 */ /* 0x000fe200078e020b */
[----:B------:R-:W-:Y:S06]  /*9f50*/  BRA `(.L_x_6786) ;  /* 0x0000000000147947 */ /* 0x000fec0003800000 */
.L_x_6781:
[----:B------:R-:W-:Y:S01]  /*9f60*/  ULDC UR4, c[0x0][0xc3c] ;  /* 0x00030f0000047ab9 */ /* 0x000fe20000000800 */
[----:B------:R-:W-:Y:S01]  /*9f70*/  IMAD.MOV.U32 R17, RZ, RZ, RZ ;  /* 0x000000ffff117224 */ /* 0x000fe200078e00ff */
[----:B------:R-:W-:Y:S01]  /*9f80*/  MOV R19, UR4 ;  /* 0x0000000400137c02 */ /* 0x000fe20008000f00 */
[----:B------:R-:W-:Y:S02]  /*9f90*/  IMAD.U32 R16, RZ, RZ, UR6 ;  /* 0x00000006ff107e24 */ /* 0x000fe4000f8e00ff */
[----:B------:R-:W-:-:S07]  /*9fa0*/  IMAD.MOV.U32 R18, RZ, RZ, RZ ;  /* 0x000000ffff127224 */ /* 0x000fce00078e00ff */
.L_x_6786:
[----:B------:R-:W-:-:S13]  /*9fb0*/  ISETP.NE.AND P0, PT, R5, RZ, PT ;  /* 0x000000ff0500720c */ /* 0x000fda0003f05270 */
[----:B------:R-:W0:Y:S01]  /*9fc0*/  @!P0 S2R R3, SR_CgaCtaId ;  /* 0x0000000000038919 */ /* 0x000e220000008800 */
[----:B------:R-:W-:-:S04]  /*9fd0*/  @!P0 MOV R0, 0x400 ;  /* 0x0000040000008802 */ /* 0x000fc80000000f00 */
[----:B0-----:R-:W-:-:S05]  /*9fe0*/  @!P0 LEA R0, R3, R0, 0x18 ;  /* 0x0000000003008211 */ /* 0x001fca00078ec0ff */
[----:B------:R1:W-:Y:S01]  /*9ff0*/  @!P0 STS.128 [R0+0x288d0], R16 ;  /* 0x0288d01000008388 */ /* 0x0003e20000000c00 */
[----:B------:R-:W-:Y:S06]  /*a000*/  BAR.ARV 0x5, 0x180 ;  /* 0x0146000000007b1d */ /* 0x000fec0000002000 */
.L_x_6779:
[----:B------:R2:W-:Y:S01]  /*a010*/  STL [R1+0x1c], RZ ;  /* 0x00001cff01007387 */ /* 0x0005e20000100800 */
[----:B------:R-:W-:Y:S01]  /*a020*/  ULDC UR4, c[0x0][0xc3c] ;  /* 0x00030f0000047ab9 */ /* 0x000fe20000000800 */
[----:B------:R-:W-:Y:S01]  /*a030*/  IMAD.MOV.U32 R28, RZ, RZ, 0x1 ;  /* 0x00000001ff1c7424 */ /* 0x000fe200078e00ff */
[----:B0-----:R-:W-:Y:S01]  /*a040*/  ISETP.GE.AND P0, PT, R19, UR4, PT ;  /* 0x0000000413007c0c */ /* 0x001fe2000bf06270 */
[----:B------:R-:W-:-:S12]  /*a050*/  IMAD.MOV.U32 R25, RZ, RZ, RZ ;  /* 0x000000ffff197224 */ /* 0x000fd800078e00ff */
[----:B--2---:R-:W-:Y:S05]  /*a060*/  @P0 BRA `(.L_x_6787) ;  /* 0x0000004400b80947 */ /* 0x004fea0003800000 */
[----:B------:R-:W0:Y:S01]  /*a070*/  S2R R3, SR_TID.X ;  /* 0x0000000000037919 */ /* 0x000e220000002100 */
[----:B------:R-:W2:Y:S01]  /*a080*/  S2UR UR5, SR_CgaCtaId ;  /* 0x00000000000579c3 */ /* 0x000ea20000008800 */
[----:B------:R-:W-:Y:S01]  /*a090*/  UMOV UR4, 0x400 ;  /* 0x0000040000047882 */ /* 0x000fe20000000000 */
[----:B------:R-:W-:Y:S01]  /*a0a0*/  BSSY B8, `(.L_x_6787) ;  /* 0x000046a000087945 */ /* 0x000fe20003800000 */
[----:B------:R3:W-:Y:S01]  /*a0b0*/  STL [R1+0x1c], RZ ;  /* 0x00001cff01007387 */ /* 0x0007e20000100800 */
[----:B------:R-:W-:Y:S01]  /*a0c0*/  IMAD.MOV.U32 R28, RZ, RZ, 0x1 ;  /* 0x00000001ff1c7424 */ /* 0x000fe200078e00ff */
[----:B------:R-:W-:Y:S01]  /*a0d0*/  MOV R25, RZ ;  /* 0x000000ff00197202 */ /* 0x000fe20000000f00 */
[----:B------:R-:W-:Y:S01]  /*a0e0*/  ULOP3.LUT UR37, UR36, 0x2, URZ, 0xfc, !UPT ;  /* 0x0000000224257892 */ /* 0x000fe2000f8efc3f */
[----:B------:R-:W-:Y:S01]  /*a0f0*/  ULDC UR38, c[0x0][0xc] ;  /* 0x0000030000267ab9 */ /* 0x000fe20000000800 */
[----:B--2---:R-:W-:-:S06]  /*a100*/  ULEA UR4, UR5, UR4, 0x18 ;  /* 0x0000000405047291 */ /* 0x004fcc000f8ec03f */
[----:B------:R-:W-:Y:S02]  /*a110*/  IMAD.U32 R22, RZ, RZ, UR4 ;  /* 0x00000004ff167e24 */ /* 0x000fe4000f8e00ff */
[----:B0-----:R-:W-:-:S05]  /*a120*/  IMAD.SHL.U32 R30, R3, 0x8, RZ ;  /* 0x00000008031e7824 */ /* 0x001fca00078e00ff */
[----:B-1----:R-:W-:-:S04]  /*a130*/  LOP3.LUT R0, R30, 0x1f8, RZ, 0xc0, !PT ;  /* 0x000001f81e007812 */ /* 0x002fc800078ec0ff */
[----:B------:R-:W-:-:S04]  /*a140*/  LOP3.LUT R3, R0, 0x38, R3, 0x78, !PT ;  /* 0x0000003800037812 */ /* 0x000fc800078e7803 */
[----:B------:R-:W-:Y:S02]  /*a150*/  LOP3.LUT R34, R3, 0x200, R30, 0xf8, !PT ;  /* 0x0000020003227812 */ /* 0x000fe400078ef81e */
[----:B------:R-:W-:-:S03]  /*a160*/  LOP3.LUT R30, R30, 0x38, RZ, 0xc0, !PT ;  /* 0x000000381e1e7812 */ /* 0x000fc600078ec0ff */
[----:B------:R-:W-:Y:S01]  /*a170*/  IMAD R0, R34, 0x2, R22 ;  /* 0x0000000222007824 */ /* 0x000fe200078e0216 */
[----:B------:R-:W-:-:S04]  /*a180*/  LOP3.LUT R29, R30, 0x40, RZ, 0xfc, !PT ;  /* 0x000000401e1d7812 */ /* 0x000fc800078efcff */
[----:B------:R3:W-:Y:S03]  /*a190*/  STL [R1], R0 ;  /* 0x0000000001007387 */ /* 0x0007e60000100800 */
.L_x_6850:
[----:B0-----:R-:W0:Y:S02]  /*a1a0*/  LDC.64 R2, c[0x0][0xc88] ;  /* 0x00032200ff027b82 */ /* 0x001e240000000a00 */
[----:B0-----:R-:W-:-:S05]  /*a1b0*/  IMAD.WIDE R2, R19, 0x4, R2 ;  /* 0x0000000413027825 */ /* 0x001fca00078e0202 */
[----:B---3--:R-:W3:Y:S01]  /*a1c0*/  LDG.E R31, desc[UR50][R2.64] ;  /* 0x00000032021f7981 */ /* 0x008ee2000c1e1900 */
[----:B------:R-:W-:Y:S05]  /*a1d0*/  YIELD ;  /* 0x0000000000007946 */ /* 0x000fea0003800000 */
[----:B------:R-:W-:Y:S01]  /*a1e0*/  ULDC.64 UR4, c[0x0][0xa28] ;  /* 0x00028a0000047ab9 */ /* 0x000fe20000000a00 */
[----:B------:R-:W-:Y:S01]  /*a1f0*/  IMAD.MOV.U32 R36, RZ, RZ, RZ ;  /* 0x000000ffff247224 */ /* 0x000fe200078e00ff */
[----:B------:R-:W-:Y:S01]  /*a200*/  ISETP.NE.U32.AND P0, PT, RZ, UR4, PT ;  /* 0x00000004ff007c0c */ /* 0x000fe2000bf05070 */
[----:B------:R-:W-:-:S03]  /*a210*/  ULDC.64 UR6, c[0x0][0xa18] ;  /* 0x0002860000067ab9 */ /* 0x000fc60000000a00 */
[----:B------:R-:W-:Y:S02]  /*a220*/  ISETP.NE.AND.EX P0, PT, RZ, UR5, PT, P0 ;  /* 0x00000005ff007c0c */ /* 0x000fe4000bf05300 */
[----:B---3--:R-:W-:-:S11]  /*a230*/  SHF.R.S32.HI R0, RZ, 0x1f, R31 ;  /* 0x0000001fff007819 */ /* 0x008fd6000001141f */
[C---:B------:R-:W-:Y:S01]  /*a240*/  @P0 LEA R2, P1, R31.reuse, UR4, 0x2 ;  /* 0x000000041f020c11 */ /* 0x040fe2000f8210ff */
[C---:B------:R-:W-:Y:S01]  /*a250*/  IMAD.SHL.U32 R23, R31.reuse, 0x4, RZ ;  /* 0x000000041f177824 */ /* 0x040fe200078e00ff */
[C-C-:B------:R-:W-:Y:S01]  /*a260*/  SHF.L.U64.HI R24, R31.reuse, 0x2, R0.reuse ;  /* 0x000000021f187819 */ /* 0x140fe20000010200 */
[----:B------:R0:W-:Y:S01]  /*a270*/  STL [R1+0x10], R0 ;  /* 0x0000100001007387 */ /* 0x0001e20000100800 */
[----:B------:R-:W-:Y:S01]  /*a280*/  @P0 LEA.HI.X R3, R31, UR5, R0, 0x2, P1 ;  /* 0x000000051f030c11 */ /* 0x000fe200088f1400 */
[----:B------:R-:W-:-:S04]  /*a290*/  ULDC.64 UR4, c[0x0][0xa00] ;  /* 0x0002800000047ab9 */ /* 0x000fc80000000a00 */
[----:B-1----:R1:W5:Y:S01]  /*a2a0*/  @P0 LDG.E R36, desc[UR50][R2.64] ;  /* 0x0000003202240981 */ /* 0x002362000c1e1900 */
[----:B------:R-:W-:Y:S02]  /*a2b0*/  ISETP.NE.U32.AND P0, PT, RZ, UR4, PT ;  /* 0x00000004ff007c0c */ /* 0x000fe4000bf05070 */
[----:B------:R-:W-:Y:S02]  /*a2c0*/  LOP3.LUT R27, R27, 0xffffffef, RZ, 0xc0, !PT ;  /* 0xffffffef1b1b7812 */ /* 0x000fe400078ec0ff */
[----:B------:R-:W-:Y:S02]  /*a2d0*/  ISETP.NE.AND.EX P2, PT, RZ, UR5, PT, P0 ;  /* 0x00000005ff007c0c */ /* 0x000fe4000bf45300 */
[----:B0-----:R-:W-:Y:S02]  /*a2e0*/  MOV R0, RZ ;  /* 0x000000ff00007202 */ /* 0x001fe40000000f00 */
[----:B------:R-:W-:Y:S02]  /*a2f0*/  ISETP.NE.U32.AND P0, PT, RZ, UR6, PT ;  /* 0x00000006ff007c0c */ /* 0x000fe4000bf05070 */
[----:B-1----:R-:W-:-:S02]  /*a300*/  IADD3 R2, P1, R23, UR4, RZ ;  /* 0x0000000417027c10 */ /* 0x002fc4000ff3e0ff */
[----:B------:R-:W-:Y:S02]  /*a310*/  ISETP.NE.AND.EX P0, PT, RZ, UR7, PT, P0 ;  /* 0x00000007ff007c0c */ /* 0x000fe4000bf05300 */
[----:B------:R-:W-:Y:S01]  /*a320*/  IADD3.X R3, R24, UR5, RZ, P1, !PT ;  /* 0x0000000518037c10 */ /* 0x000fe20008ffe4ff */
[----:B------:R-:W-:Y:S02]  /*a330*/  ULDC.64 UR4, c[0x0][0x418] ;  /* 0x0001060000047ab9 */ /* 0x000fe40000000a00 */
[----:B------:R-:W-:Y:S02]  /*a340*/  @P2 LOP3.LUT R27, R27, 0x10, RZ, 0xfc, !PT ;  /* 0x000000101b1b2812 */ /* 0x000fe400078efcff */
[----:B------:R-:W2:Y:S06]  /*a350*/  @P2 LDG.E R0, desc[UR50][R2.64] ;  /* 0x0000003202002981 */ /* 0x000eac000c1e1900 */
[----:B------:R-:W-:-:S04]  /*a360*/  @P0 IADD3 R4, P1, R23, UR6, RZ ;  /* 0x0000000617040c10 */ /* 0x000fc8000ff3e0ff */
[----:B------:R-:W-:Y:S01]  /*a370*/  @P0 IADD3.X R5, R24, UR7, RZ, P1, !PT ;  /* 0x0000000718050c10 */ /* 0x000fe20008ffe4ff */
[----:B--2---:R0:W-:Y:S04]  /*a380*/  STL [R1+0x4], R0 ;  /* 0x0000040001007387 */ /* 0x0041e80000100800 */
[----:B0-----:R-:W2:Y:S01]  /*a390*/  @P0 LDG.E R0, desc[UR50][R4.64] ;  /* 0x0000003204000981 */ /* 0x001ea2000c1e1900 */
[----:B------:R-:W-:-:S03]  /*a3a0*/  UISETP.NE.U32.AND UP0, UPT, UR4, URZ, UPT ;  /* 0x0000003f0400728c */ /* 0x000fc6000bf05070 */
[----:B------:R-:W-:Y:S01]  /*a3b0*/  ULDC UR4, c[0x0][0x424] ;  /* 0x0001090000047ab9 */ /* 0x000fe20000000800 */
[----:B------:R-:W-:-:S03]  /*a3c0*/  UISETP.NE.AND.EX UP0, UPT, UR5, URZ, UPT, UP0 ;  /* 0x0000003f0500728c */ /* 0x000fc6000bf05300 */
[----:B------:R-:W-:Y:S01]  /*a3d0*/  ULDC UR5, c[0x0][0x2f0] ;  /* 0x0000bc0000057ab9 */ /* 0x000fe20000000800 */
[----:B------:R-:W-:-:S04]  /*a3e0*/  USEL UR4, UR4, 0x1, UP0 ;  /* 0x0000000104047887 */ /* 0x000fc80008000000 */
[----:B------:R-:W-:-:S06]  /*a3f0*/  UIMAD UR4, UR4, UR5, URZ ;  /* 0x00000005040472a4 */ /* 0x000fcc000f8e023f */
[----:B------:R-:W-:Y:S01]  /*a400*/  IMAD.U32 R35, RZ, RZ, UR4 ;  /* 0x00000004ff237e24 */ /* 0x000fe2000f8e00ff */
[----:B--2---:R0:W-:Y:S01]  /*a410*/  @P0 STL [R1+0x14], R0 ;  /* 0x0000140001000387 */ /* 0x0041e20000100800 */
[----:B------:R-:W-:Y:S05]  /*a420*/  @P0 BRA `(.L_x_6788) ;  /* 0x0000000000200947 */ /* 0x000fea0003800000 */
[----:B------:R-:W-:Y:S02]  /*a430*/  ULDC UR4, c[0x0][0x288] ;  /* 0x0000a20000047ab9 */ /* 0x000fe40000000800 */
[----:B0-----:R-:W-:-:S05]  /*a440*/  IMAD.U32 R0, RZ, RZ, UR4 ;  /* 0x00000004ff007e24 */ /* 0x001fca000f8e00ff */
[----:B------:R1:W-:Y:S01]  /*a450*/  STL [R1+0x14], R0 ;  /* 0x0000140001007387 */ /* 0x0003e20000100800 */
[----:B------:R-:W-:Y:S05]  /*a460*/  @!P2 BRA `(.L_x_6788) ;  /* 0x000000000010a947 */ /* 0x000fea0003800000 */
[----:B------:R-:W2:Y:S04]  /*a470*/  LDG.E R5, desc[UR50][R2.64] ;  /* 0x0000003202057981 */ /* 0x000ea8000c1e1900 */
[----:B-1----:R-:W2:Y:S02]  /*a480*/  LDG.E R0, desc[UR50][R2.64+0x4] ;  /* 0x0000043202007981 */ /* 0x002ea4000c1e1900 */
[----:B--2---:R-:W-:-:S05]  /*a490*/  IMAD.IADD R0, R0, 0x1, -R5 ;  /* 0x0000000100007824 */ /* 0x004fca00078e0a05 */
[----:B------:R2:W-:Y:S02]  /*a4a0*/  STL [R1+0x14], R0 ;  /* 0x0000140001007387 */ /* 0x0005e40000100800 */
.L_x_6788:
        /* <DEDUP_REMOVED lines=9> */
.L_x_6789:
[----:B------:R-:W-:Y:S02]  /*a540*/  ULDC.64 UR4, c[0x0][0xa08] ;  /* 0x0002820000047ab9 */ /* 0x000fe40000000a00 */
[----:B------:R-:W-:-:S04]  /*a550*/  ISETP.NE.U32.AND P0, PT, RZ, UR4, PT ;  /* 0x00000004ff007c0c */ /* 0x000fc8000bf05070 */
[----:B------:R-:W-:-:S13]  /*a560*/  ISETP.NE.AND.EX P0, PT, RZ, UR5, PT, P0 ;  /* 0x00000005ff007c0c */ /* 0x000fda000bf05300 */
[----:B------:R-:W-:Y:S05]  /*a570*/  @!P0 BRA `(.L_x_6790) ;  /* 0x0000000000148947 */ /* 0x000fea0003800000 */
[----:B------:R-:W3:Y:S02]  /*a580*/  LDC.64 R2, c[0x0][0xa08] ;  /* 0x00028200ff027b82 */ /* 0x000ee40000000a00 */
[----:B---3--:R-:W-:-:S05]  /*a590*/  IMAD.WIDE R2, R33, 0x4, R2 ;  /* 0x0000000421027825 */ /* 0x008fca00078e0202 */
[----:B------:R-:W3:Y:S04]  /*a5a0*/  LDG.E R35, desc[UR50][R2.64] ;  /* 0x0000003202237981 */ /* 0x000ee8000c1e1900 */
[----:B012---:R-:W3:Y:S02]  /*a5b0*/  LDG.E R0, desc[UR50][R2.64+0x4] ;  /* 0x0000043202007981 */ /* 0x007ee4000c1e1900 */
[----:B---3--:R-:W-:-:S07]  /*a5c0*/  IADD3 R35, -R35, R0, RZ ;  /* 0x0000000023237210 */ /* 0x008fce0007ffe1ff */
.L_x_6790:
[----:B-----5:R-:W-:Y:S01]  /*a5d0*/  IMAD.IADD R35, R35, 0x1, -R36 ;  /* 0x0000000123237824 */ /* 0x020fe200078e0a24 */
[----:B------:R-:W-:Y:S03]  /*a5e0*/  BSSY B7, `(.L_x_6791) ;  /* 0x0000377000077945 */ /* 0x000fe60003800000 */
[C---:B012---:R-:W-:Y:S01]  /*a5f0*/  VIADD R0, R35.reuse, 0x7f ;  /* 0x0000007f23007836 */ /* 0x047fe20000000000 */
[----:B------:R-:W-:-:S04]  /*a600*/  ISETP.GT.AND P0, PT, R35, RZ, PT ;  /* 0x000000ff2300720c */ /* 0x000fc80003f04270 */
[----:B---3--:R-:W-:-:S04]  /*a610*/  SHF.R.S32.HI R3, RZ, 0x1f, R0 ;  /* 0x0000001fff037819 */ /* 0x008fc80000011400 */
[----:B------:R-:W-:-:S05]  /*a620*/  LEA.HI R32, R3, R0, RZ, 0x7 ;  /* 0x0000000003207211 */ /* 0x000fca00078f38ff */
[----:B------:R0:W-:Y:S01]  /*a630*/  STL [R1+0x18], R32 ;  /* 0x0000182001007387 */ /* 0x0001e20000100800 */
[----:B------:R-:W-:Y:S05]  /*a640*/  @P0 BRA `(.L_x_6792) ;  /* 0x0000000000440947 */ /* 0x000fea0003800000 */
[----:B------:R-:W1:Y:S02]  /*a650*/  S2R R2, SR_TID.X ;  /* 0x0000000000027919 */ /* 0x000e640000002100 */
        /* <DEDUP_REMOVED lines=10> */
[----:B------:R-:W1:Y:S02]  /*a700*/  S2R R4, SR_LTMASK ;  /* 0x0000000000047919 */ /* 0x000e640000003900 */
[----:B-1----:R-:W-:-:S04]  /*a710*/  LOP3.LUT R4, R4, UR4, RZ, 0xc0, !PT ;  /* 0x0000000404047c12 */ /* 0x002fc8000f8ec0ff */
[----:B------:R-:W1:Y:S01]  /*a720*/  POPC R7, R4 ;  /* 0x0000000400077309 */ /* 0x000e620000000000 */
[----:B--2---:R-:W1:Y:S02]  /*a730*/  SHFL.IDX PT, R0, R3, R0, 0x1f ;  /* 0x00001f0003007589 */ /* 0x004e6400000e0000 */
[----:B-1----:R-:W-:Y:S01]  /*a740*/  IADD3 R16, R0, UR38, R7 ;  /* 0x0000002600107c10 */ /* 0x002fe2000fffe007 */
[----:B------:R-:W-:Y:S06]  /*a750*/  BRA `(.L_x_6793) ;  /* 0x00000034007c7947 */ /* 0x000fec0003800000 */
.L_x_6792:
        /* <DEDUP_REMOVED lines=19> */
[----:B01----:R-:W-:Y:S05]  /*a890*/  CALL.ABS.NOINC R2 ;  /* 0x0000000002007343 */ /* 0x003fea0003c00000 */
.L_x_6795:
[----:B------:R-:W-:Y:S05]  /*a8a0*/  BSYNC B6 ;  /* 0x0000000000067941 */ /* 0x000fea0003800000 */
.L_x_6794:
        /* <DEDUP_REMOVED lines=19> */
[----:B0-2---:R-:W-:Y:S05]  /*a9e0*/  CALL.ABS.NOINC R2 ;  /* 0x0000000002007343 */ /* 0x005fea0003c00000 */
.L_x_6798:
        /* <DEDUP_REMOVED lines=15> */
.L_x_6797:
[----:B------:R-:W-:Y:S05]  /*aae0*/  BSYNC B6 ;  /* 0x0000000000067941 */ /* 0x000fea0003800000 */
.L_x_6796:
[----:B------:R-:W-:Y:S01]  /*aaf0*/  ULDC.64 UR4, c[0x0][0x9f8] ;  /* 0x00027e0000047ab9 */ /* 0x000fe20000000a00 */
[----:B------:R-:W1:Y:S01]  /*ab00*/  S2R R20, SR_TID.X ;  /* 0x0000000000147919 */ /* 0x000e620000002100 */
[----:B------:R-:W-:Y:S01]  /*ab10*/  ISETP.NE.U32.AND P0, PT, RZ, UR4, PT ;  /* 0x00000004ff007c0c */ /* 0x000fe2000bf05070 */
[----:B------:R-:W2:Y:S03]  /*ab20*/  LDC R6, c[0x0][0x430] ;  /* 0x00010c00ff067b82 */ /* 0x000ea60000000800 */
[----:B------:R-:W-:-:S13]  /*ab30*/  ISETP.NE.AND.EX P0, PT, RZ, UR5, PT, P0 ;  /* 0x00000005ff007c0c */ /* 0x000fda000bf05300 */
[----:B------:R-:W-:Y:S01]  /*ab40*/  @P0 IADD3 R2, P1, R23, UR4, RZ ;  /* 0x0000000417020c10 */ /* 0x000fe2000ff3e0ff */
[----:B------:R-:W3:Y:S01]  /*ab50*/  S2R R21, SR_TID.X ;  /* 0x0000000000157919 */ /* 0x000ee20000002100 */
[----:B------:R-:W-:Y:S01]  /*ab60*/  LEA.HI.SX32 R26, R32, 0xffffffff, 0x19 ;  /* 0xffffffff201a7811 */ /* 0x000fe200078fcaff */
[----:B------:R-:W-:Y:S01]  /*ab70*/  IMAD.U32 R10, RZ, RZ, UR37 ;  /* 0x00000025ff0a7e24 */ /* 0x000fe2000f8e00ff */
[----:B------:R-:W-:Y:S01]  /*ab80*/  @P0 IADD3.X R3, R24, UR5, RZ, P1, !PT ;  /* 0x0000000518030c10 */ /* 0x000fe20008ffe4ff */
[----:B------:R-:W-:-:S04]  /*ab90*/  ULDC UR4, c[0x0][0x2f4] ;  /* 0x0000bd0000047ab9 */ /* 0x000fc80000000800 */
[----:B------:R4:W4:Y:S01]  /*aba0*/  @P0 LDG.E R33, desc[UR50][R2.64] ;  /* 0x0000003202210981 */ /* 0x000922000c1e1900 */
[----:B--2---:R-:W-:Y:S01]  /*abb0*/  ISETP.NE.AND P2, PT, R6, 0x1, PT ;  /* 0x000000010600780c */ /* 0x004fe20003f45270 */
[----:B------:R-:W-:Y:S01]  /*abc0*/  IMAD.SHL.U32 R8, R26, 0x80, RZ ;  /* 0x000000801a087824 */ /* 0x000fe200078e00ff */
[----:B------:R-:W-:Y:S02]  /*abd0*/  LOP3.LUT R27, R27, 0xfffffff7, RZ, 0xc0, !PT ;  /* 0xfffffff71b1b7812 */ /* 0x000fe400078ec0ff */
[----:B-1----:R-:W-:-:S04]  /*abe0*/  LOP3.LUT R20, R20, 0x7f, RZ, 0xc0, !PT ;  /* 0x0000007f14147812 */ /* 0x002fc800078ec0ff */
[----:B------:R-:W-:-:S05]  /*abf0*/  SHF.R.U32.HI R20, RZ, 0x3, R20 ;  /* 0x00000003ff147819 */ /* 0x000fca0000011614 */
[----:B------:R-:W1:Y:S01]  /*ac00*/  @P2 LDC R0, c[0x0][0x434] ;  /* 0x00010d00ff002b82 */ /* 0x000e620000000800 */
[----:B------:R-:W-:-:S07]  /*ac10*/  @P2 LOP3.LUT R27, R27, 0x8, RZ, 0xfc, !PT ;  /* 0x000000081b1b2812 */ /* 0x000fce00078efcff */
[----:B------:R-:W2:Y:S01]  /*ac20*/  @P2 LDC R7, c[0x0][0x438] ;  /* 0x00010e00ff072b82 */ /* 0x000ea20000000800 */
[----:B---3--:R-:W-:-:S05]  /*ac30*/  IMAD.SHL.U32 R21, R21, 0x10, RZ ;  /* 0x0000001015157824 */ /* 0x008fca00078e00ff */
[----:B------:R-:W-:-:S04]  /*ac40*/  LOP3.LUT R21, R21, 0x70, RZ, 0xc0, !PT ;  /* 0x0000007015157812 */ /* 0x000fc800078ec0ff */
[----:B------:R-:W-:-:S04]  /*ac50*/  LOP3.LUT R4, R8, R20, R21, 0xfe, !PT ;  /* 0x0000001408047212 */ /* 0x000fc800078efe15 */
[C---:B------:R-:W-:Y:S01]  /*ac60*/  ISETP.GE.AND P0, PT, R4.reuse, R35, PT ;  /* 0x000000230400720c */ /* 0x040fe20003f06270 */
[----:B------:R-:W-:-:S04]  /*ac70*/  IMAD.IADD R9, R4, 0x1, R36 ;  /* 0x0000000104097824 */ /* 0x000fc800078e0224 */
[----:B-1----:R-:W-:Y:S01]  /*ac80*/  @P2 IMAD.HI.U32 R0, R9, R0, RZ ;  /* 0x0000000009002227 */ /* 0x002fe200078e00ff */
[----:B----4-:R-:W-:-:S04]  /*ac90*/  MOV R2, R9 ;  /* 0x0000000900027202 */ /* 0x010fc80000000f00 */
[----:B--2---:R-:W-:-:S03]  /*aca0*/  @P2 SHF.R.U32.HI R2, RZ, R7, R0 ;  /* 0x00000007ff022219 */ /* 0x004fc60000011600 */
[----:B------:R-:W1:Y:S01]  /*acb0*/  @!P0 LDC.64 R4, c[0x0][0x428] ;  /* 0x00010a00ff048b82 */ /* 0x000e620000000a00 */
[--C-:B------:R-:W-:Y:S01]  /*acc0*/  @!P0 SHF.R.S32.HI R3, RZ, 0x1f, R2.reuse ;  /* 0x0000001fff038819 */ /* 0x100fe20000011402 */
[----:B------:R-:W-:-:S04]  /*acd0*/  IMAD.MOV R0, RZ, RZ, -R2 ;  /* 0x000000ffff007224 */ /* 0x000fc800078e0a02 */
[----:B------:R-:W-:Y:S01]  /*ace0*/  IMAD R0, R6, R0, R9 ;  /* 0x0000000006007224 */ /* 0x000fe200078e0209 */
[----:B------:R-:W-:Y:S02]  /*acf0*/  ISETP.NE.AND P2, PT, R10, 0x3, PT ;  /* 0x000000030a00780c */ /* 0x000fe40003f45270 */
[----:B------:R-:W-:-:S11]  /*ad00*/  LOP3.LUT R27, R27, 0xfffffffb, RZ, 0xc0, !PT ;  /* 0xfffffffb1b1b7812 */ /* 0x000fd600078ec0ff */
[----:B------:R-:W-:-:S04]  /*ad10*/  @P2 LOP3.LUT R27, R27, 0x4, RZ, 0xfc, !PT ;  /* 0x000000041b1b2812 */ /* 0x000fc800078efcff */
[----:B------:R-:W-:Y:S01]  /*ad20*/  LOP3.LUT R27, R27, 0xfffffffd, RZ, 0xc0, !PT ;  /* 0xfffffffd1b1b7812 */ /* 0x000fe200078ec0ff */
[----:B------:R-:W-:Y:S01]  /*ad30*/  UMOV UR5, 0xffffffff ;  /* 0xffffffff00057882 */ /* 0x000fe20000000000 */
[-C--:B-1----:R-:W-:Y:S01]  /*ad40*/  @!P0 IMAD.WIDE.U32 R6, R33, R4.reuse, R2 ;  /* 0x0000000421068225 */ /* 0x082fe200078e0002 */
[----:B------:R-:W-:Y:S01]  /*ad50*/  SHF.R.S32.HI R37, RZ, 0x1f, R33 ;  /* 0x0000001fff257819 */ /* 0x000fe20000011421 */
[----:B------:R-:W1:Y:S04]  /*ad60*/  @!P0 LDC.64 R2, c[0x0][0x418] ;  /* 0x00010600ff028b82 */ /* 0x000e680000000a00 */
[----:B------:R-:W-:Y:S02]  /*ad70*/  @!P0 IMAD R9, R37, R4, RZ ;  /* 0x0000000425098224 */ /* 0x000fe400078e02ff */
[----:B------:R-:W-:-:S02]  /*ad80*/  IMAD.MOV.U32 R4, RZ, RZ, RZ ;  /* 0x000000ffff047224 */ /* 0x000fc400078e00ff */
[----:B------:R-:W-:-:S04]  /*ad90*/  @!P0 IMAD R5, R33, R5, R9 ;  /* 0x0000000521058224 */ /* 0x000fc800078e0209 */
[----:B------:R-:W-:Y:S01]  /*ada0*/  @!P0 IMAD.IADD R5, R7, 0x1, R5 ;  /* 0x0000000107058824 */ /* 0x000fe200078e0205 */
[----:B-1----:R-:W-:-:S04]  /*adb0*/  @!P0 LEA R2, P1, R6, R2, 0x2 ;  /* 0x0000000206028211 */ /* 0x002fc800078210ff */
[----:B------:R-:W-:-:S05]  /*adc0*/  @!P0 LEA.HI.X R3, R6, R3, R5, 0x2, P1 ;  /* 0x0000000306038211 */ /* 0x000fca00008f1405 */
[----:B------:R1:W5:Y:S01]  /*add0*/  @!P0 LDG.E R4, desc[UR50][R2.64] ;  /* 0x0000003202048981 */ /* 0x000362000c1e1900 */
[----:B------:R-:W-:-:S13]  /*ade0*/  ISETP.GE.AND P0, PT, R30, UR4, PT ;  /* 0x000000041e007c0c */ /* 0x000fda000bf06270 */
[----:B------:R-:W-:Y:S02]  /*adf0*/  @P0 LOP3.LUT R27, R27, 0x2, RZ, 0xfc, !PT ;  /* 0x000000021b1b0812 */ /* 0x000fe400078efcff */
[----:B------:R-:W-:Y:S02]  /*ae00*/  ISETP.GE.AND P0, PT, R29, UR4, PT ;  /* 0x000000041d007c0c */ /* 0x000fe4000bf06270 */
[----:B------:R-:W-:-:S11]  /*ae10*/  LOP3.LUT R27, R27, 0xfffffffe, RZ, 0xc0, !PT ;  /* 0xfffffffe1b1b7812 */ /* 0x000fd600078ec0ff */
[----:B------:R-:W-:Y:S01]  /*ae20*/  @P0 LOP3.LUT R27, R27, 0x1, RZ, 0xfc, !PT ;  /* 0x000000011b1b0812 */ /* 0x000fe200078efcff */
[----:B-1----:R-:W-:Y:S06]  /*ae30*/  BRA.DIV UR5, `(.L_x_6799) ;  /* 0x0000003e05a07947 */ /* 0x002fec000b800000 */
.L_x_6867:
[----:B0-----:R-:W-:Y:S01]  /*ae40*/  SHF.R.S32.HI R32, RZ, 0x1f, R18 ;  /* 0x0000001fff207819 */ /* 0x001fe20000011412 */
[----:B------:R-:W-:Y:S06]  /*ae50*/  @!P2 BRA `(.L_x_6800) ;  /* 0x000000000004a947 */ /* 0x000fec0003800000 */
[----:B------:R-:W-:Y:S01]  /*ae60*/  BPT.TRAP 0x1 ;  /* 0x000000040000795c */ /* 0x000fe20000300000 */
.L_x_6800:
[----:B------:R-:W-:Y:S01]  /*ae70*/  SHF.R.S32.HI R6, RZ, 0x1f, R0 ;  /* 0x0000001fff067819 */ /* 0x000fe20000011400 */
[----:B------:R-:W-:Y:S01]  /*ae80*/  ULDC.64 UR4, c[0x0][0x328] ;  /* 0x0000ca0000047ab9 */ /* 0x000fe20000000a00 */
[----:B------:R-:W-:Y:S01]  /*ae90*/  BSSY B0, `(.L_x_6801) ;  /* 0x0000017000007945 */ /* 0x000fe20003800000 */
[----:B------:R-:W-:-:S04]  /*aea0*/  IMAD.WIDE.U32 R2, R0, UR4, RZ ;  /* 0x0000000400027c25 */ /* 0x000fc8000f8e00ff */
[----:B------:R-:W-:-:S04]  /*aeb0*/  IMAD R5, R6, UR4, RZ ;  /* 0x0000000406057c24 */ /* 0x000fc8000f8e02ff */
[----:B------:R-:W-:Y:S01]  /*aec0*/  IMAD R5, R0, UR5, R5 ;  /* 0x0000000500057c24 */ /* 0x000fe2000f8e0205 */
        /* <DEDUP_REMOVED lines=19> */
.L_x_6868:
[----:B------:R-:W-:Y:S05]  /*b000*/  BSYNC B0 ;  /* 0x0000000000007941 */ /* 0x000fea0003800000 */
.L_x_6801:
[----:B------:R-:W1:Y:S01]  /*b010*/  S2R R9, SR_TID.X ;  /* 0x0000000000097919 */ /* 0x000e620000002100 */
        /* <DEDUP_REMOVED lines=17> */
[----:B------:R-:W-:Y:S01]  /*b130*/  ULDC.64 UR4, c[0x0][0x2e8] ;  /* 0x0000ba0000047ab9 */ /* 0x000fe20000000a00 */
[----:B-1----:R-:W-:Y:S02]  /*b140*/  LOP3.LUT R9, R9, 0x7f, RZ, 0xc0, !PT ;  /* 0x0000007f09097812 */ /* 0x002fe400078ec0ff */
[----:B------:R-:W-:Y:S01]  /*b150*/  IMAD.IADD R0, R3, 0x1, R0 ;  /* 0x0000000103007824 */ /* 0x000fe200078e0200 */
[----:B------:R-:W-:Y:S01]  /*b160*/  LEA R4, P0, R2, UR4, 0x1 ;  /* 0x0000000402047c11 */ /* 0x000fe2000f8008ff */
[----:B------:R-:W-:Y:S01]  /*b170*/  UMOV UR4, 0xffffffff ;  /* 0xffffffff00047882 */ /* 0x000fe20000000000 */
[----:B------:R-:W-:-:S02]  /*b180*/  SHF.R.U32.HI R9, RZ, 0x3, R9 ;  /* 0x00000003ff097819 */ /* 0x000fc40000011609 */
[----:B------:R-:W-:Y:S02]  /*b190*/  LEA.HI.X R0, R2, UR5, R0, 0x1, P0 ;  /* 0x0000000502007c11 */ /* 0x000fe400080f0c00 */
[----:B------:R-:W-:-:S04]  /*b1a0*/  IADD3 R6, -R9, R35, -R8 ;  /* 0x0000002309067210 */ /* 0x000fc80007ffe908 */
        /* <DEDUP_REMOVED lines=71> */
[----:B------:R-:W1:Y:S04]  /*b620*/  SHFL.IDX PT, R2, R0, 0x6, 0x181f ;  /* 0x00d81f0000027f89 */ /* 0x000e6800000e0000 */
[----:B------:R-:W2:Y:S01]  /*b630*/  SHFL.IDX PT, R0, R0, 0x7, 0x181f ;  /* 0x00f81f0000007f89 */ /* 0x000ea200000e0000 */
[----:B0-----:R-:W-:-:S04]  /*b640*/  @P1 LEA R3, P0, R30, R3, 0x1 ;  /* 0x000000031e031211 */ /* 0x001fc800078008ff */
[----:B-1----:R-:W-:-:S04]  /*b650*/  @P1 IADD3.X R2, RZ, R2, RZ, P0, !PT ;  /* 0x00000002ff021210 */ /* 0x002fc800007fe4ff */
[----:B------:R-:W-:-:S04]  /*b660*/  @P1 LOP3.LUT R3, R3, R2, RZ, 0x3c, !PT ;  /* 0x0000000203031212 */ /* 0x000fc800078e3cff */
[----:B------:R-:W-:-:S04]  /*b670*/  @P1 LOP3.LUT R2, R3, R2, RZ, 0x3c, !PT ;  /* 0x0000000203021212 */ /* 0x000fc800078e3cff */
[----:B------:R-:W-:-:S05]  /*b680*/  @P1 LOP3.LUT R3, R3, R2, RZ, 0x3c, !PT ;  /* 0x0000000203031212 */ /* 0x000fca00078e3cff */
[----:B------:R-:W-:Y:S04]  /*b690*/  @P1 LDGSTS.E.BYPASS.LTC128B.128 [R8+0x1b400], desc[UR50][R2.64], !P3 ;  /* 0x1b40000002081fae */ /* 0x000fe8000d901d72 */
[----:B------:R0:W-:Y:S04]  /*b6a0*/  @P1 LDGSTS.E.BYPASS.LTC128B.128 [R8+0x1f400], desc[UR50][R2.64+0x80], !P2 ;  /* 0x1f40008002081fae */ /* 0x0001e8000d101d72 */
[----:B0-2---:R0:W1:Y:S02]  /*b6b0*/  SHFL.IDX PT, R2, R4, 0x7, 0x181f ;  /* 0x00f81f0004027f89 */ /* 0x00506400000e0000 */
.L_x_6886:
        /* <DEDUP_REMOVED lines=8> */
[----:B------:R1:W-:Y:S01]  /*b740*/  @P0 LDGSTS.E.BYPASS.LTC128B.128 [R5+0x1fc00], desc[UR50][R2.64+0x80], !P2 ;  /* 0x1fc0008002050fae */ /* 0x0003e2000d101d72 */
[----:B------:R-:W-:Y:S01]  /*b750*/  PLOP3.LUT P0, PT, PT, PT, PT, 0x80, 0x0 ;  /* 0x000000000000781c */ /* 0x000fe20003f0f070 */
[----:B------:R-:W-:-:S12]  /*b760*/  NOP ;  /* 0x0000000000007918 */ /* 0x000fd80000000000 */
.L_x_6804:
        /* <DEDUP_REMOVED lines=11> */
.L_x_6805:
[----:B-1----:R1:W5:Y:S01]  /*b820*/  LDL.LU R3, [R1+0x4] ;  /* 0x0000040001037983 */ /* 0x0023620000300800 */
[----:B------:R1:W-:Y:S03]  /*b830*/  SYNCS.ARRIVE.TRANS64.A1T0 RZ, [R7+URZ+0x28830], RZ ;  /* 0x028830ff07ff79a7 */ /* 0x0003e6000810003f */
[----:B0-----:R1:W5:Y:S02]  /*b840*/  LDL.LU R4, [R1+0x10] ;  /* 0x0000100001047983 */ /* 0x0013640000300800 */
[----:B------:R-:W-:Y:S05]  /*b850*/  WARPSYNC.ALL ;  /* 0x0000000000007948 */ /* 0x000fea0003800000 */
[----:B------:R-:W-:Y:S01]  /*b860*/  ULDC.64 UR4, c[0x0][0x298] ;  /* 0x0000a60000047ab9 */ /* 0x000fe20000000a00 */
[----:B------:R-:W-:Y:S01]  /*b870*/  IADD3 R2, R22, 0x10400, RZ ;  /* 0x0001040016027810 */ /* 0x000fe20007ffe0ff */
[----:B------:R-:W-:Y:S01]  /*b880*/  BSSY B6, `(.L_x_6806) ;  /* 0x000001f000067945 */ /* 0x000fe20003800000 */
[----:B------:R-:W-:Y:S01]  /*b890*/  BAR.SYNC.DEFER_BLOCKING 0x8, 0x180 ;  /* 0x0206000000007b1d */ /* 0x000fe20000010000 */
[----:B------:R-:W-:Y:S02]  /*b8a0*/  LOP3.LUT P1, RZ, R27, 0x10, RZ, 0xc0, !PT ;  /* 0x000000101bff7812 */ /* 0x000fe4000782c0ff */
[----:B------:R-:W-:-:S02]  /*b8b0*/  LOP3.LUT P0, RZ, R2, 0x3ff, RZ, 0xc0, !PT ;  /* 0x000003ff02ff7812 */ /* 0x000fc4000780c0ff */
[----:B------:R-:W-:Y:S02]  /*b8c0*/  SEL R31, R31, RZ, !P1 ;  /* 0x000000ff1f1f7207 */ /* 0x000fe40004800000 */
[----:B-----5:R-:W-:Y:S02]  /*b8d0*/  SHF.R.S32.HI R0, RZ, 0x1f, R3 ;  /* 0x0000001fff007819 */ /* 0x020fe40000011403 */
[----:B------:R-:W-:-:S03]  /*b8e0*/  SEL R4, R4, RZ, !P1 ;  /* 0x000000ff04047207 */ /* 0x000fc60004800000 */
[----:B------:R-:W-:-:S04]  /*b8f0*/  IMAD R0, R0, UR4, RZ ;  /* 0x0000000400007c24 */ /* 0x000fc8000f8e02ff */
[C---:B------:R-:W-:Y:S02]  /*b900*/  IMAD R0, R3.reuse, UR5, R0 ;  /* 0x0000000503007c24 */ /* 0x040fe4000f8e0200 */
[----:B------:R-:W-:-:S04]  /*b910*/  IMAD.WIDE.U32 R2, R3, UR4, RZ ;  /* 0x0000000403027c25 */ /* 0x000fc8000f8e00ff */
[----:B------:R-:W-:Y:S01]  /*b920*/  IMAD.IADD R0, R3, 0x1, R0 ;  /* 0x0000000103007824 */ /* 0x000fe200078e0200 */
[----:B------:R0:W-:Y:S04]  /*b930*/  STL.64 [R1+0x8], R2 ;  /* 0x0000080201007387 */ /* 0x0001e80000100a00 */
[----:B------:R0:W-:Y:S04]  /*b940*/  STL [R1+0x10], R4 ;  /* 0x0000100401007387 */ /* 0x0001e80000100800 */
[----:B------:R0:W-:Y:S01]  /*b950*/  STL [R1+0x4], R0 ;  /* 0x0000040001007387 */ /* 0x0001e20000100800 */
[----:B------:R-:W-:Y:S05]  /*b960*/  @!P0 BRA `(.L_x_6807) ;  /* 0x0000000000408947 */ /* 0x000fea0003800000 */
[----:B0-----:R-:W-:Y:S01]  /*b970*/  MOV R2, 0x0 ;  /* 0x0000000000027802 */ /* 0x001fe20000000f00 */
[----:B------:R-:W-:Y:S01]  /*b980*/  ULDC.64 UR4, c[0x4][0x138] ;  /* 0x01004e0000047ab9 */ /* 0x000fe20000000a00 */
[----:B------:R-:W-:Y:S01]  /*b990*/  ULDC.64 UR6, c[0x4][0x140] ;  /* 0x0100500000067ab9 */ /* 0x000fe20000000a00 */
[----:B------:R-:W-:Y:S01]  /*b9a0*/  ULDC.64 UR8, c[0x4][0x68] ;  /* 0x01001a0000087ab9 */ /* 0x000fe20000000a00 */
[----:B------:R-:W-:Y:S01]  /*b9b0*/  IMAD.U32 R4, RZ, RZ, UR4 ;  /* 0x00000004ff047e24 */ /* 0x000fe2000f8e00ff */
[----:B-1----:R-:W-:Y:S01]  /*b9c0*/  MOV R7, UR7 ;  /* 0x0000000700077c02 */ /* 0x002fe20008000f00 */
        /* <DEDUP_REMOVED lines=10> */
.L_x_6807:
[----:B------:R-:W-:Y:S05]  /*ba70*/  BSYNC B6 ;  /* 0x0000000000067941 */ /* 0x000fea0003800000 */
.L_x_6806:
[----:B------:R-:W2:Y:S01]  /*ba80*/  LDL.LU R21, [R1+0x4] ;  /* 0x0000040001157983 */ /* 0x000ea20000300800 */
[----:B------:R-:W3:Y:S01]  /*ba90*/  LDC R6, c[0x0][0x448] ;  /* 0x00011200ff067b82 */ /* 0x000ee20000000800 */
[----:B------:R-:W-:Y:S02]  /*baa0*/  ULDC.64 UR4, c[0x0][0x2d8] ;  /* 0x0000b60000047ab9 */ /* 0x000fe40000000a00 */
[----:B0-----:R-:W2:Y:S04]  /*bab0*/  LDL.LU.64 R2, [R1+0x8] ;  /* 0x0000080001027983 */ /* 0x001ea80000300a00 */
[----:B------:R-:W4:Y:S01]  /*bac0*/  LDL.LU R20, [R1+0x10] ;  /* 0x0000100001147983 */ /* 0x000f220000300800 */
[----:B------:R-:W-:-:S03]  /*bad0*/  IMAD R0, R32, UR4, RZ ;  /* 0x0000000420007c24 */ /* 0x000fc6000f8e02ff */
[----:B------:R0:W5:Y:S01]  /*bae0*/  LDL R10, [R1] ;  /* 0x00000000010a7983 */ /* 0x0001620000100800 */
[----:B------:R-:W-:Y:S01]  /*baf0*/  IMAD R5, R18, UR5, R0 ;  /* 0x0000000512057c24 */ /* 0x000fe2000f8e0200 */
[----:B------:R-:W0:Y:S01]  /*bb00*/  S2R R4, SR_TID.X ;  /* 0x0000000000047919 */ /* 0x000e220000002100 */
[----:B---3--:R-:W-:-:S13]  /*bb10*/  ISETP.NE.AND P0, PT, R6, 0x1, PT ;  /* 0x000000010600780c */ /* 0x008fda0003f05270 */
[----:B-1----:R-:W1:Y:S01]  /*bb20*/  @P0 LDC R7, c[0x0][0x450] ;  /* 0x00011400ff070b82 */ /* 0x002e620000000800 */
[----:B0-----:R-:W-:Y:S01]  /*bb30*/  IMAD.SHL.U32 R8, R4, 0x10, RZ ;  /* 0x0000001004087824 */ /* 0x001fe200078e00ff */
[----:B------:R-:W-:-:S04]  /*bb40*/  SHF.L.U32 R4, R17, 0x7, RZ ;  /* 0x0000000711047819 */ /* 0x000fc800000006ff */
[----:B------:R-:W-:Y:S01]  /*bb50*/  LOP3.LUT R8, R8, 0x70, RZ, 0xc0, !PT ;  /* 0x0000007008087812 */ /* 0x000fe200078ec0ff */
[----:B--2---:R-:W-:Y:S02]  /*bb60*/  IMAD.MOV.U32 R3, RZ, RZ, R21 ;  /* 0x000000ffff037224 */ /* 0x004fe400078e0015 */
[----:B------:R0:W5:Y:S01]  /*bb70*/  LDL R21, [R1+0x14] ;  /* 0x0000140001157983 */ /* 0x0001620000100800 */
[----:B------:R-:W-:Y:S01]  /*bb80*/  IMAD.WIDE.U32 R2, R18, UR4, R2 ;  /* 0x0000000412027c25 */ /* 0x000fe2000f8e0002 */
[----:B------:R-:W-:-:S03]  /*bb90*/  ULDC.64 UR4, c[0x0][0x2e0] ;  /* 0x0000b80000047ab9 */ /* 0x000fc60000000a00 */
[----:B----4-:R-:W-:Y:S02]  /*bba0*/  IMAD R0, R20, UR4, RZ ;  /* 0x0000000414007c24 */ /* 0x010fe4000f8e02ff */
[----:B------:R-:W2:Y:S01]  /*bbb0*/  S2R R20, SR_TID.X ;  /* 0x0000000000147919 */ /* 0x000ea20000002100 */
[----:B------:R-:W-:Y:S02]  /*bbc0*/  IMAD.IADD R3, R3, 0x1, R5 ;  /* 0x0000000103037824 */ /* 0x000fe400078e0205 */
[----:B------:R-:W3:Y:S01]  /*bbd0*/  @P0 LDC R5, c[0x0][0x44c] ;  /* 0x00011300ff050b82 */ /* 0x000ee20000000800 */
[C---:B------:R-:W-:Y:S02]  /*bbe0*/  IMAD R0, R31.reuse, UR5, R0 ;  /* 0x000000051f007c24 */ /* 0x040fe4000f8e0200 */
[----:B------:R-:W-:Y:S01]  /*bbf0*/  IMAD.WIDE.U32 R2, R31, UR4, R2 ;  /* 0x000000041f027c25 */ /* 0x000fe2000f8e0002 */
[----:B------:R-:W-:-:S03]  /*bc00*/  ULDC.64 UR4, c[0x0][0x2d0] ;  /* 0x0000b40000047ab9 */ /* 0x000fc60000000a00 */
[----:B------:R-:W-:Y:S01]  /*bc10*/  IMAD.IADD R3, R3, 0x1, R0 ;  /* 0x0000000103037824 */ /* 0x000fe200078e0200 */
[----:B--2---:R-:W-:-:S04]  /*bc20*/  LOP3.LUT R20, R20, 0x7f, RZ, 0xc0, !PT ;  /* 0x0000007f14147812 */ /* 0x004fc800078ec0ff */
[----:B------:R-:W-:-:S04]  /*bc30*/  SHF.R.U32.HI R20, RZ, 0x3, R20 ;  /* 0x00000003ff147819 */ /* 0x000fc80000011614 */
[----:B------:R-:W-:-:S05]  /*bc40*/  LOP3.LUT R0, R4, R20, R8, 0xfe, !PT ;  /* 0x0000001404007212 */ /* 0x000fca00078efe08 */
[----:B---3--:R-:W-:-:S04]  /*bc50*/  @P0 IMAD.HI.U32 R8, R0, R5, RZ ;  /* 0x0000000500080227 */ /* 0x008fc800078e00ff */
[----:B------:R-:W-:Y:S01]  /*bc60*/  IMAD.MOV.U32 R9, RZ, RZ, R0 ;  /* 0x000000ffff097224 */ /* 0x000fe200078e0000 */
[----:B-1----:R-:W-:-:S04]  /*bc70*/  @P0 SHF.R.U32.HI R9, RZ, R7, R8 ;  /* 0x00000007ff090219 */ /* 0x002fc80000011608 */
[--C-:B------:R-:W-:Y:S01]  /*bc80*/  SHF.R.S32.HI R8, RZ, 0x1f, R9.reuse ;  /* 0x0000001fff087819 */ /* 0x100fe20000011409 */
[----:B------:R-:W-:-:S04]  /*bc90*/  IMAD.MOV R5, RZ, RZ, -R9 ;  /* 0x000000ffff057224 */ /* 0x000fc800078e0a09 */
[----:B------:R-:W-:Y:S02]  /*bca0*/  IMAD R0, R6, R5, R0 ;  /* 0x0000000506007224 */ /* 0x000fe400078e0200 */
[----:B------:R-:W-:Y:S02]  /*bcb0*/  IMAD R8, R8, UR4, RZ ;  /* 0x0000000408087c24 */ /* 0x000fe4000f8e02ff */
[----:B------:R-:W-:Y:S01]  /*bcc0*/  IMAD.WIDE.U32 R2, R9, UR4, R2 ;  /* 0x0000000409027c25 */ /* 0x000fe2000f8e0002 */
[----:B------:R-:W-:-:S03]  /*bcd0*/  SHF.R.S32.HI R7, RZ, 0x1f, R0 ;  /* 0x0000001fff077819 */ /* 0x000fc60000011400 */
        /* <DEDUP_REMOVED lines=8> */
[C---:B------:R-:W-:Y:S01]  /*bd60*/  LEA R0, P0, R2.reuse, UR4, 0x1 ;  /* 0x0000000402007c11 */ /* 0x040fe2000f8008ff */
[----:B------:R-:W-:Y:S02]  /*bd70*/  ULDC UR4, c[0x0][0x2b8] ;  /* 0x0000ae0000047ab9 */ /* 0x000fe40000000800 */
[----:B------:R-:W-:Y:S02]  /*bd80*/  ISETP.GE.AND P1, PT, R29, UR4, PT ;  /* 0x000000041d007c0c */ /* 0x000fe4000bf26270 */
[----:B------:R-:W-:Y:S02]  /*bd90*/  LEA.HI.X R5, R2, UR5, R5, 0x1, P0 ;  /* 0x0000000502057c11 */ /* 0x000fe400080f0c05 */
[----:B------:R-:W-:Y:S01]  /*bda0*/  ISETP.GE.AND P0, PT, R30, UR4, PT ;  /* 0x000000041e007c0c */ /* 0x000fe2000bf06270 */
[----:B------:R-:W-:-:S03]  /*bdb0*/  UMOV UR4, 0xffffffff ;  /* 0xffffffff00047882 */ /* 0x000fc60000000000 */
[----:B0-----:R-:W-:Y:S09]  /*bdc0*/  BRA.DIV UR4, `(.L_x_6808) ;  /* 0x0000003a04dc7947 */ /* 0x001ff2000b800000 */
[----:B------:R-:W0:Y:S01]  /*bdd0*/  SHFL.IDX PT, R14, R0, RZ, 0x181f ;  /* 0x00181fff000e7589 */ /* 0x000e2200000e0000 */
[----:B-----5:R-:W-:Y:S01]  /*bde0*/  IMAD R6, R21, R6, RZ ;  /* 0x0000000615067224 */ /* 0x020fe200078e02ff */
[----:B------:R-:W-:Y:S02]  /*bdf0*/  IADD3 R4, R20, R4, RZ ;  /* 0x0000000414047210 */ /* 0x000fe40007ffe0ff */
[----:B------:R-:W1:Y:S02]  /*be00*/  SHFL.IDX PT, R2, R5, RZ, 0x181f ;  /* 0x00181fff05027589 */ /* 0x000e6400000e0000 */
[C---:B------:R-:W-:Y:S01]  /*be10*/  ISETP.GE.AND P2, PT, R4.reuse, R6, PT ;  /* 0x000000060400720c */ /* 0x040fe20003f46270 */
[----:B------:R-:W-:-:S12]  /*be20*/  VIADD R7, R4, 0x10 ;  /* 0x0000001004077836 */ /* 0x000fd80000000000 */
[----:B0-----:R-:W-:-:S05]  /*be30*/  @!P2 LEA R14, P3, R30, R14, 0x1 ;  /* 0x0000000e1e0ea211 */ /* 0x001fca00078608ff */
[----:B-1----:R-:W-:Y:S02]  /*be40*/  @!P2 IMAD.X R3, RZ, RZ, R2, P3 ;  /* 0x000000ffff03a224 */ /* 0x002fe400018e0602 */
[----:B------:R-:W-:Y:S02]  /*be50*/  @!P2 IMAD.MOV.U32 R2, RZ, RZ, R14 ;  /* 0x000000ffff02a224 */ /* 0x000fe400078e000e */
[----:B------:R-:W0:Y:S04]  /*be60*/  SHFL.IDX PT, R14, R0, 0x1, 0x181f ;  /* 0x00381f00000e7f89 */ /* 0x000e2800000e0000 */
        /* <DEDUP_REMOVED lines=61> */
[----:B0-----:R1:W-:Y:S02]  /*c240*/  @!P2 LDGSTS.E.BYPASS.LTC128B.128 [R10+0x17400], desc[UR50][R2.64+0x80], !P1 ;  /* 0x17400080020aafae */ /* 0x0013e4000c901d72 */
.L_x_6903:
        /* <DEDUP_REMOVED lines=10> */
[----:B------:R0:W-:Y:S02]  /*c2f0*/  LDGSTS.E.BYPASS.LTC128B.128 [R10+0x17c00], desc[UR50][R2.64+0x80], !P1 ;  /* 0x17c00080020a7fae */ /* 0x0001e4000c901d72 */
.L_x_6810:
[----:B------:R-:W-:Y:S05]  /*c300*/  BSYNC B0 ;  /* 0x0000000000007941 */ /* 0x000fea0003800000 */
.L_x_6809:
[----:B------:R-:W-:Y:S01]  /*c310*/  NOP ;  /* 0x0000000000007918 */ /* 0x000fe20000000000 */
[----:B------:R-:W-:-:S13]  /*c320*/  PLOP3.LUT P0, PT, PT, PT, PT, 0x80, 0x0 ;  /* 0x000000000000781c */ /* 0x000fda0003f0f070 */
.L_x_6811:
        /* <DEDUP_REMOVED lines=10> */
[----:B------:R-:W-:-:S04]  /*c3d0*/  LOP3.LUT R0, R0, 0xfffffffe, RZ, 0xc0, !PT ;  /* 0xfffffffe00007812 */ /* 0x000fc800078ec0ff */
[----:B------:R-:W-:-:S04]  /*c3e0*/  IADD3 R0, R2, -R0, RZ ;  /* 0x8000000002007210 */ /* 0x000fc80007ffe0ff */
[----:B------:R-:W-:Y:S01]  /*c3f0*/  SHF.L.U32 R3, R0, 0x1f, RZ ;  /* 0x0000001f00037819 */ /* 0x000fe200000006ff */
[----:B------:R-:W-:Y:S01]  /*c400*/  NOP ;  /* 0x0000000000007918 */ /* 0x000fe20000000000 */
[----:B------:R0:W-:Y:S01]  /*c410*/  SYNCS.ARRIVE.TRANS64.A1T0 RZ, [R22+URZ+0x28800], RZ ;  /* 0x028800ff16ff79a7 */ /* 0x0001e2000810003f */
[----:B------:R-:W-:Y:S01]  /*c420*/  BSSY B0, `(.L_x_6812) ;  /* 0x0000004000007945 */ /* 0x000fe20003800000 */
[----:B------:R-:W-:Y:S01]  /*c430*/  ISETP.GE.AND P0, PT, R35, 0x81, PT ;  /* 0x000000812300780c */ /* 0x000fe20003f06270 */
[----:B------:R-:W1:Y:S02]  /*c440*/  SYNCS.PHASECHK.TRANS64.TRYWAIT P1, [R22+URZ+0x28820], R3 ;  /* 0x02882003160075a7 */ /* 0x000e64000802017f */
[----:B01----:R-:W-:Y:S10]  /*c450*/  @!P1 BRA `(.L_x_6813) ;  /* 0x0000003c00b89947 */ /* 0x003ff40003800000 */
.L_x_6904:
[----:B------:R-:W-:Y:S05]  /*c460*/  BSYNC B0 ;  /* 0x0000000000007941 */ /* 0x000fea0003800000 */
.L_x_6812:
[----:B------:R-:W-:Y:S04]  /*c470*/  BSSY B0, `(.L_x_6814) ;  /* 0x000010e000007945 */ /* 0x000fe80003800000 */
[----:B------:R-:W-:Y:S05]  /*c480*/  @!P0 BRA `(.L_x_6815) ;  /* 0x0000001000308947 */ /* 0x000fea0003800000 */
[----:B------:R-:W3:Y:S01]  /*c490*/  LDL.LU R0, [R1+0x18] ;  /* 0x0000180001007983 */ /* 0x000ee20000300800 */
[----:B------:R-:W-:Y:S01]  /*c4a0*/  ULDC UR4, c[0x0][0x2f4] ;  /* 0x0000bd0000047ab9 */ /* 0x000fe20000000800 */
[----:B------:R-:W-:Y:S01]  /*c4b0*/  IMAD.MOV.U32 R17, RZ, RZ, R28 ;  /* 0x000000ffff117224 */ /* 0x000fe200078e001c */
[----:B------:R-:W-:Y:S01]  /*c4c0*/  ISETP.GE.AND P2, PT, R30, UR4, PT ;  /* 0x000000041e007c0c */ /* 0x000fe2000bf46270 */
[----:B------:R-:W-:Y:S01]  /*c4d0*/  IMAD.MOV.U32 R10, RZ, RZ, R25 ;  /* 0x000000ffff0a7224 */ /* 0x000fe200078e0019 */
[----:B------:R-:W-:Y:S01]  /*c4e0*/  ISETP.GE.AND P1, PT, R29, UR4, PT ;  /* 0x000000041d007c0c */ /* 0x000fe2000bf26270 */
[----:B------:R-:W-:Y:S01]  /*c4f0*/  IMAD.MOV.U32 R31, RZ, RZ, R26 ;  /* 0x000000ffff1f7224 */ /* 0x000fe200078e001a */
[----:B---3--:R-:W-:-:S11]  /*c500*/  LEA.HI.SX32 R6, R0, 0xfffffffe, 0x19 ;  /* 0xfffffffe00067811 */ /* 0x008fd600078fcaff */
.L_x_6828:
[----:B0-----:R-:W0:Y:S01]  /*c510*/  S2R R3, SR_TID.X ;  /* 0x0000000000037919 */ /* 0x001e220000002100 */
[----:B------:R-:W1:Y:S01]  /*c520*/  LDC R4, c[0x0][0x430] ;  /* 0x00010c00ff047b82 */ /* 0x000e620000000800 */
[----:B------:R-:W-:Y:S05]  /*c530*/  YIELD ;  /* 0x0000000000007946 */ /* 0x000fea0003800000 */
[----:B------:R-:W-:Y:S01]  /*c540*/  ULDC.64 UR4, c[0x0][0x428] ;  /* 0x00010a0000047ab9 */ /* 0x000fe20000000a00 */
[----:B------:R-:W-:Y:S01]  /*c550*/  VIADD R25, R10, 0x1 ;  /* 0x000000010a197836 */ /* 0x000fe20000000000 */
[----:B-1----:R-:W-:Y:S02]  /*c560*/  ISETP.NE.AND P0, PT, R4, 0x1, PT ;  /* 0x000000010400780c */ /* 0x002fe40003f05270 */
[C---:B0-----:R-:W-:Y:S01]  /*c570*/  LOP3.LUT R0, R3.reuse, 0x7f, RZ, 0xc0, !PT ;  /* 0x0000007f03007812 */ /* 0x041fe200078ec0ff */
[----:B------:R-:W-:-:S03]  /*c580*/  IMAD.SHL.U32 R4, R3, 0x10, RZ ;  /* 0x0000001003047824 */ /* 0x000fc600078e00ff */
[----:B------:R-:W-:-:S07]  /*c590*/  SHF.R.U32.HI R5, RZ, 0x3, R0 ;  /* 0x00000003ff057819 */ /* 0x000fce0000011600 */
[----:B------:R-:W0:Y:S01]  /*c5a0*/  @P0 LDC R0, c[0x0][0x434] ;  /* 0x00010d00ff000b82 */ /* 0x000e220000000800 */
[----:B------:R-:W-:Y:S02]  /*c5b0*/  LOP3.LUT R4, R4, 0x70, RZ, 0xc0, !PT ;  /* 0x0000007004047812 */ /* 0x000fe400078ec0ff */
[----:B------:R-:W-:-:S04]  /*c5c0*/  LEA R7, R6, R5, 0x7 ;  /* 0x0000000506077211 */ /* 0x000fc800078e38ff */
[----:B------:R-:W-:Y:S01]  /*c5d0*/  IADD3 R7, R4, R7, R36 ;  /* 0x0000000704077210 */ /* 0x000fe20007ffe024 */
[----:B------:R-:W1:Y:S04]  /*c5e0*/  @P0 LDC R3, c[0x0][0x438] ;  /* 0x00010e00ff030b82 */ /* 0x000e680000000800 */
        /* <DEDUP_REMOVED lines=10> */
[----:B------:R-:W-:Y:S01]  /*c690*/  LEA R4, P0, R2, UR4, 0x2 ;  /* 0x0000000402047c11 */ /* 0x000fe2000f8010ff */
[----:B------:R-:W-:-:S03]  /*c6a0*/  ULDC UR4, c[0x0][0x430] ;  /* 0x00010c0000047ab9 */ /* 0x000fc60000000800 */
[----:B------:R-:W-:Y:S02]  /*c6b0*/  LEA.HI.X R5, R2, UR5, R3, 0x2, P0 ;  /* 0x0000000502057c11 */ /* 0x000fe400080f1403 */
[----:B------:R-:W-:Y:S01]  /*c6c0*/  MOV R9, UR37 ;  /* 0x0000002500097c02 */ /* 0x000fe20008000f00 */
[----:B------:R-:W-:Y:S01]  /*c6d0*/  IMAD.MOV R2, RZ, RZ, -R8 ;  /* 0x000000ffff027224 */ /* 0x000fe200078e0a08 */
[----:B------:R-:W-:Y:S01]  /*c6e0*/  ISETP.NE.AND P0, PT, R25, 0x2, PT ;  /* 0x000000021900780c */ /* 0x000fe20003f05270 */
[----:B------:R0:W3:Y:S01]  /*c6f0*/  LDG.E R0, desc[UR50][R4.64] ;  /* 0x0000003204007981 */ /* 0x0000e2000c1e1900 */
[----:B------:R-:W-:Y:S02]  /*c700*/  ISETP.NE.AND P3, PT, R9, 0x3, PT ;  /* 0x000000030900780c */ /* 0x000fe40003f65270 */
[----:B------:R-:W-:Y:S01]  /*c710*/  SEL R28, RZ, 0x1, P0 ;  /* 0x00000001ff1c7807 */ /* 0x000fe20000000000 */
[----:B------:R-:W-:Y:S01]  /*c720*/  IMAD.MOV.U32 R26, RZ, RZ, R6 ;  /* 0x000000ffff1a7224 */ /* 0x000fe200078e0006 */
[----:B------:R-:W-:-:S02]  /*c730*/  SEL R25, R25, RZ, P0 ;  /* 0x000000ff19197207 */ /* 0x000fc40000000000 */
[----:B------:R-:W-:Y:S01]  /*c740*/  LOP3.LUT R28, R17, R28, RZ, 0x3c, !PT ;  /* 0x0000001c111c7212 */ /* 0x000fe200078e3cff */
[----:B0-----:R-:W-:Y:S01]  /*c750*/  IMAD R4, R2, UR4, R7 ;  /* 0x0000000402047c24 */ /* 0x001fe2000f8e0207 */
[----:B---3--:R-:W-:-:S05]  /*c760*/  SHF.R.S32.HI R21, RZ, 0x1f, R0 ;  /* 0x0000001fff157819 */ /* 0x008fca0000011400 */
[----:B------:R-:W-:Y:S05]  /*c770*/  @!P3 BRA `(.L_x_6816) ;  /* 0x000000000004b947 */ /* 0x000fea0003800000 */
[----:B------:R-:W-:Y:S01]  /*c780*/  BPT.TRAP 0x1 ;  /* 0x000000040000795c */ /* 0x000fe20000300000 */
.L_x_6816:
[----:B------:R-:W-:Y:S01]  /*c790*/  IMAD R6, R25, 0x8, R22 ;  /* 0x0000000819067824 */ /* 0x000fe200078e0216 */
[----:B------:R-:W-:Y:S01]  /*c7a0*/  SHF.L.U32 R3, R28, 0x1f, RZ ;  /* 0x0000001f1c037819 */ /* 0x000fe200000006ff */
[----:B------:R-:W-:Y:S03]  /*c7b0*/  BSSY B1, `(.L_x_6817) ;  /* 0x0000003000017945 */ /* 0x000fe60003800000 */
[----:B------:R-:W0:Y:S02]  /*c7c0*/  SYNCS.PHASECHK.TRANS64.TRYWAIT P0, [R6+URZ+0x28840], R3 ;  /* 0x02884003060075a7 */ /* 0x000e24000800017f */
[----:B0-----:R-:W-:Y:S05]  /*c7d0*/  @!P0 BRA `(.L_x_6818) ;  /* 0x0000003800ec8947 */ /* 0x001fea0003800000 */
.L_x_6905:
[----:B------:R-:W-:Y:S05]  /*c7e0*/  BSYNC B1 ;  /* 0x0000000000017941 */ /* 0x000fea0003800000 */
.L_x_6817:
[----:B------:R-:W-:Y:S01]  /*c7f0*/  SHF.R.S32.HI R20, RZ, 0x1f, R4 ;  /* 0x0000001fff147819 */ /* 0x000fe20000011404 */
[----:B------:R-:W-:Y:S01]  /*c800*/  ULDC.64 UR4, c[0x0][0x300] ;  /* 0x0000c00000047ab9 */ /* 0x000fe20000000a00 */
[C---:B------:R-:W-:Y:S01]  /*c810*/  LOP3.LUT P4, RZ, R27.reuse, 0x2, RZ, 0xc0, !PT ;  /* 0x000000021bff7812 */ /* 0x040fe2000788c0ff */
        /* <DEDUP_REMOVED lines=24> */
[----:B------:R-:W1:Y:S02]  /*c9a0*/  SHFL.IDX PT, R3, R9, RZ, 0x181f ;  /* 0x00181fff09037589 */ /* 0x000e6400000e0000 */
[----:B0-----:R-:W-:-:S05]  /*c9b0*/  IADD3 R2, P0, R2, R5, RZ ;  /* 0x0000000502027210 */ /* 0x001fca0007f1e0ff */
[----:B-1----:R-:W-:-:S05]  /*c9c0*/  IMAD.X R3, RZ, RZ, R3, P0 ;  /* 0x000000ffff037224 */ /* 0x002fca00000e0603 */
[----:B------:R-:W-:Y:S01]  /*c9d0*/  @!PT LDS RZ, [RZ] ;  /* 0x00000000fffff984 */ /* 0x000fe20000000800 */
[----:B------:R-:W-:Y:S04]  /*c9e0*/  LDGSTS.E.BYPASS.LTC128B.128 [R8+0x18400], desc[UR50][R2.64], !P4 ;  /* 0x1840000002087fae */ /* 0x000fe8000e101d72 */
[----:B------:R0:W-:Y:S04]  /*c9f0*/  LDGSTS.E.BYPASS.LTC128B.128 [R8+0x1c400], desc[UR50][R2.64+0x80], !P3 ;  /* 0x1c40008002087fae */ /* 0x0001e8000d901d72 */
[----:B0-----:R-:W0:Y:S04]  /*ca00*/  SHFL.IDX PT, R2, R7, 0x1, 0x181f ;  /* 0x00381f0007027f89 */ /* 0x001e2800000e0000 */
[----:B------:R-:W1:Y:S01]  /*ca10*/  SHFL.IDX PT, R3, R9, 0x1, 0x181f ;  /* 0x00381f0009037f89 */ /* 0x000e6200000e0000 */
[----:B0-----:R-:W-:-:S05]  /*ca20*/  IADD3 R2, P0, R2, R5, RZ ;  /* 0x0000000502027210 */ /* 0x001fca0007f1e0ff */
[----:B-1----:R-:W-:-:S05]  /*ca30*/  IMAD.X R3, RZ, RZ, R3, P0 ;  /* 0x000000ffff037224 */ /* 0x002fca00000e0603 */
        /* <DEDUP_REMOVED lines=22> */
[----:B0-----:R-:W-:-:S04]  /*cba0*/  IADD3 R2, P0, R2, R5, RZ ;  /* 0x0000000502027210 */ /* 0x001fc80007f1e0ff */
[----:B-1----:R-:W-:-:S05]  /*cbb0*/  IADD3.X R3, RZ, R3, RZ, P0, !PT ;  /* 0x00000003ff037210 */ /* 0x002fca00007fe4ff */
[----:B------:R-:W-:Y:S04]  /*cbc0*/  LDGSTS.E.BYPASS.LTC128B.128 [R8+0x1ac00], desc[UR50][R2.64], !P4 ;  /* 0x1ac0000002087fae */ /* 0x000fe8000e101d72 */
[----:B------:R0:W-:Y:S04]  /*cbd0*/  LDGSTS.E.BYPASS.LTC128B.128 [R8+0x1ec00], desc[UR50][R2.64+0x80], !P3 ;  /* 0x1ec0008002087fae */ /* 0x0001e8000d901d72 */
[----:B0-----:R-:W0:Y:S04]  /*cbe0*/  SHFL.IDX PT, R2, R7, 0x6, 0x181f ;  /* 0x00d81f0007027f89 */ /* 0x001e2800000e0000 */
[----:B------:R-:W1:Y:S04]  /*cbf0*/  SHFL.IDX PT, R3, R9, 0x6, 0x181f ;  /* 0x00d81f0009037f89 */ /* 0x000e6800000e0000 */
[----:B------:R-:W3:Y:S01]  /*cc00*/  SHFL.IDX PT, R9, R9, 0x7, 0x181f ;  /* 0x00f81f0009097f89 */ /* 0x000ee200000e0000 */
[----:B0-----:R-:W-:-:S05]  /*cc10*/  IADD3 R2, P0, R2, R5, RZ ;  /* 0x0000000502027210 */ /* 0x001fca0007f1e0ff */
[----:B-1----:R-:W-:-:S05]  /*cc20*/  IMAD.X R3, RZ, RZ, R3, P0 ;  /* 0x000000ffff037224 */ /* 0x002fca00000e0603 */
[----:B------:R-:W-:Y:S04]  /*cc30*/  LDGSTS.E.BYPASS.LTC128B.128 [R8+0x1b400], desc[UR50][R2.64], !P4 ;  /* 0x1b40000002087fae */ /* 0x000fe8000e101d72 */
[----:B------:R0:W-:Y:S04]  /*cc40*/  LDGSTS.E.BYPASS.LTC128B.128 [R8+0x1f400], desc[UR50][R2.64+0x80], !P3 ;  /* 0x1f40008002087fae */ /* 0x0001e8000d901d72 */
[----:B0--3--:R0:W1:Y:S02]  /*cc50*/  SHFL.IDX PT, R2, R7, 0x7, 0x181f ;  /* 0x00f81f0007027f89 */ /* 0x00906400000e0000 */
.L_x_6923:
[----:B-1----:R-:W-:-:S05]  /*cc60*/  IADD3 R2, P0, R2, R5, RZ ;  /* 0x0000000502027210 */ /* 0x002fca0007f1e0ff */
[----:B------:R-:W-:Y:S01]  /*cc70*/  IMAD.X R3, RZ, RZ, R9, P0 ;  /* 0x000000ffff037224 */ /* 0x000fe200000e0609 */
[----:B------:R-:W-:-:S04]  /*cc80*/  PLOP3.LUT P0, PT, PT, PT, PT, 0x80, 0x0 ;  /* 0x000000000000781c */ /* 0x000fc80003f0f070 */
[----:B------:R-:W-:Y:S01]  /*cc90*/  @!PT LDS RZ, [RZ] ;  /* 0x00000000fffff984 */ /* 0x000fe20000000800 */
[----:B------:R-:W-:Y:S01]  /*cca0*/  @!PT LDS RZ, [RZ] ;  /* 0x00000000fffff984 */ /* 0x000fe20000000800 */
[----:B------:R-:W-:Y:S01]  /*ccb0*/  @!PT LDS RZ, [RZ] ;  /* 0x00000000fffff984 */ /* 0x000fe20000000800 */
[----:B------:R1:W-:Y:S04]  /*ccc0*/  LDGSTS.E.BYPASS.LTC128B.128 [R8+0x1bc00], desc[UR50][R2.64], !P4 ;  /* 0x1bc0000002087fae */ /* 0x0003e8000e101d72 */
[----:B------:R1:W-:Y:S01]  /*ccd0*/  LDGSTS.E.BYPASS.LTC128B.128 [R8+0x1fc00], desc[UR50][R2.64+0x80], !P3 ;  /* 0x1fc0008002087fae */ /* 0x0003e2000d901d72 */
[----:B------:R-:W-:-:S04]  /*cce0*/  NOP ;  /* 0x0000000000007918 */ /* 0x000fc80000000000 */
.L_x_6820:
        /* <DEDUP_REMOVED lines=11> */
.L_x_6821:
[----:B------:R1:W-:Y:S01]  /*cda0*/  SYNCS.ARRIVE.TRANS64.A1T0 RZ, [R6+URZ+0x28830], RZ ;  /* 0x028830ff06ff79a7 */ /* 0x0003e2000810003f */
[----:B------:R-:W-:Y:S05]  /*cdb0*/  @!P4 BRA `(.L_x_6822) ;  /* 0x000000000004c947 */ /* 0x000fea0003800000 */
[----:B------:R-:W-:Y:S01]  /*cdc0*/  BPT.TRAP 0x1 ;  /* 0x000000040000795c */ /* 0x000fe20000300000 */
.L_x_6822:
[----:B------:R-:W-:Y:S01]  /*cdd0*/  SHF.L.U32 R3, R17, 0x1f, RZ ;  /* 0x0000001f11037819 */ /* 0x000fe200000006ff */
[----:B-1----:R-:W-:Y:S01]  /*cde0*/  IMAD R6, R10, 0x8, R22 ;  /* 0x000000080a067824 */ /* 0x002fe200078e0216 */
[----:B------:R-:W-:Y:S01]  /*cdf0*/  BSSY B1, `(.L_x_6823) ;  /* 0x0000004000017945 */ /* 0x000fe20003800000 */
[----:B------:R-:W-:Y:S02]  /*ce00*/  IMAD R8, R31, -0x80, R35 ;  /* 0xffffff801f087824 */ /* 0x000fe400078e0223 */
[----:B------:R-:W1:Y:S02]  /*ce10*/  SYNCS.PHASECHK.TRANS64.TRYWAIT P0, [R6+URZ+0x28860], R3 ;  /* 0x02886003060075a7 */ /* 0x000e64000800017f */
[----:B-1----:R-:W-:Y:S05]  /*ce20*/  @!P0 BRA `(.L_x_6824) ;  /* 0x0000003c00b88947 */ /* 0x002fea0003800000 */
.L_x_6924:
[----:B------:R-:W-:Y:S05]  /*ce30*/  BSYNC B1 ;  /* 0x0000000000017941 */ /* 0x000fea0003800000 */
.L_x_6823:
[----:B------:R-:W3:Y:S01]  /*ce40*/  S2R R2, SR_TID.X ;  /* 0x0000000000027919 */ /* 0x000ee20000002100 */
[----:B------:R-:W-:Y:S01]  /*ce50*/  UMOV UR4, 0xffffffff ;  /* 0xffffffff00047882 */ /* 0x000fe20000000000 */
[----:B0-----:R-:W-:Y:S02]  /*ce60*/  LEA R7, R10, R34, 0xe ;  /* 0x000000220a077211 */ /* 0x001fe400078e70ff */
[----:B---3--:R-:W-:-:S04]  /*ce70*/  LOP3.LUT R2, R2, 0x7f, RZ, 0xc0, !PT ;  /* 0x0000007f02027812 */ /* 0x008fc800078ec0ff */
[----:B------:R-:W-:-:S05]  /*ce80*/  SHF.R.U32.HI R2, RZ, 0x3, R2 ;  /* 0x00000003ff027819 */ /* 0x000fca0000011602 */
[----:B------:R-:W-:Y:S01]  /*ce90*/  IMAD.IADD R8, R8, 0x1, -R2 ;  /* 0x0000000108087824 */ /* 0x000fe200078e0a02 */
[----:B------:R-:W-:Y:S06]  /*cea0*/  BRA.DIV UR4, `(.L_x_6825) ;  /* 0x0000003e04ac7947 */ /* 0x000fec000b800000 */
[----:B--2---:R-:W0:Y:S01]  /*ceb0*/  SHFL.IDX PT, R14, R23, RZ, 0x181f ;  /* 0x00181fff170e7589 */ /* 0x004e2200000e0000 */
[----:B------:R-:W-:-:S03]  /*cec0*/  IMAD R7, R7, 0x2, R22 ;  /* 0x0000000207077824 */ /* 0x000fc600078e0216 */
[----:B-1----:R-:W1:Y:S01]  /*ced0*/  SHFL.IDX PT, R3, R24, RZ, 0x181f ;  /* 0x00181fff18037589 */ /* 0x002e6200000e0000 */
[----:B0-----:R-:W-:-:S03]  /*cee0*/  IADD3 R2, P0, R14, R5, RZ ;  /* 0x000000050e027210 */ /* 0x001fc60007f1e0ff */
[----:B------:R-:W0:Y:S02]  /*cef0*/  SHFL.IDX PT, R14, R23, 0x1, 0x181f ;  /* 0x00381f00170e7f89 */ /* 0x000e2400000e0000 */
[----:B-1----:R-:W-:Y:S01]  /*cf00*/  IMAD.X R3, RZ, RZ, R3, P0 ;  /* 0x000000ffff037224 */ /* 0x002fe200000e0603 */
        /* <DEDUP_REMOVED lines=52> */
[----:B--2-4-:R3:W-:Y:S02]  /*d250*/  LDGSTS.E.BYPASS.LTC128B.128 [R7+0x7400], desc[UR50][R2.64+0x80], !P0 ;  /* 0x0740008002077fae */ /* 0x0147e4000c101d72 */
.L_x_6942:
[----:B0--3--:R-:W-:Y:S01]  /*d260*/  IADD3 R2, P0, R14, R5, RZ ;  /* 0x000000050e027210 */ /* 0x009fe20007f1e0ff */
        /* <DEDUP_REMOVED lines=28> */
.L_x_6826:
        /* <DEDUP_REMOVED lines=11> */
.L_x_6827:
[C---:B------:R-:W-:Y:S01]  /*d4e0*/  ISETP.GT.AND P0, PT, R26.reuse, RZ, PT ;  /* 0x000000ff1a00720c */ /* 0x040fe20003f04270 */
[----:B------:R0:W-:Y:S01]  /*d4f0*/  SYNCS.ARRIVE.TRANS64.A1T0 RZ, [R6+URZ+0x28850], RZ ;  /* 0x028850ff06ff79a7 */ /* 0x0001e2000810003f */
[----:B------:R-:W-:Y:S02]  /*d500*/  IMAD.MOV.U32 R17, RZ, RZ, R28 ;  /* 0x000000ffff117224 */ /* 0x000fe400078e001c */
[----:B------:R-:W-:Y:S02]  /*d510*/  IMAD.MOV.U32 R10, RZ, RZ, R25 ;  /* 0x000000ffff0a7224 */ /* 0x000fe400078e0019 */
[----:B------:R-:W-:Y:S01]  /*d520*/  IMAD.MOV.U32 R31, RZ, RZ, R26 ;  /* 0x000000ffff1f7224 */ /* 0x000fe200078e001a */
[----:B0-----:R-:W-:-:S06]  /*d530*/  IADD3 R6, R26, -0x1, RZ ;  /* 0xffffffff1a067810 */ /* 0x001fcc0007ffe0ff */
[----:B------:R-:W-:Y:S05]  /*d540*/  @P0 BRA `(.L_x_6828) ;  /* 0xffffffec00f00947 */ /* 0x000fea000383ffff */
.L_x_6815:
[----:B------:R-:W-:Y:S05]  /*d550*/  BSYNC B0 ;  /* 0x0000000000007941 */ /* 0x000fea0003800000 */
.L_x_6814:
        /* <DEDUP_REMOVED lines=17> */
.L_x_6830:
[----:B------:R-:W-:Y:S05]  /*d670*/  BSYNC B0 ;  /* 0x0000000000007941 */ /* 0x000fea0003800000 */
.L_x_6829:
[----:B------:R-:W-:-:S05]  /*d680*/  IMAD.U32 R0, RZ, RZ, UR37 ;  /* 0x00000025ff007e24 */ /* 0x000fca000f8e00ff */
[----:B------:R-:W-:-:S13]  /*d690*/  ISETP.NE.AND P0, PT, R0, 0x3, PT ;  /* 0x000000030000780c */ /* 0x000fda0003f05270 */
[----:B------:R-:W-:Y:S05]  /*d6a0*/  @!P0 BRA `(.L_x_6831) ;  /* 0x0000000000048947 */ /* 0x000fea0003800000 */
[----:B------:R-:W-:Y:S01]  /*d6b0*/  BPT.TRAP 0x1 ;  /* 0x000000040000795c */ /* 0x000fe20000300000 */
.L_x_6831:
[----:B------:R-:W-:Y:S01]  /*d6c0*/  LEA R0, R25, R22, 0x3 ;  /* 0x0000001619007211 */ /* 0x000fe200078e18ff */
[----:B------:R-:W-:Y:S01]  /*d6d0*/  BSSY B0, `(.L_x_6832) ;  /* 0x0000005000007945 */ /* 0x000fe20003800000 */
[----:B0-----:R-:W-:Y:S01]  /*d6e0*/  SHF.L.U32 R3, R28, 0x1f, RZ ;  /* 0x0000001f1c037819 */ /* 0x001fe200000006ff */
[----:B------:R-:W-:-:S03]  /*d6f0*/  IMAD R6, R26, -0x80, R35 ;  /* 0xffffff801a067824 */ /* 0x000fc600078e0223 */
[----:B------:R-:W0:Y:S02]  /*d700*/  SYNCS.PHASECHK.TRANS64.TRYWAIT P0, [R0+URZ+0x28860], R3 ;  /* 0x02886003000075a7 */ /* 0x000e24000800017f */
[----:B0-----:R-:W-:Y:S05]  /*d710*/  @!P0 BRA `(.L_x_6833) ;  /* 0x0000003c00fc8947 */ /* 0x001fea0003800000 */
.L_x_6943:
[----:B------:R-:W-:Y:S05]  /*d720*/  BSYNC B0 ;  /* 0x0000000000007941 */ /* 0x000fea0003800000 */
.L_x_6832:
        /* <DEDUP_REMOVED lines=12> */
[----:B------:R-:W-:Y:S01]  /*d7f0*/  ISETP.GE.AND P0, PT, R29, UR4, PT ;  /* 0x000000041d007c0c */ /* 0x000fe2000bf06270 */
[----:B------:R-:W-:Y:S01]  /*d800*/  IMAD R4, R9, 0x2, R22 ;  /* 0x0000000209047824 */ /* 0x000fe200078e0216 */
[C---:B------:R-:W-:Y:S01]  /*d810*/  ISETP.LT.OR P2, PT, R6.reuse, 0x1, P1 ;  /* 0x000000010600780c */ /* 0x040fe20000f41670 */
[----:B------:R-:W2:Y:S01]  /*d820*/  SHFL.IDX PT, R10, R23, 0x1, 0x181f ;  /* 0x00381f00170a7f89 */ /* 0x000ea200000e0000 */
[----:B------:R-:W-:-:S03]  /*d830*/  ISETP.LT.OR P3, PT, R6, 0x1, P0 ;  /* 0x000000010600780c */ /* 0x000fc60000761670 */
[----:B------:R-:W3:Y:S04]  /*d840*/  SHFL.IDX PT, R7, R24, 0x1, 0x181f ;  /* 0x00381f0018077f89 */ /* 0x000ee800000e0000 */
[----:B------:R-:W-:Y:S01]  /*d850*/  SHFL.IDX PT, R8, R24, 0x2, 0x181f ;  /* 0x00581f0018087f89 */ /* 0x000fe200000e0000 */
[----:B-1----:R-:W-:-:S03]  /*d860*/  IADD3 R2, P4, R14, R5, RZ ;  /* 0x000000050e027210 */ /* 0x002fc60007f9e0ff */
[----:B------:R-:W1:Y:S01]  /*d870*/  SHFL.IDX PT, R14, R23, 0x2, 0x181f ;  /* 0x00581f00170e7f89 */ /* 0x000e6200000e0000 */
[----:B0-----:R-:W-:-:S05]  /*d880*/  IADD3.X R3, RZ, R3, RZ, P4, !PT ;  /* 0x00000003ff037210 */ /* 0x001fca00027fe4ff */
[----:B------:R-:W-:Y:S01]  /*d890*/  LDGSTS.E.BYPASS.LTC128B.128 [R4+0x400], desc[UR50][R2.64], !P2 ;  /* 0x0040000002047fae */ /* 0x000fe2000d101d72 */
[----:B------:R-:W-:-:S03]  /*d8a0*/  ISETP.LT.OR P2, PT, R6, 0x11, P1 ;  /* 0x000000110600780c */ /* 0x000fc60000f41670 */
[----:B------:R2:W-:Y:S01]  /*d8b0*/  LDGSTS.E.BYPASS.LTC128B.128 [R4+0x4400], desc[UR50][R2.64+0x80], !P3 ;  /* 0x0440008002047fae */ /* 0x0005e2000d901d72 */
[----:B------:R-:W-:Y:S02]  /*d8c0*/  ISETP.LT.OR P3, PT, R6, 0x11, P0 ;  /* 0x000000110600780c */ /* 0x000fe40000761670 */
[----:B--2---:R-:W-:Y:S02]  /*d8d0*/  IADD3 R2, P4, R10, R5, RZ ;  /* 0x000000050a027210 */ /* 0x004fe40007f9e0ff */
[----:B------:R-:W-:Y:S03]  /*d8e0*/  SHFL.IDX PT, R10, R23, 0x4, 0x181f ;  /* 0x00981f00170a7f89 */ /* 0x000fe600000e0000 */
[----:B---3--:R-:W-:Y:S02]  /*d8f0*/  IMAD.X R3, RZ, RZ, R7, P4 ;  /* 0x000000ffff037224 */ /* 0x008fe400020e0607 */
[----:B------:R-:W-:Y:S04]  /*d900*/  SHFL.IDX PT, R7, R24, 0x3, 0x181f ;  /* 0x00781f0018077f89 */ /* 0x000fe800000e0000 */
[----:B------:R-:W-:Y:S01]  /*d910*/  LDGSTS.E.BYPASS.LTC128B.128 [R4+0xc00], desc[UR50][R2.64], !P2 ;  /* 0x00c0000002047fae */ /* 0x000fe2000d101d72 */
[----:B------:R-:W-:-:S03]  /*d920*/  ISETP.LT.OR P2, PT, R6, 0x21, P1 ;  /* 0x000000210600780c */ /* 0x000fc60000f41670 */
[----:B------:R1:W-:Y:S01]  /*d930*/  LDGSTS.E.BYPASS.LTC128B.128 [R4+0x4c00], desc[UR50][R2.64+0x80], !P3 ;  /* 0x04c0008002047fae */ /* 0x0003e2000d901d72 */
[----:B------:R-:W-:Y:S02]  /*d940*/  ISETP.LT.OR P3, PT, R6, 0x21, P0 ;  /* 0x000000210600780c */ /* 0x000fe40000761670 */
[----:B-1----:R-:W-:Y:S02]  /*d950*/  IADD3 R2, P4, R14, R5, RZ ;  /* 0x000000050e027210 */ /* 0x002fe40007f9e0ff */
[----:B------:R-:W0:Y:S03]  /*d960*/  SHFL.IDX PT, R14, R23, 0x3, 0x181f ;  /* 0x00781f00170e7f89 */ /* 0x000e2600000e0000 */
[----:B------:R-:W-:Y:S02]  /*d970*/  IMAD.X R3, RZ, RZ, R8, P4 ;  /* 0x000000ffff037224 */ /* 0x000fe400020e0608 */
[----:B------:R-:W1:Y:S04]  /*d980*/  SHFL.IDX PT, R8, R24, 0x4, 0x181f ;  /* 0x00981f0018087f89 */ /* 0x000e6800000e0000 */
[----:B------:R-:W-:Y:S01]  /*d990*/  LDGSTS.E.BYPASS.LTC128B.128 [R4+0x1400], desc[UR50][R2.64], !P2 ;  /* 0x0140000002047fae */ /* 0x000fe2000d101d72 */
[----:B------:R-:W-:-:S03]  /*d9a0*/  ISETP.LT.OR P2, PT, R6, 0x31, P1 ;  /* 0x000000310600780c */ /* 0x000fc60000f41670 */
[----:B------:R0:W-:Y:S01]  /*d9b0*/  LDGSTS.E.BYPASS.LTC128B.128 [R4+0x5400], desc[UR50][R2.64+0x80], !P3 ;  /* 0x0540008002047fae */ /* 0x0001e2000d901d72 */
[----:B------:R-:W-:Y:S02]  /*d9c0*/  ISETP.LT.OR P3, PT, R6, 0x31, P0 ;  /* 0x000000310600780c */ /* 0x000fe40000761670 */
[----:B0-----:R-:W-:Y:S02]  /*d9d0*/  IADD3 R2, P4, R14, R5, RZ ;  /* 0x000000050e027210 */ /* 0x001fe40007f9e0ff */
[----:B------:R-:W0:Y:S03]  /*d9e0*/  SHFL.IDX PT, R14, R23, 0x5, 0x181f ;  /* 0x00b81f00170e7f89 */ /* 0x000e2600000e0000 */
[----:B------:R-:W-:Y:S02]  /*d9f0*/  IMAD.X R3, RZ, RZ, R7, P4 ;  /* 0x000000ffff037224 */ /* 0x000fe400020e0607 */
[----:B------:R-:W2:Y:S04]  /*da00*/  SHFL.IDX PT, R7, R24, 0x5, 0x181f ;  /* 0x00b81f0018077f89 */ /* 0x000ea800000e0000 */
[----:B------:R-:W-:Y:S01]  /*da10*/  LDGSTS.E.BYPASS.LTC128B.128 [R4+0x1c00], desc[UR50][R2.64], !P2 ;  /* 0x01c0000002047fae */ /* 0x000fe2000d101d72 */
[----:B------:R-:W-:-:S03]  /*da20*/  ISETP.LT.OR P2, PT, R6, 0x41, P1 ;  /* 0x000000410600780c */ /* 0x000fc60000f41670 */
[----:B------:R3:W-:Y:S01]  /*da30*/  LDGSTS.E.BYPASS.LTC128B.128 [R4+0x5c00], desc[UR50][R2.64+0x80], !P3 ;  /* 0x05c0008002047fae */ /* 0x0007e2000d901d72 */
[----:B------:R-:W-:Y:S02]  /*da40*/  ISETP.LT.OR P3, PT, R6, 0x41, P0 ;  /* 0x000000410600780c */ /* 0x000fe40000761670 */
[----:B---3--:R-:W-:Y:S02]  /*da50*/  IADD3 R2, P4, R10, R5, RZ ;  /* 0x000000050a027210 */ /* 0x008fe40007f9e0ff */
[----:B------:R-:W3:Y:S03]  /*da60*/  SHFL.IDX PT, R10, R23, 0x6, 0x181f ;  /* 0x00d81f00170a7f89 */ /* 0x000ee600000e0000 */
[----:B-1----:R-:W-:Y:S02]  /*da70*/  IMAD.X R3, RZ, RZ, R8, P4 ;  /* 0x000000ffff037224 */ /* 0x002fe400020e0608 */
[----:B------:R-:W1:Y:S04]  /*da80*/  SHFL.IDX PT, R8, R24, 0x6, 0x181f ;  /* 0x00d81f0018087f89 */ /* 0x000e6800000e0000 */
[----:B------:R-:W-:Y:S01]  /*da90*/  LDGSTS.E.BYPASS.LTC128B.128 [R4+0x2400], desc[UR50][R2.64], !P2 ;  /* 0x0240000002047fae */ /* 0x000fe2000d101d72 */
[----:B------:R-:W-:-:S03]  /*daa0*/  ISETP.LT.OR P2, PT, R6, 0x51, P1 ;  /* 0x000000510600780c */ /* 0x000fc60000f41670 */
[----:B------:R0:W-:Y:S01]  /*dab0*/  LDGSTS.E.BYPASS.LTC128B.128 [R4+0x6400], desc[UR50][R2.64+0x80], !P3 ;  /* 0x0640008002047fae */ /* 0x0001e2000d901d72 */
[----:B------:R-:W-:-:S03]  /*dac0*/  ISETP.LT.OR P3, PT, R6, 0x51, P0 ;  /* 0x000000510600780c */ /* 0x000fc60000761670 */
[----:B------:R-:W4:Y:S01]  /*dad0*/  SHFL.IDX PT, R24, R24, 0x7, 0x181f ;  /* 0x00f81f0018187f89 */ /* 0x000f2200000e0000 */
[----:B0-----:R-:W-:-:S03]  /*dae0*/  IADD3 R2, P4, R14, R5, RZ ;  /* 0x000000050e027210 */ /* 0x001fc60007f9e0ff */
[----:B------:R0:W0:Y:S01]  /*daf0*/  SHFL.IDX PT, R14, R23, 0x7, 0x181f ;  /* 0x00f81f00170e7f89 */ /* 0x00002200000e0000 */
[----:B--2---:R-:W-:-:S05]  /*db00*/  IADD3.X R3, RZ, R7, RZ, P4, !PT ;  /* 0x00000007ff037210 */ /* 0x004fca00027fe4ff */
[----:B------:R-:W-:Y:S01]  /*db10*/  LDGSTS.E.BYPASS.LTC128B.128 [R4+0x2c00], desc[UR50][R2.64], !P2 ;  /* 0x02c0000002047fae */ /* 0x000fe2000d101d72 */
[----:B------:R-:W-:-:S03]  /*db20*/  ISETP.LT.OR P2, PT, R6, 0x61, P1 ;  /* 0x000000610600780c */ /* 0x000fc60000f41670 */
[----:B------:R3:W-:Y:S01]  /*db30*/  LDGSTS.E.BYPASS.LTC128B.128 [R4+0x6c00], desc[UR50][R2.64+0x80], !P3 ;  /* 0x06c0008002047fae */ /* 0x0007e2000d901d72 */
[----:B------:R-:W-:Y:S02]  /*db40*/  ISETP.LT.OR P3, PT, R6, 0x61, P0 ;  /* 0x000000610600780c */ /* 0x000fe40000761670 */
[----:B---3--:R-:W-:-:S05]  /*db50*/  IADD3 R2, P4, R10, R5, RZ ;  /* 0x000000050a027210 */ /* 0x008fca0007f9e0ff */
[----:B-1----:R-:W-:-:S05]  /*db60*/  IMAD.X R3, RZ, RZ, R8, P4 ;  /* 0x000000ffff037224 */ /* 0x002fca00020e0608 */
[----:B------:R1:W-:Y:S04]  /*db70*/  LDGSTS.E.BYPASS.LTC128B.128 [R4+0x3400], desc[UR50][R2.64], !P2 ;  /* 0x0340000002047fae */ /* 0x0003e8000d101d72 */
[----:B0---4-:R1:W-:Y:S02]  /*db80*/  LDGSTS.E.BYPASS.LTC128B.128 [R4+0x7400], desc[UR50][R2.64+0x80], !P3 ;  /* 0x0740008002047fae */ /* 0x0113e4000d901d72 */
.L_x_6961:
[C---:B------:R-:W-:Y:S02]  /*db90*/  ISETP.LT.OR P1, PT, R6.reuse, 0x71, P1 ;  /* 0x000000710600780c */ /* 0x040fe40000f21670 */
[----:B------:R-:W-:Y:S02]  /*dba0*/  ISETP.LT.OR P0, PT, R6, 0x71, P0 ;  /* 0x000000710600780c */ /* 0x000fe40000701670 */
[----:B-1----:R-:W-:-:S05]  /*dbb0*/  IADD3 R2, P2, R14, R5, RZ ;  /* 0x000000050e027210 */ /* 0x002fca0007f5e0ff */
[----:B------:R-:W-:-:S05]  /*dbc0*/  IMAD.X R3, RZ, RZ, R24, P2 ;  /* 0x000000ffff037224 */ /* 0x000fca00010e0618 */
[----:B------:R-:W-:Y:S01]  /*dbd0*/  @!PT LDS RZ, [RZ] ;  /* 0x00000000fffff984 */ /* 0x000fe20000000800 */
[----:B------:R-:W-:Y:S01]  /*dbe0*/  @!PT LDS RZ, [RZ] ;  /* 0x00000000fffff984 */ /* 0x000fe20000000800 */
[----:B------:R-:W-:Y:S01]  /*dbf0*/  @!PT LDS RZ, [RZ] ;  /* 0x00000000fffff984 */ /* 0x000fe20000000800 */
[----:B------:R0:W-:Y:S04]  /*dc00*/  LDGSTS.E.BYPASS.LTC128B.128 [R4+0x3c00], desc[UR50][R2.64], !P1 ;  /* 0x03c0000002047fae */ /* 0x0001e8000c901d72 */
[----:B------:R0:W-:Y:S01]  /*dc10*/  LDGSTS.E.BYPASS.LTC128B.128 [R4+0x7c00], desc[UR50][R2.64+0x80], !P0 ;  /* 0x07c0008002047fae */ /* 0x0001e2000c101d72 */
[----:B------:R-:W-:Y:S01]  /*dc20*/  PLOP3.LUT P0, PT, PT, PT, PT, 0x80, 0x0 ;  /* 0x000000000000781c */ /* 0x000fe20003f0f070 */
[----:B------:R-:W-:-:S12]  /*dc30*/  NOP ;  /* 0x0000000000007918 */ /* 0x000fd80000000000 */
.L_x_6835:
        /* <DEDUP_REMOVED lines=11> */
.L_x_6836:
[----:B------:R1:W-:Y:S01]  /*dcf0*/  SYNCS.ARRIVE.TRANS64.A1T0 RZ, [R0+URZ+0x28850], RZ ;  /* 0x028850ff00ff79a7 */ /* 0x0003e2000810003f */
[----:B------:R-:W-:-:S05]  /*dd00*/  VIADD R25, R25, 0x1 ;  /* 0x0000000119197836 */ /* 0x000fca0000000000 */
[----:B------:R-:W-:-:S04]  /*dd10*/  ISETP.NE.AND P0, PT, R25, 0x2, PT ;  /* 0x000000021900780c */ /* 0x000fc80003f05270 */
[----:B------:R-:W-:Y:S02]  /*dd20*/  SEL R3, RZ, 0x1, P0 ;  /* 0x00000001ff037807 */ /* 0x000fe40000000000 */
[----:B------:R-:W-:Y:S02]  /*dd30*/  SEL R25, R25, RZ, P0 ;  /* 0x000000ff19197207 */ /* 0x000fe40000000000 */
[----:B-1----:R-:W-:-:S07]  /*dd40*/  LOP3.LUT R28, R28, R3, RZ, 0x3c, !PT ;  /* 0x000000031c1c7212 */ /* 0x002fce00078e3cff */
.L_x_6793:
[----:B------:R-:W-:Y:S05]  /*dd50*/  BSYNC B7 ;  /* 0x0000000000077941 */ /* 0x000fea0003800000 */
.L_x_6791:
[----:B------:R-:W-:-:S13]  /*dd60*/  LOP3.LUT P0, RZ, R27, 0x20, RZ, 0xc0, !PT ;  /* 0x000000201bff7812 */ /* 0x000fda000780c0ff */
[----:B------:R-:W-:Y:S05]  /*dd70*/  @!P0 BRA `(.L_x_6837) ;  /* 0x0000000000248947 */ /* 0x000fea0003800000 */
[----:B------:R-:W-:Y:S05]  /*dd80*/  WARPSYNC.ALL ;  /* 0x0000000000007948 */ /* 0x000fea0003800000 */
[----:B------:R-:W1:Y:S08]  /*dd90*/  S2UR UR5, SR_CgaCtaId ;  /* 0x00000000000579c3 */ /* 0x000e700000008800 */
[----:B------:R-:W-:Y:S06]  /*dda0*/  BAR.SYNC.DEFER_BLOCKING 0x5, 0x180 ;  /* 0x0146000000007b1d */ /* 0x000fec0000010000 */
[----:B------:R-:W-:-:S02]  /*ddb0*/  UMOV UR4, 0x400 ;  /* 0x0000040000047882 */ /* 0x000fc40000000000 */
[----:B-1----:R-:W-:-:S06]  /*ddc0*/  ULEA UR4, UR5, UR4, 0x18 ;  /* 0x0000000405047291 */ /* 0x002fcc000f8ec03f */
[----:B------:R-:W-:-:S05]  /*ddd0*/  MOV R22, UR4 ;  /* 0x0000000400167c02 */ /* 0x000fca0008000f00 */
[----:B------:R1:W2:Y:S01]  /*dde0*/  LDS.128 R16, [R22+0x288d0] ;  /* 0x0288d00016107984 */ /* 0x0002a20000000c00 */
[----:B------:R-:W-:Y:S06]  /*ddf0*/  BAR.ARV 0x4, 0x180 ;  /* 0x0106000000007b1d */ /* 0x000fec0000002000 */
[----:B------:R-:W-:Y:S05]  /*de00*/  BRA `(.L_x_6838) ;  /* 0x0000000800407947 */ /* 0x000fea0003800000 */
.L_x_6837:
        /* <DEDUP_REMOVED lines=14> */
[----:B------:R-:W-:Y:S01]  /*def0*/  SHFL.IDX PT, R0, R16, 0x1, 0x1f ;  /* 0x00201f0010007f89 */ /* 0x000fe200000e0000 */
[C---:B------:R-:W-:Y:S02]  /*df00*/  ISETP.GE.U32.AND P4, PT, R8.reuse, 0x8, PT ;  /* 0x000000080800780c */ /* 0x040fe40003f86070 */
[C---:B------:R-:W-:Y:S01]  /*df10*/  ISETP.GE.U32.AND P5, PT, R8.reuse, 0x10, PT ;  /* 0x000000100800780c */ /* 0x040fe20003fa6070 */
[----:B--2---:R-:W-:Y:S01]  /*df20*/  @!P1 IMAD.MOV.U32 R4, RZ, RZ, R2 ;  /* 0x000000ffff049224 */ /* 0x004fe200078e0002 */
[----:B------:R-:W-:-:S04]  /*df30*/  ISETP.NE.AND P1, PT, R8, RZ, PT ;  /* 0x000000ff0800720c */ /* 0x000fc80003f25270 */
[----:B------:R-:W1:Y:S02]  /*df40*/  SHFL.UP PT, R14, R4, 0x1, RZ ;  /* 0x04200000040e7989 */ /* 0x000e6400000e00ff */
[----:B-1----:R-:W-:-:S05]  /*df50*/  SEL R5, R14, RZ, P1 ;  /* 0x000000ff0e057207 */ /* 0x002fca0000800000 */
[----:B------:R-:W-:Y:S02]  /*df60*/  IMAD.IADD R6, R4, 0x1, R5 ;  /* 0x0000000104067824 */ /* 0x000fe400078e0205 */
[----:B------:R-:W-:Y:S04]  /*df70*/  SHFL.IDX PT, R5, R16, RZ, 0x1f ;  /* 0x00001fff10057589 */ /* 0x000fe800000e0000 */
        /* <DEDUP_REMOVED lines=13> */
.L_x_6971:
[----:B------:R-:W-:Y:S02]  /*e050*/  ULDC UR4, c[0x0][0xc38] ;  /* 0x00030e0000047ab9 */ /* 0x000fe40000000800 */
[----:B------:R-:W-:-:S04]  /*e060*/  IMAD.U32 R7, RZ, RZ, UR4 ;  /* 0x00000004ff077e24 */ /* 0x000fc8000f8e00ff */
[----:B--2---:R-:W-:-:S05]  /*e070*/  IMAD R3, R14, R7, RZ ;  /* 0x000000070e037224 */ /* 0x004fca00078e02ff */
[----:B------:R-:W-:-:S04]  /*e080*/  IADD3 R8, R0, R3, RZ ;  /* 0x0000000300087210 */ /* 0x000fc80007ffe0ff */
[----:B------:R-:W-:-:S13]  /*e090*/  ISETP.GT.AND P6, PT, R8, R5, PT ;  /* 0x000000050800720c */ /* 0x000fda0003fc4270 */
[----:B------:R-:W-:Y:S05]  /*e0a0*/  @P6 BRA `(.L_x_6840) ;  /* 0x00000000009c6947 */ /* 0x000fea0003800000 */
.L_x_6845:
        /* <DEDUP_REMOVED lines=14> */
.L_x_6843:
[----:B------:R-:W-:Y:S05]  /*e190*/  BSYNC B0 ;  /* 0x0000000000007941 */ /* 0x000fea0003800000 */
.L_x_6842:
[----:B------:R-:W-:-:S03]  /*e1a0*/  UMOV UR4, 0xffffffff ;  /* 0xffffffff00047882 */ /* 0x000fc60000000000 */
[----:B------:R-:W-:Y:S05]  /*e1b0*/  BRA.DIV UR4, `(.L_x_6844) ;  /* 0x0000004604087947 */ /* 0x000fea000b800000 */
[----:B-----5:R-:W3:Y:S02]  /*e1c0*/  SHFL.UP PT, R14, R4, 0x1, RZ ;  /* 0x04200000040e7989 */ /* 0x020ee400000e00ff */
[----:B---3--:R-:W-:-:S05]  /*e1d0*/  SEL R13, R14, RZ, P1 ;  /* 0x000000ff0e0d7207 */ /* 0x008fca0000800000 */
[----:B------:R-:W-:-:S05]  /*e1e0*/  IMAD.IADD R13, R4, 0x1, R13 ;  /* 0x00000001040d7824 */ /* 0x000fca00078e020d */
[----:B------:R-:W3:Y:S02]  /*e1f0*/  SHFL.UP PT, R14, R13, 0x2, RZ ;  /* 0x044000000d0e7989 */ /* 0x000ee400000e00ff */
[----:B---3--:R-:W-:-:S04]  /*e200*/  SEL R0, R14, RZ, P2 ;  /* 0x000000ff0e007207 */ /* 0x008fc80001000000 */
[----:B------:R-:W-:-:S05]  /*e210*/  IADD3 R0, R13, R0, RZ ;  /* 0x000000000d007210 */ /* 0x000fca0007ffe0ff */
[----:B------:R-:W2:Y:S02]  /*e220*/  SHFL.UP PT, R14, R0, 0x4, RZ ;  /* 0x04800000000e7989 */ /* 0x000ea400000e00ff */
[----:B--2---:R-:W-:-:S05]  /*e230*/  SEL R3, R14, RZ, P3 ;  /* 0x000000ff0e037207 */ /* 0x004fca0001800000 */
[----:B------:R-:W-:-:S05]  /*e240*/  IMAD.IADD R2, R0, 0x1, R3 ;  /* 0x0000000100027824 */ /* 0x000fca00078e0203 */
[----:B------:R-:W2:Y:S02]  /*e250*/  SHFL.UP PT, R14, R2, 0x8, RZ ;  /* 0x05000000020e7989 */ /* 0x000ea400000e00ff */
[----:B--2---:R-:W-:-:S05]  /*e260*/  SEL R3, R14, RZ, P4 ;  /* 0x000000ff0e037207 */ /* 0x004fca0002000000 */
[----:B------:R-:W-:-:S05]  /*e270*/  IMAD.IADD R3, R2, 0x1, R3 ;  /* 0x0000000102037824 */ /* 0x000fca00078e0203 */
[----:B------:R-:W1:Y:S02]  /*e280*/  SHFL.UP PT, R14, R3, 0x10, RZ ;  /* 0x06000000030e7989 */ /* 0x000e6400000e00ff */
[----:B-1----:R-:W-:-:S05]  /*e290*/  SEL R6, R14, RZ, P5 ;  /* 0x000000ff0e067207 */ /* 0x002fca0002800000 */
[----:B------:R-:W-:-:S05]  /*e2a0*/  IMAD.IADD R6, R3, 0x1, R6 ;  /* 0x0000000103067824 */ /* 0x000fca00078e0206 */
[----:B------:R1:W2:Y:S02]  /*e2b0*/  SHFL.IDX PT, R14, R6, 0x1f, 0x1f ;  /* 0x03e01f00060e7f89 */ /* 0x0002a400000e0000 */
.L_x_6979:
[----:B------:R-:W-:Y:S02]  /*e2c0*/  ULDC UR4, c[0x0][0xc38] ;  /* 0x00030e0000047ab9 */ /* 0x000fe40000000800 */
[----:B------:R-:W-:-:S04]  /*e2d0*/  IMAD.U32 R7, RZ, RZ, UR4 ;  /* 0x00000004ff077e24 */ /* 0x000fc8000f8e00ff */
[----:B--2---:R-:W-:-:S05]  /*e2e0*/  IMAD R3, R14, R7, RZ ;  /* 0x000000070e037224 */ /* 0x004fca00078e02ff */
[----:B------:R-:W-:-:S04]  /*e2f0*/  IADD3 R8, R3, R8, RZ ;  /* 0x0000000803087210 */ /* 0x000fc80007ffe0ff */
[----:B------:R-:W-:-:S13]  /*e300*/  ISETP.GT.AND P6, PT, R8, R5, PT ;  /* 0x000000050800720c */ /* 0x000fda0003fc4270 */
[----:B------:R-:W-:Y:S05]  /*e310*/  @!P6 BRA `(.L_x_6845) ;  /* 0xfffffffc0064e947 */ /* 0x000fea000383ffff */
.L_x_6840:
        /* <DEDUP_REMOVED lines=8> */
.L_x_6983:
[----:B------:R-:W-:Y:S01]  /*e3a0*/  ISETP.NE.AND P0, PT, R2, RZ, PT ;  /* 0x000000ff0200720c */ /* 0x000fe20003f05270 */
[----:B------:R-:W-:-:S12]  /*e3b0*/  IMAD.MOV.U32 R14, RZ, RZ, RZ ;  /* 0x000000ffff0e7224 */ /* 0x000fd800078e00ff */
[----:B------:R-:W-:Y:S05]  /*e3c0*/  @!P0 BRA `(.L_x_6847) ;  /* 0x0000000000108947 */ /* 0x000fea0003800000 */
[----:B------:R-:W-:Y:S01]  /*e3d0*/  UMOV UR4, 0xffffffff ;  /* 0xffffffff00047882 */ /* 0x000fe20000000000 */
[----:B------:R-:W-:Y:S02]  /*e3e0*/  VIADD R12, R0, 0xffffffff ;  /* 0xffffffff000c7836 */ /* 0x000fe40000000000 */
[----:B------:R-:W-:Y:S05]  /*e3f0*/  BRA.DIV UR4, `(.L_x_6848) ;  /* 0x00000046047c7947 */ /* 0x000fea000b800000 */
[----:B------:R4:W0:Y:S02]  /*e400*/  SHFL.IDX PT, R14, R6, R12, 0x1f ;  /* 0x00001f0c060e7589 */ /* 0x00082400000e0000 */
.L_x_6847:
[----:B-1-34-:R-:W-:Y:S01]  /*e410*/  IABS R6, R4 ;  /* 0x0000000400067213 */ /* 0x01afe20000000000 */
[----:B0-----:R-:W-:Y:S02]  /*e420*/  IMAD R16, R14, R7, R8 ;  /* 0x000000070e107224 */ /* 0x001fe400078e0208 */
[----:B------:R-:W-:Y:S01]  /*e430*/  IMAD.IADD R19, R0, 0x1, R19 ;  /* 0x0000000100137824 */ /* 0x000fe200078e0213 */
[----:B------:R-:W0:Y:S08]  /*e440*/  I2F.RP R9, R6 ;  /* 0x0000000600097306 */ /* 0x000e300000209400 */
[----:B0-----:R-:W0:Y:S02]  /*e450*/  MUFU.RCP R9, R9 ;  /* 0x0000000900097308 */ /* 0x001e240000001000 */
[----:B0-----:R-:W-:-:S06]  /*e460*/  VIADD R2, R9, 0xffffffe ;  /* 0x0ffffffe09027836 */ /* 0x001fcc0000000000 */
[----:B------:R0:W1:Y:S02]  /*e470*/  F2I.FTZ.U32.TRUNC.NTZ R3, R2 ;  /* 0x0000000200037305 */ /* 0x000064000021f000 */
[----:B0-----:R-:W-:Y:S01]  /*e480*/  IMAD.MOV.U32 R2, RZ, RZ, RZ ;  /* 0x000000ffff027224 */ /* 0x001fe200078e00ff */
[----:B-1----:R-:W-:-:S05]  /*e490*/  IADD3 R7, RZ, -R3, RZ ;  /* 0x80000003ff077210 */ /* 0x002fca0007ffe0ff */
        /* <DEDUP_REMOVED lines=17> */
[----:B------:R-:W-:-:S04]  /*e5b0*/  @!P1 LOP3.LUT R3, RZ, R4, RZ, 0x33, !PT ;  /* 0x00000004ff039212 */ /* 0x000fc800078e33ff */
[----:B------:R-:W-:Y:S01]  /*e5c0*/  MOV R18, R3 ;  /* 0x0000000300127202 */ /* 0x000fe20000000f00 */
[----:B------:R-:W-:-:S04]  /*e5d0*/  IMAD.MOV R17, RZ, RZ, -R3 ;  /* 0x000000ffff117224 */ /* 0x000fc800078e0a03 */
[----:B------:R-:W-:Y:S01]  /*e5e0*/  IMAD R17, R4, R17, R7 ;  /* 0x0000001104117224 */ /* 0x000fe200078e0207 */
[----:B------:R-:W-:Y:S06]  /*e5f0*/  BRA `(.L_x_6849) ;  /* 0x00000000001c7947 */ /* 0x000fec0003800000 */
.L_x_6841:
[----:B------:R-:W-:Y:S01]  /*e600*/  UMOV UR4, URZ ;  /* 0x0000003f00047c82 */ /* 0x000fe20008000000 */
[----:B------:R-:W-:Y:S01]  /*e610*/  UMOV UR5, URZ ;  /* 0x0000003f00057c82 */ /* 0x000fe20008000000 */
[----:B------:R-:W-:Y:S01]  /*e620*/  ULDC UR6, c[0x0][0xc3c] ;  /* 0x00030f0000067ab9 */ /* 0x000fe20000000800 */
[----:B------:R-:W-:Y:S02]  /*e630*/  IMAD.MOV.U32 R16, RZ, RZ, R5 ;  /* 0x000000ffff107224 */ /* 0x000fe400078e0005 */
[----:B------:R-:W-:Y:S02]  /*e640*/  IMAD.U32 R17, RZ, RZ, UR4 ;  /* 0x00000004ff117e24 */ /* 0x000fe4000f8e00ff */
[----:B------:R-:W-:Y:S02]  /*e650*/  IMAD.U32 R18, RZ, RZ, UR5 ;  /* 0x00000005ff127e24 */ /* 0x000fe4000f8e00ff */
[----:B------:R-:W-:-:S07]  /*e660*/  IMAD.U32 R19, RZ, RZ, UR6 ;  /* 0x00000006ff137e24 */ /* 0x000fce000f8e00ff */
.L_x_6849:
[----:B--2---:R-:W2:Y:S01]  /*e670*/  S2R R0, SR_TID.X ;  /* 0x0000000000007919 */ /* 0x004ea20000002100 */
        /* <DEDUP_REMOVED lines=9> */
.L_x_6838:
[----:B------:R-:W-:Y:S02]  /*e710*/  ULDC UR4, c[0x0][0xc3c] ;  /* 0x00030f0000047ab9 */ /* 0x000fe40000000800 */
[----:B--2---:R-:W-:-:S13]  /*e720*/  ISETP.GE.AND P0, PT, R19, UR4, PT ;  /* 0x0000000413007c0c */ /* 0x004fda000bf06270 */
[----:B------:R-:W-:Y:S05]  /*e730*/  @!P0 BRA `(.L_x_6850) ;  /* 0xffffffb800988947 */ /* 0x000fea000383ffff */
[----:B------:R-:W-:Y:S05]  /*e740*/  BSYNC B8 ;  /* 0x0000000000087941 */ /* 0x000fea0003800000 */
.L_x_6787:
[----:B-1----:R-:W2:Y:S01]  /*e750*/  LDL.LU R0, [R1+0x1c] ;  /* 0x00001c0001007983 */ /* 0x002ea20000300800 */
        /* <DEDUP_REMOVED lines=11> */
.L_x_6986:
[----:B------:R-:W-:Y:S05]  /*e810*/  BSYNC B0 ;  /* 0x0000000000007941 */ /* 0x000fea0003800000 */
.L_x_6851:
[----:B------:R-:W-:-:S03]  /*e820*/  UMOV UR4, 0xffffffff ;  /* 0xffffffff00047882 */ /* 0x000fc60000000000 */
[----:B------:R-:W-:Y:S05]  /*e830*/  BRA.DIV UR4, `(.L_x_6853) ;  /* 0x0000004204a47947 */ /* 0x000fea000b800000 */
[----:B-1----:R-:W1:Y:S02]  /*e840*/  S2R R0, SR_TID.X ;  /* 0x0000000000007919 */ /* 0x002e640000002100 */
[----:B-1----:R-:W-:-:S04]  /*e850*/  SHF.R.U32.HI R0, RZ, 0x5, R0 ;  /* 0x00000005ff007819 */ /* 0x002fc80000011600 */
[----:B------:R-:W-:-:S05]  /*e860*/  LOP3.LUT R0, R0, 0x3, RZ, 0xc0, !PT ;  /* 0x0000000300007812 */ /* 0x000fca00078ec0ff */
[----:B------:R1:W2:Y:S02]  /*e870*/  SHFL.IDX PT, R14, R0, RZ, 0x1f ;  /* 0x00001fff000e7589 */ /* 0x0002a400000e0000 */
.L_x_6989:
[----:B--2---:R-:W-:Y:S01]  /*e880*/  ISETP.NE.AND P0, PT, R14, RZ, PT ;  /* 0x000000ff0e00720c */ /* 0x004fe20003f05270 */
[----:B------:R-:W-:-:S12]  /*e890*/  BSSY B0, `(.L_x_6854) ;  /* 0x0000024000007945 */ /* 0x000fd80003800000 */
[----:B------:R-:W-:Y:S05]  /*e8a0*/  @P0 BRA `(.L_x_6855) ;  /* 0x0000000000880947 */ /* 0x000fea0003800000 */
[----:B------:R-:W-:-:S03]  /*e8b0*/  UMOV UR4, 0xffffffff ;  /* 0xffffffff00047882 */ /* 0x000fc60000000000 */
[----:B------:R-:W-:Y:S05]  /*e8c0*/  BRA.DIV UR4, `(.L_x_6856) ;  /* 0x0000004204b47947 */ /* 0x000fea000b800000 */
[----:B------:R-:W-:-:S13]  /*e8d0*/  ELECT P6, URZ, PT ;  /* 0x00000000003f782f */ /* 0x000fda00038c0000 */
.L_x_6992:
[----:B------:R-:W-:Y:S05]  /*e8e0*/  @!P6 BRA `(.L_x_6855) ;  /* 0x000000000078e947 */ /* 0x000fea0003800000 */
[----:B------:R-:W-:-:S06]  /*e8f0*/  ULOP3.LUT UR4, UR36, 0x2, URZ, 0xfc, !UPT ;  /* 0x0000000224047892 */ /* 0x000fcc000f8efc3f */
[----:B-1----:R-:W-:-:S05]  /*e900*/  IMAD.U32 R0, RZ, RZ, UR4 ;  /* 0x00000004ff007e24 */ /* 0x002fca000f8e00ff */
[----:B------:R-:W-:-:S13]  /*e910*/  ISETP.NE.AND P0, PT, R0, 0x3, PT ;  /* 0x000000030000780c */ /* 0x000fda0003f05270 */
[----:B------:R-:W-:Y:S05]  /*e920*/  @!P0 BRA `(.L_x_6857) ;  /* 0x0000000000048947 */ /* 0x000fea0003800000 */
[----:B------:R-:W-:Y:S01]  /*e930*/  BPT.TRAP 0x1 ;  /* 0x000000040000795c */ /* 0x000fe20000300000 */
.L_x_6857:
[C---:B------:R-:W-:Y:S01]  /*e940*/  IMAD R5, R25.reuse, 0x8, R4 ;  /* 0x0000000819057824 */ /* 0x040fe200078e0204 */
[----:B------:R-:W-:Y:S01]  /*e950*/  SHF.L.U32 R0, R28, 0x1f, RZ ;  /* 0x0000001f1c007819 */ /* 0x000fe200000006ff */
[----:B------:R-:W-:-:S03]  /*e960*/  VIADD R25, R25, 0x1 ;  /* 0x0000000119197836 */ /* 0x000fc60000000000 */
[----:B------:R-:W1:Y:S02]  /*e970*/  SYNCS.PHASECHK.TRANS64.TRYWAIT P1, [R5+URZ+0x28840], R0 ;  /* 0x02884000050075a7 */ /* 0x000e64000802017f */
[----:B------:R-:W-:-:S04]  /*e980*/  ISETP.NE.AND P2, PT, R25, 0x2, PT ;  /* 0x000000021900780c */ /* 0x000fc80003f45270 */
[----:B------:R-:W-:Y:S01]  /*e990*/  SEL R3, RZ, 0x1, P2 ;  /* 0x00000001ff037807 */ /* 0x000fe20001000000 */
[----:B-1----:R-:W-:Y:S08]  /*e9a0*/  @!P1 BRA `(.L_x_6858) ;  /* 0x00000040009c9947 */ /* 0x002ff00003800000 */
.L_x_6993:
[----:B------:R-:W-:Y:S02]  /*e9b0*/  SEL R25, R25, RZ, P2 ;  /* 0x000000ff19197207 */ /* 0x000fe40001000000 */
[----:B------:R-:W-:Y:S01]  /*e9c0*/  LOP3.LUT R2, R28, R3, RZ, 0x3c, !PT ;  /* 0x000000031c027212 */ /* 0x000fe200078e3cff */
[----:B------:R-:W-:Y:S06]  /*e9d0*/  @!P0 BRA `(.L_x_6859) ;  /* 0x0000000000048947 */ /* 0x000fec0003800000 */
[----:B------:R-:W-:Y:S01]  /*e9e0*/  BPT.TRAP 0x1 ;  /* 0x000000040000795c */ /* 0x000fe20000300000 */
.L_x_6859:
[----:B------:R-:W-:Y:S02]  /*e9f0*/  LEA R25, R25, R4, 0x3 ;  /* 0x0000000419197211 */ /* 0x000fe400078e18ff */
[----:B------:R-:W-:-:S04]  /*ea00*/  SHF.L.U32 R2, R2, 0x1f, RZ ;  /* 0x0000001f02027819 */ /* 0x000fc800000006ff */
[----:B------:R-:W2:Y:S02]  /*ea10*/  SYNCS.PHASECHK.TRANS64.TRYWAIT P1, [R25+URZ+0x28840], R2 ;  /* 0x02884002190075a7 */ /* 0x000ea4000802017f */
[----:B--2---:R-:W-:Y:S05]  /*ea20*/  @!P1 BRA `(.L_x_6860) ;  /* 0x0000004000909947 */ /* 0x004fea0003800000 */
.L_x_6994:
[----:B------:R-:W-:Y:S05]  /*ea30*/  @!P0 BRA `(.L_x_6861) ;  /* 0x0000000000048947 */ /* 0x000fea0003800000 */
[----:B------:R-:W-:Y:S01]  /*ea40*/  BPT.TRAP 0x1 ;  /* 0x000000040000795c */ /* 0x000fe20000300000 */
.L_x_6861:
[----:B------:R-:W4:Y:S02]  /*ea50*/  SYNCS.PHASECHK.TRANS64.TRYWAIT P1, [R5+URZ+0x28860], R0 ;  /* 0x02886000050075a7 */ /* 0x000f24000802017f */
[----:B----4-:R-:W-:Y:S05]  /*ea60*/  @!P1 BRA `(.L_x_6862) ;  /* 0x0000004000949947 */ /* 0x010fea0003800000 */
.L_x_6995:
[----:B------:R-:W-:Y:S05]  /*ea70*/  @!P0 BRA `(.L_x_6863) ;  /* 0x0000000000048947 */ /* 0x000fea0003800000 */
[----:B------:R-:W-:Y:S01]  /*ea80*/  BPT.TRAP 0x1 ;  /* 0x000000040000795c */ /* 0x000fe20000300000 */
.L_x_6863:
[----:B------:R0:W0:Y:S02]  /*ea90*/  SYNCS.PHASECHK.TRANS64.TRYWAIT P0, [R25+URZ+0x28860], R2 ;  /* 0x02886002190075a7 */ /* 0x000024000800017f */
[----:B0-----:R-:W-:Y:S05]  /*eaa0*/  @!P0 NANOSLEEP.SYNCS 0x989680 ;  /* 0x009896800000895d */ /* 0x001fea0003900000 */
[----:B------:R-:W0:Y:S02]  /*eab0*/  @!P0 SYNCS.PHASECHK.TRANS64 P0, [R25+URZ+0x28860], R2 ;  /* 0x02886002190085a7 */ /* 0x000e24000800007f */
[----:B0-----:R-:W-:Y:S05]  /*eac0*/  @!P0 BRA `(.L_x_6863) ;  /* 0xfffffffc00f08947 */ /* 0x001fea000383ffff */
.L_x_6855:
[----:B------:R-:W-:Y:S05]  /*ead0*/  BSYNC B0 ;  /* 0x0000000000007941 */ /* 0x000fea0003800000 */
.L_x_6854:
[----:B------:R-:W-:Y:S05]  /*eae0*/  EXIT ;  /* 0x000000000000794d */ /* 0x000fea0003800000 */
.L_x_6735:
[----:B0-----:R-:W-:-:S04]  /*eaf0*/  IMAD.U32 R3, RZ, RZ, UR49 ;  /* 0x00000031ff037e24 */ /* 0x001fc8000f8e00ff */
[----:B------:R0:W1:Y:S03]  /*eb00*/  SYNCS.PHASECHK.TRANS64.TRYWAIT P1, [R3+URZ+0x28800], R0 ;  /* 0x02880000030075a7 */ /* 0x000066000802017f */
[----:B-1----:R-:W-:Y:S05]  /*eb10*/  @!P1 NANOSLEEP.SYNCS 0x989680 ;  /* 0x009896800000995d */ /* 0x002fea0003900000 */
[----:B------:R-:W1:Y:S02]  /*eb20*/  @!P1 SYNCS.PHASECHK.TRANS64 P1, [R3+URZ+0x28800], R0 ;  /* 0x02880000030095a7 */ /* 0x000e64000802007f */
[----:B-1----:R-:W-:Y:S05]  /*eb30*/  @!P1 BRA `(.L_x_6735) ;  /* 0xfffffffc00ec9947 */ /* 0x002fea000383ffff */
[----:B------:R-:W-:Y:S05]  /*eb40*/  BRA `(.L_x_6864) ;  /* 0xffffff2800a07947 */ /* 0x000fea000383ffff */
.L_x_6739:
[----:B-1----:R1:W2:Y:S02]  /*eb50*/  SYNCS.PHASECHK.TRANS64.TRYWAIT P1, [R0+URZ+0x28830], R3 ;  /* 0x02883003000075a7 */ /* 0x0022a4000802017f */
[----:B--2---:R-:W-:Y:S05]  /*eb60*/  @!P1 NANOSLEEP.SYNCS 0x989680 ;  /* 0x009896800000995d */ /* 0x004fea0003900000 */
[----:B------:R-:W2:Y:S02]  /*eb70*/  @!P1 SYNCS.PHASECHK.TRANS64 P1, [R0+URZ+0x28830], R3 ;  /* 0x02883003000095a7 */ /* 0x000ea4000802007f */
[----:B--2---:R-:W-:Y:S05]  /*eb80*/  @!P1 BRA `(.L_x_6739) ;  /* 0xfffffffc00f09947 */ /* 0x004fea000383ffff */
[----:B------:R-:W-:Y:S05]  /*eb90*/  BRA `(.L_x_6738) ;  /* 0xffffff2800c07947 */ /* 0x000fea000383ffff */
.L_x_6745:
[----:B-1----:R-:W-:-:S04]  /*eba0*/  IMAD.U32 R7, RZ, RZ, UR6 ;  /* 0x00000006ff077e24 */ /* 0x002fc8000f8e00ff */
[----:B------:R1:W2:Y:S03]  /*ebb0*/  SYNCS.PHASECHK.TRANS64.TRYWAIT P1, [R7+URZ+0x28830], R6 ;  /* 0x02883006070075a7 */ /* 0x0002a6000802017f */
[----:B--2---:R-:W-:Y:S05]  /*ebc0*/  @!P1 NANOSLEEP.SYNCS 0x989680 ;  /* 0x009896800000995d */ /* 0x004fea0003900000 */
[----:B------:R-:W2:Y:S02]  /*ebd0*/  @!P1 SYNCS.PHASECHK.TRANS64 P1, [R7+URZ+0x28830], R6 ;  /* 0x02883006070095a7 */ /* 0x000ea4000802007f */
[----:B--2---:R-:W-:Y:S05]  /*ebe0*/  @!P1 BRA `(.L_x_6745) ;  /* 0xfffffffc00ec9947 */ /* 0x004fea000383ffff */
[----:B------:R-:W-:Y:S05]  /*ebf0*/  BRA `(.L_x_6742) ;  /* 0xffffff5400f47947 */ /* 0x000fea000383ffff */
.L_x_6749:
[----:B-1----:R-:W-:-:S04]  /*ec00*/  IMAD.U32 R7, RZ, RZ, UR6 ;  /* 0x00000006ff077e24 */ /* 0x002fc8000f8e00ff */
[----:B------:R1:W2:Y:S03]  /*ec10*/  SYNCS.PHASECHK.TRANS64.TRYWAIT P1, [R7+URZ+0x28850], R6 ;  /* 0x02885006070075a7 */ /* 0x0002a6000802017f */
[----:B--2---:R-:W-:Y:S05]  /*ec20*/  @!P1 NANOSLEEP.SYNCS 0x989680 ;  /* 0x009896800000995d */ /* 0x004fea0003900000 */
[----:B------:R-:W2:Y:S02]  /*ec30*/  @!P1 SYNCS.PHASECHK.TRANS64 P1, [R7+URZ+0x28850], R6 ;  /* 0x02885006070095a7 */ /* 0x000ea4000802007f */
[----:B--2---:R-:W-:Y:S05]  /*ec40*/  @!P1 BRA `(.L_x_6749) ;  /* 0xfffffffc00ec9947 */ /* 0x004fea000383ffff */
[----:B------:R-:W-:Y:S05]  /*ec50*/  BRA `(.L_x_6746) ;  /* 0xffffff5800cc7947 */ /* 0x000fea000383ffff */
.L_x_6756:
[----:B-1----:R-:W-:-:S04]  /*ec60*/  IMAD.U32 R5, RZ, RZ, UR5 ;  /* 0x00000005ff057e24 */ /* 0x002fc8000f8e00ff */
[----:B------:R1:W2:Y:S03]  /*ec70*/  SYNCS.PHASECHK.TRANS64.TRYWAIT P1, [R5+URZ+0x28850], R4 ;  /* 0x02885004050075a7 */ /* 0x0002a6000802017f */
[----:B--2---:R-:W-:Y:S05]  /*ec80*/  @!P1 NANOSLEEP.SYNCS 0x989680 ;  /* 0x009896800000995d */ /* 0x004fea0003900000 */
[----:B------:R-:W2:Y:S02]  /*ec90*/  @!P1 SYNCS.PHASECHK.TRANS64 P1, [R5+URZ+0x28850], R4 ;  /* 0x02885004050095a7 */ /* 0x000ea4000802007f */
[----:B--2---:R-:W-:Y:S05]  /*eca0*/  @!P1 BRA `(.L_x_6756) ;  /* 0xfffffffc00ec9947 */ /* 0x004fea000383ffff */
[----:B------:R-:W-:Y:S05]  /*ecb0*/  BRA `(.L_x_6755) ;  /* 0xffffff7c00cc7947 */ /* 0x000fea000383ffff */
.L_x_6799:
[----:B------:R-:W1:Y:S01]  /*ecc0*/  S2R R20, SR_TID.X ;  /* 0x0000000000147919 */ /* 0x000e620000002100 */
[----:B------:R-:W-:Y:S01]  /*ecd0*/  BSSY B0, `(.L_x_6865) ;  /* 0x000000a000007945 */ /* 0x000fe20003800000 */
[----:B------:R-:W-:Y:S02]  /*ece0*/  IMAD.MOV.U32 R12, RZ, RZ, RZ ;  /* 0x000000ffff0c7224 */ /* 0x000fe400078e00ff */
[----:B------:R-:W-:Y:S02]  /*ecf0*/  IMAD.MOV.U32 R11, RZ, RZ, 0x1f ;  /* 0x0000001fff0b7424 */ /* 0x000fe400078e00ff */
[----:B------:R-:W-:Y:S01]  /*ed00*/  IMAD.MOV.U32 R15, RZ, RZ, -0x1 ;  /* 0xffffffffff0f7424 */ /* 0x000fe200078e00ff */
[----:B-1----:R-:W-:-:S04]  /*ed10*/  SHF.R.U32.HI R10, RZ, 0x5, R20 ;  /* 0x00000005ff0a7819 */ /* 0x002fc80000011614 */
[----:B------:R-:W-:-:S04]  /*ed20*/  LOP3.LUT R10, R10, 0x3, RZ, 0xc0, !PT ;  /* 0x000000030a0a7812 */ /* 0x000fc800078ec0ff */
[----:B------:R-:W-:-:S07]  /*ed30*/  MOV R13, R10 ;  /* 0x0000000a000d7202 */ /* 0x000fce0000000f00 */
[----:B0----5:R-:W-:Y:S05]  /*ed40*/  WARPSYNC.COLLECTIVE R15, `(.L_x_6866) ;  /* 0x000000000f087348 */ /* 0x021fea0003c00000 */
[----:B------:R1:W2:Y:S02]  /*ed50*/  SHFL.IDX P6, R14, R13, R12, R11 ;  /* 0x0000000c0d0e7389 */ /* 0x0002a400000c000b */
[----:B012--5:R-:W-:Y:S01]  /*ed60*/  ENDCOLLECTIVE ;  /* 0x000000000000791b */ /* 0x027fe20003800000 */
.L_x_6866:
[----:B------:R-:W-:Y:S05]  /*ed70*/  BSYNC B0 ;  /* 0x0000000000007941 */ /* 0x000fea0003800000 */
.L_x_6865:
[----:B------:R-:W-:Y:S05]  /*ed80*/  BRA `(.L_x_6867) ;  /* 0xffffffc0002c7947 */ /* 0x000fea000383ffff */
.L_x_6802:
[----:B0-----:R0:W1:Y:S02]  /*ed90*/  SYNCS.PHASECHK.TRANS64.TRYWAIT P0, [R7+URZ+0x28840], R2 ;  /* 0x02884002070075a7 */ /* 0x001064000800017f */
[----:B-1----:R-:W-:Y:S05]  /*eda0*/  @!P0 NANOSLEEP.SYNCS 0x989680 ;  /* 0x009896800000895d */ /* 0x002fea0003900000 */
[----:B------:R-:W1:Y:S02]  /*edb0*/  @!P0 SYNCS.PHASECHK.TRANS64 P0, [R7+URZ+0x28840], R2 ;  /* 0x02884002070085a7 */ /* 0x000e64000800007f */
[----:B-1----:R-:W-:Y:S05]  /*edc0*/  @!P0 BRA `(.L_x_6802) ;  /* 0xfffffffc00f08947 */ /* 0x002fea000383ffff */
[----:B------:R-:W-:Y:S05]  /*edd0*/  BRA `(.L_x_6868) ;  /* 0xffffffc000887947 */ /* 0x000fea000383ffff */
.L_x_6803:
        /* <DEDUP_REMOVED lines=8> */
.L_x_6870:
[----:B------:R-:W-:Y:S05]  /*ee60*/  BSYNC B0 ;  /* 0x0000000000007941 */ /* 0x000fea0003800000 */
.L_x_6869:
[----:B------:R-:W-:Y:S01]  /*ee70*/  IMAD.MOV.U32 R13, RZ, RZ, R4 ;  /* 0x000000ffff0d7224 */ /* 0x000fe200078e0004 */
[----:B------:R-:W-:Y:S01]  /*ee80*/  MOV R12, RZ ;  /* 0x000000ff000c7202 */ /* 0x000fe20000000f00 */
[----:B------:R-:W-:Y:S01]  /*ee90*/  IMAD.MOV.U32 R11, RZ, RZ, 0x181f ;  /* 0x0000181fff0b7424 */ /* 0x000fe200078e00ff */
[----:B------:R-:W-:Y:S01]  /*eea0*/  @P0 LEA R8, R5, R22, 0x1 ;  /* 0x0000001605080211 */ /* 0x000fe200078e08ff */
[----:B------:R-:W-:Y:S02]  /*eeb0*/  IMAD.MOV.U32 R15, RZ, RZ, -0x1 ;  /* 0xffffffffff0f7424 */ /* 0x000fe400078e00ff */
[----:B------:R-:W-:-:S07]  /*eec0*/  IMAD.MOV.U32 R2, RZ, RZ, R14 ;  /* 0x000000ffff027224 */ /* 0x000fce00078e000e */
[----:B------:R-:W-:Y:S05]  /*eed0*/  WARPSYNC.COLLECTIVE R15, `(.L_x_6871) ;  /* 0x000000000f087348 */ /* 0x000fea0003c00000 */
[----:B------:R0:W1:Y:S02]  /*eee0*/  SHFL.IDX P6, R14, R13, R12, R11 ;  /* 0x0000000c0d0e7389 */ /* 0x00006400000c000b */
[----:B01----:R-:W-:Y:S01]  /*eef0*/  ENDCOLLECTIVE ;  /* 0x000000000000791b */ /* 0x003fe20003800000 */
.L_x_6871:
[----:B------:R-:W-:Y:S02]  /*ef00*/  IMAD.MOV.U32 R13, RZ, RZ, R0 ;  /* 0x000000ffff0d7224 */ /* 0x000fe400078e0000 */
[----:B------:R-:W-:Y:S02]  /*ef10*/  IMAD.MOV.U32 R12, RZ, RZ, 0x1 ;  /* 0x00000001ff0c7424 */ /* 0x000fe400078e00ff */
[----:B------:R-:W-:-:S07]  /*ef20*/  IMAD.MOV.U32 R3, RZ, RZ, R14 ;  /* 0x000000ffff037224 */ /* 0x000fce00078e000e */
[----:B------:R-:W-:Y:S05]  /*ef30*/  WARPSYNC.COLLECTIVE R15, `(.L_x_6872) ;  /* 0x000000000f087348 */ /* 0x000fea0003c00000 */
[----:B------:R0:W1:Y:S02]  /*ef40*/  SHFL.IDX P6, R14, R13, R12, R11 ;  /* 0x0000000c0d0e7389 */ /* 0x00006400000c000b */
[----:B01----:R-:W-:Y:S01]  /*ef50*/  ENDCOLLECTIVE ;  /* 0x000000000000791b */ /* 0x003fe20003800000 */
.L_x_6872:
        /* <DEDUP_REMOVED lines=11> */
[----:B------:R0:W-:Y:S02]  /*f010*/  @P0 LDGSTS.E.BYPASS.LTC128B.128 [R8+0x1c400], desc[UR50][R2.64+0x80], !P2 ;  /* 0x1c40008002080fae */ /* 0x0001e4000d101d72 */
[----:B0-----:R-:W-:-:S07]  /*f020*/  IMAD.MOV.U32 R2, RZ, RZ, R14 ;  /* 0x000000ffff027224 */ /* 0x001fce00078e000e */
[----:B------:R-:W-:Y:S05]  /*f030*/  WARPSYNC.COLLECTIVE R15, `(.L_x_6873) ;  /* 0x000000000f087348 */ /* 0x000fea0003c00000 */
[----:B------:R0:W1:Y:S02]  /*f040*/  SHFL.IDX P6, R14, R13, R12, R11 ;  /* 0x0000000c0d0e7389 */ /* 0x00006400000c000b */
[----:B01----:R-:W-:Y:S01]  /*f050*/  ENDCOLLECTIVE ;  /* 0x000000000000791b */ /* 0x003fe20003800000 */
.L_x_6873:
[----:B------:R-:W-:Y:S02]  /*f060*/  @P1 IMAD R8, R5, 0x2, R22 ;  /* 0x0000000205081824 */ /* 0x000fe400078e0216 */
[----:B------:R-:W-:Y:S02]  /*f070*/  IMAD.MOV.U32 R13, RZ, RZ, R0 ;  /* 0x000000ffff0d7224 */ /* 0x000fe400078e0000 */
[----:B------:R-:W-:Y:S01]  /*f080*/  IMAD.MOV.U32 R12, RZ, RZ, 0x2 ;  /* 0x00000002ff0c7424 */ /* 0x000fe200078e00ff */
[----:B------:R-:W-:-:S07]  /*f090*/  MOV R3, R14 ;  /* 0x0000000e00037202 */ /* 0x000fce0000000f00 */
[----:B------:R-:W-:Y:S05]  /*f0a0*/  WARPSYNC.COLLECTIVE R15, `(.L_x_6874) ;  /* 0x000000000f087348 */ /* 0x000fea0003c00000 */
[----:B------:R0:W1:Y:S02]  /*f0b0*/  SHFL.IDX P6, R14, R13, R12, R11 ;  /* 0x0000000c0d0e7389 */ /* 0x00006400000c000b */
[----:B01----:R-:W-:Y:S01]  /*f0c0*/  ENDCOLLECTIVE ;  /* 0x000000000000791b */ /* 0x003fe20003800000 */
.L_x_6874:
        /* <DEDUP_REMOVED lines=10> */
[----:B------:R0:W-:Y:S01]  /*f170*/  @P1 LDGSTS.E.BYPASS.LTC128B.128 [R8+0x1cc00], desc[UR50][R2.64+0x80], !P2 ;  /* 0x1cc0008002081fae */ /* 0x0001e2000d101d72 */
[----:B------:R-:W-:Y:S02]  /*f180*/  ISETP.GE.AND P1, PT, R6, 0x21, PT ;  /* 0x000000210600780c */ /* 0x000fe40003f26270 */
[----:B0-----:R-:W-:-:S11]  /*f190*/  MOV R2, R14 ;  /* 0x0000000e00027202 */ /* 0x001fd60000000f00 */
[----:B------:R-:W-:Y:S05]  /*f1a0*/  WARPSYNC.COLLECTIVE R15, `(.L_x_6875) ;  /* 0x000000000f087348 */ /* 0x000fea0003c00000 */
[----:B------:R0:W1:Y:S02]  /*f1b0*/  SHFL.IDX P6, R14, R13, R12, R11 ;  /* 0x0000000c0d0e7389 */ /* 0x00006400000c000b */
[----:B01----:R-:W-:Y:S01]  /*f1c0*/  ENDCOLLECTIVE ;  /* 0x000000000000791b */ /* 0x003fe20003800000 */
.L_x_6875:
[----:B------:R-:W-:Y:S01]  /*f1d0*/  @P1 IMAD R8, R5, 0x2, R22 ;  /* 0x0000000205081824 */ /* 0x000fe200078e0216 */
[----:B------:R-:W-:Y:S01]  /*f1e0*/  MOV R13, R0 ;  /* 0x00000000000d7202 */ /* 0x000fe20000000f00 */
[----:B------:R-:W-:Y:S02]  /*f1f0*/  IMAD.MOV.U32 R12, RZ, RZ, 0x3 ;  /* 0x00000003ff0c7424 */ /* 0x000fe400078e00ff */
[----:B------:R-:W-:-:S07]  /*f200*/  IMAD.MOV.U32 R3, RZ, RZ, R14 ;  /* 0x000000ffff037224 */ /* 0x000fce00078e000e */
[----:B------:R-:W-:Y:S05]  /*f210*/  WARPSYNC.COLLECTIVE R15, `(.L_x_6876) ;  /* 0x000000000f087348 */ /* 0x000fea0003c00000 */
[----:B------:R0:W1:Y:S02]  /*f220*/  SHFL.IDX P6, R14, R13, R12, R11 ;  /* 0x0000000c0d0e7389 */ /* 0x00006400000c000b */
[----:B01----:R-:W-:Y:S01]  /*f230*/  ENDCOLLECTIVE ;  /* 0x000000000000791b */ /* 0x003fe20003800000 */
.L_x_6876:
        /* <DEDUP_REMOVED lines=11> */
[----:B------:R-:W-:Y:S01]  /*f2f0*/  ISETP.GE.AND P1, PT, R6, 0x31, PT ;  /* 0x000000310600780c */ /* 0x000fe20003f26270 */
[----:B0-----:R-:W-:-:S12]  /*f300*/  IMAD.MOV.U32 R2, RZ, RZ, R14 ;  /* 0x000000ffff027224 */ /* 0x001fd800078e000e */
[----:B------:R-:W-:Y:S05]  /*f310*/  WARPSYNC.COLLECTIVE R15, `(.L_x_6877) ;  /* 0x000000000f087348 */ /* 0x000fea0003c00000 */
[----:B------:R0:W1:Y:S02]  /*f320*/  SHFL.IDX P6, R14, R13, R12, R11 ;  /* 0x0000000c0d0e7389 */ /* 0x00006400000c000b */
[----:B01----:R-:W-:Y:S01]  /*f330*/  ENDCOLLECTIVE ;  /* 0x000000000000791b */ /* 0x003fe20003800000 */
.L_x_6877:
[----:B------:R-:W-:Y:S02]  /*f340*/  @P1 IMAD R8, R5, 0x2, R22 ;  /* 0x0000000205081824 */ /* 0x000fe400078e0216 */
[----:B------:R-:W-:Y:S02]  /*f350*/  IMAD.MOV.U32 R13, RZ, RZ, R0 ;  /* 0x000000ffff0d7224 */ /* 0x000fe400078e0000 */
[----:B------:R-:W-:Y:S02]  /*f360*/  IMAD.MOV.U32 R12, RZ, RZ, 0x4 ;  /* 0x00000004ff0c7424 */ /* 0x000fe400078e00ff */
[----:B------:R-:W-:-:S07]  /*f370*/  IMAD.MOV.U32 R3, RZ, RZ, R14 ;  /* 0x000000ffff037224 */ /* 0x000fce00078e000e */
[----:B------:R-:W-:Y:S05]  /*f380*/  WARPSYNC.COLLECTIVE R15, `(.L_x_6878) ;  /* 0x000000000f087348 */ /* 0x000fea0003c00000 */
[----:B------:R0:W1:Y:S02]  /*f390*/  SHFL.IDX P6, R14, R13, R12, R11 ;  /* 0x0000000c0d0e7389 */ /* 0x00006400000c000b */
[----:B01----:R-:W-:Y:S01]  /*f3a0*/  ENDCOLLECTIVE ;  /* 0x000000000000791b */ /* 0x003fe20003800000 */
.L_x_6878:
        /* <DEDUP_REMOVED lines=16> */
.L_x_6879:
[----:B------:R-:W-:Y:S02]  /*f4b0*/  @P1 IMAD R8, R5, 0x2, R22 ;  /* 0x0000000205081824 */ /* 0x000fe400078e0216 */
[----:B------:R-:W-:Y:S01]  /*f4c0*/  IMAD.MOV.U32 R13, RZ, RZ, R0 ;  /* 0x000000ffff0d7224 */ /* 0x000fe200078e0000 */
[----:B------:R-:W-:Y:S01]  /*f4d0*/  MOV R12, 0x5 ;  /* 0x00000005000c7802 */ /* 0x000fe20000000f00 */
[----:B------:R-:W-:-:S07]  /*f4e0*/  IMAD.MOV.U32 R3, RZ, RZ, R14 ;  /* 0x000000ffff037224 */ /* 0x000fce00078e000e */
[----:B------:R-:W-:Y:S05]  /*f4f0*/  WARPSYNC.COLLECTIVE R15, `(.L_x_6880) ;  /* 0x000000000f087348 */ /* 0x000fea0003c00000 */
[----:B------:R0:W1:Y:S02]  /*f500*/  SHFL.IDX P6, R14, R13, R12, R11 ;  /* 0x0000000c0d0e7389 */ /* 0x00006400000c000b */
[----:B01----:R-:W-:Y:S01]  /*f510*/  ENDCOLLECTIVE ;  /* 0x000000000000791b */ /* 0x003fe20003800000 */
.L_x_6880:
        /* <DEDUP_REMOVED lines=16> */
.L_x_6881:
[----:B------:R-:W-:Y:S01]  /*f620*/  @P1 LEA R8, R5, R22, 0x1 ;  /* 0x0000001605081211 */ /* 0x000fe200078e08ff */
[----:B------:R-:W-:Y:S02]  /*f630*/  IMAD.MOV.U32 R13, RZ, RZ, R0 ;  /* 0x000000ffff0d7224 */ /* 0x000fe400078e0000 */
[----:B------:R-:W-:Y:S02]  /*f640*/  IMAD.MOV.U32 R12, RZ, RZ, 0x6 ;  /* 0x00000006ff0c7424 */ /* 0x000fe400078e00ff */
[----:B------:R-:W-:-:S07]  /*f650*/  IMAD.MOV.U32 R3, RZ, RZ, R14 ;  /* 0x000000ffff037224 */ /* 0x000fce00078e000e */
[----:B------:R-:W-:Y:S05]  /*f660*/  WARPSYNC.COLLECTIVE R15, `(.L_x_6882) ;  /* 0x000000000f087348 */ /* 0x000fea0003c00000 */
[----:B------:R0:W1:Y:S02]  /*f670*/  SHFL.IDX P6, R14, R13, R12, R11 ;  /* 0x0000000c0d0e7389 */ /* 0x00006400000c000b */
[----:B01----:R-:W-:Y:S01]  /*f680*/  ENDCOLLECTIVE ;  /* 0x000000000000791b */ /* 0x003fe20003800000 */
.L_x_6882:
        /* <DEDUP_REMOVED lines=16> */
.L_x_6883:
[----:B------:R-:W-:Y:S02]  /*f790*/  @P1 IMAD R8, R5, 0x2, R22 ;  /* 0x0000000205081824 */ /* 0x000fe400078e0216 */
[----:B------:R-:W-:Y:S02]  /*f7a0*/  IMAD.MOV.U32 R13, RZ, RZ, R0 ;  /* 0x000000ffff0d7224 */ /* 0x000fe400078e0000 */
[----:B------:R-:W-:Y:S01]  /*f7b0*/  IMAD.MOV.U32 R12, RZ, RZ, 0x7 ;  /* 0x00000007ff0c7424 */ /* 0x000fe200078e00ff */
[----:B------:R-:W-:-:S07]  /*f7c0*/  MOV R3, R14 ;  /* 0x0000000e00037202 */ /* 0x000fce0000000f00 */
[----:B------:R-:W-:Y:S05]  /*f7d0*/  WARPSYNC.COLLECTIVE R15, `(.L_x_6884) ;  /* 0x000000000f087348 */ /* 0x000fea0003c00000 */
[----:B------:R0:W1:Y:S02]  /*f7e0*/  SHFL.IDX P6, R14, R13, R12, R11 ;  /* 0x0000000c0d0e7389 */ /* 0x00006400000c000b */
[----:B01----:R-:W-:Y:S01]  /*f7f0*/  ENDCOLLECTIVE ;  /* 0x000000000000791b */ /* 0x003fe20003800000 */
.L_x_6884:
        /* <DEDUP_REMOVED lines=14> */
.L_x_6885:
[----:B------:R-:W-:Y:S01]  /*f8e0*/  @!PT LDS RZ, [RZ] ;  /* 0x00000000fffff984 */ /* 0x000fe20000000800 */
[----:B------:R-:W-:Y:S01]  /*f8f0*/  @!PT LDS RZ, [RZ] ;  /* 0x00000000fffff984 */ /* 0x000fe20000000800 */
[----:B------:R-:W-:Y:S01]  /*f900*/  @!PT LDS RZ, [RZ] ;  /* 0x00000000fffff984 */ /* 0x000fe20000000800 */
[----:B------:R0:W-:Y:S02]  /*f910*/  @P1 LDGSTS.E.BYPASS.LTC128B.128 [R8+0x1f400], desc[UR50][R2.64+0x80], !P2 ;  /* 0x1f40008002081fae */ /* 0x0001e4000d101d72 */
[----:B0-----:R-:W-:Y:S01]  /*f920*/  IMAD.MOV.U32 R2, RZ, RZ, R14 ;  /* 0x000000ffff027224 */ /* 0x001fe200078e000e */
[----:B------:R-:W-:Y:S06]  /*f930*/  BRA `(.L_x_6886) ;  /* 0xffffffbc00607947 */ /* 0x000fec000383ffff */
.L_x_6808:
[----:B------:R-:W-:Y:S01]  /*f940*/  IMAD.MOV.U32 R13, RZ, RZ, R5 ;  /* 0x000000ffff0d7224 */ /* 0x000fe200078e0005 */
[----:B------:R-:W-:Y:S01]  /*f950*/  MOV R11, 0x181f ;  /* 0x0000181f000b7802 */ /* 0x000fe20000000f00 */
[----:B------:R-:W-:Y:S02]  /*f960*/  IMAD.MOV.U32 R12, RZ, RZ, RZ ;  /* 0x000000ffff0c7224 */ /* 0x000fe400078e00ff */
[----:B------:R-:W-:Y:S02]  /*f970*/  IMAD.MOV.U32 R15, RZ, RZ, -0x1 ;  /* 0xffffffffff0f7424 */ /* 0x000fe400078e00ff */
[----:B-----5:R-:W-:Y:S02]  /*f980*/  IMAD R6, R21, R6, RZ ;  /* 0x0000000615067224 */ /* 0x020fe400078e02ff */
[----:B------:R-:W-:-:S07]  /*f990*/  IMAD.IADD R4, R20, 0x1, R4 ;  /* 0x0000000114047824 */ /* 0x000fce00078e0204 */
[----:B------:R-:W-:Y:S05]  /*f9a0*/  WARPSYNC.COLLECTIVE R15, `(.L_x_6887) ;  /* 0x000000000f087348 */ /* 0x000fea0003c00000 */
[----:B------:R0:W1:Y:S02]  /*f9b0*/  SHFL.IDX P6, R14, R13, R12, R11 ;  /* 0x0000000c0d0e7389 */ /* 0x00006400000c000b */
[----:B01----:R-:W-:Y:S01]  /*f9c0*/  ENDCOLLECTIVE ;  /* 0x000000000000791b */ /* 0x003fe20003800000 */
.L_x_6887:
[C---:B------:R-:W-:Y:S01]  /*f9d0*/  VIADD R7, R4.reuse, 0x10 ;  /* 0x0000001004077836 */ /* 0x040fe20000000000 */
[----:B------:R-:W-:Y:S01]  /*f9e0*/  ISETP.GE.AND P2, PT, R4, R6, PT ;  /* 0x000000060400720c */ /* 0x000fe20003f46270 */
[----:B------:R-:W-:Y:S02]  /*f9f0*/  IMAD.MOV.U32 R13, RZ, RZ, R0 ;  /* 0x000000ffff0d7224 */ /* 0x000fe400078e0000 */
[----:B------:R-:W-:-:S10]  /*fa00*/  IMAD.MOV.U32 R2, RZ, RZ, R14 ;  /* 0x000000ffff027224 */ /* 0x000fd400078e000e */
[----:B------:R-:W-:Y:S05]  /*fa10*/  WARPSYNC.COLLECTIVE R15, `(.L_x_6888) ;  /* 0x000000000f087348 */ /* 0x000fea0003c00000 */
[----:B------:R0:W1:Y:S02]  /*fa20*/  SHFL.IDX P6, R14, R13, R12, R11 ;  /* 0x0000000c0d0e7389 */ /* 0x00006400000c000b */
[----:B01----:R-:W-:Y:S01]  /*fa30*/  ENDCOLLECTIVE ;  /* 0x000000000000791b */ /* 0x003fe20003800000 */
.L_x_6888:
        /* <DEDUP_REMOVED lines=8> */
.L_x_6889:
[----:B------:R-:W-:Y:S01]  /*fac0*/  @!PT LDS RZ, [RZ] ;  /* 0x00000000fffff984 */ /* 0x000fe20000000800 */
[----:B------:R-:W-:Y:S01]  /*fad0*/  @!PT LDS RZ, [RZ] ;  /* 0x00000000fffff984 */ /* 0x000fe20000000800 */
[----:B------:R-:W-:Y:S01]  /*fae0*/  @!PT LDS RZ, [RZ] ;  /* 0x00000000fffff984 */ /* 0x000fe20000000800 */
[----:B------:R-:W-:Y:S04]  /*faf0*/  @!P2 LDGSTS.E.BYPASS.LTC128B.128 [R10+0x10400], desc[UR50][R2.64], !P0 ;  /* 0x10400000020aafae */ /* 0x000fe8000c101d72 */
[----:B------:R0:W-:Y:S01]  /*fb00*/  @!P2 LDGSTS.E.BYPASS.LTC128B.128 [R10+0x14400], desc[UR50][R2.64+0x80], !P1 ;  /* 0x14400080020aafae */ /* 0x0001e2000c901d72 */
[----:B------:R-:W-:Y:S01]  /*fb10*/  ISETP.GE.AND P2, PT, R7, R6, PT ;  /* 0x000000060700720c */ /* 0x000fe20003f46270 */
[----:B------:R-:W-:Y:S01]  /*fb20*/  IMAD.MOV.U32 R13, RZ, RZ, R0 ;  /* 0x000000ffff0d7224 */ /* 0x000fe200078e0000 */
[----:B0-----:R-:W-:-:S11]  /*fb30*/  MOV R2, R14 ;  /* 0x0000000e00027202 */ /* 0x001fd60000000f00 */
[----:B------:R-:W-:Y:S05]  /*fb40*/  WARPSYNC.COLLECTIVE R15, `(.L_x_6890) ;  /* 0x000000000f087348 */ /* 0x000fea0003c00000 */
[----:B------:R0:W1:Y:S02]  /*fb50*/  SHFL.IDX P6, R14, R13, R12, R11 ;  /* 0x0000000c0d0e7389 */ /* 0x00006400000c000b */
[----:B01----:R-:W-:Y:S01]  /*fb60*/  ENDCOLLECTIVE ;  /* 0x000000000000791b */ /* 0x003fe20003800000 */
.L_x_6890:
        /* <DEDUP_REMOVED lines=8> */
.L_x_6891:
[----:B------:R-:W-:Y:S01]  /*fbf0*/  @!P2 IMAD.MOV.U32 R3, RZ, RZ, R7 ;  /* 0x000000ffff03a224 */ /* 0x000fe200078e0007 */
[----:B------:R-:W-:-:S04]  /*fc00*/  IADD3 R7, R4, 0x20, RZ ;  /* 0x0000002004077810 */ /* 0x000fc80007ffe0ff */
[----:B------:R-:W-:Y:S01]  /*fc10*/  @!PT LDS RZ, [RZ] ;  /* 0x00000000fffff984 */ /* 0x000fe20000000800 */
[----:B------:R-:W-:Y:S01]  /*fc20*/  @!PT LDS RZ, [RZ] ;  /* 0x00000000fffff984 */ /* 0x000fe20000000800 */
[----:B------:R-:W-:Y:S01]  /*fc30*/  @!PT LDS RZ, [RZ] ;  /* 0x00000000fffff984 */ /* 0x000fe20000000800 */
[----:B------:R-:W-:Y:S04]  /*fc40*/  @!P2 LDGSTS.E.BYPASS.LTC128B.128 [R10+0x10c00], desc[UR50][R2.64], !P0 ;  /* 0x10c00000020aafae */ /* 0x000fe8000c101d72 */
[----:B------:R0:W-:Y:S01]  /*fc50*/  @!P2 LDGSTS.E.BYPASS.LTC128B.128 [R10+0x14c00], desc[UR50][R2.64+0x80], !P1 ;  /* 0x14c00080020aafae */ /* 0x0001e2000c901d72 */
[----:B------:R-:W-:Y:S01]  /*fc60*/  ISETP.GE.AND P2, PT, R7, R6, PT ;  /* 0x000000060700720c */ /* 0x000fe20003f46270 */
[----:B------:R-:W-:Y:S02]  /*fc70*/  IMAD.MOV.U32 R13, RZ, RZ, R0 ;  /* 0x000000ffff0d7224 */ /* 0x000fe400078e0000 */
[----:B0-----:R-:W-:-:S10]  /*fc80*/  IMAD.MOV.U32 R2, RZ, RZ, R14 ;  /* 0x000000ffff027224 */ /* 0x001fd400078e000e */
[----:B------:R-:W-:Y:S05]  /*fc90*/  WARPSYNC.COLLECTIVE R15, `(.L_x_6892) ;  /* 0x000000000f087348 */ /* 0x000fea0003c00000 */
[----:B------:R0:W1:Y:S02]  /*fca0*/  SHFL.IDX P6, R14, R13, R12, R11 ;  /* 0x0000000c0d0e7389 */ /* 0x00006400000c000b */
[----:B01----:R-:W-:Y:S01]  /*fcb0*/  ENDCOLLECTIVE ;  /* 0x000000000000791b */ /* 0x003fe20003800000 */
.L_x_6892:
        /* <DEDUP_REMOVED lines=8> */
.L_x_6893:
[----:B------:R-:W-:Y:S02]  /*fd40*/  @!P2 IMAD.MOV.U32 R3, RZ, RZ, R7 ;  /* 0x000000ffff03a224 */ /* 0x000fe400078e0007 */
[----:B------:R-:W-:-:S03]  /*fd50*/  VIADD R7, R4, 0x30 ;  /* 0x0000003004077836 */ /* 0x000fc60000000000 */
        /* <DEDUP_REMOVED lines=11> */
.L_x_6894:
        /* <DEDUP_REMOVED lines=8> */
.L_x_6895:
[----:B------:R-:W-:Y:S01]  /*fe90*/  @!P2 MOV R3, R7 ;  /* 0x000000070003a202 */ /* 0x000fe20000000f00 */
[----:B------:R-:W-:-:S04]  /*fea0*/  VIADD R7, R4, 0x40 ;  /* 0x0000004004077836 */ /* 0x000fc80000000000 */
[----:B------:R-:W-:Y:S01]  /*feb0*/  @!PT LDS RZ, [RZ] ;  /* 0x00000000fffff984 */ /* 0x000fe20000000800 */
[----:B------:R-:W-:Y:S01]  /*fec0*/  @!PT LDS RZ, [RZ] ;  /* 0x00000000fffff984 */ /* 0x000fe20000000800 */
[----:B------:R-:W-:Y:S01]  /*fed0*/  @!PT LDS RZ, [RZ] ;  /* 0x00000000fffff984 */ /* 0x000fe20000000800 */
        /* <DEDUP_REMOVED lines=8> */
.L_x_6896:
        /* <DEDUP_REMOVED lines=8> */
.L_x_6897:
        /* <DEDUP_REMOVED lines=13> */
.L_x_6898:
        /* <DEDUP_REMOVED lines=8> */
.L_x_6899:
        /* <DEDUP_REMOVED lines=13> */
.L_x_6900:
        /* <DEDUP_REMOVED lines=8> */
.L_x_6901:
        /* <DEDUP_REMOVED lines=11> */
.L_x_6902:
[----:B------:R-:W-:Y:S05]  /*10330*/  BRA `(.L_x_6903) ;  /* 0xffffffbc00c47947 */ /* 0x000fea000383ffff */
.L_x_6813:
[----:B0-----:R0:W1:Y:S02]  /*10340*/  SYNCS.PHASECHK.TRANS64.TRYWAIT P1, [R22+URZ+0x28820], R3 ;  /* 0x02882003160075a7 */ /* 0x001064000802017f */
[----:B-1----:R-:W-:Y:S05]  /*10350*/  @!P1 NANOSLEEP.SYNCS 0x989680 ;  /* 0x009896800000995d */ /* 0x002fea0003900000 */
[----:B------:R-:W1:Y:S02]  /*10360*/  @!P1 SYNCS.PHASECHK.TRANS64 P1, [R22+URZ+0x28820], R3 ;  /* 0x02882003160095a7 */ /* 0x000e64000802007f */
[----:B-1----:R-:W-:Y:S05]  /*10370*/  @!P1 BRA `(.L_x_6813) ;  /* 0xfffffffc00f09947 */ /* 0x002fea000383ffff */
[----:B------:R-:W-:Y:S05]  /*10380*/  BRA `(.L_x_6904) ;  /* 0xffffffc000347947 */ /* 0x000fea000383ffff */
.L_x_6818:
[----:B0-----:R0:W1:Y:S02]  /*10390*/  SYNCS.PHASECHK.TRANS64.TRYWAIT P0, [R6+URZ+0x28840], R3 ;  /* 0x02884003060075a7 */ /* 0x001064000800017f */
[----:B-1----:R-:W-:Y:S05]  /*103a0*/  @!P0 NANOSLEEP.SYNCS 0x989680 ;  /* 0x009896800000895d */ /* 0x002fea0003900000 */
[----:B------:R-:W1:Y:S02]  /*103b0*/  @!P0 SYNCS.PHASECHK.TRANS64 P0, [R6+URZ+0x28840], R3 ;  /* 0x02884003060085a7 */ /* 0x000e64000800007f */
[----:B-1----:R-:W-:Y:S05]  /*103c0*/  @!P0 BRA `(.L_x_6818) ;  /* 0xfffffffc00f08947 */ /* 0x002fea000383ffff */
[----:B------:R-:W-:Y:S05]  /*103d0*/  BRA `(.L_x_6905) ;  /* 0xffffffc400007947 */ /* 0x000fea000383ffff */
.L_x_6819:
[----:B------:R-:W-:Y:S01]  /*103e0*/  BSSY B1, `(.L_x_6906) ;  /* 0x0000008000017945 */ /* 0x000fe20003800000 */
[----:B------:R-:W-:Y:S01]  /*103f0*/  IMAD.MOV.U32 R13, RZ, RZ, R9 ;  /* 0x000000ffff0d7224 */ /* 0x000fe200078e0009 */
[----:B------:R-:W-:Y:S01]  /*10400*/  MOV R12, RZ ;  /* 0x000000ff000c7202 */ /* 0x000fe20000000f00 */
[----:B------:R-:W-:Y:S02]  /*10410*/  IMAD.MOV.U32 R11, RZ, RZ, 0x181f ;  /* 0x0000181fff0b7424 */ /* 0x000fe400078e00ff */
[----:B------:R-:W-:-:S07]  /*10420*/  IMAD.MOV.U32 R15, RZ, RZ, -0x1 ;  /* 0xffffffffff0f7424 */ /* 0x000fce00078e00ff */
[----:B--2---:R-:W-:Y:S05]  /*10430*/  WARPSYNC.COLLECTIVE R15, `(.L_x_6907) ;  /* 0x000000000f087348 */ /* 0x004fea0003c00000 */
[----:B--2---:R0:W1:Y:S02]  /*10440*/  SHFL.IDX P6, R14, R13, R12, R11 ;  /* 0x0000000c0d0e7389 */ /* 0x00406400000c000b */
[----:B01----:R-:W-:Y:S01]  /*10450*/  ENDCOLLECTIVE ;  /* 0x000000000000791b */ /* 0x003fe20003800000 */
.L_x_6907:
[----:B------:R-:W-:Y:S05]  /*10460*/  BSYNC B1 ;  /* 0x0000000000017941 */ /* 0x000fea0003800000 */
.L_x_6906:
        /* <DEDUP_REMOVED lines=9> */
.L_x_6908:
[----:B------:R-:W-:Y:S02]  /*10500*/  IMAD R8, R8, 0x2, R22 ;  /* 0x0000000208087824 */ /* 0x000fe400078e0216 */
[----:B------:R-:W-:Y:S02]  /*10510*/  IMAD.MOV.U32 R13, RZ, RZ, R9 ;  /* 0x000000ffff0d7224 */ /* 0x000fe400078e0009 */
[----:B------:R-:W-:Y:S02]  /*10520*/  IMAD.MOV.U32 R12, RZ, RZ, 0x1 ;  /* 0x00000001ff0c7424 */ /* 0x000fe400078e00ff */
[----:B------:R-:W-:-:S07]  /*10530*/  IMAD.MOV.U32 R2, RZ, RZ, R14 ;  /* 0x000000ffff027224 */ /* 0x000fce00078e000e */
[----:B------:R-:W-:Y:S05]  /*10540*/  WARPSYNC.COLLECTIVE R15, `(.L_x_6909) ;  /* 0x000000000f087348 */ /* 0x000fea0003c00000 */
[----:B------:R0:W1:Y:S02]  /*10550*/  SHFL.IDX P6, R14, R13, R12, R11 ;  /* 0x0000000c0d0e7389 */ /* 0x00006400000c000b */
[----:B01----:R-:W-:Y:S01]  /*10560*/  ENDCOLLECTIVE ;  /* 0x000000000000791b */ /* 0x003fe20003800000 */
.L_x_6909:
[----:B------:R-:W-:-:S04]  /*10570*/  IADD3 R2, P0, R2, R5, RZ ;  /* 0x0000000502027210 */ /* 0x000fc80007f1e0ff */
[----:B------:R-:W-:-:S05]  /*10580*/  IADD3.X R3, RZ, R3, RZ, P0, !PT ;  /* 0x00000003ff037210 */ /* 0x000fca00007fe4ff */
[----:B------:R-:W-:Y:S01]  /*10590*/  @!PT LDS RZ, [RZ] ;  /* 0x00000000fffff984 */ /* 0x000fe20000000800 */
[----:B------:R-:W-:Y:S01]  /*105a0*/  @!PT LDS RZ, [RZ] ;  /* 0x00000000fffff984 */ /* 0x000fe20000000800 */
[----:B------:R-:W-:Y:S01]  /*105b0*/  @!PT LDS RZ, [RZ] ;  /* 0x00000000fffff984 */ /* 0x000fe20000000800 */
[----:B------:R-:W-:Y:S01]  /*105c0*/  LDGSTS.E.BYPASS.LTC128B.128 [R8+0x18400], desc[UR50][R2.64], !P4 ;  /* 0x1840000002087fae */ /* 0x000fe2000e101d72 */
[----:B------:R-:W-:-:S03]  /*105d0*/  MOV R13, R7 ;  /* 0x00000007000d7202 */ /* 0x000fc60000000f00 */
[----:B------:R0:W-:Y:S02]  /*105e0*/  LDGSTS.E.BYPASS.LTC128B.128 [R8+0x1c400], desc[UR50][R2.64+0x80], !P3 ;  /* 0x1c40008002087fae */ /* 0x0001e4000d901d72 */
[----:B0-----:R-:W-:-:S07]  /*105f0*/  IMAD.MOV.U32 R3, RZ, RZ, R14 ;  /* 0x000000ffff037224 */ /* 0x001fce00078e000e */
[----:B------:R-:W-:Y:S05]  /*10600*/  WARPSYNC.COLLECTIVE R15, `(.L_x_6910) ;  /* 0x000000000f087348 */ /* 0x000fea0003c00000 */
[----:B------:R0:W1:Y:S02]  /*10610*/  SHFL.IDX P6, R14, R13, R12, R11 ;  /* 0x0000000c0d0e7389 */ /* 0x00006400000c000b */
[----:B01----:R-:W-:Y:S01]  /*10620*/  ENDCOLLECTIVE ;  /* 0x000000000000791b */ /* 0x003fe20003800000 */
.L_x_6910:
[----:B------:R-:W-:Y:S02]  /*10630*/  IMAD.MOV.U32 R13, RZ, RZ, R9 ;  /* 0x000000ffff0d7224 */ /* 0x000fe400078e0009 */
[----:B------:R-:W-:Y:S02]  /*10640*/  IMAD.MOV.U32 R12, RZ, RZ, 0x2 ;  /* 0x00000002ff0c7424 */ /* 0x000fe400078e00ff */
[----:B------:R-:W-:-:S07]  /*10650*/  IMAD.MOV.U32 R2, RZ, RZ, R14 ;  /* 0x000000ffff027224 */ /* 0x000fce00078e000e */
[----:B------:R-:W-:Y:S05]  /*10660*/  WARPSYNC.COLLECTIVE R15, `(.L_x_6911) ;  /* 0x000000000f087348 */ /* 0x000fea0003c00000 */
[----:B------:R0:W1:Y:S02]  /*10670*/  SHFL.IDX P6, R14, R13, R12, R11 ;  /* 0x0000000c0d0e7389 */ /* 0x00006400000c000b */
[----:B01----:R-:W-:Y:S01]  /*10680*/  ENDCOLLECTIVE ;  /* 0x000000000000791b */ /* 0x003fe20003800000 */
.L_x_6911:
[----:B------:R-:W-:-:S05]  /*10690*/  IADD3 R2, P0, R2, R5, RZ ;  /* 0x0000000502027210 */ /* 0x000fca0007f1e0ff */
[----:B------:R-:W-:-:S05]  /*106a0*/  IMAD.X R3, RZ, RZ, R3, P0 ;  /* 0x000000ffff037224 */ /* 0x000fca00000e0603 */
[----:B------:R-:W-:Y:S01]  /*106b0*/  @!PT LDS RZ, [RZ] ;  /* 0x00000000fffff984 */ /* 0x000fe20000000800 */
[----:B------:R-:W-:Y:S01]  /*106c0*/  @!PT LDS RZ, [RZ] ;  /* 0x00000000fffff984 */ /* 0x000fe20000000800 */
[----:B------:R-:W-:Y:S01]  /*106d0*/  @!PT LDS RZ, [RZ] ;  /* 0x00000000fffff984 */ /* 0x000fe20000000800 */
[----:B------:R-:W-:Y:S01]  /*106e0*/  LDGSTS.E.BYPASS.LTC128B.128 [R8+0x18c00], desc[UR50][R2.64], !P4 ;  /* 0x18c0000002087fae */ /* 0x000fe2000e101d72 */
[----:B------:R-:W-:-:S03]  /*106f0*/  IMAD.MOV.U32 R13, RZ, RZ, R7 ;  /* 0x000000ffff0d7224 */ /* 0x000fc600078e0007 */
[----:B------:R0:W-:Y:S02]  /*10700*/  LDGSTS.E.BYPASS.LTC128B.128 [R8+0x1cc00], desc[UR50][R2.64+0x80], !P3 ;  /* 0x1cc0008002087fae */ /* 0x0001e4000d901d72 */
[----:B0-----:R-:W-:-:S07]  /*10710*/  MOV R3, R14 ;  /* 0x0000000e00037202 */ /* 0x001fce0000000f00 */
[----:B------:R-:W-:Y:S05]  /*10720*/  WARPSYNC.COLLECTIVE R15, `(.L_x_6912) ;  /* 0x000000000f087348 */ /* 0x000fea0003c00000 */
[----:B------:R0:W1:Y:S02]  /*10730*/  SHFL.IDX P6, R14, R13, R12, R11 ;  /* 0x0000000c0d0e7389 */ /* 0x00006400000c000b */
[----:B01----:R-:W-:Y:S01]  /*10740*/  ENDCOLLECTIVE ;  /* 0x000000000000791b */ /* 0x003fe20003800000 */
.L_x_6912:
[----:B------:R-:W-:Y:S01]  /*10750*/  IMAD.MOV.U32 R13, RZ, RZ, R9 ;  /* 0x000000ffff0d7224 */ /* 0x000fe200078e0009 */
[----:B------:R-:W-:Y:S01]  /*10760*/  MOV R12, 0x3 ;  /* 0x00000003000c7802 */ /* 0x000fe20000000f00 */
[----:B------:R-:W-:-:S07]  /*10770*/  IMAD.MOV.U32 R2, RZ, RZ, R14 ;  /* 0x000000ffff027224 */ /* 0x000fce00078e000e */
[----:B------:R-:W-:Y:S05]  /*10780*/  WARPSYNC.COLLECTIVE R15, `(.L_x_6913) ;  /* 0x000000000f087348 */ /* 0x000fea0003c00000 */
[----:B------:R0:W1:Y:S02]  /*10790*/  SHFL.IDX P6, R14, R13, R12, R11 ;  /* 0x0000000c0d0e7389 */ /* 0x00006400000c000b */
[----:B01----:R-:W-:Y:S01]  /*107a0*/  ENDCOLLECTIVE ;  /* 0x000000000000791b */ /* 0x003fe20003800000 */
.L_x_6913:
        /* <DEDUP_REMOVED lines=8> */
[----:B0-----:R-:W-:-:S07]  /*10830*/  IMAD.MOV.U32 R3, RZ, RZ, R14 ;  /* 0x000000ffff037224 */ /* 0x001fce00078e000e */
[----:B------:R-:W-:Y:S05]  /*10840*/  WARPSYNC.COLLECTIVE R15, `(.L_x_6914) ;  /* 0x000000000f087348 */ /* 0x000fea0003c00000 */
[----:B------:R0:W1:Y:S02]  /*10850*/  SHFL.IDX P6, R14, R13, R12, R11 ;  /* 0x0000000c0d0e7389 */ /* 0x00006400000c000b */
[----:B01----:R-:W-:Y:S01]  /*10860*/  ENDCOLLECTIVE ;  /* 0x000000000000791b */ /* 0x003fe20003800000 */
.L_x_6914:
[----:B------:R-:W-:Y:S01]  /*10870*/  MOV R13, R9 ;  /* 0x00000009000d7202 */ /* 0x000fe20000000f00 */
[----:B------:R-:W-:Y:S02]  /*10880*/  IMAD.MOV.U32 R12, RZ, RZ, 0x4 ;  /* 0x00000004ff0c7424 */ /* 0x000fe400078e00ff */
[----:B------:R-:W-:-:S07]  /*10890*/  IMAD.MOV.U32 R2, RZ, RZ, R14 ;  /* 0x000000ffff027224 */ /* 0x000fce00078e000e */
[----:B------:R-:W-:Y:S05]  /*108a0*/  WARPSYNC.COLLECTIVE R15, `(.L_x_6915) ;  /* 0x000000000f087348 */ /* 0x000fea0003c00000 */
[----:B------:R0:W1:Y:S02]  /*108b0*/  SHFL.IDX P6, R14, R13, R12, R11 ;  /* 0x0000000c0d0e7389 */ /* 0x00006400000c000b */
[----:B01----:R-:W-:Y:S01]  /*108c0*/  ENDCOLLECTIVE ;  /* 0x000000000000791b */ /* 0x003fe20003800000 */
.L_x_6915:
        /* <DEDUP_REMOVED lines=12> */
.L_x_6916:
[----:B------:R-:W-:Y:S02]  /*10990*/  IMAD.MOV.U32 R13, RZ, RZ, R9 ;  /* 0x000000ffff0d7224 */ /* 0x000fe400078e0009 */
[----:B------:R-:W-:Y:S02]  /*109a0*/  IMAD.MOV.U32 R12, RZ, RZ, 0x5 ;  /* 0x00000005ff0c7424 */ /* 0x000fe400078e00ff */
[----:B------:R-:W-:-:S07]  /*109b0*/  IMAD.MOV.U32 R2, RZ, RZ, R14 ;  /* 0x000000ffff027224 */ /* 0x000fce00078e000e */
[----:B------:R-:W-:Y:S05]  /*109c0*/  WARPSYNC.COLLECTIVE R15, `(.L_x_6917) ;  /* 0x000000000f087348 */ /* 0x000fea0003c00000 */
[----:B------:R0:W1:Y:S02]  /*109d0*/  SHFL.IDX P6, R14, R13, R12, R11 ;  /* 0x0000000c0d0e7389 */ /* 0x00006400000c000b */
[----:B01----:R-:W-:Y:S01]  /*109e0*/  ENDCOLLECTIVE ;  /* 0x000000000000791b */ /* 0x003fe20003800000 */
.L_x_6917:
[----:B------:R-:W-:-:S04]  /*109f0*/  IADD3 R2, P0, R2, R5, RZ ;  /* 0x0000000502027210 */ /* 0x000fc80007f1e0ff */
[----:B------:R-:W-:-:S05]  /*10a00*/  IADD3.X R3, RZ, R3, RZ, P0, !PT ;  /* 0x00000003ff037210 */ /* 0x000fca00007fe4ff */
        /* <DEDUP_REMOVED lines=10> */
.L_x_6918:
[----:B------:R-:W-:Y:S02]  /*10ab0*/  IMAD.MOV.U32 R13, RZ, RZ, R9 ;  /* 0x000000ffff0d7224 */ /* 0x000fe400078e0009 */
[----:B------:R-:W-:Y:S01]  /*10ac0*/  IMAD.MOV.U32 R12, RZ, RZ, 0x6 ;  /* 0x00000006ff0c7424 */ /* 0x000fe200078e00ff */
[----:B------:R-:W-:-:S07]  /*10ad0*/  MOV R2, R14 ;  /* 0x0000000e00027202 */ /* 0x000fce0000000f00 */
[----:B------:R-:W-:Y:S05]  /*10ae0*/  WARPSYNC.COLLECTIVE R15, `(.L_x_6919) ;  /* 0x000000000f087348 */ /* 0x000fea0003c00000 */
[----:B------:R0:W1:Y:S02]  /*10af0*/  SHFL.IDX P6, R14, R13, R12, R11 ;  /* 0x0000000c0d0e7389 */ /* 0x00006400000c000b */
[----:B01----:R-:W-:Y:S01]  /*10b00*/  ENDCOLLECTIVE ;  /* 0x000000000000791b */ /* 0x003fe20003800000 */
.L_x_6919:
[----:B------:R-:W-:-:S05]  /*10b10*/  IADD3 R2, P0, R2, R5, RZ ;  /* 0x0000000502027210 */ /* 0x000fca0007f1e0ff */
[----:B------:R-:W-:-:S05]  /*10b20*/  IMAD.X R3, RZ, RZ, R3, P0 ;  /* 0x000000ffff037224 */ /* 0x000fca00000e0603 */
        /* <DEDUP_REMOVED lines=10> */
.L_x_6920:
[----:B------:R-:W-:Y:S02]  /*10bd0*/  IMAD.MOV.U32 R13, RZ, RZ, R9 ;  /* 0x000000ffff0d7224 */ /* 0x000fe400078e0009 */
[----:B------:R-:W-:Y:S02]  /*10be0*/  IMAD.MOV.U32 R12, RZ, RZ, 0x7 ;  /* 0x00000007ff0c7424 */ /* 0x000fe400078e00ff */
[----:B------:R-:W-:-:S07]  /*10bf0*/  IMAD.MOV.U32 R2, RZ, RZ, R14 ;  /* 0x000000ffff027224 */ /* 0x000fce00078e000e */
[----:B------:R-:W-:Y:S05]  /*10c00*/  WARPSYNC.COLLECTIVE R15, `(.L_x_6921) ;  /* 0x000000000f087348 */ /* 0x000fea0003c00000 */
[----:B------:R0:W1:Y:S02]  /*10c10*/  SHFL.IDX P6, R14, R13, R12, R11 ;  /* 0x0000000c0d0e7389 */ /* 0x00006400000c000b */
[----:B01----:R-:W-:Y:S01]  /*10c20*/  ENDCOLLECTIVE ;  /* 0x000000000000791b */ /* 0x003fe20003800000 */
.L_x_6921:
[----:B------:R-:W-:-:S05]  /*10c30*/  IADD3 R2, P0, R2, R5, RZ ;  /* 0x0000000502027210 */ /* 0x000fca0007f1e0ff */
[----:B------:R-:W-:-:S05]  /*10c40*/  IMAD.X R3, RZ, RZ, R3, P0 ;  /* 0x000000ffff037224 */ /* 0x000fca00000e0603 */
[----:B------:R-:W-:Y:S01]  /*10c50*/  @!PT LDS RZ, [RZ] ;  /* 0x00000000fffff984 */ /* 0x000fe20000000800 */
[----:B------:R-:W-:Y:S01]  /*10c60*/  @!PT LDS RZ, [RZ] ;  /* 0x00000000fffff984 */ /* 0x000fe20000000800 */
[----:B------:R-:W-:Y:S01]  /*10c70*/  @!PT LDS RZ, [RZ] ;  /* 0x00000000fffff984 */ /* 0x000fe20000000800 */
[----:B------:R0:W-:Y:S01]  /*10c80*/  LDGSTS.E.BYPASS.LTC128B.128 [R8+0x1b400], desc[UR50][R2.64], !P4 ;  /* 0x1b40000002087fae */ /* 0x0001e2000e101d72 */
[----:B------:R-:W-:-:S03]  /*10c90*/  IMAD.MOV.U32 R13, RZ, RZ, R7 ;  /* 0x000000ffff0d7224 */ /* 0x000fc600078e0007 */
[----:B------:R0:W-:Y:S01]  /*10ca0*/  LDGSTS.E.BYPASS.LTC128B.128 [R8+0x1f400], desc[UR50][R2.64+0x80], !P3 ;  /* 0x1f40008002087fae */ /* 0x0001e2000d901d72 */
[----:B------:R-:W-:-:S07]  /*10cb0*/  MOV R9, R14 ;  /* 0x0000000e00097202 */ /* 0x000fce0000000f00 */
[----:B0-----:R-:W-:Y:S05]  /*10cc0*/  WARPSYNC.COLLECTIVE R15, `(.L_x_6922) ;  /* 0x000000000f087348 */ /* 0x001fea0003c00000 */
[----:B------:R1:W2:Y:S02]  /*10cd0*/  SHFL.IDX P6, R14, R13, R12, R11 ;  /* 0x0000000c0d0e7389 */ /* 0x0002a400000c000b */
[----:B012---:R-:W-:Y:S01]  /*10ce0*/  ENDCOLLECTIVE ;  /* 0x000000000000791b */ /* 0x007fe20003800000 */
.L_x_6922:
[----:B------:R-:W-:Y:S01]  /*10cf0*/  IMAD.MOV.U32 R2, RZ, RZ, R14 ;  /* 0x000000ffff027224 */ /* 0x000fe200078e000e */
[----:B------:R-:W-:Y:S06]  /*10d00*/  BRA `(.L_x_6923) ;  /* 0xffffffbc00d47947 */ /* 0x000fec000383ffff */
.L_x_6824:
[----:B-1----:R1:W3:Y:S02]  /*10d10*/  SYNCS.PHASECHK.TRANS64.TRYWAIT P0, [R6+URZ+0x28860], R3 ;  /* 0x02886003060075a7 */ /* 0x0022e4000800017f */
[----:B---3--:R-:W-:Y:S05]  /*10d20*/  @!P0 NANOSLEEP.SYNCS 0x989680 ;  /* 0x009896800000895d */ /* 0x008fea0003900000 */
[----:B------:R-:W3:Y:S02]  /*10d30*/  @!P0 SYNCS.PHASECHK.TRANS64 P0, [R6+URZ+0x28860], R3 ;  /* 0x02886003060085a7 */ /* 0x000ee4000800007f */
[----:B---3--:R-:W-:Y:S05]  /*10d40*/  @!P0 BRA `(.L_x_6824) ;  /* 0xfffffffc00f08947 */ /* 0x008fea000383ffff */
[----:B------:R-:W-:Y:S05]  /*10d50*/  BRA `(.L_x_6924) ;  /* 0xffffffc000347947 */ /* 0x000fea000383ffff */
.L_x_6825:
[----:B------:R-:W-:Y:S01]  /*10d60*/  BSSY B1, `(.L_x_6925) ;  /* 0x0000008000017945 */ /* 0x000fe20003800000 */
[----:B------:R-:W-:Y:S01]  /*10d70*/  IMAD.MOV.U32 R13, RZ, RZ, R24 ;  /* 0x000000ffff0d7224 */ /* 0x000fe200078e0018 */
[----:B------:R-:W-:Y:S01]  /*10d80*/  MOV R11, 0x181f ;  /* 0x0000181f000b7802 */ /* 0x000fe20000000f00 */
[----:B------:R-:W-:Y:S02]  /*10d90*/  IMAD.MOV.U32 R12, RZ, RZ, RZ ;  /* 0x000000ffff0c7224 */ /* 0x000fe400078e00ff */
[----:B------:R-:W-:-:S07]  /*10da0*/  IMAD.MOV.U32 R15, RZ, RZ, -0x1 ;  /* 0xffffffffff0f7424 */ /* 0x000fce00078e00ff */
[----:B-12---:R-:W-:Y:S05]  /*10db0*/  WARPSYNC.COLLECTIVE R15, `(.L_x_6926) ;  /* 0x000000000f087348 */ /* 0x006fea0003c00000 */
[----:B--2---:R0:W2:Y:S02]  /*10dc0*/  SHFL.IDX P6, R14, R13, R12, R11 ;  /* 0x0000000c0d0e7389 */ /* 0x0040a400000c000b */
[----:B012---:R-:W-:Y:S01]  /*10dd0*/  ENDCOLLECTIVE ;  /* 0x000000000000791b */ /* 0x007fe20003800000 */
.L_x_6926:
[----:B------:R-:W-:Y:S05]  /*10de0*/  BSYNC B1 ;  /* 0x0000000000017941 */ /* 0x000fea0003800000 */
.L_x_6925:
        /* <DEDUP_REMOVED lines=9> */
.L_x_6927:
[----:B------:R-:W-:Y:S01]  /*10e80*/  IMAD.MOV.U32 R13, RZ, RZ, R24 ;  /* 0x000000ffff0d7224 */ /* 0x000fe200078e0018 */
[----:B------:R-:W-:Y:S02]  /*10e90*/  MOV R12, 0x1 ;  /* 0x00000001000c7802 */ /* 0x000fe40000000f00 */
[----:B------:R-:W-:-:S13]  /*10ea0*/  IADD3 R2, P0, R14, R5, RZ ;  /* 0x000000050e027210 */ /* 0x000fda0007f1e0ff */
[----:B------:R-:W-:Y:S05]  /*10eb0*/  WARPSYNC.COLLECTIVE R15, `(.L_x_6928) ;  /* 0x000000000f087348 */ /* 0x000fea0003c00000 */
[----:B------:R0:W1:Y:S02]  /*10ec0*/  SHFL.IDX P6, R14, R13, R12, R11 ;  /* 0x0000000c0d0e7389 */ /* 0x00006400000c000b */
[----:B01----:R-:W-:Y:S01]  /*10ed0*/  ENDCOLLECTIVE ;  /* 0x000000000000791b */ /* 0x003fe20003800000 */
.L_x_6928:
        /* <DEDUP_REMOVED lines=13> */
.L_x_6929:
[----:B------:R-:W-:Y:S01]  /*10fb0*/  IMAD.MOV.U32 R13, RZ, RZ, R24 ;  /* 0x000000ffff0d7224 */ /* 0x000fe200078e0018 */
[----:B------:R-:W-:Y:S02]  /*10fc0*/  MOV R12, 0x2 ;  /* 0x00000002000c7802 */ /* 0x000fe40000000f00 */
[----:B------:R-:W-:-:S13]  /*10fd0*/  IADD3 R2, P0, R14, R5, RZ ;  /* 0x000000050e027210 */ /* 0x000fda0007f1e0ff */
[----:B------:R-:W-:Y:S05]  /*10fe0*/  WARPSYNC.COLLECTIVE R15, `(.L_x_6930) ;  /* 0x000000000f087348 */ /* 0x000fea0003c00000 */
[----:B------:R0:W1:Y:S02]  /*10ff0*/  SHFL.IDX P6, R14, R13, R12, R11 ;  /* 0x0000000c0d0e7389 */ /* 0x00006400000c000b */
[----:B01----:R-:W-:Y:S01]  /*11000*/  ENDCOLLECTIVE ;  /* 0x000000000000791b */ /* 0x003fe20003800000 */
.L_x_6930:
        /* <DEDUP_REMOVED lines=13> */
.L_x_6931:
[----:B------:R-:W-:Y:S01]  /*110e0*/  IMAD.MOV.U32 R13, RZ, RZ, R24 ;  /* 0x000000ffff0d7224 */ /* 0x000fe200078e0018 */
[----:B------:R-:W-:Y:S02]  /*110f0*/  MOV R12, 0x3 ;  /* 0x00000003000c7802 */ /* 0x000fe40000000f00 */
[----:B------:R-:W-:-:S13]  /*11100*/  IADD3 R2, P0, R14, R5, RZ ;  /* 0x000000050e027210 */ /* 0x000fda0007f1e0ff */
[----:B------:R-:W-:Y:S05]  /*11110*/  WARPSYNC.COLLECTIVE R15, `(.L_x_6932) ;  /* 0x000000000f087348 */ /* 0x000fea0003c00000 */
[----:B------:R0:W1:Y:S02]  /*11120*/  SHFL.IDX P6, R14, R13, R12, R11 ;  /* 0x0000000c0d0e7389 */ /* 0x00006400000c000b */
[----:B01----:R-:W-:Y:S01]  /*11130*/  ENDCOLLECTIVE ;  /* 0x000000000000791b */ /* 0x003fe20003800000 */
.L_x_6932:
        /* <DEDUP_REMOVED lines=13> */
.L_x_6933:
[----:B------:R-:W-:Y:S01]  /*11210*/  IMAD.MOV.U32 R13, RZ, RZ, R24 ;  /* 0x000000ffff0d7224 */ /* 0x000fe200078e0018 */
[----:B------:R-:W-:Y:S02]  /*11220*/  MOV R12, 0x4 ;  /* 0x00000004000c7802 */ /* 0x000fe40000000f00 */
[----:B------:R-:W-:-:S13]  /*11230*/  IADD3 R2, P0, R14, R5, RZ ;  /* 0x000000050e027210 */ /* 0x000fda0007f1e0ff */
[----:B------:R-:W-:Y:S05]  /*11240*/  WARPSYNC.COLLECTIVE R15, `(.L_x_6934) ;  /* 0x000000000f087348 */ /* 0x000fea0003c00000 */
[----:B------:R0:W1:Y:S02]  /*11250*/  SHFL.IDX P6, R14, R13, R12, R11 ;  /* 0x0000000c0d0e7389 */ /* 0x00006400000c000b */
[----:B01----:R-:W-:Y:S01]  /*11260*/  ENDCOLLECTIVE ;  /* 0x000000000000791b */ /* 0x003fe20003800000 */
.L_x_6934:
        /* <DEDUP_REMOVED lines=13> */
.L_x_6935:
[----:B------:R-:W-:Y:S01]  /*11340*/  IMAD.MOV.U32 R13, RZ, RZ, R24 ;  /* 0x000000ffff0d7224 */ /* 0x000fe200078e0018 */
[----:B------:R-:W-:Y:S02]  /*11350*/  MOV R12, 0x5 ;  /* 0x00000005000c7802 */ /* 0x000fe40000000f00 */
[----:B------:R-:W-:-:S13]  /*11360*/  IADD3 R2, P0, R14, R5, RZ ;  /* 0x000000050e027210 */ /* 0x000fda0007f1e0ff */
[----:B------:R-:W-:Y:S05]  /*11370*/  WARPSYNC.COLLECTIVE R15, `(.L_x_6936) ;  /* 0x000000000f087348 */ /* 0x000fea0003c00000 */
[----:B------:R0:W1:Y:S02]  /*11380*/  SHFL.IDX P6, R14, R13, R12, R11 ;  /* 0x0000000c0d0e7389 */ /* 0x00006400000c000b */
[----:B01----:R-:W-:Y:S01]  /*11390*/  ENDCOLLECTIVE ;  /* 0x000000000000791b */ /* 0x003fe20003800000 */
.L_x_6936:
        /* <DEDUP_REMOVED lines=13> */
.L_x_6937:
[----:B------:R-:W-:Y:S01]  /*11470*/  IMAD.MOV.U32 R13, RZ, RZ, R24 ;  /* 0x000000ffff0d7224 */ /* 0x000fe200078e0018 */
[----:B------:R-:W-:Y:S02]  /*11480*/  MOV R12, 0x6 ;  /* 0x00000006000c7802 */ /* 0x000fe40000000f00 */
[----:B------:R-:W-:-:S13]  /*11490*/  IADD3 R2, P0, R14, R5, RZ ;  /* 0x000000050e027210 */ /* 0x000fda0007f1e0ff */
[----:B------:R-:W-:Y:S05]  /*114a0*/  WARPSYNC.COLLECTIVE R15, `(.L_x_6938) ;  /* 0x000000000f087348 */ /* 0x000fea0003c00000 */
[----:B------:R0:W1:Y:S02]  /*114b0*/  SHFL.IDX P6, R14, R13, R12, R11 ;  /* 0x0000000c0d0e7389 */ /* 0x00006400000c000b */
[----:B01----:R-:W-:Y:S01]  /*114c0*/  ENDCOLLECTIVE ;  /* 0x000000000000791b */ /* 0x003fe20003800000 */
.L_x_6938:
        /* <DEDUP_REMOVED lines=13> */
.L_x_6939:
[----:B------:R-:W-:Y:S01]  /*115a0*/  IMAD.MOV.U32 R13, RZ, RZ, R24 ;  /* 0x000000ffff0d7224 */ /* 0x000fe200078e0018 */
[----:B------:R-:W-:Y:S02]  /*115b0*/  MOV R12, 0x7 ;  /* 0x00000007000c7802 */ /* 0x000fe40000000f00 */
[----:B------:R-:W-:-:S13]  /*115c0*/  IADD3 R2, P0, R14, R5, RZ ;  /* 0x000000050e027210 */ /* 0x000fda0007f1e0ff */
[----:B------:R-:W-:Y:S05]  /*115d0*/  WARPSYNC.COLLECTIVE R15, `(.L_x_6940) ;  /* 0x000000000f087348 */ /* 0x000fea0003c00000 */
[----:B------:R0:W1:Y:S02]  /*115e0*/  SHFL.IDX P6, R14, R13, R12, R11 ;  /* 0x0000000c0d0e7389 */ /* 0x00006400000c000b */
[----:B01----:R-:W-:Y:S01]  /*115f0*/  ENDCOLLECTIVE ;  /* 0x000000000000791b */ /* 0x003fe20003800000 */
.L_x_6940:
        /* <DEDUP_REMOVED lines=12> */
.L_x_6941:
[----:B------:R-:W-:Y:S01]  /*116c0*/  @!PT LDS RZ, [RZ] ;  /* 0x00000000fffff984 */ /* 0x000fe20000000800 */
[----:B------:R-:W-:Y:S01]  /*116d0*/  @!PT LDS RZ, [RZ] ;  /* 0x00000000fffff984 */ /* 0x000fe20000000800 */
[----:B------:R-:W-:Y:S01]  /*116e0*/  @!PT LDS RZ, [RZ] ;  /* 0x00000000fffff984 */ /* 0x000fe20000000800 */
[----:B------:R0:W-:Y:S01]  /*116f0*/  LDGSTS.E.BYPASS.LTC128B.128 [R7+0x7400], desc[UR50][R2.64+0x80], !P0 ;  /* 0x0740008002077fae */ /* 0x0001e2000c101d72 */
[----:B------:R-:W-:Y:S05]  /*11700*/  BRA `(.L_x_6942) ;  /* 0xffffffb800d47947 */ /* 0x000fea000383ffff */
.L_x_6833:
[----:B0-----:R0:W1:Y:S02]  /*11710*/  SYNCS.PHASECHK.TRANS64.TRYWAIT P0, [R0+URZ+0x28860], R3 ;  /* 0x02886003000075a7 */ /* 0x001064000800017f */
[----:B-1----:R-:W-:Y:S05]  /*11720*/  @!P0 NANOSLEEP.SYNCS 0x989680 ;  /* 0x009896800000895d */ /* 0x002fea0003900000 */
[----:B------:R-:W1:Y:S02]  /*11730*/  @!P0 SYNCS.PHASECHK.TRANS64 P0, [R0+URZ+0x28860], R3 ;  /* 0x02886003000085a7 */ /* 0x000e64000800007f */
[----:B-1----:R-:W-:Y:S05]  /*11740*/  @!P0 BRA `(.L_x_6833) ;  /* 0xfffffffc00f08947 */ /* 0x002fea000383ffff */
[----:B------:R-:W-:Y:S05]  /*11750*/  BRA `(.L_x_6943) ;  /* 0xffffffbc00f07947 */ /* 0x000fea000383ffff */
.L_x_6834:
[----:B------:R-:W-:Y:S01]  /*11760*/  BSSY B0, `(.L_x_6944) ;  /* 0x0000008000007945 */ /* 0x000fe20003800000 */
[----:B------:R-:W-:Y:S01]  /*11770*/  IMAD.MOV.U32 R13, RZ, RZ, R24 ;  /* 0x000000ffff0d7224 */ /* 0x000fe200078e0018 */
[----:B------:R-:W-:Y:S01]  /*11780*/  MOV R11, 0x181f ;  /* 0x0000181f000b7802 */ /* 0x000fe20000000f00 */
[----:B------:R-:W-:Y:S02]  /*11790*/  IMAD.MOV.U32 R12, RZ, RZ, RZ ;  /* 0x000000ffff0c7224 */ /* 0x000fe400078e00ff */
[----:B------:R-:W-:-:S07]  /*117a0*/  IMAD.MOV.U32 R15, RZ, RZ, -0x1 ;  /* 0xffffffffff0f7424 */ /* 0x000fce00078e00ff */
[----:B0-2---:R-:W-:Y:S05]  /*117b0*/  WARPSYNC.COLLECTIVE R15, `(.L_x_6945) ;  /* 0x000000000f087348 */ /* 0x005fea0003c00000 */
[----:B--2---:R1:W2:Y:S02]  /*117c0*/  SHFL.IDX P6, R14, R13, R12, R11 ;  /* 0x0000000c0d0e7389 */ /* 0x0042a400000c000b */
[----:B012---:R-:W-:Y:S01]  /*117d0*/  ENDCOLLECTIVE ;  /* 0x000000000000791b */ /* 0x007fe20003800000 */
.L_x_6945:
[----:B------:R-:W-:Y:S05]  /*117e0*/  BSYNC B0 ;  /* 0x0000000000007941 */ /* 0x000fea0003800000 */
.L_x_6944:
        /* <DEDUP_REMOVED lines=9> */
.L_x_6946:
[----:B------:R-:W-:Y:S01]  /*11880*/  ULDC UR4, c[0x0][0x2f4] ;  /* 0x0000bd0000047ab9 */ /* 0x000fe20000000800 */
[----:B------:R-:W-:Y:S01]  /*11890*/  IMAD R4, R9, 0x2, R22 ;  /* 0x0000000209047824 */ /* 0x000fe200078e0216 */
[----:B------:R-:W-:Y:S02]  /*118a0*/  ISETP.GE.AND P1, PT, R30, UR4, PT ;  /* 0x000000041e007c0c */ /* 0x000fe4000bf26270 */
[----:B------:R-:W-:Y:S02]  /*118b0*/  ISETP.GE.AND P0, PT, R29, UR4, PT ;  /* 0x000000041d007c0c */ /* 0x000fe4000bf06270 */
[C---:B------:R-:W-:Y:S02]  /*118c0*/  ISETP.LT.OR P3, PT, R6.reuse, 0x1, P1 ;  /* 0x000000010600780c */ /* 0x040fe40000f61670 */
[----:B------:R-:W-:Y:S02]  /*118d0*/  ISETP.LT.OR P4, PT, R6, 0x1, P0 ;  /* 0x000000010600780c */ /* 0x000fe40000781670 */
[----:B------:R-:W-:Y:S01]  /*118e0*/  MOV R13, R24 ;  /* 0x00000018000d7202 */ /* 0x000fe20000000f00 */
[----:B------:R-:W-:Y:S01]  /*118f0*/  IMAD.MOV.U32 R12, RZ, RZ, 0x1 ;  /* 0x00000001ff0c7424 */ /* 0x000fe200078e00ff */
[----:B------:R-:W-:-:S13]  /*11900*/  IADD3 R2, P2, R14, R5, RZ ;  /* 0x000000050e027210 */ /* 0x000fda0007f5e0ff */
[----:B------:R-:W-:Y:S05]  /*11910*/  WARPSYNC.COLLECTIVE R15, `(.L_x_6947) ;  /* 0x000000000f087348 */ /* 0x000fea0003c00000 */
[----:B------:R0:W1:Y:S02]  /*11920*/  SHFL.IDX P6, R14, R13, R12, R11 ;  /* 0x0000000c0d0e7389 */ /* 0x00006400000c000b */
[----:B01----:R-:W-:Y:S01]  /*11930*/  ENDCOLLECTIVE ;  /* 0x000000000000791b */ /* 0x003fe20003800000 */
.L_x_6947:
[----:B------:R-:W-:-:S05]  /*11940*/  IMAD.X R3, RZ, RZ, R3, P2 ;  /* 0x000000ffff037224 */ /* 0x000fca00010e0603 */
[----:B------:R-:W-:Y:S01]  /*11950*/  @!PT LDS RZ, [RZ] ;  /* 0x00000000fffff984 */ /* 0x000fe20000000800 */
[----:B------:R-:W-:Y:S01]  /*11960*/  @!PT LDS RZ, [RZ] ;  /* 0x00000000fffff984 */ /* 0x000fe20000000800 */
[----:B------:R-:W-:Y:S01]  /*11970*/  @!PT LDS RZ, [RZ] ;  /* 0x00000000fffff984 */ /* 0x000fe20000000800 */
[----:B------:R0:W-:Y:S01]  /*11980*/  LDGSTS.E.BYPASS.LTC128B.128 [R4+0x400], desc[UR50][R2.64], !P3 ;  /* 0x0040000002047fae */ /* 0x0001e2000d901d72 */
[----:B------:R-:W-:-:S03]  /*11990*/  ISETP.LT.OR P3, PT, R6, 0x11, P1 ;  /* 0x000000110600780c */ /* 0x000fc60000f61670 */
[----:B------:R0:W-:Y:S01]  /*119a0*/  LDGSTS.E.BYPASS.LTC128B.128 [R4+0x4400], desc[UR50][R2.64+0x80], !P4 ;  /* 0x0440008002047fae */ /* 0x0001e2000e101d72 */
[----:B------:R-:W-:Y:S01]  /*119b0*/  ISETP.LT.OR P4, PT, R6, 0x11, P0 ;  /* 0x000000110600780c */ /* 0x000fe20000781670 */
[----:B------:R-:W-:Y:S02]  /*119c0*/  IMAD.MOV.U32 R13, RZ, RZ, R23 ;  /* 0x000000ffff0d7224 */ /* 0x000fe400078e0017 */
[----:B------:R-:W-:-:S10]  /*119d0*/  IMAD.MOV.U32 R7, RZ, RZ, R14 ;  /* 0x000000ffff077224 */ /* 0x000fd400078e000e */
[----:B0-----:R-:W-:Y:S05]  /*119e0*/  WARPSYNC.COLLECTIVE R15, `(.L_x_6948) ;  /* 0x000000000f087348 */ /* 0x001fea0003c00000 */
[----:B------:R1:W2:Y:S02]  /*119f0*/  SHFL.IDX P6, R14, R13, R12, R11 ;  /* 0x0000000c0d0e7389 */ /* 0x0002a400000c000b */
[----:B012---:R-:W-:Y:S01]  /*11a00*/  ENDCOLLECTIVE ;  /* 0x000000000000791b */ /* 0x007fe20003800000 */
.L_x_6948:
[----:B------:R-:W-:Y:S02]  /*11a10*/  IMAD.MOV.U32 R13, RZ, RZ, R24 ;  /* 0x000000ffff0d7224 */ /* 0x000fe400078e0018 */
[----:B------:R-:W-:Y:S02]  /*11a20*/  IMAD.MOV.U32 R12, RZ, RZ, 0x2 ;  /* 0x00000002ff0c7424 */ /* 0x000fe400078e00ff */
[----:B------:R-:W-:-:S07]  /*11a30*/  IMAD.MOV.U32 R10, RZ, RZ, R14 ;  /* 0x000000ffff0a7224 */ /* 0x000fce00078e000e */
[----:B------:R-:W-:Y:S05]  /*11a40*/  WARPSYNC.COLLECTIVE R15, `(.L_x_6949) ;  /* 0x000000000f087348 */ /* 0x000fea0003c00000 */
[----:B------:R0:W1:Y:S02]  /*11a50*/  SHFL.IDX P6, R14, R13, R12, R11 ;  /* 0x0000000c0d0e7389 */ /* 0x00006400000c000b */
[----:B01----:R-:W-:Y:S01]  /*11a60*/  ENDCOLLECTIVE ;  /* 0x000000000000791b */ /* 0x003fe20003800000 */
.L_x_6949:
[----:B------:R-:W-:-:S04]  /*11a70*/  IADD3 R2, P2, R10, R5, RZ ;  /* 0x000000050a027210 */ /* 0x000fc80007f5e0ff */
[----:B------:R-:W-:-:S05]  /*11a80*/  IADD3.X R3, RZ, R7, RZ, P2, !PT ;  /* 0x00000007ff037210 */ /* 0x000fca00017fe4ff */
[----:B------:R-:W-:Y:S01]  /*11a90*/  @!PT LDS RZ, [RZ] ;  /* 0x00000000fffff984 */ /* 0x000fe20000000800 */
[----:B------:R-:W-:Y:S01]  /*11aa0*/  @!PT LDS RZ, [RZ] ;  /* 0x00000000fffff984 */ /* 0x000fe20000000800 */
[----:B------:R-:W-:Y:S01]  /*11ab0*/  @!PT LDS RZ, [RZ] ;  /* 0x00000000fffff984 */ /* 0x000fe20000000800 */
[----:B------:R0:W-:Y:S01]  /*11ac0*/  LDGSTS.E.BYPASS.LTC128B.128 [R4+0xc00], desc[UR50][R2.64], !P3 ;  /* 0x00c0000002047fae */ /* 0x0001e2000d901d72 */
[C---:B------:R-:W-:Y:S01]  /*11ad0*/  ISETP.LT.OR P3, PT, R6.reuse, 0x21, P1 ;  /* 0x000000210600780c */ /* 0x040fe20000f61670 */
[----:B------:R-:W-:Y:S02]  /*11ae0*/  IMAD.MOV.U32 R13, RZ, RZ, R23 ;  /* 0x000000ffff0d7224 */ /* 0x000fe400078e0017 */
[----:B------:R0:W-:Y:S01]  /*11af0*/  LDGSTS.E.BYPASS.LTC128B.128 [R4+0x4c00], desc[UR50][R2.64+0x80], !P4 ;  /* 0x04c0008002047fae */ /* 0x0001e2000e101d72 */
[----:B------:R-:W-:Y:S01]  /*11b00*/  ISETP.LT.OR P4, PT, R6, 0x21, P0 ;  /* 0x000000210600780c */ /* 0x000fe20000781670 */
[----:B------:R-:W-:-:S12]  /*11b10*/  IMAD.MOV.U32 R8, RZ, RZ, R14 ;  /* 0x000000ffff087224 */ /* 0x000fd800078e000e */
[----:B0-----:R-:W-:Y:S05]  /*11b20*/  WARPSYNC.COLLECTIVE R15, `(.L_x_6950) ;  /* 0x000000000f087348 */ /* 0x001fea0003c00000 */
[----:B------:R1:W2:Y:S02]  /*11b30*/  SHFL.IDX P6, R14, R13, R12, R11 ;  /* 0x0000000c0d0e7389 */ /* 0x0002a400000c000b */
[----:B012---:R-:W-:Y:S01]  /*11b40*/  ENDCOLLECTIVE ;  /* 0x000000000000791b */ /* 0x007fe20003800000 */
.L_x_6950:
[----:B------:R-:W-:Y:S02]  /*11b50*/  IMAD.MOV.U32 R13, RZ, RZ, R24 ;  /* 0x000000ffff0d7224 */ /* 0x000fe400078e0018 */
[----:B------:R-:W-:Y:S01]  /*11b60*/  IMAD.MOV.U32 R12, RZ, RZ, 0x3 ;  /* 0x00000003ff0c7424 */ /* 0x000fe200078e00ff */
[----:B------:R-:W-:-:S13]  /*11b70*/  IADD3 R2, P2, R14, R5, RZ ;  /* 0x000000050e027210 */ /* 0x000fda0007f5e0ff */
[----:B------:R-:W-:Y:S05]  /*11b80*/  WARPSYNC.COLLECTIVE R15, `(.L_x_6951) ;  /* 0x000000000f087348 */ /* 0x000fea0003c00000 */
[----:B------:R0:W1:Y:S02]  /*11b90*/  SHFL.IDX P6, R14, R13, R12, R11 ;  /* 0x0000000c0d0e7389 */ /* 0x00006400000c000b */
[----:B01----:R-:W-:Y:S01]  /*11ba0*/  ENDCOLLECTIVE ;  /* 0x000000000000791b */ /* 0x003fe20003800000 */
.L_x_6951:
[----:B------:R-:W-:-:S05]  /*11bb0*/  IADD3.X R3, RZ, R8, RZ, P2, !PT ;  /* 0x00000008ff037210 */ /* 0x000fca00017fe4ff */
        /* <DEDUP_REMOVED lines=12> */
.L_x_6952:
[----:B------:R-:W-:Y:S02]  /*11c80*/  IMAD.MOV.U32 R13, RZ, RZ, R24 ;  /* 0x000000ffff0d7224 */ /* 0x000fe400078e0018 */
[----:B------:R-:W-:Y:S01]  /*11c90*/  IMAD.MOV.U32 R12, RZ, RZ, 0x4 ;  /* 0x00000004ff0c7424 */ /* 0x000fe200078e00ff */
[----:B------:R-:W-:-:S13]  /*11ca0*/  IADD3 R2, P2, R14, R5, RZ ;  /* 0x000000050e027210 */ /* 0x000fda0007f5e0ff */
[----:B------:R-:W-:Y:S05]  /*11cb0*/  WARPSYNC.COLLECTIVE R15, `(.L_x_6953) ;  /* 0x000000000f087348 */ /* 0x000fea0003c00000 */
[----:B------:R0:W1:Y:S02]  /*11cc0*/  SHFL.IDX P6, R14, R13, R12, R11 ;  /* 0x0000000c0d0e7389 */ /* 0x00006400000c000b */
[----:B01----:R-:W-:Y:S01]  /*11cd0*/  ENDCOLLECTIVE ;  /* 0x000000000000791b */ /* 0x003fe20003800000 */
.L_x_6953:
        /* <DEDUP_REMOVED lines=13> */
.L_x_6954:
[----:B------:R-:W-:Y:S02]  /*11db0*/  IMAD.MOV.U32 R13, RZ, RZ, R24 ;  /* 0x000000ffff0d7224 */ /* 0x000fe400078e0018 */
[----:B------:R-:W-:Y:S01]  /*11dc0*/  IMAD.MOV.U32 R12, RZ, RZ, 0x5 ;  /* 0x00000005ff0c7424 */ /* 0x000fe200078e00ff */
[----:B------:R-:W-:-:S07]  /*11dd0*/  MOV R10, R14 ;  /* 0x0000000e000a7202 */ /* 0x000fce0000000f00 */
[----:B------:R-:W-:Y:S05]  /*11de0*/  WARPSYNC.COLLECTIVE R15, `(.L_x_6955) ;  /* 0x000000000f087348 */ /* 0x000fea0003c00000 */
[----:B------:R0:W1:Y:S02]  /*11df0*/  SHFL.IDX P6, R14, R13, R12, R11 ;  /* 0x0000000c0d0e7389 */ /* 0x00006400000c000b */
[----:B01----:R-:W-:Y:S01]  /*11e00*/  ENDCOLLECTIVE ;  /* 0x000000000000791b */ /* 0x003fe20003800000 */
.L_x_6955:
[----:B------:R-:W-:-:S05]  /*11e10*/  IADD3 R2, P2, R10, R5, RZ ;  /* 0x000000050a027210 */ /* 0x000fca0007f5e0ff */
[----:B------:R-:W-:-:S05]  /*11e20*/  IMAD.X R3, RZ, RZ, R8, P2 ;  /* 0x000000ffff037224 */ /* 0x000fca00010e0608 */
[----:B------:R-:W-:Y:S01]  /*11e30*/  @!PT LDS RZ, [RZ] ;  /* 0x00000000fffff984 */ /* 0x000fe20000000800 */
[----:B------:R-:W-:Y:S01]  /*11e40*/  @!PT LDS RZ, [RZ] ;  /* 0x00000000fffff984 */ /* 0x000fe20000000800 */
[----:B------:R-:W-:Y:S01]  /*11e50*/  @!PT LDS RZ, [RZ] ;  /* 0x00000000fffff984 */ /* 0x000fe20000000800 */
[----:B------:R0:W-:Y:S01]  /*11e60*/  LDGSTS.E.BYPASS.LTC128B.128 [R4+0x2400], desc[UR50][R2.64], !P3 ;  /* 0x0240000002047fae */ /* 0x0001e2000d901d72 */
[C---:B------:R-:W-:Y:S02]  /*11e70*/  ISETP.LT.OR P3, PT, R6.reuse, 0x51, P1 ;  /* 0x000000510600780c */ /* 0x040fe40000f61670 */
[----:B------:R-:W-:Y:S01]  /*11e80*/  MOV R13, R23 ;  /* 0x00000017000d7202 */ /* 0x000fe20000000f00 */
[----:B------:R0:W-:Y:S01]  /*11e90*/  LDGSTS.E.BYPASS.LTC128B.128 [R4+0x6400], desc[UR50][R2.64+0x80], !P4 ;  /* 0x0640008002047fae */ /* 0x0001e2000e101d72 */
[----:B------:R-:W-:Y:S01]  /*11ea0*/  ISETP.LT.OR P4, PT, R6, 0x51, P0 ;  /* 0x000000510600780c */ /* 0x000fe20000781670 */
[----:B------:R-:W-:-:S12]  /*11eb0*/  IMAD.MOV.U32 R7, RZ, RZ, R14 ;  /* 0x000000ffff077224 */ /* 0x000fd800078e000e */
[----:B0-----:R-:W-:Y:S05]  /*11ec0*/  WARPSYNC.COLLECTIVE R15, `(.L_x_6956) ;  /* 0x000000000f087348 */ /* 0x001fea0003c00000 */
[----:B------:R1:W2:Y:S02]  /*11ed0*/  SHFL.IDX P6, R14, R13, R12, R11 ;  /* 0x0000000c0d0e7389 */ /* 0x0002a400000c000b */
[----:B012---:R-:W-:Y:S01]  /*11ee0*/  ENDCOLLECTIVE ;  /* 0x000000000000791b */ /* 0x007fe20003800000 */
.L_x_6956:
[----:B------:R-:W-:Y:S02]  /*11ef0*/  IMAD.MOV.U32 R13, RZ, RZ, R24 ;  /* 0x000000ffff0d7224 */ /* 0x000fe400078e0018 */
[----:B------:R-:W-:Y:S01]  /*11f00*/  IMAD.MOV.U32 R12, RZ, RZ, 0x6 ;  /* 0x00000006ff0c7424 */ /* 0x000fe200078e00ff */
[----:B------:R-:W-:-:S13]  /*11f10*/  IADD3 R2, P2, R14, R5, RZ ;  /* 0x000000050e027210 */ /* 0x000fda0007f5e0ff */
[----:B------:R-:W-:Y:S05]  /*11f20*/  WARPSYNC.COLLECTIVE R15, `(.L_x_6957) ;  /* 0x000000000f087348 */ /* 0x000fea0003c00000 */
[----:B------:R0:W1:Y:S02]  /*11f30*/  SHFL.IDX P6, R14, R13, R12, R11 ;  /* 0x0000000c0d0e7389 */ /* 0x00006400000c000b */
[----:B01----:R-:W-:Y:S01]  /*11f40*/  ENDCOLLECTIVE ;  /* 0x000000000000791b */ /* 0x003fe20003800000 */
.L_x_6957:
[----:B------:R-:W-:-:S05]  /*11f50*/  IMAD.X R3, RZ, RZ, R7, P2 ;  /* 0x000000ffff037224 */ /* 0x000fca00010e0607 */
[----:B------:R-:W-:Y:S01]  /*11f60*/  @!PT LDS RZ, [RZ] ;  /* 0x00000000fffff984 */ /* 0x000fe20000000800 */
[----:B------:R-:W-:Y:S01]  /*11f70*/  @!PT LDS RZ, [RZ] ;  /* 0x00000000fffff984 */ /* 0x000fe20000000800 */
[----:B------:R-:W-:Y:S01]  /*11f80*/  @!PT LDS RZ, [RZ] ;  /* 0x00000000fffff984 */ /* 0x000fe20000000800 */
[----:B------:R0:W-:Y:S01]  /*11f90*/  LDGSTS.E.BYPASS.LTC128B.128 [R4+0x2c00], desc[UR50][R2.64], !P3 ;  /* 0x02c0000002047fae */ /* 0x0001e2000d901d72 */
[----:B------:R-:W-:-:S03]  /*11fa0*/  ISETP.LT.OR P3, PT, R6, 0x61, P1 ;  /* 0x000000610600780c */ /* 0x000fc60000f61670 */
[----:B------:R0:W-:Y:S01]  /*11fb0*/  LDGSTS.E.BYPASS.LTC128B.128 [R4+0x6c00], desc[UR50][R2.64+0x80], !P4 ;  /* 0x06c0008002047fae */ /* 0x0001e2000e101d72 */
[----:B------:R-:W-:Y:S02]  /*11fc0*/  ISETP.LT.OR P4, PT, R6, 0x61, P0 ;  /* 0x000000610600780c */ /* 0x000fe40000781670 */
[----:B------:R-:W-:Y:S01]  /*11fd0*/  MOV R13, R23 ;  /* 0x00000017000d7202 */ /* 0x000fe20000000f00 */
[----:B------:R-:W-:-:S10]  /*11fe0*/  IMAD.MOV.U32 R8, RZ, RZ, R14 ;  /* 0x000000ffff087224 */ /* 0x000fd400078e000e */
[----:B0-----:R-:W-:Y:S05]  /*11ff0*/  WARPSYNC.COLLECTIVE R15, `(.L_x_6958) ;  /* 0x000000000f087348 */ /* 0x001fea0003c00000 */
[----:B------:R1:W2:Y:S02]  /*12000*/  SHFL.IDX P6, R14, R13, R12, R11 ;  /* 0x0000000c0d0e7389 */ /* 0x0002a400000c000b */
[----:B012---:R-:W-:Y:S01]  /*12010*/  ENDCOLLECTIVE ;  /* 0x000000000000791b */ /* 0x007fe20003800000 */
.L_x_6958:
[----:B------:R-:W-:Y:S02]  /*12020*/  IMAD.MOV.U32 R13, RZ, RZ, R24 ;  /* 0x000000ffff0d7224 */ /* 0x000fe400078e0018 */
[----:B------:R-:W-:Y:S02]  /*12030*/  IMAD.MOV.U32 R12, RZ, RZ, 0x7 ;  /* 0x00000007ff0c7424 */ /* 0x000fe400078e00ff */
[----:B------:R-:W-:-:S07]  /*12040*/  IMAD.MOV.U32 R10, RZ, RZ, R14 ;  /* 0x000000ffff0a7224 */ /* 0x000fce00078e000e */
[----:B------:R-:W-:Y:S05]  /*12050*/  WARPSYNC.COLLECTIVE R15, `(.L_x_6959) ;  /* 0x000000000f087348 */ /* 0x000fea0003c00000 */
[----:B------:R0:W1:Y:S02]  /*12060*/  SHFL.IDX P6, R14, R13, R12, R11 ;  /* 0x0000000c0d0e7389 */ /* 0x00006400000c000b */
[----:B01----:R-:W-:Y:S01]  /*12070*/  ENDCOLLECTIVE ;  /* 0x000000000000791b */ /* 0x003fe20003800000 */
.L_x_6959:
        /* <DEDUP_REMOVED lines=12> */
.L_x_6960:
[----:B------:R-:W-:Y:S05]  /*12140*/  BRA `(.L_x_6961) ;  /* 0xffffffb800907947 */ /* 0x000fea000383ffff */
.L_x_6839:
        /* <DEDUP_REMOVED lines=8> */
.L_x_6963:
[----:B------:R-:W-:Y:S05]  /*121d0*/  BSYNC B0 ;  /* 0x0000000000007941 */ /* 0x000fea0003800000 */
.L_x_6962:
        /* <DEDUP_REMOVED lines=9> */
.L_x_6964:
        /* <DEDUP_REMOVED lines=18> */
.L_x_6965:
[----:B------:R-:W-:Y:S01]  /*12390*/  IMAD.MOV.U32 R12, RZ, RZ, 0x2 ;  /* 0x00000002ff0c7424 */ /* 0x000fe200078e00ff */
[----:B------:R-:W-:-:S05]  /*123a0*/  SEL R7, R14, RZ, P1 ;  /* 0x000000ff0e077207 */ /* 0x000fca0000800000 */
[----:B------:R-:W-:-:S05]  /*123b0*/  IMAD.IADD R6, R4, 0x1, R7 ;  /* 0x0000000104067824 */ /* 0x000fca00078e0207 */
[----:B------:R-:W-:-:S07]  /*123c0*/  MOV R13, R6 ;  /* 0x00000006000d7202 */ /* 0x000fce0000000f00 */
[----:B------:R-:W-:Y:S05]  /*123d0*/  WARPSYNC.COLLECTIVE R15, `(.L_x_6966) ;  /* 0x000000000f087348 */ /* 0x000fea0003c00000 */
[----:B------:R0:W1:Y:S02]  /*123e0*/  SHFL.UP P6, R14, R13, R12, R11 ;  /* 0x0400000c0d0e7389 */ /* 0x00006400000c000b */
[----:B01----:R-:W-:Y:S01]  /*123f0*/  ENDCOLLECTIVE ;  /* 0x000000000000791b */ /* 0x003fe20003800000 */
.L_x_6966:
[----:B------:R-:W-:Y:S02]  /*12400*/  MOV R12, 0x4 ;  /* 0x00000004000c7802 */ /* 0x000fe40000000f00 */
[----:B------:R-:W-:-:S05]  /*12410*/  SEL R7, R14, RZ, P2 ;  /* 0x000000ff0e077207 */ /* 0x000fca0001000000 */
[----:B------:R-:W-:-:S04]  /*12420*/  IMAD.IADD R7, R6, 0x1, R7 ;  /* 0x0000000106077824 */ /* 0x000fc800078e0207 */
[----:B------:R-:W-:-:S07]  /*12430*/  IMAD.MOV.U32 R13, RZ, RZ, R7 ;  /* 0x000000ffff0d7224 */ /* 0x000fce00078e0007 */
[----:B------:R-:W-:Y:S05]  /*12440*/  WARPSYNC.COLLECTIVE R15, `(.L_x_6967) ;  /* 0x000000000f087348 */ /* 0x000fea0003c00000 */
[----:B------:R0:W1:Y:S02]  /*12450*/  SHFL.UP P6, R14, R13, R12, R11 ;  /* 0x0400000c0d0e7389 */ /* 0x00006400000c000b */
[----:B01----:R-:W-:Y:S01]  /*12460*/  ENDCOLLECTIVE ;  /* 0x000000000000791b */ /* 0x003fe20003800000 */
.L_x_6967:
[----:B------:R-:W-:Y:S01]  /*12470*/  IMAD.MOV.U32 R12, RZ, RZ, 0x8 ;  /* 0x00000008ff0c7424 */ /* 0x000fe200078e00ff */
[----:B------:R-:W-:-:S05]  /*12480*/  SEL R2, R14, RZ, P3 ;  /* 0x000000ff0e027207 */ /* 0x000fca0001800000 */
[----:B------:R-:W-:-:S04]  /*12490*/  IMAD.IADD R2, R7, 0x1, R2 ;  /* 0x0000000107027824 */ /* 0x000fc800078e0202 */
[----:B------:R-:W-:-:S07]  /*124a0*/  IMAD.MOV.U32 R13, RZ, RZ, R2 ;  /* 0x000000ffff0d7224 */ /* 0x000fce00078e0002 */
[----:B------:R-:W-:Y:S05]  /*124b0*/  WARPSYNC.COLLECTIVE R15, `(.L_x_6968) ;  /* 0x000000000f087348 */ /* 0x000fea0003c00000 */
[----:B------:R0:W1:Y:S02]  /*124c0*/  SHFL.UP P6, R14, R13, R12, R11 ;  /* 0x0400000c0d0e7389 */ /* 0x00006400000c000b */
[----:B01----:R-:W-:Y:S01]  /*124d0*/  ENDCOLLECTIVE ;  /* 0x000000000000791b */ /* 0x003fe20003800000 */
.L_x_6968:
[----:B------:R-:W-:Y:S01]  /*124e0*/  IMAD.MOV.U32 R12, RZ, RZ, 0x10 ;  /* 0x00000010ff0c7424 */ /* 0x000fe200078e00ff */
[----:B------:R-:W-:-:S04]  /*124f0*/  SEL R3, R14, RZ, P4 ;  /* 0x000000ff0e037207 */ /* 0x000fc80002000000 */
[----:B------:R-:W-:-:S05]  /*12500*/  IADD3 R3, R2, R3, RZ ;  /* 0x0000000302037210 */ /* 0x000fca0007ffe0ff */
[----:B------:R-:W-:-:S07]  /*12510*/  IMAD.MOV.U32 R13, RZ, RZ, R3 ;  /* 0x000000ffff0d7224 */ /* 0x000fce00078e0003 */
[----:B------:R-:W-:Y:S05]  /*12520*/  WARPSYNC.COLLECTIVE R15, `(.L_x_6969) ;  /* 0x000000000f087348 */ /* 0x000fea0003c00000 */
[----:B------:R0:W1:Y:S02]  /*12530*/  SHFL.UP P6, R14, R13, R12, R11 ;  /* 0x0400000c0d0e7389 */ /* 0x00006400000c000b */
[----:B01----:R-:W-:Y:S01]  /*12540*/  ENDCOLLECTIVE ;  /* 0x000000000000791b */ /* 0x003fe20003800000 */
.L_x_6969:
        /* <DEDUP_REMOVED lines=8> */
.L_x_6970:
[----:B------:R-:W-:Y:S05]  /*125d0*/  BRA `(.L_x_6971) ;  /* 0xffffffb8009c7947 */ /* 0x000fea000383ffff */
.L_x_6844:
[----:B------:R-:W-:Y:S01]  /*125e0*/  BSSY B0, `(.L_x_6972) ;  /* 0x0000008000007945 */ /* 0x000fe20003800000 */
[----:B-----5:R-:W-:Y:S01]  /*125f0*/  IMAD.MOV.U32 R13, RZ, RZ, R4 ;  /* 0x000000ffff0d7224 */ /* 0x020fe200078e0004 */
[----:B------:R-:W-:Y:S01]  /*12600*/  MOV R12, 0x1 ;  /* 0x00000001000c7802 */ /* 0x000fe20000000f00 */
[----:B------:R-:W-:Y:S02]  /*12610*/  IMAD.MOV.U32 R11, RZ, RZ, RZ ;  /* 0x000000ffff0b7224 */ /* 0x000fe400078e00ff */
[----:B------:R-:W-:-:S07]  /*12620*/  IMAD.MOV.U32 R15, RZ, RZ, -0x1 ;  /* 0xffffffffff0f7424 */ /* 0x000fce00078e00ff */
[----:B012---:R-:W-:Y:S05]  /*12630*/  WARPSYNC.COLLECTIVE R15, `(.L_x_6973) ;  /* 0x000000000f087348 */ /* 0x007fea0003c00000 */
[----:B------:R3:W4:Y:S02]  /*12640*/  SHFL.UP P6, R14, R13, R12, R11 ;  /* 0x0400000c0d0e7389 */ /* 0x00072400000c000b */
[----:B01234-:R-:W-:Y:S01]  /*12650*/  ENDCOLLECTIVE ;  /* 0x000000000000791b */ /* 0x01ffe20003800000 */
.L_x_6973:
[----:B------:R-:W-:Y:S05]  /*12660*/  BSYNC B0 ;  /* 0x0000000000007941 */ /* 0x000fea0003800000 */
.L_x_6972:
        /* <DEDUP_REMOVED lines=8> */
.L_x_6974:
[----:B------:R-:W-:Y:S01]  /*126f0*/  IMAD.MOV.U32 R12, RZ, RZ, 0x4 ;  /* 0x00000004ff0c7424 */ /* 0x000fe200078e00ff */
[----:B------:R-:W-:-:S05]  /*12700*/  SEL R0, R14, RZ, P2 ;  /* 0x000000ff0e007207 */ /* 0x000fca0001000000 */
[----:B------:R-:W-:-:S05]  /*12710*/  IMAD.IADD R0, R13, 0x1, R0 ;  /* 0x000000010d007824 */ /* 0x000fca00078e0200 */
[----:B------:R-:W-:-:S07]  /*12720*/  MOV R13, R0 ;  /* 0x00000000000d7202 */ /* 0x000fce0000000f00 */
[----:B------:R-:W-:Y:S05]  /*12730*/  WARPSYNC.COLLECTIVE R15, `(.L_x_6975) ;  /* 0x000000000f087348 */ /* 0x000fea0003c00000 */
[----:B------:R0:W1:Y:S02]  /*12740*/  SHFL.UP P6, R14, R13, R12, R11 ;  /* 0x0400000c0d0e7389 */ /* 0x00006400000c000b */
[----:B01----:R-:W-:Y:S01]  /*12750*/  ENDCOLLECTIVE ;  /* 0x000000000000791b */ /* 0x003fe20003800000 */
.L_x_6975:
[----:B------:R-:W-:Y:S02]  /*12760*/  MOV R12, 0x8 ;  /* 0x00000008000c7802 */ /* 0x000fe40000000f00 */
[----:B------:R-:W-:-:S05]  /*12770*/  SEL R3, R14, RZ, P3 ;  /* 0x000000ff0e037207 */ /* 0x000fca0001800000 */
[----:B------:R-:W-:-:S04]  /*12780*/  IMAD.IADD R2, R0, 0x1, R3 ;  /* 0x0000000100027824 */ /* 0x000fc800078e0203 */
[----:B------:R-:W-:-:S07]  /*12790*/  IMAD.MOV.U32 R13, RZ, RZ, R2 ;  /* 0x000000ffff0d7224 */ /* 0x000fce00078e0002 */
[----:B------:R-:W-:Y:S05]  /*127a0*/  WARPSYNC.COLLECTIVE R15, `(.L_x_6976) ;  /* 0x000000000f087348 */ /* 0x000fea0003c00000 */
[----:B------:R0:W1:Y:S02]  /*127b0*/  SHFL.UP P6, R14, R13, R12, R11 ;  /* 0x0400000c0d0e7389 */ /* 0x00006400000c000b */
[----:B01----:R-:W-:Y:S01]  /*127c0*/  ENDCOLLECTIVE ;  /* 0x000000000000791b */ /* 0x003fe20003800000 */
.L_x_6976:
[----:B------:R-:W-:Y:S01]  /*127d0*/  IMAD.MOV.U32 R12, RZ, RZ, 0x10 ;  /* 0x00000010ff0c7424 */ /* 0x000fe200078e00ff */
[----:B------:R-:W-:-:S05]  /*127e0*/  SEL R3, R14, RZ, P4 ;  /* 0x000000ff0e037207 */ /* 0x000fca0002000000 */
[----:B------:R-:W-:-:S04]  /*127f0*/  IMAD.IADD R3, R2, 0x1, R3 ;  /* 0x0000000102037824 */ /* 0x000fc800078e0203 */
[----:B------:R-:W-:-:S07]  /*12800*/  IMAD.MOV.U32 R13, RZ, RZ, R3 ;  /* 0x000000ffff0d7224 */ /* 0x000fce00078e0003 */
[----:B------:R-:W-:Y:S05]  /*12810*/  WARPSYNC.COLLECTIVE R15, `(.L_x_6977) ;  /* 0x000000000f087348 */ /* 0x000fea0003c00000 */
[----:B------:R0:W1:Y:S02]  /*12820*/  SHFL.UP P6, R14, R13, R12, R11 ;  /* 0x0400000c0d0e7389 */ /* 0x00006400000c000b */
[----:B01----:R-:W-:Y:S01]  /*12830*/  ENDCOLLECTIVE ;  /* 0x000000000000791b */ /* 0x003fe20003800000 */
.L_x_6977:
        /* <DEDUP_REMOVED lines=8> */
.L_x_6978:
[----:B------:R-:W-:Y:S05]  /*128c0*/  BRA `(.L_x_6979) ;  /* 0xffffffb8007c7947 */ /* 0x000fea000383ffff */
.L_x_6846:
[----:B------:R-:W-:Y:S01]  /*128d0*/  BSSY B0, `(.L_x_6980) ;  /* 0x0000006000007945 */ /* 0x000fe20003800000 */
[----:B------:R-:W-:Y:S02]  /*128e0*/  PLOP3.LUT P6, PT, P6, PT, PT, 0x8, 0x0 ;  /* 0x000000000000781c */ /* 0x000fe400037ce170 */
[----:B------:R-:W-:-:S11]  /*128f0*/  MOV R15, 0xffffffff ;  /* 0xffffffff000f7802 */ /* 0x000fd60000000f00 */
[----:B01----:R-:W-:Y:S05]  /*12900*/  WARPSYNC.COLLECTIVE R15, `(.L_x_6981) ;  /* 0x000000000f087348 */ /* 0x003fea0003c00000 */
[----:B------:R-:W-:Y:S01]  /*12910*/  VOTE.ANY R14, PT, P6 ;  /* 0x00000000000e7806 */ /* 0x000fe200030e0100 */
[----:B01----:R-:W-:Y:S06]  /*12920*/  ENDCOLLECTIVE ;  /* 0x000000000000791b */ /* 0x003fec0003800000 */
.L_x_6981:
[----:B------:R-:W-:Y:S05]  /*12930*/  BSYNC B0 ;  /* 0x0000000000007941 */ /* 0x000fea0003800000 */
.L_x_6980:
        /* <DEDUP_REMOVED lines=9> */
.L_x_6982:
[----:B------:R-:W-:Y:S01]  /*129d0*/  IMAD.MOV.U32 R4, RZ, RZ, R14 ;  /* 0x000000ffff047224 */ /* 0x000fe200078e000e */
[----:B------:R-:W-:Y:S06]  /*129e0*/  BRA `(.L_x_6983) ;  /* 0xffffffb8006c7947 */ /* 0x000fec000383ffff */
.L_x_6848:
[----:B------:R-:W-:Y:S01]  /*129f0*/  BSSY B0, `(.L_x_6984) ;  /* 0x0000007000007945 */ /* 0x000fe20003800000 */
[----:B------:R-:W-:Y:S01]  /*12a00*/  IMAD.MOV.U32 R13, RZ, RZ, R6 ;  /* 0x000000ffff0d7224 */ /* 0x000fe200078e0006 */
[----:B------:R-:W-:Y:S01]  /*12a10*/  MOV R11, 0x1f ;  /* 0x0000001f000b7802 */ /* 0x000fe20000000f00 */
[----:B------:R-:W-:-:S07]  /*12a20*/  IMAD.MOV.U32 R15, RZ, RZ, -0x1 ;  /* 0xffffffffff0f7424 */ /* 0x000fce00078e00ff */
[----:B0123--:R-:W-:Y:S05]  /*12a30*/  WARPSYNC.COLLECTIVE R15, `(.L_x_6985) ;  /* 0x000000000f087348 */ /* 0x00ffea0003c00000 */
[----:B------:R4:W0:Y:S02]  /*12a40*/  SHFL.IDX P6, R14, R13, R12, R11 ;  /* 0x0000000c0d0e7389 */ /* 0x00082400000c000b */
[----:B01234-:R-:W-:Y:S01]  /*12a50*/  ENDCOLLECTIVE ;  /* 0x000000000000791b */ /* 0x01ffe20003800000 */
.L_x_6985:
[----:B------:R-:W-:Y:S05]  /*12a60*/  BSYNC B0 ;  /* 0x0000000000007941 */ /* 0x000fea0003800000 */
.L_x_6984:
[----:B------:R-:W-:Y:S05]  /*12a70*/  BRA `(.L_x_6847) ;  /* 0xffffffb800647947 */ /* 0x000fea000383ffff */
.L_x_6852:
[----:B-1----:R1:W2:Y:S02]  /*12a80*/  SYNCS.PHASECHK.TRANS64.TRYWAIT P0, [R4+URZ+0x28820], R0 ;  /* 0x02882000040075a7 */ /* 0x0022a4000800017f */
[----:B--2---:R-:W-:Y:S05]  /*12a90*/  @!P0 NANOSLEEP.SYNCS 0x989680 ;  /* 0x009896800000895d */ /* 0x004fea0003900000 */
[----:B------:R-:W2:Y:S02]  /*12aa0*/  @!P0 SYNCS.PHASECHK.TRANS64 P0, [R4+URZ+0x28820], R0 ;  /* 0x02882000040085a7 */ /* 0x000ea4000800007f */
[----:B--2---:R-:W-:Y:S05]  /*12ab0*/  @!P0 BRA `(.L_x_6852) ;  /* 0xfffffffc00f08947 */ /* 0x004fea000383ffff */
[----:B------:R-:W-:Y:S05]  /*12ac0*/  BRA `(.L_x_6986) ;  /* 0xffffffbc00507947 */ /* 0x000fea000383ffff */
.L_x_6853:
        /* <DEDUP_REMOVED lines=11> */
.L_x_6988:
[----:B------:R-:W-:Y:S05]  /*12b80*/  BSYNC B0 ;  /* 0x0000000000007941 */ /* 0x000fea0003800000 */
.L_x_6987:
[----:B------:R-:W-:Y:S05]  /*12b90*/  BRA `(.L_x_6989) ;  /* 0xffffffbc00387947 */ /* 0x000fea000383ffff */
.L_x_6856:
[----:B------:R-:W-:Y:S01]  /*12ba0*/  BSSY B1, `(.L_x_6990) ;  /* 0x0000006000017945 */ /* 0x000fe20003800000 */
[----:B------:R-:W-:-:S07]  /*12bb0*/  IMAD.MOV.U32 R15, RZ, RZ, -0x1 ;  /* 0xffffffffff0f7424 */ /* 0x000fce00078e00ff */
[----:B01-3--:R-:W-:Y:S05]  /*12bc0*/  WARPSYNC.COLLECTIVE R15, `(.L_x_6991) ;  /* 0x000000000f0c7348 */ /* 0x00bfea0003c00000 */
[----:B------:R-:W-:Y:S02]  /*12bd0*/  ELECT P6, UR62, PT ;  /* 0x00000000003e782f */ /* 0x000fe400038c0000 */
[----:B------:R-:W-:Y:S01]  /*12be0*/  MOV R14, UR62 ;  /* 0x0000003e000e7c02 */ /* 0x000fe20008000f00 */
[----:B01-3--:R-:W-:Y:S10]  /*12bf0*/  ENDCOLLECTIVE ;  /* 0x000000000000791b */ /* 0x00bff40003800000 */
.L_x_6991:
[----:B------:R-:W-:Y:S05]  /*12c00*/  BSYNC B1 ;  /* 0x0000000000017941 */ /* 0x000fea0003800000 */
.L_x_6990:
[----:B------:R-:W-:Y:S05]  /*12c10*/  BRA `(.L_x_6992) ;  /* 0xffffffbc00307947 */ /* 0x000fea000383ffff */
.L_x_6858:
[----:B-1----:R1:W2:Y:S02]  /*12c20*/  SYNCS.PHASECHK.TRANS64.TRYWAIT P1, [R5+URZ+0x28840], R0 ;  /* 0x02884000050075a7 */ /* 0x0022a4000802017f */
[----:B--2---:R-:W-:Y:S05]  /*12c30*/  @!P1 NANOSLEEP.SYNCS 0x989680 ;  /* 0x009896800000995d */ /* 0x004fea0003900000 */
[----:B------:R-:W2:Y:S02]  /*12c40*/  @!P1 SYNCS.PHASECHK.TRANS64 P1, [R5+URZ+0x28840], R0 ;  /* 0x02884000050095a7 */ /* 0x000ea4000802007f */
[----:B--2---:R-:W-:Y:S05]  /*12c50*/  @!P1 BRA `(.L_x_6858) ;  /* 0xfffffffc00f09947 */ /* 0x004fea000383ffff */
[----:B------:R-:W-:Y:S05]  /*12c60*/  BRA `(.L_x_6993) ;  /* 0xffffffbc00507947 */ /* 0x000fea000383ffff */
.L_x_6860:
[----:B--2---:R2:W4:Y:S02]  /*12c70*/  SYNCS.PHASECHK.TRANS64.TRYWAIT P1, [R25+URZ+0x28840], R2 ;  /* 0x02884002190075a7 */ /* 0x004524000802017f */
[----:B----4-:R-:W-:Y:S05]  /*12c80*/  @!P1 NANOSLEEP.SYNCS 0x989680 ;  /* 0x009896800000995d */ /* 0x010fea0003900000 */
[----:B------:R-:W4:Y:S02]  /*12c90*/  @!P1 SYNCS.PHASECHK.TRANS64 P1, [R25+URZ+0x28840], R2 ;  /* 0x02884002190095a7 */ /* 0x000f24000802007f */
[----:B----4-:R-:W-:Y:S05]  /*12ca0*/  @!P1 BRA `(.L_x_6860) ;  /* 0xfffffffc00f09947 */ /* 0x010fea000383ffff */
[----:B------:R-:W-:Y:S05]  /*12cb0*/  BRA `(.L_x_6994) ;  /* 0xffffffbc005c7947 */ /* 0x000fea000383ffff */
.L_x_6862:
[----:B----4-:R4:W0:Y:S02]  /*12cc0*/  SYNCS.PHASECHK.TRANS64.TRYWAIT P1, [R5+URZ+0x28860], R0 ;  /* 0x02886000050075a7 */ /* 0x010824000802017f */
[----:B0-----:R-:W-:Y:S05]  /*12cd0*/  @!P1 NANOSLEEP.SYNCS 0x989680 ;  /* 0x009896800000995d */ /* 0x001fea0003900000 */
[----:B------:R-:W0:Y:S02]  /*12ce0*/  @!P1 SYNCS.PHASECHK.TRANS64 P1, [R5+URZ+0x28860], R0 ;  /* 0x02886000050095a7 */ /* 0x000e24000802007f */
[----:B0-----:R-:W-:Y:S05]  /*12cf0*/  @!P1 BRA `(.L_x_6862) ;  /* 0xfffffffc00f09947 */ /* 0x001fea000383ffff */
[----:B------:R-:W-:Y:S05]  /*12d00*/  BRA `(.L_x_6995) ;  /* 0xffffffbc00587947 */ /* 0x000fea000383ffff */
.L_x_6996:
        /* <DEDUP_REMOVED lines=15> */
.L_x_15857:


//--------------------- .text._ZN7cutlass13device_kernelIN5flash11enable_sm90INS1_16FlashAttnFwdSm90INS1_25CollectiveMainloopFwdSm90ILi2EN4cute5tupleIJNS5_1CILi1EEES8_S8_EEENS6_IJNS7_ILi128EEESA_SA_EEELi128ENS_6half_tEfNS_4arch4Sm90ELb0ELb0ELb1ELb1ELb1ELb1ELb0ELb1ELb1ELb1ELb0ELb0EEENS1_21CollectiveEpilogueFwdISB_S9_SC_SE_Li256ELb1ELb1ELb0ELb0EEENS1_36VarlenDynamicPersistentTileSchedulerILi128ELi128ELi256ELi128ELb0ELb1ELb1ELb0ELb1ELb1EEEEEEEEEvNT_6ParamsE --------------------------
	.section	.text._ZN7cutlass13device_kernelIN5flash11enable_sm90INS1_16FlashAttnFwdSm90INS1_25CollectiveMainloopFwdSm90ILi2EN4cute5tupleIJNS5_1CILi1EEES8_S8_EEENS6_IJNS7_ILi128EEESA_SA_EEELi128ENS_6half_tEfNS_4arch4Sm90ELb0ELb0ELb1ELb1ELb1ELb1ELb0ELb1ELb1ELb1ELb0ELb0EEENS1_21CollectiveEpilogueFwdISB_S9_SC_SE_Li256ELb1ELb1ELb0ELb0EEENS1_36VarlenDynamicPersistentTileSchedulerILi128ELi128ELi256ELi128ELb0ELb1ELb1ELb0ELb1ELb1EEEEEEEEEvNT_6ParamsE,"ax",@progbits
	.align	128
.text._ZN7cutlass13device_kernelIN5flash11enable_sm90INS1_16FlashAttnFwdSm90INS1_25CollectiveMainloopFwdSm90ILi2EN4cute5tupleIJNS5_1CILi1EEES8_S8_EEENS6_IJNS7_ILi128EEESA_SA_EEELi128ENS_6half_tEfNS_4arch4Sm90ELb0ELb0ELb1ELb1ELb1ELb1ELb0ELb1ELb1ELb1ELb0ELb0EEENS1_21CollectiveEpilogueFwdISB_S9_SC_SE_Li256ELb1ELb1ELb0ELb0EEENS1_36VarlenDynamicPersistentTileSchedulerILi128ELi128ELi256ELi128ELb0ELb1ELb1ELb0ELb1ELb1EEEEEEEEEvNT_6ParamsE:
        .type           _ZN7cutlass13device_kernelIN5flash11enable_sm90INS1_16FlashAttnFwdSm90INS1_25CollectiveMainloopFwdSm90ILi2EN4cute5tupleIJNS5_1CILi1EEES8_S8_EEENS6_IJNS7_ILi128EEESA_SA_EEELi128ENS_6half_tEfNS_4arch4Sm90ELb0ELb0ELb1ELb1ELb1ELb1ELb0ELb1ELb1ELb1ELb0ELb0EEENS1_21CollectiveEpilogueFwdISB_S9_SC_SE_Li256ELb1ELb1ELb0ELb0EEENS1_36VarlenDynamicPersistentTileSchedulerILi128ELi128ELi256ELi128ELb0ELb1ELb1ELb0ELb1ELb1EEEEEEEEEvNT_6ParamsE,@function
        .size           _ZN7cutlass13device_kernelIN5flash11enable_sm90INS1_16FlashAttnFwdSm90INS1_25CollectiveMainloopFwdSm90ILi2EN4cute5tupleIJNS5_1CILi1EEES8_S8_EEENS6_IJNS7_ILi128EEESA_SA_EEELi128ENS_6half_tEfNS_4arch4Sm90ELb0ELb0ELb1ELb1ELb1ELb1ELb0ELb1ELb1ELb1ELb0ELb0EEENS1_21CollectiveEpilogueFwdISB_S9_SC_SE_Li256ELb1ELb1ELb0ELb0EEENS1_36VarlenDynamicPersistentTileSchedulerILi128ELi128ELi256ELi128ELb0ELb1ELb1ELb0ELb1ELb1EEEEEEEEEvNT_6ParamsE,(.L_x_15858 - _ZN7cutlass13device_kernelIN5flash11enable_sm90INS1_16FlashAttnFwdSm90INS1_25CollectiveMainloopFwdSm90ILi2EN4cute5tupleIJNS5_1CILi1EEES8_S8_EEENS6_IJNS7_ILi128EEESA_SA_EEELi128ENS_6half_tEfNS_4arch4Sm90ELb0ELb0ELb1ELb1ELb1ELb1ELb0ELb1ELb1ELb1ELb0ELb0EEENS1_21CollectiveEpilogueFwdISB_S9_SC_SE_Li256ELb1ELb1ELb0ELb0EEENS1_36VarlenDynamicPersistentTileSchedulerILi128ELi128ELi256ELi128ELb0ELb1ELb1ELb0ELb1ELb1EEEEEEEEEvNT_6ParamsE)
        .other          _ZN7cutlass13device_kernelIN5flash11enable_sm90INS1_16FlashAttnFwdSm90INS1_25CollectiveMainloopFwdSm90ILi2EN4cute5tupleIJNS5_1CILi1EEES8_S8_EEENS6_IJNS7_ILi128EEESA_SA_EEELi128ENS_6half_tEfNS_4arch4Sm90ELb0ELb0ELb1ELb1ELb1ELb1ELb0ELb1ELb1ELb1ELb0ELb0EEENS1_21CollectiveEpilogueFwdISB_S9_SC_SE_Li256ELb1ELb1ELb0ELb0EEENS1_36VarlenDynamicPersistentTileSchedulerILi128ELi128ELi256ELi128ELb0ELb1ELb1ELb0ELb1ELb1EEEEEEEEEvNT_6ParamsE,@"STO_CUDA_ENTRY STV_DEFAULT"
_ZN7cutlass13device_kernelIN5flash11enable_sm90INS1_16FlashAttnFwdSm90INS1_25CollectiveMainloopFwdSm90ILi2EN4cute5tupleIJNS5_1CILi1EEES8_S8_EEENS6_IJNS7_ILi128EEESA_SA_EEELi128ENS_6half_tEfNS_4arch4Sm90ELb0ELb0ELb1ELb1ELb1ELb1ELb0ELb1ELb1ELb1ELb0ELb0EEENS1_21CollectiveEpilogueFwdISB_S9_SC_SE_Li256ELb1ELb1ELb0ELb0EEENS1_36VarlenDynamicPersistentTileSchedulerILi128ELi128ELi256ELi128ELb0ELb1ELb1ELb0ELb1ELb1EEEEEEEEEvNT_6ParamsE:
        /* <DEDUP_REMOVED lines=17> */
.L_x_6998:
[----:B------:R-:W-:Y:S05]  /*0110*/  BSYNC B0 ;  /* 0x0000000000007941 */ /* 0x000fea0003800000 */
.L_x_6997:
[----:B------:R-:W-:Y:S01]  /*0120*/  VOTEU.ANY UP0, P0 ;  /* 0x00000000003f7886 */ /* 0x000fe20000000100 */
[----:B------:R-:W0:Y:S01]  /*0130*/  SHFL.IDX PT, R3, R2, RZ, 0x1f ;  /* 0x00001fff02037589 */ /* 0x000e2200000e0000 */
[----:B------:R-:W-:Y:S01]  /*0140*/  UMOV UR4, 0x80 ;  /* 0x0000008000047882 */ /* 0x000fe20000000000 */
[----:B------:R-:W-:Y:S01]  /*0150*/  UMOV UR7, 0x100 ;  /* 0x0000010000077882 */ /* 0x000fe20000000000 */
[----:B------:R-:W-:Y:S01]  /*0160*/  SHF.R.U32.HI R4, RZ, 0x7, R0 ;  /* 0x00000007ff047819 */ /* 0x000fe20000011600 */
[----:B------:R-:W1:Y:S01]  /*0170*/  @UP0 S2UR UR8, SR_CgaCtaId ;  /* 0x00000000000809c3 */ /* 0x000e620000008800 */
[----:B------:R-:W-:Y:S01]  /*0180*/  @UP0 UMOV UR6, 0x400 ;  /* 0x0000040000060882 */ /* 0x000fe20000000000 */
[----:B------:R-:W-:-:S04]  /*0190*/  @UP0 UIADD3 UR4, -UR4, 0x100000, URZ ;  /* 0x0010000004040890 */ /* 0x000fc8000fffe13f */
[----:B------:R-:W-:Y:S02]  /*01a0*/  @UP0 USHF.L.U32 UR5, UR4, 0xb, URZ ;  /* 0x0000000b04050899 */ /* 0x000fe4000800063f */
[----:B------:R-:W-:Y:S01]  /*01b0*/  @UP0 USHF.L.U32 UR4, UR4, 0x1, URZ ;  /* 0x0000000104040899 */ /* 0x000fe2000800063f */
[----:B------:R-:W-:Y:S01]  /*01c0*/  VOTEU.ANY UP1, P0 ;  /* 0x00000000003f7886 */ /* 0x000fe20000020100 */
[----:B0-----:R-:W-:Y:S02]  /*01d0*/  ISETP.NE.AND P1, PT, R3, RZ, PT ;  /* 0x000000ff0300720c */ /* 0x001fe40003f25270 */
[----:B------:R0:W2:Y:S01]  /*01e0*/  SHFL.IDX PT, R3, R4, RZ, 0x1f ;  /* 0x00001fff04037589 */ /* 0x0000a200000e0000 */
[----:B-1----:R-:W-:Y:S02]  /*01f0*/  @UP0 ULEA UR8, UR8, UR6, 0x18 ;  /* 0x0000000608080291 */ /* 0x002fe4000f8ec03f */
[----:B------:R-:W-:-:S04]  /*0200*/  @UP0 UIADD3 UR6, -UR7, 0x100000, URZ ;  /* 0x0010000007060890 */ /* 0x000fc8000fffe13f */
[----:B------:R-:W-:Y:S02]  /*0210*/  @UP0 USHF.L.U32 UR7, UR6, 0xb, URZ ;  /* 0x0000000b06070899 */ /* 0x000fe4000800063f */
[----:B------:R-:W-:Y:S01]  /*0220*/  @UP0 USHF.L.U32 UR6, UR6, 0x1, URZ ;  /* 0x0000000106060899 */ /* 0x000fe2000800063f */
[----:B------:R-:W-:Y:S01]  /*0230*/  VOTEU.ANY UP0, P0 ;  /* 0x00000000003f7886 */ /* 0x000fe20000000100 */
[----:B------:R-:W1:Y:S04]  /*0240*/  FENCE.VIEW.ASYNC.S ;  /* 0x00000000000073c6 */ /* 0x000e680000000000 */
[----:B-1----:R0:W1:Y:S06]  /*0250*/  @UP0 SYNCS.EXCH.64 URZ, [UR8+0x28800], UR4 ;  /* 0x02880004083f05b2 */ /* 0x00206c0008000100 */
[----:B------:R0:W3:Y:S02]  /*0260*/  @UP1 SYNCS.EXCH.64 URZ, [UR8+0x28820], UR6 ;  /* 0x02882006083f15b2 */ /* 0x0000e40008000100 */
[----:B0-----:R-:W-:Y:S05]  /*0270*/  @P1 BRA `(.L_x_6999) ;  /* 0x0000000000481947 */ /* 0x001fea0003800000 */
        /* <DEDUP_REMOVED lines=16> */
[----:B------:R0:W0:Y:S01]  /*0380*/  SYNCS.EXCH.64 URZ, [UR8+0x28848], UR6 ;  /* 0x02884806083f75b2 */ /* 0x0000220008000100 */
[----:B------:R-:W-:Y:S01]  /*0390*/  NOP ;  /* 0x0000000000007918 */ /* 0x000fe20000000000 */
.L_x_6999:
        /* <DEDUP_REMOVED lines=22> */
.L_x_7000:
        /* <DEDUP_REMOVED lines=18> */
.L_x_7001:
        /* <DEDUP_REMOVED lines=22> */
.L_x_7002:
        /* <DEDUP_REMOVED lines=22> */
.L_x_7003:
[----:B--2---:R-:W-:Y:S01]  /*08e0*/  ISETP.NE.AND P0, PT, R3, RZ, PT ;  /* 0x000000ff0300720c */ /* 0x004fe20003f05270 */
[----:B------:R-:W-:Y:S01]  /*08f0*/  IMAD.MOV.U32 R3, RZ, RZ, 0x1 ;  /* 0x00000001ff037424 */ /* 0x000fe200078e00ff */
[----:B------:R-:W-:Y:S01]  /*0900*/  NOP ;  /* 0x0000000000007918 */ /* 0x000fe20000000000 */
[----:B------:R-:W-:Y:S01]  /*0910*/  ULDC.64 UR38, c[0x0][0x208] ;  /* 0x0000820000267ab9 */ /* 0x000fe20000000a00 */
[----:B------:R-:W-:Y:S02]  /*0920*/  BSSY B9, `(.L_x_7004) ;  /* 0x00019d7000097945 */ /* 0x000fe40003800000 */
[----:B------:R-:W-:-:S05]  /*0930*/  SEL R3, R3, 0x2, !P0 ;  /* 0x0000000203037807 */ /* 0x000fca0004000000 */
[----:B------:R2:W-:Y:S01]  /*0940*/  STL [R1+0xc], R3 ;  /* 0x00000c0301007387 */ /* 0x0005e20000100800 */
[----:B01-34-:R-:W-:Y:S06]  /*0950*/  BAR.SYNC.DEFER_BLOCKING 0x0 ;  /* 0x0000000000007b1d */ /* 0x01bfec0000010000 */
[----:B------:R-:W-:Y:S05]  /*0960*/  @!P0 BRA `(.L_x_7005) ;  /* 0x0000013400b48947 */ /* 0x000fea0003800000 */
.L_x_7006:
[----:B------:R-:W-:-:S08]  /*0970*/  NOP ;  /* 0x0000000000007918 */ /* 0x000fd00000000000 */
[----:B------:R-:W0:Y:S02]  /*0980*/  USETMAXREG.TRY_ALLOC.CTAPOOL UP0, 0xe8 ;  /* 0x000000e8000079c8 */ /* 0x000e240008000600 */
[----:B0-----:R-:W-:-:S13]  /*0990*/  PLOP3.LUT P0, PT, PT, PT, UP0, 0x80, 0x0 ;  /* 0x000000000000781c */ /* 0x001fda0003f0f008 */
[----:B------:R-:W-:Y:S05]  /*09a0*/  @!P0 BRA `(.L_x_7006) ;  /* 0xfffffffc00f08947 */ /* 0x000fea000383ffff */
[----:B------:R-:W-:Y:S01]  /*09b0*/  SHF.R.U32.HI R2, RZ, 0x7, R0 ;  /* 0x00000007ff027819 */ /* 0x000fe20000011600 */
[----:B------:R-:W0:Y:S01]  /*09c0*/  S2R R222, SR_CgaCtaId ;  /* 0x0000000000de7919 */ /* 0x000e220000008800 */
[----:B--2---:R-:W-:Y:S01]  /*09d0*/  MOV R3, 0x400 ;  /* 0x0000040000037802 */ /* 0x004fe20000000f00 */
[----:B------:R-:W-:Y:S01]  /*09e0*/  ULDC UR4, c[0x0][0xc3c] ;  /* 0x00030f0000047ab9 */ /* 0x000fe20000000800 */
[----:B------:R-:W-:Y:S06]  /*09f0*/  BAR.ARV 0x8, 0x180 ;  /* 0x0206000000007b1d */ /* 0x000fec0000002000 */
[----:B------:R-:W-:-:S13]  /*0a00*/  ISETP.NE.AND P0, PT, R2, 0x1, PT ;  /* 0x000000010200780c */ /* 0x000fda0003f05270 */
[----:B------:R-:W-:Y:S08]  /*0a10*/  @!P0 BAR.ARV 0x9, 0x100 ;  /* 0x0244000000008b1d */ /* 0x000ff00000002000 */
[----:B------:R-:W-:Y:S01]  /*0a20*/  BAR.SYNC.DEFER_BLOCKING 0x5, 0x180 ;  /* 0x0146000000007b1d */ /* 0x000fe20000010000 */
[----:B0-----:R-:W-:-:S05]  /*0a30*/  LEA R156, R222, R3, 0x18 ;  /* 0x00000003de9c7211 */ /* 0x001fca00078ec0ff */
[----:B------:R-:W0:Y:S02]  /*0a40*/  LDS.128 R40, [R156+0x288d0] ;  /* 0x0288d0009c287984 */ /* 0x000e240000000c00 */
[----:B------:R-:W-:Y:S06]  /*0a50*/  BAR.ARV 0x4, 0x180 ;  /* 0x0106000000007b1d */ /* 0x000fec0000002000 */
[----:B0-----:R-:W-:-:S13]  /*0a60*/  ISETP.GE.AND P0, PT, R43, UR4, PT ;  /* 0x000000042b007c0c */ /* 0x001fda000bf06270 */
[----:B------:R-:W-:Y:S05]  /*0a70*/  @P0 BRA `(.L_x_7007) ;  /* 0x0000019c00040947 */ /* 0x000fea0003800000 */
[----:B------:R-:W2:Y:S01]  /*0a80*/  LDL.LU R14, [R1+0xc] ;  /* 0x00000c00010e7983 */ /* 0x000ea20000300800 */
[----:B------:R-:W-:Y:S01]  /*0a90*/  IADD3 R13, R0, -0x80, RZ ;  /* 0xffffff80000d7810 */ /* 0x000fe20007ffe0ff */
[----:B------:R-:W-:Y:S01]  /*0aa0*/  IMAD.MOV.U32 R12, RZ, RZ, -0x2 ;  /* 0xfffffffeff0c7424 */ /* 0x000fe200078e00ff */
[----:B------:R-:W-:Y:S01]  /*0ab0*/  IADD3 R211, R156, 0x10400, RZ ;  /* 0x000104009cd37810 */ /* 0x000fe20007ffe0ff */
[----:B------:R-:W-:Y:S01]  /*0ac0*/  IMAD.MOV.U32 R207, RZ, RZ, RZ ;  /* 0x000000ffffcf7224 */ /* 0x000fe200078e00ff */
[----:B------:R-:W-:Y:S02]  /*0ad0*/  SHF.R.S32.HI R0, RZ, 0x1f, R13 ;  /* 0x0000001fff007819 */ /* 0x000fe4000001140d */
[----:B------:R-:W-:Y:S01]  /*0ae0*/  CS2R R154, SRZ ;  /* 0x00000000009a7805 */ /* 0x000fe2000001ff00 */
[----:B------:R-:W-:Y:S01]  /*0af0*/  IMAD.MOV.U32 R158, RZ, RZ, RZ ;  /* 0x000000ffff9e7224 */ /* 0x000fe200078e00ff */
[CC--:B------:R-:W-:Y:S01]  /*0b00*/  LEA.HI R2, R0.reuse, R13.reuse, RZ, 0x7 ;  /* 0x0000000d00027211 */ /* 0x0c0fe200078f38ff */
[----:B------:R-:W-:Y:S01]  /*0b10*/  IMAD.MOV.U32 R152, RZ, RZ, RZ ;  /* 0x000000ffff987224 */ /* 0x000fe200078e00ff */
[----:B------:R-:W-:-:S02]  /*0b20*/  LEA.HI R4, R0, R13, RZ, 0x5 ;  /* 0x0000000d00047211 */ /* 0x000fc400078f28ff */
[----:B------:R-:W-:Y:S02]  /*0b30*/  LOP3.LUT R212, R2, 0xffffff80, RZ, 0xc0, !PT ;  /* 0xffffff8002d47812 */ /* 0x000fe400078ec0ff */
[----:B------:R-:W-:Y:S01]  /*0b40*/  SHF.R.S32.HI R221, RZ, 0x7, R2 ;  /* 0x00000007ffdd7819 */ /* 0x000fe20000011402 */
[----:B------:R-:W-:Y:S01]  /*0b50*/  IMAD.SHL.U32 R5, R4, 0x20, RZ ;  /* 0x0000002004057824 */ /* 0x000fe200078e00ff */
[----:B------:R-:W-:Y:S01]  /*0b60*/  LEA.HI R3, R0, R13, RZ, 0x4 ;  /* 0x0000000d00037211 */ /* 0x000fe200078f20ff */
[----:B------:R-:W-:Y:S01]  /*0b70*/  IMAD.IADD R212, R13, 0x1, -R212 ;  /* 0x000000010dd47824 */ /* 0x000fe200078e0ad4 */
[----:B------:R-:W-:Y:S02]  /*0b80*/  LEA.HI R2, R2, R221, RZ, 0x1 ;  /* 0x000000dd02027211 */ /* 0x000fe400078f08ff */
[----:B------:R-:W-:Y:S02]  /*0b90*/  LEA.HI R11, R0, R13, RZ, 0x2 ;  /* 0x0000000d000b7211 */ /* 0x000fe400078f10ff */
[----:B------:R-:W-:-:S02]  /*0ba0*/  SHF.R.S32.HI R7, RZ, 0x1f, R212 ;  /* 0x0000001fff077819 */ /* 0x000fc400000114d4 */
[----:B------:R-:W-:Y:S02]  /*0bb0*/  LOP3.LUT R2, R2, 0x3fffffe, RZ, 0xc0, !PT ;  /* 0x03fffffe02027812 */ /* 0x000fe400078ec0ff */
[CC--:B------:R-:W-:Y:S02]  /*0bc0*/  LEA.HI R8, R7.reuse, R212.reuse, RZ, 0x2 ;  /* 0x000000d407087211 */ /* 0x0c0fe400078f10ff */
[----:B------:R-:W-:Y:S01]  /*0bd0*/  LEA.HI R7, R7, R212, RZ, 0x5 ;  /* 0x000000d407077211 */ /* 0x000fe200078f28ff */
[----:B------:R-:W-:Y:S01]  /*0be0*/  IMAD.IADD R2, R221, 0x1, -R2 ;  /* 0x00000001dd027824 */ /* 0x000fe200078e0a02 */
[--C-:B------:R-:W-:Y:S02]  /*0bf0*/  SHF.R.S32.HI R9, RZ, 0x2, R8.reuse ;  /* 0x00000002ff097819 */ /* 0x100fe40000011408 */
[----:B------:R-:W-:Y:S02]  /*0c00*/  SHF.R.S32.HI R10, RZ, 0x1f, R8 ;  /* 0x0000001fff0a7819 */ /* 0x000fe40000011408 */
[----:B------:R-:W-:-:S02]  /*0c10*/  SHF.R.S32.HI R7, RZ, 0x5, R7 ;  /* 0x00000005ff077819 */ /* 0x000fc40000011407 */
[----:B------:R-:W-:Y:S02]  /*0c20*/  LEA.HI R10, R10, R9, RZ, 0x3 ;  /* 0x000000090a0a7211 */ /* 0x000fe400078f18ff */
[----:B------:R-:W-:Y:S02]  /*0c30*/  SHF.R.S32.HI R6, RZ, 0x4, R3 ;  /* 0x00000004ff067819 */ /* 0x000fe40000011403 */
[----:B------:R-:W-:Y:S02]  /*0c40*/  LOP3.LUT R10, R10, 0xfffffff8, RZ, 0xc0, !PT ;  /* 0xfffffff80a0a7812 */ /* 0x000fe400078ec0ff */
[----:B------:R-:W-:Y:S02]  /*0c50*/  LOP3.LUT R4, R3, 0x3fffff0, RZ, 0xc0, !PT ;  /* 0x03fffff003047812 */ /* 0x000fe400078ec0ff */
[----:B------:R-:W-:Y:S02]  /*0c60*/  IADD3 R10, R9, -R10, RZ ;  /* 0x8000000a090a7210 */ /* 0x000fe40007ffe0ff */
[----:B------:R-:W-:-:S02]  /*0c70*/  LOP3.LUT R11, R11, 0xfffffffc, RZ, 0xc0, !PT ;  /* 0xfffffffc0b0b7812 */ /* 0x000fc400078ec0ff */
[----:B------:R-:W-:Y:S01]  /*0c80*/  LOP3.LUT R5, R5, 0xfffffc00, RZ, 0xc0, !PT ;  /* 0xfffffc0005057812 */ /* 0x000fe200078ec0ff */
[----:B------:R-:W-:Y:S01]  /*0c90*/  IMAD R7, R7, 0x10, R10 ;  /* 0x0000001007077824 */ /* 0x000fe200078e020a */
[----:B------:R-:W-:Y:S01]  /*0ca0*/  LEA.HI R3, R3, R6, RZ, 0x1 ;  /* 0x0000000603037211 */ /* 0x000fe200078f08ff */
[C---:B------:R-:W-:Y:S01]  /*0cb0*/  IMAD.IADD R11, R13.reuse, 0x1, -R11 ;  /* 0x000000010d0b7824 */ /* 0x040fe200078e0a0b */
[----:B------:R-:W-:Y:S01]  /*0cc0*/  IADD3 R4, R13, -R4, RZ ;  /* 0x800000040d047210 */ /* 0x000fe20007ffe0ff */
[----:B------:R-:W-:Y:S01]  /*0cd0*/  IMAD R223, R2, 0x40, R7 ;  /* 0x0000004002df7824 */ /* 0x000fe200078e0207 */
[CC--:B------:R-:W-:Y:S02]  /*0ce0*/  LEA.HI R2, R0.reuse, R13.reuse, RZ, 0x6 ;  /* 0x0000000d00027211 */ /* 0x0c0fe400078f30ff */
[----:B------:R-:W-:Y:S01]  /*0cf0*/  LEA.HI R0, R0, R13, RZ, 0x3 ;  /* 0x0000000d00007211 */ /* 0x000fe200078f18ff */
[----:B------:R-:W-:Y:S01]  /*0d00*/  IMAD R4, R4, 0x40, R5 ;  /* 0x0000004004047824 */ /* 0x000fe200078e0205 */
[----:B------:R-:W-:-:S02]  /*0d10*/  LOP3.LUT R3, R3, 0x1ffffffe, RZ, 0xc0, !PT ;  /* 0x1ffffffe03037812 */ /* 0x000fc400078ec0ff */
[----:B------:R-:W-:Y:S02]  /*0d20*/  SHF.R.S32.HI R153, RZ, 0x3, R0 ;  /* 0x00000003ff997819 */ /* 0x000fe40000011400 */
[----:B------:R-:W-:Y:S01]  /*0d30*/  LEA.HI R5, R11, R11, RZ, 0x1 ;  /* 0x0000000b0b057211 */ /* 0x000fe200078f08ff */
[----:B------:R-:W-:Y:S01]  /*0d40*/  IMAD.IADD R3, R6, 0x1, -R3 ;  /* 0x0000000106037824 */ /* 0x000fe200078e0a03 */
[C---:B------:R-:W-:Y:S01]  /*0d50*/  IADD3 R218, R153.reuse, 0x60, RZ ;  /* 0x0000006099da7810 */ /* 0x040fe20007ffe0ff */
[----:B------:R-:W-:Y:S01]  /*0d60*/  VIADD R220, R153, 0x20 ;  /* 0x0000002099dc7836 */ /* 0x000fe20000000000 */
[----:B------:R-:W-:Y:S01]  /*0d70*/  LOP3.LUT R6, R5, 0x1ffffffe, RZ, 0xc0, !PT ;  /* 0x1ffffffe05067812 */ /* 0x000fe200078ec0ff */
[----:B------:R-:W-:Y:S01]  /*0d80*/  VIADD R219, R153, 0x40 ;  /* 0x0000004099db7836 */ /* 0x000fe20000000000 */
[----:B------:R-:W-:Y:S01]  /*0d90*/  LOP3.LUT R202, R0, 0xfffffff8, RZ, 0xc0, !PT ;  /* 0xfffffff800ca7812 */ /* 0x000fe200078ec0ff */
[----:B------:R-:W-:Y:S01]  /*0da0*/  IMAD.SHL.U32 R193, R220, 0x40, RZ ;  /* 0x00000040dcc17824 */ /* 0x000fe200078e00ff */
[----:B------:R-:W-:Y:S01]  /*0db0*/  SHF.R.S32.HI R5, RZ, 0x1f, R220 ;  /* 0x0000001fff057819 */ /* 0x000fe200000114dc */
[----:B------:R-:W-:Y:S01]  /*0dc0*/  IMAD.SHL.U32 R159, R218, 0x40, RZ ;  /* 0x00000040da9f7824 */ /* 0x000fe200078e00ff */
[----:B------:R-:W-:Y:S01]  /*0dd0*/  SHF.R.S32.HI R7, RZ, 0x1f, R218 ;  /* 0x0000001fff077819 */ /* 0x000fe200000114da */
[----:B------:R-:W-:Y:S01]  /*0de0*/  IMAD.IADD R202, R13, 0x1, -R202 ;  /* 0x000000010dca7824 */ /* 0x000fe200078e0aca */
[----:B------:R-:W-:Y:S01]  /*0df0*/  SHF.R.S32.HI R0, RZ, 0x1f, R219 ;  /* 0x0000001fff007819 */ /* 0x000fe200000114db */
[----:B------:R-:W-:Y:S01]  /*0e00*/  IMAD.IADD R6, R11, 0x1, -R6 ;  /* 0x000000010b067824 */ /* 0x000fe200078e0a06 */
[----:B------:R-:W-:Y:S01]  /*0e10*/  LOP3.LUT R9, R8, 0x7ffffffc, RZ, 0xc0, !PT ;  /* 0x7ffffffc08097812 */ /* 0x000fe200078ec0ff */
[C---:B------:R-:W-:Y:S01]  /*0e20*/  IMAD.SHL.U32 R16, R202.reuse, 0x8, RZ ;  /* 0x00000008ca107824 */ /* 0x040fe200078e00ff */
[----:B------:R-:W-:Y:S01]  /*0e30*/  LEA.HI R5, R5, R220, RZ, 0x3 ;  /* 0x000000dc05057211 */ /* 0x000fe200078f18ff */
[----:B------:R-:W-:Y:S01]  /*0e40*/  IMAD.SHL.U32 R18, R202, 0x4, RZ ;  /* 0x00000004ca127824 */ /* 0x000fe200078e00ff */
[----:B------:R-:W-:Y:S01]  /*0e50*/  SHF.L.U32 R228, R153, 0x6, RZ ;  /* 0x0000000699e47819 */ /* 0x000fe200000006ff */
[----:B------:R-:W-:Y:S01]  /*0e60*/  VIADD R22, R16, 0x40 ;  /* 0x0000004010167836 */ /* 0x000fe20000000000 */
[----:B------:R-:W-:Y:S01]  /*0e70*/  LEA.HI R7, R7, R218, RZ, 0x3 ;  /* 0x000000da07077211 */ /* 0x000fe200078f18ff */
[----:B------:R-:W-:Y:S01]  /*0e80*/  IMAD.SHL.U32 R5, R5, 0x40, RZ ;  /* 0x0000004005057824 */ /* 0x000fe200078e00ff */
[----:B------:R-:W-:Y:S01]  /*0e90*/  SHF.L.U32 R192, R219, 0x6, RZ ;  /* 0x00000006dbc07819 */ /* 0x000fe200000006ff */
[----:B------:R-:W-:Y:S01]  /*0ea0*/  IMAD R224, R6, 0x8, R223 ;  /* 0x0000000806e07824 */ /* 0x000fe200078e02df */
[----:B------:R-:W-:Y:S01]  /*0eb0*/  LEA.HI R0, R0, R219, RZ, 0x3 ;  /* 0x000000db00007211 */ /* 0x000fe200078f18ff */
[----:B------:R-:W-:Y:S01]  /*0ec0*/  IMAD.SHL.U32 R7, R7, 0x40, RZ ;  /* 0x0000004007077824 */ /* 0x000fe200078e00ff */
[----:B------:R-:W-:-:S02]  /*0ed0*/  IADD3 R9, R212, -R9, RZ ;  /* 0x80000009d4097210 */ /* 0x000fc40007ffe0ff */
[----:B------:R-:W-:Y:S02]  /*0ee0*/  LEA R226, R3, R4, 0x3 ;  /* 0x0000000403e27211 */ /* 0x000fe400078e18ff */
[----:B------:R-:W-:Y:S01]  /*0ef0*/  LOP3.LUT R3, R228, 0x1c0, RZ, 0xc0, !PT ;  /* 0x000001c0e4037812 */ /* 0x000fe200078ec0ff */
[----:B------:R-:W-:Y:S01]  /*0f00*/  IMAD R225, R9, R12, 0x80 ;  /* 0x0000008009e17424 */ /* 0x000fe200078e020c */
[----:B------:R-:W-:Y:S02]  /*0f10*/  LOP3.LUT R193, R193, 0x1c0, RZ, 0xc0, !PT ;  /* 0x000001c0c1c17812 */ /* 0x000fe400078ec0ff */
[----:B------:R-:W-:Y:S02]  /*0f20*/  LOP3.LUT R192, R192, 0x1c0, RZ, 0xc0, !PT ;  /* 0x000001c0c0c07812 */ /* 0x000fe400078ec0ff */
[----:B------:R-:W-:Y:S02]  /*0f30*/  SHF.L.U32 R0, R0, 0x6, RZ ;  /* 0x0000000600007819 */ /* 0x000fe400000006ff */
[----:B------:R-:W-:-:S02]  /*0f40*/  SHF.L.U32 R2, R2, 0x3, RZ ;  /* 0x0000000302027819 */ /* 0x000fc400000006ff */
[----:B------:R-:W-:Y:S02]  /*0f50*/  LOP3.LUT R159, R159, 0x1c0, RZ, 0xc0, !PT ;  /* 0x000001c09f9f7812 */ /* 0x000fe400078ec0ff */
[----:B------:R-:W-:Y:S02]  /*0f60*/  SHF.R.U32.HI R198, RZ, 0x3, R3 ;  /* 0x00000003ffc67819 */ /* 0x000fe40000011603 */
[--C-:B------:R-:W-:Y:S02]  /*0f70*/  LOP3.LUT R201, R3, 0x38, R16.reuse, 0xf8, !PT ;  /* 0x0000003803c97812 */ /* 0x100fe400078ef810 */
[----:B------:R-:W-:Y:S02]  /*0f80*/  SHF.R.U32.HI R11, RZ, 0x3, R193 ;  /* 0x00000003ff0b7819 */ /* 0x000fe400000116c1 */
[----:B------:R-:W-:Y:S02]  /*0f90*/  LOP3.LUT R4, R193, 0x38, R16, 0xf8, !PT ;  /* 0x00000038c1047812 */ /* 0x000fe400078ef810 */
[----:B------:R-:W-:-:S02]  /*0fa0*/  SHF.R.U32.HI R9, RZ, 0x3, R192 ;  /* 0x00000003ff097819 */ /* 0x000fc400000116c0 */
[----:B------:R-:W-:Y:S02]  /*0fb0*/  LOP3.LUT R3, R192, 0x38, R16, 0xf8, !PT ;  /* 0x00000038c0037812 */ /* 0x000fe400078ef810 */
[----:B------:R-:W-:Y:S02]  /*0fc0*/  LOP3.LUT R197, R5, 0xfffffe00, RZ, 0xc0, !PT ;  /* 0xfffffe0005c57812 */ /* 0x000fe400078ec0ff */
[----:B------:R-:W-:Y:S02]  /*0fd0*/  LOP3.LUT R196, R0, 0xfffffe00, RZ, 0xc0, !PT ;  /* 0xfffffe0000c47812 */ /* 0x000fe400078ec0ff */
[----:B------:R-:W-:Y:S02]  /*0fe0*/  LOP3.LUT R199, R2, 0xfffffe00, RZ, 0xc0, !PT ;  /* 0xfffffe0002c77812 */ /* 0x000fe400078ec0ff */
[----:B------:R-:W-:Y:S02]  /*0ff0*/  IADD3 R23, R18, 0x20, RZ ;  /* 0x0000002012177810 */ /* 0x000fe40007ffe0ff */
[----:B------:R-:W-:-:S02]  /*1000*/  SHF.R.U32.HI R229, RZ, 0x3, R159 ;  /* 0x00000003ffe57819 */ /* 0x000fc4000001169f */
[----:B------:R-:W-:Y:S01]  /*1010*/  LOP3.LUT R8, R159, 0x38, R16, 0xf8, !PT ;  /* 0x000000389f087812 */ /* 0x000fe200078ef810 */
[----:B------:R-:W-:Y:S01]  /*1020*/  IMAD.SHL.U32 R214, R23, 0x2, RZ ;  /* 0x0000000217d67824 */ /* 0x000fe200078e00ff */
[----:B------:R-:W-:Y:S02]  /*1030*/  LOP3.LUT R195, R7, 0xfffffe00, RZ, 0xc0, !PT ;  /* 0xfffffe0007c37812 */ /* 0x000fe400078ec0ff */
[----:B------:R-:W-:Y:S02]  /*1040*/  LOP3.LUT R4, R197, R4, R11, 0xf6, !PT ;  /* 0x00000004c5047212 */ /* 0x000fe400078ef60b */
[----:B------:R-:W-:Y:S02]  /*1050*/  LOP3.LUT R216, R196, R3, R9, 0xf6, !PT ;  /* 0x00000003c4d87212 */ /* 0x000fe400078ef609 */
[----:B------:R-:W-:Y:S01]  /*1060*/  LOP3.LUT R201, R199, R201, R198, 0xf6, !PT ;  /* 0x000000c9c7c97212 */ /* 0x000fe200078ef6c6 */
[----:B------:R-:W-:Y:S01]  /*1070*/  IMAD R217, R4, 0x2, R211 ;  /* 0x0000000204d97824 */ /* 0x000fe200078e02d3 */
[----:B------:R-:W-:Y:S01]  /*1080*/  SHF.R.S32.HI R10, RZ, 0x1f, R23 ;  /* 0x0000001fff0a7819 */ /* 0x000fe20000011417 */
[----:B------:R-:W-:Y:S01]  /*1090*/  IMAD R216, R216, 0x2, R211 ;  /* 0x00000002d8d87824 */ /* 0x000fe200078e02d3 */
[----:B------:R-:W-:-:S02]  /*10a0*/  LOP3.LUT R8, R195, R8, R229, 0xf6, !PT ;  /* 0x00000008c3087212 */ /* 0x000fc400078ef6e5 */
[----:B------:R-:W-:Y:S02]  /*10b0*/  SHF.R.S32.HI R227, RZ, 0x1f, R153 ;  /* 0x0000001fffe37819 */ /* 0x000fe40000011499 */
[----:B------:R-:W-:Y:S02]  /*10c0*/  SHF.R.S32.HI R19, RZ, 0x1f, R18 ;  /* 0x0000001fff137819 */ /* 0x000fe40000011412 */
[----:B------:R-:W-:Y:S02]  /*10d0*/  SHF.R.S32.HI R17, RZ, 0x1f, R16 ;  /* 0x0000001fff117819 */ /* 0x000fe40000011410 */
[----:B------:R-:W-:Y:S02]  /*10e0*/  SHF.R.S32.HI R2, RZ, 0x1f, R22 ;  /* 0x0000001fff027819 */ /* 0x000fe40000011416 */
[----:B------:R-:W-:Y:S02]  /*10f0*/  SHF.L.U64.HI R213, R23, 0x1, R10 ;  /* 0x0000000117d57819 */ /* 0x000fe4000001020a */
[----:B------:R-:W-:-:S02]  /*1100*/  LEA R200, R201, R211, 0x1 ;  /* 0x000000d3c9c87211 */ /* 0x000fc400078e08ff */
[----:B------:R-:W-:Y:S02]  /*1110*/  LEA R215, R8, R211, 0x1 ;  /* 0x000000d308d77211 */ /* 0x000fe400078e08ff */
[----:B--2---:R-:W-:-:S07]  /*1120*/  LOP3.LUT R157, R14, 0x1, RZ, 0xfc, !PT ;  /* 0x000000010e9d7812 */ /* 0x004fce00078efcff */
.L_x_7203:
[----:B0-----:R-:W0:Y:S02]  /*1130*/  LDC.64 R4, c[0x0][0xc88] ;  /* 0x00032200ff047b82 */ /* 0x001e240000000a00 */
[----:B0-----:R-:W-:-:S05]  /*1140*/  IMAD.WIDE R4, R43, 0x4, R4 ;  /* 0x000000042b047825 */ /* 0x001fca00078e0204 */
[----:B--2---:R-:W2:Y:S01]  /*1150*/  LDG.E R206, desc[UR38][R4.64] ;  /* 0x0000002604ce7981 */ /* 0x004ea2000c1e1900 */
[----:B------:R-:W-:Y:S05]  /*1160*/  YIELD ;  /* 0x0000000000007946 */ /* 0x000fea0003800000 */
[----:B------:R-:W-:Y:S01]  /*1170*/  ULDC.64 UR4, c[0x0][0xa28] ;  /* 0x00028a0000047ab9 */ /* 0x000fe20000000a00 */
[----:B------:R-:W-:Y:S01]  /*1180*/  ULDC.64 UR8, c[0x0][0xa18] ;  /* 0x0002860000087ab9 */ /* 0x000fe20000000a00 */
[----:B------:R-:W-:Y:S01]  /*1190*/  ISETP.NE.U32.AND P1, PT, RZ, UR4, PT ;  /* 0x00000004ff007c0c */ /* 0x000fe2000bf25070 */
[----:B------:R-:W-:Y:S01]  /*11a0*/  ULDC.64 UR6, c[0x0][0xa08] ;  /* 0x0002820000067ab9 */ /* 0x000fe20000000a00 */
[----:B------:R-:W-:Y:S01]  /*11b0*/  MOV R0, RZ ;  /* 0x000000ff00007202 */ /* 0x000fe20000000f00 */
[----:B------:R-:W-:Y:S01]  /*11c0*/  IMAD.MOV.U32 R30, RZ, RZ, RZ ;  /* 0x000000ffff1e7224 */ /* 0x000fe200078e00ff */
[----:B------:R-:W-:-:S02]  /*11d0*/  ISETP.NE.AND.EX P1, PT, RZ, UR5, PT, P1 ;  /* 0x00000005ff007c0c */ /* 0x000fc4000bf25310 */
[----:B------:R-:W-:-:S04]  /*11e0*/  ISETP.NE.U32.AND P0, PT, RZ, UR6, PT ;  /* 0x00000006ff007c0c */ /* 0x000fc8000bf05070 */
[----:B------:R-:W-:Y:S02]  /*11f0*/  ISETP.NE.AND.EX P0, PT, RZ, UR7, PT, P0 ;  /* 0x00000007ff007c0c */ /* 0x000fe4000bf05300 */
[----:B--2---:R-:W-:Y:S01]  /*1200*/  SHF.R.S32.HI R209, RZ, 0x1f, R206 ;  /* 0x0000001fffd17819 */ /* 0x004fe200000114ce */
[----:B------:R-:W-:-:S04]  /*1210*/  IMAD.SHL.U32 R204, R206, 0x4, RZ ;  /* 0x00000004cecc7824 */ /* 0x000fc800078e00ff */
[C---:B------:R-:W-:Y:S02]  /*1220*/  @P1 LEA R6, P2, R206.reuse, UR4, 0x2 ;  /* 0x00000004ce061c11 */ /* 0x040fe4000f8410ff */
[C-C-:B------:R-:W-:Y:S02]  /*1230*/  SHF.L.U64.HI R205, R206.reuse, 0x2, R209.reuse ;  /* 0x00000002cecd7819 */ /* 0x140fe400000102d1 */
[----:B----4-:R-:W-:Y:S02]  /*1240*/  @P1 LEA.HI.X R7, R206, UR5, R209, 0x2, P2 ;  /* 0x00000005ce071c11 */ /* 0x010fe400090f14d1 */
[----:B------:R-:W-:Y:S01]  /*1250*/  ISETP.NE.U32.AND P2, PT, RZ, UR8, PT ;  /* 0x00000008ff007c0c */ /* 0x000fe2000bf45070 */
[----:B------:R-:W-:Y:S01]  /*1260*/  ULDC UR4, c[0x0][0x288] ;  /* 0x0000a20000047ab9 */ /* 0x000fe20000000800 */
[----:B------:R-:W-:Y:S01]  /*1270*/  IADD3 R8, P3, R204, UR6, RZ ;  /* 0x00000006cc087c10 */ /* 0x000fe2000ff7e0ff */
[----:B------:R0:W5:Y:S01]  /*1280*/  @P1 LDG.E R0, desc[UR38][R6.64] ;  /* 0x0000002606001981 */ /* 0x000162000c1e1900 */
[----:B------:R-:W-:Y:S01]  /*1290*/  ISETP.NE.AND.EX P2, PT, RZ, UR9, PT, P2 ;  /* 0x00000009ff007c0c */ /* 0x000fe2000bf45320 */
[----:B------:R-:W-:Y:S01]  /*12a0*/  IMAD.U32 R95, RZ, RZ, UR4 ;  /* 0x00000004ff5f7e24 */ /* 0x000fe2000f8e00ff */
[----:B------:R-:W-:Y:S01]  /*12b0*/  IADD3.X R9, R205, UR7, RZ, P3, !PT ;  /* 0x00000007cd097c10 */ /* 0x000fe20009ffe4ff */
[----:B------:R-:W-:-:S04]  /*12c0*/  ULDC.64 UR4, c[0x0][0x418] ;  /* 0x0001060000047ab9 */ /* 0x000fc80000000a00 */
[----:B------:R0:W5:Y:S06]  /*12d0*/  @P0 LDG.E R30, desc[UR38][R8.64] ;  /* 0x00000026081e0981 */ /* 0x00016c000c1e1900 */
[----:B------:R-:W-:-:S04]  /*12e0*/  @P2 IADD3 R4, P1, R204, UR8, RZ ;  /* 0x00000008cc042c10 */ /* 0x000fc8000ff3e0ff */
[----:B------:R-:W-:-:S05]  /*12f0*/  @P2 IADD3.X R5, R205, UR9, RZ, P1, !PT ;  /* 0x00000009cd052c10 */ /* 0x000fca0008ffe4ff */
[----:B------:R0:W5:Y:S01]  /*1300*/  @P2 LDG.E R95, desc[UR38][R4.64] ;  /* 0x00000026045f2981 */ /* 0x000162000c1e1900 */
[----:B------:R-:W-:-:S03]  /*1310*/  UISETP.NE.U32.AND UP0, UPT, UR4, URZ, UPT ;  /* 0x0000003f0400728c */ /* 0x000fc6000bf05070 */
[----:B------:R-:W-:Y:S01]  /*1320*/  ULDC UR4, c[0x0][0x424] ;  /* 0x0001090000047ab9 */ /* 0x000fe20000000800 */
[----:B------:R-:W-:-:S03]  /*1330*/  UISETP.NE.AND.EX UP0, UPT, UR5, URZ, UPT, UP0 ;  /* 0x0000003f0500728c */ /* 0x000fc6000bf05300 */
[----:B------:R-:W-:Y:S01]  /*1340*/  ULDC UR5, c[0x0][0x2f0] ;  /* 0x0000bc0000057ab9 */ /* 0x000fe20000000800 */
[----:B------:R-:W-:-:S04]  /*1350*/  USEL UR4, UR4, 0x1, UP0 ;  /* 0x0000000104047887 */ /* 0x000fc80008000000 */
[----:B------:R-:W-:-:S03]  /*1360*/  UIMAD UR4, UR4, UR5, URZ ;  /* 0x00000005040472a4 */ /* 0x000fc6000f8e023f */
[----:B------:R-:W-:Y:S02]  /*1370*/  ULDC UR5, c[0x0][0x348] ;  /* 0x0000d20000057ab9 */ /* 0x000fe40000000800 */
[----:B------:R-:W-:Y:S01]  /*1380*/  MOV R25, UR5 ;  /* 0x0000000500197c02 */ /* 0x000fe20008000f00 */
[----:B------:R-:W-:Y:S02]  /*1390*/  IMAD.U32 R29, RZ, RZ, UR4 ;  /* 0x00000004ff1d7e24 */ /* 0x000fe4000f8e00ff */
[----:B------:R-:W-:Y:S01]  /*13a0*/  IMAD.MOV.U32 R26, RZ, RZ, R206 ;  /* 0x000000ffff1a7224 */ /* 0x000fe200078e00ce */
[----:B0--3--:R-:W-:Y:S06]  /*13b0*/  @P2 BRA `(.L_x_7008) ;  /* 0x0000000000242947 */ /* 0x009fec0003800000 */
        /* <DEDUP_REMOVED lines=9> */
.L_x_7008:
[----:B------:R-:W-:Y:S01]  /*1450*/  ULDC.64 UR4, c[0x0][0xa20] ;  /* 0x0002880000047ab9 */ /* 0x000fe20000000a00 */
[----:B------:R-:W-:Y:S01]  /*1460*/  IMAD.MOV.U32 R208, RZ, RZ, R41 ;  /* 0x000000ffffd07224 */ /* 0x000fe200078e0029 */
[----:B------:R-:W-:Y:S01]  /*1470*/  ISETP.NE.U32.AND P1, PT, RZ, UR4, PT ;  /* 0x00000004ff007c0c */ /* 0x000fe2000bf25070 */
[----:B------:R-:W-:-:S03]  /*1480*/  IMAD.MOV.U32 R203, RZ, RZ, R42 ;  /* 0x000000ffffcb7224 */ /* 0x000fc600078e002a */
[----:B------:R-:W-:-:S13]  /*1490*/  ISETP.NE.AND.EX P1, PT, RZ, UR5, PT, P1 ;  /* 0x00000005ff007c0c */ /* 0x000fda000bf25310 */
[----:B------:R-:W-:Y:S05]  /*14a0*/  @!P1 BRA `(.L_x_7009) ;  /* 0x0000000000109947 */ /* 0x000fea0003800000 */
[----:B------:R-:W-:-:S04]  /*14b0*/  IADD3 R4, P0, R204, UR4, RZ ;  /* 0x00000004cc047c10 */ /* 0x000fc8000ff1e0ff */
[----:B------:R-:W-:-:S05]  /*14c0*/  IADD3.X R5, R205, UR5, RZ, P0, !PT ;  /* 0x00000005cd057c10 */ /* 0x000fca00087fe4ff */
[----:B------:R0:W5:Y:S01]  /*14d0*/  LDG.E R29, desc[UR38][R4.64] ;  /* 0x00000026041d7981 */ /* 0x000162000c1e1900 */
[----:B------:R-:W-:Y:S05]  /*14e0*/  BRA `(.L_x_7010) ;  /* 0x0000000000107947 */ /* 0x000fea0003800000 */
.L_x_7009:
[----:B------:R-:W-:Y:S05]  /*14f0*/  @!P0 BRA `(.L_x_7010) ;  /* 0x00000000000c8947 */ /* 0x000fea0003800000 */
[----:B------:R-:W2:Y:S04]  /*1500*/  LDG.E R4, desc[UR38][R8.64] ;  /* 0x0000002608047981 */ /* 0x000ea8000c1e1900 */
[----:B------:R-:W2:Y:S02]  /*1510*/  LDG.E R29, desc[UR38][R8.64+0x4] ;  /* 0x00000426081d7981 */ /* 0x000ea4000c1e1900 */
[----:B--2---:R-:W-:-:S07]  /*1520*/  IADD3 R29, -R4, R29, RZ ;  /* 0x0000001d041d7210 */ /* 0x004fce0007ffe1ff */
.L_x_7010:
[----:B------:R-:W-:Y:S02]  /*1530*/  ULDC.64 UR4, c[0x0][0xa10] ;  /* 0x0002840000047ab9 */ /* 0x000fe40000000a00 */
[----:B------:R-:W-:-:S04]  /*1540*/  ISETP.NE.U32.AND P0, PT, RZ, UR4, PT ;  /* 0x00000004ff007c0c */ /* 0x000fc8000bf05070 */
[----:B------:R-:W-:Y:S01]  /*1550*/  ISETP.NE.AND.EX P0, PT, RZ, UR5, PT, P0 ;  /* 0x00000005ff007c0c */ /* 0x000fe2000bf05300 */
[----:B-----5:R-:W-:Y:S01]  /*1560*/  IMAD.IADD R10, R29, 0x1, -R0 ;  /* 0x000000011d0a7824 */ /* 0x020fe200078e0a00 */
[----:B------:R-:W-:-:S11]  /*1570*/  ULDC.64 UR4, c[0x0][0xa30] ;  /* 0x00028c0000047ab9 */ /* 0x000fd60000000a00 */
[----:B0-----:R-:W0:Y:S02]  /*1580*/  @P0 LDC.64 R4, c[0x0][0xa10] ;  /* 0x00028400ff040b82 */ /* 0x001e240000000a00 */
[----:B0-----:R-:W-:-:S05]  /*1590*/  @P0 IMAD.WIDE R4, R26, 0x4, R4 ;  /* 0x000000041a040825 */ /* 0x001fca00078e0204 */
[----:B------:R-:W2:Y:S04]  /*15a0*/  @P0 LDG.E R3, desc[UR38][R4.64] ;  /* 0x0000002604030981 */ /* 0x000ea8000c1e1900 */
[----:B------:R-:W2:Y:S01]  /*15b0*/  @P0 LDG.E R8, desc[UR38][R4.64+0x4] ;  /* 0x0000042604080981 */ /* 0x000ea2000c1e1900 */
[----:B------:R-:W-:Y:S01]  /*15c0*/  IADD3 R27, -R10, RZ, RZ ;  /* 0x000000ff0a1b7210 */ /* 0x000fe20007ffe1ff */
[----:B------:R-:W-:Y:S01]  /*15d0*/  IMAD.MOV.U32 R24, RZ, RZ, R29 ;  /* 0x000000ffff187224 */ /* 0x000fe200078e001d */
[----:B------:R-:W-:Y:S02]  /*15e0*/  ISETP.NE.U32.AND P1, PT, RZ, UR4, PT ;  /* 0x00000004ff007c0c */ /* 0x000fe4000bf25070 */
[----:B------:R-:W-:Y:S02]  /*15f0*/  VIMNMX R27, RZ, R27, !PT ;  /* 0x0000001bff1b7248 */ /* 0x000fe40007fe0100 */
[----:B------:R-:W-:-:S13]  /*1600*/  ISETP.NE.AND.EX P1, PT, RZ, UR5, PT, P1 ;  /* 0x00000005ff007c0c */ /* 0x000fda000bf25310 */
[----:B------:R-:W-:-:S04]  /*1610*/  @P1 IADD3 R6, P2, R204, UR4, RZ ;  /* 0x00000004cc061c10 */ /* 0x000fc8000ff5e0ff */
[----:B------:R-:W-:-:S05]  /*1620*/  @P1 IADD3.X R7, R205, UR5, RZ, P2, !PT ;  /* 0x00000005cd071c10 */ /* 0x000fca00097fe4ff */
[----:B------:R0:W5:Y:S01]  /*1630*/  @P1 LDG.E R24, desc[UR38][R6.64] ;  /* 0x0000002606181981 */ /* 0x000162000c1e1900 */
[----:B--2---:R-:W-:-:S05]  /*1640*/  @P0 IADD3 R25, -R3, R8, RZ ;  /* 0x0000000803190210 */ /* 0x004fca0007ffe1ff */
[----:B------:R-:W-:-:S04]  /*1650*/  IMAD.IADD R96, R10, 0x1, R25 ;  /* 0x000000010a607824 */ /* 0x000fc800078e0219 */
[----:B------:R-:W-:-:S05]  /*1660*/  VIADD R0, R96, 0x7f ;  /* 0x0000007f60007836 */ /* 0x000fca0000000000 */
[----:B------:R-:W-:-:S04]  /*1670*/  SHF.R.S32.HI R3, RZ, 0x1f, R0 ;  /* 0x0000001fff037819 */ /* 0x000fc80000011400 */
[----:B------:R-:W-:-:S04]  /*1680*/  LEA.HI R3, R3, R0, RZ, 0x7 ;  /* 0x0000000003037211 */ /* 0x000fc800078f38ff */
[----:B------:R-:W-:Y:S02]  /*1690*/  LOP3.LUT R0, R3, 0xffffff80, RZ, 0xc0, !PT ;  /* 0xffffff8003007812 */ /* 0x000fe400078ec0ff */
[----:B------:R-:W-:Y:S02]  /*16a0*/  SHF.R.S32.HI R210, RZ, 0x7, R3 ;  /* 0x00000007ffd27819 */ /* 0x000fe40000011403 */
[----:B------:R-:W-:-:S04]  /*16b0*/  VIADDMNMX R0, R0, -R10, R25, PT ;  /* 0x8000000a00007246 */ /* 0x000fc80003800119 */
[----:B------:R-:W-:Y:S02]  /*16c0*/  ISETP.GT.AND P0, PT, R0, R27, PT ;  /* 0x0000001b0000720c */ /* 0x000fe40003f04270 */
[----:B------:R-:W-:-:S05]  /*16d0*/  SHF.R.U32.HI R27, RZ, 0x7, R27 ;  /* 0x00000007ff1b7819 */ /* 0x000fca000001161b */
[----:B------:R-:W-:-:S06]  /*16e0*/  IMAD.MOV.U32 R28, RZ, RZ, R27 ;  /* 0x000000ffff1c7224 */ /* 0x000fcc00078e001b */
[----:B------:R-:W-:-:S05]  /*16f0*/  @P0 VIADD R0, R0, 0x7f ;  /* 0x0000007f00000836 */ /* 0x000fca0000000000 */
[----:B------:R-:W-:-:S04]  /*1700*/  @P0 SHF.R.S32.HI R5, RZ, 0x1f, R0 ;  /* 0x0000001fff050819 */ /* 0x000fc80000011400 */
[----:B------:R-:W-:-:S04]  /*1710*/  @P0 LEA.HI R5, R5, R0, RZ, 0x7 ;  /* 0x0000000005050211 */ /* 0x000fc800078f38ff */
[----:B------:R-:W-:Y:S02]  /*1720*/  @P0 SHF.R.S32.HI R28, RZ, 0x7, R5 ;  /* 0x00000007ff1c0819 */ /* 0x000fe40000011405 */
[----:B------:R-:W-:Y:S02]  /*1730*/  PLOP3.LUT P0, PT, PT, PT, PT, 0x80, 0x0 ;  /* 0x000000000000781c */ /* 0x000fe40003f0f070 */
[----:B------:R-:W-:-:S13]  /*1740*/  ISETP.GT.AND P1, PT, R28, R27, PT ;  /* 0x0000001b1c00720c */ /* 0x000fda0003f24270 */
[----:B0-----:R-:W-:Y:S05]  /*1750*/  @!P1 BRA `(.L_x_7011) ;  /* 0x00000068004c9947 */ /* 0x001fea0003800000 */
        /* <DEDUP_REMOVED lines=20> */
.L_x_7013:
[----:B------:R-:W-:Y:S05]  /*18a0*/  BSYNC B6 ;  /* 0x0000000000067941 */ /* 0x000fea0003800000 */
.L_x_7012:
        /* <DEDUP_REMOVED lines=20> */
.L_x_7015:
[----:B------:R-:W-:Y:S05]  /*19f0*/  BSYNC B6 ;  /* 0x0000000000067941 */ /* 0x000fea0003800000 */
.L_x_7014:
[----:B------:R-:W-:Y:S01]  /*1a00*/  ULDC.64 UR4, c[0x0][0x9f8] ;  /* 0x00027e0000047ab9 */ /* 0x000fe20000000a00 */
[----:B------:R-:W0:Y:S01]  /*1a10*/  LDC R37, c[0x0][0x3f4] ;  /* 0x0000fd00ff257b82 */ /* 0x000e220000000800 */
[----:B------:R-:W-:-:S04]  /*1a20*/  ISETP.NE.U32.AND P0, PT, RZ, UR4, PT ;  /* 0x00000004ff007c0c */ /* 0x000fc8000bf05070 */
[----:B------:R-:W-:-:S03]  /*1a30*/  ISETP.NE.AND.EX P0, PT, RZ, UR5, PT, P0 ;  /* 0x00000005ff007c0c */ /* 0x000fc6000bf05300 */
[----:B------:R-:W1:Y:S08]  /*1a40*/  LDC.64 R14, c[0x0][0x3f8] ;  /* 0x0000fe00ff0e7b82 */ /* 0x000e700000000a00 */
[----:B------:R-:W2:Y:S02]  /*1a50*/  LDC.64 R34, c[0x0][0x408] ;  /* 0x00010200ff227b82 */ /* 0x000ea40000000a00 */
[----:B------:R-:W-:-:S04]  /*1a60*/  @P0 IADD3 R4, P1, R204, UR4, RZ ;  /* 0x00000004cc040c10 */ /* 0x000fc8000ff3e0ff */
[----:B------:R-:W-:-:S05]  /*1a70*/  @P0 IADD3.X R5, R205, UR5, RZ, P1, !PT ;  /* 0x00000005cd050c10 */ /* 0x000fca0008ffe4ff */
[----:B------:R3:W4:Y:S01]  /*1a80*/  @P0 LDG.E R26, desc[UR38][R4.64] ;  /* 0x00000026041a0981 */ /* 0x000722000c1e1900 */
[----:B0-----:R-:W-:Y:S01]  /*1a90*/  ISETP.GE.AND P0, PT, R16, R37, PT ;  /* 0x000000251000720c */ /* 0x001fe20003f06270 */
[----:B------:R-:W-:Y:S01]  /*1aa0*/  IMAD.IADD R0, R30, 0x1, R29 ;  /* 0x000000011e007824 */ /* 0x000fe200078e021d */
[----:B------:R-:W-:Y:S01]  /*1ab0*/  SHF.R.U32.HI R21, RZ, 0x3, R193 ;  /* 0x00000003ff157819 */ /* 0x000fe200000116c1 */
[----:B------:R-:W0:Y:S01]  /*1ac0*/  S2R R38, SR_TID.X ;  /* 0x0000000000267919 */ /* 0x000e220000002100 */
[----:B------:R-:W-:Y:S01]  /*1ad0*/  SEL R3, R37, RZ, P0 ;  /* 0x000000ff25037207 */ /* 0x000fe20000000000 */
[----:B-1----:R-:W-:Y:S01]  /*1ae0*/  IMAD.WIDE.U32 R6, R153, R14, R18 ;  /* 0x0000000e99067225 */ /* 0x002fe200078e0012 */
[----:B------:R-:W-:Y:S02]  /*1af0*/  SHF.R.U32.HI R20, RZ, 0x3, R192 ;  /* 0x00000003ff147819 */ /* 0x000fe400000116c0 */
[----:B------:R-:W-:Y:S01]  /*1b00*/  SHF.L.U32 R37, R37, 0x1, RZ ;  /* 0x0000000125257819 */ /* 0x000fe200000006ff */
[----:B------:R-:W-:Y:S01]  /*1b10*/  IMAD.IADD R3, R16, 0x1, R3 ;  /* 0x0000000110037824 */ /* 0x000fe200078e0203 */
[----:B------:R-:W-:Y:S01]  /*1b20*/  MOV R84, R6 ;  /* 0x0000000600547202 */ /* 0x000fe20000000f00 */
[C---:B------:R-:W-:Y:S01]  /*1b30*/  IMAD R8, R227.reuse, R14, RZ ;  /* 0x0000000ee3087224 */ /* 0x040fe200078e02ff */
[C---:B--2---:R-:W-:Y:S01]  /*1b40*/  SHF.L.U64.HI R29, R34.reuse, 0x5, R35 ;  /* 0x00000005221d7819 */ /* 0x044fe20000010223 */
[-C--:B------:R-:W-:Y:S01]  /*1b50*/  IMAD R10, R227, R34.reuse, RZ ;  /* 0x00000022e30a7224 */ /* 0x080fe200078e02ff */
[----:B------:R-:W-:Y:S01]  /*1b60*/  SHF.R.S32.HI R6, RZ, 0x1f, R3 ;  /* 0x0000001fff067819 */ /* 0x000fe20000011403 */
[----:B---3--:R-:W-:Y:S01]  /*1b70*/  IMAD.WIDE.U32 R4, R153, R34, R18 ;  /* 0x0000002299047225 */ /* 0x008fe200078e0012 */
[----:B------:R-:W-:-:S02]  /*1b80*/  SHF.L.U64.HI R30, R34, 0x6, R35 ;  /* 0x00000006221e7819 */ /* 0x000fc40000010223 */
[----:B------:R-:W-:Y:S01]  /*1b90*/  LEA.HI R12, R6, R3, RZ, 0x3 ;  /* 0x00000003060c7211 */ /* 0x000fe200078f18ff */
[C---:B------:R-:W-:Y:S01]  /*1ba0*/  IMAD R91, R153.reuse, R35, R10 ;  /* 0x00000023995b7224 */ /* 0x040fe200078e020a */
[----:B------:R-:W-:Y:S01]  /*1bb0*/  SHF.L.U64.HI R31, R34, 0x7, R35 ;  /* 0x00000007221f7819 */ /* 0x000fe20000010223 */
[----:B------:R-:W-:Y:S01]  /*1bc0*/  IMAD.WIDE.U32 R10, R153, R34, R16 ;  /* 0x00000022990a7225 */ /* 0x000fe200078e0010 */
[----:B------:R-:W-:Y:S02]  /*1bd0*/  LOP3.LUT R43, R12, 0xfffffff8, RZ, 0xc0, !PT ;  /* 0xfffffff80c2b7812 */ /* 0x000fe400078ec0ff */
[----:B------:R-:W-:Y:S01]  /*1be0*/  SHF.R.S32.HI R81, RZ, 0x3, R12 ;  /* 0x00000003ff517819 */ /* 0x000fe2000001140c */
[----:B------:R-:W-:Y:S01]  /*1bf0*/  IMAD.IADD R89, R5, 0x1, R91 ;  /* 0x0000000105597824 */ /* 0x000fe200078e025b */
[----:B------:R-:W-:Y:S01]  /*1c00*/  IADD3 R91, R91, R11, RZ ;  /* 0x0000000b5b5b7210 */ /* 0x000fe20007ffe0ff */
[C---:B------:R-:W-:Y:S01]  /*1c10*/  IMAD R87, R153.reuse, R15, R8 ;  /* 0x0000000f99577224 */ /* 0x040fe200078e0208 */
[----:B-----5:R-:W-:Y:S01]  /*1c20*/  SHF.R.S32.HI R11, RZ, 0x1f, R24 ;  /* 0x0000001fff0b7819 */ /* 0x020fe20000011418 */
[----:B------:R-:W-:Y:S01]  /*1c30*/  IMAD.MOV.U32 R88, RZ, RZ, R4 ;  /* 0x000000ffff587224 */ /* 0x000fe200078e0004 */
[----:B------:R-:W-:Y:S01]  /*1c40*/  LEA.HI R4, R6, R3, RZ, 0x6 ;  /* 0x0000000306047211 */ /* 0x000fe200078f30ff */
[----:B------:R-:W-:Y:S01]  /*1c50*/  IMAD.WIDE.U32 R8, R153, R14, R16 ;  /* 0x0000000e99087225 */ /* 0x000fe200078e0010 */
[----:B------:R-:W-:-:S02]  /*1c60*/  LOP3.LUT R3, R12, 0x38, RZ, 0xc0, !PT ;  /* 0x000000380c037812 */ /* 0x000fc400078ec0ff */
[----:B------:R-:W-:Y:S01]  /*1c70*/  IADD3 R85, R7, R87, RZ ;  /* 0x0000005707557210 */ /* 0x000fe20007ffe0ff */
[----:B------:R-:W-:Y:S01]  /*1c80*/  IMAD.MOV.U32 R86, RZ, RZ, R8 ;  /* 0x000000ffff567224 */ /* 0x000fe200078e0008 */
[----:B0-----:R-:W-:Y:S01]  /*1c90*/  SHF.R.U32.HI R38, RZ, 0x7, R38 ;  /* 0x00000007ff267819 */ /* 0x001fe20000011626 */
[----:B------:R-:W-:Y:S01]  /*1ca0*/  IMAD.MOV.U32 R90, RZ, RZ, R10 ;  /* 0x000000ffff5a7224 */ /* 0x000fe200078e000a */
[----:B------:R-:W-:Y:S01]  /*1cb0*/  SHF.L.U32 R4, R4, 0x7, RZ ;  /* 0x0000000704047819 */ /* 0x000fe200000006ff */
[C---:B------:R-:W-:Y:S01]  /*1cc0*/  IMAD R10, R11.reuse, R14, RZ ;  /* 0x0000000e0b0a7224 */ /* 0x040fe200078e02ff */
[----:B------:R-:W-:Y:S01]  /*1cd0*/  ISETP.NE.AND P6, PT, R38, 0x1, PT ;  /* 0x000000012600780c */ /* 0x000fe20003fc5270 */
[----:B------:R-:W-:Y:S01]  /*1ce0*/  IMAD R11, R11, R34, RZ ;  /* 0x000000220b0b7224 */ /* 0x000fe200078e02ff */
[--C-:B------:R-:W-:Y:S01]  /*1cf0*/  LOP3.LUT R5, R193, 0x38, R12.reuse, 0xf8, !PT ;  /* 0x00000038c1057812 */ /* 0x100fe200078ef80c */
[----:B------:R-:W-:Y:S01]  /*1d00*/  IMAD.IADD R87, R87, 0x1, R9 ;  /* 0x0000000157577824 */ /* 0x000fe200078e0209 */
[----:B------:R-:W-:Y:S01]  /*1d10*/  LOP3.LUT R7, R192, 0x38, R12, 0xf8, !PT ;  /* 0x00000038c0077812 */ /* 0x000fe200078ef80c */
[C---:B------:R-:W-:Y:S01]  /*1d20*/  IMAD R39, R24.reuse, R15, R10 ;  /* 0x0000000f18277224 */ /* 0x040fe200078e020a */
[----:B------:R-:W-:Y:S01]  /*1d30*/  LOP3.LUT R8, R159, 0x38, R12, 0xf8, !PT ;  /* 0x000000389f087812 */ /* 0x000fe200078ef80c */
[----:B------:R-:W-:Y:S01]  /*1d40*/  IMAD.WIDE.U32 R84, R24, R14, R84 ;  /* 0x0000000e18547225 */ /* 0x000fe200078e0054 */
[----:B------:R-:W-:-:S02]  /*1d50*/  LOP3.LUT R3, R3, 0x1c0, R228, 0xf8, !PT ;  /* 0x000001c003037812 */ /* 0x000fc400078ef8e4 */
[----:B------:R-:W-:Y:S01]  /*1d60*/  LOP3.LUT R6, R4, 0xffffe000, RZ, 0xc0, !PT ;  /* 0xffffe00004067812 */ /* 0x000fe200078ec0ff */
[C---:B------:R-:W-:Y:S01]  /*1d70*/  IMAD R11, R24.reuse, R35, R11 ;  /* 0x00000023180b7224 */ /* 0x040fe200078e020b */
[----:B------:R-:W-:Y:S01]  /*1d80*/  LOP3.LUT R5, R5, R21, RZ, 0x3c, !PT ;  /* 0x0000001505057212 */ /* 0x000fe200078e3cff */
[----:B------:R-:W-:Y:S05]  /*1d90*/  @!P6 WARPSYNC.ALL ;  /* 0x000000000000e948 */ /* 0x000fea0003800000 */
[----:B------:R-:W-:Y:S01]  /*1da0*/  LOP3.LUT R9, R7, R20, RZ, 0x3c, !PT ;  /* 0x0000001407097212 */ /* 0x000fe200078e3cff */
[----:B------:R-:W-:Y:S01]  /*1db0*/  IMAD.WIDE.U32 R88, R24, R34, R88 ;  /* 0x0000002218587225 */ /* 0x000fe200078e0058 */
[----:B------:R-:W-:Y:S01]  /*1dc0*/  LOP3.LUT R8, R8, R229, RZ, 0x3c, !PT ;  /* 0x000000e508087212 */ /* 0x000fe200078e3cff */
[----:B------:R-:W-:Y:S01]  /*1dd0*/  ULDC UR4, c[0x0][0x2f4] ;  /* 0x0000bd0000047ab9 */ /* 0x000fe20000000800 */
[----:B------:R-:W-:Y:S01]  /*1de0*/  LOP3.LUT R7, R3, R198, RZ, 0x3c, !PT ;  /* 0x000000c603077212 */ /* 0x000fe200078e3cff */
[----:B------:R-:W-:Y:S01]  /*1df0*/  IMAD.WIDE.U32 R86, R24, R14, R86 ;  /* 0x0000000e18567225 */ /* 0x000fe200078e0056 */
[----:B------:R-:W-:-:S02]  /*1e00*/  IADD3 R3, R5, R6, R197 ;  /* 0x0000000605037210 */ /* 0x000fc40007ffe0c5 */
[----:B------:R-:W-:Y:S01]  /*1e10*/  IADD3 R4, R9, R6, R196 ;  /* 0x0000000609047210 */ /* 0x000fe20007ffe0c4 */
[----:B------:R-:W-:Y:S01]  /*1e20*/  IMAD.WIDE.U32 R90, R24, R34, R90 ;  /* 0x00000022185a7225 */ /* 0x000fe200078e005a */
[-C--:B------:R-:W-:Y:S02]  /*1e30*/  IADD3 R5, R8, R6.reuse, R195 ;  /* 0x0000000608057210 */ /* 0x080fe40007ffe0c3 */
[----:B------:R-:W-:Y:S01]  /*1e40*/  IADD3 R6, R7, R6, R199 ;  /* 0x0000000607067210 */ /* 0x000fe20007ffe0c7 */
[----:B------:R-:W-:Y:S01]  /*1e50*/  VIADD R97, R38, 0x8 ;  /* 0x0000000826617836 */ /* 0x000fe20000000000 */
[--C-:B------:R-:W-:Y:S01]  /*1e60*/  SHF.L.U64.HI R7, R14, 0x5, R15.reuse ;  /* 0x000000050e077819 */ /* 0x100fe2000001020f */
[----:B------:R-:W-:Y:S01]  /*1e70*/  IMAD.SHL.U32 R32, R34, 0x20, RZ ;  /* 0x0000002022207824 */ /* 0x000fe200078e00ff */
[--C-:B------:R-:W-:Y:S01]  /*1e80*/  SHF.L.U64.HI R8, R14, 0x6, R15.reuse ;  /* 0x000000060e087819 */ /* 0x100fe2000001020f */
[----:B------:R-:W-:Y:S01]  /*1e90*/  IMAD.SHL.U32 R33, R34, 0x40, RZ ;  /* 0x0000004022217824 */ /* 0x000fe200078e00ff */
[C---:B------:R-:W-:Y:S01]  /*1ea0*/  SHF.L.U64.HI R9, R14.reuse, 0x7, R15 ;  /* 0x000000070e097819 */ /* 0x040fe2000001020f */
[----:B------:R-:W-:Y:S01]  /*1eb0*/  IMAD.IADD R38, R85, 0x1, R39 ;  /* 0x0000000155267824 */ /* 0x000fe200078e0227 */
[C---:B------:R-:W-:Y:S01]  /*1ec0*/  SHF.L.U32 R21, R14.reuse, 0x7, RZ ;  /* 0x000000070e157819 */ /* 0x040fe200000006ff */
[----:B------:R-:W-:Y:S01]  /*1ed0*/  IMAD.SHL.U32 R10, R14, 0x20, RZ ;  /* 0x000000200e0a7824 */ /* 0x000fe200078e00ff */
[----:B------:R-:W-:Y:S01]  /*1ee0*/  SHF.L.U32 R34, R34, 0x7, RZ ;  /* 0x0000000722227819 */ /* 0x000fe200000006ff */
[----:B------:R-:W-:Y:S01]  /*1ef0*/  IMAD.SHL.U32 R20, R14, 0x40, RZ ;  /* 0x000000400e147824 */ /* 0x000fe200078e00ff */
[----:B------:R-:W-:Y:S01]  /*1f00*/  SHF.R.S32.HI R35, RZ, 0x1f, R42 ;  /* 0x0000001fff237819 */ /* 0x000fe2000001142a */
[----:B------:R-:W-:Y:S01]  /*1f10*/  IMAD R36, R202, 0x20, R153 ;  /* 0x00000020ca247824 */ /* 0x000fe200078e0299 */
[----:B------:R-:W-:Y:S01]  /*1f20*/  @!P6 BAR.SYNC.DEFER_BLOCKING 0x9, 0x100 ;  /* 0x024400000000eb1d */ /* 0x000fe20000010000 */
[----:B------:R-:W-:Y:S01]  /*1f30*/  IMAD.IADD R39, R39, 0x1, R87 ;  /* 0x0000000127277824 */ /* 0x000fe200078e0257 */
[----:B------:R-:W-:Y:S01]  /*1f40*/  ISETP.GE.AND P1, PT, R16, UR4, PT ;  /* 0x0000000410007c0c */ /* 0x000fe2000bf26270 */
[----:B------:R-:W-:Y:S01]  /*1f50*/  IMAD.IADD R80, R11, 0x1, R91 ;  /* 0x000000010b507824 */ /* 0x000fe200078e025b */
[----:B------:R-:W-:-:S02]  /*1f60*/  ISETP.GE.AND P2, PT, R22, UR4, PT ;  /* 0x0000000416007c0c */ /* 0x000fc4000bf46270 */
[----:B------:R-:W-:Y:S02]  /*1f70*/  IADD3 R40, R89, R11, RZ ;  /* 0x0000000b59287210 */ /* 0x000fe40007ffe0ff */
[----:B------:R-:W-:Y:S02]  /*1f80*/  SHF.R.S32.HI R83, RZ, 0x1f, R43 ;  /* 0x0000001fff537819 */ /* 0x000fe4000001142b */
[----:B----4-:R-:W-:-:S07]  /*1f90*/  SHF.R.S32.HI R82, RZ, 0x1f, R26 ;  /* 0x0000001fff527819 */ /* 0x010fce000001141a */
.L_x_7113:
[----:B------:R-:W0:Y:S01]  /*1fa0*/  LDC R101, c[0x0][0x430] ;  /* 0x00010c00ff657b82 */ /* 0x000e220000000800 */
[----:B------:R-:W-:Y:S02]  /*1fb0*/  VIADD R28, R28, 0xffffffff ;  /* 0xffffffff1c1c7836 */ /* 0x000fe40000000000 */
[----:B------:R-:W-:-:S03]  /*1fc0*/  IMAD.MOV.U32 R102, RZ, RZ, RZ ;  /* 0x000000ffff667224 */ /* 0x000fc600078e00ff */
[----:B------:R-:W-:Y:S02]  /*1fd0*/  LEA R11, R28, R36, 0x7 ;  /* 0x000000241c0b7211 */ /* 0x000fe400078e38ff */
[----:B-1----:R-:W1:Y:S02]  /*1fe0*/  LDC R104, c[0x0][0x3f4] ;  /* 0x0000fd00ff687b82 */ /* 0x002e640000000800 */
[----:B------:R-:W-:Y:S01]  /*1ff0*/  ISETP.GE.AND P3, PT, R11, R25, PT ;  /* 0x000000190b00720c */ /* 0x000fe20003f66270 */
[----:B------:R-:W-:-:S03]  /*2000*/  IMAD.IADD R45, R0, 0x1, R11 ;  /* 0x00000001002d7824 */ /* 0x000fc600078e020b */
[----:B------:R-:W-:Y:S01]  /*2010*/  ISETP.GT.OR P3, PT, R36, 0x7f, P3 ;  /* 0x0000007f2400780c */ /* 0x000fe20001f64670 */
[----:B------:R-:W-:Y:S01]  /*2020*/  IMAD.MOV.U32 R11, RZ, RZ, R45 ;  /* 0x000000ffff0b7224 */ /* 0x000fe200078e002d */
[----:B0-----:R-:W-:-:S11]  /*2030*/  ISETP.NE.AND P4, PT, R101, 0x1, PT ;  /* 0x000000016500780c */ /* 0x001fd60003f85270 */
[----:B------:R-:W0:Y:S08]  /*2040*/  @!P3 LDC.64 R14, c[0x0][0x428] ;  /* 0x00010a00ff0ebb82 */ /* 0x000e300000000a00 */
[----:B--2---:R-:W2:Y:S08]  /*2050*/  @!P3 LDC.64 R46, c[0x0][0x418] ;  /* 0x00010600ff2ebb82 */ /* 0x004eb00000000a00 */
[----:B---3--:R-:W3:Y:S08]  /*2060*/  @P4 LDC R12, c[0x0][0x434] ;  /* 0x00010d00ff0c4b82 */ /* 0x008ef00000000800 */
[----:B------:R-:W4:Y:S01]  /*2070*/  @P4 LDC R13, c[0x0][0x438] ;  /* 0x00010e00ff0d4b82 */ /* 0x000f220000000800 */
[----:B---3--:R-:W-:-:S05]  /*2080*/  @P4 IMAD.HI.U32 R12, R45, R12, RZ ;  /* 0x0000000c2d0c4227 */ /* 0x008fca00078e00ff */
[----:B----4-:R-:W-:Y:S01]  /*2090*/  @P4 SHF.R.U32.HI R11, RZ, R13, R12 ;  /* 0x0000000dff0b4219 */ /* 0x010fe2000001160c */
[----:B0-----:R-:W-:-:S03]  /*20a0*/  @!P3 IMAD R12, R82, R14, RZ ;  /* 0x0000000e520cb224 */ /* 0x001fc600078e02ff */
[----:B------:R-:W-:Y:S01]  /*20b0*/  @!P3 SHF.R.S32.HI R13, RZ, 0x1f, R11 ;  /* 0x0000001fff0db819 */ /* 0x000fe2000001140b */
[----:B------:R-:W-:Y:S01]  /*20c0*/  @!P3 IMAD R15, R26, R15, R12 ;  /* 0x0000000f1a0fb224 */ /* 0x000fe200078e020c */
[----:B------:R-:W-:-:S05]  /*20d0*/  @!P3 MOV R12, R11 ;  /* 0x0000000b000cb202 */ /* 0x000fca0000000f00 */
[----:B------:R-:W-:-:S04]  /*20e0*/  @!P3 IMAD.WIDE.U32 R12, R26, R14, R12 ;  /* 0x0000000e1a0cb225 */ /* 0x000fc800078e000c */
[----:B------:R-:W-:Y:S01]  /*20f0*/  @!P3 IMAD.IADD R13, R13, 0x1, R15 ;  /* 0x000000010d0db824 */ /* 0x000fe200078e020f */
[----:B--2---:R-:W-:-:S04]  /*2100*/  @!P3 LEA R14, P4, R12, R46, 0x2 ;  /* 0x0000002e0c0eb211 */ /* 0x004fc800078810ff */
[----:B------:R-:W-:-:S05]  /*2110*/  @!P3 LEA.HI.X R15, R12, R47, R13, 0x2, P4 ;  /* 0x0000002f0c0fb211 */ /* 0x000fca00020f140d */
[----:B------:R0:W5:Y:S01]  /*2120*/  @!P3 LDG.E R102, desc[UR38][R14.64] ;  /* 0x000000260e66b981 */ /* 0x000162000c1e1900 */
[----:B-1----:R-:W-:Y:S01]  /*2130*/  ISETP.GE.AND P3, PT, R104, 0x1, PT ;  /* 0x000000016800780c */ /* 0x002fe20003f66270 */
[----:B------:R-:W-:Y:S05]  /*2140*/  YIELD ;  /* 0x0000000000007946 */ /* 0x000fea0003800000 */
[----:B------:R-:W-:Y:S01]  /*2150*/  IADD3 R12, -R11, RZ, RZ ;  /* 0x000000ff0b0c7210 */ /* 0x000fe20007ffe1ff */
[----:B------:R-:W-:Y:S01]  /*2160*/  IMAD R11, R155, 0x4000, R201 ;  /* 0x000040009b0b7824 */ /* 0x000fe200078e02c9 */
[----:B------:R-:W-:Y:S01]  /*2170*/  ISETP.GT.AND P4, PT, R28, R27, PT ;  /* 0x0000001b1c00720c */ /* 0x000fe20003f84270 */
[----:B------:R-:W-:Y:S02]  /*2180*/  BSSY B0, `(.L_x_7016) ;  /* 0x0000570000007945 */ /* 0x000fe40003800000 */
[----:B------:R-:W-:Y:S01]  /*2190*/  IMAD R101, R101, R12, R45 ;  /* 0x0000000c65657224 */ /* 0x000fe200078e022d */
        /* <DEDUP_REMOVED lines=24> */
[C---:B------:R-:W-:Y:S02]  /*2320*/  IMAD R103, R11.reuse, R21, R14 ;  /* 0x000000150b677224 */ /* 0x040fe400078e020e */
[----:B------:R-:W-:Y:S02]  /*2330*/  IMAD R45, R11, R34, R44 ;  /* 0x000000220b2d7224 */ /* 0x000fe400078e022c */
[C---:B------:R-:W-:Y:S02]  /*2340*/  IMAD R11, R42.reuse, UR5, R15 ;  /* 0x000000052a0b7c24 */ /* 0x040fe4000f8e020f */
[----:B------:R-:W-:Y:S01]  /*2350*/  IMAD.WIDE.U32 R108, R42, UR4, R12 ;  /* 0x000000042a6c7c25 */ /* 0x000fe2000f8e000c */
[----:B------:R-:W-:-:S03]  /*2360*/  ULDC.64 UR4, c[0x0][0x2e8] ;  /* 0x0000ba0000047ab9 */ /* 0x000fc60000000a00 */
[----:B------:R-:W-:Y:S01]  /*2370*/  IMAD.IADD R11, R109, 0x1, R11 ;  /* 0x000000016d0b7824 */ /* 0x000fe200078e020b */
[----:B------:R-:W-:Y:S01]  /*2380*/  LEA R109, P4, R108, UR4, 0x1 ;  /* 0x000000046c6d7c11 */ /* 0x000fe2000f8808ff */
[----:B------:R-:W-:-:S03]  /*2390*/  IMAD.WIDE.U32 R14, R21, R28, RZ ;  /* 0x0000001c150e7225 */ /* 0x000fc600078e00ff */
[----:B------:R-:W-:Y:S01]  /*23a0*/  LEA.HI.X R108, R108, UR5, R11, 0x1, P4 ;  /* 0x000000056c6c7c11 */ /* 0x000fe2000a0f0c0b */
        /* <DEDUP_REMOVED lines=9> */
[----:B------:R-:W-:Y:S02]  /*2440*/  P2R R124, PR, RZ, 0x8 ;  /* 0x00000008ff7c7803 */ /* 0x000fe40000000000 */
[----:B------:R-:W-:-:S02]  /*2450*/  CS2R R70, SRZ ;  /* 0x0000000000467805 */ /* 0x000fc4000001ff00 */
        /* <DEDUP_REMOVED lines=22> */
.L_x_7020:
[----:B------:R-:W-:Y:S05]  /*25c0*/  BSYNC B1 ;  /* 0x0000000000017941 */ /* 0x000fea0003800000 */
.L_x_7019:
[----:B------:R-:W-:Y:S01]  /*25d0*/  ISETP.GE.AND P3, PT, R220, R98, PT ;  /* 0x00000062dc00720c */ /* 0x000fe20003f66270 */
[----:B0----5:R-:W-:Y:S01]  /*25e0*/  IMAD.MOV.U32 R44, RZ, RZ, R68 ;  /* 0x000000ffff2c7224 */ /* 0x021fe200078e0044 */
[----:B------:R-:W-:Y:S01]  /*25f0*/  MOV R46, R72 ;  /* 0x00000048002e7202 */ /* 0x000fe20000000f00 */
[----:B------:R-:W-:Y:S01]  /*2600*/  IMAD.MOV.U32 R45, RZ, RZ, R69 ;  /* 0x000000ffff2d7224 */ /* 0x000fe200078e0045 */
[----:B------:R-:W-:Y:S01]  /*2610*/  BSSY B1, `(.L_x_7021) ;  /* 0x0000025000017945 */ /* 0x000fe20003800000 */
        /* <DEDUP_REMOVED lines=8> */
[----:B------:R-:W-:Y:S02]  /*26a0*/  CS2R R64, SRZ ;  /* 0x0000000000407805 */ /* 0x000fe4000001ff00 */
[----:B------:R-:W-:Y:S02]  /*26b0*/  P2R R122, PR, RZ, 0x8 ;  /* 0x00000008ff7a7803 */ /* 0x000fe40000000000 */
[----:B------:R-:W-:Y:S02]  /*26c0*/  CS2R R62, SRZ ;  /* 0x00000000003e7805 */ /* 0x000fe4000001ff00 */
[----:B------:R-:W-:Y:S02]  /*26d0*/  PRMT R116, R44, 0x5410, R45 ;  /* 0x000054102c747816 */ /* 0x000fe4000000002d */
[----:B------:R-:W-:Y:S02]  /*26e0*/  CS2R R66, SRZ ;  /* 0x0000000000427805 */ /* 0x000fe4000001ff00 */
[----:B------:R-:W-:-:S02]  /*26f0*/  PRMT R123, R46, 0x7610, R123 ;  /* 0x000076102e7b7816 */ /* 0x000fc4000000007b */
[----:B------:R-:W-:Y:S01]  /*2700*/  PRMT R121, R121, 0x5410, R47 ;  /* 0x0000541079797816 */ /* 0x000fe2000000002f */
        /* <DEDUP_REMOVED lines=21> */
.L_x_7022:
[----:B------:R-:W-:Y:S05]  /*2860*/  BSYNC B1 ;  /* 0x0000000000017941 */ /* 0x000fea0003800000 */
.L_x_7021:
[----:B------:R-:W-:Y:S01]  /*2870*/  ISETP.GE.AND P3, PT, R219, R98, PT ;  /* 0x00000062db00720c */ /* 0x000fe20003f66270 */
[----:B0----5:R-:W-:Y:S01]  /*2880*/  IMAD.MOV.U32 R45, RZ, RZ, R61 ;  /* 0x000000ffff2d7224 */ /* 0x021fe200078e003d */
[----:B------:R-:W-:Y:S01]  /*2890*/  MOV R44, R60 ;  /* 0x0000003c002c7202 */ /* 0x000fe20000000f00 */
        /* <DEDUP_REMOVED lines=11> */
[----:B------:R-:W-:Y:S02]  /*2950*/  PRMT R110, R44, 0x5410, R45 ;  /* 0x000054102c6e7816 */ /* 0x000fe4000000002d */
[----:B------:R-:W-:Y:S02]  /*2960*/  CS2R R44, SRZ ;  /* 0x00000000002c7805 */ /* 0x000fe4000001ff00 */
[----:B------:R-:W-:Y:S02]  /*2970*/  PRMT R114, R46, 0x5410, R47 ;  /* 0x000054102e727816 */ /* 0x000fe4000000002f */
[----:B------:R-:W-:Y:S02]  /*2980*/  CS2R R54, SRZ ;  /* 0x0000000000367805 */ /* 0x000fe4000001ff00 */
[----:B------:R-:W-:-:S02]  /*2990*/  CS2R R58, SRZ ;  /* 0x00000000003a7805 */ /* 0x000fc4000001ff00 */
[----:B------:R-:W-:Y:S02]  /*29a0*/  CS2R R48, SRZ ;  /* 0x0000000000307805 */ /* 0x000fe4000001ff00 */
[----:B------:R-:W-:Y:S02]  /*29b0*/  CS2R R46, SRZ ;  /* 0x00000000002e7805 */ /* 0x000fe4000001ff00 */
        /* <DEDUP_REMOVED lines=22> */
.L_x_7024:
[----:B------:R-:W-:Y:S05]  /*2b20*/  BSYNC B1 ;  /* 0x0000000000017941 */ /* 0x000fea0003800000 */
.L_x_7023:
[----:B------:R-:W-:Y:S01]  /*2b30*/  ISETP.GE.AND P4, PT, R218, R98, PT ;  /* 0x00000062da00720c */ /* 0x000fe20003f86270 */
[----:B------:R-:W-:-:S12]  /*2b40*/  BSSY B1, `(.L_x_7025) ;  /* 0x000001e000017945 */ /* 0x000fd80003800000 */
[----:B------:R-:W-:Y:S05]  /*2b50*/  @P4 BRA `(.L_x_7026) ;  /* 0x0000000000704947 */ /* 0x000fea0003800000 */
[----:B------:R-:W1:Y:S01]  /*2b60*/  LDC.64 R44, c[0x0][0x3f8] ;  /* 0x0000fe00ff2c7b82 */ /* 0x000e620000000a00 */
[----:B------:R-:W-:Y:S01]  /*2b70*/  IMAD.MOV.U32 R15, RZ, RZ, R103 ;  /* 0x000000ffff0f7224 */ /* 0x000fe200078e0067 */
[----:B------:R-:W-:Y:S01]  /*2b80*/  ULDC.64 UR4, c[0x0][0x3e8] ;  /* 0x0000fa0000047ab9 */ /* 0x000fe20000000a00 */
[----:B------:R-:W-:Y:S02]  /*2b90*/  CS2R R48, SRZ ;  /* 0x0000000000307805 */ /* 0x000fe4000001ff00 */
[----:B------:R-:W-:Y:S01]  /*2ba0*/  CS2R R50, SRZ ;  /* 0x0000000000327805 */ /* 0x000fe2000001ff00 */
[----:B-1----:R-:W-:-:S04]  /*2bb0*/  IMAD.WIDE.U32 R14, R44, 0x60, R14 ;  /* 0x000000602c0e7825 */ /* 0x002fc800078e000e */
[----:B------:R-:W-:Y:S01]  /*2bc0*/  IMAD R13, R45, 0x60, RZ ;  /* 0x000000602d0d7824 */ /* 0x000fe200078e02ff */
[----:B------:R-:W-:-:S04]  /*2bd0*/  IADD3 R45, P5, R84, R14, RZ ;  /* 0x0000000e542d7210 */ /* 0x000fc80007fbe0ff */
[----:B------:R-:W-:Y:S02]  /*2be0*/  IADD3.X R46, R38, R15, R13, P5, !PT ;  /* 0x0000000f262e7210 */ /* 0x000fe40002ffe40d */
[----:B------:R-:W1:Y:S01]  /*2bf0*/  LDC.64 R14, c[0x0][0x408] ;  /* 0x00010200ff0e7b82 */ /* 0x000e620000000a00 */
[----:B------:R-:W-:-:S03]  /*2c00*/  MOV R13, R11 ;  /* 0x0000000b000d7202 */ /* 0x000fc60000000f00 */
[----:B-1----:R-:W-:-:S04]  /*2c10*/  IMAD.WIDE.U32 R12, R14, 0x60, R12 ;  /* 0x000000600e0c7825 */ /* 0x002fc800078e000c */
[----:B------:R-:W-:Y:S01]  /*2c20*/  IMAD R15, R15, 0x60, RZ ;  /* 0x000000600f0f7824 */ /* 0x000fe200078e02ff */
[----:B------:R-:W-:-:S04]  /*2c30*/  IADD3 R11, P5, R88, R12, RZ ;  /* 0x0000000c580b7210 */ /* 0x000fc80007fbe0ff */
[----:B------:R-:W-:Y:S02]  /*2c40*/  IADD3.X R44, R40, R13, R15, P5, !PT ;  /* 0x0000000d282c7210 */ /* 0x000fe40002ffe40f */
        /* <DEDUP_REMOVED lines=13> */
.L_x_7026:
[----:B------:R-:W-:Y:S05]  /*2d20*/  BSYNC B1 ;  /* 0x0000000000017941 */ /* 0x000fea0003800000 */
.L_x_7025:
[----:B-----5:R-:W-:Y:S01]  /*2d30*/  IMAD.MOV.U32 R11, RZ, RZ, R52 ;  /* 0x000000ffff0b7224 */ /* 0x020fe200078e0034 */
[----:B-1----:R-:W-:Y:S01]  /*2d40*/  MOV R13, R56 ;  /* 0x00000038000d7202 */ /* 0x002fe20000000f00 */
[----:B------:R-:W-:Y:S01]  /*2d50*/  IMAD.MOV.U32 R12, RZ, RZ, R53 ;  /* 0x000000ffff0c7224 */ /* 0x000fe200078e0035 */
[----:B------:R-:W-:Y:S01]  /*2d60*/  ISETP.NE.AND P5, PT, R157, 0x3, PT ;  /* 0x000000039d00780c */ /* 0x000fe20003fa5270 */
        /* <DEDUP_REMOVED lines=13> */
[----:B0-----:R-:W-:Y:S01]  /*2e40*/  PRMT R78, R11, 0x5410, R12 ;  /* 0x000054100b4e7816 */ /* 0x001fe2000000000c */
        /* <DEDUP_REMOVED lines=9> */
.L_x_7027:
[----:B------:R-:W-:Y:S01]  /*2ee0*/  IMAD R92, R155, 0x8, R156 ;  /* 0x000000089b5c7824 */ /* 0x000fe200078e029c */
[----:B------:R-:W-:Y:S01]  /*2ef0*/  SHF.L.U32 R103, R154, 0x1f, RZ ;  /* 0x0000001f9a677819 */ /* 0x000fe200000006ff */
[----:B------:R-:W-:Y:S03]  /*2f00*/  BSSY B1, `(.L_x_7028) ;  /* 0x0000003000017945 */ /* 0x000fe60003800000 */
[----:B------:R-:W0:Y:S02]  /*2f10*/  SYNCS.PHASECHK.TRANS64.TRYWAIT P6, [R92+URZ+0x28890], R103 ;  /* 0x028890675c0075a7 */ /* 0x000e2400080c017f */
[----:B0-----:R-:W-:Y:S05]  /*2f20*/  @!P6 BRA `(.L_x_7029) ;  /* 0x0000017400e0e947 */ /* 0x001fea0003800000 */
.L_x_7324:
[----:B------:R-:W-:Y:S05]  /*2f30*/  BSYNC B1 ;  /* 0x0000000000017941 */ /* 0x000fea0003800000 */
.L_x_7028:
[----:B------:R-:W-:-:S03]  /*2f40*/  UMOV UR4, 0xffffffff ;  /* 0xffffffff00047882 */ /* 0x000fc60000000000 */
[----:B------:R-:W-:Y:S05]  /*2f50*/  BRA.DIV UR4, `(.L_x_7030) ;  /* 0x0000017604e87947 */ /* 0x000fea000b800000 */
[----:B------:R1:W2:Y:S04]  /*2f60*/  SHFL.IDX PT, R79, R108, RZ, 0x181f ;  /* 0x00181fff6c4f7589 */ /* 0x0002a800000e0000 */
[----:B------:R1:W3:Y:S02]  /*2f70*/  SHFL.IDX PT, R105, R109, RZ, 0x181f ;  /* 0x00181fff6d697589 */ /* 0x0002e400000e0000 */
.L_x_7328:
[----:B------:R-:W-:Y:S01]  /*2f80*/  ISETP.NE.AND P6, PT, R124, RZ, PT ;  /* 0x000000ff7c00720c */ /* 0x000fe20003fc5270 */
[----:B------:R-:W-:-:S12]  /*2f90*/  BSSY B1, `(.L_x_7031) ;  /* 0x0000066000017945 */ /* 0x000fd80003800000 */
[----:B------:R-:W-:Y:S05]  /*2fa0*/  @P6 BRA `(.L_x_7032) ;  /* 0x0000000400906947 */ /* 0x000fea0003800000 */
[----:B------:R-:W-:Y:S04]  /*2fb0*/  BSSY B2, `(.L_x_7033) ;  /* 0x0000032000027945 */ /* 0x000fe80003800000 */
[----:B------:R-:W-:Y:S05]  /*2fc0*/  @P1 BRA `(.L_x_7034) ;  /* 0x0000000000c01947 */ /* 0x000fea0003800000 */
        /* <DEDUP_REMOVED lines=20> */
[----:B------:R-:W-:Y:S01]  /*3110*/  FMUL.FTZ R125, R15, R75 ;  /* 0x0000004b0f7d7220 */ /* 0x000fe20000410000 */
[C---:B------:R-:W-:Y:S01]  /*3120*/  FMUL.FTZ R124, R13.reuse, R124 ;  /* 0x0000007c0d7c7220 */ /* 0x040fe20000410000 */
[----:B------:R-:W-:Y:S01]  /*3130*/  FFMA.FTZ R126, R13, R74, -R126 ;  /* 0x0000004a0d7e7223 */ /* 0x000fe2000001087e */
[----:B------:R-:W-:Y:S01]  /*3140*/  FFMA.FTZ R128, R15, R73, -R128 ;  /* 0x000000490f807223 */ /* 0x000fe20000010880 */
[----:B------:R-:W-:-:S02]  /*3150*/  HADD2.F32 R15, -RZ, R123.H1_H1 ;  /* 0x3000007bff0f7230 */ /* 0x000fc40000004100 */
[----:B------:R-:W-:Y:S01]  /*3160*/  FFMA.FTZ R75, R11, R74, R124 ;  /* 0x0000004a0b4b7223 */ /* 0x000fe2000001007c */
[--C-:B------:R-:W-:Y:S02]  /*3170*/  HADD2.F32 R11, -RZ, R12.reuse.H1_H1 ;  /* 0x3000000cff0b7230 */ /* 0x100fe40000004100 */
[----:B------:R-:W-:Y:S01]  /*3180*/  FFMA.FTZ R125, R72, R73, R125 ;  /* 0x00000049487d7223 */ /* 0x000fe2000001007d */
[----:B------:R-:W-:Y:S02]  /*3190*/  HADD2.F32 R123, -RZ, R123.H0_H0 ;  /* 0x2000007bff7b7230 */ /* 0x000fe40000004100 */
[----:B------:R-:W-:Y:S02]  /*31a0*/  HADD2.F32 R12, -RZ, R12.H0_H0 ;  /* 0x2000000cff0c7230 */ /* 0x000fe40000004100 */
[----:B------:R-:W-:Y:S02]  /*31b0*/  HADD2.F32 R72, -RZ, R121.H1_H1 ;  /* 0x30000079ff487230 */ /* 0x000fe40000004100 */
[----:B------:R-:W-:Y:S01]  /*31c0*/  FMUL.FTZ R73, R11, R123 ;  /* 0x0000007b0b497220 */ /* 0x000fe20000410000 */
[----:B------:R-:W-:-:S02]  /*31d0*/  HADD2.F32 R13, -RZ, R14.H1_H1 ;  /* 0x3000000eff0d7230 */ /* 0x000fc40000004100 */
[C---:B------:R-:W-:Y:S01]  /*31e0*/  FMUL.FTZ R74, R12.reuse, R123 ;  /* 0x0000007b0c4a7220 */ /* 0x040fe20000410000 */
[----:B------:R-:W-:Y:S02]  /*31f0*/  HADD2.F32 R14, -RZ, R14.H0_H0 ;  /* 0x2000000eff0e7230 */ /* 0x000fe40000004100 */
[-C--:B------:R-:W-:Y:S01]  /*3200*/  FFMA.FTZ R73, R12, R15.reuse, -R73 ;  /* 0x0000000f0c497223 */ /* 0x080fe20000010849 */
[----:B------:R-:W-:Y:S02]  /*3210*/  HADD2.F32 R121, -RZ, R121.H0_H0 ;  /* 0x20000079ff797230 */ /* 0x000fe40000004100 */
[-C--:B------:R-:W-:Y:S01]  /*3220*/  FMUL.FTZ R123, R13, R72.reuse ;  /* 0x000000480d7b7220 */ /* 0x080fe20000410000 */
[----:B------:R-:W-:Y:S01]  /*3230*/  FFMA.FTZ R74, R11, R15, R74 ;  /* 0x0000000f0b4a7223 */ /* 0x000fe2000001004a */
[C---:B------:R-:W-:Y:S01]  /*3240*/  FMUL.FTZ R72, R14.reuse, R72 ;  /* 0x000000480e487220 */ /* 0x040fe20000410000 */
[----:B------:R-:W-:Y:S01]  /*3250*/  F2FP.F16.F32.PACK_AB R15, R125, R128 ;  /* 0x000000807d0f723e */ /* 0x000fe200000000ff */
[----:B------:R-:W-:-:S02]  /*3260*/  FFMA.FTZ R123, R14, R121, -R123 ;  /* 0x000000790e7b7223 */ /* 0x000fc4000001087b */
[----:B------:R-:W-:Y:S01]  /*3270*/  FFMA.FTZ R72, R13, R121, R72 ;  /* 0x000000790d487223 */ /* 0x000fe20000010048 */
[----:B------:R-:W-:Y:S02]  /*3280*/  F2FP.F16.F32.PACK_AB R13, R75, R126 ;  /* 0x0000007e4b0d723e */ /* 0x000fe400000000ff */
[----:B------:R-:W-:Y:S02]  /*3290*/  F2FP.F16.F32.PACK_AB R12, R74, R73 ;  /* 0x000000494a0c723e */ /* 0x000fe400000000ff */
[----:B------:R-:W-:-:S07]  /*32a0*/  F2FP.F16.F32.PACK_AB R14, R72, R123 ;  /* 0x0000007b480e723e */ /* 0x000fce00000000ff */
.L_x_7036:
[----:B------:R-:W-:Y:S05]  /*32b0*/  BSYNC B3 ;  /* 0x0000000000037941 */ /* 0x000fea0003800000 */
.L_x_7035:
[----:B0-----:R4:W-:Y:S02]  /*32c0*/  ST.E.128 desc[UR38][R76.64], R12 ;  /* 0x0000000c4c007985 */ /* 0x0019e4000c101d26 */
.L_x_7034:
[----:B------:R-:W-:Y:S05]  /*32d0*/  BSYNC B2 ;  /* 0x0000000000027941 */ /* 0x000fea0003800000 */
.L_x_7033:
[----:B------:R-:W-:Y:S05]  /*32e0*/  @P2 BRA `(.L_x_7032) ;  /* 0x0000000000c02947 */ /* 0x000fea0003800000 */
[----:B----4-:R4:W0:Y:S01]  /*32f0*/  LDS.128 R12, [R94+0x1c400] ;  /* 0x01c400005e0c7984 */ /* 0x0108220000000c00 */
        /* <DEDUP_REMOVED lines=45> */
.L_x_7038:
[----:B------:R-:W-:Y:S05]  /*35d0*/  BSYNC B2 ;  /* 0x0000000000027941 */ /* 0x000fea0003800000 */
.L_x_7037:
[----:B0-----:R0:W-:Y:S02]  /*35e0*/  ST.E.128 desc[UR38][R72.64], R12 ;  /* 0x0000000c48007985 */ /* 0x0011e4000c101d26 */
.L_x_7032:
[----:B------:R-:W-:Y:S05]  /*35f0*/  BSYNC B1 ;  /* 0x0000000000017941 */ /* 0x000fea0003800000 */
.L_x_7031:
[----:B------:R-:W-:-:S03]  /*3600*/  UMOV UR4, 0xffffffff ;  /* 0xffffffff00047882 */ /* 0x000fc60000000000 */
[----:B------:R-:W-:Y:S05]  /*3610*/  BRA.DIV UR4, `(.L_x_7039) ;  /* 0x0000017204847947 */ /* 0x000fea000b800000 */
[----:B------:R1:W1:Y:S04]  /*3620*/  SHFL.IDX PT, R71, R108, 0x1, 0x181f ;  /* 0x00381f006c477f89 */ /* 0x00026800000e0000 */
[----:B0-----:R0:W0:Y:S02]  /*3630*/  SHFL.IDX PT, R73, R109, 0x1, 0x181f ;  /* 0x00381f006d497f89 */ /* 0x00102400000e0000 */
.L_x_7332:
[----:B------:R-:W-:Y:S01]  /*3640*/  ISETP.NE.AND P6, PT, R122, RZ, PT ;  /* 0x000000ff7a00720c */ /* 0x000fe20003fc5270 */
[----:B------:R-:W-:-:S12]  /*3650*/  BSSY B1, `(.L_x_7040) ;  /* 0x0000066000017945 */ /* 0x000fd80003800000 */
[----:B------:R-:W-:Y:S05]  /*3660*/  @P6 BRA `(.L_x_7041) ;  /* 0x0000000400906947 */ /* 0x000fea0003800000 */
[----:B------:R-:W-:Y:S04]  /*3670*/  BSSY B2, `(.L_x_7042) ;  /* 0x0000032000027945 */ /* 0x000fe80003800000 */
[----:B------:R-:W-:Y:S05]  /*3680*/  @P1 BRA `(.L_x_7043) ;  /* 0x0000000000c01947 */ /* 0x000fea0003800000 */
[----:B----4-:R4:W2:Y:S01]  /*3690*/  LDS.128 R12, [R94+0x19400] ;  /* 0x019400005e0c7984 */ /* 0x0108a20000000c00 */
[C---:B0-----:R-:W-:Y:S01]  /*36a0*/  LEA R68, P6, R16.reuse, R73, 0x1 ;  /* 0x0000004910447211 */ /* 0x041fe200078c08ff */
[----:B------:R-:W-:Y:S03]  /*36b0*/  BSSY B3, `(.L_x_7044) ;  /* 0x000002c000037945 */ /* 0x000fe60003800000 */
[----:B-1----:R-:W-:Y:S02]  /*36c0*/  LEA.HI.X R69, R16, R71, R17, 0x1, P6 ;  /* 0x0000004710457211 */ /* 0x002fe400030f0c11 */
[----:B------:R-:W-:-:S13]  /*36d0*/  ISETP.GE.AND P6, PT, R18, R104, PT ;  /* 0x000000681200720c */ /* 0x000fda0003fc6270 */
        /* <DEDUP_REMOVED lines=41> */
.L_x_7045:
[----:B------:R-:W-:Y:S05]  /*3970*/  BSYNC B3 ;  /* 0x0000000000037941 */ /* 0x000fea0003800000 */
.L_x_7044:
[----:B--2---:R0:W-:Y:S02]  /*3980*/  ST.E.128 desc[UR38][R68.64], R12 ;  /* 0x0000000c44007985 */ /* 0x0041e4000c101d26 */
.L_x_7043:
[----:B------:R-:W-:Y:S05]  /*3990*/  BSYNC B2 ;  /* 0x0000000000027941 */ /* 0x000fea0003800000 */
.L_x_7042:
[----:B------:R-:W-:Y:S05]  /*39a0*/  @P2 BRA `(.L_x_7041) ;  /* 0x0000000000c02947 */ /* 0x000fea0003800000 */
[----:B0---4-:R0:W4:Y:S01]  /*39b0*/  LDS.128 R12, [R94+0x1d400] ;  /* 0x01d400005e0c7984 */ /* 0x0111220000000c00 */
[C---:B------:R-:W-:Y:S01]  /*39c0*/  LEA R64, P6, R22.reuse, R73, 0x1 ;  /* 0x0000004916407211 */ /* 0x040fe200078c08ff */
[----:B------:R-:W-:Y:S03]  /*39d0*/  BSSY B2, `(.L_x_7046) ;  /* 0x000002c000027945 */ /* 0x000fe60003800000 */
[----:B-1----:R-:W-:Y:S02]  /*39e0*/  LEA.HI.X R65, R22, R71, R2, 0x1, P6 ;  /* 0x0000004716417211 */ /* 0x002fe400030f0c02 */
        /* <DEDUP_REMOVED lines=42> */
.L_x_7047:
[----:B------:R-:W-:Y:S05]  /*3c90*/  BSYNC B2 ;  /* 0x0000000000027941 */ /* 0x000fea0003800000 */
.L_x_7046:
[----:B----4-:R0:W-:Y:S02]  /*3ca0*/  ST.E.128 desc[UR38][R64.64], R12 ;  /* 0x0000000c40007985 */ /* 0x0101e4000c101d26 */
.L_x_7041:
[----:B------:R-:W-:Y:S05]  /*3cb0*/  BSYNC B1 ;  /* 0x0000000000017941 */ /* 0x000fea0003800000 */
.L_x_7040:
[----:B------:R-:W-:-:S03]  /*3cc0*/  UMOV UR4, 0xffffffff ;  /* 0xffffffff00047882 */ /* 0x000fc60000000000 */
[----:B------:R-:W-:Y:S05]  /*3cd0*/  BRA.DIV UR4, `(.L_x_7048) ;  /* 0x0000016e04207947 */ /* 0x000fea000b800000 */
[----:B------:R1:W1:Y:S04]  /*3ce0*/  SHFL.IDX PT, R63, R108, 0x2, 0x181f ;  /* 0x00581f006c3f7f89 */ /* 0x00026800000e0000 */
[----:B0-----:R0:W0:Y:S02]  /*3cf0*/  SHFL.IDX PT, R65, R109, 0x2, 0x181f ;  /* 0x00581f006d417f89 */ /* 0x00102400000e0000 */
.L_x_7336:
[----:B------:R-:W-:Y:S04]  /*3d00*/  BSSY B1, `(.L_x_7049) ;  /* 0x0000066000017945 */ /* 0x000fe80003800000 */
        /* <DEDUP_REMOVED lines=49> */
.L_x_7054:
[----:B------:R-:W-:Y:S05]  /*4020*/  BSYNC B3 ;  /* 0x0000000000037941 */ /* 0x000fea0003800000 */
.L_x_7053:
[----:B--2---:R0:W-:Y:S02]  /*4030*/  ST.E.128 desc[UR38][R60.64], R12 ;  /* 0x0000000c3c007985 */ /* 0x0041e4000c101d26 */
.L_x_7052:
[----:B------:R-:W-:Y:S05]  /*4040*/  BSYNC B2 ;  /* 0x0000000000027941 */ /* 0x000fea0003800000 */
.L_x_7051:
        /* <DEDUP_REMOVED lines=47> */
.L_x_7056:
[----:B------:R-:W-:Y:S05]  /*4340*/  BSYNC B2 ;  /* 0x0000000000027941 */ /* 0x000fea0003800000 */
.L_x_7055:
[----:B----4-:R0:W-:Y:S02]  /*4350*/  ST.E.128 desc[UR38][R56.64], R12 ;  /* 0x0000000c38007985 */ /* 0x0101e4000c101d26 */
.L_x_7050:
[----:B------:R-:W-:Y:S05]  /*4360*/  BSYNC B1 ;  /* 0x0000000000017941 */ /* 0x000fea0003800000 */
.L_x_7049:
[----:B------:R-:W-:-:S03]  /*4370*/  UMOV UR4, 0xffffffff ;  /* 0xffffffff00047882 */ /* 0x000fc60000000000 */
[----:B------:R-:W-:Y:S05]  /*4380*/  BRA.DIV UR4, `(.L_x_7057) ;  /* 0x0000016604c07947 */ /* 0x000fea000b800000 */
[----:B------:R2:W2:Y:S04]  /*4390*/  SHFL.IDX PT, R55, R108, 0x3, 0x181f ;  /* 0x00781f006c377f89 */ /* 0x0004a800000e0000 */
[----:B01----:R-:W0:Y:S02]  /*43a0*/  SHFL.IDX PT, R109, R109, 0x3, 0x181f ;  /* 0x00781f006d6d7f89 */ /* 0x003e2400000e0000 */
.L_x_7340:
[----:B------:R-:W-:Y:S05]  /*43b0*/  @P4 BRA `(.L_x_7058) ;  /* 0x0000003400304947 */ /* 0x000fea0003800000 */
[----:B------:R-:W-:Y:S04]  /*43c0*/  BSSY B1, `(.L_x_7059) ;  /* 0x0000032000017945 */ /* 0x000fe80003800000 */
[----:B------:R-:W-:Y:S05]  /*43d0*/  @P1 BRA `(.L_x_7060) ;  /* 0x0000000000c01947 */ /* 0x000fea0003800000 */
[----:B----4-:R1:W4:Y:S01]  /*43e0*/  LDS.128 R12, [R94+0x1b400] ;  /* 0x01b400005e0c7984 */ /* 0x0103220000000c00 */
[C---:B0-----:R-:W-:Y:S01]  /*43f0*/  LEA R52, P3, R16.reuse, R109, 0x1 ;  /* 0x0000006d10347211 */ /* 0x041fe200078608ff */
[----:B------:R-:W-:Y:S03]  /*4400*/  BSSY B2, `(.L_x_7061) ;  /* 0x000002c000027945 */ /* 0x000fe60003800000 */
[----:B--2---:R-:W-:Y:S02]  /*4410*/  LEA.HI.X R53, R16, R55, R17, 0x1, P3 ;  /* 0x0000003710357211 */ /* 0x004fe400018f0c11 */
[----:B------:R-:W-:-:S13]  /*4420*/  ISETP.GE.AND P3, PT, R18, R104, PT ;  /* 0x000000681200720c */ /* 0x000fda0003f66270 */
[----:B-1----:R-:W-:Y:S05]  /*4430*/  @P3 BRA `(.L_x_7062) ;  /* 0x0000000000a03947 */ /* 0x002fea0003800000 */
        /* <DEDUP_REMOVED lines=40> */
.L_x_7062:
[----:B------:R-:W-:Y:S05]  /*46c0*/  BSYNC B2 ;  /* 0x0000000000027941 */ /* 0x000fea0003800000 */
.L_x_7061:
[----:B----4-:R1:W-:Y:S02]  /*46d0*/  ST.E.128 desc[UR38][R52.64], R12 ;  /* 0x0000000c34007985 */ /* 0x0103e4000c101d26 */
.L_x_7060:
[----:B------:R-:W-:Y:S05]  /*46e0*/  BSYNC B1 ;  /* 0x0000000000017941 */ /* 0x000fea0003800000 */
.L_x_7059:
[----:B------:R-:W-:Y:S05]  /*46f0*/  @P2 BRA `(.L_x_7058) ;  /* 0x0000003000602947 */ /* 0x000fea0003800000 */
[----:B-1--4-:R1:W4:Y:S01]  /*4700*/  LDS.128 R12, [R94+0x1f400] ;  /* 0x01f400005e0c7984 */ /* 0x0123220000000c00 */
        /* <DEDUP_REMOVED lines=45> */
.L_x_7064:
[----:B------:R-:W-:Y:S05]  /*49e0*/  BSYNC B1 ;  /* 0x0000000000017941 */ /* 0x000fea0003800000 */
.L_x_7063:
[----:B----4-:R0:W-:Y:S01]  /*49f0*/  ST.E.128 desc[UR38][R48.64], R12 ;  /* 0x0000000c30007985 */ /* 0x0101e2000c101d26 */
[----:B------:R-:W-:Y:S05]  /*4a00*/  BRA `(.L_x_7058) ;  /* 0x0000002c009c7947 */ /* 0x000fea0003800000 */
.L_x_7018:
[----:B------:R-:W-:Y:S02]  /*4a10*/  ISETP.GE.AND P4, PT, R220, R98, PT ;  /* 0x00000062dc00720c */ /* 0x000fe40003f86270 */
[----:B------:R-:W-:Y:S02]  /*4a20*/  CS2R R50, SRZ ;  /* 0x0000000000327805 */ /* 0x000fe4000001ff00 */
[----:B------:R-:W-:-:S13]  /*4a30*/  ISETP.GE.OR P4, PT, R16, R104, P4 ;  /* 0x000000681000720c */ /* 0x000fda0002786670 */
[----:B------:R-:W-:Y:S01]  /*4a40*/  @!P4 IADD3 R46, P3, P5, R86, R14, R10 ;  /* 0x0000000e562ec210 */ /* 0x000fe20007d7e00a */
[----:B------:R-:W0:Y:S03]  /*4a50*/  @!P4 LDC.64 R60, c[0x0][0x3e8] ;  /* 0x0000fa00ff3ccb82 */ /* 0x000e260000000a00 */
[----:B------:R-:W-:Y:S02]  /*4a60*/  @!P4 IADD3.X R47, R39, R103, R7, P3, P5 ;  /* 0x00000067272fc210 */ /* 0x000fe40001fea407 */
[----:B------:R-:W-:-:S03]  /*4a70*/  @!P4 IADD3 R44, P3, P5, R90, R12, R32 ;  /* 0x0000000c5a2cc210 */ /* 0x000fc60007d7e020 */
[----:B------:R-:W1:Y:S01]  /*4a80*/  @!P4 LDC.64 R62, c[0x0][0x400] ;  /* 0x00010000ff3ecb82 */ /* 0x000e620000000a00 */
[----:B------:R-:W-:Y:S02]  /*4a90*/  @!P4 IADD3.X R45, R80, R11, R29, P3, P5 ;  /* 0x0000000b502dc210 */ /* 0x000fe40001fea41d */
[----:B------:R-:W-:-:S04]  /*4aa0*/  ISETP.GE.AND P3, PT, R219, R98, PT ;  /* 0x00000062db00720c */ /* 0x000fc80003f66270 */
[----:B------:R-:W-:-:S13]  /*4ab0*/  ISETP.GE.OR P3, PT, R16, R104, P3 ;  /* 0x000000681000720c */ /* 0x000fda0001f66670 */
[----:B------:R-:W-:Y:S01]  /*4ac0*/  @!P3 IADD3 R66, P5, P6, R86, R20, R14 ;  /* 0x000000145642b210 */ /* 0x000fe20007ebe00e */
[----:B------:R-:W2:Y:S03]  /*4ad0*/  @!P3 LDC.64 R68, c[0x0][0x3e8] ;  /* 0x0000fa00ff44bb82 */ /* 0x000ea60000000a00 */
[----:B------:R-:W-:Y:S02]  /*4ae0*/  @!P3 IADD3.X R67, R39, R8, R103, P5, P6 ;  /* 0x000000082743b210 */ /* 0x000fe40002fec467 */
[----:B------:R-:W-:-:S03]  /*4af0*/  @!P3 IADD3 R64, P5, P6, R90, R33, R12 ;  /* 0x000000215a40b210 */ /* 0x000fc60007ebe00c */
[----:B------:R-:W3:Y:S01]  /*4b00*/  @!P3 LDC.64 R70, c[0x0][0x400] ;  /* 0x00010000ff46bb82 */ /* 0x000ee20000000a00 */
[----:B------:R-:W-:Y:S02]  /*4b10*/  @!P3 IADD3.X R65, R80, R30, R11, P5, P6 ;  /* 0x0000001e5041b210 */ /* 0x000fe40002fec40b */
[----:B------:R-:W-:-:S04]  /*4b20*/  ISETP.GE.AND P5, PT, R153, R98, PT ;  /* 0x000000629900720c */ /* 0x000fc80003fa6270 */
[----:B------:R-:W-:-:S13]  /*4b30*/  ISETP.GE.OR P5, PT, R16, R104, P5 ;  /* 0x000000681000720c */ /* 0x000fda0002fa6670 */
[----:B------:R-:W4:Y:S01]  /*4b40*/  @!P5 LDC.64 R52, c[0x0][0x3e8] ;  /* 0x0000fa00ff34db82 */ /* 0x000f220000000a00 */
[----:B------:R-:W-:-:S04]  /*4b50*/  @!P5 IADD3 R48, P6, R86, R14, RZ ;  /* 0x0000000e5630d210 */ /* 0x000fc80007fde0ff */
[----:B------:R-:W-:-:S03]  /*4b60*/  @!P5 IADD3.X R49, R103, R39, RZ, P6, !PT ;  /* 0x000000276731d210 */ /* 0x000fc600037fe4ff */
[----:B------:R-:W0:Y:S01]  /*4b70*/  @!P5 LDC.64 R54, c[0x0][0x400] ;  /* 0x00010000ff36db82 */ /* 0x000e220000000a00 */
[----:B----4-:R-:W-:-:S04]  /*4b80*/  @!P5 LEA R52, P6, R48, R52, 0x1 ;  /* 0x000000343034d211 */ /* 0x010fc800078c08ff */
[----:B------:R-:W-:Y:S02]  /*4b90*/  @!P5 LEA.HI.X R53, R48, R53, R49, 0x1, P6 ;  /* 0x000000353035d211 */ /* 0x000fe400030f0c31 */
[----:B------:R-:W-:-:S05]  /*4ba0*/  @!P5 IADD3 R48, P6, R90, R12, RZ ;  /* 0x0000000c5a30d210 */ /* 0x000fca0007fde0ff */
[----:B------:R-:W-:Y:S01]  /*4bb0*/  @!P5 IMAD.X R49, R11, 0x1, R80, P6 ;  /* 0x000000010b31d824 */ /* 0x000fe200030e0650 */
[----:B0-----:R-:W-:-:S04]  /*4bc0*/  @!P5 LEA R54, P6, R48, R54, 0x1 ;  /* 0x000000363036d211 */ /* 0x001fc800078c08ff */
[----:B------:R-:W-:Y:S02]  /*4bd0*/  @!P5 LEA.HI.X R55, R48, R55, R49, 0x1, P6 ;  /* 0x000000373037d211 */ /* 0x000fe400030f0c31 */
[----:B------:R-:W-:Y:S02]  /*4be0*/  CS2R R48, SRZ ;  /* 0x0000000000307805 */ /* 0x000fe4000001ff00 */
[----:B------:R-:W-:-:S04]  /*4bf0*/  @!P4 LEA R60, P6, R46, R60, 0x1 ;  /* 0x0000003c2e3cc211 */ /* 0x000fc800078c08ff */
[----:B------:R-:W-:Y:S02]  /*4c00*/  @!P4 LEA.HI.X R61, R46, R61, R47, 0x1, P6 ;  /* 0x0000003d2e3dc211 */ /* 0x000fe400030f0c2f */
[----:B------:R-:W-:Y:S02]  /*4c10*/  CS2R R46, SRZ ;  /* 0x00000000002e7805 */ /* 0x000fe4000001ff00 */
[C---:B-1----:R-:W-:Y:S01]  /*4c20*/  @!P4 LEA R62, P6, R44.reuse, R62, 0x1 ;  /* 0x0000003e2c3ec211 */ /* 0x042fe200078c08ff */
[----:B------:R0:W5:Y:S03]  /*4c30*/  @!P5 LDG.E.128 R48, desc[UR38][R54.64] ;  /* 0x000000263630d981 */ /* 0x000166000c1e1d00 */
[----:B------:R-:W-:Y:S02]  /*4c40*/  @!P4 LEA.HI.X R63, R44, R63, R45, 0x1, P6 ;  /* 0x0000003f2c3fc211 */ /* 0x000fe400030f0c2d */
[----:B------:R-:W-:-:S02]  /*4c50*/  CS2R R44, SRZ ;  /* 0x00000000002c7805 */ /* 0x000fc4000001ff00 */
[----:B------:R-:W-:Y:S02]  /*4c60*/  CS2R R58, SRZ ;  /* 0x00000000003a7805 */ /* 0x000fe4000001ff00 */
[----:B------:R-:W-:Y:S02]  /*4c70*/  CS2R R56, SRZ ;  /* 0x0000000000387805 */ /* 0x000fe4000001ff00 */
[----:B------:R1:W5:Y:S01]  /*4c80*/  @!P5 LDG.E.128 R44, desc[UR38][R52.64] ;  /* 0x00000026342cd981 */ /* 0x000362000c1e1d00 */
[----:B0-----:R-:W-:-:S03]  /*4c90*/  CS2R R54, SRZ ;  /* 0x0000000000367805 */ /* 0x001fc6000001ff00 */
[----:B------:R0:W5:Y:S01]  /*4ca0*/  @!P4 LDG.E.128 R56, desc[UR38][R62.64] ;  /* 0x000000263e38c981 */ /* 0x000162000c1e1d00 */
[----:B-1----:R-:W-:-:S06]  /*4cb0*/  CS2R R52, SRZ ;  /* 0x0000000000347805 */ /* 0x002fcc000001ff00 */
[----:B------:R1:W5:Y:S01]  /*4cc0*/  @!P4 LDG.E.128 R52, desc[UR38][R60.64] ;  /* 0x000000263c34c981 */ /* 0x000362000c1e1d00 */
[----:B--2---:R-:W-:-:S04]  /*4cd0*/  @!P3 LEA R68, P4, R66, R68, 0x1 ;  /* 0x000000444244b211 */ /* 0x004fc800078808ff */
[----:B------:R-:W-:Y:S02]  /*4ce0*/  @!P3 LEA.HI.X R69, R66, R69, R67, 0x1, P4 ;  /* 0x000000454245b211 */ /* 0x000fe400020f0c43 */
[----:B---3--:R-:W-:-:S04]  /*4cf0*/  @!P3 LEA R70, P4, R64, R70, 0x1 ;  /* 0x000000464046b211 */ /* 0x008fc800078808ff */
[----:B------:R-:W-:Y:S02]  /*4d00*/  @!P3 LEA.HI.X R71, R64, R71, R65, 0x1, P4 ;  /* 0x000000474047b211 */ /* 0x000fe400020f0c41 */
[----:B------:R-:W-:-:S04]  /*4d10*/  ISETP.GE.AND P4, PT, R218, R98, PT ;  /* 0x00000062da00720c */ /* 0x000fc80003f86270 */
[----:B------:R-:W-:Y:S02]  /*4d20*/  ISETP.GE.OR P4, PT, R16, R104, P4 ;  /* 0x000000681000720c */ /* 0x000fe40002786670 */
[----:B0-----:R-:W-:Y:S02]  /*4d30*/  CS2R R62, SRZ ;  /* 0x00000000003e7805 */ /* 0x001fe4000001ff00 */
[----:B-1----:R-:W-:Y:S02]  /*4d40*/  CS2R R60, SRZ ;  /* 0x00000000003c7805 */ /* 0x002fe4000001ff00 */
[----:B------:R-:W-:Y:S02]  /*4d50*/  CS2R R66, SRZ ;  /* 0x0000000000427805 */ /* 0x000fe4000001ff00 */
[----:B------:R-:W-:Y:S01]  /*4d60*/  CS2R R64, SRZ ;  /* 0x0000000000407805 */ /* 0x000fe2000001ff00 */
[----:B------:R-:W-:Y:S01]  /*4d70*/  BSSY B1, `(.L_x_7065) ;  /* 0x000001d000017945 */ /* 0x000fe20003800000 */
[----:B------:R-:W-:-:S02]  /*4d80*/  CS2R R74, SRZ ;  /* 0x00000000004a7805 */ /* 0x000fc4000001ff00 */
[----:B------:R-:W-:Y:S01]  /*4d90*/  CS2R R72, SRZ ;  /* 0x0000000000487805 */ /* 0x000fe2000001ff00 */
[----:B------:R0:W5:Y:S04]  /*4da0*/  @!P3 LDG.E.128 R60, desc[UR38][R68.64] ;  /* 0x00000026443cb981 */ /* 0x000168000c1e1d00 */
[----:B------:R1:W5:Y:S01]  /*4db0*/  @!P3 LDG.E.128 R64, desc[UR38][R70.64] ;  /* 0x000000264640b981 */ /* 0x000362000c1e1d00 */
[----:B------:R-:W-:Y:S02]  /*4dc0*/  ISETP.GE.AND P3, PT, R16, R104, PT ;  /* 0x000000681000720c */ /* 0x000fe40003f66270 */
[----:B0-----:R-:W-:Y:S02]  /*4dd0*/  CS2R R68, SRZ ;  /* 0x0000000000447805 */ /* 0x001fe4000001ff00 */
[----:B-1----:R-:W-:Y:S01]  /*4de0*/  CS2R R70, SRZ ;  /* 0x0000000000467805 */ /* 0x002fe2000001ff00 */
[----:B------:R-:W-:Y:S08]  /*4df0*/  @P4 BRA `(.L_x_7066) ;  /* 0x0000000000504947 */ /* 0x000ff00003800000 */
[----:B------:R-:W0:Y:S01]  /*4e00*/  LDC.64 R68, c[0x0][0x3f8] ;  /* 0x0000fe00ff447b82 */ /* 0x000e220000000a00 */
[----:B------:R-:W-:Y:S01]  /*4e10*/  IMAD.MOV.U32 R15, RZ, RZ, R103 ;  /* 0x000000ffff0f7224 */ /* 0x000fe200078e0067 */
[----:B------:R-:W-:Y:S01]  /*4e20*/  MOV R13, R11 ;  /* 0x0000000b000d7202 */ /* 0x000fe20000000f00 */
[----:B------:R-:W-:Y:S01]  /*4e30*/  ULDC.64 UR4, c[0x0][0x3e8] ;  /* 0x0000fa0000047ab9 */ /* 0x000fe20000000a00 */
[----:B------:R-:W-:-:S04]  /*4e40*/  ULDC.64 UR6, c[0x0][0x400] ;  /* 0x0001000000067ab9 */ /* 0x000fc80000000a00 */
[----:B------:R-:W1:Y:S01]  /*4e50*/  LDC.64 R70, c[0x0][0x408] ;  /* 0x00010200ff467b82 */ /* 0x000e620000000a00 */
[----:B0-----:R-:W-:-:S04]  /*4e60*/  IMAD.WIDE.U32 R14, R68, 0x60, R14 ;  /* 0x00000060440e7825 */ /* 0x001fc800078e000e */
[----:B------:R-:W-:Y:S01]  /*4e70*/  IMAD R69, R69, 0x60, RZ ;  /* 0x0000006045457824 */ /* 0x000fe200078e02ff */
[----:B------:R-:W-:Y:S01]  /*4e80*/  IADD3 R14, P4, R86, R14, RZ ;  /* 0x0000000e560e7210 */ /* 0x000fe20007f9e0ff */
[----:B-1----:R-:W-:-:S03]  /*4e90*/  IMAD.WIDE.U32 R12, R70, 0x60, R12 ;  /* 0x00000060460c7825 */ /* 0x002fc600078e000c */
[----:B------:R-:W-:Y:S01]  /*4ea0*/  IADD3.X R15, R39, R15, R69, P4, !PT ;  /* 0x0000000f270f7210 */ /* 0x000fe200027fe445 */
[----:B------:R-:W-:Y:S01]  /*4eb0*/  IMAD R71, R71, 0x60, RZ ;  /* 0x0000006047477824 */ /* 0x000fe200078e02ff */
[----:B------:R-:W-:-:S04]  /*4ec0*/  IADD3 R11, P4, R90, R12, RZ ;  /* 0x0000000c5a0b7210 */ /* 0x000fc80007f9e0ff */
[----:B------:R-:W-:Y:S02]  /*4ed0*/  IADD3.X R12, R80, R13, R71, P4, !PT ;  /* 0x0000000d500c7210 */ /* 0x000fe400027fe447 */
[----:B------:R-:W-:-:S04]  /*4ee0*/  LEA R68, P4, R14, UR4, 0x1 ;  /* 0x000000040e447c11 */ /* 0x000fc8000f8808ff */
[----:B------:R-:W-:Y:S02]  /*4ef0*/  LEA.HI.X R69, R14, UR5, R15, 0x1, P4 ;  /* 0x000000050e457c11 */ /* 0x000fe4000a0f0c0f */
[----:B------:R-:W-:-:S04]  /*4f00*/  LEA R72, P4, R11, UR6, 0x1 ;  /* 0x000000060b487c11 */ /* 0x000fc8000f8808ff */
[----:B------:R-:W-:Y:S01]  /*4f10*/  LEA.HI.X R73, R11, UR7, R12, 0x1, P4 ;  /* 0x000000070b497c11 */ /* 0x000fe2000a0f0c0c */
[----:B------:R-:W5:Y:S05]  /*4f20*/  LDG.E.128 R68, desc[UR38][R68.64] ;  /* 0x0000002644447981 */ /* 0x000f6a000c1e1d00 */
[----:B------:R-:W5:Y:S03]  /*4f30*/  LDG.E.128 R72, desc[UR38][R72.64] ;  /* 0x0000002648487981 */ /* 0x000f66000c1e1d00 */
.L_x_7066:
[----:B------:R-:W-:Y:S05]  /*4f40*/  BSYNC B1 ;  /* 0x0000000000017941 */ /* 0x000fea0003800000 */
.L_x_7065:
[----:B-----5:R-:W-:Y:S01]  /*4f50*/  IMAD.MOV.U32 R11, RZ, RZ, R70 ;  /* 0x000000ffff0b7224 */ /* 0x020fe200078e0046 */
[----:B------:R-:W-:Y:S01]  /*4f60*/  MOV R13, R68 ;  /* 0x00000044000d7202 */ /* 0x000fe20000000f00 */
        /* <DEDUP_REMOVED lines=55> */
.L_x_7067:
[----:B------:R-:W-:Y:S01]  /*52e0*/  LEA R92, R155, R156, 0x3 ;  /* 0x0000009c9b5c7211 */ /* 0x000fe200078e18ff */
[----:B------:R-:W0:Y:S01]  /*52f0*/  LDC R110, c[0x0][0x2f4] ;  /* 0x0000bd00ff6e7b82 */ /* 0x000e220000000800 */
[----:B------:R-:W-:Y:S01]  /*5300*/  SHF.L.U32 R103, R154, 0x1f, RZ ;  /* 0x0000001f9a677819 */ /* 0x000fe200000006ff */
[----:B------:R-:W-:Y:S03]  /*5310*/  BSSY B1, `(.L_x_7068) ;  /* 0x0000003000017945 */ /* 0x000fe60003800000 */
[----:B------:R-:W1:Y:S02]  /*5320*/  SYNCS.PHASECHK.TRANS64.TRYWAIT P4, [R92+URZ+0x28890], R103 ;  /* 0x028890675c0075a7 */ /* 0x000e64000808017f */
[----:B-1----:R-:W-:Y:S05]  /*5330*/  @!P4 BRA `(.L_x_7069) ;  /* 0x000001580020c947 */ /* 0x002fea0003800000 */
.L_x_7341:
[----:B------:R-:W-:Y:S05]  /*5340*/  BSYNC B1 ;  /* 0x0000000000017941 */ /* 0x000fea0003800000 */
.L_x_7068:
[----:B------:R-:W-:Y:S01]  /*5350*/  UMOV UR4, 0xffffffff ;  /* 0xffffffff00047882 */ /* 0x000fe20000000000 */
[----:B0-----:R-:W-:Y:S02]  /*5360*/  IMAD.IADD R112, R110, 0x1, -R37 ;  /* 0x000000016e707824 */ /* 0x001fe400078e0a25 */
[----:B------:R-:W-:Y:S05]  /*5370*/  BRA.DIV UR4, `(.L_x_7070) ;  /* 0x0000015a04247947 */ /* 0x000fea000b800000 */
[----:B------:R0:W2:Y:S04]  /*5380*/  SHFL.IDX PT, R107, R108, RZ, 0x181f ;  /* 0x00181fff6c6b7589 */ /* 0x0000a800000e0000 */
[----:B------:R0:W3:Y:S02]  /*5390*/  SHFL.IDX PT, R106, R109, RZ, 0x181f ;  /* 0x00181fff6d6a7589 */ /* 0x0000e400000e0000 */
.L_x_7345:
[----:B------:R-:W-:Y:S01]  /*53a0*/  ISETP.GE.OR P4, PT, R153, R98, P1 ;  /* 0x000000629900720c */ /* 0x000fe20000f86670 */
[----:B------:R-:W-:-:S12]  /*53b0*/  BSSY B1, `(.L_x_7071) ;  /* 0x0000074000017945 */ /* 0x000fd80003800000 */
[----:B------:R-:W-:Y:S05]  /*53c0*/  @P4 BRA `(.L_x_7072) ;  /* 0x0000000400c84947 */ /* 0x000fea0003800000 */
[----:B------:R-:W-:Y:S01]  /*53d0*/  SEL R11, R37, R112, !P0 ;  /* 0x00000070250b7207 */ /* 0x000fe20004000000 */
[----:B------:R-:W-:Y:S01]  /*53e0*/  BSSY B2, `(.L_x_7073) ;  /* 0x000006c000027945 */ /* 0x000fe20003800000 */
[C---:B---3--:R-:W-:Y:S02]  /*53f0*/  LEA R104, P4, R43.reuse, R106, 0x1 ;  /* 0x0000006a2b687211 */ /* 0x048fe400078808ff */
[----:B------:R-:W-:Y:S02]  /*5400*/  SHF.R.S32.HI R12, RZ, 0x1f, R11 ;  /* 0x0000001fff0c7819 */ /* 0x000fe4000001140b */
[----:B--2---:R-:W-:Y:S02]  /*5410*/  LEA.HI.X R105, R43, R107, R83, 0x1, P4 ;  /* 0x0000006b2b697211 */ /* 0x004fe400020f0c53 */
[----:B------:R-:W-:-:S04]  /*5420*/  LEA.HI R12, R12, R11, RZ, 0x4 ;  /* 0x0000000b0c0c7211 */ /* 0x000fc800078f20ff */
[----:B------:R-:W-:-:S04]  /*5430*/  LEA.HI.SX32 R12, R12, R81, 0x1c ;  /* 0x000000510c0c7211 */ /* 0x000fc800078fe2ff */
[----:B------:R-:W-:Y:S01]  /*5440*/  SHF.R.S32.HI R13, RZ, 0x1f, R12 ;  /* 0x0000001fff0d7819 */ /* 0x000fe2000001140c */
[----:B------:R-:W-:-:S03]  /*5450*/  IMAD.SHL.U32 R11, R12, 0x8, RZ ;  /* 0x000000080c0b7824 */ /* 0x000fc600078e00ff */
[----:B------:R-:W-:Y:S02]  /*5460*/  LEA.HI R12, R13, R12, RZ, 0x3 ;  /* 0x0000000c0d0c7211 */ /* 0x000fe400078f18ff */
[----:B------:R-:W-:Y:S02]  /*5470*/  LOP3.LUT R13, R11, 0x38, RZ, 0xc0, !PT ;  /* 0x000000380b0d7812 */ /* 0x000fe400078ec0ff */
[----:B------:R-:W-:Y:S02]  /*5480*/  SHF.L.U32 R12, R12, 0xa, RZ ;  /* 0x0000000a0c0c7819 */ /* 0x000fe400000006ff */
[----:B------:R-:W-:Y:S02]  /*5490*/  LOP3.LUT R13, R13, 0x1c0, R228, 0xf8, !PT ;  /* 0x000001c00d0d7812 */ /* 0x000fe400078ef8e4 */
[----:B------:R-:W-:Y:S02]  /*54a0*/  LOP3.LUT R12, R12, 0x7fffe000, RZ, 0xc0, !PT ;  /* 0x7fffe0000c0c7812 */ /* 0x000fe400078ec0ff */
[----:B------:R-:W-:-:S04]  /*54b0*/  LOP3.LUT R13, R13, R198, RZ, 0x3c, !PT ;  /* 0x000000c60d0d7212 */ /* 0x000fc800078e3cff */
[----:B------:R-:W-:Y:S01]  /*54c0*/  IADD3 R12, R13, R12, R199 ;  /* 0x0000000c0d0c7210 */ /* 0x000fe20007ffe0c7 */
[----:B------:R-:W-:-:S04]  /*54d0*/  IMAD R13, R155, 0x4000, R6 ;  /* 0x000040009b0d7824 */ /* 0x000fc800078e0206 */
[----:B------:R-:W-:Y:S01]  /*54e0*/  IMAD R15, R155, 0x4000, R12 ;  /* 0x000040009b0f7824 */ /* 0x000fe200078e020c */
[----:B------:R-:W-:-:S03]  /*54f0*/  LEA R13, R13, R156, 0x1 ;  /* 0x0000009c0d0d7211 */ /* 0x000fc600078e08ff */
[----:B------:R-:W-:-:S03]  /*5500*/  IMAD R76, R15, 0x2, R156 ;  /* 0x000000020f4c7824 */ /* 0x000fc600078e029c */
[----:B------:R-:W2:Y:S04]  /*5510*/  LDS.128 R12, [R13+0x18400] ;  /* 0x018400000d0c7984 */ /* 0x000ea80000000c00 */
[----:B------:R-:W3:Y:S01]  /*5520*/  LDS.128 R76, [R76+0x18400] ;  /* 0x018400004c4c7984 */ /* 0x000ee20000000c00 */
[----:B------:R-:W-:Y:S05]  /*5530*/  @P3 BRA `(.L_x_7074) ;  /* 0x0000000400583947 */ /* 0x000fea0003800000 */
[----:B------:R-:W-:Y:S01]  /*5540*/  SHF.R.U32.HI R130, RZ, 0x10, R49 ;  /* 0x00000010ff827819 */ /* 0x000fe20000011631 */
[--C-:B------:R-:W-:Y:S01]  /*5550*/  HADD2.F32 R129, -RZ, R128.reuse.H1_H1 ;  /* 0x30000080ff817230 */ /* 0x100fe20000004100 */
[--C-:B------:R-:W-:Y:S02]  /*5560*/  SHF.R.U64 R126, R44, 0x10, R45.reuse ;  /* 0x000000102c7e7819 */ /* 0x100fe4000000122d */
[----:B------:R-:W-:Y:S02]  /*5570*/  SHF.R.U32.HI R133, RZ, 0x10, R45 ;  /* 0x00000010ff857819 */ /* 0x000fe4000001162d */
[--C-:B------:R-:W-:Y:S01]  /*5580*/  SHF.R.U64 R44, R46, 0x10, R47.reuse ;  /* 0x000000102e2c7819 */ /* 0x100fe2000000122f */
[--C-:B---3--:R-:W-:Y:S01]  /*5590*/  HADD2.F32 R46, -RZ, R77.reuse.H0_H0 ;  /* 0x2000004dff2e7230 */ /* 0x108fe20000004100 */
[----:B------:R-:W-:Y:S01]  /*55a0*/  SHF.R.U32.HI R131, RZ, 0x10, R47 ;  /* 0x00000010ff837819 */ /* 0x000fe2000001162f */
[----:B--2---:R-:W-:Y:S01]  /*55b0*/  IMAD.MOV.U32 R47, RZ, RZ, R12 ;  /* 0x000000ffff2f7224 */ /* 0x004fe200078e000c */
[--C-:B------:R-:W-:Y:S01]  /*55c0*/  SHF.R.U64 R45, R50, 0x10, R51.reuse ;  /* 0x00000010322d7819 */ /* 0x100fe20000001233 */
[----:B------:R-:W-:Y:S01]  /*55d0*/  HADD2.F32 R77, -RZ, R77.H1_H1 ;  /* 0x3000004dff4d7230 */ /* 0x000fe20000004100 */
[----:B------:R-:W-:Y:S01]  /*55e0*/  SHF.R.U32.HI R132, RZ, 0x10, R51 ;  /* 0x00000010ff847819 */ /* 0x000fe20000011633 */
[----:B------:R-:W-:Y:S01]  /*55f0*/  HADD2.F32 R51, -RZ, R128.H0_H0 ;  /* 0x20000080ff337230 */ /* 0x000fe20000004100 */
[----:B------:R-:W-:Y:S01]  /*5600*/  SHF.R.U64 R48, R48, 0x10, R49 ;  /* 0x0000001030307819 */ /* 0x000fe20000001231 */
[----:B------:R-:W-:Y:S01]  /*5610*/  HADD2.F32 R12, -RZ, R13.H0_H0 ;  /* 0x2000000dff0c7230 */ /* 0x000fe20000004100 */
[----:B------:R-:W-:Y:S01]  /*5620*/  MOV R49, R15 ;  /* 0x0000000f00317202 */ /* 0x000fe20000000f00 */
[----:B------:R-:W-:-:S02]  /*5630*/  HADD2.F32 R128, -RZ, R130.H0_H0 ;  /* 0x20000082ff807230 */ /* 0x000fc40000004100 */
[----:B------:R-:W-:Y:S02]  /*5640*/  HADD2.F32 R15, -RZ, R13.H1_H1 ;  /* 0x3000000dff0f7230 */ /* 0x000fe40000004100 */
[-C--:B------:R-:W-:Y:S01]  /*5650*/  FMUL.FTZ R13, R46, R129.reuse ;  /* 0x000000812e0d7220 */ /* 0x080fe20000410000 */
[----:B------:R-:W-:Y:S02]  /*5660*/  HADD2.F32 R50, -RZ, R133.H0_H0 ;  /* 0x20000085ff327230 */ /* 0x000fe40000004100 */
[C---:B------:R-:W-:Y:S01]  /*5670*/  FMUL.FTZ R129, R12.reuse, R129 ;  /* 0x000000810c817220 */ /* 0x040fe20000410000 */
[-C--:B------:R-:W-:Y:S01]  /*5680*/  FMUL.FTZ R130, R77, R128.reuse ;  /* 0x000000804d827220 */ /* 0x080fe20000410000 */
[C---:B------:R-:W-:Y:S01]  /*5690*/  FMUL.FTZ R128, R15.reuse, R128 ;  /* 0x000000800f807220 */ /* 0x040fe20000410000 */
[-C--:B------:R-:W-:Y:S01]  /*56a0*/  FFMA.FTZ R12, R12, R51.reuse, -R13 ;  /* 0x000000330c0c7223 */ /* 0x080fe2000001080d */
[----:B------:R-:W-:Y:S01]  /*56b0*/  FFMA.FTZ R13, R46, R51, R129 ;  /* 0x000000332e0d7223 */ /* 0x000fe20000010081 */
[-C--:B------:R-:W-:Y:S01]  /*56c0*/  FFMA.FTZ R15, R15, R50.reuse, -R130 ;  /* 0x000000320f0f7223 */ /* 0x080fe20000010882 */
[----:B------:R-:W-:Y:S01]  /*56d0*/  FFMA.FTZ R46, R77, R50, R128 ;  /* 0x000000324d2e7223 */ /* 0x000fe20000010080 */
[----:B------:R-:W-:-:S02]  /*56e0*/  HADD2.F32 R128, -RZ, R127.H1_H1 ;  /* 0x3000007fff807230 */ /* 0x000fc40000004100 */
[----:B------:R-:W-:Y:S01]  /*56f0*/  HADD2.F32 R127, -RZ, R127.H0_H0 ;  /* 0x2000007fff7f7230 */ /* 0x000fe20000004100 */
[----:B------:R-:W-:Y:S01]  /*5700*/  F2FP.F16.F32.PACK_AB R15, R15, R12 ;  /* 0x0000000c0f0f723e */ /* 0x000fe200000000ff */
[----:B------:R-:W-:Y:S01]  /*5710*/  HADD2.F32 R77, -RZ, R79.H0_H0 ;  /* 0x2000004fff4d7230 */ /* 0x000fe20000004100 */
[----:B------:R-:W-:Y:S01]  /*5720*/  F2FP.F16.F32.PACK_AB R46, R46, R13 ;  /* 0x0000000d2e2e723e */ /* 0x000fe200000000ff */
[----:B------:R-:W-:Y:S02]  /*5730*/  HADD2.F32 R50, -RZ, R49.H0_H0 ;  /* 0x20000031ff327230 */ /* 0x000fe40000004100 */
[----:B------:R-:W-:Y:S02]  /*5740*/  HADD2.F32 R79, -RZ, R79.H1_H1 ;  /* 0x3000004fff4f7230 */ /* 0x000fe40000004100 */
[----:B------:R-:W-:Y:S02]  /*5750*/  HADD2.F32 R132, -RZ, R132.H0_H0 ;  /* 0x20000084ff847230 */ /* 0x000fe40000004100 */
[----:B------:R-:W-:Y:S01]  /*5760*/  FMUL.FTZ R134, R50, R127 ;  /* 0x0000007f32867220 */ /* 0x000fe20000410000 */
[----:B------:R-:W-:-:S02]  /*5770*/  HADD2.F32 R51, -RZ, R49.H1_H1 ;  /* 0x30000031ff337230 */ /* 0x000fc40000004100 */
[----:B------:R-:W-:Y:S01]  /*5780*/  FMUL.FTZ R49, R77, R127 ;  /* 0x0000007f4d317220 */ /* 0x000fe20000410000 */
[----:B------:R-:W-:Y:S02]  /*5790*/  HADD2.F32 R130, -RZ, R131.H0_H0 ;  /* 0x20000083ff827230 */ /* 0x000fe40000004100 */
[----:B------:R-:W-:Y:S01]  /*57a0*/  FMUL.FTZ R136, R79, R132 ;  /* 0x000000844f887220 */ /* 0x000fe20000410000 */
[-C--:B------:R-:W-:Y:S01]  /*57b0*/  FFMA.FTZ R134, R77, R128.reuse, R134 ;  /* 0x000000804d867223 */ /* 0x080fe20000010086 */
[----:B------:R-:W-:Y:S01]  /*57c0*/  FFMA.FTZ R49, R50, R128, -R49 ;  /* 0x0000008032317223 */ /* 0x000fe20000010831 */
[C---:B------:R-:W-:Y:S01]  /*57d0*/  FMUL.FTZ R132, R51.reuse, R132 ;  /* 0x0000008433847220 */ /* 0x040fe20000410000 */
[----:B------:R-:W-:Y:S01]  /*57e0*/  FFMA.FTZ R136, R51, R130, -R136 ;  /* 0x0000008233887223 */ /* 0x000fe20000010888 */
[----:B------:R-:W-:Y:S02]  /*57f0*/  HADD2.F32 R77, -RZ, R48.H0_H0 ;  /* 0x20000030ff4d7230 */ /* 0x000fe40000004100 */
[----:B------:R-:W-:-:S02]  /*5800*/  HADD2.F32 R50, -RZ, R76.H0_H0 ;  /* 0x2000004cff327230 */ /* 0x000fc40000004100 */
[----:B------:R-:W-:Y:S01]  /*5810*/  FFMA.FTZ R129, R79, R130, R132 ;  /* 0x000000824f817223 */ /* 0x000fe20000010084 */
[----:B------:R-:W-:Y:S01]  /*5820*/  HADD2.F32 R51, -RZ, R125.H1_H1 ;  /* 0x3000007dff337230 */ /* 0x000fe20000004100 */
[----:B------:R-:W-:Y:S01]  /*5830*/  F2FP.F16.F32.PACK_AB R49, R136, R49 ;  /* 0x000000318831723e */ /* 0x000fe200000000ff */
[----:B------:R-:W-:Y:S02]  /*5840*/  HADD2.F32 R48, -RZ, R47.H0_H0 ;  /* 0x2000002fff307230 */ /* 0x000fe40000004100 */
[----:B------:R-:W-:Y:S01]  /*5850*/  HADD2.F32 R76, -RZ, R76.H1_H1 ;  /* 0x3000004cff4c7230 */ /* 0x000fe20000004100 */
[----:B------:R-:W-:Y:S01]  /*5860*/  F2FP.F16.F32.PACK_AB R129, R129, R134 ;  /* 0x000000868181723e */ /* 0x000fe200000000ff */
[----:B------:R-:W-:Y:S02]  /*5870*/  HADD2.F32 R125, -RZ, R125.H0_H0 ;  /* 0x2000007dff7d7230 */ /* 0x000fe40000004100 */
[----:B------:R-:W-:Y:S02]  /*5880*/  HADD2.F32 R47, -RZ, R47.H1_H1 ;  /* 0x3000002fff2f7230 */ /* 0x000fe40000004100 */
[----:B------:R-:W-:Y:S01]  /*5890*/  FMUL.FTZ R128, R76, R77 ;  /* 0x0000004d4c807220 */ /* 0x000fe20000410000 */
[----:B------:R-:W-:-:S02]  /*58a0*/  HADD2.F32 R126, -RZ, R126.H0_H0 ;  /* 0x2000007eff7e7230 */ /* 0x000fc40000004100 */
[-C--:B------:R-:W-:Y:S01]  /*58b0*/  FMUL.FTZ R79, R50, R125.reuse ;  /* 0x0000007d324f7220 */ /* 0x080fe20000410000 */
[C---:B------:R-:W-:Y:S01]  /*58c0*/  FMUL.FTZ R125, R48.reuse, R125 ;  /* 0x0000007d307d7220 */ /* 0x040fe20000410000 */
[C---:B------:R-:W-:Y:S01]  /*58d0*/  FMUL.FTZ R77, R47.reuse, R77 ;  /* 0x0000004d2f4d7220 */ /* 0x040fe20000410000 */
[----:B------:R-:W-:Y:S02]  /*58e0*/  IMAD.MOV.U32 R13, RZ, RZ, R15 ;  /* 0x000000ffff0d7224 */ /* 0x000fe400078e000f */
[-C--:B------:R-:W-:Y:S01]  /*58f0*/  FFMA.FTZ R79, R48, R51.reuse, -R79 ;  /* 0x00000033304f7223 */ /* 0x080fe2000001084f */
[-C--:B------:R-:W-:Y:S01]  /*5900*/  FFMA.FTZ R128, R47, R126.reuse, -R128 ;  /* 0x0000007e2f807223 */ /* 0x080fe20000010880 */
[----:B------:R-:W-:Y:S01]  /*5910*/  FFMA.FTZ R76, R76, R126, R77 ;  /* 0x0000007e4c4c7223 */ /* 0x000fe2000001004d */
[----:B------:R-:W-:Y:S02]  /*5920*/  HADD2.F32 R48, -RZ, R124.H0_H0 ;  /* 0x2000007cff307230 */ /* 0x000fe40000004100 */
[----:B------:R-:W-:Y:S01]  /*5930*/  FFMA.FTZ R125, R50, R51, R125 ;  /* 0x00000033327d7223 */ /* 0x000fe2000001007d */
[----:B------:R-:W-:Y:S01]  /*5940*/  HADD2.F32 R77, -RZ, R45.H0_H0 ;  /* 0x2000002dff4d7230 */ /* 0x000fe20000004100 */
[----:B------:R-:W-:Y:S01]  /*5950*/  F2FP.F16.F32.PACK_AB R12, R128, R79 ;  /* 0x0000004f800c723e */ /* 0x000fe200000000ff */
[----:B------:R-:W-:Y:S01]  /*5960*/  HADD2.F32 R47, -RZ, R78.H0_H0 ;  /* 0x2000004eff2f7230 */ /* 0x000fe20000004100 */
[----:B------:R-:W-:Y:S01]  /*5970*/  MOV R15, R49 ;  /* 0x00000031000f7202 */ /* 0x000fe20000000f00 */
[----:B------:R-:W-:Y:S01]  /*5980*/  HADD2.F32 R124, -RZ, R124.H1_H1 ;  /* 0x3000007cff7c7230 */ /* 0x000fe20000004100 */
[----:B------:R-:W-:Y:S01]  /*5990*/  F2FP.F16.F32.PACK_AB R76, R76, R125 ;  /* 0x0000007d4c4c723e */ /* 0x000fe200000000ff */
[----:B------:R-:W-:-:S02]  /*59a0*/  HADD2.F32 R45, -RZ, R14.H0_H0 ;  /* 0x2000000eff2d7230 */ /* 0x000fc40000004100 */
[----:B------:R-:W-:Y:S02]  /*59b0*/  HADD2.F32 R78, -RZ, R78.H1_H1 ;  /* 0x3000004eff4e7230 */ /* 0x000fe40000004100 */
[----:B------:R-:W-:Y:S02]  /*59c0*/  HADD2.F32 R14, -RZ, R14.H1_H1 ;  /* 0x3000000eff0e7230 */ /* 0x000fe40000004100 */
[----:B------:R-:W-:Y:S02]  /*59d0*/  HADD2.F32 R51, -RZ, R44.H0_H0 ;  /* 0x2000002cff337230 */ /* 0x000fe40000004100 */
        /* <DEDUP_REMOVED lines=8> */
[----:B------:R-:W-:-:S02]  /*5a60*/  IMAD.MOV.U32 R79, RZ, RZ, R129 ;  /* 0x000000ffff4f7224 */ /* 0x000fc400078e0081 */
[----:B------:R-:W-:Y:S02]  /*5a70*/  F2FP.F16.F32.PACK_AB R14, R127, R44 ;  /* 0x0000002c7f0e723e */ /* 0x000fe400000000ff */
[----:B------:R-:W-:Y:S01]  /*5a80*/  F2FP.F16.F32.PACK_AB R78, R77, R124 ;  /* 0x0000007c4d4e723e */ /* 0x000fe200000000ff */
[----:B------:R-:W-:-:S07]  /*5a90*/  IMAD.MOV.U32 R77, RZ, RZ, R46 ;  /* 0x000000ffff4d7224 */ /* 0x000fce00078e002e */
.L_x_7074:
[----:B------:R-:W-:Y:S05]  /*5aa0*/  BSYNC B2 ;  /* 0x0000000000027941 */ /* 0x000fea0003800000 */
.L_x_7073:
[----:B------:R-:W-:Y:S01]  /*5ab0*/  ISETP.GE.AND P4, PT, R11, R110, PT ;  /* 0x0000006e0b00720c */ /* 0x000fe20003f86270 */
[----:B--2---:R4:W-:-:S12]  /*5ac0*/  ST.E.128 desc[UR38][R104.64], R12 ;  /* 0x0000000c68007985 */ /* 0x0049d8000c101d26 */
[----:B------:R-:W-:-:S05]  /*5ad0*/  @!P4 IMAD.WIDE R106, R11, 0x2, R106 ;  /* 0x000000020b6ac825 */ /* 0x000fca00078e026a */
[----:B---3--:R4:W-:Y:S02]  /*5ae0*/  @!P4 ST.E.128 desc[UR38][R106.64], R76 ;  /* 0x0000004c6a00c985 */ /* 0x0089e4000c101d26 */
.L_x_7072:
[----:B------:R-:W-:Y:S05]  /*5af0*/  BSYNC B1 ;  /* 0x0000000000017941 */ /* 0x000fea0003800000 */
.L_x_7071:
[----:B------:R-:W-:-:S03]  /*5b00*/  UMOV UR4, 0xffffffff ;  /* 0xffffffff00047882 */ /* 0x000fc60000000000 */
[----:B------:R-:W-:Y:S05]  /*5b10*/  BRA.DIV UR4, `(.L_x_7075) ;  /* 0x0000015204887947 */ /* 0x000fea000b800000 */
[----:B------:R0:W0:Y:S04]  /*5b20*/  SHFL.IDX PT, R51, R108, 0x1, 0x181f ;  /* 0x00381f006c337f89 */ /* 0x00002800000e0000 */
[----:B------:R0:W0:Y:S02]  /*5b30*/  SHFL.IDX PT, R50, R109, 0x1, 0x181f ;  /* 0x00381f006d327f89 */ /* 0x00002400000e0000 */
.L_x_7349:
[----:B------:R-:W-:Y:S01]  /*5b40*/  ISETP.GE.OR P4, PT, R220, R98, P1 ;  /* 0x00000062dc00720c */ /* 0x000fe20000f86670 */
[----:B------:R-:W-:-:S12]  /*5b50*/  BSSY B1, `(.L_x_7076) ;  /* 0x0000074000017945 */ /* 0x000fd80003800000 */
[----:B------:R-:W-:Y:S05]  /*5b60*/  @P4 BRA `(.L_x_7077) ;  /* 0x0000000400c84947 */ /* 0x000fea0003800000 */
[----:B------:R-:W-:Y:S01]  /*5b70*/  SEL R11, R37, R112, !P0 ;  /* 0x00000070250b7207 */ /* 0x000fe20004000000 */
[----:B------:R-:W-:Y:S01]  /*5b80*/  BSSY B2, `(.L_x_7078) ;  /* 0x000006c000027945 */ /* 0x000fe20003800000 */
[----:B----4-:R-:W-:Y:S02]  /*5b90*/  SHF.R.U32.HI R14, RZ, 0x3, R193 ;  /* 0x00000003ff0e7819 */ /* 0x010fe400000116c1 */
        /* <DEDUP_REMOVED lines=9> */
[----:B------:R-:W-:Y:S02]  /*5c30*/  SHF.L.U32 R13, R13, 0xa, RZ ;  /* 0x0000000a0d0d7819 */ /* 0x000fe400000006ff */
[----:B------:R-:W-:Y:S02]  /*5c40*/  LOP3.LUT R12, R12, R14, RZ, 0x3c, !PT ;  /* 0x0000000e0c0c7212 */ /* 0x000fe400078e3cff */
[----:B------:R-:W-:-:S04]  /*5c50*/  LOP3.LUT R13, R13, 0x7fffe000, RZ, 0xc0, !PT ;  /* 0x7fffe0000d0d7812 */ /* 0x000fc800078ec0ff */
[----:B------:R-:W-:Y:S01]  /*5c60*/  IADD3 R12, R12, R13, R197 ;  /* 0x0000000d0c0c7210 */ /* 0x000fe20007ffe0c5 */
[----:B------:R-:W-:-:S04]  /*5c70*/  IMAD R13, R155, 0x4000, R3 ;  /* 0x000040009b0d7824 */ /* 0x000fc800078e0203 */
[----:B------:R-:W-:Y:S01]  /*5c80*/  IMAD R15, R155, 0x4000, R12 ;  /* 0x000040009b0f7824 */ /* 0x000fe200078e020c */
[----:B------:R-:W-:-:S03]  /*5c90*/  LEA R13, R13, R156, 0x1 ;  /* 0x0000009c0d0d7211 */ /* 0x000fc600078e08ff */
[----:B------:R-:W-:-:S03]  /*5ca0*/  IMAD R44, R15, 0x2, R156 ;  /* 0x000000020f2c7824 */ /* 0x000fc600078e029c */
[----:B------:R-:W0:Y:S04]  /*5cb0*/  LDS.128 R12, [R13+0x18400] ;  /* 0x018400000d0c7984 */ /* 0x000e280000000c00 */
[----:B------:R-:W4:Y:S01]  /*5cc0*/  LDS.128 R44, [R44+0x18400] ;  /* 0x018400002c2c7984 */ /* 0x000f220000000c00 */
[----:B------:R-:W-:Y:S05]  /*5cd0*/  @P3 BRA `(.L_x_7079) ;  /* 0x0000000400583947 */ /* 0x000fea0003800000 */
[----:B------:R-:W-:Y:S02]  /*5ce0*/  SHF.R.U32.HI R78, RZ, 0x10, R57 ;  /* 0x00000010ff4e7819 */ /* 0x000fe40000011639 */
[----:B------:R-:W-:Y:S02]  /*5cf0*/  SHF.R.U64 R76, R52, 0x10, R53 ;  /* 0x00000010344c7819 */ /* 0x000fe40000001235 */
[----:B--2---:R-:W-:Y:S01]  /*5d00*/  SHF.R.U64 R107, R56, 0x10, R57 ;  /* 0x00000010386b7819 */ /* 0x004fe20000001239 */
[----:B----4-:R-:W-:Y:S01]  /*5d10*/  IMAD.MOV.U32 R56, RZ, RZ, R47 ;  /* 0x000000ffff387224 */ /* 0x010fe200078e002f */
[--C-:B------:R-:W-:Y:S01]  /*5d20*/  SHF.R.U64 R52, R54, 0x10, R55.reuse ;  /* 0x0000001036347819 */ /* 0x100fe20000001237 */
[--C-:B------:R-:W-:Y:S01]  /*5d30*/  HADD2.F32 R57, -RZ, R123.reuse.H0_H0 ;  /* 0x2000007bff397230 */ /* 0x100fe20000004100 */
[----:B------:R-:W-:Y:S01]  /*5d40*/  SHF.R.U32.HI R79, RZ, 0x10, R55 ;  /* 0x00000010ff4f7819 */ /* 0x000fe20000011637 */
[----:B0-----:R-:W-:Y:S01]  /*5d50*/  IMAD.MOV.U32 R54, RZ, RZ, R12 ;  /* 0x000000ffff367224 */ /* 0x001fe200078e000c */
[----:B------:R-:W-:Y:S01]  /*5d60*/  MOV R55, R44 ;  /* 0x0000002c00377202 */ /* 0x000fe20000000f00 */
[----:B------:R-:W-:Y:S01]  /*5d70*/  HADD2.F32 R123, -RZ, R123.H1_H1 ;  /* 0x3000007bff7b7230 */ /* 0x000fe20000004100 */
[----:B------:R-:W-:Y:S01]  /*5d80*/  SHF.R.U32.HI R77, RZ, 0x10, R53 ;  /* 0x00000010ff4d7819 */ /* 0x000fe20000011635 */
[--C-:B------:R-:W-:Y:S01]  /*5d90*/  HADD2.F32 R47, -RZ, R45.reuse.H0_H0 ;  /* 0x2000002dff2f7230 */ /* 0x100fe20000004100 */
[----:B------:R-:W-:Y:S01]  /*5da0*/  SHF.R.U64 R53, R58, 0x10, R59 ;  /* 0x000000103a357819 */ /* 0x000fe2000000123b */
[----:B------:R-:W-:Y:S01]  /*5db0*/  IMAD.MOV.U32 R44, RZ, RZ, R15 ;  /* 0x000000ffff2c7224 */ /* 0x000fe200078e000f */
[----:B------:R-:W-:Y:S01]  /*5dc0*/  SHF.R.U32.HI R59, RZ, 0x10, R59 ;  /* 0x00000010ff3b7819 */ /* 0x000fe2000001163b */
[----:B------:R-:W-:-:S02]  /*5dd0*/  HADD2.F32 R45, -RZ, R45.H1_H1 ;  /* 0x3000002dff2d7230 */ /* 0x000fc40000004100 */
[--C-:B------:R-:W-:Y:S02]  /*5de0*/  HADD2.F32 R12, -RZ, R13.reuse.H0_H0 ;  /* 0x2000000dff0c7230 */ /* 0x100fe40000004100 */
[----:B------:R-:W-:Y:S02]  /*5df0*/  HADD2.F32 R78, -RZ, R78.H0_H0 ;  /* 0x2000004eff4e7230 */ /* 0x000fe40000004100 */
[----:B------:R-:W-:Y:S02]  /*5e00*/  HADD2.F32 R15, -RZ, R13.H1_H1 ;  /* 0x3000000dff0f7230 */ /* 0x000fe40000004100 */
[-C--:B------:R-:W-:Y:S01]  /*5e10*/  FMUL.FTZ R13, R47, R123.reuse ;  /* 0x0000007b2f0d7220 */ /* 0x080fe20000410000 */
[----:B------:R-:W-:Y:S02]  /*5e20*/  HADD2.F32 R58, -RZ, R77.H0_H0 ;  /* 0x2000004dff3a7230 */ /* 0x000fe40000004100 */
[C---:B------:R-:W-:Y:S01]  /*5e30*/  FMUL.FTZ R104, R12.reuse, R123 ;  /* 0x0000007b0c687220 */ /* 0x040fe20000410000 */
[-C--:B---3--:R-:W-:Y:S01]  /*5e40*/  FMUL.FTZ R106, R45, R78.reuse ;  /* 0x0000004e2d6a7220 */ /* 0x088fe20000410000 */
[----:B------:R-:W-:Y:S01]  /*5e50*/  FMUL.FTZ R78, R15, R78 ;  /* 0x0000004e0f4e7220 */ /* 0x000fe20000410000 */
[-C--:B------:R-:W-:Y:S01]  /*5e60*/  FFMA.FTZ R12, R12, R57.reuse, -R13 ;  /* 0x000000390c0c7223 */ /* 0x080fe2000001080d */
[----:B------:R-:W-:Y:S01]  /*5e70*/  FFMA.FTZ R13, R47, R57, R104 ;  /* 0x000000392f0d7223 */ /* 0x000fe20000010068 */
[----:B------:R-:W-:-:S02]  /*5e80*/  HADD2.F32 R57, -RZ, R59.H0_H0 ;  /* 0x2000003bff397230 */ /* 0x000fc40000004100 */
[-C--:B------:R-:W-:Y:S01]  /*5e90*/  FFMA.FTZ R104, R45, R58.reuse, R78 ;  /* 0x0000003a2d687223 */ /* 0x080fe2000001004e */
[----:B------:R-:W-:Y:S02]  /*5ea0*/  HADD2.F32 R78, -RZ, R122.H0_H0 ;  /* 0x2000007aff4e7230 */ /* 0x000fe40000004100 */
[----:B------:R-:W-:Y:S01]  /*5eb0*/  FFMA.FTZ R77, R15, R58, -R106 ;  /* 0x0000003a0f4d7223 */ /* 0x000fe2000001086a */
[--C-:B------:R-:W-:Y:S02]  /*5ec0*/  HADD2.F32 R45, -RZ, R56.reuse.H0_H0 ;  /* 0x20000038ff2d7230 */ /* 0x100fe40000004100 */
[----:B------:R-:W-:Y:S02]  /*5ed0*/  HADD2.F32 R56, -RZ, R56.H1_H1 ;  /* 0x30000038ff387230 */ /* 0x000fe40000004100 */
[----:B------:R-:W-:Y:S02]  /*5ee0*/  HADD2.F32 R58, -RZ, R120.H1_H1 ;  /* 0x30000078ff3a7230 */ /* 0x000fe40000004100 */
[----:B------:R-:W-:Y:S01]  /*5ef0*/  FMUL.FTZ R106, R45, R78 ;  /* 0x0000004e2d6a7220 */ /* 0x000fe20000410000 */
[----:B------:R-:W-:-:S02]  /*5f00*/  HADD2.F32 R15, -RZ, R44.H0_H0 ;  /* 0x2000002cff0f7230 */ /* 0x000fc40000004100 */
[-C--:B------:R-:W-:Y:S01]  /*5f10*/  FMUL.FTZ R59, R56, R57.reuse ;  /* 0x00000039383b7220 */ /* 0x080fe20000410000 */
[----:B------:R-:W-:Y:S01]  /*5f20*/  HADD2.F32 R44, -RZ, R44.H1_H1 ;  /* 0x3000002cff2c7230 */ /* 0x000fe20000004100 */
[----:B------:R-:W-:Y:S01]  /*5f30*/  F2FP.F16.F32.PACK_AB R77, R77, R12 ;  /* 0x0000000c4d4d723e */ /* 0x000fe200000000ff */
[----:B------:R-:W-:Y:S02]  /*5f40*/  HADD2.F32 R47, -RZ, R79.H0_H0 ;  /* 0x2000004fff2f7230 */ /* 0x000fe40000004100 */
[C---:B------:R-:W-:Y:S01]  /*5f50*/  FMUL.FTZ R78, R15.reuse, R78 ;  /* 0x0000004e0f4e7220 */ /* 0x040fe20000410000 */
[----:B------:R-:W-:Y:S01]  /*5f60*/  FFMA.FTZ R106, R15, R58, -R106 ;  /* 0x0000003a0f6a7223 */ /* 0x000fe2000001086a */
[C---:B------:R-:W-:Y:S01]  /*5f70*/  FMUL.FTZ R57, R44.reuse, R57 ;  /* 0x000000392c397220 */ /* 0x040fe20000410000 */
[----:B------:R-:W-:Y:S02]  /*5f80*/  HADD2.F32 R122, -RZ, R122.H1_H1 ;  /* 0x3000007aff7a7230 */ /* 0x000fe40000004100 */
[----:B------:R-:W-:Y:S01]  /*5f90*/  FFMA.FTZ R79, R44, R47, -R59 ;  /* 0x0000002f2c4f7223 */ /* 0x000fe2000001083b */
[----:B------:R-:W-:-:S02]  /*5fa0*/  HADD2.F32 R15, -RZ, R54.H0_H0 ;  /* 0x20000036ff0f7230 */ /* 0x000fc40000004100 */
[----:B------:R-:W-:Y:S01]  /*5fb0*/  FFMA.FTZ R78, R45, R58, R78 ;  /* 0x0000003a2d4e7223 */ /* 0x000fe2000001004e */
[----:B------:R-:W-:Y:S02]  /*5fc0*/  HADD2.F32 R44, -RZ, R55.H0_H0 ;  /* 0x20000037ff2c7230 */ /* 0x000fe40000004100 */
[----:B------:R-:W-:Y:S01]  /*5fd0*/  FFMA.FTZ R105, R56, R47, R57 ;  /* 0x0000002f38697223 */ /* 0x000fe20000010039 */
[----:B------:R-:W-:Y:S02]  /*5fe0*/  HADD2.F32 R45, -RZ, R121.H0_H0 ;  /* 0x20000079ff2d7230 */ /* 0x000fe40000004100 */
[-C--:B------:R-:W-:Y:S01]  /*5ff0*/  FMUL.FTZ R57, R15, R122.reuse ;  /* 0x0000007a0f397220 */ /* 0x080fe20000410000 */
[----:B------:R-:W-:Y:S02]  /*6000*/  HADD2.F32 R47, -RZ, R107.H0_H0 ;  /* 0x2000006bff2f7230 */ /* 0x000fe40000004100 */
[----:B------:R-:W-:Y:S01]  /*6010*/  FMUL.FTZ R56, R44, R122 ;  /* 0x0000007a2c387220 */ /* 0x000fe20000410000 */
[----:B------:R-:W-:-:S02]  /*6020*/  HADD2.F32 R55, -RZ, R55.H1_H1 ;  /* 0x30000037ff377230 */ /* 0x000fc40000004100 */
[-C--:B------:R-:W-:Y:S01]  /*6030*/  FFMA.FTZ R57, R44, R45.reuse, R57 ;  /* 0x0000002d2c397223 */ /* 0x080fe20000010039 */
[----:B------:R-:W-:Y:S02]  /*6040*/  HADD2.F32 R54, -RZ, R54.H1_H1 ;  /* 0x30000036ff367230 */ /* 0x000fe40000004100 */
[----:B------:R-:W-:Y:S01]  /*6050*/  FFMA.FTZ R56, R15, R45, -R56 ;  /* 0x0000002d0f387223 */ /* 0x000fe20000010838 */
[----:B------:R-:W-:Y:S02]  /*6060*/  HADD2.F32 R44, -RZ, R46.H0_H0 ;  /* 0x2000002eff2c7230 */ /* 0x000fe40000004100 */
[-C--:B------:R-:W-:Y:S01]  /*6070*/  FMUL.FTZ R59, R55, R47.reuse ;  /* 0x0000002f373b7220 */ /* 0x080fe20000410000 */
[----:B------:R-:W-:Y:S02]  /*6080*/  HADD2.F32 R121, -RZ, R121.H1_H1 ;  /* 0x30000079ff797230 */ /* 0x000fe40000004100 */
[----:B------:R-:W-:Y:S01]  /*6090*/  FMUL.FTZ R58, R54, R47 ;  /* 0x0000002f363a7220 */ /* 0x000fe20000410000 */
[----:B------:R-:W-:Y:S01]  /*60a0*/  HADD2.F32 R53, -RZ, R53.H0_H0 ;  /* 0x20000035ff357230 */ /* 0x000fe20000004100 */
[----:B------:R-:W-:Y:S01]  /*60b0*/  F2FP.F16.F32.PACK_AB R78, R105, R78 ;  /* 0x0000004e694e723e */ /* 0x000fe200000000ff */
[----:B------:R-:W-:-:S02]  /*60c0*/  HADD2.F32 R15, -RZ, R14.H0_H0 ;  /* 0x2000000eff0f7230 */ /* 0x000fc40000004100 */
[----:B------:R-:W-:Y:S02]  /*60d0*/  HADD2.F32 R46, -RZ, R46.H1_H1 ;  /* 0x3000002eff2e7230 */ /* 0x000fe40000004100 */
[----:B------:R-:W-:Y:S02]  /*60e0*/  HADD2.F32 R14, -RZ, R14.H1_H1 ;  /* 0x3000000eff0e7230 */ /* 0x000fe40000004100 */
[----:B------:R-:W-:Y:S02]  /*60f0*/  HADD2.F32 R120, -RZ, R120.H0_H0 ;  /* 0x20000078ff787230 */ /* 0x000fe40000004100 */
[----:B------:R-:W-:Y:S01]  /*6100*/  FMUL.FTZ R47, R46, R53 ;  /* 0x000000352e2f7220 */ /* 0x000fe20000410000 */
[----:B------:R-:W-:Y:S02]  /*6110*/  HADD2.F32 R45, -RZ, R52.H0_H0 ;  /* 0x20000034ff2d7230 */ /* 0x000fe40000004100 */
[----:B------:R-:W-:Y:S01]  /*6120*/  FMUL.FTZ R52, R44, R121 ;  /* 0x000000792c347220 */ /* 0x000fe20000410000 */
[----:B------:R-:W-:-:S02]  /*6130*/  HADD2.F32 R76, -RZ, R76.H0_H0 ;  /* 0x2000004cff4c7230 */ /* 0x000fc40000004100 */
[C---:B------:R-:W-:Y:S01]  /*6140*/  FMUL.FTZ R121, R15.reuse, R121 ;  /* 0x000000790f797220 */ /* 0x040fe20000410000 */
[C---:B------:R-:W-:Y:S01]  /*6150*/  FMUL.FTZ R53, R14.reuse, R53 ;  /* 0x000000350e357220 */ /* 0x040fe20000410000 */
[----:B------:R-:W-:Y:S01]  /*6160*/  FFMA.FTZ R52, R15, R120, -R52 ;  /* 0x000000780f347223 */ /* 0x000fe20000010834 */
[-C--:B------:R-:W-:Y:S01]  /*6170*/  FFMA.FTZ R47, R14, R45.reuse, -R47 ;  /* 0x0000002d0e2f7223 */ /* 0x080fe2000001082f */
[-C--:B------:R-:W-:Y:S01]  /*6180*/  FFMA.FTZ R59, R54, R76.reuse, -R59 ;  /* 0x0000004c363b7223 */ /* 0x080fe2000001083b */
[----:B------:R-:W-:Y:S01]  /*6190*/  FFMA.FTZ R58, R55, R76, R58 ;  /* 0x0000004c373a7223 */ /* 0x000fe2000001003a */
[----:B------:R-:W-:Y:S01]  /*61a0*/  FFMA.FTZ R121, R44, R120, R121 ;  /* 0x000000782c797223 */ /* 0x000fe20000010079 */
[----:B------:R-:W-:Y:S01]  /*61b0*/  FFMA.FTZ R46, R46, R45, R53 ;  /* 0x0000002d2e2e7223 */ /* 0x000fe20000010035 */
[----:B------:R-:W-:Y:S02]  /*61c0*/  F2FP.F16.F32.PACK_AB R45, R104, R13 ;  /* 0x0000000d682d723e */ /* 0x000fe400000000ff */
[----:B------:R-:W-:Y:S01]  /*61d0*/  F2FP.F16.F32.PACK_AB R14, R47, R52 ;  /* 0x000000342f0e723e */ /* 0x000fe200000000ff */
[----:B------:R-:W-:Y:S01]  /*61e0*/  IMAD.MOV.U32 R47, RZ, RZ, R78 ;  /* 0x000000ffff2f7224 */ /* 0x000fe200078e004e */
[----:B------:R-:W-:-:S02]  /*61f0*/  F2FP.F16.F32.PACK_AB R15, R79, R106 ;  /* 0x0000006a4f0f723e */ /* 0x000fc400000000ff */
[----:B------:R-:W-:Y:S02]  /*6200*/  F2FP.F16.F32.PACK_AB R12, R59, R56 ;  /* 0x000000383b0c723e */ /* 0x000fe400000000ff */
[----:B------:R-:W-:Y:S02]  /*6210*/  F2FP.F16.F32.PACK_AB R44, R58, R57 ;  /* 0x000000393a2c723e */ /* 0x000fe400000000ff */
[----:B------:R-:W-:Y:S02]  /*6220*/  F2FP.F16.F32.PACK_AB R46, R46, R121 ;  /* 0x000000792e2e723e */ /* 0x000fe400000000ff */
[----:B------:R-:W-:-:S07]  /*6230*/  MOV R13, R77 ;  /* 0x0000004d000d7202 */ /* 0x000fce0000000f00 */
.L_x_7079:
[----:B------:R-:W-:Y:S05]  /*6240*/  BSYNC B2 ;  /* 0x0000000000027941 */ /* 0x000fea0003800000 */
.L_x_7078:
[----:B------:R-:W-:Y:S01]  /*6250*/  ISETP.GE.AND P4, PT, R11, R110, PT ;  /* 0x0000006e0b00720c */ /* 0x000fe20003f86270 */
[----:B0-----:R0:W-:-:S12]  /*6260*/  ST.E.128 desc[UR38][R48.64], R12 ;  /* 0x0000000c30007985 */ /* 0x0011d8000c101d26 */
[----:B------:R-:W-:-:S05]  /*6270*/  @!P4 IMAD.WIDE R50, R11, 0x2, R50 ;  /* 0x000000020b32c825 */ /* 0x000fca00078e0232 */
[----:B----4-:R0:W-:Y:S02]  /*6280*/  @!P4 ST.E.128 desc[UR38][R50.64], R44 ;  /* 0x0000002c3200c985 */ /* 0x0101e4000c101d26 */
.L_x_7077:
[----:B------:R-:W-:Y:S05]  /*6290*/  BSYNC B1 ;  /* 0x0000000000017941 */ /* 0x000fea0003800000 */
.L_x_7076:
[----:B------:R-:W-:-:S03]  /*62a0*/  UMOV UR4, 0xffffffff ;  /* 0xffffffff00047882 */ /* 0x000fc60000000000 */
[----:B------:R-:W-:Y:S05]  /*62b0*/  BRA.DIV UR4, `(.L_x_7080) ;  /* 0x0000014a04ec7947 */ /* 0x000fea000b800000 */
[----:B0-----:R0:W0:Y:S04]  /*62c0*/  SHFL.IDX PT, R51, R108, 0x2, 0x181f ;  /* 0x00581f006c337f89 */ /* 0x00102800000e0000 */
[----:B------:R0:W0:Y:S02]  /*62d0*/  SHFL.IDX PT, R50, R109, 0x2, 0x181f ;  /* 0x00581f006d327f89 */ /* 0x00002400000e0000 */
.L_x_7353:
        /* <DEDUP_REMOVED lines=47> */
[----:B------:R-:W-:Y:S01]  /*65d0*/  SHF.R.U32.HI R62, RZ, 0x10, R63 ;  /* 0x00000010ff3e7819 */ /* 0x000fe2000001163f */
[-C--:B------:R-:W-:Y:S01]  /*65e0*/  FFMA.FTZ R58, R13, R54.reuse, -R58 ;  /* 0x000000360d3a7223 */ /* 0x080fe2000001083a */
[----:B------:R-:W-:Y:S01]  /*65f0*/  FFMA.FTZ R60, R45, R54, R56 ;  /* 0x000000362d3c7223 */ /* 0x000fe20000010038 */
[C---:B------:R-:W-:Y:S01]  /*6600*/  FMUL.FTZ R57, R14.reuse, R57 ;  /* 0x000000390e397220 */ /* 0x040fe20000410000 */
[----:B------:R-:W-:Y:S01]  /*6610*/  FFMA.FTZ R59, R14, R55, -R59 ;  /* 0x000000370e3b7223 */ /* 0x000fe2000001083b */
[----:B------:R-:W-:-:S02]  /*6620*/  HADD2.F32 R54, -RZ, R118.H1_H1 ;  /* 0x30000076ff367230 */ /* 0x000fc40000004100 */
[----:B------:R-:W-:Y:S02]  /*6630*/  HADD2.F32 R13, -RZ, R15.H0_H0 ;  /* 0x2000000fff0d7230 */ /* 0x000fe40000004100 */
[----:B------:R-:W-:Y:S01]  /*6640*/  FFMA.FTZ R57, R46, R55, R57 ;  /* 0x000000372e397223 */ /* 0x000fe20000010039 */
[--C-:B------:R-:W-:Y:S02]  /*6650*/  HADD2.F32 R14, -RZ, R47.reuse.H0_H0 ;  /* 0x2000002fff0e7230 */ /* 0x100fe40000004100 */
[----:B------:R-:W-:Y:S02]  /*6660*/  HADD2.F32 R47, -RZ, R47.H1_H1 ;  /* 0x3000002fff2f7230 */ /* 0x000fe40000004100 */
[----:B------:R-:W-:Y:S01]  /*6670*/  FMUL.FTZ R55, R13, R54 ;  /* 0x000000360d377220 */ /* 0x000fe20000410000 */
[----:B------:R-:W-:Y:S01]  /*6680*/  HADD2.F32 R56, -RZ, R66.H0_H0 ;  /* 0x20000042ff387230 */ /* 0x000fe20000004100 */
[----:B------:R-:W-:Y:S01]  /*6690*/  F2FP.F16.F32.PACK_AB R57, R60, R57 ;  /* 0x000000393c39723e */ /* 0x000fe200000000ff */
[----:B------:R-:W-:-:S02]  /*66a0*/  HADD2.F32 R15, -RZ, R15.H1_H1 ;  /* 0x3000000fff0f7230 */ /* 0x000fc40000004100 */
[----:B------:R-:W-:Y:S02]  /*66b0*/  HADD2.F32 R45, -RZ, R116.H1_H1 ;  /* 0x30000074ff2d7230 */ /* 0x000fe40000004100 */
[----:B------:R-:W-:Y:S02]  /*66c0*/  HADD2.F32 R46, -RZ, R62.H0_H0 ;  /* 0x2000003eff2e7230 */ /* 0x000fe40000004100 */
[C---:B------:R-:W-:Y:S01]  /*66d0*/  FMUL.FTZ R62, R14.reuse, R54 ;  /* 0x000000360e3e7220 */ /* 0x040fe20000410000 */
[-C--:B------:R-:W-:Y:S01]  /*66e0*/  FMUL.FTZ R54, R47, R56.reuse ;  /* 0x000000382f367220 */ /* 0x080fe20000410000 */
[----:B------:R-:W-:Y:S01]  /*66f0*/  FMUL.FTZ R64, R15, R56 ;  /* 0x000000380f407220 */ /* 0x000fe20000410000 */
[-C--:B------:R-:W-:Y:S01]  /*6700*/  FFMA.FTZ R56, R14, R45.reuse, R55 ;  /* 0x0000002d0e387223 */ /* 0x080fe20000010037 */
[----:B------:R-:W-:Y:S01]  /*6710*/  FFMA.FTZ R62, R13, R45, -R62 ;  /* 0x0000002d0d3e7223 */ /* 0x000fe2000001083e */
[----:B------:R-:W-:Y:S02]  /*6720*/  HADD2.F32 R14, -RZ, R52.H0_H0 ;  /* 0x20000034ff0e7230 */ /* 0x000fe40000004100 */
[----:B------:R-:W-:Y:S01]  /*6730*/  FFMA.FTZ R61, R15, R46, -R54 ;  /* 0x0000002e0f3d7223 */ /* 0x000fe20000010836 */
[----:B------:R-:W-:-:S02]  /*6740*/  HADD2.F32 R119, -RZ, R119.H0_H0 ;  /* 0x20000077ff777230 */ /* 0x000fc40000004100 */
[----:B------:R-:W-:Y:S01]  /*6750*/  FFMA.FTZ R63, R47, R46, R64 ;  /* 0x0000002e2f3f7223 */ /* 0x000fe20000010040 */
[----:B------:R-:W-:Y:S02]  /*6760*/  HADD2.F32 R45, -RZ, R76.H0_H0 ;  /* 0x2000004cff2d7230 */ /* 0x000fe40000004100 */
[----:B------:R-:W-:Y:S02]  /*6770*/  HADD2.F32 R13, -RZ, R12.H0_H0 ;  /* 0x2000000cff0d7230 */ /* 0x000fe40000004100 */
[-C--:B------:R-:W-:Y:S01]  /*6780*/  FMUL.FTZ R46, R14, R119.reuse ;  /* 0x000000770e2e7220 */ /* 0x080fe20000410000 */
[----:B------:R-:W-:Y:S01]  /*6790*/  HADD2.F32 R52, -RZ, R52.H1_H1 ;  /* 0x30000034ff347230 */ /* 0x000fe20000004100 */
[----:B------:R-:W-:Y:S01]  /*67a0*/  F2FP.F16.F32.PACK_AB R63, R63, R56 ;  /* 0x000000383f3f723e */ /* 0x000fe200000000ff */
[----:B------:R-:W-:Y:S02]  /*67b0*/  HADD2.F32 R12, -RZ, R12.H1_H1 ;  /* 0x3000000cff0c7230 */ /* 0x000fe40000004100 */
[----:B------:R-:W-:Y:S01]  /*67c0*/  FMUL.FTZ R119, R13, R119 ;  /* 0x000000770d777220 */ /* 0x000fe20000410000 */
        /* <DEDUP_REMOVED lines=11> */
[--C-:B------:R-:W-:Y:S02]  /*6880*/  HADD2.F32 R12, -RZ, R44.reuse.H0_H0 ;  /* 0x2000002cff0c7230 */ /* 0x100fe40000004100 */
[-C--:B------:R-:W-:Y:S01]  /*6890*/  FMUL.FTZ R45, R13, R118.reuse ;  /* 0x000000760d2d7220 */ /* 0x080fe20000410000 */
[----:B------:R-:W-:Y:S02]  /*68a0*/  HADD2.F32 R53, -RZ, R53.H1_H1 ;  /* 0x30000035ff357230 */ /* 0x000fe40000004100 */
        /* <DEDUP_REMOVED lines=14> */
[----:B------:R-:W-:Y:S01]  /*6990*/  F2FP.F16.F32.PACK_AB R14, R44, R45 ;  /* 0x0000002d2c0e723e */ /* 0x000fe200000000ff */
[----:B------:R-:W-:Y:S01]  /*69a0*/  IMAD.MOV.U32 R44, RZ, RZ, R56 ;  /* 0x000000ffff2c7224 */ /* 0x000fe200078e0038 */
[----:B------:R-:W-:-:S02]  /*69b0*/  F2FP.F16.F32.PACK_AB R15, R61, R62 ;  /* 0x0000003e3d0f723e */ /* 0x000fc400000000ff */
[----:B------:R-:W-:Y:S02]  /*69c0*/  F2FP.F16.F32.PACK_AB R46, R53, R118 ;  /* 0x00000076352e723e */ /* 0x000fe400000000ff */
[----:B------:R-:W-:-:S07]  /*69d0*/  MOV R45, R57 ;  /* 0x00000039002d7202 */ /* 0x000fce0000000f00 */
.L_x_7084:
[----:B------:R-:W-:Y:S05]  /*69e0*/  BSYNC B2 ;  /* 0x0000000000027941 */ /* 0x000fea0003800000 */
.L_x_7083:
[----:B------:R-:W-:Y:S01]  /*69f0*/  ISETP.GE.AND P4, PT, R11, R110, PT ;  /* 0x0000006e0b00720c */ /* 0x000fe20003f86270 */
[----:B0-----:R0:W-:-:S12]  /*6a00*/  ST.E.128 desc[UR38][R48.64], R12 ;  /* 0x0000000c30007985 */ /* 0x0011d8000c101d26 */
[----:B------:R-:W-:-:S05]  /*6a10*/  @!P4 IMAD.WIDE R50, R11, 0x2, R50 ;  /* 0x000000020b32c825 */ /* 0x000fca00078e0232 */
[----:B----4-:R0:W-:Y:S02]  /*6a20*/  @!P4 ST.E.128 desc[UR38][R50.64], R44 ;  /* 0x0000002c3200c985 */ /* 0x0101e4000c101d26 */
.L_x_7082:
[----:B------:R-:W-:Y:S05]  /*6a30*/  BSYNC B1 ;  /* 0x0000000000017941 */ /* 0x000fea0003800000 */
.L_x_7081:
[----:B------:R-:W-:-:S03]  /*6a40*/  UMOV UR4, 0xffffffff ;  /* 0xffffffff00047882 */ /* 0x000fc60000000000 */
[----:B------:R-:W-:Y:S05]  /*6a50*/  BRA.DIV UR4, `(.L_x_7085) ;  /* 0x0000014604507947 */ /* 0x000fea000b800000 */
[----:B0-----:R-:W0:Y:S04]  /*6a60*/  SHFL.IDX PT, R108, R108, 0x3, 0x181f ;  /* 0x00781f006c6c7f89 */ /* 0x001e2800000e0000 */
[----:B------:R0:W0:Y:S02]  /*6a70*/  SHFL.IDX PT, R50, R109, 0x3, 0x181f ;  /* 0x00781f006d327f89 */ /* 0x00002400000e0000 */
.L_x_7357:
[----:B------:R-:W-:-:S13]  /*6a80*/  ISETP.GE.OR P4, PT, R218, R98, P1 ;  /* 0x00000062da00720c */ /* 0x000fda0000f86670 */
[----:B------:R-:W-:Y:S05]  /*6a90*/  @P4 BRA `(.L_x_7058) ;  /* 0x0000000c00784947 */ /* 0x000fea0003800000 */
[----:B------:R-:W-:Y:S01]  /*6aa0*/  SEL R112, R37, R112, !P0 ;  /* 0x0000007025707207 */ /* 0x000fe20004000000 */
[----:B------:R-:W-:Y:S01]  /*6ab0*/  BSSY B1, `(.L_x_7086) ;  /* 0x000006b000017945 */ /* 0x000fe20003800000 */
[C---:B0-----:R-:W-:Y:S02]  /*6ac0*/  LEA R48, P4, R43.reuse, R50, 0x1 ;  /* 0x000000322b307211 */ /* 0x041fe400078808ff */
[----:B------:R-:W-:Y:S02]  /*6ad0*/  SHF.R.S32.HI R11, RZ, 0x1f, R112 ;  /* 0x0000001fff0b7819 */ /* 0x000fe40000011470 */
[----:B------:R-:W-:Y:S02]  /*6ae0*/  LEA.HI.X R49, R43, R108, R83, 0x1, P4 ;  /* 0x0000006c2b317211 */ /* 0x000fe400020f0c53 */
[----:B------:R-:W-:-:S04]  /*6af0*/  LEA.HI R112, R11, R112, RZ, 0x4 ;  /* 0x000000700b707211 */ /* 0x000fc800078f20ff */
[----:B------:R-:W-:-:S04]  /*6b00*/  LEA.HI.SX32 R112, R112, R81, 0x1c ;  /* 0x0000005170707211 */ /* 0x000fc800078fe2ff */
[----:B----4-:R-:W-:Y:S01]  /*6b10*/  SHF.R.S32.HI R13, RZ, 0x1f, R112 ;  /* 0x0000001fff0d7819 */ /* 0x010fe20000011470 */
        /* <DEDUP_REMOVED lines=21> */
[----:B------:R-:W-:Y:S01]  /*6c70*/  HADD2.F32 R46, -RZ, R45.H0_H0 ;  /* 0x2000002dff2e7230 */ /* 0x000fe20000004100 */
[----:B------:R-:W-:Y:S01]  /*6c80*/  SHF.R.U32.HI R74, RZ, 0x10, R75 ;  /* 0x00000010ff4a7819 */ /* 0x000fe2000001164b */
[----:B------:R-:W-:Y:S01]  /*6c90*/  HADD2.F32 R14, -RZ, R13.H0_H0 ;  /* 0x2000000dff0e7230 */ /* 0x000fe20000004100 */
[----:B------:R-:W-:Y:S01]  /*6ca0*/  SHF.R.U64 R65, R70, 0x10, R71 ;  /* 0x0000001046417819 */ /* 0x000fe20000001247 */
        /* <DEDUP_REMOVED lines=22> */
[----:B------:R-:W-:Y:S01]  /*6e10*/  HADD2.F32 R54, -RZ, R74.H0_H0 ;  /* 0x2000004aff367230 */ /* 0x000fe20000004100 */
[----:B------:R-:W-:Y:S01]  /*6e20*/  SHF.R.U64 R66, R68, 0x10, R69 ;  /* 0x0000001044427819 */ /* 0x000fe20000001245 */
[----:B------:R-:W-:-:S02]  /*6e30*/  HADD2.F32 R15, -RZ, R15.H1_H1 ;  /* 0x3000000fff0f7230 */ /* 0x000fc40000004100 */
[-C--:B------:R-:W-:Y:S01]  /*6e40*/  FFMA.FTZ R59, R14, R45.reuse, R53 ;  /* 0x0000002d0e3b7223 */ /* 0x080fe20000010035 */
[----:B------:R-:W-:Y:S02]  /*6e50*/  HADD2.F32 R46, -RZ, R70.H0_H0 ;  /* 0x20000046ff2e7230 */ /* 0x000fe40000004100 */
[-C--:B------:R-:W-:Y:S01]  /*6e60*/  FMUL.FTZ R62, R47, R54.reuse ;  /* 0x000000362f3e7220 */ /* 0x080fe20000410000 */
[----:B------:R-:W-:Y:S01]  /*6e70*/  FFMA.FTZ R60, R13, R45, -R60 ;  /* 0x0000002d0d3c7223 */ /* 0x000fe2000001083c */
[C---:B------:R-:W-:Y:S01]  /*6e80*/  FMUL.FTZ R54, R15.reuse, R54 ;  /* 0x000000360f367220 */ /* 0x040fe20000410000 */
[----:B------:R-:W-:Y:S02]  /*6e90*/  HADD2.F32 R115, -RZ, R115.H0_H0 ;  /* 0x20000073ff737230 */ /* 0x000fe40000004100 */
[-C--:B------:R-:W-:Y:S01]  /*6ea0*/  FFMA.FTZ R61, R15, R46.reuse, -R62 ;  /* 0x0000002e0f3d7223 */ /* 0x080fe2000001083e */
[--C-:B------:R-:W-:Y:S02]  /*6eb0*/  HADD2.F32 R14, -RZ, R51.reuse.H0_H0 ;  /* 0x20000033ff0e7230 */ /* 0x100fe40000004100 */
[----:B------:R-:W-:Y:S01]  /*6ec0*/  FFMA.FTZ R62, R47, R46, R54 ;  /* 0x0000002e2f3e7223 */ /* 0x000fe20000010036 */
[----:B------:R-:W-:Y:S01]  /*6ed0*/  HADD2.F32 R45, -RZ, R64.H0_H0 ;  /* 0x20000040ff2d7230 */ /* 0x000fe20000004100 */
[----:B------:R-:W-:Y:S01]  /*6ee0*/  F2FP.F16.F32.PACK_AB R55, R56, R55 ;  /* 0x000000373837723e */ /* 0x000fe200000000ff */
[----:B------:R-:W-:-:S02]  /*6ef0*/  HADD2.F32 R51, -RZ, R51.H1_H1 ;  /* 0x30000033ff337230 */ /* 0x000fc40000004100 */
[----:B------:R-:W-:Y:S01]  /*6f00*/  FMUL.FTZ R46, R14, R115 ;  /* 0x000000730e2e7220 */ /* 0x000fe20000410000 */
[----:B------:R-:W-:Y:S01]  /*6f10*/  HADD2.F32 R113, -RZ, R113.H0_H0 ;  /* 0x20000071ff717230 */ /* 0x000fe20000004100 */
[----:B------:R-:W-:Y:S01]  /*6f20*/  F2FP.F16.F32.PACK_AB R59, R62, R59 ;  /* 0x0000003b3e3b723e */ /* 0x000fe200000000ff */
[--C-:B------:R-:W-:Y:S02]  /*6f30*/  HADD2.F32 R13, -RZ, R12.reuse.H0_H0 ;  /* 0x2000000cff0d7230 */ /* 0x100fe40000004100 */
[----:B------:R-:W-:Y:S01]  /*6f40*/  FMUL.FTZ R47, R51, R45 ;  /* 0x0000002d332f7220 */ /* 0x000fe20000410000 */
[----:B------:R-:W-:Y:S02]  /*6f50*/  HADD2.F32 R12, -RZ, R12.H1_H1 ;  /* 0x3000000cff0c7230 */ /* 0x000fe40000004100 */
[----:B------:R-:W-:Y:S02]  /*6f60*/  HADD2.F32 R15, -RZ, R66.H0_H0 ;  /* 0x20000042ff0f7230 */ /* 0x000fe40000004100 */
[C---:B------:R-:W-:Y:S01]  /*6f70*/  FMUL.FTZ R115, R13.reuse, R115 ;  /* 0x000000730d737220 */ /* 0x040fe20000410000 */
[----:B------:R-:W-:Y:S01]  /*6f80*/  FFMA.FTZ R46, R13, R113, -R46 ;  /* 0x000000710d2e7223 */ /* 0x000fe2000001082e */
[----:B------:R-:W-:Y:S01]  /*6f90*/  FMUL.FTZ R54, R12, R45 ;  /* 0x0000002d0c367220 */ /* 0x000fe20000410000 */
[----:B------:R-:W-:-:S02]  /*6fa0*/  HADD2.F32 R13, -RZ, R52.H0_H0 ;  /* 0x20000034ff0d7230 */ /* 0x000fc40000004100 */
[-C--:B------:R-:W-:Y:S01]  /*6fb0*/  FFMA.FTZ R47, R12, R15.reuse, -R47 ;  /* 0x0000000f0c2f7223 */ /* 0x080fe2000001082f */
        /* <DEDUP_REMOVED lines=26> */
.L_x_7087:
[----:B------:R-:W-:Y:S05]  /*7160*/  BSYNC B1 ;  /* 0x0000000000017941 */ /* 0x000fea0003800000 */
.L_x_7086:
[----:B0-----:R0:W-:Y:S01]  /*7170*/  ST.E.128 desc[UR38][R48.64], R12 ;  /* 0x0000000c30007985 */ /* 0x0011e2000c101d26 */
[----:B------:R-:W-:Y:S01]  /*7180*/  ISETP.GE.AND P3, PT, R11, R110, PT ;  /* 0x0000006e0b00720c */ /* 0x000fe20003f66270 */
[----:B------:R-:W-:-:S12]  /*7190*/  IMAD.MOV.U32 R51, RZ, RZ, R108 ;  /* 0x000000ffff337224 */ /* 0x000fd800078e006c */
[----:B------:R-:W-:Y:S05]  /*71a0*/  @P3 BRA `(.L_x_7058) ;  /* 0x0000000400b43947 */ /* 0x000fea0003800000 */
[----:B0-----:R-:W-:-:S05]  /*71b0*/  IMAD.WIDE R12, R11, 0x2, R50 ;  /* 0x000000020b0c7825 */ /* 0x001fca00078e0232 */
[----:B----4-:R0:W-:Y:S01]  /*71c0*/  ST.E.128 desc[UR38][R12.64], R44 ;  /* 0x0000002c0c007985 */ /* 0x0101e2000c101d26 */
[----:B------:R-:W-:Y:S05]  /*71d0*/  BRA `(.L_x_7058) ;  /* 0x0000000400a87947 */ /* 0x000fea0003800000 */
.L_x_7017:
[----:B------:R-:W-:-:S13]  /*71e0*/  ISETP.NE.AND P5, PT, R157, 0x3, PT ;  /* 0x000000039d00780c */ /* 0x000fda0003fa5270 */
[----:B------:R-:W-:Y:S05]  /*71f0*/  @!P5 BRA `(.L_x_7088) ;  /* 0x000000000004d947 */ /* 0x000fea0003800000 */
[----:B------:R-:W-:Y:S01]  /*7200*/  BPT.TRAP 0x1 ;  /* 0x000000040000795c */ /* 0x000fe20000300000 */
.L_x_7088:
[----:B------:R-:W-:Y:S01]  /*7210*/  LEA R92, R155, R156, 0x3 ;  /* 0x0000009c9b5c7211 */ /* 0x000fe200078e18ff */
[----:B------:R-:W-:Y:S01]  /*7220*/  BSSY B1, `(.L_x_7089) ;  /* 0x0000005000017945 */ /* 0x000fe20003800000 */
[----:B------:R-:W-:Y:S02]  /*7230*/  SHF.L.U32 R103, R154, 0x1f, RZ ;  /* 0x0000001f9a677819 */ /* 0x000fe400000006ff */
[----:B------:R-:W-:Y:S02]  /*7240*/  SHF.R.S32.HI R100, RZ, 0x1f, R101 ;  /* 0x0000001fff647819 */ /* 0x000fe40000011465 */
[----:B------:R-:W0:Y:S02]  /*7250*/  SYNCS.PHASECHK.TRANS64.TRYWAIT P3, [R92+URZ+0x28890], R103 ;  /* 0x028890675c0075a7 */ /* 0x000e24000806017f */
[----:B0-----:R-:W-:Y:S05]  /*7260*/  @!P3 BRA `(.L_x_7090) ;  /* 0x0000013c0098b947 */ /* 0x001fea0003800000 */
.L_x_7358:
[----:B------:R-:W-:Y:S05]  /*7270*/  BSYNC B1 ;  /* 0x0000000000017941 */ /* 0x000fea0003800000 */
.L_x_7089:
        /* <DEDUP_REMOVED lines=27> */
.L_x_7362:
[----:B------:R-:W-:Y:S04]  /*7430*/  BSSY B1, `(.L_x_7092) ;  /* 0x000000d000017945 */ /* 0x000fe80003800000 */
[----:B------:R-:W-:Y:S05]  /*7440*/  @!P3 BRA `(.L_x_7093) ;  /* 0x00000000002cb947 */ /* 0x000fea0003800000 */
[----:B------:R-:W-:Y:S02]  /*7450*/  ULDC UR4, c[0x0][0x2f4] ;  /* 0x0000bd0000047ab9 */ /* 0x000fe40000000800 */
[----:B------:R-:W-:-:S13]  /*7460*/  ISETP.GE.AND P3, PT, R16, UR4, PT ;  /* 0x0000000410007c0c */ /* 0x000fda000bf66270 */
[----:B---3--:R-:W-:-:S04]  /*7470*/  @!P3 LEA R50, P4, R16, R14, 0x1 ;  /* 0x0000000e1032b211 */ /* 0x008fc800078808ff */
[----:B--2---:R-:W-:Y:S02]  /*7480*/  @!P3 LEA.HI.X R51, R16, R45, R17, 0x1, P4 ;  /* 0x0000002d1033b211 */ /* 0x004fe400020f0c11 */
[----:B------:R-:W-:-:S13]  /*7490*/  ISETP.GE.AND P4, PT, R22, UR4, PT ;  /* 0x0000000416007c0c */ /* 0x000fda000bf86270 */
[C---:B------:R-:W-:Y:S02]  /*74a0*/  @!P4 LEA R48, P6, R22.reuse, R14, 0x1 ;  /* 0x0000000e1630c211 */ /* 0x040fe400078c08ff */
[----:B------:R-:W2:Y:S02]  /*74b0*/  @!P3 LDS.128 R12, [R94+0x18400] ;  /* 0x018400005e0cb984 */ /* 0x000ea40000000c00 */
[----:B------:R-:W-:Y:S02]  /*74c0*/  @!P4 LEA.HI.X R49, R22, R45, R2, 0x1, P6 ;  /* 0x0000002d1631c211 */ /* 0x000fe400030f0c02 */
[----:B--2---:R-:W-:Y:S04]  /*74d0*/  @!P3 ST.E.128 desc[UR38][R50.64], R12 ;  /* 0x0000000c3200b985 */ /* 0x004fe8000c101d26 */
[----:B------:R-:W2:Y:S04]  /*74e0*/  @!P4 LDS.128 R12, [R94+0x1c400] ;  /* 0x01c400005e0cc984 */ /* 0x000ea80000000c00 */
[----:B--2---:R4:W-:Y:S02]  /*74f0*/  @!P4 ST.E.128 desc[UR38][R48.64], R12 ;  /* 0x0000000c3000c985 */ /* 0x0049e4000c101d26 */
.L_x_7093:
[----:B------:R-:W-:Y:S05]  /*7500*/  BSYNC B1 ;  /* 0x0000000000017941 */ /* 0x000fea0003800000 */
.L_x_7092:
[----:B------:R-:W-:-:S03]  /*7510*/  UMOV UR4, 0xffffffff ;  /* 0xffffffff00047882 */ /* 0x000fc60000000000 */
[----:B------:R-:W-:Y:S05]  /*7520*/  BRA.DIV UR4, `(.L_x_7094) ;  /* 0x0000013e04447947 */ /* 0x000fea000b800000 */
[----:B--2---:R2:W0:Y:S04]  /*7530*/  SHFL.IDX PT, R45, R46, 0x1, 0x181f ;  /* 0x00381f002e2d7f89 */ /* 0x00442800000e0000 */
[----:B---34-:R2:W3:Y:S02]  /*7540*/  SHFL.IDX PT, R14, R44, 0x1, 0x181f ;  /* 0x00381f002c0e7f89 */ /* 0x0184e400000e0000 */
.L_x_7366:
[----:B------:R-:W-:Y:S01]  /*7550*/  ISETP.GE.AND P3, PT, R47, 0x21, PT ;  /* 0x000000212f00780c */ /* 0x000fe20003f66270 */
[----:B------:R-:W-:-:S12]  /*7560*/  BSSY B1, `(.L_x_7095) ;  /* 0x000000d000017945 */ /* 0x000fd80003800000 */
[----:B------:R-:W-:Y:S05]  /*7570*/  @!P3 BRA `(.L_x_7096) ;  /* 0x00000000002cb947 */ /* 0x000fea0003800000 */
[----:B------:R-:W-:Y:S02]  /*7580*/  ULDC UR4, c[0x0][0x2f4] ;  /* 0x0000bd0000047ab9 */ /* 0x000fe40000000800 */
[----:B------:R-:W-:-:S13]  /*7590*/  ISETP.GE.AND P3, PT, R16, UR4, PT ;  /* 0x0000000410007c0c */ /* 0x000fda000bf66270 */
[----:B---3--:R-:W-:-:S04]  /*75a0*/  @!P3 LEA R50, P4, R16, R14, 0x1 ;  /* 0x0000000e1032b211 */ /* 0x008fc800078808ff */
[----:B0-----:R-:W-:Y:S02]  /*75b0*/  @!P3 LEA.HI.X R51, R16, R45, R17, 0x1, P4 ;  /* 0x0000002d1033b211 */ /* 0x001fe400020f0c11 */
[----:B------:R-:W-:-:S13]  /*75c0*/  ISETP.GE.AND P4, PT, R22, UR4, PT ;  /* 0x0000000416007c0c */ /* 0x000fda000bf86270 */
[C---:B------:R-:W-:Y:S02]  /*75d0*/  @!P4 LEA R48, P6, R22.reuse, R14, 0x1 ;  /* 0x0000000e1630c211 */ /* 0x040fe400078c08ff */
[----:B------:R-:W0:Y:S02]  /*75e0*/  @!P3 LDS.128 R12, [R94+0x19400] ;  /* 0x019400005e0cb984 */ /* 0x000e240000000c00 */
[----:B------:R-:W-:Y:S02]  /*75f0*/  @!P4 LEA.HI.X R49, R22, R45, R2, 0x1, P6 ;  /* 0x0000002d1631c211 */ /* 0x000fe400030f0c02 */
[----:B0-----:R-:W-:Y:S04]  /*7600*/  @!P3 ST.E.128 desc[UR38][R50.64], R12 ;  /* 0x0000000c3200b985 */ /* 0x001fe8000c101d26 */
[----:B------:R-:W0:Y:S04]  /*7610*/  @!P4 LDS.128 R12, [R94+0x1d400] ;  /* 0x01d400005e0cc984 */ /* 0x000e280000000c00 */
[----:B0-----:R4:W-:Y:S02]  /*7620*/  @!P4 ST.E.128 desc[UR38][R48.64], R12 ;  /* 0x0000000c3000c985 */ /* 0x0019e4000c101d26 */
.L_x_7096:
[----:B------:R-:W-:Y:S05]  /*7630*/  BSYNC B1 ;  /* 0x0000000000017941 */ /* 0x000fea0003800000 */
.L_x_7095:
[----:B------:R-:W-:-:S03]  /*7640*/  UMOV UR4, 0xffffffff ;  /* 0xffffffff00047882 */ /* 0x000fc60000000000 */
[----:B------:R-:W-:Y:S05]  /*7650*/  BRA.DIV UR4, `(.L_x_7097) ;  /* 0x0000013e04407947 */ /* 0x000fea000b800000 */
[----:B0-----:R0:W0:Y:S04]  /*7660*/  SHFL.IDX PT, R45, R46, 0x2, 0x181f ;  /* 0x00581f002e2d7f89 */ /* 0x00102800000e0000 */
[----:B---34-:R3:W4:Y:S02]  /*7670*/  SHFL.IDX PT, R14, R44, 0x2, 0x181f ;  /* 0x00581f002c0e7f89 */ /* 0x01872400000e0000 */
.L_x_7370:
[----:B------:R-:W-:Y:S01]  /*7680*/  ISETP.GE.AND P3, PT, R47, 0x41, PT ;  /* 0x000000412f00780c */ /* 0x000fe20003f66270 */
[----:B------:R-:W-:-:S12]  /*7690*/  BSSY B1, `(.L_x_7098) ;  /* 0x000000d000017945 */ /* 0x000fd80003800000 */
[----:B------:R-:W-:Y:S05]  /*76a0*/  @!P3 BRA `(.L_x_7099) ;  /* 0x00000000002cb947 */ /* 0x000fea0003800000 */
[----:B------:R-:W-:Y:S02]  /*76b0*/  ULDC UR4, c[0x0][0x2f4] ;  /* 0x0000bd0000047ab9 */ /* 0x000fe40000000800 */
[----:B------:R-:W-:-:S13]  /*76c0*/  ISETP.GE.AND P3, PT, R16, UR4, PT ;  /* 0x0000000410007c0c */ /* 0x000fda000bf66270 */
[----:B----4-:R-:W-:-:S04]  /*76d0*/  @!P3 LEA R50, P4, R16, R14, 0x1 ;  /* 0x0000000e1032b211 */ /* 0x010fc800078808ff */
        /* <DEDUP_REMOVED lines=8> */
.L_x_7099:
[----:B------:R-:W-:Y:S05]  /*7760*/  BSYNC B1 ;  /* 0x0000000000017941 */ /* 0x000fea0003800000 */
.L_x_7098:
[----:B------:R-:W-:-:S03]  /*7770*/  UMOV UR4, 0xffffffff ;  /* 0xffffffff00047882 */ /* 0x000fc60000000000 */
[----:B------:R-:W-:Y:S05]  /*7780*/  BRA.DIV UR4, `(.L_x_7100) ;  /* 0x0000013e043c7947 */ /* 0x000fea000b800000 */
[----:B0-----:R0:W0:Y:S04]  /*7790*/  SHFL.IDX PT, R45, R46, 0x3, 0x181f ;  /* 0x00781f002e2d7f89 */ /* 0x00102800000e0000 */
[----:B----4-:R4:W0:Y:S02]  /*77a0*/  SHFL.IDX PT, R14, R44, 0x3, 0x181f ;  /* 0x00781f002c0e7f89 */ /* 0x01082400000e0000 */
.L_x_7374:
[----:B------:R-:W-:-:S13]  /*77b0*/  ISETP.GE.AND P3, PT, R47, 0x61, PT ;  /* 0x000000612f00780c */ /* 0x000fda0003f66270 */
[----:B------:R-:W-:Y:S05]  /*77c0*/  @!P3 BRA `(.L_x_7058) ;  /* 0x00000000002cb947 */ /* 0x000fea0003800000 */
[----:B------:R-:W-:Y:S02]  /*77d0*/  ULDC UR4, c[0x0][0x2f4] ;  /* 0x0000bd0000047ab9 */ /* 0x000fe40000000800 */
[----:B------:R-:W-:-:S13]  /*77e0*/  ISETP.GE.AND P3, PT, R16, UR4, PT ;  /* 0x0000000410007c0c */ /* 0x000fda000bf66270 */
[----:B012---:R-:W-:-:S04]  /*77f0*/  @!P3 LEA R46, P4, R16, R14, 0x1 ;  /* 0x0000000e102eb211 */ /* 0x007fc800078808ff */
[----:B------:R-:W-:Y:S02]  /*7800*/  @!P3 LEA.HI.X R47, R16, R45, R17, 0x1, P4 ;  /* 0x0000002d102fb211 */ /* 0x000fe400020f0c11 */
[----:B------:R-:W-:-:S13]  /*7810*/  ISETP.GE.AND P4, PT, R22, UR4, PT ;  /* 0x0000000416007c0c */ /* 0x000fda000bf86270 */
[C---:B---34-:R-:W-:Y:S02]  /*7820*/  @!P4 LEA R44, P6, R22.reuse, R14, 0x1 ;  /* 0x0000000e162cc211 */ /* 0x058fe400078c08ff */
[----:B------:R-:W0:Y:S02]  /*7830*/  @!P3 LDS.128 R12, [R94+0x1b400] ;  /* 0x01b400005e0cb984 */ /* 0x000e240000000c00 */
[----:B------:R-:W-:Y:S02]  /*7840*/  @!P4 LEA.HI.X R45, R22, R45, R2, 0x1, P6 ;  /* 0x0000002d162dc211 */ /* 0x000fe400030f0c02 */
[----:B0-----:R-:W-:Y:S04]  /*7850*/  @!P3 ST.E.128 desc[UR38][R46.64], R12 ;  /* 0x0000000c2e00b985 */ /* 0x001fe8000c101d26 */
[----:B------:R-:W0:Y:S04]  /*7860*/  @!P4 LDS.128 R12, [R94+0x1f400] ;  /* 0x01f400005e0cc984 */ /* 0x000e280000000c00 */
[----:B0-----:R0:W-:Y:S02]  /*7870*/  @!P4 ST.E.128 desc[UR38][R44.64], R12 ;  /* 0x0000000c2c00c985 */ /* 0x0011e4000c101d26 */
.L_x_7058:
[----:B------:R-:W-:Y:S05]  /*7880*/  BSYNC B0 ;  /* 0x0000000000007941 */ /* 0x000fea0003800000 */
.L_x_7016:
[----:B------:R-:W5:Y:S01]  /*7890*/  S2R R11, SR_TID.X ;  /* 0x00000000000b7919 */ /* 0x000f620000002100 */
        /* <DEDUP_REMOVED lines=8> */
[----:B-----5:R-:W-:Y:S01]  /*7920*/  LOP3.LUT R11, R11, 0x7f, RZ, 0xc0, !PT ;  /* 0x0000007f0b0b7812 */ /* 0x020fe200078ec0ff */
[----:B---3--:R3:W-:Y:S03]  /*7930*/  BAR.SYNC.DEFER_BLOCKING R97, 0x80 ;  /* 0x000200610000751d */ /* 0x0087e60000010000 */
[----:B------:R-:W-:-:S13]  /*7940*/  ISETP.NE.AND P3, PT, R11, RZ, PT ;  /* 0x000000ff0b00720c */ /* 0x000fda0003f65270 */
[----:B------:R-:W-:-:S05]  /*7950*/  @!P3 VIADD R11, R92, 0x288a0 ;  /* 0x000288a05c0bb836 */ /* 0x000fca0000000000 */
[----:B------:R-:W-:-:S04]  /*7960*/  @!P3 PRMT R11, RZ, 0x654, R11 ;  /* 0x00000654ff0bb816 */ /* 0x000fc8000000000b */
[----:B------:R3:W-:Y:S01]  /*7970*/  @!P3 SYNCS.ARRIVE.TRANS64.RED.A1T0 RZ, [R11+URZ], RZ ;  /* 0x000000ff0bffb9a7 */ /* 0x0007e2000810043f */
[----:B------:R-:W-:Y:S05]  /*7980*/  @!P5 BRA `(.L_x_7102) ;  /* 0x000000000004d947 */ /* 0x000fea0003800000 */
[----:B------:R-:W-:Y:S01]  /*7990*/  BPT.TRAP 0x1 ;  /* 0x000000040000795c */ /* 0x000fe20000300000 */
.L_x_7102:
[----:B------:R-:W-:Y:S05]  /*79a0*/  BSYNC B0 ;  /* 0x0000000000007941 */ /* 0x000fea0003800000 */
.L_x_7101:
[----:B------:R-:W5:Y:S01]  /*79b0*/  SYNCS.PHASECHK.TRANS64.TRYWAIT P4, [R92+URZ+0x288b0], R103 ;  /* 0x0288b0675c0075a7 */ /* 0x000f62000808017f */
[----:B------:R-:W-:Y:S01]  /*79c0*/  ULDC UR36, c[0x0][0x2f4] ;  /* 0x0000bd0000247ab9 */ /* 0x000fe20000000800 */
[----:B------:R-:W-:Y:S04]  /*79d0*/  BSSY B0, `(.L_x_7103) ;  /* 0x0000002000007945 */ /* 0x000fe80003800000 */
[----:B-----5:R-:W-:Y:S05]  /*79e0*/  @!P4 BRA `(.L_x_7104) ;  /* 0x0000013800ecc947 */ /* 0x020fea0003800000 */
.L_x_7375:
[----:B------:R-:W-:Y:S05]  /*79f0*/  BSYNC B0 ;  /* 0x0000000000007941 */ /* 0x000fea0003800000 */
.L_x_7103:
[----:B------:R-:W-:Y:S01]  /*7a00*/  ULDC.64 UR4, c[0x0][0x328] ;  /* 0x0000ca0000047ab9 */ /* 0x000fe20000000a00 */
[----:B------:R-:W-:Y:S01]  /*7a10*/  IADD3 R98, -R153, R98, RZ ;  /* 0x0000006299627210 */ /* 0x000fe20007ffe1ff */
[----:B------:R-:W-:Y:S01]  /*7a20*/  IMAD R100, R100, UR4, RZ ;  /* 0x0000000464647c24 */ /* 0x000fe2000f8e02ff */
[----:B------:R-:W-:Y:S01]  /*7a30*/  BSSY B0, `(.L_x_7105) ;  /* 0x000001f000007945 */ /* 0x000fe20003800000 */
[----:B01--4-:R-:W-:-:S04]  /*7a40*/  IMAD.WIDE.U32 R12, R101, UR4, RZ ;  /* 0x00000004650c7c25 */ /* 0x013fc8000f8e00ff */
[----:B------:R-:W-:Y:S01]  /*7a50*/  IMAD R101, R101, UR5, R100 ;  /* 0x0000000565657c24 */ /* 0x000fe2000f8e0264 */
[----:B------:R-:W-:Y:S02]  /*7a60*/  ULDC.64 UR4, c[0x0][0x338] ;  /* 0x0000ce0000047ab9 */ /* 0x000fe40000000a00 */
[----:B------:R-:W-:Y:S02]  /*7a70*/  IMAD R99, R99, UR4, RZ ;  /* 0x0000000463637c24 */ /* 0x000fe4000f8e02ff */
[----:B------:R-:W-:Y:S02]  /*7a80*/  IADD3 R13, R13, R101, RZ ;  /* 0x000000650d0d7210 */ /* 0x000fe40007ffe0ff */
[C---:B------:R-:W-:Y:S02]  /*7a90*/  IMAD R99, R102.reuse, UR5, R99 ;  /* 0x0000000566637c24 */ /* 0x040fe4000f8e0263 */
[----:B------:R-:W-:Y:S01]  /*7aa0*/  IMAD.WIDE.U32 R102, R102, UR4, R12 ;  /* 0x0000000466667c25 */ /* 0x000fe2000f8e000c */
[----:B------:R-:W-:-:S03]  /*7ab0*/  ULDC.64 UR4, c[0x0][0x330] ;  /* 0x0000cc0000047ab9 */ /* 0x000fc60000000a00 */
[----:B---3--:R-:W-:Y:S02]  /*7ac0*/  IMAD R11, R35, UR4, RZ ;  /* 0x00000004230b7c24 */ /* 0x008fe4000f8e02ff */
[----:B------:R-:W-:Y:S02]  /*7ad0*/  IMAD.IADD R103, R103, 0x1, R99 ;  /* 0x0000000167677824 */ /* 0x000fe400078e0263 */
[C---:B------:R-:W-:Y:S02]  /*7ae0*/  IMAD R11, R42.reuse, UR5, R11 ;  /* 0x000000052a0b7c24 */ /* 0x040fe4000f8e020b */
[----:B------:R-:W-:Y:S01]  /*7af0*/  IMAD.WIDE.U32 R12, R42, UR4, R102 ;  /* 0x000000042a0c7c25 */ /* 0x000fe2000f8e0066 */
[----:B------:R-:W-:-:S03]  /*7b00*/  ULDC.64 UR4, c[0x0][0x318] ;  /* 0x0000c60000047ab9 */ /* 0x000fc60000000a00 */
[----:B------:R-:W-:Y:S01]  /*7b10*/  IMAD.IADD R11, R13, 0x1, R11 ;  /* 0x000000010d0b7824 */ /* 0x000fe200078e020b */
[----:B------:R-:W-:-:S04]  /*7b20*/  LEA R48, P4, R12, UR4, 0x1 ;  /* 0x000000040c307c11 */ /* 0x000fc8000f8808ff */
[----:B------:R-:W-:Y:S01]  /*7b30*/  LEA.HI.X R11, R12, UR5, R11, 0x1, P4 ;  /* 0x000000050c0b7c11 */ /* 0x000fe2000a0f0c0b */
[----:B------:R0:W1:Y:S01]  /*7b40*/  SHFL.IDX PT, R47, R48, RZ, 0x181f ;  /* 0x00181fff302f7589 */ /* 0x00006200000e0000 */
[----:B------:R-:W-:-:S03]  /*7b50*/  ISETP.GE.AND P4, PT, R98, 0x1, PT ;  /* 0x000000016200780c */ /* 0x000fc60003f86270 */
[----:B------:R0:W3:Y:S10]  /*7b60*/  SHFL.IDX PT, R13, R11, RZ, 0x181f ;  /* 0x00181fff0b0d7589 */ /* 0x0000f400000e0000 */
[----:B0-----:R-:W-:Y:S05]  /*7b70*/  @!P4 BRA `(.L_x_7106) ;  /* 0x000000000028c947 */ /* 0x001fea0003800000 */
[----:B------:R-:W-:-:S13]  /*7b80*/  ISETP.GE.AND P4, PT, R16, UR36, PT ;  /* 0x0000002410007c0c */ /* 0x000fda000bf86270 */
[----:B-12---:R-:W-:-:S04]  /*7b90*/  @!P4 LEA R44, P5, R16, R47, 0x1 ;  /* 0x0000002f102cc211 */ /* 0x006fc800078a08ff */
[----:B---3--:R-:W-:Y:S02]  /*7ba0*/  @!P4 LEA.HI.X R45, R16, R13, R17, 0x1, P5 ;  /* 0x0000000d102dc211 */ /* 0x008fe400028f0c11 */
[----:B------:R-:W-:-:S13]  /*7bb0*/  ISETP.GE.AND P5, PT, R22, UR36, PT ;  /* 0x0000002416007c0c */ /* 0x000fda000bfa6270 */
[----:B------:R-:W-:-:S04]  /*7bc0*/  @!P5 LEA R46, P6, R22, R47, 0x1 ;  /* 0x0000002f162ed211 */ /* 0x000fc800078c08ff */
[----:B------:R-:W-:Y:S02]  /*7bd0*/  @!P5 LEA.HI.X R47, R22, R13, R2, 0x1, P6 ;  /* 0x0000000d162fd211 */ /* 0x000fe400030f0c02 */
[----:B------:R-:W0:Y:S04]  /*7be0*/  @!P4 LDS.128 R12, [R94+0x400] ;  /* 0x000400005e0cc984 */ /* 0x000e280000000c00 */
[----:B0-----:R-:W-:Y:S04]  /*7bf0*/  @!P4 ST.E.128 desc[UR38][R44.64], R12 ;  /* 0x0000000c2c00c985 */ /* 0x001fe8000c101d26 */
[----:B------:R-:W0:Y:S04]  /*7c00*/  @!P5 LDS.128 R12, [R94+0x4400] ;  /* 0x004400005e0cd984 */ /* 0x000e280000000c00 */
[----:B0-----:R0:W-:Y:S02]  /*7c10*/  @!P5 ST.E.128 desc[UR38][R46.64], R12 ;  /* 0x0000000c2e00d985 */ /* 0x0011e4000c101d26 */
.L_x_7106:
[----:B------:R-:W-:Y:S05]  /*7c20*/  BSYNC B0 ;  /* 0x0000000000007941 */ /* 0x000fea0003800000 */
.L_x_7105:
[----:B------:R-:W-:Y:S01]  /*7c30*/  ISETP.GE.AND P4, PT, R98, 0x21, PT ;  /* 0x000000216200780c */ /* 0x000fe20003f86270 */
[----:B0--3--:R0:W3:Y:S01]  /*7c40*/  SHFL.IDX PT, R13, R11, 0x1, 0x181f ;  /* 0x00381f000b0d7f89 */ /* 0x0090e200000e0000 */
[----:B------:R-:W-:Y:S03]  /*7c50*/  BSSY B0, `(.L_x_7107) ;  /* 0x000000d000007945 */ /* 0x000fe60003800000 */
[----:B-1----:R0:W1:Y:S08]  /*7c60*/  SHFL.IDX PT, R47, R48, 0x1, 0x181f ;  /* 0x00381f00302f7f89 */ /* 0x00207000000e0000 */
        /* <DEDUP_REMOVED lines=11> */
.L_x_7108:
[----:B------:R-:W-:Y:S05]  /*7d20*/  BSYNC B0 ;  /* 0x0000000000007941 */ /* 0x000fea0003800000 */
.L_x_7107:
        /* <DEDUP_REMOVED lines=15> */
.L_x_7110:
[----:B------:R-:W-:Y:S05]  /*7e20*/  BSYNC B0 ;  /* 0x0000000000007941 */ /* 0x000fea0003800000 */
.L_x_7109:
[----:B------:R-:W-:Y:S01]  /*7e30*/  ISETP.GE.AND P4, PT, R98, 0x61, PT ;  /* 0x000000616200780c */ /* 0x000fe20003f86270 */
[----:B------:R-:W4:Y:S01]  /*7e40*/  SHFL.IDX PT, R11, R11, 0x3, 0x181f ;  /* 0x00781f000b0b7f89 */ /* 0x000f2200000e0000 */
[----:B------:R-:W-:Y:S03]  /*7e50*/  BSSY B0, `(.L_x_7111) ;  /* 0x000000d000007945 */ /* 0x000fe60003800000 */
[----:B01----:R0:W1:Y:S08]  /*7e60*/  SHFL.IDX PT, R47, R48, 0x3, 0x181f ;  /* 0x00781f00302f7f89 */ /* 0x00307000000e0000 */
[----:B0-----:R-:W-:Y:S05]  /*7e70*/  @!P4 BRA `(.L_x_7112) ;  /* 0x000000000028c947 */ /* 0x001fea0003800000 */
[----:B------:R-:W-:-:S13]  /*7e80*/  ISETP.GE.AND P4, PT, R16, UR36, PT ;  /* 0x0000002410007c0c */ /* 0x000fda000bf86270 */
[----:B---3--:R-:W0:Y:S01]  /*7e90*/  @!P4 LDS.128 R12, [R94+0x3400] ;  /* 0x003400005e0cc984 */ /* 0x008e220000000c00 */
[----:B-12---:R-:W-:-:S04]  /*7ea0*/  @!P4 LEA R44, P5, R16, R47, 0x1 ;  /* 0x0000002f102cc211 */ /* 0x006fc800078a08ff */
[----:B----4-:R-:W-:Y:S02]  /*7eb0*/  @!P4 LEA.HI.X R45, R16, R11, R17, 0x1, P5 ;  /* 0x0000000b102dc211 */ /* 0x010fe400028f0c11 */
[----:B------:R-:W-:-:S13]  /*7ec0*/  ISETP.GE.AND P5, PT, R22, UR36, PT ;  /* 0x0000002416007c0c */ /* 0x000fda000bfa6270 */
[----:B------:R-:W-:-:S04]  /*7ed0*/  @!P5 LEA R46, P6, R22, R47, 0x1 ;  /* 0x0000002f162ed211 */ /* 0x000fc800078c08ff */
[----:B------:R-:W-:Y:S01]  /*7ee0*/  @!P5 LEA.HI.X R47, R22, R11, R2, 0x1, P6 ;  /* 0x0000000b162fd211 */ /* 0x000fe200030f0c02 */
[----:B0-----:R-:W-:Y:S04]  /*7ef0*/  @!P4 ST.E.128 desc[UR38][R44.64], R12 ;  /* 0x0000000c2c00c985 */ /* 0x001fe8000c101d26 */
[----:B------:R-:W0:Y:S04]  /*7f00*/  @!P5 LDS.128 R12, [R94+0x7400] ;  /* 0x007400005e0cd984 */ /* 0x000e280000000c00 */
[----:B0-----:R0:W-:Y:S02]  /*7f10*/  @!P5 ST.E.128 desc[UR38][R46.64], R12 ;  /* 0x0000000c2e00d985 */ /* 0x0011e4000c101d26 */
.L_x_7112:
[----:B------:R-:W-:Y:S05]  /*7f20*/  BSYNC B0 ;  /* 0x0000000000007941 */ /* 0x000fea0003800000 */
.L_x_7111:
[----:B------:R-:W-:Y:S01]  /*7f30*/  @!PT LDS RZ, [RZ] ;  /* 0x00000000fffff984 */ /* 0x000fe20000000800 */
[----:B------:R-:W-:Y:S01]  /*7f40*/  @!PT LDS RZ, [RZ] ;  /* 0x00000000fffff984 */ /* 0x000fe20000000800 */
[----:B------:R-:W-:Y:S01]  /*7f50*/  @!PT LDS RZ, [RZ] ;  /* 0x00000000fffff984 */ /* 0x000fe20000000800 */
[----:B------:R-:W-:Y:S01]  /*7f60*/  @!PT LDS RZ, [RZ] ;  /* 0x00000000fffff984 */ /* 0x000fe20000000800 */
[----:B------:R5:W-:Y:S06]  /*7f70*/  MEMBAR.ALL.CTA ;  /* 0x0000000000007992 */ /* 0x000bec0000008000 */
[----:B-----5:R-:W5:Y:S01]  /*7f80*/  FENCE.VIEW.ASYNC.S ;  /* 0x00000000000073c6 */ /* 0x020f620000000000 */
[----:B------:R-:W-:Y:S01]  /*7f90*/  @!P3 VIADD R92, R92, 0x288c0 ;  /* 0x000288c05c5cb836 */ /* 0x000fe20000000000 */
[----:B-----5:R0:W-:Y:S01]  /*7fa0*/  BAR.SYNC.DEFER_BLOCKING R97, 0x80 ;  /* 0x000200610000751d */ /* 0x0201e20000010000 */
[----:B------:R-:W-:Y:S01]  /*7fb0*/  ISETP.NE.AND P4, PT, R93, RZ, PT ;  /* 0x000000ff5d00720c */ /* 0x000fe20003f85270 */
[----:B------:R-:W-:-:S02]  /*7fc0*/  VIADD R155, R155, 0x1 ;  /* 0x000000019b9b7836 */ /* 0x000fc40000000000 */
[----:B------:R-:W-:-:S04]  /*7fd0*/  @!P3 PRMT R92, RZ, 0x654, R92 ;  /* 0x00000654ff5cb816 */ /* 0x000fc8000000005c */
[----:B------:R0:W-:Y:S01]  /*7fe0*/  @!P3 SYNCS.ARRIVE.TRANS64.RED.A1T0 RZ, [R92+URZ], RZ ;  /* 0x000000ff5cffb9a7 */ /* 0x0001e2000810043f */
[----:B------:R-:W-:-:S04]  /*7ff0*/  ISETP.NE.AND P3, PT, R155, 0x2, PT ;  /* 0x000000029b00780c */ /* 0x000fc80003f65270 */
[----:B----4-:R-:W-:Y:S02]  /*8000*/  SEL R11, RZ, 0x1, P3 ;  /* 0x00000001ff0b7807 */ /* 0x010fe40001800000 */
[----:B------:R-:W-:Y:S02]  /*8010*/  SEL R155, R155, RZ, P3 ;  /* 0x000000ff9b9b7207 */ /* 0x000fe40001800000 */
[----:B------:R-:W-:Y:S01]  /*8020*/  LOP3.LUT R154, R154, R11, RZ, 0x3c, !PT ;  /* 0x0000000b9a9a7212 */ /* 0x000fe200078e3cff */
[----:B0-----:R-:W-:Y:S06]  /*8030*/  @P4 BRA `(.L_x_7113) ;  /* 0xffffff9c00d84947 */ /* 0x001fec000383ffff */
[----:B------:R-:W0:Y:S01]  /*8040*/  S2R R12, SR_TID.X ;  /* 0x00000000000c7919 */ /* 0x000e220000002100 */
[----:B------:R-:W-:Y:S02]  /*8050*/  PLOP3.LUT P0, PT, PT, PT, PT, 0x8, 0x0 ;  /* 0x000000000000781c */ /* 0x000fe40003f0e170 */
[----:B0-----:R-:W-:-:S04]  /*8060*/  SHF.R.U32.HI R12, RZ, 0x7, R12 ;  /* 0x00000007ff0c7819 */ /* 0x001fc8000001160c */
[----:B------:R-:W-:-:S13]  /*8070*/  ISETP.NE.AND P4, PT, R12, 0x1, PT ;  /* 0x000000010c00780c */ /* 0x000fda0003f85270 */
[----:B------:R-:W-:Y:S06]  /*8080*/  @!P4 BAR.ARV 0x9, 0x100 ;  /* 0x024400000000cb1d */ /* 0x000fec0000002000 */
.L_x_7011:
[----:B------:R-:W-:Y:S01]  /*8090*/  ISETP.GE.AND P2, PT, R96, 0x1, PT ;  /* 0x000000016000780c */ /* 0x000fe20003f46270 */
[----:B------:R-:W-:Y:S01]  /*80a0*/  IMAD.MOV.U32 R0, RZ, RZ, RZ ;  /* 0x000000ffff007224 */ /* 0x000fe200078e00ff */
[----:B------:R-:W-:Y:S01]  /*80b0*/  PLOP3.LUT P1, PT, PT, PT, PT, 0x80, 0x0 ;  /* 0x000000000000781c */ /* 0x000fe20003f2f070 */
[----:B------:R-:W-:Y:S01]  /*80c0*/  IMAD.MOV.U32 R151, RZ, RZ, RZ ;  /* 0x000000ffff977224 */ /* 0x000fe200078e00ff */
        /* <DEDUP_REMOVED lines=8> */
[----:B--2---:R-:W-:Y:S02]  /*8150*/  CS2R R44, SRZ ;  /* 0x00000000002c7805 */ /* 0x004fe4000001ff00 */
[----:B------:R-:W-:-:S02]  /*8160*/  CS2R R32, SRZ ;  /* 0x0000000000207805 */ /* 0x000fc4000001ff00 */
[----:B------:R-:W-:Y:S02]  /*8170*/  CS2R R72, SRZ ;  /* 0x0000000000487805 */ /* 0x000fe4000001ff00 */
[----:B------:R-:W-:Y:S02]  /*8180*/  CS2R R30, SRZ ;  /* 0x00000000001e7805 */ /* 0x000fe4000001ff00 */
[----:B------:R-:W-:Y:S02]  /*8190*/  CS2R R74, SRZ ;  /* 0x00000000004a7805 */ /* 0x000fe4000001ff00 */
[----:B------:R-:W-:Y:S02]  /*81a0*/  CS2R R76, SRZ ;  /* 0x00000000004c7805 */ /* 0x000fe4000001ff00 */
[----:B------:R-:W-:Y:S02]  /*81b0*/  CS2R R54, SRZ ;  /* 0x0000000000367805 */ /* 0x000fe4000001ff00 */
[----:B-1----:R-:W-:-:S02]  /*81c0*/  CS2R R46, SRZ ;  /* 0x00000000002e7805 */ /* 0x002fc4000001ff00 */
        /* <DEDUP_REMOVED lines=15> */
[----:B------:R-:W-:Y:S01]  /*82c0*/  MOV R100, RZ ;  /* 0x000000ff00647202 */ /* 0x000fe20000000f00 */
[----:B------:R-:W-:Y:S06]  /*82d0*/  @P0 BRA `(.L_x_7114) ;  /* 0x00000000000c0947 */ /* 0x000fec0003800000 */
[----:B------:R-:W0:Y:S01]  /*82e0*/  FENCE.VIEW.ASYNC.G ;  /* 0x00000000000073c6 */ /* 0x000e220000000100 */
[----:B------:R-:W-:Y:S05]  /*82f0*/  WARPSYNC.ALL ;  /* 0x0000000000007948 */ /* 0x000fea0003800000 */
[----:B0-----:R-:W-:Y:S06]  /*8300*/  BAR.ARV 0xc, 0x180 ;  /* 0x0306000000007b1d */ /* 0x001fec0000002000 */
.L_x_7114:
[----:B------:R-:W-:Y:S01]  /*8310*/  CS2R R10, SRZ ;  /* 0x00000000000a7805 */ /* 0x000fe2000001ff00 */
[----:B------:R-:W-:Y:S06]  /*8320*/  @!P2 BRA `(.L_x_7115) ;  /* 0x0000009c0034a947 */ /* 0x000fec0003800000 */
[----:B------:R-:W-:-:S03]  /*8330*/  UMOV UR4, 0xffffffff ;  /* 0xffffffff00047882 */ /* 0x000fc60000000000 */
[----:B------:R-:W-:Y:S05]  /*8340*/  BRA.DIV UR4, `(.L_x_7116) ;  /* 0x0000013204a87947 */ /* 0x000fea000b800000 */
[----:B------:R0:W1:Y:S02]  /*8350*/  SHFL.IDX PT, R194, R221, RZ, 0x1f ;  /* 0x00001fffddc27589 */ /* 0x00006400000e0000 */
.L_x_7378:
[----:B-1----:R-:W-:Y:S02]  /*8360*/  LEA.HI R0, R194, R194, RZ, 0x1 ;  /* 0x000000c2c2007211 */ /* 0x002fe400078f08ff */
[----:B------:R-:W-:Y:S02]  /*8370*/  LOP3.LUT P0, RZ, R211, 0x3ff, RZ, 0xc0, !PT ;  /* 0x000003ffd3ff7812 */ /* 0x000fe4000780c0ff */
[----:B------:R-:W-:Y:S02]  /*8380*/  LOP3.LUT R3, R0, 0x1e, RZ, 0xc0, !PT ;  /* 0x0000001e00037812 */ /* 0x000fe400078ec0ff */
[----:B------:R-:W-:-:S03]  /*8390*/  P2R R25, PR, RZ, 0x1 ;  /* 0x00000001ff197803 */ /* 0x000fc60000000000 */
[----:B------:R-:W-:-:S04]  /*83a0*/  IMAD.IADD R0, R194, 0x1, -R3 ;  /* 0x00000001c2007824 */ /* 0x000fc800078e0a03 */
[----:B------:R-:W-:-:S05]  /*83b0*/  IMAD R0, R0, 0x2000, R211 ;  /* 0x0000200000007824 */ /* 0x000fca00078e02d3 */
[----:B------:R-:W-:-:S04]  /*83c0*/  SHF.R.U32.HI R0, RZ, 0x4, R0 ;  /* 0x00000004ff007819 */ /* 0x000fc80000011600 */
[----:B------:R-:W-:Y:S01]  /*83d0*/  LOP3.LUT R26, R0, 0x3fff, RZ, 0xc0, !PT ;  /* 0x00003fff001a7812 */ /* 0x000fe200078ec0ff */
[----:B------:R-:W-:Y:S06]  /*83e0*/  @!P0 BRA `(.L_x_7117) ;  /* 0x0000000000408947 */ /* 0x000fec0003800000 */
[----:B------:R-:W-:Y:S01]  /*83f0*/  MOV R0, 0x0 ;  /* 0x0000000000007802 */ /* 0x000fe20000000f00 */
[----:B------:R-:W-:Y:S01]  /*8400*/  ULDC.64 UR4, c[0x4][0x138] ;  /* 0x01004e0000047ab9 */ /* 0x000fe20000000a00 */
[----:B------:R-:W-:Y:S01]  /*8410*/  ULDC.64 UR6, c[0x4][0x140] ;  /* 0x0100500000067ab9 */ /* 0x000fe20000000a00 */
[----:B------:R-:W-:Y:S01]  /*8420*/  MOV R4, UR4 ;  /* 0x0000000400047c02 */ /* 0x000fe20008000f00 */
[----:B------:R1:W2:Y:S01]  /*8430*/  LDC.64 R14, c[0x4][R0] ;  /* 0x01000000000e7b82 */ /* 0x0002a20000000a00 */
        /* <DEDUP_REMOVED lines=8> */
[----:B-1-3--:R-:W-:-:S07]  /*84c0*/  IMAD.MOV.U32 R13, RZ, RZ, RZ ;  /* 0x000000ffff0d7224 */ /* 0x00afce00078e00ff */
[----:B------:R-:W-:-:S07]  /*84d0*/  LEPC R20, `(.L_x_7117) ;  /* 0x000000001014794e */ /* 0x000fce0000000000 */
[----:B0-2--5:R-:W-:Y:S05]  /*84e0*/  CALL.ABS.NOINC R14 ;  /* 0x000000000e007343 */ /* 0x025fea0003c00000 */
.L_x_7117:
[----:B------:R-:W-:Y:S02]  /*84f0*/  ULDC UR4, c[0x0][0x3f4] ;  /* 0x0000fd0000047ab9 */ /* 0x000fe40000000800 */
[----:B------:R-:W-:-:S13]  /*8500*/  ISETP.LT.AND P0, PT, RZ, UR4, PT ;  /* 0x00000004ff007c0c */ /* 0x000fda000bf01270 */
[----:B------:R-:W-:Y:S05]  /*8510*/  @P0 BRA `(.L_x_7118) ;  /* 0x00000000003c0947 */ /* 0x000fea0003800000 */
[----:B------:R-:W-:-:S04]  /*8520*/  LEA.HI R0, R207, R207, RZ, 0x1 ;  /* 0x000000cfcf007211 */ /* 0x000fc800078f08ff */
[----:B------:R-:W-:-:S04]  /*8530*/  LOP3.LUT R0, R0, 0xfffffffe, RZ, 0xc0, !PT ;  /* 0xfffffffe00007812 */ /* 0x000fc800078ec0ff */
[----:B------:R-:W-:-:S04]  /*8540*/  IADD3 R0, R207, -R0, RZ ;  /* 0x80000000cf007210 */ /* 0x000fc80007ffe0ff */
[----:B------:R-:W-:-:S04]  /*8550*/  SHF.L.U32 R3, R0, 0x1f, RZ ;  /* 0x0000001f00037819 */ /* 0x000fc800000006ff */
[----:B------:R1:W2:Y:S03]  /*8560*/  SYNCS.PHASECHK.TRANS64.TRYWAIT P0, [R156+URZ+0x28800], R3 ;  /* 0x028800039c0075a7 */ /* 0x0002a6000800017f */
[----:B--2---:R-:W-:Y:S05]  /*8570*/  @!P0 NANOSLEEP.SYNCS 0x989680 ;  /* 0x009896800000895d */ /* 0x004fea0003900000 */
[----:B------:R-:W2:Y:S01]  /*8580*/  @!P0 SYNCS.PHASECHK.TRANS64 P0, [R156+URZ+0x28800], R3 ;  /* 0x028800039c0085a7 */ /* 0x000ea2000800007f */
[----:B------:R-:W-:Y:S04]  /*8590*/  BSSY B0, `(.L_x_7119) ;  /* 0x0000006000007945 */ /* 0x000fe80003800000 */
[----:B--2---:R-:W-:Y:S05]  /*85a0*/  @P0 BRA `(.L_x_7120) ;  /* 0x0000000000100947 */ /* 0x004fea0003800000 */
.L_x_7121:
[----:B--2---:R2:W4:Y:S02]  /*85b0*/  SYNCS.PHASECHK.TRANS64.TRYWAIT P0, [R156+URZ+0x28800], R3 ;  /* 0x028800039c0075a7 */ /* 0x004524000800017f */
[----:B----4-:R-:W-:Y:S05]  /*85c0*/  @!P0 NANOSLEEP.SYNCS 0x989680 ;  /* 0x009896800000895d */ /* 0x010fea0003900000 */
[----:B------:R-:W4:Y:S02]  /*85d0*/  @!P0 SYNCS.PHASECHK.TRANS64 P0, [R156+URZ+0x28800], R3 ;  /* 0x028800039c0085a7 */ /* 0x000f24000800007f */
[----:B----4-:R-:W-:Y:S05]  /*85e0*/  @!P0 BRA `(.L_x_7121) ;  /* 0xfffffffc00f08947 */ /* 0x010fea000383ffff */
.L_x_7120:
[----:B------:R-:W-:Y:S05]  /*85f0*/  BSYNC B0 ;  /* 0x0000000000007941 */ /* 0x000fea0003800000 */
.L_x_7119:
[----:B------:R-:W-:Y:S05]  /*8600*/  BRA `(.L_x_7122) ;  /* 0x0000003400f07947 */ /* 0x000fea0003800000 */
.L_x_7118:
[----:B-----5:R-:W-:Y:S01]  /*8610*/  SHF.R.S32.HI R0, RZ, 0x1f, R24 ;  /* 0x0000001fff007819 */ /* 0x020fe20000011418 */
[----:B------:R-:W-:Y:S01]  /*8620*/  ULDC.64 UR4, c[0x0][0x3f8] ;  /* 0x0000fe0000047ab9 */ /* 0x000fe20000000a00 */
[----:B------:R-:W-:Y:S01]  /*8630*/  ULDC.64 UR6, c[0x0][0x408] ;  /* 0x0001020000067ab9 */ /* 0x000fe20000000a00 */
[----:B------:R-:W-:Y:S01]  /*8640*/  ISETP.NE.AND P2, PT, R25, RZ, PT ;  /* 0x000000ff1900720c */ /* 0x000fe20003f45270 */
[----:B------:R-:W-:-:S04]  /*8650*/  IMAD.WIDE.U32 R4, R24, UR4, RZ ;  /* 0x0000000418047c25 */ /* 0x000fc8000f8e00ff */
[C---:B------:R-:W-:Y:S02]  /*8660*/  IMAD R3, R0.reuse, UR4, RZ ;  /* 0x0000000400037c24 */ /* 0x040fe4000f8e02ff */
[----:B------:R-:W-:Y:S02]  /*8670*/  IMAD R7, R0, UR6, RZ ;  /* 0x0000000600077c24 */ /* 0x000fe4000f8e02ff */
[C---:B------:R-:W-:Y:S01]  /*8680*/  IMAD R3, R24.reuse, UR5, R3 ;  /* 0x0000000518037c24 */ /* 0x040fe2000f8e0203 */
[----:B------:R-:W-:Y:S01]  /*8690*/  ULDC.64 UR4, c[0x0][0x3e8] ;  /* 0x0000fa0000047ab9 */ /* 0x000fe20000000a00 */
[----:B------:R-:W-:-:S04]  /*86a0*/  IMAD.WIDE.U32 R28, R24, UR6, RZ ;  /* 0x00000006181c7c25 */ /* 0x000fc8000f8e00ff */
[----:B------:R-:W-:Y:S01]  /*86b0*/  IMAD R7, R24, UR7, R7 ;  /* 0x0000000718077c24 */ /* 0x000fe2000f8e0207 */
[----:B------:R-:W-:Y:S01]  /*86c0*/  ULDC.64 UR6, c[0x0][0x400] ;  /* 0x0001000000067ab9 */ /* 0x000fe20000000a00 */
[----:B------:R-:W-:Y:S01]  /*86d0*/  IMAD.IADD R25, R3, 0x1, R5 ;  /* 0x0000000103197824 */ /* 0x000fe200078e0205 */
[----:B------:R-:W-:Y:S01]  /*86e0*/  LEA R24, P0, R4, UR4, 0x1 ;  /* 0x0000000404187c11 */ /* 0x000fe2000f8008ff */
[----:B------:R-:W-:Y:S01]  /*86f0*/  IMAD.IADD R3, R7, 0x1, R29 ;  /* 0x0000000107037824 */ /* 0x000fe200078e021d */
[----:B------:R-:W-:Y:S02]  /*8700*/  LEA R27, P1, R28, UR6, 0x1 ;  /* 0x000000061c1b7c11 */ /* 0x000fe4000f8208ff */
[----:B------:R-:W-:Y:S02]  /*8710*/  LEA.HI.X R25, R4, UR5, R25, 0x1, P0 ;  /* 0x0000000504197c11 */ /* 0x000fe400080f0c19 */
[----:B------:R-:W-:Y:S01]  /*8720*/  LEA.HI.X R28, R28, UR7, R3, 0x1, P1 ;  /* 0x000000071c1c7c11 */ /* 0x000fe200088f0c03 */
[----:B------:R-:W-:Y:S08]  /*8730*/  @!P2 BRA `(.L_x_7123) ;  /* 0x000000000040a947 */ /* 0x000ff00003800000 */
        /* <DEDUP_REMOVED lines=15> */
[----:B0-2---:R-:W-:Y:S05]  /*8830*/  CALL.ABS.NOINC R14 ;  /* 0x000000000e007343 */ /* 0x005fea0003c00000 */
.L_x_7123:
[----:B------:R-:W-:Y:S01]  /*8840*/  ULDC.U8 UR4, c[0x0][0x410] ;  /* 0x0001040000047ab9 */ /* 0x000fe20000000000 */
[----:B------:R-:W-:Y:S01]  /*8850*/  BSSY B0, `(.L_x_7124) ;  /* 0x000034f000007945 */ /* 0x000fe20003800000 */
[----:B------:R-:W-:Y:S02]  /*8860*/  ISETP.NE.AND P0, PT, RZ, UR4, PT ;  /* 0x00000004ff007c0c */ /* 0x000fe4000bf05270 */
[----:B------:R-:W-:-:S11]  /*8870*/  LEA R5, R41, R153, 0x7 ;  /* 0x0000009929057211 */ /* 0x000fd600078e38ff */
[----:B------:R-:W-:Y:S05]  /*8880*/  @!P0 BRA `(.L_x_7125) ;  /* 0x0000001800888947 */ /* 0x000fea0003800000 */
[----:B------:R-:W-:-:S03]  /*8890*/  UMOV UR4, 0xffffffff ;  /* 0xffffffff00047882 */ /* 0x000fc60000000000 */
[----:B------:R-:W-:Y:S05]  /*88a0*/  BRA.DIV UR4, `(.L_x_7126) ;  /* 0x0000012e047c7947 */ /* 0x000fea000b800000 */
[----:B------:R1:W2:Y:S04]  /*88b0*/  SHFL.IDX PT, R0, R25, RZ, 0x181f ;  /* 0x00181fff19007589 */ /* 0x0002a800000e0000 */
[----:B------:R1:W4:Y:S04]  /*88c0*/  SHFL.IDX PT, R3, R24, RZ, 0x181f ;  /* 0x00181fff18037589 */ /* 0x00032800000e0000 */
[----:B------:R1:W0:Y:S04]  /*88d0*/  SHFL.IDX PT, R4, R28, RZ, 0x181f ;  /* 0x00181fff1c047589 */ /* 0x00022800000e0000 */
[----:B------:R1:W0:Y:S02]  /*88e0*/  SHFL.IDX PT, R14, R27, RZ, 0x181f ;  /* 0x00181fff1b0e7589 */ /* 0x00022400000e0000 */
.L_x_7384:
[----:B------:R-:W-:Y:S01]  /*88f0*/  ULDC UR4, c[0x0][0x448] ;  /* 0x0001120000047ab9 */ /* 0x000fe20000000800 */
[----:B------:R-:W-:Y:S01]  /*8900*/  LEA.HI R6, R207, R207, RZ, 0x1 ;  /* 0x000000cfcf067211 */ /* 0x000fe200078f08ff */
[----:B------:R-:W-:Y:S01]  /*8910*/  IMAD R30, R95, UR4, RZ ;  /* 0x000000045f1e7c24 */ /* 0x000fe2000f8e02ff */
[----:B------:R-:W-:Y:S01]  /*8920*/  BSSY B1, `(.L_x_7127) ;  /* 0x000001f000017945 */ /* 0x000fe20003800000 */
[----:B------:R-:W-:Y:S02]  /*8930*/  CS2R R8, SRZ ;  /* 0x0000000000087805 */ /* 0x000fe4000001ff00 */
[----:B------:R-:W-:Y:S02]  /*8940*/  LOP3.LUT R6, R6, 0xfffffffe, RZ, 0xc0, !PT ;  /* 0xfffffffe06067812 */ /* 0x000fe400078ec0ff */
[----:B------:R-:W-:Y:S02]  /*8950*/  CS2R R10, SRZ ;  /* 0x00000000000a7805 */ /* 0x000fe4000001ff00 */
[----:B------:R-:W-:-:S02]  /*8960*/  ISETP.GE.AND P0, PT, R5, R30, PT ;  /* 0x0000001e0500720c */ /* 0x000fc40003f06270 */
[----:B---3--:R-:W-:Y:S01]  /*8970*/  CS2R R12, SRZ ;  /* 0x00000000000c7805 */ /* 0x008fe2000001ff00 */
[----:B------:R-:W-:Y:S01]  /*8980*/  IMAD.IADD R5, R207, 0x1, -R6 ;  /* 0x00000001cf057824 */ /* 0x000fe200078e0a06 */
[----:B------:R-:W-:-:S04]  /*8990*/  CS2R R6, SRZ ;  /* 0x0000000000067805 */ /* 0x000fc8000001ff00 */
[----:B------:R-:W-:-:S05]  /*89a0*/  SHF.L.U32 R5, R5, 0x1f, RZ ;  /* 0x0000001f05057819 */ /* 0x000fca00000006ff */
[----:B------:R-:W-:Y:S05]  /*89b0*/  @P0 BRA `(.L_x_7128) ;  /* 0x0000000000540947 */ /* 0x000fea0003800000 */
[----:B------:R-:W-:Y:S01]  /*89c0*/  ULDC UR4, c[0x0][0x3f4] ;  /* 0x0000fd0000047ab9 */ /* 0x000fe20000000800 */
[----:B------:R-:W-:Y:S02]  /*89d0*/  CS2R R12, SRZ ;  /* 0x00000000000c7805 */ /* 0x000fe4000001ff00 */
[----:B------:R-:W-:Y:S02]  /*89e0*/  ISETP.GE.AND P4, PT, R18, UR4, PT ;  /* 0x0000000412007c0c */ /* 0x000fe4000bf86270 */
[----:B------:R-:W-:Y:S02]  /*89f0*/  CS2R R8, SRZ ;  /* 0x0000000000087805 */ /* 0x000fe4000001ff00 */
[----:B------:R-:W-:-:S09]  /*8a00*/  ISETP.GE.AND P5, PT, R23, UR4, PT ;  /* 0x0000000417007c0c */ /* 0x000fd2000bfa6270 */
[C---:B-1----:R-:W-:Y:S01]  /*8a10*/  @!P4 IMAD.SHL.U32 R24, R18.reuse, 0x2, RZ ;  /* 0x000000021218c824 */ /* 0x042fe200078e00ff */
[----:B------:R-:W-:-:S03]  /*8a20*/  @!P4 SHF.L.U64.HI R7, R18, 0x1, R19 ;  /* 0x000000011207c819 */ /* 0x000fc60000010213 */
[C---:B----4-:R-:W-:Y:S02]  /*8a30*/  @!P5 IADD3 R28, P2, R3.reuse, R214, RZ ;  /* 0x000000d6031cd210 */ /* 0x050fe40007f5e0ff */
[-C--:B------:R-:W-:Y:S02]  /*8a40*/  @!P4 IADD3 R20, P0, R3, R24.reuse, RZ ;  /* 0x000000180314c210 */ /* 0x080fe40007f1e0ff */
[C---:B0-----:R-:W-:Y:S02]  /*8a50*/  @!P4 IADD3 R24, P1, R14.reuse, R24, RZ ;  /* 0x000000180e18c210 */ /* 0x041fe40007f3e0ff */
[----:B------:R-:W-:Y:S01]  /*8a60*/  @!P5 IADD3 R14, P3, R14, R214, RZ ;  /* 0x000000d60e0ed210 */ /* 0x000fe20007f7e0ff */
[--C-:B--2---:R-:W-:Y:S01]  /*8a70*/  @!P4 IMAD.X R21, R0, 0x1, R7.reuse, P0 ;  /* 0x000000010015c824 */ /* 0x104fe200000e0607 */
[----:B------:R-:W-:Y:S01]  /*8a80*/  CS2R R10, SRZ ;  /* 0x00000000000a7805 */ /* 0x000fe2000001ff00 */
[----:B------:R-:W-:Y:S01]  /*8a90*/  @!P4 IMAD.X R25, R4, 0x1, R7, P1 ;  /* 0x000000010419c824 */ /* 0x000fe200008e0607 */
[----:B------:R-:W-:-:S02]  /*8aa0*/  CS2R R6, SRZ ;  /* 0x0000000000067805 */ /* 0x000fc4000001ff00 */
[-C--:B------:R-:W-:Y:S02]  /*8ab0*/  @!P5 IADD3.X R29, R0, R213.reuse, RZ, P2, !PT ;  /* 0x000000d5001dd210 */ /* 0x080fe400017fe4ff */
[----:B------:R-:W-:Y:S01]  /*8ac0*/  @!P5 IADD3.X R15, R4, R213, RZ, P3, !PT ;  /* 0x000000d5040fd210 */ /* 0x000fe20001ffe4ff */
[----:B------:R3:W5:Y:S04]  /*8ad0*/  @!P4 LD.E.64 R10, desc[UR38][R20.64] ;  /* 0x00000026140ac980 */ /* 0x000768000c101b00 */
[----:B------:R3:W5:Y:S04]  /*8ae0*/  @!P5 LD.E.64 R12, desc[UR38][R28.64] ;  /* 0x000000261c0cd980 */ /* 0x000768000c101b00 */
[----:B------:R3:W5:Y:S04]  /*8af0*/  @!P5 LD.E.64 R8, desc[UR38][R14.64] ;  /* 0x000000260e08d980 */ /* 0x000768000c101b00 */
[----:B------:R3:W5:Y:S02]  /*8b00*/  @!P4 LD.E.64 R6, desc[UR38][R24.64] ;  /* 0x000000261806c980 */ /* 0x000764000c101b00 */
.L_x_7128:
[----:B------:R-:W-:Y:S05]  /*8b10*/  BSYNC B1 ;  /* 0x0000000000017941 */ /* 0x000fea0003800000 */
.L_x_7127:
[----:B------:R-:W0:Y:S01]  /*8b20*/  SYNCS.PHASECHK.TRANS64.TRYWAIT P0, [R156+URZ+0x28800], R5 ;  /* 0x028800059c0075a7 */ /* 0x000e22000800017f */
[----:B--2---:R-:W-:Y:S01]  /*8b30*/  IMAD R0, R41, -0x80, R30 ;  /* 0xffffff8029007824 */ /* 0x004fe200078e021e */
[--C-:B-1-3-5:R-:W-:Y:S01]  /*8b40*/  SHF.R.U64 R24, R12, 0x10, R13.reuse ;  /* 0x000000100c187819 */ /* 0x12afe2000000120d */
[--C-:B------:R-:W-:Y:S01]  /*8b50*/  IMAD.MOV.U32 R15, RZ, RZ, R13.reuse ;  /* 0x000000ffff0f7224 */ /* 0x100fe200078e000d */
[----:B------:R-:W-:Y:S01]  /*8b60*/  SHF.R.U32.HI R25, RZ, 0x10, R13 ;  /* 0x00000010ff197819 */ /* 0x000fe2000001160d */
[----:B----4-:R-:W-:Y:S01]  /*8b70*/  IMAD.MOV.U32 R3, RZ, RZ, R10 ;  /* 0x000000ffff037224 */ /* 0x010fe200078e000a */
[----:B0-----:R-:W-:Y:S01]  /*8b80*/  MOV R4, R7 ;  /* 0x0000000700047202 */ /* 0x001fe20000000f00 */
[----:B------:R-:W-:Y:S01]  /*8b90*/  IMAD.MOV.U32 R14, RZ, RZ, R11 ;  /* 0x000000ffff0e7224 */ /* 0x000fe200078e000b */
[--C-:B------:R-:W-:Y:S01]  /*8ba0*/  SHF.R.U64 R27, R6, 0x10, R7.reuse ;  /* 0x00000010061b7819 */ /* 0x100fe20000001207 */
[----:B------:R-:W-:Y:S01]  /*8bb0*/  IMAD.MOV.U32 R13, RZ, RZ, R6 ;  /* 0x000000ffff0d7224 */ /* 0x000fe200078e0006 */
[----:B------:R-:W-:Y:S01]  /*8bc0*/  SHF.R.U32.HI R28, RZ, 0x10, R7 ;  /* 0x00000010ff1c7819 */ /* 0x000fe20000011607 */
[----:B------:R-:W-:Y:S01]  /*8bd0*/  IMAD.MOV.U32 R6, RZ, RZ, R8 ;  /* 0x000000ffff067224 */ /* 0x000fe200078e0008 */
[----:B------:R-:W-:Y:S01]  /*8be0*/  SHF.R.U64 R20, R10, 0x10, R11 ;  /* 0x000000100a147819 */ /* 0x000fe2000000120b */
[----:B------:R-:W-:Y:S01]  /*8bf0*/  IMAD.MOV.U32 R7, RZ, RZ, R9 ;  /* 0x000000ffff077224 */ /* 0x000fe200078e0009 */
[----:B------:R-:W-:Y:S01]  /*8c00*/  SHF.R.U32.HI R21, RZ, 0x10, R11 ;  /* 0x00000010ff157819 */ /* 0x000fe2000001160b */
[----:B------:R-:W-:Y:S01]  /*8c10*/  BSSY B1, `(.L_x_7129) ;  /* 0x000000e000017945 */ /* 0x000fe20003800000 */
[----:B------:R-:W-:-:S02]  /*8c20*/  MOV R10, R12 ;  /* 0x0000000c000a7202 */ /* 0x000fc40000000f00 */
[----:B------:R-:W-:Y:S02]  /*8c30*/  VIMNMX R0, R0, 0x80, PT ;  /* 0x0000008000007848 */ /* 0x000fe40003fe0100 */
[--C-:B------:R-:W-:Y:S02]  /*8c40*/  SHF.R.U64 R29, R8, 0x10, R9.reuse ;  /* 0x00000010081d7819 */ /* 0x100fe40000001209 */
[----:B------:R-:W-:Y:S02]  /*8c50*/  SHF.R.U32.HI R30, RZ, 0x10, R9 ;  /* 0x00000010ff1e7819 */ /* 0x000fe40000011609 */
[----:B------:R-:W-:Y:S02]  /*8c60*/  PRMT R11, R3, 0x5410, R14 ;  /* 0x00005410030b7816 */ /* 0x000fe4000000000e */
[----:B------:R-:W-:Y:S02]  /*8c70*/  PRMT R12, R20, 0x5410, R21 ;  /* 0x00005410140c7816 */ /* 0x000fe40000000015 */
[----:B------:R-:W-:-:S02]  /*8c80*/  PRMT R3, R10, 0x5410, R15 ;  /* 0x000054100a037816 */ /* 0x000fc4000000000f */
[----:B------:R-:W-:Y:S02]  /*8c90*/  PRMT R8, R24, 0x5410, R25 ;  /* 0x0000541018087816 */ /* 0x000fe40000000019 */
[----:B------:R-:W-:Y:S02]  /*8ca0*/  ISETP.GE.AND P1, PT, R153, R0, PT ;  /* 0x000000009900720c */ /* 0x000fe40003f26270 */
[----:B------:R-:W-:Y:S02]  /*8cb0*/  PRMT R13, R13, 0x5410, R4 ;  /* 0x000054100d0d7816 */ /* 0x000fe40000000004 */
[----:B------:R-:W-:Y:S02]  /*8cc0*/  PRMT R14, R27, 0x5410, R28 ;  /* 0x000054101b0e7816 */ /* 0x000fe4000000001c */
[----:B------:R-:W-:Y:S01]  /*8cd0*/  PRMT R9, R6, 0x5410, R7 ;  /* 0x0000541006097816 */ /* 0x000fe20000000007 */
[----:B------:R-:W-:Y:S06]  /*8ce0*/  @!P0 BRA `(.L_x_7130) ;  /* 0x0000012800dc8947 */ /* 0x000fec0003800000 */
.L_x_7385:
[----:B------:R-:W-:Y:S05]  /*8cf0*/  BSYNC B1 ;  /* 0x0000000000017941 */ /* 0x000fea0003800000 */
.L_x_7129:
[----:B------:R-:W-:Y:S01]  /*8d00*/  BSSY B1, `(.L_x_7131) ;  /* 0x0000056000017945 */ /* 0x000fe20003800000 */
[----:B------:R-:W-:-:S03]  /*8d10*/  PRMT R10, R29, 0x5410, R30 ;  /* 0x000054101d0a7816 */ /* 0x000fc6000000001e */
[----:B------:R-:W-:Y:S05]  /*8d20*/  @P1 BRA `(.L_x_7132) ;  /* 0x00000004004c1947 */ /* 0x000fea0003800000 */
[----:B------:R-:W1:Y:S01]  /*8d30*/  LDC R4, c[0x0][0x3f4] ;  /* 0x0000fd00ff047b82 */ /* 0x000e620000000800 */
[----:B------:R-:W-:Y:S01]  /*8d40*/  BSSY B2, `(.L_x_7133) ;  /* 0x000002a000027945 */ /* 0x000fe20003800000 */
[-C--:B-1----:R-:W-:Y:S02]  /*8d50*/  ISETP.GE.AND P0, PT, R18, R4.reuse, PT ;  /* 0x000000041200720c */ /* 0x082fe40003f06270 */
[----:B------:R-:W-:-:S11]  /*8d60*/  ISETP.GE.AND P1, PT, R23, R4, PT ;  /* 0x000000041700720c */ /* 0x000fd60003f26270 */
        /* <DEDUP_REMOVED lines=10> */
[CC--:B------:R-:W-:Y:S01]  /*8e10*/  FMUL.FTZ R30, R4.reuse, R28.reuse ;  /* 0x0000001c041e7220 */ /* 0x0c0fe20000410000 */
[----:B------:R-:W-:Y:S01]  /*8e20*/  FMUL.FTZ R31, R4, R25 ;  /* 0x00000019041f7220 */ /* 0x000fe20000410000 */
[--C-:B------:R-:W-:Y:S02]  /*8e30*/  HADD2.F32 R21, -RZ, R6.reuse.H0_H0 ;  /* 0x20000006ff157230 */ /* 0x100fe40000004100 */
[----:B------:R-:W-:Y:S02]  /*8e40*/  HADD2.F32 R24, -RZ, R7.H0_H0 ;  /* 0x20000007ff187230 */ /* 0x000fe40000004100 */
[----:B------:R-:W-:Y:S01]  /*8e50*/  FMUL.FTZ R33, R5, R29 ;  /* 0x0000001d05217220 */ /* 0x000fe20000410000 */
        /* <DEDUP_REMOVED lines=13> */
[----:B------:R-:W-:Y:S01]  /*8f30*/  FMUL.FTZ R27, R7, R25 ;  /* 0x00000019071b7220 */ /* 0x000fe20000410000 */
[----:B------:R-:W-:Y:S01]  /*8f40*/  FFMA.FTZ R6, R21, R4, -R28 ;  /* 0x0000000415067223 */ /* 0x000fe2000001081c */
[----:B------:R-:W-:Y:S01]  /*8f50*/  FMUL.FTZ R34, R7, R5 ;  /* 0x0000000507227220 */ /* 0x000fe20000410000 */
        /* <DEDUP_REMOVED lines=8> */
.L_x_7134:
[----:B------:R-:W-:Y:S05]  /*8fe0*/  BSYNC B2 ;  /* 0x0000000000027941 */ /* 0x000fea0003800000 */
.L_x_7133:
        /* <DEDUP_REMOVED lines=39> */
.L_x_7132:
[----:B------:R-:W-:Y:S05]  /*9260*/  BSYNC B1 ;  /* 0x0000000000017941 */ /* 0x000fea0003800000 */
.L_x_7131:
[----:B------:R-:W-:Y:S01]  /*9270*/  ISETP.GE.AND P0, PT, R220, R0, PT ;  /* 0x00000000dc00720c */ /* 0x000fe20003f06270 */
[----:B------:R-:W-:-:S12]  /*9280*/  BSSY B1, `(.L_x_7135) ;  /* 0x0000055000017945 */ /* 0x000fd80003800000 */
[----:B------:R-:W-:Y:S05]  /*9290*/  @P0 BRA `(.L_x_7136) ;  /* 0x00000004004c0947 */ /* 0x000fea0003800000 */
[----:B-12---:R-:W1:Y:S01]  /*92a0*/  LDC R4, c[0x0][0x3f4] ;  /* 0x0000fd00ff047b82 */ /* 0x006e620000000800 */
[----:B------:R-:W-:Y:S01]  /*92b0*/  BSSY B2, `(.L_x_7137) ;  /* 0x000002a000027945 */ /* 0x000fe20003800000 */
[-C--:B-1----:R-:W-:Y:S02]  /*92c0*/  ISETP.GE.AND P0, PT, R18, R4.reuse, PT ;  /* 0x000000041200720c */ /* 0x082fe40003f06270 */
[----:B------:R-:W-:-:S11]  /*92d0*/  ISETP.GE.AND P1, PT, R23, R4, PT ;  /* 0x000000041700720c */ /* 0x000fd60003f26270 */
        /* <DEDUP_REMOVED lines=39> */
.L_x_7138:
[----:B------:R-:W-:Y:S05]  /*9550*/  BSYNC B2 ;  /* 0x0000000000027941 */ /* 0x000fea0003800000 */
.L_x_7137:
        /* <DEDUP_REMOVED lines=39> */
.L_x_7136:
[----:B------:R-:W-:Y:S05]  /*97d0*/  BSYNC B1 ;  /* 0x0000000000017941 */ /* 0x000fea0003800000 */
.L_x_7135:
[----:B------:R-:W-:Y:S01]  /*97e0*/  ISETP.GE.AND P0, PT, R219, R0, PT ;  /* 0x00000000db00720c */ /* 0x000fe20003f06270 */
[----:B------:R-:W-:-:S12]  /*97f0*/  BSSY B1, `(.L_x_7139) ;  /* 0x0000055000017945 */ /* 0x000fd80003800000 */
[----:B------:R-:W-:Y:S05]  /*9800*/  @P0 BRA `(.L_x_7140) ;  /* 0x00000004004c0947 */ /* 0x000fea0003800000 */
[----:B-123--:R-:W1:Y:S01]  /*9810*/  LDC R4, c[0x0][0x3f4] ;  /* 0x0000fd00ff047b82 */ /* 0x00ee620000000800 */
        /* <DEDUP_REMOVED lines=42> */
.L_x_7142:
[----:B------:R-:W-:Y:S05]  /*9ac0*/  BSYNC B2 ;  /* 0x0000000000027941 */ /* 0x000fea0003800000 */
.L_x_7141:
        /* <DEDUP_REMOVED lines=39> */
.L_x_7140:
[----:B------:R-:W-:Y:S05]  /*9d40*/  BSYNC B1 ;  /* 0x0000000000017941 */ /* 0x000fea0003800000 */
.L_x_7139:
[----:B------:R-:W-:-:S13]  /*9d50*/  ISETP.GE.AND P0, PT, R218, R0, PT ;  /* 0x00000000da00720c */ /* 0x000fda0003f06270 */
[----:B------:R-:W-:Y:S05]  /*9d60*/  @P0 BRA `(.L_x_7143) ;  /* 0x0000001c00f40947 */ /* 0x000fea0003800000 */
[----:B------:R-:W5:Y:S01]  /*9d70*/  LDC R0, c[0x0][0x3f4] ;  /* 0x0000fd00ff007b82 */ /* 0x000f620000000800 */
[----:B------:R-:W-:Y:S01]  /*9d80*/  BSSY B1, `(.L_x_7144) ;  /* 0x000002a000017945 */ /* 0x000fe20003800000 */
[-C--:B-----5:R-:W-:Y:S02]  /*9d90*/  ISETP.GE.AND P0, PT, R18, R0.reuse, PT ;  /* 0x000000001200720c */ /* 0x0a0fe40003f06270 */
[----:B------:R-:W-:-:S11]  /*9da0*/  ISETP.GE.AND P1, PT, R23, R0, PT ;  /* 0x000000001700720c */ /* 0x000fd60003f26270 */
        /* <DEDUP_REMOVED lines=39> */
.L_x_7145:
[----:B------:R-:W-:Y:S05]  /*a020*/  BSYNC B1 ;  /* 0x0000000000017941 */ /* 0x000fea0003800000 */
.L_x_7144:
        /* <DEDUP_REMOVED lines=38> */
[----:B------:R0:W-:Y:S01]  /*a290*/  STS.128 [R200+0x7000], R4 ;  /* 0x00700004c8007388 */ /* 0x0001e20000000c00 */
[----:B------:R-:W-:Y:S05]  /*a2a0*/  BRA `(.L_x_7143) ;  /* 0x0000001800a47947 */ /* 0x000fea0003800000 */
.L_x_7125:
[----:B------:R-:W-:-:S03]  /*a2b0*/  UMOV UR4, 0xffffffff ;  /* 0xffffffff00047882 */ /* 0x000fc60000000000 */
[----:B------:R-:W-:Y:S05]  /*a2c0*/  BRA.DIV UR4, `(.L_x_7146) ;  /* 0x0000011604787947 */ /* 0x000fea000b800000 */
[----:B------:R1:W2:Y:S04]  /*a2d0*/  SHFL.IDX PT, R0, R25, RZ, 0x181f ;  /* 0x00181fff19007589 */ /* 0x0002a800000e0000 */
[----:B------:R1:W4:Y:S04]  /*a2e0*/  SHFL.IDX PT, R3, R24, RZ, 0x181f ;  /* 0x00181fff18037589 */ /* 0x00032800000e0000 */
[----:B------:R1:W0:Y:S04]  /*a2f0*/  SHFL.IDX PT, R20, R28, RZ, 0x181f ;  /* 0x00181fff1c147589 */ /* 0x00022800000e0000 */
[----:B------:R1:W0:Y:S02]  /*a300*/  SHFL.IDX PT, R14, R27, RZ, 0x181f ;  /* 0x00181fff1b0e7589 */ /* 0x00022400000e0000 */
.L_x_7391:
[----:B------:R-:W-:Y:S01]  /*a310*/  ULDC UR4, c[0x0][0x448] ;  /* 0x0001120000047ab9 */ /* 0x000fe20000000800 */
[----:B------:R-:W-:Y:S01]  /*a320*/  LEA.HI R6, R207, R207, RZ, 0x1 ;  /* 0x000000cfcf067211 */ /* 0x000fe200078f08ff */
[----:B------:R-:W-:Y:S01]  /*a330*/  IMAD R4, R95, UR4, RZ ;  /* 0x000000045f047c24 */ /* 0x000fe2000f8e02ff */
[----:B------:R-:W-:Y:S01]  /*a340*/  BSSY B1, `(.L_x_7147) ;  /* 0x0000016000017945 */ /* 0x000fe20003800000 */
[----:B------:R-:W-:Y:S02]  /*a350*/  CS2R R8, SRZ ;  /* 0x0000000000087805 */ /* 0x000fe4000001ff00 */
[----:B------:R-:W-:Y:S01]  /*a360*/  LOP3.LUT R10, R6, 0xfffffffe, RZ, 0xc0, !PT ;  /* 0xfffffffe060a7812 */ /* 0x000fe200078ec0ff */
[----:B------:R-:W-:Y:S01]  /*a370*/  IMAD R21, R41, -0x80, R4 ;  /* 0xffffff8029157824 */ /* 0x000fe200078e0204 */
[----:B------:R-:W-:Y:S02]  /*a380*/  ISETP.GE.AND P0, PT, R5, R4, PT ;  /* 0x000000040500720c */ /* 0x000fe40003f06270 */
[----:B------:R-:W-:-:S02]  /*a390*/  CS2R R4, SRZ ;  /* 0x0000000000047805 */ /* 0x000fc4000001ff00 */
[----:B-1----:R-:W-:Y:S02]  /*a3a0*/  IADD3 R25, R207, -R10, RZ ;  /* 0x8000000acf197210 */ /* 0x002fe40007ffe0ff */
[----:B------:R-:W-:Y:S02]  /*a3b0*/  CS2R R6, SRZ ;  /* 0x0000000000067805 */ /* 0x000fe4000001ff00 */
[----:B------:R-:W-:-:S05]  /*a3c0*/  CS2R R10, SRZ ;  /* 0x00000000000a7805 */ /* 0x000fca000001ff00 */
[----:B------:R-:W-:Y:S05]  /*a3d0*/  @P0 BRA `(.L_x_7148) ;  /* 0x0000000000300947 */ /* 0x000fea0003800000 */
[----:B------:R-:W-:Y:S01]  /*a3e0*/  ULDC UR4, c[0x0][0x3f4] ;  /* 0x0000fd0000047ab9 */ /* 0x000fe20000000800 */
[C---:B------:R-:W-:Y:S01]  /*a3f0*/  IMAD.SHL.U32 R15, R16.reuse, 0x2, RZ ;  /* 0x00000002100f7824 */ /* 0x040fe200078e00ff */
[C---:B------:R-:W-:Y:S02]  /*a400*/  ISETP.GE.AND P2, PT, R16.reuse, UR4, PT ;  /* 0x0000000410007c0c */ /* 0x040fe4000bf46270 */
[----:B------:R-:W-:Y:S02]  /*a410*/  SHF.L.U64.HI R5, R16, 0x1, R17 ;  /* 0x0000000110057819 */ /* 0x000fe40000010211 */
[-C--:B----4-:R-:W-:Y:S02]  /*a420*/  IADD3 R12, P0, R3, R15.reuse, RZ ;  /* 0x0000000f030c7210 */ /* 0x090fe40007f1e0ff */
[----:B0-----:R-:W-:-:S03]  /*a430*/  IADD3 R14, P1, R14, R15, RZ ;  /* 0x0000000f0e0e7210 */ /* 0x001fc60007f3e0ff */
[----:B--23--:R-:W-:Y:S01]  /*a440*/  IMAD.X R13, R0, 0x1, R5, P0 ;  /* 0x00000001000d7824 */ /* 0x00cfe200000e0605 */
[----:B------:R-:W-:Y:S02]  /*a450*/  IADD3.X R15, R20, R5, RZ, P1, !PT ;  /* 0x00000005140f7210 */ /* 0x000fe40000ffe4ff */
[----:B------:R-:W-:Y:S01]  /*a460*/  CS2R R4, SRZ ;  /* 0x0000000000047805 */ /* 0x000fe2000001ff00 */
[----:B------:R-:W-:Y:S06]  /*a470*/  @P2 BRA `(.L_x_7148) ;  /* 0x0000000000082947 */ /* 0x000fec0003800000 */
[----:B------:R1:W5:Y:S04]  /*a480*/  LD.E.128 R4, desc[UR38][R12.64] ;  /* 0x000000260c047980 */ /* 0x000368000c101d00 */
[----:B------:R1:W5:Y:S02]  /*a490*/  LD.E.128 R8, desc[UR38][R14.64] ;  /* 0x000000260e087980 */ /* 0x000364000c101d00 */
.L_x_7148:
[----:B------:R-:W-:Y:S05]  /*a4a0*/  BSYNC B1 ;  /* 0x0000000000017941 */ /* 0x000fea0003800000 */
.L_x_7147:
[----:B------:R-:W-:Y:S01]  /*a4b0*/  SHF.L.U32 R25, R25, 0x1f, RZ ;  /* 0x0000001f19197819 */ /* 0x000fe200000006ff */
[----:B----4-:R-:W4:Y:S01]  /*a4c0*/  LDC R3, c[0x0][0x3f4] ;  /* 0x0000fd00ff037b82 */ /* 0x010f220000000800 */
[----:B--2--5:R-:W-:Y:S01]  /*a4d0*/  IMAD.MOV.U32 R0, RZ, RZ, R4 ;  /* 0x000000ffff007224 */ /* 0x024fe200078e0004 */
[--C-:B01----:R-:W-:Y:S01]  /*a4e0*/  SHF.R.U64 R14, R4, 0x10, R5.reuse ;  /* 0x00000010040e7819 */ /* 0x103fe20000001205 */
[----:B------:R-:W-:Y:S01]  /*a4f0*/  IMAD.MOV.U32 R12, RZ, RZ, R5 ;  /* 0x000000ffff0c7224 */ /* 0x000fe200078e0005 */
[----:B---3--:R-:W-:Y:S01]  /*a500*/  MOV R13, R6 ;  /* 0x00000006000d7202 */ /* 0x008fe20000000f00 */
[--C-:B------:R-:W-:Y:S01]  /*a510*/  IMAD.MOV.U32 R4, RZ, RZ, R7.reuse ;  /* 0x000000ffff047224 */ /* 0x100fe200078e0007 */
[----:B------:R-:W-:Y:S01]  /*a520*/  SHF.R.U64 R24, R6, 0x10, R7 ;  /* 0x0000001006187819 */ /* 0x000fe20000001207 */
[----:B------:R-:W-:Y:S01]  /*a530*/  IMAD.MOV.U32 R15, RZ, RZ, R8 ;  /* 0x000000ffff0f7224 */ /* 0x000fe200078e0008 */
[----:B------:R-:W0:Y:S01]  /*a540*/  SYNCS.PHASECHK.TRANS64.TRYWAIT P4, [R156+URZ+0x28800], R25 ;  /* 0x028800199c0075a7 */ /* 0x000e22000808017f */
[----:B------:R-:W-:Y:S01]  /*a550*/  SHF.R.U32.HI R20, RZ, 0x10, R5 ;  /* 0x00000010ff147819 */ /* 0x000fe20000011605 */
[----:B------:R-:W-:Y:S01]  /*a560*/  IMAD.MOV.U32 R6, RZ, RZ, R10 ;  /* 0x000000ffff067224 */ /* 0x000fe200078e000a */
[----:B------:R-:W-:Y:S01]  /*a570*/  SHF.R.U32.HI R27, RZ, 0x10, R7 ;  /* 0x00000010ff1b7819 */ /* 0x000fe20000011607 */
[----:B------:R-:W-:Y:S01]  /*a580*/  IMAD.MOV.U32 R7, RZ, RZ, R11 ;  /* 0x000000ffff077224 */ /* 0x000fe200078e000b */
[----:B------:R-:W-:Y:S01]  /*a590*/  VIMNMX R21, R21, 0x80, PT ;  /* 0x0000008015157848 */ /* 0x000fe20003fe0100 */
[----:B------:R-:W-:Y:S01]  /*a5a0*/  BSSY B1, `(.L_x_7149) ;  /* 0x0000014000017945 */ /* 0x000fe20003800000 */
[----:B------:R-:W-:-:S02]  /*a5b0*/  MOV R5, R9 ;  /* 0x0000000900057202 */ /* 0x000fc40000000f00 */
[----:B------:R-:W-:Y:S02]  /*a5c0*/  SHF.R.U64 R8, R8, 0x10, R9 ;  /* 0x0000001008087819 */ /* 0x000fe40000001209 */
[----:B------:R-:W-:Y:S02]  /*a5d0*/  SHF.R.U64 R10, R10, 0x10, R11 ;  /* 0x000000100a0a7819 */ /* 0x000fe4000000120b */
[----:B------:R-:W-:Y:S02]  /*a5e0*/  SHF.R.U32.HI R9, RZ, 0x10, R9 ;  /* 0x00000010ff097819 */ /* 0x000fe40000011609 */
[----:B------:R-:W-:Y:S02]  /*a5f0*/  SHF.R.U32.HI R11, RZ, 0x10, R11 ;  /* 0x00000010ff0b7819 */ /* 0x000fe4000001160b */
[----:B----4-:R-:W-:Y:S02]  /*a600*/  ISETP.GE.AND P0, PT, R16, R3, PT ;  /* 0x000000031000720c */ /* 0x010fe40003f06270 */
[----:B------:R-:W-:-:S02]  /*a610*/  PRMT R0, R0, 0x5410, R12 ;  /* 0x0000541000007816 */ /* 0x000fc4000000000c */
[----:B------:R-:W-:Y:S02]  /*a620*/  PRMT R12, R14, 0x5410, R20 ;  /* 0x000054100e0c7816 */ /* 0x000fe40000000014 */
[-C--:B------:R-:W-:Y:S02]  /*a630*/  ISETP.GE.OR P3, PT, R153, R21.reuse, P0 ;  /* 0x000000159900720c */ /* 0x080fe40000766670 */
[-C--:B------:R-:W-:Y:S02]  /*a640*/  ISETP.GE.OR P2, PT, R220, R21.reuse, P0 ;  /* 0x00000015dc00720c */ /* 0x080fe40000746670 */
[-C--:B------:R-:W-:Y:S02]  /*a650*/  ISETP.GE.OR P1, PT, R219, R21.reuse, P0 ;  /* 0x00000015db00720c */ /* 0x080fe40000726670 */
[----:B------:R-:W-:Y:S02]  /*a660*/  PRMT R14, R24, 0x5410, R27 ;  /* 0x00005410180e7816 */ /* 0x000fe4000000001b */
[----:B------:R-:W-:-:S02]  /*a670*/  ISETP.GE.OR P0, PT, R218, R21, P0 ;  /* 0x00000015da00720c */ /* 0x000fc40000706670 */
[----:B------:R-:W-:Y:S02]  /*a680*/  PRMT R13, R13, 0x5410, R4 ;  /* 0x000054100d0d7816 */ /* 0x000fe40000000004 */
[----:B------:R-:W-:Y:S02]  /*a690*/  PRMT R15, R15, 0x5410, R5 ;  /* 0x000054100f0f7816 */ /* 0x000fe40000000005 */
[----:B------:R-:W-:Y:S02]  /*a6a0*/  PRMT R20, R8, 0x5410, R9 ;  /* 0x0000541008147816 */ /* 0x000fe40000000009 */
[----:B------:R-:W-:Y:S02]  /*a6b0*/  PRMT R21, R6, 0x5410, R7 ;  /* 0x0000541006157816 */ /* 0x000fe40000000007 */
[----:B------:R-:W-:Y:S01]  /*a6c0*/  PRMT R24, R10, 0x5410, R11 ;  /* 0x000054100a187816 */ /* 0x000fe2000000000b */
[----:B0-----:R-:W-:Y:S06]  /*a6d0*/  @!P4 BRA `(.L_x_7150) ;  /* 0x0000011000e4c947 */ /* 0x001fec0003800000 */
.L_x_7392:
[----:B------:R-:W-:Y:S05]  /*a6e0*/  BSYNC B1 ;  /* 0x0000000000017941 */ /* 0x000fea0003800000 */
.L_x_7149:
[----:B------:R-:W-:Y:S04]  /*a6f0*/  BSSY B1, `(.L_x_7151) ;  /* 0x0000059000017945 */ /* 0x000fe80003800000 */
[----:B------:R-:W-:Y:S05]  /*a700*/  @P3 BRA `(.L_x_7152) ;  /* 0x00000004005c3947 */ /* 0x000fea0003800000 */
[----:B------:R-:W-:Y:S01]  /*a710*/  LEA.HI R4, R3, R202, RZ, 0x1d ;  /* 0x000000ca03047211 */ /* 0x000fe200078fe8ff */
[----:B------:R-:W-:Y:S02]  /*a720*/  HADD2.F32 R36, -RZ, R0.H0_H0 ;  /* 0x20000000ff247230 */ /* 0x000fe40000004100 */
[--C-:B------:R-:W-:Y:S01]  /*a730*/  HADD2.F32 R38, -RZ, R15.reuse.H0_H0 ;  /* 0x2000000fff267230 */ /* 0x100fe20000004100 */
[----:B------:R-:W-:Y:S01]  /*a740*/  SHF.R.S32.HI R7, RZ, 0x1f, R4 ;  /* 0x0000001fff077819 */ /* 0x000fe20000011404 */
[----:B------:R-:W-:Y:S01]  /*a750*/  HADD2.F32 R35, -RZ, R20.H0_H0 ;  /* 0x20000014ff237230 */ /* 0x000fe20000004100 */
[----:B------:R-:W-:Y:S01]  /*a760*/  SHF.L.U32 R5, R4, 0x3, RZ ;  /* 0x0000000304057819 */ /* 0x000fe200000006ff */
[----:B------:R-:W-:Y:S01]  /*a770*/  HADD2.F32 R37, -RZ, R15.H1_H1 ;  /* 0x3000000fff257230 */ /* 0x000fe20000004100 */
[----:B------:R-:W-:Y:S02]  /*a780*/  LEA.HI R7, R7, R4, RZ, 0x3 ;  /* 0x0000000407077211 */ /* 0x000fe400078f18ff */
[----:B------:R-:W-:-:S03]  /*a790*/  LOP3.LUT R5, R5, 0x38, RZ, 0xc0, !PT ;  /* 0x0000003805057812 */ /* 0x000fc600078ec0ff */
[----:B------:R-:W-:Y:S01]  /*a7a0*/  IMAD.SHL.U32 R7, R7, 0x400, RZ ;  /* 0x0000040007077824 */ /* 0x000fe200078e00ff */
[----:B------:R-:W-:-:S04]  /*a7b0*/  LOP3.LUT R5, R5, 0x1c0, R228, 0xf8, !PT ;  /* 0x000001c005057812 */ /* 0x000fc800078ef8e4 */
[----:B------:R-:W-:Y:S02]  /*a7c0*/  LOP3.LUT R9, R5, R198, RZ, 0x3c, !PT ;  /* 0x000000c605097212 */ /* 0x000fe400078e3cff */
[----:B------:R-:W-:Y:S02]  /*a7d0*/  LOP3.LUT R8, R7, 0x7fffe000, RZ, 0xc0, !PT ;  /* 0x7fffe00007087812 */ /* 0x000fe400078ec0ff */
[----:B------:R-:W1:Y:S02]  /*a7e0*/  LDS.128 R4, [R200] ;  /* 0x00000000c8047984 */ /* 0x000e640000000c00 */
[----:B------:R-:W-:-:S05]  /*a7f0*/  IADD3 R9, R9, R8, R199 ;  /* 0x0000000809097210 */ /* 0x000fca0007ffe0c7 */
[----:B0-----:R-:W-:-:S05]  /*a800*/  IMAD R25, R9, 0x2, R156 ;  /* 0x0000000209197824 */ /* 0x001fca00078e029c */
[----:B------:R-:W0:Y:S01]  /*a810*/  LDS.128 R8, [R25+0x10400] ;  /* 0x0104000019087984 */ /* 0x000e220000000c00 */
[--C-:B-1----:R-:W-:Y:S02]  /*a820*/  HADD2.F32 R27, -RZ, R4.reuse.H0_H0 ;  /* 0x20000004ff1b7230 */ /* 0x102fe40000004100 */
[----:B------:R-:W-:Y:S02]  /*a830*/  HADD2.F32 R4, -RZ, R4.H1_H1 ;  /* 0x30000004ff047230 */ /* 0x000fe40000004100 */
[--C-:B------:R-:W-:Y:S02]  /*a840*/  HADD2.F32 R28, -RZ, R5.reuse.H0_H0 ;  /* 0x20000005ff1c7230 */ /* 0x100fe40000004100 */
[----:B------:R-:W-:Y:S02]  /*a850*/  HADD2.F32 R5, -RZ, R5.H1_H1 ;  /* 0x30000005ff057230 */ /* 0x000fe40000004100 */
[--C-:B------:R-:W-:Y:S02]  /*a860*/  HADD2.F32 R29, -RZ, R6.reuse.H0_H0 ;  /* 0x20000006ff1d7230 */ /* 0x100fe40000004100 */
[----:B------:R-:W-:-:S02]  /*a870*/  HADD2.F32 R6, -RZ, R6.H1_H1 ;  /* 0x30000006ff067230 */ /* 0x000fc40000004100 */
[--C-:B0-----:R-:W-:Y:S02]  /*a880*/  HADD2.F32 R31, -RZ, R8.reuse.H0_H0 ;  /* 0x20000008ff1f7230 */ /* 0x101fe40000004100 */
        /* <DEDUP_REMOVED lines=63> */
.L_x_7152:
[----:B------:R-:W-:Y:S05]  /*ac80*/  BSYNC B1 ;  /* 0x0000000000017941 */ /* 0x000fea0003800000 */
.L_x_7151:
[----:B------:R-:W-:Y:S04]  /*ac90*/  BSSY B1, `(.L_x_7153) ;  /* 0x0000059000017945 */ /* 0x000fe80003800000 */
[----:B------:R-:W-:Y:S05]  /*aca0*/  @P2 BRA `(.L_x_7154) ;  /* 0x00000004005c2947 */ /* 0x000fea0003800000 */
[----:B-1----:R-:W-:Y:S01]  /*acb0*/  LEA.HI R4, R3, R202, RZ, 0x1d ;  /* 0x000000ca03047211 */ /* 0x002fe200078fe8ff */
[----:B------:R-:W-:Y:S01]  /*acc0*/  HADD2.F32 R35, -RZ, R0.H0_H0 ;  /* 0x20000000ff237230 */ /* 0x000fe20000004100 */
[----:B------:R-:W-:Y:S01]  /*acd0*/  SHF.R.U32.HI R7, RZ, 0x3, R193 ;  /* 0x00000003ff077819 */ /* 0x000fe200000116c1 */
[--C-:B------:R-:W-:Y:S01]  /*ace0*/  HADD2.F32 R37, -RZ, R15.reuse.H0_H0 ;  /* 0x2000000fff257230 */ /* 0x100fe20000004100 */
[----:B------:R-:W-:Y:S01]  /*acf0*/  SHF.R.S32.HI R5, RZ, 0x1f, R4 ;  /* 0x0000001fff057819 */ /* 0x000fe20000011404 */
[----:B------:R-:W-:Y:S01]  /*ad00*/  HADD2.F32 R44, -RZ, R20.H0_H0 ;  /* 0x20000014ff2c7230 */ /* 0x000fe20000004100 */
[----:B------:R-:W-:Y:S01]  /*ad10*/  SHF.L.U32 R6, R4, 0x3, RZ ;  /* 0x0000000304067819 */ /* 0x000fe200000006ff */
[----:B------:R-:W-:Y:S01]  /*ad20*/  HADD2.F32 R40, -RZ, R12.H0_H0 ;  /* 0x2000000cff287230 */ /* 0x000fe20000004100 */
[----:B------:R-:W-:Y:S01]  /*ad30*/  LEA.HI R5, R5, R4, RZ, 0x3 ;  /* 0x0000000405057211 */ /* 0x000fe200078f18ff */
[----:B------:R-:W-:Y:S01]  /*ad40*/  HADD2.F32 R46, -RZ, R15.H1_H1 ;  /* 0x3000000fff2e7230 */ /* 0x000fe20000004100 */
[----:B------:R-:W-:Y:S01]  /*ad50*/  LOP3.LUT R4, R193, 0x38, R6, 0xf8, !PT ;  /* 0x00000038c1047812 */ /* 0x000fe200078ef806 */
[----:B------:R-:W-:-:S02]  /*ad60*/  HADD2.F32 R42, -RZ, R0.H1_H1 ;  /* 0x30000000ff2a7230 */ /* 0x000fc40000004100 */
[----:B------:R-:W-:Y:S01]  /*ad70*/  IMAD.SHL.U32 R5, R5, 0x400, RZ ;  /* 0x0000040005057824 */ /* 0x000fe200078e00ff */
[----:B------:R-:W-:Y:S01]  /*ad80*/  LOP3.LUT R8, R4, R7, RZ, 0x3c, !PT ;  /* 0x0000000704087212 */ /* 0x000fe200078e3cff */
[----:B------:R-:W-:Y:S02]  /*ad90*/  HADD2.F32 R43, -RZ, R20.H1_H1 ;  /* 0x30000014ff2b7230 */ /* 0x000fe40000004100 */
[----:B------:R-:W-:Y:S01]  /*ada0*/  HADD2.F32 R39, -RZ, R12.H1_H1 ;  /* 0x3000000cff277230 */ /* 0x000fe20000004100 */
[----:B------:R-:W-:Y:S01]  /*adb0*/  LOP3.LUT R9, R5, 0x7fffe000, RZ, 0xc0, !PT ;  /* 0x7fffe00005097812 */ /* 0x000fe200078ec0ff */
[----:B------:R-:W-:Y:S01]  /*adc0*/  HADD2.F32 R45, -RZ, R21.H0_H0 ;  /* 0x20000015ff2d7230 */ /* 0x000fe20000004100 */
[----:B------:R-:W1:Y:S01]  /*add0*/  LDS.128 R4, [R217] ;  /* 0x00000000d9047984 */ /* 0x000e620000000c00 */
[----:B------:R-:W-:Y:S01]  /*ade0*/  HADD2.F32 R41, -RZ, R13.H0_H0 ;  /* 0x2000000dff297230 */ /* 0x000fe20000004100 */
        /* <DEDUP_REMOVED lines=20> */
[----:B------:R-:W-:-:S02]  /*af30*/  HADD2.F32 R33, -RZ, R10.H0_H0 ;  /* 0x2000000aff217230 */ /* 0x000fc40000004100 */
[----:B------:R-:W-:Y:S01]  /*af40*/  FFMA.FTZ R31, R40, R4, -R31 ;  /* 0x00000004281f7223 */ /* 0x000fe2000001081f */
[----:B------:R-:W-:Y:S01]  /*af50*/  FMUL.FTZ R37, R42, R32 ;  /* 0x000000202a257220 */ /* 0x000fe20000410000 */
[----:B------:R-:W-:Y:S01]  /*af60*/  FFMA.FTZ R27, R44, R4, R27 ;  /* 0x000000042c1b7223 */ /* 0x000fe2000001001b */
[----:B------:R-:W-:Y:S02]  /*af70*/  HADD2.F32 R10, -RZ, R10.H1_H1 ;  /* 0x3000000aff0a7230 */ /* 0x000fe40000004100 */
[-C--:B------:R-:W-:Y:S01]  /*af80*/  FMUL.FTZ R4, R43, R9.reuse ;  /* 0x000000092b047220 */ /* 0x080fe20000410000 */
[----:B------:R-:W-:Y:S01]  /*af90*/  FMUL.FTZ R8, R39, R9 ;  /* 0x0000000927087220 */ /* 0x000fe20000410000 */
[----:B------:R-:W-:Y:S02]  /*afa0*/  HADD2.F32 R44, -RZ, R24.H0_H0 ;  /* 0x20000018ff2c7230 */ /* 0x000fe40000004100 */
[-C--:B------:R-:W-:Y:S01]  /*afb0*/  FFMA.FTZ R35, R42, R28.reuse, -R35 ;  /* 0x0000001c2a237223 */ /* 0x080fe20000010823 */
[----:B------:R-:W-:Y:S01]  /*afc0*/  FFMA.FTZ R37, R46, R28, R37 ;  /* 0x0000001c2e257223 */ /* 0x000fe20000010025 */
[----:B------:R-:W-:-:S02]  /*afd0*/  HADD2.F32 R42, -RZ, R14.H0_H0 ;  /* 0x2000000eff2a7230 */ /* 0x000fc40000004100 */
[-C--:B------:R-:W-:Y:S01]  /*afe0*/  FFMA.FTZ R28, R39, R5.reuse, -R4 ;  /* 0x00000005271c7223 */ /* 0x080fe20000010804 */
[----:B------:R-:W-:Y:S01]  /*aff0*/  FFMA.FTZ R32, R43, R5, R8 ;  /* 0x000000052b207223 */ /* 0x000fe20000010008 */
[-C--:B------:R-:W-:Y:S01]  /*b000*/  FMUL.FTZ R4, R45, R33.reuse ;  /* 0x000000212d047220 */ /* 0x080fe20000410000 */
[-C--:B------:R-:W-:Y:S01]  /*b010*/  FMUL.FTZ R5, R44, R10.reuse ;  /* 0x0000000a2c057220 */ /* 0x080fe20000410000 */
[C---:B------:R-:W-:Y:S01]  /*b020*/  FMUL.FTZ R40, R41.reuse, R33 ;  /* 0x0000002129287220 */ /* 0x040fe20000410000 */
[C---:B------:R-:W-:Y:S01]  /*b030*/  FMUL.FTZ R9, R42.reuse, R10 ;  /* 0x0000000a2a097220 */ /* 0x040fe20000410000 */
[--C-:B------:R-:W-:Y:S02]  /*b040*/  HADD2.F32 R34, -RZ, R11.reuse.H0_H0 ;  /* 0x2000000bff227230 */ /* 0x100fe40000004100 */
[----:B------:R-:W-:Y:S01]  /*b050*/  FFMA.FTZ R33, R41, R29, -R4 ;  /* 0x0000001d29217223 */ /* 0x000fe20000010804 */
[----:B------:R-:W-:Y:S01]  /*b060*/  FFMA.FTZ R10, R42, R6, -R5 ;  /* 0x000000062a0a7223 */ /* 0x000fe20000010805 */
[----:B------:R-:W-:-:S02]  /*b070*/  HADD2.F32 R11, -RZ, R11.H1_H1 ;  /* 0x3000000bff0b7230 */ /* 0x000fc40000004100 */
[----:B------:R-:W-:Y:S01]  /*b080*/  FFMA.FTZ R40, R45, R29, R40 ;  /* 0x0000001d2d287223 */ /* 0x000fe20000010028 */
[----:B------:R-:W-:Y:S02]  /*b090*/  HADD2.F32 R42, -RZ, R21.H1_H1 ;  /* 0x30000015ff2a7230 */ /* 0x000fe40000004100 */
[----:B------:R-:W-:Y:S01]  /*b0a0*/  FFMA.FTZ R29, R44, R6, R9 ;  /* 0x000000062c1d7223 */ /* 0x000fe20000010009 */
[----:B------:R-:W-:Y:S02]  /*b0b0*/  HADD2.F32 R41, -RZ, R24.H1_H1 ;  /* 0x30000018ff297230 */ /* 0x000fe40000004100 */
[----:B------:R-:W-:Y:S02]  /*b0c0*/  HADD2.F32 R8, -RZ, R13.H1_H1 ;  /* 0x3000000dff087230 */ /* 0x000fe40000004100 */
[----:B------:R-:W-:Y:S01]  /*b0d0*/  FMUL.FTZ R5, R42, R34 ;  /* 0x000000222a057220 */ /* 0x000fe20000410000 */
[----:B------:R-:W-:Y:S02]  /*b0e0*/  HADD2.F32 R39, -RZ, R14.H1_H1 ;  /* 0x3000000eff277230 */ /* 0x000fe40000004100 */
[----:B------:R-:W-:Y:S01]  /*b0f0*/  FMUL.FTZ R4, R41, R11 ;  /* 0x0000000b29047220 */ /* 0x000fe20000410000 */
[----:B------:R-:W-:-:S02]  /*b100*/  HADD2.F32 R30, -RZ, R7.H0_H0 ;  /* 0x20000007ff1e7230 */ /* 0x000fc40000004100 */
[C---:B------:R-:W-:Y:S01]  /*b110*/  FMUL.FTZ R9, R8.reuse, R34 ;  /* 0x0000002208097220 */ /* 0x040fe20000410000 */
[----:B------:R-:W-:Y:S02]  /*b120*/  HADD2.F32 R7, -RZ, R7.H1_H1 ;  /* 0x30000007ff077230 */ /* 0x000fe40000004100 */
[C---:B------:R-:W-:Y:S01]  /*b130*/  FMUL.FTZ R6, R39.reuse, R11 ;  /* 0x0000000b27067220 */ /* 0x040fe20000410000 */
[-C--:B------:R-:W-:Y:S01]  /*b140*/  FFMA.FTZ R11, R8, R30.reuse, -R5 ;  /* 0x0000001e080b7223 */ /* 0x080fe20000010805 */
[----:B------:R-:W-:Y:S01]  /*b150*/  FFMA.FTZ R30, R42, R30, R9 ;  /* 0x0000001e2a1e7223 */ /* 0x000fe20000010009 */
[-C--:B------:R-:W-:Y:S01]  /*b160*/  FFMA.FTZ R34, R39, R7.reuse, -R4 ;  /* 0x0000000727227223 */ /* 0x080fe20000010804 */
        /* <DEDUP_REMOVED lines=11> */
.L_x_7154:
[----:B------:R-:W-:Y:S05]  /*b220*/  BSYNC B1 ;  /* 0x0000000000017941 */ /* 0x000fea0003800000 */
.L_x_7153:
[----:B------:R-:W-:Y:S04]  /*b230*/  BSSY B1, `(.L_x_7155) ;  /* 0x0000059000017945 */ /* 0x000fe80003800000 */
[----:B------:R-:W-:Y:S05]  /*b240*/  @P1 BRA `(.L_x_7156) ;  /* 0x00000004005c1947 */ /* 0x000fea0003800000 */
[----:B-12---:R-:W-:Y:S01]  /*b250*/  LEA.HI R4, R3, R202, RZ, 0x1d ;  /* 0x000000ca03047211 */ /* 0x006fe200078fe8ff */
        /* <DEDUP_REMOVED lines=86> */
.L_x_7156:
[----:B------:R-:W-:Y:S05]  /*b7c0*/  BSYNC B1 ;  /* 0x0000000000017941 */ /* 0x000fea0003800000 */
.L_x_7155:
[----:B------:R-:W-:Y:S05]  /*b7d0*/  @P0 BRA `(.L_x_7143) ;  /* 0x0000000400580947 */ /* 0x000fea0003800000 */
[----:B------:R-:W-:Y:S01]  /*b7e0*/  LEA.HI R3, R3, R202, RZ, 0x1d ;  /* 0x000000ca03037211 */ /* 0x000fe200078fe8ff */
[--C-:B------:R-:W-:Y:S02]  /*b7f0*/  HADD2.F32 R37, -RZ, R15.reuse.H0_H0 ;  /* 0x2000000fff257230 */ /* 0x100fe40000004100 */
[----:B------:R-:W-:Y:S01]  /*b800*/  HADD2.F32 R35, -RZ, R0.H0_H0 ;  /* 0x20000000ff237230 */ /* 0x000fe20000004100 */
[----:B-123--:R-:W-:Y:S01]  /*b810*/  SHF.R.S32.HI R6, RZ, 0x1f, R3 ;  /* 0x0000001fff067819 */ /* 0x00efe20000011403 */
[----:B------:R-:W-:Y:S01]  /*b820*/  HADD2.F32 R38, -RZ, R20.H0_H0 ;  /* 0x20000014ff267230 */ /* 0x000fe20000004100 */
[----:B------:R-:W-:Y:S01]  /*b830*/  SHF.L.U32 R4, R3, 0x3, RZ ;  /* 0x0000000303047819 */ /* 0x000fe200000006ff */
[----:B------:R-:W-:Y:S01]  /*b840*/  HADD2.F32 R36, -RZ, R12.H0_H0 ;  /* 0x2000000cff247230 */ /* 0x000fe20000004100 */
[----:B------:R-:W-:Y:S01]  /*b850*/  LEA.HI R6, R6, R3, RZ, 0x3 ;  /* 0x0000000306067211 */ /* 0x000fe200078f18ff */
[----:B------:R-:W-:Y:S01]  /*b860*/  HADD2.F32 R39, -RZ, R15.H1_H1 ;  /* 0x3000000fff277230 */ /* 0x000fe20000004100 */
[----:B------:R-:W-:-:S03]  /*b870*/  LOP3.LUT R4, R159, 0x38, R4, 0xf8, !PT ;  /* 0x000000389f047812 */ /* 0x000fc600078ef804 */
        /* <DEDUP_REMOVED lines=19> */
[----:B------:R-:W-:Y:S01]  /*b9b0*/  FMUL.FTZ R15, R38, R8 ;  /* 0x00000008260f7220 */ /* 0x000fe20000410000 */
[----:B------:R-:W-:Y:S01]  /*b9c0*/  FFMA.FTZ R34, R35, R25, -R34 ;  /* 0x0000001923227223 */ /* 0x000fe20000010822 */
[----:B------:R-:W-:-:S02]  /*b9d0*/  HADD2.F32 R35, -RZ, R0.H1_H1 ;  /* 0x30000000ff237230 */ /* 0x000fc40000004100 */
[----:B------:R-:W-:Y:S01]  /*b9e0*/  FFMA.FTZ R30, R37, R25, R30 ;  /* 0x00000019251e7223 */ /* 0x000fe2000001001e */
[C---:B------:R-:W-:Y:S01]  /*b9f0*/  FMUL.FTZ R25, R36.reuse, R8 ;  /* 0x0000000824197220 */ /* 0x040fe20000410000 */
[----:B------:R-:W-:Y:S02]  /*ba00*/  HADD2.F32 R37, -RZ, R20.H1_H1 ;  /* 0x30000014ff257230 */ /* 0x000fe40000004100 */
[-C--:B------:R-:W-:Y:S01]  /*ba10*/  FMUL.FTZ R0, R39, R31.reuse ;  /* 0x0000001f27007220 */ /* 0x080fe20000410000 */
[C---:B------:R-:W-:Y:S01]  /*ba20*/  FMUL.FTZ R8, R35.reuse, R31 ;  /* 0x0000001f23087220 */ /* 0x040fe20000410000 */
[----:B------:R-:W-:Y:S02]  /*ba30*/  HADD2.F32 R31, -RZ, R12.H1_H1 ;  /* 0x3000000cff1f7230 */ /* 0x000fe40000004100 */
[-C--:B------:R-:W-:Y:S01]  /*ba40*/  FFMA.FTZ R15, R36, R4.reuse, -R15 ;  /* 0x00000004240f7223 */ /* 0x080fe2000001080f */
[----:B------:R-:W-:Y:S01]  /*ba50*/  FFMA.FTZ R25, R38, R4, R25 ;  /* 0x0000000426197223 */ /* 0x000fe20000010019 */
[----:B------:R-:W-:Y:S01]  /*ba60*/  FFMA.FTZ R0, R35, R27, -R0 ;  /* 0x0000001b23007223 */ /* 0x000fe20000010800 */
[----:B------:R-:W-:Y:S01]  /*ba70*/  FMUL.FTZ R4, R37, R9 ;  /* 0x0000000925047220 */ /* 0x000fe20000410000 */
[----:B------:R-:W-:-:S02]  /*ba80*/  HADD2.F32 R32, -RZ, R10.H0_H0 ;  /* 0x2000000aff207230 */ /* 0x000fc40000004100 */
[----:B------:R-:W-:Y:S01]  /*ba90*/  FFMA.FTZ R27, R39, R27, R8 ;  /* 0x0000001b271b7223 */ /* 0x000fe20000010008 */
[----:B------:R-:W-:Y:S02]  /*baa0*/  HADD2.F32 R10, -RZ, R10.H1_H1 ;  /* 0x3000000aff0a7230 */ /* 0x000fe40000004100 */
[C---:B------:R-:W-:Y:S01]  /*bab0*/  FMUL.FTZ R8, R31.reuse, R9 ;  /* 0x000000091f087220 */ /* 0x040fe20000410000 */
[----:B------:R-:W-:Y:S02]  /*bac0*/  HADD2.F32 R38, -RZ, R24.H0_H0 ;  /* 0x20000018ff267230 */ /* 0x000fe40000004100 */
[-C--:B------:R-:W-:Y:S01]  /*bad0*/  FFMA.FTZ R9, R31, R5.reuse, -R4 ;  /* 0x000000051f097223 */ /* 0x080fe20000010804 */
[----:B------:R-:W-:Y:S02]  /*bae0*/  HADD2.F32 R4, -RZ, R14.H0_H0 ;  /* 0x2000000eff047230 */ /* 0x000fe40000004100 */
[----:B------:R-:W-:Y:S01]  /*baf0*/  FFMA.FTZ R12, R37, R5, R8 ;  /* 0x00000005250c7223 */ /* 0x000fe20000010008 */
[----:B------:R-:W-:-:S02]  /*bb00*/  HADD2.F32 R33, -RZ, R11.H0_H0 ;  /* 0x2000000bff217230 */ /* 0x000fc40000004100 */
[-C--:B------:R-:W-:Y:S01]  /*bb10*/  FMUL.FTZ R5, R38, R10.reuse ;  /* 0x0000000a26057220 */ /* 0x080fe20000410000 */
[----:B------:R-:W-:Y:S02]  /*bb20*/  HADD2.F32 R36, -RZ, R21.H0_H0 ;  /* 0x20000015ff247230 */ /* 0x000fe40000004100 */
[C---:B------:R-:W-:Y:S01]  /*bb30*/  FMUL.FTZ R37, R4.reuse, R10 ;  /* 0x0000000a04257220 */ /* 0x040fe20000410000 */
[----:B------:R-:W-:Y:S02]  /*bb40*/  HADD2.F32 R11, -RZ, R11.H1_H1 ;  /* 0x3000000bff0b7230 */ /* 0x000fe40000004100 */
[----:B------:R-:W-:Y:S01]  /*bb50*/  FFMA.FTZ R10, R4, R6, -R5 ;  /* 0x00000006040a7223 */ /* 0x000fe20000010805 */
[----:B------:R-:W-:Y:S02]  /*bb60*/  HADD2.F32 R20, -RZ, R13.H0_H0 ;  /* 0x2000000dff147230 */ /* 0x000fe40000004100 */
[----:B------:R-:W-:Y:S01]  /*bb70*/  FMUL.FTZ R31, R36, R32 ;  /* 0x00000020241f7220 */ /* 0x000fe20000410000 */
[----:B------:R-:W-:-:S02]  /*bb80*/  HADD2.F32 R21, -RZ, R21.H1_H1 ;  /* 0x30000015ff157230 */ /* 0x000fc40000004100 */
[----:B------:R-:W-:Y:S02]  /*bb90*/  HADD2.F32 R39, -RZ, R24.H1_H1 ;  /* 0x30000018ff277230 */ /* 0x000fe40000004100 */
[----:B------:R-:W-:Y:S01]  /*bba0*/  FMUL.FTZ R35, R20, R32 ;  /* 0x0000002014237220 */ /* 0x000fe20000410000 */
[----:B------:R-:W-:Y:S02]  /*bbb0*/  HADD2.F32 R13, -RZ, R13.H1_H1 ;  /* 0x3000000dff0d7230 */ /* 0x000fe40000004100 */
[----:B------:R-:W-:Y:S01]  /*bbc0*/  FMUL.FTZ R4, R21, R33 ;  /* 0x0000002115047220 */ /* 0x000fe20000410000 */
[----:B------:R-:W-:Y:S02]  /*bbd0*/  HADD2.F32 R5, -RZ, R14.H1_H1 ;  /* 0x3000000eff057230 */ /* 0x000fe40000004100 */
[----:B------:R-:W-:Y:S01]  /*bbe0*/  FFMA.FTZ R14, R38, R6, R37 ;  /* 0x00000006260e7223 */ /* 0x000fe20000010025 */
[--C-:B------:R-:W-:Y:S02]  /*bbf0*/  HADD2.F32 R29, -RZ, R7.reuse.H0_H0 ;  /* 0x20000007ff1d7230 */ /* 0x100fe40000004100 */
[----:B------:R-:W-:Y:S01]  /*bc00*/  FMUL.FTZ R8, R39, R11 ;  /* 0x0000000b27087220 */ /* 0x000fe20000410000 */
[----:B------:R-:W-:-:S02]  /*bc10*/  HADD2.F32 R7, -RZ, R7.H1_H1 ;  /* 0x30000007ff077230 */ /* 0x000fc40000004100 */
[----:B------:R-:W-:Y:S01]  /*bc20*/  FMUL.FTZ R6, R13, R33 ;  /* 0x000000210d067220 */ /* 0x000fe20000410000 */
[----:B------:R-:W-:Y:S01]  /*bc30*/  FMUL.FTZ R24, R5, R11 ;  /* 0x0000000b05187220 */ /* 0x000fe20000410000 */
[-C--:B------:R-:W-:Y:S01]  /*bc40*/  FFMA.FTZ R31, R20, R28.reuse, -R31 ;  /* 0x0000001c141f7223 */ /* 0x080fe2000001081f */
[----:B------:R-:W-:Y:S01]  /*bc50*/  FFMA.FTZ R11, R13, R29, -R4 ;  /* 0x0000001d0d0b7223 */ /* 0x000fe20000010804 */
[----:B------:R-:W-:Y:S01]  /*bc60*/  FFMA.FTZ R20, R5, R7, -R8 ;  /* 0x0000000705147223 */ /* 0x000fe20000010808 */
[----:B------:R-:W-:Y:S01]  /*bc70*/  FFMA.FTZ R35, R36, R28, R35 ;  /* 0x0000001c24237223 */ /* 0x000fe20000010023 */
        /* <DEDUP_REMOVED lines=12> */
.L_x_7143:
[----:B------:R-:W-:Y:S05]  /*bd40*/  BSYNC B0 ;  /* 0x0000000000007941 */ /* 0x000fea0003800000 */
.L_x_7124:
        /* <DEDUP_REMOVED lines=8> */
.L_x_7122:
[----:B------:R-:W-:-:S13]  /*bdd0*/  ISETP.NE.AND P0, PT, R157, 0x3, PT ;  /* 0x000000039d00780c */ /* 0x000fda0003f05270 */
[----:B------:R-:W-:Y:S05]  /*bde0*/  @!P0 BRA `(.L_x_7157) ;  /* 0x0000000000048947 */ /* 0x000fea0003800000 */
[----:B------:R-:W-:Y:S01]  /*bdf0*/  BPT.TRAP 0x1 ;  /* 0x000000040000795c */ /* 0x000fe20000300000 */
.L_x_7157:
[----:B-12-4-:R-:W-:Y:S02]  /*be00*/  LEA R3, R152, R156, 0x3 ;  /* 0x0000009c98037211 */ /* 0x016fe400078e18ff */
[----:B------:R-:W-:-:S04]  /*be10*/  SHF.L.U32 R0, R158, 0x1f, RZ ;  /* 0x0000001f9e007819 */ /* 0x000fc800000006ff */
[----:B------:R1:W2:Y:S01]  /*be20*/  SYNCS.PHASECHK.TRANS64.TRYWAIT P1, [R3+URZ+0x28830], R0 ;  /* 0x02883000030075a7 */ /* 0x0002a2000802017f */
[----:B------:R-:W-:Y:S05]  /*be30*/  @!P0 BRA `(.L_x_7158) ;  /* 0x0000000000048947 */ /* 0x000fea0003800000 */
[----:B------:R-:W-:Y:S01]  /*be40*/  BPT.TRAP 0x1 ;  /* 0x000000040000795c */ /* 0x000fe20000300000 */
.L_x_7158:
[----:B------:R-:W-:Y:S01]  /*be50*/  IMAD.MOV.U32 R151, RZ, RZ, RZ ;  /* 0x000000ffff977224 */ /* 0x000fe200078e00ff */
[----:B--2---:R-:W-:Y:S06]  /*be60*/  @P1 BRA `(.L_x_7159) ;  /* 0x0000000000081947 */ /* 0x004fec0003800000 */
[----:B------:R-:W2:Y:S02]  /*be70*/  SYNCS.PHASECHK.TRANS64.TRYWAIT P1, [R3+URZ+0x28830], R0 ;  /* 0x02883000030075a7 */ /* 0x000ea4000802017f */
[----:B--2---:R-:W-:Y:S05]  /*be80*/  @!P1 BRA `(.L_x_7160) ;  /* 0x000000fc000c9947 */ /* 0x004fea0003800000 */
.L_x_7159:
[----:B------:R-:W-:Y:S05]  /*be90*/  WARPSYNC.ALL ;  /* 0x0000000000007948 */ /* 0x000fea0003800000 */
[----:B-12---:R-:W-:Y:S01]  /*bea0*/  VIADD R0, R156, 0x18400 ;  /* 0x000184009c007836 */ /* 0x006fe20000000000 */
[----:B------:R-:W-:Y:S01]  /*beb0*/  R2UR UR4, R26 ;  /* 0x000000001a0472ca */ /* 0x000fe200000e0000 */
[----:B0--3--:R-:W-:Y:S01]  /*bec0*/  IMAD.MOV.U32 R5, RZ, RZ, 0x40000040 ;  /* 0x40000040ff057424 */ /* 0x009fe200078e00ff */
[----:B-----5:R-:W-:Y:S01]  /*bed0*/  WARPGROUP.ARRIVE ;  /* 0x00000000000079c5 */ /* 0x020fe20000000000 */
[----:B------:R-:W-:Y:S01]  /*bee0*/  UMOV UR5, 0x40000040 ;  /* 0x4000004000057882 */ /* 0x000fe20000000000 */
[----:B------:R-:W-:Y:S01]  /*bef0*/  SHF.R.U32.HI R0, RZ, 0x4, R0 ;  /* 0x00000004ff007819 */ /* 0x000fe20000011600 */
[----:B------:R-:W-:Y:S01]  /*bf00*/  UMOV UR9, 0x40000040 ;  /* 0x4000004000097882 */ /* 0x000fe20000000000 */
[----:B------:R-:W-:Y:S01]  /*bf10*/  R2UR UR7, R5 ;  /* 0x00000000050772ca */ /* 0x000fe200000e0000 */
[----:B------:R-:W-:Y:S01]  /*bf20*/  UMOV UR13, 0x40000040 ;  /* 0x40000040000d7882 */ /* 0x000fe20000000000 */
[----:B------:R-:W-:Y:S01]  /*bf30*/  LOP3.LUT R0, R0, 0x3fff, RZ, 0xc0, !PT ;  /* 0x00003fff00007812 */ /* 0x000fe200078ec0ff */
[----:B------:R-:W-:Y:S01]  /*bf40*/  UMOV UR17, 0x40000040 ;  /* 0x4000004000117882 */ /* 0x000fe20000000000 */
[----:B------:R-:W-:Y:S01]  /*bf50*/  MOV R7, 0x40000040 ;  /* 0x4000004000077802 */ /* 0x000fe20000000f00 */
[----:B------:R-:W-:Y:S01]  /*bf60*/  UMOV UR21, 0x40000040 ;  /* 0x4000004000157882 */ /* 0x000fe20000000000 */
[----:B------:R-:W-:Y:S01]  /*bf70*/  LOP3.LUT R0, R0, 0x10000, RZ, 0xfc, !PT ;  /* 0x0001000000007812 */ /* 0x000fe200078efcff */
[----:B------:R-:W-:Y:S01]  /*bf80*/  ULOP3.LUT UR4, UR4, 0x10000, URZ, 0xfc, !UPT ;  /* 0x0001000004047892 */ /* 0x000fe2000f8efc3f */
[----:B------:R-:W-:Y:S01]  /*bf90*/  R2UR UR11, R7 ;  /* 0x00000000070b72ca */ /* 0x000fe200000e0000 */
[----:B------:R-:W-:Y:S01]  /*bfa0*/  IMAD.MOV.U32 R7, RZ, RZ, 0x40000040 ;  /* 0x40000040ff077424 */ /* 0x000fe200078e00ff */
[----:B------:R-:W-:Y:S01]  /*bfb0*/  LEA R4, R152, R0, 0xb ;  /* 0x0000000098047211 */ /* 0x000fe200078e58ff */
[----:B------:R-:W-:Y:S01]  /*bfc0*/  UIADD3 UR8, UR4, 0x2, URZ ;  /* 0x0000000204087890 */ /* 0x000fe2000fffe03f */
[----:B------:R-:W-:Y:S01]  /*bfd0*/  MOV R5, 0x40000040 ;  /* 0x4000004000057802 */ /* 0x000fe20000000f00 */
[----:B------:R-:W-:Y:S01]  /*bfe0*/  UIADD3 UR12, UR4, 0x4, URZ ;  /* 0x00000004040c7890 */ /* 0x000fe2000fffe03f */
[C---:B------:R-:W-:Y:S01]  /*bff0*/  R2UR UR6, R4.reuse ;  /* 0x00000000040672ca */ /* 0x040fe200000e0000 */
[----:B------:R-:W-:Y:S01]  /*c000*/  VIADD R6, R4, 0x2 ;  /* 0x0000000204067836 */ /* 0x000fe20000000000 */
[----:B------:R-:W-:Y:S01]  /*c010*/  R2UR UR15, R7 ;  /* 0x00000000070f72ca */ /* 0x000fe200000e0000 */
[----:B------:R-:W-:Y:S01]  /*c020*/  IMAD.MOV.U32 R7, RZ, RZ, 0x40000040 ;  /* 0x40000040ff077424 */ /* 0x000fe200078e00ff */
[----:B------:R-:W-:Y:S01]  /*c030*/  UIADD3 UR16, UR4, 0x6, URZ ;  /* 0x0000000604107890 */ /* 0x000fe2000fffe03f */
[----:B------:R-:W-:Y:S01]  /*c040*/  R2UR UR35, R5 ;  /* 0x00000000052372ca */ /* 0x000fe200000e0000 */
[----:B------:R-:W-:Y:S01]  /*c050*/  UIADD3 UR20, UR4, 0x400, URZ ;  /* 0x0000040004147890 */ /* 0x000fe2000fffe03f */
[----:B------:R-:W-:Y:S01]  /*c060*/  R2UR UR10, R6 ;  /* 0x00000000060a72ca */ /* 0x000fe200000e0000 */
[----:B------:R-:W-:Y:S01]  /*c070*/  VIADD R6, R4, 0x4 ;  /* 0x0000000404067836 */ /* 0x000fe20000000000 */
[----:B------:R-:W-:Y:S01]  /*c080*/  R2UR UR19, R7 ;  /* 0x00000000071372ca */ /* 0x000fe200000e0000 */
[----:B------:R-:W-:Y:S01]  /*c090*/  UIADD3 UR24, UR4, 0x402, URZ ;  /* 0x0000040204187890 */ /* 0x000fe2000fffe03f */
[----:B------:R-:W-:Y:S01]  /*c0a0*/  MOV R7, 0x40000040 ;  /* 0x4000004000077802 */ /* 0x000fe20000000f00 */
[----:B------:R-:W-:Y:S01]  /*c0b0*/  UMOV UR25, 0x40000040 ;  /* 0x4000004000197882 */ /* 0x000fe20000000000 */
[----:B------:R-:W-:Y:S01]  /*c0c0*/  HGMMA.64x128x16.F32 R24, gdesc[UR4], RZ, !UPT, gsb0 ;  /* 0x01e00000041879f0 */ /* 0x000fe2000c0008ff */
[----:B------:R-:W-:Y:S01]  /*c0d0*/  R2UR UR14, R6 ;  /* 0x00000000060e72ca */ /* 0x000fe200000e0000 */
[----:B------:R-:W-:Y:S01]  /*c0e0*/  UIADD3 UR28, UR4, 0x404, URZ ;  /* 0x00000404041c7890 */ /* 0x000fe2000fffe03f */
[----:B------:R-:W-:Y:S01]  /*c0f0*/  IADD3 R6, R4, 0x6, RZ ;  /* 0x0000000604067810 */ /* 0x000fe20007ffe0ff */
[----:B------:R-:W-:Y:S01]  /*c100*/  UMOV UR29, 0x40000040 ;  /* 0x40000040001d7882 */ /* 0x000fe20000000000 */
[----:B------:R-:W-:Y:S01]  /*c110*/  R2UR UR23, R7 ;  /* 0x00000000071772ca */ /* 0x000fe200000e0000 */
[----:B------:R-:W-:Y:S01]  /*c120*/  IMAD.MOV.U32 R7, RZ, RZ, 0x40000040 ;  /* 0x40000040ff077424 */ /* 0x000fe200078e00ff */
[----:B------:R-:W-:Y:S01]  /*c130*/  R2UR UR18, R6 ;  /* 0x00000000061272ca */ /* 0x000fe200000e0000 */
[----:B------:R-:W-:Y:S01]  /*c140*/  VIADD R6, R4, 0x400 ;  /* 0x0000040004067836 */ /* 0x000fe20000000000 */
[----:B------:R-:W-:-:S02]  /*c150*/  UIADD3 UR32, UR4, 0x406, URZ ;  /* 0x0000040604207890 */ /* 0x000fc4000fffe03f */
[----:B------:R-:W-:Y:S01]  /*c160*/  R2UR UR27, R7 ;  /* 0x00000000071b72ca */ /* 0x000fe200000e0000 */
[----:B------:R-:W-:Y:S01]  /*c170*/  IMAD.MOV.U32 R7, RZ, RZ, 0x40000040 ;  /* 0x40000040ff077424 */ /* 0x000fe200078e00ff */
[----:B------:R-:W-:Y:S01]  /*c180*/  R2UR UR22, R6 ;  /* 0x00000000061672ca */ /* 0x000fe200000e0000 */
[----:B------:R-:W-:Y:S01]  /*c190*/  VIADD R6, R4, 0x402 ;  /* 0x0000040204067836 */ /* 0x000fe20000000000 */
[----:B------:R-:W-:Y:S02]  /*c1a0*/  UMOV UR33, 0x40000040 ;  /* 0x4000004000217882 */ /* 0x000fe40000000000 */
[----:B------:R-:W-:Y:S02]  /*c1b0*/  R2UR UR31, R7 ;  /* 0x00000000071f72ca */ /* 0x000fe400000e0000 */
[----:B------:R-:W-:Y:S02]  /*c1c0*/  R2UR UR26, R6 ;  /* 0x00000000061a72ca */ /* 0x000fe400000e0000 */
[C---:B------:R-:W-:Y:S01]  /*c1d0*/  IADD3 R6, R4.reuse, 0x404, RZ ;  /* 0x0000040404067810 */ /* 0x040fe20007ffe0ff */
[----:B------:R-:W-:-:S03]  /*c1e0*/  VIADD R4, R4, 0x406 ;  /* 0x0000040604047836 */ /* 0x000fc60000000000 */
[----:B------:R-:W-:Y:S02]  /*c1f0*/  R2UR UR30, R6 ;  /* 0x00000000061e72ca */ /* 0x000fe400000e0000 */
[----:B------:R-:W-:Y:S01]  /*c200*/  R2UR UR34, R4 ;  /* 0x00000000042272ca */ /* 0x000fe200000e0000 */
        /* <DEDUP_REMOVED lines=24> */
.L_x_7161:
[----:B------:R-:W-:Y:S01]  /*c390*/  ULDC UR6, c[0x0][0x9d8] ;  /* 0x0002760000067ab9 */ /* 0x000fe20000000800 */
[----:B------:R-:W-:Y:S01]  /*c3a0*/  ULDC UR7, c[0x0][0x988] ;  /* 0x0002620000077ab9 */ /* 0x000fe20000000800 */
[----:B------:R-:W-:Y:S01]  /*c3b0*/  FMUL.FTZ R6, R24, UR6 ;  /* 0x0000000618067c20 */ /* 0x000fe20008410000 */
[----:B------:R-:W-:Y:S01]  /*c3c0*/  FMUL.FTZ R7, R25, UR6 ;  /* 0x0000000619077c20 */ /* 0x000fe20008410000 */
[----:B------:R-:W-:Y:S01]  /*c3d0*/  FMUL.FTZ R10, R28, UR6 ;  /* 0x000000061c0a7c20 */ /* 0x000fe20008410000 */
[----:B------:R-:W-:Y:S01]  /*c3e0*/  FMUL.FTZ R11, R29, UR6 ;  /* 0x000000061d0b7c20 */ /* 0x000fe20008410000 */
[----:B------:R-:W-:Y:S01]  /*c3f0*/  FMUL.FTZ R12, R35, UR6 ;  /* 0x00000006230c7c20 */ /* 0x000fe20008410000 */
[----:B------:R-:W-:Y:S01]  /*c400*/  IMAD.IADD R35, R225, 0x1, R96 ;  /* 0x00000001e1237824 */ /* 0x000fe200078e0260 */
[----:B------:R-:W0:Y:S01]  /*c410*/  MUFU.TANH R6, R6 ;  /* 0x0000000600067308 */ /* 0x000e220000002400 */
[----:B------:R-:W-:Y:S01]  /*c420*/  FMUL.FTZ R5, R26, UR6 ;  /* 0x000000061a057c20 */ /* 0x000fe20008410000 */
[----:B------:R-:W-:Y:S01]  /*c430*/  FMUL.FTZ R14, R32, UR6 ;  /* 0x00000006200e7c20 */ /* 0x000fe20008410000 */
[----:B------:R-:W-:Y:S01]  /*c440*/  FMUL.FTZ R25, R37, UR6 ;  /* 0x0000000625197c20 */ /* 0x000fe20008410000 */
[----:B------:R-:W-:-:S02]  /*c450*/  IMAD R37, R210, -0x80, R35 ;  /* 0xffffff80d2257824 */ /* 0x000fc400078e0223 */
[----:B------:R-:W-:Y:S01]  /*c460*/  FMUL.FTZ R4, R27, UR6 ;  /* 0x000000061b047c20 */ /* 0x000fe20008410000 */
[----:B------:R-:W-:Y:S01]  /*c470*/  FMUL.FTZ R15, R33, UR6 ;  /* 0x00000006210f7c20 */ /* 0x000fe20008410000 */
[----:B------:R-:W-:Y:S01]  /*c480*/  FMUL.FTZ R69, R69, UR6 ;  /* 0x0000000645457c20 */ /* 0x000fe20008410000 */
[----:B------:R-:W-:Y:S01]  /*c490*/  MUFU.TANH R7, R7 ;  /* 0x0000000700077308 */ /* 0x000fe20000002400 */
[----:B------:R-:W-:Y:S01]  /*c4a0*/  FMUL.FTZ R9, R30, UR6 ;  /* 0x000000061e097c20 */ /* 0x000fe20008410000 */
[C---:B------:R-:W-:Y:S01]  /*c4b0*/  ISETP.GT.AND P4, PT, R37.reuse, RZ, PT ;  /* 0x000000ff2500720c */ /* 0x040fe20003f84270 */
[----:B------:R-:W-:Y:S01]  /*c4c0*/  FMUL.FTZ R24, R36, UR6 ;  /* 0x0000000624187c20 */ /* 0x000fe20008410000 */
[----:B------:R-:W-:Y:S01]  /*c4d0*/  ISETP.GT.AND P5, PT, R37, 0x1, PT ;  /* 0x000000012500780c */ /* 0x000fe20003fa4270 */
[----:B------:R-:W-:Y:S01]  /*c4e0*/  FMUL.FTZ R77, R77, UR6 ;  /* 0x000000064d4d7c20 */ /* 0x000fe20008410000 */
[----:B------:R-:W-:Y:S01]  /*c4f0*/  ISETP.GT.AND P1, PT, R37, 0x8, PT ;  /* 0x000000082500780c */ /* 0x000fe20003f24270 */
[----:B------:R-:W-:Y:S01]  /*c500*/  FMUL.FTZ R8, R31, UR6 ;  /* 0x000000061f087c20 */ /* 0x000fe20008410000 */
[----:B------:R-:W-:Y:S01]  /*c510*/  MUFU.TANH R10, R10 ;  /* 0x0000000a000a7308 */ /* 0x000fe20000002400 */
[----:B0-----:R-:W-:Y:S01]  /*c520*/  FSEL R6, R6, -INF , P4 ;  /* 0xff80000006067808 */ /* 0x001fe20002000000 */
[----:B------:R-:W-:Y:S01]  /*c530*/  FMUL.FTZ R81, R81, UR6 ;  /* 0x0000000651517c20 */ /* 0x000fe20008410000 */
[----:B------:R-:W-:Y:S01]  /*c540*/  FMUL.FTZ R13, R34, UR6 ;  /* 0x00000006220d7c20 */ /* 0x000fe20008410000 */
[C---:B------:R-:W-:Y:S01]  /*c550*/  ISETP.GT.AND P2, PT, R37.reuse, 0x9, PT ;  /* 0x000000092500780c */ /* 0x040fe20003f44270 */
[----:B------:R-:W-:Y:S01]  /*c560*/  FMUL.FTZ R28, R40, UR6 ;  /* 0x00000006281c7c20 */ /* 0x000fe20008410000 */
[----:B------:R-:W-:Y:S01]  /*c570*/  ISETP.GT.AND P3, PT, R37, 0x10, PT ;  /* 0x000000102500780c */ /* 0x000fe20003f64270 */
        /* <DEDUP_REMOVED lines=41> */
[----:B------:R1:W-:Y:S01]  /*c810*/  MUFU.TANH R115, R69 ;  /* 0x0000004500737308 */ /* 0x0003e20000002400 */
[----:B--2---:R-:W-:Y:S01]  /*c820*/  FSEL R4, R4, -INF , P5 ;  /* 0xff80000004047808 */ /* 0x004fe20002800000 */
        /* <DEDUP_REMOVED lines=9> */
[----:B------:R-:W-:Y:S01]  /*c8c0*/  ISETP.GT.AND P5, PT, R37, 0x18, PT ;  /* 0x000000182500780c */ /* 0x000fe20003fa4270 */
[----:B------:R-:W-:Y:S01]  /*c8d0*/  FMUL.FTZ R84, R84, UR6 ;  /* 0x0000000654547c20 */ /* 0x000fe20008410000 */
[----:B0-----:R-:W-:Y:S01]  /*c8e0*/  FSEL R91, R15, -INF , P4 ;  /* 0xff8000000f5b7808 */ /* 0x001fe20002000000 */
[----:B------:R-:W-:-:S02]  /*c8f0*/  IMAD.U32 R38, RZ, RZ, UR7 ;  /* 0x00000007ff267e24 */ /* 0x000fc4000f8e00ff */
[----:B------:R-:W-:Y:S01]  /*c900*/  FMUL.FTZ R79, R79, UR6 ;  /* 0x000000064f4f7c20 */ /* 0x000fe20008410000 */
[----:B------:R0:W-:Y:S01]  /*c910*/  MUFU.TANH R123, R77 ;  /* 0x0000004d007b7308 */ /* 0x0001e20000002400 */
[----:B------:R-:W-:Y:S01]  /*c920*/  FMUL.FTZ R82, R82, UR6 ;  /* 0x0000000652527c20 */ /* 0x000fe20008410000 */
[----:B------:R-:W-:Y:S01]  /*c930*/  FMUL.FTZ R83, R83, UR6 ;  /* 0x0000000653537c20 */ /* 0x000fe20008410000 */
[----:B------:R-:W-:Y:S01]  /*c940*/  FMUL.FTZ R86, R86, UR6 ;  /* 0x0000000656567c20 */ /* 0x000fe20008410000 */
[----:B------:R-:W-:Y:S01]  /*c950*/  FMUL.FTZ R87, R87, UR6 ;  /* 0x0000000657577c20 */ /* 0x000fe20008410000 */
[----:B------:R-:W-:Y:S01]  /*c960*/  IADD3 R3, R3, 0x28840, RZ ;  /* 0x0002884003037810 */ /* 0x000fe20007ffe0ff */
[----:B------:R-:W-:Y:S01]  /*c970*/  ULDC UR37, c[0x0][0x9d8] ;  /* 0x0002760000257ab9 */ /* 0x000fe20000000800 */
[--C-:B------:R-:W-:Y:S01]  /*c980*/  IMAD.MOV.U32 R150, RZ, RZ, R151.reuse ;  /* 0x000000ffff967224 */ /* 0x100fe200078e0097 */
[----:B------:R-:W1:Y:S01]  /*c990*/  MUFU.TANH R24, R24 ;  /* 0x0000001800187308 */ /* 0x000e620000002400 */
[----:B0-----:R-:W-:Y:S01]  /*c9a0*/  FSEL R77, R10, -INF , P1 ;  /* 0xff8000000a4d7808 */ /* 0x001fe20000800000 */
[--C-:B------:R-:W-:Y:S01]  /*c9b0*/  IMAD.MOV.U32 R149, RZ, RZ, R151.reuse ;  /* 0x000000ffff957224 */ /* 0x100fe200078e0097 */
[----:B------:R-:W-:Y:S01]  /*c9c0*/  FMNMX.FTZ R10, R6, R69, !PT ;  /* 0x00000045060a7209 */ /* 0x000fe20007810000 */
[--C-:B------:R-:W-:Y:S01]  /*c9d0*/  IMAD.MOV.U32 R147, RZ, RZ, R151.reuse ;  /* 0x000000ffff937224 */ /* 0x100fe200078e0097 */
[----:B--2---:R-:W-:Y:S01]  /*c9e0*/  FSEL R9, R9, -INF , P1 ;  /* 0xff80000009097808 */ /* 0x004fe20000800000 */
[--C-:B------:R-:W-:Y:S01]  /*c9f0*/  IMAD.MOV.U32 R146, RZ, RZ, R151.reuse ;  /* 0x000000ffff927224 */ /* 0x100fe200078e0097 */
[----:B------:R-:W-:Y:S01]  /*ca00*/  FMNMX.FTZ R10, R77, R10, !PT ;  /* 0x0000000a4d0a7209 */ /* 0x000fe20007810000 */
[----:B------:R-:W0:Y:S01]  /*ca10*/  MUFU.TANH R8, R8 ;  /* 0x0000000800087308 */ /* 0x000e220000002400 */
[----:B------:R-:W-:Y:S01]  /*ca20*/  ISETP.GT.AND P1, PT, R37, 0x19, PT ;  /* 0x000000192500780c */ /* 0x000fe20003f24270 */
[----:B------:R-:W-:Y:S01]  /*ca30*/  IMAD.MOV.U32 R144, RZ, RZ, R151 ;  /* 0x000000ffff907224 */ /* 0x000fe200078e0097 */
[----:B------:R-:W-:Y:S01]  /*ca40*/  PRMT R3, R222, 0x654, R3 ;  /* 0x00000654de037816 */ /* 0x000fe20000000003 */
[--C-:B------:R-:W-:Y:S01]  /*ca50*/  IMAD.MOV.U32 R143, RZ, RZ, R151.reuse ;  /* 0x000000ffff8f7224 */ /* 0x100fe200078e0097 */
[-C--:B------:R-:W-:Y:S01]  /*ca60*/  MOV R148, R151.reuse ;  /* 0x0000009700947202 */ /* 0x080fe20000000f00 */
[--C-:B------:R-:W-:Y:S01]  /*ca70*/  IMAD.MOV.U32 R141, RZ, RZ, R151.reuse ;  /* 0x000000ffff8d7224 */ /* 0x100fe200078e0097 */
[----:B------:R2:W-:Y:S01]  /*ca80*/  SYNCS.ARRIVE.TRANS64.RED.A1T0 RZ, [R3+URZ], RZ ;  /* 0x000000ff03ff79a7 */ /* 0x0005e2000810043f */
[----:B------:R-:W3:Y:S01]  /*ca90*/  MUFU.TANH R25, R25 ;  /* 0x0000001900197308 */ /* 0x000ee20000002400 */
[----:B-1----:R-:W-:Y:S01]  /*caa0*/  FSEL R109, R24, -INF , P5 ;  /* 0xff800000186d7808 */ /* 0x002fe20002800000 */
[--C-:B------:R-:W-:Y:S01]  /*cab0*/  IMAD.MOV.U32 R140, RZ, RZ, R151.reuse ;  /* 0x000000ffff8c7224 */ /* 0x100fe200078e0097 */
[-C--:B------:R-:W-:Y:S01]  /*cac0*/  MOV R145, R151.reuse ;  /* 0x0000009700917202 */ /* 0x080fe20000000f00 */
[--C-:B------:R-:W-:Y:S01]  /*cad0*/  IMAD.MOV.U32 R138, RZ, RZ, R151.reuse ;  /* 0x000000ffff8a7224 */ /* 0x100fe200078e0097 */
[-C--:B------:R-:W-:Y:S01]  /*cae0*/  MOV R142, R151.reuse ;  /* 0x00000097008e7202 */ /* 0x080fe20000000f00 */
[--C-:B------:R-:W-:Y:S01]  /*caf0*/  IMAD.MOV.U32 R137, RZ, RZ, R151.reuse ;  /* 0x000000ffff897224 */ /* 0x100fe200078e0097 */
[-C--:B------:R-:W-:Y:S01]  /*cb00*/  MOV R139, R151.reuse ;  /* 0x00000097008b7202 */ /* 0x080fe20000000f00 */
[----:B------:R1:W-:Y:S01]  /*cb10*/  MUFU.TANH R127, R81 ;  /* 0x00000051007f7308 */ /* 0x0003e20000002400 */
[----:B0-----:R-:W-:Y:S01]  /*cb20*/  FSEL R7, R8, -INF , P2 ;  /* 0xff80000008077808 */ /* 0x001fe20001000000 */
[--C-:B------:R-:W-:Y:S01]  /*cb30*/  IMAD.MOV.U32 R135, RZ, RZ, R151.reuse ;  /* 0x000000ffff877224 */ /* 0x100fe200078e0097 */
[-C--:B------:R-:W-:Y:S01]  /*cb40*/  MOV R136, R151.reuse ;  /* 0x0000009700887202 */ /* 0x080fe20000000f00 */
[--C-:B------:R-:W-:Y:S01]  /*cb50*/  IMAD.MOV.U32 R134, RZ, RZ, R151.reuse ;  /* 0x000000ffff867224 */ /* 0x100fe200078e0097 */
[-C--:B------:R-:W-:Y:S01]  /*cb60*/  MOV R133, R151.reuse ;  /* 0x0000009700857202 */ /* 0x080fe20000000f00 */
[--C-:B------:R-:W-:Y:S01]  /*cb70*/  IMAD.MOV.U32 R132, RZ, RZ, R151.reuse ;  /* 0x000000ffff847224 */ /* 0x100fe200078e0097 */
[-C--:B------:R-:W-:Y:S01]  /*cb80*/  MOV R130, R151.reuse ;  /* 0x0000009700827202 */ /* 0x080fe20000000f00 */
[----:B------:R-:W0:Y:S01]  /*cb90*/  MUFU.TANH R13, R13 ;  /* 0x0000000d000d7308 */ /* 0x000e220000002400 */
[----:B-1----:R-:W-:Y:S01]  /*cba0*/  FSEL R81, R11, -INF , P2 ;  /* 0xff8000000b517808 */ /* 0x002fe20001000000 */
[--C-:B------:R-:W-:Y:S01]  /*cbb0*/  IMAD.MOV.U32 R128, RZ, RZ, R151.reuse ;  /* 0x000000ffff807224 */ /* 0x100fe200078e0097 */
[----:B------:R-:W-:Y:S01]  /*cbc0*/  ISETP.GT.AND P2, PT, R37, 0x20, PT ;  /* 0x000000202500780c */ /* 0x000fe20003f44270 */
[--C-:B------:R-:W-:Y:S01]  /*cbd0*/  IMAD.MOV.U32 R126, RZ, RZ, R151.reuse ;  /* 0x000000ffff7e7224 */ /* 0x100fe200078e0097 */
[----:B------:R-:W-:Y:S01]  /*cbe0*/  FMNMX.FTZ R10, R81, R10, !PT ;  /* 0x0000000a510a7209 */ /* 0x000fe20007810000 */
[--C-:B------:R-:W-:Y:S01]  /*cbf0*/  IMAD.MOV.U32 R122, RZ, RZ, R151.reuse ;  /* 0x000000ffff7a7224 */ /* 0x100fe200078e0097 */
[----:B---3--:R-:W-:Y:S01]  /*cc00*/  FSEL R95, R25, -INF , P1 ;  /* 0xff800000195f7808 */ /* 0x008fe20000800000 */
[----:B------:R-:W1:Y:S01]  /*cc10*/  MUFU.TANH R28, R28 ;  /* 0x0000001c001c7308 */ /* 0x000e620000002400 */
[----:B------:R-:W-:Y:S01]  /*cc20*/  FMNMX.FTZ R10, R111, R10, !PT ;  /* 0x0000000a6f0a7209 */ /* 0x000fe20007810000 */
[--C-:B------:R-:W-:Y:S01]  /*cc30*/  IMAD.MOV.U32 R120, RZ, RZ, R151.reuse ;  /* 0x000000ffff787224 */ /* 0x100fe200078e0097 */
[-C--:B------:R-:W-:Y:S01]  /*cc40*/  MOV R124, R151.reuse ;  /* 0x00000097007c7202 */ /* 0x080fe20000000f00 */
[--C-:B------:R-:W-:Y:S01]  /*cc50*/  IMAD.MOV.U32 R116, RZ, RZ, R151.reuse ;  /* 0x000000ffff747224 */ /* 0x100fe200078e0097 */
[----:B------:R-:W-:Y:S01]  /*cc60*/  FMNMX.FTZ R10, R91, R10, !PT ;  /* 0x0000000a5b0a7209 */ /* 0x000fe20007810000 */
[--C-:B------:R-:W-:Y:S01]  /*cc70*/  IMAD.MOV.U32 R114, RZ, RZ, R151.reuse ;  /* 0x000000ffff727224 */ /* 0x100fe200078e0097 */
[-C--:B------:R-:W-:Y:S01]  /*cc80*/  MOV R118, R151.reuse ;  /* 0x0000009700767202 */ /* 0x080fe20000000f00 */
[----:B------:R-:W3:Y:S01]  /*cc90*/  MUFU.TANH R12, R12 ;  /* 0x0000000c000c7308 */ /* 0x000ee20000002400 */
[----:B------:R-:W-:Y:S01]  /*cca0*/  FMNMX.FTZ R10, R109, R10, !PT ;  /* 0x0000000a6d0a7209 */ /* 0x000fe20007810000 */
[--C-:B------:R-:W-:Y:S01]  /*ccb0*/  IMAD.MOV.U32 R110, RZ, RZ, R151.reuse ;  /* 0x000000ffff6e7224 */ /* 0x100fe200078e0097 */
[----:B0-----:R-:W-:Y:S01]  /*ccc0*/  FSEL R13, R13, -INF , P3 ;  /* 0xff8000000d0d7808 */ /* 0x001fe20001800000 */
[--C-:B------:R-:W-:Y:S01]  /*ccd0*/  IMAD.MOV.U32 R108, RZ, RZ, R151.reuse ;  /* 0x000000ffff6c7224 */ /* 0x100fe200078e0097 */
[----:B------:R-:W-:Y:S01]  /*cce0*/  ISETP.GT.AND P3, PT, R37, 0x21, PT ;  /* 0x000000212500780c */ /* 0x000fe20003f64270 */
[--C-:B------:R-:W-:Y:S01]  /*ccf0*/  IMAD.MOV.U32 R104, RZ, RZ, R151.reuse ;  /* 0x000000ffff687224 */ /* 0x100fe200078e0097 */
[----:B------:R-:W-:Y:S01]  /*cd00*/  FMNMX.FTZ R10, R95, R10, !PT ;  /* 0x0000000a5f0a7209 */ /* 0x000fe20007810000 */
[----:B------:R-:W0:Y:S01]  /*cd10*/  MUFU.TANH R29, R29 ;  /* 0x0000001d001d7308 */ /* 0x000e220000002400 */
[----:B-1----:R-:W-:Y:S01]  /*cd20*/  FSEL R107, R28, -INF , P2 ;  /* 0xff8000001c6b7808 */ /* 0x002fe20001000000 */
[--C-:B------:R-:W-:Y:S01]  /*cd30*/  IMAD.MOV.U32 R102, RZ, RZ, R151.reuse ;  /* 0x000000ffff667224 */ /* 0x100fe200078e0097 */
[-C--:B------:R-:W-:Y:S01]  /*cd40*/  MOV R112, R151.reuse ;  /* 0x0000009700707202 */ /* 0x080fe20000000f00 */
[--C-:B------:R-:W-:Y:S01]  /*cd50*/  IMAD.MOV.U32 R98, RZ, RZ, R151.reuse ;  /* 0x000000ffff627224 */ /* 0x100fe200078e0097 */
[----:B------:R-:W-:Y:S01]  /*cd60*/  FMNMX.FTZ R10, R107, R10, !PT ;  /* 0x0000000a6b0a7209 */ /* 0x000fe20007810000 */
[--C-:B------:R-:W-:Y:S01]  /*cd70*/  IMAD.MOV.U32 R92, RZ, RZ, R151.reuse ;  /* 0x000000ffff5c7224 */ /* 0x100fe200078e0097 */
[----:B------:R-:W-:Y:S01]  /*cd80*/  MOV R106, R151 ;  /* 0x00000097006a7202 */ /* 0x000fe20000000f00 */
[----:B------:R-:W1:Y:S01]  /*cd90*/  MUFU.TANH R21, R21 ;  /* 0x0000001500157308 */ /* 0x000e620000002400 */
[----:B---3--:R-:W-:Y:S01]  /*cda0*/  FSEL R11, R12, -INF , P4 ;  /* 0xff8000000c0b7808 */ /* 0x008fe20002000000 */
[----:B------:R-:W-:Y:S01]  /*cdb0*/  IMAD.MOV.U32 R90, RZ, RZ, R151 ;  /* 0x000000ffff5a7224 */ /* 0x000fe200078e0097 */
[----:B------:R-:W-:-:S02]  /*cdc0*/  ISETP.GT.AND P4, PT, R37, 0x28, PT ;  /* 0x000000282500780c */ /* 0x000fc40003f84270 */
[-C--:B------:R-:W-:Y:S02]  /*cdd0*/  MOV R100, R151.reuse ;  /* 0x0000009700647202 */ /* 0x080fe40000000f00 */
[-C--:B------:R-:W-:Y:S01]  /*cde0*/  MOV R94, R151.reuse ;  /* 0x00000097005e7202 */ /* 0x080fe20000000f00 */
[----:B------:R-:W3:Y:S01]  /*cdf0*/  MUFU.TANH R44, R44 ;  /* 0x0000002c002c7308 */ /* 0x000ee20000002400 */
[----:B0-----:R-:W-:Y:S02]  /*ce00*/  FSEL R89, R29, -INF , P3 ;  /* 0xff8000001d597808 */ /* 0x001fe40001800000 */
[----:B------:R-:W-:Y:S02]  /*ce10*/  MOV R88, R151 ;  /* 0x0000009700587202 */ /* 0x000fe40000000f00 */
[----:B------:R-:W-:-:S03]  /*ce20*/  FMNMX.FTZ R10, R89, R10, !PT ;  /* 0x0000000a590a7209 */ /* 0x000fc60007810000 */
[----:B------:R-:W0:Y:S01]  /*ce30*/  MUFU.TANH R20, R20 ;  /* 0x0000001400147308 */ /* 0x000e220000002400 */
[----:B-1----:R-:W-:Y:S02]  /*ce40*/  FSEL R21, R21, -INF , P5 ;  /* 0xff80000015157808 */ /* 0x002fe40002800000 */
[----:B------:R-:W-:-:S05]  /*ce50*/  ISETP.GT.AND P5, PT, R37, 0x29, PT ;  /* 0x000000292500780c */ /* 0x000fca0003fa4270 */
[----:B------:R-:W1:Y:S01]  /*ce60*/  MUFU.TANH R32, R32 ;  /* 0x0000002000207308 */ /* 0x000e620000002400 */
[----:B---3--:R-:W-:-:S04]  /*ce70*/  FSEL R105, R44, -INF , P4 ;  /* 0xff8000002c697808 */ /* 0x008fc80002000000 */
[----:B------:R-:W-:-:S03]  /*ce80*/  FMNMX.FTZ R10, R105, R10, !PT ;  /* 0x0000000a690a7209 */ /* 0x000fc60007810000 */
[----:B------:R-:W3:Y:S01]  /*ce90*/  MUFU.TANH R27, R27 ;  /* 0x0000001b001b7308 */ /* 0x000ee20000002400 */
[----:B0-----:R-:W-:Y:S02]  /*cea0*/  FSEL R15, R20, -INF , P1 ;  /* 0xff800000140f7808 */ /* 0x001fe40000800000 */
[----:B------:R-:W-:-:S05]  /*ceb0*/  ISETP.GT.AND P1, PT, R37, 0x30, PT ;  /* 0x000000302500780c */ /* 0x000fca0003f24270 */
[----:B------:R-:W0:Y:S01]  /*cec0*/  MUFU.TANH R48, R48 ;  /* 0x0000003000307308 */ /* 0x000e220000002400 */
[----:B-1----:R-:W-:-:S04]  /*ced0*/  FSEL R93, R32, -INF , P5 ;  /* 0xff800000205d7808 */ /* 0x002fc80002800000 */
[----:B------:R-:W-:-:S03]  /*cee0*/  FMNMX.FTZ R10, R93, R10, !PT ;  /* 0x0000000a5d0a7209 */ /* 0x000fc60007810000 */
[----:B------:R-:W1:Y:S01]  /*cef0*/  MUFU.TANH R26, R26 ;  /* 0x0000001a001a7308 */ /* 0x000e620000002400 */
[----:B---3--:R-:W-:Y:S02]  /*cf00*/  FSEL R27, R27, -INF , P2 ;  /* 0xff8000001b1b7808 */ /* 0x008fe40001000000 */
[----:B------:R-:W-:-:S05]  /*cf10*/  ISETP.GT.AND P2, PT, R37, 0x31, PT ;  /* 0x000000312500780c */ /* 0x000fca0003f44270 */
[----:B------:R-:W3:Y:S01]  /*cf20*/  MUFU.TANH R49, R49 ;  /* 0x0000003100317308 */ /* 0x000ee20000002400 */
[----:B0-----:R-:W-:-:S04]  /*cf30*/  FSEL R103, R48, -INF , P1 ;  /* 0xff80000030677808 */ /* 0x001fc80000800000 */
        /* <DEDUP_REMOVED lines=10> */
[----:B------:R-:W-:Y:S01]  /*cfe0*/  MUFU.TANH R53, R53 ;  /* 0x0000003500357308 */ /* 0x000fe20000002400 */
[----:B-1----:R-:W-:-:S04]  /*cff0*/  FSEL R101, R52, -INF , P3 ;  /* 0xff80000034657808 */ /* 0x002fc80001800000 */
[----:B------:R-:W-:-:S03]  /*d000*/  FMNMX.FTZ R10, R101, R10, !PT ;  /* 0x0000000a650a7209 */ /* 0x000fc60007810000 */
[----:B------:R-:W0:Y:S01]  /*d010*/  MUFU.TANH R34, R34 ;  /* 0x0000002200227308 */ /* 0x000e220000002400 */
[----:B---3--:R-:W-:Y:S02]  /*d020*/  FSEL R29, R30, -INF , P5 ;  /* 0xff8000001e1d7808 */ /* 0x008fe40002800000 */
[----:B------:R-:W-:-:S05]  /*d030*/  ISETP.GT.AND P5, PT, R37, 0x40, PT ;  /* 0x000000402500780c */ /* 0x000fca0003fa4270 */
[----:B------:R-:W-:Y:S08]  /*d040*/  MUFU.TANH R56, R56 ;  /* 0x0000003800387308 */ /* 0x000ff00000002400 */
[----:B------:R-:W1:Y:S01]  /*d050*/  MUFU.TANH R33, R33 ;  /* 0x0000002100217308 */ /* 0x000e620000002400 */
[----:B0-----:R-:W-:Y:S02]  /*d060*/  FSEL R35, R34, -INF , P1 ;  /* 0xff80000022237808 */ /* 0x001fe40000800000 */
[----:B------:R-:W-:-:S05]  /*d070*/  ISETP.GT.AND P1, PT, R37, 0x41, PT ;  /* 0x000000412500780c */ /* 0x000fca0003f24270 */
[----:B------:R-:W0:Y:S08]  /*d080*/  MUFU.TANH R57, R57 ;  /* 0x0000003900397308 */ /* 0x000e300000002400 */
[----:B------:R-:W3:Y:S01]  /*d090*/  MUFU.TANH R39, R39 ;  /* 0x0000002700277308 */ /* 0x000ee20000002400 */
[----:B-1----:R-:W-:Y:S02]  /*d0a0*/  FSEL R33, R33, -INF , P2 ;  /* 0xff80000021217808 */ /* 0x002fe40001000000 */
[----:B------:R-:W-:-:S05]  /*d0b0*/  ISETP.GT.AND P2, PT, R37, 0x48, PT ;  /* 0x000000482500780c */ /* 0x000fca0003f44270 */
[----:B------:R-:W-:Y:S01]  /*d0c0*/  MUFU.TANH R60, R60 ;  /* 0x0000003c003c7308 */ /* 0x000fe20000002400 */
[----:B0-----:R-:W-:-:S07]  /*d0d0*/  FSEL R49, R57, -INF , P1 ;  /* 0xff80000039317808 */ /* 0x001fce0000800000 */
[----:B------:R-:W0:Y:S01]  /*d0e0*/  MUFU.TANH R41, R41 ;  /* 0x0000002900297308 */ /* 0x000e220000002400 */
[----:B---3--:R-:W-:Y:S02]  /*d0f0*/  FSEL R39, R39, -INF , P3 ;  /* 0xff80000027277808 */ /* 0x008fe40001800000 */
[----:B------:R-:W-:-:S05]  /*d100*/  ISETP.GT.AND P3, PT, R37, 0x49, PT ;  /* 0x000000492500780c */ /* 0x000fca0003f64270 */
[----:B------:R-:W-:Y:S08]  /*d110*/  MUFU.TANH R61, R61 ;  /* 0x0000003d003d7308 */ /* 0x000ff00000002400 */
[----:B------:R1:W-:Y:S01]  /*d120*/  MUFU.TANH R131, R85 ;  /* 0x0000005500837308 */ /* 0x0003e20000002400 */
[----:B0-----:R-:W-:-:S07]  /*d130*/  FSEL R41, R41, -INF , P4 ;  /* 0xff80000029297808 */ /* 0x001fce0002000000 */
[----:B------:R-:W0:Y:S01]  /*d140*/  MUFU.TANH R43, R43 ;  /* 0x0000002b002b7308 */ /* 0x000e220000002400 */
[----:B-1----:R-:W-:Y:S02]  /*d150*/  FSEL R85, R53, -INF , P4 ;  /* 0xff80000035557808 */ /* 0x002fe40002000000 */
[----:B------:R-:W-:Y:S02]  /*d160*/  ISETP.GT.AND P4, PT, R37, 0x50, PT ;  /* 0x000000502500780c */ /* 0x000fe40003f84270 */
[----:B------:R-:W-:-:S03]  /*d170*/  FMNMX.FTZ R10, R85, R10, !PT ;  /* 0x0000000a550a7209 */ /* 0x000fc60007810000 */
[----:B------:R-:W-:Y:S08]  /*d180*/  MUFU.TANH R64, R64 ;  /* 0x0000004000407308 */ /* 0x000ff00000002400 */
[----:B------:R1:W-:Y:S01]  /*d190*/  MUFU.TANH R59, R71 ;  /* 0x00000047003b7308 */ /* 0x0003e20000002400 */
[----:B0-----:R-:W-:-:S07]  /*d1a0*/  FSEL R43, R43, -INF , P5 ;  /* 0xff8000002b2b7808 */ /* 0x001fce0002800000 */
[----:B------:R-:W0:Y:S01]  /*d1b0*/  MUFU.TANH R45, R45 ;  /* 0x0000002d002d7308 */ /* 0x000e220000002400 */
[----:B-1----:R-:W-:Y:S02]  /*d1c0*/  FSEL R71, R56, -INF , P5 ;  /* 0xff80000038477808 */ /* 0x002fe40002800000 */
[----:B------:R-:W-:Y:S02]  /*d1d0*/  ISETP.GT.AND P5, PT, R37, 0x51, PT ;  /* 0x000000512500780c */ /* 0x000fe40003fa4270 */
[----:B------:R-:W-:-:S03]  /*d1e0*/  FMNMX.FTZ R10, R71, R10, !PT ;  /* 0x0000000a470a7209 */ /* 0x000fc60007810000 */
[----:B------:R-:W1:Y:S01]  /*d1f0*/  MUFU.TANH R65, R65 ;  /* 0x0000004100417308 */ /* 0x000e620000002400 */
[----:B------:R-:W-:-:S07]  /*d200*/  FMNMX.FTZ R10, R49, R10, !PT ;  /* 0x0000000a310a7209 */ /* 0x000fce0007810000 */
[----:B------:R-:W3:Y:S01]  /*d210*/  MUFU.TANH R47, R62 ;  /* 0x0000003e002f7308 */ /* 0x000ee20000002400 */
[----:B0-----:R-:W-:Y:S02]  /*d220*/  FSEL R45, R45, -INF , P1 ;  /* 0xff8000002d2d7808 */ /* 0x001fe40000800000 */
[----:B------:R-:W-:-:S05]  /*d230*/  ISETP.GT.AND P1, PT, R37, 0x58, PT ;  /* 0x000000582500780c */ /* 0x000fca0003f24270 */
[----:B------:R0:W4:Y:S01]  /*d240*/  MUFU.TANH R36, R67 ;  /* 0x0000004300247308 */ /* 0x0001220000002400 */
[----:B-1----:R-:W-:-:S07]  /*d250*/  FSEL R99, R65, -INF , P5 ;  /* 0xff80000041637808 */ /* 0x002fce0002800000 */
[----:B------:R-:W1:Y:S01]  /*d260*/  MUFU.TANH R68, R68 ;  /* 0x0000004400447308 */ /* 0x000e620000002400 */
[----:B0-----:R-:W-:Y:S02]  /*d270*/  FSEL R67, R60, -INF , P2 ;  /* 0xff8000003c437808 */ /* 0x001fe40001000000 */
[----:B---3--:R-:W-:Y:S02]  /*d280*/  FSEL R47, R47, -INF , P2 ;  /* 0xff8000002f2f7808 */ /* 0x008fe40001000000 */
[----:B------:R-:W-:Y:S02]  /*d290*/  FMNMX.FTZ R10, R67, R10, !PT ;  /* 0x0000000a430a7209 */ /* 0x000fe40007810000 */
[----:B------:R-:W-:Y:S01]  /*d2a0*/  ISETP.GT.AND P2, PT, R37, 0x59, PT ;  /* 0x000000592500780c */ /* 0x000fe20003f44270 */
[----:B------:R-:W0:Y:S01]  /*d2b0*/  MUFU.TANH R51, R63 ;  /* 0x0000003f00337308 */ /* 0x000e220000002400 */
[----:B----4-:R-:W-:Y:S02]  /*d2c0*/  FSEL R57, R36, -INF , P5 ;  /* 0xff80000024397808 */ /* 0x010fe40002800000 */
[----:B------:R-:W-:-:S02]  /*d2d0*/  FSEL R115, R115, -INF , P2 ;  /* 0xff80000073737808 */ /* 0x000fc40001000000 */
[----:B------:R-:W-:Y:S02]  /*d2e0*/  ISETP.GT.AND P5, PT, R37, 0x68, PT ;  /* 0x000000682500780c */ /* 0x000fe40003fa4270 */
[----:B------:R-:W-:Y:S01]  /*d2f0*/  FSEL R59, R59, -INF , P2 ;  /* 0xff8000003b3b7808 */ /* 0x000fe20001000000 */
[----:B------:R3:W-:Y:S01]  /*d300*/  MUFU.TANH R119, R73 ;  /* 0x0000004900777308 */ /* 0x0007e20000002400 */
[----:B-1----:R-:W-:Y:S02]  /*d310*/  FSEL R113, R68, -INF , P1 ;  /* 0xff80000044717808 */ /* 0x002fe40000800000 */
[----:B------:R-:W-:-:S05]  /*d320*/  ISETP.GT.AND P2, PT, R37, 0x70, PT ;  /* 0x000000702500780c */ /* 0x000fca0003f44270 */
[----:B------:R-:W1:Y:S01]  /*d330*/  MUFU.TANH R66, R66 ;  /* 0x0000004200427308 */ /* 0x000e620000002400 */
[----:B---3--:R-:W-:Y:S02]  /*d340*/  FSEL R73, R61, -INF , P3 ;  /* 0xff8000003d497808 */ /* 0x008fe40001800000 */
[----:B0-----:R-:W-:Y:S02]  /*d350*/  FSEL R51, R51, -INF , P3 ;  /* 0xff80000033337808 */ /* 0x001fe40001800000 */
[----:B------:R-:W-:Y:S02]  /*d360*/  FMNMX.FTZ R10, R73, R10, !PT ;  /* 0x0000000a490a7209 */ /* 0x000fe40007810000 */
[----:B------:R-:W-:Y:S01]  /*d370*/  ISETP.GT.AND P3, PT, R37, 0x60, PT ;  /* 0x000000602500780c */ /* 0x000fe20003f64270 */
[----:B------:R-:W0:Y:S08]  /*d380*/  MUFU.TANH R72, R72 ;  /* 0x0000004800487308 */ /* 0x000e300000002400 */
[----:B------:R3:W4:Y:S01]  /*d390*/  MUFU.TANH R63, R75 ;  /* 0x0000004b003f7308 */ /* 0x0007220000002400 */
[----:B-1----:R-:W-:-:S07]  /*d3a0*/  FSEL R53, R66, -INF , P4 ;  /* 0xff80000042357808 */ /* 0x002fce0002000000 */
[----:B------:R-:W1:Y:S01]  /*d3b0*/  MUFU.TANH R55, R70 ;  /* 0x0000004600377308 */ /* 0x000e620000002400 */
[----:B---3--:R-:W-:Y:S02]  /*d3c0*/  FSEL R75, R64, -INF , P4 ;  /* 0xff800000404b7808 */ /* 0x008fe40002000000 */
[----:B------:R-:W-:Y:S02]  /*d3d0*/  ISETP.GT.AND P4, PT, R37, 0x61, PT ;  /* 0x000000612500780c */ /* 0x000fe40003f84270 */
[----:B------:R-:W-:Y:S02]  /*d3e0*/  FMNMX.FTZ R10, R75, R10, !PT ;  /* 0x0000000a4b0a7209 */ /* 0x000fe40007810000 */
[----:B0-----:R-:W-:Y:S01]  /*d3f0*/  FSEL R117, R72, -INF , P3 ;  /* 0xff80000048757808 */ /* 0x001fe20001800000 */
[----:B------:R-:W0:Y:S01]  /*d400*/  MUFU.TANH R76, R76 ;  /* 0x0000004c004c7308 */ /* 0x000e220000002400 */
[----:B------:R-:W-:Y:S02]  /*d410*/  FMNMX.FTZ R10, R99, R10, !PT ;  /* 0x0000000a630a7209 */ /* 0x000fe40007810000 */
[----:B------:R-:W-:-:S02]  /*d420*/  FSEL R119, R119, -INF , P4 ;  /* 0xff80000077777808 */ /* 0x000fc40002000000 */
[----:B------:R-:W-:Y:S02]  /*d430*/  FMNMX.FTZ R10, R113, R10, !PT ;  /* 0x0000000a710a7209 */ /* 0x000fe40007810000 */
[----:B----4-:R-:W-:Y:S01]  /*d440*/  FSEL R63, R63, -INF , P4 ;  /* 0xff8000003f3f7808 */ /* 0x010fe20002000000 */
[----:B------:R-:W3:Y:S01]  /*d450*/  MUFU.TANH R74, R74 ;  /* 0x0000004a004a7308 */ /* 0x000ee20000002400 */
[----:B------:R-:W-:Y:S02]  /*d460*/  FMNMX.FTZ R10, R115, R10, !PT ;  /* 0x0000000a730a7209 */ /* 0x000fe40007810000 */
[----:B-1----:R-:W-:Y:S02]  /*d470*/  FSEL R55, R55, -INF , P1 ;  /* 0xff80000037377808 */ /* 0x002fe40000800000 */
[----:B------:R-:W-:Y:S02]  /*d480*/  FMNMX.FTZ R10, R117, R10, !PT ;  /* 0x0000000a750a7209 */ /* 0x000fe40007810000 */
[----:B------:R-:W-:Y:S01]  /*d490*/  ISETP.GT.AND P1, PT, R37, 0x69, PT ;  /* 0x000000692500780c */ /* 0x000fe20003f24270 */
[----:B------:R-:W1:Y:S01]  /*d4a0*/  MUFU.TANH R80, R80 ;  /* 0x0000005000507308 */ /* 0x000e620000002400 */
[----:B0-----:R-:W-:-:S02]  /*d4b0*/  FSEL R121, R76, -INF , P5 ;  /* 0xff8000004c797808 */ /* 0x001fc40002800000 */
[----:B------:R-:W-:Y:S02]  /*d4c0*/  FMNMX.FTZ R10, R119, R10, !PT ;  /* 0x0000000a770a7209 */ /* 0x000fe40007810000 */
[----:B------:R-:W-:Y:S02]  /*d4d0*/  FSEL R123, R123, -INF , P1 ;  /* 0xff8000007b7b7808 */ /* 0x000fe40000800000 */
[----:B------:R-:W-:Y:S01]  /*d4e0*/  FMNMX.FTZ R10, R121, R10, !PT ;  /* 0x0000000a790a7209 */ /* 0x000fe20007810000 */
[----:B------:R-:W0:Y:S01]  /*d4f0*/  MUFU.TANH R78, R78 ;  /* 0x0000004e004e7308 */ /* 0x000e220000002400 */
[----:B---3--:R-:W-:Y:S02]  /*d500*/  FSEL R61, R74, -INF , P3 ;  /* 0xff8000004a3d7808 */ /* 0x008fe40001800000 */
[----:B------:R-:W-:Y:S02]  /*d510*/  ISETP.GT.AND P3, PT, R37, 0x71, PT ;  /* 0x000000712500780c */ /* 0x000fe40003f64270 */
[----:B------:R-:W-:-:S02]  /*d520*/  FMNMX.FTZ R10, R123, R10, !PT ;  /* 0x0000000a7b0a7209 */ /* 0x000fc40007810000 */
[----:B------:R-:W-:Y:S01]  /*d530*/  ISETP.GT.AND P4, PT, R37, 0x78, PT ;  /* 0x000000782500780c */ /* 0x000fe20003f84270 */
[----:B------:R-:W3:Y:S01]  /*d540*/  MUFU.TANH R84, R84 ;  /* 0x0000005400547308 */ /* 0x000ee20000002400 */
[----:B-1----:R-:W-:Y:S02]  /*d550*/  FSEL R125, R80, -INF , P2 ;  /* 0xff800000507d7808 */ /* 0x002fe40001000000 */
[----:B------:R-:W-:Y:S02]  /*d560*/  FSEL R127, R127, -INF , P3 ;  /* 0xff8000007f7f7808 */ /* 0x000fe40001800000 */
[----:B------:R-:W-:-:S03]  /*d570*/  FMNMX.FTZ R10, R125, R10, !PT ;  /* 0x0000000a7d0a7209 */ /* 0x000fc60007810000 */
[----:B------:R-:W-:Y:S01]  /*d580*/  MUFU.TANH R82, R82 ;  /* 0x0000005200527308 */ /* 0x000fe20000002400 */
[----:B0-----:R-:W-:Y:S02]  /*d590*/  FSEL R65, R78, -INF , P5 ;  /* 0xff8000004e417808 */ /* 0x001fe40002800000 */
[----:B------:R-:W-:Y:S02]  /*d5a0*/  ISETP.GT.AND P5, PT, R37, 0x79, PT ;  /* 0x000000792500780c */ /* 0x000fe40003fa4270 */
[----:B------:R-:W-:Y:S02]  /*d5b0*/  FMNMX.FTZ R10, R127, R10, !PT ;  /* 0x0000000a7f0a7209 */ /* 0x000fe40007810000 */
[----:B------:R-:W-:Y:S01]  /*d5c0*/  FSEL R131, R131, -INF , P5 ;  /* 0xff80000083837808 */ /* 0x000fe20002800000 */
[----:B------:R-:W-:Y:S01]  /*d5d0*/  MUFU.TANH R86, R86 ;  /* 0x0000005600567308 */ /* 0x000fe20000002400 */
[----:B---3--:R-:W-:-:S04]  /*d5e0*/  FSEL R129, R84, -INF , P4 ;  /* 0xff80000054817808 */ /* 0x008fc80002000000 */
[----:B------:R-:W-:-:S04]  /*d5f0*/  FMNMX.FTZ R10, R129, R10, !PT ;  /* 0x0000000a810a7209 */ /* 0x000fc80007810000 */
[----:B------:R-:W-:Y:S02]  /*d600*/  FMNMX.FTZ R12, R131, R10, !PT ;  /* 0x0000000a830c7209 */ /* 0x000fe40007810000 */
[----:B------:R0:W1:Y:S03]  /*d610*/  MUFU.TANH R10, R79 ;  /* 0x0000004f000a7308 */ /* 0x0000660000002400 */
[----:B------:R-:W3:Y:S02]  /*d620*/  SHFL.BFLY PT, R37, R12, 0x2, 0x1f ;  /* 0x0c401f000c257f89 */ /* 0x000ee400000e0000 */
[----:B---3--:R-:W-:-:S03]  /*d630*/  FMNMX.FTZ R14, R12, R37, !PT ;  /* 0x000000250c0e7209 */ /* 0x008fc60007810000 */
[----:B------:R-:W3:Y:S02]  /*d640*/  MUFU.TANH R12, R83 ;  /* 0x00000053000c7308 */ /* 0x000ee40000002400 */
[----:B------:R-:W4:Y:S02]  /*d650*/  SHFL.BFLY PT, R37, R14, 0x1, 0x1f ;  /* 0x0c201f000e257f89 */ /* 0x000f2400000e0000 */
[----:B----4-:R-:W-:-:S04]  /*d660*/  FMNMX.FTZ R37, R14, R37, !PT ;  /* 0x000000250e257209 */ /* 0x010fc80007810000 */
[----:B------:R4:W5:Y:S01]  /*d670*/  MUFU.TANH R14, R87 ;  /* 0x00000057000e7308 */ /* 0x0009620000002400 */
[C---:B------:R-:W-:Y:S01]  /*d680*/  FSETP.NEU.FTZ.AND P6, PT, R37.reuse, -INF , PT ;  /* 0xff8000002500780b */ /* 0x040fe20003fdd000 */
[----:B------:R-:W-:-:S05]  /*d690*/  FMUL.FTZ R8, R37, R38 ;  /* 0x0000002625087220 */ /* 0x000fca0000410000 */
[----:B------:R-:W-:-:S05]  /*d6a0*/  FSEL R8, R8, RZ, P6 ;  /* 0x000000ff08087208 */ /* 0x000fca0003000000 */
[--C-:B------:R-:W-:Y:S01]  /*d6b0*/  FFMA.FTZ R160, R6, R38, -R8.reuse ;  /* 0x0000002606a07223 */ /* 0x100fe20000010808 */
[----:B------:R-:W-:Y:S01]  /*d6c0*/  FMNMX.FTZ R6, R5, R4, !PT ;  /* 0x0000000405067209 */ /* 0x000fe20007810000 */
[-CC-:B0-----:R-:W-:Y:S01]  /*d6d0*/  FFMA.FTZ R79, R91, R38.reuse, -R8.reuse ;  /* 0x000000265b4f7223 */ /* 0x181fe20000010808 */
[----:B-1----:R-:W-:Y:S01]  /*d6e0*/  FSEL R91, R10, -INF , P1 ;  /* 0xff8000000a5b7808 */ /* 0x002fe20000800000 */
[--C-:B----4-:R-:W-:Y:S01]  /*d6f0*/  FFMA.FTZ R87, R93, R38, -R8.reuse ;  /* 0x000000265d577223 */ /* 0x110fe20000010808 */
[----:B------:R-:W-:Y:S01]  /*d700*/  FMNMX.FTZ R6, R9, R6, !PT ;  /* 0x0000000609067209 */ /* 0x000fe20007810000 */
[-CC-:B------:R-:W-:Y:S01]  /*d710*/  FFMA.FTZ R162, R77, R38.reuse, -R8.reuse ;  /* 0x000000264da27223 */ /* 0x180fe20000010808 */
[----:B------:R-:W-:Y:S01]  /*d720*/  FSEL R93, R82, -INF , P2 ;  /* 0xff800000525d7808 */ /* 0x000fe20001000000 */
[--C-:B------:R-:W-:Y:S01]  /*d730*/  FFMA.FTZ R77, R81, R38, -R8.reuse ;  /* 0x00000026514d7223 */ /* 0x100fe20000010808 */
[----:B------:R-:W-:Y:S01]  /*d740*/  FMNMX.FTZ R6, R7, R6, !PT ;  /* 0x0000000607067209 */ /* 0x000fe20007810000 */
[-CC-:B------:R-:W-:Y:S01]  /*d750*/  FFMA.FTZ R81, R95, R38.reuse, -R8.reuse ;  /* 0x000000265f517223 */ /* 0x180fe20000010808 */
[----:B---3--:R-:W-:Y:S01]  /*d760*/  FSEL R95, R12, -INF , P3 ;  /* 0xff8000000c5f7808 */ /* 0x008fe20001800000 */
[--C-:B------:R-:W-:Y:S01]  /*d770*/  FFMA.FTZ R83, R89, R38, -R8.reuse ;  /* 0x0000002659537223 */ /* 0x100fe20000010808 */
[----:B------:R-:W-:Y:S01]  /*d780*/  FMNMX.FTZ R6, R13, R6, !PT ;  /* 0x000000060d067209 */ /* 0x000fe20007810000 */
[-CC-:B------:R-:W-:Y:S01]  /*d790*/  FFMA.FTZ R89, R97, R38.reuse, -R8.reuse ;  /* 0x0000002661597223 */ /* 0x180fe20000010808 */
[----:B------:R-:W-:Y:S01]  /*d7a0*/  FSEL R97, R86, -INF , P4 ;  /* 0xff80000056617808 */ /* 0x000fe20002000000 */
[--C-:B------:R-:W-:Y:S01]  /*d7b0*/  FFMA.FTZ R174, R101, R38, -R8.reuse ;  /* 0x0000002665ae7223 */ /* 0x100fe20000010808 */
[----:B------:R-:W-:Y:S01]  /*d7c0*/  FMNMX.FTZ R6, R11, R6, !PT ;  /* 0x000000060b067209 */ /* 0x000fe20007810000 */
[-CC-:B------:R-:W-:Y:S01]  /*d7d0*/  FFMA.FTZ R176, R71, R38.reuse, -R8.reuse ;  /* 0x0000002647b07223 */ /* 0x180fe20000010808 */
[----:B-----5:R-:W-:Y:S01]  /*d7e0*/  FSEL R101, R14, -INF , P5 ;  /* 0xff8000000e657808 */ /* 0x020fe20002800000 */
[--C-:B------:R-:W-:Y:S01]  /*d7f0*/  FFMA.FTZ R71, R49, R38, -R8.reuse ;  /* 0x0000002631477223 */ /* 0x100fe20000010808 */
[----:B------:R-:W-:Y:S01]  /*d800*/  FMNMX.FTZ R6, R21, R6, !PT ;  /* 0x0000000615067209 */ /* 0x000fe20007810000 */
[-CC-:B------:R-:W-:Y:S01]  /*d810*/  FFMA.FTZ R69, R69, R38.reuse, -R8.reuse ;  /* 0x0000002645457223 */ /* 0x180fe20000010808 */
[----:B------:R-:W-:Y:S01]  /*d820*/  MUFU.EX2 R160, R160 ;  /* 0x000000a000a07308 */ /* 0x000fe20000000800 */
[--C-:B------:R-:W-:Y:S01]  /*d830*/  FFMA.FTZ R178, R67, R38, -R8.reuse ;  /* 0x0000002643b27223 */ /* 0x100fe20000010808 */
[----:B------:R-:W-:Y:S01]  /*d840*/  FMNMX.FTZ R6, R15, R6, !PT ;  /* 0x000000060f067209 */ /* 0x000fe20007810000 */
[-CC-:B------:R-:W-:Y:S01]  /*d850*/  FFMA.FTZ R67, R73, R38.reuse, -R8.reuse ;  /* 0x0000002649437223 */ /* 0x180fe20000010808 */
[-CC-:B------:R-:W-:Y:S01]  /*d860*/  FFMA.FTZ R168, R107, R38.reuse, -R8.reuse ;  /* 0x000000266ba87223 */ /* 0x180fe20000010808 */
[--C-:B------:R-:W-:Y:S01]  /*d870*/  FFMA.FTZ R170, R105, R38, -R8.reuse ;  /* 0x0000002669aa7223 */ /* 0x100fe20000010808 */
[----:B------:R-:W-:Y:S01]  /*d880*/  FMNMX.FTZ R6, R27, R6, !PT ;  /* 0x000000061b067209 */ /* 0x000fe20007810000 */
[-CC-:B------:R-:W-:Y:S01]  /*d890*/  FFMA.FTZ R172, R103, R38.reuse, -R8.reuse ;  /* 0x0000002667ac7223 */ /* 0x180fe20000010808 */
[----:B------:R-:W0:Y:S01]  /*d8a0*/  MUFU.EX2 R69, R69 ;  /* 0x0000004500457308 */ /* 0x000e220000000800 */
[--C-:B------:R-:W-:Y:S01]  /*d8b0*/  FFMA.FTZ R180, R75, R38, -R8.reuse ;  /* 0x000000264bb47223 */ /* 0x100fe20000010808 */
[----:B------:R-:W-:Y:S01]  /*d8c0*/  FMNMX.FTZ R6, R25, R6, !PT ;  /* 0x0000000619067209 */ /* 0x000fe20007810000 */
[-CC-:B------:R-:W-:Y:S01]  /*d8d0*/  FFMA.FTZ R73, R99, R38.reuse, -R8.reuse ;  /* 0x0000002663497223 */ /* 0x180fe20000010808 */
[-CC-:B------:R-:W-:Y:S01]  /*d8e0*/  FFMA.FTZ R164, R111, R38.reuse, -R8.reuse ;  /* 0x000000266fa47223 */ /* 0x180fe20000010808 */
[--C-:B------:R-:W-:Y:S01]  /*d8f0*/  FFMA.FTZ R166, R109, R38, -R8.reuse ;  /* 0x000000266da67223 */ /* 0x100fe20000010808 */
[----:B------:R-:W-:Y:S01]  /*d900*/  FMNMX.FTZ R6, R31, R6, !PT ;  /* 0x000000061f067209 */ /* 0x000fe20007810000 */
[-CC-:B------:R-:W-:Y:S01]  /*d910*/  FFMA.FTZ R85, R85, R38.reuse, -R8.reuse ;  /* 0x0000002655557223 */ /* 0x180fe20000010808 */
[----:B------:R-:W1:Y:S01]  /*d920*/  MUFU.EX2 R162, R162 ;  /* 0x000000a200a27308 */ /* 0x000e620000000800 */
        /* <DEDUP_REMOVED lines=14> */
[----:B------:R-:W3:Y:S01]  /*da10*/  MUFU.EX2 R77, R77 ;  /* 0x0000004d004d7308 */ /* 0x000ee20000000800 */
        /* <DEDUP_REMOVED lines=14> */
[----:B------:R-:W-:Y:S01]  /*db00*/  MOV R109, R151 ;  /* 0x00000097006d7202 */ /* 0x000fe20000000f00 */
[----:B------:R-:W-:Y:S01]  /*db10*/  IMAD.MOV.U32 R111, RZ, RZ, R151 ;  /* 0x000000ffff6f7224 */ /* 0x000fe200078e0097 */
[----:B------:R-:W-:Y:S01]  /*db20*/  FMNMX.FTZ R6, R47, R6, !PT ;  /* 0x000000062f067209 */ /* 0x000fe20007810000 */
[----:B------:R-:W5:Y:S03]  /*db30*/  MUFU.EX2 R79, R79 ;  /* 0x0000004f004f7308 */ /* 0x000f660000000800 */
[----:B------:R-:W-:-:S04]  /*db40*/  FMNMX.FTZ R6, R51, R6, !PT ;  /* 0x0000000633067209 */ /* 0x000fc80007810000 */
[----:B------:R-:W-:Y:S01]  /*db50*/  FMNMX.FTZ R6, R53, R6, !PT ;  /* 0x0000000635067209 */ /* 0x000fe20007810000 */
[----:B------:R-:W2:Y:S03]  /*db60*/  MUFU.EX2 R166, R166 ;  /* 0x000000a600a67308 */ /* 0x000ea60000000800 */
[----:B------:R-:W-:-:S04]  /*db70*/  FMNMX.FTZ R6, R57, R6, !PT ;  /* 0x0000000639067209 */ /* 0x000fc80007810000 */
[----:B------:R-:W-:Y:S01]  /*db80*/  FMNMX.FTZ R6, R55, R6, !PT ;  /* 0x0000000637067209 */ /* 0x000fe20007810000 */
[----:B------:R-:W2:Y:S03]  /*db90*/  MUFU.EX2 R81, R81 ;  /* 0x0000005100517308 */ /* 0x000ea60000000800 */
        /* <DEDUP_REMOVED lines=25> */
[-C--:B------:R-:W-:Y:S02]  /*dd30*/  FMUL.FTZ R6, R49, R38.reuse ;  /* 0x0000002631067220 */ /* 0x080fe40000410000 */
[----:B------:R-:W-:Y:S03]  /*dd40*/  MUFU.EX2 R67, R67 ;  /* 0x0000004300437308 */ /* 0x000fe60000000800 */
[----:B------:R-:W-:Y:S02]  /*dd50*/  FSEL R8, R6, RZ, P1 ;  /* 0x000000ff06087208 */ /* 0x000fe40000800000 */
[----:B------:R-:W-:Y:S01]  /*dd60*/  ISETP.GE.AND P1, PT, R96, 0x81, PT ;  /* 0x000000816000780c */ /* 0x000fe20003f26270 */
[----:B------:R-:W-:Y:S02]  /*dd70*/  IMAD.MOV.U32 R96, RZ, RZ, R151 ;  /* 0x000000ffff607224 */ /* 0x000fe400078e0097 */
[----:B------:R-:W-:Y:S01]  /*dd80*/  MUFU.EX2 R180, R180 ;  /* 0x000000b400b47308 */ /* 0x000fe20000000800 */
[-CC-:B------:R-:W-:Y:S01]  /*dd90*/  FFMA.FTZ R161, R5, R38.reuse, -R8.reuse ;  /* 0x0000002605a17223 */ /* 0x180fe20000010808 */
[-CC-:B------:R-:W-:Y:S01]  /*dda0*/  FFMA.FTZ R4, R4, R38.reuse, -R8.reuse ;  /* 0x0000002604047223 */ /* 0x180fe20000010808 */
[-CC-:B------:R-:W-:Y:S01]  /*ddb0*/  FFMA.FTZ R163, R9, R38.reuse, -R8.reuse ;  /* 0x0000002609a37223 */ /* 0x180fe20000010808 */
[----:B------:R-:W-:Y:S01]  /*ddc0*/  FADD.FTZ R5, R160, R69 ;  /* 0x00000045a0057221 */ /* 0x000fe20000010000 */
[-CC-:B------:R-:W-:Y:S01]  /*ddd0*/  FFMA.FTZ R6, R7, R38.reuse, -R8.reuse ;  /* 0x0000002607067223 */ /* 0x180fe20000010808 */
[-CC-:B------:R-:W-:Y:S01]  /*dde0*/  FFMA.FTZ R165, R13, R38.reuse, -R8.reuse ;  /* 0x000000260da57223 */ /* 0x180fe20000010808 */
[-CC-:B------:R-:W-:Y:S01]  /*ddf0*/  FFMA.FTZ R10, R11, R38.reuse, -R8.reuse ;  /* 0x000000260b0a7223 */ /* 0x180fe20000010808 */
[----:B------:R-:W-:Y:S01]  /*de00*/  MUFU.EX2 R161, R161 ;  /* 0x000000a100a17308 */ /* 0x000fe20000000800 */
[----:B-1----:R-:W-:Y:S01]  /*de10*/  FADD.FTZ R28, R162, R5 ;  /* 0x00000005a21c7221 */ /* 0x002fe20000010000 */
[-CC-:B------:R-:W-:Y:S01]  /*de20*/  FFMA.FTZ R167, R21, R38.reuse, -R8.reuse ;  /* 0x0000002615a77223 */ /* 0x180fe20000010808 */
[-CC-:B------:R-:W-:Y:S01]  /*de30*/  FFMA.FTZ R12, R15, R38.reuse, -R8.reuse ;  /* 0x000000260f0c7223 */ /* 0x180fe20000010808 */
[-C--:B------:R-:W-:Y:S01]  /*de40*/  FFMA.FTZ R169, R27, R38.reuse, -R8 ;  /* 0x000000261ba97223 */ /* 0x080fe20000010808 */
[----:B---3--:R-:W-:Y:S01]  /*de50*/  FADD.FTZ R5, R77, R28 ;  /* 0x0000001c4d057221 */ /* 0x008fe20000010000 */
[-CC-:B------:R-:W-:Y:S01]  /*de60*/  FFMA.FTZ R14, R25, R38.reuse, -R8.reuse ;  /* 0x00000026190e7223 */ /* 0x180fe20000010808 */
[-CC-:B------:R-:W-:Y:S01]  /*de70*/  FFMA.FTZ R171, R31, R38.reuse, -R8.reuse ;  /* 0x000000261fab7223 */ /* 0x180fe20000010808 */
[----:B------:R-:W0:Y:S01]  /*de80*/  MUFU.EX2 R4, R4 ;  /* 0x0000000400047308 */ /* 0x000e220000000800 */
[----:B----4-:R-:W-:Y:S01]  /*de90*/  FADD.FTZ R30, R164, R5 ;  /* 0x00000005a41e7221 */ /* 0x010fe20000010000 */
[-CC-:B------:R-:W-:Y:S01]  /*dea0*/  FFMA.FTZ R20, R29, R38.reuse, -R8.reuse ;  /* 0x000000261d147223 */ /* 0x180fe20000010808 */
[-CC-:B------:R-:W-:Y:S01]  /*deb0*/  FFMA.FTZ R173, R35, R38.reuse, -R8.reuse ;  /* 0x0000002623ad7223 */ /* 0x180fe20000010808 */
[-C--:B------:R-:W-:Y:S01]  /*dec0*/  FFMA.FTZ R24, R33, R38.reuse, -R8 ;  /* 0x0000002621187223 */ /* 0x080fe20000010808 */
[----:B-----5:R-:W-:Y:S01]  /*ded0*/  FADD.FTZ R5, R79, R30 ;  /* 0x0000001e4f057221 */ /* 0x020fe20000010000 */
[-CC-:B------:R-:W-:Y:S01]  /*dee0*/  FFMA.FTZ R175, R39, R38.reuse, -R8.reuse ;  /* 0x0000002627af7223 */ /* 0x180fe20000010808 */
[-CC-:B------:R-:W-:Y:S01]  /*def0*/  FFMA.FTZ R26, R41, R38.reuse, -R8.reuse ;  /* 0x00000026291a7223 */ /* 0x180fe20000010808 */
[----:B------:R-:W1:Y:S01]  /*df00*/  MUFU.EX2 R163, R163 ;  /* 0x000000a300a37308 */ /* 0x000e620000000800 */
[----:B--2---:R-:W-:Y:S01]  /*df10*/  FADD.FTZ R30, R166, R5 ;  /* 0x00000005a61e7221 */ /* 0x004fe20000010000 */
[-CC-:B------:R-:W-:Y:S01]  /*df20*/  FFMA.FTZ R177, R43, R38.reuse, -R8.reuse ;  /* 0x000000262bb17223 */ /* 0x180fe20000010808 */
[-CC-:B------:R-:W-:Y:S01]  /*df30*/  FFMA.FTZ R28, R45, R38.reuse, -R8.reuse ;  /* 0x000000262d1c7223 */ /* 0x180fe20000010808 */
[-C--:B------:R-:W-:Y:S01]  /*df40*/  FFMA.FTZ R179, R47, R38.reuse, -R8 ;  /* 0x000000262fb37223 */ /* 0x080fe20000010808 */
[----:B------:R-:W-:Y:S01]  /*df50*/  FADD.FTZ R7, R81, R30 ;  /* 0x0000001e51077221 */ /* 0x000fe20000010000 */
[-CC-:B------:R-:W-:Y:S01]  /*df60*/  FFMA.FTZ R30, R51, R38.reuse, -R8.reuse ;  /* 0x00000026331e7223 */ /* 0x180fe20000010808 */
[-C--:B------:R-:W-:Y:S01]  /*df70*/  FFMA.FTZ R53, R53, R38.reuse, -R8 ;  /* 0x0000002635357223 */ /* 0x080fe20000010808 */
[----:B------:R-:W2:Y:S01]  /*df80*/  MUFU.EX2 R6, R6 ;  /* 0x0000000600067308 */ /* 0x000ea20000000800 */
[----:B0-----:R-:W-:Y:S01]  /*df90*/  FADD.FTZ R32, R161, R4 ;  /* 0x00000004a1207221 */ /* 0x001fe20000010000 */
[----:B------:R-:W-:Y:S01]  /*dfa0*/  FADD.FTZ R34, R168, R7 ;  /* 0x00000007a8227221 */ /* 0x000fe20000010000 */
[-CC-:B------:R-:W-:Y:S01]  /*dfb0*/  FFMA.FTZ R57, R57, R38.reuse, -R8.reuse ;  /* 0x0000002639397223 */ /* 0x180fe20000010808 */
[-CC-:B------:R-:W-:Y:S01]  /*dfc0*/  FFMA.FTZ R55, R55, R38.reuse, -R8.reuse ;  /* 0x0000002637377223 */ /* 0x180fe20000010808 */
[-C--:B------:R-:W-:Y:S01]  /*dfd0*/  FFMA.FTZ R59, R59, R38.reuse, -R8 ;  /* 0x000000263b3b7223 */ /* 0x080fe20000010808 */
[----:B------:R-:W-:Y:S01]  /*dfe0*/  FADD.FTZ R7, R83, R34 ;  /* 0x0000002253077221 */ /* 0x000fe20000010000 */
[-C--:B------:R-:W-:Y:S01]  /*dff0*/  FFMA.FTZ R61, R61, R38.reuse, -R8 ;  /* 0x000000263d3d7223 */ /* 0x080fe20000010808 */
[----:B------:R-:W0:Y:S01]  /*e000*/  MUFU.EX2 R165, R165 ;  /* 0x000000a500a57308 */ /* 0x000e220000000800 */
[----:B-1----:R-:W-:Y:S01]  /*e010*/  FADD.FTZ R5, R163, R32 ;  /* 0x00000020a3057221 */ /* 0x002fe20000010000 */
[----:B------:R-:W-:Y:S01]  /*e020*/  FADD.FTZ R34, R170, R7 ;  /* 0x00000007aa227221 */ /* 0x000fe20000010000 */
[-CC-:B------:R-:W-:Y:S01]  /*e030*/  FFMA.FTZ R63, R63, R38.reuse, -R8.reuse ;  /* 0x000000263f3f7223 */ /* 0x180fe20000010808 */
[-CC-:B------:R-:W-:Y:S01]  /*e040*/  FFMA.FTZ R65, R65, R38.reuse, -R8.reuse ;  /* 0x0000002641417223 */ /* 0x180fe20000010808 */
[-C--:B------:R-:W-:Y:S01]  /*e050*/  FFMA.FTZ R91, R91, R38.reuse, -R8 ;  /* 0x000000265b5b7223 */ /* 0x080fe20000010808 */
[----:B------:R-:W-:Y:S01]  /*e060*/  FADD.FTZ R7, R87, R34 ;  /* 0x0000002257077221 */ /* 0x000fe20000010000 */
[-CC-:B------:R-:W-:Y:S01]  /*e070*/  FFMA.FTZ R93, R93, R38.reuse, -R8.reuse ;  /* 0x000000265d5d7223 */ /* 0x180fe20000010808 */
[----:B------:R-:W1:Y:S01]  /*e080*/  MUFU.EX2 R10, R10 ;  /* 0x0000000a000a7308 */ /* 0x000e620000000800 */
[----:B--2---:R-:W-:Y:S01]  /*e090*/  FADD.FTZ R32, R6, R5 ;  /* 0x0000000506207221 */ /* 0x004fe20000010000 */
[----:B------:R-:W-:Y:S01]  /*e0a0*/  FADD.FTZ R36, R172, R7 ;  /* 0x00000007ac247221 */ /* 0x000fe20000010000 */
[-CC-:B------:R-:W-:Y:S01]  /*e0b0*/  FFMA.FTZ R95, R95, R38.reuse, -R8.reuse ;  /* 0x000000265f5f7223 */ /* 0x180fe20000010808 */
[-CC-:B------:R-:W-:Y:S01]  /*e0c0*/  FFMA.FTZ R97, R97, R38.reuse, -R8.reuse ;  /* 0x0000002661617223 */ /* 0x180fe20000010808 */
[----:B------:R-:W-:Y:S01]  /*e0d0*/  FFMA.FTZ R101, R101, R38, -R8 ;  /* 0x0000002665657223 */ /* 0x000fe20000010808 */
[----:B------:R-:W-:Y:S01]  /*e0e0*/  FADD.FTZ R7, R89, R36 ;  /* 0x0000002459077221 */ /* 0x000fe20000010000 */
[----:B------:R-:W-:Y:S01]  /*e0f0*/  F2FP.F16.F32.PACK_AB R161, R4, R161 ;  /* 0x000000a104a1723e */ /* 0x000fe200000000ff */
[----:B------:R-:W2:Y:S01]  /*e100*/  MUFU.EX2 R167, R167 ;  /* 0x000000a700a77308 */ /* 0x000ea20000000800 */
[----:B0-----:R-:W-:Y:S01]  /*e110*/  FADD.FTZ R5, R165, R32 ;  /* 0x00000020a5057221 */ /* 0x001fe20000010000 */
[----:B------:R-:W-:Y:S01]  /*e120*/  FADD.FTZ R36, R174, R7 ;  /* 0x00000007ae247221 */ /* 0x000fe20000010000 */
[----:B------:R-:W-:-:S02]  /*e130*/  F2FP.F16.F32.PACK_AB R163, R6, R163 ;  /* 0x000000a306a3723e */ /* 0x000fc400000000ff */
[----:B------:R-:W-:Y:S01]  /*e140*/  F2FP.F16.F32.PACK_AB R172, R89, R172 ;  /* 0x000000ac59ac723e */ /* 0x000fe200000000ff */
[----:B------:R-:W-:Y:S01]  /*e150*/  IMAD.MOV.U32 R89, RZ, RZ, R151 ;  /* 0x000000ffff597224 */ /* 0x000fe200078e0097 */
[----:B------:R-:W-:Y:S01]  /*e160*/  F2FP.F16.F32.PACK_AB R160, R69, R160 ;  /* 0x000000a045a0723e */ /* 0x000fe200000000ff */
[----:B------:R-:W0:Y:S01]  /*e170*/  MUFU.EX2 R12, R12 ;  /* 0x0000000c000c7308 */ /* 0x000e220000000800 */
[----:B-1----:R-:W-:Y:S01]  /*e180*/  FADD.FTZ R32, R10, R5 ;  /* 0x000000050a207221 */ /* 0x002fe20000010000 */
[----:B------:R-:W-:Y:S02]  /*e190*/  F2FP.F16.F32.PACK_AB R162, R77, R162 ;  /* 0x000000a24da2723e */ /* 0x000fe400000000ff */
[----:B------:R-:W-:Y:S02]  /*e1a0*/  F2FP.F16.F32.PACK_AB R164, R79, R164 ;  /* 0x000000a44fa4723e */ /* 0x000fe400000000ff */
[----:B------:R-:W-:Y:S02]  /*e1b0*/  F2FP.F16.F32.PACK_AB R166, R81, R166 ;  /* 0x000000a651a6723e */ /* 0x000fe400000000ff */
[----:B------:R-:W1:Y:S01]  /*e1c0*/  MUFU.EX2 R169, R169 ;  /* 0x000000a900a97308 */ /* 0x000e620000000800 */
[----:B--2---:R-:W-:Y:S01]  /*e1d0*/  FADD.FTZ R5, R167, R32 ;  /* 0x00000020a7057221 */ /* 0x004fe20000010000 */
[----:B------:R-:W-:-:S02]  /*e1e0*/  F2FP.F16.F32.PACK_AB R168, R83, R168 ;  /* 0x000000a853a8723e */ /* 0x000fc400000000ff */
[----:B------:R-:W-:Y:S02]  /*e1f0*/  F2FP.F16.F32.PACK_AB R170, R87, R170 ;  /* 0x000000aa57aa723e */ /* 0x000fe400000000ff */
[----:B------:R-:W-:Y:S02]  /*e200*/  F2FP.F16.F32.PACK_AB R174, R85, R174 ;  /* 0x000000ae55ae723e */ /* 0x000fe400000000ff */
[----:B------:R-:W2:Y:S01]  /*e210*/  MUFU.EX2 R14, R14 ;  /* 0x0000000e000e7308 */ /* 0x000ea20000000800 */
[----:B0-----:R-:W-:Y:S01]  /*e220*/  FADD.FTZ R34, R12, R5 ;  /* 0x000000050c227221 */ /* 0x001fe20000010000 */
[----:B------:R-:W-:Y:S02]  /*e230*/  F2FP.F16.F32.PACK_AB R165, R10, R165 ;  /* 0x000000a50aa5723e */ /* 0x000fe400000000ff */
[----:B------:R-:W-:-:S04]  /*e240*/  F2FP.F16.F32.PACK_AB R167, R12, R167 ;  /* 0x000000a70ca7723e */ /* 0x000fc800000000ff */
[----:B------:R-:W0:Y:S01]  /*e250*/  MUFU.EX2 R171, R171 ;  /* 0x000000ab00ab7308 */ /* 0x000e220000000800 */
[----:B-1----:R-:W-:-:S07]  /*e260*/  FADD.FTZ R5, R169, R34 ;  /* 0x00000022a9057221 */ /* 0x002fce0000010000 */
[----:B------:R-:W1:Y:S01]  /*e270*/  MUFU.EX2 R20, R20 ;  /* 0x0000001400147308 */ /* 0x000e620000000800 */
[C---:B--2---:R-:W-:Y:S01]  /*e280*/  FADD.FTZ R34, R14.reuse, R5 ;  /* 0x000000050e227221 */ /* 0x044fe20000010000 */
[----:B------:R-:W-:Y:S01]  /*e290*/  FADD.FTZ R5, R85, R36 ;  /* 0x0000002455057221 */ /* 0x000fe20000010000 */
[----:B------:R-:W-:-:S03]  /*e2a0*/  F2FP.F16.F32.PACK_AB R169, R14, R169 ;  /* 0x000000a90ea9723e */ /* 0x000fc600000000ff */
[----:B------:R-:W-:Y:S01]  /*e2b0*/  FADD.FTZ R40, R176, R5 ;  /* 0x00000005b0287221 */ /* 0x000fe20000010000 */
[----:B------:R-:W-:Y:S01]  /*e2c0*/  F2FP.F16.F32.PACK_AB R176, R71, R176 ;  /* 0x000000b047b0723e */ /* 0x000fe200000000ff */
[----:B------:R-:W2:Y:S01]  /*e2d0*/  MUFU.EX2 R173, R173 ;  /* 0x000000ad00ad7308 */ /* 0x000ea20000000800 */
[----:B0-----:R-:W-:Y:S01]  /*e2e0*/  FADD.FTZ R3, R171, R34 ;  /* 0x00000022ab037221 */ /* 0x001fe20000010000 */
[----:B------:R-:W-:-:S04]  /*e2f0*/  FADD.FTZ R5, R71, R40 ;  /* 0x0000002847057221 */ /* 0x000fc80000010000 */
[----:B------:R-:W-:Y:S01]  /*e300*/  FADD.FTZ R40, R178, R5 ;  /* 0x00000005b2287221 */ /* 0x000fe20000010000 */
[C---:B------:R-:W-:Y:S01]  /*e310*/  F2FP.F16.F32.PACK_AB R178, R67.reuse, R178 ;  /* 0x000000b243b2723e */ /* 0x040fe200000000ff */
[----:B------:R-:W0:Y:S01]  /*e320*/  MUFU.EX2 R24, R24 ;  /* 0x0000001800187308 */ /* 0x000e220000000800 */
[C---:B-1----:R-:W-:Y:S01]  /*e330*/  FADD.FTZ R36, R20.reuse, R3 ;  /* 0x0000000314247221 */ /* 0x042fe20000010000 */
[----:B------:R-:W-:Y:S01]  /*e340*/  FADD.FTZ R5, R67, R40 ;  /* 0x0000002843057221 */ /* 0x000fe20000010000 */
[----:B------:R-:W-:-:S03]  /*e350*/  F2FP.F16.F32.PACK_AB R171, R20, R171 ;  /* 0x000000ab14ab723e */ /* 0x000fc600000000ff */
[----:B------:R-:W-:Y:S02]  /*e360*/  FADD.FTZ R40, R180, R5 ;  /* 0x00000005b4287221 */ /* 0x000fe40000010000 */
        /* <DEDUP_REMOVED lines=35> */
[----:B------:R-:W-:-:S05]  /*e5a0*/  IMAD.MOV.U32 R99, RZ, RZ, R151 ;  /* 0x000000ffff637224 */ /* 0x000fca00078e0097 */
        /* <DEDUP_REMOVED lines=9> */
[----:B------:R-:W-:Y:S02]  /*e640*/  F2FP.F16.F32.PACK_AB R186, R103, R186 ;  /* 0x000000ba67ba723e */ /* 0x000fe400000000ff */
[----:B------:R-:W-:-:S04]  /*e650*/  MOV R103, R151 ;  /* 0x0000009700677202 */ /* 0x000fc80000000f00 */
        /* <DEDUP_REMOVED lines=9> */
[----:B------:R-:W-:Y:S01]  /*e6f0*/  F2FP.F16.F32.PACK_AB R188, R105, R188 ;  /* 0x000000bc69bc723e */ /* 0x000fe200000000ff */
[----:B------:R-:W-:-:S05]  /*e700*/  IMAD.MOV.U32 R105, RZ, RZ, R151 ;  /* 0x000000ffff697224 */ /* 0x000fca00078e0097 */
[----:B------:R2:W3:Y:S01]  /*e710*/  MUFU.EX2 R40, R91 ;  /* 0x0000005b00287308 */ /* 0x0004e20000000800 */
[C---:B0-----:R-:W-:Y:S01]  /*e720*/  FADD.FTZ R44, R36.reuse, R3 ;  /* 0x00000003242c7221 */ /* 0x041fe20000010000 */
[----:B------:R-:W-:-:S06]  /*e730*/  F2FP.F16.F32.PACK_AB R185, R36, R61 ;  /* 0x0000003d24b9723e */ /* 0x000fcc00000000ff */
[----:B------:R-:W0:Y:S01]  /*e740*/  MUFU.EX2 R93, R93 ;  /* 0x0000005d005d7308 */ /* 0x000e220000000800 */
[----:B-1----:R-:W-:Y:S01]  /*e750*/  FADD.FTZ R3, R65, R44 ;  /* 0x0000002c41037221 */ /* 0x002fe20000010000 */
[----:B--2---:R-:W-:-:S06]  /*e760*/  MOV R91, R151 ;  /* 0x00000097005b7202 */ /* 0x004fcc0000000f00 */
[----:B------:R1:W2:Y:S01]  /*e770*/  MUFU.EX2 R42, R95 ;  /* 0x0000005f002a7308 */ /* 0x0002a20000000800 */
[C---:B---3--:R-:W-:Y:S01]  /*e780*/  FADD.FTZ R6, R40.reuse, R3 ;  /* 0x0000000328067221 */ /* 0x048fe20000010000 */
[----:B------:R-:W-:-:S06]  /*e790*/  F2FP.F16.F32.PACK_AB R187, R40, R65 ;  /* 0x0000004128bb723e */ /* 0x000fcc00000000ff */
[----:B------:R-:W3:Y:S01]  /*e7a0*/  MUFU.EX2 R190, R190 ;  /* 0x000000be00be7308 */ /* 0x000ee20000000800 */
[----:B0-----:R-:W-:Y:S01]  /*e7b0*/  FADD.FTZ R3, R93, R6 ;  /* 0x000000065d037221 */ /* 0x001fe20000010000 */
[----:B-1----:R-:W-:-:S06]  /*e7c0*/  IMAD.MOV.U32 R95, RZ, RZ, R151 ;  /* 0x000000ffff5f7224 */ /* 0x002fcc00078e0097 */
[----:B------:R-:W0:Y:S01]  /*e7d0*/  MUFU.EX2 R97, R97 ;  /* 0x0000006100617308 */ /* 0x000e220000000800 */
[C---:B--2---:R-:W-:Y:S01]  /*e7e0*/  FADD.FTZ R6, R42.reuse, R3 ;  /* 0x000000032a067221 */ /* 0x044fe20000010000 */
[----:B------:R-:W-:Y:S01]  /*e7f0*/  F2FP.F16.F32.PACK_AB R189, R42, R93 ;  /* 0x0000005d2abd723e */ /* 0x000fe200000000ff */
[----:B------:R-:W-:-:S05]  /*e800*/  IMAD.MOV.U32 R93, RZ, RZ, R151 ;  /* 0x000000ffff5d7224 */ /* 0x000fca00078e0097 */
[----:B------:R-:W1:Y:S01]  /*e810*/  MUFU.EX2 R107, R107 ;  /* 0x0000006b006b7308 */ /* 0x000e620000000800 */
[----:B---3--:R-:W-:-:S07]  /*e820*/  FADD.FTZ R8, R190, R5 ;  /* 0x00000005be087221 */ /* 0x008fce0000010000 */
[----:B------:R2:W3:Y:S01]  /*e830*/  MUFU.EX2 R4, R101 ;  /* 0x0000006500047308 */ /* 0x0004e20000000800 */
[----:B0-----:R-:W-:Y:S01]  /*e840*/  FADD.FTZ R3, R97, R6 ;  /* 0x0000000661037221 */ /* 0x001fe20000010000 */
[C---:B-1----:R-:W-:Y:S01]  /*e850*/  FADD.FTZ R8, R107.reuse, R8 ;  /* 0x000000086b087221 */ /* 0x042fe20000010000 */
[----:B------:R-:W-:Y:S01]  /*e860*/  F2FP.F16.F32.PACK_AB R190, R107, R190 ;  /* 0x000000be6bbe723e */ /* 0x000fe200000000ff */
[--C-:B------:R-:W-:Y:S02]  /*e870*/  IMAD.MOV.U32 R107, RZ, RZ, R151.reuse ;  /* 0x000000ffff6b7224 */ /* 0x100fe400078e0097 */
[----:B--2---:R-:W-:Y:S01]  /*e880*/  IMAD.MOV.U32 R101, RZ, RZ, R151 ;  /* 0x000000ffff657224 */ /* 0x004fe200078e0097 */
[C---:B---3--:R-:W-:Y:S01]  /*e890*/  F2FP.F16.F32.PACK_AB R191, R4.reuse, R97 ;  /* 0x0000006104bf723e */ /* 0x048fe200000000ff */
[----:B------:R-:W-:Y:S01]  /*e8a0*/  FADD.FTZ R3, R4, R3 ;  /* 0x0000000304037221 */ /* 0x000fe20000010000 */
[----:B------:R-:W-:Y:S01]  /*e8b0*/  MOV R97, R151 ;  /* 0x0000009700617202 */ /* 0x000fe20000000f00 */
[----:B------:R-:W-:Y:S06]  /*e8c0*/  @!P1 BRA `(.L_x_7162) ;  /* 0x0000002c00189947 */ /* 0x000fec0003800000 */
[----:B------:R-:W-:Y:S01]  /*e8d0*/  VIADD R210, R210, 0xfffffffe ;  /* 0xfffffffed2d27836 */ /* 0x000fe20000000000 */
[----:B------:R-:W-:Y:S01]  /*e8e0*/  MOV R10, R37 ;  /* 0x00000025000a7202 */ /* 0x000fe20000000f00 */
[----:B------:R-:W-:Y:S01]  /*e8f0*/  IMAD.MOV.U32 R9, RZ, RZ, R49 ;  /* 0x000000ffff097224 */ /* 0x000fe200078e0031 */
[----:B------:R-:W-:Y:S01]  /*e900*/  CS2R R150, SRZ ;  /* 0x0000000000967805 */ /* 0x000fe2000001ff00 */
[----:B------:R-:W-:Y:S01]  /*e910*/  IMAD.MOV.U32 R4, RZ, RZ, R158 ;  /* 0x000000ffff047224 */ /* 0x000fe200078e009e */
[----:B------:R-:W-:Y:S01]  /*e920*/  CS2R R148, SRZ ;  /* 0x0000000000947805 */ /* 0x000fe2000001ff00 */
[----:B------:R-:W-:Y:S01]  /*e930*/  IMAD.MOV.U32 R11, RZ, RZ, R152 ;  /* 0x000000ffff0b7224 */ /* 0x000fe200078e0098 */
        /* <DEDUP_REMOVED lines=29> */
[----:B------:R-:W-:-:S07]  /*eb10*/  CS2R R88, SRZ ;  /* 0x0000000000587805 */ /* 0x000fce000001ff00 */
.L_x_7174:
[----:B------:R-:W-:Y:S01]  /*eb20*/  ISETP.NE.AND P1, PT, R11, 0x1, PT ;  /* 0x000000010b00780c */ /* 0x000fe20003f25270 */
[----:B------:R-:W-:Y:S05]  /*eb30*/  YIELD ;  /* 0x0000000000007946 */ /* 0x000fea0003800000 */
[----:B------:R-:W-:Y:S02]  /*eb40*/  SEL R5, RZ, 0x1, P1 ;  /* 0x00000001ff057807 */ /* 0x000fe40000800000 */
[----:B------:R-:W-:Y:S02]  /*eb50*/  ISETP.NE.AND P1, PT, R194, RZ, PT ;  /* 0x000000ffc200720c */ /* 0x000fe40003f25270 */
[----:B------:R-:W-:-:S11]  /*eb60*/  LOP3.LUT R158, R4, R5, RZ, 0x3c, !PT ;  /* 0x00000005049e7212 */ /* 0x000fd600078e3cff */
[----:B------:R-:W-:Y:S05]  /*eb70*/  @P1 BRA `(.L_x_7163) ;  /* 0x00000000003c1947 */ /* 0x000fea0003800000 */
[----:B------:R-:W-:Y:S05]  /*eb80*/  @!P0 BRA `(.L_x_7164) ;  /* 0x0000000000048947 */ /* 0x000fea0003800000 */
[----:B------:R-:W-:Y:S01]  /*eb90*/  BPT.TRAP 0x1 ;  /* 0x000000040000795c */ /* 0x000fe20000300000 */
.L_x_7164:
        /* <DEDUP_REMOVED lines=8> */
.L_x_7165:
[----:B------:R-:W-:Y:S04]  /*ec20*/  BSSY B0, `(.L_x_7163) ;  /* 0x0000004000007945 */ /* 0x000fe80003800000 */
[----:B-1----:R-:W-:Y:S05]  /*ec30*/  @P2 BRA `(.L_x_7166) ;  /* 0x0000000000082947 */ /* 0x002fea0003800000 */
[----:B------:R-:W1:Y:S02]  /*ec40*/  SYNCS.PHASECHK.TRANS64.TRYWAIT P2, [R5+URZ+0x28830], R6 ;  /* 0x02883006050075a7 */ /* 0x000e64000804017f */
[----:B-1----:R-:W-:Y:S05]  /*ec50*/  @!P2 BRA `(.L_x_7167) ;  /* 0x000000cc00aca947 */ /* 0x002fea0003800000 */
.L_x_7166:
[----:B------:R-:W-:Y:S05]  /*ec60*/  BSYNC B0 ;  /* 0x0000000000007941 */ /* 0x000fea0003800000 */
.L_x_7163:
[----:B01----:R-:W0:Y:S01]  /*ec70*/  S2R R5, SR_TID.X ;  /* 0x0000000000057919 */ /* 0x003e220000002100 */
[----:B------:R-:W-:Y:S01]  /*ec80*/  VIADD R152, R11, 0x1 ;  /* 0x000000010b987836 */ /* 0x000fe20000000000 */
[----:B------:R-:W-:Y:S05]  /*ec90*/  WARPSYNC.ALL ;  /* 0x0000000000007948 */ /* 0x000fea0003800000 */
[C---:B------:R-:W-:Y:S01]  /*eca0*/  ISETP.NE.AND P2, PT, R152.reuse, 0x2, PT ;  /* 0x000000029800780c */ /* 0x040fe20003f45270 */
[----:B------:R-:W-:Y:S01]  /*ecb0*/  IMAD.MOV.U32 R7, RZ, RZ, 0x40000040 ;  /* 0x40000040ff077424 */ /* 0x000fe200078e00ff */
[----:B------:R-:W-:Y:S01]  /*ecc0*/  MOV R15, 0x40000040 ;  /* 0x40000040000f7802 */ /* 0x000fe20000000f00 */
[----:B------:R-:W-:Y:S01]  /*ecd0*/  IMAD.MOV.U32 R21, RZ, RZ, 0x40000040 ;  /* 0x40000040ff157424 */ /* 0x000fe200078e00ff */
[----:B------:R-:W-:-:S02]  /*ece0*/  SEL R152, R152, RZ, P2 ;  /* 0x000000ff98987207 */ /* 0x000fc40001000000 */
[----:B------:R-:W-:Y:S02]  /*ecf0*/  R2UR UR7, R7 ;  /* 0x00000000070772ca */ /* 0x000fe400000e0000 */
[----:B------:R-:W-:Y:S01]  /*ed00*/  R2UR UR11, R15 ;  /* 0x000000000f0b72ca */ /* 0x000fe200000e0000 */
[----:B------:R-:W-:Y:S01]  /*ed10*/  IMAD R6, R152, 0x800, R0 ;  /* 0x0000080098067824 */ /* 0x000fe200078e0200 */
[----:B------:R-:W-:Y:S02]  /*ed20*/  R2UR UR15, R21 ;  /* 0x00000000150f72ca */ /* 0x000fe400000e0000 */
[----:B------:R-:W-:Y:S01]  /*ed30*/  MOV R13, 0x40000040 ;  /* 0x40000040000d7802 */ /* 0x000fe20000000f00 */
[C---:B------:R-:W-:Y:S01]  /*ed40*/  VIADD R14, R6.reuse, 0x2 ;  /* 0x00000002060e7836 */ /* 0x040fe20000000000 */
[C---:B------:R-:W-:Y:S01]  /*ed50*/  R2UR UR6, R6.reuse ;  /* 0x00000000060672ca */ /* 0x040fe200000e0000 */
[C---:B------:R-:W-:Y:S01]  /*ed60*/  VIADD R12, R6.reuse, 0x6 ;  /* 0x00000006060c7836 */ /* 0x040fe20000000000 */
[----:B------:R-:W-:-:S02]  /*ed70*/  IADD3 R20, R6, 0x4, RZ ;  /* 0x0000000406147810 */ /* 0x000fc40007ffe0ff */
[----:B------:R-:W-:Y:S01]  /*ed80*/  R2UR UR10, R14 ;  /* 0x000000000e0a72ca */ /* 0x000fe200000e0000 */
[----:B------:R-:W-:Y:S01]  /*ed90*/  VIADD R14, R6, 0x400 ;  /* 0x00000400060e7836 */ /* 0x000fe20000000000 */
[----:B------:R-:W-:Y:S01]  /*eda0*/  R2UR UR14, R20 ;  /* 0x00000000140e72ca */ /* 0x000fe200000e0000 */
[----:B------:R-:W-:Y:S01]  /*edb0*/  VIADD R20, R6, 0x404 ;  /* 0x0000040406147836 */ /* 0x000fe20000000000 */
[----:B------:R-:W-:Y:S01]  /*edc0*/  R2UR UR18, R12 ;  /* 0x000000000c1272ca */ /* 0x000fe200000e0000 */
[----:B------:R-:W-:Y:S01]  /*edd0*/  VIADD R12, R6, 0x402 ;  /* 0x00000402060c7836 */ /* 0x000fe20000000000 */
[----:B------:R-:W-:Y:S02]  /*ede0*/  R2UR UR19, R13 ;  /* 0x000000000d1372ca */ /* 0x000fe400000e0000 */
[----:B0-----:R-:W-:Y:S02]  /*edf0*/  SHF.R.U32.HI R5, RZ, 0x7, R5 ;  /* 0x00000007ff057819 */ /* 0x001fe40000011605 */
[----:B------:R-:W-:-:S02]  /*ee00*/  R2UR UR22, R14 ;  /* 0x000000000e1672ca */ /* 0x000fc400000e0000 */
[----:B------:R-:W-:Y:S02]  /*ee10*/  IADD3 R5, R5, 0x8, RZ ;  /* 0x0000000805057810 */ /* 0x000fe40007ffe0ff */
[----:B------:R-:W-:Y:S02]  /*ee20*/  R2UR UR23, R15 ;  /* 0x000000000f1772ca */ /* 0x000fe400000e0000 */
[----:B------:R-:W-:Y:S01]  /*ee30*/  R2UR UR26, R12 ;  /* 0x000000000c1a72ca */ /* 0x000fe200000e0000 */
[----:B------:R0:W-:Y:S01]  /*ee40*/  BAR.SYNC.DEFER_BLOCKING R5, 0x100 ;  /* 0x000400050000751d */ /* 0x0001e20000010000 */
[----:B------:R-:W-:Y:S02]  /*ee50*/  R2UR UR27, R13 ;  /* 0x000000000d1b72ca */ /* 0x000fe400000e0000 */
[----:B------:R-:W-:Y:S02]  /*ee60*/  R2UR UR30, R20 ;  /* 0x00000000141e72ca */ /* 0x000fe400000e0000 */
[----:B------:R-:W-:-:S02]  /*ee70*/  R2UR UR31, R21 ;  /* 0x00000000151f72ca */ /* 0x000fc400000e0000 */
[----:B------:R-:W-:Y:S02]  /*ee80*/  IADD3 R6, R6, 0x406, RZ ;  /* 0x0000040606067810 */ /* 0x000fe40007ffe0ff */
[----:B------:R-:W-:Y:S02]  /*ee90*/  R2UR UR35, R7 ;  /* 0x00000000072372ca */ /* 0x000fe400000e0000 */
[----:B------:R-:W-:Y:S01]  /*eea0*/  R2UR UR34, R6 ;  /* 0x00000000062272ca */ /* 0x000fe200000e0000 */
[----:B------:R-:W-:-:S06]  /*eeb0*/  WARPGROUP.ARRIVE ;  /* 0x00000000000079c5 */ /* 0x000fcc0000000000 */
        /* <DEDUP_REMOVED lines=26> */
.L_x_7169:
[----:B------:R-:W-:Y:S01]  /*f060*/  SHF.L.U32 R4, R4, 0x1f, RZ ;  /* 0x0000001f04047819 */ /* 0x000fe200000006ff */
[----:B------:R-:W-:-:S04]  /*f070*/  IMAD R5, R11, 0x8, R156 ;  /* 0x000000080b057824 */ /* 0x000fc800078e029c */
[----:B------:R0:W1:Y:S01]  /*f080*/  SYNCS.PHASECHK.TRANS64.TRYWAIT P1, [R5+URZ+0x28850], R4 ;  /* 0x02885004050075a7 */ /* 0x000062000802017f */
[----:B------:R-:W-:Y:S05]  /*f090*/  @!P0 BRA `(.L_x_7170) ;  /* 0x0000000000048947 */ /* 0x000fea0003800000 */
[----:B------:R-:W-:Y:S01]  /*f0a0*/  BPT.TRAP 0x1 ;  /* 0x000000040000795c */ /* 0x000fe20000300000 */
.L_x_7170:
[----:B-1----:R-:W-:Y:S05]  /*f0b0*/  @P1 BRA `(.L_x_7168) ;  /* 0x0000000000081947 */ /* 0x002fea0003800000 */
[----:B------:R-:W1:Y:S02]  /*f0c0*/  SYNCS.PHASECHK.TRANS64.TRYWAIT P1, [R5+URZ+0x28850], R4 ;  /* 0x02885004050075a7 */ /* 0x000e64000802017f */
[----:B-1----:R-:W-:Y:S05]  /*f0d0*/  @!P1 BRA `(.L_x_7171) ;  /* 0x000000c800a09947 */ /* 0x002fea0003800000 */
.L_x_7168:
[----:B01----:R-:W-:Y:S01]  /*f0e0*/  VIADD R4, R156, 0x400 ;  /* 0x000004009c047836 */ /* 0x003fe20000000000 */
[----:B------:R-:W-:Y:S05]  /*f0f0*/  WARPSYNC.ALL ;  /* 0x0000000000007948 */ /* 0x000fea0003800000 */
[----:B------:R-:W-:Y:S01]  /*f100*/  SHF.R.U32.HI R4, RZ, 0x4, R4 ;  /* 0x00000004ff047819 */ /* 0x000fe20000011604 */
[----:B------:R-:W-:Y:S01]  /*f110*/  IMAD.MOV.U32 R5, RZ, RZ, 0x40000040 ;  /* 0x40000040ff057424 */ /* 0x000fe200078e00ff */
[----:B------:R-:W-:Y:S01]  /*f120*/  WARPGROUP.ARRIVE ;  /* 0x00000000000079c5 */ /* 0x000fe20000000000 */
[----:B------:R-:W-:-:S05]  /*f130*/  MOV R7, 0x40000040 ;  /* 0x4000004000077802 */ /* 0x000fca0000000f00 */
[----:B------:R-:W0:Y:S01]  /*f140*/  S2R R12, SR_TID.X ;  /* 0x00000000000c7919 */ /* 0x000e220000002100 */
[----:B------:R-:W-:Y:S02]  /*f150*/  LOP3.LUT R4, R4, 0x3fff, RZ, 0xc0, !PT ;  /* 0x00003fff04047812 */ /* 0x000fe400078ec0ff */
[----:B------:R-:W-:Y:S02]  /*f160*/  R2UR UR7, R5 ;  /* 0x00000000050772ca */ /* 0x000fe400000e0000 */
[----:B------:R-:W-:Y:S02]  /*f170*/  LOP3.LUT R4, R4, 0x4000000, RZ, 0xfc, !PT ;  /* 0x0400000004047812 */ /* 0x000fe400078efcff */
[----:B------:R-:W-:Y:S02]  /*f180*/  MOV R5, 0x40000040 ;  /* 0x4000004000057802 */ /* 0x000fe40000000f00 */
[----:B------:R-:W-:-:S04]  /*f190*/  LEA R4, R11, R4, 0xb ;  /* 0x000000040b047211 */ /* 0x000fc800078e58ff */
[C---:B------:R-:W-:Y:S01]  /*f1a0*/  R2UR UR6, R4.reuse ;  /* 0x00000000040672ca */ /* 0x040fe200000e0000 */
[----:B------:R-:W-:-:S12]  /*f1b0*/  VIADD R6, R4, 0x80 ;  /* 0x0000008004067836 */ /* 0x000fd80000000000 */
[----:B------:R-:W-:Y:S01]  /*f1c0*/  HGMMA.64x128x16.F32 R88, R160, gdesc[UR4].tnspB, R88, gsb0 ;  /* 0x41e00004a0587df0 */ /* 0x000fe20008000858 */
[----:B------:R-:W-:Y:S01]  /*f1d0*/  R2UR UR6, R6 ;  /* 0x00000000060672ca */ /* 0x000fe200000e0000 */
[----:B------:R-:W-:Y:S01]  /*f1e0*/  VIADD R6, R4, 0x100 ;  /* 0x0000010004067836 */ /* 0x000fe20000000000 */
[----:B------:R-:W-:Y:S01]  /*f1f0*/  R2UR UR7, R7 ;  /* 0x00000000070772ca */ /* 0x000fe200000e0000 */
[----:B------:R-:W-:Y:S01]  /*f200*/  IMAD.MOV.U32 R7, RZ, RZ, 0x40000040 ;  /* 0x40000040ff077424 */ /* 0x000fe200078e00ff */
[----:B0-----:R-:W-:Y:S01]  /*f210*/  SHF.R.U32.HI R12, RZ, 0x7, R12 ;  /* 0x00000007ff0c7819 */ /* 0x001fe2000001160c */
[----:B------:R-:W-:Y:S02]  /*f220*/  WARPGROUP.DEPBAR.LE gsb0, 0x0 ;  /* 0x00008000000079c5 */ /* 0x000fe40000010000 */
[----:B------:R-:W-:-:S08]  /*f230*/  WARPGROUP.ARRIVE ;  /* 0x00000000000079c5 */ /* 0x000fd00000000000 */
[----:B------:R-:W-:Y:S01]  /*f240*/  HGMMA.64x128x16.F32 R88, R164, gdesc[UR4].tnspB, R88, gsb0 ;  /* 0x41e00004a4587df0 */ /* 0x000fe20008000858 */
[----:B------:R-:W-:Y:S02]  /*f250*/  R2UR UR6, R6 ;  /* 0x00000000060672ca */ /* 0x000fe400000e0000 */
[----:B------:R-:W-:Y:S01]  /*f260*/  R2UR UR7, R7 ;  /* 0x00000000070772ca */ /* 0x000fe200000e0000 */
[----:B------:R-:W-:Y:S01]  /*f270*/  IMAD.MOV.U32 R7, RZ, RZ, 0x40000040 ;  /* 0x40000040ff077424 */ /* 0x000fe200078e00ff */
[----:B------:R-:W-:Y:S01]  /*f280*/  IADD3 R6, R4, 0x180, RZ ;  /* 0x0000018004067810 */ /* 0x000fe20007ffe0ff */
[----:B------:R-:W-:Y:S02]  /*f290*/  WARPGROUP.DEPBAR.LE gsb0, 0x0 ;  /* 0x00008000000079c5 */ /* 0x000fe40000010000 */
[----:B------:R-:W-:-:S08]  /*f2a0*/  WARPGROUP.ARRIVE ;  /* 0x00000000000079c5 */ /* 0x000fd00000000000 */
[----:B------:R-:W-:Y:S01]  /*f2b0*/  HGMMA.64x128x16.F32 R88, R168, gdesc[UR4].tnspB, R88, gsb0 ;  /* 0x41e00004a8587df0 */ /* 0x000fe20008000858 */
[----:B------:R-:W-:Y:S01]  /*f2c0*/  R2UR UR6, R6 ;  /* 0x00000000060672ca */ /* 0x000fe200000e0000 */
[----:B------:R-:W-:Y:S01]  /*f2d0*/  VIADD R6, R4, 0x200 ;  /* 0x0000020004067836 */ /* 0x000fe20000000000 */
[----:B------:R-:W-:Y:S02]  /*f2e0*/  R2UR UR7, R7 ;  /* 0x00000000070772ca */ /* 0x000fe400000e0000 */
[----:B------:R-:W-:Y:S01]  /*f2f0*/  MOV R7, 0x40000040 ;  /* 0x4000004000077802 */ /* 0x000fe20000000f00 */
[----:B------:R-:W-:Y:S02]  /*f300*/  WARPGROUP.DEPBAR.LE gsb0, 0x0 ;  /* 0x00008000000079c5 */ /* 0x000fe40000010000 */
[----:B------:R-:W-:-:S08]  /*f310*/  WARPGROUP.ARRIVE ;  /* 0x00000000000079c5 */ /* 0x000fd00000000000 */
[----:B------:R-:W-:Y:S01]  /*f320*/  HGMMA.64x128x16.F32 R88, R172, gdesc[UR4].tnspB, R88, gsb0 ;  /* 0x41e00004ac587df0 */ /* 0x000fe20008000858 */
[----:B------:R-:W-:Y:S01]  /*f330*/  R2UR UR6, R6 ;  /* 0x00000000060672ca */ /* 0x000fe200000e0000 */
[----:B------:R-:W-:Y:S01]  /*f340*/  VIADD R6, R4, 0x280 ;  /* 0x0000028004067836 */ /* 0x000fe20000000000 */
[----:B------:R-:W-:Y:S01]  /*f350*/  R2UR UR7, R7 ;  /* 0x00000000070772ca */ /* 0x000fe200000e0000 */
[----:B------:R-:W-:Y:S01]  /*f360*/  IMAD.MOV.U32 R7, RZ, RZ, 0x40000040 ;  /* 0x40000040ff077424 */ /* 0x000fe200078e00ff */
[----:B------:R-:W-:Y:S02]  /*f370*/  WARPGROUP.DEPBAR.LE gsb0, 0x0 ;  /* 0x00008000000079c5 */ /* 0x000fe40000010000 */
[----:B------:R-:W-:-:S09]  /*f380*/  WARPGROUP.ARRIVE ;  /* 0x00000000000079c5 */ /* 0x000fd20000000000 */
[----:B------:R-:W-:Y:S01]  /*f390*/  HGMMA.64x128x16.F32 R88, R176, gdesc[UR4].tnspB, R88, gsb0 ;  /* 0x41e00004b0587df0 */ /* 0x000fe20008000858 */
[----:B------:R-:W-:Y:S02]  /*f3a0*/  R2UR UR6, R6 ;  /* 0x00000000060672ca */ /* 0x000fe400000e0000 */
[----:B------:R-:W-:Y:S01]  /*f3b0*/  R2UR UR7, R7 ;  /* 0x00000000070772ca */ /* 0x000fe200000e0000 */
[----:B------:R-:W-:Y:S01]  /*f3c0*/  IMAD.MOV.U32 R7, RZ, RZ, 0x40000040 ;  /* 0x40000040ff077424 */ /* 0x000fe200078e00ff */
[C---:B------:R-:W-:Y:S01]  /*f3d0*/  IADD3 R6, R4.reuse, 0x300, RZ ;  /* 0x0000030004067810 */ /* 0x040fe20007ffe0ff */
[----:B------:R-:W-:Y:S01]  /*f3e0*/  VIADD R4, R4, 0x380 ;  /* 0x0000038004047836 */ /* 0x000fe20000000000 */
[----:B------:R-:W-:Y:S02]  /*f3f0*/  WARPGROUP.DEPBAR.LE gsb0, 0x0 ;  /* 0x00008000000079c5 */ /* 0x000fe40000010000 */
[----:B------:R-:W-:-:S07]  /*f400*/  WARPGROUP.ARRIVE ;  /* 0x00000000000079c5 */ /* 0x000fce0000000000 */
[----:B------:R-:W-:Y:S01]  /*f410*/  HGMMA.64x128x16.F32 R88, R180, gdesc[UR4].tnspB, R88, gsb0 ;  /* 0x41e00004b4587df0 */ /* 0x000fe20008000858 */
[----:B------:R-:W-:Y:S02]  /*f420*/  R2UR UR6, R6 ;  /* 0x00000000060672ca */ /* 0x000fe400000e0000 */
[----:B------:R-:W-:Y:S01]  /*f430*/  R2UR UR7, R7 ;  /* 0x00000000070772ca */ /* 0x000fe200000e0000 */
[----:B------:R-:W-:Y:S02]  /*f440*/  WARPGROUP.DEPBAR.LE gsb0, 0x0 ;  /* 0x00008000000079c5 */ /* 0x000fe40000010000 */
[----:B------:R-:W-:-:S10]  /*f450*/  WARPGROUP.ARRIVE ;  /* 0x00000000000079c5 */ /* 0x000fd40000000000 */
[----:B------:R-:W-:Y:S01]  /*f460*/  HGMMA.64x128x16.F32 R88, R184, gdesc[UR4].tnspB, R88, gsb0 ;  /* 0x41e00004b8587df0 */ /* 0x000fe20008000858 */
[----:B------:R-:W-:Y:S02]  /*f470*/  R2UR UR6, R4 ;  /* 0x00000000040672ca */ /* 0x000fe400000e0000 */
[----:B------:R-:W-:Y:S02]  /*f480*/  R2UR UR7, R5 ;  /* 0x00000000050772ca */ /* 0x000fe400000e0000 */
[----:B------:R-:W-:Y:S01]  /*f490*/  IADD3 R4, -R12, 0xb, RZ ;  /* 0x0000000b0c047810 */ /* 0x000fe20007ffe1ff */
[----:B------:R-:W-:Y:S02]  /*f4a0*/  WARPGROUP.DEPBAR.LE gsb0, 0x0 ;  /* 0x00008000000079c5 */ /* 0x000fe40000010000 */
[----:B------:R-:W-:-:S08]  /*f4b0*/  WARPGROUP.ARRIVE ;  /* 0x00000000000079c5 */ /* 0x000fd00000000000 */
[----:B------:R-:W-:Y:S03]  /*f4c0*/  HGMMA.64x128x16.F32 R88, R188, gdesc[UR4].tnspB, R88, gsb0 ;  /* 0x41e00004bc587df0 */ /* 0x000fe60008000858 */
[----:B------:R-:W-:Y:S02]  /*f4d0*/  WARPGROUP.DEPBAR.LE gsb0, 0x0 ;  /* 0x00008000000079c5 */ /* 0x000fe40000010000 */
[----:B------:R0:W-:Y:S06]  /*f4e0*/  BAR.ARV R4, 0x100 ;  /* 0x000400040000751d */ /* 0x0001ec0000002000 */
[----:B------:R-:W-:Y:S05]  /*f4f0*/  @!P0 BRA `(.L_x_7172) ;  /* 0x0000000000048947 */ /* 0x000fea0003800000 */
[----:B------:R-:W-:Y:S01]  /*f500*/  BPT.TRAP 0x1 ;  /* 0x000000040000795c */ /* 0x000fe20000300000 */
.L_x_7172:
[----:B------:R-:W-:Y:S01]  /*f510*/  FMUL.FTZ R5, R24, UR37 ;  /* 0x0000002518057c20 */ /* 0x000fe20008410000 */
[----:B------:R-:W-:Y:S01]  /*f520*/  FMUL.FTZ R6, R26, UR37 ;  /* 0x000000251a067c20 */ /* 0x000fe20008410000 */
[----:B0-----:R-:W-:Y:S01]  /*f530*/  FMUL.FTZ R4, R25, UR37 ;  /* 0x0000002519047c20 */ /* 0x001fe20008410000 */
        /* <DEDUP_REMOVED lines=77> */
[----:B------:R-:W-:-:S06]  /*fa10*/  FMUL.FTZ R87, R87, UR37 ;  /* 0x0000002557577c20 */ /* 0x000fcc0008410000 */
        /* <DEDUP_REMOVED lines=109> */
[----:B------:R-:W1:Y:S01]  /*100f0*/  LDC R38, c[0x0][0x988] ;  /* 0x00026200ff267b82 */ /* 0x000e620000000800 */
[----:B--2---:R-:W-:Y:S02]  /*10100*/  FMNMX.FTZ R42, R40, R37, !PT ;  /* 0x00000025282a7209 */ /* 0x004fe40007810000 */
[----:B------:R-:W2:Y:S02]  /*10110*/  SHFL.BFLY PT, R37, R44, 0x2, 0x1f ;  /* 0x0c401f002c257f89 */ /* 0x000ea400000e0000 */
[----:B0-----:R-:W-:-:S05]  /*10120*/  FMNMX.FTZ R42, R87, R42, !PT ;  /* 0x0000002a572a7209 */ /* 0x001fca0007810000 */
[----:B------:R-:W0:Y:S01]  /*10130*/  SHFL.BFLY PT, R49, R42, 0x2, 0x1f ;  /* 0x0c401f002a317f89 */ /* 0x000e2200000e0000 */
[----:B--2---:R-:W-:-:S05]  /*10140*/  FMNMX.FTZ R46, R44, R37, !PT ;  /* 0x000000252c2e7209 */ /* 0x004fca0007810000 */
        /* <DEDUP_REMOVED lines=8> */
[----:B0-----:R-:W-:Y:S01]  /*101d0*/  FMNMX.FTZ R49, R50, R49, !PT ;  /* 0x0000003132317209 */ /* 0x001fe20007810000 */
[-CC-:B------:R-:W-:Y:S01]  /*101e0*/  FFMA.FTZ R174, R51, R38.reuse, -R48.reuse ;  /* 0x0000002633ae7223 */ /* 0x180fe20000010830 */
[-CC-:B------:R-:W-:Y:S01]  /*101f0*/  FFMA.FTZ R160, R5, R38.reuse, -R48.reuse ;  /* 0x0000002605a07223 */ /* 0x180fe20000010830 */
[-CC-:B------:R-:W-:Y:S01]  /*10200*/  FFMA.FTZ R51, R53, R38.reuse, -R48.reuse ;  /* 0x0000002635337223 */ /* 0x180fe20000010830 */
[-CC-:B------:R-:W-:Y:S01]  /*10210*/  FFMA.FTZ R46, R4, R38.reuse, -R48.reuse ;  /* 0x00000026042e7223 */ /* 0x180fe20000010830 */
[C---:B------:R-:W-:Y:S01]  /*10220*/  FADD.FTZ R10, -R49.reuse, R9 ;  /* 0x00000009310a7221 */ /* 0x040fe20000010100 */
[-C--:B------:R-:W-:Y:S01]  /*10230*/  FMUL.FTZ R30, R49, R38.reuse ;  /* 0x00000026311e7220 */ /* 0x080fe20000410000 */
[----:B------:R-:W-:Y:S01]  /*10240*/  MUFU.EX2 R9, R52 ;  /* 0x0000003400097308 */ /* 0x000fe20000000800 */
[-C--:B------:R-:W-:Y:S01]  /*10250*/  FFMA.FTZ R162, R12, R38.reuse, -R48 ;  /* 0x000000260ca27223 */ /* 0x080fe20000010830 */
[-C--:B------:R-:W-:Y:S01]  /*10260*/  FMUL.FTZ R10, R10, R38.reuse ;  /* 0x000000260a0a7220 */ /* 0x080fe20000410000 */
[-CC-:B------:R-:W-:Y:S01]  /*10270*/  FFMA.FTZ R53, R6, R38.reuse, -R30.reuse ;  /* 0x0000002606357223 */ /* 0x180fe2000001081e */
[-C--:B------:R-:W-:Y:S01]  /*10280*/  FFMA.FTZ R6, R7, R38.reuse, -R30 ;  /* 0x0000002607067223 */ /* 0x080fe2000001081e */
[-C--:B------:R-:W-:Y:S01]  /*10290*/  FFMA.FTZ R176, R163, R38.reuse, -R48 ;  /* 0x00000026a3b07223 */ /* 0x080fe20000010830 */
[-C--:B------:R-:W-:Y:S01]  /*102a0*/  FFMA.FTZ R163, R14, R38.reuse, -R30 ;  /* 0x000000260ea37223 */ /* 0x080fe2000001081e */
[-C--:B------:R-:W-:Y:S01]  /*102b0*/  FFMA.FTZ R44, R13, R38.reuse, -R48 ;  /* 0x000000260d2c7223 */ /* 0x080fe20000010830 */
[----:B------:R-:W0:Y:S01]  /*102c0*/  MUFU.EX2 R160, R160 ;  /* 0x000000a000a07308 */ /* 0x000e220000000800 */
[-C--:B------:R-:W-:Y:S01]  /*102d0*/  FFMA.FTZ R14, R15, R38.reuse, -R30 ;  /* 0x000000260f0e7223 */ /* 0x080fe2000001081e */
[-CC-:B------:R-:W-:Y:S01]  /*102e0*/  FFMA.FTZ R4, R43, R38.reuse, -R48.reuse ;  /* 0x000000262b047223 */ /* 0x180fe20000010830 */
[-CC-:B------:R-:W-:Y:S01]  /*102f0*/  FFMA.FTZ R164, R20, R38.reuse, -R48.reuse ;  /* 0x0000002614a47223 */ /* 0x180fe20000010830 */
[-C--:B------:R-:W-:Y:S01]  /*10300*/  FFMA.FTZ R43, R165, R38.reuse, -R48 ;  /* 0x00000026a52b7223 */ /* 0x080fe20000010830 */
[-C--:B------:R-:W-:Y:S01]  /*10310*/  FFMA.FTZ R165, R24, R38.reuse, -R30 ;  /* 0x0000002618a57223 */ /* 0x080fe2000001081e */
[-C--:B------:R-:W-:Y:S01]  /*10320*/  FFMA.FTZ R42, R21, R38.reuse, -R48 ;  /* 0x00000026152a7223 */ /* 0x080fe20000010830 */
[-C--:B------:R-:W-:Y:S01]  /*10330*/  FFMA.FTZ R24, R25, R38.reuse, -R30 ;  /* 0x0000002619187223 */ /* 0x080fe2000001081e */
[----:B------:R-:W-:Y:S01]  /*10340*/  MUFU.EX2 R10, R10 ;  /* 0x0000000a000a7308 */ /* 0x000fe20000000800 */
[-CC-:B------:R-:W-:Y:S01]  /*10350*/  FFMA.FTZ R166, R26, R38.reuse, -R48.reuse ;  /* 0x000000261aa67223 */ /* 0x180fe20000010830 */
[-C--:B------:R-:W-:Y:S01]  /*10360*/  FFMA.FTZ R178, R167, R38.reuse, -R48 ;  /* 0x00000026a7b27223 */ /* 0x080fe20000010830 */
[-C--:B------:R-:W-:Y:S01]  /*10370*/  FFMA.FTZ R167, R28, R38.reuse, -R30 ;  /* 0x000000261ca77223 */ /* 0x080fe2000001081e */
[-C--:B------:R-:W-:Y:S01]  /*10380*/  FFMA.FTZ R26, R27, R38.reuse, -R48 ;  /* 0x000000261b1a7223 */ /* 0x080fe20000010830 */
[-C--:B------:R-:W-:Y:S01]  /*10390*/  FFMA.FTZ R28, R29, R38.reuse, -R30 ;  /* 0x000000261d1c7223 */ /* 0x080fe2000001081e */
[-CC-:B------:R-:W-:Y:S01]  /*103a0*/  FFMA.FTZ R172, R41, R38.reuse, -R48.reuse ;  /* 0x0000002629ac7223 */ /* 0x180fe20000010830 */
[----:B------:R-:W-:Y:S01]  /*103b0*/  FFMA.FTZ R41, R169, R38, -R48 ;  /* 0x00000026a9297223 */ /* 0x000fe20000010830 */
[----:B------:R-:W1:Y:S01]  /*103c0*/  MUFU.EX2 R53, R53 ;  /* 0x0000003500357308 */ /* 0x000e620000000800 */
[----:B0-----:R-:W-:Y:S01]  /*103d0*/  FFMA.FTZ R7, R9, R8, R160 ;  /* 0x0000000809077223 */ /* 0x001fe200000100a0 */
[-C--:B------:R-:W-:Y:S01]  /*103e0*/  FFMA.FTZ R169, R32, R38.reuse, -R30 ;  /* 0x0000002620a97223 */ /* 0x080fe2000001081e */
[-C--:B------:R-:W-:Y:S01]  /*103f0*/  FFMA.FTZ R20, R31, R38.reuse, -R48 ;  /* 0x000000261f147223 */ /* 0x080fe20000010830 */
[-C--:B------:R-:W-:Y:S01]  /*10400*/  FFMA.FTZ R32, R33, R38.reuse, -R30 ;  /* 0x0000002621207223 */ /* 0x080fe2000001081e */
[-CC-:B------:R-:W-:Y:S01]  /*10410*/  FFMA.FTZ R170, R34, R38.reuse, -R48.reuse ;  /* 0x0000002622aa7223 */ /* 0x180fe20000010830 */
[-C--:B------:R-:W-:Y:S01]  /*10420*/  FFMA.FTZ R180, R171, R38.reuse, -R48 ;  /* 0x00000026abb47223 */ /* 0x080fe20000010830 */
[-C--:B------:R-:W-:Y:S01]  /*10430*/  FFMA.FTZ R171, R36, R38.reuse, -R30 ;  /* 0x0000002624ab7223 */ /* 0x080fe2000001081e */
[----:B------:R-:W0:Y:S01]  /*10440*/  MUFU.EX2 R46, R46 ;  /* 0x0000002e002e7308 */ /* 0x000e220000000800 */
[-C--:B------:R-:W-:Y:S01]  /*10450*/  FFMA.FTZ R12, R35, R38.reuse, -R48 ;  /* 0x00000026230c7223 */ /* 0x080fe20000010830 */
[-C--:B------:R-:W-:Y:S01]  /*10460*/  FFMA.FTZ R34, R39, R38.reuse, -R30 ;  /* 0x0000002627227223 */ /* 0x080fe2000001081e */
[-C--:B------:R-:W-:Y:S01]  /*10470*/  FFMA.FTZ R35, R173, R38.reuse, -R48 ;  /* 0x00000026ad237223 */ /* 0x080fe20000010830 */
[-CC-:B------:R-:W-:Y:S01]  /*10480*/  FFMA.FTZ R173, R45, R38.reuse, -R30.reuse ;  /* 0x000000262dad7223 */ /* 0x180fe2000001081e */
[-C--:B------:R-:W-:Y:S01]  /*10490*/  FFMA.FTZ R36, R47, R38.reuse, -R30 ;  /* 0x000000262f247223 */ /* 0x080fe2000001081e */
[-C--:B------:R-:W-:Y:S01]  /*104a0*/  FFMA.FTZ R182, R175, R38.reuse, -R48 ;  /* 0x00000026afb67223 */ /* 0x080fe20000010830 */
[-C--:B------:R-:W-:Y:S01]  /*104b0*/  FFMA.FTZ R175, R161, R38.reuse, -R30 ;  /* 0x00000026a1af7223 */ /* 0x080fe2000001081e */
[----:B------:R-:W2:Y:S01]  /*104c0*/  MUFU.EX2 R6, R6 ;  /* 0x0000000600067308 */ /* 0x000ea20000000800 */
        /* <DEDUP_REMOVED lines=11> */
[-C--:B------:R-:W-:Y:S01]  /*10580*/  FFMA.FTZ R5, R85, R38.reuse, -R48 ;  /* 0x0000002655057223 */ /* 0x080fe20000010830 */
[-CC-:B------:R-:W-:Y:S01]  /*10590*/  FFMA.FTZ R48, R55, R38.reuse, -R30.reuse ;  /* 0x0000002637307223 */ /* 0x180fe2000001081e */
[-CC-:B------:R-:W-:Y:S01]  /*105a0*/  FFMA.FTZ R177, R57, R38.reuse, -R30.reuse ;  /* 0x0000002639b17223 */ /* 0x180fe2000001081e */
[-CC-:B------:R-:W-:Y:S01]  /*105b0*/  FFMA.FTZ R50, R59, R38.reuse, -R30.reuse ;  /* 0x000000263b327223 */ /* 0x180fe2000001081e */
[----:B------:R-:W0:Y:S01]  /*105c0*/  MUFU.EX2 R163, R163 ;  /* 0x000000a300a37308 */ /* 0x000e220000000800 */
[----:B--2---:R-:W-:Y:S01]  /*105d0*/  FADD.FTZ R8, R6, R3 ;  /* 0x0000000306087221 */ /* 0x004fe20000010000 */
[-CC-:B------:R-:W-:Y:S01]  /*105e0*/  FFMA.FTZ R179, R61, R38.reuse, -R30.reuse ;  /* 0x000000263db37223 */ /* 0x180fe2000001081e */
[-CC-:B------:R-:W-:Y:S01]  /*105f0*/  FFMA.FTZ R52, R63, R38.reuse, -R30.reuse ;  /* 0x000000263f347223 */ /* 0x180fe2000001081e */
[-CC-:B------:R-:W-:Y:S01]  /*10600*/  FFMA.FTZ R181, R65, R38.reuse, -R30.reuse ;  /* 0x0000002641b57223 */ /* 0x180fe2000001081e */
[-CC-:B------:R-:W-:Y:S01]  /*10610*/  FFMA.FTZ R54, R67, R38.reuse, -R30.reuse ;  /* 0x0000002643367223 */ /* 0x180fe2000001081e */
[-CC-:B------:R-:W-:Y:S01]  /*10620*/  FFMA.FTZ R183, R69, R38.reuse, -R30.reuse ;  /* 0x0000002645b77223 */ /* 0x180fe2000001081e */
[-CC-:B------:R-:W-:Y:S01]  /*10630*/  FFMA.FTZ R56, R71, R38.reuse, -R30.reuse ;  /* 0x0000002647387223 */ /* 0x180fe2000001081e */
[----:B------:R-:W2:Y:S01]  /*10640*/  MUFU.EX2 R44, R44 ;  /* 0x0000002c002c7308 */ /* 0x000ea20000000800 */
[----:B-1----:R-:W-:Y:S01]  /*10650*/  FADD.FTZ R7, R162, R7 ;  /* 0x00000007a2077221 */ /* 0x002fe20000010000 */
[-CC-:B------:R-:W-:Y:S01]  /*10660*/  FFMA.FTZ R185, R73, R38.reuse, -R30.reuse ;  /* 0x0000002649b97223 */ /* 0x180fe2000001081e */
[-CC-:B------:R-:W-:Y:S01]  /*10670*/  FFMA.FTZ R58, R75, R38.reuse, -R30.reuse ;  /* 0x000000264b3a7223 */ /* 0x180fe2000001081e */
[-CC-:B------:R-:W-:Y:S01]  /*10680*/  FFMA.FTZ R187, R77, R38.reuse, -R30.reuse ;  /* 0x000000264dbb7223 */ /* 0x180fe2000001081e */
[-CC-:B------:R-:W-:Y:S01]  /*10690*/  FFMA.FTZ R189, R81, R38.reuse, -R30.reuse ;  /* 0x0000002651bd7223 */ /* 0x180fe2000001081e */
[----:B------:R-:W-:-:S02]  /*106a0*/  FFMA.FTZ R191, R40, R38, -R30 ;  /* 0x0000002628bf7223 */ /* 0x000fc4000001081e */
        /* <DEDUP_REMOVED lines=60> */
[----:B------:R-:W-:-:S06]  /*10a70*/  FFMA.FTZ R60, R79, R38, -R30 ;  /* 0x000000264f3c7223 */ /* 0x000fcc000001081e */
        /* <DEDUP_REMOVED lines=28> */
[----:B------:R-:W-:-:S04]  /*10c40*/  IMAD R3, R152, 0x8, R156 ;  /* 0x0000000898037824 */ /* 0x000fc800078e029c */
[----:B------:R-:W-:Y:S02]  /*10c50*/  VIADD R3, R3, 0x28840 ;  /* 0x0002884003037836 */ /* 0x000fe40000000000 */
[----:B------:R-:W0:Y:S01]  /*10c60*/  MUFU.EX2 R27, R27 ;  /* 0x0000001b001b7308 */ /* 0x000e220000000800 */
[----:B--2---:R-:W-:Y:S02]  /*10c70*/  FADD.FTZ R40, R184, R7 ;  /* 0x00000007b8287221 */ /* 0x004fe40000010000 */
[----:B------:R-:W-:-:S04]  /*10c80*/  PRMT R3, R222, 0x654, R3 ;  /* 0x00000654de037816 */ /* 0x000fc80000000003 */
[----:B------:R2:W-:Y:S01]  /*10c90*/  SYNCS.ARRIVE.TRANS64.RED.A1T0 RZ, [R3+URZ], RZ ;  /* 0x000000ff03ff79a7 */ /* 0x0005e2000810043f */
[----:B------:R-:W3:Y:S01]  /*10ca0*/  MUFU.EX2 R58, R58 ;  /* 0x0000003a003a7308 */ /* 0x000ee20000000800 */
[----:B-1----:R-:W-:-:S07]  /*10cb0*/  FADD.FTZ R7, R185, R8 ;  /* 0x00000008b9077221 */ /* 0x002fce0000010000 */
[----:B------:R-:W1:Y:S01]  /*10cc0*/  MUFU.EX2 R186, R186 ;  /* 0x000000ba00ba7308 */ /* 0x000e620000000800 */
[----:B0-----:R-:W-:-:S07]  /*10cd0*/  FADD.FTZ R15, R27, R40 ;  /* 0x000000281b0f7221 */ /* 0x001fce0000010000 */
        /* <DEDUP_REMOVED lines=26> */
.L_x_7173:
[----:B------:R-:W-:Y:S01]  /*10e80*/  LEA R7, R11, R156, 0x3 ;  /* 0x0000009c0b077211 */ /* 0x000fe200078e18ff */
[-C--:B------:R-:W-:Y:S01]  /*10e90*/  FMUL.FTZ R88, R88, R9.reuse ;  /* 0x0000000958587220 */ /* 0x080fe20000410000 */
[----:B------:R-:W-:Y:S01]  /*10ea0*/  ISETP.GT.AND P1, PT, R210, RZ, PT ;  /* 0x000000ffd200720c */ /* 0x000fe20003f24270 */
[-C--:B------:R-:W-:Y:S01]  /*10eb0*/  FMUL.FTZ R89, R89, R9.reuse ;  /* 0x0000000959597220 */ /* 0x080fe20000410000 */
[----:B------:R-:W-:Y:S01]  /*10ec0*/  F2FP.F16.F32.PACK_AB R172, R4, R172 ;  /* 0x000000ac04ac723e */ /* 0x000fe200000000ff */
[----:B------:R-:W-:Y:S02]  /*10ed0*/  VIADD R7, R7, 0x28860 ;  /* 0x0002886007077836 */ /* 0x000fe40000000000 */
[-C--:B------:R-:W-:Y:S01]  /*10ee0*/  FMUL.FTZ R92, R92, R9.reuse ;  /* 0x000000095c5c7220 */ /* 0x080fe20000410000 */
[-C--:B------:R-:W-:Y:S01]  /*10ef0*/  FMUL.FTZ R93, R93, R9.reuse ;  /* 0x000000095d5d7220 */ /* 0x080fe20000410000 */
[-C--:B------:R-:W-:Y:S01]  /*10f00*/  FMUL.FTZ R96, R96, R9.reuse ;  /* 0x0000000960607220 */ /* 0x080fe20000410000 */
[-C--:B------:R-:W-:Y:S01]  /*10f10*/  FMUL.FTZ R97, R97, R9.reuse ;  /* 0x0000000961617220 */ /* 0x080fe20000410000 */
[----:B------:R-:W-:Y:S01]  /*10f20*/  PRMT R7, R222, 0x654, R7 ;  /* 0x00000654de077816 */ /* 0x000fe20000000007 */
[-C--:B------:R-:W-:Y:S01]  /*10f30*/  FMUL.FTZ R100, R100, R9.reuse ;  /* 0x0000000964647220 */ /* 0x080fe20000410000 */
[-C--:B------:R-:W-:Y:S01]  /*10f40*/  FMUL.FTZ R101, R101, R9.reuse ;  /* 0x0000000965657220 */ /* 0x080fe20000410000 */
        /* <DEDUP_REMOVED lines=92> */
[----:B------:R-:W-:Y:S01]  /*11510*/  MOV R11, R152 ;  /* 0x00000098000b7202 */ /* 0x000fe20000000f00 */
[----:B0-----:R-:W-:Y:S06]  /*11520*/  @P1 BRA `(.L_x_7174) ;  /* 0xffffffd4007c1947 */ /* 0x001fec000383ffff */
.L_x_7162:
[----:B------:R-:W-:Y:S05]  /*11530*/  WARPSYNC.ALL ;  /* 0x0000000000007948 */ /* 0x000fea0003800000 */
[----:B------:R-:W-:Y:S06]  /*11540*/  BAR.ARV 0x8, 0x180 ;  /* 0x0206000000007b1d */ /* 0x000fec0000002000 */
[----:B------:R-:W-:Y:S05]  /*11550*/  @!P0 BRA `(.L_x_7175) ;  /* 0x0000000000048947 */ /* 0x000fea0003800000 */
[----:B------:R-:W-:Y:S01]  /*11560*/  BPT.TRAP 0x1 ;  /* 0x000000040000795c */ /* 0x000fe20000300000 */
.L_x_7175:
[----:B------:R-:W-:Y:S01]  /*11570*/  IMAD R11, R152, 0x8, R156 ;  /* 0x00000008980b7824 */ /* 0x000fe200078e029c */
[----:B------:R-:W-:-:S04]  /*11580*/  SHF.L.U32 R0, R158, 0x1f, RZ ;  /* 0x0000001f9e007819 */ /* 0x000fc800000006ff */
[----:B------:R0:W1:Y:S01]  /*11590*/  SYNCS.PHASECHK.TRANS64.TRYWAIT P1, [R11+URZ+0x28850], R0 ;  /* 0x028850000b0075a7 */ /* 0x000062000802017f */
[----:B------:R-:W-:Y:S05]  /*115a0*/  @!P0 BRA `(.L_x_7176) ;  /* 0x0000000000048947 */ /* 0x000fea0003800000 */
[----:B------:R-:W-:Y:S01]  /*115b0*/  BPT.TRAP 0x1 ;  /* 0x000000040000795c */ /* 0x000fe20000300000 */
.L_x_7176:
[----:B------:R-:W-:-:S05]  /*115c0*/  VIADD R156, R156, 0x400 ;  /* 0x000004009c9c7836 */ /* 0x000fca0000000000 */
[----:B------:R-:W-:-:S04]  /*115d0*/  SHF.R.U32.HI R156, RZ, 0x4, R156 ;  /* 0x00000004ff9c7819 */ /* 0x000fc8000001169c */
[----:B------:R-:W-:-:S04]  /*115e0*/  LOP3.LUT R156, R156, 0x3fff, RZ, 0xc0, !PT ;  /* 0x00003fff9c9c7812 */ /* 0x000fc800078ec0ff */
[----:B------:R-:W-:Y:S01]  /*115f0*/  LOP3.LUT R5, R156, 0x4000000, RZ, 0xfc, !PT ;  /* 0x040000009c057812 */ /* 0x000fe200078efcff */
[----:B-1----:R-:W-:Y:S06]  /*11600*/  @P1 BRA `(.L_x_7177) ;  /* 0x0000000000081947 */ /* 0x002fec0003800000 */
[----:B------:R-:W1:Y:S02]  /*11610*/  SYNCS.PHASECHK.TRANS64.TRYWAIT P1, [R11+URZ+0x28850], R0 ;  /* 0x028850000b0075a7 */ /* 0x000e64000802017f */
[----:B-1----:R-:W-:Y:S05]  /*11620*/  @!P1 BRA `(.L_x_7178) ;  /* 0x000000a400609947 */ /* 0x002fea0003800000 */
.L_x_7177:
[----:B------:R-:W-:Y:S01]  /*11630*/  LEA R4, R152, R5, 0xb ;  /* 0x0000000598047211 */ /* 0x000fe200078e58ff */
[----:B------:R-:W-:Y:S01]  /*11640*/  IMAD.MOV.U32 R5, RZ, RZ, 0x40000040 ;  /* 0x40000040ff057424 */ /* 0x000fe200078e00ff */
[----:B------:R-:W-:Y:S05]  /*11650*/  WARPSYNC.ALL ;  /* 0x0000000000007948 */ /* 0x000fea0003800000 */
[C---:B------:R-:W-:Y:S01]  /*11660*/  R2UR UR6, R4.reuse ;  /* 0x00000000040672ca */ /* 0x040fe200000e0000 */
[----:B------:R-:W-:Y:S01]  /*11670*/  WARPGROUP.ARRIVE ;  /* 0x00000000000079c5 */ /* 0x000fe20000000000 */
[----:B------:R-:W-:Y:S01]  /*11680*/  R2UR UR7, R5 ;  /* 0x00000000050772ca */ /* 0x000fe200000e0000 */
[----:B------:R-:W-:Y:S01]  /*11690*/  VIADD R6, R4, 0x80 ;  /* 0x0000008004067836 */ /* 0x000fe20000000000 */
[----:B------:R-:W-:Y:S01]  /*116a0*/  MOV R7, 0x40000040 ;  /* 0x4000004000077802 */ /* 0x000fe20000000f00 */
[----:B01----:R-:W0:Y:S01]  /*116b0*/  SHFL.BFLY PT, R0, R3, 0x2, 0x1f ;  /* 0x0c401f0003007f89 */ /* 0x003e2200000e0000 */
[----:B------:R-:W-:-:S09]  /*116c0*/  MOV R5, 0x40000040 ;  /* 0x4000004000057802 */ /* 0x000fd20000000f00 */
        /* <DEDUP_REMOVED lines=37> */
[----:B------:R-:W-:Y:S01]  /*11920*/  R2UR UR6, R6 ;  /* 0x00000000060672ca */ /* 0x000fe200000e0000 */
[----:B------:R-:W-:Y:S01]  /*11930*/  IMAD.MOV.U32 R6, RZ, RZ, RZ ;  /* 0x000000ffff067224 */ /* 0x000fe200078e00ff */
[----:B------:R-:W-:Y:S01]  /*11940*/  R2UR UR7, R7 ;  /* 0x00000000070772ca */ /* 0x000fe200000e0000 */
[----:B------:R-:W-:Y:S02]  /*11950*/  WARPGROUP.DEPBAR.LE gsb0, 0x0 ;  /* 0x00008000000079c5 */ /* 0x000fe40000010000 */
[----:B------:R-:W-:-:S10]  /*11960*/  WARPGROUP.ARRIVE ;  /* 0x00000000000079c5 */ /* 0x000fd40000000000 */
[----:B------:R-:W-:Y:S01]  /*11970*/  HGMMA.64x128x16.F32 R88, R184, gdesc[UR4].tnspB, R88, gsb0 ;  /* 0x41e00004b8587df0 */ /* 0x000fe20008000858 */
[----:B------:R-:W-:Y:S01]  /*11980*/  R2UR UR6, R4 ;  /* 0x00000000040672ca */ /* 0x000fe200000e0000 */
[----:B0-----:R-:W-:Y:S01]  /*11990*/  FADD.FTZ R4, R0, R3 ;  /* 0x0000000300047221 */ /* 0x001fe20000010000 */
[----:B------:R-:W-:Y:S01]  /*119a0*/  R2UR UR7, R5 ;  /* 0x00000000050772ca */ /* 0x000fe200000e0000 */
[----:B------:R-:W-:Y:S01]  /*119b0*/  IMAD.MOV.U32 R3, RZ, RZ, -0x800000 ;  /* 0xff800000ff037424 */ /* 0x000fe200078e00ff */
[----:B------:R-:W0:Y:S04]  /*119c0*/  SHFL.BFLY PT, R5, R8, 0x2, 0x1f ;  /* 0x0c401f0008057f89 */ /* 0x000e2800000e0000 */
[----:B------:R-:W1:Y:S01]  /*119d0*/  SHFL.BFLY PT, R7, R4, 0x1, 0x1f ;  /* 0x0c201f0004077f89 */ /* 0x000e6200000e0000 */
[----:B0-----:R-:W-:Y:S01]  /*119e0*/  FADD.FTZ R5, R5, R8 ;  /* 0x0000000805057221 */ /* 0x001fe20000010000 */
[----:B------:R-:W-:-:S02]  /*119f0*/  IMAD.MOV.U32 R8, RZ, RZ, RZ ;  /* 0x000000ffff087224 */ /* 0x000fc400078e00ff */
[----:B-1----:R-:W-:Y:S02]  /*11a00*/  FADD.FTZ R13, R4, R7 ;  /* 0x00000007040d7221 */ /* 0x002fe40000010000 */
[----:B------:R-:W0:Y:S03]  /*11a10*/  SHFL.BFLY PT, R0, R5, 0x1, 0x1f ;  /* 0x0c201f0005007f89 */ /* 0x000e2600000e0000 */
[----:B------:R-:W-:-:S13]  /*11a20*/  FSETP.NE.FTZ.AND P2, PT, R13, RZ, PT ;  /* 0x000000ff0d00720b */ /* 0x000fda0003f55000 */
[----:B------:R-:W1:Y:S01]  /*11a30*/  @P2 MUFU.LG2 R9, R13 ;  /* 0x0000000d00092308 */ /* 0x000e620000000c00 */
[----:B0-----:R-:W-:-:S07]  /*11a40*/  FADD.FTZ R12, R5, R0 ;  /* 0x00000000050c7221 */ /* 0x001fce0000010000 */
[----:B------:R-:W-:Y:S01]  /*11a50*/  @P2 MUFU.RCP R8, R13 ;  /* 0x0000000d00082308 */ /* 0x000fe20000001000 */
[----:B------:R-:W-:Y:S01]  /*11a60*/  @P2 FMUL.FTZ R5, R38, 0.69314718246459960938 ;  /* 0x3f31721826052820 */ /* 0x000fe20000410000 */
[----:B------:R-:W-:Y:S02]  /*11a70*/  MOV R0, 0xff800000 ;  /* 0xff80000000007802 */ /* 0x000fe40000000f00 */
        /* <DEDUP_REMOVED lines=10> */
[----:B------:R-:W-:Y:S03]  /*11b20*/  HGMMA.64x128x16.F32 R88, R188, gdesc[UR4].tnspB, R88, gsb0 ;  /* 0x41e00004bc587df0 */ /* 0x000fe60008000858 */
[----:B------:R-:W-:Y:S02]  /*11b30*/  WARPGROUP.DEPBAR.LE gsb0, 0x0 ;  /* 0x00008000000079c5 */ /* 0x000fe40000010000 */
[----:B-12---:R-:W-:Y:S05]  /*11b40*/  @!P0 BRA `(.L_x_7179) ;  /* 0x0000000000048947 */ /* 0x006fea0003800000 */
[----:B------:R-:W-:Y:S01]  /*11b50*/  BPT.TRAP 0x1 ;  /* 0x000000040000795c */ /* 0x000fe20000300000 */
.L_x_7179:
        /* <DEDUP_REMOVED lines=8> */
[----:B------:R-:W-:Y:S01]  /*11be0*/  FMUL.FTZ R62, R92, R6 ;  /* 0x000000065c3e7220 */ /* 0x000fe20000410000 */
[----:B------:R0:W-:Y:S01]  /*11bf0*/  SYNCS.ARRIVE.TRANS64.RED.A1T0 RZ, [R5+URZ], RZ ;  /* 0x000000ff05ff79a7 */ /* 0x0001e2000810043f */
[-C--:B------:R-:W-:Y:S01]  /*11c00*/  FMUL.FTZ R100, R90, R8.reuse ;  /* 0x000000085a647220 */ /* 0x080fe20000410000 */
[----:B------:R-:W-:Y:S01]  /*11c10*/  FMUL.FTZ R93, R91, R8 ;  /* 0x000000085b5d7220 */ /* 0x000fe20000410000 */
        /* <DEDUP_REMOVED lines=59> */
[----:B------:R-:W-:Y:S01]  /*11fd0*/  LOP3.LUT R158, R158, R5, RZ, 0x3c, !PT ;  /* 0x000000059e9e7212 */ /* 0x000fe200078e3cff */
[----:B------:R-:W-:Y:S01]  /*11fe0*/  VIADD R207, R207, 0x1 ;  /* 0x00000001cfcf7836 */ /* 0x000fe20000000000 */
[----:B------:R-:W-:-:S07]  /*11ff0*/  SEL R152, R152, RZ, P0 ;  /* 0x000000ff98987207 */ /* 0x000fce0000000000 */
.L_x_7115:
[----:B------:R-:W-:Y:S05]  /*12000*/  WARPSYNC.ALL ;  /* 0x0000000000007948 */ /* 0x000fea0003800000 */
        /* <DEDUP_REMOVED lines=9> */
[----:B------:R-:W-:Y:S05]  /*120a0*/  WARPSYNC.ALL ;  /* 0x0000000000007948 */ /* 0x000fea0003800000 */
[----:B------:R-:W-:Y:S01]  /*120b0*/  BAR.SYNC.DEFER_BLOCKING 0x1, 0x100 ;  /* 0x0044000000007b1d */ /* 0x000fe20000010000 */
[----:B------:R-:W-:Y:S02]  /*120c0*/  F2FP.F16.F32.PACK_AB R30, R33, R30 ;  /* 0x0000001e211e723e */ /* 0x000fe400000000ff */
[----:B------:R-:W-:Y:S02]  /*120d0*/  F2FP.F16.F32.PACK_AB R34, R35, R34 ;  /* 0x000000222322723e */ /* 0x000fe400000000ff */
[----:B------:R-:W-:Y:S01]  /*120e0*/  F2FP.F16.F32.PACK_AB R32, R45, R32 ;  /* 0x000000202d20723e */ /* 0x000fe200000000ff */
[----:B------:R-:W-:Y:S01]  /*120f0*/  ULDC.64 UR4, c[0x0][0xc00] ;  /* 0x0003000000047ab9 */ /* 0x000fe20000000a00 */
[----:B------:R-:W-:-:S02]  /*12100*/  F2FP.F16.F32.PACK_AB R33, R69, R70 ;  /* 0x000000464521723e */ /* 0x000fc400000000ff */
[----:B------:R-:W-:Y:S02]  /*12110*/  F2FP.F16.F32.PACK_AB R35, R67, R68 ;  /* 0x000000444323723e */ /* 0x000fe400000000ff */
[----:B------:R-:W-:Y:S02]  /*12120*/  MOV R20, R156 ;  /* 0x0000009c00147202 */ /* 0x000fe40000000f00 */
[----:B--2---:R-:W-:-:S03]  /*12130*/  MOV R21, R5 ;  /* 0x0000000500157202 */ /* 0x004fc60000000f00 */
[----:B------:R-:W-:-:S03]  /*12140*/  IMAD.WIDE R8, R226, 0x2, R20 ;  /* 0x00000002e2087825 */ /* 0x000fc600078e0214 */
[C---:B------:R-:W-:Y:S02]  /*12150*/  LOP3.LUT R29, R8.reuse, 0x380, RZ, 0xc0, !PT ;  /* 0x00000380081d7812 */ /* 0x040fe400078ec0ff */
[C---:B------:R-:W-:Y:S02]  /*12160*/  IADD3 R95, P5, R8.reuse, 0x20, RZ ;  /* 0x00000020085f7810 */ /* 0x040fe40007fbe0ff */
[----:B------:R-:W-:Y:S02]  /*12170*/  IADD3 R97, P0, R8, 0x40, RZ ;  /* 0x0000004008617810 */ /* 0x000fe40007f1e0ff */
[----:B------:R-:W-:Y:S01]  /*12180*/  SHF.R.U64 R29, R29, 0x3, RZ ;  /* 0x000000031d1d7819 */ /* 0x000fe200000012ff */
[----:B------:R-:W-:Y:S01]  /*12190*/  IMAD.X R5, RZ, RZ, R9, P5 ;  /* 0x000000ffff057224 */ /* 0x000fe200028e0609 */
[----:B------:R-:W-:Y:S02]  /*121a0*/  LOP3.LUT R4, R95, 0x380, RZ, 0xc0, !PT ;  /* 0x000003805f047812 */ /* 0x000fe400078ec0ff */
[----:B------:R-:W-:-:S02]  /*121b0*/  LOP3.LUT R6, R97, 0x380, RZ, 0xc0, !PT ;  /* 0x0000038061067812 */ /* 0x000fc400078ec0ff */
[C---:B------:R-:W-:Y:S02]  /*121c0*/  IADD3 R99, P1, R8.reuse, 0x60, RZ ;  /* 0x0000006008637810 */ /* 0x040fe40007f3e0ff */
[C---:B------:R-:W-:Y:S02]  /*121d0*/  IADD3 R101, P2, R8.reuse, 0x4000, RZ ;  /* 0x0000400008657810 */ /* 0x040fe40007f5e0ff */
[C---:B------:R-:W-:Y:S01]  /*121e0*/  IADD3 R103, P3, R8.reuse, 0x4020, RZ ;  /* 0x0000402008677810 */ /* 0x040fe20007f7e0ff */
[--C-:B---3--:R-:W-:Y:S01]  /*121f0*/  IMAD.X R13, RZ, RZ, R9.reuse, P1 ;  /* 0x000000ffff0d7224 */ /* 0x108fe200008e0609 */
[C---:B------:R-:W-:Y:S01]  /*12200*/  IADD3 R105, P4, R8.reuse, 0x4040, RZ ;  /* 0x0000404008697810 */ /* 0x040fe20007f9e0ff */
[--C-:B------:R-:W-:Y:S01]  /*12210*/  IMAD.X R15, RZ, RZ, R9.reuse, P2 ;  /* 0x000000ffff0f7224 */ /* 0x100fe200010e0609 */
[----:B------:R-:W-:Y:S02]  /*12220*/  IADD3 R107, P5, R8, 0x4060, RZ ;  /* 0x00004060086b7810 */ /* 0x000fe40007fbe0ff */
[----:B------:R-:W-:Y:S01]  /*12230*/  LOP3.LUT R8, R29, R8, RZ, 0x3c, !PT ;  /* 0x000000081d087212 */ /* 0x000fe200078e3cff */
[--C-:B------:R-:W-:Y:S01]  /*12240*/  IMAD.X R27, RZ, RZ, R9.reuse, P4 ;  /* 0x000000ffff1b7224 */ /* 0x100fe200020e0609 */
[----:B------:R-:W-:Y:S01]  /*12250*/  SHF.R.U64 R4, R4, 0x3, RZ ;  /* 0x0000000304047819 */ /* 0x000fe200000012ff */
[----:B------:R-:W-:Y:S01]  /*12260*/  IMAD.X R29, RZ, RZ, R9, P5 ;  /* 0x000000ffff1d7224 */ /* 0x000fe200028e0609 */
[----:B------:R-:W-:-:S02]  /*12270*/  SHF.R.U64 R6, R6, 0x3, RZ ;  /* 0x0000000306067819 */ /* 0x000fc400000012ff */
[----:B------:R-:W-:Y:S02]  /*12280*/  LOP3.LUT R12, R99, 0x380, RZ, 0xc0, !PT ;  /* 0x00000380630c7812 */ /* 0x000fe400078ec0ff */
[----:B------:R-:W-:Y:S02]  /*12290*/  LOP3.LUT R14, R101, 0x380, RZ, 0xc0, !PT ;  /* 0x00000380650e7812 */ /* 0x000fe400078ec0ff */
[----:B-1----:R-:W-:Y:S02]  /*122a0*/  MOV R40, R8 ;  /* 0x0000000800287202 */ /* 0x002fe40000000f00 */
[-C--:B------:R-:W-:Y:S02]  /*122b0*/  IADD3.X R7, RZ, R9.reuse, RZ, P0, !PT ;  /* 0x00000009ff077210 */ /* 0x080fe400007fe4ff */
[----:B------:R-:W-:Y:S02]  /*122c0*/  IADD3.X R25, RZ, R9, RZ, P3, !PT ;  /* 0x00000009ff197210 */ /* 0x000fe40001ffe4ff */
[----:B-----5:R-:W-:-:S02]  /*122d0*/  LOP3.LUT R24, R103, 0x380, RZ, 0xc0, !PT ;  /* 0x0000038067187812 */ /* 0x020fc400078ec0ff */
[----:B------:R-:W-:Y:S02]  /*122e0*/  LOP3.LUT R26, R105, 0x380, RZ, 0xc0, !PT ;  /* 0x00000380691a7812 */ /* 0x000fe400078ec0ff */
[----:B------:R-:W-:Y:S02]  /*122f0*/  LOP3.LUT R28, R107, 0x380, RZ, 0xc0, !PT ;  /* 0x000003806b1c7812 */ /* 0x000fe400078ec0ff */
[----:B------:R-:W-:Y:S02]  /*12300*/  F2FP.F16.F32.PACK_AB R8, R11, R10 ;  /* 0x0000000a0b08723e */ /* 0x000fe400000000ff */
[----:B------:R-:W-:Y:S02]  /*12310*/  LOP3.LUT R4, R4, R95, RZ, 0x3c, !PT ;  /* 0x0000005f04047212 */ /* 0x000fe400078e3cff */
[----:B------:R-:W-:Y:S02]  /*12320*/  LOP3.LUT R6, R6, R97, RZ, 0x3c, !PT ;  /* 0x0000006106067212 */ /* 0x000fe400078e3cff */
[----:B------:R-:W-:-:S02]  /*12330*/  F2FP.F16.F32.PACK_AB R9, R93, R100 ;  /* 0x000000645d09723e */ /* 0x000fc400000000ff */
[----:B------:R-:W-:Y:S02]  /*12340*/  F2FP.F16.F32.PACK_AB R10, R63, R62 ;  /* 0x0000003e3f0a723e */ /* 0x000fe400000000ff */
[----:B------:R-:W-:Y:S02]  /*12350*/  F2FP.F16.F32.PACK_AB R11, R91, R92 ;  /* 0x0000005c5b0b723e */ /* 0x000fe400000000ff */
[----:B------:R-:W-:Y:S02]  /*12360*/  SHF.R.U64 R12, R12, 0x3, RZ ;  /* 0x000000030c0c7819 */ /* 0x000fe400000012ff */
[----:B------:R-:W-:Y:S01]  /*12370*/  SHF.R.U64 R14, R14, 0x3, RZ ;  /* 0x000000030e0e7819 */ /* 0x000fe200000012ff */
[----:B------:R1:W-:Y:S01]  /*12380*/  STSM.16.M88.4 [R40], R8 ;  /* 0x0000000828007844 */ /* 0x0003e20000000200 */
[----:B------:R-:W-:Y:S02]  /*12390*/  SHF.R.U64 R24, R24, 0x3, RZ ;  /* 0x0000000318187819 */ /* 0x000fe400000012ff */
[----:B------:R-:W-:-:S02]  /*123a0*/  SHF.R.U64 R26, R26, 0x3, RZ ;  /* 0x000000031a1a7819 */ /* 0x000fc400000012ff */
[----:B------:R-:W-:Y:S02]  /*123b0*/  SHF.R.U64 R28, R28, 0x3, RZ ;  /* 0x000000031c1c7819 */ /* 0x000fe400000012ff */
[----:B------:R-:W-:Y:S02]  /*123c0*/  MOV R94, R4 ;  /* 0x00000004005e7202 */ /* 0x000fe40000000f00 */
[----:B------:R-:W-:Y:S02]  /*123d0*/  MOV R93, R6 ;  /* 0x00000006005d7202 */ /* 0x000fe40000000f00 */
[----:B------:R-:W-:Y:S02]  /*123e0*/  F2FP.F16.F32.PACK_AB R4, R54, R53 ;  /* 0x000000353604723e */ /* 0x000fe400000000ff */
[----:B------:R-:W-:Y:S02]  /*123f0*/  F2FP.F16.F32.PACK_AB R5, R89, R90 ;  /* 0x0000005a5905723e */ /* 0x000fe400000000ff */
[----:B------:R-:W-:-:S02]  /*12400*/  F2FP.F16.F32.PACK_AB R6, R61, R52 ;  /* 0x000000343d06723e */ /* 0x000fc400000000ff */
[----:B------:R-:W-:Y:S02]  /*12410*/  F2FP.F16.F32.PACK_AB R7, R87, R88 ;  /* 0x000000585707723e */ /* 0x000fe400000000ff */
[----:B------:R-:W-:Y:S02]  /*12420*/  LOP3.LUT R12, R12, R99, RZ, 0x3c, !PT ;  /* 0x000000630c0c7212 */ /* 0x000fe400078e3cff */
[----:B------:R-:W-:Y:S01]  /*12430*/  LOP3.LUT R14, R14, R101, RZ, 0x3c, !PT ;  /* 0x000000650e0e7212 */ /* 0x000fe200078e3cff */
[----:B------:R-:W-:Y:S01]  /*12440*/  STSM.16.M88.4 [R94], R4 ;  /* 0x000000045e007844 */ /* 0x000fe20000000200 */
[----:B-1----:R-:W-:Y:S02]  /*12450*/  F2FP.F16.F32.PACK_AB R8, R60, R51 ;  /* 0x000000333c08723e */ /* 0x002fe400000000ff */
[----:B------:R-:W-:Y:S02]  /*12460*/  F2FP.F16.F32.PACK_AB R9, R85, R86 ;  /* 0x000000565509723e */ /* 0x000fe400000000ff */
[----:B------:R-:W-:-:S02]  /*12470*/  F2FP.F16.F32.PACK_AB R10, R59, R50 ;  /* 0x000000323b0a723e */ /* 0x000fc400000000ff */
[----:B------:R-:W-:Y:S02]  /*12480*/  F2FP.F16.F32.PACK_AB R11, R83, R84 ;  /* 0x00000054530b723e */ /* 0x000fe400000000ff */
[----:B------:R-:W-:Y:S02]  /*12490*/  LOP3.LUT R24, R24, R103, RZ, 0x3c, !PT ;  /* 0x0000006718187212 */ /* 0x000fe400078e3cff */
[----:B------:R-:W-:Y:S01]  /*124a0*/  LOP3.LUT R26, R26, R105, RZ, 0x3c, !PT ;  /* 0x000000691a1a7212 */ /* 0x000fe200078e3cff */
[----:B------:R1:W-:Y:S01]  /*124b0*/  STSM.16.M88.4 [R93], R8 ;  /* 0x000000085d007844 */ /* 0x0003e20000000200 */
[----:B------:R-:W-:Y:S02]  /*124c0*/  LOP3.LUT R28, R28, R107, RZ, 0x3c, !PT ;  /* 0x0000006b1c1c7212 */ /* 0x000fe400078e3cff */
[----:B------:R-:W-:Y:S02]  /*124d0*/  MOV R92, R12 ;  /* 0x0000000c005c7202 */ /* 0x000fe40000000f00 */
        /* <DEDUP_REMOVED lines=8> */
[----:B------:R-:W-:Y:S01]  /*12560*/  F2FP.F16.F32.PACK_AB R24, R56, R47 ;  /* 0x0000002f3818723e */ /* 0x000fe200000000ff */
[----:B------:R-:W-:Y:S01]  /*12570*/  STSM.16.M88.4 [R92], R12 ;  /* 0x0000000c5c007844 */ /* 0x000fe20000000200 */
[----:B------:R-:W-:Y:S02]  /*12580*/  F2FP.F16.F32.PACK_AB R25, R77, R78 ;  /* 0x0000004e4d19723e */ /* 0x000fe400000000ff */
[----:B------:R-:W-:Y:S02]  /*12590*/  F2FP.F16.F32.PACK_AB R26, R55, R46 ;  /* 0x0000002e371a723e */ /* 0x000fe400000000ff */
[----:B------:R-:W-:Y:S01]  /*125a0*/  F2FP.F16.F32.PACK_AB R27, R75, R76 ;  /* 0x0000004c4b1b723e */ /* 0x000fe200000000ff */
[----:B------:R-:W2:Y:S01]  /*125b0*/  LDC R55, c[0x0][0xbe8] ;  /* 0x0002fa00ff377b82 */ /* 0x000ea20000000800 */
[----:B------:R-:W-:-:S02]  /*125c0*/  F2FP.F16.F32.PACK_AB R28, R44, R31 ;  /* 0x0000001f2c1c723e */ /* 0x000fc400000000ff */
[----:B------:R-:W-:Y:S01]  /*125d0*/  ISETP.NE.U32.AND P0, PT, RZ, UR4, PT ;  /* 0x00000004ff007c0c */ /* 0x000fe2000bf05070 */
[----:B------:R-:W-:Y:S01]  /*125e0*/  STSM.16.M88.4 [R91], R24 ;  /* 0x000000185b007844 */ /* 0x000fe20000000200 */
[----:B-1----:R-:W-:Y:S02]  /*125f0*/  IADD3 R8, P1, R204, UR4, RZ ;  /* 0x00000004cc087c10 */ /* 0x002fe4000ff3e0ff */
[----:B------:R-:W-:Y:S02]  /*12600*/  F2FP.F16.F32.PACK_AB R29, R73, R74 ;  /* 0x0000004a491d723e */ /* 0x000fe400000000ff */
[----:B------:R-:W-:Y:S02]  /*12610*/  F2FP.F16.F32.PACK_AB R31, R71, R72 ;  /* 0x00000048471f723e */ /* 0x000fe400000000ff */
[----:B------:R-:W-:Y:S02]  /*12620*/  F2FP.F16.F32.PACK_AB R4, R39, R38 ;  /* 0x000000262704723e */ /* 0x000fe400000000ff */
[----:B------:R-:W-:Y:S01]  /*12630*/  F2FP.F16.F32.PACK_AB R5, R65, R66 ;  /* 0x000000424105723e */ /* 0x000fe200000000ff */
[----:B------:R-:W-:Y:S01]  /*12640*/  STSM.16.M88.4 [R63], R28 ;  /* 0x0000001c3f007844 */ /* 0x000fe20000000200 */
[----:B------:R-:W-:-:S02]  /*12650*/  F2FP.F16.F32.PACK_AB R6, R37, R36 ;  /* 0x000000242506723e */ /* 0x000fc400000000ff */
[----:B------:R-:W-:Y:S01]  /*12660*/  F2FP.F16.F32.PACK_AB R7, R151, R64 ;  /* 0x000000409707723e */ /* 0x000fe200000000ff */
[----:B------:R-:W-:Y:S01]  /*12670*/  STSM.16.M88.4 [R62], R32 ;  /* 0x000000203e007844 */ /* 0x000fe20000000200 */
[----:B------:R-:W-:Y:S02]  /*12680*/  ISETP.NE.AND.EX P0, PT, RZ, UR5, PT, P0 ;  /* 0x00000005ff007c0c */ /* 0x000fe4000bf05300 */
[----:B------:R-:W-:Y:S01]  /*12690*/  IADD3.X R9, R205, UR5, RZ, P1, !PT ;  /* 0x00000005cd097c10 */ /* 0x000fe20008ffe4ff */
[----:B------:R-:W-:Y:S01]  /*126a0*/  ULDC.64 UR4, c[0x0][0xc08] ;  /* 0x0003020000047ab9 */ /* 0x000fe20000000a00 */
[----:B------:R1:W-:Y:S01]  /*126b0*/  STSM.16.M88.4 [R40], R4 ;  /* 0x0000000428007844 */ /* 0x0003e20000000200 */
[----:B------:R-:W-:Y:S01]  /*126c0*/  BAR.SYNC.DEFER_BLOCKING 0x1, 0x100 ;  /* 0x0044000000007b1d */ /* 0x000fe20000010000 */
[----:B------:R-:W-:Y:S02]  /*126d0*/  ISETP.NE.U32.AND P2, PT, RZ, UR4, PT ;  /* 0x00000004ff007c0c */ /* 0x000fe4000bf45070 */
[----:B------:R-:W-:-:S02]  /*126e0*/  MOV R48, RZ ;  /* 0x000000ff00307202 */ /* 0x000fc40000000f00 */
[----:B------:R-:W-:-:S13]  /*126f0*/  ISETP.NE.AND.EX P2, PT, RZ, UR5, PT, P2 ;  /* 0x00000005ff007c0c */ /* 0x000fda000bf45320 */
[----:B------:R-:W-:Y:S01]  /*12700*/  @P2 IADD3 R204, P3, R204, UR4, RZ ;  /* 0x00000004cccc2c10 */ /* 0x000fe2000ff7e0ff */
[----:B------:R-:W-:Y:S02]  /*12710*/  ULDC UR4, c[0x0][0xa88] ;  /* 0x0002a20000047ab9 */ /* 0x000fe40000000800 */
[----:B-1----:R-:W-:Y:S01]  /*12720*/  IMAD.U32 R6, RZ, RZ, UR4 ;  /* 0x00000004ff067e24 */ /* 0x002fe2000f8e00ff */
[----:B------:R-:W-:Y:S01]  /*12730*/  @P2 IADD3.X R205, R205, UR5, RZ, P3, !PT ;  /* 0x00000005cdcd2c10 */ /* 0x000fe20009ffe4ff */
[----:B------:R1:W5:Y:S01]  /*12740*/  @P0 LDG.E R48, desc[UR38][R8.64] ;  /* 0x0000002608300981 */ /* 0x000362000c1e1900 */
[----:B--2---:R-:W-:Y:S01]  /*12750*/  ISETP.NE.AND P1, PT, R55, 0x1, PT ;  /* 0x000000013700780c */ /* 0x004fe20003f25270 */
[----:B------:R-:W-:Y:S02]  /*12760*/  IMAD R13, R208, 0x80, R224 ;  /* 0x00000080d00d7824 */ /* 0x000fe400078e02e0 */
[----:B------:R1:W5:Y:S10]  /*12770*/  @P2 LDG.E R6, desc[UR38][R204.64] ;  /* 0x00000026cc062981 */ /* 0x000374000c1e1900 */
[----:B------:R-:W2:Y:S08]  /*12780*/  @P1 LDC R10, c[0x0][0xbec] ;  /* 0x0002fb00ff0a1b82 */ /* 0x000eb00000000800 */
[----:B------:R-:W3:Y:S01]  /*12790*/  @P1 LDC R11, c[0x0][0xbf0] ;  /* 0x0002fc00ff0b1b82 */ /* 0x000ee20000000800 */
[----:B-1----:R-:W-:Y:S05]  /*127a0*/  @P2 BRA `(.L_x_7182) ;  /* 0x0000000000102947 */ /* 0x002fea0003800000 */
[----:B------:R-:W-:Y:S05]  /*127b0*/  @!P0 BRA `(.L_x_7182) ;  /* 0x00000000000c8947 */ /* 0x000fea0003800000 */
[----:B------:R-:W4:Y:S04]  /*127c0*/  LDG.E R5, desc[UR38][R8.64] ;  /* 0x0000002608057981 */ /* 0x000f28000c1e1900 */
[----:B-----5:R-:W4:Y:S02]  /*127d0*/  LDG.E R6, desc[UR38][R8.64+0x4] ;  /* 0x0000042608067981 */ /* 0x020f24000c1e1900 */
[----:B----4-:R-:W-:-:S07]  /*127e0*/  IADD3 R6, -R5, R6, RZ ;  /* 0x0000000605067210 */ /* 0x010fce0007ffe1ff */
.L_x_7182:
[----:B------:R-:W-:Y:S01]  /*127f0*/  SHF.R.S32.HI R54, RZ, 0x1f, R203 ;  /* 0x0000001fff367819 */ /* 0x000fe200000114cb */
[----:B--2---:R-:W-:Y:S01]  /*12800*/  @P1 IMAD.HI.U32 R4, R13, R10, RZ ;  /* 0x0000000a0d041227 */ /* 0x004fe200078e00ff */
[----:B------:R-:W-:Y:S01]  /*12810*/  ULDC.64 UR4, c[0x0][0xb90] ;  /* 0x0002e40000047ab9 */ /* 0x000fe20000000a00 */
[----:B-----5:R-:W-:Y:S02]  /*12820*/  SHF.R.S32.HI R49, RZ, 0x1f, R48 ;  /* 0x0000001fff317819 */ /* 0x020fe40000011430 */
[----:B------:R-:W-:Y:S01]  /*12830*/  IMAD R8, R54, UR4, RZ ;  /* 0x0000000436087c24 */ /* 0x000fe2000f8e02ff */
[----:B------:R-:W-:Y:S01]  /*12840*/  SEL R40, R209, RZ, !P0 ;  /* 0x000000ffd1287207 */ /* 0x000fe20004000000 */
[----:B------:R-:W-:Y:S01]  /*12850*/  IMAD.MOV.U32 R7, RZ, RZ, R13 ;  /* 0x000000ffff077224 */ /* 0x000fe200078e000d */
[----:B---3--:R-:W-:Y:S01]  /*12860*/  @P1 SHF.R.U32.HI R7, RZ, R11, R4 ;  /* 0x0000000bff071219 */ /* 0x008fe20000011604 */
[----:B------:R-:W-:Y:S01]  /*12870*/  IMAD.WIDE.U32 R4, R203, UR4, R48 ;  /* 0x00000004cb047c25 */ /* 0x000fe2000f8e0030 */
[----:B------:R-:W-:-:S03]  /*12880*/  SEL R57, R206, RZ, !P0 ;  /* 0x000000ffce397207 */ /* 0x000fc60004000000 */
[----:B------:R-:W-:Y:S01]  /*12890*/  IMAD R9, R203, UR5, R8 ;  /* 0x00000005cb097c24 */ /* 0x000fe2000f8e0208 */
[----:B------:R-:W-:Y:S01]  /*128a0*/  IADD3 R8, -R7, RZ, RZ ;  /* 0x000000ff07087210 */ /* 0x000fe20007ffe1ff */
[----:B------:R-:W-:Y:S01]  /*128b0*/  ULDC.64 UR4, c[0x0][0xb98] ;  /* 0x0002e60000047ab9 */ /* 0x000fe20000000a00 */
[----:B------:R-:W-:Y:S02]  /*128c0*/  IMAD.IADD R11, R16, 0x1, R228 ;  /* 0x00000001100b7824 */ /* 0x000fe400078e02e4 */
[----:B------:R-:W-:Y:S02]  /*128d0*/  IMAD.IADD R5, R5, 0x1, R9 ;  /* 0x0000000105057824 */ /* 0x000fe400078e0209 */
[----:B------:R-:W-:Y:S02]  /*128e0*/  IMAD R9, R55, R8, R13 ;  /* 0x0000000837097224 */ /* 0x000fe400078e020d */
[----:B------:R-:W-:Y:S02]  /*128f0*/  IMAD R8, R40, UR4, RZ ;  /* 0x0000000428087c24 */ /* 0x000fe4000f8e02ff */
[----:B------:R-:W-:-:S04]  /*12900*/  IMAD.WIDE.U32 R4, R57, UR4, R4 ;  /* 0x0000000439047c25 */ /* 0x000fc8000f8e0004 */
[----:B------:R-:W-:Y:S01]  /*12910*/  IMAD.WIDE R20, R11, 0x2, R20 ;  /* 0x000000020b147825 */ /* 0x000fe200078e0214 */
[----:B------:R-:W-:Y:S02]  /*12920*/  SHF.R.S32.HI R11, RZ, 0x1f, R7 ;  /* 0x0000001fff0b7819 */ /* 0x000fe40000011407 */
[----:B------:R-:W-:Y:S01]  /*12930*/  IADD3 R4, P2, R7, R4, RZ ;  /* 0x0000000407047210 */ /* 0x000fe20007f5e0ff */
[----:B------:R-:W-:Y:S01]  /*12940*/  IMAD R10, R57, UR5, R8 ;  /* 0x00000005390a7c24 */ /* 0x000fe2000f8e0208 */
[----:B------:R-:W-:Y:S01]  /*12950*/  SHF.R.S32.HI R8, RZ, 0x1f, R9 ;  /* 0x0000001fff087819 */ /* 0x000fe20000011409 */
[----:B------:R-:W-:Y:S01]  /*12960*/  ULDC.64 UR4, c[0x0][0xb88] ;  /* 0x0002e20000047ab9 */ /* 0x000fe20000000a00 */
[----:B------:R-:W-:Y:S01]  /*12970*/  IADD3 R7, P0, R20, 0x1000, RZ ;  /* 0x0000100014077810 */ /* 0x000fe20007f1e0ff */
[----:B------:R-:W-:Y:S01]  /*12980*/  IMAD R59, R6, R55, RZ ;  /* 0x00000037063b7224 */ /* 0x000fe200078e02ff */
[----:B------:R-:W-:Y:S01]  /*12990*/  IADD3.X R5, R11, R5, R10, P2, !PT ;  /* 0x000000050b057210 */ /* 0x000fe200017fe40a */
[----:B------:R-:W-:Y:S01]  /*129a0*/  IMAD R12, R8, UR4, RZ ;  /* 0x00000004080c7c24 */ /* 0x000fe2000f8e02ff */
[----:B------:R-:W-:-:S02]  /*129b0*/  IADD3 R29, P3, R20, 0x4000, RZ ;  /* 0x00004000141d7810 */ /* 0x000fc40007f7e0ff */
[----:B------:R-:W-:Y:S01]  /*129c0*/  IADD3 R13, P4, R20, 0x2000, RZ ;  /* 0x00002000140d7810 */ /* 0x000fe20007f9e0ff */
[----:B------:R-:W-:Y:S01]  /*129d0*/  IMAD R11, R9, UR5, R12 ;  /* 0x00000005090b7c24 */ /* 0x000fe2000f8e020c */
[----:B------:R-:W-:Y:S01]  /*129e0*/  LOP3.LUT R28, R29, 0x380, RZ, 0xc0, !PT ;  /* 0x000003801d1c7812 */ /* 0x000fe200078ec0ff */
[----:B------:R-:W-:Y:S01]  /*129f0*/  IMAD.WIDE.U32 R4, R9, UR4, R4 ;  /* 0x0000000409047c25 */ /* 0x000fe2000f8e0004 */
[----:B------:R-:W-:Y:S01]  /*12a00*/  ULDC.64 UR4, c[0x0][0xb50] ;  /* 0x0002d40000047ab9 */ /* 0x000fe20000000a00 */
[----:B------:R-:W-:Y:S02]  /*12a10*/  IADD3.X R9, RZ, R21, RZ, P0, !PT ;  /* 0x00000015ff097210 */ /* 0x000fe400007fe4ff */
[----:B------:R-:W-:Y:S01]  /*12a20*/  IMAD.IADD R5, R5, 0x1, R11 ;  /* 0x0000000105057824 */ /* 0x000fe200078e020b */
[----:B------:R-:W-:Y:S02]  /*12a30*/  LEA R10, P2, R4, UR4, 0x2 ;  /* 0x00000004040a7c11 */ /* 0x000fe4000f8410ff */
[----:B------:R-:W-:-:S02]  /*12a40*/  LOP3.LUT P0, RZ, R212, 0x3, RZ, 0xc0, !PT ;  /* 0x00000003d4ff7812 */ /* 0x000fc4000780c0ff */
[----:B------:R-:W-:Y:S01]  /*12a50*/  LEA.HI.X R11, R4, UR5, R5, 0x2, P2 ;  /* 0x00000005040b7c11 */ /* 0x000fe200090f1405 */
[----:B------:R-:W-:Y:S01]  /*12a60*/  SHFL.IDX PT, R50, R10, RZ, 0x1c1f ;  /* 0x001c1fff0a327589 */ /* 0x000fe200000e0000 */
[----:B------:R-:W-:Y:S01]  /*12a70*/  IADD3 R25, P2, R20, 0x3000, RZ ;  /* 0x0000300014197810 */ /* 0x000fe20007f5e0ff */
[----:B------:R-:W-:Y:S01]  /*12a80*/  IMAD R4, R208, 0x80, R223 ;  /* 0x00000080d0047824 */ /* 0x000fe200078e02df */
[----:B------:R-:W-:Y:S01]  /*12a90*/  LOP3.LUT R12, R13, 0x380, RZ, 0xc0, !PT ;  /* 0x000003800d0c7812 */ /* 0x000fe200078ec0ff */
[----:B------:R-:W1:Y:S01]  /*12aa0*/  SHFL.IDX PT, R51, R11, RZ, 0x1c1f ;  /* 0x001c1fff0b337589 */ /* 0x000e6200000e0000 */
[----:B------:R-:W-:Y:S01]  /*12ab0*/  LOP3.LUT R24, R25, 0x380, RZ, 0xc0, !PT ;  /* 0x0000038019187812 */ /* 0x000fe200078ec0ff */
[----:B------:R-:W-:Y:S01]  /*12ac0*/  ULDC.64 UR4, c[0x0][0xaa0] ;  /* 0x0002a80000047ab9 */ /* 0x000fe20000000a00 */
[----:B------:R-:W-:Y:S01]  /*12ad0*/  LOP3.LUT R8, R7, 0x380, RZ, 0xc0, !PT ;  /* 0x0000038007087812 */ /* 0x000fe200078ec0ff */
[----:B------:R-:W-:Y:S01]  /*12ae0*/  SHFL.IDX PT, R52, R10, 0x1, 0x1c1f ;  /* 0x003c1f000a347f89 */ /* 0x000fe200000e0000 */
[----:B------:R-:W-:-:S02]  /*12af0*/  SHF.R.U64 R24, R24, 0x3, RZ ;  /* 0x0000000318187819 */ /* 0x000fc400000012ff */
[----:B------:R-:W-:Y:S01]  /*12b00*/  SHF.R.U64 R28, R28, 0x3, RZ ;  /* 0x000000031c1c7819 */ /* 0x000fe200000012ff */
[----:B------:R-:W2:Y:S01]  /*12b10*/  SHFL.IDX PT, R53, R11, 0x1, 0x1c1f ;  /* 0x003c1f000b357f89 */ /* 0x000ea200000e0000 */
[----:B------:R-:W-:Y:S02]  /*12b20*/  LOP3.LUT R24, R24, R25, RZ, 0x3c, !PT ;  /* 0x0000001918187212 */ /* 0x000fe400078e3cff */
[----:B------:R-:W-:Y:S02]  /*12b30*/  IADD3.X R25, RZ, R21, RZ, P2, !PT ;  /* 0x00000015ff197210 */ /* 0x000fe400017fe4ff */
[C---:B------:R-:W-:Y:S01]  /*12b40*/  ISETP.GE.OR P2, PT, R4.reuse, R59, P0 ;  /* 0x0000003b0400720c */ /* 0x040fe20000746670 */
[----:B------:R-:W-:Y:S01]  /*12b50*/  VIADD R4, R4, 0x8 ;  /* 0x0000000804047836 */ /* 0x000fe20000000000 */
[----:B------:R-:W-:Y:S02]  /*12b60*/  SHF.R.U64 R12, R12, 0x3, RZ ;  /* 0x000000030c0c7819 */ /* 0x000fe400000012ff */
[----:B------:R-:W-:-:S02]  /*12b70*/  SHF.R.U64 R8, R8, 0x3, RZ ;  /* 0x0000000308087819 */ /* 0x000fc400000012ff */
[----:B------:R-:W-:Y:S02]  /*12b80*/  ISETP.GE.OR P0, PT, R4, R59, P0 ;  /* 0x0000003b0400720c */ /* 0x000fe40000706670 */
[----:B------:R-:W-:Y:S01]  /*12b90*/  LOP3.LUT R28, R28, R29, RZ, 0x3c, !PT ;  /* 0x0000001d1c1c7212 */ /* 0x000fe200078e3cff */
[--C-:B------:R-:W-:Y:S01]  /*12ba0*/  IMAD.X R29, RZ, RZ, R21.reuse, P3 ;  /* 0x000000ffff1d7224 */ /* 0x100fe200018e0615 */
[----:B------:R-:W-:Y:S01]  /*12bb0*/  LOP3.LUT R12, R12, R13, RZ, 0x3c, !PT ;  /* 0x0000000d0c0c7212 */ /* 0x000fe200078e3cff */
[----:B------:R-:W-:Y:S01]  /*12bc0*/  IMAD.X R13, RZ, RZ, R21, P4 ;  /* 0x000000ffff0d7224 */ /* 0x000fe200020e0615 */
[----:B------:R-:W-:Y:S01]  /*12bd0*/  LOP3.LUT R8, R8, R7, RZ, 0x3c, !PT ;  /* 0x0000000708087212 */ /* 0x000fe200078e3cff */
[----:B-1----:R1:W-:Y:S01]  /*12be0*/  @!P2 ST.E desc[UR38][R50.64], R0 ;  /* 0x000000003200a985 */ /* 0x0023e2000c101926 */
[C---:B------:R-:W-:Y:S02]  /*12bf0*/  IADD3 R5, P3, R20.reuse, 0x7000, RZ ;  /* 0x0000700014057810 */ /* 0x040fe40007f7e0ff */
[----:B------:R-:W-:-:S02]  /*12c00*/  IADD3 R33, P5, R20, 0x5000, RZ ;  /* 0x0000500014217810 */ /* 0x000fc40007fbe0ff */
[C---:B------:R-:W-:Y:S01]  /*12c10*/  IADD3 R37, P4, R20.reuse, 0x6000, RZ ;  /* 0x0000600014257810 */ /* 0x040fe20007f9e0ff */
[----:B--2---:R2:W-:Y:S01]  /*12c20*/  @!P0 ST.E desc[UR38][R52.64], R3 ;  /* 0x0000000334008985 */ /* 0x0045e2000c101926 */
[----:B------:R-:W-:Y:S01]  /*12c30*/  LOP3.LUT R7, R20, 0x380, RZ, 0xc0, !PT ;  /* 0x0000038014077812 */ /* 0x000fe200078ec0ff */
[----:B------:R-:W-:Y:S01]  /*12c40*/  IMAD.X R45, RZ, RZ, R21, P3 ;  /* 0x000000ffff2d7224 */ /* 0x000fe200018e0615 */
[----:B------:R-:W-:Y:S01]  /*12c50*/  LOP3.LUT R4, R5, 0x380, RZ, 0xc0, !PT ;  /* 0x0000038005047812 */ /* 0x000fe200078ec0ff */
[----:B------:R-:W5:Y:S01]  /*12c60*/  LD.E.128 R8, desc[UR38][R8.64] ;  /* 0x0000002608087980 */ /* 0x000f62000c101d00 */
[----:B------:R-:W-:Y:S01]  /*12c70*/  LOP3.LUT R32, R33, 0x380, RZ, 0xc0, !PT ;  /* 0x0000038021207812 */ /* 0x000fe200078ec0ff */
[----:B-1----:R-:W1:Y:S01]  /*12c80*/  @P1 LDC R51, c[0x0][0xbec] ;  /* 0x0002fb00ff331b82 */ /* 0x002e620000000800 */
[----:B------:R-:W-:Y:S01]  /*12c90*/  LOP3.LUT R36, R37, 0x380, RZ, 0xc0, !PT ;  /* 0x0000038025247812 */ /* 0x000fe200078ec0ff */
[----:B------:R-:W5:Y:S01]  /*12ca0*/  LD.E.128 R12, desc[UR38][R12.64] ;  /* 0x000000260c0c7980 */ /* 0x000f62000c101d00 */
[----:B------:R-:W-:-:S02]  /*12cb0*/  SHF.R.U64 R7, R7, 0x3, RZ ;  /* 0x0000000307077819 */ /* 0x000fc400000012ff */
[----:B------:R-:W-:Y:S01]  /*12cc0*/  SHF.R.U64 R4, R4, 0x3, RZ ;  /* 0x0000000304047819 */ /* 0x000fe200000012ff */
[----:B--2---:R-:W-:Y:S01]  /*12cd0*/  IMAD R3, R49, UR4, RZ ;  /* 0x0000000431037c24 */ /* 0x004fe2000f8e02ff */
[----:B------:R-:W-:Y:S01]  /*12ce0*/  SHF.R.U64 R32, R32, 0x3, RZ ;  /* 0x0000000320207819 */ /* 0x000fe200000012ff */
[----:B------:R-:W2:Y:S01]  /*12cf0*/  @P1 LDC R49, c[0x0][0xbf0] ;  /* 0x0002fc00ff311b82 */ /* 0x000ea20000000800 */
[----:B------:R-:W-:Y:S01]  /*12d00*/  SHF.R.U64 R36, R36, 0x3, RZ ;  /* 0x0000000324247819 */ /* 0x000fe200000012ff */
[----:B------:R-:W5:Y:S01]  /*12d10*/  LD.E.128 R24, desc[UR38][R24.64] ;  /* 0x0000002618187980 */ /* 0x000f62000c101d00 */
[----:B------:R-:W-:Y:S02]  /*12d20*/  LOP3.LUT R20, R7, R20, RZ, 0x3c, !PT ;  /* 0x0000001407147212 */ /* 0x000fe400078e3cff */
[----:B------:R-:W-:Y:S01]  /*12d30*/  LOP3.LUT R32, R32, R33, RZ, 0x3c, !PT ;  /* 0x0000002120207212 */ /* 0x000fe200078e3cff */
[----:B------:R-:W5:Y:S01]  /*12d40*/  LD.E.128 R28, desc[UR38][R28.64] ;  /* 0x000000261c1c7980 */ /* 0x000f62000c101d00 */
[----:B------:R-:W-:Y:S01]  /*12d50*/  LOP3.LUT R36, R36, R37, RZ, 0x3c, !PT ;  /* 0x0000002524247212 */ /* 0x000fe200078e3cff */
[----:B------:R-:W-:Y:S01]  /*12d60*/  IMAD.X R37, RZ, RZ, R21, P4 ;  /* 0x000000ffff257224 */ /* 0x000fe200020e0615 */
[----:B------:R-:W-:Y:S01]  /*12d70*/  LOP3.LUT R44, R4, R5, RZ, 0x3c, !PT ;  /* 0x00000005042c7212 */ /* 0x000fe200078e3cff */
[C---:B------:R-:W-:Y:S01]  /*12d80*/  IMAD R3, R48.reuse, UR5, R3 ;  /* 0x0000000530037c24 */ /* 0x040fe2000f8e0203 */
[----:B------:R-:W-:Y:S01]  /*12d90*/  IADD3.X R33, RZ, R21, RZ, P5, !PT ;  /* 0x00000015ff217210 */ /* 0x000fe20002ffe4ff */
[----:B------:R3:W5:Y:S04]  /*12da0*/  LD.E.128 R4, desc[UR38][R20.64] ;  /* 0x0000002614047980 */ /* 0x000768000c101d00 */
[----:B------:R-:W5:Y:S04]  /*12db0*/  LD.E.128 R36, desc[UR38][R36.64] ;  /* 0x0000002624247980 */ /* 0x000f68000c101d00 */
[----:B------:R-:W5:Y:S01]  /*12dc0*/  LD.E.128 R32, desc[UR38][R32.64] ;  /* 0x0000002620207980 */ /* 0x000f62000c101d00 */
[----:B---3--:R-:W-:Y:S01]  /*12dd0*/  IMAD.WIDE.U32 R20, R48, UR4, RZ ;  /* 0x0000000430147c25 */ /* 0x008fe2000f8e00ff */
[----:B------:R-:W-:-:S02]  /*12de0*/  ULDC.64 UR4, c[0x0][0xae8] ;  /* 0x0002ba0000047ab9 */ /* 0x000fc40000000a00 */
[----:B------:R-:W5:Y:S02]  /*12df0*/  LD.E.128 R44, desc[UR38][R44.64] ;  /* 0x000000262c2c7980 */ /* 0x000f64000c101d00 */
[----:B------:R-:W-:Y:S01]  /*12e00*/  IADD3 R21, R21, R3, RZ ;  /* 0x0000000315157210 */ /* 0x000fe20007ffe0ff */
[----:B------:R-:W-:Y:S01]  /*12e10*/  IMAD R3, R202, 0x20, R153 ;  /* 0x00000020ca037824 */ /* 0x000fe200078e0299 */
[----:B------:R-:W-:Y:S01]  /*12e20*/  @!PT LDS RZ, [RZ] ;  /* 0x00000000fffff984 */ /* 0x000fe20000000800 */
[----:B------:R-:W-:Y:S01]  /*12e30*/  @!PT LDS RZ, [RZ] ;  /* 0x00000000fffff984 */ /* 0x000fe20000000800 */
[----:B------:R-:W-:Y:S01]  /*12e40*/  @!PT LDS RZ, [RZ] ;  /* 0x00000000fffff984 */ /* 0x000fe20000000800 */
[----:B------:R-:W-:Y:S01]  /*12e50*/  @!PT LDS RZ, [RZ] ;  /* 0x00000000fffff984 */ /* 0x000fe20000000800 */
[----:B------:R3:W-:Y:S06]  /*12e60*/  MEMBAR.ALL.CTA ;  /* 0x0000000000007992 */ /* 0x0007ec0000008000 */
[----:B---3--:R-:W3:Y:S01]  /*12e70*/  FENCE.VIEW.ASYNC.S ;  /* 0x00000000000073c6 */ /* 0x008ee20000000000 */
[----:B------:R-:W-:-:S02]  /*12e80*/  IMAD R0, R54, UR4, RZ ;  /* 0x0000000436007c24 */ /* 0x000fc4000f8e02ff */
[----:B------:R-:W-:Y:S02]  /*12e90*/  IMAD R48, R208, 0x80, R3 ;  /* 0x00000080d0307824 */ /* 0x000fe400078e0203 */
[C---:B------:R-:W-:Y:S02]  /*12ea0*/  IMAD R3, R203.reuse, UR5, R0 ;  /* 0x00000005cb037c24 */ /* 0x040fe4000f8e0200 */
[----:B------:R-:W-:Y:S01]  /*12eb0*/  IMAD.WIDE.U32 R20, R203, UR4, R20 ;  /* 0x00000004cb147c25 */ /* 0x000fe2000f8e0014 */
[----:B------:R-:W-:-:S03]  /*12ec0*/  ULDC.64 UR4, c[0x0][0xaf0] ;  /* 0x0002bc0000047ab9 */ /* 0x000fc60000000a00 */
[----:B-1----:R-:W-:Y:S01]  /*12ed0*/  @P1 IMAD.HI.U32 R0, R48, R51, RZ ;  /* 0x0000003330001227 */ /* 0x002fe200078e00ff */
[----:B------:R-:W-:-:S03]  /*12ee0*/  IADD3 R21, R21, R3, RZ ;  /* 0x0000000315157210 */ /* 0x000fc60007ffe0ff */
[----:B------:R-:W-:Y:S01]  /*12ef0*/  IMAD.MOV.U32 R3, RZ, RZ, R48 ;  /* 0x000000ffff037224 */ /* 0x000fe200078e0030 */
[----:B--2---:R-:W-:Y:S01]  /*12f00*/  @P1 SHF.R.U32.HI R3, RZ, R49, R0 ;  /* 0x00000031ff031219 */ /* 0x004fe20000011600 */
        /* <DEDUP_REMOVED lines=13> */
[----:B------:R-:W-:Y:S02]  /*12fe0*/  IMAD R50, R208, 0x80, R153 ;  /* 0x00000080d0327824 */ /* 0x000fe400078e0299 */
[----:B------:R-:W-:Y:S02]  /*12ff0*/  IMAD.IADD R21, R21, 0x1, R51 ;  /* 0x0000000115157824 */ /* 0x000fe400078e0233 */
[----:B------:R-:W-:Y:S01]  /*13000*/  IMAD R40, R0, UR4, RZ ;  /* 0x0000000400287c24 */ /* 0x000fe2000f8e02ff */
[C---:B------:R-:W-:Y:S01]  /*13010*/  IADD3 R0, R50.reuse, 0x20, RZ ;  /* 0x0000002032007810 */ /* 0x040fe20007ffe0ff */
[----:B------:R-:W-:Y:S01]  /*13020*/  IMAD.WIDE.U32 R20, R49, UR4, R20 ;  /* 0x0000000431147c25 */ /* 0x000fe2000f8e0014 */
[----:B------:R-:W-:-:S03]  /*13030*/  ISETP.GE.AND P2, PT, R50, R59, PT ;  /* 0x0000003b3200720c */ /* 0x000fc60003f46270 */
[----:B------:R-:W-:Y:S01]  /*13040*/  IMAD R51, R49, UR5, R40 ;  /* 0x0000000531337c24 */ /* 0x000fe2000f8e0228 */
[----:B------:R-:W-:Y:S01]  /*13050*/  ULDC.64 UR4, c[0x0][0xa80] ;  /* 0x0002a00000047ab9 */ /* 0x000fe20000000a00 */
[----:B------:R-:W-:Y:S01]  /*13060*/  VIADD R3, R50, 0x40 ;  /* 0x0000004032037836 */ /* 0x000fe20000000000 */
[----:B------:R-:W-:Y:S01]  /*13070*/  ISETP.GE.AND P0, PT, R0, R59, PT ;  /* 0x0000003b0000720c */ /* 0x000fe20003f06270 */
[----:B------:R-:W-:Y:S01]  /*13080*/  VIADD R0, R156, 0x28820 ;  /* 0x000288209c007836 */ /* 0x000fe20000000000 */
[----:B------:R-:W-:Y:S02]  /*13090*/  IADD3 R21, R21, R51, RZ ;  /* 0x0000003315157210 */ /* 0x000fe40007ffe0ff */
[C---:B------:R-:W-:Y:S02]  /*130a0*/  LEA R40, P3, R20.reuse, UR4, 0x1 ;  /* 0x0000000414287c11 */ /* 0x040fe4000f8608ff */
[----:B------:R-:W-:Y:S02]  /*130b0*/  ISETP.GE.AND P1, PT, R3, R59, PT ;  /* 0x0000003b0300720c */ /* 0x000fe40003f26270 */
[----:B------:R-:W-:-:S02]  /*130c0*/  LEA.HI.X R3, R20, UR5, R21, 0x1, P3 ;  /* 0x0000000514037c11 */ /* 0x000fc400098f0c15 */
[----:B------:R-:W-:Y:S01]  /*130d0*/  PRMT R0, RZ, 0x654, R0 ;  /* 0x00000654ff007816 */ /* 0x000fe20000000000 */
[----:B---3--:R1:W2:Y:S01]  /*130e0*/  SHFL.IDX PT, R21, R40, RZ, 0x181f ;  /* 0x00181fff28157589 */ /* 0x0082a200000e0000 */
[----:B------:R-:W-:Y:S02]  /*130f0*/  BSSY B1, `(.L_x_7183) ;  /* 0x000000d000017945 */ /* 0x000fe40003800000 */
[----:B------:R1:W-:Y:S01]  /*13100*/  SYNCS.ARRIVE.TRANS64.RED.A1T0 RZ, [R0+URZ], RZ ;  /* 0x000000ff00ff79a7 */ /* 0x0003e2000810043f */
[----:B------:R1:W3:Y:S01]  /*13110*/  SHFL.IDX PT, R49, R3, RZ, 0x181f ;  /* 0x00181fff03317589 */ /* 0x0002e200000e0000 */
[----:B------:R-:W-:Y:S05]  /*13120*/  @P2 BRA `(.L_x_7184) ;  /* 0x0000000000242947 */ /* 0x000fea0003800000 */
[----:B------:R-:W-:Y:S02]  /*13130*/  ULDC UR4, c[0x0][0xac8] ;  /* 0x0002b20000047ab9 */ /* 0x000fe40000000800 */
[----:B------:R-:W-:Y:S02]  /*13140*/  ISETP.GE.AND P2, PT, R16, UR4, PT ;  /* 0x0000000410007c0c */ /* 0x000fe4000bf46270 */
[----:B------:R-:W-:-:S11]  /*13150*/  ISETP.GE.AND P3, PT, R22, UR4, PT ;  /* 0x0000000416007c0c */ /* 0x000fd6000bf66270 */
[-C--:B--2---:R-:W-:Y:S02]  /*13160*/  @!P2 LEA R20, P4, R16, R21.reuse, 0x1 ;  /* 0x000000151014a211 */ /* 0x084fe400078808ff */
[----:B------:R-:W-:Y:S02]  /*13170*/  @!P3 LEA R48, P5, R22, R21, 0x1 ;  /* 0x000000151630b211 */ /* 0x000fe400078a08ff */
[-C--:B---3--:R-:W-:Y:S02]  /*13180*/  @!P2 LEA.HI.X R21, R16, R49.reuse, R17, 0x1, P4 ;  /* 0x000000311015a211 */ /* 0x088fe400020f0c11 */
[----:B------:R-:W-:-:S03]  /*13190*/  @!P3 LEA.HI.X R49, R22, R49, R2, 0x1, P5 ;  /* 0x000000311631b211 */ /* 0x000fc600028f0c02 */
[----:B-----5:R4:W-:Y:S04]  /*131a0*/  @!P2 ST.E.128 desc[UR38][R20.64], R4 ;  /* 0x000000041400a985 */ /* 0x0209e8000c101d26 */
[----:B------:R4:W-:Y:S02]  /*131b0*/  @!P3 ST.E.128 desc[UR38][R48.64], R28 ;  /* 0x0000001c3000b985 */ /* 0x0009e4000c101d26 */
.L_x_7184:
[----:B------:R-:W-:Y:S05]  /*131c0*/  BSYNC B1 ;  /* 0x0000000000017941 */ /* 0x000fea0003800000 */
.L_x_7183:
[----:B----45:R4:W0:Y:S01]  /*131d0*/  SHFL.IDX PT, R7, R3, 0x1, 0x181f ;  /* 0x00381f0003077f89 */ /* 0x03082200000e0000 */
        /* <DEDUP_REMOVED lines=12> */
.L_x_7186:
[----:B------:R-:W-:Y:S05]  /*132a0*/  BSYNC B1 ;  /* 0x0000000000017941 */ /* 0x000fea0003800000 */
.L_x_7185:
[----:B0-----:R0:W0:Y:S01]  /*132b0*/  SHFL.IDX PT, R7, R3, 0x2, 0x181f ;  /* 0x00581f0003077f89 */ /* 0x00102200000e0000 */
        /* <DEDUP_REMOVED lines=12> */
.L_x_7188:
[----:B------:R-:W-:Y:S05]  /*13380*/  BSYNC B1 ;  /* 0x0000000000017941 */ /* 0x000fea0003800000 */
.L_x_7187:
[----:B-1----:R-:W-:Y:S01]  /*13390*/  VIADD R0, R50, 0x60 ;  /* 0x0000006032007836 */ /* 0x002fe20000000000 */
[----:B0---4-:R-:W0:Y:S04]  /*133a0*/  SHFL.IDX PT, R3, R3, 0x3, 0x181f ;  /* 0x00781f0003037f89 */ /* 0x011e2800000e0000 */
[----:B------:R-:W-:Y:S01]  /*133b0*/  ISETP.GE.AND P0, PT, R0, R59, PT ;  /* 0x0000003b0000720c */ /* 0x000fe20003f06270 */
[----:B------:R1:W4:-:S12]  /*133c0*/  SHFL.IDX PT, R7, R40, 0x3, 0x181f ;  /* 0x00781f0028077f89 */ /* 0x00031800000e0000 */
[----:B-1----:R-:W-:Y:S05]  /*133d0*/  @P0 BRA `(.L_x_7189) ;  /* 0x0000000c00040947 */ /* 0x002fea0003800000 */
[----:B------:R-:W-:Y:S02]  /*133e0*/  ULDC UR4, c[0x0][0xac8] ;  /* 0x0002b20000047ab9 */ /* 0x000fe40000000800 */
[----:B------:R-:W-:-:S13]  /*133f0*/  ISETP.GE.AND P1, PT, R16, UR4, PT ;  /* 0x0000000410007c0c */ /* 0x000fda000bf26270 */
[----:B----4-:R-:W-:-:S04]  /*13400*/  @!P1 LEA R4, P0, R16, R7, 0x1 ;  /* 0x0000000710049211 */ /* 0x010fc800078008ff */
        /* <DEDUP_REMOVED lines=8> */
.L_x_7181:
[----:B------:R-:W-:Y:S01]  /*13490*/  ULDC.64 UR4, c[0x0][0xc00] ;  /* 0x0003000000047ab9 */ /* 0x000fe20000000a00 */
[----:B------:R-:W-:Y:S01]  /*134a0*/  IMAD.MOV.U32 R0, RZ, RZ, RZ ;  /* 0x000000ffff007224 */ /* 0x000fe200078e00ff */
[----:B------:R-:W-:Y:S01]  /*134b0*/  ISETP.NE.U32.AND P0, PT, RZ, UR4, PT ;  /* 0x00000004ff007c0c */ /* 0x000fe2000bf05070 */
[----:B------:R-:W2:Y:S01]  /*134c0*/  LDC R21, c[0x0][0xbe8] ;  /* 0x0002fa00ff157b82 */ /* 0x000ea20000000800 */
        /* <DEDUP_REMOVED lines=12> */
[----:B--2---:R-:W-:Y:S01]  /*13590*/  ISETP.NE.AND P2, PT, R21, 0x1, PT ;  /* 0x000000011500780c */ /* 0x004fe20003f45270 */
[----:B------:R-:W2:-:S12]  /*135a0*/  S2R R3, SR_TID.X ;  /* 0x0000000000037919 */ /* 0x000e980000002100 */
[----:B------:R-:W0:Y:S08]  /*135b0*/  @P2 LDC R20, c[0x0][0xbec] ;  /* 0x0002fb00ff142b82 */ /* 0x000e300000000800 */
[----:B------:R-:W0:Y:S01]  /*135c0*/  @P2 LDC R25, c[0x0][0xbf0] ;  /* 0x0002fc00ff192b82 */ /* 0x000e220000000800 */
[----:B--2---:R-:W-:-:S05]  /*135d0*/  VIADD R3, R3, 0xffffff80 ;  /* 0xffffff8003037836 */ /* 0x004fca0000000000 */
[----:B------:R-:W-:Y:S01]  /*135e0*/  ISETP.GE.AND P3, PT, R3, 0x80, PT ;  /* 0x000000800300780c */ /* 0x000fe20003f66270 */
[----:B----4-:R-:W-:-:S12]  /*135f0*/  @P1 BRA `(.L_x_7190) ;  /* 0x0000000000101947 */ /* 0x010fd80003800000 */
[----:B------:R-:W-:Y:S05]  /*13600*/  @!P0 BRA `(.L_x_7190) ;  /* 0x00000000000c8947 */ /* 0x000fea0003800000 */
[----:B------:R-:W2:Y:S04]  /*13610*/  LDG.E R3, desc[UR38][R4.64] ;  /* 0x0000002604037981 */ /* 0x000ea8000c1e1900 */
[----:B-----5:R-:W2:Y:S02]  /*13620*/  LDG.E R8, desc[UR38][R4.64+0x4] ;  /* 0x0000042604087981 */ /* 0x020ea4000c1e1900 */
[----:B--2---:R-:W-:-:S07]  /*13630*/  IMAD.IADD R8, R8, 0x1, -R3 ;  /* 0x0000000108087824 */ /* 0x004fce00078e0a03 */
.L_x_7190:
[----:B------:R-:W-:Y:S01]  /*13640*/  BSSY B1, `(.L_x_7191) ;  /* 0x000002e000017945 */ /* 0x000fe20003800000 */
[----:B------:R-:W-:Y:S02]  /*13650*/  SHF.R.S32.HI R12, RZ, 0x1f, R203 ;  /* 0x0000001fff0c7819 */ /* 0x000fe400000114cb */
[----:B---3--:R-:W-:Y:S02]  /*13660*/  SEL R13, R206, RZ, !P0 ;  /* 0x000000ffce0d7207 */ /* 0x008fe40004000000 */
[----:B------:R-:W-:Y:S02]  /*13670*/  SEL R209, R209, RZ, !P0 ;  /* 0x000000ffd1d17207 */ /* 0x000fe40004000000 */
[----:B-----5:R-:W-:Y:S01]  /*13680*/  SHF.R.S32.HI R11, RZ, 0x1f, R0 ;  /* 0x0000001fff0b7819 */ /* 0x020fe20000011400 */
[----:B------:R-:W-:Y:S06]  /*13690*/  @P3 BRA `(.L_x_7192) ;  /* 0x0000000000a03947 */ /* 0x000fec0003800000 */
[----:B------:R-:W2:Y:S01]  /*136a0*/  S2R R3, SR_TID.X ;  /* 0x0000000000037919 */ /* 0x000ea20000002100 */
[----:B------:R-:W3:Y:S02]  /*136b0*/  LDC R14, c[0x0][0xbe8] ;  /* 0x0002fa00ff0e7b82 */ /* 0x000ee40000000800 */
[----:B---3--:R-:W-:Y:S01]  /*136c0*/  IMAD R4, R8, R14, RZ ;  /* 0x0000000e08047224 */ /* 0x008fe200078e02ff */
[----:B--2---:R-:W-:-:S05]  /*136d0*/  LEA R3, R208, R3, 0x7 ;  /* 0x00000003d0037211 */ /* 0x004fca00078e38ff */
[----:B------:R-:W-:-:S05]  /*136e0*/  VIADD R9, R3, 0xffffff80 ;  /* 0xffffff8003097836 */ /* 0x000fca0000000000 */
        /* <DEDUP_REMOVED lines=13> */
[----:B------:R-:W3:Y:S01]  /*137c0*/  @P0 LDC R15, c[0x0][0xbf0] ;  /* 0x0002fc00ff0f0b82 */ /* 0x000ee20000000800 */
[----:B------:R-:W-:-:S04]  /*137d0*/  IMAD.WIDE.U32 R4, R13, UR4, R4 ;  /* 0x000000040d047c25 */ /* 0x000fc8000f8e0004 */
[----:B--2---:R-:W-:-:S05]  /*137e0*/  @P0 IMAD.HI.U32 R6, R9, R6, RZ ;  /* 0x0000000609060227 */ /* 0x004fca00078e00ff */
[----:B---3--:R-:W-:Y:S01]  /*137f0*/  @P0 SHF.R.U32.HI R3, RZ, R15, R6 ;  /* 0x0000000fff030219 */ /* 0x008fe20000011606 */
[----:B------:R-:W-:-:S03]  /*13800*/  IMAD R6, R209, UR4, RZ ;  /* 0x00000004d1067c24 */ /* 0x000fc6000f8e02ff */
[----:B------:R-:W-:Y:S01]  /*13810*/  IADD3 R7, -R3, RZ, RZ ;  /* 0x000000ff03077210 */ /* 0x000fe20007ffe1ff */
[----:B------:R-:W-:Y:S01]  /*13820*/  IMAD R6, R13, UR5, R6 ;  /* 0x000000050d067c24 */ /* 0x000fe2000f8e0206 */
[----:B------:R-:W-:Y:S01]  /*13830*/  IADD3 R4, P0, R3, R4, RZ ;  /* 0x0000000403047210 */ /* 0x000fe20007f1e0ff */
[----:B------:R-:W-:Y:S02]  /*13840*/  ULDC.64 UR4, c[0x0][0xb88] ;  /* 0x0002e20000047ab9 */ /* 0x000fe40000000a00 */
        /* <DEDUP_REMOVED lines=13> */
.L_x_7192:
[----:B------:R-:W-:Y:S05]  /*13920*/  BSYNC B1 ;  /* 0x0000000000017941 */ /* 0x000fea0003800000 */
.L_x_7191:
[----:B------:R-:W-:Y:S01]  /*13930*/  ULDC.64 UR4, c[0x0][0xaa0] ;  /* 0x0002a80000047ab9 */ /* 0x000fe20000000a00 */
[----:B--2---:R-:W-:Y:S01]  /*13940*/  LEA R7, R202, R153, 0x5 ;  /* 0x00000099ca077211 */ /* 0x004fe200078e28ff */
[----:B------:R-:W-:Y:S02]  /*13950*/  IMAD R3, R11, UR4, RZ ;  /* 0x000000040b037c24 */ /* 0x000fe4000f8e02ff */
[----:B------:R-:W-:-:S04]  /*13960*/  IMAD.WIDE.U32 R4, R0, UR4, RZ ;  /* 0x0000000400047c25 */ /* 0x000fc8000f8e00ff */
[----:B------:R-:W-:Y:S01]  /*13970*/  IMAD R3, R0, UR5, R3 ;  /* 0x0000000500037c24 */ /* 0x000fe2000f8e0203 */
[----:B------:R-:W-:Y:S01]  /*13980*/  ULDC.64 UR4, c[0x0][0xae8] ;  /* 0x0002ba0000047ab9 */ /* 0x000fe20000000a00 */
[----:B------:R-:W-:Y:S02]  /*13990*/  IMAD R9, R208, 0x80, R7 ;  /* 0x00000080d0097824 */ /* 0x000fe400078e0207 */
[----:B------:R-:W-:Y:S02]  /*139a0*/  IMAD.IADD R5, R5, 0x1, R3 ;  /* 0x0000000105057824 */ /* 0x000fe400078e0203 */
[----:B------:R-:W-:Y:S01]  /*139b0*/  IMAD R6, R12, UR4, RZ ;  /* 0x000000040c067c24 */ /* 0x000fe2000f8e02ff */
[----:B------:R-:W-:Y:S01]  /*139c0*/  MOV R3, R9 ;  /* 0x0000000900037202 */ /* 0x000fe20000000f00 */
[----:B0-----:R-:W-:-:S04]  /*139d0*/  @P2 IMAD.HI.U32 R0, R9, R20, RZ ;  /* 0x0000001409002227 */ /* 0x001fc800078e00ff */
[C---:B------:R-:W-:Y:S01]  /*139e0*/  IMAD R7, R203.reuse, UR5, R6 ;  /* 0x00000005cb077c24 */ /* 0x040fe2000f8e0206 */
[----:B------:R-:W-:Y:S01]  /*139f0*/  @P2 SHF.R.U32.HI R3, RZ, R25, R0 ;  /* 0x00000019ff032219 */ /* 0x000fe20000011600 */
[----:B------:R-:W-:Y:S01]  /*13a00*/  IMAD.WIDE.U32 R4, R203, UR4, R4 ;  /* 0x00000004cb047c25 */ /* 0x000fe2000f8e0004 */
[----:B------:R-:W-:Y:S02]  /*13a10*/  ULDC.64 UR4, c[0x0][0xaf0] ;  /* 0x0002bc0000047ab9 */ /* 0x000fe40000000a00 */
[----:B------:R-:W-:Y:S01]  /*13a20*/  SHF.R.S32.HI R0, RZ, 0x1f, R3 ;  /* 0x0000001fff007819 */ /* 0x000fe20000011403 */
[----:B------:R-:W-:Y:S02]  /*13a30*/  IMAD R6, R209, UR4, RZ ;  /* 0x00000004d1067c24 */ /* 0x000fe4000f8e02ff */
[----:B------:R-:W-:Y:S02]  /*13a40*/  IMAD.IADD R5, R5, 0x1, R7 ;  /* 0x0000000105057824 */ /* 0x000fe400078e0207 */
[----:B------:R-:W-:-:S02]  /*13a50*/  IMAD R7, R13, UR5, R6 ;  /* 0x000000050d077c24 */ /* 0x000fc4000f8e0206 */
[----:B------:R-:W-:Y:S01]  /*13a60*/  IMAD.WIDE.U32 R4, R13, UR4, R4 ;  /* 0x000000040d047c25 */ /* 0x000fe2000f8e0004 */
[----:B------:R-:W-:-:S03]  /*13a70*/  ULDC.64 UR4, c[0x0][0xae0] ;  /* 0x0002b80000047ab9 */ /* 0x000fc60000000a00 */
[----:B------:R-:W-:Y:S01]  /*13a80*/  IMAD.MOV R6, RZ, RZ, -R3 ;  /* 0x000000ffff067224 */ /* 0x000fe200078e0a03 */
[----:B------:R-:W-:Y:S01]  /*13a90*/  IADD3 R5, R5, R7, RZ ;  /* 0x0000000705057210 */ /* 0x000fe20007ffe0ff */
[----:B------:R-:W-:Y:S02]  /*13aa0*/  IMAD R0, R0, UR4, RZ ;  /* 0x0000000400007c24 */ /* 0x000fe4000f8e02ff */
[----:B------:R-:W-:Y:S01]  /*13ab0*/  IMAD R7, R21, R6, R9 ;  /* 0x0000000615077224 */ /* 0x000fe200078e0209 */
[----:B------:R-:W-:Y:S01]  /*13ac0*/  LEA R6, R208, R153, 0x7 ;  /* 0x00000099d0067211 */ /* 0x000fe200078e38ff */
[C---:B------:R-:W-:Y:S02]  /*13ad0*/  IMAD R9, R3.reuse, UR5, R0 ;  /* 0x0000000503097c24 */ /* 0x040fe4000f8e0200 */
[----:B------:R-:W-:Y:S01]  /*13ae0*/  IMAD.WIDE.U32 R4, R3, UR4, R4 ;  /* 0x0000000403047c25 */ /* 0x000fe2000f8e0004 */
[----:B------:R-:W-:Y:S01]  /*13af0*/  SHF.R.S32.HI R0, RZ, 0x1f, R7 ;  /* 0x0000001fff007819 */ /* 0x000fe20000011407 */
[----:B------:R-:W-:-:S02]  /*13b00*/  ULDC.64 UR4, c[0x0][0xad8] ;  /* 0x0002b60000047ab9 */ /* 0x000fc40000000a00 */
        /* <DEDUP_REMOVED lines=10> */
[----:B------:R0:W2:Y:S04]  /*13bb0*/  SHFL.IDX PT, R3, R4, RZ, 0x181f ;  /* 0x00181fff04037589 */ /* 0x0000a800000e0000 */
[----:B------:R0:W3:Y:S02]  /*13bc0*/  SHFL.IDX PT, R14, R0, RZ, 0x181f ;  /* 0x00181fff000e7589 */ /* 0x0000e400000e0000 */
.L_x_7395:
[----:B------:R-:W-:Y:S01]  /*13bd0*/  IMAD R8, R8, R21, RZ ;  /* 0x0000001508087224 */ /* 0x000fe200078e02ff */
[----:B------:R-:W-:Y:S04]  /*13be0*/  BSSY B1, `(.L_x_7194) ;  /* 0x000000c000017945 */ /* 0x000fe80003800000 */
[----:B------:R-:W-:-:S13]  /*13bf0*/  ISETP.GE.AND P0, PT, R6, R8, PT ;  /* 0x000000080600720c */ /* 0x000fda0003f06270 */
[----:B------:R-:W-:Y:S05]  /*13c00*/  @P0 BRA `(.L_x_7195) ;  /* 0x0000000000240947 */ /* 0x000fea0003800000 */
[----:B------:R-:W-:Y:S02]  /*13c10*/  ULDC UR4, c[0x0][0xac8] ;  /* 0x0002b20000047ab9 */ /* 0x000fe40000000800 */
[----:B------:R-:W-:Y:S02]  /*13c20*/  ISETP.GE.AND P2, PT, R16, UR4, PT ;  /* 0x0000000410007c0c */ /* 0x000fe4000bf46270 */
[----:B------:R-:W-:-:S11]  /*13c30*/  ISETP.GE.AND P3, PT, R22, UR4, PT ;  /* 0x0000000416007c0c */ /* 0x000fd6000bf66270 */
[-C--:B---3--:R-:W-:Y:S02]  /*13c40*/  @!P2 LEA R10, P0, R16, R14.reuse, 0x1 ;  /* 0x0000000e100aa211 */ /* 0x088fe400078008ff */
[----:B------:R-:W-:Y:S02]  /*13c50*/  @!P3 LEA R14, P1, R22, R14, 0x1 ;  /* 0x0000000e160eb211 */ /* 0x000fe400078208ff */
[-C--:B--2---:R-:W-:Y:S02]  /*13c60*/  @!P2 LEA.HI.X R11, R16, R3.reuse, R17, 0x1, P0 ;  /* 0x00000003100ba211 */ /* 0x084fe400000f0c11 */
[----:B------:R-:W-:-:S03]  /*13c70*/  @!P3 LEA.HI.X R15, R22, R3, R2, 0x1, P1 ;  /* 0x00000003160fb211 */ /* 0x000fc600008f0c02 */
[----:B------:R4:W-:Y:S04]  /*13c80*/  @!P2 ST.E.128 desc[UR38][R10.64], RZ ;  /* 0x000000ff0a00a985 */ /* 0x0009e8000c101d26 */
[----:B------:R4:W-:Y:S02]  /*13c90*/  @!P3 ST.E.128 desc[UR38][R14.64], RZ ;  /* 0x000000ff0e00b985 */ /* 0x0009e4000c101d26 */
.L_x_7195:
[----:B------:R-:W-:Y:S05]  /*13ca0*/  BSYNC B1 ;  /* 0x0000000000017941 */ /* 0x000fea0003800000 */
.L_x_7194:
[----:B------:R-:W-:-:S03]  /*13cb0*/  UMOV UR4, 0xffffffff ;  /* 0xffffffff00047882 */ /* 0x000fc60000000000 */
[----:B------:R-:W-:Y:S05]  /*13cc0*/  BRA.DIV UR4, `(.L_x_7196) ;  /* 0x0000008204007947 */ /* 0x000fea000b800000 */
[----:B--2---:R2:W0:Y:S04]  /*13cd0*/  SHFL.IDX PT, R3, R4, 0x1, 0x181f ;  /* 0x00381f0004037f89 */ /* 0x00442800000e0000 */
[----:B---34-:R2:W3:Y:S02]  /*13ce0*/  SHFL.IDX PT, R14, R0, 0x1, 0x181f ;  /* 0x00381f00000e7f89 */ /* 0x0184e400000e0000 */
.L_x_7399:
[----:B------:R-:W-:Y:S01]  /*13cf0*/  VIADD R5, R6, 0x20 ;  /* 0x0000002006057836 */ /* 0x000fe20000000000 */
        /* <DEDUP_REMOVED lines=8> */
[-C--:B0-----:R-:W-:Y:S02]  /*13d80*/  @!P2 LEA.HI.X R11, R16, R3.reuse, R17, 0x1, P0 ;  /* 0x00000003100ba211 */ /* 0x081fe400000f0c11 */
[----:B------:R-:W-:-:S03]  /*13d90*/  @!P3 LEA.HI.X R15, R22, R3, R2, 0x1, P1 ;  /* 0x00000003160fb211 */ /* 0x000fc600008f0c02 */
[----:B------:R4:W-:Y:S04]  /*13da0*/  @!P2 ST.E.128 desc[UR38][R10.64], RZ ;  /* 0x000000ff0a00a985 */ /* 0x0009e8000c101d26 */
[----:B------:R4:W-:Y:S02]  /*13db0*/  @!P3 ST.E.128 desc[UR38][R14.64], RZ ;  /* 0x000000ff0e00b985 */ /* 0x0009e4000c101d26 */
.L_x_7198:
[----:B------:R-:W-:Y:S05]  /*13dc0*/  BSYNC B1 ;  /* 0x0000000000017941 */ /* 0x000fea0003800000 */
.L_x_7197:
[----:B------:R-:W-:-:S03]  /*13dd0*/  UMOV UR4, 0xffffffff ;  /* 0xffffffff00047882 */ /* 0x000fc60000000000 */
[----:B------:R-:W-:Y:S05]  /*13de0*/  BRA.DIV UR4, `(.L_x_7199) ;  /* 0x0000008204007947 */ /* 0x000fea000b800000 */
[----:B0-----:R0:W0:Y:S04]  /*13df0*/  SHFL.IDX PT, R3, R4, 0x2, 0x181f ;  /* 0x00581f0004037f89 */ /* 0x00102800000e0000 */
[----:B---34-:R3:W4:Y:S02]  /*13e00*/  SHFL.IDX PT, R14, R0, 0x2, 0x181f ;  /* 0x00581f00000e7f89 */ /* 0x01872400000e0000 */
.L_x_7403:
[----:B------:R-:W-:Y:S01]  /*13e10*/  VIADD R5, R6, 0x40 ;  /* 0x0000004006057836 */ /* 0x000fe20000000000 */
[----:B------:R-:W-:Y:S04]  /*13e20*/  BSSY B1, `(.L_x_7200) ;  /* 0x000000c000017945 */ /* 0x000fe80003800000 */
[----:B------:R-:W-:-:S13]  /*13e30*/  ISETP.GE.AND P0, PT, R5, R8, PT ;  /* 0x000000080500720c */ /* 0x000fda0003f06270 */
[----:B------:R-:W-:Y:S05]  /*13e40*/  @P0 BRA `(.L_x_7201) ;  /* 0x0000000000240947 */ /* 0x000fea0003800000 */
[----:B------:R-:W-:Y:S02]  /*13e50*/  ULDC UR4, c[0x0][0xac8] ;  /* 0x0002b20000047ab9 */ /* 0x000fe40000000800 */
[----:B------:R-:W-:Y:S02]  /*13e60*/  ISETP.GE.AND P2, PT, R16, UR4, PT ;  /* 0x0000000410007c0c */ /* 0x000fe4000bf46270 */
[----:B------:R-:W-:-:S11]  /*13e70*/  ISETP.GE.AND P3, PT, R22, UR4, PT ;  /* 0x0000000416007c0c */ /* 0x000fd6000bf66270 */
[-C--:B----4-:R-:W-:Y:S02]  /*13e80*/  @!P2 LEA R10, P0, R16, R14.reuse, 0x1 ;  /* 0x0000000e100aa211 */ /* 0x090fe400078008ff */
[----:B------:R-:W-:Y:S02]  /*13e90*/  @!P3 LEA R14, P1, R22, R14, 0x1 ;  /* 0x0000000e160eb211 */ /* 0x000fe400078208ff */
[-C--:B0-----:R-:W-:Y:S02]  /*13ea0*/  @!P2 LEA.HI.X R11, R16, R3.reuse, R17, 0x1, P0 ;  /* 0x00000003100ba211 */ /* 0x081fe400000f0c11 */
[----:B------:R-:W-:-:S03]  /*13eb0*/  @!P3 LEA.HI.X R15, R22, R3, R2, 0x1, P1 ;  /* 0x00000003160fb211 */ /* 0x000fc600008f0c02 */
[----:B------:R0:W-:Y:S04]  /*13ec0*/  @!P2 ST.E.128 desc[UR38][R10.64], RZ ;  /* 0x000000ff0a00a985 */ /* 0x0001e8000c101d26 */
[----:B------:R0:W-:Y:S02]  /*13ed0*/  @!P3 ST.E.128 desc[UR38][R14.64], RZ ;  /* 0x000000ff0e00b985 */ /* 0x0001e4000c101d26 */
.L_x_7201:
[----:B------:R-:W-:Y:S05]  /*13ee0*/  BSYNC B1 ;  /* 0x0000000000017941 */ /* 0x000fea0003800000 */
.L_x_7200:
[----:B------:R-:W-:-:S03]  /*13ef0*/  UMOV UR4, 0xffffffff ;  /* 0xffffffff00047882 */ /* 0x000fc60000000000 */
[----:B------:R-:W-:Y:S05]  /*13f00*/  BRA.DIV UR4, `(.L_x_7202) ;  /* 0x0000008204007947 */ /* 0x000fea000b800000 */
[----:B0-----:R0:W0:Y:S04]  /*13f10*/  SHFL.IDX PT, R3, R4, 0x3, 0x181f ;  /* 0x00781f0004037f89 */ /* 0x00102800000e0000 */
[----:B----4-:R4:W0:Y:S02]  /*13f20*/  SHFL.IDX PT, R14, R0, 0x3, 0x181f ;  /* 0x00781f00000e7f89 */ /* 0x01082400000e0000 */
.L_x_7407:
[----:B--234-:R-:W-:-:S04]  /*13f30*/  IADD3 R0, R6, 0x60, RZ ;  /* 0x0000006006007810 */ /* 0x01cfc80007ffe0ff */
[----:B------:R-:W-:-:S13]  /*13f40*/  ISETP.GE.AND P0, PT, R0, R8, PT ;  /* 0x000000080000720c */ /* 0x000fda0003f06270 */
        /* <DEDUP_REMOVED lines=8> */
[----:B------:R0:W-:Y:S04]  /*13fd0*/  @!P2 ST.E.128 desc[UR38][R4.64], RZ ;  /* 0x000000ff0400a985 */ /* 0x0001e8000c101d26 */
[----:B------:R0:W-:Y:S02]  /*13fe0*/  @!P3 ST.E.128 desc[UR38][R14.64], RZ ;  /* 0x000000ff0e00b985 */ /* 0x0001e4000c101d26 */
.L_x_7189:
[----:B------:R-:W-:Y:S05]  /*13ff0*/  BSYNC B0 ;  /* 0x0000000000007941 */ /* 0x000fea0003800000 */
.L_x_7180:
[----:B------:R-:W-:Y:S02]  /*14000*/  ULDC UR4, c[0x0][0xc3c] ;  /* 0x00030f0000047ab9 */ /* 0x000fe40000000800 */
[----:B-1----:R-:W-:-:S13]  /*14010*/  ISETP.GE.AND P0, PT, R43, UR4, PT ;  /* 0x000000042b007c0c */ /* 0x002fda000bf06270 */
[----:B------:R-:W-:Y:S05]  /*14020*/  @!P0 BRA `(.L_x_7203) ;  /* 0xfffffed000408947 */ /* 0x000fea000383ffff */
[----:B------:R-:W-:Y:S05]  /*14030*/  BRA `(.L_x_7007) ;  /* 0x0000006400947947 */ /* 0x000fea0003800000 */
.L_x_7005:
[----:B------:R-:W-:-:S08]  /*14040*/  NOP ;  /* 0x0000000000007918 */ /* 0x000fd00000000000 */
[----:B--2---:R-:W0:-:S00]  /*14050*/  USETMAXREG.DEALLOC.CTAPOOL 0x28 ;  /* 0x00000028000079c8 */ /* 0x004e0000080e0500 */
        /* <DEDUP_REMOVED lines=14> */
.L_x_7204:
        /* <DEDUP_REMOVED lines=41> */
.L_x_7210:
        /* <DEDUP_REMOVED lines=12> */
.L_x_7209:
[----:B------:R-:W-:Y:S05]  /*14490*/  BSYNC B0 ;  /* 0x0000000000007941 */ /* 0x000fea0003800000 */
.L_x_7208:
        /* <DEDUP_REMOVED lines=21> */
.L_x_7206:
        /* <DEDUP_REMOVED lines=15> */
.L_x_7211:
        /* <DEDUP_REMOVED lines=28> */
.L_x_7207:
[----:B------:R-:W-:Y:S01]  /*148a0*/  IMAD.MOV.U32 R17, RZ, RZ, RZ ;  /* 0x000000ffff117224 */ /* 0x000fe200078e00ff */
[----:B------:R-:W-:Y:S01]  /*148b0*/  MOV R16, UR6 ;  /* 0x0000000600107c02 */ /* 0x000fe20008000f00 */
[----:B------:R-:W-:-:S07]  /*148c0*/  IMAD.MOV.U32 R18, RZ, RZ, RZ ;  /* 0x000000ffff127224 */ /* 0x000fce00078e00ff */
.L_x_7212:
[----:B------:R-:W-:-:S13]  /*148d0*/  ISETP.NE.AND P0, PT, R5, RZ, PT ;  /* 0x000000ff0500720c */ /* 0x000fda0003f05270 */
[----:B------:R-:W0:Y:S01]  /*148e0*/  @!P0 S2R R3, SR_CgaCtaId ;  /* 0x0000000000038919 */ /* 0x000e220000008800 */
[----:B------:R-:W-:-:S04]  /*148f0*/  @!P0 MOV R2, 0x400 ;  /* 0x0000040000028802 */ /* 0x000fc80000000f00 */
[----:B0-----:R-:W-:-:S05]  /*14900*/  @!P0 LEA R2, R3, R2, 0x18 ;  /* 0x0000000203028211 */ /* 0x001fca00078ec0ff */
[----:B------:R1:W-:Y:S01]  /*14910*/  @!P0 STS.128 [R2+0x288d0], R16 ;  /* 0x0288d01002008388 */ /* 0x0003e20000000c00 */
[----:B------:R-:W-:Y:S06]  /*14920*/  BAR.ARV 0x5, 0x180 ;  /* 0x0146000000007b1d */ /* 0x000fec0000002000 */
.L_x_7205:
[----:B------:R2:W-:Y:S01]  /*14930*/  STL [R1+0x24], RZ ;  /* 0x000024ff01007387 */ /* 0x0005e20000100800 */
[----:B------:R-:W-:Y:S01]  /*14940*/  ULDC UR4, c[0x0][0xc3c] ;  /* 0x00030f0000047ab9 */ /* 0x000fe20000000800 */
[----:B------:R-:W-:Y:S01]  /*14950*/  IMAD.MOV.U32 R28, RZ, RZ, 0x1 ;  /* 0x00000001ff1c7424 */ /* 0x000fe200078e00ff */
[----:B0-----:R-:W-:Y:S02]  /*14960*/  ISETP.GE.AND P0, PT, R19, UR4, PT ;  /* 0x0000000413007c0c */ /* 0x001fe4000bf06270 */
[----:B------:R-:W-:-:S11]  /*14970*/  MOV R25, RZ ;  /* 0x000000ff00197202 */ /* 0x000fd60000000f00 */
[----:B--2---:R-:W-:Y:S05]  /*14980*/  @P0 BRA `(.L_x_7213) ;  /* 0x0000005800640947 */ /* 0x004fea0003800000 */
[----:B-1----:R-:W2:Y:S01]  /*14990*/  LDL R2, [R1+0xc] ;  /* 0x00000c0001027983 */ /* 0x002ea20000100800 */
[----:B------:R-:W0:Y:S01]  /*149a0*/  S2UR UR5, SR_CgaCtaId ;  /* 0x00000000000579c3 */ /* 0x000e220000008800 */
[C---:B------:R-:W-:Y:S01]  /*149b0*/  IMAD.SHL.U32 R31, R0.reuse, 0x8, RZ ;  /* 0x00000008001f7824 */ /* 0x040fe200078e00ff */
[----:B------:R-:W-:Y:S01]  /*149c0*/  LOP3.LUT R4, R0, 0x7f, RZ, 0xc0, !PT ;  /* 0x0000007f00047812 */ /* 0x000fe200078ec0ff */
[----:B------:R-:W-:Y:S01]  /*149d0*/  UMOV UR4, 0x400 ;  /* 0x0000040000047882 */ /* 0x000fe20000000000 */
[----:B------:R-:W-:Y:S01]  /*149e0*/  BSSY B8, `(.L_x_7213) ;  /* 0x0000593000087945 */ /* 0x000fe20003800000 */
[----:B------:R-:W-:Y:S01]  /*149f0*/  MOV R29, 0x1 ;  /* 0x00000001001d7802 */ /* 0x000fe20000000f00 */
[----:B------:R-:W-:Y:S01]  /*14a00*/  IMAD.MOV.U32 R27, RZ, RZ, RZ ;  /* 0x000000ffff1b7224 */ /* 0x000fe200078e00ff */
[C---:B------:R-:W-:Y:S01]  /*14a10*/  LOP3.LUT R3, R31.reuse, 0x1f8, RZ, 0xc0, !PT ;  /* 0x000001f81f037812 */ /* 0x040fe200078ec0ff */
[----:B------:R-:W-:Y:S01]  /*14a20*/  IMAD.SHL.U32 R36, R4, 0x8, RZ ;  /* 0x0000000804247824 */ /* 0x000fe200078e00ff */
[----:B------:R-:W-:Y:S01]  /*14a30*/  LOP3.LUT R31, R31, 0x38, RZ, 0xc0, !PT ;  /* 0x000000381f1f7812 */ /* 0x000fe200078ec0ff */
[----:B------:R-:W-:Y:S01]  /*14a40*/  IMAD.MOV.U32 R28, RZ, RZ, 0x1 ;  /* 0x00000001ff1c7424 */ /* 0x000fe200078e00ff */
[----:B------:R-:W-:Y:S01]  /*14a50*/  LOP3.LUT R3, R3, 0x38, R0, 0x78, !PT ;  /* 0x0000003803037812 */ /* 0x000fe200078e7800 */
[----:B------:R-:W-:Y:S01]  /*14a60*/  IMAD.MOV.U32 R25, RZ, RZ, RZ ;  /* 0x000000ffff197224 */ /* 0x000fe200078e00ff */
[----:B------:R-:W-:Y:S01]  /*14a70*/  LOP3.LUT R30, R31, 0x40, RZ, 0xfc, !PT ;  /* 0x000000401f1e7812 */ /* 0x000fe200078efcff */
[----:B------:R-:W-:Y:S01]  /*14a80*/  ULDC.64 UR40, c[0x0][0x198] ;  /* 0x0000660000287ab9 */ /* 0x000fe20000000a00 */
[----:B------:R-:W-:Y:S01]  /*14a90*/  LOP3.LUT R36, R3, 0x200, R36, 0xf8, !PT ;  /* 0x0000020003247812 */ /* 0x000fe200078ef824 */
[----:B------:R-:W-:Y:S01]  /*14aa0*/  ULDC UR36, c[0x0][0xc] ;  /* 0x0000030000247ab9 */ /* 0x000fe20000000800 */
[----:B0-----:R-:W-:-:S06]  /*14ab0*/  ULEA UR4, UR5, UR4, 0x18 ;  /* 0x0000000405047291 */ /* 0x001fcc000f8ec03f */
[----:B------:R-:W-:Y:S02]  /*14ac0*/  MOV R22, UR4 ;  /* 0x0000000400167c02 */ /* 0x000fe40008000f00 */
[----:B--2---:R-:W-:-:S05]  /*14ad0*/  LOP3.LUT R0, R2, 0x2, RZ, 0xfc, !PT ;  /* 0x0000000202007812 */ /* 0x004fca00078efcff */
[----:B------:R0:W-:Y:S04]  /*14ae0*/  STL [R1+0x2c], R0 ;  /* 0x00002c0001007387 */ /* 0x0001e80000100800 */
[----:B------:R1:W-:Y:S01]  /*14af0*/  STL [R1+0x24], RZ ;  /* 0x000024ff01007387 */ /* 0x0003e20000100800 */
[----:B0-----:R-:W-:-:S05]  /*14b00*/  IMAD R0, R36, 0x2, R22 ;  /* 0x0000000224007824 */ /* 0x001fca00078e0216 */
[----:B------:R1:W-:Y:S02]  /*14b10*/  STL [R1+0x8], R0 ;  /* 0x0000080001007387 */ /* 0x0003e40000100800 */
.L_x_7312:
[----:B0-----:R-:W0:Y:S02]  /*14b20*/  LDC.64 R2, c[0x0][0xc88] ;  /* 0x00032200ff027b82 */ /* 0x001e240000000a00 */
[----:B0-----:R-:W-:-:S05]  /*14b30*/  IMAD.WIDE R2, R19, 0x4, R2 ;  /* 0x0000000413027825 */ /* 0x001fca00078e0202 */
[----:B-1----:R-:W1:Y:S01]  /*14b40*/  LDG.E R33, desc[UR38][R2.64] ;  /* 0x0000002602217981 */ /* 0x002e62000c1e1900 */
[----:B------:R-:W-:Y:S05]  /*14b50*/  YIELD ;  /* 0x0000000000007946 */ /* 0x000fea0003800000 */
[----:B------:R-:W-:Y:S01]  /*14b60*/  ULDC.64 UR4, c[0x0][0xa28] ;  /* 0x00028a0000047ab9 */ /* 0x000fe20000000a00 */
[----:B------:R-:W-:Y:S01]  /*14b70*/  MOV R9, RZ ;  /* 0x000000ff00097202 */ /* 0x000fe20000000f00 */
[----:B------:R-:W-:Y:S01]  /*14b80*/  IMAD.MOV.U32 R6, RZ, RZ, RZ ;  /* 0x000000ffff067224 */ /* 0x000fe200078e00ff */
[----:B------:R-:W-:Y:S01]  /*14b90*/  ISETP.NE.U32.AND P0, PT, RZ, UR4, PT ;  /* 0x00000004ff007c0c */ /* 0x000fe2000bf05070 */
[----:B------:R-:W-:Y:S01]  /*14ba0*/  ULDC.64 UR8, c[0x0][0xa18] ;  /* 0x0002860000087ab9 */ /* 0x000fe20000000a00 */
[----:B------:R-:W-:-:S02]  /*14bb0*/  ULDC.64 UR6, c[0x0][0xa10] ;  /* 0x0002840000067ab9 */ /* 0x000fc40000000a00 */
[----:B------:R-:W-:Y:S02]  /*14bc0*/  ISETP.NE.AND.EX P0, PT, RZ, UR5, PT, P0 ;  /* 0x00000005ff007c0c */ /* 0x000fe4000bf05300 */
[----:B-1----:R-:W-:-:S11]  /*14bd0*/  SHF.R.S32.HI R0, RZ, 0x1f, R33 ;  /* 0x0000001fff007819 */ /* 0x002fd60000011421 */
        /* <DEDUP_REMOVED lines=8> */
[----:B------:R-:W-:Y:S02]  /*14c60*/  ISETP.NE.U32.AND P2, PT, RZ, UR8, PT ;  /* 0x00000008ff007c0c */ /* 0x000fe4000bf45070 */
[----:B------:R-:W-:Y:S02]  /*14c70*/  ISETP.NE.AND.EX P0, PT, RZ, UR5, PT, P0 ;  /* 0x00000005ff007c0c */ /* 0x000fe4000bf05300 */
[----:B------:R-:W-:Y:S02]  /*14c80*/  ISETP.NE.AND.EX P2, PT, RZ, UR9, PT, P2 ;  /* 0x00000009ff007c0c */ /* 0x000fe4000bf45320 */
[----:B------:R-:W-:Y:S02]  /*14c90*/  ISETP.NE.U32.AND P1, PT, RZ, UR6, PT ;  /* 0x00000006ff007c0c */ /* 0x000fe4000bf25070 */
[----:B-1----:R-:W-:-:S02]  /*14ca0*/  IADD3 R2, P3, R23, UR4, RZ ;  /* 0x0000000417027c10 */ /* 0x002fc4000ff7e0ff */
[----:B------:R-:W-:Y:S02]  /*14cb0*/  ISETP.NE.AND.EX P1, PT, RZ, UR7, PT, P1 ;  /* 0x00000007ff007c0c */ /* 0x000fe4000bf25310 */
[C---:B------:R-:W-:Y:S02]  /*14cc0*/  IADD3.X R3, R24.reuse, UR5, RZ, P3, !PT ;  /* 0x0000000518037c10 */ /* 0x040fe40009ffe4ff */
[----:B------:R-:W-:Y:S02]  /*14cd0*/  IADD3 R4, P4, R23, UR6, RZ ;  /* 0x0000000617047c10 */ /* 0x000fe4000ff9e0ff */
[----:B0-----:R-:W-:Y:S01]  /*14ce0*/  MOV R0, RZ ;  /* 0x000000ff00007202 */ /* 0x001fe20000000f00 */
[----:B------:R-:W3:Y:S01]  /*14cf0*/  @P0 LDG.E R6, desc[UR38][R2.64] ;  /* 0x0000002602060981 */ /* 0x000ee2000c1e1900 */
[----:B------:R-:W-:Y:S01]  /*14d00*/  ULDC UR4, c[0x0][0x288] ;  /* 0x0000a20000047ab9 */ /* 0x000fe20000000800 */
[----:B------:R-:W-:Y:S01]  /*14d10*/  IADD3.X R5, R24, UR7, RZ, P4, !PT ;  /* 0x0000000718057c10 */ /* 0x000fe2000a7fe4ff */
[----:B------:R-:W-:Y:S01]  /*14d20*/  IMAD.U32 R8, RZ, RZ, UR4 ;  /* 0x00000004ff087e24 */ /* 0x000fe2000f8e00ff */
[----:B------:R-:W-:-:S03]  /*14d30*/  ULDC.64 UR4, c[0x0][0x418] ;  /* 0x0001060000047ab9 */ /* 0x000fc60000000a00 */
[----:B------:R-:W5:Y:S04]  /*14d40*/  @P1 LDG.E R0, desc[UR38][R4.64] ;  /* 0x0000002604001981 */ /* 0x000f68000c1e1900 */
[----:B---3--:R0:W-:Y:S02]  /*14d50*/  STL [R1+0x10], R6 ;  /* 0x0000100601007387 */ /* 0x0081e40000100800 */
[----:B0-----:R-:W-:-:S04]  /*14d60*/  @P2 IADD3 R6, P3, R23, UR8, RZ ;  /* 0x0000000817062c10 */ /* 0x001fc8000ff7e0ff */
[----:B------:R-:W-:-:S05]  /*14d70*/  @P2 IADD3.X R7, R24, UR9, RZ, P3, !PT ;  /* 0x0000000918072c10 */ /* 0x000fca0009ffe4ff */
[----:B------:R0:W3:Y:S01]  /*14d80*/  @P2 LDG.E R8, desc[UR38][R6.64] ;  /* 0x0000002606082981 */ /* 0x0000e2000c1e1900 */
[----:B------:R-:W-:-:S03]  /*14d90*/  UISETP.NE.U32.AND UP0, UPT, UR4, URZ, UPT ;  /* 0x0000003f0400728c */ /* 0x000fc6000bf05070 */
[----:B------:R-:W-:Y:S01]  /*14da0*/  ULDC UR4, c[0x0][0x424] ;  /* 0x0001090000047ab9 */ /* 0x000fe20000000800 */
[----:B------:R-:W-:-:S03]  /*14db0*/  UISETP.NE.AND.EX UP0, UPT, UR5, URZ, UPT, UP0 ;  /* 0x0000003f0500728c */ /* 0x000fc6000bf05300 */
[----:B------:R-:W-:Y:S01]  /*14dc0*/  ULDC UR5, c[0x0][0x2f0] ;  /* 0x0000bc0000057ab9 */ /* 0x000fe20000000800 */
[----:B------:R-:W-:-:S04]  /*14dd0*/  USEL UR4, UR4, 0x1, UP0 ;  /* 0x0000000104047887 */ /* 0x000fc80008000000 */
[----:B------:R-:W-:Y:S01]  /*14de0*/  UIMAD UR4, UR4, UR5, URZ ;  /* 0x00000005040472a4 */ /* 0x000fe2000f8e023f */
[----:B--2---:R-:W-:Y:S02]  /*14df0*/  STL [R1], R9 ;  /* 0x0000000901007387 */ /* 0x004fe40000100800 */
[----:B------:R-:W-:Y:S02]  /*14e00*/  ULDC UR5, c[0x0][0x348] ;  /* 0x0000d20000057ab9 */ /* 0x000fe40000000800 */
[----:B0-----:R-:W-:Y:S01]  /*14e10*/  IMAD.U32 R6, RZ, RZ, UR5 ;  /* 0x00000005ff067e24 */ /* 0x001fe2000f8e00ff */
        /* <DEDUP_REMOVED lines=8> */
.L_x_7214:
[----:B------:R-:W-:Y:S01]  /*14ea0*/  ULDC.64 UR4, c[0x0][0xa20] ;  /* 0x0002880000047ab9 */ /* 0x000fe20000000a00 */
[----:B------:R-:W-:Y:S01]  /*14eb0*/  IMAD.MOV.U32 R34, RZ, RZ, R33 ;  /* 0x000000ffff227224 */ /* 0x000fe200078e0021 */
[----:B------:R-:W-:-:S04]  /*14ec0*/  ISETP.NE.U32.AND P0, PT, RZ, UR4, PT ;  /* 0x00000004ff007c0c */ /* 0x000fc8000bf05070 */
[----:B------:R-:W-:-:S13]  /*14ed0*/  ISETP.NE.AND.EX P0, PT, RZ, UR5, PT, P0 ;  /* 0x00000005ff007c0c */ /* 0x000fda000bf05300 */
[----:B------:R-:W-:Y:S05]  /*14ee0*/  @!P0 BRA `(.L_x_7215) ;  /* 0x0000000000108947 */ /* 0x000fea0003800000 */
[----:B0-----:R-:W-:-:S04]  /*14ef0*/  IADD3 R2, P0, R23, UR4, RZ ;  /* 0x0000000417027c10 */ /* 0x001fc8000ff1e0ff */
[----:B------:R-:W-:-:S05]  /*14f00*/  IADD3.X R3, R24, UR5, RZ, P0, !PT ;  /* 0x0000000518037c10 */ /* 0x000fca00087fe4ff */
[----:B------:R1:W5:Y:S01]  /*14f10*/  LDG.E R8, desc[UR38][R2.64] ;  /* 0x0000002602087981 */ /* 0x000362000c1e1900 */
[----:B------:R-:W-:Y:S05]  /*14f20*/  BRA `(.L_x_7216) ;  /* 0x0000000000247947 */ /* 0x000fea0003800000 */
.L_x_7215:
        /* <DEDUP_REMOVED lines=8> */
[----:B--2---:R-:W-:-:S07]  /*14fb0*/  IADD3 R8, -R8, R7, RZ ;  /* 0x0000000708087210 */ /* 0x004fce0007ffe1ff */
.L_x_7216:
[----:B-1----:R-:W2:Y:S04]  /*14fc0*/  @P1 LDG.E R3, desc[UR38][R4.64] ;  /* 0x0000002604031981 */ /* 0x002ea8000c1e1900 */
[----:B0-----:R-:W2:Y:S01]  /*14fd0*/  @P1 LDG.E R2, desc[UR38][R4.64+0x4] ;  /* 0x0000042604021981 */ /* 0x001ea2000c1e1900 */
[----:B------:R-:W-:Y:S01]  /*14fe0*/  BSSY B0, `(.L_x_7217) ;  /* 0x000011a000007945 */ /* 0x000fe20003800000 */
[----:B--2---:R-:W-:Y:S02]  /*14ff0*/  @P1 IMAD.IADD R6, R2, 0x1, -R3 ;  /* 0x0000000102061824 */ /* 0x004fe400078e0a03 */
[----:B-----5:R-:W-:-:S05]  /*15000*/  IMAD.IADD R3, R8, 0x1, -R9 ;  /* 0x0000000108037824 */ /* 0x020fca00078e0a09 */
[----:B------:R-:W-:-:S05]  /*15010*/  IADD3 R37, R3, R6, RZ ;  /* 0x0000000603257210 */ /* 0x000fca0007ffe0ff */
[----:B------:R-:W-:-:S05]  /*15020*/  VIADD R2, R37, 0x7f ;  /* 0x0000007f25027836 */ /* 0x000fca0000000000 */
[----:B------:R-:W-:-:S04]  /*15030*/  SHF.R.S32.HI R7, RZ, 0x1f, R2 ;  /* 0x0000001fff077819 */ /* 0x000fc80000011402 */
[----:B------:R-:W-:-:S04]  /*15040*/  LEA.HI R4, R7, R2, RZ, 0x7 ;  /* 0x0000000207047211 */ /* 0x000fc800078f38ff */
[----:B------:R-:W-:Y:S01]  /*15050*/  LOP3.LUT R2, R4, 0xffffff80, RZ, 0xc0, !PT ;  /* 0xffffff8004027812 */ /* 0x000fe200078ec0ff */
[----:B------:R0:W-:Y:S03]  /*15060*/  STL [R1+0x20], R4 ;  /* 0x0000200401007387 */ /* 0x0001e60000100800 */
[----:B------:R-:W-:Y:S01]  /*15070*/  VIADDMNMX R7, R2, -R3, R6, PT ;  /* 0x8000000302077246 */ /* 0x000fe20003800106 */
[----:B------:R-:W-:-:S05]  /*15080*/  IMAD.MOV R2, RZ, RZ, -R3 ;  /* 0x000000ffff027224 */ /* 0x000fca00078e0a03 */
[----:B------:R-:W-:-:S04]  /*15090*/  VIMNMX R2, RZ, R2, !PT ;  /* 0x00000002ff027248 */ /* 0x000fc80007fe0100 */
[----:B------:R-:W-:Y:S02]  /*150a0*/  ISETP.GT.AND P0, PT, R7, R2, PT ;  /* 0x000000020700720c */ /* 0x000fe40003f04270 */
[----:B0-----:R-:W-:-:S11]  /*150b0*/  SHF.R.U32.HI R4, RZ, 0x7, R2 ;  /* 0x00000007ff047819 */ /* 0x001fd60000011602 */
[----:B------:R-:W-:-:S04]  /*150c0*/  @P0 IADD3 R3, R7, 0x7f, RZ ;  /* 0x0000007f07030810 */ /* 0x000fc80007ffe0ff */
        /* <DEDUP_REMOVED lines=14> */
.L_x_7410:
[----:B-1----:R-:W-:Y:S02]  /*151b0*/  ISETP.NE.AND P0, PT, R14, RZ, PT ;  /* 0x000000ff0e00720c */ /* 0x002fe40003f05270 */
[----:B------:R-:W-:-:S11]  /*151c0*/  PLOP3.LUT P6, PT, PT, PT, PT, 0x8, 0x0 ;  /* 0x000000000000781c */ /* 0x000fd60003fce170 */
[----:B------:R-:W-:Y:S05]  /*151d0*/  @P0 BRA `(.L_x_7220) ;  /* 0x00000000000c0947 */ /* 0x000fea0003800000 */
[----:B------:R-:W-:-:S03]  /*151e0*/  UMOV UR4, 0xffffffff ;  /* 0xffffffff00047882 */ /* 0x000fc60000000000 */
[----:B------:R-:W-:Y:S05]  /*151f0*/  BRA.DIV UR4, `(.L_x_7221) ;  /* 0x0000006e04c07947 */ /* 0x000fea000b800000 */
[----:B------:R-:W-:-:S13]  /*15200*/  ELECT P6, URZ, PT ;  /* 0x00000000003f782f */ /* 0x000fda00038c0000 */
.L_x_7220:
        /* <DEDUP_REMOVED lines=9> */
.L_x_7413:
[----:B------:R-:W-:Y:S05]  /*152a0*/  BSYNC B1 ;  /* 0x0000000000017941 */ /* 0x000fea0003800000 */
.L_x_7222:
[----:B------:R-:W-:Y:S04]  /*152b0*/  BSSY B1, `(.L_x_7224) ;  /* 0x000006e000017945 */ /* 0x000fe80003800000 */
[----:B------:R-:W-:Y:S05]  /*152c0*/  @!P6 BRA `(.L_x_7225) ;  /* 0x0000000400b0e947 */ /* 0x000fea0003800000 */
[----:B0-----:R-:W-:Y:S01]  /*152d0*/  IMAD R5, R27, 0x8, R22 ;  /* 0x000000081b057824 */ /* 0x001fe200078e0216 */
[----:B------:R-:W-:Y:S01]  /*152e0*/  SHF.L.U32 R6, R29, 0x1f, RZ ;  /* 0x0000001f1d067819 */ /* 0x000fe200000006ff */
[----:B------:R-:W0:Y:S01]  /*152f0*/  S2R R7, SR_TID.X ;  /* 0x0000000000077919 */ /* 0x000e220000002100 */
[----:B------:R-:W-:Y:S02]  /*15300*/  BSSY B2, `(.L_x_7226) ;  /* 0x0000005000027945 */ /* 0x000fe40003800000 */
[----:B------:R-:W1:Y:S01]  /*15310*/  SYNCS.PHASECHK.TRANS64.TRYWAIT P0, [R5+URZ+0x288a0], R6 ;  /* 0x0288a006050075a7 */ /* 0x000e62000800017f */
[----:B0-----:R-:W-:-:S04]  /*15320*/  LOP3.LUT R7, R7, 0x7f, RZ, 0xc0, !PT ;  /* 0x0000007f07077812 */ /* 0x001fc800078ec0ff */
[----:B------:R-:W-:Y:S01]  /*15330*/  ISETP.NE.AND P1, PT, R7, RZ, PT ;  /* 0x000000ff0700720c */ /* 0x000fe20003f25270 */
[----:B-1----:R-:W-:-:S12]  /*15340*/  @!P0 BRA `(.L_x_7227) ;  /* 0x0000006c00a08947 */ /* 0x002fd80003800000 */
.L_x_7414:
[----:B------:R-:W-:Y:S05]  /*15350*/  BSYNC B2 ;  /* 0x0000000000027941 */ /* 0x000fea0003800000 */
.L_x_7226:
[----:B------:R-:W-:Y:S04]  /*15360*/  BSSY B2, `(.L_x_7228) ;  /* 0x0000009000027945 */ /* 0x000fe80003800000 */
[----:B------:R-:W-:Y:S05]  /*15370*/  @P1 BRA `(.L_x_7229) ;  /* 0x00000000001c1947 */ /* 0x000fea0003800000 */
[----:B------:R-:W1:Y:S01]  /*15380*/  S2R R8, SR_TID.X ;  /* 0x0000000000087919 */ /* 0x000e620000002100 */
[----:B------:R-:W-:-:S04]  /*15390*/  IMAD.MOV.U32 R7, RZ, RZ, 0x8000 ;  /* 0x00008000ff077424 */ /* 0x000fc800078e00ff */
[----:B------:R2:W-:Y:S01]  /*153a0*/  SYNCS.ARRIVE.TRANS64 RZ, [R5+URZ+0x28890], R7 ;  /* 0x0288900705ff79a7 */ /* 0x0005e2000800003f */
[----:B-1----:R-:W-:-:S04]  /*153b0*/  LOP3.LUT R8, R8, 0x1f, RZ, 0xc0, !PT ;  /* 0x0000001f08087812 */ /* 0x002fc800078ec0ff */
[----:B------:R-:W-:-:S13]  /*153c0*/  ISETP.NE.AND P0, PT, R8, RZ, PT ;  /* 0x000000ff0800720c */ /* 0x000fda0003f05270 */
[----:B--2---:R-:W-:Y:S05]  /*153d0*/  @!P0 BRA `(.L_x_7229) ;  /* 0x0000000000048947 */ /* 0x004fea0003800000 */
[----:B------:R-:W-:Y:S01]  /*153e0*/  BPT.TRAP 0x1 ;  /* 0x000000040000795c */ /* 0x000fe20000300000 */
.L_x_7229:
[----:B------:R-:W-:Y:S05]  /*153f0*/  BSYNC B2 ;  /* 0x0000000000027941 */ /* 0x000fea0003800000 */
.L_x_7228:
[----:B------:R-:W-:Y:S01]  /*15400*/  MOV R12, RZ ;  /* 0x000000ff000c7202 */ /* 0x000fe20000000f00 */
[----:B------:R-:W-:Y:S01]  /*15410*/  IMAD R7, R3, 0x80, R0 ;  /* 0x0000008003077824 */ /* 0x000fe200078e0200 */
[----:B------:R-:W-:Y:S01]  /*15420*/  LEA R8, R27, R22, 0xf ;  /* 0x000000161b087211 */ /* 0x000fe200078e78ff */
[----:B------:R-:W-:Y:S01]  /*15430*/  UIADD3 UR4, UP0, UR40, 0x570, URZ ;  /* 0x0000057028047890 */ /* 0x000fe2000ff1e03f */
[----:B------:R-:W-:Y:S01]  /*15440*/  R2UR UR10, R12 ;  /* 0x000000000c0a72ca */ /* 0x000fe200000e0000 */
[----:B------:R-:W-:Y:S01]  /*15450*/  VIADD R7, R7, 0xffffff80 ;  /* 0xffffff8007077836 */ /* 0x000fe20000000000 */
[----:B------:R-:W-:Y:S01]  /*15460*/  PLOP3.LUT P0, PT, PT, PT, PT, 0x80, 0x0 ;  /* 0x000000000000781c */ /* 0x000fe20003f0f070 */
[----:B------:R-:W-:Y:S01]  /*15470*/  IMAD.SHL.U32 R9, R27, 0x4000, RZ ;  /* 0x000040001b097824 */ /* 0x000fe200078e00ff */
[----:B------:R-:W-:Y:S01]  /*15480*/  IADD3 R11, R8, 0x18400, RZ ;  /* 0x00018400080b7810 */ /* 0x000fe20007ffe0ff */
[----:B------:R-:W-:Y:S01]  /*15490*/  VIADD R10, R5, 0x28890 ;  /* 0x00028890050a7836 */ /* 0x000fe20000000000 */
[----:B------:R-:W-:Y:S01]  /*154a0*/  UIADD3.X UR5, URZ, UR41, URZ, UP0, !UPT ;  /* 0x000000293f057290 */ /* 0x000fe200087fe43f */
[----:B------:R-:W-:Y:S01]  /*154b0*/  UMOV UR6, 0x0 ;  /* 0x0000000000067882 */ /* 0x000fe20000000000 */
[----:B------:R-:W-:-:S10]  /*154c0*/  UMOV UR7, 0x12f00000 ;  /* 0x12f0000000077882 */ /* 0x000fd40000000000 */
.L_x_7230:
        /* <DEDUP_REMOVED lines=10> */
[----:B------:R-:W-:Y:S01]  /*15570*/  IMAD.MOV.U32 R13, RZ, RZ, 0x40 ;  /* 0x00000040ff0d7424 */ /* 0x000fe200078e00ff */
[----:B------:R-:W-:Y:S01]  /*15580*/  PLOP3.LUT P0, PT, PT, PT, PT, 0x80, 0x0 ;  /* 0x000000000000781c */ /* 0x000fe20003f0f070 */
[----:B------:R-:W-:Y:S01]  /*15590*/  VIADD R8, R8, 0x1c400 ;  /* 0x0001c40008087836 */ /* 0x000fe20000000000 */
[----:B------:R-:W-:Y:S01]  /*155a0*/  UMOV UR6, 0x0 ;  /* 0x0000000000067882 */ /* 0x000fe20000000000 */
[----:B------:R-:W-:Y:S01]  /*155b0*/  UMOV UR7, 0x12f00000 ;  /* 0x12f0000000077882 */ /* 0x000fe20000000000 */
[----:B------:R-:W-:-:S15]  /*155c0*/  R2UR UR10, R13 ;  /* 0x000000000d0a72ca */ /* 0x000fde00000e0000 */
.L_x_7231:
        /* <DEDUP_REMOVED lines=10> */
[----:B------:R-:W1:Y:S01]  /*15670*/  SYNCS.PHASECHK.TRANS64.TRYWAIT P0, [R5+URZ+0x288c0], R6 ;  /* 0x0288c006050075a7 */ /* 0x000e62000800017f */
[----:B------:R-:W-:Y:S04]  /*15680*/  BSSY B2, `(.L_x_7232) ;  /* 0x0000002000027945 */ /* 0x000fe80003800000 */
[----:B-1----:R-:W-:Y:S05]  /*15690*/  @!P0 BRA `(.L_x_7233) ;  /* 0x0000006800e08947 */ /* 0x002fea0003800000 */
.L_x_7415:
[----:B------:R-:W-:Y:S05]  /*156a0*/  BSYNC B2 ;  /* 0x0000000000027941 */ /* 0x000fea0003800000 */
.L_x_7232:
[----:B------:R-:W-:Y:S01]  /*156b0*/  BSSY B2, `(.L_x_7234) ;  /* 0x000000b000027945 */ /* 0x000fe20003800000 */
[----:B------:R-:W-:Y:S01]  /*156c0*/  MOV R10, 0x0 ;  /* 0x00000000000a7802 */ /* 0x000fe20000000f00 */
[----:B------:R-:W-:Y:S02]  /*156d0*/  IMAD.MOV.U32 R11, RZ, RZ, 0x12f00000 ;  /* 0x12f00000ff0b7424 */ /* 0x000fe400078e00ff */
[----:B------:R-:W-:Y:S05]  /*156e0*/  @P1 BRA `(.L_x_7235) ;  /* 0x00000000001c1947 */ /* 0x000fea0003800000 */
[----:B------:R-:W2:Y:S01]  /*156f0*/  S2R R8, SR_TID.X ;  /* 0x0000000000087919 */ /* 0x000ea20000002100 */
[----:B01----:R-:W-:-:S04]  /*15700*/  IMAD.MOV.U32 R6, RZ, RZ, 0x8000 ;  /* 0x00008000ff067424 */ /* 0x003fc800078e00ff */
[----:B------:R3:W-:Y:S01]  /*15710*/  SYNCS.ARRIVE.TRANS64 RZ, [R5+URZ+0x288b0], R6 ;  /* 0x0288b00605ff79a7 */ /* 0x0007e2000800003f */
[----:B--2---:R-:W-:-:S04]  /*15720*/  LOP3.LUT R8, R8, 0x1f, RZ, 0xc0, !PT ;  /* 0x0000001f08087812 */ /* 0x004fc800078ec0ff */
[----:B------:R-:W-:-:S13]  /*15730*/  ISETP.NE.AND P0, PT, R8, RZ, PT ;  /* 0x000000ff0800720c */ /* 0x000fda0003f05270 */
[----:B---3--:R-:W-:Y:S05]  /*15740*/  @!P0 BRA `(.L_x_7235) ;  /* 0x0000000000048947 */ /* 0x008fea0003800000 */
[----:B------:R-:W-:Y:S01]  /*15750*/  BPT.TRAP 0x1 ;  /* 0x000000040000795c */ /* 0x000fe20000300000 */
.L_x_7235:
[----:B------:R-:W-:Y:S05]  /*15760*/  BSYNC B2 ;  /* 0x0000000000027941 */ /* 0x000fea0003800000 */
.L_x_7234:
[----:B------:R-:W-:Y:S01]  /*15770*/  R2UR UR10, R12 ;  /* 0x000000000c0a72ca */ /* 0x000fe200000e0000 */
[----:B------:R-:W-:Y:S01]  /*15780*/  UIADD3 UR4, UP0, UR40, 0x670, URZ ;  /* 0x0000067028047890 */ /* 0x000fe2000ff1e03f */
[----:B------:R-:W-:Y:S01]  /*15790*/  R2UR UR6, R10 ;  /* 0x000000000a0672ca */ /* 0x000fe200000e0000 */
[----:B01----:R-:W-:Y:S01]  /*157a0*/  VIADD R5, R5, 0x288b0 ;  /* 0x000288b005057836 */ /* 0x003fe20000000000 */
[----:B------:R-:W-:Y:S01]  /*157b0*/  R2UR UR7, R11 ;  /* 0x000000000b0772ca */ /* 0x000fe200000e0000 */
[----:B------:R-:W-:Y:S01]  /*157c0*/  UIADD3.X UR5, URZ, UR41, URZ, UP0, !UPT ;  /* 0x000000293f057290 */ /* 0x000fe200087fe43f */
[----:B------:R-:W-:Y:S02]  /*157d0*/  LEA R9, R9, R22, 0x1 ;  /* 0x0000001609097211 */ /* 0x000fe400078e08ff */
[----:B------:R-:W-:-:S03]  /*157e0*/  PLOP3.LUT P0, PT, PT, PT, PT, 0x80, 0x0 ;  /* 0x000000000000781c */ /* 0x000fc60003f0f070 */
[----:B------:R-:W-:-:S10]  /*157f0*/  VIADD R6, R9, 0x400 ;  /* 0x0000040009067836 */ /* 0x000fd40000000000 */
.L_x_7236:
        /* <DEDUP_REMOVED lines=15> */
.L_x_7237:
        /* <DEDUP_REMOVED lines=10> */
.L_x_7225:
[----:B------:R-:W-:Y:S05]  /*15990*/  BSYNC B1 ;  /* 0x0000000000017941 */ /* 0x000fea0003800000 */
.L_x_7224:
        /* <DEDUP_REMOVED lines=9> */
.L_x_7252:
        /* <DEDUP_REMOVED lines=11> */
.L_x_7416:
[----:B------:R-:W-:Y:S05]  /*15ae0*/  BSYNC B2 ;  /* 0x0000000000027941 */ /* 0x000fea0003800000 */
.L_x_7240:
        /* <DEDUP_REMOVED lines=9> */
.L_x_7243:
[----:B------:R-:W-:Y:S05]  /*15b80*/  BSYNC B2 ;  /* 0x0000000000027941 */ /* 0x000fea0003800000 */
.L_x_7242:
[----:B------:R-:W-:Y:S01]  /*15b90*/  IMAD.MOV.U32 R12, RZ, RZ, RZ ;  /* 0x000000ffff0c7224 */ /* 0x000fe200078e00ff */
[----:B------:R-:W-:Y:S01]  /*15ba0*/  LEA R6, R27, R22, 0xf ;  /* 0x000000161b067211 */ /* 0x000fe200078e78ff */
        /* <DEDUP_REMOVED lines=9> */
.L_x_7244:
        /* <DEDUP_REMOVED lines=16> */
.L_x_7245:
        /* <DEDUP_REMOVED lines=13> */
.L_x_7417:
[----:B------:R-:W-:Y:S05]  /*15e10*/  BSYNC B2 ;  /* 0x0000000000027941 */ /* 0x000fea0003800000 */
.L_x_7246:
        /* <DEDUP_REMOVED lines=11> */
.L_x_7249:
[----:B------:R-:W-:Y:S05]  /*15ed0*/  BSYNC B2 ;  /* 0x0000000000027941 */ /* 0x000fea0003800000 */
.L_x_7248:
        /* <DEDUP_REMOVED lines=8> */
.L_x_7250:
        /* <DEDUP_REMOVED lines=15> */
.L_x_7251:
        /* <DEDUP_REMOVED lines=10> */
.L_x_7239:
[----:B------:R-:W-:Y:S05]  /*160f0*/  BSYNC B1 ;  /* 0x0000000000017941 */ /* 0x000fea0003800000 */
.L_x_7238:
        /* <DEDUP_REMOVED lines=8> */
.L_x_7218:
[----:B------:R-:W-:Y:S05]  /*16180*/  BSYNC B0 ;  /* 0x0000000000007941 */ /* 0x000fea0003800000 */
.L_x_7217:
[----:B------:R-:W-:Y:S05]  /*16190*/  @!P0 WARPSYNC.ALL ;  /* 0x0000000000008948 */ /* 0x000fea0003800000 */
[----:B------:R-:W-:Y:S01]  /*161a0*/  @!P0 BAR.SYNC.DEFER_BLOCKING 0xc, 0x180 ;  /* 0x0306000000008b1d */ /* 0x000fe20000010000 */
[----:B------:R-:W-:-:S05]  /*161b0*/  ISETP.GT.AND P0, PT, R37, RZ, PT ;  /* 0x000000ff2500720c */ /* 0x000fca0003f04270 */
[----:B------:R-:W-:Y:S08]  /*161c0*/  BSSY B7, `(.L_x_7253) ;  /* 0x0000376000077945 */ /* 0x000ff00003800000 */
        /* <DEDUP_REMOVED lines=18> */
.L_x_7254:
        /* <DEDUP_REMOVED lines=9> */
[----:B0-----:R-:W-:Y:S01]  /*16380*/  IMAD.U32 R5, RZ, RZ, UR7 ;  /* 0x00000007ff057e24 */ /* 0x001fe2000f8e00ff */
        /* <DEDUP_REMOVED lines=9> */
[----:B0-----:R-:W-:Y:S05]  /*16420*/  CALL.ABS.NOINC R2 ;  /* 0x0000000002007343 */ /* 0x001fea0003c00000 */
.L_x_7257:
[----:B------:R-:W-:Y:S05]  /*16430*/  BSYNC B6 ;  /* 0x0000000000067941 */ /* 0x000fea0003800000 */
.L_x_7256:
        /* <DEDUP_REMOVED lines=11> */
[----:B0-----:R-:W-:Y:S01]  /*164f0*/  IMAD.U32 R5, RZ, RZ, UR7 ;  /* 0x00000007ff057e24 */ /* 0x001fe2000f8e00ff */
[----:B------:R-:W-:Y:S01]  /*16500*/  MOV R11, UR5 ;  /* 0x00000005000b7c02 */ /* 0x000fe20008000f00 */
[----:B------:R-:W-:Y:S01]  /*16510*/  IMAD.U32 R7, RZ, RZ, UR9 ;  /* 0x00000009ff077e24 */ /* 0x000fe2000f8e00ff */
[----:B------:R-:W-:Y:S01]  /*16520*/  MOV R13, RZ ;  /* 0x000000ff000d7202 */ /* 0x000fe20000000f00 */
[----:B------:R-:W-:-:S02]  /*16530*/  IMAD.U32 R10, RZ, RZ, UR4 ;  /* 0x00000004ff0a7e24 */ /* 0x000fc4000f8e00ff */
[----:B------:R-:W-:Y:S02]  /*16540*/  IMAD.MOV.U32 R8, RZ, RZ, 0x70 ;  /* 0x00000070ff087424 */ /* 0x000fe400078e00ff */
[----:B-1----:R-:W-:-:S07]  /*16550*/  IMAD.MOV.U32 R12, RZ, RZ, 0x1 ;  /* 0x00000001ff0c7424 */ /* 0x002fce00078e00ff */
[----:B------:R-:W-:-:S07]  /*16560*/  LEPC R20, `(.L_x_7260) ;  /* 0x000000001014794e */ /* 0x000fce0000000000 */
[----:B--2---:R-:W-:Y:S05]  /*16570*/  CALL.ABS.NOINC R2 ;  /* 0x0000000002007343 */ /* 0x004fea0003c00000 */
.L_x_7260:
        /* <DEDUP_REMOVED lines=15> */
.L_x_7259:
[----:B------:R-:W-:Y:S05]  /*16670*/  BSYNC B6 ;  /* 0x0000000000067941 */ /* 0x000fea0003800000 */
.L_x_7258:
[----:B------:R-:W2:Y:S01]  /*16680*/  LDL R26, [R1+0x20] ;  /* 0x00002000011a7983 */ /* 0x000ea20000100800 */
[----:B------:R-:W-:Y:S01]  /*16690*/  ULDC.64 UR4, c[0x0][0x9f8] ;  /* 0x00027e0000047ab9 */ /* 0x000fe20000000a00 */
[----:B------:R-:W1:Y:S01]  /*166a0*/  LDC R7, c[0x0][0x430] ;  /* 0x00010c00ff077b82 */ /* 0x000e620000000800 */
[----:B------:R-:W-:Y:S01]  /*166b0*/  ISETP.NE.U32.AND P0, PT, RZ, UR4, PT ;  /* 0x00000004ff007c0c */ /* 0x000fe2000bf05070 */
[----:B------:R-:W0:Y:S03]  /*166c0*/  LDL R21, [R1] ;  /* 0x0000000001157983 */ /* 0x000e260000100800 */
[----:B------:R-:W-:Y:S01]  /*166d0*/  ISETP.NE.AND.EX P0, PT, RZ, UR5, PT, P0 ;  /* 0x00000005ff007c0c */ /* 0x000fe2000bf05300 */
[----:B------:R-:W3:Y:S01]  /*166e0*/  LDL R20, [R1+0x2c] ;  /* 0x00002c0001147983 */ /* 0x000ee20000100800 */
[----:B------:R-:W4:Y:S11]  /*166f0*/  S2R R35, SR_TID.X ;  /* 0x0000000000237919 */ /* 0x000f360000002100 */
[----:B------:R-:W-:Y:S01]  /*16700*/  @P0 IADD3 R2, P1, R23, UR4, RZ ;  /* 0x0000000417020c10 */ /* 0x000fe2000ff3e0ff */
[----:B------:R-:W4:Y:S01]  /*16710*/  S2R R0, SR_TID.X ;  /* 0x0000000000007919 */ /* 0x000f220000002100 */
[----:B------:R-:W-:-:S02]  /*16720*/  ULDC UR4, c[0x0][0x2f4] ;  /* 0x0000bd0000047ab9 */ /* 0x000fc40000000800 */
[----:B------:R-:W-:-:S05]  /*16730*/  @P0 IADD3.X R3, R24, UR5, RZ, P1, !PT ;  /* 0x0000000518030c10 */ /* 0x000fca0008ffe4ff */
[----:B------:R0:W3:Y:S01]  /*16740*/  @P0 LDG.E R34, desc[UR38][R2.64] ;  /* 0x0000002602220981 */ /* 0x0000e2000c1e1900 */
[----:B-1----:R-:W-:-:S13]  /*16750*/  ISETP.NE.AND P1, PT, R7, 0x1, PT ;  /* 0x000000010700780c */ /* 0x002fda0003f25270 */
[----:B------:R-:W1:Y:S01]  /*16760*/  @P1 LDC R6, c[0x0][0x434] ;  /* 0x00010d00ff061b82 */ /* 0x000e620000000800 */
[----:B----4-:R-:W-:-:S04]  /*16770*/  LOP3.LUT R35, R35, 0x7f, RZ, 0xc0, !PT ;  /* 0x0000007f23237812 */ /* 0x010fc800078ec0ff */
[----:B------:R-:W-:Y:S01]  /*16780*/  SHF.R.U32.HI R35, RZ, 0x3, R35 ;  /* 0x00000003ff237819 */ /* 0x000fe20000011623 */
[----:B------:R-:W-:-:S05]  /*16790*/  IMAD.SHL.U32 R0, R0, 0x10, RZ ;  /* 0x0000001000007824 */ /* 0x000fca00078e00ff */
[----:B------:R-:W-:Y:S02]  /*167a0*/  LOP3.LUT R0, R0, 0x70, RZ, 0xc0, !PT ;  /* 0x0000007000007812 */ /* 0x000fe400078ec0ff */
[----:B------:R-:W-:Y:S01]  /*167b0*/  LOP3.LUT R32, R32, 0xfffffffb, RZ, 0xc0, !PT ;  /* 0xfffffffb20207812 */ /* 0x000fe200078ec0ff */
[----:B------:R-:W-:Y:S01]  /*167c0*/  UMOV UR5, 0xffffffff ;  /* 0xffffffff00057882 */ /* 0x000fe20000000000 */
[----:B--2---:R-:W-:-:S05]  /*167d0*/  LEA.HI.SX32 R26, R26, 0xffffffff, 0x19 ;  /* 0xffffffff1a1a7811 */ /* 0x004fca00078fcaff */
[----:B------:R-:W-:-:S05]  /*167e0*/  IMAD.SHL.U32 R8, R26, 0x80, RZ ;  /* 0x000000801a087824 */ /* 0x000fca00078e00ff */
[----:B------:R-:W-:Y:S02]  /*167f0*/  LOP3.LUT R4, R8, R35, R0, 0xfe, !PT ;  /* 0x0000002308047212 */ /* 0x000fe400078efe00 */
[----:B------:R-:W2:Y:S02]  /*16800*/  @P1 LDC R0, c[0x0][0x438] ;  /* 0x00010e00ff001b82 */ /* 0x000ea40000000800 */
[C---:B------:R-:W-:Y:S02]  /*16810*/  ISETP.GE.AND P0, PT, R4.reuse, R37, PT ;  /* 0x000000250400720c */ /* 0x040fe40003f06270 */
[----:B0-----:R-:W-:-:S11]  /*16820*/  IADD3 R5, R4, R21, RZ ;  /* 0x0000001504057210 */ /* 0x001fd60007ffe0ff */
[----:B------:R-:W0:Y:S01]  /*16830*/  @!P0 LDC.64 R2, c[0x0][0x428] ;  /* 0x00010a00ff028b82 */ /* 0x000e220000000a00 */
[----:B-1----:R-:W-:-:S04]  /*16840*/  @P1 IMAD.HI.U32 R6, R5, R6, RZ ;  /* 0x0000000605061227 */ /* 0x002fc800078e00ff */
[----:B------:R-:W-:Y:S01]  /*16850*/  IMAD.MOV.U32 R4, RZ, RZ, R5 ;  /* 0x000000ffff047224 */ /* 0x000fe200078e0005 */
[----:B--2---:R-:W-:Y:S02]  /*16860*/  @P1 SHF.R.U32.HI R4, RZ, R0, R6 ;  /* 0x00000000ff041219 */ /* 0x004fe40000011606 */
[----:B---3--:R-:W-:-:S03]  /*16870*/  SHF.R.S32.HI R9, RZ, 0x1f, R34 ;  /* 0x0000001fff097819 */ /* 0x008fc60000011422 */
        /* <DEDUP_REMOVED lines=8> */
[----:B------:R-:W-:Y:S02]  /*16900*/  ISETP.NE.AND P2, PT, R20, 0x3, PT ;  /* 0x000000031400780c */ /* 0x000fe40003f45270 */
[----:B0-----:R-:W-:-:S04]  /*16910*/  @!P0 LEA R2, P1, R4, R2, 0x2 ;  /* 0x0000000204028211 */ /* 0x001fc800078210ff */
[----:B------:R-:W-:Y:S01]  /*16920*/  @!P0 LEA.HI.X R3, R4, R3, R6, 0x2, P1 ;  /* 0x0000000304038211 */ /* 0x000fe200008f1406 */
[----:B------:R-:W-:-:S06]  /*16930*/  IMAD.MOV.U32 R4, RZ, RZ, RZ ;  /* 0x000000ffff047224 */ /* 0x000fcc00078e00ff */
[----:B------:R0:W5:Y:S01]  /*16940*/  @!P0 LDG.E R4, desc[UR38][R2.64] ;  /* 0x0000002602048981 */ /* 0x000162000c1e1900 */
[----:B------:R-:W-:Y:S02]  /*16950*/  ISETP.GE.AND P0, PT, R31, UR4, PT ;  /* 0x000000041f007c0c */ /* 0x000fe4000bf06270 */
[----:B------:R-:W-:Y:S01]  /*16960*/  @P2 LOP3.LUT R32, R32, 0x4, RZ, 0xfc, !PT ;  /* 0x0000000420202812 */ /* 0x000fe200078efcff */
[----:B------:R0:W-:Y:S03]  /*16970*/  STL [R1+0x4], R9 ;  /* 0x0000040901007387 */ /* 0x0001e60000100800 */
[----:B------:R-:W-:-:S07]  /*16980*/  LOP3.LUT R32, R32, 0xfffffffd, RZ, 0xc0, !PT ;  /* 0xfffffffd20207812 */ /* 0x000fce00078ec0ff */
[----:B------:R-:W-:Y:S02]  /*16990*/  @P0 LOP3.LUT R32, R32, 0x2, RZ, 0xfc, !PT ;  /* 0x0000000220200812 */ /* 0x000fe400078efcff */
[----:B------:R-:W-:Y:S02]  /*169a0*/  ISETP.GE.AND P0, PT, R30, UR4, PT ;  /* 0x000000041e007c0c */ /* 0x000fe4000bf06270 */
[----:B------:R-:W-:-:S11]  /*169b0*/  LOP3.LUT R32, R32, 0xfffffffe, RZ, 0xc0, !PT ;  /* 0xfffffffe20207812 */ /* 0x000fd600078ec0ff */
[----:B------:R-:W-:Y:S01]  /*169c0*/  @P0 LOP3.LUT R32, R32, 0x1, RZ, 0xfc, !PT ;  /* 0x0000000120200812 */ /* 0x000fe200078efcff */
[----:B0-----:R-:W-:Y:S06]  /*169d0*/  BRA.DIV UR5, `(.L_x_7261) ;  /* 0x0000005a054c7947 */ /* 0x001fec000b800000 */
.L_x_7420:
[----:B------:R-:W-:Y:S01]  /*169e0*/  SHF.R.S32.HI R35, RZ, 0x1f, R18 ;  /* 0x0000001fff237819 */ /* 0x000fe20000011412 */
[----:B------:R-:W-:Y:S06]  /*169f0*/  @!P2 BRA `(.L_x_7262) ;  /* 0x000000000004a947 */ /* 0x000fec0003800000 */
[----:B------:R-:W-:Y:S01]  /*16a00*/  BPT.TRAP 0x1 ;  /* 0x000000040000795c */ /* 0x000fe20000300000 */
.L_x_7262:
[----:B------:R-:W-:Y:S01]  /*16a10*/  SHF.R.S32.HI R5, RZ, 0x1f, R0 ;  /* 0x0000001fff057819 */ /* 0x000fe20000011400 */
[----:B------:R-:W-:Y:S01]  /*16a20*/  ULDC.64 UR4, c[0x0][0x328] ;  /* 0x0000ca0000047ab9 */ /* 0x000fe20000000a00 */
[----:B------:R-:W-:Y:S01]  /*16a30*/  BSSY B0, `(.L_x_7263) ;  /* 0x0000017000007945 */ /* 0x000fe20003800000 */
[----:B------:R-:W-:-:S04]  /*16a40*/  IMAD.WIDE.U32 R2, R0, UR4, RZ ;  /* 0x0000000400027c25 */ /* 0x000fc8000f8e00ff */
[----:B------:R-:W-:-:S04]  /*16a50*/  IMAD R6, R5, UR4, RZ ;  /* 0x0000000405067c24 */ /* 0x000fc8000f8e02ff */
[----:B------:R-:W-:Y:S01]  /*16a60*/  IMAD R6, R0, UR5, R6 ;  /* 0x0000000500067c24 */ /* 0x000fe2000f8e0206 */
        /* <DEDUP_REMOVED lines=19> */
.L_x_7421:
[----:B------:R-:W-:Y:S05]  /*16ba0*/  BSYNC B0 ;  /* 0x0000000000007941 */ /* 0x000fea0003800000 */
.L_x_7263:
        /* <DEDUP_REMOVED lines=9> */
[----:B------:R-:W-:Y:S02]  /*16c40*/  IADD3 R3, R3, R5, RZ ;  /* 0x0000000503037210 */ /* 0x000fe40007ffe0ff */
[C---:B------:R-:W-:Y:S01]  /*16c50*/  IMAD R6, R4.reuse, UR5, R6 ;  /* 0x0000000504067c24 */ /* 0x040fe2000f8e0206 */
[----:B------:R-:W-:Y:S01]  /*16c60*/  LEA R5, R25, R36, 0xe ;  /* 0x0000002419057211 */ /* 0x000fe200078e70ff */
[----:B------:R-:W-:Y:S01]  /*16c70*/  IMAD.WIDE.U32 R2, R4, UR4, R2 ;  /* 0x0000000404027c25 */ /* 0x000fe2000f8e0002 */
[----:B------:R-:W-:-:S03]  /*16c80*/  ULDC.64 UR4, c[0x0][0x308] ;  /* 0x0000c20000047ab9 */ /* 0x000fc60000000a00 */
[----:B------:R-:W-:Y:S02]  /*16c90*/  IMAD.IADD R3, R3, 0x1, R6 ;  /* 0x0000000103037824 */ /* 0x000fe400078e0206 */
[----:B------:R-:W-:Y:S02]  /*16ca0*/  IMAD R0, R35, UR4, RZ ;  /* 0x0000000423007c24 */ /* 0x000fe4000f8e02ff */
[----:B------:R-:W-:-:S04]  /*16cb0*/  IMAD.WIDE.U32 R2, R18, UR4, R2 ;  /* 0x0000000412027c25 */ /* 0x000fc8000f8e0002 */
[----:B------:R-:W-:Y:S01]  /*16cc0*/  IMAD R0, R18, UR5, R0 ;  /* 0x0000000512007c24 */ /* 0x000fe2000f8e0200 */
[----:B-1----:R-:W-:Y:S01]  /*16cd0*/  LOP3.LUT R9, R9, 0x7f, RZ, 0xc0, !PT ;  /* 0x0000007f09097812 */ /* 0x002fe200078ec0ff */
[----:B------:R-:W-:Y:S02]  /*16ce0*/  ULDC.64 UR4, c[0x0][0x2e8] ;  /* 0x0000ba0000047ab9 */ /* 0x000fe40000000a00 */
[----:B------:R-:W-:Y:S01]  /*16cf0*/  IMAD.IADD R0, R3, 0x1, R0 ;  /* 0x0000000103007824 */ /* 0x000fe200078e0200 */
[----:B------:R-:W-:Y:S02]  /*16d00*/  SHF.R.U32.HI R9, RZ, 0x3, R9 ;  /* 0x00000003ff097819 */ /* 0x000fe40000011609 */
[C---:B------:R-:W-:Y:S01]  /*16d10*/  LEA R4, P0, R2.reuse, UR4, 0x1 ;  /* 0x0000000402047c11 */ /* 0x040fe2000f8008ff */
[----:B------:R-:W-:Y:S01]  /*16d20*/  UMOV UR4, 0xffffffff ;  /* 0xffffffff00047882 */ /* 0x000fe20000000000 */
[----:B------:R-:W-:Y:S02]  /*16d30*/  IADD3 R6, -R9, R37, -R8 ;  /* 0x0000002509067210 */ /* 0x000fe40007ffe908 */
[----:B------:R-:W-:-:S02]  /*16d40*/  LEA.HI.X R0, R2, UR5, R0, 0x1, P0 ;  /* 0x0000000502007c11 */ /* 0x000fc400080f0c00 */
[----:B------:R-:W-:Y:S01]  /*16d50*/  ISETP.GE.AND P0, PT, R6, 0x1, PT ;  /* 0x000000010600780c */ /* 0x000fe20003f06270 */
[----:B------:R-:W-:-:S12]  /*16d60*/  BRA.DIV UR4, `(.L_x_7265) ;  /* 0x0000005604b07947 */ /* 0x000fd8000b800000 */
[----:B------:R-:W0:Y:S01]  /*16d70*/  SHFL.IDX PT, R3, R4, RZ, 0x181f ;  /* 0x00181fff04037589 */ /* 0x000e2200000e0000 */
[----:B------:R-:W-:-:S03]  /*16d80*/  @P0 IMAD R8, R5, 0x2, R22 ;  /* 0x0000000205080824 */ /* 0x000fc600078e0216 */
[----:B------:R-:W1:Y:S01]  /*16d90*/  SHFL.IDX PT, R2, R0, RZ, 0x181f ;  /* 0x00181fff00027589 */ /* 0x000e6200000e0000 */
[----:B0-----:R-:W-:-:S05]  /*16da0*/  @P0 LEA R3, P1, R31, R3, 0x1 ;  /* 0x000000031f030211 */ /* 0x001fca00078208ff */
[----:B-1----:R-:W-:-:S05]  /*16db0*/  @P0 IMAD.X R2, RZ, RZ, R2, P1 ;  /* 0x000000ffff020224 */ /* 0x002fca00008e0602 */
[----:B------:R-:W-:-:S04]  /*16dc0*/  @P0 LOP3.LUT R3, R3, R2, RZ, 0x3c, !PT ;  /* 0x0000000203030212 */ /* 0x000fc800078e3cff */
[----:B------:R-:W-:-:S04]  /*16dd0*/  @P0 LOP3.LUT R2, R3, R2, RZ, 0x3c, !PT ;  /* 0x0000000203020212 */ /* 0x000fc800078e3cff */
[----:B------:R-:W-:-:S05]  /*16de0*/  @P0 LOP3.LUT R3, R3, R2, RZ, 0x3c, !PT ;  /* 0x0000000203030212 */ /* 0x000fca00078e3cff */
[----:B------:R-:W-:Y:S01]  /*16df0*/  @!PT LDS RZ, [RZ] ;  /* 0x00000000fffff984 */ /* 0x000fe20000000800 */
        /* <DEDUP_REMOVED lines=68> */
[----:B------:R0:W-:Y:S04]  /*17240*/  @P0 LDGSTS.E.BYPASS.LTC128B.128 [R8+0x1f400], desc[UR38][R2.64+0x80], !P2 ;  /* 0x1f40008002080fae */ /* 0x0001e8000d101d66 */
[----:B0-2---:R0:W1:Y:S02]  /*17250*/  SHFL.IDX PT, R2, R4, 0x7, 0x181f ;  /* 0x00f81f0004027f89 */ /* 0x00506400000e0000 */
.L_x_7439:
        /* <DEDUP_REMOVED lines=8> */
[----:B------:R1:W-:Y:S01]  /*172e0*/  @P0 LDGSTS.E.BYPASS.LTC128B.128 [R5+0x1fc00], desc[UR38][R2.64+0x80], !P2 ;  /* 0x1fc0008002050fae */ /* 0x0003e2000d101d66 */
[----:B------:R-:W-:Y:S01]  /*172f0*/  PLOP3.LUT P0, PT, PT, PT, PT, 0x80, 0x0 ;  /* 0x000000000000781c */ /* 0x000fe20003f0f070 */
[----:B------:R-:W-:-:S12]  /*17300*/  NOP ;  /* 0x0000000000007918 */ /* 0x000fd80000000000 */
.L_x_7266:
        /* <DEDUP_REMOVED lines=11> */
.L_x_7267:
[----:B-1----:R1:W5:Y:S01]  /*173c0*/  LDL.LU R3, [R1+0x10] ;  /* 0x0000100001037983 */ /* 0x0023620000300800 */
[----:B------:R1:W-:Y:S03]  /*173d0*/  SYNCS.ARRIVE.TRANS64.A1T0 RZ, [R7+URZ+0x28830], RZ ;  /* 0x028830ff07ff79a7 */ /* 0x0003e6000810003f */
[----:B0-----:R1:W5:Y:S02]  /*173e0*/  LDL.LU R4, [R1+0x18] ;  /* 0x0000180001047983 */ /* 0x0013640000300800 */
[----:B------:R-:W-:Y:S05]  /*173f0*/  WARPSYNC.ALL ;  /* 0x0000000000007948 */ /* 0x000fea0003800000 */
[----:B------:R-:W-:Y:S01]  /*17400*/  ULDC.64 UR4, c[0x0][0x298] ;  /* 0x0000a60000047ab9 */ /* 0x000fe20000000a00 */
[----:B------:R-:W-:Y:S01]  /*17410*/  ULDC.64 UR6, c[0x0][0xa00] ;  /* 0x0002800000067ab9 */ /* 0x000fe20000000a00 */
[----:B------:R-:W-:Y:S01]  /*17420*/  VIADD R2, R22, 0x10400 ;  /* 0x0001040016027836 */ /* 0x000fe20000000000 */
[----:B------:R-:W-:Y:S01]  /*17430*/  BAR.SYNC.DEFER_BLOCKING 0x8, 0x180 ;  /* 0x0206000000007b1d */ /* 0x000fe20000010000 */
[----:B------:R-:W-:-:S03]  /*17440*/  ISETP.NE.U32.AND P0, PT, RZ, UR6, PT ;  /* 0x00000006ff007c0c */ /* 0x000fc6000bf05070 */
[----:B------:R-:W-:Y:S02]  /*17450*/  LOP3.LUT P1, RZ, R2, 0x3ff, RZ, 0xc0, !PT ;  /* 0x000003ff02ff7812 */ /* 0x000fe4000782c0ff */
[----:B------:R-:W-:Y:S01]  /*17460*/  ISETP.NE.AND.EX P0, PT, RZ, UR7, PT, P0 ;  /* 0x00000007ff007c0c */ /* 0x000fe2000bf05300 */
[----:B------:R-:W-:Y:S03]  /*17470*/  BSSY B6, `(.L_x_7268) ;  /* 0x000001c000067945 */ /* 0x000fe60003800000 */
[----:B------:R-:W-:Y:S02]  /*17480*/  SEL R33, R33, RZ, !P0 ;  /* 0x000000ff21217207 */ /* 0x000fe40004000000 */
[----:B-----5:R-:W-:Y:S02]  /*17490*/  SHF.R.S32.HI R0, RZ, 0x1f, R3 ;  /* 0x0000001fff007819 */ /* 0x020fe40000011403 */
[----:B------:R-:W-:-:S03]  /*174a0*/  SEL R4, R4, RZ, !P0 ;  /* 0x000000ff04047207 */ /* 0x000fc60004000000 */
[----:B------:R-:W-:-:S04]  /*174b0*/  IMAD R0, R0, UR4, RZ ;  /* 0x0000000400007c24 */ /* 0x000fc8000f8e02ff */
[C---:B------:R-:W-:Y:S02]  /*174c0*/  IMAD R0, R3.reuse, UR5, R0 ;  /* 0x0000000503007c24 */ /* 0x040fe4000f8e0200 */
[----:B------:R-:W-:-:S05]  /*174d0*/  IMAD.WIDE.U32 R2, R3, UR4, RZ ;  /* 0x0000000403027c25 */ /* 0x000fca000f8e00ff */
[----:B------:R-:W-:Y:S01]  /*174e0*/  IADD3 R0, R3, R0, RZ ;  /* 0x0000000003007210 */ /* 0x000fe20007ffe0ff */
        /* <DEDUP_REMOVED lines=20> */
.L_x_7269:
[----:B------:R-:W-:Y:S05]  /*17630*/  BSYNC B6 ;  /* 0x0000000000067941 */ /* 0x000fea0003800000 */
.L_x_7268:
[----:B------:R-:W2:Y:S01]  /*17640*/  LDL.LU R20, [R1+0x28] ;  /* 0x0000280001147983 */ /* 0x000ea20000300800 */
[----:B------:R-:W-:Y:S01]  /*17650*/  ULDC.64 UR4, c[0x0][0x2d8] ;  /* 0x0000b60000047ab9 */ /* 0x000fe20000000a00 */
[----:B------:R-:W3:Y:S01]  /*17660*/  LDC R8, c[0x0][0x448] ;  /* 0x00011200ff087b82 */ /* 0x000ee20000000800 */
[----:B------:R-:W4:Y:S01]  /*17670*/  S2R R6, SR_TID.X ;  /* 0x0000000000067919 */ /* 0x000f220000002100 */
[----:B0-----:R-:W-:Y:S01]  /*17680*/  IMAD.SHL.U32 R4, R17, 0x80, RZ ;  /* 0x0000008011047824 */ /* 0x001fe200078e00ff */
[----:B------:R-:W-:Y:S01]  /*17690*/  ULDC.64 UR6, c[0x0][0x280] ;  /* 0x0000a00000067ab9 */ /* 0x000fe20000000a00 */
[----:B------:R-:W4:Y:S04]  /*176a0*/  LDL.LU R21, [R1+0x18] ;  /* 0x0000180001157983 */ /* 0x000f280000300800 */
[----:B------:R-:W4:Y:S01]  /*176b0*/  LDL.LU.64 R2, [R1+0x10] ;  /* 0x0000100001027983 */ /* 0x000f220000300a00 */
[----:B------:R-:W-:-:S03]  /*176c0*/  IMAD R0, R35, UR4, RZ ;  /* 0x0000000423007c24 */ /* 0x000fc6000f8e02ff */
[----:B------:R0:W5:Y:S01]  /*176d0*/  LDL R9, [R1+0x8] ;  /* 0x0000080001097983 */ /* 0x0001620000100800 */
[----:B------:R-:W-:Y:S01]  /*176e0*/  IMAD R5, R18, UR5, R0 ;  /* 0x0000000512057c24 */ /* 0x000fe2000f8e0200 */
[----:B---3--:R-:W-:Y:S01]  /*176f0*/  ISETP.NE.AND P0, PT, R8, 0x1, PT ;  /* 0x000000010800780c */ /* 0x008fe20003f05270 */
[----:B----4-:R-:W-:Y:S02]  /*17700*/  IMAD.MOV.U32 R3, RZ, RZ, R21 ;  /* 0x000000ffff037224 */ /* 0x010fe400078e0015 */
[----:B------:R-:W-:Y:S01]  /*17710*/  IMAD.WIDE.U32 R2, R18, UR4, R2 ;  /* 0x0000000412027c25 */ /* 0x000fe2000f8e0002 */
[----:B------:R-:W-:-:S03]  /*17720*/  ULDC.64 UR4, c[0x0][0x2e0] ;  /* 0x0000b80000047ab9 */ /* 0x000fc60000000a00 */
[----:B--2---:R-:W-:Y:S02]  /*17730*/  IMAD R0, R20, UR4, RZ ;  /* 0x0000000414007c24 */ /* 0x004fe4000f8e02ff */
[----:B------:R-:W2:Y:S01]  /*17740*/  S2R R20, SR_TID.X ;  /* 0x0000000000147919 */ /* 0x000ea20000002100 */
[----:B------:R-:W-:Y:S02]  /*17750*/  IMAD.IADD R3, R3, 0x1, R5 ;  /* 0x0000000103037824 */ /* 0x000fe400078e0205 */
[C---:B------:R-:W-:Y:S01]  /*17760*/  IMAD R0, R33.reuse, UR5, R0 ;  /* 0x0000000521007c24 */ /* 0x040fe2000f8e0200 */
[----:B------:R-:W1:Y:S01]  /*17770*/  @P0 LDC R5, c[0x0][0x44c] ;  /* 0x00011300ff050b82 */ /* 0x000e620000000800 */
[----:B------:R-:W-:Y:S01]  /*17780*/  IMAD.WIDE.U32 R2, R33, UR4, R2 ;  /* 0x0000000421027c25 */ /* 0x000fe2000f8e0002 */
[----:B------:R-:W-:-:S04]  /*17790*/  ULDC.64 UR4, c[0x0][0x2d0] ;  /* 0x0000b40000047ab9 */ /* 0x000fc80000000a00 */
[----:B------:R-:W-:Y:S02]  /*177a0*/  IADD3 R3, R3, R0, RZ ;  /* 0x0000000003037210 */ /* 0x000fe40007ffe0ff */
[----:B------:R-:W3:Y:S01]  /*177b0*/  @P0 LDC R0, c[0x0][0x450] ;  /* 0x00011400ff000b82 */ /* 0x000ee20000000800 */
[----:B--2---:R-:W-:-:S04]  /*177c0*/  LOP3.LUT R20, R20, 0x7f, RZ, 0xc0, !PT ;  /* 0x0000007f14147812 */ /* 0x004fc800078ec0ff */
[----:B------:R-:W-:Y:S02]  /*177d0*/  SHF.R.U32.HI R10, RZ, 0x3, R20 ;  /* 0x00000003ff0a7819 */ /* 0x000fe40000011614 */
[----:B------:R0:W5:Y:S01]  /*177e0*/  LDL R20, [R1+0x1c] ;  /* 0x00001c0001147983 */ /* 0x0001620000100800 */
[----:B------:R-:W-:-:S05]  /*177f0*/  IMAD.SHL.U32 R6, R6, 0x10, RZ ;  /* 0x0000001006067824 */ /* 0x000fca00078e00ff */
[----:B------:R-:W-:-:S04]  /*17800*/  LOP3.LUT R6, R6, 0x70, RZ, 0xc0, !PT ;  /* 0x0000007006067812 */ /* 0x000fc800078ec0ff */
[----:B------:R-:W-:-:S05]  /*17810*/  LOP3.LUT R6, R4, R10, R6, 0xfe, !PT ;  /* 0x0000000a04067212 */ /* 0x000fca00078efe06 */
[----:B-1----:R-:W-:Y:S01]  /*17820*/  @P0 IMAD.HI.U32 R7, R6, R5, RZ ;  /* 0x0000000506070227 */ /* 0x002fe200078e00ff */
[----:B------:R-:W-:-:S04]  /*17830*/  MOV R5, R6 ;  /* 0x0000000600057202 */ /* 0x000fc80000000f00 */
[----:B---3--:R-:W-:-:S05]  /*17840*/  @P0 SHF.R.U32.HI R5, RZ, R0, R7 ;  /* 0x00000000ff050219 */ /* 0x008fca0000011607 */
[----:B------:R-:W-:-:S04]  /*17850*/  IMAD.MOV R0, RZ, RZ, -R5 ;  /* 0x000000ffff007224 */ /* 0x000fc800078e0a05 */
        /* <DEDUP_REMOVED lines=9> */
[----:B------:R-:W-:Y:S01]  /*178f0*/  IMAD.WIDE.U32 R2, R0, UR4, R2 ;  /* 0x0000000400027c25 */ /* 0x000fe2000f8e0002 */
[----:B------:R-:W-:-:S03]  /*17900*/  ULDC UR4, c[0x0][0x2b8] ;  /* 0x0000ae0000047ab9 */ /* 0x000fc60000000800 */
[----:B------:R-:W-:Y:S01]  /*17910*/  IMAD R5, R0, UR5, R5 ;  /* 0x0000000500057c24 */ /* 0x000fe2000f8e0205 */
[----:B------:R-:W-:Y:S02]  /*17920*/  LEA R0, P2, R2, UR6, 0x1 ;  /* 0x0000000602007c11 */ /* 0x000fe4000f8408ff */
[----:B------:R-:W-:Y:S02]  /*17930*/  ISETP.GE.AND P0, PT, R31, UR4, PT ;  /* 0x000000041f007c0c */ /* 0x000fe4000bf06270 */
[----:B------:R-:W-:Y:S02]  /*17940*/  IADD3 R5, R3, R5, RZ ;  /* 0x0000000503057210 */ /* 0x000fe40007ffe0ff */
[----:B------:R-:W-:Y:S01]  /*17950*/  ISETP.GE.AND P1, PT, R30, UR4, PT ;  /* 0x000000041e007c0c */ /* 0x000fe2000bf26270 */
[----:B------:R-:W-:Y:S01]  /*17960*/  UMOV UR4, 0xffffffff ;  /* 0xffffffff00047882 */ /* 0x000fe20000000000 */
[----:B------:R-:W-:Y:S02]  /*17970*/  LEA.HI.X R5, R2, UR7, R5, 0x1, P2 ;  /* 0x0000000702057c11 */ /* 0x000fe400090f0c05 */
[----:B0-----:R-:W-:Y:S09]  /*17980*/  BRA.DIV UR4, `(.L_x_7270) ;  /* 0x0000005604807947 */ /* 0x001ff2000b800000 */
[----:B------:R-:W0:Y:S01]  /*17990*/  SHFL.IDX PT, R14, R0, RZ, 0x181f ;  /* 0x00181fff000e7589 */ /* 0x000e2200000e0000 */
[----:B-----5:R-:W-:Y:S02]  /*179a0*/  IMAD R6, R20, R8, RZ ;  /* 0x0000000814067224 */ /* 0x020fe400078e02ff */
[----:B------:R-:W-:Y:S01]  /*179b0*/  IMAD.IADD R4, R10, 0x1, R4 ;  /* 0x000000010a047824 */ /* 0x000fe200078e0204 */
        /* <DEDUP_REMOVED lines=25> */
[----:B------:R-:W-:Y:S01]  /*17b50*/  @!P3 IMAD.MOV.U32 R3, RZ, RZ, R7 ;  /* 0x000000ffff03b224 */ /* 0x000fe200078e0007 */
[----:B------:R-:W-:-:S04]  /*17b60*/  IADD3 R7, R4, 0x30, RZ ;  /* 0x0000003004077810 */ /* 0x000fc80007ffe0ff */
        /* <DEDUP_REMOVED lines=41> */
[----:B0-----:R1:W-:Y:S02]  /*17e00*/  @!P3 LDGSTS.E.BYPASS.LTC128B.128 [R9+0x17400], desc[UR38][R2.64+0x80], !P1 ;  /* 0x174000800209bfae */ /* 0x0013e4000c901d66 */
.L_x_7456:
        /* <DEDUP_REMOVED lines=11> */
.L_x_7272:
[----:B------:R-:W-:Y:S05]  /*17ec0*/  BSYNC B0 ;  /* 0x0000000000007941 */ /* 0x000fea0003800000 */
.L_x_7271:
[----:B------:R-:W-:Y:S01]  /*17ed0*/  NOP ;  /* 0x0000000000007918 */ /* 0x000fe20000000000 */
[----:B------:R-:W-:-:S13]  /*17ee0*/  PLOP3.LUT P0, PT, PT, PT, PT, 0x80, 0x0 ;  /* 0x000000000000781c */ /* 0x000fda0003f0f070 */
.L_x_7273:
        /* <DEDUP_REMOVED lines=16> */
[----:B------:R-:W-:Y:S01]  /*17ff0*/  ISETP.GE.AND P1, PT, R37, 0x81, PT ;  /* 0x000000812500780c */ /* 0x000fe20003f26270 */
[----:B------:R-:W1:Y:S02]  /*18000*/  SYNCS.PHASECHK.TRANS64.TRYWAIT P0, [R22+URZ+0x28820], R3 ;  /* 0x02882003160075a7 */ /* 0x000e64000800017f */
[----:B01----:R-:W-:Y:S10]  /*18010*/  @!P0 BRA `(.L_x_7275) ;  /* 0x00000058005c8947 */ /* 0x003ff40003800000 */
.L_x_7457:
[----:B------:R-:W-:Y:S05]  /*18020*/  BSYNC B0 ;  /* 0x0000000000007941 */ /* 0x000fea0003800000 */
.L_x_7274:
[----:B------:R-:W-:Y:S04]  /*18030*/  BSSY B0, `(.L_x_7276) ;  /* 0x000010f000007945 */ /* 0x000fe80003800000 */
[----:B------:R-:W-:Y:S05]  /*18040*/  @!P1 BRA `(.L_x_7277) ;  /* 0x0000001000349947 */ /* 0x000fea0003800000 */
[----:B------:R-:W3:Y:S01]  /*18050*/  LDL.LU R0, [R1+0x20] ;  /* 0x0000200001007983 */ /* 0x000ee20000300800 */
[----:B------:R-:W-:Y:S01]  /*18060*/  ULDC UR4, c[0x0][0x2f4] ;  /* 0x0000bd0000047ab9 */ /* 0x000fe20000000800 */
[----:B------:R-:W-:Y:S01]  /*18070*/  IMAD.MOV.U32 R17, RZ, RZ, R28 ;  /* 0x000000ffff117224 */ /* 0x000fe200078e001c */
[----:B------:R-:W-:Y:S01]  /*18080*/  ISETP.GE.AND P2, PT, R31, UR4, PT ;  /* 0x000000041f007c0c */ /* 0x000fe2000bf46270 */
[----:B------:R-:W-:Y:S01]  /*18090*/  IMAD.MOV.U32 R33, RZ, RZ, R26 ;  /* 0x000000ffff217224 */ /* 0x000fe200078e001a */
[----:B------:R-:W-:Y:S02]  /*180a0*/  ISETP.GE.AND P1, PT, R30, UR4, PT ;  /* 0x000000041e007c0c */ /* 0x000fe4000bf26270 */
[----:B------:R-:W-:Y:S02]  /*180b0*/  MOV R10, R25 ;  /* 0x00000019000a7202 */ /* 0x000fe40000000f00 */
[----:B---3--:R-:W-:-:S09]  /*180c0*/  LEA.HI.SX32 R6, R0, 0xfffffffe, 0x19 ;  /* 0xfffffffe00067811 */ /* 0x008fd200078fcaff */
.L_x_7290:
[----:B------:R-:W3:Y:S01]  /*180d0*/  LDL R9, [R1] ;  /* 0x0000000001097983 */ /* 0x000ee20000100800 */
[----:B------:R-:W1:Y:S03]  /*180e0*/  LDC R0, c[0x0][0x430] ;  /* 0x00010c00ff007b82 */ /* 0x000e660000000800 */
[----:B------:R-:W4:Y:S01]  /*180f0*/  LDL R5, [R1+0x4] ;  /* 0x0000040001057983 */ /* 0x000f220000100800 */
[----:B------:R-:W5:Y:S01]  /*18100*/  S2R R2, SR_TID.X ;  /* 0x0000000000027919 */ /* 0x000f620000002100 */
[----:B------:R-:W2:Y:S02]  /*18110*/  S2R R4, SR_TID.X ;  /* 0x0000000000047919 */ /* 0x000ea40000002100 */
[----:B------:R-:W4:Y:S01]  /*18120*/  LDL R7, [R1+0x2c] ;  /* 0x00002c0001077983 */ /* 0x000f220000100800 */
[----:B------:R-:W-:Y:S05]  /*18130*/  YIELD ;  /* 0x0000000000007946 */ /* 0x000fea0003800000 */
[----:B------:R-:W-:Y:S01]  /*18140*/  ULDC.64 UR4, c[0x0][0x428] ;  /* 0x00010a0000047ab9 */ /* 0x000fe20000000a00 */
[----:B-1----:R-:W-:-:S13]  /*18150*/  ISETP.NE.AND P0, PT, R0, 0x1, PT ;  /* 0x000000010000780c */ /* 0x002fda0003f05270 */
[----:B0-----:R-:W0:Y:S01]  /*18160*/  @P0 LDC R3, c[0x0][0x434] ;  /* 0x00010d00ff030b82 */ /* 0x001e220000000800 */
[----:B-----5:R-:W-:Y:S01]  /*18170*/  LOP3.LUT R2, R2, 0x7f, RZ, 0xc0, !PT ;  /* 0x0000007f02027812 */ /* 0x020fe200078ec0ff */
[----:B--2---:R-:W-:-:S03]  /*18180*/  IMAD.SHL.U32 R4, R4, 0x10, RZ ;  /* 0x0000001004047824 */ /* 0x004fc600078e00ff */
[----:B------:R-:W-:-:S03]  /*18190*/  SHF.R.U32.HI R2, RZ, 0x3, R2 ;  /* 0x00000003ff027819 */ /* 0x000fc60000011602 */
[----:B------:R-:W1:Y:S01]  /*181a0*/  @P0 LDC R8, c[0x0][0x438] ;  /* 0x00010e00ff080b82 */ /* 0x000e620000000800 */
[----:B------:R-:W-:Y:S02]  /*181b0*/  LOP3.LUT R4, R4, 0x70, RZ, 0xc0, !PT ;  /* 0x0000007004047812 */ /* 0x000fe400078ec0ff */
[----:B------:R-:W-:-:S04]  /*181c0*/  LEA R2, R6, R2, 0x7 ;  /* 0x0000000206027211 */ /* 0x000fc800078e38ff */
[----:B---3--:R-:W-:Y:S01]  /*181d0*/  IADD3 R4, R4, R2, R9 ;  /* 0x0000000204047210 */ /* 0x008fe20007ffe009 */
[----:B----4-:R-:W-:-:S04]  /*181e0*/  IMAD R5, R5, UR4, RZ ;  /* 0x0000000405057c24 */ /* 0x010fc8000f8e02ff */
[----:B0-----:R-:W-:-:S04]  /*181f0*/  @P0 IMAD.HI.U32 R3, R4, R3, RZ ;  /* 0x0000000304030227 */ /* 0x001fc800078e00ff */
[----:B------:R-:W-:Y:S01]  /*18200*/  IMAD.MOV.U32 R2, RZ, RZ, R4 ;  /* 0x000000ffff027224 */ /* 0x000fe200078e0004 */
[----:B-1----:R-:W-:Y:S01]  /*18210*/  @P0 SHF.R.U32.HI R2, RZ, R8, R3 ;  /* 0x00000008ff020219 */ /* 0x002fe20000011603 */
[----:B------:R-:W-:-:S04]  /*18220*/  IMAD R5, R34, UR5, R5 ;  /* 0x0000000522057c24 */ /* 0x000fc8000f8e0205 */
[----:B------:R-:W-:-:S04]  /*18230*/  IMAD.MOV R3, RZ, RZ, -R2 ;  /* 0x000000ffff037224 */ /* 0x000fc800078e0a02 */
[----:B------:R-:W-:Y:S01]  /*18240*/  IMAD R0, R0, R3, R4 ;  /* 0x0000000300007224 */ /* 0x000fe200078e0204 */
[----:B------:R-:W-:-:S03]  /*18250*/  SHF.R.S32.HI R3, RZ, 0x1f, R2 ;  /* 0x0000001fff037819 */ /* 0x000fc60000011402 */
[----:B------:R-:W-:Y:S01]  /*18260*/  IMAD.WIDE.U32 R2, R34, UR4, R2 ;  /* 0x0000000422027c25 */ /* 0x000fe2000f8e0002 */
[----:B------:R-:W-:-:S04]  /*18270*/  ULDC.64 UR4, c[0x0][0x418] ;  /* 0x0001060000047ab9 */ /* 0x000fc80000000a00 */
[----:B------:R-:W-:Y:S02]  /*18280*/  IADD3 R3, R5, R3, RZ ;  /* 0x0000000305037210 */ /* 0x000fe40007ffe0ff */
[----:B------:R-:W-:-:S04]  /*18290*/  LEA R4, P0, R2, UR4, 0x2 ;  /* 0x0000000402047c11 */ /* 0x000fc8000f8010ff */
[----:B------:R-:W-:-:S05]  /*182a0*/  LEA.HI.X R5, R2, UR5, R3, 0x2, P0 ;  /* 0x0000000502057c11 */ /* 0x000fca00080f1403 */
[----:B------:R-:W2:Y:S01]  /*182b0*/  LDG.E R4, desc[UR38][R4.64] ;  /* 0x0000002604047981 */ /* 0x000ea2000c1e1900 */
[----:B------:R-:W-:Y:S01]  /*182c0*/  ISETP.NE.AND P3, PT, R7, 0x3, PT ;  /* 0x000000030700780c */ /* 0x000fe20003f65270 */
[----:B------:R-:W-:Y:S02]  /*182d0*/  VIADD R25, R10, 0x1 ;  /* 0x000000010a197836 */ /* 0x000fe40000000000 */
[----:B------:R-:W-:-:S03]  /*182e0*/  IMAD.MOV.U32 R26, RZ, RZ, R6 ;  /* 0x000000ffff1a7224 */ /* 0x000fc600078e0006 */
[----:B------:R-:W-:-:S04]  /*182f0*/  ISETP.NE.AND P0, PT, R25, 0x2, PT ;  /* 0x000000021900780c */ /* 0x000fc80003f05270 */
[----:B------:R-:W-:Y:S02]  /*18300*/  SEL R28, RZ, 0x1, P0 ;  /* 0x00000001ff1c7807 */ /* 0x000fe40000000000 */
[----:B------:R-:W-:Y:S02]  /*18310*/  SEL R25, R25, RZ, P0 ;  /* 0x000000ff19197207 */ /* 0x000fe40000000000 */
[----:B------:R-:W-:Y:S02]  /*18320*/  LOP3.LUT R28, R17, R28, RZ, 0x3c, !PT ;  /* 0x0000001c111c7212 */ /* 0x000fe400078e3cff */
[----:B--2---:R-:W-:Y:S01]  /*18330*/  SHF.R.S32.HI R21, RZ, 0x1f, R4 ;  /* 0x0000001fff157819 */ /* 0x004fe20000011404 */
[----:B------:R-:W-:Y:S06]  /*18340*/  @!P3 BRA `(.L_x_7278) ;  /* 0x000000000004b947 */ /* 0x000fec0003800000 */
[----:B------:R-:W-:Y:S01]  /*18350*/  BPT.TRAP 0x1 ;  /* 0x000000040000795c */ /* 0x000fe20000300000 */
.L_x_7278:
[----:B------:R-:W-:Y:S01]  /*18360*/  LEA R6, R25, R22, 0x3 ;  /* 0x0000001619067211 */ /* 0x000fe200078e18ff */
[----:B------:R-:W-:Y:S01]  /*18370*/  BSSY B1, `(.L_x_7279) ;  /* 0x0000004000017945 */ /* 0x000fe20003800000 */
[----:B------:R-:W-:-:S04]  /*18380*/  SHF.L.U32 R3, R28, 0x1f, RZ ;  /* 0x0000001f1c037819 */ /* 0x000fc800000006ff */
[----:B------:R-:W0:Y:S02]  /*18390*/  SYNCS.PHASECHK.TRANS64.TRYWAIT P0, [R6+URZ+0x28840], R3 ;  /* 0x02884003060075a7 */ /* 0x000e24000800017f */
[----:B0-----:R-:W-:Y:S05]  /*183a0*/  @!P0 BRA `(.L_x_7280) ;  /* 0x00000054008c8947 */ /* 0x001fea0003800000 */
.L_x_7458:
[----:B------:R-:W-:Y:S05]  /*183b0*/  BSYNC B1 ;  /* 0x0000000000017941 */ /* 0x000fea0003800000 */
.L_x_7279:
[----:B------:R-:W-:Y:S01]  /*183c0*/  SHF.R.S32.HI R20, RZ, 0x1f, R0 ;  /* 0x0000001fff147819 */ /* 0x000fe20000011400 */
[----:B------:R-:W-:Y:S01]  /*183d0*/  ULDC.64 UR4, c[0x0][0x300] ;  /* 0x0000c00000047ab9 */ /* 0x000fe20000000a00 */
[----:B------:R-:W-:Y:S01]  /*183e0*/  LOP3.LUT P4, RZ, R32, 0x2, RZ, 0xc0, !PT ;  /* 0x0000000220ff7812 */ /* 0x000fe2000788c0ff */
        /* <DEDUP_REMOVED lines=22> */
[----:B------:R-:W-:Y:S02]  /*18550*/  IMAD.SHL.U32 R5, R31, 0x2, RZ ;  /* 0x000000021f057824 */ /* 0x000fe400078e00ff */
[----:B------:R-:W-:Y:S01]  /*18560*/  IMAD R8, R8, 0x2, R22 ;  /* 0x0000000208087824 */ /* 0x000fe200078e0216 */
[----:B------:R-:W1:Y:S02]  /*18570*/  SHFL.IDX PT, R3, R9, RZ, 0x181f ;  /* 0x00181fff09037589 */ /* 0x000e6400000e0000 */
[----:B0-----:R-:W-:-:S04]  /*18580*/  IADD3 R2, P0, R2, R5, RZ ;  /* 0x0000000502027210 */ /* 0x001fc80007f1e0ff */
[----:B-1----:R-:W-:-:S05]  /*18590*/  IADD3.X R3, RZ, R3, RZ, P0, !PT ;  /* 0x00000003ff037210 */ /* 0x002fca00007fe4ff */
        /* <DEDUP_REMOVED lines=35> */
[----:B------:R-:W2:Y:S01]  /*187d0*/  SHFL.IDX PT, R9, R9, 0x7, 0x181f ;  /* 0x00f81f0009097f89 */ /* 0x000ea200000e0000 */
[----:B0-----:R-:W-:-:S05]  /*187e0*/  IADD3 R2, P0, R2, R5, RZ ;  /* 0x0000000502027210 */ /* 0x001fca0007f1e0ff */
[----:B-1----:R-:W-:-:S05]  /*187f0*/  IMAD.X R3, RZ, RZ, R3, P0 ;  /* 0x000000ffff037224 */ /* 0x002fca00000e0603 */
[----:B------:R-:W-:Y:S04]  /*18800*/  LDGSTS.E.BYPASS.LTC128B.128 [R8+0x1b400], desc[UR38][R2.64], !P4 ;  /* 0x1b40000002087fae */ /* 0x000fe8000e101d66 */
[----:B------:R0:W-:Y:S04]  /*18810*/  LDGSTS.E.BYPASS.LTC128B.128 [R8+0x1f400], desc[UR38][R2.64+0x80], !P3 ;  /* 0x1f40008002087fae */ /* 0x0001e8000d901d66 */
[----:B0-2---:R0:W1:Y:S02]  /*18820*/  SHFL.IDX PT, R2, R7, 0x7, 0x181f ;  /* 0x00f81f0007027f89 */ /* 0x00506400000e0000 */
.L_x_7476:
        /* <DEDUP_REMOVED lines=9> */
.L_x_7282:
        /* <DEDUP_REMOVED lines=11> */
.L_x_7283:
[----:B------:R1:W-:Y:S01]  /*18970*/  SYNCS.ARRIVE.TRANS64.A1T0 RZ, [R6+URZ+0x28830], RZ ;  /* 0x028830ff06ff79a7 */ /* 0x0003e2000810003f */
[----:B------:R-:W-:Y:S05]  /*18980*/  @!P4 BRA `(.L_x_7284) ;  /* 0x000000000004c947 */ /* 0x000fea0003800000 */
[----:B------:R-:W-:Y:S01]  /*18990*/  BPT.TRAP 0x1 ;  /* 0x000000040000795c */ /* 0x000fe20000300000 */
.L_x_7284:
[----:B------:R-:W-:Y:S01]  /*189a0*/  SHF.L.U32 R2, R17, 0x1f, RZ ;  /* 0x0000001f11027819 */ /* 0x000fe200000006ff */
[----:B------:R-:W-:Y:S01]  /*189b0*/  BSSY B1, `(.L_x_7285) ;  /* 0x0000004000017945 */ /* 0x000fe20003800000 */
[----:B-1----:R-:W-:-:S04]  /*189c0*/  LEA R6, R10, R22, 0x3 ;  /* 0x000000160a067211 */ /* 0x002fc800078e18ff */
[----:B------:R-:W1:Y:S02]  /*189d0*/  SYNCS.PHASECHK.TRANS64.TRYWAIT P0, [R6+URZ+0x28860], R2 ;  /* 0x02886002060075a7 */ /* 0x000e64000800017f */
[----:B-1----:R-:W-:Y:S05]  /*189e0*/  @!P0 BRA `(.L_x_7286) ;  /* 0x00000058005c8947 */ /* 0x002fea0003800000 */
.L_x_7477:
[----:B------:R-:W-:Y:S05]  /*189f0*/  BSYNC B1 ;  /* 0x0000000000017941 */ /* 0x000fea0003800000 */
.L_x_7285:
[----:B------:R-:W2:Y:S01]  /*18a00*/  S2R R3, SR_TID.X ;  /* 0x0000000000037919 */ /* 0x000ea20000002100 */
[----:B------:R-:W-:Y:S01]  /*18a10*/  UMOV UR4, 0xffffffff ;  /* 0xffffffff00047882 */ /* 0x000fe20000000000 */
[----:B------:R-:W-:Y:S02]  /*18a20*/  IMAD R8, R33, -0x80, R37 ;  /* 0xffffff8021087824 */ /* 0x000fe400078e0225 */
[----:B0-----:R-:W-:Y:S01]  /*18a30*/  IMAD R7, R10, 0x4000, R36 ;  /* 0x000040000a077824 */ /* 0x001fe200078e0224 */
[----:B--2---:R-:W-:-:S04]  /*18a40*/  LOP3.LUT R3, R3, 0x7f, RZ, 0xc0, !PT ;  /* 0x0000007f03037812 */ /* 0x004fc800078ec0ff */
[----:B------:R-:W-:-:S05]  /*18a50*/  SHF.R.U32.HI R3, RZ, 0x3, R3 ;  /* 0x00000003ff037819 */ /* 0x000fca0000011603 */
        /* <DEDUP_REMOVED lines=60> */
[----:B--2---:R1:W-:Y:S02]  /*18e20*/  LDGSTS.E.BYPASS.LTC128B.128 [R7+0x7400], desc[UR38][R2.64+0x80], !P0 ;  /* 0x0740008002077fae */ /* 0x0043e4000c101d66 */
.L_x_7495:
        /* <DEDUP_REMOVED lines=13> */
[----:B------:R-:W-:Y:S01]  /*18f00*/  ULDC.64 UR4, c[0x0][0x338] ;  /* 0x0000ce0000047ab9 */ /* 0x000fe20000000a00 */
[----:B------:R-:W-:Y:S02]  /*18f10*/  NOP ;  /* 0x0000000000007918 */ /* 0x000fe40000000000 */
        /* <DEDUP_REMOVED lines=14> */
.L_x_7288:
        /* <DEDUP_REMOVED lines=11> */
.L_x_7289:
[C---:B------:R-:W-:Y:S01]  /*190b0*/  ISETP.GT.AND P0, PT, R26.reuse, RZ, PT ;  /* 0x000000ff1a00720c */ /* 0x040fe20003f04270 */
[----:B------:R0:W-:Y:S01]  /*190c0*/  SYNCS.ARRIVE.TRANS64.A1T0 RZ, [R6+URZ+0x28850], RZ ;  /* 0x028850ff06ff79a7 */ /* 0x0001e2000810003f */
[----:B------:R-:W-:Y:S01]  /*190d0*/  IMAD.MOV.U32 R17, RZ, RZ, R28 ;  /* 0x000000ffff117224 */ /* 0x000fe200078e001c */
[----:B------:R-:W-:Y:S01]  /*190e0*/  MOV R33, R26 ;  /* 0x0000001a00217202 */ /* 0x000fe20000000f00 */
[----:B------:R-:W-:Y:S01]  /*190f0*/  IMAD.MOV.U32 R10, RZ, RZ, R25 ;  /* 0x000000ffff0a7224 */ /* 0x000fe200078e0019 */
[----:B0-----:R-:W-:-:S08]  /*19100*/  IADD3 R6, R26, -0x1, RZ ;  /* 0xffffffff1a067810 */ /* 0x001fd00007ffe0ff */
[----:B------:R-:W-:Y:S05]  /*19110*/  @P0 BRA `(.L_x_7290) ;  /* 0xffffffec00ec0947 */ /* 0x000fea000383ffff */
.L_x_7277:
[----:B------:R-:W-:Y:S05]  /*19120*/  BSYNC B0 ;  /* 0x0000000000007941 */ /* 0x000fea0003800000 */
.L_x_7276:
        /* <DEDUP_REMOVED lines=17> */
.L_x_7292:
[----:B------:R-:W-:Y:S05]  /*19240*/  BSYNC B0 ;  /* 0x0000000000007941 */ /* 0x000fea0003800000 */
.L_x_7291:
[----:B------:R-:W3:Y:S02]  /*19250*/  LDL R0, [R1+0x2c] ;  /* 0x00002c0001007983 */ /* 0x000ee40000100800 */
[----:B---3--:R-:W-:-:S13]  /*19260*/  ISETP.NE.AND P0, PT, R0, 0x3, PT ;  /* 0x000000030000780c */ /* 0x008fda0003f05270 */
[----:B------:R-:W-:Y:S05]  /*19270*/  @!P0 BRA `(.L_x_7293) ;  /* 0x0000000000048947 */ /* 0x000fea0003800000 */
[----:B------:R-:W-:Y:S01]  /*19280*/  BPT.TRAP 0x1 ;  /* 0x000000040000795c */ /* 0x000fe20000300000 */
.L_x_7293:
[----:B------:R-:W-:Y:S01]  /*19290*/  IMAD R0, R25, 0x8, R22 ;  /* 0x0000000819007824 */ /* 0x000fe200078e0216 */
[----:B0-----:R-:W-:Y:S01]  /*192a0*/  SHF.L.U32 R3, R28, 0x1f, RZ ;  /* 0x0000001f1c037819 */ /* 0x001fe200000006ff */
[----:B------:R-:W-:Y:S01]  /*192b0*/  BSSY B0, `(.L_x_7294) ;  /* 0x0000004000007945 */ /* 0x000fe20003800000 */
[----:B------:R-:W-:Y:S02]  /*192c0*/  IMAD R6, R26, -0x80, R37 ;  /* 0xffffff801a067824 */ /* 0x000fe400078e0225 */
[----:B------:R-:W0:Y:S02]  /*192d0*/  SYNCS.PHASECHK.TRANS64.TRYWAIT P0, [R0+URZ+0x28860], R3 ;  /* 0x02886003000075a7 */ /* 0x000e24000800017f */
[----:B0-----:R-:W-:Y:S05]  /*192e0*/  @!P0 BRA `(.L_x_7295) ;  /* 0x0000005800b88947 */ /* 0x001fea0003800000 */
.L_x_7496:
[----:B------:R-:W-:Y:S05]  /*192f0*/  BSYNC B0 ;  /* 0x0000000000007941 */ /* 0x000fea0003800000 */
.L_x_7294:
[----:B------:R-:W1:Y:S01]  /*19300*/  S2R R2, SR_TID.X ;  /* 0x0000000000027919 */ /* 0x000e620000002100 */
[----:B------:R-:W-:Y:S01]  /*19310*/  UMOV UR4, 0xffffffff ;  /* 0xffffffff00047882 */ /* 0x000fe20000000000 */
[----:B------:R-:W-:Y:S02]  /*19320*/  LEA R9, R25, R36, 0xe ;  /* 0x0000002419097211 */ /* 0x000fe400078e70ff */
        /* <DEDUP_REMOVED lines=40> */
[----:B------:R-:W0:Y:S02]  /*195b0*/  SHFL.IDX PT, R14, R23, 0x5, 0x181f ;  /* 0x00b81f00170e7f89 */ /* 0x000e2400000e0000 */
[----:B------:R-:W-:Y:S02]  /*195c0*/  IADD3.X R3, RZ, R7, RZ, P4, !PT ;  /* 0x00000007ff037210 */ /* 0x000fe400027fe4ff */
        /* <DEDUP_REMOVED lines=15> */
[----:B------:R0:W0:Y:S02]  /*196c0*/  SHFL.IDX PT, R14, R23, 0x7, 0x181f ;  /* 0x00f81f00170e7f89 */ /* 0x00002400000e0000 */
[----:B--2---:R-:W-:-:S05]  /*196d0*/  IMAD.X R3, RZ, RZ, R7, P4 ;  /* 0x000000ffff037224 */ /* 0x004fca00020e0607 */
[----:B------:R-:W-:Y:S01]  /*196e0*/  LDGSTS.E.BYPASS.LTC128B.128 [R4+0x2c00], desc[UR38][R2.64], !P2 ;  /* 0x02c0000002047fae */ /* 0x000fe2000d101d66 */
[----:B------:R-:W-:-:S03]  /*196f0*/  ISETP.LT.OR P2, PT, R6, 0x61, P1 ;  /* 0x000000610600780c */ /* 0x000fc60000f41670 */
[----:B------:R3:W-:Y:S01]  /*19700*/  LDGSTS.E.BYPASS.LTC128B.128 [R4+0x6c00], desc[UR38][R2.64+0x80], !P3 ;  /* 0x06c0008002047fae */ /* 0x0007e2000d901d66 */
[----:B------:R-:W-:Y:S02]  /*19710*/  ISETP.LT.OR P3, PT, R6, 0x61, P0 ;  /* 0x000000610600780c */ /* 0x000fe40000761670 */
[----:B---3--:R-:W-:-:S04]  /*19720*/  IADD3 R2, P4, R10, R5, RZ ;  /* 0x000000050a027210 */ /* 0x008fc80007f9e0ff */
[----:B-1----:R-:W-:-:S05]  /*19730*/  IADD3.X R3, RZ, R8, RZ, P4, !PT ;  /* 0x00000008ff037210 */ /* 0x002fca00027fe4ff */
[----:B------:R1:W-:Y:S04]  /*19740*/  LDGSTS.E.BYPASS.LTC128B.128 [R4+0x3400], desc[UR38][R2.64], !P2 ;  /* 0x0340000002047fae */ /* 0x0003e8000d101d66 */
[----:B0---4-:R1:W-:Y:S02]  /*19750*/  LDGSTS.E.BYPASS.LTC128B.128 [R4+0x7400], desc[UR38][R2.64+0x80], !P3 ;  /* 0x0740008002047fae */ /* 0x0113e4000d901d66 */
.L_x_7514:
        /* <DEDUP_REMOVED lines=11> */
.L_x_7297:
        /* <DEDUP_REMOVED lines=11> */
.L_x_7298:
[----:B------:R0:W-:Y:S01]  /*198c0*/  SYNCS.ARRIVE.TRANS64.A1T0 RZ, [R0+URZ+0x28850], RZ ;  /* 0x028850ff00ff79a7 */ /* 0x0001e2000810003f */
[----:B------:R-:W-:-:S05]  /*198d0*/  VIADD R25, R25, 0x1 ;  /* 0x0000000119197836 */ /* 0x000fca0000000000 */
[----:B------:R-:W-:-:S04]  /*198e0*/  ISETP.NE.AND P0, PT, R25, 0x2, PT ;  /* 0x000000021900780c */ /* 0x000fc80003f05270 */
[----:B------:R-:W-:Y:S02]  /*198f0*/  SEL R3, RZ, 0x1, P0 ;  /* 0x00000001ff037807 */ /* 0x000fe40000000000 */
[----:B------:R-:W-:Y:S02]  /*19900*/  SEL R25, R25, RZ, P0 ;  /* 0x000000ff19197207 */ /* 0x000fe40000000000 */
[----:B0-----:R-:W-:-:S07]  /*19910*/  LOP3.LUT R28, R28, R3, RZ, 0x3c, !PT ;  /* 0x000000031c1c7212 */ /* 0x001fce00078e3cff */
.L_x_7255:
[----:B------:R-:W-:Y:S05]  /*19920*/  BSYNC B7 ;  /* 0x0000000000077941 */ /* 0x000fea0003800000 */
.L_x_7253:
        /* <DEDUP_REMOVED lines=8> */
[----:B------:R2:W3:Y:S01]  /*199b0*/  LDS.128 R16, [R22+0x288d0] ;  /* 0x0288d00016107984 */ /* 0x0004e20000000c00 */
[----:B------:R-:W-:Y:S06]  /*199c0*/  BAR.ARV 0x4, 0x180 ;  /* 0x0106000000007b1d */ /* 0x000fec0000002000 */
[----:B------:R-:W-:Y:S05]  /*199d0*/  BRA `(.L_x_7300) ;  /* 0x0000000800407947 */ /* 0x000fea0003800000 */
.L_x_7299:
        /* <DEDUP_REMOVED lines=36> */
.L_x_7524:
[----:B------:R-:W-:Y:S02]  /*19c20*/  ULDC UR4, c[0x0][0xc38] ;  /* 0x00030e0000047ab9 */ /* 0x000fe40000000800 */
[----:B------:R-:W-:-:S05]  /*19c30*/  MOV R7, UR4 ;  /* 0x0000000400077c02 */ /* 0x000fca0008000f00 */
[----:B-1----:R-:W-:-:S04]  /*19c40*/  IMAD R3, R14, R7, RZ ;  /* 0x000000070e037224 */ /* 0x002fc800078e02ff */
[----:B------:R-:W-:-:S05]  /*19c50*/  IMAD.IADD R6, R0, 0x1, R3 ;  /* 0x0000000100067824 */ /* 0x000fca00078e0203 */
[----:B------:R-:W-:-:S13]  /*19c60*/  ISETP.GT.AND P6, PT, R6, R5, PT ;  /* 0x000000050600720c */ /* 0x000fda0003fc4270 */
[----:B------:R-:W-:Y:S05]  /*19c70*/  @P6 BRA `(.L_x_7302) ;  /* 0x00000000009c6947 */ /* 0x000fea0003800000 */
.L_x_7307:
        /* <DEDUP_REMOVED lines=14> */
.L_x_7305:
[----:B------:R-:W-:Y:S05]  /*19d60*/  BSYNC B0 ;  /* 0x0000000000007941 */ /* 0x000fea0003800000 */
.L_x_7304:
[----:B------:R-:W-:-:S03]  /*19d70*/  UMOV UR4, 0xffffffff ;  /* 0xffffffff00047882 */ /* 0x000fc60000000000 */
[----:B------:R-:W-:Y:S05]  /*19d80*/  BRA.DIV UR4, `(.L_x_7306) ;  /* 0x0000005e04c47947 */ /* 0x000fea000b800000 */
[----:B-----5:R-:W1:Y:S02]  /*19d90*/  SHFL.UP PT, R14, R4, 0x1, RZ ;  /* 0x04200000040e7989 */ /* 0x020e6400000e00ff */
[----:B-1----:R-:W-:-:S05]  /*19da0*/  SEL R13, R14, RZ, P1 ;  /* 0x000000ff0e0d7207 */ /* 0x002fca0000800000 */
[----:B------:R-:W-:-:S05]  /*19db0*/  IMAD.IADD R13, R4, 0x1, R13 ;  /* 0x00000001040d7824 */ /* 0x000fca00078e020d */
[----:B------:R-:W1:Y:S02]  /*19dc0*/  SHFL.UP PT, R14, R13, 0x2, RZ ;  /* 0x044000000d0e7989 */ /* 0x000e6400000e00ff */
[----:B-1----:R-:W-:-:S04]  /*19dd0*/  SEL R0, R14, RZ, P2 ;  /* 0x000000ff0e007207 */ /* 0x002fc80001000000 */
        /* <DEDUP_REMOVED lines=10> */
[----:B------:R0:W1:Y:S02]  /*19e80*/  SHFL.IDX PT, R14, R2, 0x1f, 0x1f ;  /* 0x03e01f00020e7f89 */ /* 0x00006400000e0000 */
.L_x_7532:
[----:B------:R-:W-:Y:S02]  /*19e90*/  ULDC UR4, c[0x0][0xc38] ;  /* 0x00030e0000047ab9 */ /* 0x000fe40000000800 */
[----:B------:R-:W-:-:S04]  /*19ea0*/  IMAD.U32 R7, RZ, RZ, UR4 ;  /* 0x00000004ff077e24 */ /* 0x000fc8000f8e00ff */
[----:B-1----:R-:W-:-:S04]  /*19eb0*/  IMAD R3, R14, R7, RZ ;  /* 0x000000070e037224 */ /* 0x002fc800078e02ff */
[----:B------:R-:W-:-:S05]  /*19ec0*/  IMAD.IADD R6, R3, 0x1, R6 ;  /* 0x0000000103067824 */ /* 0x000fca00078e0206 */
[----:B------:R-:W-:-:S13]  /*19ed0*/  ISETP.GT.AND P6, PT, R6, R5, PT ;  /* 0x000000050600720c */ /* 0x000fda0003fc4270 */
[----:B------:R-:W-:Y:S05]  /*19ee0*/  @!P6 BRA `(.L_x_7307) ;  /* 0xfffffffc0064e947 */ /* 0x000fea000383ffff */
.L_x_7302:
        /* <DEDUP_REMOVED lines=8> */
.L_x_7536:
[----:B------:R-:W-:Y:S01]  /*19f70*/  ISETP.NE.AND P0, PT, R3, RZ, PT ;  /* 0x000000ff0300720c */ /* 0x000fe20003f05270 */
[----:B------:R-:W-:-:S12]  /*19f80*/  IMAD.MOV.U32 R14, RZ, RZ, RZ ;  /* 0x000000ffff0e7224 */ /* 0x000fd800078e00ff */
[----:B------:R-:W-:Y:S05]  /*19f90*/  @!P0 BRA `(.L_x_7309) ;  /* 0x0000000000108947 */ /* 0x000fea0003800000 */
[----:B------:R-:W-:Y:S01]  /*19fa0*/  UMOV UR4, 0xffffffff ;  /* 0xffffffff00047882 */ /* 0x000fe20000000000 */
[----:B------:R-:W-:Y:S02]  /*19fb0*/  VIADD R12, R0, 0xffffffff ;  /* 0xffffffff000c7836 */ /* 0x000fe40000000000 */
[----:B------:R-:W-:Y:S05]  /*19fc0*/  BRA.DIV UR4, `(.L_x_7310) ;  /* 0x0000006204387947 */ /* 0x000fea000b800000 */
[----:B------:R3:W4:Y:S02]  /*19fd0*/  SHFL.IDX PT, R14, R2, R12, 0x1f ;  /* 0x00001f0c020e7589 */ /* 0x00072400000e0000 */
.L_x_7309:
[----:B--2---:R-:W-:Y:S01]  /*19fe0*/  IABS R8, R4 ;  /* 0x0000000400087213 */ /* 0x004fe20000000000 */
[----:B----4-:R-:W-:Y:S02]  /*19ff0*/  IMAD R16, R14, R7, R6 ;  /* 0x000000070e107224 */ /* 0x010fe400078e0206 */
[----:B------:R-:W-:Y:S01]  /*1a000*/  IMAD.IADD R19, R0, 0x1, R19 ;  /* 0x0000000100137824 */ /* 0x000fe200078e0213 */
[----:B------:R-:W2:Y:S08]  /*1a010*/  I2F.RP R9, R8 ;  /* 0x0000000800097306 */ /* 0x000eb00000209400 */
[----:B--2---:R-:W0:Y:S02]  /*1a020*/  MUFU.RCP R9, R9 ;  /* 0x0000000900097308 */ /* 0x004e240000001000 */
[----:B0--3--:R-:W-:-:S06]  /*1a030*/  IADD3 R2, R9, 0xffffffe, RZ ;  /* 0x0ffffffe09027810 */ /* 0x009fcc0007ffe0ff */
        /* <DEDUP_REMOVED lines=25> */
.L_x_7303:
[----:B------:R-:W-:Y:S01]  /*1a1d0*/  UMOV UR4, URZ ;  /* 0x0000003f00047c82 */ /* 0x000fe20008000000 */
[----:B------:R-:W-:Y:S01]  /*1a1e0*/  UMOV UR5, URZ ;  /* 0x0000003f00057c82 */ /* 0x000fe20008000000 */
[----:B------:R-:W-:Y:S01]  /*1a1f0*/  ULDC UR6, c[0x0][0xc3c] ;  /* 0x00030f0000067ab9 */ /* 0x000fe20000000800 */
[----:B------:R-:W-:Y:S01]  /*1a200*/  MOV R16, R5 ;  /* 0x0000000500107202 */ /* 0x000fe20000000f00 */
[----:B------:R-:W-:Y:S01]  /*1a210*/  IMAD.U32 R17, RZ, RZ, UR4 ;  /* 0x00000004ff117e24 */ /* 0x000fe2000f8e00ff */
[----:B------:R-:W-:Y:S01]  /*1a220*/  MOV R19, UR6 ;  /* 0x0000000600137c02 */ /* 0x000fe20008000f00 */
[----:B------:R-:W-:-:S07]  /*1a230*/  IMAD.U32 R18, RZ, RZ, UR5 ;  /* 0x00000005ff127e24 */ /* 0x000fce000f8e00ff */
.L_x_7311:
        /* <DEDUP_REMOVED lines=10> */
.L_x_7300:
[----:B------:R-:W-:Y:S02]  /*1a2e0*/  ULDC UR4, c[0x0][0xc3c] ;  /* 0x00030f0000047ab9 */ /* 0x000fe40000000800 */
[----:B---3--:R-:W-:-:S13]  /*1a2f0*/  ISETP.GE.AND P0, PT, R19, UR4, PT ;  /* 0x0000000413007c0c */ /* 0x008fda000bf06270 */
[----:B------:R-:W-:Y:S05]  /*1a300*/  @!P0 BRA `(.L_x_7312) ;  /* 0xffffffa800048947 */ /* 0x000fea000383ffff */
[----:B------:R-:W-:Y:S05]  /*1a310*/  BSYNC B8 ;  /* 0x0000000000087941 */ /* 0x000fea0003800000 */
.L_x_7213:
[----:B------:R-:W3:Y:S01]  /*1a320*/  LDL.LU R0, [R1+0x24] ;  /* 0x0000240001007983 */ /* 0x000ee20000300800 */
[----:B------:R-:W-:Y:S01]  /*1a330*/  BSSY B0, `(.L_x_7313) ;  /* 0x000000b000007945 */ /* 0x000fe20003800000 */
[----:B------:R-:W4:Y:S01]  /*1a340*/  S2R R5, SR_CgaCtaId ;  /* 0x0000000000057919 */ /* 0x000f220000008800 */
[----:B---3--:R-:W-:-:S05]  /*1a350*/  VIADD R0, R0, 0x1 ;  /* 0x0000000100007836 */ /* 0x008fca0000000000 */
        /* <DEDUP_REMOVED lines=8> */
.L_x_7539:
[----:B------:R-:W-:Y:S05]  /*1a3e0*/  BSYNC B0 ;  /* 0x0000000000007941 */ /* 0x000fea0003800000 */
.L_x_7313:
[----:B------:R-:W-:-:S03]  /*1a3f0*/  UMOV UR4, 0xffffffff ;  /* 0xffffffff00047882 */ /* 0x000fc60000000000 */
[----:B------:R-:W-:Y:S05]  /*1a400*/  BRA.DIV UR4, `(.L_x_7315) ;  /* 0x0000005e04607947 */ /* 0x000fea000b800000 */
[----:B0-----:R-:W0:Y:S02]  /*1a410*/  S2R R0, SR_TID.X ;  /* 0x0000000000007919 */ /* 0x001e240000002100 */
[----:B0-----:R-:W-:-:S04]  /*1a420*/  SHF.R.U32.HI R0, RZ, 0x5, R0 ;  /* 0x00000005ff007819 */ /* 0x001fc80000011600 */
[----:B------:R-:W-:-:S05]  /*1a430*/  LOP3.LUT R0, R0, 0x3, RZ, 0xc0, !PT ;  /* 0x0000000300007812 */ /* 0x000fca00078ec0ff */
[----:B------:R0:W1:Y:S02]  /*1a440*/  SHFL.IDX PT, R14, R0, RZ, 0x1f ;  /* 0x00001fff000e7589 */ /* 0x00006400000e0000 */
.L_x_7542:
[----:B-1----:R-:W-:-:S13]  /*1a450*/  ISETP.NE.AND P0, PT, R14, RZ, PT ;  /* 0x000000ff0e00720c */ /* 0x002fda0003f05270 */
[----:B------:R-:W-:Y:S05]  /*1a460*/  @P0 BRA `(.L_x_7007) ;  /* 0x0000000000880947 */ /* 0x000fea0003800000 */
[----:B------:R-:W-:-:S03]  /*1a470*/  UMOV UR4, 0xffffffff ;  /* 0xffffffff00047882 */ /* 0x000fc60000000000 */
[----:B------:R-:W-:Y:S05]  /*1a480*/  BRA.DIV UR4, `(.L_x_7316) ;  /* 0x0000005e04747947 */ /* 0x000fea000b800000 */
[----:B------:R-:W-:-:S13]  /*1a490*/  ELECT P6, URZ, PT ;  /* 0x00000000003f782f */ /* 0x000fda00038c0000 */
.L_x_7545:
[----:B------:R-:W-:Y:S05]  /*1a4a0*/  @!P6 BRA `(.L_x_7007) ;  /* 0x000000000078e947 */ /* 0x000fea0003800000 */
[----:B0-----:R-:W3:Y:S02]  /*1a4b0*/  LDL.LU R0, [R1+0xc] ;  /* 0x00000c0001007983 */ /* 0x001ee40000300800 */
[----:B---3--:R-:W-:-:S04]  /*1a4c0*/  LOP3.LUT R0, R0, 0x2, RZ, 0xfc, !PT ;  /* 0x0000000200007812 */ /* 0x008fc800078efcff */
[----:B------:R-:W-:-:S13]  /*1a4d0*/  ISETP.NE.AND P0, PT, R0, 0x3, PT ;  /* 0x000000030000780c */ /* 0x000fda0003f05270 */
[----:B------:R-:W-:Y:S05]  /*1a4e0*/  @!P0 BRA `(.L_x_7317) ;  /* 0x0000000000048947 */ /* 0x000fea0003800000 */
[----:B------:R-:W-:Y:S01]  /*1a4f0*/  BPT.TRAP 0x1 ;  /* 0x000000040000795c */ /* 0x000fe20000300000 */
.L_x_7317:
[C---:B------:R-:W-:Y:S01]  /*1a500*/  LEA R5, R25.reuse, R4, 0x3 ;  /* 0x0000000419057211 */ /* 0x040fe200078e18ff */
[----:B------:R-:W-:Y:S01]  /*1a510*/  VIADD R25, R25, 0x1 ;  /* 0x0000000119197836 */ /* 0x000fe20000000000 */
[----:B------:R-:W-:-:S04]  /*1a520*/  SHF.L.U32 R0, R28, 0x1f, RZ ;  /* 0x0000001f1c007819 */ /* 0x000fc800000006ff */
[----:B------:R-:W0:Y:S01]  /*1a530*/  SYNCS.PHASECHK.TRANS64.TRYWAIT P1, [R5+URZ+0x28840], R0 ;  /* 0x02884000050075a7 */ /* 0x000e22000802017f */
[----:B------:R-:W-:-:S04]  /*1a540*/  ISETP.NE.AND P2, PT, R25, 0x2, PT ;  /* 0x000000021900780c */ /* 0x000fc80003f45270 */
[----:B------:R-:W-:Y:S01]  /*1a550*/  SEL R3, RZ, 0x1, P2 ;  /* 0x00000001ff037807 */ /* 0x000fe20001000000 */
[----:B0-----:R-:W-:Y:S08]  /*1a560*/  @!P1 BRA `(.L_x_7318) ;  /* 0x0000005c005c9947 */ /* 0x001ff00003800000 */
.L_x_7546:
[----:B------:R-:W-:Y:S02]  /*1a570*/  SEL R25, R25, RZ, P2 ;  /* 0x000000ff19197207 */ /* 0x000fe40001000000 */
[----:B------:R-:W-:Y:S01]  /*1a580*/  LOP3.LUT R2, R28, R3, RZ, 0x3c, !PT ;  /* 0x000000031c027212 */ /* 0x000fe200078e3cff */
[----:B------:R-:W-:Y:S06]  /*1a590*/  @!P0 BRA `(.L_x_7319) ;  /* 0x0000000000048947 */ /* 0x000fec0003800000 */
[----:B------:R-:W-:Y:S01]  /*1a5a0*/  BPT.TRAP 0x1 ;  /* 0x000000040000795c */ /* 0x000fe20000300000 */
.L_x_7319:
[----:B------:R-:W-:Y:S01]  /*1a5b0*/  IMAD R25, R25, 0x8, R4 ;  /* 0x0000000819197824 */ /* 0x000fe200078e0204 */
[----:B------:R-:W-:-:S04]  /*1a5c0*/  SHF.L.U32 R2, R2, 0x1f, RZ ;  /* 0x0000001f02027819 */ /* 0x000fc800000006ff */
[----:B------:R-:W1:Y:S02]  /*1a5d0*/  SYNCS.PHASECHK.TRANS64.TRYWAIT P1, [R25+URZ+0x28840], R2 ;  /* 0x02884002190075a7 */ /* 0x000e64000802017f */
[----:B-1----:R-:W-:Y:S05]  /*1a5e0*/  @!P1 BRA `(.L_x_7320) ;  /* 0x0000005c00509947 */ /* 0x002fea0003800000 */
.L_x_7547:
[----:B------:R-:W-:Y:S05]  /*1a5f0*/  @!P0 BRA `(.L_x_7321) ;  /* 0x0000000000048947 */ /* 0x000fea0003800000 */
[----:B------:R-:W-:Y:S01]  /*1a600*/  BPT.TRAP 0x1 ;  /* 0x000000040000795c */ /* 0x000fe20000300000 */
.L_x_7321:
[----:B------:R-:W3:Y:S02]  /*1a610*/  SYNCS.PHASECHK.TRANS64.TRYWAIT P1, [R5+URZ+0x28860], R0 ;  /* 0x02886000050075a7 */ /* 0x000ee4000802017f */
[----:B---3--:R-:W-:Y:S05]  /*1a620*/  @!P1 BRA `(.L_x_7322) ;  /* 0x0000005c00549947 */ /* 0x008fea0003800000 */
.L_x_7548:
[----:B------:R-:W-:Y:S05]  /*1a630*/  @!P0 BRA `(.L_x_7323) ;  /* 0x0000000000048947 */ /* 0x000fea0003800000 */
[----:B------:R-:W-:Y:S01]  /*1a640*/  BPT.TRAP 0x1 ;  /* 0x000000040000795c */ /* 0x000fe20000300000 */
.L_x_7323:
[----:B----4-:R4:W0:Y:S02]  /*1a650*/  SYNCS.PHASECHK.TRANS64.TRYWAIT P0, [R25+URZ+0x28860], R2 ;  /* 0x02886002190075a7 */ /* 0x010824000800017f */
[----:B0-----:R-:W-:Y:S05]  /*1a660*/  @!P0 NANOSLEEP.SYNCS 0x989680 ;  /* 0x009896800000895d */ /* 0x001fea0003900000 */
[----:B------:R-:W0:Y:S02]  /*1a670*/  @!P0 SYNCS.PHASECHK.TRANS64 P0, [R25+URZ+0x28860], R2 ;  /* 0x02886002190085a7 */ /* 0x000e24000800007f */
[----:B0-----:R-:W-:Y:S05]  /*1a680*/  @!P0 BRA `(.L_x_7323) ;  /* 0xfffffffc00f08947 */ /* 0x001fea000383ffff */
.L_x_7007:
[----:B------:R-:W-:Y:S05]  /*1a690*/  BSYNC B9 ;  /* 0x0000000000097941 */ /* 0x000fea0003800000 */
.L_x_7004:
[----:B------:R-:W-:Y:S05]  /*1a6a0*/  EXIT ;  /* 0x000000000000794d */ /* 0x000fea0003800000 */
.L_x_7029:
[----:B0-----:R0:W1:Y:S02]  /*1a6b0*/  SYNCS.PHASECHK.TRANS64.TRYWAIT P6, [R92+URZ+0x28890], R103 ;  /* 0x028890675c0075a7 */ /* 0x00106400080c017f */
[----:B-1----:R-:W-:Y:S05]  /*1a6c0*/  @!P6 NANOSLEEP.SYNCS 0x989680 ;  /* 0x009896800000e95d */ /* 0x002fea0003900000 */
[----:B------:R-:W1:Y:S02]  /*1a6d0*/  @!P6 SYNCS.PHASECHK.TRANS64 P6, [R92+URZ+0x28890], R103 ;  /* 0x028890675c00e5a7 */ /* 0x000e6400080c007f */
[----:B-1----:R-:W-:Y:S05]  /*1a6e0*/  @!P6 BRA `(.L_x_7029) ;  /* 0xfffffffc00f0e947 */ /* 0x002fea000383ffff */
[----:B------:R-:W-:Y:S05]  /*1a6f0*/  BRA `(.L_x_7324) ;  /* 0xfffffe88000c7947 */ /* 0x000fea000383ffff */
.L_x_7030:
        /* <DEDUP_REMOVED lines=8> */
.L_x_7326:
[----:B------:R-:W-:Y:S05]  /*1a780*/  BSYNC B1 ;  /* 0x0000000000017941 */ /* 0x000fea0003800000 */
.L_x_7325:
        /* <DEDUP_REMOVED lines=8> */
.L_x_7327:
[----:B------:R-:W-:Y:S01]  /*1a810*/  MOV R105, R14 ;  /* 0x0000000e00697202 */ /* 0x000fe20000000f00 */
[----:B------:R-:W-:Y:S06]  /*1a820*/  BRA `(.L_x_7328) ;  /* 0xfffffe8400d47947 */ /* 0x000fec000383ffff */
.L_x_7039:
        /* <DEDUP_REMOVED lines=8> */
.L_x_7330:
[----:B------:R-:W-:Y:S05]  /*1a8b0*/  BSYNC B1 ;  /* 0x0000000000017941 */ /* 0x000fea0003800000 */
.L_x_7329:
        /* <DEDUP_REMOVED lines=8> */
.L_x_7331:
[----:B------:R-:W-:Y:S01]  /*1a940*/  IMAD.MOV.U32 R73, RZ, RZ, R14 ;  /* 0x000000ffff497224 */ /* 0x000fe200078e000e */
[----:B------:R-:W-:Y:S06]  /*1a950*/  BRA `(.L_x_7332) ;  /* 0xfffffe8c00387947 */ /* 0x000fec000383ffff */
.L_x_7048:
        /* <DEDUP_REMOVED lines=8> */
.L_x_7334:
[----:B------:R-:W-:Y:S05]  /*1a9e0*/  BSYNC B1 ;  /* 0x0000000000017941 */ /* 0x000fea0003800000 */
.L_x_7333:
        /* <DEDUP_REMOVED lines=8> */
.L_x_7335:
[----:B------:R-:W-:Y:S01]  /*1aa70*/  IMAD.MOV.U32 R65, RZ, RZ, R14 ;  /* 0x000000ffff417224 */ /* 0x000fe200078e000e */
[----:B------:R-:W-:Y:S06]  /*1aa80*/  BRA `(.L_x_7336) ;  /* 0xfffffe90009c7947 */ /* 0x000fec000383ffff */
.L_x_7057:
[----:B------:R-:W-:Y:S01]  /*1aa90*/  BSSY B1, `(.L_x_7337) ;  /* 0x0000008000017945 */ /* 0x000fe20003800000 */
[----:B0---4-:R-:W-:Y:S01]  /*1aaa0*/  MOV R13, R108 ;  /* 0x0000006c000d7202 */ /* 0x011fe20000000f00 */
[----:B------:R-:W-:Y:S01]  /*1aab0*/  IMAD.MOV.U32 R12, RZ, RZ, 0x3 ;  /* 0x00000003ff0c7424 */ /* 0x000fe200078e00ff */
[----:B------:R-:W-:Y:S01]  /*1aac0*/  MOV R15, 0xffffffff ;  /* 0xffffffff000f7802 */ /* 0x000fe20000000f00 */
[----:B------:R-:W-:-:S07]  /*1aad0*/  IMAD.MOV.U32 R11, RZ, RZ, 0x181f ;  /* 0x0000181fff0b7424 */ /* 0x000fce00078e00ff */
[----:B-123--:R-:W-:Y:S05]  /*1aae0*/  WARPSYNC.COLLECTIVE R15, `(.L_x_7338) ;  /* 0x000000000f087348 */ /* 0x00efea0003c00000 */
[----:B------:R0:W4:Y:S02]  /*1aaf0*/  SHFL.IDX P6, R14, R13, R12, R11 ;  /* 0x0000000c0d0e7389 */ /* 0x00012400000c000b */
[----:B01234-:R-:W-:Y:S01]  /*1ab00*/  ENDCOLLECTIVE ;  /* 0x000000000000791b */ /* 0x01ffe20003800000 */
.L_x_7338:
[----:B------:R-:W-:Y:S05]  /*1ab10*/  BSYNC B1 ;  /* 0x0000000000017941 */ /* 0x000fea0003800000 */
.L_x_7337:
        /* <DEDUP_REMOVED lines=8> */
.L_x_7339:
[----:B------:R-:W-:Y:S01]  /*1aba0*/  MOV R109, R14 ;  /* 0x0000000e006d7202 */ /* 0x000fe20000000f00 */
[----:B------:R-:W-:Y:S06]  /*1abb0*/  BRA `(.L_x_7340) ;  /* 0xfffffe9400fc7947 */ /* 0x000fec000383ffff */
.L_x_7069:
[----:B-1----:R1:W2:Y:S02]  /*1abc0*/  SYNCS.PHASECHK.TRANS64.TRYWAIT P4, [R92+URZ+0x28890], R103 ;  /* 0x028890675c0075a7 */ /* 0x0022a4000808017f */
[----:B--2---:R-:W-:Y:S05]  /*1abd0*/  @!P4 NANOSLEEP.SYNCS 0x989680 ;  /* 0x009896800000c95d */ /* 0x004fea0003900000 */
[----:B------:R-:W2:Y:S02]  /*1abe0*/  @!P4 SYNCS.PHASECHK.TRANS64 P4, [R92+URZ+0x28890], R103 ;  /* 0x028890675c00c5a7 */ /* 0x000ea4000808007f */
[----:B--2---:R-:W-:Y:S05]  /*1abf0*/  @!P4 BRA `(.L_x_7069) ;  /* 0xfffffffc00f0c947 */ /* 0x004fea000383ffff */
[----:B------:R-:W-:Y:S05]  /*1ac00*/  BRA `(.L_x_7341) ;  /* 0xfffffea400cc7947 */ /* 0x000fea000383ffff */
.L_x_7070:
        /* <DEDUP_REMOVED lines=8> */
.L_x_7343:
[----:B------:R-:W-:Y:S05]  /*1ac90*/  BSYNC B1 ;  /* 0x0000000000017941 */ /* 0x000fea0003800000 */
.L_x_7342:
        /* <DEDUP_REMOVED lines=8> */
.L_x_7344:
[----:B------:R-:W-:Y:S01]  /*1ad20*/  IMAD.MOV.U32 R106, RZ, RZ, R14 ;  /* 0x000000ffff6a7224 */ /* 0x000fe200078e000e */
[----:B------:R-:W-:Y:S06]  /*1ad30*/  BRA `(.L_x_7345) ;  /* 0xfffffea400987947 */ /* 0x000fec000383ffff */
.L_x_7075:
        /* <DEDUP_REMOVED lines=8> */
.L_x_7347:
[----:B------:R-:W-:Y:S05]  /*1adc0*/  BSYNC B1 ;  /* 0x0000000000017941 */ /* 0x000fea0003800000 */
.L_x_7346:
        /* <DEDUP_REMOVED lines=8> */
.L_x_7348:
[----:B------:R-:W-:Y:S01]  /*1ae50*/  IMAD.MOV.U32 R50, RZ, RZ, R14 ;  /* 0x000000ffff327224 */ /* 0x000fe200078e000e */
[----:B------:R-:W-:Y:S06]  /*1ae60*/  BRA `(.L_x_7349) ;  /* 0xfffffeac00347947 */ /* 0x000fec000383ffff */
.L_x_7080:
        /* <DEDUP_REMOVED lines=8> */
.L_x_7351:
[----:B------:R-:W-:Y:S05]  /*1aef0*/  BSYNC B1 ;  /* 0x0000000000017941 */ /* 0x000fea0003800000 */
.L_x_7350:
        /* <DEDUP_REMOVED lines=8> */
.L_x_7352:
[----:B------:R-:W-:Y:S01]  /*1af80*/  MOV R50, R14 ;  /* 0x0000000e00327202 */ /* 0x000fe20000000f00 */
[----:B------:R-:W-:Y:S06]  /*1af90*/  BRA `(.L_x_7353) ;  /* 0xfffffeb000d07947 */ /* 0x000fec000383ffff */
.L_x_7085:
        /* <DEDUP_REMOVED lines=8> */
.L_x_7355:
[----:B------:R-:W-:Y:S05]  /*1b020*/  BSYNC B1 ;  /* 0x0000000000017941 */ /* 0x000fea0003800000 */
.L_x_7354:
        /* <DEDUP_REMOVED lines=8> */
.L_x_7356:
[----:B------:R-:W-:Y:S01]  /*1b0b0*/  IMAD.MOV.U32 R50, RZ, RZ, R14 ;  /* 0x000000ffff327224 */ /* 0x000fe200078e000e */
[----:B------:R-:W-:Y:S06]  /*1b0c0*/  BRA `(.L_x_7357) ;  /* 0xfffffeb8006c7947 */ /* 0x000fec000383ffff */
.L_x_7090:
[----:B0-----:R0:W1:Y:S02]  /*1b0d0*/  SYNCS.PHASECHK.TRANS64.TRYWAIT P3, [R92+URZ+0x28890], R103 ;  /* 0x028890675c0075a7 */ /* 0x001064000806017f */
[----:B-1----:R-:W-:Y:S05]  /*1b0e0*/  @!P3 NANOSLEEP.SYNCS 0x989680 ;  /* 0x009896800000b95d */ /* 0x002fea0003900000 */
[----:B------:R-:W1:Y:S02]  /*1b0f0*/  @!P3 SYNCS.PHASECHK.TRANS64 P3, [R92+URZ+0x28890], R103 ;  /* 0x028890675c00b5a7 */ /* 0x000e64000806007f */
[----:B-1----:R-:W-:Y:S05]  /*1b100*/  @!P3 BRA `(.L_x_7090) ;  /* 0xfffffffc00f0b947 */ /* 0x002fea000383ffff */
[----:B------:R-:W-:Y:S05]  /*1b110*/  BRA `(.L_x_7358) ;  /* 0xfffffec000547947 */ /* 0x000fea000383ffff */
.L_x_7091:
        /* <DEDUP_REMOVED lines=8> */
.L_x_7360:
[----:B------:R-:W-:Y:S05]  /*1b1a0*/  BSYNC B1 ;  /* 0x0000000000017941 */ /* 0x000fea0003800000 */
.L_x_7359:
        /* <DEDUP_REMOVED lines=8> */
.L_x_7361:
[----:B------:R-:W-:Y:S05]  /*1b230*/  BRA `(.L_x_7362) ;  /* 0xfffffec0007c7947 */ /* 0x000fea000383ffff */
.L_x_7094:
[----:B------:R-:W-:Y:S01]  /*1b240*/  BSSY B1, `(.L_x_7363) ;  /* 0x0000008000017945 */ /* 0x000fe20003800000 */
[----:B----4-:R-:W-:Y:S01]  /*1b250*/  IMAD.MOV.U32 R13, RZ, RZ, R46 ;  /* 0x000000ffff0d7224 */ /* 0x010fe200078e002e */
[----:B------:R-:W-:Y:S01]  /*1b260*/  MOV R12, 0x1 ;  /* 0x00000001000c7802 */ /* 0x000fe20000000f00 */
[----:B------:R-:W-:Y:S02]  /*1b270*/  IMAD.MOV.U32 R11, RZ, RZ, 0x181f ;  /* 0x0000181fff0b7424 */ /* 0x000fe400078e00ff */
[----:B------:R-:W-:-:S07]  /*1b280*/  IMAD.MOV.U32 R15, RZ, RZ, -0x1 ;  /* 0xffffffffff0f7424 */ /* 0x000fce00078e00ff */
[----:B0123--:R-:W-:Y:S05]  /*1b290*/  WARPSYNC.COLLECTIVE R15, `(.L_x_7364) ;  /* 0x000000000f087348 */ /* 0x00ffea0003c00000 */
[----:B---3--:R3:W4:Y:S02]  /*1b2a0*/  SHFL.IDX P6, R14, R13, R12, R11 ;  /* 0x0000000c0d0e7389 */ /* 0x00872400000c000b */
[----:B01234-:R-:W-:Y:S01]  /*1b2b0*/  ENDCOLLECTIVE ;  /* 0x000000000000791b */ /* 0x01ffe20003800000 */
.L_x_7364:
[----:B------:R-:W-:Y:S05]  /*1b2c0*/  BSYNC B1 ;  /* 0x0000000000017941 */ /* 0x000fea0003800000 */
.L_x_7363:
        /* <DEDUP_REMOVED lines=8> */
.L_x_7365:
[----:B------:R-:W-:Y:S05]  /*1b350*/  BRA `(.L_x_7366) ;  /* 0xfffffec0007c7947 */ /* 0x000fea000383ffff */
.L_x_7097:
        /* <DEDUP_REMOVED lines=8> */
.L_x_7368:
[----:B------:R-:W-:Y:S05]  /*1b3e0*/  BSYNC B1 ;  /* 0x0000000000017941 */ /* 0x000fea0003800000 */
.L_x_7367:
        /* <DEDUP_REMOVED lines=8> */
.L_x_7369:
[----:B------:R-:W-:Y:S05]  /*1b470*/  BRA `(.L_x_7370) ;  /* 0xfffffec000807947 */ /* 0x000fea000383ffff */
.L_x_7100:
[----:B------:R-:W-:Y:S01]  /*1b480*/  BSSY B1, `(.L_x_7371) ;  /* 0x0000008000017945 */ /* 0x000fe20003800000 */
[----:B0-----:R-:W-:Y:S01]  /*1b490*/  IMAD.MOV.U32 R13, RZ, RZ, R46 ;  /* 0x000000ffff0d7224 */ /* 0x001fe200078e002e */
[----:B------:R-:W-:Y:S01]  /*1b4a0*/  MOV R12, 0x3 ;  /* 0x00000003000c7802 */ /* 0x000fe20000000f00 */
[----:B------:R-:W-:Y:S02]  /*1b4b0*/  IMAD.MOV.U32 R11, RZ, RZ, 0x181f ;  /* 0x0000181fff0b7424 */ /* 0x000fe400078e00ff */
[----:B------:R-:W-:-:S07]  /*1b4c0*/  IMAD.MOV.U32 R15, RZ, RZ, -0x1 ;  /* 0xffffffffff0f7424 */ /* 0x000fce00078e00ff */
[----:B-1234-:R-:W-:Y:S05]  /*1b4d0*/  WARPSYNC.COLLECTIVE R15, `(.L_x_7372) ;  /* 0x000000000f087348 */ /* 0x01efea0003c00000 */
[----:B----4-:R0:W4:Y:S02]  /*1b4e0*/  SHFL.IDX P6, R14, R13, R12, R11 ;  /* 0x0000000c0d0e7389 */ /* 0x01012400000c000b */
[----:B01234-:R-:W-:Y:S01]  /*1b4f0*/  ENDCOLLECTIVE ;  /* 0x000000000000791b */ /* 0x01ffe20003800000 */
.L_x_7372:
[----:B------:R-:W-:Y:S05]  /*1b500*/  BSYNC B1 ;  /* 0x0000000000017941 */ /* 0x000fea0003800000 */
.L_x_7371:
        /* <DEDUP_REMOVED lines=8> */
.L_x_7373:
[----:B------:R-:W-:Y:S05]  /*1b590*/  BRA `(.L_x_7374) ;  /* 0xfffffec000847947 */ /* 0x000fea000383ffff */
.L_x_7104:
[----:B------:R0:W0:Y:S02]  /*1b5a0*/  SYNCS.PHASECHK.TRANS64.TRYWAIT P4, [R92+URZ+0x288b0], R103 ;  /* 0x0288b0675c0075a7 */ /* 0x000024000808017f */
[----:B0-----:R-:W-:Y:S05]  /*1b5b0*/  @!P4 NANOSLEEP.SYNCS 0x989680 ;  /* 0x009896800000c95d */ /* 0x001fea0003900000 */
[----:B------:R-:W0:Y:S02]  /*1b5c0*/  @!P4 SYNCS.PHASECHK.TRANS64 P4, [R92+URZ+0x288b0], R103 ;  /* 0x0288b0675c00c5a7 */ /* 0x000e24000808007f */
[----:B0-----:R-:W-:Y:S05]  /*1b5d0*/  @!P4 BRA `(.L_x_7104) ;  /* 0xfffffffc00f0c947 */ /* 0x001fea000383ffff */
[----:B------:R-:W-:Y:S05]  /*1b5e0*/  BRA `(.L_x_7375) ;  /* 0xfffffec400007947 */ /* 0x000fea000383ffff */
.L_x_7116:
[----:B------:R-:W-:Y:S01]  /*1b5f0*/  BSSY B0, `(.L_x_7376) ;  /* 0x0000008000007945 */ /* 0x000fe20003800000 */
[----:B---3--:R-:W-:Y:S01]  /*1b600*/  IMAD.MOV.U32 R13, RZ, RZ, R221 ;  /* 0x000000ffff0d7224 */ /* 0x008fe200078e00dd */
[----:B------:R-:W-:Y:S01]  /*1b610*/  MOV R12, RZ ;  /* 0x000000ff000c7202 */ /* 0x000fe20000000f00 */
[----:B------:R-:W-:Y:S02]  /*1b620*/  IMAD.MOV.U32 R11, RZ, RZ, 0x1f ;  /* 0x0000001fff0b7424 */ /* 0x000fe400078e00ff */
[----:B------:R-:W-:-:S07]  /*1b630*/  IMAD.MOV.U32 R15, RZ, RZ, -0x1 ;  /* 0xffffffffff0f7424 */ /* 0x000fce00078e00ff */
[----:B-----5:R-:W-:Y:S05]  /*1b640*/  WARPSYNC.COLLECTIVE R15, `(.L_x_7377) ;  /* 0x000000000f087348 */ /* 0x020fea0003c00000 */
[----:B------:R0:W1:Y:S02]  /*1b650*/  SHFL.IDX P6, R14, R13, R12, R11 ;  /* 0x0000000c0d0e7389 */ /* 0x00006400000c000b */
[----:B01---5:R-:W-:Y:S01]  /*1b660*/  ENDCOLLECTIVE ;  /* 0x000000000000791b */ /* 0x023fe20003800000 */
.L_x_7377:
[----:B------:R-:W-:Y:S05]  /*1b670*/  BSYNC B0 ;  /* 0x0000000000007941 */ /* 0x000fea0003800000 */
.L_x_7376:
[----:B------:R-:W-:Y:S01]  /*1b680*/  MOV R194, R14 ;  /* 0x0000000e00c27202 */ /* 0x000fe20000000f00 */
[----:B------:R-:W-:Y:S06]  /*1b690*/  BRA `(.L_x_7378) ;  /* 0xfffffecc00307947 */ /* 0x000fec000383ffff */
.L_x_7126:
[----:B------:R-:W-:Y:S01]  /*1b6a0*/  BSSY B1, `(.L_x_7379) ;  /* 0x0000008000017945 */ /* 0x000fe20003800000 */
[----:B---3--:R-:W-:Y:S01]  /*1b6b0*/  IMAD.MOV.U32 R13, RZ, RZ, R25 ;  /* 0x000000ffff0d7224 */ /* 0x008fe200078e0019 */
[----:B------:R-:W-:Y:S01]  /*1b6c0*/  MOV R11, 0x181f ;  /* 0x0000181f000b7802 */ /* 0x000fe20000000f00 */
[----:B------:R-:W-:Y:S02]  /*1b6d0*/  IMAD.MOV.U32 R12, RZ, RZ, RZ ;  /* 0x000000ffff0c7224 */ /* 0x000fe400078e00ff */
[----:B------:R-:W-:-:S07]  /*1b6e0*/  IMAD.MOV.U32 R15, RZ, RZ, -0x1 ;  /* 0xffffffffff0f7424 */ /* 0x000fce00078e00ff */
[----:B0-----:R-:W-:Y:S05]  /*1b6f0*/  WARPSYNC.COLLECTIVE R15, `(.L_x_7380) ;  /* 0x000000000f087348 */ /* 0x001fea0003c00000 */
[----:B------:R1:W2:Y:S02]  /*1b700*/  SHFL.IDX P6, R14, R13, R12, R11 ;  /* 0x0000000c0d0e7389 */ /* 0x0002a400000c000b */
[----:B012---:R-:W-:Y:S01]  /*1b710*/  ENDCOLLECTIVE ;  /* 0x000000000000791b */ /* 0x007fe20003800000 */
.L_x_7380:
[----:B------:R-:W-:Y:S05]  /*1b720*/  BSYNC B1 ;  /* 0x0000000000017941 */ /* 0x000fea0003800000 */
.L_x_7379:
        /* <DEDUP_REMOVED lines=8> */
.L_x_7381:
[----:B------:R-:W-:Y:S02]  /*1b7b0*/  IMAD.MOV.U32 R13, RZ, RZ, R28 ;  /* 0x000000ffff0d7224 */ /* 0x000fe400078e001c */
[----:B------:R-:W-:-:S07]  /*1b7c0*/  IMAD.MOV.U32 R3, RZ, RZ, R14 ;  /* 0x000000ffff037224 */ /* 0x000fce00078e000e */
[----:B------:R-:W-:Y:S05]  /*1b7d0*/  WARPSYNC.COLLECTIVE R15, `(.L_x_7382) ;  /* 0x000000000f087348 */ /* 0x000fea0003c00000 */
[----:B------:R0:W1:Y:S02]  /*1b7e0*/  SHFL.IDX P6, R14, R13, R12, R11 ;  /* 0x0000000c0d0e7389 */ /* 0x00006400000c000b */
[----:B01----:R-:W-:Y:S01]  /*1b7f0*/  ENDCOLLECTIVE ;  /* 0x000000000000791b */ /* 0x003fe20003800000 */
.L_x_7382:
[----:B------:R-:W-:Y:S01]  /*1b800*/  IMAD.MOV.U32 R13, RZ, RZ, R27 ;  /* 0x000000ffff0d7224 */ /* 0x000fe200078e001b */
[----:B------:R-:W-:-:S07]  /*1b810*/  MOV R4, R14 ;  /* 0x0000000e00047202 */ /* 0x000fce0000000f00 */
[----:B------:R-:W-:Y:S05]  /*1b820*/  WARPSYNC.COLLECTIVE R15, `(.L_x_7383) ;  /* 0x000000000f087348 */ /* 0x000fea0003c00000 */
[----:B------:R0:W1:Y:S02]  /*1b830*/  SHFL.IDX P6, R14, R13, R12, R11 ;  /* 0x0000000c0d0e7389 */ /* 0x00006400000c000b */
[----:B01----:R-:W-:Y:S01]  /*1b840*/  ENDCOLLECTIVE ;  /* 0x000000000000791b */ /* 0x003fe20003800000 */
.L_x_7383:
[----:B------:R-:W-:Y:S05]  /*1b850*/  BRA `(.L_x_7384) ;  /* 0xfffffed000247947 */ /* 0x000fea000383ffff */
.L_x_7130:
[----:B0-----:R0:W1:Y:S02]  /*1b860*/  SYNCS.PHASECHK.TRANS64.TRYWAIT P0, [R156+URZ+0x28800], R5 ;  /* 0x028800059c0075a7 */ /* 0x001064000800017f */
[----:B-1----:R-:W-:Y:S05]  /*1b870*/  @!P0 NANOSLEEP.SYNCS 0x989680 ;  /* 0x009896800000895d */ /* 0x002fea0003900000 */
[----:B------:R-:W1:Y:S02]  /*1b880*/  @!P0 SYNCS.PHASECHK.TRANS64 P0, [R156+URZ+0x28800], R5 ;  /* 0x028800059c0085a7 */ /* 0x000e64000800007f */
[----:B-1----:R-:W-:Y:S05]  /*1b890*/  @!P0 BRA `(.L_x_7130) ;  /* 0xfffffffc00f08947 */ /* 0x002fea000383ffff */
[----:B------:R-:W-:Y:S05]  /*1b8a0*/  BRA `(.L_x_7385) ;  /* 0xfffffed400107947 */ /* 0x000fea000383ffff */
.L_x_7146:
[----:B------:R-:W-:Y:S01]  /*1b8b0*/  BSSY B1, `(.L_x_7386) ;  /* 0x0000008000017945 */ /* 0x000fe20003800000 */
[----:B---3--:R-:W-:Y:S01]  /*1b8c0*/  IMAD.MOV.U32 R13, RZ, RZ, R25 ;  /* 0x000000ffff0d7224 */ /* 0x008fe200078e0019 */
[----:B------:R-:W-:Y:S01]  /*1b8d0*/  MOV R12, RZ ;  /* 0x000000ff000c7202 */ /* 0x000fe20000000f00 */
[----:B------:R-:W-:Y:S02]  /*1b8e0*/  IMAD.MOV.U32 R11, RZ, RZ, 0x181f ;  /* 0x0000181fff0b7424 */ /* 0x000fe400078e00ff */
[----:B------:R-:W-:-:S07]  /*1b8f0*/  IMAD.MOV.U32 R15, RZ, RZ, -0x1 ;  /* 0xffffffffff0f7424 */ /* 0x000fce00078e00ff */
[----:B0-----:R-:W-:Y:S05]  /*1b900*/  WARPSYNC.COLLECTIVE R15, `(.L_x_7387) ;  /* 0x000000000f087348 */ /* 0x001fea0003c00000 */
[----:B------:R1:W2:Y:S02]  /*1b910*/  SHFL.IDX P6, R14, R13, R12, R11 ;  /* 0x0000000c0d0e7389 */ /* 0x0002a400000c000b */
[----:B012---:R-:W-:Y:S01]  /*1b920*/  ENDCOLLECTIVE ;  /* 0x000000000000791b */ /* 0x007fe20003800000 */
.L_x_7387:
[----:B------:R-:W-:Y:S05]  /*1b930*/  BSYNC B1 ;  /* 0x0000000000017941 */ /* 0x000fea0003800000 */
.L_x_7386:
        /* <DEDUP_REMOVED lines=8> */
.L_x_7388:
[----:B------:R-:W-:Y:S01]  /*1b9c0*/  MOV R13, R28 ;  /* 0x0000001c000d7202 */ /* 0x000fe20000000f00 */
[----:B------:R-:W-:-:S07]  /*1b9d0*/  IMAD.MOV.U32 R3, RZ, RZ, R14 ;  /* 0x000000ffff037224 */ /* 0x000fce00078e000e */
[----:B------:R-:W-:Y:S05]  /*1b9e0*/  WARPSYNC.COLLECTIVE R15, `(.L_x_7389) ;  /* 0x000000000f087348 */ /* 0x000fea0003c00000 */
[----:B------:R0:W1:Y:S02]  /*1b9f0*/  SHFL.IDX P6, R14, R13, R12, R11 ;  /* 0x0000000c0d0e7389 */ /* 0x00006400000c000b */
[----:B01----:R-:W-:Y:S01]  /*1ba00*/  ENDCOLLECTIVE ;  /* 0x000000000000791b */ /* 0x003fe20003800000 */
.L_x_7389:
[----:B------:R-:W-:Y:S02]  /*1ba10*/  IMAD.MOV.U32 R13, RZ, RZ, R27 ;  /* 0x000000ffff0d7224 */ /* 0x000fe400078e001b */
[----:B------:R-:W-:-:S07]  /*1ba20*/  IMAD.MOV.U32 R20, RZ, RZ, R14 ;  /* 0x000000ffff147224 */ /* 0x000fce00078e000e */
[----:B------:R-:W-:Y:S05]  /*1ba30*/  WARPSYNC.COLLECTIVE R15, `(.L_x_7390) ;  /* 0x000000000f087348 */ /* 0x000fea0003c00000 */
[----:B------:R0:W1:Y:S02]  /*1ba40*/  SHFL.IDX P6, R14, R13, R12, R11 ;  /* 0x0000000c0d0e7389 */ /* 0x00006400000c000b */
[----:B01----:R-:W-:Y:S01]  /*1ba50*/  ENDCOLLECTIVE ;  /* 0x000000000000791b */ /* 0x003fe20003800000 */
.L_x_7390:
[----:B------:R-:W-:Y:S05]  /*1ba60*/  BRA `(.L_x_7391) ;  /* 0xfffffee800287947 */ /* 0x000fea000383ffff */
.L_x_7150:
[----:B0-----:R0:W1:Y:S02]  /*1ba70*/  SYNCS.PHASECHK.TRANS64.TRYWAIT P4, [R156+URZ+0x28800], R25 ;  /* 0x028800199c0075a7 */ /* 0x001064000808017f */
[----:B-1----:R-:W-:Y:S05]  /*1ba80*/  @!P4 NANOSLEEP.SYNCS 0x989680 ;  /* 0x009896800000c95d */ /* 0x002fea0003900000 */
[----:B------:R-:W1:Y:S02]  /*1ba90*/  @!P4 SYNCS.PHASECHK.TRANS64 P4, [R156+URZ+0x28800], R25 ;  /* 0x028800199c00c5a7 */ /* 0x000e64000808007f */
[----:B-1----:R-:W-:Y:S05]  /*1baa0*/  @!P4 BRA `(.L_x_7150) ;  /* 0xfffffffc00f0c947 */ /* 0x002fea000383ffff */
[----:B------:R-:W-:Y:S05]  /*1bab0*/  BRA `(.L_x_7392) ;  /* 0xfffffeec00087947 */ /* 0x000fea000383ffff */
.L_x_7160:
[----:B--2---:R2:W4:Y:S02]  /*1bac0*/  SYNCS.PHASECHK.TRANS64.TRYWAIT P1, [R3+URZ+0x28830], R0 ;  /* 0x02883000030075a7 */ /* 0x004524000802017f */
[----:B----4-:R-:W-:Y:S05]  /*1bad0*/  @!P1 NANOSLEEP.SYNCS 0x989680 ;  /* 0x009896800000995d */ /* 0x010fea0003900000 */
[----:B------:R-:W4:Y:S02]  /*1bae0*/  @!P1 SYNCS.PHASECHK.TRANS64 P1, [R3+URZ+0x28830], R0 ;  /* 0x02883000030095a7 */ /* 0x000f24000802007f */
[----:B----4-:R-:W-:Y:S05]  /*1baf0*/  @!P1 BRA `(.L_x_7160) ;  /* 0xfffffffc00f09947 */ /* 0x010fea000383ffff */
[----:B------:R-:W-:Y:S05]  /*1bb00*/  BRA `(.L_x_7159) ;  /* 0xffffff0000e07947 */ /* 0x000fea000383ffff */
.L_x_7167:
[----:B-1----:R1:W2:Y:S02]  /*1bb10*/  SYNCS.PHASECHK.TRANS64.TRYWAIT P2, [R5+URZ+0x28830], R6 ;  /* 0x02883006050075a7 */ /* 0x0022a4000804017f */
[----:B--2---:R-:W-:Y:S05]  /*1bb20*/  @!P2 NANOSLEEP.SYNCS 0x989680 ;  /* 0x009896800000a95d */ /* 0x004fea0003900000 */
[----:B------:R-:W2:Y:S02]  /*1bb30*/  @!P2 SYNCS.PHASECHK.TRANS64 P2, [R5+URZ+0x28830], R6 ;  /* 0x028830060500a5a7 */ /* 0x000ea4000804007f */
[----:B--2---:R-:W-:Y:S05]  /*1bb40*/  @!P2 BRA `(.L_x_7167) ;  /* 0xfffffffc00f0a947 */ /* 0x004fea000383ffff */
[----:B------:R-:W-:Y:S05]  /*1bb50*/  BRA `(.L_x_7166) ;  /* 0xffffff3000407947 */ /* 0x000fea000383ffff */
.L_x_7171:
[----:B-1----:R1:W2:Y:S02]  /*1bb60*/  SYNCS.PHASECHK.TRANS64.TRYWAIT P1, [R5+URZ+0x28850], R4 ;  /* 0x02885004050075a7 */ /* 0x0022a4000802017f */
[----:B--2---:R-:W-:Y:S05]  /*1bb70*/  @!P1 NANOSLEEP.SYNCS 0x989680 ;  /* 0x009896800000995d */ /* 0x004fea0003900000 */
[----:B------:R-:W2:Y:S02]  /*1bb80*/  @!P1 SYNCS.PHASECHK.TRANS64 P1, [R5+URZ+0x28850], R4 ;  /* 0x02885004050095a7 */ /* 0x000ea4000802007f */
[----:B--2---:R-:W-:Y:S05]  /*1bb90*/  @!P1 BRA `(.L_x_7171) ;  /* 0xfffffffc00f09947 */ /* 0x004fea000383ffff */
[----:B------:R-:W-:Y:S05]  /*1bba0*/  BRA `(.L_x_7168) ;  /* 0xffffff34004c7947 */ /* 0x000fea000383ffff */
.L_x_7178:
[----:B-1----:R1:W2:Y:S02]  /*1bbb0*/  SYNCS.PHASECHK.TRANS64.TRYWAIT P1, [R11+URZ+0x28850], R0 ;  /* 0x028850000b0075a7 */ /* 0x0022a4000802017f */
[----:B--2---:R-:W-:Y:S05]  /*1bbc0*/  @!P1 NANOSLEEP.SYNCS 0x989680 ;  /* 0x009896800000995d */ /* 0x004fea0003900000 */
[----:B------:R-:W2:Y:S02]  /*1bbd0*/  @!P1 SYNCS.PHASECHK.TRANS64 P1, [R11+URZ+0x28850], R0 ;  /* 0x028850000b0095a7 */ /* 0x000ea4000802007f */
[----:B--2---:R-:W-:Y:S05]  /*1bbe0*/  @!P1 BRA `(.L_x_7178) ;  /* 0xfffffffc00f09947 */ /* 0x004fea000383ffff */
[----:B------:R-:W-:Y:S05]  /*1bbf0*/  BRA `(.L_x_7177) ;  /* 0xffffff58008c7947 */ /* 0x000fea000383ffff */
.L_x_7193:
[----:B------:R-:W-:Y:S01]  /*1bc00*/  MOV R13, R4 ;  /* 0x00000004000d7202 */ /* 0x000fe20000000f00 */
[----:B------:R-:W-:Y:S01]  /*1bc10*/  IMAD.MOV.U32 R12, RZ, RZ, RZ ;  /* 0x000000ffff0c7224 */ /* 0x000fe200078e00ff */
[----:B------:R-:W-:Y:S01]  /*1bc20*/  MOV R15, 0xffffffff ;  /* 0xffffffff000f7802 */ /* 0x000fe20000000f00 */
[----:B------:R-:W-:-:S07]  /*1bc30*/  IMAD.MOV.U32 R11, RZ, RZ, 0x181f ;  /* 0x0000181fff0b7424 */ /* 0x000fce00078e00ff */
[----:B-1----:R-:W-:Y:S05]  /*1bc40*/  WARPSYNC.COLLECTIVE R15, `(.L_x_7393) ;  /* 0x000000000f087348 */ /* 0x002fea0003c00000 */
[----:B------:R0:W2:Y:S02]  /*1bc50*/  SHFL.IDX P6, R14, R13, R12, R11 ;  /* 0x0000000c0d0e7389 */ /* 0x0000a400000c000b */
[----:B012---:R-:W-:Y:S01]  /*1bc60*/  ENDCOLLECTIVE ;  /* 0x000000000000791b */ /* 0x007fe20003800000 */
.L_x_7393:
[----:B------:R-:W-:Y:S02]  /*1bc70*/  IMAD.MOV.U32 R13, RZ, RZ, R0 ;  /* 0x000000ffff0d7224 */ /* 0x000fe400078e0000 */
[----:B------:R-:W-:-:S07]  /*1bc80*/  IMAD.MOV.U32 R3, RZ, RZ, R14 ;  /* 0x000000ffff037224 */ /* 0x000fce00078e000e */
[----:B------:R-:W-:Y:S05]  /*1bc90*/  WARPSYNC.COLLECTIVE R15, `(.L_x_7394) ;  /* 0x000000000f087348 */ /* 0x000fea0003c00000 */
[----:B------:R0:W1:Y:S02]  /*1bca0*/  SHFL.IDX P6, R14, R13, R12, R11 ;  /* 0x0000000c0d0e7389 */ /* 0x00006400000c000b */
[----:B01----:R-:W-:Y:S01]  /*1bcb0*/  ENDCOLLECTIVE ;  /* 0x000000000000791b */ /* 0x003fe20003800000 */
.L_x_7394:
[----:B------:R-:W-:Y:S05]  /*1bcc0*/  BRA `(.L_x_7395) ;  /* 0xffffff7c00c07947 */ /* 0x000fea000383ffff */
.L_x_7196:
[----:B------:R-:W-:Y:S01]  /*1bcd0*/  BSSY B1, `(.L_x_7396) ;  /* 0x0000008000017945 */ /* 0x000fe20003800000 */
[----:B------:R-:W-:Y:S01]  /*1bce0*/  MOV R13, R4 ;  /* 0x00000004000d7202 */ /* 0x000fe20000000f00 */
[----:B------:R-:W-:Y:S01]  /*1bcf0*/  IMAD.MOV.U32 R12, RZ, RZ, 0x1 ;  /* 0x00000001ff0c7424 */ /* 0x000fe200078e00ff */
[----:B----4-:R-:W-:Y:S01]  /*1bd00*/  MOV R15, 0xffffffff ;  /* 0xffffffff000f7802 */ /* 0x010fe20000000f00 */
[----:B------:R-:W-:-:S07]  /*1bd10*/  IMAD.MOV.U32 R11, RZ, RZ, 0x181f ;  /* 0x0000181fff0b7424 */ /* 0x000fce00078e00ff */
[----:B0123--:R-:W-:Y:S05]  /*1bd20*/  WARPSYNC.COLLECTIVE R15, `(.L_x_7397) ;  /* 0x000000000f087348 */ /* 0x00ffea0003c00000 */
[----:B---3--:R3:W4:Y:S02]  /*1bd30*/  SHFL.IDX P6, R14, R13, R12, R11 ;  /* 0x0000000c0d0e7389 */ /* 0x00872400000c000b */
[----:B01234-:R-:W-:Y:S01]  /*1bd40*/  ENDCOLLECTIVE ;  /* 0x000000000000791b */ /* 0x01ffe20003800000 */
.L_x_7397:
[----:B------:R-:W-:Y:S05]  /*1bd50*/  BSYNC B1 ;  /* 0x0000000000017941 */ /* 0x000fea0003800000 */
.L_x_7396:
        /* <DEDUP_REMOVED lines=8> */
.L_x_7398:
[----:B------:R-:W-:Y:S05]  /*1bde0*/  BRA `(.L_x_7399) ;  /* 0xffffff7c00c07947 */ /* 0x000fea000383ffff */
.L_x_7199:
        /* <DEDUP_REMOVED lines=8> */
.L_x_7401:
[----:B------:R-:W-:Y:S05]  /*1be70*/  BSYNC B1 ;  /* 0x0000000000017941 */ /* 0x000fea0003800000 */
.L_x_7400:
        /* <DEDUP_REMOVED lines=8> */
.L_x_7402:
[----:B------:R-:W-:Y:S05]  /*1bf00*/  BRA `(.L_x_7403) ;  /* 0xffffff7c00c07947 */ /* 0x000fea000383ffff */
.L_x_7202:
[----:B------:R-:W-:Y:S01]  /*1bf10*/  BSSY B1, `(.L_x_7404) ;  /* 0x0000008000017945 */ /* 0x000fe20003800000 */
[----:B------:R-:W-:Y:S01]  /*1bf20*/  MOV R13, R4 ;  /* 0x00000004000d7202 */ /* 0x000fe20000000f00 */
[----:B------:R-:W-:Y:S01]  /*1bf30*/  IMAD.MOV.U32 R12, RZ, RZ, 0x3 ;  /* 0x00000003ff0c7424 */ /* 0x000fe200078e00ff */
[----:B0-----:R-:W-:Y:S01]  /*1bf40*/  MOV R15, 0xffffffff ;  /* 0xffffffff000f7802 */ /* 0x001fe20000000f00 */
[----:B------:R-:W-:-:S07]  /*1bf50*/  IMAD.MOV.U32 R11, RZ, RZ, 0x181f ;  /* 0x0000181fff0b7424 */ /* 0x000fce00078e00ff */
[----:B-1234-:R-:W-:Y:S05]  /*1bf60*/  WARPSYNC.COLLECTIVE R15, `(.L_x_7405) ;  /* 0x000000000f087348 */ /* 0x01efea0003c00000 */
[----:B----4-:R0:W4:Y:S02]  /*1bf70*/  SHFL.IDX P6, R14, R13, R12, R11 ;  /* 0x0000000c0d0e7389 */ /* 0x01012400000c000b */
[----:B01234-:R-:W-:Y:S01]  /*1bf80*/  ENDCOLLECTIVE ;  /* 0x000000000000791b */ /* 0x01ffe20003800000 */
.L_x_7405:
[----:B------:R-:W-:Y:S05]  /*1bf90*/  BSYNC B1 ;  /* 0x0000000000017941 */ /* 0x000fea0003800000 */
.L_x_7404:
        /* <DEDUP_REMOVED lines=8> */
.L_x_7406:
[----:B------:R-:W-:Y:S05]  /*1c020*/  BRA `(.L_x_7407) ;  /* 0xffffff7c00c07947 */ /* 0x000fea000383ffff */
.L_x_7219:
        /* <DEDUP_REMOVED lines=8> */
[----:B------:R-:W-:Y:S05]  /*1c0b0*/  WARPSYNC.COLLECTIVE R15, `(.L_x_7409) ;  /* 0x000000000f087348 */ /* 0x000fea0003c00000 */
[----:B------:R0:W1:Y:S02]  /*1c0c0*/  SHFL.IDX P6, R14, R13, R12, R11 ;  /* 0x0000000c0d0e7389 */ /* 0x00006400000c000b */
[----:B01----:R-:W-:Y:S01]  /*1c0d0*/  ENDCOLLECTIVE ;  /* 0x000000000000791b */ /* 0x003fe20003800000 */
.L_x_7409:
[----:B------:R-:W-:Y:S05]  /*1c0e0*/  BSYNC B1 ;  /* 0x0000000000017941 */ /* 0x000fea0003800000 */
.L_x_7408:
[----:B------:R-:W-:Y:S05]  /*1c0f0*/  BRA `(.L_x_7410) ;  /* 0xffffff90002c7947 */ /* 0x000fea000383ffff */
.L_x_7221:
[----:B------:R-:W-:Y:S01]  /*1c100*/  BSSY B1, `(.L_x_7411) ;  /* 0x0000006000017945 */ /* 0x000fe20003800000 */
[----:B------:R-:W-:-:S07]  /*1c110*/  IMAD.MOV.U32 R15, RZ, RZ, -0x1 ;  /* 0xffffffffff0f7424 */ /* 0x000fce00078e00ff */
[----:B0-----:R-:W-:Y:S05]  /*1c120*/  WARPSYNC.COLLECTIVE R15, `(.L_x_7412) ;  /* 0x000000000f0c7348 */ /* 0x001fea0003c00000 */
[----:B------:R-:W-:Y:S02]  /*1c130*/  ELECT P6, UR62, PT ;  /* 0x00000000003e782f */ /* 0x000fe400038c0000 */
[----:B------:R-:W-:Y:S01]  /*1c140*/  MOV R14, UR62 ;  /* 0x0000003e000e7c02 */ /* 0x000fe20008000f00 */
[----:B0-----:R-:W-:Y:S10]  /*1c150*/  ENDCOLLECTIVE ;  /* 0x000000000000791b */ /* 0x001ff40003800000 */
.L_x_7412:
[----:B------:R-:W-:Y:S05]  /*1c160*/  BSYNC B1 ;  /* 0x0000000000017941 */ /* 0x000fea0003800000 */
.L_x_7411:
[----:B------:R-:W-:Y:S05]  /*1c170*/  BRA `(.L_x_7220) ;  /* 0xffffff9000247947 */ /* 0x000fea000383ffff */
.L_x_7223:
[----:B0-----:R0:W1:Y:S02]  /*1c180*/  SYNCS.PHASECHK.TRANS64.TRYWAIT P0, [R22+URZ+0x28820], R5 ;  /* 0x02882005160075a7 */ /* 0x001064000800017f */
[----:B-1----:R-:W-:Y:S05]  /*1c190*/  @!P0 NANOSLEEP.SYNCS 0x989680 ;  /* 0x009896800000895d */ /* 0x002fea0003900000 */
[----:B------:R-:W1:Y:S02]  /*1c1a0*/  @!P0 SYNCS.PHASECHK.TRANS64 P0, [R22+URZ+0x28820], R5 ;  /* 0x02882005160085a7 */ /* 0x000e64000800007f */
[----:B-1----:R-:W-:Y:S05]  /*1c1b0*/  @!P0 BRA `(.L_x_7223) ;  /* 0xfffffffc00f08947 */ /* 0x002fea000383ffff */
[----:B------:R-:W-:Y:S05]  /*1c1c0*/  BRA `(.L_x_7413) ;  /* 0xffffff9000347947 */ /* 0x000fea000383ffff */
.L_x_7227:
[----:B0-----:R0:W1:Y:S02]  /*1c1d0*/  SYNCS.PHASECHK.TRANS64.TRYWAIT P0, [R5+URZ+0x288a0], R6 ;  /* 0x0288a006050075a7 */ /* 0x001064000800017f */
[----:B-1----:R-:W-:Y:S05]  /*1c1e0*/  @!P0 NANOSLEEP.SYNCS 0x989680 ;  /* 0x009896800000895d */ /* 0x002fea0003900000 */
[----:B------:R-:W1:Y:S02]  /*1c1f0*/  @!P0 SYNCS.PHASECHK.TRANS64 P0, [R5+URZ+0x288a0], R6 ;  /* 0x0288a006050085a7 */ /* 0x000e64000800007f */
[----:B-1----:R-:W-:Y:S05]  /*1c200*/  @!P0 BRA `(.L_x_7227) ;  /* 0xfffffffc00f08947 */ /* 0x002fea000383ffff */
[----:B------:R-:W-:Y:S05]  /*1c210*/  BRA `(.L_x_7414) ;  /* 0xffffff90004c7947 */ /* 0x000fea000383ffff */
.L_x_7233:
[----:B-1----:R1:W2:Y:S02]  /*1c220*/  SYNCS.PHASECHK.TRANS64.TRYWAIT P0, [R5+URZ+0x288c0], R6 ;  /* 0x0288c006050075a7 */ /* 0x0022a4000800017f */
[----:B--2---:R-:W-:Y:S05]  /*1c230*/  @!P0 NANOSLEEP.SYNCS 0x989680 ;  /* 0x009896800000895d */ /* 0x004fea0003900000 */
[----:B------:R-:W2:Y:S02]  /*1c240*/  @!P0 SYNCS.PHASECHK.TRANS64 P0, [R5+URZ+0x288c0], R6 ;  /* 0x0288c006050085a7 */ /* 0x000ea4000800007f */
[----:B--2---:R-:W-:Y:S05]  /*1c250*/  @!P0 BRA `(.L_x_7233) ;  /* 0xfffffffc00f08947 */ /* 0x004fea000383ffff */
[----:B------:R-:W-:Y:S05]  /*1c260*/  BRA `(.L_x_7415) ;  /* 0xffffff94000c7947 */ /* 0x000fea000383ffff */
.L_x_7241:
[----:B-1----:R1:W2:Y:S02]  /*1c270*/  SYNCS.PHASECHK.TRANS64.TRYWAIT P1, [R8+URZ+0x288a0], R7 ;  /* 0x0288a007080075a7 */ /* 0x0022a4000802017f */
[----:B--2---:R-:W-:Y:S05]  /*1c280*/  @!P1 NANOSLEEP.SYNCS 0x989680 ;  /* 0x009896800000995d */ /* 0x004fea0003900000 */
[----:B------:R-:W2:Y:S02]  /*1c290*/  @!P1 SYNCS.PHASECHK.TRANS64 P1, [R8+URZ+0x288a0], R7 ;  /* 0x0288a007080095a7 */ /* 0x000ea4000802007f */
[----:B--2---:R-:W-:Y:S05]  /*1c2a0*/  @!P1 BRA `(.L_x_7241) ;  /* 0xfffffffc00f09947 */ /* 0x004fea000383ffff */
[----:B------:R-:W-:Y:S05]  /*1c2b0*/  BRA `(.L_x_7416) ;  /* 0xffffff9800087947 */ /* 0x000fea000383ffff */
.L_x_7247:
[----:B0-----:R0:W2:Y:S02]  /*1c2c0*/  SYNCS.PHASECHK.TRANS64.TRYWAIT P1, [R8+URZ+0x288c0], R7 ;  /* 0x0288c007080075a7 */ /* 0x0010a4000802017f */
[----:B--2---:R-:W-:Y:S05]  /*1c2d0*/  @!P1 NANOSLEEP.SYNCS 0x989680 ;  /* 0x009896800000995d */ /* 0x004fea0003900000 */
[----:B------:R-:W2:Y:S02]  /*1c2e0*/  @!P1 SYNCS.PHASECHK.TRANS64 P1, [R8+URZ+0x288c0], R7 ;  /* 0x0288c007080095a7 */ /* 0x000ea4000802007f */
[----:B--2---:R-:W-:Y:S05]  /*1c2f0*/  @!P1 BRA `(.L_x_7247) ;  /* 0xfffffffc00f09947 */ /* 0x004fea000383ffff */
[----:B------:R-:W-:Y:S05]  /*1c300*/  BRA `(.L_x_7417) ;  /* 0xffffff9800c07947 */ /* 0x000fea000383ffff */
.L_x_7261:
        /* <DEDUP_REMOVED lines=11> */
.L_x_7419:
[----:B------:R-:W-:Y:S05]  /*1c3c0*/  BSYNC B0 ;  /* 0x0000000000007941 */ /* 0x000fea0003800000 */
.L_x_7418:
[----:B------:R-:W-:Y:S05]  /*1c3d0*/  BRA `(.L_x_7420) ;  /* 0xffffffa400807947 */ /* 0x000fea000383ffff */
.L_x_7264:
[----:B0-----:R0:W1:Y:S02]  /*1c3e0*/  SYNCS.PHASECHK.TRANS64.TRYWAIT P0, [R7+URZ+0x28840], R2 ;  /* 0x02884002070075a7 */ /* 0x001064000800017f */
[----:B-1----:R-:W-:Y:S05]  /*1c3f0*/  @!P0 NANOSLEEP.SYNCS 0x989680 ;  /* 0x009896800000895d */ /* 0x002fea0003900000 */
[----:B------:R-:W1:Y:S02]  /*1c400*/  @!P0 SYNCS.PHASECHK.TRANS64 P0, [R7+URZ+0x28840], R2 ;  /* 0x02884002070085a7 */ /* 0x000e64000800007f */
[----:B-1----:R-:W-:Y:S05]  /*1c410*/  @!P0 BRA `(.L_x_7264) ;  /* 0xfffffffc00f08947 */ /* 0x002fea000383ffff */
[----:B------:R-:W-:Y:S05]  /*1c420*/  BRA `(.L_x_7421) ;  /* 0xffffffa400dc7947 */ /* 0x000fea000383ffff */
.L_x_7265:
        /* <DEDUP_REMOVED lines=8> */
.L_x_7423:
[----:B------:R-:W-:Y:S05]  /*1c4b0*/  BSYNC B0 ;  /* 0x0000000000007941 */ /* 0x000fea0003800000 */
.L_x_7422:
        /* <DEDUP_REMOVED lines=9> */
.L_x_7424:
[----:B------:R-:W-:Y:S01]  /*1c550*/  MOV R13, R0 ;  /* 0x00000000000d7202 */ /* 0x000fe20000000f00 */
[----:B------:R-:W-:Y:S01]  /*1c560*/  IMAD.MOV.U32 R12, RZ, RZ, 0x1 ;  /* 0x00000001ff0c7424 */ /* 0x000fe200078e00ff */
[----:B------:R-:W-:-:S07]  /*1c570*/  MOV R3, R14 ;  /* 0x0000000e00037202 */ /* 0x000fce0000000f00 */
[----:B------:R-:W-:Y:S05]  /*1c580*/  WARPSYNC.COLLECTIVE R15, `(.L_x_7425) ;  /* 0x000000000f087348 */ /* 0x000fea0003c00000 */
[----:B------:R0:W1:Y:S02]  /*1c590*/  SHFL.IDX P6, R14, R13, R12, R11 ;  /* 0x0000000c0d0e7389 */ /* 0x00006400000c000b */
[----:B01----:R-:W-:Y:S01]  /*1c5a0*/  ENDCOLLECTIVE ;  /* 0x000000000000791b */ /* 0x003fe20003800000 */
.L_x_7425:
        /* <DEDUP_REMOVED lines=16> */
.L_x_7426:
[----:B------:R-:W-:Y:S01]  /*1c6b0*/  @P0 LEA R8, R5, R22, 0x1 ;  /* 0x0000001605080211 */ /* 0x000fe200078e08ff */
[----:B------:R-:W-:Y:S02]  /*1c6c0*/  IMAD.MOV.U32 R13, RZ, RZ, R0 ;  /* 0x000000ffff0d7224 */ /* 0x000fe400078e0000 */
[----:B------:R-:W-:Y:S02]  /*1c6d0*/  IMAD.MOV.U32 R12, RZ, RZ, 0x2 ;  /* 0x00000002ff0c7424 */ /* 0x000fe400078e00ff */
[----:B------:R-:W-:-:S07]  /*1c6e0*/  IMAD.MOV.U32 R3, RZ, RZ, R14 ;  /* 0x000000ffff037224 */ /* 0x000fce00078e000e */
[----:B------:R-:W-:Y:S05]  /*1c6f0*/  WARPSYNC.COLLECTIVE R15, `(.L_x_7427) ;  /* 0x000000000f087348 */ /* 0x000fea0003c00000 */
[----:B------:R0:W1:Y:S02]  /*1c700*/  SHFL.IDX P6, R14, R13, R12, R11 ;  /* 0x0000000c0d0e7389 */ /* 0x00006400000c000b */
[----:B01----:R-:W-:Y:S01]  /*1c710*/  ENDCOLLECTIVE ;  /* 0x000000000000791b */ /* 0x003fe20003800000 */
.L_x_7427:
        /* <DEDUP_REMOVED lines=16> */
.L_x_7428:
[----:B------:R-:W-:Y:S02]  /*1c820*/  @P0 IMAD R8, R5, 0x2, R22 ;  /* 0x0000000205080824 */ /* 0x000fe400078e0216 */
[----:B------:R-:W-:Y:S01]  /*1c830*/  IMAD.MOV.U32 R13, RZ, RZ, R0 ;  /* 0x000000ffff0d7224 */ /* 0x000fe200078e0000 */
[----:B------:R-:W-:Y:S01]  /*1c840*/  MOV R12, 0x3 ;  /* 0x00000003000c7802 */ /* 0x000fe20000000f00 */
[----:B------:R-:W-:-:S07]  /*1c850*/  IMAD.MOV.U32 R3, RZ, RZ, R14 ;  /* 0x000000ffff037224 */ /* 0x000fce00078e000e */
[----:B------:R-:W-:Y:S05]  /*1c860*/  WARPSYNC.COLLECTIVE R15, `(.L_x_7429) ;  /* 0x000000000f087348 */ /* 0x000fea0003c00000 */
[----:B------:R0:W1:Y:S02]  /*1c870*/  SHFL.IDX P6, R14, R13, R12, R11 ;  /* 0x0000000c0d0e7389 */ /* 0x00006400000c000b */
[----:B01----:R-:W-:Y:S01]  /*1c880*/  ENDCOLLECTIVE ;  /* 0x000000000000791b */ /* 0x003fe20003800000 */
.L_x_7429:
        /* <DEDUP_REMOVED lines=16> */
.L_x_7430:
[----:B------:R-:W-:Y:S01]  /*1c990*/  @P0 IMAD R8, R5, 0x2, R22 ;  /* 0x0000000205080824 */ /* 0x000fe200078e0216 */
[----:B------:R-:W-:Y:S01]  /*1c9a0*/  MOV R13, R0 ;  /* 0x00000000000d7202 */ /* 0x000fe20000000f00 */
[----:B------:R-:W-:Y:S01]  /*1c9b0*/  IMAD.MOV.U32 R12, RZ, RZ, 0x4 ;  /* 0x00000004ff0c7424 */ /* 0x000fe200078e00ff */
[----:B------:R-:W-:-:S07]  /*1c9c0*/  MOV R3, R14 ;  /* 0x0000000e00037202 */ /* 0x000fce0000000f00 */
[----:B------:R-:W-:Y:S05]  /*1c9d0*/  WARPSYNC.COLLECTIVE R15, `(.L_x_7431) ;  /* 0x000000000f087348 */ /* 0x000fea0003c00000 */
[----:B------:R0:W1:Y:S02]  /*1c9e0*/  SHFL.IDX P6, R14, R13, R12, R11 ;  /* 0x0000000c0d0e7389 */ /* 0x00006400000c000b */
[----:B01----:R-:W-:Y:S01]  /*1c9f0*/  ENDCOLLECTIVE ;  /* 0x000000000000791b */ /* 0x003fe20003800000 */
.L_x_7431:
        /* <DEDUP_REMOVED lines=16> */
.L_x_7432:
[----:B------:R-:W-:Y:S01]  /*1cb00*/  @P0 LEA R8, R5, R22, 0x1 ;  /* 0x0000001605080211 */ /* 0x000fe200078e08ff */
[----:B------:R-:W-:Y:S02]  /*1cb10*/  IMAD.MOV.U32 R13, RZ, RZ, R0 ;  /* 0x000000ffff0d7224 */ /* 0x000fe400078e0000 */
[----:B------:R-:W-:Y:S02]  /*1cb20*/  IMAD.MOV.U32 R12, RZ, RZ, 0x5 ;  /* 0x00000005ff0c7424 */ /* 0x000fe400078e00ff */
[----:B------:R-:W-:-:S07]  /*1cb30*/  IMAD.MOV.U32 R3, RZ, RZ, R14 ;  /* 0x000000ffff037224 */ /* 0x000fce00078e000e */
[----:B------:R-:W-:Y:S05]  /*1cb40*/  WARPSYNC.COLLECTIVE R15, `(.L_x_7433) ;  /* 0x000000000f087348 */ /* 0x000fea0003c00000 */
[----:B------:R0:W1:Y:S02]  /*1cb50*/  SHFL.IDX P6, R14, R13, R12, R11 ;  /* 0x0000000c0d0e7389 */ /* 0x00006400000c000b */
[----:B01----:R-:W-:Y:S01]  /*1cb60*/  ENDCOLLECTIVE ;  /* 0x000000000000791b */ /* 0x003fe20003800000 */
.L_x_7433:
        /* <DEDUP_REMOVED lines=16> */
.L_x_7434:
[----:B------:R-:W-:Y:S02]  /*1cc70*/  @P0 IMAD R8, R5, 0x2, R22 ;  /* 0x0000000205080824 */ /* 0x000fe400078e0216 */
[----:B------:R-:W-:Y:S01]  /*1cc80*/  IMAD.MOV.U32 R13, RZ, RZ, R0 ;  /* 0x000000ffff0d7224 */ /* 0x000fe200078e0000 */
[----:B------:R-:W-:Y:S01]  /*1cc90*/  MOV R12, 0x6 ;  /* 0x00000006000c7802 */ /* 0x000fe20000000f00 */
[----:B------:R-:W-:-:S07]  /*1cca0*/  IMAD.MOV.U32 R3, RZ, RZ, R14 ;  /* 0x000000ffff037224 */ /* 0x000fce00078e000e */
[----:B------:R-:W-:Y:S05]  /*1ccb0*/  WARPSYNC.COLLECTIVE R15, `(.L_x_7435) ;  /* 0x000000000f087348 */ /* 0x000fea0003c00000 */
[----:B------:R0:W1:Y:S02]  /*1ccc0*/  SHFL.IDX P6, R14, R13, R12, R11 ;  /* 0x0000000c0d0e7389 */ /* 0x00006400000c000b */
[----:B01----:R-:W-:Y:S01]  /*1ccd0*/  ENDCOLLECTIVE ;  /* 0x000000000000791b */ /* 0x003fe20003800000 */
.L_x_7435:
        /* <DEDUP_REMOVED lines=16> */
.L_x_7436:
[----:B------:R-:W-:Y:S01]  /*1cde0*/  @P0 IMAD R8, R5, 0x2, R22 ;  /* 0x0000000205080824 */ /* 0x000fe200078e0216 */
[----:B------:R-:W-:Y:S01]  /*1cdf0*/  MOV R13, R0 ;  /* 0x00000000000d7202 */ /* 0x000fe20000000f00 */
[----:B------:R-:W-:Y:S01]  /*1ce00*/  IMAD.MOV.U32 R12, RZ, RZ, 0x7 ;  /* 0x00000007ff0c7424 */ /* 0x000fe200078e00ff */
[----:B------:R-:W-:-:S07]  /*1ce10*/  MOV R3, R14 ;  /* 0x0000000e00037202 */ /* 0x000fce0000000f00 */
[----:B------:R-:W-:Y:S05]  /*1ce20*/  WARPSYNC.COLLECTIVE R15, `(.L_x_7437) ;  /* 0x000000000f087348 */ /* 0x000fea0003c00000 */
[----:B------:R0:W1:Y:S02]  /*1ce30*/  SHFL.IDX P6, R14, R13, R12, R11 ;  /* 0x0000000c0d0e7389 */ /* 0x00006400000c000b */
[----:B01----:R-:W-:Y:S01]  /*1ce40*/  ENDCOLLECTIVE ;  /* 0x000000000000791b */ /* 0x003fe20003800000 */
.L_x_7437:
        /* <DEDUP_REMOVED lines=14> */
.L_x_7438:
[----:B------:R-:W-:Y:S01]  /*1cf30*/  @!PT LDS RZ, [RZ] ;  /* 0x00000000fffff984 */ /* 0x000fe20000000800 */
[----:B------:R-:W-:Y:S01]  /*1cf40*/  @!PT LDS RZ, [RZ] ;  /* 0x00000000fffff984 */ /* 0x000fe20000000800 */
[----:B------:R-:W-:Y:S01]  /*1cf50*/  @!PT LDS RZ, [RZ] ;  /* 0x00000000fffff984 */ /* 0x000fe20000000800 */
[----:B------:R0:W-:Y:S02]  /*1cf60*/  @P0 LDGSTS.E.BYPASS.LTC128B.128 [R8+0x1f400], desc[UR38][R2.64+0x80], !P2 ;  /* 0x1f40008002080fae */ /* 0x0001e4000d101d66 */
[----:B0-----:R-:W-:Y:S01]  /*1cf70*/  IMAD.MOV.U32 R2, RZ, RZ, R14 ;  /* 0x000000ffff027224 */ /* 0x001fe200078e000e */
[----:B------:R-:W-:Y:S06]  /*1cf80*/  BRA `(.L_x_7439) ;  /* 0xffffffa000b47947 */ /* 0x000fec000383ffff */
.L_x_7270:
[----:B------:R-:W-:Y:S01]  /*1cf90*/  IMAD.MOV.U32 R13, RZ, RZ, R5 ;  /* 0x000000ffff0d7224 */ /* 0x000fe200078e0005 */
[----:B------:R-:W-:Y:S01]  /*1cfa0*/  MOV R12, RZ ;  /* 0x000000ff000c7202 */ /* 0x000fe20000000f00 */
[----:B------:R-:W-:Y:S02]  /*1cfb0*/  IMAD.MOV.U32 R11, RZ, RZ, 0x181f ;  /* 0x0000181fff0b7424 */ /* 0x000fe400078e00ff */
[----:B------:R-:W-:Y:S02]  /*1cfc0*/  IMAD.MOV.U32 R15, RZ, RZ, -0x1 ;  /* 0xffffffffff0f7424 */ /* 0x000fe400078e00ff */
[----:B-----5:R-:W-:Y:S02]  /*1cfd0*/  IMAD R6, R20, R8, RZ ;  /* 0x0000000814067224 */ /* 0x020fe400078e02ff */
[----:B------:R-:W-:-:S07]  /*1cfe0*/  IMAD.IADD R4, R10, 0x1, R4 ;  /* 0x000000010a047824 */ /* 0x000fce00078e0204 */
[----:B------:R-:W-:Y:S05]  /*1cff0*/  WARPSYNC.COLLECTIVE R15, `(.L_x_7440) ;  /* 0x000000000f087348 */ /* 0x000fea0003c00000 */
[----:B------:R0:W1:Y:S02]  /*1d000*/  SHFL.IDX P6, R14, R13, R12, R11 ;  /* 0x0000000c0d0e7389 */ /* 0x00006400000c000b */
[----:B01----:R-:W-:Y:S01]  /*1d010*/  ENDCOLLECTIVE ;  /* 0x000000000000791b */ /* 0x003fe20003800000 */
.L_x_7440:
[C---:B------:R-:W-:Y:S01]  /*1d020*/  VIADD R7, R4.reuse, 0x10 ;  /* 0x0000001004077836 */ /* 0x040fe20000000000 */
[----:B------:R-:W-:Y:S01]  /*1d030*/  ISETP.GE.AND P3, PT, R4, R6, PT ;  /* 0x000000060400720c */ /* 0x000fe20003f66270 */
[----:B------:R-:W-:Y:S01]  /*1d040*/  IMAD.MOV.U32 R13, RZ, RZ, R0 ;  /* 0x000000ffff0d7224 */ /* 0x000fe200078e0000 */
[----:B------:R-:W-:-:S11]  /*1d050*/  MOV R2, R14 ;  /* 0x0000000e00027202 */ /* 0x000fd60000000f00 */
[----:B------:R-:W-:Y:S05]  /*1d060*/  WARPSYNC.COLLECTIVE R15, `(.L_x_7441) ;  /* 0x000000000f087348 */ /* 0x000fea0003c00000 */
[----:B------:R0:W1:Y:S02]  /*1d070*/  SHFL.IDX P6, R14, R13, R12, R11 ;  /* 0x0000000c0d0e7389 */ /* 0x00006400000c000b */
[----:B01----:R-:W-:Y:S01]  /*1d080*/  ENDCOLLECTIVE ;  /* 0x000000000000791b */ /* 0x003fe20003800000 */
.L_x_7441:
        /* <DEDUP_REMOVED lines=8> */
.L_x_7442:
        /* <DEDUP_REMOVED lines=11> */
.L_x_7443:
        /* <DEDUP_REMOVED lines=8> */
.L_x_7444:
[----:B------:R-:W-:Y:S01]  /*1d240*/  @!P3 MOV R3, R7 ;  /* 0x000000070003b202 */ /* 0x000fe20000000f00 */
[----:B------:R-:W-:-:S04]  /*1d250*/  VIADD R7, R4, 0x20 ;  /* 0x0000002004077836 */ /* 0x000fc80000000000 */
        /* <DEDUP_REMOVED lines=11> */
.L_x_7445:
        /* <DEDUP_REMOVED lines=8> */
.L_x_7446:
        /* <DEDUP_REMOVED lines=13> */
.L_x_7447:
        /* <DEDUP_REMOVED lines=8> */
.L_x_7448:
[----:B------:R-:W-:Y:S02]  /*1d4e0*/  @!P3 IMAD.MOV.U32 R3, RZ, RZ, R7 ;  /* 0x000000ffff03b224 */ /* 0x000fe400078e0007 */
[----:B------:R-:W-:-:S03]  /*1d4f0*/  VIADD R7, R4, 0x40 ;  /* 0x0000004004077836 */ /* 0x000fc60000000000 */
        /* <DEDUP_REMOVED lines=11> */
.L_x_7449:
        /* <DEDUP_REMOVED lines=8> */
.L_x_7450:
        /* <DEDUP_REMOVED lines=13> */
.L_x_7451:
        /* <DEDUP_REMOVED lines=8> */
.L_x_7452:
[----:B------:R-:W-:-:S05]  /*1d780*/  @!P3 MOV R3, R7 ;  /* 0x000000070003b202 */ /* 0x000fca0000000f00 */
[----:B------:R-:W-:Y:S01]  /*1d790*/  @!PT LDS RZ, [RZ] ;  /* 0x00000000fffff984 */ /* 0x000fe20000000800 */
[----:B------:R-:W-:Y:S01]  /*1d7a0*/  @!PT LDS RZ, [RZ] ;  /* 0x00000000fffff984 */ /* 0x000fe20000000800 */
[----:B------:R-:W-:Y:S01]  /*1d7b0*/  @!PT LDS RZ, [RZ] ;  /* 0x00000000fffff984 */ /* 0x000fe20000000800 */
[----:B------:R-:W-:Y:S04]  /*1d7c0*/  @!P3 LDGSTS.E.BYPASS.LTC128B.128 [R9+0x12c00], desc[UR38][R2.64], !P0 ;  /* 0x12c000000209bfae */ /* 0x000fe8000c101d66 */
[----:B------:R0:W-:Y:S01]  /*1d7d0*/  @!P3 LDGSTS.E.BYPASS.LTC128B.128 [R9+0x16c00], desc[UR38][R2.64+0x80], !P1 ;  /* 0x16c000800209bfae */ /* 0x0001e2000c901d66 */
[----:B------:R-:W-:Y:S01]  /*1d7e0*/  MOV R13, R0 ;  /* 0x00000000000d7202 */ /* 0x000fe20000000f00 */
[----:B0-----:R-:W-:Y:S02]  /*1d7f0*/  VIADD R3, R4, 0x60 ;  /* 0x0000006004037836 */ /* 0x001fe40000000000 */
[----:B------:R-:W-:-:S07]  /*1d800*/  IMAD.MOV.U32 R2, RZ, RZ, R14 ;  /* 0x000000ffff027224 */ /* 0x000fce00078e000e */
[----:B------:R-:W-:Y:S05]  /*1d810*/  WARPSYNC.COLLECTIVE R15, `(.L_x_7453) ;  /* 0x000000000f087348 */ /* 0x000fea0003c00000 */
[----:B------:R0:W1:Y:S02]  /*1d820*/  SHFL.IDX P6, R14, R13, R12, R11 ;  /* 0x0000000c0d0e7389 */ /* 0x00006400000c000b */
[----:B01----:R-:W-:Y:S01]  /*1d830*/  ENDCOLLECTIVE ;  /* 0x000000000000791b */ /* 0x003fe20003800000 */
.L_x_7453:
[----:B------:R-:W-:Y:S01]  /*1d840*/  ISETP.GE.AND P3, PT, R3, R6, PT ;  /* 0x000000060300720c */ /* 0x000fe20003f66270 */
[----:B------:R-:W-:Y:S01]  /*1d850*/  IMAD.MOV.U32 R13, RZ, RZ, R5 ;  /* 0x000000ffff0d7224 */ /* 0x000fe200078e0005 */
[----:B------:R-:W-:-:S11]  /*1d860*/  MOV R12, 0x7 ;  /* 0x00000007000c7802 */ /* 0x000fd60000000f00 */
[----:B------:R-:W-:-:S04]  /*1d870*/  @!P3 LEA R14, P2, R31, R14, 0x1 ;  /* 0x0000000e1f0eb211 */ /* 0x000fc800078408ff */
[----:B------:R-:W-:Y:S01]  /*1d880*/  @!P3 IADD3.X R7, RZ, R2, RZ, P2, !PT ;  /* 0x00000002ff07b210 */ /* 0x000fe200017fe4ff */
[----:B------:R-:W-:-:S08]  /*1d890*/  @!P3 IMAD.MOV.U32 R2, RZ, RZ, R14 ;  /* 0x000000ffff02b224 */ /* 0x000fd000078e000e */
[----:B------:R-:W-:Y:S05]  /*1d8a0*/  WARPSYNC.COLLECTIVE R15, `(.L_x_7454) ;  /* 0x000000000f087348 */ /* 0x000fea0003c00000 */
[----:B------:R0:W1:Y:S02]  /*1d8b0*/  SHFL.IDX P6, R14, R13, R12, R11 ;  /* 0x0000000c0d0e7389 */ /* 0x00006400000c000b */
[----:B01----:R-:W-:Y:S01]  /*1d8c0*/  ENDCOLLECTIVE ;  /* 0x000000000000791b */ /* 0x003fe20003800000 */
.L_x_7454:
[----:B------:R-:W-:-:S05]  /*1d8d0*/  @!P3 MOV R3, R7 ;  /* 0x000000070003b202 */ /* 0x000fca0000000f00 */
[----:B------:R-:W-:Y:S01]  /*1d8e0*/  @!PT LDS RZ, [RZ] ;  /* 0x00000000fffff984 */ /* 0x000fe20000000800 */
[----:B------:R-:W-:Y:S01]  /*1d8f0*/  @!PT LDS RZ, [RZ] ;  /* 0x00000000fffff984 */ /* 0x000fe20000000800 */
[----:B------:R-:W-:Y:S01]  /*1d900*/  @!PT LDS RZ, [RZ] ;  /* 0x00000000fffff984 */ /* 0x000fe20000000800 */
[----:B------:R0:W-:Y:S04]  /*1d910*/  @!P3 LDGSTS.E.BYPASS.LTC128B.128 [R9+0x13400], desc[UR38][R2.64], !P0 ;  /* 0x134000000209bfae */ /* 0x0001e8000c101d66 */
[----:B------:R0:W-:Y:S01]  /*1d920*/  @!P3 LDGSTS.E.BYPASS.LTC128B.128 [R9+0x17400], desc[UR38][R2.64+0x80], !P1 ;  /* 0x174000800209bfae */ /* 0x0001e2000c901d66 */
[----:B------:R-:W-:Y:S01]  /*1d930*/  MOV R13, R0 ;  /* 0x00000000000d7202 */ /* 0x000fe20000000f00 */
[----:B------:R-:W-:-:S07]  /*1d940*/  IMAD.MOV.U32 R5, RZ, RZ, R14 ;  /* 0x000000ffff057224 */ /* 0x000fce00078e000e */
[----:B0-----:R-:W-:Y:S05]  /*1d950*/  WARPSYNC.COLLECTIVE R15, `(.L_x_7455) ;  /* 0x000000000f087348 */ /* 0x001fea0003c00000 */
[----:B------:R1:W2:Y:S02]  /*1d960*/  SHFL.IDX P6, R14, R13, R12, R11 ;  /* 0x0000000c0d0e7389 */ /* 0x0002a400000c000b */
[----:B012---:R-:W-:Y:S01]  /*1d970*/  ENDCOLLECTIVE ;  /* 0x000000000000791b */ /* 0x007fe20003800000 */
.L_x_7455:
[----:B------:R-:W-:Y:S05]  /*1d980*/  BRA `(.L_x_7456) ;  /* 0xffffffa400207947 */ /* 0x000fea000383ffff */
.L_x_7275:
[----:B0-----:R0:W1:Y:S02]  /*1d990*/  SYNCS.PHASECHK.TRANS64.TRYWAIT P0, [R22+URZ+0x28820], R3 ;  /* 0x02882003160075a7 */ /* 0x001064000800017f */
[----:B-1----:R-:W-:Y:S05]  /*1d9a0*/  @!P0 NANOSLEEP.SYNCS 0x989680 ;  /* 0x009896800000895d */ /* 0x002fea0003900000 */
[----:B------:R-:W1:Y:S02]  /*1d9b0*/  @!P0 SYNCS.PHASECHK.TRANS64 P0, [R22+URZ+0x28820], R3 ;  /* 0x02882003160085a7 */ /* 0x000e64000800007f */
[----:B-1----:R-:W-:Y:S05]  /*1d9c0*/  @!P0 BRA `(.L_x_7275) ;  /* 0xfffffffc00f08947 */ /* 0x002fea000383ffff */
[----:B------:R-:W-:Y:S05]  /*1d9d0*/  BRA `(.L_x_7457) ;  /* 0xffffffa400907947 */ /* 0x000fea000383ffff */
.L_x_7280:
[----:B0-----:R0:W1:Y:S02]  /*1d9e0*/  SYNCS.PHASECHK.TRANS64.TRYWAIT P0, [R6+URZ+0x28840], R3 ;  /* 0x02884003060075a7 */ /* 0x001064000800017f */
[----:B-1----:R-:W-:Y:S05]  /*1d9f0*/  @!P0 NANOSLEEP.SYNCS 0x989680 ;  /* 0x009896800000895d */ /* 0x002fea0003900000 */
[----:B------:R-:W1:Y:S02]  /*1da00*/  @!P0 SYNCS.PHASECHK.TRANS64 P0, [R6+URZ+0x28840], R3 ;  /* 0x02884003060085a7 */ /* 0x000e64000800007f */
[----:B-1----:R-:W-:Y:S05]  /*1da10*/  @!P0 BRA `(.L_x_7280) ;  /* 0xfffffffc00f08947 */ /* 0x002fea000383ffff */
[----:B------:R-:W-:Y:S05]  /*1da20*/  BRA `(.L_x_7458) ;  /* 0xffffffa800607947 */ /* 0x000fea000383ffff */
.L_x_7281:
        /* <DEDUP_REMOVED lines=8> */
.L_x_7460:
[----:B------:R-:W-:Y:S05]  /*1dab0*/  BSYNC B1 ;  /* 0x0000000000017941 */ /* 0x000fea0003800000 */
.L_x_7459:
[----:B------:R-:W-:Y:S01]  /*1dac0*/  MOV R13, R7 ;  /* 0x00000007000d7202 */ /* 0x000fe20000000f00 */
[----:B------:R-:W-:Y:S01]  /*1dad0*/  IMAD.MOV.U32 R12, RZ, RZ, RZ ;  /* 0x000000ffff0c7224 */ /* 0x000fe200078e00ff */
[----:B------:R-:W-:Y:S01]  /*1dae0*/  MOV R11, 0x181f ;  /* 0x0000181f000b7802 */ /* 0x000fe20000000f00 */
[----:B------:R-:W-:Y:S02]  /*1daf0*/  IMAD.MOV.U32 R15, RZ, RZ, -0x1 ;  /* 0xffffffffff0f7424 */ /* 0x000fe400078e00ff */
[----:B------:R-:W-:Y:S02]  /*1db00*/  IMAD.MOV.U32 R3, RZ, RZ, R14 ;  /* 0x000000ffff037224 */ /* 0x000fe400078e000e */
[----:B------:R-:W-:-:S07]  /*1db10*/  IMAD.SHL.U32 R5, R31, 0x2, RZ ;  /* 0x000000021f057824 */ /* 0x000fce00078e00ff */
[----:B------:R-:W-:Y:S05]  /*1db20*/  WARPSYNC.COLLECTIVE R15, `(.L_x_7461) ;  /* 0x000000000f087348 */ /* 0x000fea0003c00000 */
[----:B------:R0:W1:Y:S02]  /*1db30*/  SHFL.IDX P6, R14, R13, R12, R11 ;  /* 0x0000000c0d0e7389 */ /* 0x00006400000c000b */
[----:B01----:R-:W-:Y:S01]  /*1db40*/  ENDCOLLECTIVE ;  /* 0x000000000000791b */ /* 0x003fe20003800000 */
.L_x_7461:
[----:B------:R-:W-:Y:S01]  /*1db50*/  IMAD R8, R8, 0x2, R22 ;  /* 0x0000000208087824 */ /* 0x000fe200078e0216 */
[----:B------:R-:W-:Y:S01]  /*1db60*/  MOV R13, R9 ;  /* 0x00000009000d7202 */ /* 0x000fe20000000f00 */
[----:B------:R-:W-:Y:S01]  /*1db70*/  IMAD.MOV.U32 R12, RZ, RZ, 0x1 ;  /* 0x00000001ff0c7424 */ /* 0x000fe200078e00ff */
[----:B------:R-:W-:-:S07]  /*1db80*/  MOV R2, R14 ;  /* 0x0000000e00027202 */ /* 0x000fce0000000f00 */
[----:B------:R-:W-:Y:S05]  /*1db90*/  WARPSYNC.COLLECTIVE R15, `(.L_x_7462) ;  /* 0x000000000f087348 */ /* 0x000fea0003c00000 */
[----:B------:R0:W1:Y:S02]  /*1dba0*/  SHFL.IDX P6, R14, R13, R12, R11 ;  /* 0x0000000c0d0e7389 */ /* 0x00006400000c000b */
[----:B01----:R-:W-:Y:S01]  /*1dbb0*/  ENDCOLLECTIVE ;  /* 0x000000000000791b */ /* 0x003fe20003800000 */
.L_x_7462:
        /* <DEDUP_REMOVED lines=12> */
.L_x_7463:
[----:B------:R-:W-:Y:S01]  /*1dc80*/  MOV R13, R9 ;  /* 0x00000009000d7202 */ /* 0x000fe20000000f00 */
[----:B------:R-:W-:Y:S01]  /*1dc90*/  IMAD.MOV.U32 R12, RZ, RZ, 0x2 ;  /* 0x00000002ff0c7424 */ /* 0x000fe200078e00ff */
[----:B------:R-:W-:-:S07]  /*1dca0*/  MOV R2, R14 ;  /* 0x0000000e00027202 */ /* 0x000fce0000000f00 */
[----:B------:R-:W-:Y:S05]  /*1dcb0*/  WARPSYNC.COLLECTIVE R15, `(.L_x_7464) ;  /* 0x000000000f087348 */ /* 0x000fea0003c00000 */
[----:B------:R0:W1:Y:S02]  /*1dcc0*/  SHFL.IDX P6, R14, R13, R12, R11 ;  /* 0x0000000c0d0e7389 */ /* 0x00006400000c000b */
[----:B01----:R-:W-:Y:S01]  /*1dcd0*/  ENDCOLLECTIVE ;  /* 0x000000000000791b */ /* 0x003fe20003800000 */
.L_x_7464:
        /* <DEDUP_REMOVED lines=12> */
.L_x_7465:
[----:B------:R-:W-:Y:S01]  /*1dda0*/  MOV R13, R9 ;  /* 0x00000009000d7202 */ /* 0x000fe20000000f00 */
[----:B------:R-:W-:Y:S01]  /*1ddb0*/  IMAD.MOV.U32 R12, RZ, RZ, 0x3 ;  /* 0x00000003ff0c7424 */ /* 0x000fe200078e00ff */
[----:B------:R-:W-:-:S07]  /*1ddc0*/  MOV R2, R14 ;  /* 0x0000000e00027202 */ /* 0x000fce0000000f00 */
[----:B------:R-:W-:Y:S05]  /*1ddd0*/  WARPSYNC.COLLECTIVE R15, `(.L_x_7466) ;  /* 0x000000000f087348 */ /* 0x000fea0003c00000 */
[----:B------:R0:W1:Y:S02]  /*1dde0*/  SHFL.IDX P6, R14, R13, R12, R11 ;  /* 0x0000000c0d0e7389 */ /* 0x00006400000c000b */
[----:B01----:R-:W-:Y:S01]  /*1ddf0*/  ENDCOLLECTIVE ;  /* 0x000000000000791b */ /* 0x003fe20003800000 */
.L_x_7466:
        /* <DEDUP_REMOVED lines=12> */
.L_x_7467:
[----:B------:R-:W-:Y:S01]  /*1dec0*/  MOV R13, R9 ;  /* 0x00000009000d7202 */ /* 0x000fe20000000f00 */
[----:B------:R-:W-:Y:S01]  /*1ded0*/  IMAD.MOV.U32 R12, RZ, RZ, 0x4 ;  /* 0x00000004ff0c7424 */ /* 0x000fe200078e00ff */
[----:B------:R-:W-:-:S07]  /*1dee0*/  MOV R2, R14 ;  /* 0x0000000e00027202 */ /* 0x000fce0000000f00 */
[----:B------:R-:W-:Y:S05]  /*1def0*/  WARPSYNC.COLLECTIVE R15, `(.L_x_7468) ;  /* 0x000000000f087348 */ /* 0x000fea0003c00000 */
[----:B------:R0:W1:Y:S02]  /*1df00*/  SHFL.IDX P6, R14, R13, R12, R11 ;  /* 0x0000000c0d0e7389 */ /* 0x00006400000c000b */
[----:B01----:R-:W-:Y:S01]  /*1df10*/  ENDCOLLECTIVE ;  /* 0x000000000000791b */ /* 0x003fe20003800000 */
.L_x_7468:
        /* <DEDUP_REMOVED lines=12> */
.L_x_7469:
[----:B------:R-:W-:Y:S01]  /*1dfe0*/  MOV R13, R9 ;  /* 0x00000009000d7202 */ /* 0x000fe20000000f00 */
[----:B------:R-:W-:Y:S01]  /*1dff0*/  IMAD.MOV.U32 R12, RZ, RZ, 0x5 ;  /* 0x00000005ff0c7424 */ /* 0x000fe200078e00ff */
[----:B------:R-:W-:-:S07]  /*1e000*/  MOV R2, R14 ;  /* 0x0000000e00027202 */ /* 0x000fce0000000f00 */
[----:B------:R-:W-:Y:S05]  /*1e010*/  WARPSYNC.COLLECTIVE R15, `(.L_x_7470) ;  /* 0x000000000f087348 */ /* 0x000fea0003c00000 */
[----:B------:R0:W1:Y:S02]  /*1e020*/  SHFL.IDX P6, R14, R13, R12, R11 ;  /* 0x0000000c0d0e7389 */ /* 0x00006400000c000b */
[----:B01----:R-:W-:Y:S01]  /*1e030*/  ENDCOLLECTIVE ;  /* 0x000000000000791b */ /* 0x003fe20003800000 */
.L_x_7470:
        /* <DEDUP_REMOVED lines=12> */
.L_x_7471:
[----:B------:R-:W-:Y:S01]  /*1e100*/  MOV R13, R9 ;  /* 0x00000009000d7202 */ /* 0x000fe20000000f00 */
[----:B------:R-:W-:Y:S01]  /*1e110*/  IMAD.MOV.U32 R12, RZ, RZ, 0x6 ;  /* 0x00000006ff0c7424 */ /* 0x000fe200078e00ff */
[----:B------:R-:W-:-:S07]  /*1e120*/  MOV R2, R14 ;  /* 0x0000000e00027202 */ /* 0x000fce0000000f00 */
[----:B------:R-:W-:Y:S05]  /*1e130*/  WARPSYNC.COLLECTIVE R15, `(.L_x_7472) ;  /* 0x000000000f087348 */ /* 0x000fea0003c00000 */
[----:B------:R0:W1:Y:S02]  /*1e140*/  SHFL.IDX P6, R14, R13, R12, R11 ;  /* 0x0000000c0d0e7389 */ /* 0x00006400000c000b */
[----:B01----:R-:W-:Y:S01]  /*1e150*/  ENDCOLLECTIVE ;  /* 0x000000000000791b */ /* 0x003fe20003800000 */
.L_x_7472:
        /* <DEDUP_REMOVED lines=12> */
.L_x_7473:
[----:B------:R-:W-:Y:S01]  /*1e220*/  MOV R13, R9 ;  /* 0x00000009000d7202 */ /* 0x000fe20000000f00 */
[----:B------:R-:W-:Y:S01]  /*1e230*/  IMAD.MOV.U32 R12, RZ, RZ, 0x7 ;  /* 0x00000007ff0c7424 */ /* 0x000fe200078e00ff */
[----:B------:R-:W-:-:S07]  /*1e240*/  MOV R2, R14 ;  /* 0x0000000e00027202 */ /* 0x000fce0000000f00 */
[----:B------:R-:W-:Y:S05]  /*1e250*/  WARPSYNC.COLLECTIVE R15, `(.L_x_7474) ;  /* 0x000000000f087348 */ /* 0x000fea0003c00000 */
[----:B------:R0:W1:Y:S02]  /*1e260*/  SHFL.IDX P6, R14, R13, R12, R11 ;  /* 0x0000000c0d0e7389 */ /* 0x00006400000c000b */
[----:B01----:R-:W-:Y:S01]  /*1e270*/  ENDCOLLECTIVE ;  /* 0x000000000000791b */ /* 0x003fe20003800000 */
.L_x_7474:
        /* <DEDUP_REMOVED lines=12> */
.L_x_7475:
[----:B------:R-:W-:Y:S01]  /*1e340*/  MOV R2, R14 ;  /* 0x0000000e00027202 */ /* 0x000fe20000000f00 */
[----:B------:R-:W-:Y:S06]  /*1e350*/  BRA `(.L_x_7476) ;  /* 0xffffffa400347947 */ /* 0x000fec000383ffff */
.L_x_7286:
[----:B-1----:R1:W2:Y:S02]  /*1e360*/  SYNCS.PHASECHK.TRANS64.TRYWAIT P0, [R6+URZ+0x28860], R2 ;  /* 0x02886002060075a7 */ /* 0x0022a4000800017f */
[----:B--2---:R-:W-:Y:S05]  /*1e370*/  @!P0 NANOSLEEP.SYNCS 0x989680 ;  /* 0x009896800000895d */ /* 0x004fea0003900000 */
[----:B------:R-:W2:Y:S02]  /*1e380*/  @!P0 SYNCS.PHASECHK.TRANS64 P0, [R6+URZ+0x28860], R2 ;  /* 0x02886002060085a7 */ /* 0x000ea4000800007f */
[----:B--2---:R-:W-:Y:S05]  /*1e390*/  @!P0 BRA `(.L_x_7286) ;  /* 0xfffffffc00f08947 */ /* 0x004fea000383ffff */
[----:B------:R-:W-:Y:S05]  /*1e3a0*/  BRA `(.L_x_7477) ;  /* 0xffffffa400907947 */ /* 0x000fea000383ffff */
.L_x_7287:
[----:B------:R-:W-:Y:S01]  /*1e3b0*/  BSSY B1, `(.L_x_7478) ;  /* 0x0000008000017945 */ /* 0x000fe20003800000 */
[----:B------:R-:W-:Y:S01]  /*1e3c0*/  IMAD.MOV.U32 R13, RZ, RZ, R24 ;  /* 0x000000ffff0d7224 */ /* 0x000fe200078e0018 */
[----:B------:R-:W-:Y:S01]  /*1e3d0*/  MOV R12, RZ ;  /* 0x000000ff000c7202 */ /* 0x000fe20000000f00 */
[----:B------:R-:W-:Y:S01]  /*1e3e0*/  IMAD.MOV.U32 R11, RZ, RZ, 0x181f ;  /* 0x0000181fff0b7424 */ /* 0x000fe200078e00ff */
[----:B------:R-:W-:-:S07]  /*1e3f0*/  MOV R15, 0xffffffff ;  /* 0xffffffff000f7802 */ /* 0x000fce0000000f00 */
[----:B-1----:R-:W-:Y:S05]  /*1e400*/  WARPSYNC.COLLECTIVE R15, `(.L_x_7479) ;  /* 0x000000000f087348 */ /* 0x002fea0003c00000 */
[----:B------:R0:W2:Y:S02]  /*1e410*/  SHFL.IDX P6, R14, R13, R12, R11 ;  /* 0x0000000c0d0e7389 */ /* 0x0000a400000c000b */
[----:B012---:R-:W-:Y:S01]  /*1e420*/  ENDCOLLECTIVE ;  /* 0x000000000000791b */ /* 0x007fe20003800000 */
.L_x_7479:
[----:B------:R-:W-:Y:S05]  /*1e430*/  BSYNC B1 ;  /* 0x0000000000017941 */ /* 0x000fea0003800000 */
.L_x_7478:
[----:B------:R-:W-:Y:S01]  /*1e440*/  MOV R13, R23 ;  /* 0x00000017000d7202 */ /* 0x000fe20000000f00 */
[----:B------:R-:W-:Y:S01]  /*1e450*/  IMAD.MOV.U32 R12, RZ, RZ, RZ ;  /* 0x000000ffff0c7224 */ /* 0x000fe200078e00ff */
[----:B------:R-:W-:Y:S01]  /*1e460*/  MOV R11, 0x181f ;  /* 0x0000181f000b7802 */ /* 0x000fe20000000f00 */
[----:B------:R-:W-:Y:S01]  /*1e470*/  IMAD.MOV.U32 R15, RZ, RZ, -0x1 ;  /* 0xffffffffff0f7424 */ /* 0x000fe200078e00ff */
[----:B------:R-:W-:Y:S01]  /*1e480*/  LEA R7, R7, R22, 0x1 ;  /* 0x0000001607077211 */ /* 0x000fe200078e08ff */
[----:B------:R-:W-:-:S07]  /*1e490*/  IMAD.MOV.U32 R3, RZ, RZ, R14 ;  /* 0x000000ffff037224 */ /* 0x000fce00078e000e */
[----:B------:R-:W-:Y:S05]  /*1e4a0*/  WARPSYNC.COLLECTIVE R15, `(.L_x_7480) ;  /* 0x000000000f087348 */ /* 0x000fea0003c00000 */
[----:B------:R0:W1:Y:S02]  /*1e4b0*/  SHFL.IDX P6, R14, R13, R12, R11 ;  /* 0x0000000c0d0e7389 */ /* 0x00006400000c000b */
[----:B01----:R-:W-:Y:S01]  /*1e4c0*/  ENDCOLLECTIVE ;  /* 0x000000000000791b */ /* 0x003fe20003800000 */
.L_x_7480:
[----:B------:R-:W-:Y:S01]  /*1e4d0*/  IMAD.MOV.U32 R13, RZ, RZ, R24 ;  /* 0x000000ffff0d7224 */ /* 0x000fe200078e0018 */
[----:B------:R-:W-:Y:S02]  /*1e4e0*/  MOV R12, 0x1 ;  /* 0x00000001000c7802 */ /* 0x000fe40000000f00 */
[----:B------:R-:W-:-:S07]  /*1e4f0*/  MOV R2, R14 ;  /* 0x0000000e00027202 */ /* 0x000fce0000000f00 */
[----:B------:R-:W-:Y:S05]  /*1e500*/  WARPSYNC.COLLECTIVE R15, `(.L_x_7481) ;  /* 0x000000000f087348 */ /* 0x000fea0003c00000 */
[----:B------:R0:W1:Y:S02]  /*1e510*/  SHFL.IDX P6, R14, R13, R12, R11 ;  /* 0x0000000c0d0e7389 */ /* 0x00006400000c000b */
[----:B01----:R-:W-:Y:S01]  /*1e520*/  ENDCOLLECTIVE ;  /* 0x000000000000791b */ /* 0x003fe20003800000 */
.L_x_7481:
[----:B------:R-:W-:-:S05]  /*1e530*/  IADD3 R2, P0, R2, R5, RZ ;  /* 0x0000000502027210 */ /* 0x000fca0007f1e0ff */
        /* <DEDUP_REMOVED lines=13> */
.L_x_7482:
[----:B------:R-:W-:Y:S01]  /*1e610*/  IMAD.MOV.U32 R13, RZ, RZ, R24 ;  /* 0x000000ffff0d7224 */ /* 0x000fe200078e0018 */
[----:B------:R-:W-:Y:S01]  /*1e620*/  MOV R12, 0x2 ;  /* 0x00000002000c7802 */ /* 0x000fe20000000f00 */
[----:B------:R-:W-:-:S07]  /*1e630*/  IMAD.MOV.U32 R2, RZ, RZ, R14 ;  /* 0x000000ffff027224 */ /* 0x000fce00078e000e */
[----:B------:R-:W-:Y:S05]  /*1e640*/  WARPSYNC.COLLECTIVE R15, `(.L_x_7483) ;  /* 0x000000000f087348 */ /* 0x000fea0003c00000 */
[----:B------:R0:W1:Y:S02]  /*1e650*/  SHFL.IDX P6, R14, R13, R12, R11 ;  /* 0x0000000c0d0e7389 */ /* 0x00006400000c000b */
[----:B01----:R-:W-:Y:S01]  /*1e660*/  ENDCOLLECTIVE ;  /* 0x000000000000791b */ /* 0x003fe20003800000 */
.L_x_7483:
        /* <DEDUP_REMOVED lines=14> */
.L_x_7484:
[----:B------:R-:W-:Y:S01]  /*1e750*/  IMAD.MOV.U32 R13, RZ, RZ, R24 ;  /* 0x000000ffff0d7224 */ /* 0x000fe200078e0018 */
[----:B------:R-:W-:Y:S01]  /*1e760*/  MOV R12, 0x3 ;  /* 0x00000003000c7802 */ /* 0x000fe20000000f00 */
[----:B------:R-:W-:-:S07]  /*1e770*/  IMAD.MOV.U32 R2, RZ, RZ, R14 ;  /* 0x000000ffff027224 */ /* 0x000fce00078e000e */
[----:B------:R-:W-:Y:S05]  /*1e780*/  WARPSYNC.COLLECTIVE R15, `(.L_x_7485) ;  /* 0x000000000f087348 */ /* 0x000fea0003c00000 */
[----:B------:R0:W1:Y:S02]  /*1e790*/  SHFL.IDX P6, R14, R13, R12, R11 ;  /* 0x0000000c0d0e7389 */ /* 0x00006400000c000b */
[----:B01----:R-:W-:Y:S01]  /*1e7a0*/  ENDCOLLECTIVE ;  /* 0x000000000000791b */ /* 0x003fe20003800000 */
.L_x_7485:
        /* <DEDUP_REMOVED lines=14> */
.L_x_7486:
[----:B------:R-:W-:Y:S01]  /*1e890*/  IMAD.MOV.U32 R13, RZ, RZ, R24 ;  /* 0x000000ffff0d7224 */ /* 0x000fe200078e0018 */
[----:B------:R-:W-:Y:S01]  /*1e8a0*/  MOV R12, 0x4 ;  /* 0x00000004000c7802 */ /* 0x000fe20000000f00 */
[----:B------:R-:W-:-:S07]  /*1e8b0*/  IMAD.MOV.U32 R2, RZ, RZ, R14 ;  /* 0x000000ffff027224 */ /* 0x000fce00078e000e */
[----:B------:R-:W-:Y:S05]  /*1e8c0*/  WARPSYNC.COLLECTIVE R15, `(.L_x_7487) ;  /* 0x000000000f087348 */ /* 0x000fea0003c00000 */
[----:B------:R0:W1:Y:S02]  /*1e8d0*/  SHFL.IDX P6, R14, R13, R12, R11 ;  /* 0x0000000c0d0e7389 */ /* 0x00006400000c000b */
[----:B01----:R-:W-:Y:S01]  /*1e8e0*/  ENDCOLLECTIVE ;  /* 0x000000000000791b */ /* 0x003fe20003800000 */
.L_x_7487:
        /* <DEDUP_REMOVED lines=14> */
.L_x_7488:
[----:B------:R-:W-:Y:S01]  /*1e9d0*/  IMAD.MOV.U32 R13, RZ, RZ, R24 ;  /* 0x000000ffff0d7224 */ /* 0x000fe200078e0018 */
[----:B------:R-:W-:Y:S01]  /*1e9e0*/  MOV R12, 0x5 ;  /* 0x00000005000c7802 */ /* 0x000fe20000000f00 */
[----:B------:R-:W-:-:S07]  /*1e9f0*/  IMAD.MOV.U32 R2, RZ, RZ, R14 ;  /* 0x000000ffff027224 */ /* 0x000fce00078e000e */
[----:B------:R-:W-:Y:S05]  /*1ea00*/  WARPSYNC.COLLECTIVE R15, `(.L_x_7489) ;  /* 0x000000000f087348 */ /* 0x000fea0003c00000 */
[----:B------:R0:W1:Y:S02]  /*1ea10*/  SHFL.IDX P6, R14, R13, R12, R11 ;  /* 0x0000000c0d0e7389 */ /* 0x00006400000c000b */
[----:B01----:R-:W-:Y:S01]  /*1ea20*/  ENDCOLLECTIVE ;  /* 0x000000000000791b */ /* 0x003fe20003800000 */
.L_x_7489:
        /* <DEDUP_REMOVED lines=14> */
.L_x_7490:
[----:B------:R-:W-:Y:S01]  /*1eb10*/  IMAD.MOV.U32 R13, RZ, RZ, R24 ;  /* 0x000000ffff0d7224 */ /* 0x000fe200078e0018 */
[----:B------:R-:W-:Y:S01]  /*1eb20*/  MOV R12, 0x6 ;  /* 0x00000006000c7802 */ /* 0x000fe20000000f00 */
[----:B------:R-:W-:-:S07]  /*1eb30*/  IMAD.MOV.U32 R2, RZ, RZ, R14 ;  /* 0x000000ffff027224 */ /* 0x000fce00078e000e */
[----:B------:R-:W-:Y:S05]  /*1eb40*/  WARPSYNC.COLLECTIVE R15, `(.L_x_7491) ;  /* 0x000000000f087348 */ /* 0x000fea0003c00000 */
[----:B------:R0:W1:Y:S02]  /*1eb50*/  SHFL.IDX P6, R14, R13, R12, R11 ;  /* 0x0000000c0d0e7389 */ /* 0x00006400000c000b */
[----:B01----:R-:W-:Y:S01]  /*1eb60*/  ENDCOLLECTIVE ;  /* 0x000000000000791b */ /* 0x003fe20003800000 */
.L_x_7491:
        /* <DEDUP_REMOVED lines=14> */
.L_x_7492:
[----:B------:R-:W-:Y:S01]  /*1ec50*/  IMAD.MOV.U32 R13, RZ, RZ, R24 ;  /* 0x000000ffff0d7224 */ /* 0x000fe200078e0018 */
[----:B------:R-:W-:Y:S01]  /*1ec60*/  MOV R12, 0x7 ;  /* 0x00000007000c7802 */ /* 0x000fe20000000f00 */
[----:B------:R-:W-:-:S07]  /*1ec70*/  IMAD.MOV.U32 R2, RZ, RZ, R14 ;  /* 0x000000ffff027224 */ /* 0x000fce00078e000e */
[----:B------:R-:W-:Y:S05]  /*1ec80*/  WARPSYNC.COLLECTIVE R15, `(.L_x_7493) ;  /* 0x000000000f087348 */ /* 0x000fea0003c00000 */
[----:B------:R0:W1:Y:S02]  /*1ec90*/  SHFL.IDX P6, R14, R13, R12, R11 ;  /* 0x0000000c0d0e7389 */ /* 0x00006400000c000b */
[----:B01----:R-:W-:Y:S01]  /*1eca0*/  ENDCOLLECTIVE ;  /* 0x000000000000791b */ /* 0x003fe20003800000 */
.L_x_7493:
[----:B------:R-:W-:-:S04]  /*1ecb0*/  IADD3 R2, P0, R2, R5, RZ ;  /* 0x0000000502027210 */ /* 0x000fc80007f1e0ff */
        /* <DEDUP_REMOVED lines=12> */
.L_x_7494:
[----:B------:R-:W-:Y:S01]  /*1ed80*/  @!PT LDS RZ, [RZ] ;  /* 0x00000000fffff984 */ /* 0x000fe20000000800 */
[----:B------:R-:W-:Y:S01]  /*1ed90*/  @!PT LDS RZ, [RZ] ;  /* 0x00000000fffff984 */ /* 0x000fe20000000800 */
[----:B------:R-:W-:Y:S01]  /*1eda0*/  @!PT LDS RZ, [RZ] ;  /* 0x00000000fffff984 */ /* 0x000fe20000000800 */
[----:B------:R0:W-:Y:S01]  /*1edb0*/  LDGSTS.E.BYPASS.LTC128B.128 [R7+0x7400], desc[UR38][R2.64+0x80], !P0 ;  /* 0x0740008002077fae */ /* 0x0001e2000c101d66 */
[----:B------:R-:W-:Y:S05]  /*1edc0*/  BRA `(.L_x_7495) ;  /* 0xffffffa000187947 */ /* 0x000fea000383ffff */
.L_x_7295:
[----:B0-----:R0:W1:Y:S02]  /*1edd0*/  SYNCS.PHASECHK.TRANS64.TRYWAIT P0, [R0+URZ+0x28860], R3 ;  /* 0x02886003000075a7 */ /* 0x001064000800017f */
[----:B-1----:R-:W-:Y:S05]  /*1ede0*/  @!P0 NANOSLEEP.SYNCS 0x989680 ;  /* 0x009896800000895d */ /* 0x002fea0003900000 */
[----:B------:R-:W1:Y:S02]  /*1edf0*/  @!P0 SYNCS.PHASECHK.TRANS64 P0, [R0+URZ+0x28860], R3 ;  /* 0x02886003000085a7 */ /* 0x000e64000800007f */
[----:B-1----:R-:W-:Y:S05]  /*1ee00*/  @!P0 BRA `(.L_x_7295) ;  /* 0xfffffffc00f08947 */ /* 0x002fea000383ffff */
[----:B------:R-:W-:Y:S05]  /*1ee10*/  BRA `(.L_x_7496) ;  /* 0xffffffa400347947 */ /* 0x000fea000383ffff */
.L_x_7296:
[----:B------:R-:W-:Y:S01]  /*1ee20*/  BSSY B0, `(.L_x_7497) ;  /* 0x0000008000007945 */ /* 0x000fe20003800000 */
[----:B------:R-:W-:Y:S01]  /*1ee30*/  IMAD.MOV.U32 R13, RZ, RZ, R24 ;  /* 0x000000ffff0d7224 */ /* 0x000fe200078e0018 */
[----:B------:R-:W-:Y:S01]  /*1ee40*/  MOV R12, RZ ;  /* 0x000000ff000c7202 */ /* 0x000fe20000000f00 */
[----:B------:R-:W-:Y:S01]  /*1ee50*/  IMAD.MOV.U32 R11, RZ, RZ, 0x181f ;  /* 0x0000181fff0b7424 */ /* 0x000fe200078e00ff */
[----:B------:R-:W-:-:S07]  /*1ee60*/  MOV R15, 0xffffffff ;  /* 0xffffffff000f7802 */ /* 0x000fce0000000f00 */
[----:B0-2---:R-:W-:Y:S05]  /*1ee70*/  WARPSYNC.COLLECTIVE R15, `(.L_x_7498) ;  /* 0x000000000f087348 */ /* 0x005fea0003c00000 */
[----:B--2---:R1:W2:Y:S02]  /*1ee80*/  SHFL.IDX P6, R14, R13, R12, R11 ;  /* 0x0000000c0d0e7389 */ /* 0x0042a400000c000b */
[----:B012---:R-:W-:Y:S01]  /*1ee90*/  ENDCOLLECTIVE ;  /* 0x000000000000791b */ /* 0x007fe20003800000 */
.L_x_7498:
[----:B------:R-:W-:Y:S05]  /*1eea0*/  BSYNC B0 ;  /* 0x0000000000007941 */ /* 0x000fea0003800000 */
.L_x_7497:
[----:B------:R-:W-:Y:S01]  /*1eeb0*/  MOV R13, R23 ;  /* 0x00000017000d7202 */ /* 0x000fe20000000f00 */
[----:B------:R-:W-:Y:S01]  /*1eec0*/  IMAD.MOV.U32 R12, RZ, RZ, RZ ;  /* 0x000000ffff0c7224 */ /* 0x000fe200078e00ff */
[----:B------:R-:W-:Y:S01]  /*1eed0*/  MOV R11, 0x181f ;  /* 0x0000181f000b7802 */ /* 0x000fe20000000f00 */
[----:B------:R-:W-:Y:S01]  /*1eee0*/  IMAD.MOV.U32 R15, RZ, RZ, -0x1 ;  /* 0xffffffffff0f7424 */ /* 0x000fe200078e00ff */
[----:B------:R-:W-:Y:S01]  /*1eef0*/  SHF.L.U32 R5, R31, 0x1, RZ ;  /* 0x000000011f057819 */ /* 0x000fe200000006ff */
[----:B------:R-:W-:Y:S01]  /*1ef00*/  IMAD.MOV.U32 R3, RZ, RZ, R14 ;  /* 0x000000ffff037224 */ /* 0x000fe200078e000e */
[----:B------:R-:W-:-:S07]  /*1ef10*/  LEA R4, R9, R22, 0x1 ;  /* 0x0000001609047211 */ /* 0x000fce00078e08ff */
[----:B------:R-:W-:Y:S05]  /*1ef20*/  WARPSYNC.COLLECTIVE R15, `(.L_x_7499) ;  /* 0x000000000f087348 */ /* 0x000fea0003c00000 */
[----:B------:R0:W1:Y:S02]  /*1ef30*/  SHFL.IDX P6, R14, R13, R12, R11 ;  /* 0x0000000c0d0e7389 */ /* 0x00006400000c000b */
[----:B01----:R-:W-:Y:S01]  /*1ef40*/  ENDCOLLECTIVE ;  /* 0x000000000000791b */ /* 0x003fe20003800000 */
.L_x_7499:
[----:B------:R-:W-:Y:S02]  /*1ef50*/  ULDC UR4, c[0x0][0x2f4] ;  /* 0x0000bd0000047ab9 */ /* 0x000fe40000000800 */
[----:B------:R-:W-:Y:S02]  /*1ef60*/  ISETP.GE.AND P1, PT, R31, UR4, PT ;  /* 0x000000041f007c0c */ /* 0x000fe4000bf26270 */
[----:B------:R-:W-:Y:S02]  /*1ef70*/  ISETP.GE.AND P0, PT, R30, UR4, PT ;  /* 0x000000041e007c0c */ /* 0x000fe4000bf06270 */
[C---:B------:R-:W-:Y:S02]  /*1ef80*/  ISETP.LT.OR P3, PT, R6.reuse, 0x1, P1 ;  /* 0x000000010600780c */ /* 0x040fe40000f61670 */
[----:B------:R-:W-:Y:S01]  /*1ef90*/  ISETP.LT.OR P4, PT, R6, 0x1, P0 ;  /* 0x000000010600780c */ /* 0x000fe20000781670 */
[----:B------:R-:W-:Y:S01]  /*1efa0*/  IMAD.MOV.U32 R13, RZ, RZ, R24 ;  /* 0x000000ffff0d7224 */ /* 0x000fe200078e0018 */
[----:B------:R-:W-:-:S02]  /*1efb0*/  MOV R12, 0x1 ;  /* 0x00000001000c7802 */ /* 0x000fc40000000f00 */
[----:B------:R-:W-:-:S13]  /*1efc0*/  IADD3 R2, P2, R14, R5, RZ ;  /* 0x000000050e027210 */ /* 0x000fda0007f5e0ff */
[----:B------:R-:W-:Y:S05]  /*1efd0*/  WARPSYNC.COLLECTIVE R15, `(.L_x_7500) ;  /* 0x000000000f087348 */ /* 0x000fea0003c00000 */
[----:B------:R0:W1:Y:S02]  /*1efe0*/  SHFL.IDX P6, R14, R13, R12, R11 ;  /* 0x0000000c0d0e7389 */ /* 0x00006400000c000b */
[----:B01----:R-:W-:Y:S01]  /*1eff0*/  ENDCOLLECTIVE ;  /* 0x000000000000791b */ /* 0x003fe20003800000 */
.L_x_7500:
        /* <DEDUP_REMOVED lines=13> */
.L_x_7501:
[----:B------:R-:W-:Y:S01]  /*1f0d0*/  IMAD.MOV.U32 R13, RZ, RZ, R24 ;  /* 0x000000ffff0d7224 */ /* 0x000fe200078e0018 */
[----:B------:R-:W-:Y:S01]  /*1f0e0*/  MOV R12, 0x2 ;  /* 0x00000002000c7802 */ /* 0x000fe20000000f00 */
[----:B------:R-:W-:-:S07]  /*1f0f0*/  IMAD.MOV.U32 R10, RZ, RZ, R14 ;  /* 0x000000ffff0a7224 */ /* 0x000fce00078e000e */
[----:B------:R-:W-:Y:S05]  /*1f100*/  WARPSYNC.COLLECTIVE R15, `(.L_x_7502) ;  /* 0x000000000f087348 */ /* 0x000fea0003c00000 */
[----:B------:R0:W1:Y:S02]  /*1f110*/  SHFL.IDX P6, R14, R13, R12, R11 ;  /* 0x0000000c0d0e7389 */ /* 0x00006400000c000b */
[----:B01----:R-:W-:Y:S01]  /*1f120*/  ENDCOLLECTIVE ;  /* 0x000000000000791b */ /* 0x003fe20003800000 */
.L_x_7502:
[----:B------:R-:W-:-:S04]  /*1f130*/  IADD3 R2, P2, R10, R5, RZ ;  /* 0x000000050a027210 */ /* 0x000fc80007f5e0ff */
[----:B------:R-:W-:-:S05]  /*1f140*/  IADD3.X R3, RZ, R7, RZ, P2, !PT ;  /* 0x00000007ff037210 */ /* 0x000fca00017fe4ff */
        /* <DEDUP_REMOVED lines=12> */
.L_x_7503:
[----:B------:R-:W-:Y:S01]  /*1f210*/  MOV R13, R24 ;  /* 0x00000018000d7202 */ /* 0x000fe20000000f00 */
[----:B------:R-:W-:Y:S01]  /*1f220*/  IMAD.MOV.U32 R12, RZ, RZ, 0x3 ;  /* 0x00000003ff0c7424 */ /* 0x000fe200078e00ff */
[----:B------:R-:W-:-:S13]  /*1f230*/  IADD3 R2, P2, R14, R5, RZ ;  /* 0x000000050e027210 */ /* 0x000fda0007f5e0ff */
[----:B------:R-:W-:Y:S05]  /*1f240*/  WARPSYNC.COLLECTIVE R15, `(.L_x_7504) ;  /* 0x000000000f087348 */ /* 0x000fea0003c00000 */
[----:B------:R0:W1:Y:S02]  /*1f250*/  SHFL.IDX P6, R14, R13, R12, R11 ;  /* 0x0000000c0d0e7389 */ /* 0x00006400000c000b */
[----:B01----:R-:W-:Y:S01]  /*1f260*/  ENDCOLLECTIVE ;  /* 0x000000000000791b */ /* 0x003fe20003800000 */
.L_x_7504:
        /* <DEDUP_REMOVED lines=8> */
[----:B------:R-:W-:Y:S01]  /*1f2f0*/  IMAD.MOV.U32 R13, RZ, RZ, R23 ;  /* 0x000000ffff0d7224 */ /* 0x000fe200078e0017 */
[----:B------:R-:W-:-:S11]  /*1f300*/  MOV R7, R14 ;  /* 0x0000000e00077202 */ /* 0x000fd60000000f00 */
[----:B0-----:R-:W-:Y:S05]  /*1f310*/  WARPSYNC.COLLECTIVE R15, `(.L_x_7505) ;  /* 0x000000000f087348 */ /* 0x001fea0003c00000 */
[----:B------:R1:W2:Y:S02]  /*1f320*/  SHFL.IDX P6, R14, R13, R12, R11 ;  /* 0x0000000c0d0e7389 */ /* 0x0002a400000c000b */
[----:B012---:R-:W-:Y:S01]  /*1f330*/  ENDCOLLECTIVE ;  /* 0x000000000000791b */ /* 0x007fe20003800000 */
.L_x_7505:
[----:B------:R-:W-:Y:S01]  /*1f340*/  IMAD.MOV.U32 R13, RZ, RZ, R24 ;  /* 0x000000ffff0d7224 */ /* 0x000fe200078e0018 */
[----:B------:R-:W-:Y:S02]  /*1f350*/  MOV R12, 0x4 ;  /* 0x00000004000c7802 */ /* 0x000fe40000000f00 */
[----:B------:R-:W-:-:S13]  /*1f360*/  IADD3 R2, P2, R14, R5, RZ ;  /* 0x000000050e027210 */ /* 0x000fda0007f5e0ff */
[----:B------:R-:W-:Y:S05]  /*1f370*/  WARPSYNC.COLLECTIVE R15, `(.L_x_7506) ;  /* 0x000000000f087348 */ /* 0x000fea0003c00000 */
[----:B------:R0:W1:Y:S02]  /*1f380*/  SHFL.IDX P6, R14, R13, R12, R11 ;  /* 0x0000000c0d0e7389 */ /* 0x00006400000c000b */
[----:B01----:R-:W-:Y:S01]  /*1f390*/  ENDCOLLECTIVE ;  /* 0x000000000000791b */ /* 0x003fe20003800000 */
.L_x_7506:
[----:B------:R-:W-:-:S05]  /*1f3a0*/  IADD3.X R3, RZ, R7, RZ, P2, !PT ;  /* 0x00000007ff037210 */ /* 0x000fca00017fe4ff */
        /* <DEDUP_REMOVED lines=12> */
.L_x_7507:
[----:B------:R-:W-:Y:S01]  /*1f470*/  IMAD.MOV.U32 R13, RZ, RZ, R24 ;  /* 0x000000ffff0d7224 */ /* 0x000fe200078e0018 */
[----:B------:R-:W-:Y:S01]  /*1f480*/  MOV R12, 0x5 ;  /* 0x00000005000c7802 */ /* 0x000fe20000000f00 */
[----:B------:R-:W-:-:S07]  /*1f490*/  IMAD.MOV.U32 R10, RZ, RZ, R14 ;  /* 0x000000ffff0a7224 */ /* 0x000fce00078e000e */
[----:B------:R-:W-:Y:S05]  /*1f4a0*/  WARPSYNC.COLLECTIVE R15, `(.L_x_7508) ;  /* 0x000000000f087348 */ /* 0x000fea0003c00000 */
[----:B------:R0:W1:Y:S02]  /*1f4b0*/  SHFL.IDX P6, R14, R13, R12, R11 ;  /* 0x0000000c0d0e7389 */ /* 0x00006400000c000b */
[----:B01----:R-:W-:Y:S01]  /*1f4c0*/  ENDCOLLECTIVE ;  /* 0x000000000000791b */ /* 0x003fe20003800000 */
.L_x_7508:
        /* <DEDUP_REMOVED lines=14> */
.L_x_7509:
[----:B------:R-:W-:Y:S01]  /*1f5b0*/  MOV R13, R24 ;  /* 0x00000018000d7202 */ /* 0x000fe20000000f00 */
[----:B------:R-:W-:Y:S01]  /*1f5c0*/  IMAD.MOV.U32 R12, RZ, RZ, 0x6 ;  /* 0x00000006ff0c7424 */ /* 0x000fe200078e00ff */
[----:B------:R-:W-:-:S13]  /*1f5d0*/  IADD3 R2, P2, R14, R5, RZ ;  /* 0x000000050e027210 */ /* 0x000fda0007f5e0ff */
[----:B------:R-:W-:Y:S05]  /*1f5e0*/  WARPSYNC.COLLECTIVE R15, `(.L_x_7510) ;  /* 0x000000000f087348 */ /* 0x000fea0003c00000 */
[----:B------:R0:W1:Y:S02]  /*1f5f0*/  SHFL.IDX P6, R14, R13, R12, R11 ;  /* 0x0000000c0d0e7389 */ /* 0x00006400000c000b */
[----:B01----:R-:W-:Y:S01]  /*1f600*/  ENDCOLLECTIVE ;  /* 0x000000000000791b */ /* 0x003fe20003800000 */
.L_x_7510:
        /* <DEDUP_REMOVED lines=13> */
.L_x_7511:
[----:B------:R-:W-:Y:S01]  /*1f6e0*/  MOV R13, R24 ;  /* 0x00000018000d7202 */ /* 0x000fe20000000f00 */
[----:B------:R-:W-:Y:S01]  /*1f6f0*/  IMAD.MOV.U32 R12, RZ, RZ, 0x7 ;  /* 0x00000007ff0c7424 */ /* 0x000fe200078e00ff */
[----:B------:R-:W-:-:S07]  /*1f700*/  MOV R10, R14 ;  /* 0x0000000e000a7202 */ /* 0x000fce0000000f00 */
[----:B------:R-:W-:Y:S05]  /*1f710*/  WARPSYNC.COLLECTIVE R15, `(.L_x_7512) ;  /* 0x000000000f087348 */ /* 0x000fea0003c00000 */
[----:B------:R0:W1:Y:S02]  /*1f720*/  SHFL.IDX P6, R14, R13, R12, R11 ;  /* 0x0000000c0d0e7389 */ /* 0x00006400000c000b */
[----:B01----:R-:W-:Y:S01]  /*1f730*/  ENDCOLLECTIVE ;  /* 0x000000000000791b */ /* 0x003fe20003800000 */
.L_x_7512:
        /* <DEDUP_REMOVED lines=12> */
.L_x_7513:
[----:B------:R-:W-:Y:S05]  /*1f800*/  BRA `(.L_x_7514) ;  /* 0xffffff9c00d47947 */ /* 0x000fea000383ffff */
.L_x_7301:
        /* <DEDUP_REMOVED lines=8> */
.L_x_7516:
[----:B------:R-:W-:Y:S05]  /*1f890*/  BSYNC B0 ;  /* 0x0000000000007941 */ /* 0x000fea0003800000 */
.L_x_7515:
        /* <DEDUP_REMOVED lines=9> */
.L_x_7517:
        /* <DEDUP_REMOVED lines=18> */
.L_x_7518:
[----:B------:R-:W-:Y:S01]  /*1fa50*/  IMAD.MOV.U32 R12, RZ, RZ, 0x2 ;  /* 0x00000002ff0c7424 */ /* 0x000fe200078e00ff */
[----:B------:R-:W-:-:S05]  /*1fa60*/  SEL R7, R14, RZ, P1 ;  /* 0x000000ff0e077207 */ /* 0x000fca0000800000 */
[----:B------:R-:W-:-:S05]  /*1fa70*/  IMAD.IADD R6, R4, 0x1, R7 ;  /* 0x0000000104067824 */ /* 0x000fca00078e0207 */
[----:B------:R-:W-:-:S07]  /*1fa80*/  MOV R13, R6 ;  /* 0x00000006000d7202 */ /* 0x000fce0000000f00 */
[----:B------:R-:W-:Y:S05]  /*1fa90*/  WARPSYNC.COLLECTIVE R15, `(.L_x_7519) ;  /* 0x000000000f087348 */ /* 0x000fea0003c00000 */
[----:B------:R0:W1:Y:S02]  /*1faa0*/  SHFL.UP P6, R14, R13, R12, R11 ;  /* 0x0400000c0d0e7389 */ /* 0x00006400000c000b */
[----:B01----:R-:W-:Y:S01]  /*1fab0*/  ENDCOLLECTIVE ;  /* 0x000000000000791b */ /* 0x003fe20003800000 */
.L_x_7519:
[----:B------:R-:W-:Y:S02]  /*1fac0*/  MOV R12, 0x4 ;  /* 0x00000004000c7802 */ /* 0x000fe40000000f00 */
[----:B------:R-:W-:-:S04]  /*1fad0*/  SEL R7, R14, RZ, P2 ;  /* 0x000000ff0e077207 */ /* 0x000fc80001000000 */
[----:B------:R-:W-:-:S05]  /*1fae0*/  IADD3 R7, R6, R7, RZ ;  /* 0x0000000706077210 */ /* 0x000fca0007ffe0ff */
[----:B------:R-:W-:-:S07]  /*1faf0*/  IMAD.MOV.U32 R13, RZ, RZ, R7 ;  /* 0x000000ffff0d7224 */ /* 0x000fce00078e0007 */
[----:B------:R-:W-:Y:S05]  /*1fb00*/  WARPSYNC.COLLECTIVE R15, `(.L_x_7520) ;  /* 0x000000000f087348 */ /* 0x000fea0003c00000 */
[----:B------:R0:W1:Y:S02]  /*1fb10*/  SHFL.UP P6, R14, R13, R12, R11 ;  /* 0x0400000c0d0e7389 */ /* 0x00006400000c000b */
[----:B01----:R-:W-:Y:S01]  /*1fb20*/  ENDCOLLECTIVE ;  /* 0x000000000000791b */ /* 0x003fe20003800000 */
.L_x_7520:
[----:B------:R-:W-:Y:S01]  /*1fb30*/  IMAD.MOV.U32 R12, RZ, RZ, 0x8 ;  /* 0x00000008ff0c7424 */ /* 0x000fe200078e00ff */
[----:B------:R-:W-:-:S05]  /*1fb40*/  SEL R2, R14, RZ, P3 ;  /* 0x000000ff0e027207 */ /* 0x000fca0001800000 */
[----:B------:R-:W-:-:S05]  /*1fb50*/  IMAD.IADD R2, R7, 0x1, R2 ;  /* 0x0000000107027824 */ /* 0x000fca00078e0202 */
[----:B------:R-:W-:-:S07]  /*1fb60*/  MOV R13, R2 ;  /* 0x00000002000d7202 */ /* 0x000fce0000000f00 */
[----:B------:R-:W-:Y:S05]  /*1fb70*/  WARPSYNC.COLLECTIVE R15, `(.L_x_7521) ;  /* 0x000000000f087348 */ /* 0x000fea0003c00000 */
[----:B------:R0:W1:Y:S02]  /*1fb80*/  SHFL.UP P6, R14, R13, R12, R11 ;  /* 0x0400000c0d0e7389 */ /* 0x00006400000c000b */
[----:B01----:R-:W-:Y:S01]  /*1fb90*/  ENDCOLLECTIVE ;  /* 0x000000000000791b */ /* 0x003fe20003800000 */
.L_x_7521:
[----:B------:R-:W-:Y:S02]  /*1fba0*/  MOV R12, 0x10 ;  /* 0x00000010000c7802 */ /* 0x000fe40000000f00 */
[----:B------:R-:W-:-:S04]  /*1fbb0*/  SEL R3, R14, RZ, P4 ;  /* 0x000000ff0e037207 */ /* 0x000fc80002000000 */
[----:B------:R-:W-:-:S05]  /*1fbc0*/  IADD3 R3, R2, R3, RZ ;  /* 0x0000000302037210 */ /* 0x000fca0007ffe0ff */
[----:B------:R-:W-:-:S07]  /*1fbd0*/  IMAD.MOV.U32 R13, RZ, RZ, R3 ;  /* 0x000000ffff0d7224 */ /* 0x000fce00078e0003 */
[----:B------:R-:W-:Y:S05]  /*1fbe0*/  WARPSYNC.COLLECTIVE R15, `(.L_x_7522) ;  /* 0x000000000f087348 */ /* 0x000fea0003c00000 */
[----:B------:R0:W1:Y:S02]  /*1fbf0*/  SHFL.UP P6, R14, R13, R12, R11 ;  /* 0x0400000c0d0e7389 */ /* 0x00006400000c000b */
[----:B01----:R-:W-:Y:S01]  /*1fc00*/  ENDCOLLECTIVE ;  /* 0x000000000000791b */ /* 0x003fe20003800000 */
.L_x_7522:
        /* <DEDUP_REMOVED lines=8> */
.L_x_7523:
[----:B------:R-:W-:Y:S05]  /*1fc90*/  BRA `(.L_x_7524) ;  /* 0xffffff9c00e07947 */ /* 0x000fea000383ffff */
.L_x_7306:
        /* <DEDUP_REMOVED lines=8> */
.L_x_7526:
[----:B------:R-:W-:Y:S05]  /*1fd20*/  BSYNC B0 ;  /* 0x0000000000007941 */ /* 0x000fea0003800000 */
.L_x_7525:
        /* <DEDUP_REMOVED lines=8> */
.L_x_7527:
[----:B------:R-:W-:Y:S01]  /*1fdb0*/  IMAD.MOV.U32 R12, RZ, RZ, 0x4 ;  /* 0x00000004ff0c7424 */ /* 0x000fe200078e00ff */
[----:B------:R-:W-:-:S05]  /*1fdc0*/  SEL R0, R14, RZ, P2 ;  /* 0x000000ff0e007207 */ /* 0x000fca0001000000 */
[----:B------:R-:W-:-:S05]  /*1fdd0*/  IMAD.IADD R0, R13, 0x1, R0 ;  /* 0x000000010d007824 */ /* 0x000fca00078e0200 */
[----:B------:R-:W-:-:S07]  /*1fde0*/  MOV R13, R0 ;  /* 0x00000000000d7202 */ /* 0x000fce0000000f00 */
[----:B------:R-:W-:Y:S05]  /*1fdf0*/  WARPSYNC.COLLECTIVE R15, `(.L_x_7528) ;  /* 0x000000000f087348 */ /* 0x000fea0003c00000 */
[----:B------:R0:W1:Y:S02]  /*1fe00*/  SHFL.UP P6, R14, R13, R12, R11 ;  /* 0x0400000c0d0e7389 */ /* 0x00006400000c000b */
[----:B01----:R-:W-:Y:S01]  /*1fe10*/  ENDCOLLECTIVE ;  /* 0x000000000000791b */ /* 0x003fe20003800000 */
.L_x_7528:
[----:B------:R-:W-:Y:S02]  /*1fe20*/  MOV R12, 0x8 ;  /* 0x00000008000c7802 */ /* 0x000fe40000000f00 */
[----:B------:R-:W-:-:S04]  /*1fe30*/  SEL R3, R14, RZ, P3 ;  /* 0x000000ff0e037207 */ /* 0x000fc80001800000 */
[----:B------:R-:W-:-:S05]  /*1fe40*/  IADD3 R2, R0, R3, RZ ;  /* 0x0000000300027210 */ /* 0x000fca0007ffe0ff */
[----:B------:R-:W-:-:S07]  /*1fe50*/  IMAD.MOV.U32 R13, RZ, RZ, R2 ;  /* 0x000000ffff0d7224 */ /* 0x000fce00078e0002 */
[----:B------:R-:W-:Y:S05]  /*1fe60*/  WARPSYNC.COLLECTIVE R15, `(.L_x_7529) ;  /* 0x000000000f087348 */ /* 0x000fea0003c00000 */
[----:B------:R0:W1:Y:S02]  /*1fe70*/  SHFL.UP P6, R14, R13, R12, R11 ;  /* 0x0400000c0d0e7389 */ /* 0x00006400000c000b */
[----:B01----:R-:W-:Y:S01]  /*1fe80*/  ENDCOLLECTIVE ;  /* 0x000000000000791b */ /* 0x003fe20003800000 */
.L_x_7529:
[----:B------:R-:W-:Y:S01]  /*1fe90*/  IMAD.MOV.U32 R12, RZ, RZ, 0x10 ;  /* 0x00000010ff0c7424 */ /* 0x000fe200078e00ff */
[----:B------:R-:W-:-:S05]  /*1fea0*/  SEL R3, R14, RZ, P4 ;  /* 0x000000ff0e037207 */ /* 0x000fca0002000000 */
[----:B------:R-:W-:-:S05]  /*1feb0*/  IMAD.IADD R3, R2, 0x1, R3 ;  /* 0x0000000102037824 */ /* 0x000fca00078e0203 */
[----:B------:R-:W-:-:S07]  /*1fec0*/  MOV R13, R3 ;  /* 0x00000003000d7202 */ /* 0x000fce0000000f00 */
[----:B------:R-:W-:Y:S05]  /*1fed0*/  WARPSYNC.COLLECTIVE R15, `(.L_x_7530) ;  /* 0x000000000f087348 */ /* 0x000fea0003c00000 */
[----:B------:R0:W1:Y:S02]  /*1fee0*/  SHFL.UP P6, R14, R13, R12, R11 ;  /* 0x0400000c0d0e7389 */ /* 0x00006400000c000b */
[----:B01----:R-:W-:Y:S01]  /*1fef0*/  ENDCOLLECTIVE ;  /* 0x000000000000791b */ /* 0x003fe20003800000 */
.L_x_7530:
        /* <DEDUP_REMOVED lines=8> */
.L_x_7531:
[----:B------:R-:W-:Y:S05]  /*1ff80*/  BRA `(.L_x_7532) ;  /* 0xffffff9c00c07947 */ /* 0x000fea000383ffff */
.L_x_7308:
[----:B------:R-:W-:Y:S01]  /*1ff90*/  BSSY B0, `(.L_x_7533) ;  /* 0x0000006000007945 */ /* 0x000fe20003800000 */
[----:B------:R-:W-:Y:S02]  /*1ffa0*/  PLOP3.LUT P6, PT, P6, PT, PT, 0x8, 0x0 ;  /* 0x000000000000781c */ /* 0x000fe400037ce170 */
[----:B------:R-:W-:-:S11]  /*1ffb0*/  MOV R15, 0xffffffff ;  /* 0xffffffff000f7802 */ /* 0x000fd60000000f00 */
[----:B0-----:R-:W-:Y:S05]  /*1ffc0*/  WARPSYNC.COLLECTIVE R15, `(.L_x_7534) ;  /* 0x000000000f087348 */ /* 0x001fea0003c00000 */
[----:B------:R-:W-:Y:S01]  /*1ffd0*/  VOTE.ANY R14, PT, P6 ;  /* 0x00000000000e7806 */ /* 0x000fe200030e0100 */
[----:B0-----:R-:W-:Y:S06]  /*1ffe0*/  ENDCOLLECTIVE ;  /* 0x000000000000791b */ /* 0x001fec0003800000 */
.L_x_7534:
[----:B------:R-:W-:Y:S05]  /*1fff0*/  BSYNC B0 ;  /* 0x0000000000007941 */ /* 0x000fea0003800000 */
.L_x_7533:
        /* <DEDUP_REMOVED lines=9> */
.L_x_7535:
[----:B------:R-:W-:Y:S01]  /*20090*/  MOV R4, R14 ;  /* 0x0000000e00047202 */ /* 0x000fe20000000f00 */
[----:B------:R-:W-:Y:S06]  /*200a0*/  BRA `(.L_x_7536) ;  /* 0xffffff9c00b07947 */ /* 0x000fec000383ffff */
.L_x_7310:
[----:B------:R-:W-:Y:S01]  /*200b0*/  BSSY B0, `(.L_x_7537) ;  /* 0x0000007000007945 */ /* 0x000fe20003800000 */
[----:B------:R-:W-:Y:S01]  /*200c0*/  IMAD.MOV.U32 R13, RZ, RZ, R2 ;  /* 0x000000ffff0d7224 */ /* 0x000fe200078e0002 */
[----:B------:R-:W-:Y:S01]  /*200d0*/  MOV R11, 0x1f ;  /* 0x0000001f000b7802 */ /* 0x000fe20000000f00 */
[----:B------:R-:W-:-:S07]  /*200e0*/  IMAD.MOV.U32 R15, RZ, RZ, -0x1 ;  /* 0xffffffffff0f7424 */ /* 0x000fce00078e00ff */
[----:B012---:R-:W-:Y:S05]  /*200f0*/  WARPSYNC.COLLECTIVE R15, `(.L_x_7538) ;  /* 0x000000000f087348 */ /* 0x007fea0003c00000 */
[----:B------:R3:W4:Y:S02]  /*20100*/  SHFL.IDX P6, R14, R13, R12, R11 ;  /* 0x0000000c0d0e7389 */ /* 0x00072400000c000b */
[----:B01234-:R-:W-:Y:S01]  /*20110*/  ENDCOLLECTIVE ;  /* 0x000000000000791b */ /* 0x01ffe20003800000 */
.L_x_7538:
[----:B------:R-:W-:Y:S05]  /*20120*/  BSYNC B0 ;  /* 0x0000000000007941 */ /* 0x000fea0003800000 */
.L_x_7537:
[----:B------:R-:W-:Y:S05]  /*20130*/  BRA `(.L_x_7309) ;  /* 0xffffff9c00a87947 */ /* 0x000fea000383ffff */
.L_x_7314:
[----:B0-----:R0:W1:Y:S02]  /*20140*/  SYNCS.PHASECHK.TRANS64.TRYWAIT P0, [R4+URZ+0x28820], R0 ;  /* 0x02882000040075a7 */ /* 0x001064000800017f */
[----:B-1----:R-:W-:Y:S05]  /*20150*/  @!P0 NANOSLEEP.SYNCS 0x989680 ;  /* 0x009896800000895d */ /* 0x002fea0003900000 */
[----:B------:R-:W1:Y:S02]  /*20160*/  @!P0 SYNCS.PHASECHK.TRANS64 P0, [R4+URZ+0x28820], R0 ;  /* 0x02882000040085a7 */ /* 0x000e64000800007f */
[----:B-1----:R-:W-:Y:S05]  /*20170*/  @!P0 BRA `(.L_x_7314) ;  /* 0xfffffffc00f08947 */ /* 0x002fea000383ffff */
[----:B------:R-:W-:Y:S05]  /*20180*/  BRA `(.L_x_7539) ;  /* 0xffffffa000947947 */ /* 0x000fea000383ffff */
.L_x_7315:
        /* <DEDUP_REMOVED lines=11> */
.L_x_7541:
[----:B------:R-:W-:Y:S05]  /*20240*/  BSYNC B0 ;  /* 0x0000000000007941 */ /* 0x000fea0003800000 */
.L_x_7540:
[----:B------:R-:W-:Y:S05]  /*20250*/  BRA `(.L_x_7542) ;  /* 0xffffffa0007c7947 */ /* 0x000fea000383ffff */
.L_x_7316:
[----:B------:R-:W-:Y:S01]  /*20260*/  BSSY B0, `(.L_x_7543) ;  /* 0x0000006000007945 */ /* 0x000fe20003800000 */
[----:B------:R-:W-:-:S07]  /*20270*/  MOV R15, 0xffffffff ;  /* 0xffffffff000f7802 */ /* 0x000fce0000000f00 */
[----:B0-2---:R-:W-:Y:S05]  /*20280*/  WARPSYNC.COLLECTIVE R15, `(.L_x_7544) ;  /* 0x000000000f0c7348 */ /* 0x005fea0003c00000 */
[----:B------:R-:W-:Y:S02]  /*20290*/  ELECT P6, UR62, PT ;  /* 0x00000000003e782f */ /* 0x000fe400038c0000 */
[----:B------:R-:W-:Y:S01]  /*202a0*/  MOV R14, UR62 ;  /* 0x0000003e000e7c02 */ /* 0x000fe20008000f00 */
[----:B0-2---:R-:W-:Y:S10]  /*202b0*/  ENDCOLLECTIVE ;  /* 0x000000000000791b */ /* 0x005ff40003800000 */
.L_x_7544:
[----:B------:R-:W-:Y:S05]  /*202c0*/  BSYNC B0 ;  /* 0x0000000000007941 */ /* 0x000fea0003800000 */
.L_x_7543:
[----:B------:R-:W-:Y:S05]  /*202d0*/  BRA `(.L_x_7545) ;  /* 0xffffffa000707947 */ /* 0x000fea000383ffff */
.L_x_7318:
[----:B0-----:R0:W1:Y:S02]  /*202e0*/  SYNCS.PHASECHK.TRANS64.TRYWAIT P1, [R5+URZ+0x28840], R0 ;  /* 0x02884000050075a7 */ /* 0x001064000802017f */
[----:B-1----:R-:W-:Y:S05]  /*202f0*/  @!P1 NANOSLEEP.SYNCS 0x989680 ;  /* 0x009896800000995d */ /* 0x002fea0003900000 */
[----:B------:R-:W1:Y:S02]  /*20300*/  @!P1 SYNCS.PHASECHK.TRANS64 P1, [R5+URZ+0x28840], R0 ;  /* 0x02884000050095a7 */ /* 0x000e64000802007f */
[----:B-1----:R-:W-:Y:S05]  /*20310*/  @!P1 BRA `(.L_x_7318) ;  /* 0xfffffffc00f09947 */ /* 0x002fea000383ffff */
[----:B------:R-:W-:Y:S05]  /*20320*/  BRA `(.L_x_7546) ;  /* 0xffffffa000907947 */ /* 0x000fea000383ffff */
.L_x_7320:
[----:B-1----:R1:W3:Y:S02]  /*20330*/  SYNCS.PHASECHK.TRANS64.TRYWAIT P1, [R25+URZ+0x28840], R2 ;  /* 0x02884002190075a7 */ /* 0x0022e4000802017f */
[----:B---3--:R-:W-:Y:S05]  /*20340*/  @!P1 NANOSLEEP.SYNCS 0x989680 ;  /* 0x009896800000995d */ /* 0x008fea0003900000 */
[----:B------:R-:W3:Y:S02]  /*20350*/  @!P1 SYNCS.PHASECHK.TRANS64 P1, [R25+URZ+0x28840], R2 ;  /* 0x02884002190095a7 */ /* 0x000ee4000802007f */
[----:B---3--:R-:W-:Y:S05]  /*20360*/  @!P1 BRA `(.L_x_7320) ;  /* 0xfffffffc00f09947 */ /* 0x008fea000383ffff */
[----:B------:R-:W-:Y:S05]  /*20370*/  BRA `(.L_x_7547) ;  /* 0xffffffa0009c7947 */ /* 0x000fea000383ffff */
.L_x_7322:
[----:B---3--:R3:W4:Y:S02]  /*20380*/  SYNCS.PHASECHK.TRANS64.TRYWAIT P1, [R5+URZ+0x28860], R0 ;  /* 0x02886000050075a7 */ /* 0x008724000802017f */
[----:B----4-:R-:W-:Y:S05]  /*20390*/  @!P1 NANOSLEEP.SYNCS 0x989680 ;  /* 0x009896800000995d */ /* 0x010fea0003900000 */
[----:B------:R-:W4:Y:S02]  /*203a0*/  @!P1 SYNCS.PHASECHK.TRANS64 P1, [R5+URZ+0x28860], R0 ;  /* 0x02886000050095a7 */ /* 0x000f24000802007f */
[----:B----4-:R-:W-:Y:S05]  /*203b0*/  @!P1 BRA `(.L_x_7322) ;  /* 0xfffffffc00f09947 */ /* 0x010fea000383ffff */
[----:B------:R-:W-:Y:S05]  /*203c0*/  BRA `(.L_x_7548) ;  /* 0xffffffa000987947 */ /* 0x000fea000383ffff */
.L_x_7549:
        /* <DEDUP_REMOVED lines=11> */
.L_x_15858:


//--------------------- .text._ZN7cutlass13device_kernelIN5flash11enable_sm90INS1_16FlashAttnFwdSm90INS1_25CollectiveMainloopFwdSm90ILi2EN4cute5tupleIJNS5_1CILi1EEES8_S8_EEENS6_IJNS7_ILi128EEESA_SA_EEELi128ENS_6half_tEfNS_4arch4Sm90ELb0ELb1ELb1ELb0ELb1ELb0ELb0ELb1ELb1ELb1ELb0ELb0EEENS1_21CollectiveEpilogueFwdISB_S9_SC_SE_Li256ELb0ELb1ELb0ELb0EEENS1_30DynamicPersistentTileSchedulerILi256ELi128ELb0ELb1ELb1EEEEEEEEEvNT_6ParamsE --------------------------
	.section	.text._ZN7cutlass13device_kernelIN5flash11enable_sm90INS1_16FlashAttnFwdSm90INS1_25CollectiveMainloopFwdSm90ILi2EN4cute5tupleIJNS5_1CILi1EEES8_S8_EEENS6_IJNS7_ILi128EEESA_SA_EEELi128ENS_6half_tEfNS_4arch4Sm90ELb0ELb1ELb1ELb0ELb1ELb0ELb0ELb1ELb1ELb1ELb0ELb0EEENS1_21CollectiveEpilogueFwdISB_S9_SC_SE_Li256ELb0ELb1ELb0ELb0EEENS1_30DynamicPersistentTileSchedulerILi256ELi128ELb0ELb1ELb1EEEEEEEEEvNT_6ParamsE,"ax",@progbits
	.align	128
.text._ZN7cutlass13device_kernelIN5flash11enable_sm90INS1_16FlashAttnFwdSm90INS1_25CollectiveMainloopFwdSm90ILi2EN4cute5tupleIJNS5_1CILi1EEES8_S8_EEENS6_IJNS7_ILi128EEESA_SA_EEELi128ENS_6half_tEfNS_4arch4Sm90ELb0ELb1ELb1ELb0ELb1ELb0ELb0ELb1ELb1ELb1ELb0ELb0EEENS1_21CollectiveEpilogueFwdISB_S9_SC_SE_Li256ELb0ELb1ELb0ELb0EEENS1_30DynamicPersistentTileSchedulerILi256ELi128ELb0ELb1ELb1EEEEEEEEEvNT_6ParamsE:
        .type           _ZN7cutlass13device_kernelIN5flash11enable_sm90INS1_16FlashAttnFwdSm90INS1_25CollectiveMainloopFwdSm90ILi2EN4cute5tupleIJNS5_1CILi1EEES8_S8_EEENS6_IJNS7_ILi128EEESA_SA_EEELi128ENS_6half_tEfNS_4arch4Sm90ELb0ELb1ELb1ELb0ELb1ELb0ELb0ELb1ELb1ELb1ELb0ELb0EEENS1_21CollectiveEpilogueFwdISB_S9_SC_SE_Li256ELb0ELb1ELb0ELb0EEENS1_30DynamicPersistentTileSchedulerILi256ELi128ELb0ELb1ELb1EEEEEEEEEvNT_6ParamsE,@function
        .size           _ZN7cutlass13device_kernelIN5flash11enable_sm90INS1_16FlashAttnFwdSm90INS1_25CollectiveMainloopFwdSm90ILi2EN4cute5tupleIJNS5_1CILi1EEES8_S8_EEENS6_IJNS7_ILi128EEESA_SA_EEELi128ENS_6half_tEfNS_4arch4Sm90ELb0ELb1ELb1ELb0ELb1ELb0ELb0ELb1ELb1ELb1ELb0ELb0EEENS1_21CollectiveEpilogueFwdISB_S9_SC_SE_Li256ELb0ELb1ELb0ELb0EEENS1_30DynamicPersistentTileSchedulerILi256ELi128ELb0ELb1ELb1EEEEEEEEEvNT_6ParamsE,(.L_x_15859 - _ZN7cutlass13device_kernelIN5flash11enable_sm90INS1_16FlashAttnFwdSm90INS1_25CollectiveMainloopFwdSm90ILi2EN4cute5tupleIJNS5_1CILi1EEES8_S8_EEENS6_IJNS7_ILi128EEESA_SA_EEELi128ENS_6half_tEfNS_4arch4Sm90ELb0ELb1ELb1ELb0ELb1ELb0ELb0ELb1ELb1ELb1ELb0ELb0EEENS1_21CollectiveEpilogueFwdISB_S9_SC_SE_Li256ELb0ELb1ELb0ELb0EEENS1_30DynamicPersistentTileSchedulerILi256ELi128ELb0ELb1ELb1EEEEEEEEEvNT_6ParamsE)
        .other          _ZN7cutlass13device_kernelIN5flash11enable_sm90INS1_16FlashAttnFwdSm90INS1_25CollectiveMainloopFwdSm90ILi2EN4cute5tupleIJNS5_1CILi1EEES8_S8_EEENS6_IJNS7_ILi128EEESA_SA_EEELi128ENS_6half_tEfNS_4arch4Sm90ELb0ELb1ELb1ELb0ELb1ELb0ELb0ELb1ELb1ELb1ELb0ELb0EEENS1_21CollectiveEpilogueFwdISB_S9_SC_SE_Li256ELb0ELb1ELb0ELb0EEENS1_30DynamicPersistentTileSchedulerILi256ELi128ELb0ELb1ELb1EEEEEEEEEvNT_6ParamsE,@"STO_CUDA_ENTRY STV_DEFAULT"
_ZN7cutlass13device_kernelIN5flash11enable_sm90INS1_16FlashAttnFwdSm90INS1_25CollectiveMainloopFwdSm90ILi2EN4cute5tupleIJNS5_1CILi1EEES8_S8_EEENS6_IJNS7_ILi128EEESA_SA_EEELi128ENS_6half_tEfNS_4arch4Sm90ELb0ELb1ELb1ELb0ELb1ELb0ELb0ELb1ELb1ELb1ELb0ELb0EEENS1_21CollectiveEpilogueFwdISB_S9_SC_SE_Li256ELb0ELb1ELb0ELb0EEENS1_30DynamicPersistentTileSchedulerILi256ELi128ELb0ELb1ELb1EEEEEEEEEvNT_6ParamsE:
[----:B------:R-:W0:Y:S01]  /*0000*/  LDC R1, c[0x0][0x28] ;  /* 0x00000a00ff017b82 */ /* 0x000e220000000800 */
[----:B------:R-:W1:Y:S01]  /*0010*/  S2R R3, SR_TID.X ;  /* 0x0000000000037919 */ /* 0x000e620000002100 */
[----:B------:R-:W-:Y:S01]  /*0020*/  ELECT P0, URZ, PT ;  /* 0x00000000003f782f */ /* 0x000fe20003800000 */
[----:B------:R-:W-:Y:S01]  /*0030*/  UMOV UR4, 0x80 ;  /* 0x0000008000047882 */ /* 0x000fe20000000000 */
[----:B------:R-:W-:Y:S01]  /*0040*/  UMOV UR7, 0x100 ;  /* 0x0000010000077882 */ /* 0x000fe20000000000 */
[--C-:B-1----:R-:W-:Y:S02]  /*0050*/  SHF.R.U32.HI R0, RZ, 0x5, R3.reuse ;  /* 0x00000005ff007819 */ /* 0x102fe40000011603 */
[----:B------:R-:W-:-:S03]  /*0060*/  SHF.R.U32.HI R23, RZ, 0x7, R3 ;  /* 0x00000007ff177819 */ /* 0x000fc60000011603 */
[----:B------:R-:W1:Y:S04]  /*0070*/  SHFL.IDX PT, R2, R0, RZ, 0x1f ;  /* 0x00001fff00027589 */ /* 0x000e6800000e0000 */
[----:B------:R2:W3:Y:S01]  /*0080*/  SHFL.IDX PT, R3, R23, RZ, 0x1f ;  /* 0x00001fff17037589 */ /* 0x0004e200000e0000 */
[C---:B-1----:R-:W-:Y:S02]  /*0090*/  ISETP.NE.OR P0, PT, R2.reuse, RZ, !P0 ;  /* 0x000000ff0200720c */ /* 0x042fe40004705670 */
[----:B------:R-:W-:-:S11]  /*00a0*/  ISETP.NE.AND P1, PT, R2, RZ, PT ;  /* 0x000000ff0200720c */ /* 0x000fd60003f25270 */
        /* <DEDUP_REMOVED lines=12> */
[----:B------:R2:W1:Y:S06]  /*0170*/  @!UP0 SYNCS.EXCH.64 URZ, [UR8+0x28800], UR4 ;  /* 0x02880004083f85b2 */ /* 0x00046c0008000100 */
[----:B------:R2:W4:Y:S02]  /*0180*/  @!UP1 SYNCS.EXCH.64 URZ, [UR8+0x28820], UR6 ;  /* 0x02882006083f95b2 */ /* 0x0005240008000100 */
[----:B0-23--:R-:W-:Y:S05]  /*0190*/  @P1 BRA `(.L_x_7550) ;  /* 0x0000000000481947 */ /* 0x00dfea0003800000 */
        /* <DEDUP_REMOVED lines=13> */
[----:B0-----:R0:W2:Y:S08]  /*0270*/  SYNCS.EXCH.64 URZ, [UR8+0x28830], UR4 ;  /* 0x02883004083f75b2 */ /* 0x0010b00008000100 */
[----:B------:R0:W3:Y:S01]  /*0280*/  SYNCS.EXCH.64 URZ, [UR8+0x28840], UR6 ;  /* 0x02884006083f75b2 */ /* 0x0000e20008000100 */
[----:B------:R0:W0:Y:S01]  /*0290*/  SYNCS.EXCH.64 URZ, [UR8+0x28838], UR4 ;  /* 0x02883804083f75b2 */ /* 0x0000220008000100 */
[----:B------:R0:W0:Y:S01]  /*02a0*/  SYNCS.EXCH.64 URZ, [UR8+0x28848], UR6 ;  /* 0x02884806083f75b2 */ /* 0x0000220008000100 */
[----:B------:R-:W-:Y:S01]  /*02b0*/  NOP ;  /* 0x0000000000007918 */ /* 0x000fe20000000000 */
.L_x_7550:
        /* <DEDUP_REMOVED lines=22> */
.L_x_7551:
        /* <DEDUP_REMOVED lines=18> */
.L_x_7552:
        /* <DEDUP_REMOVED lines=22> */
.L_x_7553:
        /* <DEDUP_REMOVED lines=23> */
.L_x_7554:
        /* <DEDUP_REMOVED lines=8> */
.L_x_7556:
[----:B------:R-:W-:-:S08]  /*0890*/  NOP ;  /* 0x0000000000007918 */ /* 0x000fd00000000000 */
[----:B------:R-:W0:Y:S02]  /*08a0*/  USETMAXREG.TRY_ALLOC.CTAPOOL UP0, 0xe8 ;  /* 0x000000e8000079c8 */ /* 0x000e240008000600 */
[----:B0-----:R-:W-:-:S13]  /*08b0*/  PLOP3.LUT P0, PT, PT, PT, UP0, 0x80, 0x0 ;  /* 0x000000000000781c */ /* 0x001fda0003f0f008 */
[----:B------:R-:W-:Y:S05]  /*08c0*/  @!P0 BRA `(.L_x_7556) ;  /* 0xfffffffc00f08947 */ /* 0x000fea000383ffff */
[----:B------:R-:W0:Y:S01]  /*08d0*/  S2R R2, SR_TID.X ;  /* 0x0000000000027919 */ /* 0x000e220000002100 */
[----:B------:R-:W1:Y:S08]  /*08e0*/  S2UR UR4, SR_CTAID.X ;  /* 0x00000000000479c3 */ /* 0x000e700000002500 */
[----:B------:R-:W-:Y:S08]  /*08f0*/  BAR.ARV 0x4, 0x180 ;  /* 0x0106000000007b1d */ /* 0x000ff00000002000 */
[----:B------:R-:W-:Y:S06]  /*0900*/  BAR.ARV 0x8, 0x180 ;  /* 0x0206000000007b1d */ /* 0x000fec0000002000 */
[----:B0-----:R-:W-:-:S04]  /*0910*/  LOP3.LUT R0, R2, 0xffffff80, RZ, 0xc0, !PT ;  /* 0xffffff8002007812 */ /* 0x001fc800078ec0ff */
[----:B------:R-:W-:Y:S02]  /*0920*/  ISETP.NE.AND P0, PT, R0, 0x80, PT ;  /* 0x000000800000780c */ /* 0x000fe40003f05270 */
[----:B------:R-:W1:Y:S11]  /*0930*/  LDC R0, c[0x0][0xc38] ;  /* 0x00030e00ff007b82 */ /* 0x000e760000000800 */
[----:B------:R-:W-:Y:S06]  /*0940*/  @!P0 BAR.ARV 0x9, 0x100 ;  /* 0x0244000000008b1d */ /* 0x000fec0000002000 */
[----:B-1----:R-:W-:-:S13]  /*0950*/  ISETP.LE.AND P0, PT, R0, UR4, PT ;  /* 0x0000000400007c0c */ /* 0x002fda000bf03270 */
        /* <DEDUP_REMOVED lines=10> */
[----:B------:R-:W-:Y:S01]  /*0a00*/  SHF.R.S32.HI R186, RZ, 0x7, R3 ;  /* 0x00000007ffba7819 */ /* 0x000fe20000011403 */
[----:B------:R-:W-:Y:S02]  /*0a10*/  IMAD.SHL.U32 R6, R4, 0x20, RZ ;  /* 0x0000002004067824 */ /* 0x000fe400078e00ff */
[----:B------:R-:W-:Y:S01]  /*0a20*/  IMAD.IADD R185, R191, 0x1, -R2 ;  /* 0x00000001bfb97824 */ /* 0x000fe200078e0a02 */
[----:B------:R-:W-:-:S02]  /*0a30*/  LEA.HI R2, R0, R191, RZ, 0x4 ;  /* 0x000000bf00027211 */ /* 0x000fc400078f20ff */
[----:B------:R-:W-:Y:S02]  /*0a40*/  LOP3.LUT R7, R6, 0xfffffc00, RZ, 0xc0, !PT ;  /* 0xfffffc0006077812 */ /* 0x000fe400078ec0ff */
[----:B------:R-:W-:Y:S02]  /*0a50*/  LOP3.LUT R4, R2, 0x3fffff0, RZ, 0xc0, !PT ;  /* 0x03fffff002047812 */ /* 0x000fe400078ec0ff */
[----:B------:R-:W-:Y:S02]  /*0a60*/  SHF.R.S32.HI R8, RZ, 0x1f, R185 ;  /* 0x0000001fff087819 */ /* 0x000fe400000114b9 */
[----:B------:R-:W-:Y:S01]  /*0a70*/  SHF.R.S32.HI R5, RZ, 0x4, R2 ;  /* 0x00000004ff057819 */ /* 0x000fe20000011402 */
[----:B------:R-:W-:Y:S01]  /*0a80*/  IMAD.IADD R4, R191, 0x1, -R4 ;  /* 0x00000001bf047824 */ /* 0x000fe200078e0a04 */
[----:B------:R-:W-:Y:S02]  /*0a90*/  LEA.HI R9, R8, R185, RZ, 0x2 ;  /* 0x000000b908097211 */ /* 0x000fe400078f10ff */
[----:B------:R-:W-:Y:S01]  /*0aa0*/  LEA.HI R2, R2, R5, RZ, 0x1 ;  /* 0x0000000502027211 */ /* 0x000fe200078f08ff */
[----:B------:R-:W-:Y:S01]  /*0ab0*/  IMAD R7, R4, 0x40, R7 ;  /* 0x0000004004077824 */ /* 0x000fe200078e0207 */
[----:B------:R-:W-:-:S02]  /*0ac0*/  LEA.HI R4, R0, R191, RZ, 0x2 ;  /* 0x000000bf00047211 */ /* 0x000fc400078f10ff */
[--C-:B------:R-:W-:Y:S02]  /*0ad0*/  SHF.R.S32.HI R6, RZ, 0x2, R9.reuse ;  /* 0x00000002ff067819 */ /* 0x100fe40000011409 */
[----:B------:R-:W-:Y:S02]  /*0ae0*/  SHF.R.S32.HI R11, RZ, 0x1f, R9 ;  /* 0x0000001fff0b7819 */ /* 0x000fe40000011409 */
[----:B------:R-:W-:Y:S02]  /*0af0*/  LOP3.LUT R2, R2, 0x1ffffffe, RZ, 0xc0, !PT ;  /* 0x1ffffffe02027812 */ /* 0x000fe400078ec0ff */
[----:B------:R-:W-:Y:S02]  /*0b00*/  LOP3.LUT R4, R4, 0xfffffffc, RZ, 0xc0, !PT ;  /* 0xfffffffc04047812 */ /* 0x000fe400078ec0ff */
[----:B------:R-:W-:Y:S01]  /*0b10*/  LEA.HI R0, R0, R191, RZ, 0x3 ;  /* 0x000000bf00007211 */ /* 0x000fe200078f18ff */
[----:B------:R-:W-:Y:S01]  /*0b20*/  IMAD.IADD R2, R5, 0x1, -R2 ;  /* 0x0000000105027824 */ /* 0x000fe200078e0a02 */
[----:B------:R-:W-:Y:S01]  /*0b30*/  LEA.HI R11, R11, R6, RZ, 0x3 ;  /* 0x000000060b0b7211 */ /* 0x000fe200078f18ff */
[----:B------:R-:W-:Y:S01]  /*0b40*/  IMAD.IADD R4, R191, 0x1, -R4 ;  /* 0x00000001bf047824 */ /* 0x000fe200078e0a04 */
[----:B------:R-:W-:Y:S01]  /*0b50*/  LOP3.LUT R22, R0, 0xfffffff8, RZ, 0xc0, !PT ;  /* 0xfffffff800167812 */ /* 0x000fe200078ec0ff */
[----:B------:R-:W-:Y:S01]  /*0b60*/  IMAD R188, R2, 0x8, R7 ;  /* 0x0000000802bc7824 */ /* 0x000fe200078e0207 */
[----:B------:R-:W-:-:S02]  /*0b70*/  LOP3.LUT R11, R11, 0xfffffff8, RZ, 0xc0, !PT ;  /* 0xfffffff80b0b7812 */ /* 0x000fc400078ec0ff */
[----:B------:R-:W-:Y:S01]  /*0b80*/  LEA.HI R8, R8, R185, RZ, 0x5 ;  /* 0x000000b908087211 */ /* 0x000fe200078f28ff */
[----:B------:R-:W-:Y:S01]  /*0b90*/  IMAD.IADD R22, R191, 0x1, -R22 ;  /* 0x00000001bf167824 */ /* 0x000fe200078e0a16 */
[----:B------:R-:W-:Y:S01]  /*0ba0*/  LEA.HI R3, R3, R186, RZ, 0x1 ;  /* 0x000000ba03037211 */ /* 0x000fe200078f08ff */
[----:B------:R-:W-:Y:S01]  /*0bb0*/  IMAD.IADD R11, R6, 0x1, -R11 ;  /* 0x00000001060b7824 */ /* 0x000fe200078e0a0b */
[----:B------:R-:W-:Y:S01]  /*0bc0*/  LEA.HI R2, R4, R4, RZ, 0x1 ;  /* 0x0000000404027211 */ /* 0x000fe200078f08ff */
[----:B------:R-:W-:Y:S01]  /*0bd0*/  IMAD.SHL.U32 R18, R22, 0x8, RZ ;  /* 0x0000000816127824 */ /* 0x000fe200078e00ff */
[----:B------:R-:W-:Y:S02]  /*0be0*/  SHF.R.S32.HI R8, RZ, 0x5, R8 ;  /* 0x00000005ff087819 */ /* 0x000fe40000011408 */
[----:B------:R-:W-:Y:S01]  /*0bf0*/  LOP3.LUT R3, R3, 0x3fffffe, RZ, 0xc0, !PT ;  /* 0x03fffffe03037812 */ /* 0x000fe200078ec0ff */
[----:B------:R-:W-:Y:S01]  /*0c00*/  VIADD R19, R18, 0x40 ;  /* 0x0000004012137836 */ /* 0x000fe20000000000 */
[----:B------:R-:W-:Y:S01]  /*0c10*/  LOP3.LUT R5, R2, 0x1ffffffe, RZ, 0xc0, !PT ;  /* 0x1ffffffe02057812 */ /* 0x000fe200078ec0ff */
[----:B------:R-:W-:Y:S01]  /*0c20*/  IMAD R8, R8, 0x10, R11 ;  /* 0x0000001008087824 */ /* 0x000fe200078e020b */
[----:B------:R-:W-:Y:S01]  /*0c30*/  LOP3.LUT R16, R9, 0x7ffffffc, RZ, 0xc0, !PT ;  /* 0x7ffffffc09107812 */ /* 0x000fe200078ec0ff */
[----:B------:R-:W-:Y:S01]  /*0c40*/  IMAD.IADD R3, R186, 0x1, -R3 ;  /* 0x00000001ba037824 */ /* 0x000fe200078e0a03 */
[----:B------:R-:W-:Y:S01]  /*0c50*/  SHF.R.S32.HI R184, RZ, 0x3, R0 ;  /* 0x00000003ffb87819 */ /* 0x000fe20000011400 */
[----:B------:R-:W-:Y:S01]  /*0c60*/  IMAD.IADD R4, R4, 0x1, -R5 ;  /* 0x0000000104047824 */ /* 0x000fe200078e0a05 */
[----:B------:R-:W-:Y:S01]  /*0c70*/  SHF.R.S32.HI R190, RZ, 0x1f, R18 ;  /* 0x0000001fffbe7819 */ /* 0x000fe20000011412 */
[----:B------:R-:W-:Y:S01]  /*0c80*/  IMAD R187, R3, 0x40, R8 ;  /* 0x0000004003bb7824 */ /* 0x000fe200078e0208 */
[----:B------:R-:W-:Y:S01]  /*0c90*/  SHF.R.S32.HI R189, RZ, 0x1f, R19 ;  /* 0x0000001fffbd7819 */ /* 0x000fe20000011413 */
[----:B------:R-:W-:-:S02]  /*0ca0*/  IMAD.IADD R16, R185, 0x1, -R16 ;  /* 0x00000001b9107824 */ /* 0x000fc400078e0a10 */
[----:B------:R-:W-:-:S07]  /*0cb0*/  IMAD R17, R4, 0x8, R187 ;  /* 0x0000000804117824 */ /* 0x000fce00078e02bb */
.L_x_7661:
        /* <DEDUP_REMOVED lines=12> */
[----:B012345:R-:W-:Y:S05]  /*0d80*/  @!P0 BRA `(.L_x_7557) ;  /* 0x0000000000208947 */ /* 0x03ffea0003800000 */
        /* <DEDUP_REMOVED lines=8> */
.L_x_7557:
[----:B------:R-:W-:Y:S01]  /*0e10*/  ULDC UR7, c[0x0][0xc54] ;  /* 0x0003150000077ab9 */ /* 0x000fe20000000800 */
[----:B------:R-:W-:Y:S01]  /*0e20*/  UMOV UR6, UR9 ;  /* 0x0000000900067c82 */ /* 0x000fe20008000000 */
[----:B------:R-:W-:-:S11]  /*0e30*/  UISETP.NE.AND UP0, UPT, UR7, 0x1, UPT ;  /* 0x000000010700788c */ /* 0x000fd6000bf05270 */
[----:B------:R-:W-:Y:S02]  /*0e40*/  @UP0 ULDC.64 UR10, c[0x0][0xc58] ;  /* 0x00031600000a0ab9 */ /* 0x000fe40000000a00 */
[----:B------:R-:W-:-:S04]  /*0e50*/  UIMAD.WIDE.U32 UR4, UR9, UR10, URZ ;  /* 0x0000000a090472a5 */ /* 0x000fc8000f8e003f */
[----:B------:R-:W-:-:S04]  /*0e60*/  @UP0 USHF.R.U32.HI UR6, URZ, UR11, UR5 ;  /* 0x0000000b3f060299 */ /* 0x000fc80008011605 */
[----:B------:R-:W-:-:S12]  /*0e70*/  UIMAD UR4, UR6, UR7, URZ ;  /* 0x00000007060472a4 */ /* 0x000fd8000f8e023f */
.L_x_7558:
[----:B------:R-:W-:Y:S01]  /*0e80*/  ULOP3.LUT UR6, URZ, UR6, URZ, 0x33, !UPT ;  /* 0x000000063f067292 */ /* 0x000fe2000f8e333f */
[----:B------:R-:W-:Y:S01]  /*0e90*/  ULDC UR7, c[0x0][0x448] ;  /* 0x0001120000077ab9 */ /* 0x000fe20000000800 */
[----:B------:R-:W-:Y:S01]  /*0ea0*/  ULDC UR5, c[0x0][0xc3c] ;  /* 0x00030f0000057ab9 */ /* 0x000fe20000000800 */
[----:B------:R-:W-:Y:S02]  /*0eb0*/  UISETP.NE.AND UP3, UPT, UR7, 0x1, UPT ;  /* 0x000000010700788c */ /* 0x000fe4000bf65270 */
[----:B------:R-:W-:Y:S01]  /*0ec0*/  UIADD3 UR6, UR6, UR5, URZ ;  /* 0x0000000506067290 */ /* 0x000fe2000fffe03f */
[----:B------:R-:W-:Y:S01]  /*0ed0*/  ULDC.64 UR10, c[0x0][0x418] ;  /* 0x00010600000a7ab9 */ /* 0x000fe20000000a00 */
[----:B------:R-:W-:Y:S01]  /*0ee0*/  UIADD3 UR4, UR9, -UR4, URZ ;  /* 0x8000000409047290 */ /* 0x000fe2000fffe03f */
[----:B------:R-:W-:Y:S01]  /*0ef0*/  ULDC UR38, c[0x0][0xc48] ;  /* 0x0003120000267ab9 */ /* 0x000fe20000000800 */
[----:B------:R-:W-:Y:S02]  /*0f00*/  UISETP.NE.U32.AND UP0, UPT, UR10, URZ, UPT ;  /* 0x0000003f0a00728c */ /* 0x000fe4000bf05070 */
[----:B------:R-:W-:-:S02]  /*0f10*/  USHF.L.U32 UR37, UR6, 0x7, URZ ;  /* 0x0000000706257899 */ /* 0x000fc4000800063f */
[----:B------:R-:W-:Y:S01]  /*0f20*/  UISETP.NE.AND UP1, UPT, UR38, 0x1, UPT ;  /* 0x000000012600788c */ /* 0x000fe2000bf25270 */
[----:B------:R-:W-:Y:S01]  /*0f30*/  ULDC UR13, c[0x0][0xc54] ;  /* 0x00031500000d7ab9 */ /* 0x000fe20000000800 */
[----:B------:R-:W-:Y:S02]  /*0f40*/  UISETP.NE.AND.EX UP0, UPT, UR11, URZ, UPT, UP0 ;  /* 0x0000003f0b00728c */ /* 0x000fe4000bf05300 */
[----:B------:R-:W-:Y:S02]  /*0f50*/  UIADD3 UR10, UR37, 0x7f, URZ ;  /* 0x0000007f250a7890 */ /* 0x000fe4000fffe03f */
[----:B------:R-:W-:Y:S01]  /*0f60*/  UIMAD UR13, UR8, UR13, UR4 ;  /* 0x0000000d080d72a4 */ /* 0x000fe2000f8e0204 */
[----:B------:R-:W-:Y:S01]  /*0f70*/  ULDC UR43, c[0x0][0x424] ;  /* 0x00010900002b7ab9 */ /* 0x000fe20000000800 */
[----:B------:R-:W-:Y:S01]  /*0f80*/  ULDC UR54, c[0x0][0x288] ;  /* 0x0000a20000367ab9 */ /* 0x000fe20000000800 */
[----:B------:R-:W-:Y:S01]  /*0f90*/  ULDC.64 UR4, c[0x0][0x9e0] ;  /* 0x0002780000047ab9 */ /* 0x000fe20000000a00 */
[----:B------:R-:W-:Y:S01]  /*0fa0*/  @UP3 ULDC UR8, c[0x0][0x44c] ;  /* 0x0001130000083ab9 */ /* 0x000fe20000000800 */
[----:B------:R-:W-:-:S02]  /*0fb0*/  UIADD3 UR11, -UR54, 0x1, URZ ;  /* 0x00000001360b7890 */ /* 0x000fc4000fffe13f */
[----:B------:R-:W-:Y:S02]  /*0fc0*/  UISETP.GE.AND UP2, UPT, UR5, 0x1, UPT ;  /* 0x000000010500788c */ /* 0x000fe4000bf46270 */
[----:B------:R-:W-:Y:S02]  /*0fd0*/  USEL UR43, UR43, 0x1, UP0 ;  /* 0x000000012b2b7887 */ /* 0x000fe40008000000 */
[----:B------:R-:W-:Y:S01]  /*0fe0*/  UIMAD.WIDE.U32 UR8, UR10, UR8, URZ ;  /* 0x000000080a0872a5 */ /* 0x000fe2000f8e003f */
[----:B------:R-:W-:Y:S01]  /*0ff0*/  ULDC UR12, c[0x0][0x2f0] ;  /* 0x0000bc00000c7ab9 */ /* 0x000fe20000000800 */
[----:B------:R-:W-:Y:S01]  /*1000*/  @UP3 ULDC UR15, c[0x0][0x450] ;  /* 0x00011400000f3ab9 */ /* 0x000fe20000000800 */
[----:B------:R-:W-:Y:S01]  /*1010*/  @UP1 ULDC UR6, c[0x0][0xc4c] ;  /* 0x0003130000061ab9 */ /* 0x000fe20000000800 */
[----:B------:R-:W-:Y:S01]  /*1020*/  UIMAD UR11, UR43, UR12, UR11 ;  /* 0x0000000c2b0b72a4 */ /* 0x000fe2000f8e020b */
[----:B------:R-:W-:Y:S01]  /*1030*/  PLOP3.LUT P0, PT, PT, PT, UP2, 0x40, 0x0 ;  /* 0x000000000000781c */ /* 0x000fe20003f0e828 */
[----:B------:R-:W-:-:S02]  /*1040*/  @UP3 USHF.R.U32.HI UR10, URZ, UR15, UR9 ;  /* 0x0000000f3f0a3299 */ /* 0x000fc40008011609 */
[----:B------:R-:W-:Y:S01]  /*1050*/  UIMAD.WIDE.U32 UR6, UR13, UR6, URZ ;  /* 0x000000060d0672a5 */ /* 0x000fe2000f8e003f */
[----:B------:R-:W-:Y:S01]  /*1060*/  @UP1 ULDC UR14, c[0x0][0xc50] ;  /* 0x00031400000e1ab9 */ /* 0x000fe20000000800 */
[----:B------:R-:W-:Y:S01]  /*1070*/  UIADD3 UR10, UR11, UR10, URZ ;  /* 0x0000000a0b0a7290 */ /* 0x000fe2000fffe03f */
[----:B------:R-:W-:Y:S01]  /*1080*/  UMOV UR44, UR13 ;  /* 0x0000000d002c7c82 */ /* 0x000fe20008000000 */
[----:B------:R-:W-:Y:S02]  /*1090*/  @UP1 USHF.R.U32.HI UR44, URZ, UR14, UR7 ;  /* 0x0000000e3f2c1299 */ /* 0x000fe40008011607 */
[----:B------:R-:W-:Y:S02]  /*10a0*/  UIADD3 UR4, UR10, UR4, URZ ;  /* 0x000000040a047290 */ /* 0x000fe4000fffe03f */
[----:B------:R-:W-:Y:S02]  /*10b0*/  UIADD3 UR6, -UR44, URZ, URZ ;  /* 0x0000003f2c067290 */ /* 0x000fe4000fffe13f */
[----:B------:R-:W-:-:S02]  /*10c0*/  UP2UR UR50, UPR, URZ, 0x8 ;  /* 0x000000083f327883 */ /* 0x000fc40008000000 */
[----:B------:R-:W-:Y:S01]  /*10d0*/  UP2UR UR49, UPR, URZ, 0x4 ;  /* 0x000000043f317883 */ /* 0x000fe20008000000 */
[----:B------:R-:W-:Y:S01]  /*10e0*/  IMAD.U32 R0, RZ, RZ, UR4 ;  /* 0x00000004ff007e24 */ /* 0x000fe2000f8e00ff */
[----:B------:R-:W-:Y:S01]  /*10f0*/  UIMAD UR38, UR38, UR6, UR13 ;  /* 0x00000006262672a4 */ /* 0x000fe2000f8e020d */
[----:B------:R-:W-:Y:S11]  /*1100*/  @P0 BRA `(.L_x_7559) ;  /* 0x0000000000400947 */ /* 0x000ff60003800000 */
        /* <DEDUP_REMOVED lines=10> */
.L_x_7560:
[----:B------:R-:W-:-:S11]  /*11b0*/  UISETP.NE.AND UP0, UPT, UR5, 0x1, UPT ;  /* 0x000000010500788c */ /* 0x000fd6000bf05270 */
[----:B------:R-:W-:Y:S02]  /*11c0*/  @UP0 ULDC.64 UR8, c[0x0][0x9e8] ;  /* 0x00027a0000080ab9 */ /* 0x000fe40000000a00 */
[----:B------:R-:W-:-:S04]  /*11d0*/  UIMAD.WIDE.U32 UR6, UR4, UR8, URZ ;  /* 0x00000008040672a5 */ /* 0x000fc8000f8e003f */
[----:B------:R-:W-:-:S12]  /*11e0*/  @UP0 USHF.R.U32.HI UR4, URZ, UR9, UR7 ;  /* 0x000000093f040299 */ /* 0x000fd80008011607 */
.L_x_7561:
[----:B------:R-:W-:-:S06]  /*11f0*/  UIMAD UR4, UR4, UR5, UR5 ;  /* 0x00000005040472a4 */ /* 0x000fcc000f8e0205 */
[----:B------:R-:W-:-:S07]  /*1200*/  VIMNMX R0, R0, UR4, PT ;  /* 0x0000000400007c48 */ /* 0x000fce000bfe0100 */
.L_x_7559:
[----:B------:R-:W-:Y:S01]  /*1210*/  UISETP.NE.AND UP0, UPT, UR50, URZ, UPT ;  /* 0x0000003f3200728c */ /* 0x000fe2000bf05270 */
[----:B------:R-:W-:Y:S01]  /*1220*/  VIADD R0, R0, 0x7f ;  /* 0x0000007f00007836 */ /* 0x000fe20000000000 */
[----:B------:R-:W-:Y:S01]  /*1230*/  UMOV UR9, UR37 ;  /* 0x0000002500097c82 */ /* 0x000fe20008000000 */
[----:B------:R-:W-:Y:S02]  /*1240*/  UIMAD UR4, UR43, UR12, 0x7f ;  /* 0x0000007f2b0474a4 */ /* 0x000fe4000f8e020c */
[----:B------:R-:W-:Y:S01]  /*1250*/  UIMAD UR54, UR43, UR12, -UR54 ;  /* 0x0000000c2b3672a4 */ /* 0x000fe2000f8e0a36 */
[----:B------:R-:W-:Y:S01]  /*1260*/  SHF.R.S32.HI R3, RZ, 0x1f, R0 ;  /* 0x0000001fff037819 */ /* 0x000fe20000011400 */
[----:B------:R-:W-:Y:S01]  /*1270*/  USHF.R.S32.HI UR8, URZ, 0x1f, UR4 ;  /* 0x0000001f3f087899 */ /* 0x000fe20008011404 */
[----:B------:R-:W-:Y:S02]  /*1280*/  ULDC UR10, c[0x0][0x9dc] ;  /* 0x00027700000a7ab9 */ /* 0x000fe40000000800 */
[----:B------:R-:W-:Y:S01]  /*1290*/  LEA.HI R3, R3, R0, RZ, 0x7 ;  /* 0x0000000003037211 */ /* 0x000fe200078f38ff */
[----:B------:R-:W-:Y:S01]  /*12a0*/  @UP0 ULDC UR6, c[0x0][0x44c] ;  /* 0x0001130000060ab9 */ /* 0x000fe20000000800 */
[----:B------:R-:W-:Y:S01]  /*12b0*/  @UP0 ULDC UR11, c[0x0][0x450] ;  /* 0x00011400000b0ab9 */ /* 0x000fe20000000800 */
[----:B------:R-:W-:Y:S01]  /*12c0*/  UIMAD.WIDE.U32 UR6, UR37, UR6, URZ ;  /* 0x00000006250672a5 */ /* 0x000fe2000f8e003f */
[----:B------:R-:W-:Y:S01]  /*12d0*/  SHF.R.S32.HI R3, RZ, 0x7, R3 ;  /* 0x00000007ff037819 */ /* 0x000fe20000011403 */
[----:B------:R-:W-:-:S02]  /*12e0*/  ULEA.HI UR8, UR8, UR4, URZ, 0x7 ;  /* 0x0000000408087291 */ /* 0x000fc4000f8f383f */
[----:B------:R-:W-:Y:S02]  /*12f0*/  @UP0 USHF.R.U32.HI UR9, URZ, UR11, UR7 ;  /* 0x0000000b3f090299 */ /* 0x000fe40008011607 */
[----:B------:R-:W-:Y:S02]  /*1300*/  UISETP.GE.AND UP0, UPT, UR5, 0x1, UPT ;  /* 0x000000010500788c */ /* 0x000fe4000bf06270 */
[----:B------:R-:W-:Y:S02]  /*1310*/  USHF.R.S32.HI UR8, URZ, 0x7, UR8 ;  /* 0x000000073f087899 */ /* 0x000fe40008011408 */
[----:B------:R-:W-:Y:S02]  /*1320*/  UIADD3 UR4, UR54, UR9, URZ ;  /* 0x0000000936047290 */ /* 0x000fe4000fffe03f */
[----:B------:R-:W-:Y:S02]  /*1330*/  PLOP3.LUT P0, PT, PT, PT, UP0, 0x40, 0x0 ;  /* 0x000000000000781c */ /* 0x000fe40003f0e808 */
[----:B------:R-:W-:Y:S01]  /*1340*/  UIADD3 UR9, UR4, -UR10, URZ ;  /* 0x8000000a04097290 */ /* 0x000fe2000fffe03f */
[----:B------:R-:W-:-:S10]  /*1350*/  VIMNMX R88, R3, UR8, PT ;  /* 0x0000000803587c48 */ /* 0x000fd4000bfe0100 */
        /* <DEDUP_REMOVED lines=11> */
.L_x_7563:
[----:B------:R-:W-:-:S11]  /*1410*/  UISETP.NE.AND UP0, UPT, UR5, 0x1, UPT ;  /* 0x000000010500788c */ /* 0x000fd6000bf05270 */
[----:B------:R-:W-:Y:S02]  /*1420*/  @UP0 ULDC.64 UR10, c[0x0][0x9e8] ;  /* 0x00027a00000a0ab9 */ /* 0x000fe40000000a00 */
[----:B------:R-:W-:-:S04]  /*1430*/  UIMAD.WIDE.U32 UR6, UR4, UR10, URZ ;  /* 0x0000000a040672a5 */ /* 0x000fc8000f8e003f */
[----:B------:R-:W-:-:S12]  /*1440*/  @UP0 USHF.R.U32.HI UR4, URZ, UR11, UR7 ;  /* 0x0000000b3f040299 */ /* 0x000fd80008011607 */
.L_x_7564:
[----:B------:R-:W-:-:S04]  /*1450*/  UIMAD UR4, UR4, UR5, URZ ;  /* 0x00000005040472a4 */ /* 0x000fc8000f8e023f */
[----:B------:R-:W-:-:S04]  /*1460*/  UISETP.LT.AND UP0, UPT, UR9, UR4, UPT ;  /* 0x000000040900728c */ /* 0x000fc8000bf01270 */
[----:B------:R-:W-:-:S12]  /*1470*/  USEL UR9, UR9, UR4, !UP0 ;  /* 0x0000000409097287 */ /* 0x000fd8000c000000 */
.L_x_7562:
[----:B------:R-:W-:Y:S01]  /*1480*/  USHF.R.S32.HI UR4, URZ, 0x1f, UR9 ;  /* 0x0000001f3f047899 */ /* 0x000fe20008011409 */
[----:B------:R-:W-:Y:S01]  /*1490*/  PLOP3.LUT P0, PT, PT, PT, PT, 0x80, 0x0 ;  /* 0x000000000000781c */ /* 0x000fe20003f0f070 */
[----:B------:R-:W-:Y:S01]  /*14a0*/  IMAD.MOV.U32 R0, RZ, RZ, RZ ;  /* 0x000000ffff007224 */ /* 0x000fe200078e00ff */
[----:B------:R-:W-:Y:S01]  /*14b0*/  CS2R R150, SRZ ;  /* 0x0000000000967805 */ /* 0x000fe2000001ff00 */
[----:B------:R-:W-:Y:S01]  /*14c0*/  ULEA.HI UR4, UR4, UR9, URZ, 0x7 ;  /* 0x0000000904047291 */ /* 0x000fe2000f8f383f */
[----:B------:R-:W-:Y:S01]  /*14d0*/  IMAD.MOV.U32 R36, RZ, RZ, RZ ;  /* 0x000000ffff247224 */ /* 0x000fe200078e00ff */
        /* <DEDUP_REMOVED lines=16> */
[----:B------:R-:W-:Y:S02]  /*15e0*/  ISETP.GT.AND P1, PT, R88, UR39, PT ;  /* 0x0000002758007c0c */ /* 0x000fe4000bf24270 */
        /* <DEDUP_REMOVED lines=51> */
.L_x_7566:
        /* <DEDUP_REMOVED lines=9> */
.L_x_7731:
[----:B------:R-:W-:Y:S05]  /*19b0*/  @!P0 BRA `(.L_x_7568) ;  /* 0x0000000000048947 */ /* 0x000fea0003800000 */
[----:B------:R-:W-:Y:S01]  /*19c0*/  BPT.TRAP 0x1 ;  /* 0x000000040000795c */ /* 0x000fe20000300000 */
.L_x_7568:
[----:B------:R-:W-:Y:S02]  /*19d0*/  IMAD.U32 R9, RZ, RZ, UR45 ;  /* 0x0000002dff097e24 */ /* 0x000fe4000f8e00ff */
[----:B0-----:R-:W-:-:S03]  /*19e0*/  IMAD.U32 R0, RZ, RZ, UR46 ;  /* 0x0000002eff007e24 */ /* 0x001fc6000f8e00ff */
[----:B------:R-:W-:Y:S02]  /*19f0*/  LEA R9, R9, UR41, 0x3 ;  /* 0x0000002909097c11 */ /* 0x000fe4000f8e18ff */
[----:B------:R-:W-:-:S04]  /*1a00*/  SHF.L.U32 R0, R0, 0x1f, RZ ;  /* 0x0000001f00007819 */ /* 0x000fc800000006ff */
[----:B------:R0:W1:Y:S01]  /*1a10*/  SYNCS.PHASECHK.TRANS64.TRYWAIT P1, [R9+URZ+0x28830], R0 ;  /* 0x02883000090075a7 */ /* 0x000062000802017f */
[----:B------:R-:W-:Y:S05]  /*1a20*/  @!P0 BRA `(.L_x_7569) ;  /* 0x0000000000048947 */ /* 0x000fea0003800000 */
[----:B------:R-:W-:Y:S01]  /*1a30*/  BPT.TRAP 0x1 ;  /* 0x000000040000795c */ /* 0x000fe20000300000 */
.L_x_7569:
[----:B-1----:R-:W-:Y:S05]  /*1a40*/  @P1 BRA `(.L_x_7570) ;  /* 0x0000000000081947 */ /* 0x002fea0003800000 */
[----:B------:R-:W1:Y:S02]  /*1a50*/  SYNCS.PHASECHK.TRANS64.TRYWAIT P1, [R9+URZ+0x28830], R0 ;  /* 0x02883000090075a7 */ /* 0x000e64000802017f */
[----:B-1----:R-:W-:Y:S05]  /*1a60*/  @!P1 BRA `(.L_x_7571) ;  /* 0x0000014400409947 */ /* 0x002fea0003800000 */
.L_x_7570:
        /* <DEDUP_REMOVED lines=63> */
.L_x_7572:
[----:B------:R-:W-:Y:S01]  /*1e60*/  UISETP.NE.AND UP1, UPT, UR50, URZ, UPT ;  /* 0x0000003f3200728c */ /* 0x000fe2000bf25270 */
[----:B------:R-:W-:Y:S01]  /*1e70*/  R2UR UR6, R9 ;  /* 0x00000000090672ca */ /* 0x000fe200000e0000 */
[----:B------:R-:W-:Y:S01]  /*1e80*/  ULDC UR7, c[0x0][0x9d8] ;  /* 0x0002760000077ab9 */ /* 0x000fe20000000800 */
[----:B------:R-:W2:Y:S01]  /*1e90*/  LDC R8, c[0x0][0x2f0] ;  /* 0x0000bc00ff087b82 */ /* 0x000ea20000000800 */
[----:B------:R-:W-:Y:S01]  /*1ea0*/  FMUL.FTZ R36, R36, UR7 ;  /* 0x0000000724247c20 */ /* 0x000fe20008410000 */
[----:B------:R-:W-:Y:S01]  /*1eb0*/  FMUL.FTZ R32, R32, UR7 ;  /* 0x0000000720207c20 */ /* 0x000fe20008410000 */
[----:B------:R-:W-:Y:S01]  /*1ec0*/  PLOP3.LUT P1, PT, PT, PT, UP1, 0x80, 0x0 ;  /* 0x000000000000781c */ /* 0x000fe20003f2f018 */
[----:B------:R-:W-:Y:S01]  /*1ed0*/  FMUL.FTZ R40, R40, UR7 ;  /* 0x0000000728287c20 */ /* 0x000fe20008410000 */
[----:B------:R-:W-:Y:S01]  /*1ee0*/  PLOP3.LUT P2, PT, PT, PT, UP1, 0x80, 0x0 ;  /* 0x000000000000781c */ /* 0x000fe20003f4f018 */
[----:B------:R3:W4:Y:S01]  /*1ef0*/  MUFU.TANH R125, R36 ;  /* 0x00000024007d7308 */ /* 0x0007220000002400 */
[----:B------:R-:W-:Y:S01]  /*1f00*/  FMUL.FTZ R13, R25, UR7 ;  /* 0x00000007190d7c20 */ /* 0x000fe20008410000 */
[----:B------:R-:W-:Y:S01]  /*1f10*/  @UP1 ULDC UR10, c[0x0][0x44c] ;  /* 0x00011300000a1ab9 */ /* 0x000fe20000000800 */
[----:B01----:R-:W0:Y:S01]  /*1f20*/  LDC R9, c[0x0][0x288] ;  /* 0x0000a200ff097b82 */ /* 0x003e220000000800 */
[----:B------:R-:W-:Y:S01]  /*1f30*/  FMUL.FTZ R61, R61, UR7 ;  /* 0x000000073d3d7c20 */ /* 0x000fe20008410000 */
[----:B------:R-:W-:Y:S01]  /*1f40*/  IMAD.MOV.U32 R25, RZ, RZ, -0x80 ;  /* 0xffffff80ff197424 */ /* 0x000fe200078e00ff */
[----:B------:R-:W-:Y:S01]  /*1f50*/  UIADD3 UR6, UR6, 0x28840, URZ ;  /* 0x0002884006067890 */ /* 0x000fe2000fffe03f */
[----:B------:R-:W-:Y:S01]  /*1f60*/  FMUL.FTZ R44, R44, UR7 ;  /* 0x000000072c2c7c20 */ /* 0x000fe20008410000 */
[----:B------:R1:W0:Y:S01]  /*1f70*/  MUFU.TANH R127, R32 ;  /* 0x00000020007f7308 */ /* 0x0002220000002400 */
[----:B---3--:R-:W-:Y:S01]  /*1f80*/  FMUL.FTZ R36, R47, UR7 ;  /* 0x000000072f247c20 */ /* 0x008fe20008410000 */
[----:B------:R-:W-:-:S02]  /*1f90*/  VIADD R47, R17, UR37 ;  /* 0x00000025112f7c36 */ /* 0x000fc40008000000 */
[----:B------:R-:W-:Y:S01]  /*1fa0*/  FMUL.FTZ R48, R48, UR7 ;  /* 0x0000000730307c20 */ /* 0x000fe20008410000 */
[----:B------:R-:W-:Y:S01]  /*1fb0*/  FMUL.FTZ R52, R52, UR7 ;  /* 0x0000000734347c20 */ /* 0x000fe20008410000 */
[----:B------:R-:W-:Y:S01]  /*1fc0*/  FMUL.FTZ R56, R56, UR7 ;  /* 0x0000000738387c20 */ /* 0x000fe20008410000 */
[----:B------:R-:W-:Y:S01]  /*1fd0*/  @P1 IMAD.HI.U32 R11, R47, UR10, RZ ;  /* 0x0000000a2f0b1c27 */ /* 0x000fe2000f8e00ff */
[----:B------:R-:W-:Y:S01]  /*1fe0*/  @UP1 ULDC UR10, c[0x0][0x450] ;  /* 0x00011400000a1ab9 */ /* 0x000fe20000000800 */
[----:B------:R3:W0:Y:S02]  /*1ff0*/  MUFU.TANH R123, R40 ;  /* 0x00000028007b7308 */ /* 0x0006240000002400 */
[----:B-1----:R-:W-:Y:S01]  /*2000*/  FMUL.FTZ R32, R43, UR7 ;  /* 0x000000072b207c20 */ /* 0x002fe20008410000 */
[----:B------:R-:W-:Y:S01]  /*2010*/  UISETP.NE.AND UP0, UPT, UR49, URZ, UPT ;  /* 0x0000003f3100728c */ /* 0x000fe2000bf05270 */
[----:B------:R-:W-:Y:S01]  /*2020*/  @P2 SHF.R.U32.HI R47, RZ, UR10, R11 ;  /* 0x0000000aff2f2c19 */ /* 0x000fe2000801160b */
[----:B------:R-:W-:Y:S01]  /*2030*/  FMUL.FTZ R0, R26, UR7 ;  /* 0x000000071a007c20 */ /* 0x000fe20008410000 */
[----:B------:R-:W-:Y:S01]  /*2040*/  FMUL.FTZ R6, R30, UR7 ;  /* 0x000000071e067c20 */ /* 0x000fe20008410000 */
[----:B------:R-:W-:Y:S01]  /*2050*/  FMUL.FTZ R20, R34, UR7 ;  /* 0x0000000722147c20 */ /* 0x000fe20008410000 */
[----:B------:R-:W-:Y:S01]  /*2060*/  FMUL.FTZ R26, R38, UR7 ;  /* 0x00000007261a7c20 */ /* 0x000fe20008410000 */
[----:B------:R1:W0:Y:S01]  /*2070*/  MUFU.TANH R43, R61 ;  /* 0x0000003d002b7308 */ /* 0x0002220000002400 */
[----:B---3--:R-:W-:Y:S01]  /*2080*/  FMUL.FTZ R40, R51, UR7 ;  /* 0x0000000733287c20 */ /* 0x008fe20008410000 */
[----:B------:R-:W-:-:S02]  /*2090*/  IMAD R51, R88, R25, 0x80 ;  /* 0x0000008058337424 */ /* 0x000fc400078e0219 */
[----:B------:R-:W-:Y:S01]  /*20a0*/  FMUL.FTZ R30, R42, UR7 ;  /* 0x000000072a1e7c20 */ /* 0x000fe20008410000 */
[----:B------:R-:W-:Y:S01]  /*20b0*/  UPRMT UR6, UR40, 0x654, UR6 ;  /* 0x0000065428067896 */ /* 0x000fe20008000006 */
[----:B------:R-:W-:Y:S01]  /*20c0*/  FMUL.FTZ R14, R24, UR7 ;  /* 0x00000007180e7c20 */ /* 0x000fe20008410000 */
[----:B------:R-:W-:Y:S02]  /*20d0*/  VIADD R25, R51, 0x1 ;  /* 0x0000000133197836 */ /* 0x000fe40000000000 */
[----:B------:R-:W-:Y:S01]  /*20e0*/  FMUL.FTZ R15, R28, UR7 ;  /* 0x000000071c0f7c20 */ /* 0x000fe20008410000 */
[----:B------:R3:W0:Y:S01]  /*20f0*/  MUFU.TANH R121, R44 ;  /* 0x0000002c00797308 */ /* 0x0006220000002400 */
[----:B-1----:R-:W1:Y:S01]  /*2100*/  SHFL.IDX PT, R61, R47, RZ, 0x1c1f ;  /* 0x001c1fff2f3d7589 */ /* 0x002e6200000e0000 */
[----:B------:R-:W-:Y:S01]  /*2110*/  FMUL.FTZ R34, R46, UR7 ;  /* 0x000000072e227c20 */ /* 0x000fe20008410000 */
[----:B------:R-:W-:Y:S01]  /*2120*/  FMUL.FTZ R38, R50, UR7 ;  /* 0x0000000732267c20 */ /* 0x000fe20008410000 */
        /* <DEDUP_REMOVED lines=11> */
[----:B---3--:R-:W-:Y:S01]  /*21e0*/  FMUL.FTZ R44, R55, UR7 ;  /* 0x00000007372c7c20 */ /* 0x008fe20008410000 */
[----:B------:R3:W0:Y:S01]  /*21f0*/  MUFU.TANH R117, R52 ;  /* 0x0000003400757308 */ /* 0x0006220000002400 */
[----:B------:R-:W-:Y:S01]  /*2200*/  FMUL.FTZ R57, R57, UR7 ;  /* 0x0000000739397c20 */ /* 0x000fe20008410000 */
[----:B------:R-:W-:Y:S01]  /*2210*/  FMUL.FTZ R46, R58, UR7 ;  /* 0x000000073a2e7c20 */ /* 0x000fe20008410000 */
[----:B-----5:R-:W-:Y:S01]  /*2220*/  FMUL.FTZ R48, R59, UR7 ;  /* 0x000000073b307c20 */ /* 0x020fe20008410000 */
[----:B------:R-:W-:Y:S01]  /*2230*/  FMUL.FTZ R60, R60, UR7 ;  /* 0x000000073c3c7c20 */ /* 0x000fe20008410000 */
[----:B------:R-:W-:Y:S01]  /*2240*/  FMUL.FTZ R50, R62, UR7 ;  /* 0x000000073e327c20 */ /* 0x000fe20008410000 */
[----:B------:R-:W-:Y:S01]  /*2250*/  FMUL.FTZ R64, R64, UR7 ;  /* 0x0000000740407c20 */ /* 0x000fe20008410000 */
[----:B------:R-:W-:Y:S01]  /*2260*/  FMUL.FTZ R65, R65, UR7 ;  /* 0x0000000741417c20 */ /* 0x000fe20008410000 */
[----:B------:R5:W0:Y:S01]  /*2270*/  MUFU.TANH R115, R56 ;  /* 0x0000003800737308 */ /* 0x000a220000002400 */
[----:B---3--:R-:W-:Y:S01]  /*2280*/  FMUL.FTZ R52, R63, UR7 ;  /* 0x000000073f347c20 */ /* 0x008fe20008410000 */
[----:B------:R-:W-:Y:S01]  /*2290*/  FMUL.FTZ R54, R66, UR7 ;  /* 0x0000000742367c20 */ /* 0x000fe20008410000 */
[----:B------:R-:W-:Y:S01]  /*22a0*/  FMUL.FTZ R89, R70, UR7 ;  /* 0x0000000746597c20 */ /* 0x000fe20008410000 */
[----:B------:R-:W-:Y:S01]  /*22b0*/  FMUL.FTZ R91, R71, UR7 ;  /* 0x00000007475b7c20 */ /* 0x000fe20008410000 */
[----:B------:R-:W-:Y:S01]  /*22c0*/  FMUL.FTZ R93, R74, UR7 ;  /* 0x000000074a5d7c20 */ /* 0x000fe20008410000 */
[----:B------:R-:W-:Y:S01]  /*22d0*/  FMUL.FTZ R95, R75, UR7 ;  /* 0x000000074b5f7c20 */ /* 0x000fe20008410000 */
[----:B------:R-:W-:Y:S01]  /*22e0*/  FMUL.FTZ R76, R76, UR7 ;  /* 0x000000074c4c7c20 */ /* 0x000fe20008410000 */
[----:B------:R-:W-:Y:S01]  /*22f0*/  FMUL.FTZ R4, R78, UR7 ;  /* 0x000000074e047c20 */ /* 0x000fe20008410000 */
[----:B-----5:R-:W-:Y:S01]  /*2300*/  FMUL.FTZ R56, R67, UR7 ;  /* 0x0000000743387c20 */ /* 0x020fe20008410000 */
        /* <DEDUP_REMOVED lines=11> */
[----:B------:R-:W-:Y:S01]  /*23c0*/  FMUL.FTZ R69, R69, UR7 ;  /* 0x0000000745457c20 */ /* 0x000fe20008410000 */
[----:B------:R-:W-:Y:S01]  /*23d0*/  FMUL.FTZ R72, R72, UR7 ;  /* 0x0000000748487c20 */ /* 0x000fe20008410000 */
[----:B------:R-:W-:Y:S01]  /*23e0*/  FMUL.FTZ R73, R73, UR7 ;  /* 0x0000000749497c20 */ /* 0x000fe20008410000 */
[----:B------:R-:W-:Y:S01]  /*23f0*/  FMUL.FTZ R77, R77, UR7 ;  /* 0x000000074d4d7c20 */ /* 0x000fe20008410000 */
[----:B------:R-:W-:Y:S01]  /*2400*/  PLOP3.LUT P1, PT, PT, PT, UP0, 0x40, 0x0 ;  /* 0x000000000000781c */ /* 0x000fe20003f2e808 */
[C---:B--2---:R-:W-:Y:S01]  /*2410*/  IMAD R58, R8.reuse, UR43, R25 ;  /* 0x0000002b083a7c24 */ /* 0x044fe2000f8e0219 */
[----:B------:R-:W2:Y:S01]  /*2420*/  MUFU.TANH R14, R14 ;  /* 0x0000000e000e7308 */ /* 0x000ea20000002400 */
[----:B------:R-:W-:Y:S01]  /*2430*/  ULDC UR55, c[0x0][0x9dc] ;  /* 0x0002770000377ab9 */ /* 0x000fe20000000800 */
[----:B------:R-:W-:Y:S01]  /*2440*/  SYNCS.ARRIVE.TRANS64.RED.A1T0 RZ, [UR6], RZ ;  /* 0x000000ffffff79a7 */ /* 0x000fe20008100406 */
[----:B------:R-:W-:Y:S01]  /*2450*/  ULOP3.LUT UR6, URZ, UR55, URZ, 0x33, !UPT ;  /* 0x000000373f067292 */ /* 0x000fe2000f8e333f */
[----:B------:R-:W-:Y:S01]  /*2460*/  IMAD R25, R8, UR43, R51 ;  /* 0x0000002b08197c24 */ /* 0x000fe2000f8e0233 */
[----:B------:R-:W-:Y:S01]  /*2470*/  ULDC UR14, c[0x0][0x9e0] ;  /* 0x00027800000e7ab9 */ /* 0x000fe20000000800 */
[----:B0-----:R-:W-:-:S02]  /*2480*/  IMAD.IADD R58, R58, 0x1, -R9 ;  /* 0x000000013a3a7824 */ /* 0x001fc400078e0a09 */
[----:B------:R-:W-:Y:S01]  /*2490*/  FMUL.FTZ R37, R37, UR7 ;  /* 0x0000000725257c20 */ /* 0x000fe20008410000 */
[----:B------:R-:W0:Y:S01]  /*24a0*/  MUFU.TANH R13, R13 ;  /* 0x0000000d000d7308 */ /* 0x000e220000002400 */
[----:B------:R-:W-:Y:S01]  /*24b0*/  FMUL.FTZ R49, R49, UR7 ;  /* 0x0000000731317c20 */ /* 0x000fe20008410000 */
[----:B------:R-:W-:Y:S01]  /*24c0*/  IMAD R55, R16, -0x2, R25 ;  /* 0xfffffffe10377824 */ /* 0x000fe200078e0219 */
[----:B------:R-:W-:Y:S01]  /*24d0*/  LEA R62, R88, 0xffffff80, 0x7 ;  /* 0xffffff80583e7811 */ /* 0x000fe200078e38ff */
[C---:B------:R-:W-:Y:S02]  /*24e0*/  VIADD R66, R58.reuse, UR14 ;  /* 0x0000000e3a427c36 */ /* 0x040fe40008000000 */
[----:B------:R-:W-:Y:S02]  /*24f0*/  VIADD R59, R58, UR6 ;  /* 0x000000063a3b7c36 */ /* 0x000fe40008000000 */
        /* <DEDUP_REMOVED lines=54> */
[----:B-1----:R-:W-:Y:S01]  /*2860*/  VIADDMNMX R37, R61, R66, R55, PT ;  /* 0x000000423d257246 */ /* 0x002fe20003800137 */
[----:B-----5:R-:W-:Y:S01]  /*2870*/  IMAD.IADD R49, R59, 0x1, R61 ;  /* 0x000000013b317824 */ /* 0x020fe200078e023d */
[----:B--234-:R-:W-:Y:S06]  /*2880*/  @P1 BRA `(.L_x_7573) ;  /* 0x0000000000641947 */ /* 0x01cfec0003800000 */
        /* <DEDUP_REMOVED lines=14> */
.L_x_7575:
[----:B------:R-:W-:Y:S02]  /*2970*/  ULDC UR6, c[0x0][0x9e4] ;  /* 0x0002790000067ab9 */ /* 0x000fe40000000800 */
[----:B------:R-:W-:-:S05]  /*2980*/  IMAD.U32 R61, RZ, RZ, UR6 ;  /* 0x00000006ff3d7e24 */ /* 0x000fca000f8e00ff */
[----:B------:R-:W-:-:S13]  /*2990*/  ISETP.NE.AND P1, PT, R61, 0x1, PT ;  /* 0x000000013d00780c */ /* 0x000fda0003f25270 */
[----:B------:R-:W1:Y:S02]  /*29a0*/  @P1 LDC.64 R68, c[0x0][0x9e8] ;  /* 0x00027a00ff441b82 */ /* 0x000e640000000a00 */
[----:B-1----:R-:W-:-:S05]  /*29b0*/  @P1 IMAD.HI.U32 R58, R25, R68, RZ ;  /* 0x00000044193a1227 */ /* 0x002fca00078e00ff */
[----:B------:R-:W-:-:S07]  /*29c0*/  @P1 SHF.R.U32.HI R25, RZ, R69, R58 ;  /* 0x00000045ff191219 */ /* 0x000fce000001163a */
.L_x_7576:
[----:B------:R-:W-:Y:S05]  /*29d0*/  BSYNC B0 ;  /* 0x0000000000007941 */ /* 0x000fea0003800000 */
.L_x_7574:
[----:B------:R-:W-:-:S04]  /*29e0*/  IMAD R25, R25, R61, -R62 ;  /* 0x0000003d19197224 */ /* 0x000fc800078e0a3e */
[----:B------:R-:W-:-:S05]  /*29f0*/  IMAD R58, R16, -0x2, R25 ;  /* 0xfffffffe103a7824 */ /* 0x000fca00078e0219 */
[----:B------:R-:W-:Y:S02]  /*2a00*/  VIADDMNMX R37, R58, R61, R37, PT ;  /* 0x0000003d3a257246 */ /* 0x000fe40003800125 */
[----:B------:R-:W-:-:S07]  /*2a10*/  VIMNMX R49, R49, R58, !PT ;  /* 0x0000003a31317248 */ /* 0x000fce0007fe0100 */
.L_x_7573:
        /* <DEDUP_REMOVED lines=8> */
[----:B0-----:R-:W-:Y:S02]  /*2aa0*/  FSEL R129, R15, -INF , !P3 ;  /* 0xff8000000f817808 */ /* 0x001fe40005800000 */
[----:B------:R-:W-:Y:S02]  /*2ab0*/  ISETP.LT.OR P4, PT, R37, 0x2, P4 ;  /* 0x000000022500780c */ /* 0x000fe40002781670 */
[----:B------:R-:W-:Y:S02]  /*2ac0*/  ISETP.GT.AND P3, PT, R49, 0x10, !P5 ;  /* 0x000000103100780c */ /* 0x000fe40006f64270 */
[----:B------:R-:W-:Y:S02]  /*2ad0*/  ISETP.GE.AND P6, PT, R51, 0xa, PT ;  /* 0x0000000a3300780c */ /* 0x000fe40003fc6270 */
[----:B------:R-:W-:Y:S02]  /*2ae0*/  FSEL R131, R13, -INF , !P4 ;  /* 0xff8000000d837808 */ /* 0x000fe40006000000 */
[----:B------:R-:W-:-:S02]  /*2af0*/  P2R R67, PR, RZ, 0x20 ;  /* 0x00000020ff437803 */ /* 0x000fc40000000000 */
[----:B------:R-:W-:Y:S01]  /*2b00*/  ISETP.LT.OR P3, PT, R37, 0x11, P3 ;  /* 0x000000112500780c */ /* 0x000fe20001f61670 */
[----:B-1----:R-:W-:Y:S01]  /*2b10*/  IMAD.IADD R58, R59, 0x1, R47 ;  /* 0x000000013b3a7824 */ /* 0x002fe200078e022f */
        /* <DEDUP_REMOVED lines=117> */
[----:B------:R-:W-:Y:S02]  /*3270*/  P2R R68, PR, RZ, 0x20 ;  /* 0x00000020ff447803 */ /* 0x000fe40000000000 */
[----:B------:R-:W-:-:S02]  /*3280*/  FSEL R27, R27, -INF , !P3 ;  /* 0xff8000001b1b7808 */ /* 0x000fc40005800000 */
[----:B------:R-:W-:Y:S02]  /*3290*/  ISETP.GE.AND P3, PT, R51, 0x71, PT ;  /* 0x000000713300780c */ /* 0x000fe40003f66270 */
[----:B------:R-:W-:Y:S02]  /*32a0*/  P2R R63, PR, RZ, 0x40 ;  /* 0x00000040ff3f7803 */ /* 0x000fe40000000000 */
        /* <DEDUP_REMOVED lines=16> */
[----:B------:R-:W-:Y:S02]  /*33b0*/  ISETP.GE.AND P6, PT, R51, 0x7a, PT ;  /* 0x0000007a3300780c */ /* 0x000fe40003fc6270 */
[----:B------:R-:W-:Y:S02]  /*33c0*/  VIADDMNMX R14, R47, R66, R55, PT ;  /* 0x000000422f0e7246 */ /* 0x000fe40003800137 */
[----:B------:R-:W-:Y:S02]  /*33d0*/  P2R R80, PR, RZ, 0x40 ;  /* 0x00000040ff507803 */ /* 0x000fe40000000000 */
[----:B------:R-:W-:-:S04]  /*33e0*/  ISETP.GT.AND P6, PT, R49, 0x79, !P6 ;  /* 0x000000793100780c */ /* 0x000fc800077c4270 */
[----:B------:R-:W-:-:S04]  /*33f0*/  ISETP.LT.OR P6, PT, R37, 0x7a, P6 ;  /* 0x0000007a2500780c */ /* 0x000fc800037c1670 */
[----:B------:R-:W-:Y:S02]  /*3400*/  FSEL R37, R85, -INF , !P6 ;  /* 0xff80000055257808 */ /* 0x000fe40007000000 */
[----:B------:R-:W-:-:S13]  /*3410*/  PLOP3.LUT P6, PT, PT, PT, UP0, 0x40, 0x0 ;  /* 0x000000000000781c */ /* 0x000fda0003fce808 */
[----:B------:R-:W-:Y:S05]  /*3420*/  @P6 BRA `(.L_x_7577) ;  /* 0x0000000000646947 */ /* 0x000fea0003800000 */
        /* <DEDUP_REMOVED lines=14> */
.L_x_7579:
[----:B------:R-:W-:Y:S02]  /*3510*/  ULDC UR6, c[0x0][0x9e4] ;  /* 0x0002790000067ab9 */ /* 0x000fe40000000800 */
[----:B------:R-:W-:-:S05]  /*3520*/  IMAD.U32 R49, RZ, RZ, UR6 ;  /* 0x00000006ff317e24 */ /* 0x000fca000f8e00ff */
[----:B------:R-:W-:-:S13]  /*3530*/  ISETP.NE.AND P6, PT, R49, 0x1, PT ;  /* 0x000000013100780c */ /* 0x000fda0003fc5270 */
[----:B------:R-:W0:Y:S02]  /*3540*/  @P6 LDC.64 R60, c[0x0][0x9e8] ;  /* 0x00027a00ff3c6b82 */ /* 0x000e240000000a00 */
[----:B0-----:R-:W-:-:S05]  /*3550*/  @P6 IMAD.HI.U32 R60, R47, R60, RZ ;  /* 0x0000003c2f3c6227 */ /* 0x001fca00078e00ff */
[----:B------:R-:W-:-:S07]  /*3560*/  @P6 SHF.R.U32.HI R47, RZ, R61, R60 ;  /* 0x0000003dff2f6219 */ /* 0x000fce000001163c */
.L_x_7580:
[----:B------:R-:W-:Y:S05]  /*3570*/  BSYNC B0 ;  /* 0x0000000000007941 */ /* 0x000fea0003800000 */
.L_x_7578:
[----:B------:R-:W-:-:S04]  /*3580*/  IMAD R47, R47, R49, -R62 ;  /* 0x000000312f2f7224 */ /* 0x000fc800078e0a3e */
[----:B------:R-:W-:-:S05]  /*3590*/  IMAD R47, R16, -0x2, R47 ;  /* 0xfffffffe102f7824 */ /* 0x000fca00078e022f */
[----:B------:R-:W-:Y:S02]  /*35a0*/  VIADDMNMX R14, R47, R49, R14, PT ;  /* 0x000000312f0e7246 */ /* 0x000fe4000380010e */
[----:B------:R-:W-:-:S07]  /*35b0*/  VIMNMX R58, R58, R47, !PT ;  /* 0x0000002f3a3a7248 */ /* 0x000fce0007fe0100 */
.L_x_7577:
[----:B------:R-:W-:Y:S01]  /*35c0*/  ISETP.GT.AND P1, PT, R58, 0x1, !P1 ;  /* 0x000000013a00780c */ /* 0x000fe20004f24270 */
[----:B------:R-:W-:Y:S01]  /*35d0*/  ULDC UR6, c[0x0][0x988] ;  /* 0x0002620000067ab9 */ /* 0x000fe20000000800 */
[----:B------:R-:W-:Y:S01]  /*35e0*/  ISETP.NE.AND P6, PT, R63, RZ, PT ;  /* 0x000000ff3f00720c */ /* 0x000fe20003fc5270 */
[----:B------:R-:W-:Y:S01]  /*35f0*/  UISETP.NE.AND UP1, UPT, UR50, URZ, UPT ;  /* 0x0000003f3200728c */ /* 0x000fe2000bf25270 */
[----:B------:R-:W-:Y:S01]  /*3600*/  ISETP.LT.OR P1, PT, R14, 0x2, P1 ;  /* 0x000000020e00780c */ /* 0x000fe20000f21670 */
[----:B------:R-:W-:Y:S01]  /*3610*/  UISETP.NE.AND UP0, UPT, UR49, URZ, UPT ;  /* 0x0000003f3100728c */ /* 0x000fe2000bf05270 */
[----:B------:R-:W-:Y:S01]  /*3620*/  ISETP.GT.AND P2, PT, R58, 0x8, !P2 ;  /* 0x000000083a00780c */ /* 0x000fe20005744270 */
[----:B------:R-:W-:Y:S01]  /*3630*/  UMOV UR10, UR37 ;  /* 0x00000025000a7c82 */ /* 0x000fe20008000000 */
[----:B------:R-:W-:Y:S02]  /*3640*/  FSEL R47, R2, -INF , !P1 ;  /* 0xff800000022f7808 */ /* 0x000fe40004800000 */
[----:B------:R-:W-:-:S02]  /*3650*/  ISETP.GT.AND P1, PT, R58, 0x9, !P6 ;  /* 0x000000093a00780c */ /* 0x000fc40007724270 */
[----:B------:R-:W-:Y:S02]  /*3660*/  FMNMX.FTZ R2, R97, R131, !PT ;  /* 0x0000008361027209 */ /* 0x000fe40007810000 */
[----:B------:R-:W-:Y:S01]  /*3670*/  ISETP.LT.OR P1, PT, R14, 0xa, P1 ;  /* 0x0000000a0e00780c */ /* 0x000fe20000f21670 */
[----:B------:R-:W-:Y:S01]  /*3680*/  @UP1 ULDC UR11, c[0x0][0x450] ;  /* 0x00011400000b1ab9 */ /* 0x000fe20000000800 */
[----:B------:R-:W-:Y:S02]  /*3690*/  FMNMX.FTZ R2, R129, R2, !PT ;  /* 0x0000000281027209 */ /* 0x000fe40007810000 */
[----:B------:R-:W-:Y:S02]  /*36a0*/  FSEL R51, R7, -INF , !P1 ;  /* 0xff80000007337808 */ /* 0x000fe40004800000 */
[----:B------:R-:W-:Y:S02]  /*36b0*/  ISETP.NE.AND P1, PT, R67, RZ, PT ;  /* 0x000000ff4300720c */ /* 0x000fe40003f25270 */
[----:B------:R-:W-:-:S02]  /*36c0*/  FMNMX.FTZ R2, R99, R2, !PT ;  /* 0x0000000263027209 */ /* 0x000fc40007810000 */
        /* <DEDUP_REMOVED lines=8> */
[C---:B------:R-:W-:Y:S02]  /*3750*/  ISETP.LT.OR P2, PT, R14.reuse, 0x9, P2 ;  /* 0x000000090e00780c */ /* 0x040fe40001741670 */
[----:B------:R-:W-:Y:S02]  /*3760*/  ISETP.LT.OR P1, PT, R14, 0x12, P1 ;  /* 0x000000120e00780c */ /* 0x000fe40000f21670 */
[----:B------:R-:W-:Y:S02]  /*3770*/  FMNMX.FTZ R2, R103, R2, !PT ;  /* 0x0000000267027209 */ /* 0x000fe40007810000 */
[----:B------:R-:W-:-:S02]  /*3780*/  FSEL R55, R24, -INF , !P1 ;  /* 0xff80000018377808 */ /* 0x000fc40004800000 */
[----:B------:R-:W-:Y:S02]  /*3790*/  ISETP.NE.AND P1, PT, R69, RZ, PT ;  /* 0x000000ff4500720c */ /* 0x000fe40003f25270 */
[----:B------:R-:W-:Y:S01]  /*37a0*/  FSEL R49, R6, -INF , !P2 ;  /* 0xff80000006317808 */ /* 0x000fe20005000000 */
[----:B------:R-:W-:Y:S01]  /*37b0*/  IMAD.U32 R6, RZ, RZ, UR6 ;  /* 0x00000006ff067e24 */ /* 0x000fe2000f8e00ff */
[----:B------:R-:W-:Y:S01]  /*37c0*/  ISETP.GT.AND P1, PT, R58, 0x18, !P1 ;  /* 0x000000183a00780c */ /* 0x000fe20004f24270 */
[----:B------:R-:W-:Y:S01]  /*37d0*/  @UP1 ULDC UR6, c[0x0][0x44c] ;  /* 0x0001130000061ab9 */ /* 0x000fe20000000800 */
[----:B------:R-:W-:Y:S01]  /*37e0*/  ISETP.NE.AND P2, PT, R77, RZ, PT ;  /* 0x000000ff4d00720c */ /* 0x000fe20003f45270 */
[----:B------:R-:W-:Y:S01]  /*37f0*/  UIMAD.WIDE.U32 UR6, UR37, UR6, URZ ;  /* 0x00000006250672a5 */ /* 0x000fe2000f8e003f */
[----:B------:R-:W-:Y:S02]  /*3800*/  ISETP.LT.OR P1, PT, R14, 0x19, P1 ;  /* 0x000000190e00780c */ /* 0x000fe40000f21670 */
[----:B------:R-:W-:Y:S01]  /*3810*/  FMNMX.FTZ R2, R123, R2, !PT ;  /* 0x000000027b027209 */ /* 0x000fe20007810000 */
[----:B------:R-:W-:Y:S01]  /*3820*/  @UP1 USHF.R.U32.HI UR10, URZ, UR11, UR7 ;  /* 0x0000000b3f0a1299 */ /* 0x000fe20008011607 */
[----:B------:R-:W-:-:S02]  /*3830*/  FSEL R57, R26, -INF , !P1 ;  /* 0xff8000001a397808 */ /* 0x000fc40004800000 */
[----:B------:R-:W-:Y:S01]  /*3840*/  ISETP.NE.AND P1, PT, R70, RZ, PT ;  /* 0x000000ff4600720c */ /* 0x000fe20003f25270 */
[----:B------:R-:W-:Y:S01]  /*3850*/  UIADD3 UR54, UR54, UR10, URZ ;  /* 0x0000000a36367290 */ /* 0x000fe2000fffe03f */
[----:B------:R-:W-:Y:S02]  /*3860*/  FMNMX.FTZ R2, R105, R2, !PT ;  /* 0x0000000269027209 */ /* 0x000fe40007810000 */
[----:B------:R-:W-:Y:S01]  /*3870*/  ISETP.GT.AND P1, PT, R58, 0x19, !P1 ;  /* 0x000000193a00780c */ /* 0x000fe20004f24270 */
[----:B------:R-:W-:Y:S01]  /*3880*/  UIADD3 UR14, UR54, UR14, URZ ;  /* 0x0000000e360e7290 */ /* 0x000fe2000fffe03f */
[----:B------:R-:W-:Y:S02]  /*3890*/  ISETP.NE.AND P6, PT, R78, RZ, PT ;  /* 0x000000ff4e00720c */ /* 0x000fe40003fc5270 */
        /* <DEDUP_REMOVED lines=12> */
[----:B------:R-:W-:Y:S02]  /*3960*/  ISETP.GT.AND P1, PT, R58, 0x21, !P1 ;  /* 0x000000213a00780c */ /* 0x000fe40004f24270 */
[----:B------:R-:W-:-:S02]  /*3970*/  FMNMX.FTZ R2, R111, R2, !PT ;  /* 0x000000026f027209 */ /* 0x000fc40007810000 */
[----:B------:R-:W-:Y:S02]  /*3980*/  ISETP.LT.OR P1, PT, R14, 0x22, P1 ;  /* 0x000000220e00780c */ /* 0x000fe40000f21670 */
[----:B------:R-:W-:Y:S02]  /*3990*/  FMNMX.FTZ R2, R115, R2, !PT ;  /* 0x0000000273027209 */ /* 0x000fe40007810000 */
[----:B------:R-:W-:Y:S02]  /*39a0*/  FSEL R63, R32, -INF , !P1 ;  /* 0xff800000203f7808 */ /* 0x000fe40004800000 */
[----:B------:R-:W-:Y:S02]  /*39b0*/  ISETP.NE.AND P1, PT, R73, RZ, PT ;  /* 0x000000ff4900720c */ /* 0x000fe40003f25270 */
[----:B------:R-:W-:Y:S02]  /*39c0*/  FMNMX.FTZ R2, R113, R2, !PT ;  /* 0x0000000271027209 */ /* 0x000fe40007810000 */
[----:B------:R-:W-:-:S02]  /*39d0*/  ISETP.GT.AND P1, PT, R58, 0x28, !P1 ;  /* 0x000000283a00780c */ /* 0x000fc40004f24270 */
[----:B------:R-:W-:Y:S02]  /*39e0*/  FMNMX.FTZ R2, R45, R2, !PT ;  /* 0x000000022d027209 */ /* 0x000fe40007810000 */
        /* <DEDUP_REMOVED lines=32> */
[----:B------:R-:W-:Y:S01]  /*3bf0*/  ISETP.NE.AND P2, PT, R98, RZ, PT ;  /* 0x000000ff6200720c */ /* 0x000fe20003f45270 */
[----:B------:R-:W0:Y:S01]  /*3c00*/  SHFL.BFLY PT, R7, R2, 0x2, 0x1f ;  /* 0x0c401f0002077f89 */ /* 0x000e2200000e0000 */
[----:B------:R-:W-:Y:S02]  /*3c10*/  FSEL R75, R44, -INF , !P1 ;  /* 0xff8000002c4b7808 */ /* 0x000fe40004800000 */
[----:B------:R-:W-:-:S02]  /*3c20*/  ISETP.NE.AND P1, PT, R82, RZ, PT ;  /* 0x000000ff5200720c */ /* 0x000fc40003f25270 */
[----:B------:R-:W-:Y:S02]  /*3c30*/  ISETP.NE.AND P6, PT, R100, RZ, PT ;  /* 0x000000ff6400720c */ /* 0x000fe40003fc5270 */
[C---:B------:R-:W-:Y:S02]  /*3c40*/  ISETP.GT.AND P1, PT, R58.reuse, 0x40, !P1 ;  /* 0x000000403a00780c */ /* 0x040fe40004f24270 */
[----:B------:R-:W-:Y:S02]  /*3c50*/  ISETP.GT.AND P3, PT, R58, 0x70, !P3 ;  /* 0x000000703a00780c */ /* 0x000fe40005f64270 */
[----:B------:R-:W-:Y:S02]  /*3c60*/  ISETP.LT.OR P1, PT, R14, 0x41, P1 ;  /* 0x000000410e00780c */ /* 0x000fe40000f21670 */
[----:B------:R-:W-:Y:S02]  /*3c70*/  ISETP.GT.AND P4, PT, R58, 0x71, !P4 ;  /* 0x000000713a00780c */ /* 0x000fe40006784270 */
[----:B------:R-:W-:-:S02]  /*3c80*/  FSEL R77, R46, -INF , !P1 ;  /* 0xff8000002e4d7808 */ /* 0x000fc40004800000 */
[----:B------:R-:W-:Y:S02]  /*3c90*/  ISETP.NE.AND P1, PT, R83, RZ, PT ;  /* 0x000000ff5300720c */ /* 0x000fe40003f25270 */
[----:B------:R-:W-:Y:S02]  /*3ca0*/  ISETP.LT.OR P3, PT, R14, 0x71, P3 ;  /* 0x000000710e00780c */ /* 0x000fe40001f61670 */
[C---:B------:R-:W-:Y:S02]  /*3cb0*/  ISETP.GT.AND P1, PT, R58.reuse, 0x41, !P1 ;  /* 0x000000413a00780c */ /* 0x040fe40004f24270 */
[----:B------:R-:W-:Y:S02]  /*3cc0*/  ISETP.GT.AND P5, PT, R58, 0x78, !P5 ;  /* 0x000000783a00780c */ /* 0x000fe40006fa4270 */
[----:B------:R-:W-:Y:S02]  /*3cd0*/  ISETP.LT.OR P1, PT, R14, 0x42, P1 ;  /* 0x000000420e00780c */ /* 0x000fe40000f21670 */
[----:B0-----:R-:W-:-:S02]  /*3ce0*/  FMNMX.FTZ R20, R2, R7, !PT ;  /* 0x0000000702147209 */ /* 0x001fc40007810000 */
[----:B------:R-:W-:Y:S02]  /*3cf0*/  FSEL R79, R48, -INF , !P1 ;  /* 0xff800000304f7808 */ /* 0x000fe40004800000 */
[----:B------:R-:W-:Y:S01]  /*3d00*/  ISETP.NE.AND P1, PT, R86, RZ, PT ;  /* 0x000000ff5600720c */ /* 0x000fe20003f25270 */
[----:B------:R-:W0:Y:S01]  /*3d10*/  SHFL.BFLY PT, R7, R20, 0x1, 0x1f ;  /* 0x0c201f0014077f89 */ /* 0x000e2200000e0000 */
[----:B------:R-:W-:Y:S02]  /*3d20*/  ISETP.LT.OR P4, PT, R14, 0x72, P4 ;  /* 0x000000720e00780c */ /* 0x000fe40002781670 */
[----:B------:R-:W-:Y:S02]  /*3d30*/  ISETP.GT.AND P1, PT, R58, 0x48, !P1 ;  /* 0x000000483a00780c */ /* 0x000fe40004f24270 */
[C---:B------:R-:W-:Y:S02]  /*3d40*/  ISETP.LT.OR P5, PT, R14.reuse, 0x79, P5 ;  /* 0x000000790e00780c */ /* 0x040fe40002fa1670 */
[----:B------:R-:W-:-:S02]  /*3d50*/  ISETP.LT.OR P1, PT, R14, 0x49, P1 ;  /* 0x000000490e00780c */ /* 0x000fc40000f21670 */
[----:B------:R-:W-:Y:S02]  /*3d60*/  FSEL R5, R5, -INF , !P4 ;  /* 0xff80000005057808 */ /* 0x000fe40006000000 */
[----:B------:R-:W-:Y:S02]  /*3d70*/  FSEL R81, R50, -INF , !P1 ;  /* 0xff80000032517808 */ /* 0x000fe40004800000 */
[----:B------:R-:W-:-:S04]  /*3d80*/  ISETP.NE.AND P1, PT, R87, RZ, PT ;  /* 0x000000ff5700720c */ /* 0x000fc80003f25270 */
[----:B------:R-:W-:-:S04]  /*3d90*/  ISETP.GT.AND P1, PT, R58, 0x49, !P1 ;  /* 0x000000493a00780c */ /* 0x000fc80004f24270 */
[----:B------:R-:W-:Y:S02]  /*3da0*/  ISETP.LT.OR P1, PT, R14, 0x4a, P1 ;  /* 0x0000004a0e00780c */ /* 0x000fe40000f21670 */
[----:B0-----:R-:W-:Y:S02]  /*3db0*/  FMNMX.FTZ R7, R20, R7, !PT ;  /* 0x0000000714077209 */ /* 0x001fe40007810000 */
[----:B------:R-:W-:Y:S02]  /*3dc0*/  FSEL R83, R52, -INF , !P1 ;  /* 0xff80000034537808 */ /* 0x000fe40004800000 */
[----:B------:R-:W-:Y:S01]  /*3dd0*/  ISETP.NE.AND P1, PT, R90, RZ, PT ;  /* 0x000000ff5a00720c */ /* 0x000fe20003f25270 */
[----:B------:R-:W-:-:S03]  /*3de0*/  FMUL.FTZ R24, R7, R6 ;  /* 0x0000000607187220 */ /* 0x000fc60000410000 */
[----:B------:R-:W-:-:S04]  /*3df0*/  ISETP.GT.AND P1, PT, R58, 0x50, !P1 ;  /* 0x000000503a00780c */ /* 0x000fc80004f24270 */
[----:B------:R-:W-:-:S04]  /*3e00*/  ISETP.LT.OR P1, PT, R14, 0x51, P1 ;  /* 0x000000510e00780c */ /* 0x000fc80000f21670 */
[----:B------:R-:W-:Y:S02]  /*3e10*/  FSEL R85, R54, -INF , !P1 ;  /* 0xff80000036557808 */ /* 0x000fe40004800000 */
[----:B------:R-:W-:-:S04]  /*3e20*/  ISETP.NE.AND P1, PT, R92, RZ, PT ;  /* 0x000000ff5c00720c */ /* 0x000fc80003f25270 */
        /* <DEDUP_REMOVED lines=11> */
[----:B------:R-:W-:Y:S02]  /*3ee0*/  ISETP.GT.AND P1, PT, R58, 0x60, !P2 ;  /* 0x000000603a00780c */ /* 0x000fe40005724270 */
[----:B------:R-:W-:Y:S02]  /*3ef0*/  ISETP.NE.AND P2, PT, R76, RZ, PT ;  /* 0x000000ff4c00720c */ /* 0x000fe40003f45270 */
[----:B------:R-:W-:Y:S02]  /*3f00*/  ISETP.LT.OR P1, PT, R14, 0x61, P1 ;  /* 0x000000610e00780c */ /* 0x000fe40000f21670 */
[----:B------:R-:W-:Y:S02]  /*3f10*/  ISETP.GT.AND P2, PT, R58, 0x69, !P2 ;  /* 0x000000693a00780c */ /* 0x000fe40005744270 */
[----:B------:R-:W-:-:S02]  /*3f20*/  FSEL R93, R93, -INF , !P1 ;  /* 0xff8000005d5d7808 */ /* 0x000fc40004800000 */
[----:B------:R-:W-:Y:S02]  /*3f30*/  ISETP.GT.AND P1, PT, R58, 0x61, !P6 ;  /* 0x000000613a00780c */ /* 0x000fe40007724270 */
[----:B------:R-:W-:Y:S02]  /*3f40*/  ISETP.NE.AND P6, PT, R64, RZ, PT ;  /* 0x000000ff4000720c */ /* 0x000fe40003fc5270 */
[C---:B------:R-:W-:Y:S02]  /*3f50*/  ISETP.LT.OR P1, PT, R14.reuse, 0x62, P1 ;  /* 0x000000620e00780c */ /* 0x040fe40000f21670 */
[----:B------:R-:W-:Y:S02]  /*3f60*/  ISETP.LT.OR P2, PT, R14, 0x6a, P2 ;  /* 0x0000006a0e00780c */ /* 0x000fe40001741670 */
[----:B------:R-:W-:Y:S02]  /*3f70*/  FSEL R95, R95, -INF , !P1 ;  /* 0xff8000005f5f7808 */ /* 0x000fe40004800000 */
[----:B------:R-:W-:-:S04]  /*3f80*/  FSETP.NEU.FTZ.AND P1, PT, R7, -INF , PT ;  /* 0xff8000000700780b */ /* 0x000fc80003f3d000 */
[----:B------:R-:W-:Y:S02]  /*3f90*/  FSEL R24, R24, RZ, P1 ;  /* 0x000000ff18187208 */ /* 0x000fe40000800000 */
[----:B------:R-:W-:Y:S02]  /*3fa0*/  ISETP.GT.AND P1, PT, R58, RZ, !P6 ;  /* 0x000000ff3a00720c */ /* 0x000fe40007724270 */
[----:B------:R-:W-:Y:S01]  /*3fb0*/  ISETP.NE.AND P6, PT, R80, RZ, PT ;  /* 0x000000ff5000720c */ /* 0x000fe20003fc5270 */
[-CC-:B------:R-:W-:Y:S01]  /*3fc0*/  FFMA.FTZ R170, R117, R6.reuse, -R24.reuse ;  /* 0x0000000675aa7223 */ /* 0x180fe20000010818 */
[----:B------:R-:W-:Y:S01]  /*3fd0*/  ISETP.LT.OR P1, PT, R14, 0x1, P1 ;  /* 0x000000010e00780c */ /* 0x000fe20000f21670 */
[-CC-:B------:R-:W-:Y:S01]  /*3fe0*/  FFMA.FTZ R168, R119, R6.reuse, -R24.reuse ;  /* 0x0000000677a87223 */ /* 0x180fe20000010818 */
[----:B------:R-:W-:Y:S01]  /*3ff0*/  FSEL R119, R3, -INF , !P2 ;  /* 0xff80000003777808 */ /* 0x000fe20005000000 */
[-CC-:B------:R-:W-:Y:S01]  /*4000*/  FFMA.FTZ R164, R115, R6.reuse, -R24.reuse ;  /* 0x0000000673a47223 */ /* 0x180fe20000010818 */
[----:B------:R-:W-:Y:S01]  /*4010*/  FSEL R0, R0, -INF , !P1 ;  /* 0xff80000000007808 */ /* 0x000fe20004800000 */
[-CC-:B------:R-:W-:Y:S01]  /*4020*/  FFMA.FTZ R3, R113, R6.reuse, -R24.reuse ;  /* 0x0000000671037223 */ /* 0x180fe20000010818 */
[----:B------:R-:W-:Y:S01]  /*4030*/  ISETP.NE.AND P1, PT, R102, RZ, PT ;  /* 0x000000ff6600720c */ /* 0x000fe20003f25270 */
[-CC-:B------:R-:W-:Y:S01]  /*4040*/  FFMA.FTZ R174, R121, R6.reuse, -R24.reuse ;  /* 0x0000000679ae7223 */ /* 0x180fe20000010818 */
[----:B------:R-:W-:Y:S01]  /*4050*/  FMNMX.FTZ R2, R0, R47, !PT ;  /* 0x0000002f00027209 */ /* 0x000fe20007810000 */
[-CC-:B------:R-:W-:Y:S01]  /*4060*/  FFMA.FTZ R180, R97, R6.reuse, -R24.reuse ;  /* 0x0000000661b47223 */ /* 0x180fe20000010818 */
[----:B------:R-:W-:Y:S01]  /*4070*/  ISETP.GT.AND P1, PT, R58, 0x68, !P1 ;  /* 0x000000683a00780c */ /* 0x000fe20004f24270 */
[--C-:B------:R-:W-:Y:S01]  /*4080*/  FFMA.FTZ R97, R131, R6, -R24.reuse ;  /* 0x0000000683617223 */ /* 0x100fe20000010818 */
[----:B------:R-:W-:Y:S01]  /*4090*/  FMNMX.FTZ R2, R49, R2, !PT ;  /* 0x0000000231027209 */ /* 0x000fe20007810000 */
[--C-:B------:R-:W-:Y:S01]  /*40a0*/  FFMA.FTZ R182, R129, R6, -R24.reuse ;  /* 0x0000000681b67223 */ /* 0x100fe20000010818 */
[----:B------:R-:W-:Y:S01]  /*40b0*/  ISETP.LT.OR P1, PT, R14, 0x69, P1 ;  /* 0x000000690e00780c */ /* 0x000fe20000f21670 */
[----:B------:R-:W-:Y:S01]  /*40c0*/  MUFU.EX2 R180, R180 ;  /* 0x000000b400b47308 */ /* 0x000fe20000000800 */
[----:B------:R-:W-:Y:S01]  /*40d0*/  FMNMX.FTZ R2, R51, R2, !PT ;  /* 0x0000000233027209 */ /* 0x000fe20007810000 */
[-CC-:B------:R-:W-:Y:S01]  /*40e0*/  FFMA.FTZ R99, R99, R6.reuse, -R24.reuse ;  /* 0x0000000663637223 */ /* 0x180fe20000010818 */
[----:B------:R-:W-:Y:S01]  /*40f0*/  FSEL R117, R4, -INF , !P1 ;  /* 0xff80000004757808 */ /* 0x000fe20004800000 */
[--C-:B------:R-:W-:Y:S01]  /*4100*/  FFMA.FTZ R176, R127, R6, -R24.reuse ;  /* 0x000000067fb07223 */ /* 0x100fe20000010818 */
[----:B------:R-:W-:Y:S01]  /*4110*/  FMNMX.FTZ R2, R53, R2, !PT ;  /* 0x0000000235027209 */ /* 0x000fe20007810000 */
[--C-:B------:R-:W-:Y:S01]  /*4120*/  FFMA.FTZ R101, R101, R6, -R24.reuse ;  /* 0x0000000665657223 */ /* 0x100fe20000010818 */
[----:B------:R-:W-:Y:S01]  /*4130*/  FSEL R115, R10, -INF , !P3 ;  /* 0xff8000000a737808 */ /* 0x000fe20005800000 */
[----:B------:R-:W0:Y:S01]  /*4140*/  MUFU.EX2 R97, R97 ;  /* 0x0000006100617308 */ /* 0x000e220000000800 */
[----:B------:R-:W-:Y:S01]  /*4150*/  FMNMX.FTZ R2, R55, R2, !PT ;  /* 0x0000000237027209 */ /* 0x000fe20007810000 */
[-CC-:B------:R-:W-:Y:S01]  /*4160*/  FFMA.FTZ R25, R25, R6.reuse, -R24.reuse ;  /* 0x0000000619197223 */ /* 0x180fe20000010818 */
[----:B------:R-:W-:Y:S01]  /*4170*/  ISETP.GT.AND P6, PT, R58, 0x79, !P6 ;  /* 0x000000793a00780c */ /* 0x000fe200077c4270 */
[--C-:B------:R-:W-:Y:S01]  /*4180*/  FFMA.FTZ R178, R125, R6, -R24.reuse ;  /* 0x000000067db27223 */ /* 0x100fe20000010818 */
[----:B------:R-:W-:Y:S01]  /*4190*/  FMNMX.FTZ R2, R57, R2, !PT ;  /* 0x0000000239027209 */ /* 0x000fe20007810000 */
[--C-:B------:R-:W-:Y:S01]  /*41a0*/  FFMA.FTZ R103, R103, R6, -R24.reuse ;  /* 0x0000000667677223 */ /* 0x100fe20000010818 */
[----:B------:R-:W-:Y:S01]  /*41b0*/  ISETP.LT.OR P6, PT, R14, 0x7a, P6 ;  /* 0x0000007a0e00780c */ /* 0x000fe200037c1670 */
[----:B------:R-:W1:Y:S01]  /*41c0*/  MUFU.EX2 R182, R182 ;  /* 0x000000b600b67308 */ /* 0x000e620000000800 */
[----:B------:R-:W-:Y:S01]  /*41d0*/  FMNMX.FTZ R2, R59, R2, !PT ;  /* 0x000000023b027209 */ /* 0x000fe20007810000 */
[-CC-:B------:R-:W-:Y:S01]  /*41e0*/  FFMA.FTZ R172, R123, R6.reuse, -R24.reuse ;  /* 0x000000067bac7223 */ /* 0x180fe20000010818 */
[----:B------:R-:W-:Y:S01]  /*41f0*/  FSEL R113, R11, -INF , !P5 ;  /* 0xff8000000b717808 */ /* 0x000fe20006800000 */
[--C-:B------:R-:W-:Y:S01]  /*4200*/  FFMA.FTZ R105, R105, R6, -R24.reuse ;  /* 0x0000000669697223 */ /* 0x100fe20000010818 */
[----:B------:R-:W-:Y:S01]  /*4210*/  FMNMX.FTZ R2, R61, R2, !PT ;  /* 0x000000023d027209 */ /* 0x000fe20007810000 */
[--C-:B------:R-:W-:Y:S01]  /*4220*/  FFMA.FTZ R107, R107, R6, -R24.reuse ;  /* 0x000000066b6b7223 */ /* 0x100fe20000010818 */
[----:B------:R-:W-:Y:S01]  /*4230*/  FSEL R121, R12, -INF , !P6 ;  /* 0xff8000000c797808 */ /* 0x000fe20007000000 */
[----:B------:R-:W2:Y:S01]  /*4240*/  MUFU.EX2 R99, R99 ;  /* 0x0000006300637308 */ /* 0x000ea20000000800 */
[----:B------:R-:W-:Y:S01]  /*4250*/  FMNMX.FTZ R2, R63, R2, !PT ;  /* 0x000000023f027209 */ /* 0x000fe20007810000 */
[-CC-:B------:R-:W-:Y:S01]  /*4260*/  FFMA.FTZ R109, R109, R6.reuse, -R24.reuse ;  /* 0x000000066d6d7223 */ /* 0x180fe20000010818 */
[-CC-:B------:R-:W-:Y:S01]  /*4270*/  FFMA.FTZ R111, R111, R6.reuse, -R24.reuse ;  /* 0x000000066f6f7223 */ /* 0x180fe20000010818 */
[--C-:B------:R-:W-:Y:S01]  /*4280*/  FFMA.FTZ R27, R27, R6, -R24.reuse ;  /* 0x000000061b1b7223 */ /* 0x100fe20000010818 */
[----:B------:R-:W-:Y:S01]  /*4290*/  FMNMX.FTZ R2, R65, R2, !PT ;  /* 0x0000000241027209 */ /* 0x000fe20007810000 */
[-CC-:B------:R-:W-:Y:S01]  /*42a0*/  FFMA.FTZ R166, R45, R6.reuse, -R24.reuse ;  /* 0x000000062da67223 */ /* 0x180fe20000010818 */
[--C-:B------:R-:W-:Y:S01]  /*42b0*/  FFMA.FTZ R43, R43, R6, -R24.reuse ;  /* 0x000000062b2b7223 */ /* 0x100fe20000010818 */
[----:B------:R-:W3:Y:S01]  /*42c0*/  MUFU.EX2 R176, R176 ;  /* 0x000000b000b07308 */ /* 0x000ee20000000800 */
[----:B------:R-:W-:Y:S01]  /*42d0*/  FMNMX.FTZ R2, R67, R2, !PT ;  /* 0x0000000243027209 */ /* 0x000fe20007810000 */
[-CC-:B------:R-:W-:Y:S01]  /*42e0*/  FFMA.FTZ R33, R33, R6.reuse, -R24.reuse ;  /* 0x0000000621217223 */ /* 0x180fe20000010818 */
[-CC-:B------:R-:W-:Y:S01]  /*42f0*/  FFMA.FTZ R41, R41, R6.reuse, -R24.reuse ;  /* 0x0000000629297223 */ /* 0x180fe20000010818 */
[--C-:B------:R-:W-:Y:S01]  /*4300*/  FFMA.FTZ R35, R35, R6, -R24.reuse ;  /* 0x0000000623237223 */ /* 0x100fe20000010818 */
[----:B------:R-:W-:Y:S01]  /*4310*/  FMNMX.FTZ R2, R69, R2, !PT ;  /* 0x0000000245027209 */ /* 0x000fe20007810000 */
[-CC-:B------:R-:W-:Y:S01]  /*4320*/  FFMA.FTZ R39, R39, R6.reuse, -R24.reuse ;  /* 0x0000000627277223 */ /* 0x180fe20000010818 */
[--C-:B------:R-:W-:Y:S01]  /*4330*/  FFMA.FTZ R31, R31, R6, -R24.reuse ;  /* 0x000000061f1f7223 */ /* 0x100fe20000010818 */
[----:B------:R-:W4:Y:S01]  /*4340*/  MUFU.EX2 R101, R101 ;  /* 0x0000006500657308 */ /* 0x000f220000000800 */
[----:B------:R-:W-:Y:S01]  /*4350*/  FMNMX.FTZ R2, R71, R2, !PT ;  /* 0x0000000247027209 */ /* 0x000fe20007810000 */
[-CC-:B------:R-:W-:Y:S01]  /*4360*/  FFMA.FTZ R29, R29, R6.reuse, -R24.reuse ;  /* 0x000000061d1d7223 */ /* 0x180fe20000010818 */
[-CC-:B------:R-:W-:Y:S01]  /*4370*/  FFMA.FTZ R15, R15, R6.reuse, -R24.reuse ;  /* 0x000000060f0f7223 */ /* 0x180fe20000010818 */
[--C-:B------:R-:W-:Y:S01]  /*4380*/  FFMA.FTZ R21, R21, R6, -R24.reuse ;  /* 0x0000000615157223 */ /* 0x100fe20000010818 */
[----:B------:R-:W-:Y:S01]  /*4390*/  FMNMX.FTZ R2, R73, R2, !PT ;  /* 0x0000000249027209 */ /* 0x000fe20007810000 */
[-CC-:B------:R-:W-:Y:S01]  /*43a0*/  FFMA.FTZ R13, R13, R6.reuse, -R24.reuse ;  /* 0x000000060d0d7223 */ /* 0x180fe20000010818 */
[----:B------:R-:W-:Y:S01]  /*43b0*/  FFMA.FTZ R24, R37, R6, -R24 ;  /* 0x0000000625187223 */ /* 0x000fe20000010818 */
[----:B------:R0:W-:Y:S01]  /*43c0*/  MUFU.EX2 R152, R25 ;  /* 0x0000001900987308 */ /* 0x0001e20000000800 */
[----:B------:R-:W-:-:S04]  /*43d0*/  FMNMX.FTZ R2, R75, R2, !PT ;  /* 0x000000024b027209 */ /* 0x000fc80007810000 */
[----:B------:R-:W-:-:S03]  /*43e0*/  FMNMX.FTZ R2, R77, R2, !PT ;  /* 0x000000024d027209 */ /* 0x000fc60007810000 */
[----:B------:R-:W5:Y:S01]  /*43f0*/  MUFU.EX2 R178, R178 ;  /* 0x000000b200b27308 */ /* 0x000f620000000800 */
[----:B------:R-:W-:Y:S01]  /*4400*/  FMNMX.FTZ R2, R79, R2, !PT ;  /* 0x000000024f027209 */ /* 0x000fe20007810000 */
[----:B0-----:R-:W-:Y:S01]  /*4410*/  FADD.FTZ R25, R180, R97 ;  /* 0x00000061b4197221 */ /* 0x001fe20000010000 */
[----:B------:R-:W-:Y:S02]  /*4420*/  F2FP.F16.F32.PACK_AB R180, R97, R180 ;  /* 0x000000b461b4723e */ /* 0x000fe400000000ff */
[----:B------:R-:W-:Y:S01]  /*4430*/  FMNMX.FTZ R2, R81, R2, !PT ;  /* 0x0000000251027209 */ /* 0x000fe20007810000 */
[----:B-1----:R-:W-:Y:S01]  /*4440*/  FADD.FTZ R28, R182, R25 ;  /* 0x00000019b61c7221 */ /* 0x002fe20000010000 */
[----:B--2---:R-:W-:Y:S01]  /*4450*/  F2FP.F16.F32.PACK_AB R182, R99, R182 ;  /* 0x000000b663b6723e */ /* 0x004fe200000000ff */
[----:B------:R-:W0:Y:S01]  /*4460*/  MUFU.EX2 R103, R103 ;  /* 0x0000006700677308 */ /* 0x000e220000000800 */
[----:B------:R-:W-:Y:S01]  /*4470*/  FMNMX.FTZ R2, R83, R2, !PT ;  /* 0x0000000253027209 */ /* 0x000fe20007810000 */
[----:B------:R-:W-:-:S03]  /*4480*/  FADD.FTZ R25, R99, R28 ;  /* 0x0000001c63197221 */ /* 0x000fc60000010000 */
[----:B------:R-:W-:Y:S01]  /*4490*/  FMNMX.FTZ R2, R85, R2, !PT ;  /* 0x0000000255027209 */ /* 0x000fe20007810000 */
[----:B---3--:R-:W-:Y:S01]  /*44a0*/  FADD.FTZ R30, R176, R25 ;  /* 0x00000019b01e7221 */ /* 0x008fe20000010000 */
[----:B----4-:R-:W-:Y:S01]  /*44b0*/  F2FP.F16.F32.PACK_AB R176, R101, R176 ;  /* 0x000000b065b0723e */ /* 0x010fe200000000ff */
[----:B------:R-:W1:Y:S01]  /*44c0*/  MUFU.EX2 R172, R172 ;  /* 0x000000ac00ac7308 */ /* 0x000e620000000800 */
[----:B------:R-:W-:Y:S01]  /*44d0*/  FMNMX.FTZ R2, R87, R2, !PT ;  /* 0x0000000257027209 */ /* 0x000fe20007810000 */
[----:B------:R-:W-:-:S03]  /*44e0*/  FADD.FTZ R25, R101, R30 ;  /* 0x0000001e65197221 */ /* 0x000fc60000010000 */
[----:B------:R-:W-:Y:S01]  /*44f0*/  FMNMX.FTZ R2, R89, R2, !PT ;  /* 0x0000000259027209 */ /* 0x000fe20007810000 */
[----:B-----5:R-:W-:Y:S02]  /*4500*/  FADD.FTZ R30, R178, R25 ;  /* 0x00000019b21e7221 */ /* 0x020fe40000010000 */
[----:B------:R-:W2:Y:S01]  /*4510*/  MUFU.EX2 R105, R105 ;  /* 0x0000006900697308 */ /* 0x000ea20000000800 */
[----:B------:R-:W-:Y:S01]  /*4520*/  FMNMX.FTZ R2, R91, R2, !PT ;  /* 0x000000025b027209 */ /* 0x000fe20007810000 */
[C---:B0-----:R-:W-:Y:S01]  /*4530*/  FADD.FTZ R25, R103.reuse, R30 ;  /* 0x0000001e67197221 */ /* 0x041fe20000010000 */
[----:B------:R-:W-:Y:S02]  /*4540*/  F2FP.F16.F32.PACK_AB R178, R103, R178 ;  /* 0x000000b267b2723e */ /* 0x000fe400000000ff */
[----:B------:R-:W-:-:S03]  /*4550*/  FMNMX.FTZ R2, R93, R2, !PT ;  /* 0x000000025d027209 */ /* 0x000fc60007810000 */
[----:B------:R-:W0:Y:S01]  /*4560*/  MUFU.EX2 R174, R174 ;  /* 0x000000ae00ae7308 */ /* 0x000e220000000800 */
[----:B------:R-:W-:Y:S01]  /*4570*/  FMNMX.FTZ R2, R95, R2, !PT ;  /* 0x000000025f027209 */ /* 0x000fe20007810000 */
[----:B-1----:R-:W-:-:S03]  /*4580*/  FADD.FTZ R32, R172, R25 ;  /* 0x00000019ac207221 */ /* 0x002fc60000010000 */
[----:B------:R-:W-:-:S03]  /*4590*/  FMNMX.FTZ R2, R117, R2, !PT ;  /* 0x0000000275027209 */ /* 0x000fc60007810000 */
[----:B------:R-:W1:Y:S01]  /*45a0*/  MUFU.EX2 R107, R107 ;  /* 0x0000006b006b7308 */ /* 0x000e620000000800 */
[----:B------:R-:W-:Y:S01]  /*45b0*/  FMNMX.FTZ R2, R119, R2, !PT ;  /* 0x0000000277027209 */ /* 0x000fe20007810000 */
[C---:B--2---:R-:W-:Y:S01]  /*45c0*/  FADD.FTZ R25, R105.reuse, R32 ;  /* 0x0000002069197221 */ /* 0x044fe20000010000 */
[----:B------:R-:W-:Y:S02]  /*45d0*/  F2FP.F16.F32.PACK_AB R172, R105, R172 ;  /* 0x000000ac69ac723e */ /* 0x000fe400000000ff */
[----:B------:R-:W-:-:S03]  /*45e0*/  FMNMX.FTZ R2, R115, R2, !PT ;  /* 0x0000000273027209 */ /* 0x000fc60007810000 */
[----:B------:R-:W2:Y:S01]  /*45f0*/  MUFU.EX2 R168, R168 ;  /* 0x000000a800a87308 */ /* 0x000ea20000000800 */
[----:B------:R-:W-:Y:S01]  /*4600*/  FMNMX.FTZ R2, R5, R2, !PT ;  /* 0x0000000205027209 */ /* 0x000fe20007810000 */
[----:B0-----:R-:W-:-:S03]  /*4610*/  FADD.FTZ R34, R174, R25 ;  /* 0x00000019ae227221 */ /* 0x001fc60000010000 */
[----:B------:R-:W-:-:S03]  /*4620*/  FMNMX.FTZ R2, R113, R2, !PT ;  /* 0x0000000271027209 */ /* 0x000fc60007810000 */
[----:B------:R-:W0:Y:S01]  /*4630*/  MUFU.EX2 R109, R109 ;  /* 0x0000006d006d7308 */ /* 0x000e220000000800 */
[----:B------:R-:W-:Y:S02]  /*4640*/  FMNMX.FTZ R2, R121, R2, !PT ;  /* 0x0000000279027209 */ /* 0x000fe40007810000 */
[----:B-1----:R-:W-:-:S03]  /*4650*/  F2FP.F16.F32.PACK_AB R174, R107, R174 ;  /* 0x000000ae6bae723e */ /* 0x002fc600000000ff */
[----:B------:R-:W1:Y:S02]  /*4660*/  SHFL.BFLY PT, R11, R2, 0x2, 0x1f ;  /* 0x0c401f00020b7f89 */ /* 0x000e6400000e0000 */
[----:B------:R-:W3:Y:S08]  /*4670*/  MUFU.EX2 R170, R170 ;  /* 0x000000aa00aa7308 */ /* 0x000ef00000000800 */
[----:B------:R-:W4:Y:S08]  /*4680*/  MUFU.EX2 R111, R111 ;  /* 0x0000006f006f7308 */ /* 0x000f300000000800 */
[----:B------:R5:W-:Y:S01]  /*4690*/  MUFU.EX2 R158, R27 ;  /* 0x0000001b009e7308 */ /* 0x000be20000000800 */
[----:B-1----:R-:W-:-:S07]  /*46a0*/  FMNMX.FTZ R4, R2, R11, !PT ;  /* 0x0000000b02047209 */ /* 0x002fce0007810000 */
[----:B------:R-:W1:Y:S01]  /*46b0*/  MUFU.EX2 R164, R164 ;  /* 0x000000a400a47308 */ /* 0x000e620000000800 */
[----:B-----5:R-:W-:Y:S01]  /*46c0*/  FADD.FTZ R27, R107, R34 ;  /* 0x000000226b1b7221 */ /* 0x020fe20000010000 */
[----:B------:R-:W5:Y:S03]  /*46d0*/  SHFL.BFLY PT, R11, R4, 0x1, 0x1f ;  /* 0x0c201f00040b7f89 */ /* 0x000f6600000e0000 */
[----:B--2---:R-:W-:Y:S01]  /*46e0*/  FADD.FTZ R36, R168, R27 ;  /* 0x0000001ba8247221 */ /* 0x004fe20000010000 */
[C---:B0-----:R-:W-:Y:S02]  /*46f0*/  F2FP.F16.F32.PACK_AB R168, R109.reuse, R168 ;  /* 0x000000a86da8723e */ /* 0x041fe400000000ff */
[----:B------:R-:W0:Y:S01]  /*4700*/  MUFU.EX2 R3, R3 ;  /* 0x0000000300037308 */ /* 0x000e220000000800 */
[----:B------:R-:W-:-:S04]  /*4710*/  FADD.FTZ R27, R109, R36 ;  /* 0x000000246d1b7221 */ /* 0x000fc80000010000 */
[----:B---3--:R-:W-:Y:S01]  /*4720*/  FADD.FTZ R36, R170, R27 ;  /* 0x0000001baa247221 */ /* 0x008fe20000010000 */
[C---:B----4-:R-:W-:Y:S02]  /*4730*/  F2FP.F16.F32.PACK_AB R170, R111.reuse, R170 ;  /* 0x000000aa6faa723e */ /* 0x050fe400000000ff */
[----:B------:R-:W2:Y:S01]  /*4740*/  MUFU.EX2 R166, R166 ;  /* 0x000000a600a67308 */ /* 0x000ea20000000800 */
[----:B------:R-:W-:-:S04]  /*4750*/  FADD.FTZ R27, R111, R36 ;  /* 0x000000246f1b7221 */ /* 0x000fc80000010000 */
[----:B-1----:R-:W-:-:S03]  /*4760*/  FADD.FTZ R38, R164, R27 ;  /* 0x0000001ba4267221 */ /* 0x002fc60000010000 */
[----:B------:R-:W1:Y:S01]  /*4770*/  MUFU.EX2 R43, R43 ;  /* 0x0000002b002b7308 */ /* 0x000e620000000800 */
[C---:B0-----:R-:W-:Y:S01]  /*4780*/  FADD.FTZ R27, R3.reuse, R38 ;  /* 0x00000026031b7221 */ /* 0x041fe20000010000 */
[----:B------:R-:W-:Y:S02]  /*4790*/  F2FP.F16.F32.PACK_AB R164, R3, R164 ;  /* 0x000000a403a4723e */ /* 0x000fe400000000ff */
[----:B-----5:R-:W-:-:S04]  /*47a0*/  FMNMX.FTZ R11, R4, R11, !PT ;  /* 0x0000000b040b7209 */ /* 0x020fc80007810000 */
[C---:B------:R-:W-:Y:S01]  /*47b0*/  FSETP.NEU.FTZ.AND P1, PT, R11.reuse, -INF , PT ;  /* 0xff8000000b00780b */ /* 0x040fe20003f3d000 */
[----:B------:R-:W-:Y:S01]  /*47c0*/  FMUL.FTZ R2, R11, R6 ;  /* 0x000000060b027220 */ /* 0x000fe20000410000 */
[----:B------:R-:W0:Y:S01]  /*47d0*/  MUFU.EX2 R33, R33 ;  /* 0x0000002100217308 */ /* 0x000e220000000800 */
[----:B--2---:R-:W-:-:S03]  /*47e0*/  FADD.FTZ R38, R166, R27 ;  /* 0x0000001ba6267221 */ /* 0x004fc60000010000 */
[----:B------:R-:W-:Y:S02]  /*47f0*/  FSEL R2, R2, RZ, P1 ;  /* 0x000000ff02027208 */ /* 0x000fe40000800000 */
[----:B------:R-:W-:Y:S01]  /*4800*/  PLOP3.LUT P1, PT, PT, PT, UP0, 0x40, 0x0 ;  /* 0x000000000000781c */ /* 0x000fe20003f2e808 */
[----:B-1----:R-:W-:Y:S01]  /*4810*/  FADD.FTZ R38, R43, R38 ;  /* 0x000000262b267221 */ /* 0x002fe20000010000 */
        /* <DEDUP_REMOVED lines=19> */
[-C--:B------:R-:W-:Y:S01]  /*4950*/  FFMA.FTZ R77, R77, R6.reuse, -R2 ;  /* 0x000000064d4d7223 */ /* 0x080fe20000010802 */
[----:B0-----:R-:W-:Y:S01]  /*4960*/  FADD.FTZ R27, R33, R38 ;  /* 0x00000026211b7221 */ /* 0x001fe20000010000 */
        /* <DEDUP_REMOVED lines=17> */
[----:B------:R-:W-:Y:S01]  /*4a80*/  FFMA.FTZ R121, R121, R6, -R2 ;  /* 0x0000000679797223 */ /* 0x000fe20000010802 */
[----:B------:R-:W-:Y:S01]  /*4a90*/  FADD.FTZ R2, R160, R27 ;  /* 0x0000001ba0027221 */ /* 0x000fe20000010000 */
[----:B------:R-:W1:Y:S01]  /*4aa0*/  MUFU.EX2 R53, R53 ;  /* 0x0000003500357308 */ /* 0x000e620000000800 */
[----:B0-----:R-:W-:Y:S01]  /*4ab0*/  FADD.FTZ R25, R49, R32 ;  /* 0x0000002031197221 */ /* 0x001fe20000010000 */
[----:B------:R-:W-:-:S02]  /*4ac0*/  F2FP.F16.F32.PACK_AB R181, R47, R0 ;  /* 0x000000002fb5723e */ /* 0x000fc400000000ff */
[----:B------:R-:W-:Y:S02]  /*4ad0*/  F2FP.F16.F32.PACK_AB R166, R43, R166 ;  /* 0x000000a62ba6723e */ /* 0x000fe400000000ff */
[----:B------:R-:W-:Y:S02]  /*4ae0*/  F2FP.F16.F32.PACK_AB R160, R160, R33 ;  /* 0x00000021a0a0723e */ /* 0x000fe400000000ff */
[----:B------:R-:W0:Y:S01]  /*4af0*/  MUFU.EX2 R10, R55 ;  /* 0x00000037000a7308 */ /* 0x000e220000000800 */
[C---:B--2---:R-:W-:Y:S01]  /*4b00*/  FADD.FTZ R34, R4.reuse, R25 ;  /* 0x0000001904227221 */ /* 0x044fe20000010000 */
[----:B------:R-:W-:-:S06]  /*4b10*/  F2FP.F16.F32.PACK_AB R183, R4, R49 ;  /* 0x0000003104b7723e */ /* 0x000fcc00000000ff */
[----:B------:R-:W2:Y:S01]  /*4b20*/  MUFU.EX2 R57, R57 ;  /* 0x0000003900397308 */ /* 0x000ea20000000800 */
[----:B-1----:R-:W-:-:S07]  /*4b30*/  FADD.FTZ R25, R53, R34 ;  /* 0x0000002235197221 */ /* 0x002fce0000010000 */
        /* <DEDUP_REMOVED lines=21> */
[----:B-1----:R-:W-:-:S07]  /*4c90*/  FADD.FTZ R27, R35, R2 ;  /* 0x00000002231b7221 */ /* 0x002fce0000010000 */
[----:B------:R-:W1:Y:S01]  /*4ca0*/  MUFU.EX2 R73, R73 ;  /* 0x0000004900497308 */ /* 0x000e620000000800 */
[C---:B0-----:R-:W-:Y:S01]  /*4cb0*/  FADD.FTZ R2, R26.reuse, R25 ;  /* 0x000000191a027221 */ /* 0x041fe20000010000 */
[----:B------:R-:W-:-:S06]  /*4cc0*/  F2FP.F16.F32.PACK_AB R169, R26, R69 ;  /* 0x000000451aa9723e */ /* 0x000fcc00000000ff */
[----:B------:R-:W0:Y:S01]  /*4cd0*/  MUFU.EX2 R31, R31 ;  /* 0x0000001f001f7308 */ /* 0x000e220000000800 */
[C---:B--2---:R-:W-:Y:S01]  /*4ce0*/  FADD.FTZ R38, R162.reuse, R27 ;  /* 0x0000001ba2267221 */ /* 0x044fe20000010000 */
[----:B------:R-:W-:-:S06]  /*4cf0*/  F2FP.F16.F32.PACK_AB R162, R162, R35 ;  /* 0x00000023a2a2723e */ /* 0x000fcc00000000ff */
[----:B------:R-:W2:Y:S01]  /*4d00*/  MUFU.EX2 R28, R75 ;  /* 0x0000004b001c7308 */ /* 0x000ea20000000800 */
[----:B-1----:R-:W-:-:S07]  /*4d10*/  FADD.FTZ R25, R73, R2 ;  /* 0x0000000249197221 */ /* 0x002fce0000010000 */
[----:B------:R-:W1:Y:S01]  /*4d20*/  MUFU.EX2 R156, R29 ;  /* 0x0000001d009c7308 */ /* 0x000e620000000800 */
[----:B0-----:R-:W-:-:S07]  /*4d30*/  FADD.FTZ R27, R31, R38 ;  /* 0x000000261f1b7221 */ /* 0x001fce0000010000 */
[----:B------:R-:W0:Y:S01]  /*4d40*/  MUFU.EX2 R77, R77 ;  /* 0x0000004d004d7308 */ /* 0x000e220000000800 */
[C---:B--2---:R-:W-:Y:S01]  /*4d50*/  FADD.FTZ R2, R28.reuse, R25 ;  /* 0x000000191c027221 */ /* 0x044fe20000010000 */
[----:B------:R-:W-:-:S06]  /*4d60*/  F2FP.F16.F32.PACK_AB R171, R28, R73 ;  /* 0x000000491cab723e */ /* 0x000fcc00000000ff */
[----:B------:R-:W2:Y:S01]  /*4d70*/  MUFU.EX2 R15, R15 ;  /* 0x0000000f000f7308 */ /* 0x000ea20000000800 */
[C---:B-1----:R-:W-:Y:S01]  /*4d80*/  FADD.FTZ R40, R156.reuse, R27 ;  /* 0x0000001b9c287221 */ /* 0x042fe20000010000 */
[----:B------:R-:W-:-:S06]  /*4d90*/  F2FP.F16.F32.PACK_AB R156, R156, R31 ;  /* 0x0000001f9c9c723e */ /* 0x000fcc00000000ff */
[----:B------:R-:W1:Y:S01]  /*4da0*/  MUFU.EX2 R30, R79 ;  /* 0x0000004f001e7308 */ /* 0x000e620000000800 */
[----:B0-----:R-:W-:-:S07]  /*4db0*/  FADD.FTZ R25, R77, R2 ;  /* 0x000000024d197221 */ /* 0x001fce0000010000 */
[----:B------:R-:W0:Y:S01]  /*4dc0*/  MUFU.EX2 R81, R81 ;  /* 0x0000005100517308 */ /* 0x000e220000000800 */
[----:B--2---:R-:W-:-:S04]  /*4dd0*/  FADD.FTZ R27, R15, R40 ;  /* 0x000000280f1b7221 */ /* 0x004fc80000010000 */
[C---:B------:R-:W-:Y:S01]  /*4de0*/  FADD.FTZ R40, R158.reuse, R27 ;  /* 0x0000001b9e287221 */ /* 0x040fe20000010000 */
[----:B------:R-:W-:Y:S02]  /*4df0*/  F2FP.F16.F32.PACK_AB R158, R158, R15 ;  /* 0x0000000f9e9e723e */ /* 0x000fe400000000ff */
        /* <DEDUP_REMOVED lines=31> */
[----:B------:R2:W3:Y:S01]  /*4ff0*/  MUFU.EX2 R0, R5 ;  /* 0x0000000500007308 */ /* 0x0004e20000000800 */
[C---:B-1----:R-:W-:Y:S01]  /*5000*/  FADD.FTZ R10, R40.reuse, R3 ;  /* 0x00000003280a7221 */ /* 0x042fe20000010000 */
[----:B------:R-:W-:-:S06]  /*5010*/  F2FP.F16.F32.PACK_AB R159, R40, R117 ;  /* 0x00000075289f723e */ /* 0x000fcc00000000ff */
[----:B------:R-:W1:Y:S01]  /*5020*/  MUFU.EX2 R113, R113 ;  /* 0x0000007100717308 */ /* 0x000e620000000800 */
[----:B0-----:R-:W-:Y:S01]  /*5030*/  FADD.FTZ R3, R115, R10 ;  /* 0x0000000a73037221 */ /* 0x001fe20000010000 */
[----:B--2---:R-:W-:-:S06]  /*5040*/  VIADD R5, R88, 0xfffffffe ;  /* 0xfffffffe58057836 */ /* 0x004fcc0000000000 */
[----:B------:R-:W0:Y:S01]  /*5050*/  MUFU.EX2 R24, R24 ;  /* 0x0000001800187308 */ /* 0x000e220000000800 */
[C---:B---3--:R-:W-:Y:S01]  /*5060*/  FADD.FTZ R10, R0.reuse, R3 ;  /* 0x00000003000a7221 */ /* 0x048fe20000010000 */
[----:B------:R-:W-:-:S06]  /*5070*/  F2FP.F16.F32.PACK_AB R153, R0, R115 ;  /* 0x000000730099723e */ /* 0x000fcc00000000ff */
[----:B------:R-:W2:Y:S01]  /*5080*/  MUFU.EX2 R4, R121 ;  /* 0x0000007900047308 */ /* 0x000ea20000000800 */
[----:B-1----:R-:W-:Y:S01]  /*5090*/  FADD.FTZ R3, R113, R10 ;  /* 0x0000000a71037221 */ /* 0x002fe20000010000 */
[C---:B0-----:R-:W-:Y:S01]  /*50a0*/  FADD.FTZ R2, R24.reuse, R15 ;  /* 0x0000000f18027221 */ /* 0x041fe20000010000 */
        /* <DEDUP_REMOVED lines=15> */
.L_x_7582:
[----:B------:R-:W-:Y:S02]  /*51a0*/  ULDC UR18, c[0x0][0x9e4] ;  /* 0x0002790000127ab9 */ /* 0x000fe40000000800 */
[----:B------:R-:W-:-:S11]  /*51b0*/  UISETP.NE.AND UP0, UPT, UR18, 0x1, UPT ;  /* 0x000000011200788c */ /* 0x000fd6000bf05270 */
[----:B------:R-:W-:Y:S02]  /*51c0*/  @UP0 ULDC.64 UR6, c[0x0][0x9e8] ;  /* 0x00027a0000060ab9 */ /* 0x000fe40000000a00 */
[----:B------:R-:W-:-:S04]  /*51d0*/  UIMAD.WIDE.U32 UR10, UR15, UR6, URZ ;  /* 0x000000060f0a72a5 */ /* 0x000fc8000f8e003f */
[----:B------:R-:W-:-:S12]  /*51e0*/  @UP0 USHF.R.U32.HI UR15, URZ, UR7, UR11 ;  /* 0x000000073f0f0299 */ /* 0x000fd8000801160b */
.L_x_7583:
[----:B------:R-:W-:-:S04]  /*51f0*/  UIMAD UR15, UR15, UR18, UR18 ;  /* 0x000000120f0f72a4 */ /* 0x000fc8000f8e0212 */
[----:B------:R-:W-:-:S04]  /*5200*/  UISETP.LT.AND UP0, UPT, UR14, UR15, UPT ;  /* 0x0000000f0e00728c */ /* 0x000fc8000bf01270 */
[----:B------:R-:W-:-:S12]  /*5210*/  USEL UR14, UR14, UR15, UP0 ;  /* 0x0000000f0e0e7287 */ /* 0x000fd80008000000 */
.L_x_7581:
[----:B------:R-:W-:Y:S01]  /*5220*/  USHF.R.S32.HI UR6, URZ, 0x1f, UR14 ;  /* 0x0000001f3f067899 */ /* 0x000fe2000801140e */
[----:B------:R-:W-:Y:S02]  /*5230*/  CS2R R150, SRZ ;  /* 0x0000000000967805 */ /* 0x000fe4000001ff00 */
[----:B------:R-:W-:Y:S02]  /*5240*/  CS2R R148, SRZ ;  /* 0x0000000000947805 */ /* 0x000fe4000001ff00 */
        /* <DEDUP_REMOVED lines=40> */
[----:B------:R-:W-:Y:S01]  /*54d0*/  IMAD.MOV.U32 R151, RZ, RZ, RZ ;  /* 0x000000ffff977224 */ /* 0x000fe200078e00ff */
[----:B------:R-:W-:Y:S01]  /*54e0*/  ULDC UR54, c[0x0][0x9e4] ;  /* 0x0002790000367ab9 */ /* 0x000fe20000000800 */
[----:B------:R-:W-:Y:S01]  /*54f0*/  ULDC UR55, c[0x0][0x9dc] ;  /* 0x0002770000377ab9 */ /* 0x000fe20000000800 */
[----:B------:R-:W-:Y:S01]  /*5500*/  ULDC UR57, c[0x0][0x9d8] ;  /* 0x0002760000397ab9 */ /* 0x000fe20000000800 */
[----:B------:R-:W-:-:S05]  /*5510*/  ULDC UR56, c[0x0][0x9e0] ;  /* 0x0002780000387ab9 */ /* 0x000fca0000000800 */
.L_x_7603:
[----:B------:R-:W-:Y:S01]  /*5520*/  ISETP.NE.AND P2, PT, RZ, UR42, PT ;  /* 0x0000002aff007c0c */ /* 0x000fe2000bf45270 */
[----:B------:R-:W-:-:S04]  /*5530*/  UISETP.NE.AND UP0, UPT, UR59, 0x1, UPT ;  /* 0x000000013b00788c */ /* 0x000fc8000bf05270 */
[----:B------:R-:W-:-:S04]  /*5540*/  USEL UR46, URZ, 0x1, UP0 ;  /* 0x000000013f2e7887 */ /* 0x000fc80008000000 */
[----:B------:R-:W-:-:S04]  /*5550*/  ULOP3.LUT UR46, UR60, UR46, URZ, 0x3c, !UPT ;  /* 0x0000002e3c2e7292 */ /* 0x000fc8000f8e3c3f */
[----:B------:R-:W-:Y:S08]  /*5560*/  @P2 BRA `(.L_x_7585) ;  /* 0x0000000000382947 */ /* 0x000ff00003800000 */
[----:B------:R-:W-:Y:S05]  /*5570*/  @!P0 BRA `(.L_x_7586) ;  /* 0x0000000000048947 */ /* 0x000fea0003800000 */
[----:B------:R-:W-:Y:S01]  /*5580*/  BPT.TRAP 0x1 ;  /* 0x000000040000795c */ /* 0x000fe20000300000 */
.L_x_7586:
        /* <DEDUP_REMOVED lines=9> */
.L_x_7587:
[----:B-1----:R-:W-:Y:S05]  /*5620*/  @P1 BRA `(.L_x_7585) ;  /* 0x0000000000081947 */ /* 0x002fea0003800000 */
[----:B------:R-:W1:Y:S02]  /*5630*/  SYNCS.PHASECHK.TRANS64.TRYWAIT P1, [UR6+0x28830], R6 ;  /* 0x02883006ff0075a7 */ /* 0x000e640008020146 */
[----:B-1----:R-:W-:Y:S05]  /*5640*/  @!P1 BRA `(.L_x_7588) ;  /* 0x00000108005c9947 */ /* 0x002fea0003800000 */
.L_x_7585:
        /* <DEDUP_REMOVED lines=48> */
.L_x_7590:
[----:B------:R-:W-:Y:S01]  /*5950*/  ULEA UR6, UR59, UR41, 0x3 ;  /* 0x000000293b067291 */ /* 0x000fe2000f8e183f */
[----:B------:R-:W-:-:S05]  /*5960*/  IMAD.U32 R6, RZ, RZ, UR60 ;  /* 0x0000003cff067e24 */ /* 0x000fca000f8e00ff */
[----:B------:R-:W-:-:S04]  /*5970*/  SHF.L.U32 R6, R6, 0x1f, RZ ;  /* 0x0000001f06067819 */ /* 0x000fc800000006ff */
[----:B------:R0:W1:Y:S01]  /*5980*/  SYNCS.PHASECHK.TRANS64.TRYWAIT P1, [UR6+0x28850], R6 ;  /* 0x02885006ff0075a7 */ /* 0x0000620008020146 */
[----:B------:R-:W-:Y:S05]  /*5990*/  @!P0 BRA `(.L_x_7591) ;  /* 0x0000000000048947 */ /* 0x000fea0003800000 */
[----:B------:R-:W-:Y:S01]  /*59a0*/  BPT.TRAP 0x1 ;  /* 0x000000040000795c */ /* 0x000fe20000300000 */
.L_x_7591:
[----:B-1----:R-:W-:Y:S05]  /*59b0*/  @P1 BRA `(.L_x_7589) ;  /* 0x0000000000081947 */ /* 0x002fea0003800000 */
[----:B------:R-:W1:Y:S02]  /*59c0*/  SYNCS.PHASECHK.TRANS64.TRYWAIT P1, [UR6+0x28850], R6 ;  /* 0x02885006ff0075a7 */ /* 0x000e640008020146 */
[----:B-1----:R-:W-:Y:S05]  /*59d0*/  @!P1 BRA `(.L_x_7592) ;  /* 0x0000010400909947 */ /* 0x002fea0003800000 */
.L_x_7589:
        /* <DEDUP_REMOVED lines=49> */
.L_x_7593:
[----:B------:R-:W-:Y:S01]  /*5cf0*/  UISETP.NE.AND UP1, UPT, UR50, URZ, UPT ;  /* 0x0000003f3200728c */ /* 0x000fe2000bf25270 */
[----:B------:R-:W-:Y:S01]  /*5d00*/  FMUL.FTZ R154, R32, UR57 ;  /* 0x00000039209a7c20 */ /* 0x000fe20008410000 */
[----:B------:R-:W-:Y:S01]  /*5d10*/  FMUL.FTZ R32, R58, UR57 ;  /* 0x000000393a207c20 */ /* 0x000fe20008410000 */
[----:B------:R-:W-:Y:S02]  /*5d20*/  VIADD R58, R17, UR37 ;  /* 0x00000025113a7c36 */ /* 0x000fe40008000000 */
[----:B------:R-:W-:Y:S01]  /*5d30*/  FMUL.FTZ R153, R29, UR57 ;  /* 0x000000391d997c20 */ /* 0x000fe20008410000 */
[----:B------:R-:W1:Y:S01]  /*5d40*/  LDC R8, c[0x0][0x2f0] ;  /* 0x0000bc00ff087b82 */ /* 0x000e620000000800 */
[----:B------:R-:W-:Y:S01]  /*5d50*/  PLOP3.LUT P1, PT, PT, PT, UP1, 0x80, 0x0 ;  /* 0x000000000000781c */ /* 0x000fe20003f2f018 */
[----:B------:R-:W-:Y:S01]  /*5d60*/  FMUL.FTZ R29, R46, UR57 ;  /* 0x000000392e1d7c20 */ /* 0x000fe20008410000 */
[----:B------:R-:W-:Y:S01]  /*5d70*/  PLOP3.LUT P2, PT, PT, PT, UP1, 0x80, 0x0 ;  /* 0x000000000000781c */ /* 0x000fe20003f4f018 */
[----:B0-----:R-:W-:Y:S01]  /*5d80*/  FMUL.FTZ R6, R24, UR57 ;  /* 0x0000003918067c20 */ /* 0x001fe20008410000 */
[----:B------:R-:W-:Y:S01]  /*5d90*/  FMUL.FTZ R24, R39, UR57 ;  /* 0x0000003927187c20 */ /* 0x000fe20008410000 */
[----:B------:R-:W-:Y:S01]  /*5da0*/  @UP1 ULDC UR7, c[0x0][0x44c] ;  /* 0x0001130000071ab9 */ /* 0x000fe20000000800 */
[----:B------:R-:W-:Y:S01]  /*5db0*/  FMUL.FTZ R39, R70, UR57 ;  /* 0x0000003946277c20 */ /* 0x000fe20008410000 */
[----:B------:R-:W0:Y:S01]  /*5dc0*/  LDC R9, c[0x0][0x288] ;  /* 0x0000a200ff097b82 */ /* 0x000e220000000800 */
[----:B------:R-:W-:Y:S01]  /*5dd0*/  FMUL.FTZ R11, R27, UR57 ;  /* 0x000000391b0b7c20 */ /* 0x000fe20008410000 */
[----:B------:R-:W-:-:S02]  /*5de0*/  IMAD.SHL.U32 R70, R5, 0x80, RZ ;  /* 0x0000008005467824 */ /* 0x000fc400078e00ff */
[----:B------:R-:W-:Y:S01]  /*5df0*/  FMUL.FTZ R27, R51, UR57 ;  /* 0x00000039331b7c20 */ /* 0x000fe20008410000 */
[----:B------:R-:W-:Y:S01]  /*5e00*/  ULEA UR6, UR45, UR41, 0x3 ;  /* 0x000000292d067291 */ /* 0x000fe2000f8e183f */
        /* <DEDUP_REMOVED lines=8> */
[----:B------:R-:W-:Y:S01]  /*5e90*/  UIADD3 UR6, UR6, 0x28840, URZ ;  /* 0x0002884006067890 */ /* 0x000fe2000fffe03f */
[----:B------:R-:W-:Y:S01]  /*5ea0*/  IADD3 R47, -R70, 0x1, RZ ;  /* 0x00000001462f7810 */ /* 0x000fe20007ffe1ff */
[----:B------:R-:W-:Y:S01]  /*5eb0*/  FMUL.FTZ R152, R28, UR57 ;  /* 0x000000391c987c20 */ /* 0x000fe20008410000 */
[----:B------:R-:W2:Y:S01]  /*5ec0*/  SHFL.IDX PT, R61, R58, RZ, 0x1c1f ;  /* 0x001c1fff3a3d7589 */ /* 0x000ea200000e0000 */
[----:B------:R-:W-:Y:S01]  /*5ed0*/  UISETP.NE.AND UP0, UPT, UR49, URZ, UPT ;  /* 0x0000003f3100728c */ /* 0x000fe2000bf05270 */
        /* <DEDUP_REMOVED lines=51> */
[----:B------:R-:W-:Y:S01]  /*6210*/  PLOP3.LUT P1, PT, PT, PT, UP0, 0x40, 0x0 ;  /* 0x000000000000781c */ /* 0x000fe20003f2e808 */
[----:B------:R-:W3:Y:S01]  /*6220*/  MUFU.TANH R6, R6 ;  /* 0x0000000600067308 */ /* 0x000ee20000002400 */
[----:B-1----:R-:W-:Y:S01]  /*6230*/  IMAD R54, R8, UR43, R55 ;  /* 0x0000002b08367c24 */ /* 0x002fe2000f8e0237 */
[----:B------:R-:W-:Y:S01]  /*6240*/  SYNCS.ARRIVE.TRANS64.RED.A1T0 RZ, [UR6], RZ ;  /* 0x000000ffffff79a7 */ /* 0x000fe20008100406 */
[----:B------:R-:W-:-:S02]  /*6250*/  ULOP3.LUT UR6, URZ, UR55, URZ, 0x33, !UPT ;  /* 0x000000373f067292 */ /* 0x000fc4000f8e333f */
[----:B0-----:R-:W-:-:S03]  /*6260*/  IMAD.IADD R54, R54, 0x1, -R9 ;  /* 0x0000000136367824 */ /* 0x001fc600078e0a09 */
[----:B------:R-:W0:Y:S01]  /*6270*/  MUFU.TANH R7, R7 ;  /* 0x0000000700077308 */ /* 0x000e220000002400 */
[C---:B------:R-:W-:Y:S02]  /*6280*/  VIADD R72, R54.reuse, UR56 ;  /* 0x0000003836487c36 */ /* 0x040fe40008000000 */
[----:B------:R-:W-:Y:S02]  /*6290*/  VIADD R74, R54, UR6 ;  /* 0x00000006364a7c36 */ /* 0x000fe40008000000 */
[--C-:B--2---:R-:W-:Y:S02]  /*62a0*/  IMAD.IADD R59, R72, 0x1, R61.reuse ;  /* 0x00000001483b7824 */ /* 0x104fe400078e023d */
[----:B------:R-:W-:Y:S01]  /*62b0*/  IMAD.IADD R60, R74, 0x1, R61 ;  /* 0x000000014a3c7824 */ /* 0x000fe200078e023d */
[----:B------:R-:W1:Y:S08]  /*62c0*/  MUFU.TANH R10, R10 ;  /* 0x0000000a000a7308 */ /* 0x000e700000002400 */
[----:B------:R-:W2:Y:S08]  /*62d0*/  MUFU.TANH R11, R11 ;  /* 0x0000000b000b7308 */ /* 0x000eb00000002400 */
        /* <DEDUP_REMOVED lines=74> */
.L_x_7596:
[----:B------:R-:W-:-:S05]  /*6780*/  IMAD.U32 R78, RZ, RZ, UR54 ;  /* 0x00000036ff4e7e24 */ /* 0x000fca000f8e00ff */
[----:B------:R-:W-:-:S13]  /*6790*/  ISETP.NE.AND P1, PT, R78, 0x1, PT ;  /* 0x000000014e00780c */ /* 0x000fda0003f25270 */
[----:B------:R-:W1:Y:S02]  /*67a0*/  @P1 LDC.64 R54, c[0x0][0x9e8] ;  /* 0x00027a00ff361b82 */ /* 0x000e640000000a00 */
[----:B-1----:R-:W-:-:S05]  /*67b0*/  @P1 IMAD.HI.U32 R54, R61, R54, RZ ;  /* 0x000000363d361227 */ /* 0x002fca00078e00ff */
[----:B------:R-:W-:-:S07]  /*67c0*/  @P1 SHF.R.U32.HI R61, RZ, R55, R54 ;  /* 0x00000037ff3d1219 */ /* 0x000fce0000011636 */
.L_x_7597:
[----:B------:R-:W-:Y:S05]  /*67d0*/  BSYNC B0 ;  /* 0x0000000000007941 */ /* 0x000fea0003800000 */
.L_x_7595:
[----:B------:R-:W-:-:S04]  /*67e0*/  IMAD R61, R61, R78, -R70 ;  /* 0x0000004e3d3d7224 */ /* 0x000fc800078e0a46 */
[----:B------:R-:W-:-:S05]  /*67f0*/  IMAD R61, R16, -0x2, R61 ;  /* 0xfffffffe103d7824 */ /* 0x000fca00078e023d */
[----:B------:R-:W-:Y:S02]  /*6800*/  VIADDMNMX R59, R61, R78, R59, PT ;  /* 0x0000004e3d3b7246 */ /* 0x000fe4000380013b */
[----:B------:R-:W-:-:S07]  /*6810*/  VIMNMX R60, R60, R61, !PT ;  /* 0x0000003d3c3c7248 */ /* 0x000fce0007fe0100 */
.L_x_7594:
[----:B------:R-:W-:Y:S01]  /*6820*/  ISETP.GT.AND P1, PT, R5, -0x1, PT ;  /* 0xffffffff0500780c */ /* 0x000fe20003f24270 */
[----:B------:R-:W1:Y:S01]  /*6830*/  SHFL.IDX PT, R87, R58, 0x1, 0x1c1f ;  /* 0x003c1f003a577f89 */ /* 0x000e6200000e0000 */
[----:B------:R-:W-:Y:S02]  /*6840*/  UISETP.NE.AND UP0, UPT, UR49, URZ, UPT ;  /* 0x0000003f3100728c */ /* 0x000fe4000bf05270 */
[C---:B------:R-:W-:Y:S02]  /*6850*/  ISETP.GT.AND P6, PT, R60.reuse, RZ, P1 ;  /* 0x000000ff3c00720c */ /* 0x040fe40000fc4270 */
[----:B------:R-:W-:Y:S02]  /*6860*/  ISETP.GT.AND P2, PT, R60, 0x1, P1 ;  /* 0x000000013c00780c */ /* 0x000fe40000f44270 */
[C---:B------:R-:W-:Y:S02]  /*6870*/  ISETP.LT.OR P6, PT, R59.reuse, 0x1, P6 ;  /* 0x000000013b00780c */ /* 0x040fe400037c1670 */
[----:B------:R-:W-:-:S02]  /*6880*/  ISETP.LT.OR P2, PT, R59, 0x2, P2 ;  /* 0x000000023b00780c */ /* 0x000fc40001741670 */
[----:B------:R-:W-:Y:S02]  /*6890*/  ISETP.GT.AND P3, PT, R60, 0x8, P1 ;  /* 0x000000083c00780c */ /* 0x000fe40000f64270 */
[----:B------:R-:W-:Y:S02]  /*68a0*/  FSEL R163, R6, -INF , !P6 ;  /* 0xff80000006a37808 */ /* 0x000fe40007000000 */
[----:B0-----:R-:W-:Y:S02]  /*68b0*/  FSEL R169, R7, -INF , !P2 ;  /* 0xff80000007a97808 */ /* 0x001fe40005000000 */
[C---:B------:R-:W-:Y:S02]  /*68c0*/  ISETP.GT.AND P5, PT, R60.reuse, 0x9, P1 ;  /* 0x000000093c00780c */ /* 0x040fe40000fa4270 */
[C---:B------:R-:W-:Y:S02]  /*68d0*/  ISETP.GT.AND P4, PT, R60.reuse, 0x10, P1 ;  /* 0x000000103c00780c */ /* 0x040fe40000f84270 */
[----:B------:R-:W-:-:S02]  /*68e0*/  ISETP.GT.AND P6, PT, R60, 0x11, P1 ;  /* 0x000000113c00780c */ /* 0x000fc40000fc4270 */
[----:B------:R-:W-:Y:S02]  /*68f0*/  ISETP.GT.AND P2, PT, R60, 0x18, P1 ;  /* 0x000000183c00780c */ /* 0x000fe40000f44270 */
[C---:B------:R-:W-:Y:S02]  /*6900*/  ISETP.LT.OR P3, PT, R59.reuse, 0x9, P3 ;  /* 0x000000093b00780c */ /* 0x040fe40001f61670 */
[C---:B------:R-:W-:Y:S02]  /*6910*/  ISETP.LT.OR P5, PT, R59.reuse, 0xa, P5 ;  /* 0x0000000a3b00780c */ /* 0x040fe40002fa1670 */
[C---:B------:R-:W-:Y:S02]  /*6920*/  ISETP.LT.OR P4, PT, R59.reuse, 0x11, P4 ;  /* 0x000000113b00780c */ /* 0x040fe40002781670 */
[C---:B------:R-:W-:Y:S02]  /*6930*/  ISETP.LT.OR P6, PT, R59.reuse, 0x12, P6 ;  /* 0x000000123b00780c */ /* 0x040fe400037c1670 */
[----:B------:R-:W-:-:S02]  /*6940*/  ISETP.LT.OR P2, PT, R59, 0x19, P2 ;  /* 0x000000193b00780c */ /* 0x000fc40001741670 */
[----:B------:R-:W-:Y:S02]  /*6950*/  FSEL R175, R152, -INF , !P3 ;  /* 0xff80000098af7808 */ /* 0x000fe40005800000 */
[----:B------:R-:W-:Y:S02]  /*6960*/  ISETP.GT.AND P3, PT, R60, 0x19, P1 ;  /* 0x000000193c00780c */ /* 0x000fe40000f64270 */
[----:B------:R-:W-:Y:S02]  /*6970*/  FSEL R183, R153, -INF , !P5 ;  /* 0xff80000099b77808 */ /* 0x000fe40006800000 */
[----:B------:R-:W-:Y:S02]  /*6980*/  FSEL R179, R154, -INF , !P4 ;  /* 0xff8000009ab37808 */ /* 0x000fe40006000000 */
[----:B------:R-:W-:Y:S02]  /*6990*/  FSEL R195, R155, -INF , !P6 ;  /* 0xff8000009bc37808 */ /* 0x000fe40007000000 */
[----:B------:R-:W-:-:S02]  /*69a0*/  FSEL R193, R156, -INF , !P2 ;  /* 0xff8000009cc17808 */ /* 0x000fc40005000000 */
[C---:B------:R-:W-:Y:S02]  /*69b0*/  ISETP.GT.AND P5, PT, R60.reuse, 0x20, P1 ;  /* 0x000000203c00780c */ /* 0x040fe40000fa4270 */
[C---:B------:R-:W-:Y:S02]  /*69c0*/  ISETP.GT.AND P4, PT, R60.reuse, 0x21, P1 ;  /* 0x000000213c00780c */ /* 0x040fe40000f84270 */
[C---:B------:R-:W-:Y:S02]  /*69d0*/  ISETP.GT.AND P6, PT, R60.reuse, 0x28, P1 ;  /* 0x000000283c00780c */ /* 0x040fe40000fc4270 */
[----:B------:R-:W-:Y:S02]  /*69e0*/  ISETP.GT.AND P2, PT, R60, 0x29, P1 ;  /* 0x000000293c00780c */ /* 0x000fe40000f44270 */
[C---:B------:R-:W-:Y:S02]  /*69f0*/  ISETP.LT.OR P3, PT, R59.reuse, 0x1a, P3 ;  /* 0x0000001a3b00780c */ /* 0x040fe40001f61670 */
[----:B------:R-:W-:-:S02]  /*6a00*/  ISETP.LT.OR P5, PT, R59, 0x21, P5 ;  /* 0x000000213b00780c */ /* 0x000fc40002fa1670 */
[C---:B------:R-:W-:Y:S02]  /*6a10*/  ISETP.LT.OR P4, PT, R59.reuse, 0x22, P4 ;  /* 0x000000223b00780c */ /* 0x040fe40002781670 */
[C---:B------:R-:W-:Y:S02]  /*6a20*/  ISETP.LT.OR P6, PT, R59.reuse, 0x29, P6 ;  /* 0x000000293b00780c */ /* 0x040fe400037c1670 */
[----:B------:R-:W-:Y:S02]  /*6a30*/  ISETP.LT.OR P2, PT, R59, 0x2a, P2 ;  /* 0x0000002a3b00780c */ /* 0x000fe40001741670 */
[----:B------:R-:W-:Y:S02]  /*6a40*/  FSEL R181, R157, -INF , !P3 ;  /* 0xff8000009db57808 */ /* 0x000fe40005800000 */
[----:B------:R-:W-:Y:S02]  /*6a50*/  ISETP.GT.AND P3, PT, R60, 0x30, P1 ;  /* 0x000000303c00780c */ /* 0x000fe40000f64270 */
        /* <DEDUP_REMOVED lines=13> */
[----:B------:R-:W-:Y:S01]  /*6b30*/  FSEL R159, R48, -INF , !P3 ;  /* 0xff800000309f7808 */ /* 0x000fe20005800000 */
[--C-:B-1----:R-:W-:Y:S01]  /*6b40*/  IMAD.IADD R48, R72, 0x1, R87.reuse ;  /* 0x0000000148307824 */ /* 0x102fe200078e0257 */
[----:B------:R-:W-:Y:S02]  /*6b50*/  ISETP.GT.AND P3, PT, R60, 0x41, P1 ;  /* 0x000000413c00780c */ /* 0x000fe40000f64270 */
[----:B------:R-:W-:Y:S02]  /*6b60*/  FSEL R85, R49, -INF , !P5 ;  /* 0xff80000031557808 */ /* 0x000fe40006800000 */
[----:B------:R-:W-:Y:S01]  /*6b70*/  FSEL R83, R50, -INF , !P4 ;  /* 0xff80000032537808 */ /* 0x000fe20006000000 */
[----:B------:R-:W-:Y:S01]  /*6b80*/  IMAD.IADD R50, R74, 0x1, R87 ;  /* 0x000000014a327824 */ /* 0x000fe200078e0257 */
        /* <DEDUP_REMOVED lines=42> */
[----:B------:R-:W-:Y:S02]  /*6e30*/  PLOP3.LUT P3, PT, PT, PT, UP0, 0x40, 0x0 ;  /* 0x000000000000781c */ /* 0x000fe40003f6e808 */
[----:B------:R-:W-:-:S02]  /*6e40*/  FSEL R57, R80, -INF , !P5 ;  /* 0xff80000050397808 */ /* 0x000fc40006800000 */
[----:B------:R-:W-:Y:S02]  /*6e50*/  FSEL R53, R66, -INF , !P4 ;  /* 0xff80000042357808 */ /* 0x000fe40006000000 */
[----:B------:R-:W-:Y:S02]  /*6e60*/  FSEL R51, R84, -INF , !P6 ;  /* 0xff80000054337808 */ /* 0x000fe40007000000 */
[----:B------:R-:W-:-:S05]  /*6e70*/  FSEL R49, R68, -INF , !P2 ;  /* 0xff80000044317808 */ /* 0x000fca0005000000 */
[----:B------:R-:W-:Y:S05]  /*6e80*/  @P3 BRA `(.L_x_7598) ;  /* 0x00000000005c3947 */ /* 0x000fea0003800000 */
        /* <DEDUP_REMOVED lines=13> */
.L_x_7600:
[----:B------:R-:W-:-:S05]  /*6f60*/  IMAD.U32 R52, RZ, RZ, UR54 ;  /* 0x00000036ff347e24 */ /* 0x000fca000f8e00ff */
[----:B------:R-:W-:-:S13]  /*6f70*/  ISETP.NE.AND P2, PT, R52, 0x1, PT ;  /* 0x000000013400780c */ /* 0x000fda0003f45270 */
[----:B------:R-:W0:Y:S02]  /*6f80*/  @P2 LDC.64 R6, c[0x0][0x9e8] ;  /* 0x00027a00ff062b82 */ /* 0x000e240000000a00 */
[----:B0-----:R-:W-:-:S05]  /*6f90*/  @P2 IMAD.HI.U32 R6, R87, R6, RZ ;  /* 0x0000000657062227 */ /* 0x001fca00078e00ff */
[----:B------:R-:W-:-:S07]  /*6fa0*/  @P2 SHF.R.U32.HI R87, RZ, R7, R6 ;  /* 0x00000007ff572219 */ /* 0x000fce0000011606 */
.L_x_7601:
[----:B------:R-:W-:Y:S05]  /*6fb0*/  BSYNC B0 ;  /* 0x0000000000007941 */ /* 0x000fea0003800000 */
.L_x_7599:
[----:B------:R-:W-:-:S04]  /*6fc0*/  IMAD R87, R87, R52, -R70 ;  /* 0x0000003457577224 */ /* 0x000fc800078e0a46 */
[----:B------:R-:W-:-:S05]  /*6fd0*/  IMAD R87, R16, -0x2, R87 ;  /* 0xfffffffe10577824 */ /* 0x000fca00078e0257 */
[----:B------:R-:W-:Y:S02]  /*6fe0*/  VIADDMNMX R48, R87, R52, R48, PT ;  /* 0x0000003457307246 */ /* 0x000fe40003800130 */
[----:B------:R-:W-:-:S07]  /*6ff0*/  VIMNMX R50, R50, R87, !PT ;  /* 0x0000005732327248 */ /* 0x000fce0007fe0100 */
.L_x_7598:
[----:B------:R-:W-:Y:S02]  /*7000*/  FMNMX.FTZ R6, R163, R3, !PT ;  /* 0x00000003a3067209 */ /* 0x000fe40007810000 */
[----:B------:R-:W-:Y:S02]  /*7010*/  ISETP.GT.AND P5, PT, R50, 0x10, P1 ;  /* 0x000000103200780c */ /* 0x000fe40000fa4270 */
[----:B------:R-:W-:Y:S02]  /*7020*/  FMNMX.FTZ R6, R169, R6, !PT ;  /* 0x00000006a9067209 */ /* 0x000fe40007810000 */
[----:B------:R-:W-:Y:S02]  /*7030*/  ISETP.LT.OR P5, PT, R48, 0x11, P5 ;  /* 0x000000113000780c */ /* 0x000fe40002fa1670 */
[----:B------:R-:W-:Y:S02]  /*7040*/  FMNMX.FTZ R6, R175, R6, !PT ;  /* 0x00000006af067209 */ /* 0x000fe40007810000 */
[----:B------:R-:W-:-:S02]  /*7050*/  FSEL R157, R15, -INF , !P5 ;  /* 0xff8000000f9d7808 */ /* 0x000fc40006800000 */
[----:B------:R-:W-:Y:S02]  /*7060*/  FMNMX.FTZ R6, R183, R6, !PT ;  /* 0x00000006b7067209 */ /* 0x000fe40007810000 */
[----:B------:R-:W-:Y:S02]  /*7070*/  ISETP.GT.AND P5, PT, R50, 0x20, P1 ;  /* 0x000000203200780c */ /* 0x000fe40000fa4270 */
[----:B------:R-:W-:Y:S02]  /*7080*/  FMNMX.FTZ R6, R179, R6, !PT ;  /* 0x00000006b3067209 */ /* 0x000fe40007810000 */
[----:B------:R-:W-:Y:S02]  /*7090*/  ISETP.LT.OR P5, PT, R48, 0x21, P5 ;  /* 0x000000213000780c */ /* 0x000fe40002fa1670 */
[----:B------:R-:W-:Y:S02]  /*70a0*/  FMNMX.FTZ R6, R195, R6, !PT ;  /* 0x00000006c3067209 */ /* 0x000fe40007810000 */
[----:B------:R-:W-:-:S02]  /*70b0*/  FSEL R171, R26, -INF , !P5 ;  /* 0xff8000001aab7808 */ /* 0x000fc40006800000 */
[----:B------:R-:W-:Y:S02]  /*70c0*/  FMNMX.FTZ R6, R193, R6, !PT ;  /* 0x00000006c1067209 */ /* 0x000fe40007810000 */
        /* <DEDUP_REMOVED lines=18> */
[----:B------:R-:W-:Y:S02]  /*71f0*/  FMNMX.FTZ R10, R197, R4, !PT ;  /* 0x00000004c50a7209 */ /* 0x000fe40007810000 */
[----:B------:R-:W-:Y:S02]  /*7200*/  FMNMX.FTZ R6, R79, R6, !PT ;  /* 0x000000064f067209 */ /* 0x000fe40007810000 */
[----:B------:R-:W-:Y:S02]  /*7210*/  ISETP.LT.OR P4, PT, R48, 0xa, P4 ;  /* 0x0000000a3000780c */ /* 0x000fe40002781670 */
[----:B------:R-:W-:Y:S02]  /*7220*/  FMNMX.FTZ R6, R77, R6, !PT ;  /* 0x000000064d067209 */ /* 0x000fe40007810000 */
[----:B------:R-:W-:-:S02]  /*7230*/  FSEL R153, R13, -INF , !P3 ;  /* 0xff8000000d997808 */ /* 0x000fc40005800000 */
[----:B------:R-:W-:Y:S02]  /*7240*/  FMNMX.FTZ R6, R75, R6, !PT ;  /* 0x000000064b067209 */ /* 0x000fe40007810000 */
[----:B------:R-:W-:Y:S02]  /*7250*/  FMNMX.FTZ R10, R87, R10, !PT ;  /* 0x0000000a570a7209 */ /* 0x000fe40007810000 */
[----:B------:R-:W-:Y:S02]  /*7260*/  FMNMX.FTZ R6, R73, R6, !PT ;  /* 0x0000000649067209 */ /* 0x000fe40007810000 */
[----:B------:R-:W-:Y:S02]  /*7270*/  ISETP.GT.AND P2, PT, R50, 0x11, P1 ;  /* 0x000000113200780c */ /* 0x000fe40000f44270 */
[----:B------:R-:W-:Y:S02]  /*7280*/  FMNMX.FTZ R6, R63, R6, !PT ;  /* 0x000000063f067209 */ /* 0x000fe40007810000 */
[----:B------:R-:W-:-:S02]  /*7290*/  FSEL R155, R12, -INF , !P4 ;  /* 0xff8000000c9b7808 */ /* 0x000fc40006000000 */
[----:B------:R-:W-:Y:S02]  /*72a0*/  FMNMX.FTZ R6, R65, R6, !PT ;  /* 0x0000000641067209 */ /* 0x000fe40007810000 */
[----:B------:R-:W-:Y:S02]  /*72b0*/  FMNMX.FTZ R10, R153, R10, !PT ;  /* 0x0000000a990a7209 */ /* 0x000fe40007810000 */
[----:B------:R-:W-:Y:S02]  /*72c0*/  FMNMX.FTZ R6, R67, R6, !PT ;  /* 0x0000000643067209 */ /* 0x000fe40007810000 */
[----:B------:R-:W-:Y:S02]  /*72d0*/  ISETP.GT.AND P3, PT, R50, 0x18, P1 ;  /* 0x000000183200780c */ /* 0x000fe40000f64270 */
[----:B------:R-:W-:Y:S02]  /*72e0*/  FMNMX.FTZ R6, R69, R6, !PT ;  /* 0x0000000645067209 */ /* 0x000fe40007810000 */
[----:B------:R-:W-:-:S02]  /*72f0*/  ISETP.LT.OR P2, PT, R48, 0x12, P2 ;  /* 0x000000123000780c */ /* 0x000fc40001741670 */
        /* <DEDUP_REMOVED lines=9> */
[----:B------:R-:W-:Y:S02]  /*7390*/  ISETP.LT.OR P4, PT, R48, 0x1a, P4 ;  /* 0x0000001a3000780c */ /* 0x000fe40002781670 */
[----:B------:R-:W-:Y:S02]  /*73a0*/  FMNMX.FTZ R6, R53, R6, !PT ;  /* 0x0000000635067209 */ /* 0x000fe40007810000 */
[----:B------:R-:W-:-:S02]  /*73b0*/  FSEL R165, R20, -INF , !P3 ;  /* 0xff80000014a57808 */ /* 0x000fc40005800000 */
[----:B------:R-:W-:Y:S02]  /*73c0*/  FMNMX.FTZ R6, R51, R6, !PT ;  /* 0x0000000633067209 */ /* 0x000fe40007810000 */
[----:B------:R-:W-:Y:S02]  /*73d0*/  ISETP.GT.AND P3, PT, R50, 0x28, P1 ;  /* 0x000000283200780c */ /* 0x000fe40000f64270 */
[----:B------:R-:W-:Y:S02]  /*73e0*/  FMNMX.FTZ R52, R49, R6, !PT ;  /* 0x0000000631347209 */ /* 0x000fe40007810000 */
[----:B------:R-:W0:Y:S01]  /*73f0*/  LDC R6, c[0x0][0x988] ;  /* 0x00026200ff067b82 */ /* 0x000e220000000800 */
[----:B------:R-:W-:Y:S02]  /*7400*/  ISETP.LT.OR P3, PT, R48, 0x29, P3 ;  /* 0x000000293000780c */ /* 0x000fe40001f61670 */
[----:B------:R-:W1:Y:S01]  /*7410*/  SHFL.BFLY PT, R7, R52, 0x2, 0x1f ;  /* 0x0c401f0034077f89 */ /* 0x000e6200000e0000 */
[----:B------:R-:W-:-:S02]  /*7420*/  ISETP.GT.AND P5, PT, R50, 0x38, P1 ;  /* 0x000000383200780c */ /* 0x000fc40000fa4270 */
[----:B------:R-:W-:Y:S02]  /*7430*/  FSEL R29, R29, -INF , !P3 ;  /* 0xff8000001d1d7808 */ /* 0x000fe40005800000 */
[----:B------:R-:W-:Y:S02]  /*7440*/  ISETP.GT.AND P3, PT, R50, 0x31, P1 ;  /* 0x000000313200780c */ /* 0x000fe40000f64270 */
[C---:B------:R-:W-:Y:S02]  /*7450*/  ISETP.LT.OR P5, PT, R48.reuse, 0x39, P5 ;  /* 0x000000393000780c */ /* 0x040fe40002fa1670 */
[----:B------:R-:W-:Y:S02]  /*7460*/  ISETP.LT.OR P3, PT, R48, 0x32, P3 ;  /* 0x000000323000780c */ /* 0x000fe40001f61670 */
[----:B-1----:R-:W-:-:S05]  /*7470*/  FMNMX.FTZ R54, R52, R7, !PT ;  /* 0x0000000734367209 */ /* 0x002fca0007810000 */
[----:B------:R-:W1:Y:S02]  /*7480*/  SHFL.BFLY PT, R7, R54, 0x1, 0x1f ;  /* 0x0c201f0036077f89 */ /* 0x000e6400000e0000 */
[----:B-1----:R-:W-:-:S04]  /*7490*/  FMNMX.FTZ R7, R54, R7, !PT ;  /* 0x0000000736077209 */ /* 0x002fc80007810000 */
[C---:B------:R-:W-:Y:S01]  /*74a0*/  FSETP.NEU.FTZ.AND P6, PT, R7.reuse, -INF , PT ;  /* 0xff8000000700780b */ /* 0x040fe20003fdd000 */
[----:B0-----:R-:W-:-:S03]  /*74b0*/  FMUL.FTZ R52, R7, R6 ;  /* 0x0000000607347220 */ /* 0x001fc60000410000 */
[----:B------:R-:W-:Y:S02]  /*74c0*/  FSEL R12, R7, RZ, P6 ;  /* 0x000000ff070c7208 */ /* 0x000fe40003000000 */
[----:B------:R-:W-:-:S05]  /*74d0*/  FSEL R52, R52, RZ, P6 ;  /* 0x000000ff34347208 */ /* 0x000fca0003000000 */
[-CC-:B------:R-:W-:Y:S01]  /*74e0*/  FFMA.FTZ R13, R163, R6.reuse, -R52.reuse ;  /* 0x00000006a30d7223 */ /* 0x180fe20000010834 */
[----:B------:R-:W-:Y:S01]  /*74f0*/  FSEL R163, R14, -INF , !P2 ;  /* 0xff8000000ea37808 */ /* 0x000fe20005000000 */
[-CC-:B------:R-:W-:Y:S01]  /*7500*/  FFMA.FTZ R180, R169, R6.reuse, -R52.reuse ;  /* 0x00000006a9b47223 */ /* 0x180fe20000010834 */
[----:B------:R-:W-:Y:S01]  /*7510*/  ISETP.GT.AND P2, PT, R50, 0x21, P1 ;  /* 0x000000213200780c */ /* 0x000fe20000f44270 */
[--C-:B------:R-:W-:Y:S01]  /*7520*/  FFMA.FTZ R182, R175, R6, -R52.reuse ;  /* 0x00000006afb67223 */ /* 0x100fe20000010834 */
[----:B------:R-:W-:Y:S01]  /*7530*/  FMNMX.FTZ R10, R163, R10, !PT ;  /* 0x0000000aa30a7209 */ /* 0x000fe20007810000 */
[-CC-:B------:R-:W-:Y:S01]  /*7540*/  FFMA.FTZ R176, R179, R6.reuse, -R52.reuse ;  /* 0x00000006b3b07223 */ /* 0x180fe20000010834 */
[----:B------:R-:W-:Y:S01]  /*7550*/  FSEL R169, R24, -INF , !P4 ;  /* 0xff80000018a97808 */ /* 0x000fe20006000000 */
[--C-:B------:R-:W-:Y:S01]  /*7560*/  FFMA.FTZ R15, R183, R6, -R52.reuse ;  /* 0x00000006b70f7223 */ /* 0x100fe20000010834 */
[----:B------:R-:W-:Y:S01]  /*7570*/  FMNMX.FTZ R10, R165, R10, !PT ;  /* 0x0000000aa50a7209 */ /* 0x000fe20007810000 */
[-CC-:B------:R-:W-:Y:S01]  /*7580*/  FFMA.FTZ R178, R193, R6.reuse, -R52.reuse ;  /* 0x00000006c1b27223 */ /* 0x180fe20000010834 */
[----:B------:R-:W-:Y:S01]  /*7590*/  ISETP.LT.OR P2, PT, R48, 0x22, P2 ;  /* 0x000000223000780c */ /* 0x000fe20001741670 */
[--C-:B------:R-:W-:Y:S01]  /*75a0*/  FFMA.FTZ R172, R177, R6, -R52.reuse ;  /* 0x00000006b1ac7223 */ /* 0x100fe20000010834 */
[----:B------:R-:W-:Y:S01]  /*75b0*/  FMNMX.FTZ R10, R169, R10, !PT ;  /* 0x0000000aa90a7209 */ /* 0x000fe20007810000 */
[-CC-:B------:R-:W-:Y:S01]  /*75c0*/  FFMA.FTZ R174, R167, R6.reuse, -R52.reuse ;  /* 0x00000006a7ae7223 */ /* 0x180fe20000010834 */
[C---:B------:R-:W-:Y:S01]  /*75d0*/  ISETP.GT.AND P4, PT, R50.reuse, 0x29, P1 ;  /* 0x000000293200780c */ /* 0x040fe20000f84270 */
[-CC-:B------:R-:W-:Y:S01]  /*75e0*/  FFMA.FTZ R168, R159, R6.reuse, -R52.reuse ;  /* 0x000000069fa87223 */ /* 0x180fe20000010834 */
[----:B------:R-:W-:Y:S01]  /*75f0*/  FSEL R175, R21, -INF , !P2 ;  /* 0xff80000015af7808 */ /* 0x000fe20005000000 */
[--C-:B------:R-:W-:Y:S01]  /*7600*/  FFMA.FTZ R21, R195, R6, -R52.reuse ;  /* 0x00000006c3157223 */ /* 0x100fe20000010834 */
[----:B------:R-:W-:Y:S01]  /*7610*/  FMNMX.FTZ R10, R171, R10, !PT ;  /* 0x0000000aab0a7209 */ /* 0x000fe20007810000 */
[-CC-:B------:R-:W-:Y:S01]  /*7620*/  FFMA.FTZ R170, R83, R6.reuse, -R52.reuse ;  /* 0x0000000653aa7223 */ /* 0x180fe20000010834 */
[----:B------:R-:W-:Y:S01]  /*7630*/  ISETP.GT.AND P2, PT, R50, 0x30, P1 ;  /* 0x000000303200780c */ /* 0x000fe20000f44270 */
[-CC-:B------:R-:W-:Y:S01]  /*7640*/  FFMA.FTZ R164, R79, R6.reuse, -R52.reuse ;  /* 0x000000064fa47223 */ /* 0x180fe20000010834 */
[C---:B------:R-:W-:Y:S01]  /*7650*/  ISETP.LT.OR P4, PT, R48.reuse, 0x2a, P4 ;  /* 0x0000002a3000780c */ /* 0x040fe20002781670 */
[--C-:B------:R-:W-:Y:S01]  /*7660*/  FFMA.FTZ R166, R75, R6, -R52.reuse ;  /* 0x000000064ba67223 */ /* 0x100fe20000010834 */
[----:B------:R-:W-:Y:S01]  /*7670*/  FMNMX.FTZ R10, R175, R10, !PT ;  /* 0x0000000aaf0a7209 */ /* 0x000fe20007810000 */
[-CC-:B------:R-:W-:Y:S01]  /*7680*/  FFMA.FTZ R154, R51, R6.reuse, -R52.reuse ;  /* 0x00000006339a7223 */ /* 0x180fe20000010834 */
[----:B------:R-:W-:Y:S01]  /*7690*/  ISETP.LT.OR P2, PT, R48, 0x31, P2 ;  /* 0x000000313000780c */ /* 0x000fe20001741670 */
[----:B------:R-:W-:Y:S01]  /*76a0*/  FADD.FTZ R51, -R12, R3 ;  /* 0x000000030c337221 */ /* 0x000fe20000010100 */
        /* <DEDUP_REMOVED lines=8> */
[C---:B------:R-:W-:Y:S01]  /*7730*/  ISETP.GT.AND P4, PT, R50.reuse, 0x39, P1 ;  /* 0x000000393200780c */ /* 0x040fe20000f84270 */
[-CC-:B------:R-:W-:Y:S01]  /*7740*/  FFMA.FTZ R162, R67, R6.reuse, -R52.reuse ;  /* 0x0000000643a27223 */ /* 0x180fe20000010834 */
[----:B------:R-:W-:Y:S01]  /*7750*/  FSEL R195, R27, -INF , !P3 ;  /* 0xff8000001bc37808 */ /* 0x000fe20005800000 */
[--C-:B------:R-:W-:Y:S01]  /*7760*/  FFMA.FTZ R27, R173, R6, -R52.reuse ;  /* 0x00000006ad1b7223 */ /* 0x100fe20000010834 */
[----:B------:R-:W-:Y:S01]  /*7770*/  FMNMX.FTZ R10, R183, R10, !PT ;  /* 0x0000000ab70a7209 */ /* 0x000fe20007810000 */
[----:B------:R-:W-:Y:S01]  /*7780*/  MUFU.EX2 R180, R180 ;  /* 0x000000b400b47308 */ /* 0x000fe20000000800 */
[----:B------:R-:W-:Y:S01]  /*7790*/  ISETP.GT.AND P2, PT, R50, 0x40, P1 ;  /* 0x000000403200780c */ /* 0x000fe20000f44270 */
[-CC-:B------:R-:W-:Y:S01]  /*77a0*/  FFMA.FTZ R158, R55, R6.reuse, -R52.reuse ;  /* 0x00000006379e7223 */ /* 0x180fe20000010834 */
[----:B------:R-:W-:Y:S01]  /*77b0*/  FSEL R193, R31, -INF , !P5 ;  /* 0xff8000001fc17808 */ /* 0x000fe20006800000 */
[-CC-:B------:R-:W-:Y:S01]  /*77c0*/  FFMA.FTZ R31, R161, R6.reuse, -R52.reuse ;  /* 0x00000006a11f7223 */ /* 0x180fe20000010834 */
[----:B------:R-:W-:Y:S01]  /*77d0*/  ISETP.LT.OR P4, PT, R48, 0x3a, P4 ;  /* 0x0000003a3000780c */ /* 0x000fe20002781670 */
[--C-:B------:R-:W-:Y:S01]  /*77e0*/  FFMA.FTZ R55, R59, R6, -R52.reuse ;  /* 0x000000063b377223 */ /* 0x100fe20000010834 */
[----:B------:R-:W-:Y:S01]  /*77f0*/  FMNMX.FTZ R10, R195, R10, !PT ;  /* 0x0000000ac30a7209 */ /* 0x000fe20007810000 */
[----:B------:R-:W-:Y:S01]  /*7800*/  MUFU.EX2 R182, R182 ;  /* 0x000000b600b67308 */ /* 0x000fe20000000800 */
[----:B------:R-:W-:Y:S01]  /*7810*/  ISETP.GT.AND P3, PT, R50, 0x41, P1 ;  /* 0x000000413200780c */ /* 0x000fe20000f64270 */
[-CC-:B------:R-:W-:Y:S01]  /*7820*/  FFMA.FTZ R160, R63, R6.reuse, -R52.reuse ;  /* 0x000000063fa07223 */ /* 0x180fe20000010834 */
[----:B------:R-:W-:Y:S01]  /*7830*/  ISETP.LT.OR P2, PT, R48, 0x41, P2 ;  /* 0x000000413000780c */ /* 0x000fe20001741670 */
        /* <DEDUP_REMOVED lines=8> */
[----:B------:R-:W-:Y:S01]  /*78c0*/  FFMA.FTZ R53, R53, R6, -R52 ;  /* 0x0000000635357223 */ /* 0x000fe20000010834 */
[----:B------:R-:W-:-:S02]  /*78d0*/  ISETP.LT.OR P3, PT, R48, 0x42, P3 ;  /* 0x000000423000780c */ /* 0x000fc40001f61670 */
[----:B------:R-:W-:Y:S01]  /*78e0*/  FMNMX.FTZ R10, R181, R10, !PT ;  /* 0x0000000ab50a7209 */ /* 0x000fe20007810000 */
[----:B------:R-:W-:Y:S01]  /*78f0*/  MUFU.EX2 R176, R176 ;  /* 0x000000b000b07308 */ /* 0x000fe20000000800 */
[----:B------:R-:W-:Y:S02]  /*7900*/  ISETP.GT.AND P4, PT, R50, 0x49, P1 ;  /* 0x000000493200780c */ /* 0x000fe40000f84270 */
[----:B------:R-:W-:Y:S02]  /*7910*/  ISETP.LT.OR P5, PT, R48, 0x49, P5 ;  /* 0x000000493000780c */ /* 0x000fe40002fa1670 */
[----:B------:R-:W-:Y:S01]  /*7920*/  FSEL R177, R33, -INF , !P3 ;  /* 0xff80000021b17808 */ /* 0x000fe20005800000 */
[----:B------:R-:W-:Y:S01]  /*7930*/  FFMA.FTZ R33, R85, R6, -R52 ;  /* 0x0000000655217223 */ /* 0x000fe20000010834 */
[----:B------:R-:W-:Y:S01]  /*7940*/  FMNMX.FTZ R10, R199, R10, !PT ;  /* 0x0000000ac70a7209 */ /* 0x000fe20007810000 */
[----:B------:R-:W-:Y:S01]  /*7950*/  MUFU.EX2 R21, R21 ;  /* 0x0000001500157308 */ /* 0x000fe20000000800 */
[----:B------:R-:W-:-:S02]  /*7960*/  ISETP.GT.AND P2, PT, R50, 0x50, P1 ;  /* 0x000000503200780c */ /* 0x000fc40000f44270 */
[----:B------:R-:W-:Y:S02]  /*7970*/  FSEL R35, R35, -INF , !P5 ;  /* 0xff80000023237808 */ /* 0x000fe40006800000 */
[----:B------:R-:W-:Y:S02]  /*7980*/  ISETP.LT.OR P4, PT, R48, 0x4a, P4 ;  /* 0x0000004a3000780c */ /* 0x000fe40002781670 */
[----:B------:R-:W-:Y:S01]  /*7990*/  FMNMX.FTZ R10, R177, R10, !PT ;  /* 0x0000000ab10a7209 */ /* 0x000fe20007810000 */
[----:B------:R-:W-:Y:S01]  /*79a0*/  MUFU.EX2 R178, R178 ;  /* 0x000000b200b27308 */ /* 0x000fe20000000800 */
[----:B------:R-:W-:Y:S02]  /*79b0*/  ISETP.GT.AND P3, PT, R50, 0x51, P1 ;  /* 0x000000513200780c */ /* 0x000fe40000f64270 */
[----:B------:R-:W-:Y:S02]  /*79c0*/  ISETP.LT.OR P2, PT, R48, 0x51, P2 ;  /* 0x000000513000780c */ /* 0x000fe40001741670 */
[----:B------:R-:W-:-:S02]  /*79d0*/  FSEL R167, R34, -INF , !P4 ;  /* 0xff80000022a77808 */ /* 0x000fc40006000000 */
[----:B------:R-:W-:Y:S01]  /*79e0*/  FMNMX.FTZ R10, R35, R10, !PT ;  /* 0x0000000a230a7209 */ /* 0x000fe20007810000 */
[----:B------:R-:W-:Y:S01]  /*79f0*/  MUFU.EX2 R25, R25 ;  /* 0x0000001900197308 */ /* 0x000fe20000000800 */
[----:B------:R-:W-:Y:S02]  /*7a00*/  ISETP.GT.AND P5, PT, R50, 0x58, P1 ;  /* 0x000000583200780c */ /* 0x000fe40000fa4270 */
[----:B------:R-:W-:Y:S02]  /*7a10*/  FSEL R37, R37, -INF , !P2 ;  /* 0xff80000025257808 */ /* 0x000fe40005000000 */
[----:B------:R-:W-:Y:S02]  /*7a20*/  ISETP.LT.OR P3, PT, R48, 0x52, P3 ;  /* 0x000000523000780c */ /* 0x000fe40001f61670 */
[----:B------:R-:W-:Y:S01]  /*7a30*/  FMNMX.FTZ R10, R167, R10, !PT ;  /* 0x0000000aa70a7209 */ /* 0x000fe20007810000 */
[----:B------:R-:W-:Y:S01]  /*7a40*/  MUFU.EX2 R172, R172 ;  /* 0x000000ac00ac7308 */ /* 0x000fe20000000800 */
[----:B------:R-:W-:-:S02]  /*7a50*/  ISETP.GT.AND P4, PT, R50, 0x59, P1 ;  /* 0x000000593200780c */ /* 0x000fc40000f84270 */
[----:B------:R-:W-:Y:S02]  /*7a60*/  ISETP.LT.OR P5, PT, R48, 0x59, P5 ;  /* 0x000000593000780c */ /* 0x000fe40002fa1670 */
[----:B------:R-:W-:Y:S02]  /*7a70*/  FSEL R161, R36, -INF , !P3 ;  /* 0xff80000024a17808 */ /* 0x000fe40005800000 */
[----:B------:R-:W-:Y:S01]  /*7a80*/  FMNMX.FTZ R10, R37, R10, !PT ;  /* 0x0000000a250a7209 */ /* 0x000fe20007810000 */
[----:B------:R-:W-:Y:S01]  /*7a90*/  MUFU.EX2 R27, R27 ;  /* 0x0000001b001b7308 */ /* 0x000fe20000000800 */
[----:B------:R-:W-:Y:S02]  /*7aa0*/  ISETP.GT.AND P2, PT, R50, 0x60, P1 ;  /* 0x000000603200780c */ /* 0x000fe40000f44270 */
[----:B------:R-:W-:Y:S01]  /*7ab0*/  FSEL R159, R39, -INF , !P5 ;  /* 0xff800000279f7808 */ /* 0x000fe20006800000 */
[----:B------:R-:W-:Y:S01]  /*7ac0*/  FFMA.FTZ R39, R81, R6, -R52 ;  /* 0x0000000651277223 */ /* 0x000fe20000010834 */
[----:B------:R-:W-:-:S02]  /*7ad0*/  ISETP.LT.OR P4, PT, R48, 0x5a, P4 ;  /* 0x0000005a3000780c */ /* 0x000fc40002781670 */
[----:B------:R-:W-:Y:S01]  /*7ae0*/  FMNMX.FTZ R10, R161, R10, !PT ;  /* 0x0000000aa10a7209 */ /* 0x000fe20007810000 */
[----:B------:R-:W-:Y:S01]  /*7af0*/  MUFU.EX2 R174, R174 ;  /* 0x000000ae00ae7308 */ /* 0x000fe20000000800 */
[----:B------:R-:W-:Y:S02]  /*7b00*/  ISETP.GT.AND P3, PT, R50, 0x61, P1 ;  /* 0x000000613200780c */ /* 0x000fe40000f64270 */
[----:B------:R-:W-:Y:S02]  /*7b10*/  ISETP.LT.OR P2, PT, R48, 0x61, P2 ;  /* 0x000000613000780c */ /* 0x000fe40001741670 */
[----:B------:R-:W-:Y:S02]  /*7b20*/  FSEL R85, R38, -INF , !P4 ;  /* 0xff80000026557808 */ /* 0x000fe40006000000 */
        /* <DEDUP_REMOVED lines=19> */
[----:B------:R-:W-:Y:S01]  /*7c60*/  FSEL R79, R43, -INF , !P4 ;  /* 0xff8000002b4f7808 */ /* 0x000fe20006000000 */
[----:B------:R-:W-:Y:S01]  /*7c70*/  FFMA.FTZ R43, R77, R6, -R52 ;  /* 0x000000064d2b7223 */ /* 0x000fe20000010834 */
        /* <DEDUP_REMOVED lines=8> */
[C---:B------:R-:W-:Y:S02]  /*7d00*/  ISETP.LT.OR P5, PT, R48.reuse, 0x79, P5 ;  /* 0x000000793000780c */ /* 0x040fe40002fa1670 */
[----:B------:R-:W-:Y:S01]  /*7d10*/  FSEL R77, R45, -INF , !P3 ;  /* 0xff8000002d4d7808 */ /* 0x000fe20005800000 */
[----:B------:R-:W-:Y:S01]  /*7d20*/  FFMA.FTZ R45, R73, R6, -R52 ;  /* 0x00000006492d7223 */ /* 0x000fe20000010834 */
[----:B------:R-:W-:Y:S01]  /*7d30*/  FMNMX.FTZ R10, R173, R10, !PT ;  /* 0x0000000aad0a7209 */ /* 0x000fe20007810000 */
[----:B------:R-:W-:Y:S01]  /*7d40*/  MUFU.EX2 R43, R43 ;  /* 0x0000002b002b7308 */ /* 0x000fe20000000800 */
[----:B------:R-:W-:-:S02]  /*7d50*/  ISETP.LT.OR P1, PT, R48, 0x7a, P1 ;  /* 0x0000007a3000780c */ /* 0x000fc40000f21670 */
[----:B------:R-:W-:Y:S02]  /*7d60*/  FSEL R201, R46, -INF , !P5 ;  /* 0xff8000002ec97808 */ /* 0x000fe40006800000 */
[----:B------:R-:W-:Y:S02]  /*7d70*/  FMNMX.FTZ R10, R77, R10, !PT ;  /* 0x0000000a4d0a7209 */ /* 0x000fe40007810000 */
[----:B------:R-:W-:Y:S01]  /*7d80*/  FSEL R75, R47, -INF , !P1 ;  /* 0xff8000002f4b7808 */ /* 0x000fe20004800000 */
[----:B------:R-:W-:Y:S01]  /*7d90*/  FFMA.FTZ R47, R65, R6, -R52 ;  /* 0x00000006412f7223 */ /* 0x000fe20000010834 */
        /* <DEDUP_REMOVED lines=14> */
[----:B------:R-:W-:-:S03]  /*7e80*/  FMUL.FTZ R10, R51, R6 ;  /* 0x00000006330a7220 */ /* 0x000fc60000410000 */
[C---:B------:R-:W-:Y:S01]  /*7e90*/  FSETP.NEU.FTZ.AND P1, PT, R11.reuse, -INF , PT ;  /* 0xff8000000b00780b */ /* 0x040fe20003f3d000 */
[----:B------:R-:W-:Y:S02]  /*7ea0*/  FMUL.FTZ R12, R11, R6 ;  /* 0x000000060b0c7220 */ /* 0x000fe40000410000 */
[----:B------:R-:W-:Y:S03]  /*7eb0*/  MUFU.EX2 R158, R158 ;  /* 0x0000009e009e7308 */ /* 0x000fe60000000800 */
[----:B------:R-:W-:-:S05]  /*7ec0*/  FSEL R12, R12, RZ, P1 ;  /* 0x000000ff0c0c7208 */ /* 0x000fca0000800000 */
[----:B------:R-:W0:Y:S01]  /*7ed0*/  MUFU.EX2 R10, R10 ;  /* 0x0000000a000a7308 */ /* 0x000e220000000800 */
[-CC-:B------:R-:W-:Y:S01]  /*7ee0*/  FFMA.FTZ R65, R175, R6.reuse, -R12.reuse ;  /* 0x00000006af417223 */ /* 0x180fe2000001080c */
[-CC-:B------:R-:W-:Y:S01]  /*7ef0*/  FFMA.FTZ R175, R29, R6.reuse, -R12.reuse ;  /* 0x000000061daf7223 */ /* 0x180fe2000001080c */
[----:B------:R-:W-:Y:S01]  /*7f00*/  FSEL R29, R11, RZ, P1 ;  /* 0x000000ff0b1d7208 */ /* 0x000fe20000800000 */
[-CC-:B------:R-:W-:Y:S01]  /*7f10*/  FFMA.FTZ R49, R197, R6.reuse, -R12.reuse ;  /* 0x00000006c5317223 */ /* 0x180fe2000001080c */
[-CC-:B------:R-:W-:Y:S01]  /*7f20*/  FFMA.FTZ R14, R87, R6.reuse, -R12.reuse ;  /* 0x00000006570e7223 */ /* 0x180fe2000001080c */
[-CC-:B------:R-:W-:Y:S01]  /*7f30*/  FFMA.FTZ R20, R153, R6.reuse, -R12.reuse ;  /* 0x0000000699147223 */ /* 0x180fe2000001080c */
[-C--:B------:R-:W-:Y:S01]  /*7f40*/  FFMA.FTZ R51, R155, R6.reuse, -R12 ;  /* 0x000000069b337223 */ /* 0x080fe2000001080c */
[----:B------:R-:W-:Y:S01]  /*7f50*/  FADD.FTZ R29, -R29, R4 ;  /* 0x000000041d1d7221 */ /* 0x000fe20000010100 */
[-CC-:B------:R-:W-:Y:S01]  /*7f60*/  FFMA.FTZ R24, R157, R6.reuse, -R12.reuse ;  /* 0x000000069d187223 */ /* 0x180fe2000001080c */
[----:B------:R-:W-:Y:S01]  /*7f70*/  MUFU.EX2 R49, R49 ;  /* 0x0000003100317308 */ /* 0x000fe20000000800 */
[-CC-:B------:R-:W-:Y:S01]  /*7f80*/  FFMA.FTZ R57, R163, R6.reuse, -R12.reuse ;  /* 0x00000006a3397223 */ /* 0x180fe2000001080c */
[-C--:B------:R-:W-:Y:S01]  /*7f90*/  FMUL.FTZ R4, R29, R6.reuse ;  /* 0x000000061d047220 */ /* 0x080fe20000410000 */
[-CC-:B------:R-:W-:Y:S01]  /*7fa0*/  FFMA.FTZ R29, R35, R6.reuse, -R12.reuse ;  /* 0x00000006231d7223 */ /* 0x180fe2000001080c */
[-CC-:B------:R-:W-:Y:S01]  /*7fb0*/  FFMA.FTZ R26, R165, R6.reuse, -R12.reuse ;  /* 0x00000006a51a7223 */ /* 0x180fe2000001080c */
[-CC-:B------:R-:W-:Y:S01]  /*7fc0*/  FFMA.FTZ R59, R169, R6.reuse, -R12.reuse ;  /* 0x00000006a93b7223 */ /* 0x180fe2000001080c */
[--C-:B------:R-:W-:Y:S01]  /*7fd0*/  FFMA.FTZ R28, R171, R6, -R12.reuse ;  /* 0x00000006ab1c7223 */ /* 0x100fe2000001080c */
[----:B0-----:R-:W-:Y:S01]  /*7fe0*/  FFMA.FTZ R35, R10, R2, R13 ;  /* 0x000000020a237223 */ /* 0x001fe2000001000d */
[----:B------:R-:W0:Y:S01]  /*7ff0*/  MUFU.EX2 R4, R4 ;  /* 0x0000000400047308 */ /* 0x000e220000000800 */
[-CC-:B------:R-:W-:Y:S01]  /*8000*/  FFMA.FTZ R30, R179, R6.reuse, -R12.reuse ;  /* 0x00000006b31e7223 */ /* 0x180fe2000001080c */
[-CC-:B------:R-:W-:Y:S01]  /*8010*/  FFMA.FTZ R169, R183, R6.reuse, -R12.reuse ;  /* 0x00000006b7a97223 */ /* 0x180fe2000001080c */
[----:B------:R-:W-:Y:S01]  /*8020*/  FADD.FTZ R35, R180, R35 ;  /* 0x00000023b4237221 */ /* 0x000fe20000010000 */
        /* <DEDUP_REMOVED lines=11> */
[--C-:B------:R-:W-:Y:S01]  /*80e0*/  FFMA.FTZ R83, R83, R6, -R12.reuse ;  /* 0x0000000653537223 */ /* 0x100fe2000001080c */
[----:B------:R-:W2:Y:S01]  /*80f0*/  MUFU.EX2 R20, R20 ;  /* 0x0000001400147308 */ /* 0x000ea20000000800 */
[----:B0-----:R-:W-:Y:S01]  /*8100*/  FFMA.FTZ R67, R4, R0, R49 ;  /* 0x0000000004437223 */ /* 0x001fe20000010031 */
[----:B------:R-:W-:Y:S01]  /*8110*/  FADD.FTZ R0, R182, R35 ;  /* 0x00000023b6007221 */ /* 0x000fe20000010000 */
[-CC-:B------:R-:W-:Y:S01]  /*8120*/  FFMA.FTZ R35, R37, R6.reuse, -R12.reuse ;  /* 0x0000000625237223 */ /* 0x180fe2000001080c */
[-CC-:B------:R-:W-:Y:S01]  /*8130*/  FFMA.FTZ R81, R81, R6.reuse, -R12.reuse ;  /* 0x0000000651517223 */ /* 0x180fe2000001080c */
[-CC-:B------:R-:W-:Y:S01]  /*8140*/  FFMA.FTZ R79, R79, R6.reuse, -R12.reuse ;  /* 0x000000064f4f7223 */ /* 0x180fe2000001080c */
[-CC-:B------:R-:W-:Y:S01]  /*8150*/  FFMA.FTZ R173, R173, R6.reuse, -R12.reuse ;  /* 0x00000006adad7223 */ /* 0x180fe2000001080c */
[-CC-:B------:R-:W-:Y:S01]  /*8160*/  FFMA.FTZ R77, R77, R6.reuse, -R12.reuse ;  /* 0x000000064d4d7223 */ /* 0x180fe2000001080c */
[----:B------:R-:W0:Y:S01]  /*8170*/  MUFU.EX2 R51, R51 ;  /* 0x0000003300337308 */ /* 0x000e220000000800 */
[----:B-1----:R-:W-:Y:S01]  /*8180*/  FADD.FTZ R67, R14, R67 ;  /* 0x000000430e437221 */ /* 0x002fe20000010000 */
[-CC-:B------:R-:W-:Y:S01]  /*8190*/  FFMA.FTZ R201, R201, R6.reuse, -R12.reuse ;  /* 0x00000006c9c97223 */ /* 0x180fe2000001080c */
[----:B------:R-:W-:-:S05]  /*81a0*/  FFMA.FTZ R12, R75, R6, -R12 ;  /* 0x000000064b0c7223 */ /* 0x000fca000001080c */
        /* <DEDUP_REMOVED lines=21> */
[----:B--2---:R-:W-:Y:S01]  /*8300*/  FADD.FTZ R2, R28, R67 ;  /* 0x000000431c027221 */ /* 0x004fe20000010000 */
[----:B------:R-:W-:-:S06]  /*8310*/  FADD.FTZ R67, R31, R0 ;  /* 0x000000001f437221 */ /* 0x000fcc0000010000 */
[----:B------:R-:W2:Y:S01]  /*8320*/  MUFU.EX2 R30, R30 ;  /* 0x0000001e001e7308 */ /* 0x000ea20000000800 */
[----:B0-----:R-:W-:-:S07]  /*8330*/  FADD.FTZ R2, R65, R2 ;  /* 0x0000000241027221 */ /* 0x001fce0000010000 */
        /* <DEDUP_REMOVED lines=69> */
.L_x_7602:
[----:B------:R-:W-:Y:S01]  /*8790*/  ULEA UR6, UR59, UR41, 0x3 ;  /* 0x000000293b067291 */ /* 0x000fe2000f8e183f */
[----:B------:R-:W-:Y:S01]  /*87a0*/  ISETP.GT.AND P1, PT, R5, UR58, PT ;  /* 0x0000003a05007c0c */ /* 0x000fe2000bf24270 */
[----:B------:R-:W-:Y:S01]  /*87b0*/  UMOV UR60, UR46 ;  /* 0x0000002e003c7c82 */ /* 0x000fe20008000000 */
[----:B------:R-:W-:Y:S01]  /*87c0*/  UMOV UR59, UR45 ;  /* 0x0000002d003b7c82 */ /* 0x000fe20008000000 */
[----:B------:R-:W-:Y:S01]  /*87d0*/  UIADD3 UR6, UR6, 0x28860, URZ ;  /* 0x0002886006067890 */ /* 0x000fe2000fffe03f */
[----:B------:R-:W-:Y:S01]  /*87e0*/  F2FP.F16.F32.PACK_AB R154, R3, R154 ;  /* 0x0000009a039a723e */ /* 0x000fe200000000ff */
[-C--:B------:R-:W-:Y:S01]  /*87f0*/  FMUL.FTZ R90, R90, R4.reuse ;  /* 0x000000045a5a7220 */ /* 0x080fe20000410000 */
[-C--:B------:R-:W-:Y:S01]  /*8800*/  FMUL.FTZ R91, R91, R4.reuse ;  /* 0x000000045b5b7220 */ /* 0x080fe20000410000 */
[----:B------:R-:W-:Y:S01]  /*8810*/  UPRMT UR6, UR40, 0x654, UR6 ;  /* 0x0000065428067896 */ /* 0x000fe20008000006 */
        /* <DEDUP_REMOVED lines=32> */
[-C--:B------:R-:W-:Y:S01]  /*8a20*/  FMUL.FTZ R88, R88, R10.reuse ;  /* 0x0000000a58587220 */ /* 0x080fe20000410000 */
[----:B------:R-:W-:Y:S01]  /*8a30*/  F2FP.F16.F32.PACK_AB R181, R14, R49 ;  /* 0x000000310eb5723e */ /* 0x000fe200000000ff */
[----:B------:R-:W-:Y:S01]  /*8a40*/  FMUL.FTZ R89, R89, R10 ;  /* 0x0000000a59597220 */ /* 0x000fe20000410000 */
        /* <DEDUP_REMOVED lines=17> */
[-C--:B------:R-:W-:Y:S01]  /*8b60*/  FMUL.FTZ R108, R108, R10.reuse ;  /* 0x0000000a6c6c7220 */ /* 0x080fe20000410000 */
        /* <DEDUP_REMOVED lines=37> */
[-C--:B------:R-:W-:Y:S01]  /*8dc0*/  FMUL.FTZ R145, R145, R10.reuse ;  /* 0x0000000a91917220 */ /* 0x080fe20000410000 */
[----:B------:R-:W-:Y:S01]  /*8dd0*/  F2FP.F16.F32.PACK_AB R155, R12, R155 ;  /* 0x0000009b0c9b723e */ /* 0x000fe200000000ff */
[-C--:B------:R-:W-:Y:S01]  /*8de0*/  FMUL.FTZ R148, R148, R10.reuse ;  /* 0x0000000a94947220 */ /* 0x080fe20000410000 */
[----:B------:R-:W-:Y:S01]  /*8df0*/  FMUL.FTZ R149, R149, R10 ;  /* 0x0000000a95957220 */ /* 0x000fe20000410000 */
[----:B------:R-:W-:-:S02]  /*8e00*/  VIADD R5, R5, 0xffffffff ;  /* 0xffffffff05057836 */ /* 0x000fc40000000000 */
[----:B------:R-:W-:Y:S02]  /*8e10*/  IMAD.MOV.U32 R4, RZ, RZ, R11 ;  /* 0x000000ffff047224 */ /* 0x000fe400078e000b */
[----:B------:R-:W-:Y:S01]  /*8e20*/  IMAD.MOV.U32 R3, RZ, RZ, R7 ;  /* 0x000000ffff037224 */ /* 0x000fe200078e0007 */
[----:B------:R-:W-:Y:S06]  /*8e30*/  @P1 BRA `(.L_x_7603) ;  /* 0xffffffc400b81947 */ /* 0x000fec000383ffff */
.L_x_7584:
[----:B------:R-:W-:Y:S01]  /*8e40*/  UISETP.NE.AND UP1, UPT, UR50, URZ, UPT ;  /* 0x0000003f3200728c */ /* 0x000fe2000bf25270 */
[----:B------:R-:W-:Y:S01]  /*8e50*/  IADD3 R9, -R9, 0x1, RZ ;  /* 0x0000000109097810 */ /* 0x000fe20007ffe1ff */
[----:B------:R-:W-:Y:S02]  /*8e60*/  UISETP.NE.AND UP0, UPT, UR49, URZ, UPT ;  /* 0x0000003f3100728c */ /* 0x000fe4000bf05270 */
[----:B------:R-:W-:Y:S02]  /*8e70*/  UIADD3 UR10, UR37, 0x7f, URZ ;  /* 0x0000007f250a7890 */ /* 0x000fe4000fffe03f */
[----:B------:R-:W-:Y:S02]  /*8e80*/  IMAD R3, R8, UR43, R9 ;  /* 0x0000002b08037c24 */ /* 0x000fe4000f8e0209 */
[----:B------:R-:W-:-:S03]  /*8e90*/  PLOP3.LUT P1, PT, PT, PT, UP0, 0x40, 0x0 ;  /* 0x000000000000781c */ /* 0x000fc60003f2e808 */
[----:B------:R-:W-:Y:S01]  /*8ea0*/  @UP1 ULDC UR6, c[0x0][0x44c] ;  /* 0x0001130000061ab9 */ /* 0x000fe20000000800 */
[----:B------:R-:W-:Y:S01]  /*8eb0*/  @UP1 ULDC UR11, c[0x0][0x450] ;  /* 0x00011400000b1ab9 */ /* 0x000fe20000000800 */
[----:B------:R-:W-:-:S04]  /*8ec0*/  UIMAD.WIDE.U32 UR6, UR10, UR6, URZ ;  /* 0x000000060a0672a5 */ /* 0x000fc8000f8e003f */
[----:B------:R-:W-:-:S06]  /*8ed0*/  @UP1 USHF.R.U32.HI UR10, URZ, UR11, UR7 ;  /* 0x0000000b3f0a1299 */ /* 0x000fcc0008011607 */
[----:B------:R-:W-:-:S04]  /*8ee0*/  VIADD R3, R3, UR10 ;  /* 0x0000000a03037c36 */ /* 0x000fc80008000000 */
[----:B------:R-:W-:Y:S01]  /*8ef0*/  VIADD R4, R3, -UR55 ;  /* 0x8000003703047c36 */ /* 0x000fe20008000000 */
[----:B------:R-:W-:Y:S06]  /*8f00*/  @P1 BRA `(.L_x_7604) ;  /* 0x0000000000441947 */ /* 0x000fec0003800000 */
        /* <DEDUP_REMOVED lines=10> */
.L_x_7605:
[----:B------:R-:W0:Y:S02]  /*8fb0*/  LDC R10, c[0x0][0x9e4] ;  /* 0x00027900ff0a7b82 */ /* 0x000e240000000800 */
[----:B0-----:R-:W-:-:S13]  /*8fc0*/  ISETP.NE.AND P1, PT, R10, 0x1, PT ;  /* 0x000000010a00780c */ /* 0x001fda0003f25270 */
[----:B------:R-:W0:Y:S02]  /*8fd0*/  @P1 LDC.64 R8, c[0x0][0x9e8] ;  /* 0x00027a00ff081b82 */ /* 0x000e240000000a00 */
[----:B0-----:R-:W-:-:S05]  /*8fe0*/  @P1 IMAD.HI.U32 R8, R3, R8, RZ ;  /* 0x0000000803081227 */ /* 0x001fca00078e00ff */
[----:B------:R-:W-:-:S07]  /*8ff0*/  @P1 SHF.R.U32.HI R3, RZ, R9, R8 ;  /* 0x00000009ff031219 */ /* 0x000fce0000011608 */
.L_x_7606:
[----:B------:R-:W-:-:S05]  /*9000*/  IMAD R3, R3, R10, RZ ;  /* 0x0000000a03037224 */ /* 0x000fca00078e02ff */
[----:B------:R-:W-:-:S07]  /*9010*/  VIMNMX R4, R4, R3, !PT ;  /* 0x0000000304047248 */ /* 0x000fce0007fe0100 */
.L_x_7604:
[----:B------:R-:W-:-:S05]  /*9020*/  VIADD R4, R4, 0x7f ;  /* 0x0000007f04047836 */ /* 0x000fca0000000000 */
[----:B------:R-:W-:-:S04]  /*9030*/  SHF.R.S32.HI R3, RZ, 0x1f, R4 ;  /* 0x0000001fff037819 */ /* 0x000fc80000011404 */
[----:B------:R-:W-:-:S04]  /*9040*/  LEA.HI R3, R3, R4, RZ, 0x7 ;  /* 0x0000000403037211 */ /* 0x000fc800078f38ff */
[----:B------:R-:W-:-:S04]  /*9050*/  SHF.R.S32.HI R3, RZ, 0x7, R3 ;  /* 0x00000007ff037819 */ /* 0x000fc80000011403 */
[----:B------:R-:W-:-:S04]  /*9060*/  VIMNMX R4, R3, UR39, !PT ;  /* 0x0000002703047c48 */ /* 0x000fc8000ffe0100 */
[----:B------:R-:W-:-:S13]  /*9070*/  ISETP.GE.AND P1, PT, R5, R4, PT ;  /* 0x000000040500720c */ /* 0x000fda0003f26270 */
[----:B------:R-:W-:Y:S05]  /*9080*/  @!P1 BRA `(.L_x_7607) ;  /* 0x0000002800109947 */ /* 0x000fea0003800000 */
[----:B------:R-:W-:Y:S01]  /*9090*/  IMAD.MOV.U32 R10, RZ, RZ, R11 ;  /* 0x000000ffff0a7224 */ /* 0x000fe200078e000b */
[----:B------:R-:W-:Y:S01]  /*90a0*/  UMOV UR56, UR46 ;  /* 0x0000002e00387c82 */ /* 0x000fe20008000000 */
[----:B------:R-:W-:Y:S01]  /*90b0*/  IMAD.MOV.U32 R8, RZ, RZ, R7 ;  /* 0x000000ffff087224 */ /* 0x000fe200078e0007 */
[----:B------:R-:W-:Y:S01]  /*90c0*/  UMOV UR55, UR45 ;  /* 0x0000002d00377c82 */ /* 0x000fe20008000000 */
[----:B------:R-:W-:-:S05]  /*90d0*/  ULDC UR54, c[0x0][0x9d8] ;  /* 0x0002760000367ab9 */ /* 0x000fca0000000800 */
.L_x_7618:
[----:B------:R-:W-:Y:S01]  /*90e0*/  ISETP.NE.AND P2, PT, RZ, UR42, PT ;  /* 0x0000002aff007c0c */ /* 0x000fe2000bf45270 */
[----:B------:R-:W-:-:S04]  /*90f0*/  UISETP.NE.AND UP0, UPT, UR55, 0x1, UPT ;  /* 0x000000013700788c */ /* 0x000fc8000bf05270 */
[----:B------:R-:W-:-:S04]  /*9100*/  USEL UR46, URZ, 0x1, UP0 ;  /* 0x000000013f2e7887 */ /* 0x000fc80008000000 */
[----:B------:R-:W-:-:S04]  /*9110*/  ULOP3.LUT UR46, UR56, UR46, URZ, 0x3c, !UPT ;  /* 0x0000002e382e7292 */ /* 0x000fc8000f8e3c3f */
[----:B------:R-:W-:Y:S08]  /*9120*/  @P2 BRA `(.L_x_7608) ;  /* 0x0000000000382947 */ /* 0x000ff00003800000 */
[----:B------:R-:W-:Y:S05]  /*9130*/  @!P0 BRA `(.L_x_7609) ;  /* 0x0000000000048947 */ /* 0x000fea0003800000 */
[----:B------:R-:W-:Y:S01]  /*9140*/  BPT.TRAP 0x1 ;  /* 0x000000040000795c */ /* 0x000fe20000300000 */
.L_x_7609:
        /* <DEDUP_REMOVED lines=9> */
.L_x_7610:
[----:B-1----:R-:W-:Y:S05]  /*91e0*/  @P1 BRA `(.L_x_7608) ;  /* 0x0000000000081947 */ /* 0x002fea0003800000 */
[----:B------:R-:W1:Y:S02]  /*91f0*/  SYNCS.PHASECHK.TRANS64.TRYWAIT P1, [UR6+0x28830], R3 ;  /* 0x02883003ff0075a7 */ /* 0x000e640008020146 */
[----:B-1----:R-:W-:Y:S05]  /*9200*/  @!P1 BRA `(.L_x_7611) ;  /* 0x000000cc009c9947 */ /* 0x002fea0003800000 */
.L_x_7608:
        /* <DEDUP_REMOVED lines=48> */
.L_x_7613:
[----:B------:R-:W-:Y:S01]  /*9510*/  ULEA UR6, UR55, UR41, 0x3 ;  /* 0x0000002937067291 */ /* 0x000fe2000f8e183f */
[----:B------:R-:W-:-:S05]  /*9520*/  IMAD.U32 R3, RZ, RZ, UR56 ;  /* 0x00000038ff037e24 */ /* 0x000fca000f8e00ff */
[----:B------:R-:W-:-:S04]  /*9530*/  SHF.L.U32 R3, R3, 0x1f, RZ ;  /* 0x0000001f03037819 */ /* 0x000fc800000006ff */
[----:B------:R0:W1:Y:S01]  /*9540*/  SYNCS.PHASECHK.TRANS64.TRYWAIT P1, [UR6+0x28850], R3 ;  /* 0x02885003ff0075a7 */ /* 0x0000620008020146 */
[----:B------:R-:W-:Y:S05]  /*9550*/  @!P0 BRA `(.L_x_7614) ;  /* 0x0000000000048947 */ /* 0x000fea0003800000 */
[----:B------:R-:W-:Y:S01]  /*9560*/  BPT.TRAP 0x1 ;  /* 0x000000040000795c */ /* 0x000fe20000300000 */
.L_x_7614:
[----:B-1----:R-:W-:Y:S05]  /*9570*/  @P1 BRA `(.L_x_7612) ;  /* 0x0000000000081947 */ /* 0x002fea0003800000 */
[----:B------:R-:W1:Y:S02]  /*9580*/  SYNCS.PHASECHK.TRANS64.TRYWAIT P1, [UR6+0x28850], R3 ;  /* 0x02885003ff0075a7 */ /* 0x000e640008020146 */
[----:B-1----:R-:W-:Y:S05]  /*9590*/  @!P1 BRA `(.L_x_7615) ;  /* 0x000000c800d09947 */ /* 0x002fea0003800000 */
.L_x_7612:
        /* <DEDUP_REMOVED lines=49> */
.L_x_7616:
[----:B------:R-:W-:Y:S01]  /*98b0*/  FMUL.FTZ R153, R24, UR54 ;  /* 0x0000003618997c20 */ /* 0x000fe20008410000 */
[----:B------:R-:W-:Y:S01]  /*98c0*/  FMUL.FTZ R155, R25, UR54 ;  /* 0x00000036199b7c20 */ /* 0x000fe20008410000 */
[----:B------:R-:W-:Y:S01]  /*98d0*/  FMUL.FTZ R157, R28, UR54 ;  /* 0x000000361c9d7c20 */ /* 0x000fe20008410000 */
[----:B0-----:R-:W-:Y:S01]  /*98e0*/  FMUL.FTZ R3, R26, UR54 ;  /* 0x000000361a037c20 */ /* 0x001fe20008410000 */
        /* <DEDUP_REMOVED lines=188> */
[----:B------:R-:W0:Y:S03]  /*a4b0*/  LDC R6, c[0x0][0x988] ;  /* 0x00026200ff067b82 */ /* 0x000e260000000800 */
[----:B------:R-:W3:Y:S02]  /*a4c0*/  SHFL.BFLY PT, R7, R14, 0x2, 0x1f ;  /* 0x0c401f000e077f89 */ /* 0x000ee400000e0000 */
[----:B------:R-:W4:Y:S01]  /*a4d0*/  MUFU.TANH R85, R85 ;  /* 0x0000005500557308 */ /* 0x000f220000002400 */
[----:B-1----:R-:W-:-:S04]  /*a4e0*/  FMNMX.FTZ R12, R79, R12, !PT ;  /* 0x0000000c4f0c7209 */ /* 0x002fc80007810000 */
[----:B--2---:R-:W-:-:S04]  /*a4f0*/  FMNMX.FTZ R12, R83, R12, !PT ;  /* 0x0000000c530c7209 */ /* 0x004fc80007810000 */
[----:B----4-:R-:W-:-:S05]  /*a500*/  FMNMX.FTZ R12, R85, R12, !PT ;  /* 0x0000000c550c7209 */ /* 0x010fca0007810000 */
[----:B------:R-:W1:Y:S01]  /*a510*/  SHFL.BFLY PT, R11, R12, 0x2, 0x1f ;  /* 0x0c401f000c0b7f89 */ /* 0x000e6200000e0000 */
[----:B---3--:R-:W-:-:S05]  /*a520*/  FMNMX.FTZ R20, R14, R7, !PT ;  /* 0x000000070e147209 */ /* 0x008fca0007810000 */
[----:B------:R-:W2:Y:S01]  /*a530*/  SHFL.BFLY PT, R7, R20, 0x1, 0x1f ;  /* 0x0c201f0014077f89 */ /* 0x000ea200000e0000 */
[----:B-1----:R-:W-:-:S05]  /*a540*/  FMNMX.FTZ R24, R12, R11, !PT ;  /* 0x0000000b0c187209 */ /* 0x002fca0007810000 */
[----:B------:R-:W1:Y:S01]  /*a550*/  SHFL.BFLY PT, R11, R24, 0x1, 0x1f ;  /* 0x0c201f00180b7f89 */ /* 0x000e6200000e0000 */
[----:B--2---:R-:W-:-:S05]  /*a560*/  FMNMX.FTZ R7, R20, R7, !PT ;  /* 0x0000000714077209 */ /* 0x004fca0007810000 */
[C---:B------:R-:W-:Y:S01]  /*a570*/  FADD.FTZ R47, -R7.reuse, R8 ;  /* 0x00000008072f7221 */ /* 0x040fe20000010100 */
[----:B0-----:R-:W-:-:S03]  /*a580*/  FMUL.FTZ R8, R7, R6 ;  /* 0x0000000607087220 */ /* 0x001fc60000410000 */
        /* <DEDUP_REMOVED lines=14> */
[----:B-1----:R-:W-:Y:S01]  /*a670*/  FMNMX.FTZ R11, R24, R11, !PT ;  /* 0x0000000b180b7209 */ /* 0x002fe20007810000 */
        /* <DEDUP_REMOVED lines=19> */
[C---:B------:R-:W-:Y:S01]  /*a7b0*/  FADD.FTZ R47, -R11.reuse, R10 ;  /* 0x0000000a0b2f7221 */ /* 0x040fe20000010100 */
[-C--:B------:R-:W-:Y:S01]  /*a7c0*/  FMUL.FTZ R8, R11, R6.reuse ;  /* 0x000000060b087220 */ /* 0x080fe20000410000 */
[----:B------:R-:W-:Y:S02]  /*a7d0*/  MUFU.EX2 R49, R49 ;  /* 0x0000003100317308 */ /* 0x000fe40000000800 */
[-C--:B------:R-:W-:Y:S01]  /*a7e0*/  FMUL.FTZ R47, R47, R6.reuse ;  /* 0x000000062f2f7220 */ /* 0x080fe20000410000 */
        /* <DEDUP_REMOVED lines=32> */
[----:B------:R-:W-:-:S05]  /*a9f0*/  FFMA.FTZ R83, R83, R6, -R8 ;  /* 0x0000000653537223 */ /* 0x000fca0000010808 */
[----:B------:R-:W2:Y:S01]  /*aa00*/  MUFU.EX2 R181, R181 ;  /* 0x000000b500b57308 */ /* 0x000ea20000000800 */
[----:B-1----:R-:W-:-:S07]  /*aa10*/  FFMA.FTZ R0, R47, R0, R10 ;  /* 0x000000002f007223 */ /* 0x002fce000001000a */
        /* <DEDUP_REMOVED lines=128> */
.L_x_7617:
[----:B------:R-:W-:Y:S01]  /*b220*/  ULEA UR6, UR55, UR41, 0x3 ;  /* 0x0000002937067291 */ /* 0x000fe2000f8e183f */
[----:B------:R-:W-:Y:S01]  /*b230*/  ISETP.GT.AND P1, PT, R5, R4, PT ;  /* 0x000000040500720c */ /* 0x000fe20003f24270 */
[----:B------:R-:W-:Y:S01]  /*b240*/  UMOV UR56, UR46 ;  /* 0x0000002e00387c82 */ /* 0x000fe20008000000 */
[----:B------:R-:W-:Y:S01]  /*b250*/  UMOV UR55, UR45 ;  /* 0x0000002d00377c82 */ /* 0x000fe20008000000 */
[----:B------:R-:W-:Y:S01]  /*b260*/  UIADD3 UR6, UR6, 0x28860, URZ ;  /* 0x0002886006067890 */ /* 0x000fe2000fffe03f */
[----:B------:R-:W-:Y:S01]  /*b270*/  F2FP.F16.F32.PACK_AB R176, R155, R176 ;  /* 0x000000b09bb0723e */ /* 0x000fe200000000ff */
[-C--:B------:R-:W-:Y:S01]  /*b280*/  FMUL.FTZ R88, R88, R49.reuse ;  /* 0x0000003158587220 */ /* 0x080fe20000410000 */
[----:B------:R-:W-:Y:S01]  /*b290*/  F2FP.F16.F32.PACK_AB R181, R181, R10 ;  /* 0x0000000ab5b5723e */ /* 0x000fe200000000ff */
[----:B------:R-:W-:Y:S01]  /*b2a0*/  UPRMT UR6, UR40, 0x654, UR6 ;  /* 0x0000065428067896 */ /* 0x000fe20008000006 */
        /* <DEDUP_REMOVED lines=61> */
[----:B------:R-:W-:Y:S01]  /*b680*/  FMUL.FTZ R149, R149, R49 ;  /* 0x0000003195957220 */ /* 0x000fe20000410000 */
[----:B------:R-:W-:-:S02]  /*b690*/  VIADD R5, R5, 0xffffffff ;  /* 0xffffffff05057836 */ /* 0x000fc40000000000 */
        /* <DEDUP_REMOVED lines=32> */
[----:B------:R-:W-:-:S02]  /*b8a0*/  IMAD.MOV.U32 R10, RZ, RZ, R11 ;  /* 0x000000ffff0a7224 */ /* 0x000fc400078e000b */
[----:B------:R-:W-:Y:S01]  /*b8b0*/  IMAD.MOV.U32 R8, RZ, RZ, R7 ;  /* 0x000000ffff087224 */ /* 0x000fe200078e0007 */
[----:B------:R-:W-:Y:S06]  /*b8c0*/  @P1 BRA `(.L_x_7618) ;  /* 0xffffffd800041947 */ /* 0x000fec000383ffff */
.L_x_7607:
        /* <DEDUP_REMOVED lines=10> */
[----:B------:R-:W-:-:S05]  /*b970*/  ULDC UR55, c[0x0][0x9e0] ;  /* 0x0002780000377ab9 */ /* 0x000fca0000000800 */
.L_x_7638:
[----:B------:R-:W-:Y:S01]  /*b980*/  UIADD3 UR45, UR59, 0x1, URZ ;  /* 0x000000013b2d7890 */ /* 0x000fe2000fffe03f */
[----:B------:R-:W-:-:S03]  /*b990*/  ISETP.NE.AND P2, PT, RZ, UR42, PT ;  /* 0x0000002aff007c0c */ /* 0x000fc6000bf45270 */
[----:B------:R-:W-:-:S04]  /*b9a0*/  UISETP.NE.AND UP0, UPT, UR45, 0x2, UPT ;  /* 0x000000022d00788c */ /* 0x000fc8000bf05270 */
[----:B------:R-:W-:Y:S02]  /*b9b0*/  USEL UR46, URZ, 0x1, UP0 ;  /* 0x000000013f2e7887 */ /* 0x000fe40008000000 */
[----:B------:R-:W-:Y:S02]  /*b9c0*/  USEL UR45, UR45, URZ, UP0 ;  /* 0x0000003f2d2d7287 */ /* 0x000fe40008000000 */
[----:B------:R-:W-:Y:S02]  /*b9d0*/  ULOP3.LUT UR46, UR60, UR46, URZ, 0x3c, !UPT ;  /* 0x0000002e3c2e7292 */ /* 0x000fe4000f8e3c3f */
[----:B------:R-:W-:Y:S10]  /*b9e0*/  @P2 BRA `(.L_x_7620) ;  /* 0x00000000002c2947 */ /* 0x000ff40003800000 */
[----:B------:R-:W-:Y:S05]  /*b9f0*/  @!P0 BRA `(.L_x_7621) ;  /* 0x0000000000048947 */ /* 0x000fea0003800000 */
[----:B------:R-:W-:Y:S01]  /*ba00*/  BPT.TRAP 0x1 ;  /* 0x000000040000795c */ /* 0x000fe20000300000 */
.L_x_7621:
[----:B------:R-:W-:Y:S01]  /*ba10*/  ULEA UR6, UR45, UR41, 0x3 ;  /* 0x000000292d067291 */ /* 0x000fe2000f8e183f */
[----:B------:R-:W-:-:S05]  /*ba20*/  IMAD.U32 R6, RZ, RZ, UR46 ;  /* 0x0000002eff067e24 */ /* 0x000fca000f8e00ff */
[----:B------:R-:W-:-:S04]  /*ba30*/  SHF.L.U32 R6, R6, 0x1f, RZ ;  /* 0x0000001f06067819 */ /* 0x000fc800000006ff */
[----:B------:R0:W1:Y:S01]  /*ba40*/  SYNCS.PHASECHK.TRANS64.TRYWAIT P1, [UR6+0x28830], R6 ;  /* 0x02883006ff0075a7 */ /* 0x0000620008020146 */
[----:B------:R-:W-:Y:S05]  /*ba50*/  @!P0 BRA `(.L_x_7622) ;  /* 0x0000000000048947 */ /* 0x000fea0003800000 */
[----:B------:R-:W-:Y:S01]  /*ba60*/  BPT.TRAP 0x1 ;  /* 0x000000040000795c */ /* 0x000fe20000300000 */
.L_x_7622:
[----:B-1----:R-:W-:Y:S05]  /*ba70*/  @P1 BRA `(.L_x_7620) ;  /* 0x0000000000081947 */ /* 0x002fea0003800000 */
[----:B------:R-:W1:Y:S02]  /*ba80*/  SYNCS.PHASECHK.TRANS64.TRYWAIT P1, [UR6+0x28830], R6 ;  /* 0x02883006ff0075a7 */ /* 0x000e640008020146 */
[----:B-1----:R-:W-:Y:S05]  /*ba90*/  @!P1 BRA `(.L_x_7623) ;  /* 0x000000a400a89947 */ /* 0x002fea0003800000 */
.L_x_7620:
[----:B01----:R-:W-:Y:S01]  /*baa0*/  VIADD R6, R23, 0x8 ;  /* 0x0000000817067836 */ /* 0x003fe20000000000 */
[----:B------:R-:W-:Y:S01]  /*bab0*/  ULEA UR34, UR45, UR51, 0xb ;  /* 0x000000332d227291 */ /* 0x000fe2000f8e583f */
[----:B------:R-:W-:Y:S01]  /*bac0*/  UMOV UR35, 0x40000040 ;  /* 0x4000004000237882 */ /* 0x000fe20000000000 */
[----:B------:R-:W-:Y:S02]  /*bad0*/  UMOV UR7, 0x40000040 ;  /* 0x4000004000077882 */ /* 0x000fe40000000000 */
[----:B------:R0:W-:Y:S01]  /*bae0*/  BAR.SYNC.DEFER_BLOCKING R6, 0x100 ;  /* 0x000400060000751d */ /* 0x0001e20000010000 */
[----:B------:R-:W-:Y:S02]  /*baf0*/  UIADD3 UR6, UR34, 0x2, URZ ;  /* 0x0000000222067890 */ /* 0x000fe4000fffe03f */
[----:B------:R-:W-:Y:S02]  /*bb00*/  UIADD3 UR10, UR34, 0x4, URZ ;  /* 0x00000004220a7890 */ /* 0x000fe4000fffe03f */
[----:B------:R-:W-:Y:S01]  /*bb10*/  UIADD3 UR14, UR34, 0x6, URZ ;  /* 0x00000006220e7890 */ /* 0x000fe2000fffe03f */
[----:B------:R-:W-:Y:S01]  /*bb20*/  UMOV UR11, 0x40000040 ;  /* 0x40000040000b7882 */ /* 0x000fe20000000000 */
        /* <DEDUP_REMOVED lines=36> */
.L_x_7625:
[----:B------:R-:W-:Y:S01]  /*bd70*/  ULEA UR6, UR59, UR41, 0x3 ;  /* 0x000000293b067291 */ /* 0x000fe2000f8e183f */
[----:B------:R-:W-:-:S05]  /*bd80*/  IMAD.U32 R6, RZ, RZ, UR60 ;  /* 0x0000003cff067e24 */ /* 0x000fca000f8e00ff */
[----:B------:R-:W-:-:S04]  /*bd90*/  SHF.L.U32 R6, R6, 0x1f, RZ ;  /* 0x0000001f06067819 */ /* 0x000fc800000006ff */
[----:B------:R0:W1:Y:S01]  /*bda0*/  SYNCS.PHASECHK.TRANS64.TRYWAIT P1, [UR6+0x28850], R6 ;  /* 0x02885006ff0075a7 */ /* 0x0000620008020146 */
[----:B------:R-:W-:Y:S05]  /*bdb0*/  @!P0 BRA `(.L_x_7626) ;  /* 0x0000000000048947 */ /* 0x000fea0003800000 */
[----:B------:R-:W-:Y:S01]  /*bdc0*/  BPT.TRAP 0x1 ;  /* 0x000000040000795c */ /* 0x000fe20000300000 */
.L_x_7626:
[----:B-1----:R-:W-:Y:S05]  /*bdd0*/  @P1 BRA `(.L_x_7624) ;  /* 0x0000000000081947 */ /* 0x002fea0003800000 */
[----:B------:R-:W1:Y:S02]  /*bde0*/  SYNCS.PHASECHK.TRANS64.TRYWAIT P1, [UR6+0x28850], R6 ;  /* 0x02885006ff0075a7 */ /* 0x000e640008020146 */
[----:B-1----:R-:W-:Y:S05]  /*bdf0*/  @!P1 BRA `(.L_x_7627) ;  /* 0x000000a000e89947 */ /* 0x002fea0003800000 */
.L_x_7624:
        /* <DEDUP_REMOVED lines=49> */
.L_x_7628:
[----:B------:R-:W-:Y:S01]  /*c110*/  UISETP.NE.AND UP1, UPT, UR50, URZ, UPT ;  /* 0x0000003f3200728c */ /* 0x000fe2000bf25270 */
[----:B------:R-:W-:Y:S01]  /*c120*/  FMUL.FTZ R9, R27, UR58 ;  /* 0x0000003a1b097c20 */ /* 0x000fe20008410000 */
[----:B------:R-:W-:Y:S01]  /*c130*/  FMUL.FTZ R27, R50, UR58 ;  /* 0x0000003a321b7c20 */ /* 0x000fe20008410000 */
[----:B------:R-:W-:Y:S01]  /*c140*/  FMUL.FTZ R50, R56, UR58 ;  /* 0x0000003a38327c20 */ /* 0x000fe20008410000 */
[----:B------:R-:W-:Y:S01]  /*c150*/  FMUL.FTZ R21, R39, UR58 ;  /* 0x0000003a27157c20 */ /* 0x000fe20008410000 */
[----:B------:R-:W-:Y:S01]  /*c160*/  VIADD R56, R17, UR37 ;  /* 0x0000002511387c36 */ /* 0x000fe20008000000 */
[----:B------:R-:W-:Y:S01]  /*c170*/  PLOP3.LUT P1, PT, PT, PT, UP1, 0x80, 0x0 ;  /* 0x000000000000781c */ /* 0x000fe20003f2f018 */
[----:B------:R-:W-:Y:S01]  /*c180*/  FMUL.FTZ R39, R74, UR58 ;  /* 0x0000003a4a277c20 */ /* 0x000fe20008410000 */
[----:B------:R-:W-:Y:S01]  /*c190*/  PLOP3.LUT P2, PT, PT, PT, UP1, 0x80, 0x0 ;  /* 0x000000000000781c */ /* 0x000fe20003f4f018 */
[----:B------:R-:W1:Y:S01]  /*c1a0*/  LDC R74, c[0x0][0x2f0] ;  /* 0x0000bc00ff4a7b82 */ /* 0x000e620000000800 */
[----:B------:R-:W-:Y:S01]  /*c1b0*/  FMUL.FTZ R160, R44, UR58 ;  /* 0x0000003a2ca07c20 */ /* 0x000fe20008410000 */
[----:B------:R-:W-:Y:S01]  /*c1c0*/  @UP1 ULDC UR7, c[0x0][0x44c] ;  /* 0x0001130000071ab9 */ /* 0x000fe20000000800 */
[----:B------:R-:W-:Y:S01]  /*c1d0*/  FMUL.FTZ R155, R33, UR58 ;  /* 0x0000003a219b7c20 */ /* 0x000fe20008410000 */
[----:B------:R-:W-:Y:S01]  /*c1e0*/  FMUL.FTZ R33, R67, UR58 ;  /* 0x0000003a43217c20 */ /* 0x000fe20008410000 */
[----:B------:R-:W-:Y:S01]  /*c1f0*/  FMUL.FTZ R67, R68, UR58 ;  /* 0x0000003a44437c20 */ /* 0x000fe20008410000 */
[----:B------:R-:W-:Y:S01]  /*c200*/  IMAD.SHL.U32 R68, R5, 0x80, RZ ;  /* 0x0000008005447824 */ /* 0x000fe200078e00ff */
[----:B------:R-:W-:Y:S01]  /*c210*/  ULEA UR6, UR45, UR41, 0x3 ;  /* 0x000000292d067291 */ /* 0x000fe2000f8e183f */
[----:B------:R-:W-:Y:S01]  /*c220*/  FMUL.FTZ R15, R47, UR58 ;  /* 0x0000003a2f0f7c20 */ /* 0x000fe20008410000 */
[----:B------:R-:W-:Y:S01]  /*c230*/  FMUL.FTZ R47, R49, UR58 ;  /* 0x0000003a312f7c20 */ /* 0x000fe20008410000 */
[----:B------:R-:W-:Y:S01]  /*c240*/  @P1 IMAD.HI.U32 R44, R56, UR7, RZ ;  /* 0x00000007382c1c27 */ /* 0x000fe2000f8e00ff */
[----:B------:R-:W-:-:S03]  /*c250*/  @UP1 ULDC UR7, c[0x0][0x450] ;  /* 0x0001140000071ab9 */ /* 0x000fc60000000800 */
[----:B------:R-:W-:Y:S01]  /*c260*/  FMUL.FTZ R161, R45, UR58 ;  /* 0x0000003a2da17c20 */ /* 0x000fe20008410000 */
[----:B------:R-:W-:Y:S01]  /*c270*/  FMUL.FTZ R49, R53, UR58 ;  /* 0x0000003a35317c20 */ /* 0x000fe20008410000 */
[----:B------:R-:W-:Y:S01]  /*c280*/  UIADD3 UR6, UR6, 0x28840, URZ ;  /* 0x0002884006067890 */ /* 0x000fe2000fffe03f */
[----:B------:R-:W-:Y:S01]  /*c290*/  @P2 SHF.R.U32.HI R56, RZ, UR7, R44 ;  /* 0x00000007ff382c19 */ /* 0x000fe2000801162c */
[----:B------:R-:W-:Y:S01]  /*c2a0*/  FMUL.FTZ R154, R32, UR58 ;  /* 0x0000003a209a7c20 */ /* 0x000fe20008410000 */
[----:B------:R-:W-:Y:S01]  /*c2b0*/  IADD3 R45, -R68, 0x1, RZ ;  /* 0x00000001442d7810 */ /* 0x000fe20007ffe1ff */
[----:B------:R-:W-:Y:S01]  /*c2c0*/  FMUL.FTZ R32, R46, UR58 ;  /* 0x0000003a2e207c20 */ /* 0x000fe20008410000 */
[----:B------:R-:W-:Y:S01]  /*c2d0*/  UISETP.NE.AND UP0, UPT, UR49, URZ, UPT ;  /* 0x0000003f3100728c */ /* 0x000fe2000bf05270 */
[----:B------:R-:W2:Y:S01]  /*c2e0*/  SHFL.IDX PT, R53, R56, RZ, 0x1c1f ;  /* 0x001c1fff38357589 */ /* 0x000ea200000e0000 */
[----:B------:R-:W-:Y:S01]  /*c2f0*/  FMUL.FTZ R46, R48, UR58 ;  /* 0x0000003a302e7c20 */ /* 0x000fe20008410000 */
[----:B0-----:R-:W-:Y:S01]  /*c300*/  FMUL.FTZ R6, R24, UR58 ;  /* 0x0000003a18067c20 */ /* 0x001fe20008410000 */
        /* <DEDUP_REMOVED lines=49> */
[----:B------:R-:W0:Y:S01]  /*c620*/  MUFU.TANH R6, R6 ;  /* 0x0000000600067308 */ /* 0x000e220000002400 */
[----:B-1----:R-:W-:Y:S01]  /*c630*/  IMAD R52, R74, UR43, R52 ;  /* 0x0000002b4a347c24 */ /* 0x002fe2000f8e0234 */
[----:B------:R-:W-:Y:S01]  /*c640*/  SYNCS.ARRIVE.TRANS64.RED.A1T0 RZ, [UR6], RZ ;  /* 0x000000ffffff79a7 */ /* 0x000fe20008100406 */
[----:B------:R-:W-:Y:S01]  /*c650*/  ULOP3.LUT UR6, URZ, UR57, URZ, 0x33, !UPT ;  /* 0x000000393f067292 */ /* 0x000fe2000f8e333f */
[----:B------:R-:W-:Y:S01]  /*c660*/  FMUL.FTZ R72, R72, UR58 ;  /* 0x0000003a48487c20 */ /* 0x000fe20008410000 */
[----:B------:R-:W-:-:S03]  /*c670*/  VIADD R52, R52, -UR56 ;  /* 0x8000003834347c36 */ /* 0x000fc60008000000 */
[----:B------:R-:W1:Y:S01]  /*c680*/  MUFU.TANH R7, R7 ;  /* 0x0000000700077308 */ /* 0x000e620000002400 */
[----:B------:R-:W-:-:S04]  /*c690*/  VIADD R70, R52, UR55 ;  /* 0x0000003734467c36 */ /* 0x000fc80008000000 */
[----:B--2---:R-:W-:-:S03]  /*c6a0*/  IMAD.IADD R57, R70, 0x1, R53 ;  /* 0x0000000146397824 */ /* 0x004fc600078e0235 */
        /* <DEDUP_REMOVED lines=61> */
[----:B------:R5:W0:Y:S02]  /*ca80*/  MUFU.TANH R61, R72 ;  /* 0x00000048003d7308 */ /* 0x000a240000002400 */
[----:B-----5:R-:W-:-:S04]  /*ca90*/  VIADD R72, R52, UR6 ;  /* 0x0000000634487c36 */ /* 0x020fc80008000000 */
[----:B------:R-:W-:Y:S01]  /*caa0*/  IMAD.IADD R58, R72, 0x1, R53 ;  /* 0x00000001483a7824 */ /* 0x000fe200078e0235 */
[----:B-1234-:R-:W-:Y:S06]  /*cab0*/  @P1 BRA `(.L_x_7629) ;  /* 0x00000000005c1947 */ /* 0x01efec0003800000 */
        /* <DEDUP_REMOVED lines=13> */
.L_x_7631:
[----:B------:R-:W-:-:S05]  /*cb90*/  IMAD.U32 R78, RZ, RZ, UR54 ;  /* 0x00000036ff4e7e24 */ /* 0x000fca000f8e00ff */
[----:B------:R-:W-:-:S13]  /*cba0*/  ISETP.NE.AND P1, PT, R78, 0x1, PT ;  /* 0x000000014e00780c */ /* 0x000fda0003f25270 */
[----:B------:R-:W1:Y:S02]  /*cbb0*/  @P1 LDC.64 R52, c[0x0][0x9e8] ;  /* 0x00027a00ff341b82 */ /* 0x000e640000000a00 */
[----:B-1----:R-:W-:-:S05]  /*cbc0*/  @P1 IMAD.HI.U32 R52, R59, R52, RZ ;  /* 0x000000343b341227 */ /* 0x002fca00078e00ff */
[----:B------:R-:W-:-:S07]  /*cbd0*/  @P1 SHF.R.U32.HI R59, RZ, R53, R52 ;  /* 0x00000035ff3b1219 */ /* 0x000fce0000011634 */
.L_x_7632:
[----:B------:R-:W-:Y:S05]  /*cbe0*/  BSYNC B0 ;  /* 0x0000000000007941 */ /* 0x000fea0003800000 */
.L_x_7630:
[----:B------:R-:W-:-:S04]  /*cbf0*/  IMAD R59, R59, R78, -R68 ;  /* 0x0000004e3b3b7224 */ /* 0x000fc800078e0a44 */
[----:B------:R-:W-:-:S05]  /*cc00*/  IMAD R59, R16, -0x2, R59 ;  /* 0xfffffffe103b7824 */ /* 0x000fca00078e023b */
[----:B------:R-:W-:Y:S02]  /*cc10*/  VIADDMNMX R57, R59, R78, R57, PT ;  /* 0x0000004e3b397246 */ /* 0x000fe40003800139 */
[----:B------:R-:W-:-:S07]  /*cc20*/  VIMNMX R58, R58, R59, !PT ;  /* 0x0000003b3a3a7248 */ /* 0x000fce0007fe0100 */
.L_x_7629:
        /* <DEDUP_REMOVED lines=8> */
[----:B0-----:R-:W-:Y:S02]  /*ccb0*/  FSEL R163, R6, -INF , !P6 ;  /* 0xff80000006a37808 */ /* 0x001fe40007000000 */
        /* <DEDUP_REMOVED lines=107> */
.L_x_7635:
[----:B------:R-:W-:-:S05]  /*d370*/  IMAD.U32 R50, RZ, RZ, UR54 ;  /* 0x00000036ff327e24 */ /* 0x000fca000f8e00ff */
[----:B------:R-:W-:-:S13]  /*d380*/  ISETP.NE.AND P2, PT, R50, 0x1, PT ;  /* 0x000000013200780c */ /* 0x000fda0003f45270 */
[----:B------:R-:W0:Y:S02]  /*d390*/  @P2 LDC.64 R6, c[0x0][0x9e8] ;  /* 0x00027a00ff062b82 */ /* 0x000e240000000a00 */
[----:B0-----:R-:W-:-:S05]  /*d3a0*/  @P2 IMAD.HI.U32 R6, R87, R6, RZ ;  /* 0x0000000657062227 */ /* 0x001fca00078e00ff */
[----:B------:R-:W-:-:S07]  /*d3b0*/  @P2 SHF.R.U32.HI R87, RZ, R7, R6 ;  /* 0x00000007ff572219 */ /* 0x000fce0000011606 */
.L_x_7636:
[----:B------:R-:W-:Y:S05]  /*d3c0*/  BSYNC B0 ;  /* 0x0000000000007941 */ /* 0x000fea0003800000 */
.L_x_7634:
[----:B------:R-:W-:-:S04]  /*d3d0*/  IMAD R87, R87, R50, -R68 ;  /* 0x0000003257577224 */ /* 0x000fc800078e0a44 */
[----:B------:R-:W-:-:S05]  /*d3e0*/  IMAD R87, R16, -0x2, R87 ;  /* 0xfffffffe10577824 */ /* 0x000fca00078e0257 */
[----:B------:R-:W-:Y:S02]  /*d3f0*/  VIADDMNMX R46, R87, R50, R46, PT ;  /* 0x00000032572e7246 */ /* 0x000fe4000380012e */
[----:B------:R-:W-:-:S07]  /*d400*/  VIMNMX R48, R48, R87, !PT ;  /* 0x0000005730307248 */ /* 0x000fce0007fe0100 */
.L_x_7633:
[----:B------:R-:W-:Y:S02]  /*d410*/  FMNMX.FTZ R6, R163, R3, !PT ;  /* 0x00000003a3067209 */ /* 0x000fe40007810000 */
[----:B------:R-:W-:Y:S02]  /*d420*/  ISETP.GT.AND P5, PT, R48, 0x10, P1 ;  /* 0x000000103000780c */ /* 0x000fe40000fa4270 */
[----:B------:R-:W-:Y:S02]  /*d430*/  FMNMX.FTZ R6, R169, R6, !PT ;  /* 0x00000006a9067209 */ /* 0x000fe40007810000 */
[----:B------:R-:W-:Y:S02]  /*d440*/  ISETP.LT.OR P5, PT, R46, 0x11, P5 ;  /* 0x000000112e00780c */ /* 0x000fe40002fa1670 */
[----:B------:R-:W-:Y:S02]  /*d450*/  FMNMX.FTZ R6, R173, R6, !PT ;  /* 0x00000006ad067209 */ /* 0x000fe40007810000 */
[----:B------:R-:W-:-:S02]  /*d460*/  ISETP.GT.AND P6, PT, R48, 0x1, P1 ;  /* 0x000000013000780c */ /* 0x000fc40000fc4270 */
[----:B------:R-:W-:Y:S02]  /*d470*/  FMNMX.FTZ R6, R195, R6, !PT ;  /* 0x00000006c3067209 */ /* 0x000fe40007810000 */
[----:B------:R-:W-:Y:S02]  /*d480*/  FSEL R157, R13, -INF , !P5 ;  /* 0xff8000000d9d7808 */ /* 0x000fe40006800000 */
[----:B------:R-:W-:Y:S02]  /*d490*/  FMNMX.FTZ R6, R179, R6, !PT ;  /* 0x00000006b3067209 */ /* 0x000fe40007810000 */
[----:B------:R-:W-:Y:S02]  /*d4a0*/  ISETP.GT.AND P5, PT, R48, 0x20, P1 ;  /* 0x000000203000780c */ /* 0x000fe40000fa4270 */
[----:B------:R-:W-:Y:S02]  /*d4b0*/  FMNMX.FTZ R6, R183, R6, !PT ;  /* 0x00000006b7067209 */ /* 0x000fe40007810000 */
[----:B------:R-:W-:-:S02]  /*d4c0*/  ISETP.LT.OR P6, PT, R46, 0x2, P6 ;  /* 0x000000022e00780c */ /* 0x000fc400037c1670 */
[----:B------:R-:W-:Y:S02]  /*d4d0*/  FMNMX.FTZ R6, R193, R6, !PT ;  /* 0x00000006c1067209 */ /* 0x000fe40007810000 */
[----:B------:R-:W-:Y:S02]  /*d4e0*/  ISETP.LT.OR P5, PT, R46, 0x21, P5 ;  /* 0x000000212e00780c */ /* 0x000fe40002fa1670 */
[----:B------:R-:W-:Y:S02]  /*d4f0*/  FMNMX.FTZ R6, R181, R6, !PT ;  /* 0x00000006b5067209 */ /* 0x000fe40007810000 */
[----:B------:R-:W-:Y:S02]  /*d500*/  FSEL R87, R9, -INF , !P6 ;  /* 0xff80000009577808 */ /* 0x000fe40007000000 */
[----:B------:R-:W-:Y:S02]  /*d510*/  FMNMX.FTZ R6, R177, R6, !PT ;  /* 0x00000006b1067209 */ /* 0x000fe40007810000 */
[----:B------:R-:W-:-:S02]  /*d520*/  FSEL R171, R28, -INF , !P5 ;  /* 0xff8000001cab7808 */ /* 0x000fc40006800000 */
[----:B------:R-:W-:Y:S02]  /*d530*/  FMNMX.FTZ R6, R167, R6, !PT ;  /* 0x00000006a7067209 */ /* 0x000fe40007810000 */
[----:B------:R-:W-:Y:S02]  /*d540*/  ISETP.GT.AND P5, PT, R48, RZ, P1 ;  /* 0x000000ff3000720c */ /* 0x000fe40000fa4270 */
[----:B------:R-:W-:Y:S02]  /*d550*/  FMNMX.FTZ R6, R165, R6, !PT ;  /* 0x00000006a5067209 */ /* 0x000fe40007810000 */
[----:B------:R-:W-:Y:S02]  /*d560*/  ISETP.LT.OR P5, PT, R46, 0x1, P5 ;  /* 0x000000012e00780c */ /* 0x000fe40002fa1670 */
[----:B------:R-:W-:Y:S02]  /*d570*/  FMNMX.FTZ R6, R161, R6, !PT ;  /* 0x00000006a1067209 */ /* 0x000fe40007810000 */
[----:B------:R-:W-:-:S02]  /*d580*/  ISETP.GT.AND P3, PT, R48, 0x8, P1 ;  /* 0x000000083000780c */ /* 0x000fc40000f64270 */
[----:B------:R-:W-:Y:S02]  /*d590*/  FMNMX.FTZ R6, R85, R6, !PT ;  /* 0x0000000655067209 */ /* 0x000fe40007810000 */
[----:B------:R-:W-:Y:S02]  /*d5a0*/  ISETP.GT.AND P4, PT, R48, 0x9, P1 ;  /* 0x000000093000780c */ /* 0x000fe40000f84270 */
[----:B------:R-:W-:Y:S02]  /*d5b0*/  FMNMX.FTZ R6, R83, R6, !PT ;  /* 0x0000000653067209 */ /* 0x000fe40007810000 */
[C---:B------:R-:W-:Y:S02]  /*d5c0*/  ISETP.LT.OR P3, PT, R46.reuse, 0x9, P3 ;  /* 0x000000092e00780c */ /* 0x040fe40001f61670 */
[----:B------:R-:W-:Y:S02]  /*d5d0*/  FMNMX.FTZ R6, R81, R6, !PT ;  /* 0x0000000651067209 */ /* 0x000fe40007810000 */
[----:B------:R-:W-:-:S02]  /*d5e0*/  ISETP.LT.OR P4, PT, R46, 0xa, P4 ;  /* 0x0000000a2e00780c */ /* 0x000fc40002781670 */
[----:B------:R-:W-:Y:S02]  /*d5f0*/  FMNMX.FTZ R6, R79, R6, !PT ;  /* 0x000000064f067209 */ /* 0x000fe40007810000 */
[----:B------:R-:W-:Y:S02]  /*d600*/  FSEL R153, R11, -INF , !P3 ;  /* 0xff8000000b997808 */ /* 0x000fe40005800000 */
[----:B------:R-:W-:Y:S02]  /*d610*/  FMNMX.FTZ R6, R77, R6, !PT ;  /* 0x000000064d067209 */ /* 0x000fe40007810000 */
[----:B------:R-:W-:Y:S02]  /*d620*/  ISETP.GT.AND P2, PT, R48, 0x11, P1 ;  /* 0x000000113000780c */ /* 0x000fe40000f44270 */
[----:B------:R-:W-:Y:S02]  /*d630*/  FMNMX.FTZ R6, R75, R6, !PT ;  /* 0x000000064b067209 */ /* 0x000fe40007810000 */
[----:B------:R-:W-:-:S02]  /*d640*/  FSEL R155, R10, -INF , !P4 ;  /* 0xff8000000a9b7808 */ /* 0x000fc40006000000 */
        /* <DEDUP_REMOVED lines=11> */
[----:B------:R-:W-:-:S02]  /*d700*/  ISETP.LT.OR P4, PT, R46, 0x1a, P4 ;  /* 0x0000001a2e00780c */ /* 0x000fc40002781670 */
[----:B------:R-:W-:Y:S02]  /*d710*/  FMNMX.FTZ R6, R61, R6, !PT ;  /* 0x000000063d067209 */ /* 0x000fe40007810000 */
[----:B------:R-:W-:Y:S02]  /*d720*/  ISETP.GT.AND P2, PT, R48, 0x21, P1 ;  /* 0x000000213000780c */ /* 0x000fe40000f44270 */
[----:B------:R-:W-:Y:S02]  /*d730*/  FMNMX.FTZ R6, R59, R6, !PT ;  /* 0x000000063b067209 */ /* 0x000fe40007810000 */
[----:B------:R-:W-:Y:S02]  /*d740*/  ISETP.LT.OR P2, PT, R46, 0x22, P2 ;  /* 0x000000222e00780c */ /* 0x000fe40001741670 */
[----:B------:R-:W-:-:S04]  /*d750*/  FMNMX.FTZ R6, R53, R6, !PT ;  /* 0x0000000635067209 */ /* 0x000fc80007810000 */
[----:B------:R-:W-:-:S04]  /*d760*/  FMNMX.FTZ R6, R57, R6, !PT ;  /* 0x0000000639067209 */ /* 0x000fc80007810000 */
[----:B------:R-:W-:-:S04]  /*d770*/  FMNMX.FTZ R6, R55, R6, !PT ;  /* 0x0000000637067209 */ /* 0x000fc80007810000 */
[----:B------:R-:W-:-:S04]  /*d780*/  FMNMX.FTZ R6, R51, R6, !PT ;  /* 0x0000000633067209 */ /* 0x000fc80007810000 */
[----:B------:R-:W-:-:S04]  /*d790*/  FMNMX.FTZ R6, R49, R6, !PT ;  /* 0x0000000631067209 */ /* 0x000fc80007810000 */
[----:B------:R-:W-:Y:S02]  /*d7a0*/  FMNMX.FTZ R50, R47, R6, !PT ;  /* 0x000000062f327209 */ /* 0x000fe40007810000 */
[----:B------:R-:W0:Y:S03]  /*d7b0*/  LDC R6, c[0x0][0x988] ;  /* 0x00026200ff067b82 */ /* 0x000e260000000800 */
[----:B------:R-:W1:Y:S02]  /*d7c0*/  SHFL.BFLY PT, R7, R50, 0x2, 0x1f ;  /* 0x0c401f0032077f89 */ /* 0x000e6400000e0000 */
        /* <DEDUP_REMOVED lines=18> */
[C---:B------:R-:W-:Y:S01]  /*d8f0*/  ISETP.GT.AND P3, PT, R48.reuse, 0x28, P1 ;  /* 0x000000283000780c */ /* 0x040fe20000f64270 */
[--C-:B------:R-:W-:Y:S01]  /*d900*/  FFMA.FTZ R178, R193, R6, -R50.reuse ;  /* 0x00000006c1b27223 */ /* 0x100fe20000010832 */
[----:B------:R-:W-:Y:S01]  /*d910*/  FMNMX.FTZ R8, R153, R8, !PT ;  /* 0x0000000899087209 */ /* 0x000fe20007810000 */
[-CC-:B------:R-:W-:Y:S01]  /*d920*/  FFMA.FTZ R172, R177, R6.reuse, -R50.reuse ;  /* 0x00000006b1ac7223 */ /* 0x180fe20000010832 */
[----:B------:R-:W-:Y:S01]  /*d930*/  ISETP.GT.AND P4, PT, R48, 0x29, P1 ;  /* 0x000000293000780c */ /* 0x000fe20000f84270 */
        /* <DEDUP_REMOVED lines=10> */
[--C-:B------:R-:W-:Y:S01]  /*d9e0*/  FFMA.FTZ R154, R49, R6, -R50.reuse ;  /* 0x00000006319a7223 */ /* 0x100fe20000010832 */
[----:B------:R-:W-:Y:S01]  /*d9f0*/  ISETP.GT.AND P2, PT, R48, 0x30, P1 ;  /* 0x000000303000780c */ /* 0x000fe20000f44270 */
[----:B------:R-:W-:Y:S01]  /*da00*/  FADD.FTZ R49, -R10, R3 ;  /* 0x000000030a317221 */ /* 0x000fe20000010100 */
[----:B------:R-:W-:Y:S01]  /*da10*/  FMNMX.FTZ R8, R163, R8, !PT ;  /* 0x00000008a3087209 */ /* 0x000fe20007810000 */
[-CC-:B------:R-:W-:Y:S01]  /*da20*/  FFMA.FTZ R158, R53, R6.reuse, -R50.reuse ;  /* 0x00000006359e7223 */ /* 0x180fe20000010832 */
[----:B------:R-:W-:Y:S01]  /*da30*/  FSEL R175, R32, -INF , !P3 ;  /* 0xff80000020af7808 */ /* 0x000fe20005800000 */
[--C-:B------:R-:W-:Y:S01]  /*da40*/  FFMA.FTZ R53, R57, R6, -R50.reuse ;  /* 0x0000000639357223 */ /* 0x100fe20000010832 */
[----:B------:R-:W-:Y:S01]  /*da50*/  FMNMX.FTZ R8, R169, R8, !PT ;  /* 0x00000008a9087209 */ /* 0x000fe20007810000 */
[--C-:B------:R-:W-:Y:S01]  /*da60*/  FFMA.FTZ R3, R47, R6, -R50.reuse ;  /* 0x000000062f037223 */ /* 0x100fe20000010832 */
[----:B------:R-:W-:Y:S01]  /*da70*/  ISETP.LT.OR P4, PT, R46, 0x2a, P4 ;  /* 0x0000002a2e00780c */ /* 0x000fe20002781670 */
[----:B------:R-:W-:Y:S01]  /*da80*/  MUFU.EX2 R9, R9 ;  /* 0x0000000900097308 */ /* 0x000fe20000000800 */
[----:B------:R-:W-:Y:S01]  /*da90*/  FMNMX.FTZ R8, R171, R8, !PT ;  /* 0x00000008ab087209 */ /* 0x000fe20007810000 */
[-CC-:B------:R-:W-:Y:S01]  /*daa0*/  FFMA.FTZ R152, R55, R6.reuse, -R50.reuse ;  /* 0x0000000637987223 */ /* 0x180fe20000010832 */
[----:B------:R-:W-:Y:S01]  /*dab0*/  ISETP.GT.AND P3, PT, R48, 0x31, P1 ;  /* 0x000000313000780c */ /* 0x000fe20000f64270 */
[--C-:B------:R-:W-:Y:S01]  /*dac0*/  FFMA.FTZ R156, R61, R6, -R50.reuse ;  /* 0x000000063d9c7223 */ /* 0x100fe20000010832 */
[----:B------:R-:W-:Y:S01]  /*dad0*/  FMNMX.FTZ R8, R173, R8, !PT ;  /* 0x00000008ad087209 */ /* 0x000fe20007810000 */
[-CC-:B------:R-:W-:Y:S01]  /*dae0*/  FFMA.FTZ R160, R63, R6.reuse, -R50.reuse ;  /* 0x000000063fa07223 */ /* 0x180fe20000010832 */
[----:B------:R-:W-:Y:S01]  /*daf0*/  ISETP.LT.OR P2, PT, R46, 0x31, P2 ;  /* 0x000000312e00780c */ /* 0x000fe20001741670 */
[----:B------:R-:W-:Y:S01]  /*db00*/  MUFU.EX2 R180, R180 ;  /* 0x000000b400b47308 */ /* 0x000fe20000000800 */
[----:B------:R-:W-:Y:S01]  /*db10*/  FSEL R179, R15, -INF , !P4 ;  /* 0xff8000000fb37808 */ /* 0x000fe20006000000 */
[--C-:B------:R-:W-:Y:S01]  /*db20*/  FFMA.FTZ R15, R183, R6, -R50.reuse ;  /* 0x00000006b70f7223 */ /* 0x100fe20000010832 */
[----:B------:R-:W-:Y:S01]  /*db30*/  FMNMX.FTZ R8, R175, R8, !PT ;  /* 0x00000008af087209 */ /* 0x000fe20007810000 */
[-CC-:B------:R-:W-:Y:S01]  /*db40*/  FFMA.FTZ R162, R67, R6.reuse, -R50.reuse ;  /* 0x0000000643a27223 */ /* 0x180fe20000010832 */
[----:B------:R-:W-:Y:S01]  /*db50*/  ISETP.GT.AND P5, PT, R48, 0x38, P1 ;  /* 0x000000383000780c */ /* 0x000fe20000fa4270 */
[-CC-:B------:R-:W-:Y:S01]  /*db60*/  FFMA.FTZ R63, R69, R6.reuse, -R50.reuse ;  /* 0x00000006453f7223 */ /* 0x180fe20000010832 */
[----:B------:R-:W-:Y:S01]  /*db70*/  FSEL R27, R27, -INF , !P2 ;  /* 0xff8000001b1b7808 */ /* 0x000fe20005000000 */
[----:B------:R-:W-:Y:S01]  /*db80*/  MUFU.EX2 R182, R182 ;  /* 0x000000b600b67308 */ /* 0x000fe20000000800 */
[----:B------:R-:W-:Y:S01]  /*db90*/  ISETP.LT.OR P3, PT, R46, 0x32, P3 ;  /* 0x000000322e00780c */ /* 0x000fe20001f61670 */
[--C-:B------:R-:W-:Y:S01]  /*dba0*/  FFMA.FTZ R59, R59, R6, -R50.reuse ;  /* 0x000000063b3b7223 */ /* 0x100fe20000010832 */
[----:B------:R-:W-:Y:S01]  /*dbb0*/  FMNMX.FTZ R8, R179, R8, !PT ;  /* 0x00000008b3087209 */ /* 0x000fe20007810000 */
[----:B------:R-:W-:Y:S01]  /*dbc0*/  FFMA.FTZ R51, R51, R6, -R50 ;  /* 0x0000000633337223 */ /* 0x000fe20000010832 */
[----:B------:R-:W-:-:S02]  /*dbd0*/  ISETP.GT.AND P4, PT, R48, 0x39, P1 ;  /* 0x000000393000780c */ /* 0x000fc40000f84270 */
[----:B------:R-:W-:Y:S01]  /*dbe0*/  ISETP.LT.OR P5, PT, R46, 0x39, P5 ;  /* 0x000000392e00780c */ /* 0x000fe20002fa1670 */
[----:B------:R-:W-:Y:S01]  /*dbf0*/  MUFU.EX2 R13, R13 ;  /* 0x0000000d000d7308 */ /* 0x000fe20000000800 */
[----:B------:R-:W-:Y:S02]  /*dc00*/  FSEL R183, R14, -INF , !P3 ;  /* 0xff8000000eb77808 */ /* 0x000fe40005800000 */
[----:B------:R-:W-:Y:S02]  /*dc10*/  FMNMX.FTZ R8, R27, R8, !PT ;  /* 0x000000081b087209 */ /* 0x000fe40007810000 */
[----:B------:R-:W-:Y:S02]  /*dc20*/  ISETP.GT.AND P2, PT, R48, 0x40, P1 ;  /* 0x000000403000780c */ /* 0x000fe40000f44270 */
[----:B------:R-:W-:Y:S01]  /*dc30*/  FSEL R31, R31, -INF , !P5 ;  /* 0xff8000001f1f7808 */ /* 0x000fe20006800000 */
[----:B------:R-:W-:Y:S01]  /*dc40*/  MUFU.EX2 R176, R176 ;  /* 0x000000b000b07308 */ /* 0x000fe20000000800 */
[----:B------:R-:W-:-:S02]  /*dc50*/  ISETP.LT.OR P4, PT, R46, 0x3a, P4 ;  /* 0x0000003a2e00780c */ /* 0x000fc40002781670 */
[----:B------:R-:W-:Y:S02]  /*dc60*/  FMNMX.FTZ R8, R183, R8, !PT ;  /* 0x00000008b7087209 */ /* 0x000fe40007810000 */
[----:B------:R-:W-:Y:S02]  /*dc70*/  ISETP.GT.AND P3, PT, R48, 0x41, P1 ;  /* 0x000000413000780c */ /* 0x000fe40000f64270 */
[----:B------:R-:W-:Y:S01]  /*dc80*/  ISETP.LT.OR P2, PT, R46, 0x41, P2 ;  /* 0x000000412e00780c */ /* 0x000fe20001741670 */
[----:B------:R-:W-:Y:S01]  /*dc90*/  MUFU.EX2 R15, R15 ;  /* 0x0000000f000f7308 */ /* 0x000fe20000000800 */
[----:B------:R-:W-:Y:S02]  /*dca0*/  FSEL R181, R26, -INF , !P4 ;  /* 0xff8000001ab57808 */ /* 0x000fe40006000000 */
[----:B------:R-:W-:Y:S02]  /*dcb0*/  FMNMX.FTZ R8, R31, R8, !PT ;  /* 0x000000081f087209 */ /* 0x000fe40007810000 */
[----:B------:R-:W-:-:S02]  /*dcc0*/  ISETP.GT.AND P5, PT, R48, 0x48, P1 ;  /* 0x000000483000780c */ /* 0x000fc40000fa4270 */
[----:B------:R-:W-:Y:S01]  /*dcd0*/  FSEL R193, R30, -INF , !P2 ;  /* 0xff8000001ec17808 */ /* 0x000fe20005000000 */
[----:B------:R-:W-:Y:S01]  /*dce0*/  MUFU.EX2 R178, R178 ;  /* 0x000000b200b27308 */ /* 0x000fe20000000800 */
[----:B------:R-:W-:Y:S02]  /*dcf0*/  ISETP.LT.OR P3, PT, R46, 0x42, P3 ;  /* 0x000000422e00780c */ /* 0x000fe40001f61670 */
[----:B------:R-:W-:Y:S02]  /*dd00*/  FMNMX.FTZ R8, R181, R8, !PT ;  /* 0x00000008b5087209 */ /* 0x000fe40007810000 */
[----:B------:R-:W-:Y:S02]  /*dd10*/  ISETP.GT.AND P4, PT, R48, 0x49, P1 ;  /* 0x000000493000780c */ /* 0x000fe40000f84270 */
[----:B------:R-:W-:Y:S01]  /*dd20*/  ISETP.LT.OR P5, PT, R46, 0x49, P5 ;  /* 0x000000492e00780c */ /* 0x000fe20002fa1670 */
[----:B------:R-:W-:Y:S01]  /*dd30*/  MUFU.EX2 R21, R21 ;  /* 0x0000001500157308 */ /* 0x000fe20000000800 */
[----:B------:R-:W-:Y:S01]  /*dd40*/  FSEL R177, R25, -INF , !P3 ;  /* 0xff80000019b17808 */ /* 0x000fe20005800000 */
[----:B------:R-:W-:Y:S01]  /*dd50*/  FFMA.FTZ R25, R167, R6, -R50 ;  /* 0x00000006a7197223 */ /* 0x000fe20000010832 */
[----:B------:R-:W-:-:S02]  /*dd60*/  FMNMX.FTZ R8, R193, R8, !PT ;  /* 0x00000008c1087209 */ /* 0x000fc40007810000 */
[----:B------:R-:W-:Y:S02]  /*dd70*/  ISETP.GT.AND P2, PT, R48, 0x50, P1 ;  /* 0x000000503000780c */ /* 0x000fe40000f44270 */
        /* <DEDUP_REMOVED lines=29> */
[----:B------:R-:W-:-:S02]  /*df50*/  FSEL R83, R36, -INF , !P4 ;  /* 0xff80000024537808 */ /* 0x000fc40006000000 */
[----:B------:R-:W-:Y:S02]  /*df60*/  FMNMX.FTZ R8, R85, R8, !PT ;  /* 0x0000000855087209 */ /* 0x000fe40007810000 */
[----:B------:R-:W-:Y:S02]  /*df70*/  ISETP.GT.AND P5, PT, R48, 0x68, P1 ;  /* 0x000000683000780c */ /* 0x000fe40000fa4270 */
[----:B------:R-:W-:Y:S01]  /*df80*/  FSEL R39, R39, -INF , !P2 ;  /* 0xff80000027277808 */ /* 0x000fe20005000000 */
[----:B------:R-:W-:Y:S01]  /*df90*/  MUFU.EX2 R170, R170 ;  /* 0x000000aa00aa7308 */ /* 0x000fe20000000800 */
[----:B------:R-:W-:Y:S02]  /*dfa0*/  ISETP.LT.OR P3, PT, R46, 0x62, P3 ;  /* 0x000000622e00780c */ /* 0x000fe40001f61670 */
[----:B------:R-:W-:Y:S02]  /*dfb0*/  FMNMX.FTZ R8, R83, R8, !PT ;  /* 0x0000000853087209 */ /* 0x000fe40007810000 */
[----:B------:R-:W-:-:S02]  /*dfc0*/  ISETP.GT.AND P4, PT, R48, 0x69, P1 ;  /* 0x000000693000780c */ /* 0x000fc40000f84270 */
[----:B------:R-:W-:Y:S01]  /*dfd0*/  ISETP.LT.OR P5, PT, R46, 0x69, P5 ;  /* 0x000000692e00780c */ /* 0x000fe20002fa1670 */
[----:B------:R-:W-:Y:S01]  /*dfe0*/  MUFU.EX2 R164, R164 ;  /* 0x000000a400a47308 */ /* 0x000fe20000000800 */
[----:B------:R-:W-:Y:S01]  /*dff0*/  FSEL R81, R37, -INF , !P3 ;  /* 0xff80000025517808 */ /* 0x000fe20005800000 */
[--C-:B------:R-:W-:Y:S01]  /*e000*/  FFMA.FTZ R37, R79, R6, -R50.reuse ;  /* 0x000000064f257223 */ /* 0x100fe20000010832 */
[----:B------:R-:W-:Y:S02]  /*e010*/  FMNMX.FTZ R8, R39, R8, !PT ;  /* 0x0000000827087209 */ /* 0x000fe40007810000 */
[----:B------:R-:W-:Y:S02]  /*e020*/  ISETP.GT.AND P2, PT, R48, 0x70, P1 ;  /* 0x000000703000780c */ /* 0x000fe40000f44270 */
[----:B------:R-:W-:Y:S01]  /*e030*/  FSEL R79, R41, -INF , !P5 ;  /* 0xff800000294f7808 */ /* 0x000fe20006800000 */
[----:B------:R-:W-:Y:S01]  /*e040*/  FFMA.FTZ R41, R75, R6, -R50 ;  /* 0x000000064b297223 */ /* 0x000fe20000010832 */
[----:B------:R-:W-:Y:S01]  /*e050*/  ISETP.LT.OR P4, PT, R46, 0x6a, P4 ;  /* 0x0000006a2e00780c */ /* 0x000fe20002781670 */
[----:B------:R-:W-:Y:S01]  /*e060*/  MUFU.EX2 R37, R37 ;  /* 0x0000002500257308 */ /* 0x000fe20000000800 */
[----:B------:R-:W-:-:S02]  /*e070*/  FMNMX.FTZ R8, R81, R8, !PT ;  /* 0x0000000851087209 */ /* 0x000fc40007810000 */
[----:B------:R-:W-:Y:S02]  /*e080*/  ISETP.GT.AND P3, PT, R48, 0x71, P1 ;  /* 0x000000713000780c */ /* 0x000fe40000f64270 */
[----:B------:R-:W-:Y:S02]  /*e090*/  ISETP.LT.OR P2, PT, R46, 0x71, P2 ;  /* 0x000000712e00780c */ /* 0x000fe40001741670 */
[----:B------:R-:W-:Y:S01]  /*e0a0*/  FSEL R77, R38, -INF , !P4 ;  /* 0xff800000264d7808 */ /* 0x000fe20006000000 */
[----:B------:R-:W-:Y:S01]  /*e0b0*/  MUFU.EX2 R41, R41 ;  /* 0x0000002900297308 */ /* 0x000fe20000000800 */
[----:B------:R-:W-:Y:S02]  /*e0c0*/  FMNMX.FTZ R8, R79, R8, !PT ;  /* 0x000000084f087209 */ /* 0x000fe40007810000 */
[----:B------:R-:W-:Y:S02]  /*e0d0*/  ISETP.GT.AND P5, PT, R48, 0x78, P1 ;  /* 0x000000783000780c */ /* 0x000fe40000fa4270 */
[----:B------:R-:W-:-:S02]  /*e0e0*/  ISETP.LT.OR P3, PT, R46, 0x72, P3 ;  /* 0x000000722e00780c */ /* 0x000fc40001f61670 */
[----:B------:R-:W-:Y:S01]  /*e0f0*/  FSEL R197, R42, -INF , !P2 ;  /* 0xff8000002ac57808 */ /* 0x000fe20005000000 */
[----:B------:R-:W-:Y:S01]  /*e100*/  MUFU.EX2 R166, R166 ;  /* 0x000000a600a67308 */ /* 0x000fe20000000800 */
[----:B------:R-:W-:Y:S02]  /*e110*/  FMNMX.FTZ R8, R77, R8, !PT ;  /* 0x000000084d087209 */ /* 0x000fe40007810000 */
        /* <DEDUP_REMOVED lines=126> */
[----:B------:R1:W-:Y:S01]  /*e900*/  MUFU.EX2 R42, R39 ;  /* 0x00000027002a7308 */ /* 0x0003e20000000800 */
[----:B--2---:R-:W-:-:S07]  /*e910*/  FADD.FTZ R35, R31, R0 ;  /* 0x000000001f237221 */ /* 0x004fce0000010000 */
[----:B------:R-:W2:Y:S01]  /*e920*/  MUFU.EX2 R163, R163 ;  /* 0x000000a300a37308 */ /* 0x000ea20000000800 */
[----:B-1----:R-:W-:Y:S01]  /*e930*/  FADD.FTZ R39, R41, R2 ;  /* 0x0000000229277221 */ /* 0x002fe20000010000 */
[----:B0-----:R-:W-:-:S03]  /*e940*/  FADD.FTZ R0, R38, R35 ;  /* 0x0000002326007221 */ /* 0x001fc60000010000 */
[----:B------:R-:W-:-:S03]  /*e950*/  FADD.FTZ R2, R166, R39 ;  /* 0x00000027a6027221 */ /* 0x000fc60000010000 */
[----:B------:R-:W0:Y:S01]  /*e960*/  MUFU.EX2 R40, R40 ;  /* 0x0000002800287308 */ /* 0x000e220000000800 */
[----:B------:R-:W-:-:S04]  /*e970*/  FADD.FTZ R39, R43, R2 ;  /* 0x000000022b277221 */ /* 0x000fc80000010000 */
[----:B------:R-:W-:-:S03]  /*e980*/  FADD.FTZ R2, R160, R39 ;  /* 0x00000027a0027221 */ /* 0x000fc60000010000 */
[----:B------:R-:W1:Y:S01]  /*e990*/  MUFU.EX2 R81, R81 ;  /* 0x0000005100517308 */ /* 0x000e620000000800 */
[----:B------:R-:W-:Y:S01]  /*e9a0*/  FADD.FTZ R39, R45, R2 ;  /* 0x000000022d277221 */ /* 0x000fe20000010000 */
[----:B--2---:R-:W-:-:S03]  /*e9b0*/  FADD.FTZ R35, R163, R0 ;  /* 0x00000000a3237221 */ /* 0x004fc60000010000 */
[----:B------:R-:W-:-:S03]  /*e9c0*/  FADD.FTZ R2, R162, R39 ;  /* 0x00000027a2027221 */ /* 0x000fc60000010000 */
[----:B------:R-:W2:Y:S01]  /*e9d0*/  MUFU.EX2 R44, R79 ;  /* 0x0000004f002c7308 */ /* 0x000ea20000000800 */
[----:B------:R-:W-:Y:S01]  /*e9e0*/  FADD.FTZ R39, R63, R2 ;  /* 0x000000023f277221 */ /* 0x000fe20000010000 */
[----:B0-----:R-:W-:-:S03]  /*e9f0*/  FADD.FTZ R35, R40, R35 ;  /* 0x0000002328237221 */ /* 0x001fc60000010000 */
[----:B------:R-:W-:Y:S01]  /*ea00*/  FADD.FTZ R0, R156, R39 ;  /* 0x000000279c007221 */ /* 0x000fe20000010000 */
[----:B------:R-:W-:Y:S02]  /*ea10*/  FADD.FTZ R35, R42, R35 ;  /* 0x000000232a237221 */ /* 0x000fe40000010000 */
[----:B------:R-:W0:Y:S01]  /*ea20*/  MUFU.EX2 R77, R77 ;  /* 0x0000004d004d7308 */ /* 0x000e220000000800 */
[----:B------:R-:W-:Y:S01]  /*ea30*/  FADD.FTZ R39, R59, R0 ;  /* 0x000000003b277221 */ /* 0x000fe20000010000 */
[----:B-1----:R-:W-:-:S03]  /*ea40*/  FADD.FTZ R35, R81, R35 ;  /* 0x0000002351237221 */ /* 0x002fc60000010000 */
[----:B------:R-:W-:-:S03]  /*ea50*/  FADD.FTZ R0, R158, R39 ;  /* 0x000000279e007221 */ /* 0x000fc60000010000 */
        /* <DEDUP_REMOVED lines=20> */
.L_x_7637:
        /* <DEDUP_REMOVED lines=102> */
[----:B------:R-:W-:Y:S01]  /*f200*/  FMUL.FTZ R149, R149, R8 ;  /* 0x0000000895957220 */ /* 0x000fe20000410000 */
[----:B------:R-:W-:-:S02]  /*f210*/  VIADD R5, R5, 0xffffffff ;  /* 0xffffffff05057836 */ /* 0x000fc40000000000 */
[----:B------:R-:W-:Y:S02]  /*f220*/  IMAD.MOV.U32 R4, RZ, RZ, R11 ;  /* 0x000000ffff047224 */ /* 0x000fe400078e000b */
[----:B------:R-:W-:Y:S01]  /*f230*/  IMAD.MOV.U32 R3, RZ, RZ, R7 ;  /* 0x000000ffff037224 */ /* 0x000fe200078e0007 */
[----:B------:R-:W-:Y:S06]  /*f240*/  @P1 BRA `(.L_x_7638) ;  /* 0xffffffc400cc1947 */ /* 0x000fec000383ffff */
.L_x_7619:
[----:B------:R-:W-:Y:S06]  /*f250*/  BAR.ARV 0x8, 0x180 ;  /* 0x0206000000007b1d */ /* 0x000fec0000002000 */
[----:B------:R-:W-:Y:S05]  /*f260*/  @!P0 BRA `(.L_x_7639) ;  /* 0x0000000000048947 */ /* 0x000fea0003800000 */
[----:B------:R-:W-:Y:S01]  /*f270*/  BPT.TRAP 0x1 ;  /* 0x000000040000795c */ /* 0x000fe20000300000 */
.L_x_7639:
[----:B------:R-:W-:Y:S01]  /*f280*/  ULEA UR5, UR45, UR41, 0x3 ;  /* 0x000000292d057291 */ /* 0x000fe2000f8e183f */
[----:B------:R-:W-:-:S05]  /*f290*/  IMAD.U32 R3, RZ, RZ, UR46 ;  /* 0x0000002eff037e24 */ /* 0x000fca000f8e00ff */
[----:B------:R-:W-:-:S04]  /*f2a0*/  SHF.L.U32 R3, R3, 0x1f, RZ ;  /* 0x0000001f03037819 */ /* 0x000fc800000006ff */
[----:B------:R0:W1:Y:S01]  /*f2b0*/  SYNCS.PHASECHK.TRANS64.TRYWAIT P1, [UR5+0x28850], R3 ;  /* 0x02885003ff0075a7 */ /* 0x0000620008020145 */
[----:B------:R-:W-:Y:S05]  /*f2c0*/  @!P0 BRA `(.L_x_7640) ;  /* 0x0000000000048947 */ /* 0x000fea0003800000 */
[----:B------:R-:W-:Y:S01]  /*f2d0*/  BPT.TRAP 0x1 ;  /* 0x000000040000795c */ /* 0x000fe20000300000 */
.L_x_7640:
[----:B-1----:R-:W-:Y:S05]  /*f2e0*/  @P1 BRA `(.L_x_7641) ;  /* 0x0000000000081947 */ /* 0x002fea0003800000 */
[----:B------:R-:W1:Y:S02]  /*f2f0*/  SYNCS.PHASECHK.TRANS64.TRYWAIT P1, [UR5+0x28850], R3 ;  /* 0x02885003ff0075a7 */ /* 0x000e640008020145 */
[----:B-1----:R-:W-:Y:S05]  /*f300*/  @!P1 BRA `(.L_x_7642) ;  /* 0x0000006c00bc9947 */ /* 0x002fea0003800000 */
.L_x_7641:
[----:B------:R-:W-:Y:S01]  /*f310*/  UIADD3 UR41, UR41, 0x400, URZ ;  /* 0x0000040029297890 */ /* 0x000fe2000fffe03f */
[----:B------:R-:W-:Y:S01]  /*f320*/  WARPGROUP.ARRIVE ;  /* 0x00000000000079c5 */ /* 0x000fe20000000000 */
[----:B------:R-:W-:Y:S01]  /*f330*/  UMOV UR7, 0x40000040 ;  /* 0x4000004000077882 */ /* 0x000fe20000000000 */
[----:B01----:R-:W0:Y:S01]  /*f340*/  SHFL.BFLY PT, R3, R2, 0x2, 0x1f ;  /* 0x0c401f0002037f89 */ /* 0x003e2200000e0000 */
[----:B------:R-:W-:Y:S01]  /*f350*/  USHF.R.U32.HI UR41, URZ, 0x4, UR41 ;  /* 0x000000043f297899 */ /* 0x000fe20008011629 */
[----:B------:R-:W-:Y:S02]  /*f360*/  IMAD.MOV.U32 R9, RZ, RZ, RZ ;  /* 0x000000ffff097224 */ /* 0x000fe400078e00ff */
[----:B------:R-:W1:Y:S01]  /*f370*/  SHFL.BFLY PT, R5, R0, 0x2, 0x1f ;  /* 0x0c401f0000057f89 */ /* 0x000e6200000e0000 */
[----:B------:R-:W-:Y:S01]  /*f380*/  ULOP3.LUT UR41, UR41, 0x3fff, URZ, 0xc0, !UPT ;  /* 0x00003fff29297892 */ /* 0x000fe2000f8ec03f */
[----:B------:R-:W-:-:S03]  /*f390*/  IMAD.MOV.U32 R36, RZ, RZ, -0x800000 ;  /* 0xff800000ff247424 */ /* 0x000fc600078e00ff */
[----:B------:R-:W-:-:S04]  /*f3a0*/  ULOP3.LUT UR4, UR41, 0x4000000, URZ, 0xfc, !UPT ;  /* 0x0400000029047892 */ /* 0x000fc8000f8efc3f */
[----:B------:R-:W-:-:S07]  /*f3b0*/  ULEA UR4, UR45, UR4, 0xb ;  /* 0x000000042d047291 */ /* 0x000fce000f8e583f */
[----:B------:R-:W-:Y:S02]  /*f3c0*/  UMOV UR6, UR4 ;  /* 0x0000000400067c82 */ /* 0x000fe40008000000 */
[----:B------:R-:W-:Y:S01]  /*f3d0*/  HGMMA.64x128x16.F32 R88, R180, gdesc[UR4].tnspB, R88, gsb0 ;  /* 0x41e00004b4587df0 */ /* 0x000fe20008000858 */
[----:B------:R-:W-:Y:S01]  /*f3e0*/  UIADD3 UR6, UR4, 0x80, URZ ;  /* 0x0000008004067890 */ /* 0x000fe2000fffe03f */
[----:B0-----:R-:W-:Y:S01]  /*f3f0*/  FADD.FTZ R3, R3, R2 ;  /* 0x0000000203037221 */ /* 0x001fe20000010000 */
[----:B------:R-:W-:Y:S01]  /*f400*/  UMOV UR7, 0x40000040 ;  /* 0x4000004000077882 */ /* 0x000fe20000000000 */
[----:B------:R-:W-:Y:S02]  /*f410*/  IMAD.MOV.U32 R2, RZ, RZ, RZ ;  /* 0x000000ffff027224 */ /* 0x000fe400078e00ff */
[----:B-1----:R-:W-:Y:S01]  /*f420*/  FADD.FTZ R5, R5, R0 ;  /* 0x0000000005057221 */ /* 0x002fe20000010000 */
[----:B------:R-:W0:Y:S01]  /*f430*/  SHFL.BFLY PT, R4, R3, 0x1, 0x1f ;  /* 0x0c201f0003047f89 */ /* 0x000e2200000e0000 */
[----:B------:R-:W-:-:S03]  /*f440*/  IMAD.MOV.U32 R0, RZ, RZ, -0x800000 ;  /* 0xff800000ff007424 */ /* 0x000fc600078e00ff */
[----:B------:R-:W1:Y:S01]  /*f450*/  SHFL.BFLY PT, R8, R5, 0x1, 0x1f ;  /* 0x0c201f0005087f89 */ /* 0x000e6200000e0000 */
[----:B0-----:R-:W-:Y:S01]  /*f460*/  FADD.FTZ R12, R3, R4 ;  /* 0x00000004030c7221 */ /* 0x001fe20000010000 */
[----:B-1----:R-:W-:-:S04]  /*f470*/  FADD.FTZ R13, R5, R8 ;  /* 0x00000008050d7221 */ /* 0x002fc80000010000 */
        /* <DEDUP_REMOVED lines=49> */
.L_x_7643:
        /* <DEDUP_REMOVED lines=74> */
.L_x_7565:
        /* <DEDUP_REMOVED lines=13> */
[----:B------:R-:W-:Y:S01]  /*fd00*/  USHF.R.S32.HI UR12, URZ, 0x1f, UR38 ;  /* 0x0000001f3f0c7899 */ /* 0x000fe20008011426 */
[----:B------:R-:W-:Y:S01]  /*fd10*/  F2FP.F16.F32.PACK_AB R136, R137, R136 ;  /* 0x000000888988723e */ /* 0x000fe200000000ff */
[----:B------:R-:W-:Y:S01]  /*fd20*/  ULDC.64 UR8, c[0x0][0xb90] ;  /* 0x0002e40000087ab9 */ /* 0x000fe20000000a00 */
[----:B------:R-:W-:Y:S01]  /*fd30*/  USHF.R.S32.HI UR13, URZ, 0x1f, UR44 ;  /* 0x0000001f3f0d7899 */ /* 0x000fe2000801142c */
[----:B------:R-:W-:Y:S01]  /*fd40*/  F2FP.F16.F32.PACK_AB R137, R139, R138 ;  /* 0x0000008a8b89723e */ /* 0x000fe200000000ff */
[----:B------:R-:W-:Y:S01]  /*fd50*/  UIMAD UR5, UR12, UR8, URZ ;  /* 0x000000080c0572a4 */ /* 0x000fe2000f8e023f */
[----:B------:R-:W-:Y:S01]  /*fd60*/  F2FP.F16.F32.PACK_AB R144, R145, R144 ;  /* 0x000000909190723e */ /* 0x000fe200000000ff */
[----:B------:R-:W-:Y:S01]  /*fd70*/  UIMAD.WIDE.U32 UR6, UR38, UR8, URZ ;  /* 0x00000008260672a5 */ /* 0x000fe2000f8e003f */
[----:B------:R-:W-:Y:S01]  /*fd80*/  F2FP.F16.F32.PACK_AB R138, R141, R140 ;  /* 0x0000008c8d8a723e */ /* 0x000fe200000000ff */
[----:B------:R-:W-:Y:S01]  /*fd90*/  UIMAD UR5, UR38, UR9, UR5 ;  /* 0x00000009260572a4 */ /* 0x000fe2000f8e0205 */
[----:B------:R-:W-:Y:S01]  /*fda0*/  F2FP.F16.F32.PACK_AB R139, R143, R142 ;  /* 0x0000008e8f8b723e */ /* 0x000fe200000000ff */
[----:B------:R-:W-:Y:S01]  /*fdb0*/  ULDC.64 UR10, c[0x0][0xb98] ;  /* 0x0002e600000a7ab9 */ /* 0x000fe20000000a00 */
[----:B------:R-:W-:Y:S01]  /*fdc0*/  F2FP.F16.F32.PACK_AB R145, R147, R146 ;  /* 0x000000929391723e */ /* 0x000fe200000000ff */
[----:B------:R-:W-:Y:S01]  /*fdd0*/  UIMAD UR8, UR13, UR10, URZ ;  /* 0x0000000a0d0872a4 */ /* 0x000fe2000f8e023f */
[----:B------:R-:W-:Y:S01]  /*fde0*/  F2FP.F16.F32.PACK_AB R146, R149, R148 ;  /* 0x000000949592723e */ /* 0x000fe200000000ff */
[----:B------:R-:W-:Y:S01]  /*fdf0*/  UIADD3 UR7, UR7, UR5, URZ ;  /* 0x0000000507077290 */ /* 0x000fe2000fffe03f */
[----:B------:R-:W-:Y:S01]  /*fe00*/  F2FP.F16.F32.PACK_AB R147, R151, R150 ;  /* 0x000000969793723e */ /* 0x000fe200000000ff */
[----:B------:R-:W-:-:S02]  /*fe10*/  UIMAD UR8, UR44, UR11, UR8 ;  /* 0x0000000b2c0872a4 */ /* 0x000fc4000f8e0208 */
[----:B------:R-:W-:Y:S01]  /*fe20*/  UIMAD.WIDE.U32 UR6, UR44, UR10, UR6 ;  /* 0x0000000a2c0672a5 */ /* 0x000fe2000f8e0006 */
[----:B------:R-:W-:Y:S02]  /*fe30*/  ULDC UR5, c[0x0][0xa88] ;  /* 0x0002a20000057ab9 */ /* 0x000fe40000000800 */
[----:B------:R-:W-:Y:S01]  /*fe40*/  ULDC.64 UR10, c[0x0][0xaf0] ;  /* 0x0002bc00000a7ab9 */ /* 0x000fe20000000a00 */
[----:B------:R-:W-:Y:S02]  /*fe50*/  MOV R34, R37 ;  /* 0x0000002500227202 */ /* 0x000fe40000000f00 */
[----:B0-----:R-:W-:-:S03]  /*fe60*/  MOV R35, R2 ;  /* 0x0000000200237202 */ /* 0x001fc60000000f00 */
[----:B------:R-:W-:-:S04]  /*fe70*/  IMAD.WIDE R4, R188, 0x2, R34 ;  /* 0x00000002bc047825 */ /* 0x000fc800078e0222 */
[----:B------:R-:W-:Y:S01]  /*fe80*/  IMAD.WIDE R34, R3, 0x2, R34 ;  /* 0x0000000203227825 */ /* 0x000fe200078e0222 */
[C---:B------:R-:W-:Y:S02]  /*fe90*/  LOP3.LUT R3, R4.reuse, 0x380, RZ, 0xc0, !PT ;  /* 0x0000038004037812 */ /* 0x040fe400078ec0ff */
[C---:B------:R-:W-:Y:S02]  /*fea0*/  IADD3 R29, P1, R4.reuse, 0x4040, RZ ;  /* 0x00004040041d7810 */ /* 0x040fe40007f3e0ff */
[C---:B------:R-:W-:Y:S02]  /*feb0*/  IADD3 R21, P6, R4.reuse, 0x20, RZ ;  /* 0x0000002004157810 */ /* 0x040fe40007fde0ff */
[----:B------:R-:W-:Y:S01]  /*fec0*/  SHF.R.U64 R3, R3, 0x3, RZ ;  /* 0x0000000303037819 */ /* 0x000fe200000012ff */
[--C-:B------:R-:W-:Y:S01]  /*fed0*/  IMAD.X R41, RZ, RZ, R5.reuse, P1 ;  /* 0x000000ffff297224 */ /* 0x100fe200008e0605 */
[C---:B------:R-:W-:Y:S01]  /*fee0*/  IADD3 R27, P2, R4.reuse, 0x4020, RZ ;  /* 0x00004020041b7810 */ /* 0x040fe20007f5e0ff */
[----:B------:R-:W-:Y:S01]  /*fef0*/  IMAD.X R13, RZ, RZ, R5, P6 ;  /* 0x000000ffff0d7224 */ /* 0x000fe200030e0605 */
[----:B------:R-:W-:-:S02]  /*ff00*/  IADD3 R10, P3, R4, 0x4000, RZ ;  /* 0x00004000040a7810 */ /* 0x000fc40007f7e0ff */
[C---:B------:R-:W-:Y:S01]  /*ff10*/  IADD3 R43, P0, R4.reuse, 0x4060, RZ ;  /* 0x00004060042b7810 */ /* 0x040fe20007f1e0ff */
[--C-:B------:R-:W-:Y:S01]  /*ff20*/  IMAD.X R39, RZ, RZ, R5.reuse, P2 ;  /* 0x000000ffff277224 */ /* 0x100fe200010e0605 */
[C---:B------:R-:W-:Y:S01]  /*ff30*/  IADD3 R8, P4, R4.reuse, 0x60, RZ ;  /* 0x0000006004087810 */ /* 0x040fe20007f9e0ff */
[--C-:B------:R-:W-:Y:S01]  /*ff40*/  IMAD.X R15, RZ, RZ, R5.reuse, P3 ;  /* 0x000000ffff0f7224 */ /* 0x100fe200018e0605 */
[----:B------:R-:W-:Y:S02]  /*ff50*/  IADD3 R25, P5, R4, 0x40, RZ ;  /* 0x0000004004197810 */ /* 0x000fe40007fbe0ff */
[----:B------:R-:W-:Y:S01]  /*ff60*/  LOP3.LUT R4, R3, R4, RZ, 0x3c, !PT ;  /* 0x0000000403047212 */ /* 0x000fe200078e3cff */
[--C-:B------:R-:W-:Y:S01]  /*ff70*/  IMAD.X R11, RZ, RZ, R5.reuse, P4 ;  /* 0x000000ffff0b7224 */ /* 0x100fe200020e0605 */
[----:B------:R-:W-:Y:S01]  /*ff80*/  LOP3.LUT R14, R29, 0x380, RZ, 0xc0, !PT ;  /* 0x000003801d0e7812 */ /* 0x000fe200078ec0ff */
[----:B------:R-:W-:Y:S01]  /*ff90*/  IMAD.X R9, RZ, RZ, R5, P5 ;  /* 0x000000ffff097224 */ /* 0x000fe200028e0605 */
[----:B------:R-:W-:-:S02]  /*ffa0*/  LOP3.LUT R12, R27, 0x380, RZ, 0xc0, !PT ;  /* 0x000003801b0c7812 */ /* 0x000fc400078ec0ff */
[----:B------:R-:W-:Y:S02]  /*ffb0*/  LOP3.LUT R3, R10, 0x380, RZ, 0xc0, !PT ;  /* 0x000003800a037812 */ /* 0x000fe400078ec0ff */
[----:B------:R-:W-:Y:S02]  /*ffc0*/  LOP3.LUT R2, R21, 0x380, RZ, 0xc0, !PT ;  /* 0x0000038015027812 */ /* 0x000fe400078ec0ff */
[----:B------:R-:W-:Y:S02]  /*ffd0*/  IADD3 R33, P6, R34, 0x1000, RZ ;  /* 0x0000100022217810 */ /* 0x000fe40007fde0ff */
[----:B------:R-:W-:Y:S02]  /*ffe0*/  SHF.R.U64 R14, R14, 0x3, RZ ;  /* 0x000000030e0e7819 */ /* 0x000fe400000012ff */
[----:B------:R-:W-:Y:S02]  /*fff0*/  SHF.R.U64 R12, R12, 0x3, RZ ;  /* 0x000000030c0c7819 */ /* 0x000fe400000012ff */
[----:B------:R-:W-:-:S02]  /*10000*/  SHF.R.U64 R3, R3, 0x3, RZ ;  /* 0x0000000303037819 */ /* 0x000fc400000012ff */
[----:B------:R-:W-:Y:S02]  /*10010*/  SHF.R.U64 R2, R2, 0x3, RZ ;  /* 0x0000000302027819 */ /* 0x000fe400000012ff */
[----:B------:R-:W-:Y:S02]  /*10020*/  LOP3.LUT R32, R33, 0x380, RZ, 0xc0, !PT ;  /* 0x0000038021207812 */ /* 0x000fe400078ec0ff */
[----:B------:R-:W-:Y:S02]  /*10030*/  LOP3.LUT R40, R14, R29, RZ, 0x3c, !PT ;  /* 0x0000001d0e287212 */ /* 0x000fe400078e3cff */
[----:B------:R-:W-:Y:S02]  /*10040*/  LOP3.LUT R38, R12, R27, RZ, 0x3c, !PT ;  /* 0x0000001b0c267212 */ /* 0x000fe400078e3cff */
[----:B------:R-:W-:Y:S02]  /*10050*/  LOP3.LUT R14, R3, R10, RZ, 0x3c, !PT ;  /* 0x0000000a030e7212 */ /* 0x000fe400078e3cff */
[----:B------:R-:W-:-:S02]  /*10060*/  LOP3.LUT R12, R2, R21, RZ, 0x3c, !PT ;  /* 0x00000015020c7212 */ /* 0x000fc400078e3cff */
[----:B------:R-:W-:Y:S02]  /*10070*/  LOP3.LUT R3, R8, 0x380, RZ, 0xc0, !PT ;  /* 0x0000038008037812 */ /* 0x000fe400078ec0ff */
[----:B------:R-:W-:Y:S02]  /*10080*/  SHF.R.U64 R32, R32, 0x3, RZ ;  /* 0x0000000320207819 */ /* 0x000fe400000012ff */
[----:B------:R-:W-:Y:S02]  /*10090*/  LOP3.LUT R2, R25, 0x380, RZ, 0xc0, !PT ;  /* 0x0000038019027812 */ /* 0x000fe400078ec0ff */
[----:B-1----:R-:W-:Y:S02]  /*100a0*/  ISETP.NE.AND P1, PT, R44, 0x1, PT ;  /* 0x000000012c00780c */ /* 0x002fe40003f25270 */
[----:B------:R-:W-:Y:S02]  /*100b0*/  SHF.R.U64 R3, R3, 0x3, RZ ;  /* 0x0000000303037819 */ /* 0x000fe400000012ff */
[----:B------:R-:W-:Y:S01]  /*100c0*/  LOP3.LUT R32, R32, R33, RZ, 0x3c, !PT ;  /* 0x0000002120207212 */ /* 0x000fe200078e3cff */
[----:B------:R-:W-:Y:S01]  /*100d0*/  IMAD.X R33, RZ, RZ, R35, P6 ;  /* 0x000000ffff217224 */ /* 0x000fe200030e0623 */
[----:B------:R-:W-:-:S02]  /*100e0*/  SHF.R.U64 R2, R2, 0x3, RZ ;  /* 0x0000000302027819 */ /* 0x000fc400000012ff */
[----:B------:R-:W-:Y:S02]  /*100f0*/  IADD3 R45, P6, R34, 0x7000, RZ ;  /* 0x00007000222d7810 */ /* 0x000fe40007fde0ff */
[----:B------:R-:W-:Y:S02]  /*10100*/  LOP3.LUT R10, R3, R8, RZ, 0x3c, !PT ;  /* 0x00000008030a7212 */ /* 0x000fe400078e3cff */
[----:B------:R-:W-:Y:S01]  /*10110*/  LOP3.LUT R8, R2, R25, RZ, 0x3c, !PT ;  /* 0x0000001902087212 */ /* 0x000fe200078e3cff */
[----:B------:R-:W0:Y:S01]  /*10120*/  @P1 LDC R47, c[0x0][0xbec] ;  /* 0x0002fb00ff2f1b82 */ /* 0x000e220000000800 */
[----:B------:R-:W-:Y:S02]  /*10130*/  LOP3.LUT R2, R45, 0x380, RZ, 0xc0, !PT ;  /* 0x000003802d027812 */ /* 0x000fe400078ec0ff */
[----:B------:R-:W-:Y:S02]  /*10140*/  LOP3.LUT R42, R43, 0x380, RZ, 0xc0, !PT ;  /* 0x000003802b2a7812 */ /* 0x000fe400078ec0ff */
[----:B------:R-:W-:-:S02]  /*10150*/  SHF.R.U64 R2, R2, 0x3, RZ ;  /* 0x0000000302027819 */ /* 0x000fc400000012ff */
[----:B------:R-:W-:Y:S02]  /*10160*/  SHF.R.U64 R42, R42, 0x3, RZ ;  /* 0x000000032a2a7819 */ /* 0x000fe400000012ff */
[----:B------:R-:W-:Y:S02]  /*10170*/  LOP3.LUT R2, R2, R45, RZ, 0x3c, !PT ;  /* 0x0000002d02027212 */ /* 0x000fe400078e3cff */
[----:B------:R-:W-:Y:S02]  /*10180*/  MOV R45, R4 ;  /* 0x00000004002d7202 */ /* 0x000fe40000000f00 */
[----:B------:R-:W-:Y:S02]  /*10190*/  F2FP.F16.F32.PACK_AB R4, R46, R7 ;  /* 0x000000072e04723e */ /* 0x000fe400000000ff */
[----:B------:R-:W1:Y:S01]  /*101a0*/  @P1 LDC R46, c[0x0][0xbf0] ;  /* 0x0002fc00ff2e1b82 */ /* 0x000e620000000800 */
[----:B------:R-:W-:Y:S01]  /*101b0*/  LOP3.LUT R42, R42, R43, RZ, 0x3c, !PT ;  /* 0x0000002b2a2a7212 */ /* 0x000fe200078e3cff */
[----:B------:R-:W-:Y:S01]  /*101c0*/  IMAD.X R43, RZ, RZ, R5, P0 ;  /* 0x000000ffff2b7224 */ /* 0x000fe200000e0605 */
[----:B------:R-:W-:-:S02]  /*101d0*/  F2FP.F16.F32.PACK_AB R5, R91, R90 ;  /* 0x0000005a5b05723e */ /* 0x000fc400000000ff */
[----:B------:R-:W-:-:S03]  /*101e0*/  F2FP.F16.F32.PACK_AB R7, R95, R94 ;  /* 0x0000005e5f07723e */ /* 0x000fc600000000ff */
[----:B------:R-:W-:Y:S01]  /*101f0*/  BAR.SYNC.DEFER_BLOCKING 0x1, 0x100 ;  /* 0x0044000000007b1d */ /* 0x000fe20000010000 */
[----:B------:R-:W-:Y:S01]  /*10200*/  MOV R65, R40 ;  /* 0x0000002800417202 */ /* 0x000fe20000000f00 */
[----:B------:R-:W-:Y:S01]  /*10210*/  VIADD R40, R17, UR37 ;  /* 0x0000002511287c36 */ /* 0x000fe20008000000 */
[----:B------:R-:W-:Y:S02]  /*10220*/  IADD3 R21, P0, R34, 0x6000, RZ ;  /* 0x0000600022157810 */ /* 0x000fe40007f1e0ff */
[----:B------:R-:W-:Y:S02]  /*10230*/  MOV R58, R10 ;  /* 0x0000000a003a7202 */ /* 0x000fe40000000f00 */
[----:B------:R-:W-:Y:S02]  /*10240*/  LOP3.LUT R20, R21, 0x380, RZ, 0xc0, !PT ;  /* 0x0000038015147812 */ /* 0x000fe400078ec0ff */
[----:B------:R-:W-:Y:S02]  /*10250*/  MOV R57, R14 ;  /* 0x0000000e00397202 */ /* 0x000fe40000000f00 */
[----:B------:R-:W-:-:S02]  /*10260*/  SHF.R.U64 R20, R20, 0x3, RZ ;  /* 0x0000000314147819 */ /* 0x000fc400000012ff */
[----:B------:R-:W-:Y:S02]  /*10270*/  MOV R15, R12 ;  /* 0x0000000c000f7202 */ /* 0x000fe40000000f00 */
[----:B------:R-:W-:Y:S01]  /*10280*/  LOP3.LUT R20, R20, R21, RZ, 0x3c, !PT ;  /* 0x0000001514147212 */ /* 0x000fe200078e3cff */
[----:B------:R-:W-:Y:S01]  /*10290*/  IMAD.X R21, RZ, RZ, R35, P0 ;  /* 0x000000ffff157224 */ /* 0x000fe200000e0623 */
[C---:B------:R-:W-:Y:S02]  /*102a0*/  IADD3 R27, P3, R34.reuse, 0x4000, RZ ;  /* 0x00004000221b7810 */ /* 0x040fe40007f7e0ff */
[----:B------:R-:W-:Y:S02]  /*102b0*/  IADD3 R25, P2, R34, 0x5000, RZ ;  /* 0x0000500022197810 */ /* 0x000fe40007f5e0ff */
[----:B------:R-:W-:Y:S02]  /*102c0*/  LOP3.LUT R26, R27, 0x380, RZ, 0xc0, !PT ;  /* 0x000003801b1a7812 */ /* 0x000fe400078ec0ff */
[----:B------:R-:W-:Y:S01]  /*102d0*/  LOP3.LUT R24, R25, 0x380, RZ, 0xc0, !PT ;  /* 0x0000038019187812 */ /* 0x000fe200078ec0ff */
[----:B------:R0:W-:Y:S01]  /*102e0*/  STSM.16.M88.4 [R45], R4 ;  /* 0x000000042d007844 */ /* 0x0001e20000000200 */
[----:B------:R-:W-:-:S02]  /*102f0*/  SHF.R.U64 R26, R26, 0x3, RZ ;  /* 0x000000031a1a7819 */ /* 0x000fc400000012ff */
[----:B------:R-:W-:Y:S01]  /*10300*/  MOV R56, R38 ;  /* 0x0000002600387202 */ /* 0x000fe20000000f00 */
[----:B------:R-:W-:Y:S01]  /*10310*/  VIADD R38, R187, UR37 ;  /* 0x00000025bb267c36 */ /* 0x000fe20008000000 */
[----:B------:R-:W-:Y:S02]  /*10320*/  SHF.R.U64 R24, R24, 0x3, RZ ;  /* 0x0000000318187819 */ /* 0x000fe400000012ff */
[----:B------:R-:W-:Y:S01]  /*10330*/  LOP3.LUT R26, R26, R27, RZ, 0x3c, !PT ;  /* 0x0000001b1a1a7212 */ /* 0x000fe200078e3cff */
[----:B------:R-:W-:Y:S01]  /*10340*/  IMAD.X R27, RZ, RZ, R35, P3 ;  /* 0x000000ffff1b7224 */ /* 0x000fe200018e0623 */
[----:B------:R-:W-:Y:S02]  /*10350*/  MOV R14, R8 ;  /* 0x00000008000e7202 */ /* 0x000fe40000000f00 */
[----:B------:R-:W-:Y:S02]  /*10360*/  F2FP.F16.F32.PACK_AB R8, R105, R104 ;  /* 0x000000686908723e */ /* 0x000fe400000000ff */
[----:B------:R-:W-:-:S02]  /*10370*/  F2FP.F16.F32.PACK_AB R9, R107, R106 ;  /* 0x0000006a6b09723e */ /* 0x000fc400000000ff */
[----:B------:R-:W-:Y:S01]  /*10380*/  LOP3.LUT R24, R24, R25, RZ, 0x3c, !PT ;  /* 0x0000001918187212 */ /* 0x000fe200078e3cff */
[----:B0-----:R-:W-:Y:S01]  /*10390*/  @P1 IMAD.HI.U32 R5, R40, R47, RZ ;  /* 0x0000002f28051227 */ /* 0x001fe200078e00ff */
[----:B------:R-:W-:Y:S02]  /*103a0*/  MOV R64, R42 ;  /* 0x0000002a00407202 */ /* 0x000fe40000000f00 */
[----:B------:R-:W-:Y:S01]  /*103b0*/  IADD3 R31, P5, R34, 0x2000, RZ ;  /* 0x00002000221f7810 */ /* 0x000fe20007fbe0ff */
[----:B------:R-:W-:Y:S01]  /*103c0*/  IMAD.MOV.U32 R4, RZ, RZ, R40 ;  /* 0x000000ffff047224 */ /* 0x000fe200078e0028 */
[----:B-1----:R-:W-:Y:S01]  /*103d0*/  @P1 SHF.R.U32.HI R4, RZ, R46, R5 ;  /* 0x0000002eff041219 */ /* 0x002fe20000011605 */
[----:B------:R-:W-:Y:S01]  /*103e0*/  IMAD.U32 R6, RZ, RZ, UR8 ;  /* 0x00000008ff067e24 */ /* 0x000fe2000f8e00ff */
[----:B------:R-:W-:Y:S01]  /*103f0*/  ULDC.64 UR8, c[0x0][0xae8] ;  /* 0x0002ba0000087ab9 */ /* 0x000fe20000000a00 */
[----:B------:R-:W-:Y:S01]  /*10400*/  IMAD R45, R44, UR5, RZ ;  /* 0x000000052c2d7c24 */ /* 0x000fe2000f8e02ff */
[--C-:B------:R-:W-:Y:S01]  /*10410*/  SHF.R.S32.HI R5, RZ, 0x1f, R4.reuse ;  /* 0x0000001fff057819 */ /* 0x100fe20000011404 */
[----:B------:R-:W-:Y:S01]  /*10420*/  IMAD.MOV R7, RZ, RZ, -R4 ;  /* 0x000000ffff077224 */ /* 0x000fe200078e0a04 */
[----:B------:R-:W-:Y:S01]  /*10430*/  IADD3 R12, P0, R4, UR6, RZ ;  /* 0x00000006040c7c10 */ /* 0x000fe2000ff1e0ff */
[----:B------:R-:W-:Y:S01]  /*10440*/  IMAD.X R25, RZ, RZ, R35, P2 ;  /* 0x000000ffff197224 */ /* 0x000fe200010e0623 */
[----:B------:R-:W-:Y:S01]  /*10450*/  F2FP.F16.F32.PACK_AB R4, R97, R96 ;  /* 0x000000606104723e */ /* 0x000fe200000000ff */
[----:B------:R-:W-:Y:S01]  /*10460*/  IMAD R11, R44, R7, R40 ;  /* 0x000000072c0b7224 */ /* 0x000fe200078e0228 */
[----:B------:R-:W-:Y:S01]  /*10470*/  IADD3.X R13, R5, UR7, R6, P0, !PT ;  /* 0x00000007050d7c10 */ /* 0x000fe200087fe406 */
[----:B------:R-:W-:Y:S01]  /*10480*/  ULDC.64 UR6, c[0x0][0xb88] ;  /* 0x0002e20000067ab9 */ /* 0x000fe20000000a00 */
[----:B------:R-:W-:-:S02]  /*10490*/  F2FP.F16.F32.PACK_AB R5, R99, R98 ;  /* 0x000000626305723e */ /* 0x000fc400000000ff */
[----:B------:R-:W-:Y:S01]  /*104a0*/  SHF.R.S32.HI R10, RZ, 0x1f, R11 ;  /* 0x0000001fff0a7819 */ /* 0x000fe2000001140b */
[----:B------:R-:W-:Y:S01]  /*104b0*/  IMAD.WIDE.U32 R12, R11, UR6, R12 ;  /* 0x000000060b0c7c25 */ /* 0x000fe2000f8e000c */
[----:B------:R-:W-:Y:S02]  /*104c0*/  F2FP.F16.F32.PACK_AB R6, R101, R100 ;  /* 0x000000646506723e */ /* 0x000fe400000000ff */
[----:B------:R-:W-:Y:S01]  /*104d0*/  F2FP.F16.F32.PACK_AB R7, R103, R102 ;  /* 0x000000666707723e */ /* 0x000fe200000000ff */
[----:B------:R-:W-:Y:S01]  /*104e0*/  IMAD R10, R10, UR6, RZ ;  /* 0x000000060a0a7c24 */ /* 0x000fe2000f8e02ff */
[----:B------:R-:W-:Y:S02]  /*104f0*/  LOP3.LUT P0, RZ, R185, 0x3, RZ, 0xc0, !PT ;  /* 0x00000003b9ff7812 */ /* 0x000fe4000780c0ff */
[----:B------:R-:W-:Y:S01]  /*10500*/  IADD3 R29, P4, R34, 0x3000, RZ ;  /* 0x00003000221d7810 */ /* 0x000fe20007f9e0ff */
[----:B------:R-:W-:Y:S01]  /*10510*/  IMAD R39, R11, UR7, R10 ;  /* 0x000000070b277c24 */ /* 0x000fe2000f8e020a */
[----:B------:R0:W-:Y:S01]  /*10520*/  STSM.16.M88.4 [R15], R4 ;  /* 0x000000040f007844 */ /* 0x0001e20000000200 */
[----:B------:R-:W-:Y:S01]  /*10530*/  ULDC.64 UR6, c[0x0][0xb50] ;  /* 0x0002d40000067ab9 */ /* 0x000fe20000000a00 */
[----:B------:R-:W-:-:S02]  /*10540*/  F2FP.F16.F32.PACK_AB R10, R109, R108 ;  /* 0x0000006c6d0a723e */ /* 0x000fc400000000ff */
[----:B------:R-:W-:Y:S02]  /*10550*/  F2FP.F16.F32.PACK_AB R11, R111, R110 ;  /* 0x0000006e6f0b723e */ /* 0x000fe400000000ff */
[----:B------:R-:W-:Y:S02]  /*10560*/  LEA R40, P3, R12, UR6, 0x2 ;  /* 0x000000060c287c11 */ /* 0x000fe4000f8610ff */
[-C--:B------:R-:W-:Y:S01]  /*10570*/  ISETP.GE.OR P2, PT, R38, R45.reuse, P0 ;  /* 0x0000002d2600720c */ /* 0x080fe20000746670 */
[----:B------:R1:W-:Y:S01]  /*10580*/  STSM.16.M88.4 [R14], R8 ;  /* 0x000000080e007844 */ /* 0x0003e20000000200 */
[----:B------:R-:W-:Y:S01]  /*10590*/  UIMAD UR5, UR12, UR8, URZ ;  /* 0x000000080c0572a4 */ /* 0x000fe2000f8e023f */
[----:B------:R-:W-:Y:S02]  /*105a0*/  LOP3.LUT R3, R34, 0x380, RZ, 0xc0, !PT ;  /* 0x0000038022037812 */ /* 0x000fe400078ec0ff */
[----:B------:R-:W-:Y:S01]  /*105b0*/  SHFL.IDX PT, R46, R40, 0x1, 0x1c1f ;  /* 0x003c1f00282e7f89 */ /* 0x000fe200000e0000 */
[----:B------:R-:W-:Y:S01]  /*105c0*/  LOP3.LUT R30, R31, 0x380, RZ, 0xc0, !PT ;  /* 0x000003801f1e7812 */ /* 0x000fe200078ec0ff */
        /* <DEDUP_REMOVED lines=11> */
[----:B------:R-:W-:Y:S01]  /*10680*/  F2FP.F16.F32.PACK_AB R13, R123, R122 ;  /* 0x0000007a7b0d723e */ /* 0x000fe200000000ff */
[----:B------:R-:W-:Y:S01]  /*10690*/  STSM.16.M88.4 [R58], R4 ;  /* 0x000000043a007844 */ /* 0x000fe20000000200 */
[----:B-1----:R-:W-:-:S02]  /*106a0*/  F2FP.F16.F32.PACK_AB R14, R125, R124 ;  /* 0x0000007c7d0e723e */ /* 0x002fc400000000ff */
[----:B------:R-:W-:Y:S01]  /*106b0*/  F2FP.F16.F32.PACK_AB R15, R127, R126 ;  /* 0x0000007e7f0f723e */ /* 0x000fe200000000ff */
[----:B------:R-:W1:Y:S01]  /*106c0*/  SHFL.IDX PT, R47, R41, 0x1, 0x1c1f ;  /* 0x003c1f00292f7f89 */ /* 0x000e6200000e0000 */
[----:B------:R-:W-:Y:S02]  /*106d0*/  F2FP.F16.F32.PACK_AB R8, R129, R128 ;  /* 0x000000808108723e */ /* 0x000fe400000000ff */
[----:B------:R-:W-:Y:S01]  /*106e0*/  F2FP.F16.F32.PACK_AB R9, R131, R130 ;  /* 0x000000828309723e */ /* 0x000fe200000000ff */
[----:B------:R-:W-:Y:S01]  /*106f0*/  STSM.16.M88.4 [R57], R12 ;  /* 0x0000000c39007844 */ /* 0x000fe20000000200 */
[----:B------:R-:W-:Y:S02]  /*10700*/  F2FP.F16.F32.PACK_AB R10, R133, R132 ;  /* 0x00000084850a723e */ /* 0x000fe400000000ff */
[----:B------:R-:W-:Y:S01]  /*10710*/  F2FP.F16.F32.PACK_AB R11, R135, R134 ;  /* 0x00000086870b723e */ /* 0x000fe200000000ff */
[----:B------:R-:W-:Y:S01]  /*10720*/  UIMAD UR5, UR38, UR9, UR5 ;  /* 0x00000009260572a4 */ /* 0x000fe2000f8e0205 */
[----:B------:R-:W-:-:S02]  /*10730*/  LOP3.LUT R28, R29, 0x380, RZ, 0xc0, !PT ;  /* 0x000003801d1c7812 */ /* 0x000fc400078ec0ff */
[----:B------:R-:W-:Y:S01]  /*10740*/  SHF.R.U64 R3, R3, 0x3, RZ ;  /* 0x0000000303037819 */ /* 0x000fe200000012ff */
[----:B------:R-:W-:Y:S01]  /*10750*/  STSM.16.M88.4 [R56], R8 ;  /* 0x0000000838007844 */ /* 0x000fe20000000200 */
[----:B------:R-:W-:Y:S01]  /*10760*/  UIMAD.WIDE.U32 UR6, UR38, UR8, URZ ;  /* 0x00000008260672a5 */ /* 0x000fe2000f8e003f */
[----:B------:R-:W-:Y:S02]  /*10770*/  SHF.R.U64 R30, R30, 0x3, RZ ;  /* 0x000000031e1e7819 */ /* 0x000fe400000012ff */
[----:B------:R2:W-:Y:S01]  /*10780*/  STSM.16.M88.4 [R65], R136 ;  /* 0x0000008841007844 */ /* 0x0005e20000000200 */
[----:B------:R-:W-:Y:S01]  /*10790*/  UIMAD UR8, UR13, UR10, URZ ;  /* 0x0000000a0d0872a4 */ /* 0x000fe2000f8e023f */
[----:B------:R-:W-:Y:S02]  /*107a0*/  SHF.R.U64 R28, R28, 0x3, RZ ;  /* 0x000000031c1c7819 */ /* 0x000fe400000012ff */
[----:B------:R-:W-:Y:S01]  /*107b0*/  STSM.16.M88.4 [R64], R144 ;  /* 0x0000009040007844 */ /* 0x000fe20000000200 */
[----:B------:R-:W-:Y:S01]  /*107c0*/  UIADD3 UR7, UR7, UR5, URZ ;  /* 0x0000000507077290 */ /* 0x000fe2000fffe03f */
[----:B------:R-:W-:Y:S01]  /*107d0*/  LOP3.LUT R34, R3, R34, RZ, 0x3c, !PT ;  /* 0x0000002203227212 */ /* 0x000fe200078e3cff */
[----:B------:R-:W-:Y:S01]  /*107e0*/  BAR.SYNC.DEFER_BLOCKING 0x1, 0x100 ;  /* 0x0044000000007b1d */ /* 0x000fe20000010000 */
[----:B------:R-:W-:-:S07]  /*107f0*/  LOP3.LUT R30, R30, R31, RZ, 0x3c, !PT ;  /* 0x0000001f1e1e7212 */ /* 0x000fce00078e3cff */
[----:B--2---:R-:W2:Y:S01]  /*10800*/  @P1 LDC R65, c[0x0][0xbec] ;  /* 0x0002fb00ff411b82 */ /* 0x004ea20000000800 */
[----:B------:R-:W-:Y:S01]  /*10810*/  UIMAD UR5, UR44, UR11, UR8 ;  /* 0x0000000b2c0572a4 */ /* 0x000fe2000f8e0208 */
[--C-:B------:R-:W-:Y:S01]  /*10820*/  IMAD.X R3, RZ, RZ, R35.reuse, P6 ;  /* 0x000000ffff037224 */ /* 0x100fe200030e0623 */
[----:B------:R-:W-:Y:S01]  /*10830*/  UIMAD.WIDE.U32 UR6, UR44, UR10, UR6 ;  /* 0x0000000a2c0672a5 */ /* 0x000fe2000f8e0006 */
[----:B------:R-:W-:Y:S01]  /*10840*/  LOP3.LUT R28, R28, R29, RZ, 0x3c, !PT ;  /* 0x0000001d1c1c7212 */ /* 0x000fe200078e3cff */
[--C-:B------:R-:W-:Y:S01]  /*10850*/  IMAD.X R31, RZ, RZ, R35.reuse, P5 ;  /* 0x000000ffff1f7224 */ /* 0x100fe200028e0623 */
[----:B------:R-:W-:Y:S01]  /*10860*/  ULDC.64 UR8, c[0x0][0xae0] ;  /* 0x0002b80000087ab9 */ /* 0x000fe20000000a00 */
[----:B0-----:R0:W-:Y:S01]  /*10870*/  @!P2 ST.E desc[UR52][R38.64], R36 ;  /* 0x000000242600a985 */ /* 0x0011e2000c101934 */
[----:B------:R-:W-:Y:S01]  /*10880*/  UIADD3 UR5, UR7, UR5, URZ ;  /* 0x0000000507057290 */ /* 0x000fe2000fffe03f */
[----:B------:R-:W-:Y:S02]  /*10890*/  IMAD.X R29, RZ, RZ, R35, P4 ;  /* 0x000000ffff1d7224 */ /* 0x000fe400020e0623 */
[----:B-1----:R1:W-:Y:S04]  /*108a0*/  @!P0 ST.E desc[UR52][R46.64], R0 ;  /* 0x000000002e008985 */ /* 0x0023e8000c101934 */
[----:B------:R3:W5:Y:S01]  /*108b0*/  LD.E.128 R12, desc[UR52][R20.64] ;  /* 0x00000034140c7980 */ /* 0x000762000c101d00 */
[----:B0-----:R-:W0:Y:S03]  /*108c0*/  @P1 LDC R39, c[0x0][0xbf0] ;  /* 0x0002fc00ff271b82 */ /* 0x001e260000000800 */
[----:B------:R4:W5:Y:S01]  /*108d0*/  LD.E.128 R56, desc[UR52][R24.64] ;  /* 0x0000003418387980 */ /* 0x000962000c101d00 */
[----:B-1----:R-:W-:-:S03]  /*108e0*/  IMAD R0, R22, 0x20, R184 ;  /* 0x0000002016007824 */ /* 0x002fc600078e02b8 */
[----:B------:R1:W5:Y:S01]  /*108f0*/  LD.E.128 R8, desc[UR52][R2.64] ;  /* 0x0000003402087980 */ /* 0x000362000c101d00 */
        /* <DEDUP_REMOVED lines=8> */
[----:B------:R0:W5:Y:S01]  /*10980*/  LD.E.128 R60, desc[UR52][R26.64] ;  /* 0x000000341a3c7980 */ /* 0x000162000c101d00 */
[--C-:B------:R-:W-:Y:S01]  /*10990*/  SHF.R.S32.HI R0, RZ, 0x1f, R21.reuse ;  /* 0x0000001fff007819 */ /* 0x100fe20000011415 */
[----:B----4-:R-:W-:Y:S01]  /*109a0*/  IMAD.MOV R25, RZ, RZ, -R21 ;  /* 0x000000ffff197224 */ /* 0x010fe200078e0a15 */
[----:B------:R-:W-:Y:S01]  /*109b0*/  @!PT LDS RZ, [RZ] ;  /* 0x00000000fffff984 */ /* 0x000fe20000000800 */
[----:B------:R-:W-:Y:S01]  /*109c0*/  @!PT LDS RZ, [RZ] ;  /* 0x00000000fffff984 */ /* 0x000fe20000000800 */
[----:B------:R-:W-:Y:S01]  /*109d0*/  @!PT LDS RZ, [RZ] ;  /* 0x00000000fffff984 */ /* 0x000fe20000000800 */
[----:B------:R-:W-:Y:S01]  /*109e0*/  @!PT LDS RZ, [RZ] ;  /* 0x00000000fffff984 */ /* 0x000fe20000000800 */
[----:B------:R2:W-:Y:S06]  /*109f0*/  MEMBAR.ALL.CTA ;  /* 0x0000000000007992 */ /* 0x0005ec0000008000 */
[----:B--2---:R-:W2:Y:S01]  /*10a00*/  FENCE.VIEW.ASYNC.S ;  /* 0x00000000000073c6 */ /* 0x004ea20000000000 */
[----:B-1----:R-:W-:-:S02]  /*10a10*/  IMAD.U32 R3, RZ, RZ, UR7 ;  /* 0x00000007ff037e24 */ /* 0x002fc4000f8e00ff */
[----:B------:R-:W-:Y:S02]  /*10a20*/  IMAD R0, R0, UR8, RZ ;  /* 0x0000000800007c24 */ /* 0x000fe4000f8e02ff */
[----:B------:R-:W-:Y:S02]  /*10a30*/  IMAD R25, R44, R25, R20 ;  /* 0x000000192c197224 */ /* 0x000fe400078e0214 */
[----:B------:R-:W-:Y:S01]  /*10a40*/  IMAD.U32 R2, RZ, RZ, UR6 ;  /* 0x00000006ff027e24 */ /* 0x000fe2000f8e00ff */
[----:B------:R-:W-:Y:S01]  /*10a50*/  ULDC.64 UR6, c[0x0][0xad8] ;  /* 0x0002b60000067ab9 */ /* 0x000fe20000000a00 */
[----:B------:R-:W-:Y:S02]  /*10a60*/  IMAD.U32 R3, RZ, RZ, UR5 ;  /* 0x00000005ff037e24 */ /* 0x000fe4000f8e00ff */
[C---:B0-----:R-:W-:Y:S01]  /*10a70*/  IMAD R27, R21.reuse, UR9, R0 ;  /* 0x00000009151b7c24 */ /* 0x041fe2000f8e0200 */
[----:B------:R-:W-:Y:S01]  /*10a80*/  SHF.R.S32.HI R0, RZ, 0x1f, R25 ;  /* 0x0000001fff007819 */ /* 0x000fe20000011419 */
[----:B------:R-:W-:-:S04]  /*10a90*/  IMAD.WIDE.U32 R2, R21, UR8, R2 ;  /* 0x0000000815027c25 */ /* 0x000fc8000f8e0002 */
[----:B------:R-:W-:Y:S02]  /*10aa0*/  IMAD.IADD R3, R3, 0x1, R27 ;  /* 0x0000000103037824 */ /* 0x000fe400078e021b */
[----:B------:R-:W-:Y:S02]  /*10ab0*/  IMAD R20, R0, UR6, RZ ;  /* 0x0000000600147c24 */ /* 0x000fe4000f8e02ff */
[----:B------:R-:W-:Y:S02]  /*10ac0*/  VIADD R26, R184, UR37 ;  /* 0x00000025b81a7c36 */ /* 0x000fe40008000000 */
        /* <DEDUP_REMOVED lines=8> */
[-C--:B------:R-:W-:Y:S01]  /*10b50*/  ISETP.GE.AND P0, PT, R0, R45.reuse, PT ;  /* 0x0000002d0000720c */ /* 0x080fe20003f06270 */
[----:B------:R-:W-:Y:S01]  /*10b60*/  VIADD R0, R26, 0x40 ;  /* 0x000000401a007836 */ /* 0x000fe20000000000 */
[----:B------:R-:W-:Y:S02]  /*10b70*/  LEA.HI.X R25, R2, UR7, R3, 0x1, P3 ;  /* 0x0000000702197c11 */ /* 0x000fe400098f0c03 */
[----:B------:R-:W-:Y:S01]  /*10b80*/  PRMT R37, RZ, 0x654, R37 ;  /* 0x00000654ff257816 */ /* 0x000fe20000000025 */
[----:B--2---:R0:W1:Y:S01]  /*10b90*/  SHFL.IDX PT, R20, R24, RZ, 0x181f ;  /* 0x00181fff18147589 */ /* 0x00406200000e0000 */
[----:B------:R-:W-:Y:S01]  /*10ba0*/  ISETP.GE.AND P1, PT, R0, R45, PT ;  /* 0x0000002d0000720c */ /* 0x000fe20003f26270 */
[----:B------:R-:W-:Y:S01]  /*10bb0*/  BSSY B1, `(.L_x_7646) ;  /* 0x000000d000017945 */ /* 0x000fe20003800000 */
[----:B------:R0:W-:Y:S01]  /*10bc0*/  SYNCS.ARRIVE.TRANS64.RED.A1T0 RZ, [R37+URZ], RZ ;  /* 0x000000ff25ff79a7 */ /* 0x0001e2000810043f */
[----:B------:R0:W2:Y:S02]  /*10bd0*/  SHFL.IDX PT, R0, R25, RZ, 0x181f ;  /* 0x00181fff19007589 */ /* 0x0000a400000e0000 */
[----:B------:R-:W-:Y:S08]  /*10be0*/  @P2 BRA `(.L_x_7647) ;  /* 0x0000000000242947 */ /* 0x000ff00003800000 */
[----:B------:R-:W-:Y:S02]  /*10bf0*/  ULDC UR5, c[0x0][0xac8] ;  /* 0x0002b20000057ab9 */ /* 0x000fe40000000800 */
[----:B------:R-:W-:Y:S02]  /*10c00*/  ISETP.GE.AND P2, PT, R18, UR5, PT ;  /* 0x0000000512007c0c */ /* 0x000fe4000bf46270 */
[----:B------:R-:W-:-:S11]  /*10c10*/  ISETP.GE.AND P3, PT, R19, UR5, PT ;  /* 0x0000000513007c0c */ /* 0x000fd6000bf66270 */
[CC--:B-1----:R-:W-:Y:S02]  /*10c20*/  @!P2 LEA R2, P4, R18.reuse, R20.reuse, 0x1 ;  /* 0x000000141202a211 */ /* 0x0c2fe400078808ff */
[C---:B------:R-:W-:Y:S02]  /*10c30*/  @!P3 LEA R20, P5, R19.reuse, R20, 0x1 ;  /* 0x000000141314b211 */ /* 0x040fe400078a08ff */
[-C--:B--2---:R-:W-:Y:S02]  /*10c40*/  @!P2 LEA.HI.X R3, R18, R0.reuse, R190, 0x1, P4 ;  /* 0x000000001203a211 */ /* 0x084fe400020f0cbe */
[----:B------:R-:W-:-:S03]  /*10c50*/  @!P3 LEA.HI.X R21, R19, R0, R189, 0x1, P5 ;  /* 0x000000001315b211 */ /* 0x000fc600028f0cbd */
[----:B-----5:R3:W-:Y:S04]  /*10c60*/  @!P2 ST.E.128 desc[UR52][R2.64], R52 ;  /* 0x000000340200a985 */ /* 0x0207e8000c101d34 */
[----:B------:R3:W-:Y:S02]  /*10c70*/  @!P3 ST.E.128 desc[UR52][R20.64], R60 ;  /* 0x0000003c1400b985 */ /* 0x0007e4000c101d34 */
.L_x_7647:
[----:B------:R-:W-:Y:S05]  /*10c80*/  BSYNC B1 ;  /* 0x0000000000017941 */ /* 0x000fea0003800000 */
.L_x_7646:
[----:B--2---:R2:W4:Y:S01]  /*10c90*/  SHFL.IDX PT, R0, R25, 0x1, 0x181f ;  /* 0x00381f0019007f89 */ /* 0x00452200000e0000 */
[----:B------:R-:W-:Y:S03]  /*10ca0*/  BSSY B1, `(.L_x_7648) ;  /* 0x000000c000017945 */ /* 0x000fe60003800000 */
[----:B-1-3--:R2:W1:Y:S01]  /*10cb0*/  SHFL.IDX PT, R20, R24, 0x1, 0x181f ;  /* 0x00381f0018147f89 */ /* 0x00a46200000e0000 */
[----:B------:R-:W-:Y:S05]  /*10cc0*/  @P0 BRA `(.L_x_7649) ;  /* 0x0000000000240947 */ /* 0x000fea0003800000 */
[----:B------:R-:W-:Y:S02]  /*10cd0*/  ULDC UR5, c[0x0][0xac8] ;  /* 0x0002b20000057ab9 */ /* 0x000fe40000000800 */
[----:B------:R-:W-:Y:S02]  /*10ce0*/  ISETP.GE.AND P3, PT, R18, UR5, PT ;  /* 0x0000000512007c0c */ /* 0x000fe4000bf66270 */
[----:B------:R-:W-:-:S11]  /*10cf0*/  ISETP.GE.AND P4, PT, R19, UR5, PT ;  /* 0x0000000513007c0c */ /* 0x000fd6000bf86270 */
[CC--:B-1----:R-:W-:Y:S02]  /*10d00*/  @!P3 LEA R2, P0, R18.reuse, R20.reuse, 0x1 ;  /* 0x000000141202b211 */ /* 0x0c2fe400078008ff */
[C---:B------:R-:W-:Y:S02]  /*10d10*/  @!P4 LEA R20, P2, R19.reuse, R20, 0x1 ;  /* 0x000000141314c211 */ /* 0x040fe400078408ff */
[-C--:B----4-:R-:W-:Y:S02]  /*10d20*/  @!P3 LEA.HI.X R3, R18, R0.reuse, R190, 0x1, P0 ;  /* 0x000000001203b211 */ /* 0x090fe400000f0cbe */
[----:B------:R-:W-:-:S03]  /*10d30*/  @!P4 LEA.HI.X R21, R19, R0, R189, 0x1, P2 ;  /* 0x000000001315c211 */ /* 0x000fc600010f0cbd */
[----:B-----5:R3:W-:Y:S04]  /*10d40*/  @!P3 ST.E.128 desc[UR52][R2.64], R48 ;  /* 0x000000300200b985 */ /* 0x0207e8000c101d34 */
[----:B------:R3:W-:Y:S02]  /*10d50*/  @!P4 ST.E.128 desc[UR52][R20.64], R56 ;  /* 0x000000381400c985 */ /* 0x0007e4000c101d34 */
.L_x_7649:
[----:B------:R-:W-:Y:S05]  /*10d60*/  BSYNC B1 ;  /* 0x0000000000017941 */ /* 0x000fea0003800000 */
.L_x_7648:
[----:B----4-:R4:W0:Y:S01]  /*10d70*/  SHFL.IDX PT, R0, R25, 0x2, 0x181f ;  /* 0x00581f0019007f89 */ /* 0x01082200000e0000 */
        /* <DEDUP_REMOVED lines=8> */
[-C--:B0-----:R-:W-:Y:S02]  /*10e00*/  @!P2 LEA.HI.X R3, R18, R0.reuse, R190, 0x1, P0 ;  /* 0x000000001203a211 */ /* 0x081fe400000f0cbe */
[----:B------:R-:W-:-:S03]  /*10e10*/  @!P3 LEA.HI.X R21, R19, R0, R189, 0x1, P1 ;  /* 0x000000001315b211 */ /* 0x000fc600008f0cbd */
[----:B-----5:R3:W-:Y:S04]  /*10e20*/  @!P2 ST.E.128 desc[UR52][R2.64], R40 ;  /* 0x000000280200a985 */ /* 0x0207e8000c101d34 */
[----:B------:R3:W-:Y:S02]  /*10e30*/  @!P3 ST.E.128 desc[UR52][R20.64], R12 ;  /* 0x0000000c1400b985 */ /* 0x0007e4000c101d34 */
.L_x_7651:
[----:B------:R-:W-:Y:S05]  /*10e40*/  BSYNC B1 ;  /* 0x0000000000017941 */ /* 0x000fea0003800000 */
.L_x_7650:
[----:B0-----:R-:W-:Y:S01]  /*10e50*/  VIADD R0, R26, 0x60 ;  /* 0x000000601a007836 */ /* 0x001fe20000000000 */
[----:B--2-4-:R-:W0:Y:S04]  /*10e60*/  SHFL.IDX PT, R25, R25, 0x3, 0x181f ;  /* 0x00781f0019197f89 */ /* 0x014e2800000e0000 */
[----:B------:R-:W-:Y:S01]  /*10e70*/  ISETP.GE.AND P0, PT, R0, R45, PT ;  /* 0x0000002d0000720c */ /* 0x000fe20003f06270 */
[----:B------:R-:W2:-:S12]  /*10e80*/  SHFL.IDX PT, R24, R24, 0x3, 0x181f ;  /* 0x00781f0018187f89 */ /* 0x000e9800000e0000 */
[----:B------:R-:W-:Y:S05]  /*10e90*/  @P0 BRA `(.L_x_7652) ;  /* 0x0000000800800947 */ /* 0x000fea0003800000 */
[----:B------:R-:W-:Y:S02]  /*10ea0*/  ULDC UR5, c[0x0][0xac8] ;  /* 0x0002b20000057ab9 */ /* 0x000fe40000000800 */
[----:B------:R-:W-:-:S13]  /*10eb0*/  ISETP.GE.AND P1, PT, R18, UR5, PT ;  /* 0x0000000512007c0c */ /* 0x000fda000bf26270 */
[----:B--23--:R-:W-:-:S04]  /*10ec0*/  @!P1 LEA R2, P0, R18, R24, 0x1 ;  /* 0x0000001812029211 */ /* 0x00cfc800078008ff */
[----:B0-----:R-:W-:Y:S02]  /*10ed0*/  @!P1 LEA.HI.X R3, R18, R25, R190, 0x1, P0 ;  /* 0x0000001912039211 */ /* 0x001fe400000f0cbe */
[----:B------:R-:W-:-:S03]  /*10ee0*/  ISETP.GE.AND P0, PT, R19, UR5, PT ;  /* 0x0000000513007c0c */ /* 0x000fc6000bf06270 */
[----:B-----5:R4:W-:Y:S10]  /*10ef0*/  @!P1 ST.E.128 desc[UR52][R2.64], R4 ;  /* 0x0000000402009985 */ /* 0x0209f4000c101d34 */
[----:B------:R-:W-:Y:S05]  /*10f00*/  @P0 BRA `(.L_x_7652) ;  /* 0x0000000800640947 */ /* 0x000fea0003800000 */
[----:B----4-:R-:W-:-:S04]  /*10f10*/  LEA R2, P0, R19, R24, 0x1 ;  /* 0x0000001813027211 */ /* 0x010fc800078008ff */
[----:B------:R-:W-:-:S05]  /*10f20*/  LEA.HI.X R3, R19, R25, R189, 0x1, P0 ;  /* 0x0000001913037211 */ /* 0x000fca00000f0cbd */
[----:B------:R0:W-:Y:S01]  /*10f30*/  ST.E.128 desc[UR52][R2.64], R8 ;  /* 0x0000000802007985 */ /* 0x0001e2000c101d34 */
[----:B------:R-:W-:Y:S05]  /*10f40*/  BRA `(.L_x_7652) ;  /* 0x0000000800547947 */ /* 0x000fea0003800000 */
.L_x_7645:
        /* <DEDUP_REMOVED lines=20> */
[----:B------:R-:W-:Y:S01]  /*11090*/  IMAD.MOV.U32 R2, RZ, RZ, R4 ;  /* 0x000000ffff027224 */ /* 0x000fe200078e0004 */
        /* <DEDUP_REMOVED lines=29> */
.L_x_7654:
[----:B------:R-:W-:Y:S05]  /*11270*/  BSYNC B1 ;  /* 0x0000000000017941 */ /* 0x000fea0003800000 */
.L_x_7653:
        /* <DEDUP_REMOVED lines=20> */
[----:B------:R-:W-:Y:S02]  /*113c0*/  IMAD R7, R8, R7, R6 ;  /* 0x0000000708077224 */ /* 0x000fe400078e0206 */
        /* <DEDUP_REMOVED lines=9> */
[----:B------:R-:W-:Y:S02]  /*11460*/  VIADD R6, R184, UR37 ;  /* 0x00000025b8067c36 */ /* 0x000fe40008000000 */
        /* <DEDUP_REMOVED lines=17> */
[----:B------:R-:W-:-:S11]  /*11580*/  ISETP.GE.AND P5, PT, R19, UR5, PT ;  /* 0x0000000513007c0c */ /* 0x000fd6000bfa6270 */
[CC--:B-1----:R-:W-:Y:S02]  /*11590*/  @!P4 LEA R10, P2, R18.reuse, R2.reuse, 0x1 ;  /* 0x00000002120ac211 */ /* 0x0c2fe400078408ff */
[C---:B------:R-:W-:Y:S02]  /*115a0*/  @!P5 LEA R2, P3, R19.reuse, R2, 0x1 ;  /* 0x000000021302d211 */ /* 0x040fe400078608ff */
[-C--:B--2---:R-:W-:Y:S02]  /*115b0*/  @!P4 LEA.HI.X R11, R18, R0.reuse, R190, 0x1, P2 ;  /* 0x00000000120bc211 */ /* 0x084fe400010f0cbe */
[----:B------:R-:W-:-:S03]  /*115c0*/  @!P5 LEA.HI.X R3, R19, R0, R189, 0x1, P3 ;  /* 0x000000001303d211 */ /* 0x000fc600018f0cbd */
[----:B------:R3:W-:Y:S04]  /*115d0*/  @!P4 ST.E.128 desc[UR52][R10.64], RZ ;  /* 0x000000ff0a00c985 */ /* 0x0007e8000c101d34 */
[----:B------:R3:W-:Y:S02]  /*115e0*/  @!P5 ST.E.128 desc[UR52][R2.64], RZ ;  /* 0x000000ff0200d985 */ /* 0x0007e4000c101d34 */
.L_x_7656:
[----:B------:R-:W-:Y:S05]  /*115f0*/  BSYNC B1 ;  /* 0x0000000000017941 */ /* 0x000fea0003800000 */
.L_x_7655:
        /* <DEDUP_REMOVED lines=11> */
[----:B------:R3:W-:Y:S04]  /*116b0*/  @!P3 ST.E.128 desc[UR52][R10.64], RZ ;  /* 0x000000ff0a00b985 */ /* 0x0007e8000c101d34 */
[----:B------:R3:W-:Y:S02]  /*116c0*/  @!P4 ST.E.128 desc[UR52][R2.64], RZ ;  /* 0x000000ff0200c985 */ /* 0x0007e4000c101d34 */
.L_x_7658:
[----:B------:R-:W-:Y:S05]  /*116d0*/  BSYNC B1 ;  /* 0x0000000000017941 */ /* 0x000fea0003800000 */
.L_x_7657:
        /* <DEDUP_REMOVED lines=11> */
[----:B------:R3:W-:Y:S04]  /*11790*/  @!P2 ST.E.128 desc[UR52][R10.64], RZ ;  /* 0x000000ff0a00a985 */ /* 0x0007e8000c101d34 */
[----:B------:R3:W-:Y:S02]  /*117a0*/  @!P3 ST.E.128 desc[UR52][R2.64], RZ ;  /* 0x000000ff0200b985 */ /* 0x0007e4000c101d34 */
.L_x_7660:
[----:B------:R-:W-:Y:S05]  /*117b0*/  BSYNC B1 ;  /* 0x0000000000017941 */ /* 0x000fea0003800000 */
.L_x_7659:
[----:B---3--:R-:W-:Y:S01]  /*117c0*/  VIADD R3, R6, 0x60 ;  /* 0x0000006006037836 */ /* 0x008fe20000000000 */
[----:B0-----:R0:W3:Y:S04]  /*117d0*/  SHFL.IDX PT, R0, R5, 0x3, 0x181f ;  /* 0x00781f0005007f89 */ /* 0x0010e800000e0000 */
[----:B------:R-:W-:Y:S01]  /*117e0*/  ISETP.GE.AND P0, PT, R3, R9, PT ;  /* 0x000000090300720c */ /* 0x000fe20003f06270 */
[----:B-1----:R0:W1:-:S12]  /*117f0*/  SHFL.IDX PT, R2, R4, 0x3, 0x181f ;  /* 0x00781f0004027f89 */ /* 0x00205800000e0000 */
[----:B0-----:R-:W-:Y:S05]  /*11800*/  @P0 BRA `(.L_x_7652) ;  /* 0x0000000000240947 */ /* 0x001fea0003800000 */
[----:B------:R-:W-:Y:S02]  /*11810*/  ULDC UR5, c[0x0][0xac8] ;  /* 0x0002b20000057ab9 */ /* 0x000fe40000000800 */
[----:B------:R-:W-:Y:S02]  /*11820*/  ISETP.GE.AND P2, PT, R18, UR5, PT ;  /* 0x0000000512007c0c */ /* 0x000fe4000bf46270 */
[----:B------:R-:W-:-:S11]  /*11830*/  ISETP.GE.AND P3, PT, R19, UR5, PT ;  /* 0x0000000513007c0c */ /* 0x000fd6000bf66270 */
[CC--:B-12-4-:R-:W-:Y:S02]  /*11840*/  @!P2 LEA R4, P0, R18.reuse, R2.reuse, 0x1 ;  /* 0x000000021204a211 */ /* 0x0d6fe400078008ff */
[C---:B------:R-:W-:Y:S02]  /*11850*/  @!P3 LEA R2, P1, R19.reuse, R2, 0x1 ;  /* 0x000000021302b211 */ /* 0x040fe400078208ff */
[-C--:B---3--:R-:W-:Y:S02]  /*11860*/  @!P2 LEA.HI.X R5, R18, R0.reuse, R190, 0x1, P0 ;  /* 0x000000001205a211 */ /* 0x088fe400000f0cbe */
[----:B------:R-:W-:-:S03]  /*11870*/  @!P3 LEA.HI.X R3, R19, R0, R189, 0x1, P1 ;  /* 0x000000001303b211 */ /* 0x000fc600008f0cbd */
[----:B------:R0:W-:Y:S04]  /*11880*/  @!P2 ST.E.128 desc[UR52][R4.64], RZ ;  /* 0x000000ff0400a985 */ /* 0x0001e8000c101d34 */
[----:B------:R0:W-:Y:S02]  /*11890*/  @!P3 ST.E.128 desc[UR52][R2.64], RZ ;  /* 0x000000ff0200b985 */ /* 0x0001e4000c101d34 */
.L_x_7652:
[----:B------:R-:W-:Y:S05]  /*118a0*/  BSYNC B0 ;  /* 0x0000000000007941 */ /* 0x000fea0003800000 */
.L_x_7644:
[----:B------:R-:W-:Y:S02]  /*118b0*/  ULDC UR5, c[0x0][0xc38] ;  /* 0x00030e0000057ab9 */ /* 0x000fe40000000800 */
[----:B------:R-:W-:-:S06]  /*118c0*/  UISETP.GE.AND UP0, UPT, UR4, UR5, UPT ;  /* 0x000000050400728c */ /* 0x000fcc000bf06270 */
[----:B------:R-:W-:-:S13]  /*118d0*/  PLOP3.LUT P0, PT, PT, PT, UP0, 0x80, 0x0 ;  /* 0x000000000000781c */ /* 0x000fda0003f0f008 */
[----:B------:R-:W-:Y:S05]  /*118e0*/  @!P0 BRA `(.L_x_7661) ;  /* 0xfffffef000f48947 */ /* 0x000fea000383ffff */
[----:B------:R-:W-:Y:S05]  /*118f0*/  EXIT ;  /* 0x000000000000794d */ /* 0x000fea0003800000 */
.L_x_7555:
[----:B------:R-:W-:-:S08]  /*11900*/  NOP ;  /* 0x0000000000007918 */ /* 0x000fd00000000000 */
[----:B------:R-:W0:-:S00]  /*11910*/  USETMAXREG.DEALLOC.CTAPOOL 0x28 ;  /* 0x00000028000079c8 */ /* 0x000e0000080e0500 */
[----:B0-----:R-:W-:-:S06]  /*11920*/  LOP3.LUT R0, R0, 0x3, RZ, 0xc0, !PT ;  /* 0x0000000300007812 */ /* 0x001fcc00078ec0ff */
[----:B------:R-:W0:Y:S01]  /*11930*/  S2UR UR10, SR_CTAID.X ;  /* 0x00000000000a79c3 */ /* 0x000e220000002500 */
[----:B------:R-:W-:Y:S01]  /*11940*/  LOP3.LUT R19, R19, 0xfffffeff, RZ, 0xc0, !PT ;  /* 0xfffffeff13137812 */ /* 0x000fe200078ec0ff */
[----:B------:R-:W-:Y:S01]  /*11950*/  IMAD.MOV.U32 R23, RZ, RZ, RZ ;  /* 0x000000ffff177224 */ /* 0x000fe200078e00ff */
[----:B------:R1:W2:Y:S01]  /*11960*/  SHFL.IDX PT, R2, R0, RZ, 0x1f ;  /* 0x00001fff00027589 */ /* 0x0002a200000e0000 */
[----:B------:R-:W-:Y:S02]  /*11970*/  IMAD.MOV.U32 R26, RZ, RZ, 0x1 ;  /* 0x00000001ff1a7424 */ /* 0x000fe400078e00ff */
[----:B------:R-:W-:Y:S02]  /*11980*/  IMAD.MOV.U32 R36, RZ, RZ, RZ ;  /* 0x000000ffff247224 */ /* 0x000fe400078e00ff */
[----:B-1----:R-:W0:Y:S01]  /*11990*/  LDC R0, c[0x0][0xc38] ;  /* 0x00030e00ff007b82 */ /* 0x002e220000000800 */
[----:B--2---:R-:W-:-:S13]  /*119a0*/  ISETP.NE.AND P0, PT, R2, RZ, PT ;  /* 0x000000ff0200720c */ /* 0x004fda0003f05270 */
[----:B------:R-:W-:Y:S01]  /*119b0*/  @P0 LOP3.LUT R19, R19, 0x100, RZ, 0xfc, !PT ;  /* 0x0000010013130812 */ /* 0x000fe200078efcff */
[----:B------:R-:W-:Y:S06]  /*119c0*/  @P0 BAR.ARV 0x4, 0x180 ;  /* 0x0106000000000b1d */ /* 0x000fec0000002000 */
[----:B0-----:R-:W-:-:S13]  /*119d0*/  ISETP.LE.AND P0, PT, R0, UR10, PT ;  /* 0x0000000a00007c0c */ /* 0x001fda000bf03270 */
[----:B------:R-:W-:Y:S05]  /*119e0*/  @P0 BRA `(.L_x_7662) ;  /* 0x0000004000640947 */ /* 0x000fea0003800000 */
[----:B------:R-:W0:Y:S01]  /*119f0*/  S2R R5, SR_TID.X ;  /* 0x0000000000057919 */ /* 0x000e220000002100 */
[----:B------:R-:W-:Y:S01]  /*11a00*/  ULDC.64 UR6, c[0x0][0x2f0] ;  /* 0x0000bc0000067ab9 */ /* 0x000fe20000000a00 */
[----:B------:R-:W-:Y:S01]  /*11a10*/  ULDC UR9, c[0x0][0x2b8] ;  /* 0x0000ae0000097ab9 */ /* 0x000fe20000000800 */
[----:B------:R-:W-:Y:S01]  /*11a20*/  LOP3.LUT R19, R19, 0xfffffffe, RZ, 0xc0, !PT ;  /* 0xfffffffe13137812 */ /* 0x000fe200078ec0ff */
[----:B------:R-:W1:Y:S01]  /*11a30*/  S2UR UR8, SR_CgaCtaId ;  /* 0x00000000000879c3 */ /* 0x000e620000008800 */
[----:B------:R-:W-:Y:S01]  /*11a40*/  ULDC.64 UR4, c[0x0][0x418] ;  /* 0x0001060000047ab9 */ /* 0x000fe20000000a00 */
[----:B------:R-:W-:Y:S01]  /*11a50*/  ULDC UR39, c[0x0][0x288] ;  /* 0x0000a20000277ab9 */ /* 0x000fe20000000800 */
[----:B------:R-:W-:Y:S01]  /*11a60*/  UISETP.NE.U32.AND UP0, UPT, UR4, URZ, UPT ;  /* 0x0000003f0400728c */ /* 0x000fe2000bf05070 */
[----:B------:R-:W-:Y:S01]  /*11a70*/  IMAD.U32 R34, RZ, RZ, UR10 ;  /* 0x0000000aff227e24 */ /* 0x000fe2000f8e00ff */
[----:B------:R-:W-:Y:S01]  /*11a80*/  ULDC UR38, c[0x0][0x448] ;  /* 0x0001120000267ab9 */ /* 0x000fe20000000800 */
[----:B------:R-:W-:Y:S01]  /*11a90*/  ULDC UR4, c[0x0][0x424] ;  /* 0x0001090000047ab9 */ /* 0x000fe20000000800 */
[----:B------:R-:W-:Y:S01]  /*11aa0*/  UISETP.NE.AND.EX UP0, UPT, UR5, URZ, UPT, UP0 ;  /* 0x0000003f0500728c */ /* 0x000fe2000bf05300 */
[----:B------:R-:W-:Y:S01]  /*11ab0*/  IMAD.MOV.U32 R26, RZ, RZ, 0x1 ;  /* 0x00000001ff1a7424 */ /* 0x000fe200078e00ff */
[----:B------:R-:W-:Y:S01]  /*11ac0*/  UIMAD UR38, UR38, UR39, URZ ;  /* 0x00000027262672a4 */ /* 0x000fe2000f8e023f */
[----:B------:R-:W-:Y:S01]  /*11ad0*/  IMAD.MOV.U32 R36, RZ, RZ, RZ ;  /* 0x000000ffff247224 */ /* 0x000fe200078e00ff */
[----:B------:R-:W-:Y:S01]  /*11ae0*/  USEL UR4, UR4, 0x1, UP0 ;  /* 0x0000000104047887 */ /* 0x000fe20008000000 */
[----:B------:R-:W-:Y:S01]  /*11af0*/  IMAD.MOV.U32 R23, RZ, RZ, RZ ;  /* 0x000000ffff177224 */ /* 0x000fe200078e00ff */
[----:B------:R-:W-:Y:S01]  /*11b00*/  UMOV UR5, 0x400 ;  /* 0x0000040000057882 */ /* 0x000fe20000000000 */
[----:B------:R-:W-:-:S02]  /*11b10*/  ULOP3.LUT UR46, UR36, 0x2, URZ, 0xfc, !UPT ;  /* 0x00000002242e7892 */ /* 0x000fc4000f8efc3f */
[----:B------:R-:W-:Y:S01]  /*11b20*/  UIMAD UR37, UR4, UR6, URZ ;  /* 0x00000006042572a4 */ /* 0x000fe2000f8e023f */
[----:B------:R-:W-:-:S03]  /*11b30*/  ULDC UR48, c[0x0][0xc] ;  /* 0x0000030000307ab9 */ /* 0x000fc60000000800 */
[----:B------:R-:W-:Y:S02]  /*11b40*/  UIADD3 UR4, UR37, 0x7f, URZ ;  /* 0x0000007f25047890 */ /* 0x000fe4000fffe03f */
[----:B------:R-:W-:Y:S02]  /*11b50*/  UIADD3 UR47, UR37, 0x1, -UR39 ;  /* 0x00000001252f7890 */ /* 0x000fe4000fffe827 */
[----:B-1----:R-:W-:Y:S02]  /*11b60*/  ULEA UR8, UR8, UR5, 0x18 ;  /* 0x0000000508087291 */ /* 0x002fe4000f8ec03f */
[----:B------:R-:W-:Y:S01]  /*11b70*/  USHF.R.S32.HI UR5, URZ, 0x1f, UR4 ;  /* 0x0000001f3f057899 */ /* 0x000fe20008011404 */
[C---:B0-----:R-:W-:Y:S01]  /*11b80*/  IMAD.SHL.U32 R30, R5.reuse, 0x8, RZ ;  /* 0x00000008051e7824 */ /* 0x041fe200078e00ff */
[----:B------:R-:W-:Y:S02]  /*11b90*/  LOP3.LUT R4, R5, 0x7f, RZ, 0xc0, !PT ;  /* 0x0000007f05047812 */ /* 0x000fe400078ec0ff */
[----:B------:R-:W-:Y:S01]  /*11ba0*/  IMAD.U32 R16, RZ, RZ, UR8 ;  /* 0x00000008ff107e24 */ /* 0x000fe2000f8e00ff */
[----:B------:R-:W-:Y:S01]  /*11bb0*/  ULEA.HI UR5, UR5, UR4, URZ, 0x7 ;  /* 0x0000000405057291 */ /* 0x000fe2000f8f383f */
[C---:B------:R-:W-:Y:S01]  /*11bc0*/  LOP3.LUT R0, R30.reuse, 0x1f8, RZ, 0xc0, !PT ;  /* 0x000001f81e007812 */ /* 0x040fe200078ec0ff */
[----:B------:R-:W-:Y:S01]  /*11bd0*/  UIADD3 UR39, UR37, -UR39, URZ ;  /* 0x8000002725277290 */ /* 0x000fe2000fffe03f */
[----:B------:R-:W-:Y:S01]  /*11be0*/  LOP3.LUT R35, R30, 0x38, RZ, 0xc0, !PT ;  /* 0x000000381e237812 */ /* 0x000fe200078ec0ff */
[----:B------:R-:W-:Y:S01]  /*11bf0*/  USHF.R.S32.HI UR40, URZ, 0x7, UR5 ;  /* 0x000000073f287899 */ /* 0x000fe20008011405 */
[----:B------:R-:W-:-:S02]  /*11c00*/  LOP3.LUT R3, R0, 0x38, R5, 0x78, !PT ;  /* 0x0000003800037812 */ /* 0x000fc400078e7805 */
[----:B------:R-:W-:Y:S02]  /*11c10*/  LOP3.LUT R0, R35, 0x40, RZ, 0xfc, !PT ;  /* 0x0000004023007812 */ /* 0x000fe400078efcff */
[----:B------:R-:W-:Y:S02]  /*11c20*/  LOP3.LUT R30, R3, 0x200, R30, 0xf8, !PT ;  /* 0x00000200031e7812 */ /* 0x000fe400078ef81e */
[C---:B------:R-:W-:Y:S02]  /*11c30*/  ISETP.GE.AND P2, PT, R0.reuse, UR7, PT ;  /* 0x0000000700007c0c */ /* 0x040fe4000bf46270 */
[----:B------:R-:W-:Y:S01]  /*11c40*/  ISETP.GE.AND P1, PT, R0, UR9, PT ;  /* 0x0000000900007c0c */ /* 0x000fe2000bf26270 */
[----:B------:R-:W-:Y:S01]  /*11c50*/  IMAD R33, R30, 0x2, R16 ;  /* 0x000000021e217824 */ /* 0x000fe200078e0210 */
[----:B------:R-:W-:Y:S01]  /*11c60*/  ISETP.GE.AND P0, PT, R0, UR7, PT ;  /* 0x0000000700007c0c */ /* 0x000fe2000bf06270 */
[----:B------:R-:W-:Y:S01]  /*11c70*/  IMAD.SHL.U32 R0, R5, 0x10, RZ ;  /* 0x0000001005007824 */ /* 0x000fe200078e00ff */
[----:B------:R-:W-:-:S04]  /*11c80*/  SHF.R.U32.HI R37, RZ, 0x3, R4 ;  /* 0x00000003ff257819 */ /* 0x000fc80000011604 */
[----:B------:R-:W-:-:S03]  /*11c90*/  LOP3.LUT R2, R0, 0x70, RZ, 0xc0, !PT ;  /* 0x0000007000027812 */ /* 0x000fc600078ec0ff */
[----:B------:R-:W-:Y:S02]  /*11ca0*/  @P2 LOP3.LUT R19, R19, 0x1, RZ, 0xfc, !PT ;  /* 0x0000000113132812 */ /* 0x000fe400078efcff */
[----:B------:R-:W-:Y:S02]  /*11cb0*/  LOP3.LUT R0, R37, R2, RZ, 0xfc, !PT ;  /* 0x0000000225007212 */ /* 0x000fe400078efcff */
        /* <DEDUP_REMOVED lines=9> */
[----:B------:R-:W-:Y:S02]  /*11d50*/  @P0 LOP3.LUT R19, R19, 0x8, RZ, 0xfc, !PT ;  /* 0x0000000813130812 */ /* 0x000fe400078efcff */
[----:B------:R-:W-:Y:S02]  /*11d60*/  ISETP.GE.AND P0, PT, R35, UR9, PT ;  /* 0x0000000923007c0c */ /* 0x000fe4000bf06270 */
[----:B------:R-:W-:-:S11]  /*11d70*/  LOP3.LUT R19, R19, 0xffffff7f, RZ, 0xc0, !PT ;  /* 0xffffff7f13137812 */ /* 0x000fd600078ec0ff */
[----:B------:R-:W-:-:S07]  /*11d80*/  @P0 LOP3.LUT R19, R19, 0x80, RZ, 0xfc, !PT ;  /* 0x0000008013130812 */ /* 0x000fce00078efcff */
.L_x_7717:
        /* <DEDUP_REMOVED lines=22> */
.L_x_7663:
[----:B------:R-:W-:Y:S01]  /*11ef0*/  ULDC UR8, c[0x0][0xc54] ;  /* 0x0003150000087ab9 */ /* 0x000fe20000000800 */
[----:B------:R-:W-:Y:S01]  /*11f00*/  UMOV UR6, UR7 ;  /* 0x0000000700067c82 */ /* 0x000fe20008000000 */
[----:B------:R-:W-:-:S11]  /*11f10*/  UISETP.NE.AND UP0, UPT, UR8, 0x1, UPT ;  /* 0x000000010800788c */ /* 0x000fd6000bf05270 */
[----:B------:R-:W-:Y:S02]  /*11f20*/  @UP0 ULDC.64 UR10, c[0x0][0xc58] ;  /* 0x00031600000a0ab9 */ /* 0x000fe40000000a00 */
[----:B------:R-:W-:-:S04]  /*11f30*/  UIMAD.WIDE.U32 UR4, UR7, UR10, URZ ;  /* 0x0000000a070472a5 */ /* 0x000fc8000f8e003f */
[----:B------:R-:W-:-:S04]  /*11f40*/  @UP0 USHF.R.U32.HI UR6, URZ, UR11, UR5 ;  /* 0x0000000b3f060299 */ /* 0x000fc80008011605 */
[----:B------:R-:W-:-:S12]  /*11f50*/  UIMAD UR4, UR6, UR8, URZ ;  /* 0x00000008060472a4 */ /* 0x000fd8000f8e023f */
.L_x_7664:
        /* <DEDUP_REMOVED lines=48> */
.L_x_7666:
[----:B------:R-:W-:-:S11]  /*12260*/  UISETP.NE.AND UP1, UPT, UR5, 0x1, UPT ;  /* 0x000000010500788c */ /* 0x000fd6000bf25270 */
[----:B------:R-:W-:Y:S02]  /*12270*/  @UP1 ULDC.64 UR10, c[0x0][0x9e8] ;  /* 0x00027a00000a1ab9 */ /* 0x000fe40000000a00 */
[----:B------:R-:W-:-:S04]  /*12280*/  UIMAD.WIDE.U32 UR6, UR8, UR10, URZ ;  /* 0x0000000a080672a5 */ /* 0x000fc8000f8e003f */
[----:B------:R-:W-:-:S12]  /*12290*/  @UP1 USHF.R.U32.HI UR8, URZ, UR11, UR7 ;  /* 0x0000000b3f081299 */ /* 0x000fd80008011607 */
.L_x_7667:
[----:B------:R-:W-:-:S04]  /*122a0*/  UIMAD UR8, UR8, UR5, UR5 ;  /* 0x00000005080872a4 */ /* 0x000fc8000f8e0205 */
[----:B------:R-:W-:-:S04]  /*122b0*/  UISETP.LT.AND UP1, UPT, UR4, UR8, UPT ;  /* 0x000000080400728c */ /* 0x000fc8000bf21270 */
[----:B------:R-:W-:-:S12]  /*122c0*/  USEL UR4, UR4, UR8, UP1 ;  /* 0x0000000804047287 */ /* 0x000fd80008800000 */
.L_x_7665:
        /* <DEDUP_REMOVED lines=27> */
.L_x_7669:
[----:B------:R-:W-:-:S11]  /*12480*/  UISETP.NE.AND UP0, UPT, UR5, 0x1, UPT ;  /* 0x000000010500788c */ /* 0x000fd6000bf05270 */
[----:B------:R-:W-:Y:S02]  /*12490*/  @UP0 ULDC.64 UR10, c[0x0][0x9e8] ;  /* 0x00027a00000a0ab9 */ /* 0x000fe40000000a00 */
[----:B------:R-:W-:-:S04]  /*124a0*/  UIMAD.WIDE.U32 UR6, UR4, UR10, URZ ;  /* 0x0000000a040672a5 */ /* 0x000fc8000f8e003f */
[----:B------:R-:W-:-:S12]  /*124b0*/  @UP0 USHF.R.U32.HI UR4, URZ, UR11, UR7 ;  /* 0x0000000b3f040299 */ /* 0x000fd80008011607 */
.L_x_7670:
[----:B------:R-:W-:-:S04]  /*124c0*/  UIMAD UR4, UR4, UR5, URZ ;  /* 0x00000005040472a4 */ /* 0x000fc8000f8e023f */
[----:B------:R-:W-:-:S04]  /*124d0*/  UISETP.LT.AND UP0, UPT, UR8, UR4, UPT ;  /* 0x000000040800728c */ /* 0x000fc8000bf01270 */
[----:B------:R-:W-:-:S12]  /*124e0*/  USEL UR8, UR8, UR4, !UP0 ;  /* 0x0000000408087287 */ /* 0x000fd8000c000000 */
.L_x_7668:
        /* <DEDUP_REMOVED lines=26> */
.L_x_7672:
        /* <DEDUP_REMOVED lines=20> */
.L_x_7675:
[----:B------:R-:W-:Y:S05]  /*127d0*/  BSYNC B6 ;  /* 0x0000000000067941 */ /* 0x000fea0003800000 */
.L_x_7674:
        /* <DEDUP_REMOVED lines=20> */
.L_x_7678:
        /* <DEDUP_REMOVED lines=15> */
.L_x_7677:
[----:B------:R-:W-:Y:S05]  /*12a10*/  BSYNC B6 ;  /* 0x0000000000067941 */ /* 0x000fea0003800000 */
.L_x_7676:
        /* <DEDUP_REMOVED lines=15> */
.L_x_7733:
[----:B------:R-:W2:Y:S01]  /*12b10*/  S2R R0, SR_TID.X ;  /* 0x0000000000007919 */ /* 0x000ea20000002100 */
[----:B------:R-:W-:Y:S01]  /*12b20*/  UIADD3 UR4, UR44, -0x1, URZ ;  /* 0xffffffff2c047890 */ /* 0x000fe2000fffe03f */
[----:B0-----:R-:W-:Y:S02]  /*12b30*/  ISETP.NE.AND P1, PT, R10, 0x1, PT ;  /* 0x000000010a00780c */ /* 0x001fe40003f25270 */
[----:B-----5:R-:W-:Y:S02]  /*12b40*/  SHF.R.S32.HI R31, RZ, 0x1f, R29 ;  /* 0x0000001fff1f7819 */ /* 0x020fe4000001141d */
[----:B------:R-:W-:Y:S01]  /*12b50*/  LOP3.LUT R19, R19, 0xffffffdf, RZ, 0xc0, !PT ;  /* 0xffffffdf13137812 */ /* 0x000fe200078ec0ff */
[----:B------:R-:W-:-:S04]  /*12b60*/  IMAD.U32 R6, RZ, RZ, UR4 ;  /* 0x00000004ff067e24 */ /* 0x000fc8000f8e00ff */
[----:B------:R-:W-:-:S04]  /*12b70*/  IMAD.SHL.U32 R6, R6, 0x80, RZ ;  /* 0x0000008006067824 */ /* 0x000fc800078e00ff */
[----:B-1----:R-:W0:Y:S01]  /*12b80*/  @P1 LDC R3, c[0x0][0x438] ;  /* 0x00010e00ff031b82 */ /* 0x002e220000000800 */
[----:B------:R-:W-:Y:S01]  /*12b90*/  @P1 LOP3.LUT R19, R19, 0x20, RZ, 0xfc, !PT ;  /* 0x0000002013131812 */ /* 0x000fe200078efcff */
[----:B--2---:R-:W-:-:S05]  /*12ba0*/  IMAD.SHL.U32 R0, R0, 0x10, RZ ;  /* 0x0000001000007824 */ /* 0x004fca00078e00ff */
[----:B------:R-:W-:-:S04]  /*12bb0*/  LOP3.LUT R0, R0, 0x70, RZ, 0xc0, !PT ;  /* 0x0000007000007812 */ /* 0x000fc800078ec0ff */
[----:B------:R-:W-:Y:S02]  /*12bc0*/  LOP3.LUT R5, R6, R37, R0, 0xfe, !PT ;  /* 0x0000002506057212 */ /* 0x000fe400078efe00 */
[----:B------:R-:W1:Y:S02]  /*12bd0*/  @P1 LDC R0, c[0x0][0x434] ;  /* 0x00010d00ff001b82 */ /* 0x000e640000000800 */
[C---:B------:R-:W-:Y:S01]  /*12be0*/  ISETP.GE.AND P0, PT, R5.reuse, UR37, PT ;  /* 0x0000002505007c0c */ /* 0x040fe2000bf06270 */
[----:B------:R-:W-:-:S04]  /*12bf0*/  IMAD.IADD R7, R5, 0x1, R32 ;  /* 0x0000000105077824 */ /* 0x000fc800078e0220 */
[----:B------:R-:W-:-:S08]  /*12c00*/  IMAD.MOV.U32 R11, RZ, RZ, R7 ;  /* 0x000000ffff0b7224 */ /* 0x000fd000078e0007 */
[----:B------:R-:W2:Y:S08]  /*12c10*/  @!P0 LDC.64 R8, c[0x0][0x428] ;  /* 0x00010a00ff088b82 */ /* 0x000eb00000000a00 */
[----:B------:R-:W3:Y:S01]  /*12c20*/  @!P0 LDC.64 R4, c[0x0][0x418] ;  /* 0x00010600ff048b82 */ /* 0x000ee20000000a00 */
[----:B-1----:R-:W-:-:S05]  /*12c30*/  @P1 IMAD.HI.U32 R0, R7, R0, RZ ;  /* 0x0000000007001227 */ /* 0x002fca00078e00ff */
[----:B0-----:R-:W-:-:S04]  /*12c40*/  @P1 SHF.R.U32.HI R11, RZ, R3, R0 ;  /* 0x00000003ff0b1219 */ /* 0x001fc80000011600 */
        /* <DEDUP_REMOVED lines=8> */
[----:B------:R-:W-:-:S06]  /*12cd0*/  IMAD.MOV.U32 R0, RZ, RZ, RZ ;  /* 0x000000ffff007224 */ /* 0x000fcc00078e00ff */
[----:B------:R0:W5:Y:S01]  /*12ce0*/  @!P0 LDG.E R0, desc[UR52][R4.64] ;  /* 0x0000003404008981 */ /* 0x000162000c1e1900 */
[----:B------:R-:W-:Y:S01]  /*12cf0*/  IMAD R3, RZ, RZ, -UR42 ;  /* 0x8000002aff037e24 */ /* 0x000fe2000f8e02ff */
[----:B------:R-:W-:Y:S01]  /*12d00*/  LOP3.LUT R19, R19, 0xffffffef, RZ, 0xc0, !PT ;  /* 0xffffffef13137812 */ /* 0x000fe200078ec0ff */
[----:B------:R-:W-:Y:S02]  /*12d10*/  IMAD.MOV R2, RZ, RZ, -R11 ;  /* 0x000000ffff027224 */ /* 0x000fe400078e0a0b */
[----:B------:R-:W-:Y:S02]  /*12d20*/  IMAD R22, R22, R3, UR41 ;  /* 0x0000002916167e24 */ /* 0x000fe4000f8e0203 */
[----:B------:R-:W-:Y:S02]  /*12d30*/  IMAD.U32 R24, RZ, RZ, UR4 ;  /* 0x00000004ff187e24 */ /* 0x000fe4000f8e00ff */
[----:B0-----:R-:W-:Y:S01]  /*12d40*/  IMAD.U32 R4, RZ, RZ, UR46 ;  /* 0x0000002eff047e24 */ /* 0x001fe2000f8e00ff */
[----:B------:R-:W-:Y:S01]  /*12d50*/  SHF.R.S32.HI R28, RZ, 0x1f, R22 ;  /* 0x0000001fff1c7819 */ /* 0x000fe20000011416 */
[----:B------:R-:W-:-:S03]  /*12d60*/  IMAD R5, R10, R2, R7 ;  /* 0x000000020a057224 */ /* 0x000fc600078e0207 */
[----:B------:R-:W-:-:S13]  /*12d70*/  ISETP.NE.AND P2, PT, R4, 0x3, PT ;  /* 0x000000030400780c */ /* 0x000fda0003f45270 */
[----:B------:R-:W-:Y:S01]  /*12d80*/  @P2 LOP3.LUT R19, R19, 0x10, RZ, 0xfc, !PT ;  /* 0x0000001013132812 */ /* 0x000fe200078efcff */
[----:B------:R-:W-:Y:S06]  /*12d90*/  @!P2 BRA `(.L_x_7680) ;  /* 0x000000000004a947 */ /* 0x000fec0003800000 */
[----:B------:R-:W-:Y:S01]  /*12da0*/  BPT.TRAP 0x1 ;  /* 0x000000040000795c */ /* 0x000fe20000300000 */
.L_x_7680:
[----:B------:R-:W-:Y:S01]  /*12db0*/  SHF.R.S32.HI R8, RZ, 0x1f, R5 ;  /* 0x0000001fff087819 */ /* 0x000fe20000011405 */
[----:B------:R-:W-:Y:S01]  /*12dc0*/  ULDC.64 UR4, c[0x0][0x328] ;  /* 0x0000ca0000047ab9 */ /* 0x000fe20000000a00 */
[----:B-----5:R-:W-:Y:S01]  /*12dd0*/  SHF.R.S32.HI R4, RZ, 0x1f, R0 ;  /* 0x0000001fff047819 */ /* 0x020fe20000011400 */
[----:B------:R-:W-:Y:S02]  /*12de0*/  BSSY B0, `(.L_x_7681) ;  /* 0x0000016000007945 */ /* 0x000fe40003800000 */
        /* <DEDUP_REMOVED lines=15> */
[----:B------:R-:W-:Y:S02]  /*12ee0*/  IMAD.IADD R3, R3, 0x1, R7 ;  /* 0x0000000103037824 */ /* 0x000fe400078e0207 */
[----:B------:R-:W-:-:S03]  /*12ef0*/  IMAD R7, R23, 0x8, R16 ;  /* 0x0000000817077824 */ /* 0x000fc600078e0210 */
[----:B------:R-:W-:Y:S02]  /*12f00*/  LEA.HI.X R18, R2, UR5, R3, 0x1, P0 ;  /* 0x0000000502127c11 */ /* 0x000fe400080f0c03 */
[----:B------:R-:W-:-:S04]  /*12f10*/  SHF.L.U32 R2, R26, 0x1f, RZ ;  /* 0x0000001f1a027819 */ /* 0x000fc800000006ff */
[----:B------:R-:W0:Y:S02]  /*12f20*/  SYNCS.PHASECHK.TRANS64.TRYWAIT P0, [R7+URZ+0x28840], R2 ;  /* 0x02884002070075a7 */ /* 0x000e24000800017f */
[----:B0-----:R-:W-:Y:S05]  /*12f30*/  @!P0 BRA `(.L_x_7682) ;  /* 0x0000003000f48947 */ /* 0x001fea0003800000 */
.L_x_7734:
[----:B------:R-:W-:Y:S05]  /*12f40*/  BSYNC B0 ;  /* 0x0000000000007941 */ /* 0x000fea0003800000 */
.L_x_7681:
[----:B------:R-:W-:Y:S01]  /*12f50*/  ULDC.64 UR4, c[0x0][0x300] ;  /* 0x0000c00000047ab9 */ /* 0x000fe20000000a00 */
[----:B------:R-:W-:Y:S01]  /*12f60*/  IADD3 R6, -R37, UR37, -R6 ;  /* 0x0000002525067c10 */ /* 0x000fe2000fffe906 */
[----:B------:R-:W-:Y:S01]  /*12f70*/  IMAD R8, R8, UR4, RZ ;  /* 0x0000000408087c24 */ /* 0x000fe2000f8e02ff */
[----:B------:R-:W-:Y:S01]  /*12f80*/  LOP3.LUT P3, RZ, R19, 0x2, RZ, 0xc0, !PT ;  /* 0x0000000213ff7812 */ /* 0x000fe2000786c0ff */
[----:B0-----:R-:W-:Y:S01]  /*12f90*/  IMAD.WIDE.U32 R2, R5, UR4, RZ ;  /* 0x0000000405027c25 */ /* 0x001fe2000f8e00ff */
[----:B------:R-:W-:-:S03]  /*12fa0*/  LOP3.LUT P2, RZ, R19, 0x1, RZ, 0xc0, !PT ;  /* 0x0000000113ff7812 */ /* 0x000fc6000784c0ff */
        /* <DEDUP_REMOVED lines=28> */
[----:B------:R1:W-:Y:S01]  /*13170*/  @P0 LDGSTS.E.BYPASS.LTC128B.128 [R9+0x1c400], desc[UR52][R2.64+0x80], !P2 ;  /* 0x1c40008002090fae */ /* 0x0003e2000d101d74 */
[----:B------:R-:W-:-:S13]  /*13180*/  ISETP.GE.AND P0, PT, R6, 0x11, PT ;  /* 0x000000110600780c */ /* 0x000fda0003f06270 */
[----:B------:R-:W-:Y:S01]  /*13190*/  @P0 IMAD R25, R5, 0x2, R16 ;  /* 0x0000000205190824 */ /* 0x000fe200078e0210 */
[----:B0-----:R-:W-:-:S05]  /*131a0*/  @P0 LEA R14, P1, R35, R14, 0x1 ;  /* 0x0000000e230e0211 */ /* 0x001fca00078208ff */
[----:B-1----:R-:W-:Y:S02]  /*131b0*/  @P0 IMAD.MOV.U32 R2, RZ, RZ, R14 ;  /* 0x000000ffff020224 */ /* 0x002fe400078e000e */
[----:B------:R-:W-:Y:S01]  /*131c0*/  @P0 IMAD.X R21, RZ, RZ, R8, P1 ;  /* 0x000000ffff150224 */ /* 0x000fe200008e0608 */
[----:B------:R-:W0:Y:S03]  /*131d0*/  SHFL.IDX PT, R14, R4, 0x2, 0x181f ;  /* 0x00581f00040e7f89 */ /* 0x000e2600000e0000 */
[----:B------:R-:W-:Y:S01]  /*131e0*/  @P0 IMAD.MOV.U32 R3, RZ, RZ, R21 ;  /* 0x000000ffff030224 */ /* 0x000fe200078e0015 */
[----:B------:R-:W1:Y:S04]  /*131f0*/  SHFL.IDX PT, R8, R0, 0x2, 0x181f ;  /* 0x00581f0000087f89 */ /* 0x000e6800000e0000 */
[----:B------:R-:W-:Y:S04]  /*13200*/  @P0 LDGSTS.E.BYPASS.LTC128B.128 [R25+0x18c00], desc[UR52][R2.64], !P3 ;  /* 0x18c0000002190fae */ /* 0x000fe8000d901d74 */
[----:B------:R2:W-:Y:S01]  /*13210*/  @P0 LDGSTS.E.BYPASS.LTC128B.128 [R25+0x1cc00], desc[UR52][R2.64+0x80], !P2 ;  /* 0x1cc0008002190fae */ /* 0x0005e2000d101d74 */
[----:B------:R-:W-:-:S13]  /*13220*/  ISETP.GE.AND P0, PT, R6, 0x21, PT ;  /* 0x000000210600780c */ /* 0x000fda0003f06270 */
[----:B0-----:R-:W-:Y:S01]  /*13230*/  @P0 LEA R14, P1, R35, R14, 0x1 ;  /* 0x0000000e230e0211 */ /* 0x001fe200078208ff */
[----:B------:R-:W-:-:S04]  /*13240*/  @P0 IMAD R21, R5, 0x2, R16 ;  /* 0x0000000205150824 */ /* 0x000fc800078e0210 */
[----:B--2---:R-:W-:Y:S02]  /*13250*/  @P0 IMAD.MOV.U32 R2, RZ, RZ, R14 ;  /* 0x000000ffff020224 */ /* 0x004fe400078e000e */
[----:B-1----:R-:W-:Y:S01]  /*13260*/  @P0 IMAD.X R9, RZ, RZ, R8, P1 ;  /* 0x000000ffff090224 */ /* 0x002fe200008e0608 */
        /* <DEDUP_REMOVED lines=38> */
[----:B-1----:R-:W-:Y:S02]  /*134d0*/  @P0 IMAD.X R9, RZ, RZ, R8, P1 ;  /* 0x000000ffff090224 */ /* 0x002fe400008e0608 */
[----:B--2---:R-:W-:Y:S01]  /*134e0*/  @P0 IMAD.MOV.U32 R2, RZ, RZ, R14 ;  /* 0x000000ffff020224 */ /* 0x004fe200078e000e */
[----:B------:R0:W1:Y:S01]  /*134f0*/  SHFL.IDX PT, R8, R0, 0x7, 0x181f ;  /* 0x00f81f0000087f89 */ /* 0x00006200000e0000 */
[----:B------:R-:W-:-:S03]  /*13500*/  @P0 IMAD.MOV.U32 R3, RZ, RZ, R9 ;  /* 0x000000ffff030224 */ /* 0x000fc600078e0009 */
[----:B------:R0:W2:Y:S04]  /*13510*/  SHFL.IDX PT, R14, R4, 0x7, 0x181f ;  /* 0x00f81f00040e7f89 */ /* 0x0000a800000e0000 */
[----:B------:R0:W-:Y:S04]  /*13520*/  @P0 LDGSTS.E.BYPASS.LTC128B.128 [R21+0x1b400], desc[UR52][R2.64], !P3 ;  /* 0x1b40000002150fae */ /* 0x0001e8000d901d74 */
[----:B------:R0:W-:Y:S02]  /*13530*/  @P0 LDGSTS.E.BYPASS.LTC128B.128 [R21+0x1f400], desc[UR52][R2.64+0x80], !P2 ;  /* 0x1f40008002150fae */ /* 0x0001e4000d101d74 */
.L_x_7752:
        /* <DEDUP_REMOVED lines=8> */
[----:B------:R0:W-:Y:S01]  /*135c0*/  @P0 LDGSTS.E.BYPASS.LTC128B.128 [R5+0x1fc00], desc[UR52][R2.64+0x80], !P2 ;  /* 0x1fc0008002050fae */ /* 0x0001e2000d101d74 */
[----:B------:R-:W-:Y:S01]  /*135d0*/  PLOP3.LUT P0, PT, PT, PT, PT, 0x80, 0x0 ;  /* 0x000000000000781c */ /* 0x000fe20003f0f070 */
[----:B------:R-:W-:-:S12]  /*135e0*/  NOP ;  /* 0x0000000000007918 */ /* 0x000fd80000000000 */
.L_x_7684:
        /* <DEDUP_REMOVED lines=11> */
.L_x_7685:
[----:B------:R-:W-:Y:S01]  /*136a0*/  VIADD R0, R16, 0x10400 ;  /* 0x0001040010007836 */ /* 0x000fe20000000000 */
        /* <DEDUP_REMOVED lines=14> */
[----:B-1----:R-:W-:-:S02]  /*13790*/  IMAD.U32 R7, RZ, RZ, UR7 ;  /* 0x00000007ff077e24 */ /* 0x002fc4000f8e00ff */
[----:B------:R-:W-:Y:S02]  /*137a0*/  IMAD.U32 R10, RZ, RZ, UR8 ;  /* 0x00000008ff0a7e24 */ /* 0x000fe4000f8e00ff */
[----:B------:R-:W-:Y:S02]  /*137b0*/  IMAD.U32 R11, RZ, RZ, UR9 ;  /* 0x00000009ff0b7e24 */ /* 0x000fe4000f8e00ff */
[----:B------:R-:W-:Y:S02]  /*137c0*/  IMAD.MOV.U32 R8, RZ, RZ, 0x70 ;  /* 0x00000070ff087424 */ /* 0x000fe400078e00ff */
[----:B------:R-:W-:Y:S02]  /*137d0*/  IMAD.MOV.U32 R12, RZ, RZ, 0x1 ;  /* 0x00000001ff0c7424 */ /* 0x000fe400078e00ff */
[----:B------:R-:W-:-:S07]  /*137e0*/  IMAD.MOV.U32 R13, RZ, RZ, RZ ;  /* 0x000000ffff0d7224 */ /* 0x000fce00078e00ff */
[----:B------:R-:W-:-:S07]  /*137f0*/  LEPC R20, `(.L_x_7687) ;  /* 0x000000001014794e */ /* 0x000fce0000000000 */
[----:B0-----:R-:W-:Y:S05]  /*13800*/  CALL.ABS.NOINC R2 ;  /* 0x0000000002007343 */ /* 0x001fea0003c00000 */
.L_x_7687:
[----:B------:R-:W-:Y:S05]  /*13810*/  BSYNC B6 ;  /* 0x0000000000067941 */ /* 0x000fea0003800000 */
.L_x_7686:
        /* <DEDUP_REMOVED lines=8> */
[----:B------:R-:W-:-:S03]  /*138a0*/  @UP0 ULDC UR4, c[0x0][0x44c] ;  /* 0x0001130000040ab9 */ /* 0x000fc60000000800 */
[----:B------:R-:W-:-:S04]  /*138b0*/  UIMAD UR6, UR6, UR8, URZ ;  /* 0x00000008060672a4 */ /* 0x000fc8000f8e023f */
[----:B------:R-:W-:Y:S02]  /*138c0*/  UIMAD UR7, UR7, UR9, UR6 ;  /* 0x00000009070772a4 */ /* 0x000fe4000f8e0206 */
[----:B------:R-:W-:Y:S01]  /*138d0*/  USHF.R.S32.HI UR6, URZ, 0x1f, UR42 ;  /* 0x0000001f3f067899 */ /* 0x000fe2000801142a */
[----:B0-----:R-:W-:-:S05]  /*138e0*/  IMAD.SHL.U32 R2, R2, 0x10, RZ ;  /* 0x0000001002027824 */ /* 0x001fca00078e00ff */
[----:B------:R-:W-:-:S04]  /*138f0*/  LOP3.LUT R2, R2, 0x70, RZ, 0xc0, !PT ;  /* 0x0000007002027812 */ /* 0x000fc800078ec0ff */
[----:B------:R-:W-:-:S05]  /*13900*/  LOP3.LUT R2, R37, R2, RZ, 0xfc, !PT ;  /* 0x0000000225027212 */ /* 0x000fca00078efcff */
        /* <DEDUP_REMOVED lines=22> */
[C---:B-1----:R-:W-:Y:S02]  /*13a70*/  IMAD R7, R2.reuse, UR9, R3 ;  /* 0x0000000902077c24 */ /* 0x042fe4000f8e0203 */
        /* <DEDUP_REMOVED lines=31> */
[----:B------:R-:W-:-:S03]  /*13c70*/  VIADD R7, R5, 0x20 ;  /* 0x0000002005077836 */ /* 0x000fc60000000000 */
        /* <DEDUP_REMOVED lines=51> */
.L_x_7769:
        /* <DEDUP_REMOVED lines=8> */
[----:B------:R0:W-:Y:S01]  /*14030*/  @!P0 LDGSTS.E.BYPASS.LTC128B.128 [R33+0x17c00], desc[UR52][R2.64+0x80], !P5 ;  /* 0x17c0008002218fae */ /* 0x0001e2000e901d74 */
[----:B------:R-:W-:Y:S01]  /*14040*/  PLOP3.LUT P0, PT, PT, PT, PT, 0x80, 0x0 ;  /* 0x000000000000781c */ /* 0x000fe20003f0f070 */
[----:B------:R-:W-:-:S12]  /*14050*/  NOP ;  /* 0x0000000000007918 */ /* 0x000fd80000000000 */
.L_x_7689:
[----:B------:R-:W-:Y:S02]  /*14060*/  PLOP3.LUT P1, PT, P1, P0, PT, 0xa2, 0x0 ;  /* 0x000000000000781c */ /* 0x000fe40000f21472 */
[----:B------:R-:W-:-:S08]  /*14070*/  @P0 R2UR P1, UR4, R16 ;  /* 0x00000000100402ca */ /* 0x000fd00000020000 */
[----:B------:R-:W-:-:S05]  /*14080*/  @P0 PLOP3.LUT P0, PT, P1, PT, PT, 0x80, 0x0 ;  /* 0x000000000000081c */ /* 0x000fca0000f0f070 */
[----:B------:R-:W-:Y:S01]  /*14090*/  @!P1 SYNCS.ARRIVE.TRANS64.RED.A0T1 RZ, [UR4+0x28800], RZ ;  /* 0x028800ffffff99a7 */ /* 0x000fe20008200404 */
[----:B------:R-:W-:Y:S07]  /*140a0*/  @!P1 ARRIVES.LDGSTSBAR.64.TRANSCNT [UR4+0x28800] ;  /* 0x02880000ff0099b0 */ /* 0x000fee0008000a84 */
[----:B------:R-:W-:Y:S05]  /*140b0*/  @P0 BRA.U.ANY `(.L_x_7689) ;  /* 0xfffffffd00e80947 */ /* 0x000fea000393ffff */
[----:B------:R-:W-:-:S05]  /*140c0*/  VIADD R36, R36, 0x1 ;  /* 0x0000000124247836 */ /* 0x000fca0000000000 */
[----:B------:R-:W-:-:S04]  /*140d0*/  LEA.HI R0, R36, R36, RZ, 0x1 ;  /* 0x0000002424007211 */ /* 0x000fc800078f08ff */
[----:B0-----:R-:W-:-:S05]  /*140e0*/  LOP3.LUT R3, R0, 0xfffffffe, RZ, 0xc0, !PT ;  /* 0xfffffffe00037812 */ /* 0x001fca00078ec0ff */
[----:B------:R-:W-:-:S05]  /*140f0*/  IMAD.IADD R3, R36, 0x1, -R3 ;  /* 0x0000000124037824 */ /* 0x000fca00078e0a03 */
[----:B------:R-:W-:Y:S01]  /*14100*/  SHF.L.U32 R3, R3, 0x1f, RZ ;  /* 0x0000001f03037819 */ /* 0x000fe200000006ff */
[----:B------:R-:W-:Y:S01]  /*14110*/  NOP ;  /* 0x0000000000007918 */ /* 0x000fe20000000000 */
[----:B------:R0:W-:Y:S01]  /*14120*/  SYNCS.ARRIVE.TRANS64.A1T0 RZ, [R16+URZ+0x28800], RZ ;  /* 0x028800ff10ff79a7 */ /* 0x0001e2000810003f */
[----:B------:R-:W-:Y:S01]  /*14130*/  BSSY B0, `(.L_x_7690) ;  /* 0x0000003000007945 */ /* 0x000fe20003800000 */
[----:B------:R-:W1:Y:S03]  /*14140*/  SYNCS.PHASECHK.TRANS64.TRYWAIT P0, [R16+URZ+0x28820], R3 ;  /* 0x02882003100075a7 */ /* 0x000e66000800017f */
[----:B01----:R-:W-:Y:S05]  /*14150*/  @!P0 BRA `(.L_x_7691) ;  /* 0x0000003400888947 */ /* 0x003fea0003800000 */
.L_x_7770:
[----:B------:R-:W-:Y:S05]  /*14160*/  BSYNC B0 ;  /* 0x0000000000007941 */ /* 0x000fea0003800000 */
.L_x_7690:
        /* <DEDUP_REMOVED lines=9> */
.L_x_7705:
[----:B0-----:R-:W0:Y:S01]  /*14200*/  LDC R3, c[0x0][0x430] ;  /* 0x00010c00ff037b82 */ /* 0x001e220000000800 */
[----:B------:R-:W1:Y:S01]  /*14210*/  S2R R0, SR_TID.X ;  /* 0x0000000000007919 */ /* 0x000e620000002100 */
[----:B------:R-:W-:Y:S01]  /*14220*/  IMAD R7, R6, 0x80, R37 ;  /* 0x0000008006077824 */ /* 0x000fe200078e0225 */
[----:B------:R-:W-:Y:S05]  /*14230*/  YIELD ;  /* 0x0000000000007946 */ /* 0x000fea0003800000 */
[----:B------:R-:W-:Y:S01]  /*14240*/  ULDC.64 UR4, c[0x0][0x428] ;  /* 0x00010a0000047ab9 */ /* 0x000fe20000000a00 */
[----:B------:R-:W-:Y:S01]  /*14250*/  VIADD R23, R10, 0x1 ;  /* 0x000000010a177836 */ /* 0x000fe20000000000 */
        /* <DEDUP_REMOVED lines=32> */
.L_x_7693:
[----:B------:R-:W-:Y:S01]  /*14460*/  IMAD R6, R23, 0x8, R16 ;  /* 0x0000000817067824 */ /* 0x000fe200078e0210 */
[----:B------:R-:W-:Y:S01]  /*14470*/  SHF.L.U32 R3, R26, 0x1f, RZ ;  /* 0x0000001f1a037819 */ /* 0x000fe200000006ff */
[----:B------:R-:W-:Y:S03]  /*14480*/  BSSY B1, `(.L_x_7694) ;  /* 0x0000003000017945 */ /* 0x000fe60003800000 */
[----:B------:R-:W0:Y:S02]  /*14490*/  SYNCS.PHASECHK.TRANS64.TRYWAIT P0, [R6+URZ+0x28840], R3 ;  /* 0x02884003060075a7 */ /* 0x000e24000800017f */
[----:B0-----:R-:W-:Y:S05]  /*144a0*/  @!P0 BRA `(.L_x_7695) ;  /* 0x0000003000c88947 */ /* 0x001fea0003800000 */
.L_x_7771:
[----:B------:R-:W-:Y:S05]  /*144b0*/  BSYNC B1 ;  /* 0x0000000000017941 */ /* 0x000fea0003800000 */
.L_x_7694:
[----:B------:R-:W-:Y:S01]  /*144c0*/  SHF.R.S32.HI R21, RZ, 0x1f, R4 ;  /* 0x0000001fff157819 */ /* 0x000fe20000011404 */
[----:B------:R-:W-:Y:S01]  /*144d0*/  ULDC.64 UR4, c[0x0][0x300] ;  /* 0x0000c00000047ab9 */ /* 0x000fe20000000a00 */
[----:B------:R-:W-:Y:S01]  /*144e0*/  LOP3.LUT P2, RZ, R19, 0x2, RZ, 0xc0, !PT ;  /* 0x0000000213ff7812 */ /* 0x000fe2000784c0ff */
[----:B------:R-:W-:Y:S01]  /*144f0*/  IMAD R7, R23, 0x4000, R30 ;  /* 0x0000400017077824 */ /* 0x000fe200078e021e */
[----:B------:R-:W-:Y:S01]  /*14500*/  LOP3.LUT P1, RZ, R19, 0x1, RZ, 0xc0, !PT ;  /* 0x0000000113ff7812 */ /* 0x000fe2000782c0ff */
[----:B0-----:R-:W-:-:S04]  /*14510*/  IMAD R3, R21, UR4, RZ ;  /* 0x0000000415037c24 */ /* 0x001fc8000f8e02ff */
        /* <DEDUP_REMOVED lines=58> */
[----:B------:R-:W1:Y:S04]  /*148c0*/  SHFL.IDX PT, R3, R9, 0x6, 0x181f ;  /* 0x00d81f0009037f89 */ /* 0x000e6800000e0000 */
[----:B------:R-:W2:Y:S01]  /*148d0*/  SHFL.IDX PT, R9, R9, 0x7, 0x181f ;  /* 0x00f81f0009097f89 */ /* 0x000ea200000e0000 */
[----:B0-----:R-:W-:-:S05]  /*148e0*/  IADD3 R2, P0, R2, R5, RZ ;  /* 0x0000000502027210 */ /* 0x001fca0007f1e0ff */
[----:B-1----:R-:W-:-:S05]  /*148f0*/  IMAD.X R3, RZ, RZ, R3, P0 ;  /* 0x000000ffff037224 */ /* 0x002fca00000e0603 */
[----:B------:R0:W-:Y:S04]  /*14900*/  LDGSTS.E.BYPASS.LTC128B.128 [R7+0x1b400], desc[UR52][R2.64], !P2 ;  /* 0x1b40000002077fae */ /* 0x0001e8000d101d74 */
[----:B--2---:R0:W-:Y:S02]  /*14910*/  LDGSTS.E.BYPASS.LTC128B.128 [R7+0x1f400], desc[UR52][R2.64+0x80], !P1 ;  /* 0x1f40008002077fae */ /* 0x0041e4000c901d74 */
.L_x_7789:
[----:B0-----:R-:W-:-:S05]  /*14920*/  IADD3 R2, P0, R14, R5, RZ ;  /* 0x000000050e027210 */ /* 0x001fca0007f1e0ff */
        /* <DEDUP_REMOVED lines=8> */
.L_x_7697:
        /* <DEDUP_REMOVED lines=11> */
.L_x_7698:
[----:B------:R0:W-:Y:S01]  /*14a60*/  SYNCS.ARRIVE.TRANS64.A1T0 RZ, [R6+URZ+0x28830], RZ ;  /* 0x028830ff06ff79a7 */ /* 0x0001e2000810003f */
[----:B------:R-:W-:Y:S05]  /*14a70*/  @!P2 BRA `(.L_x_7699) ;  /* 0x000000000004a947 */ /* 0x000fea0003800000 */
[----:B------:R-:W-:Y:S01]  /*14a80*/  BPT.TRAP 0x1 ;  /* 0x000000040000795c */ /* 0x000fe20000300000 */
.L_x_7699:
[----:B------:R-:W-:Y:S01]  /*14a90*/  SHF.L.U32 R3, R20, 0x1f, RZ ;  /* 0x0000001f14037819 */ /* 0x000fe200000006ff */
[----:B0-----:R-:W-:Y:S01]  /*14aa0*/  IMAD R6, R10, 0x8, R16 ;  /* 0x000000080a067824 */ /* 0x001fe200078e0210 */
[----:B------:R-:W-:Y:S03]  /*14ab0*/  BSSY B1, `(.L_x_7700) ;  /* 0x0000003000017945 */ /* 0x000fe60003800000 */
[----:B------:R-:W0:Y:S02]  /*14ac0*/  SYNCS.PHASECHK.TRANS64.TRYWAIT P0, [R6+URZ+0x28860], R3 ;  /* 0x02886003060075a7 */ /* 0x000e24000800017f */
[----:B0-----:R-:W-:Y:S05]  /*14ad0*/  @!P0 BRA `(.L_x_7701) ;  /* 0x0000003400988947 */ /* 0x001fea0003800000 */
.L_x_7790:
[----:B------:R-:W-:Y:S05]  /*14ae0*/  BSYNC B1 ;  /* 0x0000000000017941 */ /* 0x000fea0003800000 */
.L_x_7700:
[----:B------:R-:W-:Y:S01]  /*14af0*/  IMAD.MOV.U32 R8, RZ, RZ, -0x80 ;  /* 0xffffff80ff087424 */ /* 0x000fe200078e00ff */
[----:B------:R-:W-:Y:S01]  /*14b00*/  UMOV UR4, 0xffffffff ;  /* 0xffffffff00047882 */ /* 0x000fe20000000000 */
[C---:B------:R-:W-:Y:S01]  /*14b10*/  LOP3.LUT P2, RZ, R19.reuse, 0x8, RZ, 0xc0, !PT ;  /* 0x0000000813ff7812 */ /* 0x040fe2000784c0ff */
[----:B------:R-:W-:Y:S01]  /*14b20*/  IMAD R7, R10, 0x4000, R30 ;  /* 0x000040000a077824 */ /* 0x000fe200078e021e */
[----:B------:R-:W-:Y:S01]  /*14b30*/  LOP3.LUT P1, RZ, R19, 0x4, RZ, 0xc0, !PT ;  /* 0x0000000413ff7812 */ /* 0x000fe2000782c0ff */
[----:B------:R-:W-:-:S04]  /*14b40*/  IMAD R8, R27, R8, UR37 ;  /* 0x000000251b087e24 */ /* 0x000fc8000f8e0208 */
[----:B------:R-:W-:Y:S01]  /*14b50*/  IMAD.IADD R8, R8, 0x1, -R37 ;  /* 0x0000000108087824 */ /* 0x000fe200078e0a25 */
[----:B------:R-:W-:Y:S07]  /*14b60*/  BRA.DIV UR4, `(.L_x_7702) ;  /* 0x0000003604887947 */ /* 0x000fee000b800000 */
[----:B------:R-:W1:Y:S01]  /*14b70*/  SHFL.IDX PT, R14, R17, RZ, 0x181f ;  /* 0x00181fff110e7589 */ /* 0x000e6200000e0000 */
[----:B------:R-:W-:-:S03]  /*14b80*/  IMAD R7, R7, 0x2, R16 ;  /* 0x0000000207077824 */ /* 0x000fc600078e0210 */
        /* <DEDUP_REMOVED lines=57> */
.L_x_7808:
        /* <DEDUP_REMOVED lines=29> */
.L_x_7703:
        /* <DEDUP_REMOVED lines=11> */
.L_x_7704:
        /* <DEDUP_REMOVED lines=8> */
.L_x_7692:
        /* <DEDUP_REMOVED lines=8> */
[----:B------:R-:W1:Y:S08]  /*152a0*/  FLO.U32 R0, UR4 ;  /* 0x0000000400007d00 */ /* 0x000e7000080e0000 */
[----:B------:R-:W0:Y:S01]  /*152b0*/  POPC R5, UR4 ;  /* 0x0000000400057d09 */ /* 0x000e220008000000 */
[----:B-1----:R-:W-:-:S13]  /*152c0*/  ISETP.EQ.U32.AND P0, PT, R0, R7, PT ;  /* 0x000000070000720c */ /* 0x002fda0003f02070 */
[----:B0-----:R-:W2:Y:S01]  /*152d0*/  @P0 ATOMG.E.ADD.STRONG.GPU PT, R3, desc[UR52][R2.64], R5 ;  /* 0x00000005020309a8 */ /* 0x001ea200081ee1f4 */
[----:B------:R-:W0:Y:S02]  /*152e0*/  S2R R4, SR_LTMASK ;  /* 0x0000000000047919 */ /* 0x000e240000003900 */
[----:B0-----:R-:W-:-:S04]  /*152f0*/  LOP3.LUT R4, R4, UR4, RZ, 0xc0, !PT ;  /* 0x0000000404047c12 */ /* 0x001fc8000f8ec0ff */
[----:B------:R-:W0:Y:S01]  /*15300*/  POPC R7, R4 ;  /* 0x0000000400077309 */ /* 0x000e220000000000 */
[----:B--2---:R-:W0:Y:S02]  /*15310*/  SHFL.IDX PT, R0, R3, R0, 0x1f ;  /* 0x00001f0003007589 */ /* 0x004e2400000e0000 */
[----:B0-----:R-:W-:-:S07]  /*15320*/  IADD3 R34, R0, UR48, R7 ;  /* 0x0000003000227c10 */ /* 0x001fce000fffe007 */
.L_x_7707:
[----:B------:R-:W-:Y:S05]  /*15330*/  BSYNC B0 ;  /* 0x0000000000007941 */ /* 0x000fea0003800000 */
.L_x_7706:
[----:B------:R-:W-:-:S05]  /*15340*/  IMAD.U32 R0, RZ, RZ, UR46 ;  /* 0x0000002eff007e24 */ /* 0x000fca000f8e00ff */
[----:B------:R-:W-:-:S13]  /*15350*/  ISETP.NE.AND P0, PT, R0, 0x3, PT ;  /* 0x000000030000780c */ /* 0x000fda0003f05270 */
[----:B------:R-:W-:Y:S05]  /*15360*/  @!P0 BRA `(.L_x_7708) ;  /* 0x0000000000048947 */ /* 0x000fea0003800000 */
[----:B------:R-:W-:Y:S01]  /*15370*/  BPT.TRAP 0x1 ;  /* 0x000000040000795c */ /* 0x000fe20000300000 */
.L_x_7708:
[----:B------:R-:W-:Y:S01]  /*15380*/  IMAD R4, R23, 0x8, R16 ;  /* 0x0000000817047824 */ /* 0x000fe200078e0210 */
[----:B0-----:R-:W-:Y:S01]  /*15390*/  SHF.L.U32 R3, R26, 0x1f, RZ ;  /* 0x0000001f1a037819 */ /* 0x001fe200000006ff */
[----:B------:R-:W-:Y:S01]  /*153a0*/  IMAD.MOV.U32 R5, RZ, RZ, -0x80 ;  /* 0xffffff80ff057424 */ /* 0x000fe200078e00ff */
[----:B------:R-:W-:Y:S02]  /*153b0*/  BSSY B0, `(.L_x_7709) ;  /* 0x0000004000007945 */ /* 0x000fe40003800000 */
[----:B------:R-:W0:Y:S01]  /*153c0*/  SYNCS.PHASECHK.TRANS64.TRYWAIT P0, [R4+URZ+0x28860], R3 ;  /* 0x02886003040075a7 */ /* 0x000e22000800017f */
[----:B------:R-:W-:Y:S01]  /*153d0*/  IMAD R24, R24, R5, UR37 ;  /* 0x0000002518187e24 */ /* 0x000fe2000f8e0205 */
[----:B0-----:R-:W-:Y:S06]  /*153e0*/  @!P0 BRA `(.L_x_7710) ;  /* 0x0000003400d48947 */ /* 0x001fec0003800000 */
.L_x_7809:
[----:B------:R-:W-:Y:S05]  /*153f0*/  BSYNC B0 ;  /* 0x0000000000007941 */ /* 0x000fea0003800000 */
.L_x_7709:
[----:B------:R-:W-:Y:S01]  /*15400*/  UMOV UR4, 0xffffffff ;  /* 0xffffffff00047882 */ /* 0x000fe20000000000 */
[----:B------:R-:W-:Y:S01]  /*15410*/  LOP3.LUT P3, RZ, R19, 0x8, RZ, 0xc0, !PT ;  /* 0x0000000813ff7812 */ /* 0x000fe2000786c0ff */
[----:B------:R-:W-:Y:S01]  /*15420*/  IMAD R7, R23, 0x4000, R30 ;  /* 0x0000400017077824 */ /* 0x000fe200078e021e */
[----:B------:R-:W-:Y:S01]  /*15430*/  LOP3.LUT P1, RZ, R19, 0x4, RZ, 0xc0, !PT ;  /* 0x0000000413ff7812 */ /* 0x000fe2000782c0ff */
[----:B------:R-:W-:Y:S01]  /*15440*/  IMAD.IADD R5, R24, 0x1, -R37 ;  /* 0x0000000118057824 */ /* 0x000fe200078e0a25 */
[----:B------:R-:W-:Y:S11]  /*15450*/  BRA.DIV UR4, `(.L_x_7711) ;  /* 0x0000003604cc7947 */ /* 0x000ff6000b800000 */
[----:B------:R-:W1:Y:S01]  /*15460*/  SHFL.IDX PT, R14, R17, RZ, 0x181f ;  /* 0x00181fff110e7589 */ /* 0x000e6200000e0000 */
[----:B------:R-:W-:-:S03]  /*15470*/  IMAD.SHL.U32 R6, R35, 0x2, RZ ;  /* 0x0000000223067824 */ /* 0x000fc600078e00ff */
[----:B------:R-:W0:Y:S02]  /*15480*/  SHFL.IDX PT, R0, R18, RZ, 0x181f ;  /* 0x00181fff12007589 */ /* 0x000e2400000e0000 */
[----:B-1----:R-:W-:Y:S02]  /*15490*/  IADD3 R2, P0, R14, R6, RZ ;  /* 0x000000060e027210 */ /* 0x002fe40007f1e0ff */
[----:B------:R-:W1:Y:S03]  /*154a0*/  SHFL.IDX PT, R14, R17, 0x1, 0x181f ;  /* 0x00381f00110e7f89 */ /* 0x000e6600000e0000 */
[----:B0-----:R-:W-:Y:S01]  /*154b0*/  IMAD.X R3, RZ, RZ, R0, P0 ;  /* 0x000000ffff037224 */ /* 0x001fe200000e0600 */
[----:B------:R-:W-:Y:S01]  /*154c0*/  ISETP.LT.OR P0, PT, R5, 0x1, P3 ;  /* 0x000000010500780c */ /* 0x000fe20001f01670 */
[----:B------:R-:W-:Y:S02]  /*154d0*/  IMAD R0, R7, 0x2, R16 ;  /* 0x0000000207007824 */ /* 0x000fe400078e0210 */
[----:B------:R-:W0:Y:S10]  /*154e0*/  SHFL.IDX PT, R7, R18, 0x1, 0x181f ;  /* 0x00381f0012077f89 */ /* 0x000e3400000e0000 */
        /* <DEDUP_REMOVED lines=50> */
[----:B--23--:R1:W-:Y:S02]  /*15810*/  LDGSTS.E.BYPASS.LTC128B.128 [R0+0x7400], desc[UR52][R2.64+0x80], !P0 ;  /* 0x0740008002007fae */ /* 0x00c3e4000c101d74 */
.L_x_7827:
        /* <DEDUP_REMOVED lines=11> */
.L_x_7712:
        /* <DEDUP_REMOVED lines=11> */
.L_x_7713:
[----:B------:R0:W-:Y:S01]  /*15980*/  SYNCS.ARRIVE.TRANS64.A1T0 RZ, [R4+URZ+0x28850], RZ ;  /* 0x028850ff04ff79a7 */ /* 0x0001e2000810003f */
[----:B------:R-:W-:-:S05]  /*15990*/  VIADD R23, R23, 0x1 ;  /* 0x0000000117177836 */ /* 0x000fca0000000000 */
[----:B------:R-:W-:-:S04]  /*159a0*/  ISETP.NE.AND P0, PT, R23, 0x2, PT ;  /* 0x000000021700780c */ /* 0x000fc80003f05270 */
[----:B------:R-:W-:Y:S02]  /*159b0*/  SEL R3, RZ, 0x1, P0 ;  /* 0x00000001ff037807 */ /* 0x000fe40000000000 */
[----:B------:R-:W-:Y:S02]  /*159c0*/  SEL R23, R23, RZ, P0 ;  /* 0x000000ff17177207 */ /* 0x000fe40000000000 */
[----:B0-----:R-:W-:-:S07]  /*159d0*/  LOP3.LUT R26, R26, R3, RZ, 0x3c, !PT ;  /* 0x000000031a1a7212 */ /* 0x001fce00078e3cff */
.L_x_7673:
[----:B------:R-:W-:Y:S05]  /*159e0*/  BSYNC B7 ;  /* 0x0000000000077941 */ /* 0x000fea0003800000 */
.L_x_7671:
        /* <DEDUP_REMOVED lines=11> */
.L_x_7714:
[----:B------:R-:W-:-:S03]  /*15aa0*/  UMOV UR4, 0xffffffff ;  /* 0xffffffff00047882 */ /* 0x000fc60000000000 */
[----:B------:R-:W-:Y:S05]  /*15ab0*/  BRA.DIV UR4, `(.L_x_7716) ;  /* 0x0000003a04ec7947 */ /* 0x000fea000b800000 */
[----:B------:R0:W1:Y:S02]  /*15ac0*/  SHFL.IDX PT, R14, R34, RZ, 0x1f ;  /* 0x00001fff220e7589 */ /* 0x00006400000e0000 */
.L_x_7830:
        /* <DEDUP_REMOVED lines=8> */
.L_x_7715:
[----:B------:R-:W-:Y:S02]  /*15b50*/  ULDC UR4, c[0x0][0xc38] ;  /* 0x00030e0000047ab9 */ /* 0x000fe40000000800 */
[----:B-1----:R-:W-:-:S13]  /*15b60*/  ISETP.GE.AND P0, PT, R34, UR4, PT ;  /* 0x0000000422007c0c */ /* 0x002fda000bf06270 */
[----:B------:R-:W-:Y:S05]  /*15b70*/  @!P0 BRA `(.L_x_7717) ;  /* 0xffffffc000848947 */ /* 0x000fea000383ffff */
.L_x_7662:
[----:B------:R-:W1:Y:S01]  /*15b80*/  S2R R5, SR_CgaCtaId ;  /* 0x0000000000057919 */ /* 0x000e620000008800 */
[----:B------:R-:W-:Y:S01]  /*15b90*/  VIADD R36, R36, 0x1 ;  /* 0x0000000124247836 */ /* 0x000fe20000000000 */
[----:B------:R-:W-:Y:S01]  /*15ba0*/  MOV R2, 0x400 ;  /* 0x0000040000027802 */ /* 0x000fe20000000f00 */
[----:B------:R-:W-:Y:S03]  /*15bb0*/  BSSY B0, `(.L_x_7718) ;  /* 0x0000008000007945 */ /* 0x000fe60003800000 */
[----:B------:R-:W-:-:S04]  /*15bc0*/  LEA.HI R0, R36, R36, RZ, 0x1 ;  /* 0x0000002424007211 */ /* 0x000fc800078f08ff */
[----:B------:R-:W-:-:S05]  /*15bd0*/  LOP3.LUT R3, R0, 0xfffffffe, RZ, 0xc0, !PT ;  /* 0xfffffffe00037812 */ /* 0x000fca00078ec0ff */
[----:B------:R-:W-:-:S05]  /*15be0*/  IMAD.IADD R0, R36, 0x1, -R3 ;  /* 0x0000000124007824 */ /* 0x000fca00078e0a03 */
[----:B------:R-:W-:Y:S02]  /*15bf0*/  SHF.L.U32 R0, R0, 0x1f, RZ ;  /* 0x0000001f00007819 */ /* 0x000fe400000006ff */
[----:B-1----:R-:W-:-:S04]  /*15c00*/  LEA R4, R5, R2, 0x18 ;  /* 0x0000000205047211 */ /* 0x002fc800078ec0ff */
[----:B------:R-:W1:Y:S02]  /*15c10*/  SYNCS.PHASECHK.TRANS64.TRYWAIT P0, [R4+URZ+0x28820], R0 ;  /* 0x02882000040075a7 */ /* 0x000e64000800017f */
[----:B-1----:R-:W-:Y:S05]  /*15c20*/  @!P0 BRA `(.L_x_7719) ;  /* 0x0000003800b88947 */ /* 0x002fea0003800000 */
.L_x_7831:
[----:B------:R-:W-:Y:S05]  /*15c30*/  BSYNC B0 ;  /* 0x0000000000007941 */ /* 0x000fea0003800000 */
.L_x_7718:
[----:B------:R-:W-:-:S03]  /*15c40*/  UMOV UR4, 0xffffffff ;  /* 0xffffffff00047882 */ /* 0x000fc60000000000 */
[----:B------:R-:W-:Y:S05]  /*15c50*/  BRA.DIV UR4, `(.L_x_7720) ;  /* 0x0000003a04c07947 */ /* 0x000fea000b800000 */
[----:B-1----:R-:W1:Y:S02]  /*15c60*/  S2R R0, SR_TID.X ;  /* 0x0000000000007919 */ /* 0x002e640000002100 */
[----:B-1----:R-:W-:-:S04]  /*15c70*/  SHF.R.U32.HI R0, RZ, 0x5, R0 ;  /* 0x00000005ff007819 */ /* 0x002fc80000011600 */
[----:B------:R-:W-:-:S05]  /*15c80*/  LOP3.LUT R0, R0, 0x3, RZ, 0xc0, !PT ;  /* 0x0000000300007812 */ /* 0x000fca00078ec0ff */
[----:B------:R1:W2:Y:S02]  /*15c90*/  SHFL.IDX PT, R14, R0, RZ, 0x1f ;  /* 0x00001fff000e7589 */ /* 0x0002a400000e0000 */
.L_x_7834:
[----:B--2---:R-:W-:Y:S01]  /*15ca0*/  ISETP.NE.AND P0, PT, R14, RZ, PT ;  /* 0x000000ff0e00720c */ /* 0x004fe20003f05270 */
[----:B------:R-:W-:-:S12]  /*15cb0*/  BSSY B0, `(.L_x_7721) ;  /* 0x0000024000007945 */ /* 0x000fd80003800000 */
[----:B------:R-:W-:Y:S05]  /*15cc0*/  @P0 BRA `(.L_x_7722) ;  /* 0x0000000000880947 */ /* 0x000fea0003800000 */
[----:B------:R-:W-:-:S03]  /*15cd0*/  UMOV UR4, 0xffffffff ;  /* 0xffffffff00047882 */ /* 0x000fc60000000000 */
[----:B------:R-:W-:Y:S05]  /*15ce0*/  BRA.DIV UR4, `(.L_x_7723) ;  /* 0x0000003a04d07947 */ /* 0x000fea000b800000 */
[----:B------:R-:W-:-:S13]  /*15cf0*/  ELECT P6, URZ, PT ;  /* 0x00000000003f782f */ /* 0x000fda00038c0000 */
.L_x_7837:
[----:B------:R-:W-:Y:S05]  /*15d00*/  @!P6 BRA `(.L_x_7722) ;  /* 0x000000000078e947 */ /* 0x000fea0003800000 */
[----:B------:R-:W-:-:S06]  /*15d10*/  ULOP3.LUT UR4, UR36, 0x2, URZ, 0xfc, !UPT ;  /* 0x0000000224047892 */ /* 0x000fcc000f8efc3f */
[----:B-1----:R-:W-:-:S05]  /*15d20*/  IMAD.U32 R0, RZ, RZ, UR4 ;  /* 0x00000004ff007e24 */ /* 0x002fca000f8e00ff */
[----:B------:R-:W-:-:S13]  /*15d30*/  ISETP.NE.AND P0, PT, R0, 0x3, PT ;  /* 0x000000030000780c */ /* 0x000fda0003f05270 */
[----:B------:R-:W-:Y:S05]  /*15d40*/  @!P0 BRA `(.L_x_7724) ;  /* 0x0000000000048947 */ /* 0x000fea0003800000 */
[----:B------:R-:W-:Y:S01]  /*15d50*/  BPT.TRAP 0x1 ;  /* 0x000000040000795c */ /* 0x000fe20000300000 */
.L_x_7724:
[C---:B------:R-:W-:Y:S01]  /*15d60*/  IMAD R5, R23.reuse, 0x8, R4 ;  /* 0x0000000817057824 */ /* 0x040fe200078e0204 */
[----:B------:R-:W-:Y:S01]  /*15d70*/  SHF.L.U32 R0, R26, 0x1f, RZ ;  /* 0x0000001f1a007819 */ /* 0x000fe200000006ff */
[----:B------:R-:W-:-:S03]  /*15d80*/  VIADD R23, R23, 0x1 ;  /* 0x0000000117177836 */ /* 0x000fc60000000000 */
[----:B------:R-:W1:Y:S02]  /*15d90*/  SYNCS.PHASECHK.TRANS64.TRYWAIT P1, [R5+URZ+0x28840], R0 ;  /* 0x02884000050075a7 */ /* 0x000e64000802017f */
[----:B------:R-:W-:-:S04]  /*15da0*/  ISETP.NE.AND P2, PT, R23, 0x2, PT ;  /* 0x000000021700780c */ /* 0x000fc80003f45270 */
[----:B------:R-:W-:Y:S01]  /*15db0*/  SEL R3, RZ, 0x1, P2 ;  /* 0x00000001ff037807 */ /* 0x000fe20001000000 */
[----:B-1----:R-:W-:Y:S08]  /*15dc0*/  @!P1 BRA `(.L_x_7725) ;  /* 0x0000003800b89947 */ /* 0x002ff00003800000 */
.L_x_7838:
[----:B------:R-:W-:Y:S02]  /*15dd0*/  SEL R23, R23, RZ, P2 ;  /* 0x000000ff17177207 */ /* 0x000fe40001000000 */
[----:B------:R-:W-:Y:S01]  /*15de0*/  LOP3.LUT R2, R26, R3, RZ, 0x3c, !PT ;  /* 0x000000031a027212 */ /* 0x000fe200078e3cff */
[----:B------:R-:W-:Y:S06]  /*15df0*/  @!P0 BRA `(.L_x_7726) ;  /* 0x0000000000048947 */ /* 0x000fec0003800000 */
[----:B------:R-:W-:Y:S01]  /*15e00*/  BPT.TRAP 0x1 ;  /* 0x000000040000795c */ /* 0x000fe20000300000 */
.L_x_7726:
[----:B------:R-:W-:Y:S01]  /*15e10*/  IMAD R23, R23, 0x8, R4 ;  /* 0x0000000817177824 */ /* 0x000fe200078e0204 */
[----:B------:R-:W-:-:S04]  /*15e20*/  SHF.L.U32 R2, R2, 0x1f, RZ ;  /* 0x0000001f02027819 */ /* 0x000fc800000006ff */
[----:B------:R-:W2:Y:S02]  /*15e30*/  SYNCS.PHASECHK.TRANS64.TRYWAIT P1, [R23+URZ+0x28840], R2 ;  /* 0x02884002170075a7 */ /* 0x000ea4000802017f */
[----:B--2---:R-:W-:Y:S05]  /*15e40*/  @!P1 BRA `(.L_x_7727) ;  /* 0x0000003800ac9947 */ /* 0x004fea0003800000 */
.L_x_7839:
[----:B------:R-:W-:Y:S05]  /*15e50*/  @!P0 BRA `(.L_x_7728) ;  /* 0x0000000000048947 */ /* 0x000fea0003800000 */
[----:B------:R-:W-:Y:S01]  /*15e60*/  BPT.TRAP 0x1 ;  /* 0x000000040000795c */ /* 0x000fe20000300000 */
.L_x_7728:
[----:B------:R-:W3:Y:S02]  /*15e70*/  SYNCS.PHASECHK.TRANS64.TRYWAIT P1, [R5+URZ+0x28860], R0 ;  /* 0x02886000050075a7 */ /* 0x000ee4000802017f */
[----:B---3--:R-:W-:Y:S05]  /*15e80*/  @!P1 BRA `(.L_x_7729) ;  /* 0x0000003800b09947 */ /* 0x008fea0003800000 */
.L_x_7840:
[----:B------:R-:W-:Y:S05]  /*15e90*/  @!P0 BRA `(.L_x_7730) ;  /* 0x0000000000048947 */ /* 0x000fea0003800000 */
[----:B------:R-:W-:Y:S01]  /*15ea0*/  BPT.TRAP 0x1 ;  /* 0x000000040000795c */ /* 0x000fe20000300000 */
.L_x_7730:
[----:B----4-:R4:W0:Y:S02]  /*15eb0*/  SYNCS.PHASECHK.TRANS64.TRYWAIT P0, [R23+URZ+0x28860], R2 ;  /* 0x02886002170075a7 */ /* 0x010824000800017f */
[----:B0-----:R-:W-:Y:S05]  /*15ec0*/  @!P0 NANOSLEEP.SYNCS 0x989680 ;  /* 0x009896800000895d */ /* 0x001fea0003900000 */
[----:B------:R-:W0:Y:S02]  /*15ed0*/  @!P0 SYNCS.PHASECHK.TRANS64 P0, [R23+URZ+0x28860], R2 ;  /* 0x02886002170085a7 */ /* 0x000e24000800007f */
[----:B0-----:R-:W-:Y:S05]  /*15ee0*/  @!P0 BRA `(.L_x_7730) ;  /* 0xfffffffc00f08947 */ /* 0x001fea000383ffff */
.L_x_7722:
[----:B------:R-:W-:Y:S05]  /*15ef0*/  BSYNC B0 ;  /* 0x0000000000007941 */ /* 0x000fea0003800000 */
.L_x_7721:
[----:B------:R-:W-:Y:S05]  /*15f00*/  EXIT ;  /* 0x000000000000794d */ /* 0x000fea0003800000 */
.L_x_7567:
[----:B0-----:R-:W-:-:S04]  /*15f10*/  IMAD.U32 R3, RZ, RZ, UR41 ;  /* 0x00000029ff037e24 */ /* 0x001fc8000f8e00ff */
[----:B------:R0:W1:Y:S03]  /*15f20*/  SYNCS.PHASECHK.TRANS64.TRYWAIT P1, [R3+URZ+0x28800], R0 ;  /* 0x02880000030075a7 */ /* 0x000066000802017f */
[----:B-1----:R-:W-:Y:S05]  /*15f30*/  @!P1 NANOSLEEP.SYNCS 0x989680 ;  /* 0x009896800000995d */ /* 0x002fea0003900000 */
[----:B------:R-:W1:Y:S02]  /*15f40*/  @!P1 SYNCS.PHASECHK.TRANS64 P1, [R3+URZ+0x28800], R0 ;  /* 0x02880000030095a7 */ /* 0x000e64000802007f */
[----:B-1----:R-:W-:Y:S05]  /*15f50*/  @!P1 BRA `(.L_x_7567) ;  /* 0xfffffffc00ec9947 */ /* 0x002fea000383ffff */
[----:B------:R-:W-:Y:S05]  /*15f60*/  BRA `(.L_x_7731) ;  /* 0xfffffeb800907947 */ /* 0x000fea000383ffff */
.L_x_7571:
[----:B-1----:R1:W2:Y:S02]  /*15f70*/  SYNCS.PHASECHK.TRANS64.TRYWAIT P1, [R9+URZ+0x28830], R0 ;  /* 0x02883000090075a7 */ /* 0x0022a4000802017f */
[----:B--2---:R-:W-:Y:S05]  /*15f80*/  @!P1 NANOSLEEP.SYNCS 0x989680 ;  /* 0x009896800000995d */ /* 0x004fea0003900000 */
[----:B------:R-:W2:Y:S02]  /*15f90*/  @!P1 SYNCS.PHASECHK.TRANS64 P1, [R9+URZ+0x28830], R0 ;  /* 0x02883000090095a7 */ /* 0x000ea4000802007f */
[----:B--2---:R-:W-:Y:S05]  /*15fa0*/  @!P1 BRA `(.L_x_7571) ;  /* 0xfffffffc00f09947 */ /* 0x004fea000383ffff */
[----:B------:R-:W-:Y:S05]  /*15fb0*/  BRA `(.L_x_7570) ;  /* 0xfffffeb800ac7947 */ /* 0x000fea000383ffff */
.L_x_7588:
[----:B-1----:R-:W-:-:S04]  /*15fc0*/  IMAD.U32 R7, RZ, RZ, UR6 ;  /* 0x00000006ff077e24 */ /* 0x002fc8000f8e00ff */
[----:B------:R1:W2:Y:S03]  /*15fd0*/  SYNCS.PHASECHK.TRANS64.TRYWAIT P1, [R7+URZ+0x28830], R6 ;  /* 0x02883006070075a7 */ /* 0x0002a6000802017f */
[----:B--2---:R-:W-:Y:S05]  /*15fe0*/  @!P1 NANOSLEEP.SYNCS 0x989680 ;  /* 0x009896800000995d */ /* 0x004fea0003900000 */
[----:B------:R-:W2:Y:S02]  /*15ff0*/  @!P1 SYNCS.PHASECHK.TRANS64 P1, [R7+URZ+0x28830], R6 ;  /* 0x02883006070095a7 */ /* 0x000ea4000802007f */
[----:B--2---:R-:W-:Y:S05]  /*16000*/  @!P1 BRA `(.L_x_7588) ;  /* 0xfffffffc00ec9947 */ /* 0x004fea000383ffff */
[----:B------:R-:W-:Y:S05]  /*16010*/  BRA `(.L_x_7585) ;  /* 0xfffffef4008c7947 */ /* 0x000fea000383ffff */
.L_x_7592:
[----:B-1----:R-:W-:-:S04]  /*16020*/  IMAD.U32 R7, RZ, RZ, UR6 ;  /* 0x00000006ff077e24 */ /* 0x002fc8000f8e00ff */
[----:B------:R1:W2:Y:S03]  /*16030*/  SYNCS.PHASECHK.TRANS64.TRYWAIT P1, [R7+URZ+0x28850], R6 ;  /* 0x02885006070075a7 */ /* 0x0002a6000802017f */
[----:B--2---:R-:W-:Y:S05]  /*16040*/  @!P1 NANOSLEEP.SYNCS 0x989680 ;  /* 0x009896800000995d */ /* 0x004fea0003900000 */
[----:B------:R-:W2:Y:S02]  /*16050*/  @!P1 SYNCS.PHASECHK.TRANS64 P1, [R7+URZ+0x28850], R6 ;  /* 0x02885006070095a7 */ /* 0x000ea4000802007f */
[----:B--2---:R-:W-:Y:S05]  /*16060*/  @!P1 BRA `(.L_x_7592) ;  /* 0xfffffffc00ec9947 */ /* 0x004fea000383ffff */
[----:B------:R-:W-:Y:S05]  /*16070*/  BRA `(.L_x_7589) ;  /* 0xfffffef800587947 */ /* 0x000fea000383ffff */
.L_x_7611:
[----:B-1----:R-:W-:-:S04]  /*16080*/  IMAD.U32 R6, RZ, RZ, UR6 ;  /* 0x00000006ff067e24 */ /* 0x002fc8000f8e00ff */
[----:B------:R1:W2:Y:S03]  /*16090*/  SYNCS.PHASECHK.TRANS64.TRYWAIT P1, [R6+URZ+0x28830], R3 ;  /* 0x02883003060075a7 */ /* 0x0002a6000802017f */
[----:B--2---:R-:W-:Y:S05]  /*160a0*/  @!P1 NANOSLEEP.SYNCS 0x989680 ;  /* 0x009896800000995d */ /* 0x004fea0003900000 */
[----:B------:R-:W2:Y:S02]  /*160b0*/  @!P1 SYNCS.PHASECHK.TRANS64 P1, [R6+URZ+0x28830], R3 ;  /* 0x02883003060095a7 */ /* 0x000ea4000802007f */
[----:B--2---:R-:W-:Y:S05]  /*160c0*/  @!P1 BRA `(.L_x_7611) ;  /* 0xfffffffc00ec9947 */ /* 0x004fea000383ffff */
[----:B------:R-:W-:Y:S05]  /*160d0*/  BRA `(.L_x_7608) ;  /* 0xffffff30004c7947 */ /* 0x000fea000383ffff */
.L_x_7615:
[----:B-1----:R-:W-:-:S04]  /*160e0*/  IMAD.U32 R6, RZ, RZ, UR6 ;  /* 0x00000006ff067e24 */ /* 0x002fc8000f8e00ff */
[----:B------:R1:W2:Y:S03]  /*160f0*/  SYNCS.PHASECHK.TRANS64.TRYWAIT P1, [R6+URZ+0x28850], R3 ;  /* 0x02885003060075a7 */ /* 0x0002a6000802017f */
[----:B--2---:R-:W-:Y:S05]  /*16100*/  @!P1 NANOSLEEP.SYNCS 0x989680 ;  /* 0x009896800000995d */ /* 0x004fea0003900000 */
[----:B------:R-:W2:Y:S02]  /*16110*/  @!P1 SYNCS.PHASECHK.TRANS64 P1, [R6+URZ+0x28850], R3 ;  /* 0x02885003060095a7 */ /* 0x000ea4000802007f */
[----:B--2---:R-:W-:Y:S05]  /*16120*/  @!P1 BRA `(.L_x_7615) ;  /* 0xfffffffc00ec9947 */ /* 0x004fea000383ffff */
[----:B------:R-:W-:Y:S05]  /*16130*/  BRA `(.L_x_7612) ;  /* 0xffffff3400187947 */ /* 0x000fea000383ffff */
.L_x_7623:
[----:B-1----:R-:W-:-:S04]  /*16140*/  IMAD.U32 R7, RZ, RZ, UR6 ;  /* 0x00000006ff077e24 */ /* 0x002fc8000f8e00ff */
[----:B------:R1:W2:Y:S03]  /*16150*/  SYNCS.PHASECHK.TRANS64.TRYWAIT P1, [R7+URZ+0x28830], R6 ;  /* 0x02883006070075a7 */ /* 0x0002a6000802017f */
[----:B--2---:R-:W-:Y:S05]  /*16160*/  @!P1 NANOSLEEP.SYNCS 0x989680 ;  /* 0x009896800000995d */ /* 0x004fea0003900000 */
[----:B------:R-:W2:Y:S02]  /*16170*/  @!P1 SYNCS.PHASECHK.TRANS64 P1, [R7+URZ+0x28830], R6 ;  /* 0x02883006070095a7 */ /* 0x000ea4000802007f */
[----:B--2---:R-:W-:Y:S05]  /*16180*/  @!P1 BRA `(.L_x_7623) ;  /* 0xfffffffc00ec9947 */ /* 0x004fea000383ffff */
[----:B------:R-:W-:Y:S05]  /*16190*/  BRA `(.L_x_7620) ;  /* 0xffffff5800407947 */ /* 0x000fea000383ffff */
.L_x_7627:
[----:B-1----:R-:W-:-:S04]  /*161a0*/  IMAD.U32 R7, RZ, RZ, UR6 ;  /* 0x00000006ff077e24 */ /* 0x002fc8000f8e00ff */
[----:B------:R1:W2:Y:S03]  /*161b0*/  SYNCS.PHASECHK.TRANS64.TRYWAIT P1, [R7+URZ+0x28850], R6 ;  /* 0x02885006070075a7 */ /* 0x0002a6000802017f */
[----:B--2---:R-:W-:Y:S05]  /*161c0*/  @!P1 NANOSLEEP.SYNCS 0x989680 ;  /* 0x009896800000995d */ /* 0x004fea0003900000 */
[----:B------:R-:W2:Y:S02]  /*161d0*/  @!P1 SYNCS.PHASECHK.TRANS64 P1, [R7+URZ+0x28850], R6 ;  /* 0x02885006070095a7 */ /* 0x000ea4000802007f */
[----:B--2---:R-:W-:Y:S05]  /*161e0*/  @!P1 BRA `(.L_x_7627) ;  /* 0xfffffffc00ec9947 */ /* 0x004fea000383ffff */
[----:B------:R-:W-:Y:S05]  /*161f0*/  BRA `(.L_x_7624) ;  /* 0xffffff5c00007947 */ /* 0x000fea000383ffff */
.L_x_7642:
[----:B-1----:R-:W-:-:S04]  /*16200*/  IMAD.U32 R4, RZ, RZ, UR5 ;  /* 0x00000005ff047e24 */ /* 0x002fc8000f8e00ff */
[----:B------:R1:W2:Y:S03]  /*16210*/  SYNCS.PHASECHK.TRANS64.TRYWAIT P1, [R4+URZ+0x28850], R3 ;  /* 0x02885003040075a7 */ /* 0x0002a6000802017f */
[----:B--2---:R-:W-:Y:S05]  /*16220*/  @!P1 NANOSLEEP.SYNCS 0x989680 ;  /* 0x009896800000995d */ /* 0x004fea0003900000 */
[----:B------:R-:W2:Y:S02]  /*16230*/  @!P1 SYNCS.PHASECHK.TRANS64 P1, [R4+URZ+0x28850], R3 ;  /* 0x02885003040095a7 */ /* 0x000ea4000802007f */
[----:B--2---:R-:W-:Y:S05]  /*16240*/  @!P1 BRA `(.L_x_7642) ;  /* 0xfffffffc00ec9947 */ /* 0x004fea000383ffff */
[----:B------:R-:W-:Y:S05]  /*16250*/  BRA `(.L_x_7641) ;  /* 0xffffff90002c7947 */ /* 0x000fea000383ffff */
.L_x_7679:
        /* <DEDUP_REMOVED lines=10> */
.L_x_7732:
[----:B------:R-:W-:Y:S05]  /*16300*/  BRA `(.L_x_7733) ;  /* 0xffffffc800007947 */ /* 0x000fea000383ffff */
.L_x_7682:
[----:B0-----:R0:W1:Y:S02]  /*16310*/  SYNCS.PHASECHK.TRANS64.TRYWAIT P0, [R7+URZ+0x28840], R2 ;  /* 0x02884002070075a7 */ /* 0x001064000800017f */
[----:B-1----:R-:W-:Y:S05]  /*16320*/  @!P0 NANOSLEEP.SYNCS 0x989680 ;  /* 0x009896800000895d */ /* 0x002fea0003900000 */
[----:B------:R-:W1:Y:S02]  /*16330*/  @!P0 SYNCS.PHASECHK.TRANS64 P0, [R7+URZ+0x28840], R2 ;  /* 0x02884002070085a7 */ /* 0x000e64000800007f */
[----:B-1----:R-:W-:Y:S05]  /*16340*/  @!P0 BRA `(.L_x_7682) ;  /* 0xfffffffc00f08947 */ /* 0x002fea000383ffff */
[----:B------:R-:W-:Y:S05]  /*16350*/  BRA `(.L_x_7734) ;  /* 0xffffffc800f87947 */ /* 0x000fea000383ffff */
.L_x_7683:
        /* <DEDUP_REMOVED lines=8> */
.L_x_7736:
[----:B------:R-:W-:Y:S05]  /*163e0*/  BSYNC B0 ;  /* 0x0000000000007941 */ /* 0x000fea0003800000 */
.L_x_7735:
        /* <DEDUP_REMOVED lines=9> */
.L_x_7737:
        /* <DEDUP_REMOVED lines=8> */
.L_x_7738:
[----:B------:R-:W-:Y:S01]  /*16500*/  @!PT LDS RZ, [RZ] ;  /* 0x00000000fffff984 */ /* 0x000fe20000000800 */
[----:B------:R-:W-:Y:S01]  /*16510*/  @!PT LDS RZ, [RZ] ;  /* 0x00000000fffff984 */ /* 0x000fe20000000800 */
[----:B------:R-:W-:Y:S01]  /*16520*/  @!PT LDS RZ, [RZ] ;  /* 0x00000000fffff984 */ /* 0x000fe20000000800 */
[----:B------:R0:W-:Y:S04]  /*16530*/  @P0 LDGSTS.E.BYPASS.LTC128B.128 [R9+0x18400], desc[UR52][R2.64], !P3 ;  /* 0x1840000002090fae */ /* 0x0001e8000d901d74 */
[----:B------:R0:W-:Y:S01]  /*16540*/  @P0 LDGSTS.E.BYPASS.LTC128B.128 [R9+0x1c400], desc[UR52][R2.64+0x80], !P2 ;  /* 0x1c40008002090fae */ /* 0x0001e2000d101d74 */
[----:B------:R-:W-:Y:S01]  /*16550*/  ISETP.GE.AND P0, PT, R6, 0x11, PT ;  /* 0x000000110600780c */ /* 0x000fe20003f06270 */
[----:B------:R-:W-:-:S12]  /*16560*/  IMAD.MOV.U32 R13, RZ, RZ, R4 ;  /* 0x000000ffff0d7224 */ /* 0x000fd800078e0004 */
[----:B------:R-:W-:Y:S02]  /*16570*/  @P0 IMAD R25, R5, 0x2, R16 ;  /* 0x0000000205190824 */ /* 0x000fe400078e0210 */
[----:B0-----:R-:W-:-:S07]  /*16580*/  IMAD.MOV.U32 R8, RZ, RZ, R14 ;  /* 0x000000ffff087224 */ /* 0x001fce00078e000e */
[----:B------:R-:W-:Y:S05]  /*16590*/  WARPSYNC.COLLECTIVE R15, `(.L_x_7739) ;  /* 0x000000000f087348 */ /* 0x000fea0003c00000 */
[----:B------:R0:W1:Y:S02]  /*165a0*/  SHFL.IDX P6, R14, R13, R12, R11 ;  /* 0x0000000c0d0e7389 */ /* 0x00006400000c000b */
[----:B01----:R-:W-:Y:S01]  /*165b0*/  ENDCOLLECTIVE ;  /* 0x000000000000791b */ /* 0x003fe20003800000 */
.L_x_7739:
[----:B------:R-:W-:Y:S02]  /*165c0*/  IMAD.MOV.U32 R13, RZ, RZ, R0 ;  /* 0x000000ffff0d7224 */ /* 0x000fe400078e0000 */
[----:B------:R-:W-:Y:S01]  /*165d0*/  IMAD.MOV.U32 R12, RZ, RZ, 0x2 ;  /* 0x00000002ff0c7424 */ /* 0x000fe200078e00ff */
[----:B------:R-:W-:-:S05]  /*165e0*/  @P0 LEA R14, P1, R35, R14, 0x1 ;  /* 0x0000000e230e0211 */ /* 0x000fca00078208ff */
[----:B------:R-:W-:-:S08]  /*165f0*/  @P0 IMAD.MOV.U32 R2, RZ, RZ, R14 ;  /* 0x000000ffff020224 */ /* 0x000fd000078e000e */
[----:B------:R-:W-:Y:S05]  /*16600*/  WARPSYNC.COLLECTIVE R15, `(.L_x_7740) ;  /* 0x000000000f087348 */ /* 0x000fea0003c00000 */
[----:B------:R0:W1:Y:S02]  /*16610*/  SHFL.IDX P6, R14, R13, R12, R11 ;  /* 0x0000000c0d0e7389 */ /* 0x00006400000c000b */
[----:B01----:R-:W-:Y:S01]  /*16620*/  ENDCOLLECTIVE ;  /* 0x000000000000791b */ /* 0x003fe20003800000 */
.L_x_7740:
[----:B------:R-:W-:-:S04]  /*16630*/  @P0 IMAD.X R21, RZ, RZ, R8, P1 ;  /* 0x000000ffff150224 */ /* 0x000fc800008e0608 */
[----:B------:R-:W-:-:S05]  /*16640*/  @P0 IMAD.MOV.U32 R3, RZ, RZ, R21 ;  /* 0x000000ffff030224 */ /* 0x000fca00078e0015 */
[----:B------:R-:W-:Y:S01]  /*16650*/  @!PT LDS RZ, [RZ] ;  /* 0x00000000fffff984 */ /* 0x000fe20000000800 */
[----:B------:R-:W-:Y:S01]  /*16660*/  @!PT LDS RZ, [RZ] ;  /* 0x00000000fffff984 */ /* 0x000fe20000000800 */
[----:B------:R-:W-:Y:S01]  /*16670*/  @!PT LDS RZ, [RZ] ;  /* 0x00000000fffff984 */ /* 0x000fe20000000800 */
        /* <DEDUP_REMOVED lines=8> */
.L_x_7741:
        /* <DEDUP_REMOVED lines=8> */
.L_x_7742:
        /* <DEDUP_REMOVED lines=13> */
.L_x_7743:
        /* <DEDUP_REMOVED lines=8> */
.L_x_7744:
        /* <DEDUP_REMOVED lines=13> */
.L_x_7745:
        /* <DEDUP_REMOVED lines=8> */
.L_x_7746:
        /* <DEDUP_REMOVED lines=13> */
.L_x_7747:
        /* <DEDUP_REMOVED lines=8> */
.L_x_7748:
        /* <DEDUP_REMOVED lines=13> */
.L_x_7749:
        /* <DEDUP_REMOVED lines=8> */
.L_x_7750:
        /* <DEDUP_REMOVED lines=8> */
[----:B------:R-:W-:-:S07]  /*16d40*/  IMAD.MOV.U32 R8, RZ, RZ, R14 ;  /* 0x000000ffff087224 */ /* 0x000fce00078e000e */
[----:B0-----:R-:W-:Y:S05]  /*16d50*/  WARPSYNC.COLLECTIVE R15, `(.L_x_7751) ;  /* 0x000000000f087348 */ /* 0x001fea0003c00000 */
[----:B------:R1:W2:Y:S02]  /*16d60*/  SHFL.IDX P6, R14, R13, R12, R11 ;  /* 0x0000000c0d0e7389 */ /* 0x0002a400000c000b */
[----:B012---:R-:W-:Y:S01]  /*16d70*/  ENDCOLLECTIVE ;  /* 0x000000000000791b */ /* 0x007fe20003800000 */
.L_x_7751:
[----:B------:R-:W-:Y:S05]  /*16d80*/  BRA `(.L_x_7752) ;  /* 0xffffffc400ec7947 */ /* 0x000fea000383ffff */
.L_x_7688:
        /* <DEDUP_REMOVED lines=8> */
.L_x_7753:
[C---:B------:R-:W-:Y:S01]  /*16e10*/  VIADD R6, R5.reuse, 0x10 ;  /* 0x0000001005067836 */ /* 0x040fe20000000000 */
[----:B------:R-:W-:Y:S01]  /*16e20*/  ISETP.GE.AND P0, PT, R5, UR38, PT ;  /* 0x0000002605007c0c */ /* 0x000fe2000bf06270 */
[----:B------:R-:W-:Y:S02]  /*16e30*/  IMAD.MOV.U32 R13, RZ, RZ, R0 ;  /* 0x000000ffff0d7224 */ /* 0x000fe400078e0000 */
[----:B------:R-:W-:-:S10]  /*16e40*/  IMAD.MOV.U32 R2, RZ, RZ, R14 ;  /* 0x000000ffff027224 */ /* 0x000fd400078e000e */
[----:B------:R-:W-:Y:S05]  /*16e50*/  WARPSYNC.COLLECTIVE R15, `(.L_x_7754) ;  /* 0x000000000f087348 */ /* 0x000fea0003c00000 */
[----:B------:R0:W1:Y:S02]  /*16e60*/  SHFL.IDX P6, R14, R13, R12, R11 ;  /* 0x0000000c0d0e7389 */ /* 0x00006400000c000b */
[----:B01----:R-:W-:Y:S01]  /*16e70*/  ENDCOLLECTIVE ;  /* 0x000000000000791b */ /* 0x003fe20003800000 */
.L_x_7754:
        /* <DEDUP_REMOVED lines=8> */
.L_x_7755:
[----:B------:R-:W-:Y:S01]  /*16f00*/  @!PT LDS RZ, [RZ] ;  /* 0x00000000fffff984 */ /* 0x000fe20000000800 */
[----:B------:R-:W-:Y:S01]  /*16f10*/  @!PT LDS RZ, [RZ] ;  /* 0x00000000fffff984 */ /* 0x000fe20000000800 */
[----:B------:R-:W-:Y:S01]  /*16f20*/  @!PT LDS RZ, [RZ] ;  /* 0x00000000fffff984 */ /* 0x000fe20000000800 */
[----:B------:R0:W-:Y:S04]  /*16f30*/  @!P0 LDGSTS.E.BYPASS.LTC128B.128 [R33+0x10400], desc[UR52][R2.64], !P4 ;  /* 0x1040000002218fae */ /* 0x0001e8000e101d74 */
[----:B------:R0:W-:Y:S01]  /*16f40*/  @!P0 LDGSTS.E.BYPASS.LTC128B.128 [R33+0x14400], desc[UR52][R2.64+0x80], !P5 ;  /* 0x1440008002218fae */ /* 0x0001e2000e901d74 */
[----:B------:R-:W-:Y:S01]  /*16f50*/  ISETP.GE.AND P0, PT, R6, UR38, PT ;  /* 0x0000002606007c0c */ /* 0x000fe2000bf06270 */
[----:B------:R-:W-:Y:S02]  /*16f60*/  IMAD.MOV.U32 R13, RZ, RZ, R0 ;  /* 0x000000ffff0d7224 */ /* 0x000fe400078e0000 */
[----:B------:R-:W-:-:S10]  /*16f70*/  IMAD.MOV.U32 R6, RZ, RZ, R14 ;  /* 0x000000ffff067224 */ /* 0x000fd400078e000e */
[----:B0-----:R-:W-:Y:S05]  /*16f80*/  WARPSYNC.COLLECTIVE R15, `(.L_x_7756) ;  /* 0x000000000f087348 */ /* 0x001fea0003c00000 */
[----:B------:R1:W2:Y:S02]  /*16f90*/  SHFL.IDX P6, R14, R13, R12, R11 ;  /* 0x0000000c0d0e7389 */ /* 0x0002a400000c000b */
[----:B012---:R-:W-:Y:S01]  /*16fa0*/  ENDCOLLECTIVE ;  /* 0x000000000000791b */ /* 0x007fe20003800000 */
.L_x_7756:
[----:B------:R-:W-:Y:S02]  /*16fb0*/  IMAD.MOV.U32 R13, RZ, RZ, R4 ;  /* 0x000000ffff0d7224 */ /* 0x000fe400078e0004 */
[----:B------:R-:W-:Y:S01]  /*16fc0*/  IMAD.MOV.U32 R12, RZ, RZ, 0x2 ;  /* 0x00000002ff0c7424 */ /* 0x000fe200078e00ff */
[----:B------:R-:W-:-:S05]  /*16fd0*/  @!P0 LEA R14, P1, R35, R14, 0x1 ;  /* 0x0000000e230e8211 */ /* 0x000fca00078208ff */
[----:B------:R-:W-:-:S08]  /*16fe0*/  @!P0 IMAD.MOV.U32 R2, RZ, RZ, R14 ;  /* 0x000000ffff028224 */ /* 0x000fd000078e000e */
[----:B------:R-:W-:Y:S05]  /*16ff0*/  WARPSYNC.COLLECTIVE R15, `(.L_x_7757) ;  /* 0x000000000f087348 */ /* 0x000fea0003c00000 */
[----:B------:R0:W1:Y:S02]  /*17000*/  SHFL.IDX P6, R14, R13, R12, R11 ;  /* 0x0000000c0d0e7389 */ /* 0x00006400000c000b */
[----:B01----:R-:W-:Y:S01]  /*17010*/  ENDCOLLECTIVE ;  /* 0x000000000000791b */ /* 0x003fe20003800000 */
.L_x_7757:
        /* <DEDUP_REMOVED lines=14> */
.L_x_7758:
[----:B------:R-:W-:Y:S02]  /*17100*/  IMAD.MOV.U32 R13, RZ, RZ, R4 ;  /* 0x000000ffff0d7224 */ /* 0x000fe400078e0004 */
[----:B------:R-:W-:Y:S01]  /*17110*/  IMAD.MOV.U32 R12, RZ, RZ, 0x3 ;  /* 0x00000003ff0c7424 */ /* 0x000fe200078e00ff */
[----:B------:R-:W-:-:S05]  /*17120*/  @!P0 LEA R14, P1, R35, R14, 0x1 ;  /* 0x0000000e230e8211 */ /* 0x000fca00078208ff */
[----:B------:R-:W-:-:S08]  /*17130*/  @!P0 IMAD.MOV.U32 R2, RZ, RZ, R14 ;  /* 0x000000ffff028224 */ /* 0x000fd000078e000e */
[----:B------:R-:W-:Y:S05]  /*17140*/  WARPSYNC.COLLECTIVE R15, `(.L_x_7759) ;  /* 0x000000000f087348 */ /* 0x000fea0003c00000 */
[----:B------:R0:W1:Y:S02]  /*17150*/  SHFL.IDX P6, R14, R13, R12, R11 ;  /* 0x0000000c0d0e7389 */ /* 0x00006400000c000b */
[----:B01----:R-:W-:Y:S01]  /*17160*/  ENDCOLLECTIVE ;  /* 0x000000000000791b */ /* 0x003fe20003800000 */
.L_x_7759:
        /* <DEDUP_REMOVED lines=14> */
.L_x_7760:
[----:B------:R-:W-:Y:S02]  /*17250*/  IMAD.MOV.U32 R13, RZ, RZ, R4 ;  /* 0x000000ffff0d7224 */ /* 0x000fe400078e0004 */
[----:B------:R-:W-:Y:S01]  /*17260*/  IMAD.MOV.U32 R12, RZ, RZ, 0x4 ;  /* 0x00000004ff0c7424 */ /* 0x000fe200078e00ff */
[----:B------:R-:W-:-:S05]  /*17270*/  @!P0 LEA R14, P1, R35, R14, 0x1 ;  /* 0x0000000e230e8211 */ /* 0x000fca00078208ff */
[----:B------:R-:W-:-:S08]  /*17280*/  @!P0 IMAD.MOV.U32 R2, RZ, RZ, R14 ;  /* 0x000000ffff028224 */ /* 0x000fd000078e000e */
[----:B------:R-:W-:Y:S05]  /*17290*/  WARPSYNC.COLLECTIVE R15, `(.L_x_7761) ;  /* 0x000000000f087348 */ /* 0x000fea0003c00000 */
[----:B------:R0:W1:Y:S02]  /*172a0*/  SHFL.IDX P6, R14, R13, R12, R11 ;  /* 0x0000000c0d0e7389 */ /* 0x00006400000c000b */
[----:B01----:R-:W-:Y:S01]  /*172b0*/  ENDCOLLECTIVE ;  /* 0x000000000000791b */ /* 0x003fe20003800000 */
.L_x_7761:
        /* <DEDUP_REMOVED lines=14> */
.L_x_7762:
[----:B------:R-:W-:Y:S02]  /*173a0*/  IMAD.MOV.U32 R13, RZ, RZ, R4 ;  /* 0x000000ffff0d7224 */ /* 0x000fe400078e0004 */
[----:B------:R-:W-:Y:S01]  /*173b0*/  IMAD.MOV.U32 R12, RZ, RZ, 0x5 ;  /* 0x00000005ff0c7424 */ /* 0x000fe200078e00ff */
[----:B------:R-:W-:-:S05]  /*173c0*/  @!P0 LEA R14, P1, R35, R14, 0x1 ;  /* 0x0000000e230e8211 */ /* 0x000fca00078208ff */
[----:B------:R-:W-:-:S08]  /*173d0*/  @!P0 IMAD.MOV.U32 R2, RZ, RZ, R14 ;  /* 0x000000ffff028224 */ /* 0x000fd000078e000e */
[----:B------:R-:W-:Y:S05]  /*173e0*/  WARPSYNC.COLLECTIVE R15, `(.L_x_7763) ;  /* 0x000000000f087348 */ /* 0x000fea0003c00000 */
[----:B------:R0:W1:Y:S02]  /*173f0*/  SHFL.IDX P6, R14, R13, R12, R11 ;  /* 0x0000000c0d0e7389 */ /* 0x00006400000c000b */
[----:B01----:R-:W-:Y:S01]  /*17400*/  ENDCOLLECTIVE ;  /* 0x000000000000791b */ /* 0x003fe20003800000 */
.L_x_7763:
        /* <DEDUP_REMOVED lines=14> */
.L_x_7764:
[----:B------:R-:W-:Y:S02]  /*174f0*/  IMAD.MOV.U32 R13, RZ, RZ, R4 ;  /* 0x000000ffff0d7224 */ /* 0x000fe400078e0004 */
[----:B------:R-:W-:Y:S01]  /*17500*/  IMAD.MOV.U32 R12, RZ, RZ, 0x6 ;  /* 0x00000006ff0c7424 */ /* 0x000fe200078e00ff */
[----:B------:R-:W-:-:S05]  /*17510*/  @!P0 LEA R14, P1, R35, R14, 0x1 ;  /* 0x0000000e230e8211 */ /* 0x000fca00078208ff */
[----:B------:R-:W-:-:S08]  /*17520*/  @!P0 IMAD.MOV.U32 R2, RZ, RZ, R14 ;  /* 0x000000ffff028224 */ /* 0x000fd000078e000e */
[----:B------:R-:W-:Y:S05]  /*17530*/  WARPSYNC.COLLECTIVE R15, `(.L_x_7765) ;  /* 0x000000000f087348 */ /* 0x000fea0003c00000 */
[----:B------:R0:W1:Y:S02]  /*17540*/  SHFL.IDX P6, R14, R13, R12, R11 ;  /* 0x0000000c0d0e7389 */ /* 0x00006400000c000b */
[----:B01----:R-:W-:Y:S01]  /*17550*/  ENDCOLLECTIVE ;  /* 0x000000000000791b */ /* 0x003fe20003800000 */
.L_x_7765:
        /* <DEDUP_REMOVED lines=14> */
.L_x_7766:
[----:B------:R-:W-:Y:S02]  /*17640*/  IMAD.MOV.U32 R13, RZ, RZ, R4 ;  /* 0x000000ffff0d7224 */ /* 0x000fe400078e0004 */
[----:B------:R-:W-:Y:S01]  /*17650*/  IMAD.MOV.U32 R12, RZ, RZ, 0x7 ;  /* 0x00000007ff0c7424 */ /* 0x000fe200078e00ff */
[----:B------:R-:W-:-:S05]  /*17660*/  @!P0 LEA R14, P1, R35, R14, 0x1 ;  /* 0x0000000e230e8211 */ /* 0x000fca00078208ff */
[----:B------:R-:W-:-:S08]  /*17670*/  @!P0 IMAD.MOV.U32 R2, RZ, RZ, R14 ;  /* 0x000000ffff028224 */ /* 0x000fd000078e000e */
[----:B------:R-:W-:Y:S05]  /*17680*/  WARPSYNC.COLLECTIVE R15, `(.L_x_7767) ;  /* 0x000000000f087348 */ /* 0x000fea0003c00000 */
[----:B------:R0:W1:Y:S02]  /*17690*/  SHFL.IDX P6, R14, R13, R12, R11 ;  /* 0x0000000c0d0e7389 */ /* 0x00006400000c000b */
[----:B01----:R-:W-:Y:S01]  /*176a0*/  ENDCOLLECTIVE ;  /* 0x000000000000791b */ /* 0x003fe20003800000 */
.L_x_7767:
[----:B------:R-:W-:-:S04]  /*176b0*/  @!P0 IMAD.X R7, RZ, RZ, R6, P1 ;  /* 0x000000ffff078224 */ /* 0x000fc800008e0606 */
[----:B------:R-:W-:-:S05]  /*176c0*/  @!P0 IMAD.MOV.U32 R3, RZ, RZ, R7 ;  /* 0x000000ffff038224 */ /* 0x000fca00078e0007 */
[----:B------:R-:W-:Y:S01]  /*176d0*/  @!PT LDS RZ, [RZ] ;  /* 0x00000000fffff984 */ /* 0x000fe20000000800 */
[----:B------:R-:W-:Y:S01]  /*176e0*/  @!PT LDS RZ, [RZ] ;  /* 0x00000000fffff984 */ /* 0x000fe20000000800 */
[----:B------:R-:W-:Y:S01]  /*176f0*/  @!PT LDS RZ, [RZ] ;  /* 0x00000000fffff984 */ /* 0x000fe20000000800 */
[----:B------:R0:W-:Y:S01]  /*17700*/  @!P0 LDGSTS.E.BYPASS.LTC128B.128 [R33+0x13400], desc[UR52][R2.64], !P4 ;  /* 0x1340000002218fae */ /* 0x0001e2000e101d74 */
[----:B------:R-:W-:-:S03]  /*17710*/  IMAD.MOV.U32 R13, RZ, RZ, R0 ;  /* 0x000000ffff0d7224 */ /* 0x000fc600078e0000 */
[----:B------:R0:W-:Y:S01]  /*17720*/  @!P0 LDGSTS.E.BYPASS.LTC128B.128 [R33+0x17400], desc[UR52][R2.64+0x80], !P5 ;  /* 0x1740008002218fae */ /* 0x0001e2000e901d74 */
[----:B------:R-:W-:-:S07]  /*17730*/  IMAD.MOV.U32 R6, RZ, RZ, R14 ;  /* 0x000000ffff067224 */ /* 0x000fce00078e000e */
[----:B0-----:R-:W-:Y:S05]  /*17740*/  WARPSYNC.COLLECTIVE R15, `(.L_x_7768) ;  /* 0x000000000f087348 */ /* 0x001fea0003c00000 */
[----:B------:R1:W2:Y:S02]  /*17750*/  SHFL.IDX P6, R14, R13, R12, R11 ;  /* 0x0000000c0d0e7389 */ /* 0x0002a400000c000b */
[----:B012---:R-:W-:Y:S01]  /*17760*/  ENDCOLLECTIVE ;  /* 0x000000000000791b */ /* 0x007fe20003800000 */
.L_x_7768:
[----:B------:R-:W-:Y:S05]  /*17770*/  BRA `(.L_x_7769) ;  /* 0xffffffc8000c7947 */ /* 0x000fea000383ffff */
.L_x_7691:
[----:B0-----:R0:W1:Y:S02]  /*17780*/  SYNCS.PHASECHK.TRANS64.TRYWAIT P0, [R16+URZ+0x28820], R3 ;  /* 0x02882003100075a7 */ /* 0x001064000800017f */
[----:B-1----:R-:W-:Y:S05]  /*17790*/  @!P0 NANOSLEEP.SYNCS 0x989680 ;  /* 0x009896800000895d */ /* 0x002fea0003900000 */
[----:B------:R-:W1:Y:S02]  /*177a0*/  @!P0 SYNCS.PHASECHK.TRANS64 P0, [R16+URZ+0x28820], R3 ;  /* 0x02882003100085a7 */ /* 0x000e64000800007f */
[----:B-1----:R-:W-:Y:S05]  /*177b0*/  @!P0 BRA `(.L_x_7691) ;  /* 0xfffffffc00f08947 */ /* 0x002fea000383ffff */
[----:B------:R-:W-:Y:S05]  /*177c0*/  BRA `(.L_x_7770) ;  /* 0xffffffc800647947 */ /* 0x000fea000383ffff */
.L_x_7695:
[----:B0-----:R0:W1:Y:S02]  /*177d0*/  SYNCS.PHASECHK.TRANS64.TRYWAIT P0, [R6+URZ+0x28840], R3 ;  /* 0x02884003060075a7 */ /* 0x001064000800017f */
[----:B-1----:R-:W-:Y:S05]  /*177e0*/  @!P0 NANOSLEEP.SYNCS 0x989680 ;  /* 0x009896800000895d */ /* 0x002fea0003900000 */
[----:B------:R-:W1:Y:S02]  /*177f0*/  @!P0 SYNCS.PHASECHK.TRANS64 P0, [R6+URZ+0x28840], R3 ;  /* 0x02884003060085a7 */ /* 0x000e64000800007f */
[----:B-1----:R-:W-:Y:S05]  /*17800*/  @!P0 BRA `(.L_x_7695) ;  /* 0xfffffffc00f08947 */ /* 0x002fea000383ffff */
[----:B------:R-:W-:Y:S05]  /*17810*/  BRA `(.L_x_7771) ;  /* 0xffffffcc00247947 */ /* 0x000fea000383ffff */
.L_x_7696:
        /* <DEDUP_REMOVED lines=8> */
.L_x_7773:
[----:B------:R-:W-:Y:S05]  /*178a0*/  BSYNC B1 ;  /* 0x0000000000017941 */ /* 0x000fea0003800000 */
.L_x_7772:
        /* <DEDUP_REMOVED lines=9> */
.L_x_7774:
[----:B------:R-:W-:Y:S02]  /*17940*/  IMAD R7, R7, 0x2, R16 ;  /* 0x0000000207077824 */ /* 0x000fe400078e0210 */
[----:B------:R-:W-:Y:S02]  /*17950*/  IMAD.MOV.U32 R13, RZ, RZ, R9 ;  /* 0x000000ffff0d7224 */ /* 0x000fe400078e0009 */
[----:B------:R-:W-:Y:S02]  /*17960*/  IMAD.MOV.U32 R12, RZ, RZ, 0x1 ;  /* 0x00000001ff0c7424 */ /* 0x000fe400078e00ff */
[----:B------:R-:W-:-:S07]  /*17970*/  IMAD.MOV.U32 R2, RZ, RZ, R14 ;  /* 0x000000ffff027224 */ /* 0x000fce00078e000e */
[----:B------:R-:W-:Y:S05]  /*17980*/  WARPSYNC.COLLECTIVE R15, `(.L_x_7775) ;  /* 0x000000000f087348 */ /* 0x000fea0003c00000 */
[----:B------:R0:W1:Y:S02]  /*17990*/  SHFL.IDX P6, R14, R13, R12, R11 ;  /* 0x0000000c0d0e7389 */ /* 0x00006400000c000b */
[----:B01----:R-:W-:Y:S01]  /*179a0*/  ENDCOLLECTIVE ;  /* 0x000000000000791b */ /* 0x003fe20003800000 */
.L_x_7775:
        /* <DEDUP_REMOVED lines=12> */
.L_x_7776:
[----:B------:R-:W-:Y:S02]  /*17a70*/  IMAD.MOV.U32 R13, RZ, RZ, R9 ;  /* 0x000000ffff0d7224 */ /* 0x000fe400078e0009 */
[----:B------:R-:W-:Y:S02]  /*17a80*/  IMAD.MOV.U32 R12, RZ, RZ, 0x2 ;  /* 0x00000002ff0c7424 */ /* 0x000fe400078e00ff */
[----:B------:R-:W-:-:S07]  /*17a90*/  IMAD.MOV.U32 R2, RZ, RZ, R14 ;  /* 0x000000ffff027224 */ /* 0x000fce00078e000e */
[----:B------:R-:W-:Y:S05]  /*17aa0*/  WARPSYNC.COLLECTIVE R15, `(.L_x_7777) ;  /* 0x000000000f087348 */ /* 0x000fea0003c00000 */
[----:B------:R0:W1:Y:S02]  /*17ab0*/  SHFL.IDX P6, R14, R13, R12, R11 ;  /* 0x0000000c0d0e7389 */ /* 0x00006400000c000b */
[----:B01----:R-:W-:Y:S01]  /*17ac0*/  ENDCOLLECTIVE ;  /* 0x000000000000791b */ /* 0x003fe20003800000 */
.L_x_7777:
        /* <DEDUP_REMOVED lines=12> */
.L_x_7778:
[----:B------:R-:W-:Y:S02]  /*17b90*/  IMAD.MOV.U32 R13, RZ, RZ, R9 ;  /* 0x000000ffff0d7224 */ /* 0x000fe400078e0009 */
[----:B------:R-:W-:Y:S02]  /*17ba0*/  IMAD.MOV.U32 R12, RZ, RZ, 0x3 ;  /* 0x00000003ff0c7424 */ /* 0x000fe400078e00ff */
[----:B------:R-:W-:-:S07]  /*17bb0*/  IMAD.MOV.U32 R2, RZ, RZ, R14 ;  /* 0x000000ffff027224 */ /* 0x000fce00078e000e */
[----:B------:R-:W-:Y:S05]  /*17bc0*/  WARPSYNC.COLLECTIVE R15, `(.L_x_7779) ;  /* 0x000000000f087348 */ /* 0x000fea0003c00000 */
[----:B------:R0:W1:Y:S02]  /*17bd0*/  SHFL.IDX P6, R14, R13, R12, R11 ;  /* 0x0000000c0d0e7389 */ /* 0x00006400000c000b */
[----:B01----:R-:W-:Y:S01]  /*17be0*/  ENDCOLLECTIVE ;  /* 0x000000000000791b */ /* 0x003fe20003800000 */
.L_x_7779:
        /* <DEDUP_REMOVED lines=12> */
.L_x_7780:
[----:B------:R-:W-:Y:S02]  /*17cb0*/  IMAD.MOV.U32 R13, RZ, RZ, R9 ;  /* 0x000000ffff0d7224 */ /* 0x000fe400078e0009 */
[----:B------:R-:W-:Y:S02]  /*17cc0*/  IMAD.MOV.U32 R12, RZ, RZ, 0x4 ;  /* 0x00000004ff0c7424 */ /* 0x000fe400078e00ff */
[----:B------:R-:W-:-:S07]  /*17cd0*/  IMAD.MOV.U32 R2, RZ, RZ, R14 ;  /* 0x000000ffff027224 */ /* 0x000fce00078e000e */
[----:B------:R-:W-:Y:S05]  /*17ce0*/  WARPSYNC.COLLECTIVE R15, `(.L_x_7781) ;  /* 0x000000000f087348 */ /* 0x000fea0003c00000 */
[----:B------:R0:W1:Y:S02]  /*17cf0*/  SHFL.IDX P6, R14, R13, R12, R11 ;  /* 0x0000000c0d0e7389 */ /* 0x00006400000c000b */
[----:B01----:R-:W-:Y:S01]  /*17d00*/  ENDCOLLECTIVE ;  /* 0x000000000000791b */ /* 0x003fe20003800000 */
.L_x_7781:
        /* <DEDUP_REMOVED lines=12> */
.L_x_7782:
[----:B------:R-:W-:Y:S02]  /*17dd0*/  IMAD.MOV.U32 R13, RZ, RZ, R9 ;  /* 0x000000ffff0d7224 */ /* 0x000fe400078e0009 */
[----:B------:R-:W-:Y:S02]  /*17de0*/  IMAD.MOV.U32 R12, RZ, RZ, 0x5 ;  /* 0x00000005ff0c7424 */ /* 0x000fe400078e00ff */
[----:B------:R-:W-:-:S07]  /*17df0*/  IMAD.MOV.U32 R2, RZ, RZ, R14 ;  /* 0x000000ffff027224 */ /* 0x000fce00078e000e */
[----:B------:R-:W-:Y:S05]  /*17e00*/  WARPSYNC.COLLECTIVE R15, `(.L_x_7783) ;  /* 0x000000000f087348 */ /* 0x000fea0003c00000 */
[----:B------:R0:W1:Y:S02]  /*17e10*/  SHFL.IDX P6, R14, R13, R12, R11 ;  /* 0x0000000c0d0e7389 */ /* 0x00006400000c000b */
[----:B01----:R-:W-:Y:S01]  /*17e20*/  ENDCOLLECTIVE ;  /* 0x000000000000791b */ /* 0x003fe20003800000 */
.L_x_7783:
        /* <DEDUP_REMOVED lines=12> */
.L_x_7784:
[----:B------:R-:W-:Y:S02]  /*17ef0*/  IMAD.MOV.U32 R13, RZ, RZ, R9 ;  /* 0x000000ffff0d7224 */ /* 0x000fe400078e0009 */
[----:B------:R-:W-:Y:S02]  /*17f00*/  IMAD.MOV.U32 R12, RZ, RZ, 0x6 ;  /* 0x00000006ff0c7424 */ /* 0x000fe400078e00ff */
[----:B------:R-:W-:-:S07]  /*17f10*/  IMAD.MOV.U32 R2, RZ, RZ, R14 ;  /* 0x000000ffff027224 */ /* 0x000fce00078e000e */
[----:B------:R-:W-:Y:S05]  /*17f20*/  WARPSYNC.COLLECTIVE R15, `(.L_x_7785) ;  /* 0x000000000f087348 */ /* 0x000fea0003c00000 */
[----:B------:R0:W1:Y:S02]  /*17f30*/  SHFL.IDX P6, R14, R13, R12, R11 ;  /* 0x0000000c0d0e7389 */ /* 0x00006400000c000b */
[----:B01----:R-:W-:Y:S01]  /*17f40*/  ENDCOLLECTIVE ;  /* 0x000000000000791b */ /* 0x003fe20003800000 */
.L_x_7785:
        /* <DEDUP_REMOVED lines=12> */
.L_x_7786:
[----:B------:R-:W-:Y:S02]  /*18010*/  IMAD.MOV.U32 R13, RZ, RZ, R9 ;  /* 0x000000ffff0d7224 */ /* 0x000fe400078e0009 */
[----:B------:R-:W-:Y:S02]  /*18020*/  IMAD.MOV.U32 R12, RZ, RZ, 0x7 ;  /* 0x00000007ff0c7424 */ /* 0x000fe400078e00ff */
[----:B------:R-:W-:-:S07]  /*18030*/  IMAD.MOV.U32 R2, RZ, RZ, R14 ;  /* 0x000000ffff027224 */ /* 0x000fce00078e000e */
[----:B------:R-:W-:Y:S05]  /*18040*/  WARPSYNC.COLLECTIVE R15, `(.L_x_7787) ;  /* 0x000000000f087348 */ /* 0x000fea0003c00000 */
[----:B------:R0:W1:Y:S02]  /*18050*/  SHFL.IDX P6, R14, R13, R12, R11 ;  /* 0x0000000c0d0e7389 */ /* 0x00006400000c000b */
[----:B01----:R-:W-:Y:S01]  /*18060*/  ENDCOLLECTIVE ;  /* 0x000000000000791b */ /* 0x003fe20003800000 */
.L_x_7787:
        /* <DEDUP_REMOVED lines=8> */
[----:B------:R-:W-:-:S07]  /*180f0*/  IMAD.MOV.U32 R9, RZ, RZ, R14 ;  /* 0x000000ffff097224 */ /* 0x000fce00078e000e */
[----:B0-----:R-:W-:Y:S05]  /*18100*/  WARPSYNC.COLLECTIVE R15, `(.L_x_7788) ;  /* 0x000000000f087348 */ /* 0x001fea0003c00000 */
[----:B------:R1:W2:Y:S02]  /*18110*/  SHFL.IDX P6, R14, R13, R12, R11 ;  /* 0x0000000c0d0e7389 */ /* 0x0002a400000c000b */
[----:B012---:R-:W-:Y:S01]  /*18120*/  ENDCOLLECTIVE ;  /* 0x000000000000791b */ /* 0x007fe20003800000 */
.L_x_7788:
[----:B------:R-:W-:Y:S05]  /*18130*/  BRA `(.L_x_7789) ;  /* 0xffffffc400f87947 */ /* 0x000fea000383ffff */
.L_x_7701:
[----:B0-----:R0:W1:Y:S02]  /*18140*/  SYNCS.PHASECHK.TRANS64.TRYWAIT P0, [R6+URZ+0x28860], R3 ;  /* 0x02886003060075a7 */ /* 0x001064000800017f */
[----:B-1----:R-:W-:Y:S05]  /*18150*/  @!P0 NANOSLEEP.SYNCS 0x989680 ;  /* 0x009896800000895d */ /* 0x002fea0003900000 */
[----:B------:R-:W1:Y:S02]  /*18160*/  @!P0 SYNCS.PHASECHK.TRANS64 P0, [R6+URZ+0x28860], R3 ;  /* 0x02886003060085a7 */ /* 0x000e64000800007f */
[----:B-1----:R-:W-:Y:S05]  /*18170*/  @!P0 BRA `(.L_x_7701) ;  /* 0xfffffffc00f08947 */ /* 0x002fea000383ffff */
[----:B------:R-:W-:Y:S05]  /*18180*/  BRA `(.L_x_7790) ;  /* 0xffffffc800547947 */ /* 0x000fea000383ffff */
.L_x_7702:
        /* <DEDUP_REMOVED lines=8> */
.L_x_7792:
[----:B------:R-:W-:Y:S05]  /*18210*/  BSYNC B1 ;  /* 0x0000000000017941 */ /* 0x000fea0003800000 */
.L_x_7791:
        /* <DEDUP_REMOVED lines=9> */
.L_x_7793:
[----:B------:R-:W-:Y:S02]  /*182b0*/  IMAD.MOV.U32 R13, RZ, RZ, R18 ;  /* 0x000000ffff0d7224 */ /* 0x000fe400078e0012 */
[----:B------:R-:W-:Y:S01]  /*182c0*/  IMAD.MOV.U32 R12, RZ, RZ, 0x1 ;  /* 0x00000001ff0c7424 */ /* 0x000fe200078e00ff */
[----:B------:R-:W-:-:S13]  /*182d0*/  IADD3 R2, P0, R14, R5, RZ ;  /* 0x000000050e027210 */ /* 0x000fda0007f1e0ff */
[----:B------:R-:W-:Y:S05]  /*182e0*/  WARPSYNC.COLLECTIVE R15, `(.L_x_7794) ;  /* 0x000000000f087348 */ /* 0x000fea0003c00000 */
[----:B------:R0:W1:Y:S02]  /*182f0*/  SHFL.IDX P6, R14, R13, R12, R11 ;  /* 0x0000000c0d0e7389 */ /* 0x00006400000c000b */
[----:B01----:R-:W-:Y:S01]  /*18300*/  ENDCOLLECTIVE ;  /* 0x000000000000791b */ /* 0x003fe20003800000 */
.L_x_7794:
        /* <DEDUP_REMOVED lines=13> */
.L_x_7795:
[----:B------:R-:W-:Y:S02]  /*183e0*/  IMAD.MOV.U32 R13, RZ, RZ, R18 ;  /* 0x000000ffff0d7224 */ /* 0x000fe400078e0012 */
[----:B------:R-:W-:Y:S01]  /*183f0*/  IMAD.MOV.U32 R12, RZ, RZ, 0x2 ;  /* 0x00000002ff0c7424 */ /* 0x000fe200078e00ff */
[----:B------:R-:W-:-:S13]  /*18400*/  IADD3 R2, P0, R14, R5, RZ ;  /* 0x000000050e027210 */ /* 0x000fda0007f1e0ff */
[----:B------:R-:W-:Y:S05]  /*18410*/  WARPSYNC.COLLECTIVE R15, `(.L_x_7796) ;  /* 0x000000000f087348 */ /* 0x000fea0003c00000 */
[----:B------:R0:W1:Y:S02]  /*18420*/  SHFL.IDX P6, R14, R13, R12, R11 ;  /* 0x0000000c0d0e7389 */ /* 0x00006400000c000b */
[----:B01----:R-:W-:Y:S01]  /*18430*/  ENDCOLLECTIVE ;  /* 0x000000000000791b */ /* 0x003fe20003800000 */
.L_x_7796:
        /* <DEDUP_REMOVED lines=13> */
.L_x_7797:
[----:B------:R-:W-:Y:S02]  /*18510*/  IMAD.MOV.U32 R13, RZ, RZ, R18 ;  /* 0x000000ffff0d7224 */ /* 0x000fe400078e0012 */
[----:B------:R-:W-:Y:S01]  /*18520*/  IMAD.MOV.U32 R12, RZ, RZ, 0x3 ;  /* 0x00000003ff0c7424 */ /* 0x000fe200078e00ff */
[----:B------:R-:W-:-:S13]  /*18530*/  IADD3 R2, P0, R14, R5, RZ ;  /* 0x000000050e027210 */ /* 0x000fda0007f1e0ff */
[----:B------:R-:W-:Y:S05]  /*18540*/  WARPSYNC.COLLECTIVE R15, `(.L_x_7798) ;  /* 0x000000000f087348 */ /* 0x000fea0003c00000 */
[----:B------:R0:W1:Y:S02]  /*18550*/  SHFL.IDX P6, R14, R13, R12, R11 ;  /* 0x0000000c0d0e7389 */ /* 0x00006400000c000b */
[----:B01----:R-:W-:Y:S01]  /*18560*/  ENDCOLLECTIVE ;  /* 0x000000000000791b */ /* 0x003fe20003800000 */
.L_x_7798:
        /* <DEDUP_REMOVED lines=13> */
.L_x_7799:
[----:B------:R-:W-:Y:S02]  /*18640*/  IMAD.MOV.U32 R13, RZ, RZ, R18 ;  /* 0x000000ffff0d7224 */ /* 0x000fe400078e0012 */
[----:B------:R-:W-:Y:S01]  /*18650*/  IMAD.MOV.U32 R12, RZ, RZ, 0x4 ;  /* 0x00000004ff0c7424 */ /* 0x000fe200078e00ff */
[----:B------:R-:W-:-:S13]  /*18660*/  IADD3 R2, P0, R14, R5, RZ ;  /* 0x000000050e027210 */ /* 0x000fda0007f1e0ff */
[----:B------:R-:W-:Y:S05]  /*18670*/  WARPSYNC.COLLECTIVE R15, `(.L_x_7800) ;  /* 0x000000000f087348 */ /* 0x000fea0003c00000 */
[----:B------:R0:W1:Y:S02]  /*18680*/  SHFL.IDX P6, R14, R13, R12, R11 ;  /* 0x0000000c0d0e7389 */ /* 0x00006400000c000b */
[----:B01----:R-:W-:Y:S01]  /*18690*/  ENDCOLLECTIVE ;  /* 0x000000000000791b */ /* 0x003fe20003800000 */
.L_x_7800:
        /* <DEDUP_REMOVED lines=13> */
.L_x_7801:
[----:B------:R-:W-:Y:S02]  /*18770*/  IMAD.MOV.U32 R13, RZ, RZ, R18 ;  /* 0x000000ffff0d7224 */ /* 0x000fe400078e0012 */
[----:B------:R-:W-:Y:S01]  /*18780*/  IMAD.MOV.U32 R12, RZ, RZ, 0x5 ;  /* 0x00000005ff0c7424 */ /* 0x000fe200078e00ff */
[----:B------:R-:W-:-:S13]  /*18790*/  IADD3 R2, P0, R14, R5, RZ ;  /* 0x000000050e027210 */ /* 0x000fda0007f1e0ff */
[----:B------:R-:W-:Y:S05]  /*187a0*/  WARPSYNC.COLLECTIVE R15, `(.L_x_7802) ;  /* 0x000000000f087348 */ /* 0x000fea0003c00000 */
[----:B------:R0:W1:Y:S02]  /*187b0*/  SHFL.IDX P6, R14, R13, R12, R11 ;  /* 0x0000000c0d0e7389 */ /* 0x00006400000c000b */
[----:B01----:R-:W-:Y:S01]  /*187c0*/  ENDCOLLECTIVE ;  /* 0x000000000000791b */ /* 0x003fe20003800000 */
.L_x_7802:
        /* <DEDUP_REMOVED lines=13> */
.L_x_7803:
[----:B------:R-:W-:Y:S02]  /*188a0*/  IMAD.MOV.U32 R13, RZ, RZ, R18 ;  /* 0x000000ffff0d7224 */ /* 0x000fe400078e0012 */
[----:B------:R-:W-:Y:S01]  /*188b0*/  IMAD.MOV.U32 R12, RZ, RZ, 0x6 ;  /* 0x00000006ff0c7424 */ /* 0x000fe200078e00ff */
[----:B------:R-:W-:-:S13]  /*188c0*/  IADD3 R2, P0, R14, R5, RZ ;  /* 0x000000050e027210 */ /* 0x000fda0007f1e0ff */
[----:B------:R-:W-:Y:S05]  /*188d0*/  WARPSYNC.COLLECTIVE R15, `(.L_x_7804) ;  /* 0x000000000f087348 */ /* 0x000fea0003c00000 */
[----:B------:R0:W1:Y:S02]  /*188e0*/  SHFL.IDX P6, R14, R13, R12, R11 ;  /* 0x0000000c0d0e7389 */ /* 0x00006400000c000b */
[----:B01----:R-:W-:Y:S01]  /*188f0*/  ENDCOLLECTIVE ;  /* 0x000000000000791b */ /* 0x003fe20003800000 */
.L_x_7804:
        /* <DEDUP_REMOVED lines=13> */
.L_x_7805:
[----:B------:R-:W-:Y:S02]  /*189d0*/  IMAD.MOV.U32 R13, RZ, RZ, R18 ;  /* 0x000000ffff0d7224 */ /* 0x000fe400078e0012 */
[----:B------:R-:W-:Y:S01]  /*189e0*/  IMAD.MOV.U32 R12, RZ, RZ, 0x7 ;  /* 0x00000007ff0c7424 */ /* 0x000fe200078e00ff */
[----:B------:R-:W-:-:S13]  /*189f0*/  IADD3 R2, P0, R14, R5, RZ ;  /* 0x000000050e027210 */ /* 0x000fda0007f1e0ff */
[----:B------:R-:W-:Y:S05]  /*18a00*/  WARPSYNC.COLLECTIVE R15, `(.L_x_7806) ;  /* 0x000000000f087348 */ /* 0x000fea0003c00000 */
[----:B------:R0:W1:Y:S02]  /*18a10*/  SHFL.IDX P6, R14, R13, R12, R11 ;  /* 0x0000000c0d0e7389 */ /* 0x00006400000c000b */
[----:B01----:R-:W-:Y:S01]  /*18a20*/  ENDCOLLECTIVE ;  /* 0x000000000000791b */ /* 0x003fe20003800000 */
.L_x_7806:
        /* <DEDUP_REMOVED lines=12> */
.L_x_7807:
[----:B------:R-:W-:Y:S01]  /*18af0*/  @!PT LDS RZ, [RZ] ;  /* 0x00000000fffff984 */ /* 0x000fe20000000800 */
[----:B------:R-:W-:Y:S01]  /*18b00*/  @!PT LDS RZ, [RZ] ;  /* 0x00000000fffff984 */ /* 0x000fe20000000800 */
[----:B------:R-:W-:Y:S01]  /*18b10*/  @!PT LDS RZ, [RZ] ;  /* 0x00000000fffff984 */ /* 0x000fe20000000800 */
[----:B------:R0:W-:Y:S01]  /*18b20*/  LDGSTS.E.BYPASS.LTC128B.128 [R7+0x7400], desc[UR52][R2.64+0x80], !P0 ;  /* 0x0740008002077fae */ /* 0x0001e2000c101d74 */
[----:B------:R-:W-:Y:S05]  /*18b30*/  BRA `(.L_x_7808) ;  /* 0xffffffc000f87947 */ /* 0x000fea000383ffff */
.L_x_7710:
[----:B0-----:R0:W1:Y:S02]  /*18b40*/  SYNCS.PHASECHK.TRANS64.TRYWAIT P0, [R4+URZ+0x28860], R3 ;  /* 0x02886003040075a7 */ /* 0x001064000800017f */
[----:B-1----:R-:W-:Y:S05]  /*18b50*/  @!P0 NANOSLEEP.SYNCS 0x989680 ;  /* 0x009896800000895d */ /* 0x002fea0003900000 */
[----:B------:R-:W1:Y:S02]  /*18b60*/  @!P0 SYNCS.PHASECHK.TRANS64 P0, [R4+URZ+0x28860], R3 ;  /* 0x02886003040085a7 */ /* 0x000e64000800007f */
[----:B-1----:R-:W-:Y:S05]  /*18b70*/  @!P0 BRA `(.L_x_7710) ;  /* 0xfffffffc00f08947 */ /* 0x002fea000383ffff */
[----:B------:R-:W-:Y:S05]  /*18b80*/  BRA `(.L_x_7809) ;  /* 0xffffffc800187947 */ /* 0x000fea000383ffff */
.L_x_7711:
        /* <DEDUP_REMOVED lines=8> */
.L_x_7811:
[----:B------:R-:W-:Y:S05]  /*18c10*/  BSYNC B0 ;  /* 0x0000000000007941 */ /* 0x000fea0003800000 */
.L_x_7810:
        /* <DEDUP_REMOVED lines=9> */
.L_x_7812:
[----:B------:R-:W-:Y:S02]  /*18cb0*/  IMAD.MOV.U32 R13, RZ, RZ, R18 ;  /* 0x000000ffff0d7224 */ /* 0x000fe400078e0012 */
[----:B------:R-:W-:Y:S01]  /*18cc0*/  IMAD.MOV.U32 R12, RZ, RZ, 0x1 ;  /* 0x00000001ff0c7424 */ /* 0x000fe200078e00ff */
[----:B------:R-:W-:-:S13]  /*18cd0*/  IADD3 R2, P0, R14, R6, RZ ;  /* 0x000000060e027210 */ /* 0x000fda0007f1e0ff */
[----:B------:R-:W-:Y:S05]  /*18ce0*/  WARPSYNC.COLLECTIVE R15, `(.L_x_7813) ;  /* 0x000000000f087348 */ /* 0x000fea0003c00000 */
[----:B------:R0:W1:Y:S02]  /*18cf0*/  SHFL.IDX P6, R14, R13, R12, R11 ;  /* 0x0000000c0d0e7389 */ /* 0x00006400000c000b */
[----:B01----:R-:W-:Y:S01]  /*18d00*/  ENDCOLLECTIVE ;  /* 0x000000000000791b */ /* 0x003fe20003800000 */
.L_x_7813:
        /* <DEDUP_REMOVED lines=13> */
.L_x_7814:
        /* <DEDUP_REMOVED lines=10> */
.L_x_7815:
        /* <DEDUP_REMOVED lines=12> */
.L_x_7816:
        /* <DEDUP_REMOVED lines=10> */
.L_x_7817:
        /* <DEDUP_REMOVED lines=12> */
.L_x_7818:
        /* <DEDUP_REMOVED lines=10> */
.L_x_7819:
        /* <DEDUP_REMOVED lines=12> */
.L_x_7820:
        /* <DEDUP_REMOVED lines=10> */
.L_x_7821:
        /* <DEDUP_REMOVED lines=12> */
.L_x_7822:
        /* <DEDUP_REMOVED lines=10> */
.L_x_7823:
        /* <DEDUP_REMOVED lines=12> */
.L_x_7824:
        /* <DEDUP_REMOVED lines=10> */
.L_x_7825:
        /* <DEDUP_REMOVED lines=12> */
.L_x_7826:
[----:B------:R-:W-:Y:S01]  /*19620*/  @!PT LDS RZ, [RZ] ;  /* 0x00000000fffff984 */ /* 0x000fe20000000800 */
[----:B------:R-:W-:Y:S01]  /*19630*/  @!PT LDS RZ, [RZ] ;  /* 0x00000000fffff984 */ /* 0x000fe20000000800 */
[----:B------:R-:W-:Y:S01]  /*19640*/  @!PT LDS RZ, [RZ] ;  /* 0x00000000fffff984 */ /* 0x000fe20000000800 */
[----:B------:R0:W-:Y:S01]  /*19650*/  LDGSTS.E.BYPASS.LTC128B.128 [R0+0x7400], desc[UR52][R2.64+0x80], !P0 ;  /* 0x0740008002007fae */ /* 0x0001e2000c101d74 */
[----:B------:R-:W-:Y:S05]  /*19660*/  BRA `(.L_x_7827) ;  /* 0xffffffc0006c7947 */ /* 0x000fea000383ffff */
.L_x_7716:
        /* <DEDUP_REMOVED lines=8> */
.L_x_7829:
[----:B------:R-:W-:Y:S05]  /*196f0*/  BSYNC B0 ;  /* 0x0000000000007941 */ /* 0x000fea0003800000 */
.L_x_7828:
[----:B------:R-:W-:Y:S05]  /*19700*/  BRA `(.L_x_7830) ;  /* 0xffffffc000f07947 */ /* 0x000fea000383ffff */
.L_x_7719:
[----:B-1----:R1:W2:Y:S02]  /*19710*/  SYNCS.PHASECHK.TRANS64.TRYWAIT P0, [R4+URZ+0x28820], R0 ;  /* 0x02882000040075a7 */ /* 0x0022a4000800017f */
[----:B--2---:R-:W-:Y:S05]  /*19720*/  @!P0 NANOSLEEP.SYNCS 0x989680 ;  /* 0x009896800000895d */ /* 0x004fea0003900000 */
[----:B------:R-:W2:Y:S02]  /*19730*/  @!P0 SYNCS.PHASECHK.TRANS64 P0, [R4+URZ+0x28820], R0 ;  /* 0x02882000040085a7 */ /* 0x000ea4000800007f */
[----:B--2---:R-:W-:Y:S05]  /*19740*/  @!P0 BRA `(.L_x_7719) ;  /* 0xfffffffc00f08947 */ /* 0x004fea000383ffff */
[----:B------:R-:W-:Y:S05]  /*19750*/  BRA `(.L_x_7831) ;  /* 0xffffffc400347947 */ /* 0x000fea000383ffff */
.L_x_7720:
        /* <DEDUP_REMOVED lines=11> */
.L_x_7833:
[----:B------:R-:W-:Y:S05]  /*19810*/  BSYNC B0 ;  /* 0x0000000000007941 */ /* 0x000fea0003800000 */
.L_x_7832:
[----:B------:R-:W-:Y:S05]  /*19820*/  BRA `(.L_x_7834) ;  /* 0xffffffc4001c7947 */ /* 0x000fea000383ffff */
.L_x_7723:
[----:B------:R-:W-:Y:S01]  /*19830*/  BSSY B1, `(.L_x_7835) ;  /* 0x0000006000017945 */ /* 0x000fe20003800000 */
[----:B------:R-:W-:-:S07]  /*19840*/  IMAD.MOV.U32 R15, RZ, RZ, -0x1 ;  /* 0xffffffffff0f7424 */ /* 0x000fce00078e00ff */
[----:B01---5:R-:W-:Y:S05]  /*19850*/  WARPSYNC.COLLECTIVE R15, `(.L_x_7836) ;  /* 0x000000000f0c7348 */ /* 0x023fea0003c00000 */
[----:B------:R-:W-:Y:S02]  /*19860*/  ELECT P6, UR62, PT ;  /* 0x00000000003e782f */ /* 0x000fe400038c0000 */
[----:B------:R-:W-:Y:S01]  /*19870*/  MOV R14, UR62 ;  /* 0x0000003e000e7c02 */ /* 0x000fe20008000f00 */
[----:B01---5:R-:W-:Y:S10]  /*19880*/  ENDCOLLECTIVE ;  /* 0x000000000000791b */ /* 0x023ff40003800000 */
.L_x_7836:
[----:B------:R-:W-:Y:S05]  /*19890*/  BSYNC B1 ;  /* 0x0000000000017941 */ /* 0x000fea0003800000 */
.L_x_7835:
[----:B------:R-:W-:Y:S05]  /*198a0*/  BRA `(.L_x_7837) ;  /* 0xffffffc400147947 */ /* 0x000fea000383ffff */
.L_x_7725:
[----:B-1----:R1:W2:Y:S02]  /*198b0*/  SYNCS.PHASECHK.TRANS64.TRYWAIT P1, [R5+URZ+0x28840], R0 ;  /* 0x02884000050075a7 */ /* 0x0022a4000802017f */
[----:B--2---:R-:W-:Y:S05]  /*198c0*/  @!P1 NANOSLEEP.SYNCS 0x989680 ;  /* 0x009896800000995d */ /* 0x004fea0003900000 */
[----:B------:R-:W2:Y:S02]  /*198d0*/  @!P1 SYNCS.PHASECHK.TRANS64 P1, [R5+URZ+0x28840], R0 ;  /* 0x02884000050095a7 */ /* 0x000ea4000802007f */
[----:B--2---:R-:W-:Y:S05]  /*198e0*/  @!P1 BRA `(.L_x_7725) ;  /* 0xfffffffc00f09947 */ /* 0x004fea000383ffff */
[----:B------:R-:W-:Y:S05]  /*198f0*/  BRA `(.L_x_7838) ;  /* 0xffffffc400347947 */ /* 0x000fea000383ffff */
.L_x_7727:
[----:B--2---:R2:W3:Y:S02]  /*19900*/  SYNCS.PHASECHK.TRANS64.TRYWAIT P1, [R23+URZ+0x28840], R2 ;  /* 0x02884002170075a7 */ /* 0x0044e4000802017f */
[----:B---3--:R-:W-:Y:S05]  /*19910*/  @!P1 NANOSLEEP.SYNCS 0x989680 ;  /* 0x009896800000995d */ /* 0x008fea0003900000 */
[----:B------:R-:W3:Y:S02]  /*19920*/  @!P1 SYNCS.PHASECHK.TRANS64 P1, [R23+URZ+0x28840], R2 ;  /* 0x02884002170095a7 */ /* 0x000ee4000802007f */
[----:B---3--:R-:W-:Y:S05]  /*19930*/  @!P1 BRA `(.L_x_7727) ;  /* 0xfffffffc00f09947 */ /* 0x008fea000383ffff */
[----:B------:R-:W-:Y:S05]  /*19940*/  BRA `(.L_x_7839) ;  /* 0xffffffc400407947 */ /* 0x000fea000383ffff */
.L_x_7729:
[----:B---3--:R3:W4:Y:S02]  /*19950*/  SYNCS.PHASECHK.TRANS64.TRYWAIT P1, [R5+URZ+0x28860], R0 ;  /* 0x02886000050075a7 */ /* 0x008724000802017f */
[----:B----4-:R-:W-:Y:S05]  /*19960*/  @!P1 NANOSLEEP.SYNCS 0x989680 ;  /* 0x009896800000995d */ /* 0x010fea0003900000 */
[----:B------:R-:W4:Y:S02]  /*19970*/  @!P1 SYNCS.PHASECHK.TRANS64 P1, [R5+URZ+0x28860], R0 ;  /* 0x02886000050095a7 */ /* 0x000f24000802007f */
[----:B----4-:R-:W-:Y:S05]  /*19980*/  @!P1 BRA `(.L_x_7729) ;  /* 0xfffffffc00f09947 */ /* 0x010fea000383ffff */
[----:B------:R-:W-:Y:S05]  /*19990*/  BRA `(.L_x_7840) ;  /* 0xffffffc4003c7947 */ /* 0x000fea000383ffff */
.L_x_7841:
        /* <DEDUP_REMOVED lines=14> */
.L_x_15859:


//--------------------- .text._ZN7cutlass13device_kernelIN5flash11enable_sm90INS1_16FlashAttnFwdSm90INS1_25CollectiveMainloopFwdSm90ILi2EN4cute5tupleIJNS5_1CILi1EEES8_S8_EEENS6_IJNS7_ILi128EEESA_SA_EEELi128ENS_6half_tEfNS_4arch4Sm90ELb0ELb1ELb1ELb1ELb1ELb0ELb0ELb1ELb1ELb1ELb0ELb0EEENS1_21CollectiveEpilogueFwdISB_S9_SC_SE_Li256ELb1ELb1ELb0ELb0EEENS1_36VarlenDynamicPersistentTileSchedulerILi128ELi128ELi256ELi128ELb0ELb1ELb1ELb1ELb0ELb1EEEEEEEEEvNT_6ParamsE --------------------------
	.section	.text._ZN7cutlass13device_kernelIN5flash11enable_sm90INS1_16FlashAttnFwdSm90INS1_25CollectiveMainloopFwdSm90ILi2EN4cute5tupleIJNS5_1CILi1EEES8_S8_EEENS6_IJNS7_ILi128EEESA_SA_EEELi128ENS_6half_tEfNS_4arch4Sm90ELb0ELb1ELb1ELb1ELb1ELb0ELb0ELb1ELb1ELb1ELb0ELb0EEENS1_21CollectiveEpilogueFwdISB_S9_SC_SE_Li256ELb1ELb1ELb0ELb0EEENS1_36VarlenDynamicPersistentTileSchedulerILi128ELi128ELi256ELi128ELb0ELb1ELb1ELb1ELb0ELb1EEEEEEEEEvNT_6ParamsE,"ax",@progbits
	.align	128
.text._ZN7cutlass13device_kernelIN5flash11enable_sm90INS1_16FlashAttnFwdSm90INS1_25CollectiveMainloopFwdSm90ILi2EN4cute5tupleIJNS5_1CILi1EEES8_S8_EEENS6_IJNS7_ILi128EEESA_SA_EEELi128ENS_6half_tEfNS_4arch4Sm90ELb0ELb1ELb1ELb1ELb1ELb0ELb0ELb1ELb1ELb1ELb0ELb0EEENS1_21CollectiveEpilogueFwdISB_S9_SC_SE_Li256ELb1ELb1ELb0ELb0EEENS1_36VarlenDynamicPersistentTileSchedulerILi128ELi128ELi256ELi128ELb0ELb1ELb1ELb1ELb0ELb1EEEEEEEEEvNT_6ParamsE:
        .type           _ZN7cutlass13device_kernelIN5flash11enable_sm90INS1_16FlashAttnFwdSm90INS1_25CollectiveMainloopFwdSm90ILi2EN4cute5tupleIJNS5_1CILi1EEES8_S8_EEENS6_IJNS7_ILi128EEESA_SA_EEELi128ENS_6half_tEfNS_4arch4Sm90ELb0ELb1ELb1ELb1ELb1ELb0ELb0ELb1ELb1ELb1ELb0ELb0EEENS1_21CollectiveEpilogueFwdISB_S9_SC_SE_Li256ELb1ELb1ELb0ELb0EEENS1_36VarlenDynamicPersistentTileSchedulerILi128ELi128ELi256ELi128ELb0ELb1ELb1ELb1ELb0ELb1EEEEEEEEEvNT_6ParamsE,@function
        .size           _ZN7cutlass13device_kernelIN5flash11enable_sm90INS1_16FlashAttnFwdSm90INS1_25CollectiveMainloopFwdSm90ILi2EN4cute5tupleIJNS5_1CILi1EEES8_S8_EEENS6_IJNS7_ILi128EEESA_SA_EEELi128ENS_6half_tEfNS_4arch4Sm90ELb0ELb1ELb1ELb1ELb1ELb0ELb0ELb1ELb1ELb1ELb0ELb0EEENS1_21CollectiveEpilogueFwdISB_S9_SC_SE_Li256ELb1ELb1ELb0ELb0EEENS1_36VarlenDynamicPersistentTileSchedulerILi128ELi128ELi256ELi128ELb0ELb1ELb1ELb1ELb0ELb1EEEEEEEEEvNT_6ParamsE,(.L_x_15860 - _ZN7cutlass13device_kernelIN5flash11enable_sm90INS1_16FlashAttnFwdSm90INS1_25CollectiveMainloopFwdSm90ILi2EN4cute5tupleIJNS5_1CILi1EEES8_S8_EEENS6_IJNS7_ILi128EEESA_SA_EEELi128ENS_6half_tEfNS_4arch4Sm90ELb0ELb1ELb1ELb1ELb1ELb0ELb0ELb1ELb1ELb1ELb0ELb0EEENS1_21CollectiveEpilogueFwdISB_S9_SC_SE_Li256ELb1ELb1ELb0ELb0EEENS1_36VarlenDynamicPersistentTileSchedulerILi128ELi128ELi256ELi128ELb0ELb1ELb1ELb1ELb0ELb1EEEEEEEEEvNT_6ParamsE)
        .other          _ZN7cutlass13device_kernelIN5flash11enable_sm90INS1_16FlashAttnFwdSm90INS1_25CollectiveMainloopFwdSm90ILi2EN4cute5tupleIJNS5_1CILi1EEES8_S8_EEENS6_IJNS7_ILi128EEESA_SA_EEELi128ENS_6half_tEfNS_4arch4Sm90ELb0ELb1ELb1ELb1ELb1ELb0ELb0ELb1ELb1ELb1ELb0ELb0EEENS1_21CollectiveEpilogueFwdISB_S9_SC_SE_Li256ELb1ELb1ELb0ELb0EEENS1_36VarlenDynamicPersistentTileSchedulerILi128ELi128ELi256ELi128ELb0ELb1ELb1ELb1ELb0ELb1EEEEEEEEEvNT_6ParamsE,@"STO_CUDA_ENTRY STV_DEFAULT"
_ZN7cutlass13device_kernelIN5flash11enable_sm90INS1_16FlashAttnFwdSm90INS1_25CollectiveMainloopFwdSm90ILi2EN4cute5tupleIJNS5_1CILi1EEES8_S8_EEENS6_IJNS7_ILi128EEESA_SA_EEELi128ENS_6half_tEfNS_4arch4Sm90ELb0ELb1ELb1ELb1ELb1ELb0ELb0ELb1ELb1ELb1ELb0ELb0EEENS1_21CollectiveEpilogueFwdISB_S9_SC_SE_Li256ELb1ELb1ELb0ELb0EEENS1_36VarlenDynamicPersistentTileSchedulerILi128ELi128ELi256ELi128ELb0ELb1ELb1ELb1ELb0ELb1EEEEEEEEEvNT_6ParamsE:
[----:B------:R-:W0:Y:S02]  /*0000*/  LDC R1, c[0x0][0x28] ;  /* 0x00000a00ff017b82 */ /* 0x000e240000000800 */
[----:B0-----:R-:W-:Y:S01]  /*0010*/  VIADD R1, R1, 0xffffffe0 ;  /* 0xffffffe001017836 */ /* 0x001fe20000000000 */
[----:B------:R-:W0:Y:S01]  /*0020*/  S2R R3, SR_TID.X ;  /* 0x0000000000037919 */ /* 0x000e220000002100 */
[----:B------:R-:W-:Y:S01]  /*0030*/  ELECT P0, URZ, PT ;  /* 0x00000000003f782f */ /* 0x000fe20003800000 */
[----:B------:R-:W-:Y:S01]  /*0040*/  UMOV UR4, 0x80 ;  /* 0x0000008000047882 */ /* 0x000fe20000000000 */
[----:B------:R-:W-:Y:S01]  /*0050*/  UMOV UR7, 0x100 ;  /* 0x0000010000077882 */ /* 0x000fe20000000000 */
[--C-:B0-----:R-:W-:Y:S02]  /*0060*/  SHF.R.U32.HI R0, RZ, 0x5, R3.reuse ;  /* 0x00000005ff007819 */ /* 0x101fe40000011603 */
[----:B------:R-:W-:-:S03]  /*0070*/  SHF.R.U32.HI R23, RZ, 0x7, R3 ;  /* 0x00000007ff177819 */ /* 0x000fc60000011603 */
[----:B------:R-:W0:Y:S04]  /*0080*/  SHFL.IDX PT, R2, R0, RZ, 0x1f ;  /* 0x00001fff00027589 */ /* 0x000e2800000e0000 */
[----:B------:R1:W2:Y:S01]  /*0090*/  SHFL.IDX PT, R3, R23, RZ, 0x1f ;  /* 0x00001fff17037589 */ /* 0x0002a200000e0000 */
[C---:B0-----:R-:W-:Y:S02]  /*00a0*/  ISETP.NE.OR P0, PT, R2.reuse, RZ, !P0 ;  /* 0x000000ff0200720c */ /* 0x041fe40004705670 */
[----:B------:R-:W-:-:S11]  /*00b0*/  ISETP.NE.AND P1, PT, R2, RZ, PT ;  /* 0x000000ff0200720c */ /* 0x000fd60003f25270 */
[----:B------:R-:W-:Y:S01]  /*00c0*/  VOTEU.ALL UP0, P0 ;  /* 0x00000000003f7886 */ /* 0x000fe20000000000 */
[----:B------:R-:W-:-:S04]  /*00d0*/  VOTEU.ALL UP1, P0 ;  /* 0x00000000003f7886 */ /* 0x000fc80000020000 */
[----:B------:R-:W0:Y:S01]  /*00e0*/  @!UP0 S2UR UR8, SR_CgaCtaId ;  /* 0x00000000000889c3 */ /* 0x000e220000008800 */
[----:B------:R-:W-:Y:S01]  /*00f0*/  @!UP0 UMOV UR6, 0x400 ;  /* 0x0000040000068882 */ /* 0x000fe20000000000 */
[----:B------:R-:W-:-:S04]  /*0100*/  @!UP0 UIADD3 UR4, -UR4, 0x100000, URZ ;  /* 0x0010000004048890 */ /* 0x000fc8000fffe13f */
[----:B------:R-:W-:Y:S02]  /*0110*/  @!UP0 USHF.L.U32 UR5, UR4, 0xb, URZ ;  /* 0x0000000b04058899 */ /* 0x000fe4000800063f */
[----:B------:R-:W-:Y:S02]  /*0120*/  @!UP0 USHF.L.U32 UR4, UR4, 0x1, URZ ;  /* 0x0000000104048899 */ /* 0x000fe4000800063f */
[----:B0-----:R-:W-:Y:S02]  /*0130*/  @!UP0 ULEA UR8, UR8, UR6, 0x18 ;  /* 0x0000000608088291 */ /* 0x001fe4000f8ec03f */
[----:B------:R-:W-:-:S04]  /*0140*/  @!UP0 UIADD3 UR6, -UR7, 0x100000, URZ ;  /* 0x0010000007068890 */ /* 0x000fc8000fffe13f */
[----:B------:R-:W-:Y:S02]  /*0150*/  @!UP0 USHF.L.U32 UR7, UR6, 0xb, URZ ;  /* 0x0000000b06078899 */ /* 0x000fe4000800063f */
[----:B------:R-:W-:Y:S01]  /*0160*/  @!UP0 USHF.L.U32 UR6, UR6, 0x1, URZ ;  /* 0x0000000106068899 */ /* 0x000fe2000800063f */
[----:B------:R-:W-:-:S05]  /*0170*/  VOTEU.ALL UP0, P0 ;  /* 0x00000000003f7886 */ /* 0x000fca0000000000 */
[----:B------:R1:W0:Y:S06]  /*0180*/  @!UP0 SYNCS.EXCH.64 URZ, [UR8+0x28800], UR4 ;  /* 0x02880004083f85b2 */ /* 0x00022c0008000100 */
[----:B------:R1:W3:Y:S02]  /*0190*/  @!UP1 SYNCS.EXCH.64 URZ, [UR8+0x28820], UR6 ;  /* 0x02882006083f95b2 */ /* 0x0002e40008000100 */
[----:B-12---:R-:W-:Y:S05]  /*01a0*/  @P1 BRA `(.L_x_7842) ;  /* 0x0000000000481947 */ /* 0x006fea0003800000 */
[----:B------:R-:W1:Y:S01]  /*01b0*/  S2UR UR5, SR_CgaCtaId ;  /* 0x00000000000579c3 */ /* 0x000e620000008800 */
        /* <DEDUP_REMOVED lines=12> */
[----:B-1----:R1:W2:Y:S08]  /*0280*/  SYNCS.EXCH.64 URZ, [UR8+0x28830], UR4 ;  /* 0x02883004083f75b2 */ /* 0x0022b00008000100 */
[----:B------:R1:W4:Y:S01]  /*0290*/  SYNCS.EXCH.64 URZ, [UR8+0x28840], UR6 ;  /* 0x02884006083f75b2 */ /* 0x0003220008000100 */
[----:B------:R1:W0:Y:S01]  /*02a0*/  SYNCS.EXCH.64 URZ, [UR8+0x28838], UR4 ;  /* 0x02883804083f75b2 */ /* 0x0002220008000100 */
[----:B------:R1:W0:Y:S01]  /*02b0*/  SYNCS.EXCH.64 URZ, [UR8+0x28848], UR6 ;  /* 0x02884806083f75b2 */ /* 0x0002220008000100 */
[----:B------:R-:W-:Y:S01]  /*02c0*/  NOP ;  /* 0x0000000000007918 */ /* 0x000fe20000000000 */
.L_x_7842:
[----:B------:R-:W5:Y:S01]  /*02d0*/  SHFL.IDX PT, R2, R0, RZ, 0x1f ;  /* 0x00001fff00027589 */ /* 0x000f6200000e0000 */
[----:B------:R-:W-:Y:S01]  /*02e0*/  NOP ;  /* 0x0000000000007918 */ /* 0x000fe20000000000 */
[----:B-----5:R-:W-:-:S13]  /*02f0*/  ISETP.NE.AND P0, PT, R2, RZ, PT ;  /* 0x000000ff0200720c */ /* 0x020fda0003f05270 */
        /* <DEDUP_REMOVED lines=14> */
[----:B-1----:R1:W0:Y:S08]  /*03e0*/  SYNCS.EXCH.64 URZ, [UR8+0x28850], UR4 ;  /* 0x02885004083f75b2 */ /* 0x0022300008000100 */
[----:B------:R1:W0:Y:S01]  /*03f0*/  SYNCS.EXCH.64 URZ, [UR8+0x28860], UR6 ;  /* 0x02886006083f75b2 */ /* 0x0002220008000100 */
[----:B------:R1:W0:Y:S01]  /*0400*/  SYNCS.EXCH.64 URZ, [UR8+0x28858], UR4 ;  /* 0x02885804083f75b2 */ /* 0x0002220008000100 */
[----:B------:R1:W0:Y:S01]  /*0410*/  SYNCS.EXCH.64 URZ, [UR8+0x28868], UR6 ;  /* 0x02886806083f75b2 */ /* 0x0002220008000100 */
[----:B------:R-:W-:Y:S01]  /*0420*/  NOP ;  /* 0x0000000000007918 */ /* 0x000fe20000000000 */
.L_x_7843:
[----:B------:R-:W5:Y:S01]  /*0430*/  SHFL.IDX PT, R2, R0, RZ, 0x1f ;  /* 0x00001fff00027589 */ /* 0x000f6200000e0000 */
[----:B------:R-:W-:Y:S01]  /*0440*/  NOP ;  /* 0x0000000000007918 */ /* 0x000fe20000000000 */
[----:B-----5:R-:W-:-:S13]  /*0450*/  ISETP.NE.AND P0, PT, R2, RZ, PT ;  /* 0x000000ff0200720c */ /* 0x020fda0003f05270 */
        /* <DEDUP_REMOVED lines=10> */
[----:B-1----:R1:W0:Y:S01]  /*0500*/  SYNCS.EXCH.64 URZ, [UR6+0x28870], UR4 ;  /* 0x02887004063f75b2 */ /* 0x0022220008000100 */
[----:B------:R1:W0:Y:S01]  /*0510*/  SYNCS.EXCH.64 URZ, [UR6+0x28880], UR4 ;  /* 0x02888004063f75b2 */ /* 0x0002220008000100 */
[----:B------:R1:W0:Y:S01]  /*0520*/  SYNCS.EXCH.64 URZ, [UR6+0x28878], UR4 ;  /* 0x02887804063f75b2 */ /* 0x0002220008000100 */
[----:B------:R1:W0:Y:S01]  /*0530*/  SYNCS.EXCH.64 URZ, [UR6+0x28888], UR4 ;  /* 0x02888804063f75b2 */ /* 0x0002220008000100 */
[----:B------:R-:W-:Y:S01]  /*0540*/  NOP ;  /* 0x0000000000007918 */ /* 0x000fe20000000000 */
.L_x_7844:
        /* <DEDUP_REMOVED lines=22> */
.L_x_7845:
[----:B------:R-:W5:Y:S01]  /*06b0*/  SHFL.IDX PT, R2, R0, RZ, 0x1f ;  /* 0x00001fff00027589 */ /* 0x000f6200000e0000 */
[----:B------:R-:W-:Y:S01]  /*06c0*/  R2UR UR9, R3 ;  /* 0x00000000030972ca */ /* 0x000fe200000e0000 */
        /* <DEDUP_REMOVED lines=21> */
.L_x_7846:
[----:B------:R-:W-:Y:S01]  /*0820*/  UISETP.NE.AND UP0, UPT, UR9, URZ, UPT ;  /* 0x0000003f0900728c */ /* 0x000fe2000bf05270 */
[----:B------:R-:W-:Y:S01]  /*0830*/  NOP ;  /* 0x0000000000007918 */ /* 0x000fe20000000000 */
[----:B------:R-:W-:Y:S01]  /*0840*/  UMOV UR43, 0x1 ;  /* 0x00000001002b7882 */ /* 0x000fe20000000000 */
[----:B------:R-:W-:Y:S01]  /*0850*/  ULDC.64 UR54, c[0x0][0x208] ;  /* 0x0000820000367ab9 */ /* 0x000fe20000000a00 */
[----:B------:R-:W-:Y:S01]  /*0860*/  USEL UR43, UR43, 0x2, !UP0 ;  /* 0x000000022b2b7887 */ /* 0x000fe2000c000000 */
[----:B0-234-:R-:W-:Y:S01]  /*0870*/  BAR.SYNC.DEFER_BLOCKING 0x0 ;  /* 0x0000000000007b1d */ /* 0x01dfe20000010000 */
[----:B------:R-:W-:-:S13]  /*0880*/  PLOP3.LUT P0, PT, PT, PT, UP0, 0x80, 0x0 ;  /* 0x000000000000781c */ /* 0x000fda0003f0f008 */
[----:B------:R-:W-:Y:S05]  /*0890*/  @!P0 BRA `(.L_x_7847) ;  /* 0x0000011400a08947 */ /* 0x000fea0003800000 */
.L_x_7848:
[----:B------:R-:W-:-:S08]  /*08a0*/  NOP ;  /* 0x0000000000007918 */ /* 0x000fd00000000000 */
[----:B------:R-:W0:Y:S02]  /*08b0*/  USETMAXREG.TRY_ALLOC.CTAPOOL UP0, 0xe8 ;  /* 0x000000e8000079c8 */ /* 0x000e240008000600 */
[----:B0-----:R-:W-:-:S13]  /*08c0*/  PLOP3.LUT P0, PT, PT, PT, UP0, 0x80, 0x0 ;  /* 0x000000000000781c */ /* 0x001fda0003f0f008 */
[----:B------:R-:W-:Y:S05]  /*08d0*/  @!P0 BRA `(.L_x_7848) ;  /* 0xfffffffc00f08947 */ /* 0x000fea000383ffff */
[----:B------:R-:W0:Y:S01]  /*08e0*/  S2R R2, SR_TID.X ;  /* 0x0000000000027919 */ /* 0x000e220000002100 */
[----:B-1----:R-:W1:Y:S01]  /*08f0*/  S2UR UR5, SR_CgaCtaId ;  /* 0x00000000000579c3 */ /* 0x002e620000008800 */
        /* <DEDUP_REMOVED lines=19> */
[----:B------:R-:W-:Y:S01]  /*0a30*/  R2UR UR5, R5 ;  /* 0x00000000050572ca */ /* 0x000fe200000e0000 */
[----:B------:R-:W-:Y:S01]  /*0a40*/  UMOV UR46, URZ ;  /* 0x0000003f002e7c82 */ /* 0x000fe20008000000 */
[CC--:B------:R-:W-:Y:S02]  /*0a50*/  LEA.HI R3, R0.reuse, R191.reuse, RZ, 0x7 ;  /* 0x000000bf00037211 */ /* 0x0c0fe400078f38ff */
[----:B------:R-:W-:-:S02]  /*0a60*/  LEA.HI R4, R0, R191, RZ, 0x5 ;  /* 0x000000bf00047211 */ /* 0x000fc400078f28ff */
[----:B------:R-:W-:Y:S02]  /*0a70*/  LOP3.LUT R2, R3, 0xffffff80, RZ, 0xc0, !PT ;  /* 0xffffff8003027812 */ /* 0x000fe400078ec0ff */
[----:B------:R-:W-:Y:S01]  /*0a80*/  SHF.R.S32.HI R186, RZ, 0x7, R3 ;  /* 0x00000007ffba7819 */ /* 0x000fe20000011403 */
[----:B------:R-:W-:Y:S02]  /*0a90*/  IMAD.SHL.U32 R6, R4, 0x20, RZ ;  /* 0x0000002004067824 */ /* 0x000fe400078e00ff */
[----:B------:R-:W-:Y:S01]  /*0aa0*/  IMAD.IADD R185, R191, 0x1, -R2 ;  /* 0x00000001bfb97824 */ /* 0x000fe200078e0a02 */
[----:B------:R-:W-:Y:S02]  /*0ab0*/  LEA.HI R2, R0, R191, RZ, 0x4 ;  /* 0x000000bf00027211 */ /* 0x000fe400078f20ff */
[----:B------:R-:W-:Y:S02]  /*0ac0*/  LOP3.LUT R7, R6, 0xfffffc00, RZ, 0xc0, !PT ;  /* 0xfffffc0006077812 */ /* 0x000fe400078ec0ff */
[----:B------:R-:W-:-:S02]  /*0ad0*/  SHF.R.S32.HI R8, RZ, 0x1f, R185 ;  /* 0x0000001fff087819 */ /* 0x000fc400000114b9 */
[----:B------:R-:W-:Y:S02]  /*0ae0*/  LEA.HI R6, R0, R191, RZ, 0x2 ;  /* 0x000000bf00067211 */ /* 0x000fe400078f10ff */
[----:B------:R-:W-:Y:S02]  /*0af0*/  LEA.HI R9, R8, R185, RZ, 0x2 ;  /* 0x000000b908097211 */ /* 0x000fe400078f10ff */
[----:B------:R-:W-:Y:S02]  /*0b00*/  SHF.R.S32.HI R5, RZ, 0x4, R2 ;  /* 0x00000004ff057819 */ /* 0x000fe40000011402 */
[--C-:B------:R-:W-:Y:S02]  /*0b10*/  SHF.R.S32.HI R10, RZ, 0x2, R9.reuse ;  /* 0x00000002ff0a7819 */ /* 0x100fe40000011409 */
[----:B------:R-:W-:Y:S02]  /*0b20*/  SHF.R.S32.HI R11, RZ, 0x1f, R9 ;  /* 0x0000001fff0b7819 */ /* 0x000fe40000011409 */
[----:B------:R-:W-:-:S02]  /*0b30*/  LOP3.LUT R4, R2, 0x3fffff0, RZ, 0xc0, !PT ;  /* 0x03fffff002047812 */ /* 0x000fc400078ec0ff */
[----:B------:R-:W-:Y:S02]  /*0b40*/  LOP3.LUT R6, R6, 0xfffffffc, RZ, 0xc0, !PT ;  /* 0xfffffffc06067812 */ /* 0x000fe400078ec0ff */
[----:B------:R-:W-:Y:S01]  /*0b50*/  LEA.HI R0, R0, R191, RZ, 0x3 ;  /* 0x000000bf00007211 */ /* 0x000fe200078f18ff */
[----:B------:R-:W-:Y:S01]  /*0b60*/  IMAD.IADD R4, R191, 0x1, -R4 ;  /* 0x00000001bf047824 */ /* 0x000fe200078e0a04 */
[----:B------:R-:W-:Y:S01]  /*0b70*/  LEA.HI R11, R11, R10, RZ, 0x3 ;  /* 0x0000000a0b0b7211 */ /* 0x000fe200078f18ff */
[----:B------:R-:W-:Y:S01]  /*0b80*/  IMAD.IADD R6, R191, 0x1, -R6 ;  /* 0x00000001bf067824 */ /* 0x000fe200078e0a06 */
[----:B------:R-:W-:Y:S01]  /*0b90*/  LEA.HI R2, R2, R5, RZ, 0x1 ;  /* 0x0000000502027211 */ /* 0x000fe200078f08ff */
[----:B------:R-:W-:Y:S01]  /*0ba0*/  IMAD R7, R4, 0x40, R7 ;  /* 0x0000004004077824 */ /* 0x000fe200078e0207 */
[----:B------:R-:W-:Y:S02]  /*0bb0*/  LOP3.LUT R22, R0, 0xfffffff8, RZ, 0xc0, !PT ;  /* 0xfffffff800167812 */ /* 0x000fe400078ec0ff */
[----:B------:R-:W-:-:S02]  /*0bc0*/  LOP3.LUT R11, R11, 0xfffffff8, RZ, 0xc0, !PT ;  /* 0xfffffff80b0b7812 */ /* 0x000fc400078ec0ff */
[----:B------:R-:W-:Y:S01]  /*0bd0*/  LEA.HI R8, R8, R185, RZ, 0x5 ;  /* 0x000000b908087211 */ /* 0x000fe200078f28ff */
[----:B------:R-:W-:Y:S01]  /*0be0*/  IMAD.IADD R22, R191, 0x1, -R22 ;  /* 0x00000001bf167824 */ /* 0x000fe200078e0a16 */
[----:B------:R-:W-:Y:S01]  /*0bf0*/  LEA.HI R3, R3, R186, RZ, 0x1 ;  /* 0x000000ba03037211 */ /* 0x000fe200078f08ff */
[----:B------:R-:W-:Y:S01]  /*0c00*/  IMAD.IADD R11, R10, 0x1, -R11 ;  /* 0x000000010a0b7824 */ /* 0x000fe200078e0a0b */
[----:B------:R-:W-:Y:S01]  /*0c10*/  LOP3.LUT R2, R2, 0x1ffffffe, RZ, 0xc0, !PT ;  /* 0x1ffffffe02027812 */ /* 0x000fe200078ec0ff */
[----:B------:R-:W-:Y:S01]  /*0c20*/  IMAD.SHL.U32 R18, R22, 0x8, RZ ;  /* 0x0000000816127824 */ /* 0x000fe200078e00ff */
[----:B------:R-:W-:Y:S02]  /*0c30*/  SHF.R.S32.HI R8, RZ, 0x5, R8 ;  /* 0x00000005ff087819 */ /* 0x000fe40000011408 */
[----:B------:R-:W-:Y:S01]  /*0c40*/  LEA.HI R4, R6, R6, RZ, 0x1 ;  /* 0x0000000606047211 */ /* 0x000fe200078f08ff */
[----:B------:R-:W-:Y:S01]  /*0c50*/  IMAD.IADD R2, R5, 0x1, -R2 ;  /* 0x0000000105027824 */ /* 0x000fe200078e0a02 */
[----:B------:R-:W-:Y:S01]  /*0c60*/  LOP3.LUT R3, R3, 0x3fffffe, RZ, 0xc0, !PT ;  /* 0x03fffffe03037812 */ /* 0x000fe200078ec0ff */
[----:B------:R-:W-:Y:S01]  /*0c70*/  IMAD R8, R8, 0x10, R11 ;  /* 0x0000001008087824 */ /* 0x000fe200078e020b */
[----:B------:R-:W-:Y:S01]  /*0c80*/  LOP3.LUT R5, R4, 0x1ffffffe, RZ, 0xc0, !PT ;  /* 0x1ffffffe04057812 */ /* 0x000fe200078ec0ff */
[----:B------:R-:W-:Y:S01]  /*0c90*/  VIADD R19, R18, 0x40 ;  /* 0x0000004012137836 */ /* 0x000fe20000000000 */
[----:B------:R-:W-:Y:S01]  /*0ca0*/  LOP3.LUT R16, R9, 0x7ffffffc, RZ, 0xc0, !PT ;  /* 0x7ffffffc09107812 */ /* 0x000fe200078ec0ff */
[----:B------:R-:W-:Y:S01]  /*0cb0*/  IMAD.IADD R3, R186, 0x1, -R3 ;  /* 0x00000001ba037824 */ /* 0x000fe200078e0a03 */
[----:B------:R-:W-:Y:S01]  /*0cc0*/  SHF.R.S32.HI R184, RZ, 0x3, R0 ;  /* 0x00000003ffb87819 */ /* 0x000fe20000011400 */
[----:B------:R-:W-:Y:S01]  /*0cd0*/  IMAD.IADD R6, R6, 0x1, -R5 ;  /* 0x0000000106067824 */ /* 0x000fe200078e0a05 */
[----:B------:R-:W-:Y:S01]  /*0ce0*/  SHF.R.S32.HI R190, RZ, 0x1f, R18 ;  /* 0x0000001fffbe7819 */ /* 0x000fe20000011412 */
[----:B------:R-:W-:Y:S01]  /*0cf0*/  IMAD R187, R3, 0x40, R8 ;  /* 0x0000004003bb7824 */ /* 0x000fe200078e0208 */
[----:B------:R-:W-:Y:S01]  /*0d00*/  SHF.R.S32.HI R189, RZ, 0x1f, R19 ;  /* 0x0000001fffbd7819 */ /* 0x000fe20000011413 */
[----:B------:R-:W-:-:S02]  /*0d10*/  IMAD R188, R2, 0x8, R7 ;  /* 0x0000000802bc7824 */ /* 0x000fc400078e0207 */
[----:B------:R-:W-:Y:S02]  /*0d20*/  IMAD.IADD R16, R185, 0x1, -R16 ;  /* 0x00000001b9107824 */ /* 0x000fe400078e0a10 */
[----:B------:R-:W-:-:S07]  /*0d30*/  IMAD R17, R6, 0x8, R187 ;  /* 0x0000000806117824 */ /* 0x000fce00078e02bb */
.L_x_7956:
        /* <DEDUP_REMOVED lines=12> */
[----:B012---:R-:W-:Y:S02]  /*0e00*/  IMAD.U32 R2, RZ, RZ, UR8 ;  /* 0x00000008ff027e24 */ /* 0x007fe4000f8e00ff */
        /* <DEDUP_REMOVED lines=8> */
[----:B------:R-:W-:Y:S01]  /*0e90*/  UMOV UR38, URZ ;  /* 0x0000003f00267c82 */ /* 0x000fe20008000000 */
[----:B------:R-:W-:Y:S02]  /*0ea0*/  UMOV UR42, UR7 ;  /* 0x00000007002a7c82 */ /* 0x000fe40008000000 */
        /* <DEDUP_REMOVED lines=24> */
.L_x_7849:
[----:B------:R-:W-:Y:S01]  /*1030*/  UMOV UR36, UR6 ;  /* 0x0000000600247c82 */ /* 0x000fe20008000000 */
[----:B------:R-:W-:Y:S05]  /*1040*/  @!P1 BRA `(.L_x_7850) ;  /* 0x00000000001c9947 */ /* 0x000fea0003800000 */
[----:B------:R-:W-:Y:S02]  /*1050*/  ULDC.64 UR8, c[0x0][0xa20] ;  /* 0x0002880000087ab9 */ /* 0x000fe40000000a00 */
[----:B------:R-:W-:-:S06]  /*1060*/  UIMAD.WIDE UR6, UR6, 0x4, UR8 ;  /* 0x00000004060678a5 */ /* 0x000fcc000f8e0208 */
[----:B------:R-:W-:Y:S02]  /*1070*/  IMAD.U32 R2, RZ, RZ, UR6 ;  /* 0x00000006ff027e24 */ /* 0x000fe4000f8e00ff */
[----:B------:R-:W-:-:S05]  /*1080*/  IMAD.U32 R3, RZ, RZ, UR7 ;  /* 0x00000007ff037e24 */ /* 0x000fca000f8e00ff */
[----:B------:R-:W2:Y:S02]  /*1090*/  LDG.E R2, desc[UR54][R2.64] ;  /* 0x0000003602027981 */ /* 0x000ea4000c1e1900 */
[----:B--2---:R-:W-:Y:S01]  /*10a0*/  R2UR UR4, R2 ;  /* 0x00000000020472ca */ /* 0x004fe200000e0000 */
[----:B------:R-:W-:-:S14]  /*10b0*/  BRA `(.L_x_7851) ;  /* 0x0000000000347947 */ /* 0x000fdc0003800000 */
.L_x_7850:
        /* <DEDUP_REMOVED lines=13> */
.L_x_7851:
[----:B------:R-:W-:Y:S01]  /*1190*/  ULDC UR6, c[0x0][0x448] ;  /* 0x0001120000067ab9 */ /* 0x000fe20000000800 */
[----:B------:R-:W-:Y:S02]  /*11a0*/  USHF.L.U32 UR37, UR5, 0x7, URZ ;  /* 0x0000000705257899 */ /* 0x000fe4000800063f */
[----:B------:R-:W-:Y:S02]  /*11b0*/  UISETP.NE.AND UP0, UPT, UR6, 0x1, UPT ;  /* 0x000000010600788c */ /* 0x000fe4000bf05270 */
[----:B------:R-:W-:Y:S02]  /*11c0*/  UIADD3 UR8, UR37, 0x7f, URZ ;  /* 0x0000007f25087890 */ /* 0x000fe4000fffe03f */
[----:B------:R-:W-:Y:S02]  /*11d0*/  UIADD3 UR38, -UR38, UR4, URZ ;  /* 0x0000000426267290 */ /* 0x000fe4000fffe13f */
[----:B------:R-:W-:Y:S01]  /*11e0*/  UP2UR UR51, UPR, URZ, 0x1 ;  /* 0x000000013f337883 */ /* 0x000fe20008000000 */
[----:B------:R-:W-:Y:S01]  /*11f0*/  ULDC.64 UR4, c[0x0][0x9e0] ;  /* 0x0002780000047ab9 */ /* 0x000fe20000000a00 */
[----:B------:R-:W-:-:S03]  /*1200*/  UIADD3 UR9, UR38, 0x1, -UR45 ;  /* 0x0000000126097890 */ /* 0x000fc6000fffe82d */
[----:B------:R-:W-:Y:S01]  /*1210*/  @UP0 ULDC UR6, c[0x0][0x44c] ;  /* 0x0001130000060ab9 */ /* 0x000fe20000000800 */
[----:B------:R-:W-:Y:S01]  /*1220*/  @UP0 ULDC UR10, c[0x0][0x450] ;  /* 0x00011400000a0ab9 */ /* 0x000fe20000000800 */
[----:B------:R-:W-:-:S04]  /*1230*/  UIMAD.WIDE.U32 UR6, UR8, UR6, URZ ;  /* 0x00000006080672a5 */ /* 0x000fc8000f8e003f */
[----:B------:R-:W-:Y:S02]  /*1240*/  @UP0 USHF.R.U32.HI UR8, URZ, UR10, UR7 ;  /* 0x0000000a3f080299 */ /* 0x000fe40008011607 */
[----:B------:R-:W-:Y:S02]  /*1250*/  UISETP.GE.AND UP0, UPT, UR5, 0x1, UPT ;  /* 0x000000010500788c */ /* 0x000fe4000bf06270 */
[----:B------:R-:W-:Y:S02]  /*1260*/  UIADD3 UR8, UR9, UR8, URZ ;  /* 0x0000000809087290 */ /* 0x000fe4000fffe03f */
        /* <DEDUP_REMOVED lines=15> */
.L_x_7853:
[----:B------:R-:W-:-:S11]  /*1360*/  UISETP.NE.AND UP0, UPT, UR5, 0x1, UPT ;  /* 0x000000010500788c */ /* 0x000fd6000bf05270 */
[----:B------:R-:W-:Y:S02]  /*1370*/  @UP0 ULDC.64 UR8, c[0x0][0x9e8] ;  /* 0x00027a0000080ab9 */ /* 0x000fe40000000a00 */
[----:B------:R-:W-:-:S04]  /*1380*/  UIMAD.WIDE.U32 UR6, UR4, UR8, URZ ;  /* 0x00000008040672a5 */ /* 0x000fc8000f8e003f */
[----:B------:R-:W-:-:S12]  /*1390*/  @UP0 USHF.R.U32.HI UR4, URZ, UR9, UR7 ;  /* 0x000000093f040299 */ /* 0x000fd80008011607 */
.L_x_7854:
[----:B------:R-:W-:-:S06]  /*13a0*/  UIMAD UR4, UR4, UR5, UR5 ;  /* 0x00000005040472a4 */ /* 0x000fcc000f8e0205 */
[----:B------:R-:W-:-:S07]  /*13b0*/  VIMNMX R0, R0, UR4, PT ;  /* 0x0000000400007c48 */ /* 0x000fce000bfe0100 */
.L_x_7852:
[----:B------:R-:W-:Y:S01]  /*13c0*/  UISETP.NE.AND UP0, UPT, UR51, URZ, UPT ;  /* 0x0000003f3300728c */ /* 0x000fe2000bf05270 */
[----:B------:R-:W-:Y:S01]  /*13d0*/  VIADD R0, R0, 0x7f ;  /* 0x0000007f00007836 */ /* 0x000fe20000000000 */
[----:B------:R-:W-:Y:S01]  /*13e0*/  UMOV UR9, UR37 ;  /* 0x0000002500097c82 */ /* 0x000fe20008000000 */
[----:B------:R-:W-:Y:S02]  /*13f0*/  UIADD3 UR4, UR38, 0x7f, URZ ;  /* 0x0000007f26047890 */ /* 0x000fe4000fffe03f */
[----:B------:R-:W-:Y:S01]  /*1400*/  UIADD3 UR53, UR38, -UR45, URZ ;  /* 0x8000002d26357290 */ /* 0x000fe2000fffe03f */
        /* <DEDUP_REMOVED lines=27> */
.L_x_7856:
[----:B------:R-:W-:-:S11]  /*15c0*/  UISETP.NE.AND UP0, UPT, UR5, 0x1, UPT ;  /* 0x000000010500788c */ /* 0x000fd6000bf05270 */
[----:B------:R-:W-:Y:S02]  /*15d0*/  @UP0 ULDC.64 UR10, c[0x0][0x9e8] ;  /* 0x00027a00000a0ab9 */ /* 0x000fe40000000a00 */
[----:B------:R-:W-:-:S04]  /*15e0*/  UIMAD.WIDE.U32 UR6, UR4, UR10, URZ ;  /* 0x0000000a040672a5 */ /* 0x000fc8000f8e003f */
[----:B------:R-:W-:-:S12]  /*15f0*/  @UP0 USHF.R.U32.HI UR4, URZ, UR11, UR7 ;  /* 0x0000000b3f040299 */ /* 0x000fd80008011607 */
.L_x_7857:
[----:B------:R-:W-:-:S04]  /*1600*/  UIMAD UR4, UR4, UR5, URZ ;  /* 0x00000005040472a4 */ /* 0x000fc8000f8e023f */
[----:B------:R-:W-:-:S04]  /*1610*/  UISETP.LT.AND UP0, UPT, UR9, UR4, UPT ;  /* 0x000000040900728c */ /* 0x000fc8000bf01270 */
[----:B------:R-:W-:-:S12]  /*1620*/  USEL UR9, UR9, UR4, !UP0 ;  /* 0x0000000409097287 */ /* 0x000fd8000c000000 */
.L_x_7855:
        /* <DEDUP_REMOVED lines=40> */
[----:B------:R-:W-:Y:S02]  /*18b0*/  IMAD.MOV.U32 R89, RZ, RZ, RZ ;  /* 0x000000ffff597224 */ /* 0x000fe400078e00ff */
        /* <DEDUP_REMOVED lines=33> */
.L_x_7859:
        /* <DEDUP_REMOVED lines=9> */
.L_x_8051:
[----:B------:R-:W-:Y:S05]  /*1b60*/  @!P0 BRA `(.L_x_7861) ;  /* 0x0000000000048947 */ /* 0x000fea0003800000 */
[----:B------:R-:W-:Y:S01]  /*1b70*/  BPT.TRAP 0x1 ;  /* 0x000000040000795c */ /* 0x000fe20000300000 */
.L_x_7861:
[----:B------:R-:W-:Y:S02]  /*1b80*/  IMAD.U32 R9, RZ, RZ, UR46 ;  /* 0x0000002eff097e24 */ /* 0x000fe4000f8e00ff */
[----:B0-----:R-:W-:-:S03]  /*1b90*/  IMAD.U32 R0, RZ, RZ, UR47 ;  /* 0x0000002fff007e24 */ /* 0x001fc6000f8e00ff */
[----:B------:R-:W-:Y:S02]  /*1ba0*/  LEA R9, R9, UR41, 0x3 ;  /* 0x0000002909097c11 */ /* 0x000fe4000f8e18ff */
[----:B------:R-:W-:-:S04]  /*1bb0*/  SHF.L.U32 R0, R0, 0x1f, RZ ;  /* 0x0000001f00007819 */ /* 0x000fc800000006ff */
[----:B------:R0:W1:Y:S01]  /*1bc0*/  SYNCS.PHASECHK.TRANS64.TRYWAIT P1, [R9+URZ+0x28830], R0 ;  /* 0x02883000090075a7 */ /* 0x000062000802017f */
[----:B------:R-:W-:Y:S05]  /*1bd0*/  @!P0 BRA `(.L_x_7862) ;  /* 0x0000000000048947 */ /* 0x000fea0003800000 */
[----:B------:R-:W-:Y:S01]  /*1be0*/  BPT.TRAP 0x1 ;  /* 0x000000040000795c */ /* 0x000fe20000300000 */
.L_x_7862:
[----:B-1----:R-:W-:Y:S05]  /*1bf0*/  @P1 BRA `(.L_x_7863) ;  /* 0x0000000000081947 */ /* 0x002fea0003800000 */
[----:B------:R-:W1:Y:S02]  /*1c00*/  SYNCS.PHASECHK.TRANS64.TRYWAIT P1, [R9+URZ+0x28830], R0 ;  /* 0x02883000090075a7 */ /* 0x000e64000802017f */
[----:B-1----:R-:W-:Y:S05]  /*1c10*/  @!P1 BRA `(.L_x_7864) ;  /* 0x0000015c00fc9947 */ /* 0x002fea0003800000 */
.L_x_7863:
        /* <DEDUP_REMOVED lines=63> */
.L_x_7865:
[----:B------:R-:W-:Y:S01]  /*2010*/  UISETP.NE.AND UP1, UPT, UR51, URZ, UPT ;  /* 0x0000003f3300728c */ /* 0x000fe2000bf25270 */
[----:B------:R-:W-:Y:S01]  /*2020*/  R2UR UR6, R9 ;  /* 0x00000000090672ca */ /* 0x000fe200000e0000 */
[----:B------:R-:W-:Y:S01]  /*2030*/  ULDC UR7, c[0x0][0x9d8] ;  /* 0x0002760000077ab9 */ /* 0x000fe20000000800 */
[----:B01----:R-:W-:Y:S02]  /*2040*/  IMAD.MOV.U32 R9, RZ, RZ, -0x80 ;  /* 0xffffff80ff097424 */ /* 0x003fe400078e00ff */
[----:B------:R-:W-:Y:S01]  /*2050*/  FMUL.FTZ R41, R41, UR7 ;  /* 0x0000000729297c20 */ /* 0x000fe20008410000 */
[----:B------:R-:W-:Y:S01]  /*2060*/  FMUL.FTZ R56, R56, UR7 ;  /* 0x0000000738387c20 */ /* 0x000fe20008410000 */
[----:B------:R-:W-:Y:S01]  /*2070*/  PLOP3.LUT P1, PT, PT, PT, UP1, 0x80, 0x0 ;  /* 0x000000000000781c */ /* 0x000fe20003f2f018 */
[----:B------:R-:W-:Y:S01]  /*2080*/  FMUL.FTZ R14, R34, UR7 ;  /* 0x00000007220e7c20 */ /* 0x000fe20008410000 */
[----:B------:R-:W-:Y:S01]  /*2090*/  PLOP3.LUT P2, PT, PT, PT, UP1, 0x80, 0x0 ;  /* 0x000000000000781c */ /* 0x000fe20003f4f018 */
[----:B------:R0:W1:Y:S01]  /*20a0*/  MUFU.TANH R99, R41 ;  /* 0x0000002900637308 */ /* 0x0000620000002400 */
[----:B------:R-:W-:Y:S01]  /*20b0*/  FMUL.FTZ R32, R32, UR7 ;  /* 0x0000000720207c20 */ /* 0x000fe20008410000 */
[----:B------:R-:W-:Y:S01]  /*20c0*/  @UP1 ULDC UR10, c[0x0][0x44c] ;  /* 0x00011300000a1ab9 */ /* 0x000fe20000000800 */
[----:B------:R-:W-:Y:S01]  /*20d0*/  FMUL.FTZ R36, R36, UR7 ;  /* 0x0000000724247c20 */ /* 0x000fe20008410000 */
[----:B------:R-:W-:Y:S01]  /*20e0*/  FMUL.FTZ R40, R40, UR7 ;  /* 0x0000000728287c20 */ /* 0x000fe20008410000 */
[----:B------:R-:W-:Y:S01]  /*20f0*/  FMUL.FTZ R44, R44, UR7 ;  /* 0x000000072c2c7c20 */ /* 0x000fe20008410000 */
[----:B------:R-:W-:Y:S01]  /*2100*/  FMUL.FTZ R34, R47, UR7 ;  /* 0x000000072f227c20 */ /* 0x000fe20008410000 */
[----:B------:R-:W-:Y:S01]  /*2110*/  FMUL.FTZ R48, R48, UR7 ;  /* 0x0000000730307c20 */ /* 0x000fe20008410000 */
[----:B------:R2:W3:Y:S01]  /*2120*/  MUFU.TANH R111, R56 ;  /* 0x00000038006f7308 */ /* 0x0004e20000002400 */
[----:B0-----:R-:W-:Y:S01]  /*2130*/  VIADD R41, R17, UR37 ;  /* 0x0000002511297c36 */ /* 0x001fe20008000000 */
[----:B------:R-:W-:Y:S01]  /*2140*/  UIADD3 UR6, UR6, 0x28840, URZ ;  /* 0x0002884006067890 */ /* 0x000fe2000fffe03f */
[----:B------:R-:W-:Y:S01]  /*2150*/  FMUL.FTZ R52, R52, UR7 ;  /* 0x0000000734347c20 */ /* 0x000fe20008410000 */
[----:B------:R-:W-:Y:S01]  /*2160*/  FMUL.FTZ R60, R60, UR7 ;  /* 0x000000073c3c7c20 */ /* 0x000fe20008410000 */
[----:B------:R-:W-:Y:S01]  /*2170*/  @P1 IMAD.HI.U32 R8, R41, UR10, RZ ;  /* 0x0000000a29081c27 */ /* 0x000fe2000f8e00ff */
[----:B------:R-:W-:Y:S01]  /*2180*/  @UP1 ULDC UR10, c[0x0][0x450] ;  /* 0x00011400000a1ab9 */ /* 0x000fe20000000800 */
[----:B------:R-:W-:-:S02]  /*2190*/  UISETP.NE.AND UP0, UPT, UR50, URZ, UPT ;  /* 0x0000003f3200728c */ /* 0x000fc4000bf05270 */
[----:B------:R-:W-:Y:S01]  /*21a0*/  FMUL.FTZ R10, R24, UR7 ;  /* 0x00000007180a7c20 */ /* 0x000fe20008410000 */
[----:B------:R-:W-:Y:S01]  /*21b0*/  IMAD R47, R88, R9, 0x80 ;  /* 0x00000080582f7424 */ /* 0x000fe200078e0209 */
[----:B------:R-:W-:Y:S01]  /*21c0*/  @P2 SHF.R.U32.HI R41, RZ, UR10, R8 ;  /* 0x0000000aff292c19 */ /* 0x000fe20008011608 */
[----:B------:R-:W-:Y:S01]  /*21d0*/  FMUL.FTZ R13, R28, UR7 ;  /* 0x000000071c0d7c20 */ /* 0x000fe20008410000 */
[----:B------:R0:W4:Y:S01]  /*21e0*/  MUFU.TANH R125, R32 ;  /* 0x00000020007d7308 */ /* 0x0001220000002400 */
[----:B------:R-:W-:Y:S01]  /*21f0*/  FMUL.FTZ R64, R64, UR7 ;  /* 0x0000000740407c20 */ /* 0x000fe20008410000 */
[----:B------:R-:W-:Y:S01]  /*2200*/  UPRMT UR6, UR40, 0x654, UR6 ;  /* 0x0000065428067896 */ /* 0x000fe20008000006 */
[----:B--2---:R-:W2:Y:S01]  /*2210*/  SHFL.IDX PT, R56, R41, RZ, 0x1c1f ;  /* 0x001c1fff29387589 */ /* 0x004ea200000e0000 */
[----:B------:R-:W-:Y:S01]  /*2220*/  FMUL.FTZ R0, R26, UR7 ;  /* 0x000000071a007c20 */ /* 0x000fe20008410000 */
[----:B------:R-:W-:Y:S01]  /*2230*/  FMUL.FTZ R4, R30, UR7 ;  /* 0x000000071e047c20 */ /* 0x000fe20008410000 */
[----:B------:R-:W-:Y:S01]  /*2240*/  FMUL.FTZ R24, R38, UR7 ;  /* 0x0000000726187c20 */ /* 0x000fe20008410000 */
[----:B------:R-:W-:Y:S01]  /*2250*/  FMUL.FTZ R28, R42, UR7 ;  /* 0x000000072a1c7c20 */ /* 0x000fe20008410000 */
[----:B------:R5:W1:Y:S01]  /*2260*/  MUFU.TANH R123, R36 ;  /* 0x00000024007b7308 */ /* 0x000a620000002400 */
[----:B0-----:R-:W-:Y:S01]  /*2270*/  FMUL.FTZ R32, R46, UR7 ;  /* 0x000000072e207c20 */ /* 0x001fe20008410000 */
[----:B------:R-:W-:-:S02]  /*2280*/  VIADD R15, R47, 0x1 ;  /* 0x000000012f0f7836 */ /* 0x000fc40000000000 */
[----:B------:R-:W-:Y:S01]  /*2290*/  FMUL.FTZ R11, R25, UR7 ;  /* 0x00000007190b7c20 */ /* 0x000fe20008410000 */
[----:B------:R-:W-:Y:S01]  /*22a0*/  FMUL.FTZ R3, R27, UR7 ;  /* 0x000000071b037c20 */ /* 0x000fe20008410000 */
[----:B------:R-:W-:Y:S01]  /*22b0*/  FMUL.FTZ R29, R29, UR7 ;  /* 0x000000071d1d7c20 */ /* 0x000fe20008410000 */
[----:B------:R-:W-:Y:S01]  /*22c0*/  FMUL.FTZ R12, R31, UR7 ;  /* 0x000000071f0c7c20 */ /* 0x000fe20008410000 */
[----:B------:R-:W-:Y:S01]  /*22d0*/  FMUL.FTZ R33, R33, UR7 ;  /* 0x0000000721217c20 */ /* 0x000fe20008410000 */
[----:B------:R0:W1:Y:S01]  /*22e0*/  MUFU.TANH R121, R40 ;  /* 0x0000002800797308 */ /* 0x0000620000002400 */
[----:B-----5:R-:W-:Y:S01]  /*22f0*/  FMUL.FTZ R36, R50, UR7 ;  /* 0x0000000732247c20 */ /* 0x020fe20008410000 */
[----:B------:R-:W-:Y:S01]  /*2300*/  FMUL.FTZ R20, R35, UR7 ;  /* 0x0000000723147c20 */ /* 0x000fe20008410000 */
[----:B------:R-:W-:Y:S01]  /*2310*/  FMUL.FTZ R37, R37, UR7 ;  /* 0x0000000725257c20 */ /* 0x000fe20008410000 */
[----:B------:R-:W-:Y:S01]  /*2320*/  FMUL.FTZ R26, R39, UR7 ;  /* 0x00000007271a7c20 */ /* 0x000fe20008410000 */
[----:B------:R-:W-:Y:S01]  /*2330*/  FMUL.FTZ R30, R43, UR7 ;  /* 0x000000072b1e7c20 */ /* 0x000fe20008410000 */
[----:B------:R-:W-:Y:S01]  /*2340*/  FMUL.FTZ R45, R45, UR7 ;  /* 0x000000072d2d7c20 */ /* 0x000fe20008410000 */
[----:B------:R-:W-:Y:S01]  /*2350*/  FMUL.FTZ R49, R49, UR7 ;  /* 0x0000000731317c20 */ /* 0x000fe20008410000 */
[----:B------:R5:W1:Y:S01]  /*2360*/  MUFU.TANH R119, R44 ;  /* 0x0000002c00777308 */ /* 0x000a620000002400 */
[----:B0-----:R-:W-:Y:S01]  /*2370*/  FMUL.FTZ R40, R54, UR7 ;  /* 0x0000000736287c20 */ /* 0x001fe20008410000 */
[----:B------:R-:W-:Y:S01]  /*2380*/  FMUL.FTZ R38, R51, UR7 ;  /* 0x0000000733267c20 */ /* 0x000fe20008410000 */
        /* <DEDUP_REMOVED lines=30> */
[----:B0-----:R-:W-:Y:S01]  /*2570*/  FMUL.FTZ R60, R71, UR7 ;  /* 0x00000007473c7c20 */ /* 0x001fe20008410000 */
[----:B------:R0:W1:Y:S01]  /*2580*/  MUFU.TANH R31, R64 ;  /* 0x00000040001f7308 */ /* 0x0000620000002400 */
[----:B------:R-:W-:Y:S01]  /*2590*/  FMUL.FTZ R65, R65, UR7 ;  /* 0x0000000741417c20 */ /* 0x000fe20008410000 */
[----:B------:R-:W-:Y:S01]  /*25a0*/  FMUL.FTZ R73, R73, UR7 ;  /* 0x0000000749497c20 */ /* 0x000fe20008410000 */
[----:B------:R-:W-:Y:S01]  /*25b0*/  FMUL.FTZ R77, R77, UR7 ;  /* 0x000000074d4d7c20 */ /* 0x000fe20008410000 */
[----:B------:R-:W-:Y:S01]  /*25c0*/  IMAD R21, R16, -0x2, R15 ;  /* 0xfffffffe10157824 */ /* 0x000fe200078e020f */
[----:B------:R-:W-:Y:S01]  /*25d0*/  PLOP3.LUT P1, PT, PT, PT, UP0, 0x40, 0x0 ;  /* 0x000000000000781c */ /* 0x000fe20003f2e808 */
[----:B------:R-:W-:Y:S01]  /*25e0*/  ULDC UR56, c[0x0][0x9dc] ;  /* 0x0002770000387ab9 */ /* 0x000fe20000000800 */
[----:B------:R-:W-:Y:S01]  /*25f0*/  SYNCS.ARRIVE.TRANS64.RED.A1T0 RZ, [UR6], RZ ;  /* 0x000000ffffff79a7 */ /* 0x000fe20008100406 */
[----:B------:R-:W1:Y:S01]  /*2600*/  MUFU.TANH R10, R10 ;  /* 0x0000000a000a7308 */ /* 0x000e620000002400 */
[----:B0-----:R-:W-:Y:S01]  /*2610*/  IMAD.U32 R64, RZ, RZ, UR45 ;  /* 0x0000002dff407e24 */ /* 0x001fe2000f8e00ff */
[----:B------:R-:W-:Y:S01]  /*2620*/  ULOP3.LUT UR6, URZ, UR56, URZ, 0x33, !UPT ;  /* 0x000000383f067292 */ /* 0x000fe2000f8e333f */
[----:B------:R-:W-:Y:S01]  /*2630*/  VIADD R15, R47, UR38 ;  /* 0x000000262f0f7c36 */ /* 0x000fe20008000000 */
[----:B------:R-:W-:Y:S01]  /*2640*/  ULDC UR14, c[0x0][0x9e0] ;  /* 0x00027800000e7ab9 */ /* 0x000fe20000000800 */
[----:B------:R-:W-:-:S02]  /*2650*/  LEA R66, R88, 0xffffff80, 0x7 ;  /* 0xffffff8058427811 */ /* 0x000fc400078e38ff */
[----:B------:R-:W-:Y:S01]  /*2660*/  IADD3 R21, -R64, UR38, R21 ;  /* 0x0000002640157c10 */ /* 0x000fe2000fffe115 */
[----:B------:R-:W0:Y:S01]  /*2670*/  MUFU.TANH R11, R11 ;  /* 0x0000000b000b7308 */ /* 0x000e220000002400 */
[----:B------:R-:W-:-:S03]  /*2680*/  IMAD R51, R16, -0x2, R15 ;  /* 0xfffffffe10337824 */ /* 0x000fc600078e020f */
[C---:B------:R-:W-:Y:S02]  /*2690*/  VIADD R64, R21.reuse, UR14 ;  /* 0x0000000e15407c36 */ /* 0x040fe40008000000 */
[----:B------:R-:W-:Y:S02]  /*26a0*/  VIADD R55, R21, UR6 ;  /* 0x0000000615377c36 */ /* 0x000fe40008000000 */
[----:B------:R-:W0:Y:S01]  /*26b0*/  MUFU.TANH R0, R0 ;  /* 0x0000000000007308 */ /* 0x000e220000002400 */
[----:B--2---:R-:W-:Y:S01]  /*26c0*/  VIADDMNMX R35, R56, R64, R51, PT ;  /* 0x0000004038237246 */ /* 0x004fe20003800133 */
[----:B------:R-:W-:-:S06]  /*26d0*/  IMAD.IADD R43, R55, 0x1, R56 ;  /* 0x00000001372b7824 */ /* 0x000fcc00078e0238 */
        /* <DEDUP_REMOVED lines=66> */
.L_x_7868:
[----:B------:R-:W-:Y:S02]  /*2b00*/  ULDC UR6, c[0x0][0x9e4] ;  /* 0x0002790000067ab9 */ /* 0x000fe40000000800 */
[----:B------:R-:W-:-:S05]  /*2b10*/  IMAD.U32 R21, RZ, RZ, UR6 ;  /* 0x00000006ff157e24 */ /* 0x000fca000f8e00ff */
[----:B------:R-:W-:-:S13]  /*2b20*/  ISETP.NE.AND P1, PT, R21, 0x1, PT ;  /* 0x000000011500780c */ /* 0x000fda0003f25270 */
[----:B------:R-:W1:Y:S02]  /*2b30*/  @P1 LDC.64 R70, c[0x0][0x9e8] ;  /* 0x00027a00ff461b82 */ /* 0x000e640000000a00 */
[----:B-1----:R-:W-:-:S05]  /*2b40*/  @P1 IMAD.HI.U32 R56, R15, R70, RZ ;  /* 0x000000460f381227 */ /* 0x002fca00078e00ff */
[----:B------:R-:W-:-:S07]  /*2b50*/  @P1 SHF.R.U32.HI R15, RZ, R71, R56 ;  /* 0x00000047ff0f1219 */ /* 0x000fce0000011638 */
.L_x_7869:
[----:B------:R-:W-:Y:S05]  /*2b60*/  BSYNC B0 ;  /* 0x0000000000007941 */ /* 0x000fea0003800000 */
.L_x_7867:
[----:B------:R-:W-:-:S04]  /*2b70*/  IMAD R15, R15, R21, -R66 ;  /* 0x000000150f0f7224 */ /* 0x000fc800078e0a42 */
[----:B------:R-:W-:-:S05]  /*2b80*/  IMAD R56, R16, -0x2, R15 ;  /* 0xfffffffe10387824 */ /* 0x000fca00078e020f */
[----:B------:R-:W-:Y:S02]  /*2b90*/  VIADDMNMX R35, R56, R21, R35, PT ;  /* 0x0000001538237246 */ /* 0x000fe40003800123 */
[----:B------:R-:W-:-:S07]  /*2ba0*/  VIMNMX R43, R43, R56, !PT ;  /* 0x000000382b2b7248 */ /* 0x000fce0007fe0100 */
.L_x_7866:
[C---:B------:R-:W-:Y:S01]  /*2bb0*/  ISETP.GE.AND P2, PT, R47.reuse, 0x9, PT ;  /* 0x000000092f00780c */ /* 0x040fe20003f46270 */
[----:B------:R-:W-:Y:S01]  /*2bc0*/  UISETP.NE.AND UP0, UPT, UR50, URZ, UPT ;  /* 0x0000003f3200728c */ /* 0x000fe2000bf05270 */
[----:B------:R-:W-:Y:S02]  /*2bd0*/  ISETP.GE.AND P1, PT, R47, 0x2, PT ;  /* 0x000000022f00780c */ /* 0x000fe40003f26270 */
        /* <DEDUP_REMOVED lines=105> */
[----:B------:R-:W-:Y:S01]  /*3270*/  ISETP.GT.AND P3, PT, R43, 0x59, !P4 ;  /* 0x000000592b00780c */ /* 0x000fe20006764270 */
[----:B------:R-:W0:Y:S01]  /*3280*/  SHFL.IDX PT, R68, R41, 0x1, 0x1c1f ;  /* 0x003c1f0029447f89 */ /* 0x000e2200000e0000 */
        /* <DEDUP_REMOVED lines=11> */
[----:B------:R-:W-:Y:S01]  /*3340*/  ISETP.LT.OR P3, PT, R35, 0x62, P3 ;  /* 0x000000622300780c */ /* 0x000fe20001f61670 */
[----:B0-----:R-:W-:Y:S01]  /*3350*/  IMAD.IADD R56, R55, 0x1, R68 ;  /* 0x0000000137387824 */ /* 0x001fe200078e0244 */
        /* <DEDUP_REMOVED lines=10> */
[----:B------:R-:W-:Y:S02]  /*3400*/  P2R R67, PR, RZ, 0x20 ;  /* 0x00000020ff437803 */ /* 0x000fe40000000000 */
[----:B------:R-:W-:Y:S02]  /*3410*/  FSEL R25, R25, -INF , !P3 ;  /* 0xff80000019197808 */ /* 0x000fe40005800000 */
[----:B------:R-:W-:-:S02]  /*3420*/  ISETP.GE.AND P3, PT, R47, 0x71, PT ;  /* 0x000000712f00780c */ /* 0x000fc40003f66270 */
        /* <DEDUP_REMOVED lines=39> */
.L_x_7872:
[----:B------:R-:W-:Y:S02]  /*36a0*/  ULDC UR6, c[0x0][0x9e4] ;  /* 0x0002790000067ab9 */ /* 0x000fe40000000800 */
[----:B------:R-:W-:-:S05]  /*36b0*/  IMAD.U32 R43, RZ, RZ, UR6 ;  /* 0x00000006ff2b7e24 */ /* 0x000fca000f8e00ff */
[----:B------:R-:W-:-:S13]  /*36c0*/  ISETP.NE.AND P6, PT, R43, 0x1, PT ;  /* 0x000000012b00780c */ /* 0x000fda0003fc5270 */
[----:B------:R-:W0:Y:S02]  /*36d0*/  @P6 LDC.64 R64, c[0x0][0x9e8] ;  /* 0x00027a00ff406b82 */ /* 0x000e240000000a00 */
[----:B0-----:R-:W-:-:S05]  /*36e0*/  @P6 IMAD.HI.U32 R64, R41, R64, RZ ;  /* 0x0000004029406227 */ /* 0x001fca00078e00ff */
[----:B------:R-:W-:-:S07]  /*36f0*/  @P6 SHF.R.U32.HI R41, RZ, R65, R64 ;  /* 0x00000041ff296219 */ /* 0x000fce0000011640 */
.L_x_7873:
[----:B------:R-:W-:Y:S05]  /*3700*/  BSYNC B0 ;  /* 0x0000000000007941 */ /* 0x000fea0003800000 */
.L_x_7871:
[----:B------:R-:W-:-:S04]  /*3710*/  IMAD R41, R41, R43, -R66 ;  /* 0x0000002b29297224 */ /* 0x000fc800078e0a42 */
[----:B------:R-:W-:-:S05]  /*3720*/  IMAD R41, R16, -0x2, R41 ;  /* 0xfffffffe10297824 */ /* 0x000fca00078e0229 */
[----:B------:R-:W-:Y:S02]  /*3730*/  VIADDMNMX R10, R41, R43, R10, PT ;  /* 0x0000002b290a7246 */ /* 0x000fe4000380010a */
[----:B------:R-:W-:-:S07]  /*3740*/  VIMNMX R56, R56, R41, !PT ;  /* 0x0000002938387248 */ /* 0x000fce0007fe0100 */
.L_x_7870:
[----:B------:R-:W-:Y:S01]  /*3750*/  ISETP.GT.AND P1, PT, R56, 0x1, !P1 ;  /* 0x000000013800780c */ /* 0x000fe20004f24270 */
[----:B------:R-:W-:Y:S01]  /*3760*/  ULDC UR6, c[0x0][0x988] ;  /* 0x0002620000067ab9 */ /* 0x000fe20000000800 */
[----:B------:R-:W-:Y:S01]  /*3770*/  ISETP.NE.AND P6, PT, R59, RZ, PT ;  /* 0x000000ff3b00720c */ /* 0x000fe20003fc5270 */
[----:B------:R-:W-:Y:S01]  /*3780*/  UISETP.NE.AND UP1, UPT, UR51, URZ, UPT ;  /* 0x0000003f3300728c */ /* 0x000fe2000bf25270 */
[----:B------:R-:W-:Y:S01]  /*3790*/  ISETP.LT.OR P1, PT, R10, 0x2, P1 ;  /* 0x000000020a00780c */ /* 0x000fe20000f21670 */
[----:B------:R-:W-:Y:S01]  /*37a0*/  UISETP.NE.AND UP0, UPT, UR50, URZ, UPT ;  /* 0x0000003f3200728c */ /* 0x000fe2000bf05270 */
[C---:B------:R-:W-:Y:S01]  /*37b0*/  ISETP.GT.AND P2, PT, R56.reuse, 0x8, !P2 ;  /* 0x000000083800780c */ /* 0x040fe20005744270 */
[----:B------:R-:W-:Y:S01]  /*37c0*/  UMOV UR10, UR37 ;  /* 0x00000025000a7c82 */ /* 0x000fe20008000000 */
[----:B------:R-:W-:Y:S02]  /*37d0*/  FSEL R41, R3, -INF , !P1 ;  /* 0xff80000003297808 */ /* 0x000fe40004800000 */
[----:B------:R-:W-:-:S02]  /*37e0*/  ISETP.GT.AND P1, PT, R56, 0x9, !P6 ;  /* 0x000000093800780c */ /* 0x000fc40007724270 */
[C---:B------:R-:W-:Y:S02]  /*37f0*/  ISETP.LT.OR P2, PT, R10.reuse, 0x9, P2 ;  /* 0x000000090a00780c */ /* 0x040fe40001741670 */
[----:B------:R-:W-:Y:S01]  /*3800*/  ISETP.LT.OR P1, PT, R10, 0xa, P1 ;  /* 0x0000000a0a00780c */ /* 0x000fe20000f21670 */
[----:B------:R-:W-:Y:S01]  /*3810*/  @UP1 ULDC UR11, c[0x0][0x450] ;  /* 0x00011400000b1ab9 */ /* 0x000fe20000000800 */
[----:B------:R-:W-:Y:S02]  /*3820*/  FSEL R43, R4, -INF , !P2 ;  /* 0xff800000042b7808 */ /* 0x000fe40005000000 */
[----:B------:R-:W-:Y:S02]  /*3830*/  ISETP.NE.AND P2, PT, R45, RZ, PT ;  /* 0x000000ff2d00720c */ /* 0x000fe40003f45270 */
[----:B------:R-:W-:Y:S02]  /*3840*/  FSEL R45, R12, -INF , !P1 ;  /* 0xff8000000c2d7808 */ /* 0x000fe40004800000 */
[----:B------:R-:W-:-:S02]  /*3850*/  ISETP.NE.AND P1, PT, R63, RZ, PT ;  /* 0x000000ff3f00720c */ /* 0x000fc40003f25270 */
[----:B------:R-:W-:Y:S02]  /*3860*/  ISETP.NE.AND P6, PT, R49, RZ, PT ;  /* 0x000000ff3100720c */ /* 0x000fe40003fc5270 */
        /* <DEDUP_REMOVED lines=61> */
[----:B------:R-:W-:Y:S02]  /*3c40*/  ISETP.GT.AND P1, PT, R56, 0x31, !P2 ;  /* 0x000000313800780c */ /* 0x000fe40005724270 */
[----:B------:R-:W-:Y:S02]  /*3c50*/  ISETP.NE.AND P2, PT, R69, RZ, PT ;  /* 0x000000ff4500720c */ /* 0x000fe40003f45270 */
        /* <DEDUP_REMOVED lines=11> */
[----:B------:R-:W-:Y:S01]  /*3d10*/  FMNMX.FTZ R12, R35, R4, !PT ;  /* 0x00000004230c7209 */ /* 0x000fe20007810000 */
[----:B------:R-:W-:Y:S01]  /*3d20*/  IMAD.U32 R4, RZ, RZ, UR6 ;  /* 0x00000006ff047e24 */ /* 0x000fe2000f8e00ff */
[----:B------:R-:W-:Y:S01]  /*3d30*/  ISETP.LT.OR P1, PT, R10, 0x3a, P1 ;  /* 0x0000003a0a00780c */ /* 0x000fe20000f21670 */
[----:B------:R-:W-:Y:S01]  /*3d40*/  @UP1 ULDC UR6, c[0x0][0x44c] ;  /* 0x0001130000061ab9 */ /* 0x000fe20000000800 */
[----:B------:R-:W-:Y:S01]  /*3d50*/  ISETP.NE.AND P6, PT, R72, RZ, PT ;  /* 0x000000ff4800720c */ /* 0x000fe20003fc5270 */
[----:B------:R-:W0:Y:S01]  /*3d60*/  SHFL.BFLY PT, R3, R12, 0x2, 0x1f ;  /* 0x0c401f000c037f89 */ /* 0x000e2200000e0000 */
[----:B------:R-:W-:Y:S01]  /*3d70*/  FSEL R69, R42, -INF , !P1 ;  /* 0xff8000002a457808 */ /* 0x000fe20004800000 */
[----:B------:R-:W-:Y:S01]  /*3d80*/  UIMAD.WIDE.U32 UR6, UR37, UR6, URZ ;  /* 0x00000006250672a5 */ /* 0x000fe2000f8e003f */
[----:B------:R-:W-:-:S02]  /*3d90*/  ISETP.NE.AND P1, PT, R83, RZ, PT ;  /* 0x000000ff5300720c */ /* 0x000fc40003f25270 */
[C---:B------:R-:W-:Y:S01]  /*3da0*/  ISETP.GT.AND P3, PT, R56.reuse, 0x70, !P3 ;  /* 0x000000703800780c */ /* 0x040fe20005f64270 */
[----:B------:R-:W-:Y:S01]  /*3db0*/  @UP1 USHF.R.U32.HI UR10, URZ, UR11, UR7 ;  /* 0x0000000b3f0a1299 */ /* 0x000fe20008011607 */
[C---:B------:R-:W-:Y:S02]  /*3dc0*/  ISETP.GT.AND P1, PT, R56.reuse, 0x40, !P1 ;  /* 0x000000403800780c */ /* 0x040fe40004f24270 */
[----:B------:R-:W-:Y:S01]  /*3dd0*/  ISETP.GT.AND P4, PT, R56, 0x71, !P4 ;  /* 0x000000713800780c */ /* 0x000fe20006784270 */
[----:B------:R-:W-:Y:S01]  /*3de0*/  UIADD3 UR53, UR53, UR10, URZ ;  /* 0x0000000a35357290 */ /* 0x000fe2000fffe03f */
[C---:B------:R-:W-:Y:S02]  /*3df0*/  ISETP.LT.OR P1, PT, R10.reuse, 0x41, P1 ;  /* 0x000000410a00780c */ /* 0x040fe40000f21670 */
[----:B------:R-:W-:Y:S01]  /*3e00*/  ISETP.LT.OR P3, PT, R10, 0x71, P3 ;  /* 0x000000710a00780c */ /* 0x000fe20001f61670 */
[----:B------:R-:W-:Y:S01]  /*3e10*/  UIADD3 UR14, UR53, UR14, URZ ;  /* 0x0000000e350e7290 */ /* 0x000fe2000fffe03f */
[----:B------:R-:W-:-:S02]  /*3e20*/  FSEL R71, R44, -INF , !P1 ;  /* 0xff8000002c477808 */ /* 0x000fc40004800000 */
[----:B------:R-:W-:Y:S02]  /*3e30*/  ISETP.NE.AND P1, PT, R86, RZ, PT ;  /* 0x000000ff5600720c */ /* 0x000fe40003f25270 */
[C---:B------:R-:W-:Y:S02]  /*3e40*/  ISETP.GT.AND P5, PT, R56.reuse, 0x78, !P5 ;  /* 0x000000783800780c */ /* 0x040fe40006fa4270 */
[----:B------:R-:W-:Y:S02]  /*3e50*/  ISETP.GT.AND P1, PT, R56, 0x41, !P1 ;  /* 0x000000413800780c */ /* 0x000fe40004f24270 */
[C---:B------:R-:W-:Y:S02]  /*3e60*/  ISETP.LT.OR P4, PT, R10.reuse, 0x72, P4 ;  /* 0x000000720a00780c */ /* 0x040fe40002781670 */
[----:B------:R-:W-:Y:S02]  /*3e70*/  ISETP.LT.OR P1, PT, R10, 0x42, P1 ;  /* 0x000000420a00780c */ /* 0x000fe40000f21670 */
[----:B0-----:R-:W-:-:S02]  /*3e80*/  FMNMX.FTZ R14, R12, R3, !PT ;  /* 0x000000030c0e7209 */ /* 0x001fc40007810000 */
[----:B------:R-:W-:Y:S02]  /*3e90*/  FSEL R73, R46, -INF , !P1 ;  /* 0xff8000002e497808 */ /* 0x000fe40004800000 */
[----:B------:R-:W-:Y:S01]  /*3ea0*/  ISETP.NE.AND P1, PT, R87, RZ, PT ;  /* 0x000000ff5700720c */ /* 0x000fe20003f25270 */
[----:B------:R-:W0:Y:S01]  /*3eb0*/  SHFL.BFLY PT, R3, R14, 0x1, 0x1f ;  /* 0x0c201f000e037f89 */ /* 0x000e2200000e0000 */
[----:B------:R-:W-:Y:S02]  /*3ec0*/  ISETP.LT.OR P5, PT, R10, 0x79, P5 ;  /* 0x000000790a00780c */ /* 0x000fe40002fa1670 */
[----:B------:R-:W-:-:S04]  /*3ed0*/  ISETP.GT.AND P1, PT, R56, 0x48, !P1 ;  /* 0x000000483800780c */ /* 0x000fc80004f24270 */
[----:B------:R-:W-:-:S04]  /*3ee0*/  ISETP.LT.OR P1, PT, R10, 0x49, P1 ;  /* 0x000000490a00780c */ /* 0x000fc80000f21670 */
        /* <DEDUP_REMOVED lines=63> */
[----:B------:R-:W0:Y:S01]  /*42e0*/  MUFU.EX2 R91, R91 ;  /* 0x0000005b005b7308 */ /* 0x000e220000000800 */
[----:B------:R-:W-:Y:S01]  /*42f0*/  ISETP.GT.AND P6, PT, R56, 0x79, !P6 ;  /* 0x000000793800780c */ /* 0x000fe200077c4270 */
[--C-:B------:R-:W-:Y:S01]  /*4300*/  FFMA.FTZ R21, R21, R4, -R20.reuse ;  /* 0x0000000415157223 */ /* 0x100fe20000010814 */
[----:B------:R-:W-:Y:S01]  /*4310*/  FMNMX.FTZ R12, R51, R12, !PT ;  /* 0x0000000c330c7209 */ /* 0x000fe20007810000 */
[-CC-:B------:R-:W-:Y:S01]  /*4320*/  FFMA.FTZ R178, R123, R4.reuse, -R20.reuse ;  /* 0x000000047bb27223 */ /* 0x180fe20000010814 */
[----:B------:R-:W-:Y:S01]  /*4330*/  FSEL R117, R6, -INF , !P4 ;  /* 0xff80000006757808 */ /* 0x000fe20006000000 */
[--C-:B------:R-:W-:Y:S01]  /*4340*/  FFMA.FTZ R97, R97, R4, -R20.reuse ;  /* 0x0000000461617223 */ /* 0x100fe20000010814 */
[----:B------:R-:W-:Y:S01]  /*4350*/  FMNMX.FTZ R12, R53, R12, !PT ;  /* 0x0000000c350c7209 */ /* 0x000fe20007810000 */
[----:B------:R-:W1:Y:S01]  /*4360*/  MUFU.EX2 R182, R182 ;  /* 0x000000b600b67308 */ /* 0x000e620000000800 */
[----:B------:R-:W-:Y:S01]  /*4370*/  ISETP.LT.OR P6, PT, R10, 0x7a, P6 ;  /* 0x0000007a0a00780c */ /* 0x000fe200037c1670 */
[--C-:B------:R-:W-:Y:S01]  /*4380*/  FFMA.FTZ R172, R121, R4, -R20.reuse ;  /* 0x0000000479ac7223 */ /* 0x100fe20000010814 */
[----:B------:R-:W-:Y:S01]  /*4390*/  FMNMX.FTZ R12, R55, R12, !PT ;  /* 0x0000000c370c7209 */ /* 0x000fe20007810000 */
[-CC-:B------:R-:W-:Y:S01]  /*43a0*/  FFMA.FTZ R99, R99, R4.reuse, -R20.reuse ;  /* 0x0000000463637223 */ /* 0x180fe20000010814 */
[----:B------:R-:W-:Y:S01]  /*43b0*/  FSEL R109, R9, -INF , !P5 ;  /* 0xff800000096d7808 */ /* 0x000fe20006800000 */
[--C-:B------:R-:W-:Y:S01]  /*43c0*/  FFMA.FTZ R101, R101, R4, -R20.reuse ;  /* 0x0000000465657223 */ /* 0x100fe20000010814 */
[----:B------:R-:W-:Y:S01]  /*43d0*/  FMNMX.FTZ R12, R57, R12, !PT ;  /* 0x0000000c390c7209 */ /* 0x000fe20007810000 */
[----:B------:R-:W2:Y:S01]  /*43e0*/  MUFU.EX2 R93, R93 ;  /* 0x0000005d005d7308 */ /* 0x000ea20000000800 */
[----:B------:R-:W-:Y:S01]  /*43f0*/  FSEL R119, R8, -INF , !P6 ;  /* 0xff80000008777808 */ /* 0x000fe20007000000 */
        /* <DEDUP_REMOVED lines=25> */
[----:B------:R-:W5:Y:S01]  /*4590*/  MUFU.EX2 R178, R178 ;  /* 0x000000b200b27308 */ /* 0x000f620000000800 */
[----:B0-----:R-:W-:Y:S01]  /*45a0*/  FADD.FTZ R21, R180, R91 ;  /* 0x0000005bb4157221 */ /* 0x001fe20000010000 */
[----:B------:R-:W-:Y:S02]  /*45b0*/  F2FP.F16.F32.PACK_AB R180, R91, R180 ;  /* 0x000000b45bb4723e */ /* 0x000fe400000000ff */
[----:B------:R-:W-:Y:S01]  /*45c0*/  FMNMX.FTZ R12, R75, R12, !PT ;  /* 0x0000000c4b0c7209 */ /* 0x000fe20007810000 */
[----:B-1----:R-:W-:Y:S01]  /*45d0*/  FADD.FTZ R26, R182, R21 ;  /* 0x00000015b61a7221 */ /* 0x002fe20000010000 */
[----:B--2---:R-:W-:Y:S02]  /*45e0*/  F2FP.F16.F32.PACK_AB R182, R93, R182 ;  /* 0x000000b65db6723e */ /* 0x004fe400000000ff */
[----:B------:R-:W-:Y:S01]  /*45f0*/  FMNMX.FTZ R12, R77, R12, !PT ;  /* 0x0000000c4d0c7209 */ /* 0x000fe20007810000 */
[----:B------:R-:W0:Y:S01]  /*4600*/  MUFU.EX2 R97, R97 ;  /* 0x0000006100617308 */ /* 0x000e220000000800 */
[----:B------:R-:W-:-:S02]  /*4610*/  FADD.FTZ R21, R93, R26 ;  /* 0x0000001a5d157221 */ /* 0x000fc40000010000 */
[----:B------:R-:W-:Y:S02]  /*4620*/  FMNMX.FTZ R12, R79, R12, !PT ;  /* 0x0000000c4f0c7209 */ /* 0x000fe40007810000 */
[----:B---3--:R-:W-:Y:S01]  /*4630*/  FADD.FTZ R28, R176, R21 ;  /* 0x00000015b01c7221 */ /* 0x008fe20000010000 */
[----:B----4-:R-:W-:Y:S02]  /*4640*/  F2FP.F16.F32.PACK_AB R176, R95, R176 ;  /* 0x000000b05fb0723e */ /* 0x010fe400000000ff */
[----:B------:R-:W-:Y:S01]  /*4650*/  FMNMX.FTZ R12, R81, R12, !PT ;  /* 0x0000000c510c7209 */ /* 0x000fe20007810000 */
[----:B------:R-:W1:Y:S01]  /*4660*/  MUFU.EX2 R172, R172 ;  /* 0x000000ac00ac7308 */ /* 0x000e620000000800 */
[----:B------:R-:W-:Y:S02]  /*4670*/  FADD.FTZ R21, R95, R28 ;  /* 0x0000001c5f157221 */ /* 0x000fe40000010000 */
[----:B------:R-:W-:Y:S02]  /*4680*/  FMNMX.FTZ R12, R83, R12, !PT ;  /* 0x0000000c530c7209 */ /* 0x000fe40007810000 */
[----:B-----5:R-:W-:-:S02]  /*4690*/  FADD.FTZ R28, R178, R21 ;  /* 0x00000015b21c7221 */ /* 0x020fc40000010000 */
[----:B------:R-:W-:Y:S01]  /*46a0*/  FMNMX.FTZ R12, R85, R12, !PT ;  /* 0x0000000c550c7209 */ /* 0x000fe20007810000 */
[----:B------:R-:W2:Y:S01]  /*46b0*/  MUFU.EX2 R99, R99 ;  /* 0x0000006300637308 */ /* 0x000ea20000000800 */
[C---:B0-----:R-:W-:Y:S01]  /*46c0*/  FADD.FTZ R21, R97.reuse, R28 ;  /* 0x0000001c61157221 */ /* 0x041fe20000010000 */
[----:B------:R-:W-:Y:S02]  /*46d0*/  F2FP.F16.F32.PACK_AB R178, R97, R178 ;  /* 0x000000b261b2723e */ /* 0x000fe400000000ff */
[----:B------:R-:W-:-:S04]  /*46e0*/  FMNMX.FTZ R12, R87, R12, !PT ;  /* 0x0000000c570c7209 */ /* 0x000fc80007810000 */
[----:B------:R-:W-:Y:S01]  /*46f0*/  FMNMX.FTZ R12, R89, R12, !PT ;  /* 0x0000000c590c7209 */ /* 0x000fe20007810000 */
[----:B------:R-:W0:Y:S01]  /*4700*/  MUFU.EX2 R174, R174 ;  /* 0x000000ae00ae7308 */ /* 0x000e220000000800 */
[----:B-1----:R-:W-:Y:S02]  /*4710*/  FADD.FTZ R30, R172, R21 ;  /* 0x00000015ac1e7221 */ /* 0x002fe40000010000 */
[----:B------:R-:W-:-:S04]  /*4720*/  FMNMX.FTZ R12, R113, R12, !PT ;  /* 0x0000000c710c7209 */ /* 0x000fc80007810000 */
[----:B------:R-:W-:Y:S01]  /*4730*/  FMNMX.FTZ R12, R115, R12, !PT ;  /* 0x0000000c730c7209 */ /* 0x000fe20007810000 */
[----:B------:R-:W1:Y:S01]  /*4740*/  MUFU.EX2 R101, R101 ;  /* 0x0000006500657308 */ /* 0x000e620000000800 */
[C---:B--2---:R-:W-:Y:S01]  /*4750*/  FADD.FTZ R21, R99.reuse, R30 ;  /* 0x0000001e63157221 */ /* 0x044fe20000010000 */
[----:B------:R-:W-:Y:S02]  /*4760*/  F2FP.F16.F32.PACK_AB R172, R99, R172 ;  /* 0x000000ac63ac723e */ /* 0x000fe400000000ff */
[----:B------:R-:W-:-:S04]  /*4770*/  FMNMX.FTZ R12, R111, R12, !PT ;  /* 0x0000000c6f0c7209 */ /* 0x000fc80007810000 */
[----:B------:R-:W-:Y:S01]  /*4780*/  FMNMX.FTZ R12, R117, R12, !PT ;  /* 0x0000000c750c7209 */ /* 0x000fe20007810000 */
[----:B------:R-:W2:Y:S01]  /*4790*/  MUFU.EX2 R168, R168 ;  /* 0x000000a800a87308 */ /* 0x000ea20000000800 */
[----:B0-----:R-:W-:Y:S02]  /*47a0*/  FADD.FTZ R32, R174, R21 ;  /* 0x00000015ae207221 */ /* 0x001fe40000010000 */
[----:B------:R-:W-:-:S04]  /*47b0*/  FMNMX.FTZ R12, R109, R12, !PT ;  /* 0x0000000c6d0c7209 */ /* 0x000fc80007810000 */
[----:B------:R-:W-:Y:S01]  /*47c0*/  FMNMX.FTZ R12, R119, R12, !PT ;  /* 0x0000000c770c7209 */ /* 0x000fe20007810000 */
[----:B------:R-:W0:Y:S01]  /*47d0*/  MUFU.EX2 R103, R103 ;  /* 0x0000006700677308 */ /* 0x000e220000000800 */
[----:B-1----:R-:W-:-:S03]  /*47e0*/  F2FP.F16.F32.PACK_AB R174, R101, R174 ;  /* 0x000000ae65ae723e */ /* 0x002fc600000000ff */
[----:B------:R-:W1:Y:S04]  /*47f0*/  SHFL.BFLY PT, R9, R12, 0x2, 0x1f ;  /* 0x0c401f000c097f89 */ /* 0x000e6800000e0000 */
[----:B------:R-:W3:Y:S08]  /*4800*/  MUFU.EX2 R170, R170 ;  /* 0x000000aa00aa7308 */ /* 0x000ef00000000800 */
[----:B------:R-:W4:Y:S08]  /*4810*/  MUFU.EX2 R5, R14 ;  /* 0x0000000e00057308 */ /* 0x000f300000000800 */
[----:B------:R5:W-:Y:S01]  /*4820*/  MUFU.EX2 R158, R25 ;  /* 0x00000019009e7308 */ /* 0x000be20000000800 */
[----:B-1----:R-:W-:-:S07]  /*4830*/  FMNMX.FTZ R2, R12, R9, !PT ;  /* 0x000000090c027209 */ /* 0x002fce0007810000 */
[----:B------:R-:W1:Y:S01]  /*4840*/  MUFU.EX2 R164, R164 ;  /* 0x000000a400a47308 */ /* 0x000e620000000800 */
[----:B------:R-:W1:Y:S01]  /*4850*/  SHFL.BFLY PT, R9, R2, 0x1, 0x1f ;  /* 0x0c201f0002097f89 */ /* 0x000e6200000e0000 */
[----:B-----5:R-:W-:-:S04]  /*4860*/  FADD.FTZ R25, R101, R32 ;  /* 0x0000002065197221 */ /* 0x020fc80000010000 */
[----:B--2---:R-:W-:Y:S01]  /*4870*/  FADD.FTZ R34, R168, R25 ;  /* 0x00000019a8227221 */ /* 0x004fe20000010000 */
[C---:B0-----:R-:W-:Y:S01]  /*4880*/  F2FP.F16.F32.PACK_AB R168, R103.reuse, R168 ;  /* 0x000000a867a8723e */ /* 0x041fe200000000ff */
[----:B------:R-:W0:Y:S02]  /*4890*/  MUFU.EX2 R7, R7 ;  /* 0x0000000700077308 */ /* 0x000e240000000800 */
[----:B------:R-:W-:-:S04]  /*48a0*/  FADD.FTZ R25, R103, R34 ;  /* 0x0000002267197221 */ /* 0x000fc80000010000 */
[----:B---3--:R-:W-:Y:S01]  /*48b0*/  FADD.FTZ R34, R170, R25 ;  /* 0x00000019aa227221 */ /* 0x008fe20000010000 */
[C---:B----4-:R-:W-:Y:S01]  /*48c0*/  F2FP.F16.F32.PACK_AB R170, R5.reuse, R170 ;  /* 0x000000aa05aa723e */ /* 0x050fe200000000ff */
[----:B------:R-:W2:Y:S02]  /*48d0*/  MUFU.EX2 R107, R107 ;  /* 0x0000006b006b7308 */ /* 0x000ea40000000800 */
[----:B------:R-:W-:-:S04]  /*48e0*/  FADD.FTZ R25, R5, R34 ;  /* 0x0000002205197221 */ /* 0x000fc80000010000 */
[----:B-1----:R-:W-:Y:S02]  /*48f0*/  FADD.FTZ R36, R164, R25 ;  /* 0x00000019a4247221 */ /* 0x002fe40000010000 */
[----:B------:R-:W1:Y:S01]  /*4900*/  MUFU.EX2 R166, R105 ;  /* 0x0000006900a67308 */ /* 0x000e620000000800 */
[----:B------:R-:W-:Y:S01]  /*4910*/  FMNMX.FTZ R9, R2, R9, !PT ;  /* 0x0000000902097209 */ /* 0x000fe20007810000 */
[C---:B0-----:R-:W-:Y:S01]  /*4920*/  FADD.FTZ R36, R7.reuse, R36 ;  /* 0x0000002407247221 */ /* 0x041fe20000010000 */
[----:B------:R-:W-:Y:S02]  /*4930*/  F2FP.F16.F32.PACK_AB R164, R7, R164 ;  /* 0x000000a407a4723e */ /* 0x000fe400000000ff */
[C---:B------:R-:W-:Y:S01]  /*4940*/  FSETP.NEU.FTZ.AND P1, PT, R9.reuse, -INF , PT ;  /* 0xff8000000900780b */ /* 0x040fe20003f3d000 */
[----:B------:R-:W-:Y:S02]  /*4950*/  FMUL.FTZ R2, R9, R4 ;  /* 0x0000000409027220 */ /* 0x000fe40000410000 */
[----:B------:R-:W0:Y:S01]  /*4960*/  MUFU.EX2 R31, R31 ;  /* 0x0000001f001f7308 */ /* 0x000e220000000800 */
[----:B--2---:R-:W-:-:S02]  /*4970*/  FADD.FTZ R25, R107, R36 ;  /* 0x000000246b197221 */ /* 0x004fc40000010000 */
[----:B------:R-:W-:Y:S02]  /*4980*/  FSEL R2, R2, RZ, P1 ;  /* 0x000000ff02027208 */ /* 0x000fe40000800000 */
[----:B------:R-:W-:-:S03]  /*4990*/  PLOP3.LUT P1, PT, PT, PT, UP0, 0x40, 0x0 ;  /* 0x000000000000781c */ /* 0x000fc60003f2e808 */
        /* <DEDUP_REMOVED lines=18> */
[----:B-1----:R-:W-:Y:S01]  /*4ac0*/  FADD.FTZ R36, R166, R25 ;  /* 0x00000019a6247221 */ /* 0x002fe20000010000 */
        /* <DEDUP_REMOVED lines=18> */
[-C--:B------:R-:W-:Y:S01]  /*4bf0*/  FFMA.FTZ R109, R109, R4.reuse, -R2 ;  /* 0x000000046d6d7223 */ /* 0x080fe20000010802 */
[----:B------:R-:W2:Y:S01]  /*4c00*/  MUFU.EX2 R47, R47 ;  /* 0x0000002f002f7308 */ /* 0x000ea20000000800 */
[----:B-1----:R-:W-:Y:S01]  /*4c10*/  FADD.FTZ R21, R43, R30 ;  /* 0x0000001e2b157221 */ /* 0x002fe20000010000 */
[----:B------:R-:W-:Y:S01]  /*4c20*/  FFMA.FTZ R119, R119, R4, -R2 ;  /* 0x0000000477777223 */ /* 0x000fe20000010802 */
[----:B------:R-:W-:-:S02]  /*4c30*/  F2FP.F16.F32.PACK_AB R181, R41, R0 ;  /* 0x0000000029b5723e */ /* 0x000fc400000000ff */
[----:B------:R-:W-:-:S03]  /*4c40*/  F2FP.F16.F32.PACK_AB R166, R166, R107 ;  /* 0x0000006ba6a6723e */ /* 0x000fc600000000ff */
        /* <DEDUP_REMOVED lines=92> */
[----:B-1----:R-:W-:Y:S01]  /*5210*/  FADD.FTZ R5, R109, R8 ;  /* 0x000000086d057221 */ /* 0x002fe20000010000 */
[C---:B0-----:R-:W-:Y:S01]  /*5220*/  FADD.FTZ R2, R20.reuse, R7 ;  /* 0x0000000714027221 */ /* 0x041fe20000010000 */
[----:B------:R-:W-:Y:S01]  /*5230*/  F2FP.F16.F32.PACK_AB R154, R20, R11 ;  /* 0x0000000b149a723e */ /* 0x000fe200000000ff */
[----:B------:R-:W-:Y:S02]  /*5240*/  VIADD R7, R88, 0xfffffffe ;  /* 0xfffffffe58077836 */ /* 0x000fe40000000000 */
        /* <DEDUP_REMOVED lines=14> */
.L_x_7875:
[----:B------:R-:W-:Y:S02]  /*5330*/  ULDC UR18, c[0x0][0x9e4] ;  /* 0x0002790000127ab9 */ /* 0x000fe40000000800 */
[----:B------:R-:W-:-:S11]  /*5340*/  UISETP.NE.AND UP0, UPT, UR18, 0x1, UPT ;  /* 0x000000011200788c */ /* 0x000fd6000bf05270 */
[----:B------:R-:W-:Y:S02]  /*5350*/  @UP0 ULDC.64 UR6, c[0x0][0x9e8] ;  /* 0x00027a0000060ab9 */ /* 0x000fe40000000a00 */
[----:B------:R-:W-:-:S04]  /*5360*/  UIMAD.WIDE.U32 UR10, UR15, UR6, URZ ;  /* 0x000000060f0a72a5 */ /* 0x000fc8000f8e003f */
[----:B------:R-:W-:-:S12]  /*5370*/  @UP0 USHF.R.U32.HI UR15, URZ, UR7, UR11 ;  /* 0x000000073f0f0299 */ /* 0x000fd8000801160b */
.L_x_7876:
[----:B------:R-:W-:-:S04]  /*5380*/  UIMAD UR15, UR15, UR18, UR18 ;  /* 0x000000120f0f72a4 */ /* 0x000fc8000f8e0212 */
[----:B------:R-:W-:-:S04]  /*5390*/  UISETP.LT.AND UP0, UPT, UR14, UR15, UPT ;  /* 0x0000000f0e00728c */ /* 0x000fc8000bf01270 */
[----:B------:R-:W-:-:S12]  /*53a0*/  USEL UR14, UR14, UR15, UP0 ;  /* 0x0000000f0e0e7287 */ /* 0x000fd80008000000 */
.L_x_7874:
        /* <DEDUP_REMOVED lines=48> */
.L_x_7896:
[----:B------:R-:W-:Y:S01]  /*56b0*/  ISETP.NE.AND P2, PT, RZ, UR44, PT ;  /* 0x0000002cff007c0c */ /* 0x000fe2000bf45270 */
[----:B------:R-:W-:-:S04]  /*56c0*/  UISETP.NE.AND UP0, UPT, UR60, 0x1, UPT ;  /* 0x000000013c00788c */ /* 0x000fc8000bf05270 */
[----:B------:R-:W-:-:S04]  /*56d0*/  USEL UR47, URZ, 0x1, UP0 ;  /* 0x000000013f2f7887 */ /* 0x000fc80008000000 */
[----:B------:R-:W-:-:S04]  /*56e0*/  ULOP3.LUT UR47, UR61, UR47, URZ, 0x3c, !UPT ;  /* 0x0000002f3d2f7292 */ /* 0x000fc8000f8e3c3f */
[----:B------:R-:W-:Y:S08]  /*56f0*/  @P2 BRA `(.L_x_7878) ;  /* 0x0000000000382947 */ /* 0x000ff00003800000 */
[----:B------:R-:W-:Y:S05]  /*5700*/  @!P0 BRA `(.L_x_7879) ;  /* 0x0000000000048947 */ /* 0x000fea0003800000 */
[----:B------:R-:W-:Y:S01]  /*5710*/  BPT.TRAP 0x1 ;  /* 0x000000040000795c */ /* 0x000fe20000300000 */
.L_x_7879:
        /* <DEDUP_REMOVED lines=9> */
.L_x_7880:
[----:B-1----:R-:W-:Y:S05]  /*57b0*/  @P1 BRA `(.L_x_7878) ;  /* 0x0000000000081947 */ /* 0x002fea0003800000 */
[----:B------:R-:W1:Y:S02]  /*57c0*/  SYNCS.PHASECHK.TRANS64.TRYWAIT P1, [UR6+0x28830], R3 ;  /* 0x02883003ff0075a7 */ /* 0x000e640008020146 */
[----:B-1----:R-:W-:Y:S05]  /*57d0*/  @!P1 BRA `(.L_x_7881) ;  /* 0x0000012400209947 */ /* 0x002fea0003800000 */
.L_x_7878:
        /* <DEDUP_REMOVED lines=48> */
.L_x_7883:
[----:B------:R-:W-:Y:S01]  /*5ae0*/  ULEA UR6, UR60, UR41, 0x3 ;  /* 0x000000293c067291 */ /* 0x000fe2000f8e183f */
[----:B------:R-:W-:-:S05]  /*5af0*/  IMAD.U32 R3, RZ, RZ, UR61 ;  /* 0x0000003dff037e24 */ /* 0x000fca000f8e00ff */
[----:B------:R-:W-:-:S04]  /*5b00*/  SHF.L.U32 R3, R3, 0x1f, RZ ;  /* 0x0000001f03037819 */ /* 0x000fc800000006ff */
[----:B------:R0:W1:Y:S01]  /*5b10*/  SYNCS.PHASECHK.TRANS64.TRYWAIT P1, [UR6+0x28850], R3 ;  /* 0x02885003ff0075a7 */ /* 0x0000620008020146 */
[----:B------:R-:W-:Y:S05]  /*5b20*/  @!P0 BRA `(.L_x_7884) ;  /* 0x0000000000048947 */ /* 0x000fea0003800000 */
[----:B------:R-:W-:Y:S01]  /*5b30*/  BPT.TRAP 0x1 ;  /* 0x000000040000795c */ /* 0x000fe20000300000 */
.L_x_7884:
[----:B-1----:R-:W-:Y:S05]  /*5b40*/  @P1 BRA `(.L_x_7882) ;  /* 0x0000000000081947 */ /* 0x002fea0003800000 */
[----:B------:R-:W1:Y:S02]  /*5b50*/  SYNCS.PHASECHK.TRANS64.TRYWAIT P1, [UR6+0x28850], R3 ;  /* 0x02885003ff0075a7 */ /* 0x000e640008020146 */
[----:B-1----:R-:W-:Y:S05]  /*5b60*/  @!P1 BRA `(.L_x_7885) ;  /* 0x0000012000549947 */ /* 0x002fea0003800000 */
.L_x_7882:
        /* <DEDUP_REMOVED lines=49> */
.L_x_7886:
[----:B------:R-:W-:Y:S01]  /*5e80*/  UISETP.NE.AND UP1, UPT, UR51, URZ, UPT ;  /* 0x0000003f3300728c */ /* 0x000fe2000bf25270 */
[----:B------:R-:W-:Y:S01]  /*5e90*/  FMUL.FTZ R154, R36, UR58 ;  /* 0x0000003a249a7c20 */ /* 0x000fe20008410000 */
[----:B------:R-:W-:Y:S01]  /*5ea0*/  FMUL.FTZ R36, R62, UR58 ;  /* 0x0000003a3e247c20 */ /* 0x000fe20008410000 */
[----:B------:R-:W-:Y:S02]  /*5eb0*/  VIADD R62, R17, UR37 ;  /* 0x00000025113e7c36 */ /* 0x000fe40008000000 */
[----:B------:R-:W-:Y:S01]  /*5ec0*/  FMUL.FTZ R153, R33, UR58 ;  /* 0x0000003a21997c20 */ /* 0x000fe20008410000 */
[----:B------:R-:W-:Y:S01]  /*5ed0*/  FMUL.FTZ R33, R46, UR58 ;  /* 0x0000003a2e217c20 */ /* 0x000fe20008410000 */
[----:B------:R-:W-:Y:S01]  /*5ee0*/  PLOP3.LUT P1, PT, PT, PT, UP1, 0x80, 0x0 ;  /* 0x000000000000781c */ /* 0x000fe20003f2f018 */
[----:B------:R-:W-:Y:S01]  /*5ef0*/  ULEA UR6, UR46, UR41, 0x3 ;  /* 0x000000292e067291 */ /* 0x000fe2000f8e183f */
[----:B------:R-:W-:Y:S01]  /*5f00*/  PLOP3.LUT P2, PT, PT, PT, UP1, 0x80, 0x0 ;  /* 0x000000000000781c */ /* 0x000fe20003f4f018 */
[----:B------:R-:W-:Y:S01]  /*5f10*/  FMUL.FTZ R15, R34, UR58 ;  /* 0x0000003a220f7c20 */ /* 0x000fe20008410000 */
[----:B------:R-:W-:Y:S01]  /*5f20*/  FMUL.FTZ R158, R44, UR58 ;  /* 0x0000003a2c9e7c20 */ /* 0x000fe20008410000 */
[----:B------:R-:W-:Y:S01]  /*5f30*/  @UP1 ULDC UR7, c[0x0][0x44c] ;  /* 0x0001130000071ab9 */ /* 0x000fe20000000800 */
[----:B------:R-:W-:Y:S01]  /*5f40*/  FMUL.FTZ R34, R63, UR58 ;  /* 0x0000003a3f227c20 */ /* 0x000fe20008410000 */
[----:B------:R-:W-:Y:S01]  /*5f50*/  FMUL.FTZ R44, R82, UR58 ;  /* 0x0000003a522c7c20 */ /* 0x000fe20008410000 */
[----:B------:R-:W-:Y:S01]  /*5f60*/  UIADD3 UR6, UR6, 0x28840, URZ ;  /* 0x0002884006067890 */ /* 0x000fe2000fffe03f */
[----:B------:R-:W-:-:S02]  /*5f70*/  IMAD.SHL.U32 R82, R7, 0x80, RZ ;  /* 0x0000008007527824 */ /* 0x000fc400078e00ff */
[----:B------:R-:W-:Y:S01]  /*5f80*/  FMUL.FTZ R13, R29, UR58 ;  /* 0x0000003a1d0d7c20 */ /* 0x000fe20008410000 */
[----:B------:R-:W-:Y:S01]  /*5f90*/  FMUL.FTZ R29, R50, UR58 ;  /* 0x0000003a321d7c20 */ /* 0x000fe20008410000 */
[----:B------:R-:W-:Y:S01]  /*5fa0*/  FMUL.FTZ R20, R51, UR58 ;  /* 0x0000003a33147c20 */ /* 0x000fe20008410000 */
[----:B------:R-:W-:Y:S01]  /*5fb0*/  @P1 IMAD.HI.U32 R46, R62, UR7, RZ ;  /* 0x000000073e2e1c27 */ /* 0x000fe2000f8e00ff */
[----:B------:R-:W-:Y:S01]  /*5fc0*/  @UP1 ULDC UR7, c[0x0][0x450] ;  /* 0x0001140000071ab9 */ /* 0x000fe20000000800 */
[----:B------:R-:W-:Y:S02]  /*5fd0*/  UISETP.NE.AND UP0, UPT, UR50, URZ, UPT ;  /* 0x0000003f3200728c */ /* 0x000fe4000bf05270 */
[----:B------:R-:W-:Y:S01]  /*5fe0*/  FMUL.FTZ R12, R28, UR58 ;  /* 0x0000003a1c0c7c20 */ /* 0x000fe20008410000 */
[----:B------:R-:W-:Y:S01]  /*5ff0*/  FMUL.FTZ R50, R52, UR58 ;  /* 0x0000003a34327c20 */ /* 0x000fe20008410000 */
[----:B------:R-:W-:Y:S01]  /*6000*/  @P2 SHF.R.U32.HI R62, RZ, UR7, R46 ;  /* 0x00000007ff3e2c19 */ /* 0x000fe2000801162e */
[----:B------:R-:W-:Y:S01]  /*6010*/  FMUL.FTZ R51, R53, UR58 ;  /* 0x0000003a35337c20 */ /* 0x000fe20008410000 */
[----:B0-----:R-:W-:Y:S01]  /*6020*/  FMUL.FTZ R3, R24, UR58 ;  /* 0x0000003a18037c20 */ /* 0x001fe20008410000 */
        /* <DEDUP_REMOVED lines=53> */
[----:B------:R-:W-:Y:S01]  /*6380*/  IMAD R55, R16, -0x2, R55 ;  /* 0xfffffffe10377824 */ /* 0x000fe200078e0237 */
[----:B------:R-:W1:Y:S01]  /*6390*/  MUFU.TANH R3, R3 ;  /* 0x0000000300037308 */ /* 0x000e620000002400 */
[----:B------:R-:W-:Y:S01]  /*63a0*/  IMAD.U32 R54, RZ, RZ, UR45 ;  /* 0x0000002dff367e24 */ /* 0x000fe2000f8e00ff */
[----:B------:R-:W-:Y:S01]  /*63b0*/  SYNCS.ARRIVE.TRANS64.RED.A1T0 RZ, [UR6], RZ ;  /* 0x000000ffffff79a7 */ /* 0x000fe20008100406 */
[----:B------:R-:W-:-:S03]  /*63c0*/  ULOP3.LUT UR6, URZ, UR56, URZ, 0x33, !UPT ;  /* 0x000000383f067292 */ /* 0x000fc6000f8e333f */
[----:B------:R-:W-:Y:S02]  /*63d0*/  IADD3 R55, -R54, UR38, R55 ;  /* 0x0000002636377c10 */ /* 0x000fe4000fffe137 */
[----:B------:R-:W2:Y:S03]  /*63e0*/  MUFU.TANH R4, R4 ;  /* 0x0000000400047308 */ /* 0x000ea60000002400 */
[C---:B------:R-:W-:Y:S02]  /*63f0*/  VIADD R86, R55.reuse, UR57 ;  /* 0x0000003937567c36 */ /* 0x040fe40008000000 */
        /* <DEDUP_REMOVED lines=79> */
.L_x_7889:
[----:B------:R-:W-:-:S05]  /*68f0*/  IMAD.U32 R65, RZ, RZ, UR53 ;  /* 0x00000035ff417e24 */ /* 0x000fca000f8e00ff */
[----:B------:R-:W-:-:S13]  /*6900*/  ISETP.NE.AND P1, PT, R65, 0x1, PT ;  /* 0x000000014100780c */ /* 0x000fda0003f25270 */
[----:B------:R-:W1:Y:S02]  /*6910*/  @P1 LDC.64 R54, c[0x0][0x9e8] ;  /* 0x00027a00ff361b82 */ /* 0x000e640000000a00 */
[----:B-1----:R-:W-:-:S05]  /*6920*/  @P1 IMAD.HI.U32 R54, R63, R54, RZ ;  /* 0x000000363f361227 */ /* 0x002fca00078e00ff */
[----:B------:R-:W-:-:S07]  /*6930*/  @P1 SHF.R.U32.HI R63, RZ, R55, R54 ;  /* 0x00000037ff3f1219 */ /* 0x000fce0000011636 */
.L_x_7890:
[----:B------:R-:W-:Y:S05]  /*6940*/  BSYNC B0 ;  /* 0x0000000000007941 */ /* 0x000fea0003800000 */
.L_x_7888:
[----:B------:R-:W-:-:S04]  /*6950*/  IMAD R63, R63, R65, -R82 ;  /* 0x000000413f3f7224 */ /* 0x000fc800078e0a52 */
[----:B------:R-:W-:-:S05]  /*6960*/  IMAD R63, R16, -0x2, R63 ;  /* 0xfffffffe103f7824 */ /* 0x000fca00078e023f */
[----:B------:R-:W-:Y:S02]  /*6970*/  VIADDMNMX R64, R63, R65, R64, PT ;  /* 0x000000413f407246 */ /* 0x000fe40003800140 */
[----:B------:R-:W-:-:S07]  /*6980*/  VIMNMX R66, R66, R63, !PT ;  /* 0x0000003f42427248 */ /* 0x000fce0007fe0100 */
.L_x_7887:
[----:B------:R-:W-:Y:S01]  /*6990*/  ISETP.GT.AND P1, PT, R7, -0x1, PT ;  /* 0xffffffff0700780c */ /* 0x000fe20003f24270 */
[----:B------:R-:W1:Y:S01]  /*69a0*/  SHFL.IDX PT, R62, R62, 0x1, 0x1c1f ;  /* 0x003c1f003e3e7f89 */ /* 0x000e6200000e0000 */
[----:B------:R-:W-:Y:S02]  /*69b0*/  UISETP.NE.AND UP0, UPT, UR50, URZ, UPT ;  /* 0x0000003f3200728c */ /* 0x000fe4000bf05270 */
[C---:B------:R-:W-:Y:S02]  /*69c0*/  ISETP.GT.AND P2, PT, R66.reuse, 0x1, P1 ;  /* 0x000000014200780c */ /* 0x040fe40000f44270 */
[----:B------:R-:W-:Y:S02]  /*69d0*/  ISETP.GT.AND P3, PT, R66, 0x8, P1 ;  /* 0x000000084200780c */ /* 0x000fe40000f64270 */
[C---:B------:R-:W-:Y:S02]  /*69e0*/  ISETP.LT.OR P2, PT, R64.reuse, 0x2, P2 ;  /* 0x000000024000780c */ /* 0x040fe40001741670 */
[----:B------:R-:W-:-:S02]  /*69f0*/  ISETP.LT.OR P3, PT, R64, 0x9, P3 ;  /* 0x000000094000780c */ /* 0x000fc40001f61670 */
[----:B------:R-:W-:Y:S02]  /*6a00*/  ISETP.GT.AND P6, PT, R66, RZ, P1 ;  /* 0x000000ff4200720c */ /* 0x000fe40000fc4270 */
[----:B------:R-:W-:Y:S02]  /*6a10*/  FSEL R169, R4, -INF , !P2 ;  /* 0xff80000004a97808 */ /* 0x000fe40005000000 */
[----:B------:R-:W-:Y:S02]  /*6a20*/  ISETP.GT.AND P2, PT, R66, 0x18, P1 ;  /* 0x000000184200780c */ /* 0x000fe40000f44270 */
[----:B------:R-:W-:Y:S02]  /*6a30*/  FSEL R173, R12, -INF , !P3 ;  /* 0xff8000000cad7808 */ /* 0x000fe40005800000 */
[----:B------:R-:W-:Y:S02]  /*6a40*/  ISETP.GT.AND P3, PT, R66, 0x19, P1 ;  /* 0x000000194200780c */ /* 0x000fe40000f64270 */
[----:B------:R-:W-:-:S02]  /*6a50*/  ISETP.LT.OR P6, PT, R64, 0x1, P6 ;  /* 0x000000014000780c */ /* 0x000fc400037c1670 */
[C---:B------:R-:W-:Y:S02]  /*6a60*/  ISETP.LT.OR P2, PT, R64.reuse, 0x19, P2 ;  /* 0x000000194000780c */ /* 0x040fe40001741670 */
[----:B------:R-:W-:Y:S02]  /*6a70*/  ISETP.LT.OR P3, PT, R64, 0x1a, P3 ;  /* 0x0000001a4000780c */ /* 0x000fe40001f61670 */
[C---:B------:R-:W-:Y:S02]  /*6a80*/  ISETP.GT.AND P5, PT, R66.reuse, 0x9, P1 ;  /* 0x000000094200780c */ /* 0x040fe40000fa4270 */
[----:B------:R-:W-:Y:S02]  /*6a90*/  FSEL R163, R3, -INF , !P6 ;  /* 0xff80000003a37808 */ /* 0x000fe40007000000 */
[C---:B------:R-:W-:Y:S02]  /*6aa0*/  ISETP.GT.AND P4, PT, R66.reuse, 0x10, P1 ;  /* 0x000000104200780c */ /* 0x040fe40000f84270 */
[----:B------:R-:W-:-:S02]  /*6ab0*/  ISETP.GT.AND P6, PT, R66, 0x11, P1 ;  /* 0x000000114200780c */ /* 0x000fc40000fc4270 */
[----:B0-----:R-:W-:Y:S02]  /*6ac0*/  FSEL R183, R154, -INF , !P2 ;  /* 0xff8000009ab77808 */ /* 0x001fe40005000000 */
        /* <DEDUP_REMOVED lines=12> */
[C---:B------:R-:W-:Y:S02]  /*6b90*/  ISETP.GT.AND P4, PT, R66.reuse, 0x21, P1 ;  /* 0x000000214200780c */ /* 0x040fe40000f84270 */
[----:B------:R-:W-:Y:S02]  /*6ba0*/  ISETP.GT.AND P6, PT, R66, 0x28, P1 ;  /* 0x000000284200780c */ /* 0x000fe40000fc4270 */
[----:B------:R-:W-:Y:S02]  /*6bb0*/  FSEL R161, R159, -INF , !P2 ;  /* 0xff8000009fa17808 */ /* 0x000fe40005000000 */
[----:B------:R-:W-:Y:S01]  /*6bc0*/  FSEL R159, R48, -INF , !P3 ;  /* 0xff800000309f7808 */ /* 0x000fe20005800000 */
[----:B-1----:R-:W-:Y:S01]  /*6bd0*/  IMAD.IADD R48, R86, 0x1, R62 ;  /* 0x0000000156307824 */ /* 0x002fe200078e023e */
[----:B------:R-:W-:-:S02]  /*6be0*/  ISETP.GT.AND P3, PT, R66, 0x41, P1 ;  /* 0x000000414200780c */ /* 0x000fc40000f64270 */
[C---:B------:R-:W-:Y:S02]  /*6bf0*/  ISETP.LT.OR P5, PT, R64.reuse, 0x21, P5 ;  /* 0x000000214000780c */ /* 0x040fe40002fa1670 */
[C---:B------:R-:W-:Y:S02]  /*6c00*/  ISETP.LT.OR P4, PT, R64.reuse, 0x22, P4 ;  /* 0x000000224000780c */ /* 0x040fe40002781670 */
[C---:B------:R-:W-:Y:S02]  /*6c10*/  ISETP.LT.OR P6, PT, R64.reuse, 0x29, P6 ;  /* 0x000000294000780c */ /* 0x040fe400037c1670 */
[----:B------:R-:W-:Y:S02]  /*6c20*/  ISETP.LT.OR P3, PT, R64, 0x42, P3 ;  /* 0x000000424000780c */ /* 0x000fe40001f61670 */
[----:B------:R-:W-:Y:S02]  /*6c30*/  FSEL R175, R156, -INF , !P5 ;  /* 0xff8000009caf7808 */ /* 0x000fe40006800000 */
[----:B------:R-:W-:-:S02]  /*6c40*/  ISETP.GT.AND P5, PT, R66, 0x31, P1 ;  /* 0x000000314200780c */ /* 0x000fc40000fa4270 */
[----:B------:R-:W-:Y:S02]  /*6c50*/  FSEL R171, R157, -INF , !P4 ;  /* 0xff8000009dab7808 */ /* 0x000fe40006000000 */
[----:B------:R-:W-:Y:S02]  /*6c60*/  FSEL R167, R158, -INF , !P6 ;  /* 0xff8000009ea77808 */ /* 0x000fe40007000000 */
[C---:B------:R-:W-:Y:S02]  /*6c70*/  ISETP.GT.AND P4, PT, R66.reuse, 0x38, P1 ;  /* 0x000000384200780c */ /* 0x040fe40000f84270 */
[C---:B------:R-:W-:Y:S02]  /*6c80*/  ISETP.GT.AND P6, PT, R66.reuse, 0x39, P1 ;  /* 0x000000394200780c */ /* 0x040fe40000fc4270 */
[----:B------:R-:W-:Y:S02]  /*6c90*/  ISETP.GT.AND P2, PT, R66, 0x40, P1 ;  /* 0x000000404200780c */ /* 0x000fe40000f44270 */
[----:B------:R-:W-:-:S02]  /*6ca0*/  FSEL R77, R53, -INF , !P3 ;  /* 0xff800000354d7808 */ /* 0x000fc40005800000 */
        /* <DEDUP_REMOVED lines=8> */
[----:B------:R-:W-:Y:S01]  /*6d30*/  FSEL R83, R50, -INF , !P4 ;  /* 0xff80000032537808 */ /* 0x000fe20006000000 */
[----:B------:R-:W-:Y:S01]  /*6d40*/  IMAD.IADD R50, R87, 0x1, R62 ;  /* 0x0000000157327824 */ /* 0x000fe200078e023e */
[----:B------:R-:W-:Y:S02]  /*6d50*/  FSEL R81, R51, -INF , !P6 ;  /* 0xff80000033517808 */ /* 0x000fe40007000000 */
[----:B------:R-:W-:Y:S02]  /*6d60*/  FSEL R79, R52, -INF , !P2 ;  /* 0xff800000344f7808 */ /* 0x000fe40005000000 */
[----:B------:R-:W-:-:S02]  /*6d70*/  ISETP.GT.AND P4, PT, R66, 0x49, P1 ;  /* 0x000000494200780c */ /* 0x000fc40000f84270 */
[C---:B------:R-:W-:Y:S02]  /*6d80*/  ISETP.GT.AND P6, PT, R66.reuse, 0x50, P1 ;  /* 0x000000504200780c */ /* 0x040fe40000fc4270 */
[----:B------:R-:W-:Y:S02]  /*6d90*/  ISETP.GT.AND P2, PT, R66, 0x51, P1 ;  /* 0x000000514200780c */ /* 0x000fe40000f44270 */
        /* <DEDUP_REMOVED lines=51> */
.L_x_7893:
[----:B------:R-:W-:-:S05]  /*70d0*/  IMAD.U32 R4, RZ, RZ, UR53 ;  /* 0x00000035ff047e24 */ /* 0x000fca000f8e00ff */
[----:B------:R-:W-:-:S13]  /*70e0*/  ISETP.NE.AND P2, PT, R4, 0x1, PT ;  /* 0x000000010400780c */ /* 0x000fda0003f45270 */
[----:B------:R-:W0:Y:S02]  /*70f0*/  @P2 LDC.64 R12, c[0x0][0x9e8] ;  /* 0x00027a00ff0c2b82 */ /* 0x000e240000000a00 */
[----:B0-----:R-:W-:-:S05]  /*7100*/  @P2 IMAD.HI.U32 R12, R3, R12, RZ ;  /* 0x0000000c030c2227 */ /* 0x001fca00078e00ff */
[----:B------:R-:W-:-:S07]  /*7110*/  @P2 SHF.R.U32.HI R3, RZ, R13, R12 ;  /* 0x0000000dff032219 */ /* 0x000fce000001160c */
.L_x_7894:
[----:B------:R-:W-:Y:S05]  /*7120*/  BSYNC B0 ;  /* 0x0000000000007941 */ /* 0x000fea0003800000 */
.L_x_7892:
[----:B------:R-:W-:-:S04]  /*7130*/  IMAD R3, R3, R4, -R82 ;  /* 0x0000000403037224 */ /* 0x000fc800078e0a52 */
[----:B------:R-:W-:-:S05]  /*7140*/  IMAD R3, R16, -0x2, R3 ;  /* 0xfffffffe10037824 */ /* 0x000fca00078e0203 */
[----:B------:R-:W-:Y:S02]  /*7150*/  VIADDMNMX R48, R3, R4, R48, PT ;  /* 0x0000000403307246 */ /* 0x000fe40003800130 */
[----:B------:R-:W-:-:S07]  /*7160*/  VIMNMX R50, R50, R3, !PT ;  /* 0x0000000332327248 */ /* 0x000fce0007fe0100 */
.L_x_7891:
[----:B------:R-:W-:Y:S02]  /*7170*/  FMNMX.FTZ R4, R163, R5, !PT ;  /* 0x00000005a3047209 */ /* 0x000fe40007810000 */
[C---:B------:R-:W-:Y:S02]  /*7180*/  ISETP.GT.AND P6, PT, R50.reuse, 0x1, P1 ;  /* 0x000000013200780c */ /* 0x040fe40000fc4270 */
        /* <DEDUP_REMOVED lines=35> */
[C---:B------:R-:W-:Y:S02]  /*73c0*/  ISETP.LT.OR P3, PT, R48.reuse, 0x19, P3 ;  /* 0x000000193000780c */ /* 0x040fe40001f61670 */
[----:B------:R-:W-:Y:S02]  /*73d0*/  FMNMX.FTZ R4, R73, R4, !PT ;  /* 0x0000000449047209 */ /* 0x000fe40007810000 */
[----:B------:R-:W-:Y:S02]  /*73e0*/  ISETP.LT.OR P4, PT, R48, 0x1a, P4 ;  /* 0x0000001a3000780c */ /* 0x000fe40002781670 */
[----:B------:R-:W-:Y:S02]  /*73f0*/  FMNMX.FTZ R4, R65, R4, !PT ;  /* 0x0000000441047209 */ /* 0x000fe40007810000 */
[----:B------:R-:W-:-:S02]  /*7400*/  FSEL R165, R26, -INF , !P3 ;  /* 0xff8000001aa57808 */ /* 0x000fc40005800000 */
[----:B------:R-:W-:Y:S02]  /*7410*/  FMNMX.FTZ R4, R67, R4, !PT ;  /* 0x0000000443047209 */ /* 0x000fe40007810000 */
[----:B------:R-:W-:Y:S02]  /*7420*/  FSEL R25, R25, -INF , !P4 ;  /* 0xff80000019197808 */ /* 0x000fe40006000000 */
[----:B------:R-:W-:Y:S02]  /*7430*/  FMNMX.FTZ R4, R69, R4, !PT ;  /* 0x0000000445047209 */ /* 0x000fe40007810000 */
[C---:B------:R-:W-:Y:S02]  /*7440*/  ISETP.GT.AND P3, PT, R50.reuse, 0x28, P1 ;  /* 0x000000283200780c */ /* 0x040fe40000f64270 */
[----:B------:R-:W-:Y:S02]  /*7450*/  FMNMX.FTZ R4, R71, R4, !PT ;  /* 0x0000000447047209 */ /* 0x000fe40007810000 */
[----:B------:R-:W-:-:S02]  /*7460*/  ISETP.GT.AND P4, PT, R50, 0x29, P1 ;  /* 0x000000293200780c */ /* 0x000fc40000f84270 */
[----:B------:R-:W-:Y:S02]  /*7470*/  FMNMX.FTZ R4, R63, R4, !PT ;  /* 0x000000043f047209 */ /* 0x000fe40007810000 */
[C---:B------:R-:W-:Y:S02]  /*7480*/  ISETP.LT.OR P3, PT, R48.reuse, 0x29, P3 ;  /* 0x000000293000780c */ /* 0x040fe40001f61670 */
        /* <DEDUP_REMOVED lines=23> */
[----:B------:R-:W-:Y:S01]  /*7600*/  ISETP.GT.AND P5, PT, R50, RZ, P1 ;  /* 0x000000ff3200720c */ /* 0x000fe20000fa4270 */
[-CC-:B------:R-:W-:Y:S01]  /*7610*/  FFMA.FTZ R11, R163, R4.reuse, -R12.reuse ;  /* 0x00000004a30b7223 */ /* 0x180fe2000001080c */
[----:B------:R-:W-:Y:S01]  /*7620*/  FSEL R163, R14, -INF , !P2 ;  /* 0xff8000000ea37808 */ /* 0x000fe20005000000 */
[-CC-:B------:R-:W-:Y:S01]  /*7630*/  FFMA.FTZ R182, R173, R4.reuse, -R12.reuse ;  /* 0x00000004adb67223 */ /* 0x180fe2000001080c */
[----:B------:R-:W-:Y:S01]  /*7640*/  ISETP.LT.OR P5, PT, R48, 0x1, P5 ;  /* 0x000000013000780c */ /* 0x000fe20002fa1670 */
[-CC-:B------:R-:W-:Y:S01]  /*7650*/  FFMA.FTZ R176, R177, R4.reuse, -R12.reuse ;  /* 0x00000004b1b07223 */ /* 0x180fe2000001080c */
[----:B------:R-:W-:Y:S01]  /*7660*/  ISETP.GT.AND P2, PT, R50, 0x21, P1 ;  /* 0x000000213200780c */ /* 0x000fe20000f44270 */
[-CC-:B------:R-:W-:Y:S01]  /*7670*/  FFMA.FTZ R15, R181, R4.reuse, -R12.reuse ;  /* 0x00000004b50f7223 */ /* 0x180fe2000001080c */
[----:B------:R-:W-:Y:S01]  /*7680*/  FSEL R193, R8, -INF , !P5 ;  /* 0xff80000008c17808 */ /* 0x000fe20006800000 */
        /* <DEDUP_REMOVED lines=16> */
[----:B------:R-:W-:Y:S01]  /*7790*/  FADD.FTZ R51, -R10, R5 ;  /* 0x000000050a337221 */ /* 0x000fe20000010100 */
        /* <DEDUP_REMOVED lines=21> */
[----:B------:R-:W-:Y:S01]  /*78f0*/  FFMA.FTZ R53, R53, R4, -R12 ;  /* 0x0000000435357223 */ /* 0x000fe2000001080c */
[----:B------:R-:W-:Y:S01]  /*7900*/  FMNMX.FTZ R8, R173, R8, !PT ;  /* 0x00000008ad087209 */ /* 0x000fe20007810000 */
[----:B------:R-:W-:Y:S01]  /*7910*/  MUFU.EX2 R11, R11 ;  /* 0x0000000b000b7308 */ /* 0x000fe20000000800 */
[----:B------:R-:W-:-:S02]  /*7920*/  ISETP.GT.AND P2, PT, R50, 0x40, P1 ;  /* 0x000000403200780c */ /* 0x000fc40000f44270 */
[----:B------:R-:W-:Y:S02]  /*7930*/  FMNMX.FTZ R8, R33, R8, !PT ;  /* 0x0000000821087209 */ /* 0x000fe40007810000 */
[----:B------:R-:W-:Y:S02]  /*7940*/  FSEL R183, R32, -INF , !P5 ;  /* 0xff80000020b77808 */ /* 0x000fe40006800000 */
[----:B------:R-:W-:Y:S01]  /*7950*/  FMNMX.FTZ R8, R177, R8, !PT ;  /* 0x00000008b1087209 */ /* 0x000fe20007810000 */
[----:B------:R-:W-:Y:S01]  /*7960*/  MUFU.EX2 R180, R180 ;  /* 0x000000b400b47308 */ /* 0x000fe20000000800 */
[----:B------:R-:W-:Y:S02]  /*7970*/  ISETP.LT.OR P4, PT, R48, 0x3a, P4 ;  /* 0x0000003a3000780c */ /* 0x000fe40002781670 */
[----:B------:R-:W-:Y:S02]  /*7980*/  FMNMX.FTZ R8, R29, R8, !PT ;  /* 0x000000081d087209 */ /* 0x000fe40007810000 */
[----:B------:R-:W-:-:S02]  /*7990*/  ISETP.GT.AND P3, PT, R50, 0x41, P1 ;  /* 0x000000413200780c */ /* 0x000fc40000f64270 */
[----:B------:R-:W-:Y:S01]  /*79a0*/  FMNMX.FTZ R8, R181, R8, !PT ;  /* 0x00000008b5087209 */ /* 0x000fe20007810000 */
[----:B------:R-:W-:Y:S01]  /*79b0*/  MUFU.EX2 R182, R182 ;  /* 0x000000b600b67308 */ /* 0x000fe20000000800 */
[----:B------:R-:W-:Y:S02]  /*79c0*/  ISETP.LT.OR P2, PT, R48, 0x41, P2 ;  /* 0x000000413000780c */ /* 0x000fe40001741670 */
[----:B------:R-:W-:Y:S02]  /*79d0*/  FSEL R179, R28, -INF , !P4 ;  /* 0xff8000001cb37808 */ /* 0x000fe40006000000 */
[----:B------:R-:W-:Y:S02]  /*79e0*/  FMNMX.FTZ R8, R183, R8, !PT ;  /* 0x00000008b7087209 */ /* 0x000fe40007810000 */
[----:B------:R-:W-:Y:S01]  /*79f0*/  ISETP.GT.AND P5, PT, R50, 0x48, P1 ;  /* 0x000000483200780c */ /* 0x000fe20000fa4270 */
[----:B------:R-:W-:Y:S01]  /*7a00*/  MUFU.EX2 R13, R13 ;  /* 0x0000000d000d7308 */ /* 0x000fe20000000800 */
[----:B------:R-:W-:Y:S01]  /*7a10*/  FSEL R195, R31, -INF , !P2 ;  /* 0xff8000001fc37808 */ /* 0x000fe20005000000 */
[----:B------:R-:W-:Y:S01]  /*7a20*/  FFMA.FTZ R31, R161, R4, -R12 ;  /* 0x00000004a11f7223 */ /* 0x000fe2000001080c */
[----:B------:R-:W-:-:S02]  /*7a30*/  ISETP.LT.OR P3, PT, R48, 0x42, P3 ;  /* 0x000000423000780c */ /* 0x000fc40001f61670 */
[----:B------:R-:W-:Y:S02]  /*7a40*/  FMNMX.FTZ R8, R179, R8, !PT ;  /* 0x00000008b3087209 */ /* 0x000fe40007810000 */
[----:B------:R-:W-:Y:S01]  /*7a50*/  ISETP.GT.AND P4, PT, R50, 0x49, P1 ;  /* 0x000000493200780c */ /* 0x000fe20000f84270 */
[----:B------:R-:W-:Y:S01]  /*7a60*/  MUFU.EX2 R176, R176 ;  /* 0x000000b000b07308 */ /* 0x000fe20000000800 */
[----:B------:R-:W-:Y:S02]  /*7a70*/  ISETP.LT.OR P5, PT, R48, 0x49, P5 ;  /* 0x000000493000780c */ /* 0x000fe40002fa1670 */
[----:B------:R-:W-:Y:S01]  /*7a80*/  FSEL R175, R27, -INF , !P3 ;  /* 0xff8000001baf7808 */ /* 0x000fe20005800000 */
[----:B------:R-:W-:Y:S01]  /*7a90*/  FFMA.FTZ R27, R171, R4, -R12 ;  /* 0x00000004ab1b7223 */ /* 0x000fe2000001080c */
[----:B------:R-:W-:Y:S02]  /*7aa0*/  FMNMX.FTZ R8, R195, R8, !PT ;  /* 0x00000008c3087209 */ /* 0x000fe40007810000 */
[----:B------:R-:W-:Y:S01]  /*7ab0*/  ISETP.GT.AND P2, PT, R50, 0x50, P1 ;  /* 0x000000503200780c */ /* 0x000fe20000f44270 */
[----:B------:R-:W-:Y:S01]  /*7ac0*/  MUFU.EX2 R15, R15 ;  /* 0x0000000f000f7308 */ /* 0x000fe20000000800 */
[----:B------:R-:W-:-:S02]  /*7ad0*/  FSEL R171, R36, -INF , !P5 ;  /* 0xff80000024ab7808 */ /* 0x000fc40006800000 */
[----:B------:R-:W-:Y:S02]  /*7ae0*/  ISETP.LT.OR P4, PT, R48, 0x4a, P4 ;  /* 0x0000004a3000780c */ /* 0x000fe40002781670 */
[----:B------:R-:W-:Y:S02]  /*7af0*/  FMNMX.FTZ R8, R175, R8, !PT ;  /* 0x00000008af087209 */ /* 0x000fe40007810000 */
[----:B------:R-:W-:Y:S01]  /*7b00*/  ISETP.GT.AND P3, PT, R50, 0x51, P1 ;  /* 0x000000513200780c */ /* 0x000fe20000f64270 */
[----:B------:R-:W-:Y:S01]  /*7b10*/  MUFU.EX2 R178, R178 ;  /* 0x000000b200b27308 */ /* 0x000fe20000000800 */
[----:B------:R-:W-:Y:S02]  /*7b20*/  ISETP.LT.OR P2, PT, R48, 0x51, P2 ;  /* 0x000000513000780c */ /* 0x000fe40001741670 */
[----:B------:R-:W-:Y:S02]  /*7b30*/  FSEL R167, R34, -INF , !P4 ;  /* 0xff80000022a77808 */ /* 0x000fe40006000000 */
[----:B------:R-:W-:-:S02]  /*7b40*/  FMNMX.FTZ R8, R171, R8, !PT ;  /* 0x00000008ab087209 */ /* 0x000fc40007810000 */
[----:B------:R-:W-:Y:S01]  /*7b50*/  ISETP.GT.AND P5, PT, R50, 0x58, P1 ;  /* 0x000000583200780c */ /* 0x000fe20000fa4270 */
[----:B------:R-:W-:Y:S01]  /*7b60*/  MUFU.EX2 R21, R21 ;  /* 0x0000001500157308 */ /* 0x000fe20000000800 */
[----:B------:R-:W-:Y:S02]  /*7b70*/  FSEL R37, R37, -INF , !P2 ;  /* 0xff80000025257808 */ /* 0x000fe40005000000 */
[----:B------:R-:W-:Y:S02]  /*7b80*/  ISETP.LT.OR P3, PT, R48, 0x52, P3 ;  /* 0x000000523000780c */ /* 0x000fe40001f61670 */
[----:B------:R-:W-:Y:S02]  /*7b90*/  FMNMX.FTZ R8, R167, R8, !PT ;  /* 0x00000008a7087209 */ /* 0x000fe40007810000 */
[----:B------:R-:W-:Y:S01]  /*7ba0*/  ISETP.GT.AND P4, PT, R50, 0x59, P1 ;  /* 0x000000593200780c */ /* 0x000fe20000f84270 */
[----:B------:R-:W-:Y:S01]  /*7bb0*/  MUFU.EX2 R172, R172 ;  /* 0x000000ac00ac7308 */ /* 0x000fe20000000800 */
[----:B------:R-:W-:-:S02]  /*7bc0*/  ISETP.LT.OR P5, PT, R48, 0x59, P5 ;  /* 0x000000593000780c */ /* 0x000fc40002fa1670 */
[----:B------:R-:W-:Y:S01]  /*7bd0*/  FSEL R161, R35, -INF , !P3 ;  /* 0xff80000023a17808 */ /* 0x000fe20005800000 */
[----:B------:R-:W-:Y:S01]  /*7be0*/  FFMA.FTZ R35, R85, R4, -R12 ;  /* 0x0000000455237223 */ /* 0x000fe2000001080c */
[----:B------:R-:W-:Y:S02]  /*7bf0*/  FMNMX.FTZ R8, R37, R8, !PT ;  /* 0x0000000825087209 */ /* 0x000fe40007810000 */
[----:B------:R-:W-:Y:S01]  /*7c00*/  ISETP.GT.AND P2, PT, R50, 0x60, P1 ;  /* 0x000000603200780c */ /* 0x000fe20000f44270 */
[----:B------:R-:W-:Y:S01]  /*7c10*/  MUFU.EX2 R27, R27 ;  /* 0x0000001b001b7308 */ /* 0x000fe20000000800 */
[----:B------:R-:W-:Y:S02]  /*7c20*/  FSEL R159, R40, -INF , !P5 ;  /* 0xff800000289f7808 */ /* 0x000fe40006800000 */
[----:B------:R-:W-:Y:S02]  /*7c30*/  ISETP.LT.OR P4, PT, R48, 0x5a, P4 ;  /* 0x0000005a3000780c */ /* 0x000fe40002781670 */
[----:B------:R-:W-:-:S02]  /*7c40*/  FMNMX.FTZ R8, R161, R8, !PT ;  /* 0x00000008a1087209 */ /* 0x000fc40007810000 */
[----:B------:R-:W-:Y:S01]  /*7c50*/  ISETP.GT.AND P3, PT, R50, 0x61, P1 ;  /* 0x000000613200780c */ /* 0x000fe20000f64270 */
[----:B------:R-:W-:Y:S01]  /*7c60*/  MUFU.EX2 R174, R174 ;  /* 0x000000ae00ae7308 */ /* 0x000fe20000000800 */
[----:B------:R-:W-:Y:S02]  /*7c70*/  ISETP.LT.OR P2, PT, R48, 0x61, P2 ;  /* 0x000000613000780c */ /* 0x000fe40001741670 */
[----:B------:R-:W-:Y:S02]  /*7c80*/  FSEL R85, R38, -INF , !P4 ;  /* 0xff80000026557808 */ /* 0x000fe40006000000 */
        /* <DEDUP_REMOVED lines=9> */
[----:B------:R-:W-:Y:S01]  /*7d20*/  FSEL R83, R39, -INF , !P3 ;  /* 0xff80000027537808 */ /* 0x000fe20005800000 */
[----:B------:R-:W-:Y:S01]  /*7d30*/  FFMA.FTZ R39, R81, R4, -R12 ;  /* 0x0000000451277223 */ /* 0x000fe2000001080c */
[----:B------:R-:W-:-:S02]  /*7d40*/  FMNMX.FTZ R8, R41, R8, !PT ;  /* 0x0000000829087209 */ /* 0x000fc40007810000 */
[----:B------:R-:W-:Y:S01]  /*7d50*/  ISETP.GT.AND P2, PT, R50, 0x70, P1 ;  /* 0x000000703200780c */ /* 0x000fe20000f44270 */
[----:B------:R-:W-:Y:S01]  /*7d60*/  MUFU.EX2 R35, R35 ;  /* 0x0000002300237308 */ /* 0x000fe20000000800 */
[----:B------:R-:W-:Y:S01]  /*7d70*/  FSEL R81, R43, -INF , !P5 ;  /* 0xff8000002b517808 */ /* 0x000fe20006800000 */
[----:B------:R-:W-:Y:S01]  /*7d80*/  FFMA.FTZ R43, R77, R4, -R12 ;  /* 0x000000044d2b7223 */ /* 0x000fe2000001080c */
[----:B------:R-:W-:Y:S02]  /*7d90*/  ISETP.LT.OR P4, PT, R48, 0x6a, P4 ;  /* 0x0000006a3000780c */ /* 0x000fe40002781670 */
[----:B------:R-:W-:Y:S02]  /*7da0*/  FMNMX.FTZ R8, R83, R8, !PT ;  /* 0x0000000853087209 */ /* 0x000fe40007810000 */
[----:B------:R-:W-:Y:S01]  /*7db0*/  ISETP.GT.AND P3, PT, R50, 0x71, P1 ;  /* 0x000000713200780c */ /* 0x000fe20000f64270 */
[----:B------:R-:W-:Y:S01]  /*7dc0*/  MUFU.EX2 R170, R170 ;  /* 0x000000aa00aa7308 */ /* 0x000fe20000000800 */
[----:B------:R-:W-:-:S02]  /*7dd0*/  ISETP.LT.OR P2, PT, R48, 0x71, P2 ;  /* 0x000000713000780c */ /* 0x000fc40001741670 */
[----:B------:R-:W-:Y:S02]  /*7de0*/  FSEL R79, R42, -INF , !P4 ;  /* 0xff8000002a4f7808 */ /* 0x000fe40006000000 */
        /* <DEDUP_REMOVED lines=8> */
[C---:B------:R-:W-:Y:S02]  /*7e70*/  ISETP.LT.OR P5, PT, R48.reuse, 0x79, P5 ;  /* 0x000000793000780c */ /* 0x040fe40002fa1670 */
[----:B------:R-:W-:Y:S01]  /*7e80*/  FSEL R77, R45, -INF , !P3 ;  /* 0xff8000002d4d7808 */ /* 0x000fe20005800000 */
[--C-:B------:R-:W-:Y:S01]  /*7e90*/  FFMA.FTZ R45, R73, R4, -R12.reuse ;  /* 0x00000004492d7223 */ /* 0x100fe2000001080c */
[----:B------:R-:W-:Y:S02]  /*7ea0*/  FMNMX.FTZ R8, R197, R8, !PT ;  /* 0x00000008c5087209 */ /* 0x000fe40007810000 */
[----:B------:R-:W-:Y:S01]  /*7eb0*/  ISETP.LT.OR P1, PT, R48, 0x7a, P1 ;  /* 0x0000007a3000780c */ /* 0x000fe20000f21670 */
[----:B------:R-:W-:Y:S01]  /*7ec0*/  MUFU.EX2 R43, R43 ;  /* 0x0000002b002b7308 */ /* 0x000fe20000000800 */
[----:B------:R-:W-:Y:S01]  /*7ed0*/  FSEL R199, R47, -INF , !P5 ;  /* 0xff8000002fc77808 */ /* 0x000fe20006800000 */
[----:B------:R-:W-:Y:S01]  /*7ee0*/  FFMA.FTZ R47, R67, R4, -R12 ;  /* 0x00000004432f7223 */ /* 0x000fe2000001080c */
[----:B------:R-:W-:-:S02]  /*7ef0*/  FMNMX.FTZ R8, R77, R8, !PT ;  /* 0x000000084d087209 */ /* 0x000fc40007810000 */
[----:B------:R-:W-:Y:S02]  /*7f00*/  FSEL R75, R46, -INF , !P1 ;  /* 0xff8000002e4b7808 */ /* 0x000fe40004800000 */
        /* <DEDUP_REMOVED lines=58> */
[-C--:B------:R-:W-:Y:S01]  /*82b0*/  FFMA.FTZ R79, R79, R4.reuse, -R10 ;  /* 0x000000044f4f7223 */ /* 0x080fe2000001080a */
[----:B------:R-:W-:Y:S01]  /*82c0*/  FADD.FTZ R59, R13, R0 ;  /* 0x000000000d3b7221 */ /* 0x000fe20000010000 */
[-CC-:B------:R-:W-:Y:S01]  /*82d0*/  FFMA.FTZ R197, R197, R4.reuse, -R10.reuse ;  /* 0x00000004c5c57223 */ /* 0x180fe2000001080a */
[----:B------:R-:W0:Y:S01]  /*82e0*/  MUFU.EX2 R51, R51 ;  /* 0x0000003300337308 */ /* 0x000e220000000800 */
[----:B-1----:R-:W-:Y:S01]  /*82f0*/  FADD.FTZ R63, R12, R63 ;  /* 0x0000003f0c3f7221 */ /* 0x002fe20000010000 */
[----:B------:R-:W-:Y:S01]  /*8300*/  FADD.FTZ R0, R176, R59 ;  /* 0x0000003bb0007221 */ /* 0x000fe20000010000 */
[-CC-:B------:R-:W-:Y:S01]  /*8310*/  FFMA.FTZ R77, R77, R4.reuse, -R10.reuse ;  /* 0x000000044d4d7223 */ /* 0x180fe2000001080a */
[-CC-:B------:R-:W-:Y:S01]  /*8320*/  FFMA.FTZ R199, R199, R4.reuse, -R10.reuse ;  /* 0x00000004c7c77223 */ /* 0x180fe2000001080a */
[----:B------:R-:W-:Y:S01]  /*8330*/  FFMA.FTZ R10, R75, R4, -R10 ;  /* 0x000000044b0a7223 */ /* 0x000fe2000001080a */
[----:B------:R-:W-:-:S02]  /*8340*/  FADD.FTZ R59, R15, R0 ;  /* 0x000000000f3b7221 */ /* 0x000fc40000010000 */
        /* <DEDUP_REMOVED lines=38> */
[----:B0-----:R-:W-:Y:S01]  /*85b0*/  FADD.FTZ R0, R32, R59 ;  /* 0x0000003b20007221 */ /* 0x001fe20000010000 */
[----:B------:R-:W-:-:S06]  /*85c0*/  FADD.FTZ R59, R43, R2 ;  /* 0x000000022b3b7221 */ /* 0x000fcc0000010000 */
[----:B------:R-:W0:Y:S08]  /*85d0*/  MUFU.EX2 R36, R36 ;  /* 0x0000002400247308 */ /* 0x000e300000000800 */
[----:B------:R-:W3:Y:S08]  /*85e0*/  MUFU.EX2 R167, R167 ;  /* 0x000000a700a77308 */ /* 0x000ef00000000800 */
[----:B------:R-:W4:Y:S08]  /*85f0*/  MUFU.EX2 R37, R37 ;  /* 0x0000002500257308 */ /* 0x000f300000000800 */
[----:B------:R1:W-:Y:S08]  /*8600*/  MUFU.EX2 R42, R41 ;  /* 0x00000029002a7308 */ /* 0x0003f00000000800 */
[----:B------:R-:W5:Y:S01]  /*8610*/  MUFU.EX2 R38, R38 ;  /* 0x0000002600267308 */ /* 0x000f620000000800 */
[----:B-1----:R-:W-:Y:S01]  /*8620*/  FADD.FTZ R41, R165, R0 ;  /* 0x00000000a5297221 */ /* 0x002fe20000010000 */
[----:B------:R-:W-:-:S03]  /*8630*/  FADD.FTZ R0, R166, R59 ;  /* 0x0000003ba6007221 */ /* 0x000fc60000010000 */
[----:B--2---:R-:W-:-:S03]  /*8640*/  FADD.FTZ R41, R34, R41 ;  /* 0x0000002922297221 */ /* 0x004fc60000010000 */
[----:B------:R-:W1:Y:S01]  /*8650*/  MUFU.EX2 R163, R163 ;  /* 0x000000a300a37308 */ /* 0x000e620000000800 */
[----:B0-----:R-:W-:Y:S01]  /*8660*/  FADD.FTZ R2, R36, R41 ;  /* 0x0000002924027221 */ /* 0x001fe20000010000 */
[----:B------:R-:W-:-:S03]  /*8670*/  FADD.FTZ R41, R45, R0 ;  /* 0x000000002d297221 */ /* 0x000fc60000010000 */
[----:B---3--:R-:W-:Y:S01]  /*8680*/  FADD.FTZ R2, R167, R2 ;  /* 0x00000002a7027221 */ /* 0x008fe20000010000 */
[----:B------:R-:W-:Y:S02]  /*8690*/  FADD.FTZ R0, R160, R41 ;  /* 0x00000029a0007221 */ /* 0x000fe40000010000 */
[----:B------:R-:W0:Y:S01]  /*86a0*/  MUFU.EX2 R40, R40 ;  /* 0x0000002800287308 */ /* 0x000e220000000800 */
[----:B----4-:R-:W-:Y:S01]  /*86b0*/  FADD.FTZ R41, R37, R2 ;  /* 0x0000000225297221 */ /* 0x010fe20000010000 */
[----:B------:R-:W-:-:S03]  /*86c0*/  FADD.FTZ R59, R47, R0 ;  /* 0x000000002f3b7221 */ /* 0x000fc60000010000 */
[----:B-----5:R-:W-:Y:S01]  /*86d0*/  FADD.FTZ R0, R38, R41 ;  /* 0x0000002926007221 */ /* 0x020fe20000010000 */
[----:B------:R-:W-:Y:S02]  /*86e0*/  FADD.FTZ R2, R162, R59 ;  /* 0x0000003ba2027221 */ /* 0x000fe40000010000 */
[----:B------:R-:W2:Y:S01]  /*86f0*/  MUFU.EX2 R83, R83 ;  /* 0x0000005300537308 */ /* 0x000ea20000000800 */
[----:B-1----:R-:W-:Y:S01]  /*8700*/  FADD.FTZ R41, R163, R0 ;  /* 0x00000000a3297221 */ /* 0x002fe20000010000 */
[----:B------:R-:W-:-:S04]  /*8710*/  FADD.FTZ R59, R65, R2 ;  /* 0x00000002413b7221 */ /* 0x000fc80000010000 */
[----:B------:R-:W-:Y:S02]  /*8720*/  FADD.FTZ R0, R156, R59 ;  /* 0x0000003b9c007221 */ /* 0x000fe40000010000 */
[----:B------:R-:W1:Y:S01]  /*8730*/  MUFU.EX2 R44, R81 ;  /* 0x00000051002c7308 */ /* 0x000e620000000800 */
[----:B0-----:R-:W-:Y:S01]  /*8740*/  FADD.FTZ R41, R40, R41 ;  /* 0x0000002928297221 */ /* 0x001fe20000010000 */
[----:B------:R-:W-:-:S03]  /*8750*/  FADD.FTZ R59, R61, R0 ;  /* 0x000000003d3b7221 */ /* 0x000fc60000010000 */
[----:B------:R-:W-:Y:S01]  /*8760*/  FADD.FTZ R41, R42, R41 ;  /* 0x000000292a297221 */ /* 0x000fe20000010000 */
[----:B------:R-:W-:Y:S02]  /*8770*/  FADD.FTZ R0, R158, R59 ;  /* 0x0000003b9e007221 */ /* 0x000fe40000010000 */
        /* <DEDUP_REMOVED lines=20> */
[----:B-1----:R-:W-:-:S03]  /*88c0*/  FADD.FTZ R2, R5, R2 ;  /* 0x0000000205027221 */ /* 0x002fc60000010000 */
[----:B0-----:R-:W-:Y:S01]  /*88d0*/  FADD.FTZ R0, R10, R41 ;  /* 0x000000290a007221 */ /* 0x001fe20000010000 */
[----:B------:R-:W-:Y:S06]  /*88e0*/  @!P0 BRA `(.L_x_7895) ;  /* 0x0000000000048947 */ /* 0x000fec0003800000 */
[----:B------:R-:W-:Y:S01]  /*88f0*/  BPT.TRAP 0x1 ;  /* 0x000000040000795c */ /* 0x000fe20000300000 */
.L_x_7895:
        /* <DEDUP_REMOVED lines=107> */
.L_x_7877:
[----:B------:R-:W-:Y:S02]  /*8fb0*/  UISETP.NE.AND UP1, UPT, UR51, URZ, UPT ;  /* 0x0000003f3300728c */ /* 0x000fe4000bf25270 */
[----:B------:R-:W-:Y:S02]  /*8fc0*/  UISETP.NE.AND UP0, UPT, UR50, URZ, UPT ;  /* 0x0000003f3200728c */ /* 0x000fe4000bf05270 */
[----:B------:R-:W-:Y:S02]  /*8fd0*/  UIADD3 UR10, UR37, 0x7f, URZ ;  /* 0x0000007f250a7890 */ /* 0x000fe4000fffe03f */
[----:B------:R-:W-:Y:S02]  /*8fe0*/  UIADD3 UR11, UR38, 0x1, -UR45 ;  /* 0x00000001260b7890 */ /* 0x000fe4000fffe82d */
[----:B------:R-:W-:-:S03]  /*8ff0*/  PLOP3.LUT P1, PT, PT, PT, UP0, 0x40, 0x0 ;  /* 0x000000000000781c */ /* 0x000fc60003f2e808 */
[----:B------:R-:W-:Y:S01]  /*9000*/  @UP1 ULDC UR6, c[0x0][0x44c] ;  /* 0x0001130000061ab9 */ /* 0x000fe20000000800 */
[----:B------:R-:W-:Y:S01]  /*9010*/  @UP1 ULDC UR14, c[0x0][0x450] ;  /* 0x00011400000e1ab9 */ /* 0x000fe20000000800 */
[----:B------:R-:W-:-:S04]  /*9020*/  UIMAD.WIDE.U32 UR6, UR10, UR6, URZ ;  /* 0x000000060a0672a5 */ /* 0x000fc8000f8e003f */
[----:B------:R-:W-:-:S04]  /*9030*/  @UP1 USHF.R.U32.HI UR10, URZ, UR14, UR7 ;  /* 0x0000000e3f0a1299 */ /* 0x000fc80008011607 */
[----:B------:R-:W-:-:S04]  /*9040*/  UIADD3 UR10, UR11, UR10, URZ ;  /* 0x0000000a0b0a7290 */ /* 0x000fc8000fffe03f */
[----:B------:R-:W-:Y:S01]  /*9050*/  UIADD3 UR56, UR10, -UR56, URZ ;  /* 0x800000380a387290 */ /* 0x000fe2000fffe03f */
[----:B------:R-:W-:Y:S11]  /*9060*/  @P1 BRA `(.L_x_7897) ;  /* 0x0000000000501947 */ /* 0x000ff60003800000 */
[----:B------:R-:W-:Y:S02]  /*9070*/  UMOV UR14, UR10 ;  /* 0x0000000a000e7c82 */ /* 0x000fe40008000000 */
        /* <DEDUP_REMOVED lines=11> */
.L_x_7898:
[----:B------:R-:W-:Y:S02]  /*9130*/  ULDC UR15, c[0x0][0x9e4] ;  /* 0x00027900000f7ab9 */ /* 0x000fe40000000800 */
[----:B------:R-:W-:-:S11]  /*9140*/  UISETP.NE.AND UP0, UPT, UR15, 0x1, UPT ;  /* 0x000000010f00788c */ /* 0x000fd6000bf05270 */
[----:B------:R-:W-:Y:S02]  /*9150*/  @UP0 ULDC.64 UR6, c[0x0][0x9e8] ;  /* 0x00027a0000060ab9 */ /* 0x000fe40000000a00 */
[----:B------:R-:W-:-:S04]  /*9160*/  UIMAD.WIDE.U32 UR10, UR14, UR6, URZ ;  /* 0x000000060e0a72a5 */ /* 0x000fc8000f8e003f */
[----:B------:R-:W-:-:S12]  /*9170*/  @UP0 USHF.R.U32.HI UR14, URZ, UR7, UR11 ;  /* 0x000000073f0e0299 */ /* 0x000fd8000801160b */
.L_x_7899:
[----:B------:R-:W-:-:S04]  /*9180*/  UIMAD UR14, UR14, UR15, URZ ;  /* 0x0000000f0e0e72a4 */ /* 0x000fc8000f8e023f */
[----:B------:R-:W-:-:S04]  /*9190*/  UISETP.LT.AND UP0, UPT, UR56, UR14, UPT ;  /* 0x0000000e3800728c */ /* 0x000fc8000bf01270 */
[----:B------:R-:W-:-:S12]  /*91a0*/  USEL UR56, UR56, UR14, !UP0 ;  /* 0x0000000e38387287 */ /* 0x000fd8000c000000 */
.L_x_7897:
[----:B------:R-:W-:-:S04]  /*91b0*/  UIADD3 UR56, UR56, 0x7f, URZ ;  /* 0x0000007f38387890 */ /* 0x000fc8000fffe03f */
        /* <DEDUP_REMOVED lines=11> */
[----:B------:R-:W-:Y:S01]  /*9270*/  IMAD.MOV.U32 R5, RZ, RZ, R7 ;  /* 0x000000ffff057224 */ /* 0x000fe200078e0007 */
[----:B------:R-:W-:-:S06]  /*9280*/  ULDC UR53, c[0x0][0x9d8] ;  /* 0x0002760000357ab9 */ /* 0x000fcc0000000800 */
.L_x_7911:
[----:B------:R-:W-:Y:S01]  /*9290*/  ISETP.NE.AND P2, PT, RZ, UR44, PT ;  /* 0x0000002cff007c0c */ /* 0x000fe2000bf45270 */
[----:B------:R-:W-:-:S04]  /*92a0*/  UISETP.NE.AND UP0, UPT, UR57, 0x1, UPT ;  /* 0x000000013900788c */ /* 0x000fc8000bf05270 */
[----:B------:R-:W-:-:S04]  /*92b0*/  USEL UR47, URZ, 0x1, UP0 ;  /* 0x000000013f2f7887 */ /* 0x000fc80008000000 */
[----:B------:R-:W-:-:S04]  /*92c0*/  ULOP3.LUT UR47, UR58, UR47, URZ, 0x3c, !UPT ;  /* 0x0000002f3a2f7292 */ /* 0x000fc8000f8e3c3f */
[----:B------:R-:W-:Y:S08]  /*92d0*/  @P2 BRA `(.L_x_7901) ;  /* 0x0000000000382947 */ /* 0x000ff00003800000 */
[----:B------:R-:W-:Y:S05]  /*92e0*/  @!P0 BRA `(.L_x_7902) ;  /* 0x0000000000048947 */ /* 0x000fea0003800000 */
[----:B------:R-:W-:Y:S01]  /*92f0*/  BPT.TRAP 0x1 ;  /* 0x000000040000795c */ /* 0x000fe20000300000 */
.L_x_7902:
        /* <DEDUP_REMOVED lines=9> */
.L_x_7903:
[----:B-1----:R-:W-:Y:S05]  /*9390*/  @P1 BRA `(.L_x_7901) ;  /* 0x0000000000081947 */ /* 0x002fea0003800000 */
[----:B------:R-:W1:Y:S02]  /*93a0*/  SYNCS.PHASECHK.TRANS64.TRYWAIT P1, [UR6+0x28830], R3 ;  /* 0x02883003ff0075a7 */ /* 0x000e640008020146 */
[----:B-1----:R-:W-:Y:S05]  /*93b0*/  @!P1 BRA `(.L_x_7904) ;  /* 0x000000e800589947 */ /* 0x002fea0003800000 */
.L_x_7901:
        /* <DEDUP_REMOVED lines=48> */
.L_x_7906:
[----:B------:R-:W-:Y:S01]  /*96c0*/  ULEA UR6, UR57, UR41, 0x3 ;  /* 0x0000002939067291 */ /* 0x000fe2000f8e183f */
[----:B------:R-:W-:-:S05]  /*96d0*/  IMAD.U32 R3, RZ, RZ, UR58 ;  /* 0x0000003aff037e24 */ /* 0x000fca000f8e00ff */
[----:B------:R-:W-:-:S04]  /*96e0*/  SHF.L.U32 R3, R3, 0x1f, RZ ;  /* 0x0000001f03037819 */ /* 0x000fc800000006ff */
[----:B------:R0:W1:Y:S01]  /*96f0*/  SYNCS.PHASECHK.TRANS64.TRYWAIT P1, [UR6+0x28850], R3 ;  /* 0x02885003ff0075a7 */ /* 0x0000620008020146 */
[----:B------:R-:W-:Y:S05]  /*9700*/  @!P0 BRA `(.L_x_7907) ;  /* 0x0000000000048947 */ /* 0x000fea0003800000 */
[----:B------:R-:W-:Y:S01]  /*9710*/  BPT.TRAP 0x1 ;  /* 0x000000040000795c */ /* 0x000fe20000300000 */
.L_x_7907:
[----:B-1----:R-:W-:Y:S05]  /*9720*/  @P1 BRA `(.L_x_7905) ;  /* 0x0000000000081947 */ /* 0x002fea0003800000 */
[----:B------:R-:W1:Y:S02]  /*9730*/  SYNCS.PHASECHK.TRANS64.TRYWAIT P1, [UR6+0x28850], R3 ;  /* 0x02885003ff0075a7 */ /* 0x000e640008020146 */
[----:B-1----:R-:W-:Y:S05]  /*9740*/  @!P1 BRA `(.L_x_7908) ;  /* 0x000000e4008c9947 */ /* 0x002fea0003800000 */
.L_x_7905:
        /* <DEDUP_REMOVED lines=49> */
.L_x_7909:
        /* <DEDUP_REMOVED lines=82> */
[----:B------:R-:W-:-:S04]  /*9f80*/  ULEA UR6, UR46, UR41, 0x3 ;  /* 0x000000292e067291 */ /* 0x000fc8000f8e183f */
[----:B------:R-:W2:Y:S01]  /*9f90*/  MUFU.TANH R165, R165 ;  /* 0x000000a500a57308 */ /* 0x000ea20000002400 */
[----:B---3--:R-:W-:Y:S01]  /*9fa0*/  FMNMX.FTZ R4, R163, R4, !PT ;  /* 0x00000004a3047209 */ /* 0x008fe20007810000 */
[----:B------:R-:W-:-:S04]  /*9fb0*/  UIADD3 UR6, UR6, 0x28840, URZ ;  /* 0x0002884006067890 */ /* 0x000fc8000fffe03f */
[----:B------:R-:W-:Y:S02]  /*9fc0*/  UPRMT UR6, UR40, 0x654, UR6 ;  /* 0x0000065428067896 */ /* 0x000fe40008000006 */
[----:B------:R-:W3:Y:S01]  /*9fd0*/  MUFU.TANH R21, R21 ;  /* 0x0000001500157308 */ /* 0x000ee20000002400 */
[----:B-1----:R-:W-:-:S06]  /*9fe0*/  FMNMX.FTZ R10, R15, R10, !PT ;  /* 0x0000000a0f0a7209 */ /* 0x002fcc0007810000 */
[----:B------:R-:W-:Y:S01]  /*9ff0*/  SYNCS.ARRIVE.TRANS64.RED.A1T0 RZ, [UR6], RZ ;  /* 0x000000ffffff79a7 */ /* 0x000fe20008100406 */
        /* <DEDUP_REMOVED lines=101> */
[----:B-1----:R-:W-:Y:S02]  /*a650*/  FMNMX.FTZ R12, R219, R4, !PT ;  /* 0x00000004db0c7209 */ /* 0x002fe40007810000 */
[----:B------:R-:W1:Y:S03]  /*a660*/  LDC R4, c[0x0][0x988] ;  /* 0x00026200ff047b82 */ /* 0x000e660000000800 */
[----:B0-----:R-:W0:Y:S02]  /*a670*/  SHFL.BFLY PT, R3, R12, 0x2, 0x1f ;  /* 0x0c401f000c037f89 */ /* 0x001e2400000e0000 */
[----:B------:R-:W4:Y:S01]  /*a680*/  MUFU.TANH R85, R85 ;  /* 0x0000005500557308 */ /* 0x000f220000002400 */
[----:B--2---:R-:W-:-:S04]  /*a690*/  FMNMX.FTZ R10, R81, R10, !PT ;  /* 0x0000000a510a7209 */ /* 0x004fc80007810000 */
[----:B---3--:R-:W-:-:S04]  /*a6a0*/  FMNMX.FTZ R10, R83, R10, !PT ;  /* 0x0000000a530a7209 */ /* 0x008fc80007810000 */
[----:B----4-:R-:W-:-:S05]  /*a6b0*/  FMNMX.FTZ R10, R85, R10, !PT ;  /* 0x0000000a550a7209 */ /* 0x010fca0007810000 */
[----:B------:R-:W2:Y:S01]  /*a6c0*/  SHFL.BFLY PT, R9, R10, 0x2, 0x1f ;  /* 0x0c401f000a097f89 */ /* 0x000ea200000e0000 */
[----:B0-----:R-:W-:-:S05]  /*a6d0*/  FMNMX.FTZ R14, R12, R3, !PT ;  /* 0x000000030c0e7209 */ /* 0x001fca0007810000 */
[----:B------:R-:W0:Y:S01]  /*a6e0*/  SHFL.BFLY PT, R3, R14, 0x1, 0x1f ;  /* 0x0c201f000e037f89 */ /* 0x000e2200000e0000 */
[----:B--2---:R-:W-:-:S05]  /*a6f0*/  FMNMX.FTZ R20, R10, R9, !PT ;  /* 0x000000090a147209 */ /* 0x004fca0007810000 */
[----:B------:R-:W2:Y:S01]  /*a700*/  SHFL.BFLY PT, R9, R20, 0x1, 0x1f ;  /* 0x0c201f0014097f89 */ /* 0x000ea200000e0000 */
[----:B0-----:R-:W-:-:S05]  /*a710*/  FMNMX.FTZ R3, R14, R3, !PT ;  /* 0x000000030e037209 */ /* 0x001fca0007810000 */
        /* <DEDUP_REMOVED lines=16> */
[----:B--2---:R-:W-:Y:S01]  /*a820*/  FMNMX.FTZ R9, R20, R9, !PT ;  /* 0x0000000914097209 */ /* 0x004fe20007810000 */
        /* <DEDUP_REMOVED lines=56> */
[----:B------:R-:W-:-:S04]  /*abb0*/  FFMA.FTZ R83, R83, R4, -R6 ;  /* 0x0000000453537223 */ /* 0x000fc80000010806 */
        /* <DEDUP_REMOVED lines=129> */
.L_x_7910:
[----:B------:R-:W-:Y:S01]  /*b3d0*/  ULEA UR6, UR57, UR41, 0x3 ;  /* 0x0000002939067291 */ /* 0x000fe2000f8e183f */
[----:B------:R-:W-:Y:S01]  /*b3e0*/  ISETP.GT.AND P1, PT, R5, UR56, PT ;  /* 0x0000003805007c0c */ /* 0x000fe2000bf24270 */
        /* <DEDUP_REMOVED lines=105> */
[----:B------:R-:W-:-:S07]  /*ba80*/  IMAD.MOV.U32 R7, RZ, RZ, R5 ;  /* 0x000000ffff077224 */ /* 0x000fce00078e0005 */
.L_x_7900:
        /* <DEDUP_REMOVED lines=10> */
.L_x_7931:
        /* <DEDUP_REMOVED lines=9> */
.L_x_7914:
[----:B------:R-:W-:Y:S01]  /*bbc0*/  ULEA UR6, UR46, UR41, 0x3 ;  /* 0x000000292e067291 */ /* 0x000fe2000f8e183f */
[----:B------:R-:W-:-:S05]  /*bbd0*/  IMAD.U32 R3, RZ, RZ, UR47 ;  /* 0x0000002fff037e24 */ /* 0x000fca000f8e00ff */
[----:B------:R-:W-:-:S04]  /*bbe0*/  SHF.L.U32 R3, R3, 0x1f, RZ ;  /* 0x0000001f03037819 */ /* 0x000fc800000006ff */
[----:B------:R0:W1:Y:S01]  /*bbf0*/  SYNCS.PHASECHK.TRANS64.TRYWAIT P1, [UR6+0x28830], R3 ;  /* 0x02883003ff0075a7 */ /* 0x0000620008020146 */
[----:B------:R-:W-:Y:S05]  /*bc00*/  @!P0 BRA `(.L_x_7915) ;  /* 0x0000000000048947 */ /* 0x000fea0003800000 */
[----:B------:R-:W-:Y:S01]  /*bc10*/  BPT.TRAP 0x1 ;  /* 0x000000040000795c */ /* 0x000fe20000300000 */
.L_x_7915:
[----:B-1----:R-:W-:Y:S05]  /*bc20*/  @P1 BRA `(.L_x_7913) ;  /* 0x0000000000081947 */ /* 0x002fea0003800000 */
[----:B------:R-:W1:Y:S02]  /*bc30*/  SYNCS.PHASECHK.TRANS64.TRYWAIT P1, [UR6+0x28830], R3 ;  /* 0x02883003ff0075a7 */ /* 0x000e640008020146 */
[----:B-1----:R-:W-:Y:S05]  /*bc40*/  @!P1 BRA `(.L_x_7916) ;  /* 0x000000c000649947 */ /* 0x002fea0003800000 */
.L_x_7913:
        /* <DEDUP_REMOVED lines=45> */
.L_x_7918:
[----:B------:R-:W-:Y:S01]  /*bf20*/  ULEA UR6, UR59, UR41, 0x3 ;  /* 0x000000293b067291 */ /* 0x000fe2000f8e183f */
[----:B------:R-:W-:-:S05]  /*bf30*/  IMAD.U32 R3, RZ, RZ, UR60 ;  /* 0x0000003cff037e24 */ /* 0x000fca000f8e00ff */
[----:B------:R-:W-:-:S04]  /*bf40*/  SHF.L.U32 R3, R3, 0x1f, RZ ;  /* 0x0000001f03037819 */ /* 0x000fc800000006ff */
[----:B------:R0:W1:Y:S01]  /*bf50*/  SYNCS.PHASECHK.TRANS64.TRYWAIT P1, [UR6+0x28850], R3 ;  /* 0x02885003ff0075a7 */ /* 0x0000620008020146 */
[----:B------:R-:W-:Y:S05]  /*bf60*/  @!P0 BRA `(.L_x_7919) ;  /* 0x0000000000048947 */ /* 0x000fea0003800000 */
[----:B------:R-:W-:Y:S01]  /*bf70*/  BPT.TRAP 0x1 ;  /* 0x000000040000795c */ /* 0x000fe20000300000 */
.L_x_7919:
[----:B-1----:R-:W-:Y:S05]  /*bf80*/  @P1 BRA `(.L_x_7917) ;  /* 0x0000000000081947 */ /* 0x002fea0003800000 */
[----:B------:R-:W1:Y:S02]  /*bf90*/  SYNCS.PHASECHK.TRANS64.TRYWAIT P1, [UR6+0x28850], R3 ;  /* 0x02885003ff0075a7 */ /* 0x000e640008020146 */
[----:B-1----:R-:W-:Y:S05]  /*bfa0*/  @!P1 BRA `(.L_x_7920) ;  /* 0x000000bc00a49947 */ /* 0x002fea0003800000 */
.L_x_7917:
        /* <DEDUP_REMOVED lines=49> */
.L_x_7921:
        /* <DEDUP_REMOVED lines=167> */
.L_x_7924:
[----:B------:R-:W-:-:S05]  /*cd30*/  IMAD.U32 R65, RZ, RZ, UR53 ;  /* 0x00000035ff417e24 */ /* 0x000fca000f8e00ff */
[----:B------:R-:W-:-:S13]  /*cd40*/  ISETP.NE.AND P1, PT, R65, 0x1, PT ;  /* 0x000000014100780c */ /* 0x000fda0003f25270 */
[----:B------:R-:W1:Y:S02]  /*cd50*/  @P1 LDC.64 R54, c[0x0][0x9e8] ;  /* 0x00027a00ff361b82 */ /* 0x000e640000000a00 */
[----:B-1----:R-:W-:-:S05]  /*cd60*/  @P1 IMAD.HI.U32 R54, R63, R54, RZ ;  /* 0x000000363f361227 */ /* 0x002fca00078e00ff */
[----:B------:R-:W-:-:S07]  /*cd70*/  @P1 SHF.R.U32.HI R63, RZ, R55, R54 ;  /* 0x00000037ff3f1219 */ /* 0x000fce0000011636 */
.L_x_7925:
[----:B------:R-:W-:Y:S05]  /*cd80*/  BSYNC B0 ;  /* 0x0000000000007941 */ /* 0x000fea0003800000 */
.L_x_7923:
[----:B------:R-:W-:-:S04]  /*cd90*/  IMAD R63, R63, R65, -R82 ;  /* 0x000000413f3f7224 */ /* 0x000fc800078e0a52 */
[----:B------:R-:W-:-:S05]  /*cda0*/  IMAD R63, R16, -0x2, R63 ;  /* 0xfffffffe103f7824 */ /* 0x000fca00078e023f */
[----:B------:R-:W-:Y:S02]  /*cdb0*/  VIADDMNMX R64, R63, R65, R64, PT ;  /* 0x000000413f407246 */ /* 0x000fe40003800140 */
[----:B------:R-:W-:-:S07]  /*cdc0*/  VIMNMX R66, R66, R63, !PT ;  /* 0x0000003f42427248 */ /* 0x000fce0007fe0100 */
.L_x_7922:
        /* <DEDUP_REMOVED lines=116> */
.L_x_7928:
[----:B------:R-:W-:-:S05]  /*d510*/  IMAD.U32 R4, RZ, RZ, UR53 ;  /* 0x00000035ff047e24 */ /* 0x000fca000f8e00ff */
[----:B------:R-:W-:-:S13]  /*d520*/  ISETP.NE.AND P2, PT, R4, 0x1, PT ;  /* 0x000000010400780c */ /* 0x000fda0003f45270 */
[----:B------:R-:W0:Y:S02]  /*d530*/  @P2 LDC.64 R12, c[0x0][0x9e8] ;  /* 0x00027a00ff0c2b82 */ /* 0x000e240000000a00 */
[----:B0-----:R-:W-:-:S05]  /*d540*/  @P2 IMAD.HI.U32 R12, R3, R12, RZ ;  /* 0x0000000c030c2227 */ /* 0x001fca00078e00ff */
[----:B------:R-:W-:-:S07]  /*d550*/  @P2 SHF.R.U32.HI R3, RZ, R13, R12 ;  /* 0x0000000dff032219 */ /* 0x000fce000001160c */
.L_x_7929:
[----:B------:R-:W-:Y:S05]  /*d560*/  BSYNC B0 ;  /* 0x0000000000007941 */ /* 0x000fea0003800000 */
.L_x_7927:
[----:B------:R-:W-:-:S04]  /*d570*/  IMAD R3, R3, R4, -R82 ;  /* 0x0000000403037224 */ /* 0x000fc800078e0a52 */
[----:B------:R-:W-:-:S05]  /*d580*/  IMAD R3, R16, -0x2, R3 ;  /* 0xfffffffe10037824 */ /* 0x000fca00078e0203 */
[----:B------:R-:W-:Y:S02]  /*d590*/  VIADDMNMX R48, R3, R4, R48, PT ;  /* 0x0000000403307246 */ /* 0x000fe40003800130 */
[----:B------:R-:W-:-:S07]  /*d5a0*/  VIMNMX R50, R50, R3, !PT ;  /* 0x0000000332327248 */ /* 0x000fce0007fe0100 */
.L_x_7926:
        /* <DEDUP_REMOVED lines=102> */
[----:B------:R-:W-:Y:S01]  /*dc10*/  FADD.FTZ R51, -R10, R5 ;  /* 0x000000050a337221 */ /* 0x000fe20000010100 */
        /* <DEDUP_REMOVED lines=21> */
[----:B------:R-:W-:Y:S01]  /*dd70*/  FFMA.FTZ R53, R53, R4, -R12 ;  /* 0x0000000435357223 */ /* 0x000fe2000001080c */
[----:B------:R-:W-:Y:S01]  /*dd80*/  FMNMX.FTZ R8, R31, R8, !PT ;  /* 0x000000081f087209 */ /* 0x000fe20007810000 */
[----:B------:R-:W-:Y:S01]  /*dd90*/  MUFU.EX2 R11, R11 ;  /* 0x0000000b000b7308 */ /* 0x000fe20000000800 */
[----:B------:R-:W-:-:S02]  /*dda0*/  FSEL R183, R32, -INF , !P5 ;  /* 0xff80000020b77808 */ /* 0x000fc40006800000 */
[----:B------:R-:W-:Y:S02]  /*ddb0*/  FMNMX.FTZ R8, R177, R8, !PT ;  /* 0x00000008b1087209 */ /* 0x000fe40007810000 */
[----:B------:R-:W-:Y:S02]  /*ddc0*/  ISETP.LT.OR P4, PT, R48, 0x3a, P4 ;  /* 0x0000003a3000780c */ /* 0x000fe40002781670 */
[----:B------:R-:W-:Y:S01]  /*ddd0*/  FMNMX.FTZ R8, R29, R8, !PT ;  /* 0x000000081d087209 */ /* 0x000fe20007810000 */
[----:B------:R-:W-:Y:S01]  /*dde0*/  MUFU.EX2 R180, R180 ;  /* 0x000000b400b47308 */ /* 0x000fe20000000800 */
[----:B------:R-:W-:Y:S02]  /*ddf0*/  ISETP.GT.AND P3, PT, R50, 0x41, P1 ;  /* 0x000000413200780c */ /* 0x000fe40000f64270 */
[----:B------:R-:W-:Y:S02]  /*de00*/  FMNMX.FTZ R8, R181, R8, !PT ;  /* 0x00000008b5087209 */ /* 0x000fe40007810000 */
[----:B------:R-:W-:-:S02]  /*de10*/  ISETP.LT.OR P2, PT, R48, 0x41, P2 ;  /* 0x000000413000780c */ /* 0x000fc40001741670 */
[----:B------:R-:W-:Y:S01]  /*de20*/  FSEL R179, R28, -INF , !P4 ;  /* 0xff8000001cb37808 */ /* 0x000fe20006000000 */
[----:B------:R-:W-:Y:S01]  /*de30*/  MUFU.EX2 R182, R182 ;  /* 0x000000b600b67308 */ /* 0x000fe20000000800 */
        /* <DEDUP_REMOVED lines=10> */
[----:B------:R-:W-:Y:S01]  /*dee0*/  FFMA.FTZ R27, R171, R4, -R12 ;  /* 0x00000004ab1b7223 */ /* 0x000fe2000001080c */
[----:B------:R-:W-:Y:S01]  /*def0*/  FMNMX.FTZ R8, R195, R8, !PT ;  /* 0x00000008c3087209 */ /* 0x000fe20007810000 */
[----:B------:R-:W-:Y:S01]  /*df00*/  MUFU.EX2 R176, R176 ;  /* 0x000000b000b07308 */ /* 0x000fe20000000800 */
[----:B------:R-:W-:Y:S02]  /*df10*/  ISETP.GT.AND P2, PT, R50, 0x50, P1 ;  /* 0x000000503200780c */ /* 0x000fe40000f44270 */
[----:B------:R-:W-:-:S02]  /*df20*/  FSEL R171, R36, -INF , !P5 ;  /* 0xff80000024ab7808 */ /* 0x000fc40006800000 */
[----:B------:R-:W-:Y:S02]  /*df30*/  ISETP.LT.OR P4, PT, R48, 0x4a, P4 ;  /* 0x0000004a3000780c */ /* 0x000fe40002781670 */
        /* <DEDUP_REMOVED lines=40> */
[----:B------:R-:W-:Y:S02]  /*e1c0*/  FSEL R45, R45, -INF , !P5 ;  /* 0xff8000002d2d7808 */ /* 0x000fe40006800000 */
        /* <DEDUP_REMOVED lines=14> */
[----:B------:R-:W-:Y:S02]  /*e2b0*/  ISETP.LT.OR P5, PT, R48, 0x79, P5 ;  /* 0x000000793000780c */ /* 0x000fe40002fa1670 */
[----:B------:R-:W-:-:S02]  /*e2c0*/  FSEL R77, R43, -INF , !P3 ;  /* 0xff8000002b4d7808 */ /* 0x000fc40005800000 */
[----:B------:R-:W-:Y:S01]  /*e2d0*/  FMNMX.FTZ R8, R81, R8, !PT ;  /* 0x0000000851087209 */ /* 0x000fe20007810000 */
[----:B------:R0:W-:Y:S01]  /*e2e0*/  MUFU.EX2 R43, R9 ;  /* 0x00000009002b7308 */ /* 0x0001e20000000800 */
[----:B------:R-:W-:Y:S02]  /*e2f0*/  ISETP.LT.OR P1, PT, R48, 0x7a, P1 ;  /* 0x0000007a3000780c */ /* 0x000fe40000f21670 */
[----:B------:R-:W-:Y:S02]  /*e300*/  FSEL R197, R46, -INF , !P5 ;  /* 0xff8000002ec57808 */ /* 0x000fe40006800000 */
[----:B------:R-:W-:Y:S02]  /*e310*/  FMNMX.FTZ R8, R77, R8, !PT ;  /* 0x000000084d087209 */ /* 0x000fe40007810000 */
[----:B------:R-:W-:Y:S01]  /*e320*/  FSEL R75, R47, -INF , !P1 ;  /* 0xff8000002f4b7808 */ /* 0x000fe20004800000 */
[----:B------:R-:W-:Y:S01]  /*e330*/  FFMA.FTZ R47, R73, R4, -R12 ;  /* 0x00000004492f7223 */ /* 0x000fe2000001080c */
[----:B------:R-:W-:Y:S01]  /*e340*/  FMNMX.FTZ R8, R197, R8, !PT ;  /* 0x00000008c5087209 */ /* 0x000fe20007810000 */
[----:B------:R-:W-:Y:S03]  /*e350*/  MUFU.EX2 R164, R164 ;  /* 0x000000a400a47308 */ /* 0x000fe60000000800 */
[----:B------:R-:W-:-:S05]  /*e360*/  FMNMX.FTZ R8, R75, R8, !PT ;  /* 0x000000084b087209 */ /* 0x000fca0007810000 */
[----:B0-----:R-:W0:Y:S01]  /*e370*/  SHFL.BFLY PT, R9, R8, 0x2, 0x1f ;  /* 0x0c401f0008097f89 */ /* 0x001e2200000e0000 */
        /* <DEDUP_REMOVED lines=118> */
[----:B----4-:R-:W-:-:S07]  /*eae0*/  FADD.FTZ R41, R37, R2 ;  /* 0x0000000225297221 */ /* 0x010fce0000010000 */
[----:B------:R2:W-:Y:S08]  /*eaf0*/  MUFU.EX2 R44, R45 ;  /* 0x0000002d002c7308 */ /* 0x0005f00000000800 */
[----:B------:R-:W3:Y:S01]  /*eb00*/  MUFU.EX2 R83, R83 ;  /* 0x0000005300537308 */ /* 0x000ee20000000800 */
[----:B--2---:R-:W-:Y:S01]  /*eb10*/  FADD.FTZ R45, R65, R0 ;  /* 0x00000000412d7221 */ /* 0x004fe20000010000 */
[----:B-----5:R-:W-:-:S03]  /*eb20*/  FADD.FTZ R0, R38, R41 ;  /* 0x0000002926007221 */ /* 0x020fc60000010000 */
[----:B------:R-:W-:Y:S01]  /*eb30*/  FADD.FTZ R2, R162, R45 ;  /* 0x0000002da2027221 */ /* 0x000fe20000010000 */
[----:B-1----:R-:W-:Y:S02]  /*eb40*/  FADD.FTZ R41, R163, R0 ;  /* 0x00000000a3297221 */ /* 0x002fe40000010000 */
[----:B------:R-:W1:Y:S01]  /*eb50*/  MUFU.EX2 R158, R158 ;  /* 0x0000009e009e7308 */ /* 0x000e620000000800 */
[----:B------:R-:W-:Y:S01]  /*eb60*/  FADD.FTZ R45, R67, R2 ;  /* 0x00000002432d7221 */ /* 0x000fe20000010000 */
[----:B0-----:R-:W-:-:S03]  /*eb70*/  FADD.FTZ R41, R40, R41 ;  /* 0x0000002928297221 */ /* 0x001fc60000010000 */
[----:B------:R-:W-:Y:S01]  /*eb80*/  FADD.FTZ R0, R156, R45 ;  /* 0x0000002d9c007221 */ /* 0x000fe20000010000 */
[----:B------:R-:W-:Y:S02]  /*eb90*/  FADD.FTZ R41, R42, R41 ;  /* 0x000000292a297221 */ /* 0x000fe40000010000 */
[----:B------:R-:W0:Y:S01]  /*eba0*/  MUFU.EX2 R55, R55 ;  /* 0x0000003700377308 */ /* 0x000e220000000800 */
[----:B------:R-:W-:Y:S01]  /*ebb0*/  FADD.FTZ R45, R61, R0 ;  /* 0x000000003d2d7221 */ /* 0x000fe20000010000 */
[----:B---3--:R-:W-:-:S04]  /*ebc0*/  FADD.FTZ R41, R83, R41 ;  /* 0x0000002953297221 */ /* 0x008fc80000010000 */
        /* <DEDUP_REMOVED lines=23> */
.L_x_7930:
        /* <DEDUP_REMOVED lines=107> */
.L_x_7912:
[----:B------:R-:W-:Y:S06]  /*f3f0*/  BAR.ARV 0x8, 0x180 ;  /* 0x0206000000007b1d */ /* 0x000fec0000002000 */
[----:B------:R-:W-:Y:S05]  /*f400*/  @!P0 BRA `(.L_x_7932) ;  /* 0x0000000000048947 */ /* 0x000fea0003800000 */
[----:B------:R-:W-:Y:S01]  /*f410*/  BPT.TRAP 0x1 ;  /* 0x000000040000795c */ /* 0x000fe20000300000 */
.L_x_7932:
[----:B------:R-:W-:Y:S01]  /*f420*/  ULEA UR5, UR46, UR41, 0x3 ;  /* 0x000000292e057291 */ /* 0x000fe2000f8e183f */
[----:B------:R-:W-:-:S05]  /*f430*/  IMAD.U32 R5, RZ, RZ, UR47 ;  /* 0x0000002fff057e24 */ /* 0x000fca000f8e00ff */
[----:B------:R-:W-:-:S04]  /*f440*/  SHF.L.U32 R5, R5, 0x1f, RZ ;  /* 0x0000001f05057819 */ /* 0x000fc800000006ff */
[----:B------:R0:W1:Y:S01]  /*f450*/  SYNCS.PHASECHK.TRANS64.TRYWAIT P1, [UR5+0x28850], R5 ;  /* 0x02885005ff0075a7 */ /* 0x0000620008020145 */
[----:B------:R-:W-:Y:S05]  /*f460*/  @!P0 BRA `(.L_x_7933) ;  /* 0x0000000000048947 */ /* 0x000fea0003800000 */
[----:B------:R-:W-:Y:S01]  /*f470*/  BPT.TRAP 0x1 ;  /* 0x000000040000795c */ /* 0x000fe20000300000 */
.L_x_7933:
[----:B-1----:R-:W-:Y:S05]  /*f480*/  @P1 BRA `(.L_x_7934) ;  /* 0x0000000000081947 */ /* 0x002fea0003800000 */
[----:B------:R-:W1:Y:S02]  /*f490*/  SYNCS.PHASECHK.TRANS64.TRYWAIT P1, [UR5+0x28850], R5 ;  /* 0x02885005ff0075a7 */ /* 0x000e640008020145 */
[----:B-1----:R-:W-:Y:S05]  /*f4a0*/  @!P1 BRA `(.L_x_7935) ;  /* 0x00000088007c9947 */ /* 0x002fea0003800000 */
.L_x_7934:
        /* <DEDUP_REMOVED lines=9> */
[----:B------:R-:W-:-:S07]  /*f540*/  ULEA UR4, UR46, UR4, 0xb ;  /* 0x000000042e047291 */ /* 0x000fce000f8e583f */
[----:B------:R-:W-:Y:S02]  /*f550*/  UMOV UR6, UR4 ;  /* 0x0000000400067c82 */ /* 0x000fe40008000000 */
[----:B------:R-:W-:Y:S01]  /*f560*/  HGMMA.64x128x16.F32 R88, R180, gdesc[UR4].tnspB, R88, gsb0 ;  /* 0x41e00004b4587df0 */ /* 0x000fe20008000858 */
[----:B------:R-:W-:Y:S01]  /*f570*/  UIADD3 UR6, UR4, 0x80, URZ ;  /* 0x0000008004067890 */ /* 0x000fe2000fffe03f */
[----:B0-----:R-:W-:Y:S01]  /*f580*/  FADD.FTZ R5, R5, R2 ;  /* 0x0000000205057221 */ /* 0x001fe20000010000 */
[----:B------:R-:W-:Y:S01]  /*f590*/  UMOV UR7, 0x40000040 ;  /* 0x4000004000077882 */ /* 0x000fe20000000000 */
[----:B------:R-:W-:Y:S02]  /*f5a0*/  IMAD.MOV.U32 R2, RZ, RZ, -0x800000 ;  /* 0xff800000ff027424 */ /* 0x000fe400078e00ff */
[----:B-1----:R-:W-:Y:S01]  /*f5b0*/  FADD.FTZ R7, R7, R0 ;  /* 0x0000000007077221 */ /* 0x002fe20000010000 */
[----:B------:R-:W0:Y:S01]  /*f5c0*/  SHFL.BFLY PT, R6, R5, 0x1, 0x1f ;  /* 0x0c201f0005067f89 */ /* 0x000e2200000e0000 */
[----:B------:R-:W-:-:S03]  /*f5d0*/  IMAD.MOV.U32 R0, RZ, RZ, -0x800000 ;  /* 0xff800000ff007424 */ /* 0x000fc600078e00ff */
[----:B------:R-:W1:Y:S01]  /*f5e0*/  SHFL.BFLY PT, R8, R7, 0x1, 0x1f ;  /* 0x0c201f0007087f89 */ /* 0x000e6200000e0000 */
[----:B0-----:R-:W-:Y:S01]  /*f5f0*/  FADD.FTZ R13, R5, R6 ;  /* 0x00000006050d7221 */ /* 0x001fe20000010000 */
[----:B------:R-:W-:Y:S02]  /*f600*/  IMAD.MOV.U32 R6, RZ, RZ, RZ ;  /* 0x000000ffff067224 */ /* 0x000fe400078e00ff */
        /* <DEDUP_REMOVED lines=50> */
.L_x_7936:
        /* <DEDUP_REMOVED lines=74> */
.L_x_7858:
        /* <DEDUP_REMOVED lines=16> */
[----:B------:R-:W-:Y:S01]  /*fed0*/  F2FP.F16.F32.PACK_AB R136, R137, R136 ;  /* 0x000000888988723e */ /* 0x000fe200000000ff */
[----:B------:R-:W1:Y:S01]  /*fee0*/  LDC R49, c[0x0][0xbe8] ;  /* 0x0002fa00ff317b82 */ /* 0x000e620000000800 */
        /* <DEDUP_REMOVED lines=12> */
[----:B------:R-:W-:Y:S02]  /*ffb0*/  MOV R20, R3 ;  /* 0x0000000300147202 */ /* 0x000fe40000000f00 */
[----:B0-----:R-:W-:-:S03]  /*ffc0*/  MOV R21, R4 ;  /* 0x0000000400157202 */ /* 0x001fc60000000f00 */
[----:B------:R-:W-:-:S03]  /*ffd0*/  IMAD.WIDE R4, R188, 0x2, R20 ;  /* 0x00000002bc047825 */ /* 0x000fc600078e0214 */
[C---:B------:R-:W-:Y:S02]  /*ffe0*/  IADD3 R33, P4, R4.reuse, 0x60, RZ ;  /* 0x0000006004217810 */ /* 0x040fe40007f9e0ff */
[C---:B------:R-:W-:Y:S02]  /*fff0*/  IADD3 R35, P3, R4.reuse, 0x4000, RZ ;  /* 0x0000400004237810 */ /* 0x040fe40007f7e0ff */
[----:B------:R-:W-:Y:S01]  /*10000*/  LOP3.LUT R7, R4, 0x380, RZ, 0xc0, !PT ;  /* 0x0000038004077812 */ /* 0x000fe200078ec0ff */
[--C-:B------:R-:W-:Y:S01]  /*10010*/  IMAD.X R15, RZ, RZ, R5.reuse, P4 ;  /* 0x000000ffff0f7224 */ /* 0x100fe200020e0605 */
[----:B------:R-:W-:Y:S01]  /*10020*/  LOP3.LUT R12, R33, 0x380, RZ, 0xc0, !PT ;  /* 0x00000380210c7812 */ /* 0x000fe200078ec0ff */
[----:B------:R-:W-:Y:S01]  /*10030*/  IMAD.X R13, RZ, RZ, R5, P3 ;  /* 0x000000ffff0d7224 */ /* 0x000fe200018e0605 */
[----:B------:R-:W-:Y:S02]  /*10040*/  LOP3.LUT R24, R35, 0x380, RZ, 0xc0, !PT ;  /* 0x0000038023187812 */ /* 0x000fe400078ec0ff */
[----:B------:R-:W-:-:S02]  /*10050*/  SHF.R.U64 R7, R7, 0x3, RZ ;  /* 0x0000000307077819 */ /* 0x000fc400000012ff */
[----:B------:R-:W-:Y:S02]  /*10060*/  SHF.R.U64 R12, R12, 0x3, RZ ;  /* 0x000000030c0c7819 */ /* 0x000fe400000012ff */
[C---:B------:R-:W-:Y:S02]  /*10070*/  IADD3 R31, P6, R4.reuse, 0x20, RZ ;  /* 0x00000020041f7810 */ /* 0x040fe40007fde0ff */
        /* <DEDUP_REMOVED lines=8> */
[--C-:B------:R-:W-:Y:S01]  /*10100*/  IMAD.X R9, RZ, RZ, R5.reuse, P1 ;  /* 0x000000ffff097224 */ /* 0x100fe200008e0605 */
[----:B------:R-:W-:Y:S01]  /*10110*/  LOP3.LUT R4, R7, R4, RZ, 0x3c, !PT ;  /* 0x0000000407047212 */ /* 0x000fe200078e3cff */
[----:B------:R-:W-:Y:S01]  /*10120*/  IMAD.X R25, RZ, RZ, R5, P0 ;  /* 0x000000ffff197224 */ /* 0x000fe200000e0605 */
[----:B------:R-:W-:-:S02]  /*10130*/  LOP3.LUT R14, R12, R33, RZ, 0x3c, !PT ;  /* 0x000000210c0e7212 */ /* 0x000fc400078e3cff */
[----:B------:R-:W-:Y:S02]  /*10140*/  LOP3.LUT R12, R24, R35, RZ, 0x3c, !PT ;  /* 0x00000023180c7212 */ /* 0x000fe400078e3cff */
[----:B------:R-:W-:Y:S02]  /*10150*/  MOV R35, R4 ;  /* 0x0000000400237202 */ /* 0x000fe40000000f00 */
[----:B------:R-:W-:Y:S02]  /*10160*/  LOP3.LUT R7, R10, 0x380, RZ, 0xc0, !PT ;  /* 0x000003800a077812 */ /* 0x000fe400078ec0ff */
[----:B------:R-:W-:Y:S02]  /*10170*/  F2FP.F16.F32.PACK_AB R4, R89, R8 ;  /* 0x000000085904723e */ /* 0x000fe400000000ff */
[----:B------:R-:W-:Y:S02]  /*10180*/  LOP3.LUT R6, R31, 0x380, RZ, 0xc0, !PT ;  /* 0x000003801f067812 */ /* 0x000fe400078ec0ff */
[----:B------:R-:W-:-:S02]  /*10190*/  LOP3.LUT R8, R37, 0x380, RZ, 0xc0, !PT ;  /* 0x0000038025087812 */ /* 0x000fc400078ec0ff */
[----:B------:R-:W-:Y:S02]  /*101a0*/  LOP3.LUT R24, R39, 0x380, RZ, 0xc0, !PT ;  /* 0x0000038027187812 */ /* 0x000fe400078ec0ff */
[----:B------:R-:W-:Y:S02]  /*101b0*/  SHF.R.U64 R7, R7, 0x3, RZ ;  /* 0x0000000307077819 */ /* 0x000fe400000012ff */
[----:B------:R-:W-:Y:S02]  /*101c0*/  SHF.R.U64 R6, R6, 0x3, RZ ;  /* 0x0000000306067819 */ /* 0x000fe400000012ff */
[----:B------:R-:W-:Y:S02]  /*101d0*/  LOP3.LUT R30, R41, 0x380, RZ, 0xc0, !PT ;  /* 0x00000380291e7812 */ /* 0x000fe400078ec0ff */
[----:B------:R-:W-:Y:S02]  /*101e0*/  SHF.R.U64 R8, R8, 0x3, RZ ;  /* 0x0000000308087819 */ /* 0x000fe400000012ff */
[----:B------:R-:W-:-:S02]  /*101f0*/  SHF.R.U64 R24, R24, 0x3, RZ ;  /* 0x0000000318187819 */ /* 0x000fc400000012ff */
[----:B------:R-:W-:Y:S02]  /*10200*/  LOP3.LUT R26, R7, R10, RZ, 0x3c, !PT ;  /* 0x0000000a071a7212 */ /* 0x000fe400078e3cff */
[----:B------:R-:W-:Y:S02]  /*10210*/  LOP3.LUT R28, R6, R31, RZ, 0x3c, !PT ;  /* 0x0000001f061c7212 */ /* 0x000fe400078e3cff */
[----:B------:R-:W-:Y:S02]  /*10220*/  SHF.R.U64 R30, R30, 0x3, RZ ;  /* 0x000000031e1e7819 */ /* 0x000fe400000012ff */
[----:B------:R-:W-:Y:S02]  /*10230*/  LOP3.LUT R10, R8, R37, RZ, 0x3c, !PT ;  /* 0x00000025080a7212 */ /* 0x000fe400078e3cff */
[----:B------:R-:W-:Y:S02]  /*10240*/  F2FP.F16.F32.PACK_AB R5, R91, R90 ;  /* 0x0000005a5b05723e */ /* 0x000fe400000000ff */
[----:B------:R-:W-:-:S02]  /*10250*/  F2FP.F16.F32.PACK_AB R6, R93, R92 ;  /* 0x0000005c5d06723e */ /* 0x000fc400000000ff */
[----:B------:R-:W-:Y:S01]  /*10260*/  F2FP.F16.F32.PACK_AB R7, R95, R94 ;  /* 0x0000005e5f07723e */ /* 0x000fe200000000ff */
[----:B------:R-:W-:Y:S01]  /*10270*/  BAR.SYNC.DEFER_BLOCKING 0x1, 0x100 ;  /* 0x0044000000007b1d */ /* 0x000fe20000010000 */
[----:B------:R-:W-:Y:S02]  /*10280*/  LOP3.LUT R8, R24, R39, RZ, 0x3c, !PT ;  /* 0x0000002718087212 */ /* 0x000fe400078e3cff */
[----:B------:R-:W-:Y:S02]  /*10290*/  LOP3.LUT R24, R30, R41, RZ, 0x3c, !PT ;  /* 0x000000291e187212 */ /* 0x000fe400078e3cff */
[----:B------:R-:W-:Y:S02]  /*102a0*/  MOV R34, R28 ;  /* 0x0000001c00227202 */ /* 0x000fe40000000f00 */
[----:B------:R-:W-:Y:S02]  /*102b0*/  MOV R30, R10 ;  /* 0x0000000a001e7202 */ /* 0x000fe40000000f00 */
[----:B------:R-:W-:-:S02]  /*102c0*/  MOV R29, R8 ;  /* 0x00000008001d7202 */ /* 0x000fc40000000f00 */
[----:B------:R-:W-:Y:S02]  /*102d0*/  F2FP.F16.F32.PACK_AB R8, R97, R96 ;  /* 0x000000606108723e */ /* 0x000fe400000000ff */
[----:B------:R-:W-:Y:S02]  /*102e0*/  F2FP.F16.F32.PACK_AB R9, R99, R98 ;  /* 0x000000626309723e */ /* 0x000fe400000000ff */
[----:B------:R-:W-:Y:S02]  /*102f0*/  F2FP.F16.F32.PACK_AB R10, R101, R100 ;  /* 0x00000064650a723e */ /* 0x000fe400000000ff */
[----:B------:R-:W-:Y:S02]  /*10300*/  F2FP.F16.F32.PACK_AB R11, R103, R102 ;  /* 0x00000066670b723e */ /* 0x000fe400000000ff */
[----:B------:R-:W-:Y:S02]  /*10310*/  MOV R33, R26 ;  /* 0x0000001a00217202 */ /* 0x000fe40000000f00 */
[----:B------:R-:W-:-:S02]  /*10320*/  MOV R32, R14 ;  /* 0x0000000e00207202 */ /* 0x000fc40000000f00 */
[----:B------:R-:W-:Y:S01]  /*10330*/  MOV R31, R12 ;  /* 0x0000000c001f7202 */ /* 0x000fe20000000f00 */
[----:B------:R0:W-:Y:S01]  /*10340*/  STSM.16.M88.4 [R35], R4 ;  /* 0x0000000423007844 */ /* 0x0001e20000000200 */
[----:B------:R-:W-:Y:S02]  /*10350*/  F2FP.F16.F32.PACK_AB R12, R113, R112 ;  /* 0x00000070710c723e */ /* 0x000fe400000000ff */
[----:B------:R-:W-:Y:S01]  /*10360*/  F2FP.F16.F32.PACK_AB R13, R115, R114 ;  /* 0x00000072730d723e */ /* 0x000fe200000000ff */
[----:B------:R-:W-:Y:S01]  /*10370*/  STSM.16.M88.4 [R34], R8 ;  /* 0x0000000822007844 */ /* 0x000fe20000000200 */
[----:B------:R-:W-:Y:S02]  /*10380*/  F2FP.F16.F32.PACK_AB R14, R117, R116 ;  /* 0x00000074750e723e */ /* 0x000fe400000000ff */
[----:B------:R-:W-:Y:S02]  /*10390*/  F2FP.F16.F32.PACK_AB R15, R119, R118 ;  /* 0x00000076770f723e */ /* 0x000fe400000000ff */
[----:B------:R-:W-:-:S02]  /*103a0*/  MOV R28, R24 ;  /* 0x00000018001c7202 */ /* 0x000fc40000000f00 */
[----:B------:R-:W-:Y:S02]  /*103b0*/  F2FP.F16.F32.PACK_AB R24, R121, R120 ;  /* 0x000000787918723e */ /* 0x000fe400000000ff */
[----:B------:R-:W-:Y:S02]  /*103c0*/  F2FP.F16.F32.PACK_AB R25, R123, R122 ;  /* 0x0000007a7b19723e */ /* 0x000fe400000000ff */
[----:B------:R-:W-:Y:S02]  /*103d0*/  F2FP.F16.F32.PACK_AB R26, R125, R124 ;  /* 0x0000007c7d1a723e */ /* 0x000fe400000000ff */
[----:B0-----:R-:W-:Y:S02]  /*103e0*/  F2FP.F16.F32.PACK_AB R4, R105, R104 ;  /* 0x000000686904723e */ /* 0x001fe400000000ff */
[----:B------:R-:W-:Y:S02]  /*103f0*/  F2FP.F16.F32.PACK_AB R5, R107, R106 ;  /* 0x0000006a6b05723e */ /* 0x000fe400000000ff */
[----:B------:R-:W-:-:S02]  /*10400*/  F2FP.F16.F32.PACK_AB R6, R109, R108 ;  /* 0x0000006c6d06723e */ /* 0x000fc400000000ff */
[----:B------:R-:W-:Y:S02]  /*10410*/  F2FP.F16.F32.PACK_AB R7, R111, R110 ;  /* 0x0000006e6f07723e */ /* 0x000fe400000000ff */
[----:B------:R-:W-:Y:S02]  /*10420*/  F2FP.F16.F32.PACK_AB R27, R127, R126 ;  /* 0x0000007e7f1b723e */ /* 0x000fe400000000ff */
[----:B------:R-:W-:Y:S01]  /*10430*/  PLOP3.LUT P0, PT, PT, PT, UP0, 0x80, 0x0 ;  /* 0x000000000000781c */ /* 0x000fe20003f0f008 */
[----:B------:R0:W-:Y:S04]  /*10440*/  STSM.16.M88.4 [R33], R4 ;  /* 0x0000000421007844 */ /* 0x0001e80000000200 */
[----:B------:R2:W-:Y:S04]  /*10450*/  STSM.16.M88.4 [R32], R12 ;  /* 0x0000000c20007844 */ /* 0x0005e80000000200 */
[----:B------:R2:W-:Y:S04]  /*10460*/  STSM.16.M88.4 [R31], R24 ;  /* 0x000000181f007844 */ /* 0x0005e80000000200 */
[----:B------:R2:W-:Y:S04]  /*10470*/  STSM.16.M88.4 [R30], R128 ;  /* 0x000000801e007844 */ /* 0x0005e80000000200 */
[----:B------:R2:W-:Y:S01]  /*10480*/  STSM.16.M88.4 [R29], R136 ;  /* 0x000000881d007844 */ /* 0x0005e20000000200 */
[----:B0-----:R-:W-:-:S02]  /*10490*/  IMAD.U32 R4, RZ, RZ, UR8 ;  /* 0x00000008ff047e24 */ /* 0x001fc4000f8e00ff */
[----:B------:R-:W-:Y:S01]  /*104a0*/  IMAD.U32 R5, RZ, RZ, UR9 ;  /* 0x00000009ff057e24 */ /* 0x000fe2000f8e00ff */
[----:B------:R2:W-:Y:S01]  /*104b0*/  STSM.16.M88.4 [R28], R144 ;  /* 0x000000901c007844 */ /* 0x0005e20000000200 */
[----:B------:R-:W-:Y:S01]  /*104c0*/  ULDC.64 UR8, c[0x0][0xc08] ;  /* 0x0003020000087ab9 */ /* 0x000fe20000000a00 */
[----:B------:R-:W-:Y:S06]  /*104d0*/  BAR.SYNC.DEFER_BLOCKING 0x1, 0x100 ;  /* 0x0044000000007b1d */ /* 0x000fec0000010000 */
[----:B------:R-:W3:Y:S01]  /*104e0*/  @P0 LDG.E R6, desc[UR54][R4.64] ;  /* 0x0000003604060981 */ /* 0x000ee2000c1e1900 */
[----:B------:R-:W-:Y:S01]  /*104f0*/  UISETP.NE.U32.AND UP1, UPT, UR8, URZ, UPT ;  /* 0x0000003f0800728c */ /* 0x000fe2000bf25070 */
[----:B-1----:R-:W-:Y:S01]  /*10500*/  ISETP.NE.AND P1, PT, R49, 0x1, PT ;  /* 0x000000013100780c */ /* 0x002fe20003f25270 */
[----:B------:R-:W-:Y:S01]  /*10510*/  ULDC UR10, c[0x0][0xa88] ;  /* 0x0002a200000a7ab9 */ /* 0x000fe20000000800 */
[----:B------:R-:W-:Y:S01]  /*10520*/  UMOV UR4, URZ ;  /* 0x0000003f00047c82 */ /* 0x000fe20008000000 */
[----:B------:R-:W-:-:S06]  /*10530*/  UISETP.NE.AND.EX UP1, UPT, UR9, URZ, UPT, UP1 ;  /* 0x0000003f0900728c */ /* 0x000fcc000bf25310 */
[----:B------:R-:W-:-:S04]  /*10540*/  PLOP3.LUT P2, PT, PT, PT, UP1, 0x80, 0x0 ;  /* 0x000000000000781c */ /* 0x000fc80003f4f018 */
[----:B------:R-:W0:Y:S01]  /*10550*/  @P1 LDC R7, c[0x0][0xbec] ;  /* 0x0002fb00ff071b82 */ /* 0x000e220000000800 */
[----:B------:R-:W-:Y:S02]  /*10560*/  @UP1 ULDC.64 UR8, c[0x0][0xc08] ;  /* 0x0003020000081ab9 */ /* 0x000fe40000000a00 */
[----:B------:R-:W-:-:S05]  /*10570*/  @UP1 UIMAD.WIDE UR8, UR36, 0x4, UR8 ;  /* 0x00000004240818a5 */ /* 0x000fca000f8e0208 */
[----:B------:R-:W1:Y:S01]  /*10580*/  @P1 LDC R8, c[0x0][0xbf0] ;  /* 0x0002fc00ff081b82 */ /* 0x000e620000000800 */
[----:B------:R-:W-:Y:S02]  /*10590*/  IMAD.U32 R10, RZ, RZ, UR8 ;  /* 0x00000008ff0a7e24 */ /* 0x000fe4000f8e00ff */
[----:B------:R-:W-:Y:S01]  /*105a0*/  IMAD.U32 R11, RZ, RZ, UR9 ;  /* 0x00000009ff0b7e24 */ /* 0x000fe2000f8e00ff */
[----:B---3--:R-:W-:Y:S01]  /*105b0*/  @P0 R2UR UR4, R6 ;  /* 0x00000000060402ca */ /* 0x008fe200000e0000 */
[----:B------:R-:W-:-:S06]  /*105c0*/  IMAD.U32 R6, RZ, RZ, UR10 ;  /* 0x0000000aff067e24 */ /* 0x000fcc000f8e00ff */
[----:B------:R2:W5:Y:S01]  /*105d0*/  @P2 LDG.E R6, desc[UR54][R10.64] ;  /* 0x000000360a062981 */ /* 0x000562000c1e1900 */
[----:B01----:R-:W-:Y:S07]  /*105e0*/  @P2 BRA `(.L_x_7939) ;  /* 0x0000000000102947 */ /* 0x003fee0003800000 */
[----:B------:R-:W-:Y:S05]  /*105f0*/  @!P0 BRA `(.L_x_7939) ;  /* 0x00000000000c8947 */ /* 0x000fea0003800000 */
[----:B------:R-:W3:Y:S04]  /*10600*/  LDG.E R9, desc[UR54][R4.64] ;  /* 0x0000003604097981 */ /* 0x000ee8000c1e1900 */
[----:B-----5:R-:W3:Y:S02]  /*10610*/  LDG.E R6, desc[UR54][R4.64+0x4] ;  /* 0x0000043604067981 */ /* 0x020ee4000c1e1900 */
[----:B---3--:R-:W-:-:S07]  /*10620*/  IMAD.IADD R6, R6, 0x1, -R9 ;  /* 0x0000000106067824 */ /* 0x008fce00078e0a09 */
.L_x_7939:
[----:B------:R-:W-:Y:S01]  /*10630*/  USHF.R.S32.HI UR9, URZ, 0x1f, UR4 ;  /* 0x0000001f3f097899 */ /* 0x000fe20008011404 */
[----:B--2---:R-:W-:Y:S01]  /*10640*/  VIADD R10, R17, UR37 ;  /* 0x00000025110a7c36 */ /* 0x004fe20008000000 */
[----:B------:R-:W-:Y:S01]  /*10650*/  USHF.R.S32.HI UR16, URZ, 0x1f, UR42 ;  /* 0x0000001f3f107899 */ /* 0x000fe2000801142a */
[----:B------:R-:W-:Y:S01]  /*10660*/  VIADD R24, R187, UR37 ;  /* 0x00000025bb187c36 */ /* 0x000fe20008000000 */
[----:B------:R-:W-:Y:S01]  /*10670*/  ULDC.64 UR14, c[0x0][0xb90] ;  /* 0x0002e400000e7ab9 */ /* 0x000fe20000000a00 */
[----:B------:R-:W-:Y:S01]  /*10680*/  UMOV UR8, UR4 ;  /* 0x0000000400087c82 */ /* 0x000fe20008000000 */
[----:B------:R-:W-:Y:S01]  /*10690*/  UIMAD UR12, UR16, UR14, URZ ;  /* 0x0000000e100c72a4 */ /* 0x000fe2000f8e023f */
[----:B------:R-:W-:Y:S01]  /*106a0*/  @P1 IMAD.HI.U32 R5, R10, R7, RZ ;  /* 0x000000070a051227 */ /* 0x000fe200078e00ff */
[----:B------:R-:W-:Y:S01]  /*106b0*/  UIMAD.WIDE.U32 UR10, UR42, UR14, UR8 ;  /* 0x0000000e2a0a72a5 */ /* 0x000fe2000f8e0008 */
[----:B------:R-:W0:Y:S01]  /*106c0*/  @P1 LDC R53, c[0x0][0xbec] ;  /* 0x0002fb00ff351b82 */ /* 0x000e220000000800 */
[----:B------:R-:W-:Y:S01]  /*106d0*/  USHF.R.S32.HI UR8, URZ, 0x1f, UR36 ;  /* 0x0000001f3f087899 */ /* 0x000fe20008011424 */
[----:B------:R-:W-:Y:S01]  /*106e0*/  IMAD.MOV.U32 R4, RZ, RZ, R10 ;  /* 0x000000ffff047224 */ /* 0x000fe200078e000a */
[----:B------:R-:W-:Y:S01]  /*106f0*/  UIMAD UR12, UR42, UR15, UR12 ;  /* 0x0000000f2a0c72a4 */ /* 0x000fe2000f8e020c */
[----:B------:R-:W-:Y:S01]  /*10700*/  @P1 SHF.R.U32.HI R4, RZ, R8, R5 ;  /* 0x00000008ff041219 */ /* 0x000fe20000011605 */
[----:B------:R-:W-:Y:S01]  /*10710*/  USEL UR18, UR8, URZ, !UP0 ;  /* 0x0000003f08127287 */ /* 0x000fe2000c000000 */
[----:B------:R-:W-:Y:S01]  /*10720*/  IMAD R5, R184, 0x40, R18 ;  /* 0x00000040b8057824 */ /* 0x000fe200078e0212 */
[----:B------:R-:W-:Y:S01]  /*10730*/  ULDC.64 UR14, c[0x0][0xb98] ;  /* 0x0002e600000e7ab9 */ /* 0x000fe20000000a00 */
[----:B------:R-:W-:Y:S01]  /*10740*/  USEL UR17, UR36, URZ, !UP0 ;  /* 0x0000003f24117287 */ /* 0x000fe2000c000000 */
[----:B------:R-:W-:Y:S01]  /*10750*/  IMAD.MOV R8, RZ, RZ, -R4 ;  /* 0x000000ffff087224 */ /* 0x000fe200078e0a04 */
[----:B------:R-:W-:Y:S01]  /*10760*/  UIMAD UR8, UR18, UR14, URZ ;  /* 0x0000000e120872a4 */ /* 0x000fe2000f8e023f */
[----:B------:R-:W-:Y:S01]  /*10770*/  IMAD.WIDE R20, R5, 0x2, R20 ;  /* 0x0000000205147825 */ /* 0x000fe200078e0214 */
[----:B------:R-:W-:Y:S01]  /*10780*/  UIADD3 UR11, UR11, UR12, URZ ;  /* 0x0000000c0b0b7290 */ /* 0x000fe2000fffe03f */
[----:B------:R-:W-:Y:S01]  /*10790*/  SHF.R.S32.HI R5, RZ, 0x1f, R4 ;  /* 0x0000001fff057819 */ /* 0x000fe20000011404 */
[----:B------:R-:W-:Y:S01]  /*107a0*/  UIMAD UR8, UR17, UR15, UR8 ;  /* 0x0000000f110872a4 */ /* 0x000fe2000f8e0208 */
[----:B------:R-:W-:Y:S01]  /*107b0*/  IMAD R7, R49, R8, R10 ;  /* 0x0000000831077224 */ /* 0x000fe200078e020a */
[----:B------:R-:W-:Y:S01]  /*107c0*/  UIMAD.WIDE.U32 UR10, UR17, UR14, UR10 ;  /* 0x0000000e110a72a5 */ /* 0x000fe2000f8e000a */
[----:B------:R-:W-:Y:S01]  /*107d0*/  IADD3 R11, P3, R20, 0x2000, RZ ;  /* 0x00002000140b7810 */ /* 0x000fe20007f7e0ff */
[----:B-----5:R-:W-:Y:S01]  /*107e0*/  IMAD R51, R6, R49, RZ ;  /* 0x0000003106337224 */ /* 0x020fe200078e02ff */
[----:B------:R-:W-:Y:S01]  /*107f0*/  IADD3 R13, P0, R20, 0x1000, RZ ;  /* 0x00001000140d7810 */ /* 0x000fe20007f1e0ff */
[----:B------:R-:W-:Y:S01]  /*10800*/  IMAD.U32 R10, RZ, RZ, UR8 ;  /* 0x00000008ff0a7e24 */ /* 0x000fe2000f8e00ff */
[----:B------:R-:W-:Y:S01]  /*10810*/  SHF.R.S32.HI R8, RZ, 0x1f, R7 ;  /* 0x0000001fff087819 */ /* 0x000fe20000011407 */
[----:B------:R-:W-:Y:S01]  /*10820*/  ULDC.64 UR12, c[0x0][0xaa0] ;  /* 0x0002a800000c7ab9 */ /* 0x000fe20000000a00 */
[----:B------:R-:W-:-:S02]  /*10830*/  IADD3 R4, P2, R4, UR10, RZ ;  /* 0x0000000a04047c10 */ /* 0x000fc4000ff5e0ff */
[----:B------:R-:W-:Y:S02]  /*10840*/  LOP3.LUT R9, R11, 0x380, RZ, 0xc0, !PT ;  /* 0x000003800b097812 */ /* 0x000fe400078ec0ff */
[----:B------:R-:W-:Y:S01]  /*10850*/  IADD3.X R5, R5, UR11, R10, P2, !PT ;  /* 0x0000000b05057c10 */ /* 0x000fe200097fe40a */
[----:B------:R-:W-:Y:S01]  /*10860*/  ULDC.64 UR10, c[0x0][0xb88] ;  /* 0x0002e200000a7ab9 */ /* 0x000fe20000000a00 */
[----:B------:R-:W-:Y:S01]  /*10870*/  LOP3.LUT R12, R13, 0x380, RZ, 0xc0, !PT ;  /* 0x000003800d0c7812 */ /* 0x000fe200078ec0ff */
[----:B------:R-:W-:Y:S01]  /*10880*/  IMAD R10, R8, UR10, RZ ;  /* 0x0000000a080a7c24 */ /* 0x000fe2000f8e02ff */
[----:B------:R-:W-:Y:S01]  /*10890*/  SHF.R.U64 R8, R9, 0x3, RZ ;  /* 0x0000000309087819 */ /* 0x000fe200000012ff */
[C---:B------:R-:W-:Y:S01]  /*108a0*/  IMAD.WIDE.U32 R4, R7.reuse, UR10, R4 ;  /* 0x0000000a07047c25 */ /* 0x040fe2000f8e0004 */
[----:B------:R-:W-:Y:S02]  /*108b0*/  SHF.R.U64 R12, R12, 0x3, RZ ;  /* 0x000000030c0c7819 */ /* 0x000fe400000012ff */
[C---:B------:R-:W-:Y:S01]  /*108c0*/  IADD3 R41, P6, R20.reuse, 0x4000, RZ ;  /* 0x0000400014297810 */ /* 0x040fe20007fde0ff */
[----:B------:R-:W-:Y:S01]  /*108d0*/  IMAD R9, R7, UR11, R10 ;  /* 0x0000000b07097c24 */ /* 0x000fe2000f8e020a */
[----:B------:R-:W-:Y:S01]  /*108e0*/  ULDC.64 UR10, c[0x0][0xb50] ;  /* 0x0002d400000a7ab9 */ /* 0x000fe20000000a00 */
[----:B------:R-:W-:-:S02]  /*108f0*/  IADD3 R7, P2, R20, 0x3000, RZ ;  /* 0x0000300014077810 */ /* 0x000fc40007f5e0ff */
[----:B------:R-:W-:Y:S01]  /*10900*/  IMAD.IADD R9, R5, 0x1, R9 ;  /* 0x0000000105097824 */ /* 0x000fe200078e0209 */
[C---:B------:R-:W-:Y:S02]  /*10910*/  LEA R10, P4, R4.reuse, UR10, 0x2 ;  /* 0x0000000a040a7c11 */ /* 0x040fe4000f8810ff */
[----:B------:R-:W-:Y:S02]  /*10920*/  LOP3.LUT R5, R7, 0x380, RZ, 0xc0, !PT ;  /* 0x0000038007057812 */ /* 0x000fe400078ec0ff */
[----:B------:R-:W-:Y:S01]  /*10930*/  LEA.HI.X R14, R4, UR11, R9, 0x2, P4 ;  /* 0x0000000b040e7c11 */ /* 0x000fe2000a0f1409 */
[----:B------:R-:W-:Y:S01]  /*10940*/  SHFL.IDX PT, R44, R10, RZ, 0x1c1f ;  /* 0x001c1fff0a2c7589 */ /* 0x000fe200000e0000 */
[----:B------:R-:W-:Y:S01]  /*10950*/  SHF.R.U64 R4, R5, 0x3, RZ ;  /* 0x0000000305047819 */ /* 0x000fe200000012ff */
[--C-:B------:R-:W-:Y:S01]  /*10960*/  IMAD.X R5, RZ, RZ, R21.reuse, P2 ;  /* 0x000000ffff057224 */ /* 0x100fe200010e0615 */
[----:B------:R-:W-:Y:S01]  /*10970*/  LOP3.LUT R12, R12, R13, RZ, 0x3c, !PT ;  /* 0x0000000d0c0c7212 */ /* 0x000fe200078e3cff */
[----:B------:R-:W1:Y:S01]  /*10980*/  SHFL.IDX PT, R45, R14, RZ, 0x1c1f ;  /* 0x001c1fff0e2d7589 */ /* 0x000e6200000e0000 */
[----:B------:R-:W-:Y:S01]  /*10990*/  LOP3.LUT R4, R4, R7, RZ, 0x3c, !PT ;  /* 0x0000000704047212 */ /* 0x000fe200078e3cff */
[--C-:B------:R-:W-:Y:S01]  /*109a0*/  IMAD.X R13, RZ, RZ, R21.reuse, P0 ;  /* 0x000000ffff0d7224 */ /* 0x100fe200000e0615 */
[----:B------:R-:W-:Y:S01]  /*109b0*/  LOP3.LUT P0, RZ, R185, 0x3, RZ, 0xc0, !PT ;  /* 0x00000003b9ff7812 */ /* 0x000fe2000780c0ff */
[----:B------:R-:W-:Y:S01]  /*109c0*/  SHFL.IDX PT, R46, R10, 0x1, 0x1c1f ;  /* 0x003c1f000a2e7f89 */ /* 0x000fe200000e0000 */
[----:B------:R-:W-:Y:S01]  /*109d0*/  VIADD R7, R24, 0x8 ;  /* 0x0000000818077836 */ /* 0x000fe20000000000 */
[----:B------:R-:W-:Y:S01]  /*109e0*/  IADD3 R37, P5, R20, 0x5000, RZ ;  /* 0x0000500014257810 */ /* 0x000fe20007fbe0ff */
[----:B------:R-:W-:Y:S01]  /*109f0*/  IMAD.X R9, RZ, RZ, R21, P3 ;  /* 0x000000ffff097224 */ /* 0x000fe200018e0615 */
[----:B------:R-:W2:Y:S01]  /*10a00*/  SHFL.IDX PT, R47, R14, 0x1, 0x1c1f ;  /* 0x003c1f000e2f7f89 */ /* 0x000ea200000e0000 */
[----:B------:R-:W-:-:S02]  /*10a10*/  ISETP.GE.OR P2, PT, R24, R51, P0 ;  /* 0x000000331800720c */ /* 0x000fc40000746670 */
[----:B------:R-:W-:Y:S02]  /*10a20*/  ISETP.GE.OR P0, PT, R7, R51, P0 ;  /* 0x000000330700720c */ /* 0x000fe40000706670 */
[C---:B------:R-:W-:Y:S02]  /*10a30*/  IADD3 R33, P4, R20.reuse, 0x6000, RZ ;  /* 0x0000600014217810 */ /* 0x040fe40007f9e0ff */
[----:B------:R-:W-:Y:S02]  /*10a40*/  LOP3.LUT R15, R20, 0x380, RZ, 0xc0, !PT ;  /* 0x00000380140f7812 */ /* 0x000fe400078ec0ff */
[----:B------:R-:W-:Y:S02]  /*10a50*/  LOP3.LUT R40, R41, 0x380, RZ, 0xc0, !PT ;  /* 0x0000038029287812 */ /* 0x000fe400078ec0ff */
[----:B------:R-:W-:Y:S02]  /*10a60*/  LOP3.LUT R36, R37, 0x380, RZ, 0xc0, !PT ;  /* 0x0000038025247812 */ /* 0x000fe400078ec0ff */
[----:B------:R-:W-:-:S02]  /*10a70*/  LOP3.LUT R32, R33, 0x380, RZ, 0xc0, !PT ;  /* 0x0000038021207812 */ /* 0x000fc400078ec0ff */
[----:B------:R-:W-:Y:S01]  /*10a80*/  SHF.R.U64 R15, R15, 0x3, RZ ;  /* 0x000000030f0f7819 */ /* 0x000fe200000012ff */
[----:B-1----:R-:W-:Y:S01]  /*10a90*/  @!P2 ST.E desc[UR54][R44.64], R2 ;  /* 0x000000022c00a985 */ /* 0x002fe2000c101936 */
[----:B------:R-:W-:Y:S02]  /*10aa0*/  LOP3.LUT R8, R8, R11, RZ, 0x3c, !PT ;  /* 0x0000000b08087212 */ /* 0x000fe400078e3cff */
[----:B------:R-:W-:Y:S02]  /*10ab0*/  IADD3 R11, P3, R20, 0x7000, RZ ;  /* 0x00007000140b7810 */ /* 0x000fe40007f7e0ff */
[----:B------:R-:W-:Y:S02]  /*10ac0*/  SHF.R.U64 R40, R40, 0x3, RZ ;  /* 0x0000000328287819 */ /* 0x000fe400000012ff */
[----:B------:R-:W-:Y:S01]  /*10ad0*/  SHF.R.U64 R36, R36, 0x3, RZ ;  /* 0x0000000324247819 */ /* 0x000fe200000012ff */
[----:B--2---:R1:W-:Y:S01]  /*10ae0*/  @!P0 ST.E desc[UR54][R46.64], R0 ;  /* 0x000000002e008985 */ /* 0x0043e2000c101936 */
[----:B------:R-:W-:Y:S01]  /*10af0*/  SHF.R.U64 R32, R32, 0x3, RZ ;  /* 0x0000000320207819 */ /* 0x000fe200000012ff */
[----:B------:R-:W-:Y:S01]  /*10b00*/  IMAD.X R29, RZ, RZ, R21, P3 ;  /* 0x000000ffff1d7224 */ /* 0x000fe200018e0615 */
[----:B------:R-:W-:-:S02]  /*10b10*/  LOP3.LUT R20, R15, R20, RZ, 0x3c, !PT ;  /* 0x000000140f147212 */ /* 0x000fc400078e3cff */
[----:B------:R-:W-:Y:S01]  /*10b20*/  LOP3.LUT R40, R40, R41, RZ, 0x3c, !PT ;  /* 0x0000002928287212 */ /* 0x000fe200078e3cff */
[--C-:B------:R-:W-:Y:S01]  /*10b30*/  IMAD.X R41, RZ, RZ, R21.reuse, P6 ;  /* 0x000000ffff297224 */ /* 0x100fe200030e0615 */
[----:B------:R-:W-:Y:S01]  /*10b40*/  LOP3.LUT R36, R36, R37, RZ, 0x3c, !PT ;  /* 0x0000002524247212 */ /* 0x000fe200078e3cff */
[--C-:B------:R-:W-:Y:S01]  /*10b50*/  IMAD.X R37, RZ, RZ, R21.reuse, P5 ;  /* 0x000000ffff257224 */ /* 0x100fe200028e0615 */
[----:B------:R-:W-:Y:S01]  /*10b60*/  LOP3.LUT R32, R32, R33, RZ, 0x3c, !PT ;  /* 0x0000002120207212 */ /* 0x000fe200078e3cff */
[----:B------:R-:W-:Y:S01]  /*10b70*/  IMAD.X R33, RZ, RZ, R21, P4 ;  /* 0x000000ffff217224 */ /* 0x000fe200020e0615 */
[----:B------:R2:W5:Y:S01]  /*10b80*/  LD.E.128 R24, desc[UR54][R20.64] ;  /* 0x0000003614187980 */ /* 0x000562000c101d00 */
[----:B------:R-:W-:Y:S01]  /*10b90*/  UIMAD UR10, UR9, UR12, URZ ;  /* 0x0000000c090a72a4 */ /* 0x000fe2000f8e023f */
[----:B-1----:R-:W-:Y:S01]  /*10ba0*/  IMAD R0, R22, 0x20, R184 ;  /* 0x0000002016007824 */ /* 0x002fe200078e02b8 */
[----:B------:R-:W-:Y:S01]  /*10bb0*/  LOP3.LUT R6, R11, 0x380, RZ, 0xc0, !PT ;  /* 0x000003800b067812 */ /* 0x000fe200078ec0ff */
[----:B------:R-:W5:Y:S04]  /*10bc0*/  LD.E.128 R12, desc[UR54][R12.64] ;  /* 0x000000360c0c7980 */ /* 0x000f68000c101d00 */
[----:B------:R-:W5:Y:S01]  /*10bd0*/  LD.E.128 R40, desc[UR54][R40.64] ;  /* 0x0000003628287980 */ /* 0x000f62000c101d00 */
[----:B--2---:R-:W1:Y:S01]  /*10be0*/  @P1 LDC R21, c[0x0][0xbf0] ;  /* 0x0002fc00ff151b82 */ /* 0x004e620000000800 */
[----:B------:R-:W-:-:S02]  /*10bf0*/  UIMAD.WIDE.U32 UR8, UR4, UR12, URZ ;  /* 0x0000000c040872a5 */ /* 0x000fc4000f8e003f */
[----:B------:R-:W5:Y:S01]  /*10c00*/  LD.E.128 R36, desc[UR54][R36.64] ;  /* 0x0000003624247980 */ /* 0x000f62000c101d00 */
[----:B------:R-:W-:Y:S01]  /*10c10*/  UIMAD UR10, UR4, UR13, UR10 ;  /* 0x0000000d040a72a4 */ /* 0x000fe2000f8e020a */
[----:B------:R-:W-:Y:S01]  /*10c20*/  VIADD R44, R0, UR37 ;  /* 0x00000025002c7c36 */ /* 0x000fe20008000000 */
[----:B------:R-:W-:Y:S01]  /*10c30*/  SHF.R.U64 R6, R6, 0x3, RZ ;  /* 0x0000000306067819 */ /* 0x000fe200000012ff */
[----:B------:R-:W-:Y:S01]  /*10c40*/  ULDC.64 UR12, c[0x0][0xae8] ;  /* 0x0002ba00000c7ab9 */ /* 0x000fe20000000a00 */
[----:B------:R-:W-:Y:S01]  /*10c50*/  UIADD3 UR9, UR9, UR10, URZ ;  /* 0x0000000a09097290 */ /* 0x000fe2000fffe03f */
[----:B------:R-:W5:Y:S01]  /*10c60*/  LD.E.128 R32, desc[UR54][R32.64] ;  /* 0x0000003620207980 */ /* 0x000f62000c101d00 */
[----:B------:R-:W-:Y:S01]  /*10c70*/  UIMAD UR4, UR16, UR12, URZ ;  /* 0x0000000c100472a4 */ /* 0x000fe2000f8e023f */
[----:B0-----:R-:W-:Y:S01]  /*10c80*/  @P1 IMAD.HI.U32 R0, R44, R53, RZ ;  /* 0x000000352c001227 */ /* 0x001fe200078e00ff */
[----:B------:R-:W-:Y:S01]  /*10c90*/  UIMAD.WIDE.U32 UR8, UR42, UR12, UR8 ;  /* 0x0000000c2a0872a5 */ /* 0x000fe2000f8e0008 */
[----:B------:R-:W-:Y:S01]  /*10ca0*/  LOP3.LUT R28, R6, R11, RZ, 0x3c, !PT ;  /* 0x0000000b061c7212 */ /* 0x000fe200078e3cff */
[----:B------:R-:W-:Y:S01]  /*10cb0*/  UIMAD UR4, UR42, UR13, UR4 ;  /* 0x0000000d2a0472a4 */ /* 0x000fe2000f8e0204 */
[----:B------:R-:W-:Y:S01]  /*10cc0*/  IMAD.MOV.U32 R45, RZ, RZ, R44 ;  /* 0x000000ffff2d7224 */ /* 0x000fe200078e002c */
[----:B------:R-:W-:Y:S01]  /*10cd0*/  ULDC.64 UR10, c[0x0][0xaf0] ;  /* 0x0002bc00000a7ab9 */ /* 0x000fe20000000a00 */
[----:B------:R-:W5:Y:S01]  /*10ce0*/  LD.E.128 R8, desc[UR54][R8.64] ;  /* 0x0000003608087980 */ /* 0x000f62000c101d00 */
[----:B------:R-:W-:-:S02]  /*10cf0*/  UIADD3 UR9, UR9, UR4, URZ ;  /* 0x0000000409097290 */ /* 0x000fc4000fffe03f */
[----:B------:R-:W-:Y:S01]  /*10d00*/  UIMAD UR4, UR18, UR10, URZ ;  /* 0x0000000a120472a4 */ /* 0x000fe2000f8e023f */
[----:B------:R-:W5:Y:S01]  /*10d10*/  LD.E.128 R4, desc[UR54][R4.64] ;  /* 0x0000003604047980 */ /* 0x000f62000c101d00 */
[----:B------:R-:W-:Y:S02]  /*10d20*/  UIMAD.WIDE.U32 UR8, UR17, UR10, UR8 ;  /* 0x0000000a110872a5 */ /* 0x000fe4000f8e0008 */
[----:B------:R-:W-:Y:S01]  /*10d30*/  UIMAD UR4, UR17, UR11, UR4 ;  /* 0x0000000b110472a4 */ /* 0x000fe2000f8e0204 */
[----:B-1----:R-:W-:Y:S01]  /*10d40*/  @P1 SHF.R.U32.HI R45, RZ, R21, R0 ;  /* 0x00000015ff2d1219 */ /* 0x002fe20000011600 */
[----:B------:R-:W5:Y:S01]  /*10d50*/  LD.E.128 R28, desc[UR54][R28.64] ;  /* 0x000000361c1c7980 */ /* 0x000f62000c101d00 */
[----:B------:R-:W-:Y:S01]  /*10d60*/  ULDC.64 UR10, c[0x0][0xae0] ;  /* 0x0002b800000a7ab9 */ /* 0x000fe20000000a00 */
[----:B------:R-:W-:Y:S01]  /*10d70*/  UIADD3 UR4, UR9, UR4, URZ ;  /* 0x0000000409047290 */ /* 0x000fe2000fffe03f */
[--C-:B------:R-:W-:Y:S01]  /*10d80*/  SHF.R.S32.HI R0, RZ, 0x1f, R45.reuse ;  /* 0x0000001fff007819 */ /* 0x100fe2000001142d */
[----:B------:R-:W-:Y:S01]  /*10d90*/  IMAD.MOV R2, RZ, RZ, -R45 ;  /* 0x000000ffff027224 */ /* 0x000fe200078e0a2d */
[----:B------:R-:W-:Y:S01]  /*10da0*/  @!PT LDS RZ, [RZ] ;  /* 0x00000000fffff984 */ /* 0x000fe20000000800 */
[----:B------:R-:W-:Y:S01]  /*10db0*/  @!PT LDS RZ, [RZ] ;  /* 0x00000000fffff984 */ /* 0x000fe20000000800 */
[----:B------:R-:W-:Y:S01]  /*10dc0*/  @!PT LDS RZ, [RZ] ;  /* 0x00000000fffff984 */ /* 0x000fe20000000800 */
[----:B------:R-:W-:Y:S01]  /*10dd0*/  @!PT LDS RZ, [RZ] ;  /* 0x00000000fffff984 */ /* 0x000fe20000000800 */
[----:B------:R0:W-:Y:S06]  /*10de0*/  MEMBAR.ALL.CTA ;  /* 0x0000000000007992 */ /* 0x0001ec0000008000 */
[----:B0-----:R-:W0:Y:S01]  /*10df0*/  FENCE.VIEW.ASYNC.S ;  /* 0x00000000000073c6 */ /* 0x001e220000000000 */
[----:B------:R-:W-:-:S02]  /*10e00*/  IMAD.U32 R21, RZ, RZ, UR9 ;  /* 0x00000009ff157e24 */ /* 0x000fc4000f8e00ff */
[----:B------:R-:W-:Y:S02]  /*10e10*/  IMAD R0, R0, UR10, RZ ;  /* 0x0000000a00007c24 */ /* 0x000fe4000f8e02ff */
[----:B------:R-:W-:Y:S02]  /*10e20*/  IMAD R47, R49, R2, R44 ;  /* 0x00000002312f7224 */ /* 0x000fe400078e022c */
[----:B------:R-:W-:Y:S01]  /*10e30*/  IMAD.U32 R20, RZ, RZ, UR8 ;  /* 0x00000008ff147e24 */ /* 0x000fe2000f8e00ff */
[----:B------:R-:W-:Y:S01]  /*10e40*/  ULDC.64 UR8, c[0x0][0xad8] ;  /* 0x0002b60000087ab9 */ /* 0x000fe20000000a00 */
[----:B------:R-:W-:Y:S02]  /*10e50*/  IMAD.U32 R21, RZ, RZ, UR4 ;  /* 0x00000004ff157e24 */ /* 0x000fe4000f8e00ff */
[C---:B------:R-:W-:Y:S01]  /*10e60*/  IMAD R49, R45.reuse, UR11, R0 ;  /* 0x0000000b2d317c24 */ /* 0x040fe2000f8e0200 */
        /* <DEDUP_REMOVED lines=28> */
[-C--:B0-2---:R-:W-:Y:S02]  /*11030*/  @!P2 LEA.HI.X R3, R18, R0.reuse, R190, 0x1, P4 ;  /* 0x000000001203a211 */ /* 0x085fe400020f0cbe */
[----:B------:R-:W-:-:S03]  /*11040*/  @!P3 LEA.HI.X R21, R19, R0, R189, 0x1, P5 ;  /* 0x000000001315b211 */ /* 0x000fc600028f0cbd */
[----:B-----5:R3:W-:Y:S04]  /*11050*/  @!P2 ST.E.128 desc[UR54][R2.64], R24 ;  /* 0x000000180200a985 */ /* 0x0207e8000c101d36 */
[----:B------:R3:W-:Y:S02]  /*11060*/  @!P3 ST.E.128 desc[UR54][R20.64], R40 ;  /* 0x000000281400b985 */ /* 0x0007e4000c101d36 */
.L_x_7941:
[----:B------:R-:W-:Y:S05]  /*11070*/  BSYNC B1 ;  /* 0x0000000000017941 */ /* 0x000fea0003800000 */
.L_x_7940:
        /* <DEDUP_REMOVED lines=9> */
[-C--:B0---4-:R-:W-:Y:S02]  /*11110*/  @!P3 LEA.HI.X R3, R18, R0.reuse, R190, 0x1, P0 ;  /* 0x000000001203b211 */ /* 0x091fe400000f0cbe */
[----:B------:R-:W-:-:S03]  /*11120*/  @!P4 LEA.HI.X R21, R19, R0, R189, 0x1, P2 ;  /* 0x000000001315c211 */ /* 0x000fc600010f0cbd */
[----:B-----5:R3:W-:Y:S04]  /*11130*/  @!P3 ST.E.128 desc[UR54][R2.64], R12 ;  /* 0x0000000c0200b985 */ /* 0x0207e8000c101d36 */
[----:B------:R3:W-:Y:S02]  /*11140*/  @!P4 ST.E.128 desc[UR54][R20.64], R36 ;  /* 0x000000241400c985 */ /* 0x0007e4000c101d36 */
.L_x_7943:
[----:B------:R-:W-:Y:S05]  /*11150*/  BSYNC B1 ;  /* 0x0000000000017941 */ /* 0x000fea0003800000 */
.L_x_7942:
[----:B----4-:R4:W0:Y:S01]  /*11160*/  SHFL.IDX PT, R0, R45, 0x2, 0x181f ;  /* 0x00581f002d007f89 */ /* 0x01082200000e0000 */
[----:B------:R-:W-:Y:S03]  /*11170*/  BSSY B1, `(.L_x_7944) ;  /* 0x000000c000017945 */ /* 0x000fe60003800000 */
[----:B---3-5:R4:W3:Y:S01]  /*11180*/  SHFL.IDX PT, R12, R44, 0x2, 0x181f ;  /* 0x00581f002c0c7f89 */ /* 0x0288e200000e0000 */
[----:B------:R-:W-:Y:S05]  /*11190*/  @P1 BRA `(.L_x_7945) ;  /* 0x0000000000241947 */ /* 0x000fea0003800000 */
[----:B------:R-:W-:Y:S02]  /*111a0*/  ULDC UR4, c[0x0][0xac8] ;  /* 0x0002b20000047ab9 */ /* 0x000fe40000000800 */
[----:B------:R-:W-:Y:S02]  /*111b0*/  ISETP.GE.AND P2, PT, R18, UR4, PT ;  /* 0x0000000412007c0c */ /* 0x000fe4000bf46270 */
[----:B------:R-:W-:-:S11]  /*111c0*/  ISETP.GE.AND P3, PT, R19, UR4, PT ;  /* 0x0000000413007c0c */ /* 0x000fd6000bf66270 */
[CC--:B---3--:R-:W-:Y:S02]  /*111d0*/  @!P2 LEA R2, P0, R18.reuse, R12.reuse, 0x1 ;  /* 0x0000000c1202a211 */ /* 0x0c8fe400078008ff */
[C---:B------:R-:W-:Y:S02]  /*111e0*/  @!P3 LEA R12, P1, R19.reuse, R12, 0x1 ;  /* 0x0000000c130cb211 */ /* 0x040fe400078208ff */
[-C--:B0-----:R-:W-:Y:S02]  /*111f0*/  @!P2 LEA.HI.X R3, R18, R0.reuse, R190, 0x1, P0 ;  /* 0x000000001203a211 */ /* 0x081fe400000f0cbe */
[----:B------:R-:W-:-:S03]  /*11200*/  @!P3 LEA.HI.X R13, R19, R0, R189, 0x1, P1 ;  /* 0x00000000130db211 */ /* 0x000fc600008f0cbd */
[----:B------:R0:W-:Y:S04]  /*11210*/  @!P2 ST.E.128 desc[UR54][R2.64], R8 ;  /* 0x000000080200a985 */ /* 0x0001e8000c101d36 */
[----:B------:R0:W-:Y:S02]  /*11220*/  @!P3 ST.E.128 desc[UR54][R12.64], R32 ;  /* 0x000000200c00b985 */ /* 0x0001e4000c101d36 */
.L_x_7945:
[----:B------:R-:W-:Y:S05]  /*11230*/  BSYNC B1 ;  /* 0x0000000000017941 */ /* 0x000fea0003800000 */
.L_x_7944:
[----:B0-----:R-:W-:Y:S01]  /*11240*/  VIADD R0, R46, 0x60 ;  /* 0x000000602e007836 */ /* 0x001fe20000000000 */
[----:B--2-4-:R-:W4:Y:S04]  /*11250*/  SHFL.IDX PT, R45, R45, 0x3, 0x181f ;  /* 0x00781f002d2d7f89 */ /* 0x014f2800000e0000 */
[----:B------:R-:W-:Y:S01]  /*11260*/  ISETP.GE.AND P0, PT, R0, R51, PT ;  /* 0x000000330000720c */ /* 0x000fe20003f06270 */
[----:B------:R-:W0:-:S12]  /*11270*/  SHFL.IDX PT, R44, R44, 0x3, 0x181f ;  /* 0x00781f002c2c7f89 */ /* 0x000e1800000e0000 */
[----:B------:R-:W-:Y:S05]  /*11280*/  @P0 BRA `(.L_x_7946) ;  /* 0x0000000c000c0947 */ /* 0x000fea0003800000 */
[----:B------:R-:W-:Y:S02]  /*11290*/  ULDC UR4, c[0x0][0xac8] ;  /* 0x0002b20000047ab9 */ /* 0x000fe40000000800 */
[----:B------:R-:W-:-:S13]  /*112a0*/  ISETP.GE.AND P1, PT, R18, UR4, PT ;  /* 0x0000000412007c0c */ /* 0x000fda000bf26270 */
[----:B0-----:R-:W-:-:S04]  /*112b0*/  @!P1 LEA R2, P0, R18, R44, 0x1 ;  /* 0x0000002c12029211 */ /* 0x001fc800078008ff */
[----:B----4-:R-:W-:Y:S02]  /*112c0*/  @!P1 LEA.HI.X R3, R18, R45, R190, 0x1, P0 ;  /* 0x0000002d12039211 */ /* 0x010fe400000f0cbe */
[----:B------:R-:W-:-:S03]  /*112d0*/  ISETP.GE.AND P0, PT, R19, UR4, PT ;  /* 0x0000000413007c0c */ /* 0x000fc6000bf06270 */
[----:B------:R0:W-:Y:S10]  /*112e0*/  @!P1 ST.E.128 desc[UR54][R2.64], R4 ;  /* 0x0000000402009985 */ /* 0x0001f4000c101d36 */
[----:B------:R-:W-:Y:S05]  /*112f0*/  @P0 BRA `(.L_x_7946) ;  /* 0x0000000800f00947 */ /* 0x000fea0003800000 */
[----:B0-----:R-:W-:-:S04]  /*11300*/  LEA R2, P0, R19, R44, 0x1 ;  /* 0x0000002c13027211 */ /* 0x001fc800078008ff */
[----:B------:R-:W-:-:S05]  /*11310*/  LEA.HI.X R3, R19, R45, R189, 0x1, P0 ;  /* 0x0000002d13037211 */ /* 0x000fca00000f0cbd */
[----:B------:R0:W-:Y:S01]  /*11320*/  ST.E.128 desc[UR54][R2.64], R28 ;  /* 0x0000001c02007985 */ /* 0x0001e2000c101d36 */
[----:B------:R-:W-:Y:S05]  /*11330*/  BRA `(.L_x_7946) ;  /* 0x0000000800e07947 */ /* 0x000fea0003800000 */
.L_x_7938:
[----:B------:R-:W-:Y:S01]  /*11340*/  ULDC.64 UR8, c[0x0][0xc00] ;  /* 0x0003000000087ab9 */ /* 0x000fe20000000a00 */
[----:B------:R-:W-:Y:S01]  /*11350*/  ULDC UR4, c[0x0][0xa88] ;  /* 0x0002a20000047ab9 */ /* 0x000fe20000000800 */
[----:B------:R-:W-:Y:S01]  /*11360*/  UISETP.NE.U32.AND UP0, UPT, UR8, URZ, UPT ;  /* 0x0000003f0800728c */ /* 0x000fe2000bf05070 */
[----:B------:R-:W0:Y:S03]  /*11370*/  LDC R11, c[0x0][0xbe8] ;  /* 0x0002fa00ff0b7b82 */ /* 0x000e260000000800 */
[----:B------:R-:W-:-:S03]  /*11380*/  UISETP.NE.AND.EX UP0, UPT, UR9, URZ, UPT, UP0 ;  /* 0x0000003f0900728c */ /* 0x000fc6000bf05300 */
[----:B------:R-:W-:Y:S02]  /*11390*/  ULDC.64 UR8, c[0x0][0xc00] ;  /* 0x0003000000087ab9 */ /* 0x000fe40000000a00 */
[----:B------:R-:W-:Y:S01]  /*113a0*/  UIMAD.WIDE UR8, UR36, 0x4, UR8 ;  /* 0x00000004240878a5 */ /* 0x000fe2000f8e0208 */
[----:B------:R-:W-:-:S05]  /*113b0*/  PLOP3.LUT P2, PT, PT, PT, UP0, 0x80, 0x0 ;  /* 0x000000000000781c */ /* 0x000fca0003f4f008 */
[----:B------:R-:W-:Y:S02]  /*113c0*/  IMAD.U32 R2, RZ, RZ, UR8 ;  /* 0x00000008ff027e24 */ /* 0x000fe4000f8e00ff */
[----:B------:R-:W-:Y:S01]  /*113d0*/  IMAD.U32 R3, RZ, RZ, UR9 ;  /* 0x00000009ff037e24 */ /* 0x000fe2000f8e00ff */
[----:B------:R-:W-:Y:S02]  /*113e0*/  ULDC.64 UR8, c[0x0][0xc08] ;  /* 0x0003020000087ab9 */ /* 0x000fe40000000a00 */
[----:B------:R-:W-:Y:S01]  /*113f0*/  UISETP.NE.U32.AND UP1, UPT, UR8, URZ, UPT ;  /* 0x0000003f0800728c */ /* 0x000fe2000bf25070 */
[----:B------:R-:W-:Y:S02]  /*11400*/  IMAD.U32 R0, RZ, RZ, UR4 ;  /* 0x00000004ff007e24 */ /* 0x000fe4000f8e00ff */
[----:B------:R-:W2:Y:S01]  /*11410*/  @P2 LDG.E R6, desc[UR54][R2.64] ;  /* 0x0000003602062981 */ /* 0x000ea2000c1e1900 */
[----:B------:R-:W-:-:S06]  /*11420*/  UISETP.NE.AND.EX UP1, UPT, UR9, URZ, UPT, UP1 ;  /* 0x0000003f0900728c */ /* 0x000fcc000bf25310 */
[----:B------:R-:W-:-:S05]  /*11430*/  PLOP3.LUT P3, PT, PT, PT, UP1, 0x80, 0x0 ;  /* 0x000000000000781c */ /* 0x000fca0003f6f018 */
[----:B------:R-:W-:Y:S02]  /*11440*/  @UP1 ULDC.64 UR8, c[0x0][0xc08] ;  /* 0x0003020000081ab9 */ /* 0x000fe40000000a00 */
[----:B------:R-:W-:-:S06]  /*11450*/  @UP1 UIMAD.WIDE UR8, UR36, 0x4, UR8 ;  /* 0x00000004240818a5 */ /* 0x000fcc000f8e0208 */
        /* <DEDUP_REMOVED lines=13> */
[----:B--2---:R-:W-:-:S07]  /*11530*/  IMAD.IADD R0, R0, 0x1, -R5 ;  /* 0x0000000100007824 */ /* 0x004fce00078e0a05 */
.L_x_7947:
[----:B------:R-:W-:Y:S01]  /*11540*/  USHF.R.S32.HI UR8, URZ, 0x1f, UR36 ;  /* 0x0000001f3f087899 */ /* 0x000fe20008011424 */
[----:B------:R-:W-:Y:S01]  /*11550*/  BSSY B1, `(.L_x_7948) ;  /* 0x000002e000017945 */ /* 0x000fe20003800000 */
[----:B------:R-:W-:Y:S02]  /*11560*/  USHF.R.S32.HI UR11, URZ, 0x1f, UR4 ;  /* 0x0000001f3f0b7899 */ /* 0x000fe40008011404 */
        /* <DEDUP_REMOVED lines=44> */
.L_x_7949:
[----:B------:R-:W-:Y:S05]  /*11830*/  BSYNC B1 ;  /* 0x0000000000017941 */ /* 0x000fea0003800000 */
.L_x_7948:
[----:B0-----:R-:W0:Y:S01]  /*11840*/  @P0 LDC R3, c[0x0][0xbf0] ;  /* 0x0002fc00ff030b82 */ /* 0x001e220000000800 */
[----:B------:R-:W-:Y:S01]  /*11850*/  ULDC.64 UR16, c[0x0][0xaa0] ;  /* 0x0002a80000107ab9 */ /* 0x000fe20000000a00 */
[----:B------:R-:W-:Y:S01]  /*11860*/  IMAD R2, R22, 0x20, R184 ;  /* 0x0000002016027824 */ /* 0x000fe200078e02b8 */
[----:B------:R-:W-:Y:S01]  /*11870*/  UIMAD UR10, UR11, UR16, URZ ;  /* 0x000000100b0a72a4 */ /* 0x000fe2000f8e023f */
[----:B------:R-:W-:Y:S01]  /*11880*/  BSSY B1, `(.L_x_7950) ;  /* 0x0000039000017945 */ /* 0x000fe20003800000 */
[----:B------:R-:W-:Y:S01]  /*11890*/  UIMAD.WIDE.U32 UR8, UR4, UR16, URZ ;  /* 0x00000010040872a5 */ /* 0x000fe2000f8e003f */
[----:B------:R-:W-:Y:S01]  /*118a0*/  VIADD R6, R2, UR37 ;  /* 0x0000002502067c36 */ /* 0x000fe20008000000 */
[----:B------:R-:W-:-:S03]  /*118b0*/  UIMAD UR10, UR4, UR17, UR10 ;  /* 0x00000011040a72a4 */ /* 0x000fc6000f8e020a */
[----:B------:R-:W-:Y:S01]  /*118c0*/  ULDC.64 UR16, c[0x0][0xae8] ;  /* 0x0002ba0000107ab9 */ /* 0x000fe20000000a00 */
[----:B------:R-:W-:Y:S01]  /*118d0*/  UIADD3 UR9, UR9, UR10, URZ ;  /* 0x0000000a09097290 */ /* 0x000fe2000fffe03f */
[----:B------:R-:W-:Y:S01]  /*118e0*/  @P0 IMAD.HI.U32 R2, R6, R9, RZ ;  /* 0x0000000906020227 */ /* 0x000fe200078e00ff */
[----:B------:R-:W-:Y:S02]  /*118f0*/  UIMAD UR4, UR12, UR16, URZ ;  /* 0x000000100c0472a4 */ /* 0x000fe4000f8e023f */
[----:B------:R-:W-:Y:S01]  /*11900*/  UIMAD.WIDE.U32 UR8, UR42, UR16, UR8 ;  /* 0x000000102a0872a5 */ /* 0x000fe2000f8e0008 */
[----:B------:R-:W-:Y:S01]  /*11910*/  IMAD.MOV.U32 R5, RZ, RZ, R6 ;  /* 0x000000ffff057224 */ /* 0x000fe200078e0006 */
[----:B------:R-:W-:Y:S01]  /*11920*/  UIMAD UR4, UR42, UR17, UR4 ;  /* 0x000000112a0472a4 */ /* 0x000fe2000f8e0204 */
[----:B------:R-:W-:-:S03]  /*11930*/  ULDC.64 UR10, c[0x0][0xaf0] ;  /* 0x0002bc00000a7ab9 */ /* 0x000fc60000000a00 */
[----:B------:R-:W-:Y:S02]  /*11940*/  UIADD3 UR9, UR9, UR4, URZ ;  /* 0x0000000409097290 */ /* 0x000fe4000fffe03f */
[----:B------:R-:W-:Y:S01]  /*11950*/  UIMAD UR4, UR14, UR10, URZ ;  /* 0x0000000a0e0472a4 */ /* 0x000fe2000f8e023f */
        /* <DEDUP_REMOVED lines=43> */
.L_x_7951:
[----:B------:R-:W-:Y:S05]  /*11c10*/  BSYNC B1 ;  /* 0x0000000000017941 */ /* 0x000fea0003800000 */
.L_x_7950:
        /* <DEDUP_REMOVED lines=13> */
.L_x_7953:
[----:B------:R-:W-:Y:S05]  /*11cf0*/  BSYNC B1 ;  /* 0x0000000000017941 */ /* 0x000fea0003800000 */
.L_x_7952:
        /* <DEDUP_REMOVED lines=13> */
.L_x_7955:
[----:B------:R-:W-:Y:S05]  /*11dd0*/  BSYNC B1 ;  /* 0x0000000000017941 */ /* 0x000fea0003800000 */
.L_x_7954:
[----:B0-----:R-:W-:Y:S01]  /*11de0*/  VIADD R0, R6, 0x60 ;  /* 0x0000006006007836 */ /* 0x001fe20000000000 */
[----:B--2-4-:R-:W0:Y:S04]  /*11df0*/  SHFL.IDX PT, R5, R5, 0x3, 0x181f ;  /* 0x00781f0005057f89 */ /* 0x014e2800000e0000 */
[----:B------:R-:W-:Y:S01]  /*11e00*/  ISETP.GE.AND P0, PT, R0, R11, PT ;  /* 0x0000000b0000720c */ /* 0x000fe20003f06270 */
[----:B-1-3--:R1:W2:-:S12]  /*11e10*/  SHFL.IDX PT, R2, R4, 0x3, 0x181f ;  /* 0x00781f0004027f89 */ /* 0x00a29800000e0000 */
[----:B-1----:R-:W-:Y:S05]  /*11e20*/  @P0 BRA `(.L_x_7946) ;  /* 0x0000000000240947 */ /* 0x002fea0003800000 */
[----:B------:R-:W-:Y:S02]  /*11e30*/  ULDC UR4, c[0x0][0xac8] ;  /* 0x0002b20000047ab9 */ /* 0x000fe40000000800 */
[----:B------:R-:W-:Y:S02]  /*11e40*/  ISETP.GE.AND P2, PT, R18, UR4, PT ;  /* 0x0000000412007c0c */ /* 0x000fe4000bf46270 */
[----:B------:R-:W-:-:S11]  /*11e50*/  ISETP.GE.AND P3, PT, R19, UR4, PT ;  /* 0x0000000413007c0c */ /* 0x000fd6000bf66270 */
[CC--:B--2---:R-:W-:Y:S02]  /*11e60*/  @!P2 LEA R6, P0, R18.reuse, R2.reuse, 0x1 ;  /* 0x000000021206a211 */ /* 0x0c4fe400078008ff */
[C---:B------:R-:W-:Y:S02]  /*11e70*/  @!P3 LEA R2, P1, R19.reuse, R2, 0x1 ;  /* 0x000000021302b211 */ /* 0x040fe400078208ff */
[-C--:B0-----:R-:W-:Y:S02]  /*11e80*/  @!P2 LEA.HI.X R7, R18, R5.reuse, R190, 0x1, P0 ;  /* 0x000000051207a211 */ /* 0x081fe400000f0cbe */
[----:B------:R-:W-:-:S03]  /*11e90*/  @!P3 LEA.HI.X R3, R19, R5, R189, 0x1, P1 ;  /* 0x000000051303b211 */ /* 0x000fc600008f0cbd */
[----:B------:R1:W-:Y:S04]  /*11ea0*/  @!P2 ST.E.128 desc[UR54][R6.64], RZ ;  /* 0x000000ff0600a985 */ /* 0x0003e8000c101d36 */
[----:B------:R1:W-:Y:S02]  /*11eb0*/  @!P3 ST.E.128 desc[UR54][R2.64], RZ ;  /* 0x000000ff0200b985 */ /* 0x0003e4000c101d36 */
.L_x_7946:
[----:B------:R-:W-:Y:S05]  /*11ec0*/  BSYNC B0 ;  /* 0x0000000000007941 */ /* 0x000fea0003800000 */
.L_x_7937:
[----:B------:R-:W-:Y:S02]  /*11ed0*/  ULDC UR4, c[0x0][0xc3c] ;  /* 0x00030f0000047ab9 */ /* 0x000fe40000000800 */
[----:B------:R-:W-:-:S06]  /*11ee0*/  UISETP.GE.AND UP0, UPT, UR6, UR4, UPT ;  /* 0x000000040600728c */ /* 0x000fcc000bf06270 */
[----:B------:R-:W-:-:S13]  /*11ef0*/  PLOP3.LUT P0, PT, PT, PT, UP0, 0x80, 0x0 ;  /* 0x000000000000781c */ /* 0x000fda0003f0f008 */
[----:B------:R-:W-:Y:S05]  /*11f00*/  @!P0 BRA `(.L_x_7956) ;  /* 0xfffffeec008c8947 */ /* 0x000fea000383ffff */
[----:B------:R-:W-:Y:S05]  /*11f10*/  EXIT ;  /* 0x000000000000794d */ /* 0x000fea0003800000 */
.L_x_7847:
        /* <DEDUP_REMOVED lines=9> */
[----:B-1----:R-:W0:Y:S08]  /*11fb0*/  S2UR UR5, SR_CgaCtaId ;  /* 0x00000000000579c3 */ /* 0x002e300000008800 */
[----:B------:R-:W-:Y:S06]  /*11fc0*/  BAR.SYNC.DEFER_BLOCKING 0x5, 0x180 ;  /* 0x0146000000007b1d */ /* 0x000fec0000010000 */
[----:B------:R-:W-:-:S02]  /*11fd0*/  UMOV UR4, 0x400 ;  /* 0x0000040000047882 */ /* 0x000fc40000000000 */
[----:B0-----:R-:W-:-:S09]  /*11fe0*/  ULEA UR4, UR5, UR4, 0x18 ;  /* 0x0000000405047291 */ /* 0x001fd2000f8ec03f */
[----:B------:R-:W0:Y:S01]  /*11ff0*/  LDS.128 R16, [UR4+0x288d0] ;  /* 0x0288d004ff107984 */ /* 0x000e220008000c00 */
[----:B------:R-:W-:Y:S06]  /*12000*/  BAR.ARV 0x4, 0x180 ;  /* 0x0106000000007b1d */ /* 0x000fec0000002000 */
[----:B------:R-:W-:Y:S05]  /*12010*/  BRA `(.L_x_7958) ;  /* 0x00000008008c7947 */ /* 0x000fea0003800000 */
.L_x_7957:
[----:B------:R-:W0:Y:S01]  /*12020*/  S2R R2, SR_TID.X ;  /* 0x0000000000027919 */ /* 0x000e220000002100 */
[----:B-1----:R-:W-:Y:S01]  /*12030*/  ULDC UR4, c[0x0][0xc3c] ;  /* 0x00030f0000047ab9 */ /* 0x002fe20000000800 */
        /* <DEDUP_REMOVED lines=38> */
.L_x_7963:
        /* <DEDUP_REMOVED lines=12> */
.L_x_7962:
[----:B------:R-:W-:Y:S05]  /*12360*/  BSYNC B0 ;  /* 0x0000000000007941 */ /* 0x000fea0003800000 */
.L_x_7961:
        /* <DEDUP_REMOVED lines=20> */
.L_x_7959:
        /* <DEDUP_REMOVED lines=20> */
.L_x_7964:
[----:B---3--:R-:W-:Y:S01]  /*125f0*/  IMAD R16, R16, UR5, R11 ;  /* 0x0000000510107c24 */ /* 0x008fe2000f8e020b */
[----:B------:R-:W-:Y:S01]  /*12600*/  IABS R2, R4 ;  /* 0x0000000400027213 */ /* 0x000fe20000000000 */
[----:B-12---:R-:W-:-:S03]  /*12610*/  IMAD.MOV R9, RZ, RZ, -R3 ;  /* 0x000000ffff097224 */ /* 0x006fc600078e0a03 */
[----:B------:R-:W-:Y:S01]  /*12620*/  IADD3 R11, -R16, UR6, RZ ;  /* 0x00000006100b7c10 */ /* 0x000fe2000fffe1ff */
        /* <DEDUP_REMOVED lines=19> */
[----:B------:R-:W-:-:S04]  /*12760*/  IMAD R13, R7, R2, RZ ;  /* 0x00000002070d7224 */ /* 0x000fc800078e02ff */
[----:B------:R-:W-:-:S05]  /*12770*/  IMAD.MOV R6, RZ, RZ, -R13 ;  /* 0x000000ffff067224 */ /* 0x000fca00078e0a0d */
[----:B------:R-:W-:Y:S01]  /*12780*/  VIADDMNMX R15, R6, UR5, R7, PT ;  /* 0x00000005060f7c46 */ /* 0x000fe2000b800107 */
[----:B------:R-:W-:-:S03]  /*12790*/  IMAD.MOV R7, RZ, RZ, -R2 ;  /* 0x000000ffff077224 */ /* 0x000fc600078e0a02 */
[----:B------:R-:W-:Y:S01]  /*127a0*/  IABS R8, R15 ;  /* 0x0000000f00087213 */ /* 0x000fe20000000000 */
[----:B------:R-:W-:Y:S01]  /*127b0*/  IMAD R4, R4, R7, R11 ;  /* 0x0000000704047224 */ /* 0x000fe200078e020b */
[----:B0-----:R-:W-:Y:S01]  /*127c0*/  IABS R10, R15 ;  /* 0x0000000f000a7213 */ /* 0x001fe20000000000 */
[----:B------:R-:W-:Y:S01]  /*127d0*/  IMAD.MOV R18, RZ, RZ, -R15 ;  /* 0x000000ffff127224 */ /* 0x000fe200078e0a0f */
[----:B------:R-:W0:Y:S02]  /*127e0*/  I2F.RP R6, R8 ;  /* 0x0000000800067306 */ /* 0x000e240000209400 */
[----:B------:R-:W-:-:S06]  /*127f0*/  IABS R9, R4 ;  /* 0x0000000400097213 */ /* 0x000fcc0000000000 */
[----:B0-----:R-:W0:Y:S02]  /*12800*/  MUFU.RCP R6, R6 ;  /* 0x0000000600067308 */ /* 0x001e240000001000 */
[----:B0-----:R-:W-:-:S06]  /*12810*/  VIADD R3, R6, 0xffffffe ;  /* 0x0ffffffe06037836 */ /* 0x001fcc0000000000 */
[----:B------:R-:W0:Y:S02]  /*12820*/  F2I.FTZ.U32.TRUNC.NTZ R3, R3 ;  /* 0x0000000300037305 */ /* 0x000e24000021f000 */
[----:B0-----:R-:W-:-:S04]  /*12830*/  IMAD.MOV R2, RZ, RZ, -R3 ;  /* 0x000000ffff027224 */ /* 0x001fc800078e0a03 */
[----:B------:R-:W-:Y:S02]  /*12840*/  IMAD.MOV.U32 R7, RZ, RZ, R2 ;  /* 0x000000ffff077224 */ /* 0x000fe400078e0002 */
[----:B------:R-:W-:Y:S02]  /*12850*/  IMAD.MOV.U32 R2, RZ, RZ, RZ ;  /* 0x000000ffff027224 */ /* 0x000fe400078e00ff */
        /* <DEDUP_REMOVED lines=20> */
.L_x_7960:
[----:B------:R-:W-:Y:S01]  /*129a0*/  ULDC UR4, c[0x0][0xc3c] ;  /* 0x00030f0000047ab9 */ /* 0x000fe20000000800 */
[----:B------:R-:W-:Y:S02]  /*129b0*/  IMAD.MOV.U32 R17, RZ, RZ, RZ ;  /* 0x000000ffff117224 */ /* 0x000fe400078e00ff */
[----:B------:R-:W-:Y:S02]  /*129c0*/  IMAD.U32 R16, RZ, RZ, UR6 ;  /* 0x00000006ff107e24 */ /* 0x000fe4000f8e00ff */
[----:B------:R-:W-:Y:S02]  /*129d0*/  IMAD.MOV.U32 R18, RZ, RZ, RZ ;  /* 0x000000ffff127224 */ /* 0x000fe400078e00ff */
[----:B------:R-:W-:-:S07]  /*129e0*/  IMAD.U32 R19, RZ, RZ, UR4 ;  /* 0x00000004ff137e24 */ /* 0x000fce000f8e00ff */
.L_x_7965:
[----:B------:R-:W-:-:S13]  /*129f0*/  ISETP.NE.AND P0, PT, R5, RZ, PT ;  /* 0x000000ff0500720c */ /* 0x000fda0003f05270 */
[----:B------:R-:W0:Y:S01]  /*12a00*/  @!P0 S2R R3, SR_CgaCtaId ;  /* 0x0000000000038919 */ /* 0x000e220000008800 */
[----:B------:R-:W-:-:S04]  /*12a10*/  @!P0 MOV R0, 0x400 ;  /* 0x0000040000008802 */ /* 0x000fc80000000f00 */
[----:B0-----:R-:W-:-:S05]  /*12a20*/  @!P0 LEA R0, R3, R0, 0x18 ;  /* 0x0000000003008211 */ /* 0x001fca00078ec0ff */
[----:B------:R1:W-:Y:S01]  /*12a30*/  @!P0 STS.128 [R0+0x288d0], R16 ;  /* 0x0288d01000008388 */ /* 0x0003e20000000c00 */
[----:B------:R-:W-:Y:S06]  /*12a40*/  BAR.ARV 0x5, 0x180 ;  /* 0x0146000000007b1d */ /* 0x000fec0000002000 */
.L_x_7958:
        /* <DEDUP_REMOVED lines=12> */
[----:B------:R-:W-:Y:S01]  /*12b10*/  ULOP3.LUT UR36, UR43, 0x2, URZ, 0xfc, !UPT ;  /* 0x000000022b247892 */ /* 0x000fe2000f8efc3f */
[----:B------:R-:W-:Y:S01]  /*12b20*/  IMAD.MOV.U32 R24, RZ, RZ, RZ ;  /* 0x000000ffff187224 */ /* 0x000fe200078e00ff */
[----:B------:R-:W-:Y:S01]  /*12b30*/  ULDC UR37, c[0x0][0xc] ;  /* 0x0000030000257ab9 */ /* 0x000fe20000000800 */
[----:B--2---:R-:W-:-:S06]  /*12b40*/  ULEA UR4, UR5, UR4, 0x18 ;  /* 0x0000000405047291 */ /* 0x004fcc000f8ec03f */
[----:B------:R-:W-:Y:S01]  /*12b50*/  IMAD.U32 R22, RZ, RZ, UR4 ;  /* 0x00000004ff167e24 */ /* 0x000fe2000f8e00ff */
[C---:B0-----:R-:W-:Y:S01]  /*12b60*/  LOP3.LUT R4, R3.reuse, 0x7f, RZ, 0xc0, !PT ;  /* 0x0000007f03047812 */ /* 0x041fe200078ec0ff */
[C---:B------:R-:W-:Y:S02]  /*12b70*/  IMAD.SHL.U32 R30, R3.reuse, 0x8, RZ ;  /* 0x00000008031e7824 */ /* 0x040fe400078e00ff */
[----:B------:R-:W-:-:S03]  /*12b80*/  IMAD.SHL.U32 R2, R3, 0x10, RZ ;  /* 0x0000001003027824 */ /* 0x000fc600078e00ff */
[----:B-1----:R-:W-:Y:S02]  /*12b90*/  LOP3.LUT R0, R30, 0x1f8, RZ, 0xc0, !PT ;  /* 0x000001f81e007812 */ /* 0x002fe400078ec0ff */
[----:B------:R-:W-:Y:S02]  /*12ba0*/  LOP3.LUT R2, R2, 0x70, RZ, 0xc0, !PT ;  /* 0x0000007002027812 */ /* 0x000fe400078ec0ff */
[----:B------:R-:W-:Y:S02]  /*12bb0*/  LOP3.LUT R3, R0, 0x38, R3, 0x78, !PT ;  /* 0x0000003800037812 */ /* 0x000fe400078e7803 */
[----:B------:R-:W-:Y:S02]  /*12bc0*/  SHF.R.U32.HI R0, RZ, 0x3, R4 ;  /* 0x00000003ff007819 */ /* 0x000fe40000011604 */
[----:B------:R-:W-:Y:S02]  /*12bd0*/  LOP3.LUT R34, R3, 0x200, R30, 0xf8, !PT ;  /* 0x0000020003227812 */ /* 0x000fe400078ef81e */
[----:B------:R-:W-:-:S02]  /*12be0*/  LOP3.LUT R2, R0, R2, RZ, 0xfc, !PT ;  /* 0x0000000200027212 */ /* 0x000fc400078efcff */
[----:B------:R-:W-:Y:S01]  /*12bf0*/  LOP3.LUT R30, R30, 0x38, RZ, 0xc0, !PT ;  /* 0x000000381e1e7812 */ /* 0x000fe200078ec0ff */
[----:B------:R-:W-:-:S03]  /*12c00*/  IMAD R0, R34, 0x2, R22 ;  /* 0x0000000222007824 */ /* 0x000fc600078e0216 */
[----:B------:R-:W-:Y:S02]  /*12c10*/  LOP3.LUT R29, R30, 0x40, RZ, 0xfc, !PT ;  /* 0x000000401e1d7812 */ /* 0x000fe400078efcff */
[----:B------:R3:W-:Y:S05]  /*12c20*/  STL [R1+0x4], R0 ;  /* 0x0000040001007387 */ /* 0x0007ea0000100800 */
.L_x_8037:
        /* <DEDUP_REMOVED lines=8> */
[----:B------:R0:W5:Y:S01]  /*12cb0*/  @P0 LDG.E R37, desc[UR54][R2.64] ;  /* 0x0000003602250981 */ /* 0x000162000c1e1900 */
[----:B------:R-:W-:Y:S01]  /*12cc0*/  ISETP.NE.U32.AND P0, PT, RZ, UR4, PT ;  /* 0x00000004ff007c0c */ /* 0x000fe2000bf05070 */
[----:B---3--:R-:W-:Y:S01]  /*12cd0*/  IMAD.MOV.U32 R0, RZ, RZ, RZ ;  /* 0x000000ffff007224 */ /* 0x008fe200078e00ff */
[----:B------:R-:W-:Y:S02]  /*12ce0*/  LOP3.LUT R26, R26, 0xffffffdf, RZ, 0xc0, !PT ;  /* 0xffffffdf1a1a7812 */ /* 0x000fe400078ec0ff */
[----:B------:R-:W-:Y:S01]  /*12cf0*/  ISETP.NE.AND.EX P1, PT, RZ, UR5, PT, P0 ;  /* 0x00000005ff007c0c */ /* 0x000fe2000bf25300 */
[----:B------:R-:W-:Y:S02]  /*12d00*/  ULDC.64 UR4, c[0x0][0xa00] ;  /* 0x0002800000047ab9 */ /* 0x000fe40000000a00 */
[----:B------:R-:W-:Y:S01]  /*12d10*/  ISETP.NE.U32.AND P0, PT, RZ, UR4, PT ;  /* 0x00000004ff007c0c */ /* 0x000fe2000bf05070 */
[----:B0-----:R-:W0:Y:S03]  /*12d20*/  LDC.64 R2, c[0x0][0xa00] ;  /* 0x00028000ff027b82 */ /* 0x001e260000000a00 */
[----:B------:R-:W-:Y:S01]  /*12d30*/  ISETP.NE.AND.EX P2, PT, RZ, UR5, PT, P0 ;  /* 0x00000005ff007c0c */ /* 0x000fe2000bf45300 */
[----:B------:R-:W-:-:S05]  /*12d40*/  ULDC.64 UR4, c[0x0][0x418] ;  /* 0x0001060000047ab9 */ /* 0x000fca0000000a00 */
[----:B-1----:R-:W1:Y:S07]  /*12d50*/  @P1 LDC.64 R4, c[0x0][0xa18] ;  /* 0x00028600ff041b82 */ /* 0x002e6e0000000a00 */
[----:B------:R-:W-:Y:S01]  /*12d60*/  @P2 LOP3.LUT R26, R26, 0x20, RZ, 0xfc, !PT ;  /* 0x000000201a1a2812 */ /* 0x000fe200078efcff */
[----:B0-----:R-:W-:-:S05]  /*12d70*/  IMAD.WIDE R2, R19, 0x4, R2 ;  /* 0x0000000413027825 */ /* 0x001fca00078e0202 */
[----:B--2---:R-:W2:Y:S01]  /*12d80*/  @P2 LDG.E R0, desc[UR54][R2.64] ;  /* 0x0000003602002981 */ /* 0x004ea2000c1e1900 */
[----:B-1----:R-:W-:-:S05]  /*12d90*/  @P1 IMAD.WIDE R4, R19, 0x4, R4 ;  /* 0x0000000413041825 */ /* 0x002fca00078e0204 */
[----:B------:R0:W5:Y:S01]  /*12da0*/  @P1 LDG.E R31, desc[UR54][R4.64] ;  /* 0x00000036041f1981 */ /* 0x000162000c1e1900 */
[----:B------:R-:W-:-:S03]  /*12db0*/  UISETP.NE.U32.AND UP0, UPT, UR4, URZ, UPT ;  /* 0x0000003f0400728c */ /* 0x000fc6000bf05070 */
[----:B------:R-:W-:Y:S01]  /*12dc0*/  ULDC UR4, c[0x0][0x424] ;  /* 0x0001090000047ab9 */ /* 0x000fe20000000800 */
[----:B------:R-:W-:-:S03]  /*12dd0*/  UISETP.NE.AND.EX UP0, UPT, UR5, URZ, UPT, UP0 ;  /* 0x0000003f0500728c */ /* 0x000fc6000bf05300 */
[----:B------:R-:W-:Y:S01]  /*12de0*/  ULDC UR5, c[0x0][0x2f0] ;  /* 0x0000bc0000057ab9 */ /* 0x000fe20000000800 */
[----:B------:R-:W-:-:S04]  /*12df0*/  USEL UR4, UR4, 0x1, UP0 ;  /* 0x0000000104047887 */ /* 0x000fc80008000000 */
[----:B------:R-:W-:Y:S01]  /*12e00*/  UIMAD UR4, UR4, UR5, URZ ;  /* 0x00000005040472a4 */ /* 0x000fe2000f8e023f */
[----:B--2---:R1:W-:Y:S05]  /*12e10*/  STL [R1+0x8], R0 ;  /* 0x0000080001007387 */ /* 0x0043ea0000100800 */
[----:B-1----:R-:W-:Y:S01]  /*12e20*/  IMAD.U32 R0, RZ, RZ, UR4 ;  /* 0x00000004ff007e24 */ /* 0x002fe2000f8e00ff */
[----:B0-----:R-:W-:Y:S06]  /*12e30*/  @P1 BRA `(.L_x_7967) ;  /* 0x0000000000181947 */ /* 0x001fec0003800000 */
[----:B------:R-:W-:Y:S02]  /*12e40*/  ULDC UR4, c[0x0][0x288] ;  /* 0x0000a20000047ab9 */ /* 0x000fe40000000800 */
[----:B-----5:R-:W-:Y:S01]  /*12e50*/  IMAD.U32 R31, RZ, RZ, UR4 ;  /* 0x00000004ff1f7e24 */ /* 0x020fe2000f8e00ff */
[----:B------:R-:W-:Y:S06]  /*12e60*/  @!P2 BRA `(.L_x_7967) ;  /* 0x00000000000ca947 */ /* 0x000fec0003800000 */
[----:B------:R-:W2:Y:S04]  /*12e70*/  LDG.E R4, desc[UR54][R2.64] ;  /* 0x0000003602047981 */ /* 0x000ea8000c1e1900 */
[----:B------:R-:W2:Y:S02]  /*12e80*/  LDG.E R31, desc[UR54][R2.64+0x4] ;  /* 0x00000436021f7981 */ /* 0x000ea4000c1e1900 */
[----:B--2---:R-:W-:-:S07]  /*12e90*/  IMAD.IADD R31, R31, 0x1, -R4 ;  /* 0x000000011f1f7824 */ /* 0x004fce00078e0a04 */
.L_x_7967:
[----:B------:R-:W-:Y:S02]  /*12ea0*/  ULDC.64 UR4, c[0x0][0xa20] ;  /* 0x0002880000047ab9 */ /* 0x000fe40000000a00 */
[----:B------:R-:W-:-:S04]  /*12eb0*/  ISETP.NE.U32.AND P0, PT, RZ, UR4, PT ;  /* 0x00000004ff007c0c */ /* 0x000fc8000bf05070 */
[----:B------:R-:W-:-:S13]  /*12ec0*/  ISETP.NE.AND.EX P0, PT, RZ, UR5, PT, P0 ;  /* 0x00000005ff007c0c */ /* 0x000fda000bf05300 */
[----:B------:R-:W-:Y:S05]  /*12ed0*/  @!P0 BRA `(.L_x_7968) ;  /* 0x0000000000108947 */ /* 0x000fea0003800000 */
[----:B------:R-:W0:Y:S02]  /*12ee0*/  LDC.64 R2, c[0x0][0xa20] ;  /* 0x00028800ff027b82 */ /* 0x000e240000000a00 */
[----:B0-----:R-:W-:-:S05]  /*12ef0*/  IMAD.WIDE R2, R19, 0x4, R2 ;  /* 0x0000000413027825 */ /* 0x001fca00078e0202 */
[----:B------:R0:W5:Y:S01]  /*12f00*/  LDG.E R0, desc[UR54][R2.64] ;  /* 0x0000003602007981 */ /* 0x000162000c1e1900 */
[----:B------:R-:W-:Y:S05]  /*12f10*/  BRA `(.L_x_7969) ;  /* 0x0000000000247947 */ /* 0x000fea0003800000 */
.L_x_7968:
[----:B------:R-:W-:Y:S02]  /*12f20*/  ULDC.64 UR4, c[0x0][0xa08] ;  /* 0x0002820000047ab9 */ /* 0x000fe40000000a00 */
[----:B------:R-:W-:-:S04]  /*12f30*/  ISETP.NE.U32.AND P0, PT, RZ, UR4, PT ;  /* 0x00000004ff007c0c */ /* 0x000fc8000bf05070 */
[----:B------:R-:W-:-:S13]  /*12f40*/  ISETP.NE.AND.EX P0, PT, RZ, UR5, PT, P0 ;  /* 0x00000005ff007c0c */ /* 0x000fda000bf05300 */
[----:B------:R-:W-:Y:S05]  /*12f50*/  @!P0 BRA `(.L_x_7969) ;  /* 0x0000000000148947 */ /* 0x000fea0003800000 */
[----:B------:R-:W0:Y:S02]  /*12f60*/  LDC.64 R2, c[0x0][0xa08] ;  /* 0x00028200ff027b82 */ /* 0x000e240000000a00 */
[----:B0-----:R-:W-:-:S05]  /*12f70*/  IMAD.WIDE R2, R19, 0x4, R2 ;  /* 0x0000000413027825 */ /* 0x001fca00078e0202 */
[----:B------:R-:W2:Y:S04]  /*12f80*/  LDG.E R0, desc[UR54][R2.64] ;  /* 0x0000003602007981 */ /* 0x000ea8000c1e1900 */
[----:B------:R-:W2:Y:S02]  /*12f90*/  LDG.E R5, desc[UR54][R2.64+0x4] ;  /* 0x0000043602057981 */ /* 0x000ea4000c1e1900 */
[----:B--2---:R-:W-:-:S07]  /*12fa0*/  IMAD.IADD R0, R5, 0x1, -R0 ;  /* 0x0000000105007824 */ /* 0x004fce00078e0a00 */
.L_x_7969:
[----:B0-----:R-:W0:Y:S01]  /*12fb0*/  LDC R2, c[0x0][0x448] ;  /* 0x00011200ff027b82 */ /* 0x001e220000000800 */
[----:B------:R-:W-:Y:S01]  /*12fc0*/  IMAD.SHL.U32 R27, R17, 0x80, RZ ;  /* 0x00000080111b7824 */ /* 0x000fe200078e00ff */
[----:B------:R-:W-:Y:S01]  /*12fd0*/  LOP3.LUT R26, R26, 0xffffffef, RZ, 0xc0, !PT ;  /* 0xffffffef1a1a7812 */ /* 0x000fe200078ec0ff */
[----:B-----5:R-:W-:Y:S02]  /*12fe0*/  IMAD.IADD R35, R0, 0x1, -R37 ;  /* 0x0000000100237824 */ /* 0x020fe400078e0a25 */
[----:B------:R-:W-:Y:S01]  /*12ff0*/  VIADD R4, R27, 0x7f ;  /* 0x0000007f1b047836 */ /* 0x000fe20000000000 */
[----:B0-----:R-:W-:Y:S02]  /*13000*/  ISETP.NE.AND P2, PT, R2, 0x1, PT ;  /* 0x000000010200780c */ /* 0x001fe40003f45270 */
[----:B------:R-:W0:Y:S11]  /*13010*/  LDC.64 R2, c[0x0][0x9e0] ;  /* 0x00027800ff027b82 */ /* 0x000e360000000a00 */
[----:B------:R-:W1:Y:S01]  /*13020*/  @P2 LDC R5, c[0x0][0x44c] ;  /* 0x00011300ff052b82 */ /* 0x000e620000000800 */
[----:B------:R-:W-:-:S07]  /*13030*/  @P2 LOP3.LUT R26, R26, 0x10, RZ, 0xfc, !PT ;  /* 0x000000101a1a2812 */ /* 0x000fce00078efcff */
[----:B------:R-:W2:Y:S01]  /*13040*/  @P2 LDC R6, c[0x0][0x450] ;  /* 0x00011400ff062b82 */ /* 0x000ea20000000800 */
[----:B0-----:R-:W-:Y:S01]  /*13050*/  ISETP.GE.AND P1, PT, R3, 0x1, PT ;  /* 0x000000010300780c */ /* 0x001fe20003f26270 */
[----:B-1----:R-:W-:-:S05]  /*13060*/  @P2 IMAD.HI.U32 R5, R4, R5, RZ ;  /* 0x0000000504052227 */ /* 0x002fca00078e00ff */
[----:B--2---:R-:W-:Y:S02]  /*13070*/  @P2 SHF.R.U32.HI R4, RZ, R6, R5 ;  /* 0x00000006ff042219 */ /* 0x004fe40000011605 */
[----:B------:R-:W-:-:S05]  /*13080*/  IADD3 R5, R35, 0x1, -R31 ;  /* 0x0000000123057810 */ /* 0x000fca0007ffe81f */
[----:B------:R-:W-:-:S04]  /*13090*/  IMAD.IADD R7, R5, 0x1, R4 ;  /* 0x0000000105077824 */ /* 0x000fc800078e0204 */
[----:B------:R-:W-:Y:S01]  /*130a0*/  IMAD.IADD R2, R7, 0x1, R2 ;  /* 0x0000000107027824 */ /* 0x000fe200078e0202 */
        /* <DEDUP_REMOVED lines=12> */
.L_x_7972:
[----:B------:R-:W-:-:S13]  /*13170*/  ISETP.NE.AND P0, PT, R3, 0x1, PT ;  /* 0x000000010300780c */ /* 0x000fda0003f05270 */
[----:B------:R-:W0:Y:S02]  /*13180*/  @P0 LDC.64 R4, c[0x0][0x9e8] ;  /* 0x00027a00ff040b82 */ /* 0x000e240000000a00 */
[----:B0-----:R-:W-:-:S05]  /*13190*/  @P0 IMAD.HI.U32 R4, R0, R4, RZ ;  /* 0x0000000400040227 */ /* 0x001fca00078e00ff */
[----:B------:R-:W-:-:S07]  /*131a0*/  @P0 SHF.R.U32.HI R0, RZ, R5, R4 ;  /* 0x00000005ff000219 */ /* 0x000fce0000011604 */
.L_x_7973:
[----:B------:R-:W-:Y:S05]  /*131b0*/  BSYNC B0 ;  /* 0x0000000000007941 */ /* 0x000fea0003800000 */
.L_x_7971:
[----:B------:R-:W-:-:S05]  /*131c0*/  IMAD R5, R0, R3, R3 ;  /* 0x0000000300057224 */ /* 0x000fca00078e0203 */
[----:B------:R-:W-:-:S07]  /*131d0*/  VIMNMX R2, R2, R5, PT ;  /* 0x0000000502027248 */ /* 0x000fce0003fe0100 */
.L_x_7970:
        /* <DEDUP_REMOVED lines=8> */
[----:B------:R-:W-:Y:S01]  /*13260*/  LEA.HI R4, R5, R2, RZ, 0x7 ;  /* 0x0000000205047211 */ /* 0x000fe200078f38ff */
[----:B------:R-:W-:-:S03]  /*13270*/  VIADD R2, R35, 0x7f ;  /* 0x0000007f23027836 */ /* 0x000fc60000000000 */
        /* <DEDUP_REMOVED lines=19> */
.L_x_7976:
[----:B------:R-:W-:-:S13]  /*133b0*/  ISETP.NE.AND P0, PT, R3, 0x1, PT ;  /* 0x000000010300780c */ /* 0x000fda0003f05270 */
[----:B------:R-:W1:Y:S02]  /*133c0*/  @P0 LDC.64 R4, c[0x0][0x9e8] ;  /* 0x00027a00ff040b82 */ /* 0x000e640000000a00 */
[----:B-1----:R-:W-:-:S05]  /*133d0*/  @P0 IMAD.HI.U32 R4, R2, R4, RZ ;  /* 0x0000000402040227 */ /* 0x002fca00078e00ff */
[----:B------:R-:W-:-:S07]  /*133e0*/  @P0 SHF.R.U32.HI R2, RZ, R5, R4 ;  /* 0x00000005ff020219 */ /* 0x000fce0000011604 */
.L_x_7977:
[----:B------:R-:W-:Y:S05]  /*133f0*/  BSYNC B0 ;  /* 0x0000000000007941 */ /* 0x000fea0003800000 */
.L_x_7975:
[----:B------:R-:W-:-:S05]  /*13400*/  IMAD R3, R2, R3, RZ ;  /* 0x0000000302037224 */ /* 0x000fca00078e02ff */
[----:B------:R-:W-:-:S07]  /*13410*/  VIMNMX R0, R0, R3, !PT ;  /* 0x0000000300007248 */ /* 0x000fce0007fe0100 */
.L_x_7974:
[----:B------:R-:W-:Y:S01]  /*13420*/  SHF.R.S32.HI R3, RZ, 0x1f, R0 ;  /* 0x0000001fff037819 */ /* 0x000fe20000011400 */
[----:B------:R-:W-:Y:S03]  /*13430*/  BSSY B7, `(.L_x_7978) ;  /* 0x000037b000077945 */ /* 0x000fe60003800000 */
[----:B------:R-:W-:-:S04]  /*13440*/  LEA.HI R3, R3, R0, RZ, 0x7 ;  /* 0x0000000003037211 */ /* 0x000fc800078f38ff */
[----:B------:R-:W-:-:S04]  /*13450*/  SHF.R.S32.HI R3, RZ, 0x7, R3 ;  /* 0x00000007ff037819 */ /* 0x000fc80000011403 */
[----:B------:R-:W-:-:S04]  /*13460*/  VIMNMX R36, RZ, R3, !PT ;  /* 0x00000003ff247248 */ /* 0x000fc80007fe0100 */
[----:B------:R-:W-:-:S13]  /*13470*/  ISETP.GT.AND P0, PT, R23, R36, PT ;  /* 0x000000241700720c */ /* 0x000fda0003f04270 */
        /* <DEDUP_REMOVED lines=18> */
.L_x_7979:
        /* <DEDUP_REMOVED lines=20> */
.L_x_7982:
[----:B------:R-:W-:Y:S05]  /*136e0*/  BSYNC B6 ;  /* 0x0000000000067941 */ /* 0x000fea0003800000 */
.L_x_7981:
        /* <DEDUP_REMOVED lines=10> */
[----:B------:R-:W-:Y:S01]  /*13790*/  MOV R13, RZ ;  /* 0x000000ff000d7202 */ /* 0x000fe20000000f00 */
[----:B------:R-:W-:Y:S02]  /*137a0*/  IMAD.U32 R5, RZ, RZ, UR7 ;  /* 0x00000007ff057e24 */ /* 0x000fe4000f8e00ff */
[----:B------:R-:W-:Y:S02]  /*137b0*/  IMAD.U32 R6, RZ, RZ, UR8 ;  /* 0x00000008ff067e24 */ /* 0x000fe4000f8e00ff */
[----:B------:R-:W-:-:S02]  /*137c0*/  IMAD.U32 R7, RZ, RZ, UR9 ;  /* 0x00000009ff077e24 */ /* 0x000fc4000f8e00ff */
[----:B------:R-:W-:Y:S02]  /*137d0*/  IMAD.U32 R10, RZ, RZ, UR4 ;  /* 0x00000004ff0a7e24 */ /* 0x000fe4000f8e00ff */
[----:B------:R-:W-:Y:S02]  /*137e0*/  IMAD.U32 R11, RZ, RZ, UR5 ;  /* 0x00000005ff0b7e24 */ /* 0x000fe4000f8e00ff */
[----:B------:R-:W-:Y:S02]  /*137f0*/  IMAD.MOV.U32 R8, RZ, RZ, 0x70 ;  /* 0x00000070ff087424 */ /* 0x000fe400078e00ff */
[----:B-1----:R-:W-:-:S07]  /*13800*/  IMAD.MOV.U32 R12, RZ, RZ, 0x1 ;  /* 0x00000001ff0c7424 */ /* 0x002fce00078e00ff */
[----:B------:R-:W-:-:S07]  /*13810*/  LEPC R20, `(.L_x_7985) ;  /* 0x000000001014794e */ /* 0x000fce0000000000 */
[----:B0-2---:R-:W-:Y:S05]  /*13820*/  CALL.ABS.NOINC R2 ;  /* 0x0000000002007343 */ /* 0x005fea0003c00000 */
.L_x_7985:
        /* <DEDUP_REMOVED lines=15> */
.L_x_7984:
[----:B------:R-:W-:Y:S05]  /*13920*/  BSYNC B6 ;  /* 0x0000000000067941 */ /* 0x000fea0003800000 */
.L_x_7983:
[----:B------:R-:W-:Y:S01]  /*13930*/  ULDC.64 UR4, c[0x0][0x9f8] ;  /* 0x00027e0000047ab9 */ /* 0x000fe20000000a00 */
[----:B------:R-:W-:Y:S01]  /*13940*/  IMAD.MOV.U32 R33, RZ, RZ, R19 ;  /* 0x000000ffff217224 */ /* 0x000fe200078e0013 */
[----:B------:R-:W-:Y:S01]  /*13950*/  ISETP.NE.U32.AND P0, PT, RZ, UR4, PT ;  /* 0x00000004ff007c0c */ /* 0x000fe2000bf05070 */
[----:B------:R-:W1:Y:S01]  /*13960*/  S2R R20, SR_TID.X ;  /* 0x0000000000147919 */ /* 0x000e620000002100 */
[----:B------:R-:W2:Y:S01]  /*13970*/  LDC R9, c[0x0][0x430] ;  /* 0x00010c00ff097b82 */ /* 0x000ea20000000800 */
[----:B------:R-:W3:Y:S01]  /*13980*/  S2R R17, SR_TID.X ;  /* 0x0000000000117919 */ /* 0x000ee20000002100 */
[----:B------:R-:W-:Y:S01]  /*13990*/  ISETP.NE.AND.EX P0, PT, RZ, UR5, PT, P0 ;  /* 0x00000005ff007c0c */ /* 0x000fe2000bf05300 */
[----:B------:R-:W-:Y:S01]  /*139a0*/  VIADD R25, R23, 0xffffffff ;  /* 0xffffffff17197836 */ /* 0x000fe20000000000 */
[----:B------:R-:W-:Y:S01]  /*139b0*/  LOP3.LUT R26, R26, 0xfffffff7, RZ, 0xc0, !PT ;  /* 0xfffffff71a1a7812 */ /* 0x000fe200078ec0ff */
[----:B------:R-:W-:-:S10]  /*139c0*/  ULDC UR4, c[0x0][0x2f4] ;  /* 0x0000bd0000047ab9 */ /* 0x000fd40000000800 */
[----:B------:R-:W4:Y:S02]  /*139d0*/  @P0 LDC.64 R2, c[0x0][0x9f8] ;  /* 0x00027e00ff020b82 */ /* 0x000f240000000a00 */
[----:B----4-:R-:W-:-:S05]  /*139e0*/  @P0 IMAD.WIDE R2, R19, 0x4, R2 ;  /* 0x0000000413020825 */ /* 0x010fca00078e0202 */
[----:B------:R4:W4:Y:S01]  /*139f0*/  @P0 LDG.E R33, desc[UR54][R2.64] ;  /* 0x0000003602210981 */ /* 0x000922000c1e1900 */
[----:B--2---:R-:W-:Y:S01]  /*13a00*/  ISETP.NE.AND P1, PT, R9, 0x1, PT ;  /* 0x000000010900780c */ /* 0x004fe20003f25270 */
[----:B-1----:R-:W-:Y:S01]  /*13a10*/  IMAD.SHL.U32 R20, R20, 0x10, RZ ;  /* 0x0000001014147824 */ /* 0x002fe200078e00ff */
[----:B---3--:R-:W-:Y:S01]  /*13a20*/  LOP3.LUT R17, R17, 0x7f, RZ, 0xc0, !PT ;  /* 0x0000007f11117812 */ /* 0x008fe200078ec0ff */
[----:B------:R-:W-:-:S03]  /*13a30*/  IMAD.SHL.U32 R8, R25, 0x80, RZ ;  /* 0x0000008019087824 */ /* 0x000fc600078e00ff */
[----:B------:R-:W-:Y:S02]  /*13a40*/  SHF.R.U32.HI R17, RZ, 0x3, R17 ;  /* 0x00000003ff117819 */ /* 0x000fe40000011611 */
[----:B------:R-:W-:-:S04]  /*13a50*/  LOP3.LUT R20, R20, 0x70, RZ, 0xc0, !PT ;  /* 0x0000007014147812 */ /* 0x000fc800078ec0ff */
[----:B------:R-:W-:Y:S01]  /*13a60*/  LOP3.LUT R0, R8, R17, R20, 0xfe, !PT ;  /* 0x0000001108007212 */ /* 0x000fe200078efe14 */
[----:B------:R-:W1:Y:S01]  /*13a70*/  @P1 LDC R7, c[0x0][0x434] ;  /* 0x00010d00ff071b82 */ /* 0x000e620000000800 */
[----:B------:R-:W-:Y:S02]  /*13a80*/  @P1 LOP3.LUT R26, R26, 0x8, RZ, 0xfc, !PT ;  /* 0x000000081a1a1812 */ /* 0x000fe400078efcff */
[C---:B------:R-:W-:Y:S01]  /*13a90*/  ISETP.GE.AND P0, PT, R0.reuse, R35, PT ;  /* 0x000000230000720c */ /* 0x040fe20003f06270 */
[----:B------:R-:W-:-:S04]  /*13aa0*/  IMAD.IADD R0, R0, 0x1, R37 ;  /* 0x0000000100007824 */ /* 0x000fc800078e0225 */
[----:B------:R-:W2:Y:S01]  /*13ab0*/  @P1 LDC R5, c[0x0][0x438] ;  /* 0x00010e00ff051b82 */ /* 0x000ea20000000800 */
[----:B------:R-:W-:-:S07]  /*13ac0*/  IMAD.MOV.U32 R4, RZ, RZ, R0 ;  /* 0x000000ffff047224 */ /* 0x000fce00078e0000 */
[----:B----4-:R-:W3:Y:S01]  /*13ad0*/  @!P0 LDC.64 R2, c[0x0][0x428] ;  /* 0x00010a00ff028b82 */ /* 0x010ee20000000a00 */
[----:B-1----:R-:W-:-:S05]  /*13ae0*/  @P1 IMAD.HI.U32 R6, R0, R7, RZ ;  /* 0x0000000700061227 */ /* 0x002fca00078e00ff */
[----:B--2---:R-:W-:-:S05]  /*13af0*/  @P1 SHF.R.U32.HI R4, RZ, R5, R6 ;  /* 0x00000005ff041219 */ /* 0x004fca0000011606 */
[----:B------:R-:W-:-:S04]  /*13b00*/  IMAD.MOV R5, RZ, RZ, -R4 ;  /* 0x000000ffff057224 */ /* 0x000fc800078e0a04 */
[----:B------:R-:W-:Y:S01]  /*13b10*/  IMAD R0, R9, R5, R0 ;  /* 0x0000000509007224 */ /* 0x000fe200078e0200 */
[----:B------:R-:W-:Y:S01]  /*13b20*/  @!P0 SHF.R.S32.HI R5, RZ, 0x1f, R4 ;  /* 0x0000001fff058819 */ /* 0x000fe20000011404 */
[----:B------:R-:W-:-:S05]  /*13b30*/  IMAD.U32 R9, RZ, RZ, UR36 ;  /* 0x00000024ff097e24 */ /* 0x000fca000f8e00ff */
[----:B------:R-:W-:Y:S02]  /*13b40*/  ISETP.NE.AND P2, PT, R9, 0x3, PT ;  /* 0x000000030900780c */ /* 0x000fe40003f45270 */
[----:B------:R-:W-:-:S11]  /*13b50*/  LOP3.LUT R26, R26, 0xfffffffb, RZ, 0xc0, !PT ;  /* 0xfffffffb1a1a7812 */ /* 0x000fd600078ec0ff */
[----:B------:R-:W-:-:S04]  /*13b60*/  @P2 LOP3.LUT R26, R26, 0x4, RZ, 0xfc, !PT ;  /* 0x000000041a1a2812 */ /* 0x000fc800078efcff */
[----:B------:R-:W-:Y:S01]  /*13b70*/  LOP3.LUT R26, R26, 0xfffffffd, RZ, 0xc0, !PT ;  /* 0xfffffffd1a1a7812 */ /* 0x000fe200078ec0ff */
[----:B------:R-:W-:Y:S01]  /*13b80*/  UMOV UR5, 0xffffffff ;  /* 0xffffffff00057882 */ /* 0x000fe20000000000 */
[----:B------:R-:W-:Y:S01]  /*13b90*/  SHF.R.S32.HI R6, RZ, 0x1f, R33 ;  /* 0x0000001fff067819 */ /* 0x000fe20000011421 */
[----:B---3--:R-:W-:-:S04]  /*13ba0*/  @!P0 IMAD.WIDE.U32 R4, R33, R2, R4 ;  /* 0x0000000221048225 */ /* 0x008fc800078e0004 */
[----:B------:R1:W-:Y:S02]  /*13bb0*/  STL [R1], R6 ;  /* 0x0000000601007387 */ /* 0x0003e40000100800 */
[----:B-1----:R-:W-:-:S04]  /*13bc0*/  @!P0 IMAD R6, R6, R2, RZ ;  /* 0x0000000206068224 */ /* 0x002fc800078e02ff */
[----:B------:R-:W-:Y:S02]  /*13bd0*/  @!P0 IMAD R7, R33, R3, R6 ;  /* 0x0000000321078224 */ /* 0x000fe400078e0206 */
[----:B------:R-:W1:Y:S02]  /*13be0*/  @!P0 LDC.64 R2, c[0x0][0x418] ;  /* 0x00010600ff028b82 */ /* 0x000e640000000a00 */
[----:B------:R-:W-:Y:S01]  /*13bf0*/  @!P0 IMAD.IADD R5, R5, 0x1, R7 ;  /* 0x0000000105058824 */ /* 0x000fe200078e0207 */
[----:B-1----:R-:W-:-:S04]  /*13c00*/  @!P0 LEA R2, P1, R4, R2, 0x2 ;  /* 0x0000000204028211 */ /* 0x002fc800078210ff */
[----:B------:R-:W-:Y:S01]  /*13c10*/  @!P0 LEA.HI.X R3, R4, R3, R5, 0x2, P1 ;  /* 0x0000000304038211 */ /* 0x000fe200008f1405 */
[----:B------:R-:W-:-:S06]  /*13c20*/  IMAD.MOV.U32 R4, RZ, RZ, RZ ;  /* 0x000000ffff047224 */ /* 0x000fcc00078e00ff */
[----:B------:R1:W5:Y:S01]  /*13c30*/  @!P0 LDG.E R4, desc[UR54][R2.64] ;  /* 0x0000003602048981 */ /* 0x000362000c1e1900 */
[----:B------:R-:W-:-:S13]  /*13c40*/  ISETP.GE.AND P0, PT, R30, UR4, PT ;  /* 0x000000041e007c0c */ /* 0x000fda000bf06270 */
[----:B------:R-:W-:Y:S02]  /*13c50*/  @P0 LOP3.LUT R26, R26, 0x2, RZ, 0xfc, !PT ;  /* 0x000000021a1a0812 */ /* 0x000fe400078efcff */
[----:B------:R-:W-:Y:S02]  /*13c60*/  ISETP.GE.AND P0, PT, R29, UR4, PT ;  /* 0x000000041d007c0c */ /* 0x000fe4000bf06270 */
[----:B------:R-:W-:-:S11]  /*13c70*/  LOP3.LUT R26, R26, 0xfffffffe, RZ, 0xc0, !PT ;  /* 0xfffffffe1a1a7812 */ /* 0x000fd600078ec0ff */
[----:B------:R-:W-:Y:S01]  /*13c80*/  @P0 LOP3.LUT R26, R26, 0x1, RZ, 0xfc, !PT ;  /* 0x000000011a1a0812 */ /* 0x000fe200078efcff */
[----:B-1----:R-:W-:Y:S06]  /*13c90*/  BRA.DIV UR5, `(.L_x_7986) ;  /* 0x0000004205987947 */ /* 0x002fec000b800000 */
.L_x_8054:
[----:B------:R-:W-:Y:S01]  /*13ca0*/  SHF.R.S32.HI R32, RZ, 0x1f, R18 ;  /* 0x0000001fff207819 */ /* 0x000fe20000011412 */
[----:B------:R-:W-:Y:S06]  /*13cb0*/  @!P2 BRA `(.L_x_7987) ;  /* 0x000000000004a947 */ /* 0x000fec0003800000 */
[----:B------:R-:W-:Y:S01]  /*13cc0*/  BPT.TRAP 0x1 ;  /* 0x000000040000795c */ /* 0x000fe20000300000 */
.L_x_7987:
        /* <DEDUP_REMOVED lines=20> */
[----:B0-----:R-:W-:Y:S01]  /*13e10*/  LEA.HI.X R23, R2, UR5, R7, 0x1, P0 ;  /* 0x0000000502177c11 */ /* 0x001fe200080f0c07 */
[----:B------:R-:W-:Y:S01]  /*13e20*/  IMAD R7, R24, 0x8, R22 ;  /* 0x0000000818077824 */ /* 0x000fe200078e0216 */
[----:B------:R-:W-:-:S04]  /*13e30*/  SHF.L.U32 R2, R28, 0x1f, RZ ;  /* 0x0000001f1c027819 */ /* 0x000fc800000006ff */
[----:B------:R-:W0:Y:S02]  /*13e40*/  SYNCS.PHASECHK.TRANS64.TRYWAIT P0, [R7+URZ+0x28840], R2 ;  /* 0x02884002070075a7 */ /* 0x000e24000800017f */
[----:B0-----:R-:W-:Y:S05]  /*13e50*/  @!P0 BRA `(.L_x_7989) ;  /* 0x00000040005c8947 */ /* 0x001fea0003800000 */
.L_x_8055:
[----:B------:R-:W-:Y:S05]  /*13e60*/  BSYNC B0 ;  /* 0x0000000000007941 */ /* 0x000fea0003800000 */
.L_x_7988:
        /* <DEDUP_REMOVED lines=18> */
[----:B-1----:R-:W-:Y:S01]  /*13f90*/  LOP3.LUT R9, R9, 0x7f, RZ, 0xc0, !PT ;  /* 0x0000007f09097812 */ /* 0x002fe200078ec0ff */
[----:B------:R-:W-:Y:S01]  /*13fa0*/  IMAD R5, R24, 0x4000, R34 ;  /* 0x0000400018057824 */ /* 0x000fe200078e0222 */
[----:B------:R-:W-:Y:S01]  /*13fb0*/  LEA R4, P0, R2, UR4, 0x1 ;  /* 0x0000000402047c11 */ /* 0x000fe2000f8008ff */
[----:B------:R-:W-:Y:S01]  /*13fc0*/  IMAD.IADD R0, R3, 0x1, R0 ;  /* 0x0000000103007824 */ /* 0x000fe200078e0200 */
[----:B------:R-:W-:Y:S01]  /*13fd0*/  SHF.R.U32.HI R9, RZ, 0x3, R9 ;  /* 0x00000003ff097819 */ /* 0x000fe20000011609 */
[----:B------:R-:W-:-:S03]  /*13fe0*/  UMOV UR4, 0xffffffff ;  /* 0xffffffff00047882 */ /* 0x000fc60000000000 */
[----:B------:R-:W-:Y:S02]  /*13ff0*/  IADD3 R6, -R9, R35, -R8 ;  /* 0x0000002309067210 */ /* 0x000fe40007ffe908 */
[----:B------:R-:W-:Y:S02]  /*14000*/  LEA.HI.X R0, R2, UR5, R0, 0x1, P0 ;  /* 0x0000000502007c11 */ /* 0x000fe400080f0c00 */
        /* <DEDUP_REMOVED lines=81> */
.L_x_8073:
        /* <DEDUP_REMOVED lines=11> */
.L_x_7991:
        /* <DEDUP_REMOVED lines=11> */
.L_x_7992:
[----:B-1----:R1:W5:Y:S01]  /*14680*/  LDL.LU R2, [R1+0x8] ;  /* 0x0000080001027983 */ /* 0x0023620000300800 */
[----:B------:R1:W-:Y:S02]  /*14690*/  SYNCS.ARRIVE.TRANS64.A1T0 RZ, [R7+URZ+0x28830], RZ ;  /* 0x028830ff07ff79a7 */ /* 0x0003e4000810003f */
[----:B------:R-:W-:Y:S05]  /*146a0*/  WARPSYNC.ALL ;  /* 0x0000000000007948 */ /* 0x000fea0003800000 */
[----:B------:R-:W-:Y:S01]  /*146b0*/  ULDC.64 UR4, c[0x0][0x298] ;  /* 0x0000a60000047ab9 */ /* 0x000fe20000000a00 */
[----:B------:R-:W-:Y:S01]  /*146c0*/  BSSY B6, `(.L_x_7993) ;  /* 0x000001c000067945 */ /* 0x000fe20003800000 */
[----:B------:R-:W-:Y:S01]  /*146d0*/  BAR.SYNC.DEFER_BLOCKING 0x8, 0x180 ;  /* 0x0206000000007b1d */ /* 0x000fe20000010000 */
[----:B-----5:R-:W-:Y:S01]  /*146e0*/  SHF.R.S32.HI R0, RZ, 0x1f, R2 ;  /* 0x0000001fff007819 */ /* 0x020fe20000011402 */
[----:B0-----:R-:W-:-:S04]  /*146f0*/  IMAD.WIDE.U32 R4, R2, UR4, RZ ;  /* 0x0000000402047c25 */ /* 0x001fc8000f8e00ff */
[----:B------:R-:W-:Y:S01]  /*14700*/  IMAD R0, R0, UR4, RZ ;  /* 0x0000000400007c24 */ /* 0x000fe2000f8e02ff */
[----:B------:R0:W-:Y:S03]  /*14710*/  STL.64 [R1+0x8], R4 ;  /* 0x0000080401007387 */ /* 0x0001e60000100a00 */
[----:B------:R-:W-:Y:S02]  /*14720*/  IMAD R0, R2, UR5, R0 ;  /* 0x0000000502007c24 */ /* 0x000fe4000f8e0200 */
[----:B------:R-:W-:Y:S02]  /*14730*/  VIADD R2, R22, 0x10400 ;  /* 0x0001040016027836 */ /* 0x000fe40000000000 */
[----:B------:R-:W-:-:S03]  /*14740*/  IMAD.IADD R0, R5, 0x1, R0 ;  /* 0x0000000105007824 */ /* 0x000fc600078e0200 */
[----:B------:R-:W-:Y:S02]  /*14750*/  LOP3.LUT P0, RZ, R2, 0x3ff, RZ, 0xc0, !PT ;  /* 0x000003ff02ff7812 */ /* 0x000fe4000780c0ff */
[----:B------:R0:W-:Y:S11]  /*14760*/  STL [R1+0x14], R0 ;  /* 0x0000140001007387 */ /* 0x0001f60000100800 */
[----:B0-----:R-:W-:Y:S05]  /*14770*/  @!P0 BRA `(.L_x_7994) ;  /* 0x0000000000408947 */ /* 0x001fea0003800000 */
[----:B------:R-:W-:Y:S01]  /*14780*/  MOV R2, 0x0 ;  /* 0x0000000000027802 */ /* 0x000fe20000000f00 */
        /* <DEDUP_REMOVED lines=15> */
.L_x_7994:
[----:B------:R-:W-:Y:S05]  /*14880*/  BSYNC B6 ;  /* 0x0000000000067941 */ /* 0x000fea0003800000 */
.L_x_7993:
[----:B------:R-:W2:Y:S01]  /*14890*/  LDL.LU R2, [R1+0x14] ;  /* 0x0000140001027983 */ /* 0x000ea20000300800 */
[----:B------:R-:W0:Y:S01]  /*148a0*/  LDC R4, c[0x0][0x448] ;  /* 0x00011200ff047b82 */ /* 0x000e220000000800 */
[----:B------:R-:W-:Y:S02]  /*148b0*/  ULDC.64 UR4, c[0x0][0x2d8] ;  /* 0x0000b60000047ab9 */ /* 0x000fe40000000a00 */
[----:B------:R-:W3:Y:S01]  /*148c0*/  LDL.LU.64 R20, [R1+0x8] ;  /* 0x0000080001147983 */ /* 0x000ee20000300a00 */
[----:B------:R-:W-:Y:S01]  /*148d0*/  IMAD R0, R32, UR4, RZ ;  /* 0x0000000420007c24 */ /* 0x000fe2000f8e02ff */
[----:B------:R-:W-:Y:S02]  /*148e0*/  LOP3.LUT P5, RZ, R26, 0x20, RZ, 0xc0, !PT ;  /* 0x000000201aff7812 */ /* 0x000fe400078ac0ff */
[----:B------:R4:W5:Y:S01]  /*148f0*/  LDL R8, [R1+0x4] ;  /* 0x0000040001087983 */ /* 0x0009620000100800 */
[----:B------:R-:W-:Y:S01]  /*14900*/  IMAD R5, R18, UR5, R0 ;  /* 0x0000000512057c24 */ /* 0x000fe2000f8e0200 */
[----:B------:R-:W-:-:S02]  /*14910*/  SHF.R.S32.HI R0, RZ, 0x1f, R19 ;  /* 0x0000001fff007819 */ /* 0x000fc40000011413 */
[----:B-1----:R-:W-:Y:S02]  /*14920*/  SEL R7, R19, RZ, !P5 ;  /* 0x000000ff13077207 */ /* 0x002fe40006800000 */
[----:B------:R-:W-:Y:S02]  /*14930*/  SEL R0, R0, RZ, !P5 ;  /* 0x000000ff00007207 */ /* 0x000fe40006800000 */
[----:B0-----:R-:W-:-:S13]  /*14940*/  ISETP.NE.AND P6, PT, R4, 0x1, PT ;  /* 0x000000010400780c */ /* 0x001fda0003fc5270 */
[----:B------:R-:W0:Y:S01]  /*14950*/  @P6 LDC R4, c[0x0][0x44c] ;  /* 0x00011300ff046b82 */ /* 0x000e220000000800 */
[----:B--2---:R-:W-:Y:S02]  /*14960*/  IMAD.MOV.U32 R3, RZ, RZ, R2 ;  /* 0x000000ffff037224 */ /* 0x004fe400078e0002 */
[----:B---3--:R-:W-:Y:S01]  /*14970*/  IMAD.MOV.U32 R2, RZ, RZ, R20 ;  /* 0x000000ffff027224 */ /* 0x008fe200078e0014 */
[----:B------:R-:W1:Y:S03]  /*14980*/  S2R R21, SR_TID.X ;  /* 0x0000000000157919 */ /* 0x000e660000002100 */
[----:B------:R-:W-:Y:S01]  /*14990*/  IMAD.WIDE.U32 R2, R18, UR4, R2 ;  /* 0x0000000412027c25 */ /* 0x000fe2000f8e0002 */
[----:B------:R-:W2:Y:S01]  /*149a0*/  S2R R20, SR_TID.X ;  /* 0x0000000000147919 */ /* 0x000ea20000002100 */
[----:B------:R-:W-:Y:S02]  /*149b0*/  ULDC.64 UR4, c[0x0][0x2e0] ;  /* 0x0000b80000047ab9 */ /* 0x000fe40000000a00 */
[----:B------:R-:W-:-:S02]  /*149c0*/  IMAD R0, R0, UR4, RZ ;  /* 0x0000000400007c24 */ /* 0x000fc4000f8e02ff */
[----:B------:R-:W-:Y:S02]  /*149d0*/  IMAD.IADD R3, R3, 0x1, R5 ;  /* 0x0000000103037824 */ /* 0x000fe400078e0205 */
[C---:B------:R-:W-:Y:S02]  /*149e0*/  IMAD R5, R7.reuse, UR5, R0 ;  /* 0x0000000507057c24 */ /* 0x040fe4000f8e0200 */
[----:B------:R-:W3:Y:S01]  /*149f0*/  @P6 LDC R0, c[0x0][0x450] ;  /* 0x00011400ff006b82 */ /* 0x000ee20000000800 */
[----:B------:R-:W-:Y:S01]  /*14a00*/  IMAD.WIDE.U32 R2, R7, UR4, R2 ;  /* 0x0000000407027c25 */ /* 0x000fe2000f8e0002 */
[----:B------:R-:W-:-:S03]  /*14a10*/  ULDC.64 UR4, c[0x0][0x2d0] ;  /* 0x0000b40000047ab9 */ /* 0x000fc60000000a00 */
[----:B------:R-:W-:Y:S02]  /*14a20*/  IMAD.IADD R3, R3, 0x1, R5 ;  /* 0x0000000103037824 */ /* 0x000fe400078e0205 */
[----:B-1----:R-:W-:Y:S01]  /*14a30*/  IMAD.SHL.U32 R21, R21, 0x10, RZ ;  /* 0x0000001015157824 */ /* 0x002fe200078e00ff */
[----:B--2---:R-:W-:-:S04]  /*14a40*/  LOP3.LUT R20, R20, 0x7f, RZ, 0xc0, !PT ;  /* 0x0000007f14147812 */ /* 0x004fc800078ec0ff */
[----:B------:R-:W-:Y:S02]  /*14a50*/  LOP3.LUT R21, R21, 0x70, RZ, 0xc0, !PT ;  /* 0x0000007015157812 */ /* 0x000fe400078ec0ff */
[----:B------:R-:W-:-:S04]  /*14a60*/  SHF.R.U32.HI R20, RZ, 0x3, R20 ;  /* 0x00000003ff147819 */ /* 0x000fc80000011614 */
[----:B------:R-:W-:-:S05]  /*14a70*/  LOP3.LUT R20, R20, R21, RZ, 0xfc, !PT ;  /* 0x0000001514147212 */ /* 0x000fca00078efcff */
[----:B------:R-:W-:-:S04]  /*14a80*/  IMAD.IADD R6, R20, 0x1, R27 ;  /* 0x0000000114067824 */ /* 0x000fc800078e021b */
[----:B0-----:R-:W-:-:S04]  /*14a90*/  @P6 IMAD.HI.U32 R5, R6, R4, RZ ;  /* 0x0000000406056227 */ /* 0x001fc800078e00ff */
[----:B------:R-:W-:Y:S01]  /*14aa0*/  IMAD.MOV.U32 R4, RZ, RZ, R6 ;  /* 0x000000ffff047224 */ /* 0x000fe200078e0006 */
[----:B---3--:R-:W-:Y:S02]  /*14ab0*/  @P6 SHF.R.U32.HI R4, RZ, R0, R5 ;  /* 0x00000000ff046219 */ /* 0x008fe40000011605 */
[----:B------:R-:W0:Y:S03]  /*14ac0*/  LDC R5, c[0x0][0x448] ;  /* 0x00011200ff057b82 */ /* 0x000e260000000800 */
[----:B------:R-:W-:Y:S01]  /*14ad0*/  IMAD.MOV R0, RZ, RZ, -R4 ;  /* 0x000000ffff007224 */ /* 0x000fe200078e0a04 */
[----:B------:R-:W1:Y:S01]  /*14ae0*/  S2R R20, SR_TID.X ;  /* 0x0000000000147919 */ /* 0x000e620000002100 */
[----:B------:R-:W-:-:S04]  /*14af0*/  IMAD.WIDE.U32 R2, R4, UR4, R2 ;  /* 0x0000000404027c25 */ /* 0x000fc8000f8e0002 */
[----:B0-----:R-:W-:Y:S01]  /*14b00*/  IMAD R0, R5, R0, R6 ;  /* 0x0000000005007224 */ /* 0x001fe200078e0206 */
        /* <DEDUP_REMOVED lines=14> */
[----:B------:R-:W-:Y:S02]  /*14bf0*/  LEA.HI.X R4, R2, UR5, R3, 0x1, P0 ;  /* 0x0000000502047c11 */ /* 0x000fe400080f0c03 */
[----:B------:R-:W-:Y:S01]  /*14c00*/  ISETP.GE.AND P0, PT, R30, UR4, PT ;  /* 0x000000041e007c0c */ /* 0x000fe2000bf06270 */
[----:B------:R-:W-:Y:S01]  /*14c10*/  UMOV UR4, 0xffffffff ;  /* 0xffffffff00047882 */ /* 0x000fe20000000000 */
[----:B-1----:R-:W-:-:S04]  /*14c20*/  LOP3.LUT R20, R20, 0x7f, RZ, 0xc0, !PT ;  /* 0x0000007f14147812 */ /* 0x002fc800078ec0ff */
[----:B------:R-:W-:Y:S01]  /*14c30*/  SHF.R.U32.HI R9, RZ, 0x3, R20 ;  /* 0x00000003ff097819 */ /* 0x000fe20000011614 */
[----:B----4-:R-:W-:Y:S06]  /*14c40*/  BRA.DIV UR4, `(.L_x_7995) ;  /* 0x0000003e04c07947 */ /* 0x010fec000b800000 */
[----:B------:R-:W0:Y:S01]  /*14c50*/  SHFL.IDX PT, R14, R0, RZ, 0x181f ;  /* 0x00181fff000e7589 */ /* 0x000e2200000e0000 */
[----:B------:R-:W-:Y:S02]  /*14c60*/  IMAD R31, R31, R5, RZ ;  /* 0x000000051f1f7224 */ /* 0x000fe400078e02ff */
        /* <DEDUP_REMOVED lines=8> */
[----:B-----5:R-:W-:Y:S04]  /*14cf0*/  @!P2 LDGSTS.E.BYPASS.LTC128B.128 [R8+0x10400], desc[UR54][R2.64], !P0 ;  /* 0x104000000208afae */ /* 0x020fe8000c101d76 */
        /* <DEDUP_REMOVED lines=60> */
[----:B0-----:R1:W-:Y:S02]  /*150c0*/  @!P2 LDGSTS.E.BYPASS.LTC128B.128 [R8+0x17400], desc[UR54][R2.64+0x80], !P1 ;  /* 0x174000800208afae */ /* 0x0013e4000c901d76 */
.L_x_8090:
        /* <DEDUP_REMOVED lines=11> */
.L_x_7997:
[----:B------:R-:W-:Y:S05]  /*15180*/  BSYNC B0 ;  /* 0x0000000000007941 */ /* 0x000fea0003800000 */
.L_x_7996:
[----:B------:R-:W-:Y:S01]  /*15190*/  NOP ;  /* 0x0000000000007918 */ /* 0x000fe20000000000 */
[----:B------:R-:W-:-:S13]  /*151a0*/  PLOP3.LUT P0, PT, PT, PT, PT, 0x80, 0x0 ;  /* 0x000000000000781c */ /* 0x000fda0003f0f070 */
.L_x_7998:
        /* <DEDUP_REMOVED lines=14> */
[----:B0-----:R-:W3:Y:S01]  /*15290*/  LDL.LU R2, [R1+0x10] ;  /* 0x0000100001027983 */ /* 0x001ee20000300800 */
[----:B------:R0:W-:Y:S01]  /*152a0*/  SYNCS.ARRIVE.TRANS64.A1T0 RZ, [R22+URZ+0x28800], RZ ;  /* 0x028800ff16ff79a7 */ /* 0x0001e2000810003f */
[----:B------:R-:W-:Y:S01]  /*152b0*/  BSSY B0, `(.L_x_7999) ;  /* 0x0000005000007945 */ /* 0x000fe20003800000 */
[----:B------:R-:W1:Y:S01]  /*152c0*/  SYNCS.PHASECHK.TRANS64.TRYWAIT P1, [R22+URZ+0x28820], R3 ;  /* 0x02882003160075a7 */ /* 0x000e62000802017f */
[----:B---3--:R-:W-:-:S05]  /*152d0*/  VIADD R6, R2, 0xfffffffe ;  /* 0xfffffffe02067836 */ /* 0x008fca0000000000 */
[----:B------:R-:W-:Y:S01]  /*152e0*/  ISETP.GE.AND P0, PT, R6, R36, PT ;  /* 0x000000240600720c */ /* 0x000fe20003f06270 */
[----:B01----:R-:W-:-:S12]  /*152f0*/  @!P1 BRA `(.L_x_8000) ;  /* 0x0000004000949947 */ /* 0x003fd80003800000 */
.L_x_8091:
[----:B------:R-:W-:Y:S05]  /*15300*/  BSYNC B0 ;  /* 0x0000000000007941 */ /* 0x000fea0003800000 */
.L_x_7999:
[----:B------:R-:W-:Y:S04]  /*15310*/  BSSY B0, `(.L_x_8001) ;  /* 0x000010d000007945 */ /* 0x000fe80003800000 */
[----:B------:R-:W-:Y:S05]  /*15320*/  @!P0 BRA `(.L_x_8002) ;  /* 0x00000010002c8947 */ /* 0x000fea0003800000 */
[----:B------:R-:W-:Y:S01]  /*15330*/  ULDC UR4, c[0x0][0x2f4] ;  /* 0x0000bd0000047ab9 */ /* 0x000fe20000000800 */
[----:B------:R-:W-:Y:S01]  /*15340*/  IMAD.MOV.U32 R20, RZ, RZ, R28 ;  /* 0x000000ffff147224 */ /* 0x000fe200078e001c */
[----:B------:R-:W-:Y:S01]  /*15350*/  ISETP.GE.AND P2, PT, R30, UR4, PT ;  /* 0x000000041e007c0c */ /* 0x000fe2000bf46270 */
[----:B------:R-:W-:Y:S01]  /*15360*/  IMAD.MOV.U32 R10, RZ, RZ, R24 ;  /* 0x000000ffff0a7224 */ /* 0x000fe200078e0018 */
[----:B------:R-:W-:Y:S01]  /*15370*/  ISETP.GE.AND P1, PT, R29, UR4, PT ;  /* 0x000000041d007c0c */ /* 0x000fe2000bf26270 */
[----:B------:R-:W-:-:S12]  /*15380*/  IMAD.MOV.U32 R31, RZ, RZ, R25 ;  /* 0x000000ffff1f7224 */ /* 0x000fd800078e0019 */
.L_x_8015:
[----:B------:R-:W3:Y:S01]  /*15390*/  LDL R4, [R1] ;  /* 0x0000000001047983 */ /* 0x000ee20000100800 */
[----:B0-----:R-:W0:Y:S01]  /*153a0*/  LDC R3, c[0x0][0x430] ;  /* 0x00010c00ff037b82 */ /* 0x001e220000000800 */
[----:B------:R-:W1:Y:S01]  /*153b0*/  S2R R2, SR_TID.X ;  /* 0x0000000000027919 */ /* 0x000e620000002100 */
[----:B0-----:R-:W-:Y:S02]  /*153c0*/  ISETP.NE.AND P0, PT, R3, 0x1, PT ;  /* 0x000000010300780c */ /* 0x001fe40003f05270 */
[C---:B-1----:R-:W-:Y:S01]  /*153d0*/  LOP3.LUT R0, R2.reuse, 0x7f, RZ, 0xc0, !PT ;  /* 0x0000007f02007812 */ /* 0x042fe200078ec0ff */
[----:B------:R-:W-:-:S10]  /*153e0*/  IMAD.SHL.U32 R5, R2, 0x10, RZ ;  /* 0x0000001002057824 */ /* 0x000fd400078e00ff */
[----:B------:R-:W0:Y:S08]  /*153f0*/  @P0 LDC R3, c[0x0][0x438] ;  /* 0x00010e00ff030b82 */ /* 0x000e300000000800 */
[----:B------:R-:W1:Y:S01]  /*15400*/  @P0 LDC R2, c[0x0][0x434] ;  /* 0x00010d00ff020b82 */ /* 0x000e620000000800 */
[----:B------:R-:W-:Y:S02]  /*15410*/  SHF.R.U32.HI R0, RZ, 0x3, R0 ;  /* 0x00000003ff007819 */ /* 0x000fe40000011600 */
[----:B------:R-:W-:-:S03]  /*15420*/  LOP3.LUT R5, R5, 0x70, RZ, 0xc0, !PT ;  /* 0x0000007005057812 */ /* 0x000fc600078ec0ff */
[----:B------:R-:W-:-:S05]  /*15430*/  IMAD R0, R6, 0x80, R0 ;  /* 0x0000008006007824 */ /* 0x000fca00078e0200 */
[----:B------:R-:W-:Y:S01]  /*15440*/  IADD3 R7, R5, R0, R37 ;  /* 0x0000000005077210 */ /* 0x000fe20007ffe025 */
[----:B------:R-:W-:Y:S05]  /*15450*/  YIELD ;  /* 0x0000000000007946 */ /* 0x000fea0003800000 */
[----:B------:R-:W-:Y:S01]  /*15460*/  IMAD.MOV.U32 R8, RZ, RZ, R7 ;  /* 0x000000ffff087224 */ /* 0x000fe200078e0007 */
[----:B------:R-:W-:Y:S01]  /*15470*/  ULDC.64 UR4, c[0x0][0x428] ;  /* 0x00010a0000047ab9 */ /* 0x000fe20000000a00 */
[----:B-1----:R-:W-:-:S05]  /*15480*/  @P0 IMAD.HI.U32 R0, R7, R2, RZ ;  /* 0x0000000207000227 */ /* 0x002fca00078e00ff */
[----:B0-----:R-:W-:-:S04]  /*15490*/  @P0 SHF.R.U32.HI R8, RZ, R3, R0 ;  /* 0x00000003ff080219 */ /* 0x001fc80000011600 */
[--C-:B------:R-:W-:Y:S01]  /*154a0*/  SHF.R.S32.HI R3, RZ, 0x1f, R8.reuse ;  /* 0x0000001fff037819 */ /* 0x100fe20000011408 */
[----:B------:R-:W-:-:S04]  /*154b0*/  IMAD.MOV.U32 R2, RZ, RZ, R8 ;  /* 0x000000ffff027224 */ /* 0x000fc800078e0008 */
[----:B------:R-:W-:-:S04]  /*154c0*/  IMAD.WIDE.U32 R2, R33, UR4, R2 ;  /* 0x0000000421027c25 */ /* 0x000fc8000f8e0002 */
[----:B---3--:R-:W-:-:S04]  /*154d0*/  IMAD R0, R4, UR4, RZ ;  /* 0x0000000404007c24 */ /* 0x008fc8000f8e02ff */
[----:B------:R-:W-:Y:S01]  /*154e0*/  IMAD R5, R33, UR5, R0 ;  /* 0x0000000521057c24 */ /* 0x000fe2000f8e0200 */
[----:B------:R-:W-:Y:S02]  /*154f0*/  ULDC.64 UR4, c[0x0][0x418] ;  /* 0x0001060000047ab9 */ /* 0x000fe40000000a00 */
[----:B------:R-:W-:Y:S01]  /*15500*/  LEA R4, P0, R2, UR4, 0x2 ;  /* 0x0000000402047c11 */ /* 0x000fe2000f8010ff */
[----:B------:R-:W-:Y:S01]  /*15510*/  IMAD.IADD R3, R5, 0x1, R3 ;  /* 0x0000000105037824 */ /* 0x000fe200078e0203 */
[----:B------:R-:W-:-:S04]  /*15520*/  ULDC UR4, c[0x0][0x430] ;  /* 0x00010c0000047ab9 */ /* 0x000fc80000000800 */
[----:B------:R-:W-:-:S05]  /*15530*/  LEA.HI.X R5, R2, UR5, R3, 0x2, P0 ;  /* 0x0000000502057c11 */ /* 0x000fca00080f1403 */
[----:B------:R0:W3:Y:S01]  /*15540*/  LDG.E R0, desc[UR54][R4.64] ;  /* 0x0000003604007981 */ /* 0x0000e2000c1e1900 */
[----:B------:R-:W-:Y:S02]  /*15550*/  IMAD.U32 R9, RZ, RZ, UR36 ;  /* 0x00000024ff097e24 */ /* 0x000fe4000f8e00ff */
[----:B------:R-:W-:-:S03]  /*15560*/  VIADD R24, R10, 0x1 ;  /* 0x000000010a187836 */ /* 0x000fc60000000000 */
[----:B------:R-:W-:Y:S01]  /*15570*/  ISETP.NE.AND P3, PT, R9, 0x3, PT ;  /* 0x000000030900780c */ /* 0x000fe20003f65270 */
[----:B------:R-:W-:Y:S01]  /*15580*/  IMAD.MOV R2, RZ, RZ, -R8 ;  /* 0x000000ffff027224 */ /* 0x000fe200078e0a08 */
[----:B------:R-:W-:-:S03]  /*15590*/  ISETP.NE.AND P0, PT, R24, 0x2, PT ;  /* 0x000000021800780c */ /* 0x000fc60003f05270 */
[----:B0-----:R-:W-:Y:S01]  /*155a0*/  IMAD R4, R2, UR4, R7 ;  /* 0x0000000402047c24 */ /* 0x001fe2000f8e0207 */
[----:B------:R-:W-:Y:S01]  /*155b0*/  SEL R28, RZ, 0x1, P0 ;  /* 0x00000001ff1c7807 */ /* 0x000fe20000000000 */
[----:B------:R-:W-:Y:S01]  /*155c0*/  IMAD.MOV.U32 R25, RZ, RZ, R6 ;  /* 0x000000ffff197224 */ /* 0x000fe200078e0006 */
[----:B------:R-:W-:Y:S02]  /*155d0*/  SEL R24, R24, RZ, P0 ;  /* 0x000000ff18187207 */ /* 0x000fe40000000000 */
[----:B------:R-:W-:Y:S02]  /*155e0*/  LOP3.LUT R28, R20, R28, RZ, 0x3c, !PT ;  /* 0x0000001c141c7212 */ /* 0x000fe400078e3cff */
[----:B---3--:R-:W-:Y:S01]  /*155f0*/  SHF.R.S32.HI R27, RZ, 0x1f, R0 ;  /* 0x0000001fff1b7819 */ /* 0x008fe20000011400 */
[----:B------:R-:W-:Y:S06]  /*15600*/  @!P3 BRA `(.L_x_8003) ;  /* 0x000000000004b947 */ /* 0x000fec0003800000 */
[----:B------:R-:W-:Y:S01]  /*15610*/  BPT.TRAP 0x1 ;  /* 0x000000040000795c */ /* 0x000fe20000300000 */
.L_x_8003:
[----:B------:R-:W-:Y:S01]  /*15620*/  IMAD R6, R24, 0x8, R22 ;  /* 0x0000000818067824 */ /* 0x000fe200078e0216 */
[----:B------:R-:W-:Y:S01]  /*15630*/  SHF.L.U32 R3, R28, 0x1f, RZ ;  /* 0x0000001f1c037819 */ /* 0x000fe200000006ff */
[----:B------:R-:W-:Y:S03]  /*15640*/  BSSY B1, `(.L_x_8004) ;  /* 0x0000003000017945 */ /* 0x000fe60003800000 */
[----:B------:R-:W0:Y:S02]  /*15650*/  SYNCS.PHASECHK.TRANS64.TRYWAIT P0, [R6+URZ+0x28840], R3 ;  /* 0x02884003060075a7 */ /* 0x000e24000800017f */
[----:B0-----:R-:W-:Y:S05]  /*15660*/  @!P0 BRA `(.L_x_8005) ;  /* 0x0000003c00cc8947 */ /* 0x001fea0003800000 */
.L_x_8092:
[----:B------:R-:W-:Y:S05]  /*15670*/  BSYNC B1 ;  /* 0x0000000000017941 */ /* 0x000fea0003800000 */
.L_x_8004:
        /* <DEDUP_REMOVED lines=71> */
.L_x_8110:
        /* <DEDUP_REMOVED lines=9> */
.L_x_8007:
        /* <DEDUP_REMOVED lines=11> */
.L_x_8008:
[----:B------:R1:W-:Y:S01]  /*15c30*/  SYNCS.ARRIVE.TRANS64.A1T0 RZ, [R6+URZ+0x28830], RZ ;  /* 0x028830ff06ff79a7 */ /* 0x0003e2000810003f */
[----:B------:R-:W-:Y:S05]  /*15c40*/  @!P4 BRA `(.L_x_8009) ;  /* 0x000000000004c947 */ /* 0x000fea0003800000 */
[----:B------:R-:W-:Y:S01]  /*15c50*/  BPT.TRAP 0x1 ;  /* 0x000000040000795c */ /* 0x000fe20000300000 */
.L_x_8009:
[----:B------:R-:W-:Y:S01]  /*15c60*/  SHF.L.U32 R2, R20, 0x1f, RZ ;  /* 0x0000001f14027819 */ /* 0x000fe200000006ff */
[----:B-1----:R-:W-:Y:S01]  /*15c70*/  IMAD R6, R10, 0x8, R22 ;  /* 0x000000080a067824 */ /* 0x002fe200078e0216 */
[----:B------:R-:W-:Y:S03]  /*15c80*/  BSSY B1, `(.L_x_8010) ;  /* 0x0000003000017945 */ /* 0x000fe60003800000 */
[----:B------:R-:W1:Y:S02]  /*15c90*/  SYNCS.PHASECHK.TRANS64.TRYWAIT P0, [R6+URZ+0x28860], R2 ;  /* 0x02886002060075a7 */ /* 0x000e64000800017f */
[----:B-1----:R-:W-:Y:S05]  /*15ca0*/  @!P0 BRA `(.L_x_8011) ;  /* 0x00000040009c8947 */ /* 0x002fea0003800000 */
.L_x_8111:
[----:B------:R-:W-:Y:S05]  /*15cb0*/  BSYNC B1 ;  /* 0x0000000000017941 */ /* 0x000fea0003800000 */
.L_x_8010:
[----:B------:R-:W3:Y:S01]  /*15cc0*/  S2R R3, SR_TID.X ;  /* 0x0000000000037919 */ /* 0x000ee20000002100 */
[----:B------:R-:W-:Y:S01]  /*15cd0*/  UMOV UR4, 0xffffffff ;  /* 0xffffffff00047882 */ /* 0x000fe20000000000 */
[----:B------:R-:W-:Y:S02]  /*15ce0*/  IMAD R8, R31, -0x80, R35 ;  /* 0xffffff801f087824 */ /* 0x000fe400078e0223 */
[----:B0-----:R-:W-:Y:S01]  /*15cf0*/  IMAD R7, R10, 0x4000, R34 ;  /* 0x000040000a077824 */ /* 0x001fe200078e0222 */
[----:B---3--:R-:W-:-:S04]  /*15d00*/  LOP3.LUT R3, R3, 0x7f, RZ, 0xc0, !PT ;  /* 0x0000007f03037812 */ /* 0x008fc800078ec0ff */
[----:B------:R-:W-:-:S05]  /*15d10*/  SHF.R.U32.HI R3, RZ, 0x3, R3 ;  /* 0x00000003ff037819 */ /* 0x000fca0000011603 */
[----:B------:R-:W-:Y:S01]  /*15d20*/  IMAD.IADD R8, R8, 0x1, -R3 ;  /* 0x0000000108087824 */ /* 0x000fe200078e0a03 */
[----:B------:R-:W-:Y:S06]  /*15d30*/  BRA.DIV UR4, `(.L_x_8012) ;  /* 0x00000042048c7947 */ /* 0x000fec000b800000 */
[----:B-1----:R-:W0:Y:S01]  /*15d40*/  SHFL.IDX PT, R2, R17, RZ, 0x181f ;  /* 0x00181fff11027589 */ /* 0x002e2200000e0000 */
[----:B------:R-:W-:-:S03]  /*15d50*/  IMAD R7, R7, 0x2, R22 ;  /* 0x0000000207077824 */ /* 0x000fc600078e0216 */
[----:B------:R-:W1:Y:S04]  /*15d60*/  SHFL.IDX PT, R3, R23, RZ, 0x181f ;  /* 0x00181fff17037589 */ /* 0x000e6800000e0000 */
[----:B--2---:R-:W-:Y:S01]  /*15d70*/  SHFL.IDX PT, R14, R17, 0x7, 0x181f ;  /* 0x00f81f00110e7f89 */ /* 0x004fe200000e0000 */
        /* <DEDUP_REMOVED lines=55> */
.L_x_8129:
        /* <DEDUP_REMOVED lines=29> */
.L_x_8013:
        /* <DEDUP_REMOVED lines=11> */
.L_x_8014:
[C---:B------:R-:W-:Y:S01]  /*16370*/  ISETP.GT.AND P0, PT, R25.reuse, R36, PT ;  /* 0x000000241900720c */ /* 0x040fe20003f04270 */
[----:B------:R0:W-:Y:S01]  /*16380*/  SYNCS.ARRIVE.TRANS64.A1T0 RZ, [R6+URZ+0x28850], RZ ;  /* 0x028850ff06ff79a7 */ /* 0x0001e2000810003f */
[----:B------:R-:W-:Y:S02]  /*16390*/  IMAD.MOV.U32 R20, RZ, RZ, R28 ;  /* 0x000000ffff147224 */ /* 0x000fe400078e001c */
[----:B------:R-:W-:Y:S02]  /*163a0*/  IMAD.MOV.U32 R10, RZ, RZ, R24 ;  /* 0x000000ffff0a7224 */ /* 0x000fe400078e0018 */
[----:B------:R-:W-:Y:S02]  /*163b0*/  IMAD.MOV.U32 R31, RZ, RZ, R25 ;  /* 0x000000ffff1f7224 */ /* 0x000fe400078e0019 */
[----:B0-----:R-:W-:-:S05]  /*163c0*/  VIADD R6, R25, 0xffffffff ;  /* 0xffffffff19067836 */ /* 0x001fca0000000000 */
[----:B------:R-:W-:Y:S05]  /*163d0*/  @P0 BRA `(.L_x_8015) ;  /* 0xffffffec00ec0947 */ /* 0x000fea000383ffff */
.L_x_8002:
[----:B------:R-:W-:Y:S05]  /*163e0*/  BSYNC B0 ;  /* 0x0000000000007941 */ /* 0x000fea0003800000 */
.L_x_8001:
        /* <DEDUP_REMOVED lines=17> */
.L_x_8017:
[----:B------:R-:W-:Y:S05]  /*16500*/  BSYNC B0 ;  /* 0x0000000000007941 */ /* 0x000fea0003800000 */
.L_x_8016:
[----:B------:R-:W-:-:S05]  /*16510*/  IMAD.U32 R0, RZ, RZ, UR36 ;  /* 0x00000024ff007e24 */ /* 0x000fca000f8e00ff */
[----:B------:R-:W-:-:S13]  /*16520*/  ISETP.NE.AND P0, PT, R0, 0x3, PT ;  /* 0x000000030000780c */ /* 0x000fda0003f05270 */
[----:B------:R-:W-:Y:S05]  /*16530*/  @!P0 BRA `(.L_x_8018) ;  /* 0x0000000000048947 */ /* 0x000fea0003800000 */
[----:B------:R-:W-:Y:S01]  /*16540*/  BPT.TRAP 0x1 ;  /* 0x000000040000795c */ /* 0x000fe20000300000 */
.L_x_8018:
[----:B------:R-:W-:Y:S01]  /*16550*/  IMAD R0, R24, 0x8, R22 ;  /* 0x0000000818007824 */ /* 0x000fe200078e0216 */
[----:B0-----:R-:W-:Y:S01]  /*16560*/  SHF.L.U32 R3, R28, 0x1f, RZ ;  /* 0x0000001f1c037819 */ /* 0x001fe200000006ff */
[----:B------:R-:W-:Y:S01]  /*16570*/  BSSY B0, `(.L_x_8019) ;  /* 0x0000004000007945 */ /* 0x000fe20003800000 */
[----:B------:R-:W-:Y:S02]  /*16580*/  IMAD R6, R25, -0x80, R35 ;  /* 0xffffff8019067824 */ /* 0x000fe400078e0223 */
[----:B------:R-:W0:Y:S02]  /*16590*/  SYNCS.PHASECHK.TRANS64.TRYWAIT P0, [R0+URZ+0x28860], R3 ;  /* 0x02886003000075a7 */ /* 0x000e24000800017f */
[----:B0-----:R-:W-:Y:S05]  /*165a0*/  @!P0 BRA `(.L_x_8020) ;  /* 0x0000004000f88947 */ /* 0x001fea0003800000 */
.L_x_8130:
[----:B------:R-:W-:Y:S05]  /*165b0*/  BSYNC B0 ;  /* 0x0000000000007941 */ /* 0x000fea0003800000 */
.L_x_8019:
        /* <DEDUP_REMOVED lines=20> */
[----:B------:R-:W1:Y:S02]  /*16700*/  SHFL.IDX PT, R14, R17, 0x2, 0x181f ;  /* 0x00581f00110e7f89 */ /* 0x000e6400000e0000 */
[----:B0-----:R-:W-:-:S05]  /*16710*/  IMAD.X R3, RZ, RZ, R3, P4 ;  /* 0x000000ffff037224 */ /* 0x001fca00020e0603 */
        /* <DEDUP_REMOVED lines=48> */
.L_x_8148:
        /* <DEDUP_REMOVED lines=11> */
.L_x_8022:
        /* <DEDUP_REMOVED lines=11> */
.L_x_8023:
[----:B------:R0:W-:Y:S01]  /*16b80*/  SYNCS.ARRIVE.TRANS64.A1T0 RZ, [R0+URZ+0x28850], RZ ;  /* 0x028850ff00ff79a7 */ /* 0x0001e2000810003f */
[----:B------:R-:W-:-:S05]  /*16b90*/  VIADD R24, R24, 0x1 ;  /* 0x0000000118187836 */ /* 0x000fca0000000000 */
[----:B------:R-:W-:-:S04]  /*16ba0*/  ISETP.NE.AND P0, PT, R24, 0x2, PT ;  /* 0x000000021800780c */ /* 0x000fc80003f05270 */
[----:B------:R-:W-:Y:S02]  /*16bb0*/  SEL R3, RZ, 0x1, P0 ;  /* 0x00000001ff037807 */ /* 0x000fe40000000000 */
[----:B------:R-:W-:Y:S02]  /*16bc0*/  SEL R24, R24, RZ, P0 ;  /* 0x000000ff18187207 */ /* 0x000fe40000000000 */
[----:B0-----:R-:W-:-:S07]  /*16bd0*/  LOP3.LUT R28, R28, R3, RZ, 0x3c, !PT ;  /* 0x000000031c1c7212 */ /* 0x001fce00078e3cff */
.L_x_7980:
[----:B------:R-:W-:Y:S05]  /*16be0*/  BSYNC B7 ;  /* 0x0000000000077941 */ /* 0x000fea0003800000 */
.L_x_7978:
        /* <DEDUP_REMOVED lines=11> */
.L_x_8024:
        /* <DEDUP_REMOVED lines=36> */
.L_x_8158:
[----:B------:R-:W-:Y:S02]  /*16ee0*/  ULDC UR4, c[0x0][0xc38] ;  /* 0x00030e0000047ab9 */ /* 0x000fe40000000800 */
[----:B------:R-:W-:-:S04]  /*16ef0*/  IMAD.U32 R7, RZ, RZ, UR4 ;  /* 0x00000004ff077e24 */ /* 0x000fc8000f8e00ff */
[----:B--2---:R-:W-:-:S04]  /*16f00*/  IMAD R3, R14, R7, RZ ;  /* 0x000000070e037224 */ /* 0x004fc800078e02ff */
[----:B------:R-:W-:-:S05]  /*16f10*/  IMAD.IADD R8, R0, 0x1, R3 ;  /* 0x0000000100087824 */ /* 0x000fca00078e0203 */
[----:B------:R-:W-:-:S13]  /*16f20*/  ISETP.GT.AND P6, PT, R8, R5, PT ;  /* 0x000000050800720c */ /* 0x000fda0003fc4270 */
[----:B------:R-:W-:Y:S05]  /*16f30*/  @P6 BRA `(.L_x_8027) ;  /* 0x00000000009c6947 */ /* 0x000fea0003800000 */
.L_x_8032:
        /* <DEDUP_REMOVED lines=14> */
.L_x_8030:
[----:B------:R-:W-:Y:S05]  /*17020*/  BSYNC B0 ;  /* 0x0000000000007941 */ /* 0x000fea0003800000 */
.L_x_8029:
[----:B------:R-:W-:-:S03]  /*17030*/  UMOV UR4, 0xffffffff ;  /* 0xffffffff00047882 */ /* 0x000fc60000000000 */
[----:B------:R-:W-:Y:S05]  /*17040*/  BRA.DIV UR4, `(.L_x_8031) ;  /* 0x0000004a04047947 */ /* 0x000fea000b800000 */
[----:B-----5:R-:W3:Y:S02]  /*17050*/  SHFL.UP PT, R14, R4, 0x1, RZ ;  /* 0x04200000040e7989 */ /* 0x020ee400000e00ff */
[----:B---3--:R-:W-:-:S05]  /*17060*/  SEL R13, R14, RZ, P1 ;  /* 0x000000ff0e0d7207 */ /* 0x008fca0000800000 */
[----:B------:R-:W-:-:S05]  /*17070*/  IMAD.IADD R13, R4, 0x1, R13 ;  /* 0x00000001040d7824 */ /* 0x000fca00078e020d */
[----:B------:R-:W3:Y:S02]  /*17080*/  SHFL.UP PT, R14, R13, 0x2, RZ ;  /* 0x044000000d0e7989 */ /* 0x000ee400000e00ff */
        /* <DEDUP_REMOVED lines=12> */
.L_x_8166:
[----:B------:R-:W-:Y:S02]  /*17150*/  ULDC UR4, c[0x0][0xc38] ;  /* 0x00030e0000047ab9 */ /* 0x000fe40000000800 */
[----:B------:R-:W-:-:S04]  /*17160*/  IMAD.U32 R7, RZ, RZ, UR4 ;  /* 0x00000004ff077e24 */ /* 0x000fc8000f8e00ff */
[----:B--2---:R-:W-:-:S04]  /*17170*/  IMAD R3, R14, R7, RZ ;  /* 0x000000070e037224 */ /* 0x004fc800078e02ff */
[----:B------:R-:W-:-:S05]  /*17180*/  IMAD.IADD R8, R3, 0x1, R8 ;  /* 0x0000000103087824 */ /* 0x000fca00078e0208 */
[----:B------:R-:W-:-:S13]  /*17190*/  ISETP.GT.AND P6, PT, R8, R5, PT ;  /* 0x000000050800720c */ /* 0x000fda0003fc4270 */
[----:B------:R-:W-:Y:S05]  /*171a0*/  @!P6 BRA `(.L_x_8032) ;  /* 0xfffffffc0064e947 */ /* 0x000fea000383ffff */
.L_x_8027:
        /* <DEDUP_REMOVED lines=8> */
.L_x_8170:
[----:B------:R-:W-:Y:S01]  /*17230*/  ISETP.NE.AND P0, PT, R0, RZ, PT ;  /* 0x000000ff0000720c */ /* 0x000fe20003f05270 */
[----:B------:R-:W-:-:S12]  /*17240*/  IMAD.MOV.U32 R14, RZ, RZ, RZ ;  /* 0x000000ffff0e7224 */ /* 0x000fd800078e00ff */
[----:B------:R-:W-:Y:S05]  /*17250*/  @!P0 BRA `(.L_x_8034) ;  /* 0x0000000000108947 */ /* 0x000fea0003800000 */
[----:B------:R-:W-:Y:S01]  /*17260*/  UMOV UR4, 0xffffffff ;  /* 0xffffffff00047882 */ /* 0x000fe20000000000 */
[----:B------:R-:W-:Y:S02]  /*17270*/  VIADD R12, R8, 0xffffffff ;  /* 0xffffffff080c7836 */ /* 0x000fe40000000000 */
[----:B------:R-:W-:Y:S05]  /*17280*/  BRA.DIV UR4, `(.L_x_8035) ;  /* 0x0000004a04787947 */ /* 0x000fea000b800000 */
[----:B------:R4:W0:Y:S02]  /*17290*/  SHFL.IDX PT, R14, R6, R12, 0x1f ;  /* 0x00001f0c060e7589 */ /* 0x00082400000e0000 */
.L_x_8034:
[----:B------:R-:W5:Y:S01]  /*172a0*/  LDC.64 R2, c[0x0][0xc90] ;  /* 0x00032400ff027b82 */ /* 0x000f620000000a00 */
[----:B------:R-:W-:-:S04]  /*172b0*/  IMAD.IADD R19, R8, 0x1, R19 ;  /* 0x0000000108137824 */ /* 0x000fc800078e0213 */
[----:B-----5:R-:W-:-:S05]  /*172c0*/  IMAD.WIDE R2, R19, 0x4, R2 ;  /* 0x0000000413027825 */ /* 0x020fca00078e0202 */
[----:B-1--4-:R1:W3:Y:S01]  /*172d0*/  LDG.E R6, desc[UR54][R2.64] ;  /* 0x0000003602067981 */ /* 0x0122e2000c1e1900 */
[----:B0-----:R-:W-:-:S04]  /*172e0*/  IMAD R16, R14, R7, R16 ;  /* 0x000000070e107224 */ /* 0x001fc800078e0210 */
[----:B------:R-:W-:Y:S02]  /*172f0*/  IMAD.IADD R5, R5, 0x1, -R16 ;  /* 0x0000000105057824 */ /* 0x000fe400078e0a10 */
[----:B-1----:R-:W-:Y:S02]  /*17300*/  IMAD.MOV.U32 R2, RZ, RZ, RZ ;  /* 0x000000ffff027224 */ /* 0x002fe400078e00ff */
[----:B---3--:R-:W-:-:S05]  /*17310*/  IMAD R0, R4, R6, RZ ;  /* 0x0000000604007224 */ /* 0x008fca00078e02ff */
[----:B--2---:R-:W-:-:S04]  /*17320*/  IABS R8, R0 ;  /* 0x0000000000087213 */ /* 0x004fc80000000000 */
[----:B------:R-:W0:Y:S08]  /*17330*/  I2F.RP R9, R8 ;  /* 0x0000000800097306 */ /* 0x000e300000209400 */
[----:B0-----:R-:W0:Y:S02]  /*17340*/  MUFU.RCP R9, R9 ;  /* 0x0000000900097308 */ /* 0x001e240000001000 */
[----:B0-----:R-:W-:Y:S01]  /*17350*/  VIADD R10, R9, 0xffffffe ;  /* 0x0ffffffe090a7836 */ /* 0x001fe20000000000 */
[----:B------:R-:W-:-:S05]  /*17360*/  IABS R9, R0 ;  /* 0x0000000000097213 */ /* 0x000fca0000000000 */
[----:B------:R-:W0:Y:S01]  /*17370*/  F2I.FTZ.U32.TRUNC.NTZ R3, R10 ;  /* 0x0000000a00037305 */ /* 0x000e22000021f000 */
[----:B------:R-:W-:Y:S02]  /*17380*/  IMAD.MOV R9, RZ, RZ, -R9 ;  /* 0x000000ffff097224 */ /* 0x000fe400078e0a09 */
[----:B0-----:R-:W-:-:S04]  /*17390*/  IMAD.MOV R11, RZ, RZ, -R3 ;  /* 0x000000ffff0b7224 */ /* 0x001fc800078e0a03 */
[----:B------:R-:W-:-:S04]  /*173a0*/  IMAD R11, R11, R8, RZ ;  /* 0x000000080b0b7224 */ /* 0x000fc800078e02ff */
[----:B------:R-:W-:Y:S01]  /*173b0*/  IMAD.HI.U32 R2, R3, R11, R2 ;  /* 0x0000000b03027227 */ /* 0x000fe200078e0002 */
[----:B------:R-:W-:-:S05]  /*173c0*/  IABS R3, R5 ;  /* 0x0000000500037213 */ /* 0x000fca0000000000 */
        /* <DEDUP_REMOVED lines=17> */
[----:B------:R-:W-:-:S04]  /*174e0*/  VIADDMNMX R6, R3, R7, R6, PT ;  /* 0x0000000703067246 */ /* 0x000fc80003800106 */
[----:B------:R-:W-:-:S04]  /*174f0*/  IABS R7, R6 ;  /* 0x0000000600077213 */ /* 0x000fc80000000000 */
[----:B------:R-:W0:Y:S08]  /*17500*/  I2F.RP R9, R7 ;  /* 0x0000000700097306 */ /* 0x000e300000209400 */
[----:B0-----:R-:W0:Y:S02]  /*17510*/  MUFU.RCP R9, R9 ;  /* 0x0000000900097308 */ /* 0x001e240000001000 */
[----:B0-----:R-:W-:-:S06]  /*17520*/  VIADD R3, R9, 0xffffffe ;  /* 0x0ffffffe09037836 */ /* 0x001fcc0000000000 */
[----:B------:R-:W0:Y:S02]  /*17530*/  F2I.FTZ.U32.TRUNC.NTZ R3, R3 ;  /* 0x0000000300037305 */ /* 0x000e24000021f000 */
[----:B0-----:R-:W-:-:S04]  /*17540*/  IMAD.MOV R0, RZ, RZ, -R3 ;  /* 0x000000ffff007224 */ /* 0x001fc800078e0a03 */
[----:B------:R-:W-:Y:S01]  /*17550*/  IMAD R5, R0, R7, RZ ;  /* 0x0000000700057224 */ /* 0x000fe200078e02ff */
[----:B------:R-:W-:-:S03]  /*17560*/  IABS R0, R6 ;  /* 0x0000000600007213 */ /* 0x000fc60000000000 */
[----:B------:R-:W-:Y:S01]  /*17570*/  IMAD.HI.U32 R2, R3, R5, R2 ;  /* 0x0000000503027227 */ /* 0x000fe200078e0002 */
[----:B------:R-:W-:-:S03]  /*17580*/  IABS R5, R11 ;  /* 0x0000000b00057213 */ /* 0x000fc60000000000 */
[----:B------:R-:W-:Y:S02]  /*17590*/  IMAD.MOV R0, RZ, RZ, -R0 ;  /* 0x000000ffff007224 */ /* 0x000fe400078e0a00 */
[----:B------:R-:W-:-:S04]  /*175a0*/  IMAD.HI.U32 R2, R2, R5, RZ ;  /* 0x0000000502027227 */ /* 0x000fc800078e00ff */
[----:B------:R-:W-:Y:S02]  /*175b0*/  IMAD R0, R2, R0, R5 ;  /* 0x0000000002007224 */ /* 0x000fe400078e0205 */
[----:B------:R-:W-:-:S03]  /*175c0*/  IMAD.IADD R3, R11, 0x1, R8 ;  /* 0x000000010b037824 */ /* 0x000fc600078e0208 */
        /* <DEDUP_REMOVED lines=15> */
.L_x_8028:
[----:B------:R-:W-:Y:S01]  /*176c0*/  UMOV UR4, URZ ;  /* 0x0000003f00047c82 */ /* 0x000fe20008000000 */
[----:B------:R-:W-:Y:S01]  /*176d0*/  UMOV UR5, URZ ;  /* 0x0000003f00057c82 */ /* 0x000fe20008000000 */
[----:B------:R-:W-:Y:S01]  /*176e0*/  ULDC UR6, c[0x0][0xc3c] ;  /* 0x00030f0000067ab9 */ /* 0x000fe20000000800 */
[----:B------:R-:W-:Y:S02]  /*176f0*/  IMAD.MOV.U32 R16, RZ, RZ, R5 ;  /* 0x000000ffff107224 */ /* 0x000fe400078e0005 */
[----:B------:R-:W-:Y:S02]  /*17700*/  IMAD.U32 R17, RZ, RZ, UR4 ;  /* 0x00000004ff117e24 */ /* 0x000fe4000f8e00ff */
[----:B------:R-:W-:Y:S02]  /*17710*/  IMAD.U32 R18, RZ, RZ, UR5 ;  /* 0x00000005ff127e24 */ /* 0x000fe4000f8e00ff */
[----:B------:R-:W-:-:S07]  /*17720*/  IMAD.U32 R19, RZ, RZ, UR6 ;  /* 0x00000006ff137e24 */ /* 0x000fce000f8e00ff */
.L_x_8036:
        /* <DEDUP_REMOVED lines=10> */
.L_x_8025:
[----:B------:R-:W-:Y:S02]  /*177d0*/  ULDC UR4, c[0x0][0xc3c] ;  /* 0x00030f0000047ab9 */ /* 0x000fe40000000800 */
[----:B----4-:R-:W-:-:S13]  /*177e0*/  ISETP.GE.AND P0, PT, R19, UR4, PT ;  /* 0x0000000413007c0c */ /* 0x010fda000bf06270 */
[----:B------:R-:W-:Y:S05]  /*177f0*/  @!P0 BRA `(.L_x_8037) ;  /* 0xffffffb4000c8947 */ /* 0x000fea000383ffff */
[----:B------:R-:W-:Y:S05]  /*17800*/  BSYNC B8 ;  /* 0x0000000000087941 */ /* 0x000fea0003800000 */
.L_x_7966:
[----:B-1----:R-:W4:Y:S01]  /*17810*/  LDL.LU R0, [R1+0x18] ;  /* 0x0000180001007983 */ /* 0x002f220000300800 */
[----:B------:R-:W-:Y:S01]  /*17820*/  BSSY B0, `(.L_x_8038) ;  /* 0x000000b000007945 */ /* 0x000fe20003800000 */
[----:B------:R-:W1:Y:S01]  /*17830*/  S2R R5, SR_CgaCtaId ;  /* 0x0000000000057919 */ /* 0x000e620000008800 */
[----:B----4-:R-:W-:-:S05]  /*17840*/  VIADD R0, R0, 0x1 ;  /* 0x0000000100007836 */ /* 0x010fca0000000000 */
        /* <DEDUP_REMOVED lines=8> */
.L_x_8173:
[----:B------:R-:W-:Y:S05]  /*178d0*/  BSYNC B0 ;  /* 0x0000000000007941 */ /* 0x000fea0003800000 */
.L_x_8038:
[----:B------:R-:W-:-:S03]  /*178e0*/  UMOV UR4, 0xffffffff ;  /* 0xffffffff00047882 */ /* 0x000fc60000000000 */
[----:B------:R-:W-:Y:S05]  /*178f0*/  BRA.DIV UR4, `(.L_x_8040) ;  /* 0x0000004604147947 */ /* 0x000fea000b800000 */
[----:B-1----:R-:W1:Y:S02]  /*17900*/  S2R R0, SR_TID.X ;  /* 0x0000000000007919 */ /* 0x002e640000002100 */
[----:B-1----:R-:W-:-:S04]  /*17910*/  SHF.R.U32.HI R0, RZ, 0x5, R0 ;  /* 0x00000005ff007819 */ /* 0x002fc80000011600 */
[----:B------:R-:W-:-:S05]  /*17920*/  LOP3.LUT R0, R0, 0x3, RZ, 0xc0, !PT ;  /* 0x0000000300007812 */ /* 0x000fca00078ec0ff */
[----:B------:R1:W4:Y:S02]  /*17930*/  SHFL.IDX PT, R14, R0, RZ, 0x1f ;  /* 0x00001fff000e7589 */ /* 0x00032400000e0000 */
.L_x_8176:
[----:B----4-:R-:W-:Y:S01]  /*17940*/  ISETP.NE.AND P0, PT, R14, RZ, PT ;  /* 0x000000ff0e00720c */ /* 0x010fe20003f05270 */
[----:B------:R-:W-:-:S12]  /*17950*/  BSSY B0, `(.L_x_8041) ;  /* 0x0000024000007945 */ /* 0x000fd80003800000 */
[----:B------:R-:W-:Y:S05]  /*17960*/  @P0 BRA `(.L_x_8042) ;  /* 0x0000000000880947 */ /* 0x000fea0003800000 */
[----:B------:R-:W-:-:S03]  /*17970*/  UMOV UR4, 0xffffffff ;  /* 0xffffffff00047882 */ /* 0x000fc60000000000 */
[----:B------:R-:W-:Y:S05]  /*17980*/  BRA.DIV UR4, `(.L_x_8043) ;  /* 0x0000004604247947 */ /* 0x000fea000b800000 */
[----:B------:R-:W-:-:S13]  /*17990*/  ELECT P6, URZ, PT ;  /* 0x00000000003f782f */ /* 0x000fda00038c0000 */
.L_x_8179:
[----:B------:R-:W-:Y:S05]  /*179a0*/  @!P6 BRA `(.L_x_8042) ;  /* 0x000000000078e947 */ /* 0x000fea0003800000 */
[----:B------:R-:W-:-:S06]  /*179b0*/  ULOP3.LUT UR4, UR43, 0x2, URZ, 0xfc, !UPT ;  /* 0x000000022b047892 */ /* 0x000fcc000f8efc3f */
[----:B-1----:R-:W-:-:S05]  /*179c0*/  IMAD.U32 R0, RZ, RZ, UR4 ;  /* 0x00000004ff007e24 */ /* 0x002fca000f8e00ff */
[----:B------:R-:W-:-:S13]  /*179d0*/  ISETP.NE.AND P0, PT, R0, 0x3, PT ;  /* 0x000000030000780c */ /* 0x000fda0003f05270 */
[----:B------:R-:W-:Y:S05]  /*179e0*/  @!P0 BRA `(.L_x_8044) ;  /* 0x0000000000048947 */ /* 0x000fea0003800000 */
[----:B------:R-:W-:Y:S01]  /*179f0*/  BPT.TRAP 0x1 ;  /* 0x000000040000795c */ /* 0x000fe20000300000 */
.L_x_8044:
[----:B------:R-:W-:Y:S01]  /*17a00*/  IMAD R5, R24, 0x8, R7 ;  /* 0x0000000818057824 */ /* 0x000fe200078e0207 */
[----:B------:R-:W-:Y:S01]  /*17a10*/  SHF.L.U32 R0, R28, 0x1f, RZ ;  /* 0x0000001f1c007819 */ /* 0x000fe200000006ff */
[----:B------:R-:W-:-:S03]  /*17a20*/  VIADD R24, R24, 0x1 ;  /* 0x0000000118187836 */ /* 0x000fc60000000000 */
[----:B------:R-:W1:Y:S02]  /*17a30*/  SYNCS.PHASECHK.TRANS64.TRYWAIT P1, [R5+URZ+0x28840], R0 ;  /* 0x02884000050075a7 */ /* 0x000e64000802017f */
[----:B------:R-:W-:-:S04]  /*17a40*/  ISETP.NE.AND P2, PT, R24, 0x2, PT ;  /* 0x000000021800780c */ /* 0x000fc80003f45270 */
[----:B------:R-:W-:Y:S01]  /*17a50*/  SEL R3, RZ, 0x1, P2 ;  /* 0x00000001ff037807 */ /* 0x000fe20001000000 */
[----:B-1----:R-:W-:Y:S08]  /*17a60*/  @!P1 BRA `(.L_x_8045) ;  /* 0x00000044000c9947 */ /* 0x002ff00003800000 */
.L_x_8180:
[----:B------:R-:W-:Y:S02]  /*17a70*/  SEL R24, R24, RZ, P2 ;  /* 0x000000ff18187207 */ /* 0x000fe40001000000 */
[----:B------:R-:W-:Y:S01]  /*17a80*/  LOP3.LUT R2, R28, R3, RZ, 0x3c, !PT ;  /* 0x000000031c027212 */ /* 0x000fe200078e3cff */
[----:B------:R-:W-:Y:S06]  /*17a90*/  @!P0 BRA `(.L_x_8046) ;  /* 0x0000000000048947 */ /* 0x000fec0003800000 */
[----:B------:R-:W-:Y:S01]  /*17aa0*/  BPT.TRAP 0x1 ;  /* 0x000000040000795c */ /* 0x000fe20000300000 */
.L_x_8046:
[----:B------:R-:W-:Y:S01]  /*17ab0*/  IMAD R3, R24, 0x8, R7 ;  /* 0x0000000818037824 */ /* 0x000fe200078e0207 */
[----:B------:R-:W-:-:S04]  /*17ac0*/  SHF.L.U32 R2, R2, 0x1f, RZ ;  /* 0x0000001f02027819 */ /* 0x000fc800000006ff */
[----:B------:R-:W4:Y:S02]  /*17ad0*/  SYNCS.PHASECHK.TRANS64.TRYWAIT P1, [R3+URZ+0x28840], R2 ;  /* 0x02884002030075a7 */ /* 0x000f24000802017f */
[----:B----4-:R-:W-:Y:S05]  /*17ae0*/  @!P1 BRA `(.L_x_8047) ;  /* 0x0000004400009947 */ /* 0x010fea0003800000 */
.L_x_8181:
[----:B------:R-:W-:Y:S05]  /*17af0*/  @!P0 BRA `(.L_x_8048) ;  /* 0x0000000000048947 */ /* 0x000fea0003800000 */
[----:B------:R-:W-:Y:S01]  /*17b00*/  BPT.TRAP 0x1 ;  /* 0x000000040000795c */ /* 0x000fe20000300000 */
.L_x_8048:
[----:B------:R-:W5:Y:S02]  /*17b10*/  SYNCS.PHASECHK.TRANS64.TRYWAIT P1, [R5+URZ+0x28860], R0 ;  /* 0x02886000050075a7 */ /* 0x000f64000802017f */
[----:B-----5:R-:W-:Y:S05]  /*17b20*/  @!P1 BRA `(.L_x_8049) ;  /* 0x0000004400049947 */ /* 0x020fea0003800000 */
.L_x_8182:
[----:B------:R-:W-:Y:S05]  /*17b30*/  @!P0 BRA `(.L_x_8050) ;  /* 0x0000000000048947 */ /* 0x000fea0003800000 */
[----:B------:R-:W-:Y:S01]  /*17b40*/  BPT.TRAP 0x1 ;  /* 0x000000040000795c */ /* 0x000fe20000300000 */
.L_x_8050:
[----:B------:R0:W0:Y:S02]  /*17b50*/  SYNCS.PHASECHK.TRANS64.TRYWAIT P0, [R3+URZ+0x28860], R2 ;  /* 0x02886002030075a7 */ /* 0x000024000800017f */
[----:B0-----:R-:W-:Y:S05]  /*17b60*/  @!P0 NANOSLEEP.SYNCS 0x989680 ;  /* 0x009896800000895d */ /* 0x001fea0003900000 */
[----:B------:R-:W0:Y:S02]  /*17b70*/  @!P0 SYNCS.PHASECHK.TRANS64 P0, [R3+URZ+0x28860], R2 ;  /* 0x02886002030085a7 */ /* 0x000e24000800007f */
[----:B0-----:R-:W-:Y:S05]  /*17b80*/  @!P0 BRA `(.L_x_8050) ;  /* 0xfffffffc00f08947 */ /* 0x001fea000383ffff */
.L_x_8042:
[----:B------:R-:W-:Y:S05]  /*17b90*/  BSYNC B0 ;  /* 0x0000000000007941 */ /* 0x000fea0003800000 */
.L_x_8041:
[----:B------:R-:W-:Y:S05]  /*17ba0*/  EXIT ;  /* 0x000000000000794d */ /* 0x000fea0003800000 */
.L_x_7860:
[----:B0-----:R-:W-:-:S04]  /*17bb0*/  IMAD.U32 R3, RZ, RZ, UR41 ;  /* 0x00000029ff037e24 */ /* 0x001fc8000f8e00ff */
[----:B------:R0:W1:Y:S03]  /*17bc0*/  SYNCS.PHASECHK.TRANS64.TRYWAIT P1, [R3+URZ+0x28800], R0 ;  /* 0x02880000030075a7 */ /* 0x000066000802017f */
[----:B-1----:R-:W-:Y:S05]  /*17bd0*/  @!P1 NANOSLEEP.SYNCS 0x989680 ;  /* 0x009896800000995d */ /* 0x002fea0003900000 */
[----:B------:R-:W1:Y:S02]  /*17be0*/  @!P1 SYNCS.PHASECHK.TRANS64 P1, [R3+URZ+0x28800], R0 ;  /* 0x02880000030095a7 */ /* 0x000e64000802007f */
[----:B-1----:R-:W-:Y:S05]  /*17bf0*/  @!P1 BRA `(.L_x_7860) ;  /* 0xfffffffc00ec9947 */ /* 0x002fea000383ffff */
[----:B------:R-:W-:Y:S05]  /*17c00*/  BRA `(.L_x_8051) ;  /* 0xfffffe9c00d47947 */ /* 0x000fea000383ffff */
.L_x_7864:
[----:B-1----:R1:W2:Y:S02]  /*17c10*/  SYNCS.PHASECHK.TRANS64.TRYWAIT P1, [R9+URZ+0x28830], R0 ;  /* 0x02883000090075a7 */ /* 0x0022a4000802017f */
[----:B--2---:R-:W-:Y:S05]  /*17c20*/  @!P1 NANOSLEEP.SYNCS 0x989680 ;  /* 0x009896800000995d */ /* 0x004fea0003900000 */
[----:B------:R-:W2:Y:S02]  /*17c30*/  @!P1 SYNCS.PHASECHK.TRANS64 P1, [R9+URZ+0x28830], R0 ;  /* 0x02883000090095a7 */ /* 0x000ea4000802007f */
[----:B--2---:R-:W-:Y:S05]  /*17c40*/  @!P1 BRA `(.L_x_7864) ;  /* 0xfffffffc00f09947 */ /* 0x004fea000383ffff */
[----:B------:R-:W-:Y:S05]  /*17c50*/  BRA `(.L_x_7863) ;  /* 0xfffffe9c00f07947 */ /* 0x000fea000383ffff */
.L_x_7881:
[----:B-1----:R-:W-:-:S04]  /*17c60*/  IMAD.U32 R4, RZ, RZ, UR6 ;  /* 0x00000006ff047e24 */ /* 0x002fc8000f8e00ff */
[----:B------:R1:W2:Y:S03]  /*17c70*/  SYNCS.PHASECHK.TRANS64.TRYWAIT P1, [R4+URZ+0x28830], R3 ;  /* 0x02883003040075a7 */ /* 0x0002a6000802017f */
[----:B--2---:R-:W-:Y:S05]  /*17c80*/  @!P1 NANOSLEEP.SYNCS 0x989680 ;  /* 0x009896800000995d */ /* 0x004fea0003900000 */
[----:B------:R-:W2:Y:S02]  /*17c90*/  @!P1 SYNCS.PHASECHK.TRANS64 P1, [R4+URZ+0x28830], R3 ;  /* 0x02883003040095a7 */ /* 0x000ea4000802007f */
[----:B--2---:R-:W-:Y:S05]  /*17ca0*/  @!P1 BRA `(.L_x_7881) ;  /* 0xfffffffc00ec9947 */ /* 0x004fea000383ffff */
[----:B------:R-:W-:Y:S05]  /*17cb0*/  BRA `(.L_x_7878) ;  /* 0xfffffed800c87947 */ /* 0x000fea000383ffff */
.L_x_7885:
[----:B-1----:R-:W-:-:S04]  /*17cc0*/  IMAD.U32 R4, RZ, RZ, UR6 ;  /* 0x00000006ff047e24 */ /* 0x002fc8000f8e00ff */
[----:B------:R1:W2:Y:S03]  /*17cd0*/  SYNCS.PHASECHK.TRANS64.TRYWAIT P1, [R4+URZ+0x28850], R3 ;  /* 0x02885003040075a7 */ /* 0x0002a6000802017f */
[----:B--2---:R-:W-:Y:S05]  /*17ce0*/  @!P1 NANOSLEEP.SYNCS 0x989680 ;  /* 0x009896800000995d */ /* 0x004fea0003900000 */
[----:B------:R-:W2:Y:S02]  /*17cf0*/  @!P1 SYNCS.PHASECHK.TRANS64 P1, [R4+URZ+0x28850], R3 ;  /* 0x02885003040095a7 */ /* 0x000ea4000802007f */
[----:B--2---:R-:W-:Y:S05]  /*17d00*/  @!P1 BRA `(.L_x_7885) ;  /* 0xfffffffc00ec9947 */ /* 0x004fea000383ffff */
[----:B------:R-:W-:Y:S05]  /*17d10*/  BRA `(.L_x_7882) ;  /* 0xfffffedc00947947 */ /* 0x000fea000383ffff */
.L_x_7904:
[----:B-1----:R-:W-:-:S04]  /*17d20*/  IMAD.U32 R4, RZ, RZ, UR6 ;  /* 0x00000006ff047e24 */ /* 0x002fc8000f8e00ff */
[----:B------:R1:W2:Y:S03]  /*17d30*/  SYNCS.PHASECHK.TRANS64.TRYWAIT P1, [R4+URZ+0x28830], R3 ;  /* 0x02883003040075a7 */ /* 0x0002a6000802017f */
[----:B--2---:R-:W-:Y:S05]  /*17d40*/  @!P1 NANOSLEEP.SYNCS 0x989680 ;  /* 0x009896800000995d */ /* 0x004fea0003900000 */
[----:B------:R-:W2:Y:S02]  /*17d50*/  @!P1 SYNCS.PHASECHK.TRANS64 P1, [R4+URZ+0x28830], R3 ;  /* 0x02883003040095a7 */ /* 0x000ea4000802007f */
[----:B--2---:R-:W-:Y:S05]  /*17d60*/  @!P1 BRA `(.L_x_7904) ;  /* 0xfffffffc00ec9947 */ /* 0x004fea000383ffff */
[----:B------:R-:W-:Y:S05]  /*17d70*/  BRA `(.L_x_7901) ;  /* 0xffffff1400907947 */ /* 0x000fea000383ffff */
.L_x_7908:
[----:B-1----:R-:W-:-:S04]  /*17d80*/  IMAD.U32 R4, RZ, RZ, UR6 ;  /* 0x00000006ff047e24 */ /* 0x002fc8000f8e00ff */
[----:B------:R1:W2:Y:S03]  /*17d90*/  SYNCS.PHASECHK.TRANS64.TRYWAIT P1, [R4+URZ+0x28850], R3 ;  /* 0x02885003040075a7 */ /* 0x0002a6000802017f */
[----:B--2---:R-:W-:Y:S05]  /*17da0*/  @!P1 NANOSLEEP.SYNCS 0x989680 ;  /* 0x009896800000995d */ /* 0x004fea0003900000 */
[----:B------:R-:W2:Y:S02]  /*17db0*/  @!P1 SYNCS.PHASECHK.TRANS64 P1, [R4+URZ+0x28850], R3 ;  /* 0x02885003040095a7 */ /* 0x000ea4000802007f */
[----:B--2---:R-:W-:Y:S05]  /*17dc0*/  @!P1 BRA `(.L_x_7908) ;  /* 0xfffffffc00ec9947 */ /* 0x004fea000383ffff */
[----:B------:R-:W-:Y:S05]  /*17dd0*/  BRA `(.L_x_7905) ;  /* 0xffffff18005c7947 */ /* 0x000fea000383ffff */
.L_x_7916:
[----:B-1----:R-:W-:-:S04]  /*17de0*/  IMAD.U32 R4, RZ, RZ, UR6 ;  /* 0x00000006ff047e24 */ /* 0x002fc8000f8e00ff */
[----:B------:R1:W2:Y:S03]  /*17df0*/  SYNCS.PHASECHK.TRANS64.TRYWAIT P1, [R4+URZ+0x28830], R3 ;  /* 0x02883003040075a7 */ /* 0x0002a6000802017f */
[----:B--2---:R-:W-:Y:S05]  /*17e00*/  @!P1 NANOSLEEP.SYNCS 0x989680 ;  /* 0x009896800000995d */ /* 0x004fea0003900000 */
[----:B------:R-:W2:Y:S02]  /*17e10*/  @!P1 SYNCS.PHASECHK.TRANS64 P1, [R4+URZ+0x28830], R3 ;  /* 0x02883003040095a7 */ /* 0x000ea4000802007f */
[----:B--2---:R-:W-:Y:S05]  /*17e20*/  @!P1 BRA `(.L_x_7916) ;  /* 0xfffffffc00ec9947 */ /* 0x004fea000383ffff */
[----:B------:R-:W-:Y:S05]  /*17e30*/  BRA `(.L_x_7913) ;  /* 0xffffff3c00847947 */ /* 0x000fea000383ffff */
.L_x_7920:
[----:B-1----:R-:W-:-:S04]  /*17e40*/  IMAD.U32 R4, RZ, RZ, UR6 ;  /* 0x00000006ff047e24 */ /* 0x002fc8000f8e00ff */
[----:B------:R1:W2:Y:S03]  /*17e50*/  SYNCS.PHASECHK.TRANS64.TRYWAIT P1, [R4+URZ+0x28850], R3 ;  /* 0x02885003040075a7 */ /* 0x0002a6000802017f */
[----:B--2---:R-:W-:Y:S05]  /*17e60*/  @!P1 NANOSLEEP.SYNCS 0x989680 ;  /* 0x009896800000995d */ /* 0x004fea0003900000 */
[----:B------:R-:W2:Y:S02]  /*17e70*/  @!P1 SYNCS.PHASECHK.TRANS64 P1, [R4+URZ+0x28850], R3 ;  /* 0x02885003040095a7 */ /* 0x000ea4000802007f */
[----:B--2---:R-:W-:Y:S05]  /*17e80*/  @!P1 BRA `(.L_x_7920) ;  /* 0xfffffffc00ec9947 */ /* 0x004fea000383ffff */
[----:B------:R-:W-:Y:S05]  /*17e90*/  BRA `(.L_x_7917) ;  /* 0xffffff4000447947 */ /* 0x000fea000383ffff */
.L_x_7935:
[----:B-1----:R-:W-:-:S04]  /*17ea0*/  IMAD.U32 R6, RZ, RZ, UR5 ;  /* 0x00000005ff067e24 */ /* 0x002fc8000f8e00ff */
[----:B------:R1:W2:Y:S03]  /*17eb0*/  SYNCS.PHASECHK.TRANS64.TRYWAIT P1, [R6+URZ+0x28850], R5 ;  /* 0x02885005060075a7 */ /* 0x0002a6000802017f */
[----:B--2---:R-:W-:Y:S05]  /*17ec0*/  @!P1 NANOSLEEP.SYNCS 0x989680 ;  /* 0x009896800000995d */ /* 0x004fea0003900000 */
[----:B------:R-:W2:Y:S02]  /*17ed0*/  @!P1 SYNCS.PHASECHK.TRANS64 P1, [R6+URZ+0x28850], R5 ;  /* 0x02885005060095a7 */ /* 0x000ea4000802007f */
[----:B--2---:R-:W-:Y:S05]  /*17ee0*/  @!P1 BRA `(.L_x_7935) ;  /* 0xfffffffc00ec9947 */ /* 0x004fea000383ffff */
[----:B------:R-:W-:Y:S05]  /*17ef0*/  BRA `(.L_x_7934) ;  /* 0xffffff74006c7947 */ /* 0x000fea000383ffff */
.L_x_7986:
        /* <DEDUP_REMOVED lines=11> */
.L_x_8053:
[----:B------:R-:W-:Y:S05]  /*17fb0*/  BSYNC B0 ;  /* 0x0000000000007941 */ /* 0x000fea0003800000 */
.L_x_8052:
[----:B------:R-:W-:Y:S05]  /*17fc0*/  BRA `(.L_x_8054) ;  /* 0xffffffbc00347947 */ /* 0x000fea000383ffff */
.L_x_7989:
[----:B0-----:R0:W1:Y:S02]  /*17fd0*/  SYNCS.PHASECHK.TRANS64.TRYWAIT P0, [R7+URZ+0x28840], R2 ;  /* 0x02884002070075a7 */ /* 0x001064000800017f */
[----:B-1----:R-:W-:Y:S05]  /*17fe0*/  @!P0 NANOSLEEP.SYNCS 0x989680 ;  /* 0x009896800000895d */ /* 0x002fea0003900000 */
[----:B------:R-:W1:Y:S02]  /*17ff0*/  @!P0 SYNCS.PHASECHK.TRANS64 P0, [R7+URZ+0x28840], R2 ;  /* 0x02884002070085a7 */ /* 0x000e64000800007f */
[----:B-1----:R-:W-:Y:S05]  /*18000*/  @!P0 BRA `(.L_x_7989) ;  /* 0xfffffffc00f08947 */ /* 0x002fea000383ffff */
[----:B------:R-:W-:Y:S05]  /*18010*/  BRA `(.L_x_8055) ;  /* 0xffffffbc00907947 */ /* 0x000fea000383ffff */
.L_x_7990:
        /* <DEDUP_REMOVED lines=8> */
.L_x_8057:
[----:B------:R-:W-:Y:S05]  /*180a0*/  BSYNC B0 ;  /* 0x0000000000007941 */ /* 0x000fea0003800000 */
.L_x_8056:
        /* <DEDUP_REMOVED lines=9> */
.L_x_8058:
[----:B------:R-:W-:Y:S02]  /*18140*/  IMAD.MOV.U32 R13, RZ, RZ, R0 ;  /* 0x000000ffff0d7224 */ /* 0x000fe400078e0000 */
[----:B------:R-:W-:Y:S02]  /*18150*/  IMAD.MOV.U32 R12, RZ, RZ, 0x1 ;  /* 0x00000001ff0c7424 */ /* 0x000fe400078e00ff */
[----:B------:R-:W-:-:S07]  /*18160*/  IMAD.MOV.U32 R3, RZ, RZ, R14 ;  /* 0x000000ffff037224 */ /* 0x000fce00078e000e */
[----:B------:R-:W-:Y:S05]  /*18170*/  WARPSYNC.COLLECTIVE R15, `(.L_x_8059) ;  /* 0x000000000f087348 */ /* 0x000fea0003c00000 */
[----:B------:R0:W1:Y:S02]  /*18180*/  SHFL.IDX P6, R14, R13, R12, R11 ;  /* 0x0000000c0d0e7389 */ /* 0x00006400000c000b */
[----:B01----:R-:W-:Y:S01]  /*18190*/  ENDCOLLECTIVE ;  /* 0x000000000000791b */ /* 0x003fe20003800000 */
.L_x_8059:
        /* <DEDUP_REMOVED lines=16> */
.L_x_8060:
[----:B------:R-:W-:Y:S02]  /*182a0*/  @P1 IMAD R8, R5, 0x2, R22 ;  /* 0x0000000205081824 */ /* 0x000fe400078e0216 */
[----:B------:R-:W-:Y:S02]  /*182b0*/  IMAD.MOV.U32 R13, RZ, RZ, R0 ;  /* 0x000000ffff0d7224 */ /* 0x000fe400078e0000 */
[----:B------:R-:W-:Y:S02]  /*182c0*/  IMAD.MOV.U32 R12, RZ, RZ, 0x2 ;  /* 0x00000002ff0c7424 */ /* 0x000fe400078e00ff */
[----:B------:R-:W-:-:S07]  /*182d0*/  IMAD.MOV.U32 R3, RZ, RZ, R14 ;  /* 0x000000ffff037224 */ /* 0x000fce00078e000e */
[----:B------:R-:W-:Y:S05]  /*182e0*/  WARPSYNC.COLLECTIVE R15, `(.L_x_8061) ;  /* 0x000000000f087348 */ /* 0x000fea0003c00000 */
[----:B------:R0:W1:Y:S02]  /*182f0*/  SHFL.IDX P6, R14, R13, R12, R11 ;  /* 0x0000000c0d0e7389 */ /* 0x00006400000c000b */
[----:B01----:R-:W-:Y:S01]  /*18300*/  ENDCOLLECTIVE ;  /* 0x000000000000791b */ /* 0x003fe20003800000 */
.L_x_8061:
        /* <DEDUP_REMOVED lines=16> */
.L_x_8062:
[----:B------:R-:W-:Y:S02]  /*18410*/  @P1 IMAD R8, R5, 0x2, R22 ;  /* 0x0000000205081824 */ /* 0x000fe400078e0216 */
[----:B------:R-:W-:Y:S02]  /*18420*/  IMAD.MOV.U32 R13, RZ, RZ, R0 ;  /* 0x000000ffff0d7224 */ /* 0x000fe400078e0000 */
[----:B------:R-:W-:Y:S02]  /*18430*/  IMAD.MOV.U32 R12, RZ, RZ, 0x3 ;  /* 0x00000003ff0c7424 */ /* 0x000fe400078e00ff */
[----:B------:R-:W-:-:S07]  /*18440*/  IMAD.MOV.U32 R3, RZ, RZ, R14 ;  /* 0x000000ffff037224 */ /* 0x000fce00078e000e */
[----:B------:R-:W-:Y:S05]  /*18450*/  WARPSYNC.COLLECTIVE R15, `(.L_x_8063) ;  /* 0x000000000f087348 */ /* 0x000fea0003c00000 */
[----:B------:R0:W1:Y:S02]  /*18460*/  SHFL.IDX P6, R14, R13, R12, R11 ;  /* 0x0000000c0d0e7389 */ /* 0x00006400000c000b */
[----:B01----:R-:W-:Y:S01]  /*18470*/  ENDCOLLECTIVE ;  /* 0x000000000000791b */ /* 0x003fe20003800000 */
.L_x_8063:
        /* <DEDUP_REMOVED lines=16> */
.L_x_8064:
[----:B------:R-:W-:Y:S02]  /*18580*/  @P1 IMAD R8, R5, 0x2, R22 ;  /* 0x0000000205081824 */ /* 0x000fe400078e0216 */
[----:B------:R-:W-:Y:S02]  /*18590*/  IMAD.MOV.U32 R13, RZ, RZ, R0 ;  /* 0x000000ffff0d7224 */ /* 0x000fe400078e0000 */
[----:B------:R-:W-:Y:S02]  /*185a0*/  IMAD.MOV.U32 R12, RZ, RZ, 0x4 ;  /* 0x00000004ff0c7424 */ /* 0x000fe400078e00ff */
[----:B------:R-:W-:-:S07]  /*185b0*/  IMAD.MOV.U32 R3, RZ, RZ, R14 ;  /* 0x000000ffff037224 */ /* 0x000fce00078e000e */
[----:B------:R-:W-:Y:S05]  /*185c0*/  WARPSYNC.COLLECTIVE R15, `(.L_x_8065) ;  /* 0x000000000f087348 */ /* 0x000fea0003c00000 */
[----:B------:R0:W1:Y:S02]  /*185d0*/  SHFL.IDX P6, R14, R13, R12, R11 ;  /* 0x0000000c0d0e7389 */ /* 0x00006400000c000b */
[----:B01----:R-:W-:Y:S01]  /*185e0*/  ENDCOLLECTIVE ;  /* 0x000000000000791b */ /* 0x003fe20003800000 */
.L_x_8065:
        /* <DEDUP_REMOVED lines=16> */
.L_x_8066:
[----:B------:R-:W-:Y:S02]  /*186f0*/  @P1 IMAD R8, R5, 0x2, R22 ;  /* 0x0000000205081824 */ /* 0x000fe400078e0216 */
[----:B------:R-:W-:Y:S02]  /*18700*/  IMAD.MOV.U32 R13, RZ, RZ, R0 ;  /* 0x000000ffff0d7224 */ /* 0x000fe400078e0000 */
[----:B------:R-:W-:Y:S02]  /*18710*/  IMAD.MOV.U32 R12, RZ, RZ, 0x5 ;  /* 0x00000005ff0c7424 */ /* 0x000fe400078e00ff */
[----:B------:R-:W-:-:S07]  /*18720*/  IMAD.MOV.U32 R3, RZ, RZ, R14 ;  /* 0x000000ffff037224 */ /* 0x000fce00078e000e */
[----:B------:R-:W-:Y:S05]  /*18730*/  WARPSYNC.COLLECTIVE R15, `(.L_x_8067) ;  /* 0x000000000f087348 */ /* 0x000fea0003c00000 */
[----:B------:R0:W1:Y:S02]  /*18740*/  SHFL.IDX P6, R14, R13, R12, R11 ;  /* 0x0000000c0d0e7389 */ /* 0x00006400000c000b */
[----:B01----:R-:W-:Y:S01]  /*18750*/  ENDCOLLECTIVE ;  /* 0x000000000000791b */ /* 0x003fe20003800000 */
.L_x_8067:
        /* <DEDUP_REMOVED lines=16> */
.L_x_8068:
[----:B------:R-:W-:Y:S02]  /*18860*/  @P1 IMAD R8, R5, 0x2, R22 ;  /* 0x0000000205081824 */ /* 0x000fe400078e0216 */
[----:B------:R-:W-:Y:S02]  /*18870*/  IMAD.MOV.U32 R13, RZ, RZ, R0 ;  /* 0x000000ffff0d7224 */ /* 0x000fe400078e0000 */
[----:B------:R-:W-:Y:S02]  /*18880*/  IMAD.MOV.U32 R12, RZ, RZ, 0x6 ;  /* 0x00000006ff0c7424 */ /* 0x000fe400078e00ff */
[----:B------:R-:W-:-:S07]  /*18890*/  IMAD.MOV.U32 R3, RZ, RZ, R14 ;  /* 0x000000ffff037224 */ /* 0x000fce00078e000e */
[----:B------:R-:W-:Y:S05]  /*188a0*/  WARPSYNC.COLLECTIVE R15, `(.L_x_8069) ;  /* 0x000000000f087348 */ /* 0x000fea0003c00000 */
[----:B------:R0:W1:Y:S02]  /*188b0*/  SHFL.IDX P6, R14, R13, R12, R11 ;  /* 0x0000000c0d0e7389 */ /* 0x00006400000c000b */
[----:B01----:R-:W-:Y:S01]  /*188c0*/  ENDCOLLECTIVE ;  /* 0x000000000000791b */ /* 0x003fe20003800000 */
.L_x_8069:
        /* <DEDUP_REMOVED lines=16> */
.L_x_8070:
[----:B------:R-:W-:Y:S02]  /*189d0*/  @P1 IMAD R8, R5, 0x2, R22 ;  /* 0x0000000205081824 */ /* 0x000fe400078e0216 */
[----:B------:R-:W-:Y:S02]  /*189e0*/  IMAD.MOV.U32 R13, RZ, RZ, R0 ;  /* 0x000000ffff0d7224 */ /* 0x000fe400078e0000 */
[----:B------:R-:W-:Y:S02]  /*189f0*/  IMAD.MOV.U32 R12, RZ, RZ, 0x7 ;  /* 0x00000007ff0c7424 */ /* 0x000fe400078e00ff */
[----:B------:R-:W-:-:S07]  /*18a00*/  IMAD.MOV.U32 R3, RZ, RZ, R14 ;  /* 0x000000ffff037224 */ /* 0x000fce00078e000e */
[----:B------:R-:W-:Y:S05]  /*18a10*/  WARPSYNC.COLLECTIVE R15, `(.L_x_8071) ;  /* 0x000000000f087348 */ /* 0x000fea0003c00000 */
[----:B------:R0:W1:Y:S02]  /*18a20*/  SHFL.IDX P6, R14, R13, R12, R11 ;  /* 0x0000000c0d0e7389 */ /* 0x00006400000c000b */
[----:B01----:R-:W-:Y:S01]  /*18a30*/  ENDCOLLECTIVE ;  /* 0x000000000000791b */ /* 0x003fe20003800000 */
.L_x_8071:
        /* <DEDUP_REMOVED lines=10> */
.L_x_8072:
[----:B------:R-:W-:Y:S01]  /*18ae0*/  @!PT LDS RZ, [RZ] ;  /* 0x00000000fffff984 */ /* 0x000fe20000000800 */
[----:B------:R-:W-:Y:S01]  /*18af0*/  @!PT LDS RZ, [RZ] ;  /* 0x00000000fffff984 */ /* 0x000fe20000000800 */
[----:B------:R-:W-:Y:S01]  /*18b00*/  @!PT LDS RZ, [RZ] ;  /* 0x00000000fffff984 */ /* 0x000fe20000000800 */
[----:B------:R-:W-:Y:S04]  /*18b10*/  @P1 LDGSTS.E.BYPASS.LTC128B.128 [R8+0x1b400], desc[UR54][R2.64], !P3 ;  /* 0x1b40000002081fae */ /* 0x000fe8000d901d76 */
[----:B------:R0:W-:Y:S02]  /*18b20*/  @P1 LDGSTS.E.BYPASS.LTC128B.128 [R8+0x1f400], desc[UR54][R2.64+0x80], !P2 ;  /* 0x1f40008002081fae */ /* 0x0001e4000d101d76 */
[----:B0-----:R-:W-:Y:S01]  /*18b30*/  IMAD.MOV.U32 R2, RZ, RZ, R14 ;  /* 0x000000ffff027224 */ /* 0x001fe200078e000e */
[----:B------:R-:W-:Y:S06]  /*18b40*/  BRA `(.L_x_8073) ;  /* 0xffffffb800747947 */ /* 0x000fec000383ffff */
.L_x_7995:
[----:B------:R-:W-:Y:S02]  /*18b50*/  IMAD.MOV.U32 R13, RZ, RZ, R4 ;  /* 0x000000ffff0d7224 */ /* 0x000fe400078e0004 */
[----:B------:R-:W-:Y:S02]  /*18b60*/  IMAD.MOV.U32 R12, RZ, RZ, RZ ;  /* 0x000000ffff0c7224 */ /* 0x000fe400078e00ff */
[----:B------:R-:W-:Y:S02]  /*18b70*/  IMAD.MOV.U32 R11, RZ, RZ, 0x181f ;  /* 0x0000181fff0b7424 */ /* 0x000fe400078e00ff */
[----:B------:R-:W-:Y:S02]  /*18b80*/  IMAD.MOV.U32 R15, RZ, RZ, -0x1 ;  /* 0xffffffffff0f7424 */ /* 0x000fe400078e00ff */
[----:B------:R-:W-:Y:S02]  /*18b90*/  IMAD R31, R31, R5, RZ ;  /* 0x000000051f1f7224 */ /* 0x000fe400078e02ff */
[----:B------:R-:W-:-:S07]  /*18ba0*/  IMAD.IADD R27, R9, 0x1, R27 ;  /* 0x00000001091b7824 */ /* 0x000fce00078e021b */
[----:B-----5:R-:W-:Y:S05]  /*18bb0*/  WARPSYNC.COLLECTIVE R15, `(.L_x_8074) ;  /* 0x000000000f087348 */ /* 0x020fea0003c00000 */
[----:B------:R0:W1:Y:S02]  /*18bc0*/  SHFL.IDX P6, R14, R13, R12, R11 ;  /* 0x0000000c0d0e7389 */ /* 0x00006400000c000b */
[----:B01---5:R-:W-:Y:S01]  /*18bd0*/  ENDCOLLECTIVE ;  /* 0x000000000000791b */ /* 0x023fe20003800000 */
.L_x_8074:
[C---:B------:R-:W-:Y:S01]  /*18be0*/  VIADD R6, R27.reuse, 0x10 ;  /* 0x000000101b067836 */ /* 0x040fe20000000000 */
[----:B------:R-:W-:Y:S01]  /*18bf0*/  ISETP.GE.AND P2, PT, R27, R31, PT ;  /* 0x0000001f1b00720c */ /* 0x000fe20003f46270 */
[----:B------:R-:W-:Y:S02]  /*18c00*/  IMAD.MOV.U32 R13, RZ, RZ, R0 ;  /* 0x000000ffff0d7224 */ /* 0x000fe400078e0000 */
[----:B------:R-:W-:-:S10]  /*18c10*/  IMAD.MOV.U32 R2, RZ, RZ, R14 ;  /* 0x000000ffff027224 */ /* 0x000fd400078e000e */
[----:B------:R-:W-:Y:S05]  /*18c20*/  WARPSYNC.COLLECTIVE R15, `(.L_x_8075) ;  /* 0x000000000f087348 */ /* 0x000fea0003c00000 */
[----:B------:R0:W1:Y:S02]  /*18c30*/  SHFL.IDX P6, R14, R13, R12, R11 ;  /* 0x0000000c0d0e7389 */ /* 0x00006400000c000b */
[----:B01----:R-:W-:Y:S01]  /*18c40*/  ENDCOLLECTIVE ;  /* 0x000000000000791b */ /* 0x003fe20003800000 */
.L_x_8075:
        /* <DEDUP_REMOVED lines=8> */
.L_x_8076:
[----:B------:R-:W-:Y:S01]  /*18cd0*/  @!PT LDS RZ, [RZ] ;  /* 0x00000000fffff984 */ /* 0x000fe20000000800 */
[----:B------:R-:W-:Y:S01]  /*18ce0*/  @!PT LDS RZ, [RZ] ;  /* 0x00000000fffff984 */ /* 0x000fe20000000800 */
[----:B------:R-:W-:Y:S01]  /*18cf0*/  @!PT LDS RZ, [RZ] ;  /* 0x00000000fffff984 */ /* 0x000fe20000000800 */
[----:B------:R-:W-:Y:S04]  /*18d00*/  @!P2 LDGSTS.E.BYPASS.LTC128B.128 [R8+0x10400], desc[UR54][R2.64], !P0 ;  /* 0x104000000208afae */ /* 0x000fe8000c101d76 */
[----:B------:R0:W-:Y:S01]  /*18d10*/  @!P2 LDGSTS.E.BYPASS.LTC128B.128 [R8+0x14400], desc[UR54][R2.64+0x80], !P1 ;  /* 0x144000800208afae */ /* 0x0001e2000c901d76 */
[----:B------:R-:W-:Y:S01]  /*18d20*/  ISETP.GE.AND P2, PT, R6, R31, PT ;  /* 0x0000001f0600720c */ /* 0x000fe20003f46270 */
[----:B------:R-:W-:Y:S02]  /*18d30*/  VIADD R6, R27, 0x20 ;  /* 0x000000201b067836 */ /* 0x000fe40000000000 */
[----:B------:R-:W-:Y:S02]  /*18d40*/  IMAD.MOV.U32 R13, RZ, RZ, R0 ;  /* 0x000000ffff0d7224 */ /* 0x000fe400078e0000 */
[----:B0-----:R-:W-:-:S08]  /*18d50*/  IMAD.MOV.U32 R2, RZ, RZ, R14 ;  /* 0x000000ffff027224 */ /* 0x001fd000078e000e */
[----:B------:R-:W-:Y:S05]  /*18d60*/  WARPSYNC.COLLECTIVE R15, `(.L_x_8077) ;  /* 0x000000000f087348 */ /* 0x000fea0003c00000 */
[----:B------:R0:W1:Y:S02]  /*18d70*/  SHFL.IDX P6, R14, R13, R12, R11 ;  /* 0x0000000c0d0e7389 */ /* 0x00006400000c000b */
[----:B01----:R-:W-:Y:S01]  /*18d80*/  ENDCOLLECTIVE ;  /* 0x000000000000791b */ /* 0x003fe20003800000 */
.L_x_8077:
        /* <DEDUP_REMOVED lines=8> */
.L_x_8078:
[----:B------:R-:W-:-:S05]  /*18e10*/  @!P2 IMAD.MOV.U32 R3, RZ, RZ, R5 ;  /* 0x000000ffff03a224 */ /* 0x000fca00078e0005 */
        /* <DEDUP_REMOVED lines=12> */
.L_x_8079:
        /* <DEDUP_REMOVED lines=8> */
.L_x_8080:
        /* <DEDUP_REMOVED lines=13> */
.L_x_8081:
        /* <DEDUP_REMOVED lines=8> */
.L_x_8082:
        /* <DEDUP_REMOVED lines=13> */
.L_x_8083:
        /* <DEDUP_REMOVED lines=8> */
.L_x_8084:
        /* <DEDUP_REMOVED lines=13> */
.L_x_8085:
        /* <DEDUP_REMOVED lines=8> */
.L_x_8086:
[----:B------:R-:W-:-:S05]  /*19350*/  @!P2 IMAD.MOV.U32 R3, RZ, RZ, R5 ;  /* 0x000000ffff03a224 */ /* 0x000fca00078e0005 */
        /* <DEDUP_REMOVED lines=11> */
.L_x_8087:
        /* <DEDUP_REMOVED lines=8> */
.L_x_8088:
        /* <DEDUP_REMOVED lines=11> */
.L_x_8089:
[----:B------:R-:W-:Y:S05]  /*19540*/  BRA `(.L_x_8090) ;  /* 0xffffffb800e07947 */ /* 0x000fea000383ffff */
.L_x_8000:
[----:B0-----:R0:W1:Y:S02]  /*19550*/  SYNCS.PHASECHK.TRANS64.TRYWAIT P1, [R22+URZ+0x28820], R3 ;  /* 0x02882003160075a7 */ /* 0x001064000802017f */
[----:B-1----:R-:W-:Y:S05]  /*19560*/  @!P1 NANOSLEEP.SYNCS 0x989680 ;  /* 0x009896800000995d */ /* 0x002fea0003900000 */
[----:B------:R-:W1:Y:S02]  /*19570*/  @!P1 SYNCS.PHASECHK.TRANS64 P1, [R22+URZ+0x28820], R3 ;  /* 0x02882003160095a7 */ /* 0x000e64000802007f */
[----:B-1----:R-:W-:Y:S05]  /*19580*/  @!P1 BRA `(.L_x_8000) ;  /* 0xfffffffc00f09947 */ /* 0x002fea000383ffff */
[----:B------:R-:W-:Y:S05]  /*19590*/  BRA `(.L_x_8091) ;  /* 0xffffffbc00587947 */ /* 0x000fea000383ffff */
.L_x_8005:
[----:B0-----:R0:W1:Y:S02]  /*195a0*/  SYNCS.PHASECHK.TRANS64.TRYWAIT P0, [R6+URZ+0x28840], R3 ;  /* 0x02884003060075a7 */ /* 0x001064000800017f */
[----:B-1----:R-:W-:Y:S05]  /*195b0*/  @!P0 NANOSLEEP.SYNCS 0x989680 ;  /* 0x009896800000895d */ /* 0x002fea0003900000 */
[----:B------:R-:W1:Y:S02]  /*195c0*/  @!P0 SYNCS.PHASECHK.TRANS64 P0, [R6+URZ+0x28840], R3 ;  /* 0x02884003060085a7 */ /* 0x000e64000800007f */
[----:B-1----:R-:W-:Y:S05]  /*195d0*/  @!P0 BRA `(.L_x_8005) ;  /* 0xfffffffc00f08947 */ /* 0x002fea000383ffff */
[----:B------:R-:W-:Y:S05]  /*195e0*/  BRA `(.L_x_8092) ;  /* 0xffffffc000207947 */ /* 0x000fea000383ffff */
.L_x_8006:
[----:B------:R-:W-:Y:S01]  /*195f0*/  BSSY B1, `(.L_x_8093) ;  /* 0x0000008000017945 */ /* 0x000fe20003800000 */
[----:B------:R-:W-:Y:S02]  /*19600*/  IMAD.MOV.U32 R13, RZ, RZ, R9 ;  /* 0x000000ffff0d7224 */ /* 0x000fe400078e0009 */
[----:B------:R-:W-:Y:S02]  /*19610*/  IMAD.MOV.U32 R12, RZ, RZ, RZ ;  /* 0x000000ffff0c7224 */ /* 0x000fe400078e00ff */
[----:B------:R-:W-:Y:S02]  /*19620*/  IMAD.MOV.U32 R11, RZ, RZ, 0x181f ;  /* 0x0000181fff0b7424 */ /* 0x000fe400078e00ff */
[----:B------:R-:W-:-:S07]  /*19630*/  IMAD.MOV.U32 R15, RZ, RZ, -0x1 ;  /* 0xffffffffff0f7424 */ /* 0x000fce00078e00ff */
[----:B--2---:R-:W-:Y:S05]  /*19640*/  WARPSYNC.COLLECTIVE R15, `(.L_x_8094) ;  /* 0x000000000f087348 */ /* 0x004fea0003c00000 */
[----:B--2---:R0:W1:Y:S02]  /*19650*/  SHFL.IDX P6, R14, R13, R12, R11 ;  /* 0x0000000c0d0e7389 */ /* 0x00406400000c000b */
[----:B01----:R-:W-:Y:S01]  /*19660*/  ENDCOLLECTIVE ;  /* 0x000000000000791b */ /* 0x003fe20003800000 */
.L_x_8094:
[----:B------:R-:W-:Y:S05]  /*19670*/  BSYNC B1 ;  /* 0x0000000000017941 */ /* 0x000fea0003800000 */
.L_x_8093:
        /* <DEDUP_REMOVED lines=9> */
.L_x_8095:
[----:B------:R-:W-:Y:S02]  /*19710*/  IMAD R8, R8, 0x2, R22 ;  /* 0x0000000208087824 */ /* 0x000fe400078e0216 */
[----:B------:R-:W-:Y:S02]  /*19720*/  IMAD.MOV.U32 R13, RZ, RZ, R9 ;  /* 0x000000ffff0d7224 */ /* 0x000fe400078e0009 */
[----:B------:R-:W-:Y:S02]  /*19730*/  IMAD.MOV.U32 R12, RZ, RZ, 0x1 ;  /* 0x00000001ff0c7424 */ /* 0x000fe400078e00ff */
[----:B------:R-:W-:-:S07]  /*19740*/  IMAD.MOV.U32 R2, RZ, RZ, R14 ;  /* 0x000000ffff027224 */ /* 0x000fce00078e000e */
[----:B------:R-:W-:Y:S05]  /*19750*/  WARPSYNC.COLLECTIVE R15, `(.L_x_8096) ;  /* 0x000000000f087348 */ /* 0x000fea0003c00000 */
[----:B------:R0:W1:Y:S02]  /*19760*/  SHFL.IDX P6, R14, R13, R12, R11 ;  /* 0x0000000c0d0e7389 */ /* 0x00006400000c000b */
[----:B01----:R-:W-:Y:S01]  /*19770*/  ENDCOLLECTIVE ;  /* 0x000000000000791b */ /* 0x003fe20003800000 */
.L_x_8096:
        /* <DEDUP_REMOVED lines=12> */
.L_x_8097:
[----:B------:R-:W-:Y:S02]  /*19840*/  IMAD.MOV.U32 R13, RZ, RZ, R9 ;  /* 0x000000ffff0d7224 */ /* 0x000fe400078e0009 */
[----:B------:R-:W-:Y:S02]  /*19850*/  IMAD.MOV.U32 R12, RZ, RZ, 0x2 ;  /* 0x00000002ff0c7424 */ /* 0x000fe400078e00ff */
[----:B------:R-:W-:-:S07]  /*19860*/  IMAD.MOV.U32 R2, RZ, RZ, R14 ;  /* 0x000000ffff027224 */ /* 0x000fce00078e000e */
[----:B------:R-:W-:Y:S05]  /*19870*/  WARPSYNC.COLLECTIVE R15, `(.L_x_8098) ;  /* 0x000000000f087348 */ /* 0x000fea0003c00000 */
[----:B------:R0:W1:Y:S02]  /*19880*/  SHFL.IDX P6, R14, R13, R12, R11 ;  /* 0x0000000c0d0e7389 */ /* 0x00006400000c000b */
[----:B01----:R-:W-:Y:S01]  /*19890*/  ENDCOLLECTIVE ;  /* 0x000000000000791b */ /* 0x003fe20003800000 */
.L_x_8098:
        /* <DEDUP_REMOVED lines=12> */
.L_x_8099:
[----:B------:R-:W-:Y:S02]  /*19960*/  IMAD.MOV.U32 R13, RZ, RZ, R9 ;  /* 0x000000ffff0d7224 */ /* 0x000fe400078e0009 */
[----:B------:R-:W-:Y:S02]  /*19970*/  IMAD.MOV.U32 R12, RZ, RZ, 0x3 ;  /* 0x00000003ff0c7424 */ /* 0x000fe400078e00ff */
[----:B------:R-:W-:-:S07]  /*19980*/  IMAD.MOV.U32 R2, RZ, RZ, R14 ;  /* 0x000000ffff027224 */ /* 0x000fce00078e000e */
[----:B------:R-:W-:Y:S05]  /*19990*/  WARPSYNC.COLLECTIVE R15, `(.L_x_8100) ;  /* 0x000000000f087348 */ /* 0x000fea0003c00000 */
[----:B------:R0:W1:Y:S02]  /*199a0*/  SHFL.IDX P6, R14, R13, R12, R11 ;  /* 0x0000000c0d0e7389 */ /* 0x00006400000c000b */
[----:B01----:R-:W-:Y:S01]  /*199b0*/  ENDCOLLECTIVE ;  /* 0x000000000000791b */ /* 0x003fe20003800000 */
.L_x_8100:
        /* <DEDUP_REMOVED lines=12> */
.L_x_8101:
[----:B------:R-:W-:Y:S01]  /*19a80*/  IMAD.MOV.U32 R13, RZ, RZ, R9 ;  /* 0x000000ffff0d7224 */ /* 0x000fe200078e0009 */
[----:B------:R-:W-:Y:S01]  /*19a90*/  MOV R12, 0x4 ;  /* 0x00000004000c7802 */ /* 0x000fe20000000f00 */
[----:B------:R-:W-:-:S07]  /*19aa0*/  IMAD.MOV.U32 R2, RZ, RZ, R14 ;  /* 0x000000ffff027224 */ /* 0x000fce00078e000e */
[----:B------:R-:W-:Y:S05]  /*19ab0*/  WARPSYNC.COLLECTIVE R15, `(.L_x_8102) ;  /* 0x000000000f087348 */ /* 0x000fea0003c00000 */
[----:B------:R0:W1:Y:S02]  /*19ac0*/  SHFL.IDX P6, R14, R13, R12, R11 ;  /* 0x0000000c0d0e7389 */ /* 0x00006400000c000b */
[----:B01----:R-:W-:Y:S01]  /*19ad0*/  ENDCOLLECTIVE ;  /* 0x000000000000791b */ /* 0x003fe20003800000 */
.L_x_8102:
        /* <DEDUP_REMOVED lines=12> */
.L_x_8103:
[----:B------:R-:W-:Y:S02]  /*19ba0*/  IMAD.MOV.U32 R13, RZ, RZ, R9 ;  /* 0x000000ffff0d7224 */ /* 0x000fe400078e0009 */
[----:B------:R-:W-:Y:S02]  /*19bb0*/  IMAD.MOV.U32 R12, RZ, RZ, 0x5 ;  /* 0x00000005ff0c7424 */ /* 0x000fe400078e00ff */
[----:B------:R-:W-:-:S07]  /*19bc0*/  IMAD.MOV.U32 R2, RZ, RZ, R14 ;  /* 0x000000ffff027224 */ /* 0x000fce00078e000e */
[----:B------:R-:W-:Y:S05]  /*19bd0*/  WARPSYNC.COLLECTIVE R15, `(.L_x_8104) ;  /* 0x000000000f087348 */ /* 0x000fea0003c00000 */
[----:B------:R0:W1:Y:S02]  /*19be0*/  SHFL.IDX P6, R14, R13, R12, R11 ;  /* 0x0000000c0d0e7389 */ /* 0x00006400000c000b */
[----:B01----:R-:W-:Y:S01]  /*19bf0*/  ENDCOLLECTIVE ;  /* 0x000000000000791b */ /* 0x003fe20003800000 */
.L_x_8104:
        /* <DEDUP_REMOVED lines=12> */
.L_x_8105:
[----:B------:R-:W-:Y:S02]  /*19cc0*/  IMAD.MOV.U32 R13, RZ, RZ, R9 ;  /* 0x000000ffff0d7224 */ /* 0x000fe400078e0009 */
[----:B------:R-:W-:Y:S02]  /*19cd0*/  IMAD.MOV.U32 R12, RZ, RZ, 0x6 ;  /* 0x00000006ff0c7424 */ /* 0x000fe400078e00ff */
[----:B------:R-:W-:-:S07]  /*19ce0*/  IMAD.MOV.U32 R2, RZ, RZ, R14 ;  /* 0x000000ffff027224 */ /* 0x000fce00078e000e */
[----:B------:R-:W-:Y:S05]  /*19cf0*/  WARPSYNC.COLLECTIVE R15, `(.L_x_8106) ;  /* 0x000000000f087348 */ /* 0x000fea0003c00000 */
[----:B------:R0:W1:Y:S02]  /*19d00*/  SHFL.IDX P6, R14, R13, R12, R11 ;  /* 0x0000000c0d0e7389 */ /* 0x00006400000c000b */
[----:B01----:R-:W-:Y:S01]  /*19d10*/  ENDCOLLECTIVE ;  /* 0x000000000000791b */ /* 0x003fe20003800000 */
.L_x_8106:
        /* <DEDUP_REMOVED lines=12> */
.L_x_8107:
[----:B------:R-:W-:Y:S02]  /*19de0*/  IMAD.MOV.U32 R13, RZ, RZ, R9 ;  /* 0x000000ffff0d7224 */ /* 0x000fe400078e0009 */
[----:B------:R-:W-:Y:S02]  /*19df0*/  IMAD.MOV.U32 R12, RZ, RZ, 0x7 ;  /* 0x00000007ff0c7424 */ /* 0x000fe400078e00ff */
[----:B------:R-:W-:-:S07]  /*19e00*/  IMAD.MOV.U32 R2, RZ, RZ, R14 ;  /* 0x000000ffff027224 */ /* 0x000fce00078e000e */
[----:B------:R-:W-:Y:S05]  /*19e10*/  WARPSYNC.COLLECTIVE R15, `(.L_x_8108) ;  /* 0x000000000f087348 */ /* 0x000fea0003c00000 */
[----:B------:R0:W1:Y:S02]  /*19e20*/  SHFL.IDX P6, R14, R13, R12, R11 ;  /* 0x0000000c0d0e7389 */ /* 0x00006400000c000b */
[----:B01----:R-:W-:Y:S01]  /*19e30*/  ENDCOLLECTIVE ;  /* 0x000000000000791b */ /* 0x003fe20003800000 */
.L_x_8108:
        /* <DEDUP_REMOVED lines=12> */
.L_x_8109:
[----:B------:R-:W-:Y:S01]  /*19f00*/  IMAD.MOV.U32 R2, RZ, RZ, R14 ;  /* 0x000000ffff027224 */ /* 0x000fe200078e000e */
[----:B------:R-:W-:Y:S06]  /*19f10*/  BRA `(.L_x_8110) ;  /* 0xffffffb800f47947 */ /* 0x000fec000383ffff */
.L_x_8011:
[----:B-1----:R1:W3:Y:S02]  /*19f20*/  SYNCS.PHASECHK.TRANS64.TRYWAIT P0, [R6+URZ+0x28860], R2 ;  /* 0x02886002060075a7 */ /* 0x0022e4000800017f */
[----:B---3--:R-:W-:Y:S05]  /*19f30*/  @!P0 NANOSLEEP.SYNCS 0x989680 ;  /* 0x009896800000895d */ /* 0x008fea0003900000 */
[----:B------:R-:W3:Y:S02]  /*19f40*/  @!P0 SYNCS.PHASECHK.TRANS64 P0, [R6+URZ+0x28860], R2 ;  /* 0x02886002060085a7 */ /* 0x000ee4000800007f */
[----:B---3--:R-:W-:Y:S05]  /*19f50*/  @!P0 BRA `(.L_x_8011) ;  /* 0xfffffffc00f08947 */ /* 0x008fea000383ffff */
[----:B------:R-:W-:Y:S05]  /*19f60*/  BRA `(.L_x_8111) ;  /* 0xffffffbc00507947 */ /* 0x000fea000383ffff */
.L_x_8012:
[----:B------:R-:W-:Y:S01]  /*19f70*/  BSSY B1, `(.L_x_8112) ;  /* 0x0000008000017945 */ /* 0x000fe20003800000 */
[----:B------:R-:W-:Y:S02]  /*19f80*/  IMAD.MOV.U32 R13, RZ, RZ, R23 ;  /* 0x000000ffff0d7224 */ /* 0x000fe400078e0017 */
[----:B------:R-:W-:Y:S02]  /*19f90*/  IMAD.MOV.U32 R12, RZ, RZ, RZ ;  /* 0x000000ffff0c7224 */ /* 0x000fe400078e00ff */
[----:B------:R-:W-:Y:S02]  /*19fa0*/  IMAD.MOV.U32 R11, RZ, RZ, 0x181f ;  /* 0x0000181fff0b7424 */ /* 0x000fe400078e00ff */
[----:B------:R-:W-:-:S07]  /*19fb0*/  IMAD.MOV.U32 R15, RZ, RZ, -0x1 ;  /* 0xffffffffff0f7424 */ /* 0x000fce00078e00ff */
[----:B-12---:R-:W-:Y:S05]  /*19fc0*/  WARPSYNC.COLLECTIVE R15, `(.L_x_8113) ;  /* 0x000000000f087348 */ /* 0x006fea0003c00000 */
[----:B--2---:R0:W2:Y:S02]  /*19fd0*/  SHFL.IDX P6, R14, R13, R12, R11 ;  /* 0x0000000c0d0e7389 */ /* 0x0040a400000c000b */
[----:B012---:R-:W-:Y:S01]  /*19fe0*/  ENDCOLLECTIVE ;  /* 0x000000000000791b */ /* 0x007fe20003800000 */
.L_x_8113:
[----:B------:R-:W-:Y:S05]  /*19ff0*/  BSYNC B1 ;  /* 0x0000000000017941 */ /* 0x000fea0003800000 */
.L_x_8112:
        /* <DEDUP_REMOVED lines=9> */
.L_x_8114:
[----:B------:R-:W-:Y:S02]  /*1a090*/  IMAD.MOV.U32 R13, RZ, RZ, R23 ;  /* 0x000000ffff0d7224 */ /* 0x000fe400078e0017 */
[----:B------:R-:W-:Y:S02]  /*1a0a0*/  IMAD.MOV.U32 R12, RZ, RZ, 0x1 ;  /* 0x00000001ff0c7424 */ /* 0x000fe400078e00ff */
[----:B------:R-:W-:-:S07]  /*1a0b0*/  IMAD.MOV.U32 R2, RZ, RZ, R14 ;  /* 0x000000ffff027224 */ /* 0x000fce00078e000e */
[----:B------:R-:W-:Y:S05]  /*1a0c0*/  WARPSYNC.COLLECTIVE R15, `(.L_x_8115) ;  /* 0x000000000f087348 */ /* 0x000fea0003c00000 */
[----:B------:R0:W1:Y:S02]  /*1a0d0*/  SHFL.IDX P6, R14, R13, R12, R11 ;  /* 0x0000000c0d0e7389 */ /* 0x00006400000c000b */
[----:B01----:R-:W-:Y:S01]  /*1a0e0*/  ENDCOLLECTIVE ;  /* 0x000000000000791b */ /* 0x003fe20003800000 */
.L_x_8115:
        /* <DEDUP_REMOVED lines=14> */
.L_x_8116:
[----:B------:R-:W-:Y:S02]  /*1a1d0*/  IMAD.MOV.U32 R13, RZ, RZ, R23 ;  /* 0x000000ffff0d7224 */ /* 0x000fe400078e0017 */
[----:B------:R-:W-:Y:S02]  /*1a1e0*/  IMAD.MOV.U32 R12, RZ, RZ, 0x2 ;  /* 0x00000002ff0c7424 */ /* 0x000fe400078e00ff */
[----:B------:R-:W-:-:S07]  /*1a1f0*/  IMAD.MOV.U32 R2, RZ, RZ, R14 ;  /* 0x000000ffff027224 */ /* 0x000fce00078e000e */
[----:B------:R-:W-:Y:S05]  /*1a200*/  WARPSYNC.COLLECTIVE R15, `(.L_x_8117) ;  /* 0x000000000f087348 */ /* 0x000fea0003c00000 */
[----:B------:R0:W1:Y:S02]  /*1a210*/  SHFL.IDX P6, R14, R13, R12, R11 ;  /* 0x0000000c0d0e7389 */ /* 0x00006400000c000b */
[----:B01----:R-:W-:Y:S01]  /*1a220*/  ENDCOLLECTIVE ;  /* 0x000000000000791b */ /* 0x003fe20003800000 */
.L_x_8117:
        /* <DEDUP_REMOVED lines=14> */
.L_x_8118:
[----:B------:R-:W-:Y:S02]  /*1a310*/  IMAD.MOV.U32 R13, RZ, RZ, R23 ;  /* 0x000000ffff0d7224 */ /* 0x000fe400078e0017 */
[----:B------:R-:W-:Y:S02]  /*1a320*/  IMAD.MOV.U32 R12, RZ, RZ, 0x3 ;  /* 0x00000003ff0c7424 */ /* 0x000fe400078e00ff */
[----:B------:R-:W-:-:S07]  /*1a330*/  IMAD.MOV.U32 R2, RZ, RZ, R14 ;  /* 0x000000ffff027224 */ /* 0x000fce00078e000e */
[----:B------:R-:W-:Y:S05]  /*1a340*/  WARPSYNC.COLLECTIVE R15, `(.L_x_8119) ;  /* 0x000000000f087348 */ /* 0x000fea0003c00000 */
[----:B------:R0:W1:Y:S02]  /*1a350*/  SHFL.IDX P6, R14, R13, R12, R11 ;  /* 0x0000000c0d0e7389 */ /* 0x00006400000c000b */
[----:B01----:R-:W-:Y:S01]  /*1a360*/  ENDCOLLECTIVE ;  /* 0x000000000000791b */ /* 0x003fe20003800000 */
.L_x_8119:
        /* <DEDUP_REMOVED lines=14> */
.L_x_8120:
[----:B------:R-:W-:Y:S02]  /*1a450*/  IMAD.MOV.U32 R13, RZ, RZ, R23 ;  /* 0x000000ffff0d7224 */ /* 0x000fe400078e0017 */
[----:B------:R-:W-:Y:S02]  /*1a460*/  IMAD.MOV.U32 R12, RZ, RZ, 0x4 ;  /* 0x00000004ff0c7424 */ /* 0x000fe400078e00ff */
[----:B------:R-:W-:-:S07]  /*1a470*/  IMAD.MOV.U32 R2, RZ, RZ, R14 ;  /* 0x000000ffff027224 */ /* 0x000fce00078e000e */
[----:B------:R-:W-:Y:S05]  /*1a480*/  WARPSYNC.COLLECTIVE R15, `(.L_x_8121) ;  /* 0x000000000f087348 */ /* 0x000fea0003c00000 */
[----:B------:R0:W1:Y:S02]  /*1a490*/  SHFL.IDX P6, R14, R13, R12, R11 ;  /* 0x0000000c0d0e7389 */ /* 0x00006400000c000b */
[----:B01----:R-:W-:Y:S01]  /*1a4a0*/  ENDCOLLECTIVE ;  /* 0x000000000000791b */ /* 0x003fe20003800000 */
.L_x_8121:
        /* <DEDUP_REMOVED lines=14> */
.L_x_8122:
[----:B------:R-:W-:Y:S02]  /*1a590*/  IMAD.MOV.U32 R13, RZ, RZ, R23 ;  /* 0x000000ffff0d7224 */ /* 0x000fe400078e0017 */
[----:B------:R-:W-:Y:S02]  /*1a5a0*/  IMAD.MOV.U32 R12, RZ, RZ, 0x5 ;  /* 0x00000005ff0c7424 */ /* 0x000fe400078e00ff */
[----:B------:R-:W-:-:S07]  /*1a5b0*/  IMAD.MOV.U32 R2, RZ, RZ, R14 ;  /* 0x000000ffff027224 */ /* 0x000fce00078e000e */
[----:B------:R-:W-:Y:S05]  /*1a5c0*/  WARPSYNC.COLLECTIVE R15, `(.L_x_8123) ;  /* 0x000000000f087348 */ /* 0x000fea0003c00000 */
[----:B------:R0:W1:Y:S02]  /*1a5d0*/  SHFL.IDX P6, R14, R13, R12, R11 ;  /* 0x0000000c0d0e7389 */ /* 0x00006400000c000b */
[----:B01----:R-:W-:Y:S01]  /*1a5e0*/  ENDCOLLECTIVE ;  /* 0x000000000000791b */ /* 0x003fe20003800000 */
.L_x_8123:
        /* <DEDUP_REMOVED lines=14> */
.L_x_8124:
[----:B------:R-:W-:Y:S02]  /*1a6d0*/  IMAD.MOV.U32 R13, RZ, RZ, R23 ;  /* 0x000000ffff0d7224 */ /* 0x000fe400078e0017 */
[----:B------:R-:W-:Y:S02]  /*1a6e0*/  IMAD.MOV.U32 R12, RZ, RZ, 0x6 ;  /* 0x00000006ff0c7424 */ /* 0x000fe400078e00ff */
[----:B------:R-:W-:-:S07]  /*1a6f0*/  IMAD.MOV.U32 R2, RZ, RZ, R14 ;  /* 0x000000ffff027224 */ /* 0x000fce00078e000e */
[----:B------:R-:W-:Y:S05]  /*1a700*/  WARPSYNC.COLLECTIVE R15, `(.L_x_8125) ;  /* 0x000000000f087348 */ /* 0x000fea0003c00000 */
[----:B------:R0:W1:Y:S02]  /*1a710*/  SHFL.IDX P6, R14, R13, R12, R11 ;  /* 0x0000000c0d0e7389 */ /* 0x00006400000c000b */
[----:B01----:R-:W-:Y:S01]  /*1a720*/  ENDCOLLECTIVE ;  /* 0x000000000000791b */ /* 0x003fe20003800000 */
.L_x_8125:
        /* <DEDUP_REMOVED lines=14> */
.L_x_8126:
[----:B------:R-:W-:Y:S02]  /*1a810*/  IMAD.MOV.U32 R13, RZ, RZ, R23 ;  /* 0x000000ffff0d7224 */ /* 0x000fe400078e0017 */
[----:B------:R-:W-:Y:S02]  /*1a820*/  IMAD.MOV.U32 R12, RZ, RZ, 0x7 ;  /* 0x00000007ff0c7424 */ /* 0x000fe400078e00ff */
[----:B------:R-:W-:-:S07]  /*1a830*/  IMAD.MOV.U32 R2, RZ, RZ, R14 ;  /* 0x000000ffff027224 */ /* 0x000fce00078e000e */
[----:B------:R-:W-:Y:S05]  /*1a840*/  WARPSYNC.COLLECTIVE R15, `(.L_x_8127) ;  /* 0x000000000f087348 */ /* 0x000fea0003c00000 */
[----:B------:R0:W1:Y:S02]  /*1a850*/  SHFL.IDX P6, R14, R13, R12, R11 ;  /* 0x0000000c0d0e7389 */ /* 0x00006400000c000b */
[----:B01----:R-:W-:Y:S01]  /*1a860*/  ENDCOLLECTIVE ;  /* 0x000000000000791b */ /* 0x003fe20003800000 */
.L_x_8127:
        /* <DEDUP_REMOVED lines=13> */
.L_x_8128:
[----:B------:R-:W-:Y:S01]  /*1a940*/  @!PT LDS RZ, [RZ] ;  /* 0x00000000fffff984 */ /* 0x000fe20000000800 */
[----:B------:R-:W-:Y:S01]  /*1a950*/  @!PT LDS RZ, [RZ] ;  /* 0x00000000fffff984 */ /* 0x000fe20000000800 */
[----:B------:R-:W-:Y:S01]  /*1a960*/  @!PT LDS RZ, [RZ] ;  /* 0x00000000fffff984 */ /* 0x000fe20000000800 */
[----:B------:R1:W-:Y:S01]  /*1a970*/  LDGSTS.E.BYPASS.LTC128B.128 [R7+0x7400], desc[UR54][R2.64+0x80], !P0 ;  /* 0x0740008002077fae */ /* 0x0003e2000c101d76 */
[----:B------:R-:W-:Y:S05]  /*1a980*/  BRA `(.L_x_8129) ;  /* 0xffffffb400d87947 */ /* 0x000fea000383ffff */
.L_x_8020:
[----:B0-----:R0:W1:Y:S02]  /*1a990*/  SYNCS.PHASECHK.TRANS64.TRYWAIT P0, [R0+URZ+0x28860], R3 ;  /* 0x02886003000075a7 */ /* 0x001064000800017f */
[----:B-1----:R-:W-:Y:S05]  /*1a9a0*/  @!P0 NANOSLEEP.SYNCS 0x989680 ;  /* 0x009896800000895d */ /* 0x002fea0003900000 */
[----:B------:R-:W1:Y:S02]  /*1a9b0*/  @!P0 SYNCS.PHASECHK.TRANS64 P0, [R0+URZ+0x28860], R3 ;  /* 0x02886003000085a7 */ /* 0x000e64000800007f */
[----:B-1----:R-:W-:Y:S05]  /*1a9c0*/  @!P0 BRA `(.L_x_8020) ;  /* 0xfffffffc00f08947 */ /* 0x002fea000383ffff */
[----:B------:R-:W-:Y:S05]  /*1a9d0*/  BRA `(.L_x_8130) ;  /* 0xffffffb800f47947 */ /* 0x000fea000383ffff */
.L_x_8021:
        /* <DEDUP_REMOVED lines=8> */
.L_x_8132:
[----:B------:R-:W-:Y:S05]  /*1aa60*/  BSYNC B0 ;  /* 0x0000000000007941 */ /* 0x000fea0003800000 */
.L_x_8131:
        /* <DEDUP_REMOVED lines=9> */
.L_x_8133:
        /* <DEDUP_REMOVED lines=8> */
[----:B------:R-:W-:-:S13]  /*1ab80*/  IADD3 R2, P2, R14, R5, RZ ;  /* 0x000000050e027210 */ /* 0x000fda0007f5e0ff */
[----:B------:R-:W-:Y:S05]  /*1ab90*/  WARPSYNC.COLLECTIVE R15, `(.L_x_8134) ;  /* 0x000000000f087348 */ /* 0x000fea0003c00000 */
[----:B------:R0:W1:Y:S02]  /*1aba0*/  SHFL.IDX P6, R14, R13, R12, R11 ;  /* 0x0000000c0d0e7389 */ /* 0x00006400000c000b */
[----:B01----:R-:W-:Y:S01]  /*1abb0*/  ENDCOLLECTIVE ;  /* 0x000000000000791b */ /* 0x003fe20003800000 */
.L_x_8134:
        /* <DEDUP_REMOVED lines=13> */
.L_x_8135:
[----:B------:R-:W-:Y:S02]  /*1ac90*/  IMAD.MOV.U32 R13, RZ, RZ, R23 ;  /* 0x000000ffff0d7224 */ /* 0x000fe400078e0017 */
[----:B------:R-:W-:Y:S02]  /*1aca0*/  IMAD.MOV.U32 R12, RZ, RZ, 0x2 ;  /* 0x00000002ff0c7424 */ /* 0x000fe400078e00ff */
[----:B------:R-:W-:-:S07]  /*1acb0*/  IMAD.MOV.U32 R10, RZ, RZ, R14 ;  /* 0x000000ffff0a7224 */ /* 0x000fce00078e000e */
[----:B------:R-:W-:Y:S05]  /*1acc0*/  WARPSYNC.COLLECTIVE R15, `(.L_x_8136) ;  /* 0x000000000f087348 */ /* 0x000fea0003c00000 */
[----:B------:R0:W1:Y:S02]  /*1acd0*/  SHFL.IDX P6, R14, R13, R12, R11 ;  /* 0x0000000c0d0e7389 */ /* 0x00006400000c000b */
[----:B01----:R-:W-:Y:S01]  /*1ace0*/  ENDCOLLECTIVE ;  /* 0x000000000000791b */ /* 0x003fe20003800000 */
.L_x_8136:
[----:B------:R-:W-:-:S05]  /*1acf0*/  IADD3 R2, P2, R10, R5, RZ ;  /* 0x000000050a027210 */ /* 0x000fca0007f5e0ff */
[----:B------:R-:W-:-:S05]  /*1ad00*/  IMAD.X R3, RZ, RZ, R7, P2 ;  /* 0x000000ffff037224 */ /* 0x000fca00010e0607 */
[----:B------:R-:W-:Y:S01]  /*1ad10*/  @!PT LDS RZ, [RZ] ;  /* 0x00000000fffff984 */ /* 0x000fe20000000800 */
[----:B------:R-:W-:Y:S01]  /*1ad20*/  @!PT LDS RZ, [RZ] ;  /* 0x00000000fffff984 */ /* 0x000fe20000000800 */
[----:B------:R-:W-:Y:S01]  /*1ad30*/  @!PT LDS RZ, [RZ] ;  /* 0x00000000fffff984 */ /* 0x000fe20000000800 */
[----:B------:R0:W-:Y:S01]  /*1ad40*/  LDGSTS.E.BYPASS.LTC128B.128 [R4+0xc00], desc[UR54][R2.64], !P3 ;  /* 0x00c0000002047fae */ /* 0x0001e2000d901d76 */
[----:B------:R-:W-:Y:S01]  /*1ad50*/  IMAD.MOV.U32 R13, RZ, RZ, R17 ;  /* 0x000000ffff0d7224 */ /* 0x000fe200078e0011 */
[C---:B------:R-:W-:Y:S02]  /*1ad60*/  ISETP.LT.OR P3, PT, R6.reuse, 0x21, P1 ;  /* 0x000000210600780c */ /* 0x040fe40000f61670 */
[----:B------:R0:W-:Y:S01]  /*1ad70*/  LDGSTS.E.BYPASS.LTC128B.128 [R4+0x4c00], desc[UR54][R2.64+0x80], !P4 ;  /* 0x04c0008002047fae */ /* 0x0001e2000e101d76 */
[----:B------:R-:W-:Y:S01]  /*1ad80*/  ISETP.LT.OR P4, PT, R6, 0x21, P0 ;  /* 0x000000210600780c */ /* 0x000fe20000781670 */
[----:B------:R-:W-:-:S12]  /*1ad90*/  IMAD.MOV.U32 R8, RZ, RZ, R14 ;  /* 0x000000ffff087224 */ /* 0x000fd800078e000e */
[----:B0-----:R-:W-:Y:S05]  /*1ada0*/  WARPSYNC.COLLECTIVE R15, `(.L_x_8137) ;  /* 0x000000000f087348 */ /* 0x001fea0003c00000 */
[----:B------:R1:W2:Y:S02]  /*1adb0*/  SHFL.IDX P6, R14, R13, R12, R11 ;  /* 0x0000000c0d0e7389 */ /* 0x0002a400000c000b */
[----:B012---:R-:W-:Y:S01]  /*1adc0*/  ENDCOLLECTIVE ;  /* 0x000000000000791b */ /* 0x007fe20003800000 */
.L_x_8137:
[----:B------:R-:W-:Y:S02]  /*1add0*/  IMAD.MOV.U32 R13, RZ, RZ, R23 ;  /* 0x000000ffff0d7224 */ /* 0x000fe400078e0017 */
[----:B------:R-:W-:Y:S01]  /*1ade0*/  IMAD.MOV.U32 R12, RZ, RZ, 0x3 ;  /* 0x00000003ff0c7424 */ /* 0x000fe200078e00ff */
[----:B------:R-:W-:-:S13]  /*1adf0*/  IADD3 R2, P2, R14, R5, RZ ;  /* 0x000000050e027210 */ /* 0x000fda0007f5e0ff */
[----:B------:R-:W-:Y:S05]  /*1ae00*/  WARPSYNC.COLLECTIVE R15, `(.L_x_8138) ;  /* 0x000000000f087348 */ /* 0x000fea0003c00000 */
[----:B------:R0:W1:Y:S02]  /*1ae10*/  SHFL.IDX P6, R14, R13, R12, R11 ;  /* 0x0000000c0d0e7389 */ /* 0x00006400000c000b */
[----:B01----:R-:W-:Y:S01]  /*1ae20*/  ENDCOLLECTIVE ;  /* 0x000000000000791b */ /* 0x003fe20003800000 */
.L_x_8138:
        /* <DEDUP_REMOVED lines=13> */
.L_x_8139:
[----:B------:R-:W-:Y:S02]  /*1af00*/  IMAD.MOV.U32 R13, RZ, RZ, R23 ;  /* 0x000000ffff0d7224 */ /* 0x000fe400078e0017 */
[----:B------:R-:W-:Y:S01]  /*1af10*/  IMAD.MOV.U32 R12, RZ, RZ, 0x4 ;  /* 0x00000004ff0c7424 */ /* 0x000fe200078e00ff */
[----:B------:R-:W-:-:S13]  /*1af20*/  IADD3 R2, P2, R14, R5, RZ ;  /* 0x000000050e027210 */ /* 0x000fda0007f5e0ff */
[----:B------:R-:W-:Y:S05]  /*1af30*/  WARPSYNC.COLLECTIVE R15, `(.L_x_8140) ;  /* 0x000000000f087348 */ /* 0x000fea0003c00000 */
[----:B------:R0:W1:Y:S02]  /*1af40*/  SHFL.IDX P6, R14, R13, R12, R11 ;  /* 0x0000000c0d0e7389 */ /* 0x00006400000c000b */
[----:B01----:R-:W-:Y:S01]  /*1af50*/  ENDCOLLECTIVE ;  /* 0x000000000000791b */ /* 0x003fe20003800000 */
.L_x_8140:
        /* <DEDUP_REMOVED lines=13> */
.L_x_8141:
[----:B------:R-:W-:Y:S02]  /*1b030*/  IMAD.MOV.U32 R13, RZ, RZ, R23 ;  /* 0x000000ffff0d7224 */ /* 0x000fe400078e0017 */
[----:B------:R-:W-:Y:S02]  /*1b040*/  IMAD.MOV.U32 R12, RZ, RZ, 0x5 ;  /* 0x00000005ff0c7424 */ /* 0x000fe400078e00ff */
[----:B------:R-:W-:-:S07]  /*1b050*/  IMAD.MOV.U32 R10, RZ, RZ, R14 ;  /* 0x000000ffff0a7224 */ /* 0x000fce00078e000e */
[----:B------:R-:W-:Y:S05]  /*1b060*/  WARPSYNC.COLLECTIVE R15, `(.L_x_8142) ;  /* 0x000000000f087348 */ /* 0x000fea0003c00000 */
[----:B------:R0:W1:Y:S02]  /*1b070*/  SHFL.IDX P6, R14, R13, R12, R11 ;  /* 0x0000000c0d0e7389 */ /* 0x00006400000c000b */
[----:B01----:R-:W-:Y:S01]  /*1b080*/  ENDCOLLECTIVE ;  /* 0x000000000000791b */ /* 0x003fe20003800000 */
.L_x_8142:
        /* <DEDUP_REMOVED lines=14> */
.L_x_8143:
[----:B------:R-:W-:Y:S02]  /*1b170*/  IMAD.MOV.U32 R13, RZ, RZ, R23 ;  /* 0x000000ffff0d7224 */ /* 0x000fe400078e0017 */
[----:B------:R-:W-:Y:S01]  /*1b180*/  IMAD.MOV.U32 R12, RZ, RZ, 0x6 ;  /* 0x00000006ff0c7424 */ /* 0x000fe200078e00ff */
[----:B------:R-:W-:-:S13]  /*1b190*/  IADD3 R2, P2, R14, R5, RZ ;  /* 0x000000050e027210 */ /* 0x000fda0007f5e0ff */
[----:B------:R-:W-:Y:S05]  /*1b1a0*/  WARPSYNC.COLLECTIVE R15, `(.L_x_8144) ;  /* 0x000000000f087348 */ /* 0x000fea0003c00000 */
[----:B------:R0:W1:Y:S02]  /*1b1b0*/  SHFL.IDX P6, R14, R13, R12, R11 ;  /* 0x0000000c0d0e7389 */ /* 0x00006400000c000b */
[----:B01----:R-:W-:Y:S01]  /*1b1c0*/  ENDCOLLECTIVE ;  /* 0x000000000000791b */ /* 0x003fe20003800000 */
.L_x_8144:
        /* <DEDUP_REMOVED lines=13> */
.L_x_8145:
[----:B------:R-:W-:Y:S02]  /*1b2a0*/  IMAD.MOV.U32 R13, RZ, RZ, R23 ;  /* 0x000000ffff0d7224 */ /* 0x000fe400078e0017 */
[----:B------:R-:W-:Y:S02]  /*1b2b0*/  IMAD.MOV.U32 R12, RZ, RZ, 0x7 ;  /* 0x00000007ff0c7424 */ /* 0x000fe400078e00ff */
[----:B------:R-:W-:-:S07]  /*1b2c0*/  IMAD.MOV.U32 R10, RZ, RZ, R14 ;  /* 0x000000ffff0a7224 */ /* 0x000fce00078e000e */
[----:B------:R-:W-:Y:S05]  /*1b2d0*/  WARPSYNC.COLLECTIVE R15, `(.L_x_8146) ;  /* 0x000000000f087348 */ /* 0x000fea0003c00000 */
[----:B------:R0:W1:Y:S02]  /*1b2e0*/  SHFL.IDX P6, R14, R13, R12, R11 ;  /* 0x0000000c0d0e7389 */ /* 0x00006400000c000b */
[----:B01----:R-:W-:Y:S01]  /*1b2f0*/  ENDCOLLECTIVE ;  /* 0x000000000000791b */ /* 0x003fe20003800000 */
.L_x_8146:
        /* <DEDUP_REMOVED lines=12> */
.L_x_8147:
[----:B------:R-:W-:Y:S05]  /*1b3c0*/  BRA `(.L_x_8148) ;  /* 0xffffffb400947947 */ /* 0x000fea000383ffff */
.L_x_8026:
        /* <DEDUP_REMOVED lines=8> */
.L_x_8150:
[----:B------:R-:W-:Y:S05]  /*1b450*/  BSYNC B0 ;  /* 0x0000000000007941 */ /* 0x000fea0003800000 */
.L_x_8149:
        /* <DEDUP_REMOVED lines=9> */
.L_x_8151:
        /* <DEDUP_REMOVED lines=18> */
.L_x_8152:
[----:B------:R-:W-:Y:S01]  /*1b610*/  IMAD.MOV.U32 R12, RZ, RZ, 0x2 ;  /* 0x00000002ff0c7424 */ /* 0x000fe200078e00ff */
[----:B------:R-:W-:-:S05]  /*1b620*/  SEL R7, R14, RZ, P1 ;  /* 0x000000ff0e077207 */ /* 0x000fca0000800000 */
[----:B------:R-:W-:-:S04]  /*1b630*/  IMAD.IADD R6, R4, 0x1, R7 ;  /* 0x0000000104067824 */ /* 0x000fc800078e0207 */
[----:B------:R-:W-:-:S07]  /*1b640*/  IMAD.MOV.U32 R13, RZ, RZ, R6 ;  /* 0x000000ffff0d7224 */ /* 0x000fce00078e0006 */
[----:B------:R-:W-:Y:S05]  /*1b650*/  WARPSYNC.COLLECTIVE R15, `(.L_x_8153) ;  /* 0x000000000f087348 */ /* 0x000fea0003c00000 */
[----:B------:R0:W1:Y:S02]  /*1b660*/  SHFL.UP P6, R14, R13, R12, R11 ;  /* 0x0400000c0d0e7389 */ /* 0x00006400000c000b */
[----:B01----:R-:W-:Y:S01]  /*1b670*/  ENDCOLLECTIVE ;  /* 0x000000000000791b */ /* 0x003fe20003800000 */
.L_x_8153:
[----:B------:R-:W-:Y:S01]  /*1b680*/  IMAD.MOV.U32 R12, RZ, RZ, 0x4 ;  /* 0x00000004ff0c7424 */ /* 0x000fe200078e00ff */
[----:B------:R-:W-:-:S05]  /*1b690*/  SEL R7, R14, RZ, P2 ;  /* 0x000000ff0e077207 */ /* 0x000fca0001000000 */
[----:B------:R-:W-:-:S04]  /*1b6a0*/  IMAD.IADD R7, R6, 0x1, R7 ;  /* 0x0000000106077824 */ /* 0x000fc800078e0207 */
[----:B------:R-:W-:-:S07]  /*1b6b0*/  IMAD.MOV.U32 R13, RZ, RZ, R7 ;  /* 0x000000ffff0d7224 */ /* 0x000fce00078e0007 */
[----:B------:R-:W-:Y:S05]  /*1b6c0*/  WARPSYNC.COLLECTIVE R15, `(.L_x_8154) ;  /* 0x000000000f087348 */ /* 0x000fea0003c00000 */
[----:B------:R0:W1:Y:S02]  /*1b6d0*/  SHFL.UP P6, R14, R13, R12, R11 ;  /* 0x0400000c0d0e7389 */ /* 0x00006400000c000b */
[----:B01----:R-:W-:Y:S01]  /*1b6e0*/  ENDCOLLECTIVE ;  /* 0x000000000000791b */ /* 0x003fe20003800000 */
.L_x_8154:
[----:B------:R-:W-:Y:S01]  /*1b6f0*/  IMAD.MOV.U32 R12, RZ, RZ, 0x8 ;  /* 0x00000008ff0c7424 */ /* 0x000fe200078e00ff */
[----:B------:R-:W-:-:S05]  /*1b700*/  SEL R2, R14, RZ, P3 ;  /* 0x000000ff0e027207 */ /* 0x000fca0001800000 */
[----:B------:R-:W-:-:S04]  /*1b710*/  IMAD.IADD R2, R7, 0x1, R2 ;  /* 0x0000000107027824 */ /* 0x000fc800078e0202 */
[----:B------:R-:W-:-:S07]  /*1b720*/  IMAD.MOV.U32 R13, RZ, RZ, R2 ;  /* 0x000000ffff0d7224 */ /* 0x000fce00078e0002 */
[----:B------:R-:W-:Y:S05]  /*1b730*/  WARPSYNC.COLLECTIVE R15, `(.L_x_8155) ;  /* 0x000000000f087348 */ /* 0x000fea0003c00000 */
[----:B------:R0:W1:Y:S02]  /*1b740*/  SHFL.UP P6, R14, R13, R12, R11 ;  /* 0x0400000c0d0e7389 */ /* 0x00006400000c000b */
[----:B01----:R-:W-:Y:S01]  /*1b750*/  ENDCOLLECTIVE ;  /* 0x000000000000791b */ /* 0x003fe20003800000 */
.L_x_8155:
[----:B------:R-:W-:Y:S01]  /*1b760*/  IMAD.MOV.U32 R12, RZ, RZ, 0x10 ;  /* 0x00000010ff0c7424 */ /* 0x000fe200078e00ff */
[----:B------:R-:W-:-:S05]  /*1b770*/  SEL R3, R14, RZ, P4 ;  /* 0x000000ff0e037207 */ /* 0x000fca0002000000 */
[----:B------:R-:W-:-:S04]  /*1b780*/  IMAD.IADD R3, R2, 0x1, R3 ;  /* 0x0000000102037824 */ /* 0x000fc800078e0203 */
[----:B------:R-:W-:-:S07]  /*1b790*/  IMAD.MOV.U32 R13, RZ, RZ, R3 ;  /* 0x000000ffff0d7224 */ /* 0x000fce00078e0003 */
[----:B------:R-:W-:Y:S05]  /*1b7a0*/  WARPSYNC.COLLECTIVE R15, `(.L_x_8156) ;  /* 0x000000000f087348 */ /* 0x000fea0003c00000 */
[----:B------:R0:W1:Y:S02]  /*1b7b0*/  SHFL.UP P6, R14, R13, R12, R11 ;  /* 0x0400000c0d0e7389 */ /* 0x00006400000c000b */
[----:B01----:R-:W-:Y:S01]  /*1b7c0*/  ENDCOLLECTIVE ;  /* 0x000000000000791b */ /* 0x003fe20003800000 */
.L_x_8156:
        /* <DEDUP_REMOVED lines=8> */
.L_x_8157:
[----:B------:R-:W-:Y:S05]  /*1b850*/  BRA `(.L_x_8158) ;  /* 0xffffffb400a07947 */ /* 0x000fea000383ffff */
.L_x_8031:
        /* <DEDUP_REMOVED lines=8> */
.L_x_8160:
[----:B------:R-:W-:Y:S05]  /*1b8e0*/  BSYNC B0 ;  /* 0x0000000000007941 */ /* 0x000fea0003800000 */
.L_x_8159:
        /* <DEDUP_REMOVED lines=8> */
.L_x_8161:
[----:B------:R-:W-:Y:S01]  /*1b970*/  IMAD.MOV.U32 R12, RZ, RZ, 0x4 ;  /* 0x00000004ff0c7424 */ /* 0x000fe200078e00ff */
[----:B------:R-:W-:-:S05]  /*1b980*/  SEL R0, R14, RZ, P2 ;  /* 0x000000ff0e007207 */ /* 0x000fca0001000000 */
[----:B------:R-:W-:-:S04]  /*1b990*/  IMAD.IADD R0, R13, 0x1, R0 ;  /* 0x000000010d007824 */ /* 0x000fc800078e0200 */
[----:B------:R-:W-:-:S07]  /*1b9a0*/  IMAD.MOV.U32 R13, RZ, RZ, R0 ;  /* 0x000000ffff0d7224 */ /* 0x000fce00078e0000 */
[----:B------:R-:W-:Y:S05]  /*1b9b0*/  WARPSYNC.COLLECTIVE R15, `(.L_x_8162) ;  /* 0x000000000f087348 */ /* 0x000fea0003c00000 */
[----:B------:R0:W1:Y:S02]  /*1b9c0*/  SHFL.UP P6, R14, R13, R12, R11 ;  /* 0x0400000c0d0e7389 */ /* 0x00006400000c000b */
[----:B01----:R-:W-:Y:S01]  /*1b9d0*/  ENDCOLLECTIVE ;  /* 0x000000000000791b */ /* 0x003fe20003800000 */
.L_x_8162:
[----:B------:R-:W-:Y:S01]  /*1b9e0*/  IMAD.MOV.U32 R12, RZ, RZ, 0x8 ;  /* 0x00000008ff0c7424 */ /* 0x000fe200078e00ff */
[----:B------:R-:W-:-:S05]  /*1b9f0*/  SEL R3, R14, RZ, P3 ;  /* 0x000000ff0e037207 */ /* 0x000fca0001800000 */
[----:B------:R-:W-:-:S04]  /*1ba00*/  IMAD.IADD R2, R0, 0x1, R3 ;  /* 0x0000000100027824 */ /* 0x000fc800078e0203 */
[----:B------:R-:W-:-:S07]  /*1ba10*/  IMAD.MOV.U32 R13, RZ, RZ, R2 ;  /* 0x000000ffff0d7224 */ /* 0x000fce00078e0002 */
[----:B------:R-:W-:Y:S05]  /*1ba20*/  WARPSYNC.COLLECTIVE R15, `(.L_x_8163) ;  /* 0x000000000f087348 */ /* 0x000fea0003c00000 */
[----:B------:R0:W1:Y:S02]  /*1ba30*/  SHFL.UP P6, R14, R13, R12, R11 ;  /* 0x0400000c0d0e7389 */ /* 0x00006400000c000b */
[----:B01----:R-:W-:Y:S01]  /*1ba40*/  ENDCOLLECTIVE ;  /* 0x000000000000791b */ /* 0x003fe20003800000 */
.L_x_8163:
[----:B------:R-:W-:Y:S01]  /*1ba50*/  IMAD.MOV.U32 R12, RZ, RZ, 0x10 ;  /* 0x00000010ff0c7424 */ /* 0x000fe200078e00ff */
[----:B------:R-:W-:-:S05]  /*1ba60*/  SEL R3, R14, RZ, P4 ;  /* 0x000000ff0e037207 */ /* 0x000fca0002000000 */
[----:B------:R-:W-:-:S04]  /*1ba70*/  IMAD.IADD R3, R2, 0x1, R3 ;  /* 0x0000000102037824 */ /* 0x000fc800078e0203 */
[----:B------:R-:W-:-:S07]  /*1ba80*/  IMAD.MOV.U32 R13, RZ, RZ, R3 ;  /* 0x000000ffff0d7224 */ /* 0x000fce00078e0003 */
[----:B------:R-:W-:Y:S05]  /*1ba90*/  WARPSYNC.COLLECTIVE R15, `(.L_x_8164) ;  /* 0x000000000f087348 */ /* 0x000fea0003c00000 */
[----:B------:R0:W1:Y:S02]  /*1baa0*/  SHFL.UP P6, R14, R13, R12, R11 ;  /* 0x0400000c0d0e7389 */ /* 0x00006400000c000b */
[----:B01----:R-:W-:Y:S01]  /*1bab0*/  ENDCOLLECTIVE ;  /* 0x000000000000791b */ /* 0x003fe20003800000 */
.L_x_8164:
        /* <DEDUP_REMOVED lines=8> */
.L_x_8165:
[----:B------:R-:W-:Y:S05]  /*1bb40*/  BRA `(.L_x_8166) ;  /* 0xffffffb400807947 */ /* 0x000fea000383ffff */
.L_x_8033:
[----:B------:R-:W-:Y:S01]  /*1bb50*/  BSSY B0, `(.L_x_8167) ;  /* 0x0000006000007945 */ /* 0x000fe20003800000 */
[----:B------:R-:W-:Y:S01]  /*1bb60*/  PLOP3.LUT P6, PT, P6, PT, PT, 0x8, 0x0 ;  /* 0x000000000000781c */ /* 0x000fe200037ce170 */
[----:B------:R-:W-:-:S12]  /*1bb70*/  IMAD.MOV.U32 R15, RZ, RZ, -0x1 ;  /* 0xffffffffff0f7424 */ /* 0x000fd800078e00ff */
[----:B01----:R-:W-:Y:S05]  /*1bb80*/  WARPSYNC.COLLECTIVE R15, `(.L_x_8168) ;  /* 0x000000000f087348 */ /* 0x003fea0003c00000 */
[----:B------:R-:W-:Y:S01]  /*1bb90*/  VOTE.ANY R14, PT, P6 ;  /* 0x00000000000e7806 */ /* 0x000fe200030e0100 */
[----:B01----:R-:W-:Y:S06]  /*1bba0*/  ENDCOLLECTIVE ;  /* 0x000000000000791b */ /* 0x003fec0003800000 */
.L_x_8168:
[----:B------:R-:W-:Y:S05]  /*1bbb0*/  BSYNC B0 ;  /* 0x0000000000007941 */ /* 0x000fea0003800000 */
.L_x_8167:
        /* <DEDUP_REMOVED lines=9> */
.L_x_8169:
[----:B------:R-:W-:Y:S01]  /*1bc50*/  IMAD.MOV.U32 R4, RZ, RZ, R14 ;  /* 0x000000ffff047224 */ /* 0x000fe200078e000e */
[----:B------:R-:W-:Y:S06]  /*1bc60*/  BRA `(.L_x_8170) ;  /* 0xffffffb400707947 */ /* 0x000fec000383ffff */
.L_x_8035:
[----:B------:R-:W-:Y:S01]  /*1bc70*/  BSSY B0, `(.L_x_8171) ;  /* 0x0000007000007945 */ /* 0x000fe20003800000 */
[----:B------:R-:W-:Y:S02]  /*1bc80*/  IMAD.MOV.U32 R13, RZ, RZ, R6 ;  /* 0x000000ffff0d7224 */ /* 0x000fe400078e0006 */
[----:B------:R-:W-:Y:S02]  /*1bc90*/  IMAD.MOV.U32 R11, RZ, RZ, 0x1f ;  /* 0x0000001fff0b7424 */ /* 0x000fe400078e00ff */
[----:B------:R-:W-:-:S07]  /*1bca0*/  IMAD.MOV.U32 R15, RZ, RZ, -0x1 ;  /* 0xffffffffff0f7424 */ /* 0x000fce00078e00ff */
[----:B0123--:R-:W-:Y:S05]  /*1bcb0*/  WARPSYNC.COLLECTIVE R15, `(.L_x_8172) ;  /* 0x000000000f087348 */ /* 0x00ffea0003c00000 */
[----:B------:R4:W0:Y:S02]  /*1bcc0*/  SHFL.IDX P6, R14, R13, R12, R11 ;  /* 0x0000000c0d0e7389 */ /* 0x00082400000c000b */
[----:B01234-:R-:W-:Y:S01]  /*1bcd0*/  ENDCOLLECTIVE ;  /* 0x000000000000791b */ /* 0x01ffe20003800000 */
.L_x_8172:
[----:B------:R-:W-:Y:S05]  /*1bce0*/  BSYNC B0 ;  /* 0x0000000000007941 */ /* 0x000fea0003800000 */
.L_x_8171:
[----:B------:R-:W-:Y:S05]  /*1bcf0*/  BRA `(.L_x_8034) ;  /* 0xffffffb400687947 */ /* 0x000fea000383ffff */
.L_x_8039:
[----:B-1----:R1:W4:Y:S02]  /*1bd00*/  SYNCS.PHASECHK.TRANS64.TRYWAIT P0, [R7+URZ+0x28820], R0 ;  /* 0x02882000070075a7 */ /* 0x002324000800017f */
[----:B----4-:R-:W-:Y:S05]  /*1bd10*/  @!P0 NANOSLEEP.SYNCS 0x989680 ;  /* 0x009896800000895d */ /* 0x010fea0003900000 */
[----:B------:R-:W4:Y:S02]  /*1bd20*/  @!P0 SYNCS.PHASECHK.TRANS64 P0, [R7+URZ+0x28820], R0 ;  /* 0x02882000070085a7 */ /* 0x000f24000800007f */
[----:B----4-:R-:W-:Y:S05]  /*1bd30*/  @!P0 BRA `(.L_x_8039) ;  /* 0xfffffffc00f08947 */ /* 0x010fea000383ffff */
[----:B------:R-:W-:Y:S05]  /*1bd40*/  BRA `(.L_x_8173) ;  /* 0xffffffb800e07947 */ /* 0x000fea000383ffff */
.L_x_8040:
        /* <DEDUP_REMOVED lines=11> */
.L_x_8175:
[----:B------:R-:W-:Y:S05]  /*1be00*/  BSYNC B0 ;  /* 0x0000000000007941 */ /* 0x000fea0003800000 */
.L_x_8174:
[----:B------:R-:W-:Y:S05]  /*1be10*/  BRA `(.L_x_8176) ;  /* 0xffffffb800c87947 */ /* 0x000fea000383ffff */
.L_x_8043:
[----:B------:R-:W-:Y:S01]  /*1be20*/  BSSY B1, `(.L_x_8177) ;  /* 0x0000006000017945 */ /* 0x000fe20003800000 */
[----:B------:R-:W-:-:S07]  /*1be30*/  IMAD.MOV.U32 R15, RZ, RZ, -0x1 ;  /* 0xffffffffff0f7424 */ /* 0x000fce00078e00ff */
[----:B0123--:R-:W-:Y:S05]  /*1be40*/  WARPSYNC.COLLECTIVE R15, `(.L_x_8178) ;  /* 0x000000000f0c7348 */ /* 0x00ffea0003c00000 */
[----:B------:R-:W-:Y:S02]  /*1be50*/  ELECT P6, UR62, PT ;  /* 0x00000000003e782f */ /* 0x000fe400038c0000 */
[----:B------:R-:W-:Y:S01]  /*1be60*/  MOV R14, UR62 ;  /* 0x0000003e000e7c02 */ /* 0x000fe20008000f00 */
[----:B0123--:R-:W-:Y:S10]  /*1be70*/  ENDCOLLECTIVE ;  /* 0x000000000000791b */ /* 0x00fff40003800000 */
.L_x_8178:
[----:B------:R-:W-:Y:S05]  /*1be80*/  BSYNC B1 ;  /* 0x0000000000017941 */ /* 0x000fea0003800000 */
.L_x_8177:
[----:B------:R-:W-:Y:S05]  /*1be90*/  BRA `(.L_x_8179) ;  /* 0xffffffb800c07947 */ /* 0x000fea000383ffff */
.L_x_8045:
[----:B-1----:R1:W4:Y:S02]  /*1bea0*/  SYNCS.PHASECHK.TRANS64.TRYWAIT P1, [R5+URZ+0x28840], R0 ;  /* 0x02884000050075a7 */ /* 0x002324000802017f */
[----:B----4-:R-:W-:Y:S05]  /*1beb0*/  @!P1 NANOSLEEP.SYNCS 0x989680 ;  /* 0x009896800000995d */ /* 0x010fea0003900000 */
[----:B------:R-:W4:Y:S02]  /*1bec0*/  @!P1 SYNCS.PHASECHK.TRANS64 P1, [R5+URZ+0x28840], R0 ;  /* 0x02884000050095a7 */ /* 0x000f24000802007f */
[----:B----4-:R-:W-:Y:S05]  /*1bed0*/  @!P1 BRA `(.L_x_8045) ;  /* 0xfffffffc00f09947 */ /* 0x010fea000383ffff */
[----:B------:R-:W-:Y:S05]  /*1bee0*/  BRA `(.L_x_8180) ;  /* 0xffffffb800e07947 */ /* 0x000fea000383ffff */
.L_x_8047:
[----:B----4-:R4:W0:Y:S02]  /*1bef0*/  SYNCS.PHASECHK.TRANS64.TRYWAIT P1, [R3+URZ+0x28840], R2 ;  /* 0x02884002030075a7 */ /* 0x010824000802017f */
[----:B0-----:R-:W-:Y:S05]  /*1bf00*/  @!P1 NANOSLEEP.SYNCS 0x989680 ;  /* 0x009896800000995d */ /* 0x001fea0003900000 */
[----:B------:R-:W0:Y:S02]  /*1bf10*/  @!P1 SYNCS.PHASECHK.TRANS64 P1, [R3+URZ+0x28840], R2 ;  /* 0x02884002030095a7 */ /* 0x000e24000802007f */
[----:B0-----:R-:W-:Y:S05]  /*1bf20*/  @!P1 BRA `(.L_x_8047) ;  /* 0xfffffffc00f09947 */ /* 0x001fea000383ffff */
[----:B------:R-:W-:Y:S05]  /*1bf30*/  BRA `(.L_x_8181) ;  /* 0xffffffb800ec7947 */ /* 0x000fea000383ffff */
.L_x_8049:
[----:B------:R0:W0:Y:S02]  /*1bf40*/  SYNCS.PHASECHK.TRANS64.TRYWAIT P1, [R5+URZ+0x28860], R0 ;  /* 0x02886000050075a7 */ /* 0x000024000802017f */
[----:B0-----:R-:W-:Y:S05]  /*1bf50*/  @!P1 NANOSLEEP.SYNCS 0x989680 ;  /* 0x009896800000995d */ /* 0x001fea0003900000 */
[----:B------:R-:W0:Y:S02]  /*1bf60*/  @!P1 SYNCS.PHASECHK.TRANS64 P1, [R5+URZ+0x28860], R0 ;  /* 0x02886000050095a7 */ /* 0x000e24000802007f */
[----:B0-----:R-:W-:Y:S05]  /*1bf70*/  @!P1 BRA `(.L_x_8049) ;  /* 0xfffffffc00f09947 */ /* 0x001fea000383ffff */
[----:B------:R-:W-:Y:S05]  /*1bf80*/  BRA `(.L_x_8182) ;  /* 0xffffffb800e87947 */ /* 0x000fea000383ffff */
.L_x_8183:
        /* <DEDUP_REMOVED lines=15> */
.L_x_15860:


//--------------------- .text._ZN7cutlass13device_kernelIN5flash11enable_sm90INS1_16FlashAttnFwdSm90INS1_25CollectiveMainloopFwdSm90ILi2EN4cute5tupleIJNS5_1CILi1EEES8_S8_EEENS6_IJNS7_ILi128EEESA_SA_EEELi128ENS_6half_tEfNS_4arch4Sm90ELb0ELb1ELb1ELb1ELb1ELb1ELb0ELb1ELb1ELb1ELb0ELb0EEENS1_21CollectiveEpilogueFwdISB_S9_SC_SE_Li256ELb1ELb1ELb0ELb0EEENS1_36VarlenDynamicPersistentTileSchedulerILi128ELi128ELi256ELi128ELb0ELb1ELb1ELb1ELb0ELb1EEEEEEEEEvNT_6ParamsE --------------------------
	.section	.text._ZN7cutlass13device_kernelIN5flash11enable_sm90INS1_16FlashAttnFwdSm90INS1_25CollectiveMainloopFwdSm90ILi2EN4cute5tupleIJNS5_1CILi1EEES8_S8_EEENS6_IJNS7_ILi128EEESA_SA_EEELi128ENS_6half_tEfNS_4arch4Sm90ELb0ELb1ELb1ELb1ELb1ELb1ELb0ELb1ELb1ELb1ELb0ELb0EEENS1_21CollectiveEpilogueFwdISB_S9_SC_SE_Li256ELb1ELb1ELb0ELb0EEENS1_36VarlenDynamicPersistentTileSchedulerILi128ELi128ELi256ELi128ELb0ELb1ELb1ELb1ELb0ELb1EEEEEEEEEvNT_6ParamsE,"ax",@progbits
	.align	128
.text._ZN7cutlass13device_kernelIN5flash11enable_sm90INS1_16FlashAttnFwdSm90INS1_25CollectiveMainloopFwdSm90ILi2EN4cute5tupleIJNS5_1CILi1EEES8_S8_EEENS6_IJNS7_ILi128EEESA_SA_EEELi128ENS_6half_tEfNS_4arch4Sm90ELb0ELb1ELb1ELb1ELb1ELb1ELb0ELb1ELb1ELb1ELb0ELb0EEENS1_21CollectiveEpilogueFwdISB_S9_SC_SE_Li256ELb1ELb1ELb0ELb0EEENS1_36VarlenDynamicPersistentTileSchedulerILi128ELi128ELi256ELi128ELb0ELb1ELb1ELb1ELb0ELb1EEEEEEEEEvNT_6ParamsE:
        .type           _ZN7cutlass13device_kernelIN5flash11enable_sm90INS1_16FlashAttnFwdSm90INS1_25CollectiveMainloopFwdSm90ILi2EN4cute5tupleIJNS5_1CILi1EEES8_S8_EEENS6_IJNS7_ILi128EEESA_SA_EEELi128ENS_6half_tEfNS_4arch4Sm90ELb0ELb1ELb1ELb1ELb1ELb1ELb0ELb1ELb1ELb1ELb0ELb0EEENS1_21CollectiveEpilogueFwdISB_S9_SC_SE_Li256ELb1ELb1ELb0ELb0EEENS1_36VarlenDynamicPersistentTileSchedulerILi128ELi128ELi256ELi128ELb0ELb1ELb1ELb1ELb0ELb1EEEEEEEEEvNT_6ParamsE,@function
        .size           _ZN7cutlass13device_kernelIN5flash11enable_sm90INS1_16FlashAttnFwdSm90INS1_25CollectiveMainloopFwdSm90ILi2EN4cute5tupleIJNS5_1CILi1EEES8_S8_EEENS6_IJNS7_ILi128EEESA_SA_EEELi128ENS_6half_tEfNS_4arch4Sm90ELb0ELb1ELb1ELb1ELb1ELb1ELb0ELb1ELb1ELb1ELb0ELb0EEENS1_21CollectiveEpilogueFwdISB_S9_SC_SE_Li256ELb1ELb1ELb0ELb0EEENS1_36VarlenDynamicPersistentTileSchedulerILi128ELi128ELi256ELi128ELb0ELb1ELb1ELb1ELb0ELb1EEEEEEEEEvNT_6ParamsE,(.L_x_15861 - _ZN7cutlass13device_kernelIN5flash11enable_sm90INS1_16FlashAttnFwdSm90INS1_25CollectiveMainloopFwdSm90ILi2EN4cute5tupleIJNS5_1CILi1EEES8_S8_EEENS6_IJNS7_ILi128EEESA_SA_EEELi128ENS_6half_tEfNS_4arch4Sm90ELb0ELb1ELb1ELb1ELb1ELb1ELb0ELb1ELb1ELb1ELb0ELb0EEENS1_21CollectiveEpilogueFwdISB_S9_SC_SE_Li256ELb1ELb1ELb0ELb0EEENS1_36VarlenDynamicPersistentTileSchedulerILi128ELi128ELi256ELi128ELb0ELb1ELb1ELb1ELb0ELb1EEEEEEEEEvNT_6ParamsE)
        .other          _ZN7cutlass13device_kernelIN5flash11enable_sm90INS1_16FlashAttnFwdSm90INS1_25CollectiveMainloopFwdSm90ILi2EN4cute5tupleIJNS5_1CILi1EEES8_S8_EEENS6_IJNS7_ILi128EEESA_SA_EEELi128ENS_6half_tEfNS_4arch4Sm90ELb0ELb1ELb1ELb1ELb1ELb1ELb0ELb1ELb1ELb1ELb0ELb0EEENS1_21CollectiveEpilogueFwdISB_S9_SC_SE_Li256ELb1ELb1ELb0ELb0EEENS1_36VarlenDynamicPersistentTileSchedulerILi128ELi128ELi256ELi128ELb0ELb1ELb1ELb1ELb0ELb1EEEEEEEEEvNT_6ParamsE,@"STO_CUDA_ENTRY STV_DEFAULT"
_ZN7cutlass13device_kernelIN5flash11enable_sm90INS1_16FlashAttnFwdSm90INS1_25CollectiveMainloopFwdSm90ILi2EN4cute5tupleIJNS5_1CILi1EEES8_S8_EEENS6_IJNS7_ILi128EEESA_SA_EEELi128ENS_6half_tEfNS_4arch4Sm90ELb0ELb1ELb1ELb1ELb1ELb1ELb0ELb1ELb1ELb1ELb0ELb0EEENS1_21CollectiveEpilogueFwdISB_S9_SC_SE_Li256ELb1ELb1ELb0ELb0EEENS1_36VarlenDynamicPersistentTileSchedulerILi128ELi128ELi256ELi128ELb0ELb1ELb1ELb1ELb0ELb1EEEEEEEEEvNT_6ParamsE:
[----:B------:R-:W0:Y:S02]  /*0000*/  LDC R1, c[0x0][0x28] ;  /* 0x00000a00ff017b82 */ /* 0x000e240000000800 */
[----:B0-----:R-:W-:Y:S01]  /*0010*/  VIADD R1, R1, 0xffffffd0 ;  /* 0xffffffd001017836 */ /* 0x001fe20000000000 */
[----:B------:R-:W0:Y:S01]  /*0020*/  S2R R0, SR_TID.X ;  /* 0x0000000000007919 */ /* 0x000e220000002100 */
[----:B------:R-:W-:Y:S01]  /*0030*/  ELECT P0, URZ, PT ;  /* 0x00000000003f782f */ /* 0x000fe20003800000 */
[----:B------:R-:W-:Y:S01]  /*0040*/  BSSY B0, `(.L_x_8184) ;  /* 0x000000e000007945 */ /* 0x000fe20003800000 */
[--C-:B0-----:R-:W-:Y:S02]  /*0050*/  SHF.R.U32.HI R2, RZ, 0x5, R0.reuse ;  /* 0x00000005ff027819 */ /* 0x101fe40000011600 */
[----:B------:R-:W-:-:S03]  /*0060*/  SHF.R.U32.HI R4, RZ, 0x7, R0 ;  /* 0x00000007ff047819 */ /* 0x000fc60000011600 */
        /* <DEDUP_REMOVED lines=11> */
.L_x_8185:
[----:B------:R-:W-:Y:S05]  /*0120*/  BSYNC B0 ;  /* 0x0000000000007941 */ /* 0x000fea0003800000 */
.L_x_8184:
        /* <DEDUP_REMOVED lines=41> */
.L_x_8186:
        /* <DEDUP_REMOVED lines=22> */
.L_x_8187:
        /* <DEDUP_REMOVED lines=18> */
.L_x_8188:
        /* <DEDUP_REMOVED lines=22> */
.L_x_8189:
        /* <DEDUP_REMOVED lines=22> */
.L_x_8190:
        /* <DEDUP_REMOVED lines=8> */
.L_x_8193:
[----:B------:R-:W-:-:S08]  /*0980*/  NOP ;  /* 0x0000000000007918 */ /* 0x000fd00000000000 */
[----:B------:R-:W0:Y:S02]  /*0990*/  USETMAXREG.TRY_ALLOC.CTAPOOL UP0, 0xe8 ;  /* 0x000000e8000079c8 */ /* 0x000e240008000600 */
[----:B0-----:R-:W-:-:S13]  /*09a0*/  PLOP3.LUT P0, PT, PT, PT, UP0, 0x80, 0x0 ;  /* 0x000000000000781c */ /* 0x001fda0003f0f008 */
[----:B------:R-:W-:Y:S05]  /*09b0*/  @!P0 BRA `(.L_x_8193) ;  /* 0xfffffffc00f08947 */ /* 0x000fea000383ffff */
[----:B------:R-:W-:Y:S01]  /*09c0*/  SHF.R.U32.HI R2, RZ, 0x7, R0 ;  /* 0x00000007ff027819 */ /* 0x000fe20000011600 */
[----:B------:R-:W0:Y:S08]  /*09d0*/  S2UR UR38, SR_CgaCtaId ;  /* 0x00000000002679c3 */ /* 0x000e300000008800 */
[----:B------:R-:W-:Y:S06]  /*09e0*/  BAR.ARV 0x8, 0x180 ;  /* 0x0206000000007b1d */ /* 0x000fec0000002000 */
[----:B------:R-:W-:Y:S01]  /*09f0*/  ISETP.NE.AND P0, PT, R2, 0x1, PT ;  /* 0x000000010200780c */ /* 0x000fe20003f05270 */
[----:B------:R-:W-:-:S12]  /*0a00*/  UMOV UR4, 0x400 ;  /* 0x0000040000047882 */ /* 0x000fd80000000000 */
[----:B------:R-:W-:Y:S06]  /*0a10*/  @!P0 BAR.ARV 0x9, 0x100 ;  /* 0x0244000000008b1d */ /* 0x000fec0000002000 */
[----:B0-----:R-:W-:Y:S02]  /*0a20*/  ULEA UR4, UR38, UR4, 0x18 ;  /* 0x0000000426047291 */ /* 0x001fe4000f8ec03f */
[----:B------:R-:W-:Y:S04]  /*0a30*/  BAR.SYNC.DEFER_BLOCKING 0x5, 0x180 ;  /* 0x0146000000007b1d */ /* 0x000fe80000010000 */
[----:B------:R-:W-:-:S02]  /*0a40*/  IMAD.U32 R18, RZ, RZ, UR4 ;  /* 0x00000004ff127e24 */ /* 0x000fc4000f8e00ff */
[----:B------:R-:W-:-:S03]  /*0a50*/  ULDC UR4, c[0x0][0xc3c] ;  /* 0x00030f0000047ab9 */ /* 0x000fc60000000800 */
[----:B------:R-:W0:Y:S01]  /*0a60*/  LDS.128 R40, [R18+0x288d0] ;  /* 0x0288d00012287984 */ /* 0x000e220000000c00 */
[----:B------:R-:W-:Y:S06]  /*0a70*/  BAR.ARV 0x4, 0x180 ;  /* 0x0106000000007b1d */ /* 0x000fec0000002000 */
[----:B0-----:R-:W-:-:S13]  /*0a80*/  ISETP.GE.AND P0, PT, R43, UR4, PT ;  /* 0x000000042b007c0c */ /* 0x001fda000bf06270 */
[----:B------:R-:W-:Y:S05]  /*0a90*/  @P0 BRA `(.L_x_8194) ;  /* 0x0000024c00cc0947 */ /* 0x000fea0003800000 */
[----:B------:R-:W-:Y:S01]  /*0aa0*/  VIADD R226, R0, 0xffffff80 ;  /* 0xffffff8000e27836 */ /* 0x000fe20000000000 */
[----:B------:R-:W-:Y:S01]  /*0ab0*/  R2UR UR40, R18 ;  /* 0x00000000122872ca */ /* 0x000fe200000e0000 */
[----:B------:R-:W-:Y:S01]  /*0ac0*/  IMAD.MOV.U32 R19, RZ, RZ, RZ ;  /* 0x000000ffff137224 */ /* 0x000fe200078e00ff */
[----:B------:R-:W-:Y:S01]  /*0ad0*/  ULOP3.LUT UR39, UR36, 0x1, URZ, 0xfc, !UPT ;  /* 0x0000000124277892 */ /* 0x000fe2000f8efc3f */
[----:B------:R-:W-:Y:S01]  /*0ae0*/  IMAD.MOV.U32 R192, RZ, RZ, RZ ;  /* 0x000000ffffc07224 */ /* 0x000fe200078e00ff */
[----:B------:R-:W-:Y:S01]  /*0af0*/  SHF.R.S32.HI R3, RZ, 0x1f, R226 ;  /* 0x0000001fff037819 */ /* 0x000fe200000114e2 */
[----:B------:R-:W-:Y:S01]  /*0b00*/  IMAD.MOV.U32 R187, RZ, RZ, RZ ;  /* 0x000000ffffbb7224 */ /* 0x000fe200078e00ff */
[----:B------:R-:W-:Y:S01]  /*0b10*/  UMOV UR37, URZ ;  /* 0x0000003f00257c82 */ /* 0x000fe20008000000 */
[----:B------:R-:W-:Y:S01]  /*0b20*/  IMAD.MOV.U32 R184, RZ, RZ, RZ ;  /* 0x000000ffffb87224 */ /* 0x000fe200078e00ff */
[CC--:B------:R-:W-:Y:S02]  /*0b30*/  LEA.HI R5, R3.reuse, R226.reuse, RZ, 0x7 ;  /* 0x000000e203057211 */ /* 0x0c0fe400078f38ff */
[----:B------:R-:W-:-:S02]  /*0b40*/  LEA.HI R2, R3, R226, RZ, 0x5 ;  /* 0x000000e203027211 */ /* 0x000fc400078f28ff */
[----:B------:R-:W-:Y:S01]  /*0b50*/  LOP3.LUT R211, R5, 0xffffff80, RZ, 0xc0, !PT ;  /* 0xffffff8005d37812 */ /* 0x000fe200078ec0ff */
[----:B------:R-:W-:Y:S01]  /*0b60*/  UIADD3 UR40, UR40, 0x10400, URZ ;  /* 0x0001040028287890 */ /* 0x000fe2000fffe03f */
[CC--:B------:R-:W-:Y:S02]  /*0b70*/  LEA.HI R0, R3.reuse, R226.reuse, RZ, 0x4 ;  /* 0x000000e203007211 */ /* 0x0c0fe400078f20ff */
[----:B------:R-:W-:Y:S01]  /*0b80*/  SHF.L.U32 R2, R2, 0x5, RZ ;  /* 0x0000000502027819 */ /* 0x000fe200000006ff */
[----:B------:R-:W-:Y:S01]  /*0b90*/  IMAD.IADD R211, R226, 0x1, -R211 ;  /* 0x00000001e2d37824 */ /* 0x000fe200078e0ad3 */
[----:B------:R-:W-:Y:S02]  /*0ba0*/  LOP3.LUT R7, R0, 0x3fffff0, RZ, 0xc0, !PT ;  /* 0x03fffff000077812 */ /* 0x000fe400078ec0ff */
[----:B------:R-:W-:Y:S02]  /*0bb0*/  LOP3.LUT R2, R2, 0xfffffc00, RZ, 0xc0, !PT ;  /* 0xfffffc0002027812 */ /* 0x000fe400078ec0ff */
[----:B------:R-:W-:Y:S01]  /*0bc0*/  SHF.R.S32.HI R4, RZ, 0x1f, R211 ;  /* 0x0000001fff047819 */ /* 0x000fe200000114d3 */
[----:B------:R-:W-:Y:S01]  /*0bd0*/  IMAD.IADD R7, R226, 0x1, -R7 ;  /* 0x00000001e2077824 */ /* 0x000fe200078e0a07 */
[----:B------:R-:W-:-:S02]  /*0be0*/  LEA.HI R10, R3, R226, RZ, 0x2 ;  /* 0x000000e2030a7211 */ /* 0x000fc400078f10ff */
[----:B------:R-:W-:Y:S02]  /*0bf0*/  LEA.HI R6, R4, R211, RZ, 0x2 ;  /* 0x000000d304067211 */ /* 0x000fe400078f10ff */
[----:B------:R-:W-:Y:S02]  /*0c00*/  LOP3.LUT R13, R10, 0xfffffffc, RZ, 0xc0, !PT ;  /* 0xfffffffc0a0d7812 */ /* 0x000fe400078ec0ff */
[--C-:B------:R-:W-:Y:S02]  /*0c10*/  SHF.R.S32.HI R8, RZ, 0x2, R6.reuse ;  /* 0x00000002ff087819 */ /* 0x100fe40000011406 */
[----:B------:R-:W-:Y:S01]  /*0c20*/  SHF.R.S32.HI R9, RZ, 0x1f, R6 ;  /* 0x0000001fff097819 */ /* 0x000fe20000011406 */
[----:B------:R-:W-:Y:S01]  /*0c30*/  IMAD.IADD R13, R226, 0x1, -R13 ;  /* 0x00000001e20d7824 */ /* 0x000fe200078e0a0d */
[----:B------:R-:W-:Y:S02]  /*0c40*/  SHF.R.S32.HI R218, RZ, 0x7, R5 ;  /* 0x00000007ffda7819 */ /* 0x000fe40000011405 */
[----:B------:R-:W-:-:S02]  /*0c50*/  LEA.HI R9, R9, R8, RZ, 0x3 ;  /* 0x0000000809097211 */ /* 0x000fc400078f18ff */
[----:B------:R-:W-:Y:S02]  /*0c60*/  LEA.HI R188, R3, R226, RZ, 0x3 ;  /* 0x000000e203bc7211 */ /* 0x000fe400078f18ff */
[----:B------:R-:W-:Y:S01]  /*0c70*/  LOP3.LUT R11, R9, 0xfffffff8, RZ, 0xc0, !PT ;  /* 0xfffffff8090b7812 */ /* 0x000fe200078ec0ff */
[----:B------:R-:W-:Y:S01]  /*0c80*/  IMAD R9, R7, 0x40, R2 ;  /* 0x0000004007097824 */ /* 0x000fe200078e0202 */
[----:B------:R-:W-:Y:S02]  /*0c90*/  SHF.R.S32.HI R7, RZ, 0x4, R0 ;  /* 0x00000004ff077819 */ /* 0x000fe40000011400 */
[----:B------:R-:W-:Y:S01]  /*0ca0*/  LEA.HI R4, R4, R211, RZ, 0x5 ;  /* 0x000000d304047211 */ /* 0x000fe200078f28ff */
[----:B------:R-:W-:Y:S01]  /*0cb0*/  IMAD.IADD R11, R8, 0x1, -R11 ;  /* 0x00000001080b7824 */ /* 0x000fe200078e0a0b */
[----:B------:R-:W-:Y:S02]  /*0cc0*/  LEA.HI R0, R0, R7, RZ, 0x1 ;  /* 0x0000000700007211 */ /* 0x000fe400078f08ff */
[----:B------:R-:W-:-:S02]  /*0cd0*/  LEA.HI R5, R5, R218, RZ, 0x1 ;  /* 0x000000da05057211 */ /* 0x000fc400078f08ff */
[----:B------:R-:W-:Y:S02]  /*0ce0*/  LOP3.LUT R207, R188, 0xfffffff8, RZ, 0xc0, !PT ;  /* 0xfffffff8bccf7812 */ /* 0x000fe400078ec0ff */
[----:B------:R-:W-:Y:S02]  /*0cf0*/  LOP3.LUT R0, R0, 0x1ffffffe, RZ, 0xc0, !PT ;  /* 0x1ffffffe00007812 */ /* 0x000fe400078ec0ff */
[----:B------:R-:W-:Y:S01]  /*0d00*/  SHF.R.S32.HI R4, RZ, 0x5, R4 ;  /* 0x00000005ff047819 */ /* 0x000fe20000011404 */
[----:B------:R-:W-:Y:S01]  /*0d10*/  IMAD.IADD R207, R226, 0x1, -R207 ;  /* 0x00000001e2cf7824 */ /* 0x000fe200078e0acf */
[----:B------:R-:W-:Y:S02]  /*0d20*/  LOP3.LUT R5, R5, 0x3fffffe, RZ, 0xc0, !PT ;  /* 0x03fffffe05057812 */ /* 0x000fe400078ec0ff */
[----:B------:R-:W-:Y:S01]  /*0d30*/  SHF.R.S32.HI R188, RZ, 0x3, R188 ;  /* 0x00000003ffbc7819 */ /* 0x000fe200000114bc */
[----:B------:R-:W-:Y:S01]  /*0d40*/  IMAD R4, R4, 0x10, R11 ;  /* 0x0000001004047824 */ /* 0x000fe200078e020b */
[----:B------:R-:W-:Y:S01]  /*0d50*/  LEA.HI R2, R13, R13, RZ, 0x1 ;  /* 0x0000000d0d027211 */ /* 0x000fe200078f08ff */
[----:B------:R-:W-:Y:S01]  /*0d60*/  IMAD.IADD R5, R218, 0x1, -R5 ;  /* 0x00000001da057824 */ /* 0x000fe200078e0a05 */
[----:B------:R-:W-:Y:S01]  /*0d70*/  LEA.HI R3, R3, R226, RZ, 0x6 ;  /* 0x000000e203037211 */ /* 0x000fe200078f30ff */
[C---:B------:R-:W-:Y:S01]  /*0d80*/  IMAD.SHL.U32 R222, R188.reuse, 0x40, RZ ;  /* 0x00000040bcde7824 */ /* 0x040fe200078e00ff */
[----:B------:R-:W-:Y:S01]  /*0d90*/  IADD3 R0, R7, -R0, RZ ;  /* 0x8000000007007210 */ /* 0x000fe20007ffe0ff */
[----:B------:R-:W-:Y:S01]  /*0da0*/  VIADD R217, R188, 0x20 ;  /* 0x00000020bcd97836 */ /* 0x000fe20000000000 */
[----:B------:R-:W-:Y:S01]  /*0db0*/  LOP3.LUT R2, R2, 0x1ffffffe, RZ, 0xc0, !PT ;  /* 0x1ffffffe02027812 */ /* 0x000fe200078ec0ff */
[----:B------:R-:W-:Y:S01]  /*0dc0*/  VIADD R216, R188, 0x40 ;  /* 0x00000040bcd87836 */ /* 0x000fe20000000000 */
[----:B------:R-:W-:Y:S01]  /*0dd0*/  SHF.L.U32 R3, R3, 0x3, RZ ;  /* 0x0000000303037819 */ /* 0x000fe200000006ff */
[----:B------:R-:W-:Y:S01]  /*0de0*/  IMAD R220, R0, 0x8, R9 ;  /* 0x0000000800dc7824 */ /* 0x000fe200078e0209 */
[----:B------:R-:W-:Y:S01]  /*0df0*/  IADD3 R215, R188, 0x60, RZ ;  /* 0x00000060bcd77810 */ /* 0x000fe20007ffe0ff */
[----:B------:R-:W-:Y:S01]  /*0e00*/  IMAD.SHL.U32 R16, R207, 0x8, RZ ;  /* 0x00000008cf107824 */ /* 0x000fe200078e00ff */
[----:B------:R-:W-:Y:S01]  /*0e10*/  LOP3.LUT R204, R3, 0xfffffe00, RZ, 0xc0, !PT ;  /* 0xfffffe0003cc7812 */ /* 0x000fe200078ec0ff */
[----:B------:R-:W-:Y:S01]  /*0e20*/  IMAD.IADD R0, R13, 0x1, -R2 ;  /* 0x000000010d007824 */ /* 0x000fe200078e0a02 */
[----:B------:R-:W-:Y:S01]  /*0e30*/  LEA R219, R5, R4, 0x6 ;  /* 0x0000000405db7211 */ /* 0x000fe200078e30ff */
[----:B------:R-:W-:Y:S01]  /*0e40*/  IMAD.SHL.U32 R199, R217, 0x40, RZ ;  /* 0x00000040d9c77824 */ /* 0x000fe200078e00ff */
[----:B------:R-:W-:Y:S01]  /*0e50*/  LOP3.LUT R3, R222, 0x1c0, RZ, 0xc0, !PT ;  /* 0x000001c0de037812 */ /* 0x000fe200078ec0ff */
[----:B------:R-:W-:Y:S01]  /*0e60*/  IMAD.SHL.U32 R197, R216, 0x40, RZ ;  /* 0x00000040d8c57824 */ /* 0x000fe200078e00ff */
[----:B------:R-:W-:Y:S01]  /*0e70*/  SHF.R.S32.HI R2, RZ, 0x1f, R217 ;  /* 0x0000001fff027819 */ /* 0x000fe200000114d9 */
[----:B------:R-:W-:Y:S01]  /*0e80*/  IMAD.SHL.U32 R196, R215, 0x40, RZ ;  /* 0x00000040d7c47824 */ /* 0x000fe200078e00ff */
[----:B------:R-:W-:Y:S01]  /*0e90*/  SHF.R.S32.HI R5, RZ, 0x1f, R216 ;  /* 0x0000001fff057819 */ /* 0x000fe200000114d8 */
[----:B------:R-:W-:Y:S01]  /*0ea0*/  IMAD R195, R0, 0x8, R219 ;  /* 0x0000000800c37824 */ /* 0x000fe200078e02db */
[----:B------:R-:W-:-:S02]  /*0eb0*/  SHF.R.S32.HI R4, RZ, 0x1f, R215 ;  /* 0x0000001fff047819 */ /* 0x000fc400000114d7 */
[----:B------:R-:W-:Y:S02]  /*0ec0*/  SHF.R.U32.HI R203, RZ, 0x3, R3 ;  /* 0x00000003ffcb7819 */ /* 0x000fe40000011603 */
[----:B------:R-:W-:Y:S02]  /*0ed0*/  LOP3.LUT R206, R3, 0x38, R16, 0xf8, !PT ;  /* 0x0000003803ce7812 */ /* 0x000fe400078ef810 */
[----:B------:R-:W-:Y:S01]  /*0ee0*/  LEA.HI R3, R2, R217, RZ, 0x3 ;  /* 0x000000d902037211 */ /* 0x000fe200078f18ff */
[----:B------:R-:W-:Y:S01]  /*0ef0*/  VIADD R2, R16, 0x40 ;  /* 0x0000004010027836 */ /* 0x000fe20000000000 */
[----:B------:R-:W-:Y:S02]  /*0f00*/  LEA.HI R5, R5, R216, RZ, 0x3 ;  /* 0x000000d805057211 */ /* 0x000fe400078f18ff */
[----:B------:R-:W-:Y:S01]  /*0f10*/  LEA.HI R4, R4, R215, RZ, 0x3 ;  /* 0x000000d704047211 */ /* 0x000fe200078f18ff */
[----:B------:R-:W-:Y:S01]  /*0f20*/  IMAD.SHL.U32 R3, R3, 0x40, RZ ;  /* 0x0000004003037824 */ /* 0x000fe200078e00ff */
[----:B------:R-:W-:Y:S01]  /*0f30*/  LOP3.LUT R199, R199, 0x1c0, RZ, 0xc0, !PT ;  /* 0x000001c0c7c77812 */ /* 0x000fe200078ec0ff */
[----:B------:R-:W-:Y:S01]  /*0f40*/  IMAD.SHL.U32 R5, R5, 0x40, RZ ;  /* 0x0000004005057824 */ /* 0x000fe200078e00ff */
[----:B------:R-:W-:-:S02]  /*0f50*/  LOP3.LUT R197, R197, 0x1c0, RZ, 0xc0, !PT ;  /* 0x000001c0c5c57812 */ /* 0x000fc400078ec0ff */
[----:B------:R-:W-:Y:S02]  /*0f60*/  LOP3.LUT R196, R196, 0x1c0, RZ, 0xc0, !PT ;  /* 0x000001c0c4c47812 */ /* 0x000fe400078ec0ff */
[----:B------:R-:W-:Y:S02]  /*0f70*/  SHF.L.U32 R4, R4, 0x6, RZ ;  /* 0x0000000604047819 */ /* 0x000fe400000006ff */
[----:B------:R-:W-:Y:S02]  /*0f80*/  SHF.L.U32 R22, R207, 0x2, RZ ;  /* 0x00000002cf167819 */ /* 0x000fe400000006ff */
[----:B------:R-:W-:Y:S02]  /*0f90*/  SHF.R.U32.HI R225, RZ, 0x3, R199 ;  /* 0x00000003ffe17819 */ /* 0x000fe400000116c7 */
[----:B------:R-:W-:Y:S01]  /*0fa0*/  LOP3.LUT R7, R199, 0x38, R16, 0xf8, !PT ;  /* 0x00000038c7077812 */ /* 0x000fe200078ef810 */
[----:B------:R-:W-:Y:S01]  /*0fb0*/  VIADD R186, R22, 0x20 ;  /* 0x0000002016ba7836 */ /* 0x000fe20000000000 */
[----:B------:R-:W-:-:S02]  /*0fc0*/  SHF.R.U32.HI R224, RZ, 0x3, R197 ;  /* 0x00000003ffe07819 */ /* 0x000fc400000116c5 */
[----:B------:R-:W-:Y:S02]  /*0fd0*/  LOP3.LUT R8, R197, 0x38, R16, 0xf8, !PT ;  /* 0x00000038c5087812 */ /* 0x000fe400078ef810 */
[----:B------:R-:W-:Y:S02]  /*0fe0*/  SHF.R.U32.HI R223, RZ, 0x3, R196 ;  /* 0x00000003ffdf7819 */ /* 0x000fe400000116c4 */
[----:B------:R-:W-:Y:S02]  /*0ff0*/  LOP3.LUT R9, R196, 0x38, R16, 0xf8, !PT ;  /* 0x00000038c4097812 */ /* 0x000fe400078ef810 */
[----:B------:R-:W-:Y:S02]  /*1000*/  LOP3.LUT R202, R3, 0xfffffe00, RZ, 0xc0, !PT ;  /* 0xfffffe0003ca7812 */ /* 0x000fe400078ec0ff */
[----:B------:R-:W-:Y:S02]  /*1010*/  LOP3.LUT R201, R5, 0xfffffe00, RZ, 0xc0, !PT ;  /* 0xfffffe0005c97812 */ /* 0x000fe400078ec0ff */
[----:B------:R-:W-:-:S02]  /*1020*/  LOP3.LUT R200, R4, 0xfffffe00, RZ, 0xc0, !PT ;  /* 0xfffffe0004c87812 */ /* 0x000fc400078ec0ff */
[----:B------:R-:W-:Y:S02]  /*1030*/  LOP3.LUT R6, R6, 0x7ffffffc, RZ, 0xc0, !PT ;  /* 0x7ffffffc06067812 */ /* 0x000fe400078ec0ff */
[----:B------:R-:W-:Y:S02]  /*1040*/  LOP3.LUT R206, R204, R206, R203, 0xf6, !PT ;  /* 0x000000ceccce7212 */ /* 0x000fe400078ef6cb */
[----:B------:R-:W-:Y:S01]  /*1050*/  LOP3.LUT R7, R202, R7, R225, 0xf6, !PT ;  /* 0x00000007ca077212 */ /* 0x000fe200078ef6e1 */
[----:B------:R-:W-:Y:S01]  /*1060*/  IMAD.IADD R191, R211, 0x1, -R6 ;  /* 0x00000001d3bf7824 */ /* 0x000fe200078e0a06 */
[----:B------:R-:W-:Y:S02]  /*1070*/  LOP3.LUT R8, R201, R8, R224, 0xf6, !PT ;  /* 0x00000008c9087212 */ /* 0x000fe400078ef6e0 */
[----:B------:R-:W-:Y:S02]  /*1080*/  LOP3.LUT R9, R200, R9, R223, 0xf6, !PT ;  /* 0x00000009c8097212 */ /* 0x000fe400078ef6df */
[----:B------:R-:W-:-:S02]  /*1090*/  SHF.R.S32.HI R221, RZ, 0x1f, R188 ;  /* 0x0000001fffdd7819 */ /* 0x000fc400000114bc */
[----:B------:R-:W-:Y:S02]  /*10a0*/  SHF.R.S32.HI R23, RZ, 0x1f, R22 ;  /* 0x0000001fff177819 */ /* 0x000fe40000011416 */
[----:B------:R-:W-:Y:S02]  /*10b0*/  SHF.R.S32.HI R17, RZ, 0x1f, R16 ;  /* 0x0000001fff117819 */ /* 0x000fe40000011410 */
[----:B------:R-:W-:Y:S02]  /*10c0*/  SHF.R.S32.HI R185, RZ, 0x1f, R2 ;  /* 0x0000001fffb97819 */ /* 0x000fe40000011402 */
[----:B------:R-:W-:Y:S02]  /*10d0*/  SHF.R.S32.HI R210, RZ, 0x1f, R186 ;  /* 0x0000001fffd27819 */ /* 0x000fe400000114ba */
[----:B------:R-:W-:Y:S02]  /*10e0*/  LEA R205, R206, UR40, 0x1 ;  /* 0x00000028cecd7c11 */ /* 0x000fe4000f8e08ff */
[----:B------:R-:W-:-:S02]  /*10f0*/  LEA R214, R7, UR40, 0x1 ;  /* 0x0000002807d67c11 */ /* 0x000fc4000f8e08ff */
[----:B------:R-:W-:Y:S02]  /*1100*/  LEA R213, R8, UR40, 0x1 ;  /* 0x0000002808d57c11 */ /* 0x000fe4000f8e08ff */
[----:B------:R-:W-:-:S07]  /*1110*/  LEA R212, R9, UR40, 0x1 ;  /* 0x0000002809d47c11 */ /* 0x000fce000f8e08ff */
.L_x_8476:
[----:B------:R-:W-:Y:S05]  /*1120*/  YIELD ;  /* 0x0000000000007946 */ /* 0x000fea0003800000 */
[----:B------:R-:W-:Y:S01]  /*1130*/  ULDC.64 UR4, c[0x0][0xa28] ;  /* 0x00028a0000047ab9 */ /* 0x000fe20000000a00 */
[----:B0---4-:R-:W0:Y:S01]  /*1140*/  LDC.64 R6, c[0x0][0xa08] ;  /* 0x00028200ff067b82 */ /* 0x011e220000000a00 */
[----:B------:R-:W-:Y:S01]  /*1150*/  ISETP.NE.U32.AND P1, PT, RZ, UR4, PT ;  /* 0x00000004ff007c0c */ /* 0x000fe2000bf25070 */
[----:B------:R-:W-:Y:S02]  /*1160*/  IMAD.MOV.U32 R3, RZ, RZ, RZ ;  /* 0x000000ffff037224 */ /* 0x000fe400078e00ff */
[----:B------:R-:W-:Y:S01]  /*1170*/  IMAD.MOV.U32 R29, RZ, RZ, RZ ;  /* 0x000000ffff1d7224 */ /* 0x000fe200078e00ff */
[----:B------:R-:W-:Y:S01]  /*1180*/  ISETP.NE.AND.EX P1, PT, RZ, UR5, PT, P1 ;  /* 0x00000005ff007c0c */ /* 0x000fe2000bf25310 */
[----:B------:R-:W-:-:S02]  /*1190*/  ULDC.64 UR4, c[0x0][0xa18] ;  /* 0x0002860000047ab9 */ /* 0x000fc40000000a00 */
[----:B------:R-:W-:-:S04]  /*11a0*/  ISETP.NE.U32.AND P2, PT, RZ, UR4, PT ;  /* 0x00000004ff007c0c */ /* 0x000fc8000bf45070 */
[----:B------:R-:W-:Y:S01]  /*11b0*/  ISETP.NE.AND.EX P2, PT, RZ, UR5, PT, P2 ;  /* 0x00000005ff007c0c */ /* 0x000fe2000bf45320 */
[----:B------:R-:W-:Y:S02]  /*11c0*/  ULDC.64 UR4, c[0x0][0xa08] ;  /* 0x0002820000047ab9 */ /* 0x000fe40000000a00 */
[----:B------:R-:W-:-:S03]  /*11d0*/  ISETP.NE.U32.AND P0, PT, RZ, UR4, PT ;  /* 0x00000004ff007c0c */ /* 0x000fc6000bf05070 */
[----:B-1----:R-:W1:Y:S01]  /*11e0*/  @P1 LDC.64 R4, c[0x0][0xa28] ;  /* 0x00028a00ff041b82 */ /* 0x002e620000000a00 */
[----:B------:R-:W-:Y:S01]  /*11f0*/  ISETP.NE.AND.EX P0, PT, RZ, UR5, PT, P0 ;  /* 0x00000005ff007c0c */ /* 0x000fe2000bf05300 */
[----:B0-----:R-:W-:-:S06]  /*1200*/  IMAD.WIDE R10, R43, 0x4, R6 ;  /* 0x000000042b0a7825 */ /* 0x001fcc00078e0206 */
[----:B------:R-:W0:Y:S01]  /*1210*/  @P2 LDC.64 R8, c[0x0][0xa18] ;  /* 0x00028600ff082b82 */ /* 0x000e220000000a00 */
[----:B------:R-:W-:Y:S02]  /*1220*/  ULDC UR4, c[0x0][0x288] ;  /* 0x0000a20000047ab9 */ /* 0x000fe40000000800 */
[----:B------:R-:W-:Y:S01]  /*1230*/  MOV R189, UR4 ;  /* 0x0000000400bd7c02 */ /* 0x000fe20008000f00 */
[----:B------:R-:W-:Y:S02]  /*1240*/  ULDC.64 UR4, c[0x0][0x418] ;  /* 0x0001060000047ab9 */ /* 0x000fe40000000a00 */
[----:B--2---:R2:W5:Y:S01]  /*1250*/  @P0 LDG.E R29, desc[UR54][R10.64] ;  /* 0x000000360a1d0981 */ /* 0x004562000c1e1900 */
[----:B-1----:R-:W-:-:S05]  /*1260*/  @P1 IMAD.WIDE R4, R43, 0x4, R4 ;  /* 0x000000042b041825 */ /* 0x002fca00078e0204 */
        /* <DEDUP_REMOVED lines=10> */
[----:B------:R-:W-:Y:S02]  /*1310*/  IMAD.U32 R25, RZ, RZ, UR5 ;  /* 0x00000005ff197e24 */ /* 0x000fe4000f8e00ff */
[----:B------:R-:W-:Y:S01]  /*1320*/  IMAD.U32 R28, RZ, RZ, UR4 ;  /* 0x00000004ff1c7e24 */ /* 0x000fe2000f8e00ff */
[----:B--2---:R-:W-:Y:S06]  /*1330*/  @P2 BRA `(.L_x_8195) ;  /* 0x0000000000242947 */ /* 0x004fec0003800000 */
        /* <DEDUP_REMOVED lines=9> */
.L_x_8195:
[----:B------:R-:W-:Y:S01]  /*13d0*/  ULDC.64 UR4, c[0x0][0xa20] ;  /* 0x0002880000047ab9 */ /* 0x000fe20000000a00 */
[----:B------:R-:W-:Y:S01]  /*13e0*/  IMAD.MOV.U32 R208, RZ, RZ, R42 ;  /* 0x000000ffffd07224 */ /* 0x000fe200078e002a */
[----:B------:R-:W-:Y:S02]  /*13f0*/  ISETP.NE.U32.AND P1, PT, RZ, UR4, PT ;  /* 0x00000004ff007c0c */ /* 0x000fe4000bf25070 */
[----:B------:R-:W-:Y:S02]  /*1400*/  MOV R209, R43 ;  /* 0x0000002b00d17202 */ /* 0x000fe40000000f00 */
[----:B------:R-:W-:-:S13]  /*1410*/  ISETP.NE.AND.EX P1, PT, RZ, UR5, PT, P1 ;  /* 0x00000005ff007c0c */ /* 0x000fda000bf25310 */
[----:B------:R-:W-:Y:S05]  /*1420*/  @!P1 BRA `(.L_x_8196) ;  /* 0x0000000000109947 */ /* 0x000fea0003800000 */
[----:B------:R-:W0:Y:S02]  /*1430*/  LDC.64 R4, c[0x0][0xa20] ;  /* 0x00028800ff047b82 */ /* 0x000e240000000a00 */
[----:B0-----:R-:W-:-:S05]  /*1440*/  IMAD.WIDE R4, R43, 0x4, R4 ;  /* 0x000000042b047825 */ /* 0x001fca00078e0204 */
[----:B------:R0:W5:Y:S01]  /*1450*/  LDG.E R28, desc[UR54][R4.64] ;  /* 0x00000036041c7981 */ /* 0x000162000c1e1900 */
[----:B------:R-:W-:Y:S05]  /*1460*/  BRA `(.L_x_8197) ;  /* 0x0000000000107947 */ /* 0x000fea0003800000 */
.L_x_8196:
[----:B------:R-:W-:Y:S05]  /*1470*/  @!P0 BRA `(.L_x_8197) ;  /* 0x00000000000c8947 */ /* 0x000fea0003800000 */
[----:B------:R-:W2:Y:S04]  /*1480*/  LDG.E R5, desc[UR54][R10.64] ;  /* 0x000000360a057981 */ /* 0x000ea8000c1e1900 */
[----:B------:R-:W2:Y:S02]  /*1490*/  LDG.E R28, desc[UR54][R10.64+0x4] ;  /* 0x000004360a1c7981 */ /* 0x000ea4000c1e1900 */
[----:B--2---:R-:W-:-:S07]  /*14a0*/  IMAD.IADD R28, R28, 0x1, -R5 ;  /* 0x000000011c1c7824 */ /* 0x004fce00078e0a05 */
.L_x_8197:
        /* <DEDUP_REMOVED lines=16> */
[----:B-1----:R-:W-:Y:S01]  /*15b0*/  ISETP.NE.AND P1, PT, R8, 0x1, PT ;  /* 0x000000010800780c */ /* 0x002fe20003f25270 */
[----:B------:R-:W-:Y:S01]  /*15c0*/  IMAD.SHL.U32 R193, R41, 0x80, RZ ;  /* 0x0000008029c17824 */ /* 0x000fe200078e00ff */
[----:B------:R-:W-:Y:S02]  /*15d0*/  IADD3 R10, -R3, R28, RZ ;  /* 0x0000001c030a7210 */ /* 0x000fe40007ffe1ff */
[----:B--2---:R-:W-:-:S09]  /*15e0*/  ISETP.GE.AND P2, PT, R13, 0x1, PT ;  /* 0x000000010d00780c */ /* 0x004fd20003f46270 */
[----:B------:R-:W1:Y:S08]  /*15f0*/  @P1 LDC R11, c[0x0][0x44c] ;  /* 0x00011300ff0b1b82 */ /* 0x000e700000000800 */
[----:B------:R-:W2:Y:S01]  /*1600*/  @P1 LDC R8, c[0x0][0x450] ;  /* 0x00011400ff081b82 */ /* 0x000ea20000000800 */
[----:B----4-:R-:W-:Y:S02]  /*1610*/  @P0 IMAD.IADD R25, R9, 0x1, -R0 ;  /* 0x0000000109190824 */ /* 0x010fe400078e0a00 */
[----:B------:R-:W-:-:S02]  /*1620*/  VIADD R0, R193, 0x7f ;  /* 0x0000007fc1007836 */ /* 0x000fc40000000000 */
[----:B------:R-:W-:Y:S02]  /*1630*/  IMAD.IADD R190, R10, 0x1, R25 ;  /* 0x000000010abe7824 */ /* 0x000fe400078e0219 */
[----:B-1----:R-:W-:-:S03]  /*1640*/  @P1 IMAD.HI.U32 R3, R0, R11, RZ ;  /* 0x0000000b00031227 */ /* 0x002fc600078e00ff */
[C---:B------:R-:W-:Y:S01]  /*1650*/  IADD3 R5, R190.reuse, 0x1, -R189 ;  /* 0x00000001be057810 */ /* 0x040fe20007ffe8bd */
[----:B------:R-:W-:Y:S01]  /*1660*/  IMAD.MOV.U32 R4, RZ, RZ, R0 ;  /* 0x000000ffff047224 */ /* 0x000fe200078e0000 */
[----:B--2---:R-:W-:Y:S01]  /*1670*/  @P1 SHF.R.U32.HI R4, RZ, R8, R3 ;  /* 0x00000008ff041219 */ /* 0x004fe20000011603 */
[----:B------:R-:W-:-:S03]  /*1680*/  VIADD R0, R190, 0x7f ;  /* 0x0000007fbe007836 */ /* 0x000fc60000000000 */
[----:B0-----:R-:W-:Y:S02]  /*1690*/  IADD3 R7, R5, R4, RZ ;  /* 0x0000000405077210 */ /* 0x001fe40007ffe0ff */
[----:B------:R-:W-:-:S04]  /*16a0*/  SHF.R.S32.HI R3, RZ, 0x1f, R0 ;  /* 0x0000001fff037819 */ /* 0x000fc80000011400 */
[----:B------:R-:W-:Y:S01]  /*16b0*/  LEA.HI R3, R3, R0, RZ, 0x7 ;  /* 0x0000000003037211 */ /* 0x000fe200078f38ff */
[----:B------:R-:W-:-:S03]  /*16c0*/  IMAD.IADD R0, R7, 0x1, R12 ;  /* 0x0000000107007824 */ /* 0x000fc600078e020c */
[----:B------:R-:W-:Y:S01]  /*16d0*/  SHF.R.S32.HI R96, RZ, 0x7, R3 ;  /* 0x00000007ff607819 */ /* 0x000fe20000011403 */
        /* <DEDUP_REMOVED lines=12> */
.L_x_8200:
[----:B------:R-:W-:-:S13]  /*17a0*/  ISETP.NE.AND P0, PT, R13, 0x1, PT ;  /* 0x000000010d00780c */ /* 0x000fda0003f05270 */
[----:B------:R-:W0:Y:S02]  /*17b0*/  @P0 LDC.64 R4, c[0x0][0x9e8] ;  /* 0x00027a00ff040b82 */ /* 0x000e240000000a00 */
[----:B0-----:R-:W-:-:S05]  /*17c0*/  @P0 IMAD.HI.U32 R4, R3, R4, RZ ;  /* 0x0000000403040227 */ /* 0x001fca00078e00ff */
[----:B------:R-:W-:-:S07]  /*17d0*/  @P0 SHF.R.U32.HI R3, RZ, R5, R4 ;  /* 0x00000005ff030219 */ /* 0x000fce0000011604 */
.L_x_8201:
[----:B------:R-:W-:Y:S05]  /*17e0*/  BSYNC B0 ;  /* 0x0000000000007941 */ /* 0x000fea0003800000 */
.L_x_8199:
[----:B------:R-:W-:-:S05]  /*17f0*/  IMAD R3, R3, R13, R13 ;  /* 0x0000000d03037224 */ /* 0x000fca00078e020d */
[----:B------:R-:W-:-:S07]  /*1800*/  VIMNMX R0, R0, R3, PT ;  /* 0x0000000300007248 */ /* 0x000fce0003fe0100 */
.L_x_8198:
[----:B------:R-:W0:Y:S01]  /*1810*/  @P1 LDC R4, c[0x0][0x44c] ;  /* 0x00011300ff041b82 */ /* 0x000e220000000800 */
[----:B------:R-:W-:Y:S01]  /*1820*/  IADD3 R95, R190, -R189, RZ ;  /* 0x800000bdbe5f7210 */ /* 0x000fe20007ffe0ff */
[----:B------:R-:W-:-:S06]  /*1830*/  ULDC UR4, c[0x0][0x9dc] ;  /* 0x0002770000047ab9 */ /* 0x000fcc0000000800 */
[----:B------:R-:W1:Y:S01]  /*1840*/  @P1 LDC R6, c[0x0][0x450] ;  /* 0x00011400ff061b82 */ /* 0x000e620000000800 */
[----:B0-----:R-:W-:-:S04]  /*1850*/  @P1 IMAD.HI.U32 R3, R193, R4, RZ ;  /* 0x00000004c1031227 */ /* 0x001fc800078e00ff */
[----:B------:R-:W-:Y:S01]  /*1860*/  IMAD.MOV.U32 R4, RZ, RZ, R193 ;  /* 0x000000ffff047224 */ /* 0x000fe200078e00c1 */
        /* <DEDUP_REMOVED lines=14> */
.L_x_8204:
[----:B------:R-:W-:-:S13]  /*1950*/  ISETP.NE.AND P0, PT, R13, 0x1, PT ;  /* 0x000000010d00780c */ /* 0x000fda0003f05270 */
[----:B------:R-:W0:Y:S02]  /*1960*/  @P0 LDC.64 R6, c[0x0][0x9e8] ;  /* 0x00027a00ff060b82 */ /* 0x000e240000000a00 */
[----:B0-----:R-:W-:-:S05]  /*1970*/  @P0 IMAD.HI.U32 R6, R3, R6, RZ ;  /* 0x0000000603060227 */ /* 0x001fca00078e00ff */
[----:B------:R-:W-:-:S07]  /*1980*/  @P0 SHF.R.U32.HI R3, RZ, R7, R6 ;  /* 0x00000007ff030219 */ /* 0x000fce0000011606 */
.L_x_8205:
[----:B------:R-:W-:Y:S05]  /*1990*/  BSYNC B0 ;  /* 0x0000000000007941 */ /* 0x000fea0003800000 */
.L_x_8203:
[----:B------:R-:W-:-:S05]  /*19a0*/  IMAD R3, R3, R13, RZ ;  /* 0x0000000d03037224 */ /* 0x000fca00078e02ff */
[----:B------:R-:W-:-:S07]  /*19b0*/  VIMNMX R4, R4, R3, !PT ;  /* 0x0000000304047248 */ /* 0x000fce0007fe0100 */
.L_x_8202:
        /* <DEDUP_REMOVED lines=42> */
[----:B-1---5:R-:W-:Y:S05]  /*1c60*/  CALL.ABS.NOINC R14 ;  /* 0x000000000e007343 */ /* 0x022fea0003c00000 */
.L_x_8208:
[----:B------:R-:W-:Y:S05]  /*1c70*/  BSYNC B6 ;  /* 0x0000000000067941 */ /* 0x000fea0003800000 */
.L_x_8207:
        /* <DEDUP_REMOVED lines=20> */
.L_x_8210:
[----:B------:R-:W-:Y:S05]  /*1dc0*/  BSYNC B6 ;  /* 0x0000000000067941 */ /* 0x000fea0003800000 */
.L_x_8209:
[----:B------:R-:W-:Y:S01]  /*1dd0*/  ULDC.64 UR4, c[0x0][0x9f8] ;  /* 0x00027e0000047ab9 */ /* 0x000fe20000000a00 */
[----:B------:R-:W-:Y:S01]  /*1de0*/  IMAD.MOV.U32 R0, RZ, RZ, R43 ;  /* 0x000000ffff007224 */ /* 0x000fe200078e002b */
[----:B------:R-:W-:Y:S01]  /*1df0*/  ISETP.NE.U32.AND P0, PT, RZ, UR4, PT ;  /* 0x00000004ff007c0c */ /* 0x000fe2000bf05070 */
[----:B------:R-:W0:Y:S03]  /*1e00*/  LDC R37, c[0x0][0x3f4] ;  /* 0x0000fd00ff257b82 */ /* 0x000e260000000800 */
[----:B------:R-:W-:-:S05]  /*1e10*/  ISETP.NE.AND.EX P0, PT, RZ, UR5, PT, P0 ;  /* 0x00000005ff007c0c */ /* 0x000fca000bf05300 */
[----:B------:R-:W1:Y:S08]  /*1e20*/  LDC.64 R14, c[0x0][0x3f8] ;  /* 0x0000fe00ff0e7b82 */ /* 0x000e700000000a00 */
[----:B------:R-:W2:Y:S08]  /*1e30*/  @P0 LDC.64 R4, c[0x0][0x9f8] ;  /* 0x00027e00ff040b82 */ /* 0x000eb00000000a00 */
[----:B------:R-:W3:Y:S01]  /*1e40*/  LDC.64 R34, c[0x0][0x408] ;  /* 0x00010200ff227b82 */ /* 0x000ee20000000a00 */
[----:B--2---:R-:W-:-:S05]  /*1e50*/  @P0 IMAD.WIDE R4, R43, 0x4, R4 ;  /* 0x000000042b040825 */ /* 0x004fca00078e0204 */
[----:B------:R2:W4:Y:S01]  /*1e60*/  @P0 LDG.E R0, desc[UR54][R4.64] ;  /* 0x0000003604000981 */ /* 0x000522000c1e1900 */
[----:B0-----:R-:W-:Y:S01]  /*1e70*/  ISETP.GE.AND P0, PT, R16, R37, PT ;  /* 0x000000251000720c */ /* 0x001fe20003f06270 */
[----:B-1----:R-:W-:Y:S01]  /*1e80*/  IMAD.WIDE.U32 R6, R188, R14, R22 ;  /* 0x0000000ebc067225 */ /* 0x002fe200078e0016 */
[C-C-:B---3--:R-:W-:Y:S01]  /*1e90*/  SHF.L.U64.HI R30, R34.reuse, 0x6, R35.reuse ;  /* 0x00000006221e7819 */ /* 0x148fe20000010223 */
[----:B------:R-:W0:Y:S01]  /*1ea0*/  S2R R38, SR_TID.X ;  /* 0x0000000000267919 */ /* 0x000e220000002100 */
[----:B------:R-:W-:Y:S01]  /*1eb0*/  SEL R13, R37, RZ, P0 ;  /* 0x000000ff250d7207 */ /* 0x000fe20000000000 */
[----:B------:R-:W-:Y:S01]  /*1ec0*/  IMAD.MOV.U32 R82, RZ, RZ, R6 ;  /* 0x000000ffff527224 */ /* 0x000fe200078e0006 */
[----:B------:R-:W-:Y:S01]  /*1ed0*/  SHF.L.U64.HI R31, R34, 0x7, R35 ;  /* 0x00000007221f7819 */ /* 0x000fe20000010223 */
[----:B------:R-:W-:Y:S01]  /*1ee0*/  IMAD R10, R221, R34, RZ ;  /* 0x00000022dd0a7224 */ /* 0x000fe200078e02ff */
[----:B------:R-:W-:Y:S01]  /*1ef0*/  SHF.L.U32 R20, R14, 0x5, RZ ;  /* 0x000000050e147819 */ /* 0x000fe200000006ff */
[----:B------:R-:W-:-:S02]  /*1f00*/  IMAD.IADD R13, R16, 0x1, R13 ;  /* 0x00000001100d7824 */ /* 0x000fc400078e020d */
[----:B--2---:R-:W-:-:S03]  /*1f10*/  IMAD.WIDE.U32 R4, R188, R34, R22 ;  /* 0x00000022bc047225 */ /* 0x004fc600078e0016 */
[----:B------:R-:W-:Y:S01]  /*1f20*/  SHF.R.S32.HI R6, RZ, 0x1f, R13 ;  /* 0x0000001fff067819 */ /* 0x000fe2000001140d */
[----:B------:R-:W-:Y:S02]  /*1f30*/  IMAD R8, R221, R14, RZ ;  /* 0x0000000edd087224 */ /* 0x000fe400078e02ff */
[----:B------:R-:W-:Y:S01]  /*1f40*/  IMAD.MOV.U32 R86, RZ, RZ, R4 ;  /* 0x000000ffff567224 */ /* 0x000fe200078e0004 */
[----:B------:R-:W-:Y:S01]  /*1f50*/  LEA.HI R4, R6, R13, RZ, 0x6 ;  /* 0x0000000d06047211 */ /* 0x000fe200078f30ff */
[----:B------:R-:W-:Y:S01]  /*1f60*/  IMAD R89, R188, R35, R10 ;  /* 0x00000023bc597224 */ /* 0x000fe200078e020a */
[----:B------:R-:W-:Y:S01]  /*1f70*/  LEA.HI R12, R6, R13, RZ, 0x3 ;  /* 0x0000000d060c7211 */ /* 0x000fe200078f18ff */
[----:B------:R-:W-:-:S03]  /*1f80*/  IMAD.WIDE.U32 R10, R188, R34, R16 ;  /* 0x00000022bc0a7225 */ /* 0x000fc600078e0010 */
[----:B------:R-:W-:Y:S01]  /*1f90*/  LOP3.LUT R6, R199, 0x38, R12, 0xf8, !PT ;  /* 0x00000038c7067812 */ /* 0x000fe200078ef80c */
[----:B------:R-:W-:Y:S01]  /*1fa0*/  IMAD R85, R188, R15, R8 ;  /* 0x0000000fbc557224 */ /* 0x000fe200078e0208 */
[----:B------:R-:W-:Y:S01]  /*1fb0*/  LOP3.LUT R41, R12, 0xfffffff8, RZ, 0xc0, !PT ;  /* 0xfffffff80c297812 */ /* 0x000fe200078ec0ff */
[----:B------:R-:W-:Y:S01]  /*1fc0*/  IMAD.WIDE.U32 R8, R188, R14, R16 ;  /* 0x0000000ebc087225 */ /* 0x000fe200078e0010 */
[----:B------:R-:W-:Y:S02]  /*1fd0*/  LOP3.LUT R6, R6, R225, RZ, 0x3c, !PT ;  /* 0x000000e106067212 */ /* 0x000fe400078e3cff */
[----:B------:R-:W-:Y:S01]  /*1fe0*/  IADD3 R83, R7, R85, RZ ;  /* 0x0000005507537210 */ /* 0x000fe20007ffe0ff */
[----:B------:R-:W-:Y:S01]  /*1ff0*/  IMAD.IADD R87, R5, 0x1, R89 ;  /* 0x0000000105577824 */ /* 0x000fe200078e0259 */
[----:B------:R-:W-:Y:S01]  /*2000*/  LOP3.LUT R5, R12, 0x38, RZ, 0xc0, !PT ;  /* 0x000000380c057812 */ /* 0x000fe200078ec0ff */
[----:B------:R-:W-:Y:S01]  /*2010*/  IMAD.IADD R89, R89, 0x1, R11 ;  /* 0x0000000159597824 */ /* 0x000fe200078e020b */
[----:B-----5:R-:W-:Y:S01]  /*2020*/  SHF.R.S32.HI R11, RZ, 0x1f, R24 ;  /* 0x0000001fff0b7819 */ /* 0x020fe20000011418 */
[----:B------:R-:W-:Y:S01]  /*2030*/  IMAD.SHL.U32 R4, R4, 0x80, RZ ;  /* 0x0000008004047824 */ /* 0x000fe200078e00ff */
[----:B0-----:R-:W-:Y:S01]  /*2040*/  SHF.R.U32.HI R38, RZ, 0x7, R38 ;  /* 0x00000007ff267819 */ /* 0x001fe20000011626 */
[----:B------:R-:W-:Y:S01]  /*2050*/  IMAD.IADD R85, R85, 0x1, R9 ;  /* 0x0000000155557824 */ /* 0x000fe200078e0209 */
[----:B------:R-:W-:Y:S01]  /*2060*/  MOV R84, R8 ;  /* 0x0000000800547202 */ /* 0x000fe20000000f00 */
[----:B------:R-:W-:Y:S01]  /*2070*/  IMAD R13, R11, R14, RZ ;  /* 0x0000000e0b0d7224 */ /* 0x000fe200078e02ff */
[----:B------:R-:W-:Y:S01]  /*2080*/  ISETP.NE.AND P6, PT, R38, 0x1, PT ;  /* 0x000000012600780c */ /* 0x000fe20003fc5270 */
[----:B------:R-:W-:Y:S01]  /*2090*/  IMAD.MOV.U32 R88, RZ, RZ, R10 ;  /* 0x000000ffff587224 */ /* 0x000fe200078e000a */
[--C-:B------:R-:W-:Y:S01]  /*20a0*/  LOP3.LUT R9, R197, 0x38, R12.reuse, 0xf8, !PT ;  /* 0x00000038c5097812 */ /* 0x100fe200078ef80c */
[----:B------:R-:W-:Y:S01]  /*20b0*/  IMAD R11, R11, R34, RZ ;  /* 0x000000220b0b7224 */ /* 0x000fe200078e02ff */
[----:B------:R-:W-:Y:S01]  /*20c0*/  LOP3.LUT R8, R196, 0x38, R12, 0xf8, !PT ;  /* 0x00000038c4087812 */ /* 0x000fe200078ef80c */
[----:B------:R-:W-:Y:S01]  /*20d0*/  IMAD R13, R24, R15, R13 ;  /* 0x0000000f180d7224 */ /* 0x000fe200078e020d */
[----:B------:R-:W-:Y:S01]  /*20e0*/  LOP3.LUT R7, R4, 0xffffe000, RZ, 0xc0, !PT ;  /* 0xffffe00004077812 */ /* 0x000fe200078ec0ff */
[----:B------:R-:W-:Y:S01]  /*20f0*/  IMAD.WIDE.U32 R84, R24, R14, R84 ;  /* 0x0000000e18547225 */ /* 0x000fe200078e0054 */
[----:B------:R-:W-:-:S02]  /*2100*/  LOP3.LUT R4, R5, 0x1c0, R222, 0xf8, !PT ;  /* 0x000001c005047812 */ /* 0x000fc400078ef8de */
[----:B------:R-:W-:Y:S01]  /*2110*/  LOP3.LUT R10, R9, R224, RZ, 0x3c, !PT ;  /* 0x000000e0090a7212 */ /* 0x000fe200078e3cff */
[----:B------:R-:W-:Y:S01]  /*2120*/  IMAD.WIDE.U32 R82, R24, R14, R82 ;  /* 0x0000000e18527225 */ /* 0x000fe200078e0052 */
[----:B------:R-:W-:Y:S01]  /*2130*/  LOP3.LUT R9, R8, R223, RZ, 0x3c, !PT ;  /* 0x000000df08097212 */ /* 0x000fe200078e3cff */
[----:B------:R-:W-:Y:S05]  /*2140*/  @!P6 WARPSYNC.ALL ;  /* 0x000000000000e948 */ /* 0x000fea0003800000 */
[----:B------:R-:W-:Y:S01]  /*2150*/  LOP3.LUT R8, R4, R203, RZ, 0x3c, !PT ;  /* 0x000000cb04087212 */ /* 0x000fe200078e3cff */
[----:B------:R-:W-:Y:S01]  /*2160*/  IMAD R11, R24, R35, R11 ;  /* 0x00000023180b7224 */ /* 0x000fe200078e020b */
[-C--:B------:R-:W-:Y:S01]  /*2170*/  IADD3 R4, R6, R7.reuse, R202 ;  /* 0x0000000706047210 */ /* 0x080fe20007ffe0ca */
[-C--:B------:R-:W-:Y:S01]  /*2180*/  IMAD.WIDE.U32 R86, R24, R34.reuse, R86 ;  /* 0x0000002218567225 */ /* 0x080fe200078e0056 */
[-C--:B------:R-:W-:Y:S01]  /*2190*/  IADD3 R5, R10, R7.reuse, R201 ;  /* 0x000000070a057210 */ /* 0x080fe20007ffe0c9 */
[----:B------:R-:W-:Y:S01]  /*21a0*/  ULDC UR4, c[0x0][0x2f4] ;  /* 0x0000bd0000047ab9 */ /* 0x000fe20000000800 */
[-C--:B------:R-:W-:Y:S01]  /*21b0*/  IADD3 R6, R9, R7.reuse, R200 ;  /* 0x0000000709067210 */ /* 0x080fe20007ffe0c8 */
[----:B------:R-:W-:Y:S01]  /*21c0*/  IMAD.WIDE.U32 R88, R24, R34, R88 ;  /* 0x0000002218587225 */ /* 0x000fe200078e0058 */
[----:B------:R-:W-:-:S02]  /*21d0*/  IADD3 R7, R8, R7, R204 ;  /* 0x0000000708077210 */ /* 0x000fc40007ffe0cc */
[----:B------:R-:W-:Y:S01]  /*21e0*/  SHF.L.U64.HI R8, R14, 0x5, R15 ;  /* 0x000000050e087819 */ /* 0x000fe2000001020f */
[----:B------:R-:W-:Y:S01]  /*21f0*/  IMAD.IADD R3, R29, 0x1, R28 ;  /* 0x000000011d037824 */ /* 0x000fe200078e021c */
[C---:B------:R-:W-:Y:S01]  /*2200*/  SHF.L.U64.HI R29, R34.reuse, 0x5, R35 ;  /* 0x00000005221d7819 */ /* 0x040fe20000010223 */
[----:B------:R-:W-:Y:S01]  /*2210*/  IMAD.SHL.U32 R32, R34, 0x20, RZ ;  /* 0x0000002022207824 */ /* 0x000fe200078e00ff */
[--C-:B------:R-:W-:Y:S01]  /*2220*/  SHF.L.U64.HI R9, R14, 0x6, R15.reuse ;  /* 0x000000060e097819 */ /* 0x100fe2000001020f */
[----:B------:R-:W-:Y:S01]  /*2230*/  IMAD.SHL.U32 R33, R34, 0x40, RZ ;  /* 0x0000004022217824 */ /* 0x000fe200078e00ff */
[----:B------:R-:W-:Y:S01]  /*2240*/  SHF.L.U64.HI R10, R14, 0x7, R15 ;  /* 0x000000070e0a7819 */ /* 0x000fe2000001020f */
[----:B------:R-:W-:Y:S01]  /*2250*/  VIADD R94, R38, 0x8 ;  /* 0x00000008265e7836 */ /* 0x000fe20000000000 */
[----:B------:R-:W-:Y:S01]  /*2260*/  SHF.L.U32 R34, R34, 0x7, RZ ;  /* 0x0000000722227819 */ /* 0x000fe200000006ff */
[C---:B------:R-:W-:Y:S01]  /*2270*/  IMAD.SHL.U32 R21, R14.reuse, 0x40, RZ ;  /* 0x000000400e157824 */ /* 0x040fe200078e00ff */
[----:B------:R-:W-:Y:S01]  /*2280*/  SHF.R.S32.HI R35, RZ, 0x1f, R42 ;  /* 0x0000001fff237819 */ /* 0x000fe2000001142a */
[----:B------:R-:W-:Y:S01]  /*2290*/  IMAD.SHL.U32 R28, R14, 0x80, RZ ;  /* 0x000000800e1c7824 */ /* 0x000fe200078e00ff */
[----:B------:R-:W-:Y:S01]  /*22a0*/  ISETP.GE.AND P1, PT, R16, UR4, PT ;  /* 0x0000000410007c0c */ /* 0x000fe2000bf26270 */
[----:B------:R-:W-:Y:S01]  /*22b0*/  IMAD R36, R207, 0x20, R188 ;  /* 0x00000020cf247824 */ /* 0x000fe200078e02bc */
[----:B------:R-:W-:Y:S01]  /*22c0*/  ISETP.GE.AND P2, PT, R2, UR4, PT ;  /* 0x0000000402007c0c */ /* 0x000fe2000bf46270 */
[----:B------:R-:W-:Y:S01]  /*22d0*/  IMAD.SHL.U32 R37, R37, 0x2, RZ ;  /* 0x0000000225257824 */ /* 0x000fe200078e00ff */
[----:B------:R-:W-:Y:S01]  /*22e0*/  IADD3 R40, R13, R85, RZ ;  /* 0x000000550d287210 */ /* 0x000fe20007ffe0ff */
[----:B------:R-:W-:Y:S01]  /*22f0*/  IMAD.IADD R39, R83, 0x1, R13 ;  /* 0x0000000153277824 */ /* 0x000fe200078e020d */
[----:B------:R-:W-:Y:S01]  /*2300*/  SHF.R.S32.HI R81, RZ, 0x3, R12 ;  /* 0x00000003ff517819 */ /* 0x000fe2000001140c */
[----:B------:R-:W-:Y:S01]  /*2310*/  IMAD.IADD R43, R87, 0x1, R11 ;  /* 0x00000001572b7824 */ /* 0x000fe200078e020b */
[----:B------:R-:W-:Y:S01]  /*2320*/  SHF.R.S32.HI R90, RZ, 0x1f, R41 ;  /* 0x0000001fff5a7819 */ /* 0x000fe20000011429 */
[----:B------:R-:W-:Y:S01]  /*2330*/  IMAD.IADD R80, R11, 0x1, R89 ;  /* 0x000000010b507824 */ /* 0x000fe200078e0259 */
[----:B------:R-:W-:Y:S01]  /*2340*/  @!P6 BAR.SYNC.DEFER_BLOCKING 0x9, 0x100 ;  /* 0x024400000000eb1d */ /* 0x000fe20000010000 */
[----:B----4-:R-:W-:-:S07]  /*2350*/  SHF.R.S32.HI R38, RZ, 0x1f, R0 ;  /* 0x0000001fff267819 */ /* 0x010fce0000011400 */
.L_x_8308:
[----:B------:R-:W0:Y:S01]  /*2360*/  LDC R100, c[0x0][0x430] ;  /* 0x00010c00ff647b82 */ /* 0x000e220000000800 */
[----:B------:R-:W-:Y:S02]  /*2370*/  VIADD R27, R27, 0xffffffff ;  /* 0xffffffff1b1b7836 */ /* 0x000fe40000000000 */
[----:B------:R-:W-:Y:S02]  /*2380*/  IMAD.MOV.U32 R101, RZ, RZ, RZ ;  /* 0x000000ffff657224 */ /* 0x000fe400078e00ff */
[----:B---3--:R-:W-:-:S03]  /*2390*/  IMAD R44, R27, 0x80, R36 ;  /* 0x000000801b2c7824 */ /* 0x008fc600078e0224 */
[----:B-1----:R-:W1:Y:S02]  /*23a0*/  LDC R107, c[0x0][0x3f4] ;  /* 0x0000fd00ff6b7b82 */ /* 0x002e640000000800 */
[----:B------:R-:W-:Y:S02]  /*23b0*/  ISETP.GE.AND P3, PT, R44, R25, PT ;  /* 0x000000192c00720c */ /* 0x000fe40003f66270 */
[----:B------:R-:W-:Y:S02]  /*23c0*/  IADD3 R45, R3, R44, RZ ;  /* 0x0000002c032d7210 */ /* 0x000fe40007ffe0ff */
[----:B------:R-:W-:-:S03]  /*23d0*/  ISETP.GT.OR P3, PT, R36, 0x7f, P3 ;  /* 0x0000007f2400780c */ /* 0x000fc60001f64670 */
[----:B------:R-:W-:Y:S01]  /*23e0*/  IMAD.MOV.U32 R11, RZ, RZ, R45 ;  /* 0x000000ffff0b7224 */ /* 0x000fe200078e002d */
[----:B0-----:R-:W-:-:S09]  /*23f0*/  ISETP.NE.AND P4, PT, R100, 0x1, PT ;  /* 0x000000016400780c */ /* 0x001fd20003f85270 */
[----:B------:R-:W0:Y:S08]  /*2400*/  @!P3 LDC.64 R14, c[0x0][0x428] ;  /* 0x00010a00ff0ebb82 */ /* 0x000e300000000a00 */
[----:B--2---:R-:W2:Y:S08]  /*2410*/  @!P3 LDC.64 R46, c[0x0][0x418] ;  /* 0x00010600ff2ebb82 */ /* 0x004eb00000000a00 */
[----:B------:R-:W3:Y:S08]  /*2420*/  @P4 LDC R12, c[0x0][0x434] ;  /* 0x00010d00ff0c4b82 */ /* 0x000ef00000000800 */
        /* <DEDUP_REMOVED lines=10> */
[----:B------:R-:W-:-:S05]  /*24d0*/  @!P3 LEA.HI.X R15, R12, R47, R13, 0x2, P4 ;  /* 0x0000002f0c0fb211 */ /* 0x000fca00020f140d */
[----:B------:R0:W5:Y:S01]  /*24e0*/  @!P3 LDG.E R101, desc[UR54][R14.64] ;  /* 0x000000360e65b981 */ /* 0x000162000c1e1900 */
[----:B-1----:R-:W-:Y:S01]  /*24f0*/  ISETP.GE.AND P3, PT, R107, 0x1, PT ;  /* 0x000000016b00780c */ /* 0x002fe20003f66270 */
[----:B------:R-:W-:Y:S01]  /*2500*/  IMAD R93, R19, 0x4000, R206 ;  /* 0x00004000135d7824 */ /* 0x000fe200078e02ce */
[----:B------:R-:W-:Y:S01]  /*2510*/  IADD3 R11, -R11, RZ, RZ ;  /* 0x000000ff0b0b7210 */ /* 0x000fe20007ffe1ff */
[----:B------:R-:W-:Y:S05]  /*2520*/  YIELD ;  /* 0x0000000000007946 */ /* 0x000fea0003800000 */
[----:B------:R-:W-:Y:S01]  /*2530*/  ISETP.GT.AND P4, PT, R27, R26, PT ;  /* 0x0000001a1b00720c */ /* 0x000fe20003f84270 */
[----:B------:R-:W-:Y:S01]  /*2540*/  BSSY B0, `(.L_x_8211) ;  /* 0x0000573000007945 */ /* 0x000fe20003800000 */
[----:B------:R-:W-:-:S02]  /*2550*/  IMAD R100, R100, R11, R45 ;  /* 0x0000000b64647224 */ /* 0x000fc400078e022d */
[----:B------:R-:W-:Y:S01]  /*2560*/  IMAD R93, R93, 0x2, R18 ;  /* 0x000000025d5d7824 */ /* 0x000fe200078e0212 */
[----:B------:R-:W-:Y:S01]  /*2570*/  P2R R92, PR, RZ, 0x10 ;  /* 0x00000010ff5c7803 */ /* 0x000fe20000000000 */
[----:B0-----:R-:W-:Y:S07]  /*2580*/  @!P3 BRA `(.L_x_8212) ;  /* 0x00000050000cb947 */ /* 0x001fee0003800000 */
[----:B------:R-:W-:Y:S01]  /*2590*/  SHF.R.S32.HI R99, RZ, 0x1f, R100 ;  /* 0x0000001fff637819 */ /* 0x000fe20000011464 */
[----:B------:R-:W-:Y:S01]  /*25a0*/  ULDC.64 UR4, c[0x0][0x300] ;  /* 0x0000c00000047ab9 */ /* 0x000fe20000000a00 */
[----:B-----5:R-:W-:Y:S01]  /*25b0*/  SHF.R.S32.HI R98, RZ, 0x1f, R101 ;  /* 0x0000001fff627819 */ /* 0x020fe20000011465 */
[C---:B------:R-:W-:Y:S01]  /*25c0*/  IMAD.WIDE.U32 R12, R100.reuse, UR4, RZ ;  /* 0x00000004640c7c25 */ /* 0x040fe2000f8e00ff */
        /* <DEDUP_REMOVED lines=10> */
[----:B------:R-:W-:Y:S01]  /*2670*/  IMAD R15, R101, UR5, R14 ;  /* 0x00000005650f7c24 */ /* 0x000fe2000f8e020e */
        /* <DEDUP_REMOVED lines=11> */
[----:B------:R-:W-:Y:S01]  /*2730*/  IMAD.WIDE.U32 R14, R28, R27, RZ ;  /* 0x0000001b1c0e7225 */ /* 0x000fe200078e00ff */
        /* <DEDUP_REMOVED lines=36> */
.L_x_8215:
[----:B------:R-:W-:Y:S05]  /*2980*/  BSYNC B1 ;  /* 0x0000000000017941 */ /* 0x000fea0003800000 */
.L_x_8214:
        /* <DEDUP_REMOVED lines=41> */
.L_x_8217:
[----:B------:R-:W-:Y:S05]  /*2c20*/  BSYNC B1 ;  /* 0x0000000000017941 */ /* 0x000fea0003800000 */
.L_x_8216:
[----:B------:R-:W-:Y:S01]  /*2c30*/  ISETP.GE.AND P3, PT, R216, R97, PT ;  /* 0x00000061d800720c */ /* 0x000fe20003f66270 */
[----:B0----5:R-:W-:Y:S01]  /*2c40*/  IMAD.MOV.U32 R44, RZ, RZ, R60 ;  /* 0x000000ffff2c7224 */ /* 0x021fe200078e003c */
[----:B------:R-:W-:Y:S01]  /*2c50*/  MOV R46, R64 ;  /* 0x00000040002e7202 */ /* 0x000fe20000000f00 */
[----:B------:R-:W-:Y:S01]  /*2c60*/  IMAD.MOV.U32 R45, RZ, RZ, R61 ;  /* 0x000000ffff2d7224 */ /* 0x000fe200078e003d */
[----:B------:R-:W-:Y:S01]  /*2c70*/  BSSY B1, `(.L_x_8218) ;  /* 0x0000027000017945 */ /* 0x000fe20003800000 */
[----:B------:R-:W-:Y:S01]  /*2c80*/  IMAD.MOV.U32 R47, RZ, RZ, R65 ;  /* 0x000000ffff2f7224 */ /* 0x000fe200078e0041 */
[----:B------:R-:W-:Y:S02]  /*2c90*/  CS2R R52, SRZ ;  /* 0x0000000000347805 */ /* 0x000fe4000001ff00 */
        /* <DEDUP_REMOVED lines=36> */
.L_x_8219:
[----:B------:R-:W-:Y:S05]  /*2ee0*/  BSYNC B1 ;  /* 0x0000000000017941 */ /* 0x000fea0003800000 */
.L_x_8218:
[----:B------:R-:W-:Y:S01]  /*2ef0*/  ISETP.GE.AND P4, PT, R215, R97, PT ;  /* 0x00000061d700720c */ /* 0x000fe20003f86270 */
[----:B------:R-:W-:-:S12]  /*2f00*/  BSSY B1, `(.L_x_8220) ;  /* 0x000001e000017945 */ /* 0x000fd80003800000 */
[----:B------:R-:W-:Y:S05]  /*2f10*/  @P4 BRA `(.L_x_8221) ;  /* 0x0000000000704947 */ /* 0x000fea0003800000 */
[----:B------:R-:W1:Y:S01]  /*2f20*/  LDC.64 R44, c[0x0][0x3f8] ;  /* 0x0000fe00ff2c7b82 */ /* 0x000e620000000a00 */
[----:B------:R-:W-:Y:S01]  /*2f30*/  IMAD.MOV.U32 R15, RZ, RZ, R91 ;  /* 0x000000ffff0f7224 */ /* 0x000fe200078e005b */
[----:B------:R-:W-:Y:S01]  /*2f40*/  ULDC.64 UR4, c[0x0][0x3e8] ;  /* 0x0000fa0000047ab9 */ /* 0x000fe20000000a00 */
[----:B------:R-:W-:Y:S01]  /*2f50*/  IMAD.MOV.U32 R13, RZ, RZ, R11 ;  /* 0x000000ffff0d7224 */ /* 0x000fe200078e000b */
[----:B------:R-:W-:Y:S02]  /*2f60*/  CS2R R48, SRZ ;  /* 0x0000000000307805 */ /* 0x000fe4000001ff00 */
[----:B------:R-:W-:Y:S01]  /*2f70*/  CS2R R50, SRZ ;  /* 0x0000000000327805 */ /* 0x000fe2000001ff00 */
[----:B-1----:R-:W-:-:S04]  /*2f80*/  IMAD.WIDE.U32 R14, R44, 0x60, R14 ;  /* 0x000000602c0e7825 */ /* 0x002fc800078e000e */
[----:B------:R-:W-:Y:S01]  /*2f90*/  IMAD R46, R45, 0x60, RZ ;  /* 0x000000602d2e7824 */ /* 0x000fe200078e02ff */
[----:B------:R-:W-:-:S04]  /*2fa0*/  IADD3 R45, P5, R82, R14, RZ ;  /* 0x0000000e522d7210 */ /* 0x000fc80007fbe0ff */
[----:B------:R-:W-:Y:S02]  /*2fb0*/  IADD3.X R46, R39, R15, R46, P5, !PT ;  /* 0x0000000f272e7210 */ /* 0x000fe40002ffe42e */
[----:B------:R-:W1:Y:S02]  /*2fc0*/  LDC.64 R14, c[0x0][0x408] ;  /* 0x00010200ff0e7b82 */ /* 0x000e640000000a00 */
        /* <DEDUP_REMOVED lines=17> */
.L_x_8221:
[----:B------:R-:W-:Y:S05]  /*30e0*/  BSYNC B1 ;  /* 0x0000000000017941 */ /* 0x000fea0003800000 */
.L_x_8220:
[----:B-----5:R-:W-:Y:S01]  /*30f0*/  IMAD.MOV.U32 R11, RZ, RZ, R52 ;  /* 0x000000ffff0b7224 */ /* 0x020fe200078e0034 */
[----:B-1----:R-:W-:Y:S01]  /*3100*/  MOV R13, R56 ;  /* 0x00000038000d7202 */ /* 0x002fe20000000f00 */
[----:B------:R-:W-:Y:S01]  /*3110*/  IMAD.MOV.U32 R12, RZ, RZ, R53 ;  /* 0x000000ffff0c7224 */ /* 0x000fe200078e0035 */
[----:B------:R-:W-:Y:S01]  /*3120*/  UISETP.NE.AND UP0, UPT, UR39, 0x3, UPT ;  /* 0x000000032700788c */ /* 0x000fe2000bf05270 */
[----:B------:R-:W-:-:S03]  /*3130*/  IMAD.MOV.U32 R14, RZ, RZ, R57 ;  /* 0x000000ffff0e7224 */ /* 0x000fc600078e0039 */
        /* <DEDUP_REMOVED lines=10> */
[----:B------:R-:W-:-:S02]  /*31e0*/  IMAD.MOV.U32 R12, RZ, RZ, R45 ;  /* 0x000000ffff0c7224 */ /* 0x000fc400078e002d */
[----:B------:R-:W-:Y:S02]  /*31f0*/  IMAD.MOV.U32 R13, RZ, RZ, R48 ;  /* 0x000000ffff0d7224 */ /* 0x000fe400078e0030 */
[----:B------:R-:W-:Y:S01]  /*3200*/  IMAD.MOV.U32 R14, RZ, RZ, R49 ;  /* 0x000000ffff0e7224 */ /* 0x000fe200078e0031 */
[----:B0-----:R-:W-:Y:S01]  /*3210*/  PRMT R78, R11, 0x5410, R12 ;  /* 0x000054100b4e7816 */ /* 0x001fe2000000000c */
[----:B------:R-:W-:Y:S01]  /*3220*/  IMAD.MOV.U32 R12, RZ, RZ, R47 ;  /* 0x000000ffff0c7224 */ /* 0x000fe200078e002f */
[----:B------:R-:W-:Y:S02]  /*3230*/  MOV R11, R46 ;  /* 0x0000002e000b7202 */ /* 0x000fe40000000f00 */
[----:B------:R-:W-:Y:S01]  /*3240*/  PRMT R110, R13, 0x5410, R14 ;  /* 0x000054100d6e7816 */ /* 0x000fe2000000000e */
[----:B------:R-:W-:Y:S01]  /*3250*/  IMAD.MOV.U32 R13, RZ, RZ, R50 ;  /* 0x000000ffff0d7224 */ /* 0x000fe200078e0032 */
[----:B------:R-:W-:Y:S01]  /*3260*/  PRMT R104, R11, 0x5410, R12 ;  /* 0x000054100b687816 */ /* 0x000fe2000000000c */
[----:B------:R-:W-:-:S05]  /*3270*/  IMAD.MOV.U32 R14, RZ, RZ, R51 ;  /* 0x000000ffff0e7224 */ /* 0x000fca00078e0033 */
[----:B------:R-:W-:Y:S01]  /*3280*/  PRMT R111, R13, 0x5410, R14 ;  /* 0x000054100d6f7816 */ /* 0x000fe2000000000e */
[----:B------:R-:W-:Y:S06]  /*3290*/  @!P5 BRA `(.L_x_8222) ;  /* 0x000000000004d947 */ /* 0x000fec0003800000 */
[----:B------:R-:W-:Y:S01]  /*32a0*/  BPT.TRAP 0x1 ;  /* 0x000000040000795c */ /* 0x000fe20000300000 */
.L_x_8222:
[----:B------:R-:W-:Y:S01]  /*32b0*/  IMAD R91, R19, 0x8, R18 ;  /* 0x00000008135b7824 */ /* 0x000fe200078e0212 */
[----:B------:R-:W-:Y:S01]  /*32c0*/  SHF.L.U32 R102, R192, 0x1f, RZ ;  /* 0x0000001fc0667819 */ /* 0x000fe200000006ff */
[----:B------:R-:W-:Y:S03]  /*32d0*/  BSSY B1, `(.L_x_8223) ;  /* 0x0000003000017945 */ /* 0x000fe60003800000 */
[----:B------:R-:W0:Y:S02]  /*32e0*/  SYNCS.PHASECHK.TRANS64.TRYWAIT P6, [R91+URZ+0x28890], R102 ;  /* 0x028890665b0075a7 */ /* 0x000e2400080c017f */
[----:B0-----:R-:W-:Y:S05]  /*32f0*/  @!P6 BRA `(.L_x_8224) ;  /* 0x0000022400bce947 */ /* 0x001fea0003800000 */
.L_x_8613:
[----:B------:R-:W-:Y:S05]  /*3300*/  BSYNC B1 ;  /* 0x0000000000017941 */ /* 0x000fea0003800000 */
.L_x_8223:
[----:B------:R-:W-:-:S03]  /*3310*/  UMOV UR4, 0xffffffff ;  /* 0xffffffff00047882 */ /* 0x000fc60000000000 */
[----:B------:R-:W-:Y:S05]  /*3320*/  BRA.DIV UR4, `(.L_x_8225) ;  /* 0x0000022604c47947 */ /* 0x000fea000b800000 */
[----:B------:R1:W2:Y:S04]  /*3330*/  SHFL.IDX PT, R79, R103, RZ, 0x181f ;  /* 0x00181fff674f7589 */ /* 0x0002a800000e0000 */
[----:B------:R1:W3:Y:S02]  /*3340*/  SHFL.IDX PT, R105, R108, RZ, 0x181f ;  /* 0x00181fff6c697589 */ /* 0x0002e400000e0000 */
.L_x_8617:
        /* <DEDUP_REMOVED lines=51> */
.L_x_8231:
[----:B------:R-:W-:Y:S05]  /*3680*/  BSYNC B3 ;  /* 0x0000000000037941 */ /* 0x000fea0003800000 */
.L_x_8230:
[----:B0-----:R4:W-:Y:S02]  /*3690*/  ST.E.128 desc[UR54][R76.64], R12 ;  /* 0x0000000c4c007985 */ /* 0x0019e4000c101d36 */
.L_x_8229:
[----:B------:R-:W-:Y:S05]  /*36a0*/  BSYNC B2 ;  /* 0x0000000000027941 */ /* 0x000fea0003800000 */
.L_x_8228:
        /* <DEDUP_REMOVED lines=47> */
.L_x_8233:
[----:B------:R-:W-:Y:S05]  /*39a0*/  BSYNC B2 ;  /* 0x0000000000027941 */ /* 0x000fea0003800000 */
.L_x_8232:
[----:B0-----:R0:W-:Y:S02]  /*39b0*/  ST.E.128 desc[UR54][R72.64], R12 ;  /* 0x0000000c48007985 */ /* 0x0011e4000c101d36 */
.L_x_8227:
[----:B------:R-:W-:Y:S05]  /*39c0*/  BSYNC B1 ;  /* 0x0000000000017941 */ /* 0x000fea0003800000 */
.L_x_8226:
[----:B------:R-:W-:-:S03]  /*39d0*/  UMOV UR4, 0xffffffff ;  /* 0xffffffff00047882 */ /* 0x000fc60000000000 */
[----:B------:R-:W-:Y:S05]  /*39e0*/  BRA.DIV UR4, `(.L_x_8234) ;  /* 0x0000022204607947 */ /* 0x000fea000b800000 */
[----:B------:R1:W1:Y:S04]  /*39f0*/  SHFL.IDX PT, R71, R103, 0x1, 0x181f ;  /* 0x00381f0067477f89 */ /* 0x00026800000e0000 */
[----:B0-----:R0:W0:Y:S02]  /*3a00*/  SHFL.IDX PT, R73, R108, 0x1, 0x181f ;  /* 0x00381f006c497f89 */ /* 0x00102400000e0000 */
.L_x_8621:
        /* <DEDUP_REMOVED lines=51> */
.L_x_8240:
[----:B------:R-:W-:Y:S05]  /*3d40*/  BSYNC B3 ;  /* 0x0000000000037941 */ /* 0x000fea0003800000 */
.L_x_8239:
[----:B--2---:R0:W-:Y:S02]  /*3d50*/  ST.E.128 desc[UR54][R68.64], R12 ;  /* 0x0000000c44007985 */ /* 0x0041e4000c101d36 */
.L_x_8238:
[----:B------:R-:W-:Y:S05]  /*3d60*/  BSYNC B2 ;  /* 0x0000000000027941 */ /* 0x000fea0003800000 */
.L_x_8237:
        /* <DEDUP_REMOVED lines=47> */
.L_x_8242:
[----:B------:R-:W-:Y:S05]  /*4060*/  BSYNC B2 ;  /* 0x0000000000027941 */ /* 0x000fea0003800000 */
.L_x_8241:
[----:B----4-:R0:W-:Y:S02]  /*4070*/  ST.E.128 desc[UR54][R64.64], R12 ;  /* 0x0000000c40007985 */ /* 0x0101e4000c101d36 */
.L_x_8236:
[----:B------:R-:W-:Y:S05]  /*4080*/  BSYNC B1 ;  /* 0x0000000000017941 */ /* 0x000fea0003800000 */
.L_x_8235:
[----:B------:R-:W-:-:S03]  /*4090*/  UMOV UR4, 0xffffffff ;  /* 0xffffffff00047882 */ /* 0x000fc60000000000 */
[----:B------:R-:W-:Y:S05]  /*40a0*/  BRA.DIV UR4, `(.L_x_8243) ;  /* 0x0000021a04fc7947 */ /* 0x000fea000b800000 */
[----:B------:R0:W0:Y:S04]  /*40b0*/  SHFL.IDX PT, R61, R103, 0x2, 0x181f ;  /* 0x00581f00673d7f89 */ /* 0x00002800000e0000 */
[----:B------:R0:W0:Y:S02]  /*40c0*/  SHFL.IDX PT, R63, R108, 0x2, 0x181f ;  /* 0x00581f006c3f7f89 */ /* 0x00002400000e0000 */
.L_x_8625:
[----:B------:R-:W-:Y:S04]  /*40d0*/  BSSY B1, `(.L_x_8244) ;  /* 0x0000066000017945 */ /* 0x000fe80003800000 */
[----:B------:R-:W-:Y:S05]  /*40e0*/  @P3 BRA `(.L_x_8245) ;  /* 0x0000000400903947 */ /* 0x000fea0003800000 */
[----:B------:R-:W-:Y:S04]  /*40f0*/  BSSY B2, `(.L_x_8246) ;  /* 0x0000032000027945 */ /* 0x000fe80003800000 */
[----:B------:R-:W-:Y:S05]  /*4100*/  @P1 BRA `(.L_x_8247) ;  /* 0x0000000000c01947 */ /* 0x000fea0003800000 */
        /* <DEDUP_REMOVED lines=46> */
.L_x_8249:
[----:B------:R-:W-:Y:S05]  /*43f0*/  BSYNC B3 ;  /* 0x0000000000037941 */ /* 0x000fea0003800000 */
.L_x_8248:
[----:B----4-:R0:W-:Y:S02]  /*4400*/  ST.E.128 desc[UR54][R64.64], R12 ;  /* 0x0000000c40007985 */ /* 0x0101e4000c101d36 */
.L_x_8247:
[----:B------:R-:W-:Y:S05]  /*4410*/  BSYNC B2 ;  /* 0x0000000000027941 */ /* 0x000fea0003800000 */
.L_x_8246:
        /* <DEDUP_REMOVED lines=47> */
.L_x_8251:
[----:B------:R-:W-:Y:S05]  /*4710*/  BSYNC B2 ;  /* 0x0000000000027941 */ /* 0x000fea0003800000 */
.L_x_8250:
[----:B----4-:R0:W-:Y:S02]  /*4720*/  ST.E.128 desc[UR54][R56.64], R12 ;  /* 0x0000000c38007985 */ /* 0x0101e4000c101d36 */
.L_x_8245:
[----:B------:R-:W-:Y:S05]  /*4730*/  BSYNC B1 ;  /* 0x0000000000017941 */ /* 0x000fea0003800000 */
.L_x_8244:
[----:B------:R-:W-:-:S03]  /*4740*/  UMOV UR4, 0xffffffff ;  /* 0xffffffff00047882 */ /* 0x000fc60000000000 */
[----:B------:R-:W-:Y:S05]  /*4750*/  BRA.DIV UR4, `(.L_x_8252) ;  /* 0x00000216049c7947 */ /* 0x000fea000b800000 */
[----:B01----:R-:W0:Y:S04]  /*4760*/  SHFL.IDX PT, R103, R103, 0x3, 0x181f ;  /* 0x00781f0067677f89 */ /* 0x003e2800000e0000 */
[----:B------:R1:W0:Y:S02]  /*4770*/  SHFL.IDX PT, R53, R108, 0x3, 0x181f ;  /* 0x00781f006c357f89 */ /* 0x00022400000e0000 */
.L_x_8629:
[----:B------:R-:W-:Y:S05]  /*4780*/  @P4 BRA `(.L_x_8253) ;  /* 0x0000003400384947 */ /* 0x000fea0003800000 */
[----:B------:R-:W-:Y:S04]  /*4790*/  BSSY B1, `(.L_x_8254) ;  /* 0x0000032000017945 */ /* 0x000fe80003800000 */
[----:B------:R-:W-:Y:S05]  /*47a0*/  @P1 BRA `(.L_x_8255) ;  /* 0x0000000000c01947 */ /* 0x000fea0003800000 */
[----:B----4-:R4:W1:Y:S01]  /*47b0*/  LDS.128 R12, [R93+0x1b400] ;  /* 0x01b400005d0c7984 */ /* 0x0108620000000c00 */
[C---:B0-----:R-:W-:Y:S01]  /*47c0*/  LEA R54, P3, R16.reuse, R53, 0x1 ;  /* 0x0000003510367211 */ /* 0x041fe200078608ff */
[----:B------:R-:W-:Y:S03]  /*47d0*/  BSSY B2, `(.L_x_8256) ;  /* 0x000002c000027945 */ /* 0x000fe60003800000 */
[----:B------:R-:W-:Y:S02]  /*47e0*/  LEA.HI.X R55, R16, R103, R17, 0x1, P3 ;  /* 0x0000006710377211 */ /* 0x000fe400018f0c11 */
[----:B------:R-:W-:-:S13]  /*47f0*/  ISETP.GE.AND P3, PT, R22, R107, PT ;  /* 0x0000006b1600720c */ /* 0x000fda0003f66270 */
[----:B----4-:R-:W-:Y:S05]  /*4800*/  @P3 BRA `(.L_x_8257) ;  /* 0x0000000000a03947 */ /* 0x010fea0003800000 */
[----:B------:R-:W-:Y:S01]  /*4810*/  SHF.R.U64 R11, R48, 0x10, R49 ;  /* 0x00000010300b7819 */ /* 0x000fe20000001231 */
[--C-:B-1----:R-:W-:Y:S01]  /*4820*/  HADD2.F32 R48, -RZ, R15.reuse.H1_H1 ;  /* 0x3000000fff307230 */ /* 0x102fe20000004100 */
        /* <DEDUP_REMOVED lines=38> */
.L_x_8257:
[----:B------:R-:W-:Y:S05]  /*4a90*/  BSYNC B2 ;  /* 0x0000000000027941 */ /* 0x000fea0003800000 */
.L_x_8256:
[----:B-1----:R0:W-:Y:S02]  /*4aa0*/  ST.E.128 desc[UR54][R54.64], R12 ;  /* 0x0000000c36007985 */ /* 0x0021e4000c101d36 */
.L_x_8255:
[----:B------:R-:W-:Y:S05]  /*4ab0*/  BSYNC B1 ;  /* 0x0000000000017941 */ /* 0x000fea0003800000 */
.L_x_8254:
        /* <DEDUP_REMOVED lines=47> */
.L_x_8259:
[----:B------:R-:W-:Y:S05]  /*4db0*/  BSYNC B1 ;  /* 0x0000000000017941 */ /* 0x000fea0003800000 */
.L_x_8258:
[----:B----4-:R0:W-:Y:S01]  /*4dc0*/  ST.E.128 desc[UR54][R48.64], R12 ;  /* 0x0000000c30007985 */ /* 0x0101e2000c101d36 */
[----:B------:R-:W-:Y:S05]  /*4dd0*/  BRA `(.L_x_8253) ;  /* 0x0000002c00a47947 */ /* 0x000fea0003800000 */
.L_x_8213:
        /* <DEDUP_REMOVED lines=30> */
[----:B------:R-:W-:Y:S02]  /*4fc0*/  @!P4 LEA R68, P6, R46, R68, 0x1 ;  /* 0x000000442e44c211 */ /* 0x000fe400078c08ff */
[----:B------:R-:W-:Y:S02]  /*4fd0*/  CS2R R52, SRZ ;  /* 0x0000000000347805 */ /* 0x000fe4000001ff00 */
[----:B------:R-:W-:Y:S02]  /*4fe0*/  CS2R R58, SRZ ;  /* 0x00000000003a7805 */ /* 0x000fe4000001ff00 */
[----:B------:R-:W-:-:S02]  /*4ff0*/  CS2R R56, SRZ ;  /* 0x0000000000387805 */ /* 0x000fc4000001ff00 */
[----:B------:R-:W-:Y:S02]  /*5000*/  @!P4 LEA.HI.X R69, R46, R69, R47, 0x1, P6 ;  /* 0x000000452e45c211 */ /* 0x000fe400030f0c2f */
[----:B------:R-:W-:Y:S02]  /*5010*/  CS2R R46, SRZ ;  /* 0x00000000002e7805 */ /* 0x000fe4000001ff00 */
[C---:B-1----:R-:W-:Y:S02]  /*5020*/  @!P4 LEA R70, P6, R44.reuse, R70, 0x1 ;  /* 0x000000462c46c211 */ /* 0x042fe400078c08ff */
[----:B------:R-:W-:Y:S01]  /*5030*/  CS2R R48, SRZ ;  /* 0x0000000000307805 */ /* 0x000fe2000001ff00 */
[----:B------:R-:W5:Y:S01]  /*5040*/  @!P4 LDG.E.128 R52, desc[UR54][R68.64] ;  /* 0x000000364434c981 */ /* 0x000f62000c1e1d00 */
[----:B------:R-:W-:Y:S02]  /*5050*/  @!P4 LEA.HI.X R71, R44, R71, R45, 0x1, P6 ;  /* 0x000000472c47c211 */ /* 0x000fe400030f0c2d */
[----:B------:R-:W-:-:S02]  /*5060*/  CS2R R44, SRZ ;  /* 0x00000000002c7805 */ /* 0x000fc4000001ff00 */
[----:B------:R0:W5:Y:S04]  /*5070*/  @!P5 LDG.E.128 R48, desc[UR54][R62.64] ;  /* 0x000000363e30d981 */ /* 0x000168000c1e1d00 */
[----:B------:R-:W5:Y:S01]  /*5080*/  @!P4 LDG.E.128 R56, desc[UR54][R70.64] ;  /* 0x000000364638c981 */ /* 0x000f62000c1e1d00 */
[----:B--2---:R-:W-:-:S03]  /*5090*/  @!P3 LEA R76, P4, R66, R76, 0x1 ;  /* 0x0000004c424cb211 */ /* 0x004fc600078808ff */
[----:B------:R1:W5:Y:S01]  /*50a0*/  @!P5 LDG.E.128 R44, desc[UR54][R60.64] ;  /* 0x000000363c2cd981 */ /* 0x000362000c1e1d00 */
        /* <DEDUP_REMOVED lines=12> */
[----:B------:R0:W5:Y:S01]  /*5170*/  @!P3 LDG.E.128 R60, desc[UR54][R76.64] ;  /* 0x000000364c3cb981 */ /* 0x000162000c1e1d00 */
[----:B------:R-:W-:Y:S02]  /*5180*/  CS2R R74, SRZ ;  /* 0x00000000004a7805 */ /* 0x000fe4000001ff00 */
[----:B------:R-:W-:Y:S01]  /*5190*/  CS2R R72, SRZ ;  /* 0x0000000000487805 */ /* 0x000fe2000001ff00 */
[----:B------:R0:W5:Y:S01]  /*51a0*/  @!P3 LDG.E.128 R64, desc[UR54][R78.64] ;  /* 0x000000364e40b981 */ /* 0x000162000c1e1d00 */
[----:B------:R-:W-:Y:S01]  /*51b0*/  ISETP.GE.AND P3, PT, R16, R107, PT ;  /* 0x0000006b1000720c */ /* 0x000fe20003f66270 */
[----:B------:R-:W-:-:S12]  /*51c0*/  @P4 BRA `(.L_x_8261) ;  /* 0x0000000000504947 */ /* 0x000fd80003800000 */
[----:B------:R-:W1:Y:S01]  /*51d0*/  LDC.64 R70, c[0x0][0x3f8] ;  /* 0x0000fe00ff467b82 */ /* 0x000e620000000a00 */
[----:B------:R-:W-:Y:S01]  /*51e0*/  IMAD.MOV.U32 R15, RZ, RZ, R91 ;  /* 0x000000ffff0f7224 */ /* 0x000fe200078e005b */
[----:B------:R-:W-:Y:S01]  /*51f0*/  ULDC.64 UR4, c[0x0][0x3e8] ;  /* 0x0000fa0000047ab9 */ /* 0x000fe20000000a00 */
[----:B------:R-:W-:Y:S01]  /*5200*/  IMAD.MOV.U32 R13, RZ, RZ, R11 ;  /* 0x000000ffff0d7224 */ /* 0x000fe200078e000b */
[----:B------:R-:W-:-:S04]  /*5210*/  ULDC.64 UR6, c[0x0][0x400] ;  /* 0x0001000000067ab9 */ /* 0x000fc80000000a00 */
[----:B------:R-:W2:Y:S01]  /*5220*/  LDC.64 R68, c[0x0][0x408] ;  /* 0x00010200ff447b82 */ /* 0x000ea20000000a00 */
[----:B-1----:R-:W-:-:S04]  /*5230*/  IMAD.WIDE.U32 R14, R70, 0x60, R14 ;  /* 0x00000060460e7825 */ /* 0x002fc800078e000e */
[----:B------:R-:W-:Y:S01]  /*5240*/  IMAD R71, R71, 0x60, RZ ;  /* 0x0000006047477824 */ /* 0x000fe200078e02ff */
[----:B------:R-:W-:Y:S01]  /*5250*/  IADD3 R14, P4, R84, R14, RZ ;  /* 0x0000000e540e7210 */ /* 0x000fe20007f9e0ff */
[----:B--2---:R-:W-:-:S03]  /*5260*/  IMAD.WIDE.U32 R12, R68, 0x60, R12 ;  /* 0x00000060440c7825 */ /* 0x004fc600078e000c */
        /* <DEDUP_REMOVED lines=10> */
.L_x_8261:
[----:B------:R-:W-:Y:S05]  /*5310*/  BSYNC B1 ;  /* 0x0000000000017941 */ /* 0x000fea0003800000 */
.L_x_8260:
[----:B-----5:R-:W-:Y:S01]  /*5320*/  IMAD.MOV.U32 R11, RZ, RZ, R70 ;  /* 0x000000ffff0b7224 */ /* 0x020fe200078e0046 */
[----:B------:R-:W-:Y:S01]  /*5330*/  MOV R12, R71 ;  /* 0x00000047000c7202 */ /* 0x000fe20000000f00 */
[----:B------:R-:W-:Y:S01]  /*5340*/  IMAD.MOV.U32 R13, RZ, RZ, R68 ;  /* 0x000000ffff0d7224 */ /* 0x000fe200078e0044 */
[----:B------:R-:W-:Y:S01]  /*5350*/  UISETP.NE.AND UP0, UPT, UR39, 0x3, UPT ;  /* 0x000000032700788c */ /* 0x000fe2000bf05270 */
[----:B------:R-:W-:Y:S01]  /*5360*/  IMAD.MOV.U32 R14, RZ, RZ, R69 ;  /* 0x000000ffff0e7224 */ /* 0x000fe200078e0045 */
[----:B------:R-:W-:Y:S01]  /*5370*/  PRMT R114, R12, 0x5410, R11 ;  /* 0x000054100c727816 */ /* 0x000fe2000000000b */
[----:B------:R-:W-:Y:S02]  /*5380*/  IMAD.MOV.U32 R11, RZ, RZ, R74 ;  /* 0x000000ffff0b7224 */ /* 0x000fe400078e004a */
        /* <DEDUP_REMOVED lines=49> */
.L_x_8262:
[----:B------:R-:W-:Y:S01]  /*56a0*/  IMAD R91, R19, 0x8, R18 ;  /* 0x00000008135b7824 */ /* 0x000fe200078e0212 */
[----:B------:R-:W-:Y:S01]  /*56b0*/  SHF.L.U32 R102, R192, 0x1f, RZ ;  /* 0x0000001fc0667819 */ /* 0x000fe200000006ff */
[----:B------:R-:W1:Y:S01]  /*56c0*/  LDC R110, c[0x0][0x2f4] ;  /* 0x0000bd00ff6e7b82 */ /* 0x000e620000000800 */
[----:B------:R-:W-:Y:S02]  /*56d0*/  BSSY B1, `(.L_x_8263) ;  /* 0x0000003000017945 */ /* 0x000fe40003800000 */
[----:B------:R-:W2:Y:S02]  /*56e0*/  SYNCS.PHASECHK.TRANS64.TRYWAIT P4, [R91+URZ+0x28890], R102 ;  /* 0x028890665b0075a7 */ /* 0x000ea4000808017f */
[----:B--2---:R-:W-:Y:S05]  /*56f0*/  @!P4 BRA `(.L_x_8264) ;  /* 0x000002080000c947 */ /* 0x004fea0003800000 */
.L_x_8630:
[----:B------:R-:W-:Y:S05]  /*5700*/  BSYNC B1 ;  /* 0x0000000000017941 */ /* 0x000fea0003800000 */
.L_x_8263:
[----:B------:R-:W-:Y:S01]  /*5710*/  UMOV UR4, 0xffffffff ;  /* 0xffffffff00047882 */ /* 0x000fe20000000000 */
[----:B-1----:R-:W-:Y:S02]  /*5720*/  IMAD.IADD R112, R110, 0x1, -R37 ;  /* 0x000000016e707824 */ /* 0x002fe400078e0a25 */
[----:B------:R-:W-:Y:S05]  /*5730*/  BRA.DIV UR4, `(.L_x_8265) ;  /* 0x0000020a04047947 */ /* 0x000fea000b800000 */
[----:B------:R1:W3:Y:S04]  /*5740*/  SHFL.IDX PT, R107, R103, RZ, 0x181f ;  /* 0x00181fff676b7589 */ /* 0x0002e800000e0000 */
[----:B------:R1:W4:Y:S02]  /*5750*/  SHFL.IDX PT, R106, R108, RZ, 0x181f ;  /* 0x00181fff6c6a7589 */ /* 0x00032400000e0000 */
.L_x_8634:
[----:B------:R-:W-:Y:S01]  /*5760*/  ISETP.GE.OR P4, PT, R188, R97, P1 ;  /* 0x00000061bc00720c */ /* 0x000fe20000f86670 */
[----:B------:R-:W-:-:S12]  /*5770*/  BSSY B1, `(.L_x_8266) ;  /* 0x0000074000017945 */ /* 0x000fd80003800000 */
[----:B------:R-:W-:Y:S05]  /*5780*/  @P4 BRA `(.L_x_8267) ;  /* 0x0000000400c84947 */ /* 0x000fea0003800000 */
[----:B------:R-:W-:Y:S01]  /*5790*/  SEL R11, R37, R112, !P0 ;  /* 0x00000070250b7207 */ /* 0x000fe20004000000 */
[----:B------:R-:W-:Y:S01]  /*57a0*/  BSSY B2, `(.L_x_8268) ;  /* 0x000006c000027945 */ /* 0x000fe20003800000 */
[C---:B----4-:R-:W-:Y:S02]  /*57b0*/  LEA R104, P4, R41.reuse, R106, 0x1 ;  /* 0x0000006a29687211 */ /* 0x050fe400078808ff */
[----:B------:R-:W-:Y:S02]  /*57c0*/  SHF.R.S32.HI R12, RZ, 0x1f, R11 ;  /* 0x0000001fff0c7819 */ /* 0x000fe4000001140b */
[----:B---3--:R-:W-:Y:S02]  /*57d0*/  LEA.HI.X R105, R41, R107, R90, 0x1, P4 ;  /* 0x0000006b29697211 */ /* 0x008fe400020f0c5a */
[----:B------:R-:W-:-:S04]  /*57e0*/  LEA.HI R12, R12, R11, RZ, 0x4 ;  /* 0x0000000b0c0c7211 */ /* 0x000fc800078f20ff */
[----:B------:R-:W-:-:S04]  /*57f0*/  LEA.HI.SX32 R12, R12, R81, 0x1c ;  /* 0x000000510c0c7211 */ /* 0x000fc800078fe2ff */
[----:B------:R-:W-:Y:S01]  /*5800*/  SHF.R.S32.HI R13, RZ, 0x1f, R12 ;  /* 0x0000001fff0d7819 */ /* 0x000fe2000001140c */
[----:B------:R-:W-:-:S03]  /*5810*/  IMAD.SHL.U32 R11, R12, 0x8, RZ ;  /* 0x000000080c0b7824 */ /* 0x000fc600078e00ff */
[----:B------:R-:W-:Y:S02]  /*5820*/  LEA.HI R12, R13, R12, RZ, 0x3 ;  /* 0x0000000c0d0c7211 */ /* 0x000fe400078f18ff */
[----:B------:R-:W-:-:S03]  /*5830*/  LOP3.LUT R13, R11, 0x38, RZ, 0xc0, !PT ;  /* 0x000000380b0d7812 */ /* 0x000fc600078ec0ff */
[----:B------:R-:W-:Y:S01]  /*5840*/  IMAD.SHL.U32 R14, R12, 0x400, RZ ;  /* 0x000004000c0e7824 */ /* 0x000fe200078e00ff */
[----:B------:R-:W-:-:S04]  /*5850*/  LOP3.LUT R12, R13, 0x1c0, R222, 0xf8, !PT ;  /* 0x000001c00d0c7812 */ /* 0x000fc800078ef8de */
[----:B------:R-:W-:Y:S02]  /*5860*/  LOP3.LUT R13, R14, 0x7fffe000, RZ, 0xc0, !PT ;  /* 0x7fffe0000e0d7812 */ /* 0x000fe400078ec0ff */
[----:B------:R-:W-:-:S04]  /*5870*/  LOP3.LUT R12, R12, R203, RZ, 0x3c, !PT ;  /* 0x000000cb0c0c7212 */ /* 0x000fc800078e3cff */
[----:B------:R-:W-:Y:S02]  /*5880*/  IADD3 R12, R12, R13, R204 ;  /* 0x0000000d0c0c7210 */ /* 0x000fe40007ffe0cc */
[----:B------:R-:W-:-:S03]  /*5890*/  LEA R13, R19, R7, 0xe ;  /* 0x00000007130d7211 */ /* 0x000fc600078e70ff */
[----:B------:R-:W-:Y:S02]  /*58a0*/  IMAD R15, R19, 0x4000, R12 ;  /* 0x00004000130f7824 */ /* 0x000fe400078e020c */
[--C-:B------:R-:W-:Y:S02]  /*58b0*/  IMAD R13, R13, 0x2, R18.reuse ;  /* 0x000000020d0d7824 */ /* 0x100fe400078e0212 */
[----:B0-----:R-:W-:-:S04]  /*58c0*/  IMAD R76, R15, 0x2, R18 ;  /* 0x000000020f4c7824 */ /* 0x001fc800078e0212 */
[----:B------:R-:W0:Y:S04]  /*58d0*/  LDS.128 R12, [R13+0x18400] ;  /* 0x018400000d0c7984 */ /* 0x000e280000000c00 */
[----:B------:R-:W3:Y:S01]  /*58e0*/  LDS.128 R76, [R76+0x18400] ;  /* 0x018400004c4c7984 */ /* 0x000ee20000000c00 */
[----:B------:R-:W-:Y:S05]  /*58f0*/  @P3 BRA `(.L_x_8269) ;  /* 0x0000000400583947 */ /* 0x000fea0003800000 */
[----:B------:R-:W-:Y:S02]  /*5900*/  SHF.R.U32.HI R128, RZ, 0x10, R49 ;  /* 0x00000010ff807819 */ /* 0x000fe40000011631 */
[--C-:B------:R-:W-:Y:S02]  /*5910*/  SHF.R.U64 R124, R44, 0x10, R45.reuse ;  /* 0x000000102c7c7819 */ /* 0x100fe4000000122d */
[----:B------:R-:W-:Y:S01]  /*5920*/  SHF.R.U32.HI R130, RZ, 0x10, R45 ;  /* 0x00000010ff827819 */ /* 0x000fe2000001162d */
[----:B------:R-:W-:Y:S01]  /*5930*/  HADD2.F32 R128, -RZ, R128.H0_H0 ;  /* 0x20000080ff807230 */ /* 0x000fe20000004100 */
[--C-:B------:R-:W-:Y:S01]  /*5940*/  SHF.R.U64 R45, R50, 0x10, R51.reuse ;  /* 0x00000010322d7819 */ /* 0x100fe20000001233 */
[----:B------:R-:W-:Y:S01]  /*5950*/  HADD2.F32 R124, -RZ, R124.H0_H0 ;  /* 0x2000007cff7c7230 */ /* 0x000fe20000004100 */
[----:B------:R-:W-:Y:S01]  /*5960*/  SHF.R.U32.HI R129, RZ, 0x10, R51 ;  /* 0x00000010ff817819 */ /* 0x000fe20000011633 */
[--C-:B------:R-:W-:Y:S01]  /*5970*/  HADD2.F32 R51, -RZ, R127.reuse.H0_H0 ;  /* 0x2000007fff337230 */ /* 0x100fe20000004100 */
[--C-:B------:R-:W-:Y:S01]  /*5980*/  SHF.R.U64 R44, R46, 0x10, R47.reuse ;  /* 0x000000102e2c7819 */ /* 0x100fe2000000122f */
[----:B------:R-:W-:Y:S01]  /*5990*/  HADD2.F32 R127, -RZ, R127.H1_H1 ;  /* 0x3000007fff7f7230 */ /* 0x000fe20000004100 */
[----:B------:R-:W-:Y:S01]  /*59a0*/  SHF.R.U32.HI R131, RZ, 0x10, R47 ;  /* 0x00000010ff837819 */ /* 0x000fe2000001162f */
[----:B0-----:R-:W-:Y:S01]  /*59b0*/  IMAD.MOV.U32 R47, RZ, RZ, R12 ;  /* 0x000000ffff2f7224 */ /* 0x001fe200078e000c */
[----:B------:R-:W-:Y:S01]  /*59c0*/  SHF.R.U64 R48, R48, 0x10, R49 ;  /* 0x0000001030307819 */ /* 0x000fe20000001231 */
[--C-:B---3--:R-:W-:Y:S01]  /*59d0*/  HADD2.F32 R46, -RZ, R77.reuse.H0_H0 ;  /* 0x2000004dff2e7230 */ /* 0x108fe20000004100 */
[----:B------:R-:W-:Y:S01]  /*59e0*/  MOV R49, R15 ;  /* 0x0000000f00317202 */ /* 0x000fe20000000f00 */
[----:B------:R-:W-:-:S02]  /*59f0*/  HADD2.F32 R77, -RZ, R77.H1_H1 ;  /* 0x3000004dff4d7230 */ /* 0x000fc40000004100 */
[--C-:B------:R-:W-:Y:S02]  /*5a00*/  HADD2.F32 R12, -RZ, R13.reuse.H0_H0 ;  /* 0x2000000dff0c7230 */ /* 0x100fe40000004100 */
        /* <DEDUP_REMOVED lines=10> */
[----:B------:R-:W-:-:S02]  /*5ab0*/  HADD2.F32 R51, -RZ, R79.H0_H0 ;  /* 0x2000004fff337230 */ /* 0x000fc40000004100 */
[--C-:B------:R-:W-:Y:S01]  /*5ac0*/  HADD2.F32 R127, -RZ, R126.reuse.H1_H1 ;  /* 0x3000007eff7f7230 */ /* 0x100fe20000004100 */
[----:B------:R-:W-:Y:S01]  /*5ad0*/  F2FP.F16.F32.PACK_AB R15, R15, R12 ;  /* 0x0000000c0f0f723e */ /* 0x000fe200000000ff */
[----:B------:R-:W-:Y:S01]  /*5ae0*/  HADD2.F32 R79, -RZ, R79.H1_H1 ;  /* 0x3000004fff4f7230 */ /* 0x000fe20000004100 */
[----:B------:R-:W-:Y:S01]  /*5af0*/  F2FP.F16.F32.PACK_AB R46, R46, R13 ;  /* 0x0000000d2e2e723e */ /* 0x000fe200000000ff */
[----:B------:R-:W-:Y:S02]  /*5b00*/  HADD2.F32 R50, -RZ, R49.H0_H0 ;  /* 0x20000031ff327230 */ /* 0x000fe40000004100 */
[----:B------:R-:W-:Y:S02]  /*5b10*/  HADD2.F32 R128, -RZ, R129.H0_H0 ;  /* 0x20000081ff807230 */ /* 0x000fe40000004100 */
[-C--:B------:R-:W-:Y:S01]  /*5b20*/  FMUL.FTZ R129, R51, R127.reuse ;  /* 0x0000007f33817220 */ /* 0x080fe20000410000 */
[----:B------:R-:W-:Y:S02]  /*5b30*/  HADD2.F32 R77, -RZ, R126.H0_H0 ;  /* 0x2000007eff4d7230 */ /* 0x000fe40000004100 */
[----:B------:R-:W-:Y:S01]  /*5b40*/  FMUL.FTZ R130, R50, R127 ;  /* 0x0000007f32827220 */ /* 0x000fe20000410000 */
[----:B------:R-:W-:-:S02]  /*5b50*/  HADD2.F32 R49, -RZ, R49.H1_H1 ;  /* 0x30000031ff317230 */ /* 0x000fc40000004100 */
[-C--:B------:R-:W-:Y:S01]  /*5b60*/  FMUL.FTZ R132, R79, R128.reuse ;  /* 0x000000804f847220 */ /* 0x080fe20000410000 */
[----:B------:R-:W-:Y:S02]  /*5b70*/  HADD2.F32 R126, -RZ, R131.H0_H0 ;  /* 0x20000083ff7e7230 */ /* 0x000fe40000004100 */
[-C--:B------:R-:W-:Y:S01]  /*5b80*/  FFMA.FTZ R130, R51, R77.reuse, R130 ;  /* 0x0000004d33827223 */ /* 0x080fe20000010082 */
[----:B------:R-:W-:Y:S02]  /*5b90*/  HADD2.F32 R51, -RZ, R48.H0_H0 ;  /* 0x20000030ff337230 */ /* 0x000fe40000004100 */
[C---:B------:R-:W-:Y:S01]  /*5ba0*/  FMUL.FTZ R128, R49.reuse, R128 ;  /* 0x0000008031807220 */ /* 0x040fe20000410000 */
[----:B------:R-:W-:Y:S01]  /*5bb0*/  FFMA.FTZ R129, R50, R77, -R129 ;  /* 0x0000004d32817223 */ /* 0x000fe20000010881 */
[-C--:B------:R-:W-:Y:S01]  /*5bc0*/  FFMA.FTZ R132, R49, R126.reuse, -R132 ;  /* 0x0000007e31847223 */ /* 0x080fe20000010884 */
[----:B------:R-:W-:Y:S02]  /*5bd0*/  HADD2.F32 R49, -RZ, R76.H0_H0 ;  /* 0x2000004cff317230 */ /* 0x000fe40000004100 */
[----:B------:R-:W-:Y:S01]  /*5be0*/  FFMA.FTZ R127, R79, R126, R128 ;  /* 0x0000007e4f7f7223 */ /* 0x000fe20000010080 */
[----:B------:R-:W-:-:S02]  /*5bf0*/  HADD2.F32 R48, -RZ, R47.H0_H0 ;  /* 0x2000002fff307230 */ /* 0x000fc40000004100 */
[----:B------:R-:W-:Y:S01]  /*5c00*/  HADD2.F32 R76, -RZ, R76.H1_H1 ;  /* 0x3000004cff4c7230 */ /* 0x000fe20000004100 */
[----:B------:R-:W-:Y:S01]  /*5c10*/  F2FP.F16.F32.PACK_AB R129, R132, R129 ;  /* 0x000000818481723e */ /* 0x000fe200000000ff */
[----:B------:R-:W-:Y:S01]  /*5c20*/  HADD2.F32 R50, -RZ, R125.H1_H1 ;  /* 0x3000007dff327230 */ /* 0x000fe20000004100 */
[----:B------:R-:W-:Y:S01]  /*5c30*/  F2FP.F16.F32.PACK_AB R127, R127, R130 ;  /* 0x000000827f7f723e */ /* 0x000fe200000000ff */
[----:B------:R-:W-:Y:S02]  /*5c40*/  HADD2.F32 R47, -RZ, R47.H1_H1 ;  /* 0x3000002fff2f7230 */ /* 0x000fe40000004100 */
[-C--:B------:R-:W-:Y:S01]  /*5c50*/  FMUL.FTZ R128, R76, R51.reuse ;  /* 0x000000334c807220 */ /* 0x080fe20000410000 */
[----:B------:R-:W-:Y:S02]  /*5c60*/  HADD2.F32 R125, -RZ, R125.H0_H0 ;  /* 0x2000007dff7d7230 */ /* 0x000fe40000004100 */
[----:B------:R-:W-:Y:S02]  /*5c70*/  IMAD.MOV.U32 R13, RZ, RZ, R15 ;  /* 0x000000ffff0d7224 */ /* 0x000fe400078e000f */
[C---:B------:R-:W-:Y:S01]  /*5c80*/  FMUL.FTZ R51, R47.reuse, R51 ;  /* 0x000000332f337220 */ /* 0x040fe20000410000 */
[-C--:B------:R-:W-:Y:S01]  /*5c90*/  FFMA.FTZ R128, R47, R124.reuse, -R128 ;  /* 0x0000007c2f807223 */ /* 0x080fe20000010880 */
[-C--:B------:R-:W-:Y:S01]  /*5ca0*/  FMUL.FTZ R77, R49, R125.reuse ;  /* 0x0000007d314d7220 */ /* 0x080fe20000410000 */
[----:B------:R-:W-:Y:S01]  /*5cb0*/  FMUL.FTZ R126, R48, R125 ;  /* 0x0000007d307e7220 */ /* 0x000fe20000410000 */
[----:B------:R-:W-:Y:S01]  /*5cc0*/  FFMA.FTZ R79, R76, R124, R51 ;  /* 0x0000007c4c4f7223 */ /* 0x000fe20000010033 */
[----:B------:R-:W-:-:S02]  /*5cd0*/  HADD2.F32 R51, -RZ, R45.H0_H0 ;  /* 0x2000002dff337230 */ /* 0x000fc40000004100 */
[-C--:B------:R-:W-:Y:S01]  /*5ce0*/  FFMA.FTZ R77, R48, R50.reuse, -R77 ;  /* 0x00000032304d7223 */ /* 0x080fe2000001084d */
[----:B------:R-:W-:Y:S01]  /*5cf0*/  FFMA.FTZ R126, R49, R50, R126 ;  /* 0x00000032317e7223 */ /* 0x000fe2000001007e */
[----:B------:R-:W-:Y:S02]  /*5d00*/  HADD2.F32 R47, -RZ, R78.H0_H0 ;  /* 0x2000004eff2f7230 */ /* 0x000fe40000004100 */
[----:B------:R-:W-:Y:S01]  /*5d10*/  HADD2.F32 R50, -RZ, R123.H0_H0 ;  /* 0x2000007bff327230 */ /* 0x000fe20000004100 */
[----:B------:R-:W-:Y:S01]  /*5d20*/  F2FP.F16.F32.PACK_AB R12, R128, R77 ;  /* 0x0000004d800c723e */ /* 0x000fe200000000ff */
[----:B------:R-:W-:Y:S01]  /*5d30*/  HADD2.F32 R45, -RZ, R14.H0_H0 ;  /* 0x2000000eff2d7230 */ /* 0x000fe20000004100 */
[----:B------:R-:W-:Y:S01]  /*5d40*/  F2FP.F16.F32.PACK_AB R76, R79, R126 ;  /* 0x0000007e4f4c723e */ /* 0x000fe200000000ff */
[----:B------:R-:W-:Y:S02]  /*5d50*/  HADD2.F32 R78, -RZ, R78.H1_H1 ;  /* 0x3000004eff4e7230 */ /* 0x000fe40000004100 */
[----:B------:R-:W-:-:S02]  /*5d60*/  HADD2.F32 R14, -RZ, R14.H1_H1 ;  /* 0x3000000eff0e7230 */ /* 0x000fc40000004100 */
[----:B------:R-:W-:Y:S02]  /*5d70*/  HADD2.F32 R48, -RZ, R123.H1_H1 ;  /* 0x3000007bff307230 */ /* 0x000fe40000004100 */
[-C--:B------:R-:W-:Y:S01]  /*5d80*/  FMUL.FTZ R123, R78, R51.reuse ;  /* 0x000000334e7b7220 */ /* 0x080fe20000410000 */
[----:B------:R-:W-:Y:S02]  /*5d90*/  HADD2.F32 R49, -RZ, R44.H0_H0 ;  /* 0x2000002cff317230 */ /* 0x000fe40000004100 */
[-C--:B------:R-:W-:Y:S01]  /*5da0*/  FMUL.FTZ R44, R47, R50.reuse ;  /* 0x000000322f2c7220 */ /* 0x080fe20000410000 */
[C---:B------:R-:W-:Y:S01]  /*5db0*/  FMUL.FTZ R50, R45.reuse, R50 ;  /* 0x000000322d327220 */ /* 0x040fe20000410000 */
[C---:B------:R-:W-:Y:S01]  /*5dc0*/  FMUL.FTZ R51, R14.reuse, R51 ;  /* 0x000000330e337220 */ /* 0x040fe20000410000 */
[----:B------:R-:W-:Y:S02]  /*5dd0*/  IMAD.MOV.U32 R77, RZ, RZ, R46 ;  /* 0x000000ffff4d7224 */ /* 0x000fe400078e002e */
[-C--:B------:R-:W-:Y:S01]  /*5de0*/  FFMA.FTZ R44, R45, R48.reuse, -R44 ;  /* 0x000000302d2c7223 */ /* 0x080fe2000001082c */
[----:B------:R-:W-:Y:S01]  /*5df0*/  FFMA.FTZ R50, R47, R48, R50 ;  /* 0x000000302f327223 */ /* 0x000fe20000010032 */
[-C--:B------:R-:W-:Y:S01]  /*5e00*/  FFMA.FTZ R123, R14, R49.reuse, -R123 ;  /* 0x000000310e7b7223 */ /* 0x080fe2000001087b */
[----:B------:R-:W-:Y:S01]  /*5e10*/  FFMA.FTZ R51, R78, R49, R51 ;  /* 0x000000314e337223 */ /* 0x000fe20000010033 */
[----:B------:R-:W-:-:S02]  /*5e20*/  IMAD.MOV.U32 R15, RZ, RZ, R129 ;  /* 0x000000ffff0f7224 */ /* 0x000fc400078e0081 */
[----:B------:R-:W-:Y:S01]  /*5e30*/  IMAD.MOV.U32 R79, RZ, RZ, R127 ;  /* 0x000000ffff4f7224 */ /* 0x000fe200078e007f */
[----:B------:R-:W-:Y:S02]  /*5e40*/  F2FP.F16.F32.PACK_AB R14, R123, R44 ;  /* 0x0000002c7b0e723e */ /* 0x000fe400000000ff */
[----:B------:R-:W-:-:S07]  /*5e50*/  F2FP.F16.F32.PACK_AB R78, R51, R50 ;  /* 0x00000032334e723e */ /* 0x000fce00000000ff */
.L_x_8269:
[----:B------:R-:W-:Y:S05]  /*5e60*/  BSYNC B2 ;  /* 0x0000000000027941 */ /* 0x000fea0003800000 */
.L_x_8268:
[----:B------:R-:W-:Y:S01]  /*5e70*/  ISETP.GE.AND P4, PT, R11, R110, PT ;  /* 0x0000006e0b00720c */ /* 0x000fe20003f86270 */
[----:B0-----:R0:W-:-:S12]  /*5e80*/  ST.E.128 desc[UR54][R104.64], R12 ;  /* 0x0000000c68007985 */ /* 0x0011d8000c101d36 */
[----:B------:R-:W-:-:S05]  /*5e90*/  @!P4 IMAD.WIDE R106, R11, 0x2, R106 ;  /* 0x000000020b6ac825 */ /* 0x000fca00078e026a */
[----:B---3--:R0:W-:Y:S02]  /*5ea0*/  @!P4 ST.E.128 desc[UR54][R106.64], R76 ;  /* 0x0000004c6a00c985 */ /* 0x0081e4000c101d36 */
.L_x_8267:
[----:B------:R-:W-:Y:S05]  /*5eb0*/  BSYNC B1 ;  /* 0x0000000000017941 */ /* 0x000fea0003800000 */
.L_x_8266:
[----:B------:R-:W-:-:S03]  /*5ec0*/  UMOV UR4, 0xffffffff ;  /* 0xffffffff00047882 */ /* 0x000fc60000000000 */
[----:B------:R-:W-:Y:S05]  /*5ed0*/  BRA.DIV UR4, `(.L_x_8270) ;  /* 0x0000020204687947 */ /* 0x000fea000b800000 */
[----:B------:R0:W0:Y:S04]  /*5ee0*/  SHFL.IDX PT, R51, R103, 0x1, 0x181f ;  /* 0x00381f0067337f89 */ /* 0x00002800000e0000 */
[----:B------:R0:W0:Y:S02]  /*5ef0*/  SHFL.IDX PT, R50, R108, 0x1, 0x181f ;  /* 0x00381f006c327f89 */ /* 0x00002400000e0000 */
.L_x_8638:
[----:B------:R-:W-:Y:S01]  /*5f00*/  ISETP.GE.OR P4, PT, R217, R97, P1 ;  /* 0x00000061d900720c */ /* 0x000fe20000f86670 */
[----:B------:R-:W-:-:S12]  /*5f10*/  BSSY B1, `(.L_x_8271) ;  /* 0x0000075000017945 */ /* 0x000fd80003800000 */
        /* <DEDUP_REMOVED lines=8> */
[----:B------:R-:W-:Y:S02]  /*5fa0*/  SHF.R.S32.HI R13, RZ, 0x1f, R12 ;  /* 0x0000001fff0d7819 */ /* 0x000fe4000001140c */
[----:B------:R-:W-:Y:S02]  /*5fb0*/  SHF.L.U32 R11, R12, 0x3, RZ ;  /* 0x000000030c0b7819 */ /* 0x000fe400000006ff */
[----:B------:R-:W-:Y:S02]  /*5fc0*/  LEA.HI R13, R13, R12, RZ, 0x3 ;  /* 0x0000000c0d0d7211 */ /* 0x000fe400078f18ff */
[----:B------:R-:W-:-:S03]  /*5fd0*/  LOP3.LUT R12, R199, 0x38, R11, 0xf8, !PT ;  /* 0x00000038c70c7812 */ /* 0x000fc600078ef80b */
[----:B------:R-:W-:Y:S01]  /*5fe0*/  IMAD.SHL.U32 R14, R13, 0x400, RZ ;  /* 0x000004000d0e7824 */ /* 0x000fe200078e00ff */
[----:B------:R-:W-:-:S04]  /*5ff0*/  LOP3.LUT R13, R12, R225, RZ, 0x3c, !PT ;  /* 0x000000e10c0d7212 */ /* 0x000fc800078e3cff */
[----:B------:R-:W-:-:S04]  /*6000*/  LOP3.LUT R12, R14, 0x7fffe000, RZ, 0xc0, !PT ;  /* 0x7fffe0000e0c7812 */ /* 0x000fc800078ec0ff */
[----:B------:R-:W-:Y:S01]  /*6010*/  IADD3 R12, R13, R12, R202 ;  /* 0x0000000c0d0c7210 */ /* 0x000fe20007ffe0ca */
[----:B------:R-:W-:-:S04]  /*6020*/  IMAD R13, R19, 0x4000, R4 ;  /* 0x00004000130d7824 */ /* 0x000fc800078e0204 */
[----:B------:R-:W-:Y:S02]  /*6030*/  IMAD R15, R19, 0x4000, R12 ;  /* 0x00004000130f7824 */ /* 0x000fe400078e020c */
[----:B------:R-:W-:-:S03]  /*6040*/  IMAD R13, R13, 0x2, R18 ;  /* 0x000000020d0d7824 */ /* 0x000fc600078e0212 */
[----:B------:R-:W-:-:S03]  /*6050*/  LEA R44, R15, R18, 0x1 ;  /* 0x000000120f2c7211 */ /* 0x000fc600078e08ff */
[----:B------:R-:W0:Y:S04]  /*6060*/  LDS.128 R12, [R13+0x18400] ;  /* 0x018400000d0c7984 */ /* 0x000e280000000c00 */
[----:B------:R-:W0:Y:S01]  /*6070*/  LDS.128 R44, [R44+0x18400] ;  /* 0x018400002c2c7984 */ /* 0x000e220000000c00 */
[----:B------:R-:W-:Y:S05]  /*6080*/  @P3 BRA `(.L_x_8274) ;  /* 0x0000000400603947 */ /* 0x000fea0003800000 */
[----:B---3--:R-:W-:Y:S02]  /*6090*/  SHF.R.U64 R107, R56, 0x10, R57 ;  /* 0x00000010386b7819 */ /* 0x008fe40000001239 */
[----:B------:R-:W-:Y:S02]  /*60a0*/  SHF.R.U64 R123, R52, 0x10, R53 ;  /* 0x00000010347b7819 */ /* 0x000fe40000001235 */
[----:B------:R-:W-:Y:S01]  /*60b0*/  SHF.R.U32.HI R56, RZ, 0x10, R57 ;  /* 0x00000010ff387819 */ /* 0x000fe20000011639 */
[----:B------:R-:W-:Y:S01]  /*60c0*/  HADD2.F32 R57, -RZ, R122.H1_H1 ;  /* 0x3000007aff397230 */ /* 0x000fe20000004100 */
[----:B------:R-:W-:Y:S01]  /*60d0*/  SHF.R.U32.HI R76, RZ, 0x10, R53 ;  /* 0x00000010ff4c7819 */ /* 0x000fe20000011635 */
[----:B0-----:R-:W-:Y:S01]  /*60e0*/  IMAD.MOV.U32 R53, RZ, RZ, R44 ;  /* 0x000000ffff357224 */ /* 0x001fe200078e002c */
[----:B------:R-:W-:Y:S01]  /*60f0*/  SHF.R.U64 R52, R54, 0x10, R55 ;  /* 0x0000001036347819 */ /* 0x000fe20000001237 */
[----:B------:R-:W-:Y:S01]  /*6100*/  IMAD.MOV.U32 R54, RZ, RZ, R46 ;  /* 0x000000ffff367224 */ /* 0x000fe200078e002e */
[----:B----4-:R-:W-:Y:S01]  /*6110*/  SHF.R.U64 R106, R58, 0x10, R59 ;  /* 0x000000103a6a7819 */ /* 0x010fe2000000123b */
[----:B------:R-:W-:Y:S01]  /*6120*/  IMAD.MOV.U32 R44, RZ, RZ, R14 ;  /* 0x000000ffff2c7224 */ /* 0x000fe200078e000e */
[----:B------:R-:W-:Y:S01]  /*6130*/  SHF.R.U32.HI R78, RZ, 0x10, R55 ;  /* 0x00000010ff4e7819 */ /* 0x000fe20000011637 */
[----:B------:R-:W-:Y:S01]  /*6140*/  HADD2.F32 R46, -RZ, R45.H0_H0 ;  /* 0x2000002dff2e7230 */ /* 0x000fe20000004100 */
[----:B------:R-:W-:Y:S01]  /*6150*/  SHF.R.U32.HI R77, RZ, 0x10, R59 ;  /* 0x00000010ff4d7819 */ /* 0x000fe2000001163b */
[----:B------:R-:W-:-:S02]  /*6160*/  HADD2.F32 R14, -RZ, R13.H0_H0 ;  /* 0x2000000dff0e7230 */ /* 0x000fc40000004100 */
[----:B------:R-:W-:Y:S02]  /*6170*/  HADD2.F32 R45, -RZ, R45.H1_H1 ;  /* 0x3000002dff2d7230 */ /* 0x000fe40000004100 */
[-C--:B------:R-:W-:Y:S01]  /*6180*/  FMUL.FTZ R59, R46, R57.reuse ;  /* 0x000000392e3b7220 */ /* 0x080fe20000410000 */
[----:B------:R-:W-:Y:S02]  /*6190*/  HADD2.F32 R58, -RZ, R56.H0_H0 ;  /* 0x20000038ff3a7230 */ /* 0x000fe40000004100 */
[----:B------:R-:W-:Y:S01]  /*61a0*/  FMUL.FTZ R57, R14, R57 ;  /* 0x000000390e397220 */ /* 0x000fe20000410000 */
[----:B------:R-:W-:Y:S02]  /*61b0*/  HADD2.F32 R55, -RZ, R120.H1_H1 ;  /* 0x30000078ff377230 */ /* 0x000fe40000004100 */
[----:B------:R-:W-:Y:S02]  /*61c0*/  HADD2.F32 R13, -RZ, R13.H1_H1 ;  /* 0x3000000dff0d7230 */ /* 0x000fe40000004100 */
[----:B------:R-:W-:-:S02]  /*61d0*/  HADD2.F32 R56, -RZ, R76.H0_H0 ;  /* 0x2000004cff387230 */ /* 0x000fc40000004100 */
[-C--:B------:R-:W-:Y:S01]  /*61e0*/  FMUL.FTZ R76, R45, R58.reuse ;  /* 0x0000003a2d4c7220 */ /* 0x080fe20000410000 */
[-C--:B------:R-:W-:Y:S01]  /*61f0*/  FFMA.FTZ R59, R14, R55.reuse, -R59 ;  /* 0x000000370e3b7223 */ /* 0x080fe2000001083b */
[----:B------:R-:W-:Y:S01]  /*6200*/  FFMA.FTZ R57, R46, R55, R57 ;  /* 0x000000372e397223 */ /* 0x000fe20000010039 */
[C---:B------:R-:W-:Y:S01]  /*6210*/  FMUL.FTZ R58, R13.reuse, R58 ;  /* 0x0000003a0d3a7220 */ /* 0x040fe20000410000 */
[-C--:B------:R-:W-:Y:S01]  /*6220*/  FFMA.FTZ R76, R13, R56.reuse, -R76 ;  /* 0x000000380d4c7223 */ /* 0x080fe2000001084c */
[----:B------:R-:W-:Y:S02]  /*6230*/  HADD2.F32 R55, -RZ, R121.H1_H1 ;  /* 0x30000079ff377230 */ /* 0x000fe40000004100 */
[----:B------:R-:W-:Y:S02]  /*6240*/  HADD2.F32 R14, -RZ, R47.H0_H0 ;  /* 0x2000002fff0e7230 */ /* 0x000fe40000004100 */
[----:B------:R-:W-:Y:S01]  /*6250*/  FFMA.FTZ R58, R45, R56, R58 ;  /* 0x000000382d3a7223 */ /* 0x000fe2000001003a */
[----:B------:R-:W-:-:S02]  /*6260*/  HADD2.F32 R13, -RZ, R15.H0_H0 ;  /* 0x2000000fff0d7230 */ /* 0x000fc40000004100 */
[----:B------:R-:W-:Y:S02]  /*6270*/  HADD2.F32 R46, -RZ, R78.H0_H0 ;  /* 0x2000004eff2e7230 */ /* 0x000fe40000004100 */
[-C--:B------:R-:W-:Y:S01]  /*6280*/  FMUL.FTZ R78, R14, R55.reuse ;  /* 0x000000370e4e7220 */ /* 0x080fe20000410000 */
[----:B------:R-:W-:Y:S02]  /*6290*/  HADD2.F32 R45, -RZ, R119.H1_H1 ;  /* 0x30000077ff2d7230 */ /* 0x000fe40000004100 */
[----:B------:R-:W-:Y:S01]  /*62a0*/  FMUL.FTZ R55, R13, R55 ;  /* 0x000000370d377220 */ /* 0x000fe20000410000 */
[----:B------:R-:W-:Y:S01]  /*62b0*/  HADD2.F32 R47, -RZ, R47.H1_H1 ;  /* 0x3000002fff2f7230 */ /* 0x000fe20000004100 */
[----:B------:R-:W-:Y:S01]  /*62c0*/  F2FP.F16.F32.PACK_AB R57, R58, R57 ;  /* 0x000000393a39723e */ /* 0x000fe200000000ff */
[----:B------:R-:W-:Y:S02]  /*62d0*/  HADD2.F32 R56, -RZ, R77.H0_H0 ;  /* 0x2000004dff387230 */ /* 0x000fe40000004100 */
[----:B------:R-:W-:Y:S01]  /*62e0*/  FFMA.FTZ R79, R14, R45, R55 ;  /* 0x0000002d0e4f7223 */ /* 0x000fe20000010037 */
[----:B------:R-:W-:-:S02]  /*62f0*/  HADD2.F32 R15, -RZ, R15.H1_H1 ;  /* 0x3000000fff0f7230 */ /* 0x000fc40000004100 */
[----:B------:R-:W-:Y:S01]  /*6300*/  FFMA.FTZ R78, R13, R45, -R78 ;  /* 0x0000002d0d4e7223 */ /* 0x000fe2000001084e */
[----:B------:R-:W-:Y:S02]  /*6310*/  HADD2.F32 R122, -RZ, R122.H0_H0 ;  /* 0x2000007aff7a7230 */ /* 0x000fe40000004100 */
[-C--:B------:R-:W-:Y:S01]  /*6320*/  FMUL.FTZ R104, R47, R56.reuse ;  /* 0x000000382f687220 */ /* 0x080fe20000410000 */
[----:B------:R-:W-:Y:S02]  /*6330*/  HADD2.F32 R14, -RZ, R53.H0_H0 ;  /* 0x20000035ff0e7230 */ /* 0x000fe40000004100 */
[C---:B------:R-:W-:Y:S01]  /*6340*/  FMUL.FTZ R56, R15.reuse, R56 ;  /* 0x000000380f387220 */ /* 0x040fe20000410000 */
[----:B------:R-:W-:Y:S02]  /*6350*/  HADD2.F32 R45, -RZ, R107.H0_H0 ;  /* 0x2000006bff2d7230 */ /* 0x000fe40000004100 */
[----:B------:R-:W-:Y:S01]  /*6360*/  FFMA.FTZ R105, R15, R46, -R104 ;  /* 0x0000002e0f697223 */ /* 0x000fe20000010868 */
[----:B------:R-:W-:-:S02]  /*6370*/  HADD2.F32 R53, -RZ, R53.H1_H1 ;  /* 0x30000035ff357230 */ /* 0x000fc40000004100 */
[----:B------:R-:W-:Y:S01]  /*6380*/  FFMA.FTZ R104, R47, R46, R56 ;  /* 0x0000002e2f687223 */ /* 0x000fe20000010038 */
[----:B------:R-:W-:Y:S02]  /*6390*/  HADD2.F32 R120, -RZ, R120.H0_H0 ;  /* 0x20000078ff787230 */ /* 0x000fe40000004100 */
[-C--:B------:R-:W-:Y:S01]  /*63a0*/  FMUL.FTZ R46, R14, R122.reuse ;  /* 0x0000007a0e2e7220 */ /* 0x080fe20000410000 */
[--C-:B------:R-:W-:Y:S02]  /*63b0*/  HADD2.F32 R13, -RZ, R12.reuse.H0_H0 ;  /* 0x2000000cff0d7230 */ /* 0x100fe40000004100 */
[----:B------:R-:W-:Y:S01]  /*63c0*/  FMUL.FTZ R55, R53, R45 ;  /* 0x0000002d35377220 */ /* 0x000fe20000410000 */
[----:B------:R-:W-:Y:S01]  /*63d0*/  HADD2.F32 R12, -RZ, R12.H1_H1 ;  /* 0x3000000cff0c7230 */ /* 0x000fe20000004100 */
[----:B------:R-:W-:Y:S01]  /*63e0*/  F2FP.F16.F32.PACK_AB R79, R104, R79 ;  /* 0x0000004f684f723e */ /* 0x000fe200000000ff */
        /* <DEDUP_REMOVED lines=30> */
[----:B------:R-:W-:Y:S01]  /*65d0*/  F2FP.F16.F32.PACK_AB R13, R76, R59 ;  /* 0x0000003b4c0d723e */ /* 0x000fe200000000ff */
[----:B------:R-:W-:Y:S01]  /*65e0*/  IMAD.MOV.U32 R14, RZ, RZ, R46 ;  /* 0x000000ffff0e7224 */ /* 0x000fe200078e002e */
[----:B------:R-:W-:Y:S01]  /*65f0*/  MOV R45, R57 ;  /* 0x00000039002d7202 */ /* 0x000fe20000000f00 */
[----:B------:R-:W-:-:S07]  /*6600*/  IMAD.MOV.U32 R46, RZ, RZ, R78 ;  /* 0x000000ffff2e7224 */ /* 0x000fce00078e004e */
.L_x_8274:
[----:B------:R-:W-:Y:S05]  /*6610*/  BSYNC B2 ;  /* 0x0000000000027941 */ /* 0x000fea0003800000 */
.L_x_8273:
[----:B------:R-:W-:Y:S01]  /*6620*/  ISETP.GE.AND P4, PT, R11, R110, PT ;  /* 0x0000006e0b00720c */ /* 0x000fe20003f86270 */
[----:B0-----:R0:W-:-:S12]  /*6630*/  ST.E.128 desc[UR54][R48.64], R12 ;  /* 0x0000000c30007985 */ /* 0x0011d8000c101d36 */
[----:B------:R-:W-:-:S05]  /*6640*/  @!P4 IMAD.WIDE R50, R11, 0x2, R50 ;  /* 0x000000020b32c825 */ /* 0x000fca00078e0232 */
[----:B------:R0:W-:Y:S02]  /*6650*/  @!P4 ST.E.128 desc[UR54][R50.64], R44 ;  /* 0x0000002c3200c985 */ /* 0x0001e4000c101d36 */
.L_x_8272:
[----:B------:R-:W-:Y:S05]  /*6660*/  BSYNC B1 ;  /* 0x0000000000017941 */ /* 0x000fea0003800000 */
.L_x_8271:
[----:B------:R-:W-:-:S03]  /*6670*/  UMOV UR4, 0xffffffff ;  /* 0xffffffff00047882 */ /* 0x000fc60000000000 */
[----:B------:R-:W-:Y:S05]  /*6680*/  BRA.DIV UR4, `(.L_x_8275) ;  /* 0x000001fa04c87947 */ /* 0x000fea000b800000 */
[----:B0-----:R0:W0:Y:S04]  /*6690*/  SHFL.IDX PT, R45, R103, 0x2, 0x181f ;  /* 0x00581f00672d7f89 */ /* 0x00102800000e0000 */
[----:B------:R0:W0:Y:S02]  /*66a0*/  SHFL.IDX PT, R14, R108, 0x2, 0x181f ;  /* 0x00581f006c0e7f89 */ /* 0x00002400000e0000 */
.L_x_8642:
[----:B------:R-:W-:Y:S01]  /*66b0*/  ISETP.GE.OR P4, PT, R216, R97, P1 ;  /* 0x00000061d800720c */ /* 0x000fe20000f86670 */
[----:B------:R-:W-:-:S12]  /*66c0*/  BSSY B1, `(.L_x_8276) ;  /* 0x0000075000017945 */ /* 0x000fd80003800000 */
[----:B------:R-:W-:Y:S05]  /*66d0*/  @P4 BRA `(.L_x_8277) ;  /* 0x0000000400cc4947 */ /* 0x000fea0003800000 */
[----:B------:R-:W-:Y:S01]  /*66e0*/  SEL R11, R37, R112, !P0 ;  /* 0x00000070250b7207 */ /* 0x000fe20004000000 */
[----:B0-----:R-:W-:Y:S01]  /*66f0*/  IMAD.MOV.U32 R51, RZ, RZ, R45 ;  /* 0x000000ffff337224 */ /* 0x001fe200078e002d */
[CC--:B------:R-:W-:Y:S01]  /*6700*/  LEA R48, P4, R41.reuse, R14.reuse, 0x1 ;  /* 0x0000000e29307211 */ /* 0x0c0fe200078808ff */
[----:B------:R-:W-:Y:S01]  /*6710*/  BSSY B2, `(.L_x_8278) ;  /* 0x000006b000027945 */ /* 0x000fe20003800000 */
[----:B------:R-:W-:Y:S02]  /*6720*/  SHF.R.S32.HI R12, RZ, 0x1f, R11 ;  /* 0x0000001fff0c7819 */ /* 0x000fe4000001140b */
[----:B------:R-:W-:Y:S02]  /*6730*/  LEA.HI.X R49, R41, R45, R90, 0x1, P4 ;  /* 0x0000002d29317211 */ /* 0x000fe400020f0c5a */
[----:B------:R-:W-:Y:S02]  /*6740*/  LEA.HI R12, R12, R11, RZ, 0x4 ;  /* 0x0000000b0c0c7211 */ /* 0x000fe400078f20ff */
[----:B------:R-:W-:-:S02]  /*6750*/  MOV R50, R14 ;  /* 0x0000000e00327202 */ /* 0x000fc40000000f00 */
[----:B------:R-:W-:-:S04]  /*6760*/  LEA.HI.SX32 R12, R12, R81, 0x1c ;  /* 0x000000510c0c7211 */ /* 0x000fc800078fe2ff */
[----:B------:R-:W-:Y:S01]  /*6770*/  SHF.R.S32.HI R13, RZ, 0x1f, R12 ;  /* 0x0000001fff0d7819 */ /* 0x000fe2000001140c */
[----:B------:R-:W-:-:S03]  /*6780*/  IMAD.SHL.U32 R11, R12, 0x8, RZ ;  /* 0x000000080c0b7824 */ /* 0x000fc600078e00ff */
[----:B------:R-:W-:Y:S02]  /*6790*/  LEA.HI R12, R13, R12, RZ, 0x3 ;  /* 0x0000000c0d0c7211 */ /* 0x000fe400078f18ff */
[----:B------:R-:W-:Y:S02]  /*67a0*/  LOP3.LUT R13, R197, 0x38, R11, 0xf8, !PT ;  /* 0x00000038c50d7812 */ /* 0x000fe400078ef80b */
[----:B------:R-:W-:Y:S02]  /*67b0*/  SHF.L.U32 R15, R12, 0xa, RZ ;  /* 0x0000000a0c0f7819 */ /* 0x000fe400000006ff */
[----:B------:R-:W-:Y:S01]  /*67c0*/  LOP3.LUT R12, R13, R224, RZ, 0x3c, !PT ;  /* 0x000000e00d0c7212 */ /* 0x000fe200078e3cff */
[----:B------:R-:W-:Y:S01]  /*67d0*/  IMAD R13, R19, 0x4000, R5 ;  /* 0x00004000130d7824 */ /* 0x000fe200078e0205 */
[----:B------:R-:W-:-:S03]  /*67e0*/  LOP3.LUT R15, R15, 0x7fffe000, RZ, 0xc0, !PT ;  /* 0x7fffe0000f0f7812 */ /* 0x000fc600078ec0ff */
[----:B------:R-:W-:Y:S01]  /*67f0*/  IMAD R13, R13, 0x2, R18 ;  /* 0x000000020d0d7824 */ /* 0x000fe200078e0212 */
[----:B------:R-:W-:-:S05]  /*6800*/  IADD3 R12, R12, R15, R201 ;  /* 0x0000000f0c0c7210 */ /* 0x000fca0007ffe0c9 */
[----:B------:R-:W-:-:S04]  /*6810*/  IMAD R15, R19, 0x4000, R12 ;  /* 0x00004000130f7824 */ /* 0x000fc800078e020c */
[----:B------:R-:W-:Y:S02]  /*6820*/  IMAD R44, R15, 0x2, R18 ;  /* 0x000000020f2c7824 */ /* 0x000fe400078e0212 */
[----:B------:R-:W0:Y:S04]  /*6830*/  LDS.128 R12, [R13+0x18400] ;  /* 0x018400000d0c7984 */ /* 0x000e280000000c00 */
[----:B------:R-:W0:Y:S01]  /*6840*/  LDS.128 R44, [R44+0x18400] ;  /* 0x018400002c2c7984 */ /* 0x000e220000000c00 */
[----:B------:R-:W-:Y:S05]  /*6850*/  @P3 BRA `(.L_x_8279) ;  /* 0x0000000400583947 */ /* 0x000fea0003800000 */
[----:B------:R-:W-:Y:S01]  /*6860*/  SHF.R.U32.HI R56, RZ, 0x10, R65 ;  /* 0x00000010ff387819 */ /* 0x000fe20000011641 */
[----:B0-----:R-:W-:Y:S01]  /*6870*/  IMAD.MOV.U32 R52, RZ, RZ, R44 ;  /* 0x000000ffff347224 */ /* 0x001fe200078e002c */
[--C-:B------:R-:W-:Y:S01]  /*6880*/  SHF.R.U32.HI R54, RZ, 0x10, R61.reuse ;  /* 0x00000010ff367819 */ /* 0x100fe2000001163d */
[----:B------:R-:W-:Y:S01]  /*6890*/  IMAD.MOV.U32 R53, RZ, RZ, R46 ;  /* 0x000000ffff357224 */ /* 0x000fe200078e002e */
[----:B------:R-:W-:Y:S01]  /*68a0*/  SHF.R.U64 R78, R60, 0x10, R61 ;  /* 0x000000103c4e7819 */ /* 0x000fe2000000123d */
[----:B------:R-:W-:Y:S01]  /*68b0*/  IMAD.MOV.U32 R44, RZ, RZ, R14 ;  /* 0x000000ffff2c7224 */ /* 0x000fe200078e000e */
[----:B------:R-:W-:Y:S01]  /*68c0*/  SHF.R.U64 R77, R62, 0x10, R63 ;  /* 0x000000103e4d7819 */ /* 0x000fe2000000123f */
[--C-:B------:R-:W-:Y:S01]  /*68d0*/  HADD2.F32 R46, -RZ, R45.reuse.H0_H0 ;  /* 0x2000002dff2e7230 */ /* 0x100fe20000004100 */
[----:B------:R-:W-:Y:S01]  /*68e0*/  SHF.R.U64 R61, R66, 0x10, R67 ;  /* 0x00000010423d7819 */ /* 0x000fe20000001243 */
[----:B------:R-:W-:Y:S01]  /*68f0*/  HADD2.F32 R45, -RZ, R45.H1_H1 ;  /* 0x3000002dff2d7230 */ /* 0x000fe20000004100 */
[----:B------:R-:W-:Y:S01]  /*6900*/  SHF.R.U32.HI R62, RZ, 0x10, R63 ;  /* 0x00000010ff3e7819 */ /* 0x000fe2000001163f */
[--C-:B------:R-:W-:Y:S01]  /*6910*/  HADD2.F32 R14, -RZ, R13.reuse.H0_H0 ;  /* 0x2000000dff0e7230 */ /* 0x100fe20000004100 */
[----:B------:R-:W-:Y:S01]  /*6920*/  SHF.R.U32.HI R66, RZ, 0x10, R67 ;  /* 0x00000010ff427819 */ /* 0x000fe20000011643 */
[----:B------:R-:W-:Y:S01]  /*6930*/  HADD2.F32 R56, -RZ, R56.H0_H0 ;  /* 0x20000038ff387230 */ /* 0x000fe20000004100 */
[----:B------:R-:W-:Y:S01]  /*6940*/  SHF.R.U64 R76, R64, 0x10, R65 ;  /* 0x00000010404c7819 */ /* 0x000fe20000001241 */
[----:B------:R-:W-:-:S02]  /*6950*/  HADD2.F32 R13, -RZ, R13.H1_H1 ;  /* 0x3000000dff0d7230 */ /* 0x000fc40000004100 */
[----:B------:R-:W-:Y:S02]  /*6960*/  HADD2.F32 R57, -RZ, R118.H1_H1 ;  /* 0x30000076ff397230 */ /* 0x000fe40000004100 */
        /* <DEDUP_REMOVED lines=11> */
[----:B------:R-:W-:Y:S02]  /*6a20*/  HADD2.F32 R13, -RZ, R15.H0_H0 ;  /* 0x2000000fff0d7230 */ /* 0x000fe40000004100 */
        /* <DEDUP_REMOVED lines=32> */
[----:B------:R-:W-:Y:S02]  /*6c30*/  HADD2.F32 R15, -RZ, R61.H0_H0 ;  /* 0x2000003dff0f7230 */ /* 0x000fe40000004100 */
[----:B------:R-:W-:Y:S01]  /*6c40*/  FFMA.FTZ R47, R14, R116, R47 ;  /* 0x000000740e2f7223 */ /* 0x000fe2000001002f */
[--C-:B------:R-:W-:Y:S02]  /*6c50*/  HADD2.F32 R12, -RZ, R44.reuse.H0_H0 ;  /* 0x2000002cff0c7230 */ /* 0x100fe40000004100 */
[----:B------:R-:W-:Y:S01]  /*6c60*/  FMUL.FTZ R45, R13, R117 ;  /* 0x000000750d2d7220 */ /* 0x000fe20000410000 */
[----:B------:R-:W-:Y:S01]  /*6c70*/  HADD2.F32 R53, -RZ, R53.H1_H1 ;  /* 0x30000035ff357230 */ /* 0x000fe20000004100 */
[----:B------:R-:W-:Y:S01]  /*6c80*/  F2FP.F16.F32.PACK_AB R63, R64, R63 ;  /* 0x0000003f403f723e */ /* 0x000fe200000000ff */
[----:B------:R-:W-:-:S02]  /*6c90*/  HADD2.F32 R44, -RZ, R44.H1_H1 ;  /* 0x3000002cff2c7230 */ /* 0x000fc40000004100 */
        /* <DEDUP_REMOVED lines=18> */
.L_x_8279:
[----:B------:R-:W-:Y:S05]  /*6dc0*/  BSYNC B2 ;  /* 0x0000000000027941 */ /* 0x000fea0003800000 */
.L_x_8278:
[----:B------:R-:W-:Y:S01]  /*6dd0*/  ISETP.GE.AND P4, PT, R11, R110, PT ;  /* 0x0000006e0b00720c */ /* 0x000fe20003f86270 */
[----:B0-----:R0:W-:-:S12]  /*6de0*/  ST.E.128 desc[UR54][R48.64], R12 ;  /* 0x0000000c30007985 */ /* 0x0011d8000c101d36 */
[----:B------:R-:W-:-:S05]  /*6df0*/  @!P4 IMAD.WIDE R50, R11, 0x2, R50 ;  /* 0x000000020b32c825 */ /* 0x000fca00078e0232 */
[----:B------:R0:W-:Y:S02]  /*6e00*/  @!P4 ST.E.128 desc[UR54][R50.64], R44 ;  /* 0x0000002c3200c985 */ /* 0x0001e4000c101d36 */
.L_x_8277:
[----:B------:R-:W-:Y:S05]  /*6e10*/  BSYNC B1 ;  /* 0x0000000000017941 */ /* 0x000fea0003800000 */
.L_x_8276:
[----:B------:R-:W-:-:S03]  /*6e20*/  UMOV UR4, 0xffffffff ;  /* 0xffffffff00047882 */ /* 0x000fc60000000000 */
[----:B------:R-:W-:Y:S05]  /*6e30*/  BRA.DIV UR4, `(.L_x_8280) ;  /* 0x000001f604247947 */ /* 0x000fea000b800000 */
[----:B01----:R-:W0:Y:S04]  /*6e40*/  SHFL.IDX PT, R103, R103, 0x3, 0x181f ;  /* 0x00781f0067677f89 */ /* 0x003e2800000e0000 */
[----:B------:R-:W1:Y:S02]  /*6e50*/  SHFL.IDX PT, R108, R108, 0x3, 0x181f ;  /* 0x00781f006c6c7f89 */ /* 0x000e6400000e0000 */
.L_x_8646:
[----:B------:R-:W-:-:S13]  /*6e60*/  ISETP.GE.OR P4, PT, R215, R97, P1 ;  /* 0x00000061d700720c */ /* 0x000fda0000f86670 */
[----:B------:R-:W-:Y:S05]  /*6e70*/  @P4 BRA `(.L_x_8253) ;  /* 0x0000000c007c4947 */ /* 0x000fea0003800000 */
[----:B------:R-:W-:Y:S01]  /*6e80*/  SEL R112, R37, R112, !P0 ;  /* 0x0000007025707207 */ /* 0x000fe20004000000 */
[----:B------:R-:W-:Y:S01]  /*6e90*/  BSSY B1, `(.L_x_8281) ;  /* 0x000006b000017945 */ /* 0x000fe20003800000 */
[C---:B-1----:R-:W-:Y:S02]  /*6ea0*/  LEA R48, P4, R41.reuse, R108, 0x1 ;  /* 0x0000006c29307211 */ /* 0x042fe400078808ff */
[----:B------:R-:W-:Y:S02]  /*6eb0*/  SHF.R.S32.HI R11, RZ, 0x1f, R112 ;  /* 0x0000001fff0b7819 */ /* 0x000fe40000011470 */
[----:B0-----:R-:W-:Y:S02]  /*6ec0*/  LEA.HI.X R49, R41, R103, R90, 0x1, P4 ;  /* 0x0000006729317211 */ /* 0x001fe400020f0c5a */
[----:B------:R-:W-:-:S04]  /*6ed0*/  LEA.HI R112, R11, R112, RZ, 0x4 ;  /* 0x000000700b707211 */ /* 0x000fc800078f20ff */
[----:B------:R-:W-:-:S04]  /*6ee0*/  LEA.HI.SX32 R112, R112, R81, 0x1c ;  /* 0x0000005170707211 */ /* 0x000fc800078fe2ff */
[----:B------:R-:W-:Y:S01]  /*6ef0*/  SHF.R.S32.HI R13, RZ, 0x1f, R112 ;  /* 0x0000001fff0d7819 */ /* 0x000fe20000011470 */
[----:B------:R-:W-:-:S03]  /*6f00*/  IMAD.SHL.U32 R11, R112, 0x8, RZ ;  /* 0x00000008700b7824 */ /* 0x000fc600078e00ff */
[----:B------:R-:W-:Y:S02]  /*6f10*/  LEA.HI R13, R13, R112, RZ, 0x3 ;  /* 0x000000700d0d7211 */ /* 0x000fe400078f18ff */
[----:B------:R-:W-:-:S03]  /*6f20*/  LOP3.LUT R12, R196, 0x38, R11, 0xf8, !PT ;  /* 0x00000038c40c7812 */ /* 0x000fc600078ef80b */
[----:B------:R-:W-:Y:S01]  /*6f30*/  IMAD.SHL.U32 R14, R13, 0x400, RZ ;  /* 0x000004000d0e7824 */ /* 0x000fe200078e00ff */
[----:B------:R-:W-:-:S04]  /*6f40*/  LOP3.LUT R13, R12, R223, RZ, 0x3c, !PT ;  /* 0x000000df0c0d7212 */ /* 0x000fc800078e3cff */
[----:B------:R-:W-:-:S04]  /*6f50*/  LOP3.LUT R12, R14, 0x7fffe000, RZ, 0xc0, !PT ;  /* 0x7fffe0000e0c7812 */ /* 0x000fc800078ec0ff */
[----:B------:R-:W-:Y:S02]  /*6f60*/  IADD3 R12, R13, R12, R200 ;  /* 0x0000000c0d0c7210 */ /* 0x000fe40007ffe0c8 */
[----:B------:R-:W-:-:S03]  /*6f70*/  LEA R13, R19, R6, 0xe ;  /* 0x00000006130d7211 */ /* 0x000fc600078e70ff */
[----:B------:R-:W-:Y:S02]  /*6f80*/  IMAD R15, R19, 0x4000, R12 ;  /* 0x00004000130f7824 */ /* 0x000fe400078e020c */
[--C-:B------:R-:W-:Y:S02]  /*6f90*/  IMAD R13, R13, 0x2, R18.reuse ;  /* 0x000000020d0d7824 */ /* 0x100fe400078e0212 */
[----:B------:R-:W-:-:S04]  /*6fa0*/  IMAD R44, R15, 0x2, R18 ;  /* 0x000000020f2c7824 */ /* 0x000fc800078e0212 */
[----:B------:R-:W0:Y:S04]  /*6fb0*/  LDS.128 R12, [R13+0x18400] ;  /* 0x018400000d0c7984 */ /* 0x000e280000000c00 */
[----:B------:R-:W1:Y:S01]  /*6fc0*/  LDS.128 R44, [R44+0x18400] ;  /* 0x018400002c2c7984 */ /* 0x000e620000000c00 */
[----:B------:R-:W-:Y:S05]  /*6fd0*/  @P3 BRA `(.L_x_8282) ;  /* 0x0000000400583947 */ /* 0x000fea0003800000 */
[----:B------:R-:W-:Y:S01]  /*6fe0*/  SHF.R.U32.HI R54, RZ, 0x10, R73 ;  /* 0x00000010ff367819 */ /* 0x000fe20000011649 */
[----:B-1----:R-:W-:Y:S01]  /*6ff0*/  IMAD.MOV.U32 R50, RZ, RZ, R44 ;  /* 0x000000ffff327224 */ /* 0x002fe200078e002c */
        /* <DEDUP_REMOVED lines=13> */
[----:B------:R-:W-:-:S02]  /*70d0*/  HADD2.F32 R55, -RZ, R109.H0_H0 ;  /* 0x2000006dff377230 */ /* 0x000fc40000004100 */
[-C--:B------:R-:W-:Y:S01]  /*70e0*/  FMUL.FTZ R56, R45, R54.reuse ;  /* 0x000000362d387220 */ /* 0x080fe20000410000 */
        /* <DEDUP_REMOVED lines=10> */
[----:B------:R-:W-:Y:S01]  /*7190*/  HADD2.F32 R13, -RZ, R15.H0_H0 ;  /* 0x2000000fff0d7230 */ /* 0x000fe20000004100 */
[----:B------:R-:W-:Y:S01]  /*71a0*/  SHF.R.U64 R66, R68, 0x10, R69 ;  /* 0x0000001044427819 */ /* 0x000fe20000001245 */
[--C-:B------:R-:W-:Y:S02]  /*71b0*/  HADD2.F32 R14, -RZ, R47.reuse.H0_H0 ;  /* 0x2000002fff0e7230 */ /* 0x100fe40000004100 */
[----:B------:R-:W-:Y:S02]  /*71c0*/  HADD2.F32 R45, -RZ, R114.H0_H0 ;  /* 0x20000072ff2d7230 */ /* 0x000fe40000004100 */
[-C--:B------:R-:W-:Y:S01]  /*71d0*/  FMUL.FTZ R53, R13, R52.reuse ;  /* 0x000000340d357220 */ /* 0x080fe20000410000 */
[----:B------:R-:W-:Y:S02]  /*71e0*/  HADD2.F32 R47, -RZ, R47.H1_H1 ;  /* 0x3000002fff2f7230 */ /* 0x000fe40000004100 */
[----:B------:R-:W-:Y:S01]  /*71f0*/  FMUL.FTZ R60, R14, R52 ;  /* 0x000000340e3c7220 */ /* 0x000fe20000410000 */
[----:B------:R-:W-:-:S02]  /*7200*/  HADD2.F32 R54, -RZ, R74.H0_H0 ;  /* 0x2000004aff367230 */ /* 0x000fc40000004100 */
[-C--:B------:R-:W-:Y:S01]  /*7210*/  FFMA.FTZ R59, R14, R45.reuse, R53 ;  /* 0x0000002d0e3b7223 */ /* 0x080fe20000010035 */
[----:B------:R-:W-:Y:S02]  /*7220*/  HADD2.F32 R15, -RZ, R15.H1_H1 ;  /* 0x3000000fff0f7230 */ /* 0x000fe40000004100 */
[----:B------:R-:W-:Y:S01]  /*7230*/  FFMA.FTZ R60, R13, R45, -R60 ;  /* 0x0000002d0d3c7223 */ /* 0x000fe2000001083c */
[----:B------:R-:W-:Y:S02]  /*7240*/  HADD2.F32 R46, -RZ, R70.H0_H0 ;  /* 0x20000046ff2e7230 */ /* 0x000fe40000004100 */
[-C--:B------:R-:W-:Y:S01]  /*7250*/  FMUL.FTZ R52, R47, R54.reuse ;  /* 0x000000362f347220 */ /* 0x080fe20000410000 */
[----:B------:R-:W-:Y:S02]  /*7260*/  HADD2.F32 R14, -RZ, R50.H0_H0 ;  /* 0x20000032ff0e7230 */ /* 0x000fe40000004100 */
[----:B------:R-:W-:Y:S01]  /*7270*/  FMUL.FTZ R54, R15, R54 ;  /* 0x000000360f367220 */ /* 0x000fe20000410000 */
[----:B------:R-:W-:-:S02]  /*7280*/  HADD2.F32 R109, -RZ, R109.H1_H1 ;  /* 0x3000006dff6d7230 */ /* 0x000fc40000004100 */
[-C--:B------:R-:W-:Y:S01]  /*7290*/  FFMA.FTZ R61, R15, R46.reuse, -R52 ;  /* 0x0000002e0f3d7223 */ /* 0x080fe20000010834 */
[----:B------:R-:W-:Y:S02]  /*72a0*/  HADD2.F32 R45, -RZ, R64.H0_H0 ;  /* 0x20000040ff2d7230 */ /* 0x000fe40000004100 */
[----:B------:R-:W-:Y:S01]  /*72b0*/  FFMA.FTZ R62, R47, R46, R54 ;  /* 0x0000002e2f3e7223 */ /* 0x000fe20000010036 */
[----:B------:R-:W-:Y:S02]  /*72c0*/  HADD2.F32 R13, -RZ, R12.H0_H0 ;  /* 0x2000000cff0d7230 */ /* 0x000fe40000004100 */
[----:B------:R-:W-:Y:S01]  /*72d0*/  FMUL.FTZ R46, R14, R109 ;  /* 0x0000006d0e2e7220 */ /* 0x000fe20000410000 */
[----:B------:R-:W-:Y:S01]  /*72e0*/  HADD2.F32 R50, -RZ, R50.H1_H1 ;  /* 0x30000032ff327230 */ /* 0x000fe20000004100 */
[----:B------:R-:W-:Y:S01]  /*72f0*/  F2FP.F16.F32.PACK_AB R55, R58, R55 ;  /* 0x000000373a37723e */ /* 0x000fe200000000ff */
[----:B------:R-:W-:Y:S02]  /*7300*/  HADD2.F32 R12, -RZ, R12.H1_H1 ;  /* 0x3000000cff0c7230 */ /* 0x000fe40000004100 */
[----:B------:R-:W-:Y:S01]  /*7310*/  FMUL.FTZ R109, R13, R109 ;  /* 0x0000006d0d6d7220 */ /* 0x000fe20000410000 */
[----:B------:R-:W-:-:S02]  /*7320*/  HADD2.F32 R113, -RZ, R113.H1_H1 ;  /* 0x30000071ff717230 */ /* 0x000fc40000004100 */
[-C--:B------:R-:W-:Y:S01]  /*7330*/  FMUL.FTZ R47, R50, R45.reuse ;  /* 0x0000002d322f7220 */ /* 0x080fe20000410000 */
[----:B------:R-:W-:Y:S02]  /*7340*/  HADD2.F32 R15, -RZ, R66.H0_H0 ;  /* 0x20000042ff0f7230 */ /* 0x000fe40000004100 */
[C---:B------:R-:W-:Y:S01]  /*7350*/  FMUL.FTZ R45, R12.reuse, R45 ;  /* 0x0000002d0c2d7220 */ /* 0x040fe20000410000 */
[----:B------:R-:W-:Y:S02]  /*7360*/  HADD2.F32 R111, -RZ, R111.H1_H1 ;  /* 0x3000006fff6f7230 */ /* 0x000fe40000004100 */
        /* <DEDUP_REMOVED lines=8> */
[----:B------:R-:W-:Y:S02]  /*73f0*/  HADD2.F32 R51, -RZ, R51.H1_H1 ;  /* 0x30000033ff337230 */ /* 0x000fe40000004100 */
[----:B------:R-:W-:Y:S01]  /*7400*/  FMUL.FTZ R52, R12, R111 ;  /* 0x0000006f0c347220 */ /* 0x000fe20000410000 */
[----:B------:R-:W-:Y:S01]  /*7410*/  HADD2.F32 R44, -RZ, R44.H1_H1 ;  /* 0x3000002cff2c7230 */ /* 0x000fe20000004100 */
[----:B------:R-:W-:Y:S01]  /*7420*/  F2FP.F16.F32.PACK_AB R59, R62, R59 ;  /* 0x0000003b3e3b723e */ /* 0x000fe200000000ff */
[----:B------:R-:W-:Y:S02]  /*7430*/  HADD2.F32 R114, -RZ, R114.H1_H1 ;  /* 0x30000072ff727230 */ /* 0x000fe40000004100 */
        /* <DEDUP_REMOVED lines=9> */
[----:B------:R-:W-:Y:S01]  /*74d0*/  F2FP.F16.F32.PACK_AB R12, R47, R46 ;  /* 0x0000002e2f0c723e */ /* 0x000fe200000000ff */
[----:B------:R-:W-:Y:S01]  /*74e0*/  IMAD.MOV.U32 R47, RZ, RZ, R59 ;  /* 0x000000ffff2f7224 */ /* 0x000fe200078e003b */
[----:B------:R-:W-:Y:S01]  /*74f0*/  F2FP.F16.F32.PACK_AB R14, R44, R45 ;  /* 0x0000002d2c0e723e */ /* 0x000fe200000000ff */
[----:B------:R-:W-:Y:S01]  /*7500*/  IMAD.MOV.U32 R44, RZ, RZ, R54 ;  /* 0x000000ffff2c7224 */ /* 0x000fe200078e0036 */
[----:B------:R-:W-:Y:S01]  /*7510*/  F2FP.F16.F32.PACK_AB R13, R56, R57 ;  /* 0x00000039380d723e */ /* 0x000fe200000000ff */
[----:B------:R-:W-:Y:S01]  /*7520*/  IMAD.MOV.U32 R45, RZ, RZ, R55 ;  /* 0x000000ffff2d7224 */ /* 0x000fe200078e0037 */
[----:B------:R-:W-:-:S07]  /*7530*/  F2FP.F16.F32.PACK_AB R46, R51, R52 ;  /* 0x00000034332e723e */ /* 0x000fce00000000ff */
.L_x_8282:
[----:B------:R-:W-:Y:S05]  /*7540*/  BSYNC B1 ;  /* 0x0000000000017941 */ /* 0x000fea0003800000 */
.L_x_8281:
[----:B0-----:R0:W-:Y:S01]  /*7550*/  ST.E.128 desc[UR54][R48.64], R12 ;  /* 0x0000000c30007985 */ /* 0x0011e2000c101d36 */
[----:B------:R-:W-:Y:S02]  /*7560*/  ISETP.GE.AND P3, PT, R11, R110, PT ;  /* 0x0000006e0b00720c */ /* 0x000fe40003f66270 */
[----:B------:R-:W-:-:S11]  /*7570*/  MOV R109, R103 ;  /* 0x00000067006d7202 */ /* 0x000fd60000000f00 */
[----:B------:R-:W-:Y:S05]  /*7580*/  @P3 BRA `(.L_x_8253) ;  /* 0x0000000400b83947 */ /* 0x000fea0003800000 */
[----:B0-----:R-:W-:-:S05]  /*7590*/  IMAD.WIDE R12, R11, 0x2, R108 ;  /* 0x000000020b0c7825 */ /* 0x001fca00078e026c */
[----:B-1----:R0:W-:Y:S01]  /*75a0*/  ST.E.128 desc[UR54][R12.64], R44 ;  /* 0x0000002c0c007985 */ /* 0x0021e2000c101d36 */
[----:B------:R-:W-:Y:S05]  /*75b0*/  BRA `(.L_x_8253) ;  /* 0x0000000400ac7947 */ /* 0x000fea0003800000 */
.L_x_8212:
[----:B------:R-:W-:-:S06]  /*75c0*/  UISETP.NE.AND UP0, UPT, UR39, 0x3, UPT ;  /* 0x000000032700788c */ /* 0x000fcc000bf05270 */
[----:B------:R-:W-:-:S13]  /*75d0*/  PLOP3.LUT P5, PT, PT, PT, UP0, 0x80, 0x0 ;  /* 0x000000000000781c */ /* 0x000fda0003faf008 */
[----:B------:R-:W-:Y:S05]  /*75e0*/  @!P5 BRA `(.L_x_8283) ;  /* 0x000000000004d947 */ /* 0x000fea0003800000 */
[----:B------:R-:W-:Y:S01]  /*75f0*/  BPT.TRAP 0x1 ;  /* 0x000000040000795c */ /* 0x000fe20000300000 */
.L_x_8283:
[----:B------:R-:W-:Y:S01]  /*7600*/  IMAD R91, R19, 0x8, R18 ;  /* 0x00000008135b7824 */ /* 0x000fe200078e0212 */
[----:B------:R-:W-:Y:S01]  /*7610*/  SHF.L.U32 R102, R192, 0x1f, RZ ;  /* 0x0000001fc0667819 */ /* 0x000fe200000006ff */
[----:B------:R-:W-:Y:S01]  /*7620*/  BSSY B1, `(.L_x_8284) ;  /* 0x0000004000017945 */ /* 0x000fe20003800000 */
[----:B------:R-:W-:Y:S02]  /*7630*/  SHF.R.S32.HI R99, RZ, 0x1f, R100 ;  /* 0x0000001fff637819 */ /* 0x000fe40000011464 */
[----:B------:R-:W0:Y:S02]  /*7640*/  SYNCS.PHASECHK.TRANS64.TRYWAIT P3, [R91+URZ+0x28890], R102 ;  /* 0x028890665b0075a7 */ /* 0x000e24000806017f */
[----:B0-----:R-:W-:Y:S05]  /*7650*/  @!P3 BRA `(.L_x_8285) ;  /* 0x000001ec0068b947 */ /* 0x001fea0003800000 */
.L_x_8647:
[----:B------:R-:W-:Y:S05]  /*7660*/  BSYNC B1 ;  /* 0x0000000000017941 */ /* 0x000fea0003800000 */
.L_x_8284:
        /* <DEDUP_REMOVED lines=27> */
.L_x_8651:
        /* <DEDUP_REMOVED lines=13> */
.L_x_8288:
[----:B------:R-:W-:Y:S05]  /*78f0*/  BSYNC B1 ;  /* 0x0000000000017941 */ /* 0x000fea0003800000 */
.L_x_8287:
[----:B------:R-:W-:-:S03]  /*7900*/  UMOV UR4, 0xffffffff ;  /* 0xffffffff00047882 */ /* 0x000fc60000000000 */
[----:B------:R-:W-:Y:S05]  /*7910*/  BRA.DIV UR4, `(.L_x_8289) ;  /* 0x000001ee04147947 */ /* 0x000fea000b800000 */
[----:B--2---:R2:W0:Y:S04]  /*7920*/  SHFL.IDX PT, R45, R46, 0x1, 0x181f ;  /* 0x00381f002e2d7f89 */ /* 0x00442800000e0000 */
[----:B---34-:R2:W3:Y:S02]  /*7930*/  SHFL.IDX PT, R14, R44, 0x1, 0x181f ;  /* 0x00381f002c0e7f89 */ /* 0x0184e400000e0000 */
.L_x_8655:
        /* <DEDUP_REMOVED lines=14> */
.L_x_8291:
[----:B------:R-:W-:Y:S05]  /*7a20*/  BSYNC B1 ;  /* 0x0000000000017941 */ /* 0x000fea0003800000 */
.L_x_8290:
[----:B------:R-:W-:-:S03]  /*7a30*/  UMOV UR4, 0xffffffff ;  /* 0xffffffff00047882 */ /* 0x000fc60000000000 */
[----:B------:R-:W-:Y:S05]  /*7a40*/  BRA.DIV UR4, `(.L_x_8292) ;  /* 0x000001ee04107947 */ /* 0x000fea000b800000 */
[----:B0-----:R0:W0:Y:S04]  /*7a50*/  SHFL.IDX PT, R45, R46, 0x2, 0x181f ;  /* 0x00581f002e2d7f89 */ /* 0x00102800000e0000 */
[----:B---34-:R3:W4:Y:S02]  /*7a60*/  SHFL.IDX PT, R14, R44, 0x2, 0x181f ;  /* 0x00581f002c0e7f89 */ /* 0x01872400000e0000 */
.L_x_8659:
        /* <DEDUP_REMOVED lines=14> */
.L_x_8294:
[----:B------:R-:W-:Y:S05]  /*7b50*/  BSYNC B1 ;  /* 0x0000000000017941 */ /* 0x000fea0003800000 */
.L_x_8293:
[----:B------:R-:W-:-:S03]  /*7b60*/  UMOV UR4, 0xffffffff ;  /* 0xffffffff00047882 */ /* 0x000fc60000000000 */
[----:B------:R-:W-:Y:S05]  /*7b70*/  BRA.DIV UR4, `(.L_x_8295) ;  /* 0x000001ee040c7947 */ /* 0x000fea000b800000 */
[----:B0-----:R0:W0:Y:S04]  /*7b80*/  SHFL.IDX PT, R45, R46, 0x3, 0x181f ;  /* 0x00781f002e2d7f89 */ /* 0x00102800000e0000 */
[----:B----4-:R4:W0:Y:S02]  /*7b90*/  SHFL.IDX PT, R14, R44, 0x3, 0x181f ;  /* 0x00781f002c0e7f89 */ /* 0x01082400000e0000 */
.L_x_8663:
        /* <DEDUP_REMOVED lines=13> */
.L_x_8253:
[----:B------:R-:W-:Y:S05]  /*7c70*/  BSYNC B0 ;  /* 0x0000000000007941 */ /* 0x000fea0003800000 */
.L_x_8211:
        /* <DEDUP_REMOVED lines=17> */
.L_x_8297:
[----:B------:R-:W-:Y:S05]  /*7d90*/  BSYNC B0 ;  /* 0x0000000000007941 */ /* 0x000fea0003800000 */
.L_x_8296:
[----:B------:R-:W5:Y:S01]  /*7da0*/  SYNCS.PHASECHK.TRANS64.TRYWAIT P4, [R91+URZ+0x288b0], R102 ;  /* 0x0288b0665b0075a7 */ /* 0x000f62000808017f */
[----:B------:R-:W-:Y:S01]  /*7db0*/  ULDC UR41, c[0x0][0x2f4] ;  /* 0x0000bd0000297ab9 */ /* 0x000fe20000000800 */
[----:B------:R-:W-:Y:S04]  /*7dc0*/  BSSY B0, `(.L_x_8298) ;  /* 0x0000002000007945 */ /* 0x000fe80003800000 */
[----:B-----5:R-:W-:Y:S05]  /*7dd0*/  @!P4 BRA `(.L_x_8299) ;  /* 0x000001e800bcc947 */ /* 0x020fea0003800000 */
.L_x_8664:
[----:B------:R-:W-:Y:S05]  /*7de0*/  BSYNC B0 ;  /* 0x0000000000007941 */ /* 0x000fea0003800000 */
.L_x_8298:
[----:B------:R-:W-:Y:S01]  /*7df0*/  ULDC.64 UR4, c[0x0][0x328] ;  /* 0x0000ca0000047ab9 */ /* 0x000fe20000000a00 */
[----:B------:R-:W-:Y:S01]  /*7e00*/  IADD3 R97, -R188, R97, RZ ;  /* 0x00000061bc617210 */ /* 0x000fe20007ffe1ff */
[----:B------:R-:W-:Y:S01]  /*7e10*/  IMAD R99, R99, UR4, RZ ;  /* 0x0000000463637c24 */ /* 0x000fe2000f8e02ff */
[----:B------:R-:W-:Y:S01]  /*7e20*/  BSSY B0, `(.L_x_8300) ;  /* 0x000001f000007945 */ /* 0x000fe20003800000 */
[----:B0---4-:R-:W-:-:S04]  /*7e30*/  IMAD.WIDE.U32 R12, R100, UR4, RZ ;  /* 0x00000004640c7c25 */ /* 0x011fc8000f8e00ff */
[----:B------:R-:W-:Y:S01]  /*7e40*/  IMAD R99, R100, UR5, R99 ;  /* 0x0000000564637c24 */ /* 0x000fe2000f8e0263 */
[----:B------:R-:W-:Y:S02]  /*7e50*/  ULDC.64 UR4, c[0x0][0x338] ;  /* 0x0000ce0000047ab9 */ /* 0x000fe40000000a00 */
[----:B------:R-:W-:Y:S02]  /*7e60*/  IMAD R98, R98, UR4, RZ ;  /* 0x0000000462627c24 */ /* 0x000fe4000f8e02ff */
[----:B------:R-:W-:Y:S02]  /*7e70*/  IMAD.IADD R13, R13, 0x1, R99 ;  /* 0x000000010d0d7824 */ /* 0x000fe400078e0263 */
[C---:B--2---:R-:W-:Y:S02]  /*7e80*/  IMAD R11, R101.reuse, UR5, R98 ;  /* 0x00000005650b7c24 */ /* 0x044fe4000f8e0262 */
        /* <DEDUP_REMOVED lines=10> */
[----:B-1----:R0:W1:Y:S01]  /*7f30*/  SHFL.IDX PT, R47, R48, RZ, 0x181f ;  /* 0x00181fff302f7589 */ /* 0x00206200000e0000 */
[----:B------:R-:W-:-:S03]  /*7f40*/  ISETP.GE.AND P4, PT, R97, 0x1, PT ;  /* 0x000000016100780c */ /* 0x000fc60003f86270 */
[----:B------:R0:W2:Y:S10]  /*7f50*/  SHFL.IDX PT, R13, R11, RZ, 0x181f ;  /* 0x00181fff0b0d7589 */ /* 0x0000b400000e0000 */
[----:B0-----:R-:W-:Y:S05]  /*7f60*/  @!P4 BRA `(.L_x_8301) ;  /* 0x000000000028c947 */ /* 0x001fea0003800000 */
[----:B------:R-:W-:-:S13]  /*7f70*/  ISETP.GE.AND P4, PT, R16, UR41, PT ;  /* 0x0000002910007c0c */ /* 0x000fda000bf86270 */
[----:B-1-3--:R-:W-:-:S04]  /*7f80*/  @!P4 LEA R44, P5, R16, R47, 0x1 ;  /* 0x0000002f102cc211 */ /* 0x00afc800078a08ff */
[----:B--2---:R-:W-:Y:S02]  /*7f90*/  @!P4 LEA.HI.X R45, R16, R13, R17, 0x1, P5 ;  /* 0x0000000d102dc211 */ /* 0x004fe400028f0c11 */
[----:B------:R-:W-:-:S13]  /*7fa0*/  ISETP.GE.AND P5, PT, R2, UR41, PT ;  /* 0x0000002902007c0c */ /* 0x000fda000bfa6270 */
[----:B------:R-:W-:-:S04]  /*7fb0*/  @!P5 LEA R46, P6, R2, R47, 0x1 ;  /* 0x0000002f022ed211 */ /* 0x000fc800078c08ff */
[----:B------:R-:W-:Y:S02]  /*7fc0*/  @!P5 LEA.HI.X R47, R2, R13, R185, 0x1, P6 ;  /* 0x0000000d022fd211 */ /* 0x000fe400030f0cb9 */
[----:B------:R-:W0:Y:S04]  /*7fd0*/  @!P4 LDS.128 R12, [R93+0x400] ;  /* 0x000400005d0cc984 */ /* 0x000e280000000c00 */
[----:B0-----:R-:W-:Y:S04]  /*7fe0*/  @!P4 ST.E.128 desc[UR54][R44.64], R12 ;  /* 0x0000000c2c00c985 */ /* 0x001fe8000c101d36 */
[----:B------:R-:W0:Y:S04]  /*7ff0*/  @!P5 LDS.128 R12, [R93+0x4400] ;  /* 0x004400005d0cd984 */ /* 0x000e280000000c00 */
[----:B0-----:R0:W-:Y:S02]  /*8000*/  @!P5 ST.E.128 desc[UR54][R46.64], R12 ;  /* 0x0000000c2e00d985 */ /* 0x0011e4000c101d36 */
.L_x_8301:
[----:B------:R-:W-:Y:S05]  /*8010*/  BSYNC B0 ;  /* 0x0000000000007941 */ /* 0x000fea0003800000 */
.L_x_8300:
[----:B------:R-:W-:Y:S01]  /*8020*/  ISETP.GE.AND P4, PT, R97, 0x21, PT ;  /* 0x000000216100780c */ /* 0x000fe20003f86270 */
[----:B0-2---:R0:W2:Y:S01]  /*8030*/  SHFL.IDX PT, R13, R11, 0x1, 0x181f ;  /* 0x00381f000b0d7f89 */ /* 0x0050a200000e0000 */
[----:B------:R-:W-:Y:S03]  /*8040*/  BSSY B0, `(.L_x_8302) ;  /* 0x000000d000007945 */ /* 0x000fe60003800000 */
[----:B-1----:R0:W1:Y:S08]  /*8050*/  SHFL.IDX PT, R47, R48, 0x1, 0x181f ;  /* 0x00381f00302f7f89 */ /* 0x00207000000e0000 */
        /* <DEDUP_REMOVED lines=11> */
.L_x_8303:
[----:B------:R-:W-:Y:S05]  /*8110*/  BSYNC B0 ;  /* 0x0000000000007941 */ /* 0x000fea0003800000 */
.L_x_8302:
        /* <DEDUP_REMOVED lines=15> */
.L_x_8305:
[----:B------:R-:W-:Y:S05]  /*8210*/  BSYNC B0 ;  /* 0x0000000000007941 */ /* 0x000fea0003800000 */
.L_x_8304:
[----:B------:R-:W-:Y:S01]  /*8220*/  ISETP.GE.AND P4, PT, R97, 0x61, PT ;  /* 0x000000616100780c */ /* 0x000fe20003f86270 */
[----:B------:R-:W4:Y:S01]  /*8230*/  SHFL.IDX PT, R11, R11, 0x3, 0x181f ;  /* 0x00781f000b0b7f89 */ /* 0x000f2200000e0000 */
[----:B------:R-:W-:Y:S03]  /*8240*/  BSSY B0, `(.L_x_8306) ;  /* 0x000000d000007945 */ /* 0x000fe60003800000 */
[----:B01----:R0:W1:Y:S08]  /*8250*/  SHFL.IDX PT, R47, R48, 0x3, 0x181f ;  /* 0x00781f00302f7f89 */ /* 0x00307000000e0000 */
[----:B0-----:R-:W-:Y:S05]  /*8260*/  @!P4 BRA `(.L_x_8307) ;  /* 0x000000000028c947 */ /* 0x001fea0003800000 */
[----:B------:R-:W-:-:S13]  /*8270*/  ISETP.GE.AND P4, PT, R16, UR41, PT ;  /* 0x0000002910007c0c */ /* 0x000fda000bf86270 */
[----:B--2---:R-:W0:Y:S01]  /*8280*/  @!P4 LDS.128 R12, [R93+0x3400] ;  /* 0x003400005d0cc984 */ /* 0x004e220000000c00 */
[----:B-1-3--:R-:W-:-:S04]  /*8290*/  @!P4 LEA R44, P5, R16, R47, 0x1 ;  /* 0x0000002f102cc211 */ /* 0x00afc800078a08ff */
[----:B----4-:R-:W-:Y:S02]  /*82a0*/  @!P4 LEA.HI.X R45, R16, R11, R17, 0x1, P5 ;  /* 0x0000000b102dc211 */ /* 0x010fe400028f0c11 */
[----:B------:R-:W-:-:S13]  /*82b0*/  ISETP.GE.AND P5, PT, R2, UR41, PT ;  /* 0x0000002902007c0c */ /* 0x000fda000bfa6270 */
[----:B------:R-:W-:-:S04]  /*82c0*/  @!P5 LEA R46, P6, R2, R47, 0x1 ;  /* 0x0000002f022ed211 */ /* 0x000fc800078c08ff */
[----:B------:R-:W-:Y:S01]  /*82d0*/  @!P5 LEA.HI.X R47, R2, R11, R185, 0x1, P6 ;  /* 0x0000000b022fd211 */ /* 0x000fe200030f0cb9 */
[----:B0-----:R-:W-:Y:S04]  /*82e0*/  @!P4 ST.E.128 desc[UR54][R44.64], R12 ;  /* 0x0000000c2c00c985 */ /* 0x001fe8000c101d36 */
[----:B------:R-:W0:Y:S04]  /*82f0*/  @!P5 LDS.128 R12, [R93+0x7400] ;  /* 0x007400005d0cd984 */ /* 0x000e280000000c00 */
[----:B0-----:R0:W-:Y:S02]  /*8300*/  @!P5 ST.E.128 desc[UR54][R46.64], R12 ;  /* 0x0000000c2e00d985 */ /* 0x0011e4000c101d36 */
.L_x_8307:
[----:B------:R-:W-:Y:S05]  /*8310*/  BSYNC B0 ;  /* 0x0000000000007941 */ /* 0x000fea0003800000 */
.L_x_8306:
        /* <DEDUP_REMOVED lines=22> */
.L_x_8206:
[----:B------:R-:W0:Y:S01]  /*8480*/  LDC R0, c[0x0][0x448] ;  /* 0x00011200ff007b82 */ /* 0x000e220000000800 */
[----:B------:R-:W-:-:S07]  /*8490*/  IADD3 R5, R190, 0x1, -R189 ;  /* 0x00000001be057810 */ /* 0x000fce0007ffe8bd */
[----:B------:R-:W4:Y:S01]  /*84a0*/  LDC.64 R6, c[0x0][0x9e0] ;  /* 0x00027800ff067b82 */ /* 0x000f220000000a00 */
[----:B0-----:R-:W-:Y:S01]  /*84b0*/  ISETP.NE.AND P1, PT, R0, 0x1, PT ;  /* 0x000000010000780c */ /* 0x001fe20003f25270 */
[----:B------:R-:W-:Y:S01]  /*84c0*/  VIADD R0, R193, 0x7f ;  /* 0x0000007fc1007836 */ /* 0x000fe20000000000 */
[----:B----4-:R-:W-:-:S11]  /*84d0*/  ISETP.GE.AND P2, PT, R7, 0x1, PT ;  /* 0x000000010700780c */ /* 0x010fd60003f46270 */
[----:B------:R-:W0:Y:S08]  /*84e0*/  @P1 LDC R3, c[0x0][0x44c] ;  /* 0x00011300ff031b82 */ /* 0x000e300000000800 */
[----:B------:R-:W4:Y:S01]  /*84f0*/  @P1 LDC R4, c[0x0][0x450] ;  /* 0x00011400ff041b82 */ /* 0x000f220000000800 */
[----:B0-----:R-:W-:-:S05]  /*8500*/  @P1 IMAD.HI.U32 R3, R0, R3, RZ ;  /* 0x0000000300031227 */ /* 0x001fca00078e00ff */
[----:B----4-:R-:W-:-:S05]  /*8510*/  @P1 SHF.R.U32.HI R0, RZ, R4, R3 ;  /* 0x00000004ff001219 */ /* 0x010fca0000011603 */
[----:B------:R-:W-:Y:S01]  /*8520*/  IMAD.IADD R5, R5, 0x1, R0 ;  /* 0x0000000105057824 */ /* 0x000fe200078e0200 */
[----:B------:R-:W-:Y:S06]  /*8530*/  @P0 BRA `(.L_x_8309) ;  /* 0x00000000000c0947 */ /* 0x000fec0003800000 */
[----:B------:R-:W0:Y:S01]  /*8540*/  FENCE.VIEW.ASYNC.G ;  /* 0x00000000000073c6 */ /* 0x000e220000000100 */
[----:B------:R-:W-:Y:S05]  /*8550*/  WARPSYNC.ALL ;  /* 0x0000000000007948 */ /* 0x000fea0003800000 */
[----:B0-----:R-:W-:Y:S06]  /*8560*/  BAR.ARV 0xc, 0x180 ;  /* 0x0306000000007b1d */ /* 0x001fec0000002000 */
.L_x_8309:
        /* <DEDUP_REMOVED lines=13> */
.L_x_8312:
[----:B------:R-:W-:-:S13]  /*8640*/  ISETP.NE.AND P0, PT, R7, 0x1, PT ;  /* 0x000000010700780c */ /* 0x000fda0003f05270 */
[----:B------:R-:W0:Y:S02]  /*8650*/  @P0 LDC.64 R4, c[0x0][0x9e8] ;  /* 0x00027a00ff040b82 */ /* 0x000e240000000a00 */
[----:B0-----:R-:W-:-:S05]  /*8660*/  @P0 IMAD.HI.U32 R4, R3, R4, RZ ;  /* 0x0000000403040227 */ /* 0x001fca00078e00ff */
[----:B------:R-:W-:-:S07]  /*8670*/  @P0 SHF.R.U32.HI R3, RZ, R5, R4 ;  /* 0x00000005ff030219 */ /* 0x000fce0000011604 */
.L_x_8313:
[----:B------:R-:W-:Y:S05]  /*8680*/  BSYNC B0 ;  /* 0x0000000000007941 */ /* 0x000fea0003800000 */
.L_x_8311:
[----:B------:R-:W-:-:S05]  /*8690*/  IMAD R3, R3, R7, R7 ;  /* 0x0000000703037224 */ /* 0x000fca00078e0207 */
[----:B------:R-:W-:-:S07]  /*86a0*/  VIMNMX R0, R0, R3, PT ;  /* 0x0000000300007248 */ /* 0x000fce0003fe0100 */
.L_x_8310:
[----:B------:R-:W0:Y:S01]  /*86b0*/  @P1 LDC R4, c[0x0][0x44c] ;  /* 0x00011300ff041b82 */ /* 0x000e220000000800 */
[----:B------:R-:W-:Y:S01]  /*86c0*/  VIADD R0, R0, 0x7f ;  /* 0x0000007f00007836 */ /* 0x000fe20000000000 */
[----:B------:R-:W-:-:S04]  /*86d0*/  ULDC UR4, c[0x0][0x9dc] ;  /* 0x0002770000047ab9 */ /* 0x000fc80000000800 */
[----:B------:R-:W-:Y:S02]  /*86e0*/  SHF.R.S32.HI R3, RZ, 0x1f, R0 ;  /* 0x0000001fff037819 */ /* 0x000fe40000011400 */
[----:B------:R-:W4:Y:S02]  /*86f0*/  @P1 LDC R6, c[0x0][0x450] ;  /* 0x00011400ff061b82 */ /* 0x000f240000000800 */
[----:B------:R-:W-:-:S04]  /*8700*/  LEA.HI R3, R3, R0, RZ, 0x7 ;  /* 0x0000000003037211 */ /* 0x000fc800078f38ff */
[----:B------:R-:W-:-:S04]  /*8710*/  SHF.R.S32.HI R3, RZ, 0x7, R3 ;  /* 0x00000007ff037819 */ /* 0x000fc80000011403 */
[----:B------:R-:W-:Y:S01]  /*8720*/  VIMNMX R89, R96, R3, PT ;  /* 0x0000000360597248 */ /* 0x000fe20003fe0100 */
[----:B0-----:R-:W-:-:S04]  /*8730*/  @P1 IMAD.HI.U32 R5, R193, R4, RZ ;  /* 0x00000004c1051227 */ /* 0x001fc800078e00ff */
[----:B------:R-:W-:Y:S01]  /*8740*/  IMAD.MOV.U32 R4, RZ, RZ, R193 ;  /* 0x000000ffff047224 */ /* 0x000fe200078e00c1 */
[----:B----4-:R-:W-:-:S04]  /*8750*/  @P1 SHF.R.U32.HI R4, RZ, R6, R5 ;  /* 0x00000006ff041219 */ /* 0x010fc80000011605 */
        /* <DEDUP_REMOVED lines=13> */
.L_x_8316:
[----:B------:R-:W-:-:S13]  /*8830*/  ISETP.NE.AND P0, PT, R7, 0x1, PT ;  /* 0x000000010700780c */ /* 0x000fda0003f05270 */
[----:B------:R-:W0:Y:S02]  /*8840*/  @P0 LDC.64 R8, c[0x0][0x9e8] ;  /* 0x00027a00ff080b82 */ /* 0x000e240000000a00 */
[----:B0-----:R-:W-:-:S05]  /*8850*/  @P0 IMAD.HI.U32 R6, R0, R8, RZ ;  /* 0x0000000800060227 */ /* 0x001fca00078e00ff */
[----:B------:R-:W-:-:S07]  /*8860*/  @P0 SHF.R.U32.HI R0, RZ, R9, R6 ;  /* 0x00000009ff000219 */ /* 0x000fce0000011606 */
.L_x_8317:
[----:B------:R-:W-:Y:S05]  /*8870*/  BSYNC B0 ;  /* 0x0000000000007941 */ /* 0x000fea0003800000 */
.L_x_8315:
[----:B------:R-:W-:-:S05]  /*8880*/  IMAD R3, R0, R7, RZ ;  /* 0x0000000700037224 */ /* 0x000fca00078e02ff */
[----:B------:R-:W-:-:S07]  /*8890*/  VIMNMX R4, R4, R3, !PT ;  /* 0x0000000304047248 */ /* 0x000fce0007fe0100 */
.L_x_8314:
[----:B------:R-:W-:Y:S01]  /*88a0*/  SHF.R.S32.HI R5, RZ, 0x1f, R4 ;  /* 0x0000001fff057819 */ /* 0x000fe20000011404 */
[----:B------:R-:W-:Y:S01]  /*88b0*/  IMAD.MOV.U32 R3, RZ, RZ, RZ ;  /* 0x000000ffff037224 */ /* 0x000fe200078e00ff */
[----:B------:R-:W-:Y:S01]  /*88c0*/  PLOP3.LUT P0, PT, PT, PT, PT, 0x80, 0x0 ;  /* 0x000000000000781c */ /* 0x000fe20003f0f070 */
[----:B------:R-:W-:Y:S01]  /*88d0*/  IMAD.MOV.U32 R0, RZ, RZ, RZ ;  /* 0x000000ffff007224 */ /* 0x000fe200078e00ff */
[----:B------:R-:W-:Y:S02]  /*88e0*/  LEA.HI R5, R5, R4, RZ, 0x7 ;  /* 0x0000000405057211 */ /* 0x000fe400078f38ff */
[----:B------:R-:W-:Y:S02]  /*88f0*/  CS2R R150, SRZ ;  /* 0x0000000000967805 */ /* 0x000fe4000001ff00 */
[----:B------:R-:W-:Y:S02]  /*8900*/  CS2R R148, SRZ ;  /* 0x0000000000947805 */ /* 0x000fe4000001ff00 */
[----:B------:R-:W-:-:S02]  /*8910*/  CS2R R146, SRZ ;  /* 0x0000000000927805 */ /* 0x000fc4000001ff00 */
[----:B------:R-:W-:Y:S02]  /*8920*/  SHF.R.S32.HI R5, RZ, 0x7, R5 ;  /* 0x00000007ff057819 */ /* 0x000fe40000011405 */
[----:B------:R-:W-:Y:S02]  /*8930*/  CS2R R144, SRZ ;  /* 0x0000000000907805 */ /* 0x000fe4000001ff00 */
[----:B------:R-:W-:Y:S01]  /*8940*/  CS2R R34, SRZ ;  /* 0x0000000000227805 */ /* 0x000fe2000001ff00 */
[----:B------:R-:W-:Y:S01]  /*8950*/  IMAD.MOV.U32 R142, RZ, RZ, RZ ;  /* 0x000000ffff8e7224 */ /* 0x000fe200078e00ff */
[----:B------:R-:W-:Y:S02]  /*8960*/  VIMNMX R198, RZ, R5, !PT ;  /* 0x00000005ffc67248 */ /* 0x000fe40007fe0100 */
[----:B------:R-:W-:Y:S02]  /*8970*/  CS2R R32, SRZ ;  /* 0x0000000000207805 */ /* 0x000fe4000001ff00 */
[----:B------:R-:W-:Y:S01]  /*8980*/  MOV R141, RZ ;  /* 0x000000ff008d7202 */ /* 0x000fe20000000f00 */
[----:B------:R-:W-:Y:S01]  /*8990*/  IMAD.MOV.U32 R138, RZ, RZ, RZ ;  /* 0x000000ffff8a7224 */ /* 0x000fe200078e00ff */
[----:B------:R-:W-:Y:S01]  /*89a0*/  ISETP.GT.AND P1, PT, R89, R198, PT ;  /* 0x000000c65900720c */ /* 0x000fe20003f24270 */
[----:B------:R-:W-:Y:S01]  /*89b0*/  IMAD.MOV.U32 R137, RZ, RZ, RZ ;  /* 0x000000ffff897224 */ /* 0x000fe200078e00ff */
[----:B------:R-:W-:Y:S01]  /*89c0*/  CS2R R30, SRZ ;  /* 0x00000000001e7805 */ /* 0x000fe2000001ff00 */
[----:B------:R-:W-:Y:S01]  /*89d0*/  IMAD.MOV.U32 R134, RZ, RZ, RZ ;  /* 0x000000ffff867224 */ /* 0x000fe200078e00ff */
        /* <DEDUP_REMOVED lines=13> */
[----:B---3--:R-:W-:Y:S02]  /*8ab0*/  CS2R R106, SRZ ;  /* 0x00000000006a7805 */ /* 0x008fe4000001ff00 */
        /* <DEDUP_REMOVED lines=8> */
[----:B------:R-:W-:Y:S01]  /*8b40*/  CS2R R90, SRZ ;  /* 0x00000000005a7805 */ /* 0x000fe2000001ff00 */
[----:B------:R-:W-:Y:S01]  /*8b50*/  IMAD.MOV.U32 R88, RZ, RZ, RZ ;  /* 0x000000ffff587224 */ /* 0x000fe200078e00ff */
[----:B------:R-:W-:Y:S06]  /*8b60*/  @!P1 BRA `(.L_x_8318) ;  /* 0x0000013800c49947 */ /* 0x000fec0003800000 */
[----:B------:R-:W-:-:S03]  /*8b70*/  UMOV UR4, 0xffffffff ;  /* 0xffffffff00047882 */ /* 0x000fc60000000000 */
[----:B------:R-:W-:Y:S05]  /*8b80*/  BRA.DIV UR4, `(.L_x_8319) ;  /* 0x000001de04647947 */ /* 0x000fea000b800000 */
[----:B------:R0:W3:Y:S02]  /*8b90*/  SHFL.IDX PT, R194, R218, RZ, 0x1f ;  /* 0x00001fffdac27589 */ /* 0x0000e400000e0000 */
.L_x_8667:
[----:B---3--:R-:W-:-:S04]  /*8ba0*/  LEA.HI R0, R194, R194, RZ, 0x1 ;  /* 0x000000c2c2007211 */ /* 0x008fc800078f08ff */
[----:B------:R-:W-:Y:S01]  /*8bb0*/  LOP3.LUT R3, R0, 0x1e, RZ, 0xc0, !PT ;  /* 0x0000001e00037812 */ /* 0x000fe200078ec0ff */
[----:B------:R-:W-:-:S04]  /*8bc0*/  IMAD.U32 R0, RZ, RZ, UR40 ;  /* 0x00000028ff007e24 */ /* 0x000fc8000f8e00ff */
[----:B------:R-:W-:Y:S01]  /*8bd0*/  IMAD.IADD R3, R194, 0x1, -R3 ;  /* 0x00000001c2037824 */ /* 0x000fe200078e0a03 */
[----:B------:R-:W-:-:S04]  /*8be0*/  LOP3.LUT P0, RZ, R0, 0x3ff, RZ, 0xc0, !PT ;  /* 0x000003ff00ff7812 */ /* 0x000fc8000780c0ff */
[----:B------:R-:W-:Y:S02]  /*8bf0*/  LEA R3, R3, UR40, 0xd ;  /* 0x0000002803037c11 */ /* 0x000fe4000f8e68ff */
[----:B------:R-:W-:Y:S02]  /*8c00*/  P2R R25, PR, RZ, 0x1 ;  /* 0x00000001ff197803 */ /* 0x000fe40000000000 */
[----:B------:R-:W-:-:S04]  /*8c10*/  SHF.R.U32.HI R3, RZ, 0x4, R3 ;  /* 0x00000004ff037819 */ /* 0x000fc80000011603 */
[----:B------:R-:W-:Y:S01]  /*8c20*/  LOP3.LUT R42, R3, 0x3fff, RZ, 0xc0, !PT ;  /* 0x00003fff032a7812 */ /* 0x000fe200078ec0ff */
[----:B------:R-:W-:Y:S06]  /*8c30*/  @!P0 BRA `(.L_x_8320) ;  /* 0x0000000000408947 */ /* 0x000fec0003800000 */
[----:B------:R-:W-:Y:S01]  /*8c40*/  MOV R0, 0x0 ;  /* 0x0000000000007802 */ /* 0x000fe20000000f00 */
[----:B------:R-:W-:Y:S01]  /*8c50*/  ULDC.64 UR4, c[0x4][0x138] ;  /* 0x01004e0000047ab9 */ /* 0x000fe20000000a00 */
[----:B------:R-:W-:Y:S01]  /*8c60*/  ULDC.64 UR6, c[0x4][0x140] ;  /* 0x0100500000067ab9 */ /* 0x000fe20000000a00 */
[----:B------:R-:W-:Y:S01]  /*8c70*/  IMAD.U32 R4, RZ, RZ, UR4 ;  /* 0x00000004ff047e24 */ /* 0x000fe2000f8e00ff */
[----:B------:R3:W4:Y:S01]  /*8c80*/  LDC.64 R14, c[0x4][R0] ;  /* 0x01000000000e7b82 */ /* 0x0007220000000a00 */
        /* <DEDUP_REMOVED lines=8> */
[----:B--23--:R-:W-:-:S07]  /*8d10*/  IMAD.MOV.U32 R13, RZ, RZ, RZ ;  /* 0x000000ffff0d7224 */ /* 0x00cfce00078e00ff */
[----:B------:R-:W-:-:S07]  /*8d20*/  LEPC R20, `(.L_x_8320) ;  /* 0x000000001014794e */ /* 0x000fce0000000000 */
[----:B01--45:R-:W-:Y:S05]  /*8d30*/  CALL.ABS.NOINC R14 ;  /* 0x000000000e007343 */ /* 0x033fea0003c00000 */
.L_x_8320:
[----:B------:R-:W-:Y:S02]  /*8d40*/  ULDC UR4, c[0x0][0x3f4] ;  /* 0x0000fd0000047ab9 */ /* 0x000fe40000000800 */
[----:B------:R-:W-:-:S13]  /*8d50*/  ISETP.LT.AND P0, PT, RZ, UR4, PT ;  /* 0x00000004ff007c0c */ /* 0x000fda000bf01270 */
[----:B------:R-:W-:Y:S05]  /*8d60*/  @P0 BRA `(.L_x_8321) ;  /* 0x0000000000400947 */ /* 0x000fea0003800000 */
[----:B------:R-:W-:-:S04]  /*8d70*/  ULEA.HI UR4, UR37, UR37, URZ, 0x1 ;  /* 0x0000002525047291 */ /* 0x000fc8000f8f083f */
[----:B------:R-:W-:-:S04]  /*8d80*/  ULOP3.LUT UR4, UR4, 0xfffffffe, URZ, 0xc0, !UPT ;  /* 0xfffffffe04047892 */ /* 0x000fc8000f8ec03f */
[----:B------:R-:W-:-:S06]  /*8d90*/  UIADD3 UR4, UR37, -UR4, URZ ;  /* 0x8000000425047290 */ /* 0x000fcc000fffe03f */
[----:B------:R-:W-:-:S05]  /*8da0*/  IMAD.U32 R3, RZ, RZ, UR4 ;  /* 0x00000004ff037e24 */ /* 0x000fca000f8e00ff */
[----:B------:R-:W-:-:S04]  /*8db0*/  SHF.L.U32 R3, R3, 0x1f, RZ ;  /* 0x0000001f03037819 */ /* 0x000fc800000006ff */
[----:B------:R3:W4:Y:S03]  /*8dc0*/  SYNCS.PHASECHK.TRANS64.TRYWAIT P0, [R18+URZ+0x28800], R3 ;  /* 0x02880003120075a7 */ /* 0x000726000800017f */
[----:B----4-:R-:W-:Y:S05]  /*8dd0*/  @!P0 NANOSLEEP.SYNCS 0x989680 ;  /* 0x009896800000895d */ /* 0x010fea0003900000 */
[----:B------:R-:W4:Y:S01]  /*8de0*/  @!P0 SYNCS.PHASECHK.TRANS64 P0, [R18+URZ+0x28800], R3 ;  /* 0x02880003120085a7 */ /* 0x000f22000800007f */
[----:B------:R-:W-:Y:S04]  /*8df0*/  BSSY B0, `(.L_x_8322) ;  /* 0x0000006000007945 */ /* 0x000fe80003800000 */
[----:B----4-:R-:W-:Y:S05]  /*8e00*/  @P0 BRA `(.L_x_8323) ;  /* 0x0000000000100947 */ /* 0x010fea0003800000 */
.L_x_8324:
[----:B----4-:R4:W0:Y:S02]  /*8e10*/  SYNCS.PHASECHK.TRANS64.TRYWAIT P0, [R18+URZ+0x28800], R3 ;  /* 0x02880003120075a7 */ /* 0x010824000800017f */
[----:B0-----:R-:W-:Y:S05]  /*8e20*/  @!P0 NANOSLEEP.SYNCS 0x989680 ;  /* 0x009896800000895d */ /* 0x001fea0003900000 */
[----:B------:R-:W0:Y:S02]  /*8e30*/  @!P0 SYNCS.PHASECHK.TRANS64 P0, [R18+URZ+0x28800], R3 ;  /* 0x02880003120085a7 */ /* 0x000e24000800007f */
[----:B0-----:R-:W-:Y:S05]  /*8e40*/  @!P0 BRA `(.L_x_8324) ;  /* 0xfffffffc00f08947 */ /* 0x001fea000383ffff */
.L_x_8323:
[----:B------:R-:W-:Y:S05]  /*8e50*/  BSYNC B0 ;  /* 0x0000000000007941 */ /* 0x000fea0003800000 */
.L_x_8322:
[----:B------:R-:W-:Y:S05]  /*8e60*/  BRA `(.L_x_8325) ;  /* 0x0000004c00a07947 */ /* 0x000fea0003800000 */
.L_x_8321:
[----:B------:R-:W-:Y:S01]  /*8e70*/  ISETP.NE.AND P0, PT, R25, RZ, PT ;  /* 0x000000ff1900720c */ /* 0x000fe20003f05270 */
[----:B------:R-:W-:Y:S01]  /*8e80*/  ULDC.64 UR4, c[0x0][0x3f8] ;  /* 0x0000fe0000047ab9 */ /* 0x000fe20000000a00 */
[----:B-----5:R-:W-:Y:S01]  /*8e90*/  SHF.R.S32.HI R0, RZ, 0x1f, R24 ;  /* 0x0000001fff007819 */ /* 0x020fe20000011418 */
[----:B------:R-:W-:Y:S01]  /*8ea0*/  ULDC.64 UR6, c[0x0][0x408] ;  /* 0x0001020000067ab9 */ /* 0x000fe20000000a00 */
[----:B------:R-:W-:-:S04]  /*8eb0*/  IMAD.WIDE.U32 R26, R24, UR4, RZ ;  /* 0x00000004181a7c25 */ /* 0x000fc8000f8e00ff */
[C---:B------:R-:W-:Y:S02]  /*8ec0*/  IMAD R3, R0.reuse, UR4, RZ ;  /* 0x0000000400037c24 */ /* 0x040fe4000f8e02ff */
[----:B------:R-:W-:Y:S02]  /*8ed0*/  IMAD R5, R0, UR6, RZ ;  /* 0x0000000600057c24 */ /* 0x000fe4000f8e02ff */
[C---:B------:R-:W-:Y:S02]  /*8ee0*/  IMAD R3, R24.reuse, UR5, R3 ;  /* 0x0000000518037c24 */ /* 0x040fe4000f8e0203 */
        /* <DEDUP_REMOVED lines=9> */
[----:B------:R3:W4:Y:S01]  /*8f80*/  LDC.64 R14, c[0x4][R0] ;  /* 0x01000000000e7b82 */ /* 0x0007220000000a00 */
        /* <DEDUP_REMOVED lines=8> */
[----:B--23--:R-:W-:-:S07]  /*9010*/  IMAD.MOV.U32 R13, RZ, RZ, RZ ;  /* 0x000000ffff0d7224 */ /* 0x00cfce00078e00ff */
[----:B------:R-:W-:-:S07]  /*9020*/  LEPC R20, `(.L_x_8326) ;  /* 0x000000001014794e */ /* 0x000fce0000000000 */
[----:B01--4-:R-:W-:Y:S05]  /*9030*/  CALL.ABS.NOINC R14 ;  /* 0x000000000e007343 */ /* 0x013fea0003c00000 */
.L_x_8326:
[----:B------:R-:W-:Y:S01]  /*9040*/  ULDC.U8 UR4, c[0x0][0x410] ;  /* 0x0001040000047ab9 */ /* 0x000fe20000000000 */
[----:B------:R-:W-:Y:S01]  /*9050*/  IADD3 R57, R188, R193, RZ ;  /* 0x000000c1bc397210 */ /* 0x000fe20007ffe0ff */
[----:B------:R-:W-:Y:S01]  /*9060*/  BSSY B0, `(.L_x_8327) ;  /* 0x00004c0000007945 */ /* 0x000fe20003800000 */
[----:B------:R-:W-:-:S03]  /*9070*/  ISETP.NE.AND P0, PT, RZ, UR4, PT ;  /* 0x00000004ff007c0c */ /* 0x000fc6000bf05270 */
[----:B------:R-:W-:-:S10]  /*9080*/  IMAD R3, R207, 0x20, R57 ;  /* 0x00000020cf037824 */ /* 0x000fd400078e0239 */
[----:B------:R-:W-:Y:S05]  /*9090*/  @!P0 BRA `(.L_x_8328) ;  /* 0x0000002400b88947 */ /* 0x000fea0003800000 */
[----:B------:R-:W3:Y:S01]  /*90a0*/  LDC R64, c[0x0][0x448] ;  /* 0x00011200ff407b82 */ /* 0x000ee20000000800 */
[----:B------:R-:W-:Y:S01]  /*90b0*/  ULDC.64 UR4, c[0x0][0x3f8] ;  /* 0x0000fe0000047ab9 */ /* 0x000fe20000000a00 */
[----:B------:R-:W-:Y:S01]  /*90c0*/  ULDC.64 UR6, c[0x0][0x408] ;  /* 0x0001020000067ab9 */ /* 0x000fe20000000a00 */
[----:B------:R-:W-:Y:S01]  /*90d0*/  MOV R11, R31 ;  /* 0x0000001f000b7202 */ /* 0x000fe20000000f00 */
[----:B------:R-:W-:Y:S02]  /*90e0*/  IMAD.MOV.U32 R8, RZ, RZ, R26 ;  /* 0x000000ffff087224 */ /* 0x000fe400078e001a */
[----:B------:R-:W-:Y:S02]  /*90f0*/  IMAD.MOV.U32 R9, RZ, RZ, R29 ;  /* 0x000000ffff097224 */ /* 0x000fe400078e001d */
[----:B------:R-:W-:Y:S01]  /*9100*/  IMAD.MOV.U32 R10, RZ, RZ, R24 ;  /* 0x000000ffff0a7224 */ /* 0x000fe200078e0018 */
[----:B---3--:R-:W-:-:S13]  /*9110*/  ISETP.NE.AND P0, PT, R64, 0x1, PT ;  /* 0x000000014000780c */ /* 0x008fda0003f05270 */
[----:B------:R-:W3:Y:S08]  /*9120*/  @P0 LDC R0, c[0x0][0x44c] ;  /* 0x00011300ff000b82 */ /* 0x000ef00000000800 */
[----:B------:R-:W4:Y:S01]  /*9130*/  @P0 LDC R5, c[0x0][0x450] ;  /* 0x00011400ff050b82 */ /* 0x000f220000000800 */
[----:B---3--:R-:W-:-:S05]  /*9140*/  @P0 IMAD.HI.U32 R0, R3, R0, RZ ;  /* 0x0000000003000227 */ /* 0x008fca00078e00ff */
[----:B----4-:R-:W-:-:S04]  /*9150*/  @P0 SHF.R.U32.HI R3, RZ, R5, R0 ;  /* 0x00000005ff030219 */ /* 0x010fc80000011600 */
[----:B------:R-:W-:Y:S01]  /*9160*/  SHF.R.S32.HI R0, RZ, 0x1f, R3 ;  /* 0x0000001fff007819 */ /* 0x000fe20000011403 */
[----:B------:R-:W-:-:S04]  /*9170*/  IMAD.WIDE.U32 R8, R3, UR4, R8 ;  /* 0x0000000403087c25 */ /* 0x000fc8000f8e0008 */
[C---:B------:R-:W-:Y:S02]  /*9180*/  IMAD R4, R0.reuse, UR4, RZ ;  /* 0x0000000400047c24 */ /* 0x040fe4000f8e02ff */
[----:B------:R-:W-:Y:S02]  /*9190*/  IMAD R0, R0, UR6, RZ ;  /* 0x0000000600007c24 */ /* 0x000fe4000f8e02ff */
[C---:B--2---:R-:W-:Y:S01]  /*91a0*/  IMAD R13, R3.reuse, UR5, R4 ;  /* 0x00000005030d7c24 */ /* 0x044fe2000f8e0204 */
        /* <DEDUP_REMOVED lines=12> */
[----:B------:R2:W3:Y:S04]  /*9270*/  SHFL.IDX PT, R0, R6, RZ, 0x181f ;  /* 0x00181fff06007589 */ /* 0x0004e800000e0000 */
[----:B------:R2:W4:Y:S04]  /*9280*/  SHFL.IDX PT, R3, R5, RZ, 0x181f ;  /* 0x00181fff05037589 */ /* 0x00052800000e0000 */
[----:B------:R2:W0:Y:S04]  /*9290*/  SHFL.IDX PT, R4, R8, RZ, 0x181f ;  /* 0x00181fff08047589 */ /* 0x00042800000e0000 */
[----:B------:R2:W0:Y:S02]  /*92a0*/  SHFL.IDX PT, R14, R7, RZ, 0x181f ;  /* 0x00181fff070e7589 */ /* 0x00042400000e0000 */
.L_x_8673:
[----:B------:R-:W-:Y:S01]  /*92b0*/  IMAD R64, R189, R64, RZ ;  /* 0x00000040bd407224 */ /* 0x000fe200078e02ff */
[----:B------:R-:W-:Y:S01]  /*92c0*/  BSSY B1, `(.L_x_8330) ;  /* 0x000001e000017945 */ /* 0x000fe20003800000 */
[----:B------:R-:W-:Y:S02]  /*92d0*/  CS2R R48, SRZ ;  /* 0x0000000000307805 */ /* 0x000fe4000001ff00 */
[----:B------:R-:W-:Y:S02]  /*92e0*/  CS2R R44, SRZ ;  /* 0x00000000002c7805 */ /* 0x000fe4000001ff00 */
[----:B-1----:R-:W-:Y:S02]  /*92f0*/  CS2R R46, SRZ ;  /* 0x00000000002e7805 */ /* 0x002fe4000001ff00 */
[----:B------:R-:W-:Y:S02]  /*9300*/  ISETP.GE.AND P0, PT, R57, R64, PT ;  /* 0x000000403900720c */ /* 0x000fe40003f06270 */
[----:B------:R-:W-:-:S11]  /*9310*/  CS2R R40, SRZ ;  /* 0x0000000000287805 */ /* 0x000fd6000001ff00 */
        /* <DEDUP_REMOVED lines=10> */
[CC--:B----4-:R-:W-:Y:S02]  /*93c0*/  @!P4 IADD3 R10, P0, R3.reuse, R12.reuse, RZ ;  /* 0x0000000c030ac210 */ /* 0x0d0fe40007f1e0ff */
[C---:B0-----:R-:W-:Y:S02]  /*93d0*/  @!P4 IADD3 R12, P1, R14.reuse, R12, RZ ;  /* 0x0000000c0e0cc210 */ /* 0x041fe40007f3e0ff */
[-C--:B------:R-:W-:Y:S01]  /*93e0*/  @!P5 IADD3 R14, P3, R14, R15.reuse, RZ ;  /* 0x0000000f0e0ed210 */ /* 0x080fe20007f7e0ff */
[----:B---3--:R-:W-:Y:S01]  /*93f0*/  @!P4 IMAD.X R11, R0, 0x1, R13, P0 ;  /* 0x00000001000bc824 */ /* 0x008fe200000e060d */
[----:B------:R-:W-:Y:S02]  /*9400*/  @!P5 IADD3 R20, P2, R3, R15, RZ ;  /* 0x0000000f0314d210 */ /* 0x000fe40007f5e0ff */
        /* <DEDUP_REMOVED lines=8> */
[----:B------:R1:W5:Y:S02]  /*9490*/  @!P4 LD.E.64 R48, desc[UR54][R12.64] ;  /* 0x000000360c30c980 */ /* 0x000364000c101b00 */
.L_x_8331:
[----:B------:R-:W-:Y:S05]  /*94a0*/  BSYNC B1 ;  /* 0x0000000000017941 */ /* 0x000fea0003800000 */
.L_x_8330:
[----:B---3-5:R-:W-:Y:S01]  /*94b0*/  IMAD.MOV.U32 R0, RZ, RZ, R48 ;  /* 0x000000ffff007224 */ /* 0x028fe200078e0030 */
[----:B----4-:R-:W-:Y:S01]  /*94c0*/  MOV R3, R49 ;  /* 0x0000003100037202 */ /* 0x010fe20000000f00 */
[----:B------:R-:W-:Y:S01]  /*94d0*/  IMAD.MOV.U32 R9, RZ, RZ, R45 ;  /* 0x000000ffff097224 */ /* 0x000fe200078e002d */
[----:B------:R-:W-:Y:S01]  /*94e0*/  UMOV UR4, 0xffffffff ;  /* 0xffffffff00047882 */ /* 0x000fe20000000000 */
[----:B0-----:R-:W-:Y:S01]  /*94f0*/  IMAD.MOV.U32 R4, RZ, RZ, R44 ;  /* 0x000000ffff047224 */ /* 0x001fe200078e002c */
        /* <DEDUP_REMOVED lines=11> */
[----:B------:R-:W-:Y:S02]  /*95b0*/  PRMT R60, R60, 0x5410, R4 ;  /* 0x000054103c3c7816 */ /* 0x000fe40000000004 */
[----:B------:R-:W-:Y:S01]  /*95c0*/  PRMT R59, R9, 0x7610, R59 ;  /* 0x00007610093b7816 */ /* 0x000fe2000000003b */
[----:B------:R-:W-:Y:S06]  /*95d0*/  BRA.DIV UR4, `(.L_x_8332) ;  /* 0x000001d6046c7947 */ /* 0x000fec000b800000 */
[----:B------:R0:W3:Y:S04]  /*95e0*/  SHFL.IDX PT, R0, R6, 0x1, 0x181f ;  /* 0x00381f0006007f89 */ /* 0x0000e800000e0000 */
[----:B------:R0:W4:Y:S04]  /*95f0*/  SHFL.IDX PT, R3, R5, 0x1, 0x181f ;  /* 0x00381f0005037f89 */ /* 0x00012800000e0000 */
[----:B------:R0:W0:Y:S04]  /*9600*/  SHFL.IDX PT, R4, R8, 0x1, 0x181f ;  /* 0x00381f0008047f89 */ /* 0x00002800000e0000 */
[----:B-1----:R1:W0:Y:S02]  /*9610*/  SHFL.IDX PT, R14, R7, 0x1, 0x181f ;  /* 0x00381f00070e7f89 */ /* 0x00222400000e0000 */
.L_x_8679:
[----:B------:R-:W-:Y:S01]  /*9620*/  VIADD R9, R57, 0x20 ;  /* 0x0000002039097836 */ /* 0x000fe20000000000 */
[----:B------:R-:W-:Y:S01]  /*9630*/  BSSY B1, `(.L_x_8333) ;  /* 0x000001d000017945 */ /* 0x000fe20003800000 */
[----:B------:R-:W-:Y:S02]  /*9640*/  CS2R R34, SRZ ;  /* 0x0000000000227805 */ /* 0x000fe4000001ff00 */
[----:B------:R-:W-:Y:S02]  /*9650*/  CS2R R36, SRZ ;  /* 0x0000000000247805 */ /* 0x000fe4000001ff00 */
[----:B------:R-:W-:Y:S02]  /*9660*/  CS2R R32, SRZ ;  /* 0x0000000000207805 */ /* 0x000fe4000001ff00 */
[----:B------:R-:W-:-:S13]  /*9670*/  ISETP.GE.AND P0, PT, R9, R64, PT ;  /* 0x000000400900720c */ /* 0x000fda0003f06270 */
        /* <DEDUP_REMOVED lines=12> */
[-C--:B------:R-:W-:Y:S02]  /*9740*/  @!P5 IADD3 R20, P2, R3, R11.reuse, RZ ;  /* 0x0000000b0314d210 */ /* 0x080fe40007f5e0ff */
[----:B------:R-:W-:Y:S02]  /*9750*/  @!P5 IADD3 R14, P3, R14, R11, RZ ;  /* 0x0000000b0e0ed210 */ /* 0x000fe40007f7e0ff */
[----:B------:R-:W-:-:S02]  /*9760*/  CS2R R36, SRZ ;  /* 0x0000000000247805 */ /* 0x000fc4000001ff00 */
[C---:B---3--:R-:W-:Y:S02]  /*9770*/  @!P5 IADD3.X R21, R0.reuse, R15, RZ, P2, !PT ;  /* 0x0000000f0015d210 */ /* 0x048fe400017fe4ff */
[----:B------:R-:W-:Y:S01]  /*9780*/  CS2R R38, SRZ ;  /* 0x0000000000267805 */ /* 0x000fe2000001ff00 */
[--C-:B------:R-:W-:Y:S02]  /*9790*/  @!P4 IMAD.X R11, R0, 0x1, R9.reuse, P0 ;  /* 0x00000001000bc824 */ /* 0x100fe400000e0609 */
[C---:B------:R-:W-:Y:S01]  /*97a0*/  @!P4 IMAD.X R13, R4.reuse, 0x1, R9, P1 ;  /* 0x00000001040dc824 */ /* 0x040fe200008e0609 */
[----:B------:R0:W5:Y:S01]  /*97b0*/  @!P5 LD.E.64 R32, desc[UR54][R20.64] ;  /* 0x000000361420d980 */ /* 0x000162000c101b00 */
[----:B------:R-:W-:-:S03]  /*97c0*/  @!P5 IMAD.X R15, R4, 0x1, R15, P3 ;  /* 0x00000001040fd824 */ /* 0x000fc600018e060f */
[----:B------:R0:W5:Y:S04]  /*97d0*/  @!P4 LD.E.64 R36, desc[UR54][R10.64] ;  /* 0x000000360a24c980 */ /* 0x000168000c101b00 */
[----:B------:R0:W5:Y:S04]  /*97e0*/  @!P5 LD.E.64 R34, desc[UR54][R14.64] ;  /* 0x000000360e22d980 */ /* 0x000168000c101b00 */
[----:B------:R0:W5:Y:S02]  /*97f0*/  @!P4 LD.E.64 R38, desc[UR54][R12.64] ;  /* 0x000000360c26c980 */ /* 0x000164000c101b00 */
.L_x_8334:
[----:B------:R-:W-:Y:S05]  /*9800*/  BSYNC B1 ;  /* 0x0000000000017941 */ /* 0x000fea0003800000 */
.L_x_8333:
[----:B---3-5:R-:W-:Y:S01]  /*9810*/  IMAD.MOV.U32 R0, RZ, RZ, R38 ;  /* 0x000000ffff007224 */ /* 0x028fe200078e0026 */
[----:B----4-:R-:W-:Y:S01]  /*9820*/  MOV R3, R39 ;  /* 0x0000002700037202 */ /* 0x010fe20000000f00 */
[----:B0-----:R-:W-:Y:S01]  /*9830*/  IMAD.MOV.U32 R4, RZ, RZ, R34 ;  /* 0x000000ffff047224 */ /* 0x001fe200078e0022 */
        /* <DEDUP_REMOVED lines=9> */
[----:B------:R-:W-:Y:S02]  /*98d0*/  PRMT R58, R58, 0x5410, R0 ;  /* 0x000054103a3a7816 */ /* 0x000fe40000000000 */
[----:B------:R-:W-:Y:S02]  /*98e0*/  PRMT R55, R3, 0x7610, R55 ;  /* 0x0000761003377816 */ /* 0x000fe40000000037 */
[----:B------:R-:W-:Y:S01]  /*98f0*/  PRMT R52, R4, 0x5410, R9 ;  /* 0x0000541004347816 */ /* 0x000fe20000000009 */
[----:B------:R-:W-:Y:S06]  /*9900*/  BRA.DIV UR4, `(.L_x_8335) ;  /* 0x000001d604107947 */ /* 0x000fec000b800000 */
[----:B------:R0:W3:Y:S04]  /*9910*/  SHFL.IDX PT, R0, R6, 0x2, 0x181f ;  /* 0x00581f0006007f89 */ /* 0x0000e800000e0000 */
[----:B------:R0:W4:Y:S04]  /*9920*/  SHFL.IDX PT, R3, R5, 0x2, 0x181f ;  /* 0x00581f0005037f89 */ /* 0x00012800000e0000 */
[----:B------:R0:W0:Y:S04]  /*9930*/  SHFL.IDX PT, R4, R8, 0x2, 0x181f ;  /* 0x00581f0008047f89 */ /* 0x00002800000e0000 */
[----:B------:R0:W0:Y:S02]  /*9940*/  SHFL.IDX PT, R14, R7, 0x2, 0x181f ;  /* 0x00581f00070e7f89 */ /* 0x00002400000e0000 */
.L_x_8685:
[----:B------:R-:W-:Y:S01]  /*9950*/  VIADD R9, R57, 0x40 ;  /* 0x0000004039097836 */ /* 0x000fe20000000000 */
[----:B------:R-:W-:Y:S01]  /*9960*/  BSSY B1, `(.L_x_8336) ;  /* 0x000001e000017945 */ /* 0x000fe20003800000 */
[----:B------:R-:W-:Y:S02]  /*9970*/  CS2R R30, SRZ ;  /* 0x00000000001e7805 */ /* 0x000fe4000001ff00 */
[----:B------:R-:W-:Y:S02]  /*9980*/  CS2R R20, SRZ ;  /* 0x0000000000147805 */ /* 0x000fe4000001ff00 */
[----:B------:R-:W-:Y:S02]  /*9990*/  CS2R R28, SRZ ;  /* 0x00000000001c7805 */ /* 0x000fe4000001ff00 */
        /* <DEDUP_REMOVED lines=26> */
.L_x_8337:
[----:B------:R-:W-:Y:S05]  /*9b40*/  BSYNC B1 ;  /* 0x0000000000017941 */ /* 0x000fea0003800000 */
.L_x_8336:
[----:B---3-5:R-:W-:Y:S01]  /*9b50*/  IMAD.MOV.U32 R0, RZ, RZ, R30 ;  /* 0x000000ffff007224 */ /* 0x028fe200078e001e */
[----:B----4-:R-:W-:Y:S01]  /*9b60*/  MOV R3, R31 ;  /* 0x0000001f00037202 */ /* 0x010fe20000000f00 */
[----:B0-----:R-:W-:Y:S01]  /*9b70*/  IMAD.MOV.U32 R4, RZ, RZ, R20 ;  /* 0x000000ffff047224 */ /* 0x001fe200078e0014 */
[----:B------:R-:W-:Y:S01]  /*9b80*/  UMOV UR4, 0xffffffff ;  /* 0xffffffff00047882 */ /* 0x000fe20000000000 */
[----:B------:R-:W-:Y:S01]  /*9b90*/  IMAD.MOV.U32 R9, RZ, RZ, R21 ;  /* 0x000000ffff097224 */ /* 0x000fe200078e0015 */
[----:B------:R-:W-:Y:S01]  /*9ba0*/  PRMT R53, R0, 0x5410, R3 ;  /* 0x0000541000357816 */ /* 0x000fe20000000003 */
[----:B------:R-:W-:Y:S01]  /*9bb0*/  IMAD.MOV.U32 R0, RZ, RZ, R28 ;  /* 0x000000ffff007224 */ /* 0x000fe200078e001c */
[----:B------:R-:W-:Y:S01]  /*9bc0*/  CS2R R26, SRZ ;  /* 0x00000000001a7805 */ /* 0x000fe2000001ff00 */
[----:B------:R-:W-:Y:S01]  /*9bd0*/  IMAD.MOV.U32 R3, RZ, RZ, R29 ;  /* 0x000000ffff037224 */ /* 0x000fe200078e001d */
[----:B------:R-:W-:Y:S01]  /*9be0*/  PRMT R43, R4, 0x5410, R9 ;  /* 0x00005410042b7816 */ /* 0x000fe20000000009 */
[----:B------:R-:W-:Y:S01]  /*9bf0*/  IMAD.MOV.U32 R9, RZ, RZ, R25 ;  /* 0x000000ffff097224 */ /* 0x000fe200078e0019 */
[----:B------:R-:W-:-:S02]  /*9c00*/  MOV R4, R24 ;  /* 0x0000001800047202 */ /* 0x000fc40000000f00 */
[----:B------:R-:W-:Y:S02]  /*9c10*/  PRMT R54, R0, 0x5410, R3 ;  /* 0x0000541000367816 */ /* 0x000fe40000000003 */
[----:B------:R-:W-:Y:S01]  /*9c20*/  PRMT R50, R4, 0x5410, R9 ;  /* 0x0000541004327816 */ /* 0x000fe20000000009 */
[----:B------:R-:W-:Y:S06]  /*9c30*/  BRA.DIV UR4, `(.L_x_8338) ;  /* 0x000001d204b47947 */ /* 0x000fec000b800000 */
[----:B------:R0:W3:Y:S04]  /*9c40*/  SHFL.IDX PT, R0, R6, 0x3, 0x181f ;  /* 0x00781f0006007f89 */ /* 0x0000e800000e0000 */
[----:B------:R0:W4:Y:S04]  /*9c50*/  SHFL.IDX PT, R3, R5, 0x3, 0x181f ;  /* 0x00781f0005037f89 */ /* 0x00012800000e0000 */
[----:B------:R0:W0:Y:S04]  /*9c60*/  SHFL.IDX PT, R4, R8, 0x3, 0x181f ;  /* 0x00781f0008047f89 */ /* 0x00002800000e0000 */
[----:B------:R0:W0:Y:S02]  /*9c70*/  SHFL.IDX PT, R14, R7, 0x3, 0x181f ;  /* 0x00781f00070e7f89 */ /* 0x00002400000e0000 */
.L_x_8691:
[----:B------:R-:W-:Y:S01]  /*9c80*/  VIADD R57, R57, 0x60 ;  /* 0x0000006039397836 */ /* 0x000fe20000000000 */
[----:B------:R-:W-:Y:S01]  /*9c90*/  BSSY B1, `(.L_x_8339) ;  /* 0x000001d000017945 */ /* 0x000fe20003800000 */
[----:B------:R-:W-:Y:S02]  /*9ca0*/  CS2R R10, SRZ ;  /* 0x00000000000a7805 */ /* 0x000fe4000001ff00 */
[----:B------:R-:W-:Y:S02]  /*9cb0*/  CS2R R12, SRZ ;  /* 0x00000000000c7805 */ /* 0x000fe4000001ff00 */
[----:B0-2---:R-:W-:Y:S02]  /*9cc0*/  CS2R R8, SRZ ;  /* 0x0000000000087805 */ /* 0x005fe4000001ff00 */
[----:B------:R-:W-:-:S13]  /*9cd0*/  ISETP.GE.AND P0, PT, R57, R64, PT ;  /* 0x000000403900720c */ /* 0x000fda0003f06270 */
[----:B------:R-:W-:Y:S05]  /*9ce0*/  @P0 BRA `(.L_x_8340) ;  /* 0x00000000005c0947 */ /* 0x000fea0003800000 */
[----:B------:R-:W-:Y:S01]  /*9cf0*/  ULDC UR4, c[0x0][0x3f4] ;  /* 0x0000fd0000047ab9 */ /* 0x000fe20000000800 */
[----:B------:R-:W-:Y:S02]  /*9d00*/  CS2R R8, SRZ ;  /* 0x0000000000087805 */ /* 0x000fe4000001ff00 */
[----:B------:R-:W-:Y:S02]  /*9d10*/  ISETP.GE.AND P4, PT, R22, UR4, PT ;  /* 0x0000000416007c0c */ /* 0x000fe4000bf86270 */
[----:B------:R-:W-:-:S11]  /*9d20*/  ISETP.GE.AND P5, PT, R186, UR4, PT ;  /* 0x00000004ba007c0c */ /* 0x000fd6000bfa6270 */
[C---:B------:R-:W-:Y:S01]  /*9d30*/  @!P4 IMAD.SHL.U32 R56, R22.reuse, 0x2, RZ ;  /* 0x000000021638c824 */ /* 0x040fe200078e00ff */
[----:B------:R-:W-:Y:S01]  /*9d40*/  @!P4 SHF.L.U64.HI R5, R22, 0x1, R23 ;  /* 0x000000011605c819 */ /* 0x000fe20000010217 */
[C---:B------:R-:W-:Y:S01]  /*9d50*/  @!P5 IMAD.SHL.U32 R15, R186.reuse, 0x2, RZ ;  /* 0x00000002ba0fd824 */ /* 0x040fe200078e00ff */
[----:B------:R-:W-:Y:S02]  /*9d60*/  @!P5 SHF.L.U64.HI R11, R186, 0x1, R210 ;  /* 0x00000001ba0bd819 */ /* 0x000fe400000102d2 */
[-C--:B----4-:R-:W-:Y:S02]  /*9d70*/  @!P4 IADD3 R6, P0, R3, R56.reuse, RZ ;  /* 0x000000380306c210 */ /* 0x090fe40007f1e0ff */
[C---:B------:R-:W-:Y:S02]  /*9d80*/  @!P4 IADD3 R56, P1, R14.reuse, R56, RZ ;  /* 0x000000380e38c210 */ /* 0x040fe40007f3e0ff */
[----:B------:R-:W-:Y:S02]  /*9d90*/  @!P5 IADD3 R14, P3, R14, R15, RZ ;  /* 0x0000000f0e0ed210 */ /* 0x000fe40007f7e0ff */
[----:B------:R-:W-:-:S02]  /*9da0*/  CS2R R12, SRZ ;  /* 0x00000000000c7805 */ /* 0x000fc4000001ff00 */
[----:B------:R-:W-:Y:S02]  /*9db0*/  @!P5 IADD3 R62, P2, R3, R15, RZ ;  /* 0x0000000f033ed210 */ /* 0x000fe40007f5e0ff */
[----:B------:R-:W-:Y:S01]  /*9dc0*/  CS2R R26, SRZ ;  /* 0x00000000001a7805 */ /* 0x000fe2000001ff00 */
[C---:B-1-3--:R-:W-:Y:S01]  /*9dd0*/  @!P4 IMAD.X R7, R0.reuse, 0x1, R5, P0 ;  /* 0x000000010007c824 */ /* 0x04afe200000e0605 */
[----:B------:R-:W-:Y:S01]  /*9de0*/  @!P5 IADD3.X R63, R0, R11, RZ, P2, !PT ;  /* 0x0000000b003fd210 */ /* 0x000fe200017fe4ff */
[C---:B------:R-:W-:Y:S01]  /*9df0*/  @!P5 IMAD.X R15, R4.reuse, 0x1, R11, P3 ;  /* 0x00000001040fd824 */ /* 0x040fe200018e060b */
[----:B------:R-:W-:Y:S01]  /*9e00*/  CS2R R10, SRZ ;  /* 0x00000000000a7805 */ /* 0x000fe2000001ff00 */
[----:B------:R-:W-:Y:S01]  /*9e10*/  @!P4 IMAD.X R57, R4, 0x1, R5, P1 ;  /* 0x000000010439c824 */ /* 0x000fe200008e0605 */
[----:B------:R0:W5:Y:S04]  /*9e20*/  @!P4 LD.E.64 R12, desc[UR54][R6.64] ;  /* 0x00000036060cc980 */ /* 0x000168000c101b00 */
[----:B------:R0:W5:Y:S04]  /*9e30*/  @!P5 LD.E.64 R8, desc[UR54][R62.64] ;  /* 0x000000363e08d980 */ /* 0x000168000c101b00 */
[----:B------:R0:W5:Y:S04]  /*9e40*/  @!P5 LD.E.64 R10, desc[UR54][R14.64] ;  /* 0x000000360e0ad980 */ /* 0x000168000c101b00 */
[----:B------:R0:W5:Y:S02]  /*9e50*/  @!P4 LD.E.64 R26, desc[UR54][R56.64] ;  /* 0x00000036381ac980 */ /* 0x000164000c101b00 */
.L_x_8340:
[----:B------:R-:W-:Y:S05]  /*9e60*/  BSYNC B1 ;  /* 0x0000000000017941 */ /* 0x000fea0003800000 */
.L_x_8339:
[----:B------:R-:W-:Y:S01]  /*9e70*/  ULEA.HI UR4, UR37, UR37, URZ, 0x1 ;  /* 0x0000002525047291 */ /* 0x000fe2000f8f083f */
[----:B-----5:R-:W-:Y:S01]  /*9e80*/  IMAD.MOV.U32 R4, RZ, RZ, R27 ;  /* 0x000000ffff047224 */ /* 0x020fe200078e001b */
[----:B----4-:R-:W-:Y:S01]  /*9e90*/  MOV R3, R26 ;  /* 0x0000001a00037202 */ /* 0x010fe20000000f00 */
[----:B0-----:R-:W-:Y:S01]  /*9ea0*/  IMAD.MOV.U32 R6, RZ, RZ, R12 ;  /* 0x000000ffff067224 */ /* 0x001fe200078e000c */
[----:B------:R-:W-:Y:S01]  /*9eb0*/  ULOP3.LUT UR4, UR4, 0xfffffffe, URZ, 0xc0, !UPT ;  /* 0xfffffffe04047892 */ /* 0x000fe2000f8ec03f */
[----:B-1----:R-:W-:Y:S01]  /*9ec0*/  MOV R7, R13 ;  /* 0x0000000d00077202 */ /* 0x002fe20000000f00 */
[----:B------:R-:W-:Y:S01]  /*9ed0*/  BSSY B1, `(.L_x_8341) ;  /* 0x000000f000017945 */ /* 0x000fe20003800000 */
[----:B------:R-:W-:Y:S01]  /*9ee0*/  PRMT R15, R3, 0x5410, R4 ;  /* 0x00005410030f7816 */ /* 0x000fe20000000004 */
[----:B------:R-:W-:Y:S01]  /*9ef0*/  UIADD3 UR4, UR37, -UR4, URZ ;  /* 0x8000000425047290 */ /* 0x000fe2000fffe03f */
[----:B------:R-:W-:Y:S01]  /*9f00*/  IMAD.MOV.U32 R3, RZ, RZ, R10 ;  /* 0x000000ffff037224 */ /* 0x000fe200078e000a */
[----:B---3--:R-:W-:Y:S01]  /*9f10*/  VIADDMNMX R0, R64, -R193, 0x80, PT ;  /* 0x0000008040007446 */ /* 0x008fe200038009c1 */
[----:B------:R-:W-:Y:S01]  /*9f20*/  IMAD.MOV.U32 R4, RZ, RZ, R11 ;  /* 0x000000ffff047224 */ /* 0x000fe200078e000b */
[----:B------:R-:W-:Y:S01]  /*9f30*/  PRMT R56, R6, 0x5410, R7 ;  /* 0x0000541006387816 */ /* 0x000fe20000000007 */
[----:B------:R-:W-:Y:S01]  /*9f40*/  IMAD.MOV.U32 R6, RZ, RZ, R9 ;  /* 0x000000ffff067224 */ /* 0x000fe200078e0009 */
[----:B------:R-:W-:Y:S01]  /*9f50*/  ISETP.GE.AND P1, PT, R188, R0, PT ;  /* 0x00000000bc00720c */ /* 0x000fe20003f26270 */
[----:B------:R-:W-:Y:S01]  /*9f60*/  IMAD.U32 R5, RZ, RZ, UR4 ;  /* 0x00000004ff057e24 */ /* 0x000fe2000f8e00ff */
[----:B------:R-:W-:Y:S01]  /*9f70*/  PRMT R3, R3, 0x5410, R4 ;  /* 0x0000541003037816 */ /* 0x000fe20000000004 */
[----:B------:R-:W-:-:S03]  /*9f80*/  IMAD.MOV.U32 R4, RZ, RZ, R8 ;  /* 0x000000ffff047224 */ /* 0x000fc600078e0008 */
[----:B------:R-:W-:-:S04]  /*9f90*/  SHF.L.U32 R5, R5, 0x1f, RZ ;  /* 0x0000001f05057819 */ /* 0x000fc800000006ff */
[----:B------:R-:W0:Y:S02]  /*9fa0*/  SYNCS.PHASECHK.TRANS64.TRYWAIT P0, [R18+URZ+0x28800], R5 ;  /* 0x02880005120075a7 */ /* 0x000e24000800017f */
[----:B0-----:R-:W-:Y:S05]  /*9fb0*/  @!P0 BRA `(.L_x_8342) ;  /* 0x000001d000448947 */ /* 0x001fea0003800000 */
.L_x_8692:
[----:B------:R-:W-:Y:S05]  /*9fc0*/  BSYNC B1 ;  /* 0x0000000000017941 */ /* 0x000fea0003800000 */
.L_x_8341:
[----:B------:R-:W-:Y:S01]  /*9fd0*/  BSSY B1, `(.L_x_8343) ;  /* 0x000005e000017945 */ /* 0x000fe20003800000 */
[----:B------:R-:W-:-:S03]  /*9fe0*/  PRMT R14, R4, 0x5410, R6 ;  /* 0x00005410040e7816 */ /* 0x000fc60000000006 */
[----:B------:R-:W-:Y:S05]  /*9ff0*/  @P1 BRA `(.L_x_8344) ;  /* 0x00000004006c1947 */ /* 0x000fea0003800000 */
[----:B0-----:R-:W0:Y:S01]  /*a000*/  LDC R5, c[0x0][0x3f4] ;  /* 0x0000fd00ff057b82 */ /* 0x001e220000000800 */
[----:B------:R-:W-:Y:S01]  /*a010*/  BSSY B2, `(.L_x_8345) ;  /* 0x000002e000027945 */ /* 0x000fe20003800000 */
[-C--:B0-----:R-:W-:Y:S02]  /*a020*/  ISETP.GE.AND P0, PT, R22, R5.reuse, PT ;  /* 0x000000051600720c */ /* 0x081fe40003f06270 */
[----:B------:R-:W-:-:S11]  /*a030*/  ISETP.GE.AND P1, PT, R186, R5, PT ;  /* 0x00000005ba00720c */ /* 0x000fd60003f26270 */
[----:B------:R-:W-:Y:S05]  /*a040*/  @P0 BRA `(.L_x_8346) ;  /* 0x0000000000a80947 */ /* 0x000fea0003800000 */
[----:B------:R-:W0:Y:S01]  /*a050*/  LDS.128 R4, [R205] ;  /* 0x00000000cd047984 */ /* 0x000e220000000c00 */
        /* <DEDUP_REMOVED lines=8> */
[----:B0-----:R-:W-:-:S02]  /*a0e0*/  HADD2.F32 R48, -RZ, R7.H0_H0 ;  /* 0x20000007ff307230 */ /* 0x001fc40000004100 */
[----:B------:R-:W-:Y:S02]  /*a0f0*/  HADD2.F32 R49, -RZ, R7.H1_H1 ;  /* 0x30000007ff317230 */ /* 0x000fe40000004100 */
[--C-:B------:R-:W-:Y:S02]  /*a100*/  HADD2.F32 R7, -RZ, R4.reuse.H0_H0 ;  /* 0x20000004ff077230 */ /* 0x100fe40000004100 */
[----:B------:R-:W-:Y:S02]  /*a110*/  HADD2.F32 R4, -RZ, R4.H1_H1 ;  /* 0x30000004ff047230 */ /* 0x000fe40000004100 */
[C---:B------:R-:W-:Y:S01]  /*a120*/  FMUL.FTZ R66, R49.reuse, R61 ;  /* 0x0000003d31427220 */ /* 0x040fe20000410000 */
[----:B------:R-:W-:Y:S01]  /*a130*/  FMUL.FTZ R65, R49, R63 ;  /* 0x0000003f31417220 */ /* 0x000fe20000410000 */
[--C-:B------:R-:W-:Y:S02]  /*a140*/  HADD2.F32 R46, -RZ, R6.reuse.H0_H0 ;  /* 0x20000006ff2e7230 */ /* 0x100fe40000004100 */
[----:B------:R-:W-:Y:S01]  /*a150*/  FMUL.FTZ R64, R4, R62 ;  /* 0x0000003e04407220 */ /* 0x000fe20000410000 */
[----:B------:R-:W-:-:S02]  /*a160*/  HADD2.F32 R47, -RZ, R6.H1_H1 ;  /* 0x30000006ff2f7230 */ /* 0x000fc40000004100 */
[C---:B------:R-:W-:Y:S01]  /*a170*/  FFMA.FTZ R68, R48.reuse, R63, R66 ;  /* 0x0000003f30447223 */ /* 0x040fe20000010042 */
[--C-:B------:R-:W-:Y:S02]  /*a180*/  HADD2.F32 R6, -RZ, R5.reuse.H0_H0 ;  /* 0x20000005ff067230 */ /* 0x100fe40000004100 */
[----:B------:R-:W-:Y:S01]  /*a190*/  FFMA.FTZ R65, R48, R61, -R65 ;  /* 0x0000003d30417223 */ /* 0x000fe20000010841 */
[-C--:B------:R-:W-:Y:S01]  /*a1a0*/  FMUL.FTZ R66, R4, R57.reuse ;  /* 0x0000003904427220 */ /* 0x080fe20000410000 */
[C---:B------:R-:W-:Y:S01]  /*a1b0*/  FFMA.FTZ R64, R7.reuse, R57, -R64 ;  /* 0x0000003907407223 */ /* 0x040fe20000010840 */
[----:B------:R-:W-:Y:S02]  /*a1c0*/  HADD2.F32 R5, -RZ, R5.H1_H1 ;  /* 0x30000005ff057230 */ /* 0x000fe40000004100 */
[--C-:B------:R-:W-:Y:S02]  /*a1d0*/  HADD2.F32 R57, -RZ, R70.reuse.H0_H0 ;  /* 0x20000046ff397230 */ /* 0x100fe40000004100 */
[----:B------:R-:W-:Y:S01]  /*a1e0*/  FFMA.FTZ R61, R7, R62, R66 ;  /* 0x0000003e073d7223 */ /* 0x000fe20000010042 */
[----:B------:R-:W-:-:S02]  /*a1f0*/  HADD2.F32 R48, -RZ, R70.H1_H1 ;  /* 0x30000046ff307230 */ /* 0x000fc40000004100 */
        /* <DEDUP_REMOVED lines=15> */
.L_x_8346:
[----:B------:R-:W-:Y:S05]  /*a2f0*/  BSYNC B2 ;  /* 0x0000000000027941 */ /* 0x000fea0003800000 */
.L_x_8345:
[----:B------:R-:W-:Y:S05]  /*a300*/  @P1 BRA `(.L_x_8344) ;  /* 0x0000000000a81947 */ /* 0x000fea0003800000 */
[----:B0-----:R-:W0:Y:S01]  /*a310*/  LDS.128 R4, [R205+0x4000] ;  /* 0x00400000cd047984 */ /* 0x001e220000000c00 */
[----:B------:R-:W-:Y:S01]  /*a320*/  SHF.R.U32.HI R48, RZ, 0x10, R45 ;  /* 0x00000010ff307819 */ /* 0x000fe2000001162d */
[--C-:B------:R-:W-:Y:S01]  /*a330*/  HADD2.F32 R46, -RZ, R60.reuse.H1_H1 ;  /* 0x3000003cff2e7230 */ /* 0x100fe20000004100 */
[----:B------:R-:W-:Y:S01]  /*a340*/  SHF.R.U32.HI R47, RZ, 0x10, R41 ;  /* 0x00000010ff2f7819 */ /* 0x000fe20000011629 */
        /* <DEDUP_REMOVED lines=38> */
.L_x_8344:
[----:B------:R-:W-:Y:S05]  /*a5b0*/  BSYNC B1 ;  /* 0x0000000000017941 */ /* 0x000fea0003800000 */
.L_x_8343:
[----:B------:R-:W-:Y:S01]  /*a5c0*/  ISETP.GE.AND P0, PT, R217, R0, PT ;  /* 0x00000000d900720c */ /* 0x000fe20003f06270 */
[----:B------:R-:W-:-:S12]  /*a5d0*/  BSSY B1, `(.L_x_8347) ;  /* 0x000005d000017945 */ /* 0x000fd80003800000 */
[----:B------:R-:W-:Y:S05]  /*a5e0*/  @P0 BRA `(.L_x_8348) ;  /* 0x00000004006c0947 */ /* 0x000fea0003800000 */
[----:B01----:R-:W0:Y:S01]  /*a5f0*/  LDC R5, c[0x0][0x3f4] ;  /* 0x0000fd00ff057b82 */ /* 0x003e220000000800 */
[----:B------:R-:W-:Y:S01]  /*a600*/  BSSY B2, `(.L_x_8349) ;  /* 0x000002e000027945 */ /* 0x000fe20003800000 */
[-C--:B0-----:R-:W-:Y:S02]  /*a610*/  ISETP.GE.AND P0, PT, R22, R5.reuse, PT ;  /* 0x000000051600720c */ /* 0x081fe40003f06270 */
[----:B------:R-:W-:-:S11]  /*a620*/  ISETP.GE.AND P1, PT, R186, R5, PT ;  /* 0x00000005ba00720c */ /* 0x000fd60003f26270 */
[----:B------:R-:W-:Y:S05]  /*a630*/  @P0 BRA `(.L_x_8350) ;  /* 0x0000000000a80947 */ /* 0x000fea0003800000 */
[----:B------:R-:W0:Y:S01]  /*a640*/  LDS.128 R4, [R205+0x1000] ;  /* 0x00100000cd047984 */ /* 0x000e220000000c00 */
        /* <DEDUP_REMOVED lines=41> */
.L_x_8350:
[----:B------:R-:W-:Y:S05]  /*a8e0*/  BSYNC B2 ;  /* 0x0000000000027941 */ /* 0x000fea0003800000 */
.L_x_8349:
[----:B------:R-:W-:Y:S05]  /*a8f0*/  @P1 BRA `(.L_x_8348) ;  /* 0x0000000000a81947 */ /* 0x000fea0003800000 */
[----:B0-----:R-:W0:Y:S01]  /*a900*/  LDS.128 R4, [R205+0x5000] ;  /* 0x00500000cd047984 */ /* 0x001e220000000c00 */
        /* <DEDUP_REMOVED lines=41> */
.L_x_8348:
[----:B------:R-:W-:Y:S05]  /*aba0*/  BSYNC B1 ;  /* 0x0000000000017941 */ /* 0x000fea0003800000 */
.L_x_8347:
[----:B------:R-:W-:Y:S01]  /*abb0*/  ISETP.GE.AND P0, PT, R216, R0, PT ;  /* 0x00000000d800720c */ /* 0x000fe20003f06270 */
[----:B------:R-:W-:-:S12]  /*abc0*/  BSSY B1, `(.L_x_8351) ;  /* 0x000005d000017945 */ /* 0x000fd80003800000 */
[----:B------:R-:W-:Y:S05]  /*abd0*/  @P0 BRA `(.L_x_8352) ;  /* 0x00000004006c0947 */ /* 0x000fea0003800000 */
[----:B012---:R-:W0:Y:S01]  /*abe0*/  LDC R5, c[0x0][0x3f4] ;  /* 0x0000fd00ff057b82 */ /* 0x007e220000000800 */
[----:B------:R-:W-:Y:S01]  /*abf0*/  BSSY B2, `(.L_x_8353) ;  /* 0x000002e000027945 */ /* 0x000fe20003800000 */
[-C--:B0-----:R-:W-:Y:S02]  /*ac00*/  ISETP.GE.AND P0, PT, R22, R5.reuse, PT ;  /* 0x000000051600720c */ /* 0x081fe40003f06270 */
[----:B------:R-:W-:-:S11]  /*ac10*/  ISETP.GE.AND P1, PT, R186, R5, PT ;  /* 0x00000005ba00720c */ /* 0x000fd60003f26270 */
[----:B------:R-:W-:Y:S05]  /*ac20*/  @P0 BRA `(.L_x_8354) ;  /* 0x0000000000a80947 */ /* 0x000fea0003800000 */
        /* <DEDUP_REMOVED lines=42> */
.L_x_8354:
[----:B------:R-:W-:Y:S05]  /*aed0*/  BSYNC B2 ;  /* 0x0000000000027941 */ /* 0x000fea0003800000 */
.L_x_8353:
[----:B------:R-:W-:Y:S05]  /*aee0*/  @P1 BRA `(.L_x_8352) ;  /* 0x0000000000a81947 */ /* 0x000fea0003800000 */
[----:B0-----:R-:W0:Y:S01]  /*aef0*/  LDS.128 R4, [R205+0x6000] ;  /* 0x00600000cd047984 */ /* 0x001e220000000c00 */
        /* <DEDUP_REMOVED lines=41> */
.L_x_8352:
[----:B------:R-:W-:Y:S05]  /*b190*/  BSYNC B1 ;  /* 0x0000000000017941 */ /* 0x000fea0003800000 */
.L_x_8351:
[----:B------:R-:W-:-:S13]  /*b1a0*/  ISETP.GE.AND P0, PT, R215, R0, PT ;  /* 0x00000000d700720c */ /* 0x000fda0003f06270 */
[----:B------:R-:W-:Y:S05]  /*b1b0*/  @P0 BRA `(.L_x_8355) ;  /* 0x0000002800a80947 */ /* 0x000fea0003800000 */
[----:B0123--:R-:W0:Y:S01]  /*b1c0*/  LDC R5, c[0x0][0x3f4] ;  /* 0x0000fd00ff057b82 */ /* 0x00fe220000000800 */
[----:B------:R-:W-:Y:S01]  /*b1d0*/  BSSY B1, `(.L_x_8356) ;  /* 0x000002e000017945 */ /* 0x000fe20003800000 */
[-C--:B0-----:R-:W-:Y:S02]  /*b1e0*/  ISETP.GE.AND P0, PT, R22, R5.reuse, PT ;  /* 0x000000051600720c */ /* 0x081fe40003f06270 */
[----:B------:R-:W-:-:S11]  /*b1f0*/  ISETP.GE.AND P1, PT, R186, R5, PT ;  /* 0x00000005ba00720c */ /* 0x000fd60003f26270 */
[----:B------:R-:W-:Y:S05]  /*b200*/  @P0 BRA `(.L_x_8357) ;  /* 0x0000000000a80947 */ /* 0x000fea0003800000 */
[----:B------:R-:W0:Y:S01]  /*b210*/  LDS.128 R4, [R205+0x3000] ;  /* 0x00300000cd047984 */ /* 0x000e220000000c00 */
[----:B------:R-:W-:Y:S01]  /*b220*/  SHF.R.U32.HI R24, RZ, 0x10, R13 ;  /* 0x00000010ff187819 */ /* 0x000fe2000001160d */
[----:B------:R-:W-:Y:S01]  /*b230*/  HADD2.F32 R21, -RZ, R56.H0_H0 ;  /* 0x20000038ff157230 */ /* 0x000fe20000004100 */
[--C-:B------:R-:W-:Y:S01]  /*b240*/  SHF.R.U64 R30, R26, 0x10, R27.reuse ;  /* 0x000000101a1e7819 */ /* 0x100fe2000000121b */
[--C-:B------:R-:W-:Y:S01]  /*b250*/  HADD2.F32 R25, -RZ, R15.reuse.H0_H0 ;  /* 0x2000000fff197230 */ /* 0x100fe20000004100 */
[----:B------:R-:W-:Y:S01]  /*b260*/  SHF.R.U32.HI R26, RZ, 0x10, R27 ;  /* 0x00000010ff1a7819 */ /* 0x000fe2000001161b */
[----:B------:R-:W-:Y:S01]  /*b270*/  HADD2.F32 R24, -RZ, R24.H0_H0 ;  /* 0x20000018ff187230 */ /* 0x000fe20000004100 */
[----:B------:R-:W-:Y:S01]  /*b280*/  SHF.R.U64 R32, R12, 0x10, R13 ;  /* 0x000000100c207819 */ /* 0x000fe2000000120d */
[----:B------:R-:W-:Y:S02]  /*b290*/  HADD2.F32 R15, -RZ, R15.H1_H1 ;  /* 0x3000000fff0f7230 */ /* 0x000fe40000004100 */
[----:B------:R-:W-:-:S02]  /*b2a0*/  HADD2.F32 R26, -RZ, R26.H0_H0 ;  /* 0x2000001aff1a7230 */ /* 0x000fc40000004100 */
        /* <DEDUP_REMOVED lines=8> */
[C---:B------:R-:W-:Y:S01]  /*b330*/  FFMA.FTZ R31, R13.reuse, R26, R29 ;  /* 0x0000001a0d1f7223 */ /* 0x040fe2000001001d */
[----:B------:R-:W-:Y:S02]  /*b340*/  HADD2.F32 R12, -RZ, R6.H1_H1 ;  /* 0x30000006ff0c7230 */ /* 0x000fe40000004100 */
[C---:B------:R-:W-:Y:S01]  /*b350*/  FMUL.FTZ R27, R4.reuse, R25 ;  /* 0x00000019041b7220 */ /* 0x040fe20000410000 */
[--C-:B------:R-:W-:Y:S02]  /*b360*/  HADD2.F32 R6, -RZ, R5.reuse.H0_H0 ;  /* 0x20000005ff067230 */ /* 0x100fe40000004100 */
[----:B------:R-:W-:Y:S01]  /*b370*/  FFMA.FTZ R28, R13, R24, -R28 ;  /* 0x000000180d1c7223 */ /* 0x000fe2000001081c */
[-C--:B------:R-:W-:Y:S01]  /*b380*/  FMUL.FTZ R29, R4, R21.reuse ;  /* 0x00000015041d7220 */ /* 0x080fe20000410000 */
[----:B------:R-:W-:Y:S02]  /*b390*/  HADD2.F32 R5, -RZ, R5.H1_H1 ;  /* 0x30000005ff057230 */ /* 0x000fe40000004100 */
[----:B------:R-:W-:Y:S01]  /*b3a0*/  FFMA.FTZ R27, R0, R21, -R27 ;  /* 0x00000015001b7223 */ /* 0x000fe2000001081b */
[----:B------:R-:W-:-:S02]  /*b3b0*/  HADD2.F32 R13, -RZ, R30.H0_H0 ;  /* 0x2000001eff0d7230 */ /* 0x000fc40000004100 */
[C---:B------:R-:W-:Y:S01]  /*b3c0*/  FMUL.FTZ R20, R12.reuse, R15 ;  /* 0x0000000f0c147220 */ /* 0x040fe20000410000 */
[----:B------:R-:W-:Y:S02]  /*b3d0*/  HADD2.F32 R4, -RZ, R32.H0_H0 ;  /* 0x20000020ff047230 */ /* 0x000fe40000004100 */
[-C--:B------:R-:W-:Y:S01]  /*b3e0*/  FMUL.FTZ R24, R12, R56.reuse ;  /* 0x000000380c187220 */ /* 0x080fe20000410000 */
[----:B------:R-:W-:Y:S01]  /*b3f0*/  FFMA.FTZ R0, R0, R25, R29 ;  /* 0x0000001900007223 */ /* 0x000fe2000001001d */
[----:B------:R-:W-:Y:S01]  /*b400*/  FMUL.FTZ R21, R5, R13 ;  /* 0x0000000d05157220 */ /* 0x000fe20000410000 */
[----:B------:R-:W-:Y:S01]  /*b410*/  FFMA.FTZ R20, R7, R56, -R20 ;  /* 0x0000003807147223 */ /* 0x000fe20000010814 */
        /* <DEDUP_REMOVED lines=9> */
.L_x_8357:
[----:B------:R-:W-:Y:S05]  /*b4b0*/  BSYNC B1 ;  /* 0x0000000000017941 */ /* 0x000fea0003800000 */
.L_x_8356:
[----:B------:R-:W-:Y:S05]  /*b4c0*/  @P1 BRA `(.L_x_8355) ;  /* 0x0000002400e41947 */ /* 0x000fea0003800000 */
[----:B0-----:R-:W0:Y:S01]  /*b4d0*/  LDS.128 R4, [R205+0x7000] ;  /* 0x00700000cd047984 */ /* 0x001e220000000c00 */
        /* <DEDUP_REMOVED lines=8> */
[----:B------:R-:W-:Y:S02]  /*b560*/  HADD2.F32 R14, -RZ, R14.H1_H1 ;  /* 0x3000000eff0e7230 */ /* 0x000fe40000004100 */
[--C-:B0-----:R-:W-:Y:S02]  /*b570*/  HADD2.F32 R10, -RZ, R7.reuse.H1_H1 ;  /* 0x30000007ff0a7230 */ /* 0x101fe40000004100 */
[----:B------:R-:W-:Y:S02]  /*b580*/  HADD2.F32 R9, -RZ, R7.H0_H0 ;  /* 0x20000007ff097230 */ /* 0x000fe40000004100 */
[--C-:B------:R-:W-:Y:S02]  /*b590*/  HADD2.F32 R0, -RZ, R4.reuse.H0_H0 ;  /* 0x20000004ff007230 */ /* 0x100fe40000004100 */
[C---:B------:R-:W-:Y:S01]  /*b5a0*/  FMUL.FTZ R20, R10.reuse, R15 ;  /* 0x0000000f0a147220 */ /* 0x040fe20000410000 */
[----:B------:R-:W-:Y:S01]  /*b5b0*/  FMUL.FTZ R10, R10, R12 ;  /* 0x0000000c0a0a7220 */ /* 0x000fe20000410000 */
[----:B------:R-:W-:-:S02]  /*b5c0*/  HADD2.F32 R4, -RZ, R4.H1_H1 ;  /* 0x30000004ff047230 */ /* 0x000fc40000004100 */
[C---:B------:R-:W-:Y:S01]  /*b5d0*/  FFMA.FTZ R20, R9.reuse, R12, -R20 ;  /* 0x0000000c09147223 */ /* 0x040fe20000010814 */
[----:B------:R-:W-:Y:S01]  /*b5e0*/  FFMA.FTZ R25, R9, R15, R10 ;  /* 0x0000000f09197223 */ /* 0x000fe2000001000a */
[--C-:B------:R-:W-:Y:S02]  /*b5f0*/  HADD2.F32 R7, -RZ, R6.reuse.H0_H0 ;  /* 0x20000006ff077230 */ /* 0x100fe40000004100 */
[C---:B------:R-:W-:Y:S01]  /*b600*/  FMUL.FTZ R21, R4.reuse, R13 ;  /* 0x0000000d04157220 */ /* 0x040fe20000410000 */
[----:B------:R-:W-:Y:S02]  /*b610*/  HADD2.F32 R8, -RZ, R6.H1_H1 ;  /* 0x30000006ff087230 */ /* 0x000fe40000004100 */
[-C--:B------:R-:W-:Y:S01]  /*b620*/  FMUL.FTZ R15, R4, R11.reuse ;  /* 0x0000000b040f7220 */ /* 0x080fe20000410000 */
[----:B------:R-:W-:Y:S02]  /*b630*/  HADD2.F32 R9, -RZ, R3.H1_H1 ;  /* 0x30000003ff097230 */ /* 0x000fe40000004100 */
[----:B------:R-:W-:Y:S01]  /*b640*/  FFMA.FTZ R21, R0, R11, -R21 ;  /* 0x0000000b00157223 */ /* 0x000fe20000010815 */
[----:B------:R-:W-:-:S02]  /*b650*/  HADD2.F32 R6, -RZ, R5.H0_H0 ;  /* 0x20000005ff067230 */ /* 0x000fc40000004100 */
[----:B------:R-:W-:Y:S01]  /*b660*/  FFMA.FTZ R0, R0, R13, R15 ;  /* 0x0000000d00007223 */ /* 0x000fe2000001000f */
[----:B------:R-:W-:Y:S02]  /*b670*/  HADD2.F32 R5, -RZ, R5.H1_H1 ;  /* 0x30000005ff057230 */ /* 0x000fe40000004100 */
[CC--:B------:R-:W-:Y:S01]  /*b680*/  FMUL.FTZ R10, R8.reuse, R9.reuse ;  /* 0x00000009080a7220 */ /* 0x0c0fe20000410000 */
[----:B------:R-:W-:Y:S02]  /*b690*/  HADD2.F32 R4, -RZ, R24.H0_H0 ;  /* 0x20000018ff047230 */ /* 0x000fe40000004100 */
[-C--:B------:R-:W-:Y:S01]  /*b6a0*/  FMUL.FTZ R8, R8, R14.reuse ;  /* 0x0000000e08087220 */ /* 0x080fe20000410000 */
[----:B------:R-:W-:Y:S02]  /*b6b0*/  HADD2.F32 R3, -RZ, R26.H0_H0 ;  /* 0x2000001aff037230 */ /* 0x000fe40000004100 */
[----:B------:R-:W-:Y:S01]  /*b6c0*/  FFMA.FTZ R10, R7, R14, -R10 ;  /* 0x0000000e070a7223 */ /* 0x000fe2000001080a */
[----:B------:R-:W-:Y:S01]  /*b6d0*/  FMUL.FTZ R11, R5, R4 ;  /* 0x00000004050b7220 */ /* 0x000fe20000410000 */
[----:B------:R-:W-:Y:S01]  /*b6e0*/  FFMA.FTZ R9, R7, R9, R8 ;  /* 0x0000000907097223 */ /* 0x000fe20000010008 */
[-C--:B------:R-:W-:Y:S01]  /*b6f0*/  FMUL.FTZ R13, R5, R3.reuse ;  /* 0x00000003050d7220 */ /* 0x080fe20000410000 */
[----:B------:R-:W-:Y:S01]  /*b700*/  F2FP.F16.F32.PACK_AB R7, R25, R20 ;  /* 0x000000141907723e */ /* 0x000fe200000000ff */
[----:B------:R-:W-:-:S02]  /*b710*/  FFMA.FTZ R5, R6, R3, -R11 ;  /* 0x0000000306057223 */ /* 0x000fc4000001080b */
[----:B------:R-:W-:Y:S01]  /*b720*/  FFMA.FTZ R8, R6, R4, R13 ;  /* 0x0000000406087223 */ /* 0x000fe2000001000d */
[----:B------:R-:W-:Y:S02]  /*b730*/  F2FP.F16.F32.PACK_AB R6, R9, R10 ;  /* 0x0000000a0906723e */ /* 0x000fe400000000ff */
[----:B------:R-:W-:Y:S02]  /*b740*/  F2FP.F16.F32.PACK_AB R4, R0, R21 ;  /* 0x000000150004723e */ /* 0x000fe400000000ff */
[----:B------:R-:W-:-:S05]  /*b750*/  F2FP.F16.F32.PACK_AB R5, R8, R5 ;  /* 0x000000050805723e */ /* 0x000fca00000000ff */
[----:B------:R0:W-:Y:S01]  /*b760*/  STS.128 [R205+0x7000], R4 ;  /* 0x00700004cd007388 */ /* 0x0001e20000000c00 */
[----:B------:R-:W-:Y:S05]  /*b770*/  BRA `(.L_x_8355) ;  /* 0x0000002400387947 */ /* 0x000fea0003800000 */
.L_x_8328:
[----:B------:R-:W3:Y:S01]  /*b780*/  LDC R0, c[0x0][0x448] ;  /* 0x00011200ff007b82 */ /* 0x000ee20000000800 */
[----:B------:R-:W-:Y:S01]  /*b790*/  ULDC.64 UR4, c[0x0][0x3f8] ;  /* 0x0000fe0000047ab9 */ /* 0x000fe20000000a00 */
[----:B------:R-:W-:Y:S01]  /*b7a0*/  ULDC.64 UR6, c[0x0][0x408] ;  /* 0x0001020000067ab9 */ /* 0x000fe20000000a00 */
        /* <DEDUP_REMOVED lines=11> */
[C---:B------:R-:W-:Y:S01]  /*b860*/  IMAD R5, R3.reuse, UR5, R6 ;  /* 0x0000000503057c24 */ /* 0x040fe2000f8e0206 */
[----:B------:R-:W-:Y:S01]  /*b870*/  ULDC.64 UR4, c[0x0][0x3e8] ;  /* 0x0000fa0000047ab9 */ /* 0x000fe20000000a00 */
[----:B------:R-:W-:Y:S01]  /*b880*/  IMAD.WIDE.U32 R24, R3, UR6, R24 ;  /* 0x0000000603187c25 */ /* 0x000fe2000f8e0018 */
[----:B------:R-:W-:Y:S01]  /*b890*/  LEA R10, P0, R26, UR4, 0x1 ;  /* 0x000000041a0a7c11 */ /* 0x000fe2000f8008ff */
[----:B------:R-:W-:Y:S01]  /*b8a0*/  UMOV UR4, 0xffffffff ;  /* 0xffffffff00047882 */ /* 0x000fe20000000000 */
[----:B------:R-:W-:Y:S01]  /*b8b0*/  IADD3 R5, R27, R5, RZ ;  /* 0x000000051b057210 */ /* 0x000fe20007ffe0ff */
[----:B------:R-:W-:Y:S01]  /*b8c0*/  IMAD R3, R3, UR7, R4 ;  /* 0x0000000703037c24 */ /* 0x000fe2000f8e0204 */
[----:B------:R-:W-:-:S02]  /*b8d0*/  ULDC.64 UR6, c[0x0][0x400] ;  /* 0x0001000000067ab9 */ /* 0x000fc40000000a00 */
[----:B------:R-:W-:Y:S01]  /*b8e0*/  LEA R44, P1, R24, UR6, 0x1 ;  /* 0x00000006182c7c11 */ /* 0x000fe2000f8208ff */
[----:B------:R-:W-:Y:S01]  /*b8f0*/  IMAD.IADD R3, R25, 0x1, R3 ;  /* 0x0000000119037824 */ /* 0x000fe200078e0203 */
[----:B------:R-:W-:-:S04]  /*b900*/  LEA.HI.X R43, R26, UR5, R5, 0x1, P0 ;  /* 0x000000051a2b7c11 */ /* 0x000fc800080f0c05 */
[----:B------:R-:W-:Y:S01]  /*b910*/  LEA.HI.X R45, R24, UR7, R3, 0x1, P1 ;  /* 0x00000007182d7c11 */ /* 0x000fe200088f0c03 */
[----:B------:R-:W-:Y:S06]  /*b920*/  BRA.DIV UR4, `(.L_x_8358) ;  /* 0x000001b604fc7947 */ /* 0x000fec000b800000 */
[----:B------:R-:W3:Y:S01]  /*b930*/  LDC R56, c[0x0][0x3f4] ;  /* 0x0000fd00ff387b82 */ /* 0x000ee20000000800 */
[----:B------:R-:W4:Y:S01]  /*b940*/  SHFL.IDX PT, R4, R10, RZ, 0x181f ;  /* 0x00181fff0a047589 */ /* 0x000f2200000e0000 */
[----:B------:R-:W-:-:S03]  /*b950*/  IMAD R0, R189, R0, RZ ;  /* 0x00000000bd007224 */ /* 0x000fc600078e02ff */
[----:B------:R-:W5:Y:S04]  /*b960*/  SHFL.IDX PT, R3, R43, RZ, 0x181f ;  /* 0x00181fff2b037589 */ /* 0x000f6800000e0000 */
[----:B------:R-:W0:Y:S04]  /*b970*/  SHFL.IDX PT, R14, R44, RZ, 0x181f ;  /* 0x00181fff2c0e7589 */ /* 0x000e2800000e0000 */
[----:B------:R-:W1:Y:S01]  /*b980*/  SHFL.IDX PT, R5, R45, RZ, 0x181f ;  /* 0x00181fff2d057589 */ /* 0x000e6200000e0000 */
[----:B---3--:R-:W-:-:S04]  /*b990*/  ISETP.GE.AND P0, PT, R16, R56, PT ;  /* 0x000000381000720c */ /* 0x008fc80003f06270 */
[----:B------:R-:W-:-:S13]  /*b9a0*/  ISETP.GE.OR P1, PT, R57, R0, P0 ;  /* 0x000000003900720c */ /* 0x000fda0000726670 */
[C---:B------:R-:W-:Y:S01]  /*b9b0*/  @!P1 IMAD.SHL.U32 R7, R16.reuse, 0x2, RZ ;  /* 0x0000000210079824 */ /* 0x040fe200078e00ff */
[----:B------:R-:W-:-:S04]  /*b9c0*/  @!P1 SHF.L.U64.HI R6, R16, 0x1, R17 ;  /* 0x0000000110069819 */ /* 0x000fc80000010211 */
[----:B----4-:R-:W-:-:S05]  /*b9d0*/  @!P1 IADD3 R4, P2, R4, R7, RZ ;  /* 0x0000000704049210 */ /* 0x010fca0007f5e0ff */
[----:B-----5:R-:W-:Y:S02]  /*b9e0*/  @!P1 IMAD.X R3, R3, 0x1, R6, P2 ;  /* 0x0000000103039824 */ /* 0x020fe400010e0606 */
[----:B------:R-:W-:-:S03]  /*b9f0*/  @!P1 IMAD.MOV.U32 R24, RZ, RZ, R4 ;  /* 0x000000ffff189224 */ /* 0x000fc600078e0004 */
[----:B------:R-:W-:-:S06]  /*ba00*/  @!P1 MOV R25, R3 ;  /* 0x0000000300199202 */ /* 0x000fcc0000000f00 */
[----:B------:R-:W3:Y:S01]  /*ba10*/  @!P1 LD.E.128 R24, desc[UR54][R24.64] ;  /* 0x0000003618189980 */ /* 0x000ee2000c101d00 */
[----:B0-----:R-:W-:-:S05]  /*ba20*/  @!P1 IADD3 R14, P2, R14, R7, RZ ;  /* 0x000000070e0e9210 */ /* 0x001fca0007f5e0ff */
[----:B-1----:R-:W-:Y:S02]  /*ba30*/  @!P1 IMAD.X R5, R5, 0x1, R6, P2 ;  /* 0x0000000105059824 */ /* 0x002fe400010e0606 */
[----:B------:R-:W-:-:S06]  /*ba40*/  @!P1 IMAD.MOV.U32 R4, RZ, RZ, R14 ;  /* 0x000000ffff049224 */ /* 0x000fcc00078e000e */
[----:B------:R-:W4:Y:S01]  /*ba50*/  @!P1 LD.E.128 R4, desc[UR54][R4.64] ;  /* 0x0000003604049980 */ /* 0x000f22000c101d00 */
[----:B------:R-:W-:Y:S02]  /*ba60*/  CS2R R48, SRZ ;  /* 0x0000000000307805 */ /* 0x000fe4000001ff00 */
[----:B------:R-:W-:Y:S02]  /*ba70*/  CS2R R50, SRZ ;  /* 0x0000000000327805 */ /* 0x000fe4000001ff00 */
[----:B------:R-:W-:Y:S01]  /*ba80*/  CS2R R20, SRZ ;  /* 0x0000000000147805 */ /* 0x000fe2000001ff00 */
[----:B------:R0:W1:Y:S01]  /*ba90*/  SHFL.IDX PT, R9, R45, 0x1, 0x181f ;  /* 0x00381f002d097f89 */ /* 0x00006200000e0000 */
[----:B------:R-:W-:-:S03]  /*baa0*/  CS2R R36, SRZ ;  /* 0x0000000000247805 */ /* 0x000fc6000001ff00 */
[----:B------:R0:W0:Y:S01]  /*bab0*/  SHFL.IDX PT, R14, R44, 0x1, 0x181f ;  /* 0x00381f002c0e7f89 */ /* 0x00002200000e0000 */
[----:B---3--:R-:W-:Y:S02]  /*bac0*/  @!P1 IMAD.MOV.U32 R48, RZ, RZ, R24 ;  /* 0x000000ffff309224 */ /* 0x008fe400078e0018 */
[----:B------:R-:W-:Y:S01]  /*bad0*/  @!P1 IMAD.MOV.U32 R49, RZ, RZ, R25 ;  /* 0x000000ffff319224 */ /* 0x000fe200078e0019 */
[----:B------:R-:W-:Y:S01]  /*bae0*/  CS2R R24, SRZ ;  /* 0x0000000000187805 */ /* 0x000fe2000001ff00 */
[----:B------:R-:W-:Y:S01]  /*baf0*/  @!P1 IMAD.MOV.U32 R50, RZ, RZ, R26 ;  /* 0x000000ffff329224 */ /* 0x000fe200078e001a */
[----:B------:R-:W-:Y:S01]  /*bb00*/  MOV R3, R48 ;  /* 0x0000003000037202 */ /* 0x000fe20000000f00 */
[----:B------:R-:W-:Y:S02]  /*bb10*/  IMAD.MOV.U32 R8, RZ, RZ, R49 ;  /* 0x000000ffff087224 */ /* 0x000fe400078e0031 */
[----:B------:R-:W-:Y:S01]  /*bb20*/  @!P1 IMAD.MOV.U32 R51, RZ, RZ, R27 ;  /* 0x000000ffff339224 */ /* 0x000fe200078e001b */
[----:B------:R-:W-:Y:S01]  /*bb30*/  PRMT R65, R65, 0x5410, R3 ;  /* 0x0000541041417816 */ /* 0x000fe20000000003 */
[----:B------:R-:W-:Y:S01]  /*bb40*/  IMAD.MOV.U32 R11, RZ, RZ, R50 ;  /* 0x000000ffff0b7224 */ /* 0x000fe200078e0032 */
[----:B------:R-:W-:Y:S01]  /*bb50*/  PRMT R67, R8, 0x7610, R67 ;  /* 0x0000761008437816 */ /* 0x000fe20000000043 */
[----:B------:R3:W0:Y:S01]  /*bb60*/  SHFL.IDX PT, R3, R43, 0x1, 0x181f ;  /* 0x00381f002b037f89 */ /* 0x00062200000e0000 */
[----:B------:R-:W-:Y:S01]  /*bb70*/  MOV R12, R51 ;  /* 0x00000033000c7202 */ /* 0x000fe20000000f00 */
[----:B----4-:R-:W-:-:S02]  /*bb80*/  @!P1 IMAD.MOV.U32 R20, RZ, RZ, R4 ;  /* 0x000000ffff149224 */ /* 0x010fc400078e0004 */
[----:B------:R3:W4:Y:S01]  /*bb90*/  SHFL.IDX PT, R8, R10, 0x1, 0x181f ;  /* 0x00381f000a087f89 */ /* 0x00072200000e0000 */
[----:B------:R-:W-:Y:S01]  /*bba0*/  @!P1 IMAD.MOV.U32 R21, RZ, RZ, R5 ;  /* 0x000000ffff159224 */ /* 0x000fe200078e0005 */
[----:B------:R-:W-:Y:S01]  /*bbb0*/  PRMT R46, R11, 0x5410, R12 ;  /* 0x000054100b2e7816 */ /* 0x000fe2000000000c */
[----:B------:R-:W-:Y:S01]  /*bbc0*/  @!P1 IMAD.MOV.U32 R36, RZ, RZ, R6 ;  /* 0x000000ffff249224 */ /* 0x000fe200078e0006 */
[----:B------:R-:W-:Y:S01]  /*bbd0*/  MOV R4, R20 ;  /* 0x0000001400047202 */ /* 0x000fe20000000f00 */
[----:B------:R-:W-:Y:S02]  /*bbe0*/  @!P1 IMAD.MOV.U32 R37, RZ, RZ, R7 ;  /* 0x000000ffff259224 */ /* 0x000fe400078e0007 */
[----:B------:R-:W-:Y:S02]  /*bbf0*/  IMAD.MOV.U32 R5, RZ, RZ, R21 ;  /* 0x000000ffff057224 */ /* 0x000fe400078e0015 */
[----:B------:R-:W-:Y:S02]  /*bc00*/  IMAD.MOV.U32 R6, RZ, RZ, R36 ;  /* 0x000000ffff067224 */ /* 0x000fe400078e0024 */
[----:B------:R-:W-:Y:S01]  /*bc10*/  IMAD.MOV.U32 R7, RZ, RZ, R37 ;  /* 0x000000ffff077224 */ /* 0x000fe200078e0025 */
[----:B------:R-:W-:-:S02]  /*bc20*/  PRMT R67, R67, 0x5410, R5 ;  /* 0x0000541043437816 */ /* 0x000fc40000000005 */
[----:B------:R-:W-:Y:S02]  /*bc30*/  PRMT R66, R6, 0x5410, R4 ;  /* 0x0000541006427816 */ /* 0x000fe40000000004 */
[----:B-1-3--:R-:W-:-:S07]  /*bc40*/  PRMT R65, R7, 0x7610, R65 ;  /* 0x0000761007417816 */ /* 0x00afce0000000041 */
.L_x_8702:
[----:B------:R-:W-:Y:S01]  /*bc50*/  VIADD R5, R57, 0x20 ;  /* 0x0000002039057836 */ /* 0x000fe20000000000 */
[----:B------:R-:W-:Y:S01]  /*bc60*/  BSSY B1, `(.L_x_8359) ;  /* 0x0000012000017945 */ /* 0x000fe20003800000 */
[----:B------:R-:W-:Y:S02]  /*bc70*/  CS2R R26, SRZ ;  /* 0x00000000001a7805 */ /* 0x000fe4000001ff00 */
[----:B------:R-:W-:Y:S02]  /*bc80*/  CS2R R6, SRZ ;  /* 0x0000000000067805 */ /* 0x000fe4000001ff00 */
[----:B------:R-:W-:Y:S02]  /*bc90*/  ISETP.GE.AND P1, PT, R5, R0, PT ;  /* 0x000000000500720c */ /* 0x000fe40003f26270 */
[----:B------:R-:W-:-:S11]  /*bca0*/  CS2R R4, SRZ ;  /* 0x0000000000047805 */ /* 0x000fd6000001ff00 */
[----:B------:R-:W-:Y:S05]  /*bcb0*/  @P1 BRA `(.L_x_8360) ;  /* 0x0000000000301947 */ /* 0x000fea0003800000 */
[----:B------:R-:W-:Y:S02]  /*bcc0*/  CS2R R26, SRZ ;  /* 0x00000000001a7805 */ /* 0x000fe4000001ff00 */
[----:B------:R-:W-:Y:S02]  /*bcd0*/  CS2R R4, SRZ ;  /* 0x0000000000047805 */ /* 0x000fe4000001ff00 */
[----:B------:R-:W-:Y:S01]  /*bce0*/  CS2R R6, SRZ ;  /* 0x0000000000067805 */ /* 0x000fe2000001ff00 */
[----:B------:R-:W-:Y:S06]  /*bcf0*/  @P0 BRA `(.L_x_8360) ;  /* 0x0000000000200947 */ /* 0x000fec0003800000 */
[C---:B------:R-:W-:Y:S02]  /*bd00*/  SHF.L.U32 R15, R16.reuse, 0x1, RZ ;  /* 0x00000001100f7819 */ /* 0x040fe400000006ff */
[----:B------:R-:W-:Y:S02]  /*bd10*/  SHF.L.U64.HI R6, R16, 0x1, R17 ;  /* 0x0000000110067819 */ /* 0x000fe40000010211 */
[-C--:B----4-:R-:W-:Y:S02]  /*bd20*/  IADD3 R4, P1, R8, R15.reuse, RZ ;  /* 0x0000000f08047210 */ /* 0x090fe40007f3e0ff */
[----:B0-----:R-:W-:-:S03]  /*bd30*/  IADD3 R14, P2, R14, R15, RZ ;  /* 0x0000000f0e0e7210 */ /* 0x001fc60007f5e0ff */
[--C-:B------:R-:W-:Y:S02]  /*bd40*/  IMAD.X R5, R3, 0x1, R6.reuse, P1 ;  /* 0x0000000103057824 */ /* 0x100fe400008e0606 */
[----:B------:R-:W-:-:S04]  /*bd50*/  IMAD.X R15, R9, 0x1, R6, P2 ;  /* 0x00000001090f7824 */ /* 0x000fc800010e0606 */
[----:B------:R-:W5:Y:S04]  /*bd60*/  LD.E.128 R4, desc[UR54][R4.64] ;  /* 0x0000003604047980 */ /* 0x000f68000c101d00 */
[----:B------:R1:W5:Y:S02]  /*bd70*/  LD.E.128 R24, desc[UR54][R14.64] ;  /* 0x000000360e187980 */ /* 0x000364000c101d00 */
.L_x_8360:
[----:B------:R-:W-:Y:S05]  /*bd80*/  BSYNC B1 ;  /* 0x0000000000017941 */ /* 0x000fea0003800000 */
.L_x_8359:
[----:B0----5:R-:W-:Y:S01]  /*bd90*/  IMAD.MOV.U32 R3, RZ, RZ, R24 ;  /* 0x000000ffff037224 */ /* 0x021fe200078e0018 */
[----:B------:R-:W-:Y:S01]  /*bda0*/  MOV R9, R26 ;  /* 0x0000001a00097202 */ /* 0x000fe20000000f00 */
[----:B----4-:R-:W-:Y:S01]  /*bdb0*/  IMAD.MOV.U32 R8, RZ, RZ, R25 ;  /* 0x000000ffff087224 */ /* 0x010fe200078e0019 */
        /* <DEDUP_REMOVED lines=11> */
[----:B------:R-:W0:Y:S01]  /*be70*/  SHFL.IDX PT, R8, R10, 0x2, 0x181f ;  /* 0x00581f000a087f89 */ /* 0x000e2200000e0000 */
[----:B------:R-:W-:-:S03]  /*be80*/  VIADD R9, R57, 0x40 ;  /* 0x0000004039097836 */ /* 0x000fc60000000000 */
[----:B------:R-:W3:Y:S02]  /*be90*/  SHFL.IDX PT, R3, R43, 0x2, 0x181f ;  /* 0x00581f002b037f89 */ /* 0x000ee400000e0000 */
[----:B------:R-:W-:Y:S02]  /*bea0*/  ISETP.GE.OR P1, PT, R9, R0, P0 ;  /* 0x000000000900720c */ /* 0x000fe40000726670 */
[----:B-1----:R-:W1:Y:S04]  /*beb0*/  SHFL.IDX PT, R14, R44, 0x2, 0x181f ;  /* 0x00581f002c0e7f89 */ /* 0x002e6800000e0000 */
[----:B------:R-:W4:Y:S07]  /*bec0*/  SHFL.IDX PT, R9, R45, 0x2, 0x181f ;  /* 0x00581f002d097f89 */ /* 0x000f2e00000e0000 */
[C---:B------:R-:W-:Y:S01]  /*bed0*/  @!P1 IMAD.SHL.U32 R29, R16.reuse, 0x2, RZ ;  /* 0x00000002101d9824 */ /* 0x040fe200078e00ff */
[----:B------:R-:W-:-:S04]  /*bee0*/  @!P1 SHF.L.U64.HI R28, R16, 0x1, R17 ;  /* 0x00000001101c9819 */ /* 0x000fc80000010211 */
[----:B0-----:R-:W-:-:S05]  /*bef0*/  @!P1 IADD3 R8, P2, R8, R29, RZ ;  /* 0x0000001d08089210 */ /* 0x001fca0007f5e0ff */
[----:B---3--:R-:W-:Y:S02]  /*bf00*/  @!P1 IMAD.X R3, R3, 0x1, R28, P2 ;  /* 0x0000000103039824 */ /* 0x008fe400010e061c */
[----:B------:R-:W-:-:S03]  /*bf10*/  @!P1 IMAD.MOV.U32 R32, RZ, RZ, R8 ;  /* 0x000000ffff209224 */ /* 0x000fc600078e0008 */
[----:B------:R-:W-:-:S06]  /*bf20*/  @!P1 MOV R33, R3 ;  /* 0x0000000300219202 */ /* 0x000fcc0000000f00 */
[----:B------:R-:W3:Y:S01]  /*bf30*/  @!P1 LD.E.128 R32, desc[UR54][R32.64] ;  /* 0x0000003620209980 */ /* 0x000ee2000c101d00 */
[----:B-1----:R-:W-:-:S05]  /*bf40*/  @!P1 IADD3 R14, P2, R14, R29, RZ ;  /* 0x0000001d0e0e9210 */ /* 0x002fca0007f5e0ff */
[----:B----4-:R-:W-:-:S04]  /*bf50*/  @!P1 IMAD.X R9, R9, 0x1, R28, P2 ;  /* 0x0000000109099824 */ /* 0x010fc800010e061c */
[----:B------:R-:W-:-:S05]  /*bf60*/  @!P1 IMAD.MOV.U32 R15, RZ, RZ, R9 ;  /* 0x000000ffff0f9224 */ /* 0x000fca00078e0009 */
[----:B------:R-:W4:Y:S01]  /*bf70*/  @!P1 LD.E.128 R28, desc[UR54][R14.64] ;  /* 0x000000360e1c9980 */ /* 0x000f22000c101d00 */
[----:B------:R-:W-:Y:S02]  /*bf80*/  CS2R R52, SRZ ;  /* 0x0000000000347805 */ /* 0x000fe4000001ff00 */
[----:B------:R-:W-:Y:S02]  /*bf90*/  CS2R R54, SRZ ;  /* 0x0000000000367805 */ /* 0x000fe4000001ff00 */
[----:B------:R-:W-:Y:S02]  /*bfa0*/  CS2R R38, SRZ ;  /* 0x0000000000267805 */ /* 0x000fe4000001ff00 */
[----:B------:R-:W-:Y:S01]  /*bfb0*/  CS2R R40, SRZ ;  /* 0x0000000000287805 */ /* 0x000fe2000001ff00 */
[----:B---3--:R-:W-:Y:S02]  /*bfc0*/  @!P1 IMAD.MOV.U32 R52, RZ, RZ, R32 ;  /* 0x000000ffff349224 */ /* 0x008fe400078e0020 */
[----:B------:R-:W-:Y:S01]  /*bfd0*/  @!P1 IMAD.MOV.U32 R53, RZ, RZ, R33 ;  /* 0x000000ffff359224 */ /* 0x000fe200078e0021 */
[----:B------:R0:W1:Y:S01]  /*bfe0*/  SHFL.IDX PT, R32, R10, 0x3, 0x181f ;  /* 0x00781f000a207f89 */ /* 0x00006200000e0000 */
[----:B------:R-:W-:Y:S01]  /*bff0*/  @!P1 IMAD.MOV.U32 R54, RZ, RZ, R34 ;  /* 0x000000ffff369224 */ /* 0x000fe200078e0022 */
[----:B------:R-:W-:Y:S01]  /*c000*/  MOV R3, R52 ;  /* 0x0000003400037202 */ /* 0x000fe20000000f00 */
[----:B------:R-:W-:Y:S01]  /*c010*/  IMAD.MOV.U32 R8, RZ, RZ, R53 ;  /* 0x000000ffff087224 */ /* 0x000fe200078e0035 */
[----:B------:R3:W1:Y:S01]  /*c020*/  SHFL.IDX PT, R34, R44, 0x3, 0x181f ;  /* 0x00781f002c227f89 */ /* 0x00066200000e0000 */
[----:B------:R-:W-:-:S03]  /*c030*/  @!P1 IMAD.MOV.U32 R55, RZ, RZ, R35 ;  /* 0x000000ffff379224 */ /* 0x000fc600078e0023 */
[----:B------:R-:W-:Y:S01]  /*c040*/  PRMT R62, R3, 0x5410, R8 ;  /* 0x00005410033e7816 */ /* 0x000fe20000000008 */
[----:B------:R3:W1:Y:S01]  /*c050*/  SHFL.IDX PT, R33, R45, 0x3, 0x181f ;  /* 0x00781f002d217f89 */ /* 0x00066200000e0000 */
[----:B------:R-:W-:Y:S01]  /*c060*/  IMAD.MOV.U32 R8, RZ, RZ, R54 ;  /* 0x000000ffff087224 */ /* 0x000fe200078e0036 */
[----:B------:R-:W-:Y:S01]  /*c070*/  MOV R9, R55 ;  /* 0x0000003700097202 */ /* 0x000fe20000000f00 */
[----:B----4-:R-:W-:Y:S01]  /*c080*/  @!P1 IMAD.MOV.U32 R38, RZ, RZ, R28 ;  /* 0x000000ffff269224 */ /* 0x010fe200078e001c */
[----:B------:R3:W4:Y:S01]  /*c090*/  SHFL.IDX PT, R3, R43, 0x3, 0x181f ;  /* 0x00781f002b037f89 */ /* 0x00072200000e0000 */
[----:B------:R-:W-:Y:S01]  /*c0a0*/  @!P1 IMAD.MOV.U32 R39, RZ, RZ, R29 ;  /* 0x000000ffff279224 */ /* 0x000fe200078e001d */
[----:B------:R-:W-:Y:S01]  /*c0b0*/  PRMT R47, R8, 0x5410, R9 ;  /* 0x00005410082f7816 */ /* 0x000fe20000000009 */
[----:B------:R-:W-:Y:S01]  /*c0c0*/  @!P1 IMAD.MOV.U32 R40, RZ, RZ, R30 ;  /* 0x000000ffff289224 */ /* 0x000fe200078e001e */
[----:B------:R-:W-:Y:S01]  /*c0d0*/  MOV R8, R38 ;  /* 0x0000002600087202 */ /* 0x000fe20000000f00 */
[----:B------:R-:W-:-:S02]  /*c0e0*/  @!P1 IMAD.MOV.U32 R41, RZ, RZ, R31 ;  /* 0x000000ffff299224 */ /* 0x000fc400078e001f */
[----:B------:R-:W-:Y:S02]  /*c0f0*/  IMAD.MOV.U32 R9, RZ, RZ, R39 ;  /* 0x000000ffff097224 */ /* 0x000fe400078e0027 */
[----:B0-----:R-:W-:Y:S02]  /*c100*/  IMAD.MOV.U32 R10, RZ, RZ, R40 ;  /* 0x000000ffff0a7224 */ /* 0x001fe400078e0028 */
[----:B------:R-:W-:Y:S01]  /*c110*/  IMAD.MOV.U32 R11, RZ, RZ, R41 ;  /* 0x000000ffff0b7224 */ /* 0x000fe200078e0029 */
[----:B------:R-:W-:Y:S02]  /*c120*/  PRMT R63, R8, 0x5410, R9 ;  /* 0x00005410083f7816 */ /* 0x000fe40000000009 */
[----:B------:R-:W-:Y:S02]  /*c130*/  CS2R R8, SRZ ;  /* 0x0000000000087805 */ /* 0x000fe4000001ff00 */
[----:B---3--:R-:W-:-:S07]  /*c140*/  PRMT R64, R10, 0x5410, R11 ;  /* 0x000054100a407816 */ /* 0x008fce000000000b */
.L_x_8712:
[----:B------:R-:W-:Y:S01]  /*c150*/  VIADD R57, R57, 0x60 ;  /* 0x0000006039397836 */ /* 0x000fe20000000000 */
[----:B------:R-:W-:Y:S01]  /*c160*/  BSSY B1, `(.L_x_8362) ;  /* 0x0000012000017945 */ /* 0x000fe20003800000 */
[----:B------:R-:W-:Y:S02]  /*c170*/  CS2R R10, SRZ ;  /* 0x00000000000a7805 */ /* 0x000fe4000001ff00 */
[----:B--2---:R-:W-:Y:S02]  /*c180*/  CS2R R12, SRZ ;  /* 0x00000000000c7805 */ /* 0x004fe4000001ff00 */
[----:B------:R-:W-:Y:S02]  /*c190*/  CS2R R14, SRZ ;  /* 0x00000000000e7805 */ /* 0x000fe4000001ff00 */
[----:B------:R-:W-:-:S13]  /*c1a0*/  ISETP.GE.AND P1, PT, R57, R0, PT ;  /* 0x000000003900720c */ /* 0x000fda0003f26270 */
[----:B------:R-:W-:Y:S05]  /*c1b0*/  @P1 BRA `(.L_x_8363) ;  /* 0x0000000000301947 */ /* 0x000fea0003800000 */
[----:B------:R-:W-:Y:S02]  /*c1c0*/  CS2R R10, SRZ ;  /* 0x00000000000a7805 */ /* 0x000fe4000001ff00 */
[----:B------:R-:W-:Y:S02]  /*c1d0*/  CS2R R12, SRZ ;  /* 0x00000000000c7805 */ /* 0x000fe4000001ff00 */
[----:B------:R-:W-:Y:S01]  /*c1e0*/  CS2R R14, SRZ ;  /* 0x00000000000e7805 */ /* 0x000fe2000001ff00 */
[----:B------:R-:W-:Y:S06]  /*c1f0*/  @P0 BRA `(.L_x_8363) ;  /* 0x0000000000200947 */ /* 0x000fec0003800000 */
[C---:B------:R-:W-:Y:S02]  /*c200*/  SHF.L.U32 R9, R16.reuse, 0x1, RZ ;  /* 0x0000000110097819 */ /* 0x040fe400000006ff */
[----:B------:R-:W-:Y:S02]  /*c210*/  SHF.L.U64.HI R10, R16, 0x1, R17 ;  /* 0x00000001100a7819 */ /* 0x000fe40000010211 */
[-C--:B-1----:R-:W-:Y:S02]  /*c220*/  IADD3 R12, P1, R32, R9.reuse, RZ ;  /* 0x00000009200c7210 */ /* 0x082fe40007f3e0ff */
[----:B------:R-:W-:-:S03]  /*c230*/  IADD3 R8, P2, R34, R9, RZ ;  /* 0x0000000922087210 */ /* 0x000fc60007f5e0ff */
[--C-:B----4-:R-:W-:Y:S02]  /*c240*/  IMAD.X R13, R3, 0x1, R10.reuse, P1 ;  /* 0x00000001030d7824 */ /* 0x110fe400008e060a */
[----:B------:R-:W-:-:S04]  /*c250*/  IMAD.X R9, R33, 0x1, R10, P2 ;  /* 0x0000000121097824 */ /* 0x000fc800010e060a */
[----:B------:R-:W5:Y:S04]  /*c260*/  LD.E.128 R12, desc[UR54][R12.64] ;  /* 0x000000360c0c7980 */ /* 0x000f68000c101d00 */
[----:B------:R-:W5:Y:S02]  /*c270*/  LD.E.128 R8, desc[UR54][R8.64] ;  /* 0x0000003608087980 */ /* 0x000f64000c101d00 */
.L_x_8363:
[----:B------:R-:W-:Y:S05]  /*c280*/  BSYNC B1 ;  /* 0x0000000000017941 */ /* 0x000fea0003800000 */
.L_x_8362:
[----:B------:R-:W-:Y:S01]  /*c290*/  ULEA.HI UR4, UR37, UR37, URZ, 0x1 ;  /* 0x0000002525047291 */ /* 0x000fe2000f8f083f */
[----:B------:R-:W-:Y:S01]  /*c2a0*/  VIADDMNMX R0, R0, -R193, 0x80, PT ;  /* 0x0000008000007446 */ /* 0x000fe200038009c1 */
[----:B----45:R-:W-:Y:S01]  /*c2b0*/  IMAD.MOV.U32 R3, RZ, RZ, R8 ;  /* 0x000000ffff037224 */ /* 0x030fe200078e0008 */
[----:B------:R-:W-:Y:S01]  /*c2c0*/  MOV R28, R9 ;  /* 0x00000009001c7202 */ /* 0x000fe20000000f00 */
[----:B------:R-:W-:Y:S01]  /*c2d0*/  ULOP3.LUT UR4, UR4, 0xfffffffe, URZ, 0xc0, !UPT ;  /* 0xfffffffe04047892 */ /* 0x000fe2000f8ec03f */
[-C--:B------:R-:W-:Y:S01]  /*c2e0*/  ISETP.GE.OR P3, PT, R188, R0.reuse, P0 ;  /* 0x00000000bc00720c */ /* 0x080fe20000766670 */
[----:B------:R-:W-:Y:S01]  /*c2f0*/  IMAD.MOV.U32 R30, RZ, RZ, R13 ;  /* 0x000000ffff1e7224 */ /* 0x000fe200078e000d */
[-C--:B------:R-:W-:Y:S01]  /*c300*/  ISETP.GE.OR P2, PT, R217, R0.reuse, P0 ;  /* 0x00000000d900720c */ /* 0x080fe20000746670 */
[----:B------:R-:W-:Y:S01]  /*c310*/  UIADD3 UR4, UR37, -UR4, URZ ;  /* 0x8000000425047290 */ /* 0x000fe2000fffe03f */
[-C--:B------:R-:W-:Y:S01]  /*c320*/  ISETP.GE.OR P1, PT, R216, R0.reuse, P0 ;  /* 0x00000000d800720c */ /* 0x080fe20000726670 */
[----:B------:R-:W-:Y:S01]  /*c330*/  BSSY B1, `(.L_x_8364) ;  /* 0x000000e000017945 */ /* 0x000fe20003800000 */
[----:B------:R-:W-:Y:S01]  /*c340*/  ISETP.GE.OR P0, PT, R215, R0, P0 ;  /* 0x00000000d700720c */ /* 0x000fe20000706670 */
[----:B------:R-:W-:Y:S01]  /*c350*/  IMAD.MOV.U32 R0, RZ, RZ, R10 ;  /* 0x000000ffff007224 */ /* 0x000fe200078e000a */
[----:B------:R-:W-:Y:S01]  /*c360*/  PRMT R43, R3, 0x5410, R28 ;  /* 0x00005410032b7816 */ /* 0x000fe2000000001c */
[----:B------:R-:W-:-:S02]  /*c370*/  IMAD.U32 R29, RZ, RZ, UR4 ;  /* 0x00000004ff1d7e24 */ /* 0x000fc4000f8e00ff */
[----:B------:R-:W-:Y:S02]  /*c380*/  IMAD.MOV.U32 R3, RZ, RZ, R11 ;  /* 0x000000ffff037224 */ /* 0x000fe400078e000b */
[----:B------:R-:W-:Y:S01]  /*c390*/  IMAD.MOV.U32 R28, RZ, RZ, R12 ;  /* 0x000000ffff1c7224 */ /* 0x000fe200078e000c */
[----:B------:R-:W-:Y:S02]  /*c3a0*/  SHF.L.U32 R29, R29, 0x1f, RZ ;  /* 0x0000001f1d1d7819 */ /* 0x000fe400000006ff */
[----:B------:R-:W-:Y:S01]  /*c3b0*/  PRMT R44, R0, 0x5410, R3 ;  /* 0x00005410002c7816 */ /* 0x000fe20000000003 */
[----:B------:R-:W-:Y:S01]  /*c3c0*/  IMAD.MOV.U32 R3, RZ, RZ, R15 ;  /* 0x000000ffff037224 */ /* 0x000fe200078e000f */
[----:B------:R-:W0:Y:S01]  /*c3d0*/  SYNCS.PHASECHK.TRANS64.TRYWAIT P4, [R18+URZ+0x28800], R29 ;  /* 0x0288001d120075a7 */ /* 0x000e22000808017f */
[----:B------:R-:W-:Y:S02]  /*c3e0*/  PRMT R45, R28, 0x5410, R30 ;  /* 0x000054101c2d7816 */ /* 0x000fe4000000001e */
[----:B------:R-:W-:Y:S01]  /*c3f0*/  MOV R0, R14 ;  /* 0x0000000e00007202 */ /* 0x000fe20000000f00 */
[----:B0-----:R-:W-:Y:S06]  /*c400*/  @!P4 BRA `(.L_x_8365) ;  /* 0x000001b8000cc947 */ /* 0x001fec0003800000 */
.L_x_8713:
[----:B------:R-:W-:Y:S05]  /*c410*/  BSYNC B1 ;  /* 0x0000000000017941 */ /* 0x000fea0003800000 */
.L_x_8364:
[----:B------:R-:W-:Y:S04]  /*c420*/  BSSY B1, `(.L_x_8366) ;  /* 0x0000061000017945 */ /* 0x000fe80003800000 */
[----:B------:R-:W-:Y:S05]  /*c430*/  @P3 BRA `(.L_x_8367) ;  /* 0x00000004007c3947 */ /* 0x000fea0003800000 */
[----:B------:R-:W-:Y:S01]  /*c440*/  LEA.HI R28, R56, R207, RZ, 0x1d ;  /* 0x000000cf381c7211 */ /* 0x000fe200078fe8ff */
[--C-:B------:R-:W-:Y:S01]  /*c450*/  HADD2.F32 R68, -RZ, R67.reuse.H0_H0 ;  /* 0x20000043ff447230 */ /* 0x100fe20000004100 */
[----:B------:R-:W-:Y:S01]  /*c460*/  SHF.R.U64 R81, R48, 0x10, R49 ;  /* 0x0000001030517819 */ /* 0x000fe20000001231 */
[----:B------:R-:W-:Y:S01]  /*c470*/  HADD2.F32 R69, -RZ, R67.H1_H1 ;  /* 0x30000043ff457230 */ /* 0x000fe20000004100 */
[----:B------:R-:W-:Y:S01]  /*c480*/  SHF.R.S32.HI R31, RZ, 0x1f, R28 ;  /* 0x0000001fff1f7819 */ /* 0x000fe2000001141c */
[----:B0-----:R-:W-:Y:S01]  /*c490*/  IMAD.SHL.U32 R29, R28, 0x8, RZ ;  /* 0x000000081c1d7824 */ /* 0x001fe200078e00ff */
[--C-:B------:R-:W-:Y:S01]  /*c4a0*/  SHF.R.U32.HI R70, RZ, 0x10, R21.reuse ;  /* 0x00000010ff467819 */ /* 0x100fe20000011615 */
[----:B------:R-:W-:Y:S01]  /*c4b0*/  HADD2.F32 R67, -RZ, R66.H1_H1 ;  /* 0x30000042ff437230 */ /* 0x000fe20000004100 */
[----:B------:R-:W-:Y:S02]  /*c4c0*/  LEA.HI R31, R31, R28, RZ, 0x3 ;  /* 0x0000001c1f1f7211 */ /* 0x000fe400078f18ff */
[----:B------:R-:W-:Y:S01]  /*c4d0*/  LOP3.LUT R29, R29, 0x38, RZ, 0xc0, !PT ;  /* 0x000000381d1d7812 */ /* 0x000fe200078ec0ff */
[----:B------:R-:W-:Y:S01]  /*c4e0*/  HADD2.F32 R70, -RZ, R70.H0_H0 ;  /* 0x20000046ff467230 */ /* 0x000fe20000004100 */
[----:B------:R-:W-:Y:S01]  /*c4f0*/  SHF.R.U64 R78, R20, 0x10, R21 ;  /* 0x00000010144e7819 */ /* 0x000fe20000001215 */
[----:B------:R-:W-:Y:S01]  /*c500*/  IMAD.SHL.U32 R31, R31, 0x400, RZ ;  /* 0x000004001f1f7824 */ /* 0x000fe200078e00ff */
[----:B------:R-:W-:-:S02]  /*c510*/  LOP3.LUT R28, R29, 0x1c0, R222, 0xf8, !PT ;  /* 0x000001c01d1c7812 */ /* 0x000fc400078ef8de */
[----:B------:R-:W-:Y:S02]  /*c520*/  SHF.R.U32.HI R71, RZ, 0x10, R49 ;  /* 0x00000010ff477819 */ /* 0x000fe40000011631 */
[----:B-1----:R-:W-:Y:S02]  /*c530*/  LOP3.LUT R32, R28, R203, RZ, 0x3c, !PT ;  /* 0x000000cb1c207212 */ /* 0x002fe400078e3cff */
[----:B------:R-:W-:Y:S02]  /*c540*/  LOP3.LUT R33, R31, 0x7fffe000, RZ, 0xc0, !PT ;  /* 0x7fffe0001f217812 */ /* 0x000fe400078ec0ff */
[----:B------:R-:W0:Y:S01]  /*c550*/  LDS.128 R28, [R205] ;  /* 0x00000000cd1c7984 */ /* 0x000e220000000c00 */
[--C-:B------:R-:W-:Y:S02]  /*c560*/  SHF.R.U64 R80, R50, 0x10, R51.reuse ;  /* 0x0000001032507819 */ /* 0x100fe40000001233 */
[----:B------:R-:W-:Y:S02]  /*c570*/  IADD3 R33, R32, R33, R204 ;  /* 0x0000002120217210 */ /* 0x000fe40007ffe0cc */
[----:B------:R-:W-:-:S02]  /*c580*/  SHF.R.U32.HI R79, RZ, 0x10, R51 ;  /* 0x00000010ff4f7819 */ /* 0x000fc40000011633 */
[--C-:B------:R-:W-:Y:S01]  /*c590*/  SHF.R.U32.HI R75, RZ, 0x10, R37.reuse ;  /* 0x00000010ff4b7819 */ /* 0x100fe20000011625 */
[----:B------:R-:W-:Y:S01]  /*c5a0*/  IMAD R57, R33, 0x2, R18 ;  /* 0x0000000221397824 */ /* 0x000fe200078e0212 */
[----:B------:R-:W-:-:S04]  /*c5b0*/  SHF.R.U64 R77, R36, 0x10, R37 ;  /* 0x00000010244d7819 */ /* 0x000fc80000001225 */
[----:B------:R-:W1:Y:S01]  /*c5c0*/  LDS.128 R32, [R57+0x10400] ;  /* 0x0104000039207984 */ /* 0x000e620000000c00 */
[--C-:B0-----:R-:W-:Y:S02]  /*c5d0*/  HADD2.F32 R21, -RZ, R29.reuse.H0_H0 ;  /* 0x2000001dff157230 */ /* 0x101fe40000004100 */
[----:B------:R-:W-:Y:S02]  /*c5e0*/  HADD2.F32 R29, -RZ, R29.H1_H1 ;  /* 0x3000001dff1d7230 */ /* 0x000fe40000004100 */
[----:B------:R-:W-:Y:S02]  /*c5f0*/  HADD2.F32 R20, -RZ, R28.H0_H0 ;  /* 0x2000001cff147230 */ /* 0x000fe40000004100 */
[----:B------:R-:W-:Y:S02]  /*c600*/  HADD2.F32 R36, -RZ, R30.H0_H0 ;  /* 0x2000001eff247230 */ /* 0x000fe40000004100 */
[--C-:B------:R-:W-:Y:S02]  /*c610*/  HADD2.F32 R37, -RZ, R31.reuse.H0_H0 ;  /* 0x2000001fff257230 */ /* 0x100fe40000004100 */
[----:B------:R-:W-:-:S02]  /*c620*/  HADD2.F32 R31, -RZ, R31.H1_H1 ;  /* 0x3000001fff1f7230 */ /* 0x000fc40000004100 */
        /* <DEDUP_REMOVED lines=8> */
[----:B------:R-:W-:Y:S01]  /*c6b0*/  FFMA.FTZ R74, R21, R69, R74 ;  /* 0x00000045154a7223 */ /* 0x000fe2000001004a */
[C---:B------:R-:W-:Y:S01]  /*c6c0*/  FMUL.FTZ R68, R49.reuse, R70 ;  /* 0x0000004631447220 */ /* 0x040fe20000410000 */
[----:B------:R-:W-:Y:S02]  /*c6d0*/  HADD2.F32 R21, -RZ, R65.H1_H1 ;  /* 0x30000041ff157230 */ /* 0x000fe40000004100 */
[-C--:B------:R-:W-:Y:S01]  /*c6e0*/  FMUL.FTZ R76, R49, R48.reuse ;  /* 0x00000030314c7220 */ /* 0x080fe20000410000 */
[----:B------:R-:W-:Y:S01]  /*c6f0*/  FMUL.FTZ R69, R33, R67 ;  /* 0x0000004321457220 */ /* 0x000fe20000410000 */
[----:B------:R-:W-:Y:S01]  /*c700*/  FFMA.FTZ R71, R29, R48, -R68 ;  /* 0x000000301d477223 */ /* 0x000fe20000010844 */
[----:B------:R-:W-:Y:S02]  /*c710*/  HADD2.F32 R50, -RZ, R34.H0_H0 ;  /* 0x20000022ff327230 */ /* 0x000fe40000004100 */
[-C--:B------:R-:W-:Y:S01]  /*c720*/  FMUL.FTZ R48, R33, R21.reuse ;  /* 0x0000001521307220 */ /* 0x080fe20000410000 */
[----:B------:R-:W-:Y:S01]  /*c730*/  FFMA.FTZ R69, R20, R21, -R69 ;  /* 0x0000001514457223 */ /* 0x000fe20000010845 */
[----:B------:R-:W-:-:S02]  /*c740*/  HADD2.F32 R49, -RZ, R66.H0_H0 ;  /* 0x20000042ff317230 */ /* 0x000fc40000004100 */
[----:B------:R-:W-:Y:S01]  /*c750*/  FFMA.FTZ R73, R29, R70, R76 ;  /* 0x000000461d497223 */ /* 0x000fe2000001004c */
[--C-:B------:R-:W-:Y:S02]  /*c760*/  HADD2.F32 R21, -RZ, R46.reuse.H0_H0 ;  /* 0x2000002eff157230 */ /* 0x100fe40000004100 */
[----:B------:R-:W-:Y:S01]  /*c770*/  FFMA.FTZ R67, R20, R67, R48 ;  /* 0x0000004314437223 */ /* 0x000fe20000010030 */
[----:B------:R-:W-:Y:S02]  /*c780*/  HADD2.F32 R51, -RZ, R35.H0_H0 ;  /* 0x20000023ff337230 */ /* 0x000fe40000004100 */
[C---:B------:R-:W-:Y:S01]  /*c790*/  FMUL.FTZ R29, R50.reuse, R49 ;  /* 0x00000031321d7220 */ /* 0x040fe20000410000 */
[----:B------:R-:W-:Y:S02]  /*c7a0*/  HADD2.F32 R48, -RZ, R65.H0_H0 ;  /* 0x20000041ff307230 */ /* 0x000fe40000004100 */
[----:B------:R-:W-:Y:S01]  /*c7b0*/  FMUL.FTZ R33, R50, R21 ;  /* 0x0000001532217220 */ /* 0x000fe20000410000 */
[----:B------:R-:W-:-:S02]  /*c7c0*/  HADD2.F32 R46, -RZ, R46.H1_H1 ;  /* 0x3000002eff2e7230 */ /* 0x000fc40000004100 */
[C---:B------:R-:W-:Y:S01]  /*c7d0*/  FFMA.FTZ R65, R36.reuse, R21, -R29 ;  /* 0x0000001524417223 */ /* 0x040fe2000001081d */
[----:B------:R-:W-:Y:S02]  /*c7e0*/  HADD2.F32 R35, -RZ, R35.H1_H1 ;  /* 0x30000023ff237230 */ /* 0x000fe40000004100 */
[C---:B------:R-:W-:Y:S01]  /*c7f0*/  FMUL.FTZ R66, R51.reuse, R48 ;  /* 0x0000003033427220 */ /* 0x040fe20000410000 */
[----:B------:R-:W-:Y:S02]  /*c800*/  HADD2.F32 R50, -RZ, R75.H0_H0 ;  /* 0x2000004bff327230 */ /* 0x000fe40000004100 */
[-C--:B------:R-:W-:Y:S01]  /*c810*/  FMUL.FTZ R51, R51, R46.reuse ;  /* 0x0000002e33337220 */ /* 0x080fe20000410000 */
[----:B------:R-:W-:Y:S02]  /*c820*/  HADD2.F32 R20, -RZ, R79.H0_H0 ;  /* 0x2000004fff147230 */ /* 0x000fe40000004100 */
[----:B------:R-:W-:Y:S01]  /*c830*/  FFMA.FTZ R66, R37, R46, -R66 ;  /* 0x0000002e25427223 */ /* 0x000fe20000010842 */
[----:B------:R-:W-:Y:S01]  /*c840*/  FFMA.FTZ R36, R36, R49, R33 ;  /* 0x0000003124247223 */ /* 0x000fe20000010021 */
[----:B------:R-:W-:Y:S01]  /*c850*/  FMUL.FTZ R68, R35, R50 ;  /* 0x0000003223447220 */ /* 0x000fe20000410000 */
[----:B------:R-:W-:-:S02]  /*c860*/  HADD2.F32 R32, -RZ, R32.H1_H1 ;  /* 0x30000020ff207230 */ /* 0x000fc40000004100 */
[----:B------:R-:W-:Y:S01]  /*c870*/  FMUL.FTZ R46, R35, R20 ;  /* 0x00000014232e7220 */ /* 0x000fe20000410000 */
[----:B------:R-:W-:Y:S02]  /*c880*/  HADD2.F32 R34, -RZ, R34.H1_H1 ;  /* 0x30000022ff227230 */ /* 0x000fe40000004100 */
[----:B------:R-:W-:Y:S01]  /*c890*/  FFMA.FTZ R51, R37, R48, R51 ;  /* 0x0000003025337223 */ /* 0x000fe20000010033 */
        /* <DEDUP_REMOVED lines=25> */
.L_x_8367:
[----:B------:R-:W-:Y:S05]  /*ca30*/  BSYNC B1 ;  /* 0x0000000000017941 */ /* 0x000fea0003800000 */
.L_x_8366:
[----:B------:R-:W-:Y:S04]  /*ca40*/  BSSY B1, `(.L_x_8368) ;  /* 0x0000060000017945 */ /* 0x000fe80003800000 */
[----:B------:R-:W-:Y:S05]  /*ca50*/  @P2 BRA `(.L_x_8369) ;  /* 0x0000000400782947 */ /* 0x000fea0003800000 */
[----:B------:R-:W-:Y:S01]  /*ca60*/  LEA.HI R20, R56, R207, RZ, 0x1d ;  /* 0x000000cf38147211 */ /* 0x000fe200078fe8ff */
[----:B------:R-:W-:Y:S01]  /*ca70*/  HADD2.F32 R36, -RZ, R58.H1_H1 ;  /* 0x3000003aff247230 */ /* 0x000fe20000004100 */
[----:B------:R-:W-:Y:S02]  /*ca80*/  SHF.R.U64 R65, R24, 0x10, R25 ;  /* 0x0000001018417819 */ /* 0x000fe40000001219 */
[----:B------:R-:W-:Y:S02]  /*ca90*/  SHF.R.S32.HI R21, RZ, 0x1f, R20 ;  /* 0x0000001fff157819 */ /* 0x000fe40000011414 */
[----:B--2---:R-:W-:Y:S02]  /*caa0*/  SHF.L.U32 R28, R20, 0x3, RZ ;  /* 0x00000003141c7819 */ /* 0x004fe400000006ff */
[----:B------:R-:W-:Y:S02]  /*cab0*/  LEA.HI R21, R21, R20, RZ, 0x3 ;  /* 0x0000001415157211 */ /* 0x000fe400078f18ff */
[----:B------:R-:W-:-:S02]  /*cac0*/  LOP3.LUT R20, R199, 0x38, R28, 0xf8, !PT ;  /* 0x00000038c7147812 */ /* 0x000fc400078ef81c */
[--C-:B------:R-:W-:Y:S01]  /*cad0*/  SHF.R.U64 R57, R26, 0x10, R27.reuse ;  /* 0x000000101a397819 */ /* 0x100fe2000000121b */
[----:B------:R-:W-:Y:S01]  /*cae0*/  IMAD.SHL.U32 R28, R21, 0x400, RZ ;  /* 0x00000400151c7824 */ /* 0x000fe200078e00ff */
[----:B------:R-:W-:Y:S02]  /*caf0*/  LOP3.LUT R21, R20, R225, RZ, 0x3c, !PT ;  /* 0x000000e114157212 */ /* 0x000fe400078e3cff */
[----:B------:R-:W-:Y:S01]  /*cb00*/  SHF.R.U32.HI R51, RZ, 0x10, R27 ;  /* 0x00000010ff337819 */ /* 0x000fe2000001161b */
[----:B------:R-:W-:Y:S01]  /*cb10*/  HADD2.F32 R27, -RZ, R60.H1_H1 ;  /* 0x3000003cff1b7230 */ /* 0x000fe20000004100 */
[----:B------:R-:W-:Y:S02]  /*cb20*/  LOP3.LUT R20, R28, 0x7fffe000, RZ, 0xc0, !PT ;  /* 0x7fffe0001c147812 */ /* 0x000fe400078ec0ff */
[----:B0-----:R-:W0:Y:S01]  /*cb30*/  LDS.128 R28, [R214] ;  /* 0x00000000d61c7984 */ /* 0x001e220000000c00 */
[----:B------:R-:W-:Y:S02]  /*cb40*/  SHF.R.U64 R68, R4, 0x10, R5 ;  /* 0x0000001004447819 */ /* 0x000fe40000001205 */
[----:B------:R-:W-:-:S02]  /*cb50*/  IADD3 R21, R21, R20, R202 ;  /* 0x0000001415157210 */ /* 0x000fc40007ffe0ca */
[----:B------:R-:W-:Y:S02]  /*cb60*/  SHF.R.U32.HI R37, RZ, 0x10, R5 ;  /* 0x00000010ff257819 */ /* 0x000fe40000011605 */
[----:B------:R-:W-:Y:S01]  /*cb70*/  SHF.R.U32.HI R46, RZ, 0x10, R25 ;  /* 0x00000010ff2e7819 */ /* 0x000fe20000011619 */
[----:B------:R-:W-:Y:S01]  /*cb80*/  IMAD R21, R21, 0x2, R18 ;  /* 0x0000000215157824 */ /* 0x000fe200078e0212 */
[--C-:B------:R-:W-:Y:S02]  /*cb90*/  SHF.R.U32.HI R66, RZ, 0x10, R7.reuse ;  /* 0x00000010ff427819 */ /* 0x100fe40000011607 */
[----:B------:R-:W-:Y:S01]  /*cba0*/  SHF.R.U64 R67, R6, 0x10, R7 ;  /* 0x0000001006437819 */ /* 0x000fe20000001207 */
[----:B------:R-:W-:Y:S01]  /*cbb0*/  HADD2.F32 R46, -RZ, R46.H0_H0 ;  /* 0x2000002eff2e7230 */ /* 0x000fe20000004100 */
[----:B-1----:R-:W1:Y:S01]  /*cbc0*/  LDS.128 R32, [R21+0x10400] ;  /* 0x0104000015207984 */ /* 0x002e620000000c00 */
[--C-:B0-----:R-:W-:Y:S02]  /*cbd0*/  HADD2.F32 R5, -RZ, R29.reuse.H0_H0 ;  /* 0x2000001dff057230 */ /* 0x101fe40000004100 */
[----:B------:R-:W-:-:S02]  /*cbe0*/  HADD2.F32 R29, -RZ, R29.H1_H1 ;  /* 0x3000001dff1d7230 */ /* 0x000fc40000004100 */
[----:B------:R-:W-:Y:S02]  /*cbf0*/  HADD2.F32 R4, -RZ, R28.H0_H0 ;  /* 0x2000001cff047230 */ /* 0x000fe40000004100 */
[----:B------:R-:W-:Y:S02]  /*cc00*/  HADD2.F32 R6, -RZ, R30.H0_H0 ;  /* 0x2000001eff067230 */ /* 0x000fe40000004100 */
[--C-:B------:R-:W-:Y:S02]  /*cc10*/  HADD2.F32 R7, -RZ, R31.reuse.H0_H0 ;  /* 0x2000001fff077230 */ /* 0x100fe40000004100 */
[----:B------:R-:W-:Y:S02]  /*cc20*/  HADD2.F32 R31, -RZ, R31.H1_H1 ;  /* 0x3000001fff1f7230 */ /* 0x000fe40000004100 */
[----:B------:R-:W-:Y:S02]  /*cc30*/  HADD2.F32 R28, -RZ, R28.H1_H1 ;  /* 0x3000001cff1c7230 */ /* 0x000fe40000004100 */
[----:B-1----:R-:W-:-:S02]  /*cc40*/  HADD2.F32 R24, -RZ, R33.H0_H0 ;  /* 0x20000021ff187230 */ /* 0x002fc40000004100 */
[----:B------:R-:W-:Y:S02]  /*cc50*/  HADD2.F32 R33, -RZ, R33.H1_H1 ;  /* 0x30000021ff217230 */ /* 0x000fe40000004100 */
[----:B------:R-:W-:Y:S02]  /*cc60*/  HADD2.F32 R20, -RZ, R32.H0_H0 ;  /* 0x20000020ff147230 */ /* 0x000fe40000004100 */
[CC--:B------:R-:W-:Y:S01]  /*cc70*/  FMUL.FTZ R48, R24.reuse, R36.reuse ;  /* 0x0000002418307220 */ /* 0x0c0fe20000410000 */
[-C--:B------:R-:W-:Y:S01]  /*cc80*/  FMUL.FTZ R50, R24, R27.reuse ;  /* 0x0000001b18327220 */ /* 0x080fe20000410000 */
[----:B------:R-:W-:Y:S02]  /*cc90*/  HADD2.F32 R24, -RZ, R37.H0_H0 ;  /* 0x20000025ff187230 */ /* 0x000fe40000004100 */
[C---:B------:R-:W-:Y:S01]  /*cca0*/  FFMA.FTZ R48, R5.reuse, R27, -R48 ;  /* 0x0000001b05307223 */ /* 0x040fe20000010830 */
[----:B------:R-:W-:Y:S02]  /*ccb0*/  HADD2.F32 R27, -RZ, R58.H0_H0 ;  /* 0x2000003aff1b7230 */ /* 0x000fe40000004100 */
[----:B------:R-:W-:Y:S01]  /*ccc0*/  FFMA.FTZ R50, R5, R36, R50 ;  /* 0x0000002405327223 */ /* 0x000fe20000010032 */
[----:B------:R-:W-:Y:S01]  /*ccd0*/  FMUL.FTZ R58, R33, R46 ;  /* 0x0000002e213a7220 */ /* 0x000fe20000410000 */
[----:B------:R-:W-:-:S02]  /*cce0*/  HADD2.F32 R5, -RZ, R60.H0_H0 ;  /* 0x2000003cff057230 */ /* 0x000fc40000004100 */
[-C--:B------:R-:W-:Y:S01]  /*ccf0*/  FMUL.FTZ R36, R33, R24.reuse ;  /* 0x0000001821247220 */ /* 0x080fe20000410000 */
[C---:B------:R-:W-:Y:S01]  /*cd00*/  FMUL.FTZ R33, R20.reuse, R27 ;  /* 0x0000001b14217220 */ /* 0x040fe20000410000 */
[C---:B------:R-:W-:Y:S01]  /*cd10*/  FFMA.FTZ R37, R29.reuse, R24, -R58 ;  /* 0x000000181d257223 */ /* 0x040fe2000001083a */
[----:B------:R-:W-:Y:S02]  /*cd20*/  HADD2.F32 R25, -RZ, R34.H0_H0 ;  /* 0x20000022ff197230 */ /* 0x000fe40000004100 */
[-C--:B------:R-:W-:Y:S01]  /*cd30*/  FMUL.FTZ R20, R20, R5.reuse ;  /* 0x0000000514147220 */ /* 0x080fe20000410000 */
[----:B------:R-:W-:Y:S02]  /*cd40*/  HADD2.F32 R24, -RZ, R59.H0_H0 ;  /* 0x2000003bff187230 */ /* 0x000fe40000004100 */
[----:B------:R-:W-:Y:S01]  /*cd50*/  FFMA.FTZ R33, R4, R5, -R33 ;  /* 0x0000000504217223 */ /* 0x000fe20000010821 */
[----:B------:R-:W-:Y:S02]  /*cd60*/  HADD2.F32 R5, -RZ, R61.H0_H0 ;  /* 0x2000003dff057230 */ /* 0x000fe40000004100 */
[----:B------:R-:W-:Y:S01]  /*cd70*/  FFMA.FTZ R49, R29, R46, R36 ;  /* 0x0000002e1d317223 */ /* 0x000fe20000010024 */
[----:B------:R-:W-:-:S02]  /*cd80*/  HADD2.F32 R26, -RZ, R35.H0_H0 ;  /* 0x20000023ff1a7230 */ /* 0x000fc40000004100 */
[----:B------:R-:W-:Y:S01]  /*cd90*/  FFMA.FTZ R29, R4, R27, R20 ;  /* 0x0000001b041d7223 */ /* 0x000fe20000010014 */
[----:B------:R-:W-:Y:S02]  /*cda0*/  HADD2.F32 R61, -RZ, R61.H1_H1 ;  /* 0x3000003dff3d7230 */ /* 0x000fe40000004100 */
[C---:B------:R-:W-:Y:S01]  /*cdb0*/  FMUL.FTZ R27, R25.reuse, R24 ;  /* 0x00000018191b7220 */ /* 0x040fe20000410000 */
[----:B------:R-:W-:Y:S02]  /*cdc0*/  HADD2.F32 R59, -RZ, R59.H1_H1 ;  /* 0x3000003bff3b7230 */ /* 0x000fe40000004100 */
[----:B------:R-:W-:Y:S01]  /*cdd0*/  FMUL.FTZ R25, R25, R5 ;  /* 0x0000000519197220 */ /* 0x000fe20000410000 */
[----:B------:R-:W-:Y:S02]  /*cde0*/  HADD2.F32 R35, -RZ, R35.H1_H1 ;  /* 0x30000023ff237230 */ /* 0x000fe40000004100 */
[----:B------:R-:W-:Y:S01]  /*cdf0*/  FMUL.FTZ R58, R26, R61 ;  /* 0x0000003d1a3a7220 */ /* 0x000fe20000410000 */
[----:B------:R-:W-:-:S02]  /*ce00*/  HADD2.F32 R20, -RZ, R51.H0_H0 ;  /* 0x20000033ff147230 */ /* 0x000fc40000004100 */
[----:B------:R-:W-:Y:S01]  /*ce10*/  FMUL.FTZ R46, R26, R59 ;  /* 0x0000003b1a2e7220 */ /* 0x000fe20000410000 */
[----:B------:R-:W-:Y:S02]  /*ce20*/  HADD2.F32 R4, -RZ, R66.H0_H0 ;  /* 0x20000042ff047230 */ /* 0x000fe40000004100 */
[C---:B------:R-:W-:Y:S01]  /*ce30*/  FFMA.FTZ R36, R6.reuse, R5, -R27 ;  /* 0x0000000506247223 */ /* 0x040fe2000001081b */
[----:B------:R-:W-:Y:S01]  /*ce40*/  FFMA.FTZ R26, R6, R24, R25 ;  /* 0x00000018061a7223 */ /* 0x000fe20000010019 */
[----:B------:R-:W-:Y:S02]  /*ce50*/  HADD2.F32 R32, -RZ, R32.H1_H1 ;  /* 0x30000020ff207230 */ /* 0x000fe40000004100 */
[----:B------:R-:W-:Y:S01]  /*ce60*/  FMUL.FTZ R6, R35, R20 ;  /* 0x0000001423067220 */ /* 0x000fe20000410000 */
[----:B------:R-:W-:Y:S02]  /*ce70*/  HADD2.F32 R34, -RZ, R34.H1_H1 ;  /* 0x30000022ff227230 */ /* 0x000fe40000004100 */
[C---:B------:R-:W-:Y:S01]  /*ce80*/  FFMA.FTZ R46, R7.reuse, R61, -R46 ;  /* 0x0000003d072e7223 */ /* 0x040fe2000001082e */
        /* <DEDUP_REMOVED lines=11> */
[-C--:B------:R-:W-:Y:S01]  /*cf40*/  FMUL.FTZ R32, R32, R5.reuse ;  /* 0x0000000520207220 */ /* 0x080fe20000410000 */
[----:B------:R-:W-:Y:S01]  /*cf50*/  FFMA.FTZ R4, R28, R5, -R31 ;  /* 0x000000051c047223 */ /* 0x000fe2000001081f */
[-C--:B------:R-:W-:Y:S01]  /*cf60*/  FMUL.FTZ R34, R34, R7.reuse ;  /* 0x0000000722227220 */ /* 0x080fe20000410000 */
        /* <DEDUP_REMOVED lines=13> */
.L_x_8369:
[----:B------:R-:W-:Y:S05]  /*d040*/  BSYNC B1 ;  /* 0x0000000000017941 */ /* 0x000fea0003800000 */
.L_x_8368:
[----:B------:R-:W-:Y:S04]  /*d050*/  BSSY B1, `(.L_x_8370) ;  /* 0x0000060000017945 */ /* 0x000fe80003800000 */
[----:B------:R-:W-:Y:S05]  /*d060*/  @P1 BRA `(.L_x_8371) ;  /* 0x0000000400781947 */ /* 0x000fea0003800000 */
[----:B---3--:R-:W-:Y:S01]  /*d070*/  LEA.HI R4, R56, R207, RZ, 0x1d ;  /* 0x000000cf38047211 */ /* 0x008fe200078fe8ff */
[--C-:B--2---:R-:W-:Y:S01]  /*d080*/  HADD2.F32 R35, -RZ, R62.reuse.H1_H1 ;  /* 0x3000003eff237230 */ /* 0x104fe20000004100 */
[----:B------:R-:W-:Y:S01]  /*d090*/  SHF.R.U64 R57, R52, 0x10, R53 ;  /* 0x0000001034397819 */ /* 0x000fe20000001235 */
[--C-:B------:R-:W-:Y:S01]  /*d0a0*/  HADD2.F32 R37, -RZ, R63.reuse.H1_H1 ;  /* 0x3000003fff257230 */ /* 0x100fe20000004100 */
        /* <DEDUP_REMOVED lines=10> */
[----:B------:R-:W-:Y:S02]  /*d150*/  SHF.R.U32.HI R39, RZ, 0x10, R39 ;  /* 0x00000010ff277819 */ /* 0x000fe40000011627 */
[----:B------:R-:W-:Y:S02]  /*d160*/  LOP3.LUT R21, R4, 0x7fffe000, RZ, 0xc0, !PT ;  /* 0x7fffe00004157812 */ /* 0x000fe400078ec0ff */
[----:B------:R-:W2:Y:S01]  /*d170*/  LDS.128 R4, [R213] ;  /* 0x00000000d5047984 */ /* 0x000ea20000000c00 */
[----:B------:R-:W-:Y:S01]  /*d180*/  SHF.R.U64 R50, R40, 0x10, R41 ;  /* 0x0000001028327819 */ /* 0x000fe20000001229 */
[----:B------:R-:W-:Y:S01]  /*d190*/  HADD2.F32 R39, -RZ, R39.H0_H0 ;  /* 0x20000027ff277230 */ /* 0x000fe20000004100 */
[----:B------:R-:W-:-:S02]  /*d1a0*/  IADD3 R21, R20, R21, R201 ;  /* 0x0000001514157210 */ /* 0x000fc40007ffe0c9 */
[----:B------:R-:W-:Y:S02]  /*d1b0*/  SHF.R.U32.HI R48, RZ, 0x10, R41 ;  /* 0x00000010ff307819 */ /* 0x000fe40000011629 */
[----:B------:R-:W-:Y:S02]  /*d1c0*/  LEA R21, R21, R18, 0x1 ;  /* 0x0000001215157211 */ /* 0x000fe400078e08ff */
[--C-:B------:R-:W-:Y:S02]  /*d1d0*/  SHF.R.U64 R52, R54, 0x10, R55.reuse ;  /* 0x0000001036347819 */ /* 0x100fe40000001237 */
[----:B------:R-:W-:Y:S01]  /*d1e0*/  SHF.R.U32.HI R54, RZ, 0x10, R55 ;  /* 0x00000010ff367819 */ /* 0x000fe20000011637 */
[----:B------:R-:W3:Y:S01]  /*d1f0*/  LDS.128 R24, [R21+0x10400] ;  /* 0x0104000015187984 */ /* 0x000ee20000000c00 */
[--C-:B--2---:R-:W-:Y:S02]  /*d200*/  HADD2.F32 R20, -RZ, R5.reuse.H0_H0 ;  /* 0x20000005ff147230 */ /* 0x104fe40000004100 */
[----:B------:R-:W-:-:S02]  /*d210*/  HADD2.F32 R28, -RZ, R5.H1_H1 ;  /* 0x30000005ff1c7230 */ /* 0x000fc40000004100 */
[----:B------:R-:W-:Y:S02]  /*d220*/  HADD2.F32 R5, -RZ, R4.H0_H0 ;  /* 0x20000004ff057230 */ /* 0x000fe40000004100 */
[----:B0-----:R-:W-:Y:S02]  /*d230*/  HADD2.F32 R29, -RZ, R6.H0_H0 ;  /* 0x20000006ff1d7230 */ /* 0x001fe40000004100 */
[--C-:B------:R-:W-:Y:S02]  /*d240*/  HADD2.F32 R30, -RZ, R7.reuse.H0_H0 ;  /* 0x20000007ff1e7230 */ /* 0x100fe40000004100 */
[----:B------:R-:W-:Y:S02]  /*d250*/  HADD2.F32 R7, -RZ, R7.H1_H1 ;  /* 0x30000007ff077230 */ /* 0x000fe40000004100 */
[--C-:B---3--:R-:W-:Y:S02]  /*d260*/  HADD2.F32 R31, -RZ, R25.reuse.H0_H0 ;  /* 0x20000019ff1f7230 */ /* 0x108fe40000004100 */
[----:B-1----:R-:W-:-:S02]  /*d270*/  HADD2.F32 R32, -RZ, R25.H1_H1 ;  /* 0x30000019ff207230 */ /* 0x002fc40000004100 */
[----:B------:R-:W-:Y:S02]  /*d280*/  HADD2.F32 R25, -RZ, R24.H0_H0 ;  /* 0x20000018ff197230 */ /* 0x000fe40000004100 */
[C---:B------:R-:W-:Y:S01]  /*d290*/  FMUL.FTZ R41, R31.reuse, R37 ;  /* 0x000000251f297220 */ /* 0x040fe20000410000 */
[-C--:B------:R-:W-:Y:S01]  /*d2a0*/  FMUL.FTZ R49, R31, R35.reuse ;  /* 0x000000231f317220 */ /* 0x080fe20000410000 */
[----:B------:R-:W-:Y:S02]  /*d2b0*/  HADD2.F32 R31, -RZ, R53.H0_H0 ;  /* 0x20000035ff1f7230 */ /* 0x000fe40000004100 */
[C---:B------:R-:W-:Y:S01]  /*d2c0*/  FFMA.FTZ R41, R20.reuse, R35, -R41 ;  /* 0x0000002314297223 */ /* 0x040fe20000010829 */
[----:B------:R-:W-:Y:S01]  /*d2d0*/  FFMA.FTZ R49, R20, R37, R49 ;  /* 0x0000002514317223 */ /* 0x000fe20000010031 */
[C---:B------:R-:W-:Y:S01]  /*d2e0*/  FMUL.FTZ R20, R25.reuse, R36 ;  /* 0x0000002419147220 */ /* 0x040fe20000410000 */
[C---:B------:R-:W-:Y:S01]  /*d2f0*/  FMUL.FTZ R35, R32.reuse, R39 ;  /* 0x0000002720237220 */ /* 0x040fe20000410000 */
[----:B------:R-:W-:Y:S01]  /*d300*/  FMUL.FTZ R37, R32, R31 ;  /* 0x0000001f20257220 */ /* 0x000fe20000410000 */
[----:B------:R-:W-:Y:S01]  /*d310*/  FMUL.FTZ R25, R25, R62 ;  /* 0x0000003e19197220 */ /* 0x000fe20000410000 */
[----:B------:R-:W-:-:S02]  /*d320*/  HADD2.F32 R33, -RZ, R26.H0_H0 ;  /* 0x2000001aff217230 */ /* 0x000fc40000004100 */
[C---:B------:R-:W-:Y:S01]  /*d330*/  FFMA.FTZ R62, R5.reuse, R62, -R20 ;  /* 0x0000003e053e7223 */ /* 0x040fe20000010814 */
[--C-:B------:R-:W-:Y:S02]  /*d340*/  HADD2.F32 R32, -RZ, R64.reuse.H0_H0 ;  /* 0x20000040ff207230 */ /* 0x100fe40000004100 */
[----:B------:R-:W-:Y:S01]  /*d350*/  FFMA.FTZ R36, R5, R36, R25 ;  /* 0x0000002405247223 */ /* 0x000fe20000010019 */
[----:B------:R-:W-:Y:S02]  /*d360*/  HADD2.F32 R34, -RZ, R27.H0_H0 ;  /* 0x2000001bff227230 */ /* 0x000fe40000004100 */
[C---:B------:R-:W-:Y:S01]  /*d370*/  FFMA.FTZ R38, R28.reuse, R31, -R35 ;  /* 0x0000001f1c267223 */ /* 0x040fe20000010823 */
[----:B------:R-:W-:Y:S01]  /*d380*/  FFMA.FTZ R40, R28, R39, R37 ;  /* 0x000000271c287223 */ /* 0x000fe20000010025 */
[----:B------:R-:W-:Y:S02]  /*d390*/  HADD2.F32 R20, -RZ, R47.H0_H0 ;  /* 0x2000002fff147230 */ /* 0x000fe40000004100 */
[----:B------:R-:W-:Y:S01]  /*d3a0*/  FMUL.FTZ R28, R33, R32 ;  /* 0x00000020211c7220 */ /* 0x000fe20000410000 */
[----:B------:R-:W-:-:S02]  /*d3b0*/  HADD2.F32 R5, -RZ, R64.H1_H1 ;  /* 0x30000040ff057230 */ /* 0x000fc40000004100 */
[----:B------:R-:W-:Y:S02]  /*d3c0*/  HADD2.F32 R47, -RZ, R47.H1_H1 ;  /* 0x3000002fff2f7230 */ /* 0x000fe40000004100 */
[-C--:B------:R-:W-:Y:S01]  /*d3d0*/  FMUL.FTZ R46, R33, R20.reuse ;  /* 0x00000014212e7220 */ /* 0x080fe20000410000 */
[C---:B------:R-:W-:Y:S01]  /*d3e0*/  FFMA.FTZ R35, R29.reuse, R20, -R28 ;  /* 0x000000141d237223 */ /* 0x040fe2000001081c */
[C---:B------:R-:W-:Y:S01]  /*d3f0*/  FMUL.FTZ R25, R34.reuse, R5 ;  /* 0x0000000522197220 */ /* 0x040fe20000410000 */
[----:B------:R-:W-:Y:S02]  /*d400*/  HADD2.F32 R27, -RZ, R27.H1_H1 ;  /* 0x3000001bff1b7230 */ /* 0x000fe40000004100 */
[----:B------:R-:W-:Y:S01]  /*d410*/  FMUL.FTZ R34, R34, R47 ;  /* 0x0000002f22227220 */ /* 0x000fe20000410000 */
[----:B------:R-:W-:Y:S02]  /*d420*/  HADD2.F32 R28, -RZ, R48.H0_H0 ;  /* 0x20000030ff1c7230 */ /* 0x000fe40000004100 */
[----:B------:R-:W-:Y:S01]  /*d430*/  FFMA.FTZ R46, R29, R32, R46 ;  /* 0x000000201d2e7223 */ /* 0x000fe2000001002e */
[----:B------:R-:W-:-:S02]  /*d440*/  HADD2.F32 R20, -RZ, R54.H0_H0 ;  /* 0x20000036ff147230 */ /* 0x000fc40000004100 */
[C---:B------:R-:W-:Y:S01]  /*d450*/  FFMA.FTZ R47, R30.reuse, R47, -R25 ;  /* 0x0000002f1e2f7223 */ /* 0x040fe20000010819 */
[----:B------:R-:W-:Y:S01]  /*d460*/  FFMA.FTZ R34, R30, R5, R34 ;  /* 0x000000051e227223 */ /* 0x000fe20000010022 */
[C---:B------:R-:W-:Y:S01]  /*d470*/  FMUL.FTZ R32, R27.reuse, R28 ;  /* 0x0000001c1b207220 */ /* 0x040fe20000410000 */
[----:B------:R-:W-:Y:S02]  /*d480*/  HADD2.F32 R24, -RZ, R24.H1_H1 ;  /* 0x30000018ff187230 */ /* 0x000fe40000004100 */
[-C--:B------:R-:W-:Y:S01]  /*d490*/  FMUL.FTZ R30, R27, R20.reuse ;  /* 0x000000141b1e7220 */ /* 0x080fe20000410000 */
[----:B------:R-:W-:Y:S02]  /*d4a0*/  HADD2.F32 R26, -RZ, R26.H1_H1 ;  /* 0x3000001aff1a7230 */ /* 0x000fe40000004100 */
[C---:B------:R-:W-:Y:S01]  /*d4b0*/  FFMA.FTZ R32, R7.reuse, R20, -R32 ;  /* 0x0000001407207223 */ /* 0x040fe20000010820 */
[----:B------:R-:W-:Y:S02]  /*d4c0*/  HADD2.F32 R27, -RZ, R51.H0_H0 ;  /* 0x20000033ff1b7230 */ /* 0x000fe40000004100 */
[----:B------:R-:W-:Y:S01]  /*d4d0*/  FFMA.FTZ R39, R7, R28, R30 ;  /* 0x0000001c07277223 */ /* 0x000fe2000001001e */
[----:B------:R-:W-:-:S02]  /*d4e0*/  HADD2.F32 R29, -RZ, R50.H0_H0 ;  /* 0x20000032ff1d7230 */ /* 0x000fc40000004100 */
[----:B------:R-:W-:Y:S02]  /*d4f0*/  HADD2.F32 R5, -RZ, R57.H0_H0 ;  /* 0x20000039ff057230 */ /* 0x000fe40000004100 */
        /* <DEDUP_REMOVED lines=21> */
.L_x_8371:
[----:B------:R-:W-:Y:S05]  /*d650*/  BSYNC B1 ;  /* 0x0000000000017941 */ /* 0x000fea0003800000 */
.L_x_8370:
[----:B-12---:R-:W-:Y:S01]  /*d660*/  PRMT R32, R0, 0x5410, R3 ;  /* 0x0000541000207816 */ /* 0x006fe20000000003 */
[----:B------:R-:W-:Y:S06]  /*d670*/  @P0 BRA `(.L_x_8355) ;  /* 0x0000000400780947 */ /* 0x000fec0003800000 */
[----:B------:R-:W-:Y:S01]  /*d680*/  LEA.HI R56, R56, R207, RZ, 0x1d ;  /* 0x000000cf38387211 */ /* 0x000fe200078fe8ff */
[--C-:B---34-:R-:W-:Y:S01]  /*d690*/  HADD2.F32 R21, -RZ, R43.reuse.H1_H1 ;  /* 0x3000002bff157230 */ /* 0x118fe20000004100 */
[----:B------:R-:W-:Y:S01]  /*d6a0*/  SHF.R.U32.HI R20, RZ, 0x10, R9 ;  /* 0x00000010ff147819 */ /* 0x000fe20000011609 */
[----:B------:R-:W-:Y:S01]  /*d6b0*/  HADD2.F32 R43, -RZ, R43.H0_H0 ;  /* 0x2000002bff2b7230 */ /* 0x000fe20000004100 */
[----:B------:R-:W-:Y:S01]  /*d6c0*/  SHF.R.S32.HI R5, RZ, 0x1f, R56 ;  /* 0x0000001fff057819 */ /* 0x000fe20000011438 */
[----:B------:R-:W-:Y:S01]  /*d6d0*/  IMAD.SHL.U32 R3, R56, 0x8, RZ ;  /* 0x0000000838037824 */ /* 0x000fe200078e00ff */
[----:B------:R-:W-:Y:S01]  /*d6e0*/  SHF.R.U64 R38, R12, 0x10, R13 ;  /* 0x000000100c267819 */ /* 0x000fe2000000120d */
[----:B------:R-:W-:Y:S01]  /*d6f0*/  HADD2.F32 R20, -RZ, R20.H0_H0 ;  /* 0x20000014ff147230 */ /* 0x000fe20000004100 */
[----:B------:R-:W-:Y:S02]  /*d700*/  LEA.HI R5, R5, R56, RZ, 0x3 ;  /* 0x0000003805057211 */ /* 0x000fe400078f18ff */
[----:B------:R-:W-:-:S02]  /*d710*/  LOP3.LUT R0, R196, 0x38, R3, 0xf8, !PT ;  /* 0x00000038c4007812 */ /* 0x000fc400078ef803 */
[--C-:B------:R-:W-:Y:S01]  /*d720*/  SHF.R.U64 R37, R14, 0x10, R15.reuse ;  /* 0x000000100e257819 */ /* 0x100fe2000000120f */
[----:B------:R-:W-:Y:S01]  /*d730*/  IMAD.SHL.U32 R5, R5, 0x400, RZ ;  /* 0x0000040005057824 */ /* 0x000fe200078e00ff */
[----:B------:R-:W-:Y:S02]  /*d740*/  LOP3.LUT R3, R0, R223, RZ, 0x3c, !PT ;  /* 0x000000df00037212 */ /* 0x000fe400078e3cff */
[----:B------:R-:W-:Y:S01]  /*d750*/  SHF.R.U32.HI R34, RZ, 0x10, R15 ;  /* 0x00000010ff227819 */ /* 0x000fe2000001160f */
[--C-:B------:R-:W-:Y:S01]  /*d760*/  HADD2.F32 R15, -RZ, R45.reuse.H1_H1 ;  /* 0x3000002dff0f7230 */ /* 0x100fe20000004100 */
[----:B------:R-:W-:Y:S01]  /*d770*/  LOP3.LUT R0, R5, 0x7fffe000, RZ, 0xc0, !PT ;  /* 0x7fffe00005007812 */ /* 0x000fe200078ec0ff */
[----:B------:R-:W-:Y:S01]  /*d780*/  HADD2.F32 R45, -RZ, R45.H0_H0 ;  /* 0x2000002dff2d7230 */ /* 0x000fe20000004100 */
[----:B------:R-:W1:Y:S01]  /*d790*/  LDS.128 R4, [R212] ;  /* 0x00000000d4047984 */ /* 0x000e620000000c00 */
[----:B------:R-:W-:Y:S02]  /*d7a0*/  SHF.R.U32.HI R28, RZ, 0x10, R13 ;  /* 0x00000010ff1c7819 */ /* 0x000fe4000001160d */
[----:B------:R-:W-:-:S02]  /*d7b0*/  IADD3 R3, R3, R0, R200 ;  /* 0x0000000003037210 */ /* 0x000fc40007ffe0c8 */
[----:B------:R-:W-:Y:S02]  /*d7c0*/  SHF.R.U64 R36, R8, 0x10, R9 ;  /* 0x0000001008247819 */ /* 0x000fe40000001209 */
[--C-:B------:R-:W-:Y:S01]  /*d7d0*/  SHF.R.U64 R35, R10, 0x10, R11.reuse ;  /* 0x000000100a237819 */ /* 0x100fe2000000120b */
[----:B------:R-:W-:Y:S01]  /*d7e0*/  IMAD R3, R3, 0x2, R18 ;  /* 0x0000000203037824 */ /* 0x000fe200078e0212 */
[----:B------:R-:W-:-:S04]  /*d7f0*/  SHF.R.U32.HI R33, RZ, 0x10, R11 ;  /* 0x00000010ff217819 */ /* 0x000fc8000001160b */
[----:B------:R-:W2:Y:S01]  /*d800*/  LDS.128 R24, [R3+0x10400] ;  /* 0x0104000003187984 */ /* 0x000ea20000000c00 */
[--C-:B-1----:R-:W-:Y:S02]  /*d810*/  HADD2.F32 R8, -RZ, R5.reuse.H0_H0 ;  /* 0x20000005ff087230 */ /* 0x102fe40000004100 */
[----:B------:R-:W-:Y:S02]  /*d820*/  HADD2.F32 R5, -RZ, R5.H1_H1 ;  /* 0x30000005ff057230 */ /* 0x000fe40000004100 */
[----:B------:R-:W-:Y:S02]  /*d830*/  HADD2.F32 R0, -RZ, R4.H0_H0 ;  /* 0x20000004ff007230 */ /* 0x000fe40000004100 */
[----:B------:R-:W-:Y:S02]  /*d840*/  HADD2.F32 R9, -RZ, R6.H0_H0 ;  /* 0x20000006ff097230 */ /* 0x000fe40000004100 */
[--C-:B------:R-:W-:Y:S02]  /*d850*/  HADD2.F32 R10, -RZ, R7.reuse.H0_H0 ;  /* 0x20000007ff0a7230 */ /* 0x100fe40000004100 */
[----:B------:R-:W-:-:S02]  /*d860*/  HADD2.F32 R7, -RZ, R7.H1_H1 ;  /* 0x30000007ff077230 */ /* 0x000fc40000004100 */
[----:B------:R-:W-:Y:S02]  /*d870*/  HADD2.F32 R4, -RZ, R4.H1_H1 ;  /* 0x30000004ff047230 */ /* 0x000fe40000004100 */
[--C-:B--2---:R-:W-:Y:S02]  /*d880*/  HADD2.F32 R12, -RZ, R25.reuse.H0_H0 ;  /* 0x20000019ff0c7230 */ /* 0x104fe40000004100 */
[----:B------:R-:W-:Y:S02]  /*d890*/  HADD2.F32 R25, -RZ, R25.H1_H1 ;  /* 0x30000019ff197230 */ /* 0x000fe40000004100 */
[----:B------:R-:W-:Y:S02]  /*d8a0*/  HADD2.F32 R11, -RZ, R24.H0_H0 ;  /* 0x20000018ff0b7230 */ /* 0x000fe40000004100 */
[C---:B0-----:R-:W-:Y:S01]  /*d8b0*/  FMUL.FTZ R29, R12.reuse, R21 ;  /* 0x000000150c1d7220 */ /* 0x041fe20000410000 */
[----:B------:R-:W-:Y:S01]  /*d8c0*/  FMUL.FTZ R31, R12, R15 ;  /* 0x0000000f0c1f7220 */ /* 0x000fe20000410000 */
[----:B------:R-:W-:-:S02]  /*d8d0*/  HADD2.F32 R12, -RZ, R28.H0_H0 ;  /* 0x2000001cff0c7230 */ /* 0x000fc40000004100 */
[C---:B------:R-:W-:Y:S01]  /*d8e0*/  FMUL.FTZ R28, R25.reuse, R20 ;  /* 0x00000014191c7220 */ /* 0x040fe20000410000 */
[C---:B------:R-:W-:Y:S01]  /*d8f0*/  FFMA.FTZ R29, R8.reuse, R15, -R29 ;  /* 0x0000000f081d7223 */ /* 0x040fe2000001081d */
[----:B------:R-:W-:Y:S01]  /*d900*/  FFMA.FTZ R31, R8, R21, R31 ;  /* 0x00000015081f7223 */ /* 0x000fe2000001001f */
[----:B------:R-:W-:Y:S02]  /*d910*/  HADD2.F32 R13, -RZ, R26.H0_H0 ;  /* 0x2000001aff0d7230 */ /* 0x000fe40000004100 */
[-C--:B------:R-:W-:Y:S01]  /*d920*/  FMUL.FTZ R8, R25, R12.reuse ;  /* 0x0000000c19087220 */ /* 0x080fe20000410000 */
[----:B------:R-:W-:Y:S01]  /*d930*/  FFMA.FTZ R30, R5, R12, -R28 ;  /* 0x0000000c051e7223 */ /* 0x000fe2000001081c */
[C---:B------:R-:W-:Y:S01]  /*d940*/  FMUL.FTZ R15, R11.reuse, R43 ;  /* 0x0000002b0b0f7220 */ /* 0x040fe20000410000 */
[----:B------:R-:W-:Y:S02]  /*d950*/  HADD2.F32 R12, -RZ, R44.H0_H0 ;  /* 0x2000002cff0c7230 */ /* 0x000fe40000004100 */
[----:B------:R-:W-:Y:S01]  /*d960*/  FMUL.FTZ R28, R11, R45 ;  /* 0x0000002d0b1c7220 */ /* 0x000fe20000410000 */
[----:B------:R-:W-:Y:S01]  /*d970*/  FFMA.FTZ R20, R5, R20, R8 ;  /* 0x0000001405147223 */ /* 0x000fe20000010008 */
[----:B------:R-:W-:-:S02]  /*d980*/  HADD2.F32 R8, -RZ, R32.H0_H0 ;  /* 0x20000020ff087230 */ /* 0x000fc40000004100 */
[C---:B------:R-:W-:Y:S01]  /*d990*/  FFMA.FTZ R15, R0.reuse, R45, -R15 ;  /* 0x0000002d000f7223 */ /* 0x040fe2000001080f */
[--C-:B------:R-:W-:Y:S02]  /*d9a0*/  HADD2.F32 R14, -RZ, R27.reuse.H0_H0 ;  /* 0x2000001bff0e7230 */ /* 0x100fe40000004100 */
[----:B------:R-:W-:Y:S01]  /*d9b0*/  FFMA.FTZ R28, R0, R43, R28 ;  /* 0x0000002b001c7223 */ /* 0x000fe2000001001c */
[----:B------:R-:W-:Y:S02]  /*d9c0*/  HADD2.F32 R11, -RZ, R44.H1_H1 ;  /* 0x3000002cff0b7230 */ /* 0x000fe40000004100 */
[C---:B------:R-:W-:Y:S01]  /*d9d0*/  FMUL.FTZ R0, R13.reuse, R12 ;  /* 0x0000000c0d007220 */ /* 0x040fe20000410000 */
[----:B------:R-:W-:Y:S02]  /*d9e0*/  HADD2.F32 R5, -RZ, R32.H1_H1 ;  /* 0x30000020ff057230 */ /* 0x000fe40000004100 */
[----:B------:R-:W-:Y:S01]  /*d9f0*/  FMUL.FTZ R32, R13, R8 ;  /* 0x000000080d207220 */ /* 0x000fe20000410000 */
[----:B------:R-:W-:-:S02]  /*da00*/  HADD2.F32 R27, -RZ, R27.H1_H1 ;  /* 0x3000001bff1b7230 */ /* 0x000fc40000004100 */
[C---:B------:R-:W-:Y:S01]  /*da10*/  FFMA.FTZ R25, R9.reuse, R8, -R0 ;  /* 0x0000000809197223 */ /* 0x040fe20000010800 */
[C---:B------:R-:W-:Y:S01]  /*da20*/  FMUL.FTZ R13, R14.reuse, R11 ;  /* 0x0000000b0e0d7220 */ /* 0x040fe20000410000 */
[----:B------:R-:W-:Y:S02]  /*da30*/  HADD2.F32 R8, -RZ, R33.H0_H0 ;  /* 0x20000021ff087230 */ /* 0x000fe40000004100 */
[-C--:B------:R-:W-:Y:S01]  /*da40*/  FMUL.FTZ R14, R14, R5.reuse ;  /* 0x000000050e0e7220 */ /* 0x080fe20000410000 */
[----:B------:R-:W-:Y:S02]  /*da50*/  HADD2.F32 R0, -RZ, R34.H0_H0 ;  /* 0x20000022ff007230 */ /* 0x000fe40000004100 */
[----:B------:R-:W-:Y:S01]  /*da60*/  FFMA.FTZ R32, R9, R12, R32 ;  /* 0x0000000c09207223 */ /* 0x000fe20000010020 */
        /* <DEDUP_REMOVED lines=31> */
.L_x_8355:
[----:B------:R-:W-:Y:S05]  /*dc60*/  BSYNC B0 ;  /* 0x0000000000007941 */ /* 0x000fea0003800000 */
.L_x_8327:
        /* <DEDUP_REMOVED lines=8> */
.L_x_8325:
[----:B------:R-:W-:-:S05]  /*dcf0*/  IMAD.U32 R0, RZ, RZ, UR39 ;  /* 0x00000027ff007e24 */ /* 0x000fca000f8e00ff */
[----:B------:R-:W-:-:S13]  /*dd00*/  ISETP.NE.AND P0, PT, R0, 0x3, PT ;  /* 0x000000030000780c */ /* 0x000fda0003f05270 */
[----:B------:R-:W-:Y:S05]  /*dd10*/  @!P0 BRA `(.L_x_8372) ;  /* 0x0000000000048947 */ /* 0x000fea0003800000 */
[----:B------:R-:W-:Y:S01]  /*dd20*/  BPT.TRAP 0x1 ;  /* 0x000000040000795c */ /* 0x000fe20000300000 */
.L_x_8372:
[----:B-1----:R-:W-:Y:S02]  /*dd30*/  LEA R8, R184, R18, 0x3 ;  /* 0x00000012b8087211 */ /* 0x002fe400078e18ff */
[----:B---34-:R-:W-:-:S04]  /*dd40*/  SHF.L.U32 R3, R187, 0x1f, RZ ;  /* 0x0000001fbb037819 */ /* 0x018fc800000006ff */
[----:B------:R1:W3:Y:S01]  /*dd50*/  SYNCS.PHASECHK.TRANS64.TRYWAIT P1, [R8+URZ+0x28830], R3 ;  /* 0x02883003080075a7 */ /* 0x0002e2000802017f */
[----:B------:R-:W-:Y:S05]  /*dd60*/  @!P0 BRA `(.L_x_8373) ;  /* 0x0000000000048947 */ /* 0x000fea0003800000 */
[----:B------:R-:W-:Y:S01]  /*dd70*/  BPT.TRAP 0x1 ;  /* 0x000000040000795c */ /* 0x000fe20000300000 */
.L_x_8373:
[----:B---3--:R-:W-:Y:S05]  /*dd80*/  @P1 BRA `(.L_x_8374) ;  /* 0x0000000000081947 */ /* 0x008fea0003800000 */
[----:B------:R-:W3:Y:S02]  /*dd90*/  SYNCS.PHASECHK.TRANS64.TRYWAIT P1, [R8+URZ+0x28830], R3 ;  /* 0x02883003080075a7 */ /* 0x000ee4000802017f */
[----:B---3--:R-:W-:Y:S05]  /*dda0*/  @!P1 BRA `(.L_x_8375) ;  /* 0x0000019c00b89947 */ /* 0x008fea0003800000 */
.L_x_8374:
[----:B------:R-:W-:Y:S05]  /*ddb0*/  WARPSYNC.ALL ;  /* 0x0000000000007948 */ /* 0x000fea0003800000 */
[----:B------:R-:W-:Y:S01]  /*ddc0*/  VIADD R0, R18, 0x18400 ;  /* 0x0001840012007836 */ /* 0x000fe20000000000 */
[----:B------:R-:W-:Y:S01]  /*ddd0*/  R2UR UR32, R42 ;  /* 0x000000002a2072ca */ /* 0x000fe200000e0000 */
[----:B0-2---:R-:W-:Y:S01]  /*dde0*/  IMAD.MOV.U32 R7, RZ, RZ, 0x40000040 ;  /* 0x40000040ff077424 */ /* 0x005fe200078e00ff */
        /* <DEDUP_REMOVED lines=14> */
[----:B------:R-:W-:Y:S01]  /*ded0*/  UMOV UR21, 0x40000040 ;  /* 0x4000004000157882 */ /* 0x000fe20000000000 */
[----:B------:R-:W-:Y:S01]  /*dee0*/  IMAD R6, R184, 0x800, R5 ;  /* 0x00000800b8067824 */ /* 0x000fe200078e0205 */
[----:B------:R-:W-:Y:S01]  /*def0*/  UIADD3 UR4, UR32, 0x2, URZ ;  /* 0x0000000220047890 */ /* 0x000fe2000fffe03f */
[----:B------:R-:W-:Y:S01]  /*df00*/  IMAD.MOV.U32 R7, RZ, RZ, 0x40000040 ;  /* 0x40000040ff077424 */ /* 0x000fe200078e00ff */
[----:B------:R-:W-:Y:S01]  /*df10*/  R2UR UR11, R11 ;  /* 0x000000000b0b72ca */ /* 0x000fe200000e0000 */
[C---:B------:R-:W-:Y:S01]  /*df20*/  VIADD R10, R6.reuse, 0x2 ;  /* 0x00000002060a7836 */ /* 0x040fe20000000000 */
[----:B------:R-:W-:Y:S01]  /*df30*/  R2UR UR34, R6 ;  /* 0x00000000062272ca */ /* 0x000fe200000e0000 */
[----:B------:R-:W-:Y:S01]  /*df40*/  UIADD3 UR8, UR32, 0x4, URZ ;  /* 0x0000000420087890 */ /* 0x000fe2000fffe03f */
[----:B------:R-:W-:Y:S01]  /*df50*/  IMAD.MOV.U32 R11, RZ, RZ, 0x40000040 ;  /* 0x40000040ff0b7424 */ /* 0x000fe200078e00ff */
[----:B------:R-:W-:Y:S01]  /*df60*/  UIADD3 UR12, UR32, 0x6, URZ ;  /* 0x00000006200c7890 */ /* 0x000fe2000fffe03f */
[----:B------:R-:W-:Y:S01]  /*df70*/  R2UR UR6, R10 ;  /* 0x000000000a0672ca */ /* 0x000fe200000e0000 */
[----:B------:R-:W-:Y:S01]  /*df80*/  VIADD R10, R6, 0x4 ;  /* 0x00000004060a7836 */ /* 0x000fe20000000000 */
[----:B------:R-:W-:Y:S01]  /*df90*/  UIADD3 UR16, UR32, 0x400, URZ ;  /* 0x0000040020107890 */ /* 0x000fe2000fffe03f */
[----:B------:R-:W-:Y:S01]  /*dfa0*/  R2UR UR15, R11 ;  /* 0x000000000b0f72ca */ /* 0x000fe200000e0000 */
[----:B------:R-:W-:Y:S01]  /*dfb0*/  IMAD.MOV.U32 R11, RZ, RZ, 0x40000040 ;  /* 0x40000040ff0b7424 */ /* 0x000fe200078e00ff */
[----:B------:R-:W-:Y:S01]  /*dfc0*/  UIADD3 UR20, UR32, 0x402, URZ ;  /* 0x0000040220147890 */ /* 0x000fe2000fffe03f */
[----:B------:R-:W-:Y:S01]  /*dfd0*/  R2UR UR10, R10 ;  /* 0x000000000a0a72ca */ /* 0x000fe200000e0000 */
[----:B------:R-:W-:Y:S01]  /*dfe0*/  VIADD R10, R6, 0x6 ;  /* 0x00000006060a7836 */ /* 0x000fe20000000000 */
[----:B------:R-:W-:-:S02]  /*dff0*/  UIADD3 UR24, UR32, 0x404, URZ ;  /* 0x0000040420187890 */ /* 0x000fc4000fffe03f */
[----:B------:R-:W-:Y:S01]  /*e000*/  HGMMA.64x128x16.F32 R24, gdesc[UR32], RZ, !UPT, gsb0 ;  /* 0x01e00000201879f0 */ /* 0x000fe2000c0008ff */
[----:B------:R-:W-:Y:S01]  /*e010*/  R2UR UR19, R11 ;  /* 0x000000000b1372ca */ /* 0x000fe200000e0000 */
[----:B------:R-:W-:Y:S01]  /*e020*/  IMAD.MOV.U32 R11, RZ, RZ, 0x40000040 ;  /* 0x40000040ff0b7424 */ /* 0x000fe200078e00ff */
[----:B------:R-:W-:Y:S01]  /*e030*/  R2UR UR14, R10 ;  /* 0x000000000a0e72ca */ /* 0x000fe200000e0000 */
[----:B------:R-:W-:Y:S01]  /*e040*/  UMOV UR25, 0x40000040 ;  /* 0x4000004000197882 */ /* 0x000fe20000000000 */
[----:B------:R-:W-:Y:S01]  /*e050*/  IADD3 R10, R6, 0x400, RZ ;  /* 0x00000400060a7810 */ /* 0x000fe20007ffe0ff */
[----:B------:R-:W-:Y:S01]  /*e060*/  UIADD3 UR28, UR32, 0x406, URZ ;  /* 0x00000406201c7890 */ /* 0x000fe2000fffe03f */
[----:B------:R-:W-:Y:S01]  /*e070*/  R2UR UR23, R11 ;  /* 0x000000000b1772ca */ /* 0x000fe200000e0000 */
[----:B------:R-:W-:Y:S01]  /*e080*/  UMOV UR29, 0x40000040 ;  /* 0x40000040001d7882 */ /* 0x000fe20000000000 */
[----:B------:R-:W-:Y:S01]  /*e090*/  R2UR UR18, R10 ;  /* 0x000000000a1272ca */ /* 0x000fe200000e0000 */
[----:B------:R-:W-:Y:S01]  /*e0a0*/  VIADD R10, R6, 0x402 ;  /* 0x00000402060a7836 */ /* 0x000fe20000000000 */
[----:B------:R-:W-:-:S02]  /*e0b0*/  MOV R11, 0x40000040 ;  /* 0x40000040000b7802 */ /* 0x000fc40000000f00 */
[----:B------:R-:W-:Y:S02]  /*e0c0*/  R2UR UR31, R7 ;  /* 0x00000000071f72ca */ /* 0x000fe400000e0000 */
[----:B------:R-:W-:Y:S01]  /*e0d0*/  R2UR UR22, R10 ;  /* 0x000000000a1672ca */ /* 0x000fe200000e0000 */
[C---:B------:R-:W-:Y:S01]  /*e0e0*/  VIADD R10, R6.reuse, 0x404 ;  /* 0x00000404060a7836 */ /* 0x040fe20000000000 */
[----:B------:R-:W-:Y:S01]  /*e0f0*/  R2UR UR27, R11 ;  /* 0x000000000b1b72ca */ /* 0x000fe200000e0000 */
        /* <DEDUP_REMOVED lines=27> */
.L_x_8376:
[----:B------:R-:W0:Y:S01]  /*e2b0*/  LDC R6, c[0x0][0x448] ;  /* 0x00011200ff067b82 */ /* 0x000e220000000800 */
[----:B------:R-:W-:Y:S01]  /*e2c0*/  ULDC UR6, c[0x0][0x9d8] ;  /* 0x0002760000067ab9 */ /* 0x000fe20000000800 */
[----:B-1-3--:R-:W-:Y:S02]  /*e2d0*/  VIADD R8, R8, 0x28840 ;  /* 0x0002884008087836 */ /* 0x00afe40000000000 */
        /* <DEDUP_REMOVED lines=22> */
[----:B------:R-:W-:-:S02]  /*e440*/  IMAD.IADD R6, R195, 0x1, R193 ;  /* 0x00000001c3067824 */ /* 0x000fc400078e02c1 */
[----:B------:R-:W-:Y:S01]  /*e450*/  FMUL.FTZ R25, R47, UR6 ;  /* 0x000000062f197c20 */ /* 0x000fe20008410000 */
[----:B------:R-:W-:Y:S01]  /*e460*/  FMUL.FTZ R91, R48, UR6 ;  /* 0x00000006305b7c20 */ /* 0x000fe20008410000 */
[----:B------:R-:W-:Y:S01]  /*e470*/  FMUL.FTZ R92, R49, UR6 ;  /* 0x00000006315c7c20 */ /* 0x000fe20008410000 */
[----:B-1----:R-:W-:Y:S02]  /*e480*/  IMAD.MOV.U32 R77, RZ, RZ, R6 ;  /* 0x000000ffff4d7224 */ /* 0x002fe400078e0006 */
[----:B------:R-:W-:Y:S01]  /*e490*/  FMUL.FTZ R26, R50, UR6 ;  /* 0x00000006321a7c20 */ /* 0x000fe20008410000 */
[----:B------:R-:W-:Y:S01]  /*e4a0*/  FMUL.FTZ R27, R51, UR6 ;  /* 0x00000006331b7c20 */ /* 0x000fe20008410000 */
[----:B------:R-:W-:Y:S01]  /*e4b0*/  FMUL.FTZ R31, R55, UR6 ;  /* 0x00000006371f7c20 */ /* 0x000fe20008410000 */
[----:B------:R-:W-:Y:S01]  /*e4c0*/  FMUL.FTZ R94, R61, UR6 ;  /* 0x000000063d5e7c20 */ /* 0x000fe20008410000 */
[----:B------:R-:W-:Y:S01]  /*e4d0*/  FMUL.FTZ R38, R62, UR6 ;  /* 0x000000063e267c20 */ /* 0x000fe20008410000 */
[----:B------:R-:W-:Y:S01]  /*e4e0*/  FMUL.FTZ R96, R64, UR6 ;  /* 0x0000000640607c20 */ /* 0x000fe20008410000 */
[----:B------:R-:W-:Y:S01]  /*e4f0*/  FMUL.FTZ R44, R66, UR6 ;  /* 0x00000006422c7c20 */ /* 0x000fe20008410000 */
[----:B------:R-:W0:Y:S01]  /*e500*/  @P1 LDC R7, c[0x0][0x44c] ;  /* 0x00011300ff071b82 */ /* 0x000e220000000800 */
[----:B------:R-:W-:-:S02]  /*e510*/  IMAD.U32 R43, RZ, RZ, UR38 ;  /* 0x00000026ff2b7e24 */ /* 0x000fc4000f8e00ff */
        /* <DEDUP_REMOVED lines=24> */
[----:B------:R-:W-:Y:S01]  /*e6a0*/  FMUL.FTZ R49, R74, UR6 ;  /* 0x000000064a317c20 */ /* 0x000fe20008410000 */
[----:B------:R-:W-:Y:S01]  /*e6b0*/  FMUL.FTZ R61, R75, UR6 ;  /* 0x000000064b3d7c20 */ /* 0x000fe20008410000 */
[----:B------:R-:W-:Y:S01]  /*e6c0*/  FMUL.FTZ R76, R76, UR6 ;  /* 0x000000064c4c7c20 */ /* 0x000fe20008410000 */
[----:B------:R-:W-:Y:S01]  /*e6d0*/  FMUL.FTZ R62, R78, UR6 ;  /* 0x000000064e3e7c20 */ /* 0x000fe20008410000 */
[----:B------:R-:W-:Y:S01]  /*e6e0*/  FMUL.FTZ R80, R80, UR6 ;  /* 0x0000000650507c20 */ /* 0x000fe20008410000 */
[----:B------:R-:W-:Y:S01]  /*e6f0*/  FMUL.FTZ R81, R81, UR6 ;  /* 0x0000000651517c20 */ /* 0x000fe20008410000 */
[----:B-1----:R-:W-:Y:S01]  /*e700*/  @P1 SHF.R.U32.HI R77, RZ, R42, R7 ;  /* 0x0000002aff4d1219 */ /* 0x002fe20000011607 */
[----:B------:R-:W-:Y:S01]  /*e710*/  FMUL.FTZ R64, R82, UR6 ;  /* 0x0000000652407c20 */ /* 0x000fe20008410000 */
[----:B------:R-:W0:Y:S01]  /*e720*/  LDC.64 R6, c[0x0][0x9e0] ;  /* 0x00027800ff067b82 */ /* 0x000e220000000a00 */
[----:B------:R-:W-:Y:S01]  /*e730*/  MOV R42, 0xffffff80 ;  /* 0xffffff80002a7802 */ /* 0x000fe20000000f00 */
[----:B------:R-:W-:Y:S01]  /*e740*/  FMUL.FTZ R47, R83, UR6 ;  /* 0x00000006532f7c20 */ /* 0x000fe20008410000 */
[----:B------:R-:W1:Y:S01]  /*e750*/  SHFL.IDX PT, R56, R77, RZ, 0x1c1f ;  /* 0x001c1fff4d387589 */ /* 0x000e6200000e0000 */
[----:B------:R-:W-:Y:S01]  /*e760*/  FMUL.FTZ R84, R84, UR6 ;  /* 0x0000000654547c20 */ /* 0x000fe20008410000 */
[----:B------:R-:W-:Y:S01]  /*e770*/  FMUL.FTZ R85, R85, UR6 ;  /* 0x0000000655557c20 */ /* 0x000fe20008410000 */
[----:B------:R-:W-:-:S02]  /*e780*/  IMAD R79, R89, R42, 0x80 ;  /* 0x00000080594f7424 */ /* 0x000fc400078e022a */
[----:B------:R-:W-:Y:S01]  /*e790*/  FMUL.FTZ R50, R86, UR6 ;  /* 0x0000000656327c20 */ /* 0x000fe20008410000 */
[----:B------:R-:W-:Y:S01]  /*e7a0*/  FMUL.FTZ R51, R87, UR6 ;  /* 0x0000000657337c20 */ /* 0x000fe20008410000 */
[----:B------:R-:W-:Y:S01]  /*e7b0*/  PRMT R8, R43, 0x654, R8 ;  /* 0x000006542b087816 */ /* 0x000fe20000000008 */
[----:B------:R-:W-:Y:S01]  /*e7c0*/  VIADD R42, R79, 0x1 ;  /* 0x000000014f2a7836 */ /* 0x000fe20000000000 */
[----:B------:R-:W-:Y:S01]  /*e7d0*/  ULDC UR53, c[0x0][0x9dc] ;  /* 0x0002770000357ab9 */ /* 0x000fe20000000800 */
[----:B------:R-:W3:Y:S01]  /*e7e0*/  MUFU.TANH R4, R4 ;  /* 0x0000000400047308 */ /* 0x000ee20000002400 */
[----:B------:R-:W-:Y:S01]  /*e7f0*/  ULOP3.LUT UR53, URZ, UR53, URZ, 0x33, !UPT ;  /* 0x000000353f357292 */ /* 0x000fe2000f8e333f */
[----:B------:R-:W-:Y:S01]  /*e800*/  IMAD R42, R191, -0x2, R42 ;  /* 0xfffffffebf2a7824 */ /* 0x000fe200078e022a */
[----:B------:R4:W-:Y:S01]  /*e810*/  SYNCS.ARRIVE.TRANS64.RED.A1T0 RZ, [R8+URZ], RZ ;  /* 0x000000ff08ff79a7 */ /* 0x0009e2000810043f */
[----:B------:R-:W-:-:S03]  /*e820*/  LEA R82, R89, 0xffffff80, 0x7 ;  /* 0xffffff8059527811 */ /* 0x000fc600078e38ff */
[----:B------:R-:W-:Y:S01]  /*e830*/  IADD3 R43, -R189, R42, R190 ;  /* 0x0000002abd2b7210 */ /* 0x000fe20007ffe1be */
[----:B------:R-:W0:Y:S01]  /*e840*/  MUFU.TANH R9, R9 ;  /* 0x0000000900097308 */ /* 0x000e220000002400 */
[----:B----4-:R-:W-:Y:S01]  /*e850*/  IMAD.IADD R8, R190, 0x1, R79 ;  /* 0x00000001be087824 */ /* 0x010fe200078e024f */
[----:B0-----:R-:W-:Y:S02]  /*e860*/  ISETP.GE.AND P2, PT, R7, 0x1, PT ;  /* 0x000000010700780c */ /* 0x001fe40003f46270 */
[C---:B------:R-:W-:Y:S01]  /*e870*/  IMAD.IADD R86, R43.reuse, 0x1, R6 ;  /* 0x000000012b567824 */ /* 0x040fe200078e0206 */
[----:B------:R-:W-:Y:S01]  /*e880*/  IADD3 R87, R43, UR53, RZ ;  /* 0x000000352b577c10 */ /* 0x000fe2000fffe0ff */
[----:B------:R-:W-:Y:S02]  /*e890*/  IMAD R83, R191, -0x2, R8 ;  /* 0xfffffffebf537824 */ /* 0x000fe400078e0208 */
[----:B------:R-:W0:Y:S02]  /*e8a0*/  MUFU.TANH R0, R0 ;  /* 0x0000000000007308 */ /* 0x000e240000002400 */
[----:B-1----:R-:W-:Y:S01]  /*e8b0*/  IMAD.IADD R78, R87, 0x1, R56 ;  /* 0x00000001574e7824 */ /* 0x002fe200078e0238 */
[----:B------:R-:W-:-:S05]  /*e8c0*/  VIADDMNMX R8, R56, R86, R83, PT ;  /* 0x0000005638087246 */ /* 0x000fca0003800153 */
[----:B------:R-:W1:Y:S08]  /*e8d0*/  MUFU.TANH R3, R3 ;  /* 0x0000000300037308 */ /* 0x000e700000002400 */
        /* <DEDUP_REMOVED lines=71> */
.L_x_8379:
[----:B------:R-:W-:-:S13]  /*ed50*/  ISETP.NE.AND P3, PT, R7, 0x1, PT ;  /* 0x000000010700780c */ /* 0x000fda0003f65270 */
[----:B------:R-:W1:Y:S02]  /*ed60*/  @P3 LDC.64 R42, c[0x0][0x9e8] ;  /* 0x00027a00ff2a3b82 */ /* 0x000e640000000a00 */
[----:B-1----:R-:W-:-:S05]  /*ed70*/  @P3 IMAD.HI.U32 R42, R56, R42, RZ ;  /* 0x0000002a382a3227 */ /* 0x002fca00078e00ff */
[----:B------:R-:W-:-:S07]  /*ed80*/  @P3 SHF.R.U32.HI R56, RZ, R43, R42 ;  /* 0x0000002bff383219 */ /* 0x000fce000001162a */
.L_x_8380:
[----:B------:R-:W-:Y:S05]  /*ed90*/  BSYNC B0 ;  /* 0x0000000000007941 */ /* 0x000fea0003800000 */
.L_x_8378:
[----:B------:R-:W-:-:S04]  /*eda0*/  IMAD R56, R56, R7, -R82 ;  /* 0x0000000738387224 */ /* 0x000fc800078e0a52 */
[----:B------:R-:W-:-:S05]  /*edb0*/  IMAD R43, R191, -0x2, R56 ;  /* 0xfffffffebf2b7824 */ /* 0x000fca00078e0238 */
[----:B------:R-:W-:Y:S02]  /*edc0*/  VIMNMX R78, R78, R43, !PT ;  /* 0x0000002b4e4e7248 */ /* 0x000fe40007fe0100 */
[----:B------:R-:W-:-:S07]  /*edd0*/  VIADDMNMX R8, R43, R7, R8, PT ;  /* 0x000000072b087246 */ /* 0x000fce0003800108 */
.L_x_8377:
[C---:B------:R-:W-:Y:S02]  /*ede0*/  ISETP.GE.AND P3, PT, R79.reuse, 0x2, PT ;  /* 0x000000024f00780c */ /* 0x040fe40003f66270 */
[----:B------:R-:W-:Y:S02]  /*edf0*/  ISETP.GE.AND P5, PT, R79, 0x9, PT ;  /* 0x000000094f00780c */ /* 0x000fe40003fa6270 */
[----:B------:R-:W-:Y:S02]  /*ee00*/  ISETP.GT.AND P4, PT, R78, 0x1, !P3 ;  /* 0x000000014e00780c */ /* 0x000fe40005f84270 */
[----:B------:R-:W-:Y:S02]  /*ee10*/  P2R R101, PR, RZ, 0x20 ;  /* 0x00000020ff657803 */ /* 0x000fe40000000000 */
[----:B------:R-:W-:-:S04]  /*ee20*/  ISETP.LT.OR P4, PT, R8, 0x2, P4 ;  /* 0x000000020800780c */ /* 0x000fc80002781670 */
[----:B------:R-:W-:Y:S02]  /*ee30*/  FSEL R75, R9, -INF , !P4 ;  /* 0xff800000094b7808 */ /* 0x000fe40006000000 */
[----:B------:R-:W-:Y:S02]  /*ee40*/  ISETP.GT.AND P4, PT, R78, 0x8, !P5 ;  /* 0x000000084e00780c */ /* 0x000fe40006f84270 */
[----:B------:R-:W-:Y:S02]  /*ee50*/  ISETP.GE.AND P5, PT, R79, 0xa, PT ;  /* 0x0000000a4f00780c */ /* 0x000fe40003fa6270 */
[----:B------:R-:W-:Y:S02]  /*ee60*/  ISETP.LT.OR P4, PT, R8, 0x9, P4 ;  /* 0x000000090800780c */ /* 0x000fe40002781670 */
[----:B------:R-:W-:Y:S02]  /*ee70*/  P2R R102, PR, RZ, 0x20 ;  /* 0x00000020ff667803 */ /* 0x000fe40000000000 */
[----:B------:R-:W-:-:S02]  /*ee80*/  FSEL R73, R28, -INF , !P4 ;  /* 0xff8000001c497808 */ /* 0x000fc40006000000 */
[----:B------:R-:W-:Y:S02]  /*ee90*/  ISETP.GT.AND P4, PT, R78, 0x9, !P5 ;  /* 0x000000094e00780c */ /* 0x000fe40006f84270 */
[----:B------:R-:W-:Y:S02]  /*eea0*/  ISETP.GE.AND P5, PT, R79, 0x11, PT ;  /* 0x000000114f00780c */ /* 0x000fe40003fa6270 */
[----:B------:R-:W-:Y:S02]  /*eeb0*/  ISETP.LT.OR P4, PT, R8, 0xa, P4 ;  /* 0x0000000a0800780c */ /* 0x000fe40002781670 */
[----:B------:R-:W-:Y:S02]  /*eec0*/  P2R R103, PR, RZ, 0x20 ;  /* 0x00000020ff677803 */ /* 0x000fe40000000000 */
[----:B0-----:R-:W-:Y:S02]  /*eed0*/  FSEL R74, R29, -INF , !P4 ;  /* 0xff8000001d4a7808 */ /* 0x001fe40006000000 */
[----:B------:R-:W-:-:S02]  /*eee0*/  ISETP.GT.AND P4, PT, R78, 0x10, !P5 ;  /* 0x000000104e00780c */ /* 0x000fc40006f84270 */
[C---:B------:R-:W-:Y:S02]  /*eef0*/  ISETP.GE.AND P5, PT, R79.reuse, 0x12, PT ;  /* 0x000000124f00780c */ /* 0x040fe40003fa6270 */
[----:B------:R-:W-:Y:S02]  /*ef00*/  ISETP.LT.OR P4, PT, R8, 0x11, P4 ;  /* 0x000000110800780c */ /* 0x000fe40002781670 */
[----:B------:R-:W-:Y:S02]  /*ef10*/  P2R R104, PR, RZ, 0x20 ;  /* 0x00000020ff687803 */ /* 0x000fe40000000000 */
[----:B------:R-:W-:Y:S02]  /*ef20*/  FSEL R72, R32, -INF , !P4 ;  /* 0xff80000020487808 */ /* 0x000fe40006000000 */
[----:B------:R-:W-:Y:S02]  /*ef30*/  ISETP.GT.AND P4, PT, R78, 0x11, !P5 ;  /* 0x000000114e00780c */ /* 0x000fe40006f84270 */
[----:B------:R-:W-:-:S02]  /*ef40*/  ISETP.GE.AND P5, PT, R79, 0x19, PT ;  /* 0x000000194f00780c */ /* 0x000fc40003fa6270 */
[----:B------:R-:W-:Y:S02]  /*ef50*/  ISETP.LT.OR P4, PT, R8, 0x12, P4 ;  /* 0x000000120800780c */ /* 0x000fe40002781670 */
[----:B------:R-:W-:Y:S02]  /*ef60*/  P2R R105, PR, RZ, 0x20 ;  /* 0x00000020ff697803 */ /* 0x000fe40000000000 */
[----:B------:R-:W-:Y:S02]  /*ef70*/  FSEL R71, R33, -INF , !P4 ;  /* 0xff80000021477808 */ /* 0x000fe40006000000 */
[----:B------:R-:W-:Y:S02]  /*ef80*/  ISETP.GT.AND P4, PT, R78, 0x18, !P5 ;  /* 0x000000184e00780c */ /* 0x000fe40006f84270 */
[----:B------:R-:W-:Y:S02]  /*ef90*/  ISETP.GE.AND P5, PT, R79, 0x1a, PT ;  /* 0x0000001a4f00780c */ /* 0x000fe40003fa6270 */
[----:B------:R-:W-:-:S02]  /*efa0*/  ISETP.LT.OR P4, PT, R8, 0x19, P4 ;  /* 0x000000190800780c */ /* 0x000fc40002781670 */
[----:B------:R-:W-:Y:S02]  /*efb0*/  P2R R106, PR, RZ, 0x20 ;  /* 0x00000020ff6a7803 */ /* 0x000fe40000000000 */
[----:B------:R-:W-:Y:S02]  /*efc0*/  FSEL R70, R36, -INF , !P4 ;  /* 0xff80000024467808 */ /* 0x000fe40006000000 */
[----:B------:R-:W-:Y:S02]  /*efd0*/  ISETP.GT.AND P4, PT, R78, 0x19, !P5 ;  /* 0x000000194e00780c */ /* 0x000fe40006f84270 */
[----:B------:R-:W-:Y:S02]  /*efe0*/  ISETP.GE.AND P5, PT, R79, 0x21, PT ;  /* 0x000000214f00780c */ /* 0x000fe40003fa6270 */
[----:B------:R-:W-:Y:S02]  /*eff0*/  ISETP.LT.OR P4, PT, R8, 0x1a, P4 ;  /* 0x0000001a0800780c */ /* 0x000fe40002781670 */
[----:B------:R-:W-:-:S02]  /*f000*/  P2R R107, PR, RZ, 0x20 ;  /* 0x00000020ff6b7803 */ /* 0x000fc40000000000 */
        /* <DEDUP_REMOVED lines=10> */
[----:B------:R-:W-:Y:S02]  /*f0b0*/  FSEL R67, R41, -INF , !P4 ;  /* 0xff80000029437808 */ /* 0x000fe40006000000 */
        /* <DEDUP_REMOVED lines=12> */
[----:B------:R-:W-:-:S04]  /*f180*/  ISETP.LT.OR P4, PT, R8, 0x31, P4 ;  /* 0x000000310800780c */ /* 0x000fc80002781670 */
        /* <DEDUP_REMOVED lines=95> */
[----:B------:R-:W-:-:S04]  /*f780*/  ISETP.GT.AND P6, PT, R78, 0x79, !P6 ;  /* 0x000000794e00780c */ /* 0x000fc800077c4270 */
[----:B------:R-:W-:Y:S02]  /*f790*/  ISETP.LT.OR P6, PT, R8, 0x7a, P6 ;  /* 0x0000007a0800780c */ /* 0x000fe400037c1670 */
[----:B------:R-:W0:Y:S02]  /*f7a0*/  SHFL.IDX PT, R8, R77, 0x1, 0x1c1f ;  /* 0x003c1f004d087f89 */ /* 0x000e2400000e0000 */
[----:B------:R-:W-:Y:S02]  /*f7b0*/  FSEL R4, R85, -INF , !P6 ;  /* 0xff80000055047808 */ /* 0x000fe40007000000 */
[----:B0-----:R-:W-:Y:S01]  /*f7c0*/  VIADDMNMX R66, R8, R86, R83, PT ;  /* 0x0000005608427246 */ /* 0x001fe20003800153 */
[----:B------:R-:W-:Y:S01]  /*f7d0*/  IMAD.IADD R65, R87, 0x1, R8 ;  /* 0x0000000157417824 */ /* 0x000fe200078e0208 */
[----:B------:R-:W-:Y:S06]  /*f7e0*/  @!P2 BRA `(.L_x_8381) ;  /* 0x000000000050a947 */ /* 0x000fec0003800000 */
        /* <DEDUP_REMOVED lines=11> */
.L_x_8383:
[----:B------:R-:W-:-:S13]  /*f8a0*/  ISETP.NE.AND P6, PT, R7, 0x1, PT ;  /* 0x000000010700780c */ /* 0x000fda0003fc5270 */
[----:B------:R-:W0:Y:S02]  /*f8b0*/  @P6 LDC.64 R8, c[0x0][0x9e8] ;  /* 0x00027a00ff086b82 */ /* 0x000e240000000a00 */
[----:B0-----:R-:W-:-:S05]  /*f8c0*/  @P6 IMAD.HI.U32 R8, R77, R8, RZ ;  /* 0x000000084d086227 */ /* 0x001fca00078e00ff */
[----:B------:R-:W-:-:S07]  /*f8d0*/  @P6 SHF.R.U32.HI R77, RZ, R9, R8 ;  /* 0x00000009ff4d6219 */ /* 0x000fce0000011608 */
.L_x_8384:
[----:B------:R-:W-:Y:S05]  /*f8e0*/  BSYNC B0 ;  /* 0x0000000000007941 */ /* 0x000fea0003800000 */
.L_x_8382:
[----:B------:R-:W-:-:S04]  /*f8f0*/  IMAD R8, R77, R7, -R82 ;  /* 0x000000074d087224 */ /* 0x000fc800078e0a52 */
[----:B------:R-:W-:-:S05]  /*f900*/  IMAD R8, R191, -0x2, R8 ;  /* 0xfffffffebf087824 */ /* 0x000fca00078e0208 */
[----:B------:R-:W-:Y:S02]  /*f910*/  VIMNMX R65, R65, R8, !PT ;  /* 0x0000000841417248 */ /* 0x000fe40007fe0100 */
[----:B------:R-:W-:-:S07]  /*f920*/  VIADDMNMX R66, R8, R7, R66, PT ;  /* 0x0000000708427246 */ /* 0x000fce0003800142 */
.L_x_8381:
[----:B------:R-:W-:Y:S01]  /*f930*/  ISETP.GT.AND P3, PT, R65, 0x1, !P3 ;  /* 0x000000014100780c */ /* 0x000fe20005f64270 */
[----:B------:R-:W-:Y:S01]  /*f940*/  ULDC UR52, c[0x0][0x988] ;  /* 0x0002620000347ab9 */ /* 0x000fe20000000800 */
[----:B------:R-:W-:Y:S02]  /*f950*/  ISETP.NE.AND P6, PT, R105, RZ, PT ;  /* 0x000000ff6900720c */ /* 0x000fe40003fc5270 */
[----:B------:R-:W-:Y:S02]  /*f960*/  ISETP.LT.OR P3, PT, R66, 0x2, P3 ;  /* 0x000000024200780c */ /* 0x000fe40001f61670 */
[----:B------:R-:W-:Y:S02]  /*f970*/  ISETP.GT.AND P4, PT, R65, 0x71, !P4 ;  /* 0x000000714100780c */ /* 0x000fe40006784270 */
[----:B------:R-:W-:Y:S02]  /*f980*/  FSEL R9, R3, -INF , !P3 ;  /* 0xff80000003097808 */ /* 0x000fe40005800000 */
[----:B------:R-:W-:-:S02]  /*f990*/  ISETP.NE.AND P3, PT, R101, RZ, PT ;  /* 0x000000ff6500720c */ /* 0x000fc40003f65270 */
[C---:B------:R-:W-:Y:S02]  /*f9a0*/  ISETP.GT.AND P5, PT, R65.reuse, 0x78, !P5 ;  /* 0x000000784100780c */ /* 0x040fe40006fa4270 */
[----:B------:R-:W-:Y:S02]  /*f9b0*/  ISETP.GT.AND P3, PT, R65, 0x8, !P3 ;  /* 0x000000084100780c */ /* 0x000fe40005f64270 */
[C---:B------:R-:W-:Y:S02]  /*f9c0*/  ISETP.LT.OR P4, PT, R66.reuse, 0x72, P4 ;  /* 0x000000724200780c */ /* 0x040fe40002781670 */
[C---:B------:R-:W-:Y:S02]  /*f9d0*/  ISETP.LT.OR P3, PT, R66.reuse, 0x9, P3 ;  /* 0x000000094200780c */ /* 0x040fe40001f61670 */
[----:B------:R-:W-:Y:S02]  /*f9e0*/  ISETP.LT.OR P5, PT, R66, 0x79, P5 ;  /* 0x000000794200780c */ /* 0x000fe40002fa1670 */
[----:B------:R-:W-:-:S02]  /*f9f0*/  FSEL R3, R10, -INF , !P3 ;  /* 0xff8000000a037808 */ /* 0x000fc40005800000 */
[----:B------:R-:W-:Y:S02]  /*fa00*/  ISETP.NE.AND P3, PT, R102, RZ, PT ;  /* 0x000000ff6600720c */ /* 0x000fe40003f65270 */
[----:B------:R-:W-:Y:S02]  /*fa10*/  FMNMX.FTZ R10, R76, R75, !PT ;  /* 0x0000004b4c0a7209 */ /* 0x000fe40007810000 */
[----:B------:R-:W-:Y:S02]  /*fa20*/  ISETP.GT.AND P3, PT, R65, 0x9, !P3 ;  /* 0x000000094100780c */ /* 0x000fe40005f64270 */
[----:B------:R-:W-:Y:S02]  /*fa30*/  FSEL R50, R50, -INF , !P5 ;  /* 0xff80000032327808 */ /* 0x000fe40006800000 */
[----:B------:R-:W-:-:S04]  /*fa40*/  ISETP.LT.OR P3, PT, R66, 0xa, P3 ;  /* 0x0000000a4200780c */ /* 0x000fc80001f61670 */
        /* <DEDUP_REMOVED lines=18> */
[----:B------:R-:W-:Y:S02]  /*fb70*/  ISETP.NE.AND P6, PT, R114, RZ, PT ;  /* 0x000000ff7200720c */ /* 0x000fe40003fc5270 */
        /* <DEDUP_REMOVED lines=64> */
[----:B------:R-:W-:-:S03]  /*ff80*/  ISETP.LT.OR P3, PT, R66, 0x41, P3 ;  /* 0x000000414200780c */ /* 0x000fc60001f61670 */
[----:B------:R-:W0:Y:S01]  /*ff90*/  SHFL.BFLY PT, R10, R77, 0x1, 0x1f ;  /* 0x0c201f004d0a7f89 */ /* 0x000e2200000e0000 */
[----:B------:R-:W-:Y:S02]  /*ffa0*/  FSEL R34, R34, -INF , !P3 ;  /* 0xff80000022227808 */ /* 0x000fe40005800000 */
[----:B------:R-:W-:Y:S02]  /*ffb0*/  ISETP.GT.AND P3, PT, R65, 0x41, !P6 ;  /* 0x000000414100780c */ /* 0x000fe40007764270 */
[----:B------:R-:W-:Y:S02]  /*ffc0*/  ISETP.NE.AND P6, PT, R100, RZ, PT ;  /* 0x000000ff6400720c */ /* 0x000fe40003fc5270 */
        /* <DEDUP_REMOVED lines=8> */
[----:B------:R-:W-:-:S03]  /*10050*/  FMUL.FTZ R78, R10, UR52 ;  /* 0x000000340a4e7c20 */ /* 0x000fc60008410000 */
        /* <DEDUP_REMOVED lines=37> */
[----:B------:R-:W-:-:S04]  /*102b0*/  ISETP.LT.OR P3, PT, R66, 0x71, P3 ;  /* 0x000000714200780c */ /* 0x000fc80001f61670 */
[----:B------:R-:W-:Y:S02]  /*102c0*/  FSEL R64, R64, -INF , !P3 ;  /* 0xff80000040407808 */ /* 0x000fe40005800000 */
[----:B------:R-:W-:-:S04]  /*102d0*/  FSETP.NEU.FTZ.AND P3, PT, R10, -INF , PT ;  /* 0xff8000000a00780b */ /* 0x000fc80003f7d000 */
[----:B------:R-:W-:Y:S02]  /*102e0*/  FSEL R79, R78, RZ, P3 ;  /* 0x000000ff4e4f7208 */ /* 0x000fe40001800000 */
[----:B------:R-:W-:Y:S02]  /*102f0*/  ISETP.GT.AND P3, PT, R65, RZ, !P6 ;  /* 0x000000ff4100720c */ /* 0x000fe40007764270 */
[----:B------:R-:W-:Y:S01]  /*10300*/  ISETP.NE.AND P6, PT, R80, RZ, PT ;  /* 0x000000ff5000720c */ /* 0x000fe20003fc5270 */
[--C-:B------:R-:W-:Y:S01]  /*10310*/  FFMA.FTZ R170, R57, UR52, -R79.reuse ;  /* 0x0000003439aa7c23 */ /* 0x100fe2000801084f */
[----:B------:R-:W-:Y:S01]  /*10320*/  ISETP.LT.OR P3, PT, R66, 0x1, P3 ;  /* 0x000000014200780c */ /* 0x000fe20001f61670 */
[--C-:B------:R-:W-:Y:S01]  /*10330*/  FFMA.FTZ R57, R56, UR52, -R79.reuse ;  /* 0x0000003438397c23 */ /* 0x100fe2000801084f */
[--C-:B------:R-:W-:Y:S01]  /*10340*/  FFMA.FTZ R156, R40, UR52, -R79.reuse ;  /* 0x00000034289c7c23 */ /* 0x100fe2000801084f */
[--C-:B------:R-:W-:Y:S01]  /*10350*/  FFMA.FTZ R180, R76, UR52, -R79.reuse ;  /* 0x000000344cb47c23 */ /* 0x100fe2000801084f */
[----:B------:R-:W-:Y:S01]  /*10360*/  FSEL R78, R0, -INF , !P3 ;  /* 0xff800000004e7808 */ /* 0x000fe20005800000 */
[--C-:B------:R-:W-:Y:S01]  /*10370*/  FFMA.FTZ R75, R75, UR52, -R79.reuse ;  /* 0x000000344b4b7c23 */ /* 0x100fe2000801084f */
[----:B------:R-:W-:Y:S01]  /*10380*/  ISETP.GT.AND P3, PT, R65, 0x79, !P6 ;  /* 0x000000794100780c */ /* 0x000fe20007764270 */
[--C-:B------:R-:W-:Y:S01]  /*10390*/  FFMA.FTZ R182, R73, UR52, -R79.reuse ;  /* 0x0000003449b67c23 */ /* 0x100fe2000801084f */
[----:B------:R-:W-:Y:S01]  /*103a0*/  FMNMX.FTZ R0, R78, R9, !PT ;  /* 0x000000094e007209 */ /* 0x000fe20007810000 */
[----:B------:R-:W-:Y:S01]  /*103b0*/  MUFU.EX2 R180, R180 ;  /* 0x000000b400b47308 */ /* 0x000fe20000000800 */
[----:B------:R-:W-:Y:S01]  /*103c0*/  ISETP.LT.OR P3, PT, R66, 0x7a, P3 ;  /* 0x0000007a4200780c */ /* 0x000fe20001f61670 */
[--C-:B------:R-:W-:Y:S01]  /*103d0*/  FFMA.FTZ R73, R74, UR52, -R79.reuse ;  /* 0x000000344a497c23 */ /* 0x100fe2000801084f */
[----:B------:R-:W-:Y:S01]  /*103e0*/  FMNMX.FTZ R11, R3, R0, !PT ;  /* 0x00000000030b7209 */ /* 0x000fe20007810000 */
[--C-:B------:R-:W-:Y:S01]  /*103f0*/  FFMA.FTZ R154, R28, UR52, -R79.reuse ;  /* 0x000000341c9a7c23 */ /* 0x100fe2000801084f */
[----:B------:R-:W-:Y:S01]  /*10400*/  FSEL R51, R51, -INF , !P3 ;  /* 0xff80000033337808 */ /* 0x000fe20005800000 */
        /* <DEDUP_REMOVED lines=11> */
[--C-:B------:R-:W-:Y:S01]  /*104c0*/  FFMA.FTZ R174, R88, UR52, -R79.reuse ;  /* 0x0000003458ae7c23 */ /* 0x100fe2000801084f */
[--C-:B------:R-:W-:Y:S01]  /*104d0*/  FFMA.FTZ R77, R90, UR52, -R79.reuse ;  /* 0x000000345a4d7c23 */ /* 0x100fe2000801084f */
[----:B------:R-:W-:Y:S01]  /*104e0*/  FMNMX.FTZ R0, R14, R11, !PT ;  /* 0x0000000b0e007209 */ /* 0x000fe20007810000 */
[--C-:B------:R-:W-:Y:S01]  /*104f0*/  FFMA.FTZ R168, R60, UR52, -R79.reuse ;  /* 0x000000343ca87c23 */ /* 0x100fe2000801084f */
[--C-:B------:R-:W-:Y:S01]  /*10500*/  FFMA.FTZ R59, R59, UR52, -R79.reuse ;  /* 0x000000343b3b7c23 */ /* 0x100fe2000801084f */
[--C-:B------:R-:W-:Y:S01]  /*10510*/  FFMA.FTZ R158, R36, UR52, -R79.reuse ;  /* 0x00000034249e7c23 */ /* 0x100fe2000801084f */
[----:B------:R-:W-:Y:S01]  /*10520*/  FMNMX.FTZ R11, R15, R0, !PT ;  /* 0x000000000f0b7209 */ /* 0x000fe20007810000 */
[----:B------:R-:W2:Y:S01]  /*10530*/  MUFU.EX2 R73, R73 ;  /* 0x0000004900497308 */ /* 0x000ea20000000800 */
[--C-:B------:R-:W-:Y:S01]  /*10540*/  FFMA.FTZ R164, R58, UR52, -R79.reuse ;  /* 0x000000343aa47c23 */ /* 0x100fe2000801084f */
[--C-:B------:R-:W-:Y:S01]  /*10550*/  FFMA.FTZ R166, R43, UR52, -R79.reuse ;  /* 0x000000342ba67c23 */ /* 0x100fe2000801084f */
[----:B------:R-:W-:Y:S01]  /*10560*/  FMNMX.FTZ R0, R20, R11, !PT ;  /* 0x0000000b14007209 */ /* 0x000fe20007810000 */
[--C-:B------:R-:W-:Y:S01]  /*10570*/  FFMA.FTZ R43, R42, UR52, -R79.reuse ;  /* 0x000000342a2b7c23 */ /* 0x100fe2000801084f */
[--C-:B------:R-:W-:Y:S01]  /*10580*/  FFMA.FTZ R160, R41, UR52, -R79.reuse ;  /* 0x0000003429a07c23 */ /* 0x100fe2000801084f */
[--C-:B------:R-:W-:Y:S01]  /*10590*/  FFMA.FTZ R41, R54, UR52, -R79.reuse ;  /* 0x0000003436297c23 */ /* 0x100fe2000801084f */
[----:B------:R-:W-:Y:S01]  /*105a0*/  FMNMX.FTZ R11, R21, R0, !PT ;  /* 0x00000000150b7209 */ /* 0x000fe20007810000 */
[----:B------:R-:W3:Y:S01]  /*105b0*/  MUFU.EX2 R176, R176 ;  /* 0x000000b000b07308 */ /* 0x000ee20000000800 */
[--C-:B------:R-:W-:Y:S01]  /*105c0*/  FFMA.FTZ R162, R37, UR52, -R79.reuse ;  /* 0x0000003425a27c23 */ /* 0x100fe2000801084f */
[--C-:B------:R-:W-:Y:S01]  /*105d0*/  FFMA.FTZ R152, R32, UR52, -R79.reuse ;  /* 0x0000003420987c23 */ /* 0x100fe2000801084f */
[----:B------:R-:W-:Y:S01]  /*105e0*/  FMNMX.FTZ R0, R24, R11, !PT ;  /* 0x0000000b18007209 */ /* 0x000fe20007810000 */
[--C-:B------:R-:W-:Y:S01]  /*105f0*/  FFMA.FTZ R37, R53, UR52, -R79.reuse ;  /* 0x0000003435257c23 */ /* 0x100fe2000801084f */
[--C-:B------:R-:W-:Y:S01]  /*10600*/  FFMA.FTZ R53, R52, UR52, -R79.reuse ;  /* 0x0000003434357c23 */ /* 0x100fe2000801084f */
[--C-:B------:R-:W-:Y:S01]  /*10610*/  FFMA.FTZ R33, R33, UR52, -R79.reuse ;  /* 0x0000003421217c23 */ /* 0x100fe2000801084f */
[----:B------:R-:W-:Y:S01]  /*10620*/  FMNMX.FTZ R11, R25, R0, !PT ;  /* 0x00000000190b7209 */ /* 0x000fe20007810000 */
[----:B------:R-:W4:Y:S01]  /*10630*/  MUFU.EX2 R71, R71 ;  /* 0x0000004700477308 */ /* 0x000f220000000800 */
[----:B------:R-:W-:-:S02]  /*10640*/  FFMA.FTZ R29, R29, UR52, -R79 ;  /* 0x000000341d1d7c23 */ /* 0x000fc4000801084f */
[----:B------:R-:W-:-:S04]  /*10650*/  FMNMX.FTZ R0, R26, R11, !PT ;  /* 0x0000000b1a007209 */ /* 0x000fc80007810000 */
[----:B------:R-:W-:Y:S01]  /*10660*/  FMNMX.FTZ R11, R27, R0, !PT ;  /* 0x000000001b0b7209 */ /* 0x000fe20007810000 */
[----:B------:R-:W5:Y:S03]  /*10670*/  MUFU.EX2 R178, R178 ;  /* 0x000000b200b27308 */ /* 0x000f660000000800 */
[----:B------:R-:W-:-:S04]  /*10680*/  FMNMX.FTZ R0, R30, R11, !PT ;  /* 0x0000000b1e007209 */ /* 0x000fc80007810000 */
[----:B------:R-:W-:Y:S01]  /*10690*/  FMNMX.FTZ R11, R31, R0, !PT ;  /* 0x000000001f0b7209 */ /* 0x000fe20007810000 */
[----:B------:R-:W5:Y:S03]  /*106a0*/  MUFU.EX2 R69, R69 ;  /* 0x0000004500457308 */ /* 0x000f660000000800 */
        /* <DEDUP_REMOVED lines=17> */
[----:B------:R-:W-:Y:S01]  /*107c0*/  MUFU.EX2 R59, R59 ;  /* 0x0000003b003b7308 */ /* 0x000fe20000000800 */
[----:B------:R-:W-:Y:S01]  /*107d0*/  FSEL R0, R47, -INF , !P4 ;  /* 0xff8000002f007808 */ /* 0x000fe20006000000 */
[--C-:B------:R-:W-:Y:S01]  /*107e0*/  FFMA.FTZ R47, R55, UR52, -R79.reuse ;  /* 0x00000034372f7c23 */ /* 0x100fe2000801084f */
[----:B------:R-:W-:Y:S01]  /*107f0*/  FMNMX.FTZ R11, R64, R11, !PT ;  /* 0x0000000b400b7209 */ /* 0x000fe20007810000 */
[----:B------:R-:W-:-:S03]  /*10800*/  FFMA.FTZ R55, R4, UR52, -R79 ;  /* 0x0000003404377c23 */ /* 0x000fc6000801084f */
        /* <DEDUP_REMOVED lines=15> */
[----:B0-----:R-:W-:-:S02]  /*10900*/  FMNMX.FTZ R11, R40, R11, !PT ;  /* 0x0000000b280b7209 */ /* 0x001fc40007810000 */
[----:B------:R-:W0:Y:S02]  /*10910*/  @P1 LDC R40, c[0x0][0x44c] ;  /* 0x00011300ff281b82 */ /* 0x000e240000000800 */
[C---:B------:R-:W-:Y:S01]  /*10920*/  FSETP.NEU.FTZ.AND P3, PT, R11.reuse, -INF , PT ;  /* 0xff8000000b00780b */ /* 0x040fe20003f7d000 */
[----:B------:R-:W-:Y:S02]  /*10930*/  FMUL.FTZ R28, R11, UR52 ;  /* 0x000000340b1c7c20 */ /* 0x000fe40008410000 */
[----:B------:R-:W-:Y:S03]  /*10940*/  MUFU.EX2 R37, R37 ;  /* 0x0000002500257308 */ /* 0x000fe60000000800 */
[----:B------:R-:W-:-:S05]  /*10950*/  FSEL R65, R28, RZ, P3 ;  /* 0x000000ff1c417208 */ /* 0x000fca0001800000 */
[--C-:B------:R-:W-:Y:S01]  /*10960*/  FFMA.FTZ R181, R78, UR52, -R65.reuse ;  /* 0x000000344eb57c23 */ /* 0x100fe20008010841 */
[--C-:B------:R-:W-:Y:S01]  /*10970*/  FFMA.FTZ R28, R9, UR52, -R65.reuse ;  /* 0x00000034091c7c23 */ /* 0x100fe20008010841 */
[----:B------:R-:W-:Y:S01]  /*10980*/  FFMA.FTZ R183, R3, UR52, -R65 ;  /* 0x0000003403b77c23 */ /* 0x000fe20008010841 */
[----:B------:R-:W-:Y:S01]  /*10990*/  FADD.FTZ R3, R180, R75 ;  /* 0x0000004bb4037221 */ /* 0x000fe20000010000 */
[--C-:B------:R-:W-:Y:S01]  /*109a0*/  FFMA.FTZ R8, R8, UR52, -R65.reuse ;  /* 0x0000003408087c23 */ /* 0x100fe20008010841 */
[----:B------:R-:W-:Y:S01]  /*109b0*/  FFMA.FTZ R177, R12, UR52, -R65 ;  /* 0x000000340cb17c23 */ /* 0x000fe20008010841 */
[----:B------:R-:W-:Y:S01]  /*109c0*/  MUFU.EX2 R181, R181 ;  /* 0x000000b500b57308 */ /* 0x000fe20000000800 */
[----:B-1----:R-:W-:Y:S01]  /*109d0*/  FADD.FTZ R4, R182, R3 ;  /* 0x00000003b6047221 */ /* 0x002fe20000010000 */
[--C-:B------:R-:W-:Y:S01]  /*109e0*/  FFMA.FTZ R12, R13, UR52, -R65.reuse ;  /* 0x000000340d0c7c23 */ /* 0x100fe20008010841 */
[--C-:B------:R-:W-:Y:S01]  /*109f0*/  FFMA.FTZ R179, R14, UR52, -R65.reuse ;  /* 0x000000340eb37c23 */ /* 0x100fe20008010841 */
[--C-:B------:R-:W-:Y:S01]  /*10a00*/  FFMA.FTZ R165, R34, UR52, -R65.reuse ;  /* 0x0000003422a57c23 */ /* 0x100fe20008010841 */
[----:B--2---:R-:W-:Y:S01]  /*10a10*/  FADD.FTZ R3, R73, R4 ;  /* 0x0000000449037221 */ /* 0x004fe20000010000 */
[--C-:B------:R-:W-:Y:S01]  /*10a20*/  FFMA.FTZ R14, R15, UR52, -R65.reuse ;  /* 0x000000340f0e7c23 */ /* 0x100fe20008010841 */
[----:B------:R-:W-:Y:S01]  /*10a30*/  FFMA.FTZ R173, R20, UR52, -R65 ;  /* 0x0000003414ad7c23 */ /* 0x000fe20008010841 */
[----:B------:R-:W1:Y:S01]  /*10a40*/  MUFU.EX2 R28, R28 ;  /* 0x0000001c001c7308 */ /* 0x000e620000000800 */
[----:B---3--:R-:W-:Y:S01]  /*10a50*/  FADD.FTZ R4, R176, R3 ;  /* 0x00000003b0047221 */ /* 0x008fe20000010000 */
[--C-:B------:R-:W-:Y:S01]  /*10a60*/  FFMA.FTZ R20, R21, UR52, -R65.reuse ;  /* 0x0000003415147c23 */ /* 0x100fe20008010841 */
[--C-:B------:R-:W-:Y:S01]  /*10a70*/  FFMA.FTZ R175, R24, UR52, -R65.reuse ;  /* 0x0000003418af7c23 */ /* 0x100fe20008010841 */
[--C-:B------:R-:W-:Y:S01]  /*10a80*/  FFMA.FTZ R24, R25, UR52, -R65.reuse ;  /* 0x0000003419187c23 */ /* 0x100fe20008010841 */
[----:B----4-:R-:W-:Y:S01]  /*10a90*/  FADD.FTZ R3, R71, R4 ;  /* 0x0000000447037221 */ /* 0x010fe20000010000 */
[--C-:B------:R-:W-:Y:S01]  /*10aa0*/  FFMA.FTZ R169, R26, UR52, -R65.reuse ;  /* 0x000000341aa97c23 */ /* 0x100fe20008010841 */
[----:B------:R-:W-:Y:S01]  /*10ab0*/  FFMA.FTZ R26, R27, UR52, -R65 ;  /* 0x000000341b1a7c23 */ /* 0x000fe20008010841 */
[----:B------:R-:W2:Y:S01]  /*10ac0*/  MUFU.EX2 R183, R183 ;  /* 0x000000b700b77308 */ /* 0x000ea20000000800 */
[----:B-----5:R-:W-:Y:S01]  /*10ad0*/  FADD.FTZ R34, R178, R3 ;  /* 0x00000003b2227221 */ /* 0x020fe20000010000 */
[----:B------:R-:W3:Y:S01]  /*10ae0*/  @P1 LDC R13, c[0x0][0x450] ;  /* 0x00011400ff0d1b82 */ /* 0x000ee20000000800 */
[--C-:B------:R-:W-:Y:S01]  /*10af0*/  FFMA.FTZ R171, R30, UR52, -R65.reuse ;  /* 0x000000341eab7c23 */ /* 0x100fe20008010841 */
[--C-:B------:R-:W-:Y:S01]  /*10b00*/  FFMA.FTZ R30, R31, UR52, -R65.reuse ;  /* 0x000000341f1e7c23 */ /* 0x100fe20008010841 */
[----:B------:R-:W-:Y:S01]  /*10b10*/  FADD.FTZ R9, R69, R34 ;  /* 0x0000002245097221 */ /* 0x000fe20000010000 */
[--C-:B------:R-:W-:Y:S01]  /*10b20*/  FFMA.FTZ R32, R35, UR52, -R65.reuse ;  /* 0x0000003423207c23 */ /* 0x100fe20008010841 */
[----:B------:R-:W-:Y:S01]  /*10b30*/  FFMA.FTZ R167, R38, UR52, -R65 ;  /* 0x0000003426a77c23 */ /* 0x000fe20008010841 */
[----:B------:R-:W4:Y:S01]  /*10b40*/  MUFU.EX2 R8, R8 ;  /* 0x0000000800087308 */ /* 0x000f220000000800 */
[----:B-1----:R-:W-:Y:S01]  /*10b50*/  FADD.FTZ R4, R181, R28 ;  /* 0x0000001cb5047221 */ /* 0x002fe20000010000 */
[----:B------:R-:W-:Y:S01]  /*10b60*/  FADD.FTZ R36, R172, R9 ;  /* 0x00000009ac247221 */ /* 0x000fe20000010000 */
[----:B0-----:R-:W-:-:S04]  /*10b70*/  @P1 IMAD.HI.U32 R40, R193, R40, RZ ;  /* 0x00000028c1281227 */ /* 0x001fc800078e00ff */
[--C-:B------:R-:W-:Y:S01]  /*10b80*/  FFMA.FTZ R34, R39, UR52, -R65.reuse ;  /* 0x0000003427227c23 */ /* 0x100fe20008010841 */
[----:B------:R-:W-:Y:S01]  /*10b90*/  FFMA.FTZ R44, R44, UR52, -R65 ;  /* 0x000000342c2c7c23 */ /* 0x000fe20008010841 */
[----:B------:R-:W-:Y:S01]  /*10ba0*/  FADD.FTZ R9, R67, R36 ;  /* 0x0000002443097221 */ /* 0x000fe20000010000 */
[----:B------:R-:W-:Y:S01]  /*10bb0*/  IMAD.MOV.U32 R38, RZ, RZ, R193 ;  /* 0x000000ffff267224 */ /* 0x000fe200078e00c1 */
[----:B------:R-:W0:Y:S01]  /*10bc0*/  MUFU.EX2 R177, R177 ;  /* 0x000000b100b17308 */ /* 0x000e220000000800 */
[----:B--2---:R-:W-:Y:S01]  /*10bd0*/  FADD.FTZ R3, R183, R4 ;  /* 0x00000004b7037221 */ /* 0x004fe20000010000 */
[----:B------:R-:W-:Y:S01]  /*10be0*/  FADD.FTZ R36, R174, R9 ;  /* 0x00000009ae247221 */ /* 0x000fe20000010000 */
[--C-:B------:R-:W-:Y:S01]  /*10bf0*/  FFMA.FTZ R45, R45, UR52, -R65.reuse ;  /* 0x000000342d2d7c23 */ /* 0x100fe20008010841 */
[--C-:B------:R-:W-:Y:S01]  /*10c00*/  FFMA.FTZ R46, R46, UR52, -R65.reuse ;  /* 0x000000342e2e7c23 */ /* 0x100fe20008010841 */
[--C-:B------:R-:W-:Y:S01]  /*10c10*/  FFMA.FTZ R48, R48, UR52, -R65.reuse ;  /* 0x0000003430307c23 */ /* 0x100fe20008010841 */
[----:B------:R-:W-:Y:S01]  /*10c20*/  FADD.FTZ R9, R77, R36 ;  /* 0x000000244d097221 */ /* 0x000fe20000010000 */
[----:B------:R-:W-:Y:S01]  /*10c30*/  FFMA.FTZ R49, R49, UR52, -R65 ;  /* 0x0000003431317c23 */ /* 0x000fe20008010841 */
[----:B------:R-:W1:Y:S01]  /*10c40*/  MUFU.EX2 R12, R12 ;  /* 0x0000000c000c7308 */ /* 0x000e620000000800 */
[----:B----4-:R-:W-:Y:S01]  /*10c50*/  FADD.FTZ R4, R8, R3 ;  /* 0x0000000308047221 */ /* 0x010fe20000010000 */
[----:B------:R-:W-:Y:S01]  /*10c60*/  FADD.FTZ R36, R168, R9 ;  /* 0x00000009a8247221 */ /* 0x000fe20000010000 */
[----:B---3--:R-:W-:Y:S01]  /*10c70*/  @P1 SHF.R.U32.HI R38, RZ, R13, R40 ;  /* 0x0000000dff261219 */ /* 0x008fe20000011628 */
[--C-:B------:R-:W-:Y:S01]  /*10c80*/  FFMA.FTZ R61, R61, UR52, -R65.reuse ;  /* 0x000000343d3d7c23 */ /* 0x100fe20008010841 */
[--C-:B------:R-:W-:Y:S01]  /*10c90*/  FFMA.FTZ R62, R62, UR52, -R65.reuse ;  /* 0x000000343e3e7c23 */ /* 0x100fe20008010841 */
[----:B------:R-:W-:Y:S01]  /*10ca0*/  FADD.FTZ R9, R59, R36 ;  /* 0x000000243b097221 */ /* 0x000fe20000010000 */
[----:B------:R-:W-:Y:S01]  /*10cb0*/  FFMA.FTZ R63, R63, UR52, -R65 ;  /* 0x000000343f3f7c23 */ /* 0x000fe20008010841 */
[----:B------:R-:W2:Y:S01]  /*10cc0*/  MUFU.EX2 R179, R179 ;  /* 0x000000b300b37308 */ /* 0x000ea20000000800 */
[----:B0-----:R-:W-:Y:S01]  /*10cd0*/  FADD.FTZ R3, R177, R4 ;  /* 0x00000004b1037221 */ /* 0x001fe20000010000 */
[----:B------:R-:W-:Y:S01]  /*10ce0*/  FADD.FTZ R36, R170, R9 ;  /* 0x00000009aa247221 */ /* 0x000fe20000010000 */
[--C-:B------:R-:W-:Y:S01]  /*10cf0*/  FFMA.FTZ R64, R64, UR52, -R65.reuse ;  /* 0x0000003440407c23 */ /* 0x100fe20008010841 */
[--C-:B------:R-:W-:Y:S01]  /*10d00*/  FFMA.FTZ R50, R50, UR52, -R65.reuse ;  /* 0x0000003432327c23 */ /* 0x100fe20008010841 */
[----:B------:R-:W-:Y:S01]  /*10d10*/  FFMA.FTZ R51, R51, UR52, -R65 ;  /* 0x0000003433337c23 */ /* 0x000fe20008010841 */
[----:B------:R-:W-:Y:S01]  /*10d20*/  FADD.FTZ R9, R57, R36 ;  /* 0x0000002439097221 */ /* 0x000fe20000010000 */
[----:B------:R-:W-:Y:S01]  /*10d30*/  F2FP.F16.F32.PACK_AB R181, R28, R181 ;  /* 0x000000b51cb5723e */ /* 0x000fe200000000ff */
[----:B------:R-:W0:Y:S01]  /*10d40*/  MUFU.EX2 R14, R14 ;  /* 0x0000000e000e7308 */ /* 0x000e220000000800 */
[----:B-1----:R-:W-:Y:S01]  /*10d50*/  FADD.FTZ R4, R12, R3 ;  /* 0x000000030c047221 */ /* 0x002fe20000010000 */
[----:B------:R-:W-:Y:S01]  /*10d60*/  FADD.FTZ R36, R164, R9 ;  /* 0x00000009a4247221 */ /* 0x000fe20000010000 */
[----:B------:R-:W-:-:S02]  /*10d70*/  F2FP.F16.F32.PACK_AB R183, R8, R183 ;  /* 0x000000b708b7723e */ /* 0x000fc400000000ff */
[----:B------:R-:W-:Y:S02]  /*10d80*/  IADD3 R95, R95, R38, RZ ;  /* 0x000000265f5f7210 */ /* 0x000fe40007ffe0ff */
[----:B------:R-:W-:Y:S01]  /*10d90*/  F2FP.F16.F32.PACK_AB R180, R75, R180 ;  /* 0x000000b44bb4723e */ /* 0x000fe200000000ff */
[----:B------:R-:W1:Y:S01]  /*10da0*/  MUFU.EX2 R173, R173 ;  /* 0x000000ad00ad7308 */ /* 0x000e620000000800 */
[----:B--2---:R-:W-:Y:S01]  /*10db0*/  FADD.FTZ R3, R179, R4 ;  /* 0x00000004b3037221 */ /* 0x004fe20000010000 */
[----:B------:R-:W-:Y:S01]  /*10dc0*/  F2FP.F16.F32.PACK_AB R182, R73, R182 ;  /* 0x000000b649b6723e */ /* 0x000fe200000000ff */
[----:B------:R-:W-:Y:S01]  /*10dd0*/  IMAD.IADD R6, R95, 0x1, R6 ;  /* 0x000000015f067824 */ /* 0x000fe200078e0206 */
[----:B------:R-:W-:Y:S02]  /*10de0*/  F2FP.F16.F32.PACK_AB R176, R71, R176 ;  /* 0x000000b047b0723e */ /* 0x000fe400000000ff */
[----:B------:R-:W-:Y:S02]  /*10df0*/  F2FP.F16.F32.PACK_AB R178, R69, R178 ;  /* 0x000000b245b2723e */ /* 0x000fe400000000ff */
[----:B------:R-:W2:Y:S01]  /*10e00*/  MUFU.EX2 R20, R20 ;  /* 0x0000001400147308 */ /* 0x000ea20000000800 */
[----:B0-----:R-:W-:Y:S01]  /*10e10*/  FADD.FTZ R4, R14, R3 ;  /* 0x000000030e047221 */ /* 0x001fe20000010000 */
[----:B------:R-:W-:-:S02]  /*10e20*/  F2FP.F16.F32.PACK_AB R172, R67, R172 ;  /* 0x000000ac43ac723e */ /* 0x000fc400000000ff */
[----:B------:R-:W-:Y:S02]  /*10e30*/  F2FP.F16.F32.PACK_AB R174, R77, R174 ;  /* 0x000000ae4dae723e */ /* 0x000fe400000000ff */
[----:B------:R-:W-:Y:S02]  /*10e40*/  F2FP.F16.F32.PACK_AB R168, R59, R168 ;  /* 0x000000a83ba8723e */ /* 0x000fe400000000ff */
[----:B------:R-:W0:Y:S01]  /*10e50*/  MUFU.EX2 R175, R175 ;  /* 0x000000af00af7308 */ /* 0x000e220000000800 */
[----:B-1----:R-:W-:Y:S01]  /*10e60*/  FADD.FTZ R3, R173, R4 ;  /* 0x00000004ad037221 */ /* 0x002fe20000010000 */
[----:B------:R-:W-:Y:S02]  /*10e70*/  F2FP.F16.F32.PACK_AB R170, R57, R170 ;  /* 0x000000aa39aa723e */ /* 0x000fe400000000ff */
[----:B------:R-:W-:Y:S02]  /*10e80*/  F2FP.F16.F32.PACK_AB R164, R47, R164 ;  /* 0x000000a42fa4723e */ /* 0x000fe400000000ff */
[----:B------:R-:W-:-:S02]  /*10e90*/  F2FP.F16.F32.PACK_AB R177, R12, R177 ;  /* 0x000000b10cb1723e */ /* 0x000fc400000000ff */
[----:B------:R-:W1:Y:S01]  /*10ea0*/  MUFU.EX2 R24, R24 ;  /* 0x0000001800187308 */ /* 0x000e620000000800 */
[----:B--2---:R-:W-:Y:S01]  /*10eb0*/  FADD.FTZ R4, R20, R3 ;  /* 0x0000000314047221 */ /* 0x004fe20000010000 */
[----:B------:R-:W-:Y:S02]  /*10ec0*/  F2FP.F16.F32.PACK_AB R179, R14, R179 ;  /* 0x000000b30eb3723e */ /* 0x000fe400000000ff */
[----:B------:R-:W-:-:S04]  /*10ed0*/  F2FP.F16.F32.PACK_AB R173, R20, R173 ;  /* 0x000000ad14ad723e */ /* 0x000fc800000000ff */
[----:B------:R-:W2:Y:S01]  /*10ee0*/  MUFU.EX2 R169, R169 ;  /* 0x000000a900a97308 */ /* 0x000ea20000000800 */
[----:B0-----:R-:W-:-:S07]  /*10ef0*/  FADD.FTZ R3, R175, R4 ;  /* 0x00000004af037221 */ /* 0x001fce0000010000 */
[----:B------:R-:W0:Y:S01]  /*10f00*/  MUFU.EX2 R26, R26 ;  /* 0x0000001a001a7308 */ /* 0x000e220000000800 */
[C---:B-1----:R-:W-:Y:S01]  /*10f10*/  FADD.FTZ R4, R24.reuse, R3 ;  /* 0x0000000318047221 */ /* 0x042fe20000010000 */
[----:B------:R-:W-:Y:S01]  /*10f20*/  FADD.FTZ R3, R47, R36 ;  /* 0x000000242f037221 */ /* 0x000fe20000010000 */
[----:B------:R-:W-:-:S05]  /*10f30*/  F2FP.F16.F32.PACK_AB R175, R24, R175 ;  /* 0x000000af18af723e */ /* 0x000fca00000000ff */
[----:B------:R-:W1:Y:S01]  /*10f40*/  MUFU.EX2 R171, R171 ;  /* 0x000000ab00ab7308 */ /* 0x000e620000000800 */
[----:B--2---:R-:W-:Y:S01]  /*10f50*/  FADD.FTZ R9, R169, R4 ;  /* 0x00000004a9097221 */ /* 0x004fe20000010000 */
[----:B------:R-:W-:Y:S01]  /*10f60*/  FADD.FTZ R4, R166, R3 ;  /* 0x00000003a6047221 */ /* 0x000fe20000010000 */
[----:B------:R-:W-:Y:S01]  /*10f70*/  FFMA.FTZ R3, R0, UR52, -R65 ;  /* 0x0000003400037c23 */ /* 0x000fe20008010841 */
[C---:B------:R-:W-:Y:S02]  /*10f80*/  F2FP.F16.F32.PACK_AB R166, R43.reuse, R166 ;  /* 0x000000a62ba6723e */ /* 0x040fe400000000ff */
[----:B------:R-:W-:Y:S02]  /*10f90*/  FADD.FTZ R13, R43, R4 ;  /* 0x000000042b0d7221 */ /* 0x000fe40000010000 */
[----:B------:R-:W2:Y:S01]  /*10fa0*/  MUFU.EX2 R30, R30 ;  /* 0x0000001e001e7308 */ /* 0x000ea20000000800 */
[----:B0-----:R-:W-:Y:S01]  /*10fb0*/  FADD.FTZ R0, R26, R9 ;  /* 0x000000091a007221 */ /* 0x001fe20000010000 */
[----:B------:R-:W-:Y:S01]  /*10fc0*/  FADD.FTZ R36, R160, R13 ;  /* 0x0000000da0247221 */ /* 0x000fe20000010000 */
[----:B------:R-:W-:-:S02]  /*10fd0*/  F2FP.F16.F32.PACK_AB R160, R41, R160 ;  /* 0x000000a029a0723e */ /* 0x000fc400000000ff */
[----:B------:R-:W-:Y:S01]  /*10fe0*/  F2FP.F16.F32.PACK_AB R169, R26, R169 ;  /* 0x000000a91aa9723e */ /* 0x000fe200000000ff */
[----:B------:R-:W-:Y:S02]  /*10ff0*/  FADD.FTZ R13, R41, R36 ;  /* 0x00000024290d7221 */ /* 0x000fe40000010000 */
[----:B------:R-:W0:Y:S01]  /*11000*/  MUFU.EX2 R165, R165 ;  /* 0x000000a500a57308 */ /* 0x000e220000000800 */
[----:B-1----:R-:W-:Y:S01]  /*11010*/  FADD.FTZ R9, R171, R0 ;  /* 0x00000000ab097221 */ /* 0x002fe20000010000 */
[----:B------:R-:W-:Y:S01]  /*11020*/  FADD.FTZ R36, R162, R13 ;  /* 0x0000000da2247221 */ /* 0x000fe20000010000 */
[----:B------:R-:W-:-:S03]  /*11030*/  F2FP.F16.F32.PACK_AB R162, R37, R162 ;  /* 0x000000a225a2723e */ /* 0x000fc600000000ff */
[----:B------:R-:W-:Y:S02]  /*11040*/  FADD.FTZ R13, R37, R36 ;  /* 0x00000024250d7221 */ /* 0x000fe40000010000 */
        /* <DEDUP_REMOVED lines=32> */
[----:B------:R-:W-:Y:S01]  /*11250*/  F2FP.F16.F32.PACK_AB R157, R0, R49 ;  /* 0x00000031009d723e */ /* 0x000fe200000000ff */
[----:B------:R-:W-:-:S05]  /*11260*/  VIADD R0, R89, 0xfffffffe ;  /* 0xfffffffe59007836 */ /* 0x000fca0000000000 */
        /* <DEDUP_REMOVED lines=40> */
.L_x_8387:
[----:B------:R-:W-:-:S13]  /*114f0*/  ISETP.NE.AND P3, PT, R7, 0x1, PT ;  /* 0x000000010700780c */ /* 0x000fda0003f65270 */
[----:B------:R-:W0:Y:S02]  /*11500*/  @P3 LDC.64 R12, c[0x0][0x9e8] ;  /* 0x00027a00ff0c3b82 */ /* 0x000e240000000a00 */
[----:B0-----:R-:W-:-:S05]  /*11510*/  @P3 IMAD.HI.U32 R12, R8, R12, RZ ;  /* 0x0000000c080c3227 */ /* 0x001fca00078e00ff */
[----:B------:R-:W-:-:S07]  /*11520*/  @P3 SHF.R.U32.HI R8, RZ, R13, R12 ;  /* 0x0000000dff083219 */ /* 0x000fce000001160c */
.L_x_8388:
[----:B------:R-:W-:Y:S05]  /*11530*/  BSYNC B0 ;  /* 0x0000000000007941 */ /* 0x000fea0003800000 */
.L_x_8386:
[----:B------:R-:W-:-:S05]  /*11540*/  IMAD R7, R8, R7, R7 ;  /* 0x0000000708077224 */ /* 0x000fca00078e0207 */
[----:B------:R-:W-:-:S07]  /*11550*/  VIMNMX R6, R6, R7, PT ;  /* 0x0000000706067248 */ /* 0x000fce0003fe0100 */
.L_x_8385:
[----:B------:R-:W-:Y:S01]  /*11560*/  SHF.R.S32.HI R7, RZ, 0x1f, R6 ;  /* 0x0000001fff077819 */ /* 0x000fe20000011406 */
[----:B------:R-:W-:Y:S01]  /*11570*/  ULDC UR46, c[0x0][0x9e4] ;  /* 0x00027900002e7ab9 */ /* 0x000fe20000000800 */
[----:B------:R-:W-:Y:S01]  /*11580*/  ULDC UR43, c[0x0][0x9e4] ;  /* 0x00027900002b7ab9 */ /* 0x000fe20000000800 */
[----:B------:R-:W-:Y:S01]  /*11590*/  ULDC UR48, c[0x0][0x9d8] ;  /* 0x0002760000307ab9 */ /* 0x000fe20000000800 */
[----:B------:R-:W-:Y:S01]  /*115a0*/  LEA.HI R7, R7, R6, RZ, 0x7 ;  /* 0x0000000607077211 */ /* 0x000fe200078f38ff */
[----:B------:R-:W-:Y:S01]  /*115b0*/  ULDC UR51, c[0x0][0x9d8] ;  /* 0x0002760000337ab9 */ /* 0x000fe20000000800 */
[----:B------:R-:W-:Y:S01]  /*115c0*/  ULDC UR49, c[0x0][0x9d8] ;  /* 0x0002760000317ab9 */ /* 0x000fe20000000800 */
[----:B------:R-:W-:Y:S01]  /*115d0*/  ULDC UR42, c[0x0][0x988] ;  /* 0x00026200002a7ab9 */ /* 0x000fe20000000800 */
[----:B------:R-:W-:Y:S01]  /*115e0*/  SHF.R.S32.HI R7, RZ, 0x7, R7 ;  /* 0x00000007ff077819 */ /* 0x000fe20000011407 */
[----:B------:R-:W-:Y:S01]  /*115f0*/  ULDC UR45, c[0x0][0x988] ;  /* 0x00026200002d7ab9 */ /* 0x000fe20000000800 */
[----:B------:R-:W-:Y:S01]  /*11600*/  ULDC UR44, c[0x0][0x988] ;  /* 0x00026200002c7ab9 */ /* 0x000fe20000000800 */
[----:B------:R-:W-:Y:S01]  /*11610*/  ULDC UR50, c[0x0][0x9e0] ;  /* 0x0002780000327ab9 */ /* 0x000fe20000000800 */
[----:B------:R-:W-:Y:S01]  /*11620*/  VIMNMX R12, R198, R7, !PT ;  /* 0x00000007c60c7248 */ /* 0x000fe20007fe0100 */
[----:B------:R-:W-:Y:S01]  /*11630*/  ULDC UR47, c[0x0][0x9e0] ;  /* 0x00027800002f7ab9 */ /* 0x000fe20000000800 */
[----:B------:R-:W-:-:S02]  /*11640*/  CS2R R150, SRZ ;  /* 0x0000000000967805 */ /* 0x000fc4000001ff00 */
[----:B------:R-:W-:Y:S02]  /*11650*/  CS2R R148, SRZ ;  /* 0x0000000000947805 */ /* 0x000fe4000001ff00 */
[----:B------:R-:W-:Y:S02]  /*11660*/  ISETP.GE.AND P3, PT, R0, R12, PT ;  /* 0x0000000c0000720c */ /* 0x000fe40003f66270 */
        /* <DEDUP_REMOVED lines=31> */
[----:B------:R-:W-:-:S07]  /*11860*/  MOV R151, RZ ;  /* 0x000000ff00977202 */ /* 0x000fce0000000f00 */
.L_x_8409:
[----:B------:R-:W-:Y:S01]  /*11870*/  ISETP.NE.AND P3, PT, R194, RZ, PT ;  /* 0x000000ffc200720c */ /* 0x000fe20003f65270 */
[----:B------:R-:W-:Y:S01]  /*11880*/  VIADD R13, R184, 0x1 ;  /* 0x00000001b80d7836 */ /* 0x000fe20000000000 */
[----:B------:R-:W-:Y:S05]  /*11890*/  YIELD ;  /* 0x0000000000007946 */ /* 0x000fea0003800000 */
[----:B------:R-:W-:-:S04]  /*118a0*/  ISETP.NE.AND P4, PT, R13, 0x2, PT ;  /* 0x000000020d00780c */ /* 0x000fc80003f85270 */
[----:B------:R-:W-:Y:S02]  /*118b0*/  SEL R14, RZ, 0x1, P4 ;  /* 0x00000001ff0e7807 */ /* 0x000fe40002000000 */
[----:B------:R-:W-:Y:S02]  /*118c0*/  SEL R13, R13, RZ, P4 ;  /* 0x000000ff0d0d7207 */ /* 0x000fe40002000000 */
[----:B------:R-:W-:Y:S01]  /*118d0*/  LOP3.LUT R14, R187, R14, RZ, 0x3c, !PT ;  /* 0x0000000ebb0e7212 */ /* 0x000fe200078e3cff */
[----:B------:R-:W-:Y:S06]  /*118e0*/  @P3 BRA `(.L_x_8390) ;  /* 0x0000000000303947 */ /* 0x000fec0003800000 */
[----:B------:R-:W-:Y:S05]  /*118f0*/  @!P0 BRA `(.L_x_8391) ;  /* 0x0000000000048947 */ /* 0x000fea0003800000 */
[----:B------:R-:W-:Y:S01]  /*11900*/  BPT.TRAP 0x1 ;  /* 0x000000040000795c */ /* 0x000fe20000300000 */
.L_x_8391:
[----:B------:R-:W-:Y:S01]  /*11910*/  IMAD R7, R13, 0x8, R18 ;  /* 0x000000080d077824 */ /* 0x000fe200078e0212 */
[----:B------:R-:W-:-:S04]  /*11920*/  SHF.L.U32 R6, R14, 0x1f, RZ ;  /* 0x0000001f0e067819 */ /* 0x000fc800000006ff */
[----:B------:R0:W1:Y:S01]  /*11930*/  SYNCS.PHASECHK.TRANS64.TRYWAIT P4, [R7+URZ+0x28830], R6 ;  /* 0x02883006070075a7 */ /* 0x000062000808017f */
[----:B------:R-:W-:Y:S05]  /*11940*/  @!P0 BRA `(.L_x_8392) ;  /* 0x0000000000048947 */ /* 0x000fea0003800000 */
[----:B------:R-:W-:Y:S01]  /*11950*/  BPT.TRAP 0x1 ;  /* 0x000000040000795c */ /* 0x000fe20000300000 */
.L_x_8392:
[----:B------:R-:W-:Y:S04]  /*11960*/  BSSY B0, `(.L_x_8390) ;  /* 0x0000004000007945 */ /* 0x000fe80003800000 */
[----:B-1----:R-:W-:Y:S05]  /*11970*/  @P4 BRA `(.L_x_8393) ;  /* 0x0000000000084947 */ /* 0x002fea0003800000 */
[----:B------:R-:W1:Y:S02]  /*11980*/  SYNCS.PHASECHK.TRANS64.TRYWAIT P4, [R7+URZ+0x28830], R6 ;  /* 0x02883006070075a7 */ /* 0x000e64000808017f */
[----:B-1----:R-:W-:Y:S05]  /*11990*/  @!P4 BRA `(.L_x_8394) ;  /* 0x0000016000d0c947 */ /* 0x002fea0003800000 */
.L_x_8393:
[----:B------:R-:W-:Y:S05]  /*119a0*/  BSYNC B0 ;  /* 0x0000000000007941 */ /* 0x000fea0003800000 */
.L_x_8390:
[----:B------:R-:W2:Y:S01]  /*119b0*/  S2R R8, SR_TID.X ;  /* 0x0000000000087919 */ /* 0x000ea20000002100 */
[----:B01----:R-:W-:Y:S01]  /*119c0*/  IMAD.MOV.U32 R7, RZ, RZ, 0x40000040 ;  /* 0x40000040ff077424 */ /* 0x003fe200078e00ff */
[----:B------:R-:W-:Y:S05]  /*119d0*/  WARPSYNC.ALL ;  /* 0x0000000000007948 */ /* 0x000fea0003800000 */
[----:B------:R-:W-:Y:S01]  /*119e0*/  R2UR UR35, R7 ;  /* 0x00000000072372ca */ /* 0x000fe200000e0000 */
[----:B------:R-:W-:Y:S02]  /*119f0*/  IMAD R6, R13, 0x800, R5 ;  /* 0x000008000d067824 */ /* 0x000fe400078e0205 */
[----:B------:R-:W-:-:S03]  /*11a00*/  IMAD.MOV.U32 R9, RZ, RZ, 0x40000040 ;  /* 0x40000040ff097424 */ /* 0x000fc600078e00ff */
[----:B------:R-:W-:Y:S02]  /*11a10*/  R2UR UR34, R6 ;  /* 0x00000000062272ca */ /* 0x000fe400000e0000 */
[----:B------:R-:W-:Y:S01]  /*11a20*/  R2UR UR7, R9 ;  /* 0x00000000090772ca */ /* 0x000fe200000e0000 */
[----:B------:R-:W-:-:S05]  /*11a30*/  IMAD.MOV.U32 R9, RZ, RZ, 0x40000040 ;  /* 0x40000040ff097424 */ /* 0x000fca00078e00ff */
[----:B------:R-:W-:Y:S01]  /*11a40*/  R2UR UR11, R9 ;  /* 0x00000000090b72ca */ /* 0x000fe200000e0000 */
[----:B------:R-:W-:-:S05]  /*11a50*/  IMAD.MOV.U32 R9, RZ, RZ, 0x40000040 ;  /* 0x40000040ff097424 */ /* 0x000fca00078e00ff */
[----:B------:R-:W-:Y:S01]  /*11a60*/  R2UR UR15, R9 ;  /* 0x00000000090f72ca */ /* 0x000fe200000e0000 */
[----:B------:R-:W-:Y:S01]  /*11a70*/  IMAD.MOV.U32 R9, RZ, RZ, 0x40000040 ;  /* 0x40000040ff097424 */ /* 0x000fe200078e00ff */
[----:B--2---:R-:W-:-:S04]  /*11a80*/  SHF.R.U32.HI R8, RZ, 0x7, R8 ;  /* 0x00000007ff087819 */ /* 0x004fc80000011608 */
[----:B------:R-:W-:Y:S02]  /*11a90*/  R2UR UR19, R9 ;  /* 0x00000000091372ca */ /* 0x000fe400000e0000 */
[----:B------:R-:W-:Y:S01]  /*11aa0*/  IADD3 R7, R8, 0x8, RZ ;  /* 0x0000000808077810 */ /* 0x000fe20007ffe0ff */
[----:B------:R-:W-:Y:S01]  /*11ab0*/  VIADD R8, R6, 0x2 ;  /* 0x0000000206087836 */ /* 0x000fe20000000000 */
[----:B------:R-:W-:-:S03]  /*11ac0*/  MOV R9, 0x40000040 ;  /* 0x4000004000097802 */ /* 0x000fc60000000f00 */
[----:B------:R0:W-:Y:S01]  /*11ad0*/  BAR.SYNC.DEFER_BLOCKING R7, 0x100 ;  /* 0x000400070000751d */ /* 0x0001e20000010000 */
[----:B------:R-:W-:Y:S01]  /*11ae0*/  R2UR UR6, R8 ;  /* 0x00000000080672ca */ /* 0x000fe200000e0000 */
[----:B------:R-:W-:Y:S01]  /*11af0*/  VIADD R8, R6, 0x4 ;  /* 0x0000000406087836 */ /* 0x000fe20000000000 */
[----:B------:R-:W-:Y:S01]  /*11b00*/  R2UR UR23, R9 ;  /* 0x00000000091772ca */ /* 0x000fe200000e0000 */
[----:B------:R-:W-:-:S03]  /*11b10*/  IMAD.MOV.U32 R9, RZ, RZ, 0x40000040 ;  /* 0x40000040ff097424 */ /* 0x000fc600078e00ff */
[----:B------:R-:W-:Y:S01]  /*11b20*/  R2UR UR10, R8 ;  /* 0x00000000080a72ca */ /* 0x000fe200000e0000 */
[----:B0-----:R-:W-:Y:S01]  /*11b30*/  IMAD.MOV.U32 R7, RZ, RZ, 0x40000040 ;  /* 0x40000040ff077424 */ /* 0x001fe200078e00ff */
[----:B------:R-:W-:Y:S02]  /*11b40*/  IADD3 R8, R6, 0x6, RZ ;  /* 0x0000000606087810 */ /* 0x000fe40007ffe0ff */
[----:B------:R-:W-:Y:S02]  /*11b50*/  R2UR UR27, R9 ;  /* 0x00000000091b72ca */ /* 0x000fe400000e0000 */
[----:B------:R-:W-:Y:S01]  /*11b60*/  R2UR UR14, R8 ;  /* 0x00000000080e72ca */ /* 0x000fe200000e0000 */
[----:B------:R-:W-:Y:S01]  /*11b70*/  VIADD R8, R6, 0x400 ;  /* 0x0000040006087836 */ /* 0x000fe20000000000 */
[----:B------:R-:W-:-:S04]  /*11b80*/  R2UR UR31, R7 ;  /* 0x00000000071f72ca */ /* 0x000fc800000e0000 */
[----:B------:R-:W-:Y:S01]  /*11b90*/  R2UR UR18, R8 ;  /* 0x00000000081272ca */ /* 0x000fe200000e0000 */
[----:B------:R-:W-:Y:S01]  /*11ba0*/  VIADD R8, R6, 0x402 ;  /* 0x0000040206087836 */ /* 0x000fe20000000000 */
[----:B------:R-:W-:-:S04]  /*11bb0*/  WARPGROUP.ARRIVE ;  /* 0x00000000000079c5 */ /* 0x000fc80000000000 */
[----:B------:R-:W-:Y:S01]  /*11bc0*/  R2UR UR22, R8 ;  /* 0x00000000081672ca */ /* 0x000fe200000e0000 */
[C---:B------:R-:W-:Y:S02]  /*11bd0*/  VIADD R8, R6.reuse, 0x404 ;  /* 0x0000040406087836 */ /* 0x040fe40000000000 */
[----:B------:R-:W-:Y:S01]  /*11be0*/  VIADD R6, R6, 0x406 ;  /* 0x0000040606067836 */ /* 0x000fe20000000000 */
[----:B------:R-:W-:Y:S02]  /*11bf0*/  HGMMA.64x128x16.F32 R24, gdesc[UR32], RZ, !UPT, gsb0 ;  /* 0x01e00000201879f0 */ /* 0x000fe4000c0008ff */
        /* <DEDUP_REMOVED lines=24> */
[----:B------:R-:W-:Y:S05]  /*11d80*/  @P3 BRA `(.L_x_8395) ;  /* 0x0000000000283947 */ /* 0x000fea0003800000 */
[----:B------:R-:W-:Y:S05]  /*11d90*/  @!P0 BRA `(.L_x_8396) ;  /* 0x0000000000048947 */ /* 0x000fea0003800000 */
[----:B------:R-:W-:Y:S01]  /*11da0*/  BPT.TRAP 0x1 ;  /* 0x000000040000795c */ /* 0x000fe20000300000 */
.L_x_8396:
[----:B------:R-:W-:Y:S02]  /*11db0*/  SHF.L.U32 R6, R187, 0x1f, RZ ;  /* 0x0000001fbb067819 */ /* 0x000fe400000006ff */
[----:B------:R-:W-:-:S04]  /*11dc0*/  LEA R7, R184, R18, 0x3 ;  /* 0x00000012b8077211 */ /* 0x000fc800078e18ff */
[----:B------:R0:W1:Y:S01]  /*11dd0*/  SYNCS.PHASECHK.TRANS64.TRYWAIT P3, [R7+URZ+0x28850], R6 ;  /* 0x02885006070075a7 */ /* 0x000062000806017f */
[----:B------:R-:W-:Y:S05]  /*11de0*/  @!P0 BRA `(.L_x_8397) ;  /* 0x0000000000048947 */ /* 0x000fea0003800000 */
[----:B------:R-:W-:Y:S01]  /*11df0*/  BPT.TRAP 0x1 ;  /* 0x000000040000795c */ /* 0x000fe20000300000 */
.L_x_8397:
[----:B-1----:R-:W-:Y:S05]  /*11e00*/  @P3 BRA `(.L_x_8395) ;  /* 0x0000000000083947 */ /* 0x002fea0003800000 */
[----:B------:R-:W1:Y:S02]  /*11e10*/  SYNCS.PHASECHK.TRANS64.TRYWAIT P3, [R7+URZ+0x28850], R6 ;  /* 0x02885006070075a7 */ /* 0x000e64000806017f */
[----:B-1----:R-:W-:Y:S05]  /*11e20*/  @!P3 BRA `(.L_x_8398) ;  /* 0x0000015c00c0b947 */ /* 0x002fea0003800000 */
.L_x_8395:
[----:B01----:R-:W-:Y:S01]  /*11e30*/  VIADD R6, R18, 0x400 ;  /* 0x0000040012067836 */ /* 0x003fe20000000000 */
[----:B------:R-:W-:Y:S05]  /*11e40*/  WARPSYNC.ALL ;  /* 0x0000000000007948 */ /* 0x000fea0003800000 */
[----:B------:R-:W-:Y:S01]  /*11e50*/  SHF.R.U32.HI R6, RZ, 0x4, R6 ;  /* 0x00000004ff067819 */ /* 0x000fe20000011606 */
[----:B------:R-:W-:Y:S01]  /*11e60*/  WARPGROUP.ARRIVE ;  /* 0x00000000000079c5 */ /* 0x000fe20000000000 */
[----:B------:R-:W-:-:S05]  /*11e70*/  MOV R9, 0x40000040 ;  /* 0x4000004000097802 */ /* 0x000fca0000000f00 */
[----:B------:R-:W0:Y:S01]  /*11e80*/  S2R R15, SR_TID.X ;  /* 0x00000000000f7919 */ /* 0x000e220000002100 */
[----:B------:R-:W-:-:S04]  /*11e90*/  LOP3.LUT R6, R6, 0x3fff, RZ, 0xc0, !PT ;  /* 0x00003fff06067812 */ /* 0x000fc800078ec0ff */
[----:B------:R-:W-:-:S05]  /*11ea0*/  LOP3.LUT R7, R6, 0x4000000, RZ, 0xfc, !PT ;  /* 0x0400000006077812 */ /* 0x000fca00078efcff */
[----:B------:R-:W-:Y:S02]  /*11eb0*/  IMAD R6, R184, 0x800, R7 ;  /* 0x00000800b8067824 */ /* 0x000fe400078e0207 */
[----:B------:R-:W-:Y:S02]  /*11ec0*/  IMAD.MOV.U32 R7, RZ, RZ, 0x40000040 ;  /* 0x40000040ff077424 */ /* 0x000fe400078e00ff */
[C---:B------:R-:W-:Y:S01]  /*11ed0*/  VIADD R8, R6.reuse, 0x80 ;  /* 0x0000008006087836 */ /* 0x040fe20000000000 */
[----:B------:R-:W-:Y:S02]  /*11ee0*/  R2UR UR6, R6 ;  /* 0x00000000060672ca */ /* 0x000fe400000e0000 */
[----:B------:R-:W-:Y:S01]  /*11ef0*/  R2UR UR7, R7 ;  /* 0x00000000070772ca */ /* 0x000fe200000e0000 */
[----:B------:R-:W-:-:S12]  /*11f00*/  IMAD.MOV.U32 R7, RZ, RZ, 0x40000040 ;  /* 0x40000040ff077424 */ /* 0x000fd800078e00ff */
        /* <DEDUP_REMOVED lines=30> */
[----:B------:R-:W-:Y:S01]  /*120f0*/  R2UR UR6, R8 ;  /* 0x00000000080672ca */ /* 0x000fe200000e0000 */
[C---:B------:R-:W-:Y:S01]  /*12100*/  VIADD R8, R6.reuse, 0x300 ;  /* 0x0000030006087836 */ /* 0x040fe20000000000 */
[----:B------:R-:W-:Y:S01]  /*12110*/  R2UR UR7, R9 ;  /* 0x00000000090772ca */ /* 0x000fe200000e0000 */
[----:B------:R-:W-:Y:S01]  /*12120*/  VIADD R6, R6, 0x380 ;  /* 0x0000038006067836 */ /* 0x000fe20000000000 */
[----:B------:R-:W-:Y:S01]  /*12130*/  MOV R9, 0x40000040 ;  /* 0x4000004000097802 */ /* 0x000fe20000000f00 */
[----:B------:R-:W-:Y:S02]  /*12140*/  WARPGROUP.DEPBAR.LE gsb0, 0x0 ;  /* 0x00008000000079c5 */ /* 0x000fe40000010000 */
[----:B------:R-:W-:-:S08]  /*12150*/  WARPGROUP.ARRIVE ;  /* 0x00000000000079c5 */ /* 0x000fd00000000000 */
        /* <DEDUP_REMOVED lines=16> */
.L_x_8399:
[----:B------:R-:W1:Y:S01]  /*12260*/  @P1 LDC R7, c[0x0][0x44c] ;  /* 0x00011300ff071b82 */ /* 0x000e620000000800 */
[----:B------:R-:W-:Y:S01]  /*12270*/  FMUL.FTZ R153, R60, UR51 ;  /* 0x000000333c997c20 */ /* 0x000fe20008410000 */
[----:B------:R-:W-:Y:S01]  /*12280*/  FMUL.FTZ R60, R71, UR51 ;  /* 0x00000033473c7c20 */ /* 0x000fe20008410000 */
[----:B------:R-:W-:Y:S01]  /*12290*/  FMUL.FTZ R71, R72, UR51 ;  /* 0x0000003348477c20 */ /* 0x000fe20008410000 */
[----:B------:R-:W-:Y:S01]  /*122a0*/  FMUL.FTZ R72, R73, UR51 ;  /* 0x0000003349487c20 */ /* 0x000fe20008410000 */
[----:B------:R-:W-:Y:S01]  /*122b0*/  FMUL.FTZ R73, R76, UR51 ;  /* 0x000000334c497c20 */ /* 0x000fe20008410000 */
[----:B------:R-:W-:Y:S02]  /*122c0*/  IMAD.IADD R76, R195, 0x1, R193 ;  /* 0x00000001c34c7824 */ /* 0x000fe400078e02c1 */
[----:B------:R-:W-:Y:S01]  /*122d0*/  FMUL.FTZ R21, R30, UR51 ;  /* 0x000000331e157c20 */ /* 0x000fe20008410000 */
[----:B0-----:R-:W0:Y:S01]  /*122e0*/  @P1 LDC R6, c[0x0][0x450] ;  /* 0x00011400ff061b82 */ /* 0x001e220000000800 */
        /* <DEDUP_REMOVED lines=21> */
[----:B------:R-:W-:Y:S02]  /*12440*/  IMAD.SHL.U32 R81, R0, 0x80, RZ ;  /* 0x0000008000517824 */ /* 0x000fe400078e00ff */
        /* <DEDUP_REMOVED lines=41> */
[----:B------:R-:W-:Y:S01]  /*126e0*/  IMAD R6, R13, 0x8, R18 ;  /* 0x000000080d067824 */ /* 0x000fe200078e0212 */
[----:B------:R-:W1:Y:S01]  /*126f0*/  MUFU.TANH R15, R15 ;  /* 0x0000000f000f7308 */ /* 0x000e620000002400 */
[----:B------:R-:W-:Y:S01]  /*12700*/  IMAD R80, R191, -0x2, R80 ;  /* 0xfffffffebf507824 */ /* 0x000fe200078e0250 */
[----:B------:R-:W-:Y:S01]  /*12710*/  MOV R7, UR38 ;  /* 0x0000002600077c02 */ /* 0x000fe20008000f00 */
[----:B------:R-:W-:-:S03]  /*12720*/  VIADD R6, R6, 0x28840 ;  /* 0x0002884006067836 */ /* 0x000fc60000000000 */
[----:B------:R-:W-:Y:S02]  /*12730*/  IADD3 R80, -R189, R80, R190 ;  /* 0x00000050bd507210 */ /* 0x000fe40007ffe1be */
[----:B------:R-:W2:Y:S01]  /*12740*/  MUFU.TANH R20, R20 ;  /* 0x0000001400147308 */ /* 0x000ea20000002400 */
[----:B------:R-:W-:Y:S02]  /*12750*/  PRMT R6, R7, 0x654, R6 ;  /* 0x0000065407067816 */ /* 0x000fe40000000006 */
[C---:B------:R-:W-:Y:S02]  /*12760*/  VIADD R77, R80.reuse, UR50 ;  /* 0x00000032504d7c36 */ /* 0x040fe40008000000 */
[----:B------:R-:W-:Y:S01]  /*12770*/  VIADD R83, R80, UR53 ;  /* 0x0000003550537c36 */ /* 0x000fe20008000000 */
[----:B------:R3:W-:Y:S02]  /*12780*/  SYNCS.ARRIVE.TRANS64.RED.A1T0 RZ, [R6+URZ], RZ ;  /* 0x000000ff06ff79a7 */ /* 0x0007e4000810043f */
[----:B------:R-:W4:Y:S01]  /*12790*/  MUFU.TANH R8, R8 ;  /* 0x0000000800087308 */ /* 0x000f220000002400 */
[----:B0-----:R-:W-:Y:S01]  /*127a0*/  IADD3 R84, R77, R156, RZ ;  /* 0x0000009c4d547210 */ /* 0x001fe20007ffe0ff */
[----:B------:R-:W-:-:S06]  /*127b0*/  IMAD.IADD R85, R83, 0x1, R156 ;  /* 0x0000000153557824 */ /* 0x000fcc00078e029c */
        /* <DEDUP_REMOVED lines=74> */
.L_x_8402:
[----:B------:R-:W-:-:S05]  /*12c60*/  IMAD.U32 R157, RZ, RZ, UR46 ;  /* 0x0000002eff9d7e24 */ /* 0x000fca000f8e00ff */
[----:B------:R-:W-:-:S13]  /*12c70*/  ISETP.NE.AND P3, PT, R157, 0x1, PT ;  /* 0x000000019d00780c */ /* 0x000fda0003f65270 */
[----:B------:R-:W1:Y:S02]  /*12c80*/  @P3 LDC.64 R6, c[0x0][0x9e8] ;  /* 0x00027a00ff063b82 */ /* 0x000e640000000a00 */
[----:B-1----:R-:W-:-:S05]  /*12c90*/  @P3 IMAD.HI.U32 R6, R80, R6, RZ ;  /* 0x0000000650063227 */ /* 0x002fca00078e00ff */
[----:B------:R-:W-:-:S07]  /*12ca0*/  @P3 SHF.R.U32.HI R80, RZ, R7, R6 ;  /* 0x00000007ff503219 */ /* 0x000fce0000011606 */
.L_x_8403:
[----:B------:R-:W-:Y:S05]  /*12cb0*/  BSYNC B0 ;  /* 0x0000000000007941 */ /* 0x000fea0003800000 */
.L_x_8401:
[----:B------:R-:W-:-:S04]  /*12cc0*/  IMAD R80, R80, R157, -R81 ;  /* 0x0000009d50507224 */ /* 0x000fc800078e0a51 */
[----:B------:R-:W-:-:S05]  /*12cd0*/  IMAD R80, R191, -0x2, R80 ;  /* 0xfffffffebf507824 */ /* 0x000fca00078e0250 */
[----:B------:R-:W-:Y:S02]  /*12ce0*/  VIADDMNMX R84, R80, R157, R84, PT ;  /* 0x0000009d50547246 */ /* 0x000fe40003800154 */
[----:B------:R-:W-:-:S07]  /*12cf0*/  VIMNMX R85, R85, R80, !PT ;  /* 0x0000005055557248 */ /* 0x000fce0007fe0100 */
.L_x_8400:
[----:B------:R-:W-:Y:S01]  /*12d00*/  ISETP.GT.AND P3, PT, R0, -0x1, PT ;  /* 0xffffffff0000780c */ /* 0x000fe20003f64270 */
[----:B------:R-:W1:Y:S03]  /*12d10*/  SHFL.IDX PT, R6, R76, 0x1, 0x1c1f ;  /* 0x003c1f004c067f89 */ /* 0x000e6600000e0000 */
[C---:B------:R-:W-:Y:S02]  /*12d20*/  ISETP.GT.AND P5, PT, R85.reuse, RZ, P3 ;  /* 0x000000ff5500720c */ /* 0x040fe40001fa4270 */
[----:B------:R-:W-:Y:S02]  /*12d30*/  ISETP.GT.AND P4, PT, R85, 0x1, P3 ;  /* 0x000000015500780c */ /* 0x000fe40001f84270 */
[C---:B------:R-:W-:Y:S02]  /*12d40*/  ISETP.LT.OR P5, PT, R84.reuse, 0x1, P5 ;  /* 0x000000015400780c */ /* 0x040fe40002fa1670 */
[----:B------:R-:W-:-:S02]  /*12d50*/  ISETP.LT.OR P4, PT, R84, 0x2, P4 ;  /* 0x000000025400780c */ /* 0x000fc40002781670 */
[----:B------:R-:W-:Y:S02]  /*12d60*/  FSEL R15, R15, -INF , !P5 ;  /* 0xff8000000f0f7808 */ /* 0x000fe40006800000 */
[----:B------:R-:W-:Y:S02]  /*12d70*/  FSEL R20, R20, -INF , !P4 ;  /* 0xff80000014147808 */ /* 0x000fe40006000000 */
[C---:B------:R-:W-:Y:S02]  /*12d80*/  ISETP.GT.AND P5, PT, R85.reuse, 0x8, P3 ;  /* 0x000000085500780c */ /* 0x040fe40001fa4270 */
[----:B------:R-:W-:Y:S02]  /*12d90*/  ISETP.GT.AND P4, PT, R85, 0x9, P3 ;  /* 0x000000095500780c */ /* 0x000fe40001f84270 */
[C---:B------:R-:W-:Y:S02]  /*12da0*/  ISETP.LT.OR P5, PT, R84.reuse, 0x9, P5 ;  /* 0x000000095400780c */ /* 0x040fe40002fa1670 */
[----:B------:R-:W-:-:S02]  /*12db0*/  ISETP.LT.OR P4, PT, R84, 0xa, P4 ;  /* 0x0000000a5400780c */ /* 0x000fc40002781670 */
[----:B0-----:R-:W-:Y:S01]  /*12dc0*/  FSEL R25, R25, -INF , !P5 ;  /* 0xff80000019197808 */ /* 0x001fe20006800000 */
[----:B-1----:R-:W-:Y:S01]  /*12dd0*/  IMAD.IADD R77, R77, 0x1, R6 ;  /* 0x000000014d4d7824 */ /* 0x002fe200078e0206 */
[----:B------:R-:W-:Y:S02]  /*12de0*/  FSEL R26, R26, -INF , !P4 ;  /* 0xff8000001a1a7808 */ /* 0x000fe40006000000 */
[C---:B------:R-:W-:Y:S02]  /*12df0*/  ISETP.GT.AND P5, PT, R85.reuse, 0x10, P3 ;  /* 0x000000105500780c */ /* 0x040fe40001fa4270 */
        /* <DEDUP_REMOVED lines=81> */
[----:B------:R-:W-:Y:S02]  /*13310*/  IADD3 R76, R83, R6, RZ ;  /* 0x00000006534c7210 */ /* 0x000fe40007ffe0ff */
[----:B------:R-:W-:Y:S02]  /*13320*/  FSEL R75, R75, -INF , !P5 ;  /* 0xff8000004b4b7808 */ /* 0x000fe40006800000 */
[----:B------:R-:W-:Y:S01]  /*13330*/  FSEL R74, R82, -INF , !P4 ;  /* 0xff800000524a7808 */ /* 0x000fe20006000000 */
[----:B------:R-:W-:Y:S06]  /*13340*/  @!P2 BRA `(.L_x_8404) ;  /* 0x000000000058a947 */ /* 0x000fec0003800000 */
        /* <DEDUP_REMOVED lines=12> */
.L_x_8406:
[----:B------:R-:W-:-:S05]  /*13410*/  IMAD.U32 R84, RZ, RZ, UR46 ;  /* 0x0000002eff547e24 */ /* 0x000fca000f8e00ff */
[----:B------:R-:W-:-:S13]  /*13420*/  ISETP.NE.AND P4, PT, R84, 0x1, PT ;  /* 0x000000015400780c */ /* 0x000fda0003f85270 */
[----:B------:R-:W0:Y:S02]  /*13430*/  @P4 LDC.64 R6, c[0x0][0x9e8] ;  /* 0x00027a00ff064b82 */ /* 0x000e240000000a00 */
[----:B0-----:R-:W-:-:S05]  /*13440*/  @P4 IMAD.HI.U32 R6, R82, R6, RZ ;  /* 0x0000000652064227 */ /* 0x001fca00078e00ff */
[----:B------:R-:W-:-:S07]  /*13450*/  @P4 SHF.R.U32.HI R82, RZ, R7, R6 ;  /* 0x00000007ff524219 */ /* 0x000fce0000011606 */
.L_x_8407:
[----:B------:R-:W-:Y:S05]  /*13460*/  BSYNC B0 ;  /* 0x0000000000007941 */ /* 0x000fea0003800000 */
.L_x_8405:
[----:B------:R-:W-:-:S04]  /*13470*/  IMAD R82, R82, R84, -R81 ;  /* 0x0000005452527224 */ /* 0x000fc800078e0a51 */
[----:B------:R-:W-:-:S05]  /*13480*/  IMAD R82, R191, -0x2, R82 ;  /* 0xfffffffebf527824 */ /* 0x000fca00078e0252 */
[----:B------:R-:W-:Y:S02]  /*13490*/  VIADDMNMX R77, R82, R84, R77, PT ;  /* 0x00000054524d7246 */ /* 0x000fe4000380014d */
[----:B------:R-:W-:-:S07]  /*134a0*/  VIMNMX R76, R76, R82, !PT ;  /* 0x000000524c4c7248 */ /* 0x000fce0007fe0100 */
.L_x_8404:
[----:B------:R-:W-:Y:S01]  /*134b0*/  FMNMX.FTZ R7, R15, R10, !PT ;  /* 0x0000000a0f077209 */ /* 0x000fe20007810000 */
[----:B------:R-:W-:Y:S01]  /*134c0*/  UMOV UR52, UR45 ;  /* 0x0000002d00347c82 */ /* 0x000fe20008000000 */
        /* <DEDUP_REMOVED lines=63> */
[C---:B------:R-:W-:Y:S01]  /*138c0*/  ISETP.LT.OR P5, PT, R77.reuse, 0x39, P5 ;  /* 0x000000394d00780c */ /* 0x040fe20002fa1670 */
[----:B------:R-:W0:Y:S01]  /*138d0*/  SHFL.BFLY PT, R6, R7, 0x2, 0x1f ;  /* 0x0c401f0007067f89 */ /* 0x000e2200000e0000 */
[----:B------:R-:W-:-:S02]  /*138e0*/  ISETP.LT.OR P4, PT, R77, 0x22, P4 ;  /* 0x000000224d00780c */ /* 0x000fc40002781670 */
[----:B------:R-:W-:Y:S02]  /*138f0*/  FSEL R47, R47, -INF , !P5 ;  /* 0xff8000002f2f7808 */ /* 0x000fe40006800000 */
[----:B------:R-:W-:Y:S02]  /*13900*/  ISETP.GT.AND P5, PT, R76, 0x40, P3 ;  /* 0x000000404c00780c */ /* 0x000fe40001fa4270 */
[----:B------:R-:W-:Y:S02]  /*13910*/  FSEL R36, R36, -INF , !P4 ;  /* 0xff80000024247808 */ /* 0x000fe40006000000 */
[----:B------:R-:W-:Y:S02]  /*13920*/  ISETP.GT.AND P4, PT, R76, 0x29, P3 ;  /* 0x000000294c00780c */ /* 0x000fe40001f84270 */
[C---:B------:R-:W-:Y:S02]  /*13930*/  ISETP.LT.OR P5, PT, R77.reuse, 0x41, P5 ;  /* 0x000000414d00780c */ /* 0x040fe40002fa1670 */
[----:B------:R-:W-:-:S02]  /*13940*/  ISETP.LT.OR P4, PT, R77, 0x2a, P4 ;  /* 0x0000002a4d00780c */ /* 0x000fc40002781670 */
[----:B------:R-:W-:Y:S02]  /*13950*/  FSEL R51, R51, -INF , !P5 ;  /* 0xff80000033337808 */ /* 0x000fe40006800000 */
[----:B------:R-:W-:Y:S02]  /*13960*/  ISETP.GT.AND P5, PT, R76, 0x41, P3 ;  /* 0x000000414c00780c */ /* 0x000fe40001fa4270 */
[----:B------:R-:W-:Y:S02]  /*13970*/  FSEL R40, R40, -INF , !P4 ;  /* 0xff80000028287808 */ /* 0x000fe40006000000 */
[----:B------:R-:W-:Y:S02]  /*13980*/  ISETP.GT.AND P4, PT, R76, 0x31, P3 ;  /* 0x000000314c00780c */ /* 0x000fe40001f84270 */
[----:B------:R-:W-:Y:S02]  /*13990*/  ISETP.LT.OR P5, PT, R77, 0x42, P5 ;  /* 0x000000424d00780c */ /* 0x000fe40002fa1670 */
[----:B0-----:R-:W-:-:S02]  /*139a0*/  FMNMX.FTZ R6, R7, R6, !PT ;  /* 0x0000000607067209 */ /* 0x001fc40007810000 */
[C---:B------:R-:W-:Y:S02]  /*139b0*/  ISETP.LT.OR P4, PT, R77.reuse, 0x32, P4 ;  /* 0x000000324d00780c */ /* 0x040fe40002781670 */
[----:B------:R-:W-:Y:S01]  /*139c0*/  FSEL R52, R52, -INF , !P5 ;  /* 0xff80000034347808 */ /* 0x000fe20006800000 */
[----:B------:R-:W0:Y:S01]  /*139d0*/  SHFL.BFLY PT, R7, R6, 0x1, 0x1f ;  /* 0x0c201f0006077f89 */ /* 0x000e2200000e0000 */
[----:B------:R-:W-:Y:S02]  /*139e0*/  ISETP.GT.AND P5, PT, R76, 0x48, P3 ;  /* 0x000000484c00780c */ /* 0x000fe40001fa4270 */
[----:B------:R-:W-:Y:S02]  /*139f0*/  FSEL R44, R44, -INF , !P4 ;  /* 0xff8000002c2c7808 */ /* 0x000fe40006000000 */
[----:B------:R-:W-:Y:S02]  /*13a00*/  ISETP.GT.AND P4, PT, R76, 0x39, P3 ;  /* 0x000000394c00780c */ /* 0x000fe40001f84270 */
[----:B------:R-:W-:-:S02]  /*13a10*/  ISETP.LT.OR P5, PT, R77, 0x49, P5 ;  /* 0x000000494d00780c */ /* 0x000fc40002fa1670 */
[C---:B------:R-:W-:Y:S02]  /*13a20*/  ISETP.LT.OR P4, PT, R77.reuse, 0x3a, P4 ;  /* 0x0000003a4d00780c */ /* 0x040fe40002781670 */
[----:B------:R-:W-:Y:S02]  /*13a30*/  FSEL R54, R54, -INF , !P5 ;  /* 0xff80000036367808 */ /* 0x000fe40006800000 */
[----:B------:R-:W-:Y:S02]  /*13a40*/  ISETP.GT.AND P5, PT, R76, RZ, P3 ;  /* 0x000000ff4c00720c */ /* 0x000fe40001fa4270 */
[----:B------:R-:W-:Y:S02]  /*13a50*/  FSEL R48, R48, -INF , !P4 ;  /* 0xff80000030307808 */ /* 0x000fe40006000000 */
[----:B------:R-:W-:-:S04]  /*13a60*/  ISETP.LT.OR P5, PT, R77, 0x1, P5 ;  /* 0x000000014d00780c */ /* 0x000fc80002fa1670 */
[----:B------:R-:W-:Y:S02]  /*13a70*/  FSEL R8, R8, -INF , !P5 ;  /* 0xff80000008087808 */ /* 0x000fe40006800000 */
[----:B------:R-:W-:Y:S02]  /*13a80*/  ISETP.GT.AND P5, PT, R76, 0x49, P3 ;  /* 0x000000494c00780c */ /* 0x000fe40001fa4270 */
[----:B0-----:R-:W-:Y:S02]  /*13a90*/  FMNMX.FTZ R6, R6, R7, !PT ;  /* 0x0000000706067209 */ /* 0x001fe40007810000 */
[----:B------:R-:W-:Y:S02]  /*13aa0*/  ISETP.LT.OR P5, PT, R77, 0x4a, P5 ;  /* 0x0000004a4d00780c */ /* 0x000fe40002fa1670 */
[C---:B------:R-:W-:Y:S01]  /*13ab0*/  FSETP.NEU.FTZ.AND P4, PT, R6.reuse, -INF , PT ;  /* 0xff8000000600780b */ /* 0x040fe20003f9d000 */
[----:B------:R-:W-:Y:S01]  /*13ac0*/  FMUL.FTZ R82, R6, UR52 ;  /* 0x0000003406527c20 */ /* 0x000fe20008410000 */
[----:B------:R-:W-:-:S02]  /*13ad0*/  FSEL R56, R56, -INF , !P5 ;  /* 0xff80000038387808 */ /* 0x000fc40006800000 */
[----:B------:R-:W-:Y:S02]  /*13ae0*/  ISETP.GT.AND P5, PT, R76, 0x50, P3 ;  /* 0x000000504c00780c */ /* 0x000fe40001fa4270 */
[----:B------:R-:W-:Y:S02]  /*13af0*/  FSEL R82, R82, RZ, P4 ;  /* 0x000000ff52527208 */ /* 0x000fe40002000000 */
[----:B------:R-:W-:-:S03]  /*13b00*/  ISETP.LT.OR P5, PT, R77, 0x51, P5 ;  /* 0x000000514d00780c */ /* 0x000fc60002fa1670 */
        /* <DEDUP_REMOVED lines=32> */
[----:B------:R-:W-:Y:S01]  /*13d10*/  ISETP.GT.AND P5, PT, R76, 0x59, P3 ;  /* 0x000000594c00780c */ /* 0x000fe20001fa4270 */
[----:B------:R-:W-:Y:S01]  /*13d20*/  MUFU.EX2 R7, R7 ;  /* 0x0000000700077308 */ /* 0x000fe20000000800 */
[----:B------:R-:W-:Y:S01]  /*13d30*/  FMNMX.FTZ R33, R35, R20, !PT ;  /* 0x0000001423217209 */ /* 0x000fe20007810000 */
[--C-:B------:R-:W-:Y:S01]  /*13d40*/  FFMA.FTZ R46, R46, UR52, -R82.reuse ;  /* 0x000000342e2e7c23 */ /* 0x100fe20008010852 */
[----:B------:R-:W-:Y:S01]  /*13d50*/  ISETP.LT.OR P5, PT, R77, 0x5a, P5 ;  /* 0x0000005a4d00780c */ /* 0x000fe20002fa1670 */
[--C-:B------:R-:W-:Y:S01]  /*13d60*/  FFMA.FTZ R50, R50, UR52, -R82.reuse ;  /* 0x0000003432327c23 */ /* 0x100fe20008010852 */
[----:B------:R-:W-:Y:S01]  /*13d70*/  FMNMX.FTZ R20, R36, R33, !PT ;  /* 0x0000002124147209 */ /* 0x000fe20007810000 */
[--C-:B------:R-:W-:Y:S01]  /*13d80*/  FFMA.FTZ R55, R55, UR52, -R82.reuse ;  /* 0x0000003437377c23 */ /* 0x100fe20008010852 */
[----:B------:R-:W-:Y:S01]  /*13d90*/  FSEL R60, R60, -INF , !P5 ;  /* 0xff8000003c3c7808 */ /* 0x000fe20006800000 */
        /* <DEDUP_REMOVED lines=14> */
[----:B------:R-:W-:Y:S01]  /*13e80*/  FFMA.FTZ R74, R74, UR52, -R82 ;  /* 0x000000344a4a7c23 */ /* 0x000fe20008010852 */
[----:B------:R-:W-:Y:S01]  /*13e90*/  ISETP.GT.AND P5, PT, R76, 0x61, P3 ;  /* 0x000000614c00780c */ /* 0x000fe20001fa4270 */
[----:B------:R-:W-:Y:S01]  /*13ea0*/  MUFU.EX2 R37, R42 ;  /* 0x0000002a00257308 */ /* 0x000fe20000000800 */
[----:B------:R-:W-:-:S02]  /*13eb0*/  FMNMX.FTZ R41, R47, R20, !PT ;  /* 0x000000142f297209 */ /* 0x000fc40007810000 */
[----:B------:R-:W-:Y:S02]  /*13ec0*/  ISETP.LT.OR P5, PT, R77, 0x62, P5 ;  /* 0x000000624d00780c */ /* 0x000fe40002fa1670 */
[----:B------:R-:W-:Y:S02]  /*13ed0*/  FMNMX.FTZ R20, R48, R41, !PT ;  /* 0x0000002930147209 */ /* 0x000fe40007810000 */
[----:B------:R-:W-:Y:S01]  /*13ee0*/  FSEL R62, R62, -INF , !P5 ;  /* 0xff8000003e3e7808 */ /* 0x000fe20006800000 */
[----:B------:R-:W-:Y:S01]  /*13ef0*/  MUFU.EX2 R182, R182 ;  /* 0x000000b600b67308 */ /* 0x000fe20000000800 */
[----:B------:R-:W-:Y:S02]  /*13f00*/  FMNMX.FTZ R41, R51, R20, !PT ;  /* 0x0000001433297209 */ /* 0x000fe40007810000 */
[----:B------:R-:W-:Y:S02]  /*13f10*/  ISETP.GT.AND P5, PT, R76, 0x68, P3 ;  /* 0x000000684c00780c */ /* 0x000fe40001fa4270 */
[----:B------:R-:W-:-:S02]  /*13f20*/  FMNMX.FTZ R45, R52, R41, !PT ;  /* 0x00000029342d7209 */ /* 0x000fc40007810000 */
[----:B------:R-:W-:Y:S01]  /*13f30*/  ISETP.LT.OR P5, PT, R77, 0x69, P5 ;  /* 0x000000694d00780c */ /* 0x000fe20002fa1670 */
[----:B------:R-:W-:Y:S01]  /*13f40*/  MUFU.EX2 R15, R15 ;  /* 0x0000000f000f7308 */ /* 0x000fe20000000800 */
[----:B------:R-:W-:Y:S02]  /*13f50*/  FMNMX.FTZ R45, R54, R45, !PT ;  /* 0x0000002d362d7209 */ /* 0x000fe40007810000 */
[----:B------:R-:W-:Y:S01]  /*13f60*/  FSEL R30, R63, -INF , !P5 ;  /* 0xff8000003f1e7808 */ /* 0x000fe20006800000 */
[----:B------:R-:W-:Y:S01]  /*13f70*/  FFMA.FTZ R63, R67, UR52, -R82 ;  /* 0x00000034433f7c23 */ /* 0x000fe20008010852 */
[----:B------:R-:W-:Y:S02]  /*13f80*/  FMNMX.FTZ R20, R56, R45, !PT ;  /* 0x0000002d38147209 */ /* 0x000fe40007810000 */
        /* <DEDUP_REMOVED lines=13> */
[----:B0-----:R-:W-:Y:S01]  /*14060*/  FSEL R34, R65, -INF , !P5 ;  /* 0xff80000041227808 */ /* 0x001fe20006800000 */
[--C-:B------:R-:W-:Y:S01]  /*14070*/  FFMA.FTZ R65, R154, UR52, -R82.reuse ;  /* 0x000000349a417c23 */ /* 0x100fe20008010852 */
[----:B------:R-:W-:Y:S01]  /*14080*/  ISETP.GT.AND P5, PT, R76, 0x71, P3 ;  /* 0x000000714c00780c */ /* 0x000fe20001fa4270 */
[----:B------:R-:W-:Y:S01]  /*14090*/  FFMA.FTZ R154, R75, UR52, -R82 ;  /* 0x000000344b9a7c23 */ /* 0x000fe20008010852 */
[----:B------:R-:W-:Y:S01]  /*140a0*/  FMNMX.FTZ R53, R62, R49, !PT ;  /* 0x000000313e357209 */ /* 0x000fe20007810000 */
[----:B------:R-:W-:Y:S01]  /*140b0*/  MUFU.EX2 R178, R178 ;  /* 0x000000b200b27308 */ /* 0x000fe20000000800 */
[----:B------:R-:W-:-:S02]  /*140c0*/  ISETP.LT.OR P5, PT, R77, 0x72, P5 ;  /* 0x000000724d00780c */ /* 0x000fc40002fa1670 */
[----:B------:R-:W-:Y:S02]  /*140d0*/  FMNMX.FTZ R53, R30, R53, !PT ;  /* 0x000000351e357209 */ /* 0x000fe40007810000 */
[----:B------:R-:W-:Y:S02]  /*140e0*/  FSEL R66, R66, -INF , !P5 ;  /* 0xff80000042427808 */ /* 0x000fe40006800000 */
[----:B------:R-:W-:Y:S01]  /*140f0*/  ISETP.GT.AND P5, PT, R76, 0x78, P3 ;  /* 0x000000784c00780c */ /* 0x000fe20001fa4270 */
[----:B------:R-:W-:Y:S01]  /*14100*/  MUFU.EX2 R172, R172 ;  /* 0x000000ac00ac7308 */ /* 0x000fe20000000800 */
[----:B------:R-:W-:Y:S02]  /*14110*/  FMNMX.FTZ R53, R64, R53, !PT ;  /* 0x0000003540357209 */ /* 0x000fe40007810000 */
[----:B------:R-:W-:Y:S02]  /*14120*/  ISETP.GT.AND P3, PT, R76, 0x79, P3 ;  /* 0x000000794c00780c */ /* 0x000fe40001f64270 */
[----:B------:R-:W-:-:S02]  /*14130*/  ISETP.LT.OR P5, PT, R77, 0x79, P5 ;  /* 0x000000794d00780c */ /* 0x000fc40002fa1670 */
[----:B------:R-:W-:Y:S01]  /*14140*/  FMNMX.FTZ R53, R34, R53, !PT ;  /* 0x0000003522357209 */ /* 0x000fe20007810000 */
[----:B------:R-:W-:Y:S01]  /*14150*/  MUFU.EX2 R174, R174 ;  /* 0x000000ae00ae7308 */ /* 0x000fe20000000800 */
[----:B------:R-:W-:Y:S02]  /*14160*/  ISETP.LT.OR P3, PT, R77, 0x7a, P3 ;  /* 0x0000007a4d00780c */ /* 0x000fe40001f61670 */
[----:B-1----:R-:W-:Y:S01]  /*14170*/  FSEL R38, R69, -INF , !P5 ;  /* 0xff80000045267808 */ /* 0x002fe20006800000 */
[--C-:B------:R-:W-:Y:S01]  /*14180*/  FFMA.FTZ R69, R152, UR52, -R82.reuse ;  /* 0x0000003498457c23 */ /* 0x100fe20008010852 */
[----:B------:R-:W-:Y:S01]  /*14190*/  FMNMX.FTZ R53, R66, R53, !PT ;  /* 0x0000003542357209 */ /* 0x000fe20007810000 */
[----:B------:R-:W-:Y:S01]  /*141a0*/  FFMA.FTZ R152, R79, UR52, -R82 ;  /* 0x000000344f987c23 */ /* 0x000fe20008010852 */
[----:B------:R-:W-:Y:S01]  /*141b0*/  FSEL R70, R70, -INF , !P3 ;  /* 0xff80000046467808 */ /* 0x000fe20005800000 */
[----:B------:R-:W-:Y:S01]  /*141c0*/  MUFU.EX2 R168, R168 ;  /* 0x000000a800a87308 */ /* 0x000fe20000000800 */
[----:B------:R-:W-:-:S02]  /*141d0*/  FMNMX.FTZ R53, R38, R53, !PT ;  /* 0x0000003526357209 */ /* 0x000fc40007810000 */
[----:B------:R-:W-:Y:S02]  /*141e0*/  FSEL R71, R6, RZ, P4 ;  /* 0x000000ff06477208 */ /* 0x000fe40002000000 */
[----:B------:R-:W-:-:S03]  /*141f0*/  FMNMX.FTZ R53, R70, R53, !PT ;  /* 0x0000003546357209 */ /* 0x000fc60007810000 */
[----:B------:R-:W-:Y:S01]  /*14200*/  FADD.FTZ R71, -R71, R10 ;  /* 0x0000000a47477221 */ /* 0x000fe20000010100 */
[----:B------:R-:W-:Y:S01]  /*14210*/  MUFU.EX2 R45, R50 ;  /* 0x00000032002d7308 */ /* 0x000fe20000000800 */
[----:B------:R-:W0:Y:S02]  /*14220*/  SHFL.BFLY PT, R20, R53, 0x2, 0x1f ;  /* 0x0c401f0035147f89 */ /* 0x000e2400000e0000 */
[----:B------:R-:W-:-:S05]  /*14230*/  FMUL.FTZ R10, R71, UR52 ;  /* 0x00000034470a7c20 */ /* 0x000fca0008410000 */
[----:B------:R-:W-:Y:S08]  /*14240*/  MUFU.EX2 R170, R170 ;  /* 0x000000aa00aa7308 */ /* 0x000ff00000000800 */
[----:B------:R-:W1:Y:S08]  /*14250*/  MUFU.EX2 R10, R10 ;  /* 0x0000000a000a7308 */ /* 0x000e700000000800 */
[----:B------:R-:W-:Y:S01]  /*14260*/  MUFU.EX2 R164, R164 ;  /* 0x000000a400a47308 */ /* 0x000fe20000000800 */
[----:B0-----:R-:W-:Y:S01]  /*14270*/  FMNMX.FTZ R20, R53, R20, !PT ;  /* 0x0000001435147209 */ /* 0x001fe20007810000 */
[----:B------:R-:W-:-:S04]  /*14280*/  FFMA.FTZ R53, R78, UR52, -R82 ;  /* 0x000000344e357c23 */ /* 0x000fc80008010852 */
[----:B------:R-:W0:Y:S02]  /*14290*/  SHFL.BFLY PT, R67, R20, 0x1, 0x1f ;  /* 0x0c201f0014437f89 */ /* 0x000e2400000e0000 */
[----:B------:R2:W-:Y:S08]  /*142a0*/  MUFU.EX2 R49, R55 ;  /* 0x0000003700317308 */ /* 0x0005f00000000800 */
[----:B------:R-:W-:Y:S01]  /*142b0*/  MUFU.EX2 R166, R166 ;  /* 0x000000a600a67308 */ /* 0x000fe20000000800 */
[----:B--2---:R-:W-:-:S07]  /*142c0*/  FFMA.FTZ R55, R80, UR52, -R82 ;  /* 0x0000003450377c23 */ /* 0x004fce0008010852 */
[----:B------:R-:W-:Y:S01]  /*142d0*/  MUFU.EX2 R69, R69 ;  /* 0x0000004500457308 */ /* 0x000fe20000000800 */
[----:B0-----:R-:W-:-:S07]  /*142e0*/  FMNMX.FTZ R20, R20, R67, !PT ;  /* 0x0000004314147209 */ /* 0x001fce0007810000 */
[----:B------:R-:W-:Y:S01]  /*142f0*/  MUFU.EX2 R160, R160 ;  /* 0x000000a000a07308 */ /* 0x000fe20000000800 */
[C---:B------:R-:W-:Y:S01]  /*14300*/  FSETP.NEU.FTZ.AND P3, PT, R20.reuse, -INF , PT ;  /* 0xff8000001400780b */ /* 0x040fe20003f7d000 */
[----:B------:R-:W-:-:S05]  /*14310*/  FMUL.FTZ R42, R20, UR52 ;  /* 0x00000034142a7c20 */ /* 0x000fca0008410000 */
[----:B------:R-:W-:Y:S01]  /*14320*/  FSEL R71, R42, RZ, P3 ;  /* 0x000000ff2a477208 */ /* 0x000fe20001800000 */
[----:B------:R-:W-:Y:S04]  /*14330*/  MUFU.EX2 R65, R65 ;  /* 0x0000004100417308 */ /* 0x000fe80000000800 */
        /* <DEDUP_REMOVED lines=23> */
[----:B------:R-:W0:Y:S01]  /*144b0*/  MUFU.EX2 R8, R8 ;  /* 0x0000000800087308 */ /* 0x000e220000000800 */
        /* <DEDUP_REMOVED lines=14> */
[----:B------:R-:W-:Y:S01]  /*145a0*/  FFMA.FTZ R159, R30, UR52, -R71 ;  /* 0x000000341e9f7c23 */ /* 0x000fe20008010847 */
[----:B------:R-:W2:Y:S01]  /*145b0*/  MUFU.EX2 R24, R24 ;  /* 0x0000001800187308 */ /* 0x000ea20000000800 */
[----:B0-----:R-:W-:Y:S01]  /*145c0*/  FFMA.FTZ R3, R8, R3, R181 ;  /* 0x0000000308037223 */ /* 0x001fe200000100b5 */
[----:B------:R-:W-:Y:S01]  /*145d0*/  FADD.FTZ R54, R172, R9 ;  /* 0x00000009ac367221 */ /* 0x000fe20000010000 */
[--C-:B------:R-:W-:Y:S01]  /*145e0*/  FFMA.FTZ R163, R59, UR52, -R71.reuse ;  /* 0x000000343ba37c23 */ /* 0x100fe20008010847 */
[----:B------:R-:W-:Y:S01]  /*145f0*/  FFMA.FTZ R153, R34, UR52, -R71 ;  /* 0x0000003422997c23 */ /* 0x000fe20008010847 */
[----:B------:R-:W-:Y:S01]  /*14600*/  FADD.FTZ R4, R42, R3 ;  /* 0x000000032a047221 */ /* 0x000fe20000010000 */
[----:B------:R-:W-:Y:S01]  /*14610*/  FADD.FTZ R9, R33, R54 ;  /* 0x0000003621097221 */ /* 0x000fe20000010000 */
[----:B------:R-:W-:Y:S01]  /*14620*/  FFMA.FTZ R54, R60, UR52, -R71 ;  /* 0x000000343c367c23 */ /* 0x000fe20008010847 */
[----:B------:R-:W0:Y:S01]  /*14630*/  MUFU.EX2 R177, R177 ;  /* 0x000000b100b17308 */ /* 0x000e220000000800 */
[----:B-1----:R-:W-:Y:S01]  /*14640*/  FADD.FTZ R3, R183, R4 ;  /* 0x00000004b7037221 */ /* 0x002fe20000010000 */
[----:B------:R-:W-:Y:S01]  /*14650*/  FADD.FTZ R56, R174, R9 ;  /* 0x00000009ae387221 */ /* 0x000fe20000010000 */
[----:B------:R-:W-:-:S03]  /*14660*/  FFMA.FTZ R155, R38, UR52, -R71 ;  /* 0x00000034269b7c23 */ /* 0x000fc60008010847 */
        /* <DEDUP_REMOVED lines=22> */
[----:B------:R-:W-:Y:S01]  /*147d0*/  FADD.FTZ R9, R65, R34 ;  /* 0x0000002241097221 */ /* 0x000fe20000010000 */
[----:B------:R-:W-:Y:S01]  /*147e0*/  FFMA.FTZ R34, R66, UR52, -R71 ;  /* 0x0000003442227c23 */ /* 0x000fe20008010847 */
        /* <DEDUP_REMOVED lines=69> */
.L_x_8408:
[----:B------:R-:W-:Y:S01]  /*14c40*/  IMAD R9, R184, 0x8, R18 ;  /* 0x00000008b8097824 */ /* 0x000fe200078e0212 */
[----:B------:R-:W-:Y:S01]  /*14c50*/  ISETP.GT.AND P3, PT, R0, R12, PT ;  /* 0x0000000c0000720c */ /* 0x000fe20003f64270 */
[----:B------:R-:W-:Y:S02]  /*14c60*/  IMAD.U32 R56, RZ, RZ, UR38 ;  /* 0x00000026ff387e24 */ /* 0x000fe4000f8e00ff */
[-C--:B------:R-:W-:Y:S01]  /*14c70*/  FMUL.FTZ R88, R88, R10.reuse ;  /* 0x0000000a58587220 */ /* 0x080fe20000410000 */
[-C--:B------:R-:W-:Y:S01]  /*14c80*/  FMUL.FTZ R89, R89, R10.reuse ;  /* 0x0000000a59597220 */ /* 0x080fe20000410000 */
[----:B------:R-:W-:Y:S01]  /*14c90*/  IADD3 R9, R9, 0x28860, RZ ;  /* 0x0002886009097810 */ /* 0x000fe20007ffe0ff */
        /* <DEDUP_REMOVED lines=96> */
[----:B------:R-:W-:Y:S01]  /*152a0*/  VIADD R0, R0, 0xffffffff ;  /* 0xffffffff00007836 */ /* 0x000fe20000000000 */
[----:B------:R-:W-:Y:S01]  /*152b0*/  MOV R184, R13 ;  /* 0x0000000d00b87202 */ /* 0x000fe20000000f00 */
[----:B------:R-:W-:-:S02]  /*152c0*/  IMAD.MOV.U32 R11, RZ, RZ, R20 ;  /* 0x000000ffff0b7224 */ /* 0x000fc400078e0014 */
[----:B------:R-:W-:Y:S02]  /*152d0*/  IMAD.MOV.U32 R10, RZ, RZ, R6 ;  /* 0x000000ffff0a7224 */ /* 0x000fe400078e0006 */
[----:B------:R-:W-:Y:S01]  /*152e0*/  IMAD.MOV.U32 R187, RZ, RZ, R14 ;  /* 0x000000ffffbb7224 */ /* 0x000fe200078e000e */
[----:B0-----:R-:W-:Y:S06]  /*152f0*/  @P3 BRA `(.L_x_8409) ;  /* 0xffffffc4005c3947 */ /* 0x001fec000383ffff */
[----:B------:R-:W-:Y:S02]  /*15300*/  IMAD.MOV.U32 R11, RZ, RZ, R20 ;  /* 0x000000ffff0b7224 */ /* 0x000fe400078e0014 */
[----:B------:R-:W-:Y:S02]  /*15310*/  IMAD.MOV.U32 R10, RZ, RZ, R6 ;  /* 0x000000ffff0a7224 */ /* 0x000fe400078e0006 */
[----:B------:R-:W-:Y:S02]  /*15320*/  IMAD.MOV.U32 R184, RZ, RZ, R13 ;  /* 0x000000ffffb87224 */ /* 0x000fe400078e000d */
[----:B------:R-:W-:-:S07]  /*15330*/  IMAD.MOV.U32 R187, RZ, RZ, R14 ;  /* 0x000000ffffbb7224 */ /* 0x000fce00078e000e */
.L_x_8389:
[----:B------:R-:W0:Y:S01]  /*15340*/  LDC R6, c[0x0][0x448] ;  /* 0x00011200ff067b82 */ /* 0x000e220000000800 */
[----:B------:R-:W-:Y:S01]  /*15350*/  IADD3 R9, R190, 0x1, -R189 ;  /* 0x00000001be097810 */ /* 0x000fe20007ffe8bd */
[----:B------:R-:W-:-:S06]  /*15360*/  ULDC UR6, c[0x0][0x9dc] ;  /* 0x0002770000067ab9 */ /* 0x000fcc0000000800 */
[----:B------:R-:W1:Y:S01]  /*15370*/  LDC R13, c[0x0][0x9e4] ;  /* 0x00027900ff0d7b82 */ /* 0x000e620000000800 */
[----:B0-----:R-:W-:Y:S02]  /*15380*/  ISETP.NE.AND P4, PT, R6, 0x1, PT ;  /* 0x000000010600780c */ /* 0x001fe40003f85270 */
[----:B------:R-:W-:Y:S02]  /*15390*/  IADD3 R6, R193, 0x7f, RZ ;  /* 0x0000007fc1067810 */ /* 0x000fe40007ffe0ff */
[----:B-1----:R-:W-:-:S09]  /*153a0*/  ISETP.GE.AND P5, PT, R13, 0x1, PT ;  /* 0x000000010d00780c */ /* 0x002fd20003fa6270 */
[----:B------:R-:W0:Y:S08]  /*153b0*/  @P4 LDC R7, c[0x0][0x44c] ;  /* 0x00011300ff074b82 */ /* 0x000e300000000800 */
        /* <DEDUP_REMOVED lines=16> */
.L_x_8412:
[----:B------:R-:W-:-:S13]  /*154c0*/  ISETP.NE.AND P1, PT, R13, 0x1, PT ;  /* 0x000000010d00780c */ /* 0x000fda0003f25270 */
[----:B------:R-:W0:Y:S02]  /*154d0*/  @P1 LDC.64 R8, c[0x0][0x9e8] ;  /* 0x00027a00ff081b82 */ /* 0x000e240000000a00 */
[----:B0-----:R-:W-:-:S05]  /*154e0*/  @P1 IMAD.HI.U32 R8, R6, R8, RZ ;  /* 0x0000000806081227 */ /* 0x001fca00078e00ff */
[----:B------:R-:W-:-:S07]  /*154f0*/  @P1 SHF.R.U32.HI R6, RZ, R9, R8 ;  /* 0x00000009ff061219 */ /* 0x000fce0000011608 */
.L_x_8413:
[----:B------:R-:W-:Y:S05]  /*15500*/  BSYNC B0 ;  /* 0x0000000000007941 */ /* 0x000fea0003800000 */
.L_x_8411:
[----:B------:R-:W-:-:S05]  /*15510*/  IMAD R6, R6, R13, RZ ;  /* 0x0000000d06067224 */ /* 0x000fca00078e02ff */
[----:B------:R-:W-:-:S07]  /*15520*/  VIMNMX R7, R7, R6, !PT ;  /* 0x0000000607077248 */ /* 0x000fce0007fe0100 */
.L_x_8410:
[----:B------:R-:W-:-:S05]  /*15530*/  VIADD R7, R7, 0x7f ;  /* 0x0000007f07077836 */ /* 0x000fca0000000000 */
[----:B------:R-:W-:-:S04]  /*15540*/  SHF.R.S32.HI R6, RZ, 0x1f, R7 ;  /* 0x0000001fff067819 */ /* 0x000fc80000011407 */
[----:B------:R-:W-:-:S04]  /*15550*/  LEA.HI R6, R6, R7, RZ, 0x7 ;  /* 0x0000000706067211 */ /* 0x000fc800078f38ff */
[----:B------:R-:W-:-:S04]  /*15560*/  SHF.R.S32.HI R7, RZ, 0x7, R6 ;  /* 0x00000007ff077819 */ /* 0x000fc80000011406 */
[----:B------:R-:W-:-:S04]  /*15570*/  VIMNMX R12, R198, R7, !PT ;  /* 0x00000007c60c7248 */ /* 0x000fc80007fe0100 */
[----:B------:R-:W-:-:S13]  /*15580*/  ISETP.GE.AND P1, PT, R0, R12, PT ;  /* 0x0000000c0000720c */ /* 0x000fda0003f26270 */
[----:B------:R-:W-:Y:S05]  /*15590*/  @!P1 BRA `(.L_x_8414) ;  /* 0x0000002800ac9947 */ /* 0x000fea0003800000 */
[----:B------:R-:W-:Y:S01]  /*155a0*/  IMAD.MOV.U32 R13, RZ, RZ, R11 ;  /* 0x000000ffff0d7224 */ /* 0x000fe200078e000b */
[----:B------:R-:W-:Y:S01]  /*155b0*/  MOV R14, R10 ;  /* 0x0000000a000e7202 */ /* 0x000fe20000000f00 */
[----:B------:R-:W-:Y:S02]  /*155c0*/  IMAD.MOV.U32 R20, RZ, RZ, R187 ;  /* 0x000000ffff147224 */ /* 0x000fe400078e00bb */
[----:B------:R-:W-:-:S07]  /*155d0*/  IMAD.MOV.U32 R15, RZ, RZ, R184 ;  /* 0x000000ffff0f7224 */ /* 0x000fce00078e00b8 */
.L_x_8426:
        /* <DEDUP_REMOVED lines=8> */
.L_x_8416:
[----:B------:R-:W-:-:S05]  /*15660*/  VIADD R6, R15, 0x1 ;  /* 0x000000010f067836 */ /* 0x000fca0000000000 */
[----:B------:R-:W-:-:S04]  /*15670*/  ISETP.NE.AND P2, PT, R6, 0x2, PT ;  /* 0x000000020600780c */ /* 0x000fc80003f45270 */
[----:B------:R-:W-:Y:S02]  /*15680*/  SEL R7, R6, RZ, P2 ;  /* 0x000000ff06077207 */ /* 0x000fe40001000000 */
[----:B------:R-:W-:-:S03]  /*15690*/  SHF.L.U32 R6, R187, 0x1f, RZ ;  /* 0x0000001fbb067819 */ /* 0x000fc600000006ff */
[----:B------:R-:W-:-:S04]  /*156a0*/  IMAD R7, R7, 0x8, R18 ;  /* 0x0000000807077824 */ /* 0x000fc800078e0212 */
[----:B------:R0:W1:Y:S01]  /*156b0*/  SYNCS.PHASECHK.TRANS64.TRYWAIT P2, [R7+URZ+0x28830], R6 ;  /* 0x02883006070075a7 */ /* 0x000062000804017f */
[----:B------:R-:W-:Y:S05]  /*156c0*/  @!P0 BRA `(.L_x_8417) ;  /* 0x0000000000048947 */ /* 0x000fea0003800000 */
[----:B------:R-:W-:Y:S01]  /*156d0*/  BPT.TRAP 0x1 ;  /* 0x000000040000795c */ /* 0x000fe20000300000 */
.L_x_8417:
[----:B------:R-:W-:Y:S04]  /*156e0*/  BSSY B0, `(.L_x_8415) ;  /* 0x0000004000007945 */ /* 0x000fe80003800000 */
[----:B-1----:R-:W-:Y:S05]  /*156f0*/  @P2 BRA `(.L_x_8418) ;  /* 0x0000000000082947 */ /* 0x002fea0003800000 */
[----:B------:R-:W1:Y:S02]  /*15700*/  SYNCS.PHASECHK.TRANS64.TRYWAIT P2, [R7+URZ+0x28830], R6 ;  /* 0x02883006070075a7 */ /* 0x000e64000804017f */
[----:B-1----:R-:W-:Y:S05]  /*15710*/  @!P2 BRA `(.L_x_8419) ;  /* 0x000001240098a947 */ /* 0x002fea0003800000 */
.L_x_8418:
[----:B------:R-:W-:Y:S05]  /*15720*/  BSYNC B0 ;  /* 0x0000000000007941 */ /* 0x000fea0003800000 */
.L_x_8415:
[----:B------:R-:W2:Y:S01]  /*15730*/  S2R R8, SR_TID.X ;  /* 0x0000000000087919 */ /* 0x000ea20000002100 */
[----:B01----:R-:W-:Y:S01]  /*15740*/  IMAD.MOV.U32 R7, RZ, RZ, 0x40000040 ;  /* 0x40000040ff077424 */ /* 0x003fe200078e00ff */
[----:B------:R-:W-:Y:S05]  /*15750*/  WARPSYNC.ALL ;  /* 0x0000000000007948 */ /* 0x000fea0003800000 */
[----:B------:R-:W-:Y:S02]  /*15760*/  R2UR UR35, R7 ;  /* 0x00000000072372ca */ /* 0x000fe400000e0000 */
[----:B------:R-:W-:Y:S02]  /*15770*/  IADD3 R184, R15, 0x1, RZ ;  /* 0x000000010fb87810 */ /* 0x000fe40007ffe0ff */
[----:B------:R-:W-:-:S02]  /*15780*/  MOV R9, 0x40000040 ;  /* 0x4000004000097802 */ /* 0x000fc40000000f00 */
[C---:B------:R-:W-:Y:S02]  /*15790*/  ISETP.NE.AND P2, PT, R184.reuse, 0x2, PT ;  /* 0x00000002b800780c */ /* 0x040fe40003f45270 */
[----:B------:R-:W-:Y:S01]  /*157a0*/  R2UR UR7, R9 ;  /* 0x00000000090772ca */ /* 0x000fe200000e0000 */
[----:B------:R-:W-:Y:S01]  /*157b0*/  IMAD.MOV.U32 R9, RZ, RZ, 0x40000040 ;  /* 0x40000040ff097424 */ /* 0x000fe200078e00ff */
[----:B------:R-:W-:-:S04]  /*157c0*/  SEL R184, R184, RZ, P2 ;  /* 0x000000ffb8b87207 */ /* 0x000fc80001000000 */
[----:B------:R-:W-:Y:S01]  /*157d0*/  R2UR UR11, R9 ;  /* 0x00000000090b72ca */ /* 0x000fe200000e0000 */
[----:B------:R-:W-:Y:S02]  /*157e0*/  IMAD R6, R184, 0x800, R5 ;  /* 0x00000800b8067824 */ /* 0x000fe400078e0205 */
[----:B------:R-:W-:-:S03]  /*157f0*/  IMAD.MOV.U32 R9, RZ, RZ, 0x40000040 ;  /* 0x40000040ff097424 */ /* 0x000fc600078e00ff */
[----:B------:R-:W-:Y:S02]  /*15800*/  R2UR UR34, R6 ;  /* 0x00000000062272ca */ /* 0x000fe400000e0000 */
[----:B------:R-:W-:Y:S01]  /*15810*/  R2UR UR15, R9 ;  /* 0x00000000090f72ca */ /* 0x000fe200000e0000 */
[----:B------:R-:W-:Y:S01]  /*15820*/  IMAD.MOV.U32 R9, RZ, RZ, 0x40000040 ;  /* 0x40000040ff097424 */ /* 0x000fe200078e00ff */
[----:B--2---:R-:W-:-:S04]  /*15830*/  SHF.R.U32.HI R8, RZ, 0x7, R8 ;  /* 0x00000007ff087819 */ /* 0x004fc80000011608 */
[----:B------:R-:W-:Y:S01]  /*15840*/  R2UR UR19, R9 ;  /* 0x00000000091372ca */ /* 0x000fe200000e0000 */
[----:B------:R-:W-:Y:S02]  /*15850*/  IMAD.MOV.U32 R9, RZ, RZ, 0x40000040 ;  /* 0x40000040ff097424 */ /* 0x000fe400078e00ff */
[----:B------:R-:W-:Y:S02]  /*15860*/  VIADD R7, R8, 0x8 ;  /* 0x0000000808077836 */ /* 0x000fe40000000000 */
[----:B------:R-:W-:Y:S01]  /*15870*/  VIADD R8, R6, 0x2 ;  /* 0x0000000206087836 */ /* 0x000fe20000000000 */
[----:B------:R-:W-:Y:S02]  /*15880*/  R2UR UR23, R9 ;  /* 0x00000000091772ca */ /* 0x000fe400000e0000 */
[----:B------:R0:W-:Y:S01]  /*15890*/  BAR.SYNC.DEFER_BLOCKING R7, 0x100 ;  /* 0x000400070000751d */ /* 0x0001e20000010000 */
[----:B------:R-:W-:Y:S02]  /*158a0*/  MOV R9, 0x40000040 ;  /* 0x4000004000097802 */ /* 0x000fe40000000f00 */
[----:B------:R-:W-:Y:S01]  /*158b0*/  R2UR UR6, R8 ;  /* 0x00000000080672ca */ /* 0x000fe200000e0000 */
[----:B------:R-:W-:Y:S01]  /*158c0*/  VIADD R8, R6, 0x4 ;  /* 0x0000000406087836 */ /* 0x000fe20000000000 */
[----:B------:R-:W-:Y:S01]  /*158d0*/  R2UR UR27, R9 ;  /* 0x00000000091b72ca */ /* 0x000fe200000e0000 */
[----:B0-----:R-:W-:-:S03]  /*158e0*/  IMAD.MOV.U32 R7, RZ, RZ, 0x40000040 ;  /* 0x40000040ff077424 */ /* 0x001fc600078e00ff */
[----:B------:R-:W-:Y:S01]  /*158f0*/  R2UR UR10, R8 ;  /* 0x00000000080a72ca */ /* 0x000fe200000e0000 */
[----:B------:R-:W-:Y:S01]  /*15900*/  VIADD R8, R6, 0x6 ;  /* 0x0000000606087836 */ /* 0x000fe20000000000 */
[----:B------:R-:W-:-:S04]  /*15910*/  R2UR UR31, R7 ;  /* 0x00000000071f72ca */ /* 0x000fc800000e0000 */
[----:B------:R-:W-:Y:S02]  /*15920*/  R2UR UR14, R8 ;  /* 0x00000000080e72ca */ /* 0x000fe400000e0000 */
[----:B------:R-:W-:-:S04]  /*15930*/  IADD3 R8, R6, 0x400, RZ ;  /* 0x0000040006087810 */ /* 0x000fc80007ffe0ff */
[----:B------:R-:W-:Y:S01]  /*15940*/  R2UR UR18, R8 ;  /* 0x00000000081272ca */ /* 0x000fe200000e0000 */
[----:B------:R-:W-:Y:S01]  /*15950*/  VIADD R8, R6, 0x402 ;  /* 0x0000040206087836 */ /* 0x000fe20000000000 */
[----:B------:R-:W-:-:S04]  /*15960*/  WARPGROUP.ARRIVE ;  /* 0x00000000000079c5 */ /* 0x000fc80000000000 */
[----:B------:R-:W-:Y:S01]  /*15970*/  R2UR UR22, R8 ;  /* 0x00000000081672ca */ /* 0x000fe200000e0000 */
[C---:B------:R-:W-:Y:S01]  /*15980*/  VIADD R8, R6.reuse, 0x404 ;  /* 0x0000040406087836 */ /* 0x040fe20000000000 */
[----:B------:R-:W-:Y:S01]  /*15990*/  HGMMA.64x128x16.F32 R24, gdesc[UR32], RZ, !UPT, gsb0 ;  /* 0x01e00000201879f0 */ /* 0x000fe2000c0008ff */
        /* <DEDUP_REMOVED lines=28> */
.L_x_8421:
[----:B------:R-:W-:Y:S01]  /*15b60*/  SHF.L.U32 R6, R20, 0x1f, RZ ;  /* 0x0000001f14067819 */ /* 0x000fe200000006ff */
[----:B------:R-:W-:-:S04]  /*15b70*/  IMAD R7, R15, 0x8, R18 ;  /* 0x000000080f077824 */ /* 0x000fc800078e0212 */
[----:B------:R0:W1:Y:S01]  /*15b80*/  SYNCS.PHASECHK.TRANS64.TRYWAIT P1, [R7+URZ+0x28850], R6 ;  /* 0x02885006070075a7 */ /* 0x000062000802017f */
[----:B------:R-:W-:Y:S05]  /*15b90*/  @!P0 BRA `(.L_x_8422) ;  /* 0x0000000000048947 */ /* 0x000fea0003800000 */
[----:B------:R-:W-:Y:S01]  /*15ba0*/  BPT.TRAP 0x1 ;  /* 0x000000040000795c */ /* 0x000fe20000300000 */
.L_x_8422:
[----:B-1----:R-:W-:Y:S05]  /*15bb0*/  @P1 BRA `(.L_x_8420) ;  /* 0x0000000000081947 */ /* 0x002fea0003800000 */
[----:B------:R-:W1:Y:S02]  /*15bc0*/  SYNCS.PHASECHK.TRANS64.TRYWAIT P1, [R7+URZ+0x28850], R6 ;  /* 0x02885006070075a7 */ /* 0x000e64000802017f */
[----:B-1----:R-:W-:Y:S05]  /*15bd0*/  @!P1 BRA `(.L_x_8423) ;  /* 0x00000120007c9947 */ /* 0x002fea0003800000 */
.L_x_8420:
[----:B01----:R-:W-:Y:S01]  /*15be0*/  VIADD R6, R18, 0x400 ;  /* 0x0000040012067836 */ /* 0x003fe20000000000 */
[----:B------:R-:W-:Y:S05]  /*15bf0*/  WARPSYNC.ALL ;  /* 0x0000000000007948 */ /* 0x000fea0003800000 */
[----:B------:R-:W-:Y:S01]  /*15c00*/  SHF.R.U32.HI R6, RZ, 0x4, R6 ;  /* 0x00000004ff067819 */ /* 0x000fe20000011606 */
[----:B------:R-:W-:Y:S01]  /*15c10*/  IMAD.MOV.U32 R7, RZ, RZ, 0x40000040 ;  /* 0x40000040ff077424 */ /* 0x000fe200078e00ff */
[----:B------:R-:W-:Y:S01]  /*15c20*/  WARPGROUP.ARRIVE ;  /* 0x00000000000079c5 */ /* 0x000fe20000000000 */
[----:B------:R-:W-:Y:S01]  /*15c30*/  IMAD.MOV.U32 R9, RZ, RZ, 0x40000040 ;  /* 0x40000040ff097424 */ /* 0x000fe200078e00ff */
[----:B------:R-:W-:-:S04]  /*15c40*/  LOP3.LUT R6, R6, 0x3fff, RZ, 0xc0, !PT ;  /* 0x00003fff06067812 */ /* 0x000fc800078ec0ff */
[----:B------:R-:W0:Y:S01]  /*15c50*/  S2R R10, SR_TID.X ;  /* 0x00000000000a7919 */ /* 0x000e220000002100 */
        /* <DEDUP_REMOVED lines=9> */
[----:B------:R-:W-:Y:S02]  /*15cf0*/  R2UR UR7, R9 ;  /* 0x00000000090772ca */ /* 0x000fe400000e0000 */
[----:B------:R-:W-:Y:S02]  /*15d00*/  MOV R9, 0x40000040 ;  /* 0x4000004000097802 */ /* 0x000fe40000000f00 */
[----:B0-----:R-:W-:Y:S01]  /*15d10*/  SHF.R.U32.HI R10, RZ, 0x7, R10 ;  /* 0x00000007ff0a7819 */ /* 0x001fe2000001160a */
[----:B------:R-:W-:Y:S02]  /*15d20*/  WARPGROUP.DEPBAR.LE gsb0, 0x0 ;  /* 0x00008000000079c5 */ /* 0x000fe40000010000 */
[----:B------:R-:W-:-:S06]  /*15d30*/  WARPGROUP.ARRIVE ;  /* 0x00000000000079c5 */ /* 0x000fcc0000000000 */
        /* <DEDUP_REMOVED lines=23> */
[C---:B------:R-:W-:Y:S01]  /*15eb0*/  VIADD R8, R6.reuse, 0x300 ;  /* 0x0000030006087836 */ /* 0x040fe20000000000 */
[----:B------:R-:W-:Y:S01]  /*15ec0*/  R2UR UR7, R9 ;  /* 0x00000000090772ca */ /* 0x000fe200000e0000 */
[----:B------:R-:W-:Y:S02]  /*15ed0*/  IMAD.MOV.U32 R9, RZ, RZ, 0x40000040 ;  /* 0x40000040ff097424 */ /* 0x000fe400078e00ff */
        /* <DEDUP_REMOVED lines=19> */
.L_x_8424:
        /* <DEDUP_REMOVED lines=68> */
[----:B------:R-:W-:-:S02]  /*16450*/  UMOV UR52, UR44 ;  /* 0x0000002c00347c82 */ /* 0x000fc40008000000 */
        /* <DEDUP_REMOVED lines=15> */
[----:B-1----:R-:W-:Y:S01]  /*16550*/  FMNMX.FTZ R68, R32, R67, !PT ;  /* 0x0000004320447209 */ /* 0x002fe20007810000 */
[----:B------:R-:W-:Y:S01]  /*16560*/  FMUL.FTZ R67, R78, UR49 ;  /* 0x000000314e437c20 */ /* 0x000fe20008410000 */
[----:B------:R-:W-:Y:S01]  /*16570*/  FMUL.FTZ R78, R80, UR49 ;  /* 0x00000031504e7c20 */ /* 0x000fe20008410000 */
[----:B------:R-:W-:-:S04]  /*16580*/  FMUL.FTZ R80, R81, UR49 ;  /* 0x0000003151507c20 */ /* 0x000fc80008410000 */
        /* <DEDUP_REMOVED lines=33> */
[----:B------:R-:W-:Y:S01]  /*167a0*/  FMUL.FTZ R73, R82, UR49 ;  /* 0x0000003152497c20 */ /* 0x000fe20008410000 */
[----:B------:R-:W-:Y:S01]  /*167b0*/  FMUL.FTZ R82, R84, UR49 ;  /* 0x0000003154527c20 */ /* 0x000fe20008410000 */
[----:B------:R-:W-:-:S04]  /*167c0*/  FMUL.FTZ R84, R85, UR49 ;  /* 0x0000003155547c20 */ /* 0x000fc80008410000 */
        /* <DEDUP_REMOVED lines=67> */
[----:B--2---:R-:W-:-:S03]  /*16c00*/  FMNMX.FTZ R77, R75, R10, !PT ;  /* 0x0000000a4b4d7209 */ /* 0x004fc60007810000 */
[----:B------:R-:W1:Y:S01]  /*16c10*/  SHFL.BFLY PT, R10, R79, 0x2, 0x1f ;  /* 0x0c401f004f0a7f89 */ /* 0x000e6200000e0000 */
[----:B0-----:R-:W-:-:S05]  /*16c20*/  FMNMX.FTZ R77, R76, R77, !PT ;  /* 0x0000004d4c4d7209 */ /* 0x001fca0007810000 */
[----:B------:R-:W0:Y:S01]  /*16c30*/  SHFL.BFLY PT, R86, R77, 0x2, 0x1f ;  /* 0x0c401f004d567f89 */ /* 0x000e2200000e0000 */
[----:B-1----:R-:W-:-:S05]  /*16c40*/  FMNMX.FTZ R81, R79, R10, !PT ;  /* 0x0000000a4f517209 */ /* 0x002fca0007810000 */
[----:B------:R-:W1:Y:S01]  /*16c50*/  SHFL.BFLY PT, R10, R81, 0x1, 0x1f ;  /* 0x0c201f00510a7f89 */ /* 0x000e6200000e0000 */
[----:B0-----:R-:W-:-:S05]  /*16c60*/  FMNMX.FTZ R86, R77, R86, !PT ;  /* 0x000000564d567209 */ /* 0x001fca0007810000 */
[----:B------:R-:W0:Y:S01]  /*16c70*/  SHFL.BFLY PT, R11, R86, 0x1, 0x1f ;  /* 0x0c201f00560b7f89 */ /* 0x000e2200000e0000 */
[----:B-1----:R-:W-:-:S05]  /*16c80*/  FMNMX.FTZ R10, R81, R10, !PT ;  /* 0x0000000a510a7209 */ /* 0x002fca0007810000 */
[C---:B------:R-:W-:Y:S01]  /*16c90*/  FADD.FTZ R14, -R10.reuse, R14 ;  /* 0x0000000e0a0e7221 */ /* 0x040fe20000010100 */
[----:B------:R-:W-:-:S03]  /*16ca0*/  FMUL.FTZ R155, R10, UR52 ;  /* 0x000000340a9b7c20 */ /* 0x000fc60008410000 */
[----:B------:R-:W-:Y:S01]  /*16cb0*/  FMUL.FTZ R83, R14, UR52 ;  /* 0x000000340e537c20 */ /* 0x000fe20008410000 */
[--C-:B------:R-:W-:Y:S01]  /*16cc0*/  FFMA.FTZ R166, R59, UR52, -R155.reuse ;  /* 0x000000343ba67c23 */ /* 0x100fe2000801089b */
[----:B0-----:R-:W-:Y:S01]  /*16cd0*/  FMNMX.FTZ R11, R86, R11, !PT ;  /* 0x0000000b560b7209 */ /* 0x001fe20007810000 */
[--C-:B------:R-:W-:Y:S01]  /*16ce0*/  FFMA.FTZ R180, R7, UR52, -R155.reuse ;  /* 0x0000003407b47c23 */ /* 0x100fe2000801089b */
[--C-:B------:R-:W-:Y:S01]  /*16cf0*/  FFMA.FTZ R153, R6, UR52, -R155.reuse ;  /* 0x0000003406997c23 */ /* 0x100fe2000801089b */
[--C-:B------:R-:W-:Y:S01]  /*16d00*/  FFMA.FTZ R182, R20, UR52, -R155.reuse ;  /* 0x0000003414b67c23 */ /* 0x100fe2000801089b */
[----:B------:R-:W-:Y:S01]  /*16d10*/  FFMA.FTZ R87, R21, UR52, -R155 ;  /* 0x0000003415577c23 */ /* 0x000fe2000801089b */
[C---:B------:R-:W-:Y:S01]  /*16d20*/  FADD.FTZ R14, -R11.reuse, R13 ;  /* 0x0000000d0b0e7221 */ /* 0x040fe20000010100 */
[----:B------:R-:W-:Y:S01]  /*16d30*/  FMUL.FTZ R59, R11, UR52 ;  /* 0x000000340b3b7c20 */ /* 0x000fe20008410000 */
[----:B------:R0:W-:Y:S01]  /*16d40*/  MUFU.EX2 R13, R83 ;  /* 0x00000053000d7308 */ /* 0x0001e20000000800 */
[----:B------:R-:W-:Y:S01]  /*16d50*/  FFMA.FTZ R176, R26, UR52, -R155 ;  /* 0x000000341ab07c23 */ /* 0x000fe2000801089b */
[----:B------:R-:W-:Y:S01]  /*16d60*/  FMUL.FTZ R14, R14, UR52 ;  /* 0x000000340e0e7c20 */ /* 0x000fe20008410000 */
[--C-:B------:R-:W-:Y:S01]  /*16d70*/  FFMA.FTZ R181, R8, UR52, -R59.reuse ;  /* 0x0000003408b57c23 */ /* 0x100fe2000801083b */
        /* <DEDUP_REMOVED lines=8> */
[----:B------:R-:W-:Y:S01]  /*16e00*/  FFMA.FTZ R179, R32, UR52, -R59 ;  /* 0x0000003420b37c23 */ /* 0x000fe2000801083b */
[----:B0-----:R-:W-:Y:S01]  /*16e10*/  FFMA.FTZ R83, R31, UR52, -R155 ;  /* 0x000000341f537c23 */ /* 0x001fe2000801089b */
[----:B------:R-:W-:Y:S01]  /*16e20*/  FFMA.FTZ R24, R33, UR52, -R59 ;  /* 0x0000003421187c23 */ /* 0x000fe2000801083b */
[--C-:B------:R-:W-:Y:S01]  /*16e30*/  FFMA.FTZ R174, R38, UR52, -R155.reuse ;  /* 0x0000003426ae7c23 */ /* 0x100fe2000801089b */
[----:B------:R-:W-:Y:S01]  /*16e40*/  MUFU.EX2 R14, R14 ;  /* 0x0000000e000e7308 */ /* 0x000fe20000000800 */
[----:B------:R-:W-:Y:S01]  /*16e50*/  FFMA.FTZ R172, R34, UR52, -R155 ;  /* 0x0000003422ac7c23 */ /* 0x000fe2000801089b */
[----:B------:R-:W-:Y:S01]  /*16e60*/  FFMA.FTZ R173, R36, UR52, -R59 ;  /* 0x0000003424ad7c23 */ /* 0x000fe2000801083b */
[----:B------:R-:W-:Y:S01]  /*16e70*/  FFMA.FTZ R81, R35, UR52, -R155 ;  /* 0x0000003423517c23 */ /* 0x000fe2000801089b */
[--C-:B------:R-:W-:Y:S01]  /*16e80*/  FFMA.FTZ R26, R37, UR52, -R59.reuse ;  /* 0x00000034251a7c23 */ /* 0x100fe2000801083b */
[----:B------:R-:W-:Y:S01]  /*16e90*/  FFMA.FTZ R175, R40, UR52, -R59 ;  /* 0x0000003428af7c23 */ /* 0x000fe2000801083b */
[----:B------:R-:W-:Y:S01]  /*16ea0*/  FFMA.FTZ R79, R39, UR52, -R155 ;  /* 0x00000034274f7c23 */ /* 0x000fe2000801089b */
[----:B------:R-:W-:Y:S01]  /*16eb0*/  FFMA.FTZ R28, R41, UR52, -R59 ;  /* 0x00000034291c7c23 */ /* 0x000fe2000801083b */
[----:B------:R-:W0:Y:S01]  /*16ec0*/  MUFU.EX2 R181, R181 ;  /* 0x000000b500b57308 */ /* 0x000e220000000800 */
[----:B-1----:R-:W-:Y:S01]  /*16ed0*/  FFMA.FTZ R4, R13, R4, R180 ;  /* 0x000000040d047223 */ /* 0x002fe200000100b4 */
[----:B------:R-:W-:Y:S01]  /*16ee0*/  FFMA.FTZ R168, R46, UR52, -R155 ;  /* 0x000000342ea87c23 */ /* 0x000fe2000801089b */
[----:B------:R-:W-:Y:S01]  /*16ef0*/  FFMA.FTZ R169, R42, UR52, -R59 ;  /* 0x000000342aa97c23 */ /* 0x000fe2000801083b */
[----:B------:R-:W-:Y:S01]  /*16f00*/  FFMA.FTZ R77, R47, UR52, -R155 ;  /* 0x000000342f4d7c23 */ /* 0x000fe2000801089b */
[----:B------:R-:W-:Y:S01]  /*16f10*/  FFMA.FTZ R30, R43, UR52, -R59 ;  /* 0x000000342b1e7c23 */ /* 0x000fe2000801083b */
[----:B------:R-:W-:Y:S01]  /*16f20*/  FFMA.FTZ R170, R50, UR52, -R155 ;  /* 0x0000003432aa7c23 */ /* 0x000fe2000801089b */
[----:B------:R-:W-:Y:S01]  /*16f30*/  FFMA.FTZ R171, R44, UR52, -R59 ;  /* 0x000000342cab7c23 */ /* 0x000fe2000801083b */
[----:B------:R-:W1:Y:S01]  /*16f40*/  MUFU.EX2 R153, R153 ;  /* 0x0000009900997308 */ /* 0x000e620000000800 */
[----:B------:R-:W-:Y:S01]  /*16f50*/  FFMA.FTZ R51, R51, UR52, -R155 ;  /* 0x0000003433337c23 */ /* 0x000fe2000801089b */
[----:B------:R-:W-:Y:S01]  /*16f60*/  FFMA.FTZ R32, R45, UR52, -R59 ;  /* 0x000000342d207c23 */ /* 0x000fe2000801083b */
[----:B------:R-:W-:Y:S01]  /*16f70*/  FFMA.FTZ R164, R152, UR52, -R155 ;  /* 0x0000003498a47c23 */ /* 0x000fe2000801089b */
[----:B------:R-:W-:Y:S01]  /*16f80*/  FFMA.FTZ R165, R48, UR52, -R59 ;  /* 0x0000003430a57c23 */ /* 0x000fe2000801083b */
[----:B------:R-:W-:Y:S01]  /*16f90*/  FFMA.FTZ R47, R57, UR52, -R155 ;  /* 0x00000034392f7c23 */ /* 0x000fe2000801089b */
[--C-:B------:R-:W-:Y:S01]  /*16fa0*/  FFMA.FTZ R34, R49, UR52, -R59.reuse ;  /* 0x0000003431227c23 */ /* 0x100fe2000801083b */
[----:B------:R-:W-:Y:S01]  /*16fb0*/  FFMA.FTZ R167, R52, UR52, -R59 ;  /* 0x0000003434a77c23 */ /* 0x000fe2000801083b */
[----:B------:R-:W2:Y:S01]  /*16fc0*/  MUFU.EX2 R6, R6 ;  /* 0x0000000600067308 */ /* 0x000ea20000000800 */
[----:B0-----:R-:W-:Y:S01]  /*16fd0*/  FFMA.FTZ R3, R14, R3, R181 ;  /* 0x000000030e037223 */ /* 0x001fe200000100b5 */
[----:B------:R-:W-:Y:S01]  /*16fe0*/  FFMA.FTZ R39, R60, UR52, -R155 ;  /* 0x000000343c277c23 */ /* 0x000fe2000801089b */
[----:B------:R-:W-:Y:S01]  /*16ff0*/  FFMA.FTZ R36, R53, UR52, -R59 ;  /* 0x0000003435247c23 */ /* 0x000fe2000801083b */
[----:B------:R-:W-:Y:S01]  /*17000*/  FFMA.FTZ R160, R62, UR52, -R155 ;  /* 0x000000343ea07c23 */ /* 0x000fe2000801089b */
[----:B------:R-:W-:Y:S01]  /*17010*/  FFMA.FTZ R161, R54, UR52, -R59 ;  /* 0x0000003436a17c23 */ /* 0x000fe2000801083b */
[--C-:B------:R-:W-:Y:S01]  /*17020*/  FFMA.FTZ R35, R63, UR52, -R155.reuse ;  /* 0x000000343f237c23 */ /* 0x100fe2000801089b */
[----:B------:R-:W-:Y:S01]  /*17030*/  FFMA.FTZ R162, R65, UR52, -R155 ;  /* 0x0000003441a27c23 */ /* 0x000fe2000801089b */
[----:B------:R-:W0:Y:S01]  /*17040*/  MUFU.EX2 R182, R182 ;  /* 0x000000b600b67308 */ /* 0x000e220000000800 */
[----:B-1----:R-:W-:Y:S01]  /*17050*/  FADD.FTZ R9, R153, R4 ;  /* 0x0000000499097221 */ /* 0x002fe20000010000 */
[----:B------:R-:W-:Y:S01]  /*17060*/  FFMA.FTZ R163, R56, UR52, -R59 ;  /* 0x0000003438a37c23 */ /* 0x000fe2000801083b */
[--C-:B------:R-:W-:Y:S01]  /*17070*/  FFMA.FTZ R31, R66, UR52, -R155.reuse ;  /* 0x00000034421f7c23 */ /* 0x100fe2000801089b */
[----:B------:R-:W-:Y:S01]  /*17080*/  FFMA.FTZ R156, R69, UR52, -R155 ;  /* 0x00000034459c7c23 */ /* 0x000fe2000801089b */
[----:B------:R-:W-:Y:S01]  /*17090*/  FFMA.FTZ R157, R61, UR52, -R59 ;  /* 0x000000343d9d7c23 */ /* 0x000fe2000801083b */
[--C-:B------:R-:W-:Y:S01]  /*170a0*/  FFMA.FTZ R27, R70, UR52, -R155.reuse ;  /* 0x00000034461b7c23 */ /* 0x100fe2000801089b */
[----:B------:R-:W-:Y:S01]  /*170b0*/  FFMA.FTZ R158, R71, UR52, -R155 ;  /* 0x00000034479e7c23 */ /* 0x000fe2000801089b */
[----:B------:R-:W1:Y:S01]  /*170c0*/  MUFU.EX2 R183, R183 ;  /* 0x000000b700b77308 */ /* 0x000e620000000800 */
[----:B--2---:R-:W-:Y:S01]  /*170d0*/  FADD.FTZ R4, R6, R3 ;  /* 0x0000000306047221 */ /* 0x004fe20000010000 */
[----:B------:R-:W-:Y:S01]  /*170e0*/  FFMA.FTZ R159, R67, UR52, -R59 ;  /* 0x00000034439f7c23 */ /* 0x000fe2000801083b */
[--C-:B------:R-:W-:Y:S01]  /*170f0*/  FFMA.FTZ R21, R72, UR52, -R155.reuse ;  /* 0x0000003448157c23 */ /* 0x100fe2000801089b */
[--C-:B------:R-:W-:Y:S01]  /*17100*/  FFMA.FTZ R152, R78, UR52, -R155.reuse ;  /* 0x000000344e987c23 */ /* 0x100fe2000801089b */
[----:B------:R-:W-:Y:S01]  /*17110*/  FFMA.FTZ R7, R80, UR52, -R155 ;  /* 0x0000003450077c23 */ /* 0x000fe2000801089b */
[----:B------:R-:W-:-:S02]  /*17120*/  IMAD R29, R184, 0x8, R18 ;  /* 0x00000008b81d7824 */ /* 0x000fc400078e0212 */
[----:B------:R-:W-:Y:S01]  /*17130*/  FFMA.FTZ R154, R82, UR52, -R155 ;  /* 0x00000034529a7c23 */ /* 0x000fe2000801089b */
[----:B------:R-:W2:Y:S01]  /*17140*/  MUFU.EX2 R87, R87 ;  /* 0x0000005700577308 */ /* 0x000ea20000000800 */
[----:B0-----:R-:W-:Y:S01]  /*17150*/  FADD.FTZ R38, R182, R9 ;  /* 0x00000009b6267221 */ /* 0x001fe20000010000 */
[----:B------:R-:W-:Y:S01]  /*17160*/  FFMA.FTZ R57, R84, UR52, -R155 ;  /* 0x0000003454397c23 */ /* 0x000fe2000801089b */
[----:B------:R-:W-:Y:S02]  /*17170*/  IMAD.U32 R50, RZ, RZ, UR38 ;  /* 0x00000026ff327e24 */ /* 0x000fe4000f8e00ff */
[----:B------:R-:W-:-:S03]  /*17180*/  FFMA.FTZ R155, R75, UR52, -R59 ;  /* 0x000000344b9b7c23 */ /* 0x000fc6000801083b */
        /* <DEDUP_REMOVED lines=92> */
[----:B------:R-:W-:-:S05]  /*17750*/  VIADD R3, R29, 0x28840 ;  /* 0x000288401d037836 */ /* 0x000fca0000000000 */
[----:B------:R-:W-:Y:S01]  /*17760*/  PRMT R3, R50, 0x654, R3 ;  /* 0x0000065432037816 */ /* 0x000fe20000000003 */
[----:B------:R-:W1:Y:S01]  /*17770*/  MUFU.EX2 R27, R27 ;  /* 0x0000001b001b7308 */ /* 0x000e620000000800 */
[----:B--2---:R-:W-:Y:S02]  /*17780*/  FADD.FTZ R48, R156, R25 ;  /* 0x000000199c307221 */ /* 0x004fe40000010000 */
[----:B------:R2:W-:Y:S05]  /*17790*/  SYNCS.ARRIVE.TRANS64.RED.A1T0 RZ, [R3+URZ], RZ ;  /* 0x000000ff03ff79a7 */ /* 0x0005ea000810043f */
[----:B------:R-:W3:Y:S01]  /*177a0*/  MUFU.EX2 R42, R42 ;  /* 0x0000002a002a7308 */ /* 0x000ee20000000800 */
[----:B0-----:R-:W-:-:S07]  /*177b0*/  FADD.FTZ R25, R157, R4 ;  /* 0x000000049d197221 */ /* 0x001fce0000010000 */
[----:B------:R-:W0:Y:S01]  /*177c0*/  MUFU.EX2 R158, R158 ;  /* 0x0000009e009e7308 */ /* 0x000e220000000800 */
[----:B-1----:R-:W-:Y:S01]  /*177d0*/  FADD.FTZ R29, R27, R48 ;  /* 0x000000301b1d7221 */ /* 0x002fe20000010000 */
[----:B------:R-:W-:-:S06]  /*177e0*/  FFMA.FTZ R48, R76, UR52, -R59 ;  /* 0x000000344c307c23 */ /* 0x000fcc000801083b */
[----:B------:R-:W1:Y:S01]  /*177f0*/  MUFU.EX2 R159, R159 ;  /* 0x0000009f009f7308 */ /* 0x000e620000000800 */
[----:B---3--:R-:W-:-:S07]  /*17800*/  FADD.FTZ R4, R42, R25 ;  /* 0x000000192a047221 */ /* 0x008fce0000010000 */
        /* <DEDUP_REMOVED lines=24> */
.L_x_8425:
[----:B------:R-:W-:Y:S01]  /*17990*/  IMAD R15, R15, 0x8, R18 ;  /* 0x000000080f0f7824 */ /* 0x000fe200078e0212 */
[----:B------:R-:W-:Y:S01]  /*179a0*/  ISETP.GT.AND P1, PT, R0, R12, PT ;  /* 0x0000000c0000720c */ /* 0x000fe20003f24270 */
[-C--:B------:R-:W-:Y:S01]  /*179b0*/  FMUL.FTZ R88, R88, R13.reuse ;  /* 0x0000000d58587220 */ /* 0x080fe20000410000 */
[----:B------:R-:W-:Y:S01]  /*179c0*/  MOV R50, UR38 ;  /* 0x0000002600327c02 */ /* 0x000fe20008000f00 */
[----:B------:R-:W-:Y:S01]  /*179d0*/  VIADD R15, R15, 0x28860 ;  /* 0x000288600f0f7836 */ /* 0x000fe20000000000 */
[----:B------:R-:W-:Y:S01]  /*179e0*/  F2FP.F16.F32.PACK_AB R180, R153, R180 ;  /* 0x000000b499b4723e */ /* 0x000fe200000000ff */
[----:B------:R-:W-:Y:S01]  /*179f0*/  FMUL.FTZ R89, R89, R13 ;  /* 0x0000000d59597220 */ /* 0x000fe20000410000 */
[----:B------:R-:W-:Y:S01]  /*17a00*/  F2FP.F16.F32.PACK_AB R177, R20, R177 ;  /* 0x000000b114b1723e */ /* 0x000fe200000000ff */
        /* <DEDUP_REMOVED lines=100> */
.L_x_8414:
[----:B------:R-:W-:-:S13]  /*18050*/  ISETP.GE.AND P1, PT, R0, R198, PT ;  /* 0x000000c60000720c */ /* 0x000fda0003f26270 */
[----:B------:R-:W-:Y:S05]  /*18060*/  @!P1 BRA `(.L_x_8427) ;  /* 0x0000003800c49947 */ /* 0x000fea0003800000 */
[----:B------:R-:W-:Y:S01]  /*18070*/  IMAD.MOV.U32 R12, RZ, RZ, R11 ;  /* 0x000000ffff0c7224 */ /* 0x000fe200078e000b */
[----:B------:R-:W-:Y:S01]  /*18080*/  MOV R14, R184 ;  /* 0x000000b8000e7202 */ /* 0x000fe20000000f00 */
[----:B------:R-:W-:Y:S02]  /*18090*/  IMAD.MOV.U32 R13, RZ, RZ, R10 ;  /* 0x000000ffff0d7224 */ /* 0x000fe400078e000a */
[----:B------:R-:W-:-:S07]  /*180a0*/  IMAD.MOV.U32 R15, RZ, RZ, R187 ;  /* 0x000000ffff0f7224 */ /* 0x000fce00078e00bb */
.L_x_8447:
        /* <DEDUP_REMOVED lines=8> */
.L_x_8429:
        /* <DEDUP_REMOVED lines=8> */
.L_x_8430:
[----:B------:R-:W-:Y:S04]  /*181b0*/  BSSY B0, `(.L_x_8428) ;  /* 0x0000004000007945 */ /* 0x000fe80003800000 */
[----:B-1----:R-:W-:Y:S05]  /*181c0*/  @P2 BRA `(.L_x_8431) ;  /* 0x0000000000082947 */ /* 0x002fea0003800000 */
[----:B------:R-:W1:Y:S02]  /*181d0*/  SYNCS.PHASECHK.TRANS64.TRYWAIT P2, [R7+URZ+0x28830], R6 ;  /* 0x02883006070075a7 */ /* 0x000e64000804017f */
[----:B-1----:R-:W-:Y:S05]  /*181e0*/  @!P2 BRA `(.L_x_8432) ;  /* 0x000000fc000ca947 */ /* 0x002fea0003800000 */
.L_x_8431:
[----:B------:R-:W-:Y:S05]  /*181f0*/  BSYNC B0 ;  /* 0x0000000000007941 */ /* 0x000fea0003800000 */
.L_x_8428:
[----:B------:R-:W2:Y:S01]  /*18200*/  S2R R8, SR_TID.X ;  /* 0x0000000000087919 */ /* 0x000ea20000002100 */
[----:B01----:R-:W-:Y:S01]  /*18210*/  MOV R7, 0x40000040 ;  /* 0x4000004000077802 */ /* 0x003fe20000000f00 */
[----:B------:R-:W-:Y:S05]  /*18220*/  WARPSYNC.ALL ;  /* 0x0000000000007948 */ /* 0x000fea0003800000 */
[----:B------:R-:W-:Y:S01]  /*18230*/  R2UR UR35, R7 ;  /* 0x00000000072372ca */ /* 0x000fe200000e0000 */
[----:B------:R-:W-:Y:S02]  /*18240*/  VIADD R184, R14, 0x1 ;  /* 0x000000010eb87836 */ /* 0x000fe40000000000 */
[----:B------:R-:W-:-:S03]  /*18250*/  IMAD.MOV.U32 R9, RZ, RZ, 0x40000040 ;  /* 0x40000040ff097424 */ /* 0x000fc600078e00ff */
[C---:B------:R-:W-:Y:S02]  /*18260*/  ISETP.NE.AND P2, PT, R184.reuse, 0x2, PT ;  /* 0x00000002b800780c */ /* 0x040fe40003f45270 */
[----:B------:R-:W-:Y:S02]  /*18270*/  R2UR UR7, R9 ;  /* 0x00000000090772ca */ /* 0x000fe400000e0000 */
[----:B------:R-:W-:Y:S02]  /*18280*/  SEL R184, R184, RZ, P2 ;  /* 0x000000ffb8b87207 */ /* 0x000fe40001000000 */
[----:B------:R-:W-:-:S03]  /*18290*/  MOV R9, 0x40000040 ;  /* 0x4000004000097802 */ /* 0x000fc60000000f00 */
[----:B------:R-:W-:Y:S01]  /*182a0*/  IMAD R6, R184, 0x800, R5 ;  /* 0x00000800b8067824 */ /* 0x000fe200078e0205 */
[----:B------:R-:W-:Y:S01]  /*182b0*/  R2UR UR11, R9 ;  /* 0x00000000090b72ca */ /* 0x000fe200000e0000 */
        /* <DEDUP_REMOVED lines=9> */
[----:B------:R-:W-:Y:S01]  /*18350*/  R2UR UR23, R9 ;  /* 0x00000000091772ca */ /* 0x000fe200000e0000 */
[----:B------:R-:W-:Y:S01]  /*18360*/  IMAD.MOV.U32 R9, RZ, RZ, 0x40000040 ;  /* 0x40000040ff097424 */ /* 0x000fe200078e00ff */
[----:B------:R0:W-:Y:S02]  /*18370*/  BAR.SYNC.DEFER_BLOCKING R7, 0x100 ;  /* 0x000400070000751d */ /* 0x0001e40000010000 */
[----:B------:R-:W-:Y:S01]  /*18380*/  R2UR UR6, R8 ;  /* 0x00000000080672ca */ /* 0x000fe200000e0000 */
[----:B------:R-:W-:Y:S01]  /*18390*/  VIADD R8, R6, 0x4 ;  /* 0x0000000406087836 */ /* 0x000fe20000000000 */
[----:B------:R-:W-:-:S04]  /*183a0*/  R2UR UR27, R9 ;  /* 0x00000000091b72ca */ /* 0x000fc800000e0000 */
[----:B------:R-:W-:Y:S01]  /*183b0*/  R2UR UR10, R8 ;  /* 0x00000000080a72ca */ /* 0x000fe200000e0000 */
[----:B------:R-:W-:Y:S01]  /*183c0*/  VIADD R8, R6, 0x6 ;  /* 0x0000000606087836 */ /* 0x000fe20000000000 */
[----:B0-----:R-:W-:-:S04]  /*183d0*/  MOV R7, 0x40000040 ;  /* 0x4000004000077802 */ /* 0x001fc80000000f00 */
[----:B------:R-:W-:Y:S01]  /*183e0*/  R2UR UR14, R8 ;  /* 0x00000000080e72ca */ /* 0x000fe200000e0000 */
[----:B------:R-:W-:Y:S01]  /*183f0*/  VIADD R8, R6, 0x400 ;  /* 0x0000040006087836 */ /* 0x000fe20000000000 */
[----:B------:R-:W-:-:S04]  /*18400*/  R2UR UR31, R7 ;  /* 0x00000000071f72ca */ /* 0x000fc800000e0000 */
[----:B------:R-:W-:Y:S02]  /*18410*/  R2UR UR18, R8 ;  /* 0x00000000081272ca */ /* 0x000fe400000e0000 */
[----:B------:R-:W-:Y:S01]  /*18420*/  IADD3 R8, R6, 0x402, RZ ;  /* 0x0000040206087810 */ /* 0x000fe20007ffe0ff */
[----:B------:R-:W-:-:S03]  /*18430*/  WARPGROUP.ARRIVE ;  /* 0x00000000000079c5 */ /* 0x000fc60000000000 */
        /* <DEDUP_REMOVED lines=31> */
.L_x_8434:
[----:B------:R-:W-:Y:S01]  /*18630*/  SHF.L.U32 R6, R15, 0x1f, RZ ;  /* 0x0000001f0f067819 */ /* 0x000fe200000006ff */
[----:B------:R-:W-:-:S04]  /*18640*/  IMAD R7, R14, 0x8, R18 ;  /* 0x000000080e077824 */ /* 0x000fc800078e0212 */
[----:B------:R0:W1:Y:S01]  /*18650*/  SYNCS.PHASECHK.TRANS64.TRYWAIT P1, [R7+URZ+0x28850], R6 ;  /* 0x02885006070075a7 */ /* 0x000062000802017f */
[----:B------:R-:W-:Y:S05]  /*18660*/  @!P0 BRA `(.L_x_8435) ;  /* 0x0000000000048947 */ /* 0x000fea0003800000 */
[----:B------:R-:W-:Y:S01]  /*18670*/  BPT.TRAP 0x1 ;  /* 0x000000040000795c */ /* 0x000fe20000300000 */
.L_x_8435:
[----:B-1----:R-:W-:Y:S05]  /*18680*/  @P1 BRA `(.L_x_8433) ;  /* 0x0000000000081947 */ /* 0x002fea0003800000 */
[----:B------:R-:W1:Y:S02]  /*18690*/  SYNCS.PHASECHK.TRANS64.TRYWAIT P1, [R7+URZ+0x28850], R6 ;  /* 0x02885006070075a7 */ /* 0x000e64000802017f */
[----:B-1----:R-:W-:Y:S05]  /*186a0*/  @!P1 BRA `(.L_x_8436) ;  /* 0x000000f400f09947 */ /* 0x002fea0003800000 */
.L_x_8433:
[----:B01----:R-:W-:Y:S01]  /*186b0*/  VIADD R6, R18, 0x400 ;  /* 0x0000040012067836 */ /* 0x003fe20000000000 */
[----:B------:R-:W-:Y:S05]  /*186c0*/  WARPSYNC.ALL ;  /* 0x0000000000007948 */ /* 0x000fea0003800000 */
[----:B------:R-:W-:Y:S01]  /*186d0*/  SHF.R.U32.HI R6, RZ, 0x4, R6 ;  /* 0x00000004ff067819 */ /* 0x000fe20000011606 */
[----:B------:R-:W-:Y:S01]  /*186e0*/  WARPGROUP.ARRIVE ;  /* 0x00000000000079c5 */ /* 0x000fe20000000000 */
[----:B------:R-:W-:-:S05]  /*186f0*/  IMAD.MOV.U32 R9, RZ, RZ, 0x40000040 ;  /* 0x40000040ff097424 */ /* 0x000fca00078e00ff */
[----:B------:R-:W0:Y:S01]  /*18700*/  S2R R10, SR_TID.X ;  /* 0x00000000000a7919 */ /* 0x000e220000002100 */
[----:B------:R-:W-:-:S04]  /*18710*/  LOP3.LUT R6, R6, 0x3fff, RZ, 0xc0, !PT ;  /* 0x00003fff06067812 */ /* 0x000fc800078ec0ff */
[----:B------:R-:W-:-:S05]  /*18720*/  LOP3.LUT R7, R6, 0x4000000, RZ, 0xfc, !PT ;  /* 0x0400000006077812 */ /* 0x000fca00078efcff */
[----:B------:R-:W-:Y:S02]  /*18730*/  IMAD R6, R14, 0x800, R7 ;  /* 0x000008000e067824 */ /* 0x000fe400078e0207 */
[----:B------:R-:W-:-:S03]  /*18740*/  IMAD.MOV.U32 R7, RZ, RZ, 0x40000040 ;  /* 0x40000040ff077424 */ /* 0x000fc600078e00ff */
[C---:B------:R-:W-:Y:S02]  /*18750*/  R2UR UR6, R6.reuse ;  /* 0x00000000060672ca */ /* 0x040fe400000e0000 */
[----:B------:R-:W-:Y:S01]  /*18760*/  R2UR UR7, R7 ;  /* 0x00000000070772ca */ /* 0x000fe200000e0000 */
[----:B------:R-:W-:Y:S01]  /*18770*/  IMAD.MOV.U32 R7, RZ, RZ, 0x40000040 ;  /* 0x40000040ff077424 */ /* 0x000fe200078e00ff */
[----:B------:R-:W-:-:S11]  /*18780*/  IADD3 R8, R6, 0x80, RZ ;  /* 0x0000008006087810 */ /* 0x000fd60007ffe0ff */
        /* <DEDUP_REMOVED lines=53> */
.L_x_8437:
[----:B0-----:R-:W0:Y:S01]  /*18ae0*/  @P4 LDC R6, c[0x0][0x44c] ;  /* 0x00011300ff064b82 */ /* 0x001e220000000800 */
[----:B------:R-:W-:Y:S01]  /*18af0*/  FMUL.FTZ R15, R30, UR48 ;  /* 0x000000301e0f7c20 */ /* 0x000fe20008410000 */
[----:B------:R-:W-:Y:S01]  /*18b00*/  FMUL.FTZ R30, R39, UR48 ;  /* 0x00000030271e7c20 */ /* 0x000fe20008410000 */
[----:B------:R-:W-:Y:S01]  /*18b10*/  FMUL.FTZ R39, R44, UR48 ;  /* 0x000000302c277c20 */ /* 0x000fe20008410000 */
[----:B------:R-:W-:Y:S01]  /*18b20*/  FMUL.FTZ R44, R54, UR48 ;  /* 0x00000030362c7c20 */ /* 0x000fe20008410000 */
[----:B------:R-:W-:Y:S01]  /*18b30*/  FMUL.FTZ R54, R71, UR48 ;  /* 0x0000003047367c20 */ /* 0x000fe20008410000 */
[----:B------:R-:W-:Y:S01]  /*18b40*/  FMUL.FTZ R71, R73, UR48 ;  /* 0x0000003049477c20 */ /* 0x000fe20008410000 */
[----:B------:R-:W-:Y:S01]  /*18b50*/  IMAD.IADD R73, R195, 0x1, R193 ;  /* 0x00000001c3497824 */ /* 0x000fe200078e02c1 */
        /* <DEDUP_REMOVED lines=10> */
[----:B------:R-:W-:-:S02]  /*18c00*/  IMAD.SHL.U32 R80, R0, 0x80, RZ ;  /* 0x0000008000507824 */ /* 0x000fc400078e00ff */
        /* <DEDUP_REMOVED lines=14> */
[----:B------:R-:W-:Y:S01]  /*18cf0*/  IMAD.U32 R7, RZ, RZ, UR38 ;  /* 0x00000026ff077e24 */ /* 0x000fe2000f8e00ff */
[----:B------:R-:W-:Y:S01]  /*18d00*/  LEA R6, R184, R18, 0x3 ;  /* 0x00000012b8067211 */ /* 0x000fe200078e18ff */
[----:B------:R-:W-:Y:S01]  /*18d10*/  FMUL.FTZ R32, R37, UR48 ;  /* 0x0000003025207c20 */ /* 0x000fe20008410000 */
[----:B------:R-:W-:Y:S01]  /*18d20*/  FMUL.FTZ R29, R38, UR48 ;  /* 0x00000030261d7c20 */ /* 0x000fe20008410000 */
[----:B------:R-:W0:Y:S01]  /*18d30*/  SHFL.IDX PT, R65, R73, RZ, 0x1c1f ;  /* 0x001c1fff49417589 */ /* 0x000e2200000e0000 */
        /* <DEDUP_REMOVED lines=39> */
[----:B------:R-:W1:Y:S01]  /*18fb0*/  MUFU.TANH R10, R10 ;  /* 0x0000000a000a7308 */ /* 0x000e620000002400 */
[----:B------:R2:W-:Y:S03]  /*18fc0*/  SYNCS.ARRIVE.TRANS64.RED.A1T0 RZ, [R7+URZ], RZ ;  /* 0x000000ff07ff79a7 */ /* 0x0005e6000810043f */
[----:B------:R-:W-:-:S04]  /*18fd0*/  IADD3 R6, -R189, R6, R190 ;  /* 0x00000006bd067210 */ /* 0x000fc80007ffe1be */
[----:B------:R-:W3:Y:S01]  /*18fe0*/  MUFU.TANH R11, R11 ;  /* 0x0000000b000b7308 */ /* 0x000ee20000002400 */
[C---:B------:R-:W-:Y:S01]  /*18ff0*/  IADD3 R83, R6.reuse, UR53, RZ ;  /* 0x0000003506537c10 */ /* 0x040fe2000fffe0ff */
[----:B------:R-:W-:-:S04]  /*19000*/  VIADD R74, R6, UR47 ;  /* 0x0000002f064a7c36 */ /* 0x000fc80008000000 */
[--C-:B0-----:R-:W-:Y:S02]  /*19010*/  IMAD.IADD R84, R74, 0x1, R65.reuse ;  /* 0x000000014a547824 */ /* 0x101fe400078e0241 */
[----:B------:R-:W0:Y:S01]  /*19020*/  MUFU.TANH R8, R8 ;  /* 0x0000000800087308 */ /* 0x000e220000002400 */
[----:B------:R-:W-:-:S07]  /*19030*/  IMAD.IADD R85, R83, 0x1, R65 ;  /* 0x0000000153557824 */ /* 0x000fce00078e0241 */
        /* <DEDUP_REMOVED lines=74> */
.L_x_8440:
[----:B------:R-:W-:-:S05]  /*194e0*/  IMAD.U32 R67, RZ, RZ, UR43 ;  /* 0x0000002bff437e24 */ /* 0x000fca000f8e00ff */
[----:B------:R-:W-:-:S13]  /*194f0*/  ISETP.NE.AND P1, PT, R67, 0x1, PT ;  /* 0x000000014300780c */ /* 0x000fda0003f25270 */
[----:B------:R-:W1:Y:S02]  /*19500*/  @P1 LDC.64 R6, c[0x0][0x9e8] ;  /* 0x00027a00ff061b82 */ /* 0x000e640000000a00 */
[----:B-1----:R-:W-:-:S05]  /*19510*/  @P1 IMAD.HI.U32 R6, R65, R6, RZ ;  /* 0x0000000641061227 */ /* 0x002fca00078e00ff */
[----:B------:R-:W-:-:S07]  /*19520*/  @P1 SHF.R.U32.HI R65, RZ, R7, R6 ;  /* 0x00000007ff411219 */ /* 0x000fce0000011606 */
.L_x_8441:
[----:B------:R-:W-:Y:S05]  /*19530*/  BSYNC B0 ;  /* 0x0000000000007941 */ /* 0x000fea0003800000 */
.L_x_8439:
[----:B------:R-:W-:-:S04]  /*19540*/  IMAD R6, R65, R67, -R80 ;  /* 0x0000004341067224 */ /* 0x000fc800078e0a50 */
[----:B------:R-:W-:-:S05]  /*19550*/  IMAD R6, R191, -0x2, R6 ;  /* 0xfffffffebf067824 */ /* 0x000fca00078e0206 */
[----:B------:R-:W-:Y:S02]  /*19560*/  VIADDMNMX R84, R6, R67, R84, PT ;  /* 0x0000004306547246 */ /* 0x000fe40003800154 */
[----:B------:R-:W-:-:S07]  /*19570*/  VIMNMX R85, R85, R6, !PT ;  /* 0x0000000655557248 */ /* 0x000fce0007fe0100 */
.L_x_8438:
        /* <DEDUP_REMOVED lines=113> */
.L_x_8444:
[----:B------:R-:W-:-:S05]  /*19c90*/  IMAD.U32 R83, RZ, RZ, UR43 ;  /* 0x0000002bff537e24 */ /* 0x000fca000f8e00ff */
[----:B------:R-:W-:-:S13]  /*19ca0*/  ISETP.NE.AND P2, PT, R83, 0x1, PT ;  /* 0x000000015300780c */ /* 0x000fda0003f45270 */
[----:B------:R-:W0:Y:S02]  /*19cb0*/  @P2 LDC.64 R6, c[0x0][0x9e8] ;  /* 0x00027a00ff062b82 */ /* 0x000e240000000a00 */
[----:B0-----:R-:W-:-:S05]  /*19cc0*/  @P2 IMAD.HI.U32 R6, R81, R6, RZ ;  /* 0x0000000651062227 */ /* 0x001fca00078e00ff */
[----:B------:R-:W-:-:S07]  /*19cd0*/  @P2 SHF.R.U32.HI R81, RZ, R7, R6 ;  /* 0x00000007ff512219 */ /* 0x000fce0000011606 */
.L_x_8445:
[----:B------:R-:W-:Y:S05]  /*19ce0*/  BSYNC B0 ;  /* 0x0000000000007941 */ /* 0x000fea0003800000 */
.L_x_8443:
[----:B------:R-:W-:-:S04]  /*19cf0*/  IMAD R80, R81, R83, -R80 ;  /* 0x0000005351507224 */ /* 0x000fc800078e0a50 */
[----:B------:R-:W-:-:S05]  /*19d00*/  IMAD R80, R191, -0x2, R80 ;  /* 0xfffffffebf507824 */ /* 0x000fca00078e0250 */
[----:B------:R-:W-:Y:S02]  /*19d10*/  VIADDMNMX R74, R80, R83, R74, PT ;  /* 0x00000053504a7246 */ /* 0x000fe4000380014a */
[----:B------:R-:W-:-:S07]  /*19d20*/  VIMNMX R73, R73, R80, !PT ;  /* 0x0000005049497248 */ /* 0x000fce0007fe0100 */
.L_x_8442:
        /* <DEDUP_REMOVED lines=65> */
[----:B------:R-:W-:Y:S01]  /*1a140*/  FSEL R30, R30, -INF , !P2 ;  /* 0xff8000001e1e7808 */ /* 0x000fe20005000000 */
[----:B------:R-:W0:Y:S01]  /*1a150*/  SHFL.BFLY PT, R7, R6, 0x2, 0x1f ;  /* 0x0c401f0006077f89 */ /* 0x000e2200000e0000 */
[----:B------:R-:W-:-:S02]  /*1a160*/  ISETP.GT.AND P3, PT, R73, 0x40, P1 ;  /* 0x000000404900780c */ /* 0x000fc40000f64270 */
[----:B------:R-:W-:Y:S02]  /*1a170*/  ISETP.GT.AND P2, PT, R73, 0x21, P1 ;  /* 0x000000214900780c */ /* 0x000fe40000f44270 */
[C---:B------:R-:W-:Y:S02]  /*1a180*/  ISETP.LT.OR P3, PT, R74.reuse, 0x41, P3 ;  /* 0x000000414a00780c */ /* 0x040fe40001f61670 */
[----:B------:R-:W-:Y:S02]  /*1a190*/  ISETP.LT.OR P2, PT, R74, 0x22, P2 ;  /* 0x000000224a00780c */ /* 0x000fe40001741670 */
[----:B------:R-:W-:Y:S02]  /*1a1a0*/  FSEL R47, R47, -INF , !P3 ;  /* 0xff8000002f2f7808 */ /* 0x000fe40005800000 */
[----:B------:R-:W-:Y:S02]  /*1a1b0*/  FSEL R34, R34, -INF , !P2 ;  /* 0xff80000022227808 */ /* 0x000fe40005000000 */
[----:B------:R-:W-:-:S02]  /*1a1c0*/  ISETP.GT.AND P3, PT, R73, 0x41, P1 ;  /* 0x000000414900780c */ /* 0x000fc40000f64270 */
[----:B------:R-:W-:Y:S02]  /*1a1d0*/  ISETP.GT.AND P2, PT, R73, 0x29, P1 ;  /* 0x000000294900780c */ /* 0x000fe40000f44270 */
[C---:B------:R-:W-:Y:S02]  /*1a1e0*/  ISETP.LT.OR P3, PT, R74.reuse, 0x42, P3 ;  /* 0x000000424a00780c */ /* 0x040fe40001f61670 */
[----:B------:R-:W-:Y:S02]  /*1a1f0*/  ISETP.LT.OR P2, PT, R74, 0x2a, P2 ;  /* 0x0000002a4a00780c */ /* 0x000fe40001741670 */
[----:B------:R-:W-:Y:S02]  /*1a200*/  FSEL R48, R48, -INF , !P3 ;  /* 0xff80000030307808 */ /* 0x000fe40005800000 */
[----:B------:R-:W-:Y:S02]  /*1a210*/  FSEL R38, R38, -INF , !P2 ;  /* 0xff80000026267808 */ /* 0x000fe40005000000 */
[----:B0-----:R-:W-:-:S02]  /*1a220*/  FMNMX.FTZ R7, R6, R7, !PT ;  /* 0x0000000706077209 */ /* 0x001fc40007810000 */
[C---:B------:R-:W-:Y:S02]  /*1a230*/  ISETP.GT.AND P3, PT, R73.reuse, 0x48, P1 ;  /* 0x000000484900780c */ /* 0x040fe40000f64270 */
[----:B------:R-:W-:Y:S01]  /*1a240*/  ISETP.GT.AND P2, PT, R73, 0x31, P1 ;  /* 0x000000314900780c */ /* 0x000fe20000f44270 */
[----:B------:R-:W0:Y:S01]  /*1a250*/  SHFL.BFLY PT, R10, R7, 0x1, 0x1f ;  /* 0x0c201f00070a7f89 */ /* 0x000e2200000e0000 */
[C---:B------:R-:W-:Y:S02]  /*1a260*/  ISETP.LT.OR P3, PT, R74.reuse, 0x49, P3 ;  /* 0x000000494a00780c */ /* 0x040fe40001f61670 */
[----:B------:R-:W-:Y:S02]  /*1a270*/  ISETP.LT.OR P2, PT, R74, 0x32, P2 ;  /* 0x000000324a00780c */ /* 0x000fe40001741670 */
[----:B------:R-:W-:Y:S02]  /*1a280*/  FSEL R49, R49, -INF , !P3 ;  /* 0xff80000031317808 */ /* 0x000fe40005800000 */
[----:B------:R-:W-:-:S02]  /*1a290*/  FSEL R42, R42, -INF , !P2 ;  /* 0xff8000002a2a7808 */ /* 0x000fc40005000000 */
[C---:B------:R-:W-:Y:S02]  /*1a2a0*/  ISETP.GT.AND P3, PT, R73.reuse, RZ, P1 ;  /* 0x000000ff4900720c */ /* 0x040fe40000f64270 */
[----:B------:R-:W-:Y:S02]  /*1a2b0*/  ISETP.GT.AND P2, PT, R73, 0x39, P1 ;  /* 0x000000394900780c */ /* 0x000fe40000f44270 */
[C---:B------:R-:W-:Y:S02]  /*1a2c0*/  ISETP.LT.OR P3, PT, R74.reuse, 0x1, P3 ;  /* 0x000000014a00780c */ /* 0x040fe40001f61670 */
[----:B------:R-:W-:Y:S02]  /*1a2d0*/  ISETP.LT.OR P2, PT, R74, 0x3a, P2 ;  /* 0x0000003a4a00780c */ /* 0x000fe40001741670 */
[----:B------:R-:W-:Y:S02]  /*1a2e0*/  FSEL R81, R8, -INF , !P3 ;  /* 0xff80000008517808 */ /* 0x000fe40005800000 */
[----:B------:R-:W-:-:S02]  /*1a2f0*/  FSEL R46, R46, -INF , !P2 ;  /* 0xff8000002e2e7808 */ /* 0x000fc40005000000 */
[----:B------:R-:W-:Y:S02]  /*1a300*/  FMNMX.FTZ R8, R81, R12, !PT ;  /* 0x0000000c51087209 */ /* 0x000fe40007810000 */
[----:B------:R-:W-:Y:S02]  /*1a310*/  ISETP.GT.AND P3, PT, R73, 0x49, P1 ;  /* 0x000000494900780c */ /* 0x000fe40000f64270 */
[----:B0-----:R-:W-:Y:S02]  /*1a320*/  FMNMX.FTZ R10, R7, R10, !PT ;  /* 0x0000000a070a7209 */ /* 0x001fe40007810000 */
[----:B------:R-:W-:Y:S02]  /*1a330*/  FMNMX.FTZ R8, R9, R8, !PT ;  /* 0x0000000809087209 */ /* 0x000fe40007810000 */
[C---:B------:R-:W-:Y:S01]  /*1a340*/  FSETP.NEU.FTZ.AND P2, PT, R10.reuse, -INF , PT ;  /* 0xff8000000a00780b */ /* 0x040fe20003f5d000 */
[----:B------:R-:W-:Y:S01]  /*1a350*/  FMUL.FTZ R6, R10, UR52 ;  /* 0x000000340a067c20 */ /* 0x000fe20008410000 */
[----:B------:R-:W-:-:S04]  /*1a360*/  ISETP.LT.OR P3, PT, R74, 0x4a, P3 ;  /* 0x0000004a4a00780c */ /* 0x000fc80001f61670 */
[----:B------:R-:W-:Y:S02]  /*1a370*/  FSEL R6, R6, RZ, P2 ;  /* 0x000000ff06067208 */ /* 0x000fe40001000000 */
[----:B------:R-:W-:Y:S02]  /*1a380*/  FSEL R50, R50, -INF , !P3 ;  /* 0xff80000032327808 */ /* 0x000fe40005800000 */
        /* <DEDUP_REMOVED lines=51> */
[----:B------:R-:W-:Y:S01]  /*1a6c0*/  FFMA.FTZ R71, R71, UR52, -R6 ;  /* 0x0000003447477c23 */ /* 0x000fe20008010806 */
[----:B------:R-:W-:Y:S01]  /*1a6d0*/  ISETP.LT.OR P3, PT, R74, 0x61, P3 ;  /* 0x000000614a00780c */ /* 0x000fe20001f61670 */
[----:B------:R-:W-:Y:S01]  /*1a6e0*/  MUFU.EX2 R7, R7 ;  /* 0x0000000700077308 */ /* 0x000fe20000000800 */
[----:B------:R-:W-:-:S02]  /*1a6f0*/  FMNMX.FTZ R28, R46, R11, !PT ;  /* 0x0000000b2e1c7209 */ /* 0x000fc40007810000 */
[----:B------:R-:W-:Y:S01]  /*1a700*/  FSEL R24, R55, -INF , !P3 ;  /* 0xff80000037187808 */ /* 0x000fe20005800000 */
[----:B------:R-:W-:Y:S01]  /*1a710*/  FFMA.FTZ R55, R75, UR52, -R6 ;  /* 0x000000344b377c23 */ /* 0x000fe20008010806 */
[----:B------:R-:W-:Y:S02]  /*1a720*/  ISETP.GT.AND P3, PT, R73, 0x61, P1 ;  /* 0x000000614900780c */ /* 0x000fe40000f64270 */
[----:B------:R-:W-:Y:S01]  /*1a730*/  FMNMX.FTZ R11, R47, R28, !PT ;  /* 0x0000001c2f0b7209 */ /* 0x000fe20007810000 */
[----:B------:R-:W-:Y:S01]  /*1a740*/  MUFU.EX2 R180, R180 ;  /* 0x000000b400b47308 */ /* 0x000fe20000000800 */
[----:B------:R-:W-:Y:S02]  /*1a750*/  ISETP.LT.OR P3, PT, R74, 0x62, P3 ;  /* 0x000000624a00780c */ /* 0x000fe40001f61670 */
[----:B------:R-:W-:Y:S02]  /*1a760*/  FMNMX.FTZ R28, R48, R11, !PT ;  /* 0x0000000b301c7209 */ /* 0x000fe40007810000 */
[----:B------:R-:W-:-:S02]  /*1a770*/  FSEL R56, R56, -INF , !P3 ;  /* 0xff80000038387808 */ /* 0x000fc40005800000 */
[----:B------:R-:W-:Y:S01]  /*1a780*/  ISETP.GT.AND P3, PT, R73, 0x68, P1 ;  /* 0x000000684900780c */ /* 0x000fe20000f64270 */
[----:B------:R-:W-:Y:S01]  /*1a790*/  MUFU.EX2 R182, R182 ;  /* 0x000000b600b67308 */ /* 0x000fe20000000800 */
[----:B------:R-:W-:Y:S02]  /*1a7a0*/  FMNMX.FTZ R11, R49, R28, !PT ;  /* 0x0000001c310b7209 */ /* 0x000fe40007810000 */
[----:B------:R-:W-:Y:S02]  /*1a7b0*/  ISETP.LT.OR P3, PT, R74, 0x69, P3 ;  /* 0x000000694a00780c */ /* 0x000fe40001f61670 */
[----:B------:R-:W-:Y:S02]  /*1a7c0*/  FMNMX.FTZ R32, R50, R11, !PT ;  /* 0x0000000b32207209 */ /* 0x000fe40007810000 */
[----:B------:R-:W-:Y:S01]  /*1a7d0*/  FSEL R28, R57, -INF , !P3 ;  /* 0xff800000391c7808 */ /* 0x000fe20005800000 */
[----:B------:R-:W-:Y:S01]  /*1a7e0*/  FFMA.FTZ R57, R77, UR52, -R6 ;  /* 0x000000344d397c23 */ /* 0x000fe20008010806 */
[----:B------:R-:W-:Y:S01]  /*1a7f0*/  FMNMX.FTZ R11, R51, R32, !PT ;  /* 0x00000020330b7209 */ /* 0x000fe20007810000 */
[----:B------:R-:W-:Y:S01]  /*1a800*/  MUFU.EX2 R21, R21 ;  /* 0x0000001500157308 */ /* 0x000fe20000000800 */
[----:B------:R-:W-:-:S02]  /*1a810*/  ISETP.GT.AND P3, PT, R73, 0x69, P1 ;  /* 0x000000694900780c */ /* 0x000fc40000f64270 */
[----:B------:R-:W-:Y:S02]  /*1a820*/  FMNMX.FTZ R11, R52, R11, !PT ;  /* 0x0000000b340b7209 */ /* 0x000fe40007810000 */
[----:B------:R-:W-:Y:S02]  /*1a830*/  ISETP.LT.OR P3, PT, R74, 0x6a, P3 ;  /* 0x0000006a4a00780c */ /* 0x000fe40001f61670 */
[----:B------:R-:W-:Y:S01]  /*1a840*/  FMNMX.FTZ R11, R8, R11, !PT ;  /* 0x0000000b080b7209 */ /* 0x000fe20007810000 */
[----:B------:R-:W-:Y:S01]  /*1a850*/  MUFU.EX2 R176, R176 ;  /* 0x000000b000b07308 */ /* 0x000fe20000000800 */
[----:B------:R-:W-:Y:S02]  /*1a860*/  FSEL R58, R58, -INF , !P3 ;  /* 0xff8000003a3a7808 */ /* 0x000fe40005800000 */
[----:B------:R-:W-:Y:S02]  /*1a870*/  ISETP.GT.AND P3, PT, R73, 0x70, P1 ;  /* 0x000000704900780c */ /* 0x000fe40000f64270 */
[----:B------:R-:W-:-:S02]  /*1a880*/  FMNMX.FTZ R11, R54, R11, !PT ;  /* 0x0000000b360b7209 */ /* 0x000fc40007810000 */
[----:B------:R-:W-:Y:S01]  /*1a890*/  ISETP.LT.OR P3, PT, R74, 0x71, P3 ;  /* 0x000000714a00780c */ /* 0x000fe20001f61670 */
[----:B------:R-:W-:Y:S01]  /*1a8a0*/  MUFU.EX2 R27, R27 ;  /* 0x0000001b001b7308 */ /* 0x000fe20000000800 */
[----:B------:R-:W-:Y:S02]  /*1a8b0*/  FMNMX.FTZ R11, R24, R11, !PT ;  /* 0x0000000b180b7209 */ /* 0x000fe40007810000 */
[----:B------:R-:W-:Y:S01]  /*1a8c0*/  FSEL R32, R61, -INF , !P3 ;  /* 0xff8000003d207808 */ /* 0x000fe20005800000 */
[----:B------:R-:W-:Y:S01]  /*1a8d0*/  FFMA.FTZ R61, R69, UR52, -R6 ;  /* 0x00000034453d7c23 */ /* 0x000fe20008010806 */
[----:B------:R-:W-:Y:S02]  /*1a8e0*/  ISETP.GT.AND P3, PT, R73, 0x71, P1 ;  /* 0x000000714900780c */ /* 0x000fe40000f64270 */
[----:B------:R-:W-:Y:S01]  /*1a8f0*/  FMNMX.FTZ R11, R56, R11, !PT ;  /* 0x0000000b380b7209 */ /* 0x000fe20007810000 */
[----:B------:R-:W-:Y:S01]  /*1a900*/  MUFU.EX2 R178, R178 ;  /* 0x000000b200b27308 */ /* 0x000fe20000000800 */
[----:B------:R-:W-:-:S02]  /*1a910*/  ISETP.LT.OR P3, PT, R74, 0x72, P3 ;  /* 0x000000724a00780c */ /* 0x000fc40001f61670 */
[----:B------:R-:W-:Y:S02]  /*1a920*/  FMNMX.FTZ R11, R28, R11, !PT ;  /* 0x0000000b1c0b7209 */ /* 0x000fe40007810000 */
[----:B------:R-:W-:Y:S02]  /*1a930*/  FSEL R62, R62, -INF , !P3 ;  /* 0xff8000003e3e7808 */ /* 0x000fe40005800000 */
[C---:B------:R-:W-:Y:S01]  /*1a940*/  ISETP.GT.AND P3, PT, R73.reuse, 0x78, P1 ;  /* 0x000000784900780c */ /* 0x040fe20000f64270 */
[----:B------:R-:W-:Y:S01]  /*1a950*/  MUFU.EX2 R31, R31 ;  /* 0x0000001f001f7308 */ /* 0x000fe20000000800 */
[----:B------:R-:W-:Y:S02]  /*1a960*/  FMNMX.FTZ R11, R58, R11, !PT ;  /* 0x0000000b3a0b7209 */ /* 0x000fe40007810000 */
[----:B------:R-:W-:Y:S01]  /*1a970*/  ISETP.GT.AND P1, PT, R73, 0x79, P1 ;  /* 0x000000794900780c */ /* 0x000fe20000f24270 */
[--C-:B------:R-:W-:Y:S01]  /*1a980*/  FFMA.FTZ R73, R59, UR52, -R6.reuse ;  /* 0x000000343b497c23 */ /* 0x100fe20008010806 */
[----:B------:R-:W-:Y:S01]  /*1a990*/  ISETP.LT.OR P3, PT, R74, 0x79, P3 ;  /* 0x000000794a00780c */ /* 0x000fe20001f61670 */
[----:B------:R-:W-:Y:S01]  /*1a9a0*/  FFMA.FTZ R59, R79, UR52, -R6 ;  /* 0x000000344f3b7c23 */ /* 0x000fe20008010806 */
[----:B------:R-:W-:Y:S01]  /*1a9b0*/  FMNMX.FTZ R11, R32, R11, !PT ;  /* 0x0000000b200b7209 */ /* 0x000fe20007810000 */
[----:B------:R-:W-:Y:S01]  /*1a9c0*/  MUFU.EX2 R172, R172 ;  /* 0x000000ac00ac7308 */ /* 0x000fe20000000800 */
[----:B------:R-:W-:-:S02]  /*1a9d0*/  ISETP.LT.OR P1, PT, R74, 0x7a, P1 ;  /* 0x0000007a4a00780c */ /* 0x000fc40000f21670 */
[----:B------:R-:W-:Y:S01]  /*1a9e0*/  FSEL R36, R63, -INF , !P3 ;  /* 0xff8000003f247808 */ /* 0x000fe20005800000 */
[----:B------:R-:W-:Y:S01]  /*1a9f0*/  FFMA.FTZ R63, R67, UR52, -R6 ;  /* 0x00000034433f7c23 */ /* 0x000fe20008010806 */
[----:B------:R-:W-:Y:S02]  /*1aa00*/  FMNMX.FTZ R11, R62, R11, !PT ;  /* 0x0000000b3e0b7209 */ /* 0x000fe40007810000 */
[----:B------:R-:W-:Y:S01]  /*1aa10*/  FSEL R64, R64, -INF , !P1 ;  /* 0xff80000040407808 */ /* 0x000fe20004800000 */
[----:B------:R-:W-:Y:S01]  /*1aa20*/  MUFU.EX2 R35, R35 ;  /* 0x0000002300237308 */ /* 0x000fe20000000800 */
[----:B------:R-:W-:Y:S02]  /*1aa30*/  FMNMX.FTZ R11, R36, R11, !PT ;  /* 0x0000000b240b7209 */ /* 0x000fe40007810000 */
        /* <DEDUP_REMOVED lines=36> */
[--C-:B------:R-:W-:Y:S01]  /*1ac80*/  FFMA.FTZ R44, R46, UR52, -R65.reuse ;  /* 0x000000342e2c7c23 */ /* 0x100fe20008010841 */
[--C-:B------:R-:W-:Y:S01]  /*1ac90*/  FFMA.FTZ R46, R48, UR52, -R65.reuse ;  /* 0x00000034302e7c23 */ /* 0x100fe20008010841 */
[----:B------:R-:W-:Y:S01]  /*1aca0*/  FFMA.FTZ R48, R50, UR52, -R65 ;  /* 0x0000003432307c23 */ /* 0x000fe20008010841 */
[----:B------:R-:W-:Y:S01]  /*1acb0*/  FADD.FTZ R50, R182, R15 ;  /* 0x0000000fb6327221 */ /* 0x000fe20000010000 */
        /* <DEDUP_REMOVED lines=12> */
[----:B0-----:R-:W-:Y:S01]  /*1ad80*/  FADD.FTZ R9, R21, R50 ;  /* 0x0000003215097221 */ /* 0x001fe20000010000 */
[--C-:B------:R-:W-:Y:S01]  /*1ad90*/  FFMA.FTZ R161, R51, UR52, -R65.reuse ;  /* 0x0000003433a17c23 */ /* 0x100fe20008010841 */
[--C-:B------:R-:W-:Y:S01]  /*1ada0*/  FFMA.FTZ R159, R28, UR52, -R65.reuse ;  /* 0x000000341c9f7c23 */ /* 0x100fe20008010841 */
[----:B------:R-:W-:Y:S01]  /*1adb0*/  FFMA.FTZ R153, R32, UR52, -R65 ;  /* 0x0000003420997c23 */ /* 0x000fe20008010841 */
[----:B------:R-:W-:Y:S01]  /*1adc0*/  FADD.FTZ R50, R176, R9 ;  /* 0x00000009b0327221 */ /* 0x000fe20000010000 */
[----:B------:R-:W-:-:S02]  /*1add0*/  FFMA.FTZ R155, R36, UR52, -R65 ;  /* 0x00000034249b7c23 */ /* 0x000fc40008010841 */
[----:B------:R-:W0:Y:S01]  /*1ade0*/  MUFU.EX2 R20, R20 ;  /* 0x0000001400147308 */ /* 0x000e220000000800 */
[----:B-1----:R-:W-:Y:S01]  /*1adf0*/  FFMA.FTZ R3, R12, R3, R181 ;  /* 0x000000030c037223 */ /* 0x002fe200000100b5 */
[----:B------:R-:W-:Y:S01]  /*1ae00*/  FADD.FTZ R9, R27, R50 ;  /* 0x000000321b097221 */ /* 0x000fe20000010000 */
[----:B------:R-:W-:Y:S02]  /*1ae10*/  FFMA.FTZ R50, R52, UR52, -R65 ;  /* 0x0000003434327c23 */ /* 0x000fe40008010841 */
        /* <DEDUP_REMOVED lines=25> */
[----:B-1----:R-:W-:Y:S01]  /*1afb0*/  FADD.FTZ R4, R30, R3 ;  /* 0x000000031e047221 */ /* 0x002fe20000010000 */
[----:B------:R-:W-:Y:S01]  /*1afc0*/  FADD.FTZ R9, R53, R28 ;  /* 0x0000001c35097221 */ /* 0x000fe20000010000 */
[----:B------:R-:W-:-:S05]  /*1afd0*/  FFMA.FTZ R28, R58, UR52, -R65 ;  /* 0x000000343a1c7c23 */ /* 0x000fca0008010841 */
        /* <DEDUP_REMOVED lines=78> */
.L_x_8446:
[----:B------:R-:W-:Y:S01]  /*1b4c0*/  IMAD R9, R14, 0x8, R18 ;  /* 0x000000080e097824 */ /* 0x000fe200078e0212 */
[----:B------:R-:W-:Y:S01]  /*1b4d0*/  ISETP.GT.AND P1, PT, R0, R198, PT ;  /* 0x000000c60000720c */ /* 0x000fe20003f24270 */
[----:B------:R-:W-:Y:S01]  /*1b4e0*/  FMUL.FTZ R90, R90, R12 ;  /* 0x0000000c5a5a7220 */ /* 0x000fe20000410000 */
[----:B------:R-:W-:Y:S01]  /*1b4f0*/  MOV R14, UR38 ;  /* 0x00000026000e7c02 */ /* 0x000fe20008000f00 */
[----:B------:R-:W-:Y:S01]  /*1b500*/  VIADD R9, R9, 0x28860 ;  /* 0x0002886009097836 */ /* 0x000fe20000000000 */
[----:B------:R-:W-:Y:S01]  /*1b510*/  F2FP.F16.F32.PACK_AB R154, R13, R154 ;  /* 0x0000009a0d9a723e */ /* 0x000fe200000000ff */
        /* <DEDUP_REMOVED lines=96> */
[----:B------:R-:W-:Y:S01]  /*1bb20*/  VIADD R0, R0, 0xffffffff ;  /* 0xffffffff00007836 */ /* 0x000fe20000000000 */
[----:B------:R-:W-:Y:S01]  /*1bb30*/  MOV R15, R187 ;  /* 0x000000bb000f7202 */ /* 0x000fe20000000f00 */
[----:B------:R-:W-:-:S02]  /*1bb40*/  IMAD.MOV.U32 R12, RZ, RZ, R11 ;  /* 0x000000ffff0c7224 */ /* 0x000fc400078e000b */
[----:B------:R-:W-:Y:S02]  /*1bb50*/  IMAD.MOV.U32 R13, RZ, RZ, R10 ;  /* 0x000000ffff0d7224 */ /* 0x000fe400078e000a */
[----:B------:R-:W-:Y:S01]  /*1bb60*/  IMAD.MOV.U32 R14, RZ, RZ, R184 ;  /* 0x000000ffff0e7224 */ /* 0x000fe200078e00b8 */
[----:B0-----:R-:W-:Y:S06]  /*1bb70*/  @P1 BRA `(.L_x_8447) ;  /* 0xffffffc4004c1947 */ /* 0x001fec000383ffff */
.L_x_8427:
[----:B------:R-:W-:Y:S05]  /*1bb80*/  WARPSYNC.ALL ;  /* 0x0000000000007948 */ /* 0x000fea0003800000 */
[----:B------:R-:W-:Y:S06]  /*1bb90*/  BAR.ARV 0x8, 0x180 ;  /* 0x0206000000007b1d */ /* 0x000fec0000002000 */
[----:B------:R-:W-:Y:S05]  /*1bba0*/  @!P0 BRA `(.L_x_8448) ;  /* 0x0000000000048947 */ /* 0x000fea0003800000 */
[----:B------:R-:W-:Y:S01]  /*1bbb0*/  BPT.TRAP 0x1 ;  /* 0x000000040000795c */ /* 0x000fe20000300000 */
.L_x_8448:
[----:B------:R-:W-:Y:S01]  /*1bbc0*/  IMAD R13, R184, 0x8, R18 ;  /* 0x00000008b80d7824 */ /* 0x000fe200078e0212 */
[----:B------:R-:W-:-:S04]  /*1bbd0*/  SHF.L.U32 R0, R187, 0x1f, RZ ;  /* 0x0000001fbb007819 */ /* 0x000fc800000006ff */
[----:B------:R0:W1:Y:S01]  /*1bbe0*/  SYNCS.PHASECHK.TRANS64.TRYWAIT P1, [R13+URZ+0x28850], R0 ;  /* 0x028850000d0075a7 */ /* 0x000062000802017f */
[----:B------:R-:W-:Y:S05]  /*1bbf0*/  @!P0 BRA `(.L_x_8449) ;  /* 0x0000000000048947 */ /* 0x000fea0003800000 */
[----:B------:R-:W-:Y:S01]  /*1bc00*/  BPT.TRAP 0x1 ;  /* 0x000000040000795c */ /* 0x000fe20000300000 */
.L_x_8449:
[----:B------:R-:W-:-:S05]  /*1bc10*/  VIADD R18, R18, 0x400 ;  /* 0x0000040012127836 */ /* 0x000fca0000000000 */
[----:B------:R-:W-:-:S04]  /*1bc20*/  SHF.R.U32.HI R18, RZ, 0x4, R18 ;  /* 0x00000004ff127819 */ /* 0x000fc80000011612 */
[----:B------:R-:W-:-:S04]  /*1bc30*/  LOP3.LUT R18, R18, 0x3fff, RZ, 0xc0, !PT ;  /* 0x00003fff12127812 */ /* 0x000fc800078ec0ff */
[----:B------:R-:W-:Y:S01]  /*1bc40*/  LOP3.LUT R7, R18, 0x4000000, RZ, 0xfc, !PT ;  /* 0x0400000012077812 */ /* 0x000fe200078efcff */
[----:B-1----:R-:W-:Y:S06]  /*1bc50*/  @P1 BRA `(.L_x_8450) ;  /* 0x0000000000081947 */ /* 0x002fec0003800000 */
[----:B------:R-:W1:Y:S02]  /*1bc60*/  SYNCS.PHASECHK.TRANS64.TRYWAIT P1, [R13+URZ+0x28850], R0 ;  /* 0x028850000d0075a7 */ /* 0x000e64000802017f */
[----:B-1----:R-:W-:Y:S05]  /*1bc70*/  @!P1 BRA `(.L_x_8451) ;  /* 0x000000c000909947 */ /* 0x002fea0003800000 */
.L_x_8450:
[----:B------:R-:W-:Y:S01]  /*1bc80*/  IMAD R6, R184, 0x800, R7 ;  /* 0x00000800b8067824 */ /* 0x000fe200078e0207 */
[----:B------:R-:W-:Y:S01]  /*1bc90*/  MOV R7, 0x40000040 ;  /* 0x4000004000077802 */ /* 0x000fe20000000f00 */
[----:B------:R-:W-:Y:S05]  /*1bca0*/  WARPSYNC.ALL ;  /* 0x0000000000007948 */ /* 0x000fea0003800000 */
[C---:B------:R-:W-:Y:S01]  /*1bcb0*/  R2UR UR6, R6.reuse ;  /* 0x00000000060672ca */ /* 0x040fe200000e0000 */
[----:B------:R-:W-:Y:S01]  /*1bcc0*/  WARPGROUP.ARRIVE ;  /* 0x00000000000079c5 */ /* 0x000fe20000000000 */
[----:B------:R-:W-:Y:S01]  /*1bcd0*/  R2UR UR7, R7 ;  /* 0x00000000070772ca */ /* 0x000fe200000e0000 */
[----:B------:R-:W-:Y:S01]  /*1bce0*/  VIADD R8, R6, 0x80 ;  /* 0x0000008006087836 */ /* 0x000fe20000000000 */
[----:B------:R-:W2:Y:S01]  /*1bcf0*/  SHFL.BFLY PT, R5, R4, 0x2, 0x1f ;  /* 0x0c401f0004057f89 */ /* 0x000ea200000e0000 */
[----:B------:R-:W-:-:S02]  /*1bd00*/  IMAD.MOV.U32 R9, RZ, RZ, 0x40000040 ;  /* 0x40000040ff097424 */ /* 0x000fc400078e00ff */
[----:B------:R-:W-:Y:S01]  /*1bd10*/  IMAD.MOV.U32 R7, RZ, RZ, 0x40000040 ;  /* 0x40000040ff077424 */ /* 0x000fe200078e00ff */
[----:B01----:R-:W0:Y:S01]  /*1bd20*/  SHFL.BFLY PT, R0, R3, 0x2, 0x1f ;  /* 0x0c401f0003007f89 */ /* 0x003e2200000e0000 */
[----:B------:R-:W-:-:S06]  /*1bd30*/  IMAD.U32 R21, RZ, RZ, UR52 ;  /* 0x00000034ff157e24 */ /* 0x000fcc000f8e00ff */
[----:B------:R-:W-:Y:S01]  /*1bd40*/  HGMMA.64x128x16.F32 R88, R180, gdesc[UR4].tnspB, R88, gsb0 ;  /* 0x41e00004b4587df0 */ /* 0x000fe20008000858 */
[----:B------:R-:W-:Y:S01]  /*1bd50*/  R2UR UR6, R8 ;  /* 0x00000000080672ca */ /* 0x000fe200000e0000 */
[----:B------:R-:W-:Y:S01]  /*1bd60*/  VIADD R8, R6, 0x100 ;  /* 0x0000010006087836 */ /* 0x000fe20000000000 */
[----:B------:R-:W-:Y:S01]  /*1bd70*/  R2UR UR7, R9 ;  /* 0x00000000090772ca */ /* 0x000fe200000e0000 */
[----:B------:R-:W-:Y:S02]  /*1bd80*/  IMAD.MOV.U32 R9, RZ, RZ, 0x40000040 ;  /* 0x40000040ff097424 */ /* 0x000fe400078e00ff */
[----:B--2---:R-:W-:Y:S01]  /*1bd90*/  FADD.FTZ R5, R5, R4 ;  /* 0x0000000405057221 */ /* 0x004fe20000010000 */
[----:B------:R-:W-:Y:S01]  /*1bda0*/  MOV R4, RZ ;  /* 0x000000ff00047202 */ /* 0x000fe20000000f00 */
[----:B------:R-:W-:Y:S02]  /*1bdb0*/  WARPGROUP.DEPBAR.LE gsb0, 0x0 ;  /* 0x00008000000079c5 */ /* 0x000fe40000010000 */
[----:B------:R-:W-:-:S06]  /*1bdc0*/  WARPGROUP.ARRIVE ;  /* 0x00000000000079c5 */ /* 0x000fcc0000000000 */
        /* <DEDUP_REMOVED lines=39> */
[----:B------:R-:W0:Y:S01]  /*1c040*/  SHFL.BFLY PT, R0, R5, 0x1, 0x1f ;  /* 0x0c201f0005007f89 */ /* 0x000e2200000e0000 */
[----:B------:R-:W-:-:S03]  /*1c050*/  MOV R3, 0xff800000 ;  /* 0xff80000000037802 */ /* 0x000fc60000000f00 */
[----:B------:R-:W1:Y:S01]  /*1c060*/  SHFL.BFLY PT, R7, R6, 0x1, 0x1f ;  /* 0x0c201f0006077f89 */ /* 0x000e6200000e0000 */
[----:B0-----:R-:W-:Y:S01]  /*1c070*/  FADD.FTZ R14, R5, R0 ;  /* 0x00000000050e7221 */ /* 0x001fe20000010000 */
[----:B------:R-:W-:Y:S02]  /*1c080*/  IMAD.U32 R5, RZ, RZ, UR52 ;  /* 0x00000034ff057e24 */ /* 0x000fe4000f8e00ff */
[----:B------:R-:W-:Y:S02]  /*1c090*/  IMAD.MOV.U32 R0, RZ, RZ, -0x800000 ;  /* 0xff800000ff007424 */ /* 0x000fe400078e00ff */
[----:B-1----:R-:W-:Y:S01]  /*1c0a0*/  FADD.FTZ R15, R6, R7 ;  /* 0x00000007060f7221 */ /* 0x002fe20000010000 */
[----:B------:R-:W-:-:S04]  /*1c0b0*/  FSETP.NE.FTZ.AND P1, PT, R14, RZ, PT ;  /* 0x000000ff0e00720b */ /* 0x000fc80003f35000 */
        /* <DEDUP_REMOVED lines=13> */
[----:B------:R-:W-:Y:S03]  /*1c190*/  HGMMA.64x128x16.F32 R88, R152, gdesc[UR4].tnspB, R88, gsb0 ;  /* 0x41e0000498587df0 */ /* 0x000fe60008000858 */
[----:B------:R-:W-:Y:S02]  /*1c1a0*/  WARPGROUP.DEPBAR.LE gsb0, 0x0 ;  /* 0x00008000000079c5 */ /* 0x000fe40000010000 */
[----:B--23--:R-:W-:Y:S05]  /*1c1b0*/  @!P0 BRA `(.L_x_8452) ;  /* 0x0000000000048947 */ /* 0x00cfea0003800000 */
[----:B------:R-:W-:Y:S01]  /*1c1c0*/  BPT.TRAP 0x1 ;  /* 0x000000040000795c */ /* 0x000fe20000300000 */
.L_x_8452:
[----:B------:R-:W-:Y:S02]  /*1c1d0*/  VIADD R5, R13, 0x28860 ;  /* 0x000288600d057836 */ /* 0x000fe40000000000 */
[-C--:B------:R-:W-:Y:S01]  /*1c1e0*/  FMUL.FTZ R88, R88, R4.reuse ;  /* 0x0000000458587220 */ /* 0x080fe20000410000 */
[----:B------:R-:W-:Y:S02]  /*1c1f0*/  IMAD.U32 R6, RZ, RZ, UR38 ;  /* 0x00000026ff067e24 */ /* 0x000fe4000f8e00ff */
        /* <DEDUP_REMOVED lines=35> */
[----:B------:R-:W-:Y:S01]  /*1c430*/  SEL R4, RZ, 0x1, P1 ;  /* 0x00000001ff047807 */ /* 0x000fe20000800000 */
        /* <DEDUP_REMOVED lines=34> */
[----:B------:R-:W-:Y:S01]  /*1c660*/  UIADD3 UR37, UR37, 0x1, URZ ;  /* 0x0000000125257890 */ /* 0x000fe2000fffe03f */
[----:B---3--:R-:W-:-:S11]  /*1c670*/  SEL R184, R184, RZ, P1 ;  /* 0x000000ffb8b87207 */ /* 0x008fd60000800000 */
.L_x_8318:
[----:B------:R-:W-:Y:S05]  /*1c680*/  WARPSYNC.ALL ;  /* 0x0000000000007948 */ /* 0x000fea0003800000 */
[----:B------:R-:W0:Y:S08]  /*1c690*/  S2UR UR38, SR_CgaCtaId ;  /* 0x00000000002679c3 */ /* 0x000e300000008800 */
[----:B------:R-:W-:Y:S06]  /*1c6a0*/  BAR.SYNC.DEFER_BLOCKING 0x5, 0x180 ;  /* 0x0146000000007b1d */ /* 0x000fec0000010000 */
[----:B------:R-:W-:Y:S01]  /*1c6b0*/  UMOV UR4, 0x400 ;  /* 0x0000040000047882 */ /* 0x000fe20000000000 */
[----:B------:R-:W-:Y:S01]  /*1c6c0*/  BSSY B0, `(.L_x_8453) ;  /* 0x00001fb000007945 */ /* 0x000fe20003800000 */
[----:B0-----:R-:W-:-:S06]  /*1c6d0*/  ULEA UR4, UR38, UR4, 0x18 ;  /* 0x0000000426047291 */ /* 0x001fcc000f8ec03f */
[----:B------:R-:W-:-:S05]  /*1c6e0*/  IMAD.U32 R18, RZ, RZ, UR4 ;  /* 0x00000004ff127e24 */ /* 0x000fca000f8e00ff */
[----:B------:R0:W3:Y:S01]  /*1c6f0*/  LDS.128 R40, [R18+0x288d0] ;  /* 0x0288d00012287984 */ /* 0x0000e20000000c00 */
[----:B------:R-:W-:Y:S06]  /*1c700*/  BAR.ARV 0x4, 0x180 ;  /* 0x0106000000007b1d */ /* 0x000fec0000002000 */
[----:B------:R-:W-:Y:S05]  /*1c710*/  @P0 BRA `(.L_x_8454) ;  /* 0x0000001400040947 */ /* 0x000fea0003800000 */
[----:B------:R-:W4:Y:S01]  /*1c720*/  S2R R5, SR_SWINHI ;  /* 0x0000000000057919 */ /* 0x000f220000002f00 */
        /* <DEDUP_REMOVED lines=8> */
[----:B------:R-:W-:Y:S02]  /*1c7b0*/  F2FP.F16.F32.PACK_AB R34, R141, R34 ;  /* 0x000000228d22723e */ /* 0x000fe400000000ff */
[----:B------:R-:W-:Y:S02]  /*1c7c0*/  F2FP.F16.F32.PACK_AB R35, R35, R142 ;  /* 0x0000008e2323723e */ /* 0x000fe400000000ff */
[----:B------:R-:W-:Y:S02]  /*1c7d0*/  MOV R20, R18 ;  /* 0x0000001200147202 */ /* 0x000fe40000000f00 */
[----:B----4-:R-:W-:-:S03]  /*1c7e0*/  MOV R21, R5 ;  /* 0x0000000500157202 */ /* 0x010fc60000000f00 */
[----:B------:R-:W-:-:S03]  /*1c7f0*/  IMAD.WIDE R4, R220, 0x2, R20 ;  /* 0x00000002dc047825 */ /* 0x000fc600078e0214 */
[C---:B------:R-:W-:Y:S02]  /*1c800*/  IADD3 R45, P0, R4.reuse, 0x40, RZ ;  /* 0x00000040042d7810 */ /* 0x040fe40007f1e0ff */
[C---:B------:R-:W-:Y:S02]  /*1c810*/  LOP3.LUT R29, R4.reuse, 0x380, RZ, 0xc0, !PT ;  /* 0x00000380041d7812 */ /* 0x040fe400078ec0ff */
[C---:B------:R-:W-:Y:S01]  /*1c820*/  IADD3 R39, P5, R4.reuse, 0x20, RZ ;  /* 0x0000002004277810 */ /* 0x040fe20007fbe0ff */
[----:B------:R-:W-:Y:S01]  /*1c830*/  IMAD.X R11, RZ, RZ, R5, P0 ;  /* 0x000000ffff0b7224 */ /* 0x000fe200000e0605 */
[----:B------:R-:W-:Y:S02]  /*1c840*/  ISETP.NE.U32.AND P0, PT, RZ, UR4, PT ;  /* 0x00000004ff007c0c */ /* 0x000fe4000bf05070 */
[----:B------:R-:W-:Y:S02]  /*1c850*/  IADD3 R49, P2, R4, 0x4000, RZ ;  /* 0x0000400004317810 */ /* 0x000fe40007f5e0ff */
[----:B------:R-:W-:-:S02]  /*1c860*/  SHF.R.U64 R29, R29, 0x3, RZ ;  /* 0x000000031d1d7819 */ /* 0x000fc400000012ff */
[C---:B-1----:R-:W-:Y:S01]  /*1c870*/  IADD3 R47, P1, R4.reuse, 0x60, RZ ;  /* 0x00000060042f7810 */ /* 0x042fe20007f3e0ff */
[--C-:B------:R-:W-:Y:S01]  /*1c880*/  IMAD.X R15, RZ, RZ, R5.reuse, P2 ;  /* 0x000000ffff0f7224 */ /* 0x100fe200010e0605 */
[C---:B------:R-:W-:Y:S02]  /*1c890*/  IADD3 R51, P3, R4.reuse, 0x4020, RZ ;  /* 0x0000402004337810 */ /* 0x040fe40007f7e0ff */
[----:B------:R-:W-:Y:S01]  /*1c8a0*/  IADD3 R53, P4, R4, 0x4040, RZ ;  /* 0x0000404004357810 */ /* 0x000fe20007f9e0ff */
[--C-:B--2---:R-:W-:Y:S01]  /*1c8b0*/  IMAD.X R13, RZ, RZ, R5.reuse, P1 ;  /* 0x000000ffff0d7224 */ /* 0x104fe200008e0605 */
[----:B------:R-:W-:Y:S01]  /*1c8c0*/  IADD3.X R9, RZ, R5, RZ, P5, !PT ;  /* 0x00000005ff097210 */ /* 0x000fe20002ffe4ff */
[----:B------:R-:W-:Y:S01]  /*1c8d0*/  IMAD.X R25, RZ, RZ, R5, P3 ;  /* 0x000000ffff197224 */ /* 0x000fe200018e0605 */
[----:B------:R-:W-:Y:S02]  /*1c8e0*/  LOP3.LUT R8, R39, 0x380, RZ, 0xc0, !PT ;  /* 0x0000038027087812 */ /* 0x000fe400078ec0ff */
[----:B------:R-:W-:-:S02]  /*1c8f0*/  LOP3.LUT R10, R45, 0x380, RZ, 0xc0, !PT ;  /* 0x000003802d0a7812 */ /* 0x000fc400078ec0ff */
[----:B------:R-:W-:Y:S02]  /*1c900*/  IADD3 R55, P5, R4, 0x4060, RZ ;  /* 0x0000406004377810 */ /* 0x000fe40007fbe0ff */
[----:B------:R-:W-:Y:S01]  /*1c910*/  ISETP.NE.AND.EX P0, PT, RZ, UR5, PT, P0 ;  /* 0x00000005ff007c0c */ /* 0x000fe2000bf05300 */
[----:B------:R-:W-:Y:S01]  /*1c920*/  ULDC.64 UR4, c[0x0][0xc08] ;  /* 0x0003020000047ab9 */ /* 0x000fe20000000a00 */
[----:B------:R-:W-:Y:S01]  /*1c930*/  LOP3.LUT R4, R29, R4, RZ, 0x3c, !PT ;  /* 0x000000041d047212 */ /* 0x000fe200078e3cff */
[----:B------:R-:W-:Y:S01]  /*1c940*/  IMAD.X R29, RZ, RZ, R5, P5 ;  /* 0x000000ffff1d7224 */ /* 0x000fe200028e0605 */
[----:B------:R-:W-:Y:S02]  /*1c950*/  LOP3.LUT R12, R47, 0x380, RZ, 0xc0, !PT ;  /* 0x000003802f0c7812 */ /* 0x000fe400078ec0ff */
[----:B------:R-:W-:Y:S02]  /*1c960*/  LOP3.LUT R14, R49, 0x380, RZ, 0xc0, !PT ;  /* 0x00000380310e7812 */ /* 0x000fe400078ec0ff */
[----:B------:R-:W-:-:S02]  /*1c970*/  SHF.R.U64 R8, R8, 0x3, RZ ;  /* 0x0000000308087819 */ /* 0x000fc400000012ff */
[----:B------:R-:W-:Y:S02]  /*1c980*/  SHF.R.U64 R10, R10, 0x3, RZ ;  /* 0x000000030a0a7819 */ /* 0x000fe400000012ff */
[----:B-----5:R-:W-:Y:S02]  /*1c990*/  LOP3.LUT R24, R51, 0x380, RZ, 0xc0, !PT ;  /* 0x0000038033187812 */ /* 0x020fe400078ec0ff */
[----:B------:R-:W-:Y:S02]  /*1c9a0*/  LOP3.LUT R26, R53, 0x380, RZ, 0xc0, !PT ;  /* 0x00000380351a7812 */ /* 0x000fe400078ec0ff */
[----:B------:R-:W-:Y:S02]  /*1c9b0*/  ISETP.NE.U32.AND P2, PT, RZ, UR4, PT ;  /* 0x00000004ff007c0c */ /* 0x000fe4000bf45070 */
[----:B------:R-:W-:Y:S02]  /*1c9c0*/  LOP3.LUT R28, R55, 0x380, RZ, 0xc0, !PT ;  /* 0x00000380371c7812 */ /* 0x000fe400078ec0ff */
[----:B------:R-:W-:-:S02]  /*1c9d0*/  MOV R48, R4 ;  /* 0x0000000400307202 */ /* 0x000fc40000000f00 */
[----:B------:R-:W-:Y:S02]  /*1c9e0*/  IADD3.X R27, RZ, R5, RZ, P4, !PT ;  /* 0x00000005ff1b7210 */ /* 0x000fe400027fe4ff */
[----:B------:R-:W-:Y:S02]  /*1c9f0*/  SHF.R.U64 R12, R12, 0x3, RZ ;  /* 0x000000030c0c7819 */ /* 0x000fe400000012ff */
[----:B------:R-:W-:Y:S02]  /*1ca00*/  SHF.R.U64 R14, R14, 0x3, RZ ;  /* 0x000000030e0e7819 */ /* 0x000fe400000012ff */
[----:B------:R-:W-:Y:S02]  /*1ca10*/  F2FP.F16.F32.PACK_AB R4, R7, R88 ;  /* 0x000000580704723e */ /* 0x000fe400000000ff */
[----:B------:R-:W-:Y:S02]  /*1ca20*/  LOP3.LUT R8, R8, R39, RZ, 0x3c, !PT ;  /* 0x0000002708087212 */ /* 0x000fe400078e3cff */
[----:B------:R-:W-:-:S02]  /*1ca30*/  LOP3.LUT R10, R10, R45, RZ, 0x3c, !PT ;  /* 0x0000002d0a0a7212 */ /* 0x000fc400078e3cff */
[----:B------:R-:W-:Y:S02]  /*1ca40*/  SHF.R.U64 R24, R24, 0x3, RZ ;  /* 0x0000000318187819 */ /* 0x000fe400000012ff */
[----:B------:R-:W-:Y:S02]  /*1ca50*/  SHF.R.U64 R26, R26, 0x3, RZ ;  /* 0x000000031a1a7819 */ /* 0x000fe400000012ff */
[----:B------:R-:W-:Y:S02]  /*1ca60*/  F2FP.F16.F32.PACK_AB R5, R91, R90 ;  /* 0x0000005a5b05723e */ /* 0x000fe400000000ff */
[----:B------:R-:W-:Y:S02]  /*1ca70*/  F2FP.F16.F32.PACK_AB R7, R36, R37 ;  /* 0x000000252407723e */ /* 0x000fe400000000ff */
[----:B------:R-:W-:Y:S01]  /*1ca80*/  ISETP.NE.AND.EX P2, PT, RZ, UR5, PT, P2 ;  /* 0x00000005ff007c0c */ /* 0x000fe2000bf45320 */
[----:B------:R-:W1:Y:S01]  /*1ca90*/  LDC.64 R36, c[0x0][0xc00] ;  /* 0x00030000ff247b82 */ /* 0x000e620000000a00 */
[----:B------:R-:W-:Y:S01]  /*1caa0*/  SHF.R.U64 R28, R28, 0x3, RZ ;  /* 0x000000031c1c7819 */ /* 0x000fe200000012ff */
[----:B------:R2:W-:Y:S01]  /*1cab0*/  STSM.16.M88.4 [R48], R4 ;  /* 0x0000000430007844 */ /* 0x0005e20000000200 */
[----:B------:R-:W-:-:S02]  /*1cac0*/  LOP3.LUT R12, R12, R47, RZ, 0x3c, !PT ;  /* 0x0000002f0c0c7212 */ /* 0x000fc400078e3cff */
[----:B------:R-:W-:Y:S02]  /*1cad0*/  LOP3.LUT R14, R14, R49, RZ, 0x3c, !PT ;  /* 0x000000310e0e7212 */ /* 0x000fe400078e3cff */
[----:B------:R-:W-:Y:S02]  /*1cae0*/  LOP3.LUT R24, R24, R51, RZ, 0x3c, !PT ;  /* 0x0000003318187212 */ /* 0x000fe400078e3cff */
[----:B------:R-:W-:Y:S02]  /*1caf0*/  LOP3.LUT R26, R26, R53, RZ, 0x3c, !PT ;  /* 0x000000351a1a7212 */ /* 0x000fe400078e3cff */
[----:B------:R-:W-:Y:S02]  /*1cb00*/  MOV R47, R8 ;  /* 0x00000008002f7202 */ /* 0x000fe40000000f00 */
[----:B------:R-:W-:Y:S02]  /*1cb10*/  MOV R46, R10 ;  /* 0x0000000a002e7202 */ /* 0x000fe40000000f00 */
[----:B------:R-:W-:-:S02]  /*1cb20*/  LOP3.LUT R28, R28, R55, RZ, 0x3c, !PT ;  /* 0x000000371c1c7212 */ /* 0x000fc400078e3cff */
[----:B------:R-:W-:Y:S01]  /*1cb30*/  F2FP.F16.F32.PACK_AB R8, R97, R96 ;  /* 0x000000606108723e */ /* 0x000fe200000000ff */
[----:B------:R-:W-:Y:S01]  /*1cb40*/  ULDC UR4, c[0x0][0xa88] ;  /* 0x0002a20000047ab9 */ /* 0x000fe20000000800 */
[----:B------:R-:W-:Y:S01]  /*1cb50*/  F2FP.F16.F32.PACK_AB R9, R99, R98 ;  /* 0x000000626309723e */ /* 0x000fe200000000ff */
[----:B--2---:R-:W-:Y:S01]  /*1cb60*/  IMAD.MOV.U32 R48, RZ, RZ, RZ ;  /* 0x000000ffff307224 */ /* 0x004fe200078e00ff */
[----:B------:R-:W-:Y:S01]  /*1cb70*/  F2FP.F16.F32.PACK_AB R10, R101, R100 ;  /* 0x00000064650a723e */ /* 0x000fe200000000ff */
[----:B------:R-:W2:Y:S01]  /*1cb80*/  LDC R55, c[0x0][0xbe8] ;  /* 0x0002fa00ff377b82 */ /* 0x000ea20000000800 */
[----:B------:R-:W-:Y:S01]  /*1cb90*/  F2FP.F16.F32.PACK_AB R11, R103, R102 ;  /* 0x00000066670b723e */ /* 0x000fe200000000ff */
[----:B-1----:R-:W-:Y:S01]  /*1cba0*/  IMAD.WIDE R36, R209, 0x4, R36 ;  /* 0x00000004d1247825 */ /* 0x002fe200078e0224 */
[----:B------:R-:W-:Y:S02]  /*1cbb0*/  F2FP.F16.F32.PACK_AB R4, R105, R104 ;  /* 0x000000686904723e */ /* 0x000fe400000000ff */
[----:B------:R-:W-:Y:S01]  /*1cbc0*/  F2FP.F16.F32.PACK_AB R5, R107, R106 ;  /* 0x0000006a6b05723e */ /* 0x000fe200000000ff */
[----:B------:R1:W-:Y:S01]  /*1cbd0*/  STSM.16.M88.4 [R47], R8 ;  /* 0x000000082f007844 */ /* 0x0003e20000000200 */
[----:B------:R-:W-:-:S02]  /*1cbe0*/  F2FP.F16.F32.PACK_AB R6, R109, R108 ;  /* 0x0000006c6d06723e */ /* 0x000fc400000000ff */
[----:B------:R-:W-:Y:S02]  /*1cbf0*/  F2FP.F16.F32.PACK_AB R7, R111, R110 ;  /* 0x0000006e6f07723e */ /* 0x000fe400000000ff */
[----:B------:R-:W-:Y:S02]  /*1cc00*/  MOV R45, R12 ;  /* 0x0000000c002d7202 */ /* 0x000fe40000000f00 */
[----:B------:R-:W-:Y:S01]  /*1cc10*/  MOV R44, R14 ;  /* 0x0000000e002c7202 */ /* 0x000fe20000000f00 */
[----:B------:R4:W-:Y:S01]  /*1cc20*/  STSM.16.M88.4 [R46], R4 ;  /* 0x000000042e007844 */ /* 0x0009e20000000200 */
[----:B---3--:R-:W-:Y:S02]  /*1cc30*/  MOV R40, R24 ;  /* 0x0000001800287202 */ /* 0x008fe40000000f00 */
[----:B------:R-:W-:Y:S02]  /*1cc40*/  MOV R39, R26 ;  /* 0x0000001a00277202 */ /* 0x000fe40000000f00 */
[----:B------:R-:W-:-:S02]  /*1cc50*/  F2FP.F16.F32.PACK_AB R12, R113, R112 ;  /* 0x00000070710c723e */ /* 0x000fc400000000ff */
[----:B------:R-:W-:Y:S01]  /*1cc60*/  F2FP.F16.F32.PACK_AB R13, R115, R114 ;  /* 0x00000072730d723e */ /* 0x000fe200000000ff */
[----:B-1----:R-:W1:Y:S01]  /*1cc70*/  @P2 LDC.64 R8, c[0x0][0xc08] ;  /* 0x00030200ff082b82 */ /* 0x002e620000000a00 */
        /* <DEDUP_REMOVED lines=8> */
[----:B------:R-:W-:Y:S02]  /*1cd00*/  F2FP.F16.F32.PACK_AB R28, R129, R128 ;  /* 0x00000080811c723e */ /* 0x000fe400000000ff */
[----:B------:R-:W-:Y:S01]  /*1cd10*/  F2FP.F16.F32.PACK_AB R29, R131, R130 ;  /* 0x00000082831d723e */ /* 0x000fe200000000ff */
[----:B------:R-:W-:Y:S01]  /*1cd20*/  STSM.16.M88.4 [R44], R24 ;  /* 0x000000182c007844 */ /* 0x000fe20000000200 */
[----:B----4-:R-:W-:Y:S02]  /*1cd30*/  F2FP.F16.F32.PACK_AB R4, R145, R144 ;  /* 0x000000909104723e */ /* 0x010fe400000000ff */
[----:B------:R-:W-:Y:S01]  /*1cd40*/  F2FP.F16.F32.PACK_AB R5, R147, R146 ;  /* 0x000000929305723e */ /* 0x000fe200000000ff */
[----:B------:R-:W-:Y:S01]  /*1cd50*/  STSM.16.M88.4 [R40], R28 ;  /* 0x0000001c28007844 */ /* 0x000fe20000000200 */
[----:B------:R-:W-:-:S02]  /*1cd60*/  F2FP.F16.F32.PACK_AB R6, R149, R148 ;  /* 0x000000949506723e */ /* 0x000fc400000000ff */
[----:B------:R-:W-:Y:S01]  /*1cd70*/  F2FP.F16.F32.PACK_AB R7, R151, R150 ;  /* 0x000000969707723e */ /* 0x000fe200000000ff */
[----:B------:R-:W-:Y:S04]  /*1cd80*/  STSM.16.M88.4 [R39], R32 ;  /* 0x0000002027007844 */ /* 0x000fe80000000200 */
[----:B------:R3:W-:Y:S01]  /*1cd90*/  STSM.16.M88.4 [R38], R4 ;  /* 0x0000000426007844 */ /* 0x0007e20000000200 */
[----:B------:R-:W-:Y:S01]  /*1cda0*/  BAR.SYNC.DEFER_BLOCKING 0x1, 0x100 ;  /* 0x0044000000007b1d */ /* 0x000fe20000010000 */
[----:B---3--:R-:W-:Y:S02]  /*1cdb0*/  IMAD.U32 R6, RZ, RZ, UR4 ;  /* 0x00000004ff067e24 */ /* 0x008fe4000f8e00ff */
[----:B-1----:R-:W-:-:S03]  /*1cdc0*/  @P2 IMAD.WIDE R4, R209, 0x4, R8 ;  /* 0x00000004d1042825 */ /* 0x002fc600078e0208 */
[----:B------:R1:W5:Y:S01]  /*1cdd0*/  @P0 LDG.E R48, desc[UR54][R36.64] ;  /* 0x0000003624300981 */ /* 0x000362000c1e1900 */
[----:B--2---:R-:W-:Y:S01]  /*1cde0*/  ISETP.NE.AND P1, PT, R55, 0x1, PT ;  /* 0x000000013700780c */ /* 0x004fe20003f25270 */
[----:B------:R-:W-:Y:S02]  /*1cdf0*/  IMAD.IADD R13, R195, 0x1, R193 ;  /* 0x00000001c30d7824 */ /* 0x000fe400078e02c1 */
        /* <DEDUP_REMOVED lines=8> */
.L_x_8455:
[----:B------:R-:W-:Y:S01]  /*1ce80*/  SHF.R.S32.HI R54, RZ, 0x1f, R208 ;  /* 0x0000001fff367819 */ /* 0x000fe200000114d0 */
[----:B--2---:R-:W-:Y:S01]  /*1ce90*/  @P1 IMAD.HI.U32 R4, R13, R10, RZ ;  /* 0x0000000a0d041227 */ /* 0x004fe200078e00ff */
[----:B------:R-:W-:Y:S01]  /*1cea0*/  ULDC.64 UR4, c[0x0][0xb90] ;  /* 0x0002e40000047ab9 */ /* 0x000fe20000000a00 */
[----:B-----5:R-:W-:Y:S02]  /*1ceb0*/  SHF.R.S32.HI R49, RZ, 0x1f, R48 ;  /* 0x0000001fff317819 */ /* 0x020fe40000011430 */
[----:B------:R-:W-:Y:S01]  /*1cec0*/  IMAD R9, R54, UR4, RZ ;  /* 0x0000000436097c24 */ /* 0x000fe2000f8e02ff */
[----:B------:R-:W-:Y:S01]  /*1ced0*/  SHF.R.S32.HI R8, RZ, 0x1f, R209 ;  /* 0x0000001fff087819 */ /* 0x000fe200000114d1 */
[----:B------:R-:W-:Y:S01]  /*1cee0*/  IMAD.MOV.U32 R7, RZ, RZ, R13 ;  /* 0x000000ffff077224 */ /* 0x000fe200078e000d */
[----:B---3--:R-:W-:Y:S01]  /*1cef0*/  @P1 SHF.R.U32.HI R7, RZ, R11, R4 ;  /* 0x0000000bff071219 */ /* 0x008fe20000011604 */
[----:B------:R-:W-:Y:S01]  /*1cf00*/  IMAD.WIDE.U32 R4, R208, UR4, R48 ;  /* 0x00000004d0047c25 */ /* 0x000fe2000f8e0030 */
[----:B------:R-:W-:-:S02]  /*1cf10*/  SEL R40, R8, RZ, !P0 ;  /* 0x000000ff08287207 */ /* 0x000fc40004000000 */
[----:B------:R-:W-:Y:S01]  /*1cf20*/  SEL R57, R209, RZ, !P0 ;  /* 0x000000ffd1397207 */ /* 0x000fe20004000000 */
[----:B------:R-:W-:Y:S01]  /*1cf30*/  IMAD R9, R208, UR5, R9 ;  /* 0x00000005d0097c24 */ /* 0x000fe2000f8e0209 */
[----:B------:R-:W-:Y:S01]  /*1cf40*/  ULDC.64 UR4, c[0x0][0xb98] ;  /* 0x0002e60000047ab9 */ /* 0x000fe20000000a00 */
[----:B------:R-:W-:Y:S02]  /*1cf50*/  IMAD.MOV R10, RZ, RZ, -R7 ;  /* 0x000000ffff0a7224 */ /* 0x000fe400078e0a07 */
[----:B------:R-:W-:Y:S02]  /*1cf60*/  IMAD.IADD R5, R5, 0x1, R9 ;  /* 0x0000000105057824 */ /* 0x000fe400078e0209 */
[----:B------:R-:W-:Y:S02]  /*1cf70*/  IMAD.IADD R11, R16, 0x1, R222 ;  /* 0x00000001100b7824 */ /* 0x000fe400078e02de */
[----:B------:R-:W-:Y:S02]  /*1cf80*/  IMAD R9, R55, R10, R13 ;  /* 0x0000000a37097224 */ /* 0x000fe400078e020d */
[----:B------:R-:W-:-:S02]  /*1cf90*/  IMAD R8, R40, UR4, RZ ;  /* 0x0000000428087c24 */ /* 0x000fc4000f8e02ff */
        /* <DEDUP_REMOVED lines=17> */
[----:B------:R-:W-:Y:S02]  /*1d0b0*/  LOP3.LUT R12, R13, 0x380, RZ, 0xc0, !PT ;  /* 0x000003800d0c7812 */ /* 0x000fe400078ec0ff */
[----:B------:R-:W-:Y:S01]  /*1d0c0*/  IMAD.X R9, RZ, RZ, R21, P0 ;  /* 0x000000ffff097224 */ /* 0x000fe200000e0615 */
[----:B------:R-:W-:Y:S02]  /*1d0d0*/  IADD3 R5, R5, R11, RZ ;  /* 0x0000000b05057210 */ /* 0x000fe40007ffe0ff */
[----:B------:R-:W-:-:S02]  /*1d0e0*/  LEA R10, P2, R4, UR4, 0x2 ;  /* 0x00000004040a7c11 */ /* 0x000fc4000f8410ff */
[----:B------:R-:W-:Y:S02]  /*1d0f0*/  LOP3.LUT P0, RZ, R211, 0x3, RZ, 0xc0, !PT ;  /* 0x00000003d3ff7812 */ /* 0x000fe4000780c0ff */
[----:B------:R-:W-:Y:S01]  /*1d100*/  LEA.HI.X R11, R4, UR5, R5, 0x2, P2 ;  /* 0x00000005040b7c11 */ /* 0x000fe200090f1405 */
[----:B------:R-:W-:Y:S01]  /*1d110*/  SHFL.IDX PT, R50, R10, RZ, 0x1c1f ;  /* 0x001c1fff0a327589 */ /* 0x000fe200000e0000 */
[----:B------:R-:W-:Y:S01]  /*1d120*/  IADD3 R25, P2, R20, 0x3000, RZ ;  /* 0x0000300014197810 */ /* 0x000fe20007f5e0ff */
[----:B------:R-:W-:Y:S01]  /*1d130*/  IMAD.IADD R4, R219, 0x1, R193 ;  /* 0x00000001db047824 */ /* 0x000fe200078e02c1 */
        /* <DEDUP_REMOVED lines=9> */
[----:B------:R-:W-:Y:S01]  /*1d1d0*/  LOP3.LUT R24, R24, R25, RZ, 0x3c, !PT ;  /* 0x0000001918187212 */ /* 0x000fe200078e3cff */
[----:B------:R-:W-:Y:S01]  /*1d1e0*/  IMAD.X R25, RZ, RZ, R21, P2 ;  /* 0x000000ffff197224 */ /* 0x000fe200010e0615 */
[CC--:B------:R-:W-:Y:S02]  /*1d1f0*/  ISETP.GE.OR P2, PT, R4.reuse, R59.reuse, P0 ;  /* 0x0000003b0400720c */ /* 0x0c0fe40000746670 */
[----:B------:R-:W-:Y:S02]  /*1d200*/  IADD3 R4, R4, 0x8, RZ ;  /* 0x0000000804047810 */ /* 0x000fe40007ffe0ff */
[----:B------:R-:W-:Y:S02]  /*1d210*/  SHF.R.U64 R8, R8, 0x3, RZ ;  /* 0x0000000308087819 */ /* 0x000fe400000012ff */
[----:B------:R-:W-:-:S02]  /*1d220*/  ISETP.GE.OR P0, PT, R4, R59, P0 ;  /* 0x0000003b0400720c */ /* 0x000fc40000706670 */
[----:B------:R-:W-:Y:S01]  /*1d230*/  LOP3.LUT R28, R28, R29, RZ, 0x3c, !PT ;  /* 0x0000001d1c1c7212 */ /* 0x000fe200078e3cff */
[--C-:B------:R-:W-:Y:S01]  /*1d240*/  IMAD.X R29, RZ, RZ, R21.reuse, P3 ;  /* 0x000000ffff1d7224 */ /* 0x100fe200018e0615 */
[----:B------:R-:W-:Y:S01]  /*1d250*/  LOP3.LUT R12, R12, R13, RZ, 0x3c, !PT ;  /* 0x0000000d0c0c7212 */ /* 0x000fe200078e3cff */
[--C-:B------:R-:W-:Y:S01]  /*1d260*/  IMAD.X R13, RZ, RZ, R21.reuse, P4 ;  /* 0x000000ffff0d7224 */ /* 0x100fe200020e0615 */
[----:B------:R-:W-:Y:S01]  /*1d270*/  LOP3.LUT R8, R8, R7, RZ, 0x3c, !PT ;  /* 0x0000000708087212 */ /* 0x000fe200078e3cff */
[----:B-1----:R1:W-:Y:S01]  /*1d280*/  @!P2 ST.E desc[UR54][R50.64], R0 ;  /* 0x000000003200a985 */ /* 0x0023e2000c101936 */
[C---:B------:R-:W-:Y:S02]  /*1d290*/  IADD3 R5, P3, R20.reuse, 0x7000, RZ ;  /* 0x0000700014057810 */ /* 0x040fe40007f7e0ff */
[C---:B------:R-:W-:Y:S02]  /*1d2a0*/  IADD3 R33, P5, R20.reuse, 0x5000, RZ ;  /* 0x0000500014217810 */ /* 0x040fe40007fbe0ff */
[C---:B------:R-:W-:Y:S01]  /*1d2b0*/  IADD3 R37, P4, R20.reuse, 0x6000, RZ ;  /* 0x0000600014257810 */ /* 0x040fe20007f9e0ff */
[----:B------:R-:W-:Y:S01]  /*1d2c0*/  IMAD.X R45, RZ, RZ, R21, P3 ;  /* 0x000000ffff2d7224 */ /* 0x000fe200018e0615 */
[----:B------:R-:W-:Y:S01]  /*1d2d0*/  LOP3.LUT R7, R20, 0x380, RZ, 0xc0, !PT ;  /* 0x0000038014077812 */ /* 0x000fe200078ec0ff */
[----:B--2---:R2:W-:Y:S01]  /*1d2e0*/  @!P0 ST.E desc[UR54][R52.64], R3 ;  /* 0x0000000334008985 */ /* 0x0045e2000c101936 */
[----:B------:R-:W-:-:S02]  /*1d2f0*/  LOP3.LUT R4, R5, 0x380, RZ, 0xc0, !PT ;  /* 0x0000038005047812 */ /* 0x000fc400078ec0ff */
[----:B------:R-:W-:Y:S01]  /*1d300*/  LOP3.LUT R32, R33, 0x380, RZ, 0xc0, !PT ;  /* 0x0000038021207812 */ /* 0x000fe200078ec0ff */
[----:B-1----:R-:W1:Y:S01]  /*1d310*/  @P1 LDC R51, c[0x0][0xbec] ;  /* 0x0002fb00ff331b82 */ /* 0x002e620000000800 */
[----:B------:R-:W-:Y:S01]  /*1d320*/  LOP3.LUT R36, R37, 0x380, RZ, 0xc0, !PT ;  /* 0x0000038025247812 */ /* 0x000fe200078ec0ff */
[----:B------:R-:W5:Y:S01]  /*1d330*/  LD.E.128 R8, desc[UR54][R8.64] ;  /* 0x0000003608087980 */ /* 0x000f62000c101d00 */
[----:B------:R-:W-:Y:S02]  /*1d340*/  SHF.R.U64 R7, R7, 0x3, RZ ;  /* 0x0000000307077819 */ /* 0x000fe400000012ff */
[----:B------:R-:W-:Y:S01]  /*1d350*/  SHF.R.U64 R4, R4, 0x3, RZ ;  /* 0x0000000304047819 */ /* 0x000fe200000012ff */
[----:B------:R-:W5:Y:S01]  /*1d360*/  LD.E.128 R12, desc[UR54][R12.64] ;  /* 0x000000360c0c7980 */ /* 0x000f62000c101d00 */
[----:B------:R-:W-:Y:S01]  /*1d370*/  SHF.R.U64 R32, R32, 0x3, RZ ;  /* 0x0000000320207819 */ /* 0x000fe200000012ff */
[----:B--2---:R-:W-:Y:S01]  /*1d380*/  IMAD R3, R49, UR4, RZ ;  /* 0x0000000431037c24 */ /* 0x004fe2000f8e02ff */
[----:B------:R-:W-:Y:S01]  /*1d390*/  SHF.R.U64 R36, R36, 0x3, RZ ;  /* 0x0000000324247819 */ /* 0x000fe200000012ff */
[----:B------:R-:W2:Y:S01]  /*1d3a0*/  @P1 LDC R49, c[0x0][0xbf0] ;  /* 0x0002fc00ff311b82 */ /* 0x000ea20000000800 */
[----:B------:R-:W-:Y:S01]  /*1d3b0*/  LOP3.LUT R20, R7, R20, RZ, 0x3c, !PT ;  /* 0x0000001407147212 */ /* 0x000fe200078e3cff */
[----:B------:R-:W5:Y:S01]  /*1d3c0*/  LD.E.128 R24, desc[UR54][R24.64] ;  /* 0x0000003618187980 */ /* 0x000f62000c101d00 */
[----:B------:R-:W-:Y:S01]  /*1d3d0*/  LOP3.LUT R32, R32, R33, RZ, 0x3c, !PT ;  /* 0x0000002120207212 */ /* 0x000fe200078e3cff */
[--C-:B------:R-:W-:Y:S01]  /*1d3e0*/  IMAD.X R33, RZ, RZ, R21.reuse, P5 ;  /* 0x000000ffff217224 */ /* 0x100fe200028e0615 */
[----:B------:R-:W-:Y:S01]  /*1d3f0*/  LOP3.LUT R36, R36, R37, RZ, 0x3c, !PT ;  /* 0x0000002524247212 */ /* 0x000fe200078e3cff */
[----:B------:R-:W-:Y:S01]  /*1d400*/  IMAD.X R37, RZ, RZ, R21, P4 ;  /* 0x000000ffff257224 */ /* 0x000fe200020e0615 */
[----:B------:R-:W-:Y:S01]  /*1d410*/  LOP3.LUT R44, R4, R5, RZ, 0x3c, !PT ;  /* 0x00000005042c7212 */ /* 0x000fe200078e3cff */
[C---:B------:R-:W-:Y:S01]  /*1d420*/  IMAD R3, R48.reuse, UR5, R3 ;  /* 0x0000000530037c24 */ /* 0x040fe2000f8e0203 */
[----:B------:R3:W5:Y:S04]  /*1d430*/  LD.E.128 R4, desc[UR54][R20.64] ;  /* 0x0000003614047980 */ /* 0x000768000c101d00 */
[----:B------:R-:W5:Y:S04]  /*1d440*/  LD.E.128 R28, desc[UR54][R28.64] ;  /* 0x000000361c1c7980 */ /* 0x000f68000c101d00 */
[----:B------:R-:W5:Y:S01]  /*1d450*/  LD.E.128 R32, desc[UR54][R32.64] ;  /* 0x0000003620207980 */ /* 0x000f62000c101d00 */
[----:B---3--:R-:W-:Y:S01]  /*1d460*/  IMAD.WIDE.U32 R20, R48, UR4, RZ ;  /* 0x0000000430147c25 */ /* 0x008fe2000f8e00ff */
[----:B------:R-:W-:-:S02]  /*1d470*/  ULDC.64 UR4, c[0x0][0xae8] ;  /* 0x0002ba0000047ab9 */ /* 0x000fc40000000a00 */
[----:B------:R-:W5:Y:S01]  /*1d480*/  LD.E.128 R36, desc[UR54][R36.64] ;  /* 0x0000003624247980 */ /* 0x000f62000c101d00 */
[----:B------:R-:W-:Y:S01]  /*1d490*/  IMAD R48, R207, 0x20, R188 ;  /* 0x00000020cf307824 */ /* 0x000fe200078e02bc */
[----:B------:R-:W-:Y:S01]  /*1d4a0*/  IADD3 R21, R21, R3, RZ ;  /* 0x0000000315157210 */ /* 0x000fe20007ffe0ff */
[----:B------:R-:W-:Y:S01]  /*1d4b0*/  IMAD R3, R54, UR4, RZ ;  /* 0x0000000436037c24 */ /* 0x000fe2000f8e02ff */
[----:B------:R-:W5:Y:S01]  /*1d4c0*/  LD.E.128 R44, desc[UR54][R44.64] ;  /* 0x000000362c2c7980 */ /* 0x000f62000c101d00 */
[----:B------:R-:W-:Y:S02]  /*1d4d0*/  IMAD.IADD R48, R193, 0x1, R48 ;  /* 0x00000001c1307824 */ /* 0x000fe400078e0230 */
[C---:B------:R-:W-:Y:S01]  /*1d4e0*/  IMAD R3, R208.reuse, UR5, R3 ;  /* 0x00000005d0037c24 */ /* 0x040fe2000f8e0203 */
[----:B------:R-:W-:Y:S01]  /*1d4f0*/  @!PT LDS RZ, [RZ] ;  /* 0x00000000fffff984 */ /* 0x000fe20000000800 */
[----:B------:R-:W-:Y:S01]  /*1d500*/  @!PT LDS RZ, [RZ] ;  /* 0x00000000fffff984 */ /* 0x000fe20000000800 */
[----:B------:R-:W-:Y:S01]  /*1d510*/  @!PT LDS RZ, [RZ] ;  /* 0x00000000fffff984 */ /* 0x000fe20000000800 */
[----:B------:R-:W-:Y:S01]  /*1d520*/  @!PT LDS RZ, [RZ] ;  /* 0x00000000fffff984 */ /* 0x000fe20000000800 */
[----:B------:R3:W-:Y:S06]  /*1d530*/  MEMBAR.ALL.CTA ;  /* 0x0000000000007992 */ /* 0x0007ec0000008000 */
[----:B---3--:R-:W3:Y:S01]  /*1d540*/  FENCE.VIEW.ASYNC.S ;  /* 0x00000000000073c6 */ /* 0x008ee20000000000 */
[----:B------:R-:W-:Y:S01]  /*1d550*/  IMAD.WIDE.U32 R20, R208, UR4, R20 ;  /* 0x00000004d0147c25 */ /* 0x000fe2000f8e0014 */
[----:B------:R-:W-:-:S03]  /*1d560*/  ULDC.64 UR4, c[0x0][0xaf0] ;  /* 0x0002bc0000047ab9 */ /* 0x000fc60000000a00 */
[----:B-1----:R-:W-:-:S04]  /*1d570*/  @P1 IMAD.HI.U32 R0, R48, R51, RZ ;  /* 0x0000003330001227 */ /* 0x002fc800078e00ff */
[----:B------:R-:W-:Y:S02]  /*1d580*/  IMAD.IADD R21, R21, 0x1, R3 ;  /* 0x0000000115157824 */ /* 0x000fe400078e0203 */
[----:B------:R-:W-:Y:S01]  /*1d590*/  IMAD.MOV.U32 R3, RZ, RZ, R48 ;  /* 0x000000ffff037224 */ /* 0x000fe200078e0030 */
[----:B--2---:R-:W-:Y:S01]  /*1d5a0*/  @P1 SHF.R.U32.HI R3, RZ, R49, R0 ;  /* 0x00000031ff031219 */ /* 0x004fe20000011600 */
[----:B------:R-:W-:Y:S02]  /*1d5b0*/  IMAD R40, R40, UR4, RZ ;  /* 0x0000000428287c24 */ /* 0x000fe4000f8e02ff */
[----:B------:R-:W-:Y:S01]  /*1d5c0*/  IMAD.WIDE.U32 R20, R57, UR4, R20 ;  /* 0x0000000439147c25 */ /* 0x000fe2000f8e0014 */
[----:B------:R-:W-:-:S03]  /*1d5d0*/  SHF.R.S32.HI R0, RZ, 0x1f, R3 ;  /* 0x0000001fff007819 */ /* 0x000fc60000011403 */
[----:B------:R-:W-:Y:S01]  /*1d5e0*/  IMAD R49, R57, UR5, R40 ;  /* 0x0000000539317c24 */ /* 0x000fe2000f8e0228 */
[----:B------:R-:W-:Y:S01]  /*1d5f0*/  IADD3 R40, -R3, RZ, RZ ;  /* 0x000000ff03287210 */ /* 0x000fe20007ffe1ff */
[----:B------:R-:W-:Y:S02]  /*1d600*/  ULDC.64 UR4, c[0x0][0xae0] ;  /* 0x0002b80000047ab9 */ /* 0x000fe40000000a00 */
[----:B------:R-:W-:Y:S02]  /*1d610*/  IMAD.IADD R21, R21, 0x1, R49 ;  /* 0x0000000115157824 */ /* 0x000fe400078e0231 */
[----:B------:R-:W-:Y:S02]  /*1d620*/  IMAD R0, R0, UR4, RZ ;  /* 0x0000000400007c24 */ /* 0x000fe4000f8e02ff */
[----:B------:R-:W-:Y:S02]  /*1d630*/  IMAD R49, R55, R40, R48 ;  /* 0x0000002837317224 */ /* 0x000fe400078e0230 */
[----:B------:R-:W-:-:S02]  /*1d640*/  IMAD R51, R3, UR5, R0 ;  /* 0x0000000503337c24 */ /* 0x000fc4000f8e0200 */
[----:B------:R-:W-:Y:S01]  /*1d650*/  IMAD.WIDE.U32 R20, R3, UR4, R20 ;  /* 0x0000000403147c25 */ /* 0x000fe2000f8e0014 */
[----:B------:R-:W-:Y:S01]  /*1d660*/  SHF.R.S32.HI R0, RZ, 0x1f, R49 ;  /* 0x0000001fff007819 */ /* 0x000fe20000011431 */
[----:B------:R-:W-:Y:S02]  /*1d670*/  ULDC.64 UR4, c[0x0][0xad8] ;  /* 0x0002b60000047ab9 */ /* 0x000fe40000000a00 */
[----:B------:R-:W-:Y:S02]  /*1d680*/  IMAD.IADD R50, R188, 0x1, R193 ;  /* 0x00000001bc327824 */ /* 0x000fe400078e02c1 */
[----:B------:R-:W-:Y:S02]  /*1d690*/  IMAD.IADD R21, R21, 0x1, R51 ;  /* 0x0000000115157824 */ /* 0x000fe400078e0233 */
[----:B------:R-:W-:Y:S02]  /*1d6a0*/  IMAD R40, R0, UR4, RZ ;  /* 0x0000000400287c24 */ /* 0x000fe4000f8e02ff */
[----:B------:R-:W-:-:S02]  /*1d6b0*/  VIADD R0, R50, 0x20 ;  /* 0x0000002032007836 */ /* 0x000fc40000000000 */
[C---:B------:R-:W-:Y:S02]  /*1d6c0*/  IMAD R51, R49.reuse, UR5, R40 ;  /* 0x0000000531337c24 */ /* 0x040fe4000f8e0228 */
[----:B------:R-:W-:Y:S01]  /*1d6d0*/  IMAD.WIDE.U32 R20, R49, UR4, R20 ;  /* 0x0000000431147c25 */ /* 0x000fe2000f8e0014 */
[CC--:B------:R-:W-:Y:S01]  /*1d6e0*/  ISETP.GE.AND P2, PT, R50.reuse, R59.reuse, PT ;  /* 0x0000003b3200720c */ /* 0x0c0fe20003f46270 */
[----:B------:R-:W-:Y:S02]  /*1d6f0*/  ULDC.64 UR4, c[0x0][0xa80] ;  /* 0x0002a00000047ab9 */ /* 0x000fe40000000a00 */
[----:B------:R-:W-:Y:S01]  /*1d700*/  VIADD R3, R50, 0x40 ;  /* 0x0000004032037836 */ /* 0x000fe20000000000 */
[----:B------:R-:W-:Y:S01]  /*1d710*/  ISETP.GE.AND P0, PT, R0, R59, PT ;  /* 0x0000003b0000720c */ /* 0x000fe20003f06270 */
[----:B------:R-:W-:Y:S01]  /*1d720*/  IMAD.IADD R21, R21, 0x1, R51 ;  /* 0x0000000115157824 */ /* 0x000fe200078e0233 */
[----:B------:R-:W-:Y:S02]  /*1d730*/  LEA R40, P3, R20, UR4, 0x1 ;  /* 0x0000000414287c11 */ /* 0x000fe4000f8608ff */
[----:B------:R-:W-:-:S02]  /*1d740*/  IADD3 R0, R18, 0x28820, RZ ;  /* 0x0002882012007810 */ /* 0x000fc40007ffe0ff */
[----:B------:R-:W-:Y:S02]  /*1d750*/  ISETP.GE.AND P1, PT, R3, R59, PT ;  /* 0x0000003b0300720c */ /* 0x000fe40003f26270 */
[----:B------:R-:W-:Y:S02]  /*1d760*/  LEA.HI.X R3, R20, UR5, R21, 0x1, P3 ;  /* 0x0000000514037c11 */ /* 0x000fe400098f0c15 */
        /* <DEDUP_REMOVED lines=15> */
.L_x_8457:
[----:B------:R-:W-:Y:S05]  /*1d860*/  BSYNC B1 ;  /* 0x0000000000017941 */ /* 0x000fea0003800000 */
.L_x_8456:
        /* <DEDUP_REMOVED lines=13> */
.L_x_8459:
[----:B------:R-:W-:Y:S05]  /*1d940*/  BSYNC B1 ;  /* 0x0000000000017941 */ /* 0x000fea0003800000 */
.L_x_8458:
        /* <DEDUP_REMOVED lines=13> */
.L_x_8461:
[----:B------:R-:W-:Y:S05]  /*1da20*/  BSYNC B1 ;  /* 0x0000000000017941 */ /* 0x000fea0003800000 */
.L_x_8460:
        /* <DEDUP_REMOVED lines=16> */
.L_x_8454:
[----:B------:R-:W-:Y:S01]  /*1db30*/  ULDC.64 UR4, c[0x0][0xc00] ;  /* 0x0003000000047ab9 */ /* 0x000fe20000000a00 */
[----:B------:R-:W4:Y:S01]  /*1db40*/  LDC.64 R4, c[0x0][0xc00] ;  /* 0x00030000ff047b82 */ /* 0x000f220000000a00 */
[----:B------:R-:W-:Y:S01]  /*1db50*/  ISETP.NE.U32.AND P0, PT, RZ, UR4, PT ;  /* 0x00000004ff007c0c */ /* 0x000fe2000bf05070 */
[----:B------:R-:W-:-:S03]  /*1db60*/  IMAD.MOV.U32 R0, RZ, RZ, RZ ;  /* 0x000000ffff007224 */ /* 0x000fc600078e00ff */
[----:B------:R-:W-:Y:S01]  /*1db70*/  ISETP.NE.AND.EX P0, PT, RZ, UR5, PT, P0 ;  /* 0x00000005ff007c0c */ /* 0x000fe2000bf05300 */
[----:B------:R-:W-:Y:S02]  /*1db80*/  ULDC.64 UR4, c[0x0][0xc08] ;  /* 0x0003020000047ab9 */ /* 0x000fe40000000a00 */
[----:B------:R-:W-:Y:S01]  /*1db90*/  ISETP.NE.U32.AND P1, PT, RZ, UR4, PT ;  /* 0x00000004ff007c0c */ /* 0x000fe2000bf25070 */
[----:B------:R-:W1:Y:S03]  /*1dba0*/  LDC R25, c[0x0][0xbe8] ;  /* 0x0002fa00ff197b82 */ /* 0x000e660000000800 */
[----:B------:R-:W-:Y:S01]  /*1dbb0*/  ISETP.NE.AND.EX P1, PT, RZ, UR5, PT, P1 ;  /* 0x00000005ff007c0c */ /* 0x000fe2000bf25310 */
[----:B----4-:R-:W-:-:S12]  /*1dbc0*/  IMAD.WIDE R4, R209, 0x4, R4 ;  /* 0x00000004d1047825 */ /* 0x010fd800078e0204 */
[----:B------:R-:W4:Y:S01]  /*1dbd0*/  @P1 LDC.64 R6, c[0x0][0xc08] ;  /* 0x00030200ff061b82 */ /* 0x000f220000000a00 */
[----:B------:R-:W-:Y:S02]  /*1dbe0*/  ULDC UR4, c[0x0][0xa88] ;  /* 0x0002a20000047ab9 */ /* 0x000fe40000000800 */
[----:B------:R-:W-:Y:S01]  /*1dbf0*/  MOV R8, UR4 ;  /* 0x0000000400087c02 */ /* 0x000fe20008000f00 */
[----:B------:R0:W5:Y:S01]  /*1dc00*/  @P0 LDG.E R0, desc[UR54][R4.64] ;  /* 0x0000003604000981 */ /* 0x000162000c1e1900 */
[----:B----4-:R-:W-:-:S05]  /*1dc10*/  @P1 IMAD.WIDE R6, R209, 0x4, R6 ;  /* 0x00000004d1061825 */ /* 0x010fca00078e0206 */
[----:B------:R0:W5:Y:S01]  /*1dc20*/  @P1 LDG.E R8, desc[UR54][R6.64] ;  /* 0x0000003606081981 */ /* 0x000162000c1e1900 */
[----:B-1----:R-:W-:Y:S02]  /*1dc30*/  ISETP.NE.AND P2, PT, R25, 0x1, PT ;  /* 0x000000011900780c */ /* 0x002fe40003f45270 */
[----:B------:R-:W-:Y:S02]  /*1dc40*/  ISETP.GE.AND P3, PT, R226, 0x80, PT ;  /* 0x00000080e200780c */ /* 0x000fe40003f66270 */
[----:B------:R-:W-:-:S09]  /*1dc50*/  SHF.R.S32.HI R9, RZ, 0x1f, R209 ;  /* 0x0000001fff097819 */ /* 0x000fd200000114d1 */
[----:B------:R-:W1:Y:S08]  /*1dc60*/  @P2 LDC R20, c[0x0][0xbec] ;  /* 0x0002fb00ff142b82 */ /* 0x000e700000000800 */
[----:B------:R-:W4:Y:S01]  /*1dc70*/  @P2 LDC R27, c[0x0][0xbf0] ;  /* 0x0002fc00ff1b2b82 */ /* 0x000f220000000800 */
[----:B0-----:R-:W-:Y:S05]  /*1dc80*/  @P1 BRA `(.L_x_8463) ;  /* 0x0000000000101947 */ /* 0x001fea0003800000 */
[----:B------:R-:W-:Y:S05]  /*1dc90*/  @!P0 BRA `(.L_x_8463) ;  /* 0x00000000000c8947 */ /* 0x000fea0003800000 */
[----:B------:R-:W2:Y:S04]  /*1dca0*/  LDG.E R3, desc[UR54][R4.64] ;  /* 0x0000003604037981 */ /* 0x000ea8000c1e1900 */
[----:B-----5:R-:W2:Y:S02]  /*1dcb0*/  LDG.E R8, desc[UR54][R4.64+0x4] ;  /* 0x0000043604087981 */ /* 0x020ea4000c1e1900 */
[----:B--2---:R-:W-:-:S07]  /*1dcc0*/  IMAD.IADD R8, R8, 0x1, -R3 ;  /* 0x0000000108087824 */ /* 0x004fce00078e0a03 */
.L_x_8463:
[----:B------:R-:W-:Y:S01]  /*1dcd0*/  BSSY B1, `(.L_x_8464) ;  /* 0x000002d000017945 */ /* 0x000fe20003800000 */
[----:B------:R-:W-:Y:S02]  /*1dce0*/  SHF.R.S32.HI R12, RZ, 0x1f, R208 ;  /* 0x0000001fff0c7819 */ /* 0x000fe400000114d0 */
[----:B--2---:R-:W-:Y:S02]  /*1dcf0*/  SEL R13, R209, RZ, !P0 ;  /* 0x000000ffd10d7207 */ /* 0x004fe40004000000 */
[----:B------:R-:W-:Y:S02]  /*1dd00*/  SEL R14, R9, RZ, !P0 ;  /* 0x000000ff090e7207 */ /* 0x000fe40004000000 */
[----:B-----5:R-:W-:Y:S01]  /*1dd10*/  SHF.R.S32.HI R11, RZ, 0x1f, R0 ;  /* 0x0000001fff0b7819 */ /* 0x020fe20000011400 */
[----:B------:R-:W-:Y:S06]  /*1dd20*/  @P3 BRA `(.L_x_8465) ;  /* 0x00000000009c3947 */ /* 0x000fec0003800000 */
[----:B------:R-:W0:Y:S01]  /*1dd30*/  S2R R10, SR_TID.X ;  /* 0x00000000000a7919 */ /* 0x000e220000002100 */
[----:B------:R-:W2:Y:S02]  /*1dd40*/  LDC R9, c[0x0][0xbe8] ;  /* 0x0002fa00ff097b82 */ /* 0x000ea40000000800 */
[----:B--2---:R-:W-:Y:S01]  /*1dd50*/  IMAD R3, R8, R9, RZ ;  /* 0x0000000908037224 */ /* 0x004fe200078e02ff */
[----:B0-----:R-:W-:-:S04]  /*1dd60*/  IADD3 R10, R193, -0x80, R10 ;  /* 0xffffff80c10a7810 */ /* 0x001fc80007ffe00a */
[----:B------:R-:W-:-:S13]  /*1dd70*/  ISETP.GE.AND P0, PT, R10, R3, PT ;  /* 0x000000030a00720c */ /* 0x000fda0003f06270 */
[----:B------:R-:W-:Y:S05]  /*1dd80*/  @P0 BRA `(.L_x_8465) ;  /* 0x0000000000840947 */ /* 0x000fea0003800000 */
[----:B------:R-:W-:Y:S01]  /*1dd90*/  ISETP.NE.AND P0, PT, R9, 0x1, PT ;  /* 0x000000010900780c */ /* 0x000fe20003f05270 */
[----:B------:R-:W-:Y:S01]  /*1dda0*/  ULDC.64 UR4, c[0x0][0xb90] ;  /* 0x0002e40000047ab9 */ /* 0x000fe20000000a00 */
[----:B------:R-:W-:Y:S02]  /*1ddb0*/  IMAD.MOV.U32 R4, RZ, RZ, R0 ;  /* 0x000000ffff047224 */ /* 0x000fe400078e0000 */
[----:B------:R-:W-:Y:S02]  /*1ddc0*/  IMAD R7, R12, UR4, RZ ;  /* 0x000000040c077c24 */ /* 0x000fe4000f8e02ff */
[----:B------:R-:W-:Y:S02]  /*1ddd0*/  IMAD.MOV.U32 R5, RZ, RZ, R11 ;  /* 0x000000ffff057224 */ /* 0x000fe400078e000b */
[C---:B------:R-:W-:Y:S02]  /*1dde0*/  IMAD R7, R208.reuse, UR5, R7 ;  /* 0x00000005d0077c24 */ /* 0x040fe4000f8e0207 */
[----:B------:R-:W-:Y:S01]  /*1ddf0*/  IMAD.WIDE.U32 R4, R208, UR4, R4 ;  /* 0x00000004d0047c25 */ /* 0x000fe2000f8e0004 */
[----:B------:R-:W-:-:S02]  /*1de00*/  ULDC.64 UR4, c[0x0][0xb98] ;  /* 0x0002e60000047ab9 */ /* 0x000fc40000000a00 */
[----:B------:R-:W0:Y:S01]  /*1de10*/  @P0 LDC R15, c[0x0][0xbec] ;  /* 0x0002fb00ff0f0b82 */ /* 0x000e220000000800 */
[----:B------:R-:W-:Y:S01]  /*1de20*/  IMAD.MOV.U32 R3, RZ, RZ, R10 ;  /* 0x000000ffff037224 */ /* 0x000fe200078e000a */
[----:B------:R-:W-:-:S03]  /*1de30*/  IADD3 R5, R5, R7, RZ ;  /* 0x0000000705057210 */ /* 0x000fc60007ffe0ff */
[----:B------:R-:W-:-:S03]  /*1de40*/  IMAD.WIDE.U32 R4, R13, UR4, R4 ;  /* 0x000000040d047c25 */ /* 0x000fc6000f8e0004 */
[----:B------:R-:W2:Y:S01]  /*1de50*/  @P0 LDC R21, c[0x0][0xbf0] ;  /* 0x0002fc00ff150b82 */ /* 0x000ea20000000800 */
[----:B0-----:R-:W-:-:S05]  /*1de60*/  @P0 IMAD.HI.U32 R6, R10, R15, RZ ;  /* 0x0000000f0a060227 */ /* 0x001fca00078e00ff */
[----:B--2---:R-:W-:Y:S01]  /*1de70*/  @P0 SHF.R.U32.HI R3, RZ, R21, R6 ;  /* 0x00000015ff030219 */ /* 0x004fe20000011606 */
[----:B------:R-:W-:-:S03]  /*1de80*/  IMAD R6, R14, UR4, RZ ;  /* 0x000000040e067c24 */ /* 0x000fc6000f8e02ff */
[----:B------:R-:W-:Y:S01]  /*1de90*/  IADD3 R4, P0, R3, R4, RZ ;  /* 0x0000000403047210 */ /* 0x000fe20007f1e0ff */
[--C-:B------:R-:W-:Y:S02]  /*1dea0*/  IMAD.MOV R7, RZ, RZ, -R3.reuse ;  /* 0x000000ffff077224 */ /* 0x100fe400078e0a03 */
        /* <DEDUP_REMOVED lines=15> */
.L_x_8465:
[----:B------:R-:W-:Y:S05]  /*1dfa0*/  BSYNC B1 ;  /* 0x0000000000017941 */ /* 0x000fea0003800000 */
.L_x_8464:
[----:B------:R-:W-:Y:S02]  /*1dfb0*/  ULDC.64 UR4, c[0x0][0xaa0] ;  /* 0x0002a80000047ab9 */ /* 0x000fe40000000a00 */
[----:B0-----:R-:W-:Y:S02]  /*1dfc0*/  IMAD R3, R11, UR4, RZ ;  /* 0x000000040b037c24 */ /* 0x001fe4000f8e02ff */
[----:B------:R-:W-:-:S04]  /*1dfd0*/  IMAD.WIDE.U32 R4, R0, UR4, RZ ;  /* 0x0000000400047c25 */ /* 0x000fc8000f8e00ff */
[----:B------:R-:W-:Y:S01]  /*1dfe0*/  IMAD R3, R0, UR5, R3 ;  /* 0x0000000500037c24 */ /* 0x000fe2000f8e0203 */
[----:B------:R-:W-:Y:S01]  /*1dff0*/  ULDC.64 UR4, c[0x0][0xae8] ;  /* 0x0002ba0000047ab9 */ /* 0x000fe20000000a00 */
[----:B------:R-:W-:Y:S02]  /*1e000*/  IMAD R0, R207, 0x20, R188 ;  /* 0x00000020cf007824 */ /* 0x000fe400078e02bc */
[----:B------:R-:W-:Y:S01]  /*1e010*/  IMAD R7, R12, UR4, RZ ;  /* 0x000000040c077c24 */ /* 0x000fe2000f8e02ff */
[----:B------:R-:W-:Y:S01]  /*1e020*/  IADD3 R5, R5, R3, RZ ;  /* 0x0000000305057210 */ /* 0x000fe20007ffe0ff */
[----:B------:R-:W-:Y:S02]  /*1e030*/  IMAD.IADD R9, R193, 0x1, R0 ;  /* 0x00000001c1097824 */ /* 0x000fe400078e0200 */
[----:B------:R-:W-:Y:S02]  /*1e040*/  IMAD R7, R208, UR5, R7 ;  /* 0x00000005d0077c24 */ /* 0x000fe4000f8e0207 */
[----:B-1----:R-:W-:-:S04]  /*1e050*/  @P2 IMAD.HI.U32 R0, R9, R20, RZ ;  /* 0x0000001409002227 */ /* 0x002fc800078e00ff */
        /* <DEDUP_REMOVED lines=10> */
[----:B------:R-:W-:Y:S01]  /*1e100*/  IMAD.MOV R6, RZ, RZ, -R3 ;  /* 0x000000ffff067224 */ /* 0x000fe200078e0a03 */
[----:B------:R-:W-:Y:S01]  /*1e110*/  IADD3 R5, R5, R7, RZ ;  /* 0x0000000705057210 */ /* 0x000fe20007ffe0ff */
        /* <DEDUP_REMOVED lines=10> */
[----:B------:R-:W-:Y:S01]  /*1e1c0*/  ULDC.64 UR4, c[0x0][0xa80] ;  /* 0x0002a00000047ab9 */ /* 0x000fe20000000a00 */
[----:B------:R-:W-:Y:S01]  /*1e1d0*/  IMAD.IADD R193, R188, 0x1, R193 ;  /* 0x00000001bcc17824 */ /* 0x000fe200078e02c1 */
[----:B------:R-:W-:Y:S01]  /*1e1e0*/  LEA R0, P0, R4, UR4, 0x1 ;  /* 0x0000000404007c11 */ /* 0x000fe2000f8008ff */
[----:B------:R-:W-:Y:S01]  /*1e1f0*/  IMAD.IADD R3, R5, 0x1, R3 ;  /* 0x0000000105037824 */ /* 0x000fe200078e0203 */
[----:B------:R-:W-:-:S04]  /*1e200*/  UMOV UR4, 0xffffffff ;  /* 0xffffffff00047882 */ /* 0x000fc80000000000 */
[----:B------:R-:W-:Y:S01]  /*1e210*/  LEA.HI.X R4, R4, UR5, R3, 0x1, P0 ;  /* 0x0000000504047c11 */ /* 0x000fe200080f0c03 */
[----:B------:R-:W-:Y:S06]  /*1e220*/  BRA.DIV UR4, `(.L_x_8466) ;  /* 0x0000009e04387947 */ /* 0x000fec000b800000 */
[----:B------:R0:W1:Y:S04]  /*1e230*/  SHFL.IDX PT, R3, R4, RZ, 0x181f ;  /* 0x00181fff04037589 */ /* 0x00006800000e0000 */
[----:B------:R0:W2:Y:S02]  /*1e240*/  SHFL.IDX PT, R14, R0, RZ, 0x181f ;  /* 0x00181fff000e7589 */ /* 0x0000a400000e0000 */
.L_x_8716:
[----:B------:R-:W-:Y:S01]  /*1e250*/  IMAD R8, R8, R25, RZ ;  /* 0x0000001908087224 */ /* 0x000fe200078e02ff */
[----:B------:R-:W-:Y:S04]  /*1e260*/  BSSY B1, `(.L_x_8467) ;  /* 0x000000c000017945 */ /* 0x000fe80003800000 */
[----:B------:R-:W-:-:S13]  /*1e270*/  ISETP.GE.AND P0, PT, R193, R8, PT ;  /* 0x00000008c100720c */ /* 0x000fda0003f06270 */
[----:B------:R-:W-:Y:S05]  /*1e280*/  @P0 BRA `(.L_x_8468) ;  /* 0x0000000000240947 */ /* 0x000fea0003800000 */
[----:B------:R-:W-:Y:S02]  /*1e290*/  ULDC UR4, c[0x0][0xac8] ;  /* 0x0002b20000047ab9 */ /* 0x000fe40000000800 */
[----:B------:R-:W-:Y:S02]  /*1e2a0*/  ISETP.GE.AND P2, PT, R16, UR4, PT ;  /* 0x0000000410007c0c */ /* 0x000fe4000bf46270 */
[----:B------:R-:W-:-:S11]  /*1e2b0*/  ISETP.GE.AND P3, PT, R2, UR4, PT ;  /* 0x0000000402007c0c */ /* 0x000fd6000bf66270 */
[-C--:B--2---:R-:W-:Y:S02]  /*1e2c0*/  @!P2 LEA R6, P0, R16, R14.reuse, 0x1 ;  /* 0x0000000e1006a211 */ /* 0x084fe400078008ff */
[----:B------:R-:W-:Y:S02]  /*1e2d0*/  @!P3 LEA R14, P1, R2, R14, 0x1 ;  /* 0x0000000e020eb211 */ /* 0x000fe400078208ff */
[-C--:B-1----:R-:W-:Y:S02]  /*1e2e0*/  @!P2 LEA.HI.X R7, R16, R3.reuse, R17, 0x1, P0 ;  /* 0x000000031007a211 */ /* 0x082fe400000f0c11 */
[----:B------:R-:W-:-:S03]  /*1e2f0*/  @!P3 LEA.HI.X R15, R2, R3, R185, 0x1, P1 ;  /* 0x00000003020fb211 */ /* 0x000fc600008f0cb9 */
[----:B------:R4:W-:Y:S04]  /*1e300*/  @!P2 ST.E.128 desc[UR54][R6.64], RZ ;  /* 0x000000ff0600a985 */ /* 0x0009e8000c101d36 */
[----:B------:R4:W-:Y:S02]  /*1e310*/  @!P3 ST.E.128 desc[UR54][R14.64], RZ ;  /* 0x000000ff0e00b985 */ /* 0x0009e4000c101d36 */
.L_x_8468:
[----:B------:R-:W-:Y:S05]  /*1e320*/  BSYNC B1 ;  /* 0x0000000000017941 */ /* 0x000fea0003800000 */
.L_x_8467:
[----:B------:R-:W-:-:S03]  /*1e330*/  UMOV UR4, 0xffffffff ;  /* 0xffffffff00047882 */ /* 0x000fc60000000000 */
[----:B------:R-:W-:Y:S05]  /*1e340*/  BRA.DIV UR4, `(.L_x_8469) ;  /* 0x0000009e04247947 */ /* 0x000fea000b800000 */
[----:B-1----:R1:W0:Y:S04]  /*1e350*/  SHFL.IDX PT, R3, R4, 0x1, 0x181f ;  /* 0x00381f0004037f89 */ /* 0x00222800000e0000 */
[----:B--2-4-:R1:W2:Y:S02]  /*1e360*/  SHFL.IDX PT, R14, R0, 0x1, 0x181f ;  /* 0x00381f00000e7f89 */ /* 0x0142a400000e0000 */
.L_x_8720:
[----:B------:R-:W-:Y:S01]  /*1e370*/  VIADD R5, R193, 0x20 ;  /* 0x00000020c1057836 */ /* 0x000fe20000000000 */
        /* <DEDUP_REMOVED lines=12> */
.L_x_8471:
[----:B------:R-:W-:Y:S05]  /*1e440*/  BSYNC B1 ;  /* 0x0000000000017941 */ /* 0x000fea0003800000 */
.L_x_8470:
[----:B------:R-:W-:-:S03]  /*1e450*/  UMOV UR4, 0xffffffff ;  /* 0xffffffff00047882 */ /* 0x000fc60000000000 */
[----:B------:R-:W-:Y:S05]  /*1e460*/  BRA.DIV UR4, `(.L_x_8472) ;  /* 0x0000009e04247947 */ /* 0x000fea000b800000 */
[----:B0-----:R0:W0:Y:S04]  /*1e470*/  SHFL.IDX PT, R3, R4, 0x2, 0x181f ;  /* 0x00581f0004037f89 */ /* 0x00102800000e0000 */
[----:B--2-4-:R2:W4:Y:S02]  /*1e480*/  SHFL.IDX PT, R14, R0, 0x2, 0x181f ;  /* 0x00581f00000e7f89 */ /* 0x01452400000e0000 */
.L_x_8724:
[----:B------:R-:W-:Y:S01]  /*1e490*/  IADD3 R5, R193, 0x40, RZ ;  /* 0x00000040c1057810 */ /* 0x000fe20007ffe0ff */
[----:B------:R-:W-:Y:S03]  /*1e4a0*/  BSSY B1, `(.L_x_8473) ;  /* 0x000000c000017945 */ /* 0x000fe60003800000 */
        /* <DEDUP_REMOVED lines=11> */
.L_x_8474:
[----:B------:R-:W-:Y:S05]  /*1e560*/  BSYNC B1 ;  /* 0x0000000000017941 */ /* 0x000fea0003800000 */
.L_x_8473:
[----:B------:R-:W-:-:S03]  /*1e570*/  UMOV UR4, 0xffffffff ;  /* 0xffffffff00047882 */ /* 0x000fc60000000000 */
[----:B------:R-:W-:Y:S05]  /*1e580*/  BRA.DIV UR4, `(.L_x_8475) ;  /* 0x0000009e04247947 */ /* 0x000fea000b800000 */
[----:B0-----:R0:W0:Y:S04]  /*1e590*/  SHFL.IDX PT, R3, R4, 0x3, 0x181f ;  /* 0x00781f0004037f89 */ /* 0x00102800000e0000 */
[----:B----4-:R4:W0:Y:S02]  /*1e5a0*/  SHFL.IDX PT, R14, R0, 0x3, 0x181f ;  /* 0x00781f00000e7f89 */ /* 0x01082400000e0000 */
.L_x_8728:
[----:B-12-4-:R-:W-:-:S05]  /*1e5b0*/  VIADD R0, R193, 0x60 ;  /* 0x00000060c1007836 */ /* 0x016fca0000000000 */
        /* <DEDUP_REMOVED lines=11> */
.L_x_8462:
[----:B------:R-:W-:Y:S05]  /*1e670*/  BSYNC B0 ;  /* 0x0000000000007941 */ /* 0x000fea0003800000 */
.L_x_8453:
[----:B------:R-:W-:Y:S02]  /*1e680*/  ULDC UR4, c[0x0][0xc3c] ;  /* 0x00030f0000047ab9 */ /* 0x000fe40000000800 */
[----:B---3--:R-:W-:-:S13]  /*1e690*/  ISETP.GE.AND P0, PT, R43, UR4, PT ;  /* 0x000000042b007c0c */ /* 0x008fda000bf06270 */
[----:B------:R-:W-:Y:S05]  /*1e6a0*/  @!P0 BRA `(.L_x_8476) ;  /* 0xfffffe28009c8947 */ /* 0x000fea000383ffff */
[----:B------:R-:W-:Y:S05]  /*1e6b0*/  BRA `(.L_x_8194) ;  /* 0x0000007000c47947 */ /* 0x000fea0003800000 */
.L_x_8192:
        /* <DEDUP_REMOVED lines=16> */
.L_x_8477:
        /* <DEDUP_REMOVED lines=41> */
.L_x_8483:
[----:B------:R-:W-:Y:S01]  /*1ea50*/  UIADD3 UR4, UR4, 0x1f, URZ ;  /* 0x0000001f04047890 */ /* 0x000fe2000fffe03f */
[----:B------:R-:W-:-:S05]  /*1ea60*/  IMAD.U32 R19, RZ, RZ, UR7 ;  /* 0x00000007ff137e24 */ /* 0x000fca000f8e00ff */
        /* <DEDUP_REMOVED lines=10> */
.L_x_8482:
[----:B------:R-:W-:Y:S05]  /*1eb10*/  BSYNC B0 ;  /* 0x0000000000007941 */ /* 0x000fea0003800000 */
.L_x_8481:
        /* <DEDUP_REMOVED lines=20> */
.L_x_8479:
        /* <DEDUP_REMOVED lines=20> */
.L_x_8484:
        /* <DEDUP_REMOVED lines=30> */
[----:B------:R-:W-:Y:S02]  /*1ef80*/  IABS R8, R15 ;  /* 0x0000000f00087213 */ /* 0x000fe40000000000 */
[----:B------:R-:W-:-:S02]  /*1ef90*/  IADD3 R18, -R15, RZ, RZ ;  /* 0x000000ff0f127210 */ /* 0x000fc40007ffe1ff */
        /* <DEDUP_REMOVED lines=27> */
.L_x_8480:
[----:B------:R-:W-:Y:S02]  /*1f150*/  IMAD.MOV.U32 R17, RZ, RZ, RZ ;  /* 0x000000ffff117224 */ /* 0x000fe400078e00ff */
[----:B------:R-:W-:Y:S02]  /*1f160*/  IMAD.U32 R16, RZ, RZ, UR6 ;  /* 0x00000006ff107e24 */ /* 0x000fe4000f8e00ff */
[----:B------:R-:W-:-:S07]  /*1f170*/  IMAD.MOV.U32 R18, RZ, RZ, RZ ;  /* 0x000000ffff127224 */ /* 0x000fce00078e00ff */
.L_x_8485:
[----:B------:R-:W-:-:S13]  /*1f180*/  ISETP.NE.AND P0, PT, R5, RZ, PT ;  /* 0x000000ff0500720c */ /* 0x000fda0003f05270 */
[----:B------:R-:W0:Y:S01]  /*1f190*/  @!P0 S2R R3, SR_CgaCtaId ;  /* 0x0000000000038919 */ /* 0x000e220000008800 */
[----:B------:R-:W-:-:S04]  /*1f1a0*/  @!P0 MOV R2, 0x400 ;  /* 0x0000040000028802 */ /* 0x000fc80000000f00 */
[----:B0-----:R-:W-:-:S05]  /*1f1b0*/  @!P0 LEA R2, R3, R2, 0x18 ;  /* 0x0000000203028211 */ /* 0x001fca00078ec0ff */
[----:B------:R0:W-:Y:S01]  /*1f1c0*/  @!P0 STS.128 [R2+0x288d0], R16 ;  /* 0x0288d01002008388 */ /* 0x0001e20000000c00 */
[----:B------:R-:W-:Y:S06]  /*1f1d0*/  BAR.ARV 0x5, 0x180 ;  /* 0x0146000000007b1d */ /* 0x000fec0000002000 */
.L_x_8478:
[----:B------:R2:W-:Y:S01]  /*1f1e0*/  STL [R1+0x20], RZ ;  /* 0x000020ff01007387 */ /* 0x0005e20000100800 */
[----:B------:R-:W-:Y:S01]  /*1f1f0*/  ULDC UR4, c[0x0][0xc3c] ;  /* 0x00030f0000047ab9 */ /* 0x000fe20000000800 */
[----:B------:R-:W-:Y:S01]  /*1f200*/  MOV R28, 0x1 ;  /* 0x00000001001c7802 */ /* 0x000fe20000000f00 */
[----:B------:R-:W-:Y:S01]  /*1f210*/  IMAD.MOV.U32 R24, RZ, RZ, RZ ;  /* 0x000000ffff187224 */ /* 0x000fe200078e00ff */
[----:B-1----:R-:W-:-:S13]  /*1f220*/  ISETP.GE.AND P0, PT, R19, UR4, PT ;  /* 0x0000000413007c0c */ /* 0x002fda000bf06270 */
[----:B--2---:R-:W-:Y:S05]  /*1f230*/  @P0 BRA `(.L_x_8486) ;  /* 0x0000006400080947 */ /* 0x004fea0003800000 */
[----:B------:R-:W1:Y:S01]  /*1f240*/  S2UR UR5, SR_CgaCtaId ;  /* 0x00000000000579c3 */ /* 0x000e620000008800 */
[C---:B------:R-:W-:Y:S01]  /*1f250*/  IMAD.SHL.U32 R31, R0.reuse, 0x8, RZ ;  /* 0x00000008001f7824 */ /* 0x040fe200078e00ff */
[----:B0-----:R-:W-:Y:S01]  /*1f260*/  LOP3.LUT R2, R0, 0x7f, RZ, 0xc0, !PT ;  /* 0x0000007f00027812 */ /* 0x001fe200078ec0ff */
[----:B------:R-:W-:Y:S01]  /*1f270*/  UMOV UR4, 0x400 ;  /* 0x0000040000047882 */ /* 0x000fe20000000000 */
[----:B------:R0:W-:Y:S01]  /*1f280*/  STL [R1+0x20], RZ ;  /* 0x000020ff01007387 */ /* 0x0001e20000100800 */
[----:B------:R-:W-:Y:S01]  /*1f290*/  BSSY B8, `(.L_x_8486) ;  /* 0x000063c000087945 */ /* 0x000fe20003800000 */
[----:B------:R-:W-:Y:S01]  /*1f2a0*/  LOP3.LUT R3, R31, 0x1f8, RZ, 0xc0, !PT ;  /* 0x000001f81f037812 */ /* 0x000fe200078ec0ff */
[----:B------:R-:W-:Y:S01]  /*1f2b0*/  IMAD.SHL.U32 R36, R2, 0x8, RZ ;  /* 0x0000000802247824 */ /* 0x000fe200078e00ff */
[----:B------:R-:W-:Y:S01]  /*1f2c0*/  SHF.R.U32.HI R2, RZ, 0x3, R2 ;  /* 0x00000003ff027819 */ /* 0x000fe20000011602 */
[----:B------:R-:W-:Y:S01]  /*1f2d0*/  IMAD.MOV.U32 R26, RZ, RZ, RZ ;  /* 0x000000ffff1a7224 */ /* 0x000fe200078e00ff */
[----:B------:R-:W-:Y:S01]  /*1f2e0*/  LOP3.LUT R3, R3, 0x38, R0, 0x78, !PT ;  /* 0x0000003803037812 */ /* 0x000fe200078e7800 */
[----:B------:R-:W-:Y:S01]  /*1f2f0*/  IMAD.SHL.U32 R0, R0, 0x10, RZ ;  /* 0x0000001000007824 */ /* 0x000fe200078e00ff */
[----:B------:R-:W-:Y:S01]  /*1f300*/  LOP3.LUT R31, R31, 0x38, RZ, 0xc0, !PT ;  /* 0x000000381f1f7812 */ /* 0x000fe200078ec0ff */
[----:B------:R-:W-:Y:S01]  /*1f310*/  IMAD.MOV.U32 R24, RZ, RZ, RZ ;  /* 0x000000ffff187224 */ /* 0x000fe200078e00ff */
[----:B------:R-:W-:Y:S01]  /*1f320*/  LOP3.LUT R36, R3, 0x200, R36, 0xf8, !PT ;  /* 0x0000020003247812 */ /* 0x000fe200078ef824 */
[----:B------:R-:W-:Y:S01]  /*1f330*/  IMAD.MOV.U32 R28, RZ, RZ, 0x1 ;  /* 0x00000001ff1c7424 */ /* 0x000fe200078e00ff */
[----:B------:R-:W-:Y:S01]  /*1f340*/  LOP3.LUT R0, R0, 0x70, RZ, 0xc0, !PT ;  /* 0x0000007000007812 */ /* 0x000fe200078ec0ff */
[----:B------:R-:W-:Y:S01]  /*1f350*/  ULOP3.LUT UR38, UR36, 0x2, URZ, 0xfc, !UPT ;  /* 0x0000000224267892 */ /* 0x000fe2000f8efc3f */
[----:B------:R-:W-:Y:S01]  /*1f360*/  MOV R29, 0x1 ;  /* 0x00000001001d7802 */ /* 0x000fe20000000f00 */
[----:B------:R-:W-:Y:S01]  /*1f370*/  ULDC.64 UR40, c[0x0][0x198] ;  /* 0x0000660000287ab9 */ /* 0x000fe20000000a00 */
[----:B------:R-:W-:Y:S01]  /*1f380*/  LOP3.LUT R2, R2, R0, RZ, 0xfc, !PT ;  /* 0x0000000002027212 */ /* 0x000fe200078efcff */
[----:B------:R-:W-:Y:S01]  /*1f390*/  ULDC UR37, c[0x0][0xc] ;  /* 0x0000030000257ab9 */ /* 0x000fe20000000800 */
[----:B------:R-:W-:Y:S01]  /*1f3a0*/  LOP3.LUT R30, R31, 0x40, RZ, 0xfc, !PT ;  /* 0x000000401f1e7812 */ /* 0x000fe200078efcff */
[----:B-1----:R-:W-:-:S06]  /*1f3b0*/  ULEA UR4, UR5, UR4, 0x18 ;  /* 0x0000000405047291 */ /* 0x002fcc000f8ec03f */
[----:B------:R-:W-:-:S05]  /*1f3c0*/  IMAD.U32 R22, RZ, RZ, UR4 ;  /* 0x00000004ff167e24 */ /* 0x000fca000f8e00ff */
[----:B------:R-:W-:-:S05]  /*1f3d0*/  LEA R0, R36, R22, 0x1 ;  /* 0x0000001624007211 */ /* 0x000fca00078e08ff */
[----:B------:R0:W-:Y:S02]  /*1f3e0*/  STL [R1+0xc], R0 ;  /* 0x00000c0001007387 */ /* 0x0001e40000100800 */
.L_x_8601:
[----:B------:R-:W-:Y:S05]  /*1f3f0*/  YIELD ;  /* 0x0000000000007946 */ /* 0x000fea0003800000 */
[----:B------:R-:W-:Y:S01]  /*1f400*/  ULDC.64 UR4, c[0x0][0xa28] ;  /* 0x00028a0000047ab9 */ /* 0x000fe20000000a00 */
[----:B------:R-:W-:Y:S01]  /*1f410*/  IMAD.MOV.U32 R11, RZ, RZ, RZ ;  /* 0x000000ffff0b7224 */ /* 0x000fe200078e00ff */
[----:B------:R-:W-:Y:S01]  /*1f420*/  ISETP.NE.U32.AND P0, PT, RZ, UR4, PT ;  /* 0x00000004ff007c0c */ /* 0x000fe2000bf05070 */
[----:B-1----:R-:W1:Y:S01]  /*1f430*/  LDC.64 R4, c[0x0][0xa00] ;  /* 0x00028000ff047b82 */ /* 0x002e620000000a00 */
[----:B------:R-:W-:Y:S01]  /*1f440*/  IMAD.MOV.U32 R8, RZ, RZ, RZ ;  /* 0x000000ffff087224 */ /* 0x000fe200078e00ff */
[----:B------:R-:W-:Y:S01]  /*1f450*/  ULDC.64 UR6, c[0x0][0xa10] ;  /* 0x0002840000067ab9 */ /* 0x000fe20000000a00 */
[----:B------:R-:W-:Y:S01]  /*1f460*/  ISETP.NE.AND.EX P0, PT, RZ, UR5, PT, P0 ;  /* 0x00000005ff007c0c */ /* 0x000fe2000bf05300 */
[----:B------:R-:W-:-:S12]  /*1f470*/  ULDC.64 UR4, c[0x0][0xa18] ;  /* 0x0002860000047ab9 */ /* 0x000fd80000000a00 */
[----:B------:R-:W2:Y:S02]  /*1f480*/  @P0 LDC.64 R2, c[0x0][0xa28] ;  /* 0x00028a00ff020b82 */ /* 0x000ea40000000a00 */
[----:B--2---:R-:W-:-:S05]  /*1f490*/  @P0 IMAD.WIDE R2, R19, 0x4, R2 ;  /* 0x0000000413020825 */ /* 0x004fca00078e0202 */
[----:B---3--:R2:W3:Y:S01]  /*1f4a0*/  @P0 LDG.E R11, desc[UR54][R2.64] ;  /* 0x00000036020b0981 */ /* 0x0084e2000c1e1900 */
[----:B------:R-:W-:Y:S01]  /*1f4b0*/  ISETP.NE.U32.AND P0, PT, RZ, UR4, PT ;  /* 0x00000004ff007c0c */ /* 0x000fe2000bf05070 */
[----:B-1----:R-:W-:Y:S01]  /*1f4c0*/  IMAD.WIDE R4, R19, 0x4, R4 ;  /* 0x0000000413047825 */ /* 0x002fe200078e0204 */
[----:B------:R-:W-:Y:S02]  /*1f4d0*/  ISETP.NE.U32.AND P1, PT, RZ, UR6, PT ;  /* 0x00000006ff007c0c */ /* 0x000fe4000bf25070 */
[----:B------:R-:W-:Y:S01]  /*1f4e0*/  ISETP.NE.AND.EX P2, PT, RZ, UR5, PT, P0 ;  /* 0x00000005ff007c0c */ /* 0x000fe2000bf45300 */
[----:B------:R-:W-:Y:S01]  /*1f4f0*/  ULDC.64 UR4, c[0x0][0xa00] ;  /* 0x0002800000047ab9 */ /* 0x000fe20000000a00 */
[----:B------:R-:W-:Y:S01]  /*1f500*/  ISETP.NE.AND.EX P1, PT, RZ, UR7, PT, P1 ;  /* 0x00000007ff007c0c */ /* 0x000fe2000bf25310 */
[----:B0-----:R-:W-:Y:S01]  /*1f510*/  IMAD.MOV.U32 R0, RZ, RZ, RZ ;  /* 0x000000ffff007224 */ /* 0x001fe200078e00ff */
[----:B------:R-:W-:Y:S01]  /*1f520*/  ISETP.NE.U32.AND P0, PT, RZ, UR4, PT ;  /* 0x00000004ff007c0c */ /* 0x000fe2000bf05070 */
[----:B--2---:R-:W0:Y:S03]  /*1f530*/  LDC.64 R2, c[0x0][0xa10] ;  /* 0x00028400ff027b82 */ /* 0x004e260000000a00 */
[----:B------:R-:W-:-:S05]  /*1f540*/  ISETP.NE.AND.EX P0, PT, RZ, UR5, PT, P0 ;  /* 0x00000005ff007c0c */ /* 0x000fca000bf05300 */
[----:B------:R-:W1:Y:S08]  /*1f550*/  @P2 LDC.64 R6, c[0x0][0xa18] ;  /* 0x00028600ff062b82 */ /* 0x000e700000000a00 */
[----:B------:R-:W2:Y:S01]  /*1f560*/  @P0 LDG.E R8, desc[UR54][R4.64] ;  /* 0x0000003604080981 */ /* 0x000ea2000c1e1900 */
        /* <DEDUP_REMOVED lines=14> */
[----:B------:R-:W-:Y:S01]  /*1f650*/  IMAD.U32 R10, RZ, RZ, UR4 ;  /* 0x00000004ff0a7e24 */ /* 0x000fe2000f8e00ff */
[----:B0-----:R-:W-:Y:S01]  /*1f660*/  MOV R6, UR5 ;  /* 0x0000000500067c02 */ /* 0x001fe20008000f00 */
[----:B---3--:R0:W-:Y:S04]  /*1f670*/  STL [R1+0x4], R11 ;  /* 0x0000040b01007387 */ /* 0x0081e80000100800 */
[----:B--2---:R0:W-:Y:S01]  /*1f680*/  STL [R1+0x10], R8 ;  /* 0x0000100801007387 */ /* 0x0041e20000100800 */
[----:B------:R-:W-:Y:S05]  /*1f690*/  @P2 BRA `(.L_x_8487) ;  /* 0x0000000000102947 */ /* 0x000fea0003800000 */
[----:B------:R-:W-:Y:S05]  /*1f6a0*/  @!P0 BRA `(.L_x_8487) ;  /* 0x00000000000c8947 */ /* 0x000fea0003800000 */
[----:B0-----:R-:W2:Y:S04]  /*1f6b0*/  LDG.E R8, desc[UR54][R4.64] ;  /* 0x0000003604087981 */ /* 0x001ea8000c1e1900 */
[----:B-----5:R-:W2:Y:S02]  /*1f6c0*/  LDG.E R33, desc[UR54][R4.64+0x4] ;  /* 0x0000043604217981 */ /* 0x020ea4000c1e1900 */
[----:B--2---:R-:W-:-:S07]  /*1f6d0*/  IMAD.IADD R33, R33, 0x1, -R8 ;  /* 0x0000000121217824 */ /* 0x004fce00078e0a08 */
.L_x_8487:
        /* <DEDUP_REMOVED lines=8> */
.L_x_8488:
        /* <DEDUP_REMOVED lines=9> */
.L_x_8489:
[----:B-1----:R-:W2:Y:S01]  /*1f7f0*/  @P1 LDG.E R5, desc[UR54][R2.64] ;  /* 0x0000003602051981 */ /* 0x002ea2000c1e1900 */
[----:B------:R-:W1:Y:S03]  /*1f800*/  LDC R7, c[0x0][0x448] ;  /* 0x00011200ff077b82 */ /* 0x000e660000000800 */
[----:B------:R3:W2:Y:S01]  /*1f810*/  @P1 LDG.E R4, desc[UR54][R2.64+0x4] ;  /* 0x0000043602041981 */ /* 0x0006a2000c1e1900 */
[----:B------:R-:W-:Y:S01]  /*1f820*/  SHF.L.U32 R27, R17, 0x7, RZ ;  /* 0x00000007111b7819 */ /* 0x000fe200000006ff */
[----:B-----5:R-:W-:-:S03]  /*1f830*/  IMAD.IADD R10, R10, 0x1, -R11 ;  /* 0x000000010a0a7824 */ /* 0x020fc600078e0a0b */
[----:B---3--:R-:W3:Y:S01]  /*1f840*/  LDC.64 R2, c[0x0][0x9e0] ;  /* 0x00027800ff027b82 */ /* 0x008ee20000000a00 */
[----:B-1----:R-:W-:Y:S01]  /*1f850*/  ISETP.NE.AND P2, PT, R7, 0x1, PT ;  /* 0x000000010700780c */ /* 0x002fe20003f45270 */
[----:B------:R-:W-:-:S12]  /*1f860*/  VIADD R7, R27, 0x7f ;  /* 0x0000007f1b077836 */ /* 0x000fd80000000000 */
[----:B0-----:R-:W0:Y:S01]  /*1f870*/  @P2 LDC R8, c[0x0][0x44c] ;  /* 0x00011300ff082b82 */ /* 0x001e220000000800 */
[----:B---3--:R-:W-:-:S07]  /*1f880*/  ISETP.GE.AND P3, PT, R3, 0x1, PT ;  /* 0x000000010300780c */ /* 0x008fce0003f66270 */
[----:B------:R-:W1:Y:S01]  /*1f890*/  @P2 LDC R9, c[0x0][0x450] ;  /* 0x00011400ff092b82 */ /* 0x000e620000000800 */
[----:B--2---:R-:W-:Y:S02]  /*1f8a0*/  @P1 IMAD.IADD R6, R4, 0x1, -R5 ;  /* 0x0000000104061824 */ /* 0x004fe400078e0a05 */
[----:B0-----:R-:W-:-:S04]  /*1f8b0*/  @P2 IMAD.HI.U32 R4, R7, R8, RZ ;  /* 0x0000000807042227 */ /* 0x001fc800078e00ff */
[----:B------:R-:W-:Y:S01]  /*1f8c0*/  IMAD.IADD R37, R10, 0x1, R6 ;  /* 0x000000010a257824 */ /* 0x000fe200078e0206 */
[----:B-1----:R-:W-:-:S03]  /*1f8d0*/  @P2 SHF.R.U32.HI R7, RZ, R9, R4 ;  /* 0x00000009ff072219 */ /* 0x002fc60000011604 */
[C---:B------:R-:W-:Y:S01]  /*1f8e0*/  VIADD R4, R37.reuse, 0x7f ;  /* 0x0000007f25047836 */ /* 0x040fe20000000000 */
[----:B------:R-:W-:-:S04]  /*1f8f0*/  IADD3 R8, R37, 0x1, -R33 ;  /* 0x0000000125087810 */ /* 0x000fc80007ffe821 */
[----:B------:R-:W-:Y:S02]  /*1f900*/  SHF.R.S32.HI R5, RZ, 0x1f, R4 ;  /* 0x0000001fff057819 */ /* 0x000fe40000011404 */
[----:B------:R-:W-:Y:S02]  /*1f910*/  IADD3 R7, R8, R7, RZ ;  /* 0x0000000708077210 */ /* 0x000fe40007ffe0ff */
[----:B------:R-:W-:-:S03]  /*1f920*/  LEA.HI R5, R5, R4, RZ, 0x7 ;  /* 0x0000000405057211 */ /* 0x000fc600078f38ff */
[----:B------:R-:W-:Y:S01]  /*1f930*/  IMAD.IADD R2, R7, 0x1, R2 ;  /* 0x0000000107027824 */ /* 0x000fe200078e0202 */
        /* <DEDUP_REMOVED lines=13> */
.L_x_8492:
[----:B------:R-:W-:-:S13]  /*1fa10*/  ISETP.NE.AND P0, PT, R3, 0x1, PT ;  /* 0x000000010300780c */ /* 0x000fda0003f05270 */
[----:B------:R-:W0:Y:S02]  /*1fa20*/  @P0 LDC.64 R4, c[0x0][0x9e8] ;  /* 0x00027a00ff040b82 */ /* 0x000e240000000a00 */
[----:B0-----:R-:W-:-:S05]  /*1fa30*/  @P0 IMAD.HI.U32 R4, R11, R4, RZ ;  /* 0x000000040b040227 */ /* 0x001fca00078e00ff */
[----:B------:R-:W-:-:S07]  /*1fa40*/  @P0 SHF.R.U32.HI R11, RZ, R5, R4 ;  /* 0x00000005ff0b0219 */ /* 0x000fce0000011604 */
.L_x_8493:
[----:B------:R-:W-:Y:S05]  /*1fa50*/  BSYNC B0 ;  /* 0x0000000000007941 */ /* 0x000fea0003800000 */
.L_x_8491:
[----:B------:R-:W-:-:S05]  /*1fa60*/  IMAD R11, R11, R3, R3 ;  /* 0x000000030b0b7224 */ /* 0x000fca00078e0203 */
[----:B------:R-:W-:-:S07]  /*1fa70*/  VIMNMX R2, R2, R11, PT ;  /* 0x0000000b02027248 */ /* 0x000fce0003fe0100 */
.L_x_8490:
        /* <DEDUP_REMOVED lines=20> */
.L_x_8496:
[----:B------:R-:W-:-:S13]  /*1fbc0*/  ISETP.NE.AND P0, PT, R3, 0x1, PT ;  /* 0x000000010300780c */ /* 0x000fda0003f05270 */
[----:B------:R-:W0:Y:S02]  /*1fbd0*/  @P0 LDC.64 R4, c[0x0][0x9e8] ;  /* 0x00027a00ff040b82 */ /* 0x000e240000000a00 */
[----:B0-----:R-:W-:-:S05]  /*1fbe0*/  @P0 IMAD.HI.U32 R4, R12, R4, RZ ;  /* 0x000000040c040227 */ /* 0x001fca00078e00ff */
[----:B------:R-:W-:-:S07]  /*1fbf0*/  @P0 SHF.R.U32.HI R12, RZ, R5, R4 ;  /* 0x00000005ff0c0219 */ /* 0x000fce0000011604 */
.L_x_8497:
[----:B------:R-:W-:Y:S05]  /*1fc00*/  BSYNC B0 ;  /* 0x0000000000007941 */ /* 0x000fea0003800000 */
.L_x_8495:
[----:B------:R-:W-:-:S05]  /*1fc10*/  IMAD R12, R12, R3, RZ ;  /* 0x000000030c0c7224 */ /* 0x000fca00078e02ff */
[----:B------:R-:W-:-:S07]  /*1fc20*/  VIMNMX R11, R11, R12, !PT ;  /* 0x0000000c0b0b7248 */ /* 0x000fce0007fe0100 */
.L_x_8494:
[----:B------:R-:W-:Y:S01]  /*1fc30*/  VIADD R2, R2, 0x7f ;  /* 0x0000007f02027836 */ /* 0x000fe20000000000 */
[----:B------:R-:W-:Y:S04]  /*1fc40*/  BSSY B0, `(.L_x_8498) ;  /* 0x000011b000007945 */ /* 0x000fe80003800000 */
[----:B------:R-:W-:-:S04]  /*1fc50*/  SHF.R.S32.HI R3, RZ, 0x1f, R2 ;  /* 0x0000001fff037819 */ /* 0x000fc80000011402 */
[----:B------:R-:W-:Y:S02]  /*1fc60*/  LEA.HI R3, R3, R2, RZ, 0x7 ;  /* 0x0000000203037211 */ /* 0x000fe400078f38ff */
[----:B------:R-:W-:-:S04]  /*1fc70*/  SHF.R.S32.HI R2, RZ, 0x1f, R11 ;  /* 0x0000001fff027819 */ /* 0x000fc8000001140b */
[----:B------:R-:W-:Y:S02]  /*1fc80*/  LEA.HI R11, R2, R11, RZ, 0x7 ;  /* 0x0000000b020b7211 */ /* 0x000fe400078f38ff */
[----:B------:R-:W-:Y:S02]  /*1fc90*/  SHF.R.S32.HI R2, RZ, 0x7, R3 ;  /* 0x00000007ff027819 */ /* 0x000fe40000011403 */
[----:B------:R-:W-:Y:S02]  /*1fca0*/  SHF.R.S32.HI R11, RZ, 0x7, R11 ;  /* 0x00000007ff0b7819 */ /* 0x000fe4000001140b */
[----:B------:R-:W-:Y:S02]  /*1fcb0*/  VIMNMX R3, R9, R2, PT ;  /* 0x0000000209037248 */ /* 0x000fe40003fe0100 */
[----:B------:R-:W-:-:S03]  /*1fcc0*/  VIMNMX R11, RZ, R11, !PT ;  /* 0x0000000bff0b7248 */ /* 0x000fc60007fe0100 */
[----:B------:R-:W-:Y:S01]  /*1fcd0*/  IMAD R3, R3, 0x80, -R10 ;  /* 0x0000008003037824 */ /* 0x000fe200078e0a0a */
[----:B------:R-:W-:-:S04]  /*1fce0*/  LEA R11, R11, -R10, 0x7 ;  /* 0x8000000a0b0b7211 */ /* 0x000fc800078e38ff */
[----:B------:R-:W-:Y:S02]  /*1fcf0*/  VIMNMX R2, R3, R6, PT ;  /* 0x0000000603027248 */ /* 0x000fe40003fe0100 */
[----:B------:R-:W-:-:S04]  /*1fd00*/  VIMNMX R11, RZ, R11, !PT ;  /* 0x0000000bff0b7248 */ /* 0x000fc80007fe0100 */
        /* <DEDUP_REMOVED lines=17> */
.L_x_8731:
[----:B-1----:R-:W-:Y:S02]  /*1fe20*/  ISETP.NE.AND P0, PT, R14, RZ, PT ;  /* 0x000000ff0e00720c */ /* 0x002fe40003f05270 */
[----:B------:R-:W-:-:S11]  /*1fe30*/  PLOP3.LUT P6, PT, PT, PT, PT, 0x8, 0x0 ;  /* 0x000000000000781c */ /* 0x000fd60003fce170 */
[----:B------:R-:W-:Y:S05]  /*1fe40*/  @P0 BRA `(.L_x_8501) ;  /* 0x00000000000c0947 */ /* 0x000fea0003800000 */
[----:B------:R-:W-:-:S03]  /*1fe50*/  UMOV UR4, 0xffffffff ;  /* 0xffffffff00047882 */ /* 0x000fc60000000000 */
[----:B------:R-:W-:Y:S05]  /*1fe60*/  BRA.DIV UR4, `(.L_x_8502) ;  /* 0x0000008604687947 */ /* 0x000fea000b800000 */
[----:B------:R-:W-:-:S13]  /*1fe70*/  ELECT P6, URZ, PT ;  /* 0x00000000003f782f */ /* 0x000fda00038c0000 */
.L_x_8501:
[----:B0-----:R-:W2:Y:S01]  /*1fe80*/  LDL R2, [R1+0x20] ;  /* 0x0000200001027983 */ /* 0x001ea20000100800 */
[----:B------:R-:W-:Y:S01]  /*1fe90*/  BSSY B1, `(.L_x_8503) ;  /* 0x0000008000017945 */ /* 0x000fe20003800000 */
[----:B--2---:R-:W-:-:S05]  /*1fea0*/  VIADD R2, R2, 0x1 ;  /* 0x0000000102027836 */ /* 0x004fca0000000000 */
[----:B------:R-:W-:-:S04]  /*1feb0*/  LEA.HI R3, R2, R2, RZ, 0x1 ;  /* 0x0000000202037211 */ /* 0x000fc800078f08ff */
[----:B------:R-:W-:-:S05]  /*1fec0*/  LOP3.LUT R3, R3, 0xfffffffe, RZ, 0xc0, !PT ;  /* 0xfffffffe03037812 */ /* 0x000fca00078ec0ff */
[----:B------:R-:W-:-:S05]  /*1fed0*/  IMAD.IADD R3, R2, 0x1, -R3 ;  /* 0x0000000102037824 */ /* 0x000fca00078e0a03 */
[----:B------:R-:W-:-:S04]  /*1fee0*/  SHF.L.U32 R3, R3, 0x1f, RZ ;  /* 0x0000001f03037819 */ /* 0x000fc800000006ff */
[----:B------:R-:W0:Y:S02]  /*1fef0*/  SYNCS.PHASECHK.TRANS64.TRYWAIT P0, [R22+URZ+0x28820], R3 ;  /* 0x02882003160075a7 */ /* 0x000e24000800017f */
[----:B0-----:R-:W-:Y:S05]  /*1ff00*/  @!P0 BRA `(.L_x_8504) ;  /* 0x0000008400608947 */ /* 0x001fea0003800000 */
.L_x_8734:
[----:B------:R-:W-:Y:S05]  /*1ff10*/  BSYNC B1 ;  /* 0x0000000000017941 */ /* 0x000fea0003800000 */
.L_x_8503:
        /* <DEDUP_REMOVED lines=10> */
.L_x_8735:
[----:B------:R-:W-:Y:S05]  /*1ffc0*/  BSYNC B2 ;  /* 0x0000000000027941 */ /* 0x000fea0003800000 */
.L_x_8507:
        /* <DEDUP_REMOVED lines=9> */
.L_x_8510:
[----:B------:R-:W-:Y:S05]  /*20060*/  BSYNC B2 ;  /* 0x0000000000027941 */ /* 0x000fea0003800000 */
.L_x_8509:
[----:B------:R-:W-:Y:S01]  /*20070*/  IMAD.MOV.U32 R15, RZ, RZ, RZ ;  /* 0x000000ffff0f7224 */ /* 0x000fe200078e00ff */
[----:B0-----:R-:W-:Y:S01]  /*20080*/  LEA R3, R26, R22, 0xf ;  /* 0x000000161a037211 */ /* 0x001fe200078e78ff */
[----:B------:R-:W-:Y:S01]  /*20090*/  IMAD R10, R6, 0x80, R0 ;  /* 0x00000080060a7824 */ /* 0x000fe200078e0200 */
[----:B------:R-:W-:Y:S01]  /*200a0*/  UIADD3 UR4, UP0, UR40, 0x570, URZ ;  /* 0x0000057028047890 */ /* 0x000fe2000ff1e03f */
[----:B------:R-:W-:Y:S01]  /*200b0*/  PLOP3.LUT P0, PT, PT, PT, PT, 0x80, 0x0 ;  /* 0x000000000000781c */ /* 0x000fe20003f0f070 */
[----:B------:R-:W-:Y:S01]  /*200c0*/  IMAD.SHL.U32 R12, R26, 0x4000, RZ ;  /* 0x000040001a0c7824 */ /* 0x000fe200078e00ff */
[----:B------:R-:W-:Y:S01]  /*200d0*/  R2UR UR10, R15 ;  /* 0x000000000f0a72ca */ /* 0x000fe200000e0000 */
[----:B------:R-:W-:Y:S01]  /*200e0*/  VIADD R10, R10, 0xffffff80 ;  /* 0xffffff800a0a7836 */ /* 0x000fe20000000000 */
[----:B------:R-:W-:Y:S01]  /*200f0*/  UIADD3.X UR5, URZ, UR41, URZ, UP0, !UPT ;  /* 0x000000293f057290 */ /* 0x000fe200087fe43f */
[----:B------:R-:W-:Y:S01]  /*20100*/  VIADD R2, R11, 0x28890 ;  /* 0x000288900b027836 */ /* 0x000fe20000000000 */
[----:B------:R-:W-:Y:S01]  /*20110*/  UMOV UR6, 0x0 ;  /* 0x0000000000067882 */ /* 0x000fe20000000000 */
[----:B------:R-:W-:Y:S01]  /*20120*/  VIADD R13, R3, 0x18400 ;  /* 0x00018400030d7836 */ /* 0x000fe20000000000 */
[----:B------:R-:W-:-:S09]  /*20130*/  UMOV UR7, 0x12f00000 ;  /* 0x12f0000000077882 */ /* 0x000fd20000000000 */
.L_x_8511:
        /* <DEDUP_REMOVED lines=16> */
.L_x_8512:
        /* <DEDUP_REMOVED lines=13> */
.L_x_8736:
[----:B------:R-:W-:Y:S05]  /*20310*/  BSYNC B2 ;  /* 0x0000000000027941 */ /* 0x000fea0003800000 */
.L_x_8513:
[----:B------:R-:W-:Y:S01]  /*20320*/  BSSY B2, `(.L_x_8515) ;  /* 0x000000b000027945 */ /* 0x000fe20003800000 */
[----:B------:R-:W-:Y:S02]  /*20330*/  IMAD.MOV.U32 R2, RZ, RZ, 0x0 ;  /* 0x00000000ff027424 */ /* 0x000fe400078e00ff */
[----:B------:R-:W-:Y:S01]  /*20340*/  IMAD.MOV.U32 R3, RZ, RZ, 0x12f00000 ;  /* 0x12f00000ff037424 */ /* 0x000fe200078e00ff */
[----:B------:R-:W-:Y:S06]  /*20350*/  @P1 BRA `(.L_x_8516) ;  /* 0x00000000001c1947 */ /* 0x000fec0003800000 */
[----:B------:R-:W2:Y:S01]  /*20360*/  S2R R17, SR_TID.X ;  /* 0x0000000000117919 */ /* 0x000ea20000002100 */
[----:B01----:R-:W-:-:S04]  /*20370*/  IMAD.MOV.U32 R14, RZ, RZ, 0x8000 ;  /* 0x00008000ff0e7424 */ /* 0x003fc800078e00ff */
[----:B------:R3:W-:Y:S01]  /*20380*/  SYNCS.ARRIVE.TRANS64 RZ, [R11+URZ+0x288b0], R14 ;  /* 0x0288b00e0bff79a7 */ /* 0x0007e2000800003f */
[----:B--2---:R-:W-:-:S04]  /*20390*/  LOP3.LUT R17, R17, 0x1f, RZ, 0xc0, !PT ;  /* 0x0000001f11117812 */ /* 0x004fc800078ec0ff */
[----:B------:R-:W-:-:S13]  /*203a0*/  ISETP.NE.AND P0, PT, R17, RZ, PT ;  /* 0x000000ff1100720c */ /* 0x000fda0003f05270 */
[----:B---3--:R-:W-:Y:S05]  /*203b0*/  @!P0 BRA `(.L_x_8516) ;  /* 0x0000000000048947 */ /* 0x008fea0003800000 */
[----:B------:R-:W-:Y:S01]  /*203c0*/  BPT.TRAP 0x1 ;  /* 0x000000040000795c */ /* 0x000fe20000300000 */
.L_x_8516:
[----:B------:R-:W-:Y:S05]  /*203d0*/  BSYNC B2 ;  /* 0x0000000000027941 */ /* 0x000fea0003800000 */
.L_x_8515:
[----:B------:R-:W-:Y:S01]  /*203e0*/  R2UR UR10, R15 ;  /* 0x000000000f0a72ca */ /* 0x000fe200000e0000 */
[----:B------:R-:W-:Y:S01]  /*203f0*/  IMAD R12, R12, 0x2, R22 ;  /* 0x000000020c0c7824 */ /* 0x000fe200078e0216 */
[----:B------:R-:W-:Y:S01]  /*20400*/  R2UR UR6, R2 ;  /* 0x00000000020672ca */ /* 0x000fe200000e0000 */
[----:B------:R-:W-:Y:S01]  /*20410*/  UIADD3 UR4, UP0, UR40, 0x670, URZ ;  /* 0x0000067028047890 */ /* 0x000fe2000ff1e03f */
[----:B------:R-:W-:Y:S01]  /*20420*/  R2UR UR7, R3 ;  /* 0x00000000030772ca */ /* 0x000fe200000e0000 */
[----:B01----:R-:W-:Y:S01]  /*20430*/  VIADD R14, R12, 0x400 ;  /* 0x000004000c0e7836 */ /* 0x003fe20000000000 */
[----:B------:R-:W-:Y:S01]  /*20440*/  PLOP3.LUT P0, PT, PT, PT, PT, 0x80, 0x0 ;  /* 0x000000000000781c */ /* 0x000fe20003f0f070 */
[----:B------:R-:W-:Y:S01]  /*20450*/  UIADD3.X UR5, URZ, UR41, URZ, UP0, !UPT ;  /* 0x000000293f057290 */ /* 0x000fe200087fe43f */
[----:B------:R-:W-:-:S11]  /*20460*/  IADD3 R11, R11, 0x288b0, RZ ;  /* 0x000288b00b0b7810 */ /* 0x000fd60007ffe0ff */
.L_x_8517:
        /* <DEDUP_REMOVED lines=15> */
.L_x_8518:
        /* <DEDUP_REMOVED lines=10> */
.L_x_8506:
[----:B------:R-:W-:Y:S05]  /*20600*/  BSYNC B1 ;  /* 0x0000000000017941 */ /* 0x000fea0003800000 */
.L_x_8505:
        /* <DEDUP_REMOVED lines=9> */
.L_x_8533:
[----:B------:R-:W-:Y:S05]  /*206a0*/  YIELD ;  /* 0x0000000000007946 */ /* 0x000fea0003800000 */
[----:B------:R-:W-:Y:S04]  /*206b0*/  BSSY B1, `(.L_x_8519) ;  /* 0x000006b000017945 */ /* 0x000fe80003800000 */
[----:B------:R-:W-:Y:S05]  /*206c0*/  @!P6 BRA `(.L_x_8520) ;  /* 0x0000000400a4e947 */ /* 0x000fea0003800000 */
[----:B------:R-:W-:Y:S01]  /*206d0*/  LEA R12, R26, R22, 0x3 ;  /* 0x000000161a0c7211 */ /* 0x000fe200078e18ff */
[----:B0-----:R-:W0:Y:S01]  /*206e0*/  S2R R3, SR_TID.X ;  /* 0x0000000000037919 */ /* 0x001e220000002100 */
[----:B------:R-:W-:Y:S01]  /*206f0*/  SHF.L.U32 R2, R29, 0x1f, RZ ;  /* 0x0000001f1d027819 */ /* 0x000fe200000006ff */
[----:B------:R-:W-:Y:S03]  /*20700*/  BSSY B2, `(.L_x_8521) ;  /* 0x0000005000027945 */ /* 0x000fe60003800000 */
[----:B------:R-:W1:Y:S01]  /*20710*/  SYNCS.PHASECHK.TRANS64.TRYWAIT P1, [R12+URZ+0x288a0], R2 ;  /* 0x0288a0020c0075a7 */ /* 0x000e62000802017f */
[----:B0-----:R-:W-:-:S04]  /*20720*/  LOP3.LUT R3, R3, 0x7f, RZ, 0xc0, !PT ;  /* 0x0000007f03037812 */ /* 0x001fc800078ec0ff */
[----:B------:R-:W-:Y:S01]  /*20730*/  ISETP.NE.AND P2, PT, R3, RZ, PT ;  /* 0x000000ff0300720c */ /* 0x000fe20003f45270 */
[----:B-1----:R-:W-:-:S12]  /*20740*/  @!P1 BRA `(.L_x_8522) ;  /* 0x0000007c008c9947 */ /* 0x002fd80003800000 */
.L_x_8737:
[----:B------:R-:W-:Y:S05]  /*20750*/  BSYNC B2 ;  /* 0x0000000000027941 */ /* 0x000fea0003800000 */
.L_x_8521:
        /* <DEDUP_REMOVED lines=9> */
.L_x_8524:
[----:B------:R-:W-:Y:S05]  /*207f0*/  BSYNC B2 ;  /* 0x0000000000027941 */ /* 0x000fea0003800000 */
.L_x_8523:
        /* <DEDUP_REMOVED lines=11> */
.L_x_8525:
        /* <DEDUP_REMOVED lines=16> */
.L_x_8526:
        /* <DEDUP_REMOVED lines=13> */
.L_x_8738:
[----:B------:R-:W-:Y:S05]  /*20a80*/  BSYNC B2 ;  /* 0x0000000000027941 */ /* 0x000fea0003800000 */
.L_x_8527:
[----:B------:R-:W-:Y:S01]  /*20a90*/  BSSY B2, `(.L_x_8529) ;  /* 0x000000b000027945 */ /* 0x000fe20003800000 */
[----:B01----:R-:W-:Y:S01]  /*20aa0*/  IMAD.MOV.U32 R2, RZ, RZ, 0x0 ;  /* 0x00000000ff027424 */ /* 0x003fe200078e00ff */
[----:B------:R-:W-:Y:S02]  /*20ab0*/  MOV R3, 0x12f00000 ;  /* 0x12f0000000037802 */ /* 0x000fe40000000f00 */
        /* <DEDUP_REMOVED lines=8> */
.L_x_8530:
[----:B------:R-:W-:Y:S05]  /*20b40*/  BSYNC B2 ;  /* 0x0000000000027941 */ /* 0x000fea0003800000 */
.L_x_8529:
        /* <DEDUP_REMOVED lines=8> */
.L_x_8531:
        /* <DEDUP_REMOVED lines=15> */
.L_x_8532:
        /* <DEDUP_REMOVED lines=10> */
.L_x_8520:
[----:B------:R-:W-:Y:S05]  /*20d60*/  BSYNC B1 ;  /* 0x0000000000017941 */ /* 0x000fea0003800000 */
.L_x_8519:
        /* <DEDUP_REMOVED lines=8> */
.L_x_8499:
[----:B------:R-:W-:Y:S05]  /*20df0*/  BSYNC B0 ;  /* 0x0000000000007941 */ /* 0x000fea0003800000 */
.L_x_8498:
[----:B------:R-:W1:Y:S01]  /*20e00*/  LDC R0, c[0x0][0x448] ;  /* 0x00011200ff007b82 */ /* 0x000e620000000800 */
[----:B------:R-:W-:Y:S01]  /*20e10*/  VIADD R5, R27, 0x7f ;  /* 0x0000007f1b057836 */ /* 0x000fe20000000000 */
[----:B------:R-:W-:Y:S06]  /*20e20*/  @!P0 WARPSYNC.ALL ;  /* 0x0000000000008948 */ /* 0x000fec0003800000 */
[----:B0-----:R-:W0:Y:S08]  /*20e30*/  LDC.64 R2, c[0x0][0x9e0] ;  /* 0x00027800ff027b82 */ /* 0x001e300000000a00 */
[----:B------:R-:W-:Y:S01]  /*20e40*/  @!P0 BAR.SYNC.DEFER_BLOCKING 0xc, 0x180 ;  /* 0x0306000000008b1d */ /* 0x000fe20000010000 */
[----:B-1----:R-:W-:-:S02]  /*20e50*/  ISETP.NE.AND P1, PT, R0, 0x1, PT ;  /* 0x000000010000780c */ /* 0x002fc40003f25270 */
[----:B0-----:R-:W-:-:S11]  /*20e60*/  ISETP.GE.AND P2, PT, R3, 0x1, PT ;  /* 0x000000010300780c */ /* 0x001fd60003f46270 */
[----:B------:R-:W0:Y:S08]  /*20e70*/  @P1 LDC R0, c[0x0][0x44c] ;  /* 0x00011300ff001b82 */ /* 0x000e300000000800 */
[----:B------:R-:W1:Y:S01]  /*20e80*/  @P1 LDC R11, c[0x0][0x450] ;  /* 0x00011400ff0b1b82 */ /* 0x000e620000000800 */
[----:B0-----:R-:W-:-:S05]  /*20e90*/  @P1 IMAD.HI.U32 R0, R5, R0, RZ ;  /* 0x0000000005001227 */ /* 0x001fca00078e00ff */
[----:B-1----:R-:W-:-:S05]  /*20ea0*/  @P1 SHF.R.U32.HI R5, RZ, R11, R0 ;  /* 0x0000000bff051219 */ /* 0x002fca0000011600 */
[----:B------:R-:W-:-:S04]  /*20eb0*/  IMAD.IADD R11, R8, 0x1, R5 ;  /* 0x00000001080b7824 */ /* 0x000fc800078e0205 */
[----:B------:R-:W-:Y:S01]  /*20ec0*/  IMAD.IADD R2, R11, 0x1, R2 ;  /* 0x000000010b027824 */ /* 0x000fe200078e0202 */
        /* <DEDUP_REMOVED lines=12> */
.L_x_8536:
[----:B------:R-:W-:-:S13]  /*20f90*/  ISETP.NE.AND P0, PT, R3, 0x1, PT ;  /* 0x000000010300780c */ /* 0x000fda0003f05270 */
[----:B------:R-:W0:Y:S02]  /*20fa0*/  @P0 LDC.64 R4, c[0x0][0x9e8] ;  /* 0x00027a00ff040b82 */ /* 0x000e240000000a00 */
[----:B0-----:R-:W-:-:S05]  /*20fb0*/  @P0 IMAD.HI.U32 R4, R0, R4, RZ ;  /* 0x0000000400040227 */ /* 0x001fca00078e00ff */
[----:B------:R-:W-:-:S07]  /*20fc0*/  @P0 SHF.R.U32.HI R0, RZ, R5, R4 ;  /* 0x00000005ff000219 */ /* 0x000fce0000011604 */
.L_x_8537:
[----:B------:R-:W-:Y:S05]  /*20fd0*/  BSYNC B0 ;  /* 0x0000000000007941 */ /* 0x000fea0003800000 */
.L_x_8535:
[----:B------:R-:W-:-:S05]  /*20fe0*/  IMAD R5, R0, R3, R3 ;  /* 0x0000000300057224 */ /* 0x000fca00078e0203 */
[----:B------:R-:W-:-:S07]  /*20ff0*/  VIMNMX R2, R2, R5, PT ;  /* 0x0000000502027248 */ /* 0x000fce0003fe0100 */
.L_x_8534:
[----:B------:R-:W0:Y:S01]  /*21000*/  @P1 LDC R0, c[0x0][0x44c] ;  /* 0x00011300ff001b82 */ /* 0x000e220000000800 */
[----:B------:R-:W-:Y:S01]  /*21010*/  VIADD R2, R2, 0x7f ;  /* 0x0000007f02027836 */ /* 0x000fe20000000000 */
[----:B------:R-:W-:-:S04]  /*21020*/  ULDC UR4, c[0x0][0x9dc] ;  /* 0x0002770000047ab9 */ /* 0x000fc80000000800 */
[----:B------:R-:W-:Y:S02]  /*21030*/  SHF.R.S32.HI R5, RZ, 0x1f, R2 ;  /* 0x0000001fff057819 */ /* 0x000fe40000011402 */
[----:B------:R-:W1:Y:S02]  /*21040*/  @P1 LDC R11, c[0x0][0x450] ;  /* 0x00011400ff0b1b82 */ /* 0x000e640000000800 */
[----:B------:R-:W-:Y:S01]  /*21050*/  LEA.HI R5, R5, R2, RZ, 0x7 ;  /* 0x0000000205057211 */ /* 0x000fe200078f38ff */
[----:B------:R-:W-:Y:S02]  /*21060*/  IMAD.MOV.U32 R2, RZ, RZ, R27 ;  /* 0x000000ffff027224 */ /* 0x000fe400078e001b */
[----:B0-----:R-:W-:-:S05]  /*21070*/  @P1 IMAD.HI.U32 R0, R27, R0, RZ ;  /* 0x000000001b001227 */ /* 0x001fca00078e00ff */
[----:B-1----:R-:W-:Y:S02]  /*21080*/  @P1 SHF.R.U32.HI R2, RZ, R11, R0 ;  /* 0x0000000bff021219 */ /* 0x002fe40000011600 */
[----:B------:R-:W-:-:S03]  /*21090*/  SHF.R.S32.HI R0, RZ, 0x7, R5 ;  /* 0x00000007ff007819 */ /* 0x000fc60000011405 */
[----:B------:R-:W-:Y:S01]  /*210a0*/  IMAD.IADD R7, R7, 0x1, R2 ;  /* 0x0000000107077824 */ /* 0x000fe200078e0202 */
[----:B------:R-:W-:-:S04]  /*210b0*/  VIMNMX R23, R9, R0, PT ;  /* 0x0000000009177248 */ /* 0x000fc80003fe0100 */
[----:B------:R-:W-:Y:S01]  /*210c0*/  IADD3 R0, R7, -UR4, RZ ;  /* 0x8000000407007c10 */ /* 0x000fe2000fffe0ff */
        /* <DEDUP_REMOVED lines=12> */
.L_x_8540:
[----:B------:R-:W-:-:S13]  /*21190*/  ISETP.NE.AND P0, PT, R3, 0x1, PT ;  /* 0x000000010300780c */ /* 0x000fda0003f05270 */
[----:B------:R-:W1:Y:S02]  /*211a0*/  @P0 LDC.64 R4, c[0x0][0x9e8] ;  /* 0x00027a00ff040b82 */ /* 0x000e640000000a00 */
[----:B-1----:R-:W-:-:S05]  /*211b0*/  @P0 IMAD.HI.U32 R4, R7, R4, RZ ;  /* 0x0000000407040227 */ /* 0x002fca00078e00ff */
[----:B------:R-:W-:-:S07]  /*211c0*/  @P0 SHF.R.U32.HI R7, RZ, R5, R4 ;  /* 0x00000005ff070219 */ /* 0x000fce0000011604 */
.L_x_8541:
[----:B------:R-:W-:Y:S05]  /*211d0*/  BSYNC B0 ;  /* 0x0000000000007941 */ /* 0x000fea0003800000 */
.L_x_8539:
[----:B------:R-:W-:-:S05]  /*211e0*/  IMAD R3, R7, R3, RZ ;  /* 0x0000000307037224 */ /* 0x000fca00078e02ff */
[----:B------:R-:W-:-:S07]  /*211f0*/  VIMNMX R0, R0, R3, !PT ;  /* 0x0000000300007248 */ /* 0x000fce0007fe0100 */
.L_x_8538:
[----:B------:R-:W-:Y:S01]  /*21200*/  SHF.R.S32.HI R3, RZ, 0x1f, R0 ;  /* 0x0000001fff037819 */ /* 0x000fe20000011400 */
[----:B------:R-:W-:Y:S03]  /*21210*/  BSSY B7, `(.L_x_8542) ;  /* 0x0000382000077945 */ /* 0x000fe60003800000 */
[----:B------:R-:W-:-:S04]  /*21220*/  LEA.HI R3, R3, R0, RZ, 0x7 ;  /* 0x0000000003037211 */ /* 0x000fc800078f38ff */
[----:B------:R-:W-:-:S04]  /*21230*/  SHF.R.S32.HI R3, RZ, 0x7, R3 ;  /* 0x00000007ff037819 */ /* 0x000fc80000011403 */
[----:B------:R-:W-:-:S04]  /*21240*/  VIMNMX R2, RZ, R3, !PT ;  /* 0x00000003ff027248 */ /* 0x000fc80007fe0100 */
[----:B------:R-:W-:Y:S01]  /*21250*/  ISETP.GT.AND P0, PT, R23, R2, PT ;  /* 0x000000021700720c */ /* 0x000fe20003f04270 */
[----:B------:R1:W-:-:S12]  /*21260*/  STL [R1], R2 ;  /* 0x0000000201007387 */ /* 0x0003d80000100800 */
        /* <DEDUP_REMOVED lines=18> */
.L_x_8543:
        /* <DEDUP_REMOVED lines=19> */
[----:B01----:R-:W-:Y:S05]  /*214c0*/  CALL.ABS.NOINC R2 ;  /* 0x0000000002007343 */ /* 0x003fea0003c00000 */
.L_x_8546:
[----:B------:R-:W-:Y:S05]  /*214d0*/  BSYNC B6 ;  /* 0x0000000000067941 */ /* 0x000fea0003800000 */
.L_x_8545:
        /* <DEDUP_REMOVED lines=20> */
.L_x_8549:
        /* <DEDUP_REMOVED lines=15> */
.L_x_8548:
[----:B------:R-:W-:Y:S05]  /*21710*/  BSYNC B6 ;  /* 0x0000000000067941 */ /* 0x000fea0003800000 */
.L_x_8547:
[----:B------:R-:W-:Y:S01]  /*21720*/  ULDC.64 UR4, c[0x0][0x9f8] ;  /* 0x00027e0000047ab9 */ /* 0x000fe20000000a00 */
[----:B------:R-:W2:Y:S01]  /*21730*/  LDL R17, [R1+0x4] ;  /* 0x0000040001117983 */ /* 0x000ea20000100800 */
[----:B------:R-:W-:Y:S01]  /*21740*/  ISETP.NE.U32.AND P0, PT, RZ, UR4, PT ;  /* 0x00000004ff007c0c */ /* 0x000fe2000bf05070 */
[----:B------:R-:W1:Y:S01]  /*21750*/  LDC R0, c[0x0][0x430] ;  /* 0x00010c00ff007b82 */ /* 0x000e620000000800 */
[----:B------:R-:W-:Y:S01]  /*21760*/  MOV R35, R19 ;  /* 0x0000001300237202 */ /* 0x000fe20000000f00 */
[----:B------:R-:W3:Y:S01]  /*21770*/  S2R R21, SR_TID.X ;  /* 0x0000000000157919 */ /* 0x000ee20000002100 */
[----:B------:R-:W-:Y:S01]  /*21780*/  ISETP.NE.AND.EX P0, PT, RZ, UR5, PT, P0 ;  /* 0x00000005ff007c0c */ /* 0x000fe2000bf05300 */
[----:B------:R-:W4:Y:S01]  /*21790*/  S2R R20, SR_TID.X ;  /* 0x0000000000147919 */ /* 0x000f220000002100 */
[----:B------:R-:W-:Y:S01]  /*217a0*/  VIADD R25, R23, 0xffffffff ;  /* 0xffffffff17197836 */ /* 0x000fe20000000000 */
[----:B------:R-:W-:-:S10]  /*217b0*/  ULDC UR4, c[0x0][0x2f4] ;  /* 0x0000bd0000047ab9 */ /* 0x000fd40000000800 */
[----:B------:R-:W0:Y:S01]  /*217c0*/  @P0 LDC.64 R2, c[0x0][0x9f8] ;  /* 0x00027e00ff020b82 */ /* 0x000e220000000a00 */
[----:B-1----:R-:W-:Y:S01]  /*217d0*/  ISETP.NE.AND P1, PT, R0, 0x1, PT ;  /* 0x000000010000780c */ /* 0x002fe20003f25270 */
[----:B------:R-:W-:Y:S02]  /*217e0*/  IMAD.SHL.U32 R8, R25, 0x80, RZ ;  /* 0x0000008019087824 */ /* 0x000fe400078e00ff */
[----:B---3--:R-:W-:-:S10]  /*217f0*/  IMAD.SHL.U32 R21, R21, 0x10, RZ ;  /* 0x0000001015157824 */ /* 0x008fd400078e00ff */
[----:B------:R-:W1:Y:S01]  /*21800*/  @P1 LDC R10, c[0x0][0x434] ;  /* 0x00010d00ff0a1b82 */ /* 0x000e620000000800 */
[----:B----4-:R-:W-:Y:S01]  /*21810*/  LOP3.LUT R20, R20, 0x7f, RZ, 0xc0, !PT ;  /* 0x0000007f14147812 */ /* 0x010fe200078ec0ff */
[----:B0-----:R-:W-:-:S05]  /*21820*/  @P0 IMAD.WIDE R2, R19, 0x4, R2 ;  /* 0x0000000413020825 */ /* 0x001fca00078e0202 */
[----:B------:R0:W3:Y:S01]  /*21830*/  @P0 LDG.E R35, desc[UR54][R2.64] ;  /* 0x0000003602230981 */ /* 0x0000e2000c1e1900 */
[----:B------:R-:W-:Y:S01]  /*21840*/  SHF.R.U32.HI R20, RZ, 0x3, R20 ;  /* 0x00000003ff147819 */ /* 0x000fe20000011614 */
[----:B------:R-:W4:Y:S01]  /*21850*/  @P1 LDC R6, c[0x0][0x438] ;  /* 0x00010e00ff061b82 */ /* 0x000f220000000800 */
[----:B------:R-:W-:-:S04]  /*21860*/  LOP3.LUT R21, R21, 0x70, RZ, 0xc0, !PT ;  /* 0x0000007015157812 */ /* 0x000fc800078ec0ff */
[----:B------:R-:W-:-:S04]  /*21870*/  LOP3.LUT R4, R8, R20, R21, 0xfe, !PT ;  /* 0x0000001408047212 */ /* 0x000fc800078efe15 */
[----:B------:R-:W-:-:S13]  /*21880*/  ISETP.GE.AND P0, PT, R4, R37, PT ;  /* 0x000000250400720c */ /* 0x000fda0003f06270 */
[----:B0-----:R-:W0:Y:S01]  /*21890*/  @!P0 LDC.64 R2, c[0x0][0x428] ;  /* 0x00010a00ff028b82 */ /* 0x001e220000000a00 */
[----:B------:R-:W-:Y:S01]  /*218a0*/  LOP3.LUT R32, R32, 0xfffffffb, RZ, 0xc0, !PT ;  /* 0xfffffffb20207812 */ /* 0x000fe200078ec0ff */
[----:B------:R-:W-:Y:S01]  /*218b0*/  UMOV UR5, 0xffffffff ;  /* 0xffffffff00057882 */ /* 0x000fe20000000000 */
[----:B--2---:R-:W-:-:S04]  /*218c0*/  IMAD.IADD R5, R4, 0x1, R17 ;  /* 0x0000000104057824 */ /* 0x004fc800078e0211 */
[----:B-1----:R-:W-:Y:S01]  /*218d0*/  @P1 IMAD.HI.U32 R7, R5, R10, RZ ;  /* 0x0000000a05071227 */ /* 0x002fe200078e00ff */
[----:B------:R-:W-:-:S04]  /*218e0*/  MOV R4, R5 ;  /* 0x0000000500047202 */ /* 0x000fc80000000f00 */
[----:B----4-:R-:W-:-:S05]  /*218f0*/  @P1 SHF.R.U32.HI R4, RZ, R6, R7 ;  /* 0x00000006ff041219 */ /* 0x010fca0000011607 */
[----:B------:R-:W-:-:S04]  /*21900*/  IMAD.MOV R6, RZ, RZ, -R4 ;  /* 0x000000ffff067224 */ /* 0x000fc800078e0a04 */
[----:B------:R-:W-:Y:S01]  /*21910*/  IMAD R0, R0, R6, R5 ;  /* 0x0000000600007224 */ /* 0x000fe200078e0205 */
[--C-:B------:R-:W-:Y:S02]  /*21920*/  @!P0 SHF.R.S32.HI R5, RZ, 0x1f, R4.reuse ;  /* 0x0000001fff058819 */ /* 0x100fe40000011404 */
[----:B---3--:R-:W-:Y:S01]  /*21930*/  SHF.R.S32.HI R9, RZ, 0x1f, R35 ;  /* 0x0000001fff097819 */ /* 0x008fe20000011423 */
[----:B0-----:R-:W-:-:S04]  /*21940*/  @!P0 IMAD.WIDE.U32 R4, R35, R2, R4 ;  /* 0x0000000223048225 */ /* 0x001fc800078e0004 */
[----:B------:R-:W-:Y:S01]  /*21950*/  @!P0 IMAD R6, R9, R2, RZ ;  /* 0x0000000209068224 */ /* 0x000fe200078e02ff */
[----:B------:R0:W-:Y:S03]  /*21960*/  STL [R1+0x8], R9 ;  /* 0x0000080901007387 */ /* 0x0001e60000100800 */
[----:B------:R-:W-:Y:S02]  /*21970*/  @!P0 IMAD R7, R35, R3, R6 ;  /* 0x0000000323078224 */ /* 0x000fe400078e0206 */
[----:B------:R-:W1:Y:S02]  /*21980*/  @!P0 LDC.64 R2, c[0x0][0x418] ;  /* 0x00010600ff028b82 */ /* 0x000e640000000a00 */
[----:B------:R-:W-:Y:S02]  /*21990*/  @!P0 IMAD.IADD R5, R5, 0x1, R7 ;  /* 0x0000000105058824 */ /* 0x000fe400078e0207 */
[----:B0-----:R-:W-:-:S05]  /*219a0*/  IMAD.U32 R9, RZ, RZ, UR38 ;  /* 0x00000026ff097e24 */ /* 0x001fca000f8e00ff */
[----:B------:R-:W-:Y:S02]  /*219b0*/  ISETP.NE.AND P2, PT, R9, 0x3, PT ;  /* 0x000000030900780c */ /* 0x000fe40003f45270 */
[----:B-1----:R-:W-:-:S04]  /*219c0*/  @!P0 LEA R2, P1, R4, R2, 0x2 ;  /* 0x0000000204028211 */ /* 0x002fc800078210ff */
[----:B------:R-:W-:Y:S01]  /*219d0*/  @!P0 LEA.HI.X R3, R4, R3, R5, 0x2, P1 ;  /* 0x0000000304038211 */ /* 0x000fe200008f1405 */
[----:B------:R-:W-:-:S06]  /*219e0*/  IMAD.MOV.U32 R4, RZ, RZ, RZ ;  /* 0x000000ffff047224 */ /* 0x000fcc00078e00ff */
[----:B------:R0:W5:Y:S01]  /*219f0*/  @!P0 LDG.E R4, desc[UR54][R2.64] ;  /* 0x0000003602048981 */ /* 0x000162000c1e1900 */
[----:B------:R-:W-:Y:S02]  /*21a00*/  ISETP.GE.AND P0, PT, R31, UR4, PT ;  /* 0x000000041f007c0c */ /* 0x000fe4000bf06270 */
[----:B------:R-:W-:-:S04]  /*21a10*/  @P2 LOP3.LUT R32, R32, 0x4, RZ, 0xfc, !PT ;  /* 0x0000000420202812 */ /* 0x000fc800078efcff */
[----:B------:R-:W-:-:S07]  /*21a20*/  LOP3.LUT R32, R32, 0xfffffffd, RZ, 0xc0, !PT ;  /* 0xfffffffd20207812 */ /* 0x000fce00078ec0ff */
[----:B------:R-:W-:Y:S02]  /*21a30*/  @P0 LOP3.LUT R32, R32, 0x2, RZ, 0xfc, !PT ;  /* 0x0000000220200812 */ /* 0x000fe400078efcff */
[----:B------:R-:W-:Y:S02]  /*21a40*/  ISETP.GE.AND P0, PT, R30, UR4, PT ;  /* 0x000000041e007c0c */ /* 0x000fe4000bf06270 */
[----:B------:R-:W-:-:S11]  /*21a50*/  LOP3.LUT R32, R32, 0xfffffffe, RZ, 0xc0, !PT ;  /* 0xfffffffe20207812 */ /* 0x000fd600078ec0ff */
[----:B------:R-:W-:Y:S01]  /*21a60*/  @P0 LOP3.LUT R32, R32, 0x1, RZ, 0xfc, !PT ;  /* 0x0000000120200812 */ /* 0x000fe200078efcff */
[----:B0-----:R-:W-:Y:S06]  /*21a70*/  BRA.DIV UR5, `(.L_x_8550) ;  /* 0x0000006a05e87947 */ /* 0x001fec000b800000 */
.L_x_8741:
[----:B------:R-:W-:Y:S01]  /*21a80*/  SHF.R.S32.HI R34, RZ, 0x1f, R18 ;  /* 0x0000001fff227819 */ /* 0x000fe20000011412 */
[----:B------:R-:W-:Y:S06]  /*21a90*/  @!P2 BRA `(.L_x_8551) ;  /* 0x000000000004a947 */ /* 0x000fec0003800000 */
[----:B------:R-:W-:Y:S01]  /*21aa0*/  BPT.TRAP 0x1 ;  /* 0x000000040000795c */ /* 0x000fe20000300000 */
.L_x_8551:
        /* <DEDUP_REMOVED lines=25> */
.L_x_8742:
[----:B------:R-:W-:Y:S05]  /*21c40*/  BSYNC B0 ;  /* 0x0000000000007941 */ /* 0x000fea0003800000 */
.L_x_8552:
        /* <DEDUP_REMOVED lines=107> */
.L_x_8760:
        /* <DEDUP_REMOVED lines=11> */
.L_x_8555:
        /* <DEDUP_REMOVED lines=11> */
.L_x_8556:
[----:B-1----:R1:W5:Y:S01]  /*22460*/  LDL.LU R3, [R1+0x10] ;  /* 0x0000100001037983 */ /* 0x0023620000300800 */
[----:B------:R1:W-:Y:S02]  /*22470*/  SYNCS.ARRIVE.TRANS64.A1T0 RZ, [R7+URZ+0x28830], RZ ;  /* 0x028830ff07ff79a7 */ /* 0x0003e4000810003f */
[----:B------:R-:W-:Y:S05]  /*22480*/  WARPSYNC.ALL ;  /* 0x0000000000007948 */ /* 0x000fea0003800000 */
[----:B------:R-:W-:Y:S01]  /*22490*/  ULDC.64 UR4, c[0x0][0x298] ;  /* 0x0000a60000047ab9 */ /* 0x000fe20000000a00 */
[----:B------:R-:W-:Y:S01]  /*224a0*/  ULDC.64 UR6, c[0x0][0xa00] ;  /* 0x0002800000067ab9 */ /* 0x000fe20000000a00 */
[----:B------:R-:W-:Y:S01]  /*224b0*/  IADD3 R2, R22, 0x10400, RZ ;  /* 0x0001040016027810 */ /* 0x000fe20007ffe0ff */
[----:B------:R-:W-:Y:S01]  /*224c0*/  BSSY B6, `(.L_x_8557) ;  /* 0x0000022000067945 */ /* 0x000fe20003800000 */
[----:B------:R-:W-:Y:S01]  /*224d0*/  BAR.SYNC.DEFER_BLOCKING 0x8, 0x180 ;  /* 0x0206000000007b1d */ /* 0x000fe20000010000 */
[----:B------:R-:W-:-:S02]  /*224e0*/  ISETP.NE.U32.AND P0, PT, RZ, UR6, PT ;  /* 0x00000006ff007c0c */ /* 0x000fc4000bf05070 */
[----:B------:R-:W-:Y:S02]  /*224f0*/  LOP3.LUT P1, RZ, R2, 0x3ff, RZ, 0xc0, !PT ;  /* 0x000003ff02ff7812 */ /* 0x000fe4000782c0ff */
[----:B------:R-:W-:Y:S02]  /*22500*/  ISETP.NE.AND.EX P0, PT, RZ, UR7, PT, P0 ;  /* 0x00000007ff007c0c */ /* 0x000fe4000bf05300 */
[----:B------:R-:W-:-:S04]  /*22510*/  SHF.R.S32.HI R2, RZ, 0x1f, R19 ;  /* 0x0000001fff027819 */ /* 0x000fc80000011413 */
[----:B------:R-:W-:Y:S02]  /*22520*/  SEL R2, R2, RZ, !P0 ;  /* 0x000000ff02027207 */ /* 0x000fe40004000000 */
[----:B-----5:R-:W-:Y:S01]  /*22530*/  SHF.R.S32.HI R0, RZ, 0x1f, R3 ;  /* 0x0000001fff007819 */ /* 0x020fe20000011403 */
[----:B0-----:R-:W-:-:S04]  /*22540*/  IMAD.WIDE.U32 R4, R3, UR4, RZ ;  /* 0x0000000403047c25 */ /* 0x001fc8000f8e00ff */
[----:B------:R-:W-:Y:S01]  /*22550*/  IMAD R0, R0, UR4, RZ ;  /* 0x0000000400007c24 */ /* 0x000fe2000f8e02ff */
[----:B------:R0:W-:Y:S03]  /*22560*/  STL.64 [R1+0x10], R4 ;  /* 0x0000100401007387 */ /* 0x0001e60000100a00 */
[----:B------:R-:W-:-:S04]  /*22570*/  IMAD R0, R3, UR5, R0 ;  /* 0x0000000503007c24 */ /* 0x000fc8000f8e0200 */
[----:B------:R-:W-:Y:S01]  /*22580*/  IMAD.IADD R3, R5, 0x1, R0 ;  /* 0x0000000105037824 */ /* 0x000fe200078e0200 */
[----:B------:R-:W-:-:S04]  /*22590*/  SEL R0, R19, RZ, !P0 ;  /* 0x000000ff13007207 */ /* 0x000fc80004000000 */
[----:B------:R0:W-:Y:S04]  /*225a0*/  STL [R1+0x24], R3 ;  /* 0x0000240301007387 */ /* 0x0001e80000100800 */
        /* <DEDUP_REMOVED lines=19> */
.L_x_8558:
[----:B------:R-:W-:Y:S05]  /*226e0*/  BSYNC B6 ;  /* 0x0000000000067941 */ /* 0x000fea0003800000 */
.L_x_8557:
[----:B------:R-:W2:Y:S01]  /*226f0*/  LDL.LU R20, [R1+0x24] ;  /* 0x0000240001147983 */ /* 0x000ea20000300800 */
[----:B------:R-:W-:Y:S01]  /*22700*/  ULDC.64 UR4, c[0x0][0x2d8] ;  /* 0x0000b60000047ab9 */ /* 0x000fe20000000a00 */
[----:B-1----:R-:W1:Y:S01]  /*22710*/  LDC R7, c[0x0][0x448] ;  /* 0x00011200ff077b82 */ /* 0x002e620000000800 */
[----:B------:R-:W-:Y:S01]  /*22720*/  ULDC.64 UR6, c[0x0][0x280] ;  /* 0x0000a00000067ab9 */ /* 0x000fe20000000a00 */
[----:B0-----:R-:W2:Y:S04]  /*22730*/  LDL.LU.64 R2, [R1+0x10] ;  /* 0x0000100001027983 */ /* 0x001ea80000300a00 */
[----:B------:R-:W3:Y:S04]  /*22740*/  LDL.LU R4, [R1+0x28] ;  /* 0x0000280001047983 */ /* 0x000ee80000300800 */
[----:B------:R-:W4:Y:S01]  /*22750*/  LDL.LU R21, [R1+0x18] ;  /* 0x0000180001157983 */ /* 0x000f220000300800 */
[----:B------:R-:W-:-:S03]  /*22760*/  IMAD R0, R34, UR4, RZ ;  /* 0x0000000422007c24 */ /* 0x000fc6000f8e02ff */
[----:B------:R0:W5:Y:S01]  /*22770*/  LDL R8, [R1+0xc] ;  /* 0x00000c0001087983 */ /* 0x0001620000100800 */
[----:B------:R-:W-:Y:S01]  /*22780*/  IMAD R0, R18, UR5, R0 ;  /* 0x0000000512007c24 */ /* 0x000fe2000f8e0200 */
[----:B-1----:R-:W-:-:S13]  /*22790*/  ISETP.NE.AND P0, PT, R7, 0x1, PT ;  /* 0x000000010700780c */ /* 0x002fda0003f05270 */
[----:B------:R-:W1:Y:S01]  /*227a0*/  @P0 LDC R6, c[0x0][0x44c] ;  /* 0x00011300ff060b82 */ /* 0x000e620000000800 */
[----:B--2---:R-:W-:Y:S02]  /*227b0*/  IMAD.MOV.U32 R3, RZ, RZ, R20 ;  /* 0x000000ffff037224 */ /* 0x004fe400078e0014 */
[----:B------:R-:W2:Y:S01]  /*227c0*/  S2R R20, SR_TID.X ;  /* 0x0000000000147919 */ /* 0x000ea20000002100 */
[----:B------:R-:W-:Y:S01]  /*227d0*/  IMAD.WIDE.U32 R2, R18, UR4, R2 ;  /* 0x0000000412027c25 */ /* 0x000fe2000f8e0002 */
[----:B------:R-:W-:-:S03]  /*227e0*/  ULDC.64 UR4, c[0x0][0x2e0] ;  /* 0x0000b80000047ab9 */ /* 0x000fc60000000a00 */
[----:B------:R-:W-:Y:S02]  /*227f0*/  IMAD.IADD R3, R3, 0x1, R0 ;  /* 0x0000000103037824 */ /* 0x000fe400078e0200 */
[----:B---3--:R-:W-:Y:S02]  /*22800*/  IMAD R0, R4, UR4, RZ ;  /* 0x0000000404007c24 */ /* 0x008fe4000f8e02ff */
[----:B----4-:R-:W-:-:S04]  /*22810*/  IMAD.WIDE.U32 R2, R21, UR4, R2 ;  /* 0x0000000415027c25 */ /* 0x010fc8000f8e0002 */
[----:B------:R-:W-:Y:S01]  /*22820*/  IMAD R0, R21, UR5, R0 ;  /* 0x0000000515007c24 */ /* 0x000fe2000f8e0200 */
[----:B------:R-:W-:Y:S01]  /*22830*/  ULDC.64 UR4, c[0x0][0x2d0] ;  /* 0x0000b40000047ab9 */ /* 0x000fe20000000a00 */
[----:B------:R-:W3:Y:S02]  /*22840*/  S2R R21, SR_TID.X ;  /* 0x0000000000157919 */ /* 0x000ee40000002100 */
[----:B------:R-:W-:Y:S02]  /*22850*/  IMAD.IADD R3, R3, 0x1, R0 ;  /* 0x0000000103037824 */ /* 0x000fe400078e0200 */
[----:B------:R-:W4:Y:S01]  /*22860*/  @P0 LDC R0, c[0x0][0x450] ;  /* 0x00011400ff000b82 */ /* 0x000f220000000800 */
[----:B--2---:R-:W-:-:S04]  /*22870*/  LOP3.LUT R20, R20, 0x7f, RZ, 0xc0, !PT ;  /* 0x0000007f14147812 */ /* 0x004fc800078ec0ff */
[----:B------:R-:W-:Y:S01]  /*22880*/  SHF.R.U32.HI R20, RZ, 0x3, R20 ;  /* 0x00000003ff147819 */ /* 0x000fe20000011614 */
[----:B---3--:R-:W-:-:S05]  /*22890*/  IMAD.SHL.U32 R21, R21, 0x10, RZ ;  /* 0x0000001015157824 */ /* 0x008fca00078e00ff */
[----:B------:R-:W-:-:S04]  /*228a0*/  LOP3.LUT R21, R21, 0x70, RZ, 0xc0, !PT ;  /* 0x0000007015157812 */ /* 0x000fc800078ec0ff */
[----:B------:R-:W-:-:S04]  /*228b0*/  LOP3.LUT R20, R20, R21, RZ, 0xfc, !PT ;  /* 0x0000001514147212 */ /* 0x000fc800078efcff */
[----:B------:R-:W-:-:S05]  /*228c0*/  IADD3 R5, R20, R27, RZ ;  /* 0x0000001b14057210 */ /* 0x000fca0007ffe0ff */
[----:B-1----:R-:W-:-:S04]  /*228d0*/  @P0 IMAD.HI.U32 R6, R5, R6, RZ ;  /* 0x0000000605060227 */ /* 0x002fc800078e00ff */
[----:B------:R-:W-:Y:S01]  /*228e0*/  IMAD.MOV.U32 R4, RZ, RZ, R5 ;  /* 0x000000ffff047224 */ /* 0x000fe200078e0005 */
[----:B----4-:R-:W-:Y:S01]  /*228f0*/  @P0 SHF.R.U32.HI R4, RZ, R0, R6 ;  /* 0x00000000ff040219 */ /* 0x010fe20000011606 */
        /* <DEDUP_REMOVED lines=11> */
[----:B------:R-:W-:Y:S01]  /*229b0*/  IMAD.WIDE.U32 R2, R0, UR4, R2 ;  /* 0x0000000400027c25 */ /* 0x000fe2000f8e0002 */
[----:B------:R-:W-:-:S03]  /*229c0*/  ULDC UR4, c[0x0][0x2b8] ;  /* 0x0000ae0000047ab9 */ /* 0x000fc60000000800 */
[----:B------:R-:W-:Y:S01]  /*229d0*/  IMAD R4, R0, UR5, R4 ;  /* 0x0000000500047c24 */ /* 0x000fe2000f8e0204 */
[----:B------:R-:W-:-:S03]  /*229e0*/  LEA R0, P2, R2, UR6, 0x1 ;  /* 0x0000000602007c11 */ /* 0x000fc6000f8408ff */
[----:B------:R-:W-:Y:S01]  /*229f0*/  IMAD.IADD R4, R3, 0x1, R4 ;  /* 0x0000000103047824 */ /* 0x000fe200078e0204 */
[----:B------:R-:W-:Y:S02]  /*22a00*/  ISETP.GE.AND P0, PT, R31, UR4, PT ;  /* 0x000000041f007c0c */ /* 0x000fe4000bf06270 */
[----:B------:R-:W-:Y:S01]  /*22a10*/  ISETP.GE.AND P1, PT, R30, UR4, PT ;  /* 0x000000041e007c0c */ /* 0x000fe2000bf26270 */
[----:B------:R-:W-:Y:S01]  /*22a20*/  UMOV UR4, 0xffffffff ;  /* 0xffffffff00047882 */ /* 0x000fe20000000000 */
[----:B-1----:R-:W-:Y:S02]  /*22a30*/  LOP3.LUT R20, R20, 0x7f, RZ, 0xc0, !PT ;  /* 0x0000007f14147812 */ /* 0x002fe400078ec0ff */
[----:B------:R-:W-:Y:S02]  /*22a40*/  LEA.HI.X R4, R2, UR7, R4, 0x1, P2 ;  /* 0x0000000702047c11 */ /* 0x000fe400090f0c04 */
[----:B------:R-:W-:Y:S01]  /*22a50*/  SHF.R.U32.HI R9, RZ, 0x3, R20 ;  /* 0x00000003ff097819 */ /* 0x000fe20000011614 */
[----:B0-----:R-:W-:Y:S06]  /*22a60*/  BRA.DIV UR4, `(.L_x_8559) ;  /* 0x0000006a04007947 */ /* 0x001fec000b800000 */
[----:B------:R-:W0:Y:S01]  /*22a70*/  SHFL.IDX PT, R3, R0, RZ, 0x181f ;  /* 0x00181fff00037589 */ /* 0x000e2200000e0000 */
[----:B------:R-:W-:Y:S01]  /*22a80*/  IMAD R33, R33, R7, RZ ;  /* 0x0000000721217224 */ /* 0x000fe200078e02ff */
[----:B------:R-:W-:Y:S02]  /*22a90*/  IADD3 R27, R9, R27, RZ ;  /* 0x0000001b091b7210 */ /* 0x000fe40007ffe0ff */
[----:B------:R-:W1:Y:S02]  /*22aa0*/  SHFL.IDX PT, R2, R4, RZ, 0x181f ;  /* 0x00181fff04027589 */ /* 0x000e6400000e0000 */
[C---:B------:R-:W-:Y:S01]  /*22ab0*/  ISETP.GE.AND P3, PT, R27.reuse, R33, PT ;  /* 0x000000211b00720c */ /* 0x040fe20003f66270 */
[----:B------:R-:W-:Y:S01]  /*22ac0*/  VIADD R6, R27, 0x10 ;  /* 0x000000101b067836 */ /* 0x000fe20000000000 */
[----:B------:R-:W2:Y:S11]  /*22ad0*/  SHFL.IDX PT, R14, R0, 0x1, 0x181f ;  /* 0x00381f00000e7f89 */ /* 0x000eb600000e0000 */
[----:B0-----:R-:W-:-:S05]  /*22ae0*/  @!P3 LEA R5, P2, R31, R3, 0x1 ;  /* 0x000000031f05b211 */ /* 0x001fca00078408ff */
[----:B-1----:R-:W-:Y:S02]  /*22af0*/  @!P3 IMAD.X R3, RZ, RZ, R2, P2 ;  /* 0x000000ffff03b224 */ /* 0x002fe400010e0602 */
[----:B------:R-:W-:-:S05]  /*22b00*/  @!P3 IMAD.MOV.U32 R2, RZ, RZ, R5 ;  /* 0x000000ffff02b224 */ /* 0x000fca00078e0005 */
[----:B-----5:R-:W-:Y:S04]  /*22b10*/  @!P3 LDGSTS.E.BYPASS.LTC128B.128 [R8+0x10400], desc[UR54][R2.64], !P0 ;  /* 0x104000000208bfae */ /* 0x020fe8000c101d76 */
[----:B------:R0:W-:Y:S01]  /*22b20*/  @!P3 LDGSTS.E.BYPASS.LTC128B.128 [R8+0x14400], desc[UR54][R2.64+0x80], !P1 ;  /* 0x144000800208bfae */ /* 0x0001e2000c901d76 */
[----:B------:R-:W-:-:S03]  /*22b30*/  ISETP.GE.AND P3, PT, R6, R33, PT ;  /* 0x000000210600720c */ /* 0x000fc60003f66270 */
[----:B0-----:R-:W0:Y:S10]  /*22b40*/  SHFL.IDX PT, R2, R4, 0x1, 0x181f ;  /* 0x00381f0004027f89 */ /* 0x001e3400000e0000 */
[----:B--2---:R-:W-:-:S02]  /*22b50*/  @!P3 LEA R5, P2, R31, R14, 0x1 ;  /* 0x0000000e1f05b211 */ /* 0x004fc400078408ff */
[----:B------:R-:W1:Y:S03]  /*22b60*/  SHFL.IDX PT, R14, R0, 0x2, 0x181f ;  /* 0x00581f00000e7f89 */ /* 0x000e6600000e0000 */
[----:B0-----:R-:W-:Y:S01]  /*22b70*/  @!P3 IMAD.X R6, RZ, RZ, R2, P2 ;  /* 0x000000ffff06b224 */ /* 0x001fe200010e0602 */
[----:B------:R-:W-:-:S03]  /*22b80*/  @!P3 MOV R2, R5 ;  /* 0x000000050002b202 */ /* 0x000fc60000000f00 */
[----:B------:R-:W-:Y:S02]  /*22b90*/  @!P3 IMAD.MOV.U32 R3, RZ, RZ, R6 ;  /* 0x000000ffff03b224 */ /* 0x000fe400078e0006 */
[----:B------:R-:W-:-:S03]  /*22ba0*/  VIADD R6, R27, 0x20 ;  /* 0x000000201b067836 */ /* 0x000fc60000000000 */
[----:B------:R-:W-:Y:S04]  /*22bb0*/  @!P3 LDGSTS.E.BYPASS.LTC128B.128 [R8+0x10c00], desc[UR54][R2.64], !P0 ;  /* 0x10c000000208bfae */ /* 0x000fe8000c101d76 */
[----:B------:R0:W-:Y:S01]  /*22bc0*/  @!P3 LDGSTS.E.BYPASS.LTC128B.128 [R8+0x14c00], desc[UR54][R2.64+0x80], !P1 ;  /* 0x14c000800208bfae */ /* 0x0001e2000c901d76 */
[----:B------:R-:W-:-:S03]  /*22bd0*/  ISETP.GE.AND P3, PT, R6, R33, PT ;  /* 0x000000210600720c */ /* 0x000fc60003f66270 */
[----:B0-----:R-:W0:Y:S10]  /*22be0*/  SHFL.IDX PT, R2, R4, 0x2, 0x181f ;  /* 0x00581f0004027f89 */ /* 0x001e3400000e0000 */
[----:B-1----:R-:W-:-:S02]  /*22bf0*/  @!P3 LEA R5, P2, R31, R14, 0x1 ;  /* 0x0000000e1f05b211 */ /* 0x002fc400078408ff */
[----:B------:R-:W1:Y:S03]  /*22c00*/  SHFL.IDX PT, R14, R0, 0x3, 0x181f ;  /* 0x00781f00000e7f89 */ /* 0x000e6600000e0000 */
[----:B0-----:R-:W-:Y:S02]  /*22c10*/  @!P3 IMAD.X R6, RZ, RZ, R2, P2 ;  /* 0x000000ffff06b224 */ /* 0x001fe400010e0602 */
[----:B------:R-:W-:-:S03]  /*22c20*/  @!P3 IMAD.MOV.U32 R2, RZ, RZ, R5 ;  /* 0x000000ffff02b224 */ /* 0x000fc600078e0005 */
[----:B------:R-:W-:Y:S01]  /*22c30*/  @!P3 MOV R3, R6 ;  /* 0x000000060003b202 */ /* 0x000fe20000000f00 */
[----:B------:R-:W-:-:S04]  /*22c40*/  VIADD R6, R27, 0x30 ;  /* 0x000000301b067836 */ /* 0x000fc80000000000 */
[----:B------:R-:W-:Y:S04]  /*22c50*/  @!P3 LDGSTS.E.BYPASS.LTC128B.128 [R8+0x11400], desc[UR54][R2.64], !P0 ;  /* 0x114000000208bfae */ /* 0x000fe8000c101d76 */
[----:B------:R0:W-:Y:S01]  /*22c60*/  @!P3 LDGSTS.E.BYPASS.LTC128B.128 [R8+0x15400], desc[UR54][R2.64+0x80], !P1 ;  /* 0x154000800208bfae */ /* 0x0001e2000c901d76 */
[----:B------:R-:W-:-:S03]  /*22c70*/  ISETP.GE.AND P3, PT, R6, R33, PT ;  /* 0x000000210600720c */ /* 0x000fc60003f66270 */
[----:B0-----:R-:W0:Y:S10]  /*22c80*/  SHFL.IDX PT, R2, R4, 0x3, 0x181f ;  /* 0x00781f0004027f89 */ /* 0x001e3400000e0000 */
[----:B-1----:R-:W-:-:S02]  /*22c90*/  @!P3 LEA R5, P2, R31, R14, 0x1 ;  /* 0x0000000e1f05b211 */ /* 0x002fc400078408ff */
[----:B------:R-:W1:Y:S03]  /*22ca0*/  SHFL.IDX PT, R14, R0, 0x4, 0x181f ;  /* 0x00981f00000e7f89 */ /* 0x000e6600000e0000 */
[----:B0-----:R-:W-:Y:S02]  /*22cb0*/  @!P3 IMAD.X R6, RZ, RZ, R2, P2 ;  /* 0x000000ffff06b224 */ /* 0x001fe400010e0602 */
[----:B------:R-:W-:Y:S02]  /*22cc0*/  @!P3 IMAD.MOV.U32 R2, RZ, RZ, R5 ;  /* 0x000000ffff02b224 */ /* 0x000fe400078e0005 */
[----:B------:R-:W-:Y:S01]  /*22cd0*/  @!P3 IMAD.MOV.U32 R3, RZ, RZ, R6 ;  /* 0x000000ffff03b224 */ /* 0x000fe200078e0006 */
[----:B------:R-:W-:-:S04]  /*22ce0*/  IADD3 R6, R27, 0x40, RZ ;  /* 0x000000401b067810 */ /* 0x000fc80007ffe0ff */
        /* <DEDUP_REMOVED lines=8> */
[----:B------:R-:W-:Y:S02]  /*22d70*/  @!P3 IMAD.MOV.U32 R3, RZ, RZ, R6 ;  /* 0x000000ffff03b224 */ /* 0x000fe400078e0006 */
[----:B------:R-:W-:-:S03]  /*22d80*/  VIADD R6, R27, 0x50 ;  /* 0x000000501b067836 */ /* 0x000fc60000000000 */
[----:B------:R-:W-:Y:S04]  /*22d90*/  @!P3 LDGSTS.E.BYPASS.LTC128B.128 [R8+0x12400], desc[UR54][R2.64], !P0 ;  /* 0x124000000208bfae */ /* 0x000fe8000c101d76 */
[----:B------:R0:W-:Y:S01]  /*22da0*/  @!P3 LDGSTS.E.BYPASS.LTC128B.128 [R8+0x16400], desc[UR54][R2.64+0x80], !P1 ;  /* 0x164000800208bfae */ /* 0x0001e2000c901d76 */
[----:B------:R-:W-:-:S03]  /*22db0*/  ISETP.GE.AND P3, PT, R6, R33, PT ;  /* 0x000000210600720c */ /* 0x000fc60003f66270 */
[----:B0-----:R-:W0:Y:S10]  /*22dc0*/  SHFL.IDX PT, R2, R4, 0x5, 0x181f ;  /* 0x00b81f0004027f89 */ /* 0x001e3400000e0000 */
[----:B-1----:R-:W-:-:S02]  /*22dd0*/  @!P3 LEA R5, P2, R31, R14, 0x1 ;  /* 0x0000000e1f05b211 */ /* 0x002fc400078408ff */
[----:B------:R-:W-:Y:S02]  /*22de0*/  SHFL.IDX PT, R14, R0, 0x7, 0x181f ;  /* 0x00f81f00000e7f89 */ /* 0x000fe400000e0000 */
[----:B0-----:R-:W-:Y:S01]  /*22df0*/  @!P3 IADD3.X R6, RZ, R2, RZ, P2, !PT ;  /* 0x00000002ff06b210 */ /* 0x001fe200017fe4ff */
[----:B------:R-:W-:-:S04]  /*22e00*/  @!P3 IMAD.MOV.U32 R2, RZ, RZ, R5 ;  /* 0x000000ffff02b224 */ /* 0x000fc800078e0005 */
[----:B------:R-:W-:Y:S02]  /*22e10*/  @!P3 IMAD.MOV.U32 R3, RZ, RZ, R6 ;  /* 0x000000ffff03b224 */ /* 0x000fe400078e0006 */
[----:B------:R-:W-:-:S03]  /*22e20*/  VIADD R6, R27, 0x60 ;  /* 0x000000601b067836 */ /* 0x000fc60000000000 */
[----:B------:R-:W-:Y:S04]  /*22e30*/  @!P3 LDGSTS.E.BYPASS.LTC128B.128 [R8+0x12c00], desc[UR54][R2.64], !P0 ;  /* 0x12c000000208bfae */ /* 0x000fe8000c101d76 */
[----:B------:R0:W-:Y:S01]  /*22e40*/  @!P3 LDGSTS.E.BYPASS.LTC128B.128 [R8+0x16c00], desc[UR54][R2.64+0x80], !P1 ;  /* 0x16c000800208bfae */ /* 0x0001e2000c901d76 */
[----:B------:R-:W-:-:S03]  /*22e50*/  ISETP.GE.AND P3, PT, R6, R33, PT ;  /* 0x000000210600720c */ /* 0x000fc60003f66270 */
[----:B0-----:R-:W0:Y:S04]  /*22e60*/  SHFL.IDX PT, R3, R0, 0x6, 0x181f ;  /* 0x00d81f0000037f89 */ /* 0x001e2800000e0000 */
[----:B------:R-:W1:Y:S04]  /*22e70*/  SHFL.IDX PT, R2, R4, 0x6, 0x181f ;  /* 0x00d81f0004027f89 */ /* 0x000e6800000e0000 */
[----:B------:R-:W2:Y:S02]  /*22e80*/  SHFL.IDX PT, R4, R4, 0x7, 0x181f ;  /* 0x00f81f0004047f89 */ /* 0x000ea400000e0000 */
[----:B0-----:R-:W-:-:S05]  /*22e90*/  @!P3 LEA R5, P2, R31, R3, 0x1 ;  /* 0x000000031f05b211 */ /* 0x001fca00078408ff */
[----:B-1----:R-:W-:Y:S01]  /*22ea0*/  @!P3 IMAD.X R6, RZ, RZ, R2, P2 ;  /* 0x000000ffff06b224 */ /* 0x002fe200010e0602 */
[----:B------:R-:W-:-:S03]  /*22eb0*/  @!P3 MOV R2, R5 ;  /* 0x000000050002b202 */ /* 0x000fc60000000f00 */
[----:B------:R-:W-:-:S05]  /*22ec0*/  @!P3 IMAD.MOV.U32 R3, RZ, RZ, R6 ;  /* 0x000000ffff03b224 */ /* 0x000fca00078e0006 */
[----:B------:R0:W-:Y:S04]  /*22ed0*/  @!P3 LDGSTS.E.BYPASS.LTC128B.128 [R8+0x13400], desc[UR54][R2.64], !P0 ;  /* 0x134000000208bfae */ /* 0x0001e8000c101d76 */
[----:B--2---:R0:W-:Y:S02]  /*22ee0*/  @!P3 LDGSTS.E.BYPASS.LTC128B.128 [R8+0x17400], desc[UR54][R2.64+0x80], !P1 ;  /* 0x174000800208bfae */ /* 0x0041e4000c901d76 */
.L_x_8777:
        /* <DEDUP_REMOVED lines=10> */
[----:B------:R1:W-:Y:S02]  /*22f90*/  LDGSTS.E.BYPASS.LTC128B.128 [R8+0x17c00], desc[UR54][R2.64+0x80], !P1 ;  /* 0x17c0008002087fae */ /* 0x0003e4000c901d76 */
.L_x_8561:
[----:B------:R-:W-:Y:S05]  /*22fa0*/  BSYNC B0 ;  /* 0x0000000000007941 */ /* 0x000fea0003800000 */
.L_x_8560:
[----:B------:R-:W-:Y:S01]  /*22fb0*/  NOP ;  /* 0x0000000000007918 */ /* 0x000fe20000000000 */
[----:B------:R-:W-:-:S13]  /*22fc0*/  PLOP3.LUT P0, PT, PT, PT, PT, 0x80, 0x0 ;  /* 0x000000000000781c */ /* 0x000fda0003f0f070 */
.L_x_8562:
        /* <DEDUP_REMOVED lines=10> */
[----:B------:R-:W-:-:S04]  /*23070*/  LOP3.LUT R0, R0, 0xfffffffe, RZ, 0xc0, !PT ;  /* 0xfffffffe00007812 */ /* 0x000fc800078ec0ff */
[----:B------:R-:W-:-:S04]  /*23080*/  IADD3 R0, R2, -R0, RZ ;  /* 0x8000000002007210 */ /* 0x000fc80007ffe0ff */
[----:B------:R-:W-:Y:S01]  /*23090*/  SHF.L.U32 R3, R0, 0x1f, RZ ;  /* 0x0000001f00037819 */ /* 0x000fe200000006ff */
[----:B------:R-:W-:Y:S01]  /*230a0*/  NOP ;  /* 0x0000000000007918 */ /* 0x000fe20000000000 */
[----:B------:R-:W2:Y:S01]  /*230b0*/  LDL.LU R4, [R1+0x1c] ;  /* 0x00001c0001047983 */ /* 0x000ea20000300800 */
[----:B------:R1:W-:Y:S03]  /*230c0*/  SYNCS.ARRIVE.TRANS64.A1T0 RZ, [R22+URZ+0x28800], RZ ;  /* 0x028800ff16ff79a7 */ /* 0x0003e6000810003f */
[----:B0-----:R-:W3:Y:S01]  /*230d0*/  LDL R2, [R1] ;  /* 0x0000000001027983 */ /* 0x001ee20000100800 */
[----:B------:R-:W-:Y:S01]  /*230e0*/  BSSY B0, `(.L_x_8563) ;  /* 0x0000005000007945 */ /* 0x000fe20003800000 */
[----:B------:R-:W0:Y:S01]  /*230f0*/  SYNCS.PHASECHK.TRANS64.TRYWAIT P0, [R22+URZ+0x28820], R3 ;  /* 0x02882003160075a7 */ /* 0x000e22000800017f */
[----:B--2---:R-:W-:-:S05]  /*23100*/  VIADD R6, R4, 0xfffffffe ;  /* 0xfffffffe04067836 */ /* 0x004fca0000000000 */
[----:B---3--:R-:W-:Y:S01]  /*23110*/  ISETP.GE.AND P1, PT, R6, R2, PT ;  /* 0x000000020600720c */ /* 0x008fe20003f26270 */
[----:B01----:R-:W-:-:S12]  /*23120*/  @!P0 BRA `(.L_x_8564) ;  /* 0x0000006800d88947 */ /* 0x003fd80003800000 */
.L_x_8778:
[----:B------:R-:W-:Y:S05]  /*23130*/  BSYNC B0 ;  /* 0x0000000000007941 */ /* 0x000fea0003800000 */
.L_x_8563:
        /* <DEDUP_REMOVED lines=8> */
.L_x_8579:
[----:B------:R-:W2:Y:S01]  /*231c0*/  LDL R8, [R1+0x4] ;  /* 0x0000040001087983 */ /* 0x000ea20000100800 */
[----:B------:R-:W1:Y:S03]  /*231d0*/  LDC R0, c[0x0][0x430] ;  /* 0x00010c00ff007b82 */ /* 0x000e660000000800 */
[----:B------:R-:W3:Y:S01]  /*231e0*/  LDL R7, [R1+0x8] ;  /* 0x0000080001077983 */ /* 0x000ee20000100800 */
[----:B------:R-:W-:Y:S05]  /*231f0*/  YIELD ;  /* 0x0000000000007946 */ /* 0x000fea0003800000 */
[----:B0-----:R-:W0:Y:S01]  /*23200*/  S2R R3, SR_TID.X ;  /* 0x0000000000037919 */ /* 0x001e220000002100 */
[----:B------:R-:W-:Y:S01]  /*23210*/  ULDC.64 UR4, c[0x0][0x428] ;  /* 0x00010a0000047ab9 */ /* 0x000fe20000000a00 */
[----:B------:R-:W4:Y:S01]  /*23220*/  S2R R2, SR_TID.X ;  /* 0x0000000000027919 */ /* 0x000f220000002100 */
[----:B-1----:R-:W-:-:S13]  /*23230*/  ISETP.NE.AND P0, PT, R0, 0x1, PT ;  /* 0x000000010000780c */ /* 0x002fda0003f05270 */
[----:B------:R-:W1:Y:S01]  /*23240*/  @P0 LDC R4, c[0x0][0x434] ;  /* 0x00010d00ff040b82 */ /* 0x000e620000000800 */
[----:B0-----:R-:W-:-:S04]  /*23250*/  LOP3.LUT R3, R3, 0x7f, RZ, 0xc0, !PT ;  /* 0x0000007f03037812 */ /* 0x001fc800078ec0ff */
[----:B------:R-:W-:-:S03]  /*23260*/  SHF.R.U32.HI R5, RZ, 0x3, R3 ;  /* 0x00000003ff057819 */ /* 0x000fc60000011603 */
[----:B------:R-:W0:Y:S01]  /*23270*/  @P0 LDC R3, c[0x0][0x438] ;  /* 0x00010e00ff030b82 */ /* 0x000e220000000800 */
[----:B----4-:R-:W-:Y:S01]  /*23280*/  SHF.L.U32 R2, R2, 0x4, RZ ;  /* 0x0000000402027819 */ /* 0x010fe200000006ff */
[----:B------:R-:W-:-:S03]  /*23290*/  IMAD R5, R6, 0x80, R5 ;  /* 0x0000008006057824 */ /* 0x000fc600078e0205 */
[----:B------:R-:W-:-:S04]  /*232a0*/  LOP3.LUT R2, R2, 0x70, RZ, 0xc0, !PT ;  /* 0x0000007002027812 */ /* 0x000fc800078ec0ff */
[----:B--2---:R-:W-:-:S05]  /*232b0*/  IADD3 R5, R2, R5, R8 ;  /* 0x0000000502057210 */ /* 0x004fca0007ffe008 */
[----:B-1----:R-:W-:-:S04]  /*232c0*/  @P0 IMAD.HI.U32 R4, R5, R4, RZ ;  /* 0x0000000405040227 */ /* 0x002fc800078e00ff */
[----:B------:R-:W-:Y:S01]  /*232d0*/  IMAD.MOV.U32 R2, RZ, RZ, R5 ;  /* 0x000000ffff027224 */ /* 0x000fe200078e0005 */
[----:B0-----:R-:W-:Y:S01]  /*232e0*/  @P0 SHF.R.U32.HI R2, RZ, R3, R4 ;  /* 0x00000003ff020219 */ /* 0x001fe20000011604 */
[----:B---3--:R-:W-:-:S04]  /*232f0*/  IMAD R4, R7, UR4, RZ ;  /* 0x0000000407047c24 */ /* 0x008fc8000f8e02ff */
[----:B------:R-:W-:-:S04]  /*23300*/  IMAD.MOV R3, RZ, RZ, -R2 ;  /* 0x000000ffff037224 */ /* 0x000fc800078e0a02 */
[----:B------:R-:W-:Y:S01]  /*23310*/  IMAD R0, R0, R3, R5 ;  /* 0x0000000300007224 */ /* 0x000fe200078e0205 */
[----:B------:R-:W-:Y:S01]  /*23320*/  SHF.R.S32.HI R3, RZ, 0x1f, R2 ;  /* 0x0000001fff037819 */ /* 0x000fe20000011402 */
[C---:B------:R-:W-:Y:S02]  /*23330*/  IMAD R5, R35.reuse, UR5, R4 ;  /* 0x0000000523057c24 */ /* 0x040fe4000f8e0204 */
[----:B------:R-:W-:Y:S01]  /*23340*/  IMAD.WIDE.U32 R2, R35, UR4, R2 ;  /* 0x0000000423027c25 */ /* 0x000fe2000f8e0002 */
[----:B------:R-:W-:-:S03]  /*23350*/  ULDC.64 UR4, c[0x0][0x418] ;  /* 0x0001060000047ab9 */ /* 0x000fc60000000a00 */
[----:B------:R-:W-:Y:S01]  /*23360*/  IMAD.IADD R5, R5, 0x1, R3 ;  /* 0x0000000105057824 */ /* 0x000fe200078e0203 */
[----:B------:R-:W-:-:S04]  /*23370*/  LEA R4, P0, R2, UR4, 0x2 ;  /* 0x0000000402047c11 */ /* 0x000fc8000f8010ff */
[----:B------:R-:W-:-:S05]  /*23380*/  LEA.HI.X R5, R2, UR5, R5, 0x2, P0 ;  /* 0x0000000502057c11 */ /* 0x000fca00080f1405 */
[----:B------:R-:W2:Y:S01]  /*23390*/  LDG.E R4, desc[UR54][R4.64] ;  /* 0x0000003604047981 */ /* 0x000ea2000c1e1900 */
[----:B------:R-:W-:Y:S01]  /*233a0*/  IMAD.U32 R7, RZ, RZ, UR38 ;  /* 0x00000026ff077e24 */ /* 0x000fe2000f8e00ff */
[----:B------:R-:W-:Y:S01]  /*233b0*/  IADD3 R24, R10, 0x1, RZ ;  /* 0x000000010a187810 */ /* 0x000fe20007ffe0ff */
[----:B------:R-:W-:-:S03]  /*233c0*/  IMAD.MOV.U32 R25, RZ, RZ, R6 ;  /* 0x000000ffff197224 */ /* 0x000fc600078e0006 */
[----:B------:R-:W-:Y:S02]  /*233d0*/  ISETP.NE.AND P3, PT, R7, 0x3, PT ;  /* 0x000000030700780c */ /* 0x000fe40003f65270 */
[----:B------:R-:W-:-:S04]  /*233e0*/  ISETP.NE.AND P0, PT, R24, 0x2, PT ;  /* 0x000000021800780c */ /* 0x000fc80003f05270 */
[----:B------:R-:W-:Y:S02]  /*233f0*/  SEL R3, RZ, 0x1, P0 ;  /* 0x00000001ff037807 */ /* 0x000fe40000000000 */
[----:B------:R-:W-:Y:S02]  /*23400*/  SEL R24, R24, RZ, P0 ;  /* 0x000000ff18187207 */ /* 0x000fe40000000000 */
[----:B------:R-:W-:Y:S02]  /*23410*/  LOP3.LUT R28, R20, R3, RZ, 0x3c, !PT ;  /* 0x00000003141c7212 */ /* 0x000fe400078e3cff */
[----:B--2---:R-:W-:Y:S01]  /*23420*/  SHF.R.S32.HI R27, RZ, 0x1f, R4 ;  /* 0x0000001fff1b7819 */ /* 0x004fe20000011404 */
[----:B------:R-:W-:Y:S06]  /*23430*/  @!P3 BRA `(.L_x_8567) ;  /* 0x000000000004b947 */ /* 0x000fec0003800000 */
[----:B------:R-:W-:Y:S01]  /*23440*/  BPT.TRAP 0x1 ;  /* 0x000000040000795c */ /* 0x000fe20000300000 */
.L_x_8567:
[----:B------:R-:W-:Y:S01]  /*23450*/  IMAD R6, R24, 0x8, R22 ;  /* 0x0000000818067824 */ /* 0x000fe200078e0216 */
[----:B------:R-:W-:Y:S01]  /*23460*/  SHF.L.U32 R2, R28, 0x1f, RZ ;  /* 0x0000001f1c027819 */ /* 0x000fe200000006ff */
[----:B------:R-:W-:Y:S03]  /*23470*/  BSSY B1, `(.L_x_8568) ;  /* 0x0000003000017945 */ /* 0x000fe60003800000 */
[----:B------:R-:W0:Y:S02]  /*23480*/  SYNCS.PHASECHK.TRANS64.TRYWAIT P0, [R6+URZ+0x28840], R2 ;  /* 0x02884002060075a7 */ /* 0x000e24000800017f */
[----:B0-----:R-:W-:Y:S05]  /*23490*/  @!P0 BRA `(.L_x_8569) ;  /* 0x0000006800108947 */ /* 0x001fea0003800000 */
.L_x_8779:
[----:B------:R-:W-:Y:S05]  /*234a0*/  BSYNC B1 ;  /* 0x0000000000017941 */ /* 0x000fea0003800000 */
.L_x_8568:
        /* <DEDUP_REMOVED lines=71> */
.L_x_8797:
        /* <DEDUP_REMOVED lines=9> */
.L_x_8571:
        /* <DEDUP_REMOVED lines=11> */
.L_x_8572:
[----:B------:R1:W-:Y:S01]  /*23a60*/  SYNCS.ARRIVE.TRANS64.A1T0 RZ, [R6+URZ+0x28830], RZ ;  /* 0x028830ff06ff79a7 */ /* 0x0003e2000810003f */
[----:B------:R-:W-:Y:S05]  /*23a70*/  @!P4 BRA `(.L_x_8573) ;  /* 0x000000000004c947 */ /* 0x000fea0003800000 */
[----:B------:R-:W-:Y:S01]  /*23a80*/  BPT.TRAP 0x1 ;  /* 0x000000040000795c */ /* 0x000fe20000300000 */
.L_x_8573:
[----:B------:R-:W-:Y:S01]  /*23a90*/  SHF.L.U32 R2, R20, 0x1f, RZ ;  /* 0x0000001f14027819 */ /* 0x000fe200000006ff */
[----:B-1----:R-:W-:Y:S01]  /*23aa0*/  IMAD R6, R10, 0x8, R22 ;  /* 0x000000080a067824 */ /* 0x002fe200078e0216 */
[----:B------:R-:W-:Y:S03]  /*23ab0*/  BSSY B1, `(.L_x_8574) ;  /* 0x0000003000017945 */ /* 0x000fe60003800000 */
[----:B------:R-:W1:Y:S02]  /*23ac0*/  SYNCS.PHASECHK.TRANS64.TRYWAIT P0, [R6+URZ+0x28860], R2 ;  /* 0x02886002060075a7 */ /* 0x000e64000800017f */
[----:B-1----:R-:W-:Y:S05]  /*23ad0*/  @!P0 BRA `(.L_x_8575) ;  /* 0x0000006800e08947 */ /* 0x002fea0003800000 */
.L_x_8798:
[----:B------:R-:W-:Y:S05]  /*23ae0*/  BSYNC B1 ;  /* 0x0000000000017941 */ /* 0x000fea0003800000 */
.L_x_8574:
[----:B------:R-:W2:Y:S01]  /*23af0*/  S2R R3, SR_TID.X ;  /* 0x0000000000037919 */ /* 0x000ea20000002100 */
[----:B------:R-:W-:Y:S01]  /*23b00*/  UMOV UR4, 0xffffffff ;  /* 0xffffffff00047882 */ /* 0x000fe20000000000 */
[----:B------:R-:W-:Y:S01]  /*23b10*/  IMAD R8, R33, -0x80, R37 ;  /* 0xffffff8021087824 */ /* 0x000fe200078e0225 */
[----:B0-----:R-:W-:Y:S02]  /*23b20*/  LEA R7, R10, R36, 0xe ;  /* 0x000000240a077211 */ /* 0x001fe400078e70ff */
[----:B--2---:R-:W-:-:S04]  /*23b30*/  LOP3.LUT R3, R3, 0x7f, RZ, 0xc0, !PT ;  /* 0x0000007f03037812 */ /* 0x004fc800078ec0ff */
[----:B------:R-:W-:-:S05]  /*23b40*/  SHF.R.U32.HI R3, RZ, 0x3, R3 ;  /* 0x00000003ff037819 */ /* 0x000fca0000011603 */
[----:B------:R-:W-:Y:S01]  /*23b50*/  IMAD.IADD R8, R8, 0x1, -R3 ;  /* 0x0000000108087824 */ /* 0x000fe200078e0a03 */
        /* <DEDUP_REMOVED lines=59> */
[----:B------:R0:W-:Y:S04]  /*23f10*/  LDGSTS.E.BYPASS.LTC128B.128 [R7+0x7400], desc[UR54][R2.64+0x80], !P0 ;  /* 0x0740008002077fae */ /* 0x0001e8000c101d76 */
[----:B0-2---:R0:W1:Y:S02]  /*23f20*/  SHFL.IDX PT, R2, R17, 0x7, 0x181f ;  /* 0x00f81f0011027f89 */ /* 0x00506400000e0000 */
.L_x_8816:
        /* <DEDUP_REMOVED lines=12> */
[----:B-1----:R-:W-:Y:S01]  /*23ff0*/  IMAD.WIDE.U32 R2, R0, UR4, RZ ;  /* 0x0000000400027c25 */ /* 0x002fe2000f8e00ff */
[----:B------:R-:W-:Y:S01]  /*24000*/  ULDC.64 UR4, c[0x0][0x338] ;  /* 0x0000ce0000047ab9 */ /* 0x000fe20000000a00 */
[----:B------:R-:W-:Y:S02]  /*24010*/  NOP ;  /* 0x0000000000007918 */ /* 0x000fe40000000000 */
        /* <DEDUP_REMOVED lines=14> */
.L_x_8577:
        /* <DEDUP_REMOVED lines=11> */
.L_x_8578:
[----:B------:R-:W2:Y:S01]  /*241b0*/  LDL R0, [R1] ;  /* 0x0000000001007983 */ /* 0x000ea20000100800 */
[----:B------:R0:W-:Y:S01]  /*241c0*/  SYNCS.ARRIVE.TRANS64.A1T0 RZ, [R6+URZ+0x28850], RZ ;  /* 0x028850ff06ff79a7 */ /* 0x0001e2000810003f */
[----:B------:R-:W-:Y:S02]  /*241d0*/  IMAD.MOV.U32 R10, RZ, RZ, R24 ;  /* 0x000000ffff0a7224 */ /* 0x000fe400078e0018 */
[----:B------:R-:W-:Y:S02]  /*241e0*/  IMAD.MOV.U32 R20, RZ, RZ, R28 ;  /* 0x000000ffff147224 */ /* 0x000fe400078e001c */
[----:B------:R-:W-:Y:S01]  /*241f0*/  IMAD.MOV.U32 R33, RZ, RZ, R25 ;  /* 0x000000ffff217224 */ /* 0x000fe200078e0019 */
[C---:B0-----:R-:W-:Y:S02]  /*24200*/  IADD3 R6, R25.reuse, -0x1, RZ ;  /* 0xffffffff19067810 */ /* 0x041fe40007ffe0ff */
[----:B--2---:R-:W-:-:S13]  /*24210*/  ISETP.GT.AND P0, PT, R25, R0, PT ;  /* 0x000000001900720c */ /* 0x004fda0003f04270 */
[----:B------:R-:W-:Y:S05]  /*24220*/  @P0 BRA `(.L_x_8579) ;  /* 0xffffffec00e40947 */ /* 0x000fea000383ffff */
.L_x_8566:
[----:B------:R-:W-:Y:S05]  /*24230*/  BSYNC B0 ;  /* 0x0000000000007941 */ /* 0x000fea0003800000 */
.L_x_8565:
        /* <DEDUP_REMOVED lines=11> */
[----:B0-----:R-:W2:Y:S01]  /*242f0*/  @P0 ATOMG.E.ADD.STRONG.GPU PT, R3, desc[UR54][R2.64], R5 ;  /* 0x00000005020309a8 */ /* 0x001ea200081ee1f6 */
[----:B------:R-:W0:Y:S02]  /*24300*/  S2R R4, SR_LTMASK ;  /* 0x0000000000047919 */ /* 0x000e240000003900 */
[----:B0-----:R-:W-:-:S04]  /*24310*/  LOP3.LUT R4, R4, UR4, RZ, 0xc0, !PT ;  /* 0x0000000404047c12 */ /* 0x001fc8000f8ec0ff */
[----:B------:R-:W0:Y:S01]  /*24320*/  POPC R7, R4 ;  /* 0x0000000400077309 */ /* 0x000e220000000000 */
[----:B--2---:R-:W0:Y:S02]  /*24330*/  SHFL.IDX PT, R0, R3, R0, 0x1f ;  /* 0x00001f0003007589 */ /* 0x004e2400000e0000 */
[----:B0-----:R-:W-:-:S07]  /*24340*/  IADD3 R16, R0, UR37, R7 ;  /* 0x0000002500107c10 */ /* 0x001fce000fffe007 */
.L_x_8581:
[----:B------:R-:W-:Y:S05]  /*24350*/  BSYNC B0 ;  /* 0x0000000000007941 */ /* 0x000fea0003800000 */
.L_x_8580:
[----:B------:R-:W-:-:S05]  /*24360*/  IMAD.U32 R0, RZ, RZ, UR38 ;  /* 0x00000026ff007e24 */ /* 0x000fca000f8e00ff */
[----:B------:R-:W-:-:S13]  /*24370*/  ISETP.NE.AND P0, PT, R0, 0x3, PT ;  /* 0x000000030000780c */ /* 0x000fda0003f05270 */
[----:B------:R-:W-:Y:S05]  /*24380*/  @!P0 BRA `(.L_x_8582) ;  /* 0x0000000000048947 */ /* 0x000fea0003800000 */
[----:B------:R-:W-:Y:S01]  /*24390*/  BPT.TRAP 0x1 ;  /* 0x000000040000795c */ /* 0x000fe20000300000 */
.L_x_8582:
[----:B------:R-:W-:Y:S01]  /*243a0*/  LEA R0, R24, R22, 0x3 ;  /* 0x0000001618007211 */ /* 0x000fe200078e18ff */
[----:B------:R-:W-:Y:S01]  /*243b0*/  BSSY B0, `(.L_x_8583) ;  /* 0x0000005000007945 */ /* 0x000fe20003800000 */
[----:B0-----:R-:W-:Y:S01]  /*243c0*/  SHF.L.U32 R3, R28, 0x1f, RZ ;  /* 0x0000001f1c037819 */ /* 0x001fe200000006ff */
[----:B------:R-:W-:-:S03]  /*243d0*/  IMAD R6, R25, -0x80, R37 ;  /* 0xffffff8019067824 */ /* 0x000fc600078e0225 */
[----:B------:R-:W0:Y:S02]  /*243e0*/  SYNCS.PHASECHK.TRANS64.TRYWAIT P0, [R0+URZ+0x28860], R3 ;  /* 0x02886003000075a7 */ /* 0x000e24000800017f */
[----:B0-----:R-:W-:Y:S05]  /*243f0*/  @!P0 BRA `(.L_x_8584) ;  /* 0x0000006c00388947 */ /* 0x001fea0003800000 */
.L_x_8817:
[----:B------:R-:W-:Y:S05]  /*24400*/  BSYNC B0 ;  /* 0x0000000000007941 */ /* 0x000fea0003800000 */
.L_x_8583:
        /* <DEDUP_REMOVED lines=70> */
.L_x_8835:
        /* <DEDUP_REMOVED lines=11> */
.L_x_8586:
        /* <DEDUP_REMOVED lines=11> */
.L_x_8587:
[----:B------:R1:W-:Y:S01]  /*249d0*/  SYNCS.ARRIVE.TRANS64.A1T0 RZ, [R0+URZ+0x28850], RZ ;  /* 0x028850ff00ff79a7 */ /* 0x0003e2000810003f */
[----:B------:R-:W-:-:S05]  /*249e0*/  VIADD R24, R24, 0x1 ;  /* 0x0000000118187836 */ /* 0x000fca0000000000 */
[----:B------:R-:W-:-:S04]  /*249f0*/  ISETP.NE.AND P0, PT, R24, 0x2, PT ;  /* 0x000000021800780c */ /* 0x000fc80003f05270 */
[----:B------:R-:W-:Y:S02]  /*24a00*/  SEL R3, RZ, 0x1, P0 ;  /* 0x00000001ff037807 */ /* 0x000fe40000000000 */
[----:B------:R-:W-:Y:S02]  /*24a10*/  SEL R24, R24, RZ, P0 ;  /* 0x000000ff18187207 */ /* 0x000fe40000000000 */
[----:B-1----:R-:W-:-:S07]  /*24a20*/  LOP3.LUT R28, R28, R3, RZ, 0x3c, !PT ;  /* 0x000000031c1c7212 */ /* 0x002fce00078e3cff */
.L_x_8544:
[----:B------:R-:W-:Y:S05]  /*24a30*/  BSYNC B7 ;  /* 0x0000000000077941 */ /* 0x000fea0003800000 */
.L_x_8542:
        /* <DEDUP_REMOVED lines=11> */
.L_x_8588:
        /* <DEDUP_REMOVED lines=36> */
.L_x_8845:
[----:B------:R-:W-:Y:S02]  /*24d30*/  ULDC UR4, c[0x0][0xc38] ;  /* 0x00030e0000047ab9 */ /* 0x000fe40000000800 */
[----:B------:R-:W-:-:S04]  /*24d40*/  IMAD.U32 R7, RZ, RZ, UR4 ;  /* 0x00000004ff077e24 */ /* 0x000fc8000f8e00ff */
[----:B--2---:R-:W-:-:S05]  /*24d50*/  IMAD R14, R14, R7, RZ ;  /* 0x000000070e0e7224 */ /* 0x004fca00078e02ff */
[----:B------:R-:W-:-:S04]  /*24d60*/  IADD3 R9, R4, R14, RZ ;  /* 0x0000000e04097210 */ /* 0x000fc80007ffe0ff */
[----:B------:R-:W-:-:S13]  /*24d70*/  ISETP.GT.AND P6, PT, R9, R0, PT ;  /* 0x000000000900720c */ /* 0x000fda0003fc4270 */
[----:B------:R-:W-:Y:S05]  /*24d80*/  @P6 BRA `(.L_x_8591) ;  /* 0x00000000009c6947 */ /* 0x000fea0003800000 */
.L_x_8596:
        /* <DEDUP_REMOVED lines=14> */
.L_x_8594:
[----:B------:R-:W-:Y:S05]  /*24e70*/  BSYNC B0 ;  /* 0x0000000000007941 */ /* 0x000fea0003800000 */
.L_x_8593:
[----:B------:R-:W-:-:S03]  /*24e80*/  UMOV UR4, 0xffffffff ;  /* 0xffffffff00047882 */ /* 0x000fc60000000000 */
[----:B------:R-:W-:Y:S05]  /*24e90*/  BRA.DIV UR4, `(.L_x_8595) ;  /* 0x0000007204447947 */ /* 0x000fea000b800000 */
[----:B-----5:R-:W3:Y:S02]  /*24ea0*/  SHFL.UP PT, R14, R5, 0x1, RZ ;  /* 0x04200000050e7989 */ /* 0x020ee400000e00ff */
[----:B---3--:R-:W-:-:S05]  /*24eb0*/  SEL R14, R14, RZ, P1 ;  /* 0x000000ff0e0e7207 */ /* 0x008fca0000800000 */
[----:B------:R-:W-:-:S05]  /*24ec0*/  IMAD.IADD R13, R5, 0x1, R14 ;  /* 0x00000001050d7824 */ /* 0x000fca00078e020e */
[----:B------:R-:W2:Y:S02]  /*24ed0*/  SHFL.UP PT, R14, R13, 0x2, RZ ;  /* 0x044000000d0e7989 */ /* 0x000ea400000e00ff */
[----:B--2---:R-:W-:-:S04]  /*24ee0*/  SEL R2, R14, RZ, P2 ;  /* 0x000000ff0e027207 */ /* 0x004fc80001000000 */
[----:B------:R-:W-:-:S05]  /*24ef0*/  IADD3 R2, R13, R2, RZ ;  /* 0x000000020d027210 */ /* 0x000fca0007ffe0ff */
        /* <DEDUP_REMOVED lines=10> */
.L_x_8853:
[----:B------:R-:W-:Y:S02]  /*24fa0*/  ULDC UR4, c[0x0][0xc38] ;  /* 0x00030e0000047ab9 */ /* 0x000fe40000000800 */
[----:B------:R-:W-:-:S04]  /*24fb0*/  IMAD.U32 R7, RZ, RZ, UR4 ;  /* 0x00000004ff077e24 */ /* 0x000fc8000f8e00ff */
[----:B--2---:R-:W-:-:S05]  /*24fc0*/  IMAD R14, R14, R7, RZ ;  /* 0x000000070e0e7224 */ /* 0x004fca00078e02ff */
[----:B------:R-:W-:-:S04]  /*24fd0*/  IADD3 R9, R14, R9, RZ ;  /* 0x000000090e097210 */ /* 0x000fc80007ffe0ff */
[----:B------:R-:W-:-:S13]  /*24fe0*/  ISETP.GT.AND P6, PT, R9, R0, PT ;  /* 0x000000000900720c */ /* 0x000fda0003fc4270 */
[----:B------:R-:W-:Y:S05]  /*24ff0*/  @!P6 BRA `(.L_x_8596) ;  /* 0xfffffffc0064e947 */ /* 0x000fea000383ffff */
.L_x_8591:
        /* <DEDUP_REMOVED lines=8> */
.L_x_8857:
[----:B------:R-:W-:Y:S01]  /*25080*/  ISETP.NE.AND P0, PT, R2, RZ, PT ;  /* 0x000000ff0200720c */ /* 0x000fe20003f05270 */
[----:B------:R-:W-:-:S12]  /*25090*/  IMAD.MOV.U32 R14, RZ, RZ, RZ ;  /* 0x000000ffff0e7224 */ /* 0x000fd800078e00ff */
[----:B------:R-:W-:Y:S05]  /*250a0*/  @!P0 BRA `(.L_x_8598) ;  /* 0x0000000000108947 */ /* 0x000fea0003800000 */
[----:B------:R-:W-:Y:S01]  /*250b0*/  UMOV UR4, 0xffffffff ;  /* 0xffffffff00047882 */ /* 0x000fe20000000000 */
[----:B------:R-:W-:Y:S02]  /*250c0*/  VIADD R12, R4, 0xffffffff ;  /* 0xffffffff040c7836 */ /* 0x000fe40000000000 */
[----:B------:R-:W-:Y:S05]  /*250d0*/  BRA.DIV UR4, `(.L_x_8599) ;  /* 0x0000007204b87947 */ /* 0x000fea000b800000 */
[----:B------:R4:W0:Y:S02]  /*250e0*/  SHFL.IDX PT, R14, R6, R12, 0x1f ;  /* 0x00001f0c060e7589 */ /* 0x00082400000e0000 */
.L_x_8598:
        /* <DEDUP_REMOVED lines=44> */
[----:B------:R-:W-:Y:S01]  /*253b0*/  IMAD R11, R2, R7, RZ ;  /* 0x00000007020b7224 */ /* 0x000fe200078e02ff */
[----:B------:R-:W-:-:S05]  /*253c0*/  MOV R2, RZ ;  /* 0x000000ff00027202 */ /* 0x000fca0000000f00 */
        /* <DEDUP_REMOVED lines=14> */
[----:B------:R-:W-:Y:S01]  /*254b0*/  @!P1 LOP3.LUT R2, RZ, R6, RZ, 0x33, !PT ;  /* 0x00000006ff029212 */ /* 0x000fe200078e33ff */
[----:B------:R-:W-:-:S04]  /*254c0*/  IMAD.MOV R6, RZ, RZ, -R6 ;  /* 0x000000ffff067224 */ /* 0x000fc800078e0a06 */
[----:B------:R-:W-:Y:S01]  /*254d0*/  IMAD R18, R2, R6, R9 ;  /* 0x0000000602127224 */ /* 0x000fe200078e0209 */
[----:B------:R-:W-:-:S04]  /*254e0*/  LOP3.LUT R2, RZ, R2, RZ, 0x33, !PT ;  /* 0x00000002ff027212 */ /* 0x000fc800078e33ff */
[----:B------:R-:W-:Y:S01]  /*254f0*/  IADD3 R17, R5, R2, RZ ;  /* 0x0000000205117210 */ /* 0x000fe20007ffe0ff */
[----:B------:R-:W-:Y:S06]  /*25500*/  BRA `(.L_x_8600) ;  /* 0x00000000001c7947 */ /* 0x000fec0003800000 */
.L_x_8592:
[----:B------:R-:W-:Y:S01]  /*25510*/  UMOV UR4, URZ ;  /* 0x0000003f00047c82 */ /* 0x000fe20008000000 */
[----:B------:R-:W-:Y:S01]  /*25520*/  UMOV UR5, URZ ;  /* 0x0000003f00057c82 */ /* 0x000fe20008000000 */
[----:B------:R-:W-:Y:S01]  /*25530*/  ULDC UR6, c[0x0][0xc3c] ;  /* 0x00030f0000067ab9 */ /* 0x000fe20000000800 */
[----:B------:R-:W-:Y:S01]  /*25540*/  IMAD.MOV.U32 R16, RZ, RZ, R0 ;  /* 0x000000ffff107224 */ /* 0x000fe200078e0000 */
[----:B------:R-:W-:Y:S01]  /*25550*/  MOV R19, UR6 ;  /* 0x0000000600137c02 */ /* 0x000fe20008000f00 */
[----:B------:R-:W-:Y:S02]  /*25560*/  IMAD.U32 R17, RZ, RZ, UR4 ;  /* 0x00000004ff117e24 */ /* 0x000fe4000f8e00ff */
[----:B------:R-:W-:-:S07]  /*25570*/  IMAD.U32 R18, RZ, RZ, UR5 ;  /* 0x00000005ff127e24 */ /* 0x000fce000f8e00ff */
.L_x_8600:
        /* <DEDUP_REMOVED lines=10> */
.L_x_8589:
[----:B------:R-:W-:Y:S02]  /*25620*/  ULDC UR4, c[0x0][0xc3c] ;  /* 0x00030f0000047ab9 */ /* 0x000fe40000000800 */
[----:B--2---:R-:W-:-:S13]  /*25630*/  ISETP.GE.AND P0, PT, R19, UR4, PT ;  /* 0x0000000413007c0c */ /* 0x004fda000bf06270 */
[----:B------:R-:W-:Y:S05]  /*25640*/  @!P0 BRA `(.L_x_8601) ;  /* 0xffffff9c00688947 */ /* 0x000fea000383ffff */
[----:B------:R-:W-:Y:S05]  /*25650*/  BSYNC B8 ;  /* 0x0000000000087941 */ /* 0x000fea0003800000 */
.L_x_8486:
[----:B------:R-:W2:Y:S01]  /*25660*/  LDL.LU R0, [R1+0x20] ;  /* 0x0000200001007983 */ /* 0x000ea20000300800 */
[----:B------:R-:W-:Y:S01]  /*25670*/  BSSY B0, `(.L_x_8602) ;  /* 0x000000b000007945 */ /* 0x000fe20003800000 */
[----:B------:R-:W4:Y:S01]  /*25680*/  S2R R5, SR_CgaCtaId ;  /* 0x0000000000057919 */ /* 0x000f220000008800 */
[----:B--2---:R-:W-:-:S05]  /*25690*/  VIADD R0, R0, 0x1 ;  /* 0x0000000100007836 */ /* 0x004fca0000000000 */
        /* <DEDUP_REMOVED lines=8> */
.L_x_8860:
[----:B------:R-:W-:Y:S05]  /*25720*/  BSYNC B0 ;  /* 0x0000000000007941 */ /* 0x000fea0003800000 */
.L_x_8602:
[----:B------:R-:W-:-:S03]  /*25730*/  UMOV UR4, 0xffffffff ;  /* 0xffffffff00047882 */ /* 0x000fc60000000000 */
[----:B------:R-:W-:Y:S05]  /*25740*/  BRA.DIV UR4, `(.L_x_8604) ;  /* 0x0000006e04547947 */ /* 0x000fea000b800000 */
[----:B0-----:R-:W0:Y:S02]  /*25750*/  S2R R0, SR_TID.X ;  /* 0x0000000000007919 */ /* 0x001e240000002100 */
[----:B0-----:R-:W-:-:S04]  /*25760*/  SHF.R.U32.HI R0, RZ, 0x5, R0 ;  /* 0x00000005ff007819 */ /* 0x001fc80000011600 */
[----:B------:R-:W-:-:S05]  /*25770*/  LOP3.LUT R0, R0, 0x3, RZ, 0xc0, !PT ;  /* 0x0000000300007812 */ /* 0x000fca00078ec0ff */
[----:B------:R0:W2:Y:S02]  /*25780*/  SHFL.IDX PT, R14, R0, RZ, 0x1f ;  /* 0x00001fff000e7589 */ /* 0x0000a400000e0000 */
.L_x_8863:
[----:B--2---:R-:W-:-:S13]  /*25790*/  ISETP.NE.AND P0, PT, R14, RZ, PT ;  /* 0x000000ff0e00720c */ /* 0x004fda0003f05270 */
[----:B------:R-:W-:Y:S05]  /*257a0*/  @P0 BRA `(.L_x_8194) ;  /* 0x0000000000880947 */ /* 0x000fea0003800000 */
[----:B------:R-:W-:-:S03]  /*257b0*/  UMOV UR4, 0xffffffff ;  /* 0xffffffff00047882 */ /* 0x000fc60000000000 */
[----:B------:R-:W-:Y:S05]  /*257c0*/  BRA.DIV UR4, `(.L_x_8605) ;  /* 0x0000006e04687947 */ /* 0x000fea000b800000 */
[----:B------:R-:W-:-:S13]  /*257d0*/  ELECT P6, URZ, PT ;  /* 0x00000000003f782f */ /* 0x000fda00038c0000 */
.L_x_8866:
[----:B------:R-:W-:Y:S05]  /*257e0*/  @!P6 BRA `(.L_x_8194) ;  /* 0x000000000078e947 */ /* 0x000fea0003800000 */
[----:B------:R-:W-:-:S06]  /*257f0*/  ULOP3.LUT UR4, UR36, 0x2, URZ, 0xfc, !UPT ;  /* 0x0000000224047892 */ /* 0x000fcc000f8efc3f */
[----:B0-----:R-:W-:-:S05]  /*25800*/  IMAD.U32 R0, RZ, RZ, UR4 ;  /* 0x00000004ff007e24 */ /* 0x001fca000f8e00ff */
[----:B------:R-:W-:-:S13]  /*25810*/  ISETP.NE.AND P0, PT, R0, 0x3, PT ;  /* 0x000000030000780c */ /* 0x000fda0003f05270 */
[----:B------:R-:W-:Y:S05]  /*25820*/  @!P0 BRA `(.L_x_8606) ;  /* 0x0000000000048947 */ /* 0x000fea0003800000 */
[----:B------:R-:W-:Y:S01]  /*25830*/  BPT.TRAP 0x1 ;  /* 0x000000040000795c */ /* 0x000fe20000300000 */
.L_x_8606:
[C---:B------:R-:W-:Y:S01]  /*25840*/  LEA R5, R24.reuse, R7, 0x3 ;  /* 0x0000000718057211 */ /* 0x040fe200078e18ff */
[----:B------:R-:W-:Y:S01]  /*25850*/  VIADD R24, R24, 0x1 ;  /* 0x0000000118187836 */ /* 0x000fe20000000000 */
[----:B------:R-:W-:-:S04]  /*25860*/  SHF.L.U32 R0, R28, 0x1f, RZ ;  /* 0x0000001f1c007819 */ /* 0x000fc800000006ff */
[----:B------:R-:W0:Y:S01]  /*25870*/  SYNCS.PHASECHK.TRANS64.TRYWAIT P1, [R5+URZ+0x28840], R0 ;  /* 0x02884000050075a7 */ /* 0x000e22000802017f */
[----:B------:R-:W-:-:S04]  /*25880*/  ISETP.NE.AND P2, PT, R24, 0x2, PT ;  /* 0x000000021800780c */ /* 0x000fc80003f45270 */
[----:B------:R-:W-:Y:S01]  /*25890*/  SEL R3, RZ, 0x1, P2 ;  /* 0x00000001ff037807 */ /* 0x000fe20001000000 */
[----:B0-----:R-:W-:Y:S08]  /*258a0*/  @!P1 BRA `(.L_x_8607) ;  /* 0x0000006c00509947 */ /* 0x001ff00003800000 */
.L_x_8867:
[----:B------:R-:W-:Y:S02]  /*258b0*/  SEL R24, R24, RZ, P2 ;  /* 0x000000ff18187207 */ /* 0x000fe40001000000 */
[----:B------:R-:W-:Y:S01]  /*258c0*/  LOP3.LUT R2, R28, R3, RZ, 0x3c, !PT ;  /* 0x000000031c027212 */ /* 0x000fe200078e3cff */
[----:B------:R-:W-:Y:S06]  /*258d0*/  @!P0 BRA `(.L_x_8608) ;  /* 0x0000000000048947 */ /* 0x000fec0003800000 */
[----:B------:R-:W-:Y:S01]  /*258e0*/  BPT.TRAP 0x1 ;  /* 0x000000040000795c */ /* 0x000fe20000300000 */
.L_x_8608:
[----:B------:R-:W-:Y:S01]  /*258f0*/  IMAD R3, R24, 0x8, R7 ;  /* 0x0000000818037824 */ /* 0x000fe200078e0207 */
[----:B------:R-:W-:-:S04]  /*25900*/  SHF.L.U32 R2, R2, 0x1f, RZ ;  /* 0x0000001f02027819 */ /* 0x000fc800000006ff */
[----:B------:R-:W2:Y:S02]  /*25910*/  SYNCS.PHASECHK.TRANS64.TRYWAIT P1, [R3+URZ+0x28840], R2 ;  /* 0x02884002030075a7 */ /* 0x000ea4000802017f */
[----:B--2---:R-:W-:Y:S05]  /*25920*/  @!P1 BRA `(.L_x_8609) ;  /* 0x0000006c00449947 */ /* 0x004fea0003800000 */
.L_x_8868:
[----:B------:R-:W-:Y:S05]  /*25930*/  @!P0 BRA `(.L_x_8610) ;  /* 0x0000000000048947 */ /* 0x000fea0003800000 */
[----:B------:R-:W-:Y:S01]  /*25940*/  BPT.TRAP 0x1 ;  /* 0x000000040000795c */ /* 0x000fe20000300000 */
.L_x_8610:
[----:B------:R-:W4:Y:S02]  /*25950*/  SYNCS.PHASECHK.TRANS64.TRYWAIT P1, [R5+URZ+0x28860], R0 ;  /* 0x02886000050075a7 */ /* 0x000f24000802017f */
[----:B----4-:R-:W-:Y:S05]  /*25960*/  @!P1 BRA `(.L_x_8611) ;  /* 0x0000006c00489947 */ /* 0x010fea0003800000 */
.L_x_8869:
[----:B------:R-:W-:Y:S05]  /*25970*/  @!P0 BRA `(.L_x_8612) ;  /* 0x0000000000048947 */ /* 0x000fea0003800000 */
[----:B------:R-:W-:Y:S01]  /*25980*/  BPT.TRAP 0x1 ;  /* 0x000000040000795c */ /* 0x000fe20000300000 */
.L_x_8612:
[----:B------:R0:W0:Y:S02]  /*25990*/  SYNCS.PHASECHK.TRANS64.TRYWAIT P0, [R3+URZ+0x28860], R2 ;  /* 0x02886002030075a7 */ /* 0x000024000800017f */
[----:B0-----:R-:W-:Y:S05]  /*259a0*/  @!P0 NANOSLEEP.SYNCS 0x989680 ;  /* 0x009896800000895d */ /* 0x001fea0003900000 */
[----:B------:R-:W0:Y:S02]  /*259b0*/  @!P0 SYNCS.PHASECHK.TRANS64 P0, [R3+URZ+0x28860], R2 ;  /* 0x02886002030085a7 */ /* 0x000e24000800007f */
[----:B0-----:R-:W-:Y:S05]  /*259c0*/  @!P0 BRA `(.L_x_8612) ;  /* 0xfffffffc00f08947 */ /* 0x001fea000383ffff */
.L_x_8194:
[----:B------:R-:W-:Y:S05]  /*259d0*/  BSYNC B9 ;  /* 0x0000000000097941 */ /* 0x000fea0003800000 */
.L_x_8191:
[----:B------:R-:W-:Y:S05]  /*259e0*/  EXIT ;  /* 0x000000000000794d */ /* 0x000fea0003800000 */
.L_x_8224:
[----:B0-----:R0:W1:Y:S02]  /*259f0*/  SYNCS.PHASECHK.TRANS64.TRYWAIT P6, [R91+URZ+0x28890], R102 ;  /* 0x028890665b0075a7 */ /* 0x00106400080c017f */
[----:B-1----:R-:W-:Y:S05]  /*25a00*/  @!P6 NANOSLEEP.SYNCS 0x989680 ;  /* 0x009896800000e95d */ /* 0x002fea0003900000 */
[----:B------:R-:W1:Y:S02]  /*25a10*/  @!P6 SYNCS.PHASECHK.TRANS64 P6, [R91+URZ+0x28890], R102 ;  /* 0x028890665b00e5a7 */ /* 0x000e6400080c007f */
[----:B-1----:R-:W-:Y:S05]  /*25a20*/  @!P6 BRA `(.L_x_8224) ;  /* 0xfffffffc00f0e947 */ /* 0x002fea000383ffff */
[----:B------:R-:W-:Y:S05]  /*25a30*/  BRA `(.L_x_8613) ;  /* 0xfffffdd800307947 */ /* 0x000fea000383ffff */
.L_x_8225:
        /* <DEDUP_REMOVED lines=8> */
.L_x_8615:
[----:B------:R-:W-:Y:S05]  /*25ac0*/  BSYNC B1 ;  /* 0x0000000000017941 */ /* 0x000fea0003800000 */
.L_x_8614:
        /* <DEDUP_REMOVED lines=8> */
.L_x_8616:
[----:B------:R-:W-:Y:S01]  /*25b50*/  MOV R105, R14 ;  /* 0x0000000e00697202 */ /* 0x000fe20000000f00 */
[----:B------:R-:W-:Y:S06]  /*25b60*/  BRA `(.L_x_8617) ;  /* 0xfffffdd400f87947 */ /* 0x000fec000383ffff */
.L_x_8234:
        /* <DEDUP_REMOVED lines=8> */
.L_x_8619:
[----:B------:R-:W-:Y:S05]  /*25bf0*/  BSYNC B1 ;  /* 0x0000000000017941 */ /* 0x000fea0003800000 */
.L_x_8618:
        /* <DEDUP_REMOVED lines=8> */
.L_x_8620:
[----:B------:R-:W-:Y:S01]  /*25c80*/  IMAD.MOV.U32 R73, RZ, RZ, R14 ;  /* 0x000000ffff497224 */ /* 0x000fe200078e000e */
[----:B------:R-:W-:Y:S06]  /*25c90*/  BRA `(.L_x_8621) ;  /* 0xfffffddc005c7947 */ /* 0x000fec000383ffff */
.L_x_8243:
        /* <DEDUP_REMOVED lines=8> */
.L_x_8623:
[----:B------:R-:W-:Y:S05]  /*25d20*/  BSYNC B1 ;  /* 0x0000000000017941 */ /* 0x000fea0003800000 */
.L_x_8622:
        /* <DEDUP_REMOVED lines=8> */
.L_x_8624:
[----:B------:R-:W-:Y:S01]  /*25db0*/  MOV R63, R14 ;  /* 0x0000000e003f7202 */ /* 0x000fe20000000f00 */
[----:B------:R-:W-:Y:S06]  /*25dc0*/  BRA `(.L_x_8625) ;  /* 0xfffffde000c07947 */ /* 0x000fec000383ffff */
.L_x_8252:
        /* <DEDUP_REMOVED lines=8> */
.L_x_8627:
[----:B------:R-:W-:Y:S05]  /*25e50*/  BSYNC B1 ;  /* 0x0000000000017941 */ /* 0x000fea0003800000 */
.L_x_8626:
        /* <DEDUP_REMOVED lines=8> */
.L_x_8628:
[----:B------:R-:W-:Y:S01]  /*25ee0*/  IMAD.MOV.U32 R53, RZ, RZ, R14 ;  /* 0x000000ffff357224 */ /* 0x000fe200078e000e */
[----:B------:R-:W-:Y:S06]  /*25ef0*/  BRA `(.L_x_8629) ;  /* 0xfffffde800207947 */ /* 0x000fec000383ffff */
.L_x_8264:
[----:B--2---:R2:W3:Y:S02]  /*25f00*/  SYNCS.PHASECHK.TRANS64.TRYWAIT P4, [R91+URZ+0x28890], R102 ;  /* 0x028890665b0075a7 */ /* 0x0044e4000808017f */
[----:B---3--:R-:W-:Y:S05]  /*25f10*/  @!P4 NANOSLEEP.SYNCS 0x989680 ;  /* 0x009896800000c95d */ /* 0x008fea0003900000 */
[----:B------:R-:W3:Y:S02]  /*25f20*/  @!P4 SYNCS.PHASECHK.TRANS64 P4, [R91+URZ+0x28890], R102 ;  /* 0x028890665b00c5a7 */ /* 0x000ee4000808007f */
[----:B---3--:R-:W-:Y:S05]  /*25f30*/  @!P4 BRA `(.L_x_8264) ;  /* 0xfffffffc00f0c947 */ /* 0x008fea000383ffff */
[----:B------:R-:W-:Y:S05]  /*25f40*/  BRA `(.L_x_8630) ;  /* 0xfffffdf400ec7947 */ /* 0x000fea000383ffff */
.L_x_8265:
[----:B------:R-:W-:Y:S01]  /*25f50*/  BSSY B1, `(.L_x_8631) ;  /* 0x0000008000017945 */ /* 0x000fe20003800000 */
[----:B------:R-:W-:Y:S01]  /*25f60*/  IMAD.MOV.U32 R13, RZ, RZ, R103 ;  /* 0x000000ffff0d7224 */ /* 0x000fe200078e0067 */
[----:B------:R-:W-:Y:S01]  /*25f70*/  MOV R12, RZ ;  /* 0x000000ff000c7202 */ /* 0x000fe20000000f00 */
[----:B------:R-:W-:Y:S02]  /*25f80*/  IMAD.MOV.U32 R11, RZ, RZ, 0x181f ;  /* 0x0000181fff0b7424 */ /* 0x000fe400078e00ff */
[----:B------:R-:W-:-:S07]  /*25f90*/  IMAD.MOV.U32 R15, RZ, RZ, -0x1 ;  /* 0xffffffffff0f7424 */ /* 0x000fce00078e00ff */
[----:B0-2---:R-:W-:Y:S05]  /*25fa0*/  WARPSYNC.COLLECTIVE R15, `(.L_x_8632) ;  /* 0x000000000f087348 */ /* 0x005fea0003c00000 */
[----:B------:R1:W3:Y:S02]  /*25fb0*/  SHFL.IDX P6, R14, R13, R12, R11 ;  /* 0x0000000c0d0e7389 */ /* 0x0002e400000c000b */
[----:B0123--:R-:W-:Y:S01]  /*25fc0*/  ENDCOLLECTIVE ;  /* 0x000000000000791b */ /* 0x00ffe20003800000 */
.L_x_8632:
[----:B------:R-:W-:Y:S05]  /*25fd0*/  BSYNC B1 ;  /* 0x0000000000017941 */ /* 0x000fea0003800000 */
.L_x_8631:
        /* <DEDUP_REMOVED lines=8> */
.L_x_8633:
[----:B------:R-:W-:Y:S01]  /*26060*/  MOV R106, R14 ;  /* 0x0000000e006a7202 */ /* 0x000fe20000000f00 */
[----:B------:R-:W-:Y:S06]  /*26070*/  BRA `(.L_x_8634) ;  /* 0xfffffdf400b87947 */ /* 0x000fec000383ffff */
.L_x_8270:
[----:B------:R-:W-:Y:S01]  /*26080*/  BSSY B1, `(.L_x_8635) ;  /* 0x0000008000017945 */ /* 0x000fe20003800000 */
[----:B0-----:R-:W-:Y:S01]  /*26090*/  IMAD.MOV.U32 R13, RZ, RZ, R103 ;  /* 0x000000ffff0d7224 */ /* 0x001fe200078e0067 */
[----:B------:R-:W-:Y:S01]  /*260a0*/  MOV R15, 0xffffffff ;  /* 0xffffffff000f7802 */ /* 0x000fe20000000f00 */
[----:B------:R-:W-:Y:S02]  /*260b0*/  IMAD.MOV.U32 R12, RZ, RZ, 0x1 ;  /* 0x00000001ff0c7424 */ /* 0x000fe400078e00ff */
[----:B------:R-:W-:-:S07]  /*260c0*/  IMAD.MOV.U32 R11, RZ, RZ, 0x181f ;  /* 0x0000181fff0b7424 */ /* 0x000fce00078e00ff */
[----:B-1234-:R-:W-:Y:S05]  /*260d0*/  WARPSYNC.COLLECTIVE R15, `(.L_x_8636) ;  /* 0x000000000f087348 */ /* 0x01efea0003c00000 */
[----:B------:R0:W0:Y:S02]  /*260e0*/  SHFL.IDX P6, R14, R13, R12, R11 ;  /* 0x0000000c0d0e7389 */ /* 0x00002400000c000b */
[----:B01234-:R-:W-:Y:S01]  /*260f0*/  ENDCOLLECTIVE ;  /* 0x000000000000791b */ /* 0x01ffe20003800000 */
.L_x_8636:
[----:B------:R-:W-:Y:S05]  /*26100*/  BSYNC B1 ;  /* 0x0000000000017941 */ /* 0x000fea0003800000 */
.L_x_8635:
        /* <DEDUP_REMOVED lines=8> */
.L_x_8637:
[----:B------:R-:W-:Y:S01]  /*26190*/  IMAD.MOV.U32 R50, RZ, RZ, R14 ;  /* 0x000000ffff327224 */ /* 0x000fe200078e000e */
[----:B------:R-:W-:Y:S06]  /*261a0*/  BRA `(.L_x_8638) ;  /* 0xfffffdfc00547947 */ /* 0x000fec000383ffff */
.L_x_8275:
[----:B------:R-:W-:Y:S01]  /*261b0*/  BSSY B1, `(.L_x_8639) ;  /* 0x0000008000017945 */ /* 0x000fe20003800000 */
[----:B0-----:R-:W-:Y:S01]  /*261c0*/  IMAD.MOV.U32 R13, RZ, RZ, R103 ;  /* 0x000000ffff0d7224 */ /* 0x001fe200078e0067 */
[----:B------:R-:W-:Y:S01]  /*261d0*/  MOV R12, 0x2 ;  /* 0x00000002000c7802 */ /* 0x000fe20000000f00 */
[----:B------:R-:W-:Y:S02]  /*261e0*/  IMAD.MOV.U32 R11, RZ, RZ, 0x181f ;  /* 0x0000181fff0b7424 */ /* 0x000fe400078e00ff */
[----:B------:R-:W-:-:S07]  /*261f0*/  IMAD.MOV.U32 R15, RZ, RZ, -0x1 ;  /* 0xffffffffff0f7424 */ /* 0x000fce00078e00ff */
[----:B-1234-:R-:W-:Y:S05]  /*26200*/  WARPSYNC.COLLECTIVE R15, `(.L_x_8640) ;  /* 0x000000000f087348 */ /* 0x01efea0003c00000 */
[----:B------:R0:W0:Y:S02]  /*26210*/  SHFL.IDX P6, R14, R13, R12, R11 ;  /* 0x0000000c0d0e7389 */ /* 0x00002400000c000b */
[----:B01234-:R-:W-:Y:S01]  /*26220*/  ENDCOLLECTIVE ;  /* 0x000000000000791b */ /* 0x01ffe20003800000 */
.L_x_8640:
[----:B------:R-:W-:Y:S05]  /*26230*/  BSYNC B1 ;  /* 0x0000000000017941 */ /* 0x000fea0003800000 */
.L_x_8639:
        /* <DEDUP_REMOVED lines=8> */
.L_x_8641:
[----:B------:R-:W-:Y:S05]  /*262c0*/  BRA `(.L_x_8642) ;  /* 0xfffffe0000f87947 */ /* 0x000fea000383ffff */
.L_x_8280:
[----:B------:R-:W-:Y:S01]  /*262d0*/  BSSY B1, `(.L_x_8643) ;  /* 0x0000008000017945 */ /* 0x000fe20003800000 */
[----:B0-----:R-:W-:Y:S01]  /*262e0*/  MOV R13, R103 ;  /* 0x00000067000d7202 */ /* 0x001fe20000000f00 */
[----:B------:R-:W-:Y:S02]  /*262f0*/  IMAD.MOV.U32 R12, RZ, RZ, 0x3 ;  /* 0x00000003ff0c7424 */ /* 0x000fe400078e00ff */
[----:B------:R-:W-:Y:S02]  /*26300*/  IMAD.MOV.U32 R11, RZ, RZ, 0x181f ;  /* 0x0000181fff0b7424 */ /* 0x000fe400078e00ff */
[----:B------:R-:W-:-:S07]  /*26310*/  IMAD.MOV.U32 R15, RZ, RZ, -0x1 ;  /* 0xffffffffff0f7424 */ /* 0x000fce00078e00ff */
[----:B-1234-:R-:W-:Y:S05]  /*26320*/  WARPSYNC.COLLECTIVE R15, `(.L_x_8644) ;  /* 0x000000000f087348 */ /* 0x01efea0003c00000 */
[----:B------:R0:W0:Y:S02]  /*26330*/  SHFL.IDX P6, R14, R13, R12, R11 ;  /* 0x0000000c0d0e7389 */ /* 0x00002400000c000b */
[----:B01234-:R-:W-:Y:S01]  /*26340*/  ENDCOLLECTIVE ;  /* 0x000000000000791b */ /* 0x01ffe20003800000 */
.L_x_8644:
[----:B------:R-:W-:Y:S05]  /*26350*/  BSYNC B1 ;  /* 0x0000000000017941 */ /* 0x000fea0003800000 */
.L_x_8643:
        /* <DEDUP_REMOVED lines=8> */
.L_x_8645:
[----:B------:R-:W-:Y:S01]  /*263e0*/  IMAD.MOV.U32 R108, RZ, RZ, R14 ;  /* 0x000000ffff6c7224 */ /* 0x000fe200078e000e */
[----:B------:R-:W-:Y:S06]  /*263f0*/  BRA `(.L_x_8646) ;  /* 0xfffffe0800987947 */ /* 0x000fec000383ffff */
.L_x_8285:
[----:B0-----:R0:W1:Y:S02]  /*26400*/  SYNCS.PHASECHK.TRANS64.TRYWAIT P3, [R91+URZ+0x28890], R102 ;  /* 0x028890665b0075a7 */ /* 0x001064000806017f */
[----:B-1----:R-:W-:Y:S05]  /*26410*/  @!P3 NANOSLEEP.SYNCS 0x989680 ;  /* 0x009896800000b95d */ /* 0x002fea0003900000 */
[----:B------:R-:W1:Y:S02]  /*26420*/  @!P3 SYNCS.PHASECHK.TRANS64 P3, [R91+URZ+0x28890], R102 ;  /* 0x028890665b00b5a7 */ /* 0x000e64000806007f */
[----:B-1----:R-:W-:Y:S05]  /*26430*/  @!P3 BRA `(.L_x_8285) ;  /* 0xfffffffc00f0b947 */ /* 0x002fea000383ffff */
[----:B------:R-:W-:Y:S05]  /*26440*/  BRA `(.L_x_8647) ;  /* 0xfffffe1000847947 */ /* 0x000fea000383ffff */
.L_x_8286:
        /* <DEDUP_REMOVED lines=8> */
.L_x_8649:
[----:B------:R-:W-:Y:S05]  /*264d0*/  BSYNC B1 ;  /* 0x0000000000017941 */ /* 0x000fea0003800000 */
.L_x_8648:
        /* <DEDUP_REMOVED lines=8> */
.L_x_8650:
[----:B------:R-:W-:Y:S05]  /*26560*/  BRA `(.L_x_8651) ;  /* 0xfffffe1000ac7947 */ /* 0x000fea000383ffff */
.L_x_8289:
        /* <DEDUP_REMOVED lines=8> */
.L_x_8653:
[----:B------:R-:W-:Y:S05]  /*265f0*/  BSYNC B1 ;  /* 0x0000000000017941 */ /* 0x000fea0003800000 */
.L_x_8652:
        /* <DEDUP_REMOVED lines=8> */
.L_x_8654:
[----:B------:R-:W-:Y:S05]  /*26680*/  BRA `(.L_x_8655) ;  /* 0xfffffe1000ac7947 */ /* 0x000fea000383ffff */
.L_x_8292:
[----:B------:R-:W-:Y:S01]  /*26690*/  BSSY B1, `(.L_x_8656) ;  /* 0x0000008000017945 */ /* 0x000fe20003800000 */
[----:B----4-:R-:W-:Y:S01]  /*266a0*/  MOV R13, R46 ;  /* 0x0000002e000d7202 */ /* 0x010fe20000000f00 */
[----:B------:R-:W-:Y:S02]  /*266b0*/  IMAD.MOV.U32 R12, RZ, RZ, 0x2 ;  /* 0x00000002ff0c7424 */ /* 0x000fe400078e00ff */
[----:B------:R-:W-:Y:S02]  /*266c0*/  IMAD.MOV.U32 R11, RZ, RZ, 0x181f ;  /* 0x0000181fff0b7424 */ /* 0x000fe400078e00ff */
[----:B------:R-:W-:-:S07]  /*266d0*/  IMAD.MOV.U32 R15, RZ, RZ, -0x1 ;  /* 0xffffffffff0f7424 */ /* 0x000fce00078e00ff */
[----:B0123--:R-:W-:Y:S05]  /*266e0*/  WARPSYNC.COLLECTIVE R15, `(.L_x_8657) ;  /* 0x000000000f087348 */ /* 0x00ffea0003c00000 */
[----:B---3--:R3:W4:Y:S02]  /*266f0*/  SHFL.IDX P6, R14, R13, R12, R11 ;  /* 0x0000000c0d0e7389 */ /* 0x00872400000c000b */
[----:B01234-:R-:W-:Y:S01]  /*26700*/  ENDCOLLECTIVE ;  /* 0x000000000000791b */ /* 0x01ffe20003800000 */
.L_x_8657:
[----:B------:R-:W-:Y:S05]  /*26710*/  BSYNC B1 ;  /* 0x0000000000017941 */ /* 0x000fea0003800000 */
.L_x_8656:
        /* <DEDUP_REMOVED lines=8> */
.L_x_8658:
[----:B------:R-:W-:Y:S05]  /*267a0*/  BRA `(.L_x_8659) ;  /* 0xfffffe1000b07947 */ /* 0x000fea000383ffff */
.L_x_8295:
[----:B------:R-:W-:Y:S01]  /*267b0*/  BSSY B1, `(.L_x_8660) ;  /* 0x0000008000017945 */ /* 0x000fe20003800000 */
[----:B0-----:R-:W-:Y:S01]  /*267c0*/  IMAD.MOV.U32 R13, RZ, RZ, R46 ;  /* 0x000000ffff0d7224 */ /* 0x001fe200078e002e */
[----:B------:R-:W-:Y:S01]  /*267d0*/  MOV R15, 0xffffffff ;  /* 0xffffffff000f7802 */ /* 0x000fe20000000f00 */
[----:B------:R-:W-:Y:S02]  /*267e0*/  IMAD.MOV.U32 R12, RZ, RZ, 0x3 ;  /* 0x00000003ff0c7424 */ /* 0x000fe400078e00ff */
[----:B------:R-:W-:-:S07]  /*267f0*/  IMAD.MOV.U32 R11, RZ, RZ, 0x181f ;  /* 0x0000181fff0b7424 */ /* 0x000fce00078e00ff */
[----:B-1234-:R-:W-:Y:S05]  /*26800*/  WARPSYNC.COLLECTIVE R15, `(.L_x_8661) ;  /* 0x000000000f087348 */ /* 0x01efea0003c00000 */
[----:B----4-:R0:W4:Y:S02]  /*26810*/  SHFL.IDX P6, R14, R13, R12, R11 ;  /* 0x0000000c0d0e7389 */ /* 0x01012400000c000b */
[----:B01234-:R-:W-:Y:S01]  /*26820*/  ENDCOLLECTIVE ;  /* 0x000000000000791b */ /* 0x01ffe20003800000 */
.L_x_8661:
[----:B------:R-:W-:Y:S05]  /*26830*/  BSYNC B1 ;  /* 0x0000000000017941 */ /* 0x000fea0003800000 */
.L_x_8660:
        /* <DEDUP_REMOVED lines=8> */
.L_x_8662:
[----:B------:R-:W-:Y:S05]  /*268c0*/  BRA `(.L_x_8663) ;  /* 0xfffffe1000b47947 */ /* 0x000fea000383ffff */
.L_x_8299:
[----:B------:R0:W0:Y:S02]  /*268d0*/  SYNCS.PHASECHK.TRANS64.TRYWAIT P4, [R91+URZ+0x288b0], R102 ;  /* 0x0288b0665b0075a7 */ /* 0x000024000808017f */
[----:B0-----:R-:W-:Y:S05]  /*268e0*/  @!P4 NANOSLEEP.SYNCS 0x989680 ;  /* 0x009896800000c95d */ /* 0x001fea0003900000 */
[----:B------:R-:W0:Y:S02]  /*268f0*/  @!P4 SYNCS.PHASECHK.TRANS64 P4, [R91+URZ+0x288b0], R102 ;  /* 0x0288b0665b00c5a7 */ /* 0x000e24000808007f */
[----:B0-----:R-:W-:Y:S05]  /*26900*/  @!P4 BRA `(.L_x_8299) ;  /* 0xfffffffc00f0c947 */ /* 0x001fea000383ffff */
[----:B------:R-:W-:Y:S05]  /*26910*/  BRA `(.L_x_8664) ;  /* 0xfffffe1400307947 */ /* 0x000fea000383ffff */
.L_x_8319:
[----:B------:R-:W-:Y:S01]  /*26920*/  BSSY B0, `(.L_x_8665) ;  /* 0x0000008000007945 */ /* 0x000fe20003800000 */
[----:B--2---:R-:W-:Y:S01]  /*26930*/  IMAD.MOV.U32 R13, RZ, RZ, R218 ;  /* 0x000000ffff0d7224 */ /* 0x004fe200078e00da */
[----:B------:R-:W-:Y:S01]  /*26940*/  MOV R11, 0x1f ;  /* 0x0000001f000b7802 */ /* 0x000fe20000000f00 */
[----:B------:R-:W-:Y:S02]  /*26950*/  IMAD.MOV.U32 R12, RZ, RZ, RZ ;  /* 0x000000ffff0c7224 */ /* 0x000fe400078e00ff */
[----:B------:R-:W-:-:S07]  /*26960*/  IMAD.MOV.U32 R15, RZ, RZ, -0x1 ;  /* 0xffffffffff0f7424 */ /* 0x000fce00078e00ff */
[----:B-1---5:R-:W-:Y:S05]  /*26970*/  WARPSYNC.COLLECTIVE R15, `(.L_x_8666) ;  /* 0x000000000f087348 */ /* 0x022fea0003c00000 */
[----:B------:R0:W2:Y:S02]  /*26980*/  SHFL.IDX P6, R14, R13, R12, R11 ;  /* 0x0000000c0d0e7389 */ /* 0x0000a400000c000b */
[----:B012--5:R-:W-:Y:S01]  /*26990*/  ENDCOLLECTIVE ;  /* 0x000000000000791b */ /* 0x027fe20003800000 */
.L_x_8666:
[----:B------:R-:W-:Y:S05]  /*269a0*/  BSYNC B0 ;  /* 0x0000000000007941 */ /* 0x000fea0003800000 */
.L_x_8665:
[----:B------:R-:W-:Y:S01]  /*269b0*/  IMAD.MOV.U32 R194, RZ, RZ, R14 ;  /* 0x000000ffffc27224 */ /* 0x000fe200078e000e */
[----:B------:R-:W-:Y:S06]  /*269c0*/  BRA `(.L_x_8667) ;  /* 0xfffffe2000747947 */ /* 0x000fec000383ffff */
.L_x_8329:
[----:B------:R-:W-:Y:S01]  /*269d0*/  BSSY B1, `(.L_x_8668) ;  /* 0x0000008000017945 */ /* 0x000fe20003800000 */
[----:B------:R-:W-:Y:S01]  /*269e0*/  IMAD.MOV.U32 R13, RZ, RZ, R6 ;  /* 0x000000ffff0d7224 */ /* 0x000fe200078e0006 */
[----:B------:R-:W-:Y:S01]  /*269f0*/  MOV R12, RZ ;  /* 0x000000ff000c7202 */ /* 0x000fe20000000f00 */
[----:B------:R-:W-:Y:S02]  /*26a00*/  IMAD.MOV.U32 R11, RZ, RZ, 0x181f ;  /* 0x0000181fff0b7424 */ /* 0x000fe400078e00ff */
[----:B------:R-:W-:-:S07]  /*26a10*/  IMAD.MOV.U32 R15, RZ, RZ, -0x1 ;  /* 0xffffffffff0f7424 */ /* 0x000fce00078e00ff */
[----:B01----:R-:W-:Y:S05]  /*26a20*/  WARPSYNC.COLLECTIVE R15, `(.L_x_8669) ;  /* 0x000000000f087348 */ /* 0x003fea0003c00000 */
[----:B------:R2:W3:Y:S02]  /*26a30*/  SHFL.IDX P6, R14, R13, R12, R11 ;  /* 0x0000000c0d0e7389 */ /* 0x0004e400000c000b */
[----:B0123--:R-:W-:Y:S01]  /*26a40*/  ENDCOLLECTIVE ;  /* 0x000000000000791b */ /* 0x00ffe20003800000 */
.L_x_8669:
[----:B------:R-:W-:Y:S05]  /*26a50*/  BSYNC B1 ;  /* 0x0000000000017941 */ /* 0x000fea0003800000 */
.L_x_8668:
        /* <DEDUP_REMOVED lines=8> */
.L_x_8670:
[----:B------:R-:W-:Y:S01]  /*26ae0*/  IMAD.MOV.U32 R13, RZ, RZ, R8 ;  /* 0x000000ffff0d7224 */ /* 0x000fe200078e0008 */
[----:B------:R-:W-:-:S07]  /*26af0*/  MOV R3, R14 ;  /* 0x0000000e00037202 */ /* 0x000fce0000000f00 */
[----:B------:R-:W-:Y:S05]  /*26b00*/  WARPSYNC.COLLECTIVE R15, `(.L_x_8671) ;  /* 0x000000000f087348 */ /* 0x000fea0003c00000 */
[----:B------:R0:W1:Y:S02]  /*26b10*/  SHFL.IDX P6, R14, R13, R12, R11 ;  /* 0x0000000c0d0e7389 */ /* 0x00006400000c000b */
[----:B01----:R-:W-:Y:S01]  /*26b20*/  ENDCOLLECTIVE ;  /* 0x000000000000791b */ /* 0x003fe20003800000 */
.L_x_8671:
[----:B------:R-:W-:Y:S02]  /*26b30*/  IMAD.MOV.U32 R13, RZ, RZ, R7 ;  /* 0x000000ffff0d7224 */ /* 0x000fe400078e0007 */
[----:B------:R-:W-:-:S07]  /*26b40*/  IMAD.MOV.U32 R4, RZ, RZ, R14 ;  /* 0x000000ffff047224 */ /* 0x000fce00078e000e */
[----:B------:R-:W-:Y:S05]  /*26b50*/  WARPSYNC.COLLECTIVE R15, `(.L_x_8672) ;  /* 0x000000000f087348 */ /* 0x000fea0003c00000 */
[----:B------:R0:W1:Y:S02]  /*26b60*/  SHFL.IDX P6, R14, R13, R12, R11 ;  /* 0x0000000c0d0e7389 */ /* 0x00006400000c000b */
[----:B01----:R-:W-:Y:S01]  /*26b70*/  ENDCOLLECTIVE ;  /* 0x000000000000791b */ /* 0x003fe20003800000 */
.L_x_8672:
[----:B------:R-:W-:Y:S05]  /*26b80*/  BRA `(.L_x_8673) ;  /* 0xfffffe2400c87947 */ /* 0x000fea000383ffff */
.L_x_8332:
[----:B------:R-:W-:Y:S01]  /*26b90*/  BSSY B1, `(.L_x_8674) ;  /* 0x0000008000017945 */ /* 0x000fe20003800000 */
[----:B-1----:R-:W-:Y:S01]  /*26ba0*/  MOV R13, R6 ;  /* 0x00000006000d7202 */ /* 0x002fe20000000f00 */
[----:B------:R-:W-:Y:S02]  /*26bb0*/  IMAD.MOV.U32 R12, RZ, RZ, 0x1 ;  /* 0x00000001ff0c7424 */ /* 0x000fe400078e00ff */
[----:B------:R-:W-:Y:S02]  /*26bc0*/  IMAD.MOV.U32 R11, RZ, RZ, 0x181f ;  /* 0x0000181fff0b7424 */ /* 0x000fe400078e00ff */
[----:B------:R-:W-:-:S07]  /*26bd0*/  IMAD.MOV.U32 R15, RZ, RZ, -0x1 ;  /* 0xffffffffff0f7424 */ /* 0x000fce00078e00ff */
[----:B--2---:R-:W-:Y:S05]  /*26be0*/  WARPSYNC.COLLECTIVE R15, `(.L_x_8675) ;  /* 0x000000000f087348 */ /* 0x004fea0003c00000 */
[----:B------:R0:W1:Y:S02]  /*26bf0*/  SHFL.IDX P6, R14, R13, R12, R11 ;  /* 0x0000000c0d0e7389 */ /* 0x00006400000c000b */
[----:B012---:R-:W-:Y:S01]  /*26c00*/  ENDCOLLECTIVE ;  /* 0x000000000000791b */ /* 0x007fe20003800000 */
.L_x_8675:
[----:B------:R-:W-:Y:S05]  /*26c10*/  BSYNC B1 ;  /* 0x0000000000017941 */ /* 0x000fea0003800000 */
.L_x_8674:
        /* <DEDUP_REMOVED lines=8> */
.L_x_8676:
[----:B------:R-:W-:Y:S02]  /*26ca0*/  IMAD.MOV.U32 R13, RZ, RZ, R8 ;  /* 0x000000ffff0d7224 */ /* 0x000fe400078e0008 */
[----:B------:R-:W-:-:S07]  /*26cb0*/  IMAD.MOV.U32 R3, RZ, RZ, R14 ;  /* 0x000000ffff037224 */ /* 0x000fce00078e000e */
[----:B------:R-:W-:Y:S05]  /*26cc0*/  WARPSYNC.COLLECTIVE R15, `(.L_x_8677) ;  /* 0x000000000f087348 */ /* 0x000fea0003c00000 */
[----:B------:R0:W1:Y:S02]  /*26cd0*/  SHFL.IDX P6, R14, R13, R12, R11 ;  /* 0x0000000c0d0e7389 */ /* 0x00006400000c000b */
[----:B01----:R-:W-:Y:S01]  /*26ce0*/  ENDCOLLECTIVE ;  /* 0x000000000000791b */ /* 0x003fe20003800000 */
.L_x_8677:
[----:B------:R-:W-:Y:S01]  /*26cf0*/  MOV R13, R7 ;  /* 0x00000007000d7202 */ /* 0x000fe20000000f00 */
[----:B------:R-:W-:-:S07]  /*26d00*/  IMAD.MOV.U32 R4, RZ, RZ, R14 ;  /* 0x000000ffff047224 */ /* 0x000fce00078e000e */
[----:B------:R-:W-:Y:S05]  /*26d10*/  WARPSYNC.COLLECTIVE R15, `(.L_x_8678) ;  /* 0x000000000f087348 */ /* 0x000fea0003c00000 */
[----:B------:R0:W1:Y:S02]  /*26d20*/  SHFL.IDX P6, R14, R13, R12, R11 ;  /* 0x0000000c0d0e7389 */ /* 0x00006400000c000b */
[----:B01----:R-:W-:Y:S01]  /*26d30*/  ENDCOLLECTIVE ;  /* 0x000000000000791b */ /* 0x003fe20003800000 */
.L_x_8678:
[----:B------:R-:W-:Y:S05]  /*26d40*/  BRA `(.L_x_8679) ;  /* 0xfffffe2800347947 */ /* 0x000fea000383ffff */
.L_x_8335:
[----:B------:R-:W-:Y:S01]  /*26d50*/  BSSY B1, `(.L_x_8680) ;  /* 0x0000008000017945 */ /* 0x000fe20003800000 */
[----:B------:R-:W-:Y:S01]  /*26d60*/  IMAD.MOV.U32 R13, RZ, RZ, R6 ;  /* 0x000000ffff0d7224 */ /* 0x000fe200078e0006 */
[----:B------:R-:W-:Y:S01]  /*26d70*/  MOV R15, 0xffffffff ;  /* 0xffffffff000f7802 */ /* 0x000fe20000000f00 */
[----:B------:R-:W-:Y:S02]  /*26d80*/  IMAD.MOV.U32 R12, RZ, RZ, 0x2 ;  /* 0x00000002ff0c7424 */ /* 0x000fe400078e00ff */
[----:B------:R-:W-:-:S07]  /*26d90*/  IMAD.MOV.U32 R11, RZ, RZ, 0x181f ;  /* 0x0000181fff0b7424 */ /* 0x000fce00078e00ff */
[----:B-12---:R-:W-:Y:S05]  /*26da0*/  WARPSYNC.COLLECTIVE R15, `(.L_x_8681) ;  /* 0x000000000f087348 */ /* 0x006fea0003c00000 */
[----:B------:R0:W3:Y:S02]  /*26db0*/  SHFL.IDX P6, R14, R13, R12, R11 ;  /* 0x0000000c0d0e7389 */ /* 0x0000e400000c000b */
[----:B0123--:R-:W-:Y:S01]  /*26dc0*/  ENDCOLLECTIVE ;  /* 0x000000000000791b */ /* 0x00ffe20003800000 */
.L_x_8681:
[----:B------:R-:W-:Y:S05]  /*26dd0*/  BSYNC B1 ;  /* 0x0000000000017941 */ /* 0x000fea0003800000 */
.L_x_8680:
        /* <DEDUP_REMOVED lines=8> */
.L_x_8682:
[----:B------:R-:W-:Y:S02]  /*26e60*/  IMAD.MOV.U32 R13, RZ, RZ, R8 ;  /* 0x000000ffff0d7224 */ /* 0x000fe400078e0008 */
[----:B------:R-:W-:-:S07]  /*26e70*/  IMAD.MOV.U32 R3, RZ, RZ, R14 ;  /* 0x000000ffff037224 */ /* 0x000fce00078e000e */
[----:B------:R-:W-:Y:S05]  /*26e80*/  WARPSYNC.COLLECTIVE R15, `(.L_x_8683) ;  /* 0x000000000f087348 */ /* 0x000fea0003c00000 */
[----:B------:R0:W1:Y:S02]  /*26e90*/  SHFL.IDX P6, R14, R13, R12, R11 ;  /* 0x0000000c0d0e7389 */ /* 0x00006400000c000b */
[----:B01----:R-:W-:Y:S01]  /*26ea0*/  ENDCOLLECTIVE ;  /* 0x000000000000791b */ /* 0x003fe20003800000 */
.L_x_8683:
[----:B------:R-:W-:Y:S01]  /*26eb0*/  IMAD.MOV.U32 R13, RZ, RZ, R7 ;  /* 0x000000ffff0d7224 */ /* 0x000fe200078e0007 */
[----:B------:R-:W-:-:S07]  /*26ec0*/  MOV R4, R14 ;  /* 0x0000000e00047202 */ /* 0x000fce0000000f00 */
[----:B------:R-:W-:Y:S05]  /*26ed0*/  WARPSYNC.COLLECTIVE R15, `(.L_x_8684) ;  /* 0x000000000f087348 */ /* 0x000fea0003c00000 */
[----:B------:R0:W1:Y:S02]  /*26ee0*/  SHFL.IDX P6, R14, R13, R12, R11 ;  /* 0x0000000c0d0e7389 */ /* 0x00006400000c000b */
[----:B01----:R-:W-:Y:S01]  /*26ef0*/  ENDCOLLECTIVE ;  /* 0x000000000000791b */ /* 0x003fe20003800000 */
.L_x_8684:
[----:B------:R-:W-:Y:S05]  /*26f00*/  BRA `(.L_x_8685) ;  /* 0xfffffe2800907947 */ /* 0x000fea000383ffff */
.L_x_8338:
[----:B------:R-:W-:Y:S01]  /*26f10*/  BSSY B1, `(.L_x_8686) ;  /* 0x0000008000017945 */ /* 0x000fe20003800000 */
[----:B------:R-:W-:Y:S01]  /*26f20*/  IMAD.MOV.U32 R13, RZ, RZ, R6 ;  /* 0x000000ffff0d7224 */ /* 0x000fe200078e0006 */
[----:B------:R-:W-:Y:S01]  /*26f30*/  MOV R11, 0x181f ;  /* 0x0000181f000b7802 */ /* 0x000fe20000000f00 */
[----:B------:R-:W-:Y:S02]  /*26f40*/  IMAD.MOV.U32 R12, RZ, RZ, 0x3 ;  /* 0x00000003ff0c7424 */ /* 0x000fe400078e00ff */
[----:B------:R-:W-:-:S07]  /*26f50*/  IMAD.MOV.U32 R15, RZ, RZ, -0x1 ;  /* 0xffffffffff0f7424 */ /* 0x000fce00078e00ff */
[----:B-12---:R-:W-:Y:S05]  /*26f60*/  WARPSYNC.COLLECTIVE R15, `(.L_x_8687) ;  /* 0x000000000f087348 */ /* 0x006fea0003c00000 */
[----:B------:R0:W3:Y:S02]  /*26f70*/  SHFL.IDX P6, R14, R13, R12, R11 ;  /* 0x0000000c0d0e7389 */ /* 0x0000e400000c000b */
[----:B0123--:R-:W-:Y:S01]  /*26f80*/  ENDCOLLECTIVE ;  /* 0x000000000000791b */ /* 0x00ffe20003800000 */
.L_x_8687:
[----:B------:R-:W-:Y:S05]  /*26f90*/  BSYNC B1 ;  /* 0x0000000000017941 */ /* 0x000fea0003800000 */
.L_x_8686:
        /* <DEDUP_REMOVED lines=8> */
.L_x_8688:
[----:B------:R-:W-:Y:S01]  /*27020*/  MOV R13, R8 ;  /* 0x00000008000d7202 */ /* 0x000fe20000000f00 */
[----:B------:R-:W-:-:S07]  /*27030*/  IMAD.MOV.U32 R3, RZ, RZ, R14 ;  /* 0x000000ffff037224 */ /* 0x000fce00078e000e */
[----:B------:R-:W-:Y:S05]  /*27040*/  WARPSYNC.COLLECTIVE R15, `(.L_x_8689) ;  /* 0x000000000f087348 */ /* 0x000fea0003c00000 */
[----:B------:R0:W1:Y:S02]  /*27050*/  SHFL.IDX P6, R14, R13, R12, R11 ;  /* 0x0000000c0d0e7389 */ /* 0x00006400000c000b */
[----:B01----:R-:W-:Y:S01]  /*27060*/  ENDCOLLECTIVE ;  /* 0x000000000000791b */ /* 0x003fe20003800000 */
.L_x_8689:
[----:B------:R-:W-:Y:S02]  /*27070*/  IMAD.MOV.U32 R13, RZ, RZ, R7 ;  /* 0x000000ffff0d7224 */ /* 0x000fe400078e0007 */
[----:B------:R-:W-:-:S07]  /*27080*/  IMAD.MOV.U32 R4, RZ, RZ, R14 ;  /* 0x000000ffff047224 */ /* 0x000fce00078e000e */
[----:B------:R-:W-:Y:S05]  /*27090*/  WARPSYNC.COLLECTIVE R15, `(.L_x_8690) ;  /* 0x000000000f087348 */ /* 0x000fea0003c00000 */
[----:B------:R0:W1:Y:S02]  /*270a0*/  SHFL.IDX P6, R14, R13, R12, R11 ;  /* 0x0000000c0d0e7389 */ /* 0x00006400000c000b */
[----:B01----:R-:W-:Y:S01]  /*270b0*/  ENDCOLLECTIVE ;  /* 0x000000000000791b */ /* 0x003fe20003800000 */
.L_x_8690:
[----:B------:R-:W-:Y:S05]  /*270c0*/  BRA `(.L_x_8691) ;  /* 0xfffffe2800ec7947 */ /* 0x000fea000383ffff */
.L_x_8342:
[----:B0-----:R0:W1:Y:S02]  /*270d0*/  SYNCS.PHASECHK.TRANS64.TRYWAIT P0, [R18+URZ+0x28800], R5 ;  /* 0x02880005120075a7 */ /* 0x001064000800017f */
[----:B-1----:R-:W-:Y:S05]  /*270e0*/  @!P0 NANOSLEEP.SYNCS 0x989680 ;  /* 0x009896800000895d */ /* 0x002fea0003900000 */
[----:B------:R-:W1:Y:S02]  /*270f0*/  @!P0 SYNCS.PHASECHK.TRANS64 P0, [R18+URZ+0x28800], R5 ;  /* 0x02880005120085a7 */ /* 0x000e64000800007f */
[----:B-1----:R-:W-:Y:S05]  /*27100*/  @!P0 BRA `(.L_x_8342) ;  /* 0xfffffffc00f08947 */ /* 0x002fea000383ffff */
[----:B------:R-:W-:Y:S05]  /*27110*/  BRA `(.L_x_8692) ;  /* 0xfffffe2c00a87947 */ /* 0x000fea000383ffff */
.L_x_8358:
[----:B------:R-:W3:Y:S01]  /*27120*/  LDC R56, c[0x0][0x3f4] ;  /* 0x0000fd00ff387b82 */ /* 0x000ee20000000800 */
[----:B------:R-:W-:Y:S01]  /*27130*/  BSSY B1, `(.L_x_8693) ;  /* 0x0000008000017945 */ /* 0x000fe20003800000 */
[----:B--2---:R-:W-:Y:S01]  /*27140*/  IMAD.MOV.U32 R13, RZ, RZ, R43 ;  /* 0x000000ffff0d7224 */ /* 0x004fe200078e002b */
[----:B------:R-:W-:Y:S01]  /*27150*/  MOV R12, RZ ;  /* 0x000000ff000c7202 */ /* 0x000fe20000000f00 */
[----:B------:R-:W-:Y:S02]  /*27160*/  IMAD.MOV.U32 R11, RZ, RZ, 0x181f ;  /* 0x0000181fff0b7424 */ /* 0x000fe400078e00ff */
[----:B------:R-:W-:-:S07]  /*27170*/  IMAD.MOV.U32 R15, RZ, RZ, -0x1 ;  /* 0xffffffffff0f7424 */ /* 0x000fce00078e00ff */
[----:B01-3--:R-:W-:Y:S05]  /*27180*/  WARPSYNC.COLLECTIVE R15, `(.L_x_8694) ;  /* 0x000000000f087348 */ /* 0x00bfea0003c00000 */
[----:B------:R2:W4:Y:S02]  /*27190*/  SHFL.IDX P6, R14, R13, R12, R11 ;  /* 0x0000000c0d0e7389 */ /* 0x00052400000c000b */
[----:B01234-:R-:W-:Y:S01]  /*271a0*/  ENDCOLLECTIVE ;  /* 0x000000000000791b */ /* 0x01ffe20003800000 */
.L_x_8694:
[----:B------:R-:W-:Y:S05]  /*271b0*/  BSYNC B1 ;  /* 0x0000000000017941 */ /* 0x000fea0003800000 */
.L_x_8693:
[----:B------:R-:W-:Y:S01]  /*271c0*/  MOV R13, R10 ;  /* 0x0000000a000d7202 */ /* 0x000fe20000000f00 */
[----:B------:R-:W-:Y:S01]  /*271d0*/  IMAD.MOV.U32 R12, RZ, RZ, RZ ;  /* 0x000000ffff0c7224 */ /* 0x000fe200078e00ff */
[----:B------:R-:W-:Y:S01]  /*271e0*/  ISETP.GE.AND P0, PT, R16, R56, PT ;  /* 0x000000381000720c */ /* 0x000fe20003f06270 */
[----:B------:R-:W-:Y:S02]  /*271f0*/  IMAD.MOV.U32 R11, RZ, RZ, 0x181f ;  /* 0x0000181fff0b7424 */ /* 0x000fe400078e00ff */
[----:B------:R-:W-:Y:S02]  /*27200*/  IMAD.MOV.U32 R15, RZ, RZ, -0x1 ;  /* 0xffffffffff0f7424 */ /* 0x000fe400078e00ff */
[----:B------:R-:W-:Y:S02]  /*27210*/  IMAD.MOV.U32 R3, RZ, RZ, R14 ;  /* 0x000000ffff037224 */ /* 0x000fe400078e000e */
[----:B------:R-:W-:-:S07]  /*27220*/  IMAD R0, R189, R0, RZ ;  /* 0x00000000bd007224 */ /* 0x000fce00078e02ff */
[----:B------:R-:W-:Y:S05]  /*27230*/  WARPSYNC.COLLECTIVE R15, `(.L_x_8695) ;  /* 0x000000000f087348 */ /* 0x000fea0003c00000 */
[----:B------:R0:W1:Y:S02]  /*27240*/  SHFL.IDX P6, R14, R13, R12, R11 ;  /* 0x0000000c0d0e7389 */ /* 0x00006400000c000b */
[----:B01----:R-:W-:Y:S01]  /*27250*/  ENDCOLLECTIVE ;  /* 0x000000000000791b */ /* 0x003fe20003800000 */
.L_x_8695:
[----:B------:R-:W-:Y:S01]  /*27260*/  ISETP.GE.OR P1, PT, R57, R0, P0 ;  /* 0x000000003900720c */ /* 0x000fe20000726670 */
[----:B------:R-:W-:-:S12]  /*27270*/  IMAD.MOV.U32 R13, RZ, RZ, R45 ;  /* 0x000000ffff0d7224 */ /* 0x000fd800078e002d */
[C---:B------:R-:W-:Y:S02]  /*27280*/  @!P1 SHF.L.U32 R7, R16.reuse, 0x1, RZ ;  /* 0x0000000110079819 */ /* 0x040fe400000006ff */
[----:B------:R-:W-:Y:S02]  /*27290*/  @!P1 SHF.L.U64.HI R6, R16, 0x1, R17 ;  /* 0x0000000110069819 */ /* 0x000fe40000010211 */
[----:B------:R-:W-:-:S07]  /*272a0*/  MOV R4, R14 ;  /* 0x0000000e00047202 */ /* 0x000fce0000000f00 */
[----:B------:R-:W-:Y:S05]  /*272b0*/  WARPSYNC.COLLECTIVE R15, `(.L_x_8696) ;  /* 0x000000000f087348 */ /* 0x000fea0003c00000 */
[----:B------:R0:W1:Y:S02]  /*272c0*/  SHFL.IDX P6, R14, R13, R12, R11 ;  /* 0x0000000c0d0e7389 */ /* 0x00006400000c000b */
[----:B01----:R-:W-:Y:S01]  /*272d0*/  ENDCOLLECTIVE ;  /* 0x000000000000791b */ /* 0x003fe20003800000 */
.L_x_8696:
[----:B------:R-:W-:-:S05]  /*272e0*/  @!P1 IADD3 R4, P2, R4, R7, RZ ;  /* 0x0000000704049210 */ /* 0x000fca0007f5e0ff */
[----:B------:R-:W-:Y:S02]  /*272f0*/  @!P1 IMAD.X R3, R3, 0x1, R6, P2 ;  /* 0x0000000103039824 */ /* 0x000fe400010e0606 */
[----:B------:R-:W-:Y:S02]  /*27300*/  @!P1 IMAD.MOV.U32 R24, RZ, RZ, R4 ;  /* 0x000000ffff189224 */ /* 0x000fe400078e0004 */
[----:B------:R-:W-:Y:S02]  /*27310*/  @!P1 IMAD.MOV.U32 R25, RZ, RZ, R3 ;  /* 0x000000ffff199224 */ /* 0x000fe400078e0003 */
[----:B------:R-:W-:-:S04]  /*27320*/  IMAD.MOV.U32 R13, RZ, RZ, R44 ;  /* 0x000000ffff0d7224 */ /* 0x000fc800078e002c */
[----:B------:R-:W5:Y:S01]  /*27330*/  @!P1 LD.E.128 R24, desc[UR54][R24.64] ;  /* 0x0000003618189980 */ /* 0x000f62000c101d00 */
[----:B------:R-:W-:-:S07]  /*27340*/  IMAD.MOV.U32 R5, RZ, RZ, R14 ;  /* 0x000000ffff057224 */ /* 0x000fce00078e000e */
[----:B-----5:R-:W-:Y:S05]  /*27350*/  WARPSYNC.COLLECTIVE R15, `(.L_x_8697) ;  /* 0x000000000f087348 */ /* 0x020fea0003c00000 */
[----:B------:R0:W1:Y:S02]  /*27360*/  SHFL.IDX P6, R14, R13, R12, R11 ;  /* 0x0000000c0d0e7389 */ /* 0x00006400000c000b */
[----:B01---5:R-:W-:Y:S01]  /*27370*/  ENDCOLLECTIVE ;  /* 0x000000000000791b */ /* 0x023fe20003800000 */
.L_x_8697:
[----:B------:R-:W-:-:S04]  /*27380*/  @!P1 IADD3 R14, P2, R14, R7, RZ ;  /* 0x000000070e0e9210 */ /* 0x000fc80007f5e0ff */
[----:B------:R-:W-:Y:S01]  /*27390*/  @!P1 IADD3.X R5, R5, R6, RZ, P2, !PT ;  /* 0x0000000605059210 */ /* 0x000fe200017fe4ff */
[----:B------:R-:W-:-:S06]  /*273a0*/  @!P1 IMAD.MOV.U32 R4, RZ, RZ, R14 ;  /* 0x000000ffff049224 */ /* 0x000fcc00078e000e */
[----:B------:R-:W5:Y:S01]  /*273b0*/  @!P1 LD.E.128 R4, desc[UR54][R4.64] ;  /* 0x0000003604049980 */ /* 0x000f62000c101d00 */
[----:B------:R-:W-:Y:S01]  /*273c0*/  MOV R13, R43 ;  /* 0x0000002b000d7202 */ /* 0x000fe20000000f00 */
[----:B------:R-:W-:-:S07]  /*273d0*/  IMAD.MOV.U32 R12, RZ, RZ, 0x1 ;  /* 0x00000001ff0c7424 */ /* 0x000fce00078e00ff */
[----:B-----5:R-:W-:Y:S05]  /*273e0*/  WARPSYNC.COLLECTIVE R15, `(.L_x_8698) ;  /* 0x000000000f087348 */ /* 0x020fea0003c00000 */
[----:B------:R0:W1:Y:S02]  /*273f0*/  SHFL.IDX P6, R14, R13, R12, R11 ;  /* 0x0000000c0d0e7389 */ /* 0x00006400000c000b */
[----:B01---5:R-:W-:Y:S01]  /*27400*/  ENDCOLLECTIVE ;  /* 0x000000000000791b */ /* 0x023fe20003800000 */
.L_x_8698:
[----:B------:R-:W-:Y:S01]  /*27410*/  CS2R R48, SRZ ;  /* 0x0000000000307805 */ /* 0x000fe2000001ff00 */
[----:B------:R-:W-:Y:S01]  /*27420*/  IMAD.MOV.U32 R13, RZ, RZ, R10 ;  /* 0x000000ffff0d7224 */ /* 0x000fe200078e000a */
[----:B------:R-:W-:Y:S02]  /*27430*/  CS2R R50, SRZ ;  /* 0x0000000000327805 */ /* 0x000fe4000001ff00 */
[----:B------:R-:W-:Y:S02]  /*27440*/  CS2R R20, SRZ ;  /* 0x0000000000147805 */ /* 0x000fe4000001ff00 */
[----:B------:R-:W-:Y:S01]  /*27450*/  CS2R R36, SRZ ;  /* 0x0000000000247805 */ /* 0x000fe2000001ff00 */
[----:B------:R-:W-:-:S05]  /*27460*/  @!P1 IMAD.MOV.U32 R48, RZ, RZ, R24 ;  /* 0x000000ffff309224 */ /* 0x000fca00078e0018 */
[----:B------:R-:W-:-:S04]  /*27470*/  MOV R3, R48 ;  /* 0x0000003000037202 */ /* 0x000fc80000000f00 */
[----:B------:R-:W-:Y:S01]  /*27480*/  PRMT R65, R65, 0x5410, R3 ;  /* 0x0000541041417816 */ /* 0x000fe20000000003 */
[----:B------:R-:W-:-:S07]  /*27490*/  IMAD.MOV.U32 R3, RZ, RZ, R14 ;  /* 0x000000ffff037224 */ /* 0x000fce00078e000e */
[----:B------:R-:W-:Y:S05]  /*274a0*/  WARPSYNC.COLLECTIVE R15, `(.L_x_8699) ;  /* 0x000000000f087348 */ /* 0x000fea0003c00000 */
[----:B------:R0:W1:Y:S02]  /*274b0*/  SHFL.IDX P6, R14, R13, R12, R11 ;  /* 0x0000000c0d0e7389 */ /* 0x00006400000c000b */
[----:B01----:R-:W-:Y:S01]  /*274c0*/  ENDCOLLECTIVE ;  /* 0x000000000000791b */ /* 0x003fe20003800000 */
.L_x_8699:
[----:B------:R-:W-:-:S04]  /*274d0*/  @!P1 IMAD.MOV.U32 R49, RZ, RZ, R25 ;  /* 0x000000ffff319224 */ /* 0x000fc800078e0019 */
[----:B------:R-:W-:-:S05]  /*274e0*/  IMAD.MOV.U32 R8, RZ, RZ, R49 ;  /* 0x000000ffff087224 */ /* 0x000fca00078e0031 */
[----:B------:R-:W-:Y:S01]  /*274f0*/  PRMT R67, R8, 0x7610, R67 ;  /* 0x0000761008437816 */ /* 0x000fe20000000043 */
[----:B------:R-:W-:Y:S01]  /*27500*/  IMAD.MOV.U32 R13, RZ, RZ, R45 ;  /* 0x000000ffff0d7224 */ /* 0x000fe200078e002d */
[----:B------:R-:W-:-:S07]  /*27510*/  MOV R8, R14 ;  /* 0x0000000e00087202 */ /* 0x000fce0000000f00 */
[----:B------:R-:W-:Y:S05]  /*27520*/  WARPSYNC.COLLECTIVE R15, `(.L_x_8700) ;  /* 0x000000000f087348 */ /* 0x000fea0003c00000 */
[----:B------:R0:W1:Y:S02]  /*27530*/  SHFL.IDX P6, R14, R13, R12, R11 ;  /* 0x0000000c0d0e7389 */ /* 0x00006400000c000b */
[----:B01----:R-:W-:Y:S01]  /*27540*/  ENDCOLLECTIVE ;  /* 0x000000000000791b */ /* 0x003fe20003800000 */
.L_x_8700:
[----:B------:R-:W-:Y:S02]  /*27550*/  IMAD.MOV.U32 R13, RZ, RZ, R44 ;  /* 0x000000ffff0d7224 */ /* 0x000fe400078e002c */
[----:B------:R-:W-:-:S07]  /*27560*/  IMAD.MOV.U32 R9, RZ, RZ, R14 ;  /* 0x000000ffff097224 */ /* 0x000fce00078e000e */
[----:B------:R-:W-:Y:S05]  /*27570*/  WARPSYNC.COLLECTIVE R15, `(.L_x_8701) ;  /* 0x000000000f087348 */ /* 0x000fea0003c00000 */
[----:B------:R0:W1:Y:S02]  /*27580*/  SHFL.IDX P6, R14, R13, R12, R11 ;  /* 0x0000000c0d0e7389 */ /* 0x00006400000c000b */
[----:B01----:R-:W-:Y:S01]  /*27590*/  ENDCOLLECTIVE ;  /* 0x000000000000791b */ /* 0x003fe20003800000 */
.L_x_8701:
[----:B------:R-:W-:Y:S02]  /*275a0*/  @!P1 IMAD.MOV.U32 R50, RZ, RZ, R26 ;  /* 0x000000ffff329224 */ /* 0x000fe400078e001a */
[----:B------:R-:W-:Y:S01]  /*275b0*/  @!P1 IMAD.MOV.U32 R51, RZ, RZ, R27 ;  /* 0x000000ffff339224 */ /* 0x000fe200078e001b */
[----:B------:R-:W-:Y:S01]  /*275c0*/  @!P1 MOV R36, R6 ;  /* 0x0000000600249202 */ /* 0x000fe20000000f00 */
[----:B------:R-:W-:Y:S02]  /*275d0*/  @!P1 IMAD.MOV.U32 R20, RZ, RZ, R4 ;  /* 0x000000ffff149224 */ /* 0x000fe400078e0004 */
[----:B------:R-:W-:Y:S02]  /*275e0*/  @!P1 IMAD.MOV.U32 R21, RZ, RZ, R5 ;  /* 0x000000ffff159224 */ /* 0x000fe400078e0005 */
[----:B------:R-:W-:Y:S01]  /*275f0*/  @!P1 IMAD.MOV.U32 R37, RZ, RZ, R7 ;  /* 0x000000ffff259224 */ /* 0x000fe200078e0007 */
[----:B------:R-:W-:Y:S01]  /*27600*/  MOV R24, R50 ;  /* 0x0000003200187202 */ /* 0x000fe20000000f00 */
[----:B------:R-:W-:Y:S01]  /*27610*/  IMAD.MOV.U32 R25, RZ, RZ, R51 ;  /* 0x000000ffff197224 */ /* 0x000fe200078e0033 */
[----:B------:R-:W-:Y:S01]  /*27620*/  MOV R6, R36 ;  /* 0x0000002400067202 */ /* 0x000fe20000000f00 */
[----:B------:R-:W-:-:S02]  /*27630*/  IMAD.MOV.U32 R4, RZ, RZ, R20 ;  /* 0x000000ffff047224 */ /* 0x000fc400078e0014 */
[----:B------:R-:W-:Y:S02]  /*27640*/  IMAD.MOV.U32 R5, RZ, RZ, R21 ;  /* 0x000000ffff057224 */ /* 0x000fe400078e0015 */
[----:B------:R-:W-:Y:S01]  /*27650*/  IMAD.MOV.U32 R7, RZ, RZ, R37 ;  /* 0x000000ffff077224 */ /* 0x000fe200078e0025 */
[----:B------:R-:W-:Y:S02]  /*27660*/  PRMT R46, R24, 0x5410, R25 ;  /* 0x00005410182e7816 */ /* 0x000fe40000000019 */
[----:B------:R-:W-:Y:S02]  /*27670*/  CS2R R24, SRZ ;  /* 0x0000000000187805 */ /* 0x000fe4000001ff00 */
[----:B------:R-:W-:Y:S02]  /*27680*/  PRMT R66, R6, 0x5410, R4 ;  /* 0x0000541006427816 */ /* 0x000fe40000000004 */
[----:B------:R-:W-:Y:S02]  /*27690*/  PRMT R67, R67, 0x5410, R5 ;  /* 0x0000541043437816 */ /* 0x000fe40000000005 */
[----:B------:R-:W-:Y:S01]  /*276a0*/  PRMT R65, R7, 0x7610, R65 ;  /* 0x0000761007417816 */ /* 0x000fe20000000041 */
[----:B------:R-:W-:Y:S06]  /*276b0*/  BRA `(.L_x_8702) ;  /* 0xfffffe4400647947 */ /* 0x000fec000383ffff */
.L_x_8361:
[----:B------:R-:W-:Y:S01]  /*276c0*/  BSSY B1, `(.L_x_8703) ;  /* 0x0000008000017945 */ /* 0x000fe20003800000 */
[----:B--2---:R-:W-:Y:S01]  /*276d0*/  IMAD.MOV.U32 R13, RZ, RZ, R43 ;  /* 0x000000ffff0d7224 */ /* 0x004fe200078e002b */
[----:B------:R-:W-:Y:S01]  /*276e0*/  MOV R11, 0x181f ;  /* 0x0000181f000b7802 */ /* 0x000fe20000000f00 */
[----:B------:R-:W-:Y:S02]  /*276f0*/  IMAD.MOV.U32 R12, RZ, RZ, 0x2 ;  /* 0x00000002ff0c7424 */ /* 0x000fe400078e00ff */
[----:B-1----:R-:W-:-:S07]  /*27700*/  IMAD.MOV.U32 R15, RZ, RZ, -0x1 ;  /* 0xffffffffff0f7424 */ /* 0x002fce00078e00ff */
[----:B------:R-:W-:Y:S05]  /*27710*/  WARPSYNC.COLLECTIVE R15, `(.L_x_8704) ;  /* 0x000000000f087348 */ /* 0x000fea0003c00000 */
[----:B------:R0:W1:Y:S02]  /*27720*/  SHFL.IDX P6, R14, R13, R12, R11 ;  /* 0x0000000c0d0e7389 */ /* 0x00006400000c000b */
[----:B01----:R-:W-:Y:S01]  /*27730*/  ENDCOLLECTIVE ;  /* 0x000000000000791b */ /* 0x003fe20003800000 */
.L_x_8704:
[----:B------:R-:W-:Y:S05]  /*27740*/  BSYNC B1 ;  /* 0x0000000000017941 */ /* 0x000fea0003800000 */
.L_x_8703:
[----:B------:R-:W-:Y:S01]  /*27750*/  IMAD.MOV.U32 R13, RZ, RZ, R10 ;  /* 0x000000ffff0d7224 */ /* 0x000fe200078e000a */
[----:B------:R-:W-:Y:S01]  /*27760*/  MOV R12, 0x2 ;  /* 0x00000002000c7802 */ /* 0x000fe20000000f00 */
[----:B------:R-:W-:Y:S01]  /*27770*/  IMAD.MOV.U32 R11, RZ, RZ, 0x181f ;  /* 0x0000181fff0b7424 */ /* 0x000fe200078e00ff */
[----:B------:R-:W-:Y:S01]  /*27780*/  IADD3 R9, R57, 0x40, RZ ;  /* 0x0000004039097810 */ /* 0x000fe20007ffe0ff */
[----:B------:R-:W-:Y:S02]  /*27790*/  IMAD.MOV.U32 R15, RZ, RZ, -0x1 ;  /* 0xffffffffff0f7424 */ /* 0x000fe400078e00ff */
[----:B------:R-:W-:Y:S01]  /*277a0*/  IMAD.MOV.U32 R3, RZ, RZ, R14 ;  /* 0x000000ffff037224 */ /* 0x000fe200078e000e */
[----:B------:R-:W-:-:S13]  /*277b0*/  ISETP.GE.OR P1, PT, R9, R0, P0 ;  /* 0x000000000900720c */ /* 0x000fda0000726670 */
[----:B------:R-:W-:Y:S05]  /*277c0*/  WARPSYNC.COLLECTIVE R15, `(.L_x_8705) ;  /* 0x000000000f087348 */ /* 0x000fea0003c00000 */
[----:B------:R0:W1:Y:S02]  /*277d0*/  SHFL.IDX P6, R14, R13, R12, R11 ;  /* 0x0000000c0d0e7389 */ /* 0x00006400000c000b */
[----:B01----:R-:W-:Y:S01]  /*277e0*/  ENDCOLLECTIVE ;  /* 0x000000000000791b */ /* 0x003fe20003800000 */
.L_x_8705:
[C---:B------:R-:W-:Y:S02]  /*277f0*/  @!P1 SHF.L.U32 R29, R16.reuse, 0x1, RZ ;  /* 0x00000001101d9819 */ /* 0x040fe400000006ff */
[----:B------:R-:W-:Y:S01]  /*27800*/  @!P1 SHF.L.U64.HI R28, R16, 0x1, R17 ;  /* 0x00000001101c9819 */ /* 0x000fe20000010211 */
[----:B------:R-:W-:Y:S02]  /*27810*/  IMAD.MOV.U32 R13, RZ, RZ, R45 ;  /* 0x000000ffff0d7224 */ /* 0x000fe400078e002d */
[----:B------:R-:W-:-:S07]  /*27820*/  IMAD.MOV.U32 R8, RZ, RZ, R14 ;  /* 0x000000ffff087224 */ /* 0x000fce00078e000e */
[----:B------:R-:W-:Y:S05]  /*27830*/  WARPSYNC.COLLECTIVE R15, `(.L_x_8706) ;  /* 0x000000000f087348 */ /* 0x000fea0003c00000 */
[----:B------:R0:W1:Y:S02]  /*27840*/  SHFL.IDX P6, R14, R13, R12, R11 ;  /* 0x0000000c0d0e7389 */ /* 0x00006400000c000b */
[----:B01----:R-:W-:Y:S01]  /*27850*/  ENDCOLLECTIVE ;  /* 0x000000000000791b */ /* 0x003fe20003800000 */
.L_x_8706:
        /* <DEDUP_REMOVED lines=10> */
.L_x_8707:
[----:B------:R-:W-:-:S04]  /*27900*/  @!P1 IADD3 R14, P2, R14, R29, RZ ;  /* 0x0000001d0e0e9210 */ /* 0x000fc80007f5e0ff */
[----:B------:R-:W-:-:S05]  /*27910*/  @!P1 IADD3.X R9, R9, R28, RZ, P2, !PT ;  /* 0x0000001c09099210 */ /* 0x000fca00017fe4ff */
[----:B------:R-:W-:-:S05]  /*27920*/  @!P1 IMAD.MOV.U32 R15, RZ, RZ, R9 ;  /* 0x000000ffff0f9224 */ /* 0x000fca00078e0009 */
[----:B------:R0:W5:Y:S01]  /*27930*/  @!P1 LD.E.128 R28, desc[UR54][R14.64] ;  /* 0x000000360e1c9980 */ /* 0x000162000c101d00 */
[----:B------:R-:W-:Y:S01]  /*27940*/  MOV R13, R43 ;  /* 0x0000002b000d7202 */ /* 0x000fe20000000f00 */
[----:B------:R-:W-:Y:S02]  /*27950*/  IMAD.MOV.U32 R12, RZ, RZ, 0x3 ;  /* 0x00000003ff0c7424 */ /* 0x000fe400078e00ff */
[----:B0-----:R-:W-:-:S07]  /*27960*/  IMAD.MOV.U32 R15, RZ, RZ, -0x1 ;  /* 0xffffffffff0f7424 */ /* 0x001fce00078e00ff */
[----:B-----5:R-:W-:Y:S05]  /*27970*/  WARPSYNC.COLLECTIVE R15, `(.L_x_8708) ;  /* 0x000000000f087348 */ /* 0x020fea0003c00000 */
[----:B------:R0:W1:Y:S02]  /*27980*/  SHFL.IDX P6, R14, R13, R12, R11 ;  /* 0x0000000c0d0e7389 */ /* 0x00006400000c000b */
[----:B01---5:R-:W-:Y:S01]  /*27990*/  ENDCOLLECTIVE ;  /* 0x000000000000791b */ /* 0x023fe20003800000 */
.L_x_8708:
[----:B------:R-:W-:Y:S02]  /*279a0*/  CS2R R52, SRZ ;  /* 0x0000000000347805 */ /* 0x000fe4000001ff00 */
[----:B------:R-:W-:Y:S02]  /*279b0*/  MOV R13, R10 ;  /* 0x0000000a000d7202 */ /* 0x000fe40000000f00 */
[----:B------:R-:W-:Y:S02]  /*279c0*/  CS2R R54, SRZ ;  /* 0x0000000000367805 */ /* 0x000fe4000001ff00 */
[----:B------:R-:W-:Y:S02]  /*279d0*/  CS2R R38, SRZ ;  /* 0x0000000000267805 */ /* 0x000fe4000001ff00 */
[----:B------:R-:W-:Y:S01]  /*279e0*/  CS2R R40, SRZ ;  /* 0x0000000000287805 */ /* 0x000fe2000001ff00 */
[----:B------:R-:W-:Y:S02]  /*279f0*/  @!P1 IMAD.MOV.U32 R52, RZ, RZ, R32 ;  /* 0x000000ffff349224 */ /* 0x000fe400078e0020 */
[----:B------:R-:W-:-:S03]  /*27a00*/  @!P1 IMAD.MOV.U32 R53, RZ, RZ, R33 ;  /* 0x000000ffff359224 */ /* 0x000fc600078e0021 */
[----:B------:R-:W-:Y:S01]  /*27a10*/  MOV R3, R52 ;  /* 0x0000003400037202 */ /* 0x000fe20000000f00 */
[----:B------:R-:W-:-:S05]  /*27a20*/  IMAD.MOV.U32 R8, RZ, RZ, R53 ;  /* 0x000000ffff087224 */ /* 0x000fca00078e0035 */
[----:B------:R-:W-:Y:S01]  /*27a30*/  PRMT R62, R3, 0x5410, R8 ;  /* 0x00005410033e7816 */ /* 0x000fe20000000008 */
[----:B------:R-:W-:-:S07]  /*27a40*/  IMAD.MOV.U32 R3, RZ, RZ, R14 ;  /* 0x000000ffff037224 */ /* 0x000fce00078e000e */
[----:B------:R-:W-:Y:S05]  /*27a50*/  WARPSYNC.COLLECTIVE R15, `(.L_x_8709) ;  /* 0x000000000f087348 */ /* 0x000fea0003c00000 */
[----:B------:R0:W1:Y:S02]  /*27a60*/  SHFL.IDX P6, R14, R13, R12, R11 ;  /* 0x0000000c0d0e7389 */ /* 0x00006400000c000b */
[----:B01----:R-:W-:Y:S01]  /*27a70*/  ENDCOLLECTIVE ;  /* 0x000000000000791b */ /* 0x003fe20003800000 */
.L_x_8709:
[----:B------:R-:W-:Y:S02]  /*27a80*/  IMAD.MOV.U32 R13, RZ, RZ, R45 ;  /* 0x000000ffff0d7224 */ /* 0x000fe400078e002d */
[----:B------:R-:W-:-:S07]  /*27a90*/  IMAD.MOV.U32 R32, RZ, RZ, R14 ;  /* 0x000000ffff207224 */ /* 0x000fce00078e000e */
[----:B------:R-:W-:Y:S05]  /*27aa0*/  WARPSYNC.COLLECTIVE R15, `(.L_x_8710) ;  /* 0x000000000f087348 */ /* 0x000fea0003c00000 */
[----:B------:R0:W1:Y:S02]  /*27ab0*/  SHFL.IDX P6, R14, R13, R12, R11 ;  /* 0x0000000c0d0e7389 */ /* 0x00006400000c000b */
[----:B01----:R-:W-:Y:S01]  /*27ac0*/  ENDCOLLECTIVE ;  /* 0x000000000000791b */ /* 0x003fe20003800000 */
.L_x_8710:
[----:B------:R-:W-:Y:S01]  /*27ad0*/  @!P1 IMAD.MOV.U32 R54, RZ, RZ, R34 ;  /* 0x000000ffff369224 */ /* 0x000fe200078e0022 */
[----:B------:R-:W-:Y:S01]  /*27ae0*/  MOV R13, R44 ;  /* 0x0000002c000d7202 */ /* 0x000fe20000000f00 */
[----:B------:R-:W-:Y:S02]  /*27af0*/  @!P1 IMAD.MOV.U32 R55, RZ, RZ, R35 ;  /* 0x000000ffff379224 */ /* 0x000fe400078e0023 */
[----:B------:R-:W-:-:S07]  /*27b00*/  IMAD.MOV.U32 R33, RZ, RZ, R14 ;  /* 0x000000ffff217224 */ /* 0x000fce00078e000e */
[----:B------:R-:W-:Y:S05]  /*27b10*/  WARPSYNC.COLLECTIVE R15, `(.L_x_8711) ;  /* 0x000000000f087348 */ /* 0x000fea0003c00000 */
[----:B------:R0:W1:Y:S02]  /*27b20*/  SHFL.IDX P6, R14, R13, R12, R11 ;  /* 0x0000000c0d0e7389 */ /* 0x00006400000c000b */
[----:B01----:R-:W-:Y:S01]  /*27b30*/  ENDCOLLECTIVE ;  /* 0x000000000000791b */ /* 0x003fe20003800000 */
.L_x_8711:
[----:B------:R-:W-:Y:S02]  /*27b40*/  IMAD.MOV.U32 R8, RZ, RZ, R54 ;  /* 0x000000ffff087224 */ /* 0x000fe400078e0036 */
[----:B------:R-:W-:Y:S01]  /*27b50*/  IMAD.MOV.U32 R9, RZ, RZ, R55 ;  /* 0x000000ffff097224 */ /* 0x000fe200078e0037 */
[----:B------:R-:W-:Y:S01]  /*27b60*/  @!P1 MOV R38, R28 ;  /* 0x0000001c00269202 */ /* 0x000fe20000000f00 */
[----:B------:R-:W-:Y:S02]  /*27b70*/  @!P1 IMAD.MOV.U32 R39, RZ, RZ, R29 ;  /* 0x000000ffff279224 */ /* 0x000fe400078e001d */
[----:B------:R-:W-:Y:S02]  /*27b80*/  @!P1 IMAD.MOV.U32 R40, RZ, RZ, R30 ;  /* 0x000000ffff289224 */ /* 0x000fe400078e001e */
[----:B------:R-:W-:Y:S01]  /*27b90*/  @!P1 IMAD.MOV.U32 R41, RZ, RZ, R31 ;  /* 0x000000ffff299224 */ /* 0x000fe200078e001f */
[----:B------:R-:W-:Y:S01]  /*27ba0*/  PRMT R47, R8, 0x5410, R9 ;  /* 0x00005410082f7816 */ /* 0x000fe20000000009 */
[----:B------:R-:W-:Y:S01]  /*27bb0*/  IMAD.MOV.U32 R9, RZ, RZ, R39 ;  /* 0x000000ffff097224 */ /* 0x000fe200078e0027 */
[----:B------:R-:W-:Y:S01]  /*27bc0*/  MOV R8, R38 ;  /* 0x0000002600087202 */ /* 0x000fe20000000f00 */
[----:B------:R-:W-:-:S02]  /*27bd0*/  IMAD.MOV.U32 R10, RZ, RZ, R40 ;  /* 0x000000ffff0a7224 */ /* 0x000fc400078e0028 */
[----:B------:R-:W-:Y:S01]  /*27be0*/  IMAD.MOV.U32 R11, RZ, RZ, R41 ;  /* 0x000000ffff0b7224 */ /* 0x000fe200078e0029 */
[----:B------:R-:W-:Y:S02]  /*27bf0*/  PRMT R63, R8, 0x5410, R9 ;  /* 0x00005410083f7816 */ /* 0x000fe40000000009 */
[----:B------:R-:W-:Y:S02]  /*27c00*/  CS2R R8, SRZ ;  /* 0x0000000000087805 */ /* 0x000fe4000001ff00 */
[----:B------:R-:W-:Y:S01]  /*27c10*/  PRMT R64, R10, 0x5410, R11 ;  /* 0x000054100a407816 */ /* 0x000fe2000000000b */
[----:B------:R-:W-:Y:S01]  /*27c20*/  IMAD.MOV.U32 R34, RZ, RZ, R14 ;  /* 0x000000ffff227224 */ /* 0x000fe200078e000e */
[----:B------:R-:W-:Y:S06]  /*27c30*/  BRA `(.L_x_8712) ;  /* 0xfffffe4400447947 */ /* 0x000fec000383ffff */
.L_x_8365:
[----:B0-----:R0:W2:Y:S02]  /*27c40*/  SYNCS.PHASECHK.TRANS64.TRYWAIT P4, [R18+URZ+0x28800], R29 ;  /* 0x0288001d120075a7 */ /* 0x0010a4000808017f */
[----:B--2---:R-:W-:Y:S05]  /*27c50*/  @!P4 NANOSLEEP.SYNCS 0x989680 ;  /* 0x009896800000c95d */ /* 0x004fea0003900000 */
[----:B------:R-:W2:Y:S02]  /*27c60*/  @!P4 SYNCS.PHASECHK.TRANS64 P4, [R18+URZ+0x28800], R29 ;  /* 0x0288001d1200c5a7 */ /* 0x000ea4000808007f */
[----:B--2---:R-:W-:Y:S05]  /*27c70*/  @!P4 BRA `(.L_x_8365) ;  /* 0xfffffffc00f0c947 */ /* 0x004fea000383ffff */
[----:B------:R-:W-:Y:S05]  /*27c80*/  BRA `(.L_x_8713) ;  /* 0xfffffe4400e07947 */ /* 0x000fea000383ffff */
.L_x_8375:
[----:B---3--:R3:W4:Y:S02]  /*27c90*/  SYNCS.PHASECHK.TRANS64.TRYWAIT P1, [R8+URZ+0x28830], R3 ;  /* 0x02883003080075a7 */ /* 0x008724000802017f */
[----:B----4-:R-:W-:Y:S05]  /*27ca0*/  @!P1 NANOSLEEP.SYNCS 0x989680 ;  /* 0x009896800000995d */ /* 0x010fea0003900000 */
[----:B------:R-:W4:Y:S02]  /*27cb0*/  @!P1 SYNCS.PHASECHK.TRANS64 P1, [R8+URZ+0x28830], R3 ;  /* 0x02883003080095a7 */ /* 0x000f24000802007f */
[----:B----4-:R-:W-:Y:S05]  /*27cc0*/  @!P1 BRA `(.L_x_8375) ;  /* 0xfffffffc00f09947 */ /* 0x010fea000383ffff */
[----:B------:R-:W-:Y:S05]  /*27cd0*/  BRA `(.L_x_8374) ;  /* 0xfffffe6000347947 */ /* 0x000fea000383ffff */
.L_x_8394:
[----:B-1----:R1:W2:Y:S02]  /*27ce0*/  SYNCS.PHASECHK.TRANS64.TRYWAIT P4, [R7+URZ+0x28830], R6 ;  /* 0x02883006070075a7 */ /* 0x0022a4000808017f */
[----:B--2---:R-:W-:Y:S05]  /*27cf0*/  @!P4 NANOSLEEP.SYNCS 0x989680 ;  /* 0x009896800000c95d */ /* 0x004fea0003900000 */
[----:B------:R-:W2:Y:S02]  /*27d00*/  @!P4 SYNCS.PHASECHK.TRANS64 P4, [R7+URZ+0x28830], R6 ;  /* 0x028830060700c5a7 */ /* 0x000ea4000808007f */
[----:B--2---:R-:W-:Y:S05]  /*27d10*/  @!P4 BRA `(.L_x_8394) ;  /* 0xfffffffc00f0c947 */ /* 0x004fea000383ffff */
[----:B------:R-:W-:Y:S05]  /*27d20*/  BRA `(.L_x_8393) ;  /* 0xfffffe9c001c7947 */ /* 0x000fea000383ffff */
.L_x_8398:
[----:B-1----:R1:W2:Y:S02]  /*27d30*/  SYNCS.PHASECHK.TRANS64.TRYWAIT P3, [R7+URZ+0x28850], R6 ;  /* 0x02885006070075a7 */ /* 0x0022a4000806017f */
[----:B--2---:R-:W-:Y:S05]  /*27d40*/  @!P3 NANOSLEEP.SYNCS 0x989680 ;  /* 0x009896800000b95d */ /* 0x004fea0003900000 */
[----:B------:R-:W2:Y:S02]  /*27d50*/  @!P3 SYNCS.PHASECHK.TRANS64 P3, [R7+URZ+0x28850], R6 ;  /* 0x028850060700b5a7 */ /* 0x000ea4000806007f */
[----:B--2---:R-:W-:Y:S05]  /*27d60*/  @!P3 BRA `(.L_x_8398) ;  /* 0xfffffffc00f0b947 */ /* 0x004fea000383ffff */
[----:B------:R-:W-:Y:S05]  /*27d70*/  BRA `(.L_x_8395) ;  /* 0xfffffea0002c7947 */ /* 0x000fea000383ffff */
.L_x_8419:
[----:B-1----:R1:W2:Y:S02]  /*27d80*/  SYNCS.PHASECHK.TRANS64.TRYWAIT P2, [R7+URZ+0x28830], R6 ;  /* 0x02883006070075a7 */ /* 0x0022a4000804017f */
[----:B--2---:R-:W-:Y:S05]  /*27d90*/  @!P2 NANOSLEEP.SYNCS 0x989680 ;  /* 0x009896800000a95d */ /* 0x004fea0003900000 */
[----:B------:R-:W2:Y:S02]  /*27da0*/  @!P2 SYNCS.PHASECHK.TRANS64 P2, [R7+URZ+0x28830], R6 ;  /* 0x028830060700a5a7 */ /* 0x000ea4000804007f */
[----:B--2---:R-:W-:Y:S05]  /*27db0*/  @!P2 BRA `(.L_x_8419) ;  /* 0xfffffffc00f0a947 */ /* 0x004fea000383ffff */
[----:B------:R-:W-:Y:S05]  /*27dc0*/  BRA `(.L_x_8418) ;  /* 0xfffffed800547947 */ /* 0x000fea000383ffff */
.L_x_8423:
[----:B-1----:R1:W2:Y:S02]  /*27dd0*/  SYNCS.PHASECHK.TRANS64.TRYWAIT P1, [R7+URZ+0x28850], R6 ;  /* 0x02885006070075a7 */ /* 0x0022a4000802017f */
[----:B--2---:R-:W-:Y:S05]  /*27de0*/  @!P1 NANOSLEEP.SYNCS 0x989680 ;  /* 0x009896800000995d */ /* 0x004fea0003900000 */
[----:B------:R-:W2:Y:S02]  /*27df0*/  @!P1 SYNCS.PHASECHK.TRANS64 P1, [R7+URZ+0x28850], R6 ;  /* 0x02885006070095a7 */ /* 0x000ea4000802007f */
[----:B--2---:R-:W-:Y:S05]  /*27e00*/  @!P1 BRA `(.L_x_8423) ;  /* 0xfffffffc00f09947 */ /* 0x004fea000383ffff */
[----:B------:R-:W-:Y:S05]  /*27e10*/  BRA `(.L_x_8420) ;  /* 0xfffffedc00707947 */ /* 0x000fea000383ffff */
.L_x_8432:
[----:B-1----:R1:W2:Y:S02]  /*27e20*/  SYNCS.PHASECHK.TRANS64.TRYWAIT P2, [R7+URZ+0x28830], R6 ;  /* 0x02883006070075a7 */ /* 0x0022a4000804017f */
[----:B--2---:R-:W-:Y:S05]  /*27e30*/  @!P2 NANOSLEEP.SYNCS 0x989680 ;  /* 0x009896800000a95d */ /* 0x004fea0003900000 */
[----:B------:R-:W2:Y:S02]  /*27e40*/  @!P2 SYNCS.PHASECHK.TRANS64 P2, [R7+URZ+0x28830], R6 ;  /* 0x028830060700a5a7 */ /* 0x000ea4000804007f */
[----:B--2---:R-:W-:Y:S05]  /*27e50*/  @!P2 BRA `(.L_x_8432) ;  /* 0xfffffffc00f0a947 */ /* 0x004fea000383ffff */
[----:B------:R-:W-:Y:S05]  /*27e60*/  BRA `(.L_x_8431) ;  /* 0xffffff0000e07947 */ /* 0x000fea000383ffff */
.L_x_8436:
[----:B-1----:R1:W2:Y:S02]  /*27e70*/  SYNCS.PHASECHK.TRANS64.TRYWAIT P1, [R7+URZ+0x28850], R6 ;  /* 0x02885006070075a7 */ /* 0x0022a4000802017f */
[----:B--2---:R-:W-:Y:S05]  /*27e80*/  @!P1 NANOSLEEP.SYNCS 0x989680 ;  /* 0x009896800000995d */ /* 0x004fea0003900000 */
[----:B------:R-:W2:Y:S02]  /*27e90*/  @!P1 SYNCS.PHASECHK.TRANS64 P1, [R7+URZ+0x28850], R6 ;  /* 0x02885006070095a7 */ /* 0x000ea4000802007f */
[----:B--2---:R-:W-:Y:S05]  /*27ea0*/  @!P1 BRA `(.L_x_8436) ;  /* 0xfffffffc00f09947 */ /* 0x004fea000383ffff */
[----:B------:R-:W-:Y:S05]  /*27eb0*/  BRA `(.L_x_8433) ;  /* 0xffffff0400fc7947 */ /* 0x000fea000383ffff */
.L_x_8451:
[----:B-1----:R1:W2:Y:S02]  /*27ec0*/  SYNCS.PHASECHK.TRANS64.TRYWAIT P1, [R13+URZ+0x28850], R0 ;  /* 0x028850000d0075a7 */ /* 0x0022a4000802017f */
[----:B--2---:R-:W-:Y:S05]  /*27ed0*/  @!P1 NANOSLEEP.SYNCS 0x989680 ;  /* 0x009896800000995d */ /* 0x004fea0003900000 */
[----:B------:R-:W2:Y:S02]  /*27ee0*/  @!P1 SYNCS.PHASECHK.TRANS64 P1, [R13+URZ+0x28850], R0 ;  /* 0x028850000d0095a7 */ /* 0x000ea4000802007f */
[----:B--2---:R-:W-:Y:S05]  /*27ef0*/  @!P1 BRA `(.L_x_8451) ;  /* 0xfffffffc00f09947 */ /* 0x004fea000383ffff */
[----:B------:R-:W-:Y:S05]  /*27f00*/  BRA `(.L_x_8450) ;  /* 0xffffff3c005c7947 */ /* 0x000fea000383ffff */
.L_x_8466:
[----:B------:R-:W-:Y:S01]  /*27f10*/  MOV R13, R4 ;  /* 0x00000004000d7202 */ /* 0x000fe20000000f00 */
[----:B------:R-:W-:Y:S02]  /*27f20*/  IMAD.MOV.U32 R12, RZ, RZ, RZ ;  /* 0x000000ffff0c7224 */ /* 0x000fe400078e00ff */
[----:B------:R-:W-:Y:S02]  /*27f30*/  IMAD.MOV.U32 R11, RZ, RZ, 0x181f ;  /* 0x0000181fff0b7424 */ /* 0x000fe400078e00ff */
[----:B------:R-:W-:-:S07]  /*27f40*/  IMAD.MOV.U32 R15, RZ, RZ, -0x1 ;  /* 0xffffffffff0f7424 */ /* 0x000fce00078e00ff */
[----:B---3--:R-:W-:Y:S05]  /*27f50*/  WARPSYNC.COLLECTIVE R15, `(.L_x_8714) ;  /* 0x000000000f087348 */ /* 0x008fea0003c00000 */
[----:B------:R0:W1:Y:S02]  /*27f60*/  SHFL.IDX P6, R14, R13, R12, R11 ;  /* 0x0000000c0d0e7389 */ /* 0x00006400000c000b */
[----:B01-3--:R-:W-:Y:S01]  /*27f70*/  ENDCOLLECTIVE ;  /* 0x000000000000791b */ /* 0x00bfe20003800000 */
.L_x_8714:
[----:B------:R-:W-:Y:S01]  /*27f80*/  IMAD.MOV.U32 R13, RZ, RZ, R0 ;  /* 0x000000ffff0d7224 */ /* 0x000fe200078e0000 */
[----:B------:R-:W-:-:S07]  /*27f90*/  MOV R3, R14 ;  /* 0x0000000e00037202 */ /* 0x000fce0000000f00 */
[----:B------:R-:W-:Y:S05]  /*27fa0*/  WARPSYNC.COLLECTIVE R15, `(.L_x_8715) ;  /* 0x000000000f087348 */ /* 0x000fea0003c00000 */
[----:B------:R0:W1:Y:S02]  /*27fb0*/  SHFL.IDX P6, R14, R13, R12, R11 ;  /* 0x0000000c0d0e7389 */ /* 0x00006400000c000b */
[----:B01----:R-:W-:Y:S01]  /*27fc0*/  ENDCOLLECTIVE ;  /* 0x000000000000791b */ /* 0x003fe20003800000 */
.L_x_8715:
[----:B------:R-:W-:Y:S05]  /*27fd0*/  BRA `(.L_x_8716) ;  /* 0xffffff60009c7947 */ /* 0x000fea000383ffff */
.L_x_8469:
[----:B------:R-:W-:Y:S01]  /*27fe0*/  BSSY B1, `(.L_x_8717) ;  /* 0x0000008000017945 */ /* 0x000fe20003800000 */
[----:B------:R-:W-:Y:S01]  /*27ff0*/  IMAD.MOV.U32 R13, RZ, RZ, R4 ;  /* 0x000000ffff0d7224 */ /* 0x000fe200078e0004 */
[----:B------:R-:W-:Y:S01]  /*28000*/  MOV R11, 0x181f ;  /* 0x0000181f000b7802 */ /* 0x000fe20000000f00 */
[----:B------:R-:W-:Y:S02]  /*28010*/  IMAD.MOV.U32 R12, RZ, RZ, 0x1 ;  /* 0x00000001ff0c7424 */ /* 0x000fe400078e00ff */
[----:B----4-:R-:W-:-:S07]  /*28020*/  IMAD.MOV.U32 R15, RZ, RZ, -0x1 ;  /* 0xffffffffff0f7424 */ /* 0x010fce00078e00ff */
[----:B0123--:R-:W-:Y:S05]  /*28030*/  WARPSYNC.COLLECTIVE R15, `(.L_x_8718) ;  /* 0x000000000f087348 */ /* 0x00ffea0003c00000 */
[----:B--2---:R2:W4:Y:S02]  /*28040*/  SHFL.IDX P6, R14, R13, R12, R11 ;  /* 0x0000000c0d0e7389 */ /* 0x00452400000c000b */
[----:B01234-:R-:W-:Y:S01]  /*28050*/  ENDCOLLECTIVE ;  /* 0x000000000000791b */ /* 0x01ffe20003800000 */
.L_x_8718:
[----:B------:R-:W-:Y:S05]  /*28060*/  BSYNC B1 ;  /* 0x0000000000017941 */ /* 0x000fea0003800000 */
.L_x_8717:
        /* <DEDUP_REMOVED lines=8> */
.L_x_8719:
[----:B------:R-:W-:Y:S05]  /*280f0*/  BRA `(.L_x_8720) ;  /* 0xffffff60009c7947 */ /* 0x000fea000383ffff */
.L_x_8472:
        /* <DEDUP_REMOVED lines=8> */
.L_x_8722:
[----:B------:R-:W-:Y:S05]  /*28180*/  BSYNC B1 ;  /* 0x0000000000017941 */ /* 0x000fea0003800000 */
.L_x_8721:
        /* <DEDUP_REMOVED lines=8> */
.L_x_8723:
[----:B------:R-:W-:Y:S05]  /*28210*/  BRA `(.L_x_8724) ;  /* 0xffffff60009c7947 */ /* 0x000fea000383ffff */
.L_x_8475:
[----:B------:R-:W-:Y:S01]  /*28220*/  BSSY B1, `(.L_x_8725) ;  /* 0x0000008000017945 */ /* 0x000fe20003800000 */
[----:B------:R-:W-:Y:S01]  /*28230*/  MOV R13, R4 ;  /* 0x00000004000d7202 */ /* 0x000fe20000000f00 */
[----:B------:R-:W-:Y:S02]  /*28240*/  IMAD.MOV.U32 R12, RZ, RZ, 0x3 ;  /* 0x00000003ff0c7424 */ /* 0x000fe400078e00ff */
[----:B------:R-:W-:Y:S02]  /*28250*/  IMAD.MOV.U32 R11, RZ, RZ, 0x181f ;  /* 0x0000181fff0b7424 */ /* 0x000fe400078e00ff */
[----:B0-----:R-:W-:-:S07]  /*28260*/  IMAD.MOV.U32 R15, RZ, RZ, -0x1 ;  /* 0xffffffffff0f7424 */ /* 0x001fce00078e00ff */
[----:B-1234-:R-:W-:Y:S05]  /*28270*/  WARPSYNC.COLLECTIVE R15, `(.L_x_8726) ;  /* 0x000000000f087348 */ /* 0x01efea0003c00000 */
[----:B----4-:R0:W4:Y:S02]  /*28280*/  SHFL.IDX P6, R14, R13, R12, R11 ;  /* 0x0000000c0d0e7389 */ /* 0x01012400000c000b */
[----:B01234-:R-:W-:Y:S01]  /*28290*/  ENDCOLLECTIVE ;  /* 0x000000000000791b */ /* 0x01ffe20003800000 */
.L_x_8726:
[----:B------:R-:W-:Y:S05]  /*282a0*/  BSYNC B1 ;  /* 0x0000000000017941 */ /* 0x000fea0003800000 */
.L_x_8725:
        /* <DEDUP_REMOVED lines=8> */
.L_x_8727:
[----:B------:R-:W-:Y:S05]  /*28330*/  BRA `(.L_x_8728) ;  /* 0xffffff60009c7947 */ /* 0x000fea000383ffff */
.L_x_8500:
        /* <DEDUP_REMOVED lines=8> */
[----:B------:R-:W-:Y:S05]  /*283c0*/  WARPSYNC.COLLECTIVE R15, `(.L_x_8730) ;  /* 0x000000000f087348 */ /* 0x000fea0003c00000 */
[----:B------:R0:W1:Y:S02]  /*283d0*/  SHFL.IDX P6, R14, R13, R12, R11 ;  /* 0x0000000c0d0e7389 */ /* 0x00006400000c000b */
[----:B01----:R-:W-:Y:S01]  /*283e0*/  ENDCOLLECTIVE ;  /* 0x000000000000791b */ /* 0x003fe20003800000 */
.L_x_8730:
[----:B------:R-:W-:Y:S05]  /*283f0*/  BSYNC B1 ;  /* 0x0000000000017941 */ /* 0x000fea0003800000 */
.L_x_8729:
[----:B------:R-:W-:Y:S05]  /*28400*/  BRA `(.L_x_8731) ;  /* 0xffffff7800847947 */ /* 0x000fea000383ffff */
.L_x_8502:
[----:B------:R-:W-:Y:S01]  /*28410*/  BSSY B1, `(.L_x_8732) ;  /* 0x0000006000017945 */ /* 0x000fe20003800000 */
[----:B------:R-:W-:-:S07]  /*28420*/  IMAD.MOV.U32 R15, RZ, RZ, -0x1 ;  /* 0xffffffffff0f7424 */ /* 0x000fce00078e00ff */
[----:B0-----:R-:W-:Y:S05]  /*28430*/  WARPSYNC.COLLECTIVE R15, `(.L_x_8733) ;  /* 0x000000000f0c7348 */ /* 0x001fea0003c00000 */
[----:B------:R-:W-:Y:S02]  /*28440*/  ELECT P6, UR62, PT ;  /* 0x00000000003e782f */ /* 0x000fe400038c0000 */
[----:B------:R-:W-:Y:S01]  /*28450*/  MOV R14, UR62 ;  /* 0x0000003e000e7c02 */ /* 0x000fe20008000f00 */
[----:B0-----:R-:W-:Y:S10]  /*28460*/  ENDCOLLECTIVE ;  /* 0x000000000000791b */ /* 0x001ff40003800000 */
.L_x_8733:
[----:B------:R-:W-:Y:S05]  /*28470*/  BSYNC B1 ;  /* 0x0000000000017941 */ /* 0x000fea0003800000 */
.L_x_8732:
[----:B------:R-:W-:Y:S05]  /*28480*/  BRA `(.L_x_8501) ;  /* 0xffffff78007c7947 */ /* 0x000fea000383ffff */
.L_x_8504:
[----:B0-----:R0:W1:Y:S02]  /*28490*/  SYNCS.PHASECHK.TRANS64.TRYWAIT P0, [R22+URZ+0x28820], R3 ;  /* 0x02882003160075a7 */ /* 0x001064000800017f */
[----:B-1----:R-:W-:Y:S05]  /*284a0*/  @!P0 NANOSLEEP.SYNCS 0x989680 ;  /* 0x009896800000895d */ /* 0x002fea0003900000 */
[----:B------:R-:W1:Y:S02]  /*284b0*/  @!P0 SYNCS.PHASECHK.TRANS64 P0, [R22+URZ+0x28820], R3 ;  /* 0x02882003160085a7 */ /* 0x000e64000800007f */
[----:B-1----:R-:W-:Y:S05]  /*284c0*/  @!P0 BRA `(.L_x_8504) ;  /* 0xfffffffc00f08947 */ /* 0x002fea000383ffff */
[----:B------:R-:W-:Y:S05]  /*284d0*/  BRA `(.L_x_8734) ;  /* 0xffffff78008c7947 */ /* 0x000fea000383ffff */
.L_x_8508:
[----:B-1----:R1:W2:Y:S02]  /*284e0*/  SYNCS.PHASECHK.TRANS64.TRYWAIT P0, [R11+URZ+0x288a0], R14 ;  /* 0x0288a00e0b0075a7 */ /* 0x0022a4000800017f */
[----:B--2---:R-:W-:Y:S05]  /*284f0*/  @!P0 NANOSLEEP.SYNCS 0x989680 ;  /* 0x009896800000895d */ /* 0x004fea0003900000 */
[----:B------:R-:W2:Y:S02]  /*28500*/  @!P0 SYNCS.PHASECHK.TRANS64 P0, [R11+URZ+0x288a0], R14 ;  /* 0x0288a00e0b0085a7 */ /* 0x000ea4000800007f */
[----:B--2---:R-:W-:Y:S05]  /*28510*/  @!P0 BRA `(.L_x_8508) ;  /* 0xfffffffc00f08947 */ /* 0x004fea000383ffff */
[----:B------:R-:W-:Y:S05]  /*28520*/  BRA `(.L_x_8735) ;  /* 0xffffff7800a47947 */ /* 0x000fea000383ffff */
.L_x_8514:
[----:B0-----:R0:W2:Y:S02]  /*28530*/  SYNCS.PHASECHK.TRANS64.TRYWAIT P0, [R11+URZ+0x288c0], R14 ;  /* 0x0288c00e0b0075a7 */ /* 0x0010a4000800017f */
[----:B--2---:R-:W-:Y:S05]  /*28540*/  @!P0 NANOSLEEP.SYNCS 0x989680 ;  /* 0x009896800000895d */ /* 0x004fea0003900000 */
[----:B------:R-:W2:Y:S02]  /*28550*/  @!P0 SYNCS.PHASECHK.TRANS64 P0, [R11+URZ+0x288c0], R14 ;  /* 0x0288c00e0b0085a7 */ /* 0x000ea4000800007f */
[----:B--2---:R-:W-:Y:S05]  /*28560*/  @!P0 BRA `(.L_x_8514) ;  /* 0xfffffffc00f08947 */ /* 0x004fea000383ffff */
[----:B------:R-:W-:Y:S05]  /*28570*/  BRA `(.L_x_8736) ;  /* 0xffffff7c00647947 */ /* 0x000fea000383ffff */
.L_x_8522:
[----:B0-----:R0:W1:Y:S02]  /*28580*/  SYNCS.PHASECHK.TRANS64.TRYWAIT P1, [R12+URZ+0x288a0], R2 ;  /* 0x0288a0020c0075a7 */ /* 0x001064000802017f */
[----:B-1----:R-:W-:Y:S05]  /*28590*/  @!P1 NANOSLEEP.SYNCS 0x989680 ;  /* 0x009896800000995d */ /* 0x002fea0003900000 */
[----:B------:R-:W1:Y:S02]  /*285a0*/  @!P1 SYNCS.PHASECHK.TRANS64 P1, [R12+URZ+0x288a0], R2 ;  /* 0x0288a0020c0095a7 */ /* 0x000e64000802007f */
[----:B-1----:R-:W-:Y:S05]  /*285b0*/  @!P1 BRA `(.L_x_8522) ;  /* 0xfffffffc00f09947 */ /* 0x002fea000383ffff */
[----:B------:R-:W-:Y:S05]  /*285c0*/  BRA `(.L_x_8737) ;  /* 0xffffff8000607947 */ /* 0x000fea000383ffff */
.L_x_8528:
[----:B-1----:R1:W2:Y:S02]  /*285d0*/  SYNCS.PHASECHK.TRANS64.TRYWAIT P1, [R12+URZ+0x288c0], R2 ;  /* 0x0288c0020c0075a7 */ /* 0x0022a4000802017f */
[----:B--2---:R-:W-:Y:S05]  /*285e0*/  @!P1 NANOSLEEP.SYNCS 0x989680 ;  /* 0x009896800000995d */ /* 0x004fea0003900000 */
[----:B------:R-:W2:Y:S02]  /*285f0*/  @!P1 SYNCS.PHASECHK.TRANS64 P1, [R12+URZ+0x288c0], R2 ;  /* 0x0288c0020c0095a7 */ /* 0x000ea4000802007f */
[----:B--2---:R-:W-:Y:S05]  /*28600*/  @!P1 BRA `(.L_x_8528) ;  /* 0xfffffffc00f09947 */ /* 0x004fea000383ffff */
[----:B------:R-:W-:Y:S05]  /*28610*/  BRA `(.L_x_8738) ;  /* 0xffffff8400187947 */ /* 0x000fea000383ffff */
.L_x_8550:
        /* <DEDUP_REMOVED lines=11> */
.L_x_8740:
[----:B------:R-:W-:Y:S05]  /*286d0*/  BSYNC B0 ;  /* 0x0000000000007941 */ /* 0x000fea0003800000 */
.L_x_8739:
[----:B------:R-:W-:Y:S05]  /*286e0*/  BRA `(.L_x_8741) ;  /* 0xffffff9000e47947 */ /* 0x000fea000383ffff */
.L_x_8553:
[----:B0-----:R0:W1:Y:S02]  /*286f0*/  SYNCS.PHASECHK.TRANS64.TRYWAIT P0, [R7+URZ+0x28840], R2 ;  /* 0x02884002070075a7 */ /* 0x001064000800017f */
[----:B-1----:R-:W-:Y:S05]  /*28700*/  @!P0 NANOSLEEP.SYNCS 0x989680 ;  /* 0x009896800000895d */ /* 0x002fea0003900000 */
[----:B------:R-:W1:Y:S02]  /*28710*/  @!P0 SYNCS.PHASECHK.TRANS64 P0, [R7+URZ+0x28840], R2 ;  /* 0x02884002070085a7 */ /* 0x000e64000800007f */
[----:B-1----:R-:W-:Y:S05]  /*28720*/  @!P0 BRA `(.L_x_8553) ;  /* 0xfffffffc00f08947 */ /* 0x002fea000383ffff */
[----:B------:R-:W-:Y:S05]  /*28730*/  BRA `(.L_x_8742) ;  /* 0xffffff9400407947 */ /* 0x000fea000383ffff */
.L_x_8554:
        /* <DEDUP_REMOVED lines=8> */
.L_x_8744:
[----:B------:R-:W-:Y:S05]  /*287c0*/  BSYNC B0 ;  /* 0x0000000000007941 */ /* 0x000fea0003800000 */
.L_x_8743:
        /* <DEDUP_REMOVED lines=9> */
.L_x_8745:
[----:B------:R-:W-:Y:S02]  /*28860*/  IMAD.MOV.U32 R13, RZ, RZ, R0 ;  /* 0x000000ffff0d7224 */ /* 0x000fe400078e0000 */
[----:B------:R-:W-:Y:S02]  /*28870*/  IMAD.MOV.U32 R12, RZ, RZ, 0x1 ;  /* 0x00000001ff0c7424 */ /* 0x000fe400078e00ff */
[----:B------:R-:W-:-:S07]  /*28880*/  IMAD.MOV.U32 R3, RZ, RZ, R14 ;  /* 0x000000ffff037224 */ /* 0x000fce00078e000e */
[----:B------:R-:W-:Y:S05]  /*28890*/  WARPSYNC.COLLECTIVE R15, `(.L_x_8746) ;  /* 0x000000000f087348 */ /* 0x000fea0003c00000 */
[----:B------:R0:W1:Y:S02]  /*288a0*/  SHFL.IDX P6, R14, R13, R12, R11 ;  /* 0x0000000c0d0e7389 */ /* 0x00006400000c000b */
[----:B01----:R-:W-:Y:S01]  /*288b0*/  ENDCOLLECTIVE ;  /* 0x000000000000791b */ /* 0x003fe20003800000 */
.L_x_8746:
        /* <DEDUP_REMOVED lines=16> */
.L_x_8747:
[----:B------:R-:W-:Y:S01]  /*289c0*/  @P0 LEA R8, R5, R22, 0x1 ;  /* 0x0000001605080211 */ /* 0x000fe200078e08ff */
[----:B------:R-:W-:Y:S02]  /*289d0*/  IMAD.MOV.U32 R13, RZ, RZ, R0 ;  /* 0x000000ffff0d7224 */ /* 0x000fe400078e0000 */
[----:B------:R-:W-:Y:S02]  /*289e0*/  IMAD.MOV.U32 R12, RZ, RZ, 0x2 ;  /* 0x00000002ff0c7424 */ /* 0x000fe400078e00ff */
[----:B------:R-:W-:-:S07]  /*289f0*/  IMAD.MOV.U32 R3, RZ, RZ, R14 ;  /* 0x000000ffff037224 */ /* 0x000fce00078e000e */
[----:B------:R-:W-:Y:S05]  /*28a00*/  WARPSYNC.COLLECTIVE R15, `(.L_x_8748) ;  /* 0x000000000f087348 */ /* 0x000fea0003c00000 */
[----:B------:R0:W1:Y:S02]  /*28a10*/  SHFL.IDX P6, R14, R13, R12, R11 ;  /* 0x0000000c0d0e7389 */ /* 0x00006400000c000b */
[----:B01----:R-:W-:Y:S01]  /*28a20*/  ENDCOLLECTIVE ;  /* 0x000000000000791b */ /* 0x003fe20003800000 */
.L_x_8748:
        /* <DEDUP_REMOVED lines=16> */
.L_x_8749:
[----:B------:R-:W-:Y:S01]  /*28b30*/  @P0 IMAD R8, R5, 0x2, R22 ;  /* 0x0000000205080824 */ /* 0x000fe200078e0216 */
[----:B------:R-:W-:Y:S01]  /*28b40*/  MOV R13, R0 ;  /* 0x00000000000d7202 */ /* 0x000fe20000000f00 */
[----:B------:R-:W-:Y:S02]  /*28b50*/  IMAD.MOV.U32 R12, RZ, RZ, 0x3 ;  /* 0x00000003ff0c7424 */ /* 0x000fe400078e00ff */
[----:B------:R-:W-:-:S07]  /*28b60*/  IMAD.MOV.U32 R3, RZ, RZ, R14 ;  /* 0x000000ffff037224 */ /* 0x000fce00078e000e */
[----:B------:R-:W-:Y:S05]  /*28b70*/  WARPSYNC.COLLECTIVE R15, `(.L_x_8750) ;  /* 0x000000000f087348 */ /* 0x000fea0003c00000 */
[----:B------:R0:W1:Y:S02]  /*28b80*/  SHFL.IDX P6, R14, R13, R12, R11 ;  /* 0x0000000c0d0e7389 */ /* 0x00006400000c000b */
[----:B01----:R-:W-:Y:S01]  /*28b90*/  ENDCOLLECTIVE ;  /* 0x000000000000791b */ /* 0x003fe20003800000 */
.L_x_8750:
        /* <DEDUP_REMOVED lines=16> */
.L_x_8751:
[----:B------:R-:W-:Y:S02]  /*28ca0*/  @P0 IMAD R8, R5, 0x2, R22 ;  /* 0x0000000205080824 */ /* 0x000fe400078e0216 */
[----:B------:R-:W-:Y:S01]  /*28cb0*/  IMAD.MOV.U32 R13, RZ, RZ, R0 ;  /* 0x000000ffff0d7224 */ /* 0x000fe200078e0000 */
[----:B------:R-:W-:Y:S02]  /*28cc0*/  MOV R12, 0x4 ;  /* 0x00000004000c7802 */ /* 0x000fe40000000f00 */
[----:B------:R-:W-:-:S07]  /*28cd0*/  MOV R3, R14 ;  /* 0x0000000e00037202 */ /* 0x000fce0000000f00 */
[----:B------:R-:W-:Y:S05]  /*28ce0*/  WARPSYNC.COLLECTIVE R15, `(.L_x_8752) ;  /* 0x000000000f087348 */ /* 0x000fea0003c00000 */
[----:B------:R0:W1:Y:S02]  /*28cf0*/  SHFL.IDX P6, R14, R13, R12, R11 ;  /* 0x0000000c0d0e7389 */ /* 0x00006400000c000b */
[----:B01----:R-:W-:Y:S01]  /*28d00*/  ENDCOLLECTIVE ;  /* 0x000000000000791b */ /* 0x003fe20003800000 */
.L_x_8752:
        /* <DEDUP_REMOVED lines=16> */
.L_x_8753:
[----:B------:R-:W-:Y:S02]  /*28e10*/  @P0 IMAD R8, R5, 0x2, R22 ;  /* 0x0000000205080824 */ /* 0x000fe400078e0216 */
[----:B------:R-:W-:Y:S02]  /*28e20*/  IMAD.MOV.U32 R13, RZ, RZ, R0 ;  /* 0x000000ffff0d7224 */ /* 0x000fe400078e0000 */
[----:B------:R-:W-:Y:S02]  /*28e30*/  IMAD.MOV.U32 R12, RZ, RZ, 0x5 ;  /* 0x00000005ff0c7424 */ /* 0x000fe400078e00ff */
[----:B------:R-:W-:-:S07]  /*28e40*/  IMAD.MOV.U32 R3, RZ, RZ, R14 ;  /* 0x000000ffff037224 */ /* 0x000fce00078e000e */
[----:B------:R-:W-:Y:S05]  /*28e50*/  WARPSYNC.COLLECTIVE R15, `(.L_x_8754) ;  /* 0x000000000f087348 */ /* 0x000fea0003c00000 */
[----:B------:R0:W1:Y:S02]  /*28e60*/  SHFL.IDX P6, R14, R13, R12, R11 ;  /* 0x0000000c0d0e7389 */ /* 0x00006400000c000b */
[----:B01----:R-:W-:Y:S01]  /*28e70*/  ENDCOLLECTIVE ;  /* 0x000000000000791b */ /* 0x003fe20003800000 */
.L_x_8754:
        /* <DEDUP_REMOVED lines=16> */
.L_x_8755:
[----:B------:R-:W-:Y:S01]  /*28f80*/  @P0 LEA R8, R5, R22, 0x1 ;  /* 0x0000001605080211 */ /* 0x000fe200078e08ff */
[----:B------:R-:W-:Y:S02]  /*28f90*/  IMAD.MOV.U32 R13, RZ, RZ, R0 ;  /* 0x000000ffff0d7224 */ /* 0x000fe400078e0000 */
[----:B------:R-:W-:Y:S02]  /*28fa0*/  IMAD.MOV.U32 R12, RZ, RZ, 0x6 ;  /* 0x00000006ff0c7424 */ /* 0x000fe400078e00ff */
[----:B------:R-:W-:-:S07]  /*28fb0*/  IMAD.MOV.U32 R3, RZ, RZ, R14 ;  /* 0x000000ffff037224 */ /* 0x000fce00078e000e */
[----:B------:R-:W-:Y:S05]  /*28fc0*/  WARPSYNC.COLLECTIVE R15, `(.L_x_8756) ;  /* 0x000000000f087348 */ /* 0x000fea0003c00000 */
[----:B------:R0:W1:Y:S02]  /*28fd0*/  SHFL.IDX P6, R14, R13, R12, R11 ;  /* 0x0000000c0d0e7389 */ /* 0x00006400000c000b */
[----:B01----:R-:W-:Y:S01]  /*28fe0*/  ENDCOLLECTIVE ;  /* 0x000000000000791b */ /* 0x003fe20003800000 */
.L_x_8756:
        /* <DEDUP_REMOVED lines=16> */
.L_x_8757:
[----:B------:R-:W-:Y:S01]  /*290f0*/  @P0 IMAD R8, R5, 0x2, R22 ;  /* 0x0000000205080824 */ /* 0x000fe200078e0216 */
[----:B------:R-:W-:Y:S01]  /*29100*/  MOV R13, R0 ;  /* 0x00000000000d7202 */ /* 0x000fe20000000f00 */
[----:B------:R-:W-:Y:S02]  /*29110*/  IMAD.MOV.U32 R12, RZ, RZ, 0x7 ;  /* 0x00000007ff0c7424 */ /* 0x000fe400078e00ff */
[----:B------:R-:W-:-:S07]  /*29120*/  IMAD.MOV.U32 R3, RZ, RZ, R14 ;  /* 0x000000ffff037224 */ /* 0x000fce00078e000e */
[----:B------:R-:W-:Y:S05]  /*29130*/  WARPSYNC.COLLECTIVE R15, `(.L_x_8758) ;  /* 0x000000000f087348 */ /* 0x000fea0003c00000 */
[----:B------:R0:W1:Y:S02]  /*29140*/  SHFL.IDX P6, R14, R13, R12, R11 ;  /* 0x0000000c0d0e7389 */ /* 0x00006400000c000b */
[----:B01----:R-:W-:Y:S01]  /*29150*/  ENDCOLLECTIVE ;  /* 0x000000000000791b */ /* 0x003fe20003800000 */
.L_x_8758:
        /* <DEDUP_REMOVED lines=10> */
.L_x_8759:
[----:B------:R-:W-:Y:S01]  /*29200*/  @!PT LDS RZ, [RZ] ;  /* 0x00000000fffff984 */ /* 0x000fe20000000800 */
[----:B------:R-:W-:Y:S01]  /*29210*/  @!PT LDS RZ, [RZ] ;  /* 0x00000000fffff984 */ /* 0x000fe20000000800 */
[----:B------:R-:W-:Y:S01]  /*29220*/  @!PT LDS RZ, [RZ] ;  /* 0x00000000fffff984 */ /* 0x000fe20000000800 */
[----:B------:R-:W-:Y:S04]  /*29230*/  @P0 LDGSTS.E.BYPASS.LTC128B.128 [R8+0x1b400], desc[UR54][R2.64], !P3 ;  /* 0x1b40000002080fae */ /* 0x000fe8000d901d76 */
[----:B------:R0:W-:Y:S02]  /*29240*/  @P0 LDGSTS.E.BYPASS.LTC128B.128 [R8+0x1f400], desc[UR54][R2.64+0x80], !P2 ;  /* 0x1f40008002080fae */ /* 0x0001e4000d101d76 */
[----:B0-----:R-:W-:Y:S01]  /*29250*/  MOV R2, R14 ;  /* 0x0000000e00027202 */ /* 0x001fe20000000f00 */
[----:B------:R-:W-:Y:S06]  /*29260*/  BRA `(.L_x_8760) ;  /* 0xffffff9000247947 */ /* 0x000fec000383ffff */
.L_x_8559:
        /* <DEDUP_REMOVED lines=10> */
.L_x_8761:
[----:B------:R-:W-:Y:S01]  /*29310*/  ISETP.GE.AND P3, PT, R27, R33, PT ;  /* 0x000000211b00720c */ /* 0x000fe20003f66270 */
[----:B------:R-:W-:Y:S02]  /*29320*/  IMAD.MOV.U32 R13, RZ, RZ, R0 ;  /* 0x000000ffff0d7224 */ /* 0x000fe400078e0000 */
[----:B------:R-:W-:-:S10]  /*29330*/  IMAD.MOV.U32 R2, RZ, RZ, R14 ;  /* 0x000000ffff027224 */ /* 0x000fd400078e000e */
[----:B------:R-:W-:Y:S05]  /*29340*/  WARPSYNC.COLLECTIVE R15, `(.L_x_8762) ;  /* 0x000000000f087348 */ /* 0x000fea0003c00000 */
[----:B------:R0:W1:Y:S02]  /*29350*/  SHFL.IDX P6, R14, R13, R12, R11 ;  /* 0x0000000c0d0e7389 */ /* 0x00006400000c000b */
[----:B01----:R-:W-:Y:S01]  /*29360*/  ENDCOLLECTIVE ;  /* 0x000000000000791b */ /* 0x003fe20003800000 */
.L_x_8762:
[----:B------:R-:W-:Y:S01]  /*29370*/  MOV R13, R4 ;  /* 0x00000004000d7202 */ /* 0x000fe20000000f00 */
[----:B------:R-:W-:Y:S02]  /*29380*/  IMAD.MOV.U32 R12, RZ, RZ, 0x1 ;  /* 0x00000001ff0c7424 */ /* 0x000fe400078e00ff */
[----:B------:R-:W-:-:S07]  /*29390*/  IMAD.MOV.U32 R3, RZ, RZ, R14 ;  /* 0x000000ffff037224 */ /* 0x000fce00078e000e */
[----:B------:R-:W-:Y:S05]  /*293a0*/  WARPSYNC.COLLECTIVE R15, `(.L_x_8763) ;  /* 0x000000000f087348 */ /* 0x000fea0003c00000 */
[----:B------:R0:W1:Y:S02]  /*293b0*/  SHFL.IDX P6, R14, R13, R12, R11 ;  /* 0x0000000c0d0e7389 */ /* 0x00006400000c000b */
[----:B01----:R-:W-:Y:S01]  /*293c0*/  ENDCOLLECTIVE ;  /* 0x000000000000791b */ /* 0x003fe20003800000 */
.L_x_8763:
        /* <DEDUP_REMOVED lines=8> */
[----:B------:R0:W-:Y:S01]  /*29450*/  @!P3 LDGSTS.E.BYPASS.LTC128B.128 [R8+0x14400], desc[UR54][R2.64+0x80], !P1 ;  /* 0x144000800208bfae */ /* 0x0001e2000c901d76 */
[----:B------:R-:W-:Y:S01]  /*29460*/  ISETP.GE.AND P3, PT, R6, R33, PT ;  /* 0x000000210600720c */ /* 0x000fe20003f66270 */
[----:B0-----:R-:W-:-:S12]  /*29470*/  IMAD.MOV.U32 R2, RZ, RZ, R14 ;  /* 0x000000ffff027224 */ /* 0x001fd800078e000e */
[----:B------:R-:W-:Y:S05]  /*29480*/  WARPSYNC.COLLECTIVE R15, `(.L_x_8764) ;  /* 0x000000000f087348 */ /* 0x000fea0003c00000 */
[----:B------:R0:W1:Y:S02]  /*29490*/  SHFL.IDX P6, R14, R13, R12, R11 ;  /* 0x0000000c0d0e7389 */ /* 0x00006400000c000b */
[----:B01----:R-:W-:Y:S01]  /*294a0*/  ENDCOLLECTIVE ;  /* 0x000000000000791b */ /* 0x003fe20003800000 */
.L_x_8764:
[----:B------:R-:W-:Y:S01]  /*294b0*/  MOV R13, R4 ;  /* 0x00000004000d7202 */ /* 0x000fe20000000f00 */
[----:B------:R-:W-:Y:S01]  /*294c0*/  IMAD.MOV.U32 R12, RZ, RZ, 0x2 ;  /* 0x00000002ff0c7424 */ /* 0x000fe200078e00ff */
[----:B------:R-:W-:-:S13]  /*294d0*/  @!P3 LEA R5, P2, R31, R14, 0x1 ;  /* 0x0000000e1f05b211 */ /* 0x000fda00078408ff */
[----:B------:R-:W-:Y:S05]  /*294e0*/  WARPSYNC.COLLECTIVE R15, `(.L_x_8765) ;  /* 0x000000000f087348 */ /* 0x000fea0003c00000 */
[----:B------:R0:W1:Y:S02]  /*294f0*/  SHFL.IDX P6, R14, R13, R12, R11 ;  /* 0x0000000c0d0e7389 */ /* 0x00006400000c000b */
[----:B01----:R-:W-:Y:S01]  /*29500*/  ENDCOLLECTIVE ;  /* 0x000000000000791b */ /* 0x003fe20003800000 */
.L_x_8765:
[----:B------:R-:W-:Y:S01]  /*29510*/  @!P3 IADD3.X R6, RZ, R2, RZ, P2, !PT ;  /* 0x00000002ff06b210 */ /* 0x000fe200017fe4ff */
[----:B------:R-:W-:-:S04]  /*29520*/  @!P3 IMAD.MOV.U32 R2, RZ, RZ, R5 ;  /* 0x000000ffff02b224 */ /* 0x000fc800078e0005 */
[----:B------:R-:W-:Y:S02]  /*29530*/  @!P3 IMAD.MOV.U32 R3, RZ, RZ, R6 ;  /* 0x000000ffff03b224 */ /* 0x000fe400078e0006 */
[----:B------:R-:W-:-:S03]  /*29540*/  VIADD R6, R27, 0x20 ;  /* 0x000000201b067836 */ /* 0x000fc60000000000 */
[----:B------:R-:W-:Y:S01]  /*29550*/  @!PT LDS RZ, [RZ] ;  /* 0x00000000fffff984 */ /* 0x000fe20000000800 */
[----:B------:R-:W-:Y:S01]  /*29560*/  @!PT LDS RZ, [RZ] ;  /* 0x00000000fffff984 */ /* 0x000fe20000000800 */
[----:B------:R-:W-:Y:S01]  /*29570*/  @!PT LDS RZ, [RZ] ;  /* 0x00000000fffff984 */ /* 0x000fe20000000800 */
        /* <DEDUP_REMOVED lines=8> */
.L_x_8766:
[----:B------:R-:W-:Y:S01]  /*29600*/  MOV R13, R4 ;  /* 0x00000004000d7202 */ /* 0x000fe20000000f00 */
[----:B------:R-:W-:Y:S01]  /*29610*/  IMAD.MOV.U32 R12, RZ, RZ, 0x3 ;  /* 0x00000003ff0c7424 */ /* 0x000fe200078e00ff */
[----:B------:R-:W-:-:S13]  /*29620*/  @!P3 LEA R5, P2, R31, R14, 0x1 ;  /* 0x0000000e1f05b211 */ /* 0x000fda00078408ff */
[----:B------:R-:W-:Y:S05]  /*29630*/  WARPSYNC.COLLECTIVE R15, `(.L_x_8767) ;  /* 0x000000000f087348 */ /* 0x000fea0003c00000 */
[----:B------:R0:W1:Y:S02]  /*29640*/  SHFL.IDX P6, R14, R13, R12, R11 ;  /* 0x0000000c0d0e7389 */ /* 0x00006400000c000b */
[----:B01----:R-:W-:Y:S01]  /*29650*/  ENDCOLLECTIVE ;  /* 0x000000000000791b */ /* 0x003fe20003800000 */
.L_x_8767:
        /* <DEDUP_REMOVED lines=15> */
.L_x_8768:
[----:B------:R-:W-:Y:S01]  /*29750*/  MOV R13, R4 ;  /* 0x00000004000d7202 */ /* 0x000fe20000000f00 */
[----:B------:R-:W-:Y:S01]  /*29760*/  IMAD.MOV.U32 R12, RZ, RZ, 0x4 ;  /* 0x00000004ff0c7424 */ /* 0x000fe200078e00ff */
[----:B------:R-:W-:-:S13]  /*29770*/  @!P3 LEA R5, P2, R31, R14, 0x1 ;  /* 0x0000000e1f05b211 */ /* 0x000fda00078408ff */
[----:B------:R-:W-:Y:S05]  /*29780*/  WARPSYNC.COLLECTIVE R15, `(.L_x_8769) ;  /* 0x000000000f087348 */ /* 0x000fea0003c00000 */
[----:B------:R0:W1:Y:S02]  /*29790*/  SHFL.IDX P6, R14, R13, R12, R11 ;  /* 0x0000000c0d0e7389 */ /* 0x00006400000c000b */
[----:B01----:R-:W-:Y:S01]  /*297a0*/  ENDCOLLECTIVE ;  /* 0x000000000000791b */ /* 0x003fe20003800000 */
.L_x_8769:
        /* <DEDUP_REMOVED lines=15> */
.L_x_8770:
[----:B------:R-:W-:Y:S01]  /*298a0*/  MOV R13, R4 ;  /* 0x00000004000d7202 */ /* 0x000fe20000000f00 */
[----:B------:R-:W-:Y:S01]  /*298b0*/  IMAD.MOV.U32 R12, RZ, RZ, 0x5 ;  /* 0x00000005ff0c7424 */ /* 0x000fe200078e00ff */
[----:B------:R-:W-:-:S13]  /*298c0*/  @!P3 LEA R5, P2, R31, R14, 0x1 ;  /* 0x0000000e1f05b211 */ /* 0x000fda00078408ff */
[----:B------:R-:W-:Y:S05]  /*298d0*/  WARPSYNC.COLLECTIVE R15, `(.L_x_8771) ;  /* 0x000000000f087348 */ /* 0x000fea0003c00000 */
[----:B------:R0:W1:Y:S02]  /*298e0*/  SHFL.IDX P6, R14, R13, R12, R11 ;  /* 0x0000000c0d0e7389 */ /* 0x00006400000c000b */
[----:B01----:R-:W-:Y:S01]  /*298f0*/  ENDCOLLECTIVE ;  /* 0x000000000000791b */ /* 0x003fe20003800000 */
.L_x_8771:
        /* <DEDUP_REMOVED lines=15> */
.L_x_8772:
[----:B------:R-:W-:Y:S01]  /*299f0*/  IMAD.MOV.U32 R13, RZ, RZ, R4 ;  /* 0x000000ffff0d7224 */ /* 0x000fe200078e0004 */
[----:B------:R-:W-:Y:S02]  /*29a00*/  MOV R12, 0x6 ;  /* 0x00000006000c7802 */ /* 0x000fe40000000f00 */
[----:B------:R-:W-:-:S13]  /*29a10*/  @!P3 LEA R5, P2, R31, R14, 0x1 ;  /* 0x0000000e1f05b211 */ /* 0x000fda00078408ff */
[----:B------:R-:W-:Y:S05]  /*29a20*/  WARPSYNC.COLLECTIVE R15, `(.L_x_8773) ;  /* 0x000000000f087348 */ /* 0x000fea0003c00000 */
[----:B------:R0:W1:Y:S02]  /*29a30*/  SHFL.IDX P6, R14, R13, R12, R11 ;  /* 0x0000000c0d0e7389 */ /* 0x00006400000c000b */
[----:B01----:R-:W-:Y:S01]  /*29a40*/  ENDCOLLECTIVE ;  /* 0x000000000000791b */ /* 0x003fe20003800000 */
.L_x_8773:
[----:B------:R-:W-:Y:S01]  /*29a50*/  @!P3 IADD3.X R6, RZ, R2, RZ, P2, !PT ;  /* 0x00000002ff06b210 */ /* 0x000fe200017fe4ff */
[----:B------:R-:W-:-:S04]  /*29a60*/  @!P3 IMAD.MOV.U32 R2, RZ, RZ, R5 ;  /* 0x000000ffff02b224 */ /* 0x000fc800078e0005 */
[----:B------:R-:W-:Y:S01]  /*29a70*/  @!P3 IMAD.MOV.U32 R3, RZ, RZ, R6 ;  /* 0x000000ffff03b224 */ /* 0x000fe200078e0006 */
[----:B------:R-:W-:-:S04]  /*29a80*/  IADD3 R6, R27, 0x60, RZ ;  /* 0x000000601b067810 */ /* 0x000fc80007ffe0ff */
        /* <DEDUP_REMOVED lines=11> */
.L_x_8774:
[----:B------:R-:W-:Y:S01]  /*29b40*/  MOV R13, R4 ;  /* 0x00000004000d7202 */ /* 0x000fe20000000f00 */
[----:B------:R-:W-:Y:S02]  /*29b50*/  IMAD.MOV.U32 R12, RZ, RZ, 0x7 ;  /* 0x00000007ff0c7424 */ /* 0x000fe400078e00ff */
[----:B------:R-:W-:-:S07]  /*29b60*/  IMAD.MOV.U32 R3, RZ, RZ, R14 ;  /* 0x000000ffff037224 */ /* 0x000fce00078e000e */
[----:B------:R-:W-:Y:S05]  /*29b70*/  WARPSYNC.COLLECTIVE R15, `(.L_x_8775) ;  /* 0x000000000f087348 */ /* 0x000fea0003c00000 */
[----:B------:R0:W1:Y:S02]  /*29b80*/  SHFL.IDX P6, R14, R13, R12, R11 ;  /* 0x0000000c0d0e7389 */ /* 0x00006400000c000b */
[----:B01----:R-:W-:Y:S01]  /*29b90*/  ENDCOLLECTIVE ;  /* 0x000000000000791b */ /* 0x003fe20003800000 */
.L_x_8775:
        /* <DEDUP_REMOVED lines=10> */
[----:B------:R-:W-:-:S07]  /*29c40*/  IMAD.MOV.U32 R4, RZ, RZ, R14 ;  /* 0x000000ffff047224 */ /* 0x000fce00078e000e */
[----:B0-----:R-:W-:Y:S05]  /*29c50*/  WARPSYNC.COLLECTIVE R15, `(.L_x_8776) ;  /* 0x000000000f087348 */ /* 0x001fea0003c00000 */
[----:B------:R1:W2:Y:S02]  /*29c60*/  SHFL.IDX P6, R14, R13, R12, R11 ;  /* 0x0000000c0d0e7389 */ /* 0x0002a400000c000b */
[----:B012---:R-:W-:Y:S01]  /*29c70*/  ENDCOLLECTIVE ;  /* 0x000000000000791b */ /* 0x007fe20003800000 */
.L_x_8776:
[----:B------:R-:W-:Y:S05]  /*29c80*/  BRA `(.L_x_8777) ;  /* 0xffffff9000987947 */ /* 0x000fea000383ffff */
.L_x_8564:
[----:B0-----:R0:W1:Y:S02]  /*29c90*/  SYNCS.PHASECHK.TRANS64.TRYWAIT P0, [R22+URZ+0x28820], R3 ;  /* 0x02882003160075a7 */ /* 0x001064000800017f */
[----:B-1----:R-:W-:Y:S05]  /*29ca0*/  @!P0 NANOSLEEP.SYNCS 0x989680 ;  /* 0x009896800000895d */ /* 0x002fea0003900000 */
[----:B------:R-:W1:Y:S02]  /*29cb0*/  @!P0 SYNCS.PHASECHK.TRANS64 P0, [R22+URZ+0x28820], R3 ;  /* 0x02882003160085a7 */ /* 0x000e64000800007f */
[----:B-1----:R-:W-:Y:S05]  /*29cc0*/  @!P0 BRA `(.L_x_8564) ;  /* 0xfffffffc00f08947 */ /* 0x002fea000383ffff */
[----:B------:R-:W-:Y:S05]  /*29cd0*/  BRA `(.L_x_8778) ;  /* 0xffffff9400147947 */ /* 0x000fea000383ffff */
.L_x_8569:
[----:B0-----:R0:W1:Y:S02]  /*29ce0*/  SYNCS.PHASECHK.TRANS64.TRYWAIT P0, [R6+URZ+0x28840], R2 ;  /* 0x02884002060075a7 */ /* 0x001064000800017f */
[----:B-1----:R-:W-:Y:S05]  /*29cf0*/  @!P0 NANOSLEEP.SYNCS 0x989680 ;  /* 0x009896800000895d */ /* 0x002fea0003900000 */
[----:B------:R-:W1:Y:S02]  /*29d00*/  @!P0 SYNCS.PHASECHK.TRANS64 P0, [R6+URZ+0x28840], R2 ;  /* 0x02884002060085a7 */ /* 0x000e64000800007f */
[----:B-1----:R-:W-:Y:S05]  /*29d10*/  @!P0 BRA `(.L_x_8569) ;  /* 0xfffffffc00f08947 */ /* 0x002fea000383ffff */
[----:B------:R-:W-:Y:S05]  /*29d20*/  BRA `(.L_x_8779) ;  /* 0xffffff9400dc7947 */ /* 0x000fea000383ffff */
.L_x_8570:
        /* <DEDUP_REMOVED lines=8> */
.L_x_8781:
[----:B------:R-:W-:Y:S05]  /*29db0*/  BSYNC B1 ;  /* 0x0000000000017941 */ /* 0x000fea0003800000 */
.L_x_8780:
[----:B------:R-:W-:Y:S01]  /*29dc0*/  IMAD.MOV.U32 R13, RZ, RZ, R7 ;  /* 0x000000ffff0d7224 */ /* 0x000fe200078e0007 */
[----:B------:R-:W-:Y:S01]  /*29dd0*/  MOV R15, 0xffffffff ;  /* 0xffffffff000f7802 */ /* 0x000fe20000000f00 */
[----:B------:R-:W-:Y:S01]  /*29de0*/  IMAD.MOV.U32 R12, RZ, RZ, RZ ;  /* 0x000000ffff0c7224 */ /* 0x000fe200078e00ff */
[----:B------:R-:W-:Y:S01]  /*29df0*/  MOV R3, R14 ;  /* 0x0000000e00037202 */ /* 0x000fe20000000f00 */
[----:B------:R-:W-:Y:S01]  /*29e00*/  IMAD.MOV.U32 R11, RZ, RZ, 0x181f ;  /* 0x0000181fff0b7424 */ /* 0x000fe200078e00ff */
[----:B------:R-:W-:Y:S01]  /*29e10*/  LEA R8, R8, R22, 0x1 ;  /* 0x0000001608087211 */ /* 0x000fe200078e08ff */
[----:B------:R-:W-:-:S07]  /*29e20*/  IMAD.SHL.U32 R5, R31, 0x2, RZ ;  /* 0x000000021f057824 */ /* 0x000fce00078e00ff */
[----:B------:R-:W-:Y:S05]  /*29e30*/  WARPSYNC.COLLECTIVE R15, `(.L_x_8782) ;  /* 0x000000000f087348 */ /* 0x000fea0003c00000 */
[----:B------:R0:W1:Y:S02]  /*29e40*/  SHFL.IDX P6, R14, R13, R12, R11 ;  /* 0x0000000c0d0e7389 */ /* 0x00006400000c000b */
[----:B01----:R-:W-:Y:S01]  /*29e50*/  ENDCOLLECTIVE ;  /* 0x000000000000791b */ /* 0x003fe20003800000 */
.L_x_8782:
[----:B------:R-:W-:Y:S02]  /*29e60*/  IMAD.MOV.U32 R13, RZ, RZ, R9 ;  /* 0x000000ffff0d7224 */ /* 0x000fe400078e0009 */
[----:B------:R-:W-:Y:S02]  /*29e70*/  IMAD.MOV.U32 R12, RZ, RZ, 0x1 ;  /* 0x00000001ff0c7424 */ /* 0x000fe400078e00ff */
[----:B------:R-:W-:-:S07]  /*29e80*/  IMAD.MOV.U32 R2, RZ, RZ, R14 ;  /* 0x000000ffff027224 */ /* 0x000fce00078e000e */
[----:B------:R-:W-:Y:S05]  /*29e90*/  WARPSYNC.COLLECTIVE R15, `(.L_x_8783) ;  /* 0x000000000f087348 */ /* 0x000fea0003c00000 */
[----:B------:R0:W1:Y:S02]  /*29ea0*/  SHFL.IDX P6, R14, R13, R12, R11 ;  /* 0x0000000c0d0e7389 */ /* 0x00006400000c000b */
[----:B01----:R-:W-:Y:S01]  /*29eb0*/  ENDCOLLECTIVE ;  /* 0x000000000000791b */ /* 0x003fe20003800000 */
.L_x_8783:
        /* <DEDUP_REMOVED lines=12> */
.L_x_8784:
[----:B------:R-:W-:Y:S01]  /*29f80*/  IMAD.MOV.U32 R13, RZ, RZ, R9 ;  /* 0x000000ffff0d7224 */ /* 0x000fe200078e0009 */
[----:B------:R-:W-:Y:S01]  /*29f90*/  MOV R12, 0x2 ;  /* 0x00000002000c7802 */ /* 0x000fe20000000f00 */
[----:B------:R-:W-:-:S07]  /*29fa0*/  IMAD.MOV.U32 R2, RZ, RZ, R14 ;  /* 0x000000ffff027224 */ /* 0x000fce00078e000e */
[----:B------:R-:W-:Y:S05]  /*29fb0*/  WARPSYNC.COLLECTIVE R15, `(.L_x_8785) ;  /* 0x000000000f087348 */ /* 0x000fea0003c00000 */
[----:B------:R0:W1:Y:S02]  /*29fc0*/  SHFL.IDX P6, R14, R13, R12, R11 ;  /* 0x0000000c0d0e7389 */ /* 0x00006400000c000b */
[----:B01----:R-:W-:Y:S01]  /*29fd0*/  ENDCOLLECTIVE ;  /* 0x000000000000791b */ /* 0x003fe20003800000 */
.L_x_8785:
        /* <DEDUP_REMOVED lines=12> */
.L_x_8786:
[----:B------:R-:W-:Y:S02]  /*2a0a0*/  IMAD.MOV.U32 R13, RZ, RZ, R9 ;  /* 0x000000ffff0d7224 */ /* 0x000fe400078e0009 */
[----:B------:R-:W-:Y:S02]  /*2a0b0*/  IMAD.MOV.U32 R12, RZ, RZ, 0x3 ;  /* 0x00000003ff0c7424 */ /* 0x000fe400078e00ff */
[----:B------:R-:W-:-:S07]  /*2a0c0*/  IMAD.MOV.U32 R2, RZ, RZ, R14 ;  /* 0x000000ffff027224 */ /* 0x000fce00078e000e */
[----:B------:R-:W-:Y:S05]  /*2a0d0*/  WARPSYNC.COLLECTIVE R15, `(.L_x_8787) ;  /* 0x000000000f087348 */ /* 0x000fea0003c00000 */
[----:B------:R0:W1:Y:S02]  /*2a0e0*/  SHFL.IDX P6, R14, R13, R12, R11 ;  /* 0x0000000c0d0e7389 */ /* 0x00006400000c000b */
[----:B01----:R-:W-:Y:S01]  /*2a0f0*/  ENDCOLLECTIVE ;  /* 0x000000000000791b */ /* 0x003fe20003800000 */
.L_x_8787:
        /* <DEDUP_REMOVED lines=12> */
.L_x_8788:
[----:B------:R-:W-:Y:S01]  /*2a1c0*/  IMAD.MOV.U32 R13, RZ, RZ, R9 ;  /* 0x000000ffff0d7224 */ /* 0x000fe200078e0009 */
[----:B------:R-:W-:Y:S01]  /*2a1d0*/  MOV R12, 0x4 ;  /* 0x00000004000c7802 */ /* 0x000fe20000000f00 */
[----:B------:R-:W-:-:S07]  /*2a1e0*/  IMAD.MOV.U32 R2, RZ, RZ, R14 ;  /* 0x000000ffff027224 */ /* 0x000fce00078e000e */
[----:B------:R-:W-:Y:S05]  /*2a1f0*/  WARPSYNC.COLLECTIVE R15, `(.L_x_8789) ;  /* 0x000000000f087348 */ /* 0x000fea0003c00000 */
[----:B------:R0:W1:Y:S02]  /*2a200*/  SHFL.IDX P6, R14, R13, R12, R11 ;  /* 0x0000000c0d0e7389 */ /* 0x00006400000c000b */
[----:B01----:R-:W-:Y:S01]  /*2a210*/  ENDCOLLECTIVE ;  /* 0x000000000000791b */ /* 0x003fe20003800000 */
.L_x_8789:
        /* <DEDUP_REMOVED lines=12> */
.L_x_8790:
[----:B------:R-:W-:Y:S02]  /*2a2e0*/  IMAD.MOV.U32 R13, RZ, RZ, R9 ;  /* 0x000000ffff0d7224 */ /* 0x000fe400078e0009 */
[----:B------:R-:W-:Y:S02]  /*2a2f0*/  IMAD.MOV.U32 R12, RZ, RZ, 0x5 ;  /* 0x00000005ff0c7424 */ /* 0x000fe400078e00ff */
[----:B------:R-:W-:-:S07]  /*2a300*/  IMAD.MOV.U32 R2, RZ, RZ, R14 ;  /* 0x000000ffff027224 */ /* 0x000fce00078e000e */
[----:B------:R-:W-:Y:S05]  /*2a310*/  WARPSYNC.COLLECTIVE R15, `(.L_x_8791) ;  /* 0x000000000f087348 */ /* 0x000fea0003c00000 */
[----:B------:R0:W1:Y:S02]  /*2a320*/  SHFL.IDX P6, R14, R13, R12, R11 ;  /* 0x0000000c0d0e7389 */ /* 0x00006400000c000b */
[----:B01----:R-:W-:Y:S01]  /*2a330*/  ENDCOLLECTIVE ;  /* 0x000000000000791b */ /* 0x003fe20003800000 */
.L_x_8791:
        /* <DEDUP_REMOVED lines=12> */
.L_x_8792:
[----:B------:R-:W-:Y:S01]  /*2a400*/  IMAD.MOV.U32 R13, RZ, RZ, R9 ;  /* 0x000000ffff0d7224 */ /* 0x000fe200078e0009 */
[----:B------:R-:W-:Y:S01]  /*2a410*/  MOV R12, 0x6 ;  /* 0x00000006000c7802 */ /* 0x000fe20000000f00 */
[----:B------:R-:W-:-:S07]  /*2a420*/  IMAD.MOV.U32 R2, RZ, RZ, R14 ;  /* 0x000000ffff027224 */ /* 0x000fce00078e000e */
[----:B------:R-:W-:Y:S05]  /*2a430*/  WARPSYNC.COLLECTIVE R15, `(.L_x_8793) ;  /* 0x000000000f087348 */ /* 0x000fea0003c00000 */
[----:B------:R0:W1:Y:S02]  /*2a440*/  SHFL.IDX P6, R14, R13, R12, R11 ;  /* 0x0000000c0d0e7389 */ /* 0x00006400000c000b */
[----:B01----:R-:W-:Y:S01]  /*2a450*/  ENDCOLLECTIVE ;  /* 0x000000000000791b */ /* 0x003fe20003800000 */
.L_x_8793:
        /* <DEDUP_REMOVED lines=12> */
.L_x_8794:
[----:B------:R-:W-:Y:S02]  /*2a520*/  IMAD.MOV.U32 R13, RZ, RZ, R9 ;  /* 0x000000ffff0d7224 */ /* 0x000fe400078e0009 */
[----:B------:R-:W-:Y:S02]  /*2a530*/  IMAD.MOV.U32 R12, RZ, RZ, 0x7 ;  /* 0x00000007ff0c7424 */ /* 0x000fe400078e00ff */
[----:B------:R-:W-:-:S07]  /*2a540*/  IMAD.MOV.U32 R2, RZ, RZ, R14 ;  /* 0x000000ffff027224 */ /* 0x000fce00078e000e */
[----:B------:R-:W-:Y:S05]  /*2a550*/  WARPSYNC.COLLECTIVE R15, `(.L_x_8795) ;  /* 0x000000000f087348 */ /* 0x000fea0003c00000 */
[----:B------:R0:W1:Y:S02]  /*2a560*/  SHFL.IDX P6, R14, R13, R12, R11 ;  /* 0x0000000c0d0e7389 */ /* 0x00006400000c000b */
[----:B01----:R-:W-:Y:S01]  /*2a570*/  ENDCOLLECTIVE ;  /* 0x000000000000791b */ /* 0x003fe20003800000 */
.L_x_8795:
[----:B------:R-:W-:-:S04]  /*2a580*/  IADD3 R2, P0, R2, R5, RZ ;  /* 0x0000000502027210 */ /* 0x000fc80007f1e0ff */
[----:B------:R-:W-:-:S05]  /*2a590*/  IADD3.X R3, RZ, R3, RZ, P0, !PT ;  /* 0x00000003ff037210 */ /* 0x000fca00007fe4ff */
[----:B------:R-:W-:Y:S01]  /*2a5a0*/  @!PT LDS RZ, [RZ] ;  /* 0x00000000fffff984 */ /* 0x000fe20000000800 */
[----:B------:R-:W-:Y:S01]  /*2a5b0*/  @!PT LDS RZ, [RZ] ;  /* 0x00000000fffff984 */ /* 0x000fe20000000800 */
[----:B------:R-:W-:Y:S01]  /*2a5c0*/  @!PT LDS RZ, [RZ] ;  /* 0x00000000fffff984 */ /* 0x000fe20000000800 */
[----:B------:R0:W-:Y:S01]  /*2a5d0*/  LDGSTS.E.BYPASS.LTC128B.128 [R8+0x1b400], desc[UR54][R2.64], !P4 ;  /* 0x1b40000002087fae */ /* 0x0001e2000e101d76 */
[----:B------:R-:W-:-:S03]  /*2a5e0*/  MOV R13, R7 ;  /* 0x00000007000d7202 */ /* 0x000fc60000000f00 */
[----:B------:R0:W-:Y:S01]  /*2a5f0*/  LDGSTS.E.BYPASS.LTC128B.128 [R8+0x1f400], desc[UR54][R2.64+0x80], !P3 ;  /* 0x1f40008002087fae */ /* 0x0001e2000d901d76 */
[----:B------:R-:W-:-:S07]  /*2a600*/  IMAD.MOV.U32 R9, RZ, RZ, R14 ;  /* 0x000000ffff097224 */ /* 0x000fce00078e000e */
[----:B0-----:R-:W-:Y:S05]  /*2a610*/  WARPSYNC.COLLECTIVE R15, `(.L_x_8796) ;  /* 0x000000000f087348 */ /* 0x001fea0003c00000 */
[----:B------:R1:W2:Y:S02]  /*2a620*/  SHFL.IDX P6, R14, R13, R12, R11 ;  /* 0x0000000c0d0e7389 */ /* 0x0002a400000c000b */
[----:B012---:R-:W-:Y:S01]  /*2a630*/  ENDCOLLECTIVE ;  /* 0x000000000000791b */ /* 0x007fe20003800000 */
.L_x_8796:
[----:B------:R-:W-:Y:S01]  /*2a640*/  IMAD.MOV.U32 R2, RZ, RZ, R14 ;  /* 0x000000ffff027224 */ /* 0x000fe200078e000e */
[----:B------:R-:W-:Y:S06]  /*2a650*/  BRA `(.L_x_8797) ;  /* 0xffffff9000b07947 */ /* 0x000fec000383ffff */
.L_x_8575:
[----:B-1----:R1:W2:Y:S02]  /*2a660*/  SYNCS.PHASECHK.TRANS64.TRYWAIT P0, [R6+URZ+0x28860], R2 ;  /* 0x02886002060075a7 */ /* 0x0022a4000800017f */
[----:B--2---:R-:W-:Y:S05]  /*2a670*/  @!P0 NANOSLEEP.SYNCS 0x989680 ;  /* 0x009896800000895d */ /* 0x004fea0003900000 */
[----:B------:R-:W2:Y:S02]  /*2a680*/  @!P0 SYNCS.PHASECHK.TRANS64 P0, [R6+URZ+0x28860], R2 ;  /* 0x02886002060085a7 */ /* 0x000ea4000800007f */
[----:B--2---:R-:W-:Y:S05]  /*2a690*/  @!P0 BRA `(.L_x_8575) ;  /* 0xfffffffc00f08947 */ /* 0x004fea000383ffff */
[----:B------:R-:W-:Y:S05]  /*2a6a0*/  BRA `(.L_x_8798) ;  /* 0xffffff94000c7947 */ /* 0x000fea000383ffff */
.L_x_8576:
        /* <DEDUP_REMOVED lines=8> */
.L_x_8800:
[----:B------:R-:W-:Y:S05]  /*2a730*/  BSYNC B1 ;  /* 0x0000000000017941 */ /* 0x000fea0003800000 */
.L_x_8799:
        /* <DEDUP_REMOVED lines=9> */
.L_x_8801:
[----:B------:R-:W-:Y:S02]  /*2a7d0*/  IMAD.MOV.U32 R13, RZ, RZ, R23 ;  /* 0x000000ffff0d7224 */ /* 0x000fe400078e0017 */
[----:B------:R-:W-:Y:S02]  /*2a7e0*/  IMAD.MOV.U32 R12, RZ, RZ, 0x1 ;  /* 0x00000001ff0c7424 */ /* 0x000fe400078e00ff */
[----:B------:R-:W-:-:S07]  /*2a7f0*/  IMAD.MOV.U32 R2, RZ, RZ, R14 ;  /* 0x000000ffff027224 */ /* 0x000fce00078e000e */
[----:B------:R-:W-:Y:S05]  /*2a800*/  WARPSYNC.COLLECTIVE R15, `(.L_x_8802) ;  /* 0x000000000f087348 */ /* 0x000fea0003c00000 */
[----:B------:R0:W1:Y:S02]  /*2a810*/  SHFL.IDX P6, R14, R13, R12, R11 ;  /* 0x0000000c0d0e7389 */ /* 0x00006400000c000b */
[----:B01----:R-:W-:Y:S01]  /*2a820*/  ENDCOLLECTIVE ;  /* 0x000000000000791b */ /* 0x003fe20003800000 */
.L_x_8802:
        /* <DEDUP_REMOVED lines=14> */
.L_x_8803:
[----:B------:R-:W-:Y:S01]  /*2a910*/  MOV R13, R23 ;  /* 0x00000017000d7202 */ /* 0x000fe20000000f00 */
[----:B------:R-:W-:Y:S02]  /*2a920*/  IMAD.MOV.U32 R12, RZ, RZ, 0x2 ;  /* 0x00000002ff0c7424 */ /* 0x000fe400078e00ff */
[----:B------:R-:W-:-:S07]  /*2a930*/  IMAD.MOV.U32 R2, RZ, RZ, R14 ;  /* 0x000000ffff027224 */ /* 0x000fce00078e000e */
[----:B------:R-:W-:Y:S05]  /*2a940*/  WARPSYNC.COLLECTIVE R15, `(.L_x_8804) ;  /* 0x000000000f087348 */ /* 0x000fea0003c00000 */
[----:B------:R0:W1:Y:S02]  /*2a950*/  SHFL.IDX P6, R14, R13, R12, R11 ;  /* 0x0000000c0d0e7389 */ /* 0x00006400000c000b */
[----:B01----:R-:W-:Y:S01]  /*2a960*/  ENDCOLLECTIVE ;  /* 0x000000000000791b */ /* 0x003fe20003800000 */
.L_x_8804:
        /* <DEDUP_REMOVED lines=14> */
.L_x_8805:
[----:B------:R-:W-:Y:S02]  /*2aa50*/  IMAD.MOV.U32 R13, RZ, RZ, R23 ;  /* 0x000000ffff0d7224 */ /* 0x000fe400078e0017 */
[----:B------:R-:W-:Y:S01]  /*2aa60*/  IMAD.MOV.U32 R12, RZ, RZ, 0x3 ;  /* 0x00000003ff0c7424 */ /* 0x000fe200078e00ff */
[----:B------:R-:W-:-:S07]  /*2aa70*/  MOV R2, R14 ;  /* 0x0000000e00027202 */ /* 0x000fce0000000f00 */
[----:B------:R-:W-:Y:S05]  /*2aa80*/  WARPSYNC.COLLECTIVE R15, `(.L_x_8806) ;  /* 0x000000000f087348 */ /* 0x000fea0003c00000 */
[----:B------:R0:W1:Y:S02]  /*2aa90*/  SHFL.IDX P6, R14, R13, R12, R11 ;  /* 0x0000000c0d0e7389 */ /* 0x00006400000c000b */
[----:B01----:R-:W-:Y:S01]  /*2aaa0*/  ENDCOLLECTIVE ;  /* 0x000000000000791b */ /* 0x003fe20003800000 */
.L_x_8806:
        /* <DEDUP_REMOVED lines=14> */
.L_x_8807:
[----:B------:R-:W-:Y:S01]  /*2ab90*/  MOV R13, R23 ;  /* 0x00000017000d7202 */ /* 0x000fe20000000f00 */
[----:B------:R-:W-:Y:S02]  /*2aba0*/  IMAD.MOV.U32 R12, RZ, RZ, 0x4 ;  /* 0x00000004ff0c7424 */ /* 0x000fe400078e00ff */
[----:B------:R-:W-:-:S07]  /*2abb0*/  IMAD.MOV.U32 R2, RZ, RZ, R14 ;  /* 0x000000ffff027224 */ /* 0x000fce00078e000e */
[----:B------:R-:W-:Y:S05]  /*2abc0*/  WARPSYNC.COLLECTIVE R15, `(.L_x_8808) ;  /* 0x000000000f087348 */ /* 0x000fea0003c00000 */
[----:B------:R0:W1:Y:S02]  /*2abd0*/  SHFL.IDX P6, R14, R13, R12, R11 ;  /* 0x0000000c0d0e7389 */ /* 0x00006400000c000b */
[----:B01----:R-:W-:Y:S01]  /*2abe0*/  ENDCOLLECTIVE ;  /* 0x000000000000791b */ /* 0x003fe20003800000 */
.L_x_8808:
        /* <DEDUP_REMOVED lines=14> */
.L_x_8809:
[----:B------:R-:W-:Y:S02]  /*2acd0*/  IMAD.MOV.U32 R13, RZ, RZ, R23 ;  /* 0x000000ffff0d7224 */ /* 0x000fe400078e0017 */
[----:B------:R-:W-:Y:S01]  /*2ace0*/  IMAD.MOV.U32 R12, RZ, RZ, 0x5 ;  /* 0x00000005ff0c7424 */ /* 0x000fe200078e00ff */
[----:B------:R-:W-:-:S07]  /*2acf0*/  MOV R2, R14 ;  /* 0x0000000e00027202 */ /* 0x000fce0000000f00 */
[----:B------:R-:W-:Y:S05]  /*2ad00*/  WARPSYNC.COLLECTIVE R15, `(.L_x_8810) ;  /* 0x000000000f087348 */ /* 0x000fea0003c00000 */
[----:B------:R0:W1:Y:S02]  /*2ad10*/  SHFL.IDX P6, R14, R13, R12, R11 ;  /* 0x0000000c0d0e7389 */ /* 0x00006400000c000b */
[----:B01----:R-:W-:Y:S01]  /*2ad20*/  ENDCOLLECTIVE ;  /* 0x000000000000791b */ /* 0x003fe20003800000 */
.L_x_8810:
        /* <DEDUP_REMOVED lines=14> */
.L_x_8811:
[----:B------:R-:W-:Y:S01]  /*2ae10*/  MOV R13, R23 ;  /* 0x00000017000d7202 */ /* 0x000fe20000000f00 */
[----:B------:R-:W-:Y:S02]  /*2ae20*/  IMAD.MOV.U32 R12, RZ, RZ, 0x6 ;  /* 0x00000006ff0c7424 */ /* 0x000fe400078e00ff */
[----:B------:R-:W-:-:S07]  /*2ae30*/  IMAD.MOV.U32 R2, RZ, RZ, R14 ;  /* 0x000000ffff027224 */ /* 0x000fce00078e000e */
[----:B------:R-:W-:Y:S05]  /*2ae40*/  WARPSYNC.COLLECTIVE R15, `(.L_x_8812) ;  /* 0x000000000f087348 */ /* 0x000fea0003c00000 */
[----:B------:R0:W1:Y:S02]  /*2ae50*/  SHFL.IDX P6, R14, R13, R12, R11 ;  /* 0x0000000c0d0e7389 */ /* 0x00006400000c000b */
[----:B01----:R-:W-:Y:S01]  /*2ae60*/  ENDCOLLECTIVE ;  /* 0x000000000000791b */ /* 0x003fe20003800000 */
.L_x_8812:
        /* <DEDUP_REMOVED lines=14> */
.L_x_8813:
[----:B------:R-:W-:Y:S02]  /*2af50*/  IMAD.MOV.U32 R13, RZ, RZ, R23 ;  /* 0x000000ffff0d7224 */ /* 0x000fe400078e0017 */
[----:B------:R-:W-:Y:S01]  /*2af60*/  IMAD.MOV.U32 R12, RZ, RZ, 0x7 ;  /* 0x00000007ff0c7424 */ /* 0x000fe200078e00ff */
[----:B------:R-:W-:-:S07]  /*2af70*/  MOV R2, R14 ;  /* 0x0000000e00027202 */ /* 0x000fce0000000f00 */
[----:B------:R-:W-:Y:S05]  /*2af80*/  WARPSYNC.COLLECTIVE R15, `(.L_x_8814) ;  /* 0x000000000f087348 */ /* 0x000fea0003c00000 */
[----:B------:R0:W1:Y:S02]  /*2af90*/  SHFL.IDX P6, R14, R13, R12, R11 ;  /* 0x0000000c0d0e7389 */ /* 0x00006400000c000b */
[----:B01----:R-:W-:Y:S01]  /*2afa0*/  ENDCOLLECTIVE ;  /* 0x000000000000791b */ /* 0x003fe20003800000 */
.L_x_8814:
        /* <DEDUP_REMOVED lines=13> */
.L_x_8815:
[----:B------:R-:W-:Y:S01]  /*2b080*/  @!PT LDS RZ, [RZ] ;  /* 0x00000000fffff984 */ /* 0x000fe20000000800 */
[----:B------:R-:W-:Y:S01]  /*2b090*/  @!PT LDS RZ, [RZ] ;  /* 0x00000000fffff984 */ /* 0x000fe20000000800 */
[----:B------:R-:W-:Y:S01]  /*2b0a0*/  @!PT LDS RZ, [RZ] ;  /* 0x00000000fffff984 */ /* 0x000fe20000000800 */
[----:B------:R0:W-:Y:S02]  /*2b0b0*/  LDGSTS.E.BYPASS.LTC128B.128 [R7+0x7400], desc[UR54][R2.64+0x80], !P0 ;  /* 0x0740008002077fae */ /* 0x0001e4000c101d76 */
[----:B0-----:R-:W-:Y:S01]  /*2b0c0*/  IMAD.MOV.U32 R2, RZ, RZ, R14 ;  /* 0x000000ffff027224 */ /* 0x001fe200078e000e */
[----:B------:R-:W-:Y:S06]  /*2b0d0*/  BRA `(.L_x_8816) ;  /* 0xffffff8c00947947 */ /* 0x000fec000383ffff */
.L_x_8584:
[----:B0-----:R0:W1:Y:S02]  /*2b0e0*/  SYNCS.PHASECHK.TRANS64.TRYWAIT P0, [R0+URZ+0x28860], R3 ;  /* 0x02886003000075a7 */ /* 0x001064000800017f */
[----:B-1----:R-:W-:Y:S05]  /*2b0f0*/  @!P0 NANOSLEEP.SYNCS 0x989680 ;  /* 0x009896800000895d */ /* 0x002fea0003900000 */
[----:B------:R-:W1:Y:S02]  /*2b100*/  @!P0 SYNCS.PHASECHK.TRANS64 P0, [R0+URZ+0x28860], R3 ;  /* 0x02886003000085a7 */ /* 0x000e64000800007f */
[----:B-1----:R-:W-:Y:S05]  /*2b110*/  @!P0 BRA `(.L_x_8584) ;  /* 0xfffffffc00f08947 */ /* 0x002fea000383ffff */
[----:B------:R-:W-:Y:S05]  /*2b120*/  BRA `(.L_x_8817) ;  /* 0xffffff9000b47947 */ /* 0x000fea000383ffff */
.L_x_8585:
        /* <DEDUP_REMOVED lines=8> */
.L_x_8819:
[----:B------:R-:W-:Y:S05]  /*2b1b0*/  BSYNC B0 ;  /* 0x0000000000007941 */ /* 0x000fea0003800000 */
.L_x_8818:
        /* <DEDUP_REMOVED lines=10> */
.L_x_8820:
        /* <DEDUP_REMOVED lines=11> */
.L_x_8821:
        /* <DEDUP_REMOVED lines=13> */
.L_x_8822:
[----:B------:R-:W-:Y:S02]  /*2b3e0*/  IMAD.MOV.U32 R13, RZ, RZ, R23 ;  /* 0x000000ffff0d7224 */ /* 0x000fe400078e0017 */
[----:B------:R-:W-:Y:S02]  /*2b3f0*/  IMAD.MOV.U32 R12, RZ, RZ, 0x2 ;  /* 0x00000002ff0c7424 */ /* 0x000fe400078e00ff */
[----:B------:R-:W-:-:S07]  /*2b400*/  IMAD.MOV.U32 R10, RZ, RZ, R14 ;  /* 0x000000ffff0a7224 */ /* 0x000fce00078e000e */
[----:B------:R-:W-:Y:S05]  /*2b410*/  WARPSYNC.COLLECTIVE R15, `(.L_x_8823) ;  /* 0x000000000f087348 */ /* 0x000fea0003c00000 */
[----:B------:R0:W1:Y:S02]  /*2b420*/  SHFL.IDX P6, R14, R13, R12, R11 ;  /* 0x0000000c0d0e7389 */ /* 0x00006400000c000b */
[----:B01----:R-:W-:Y:S01]  /*2b430*/  ENDCOLLECTIVE ;  /* 0x000000000000791b */ /* 0x003fe20003800000 */
.L_x_8823:
        /* <DEDUP_REMOVED lines=14> */
.L_x_8824:
[----:B------:R-:W-:Y:S02]  /*2b520*/  IMAD.MOV.U32 R13, RZ, RZ, R23 ;  /* 0x000000ffff0d7224 */ /* 0x000fe400078e0017 */
[----:B------:R-:W-:Y:S01]  /*2b530*/  IMAD.MOV.U32 R12, RZ, RZ, 0x3 ;  /* 0x00000003ff0c7424 */ /* 0x000fe200078e00ff */
[----:B------:R-:W-:-:S13]  /*2b540*/  IADD3 R2, P2, R14, R5, RZ ;  /* 0x000000050e027210 */ /* 0x000fda0007f5e0ff */
[----:B------:R-:W-:Y:S05]  /*2b550*/  WARPSYNC.COLLECTIVE R15, `(.L_x_8825) ;  /* 0x000000000f087348 */ /* 0x000fea0003c00000 */
[----:B------:R0:W1:Y:S02]  /*2b560*/  SHFL.IDX P6, R14, R13, R12, R11 ;  /* 0x0000000c0d0e7389 */ /* 0x00006400000c000b */
[----:B01----:R-:W-:Y:S01]  /*2b570*/  ENDCOLLECTIVE ;  /* 0x000000000000791b */ /* 0x003fe20003800000 */
.L_x_8825:
        /* <DEDUP_REMOVED lines=13> */
.L_x_8826:
[----:B------:R-:W-:Y:S01]  /*2b650*/  IMAD.MOV.U32 R13, RZ, RZ, R23 ;  /* 0x000000ffff0d7224 */ /* 0x000fe200078e0017 */
[----:B------:R-:W-:Y:S02]  /*2b660*/  MOV R12, 0x4 ;  /* 0x00000004000c7802 */ /* 0x000fe40000000f00 */
[----:B------:R-:W-:-:S13]  /*2b670*/  IADD3 R2, P2, R14, R5, RZ ;  /* 0x000000050e027210 */ /* 0x000fda0007f5e0ff */
[----:B------:R-:W-:Y:S05]  /*2b680*/  WARPSYNC.COLLECTIVE R15, `(.L_x_8827) ;  /* 0x000000000f087348 */ /* 0x000fea0003c00000 */
[----:B------:R0:W1:Y:S02]  /*2b690*/  SHFL.IDX P6, R14, R13, R12, R11 ;  /* 0x0000000c0d0e7389 */ /* 0x00006400000c000b */
[----:B01----:R-:W-:Y:S01]  /*2b6a0*/  ENDCOLLECTIVE ;  /* 0x000000000000791b */ /* 0x003fe20003800000 */
.L_x_8827:
        /* <DEDUP_REMOVED lines=13> */
.L_x_8828:
[----:B------:R-:W-:Y:S02]  /*2b780*/  IMAD.MOV.U32 R13, RZ, RZ, R23 ;  /* 0x000000ffff0d7224 */ /* 0x000fe400078e0017 */
[----:B------:R-:W-:Y:S02]  /*2b790*/  IMAD.MOV.U32 R12, RZ, RZ, 0x5 ;  /* 0x00000005ff0c7424 */ /* 0x000fe400078e00ff */
[----:B------:R-:W-:-:S07]  /*2b7a0*/  IMAD.MOV.U32 R10, RZ, RZ, R14 ;  /* 0x000000ffff0a7224 */ /* 0x000fce00078e000e */
[----:B------:R-:W-:Y:S05]  /*2b7b0*/  WARPSYNC.COLLECTIVE R15, `(.L_x_8829) ;  /* 0x000000000f087348 */ /* 0x000fea0003c00000 */
[----:B------:R0:W1:Y:S02]  /*2b7c0*/  SHFL.IDX P6, R14, R13, R12, R11 ;  /* 0x0000000c0d0e7389 */ /* 0x00006400000c000b */
[----:B01----:R-:W-:Y:S01]  /*2b7d0*/  ENDCOLLECTIVE ;  /* 0x000000000000791b */ /* 0x003fe20003800000 */
.L_x_8829:
        /* <DEDUP_REMOVED lines=14> */
.L_x_8830:
[----:B------:R-:W-:Y:S02]  /*2b8c0*/  IMAD.MOV.U32 R13, RZ, RZ, R23 ;  /* 0x000000ffff0d7224 */ /* 0x000fe400078e0017 */
[----:B------:R-:W-:Y:S01]  /*2b8d0*/  IMAD.MOV.U32 R12, RZ, RZ, 0x6 ;  /* 0x00000006ff0c7424 */ /* 0x000fe200078e00ff */
[----:B------:R-:W-:-:S13]  /*2b8e0*/  IADD3 R2, P2, R14, R5, RZ ;  /* 0x000000050e027210 */ /* 0x000fda0007f5e0ff */
[----:B------:R-:W-:Y:S05]  /*2b8f0*/  WARPSYNC.COLLECTIVE R15, `(.L_x_8831) ;  /* 0x000000000f087348 */ /* 0x000fea0003c00000 */
[----:B------:R0:W1:Y:S02]  /*2b900*/  SHFL.IDX P6, R14, R13, R12, R11 ;  /* 0x0000000c0d0e7389 */ /* 0x00006400000c000b */
[----:B01----:R-:W-:Y:S01]  /*2b910*/  ENDCOLLECTIVE ;  /* 0x000000000000791b */ /* 0x003fe20003800000 */
.L_x_8831:
        /* <DEDUP_REMOVED lines=13> */
.L_x_8832:
[----:B------:R-:W-:Y:S01]  /*2b9f0*/  MOV R13, R23 ;  /* 0x00000017000d7202 */ /* 0x000fe20000000f00 */
[----:B------:R-:W-:Y:S02]  /*2ba00*/  IMAD.MOV.U32 R12, RZ, RZ, 0x7 ;  /* 0x00000007ff0c7424 */ /* 0x000fe400078e00ff */
[----:B------:R-:W-:-:S07]  /*2ba10*/  IMAD.MOV.U32 R10, RZ, RZ, R14 ;  /* 0x000000ffff0a7224 */ /* 0x000fce00078e000e */
[----:B------:R-:W-:Y:S05]  /*2ba20*/  WARPSYNC.COLLECTIVE R15, `(.L_x_8833) ;  /* 0x000000000f087348 */ /* 0x000fea0003c00000 */
[----:B------:R0:W1:Y:S02]  /*2ba30*/  SHFL.IDX P6, R14, R13, R12, R11 ;  /* 0x0000000c0d0e7389 */ /* 0x00006400000c000b */
[----:B01----:R-:W-:Y:S01]  /*2ba40*/  ENDCOLLECTIVE ;  /* 0x000000000000791b */ /* 0x003fe20003800000 */
.L_x_8833:
        /* <DEDUP_REMOVED lines=12> */
.L_x_8834:
[----:B------:R-:W-:Y:S05]  /*2bb10*/  BRA `(.L_x_8835) ;  /* 0xffffff8c00547947 */ /* 0x000fea000383ffff */
.L_x_8590:
        /* <DEDUP_REMOVED lines=8> */
.L_x_8837:
[----:B------:R-:W-:Y:S05]  /*2bba0*/  BSYNC B0 ;  /* 0x0000000000007941 */ /* 0x000fea0003800000 */
.L_x_8836:
        /* <DEDUP_REMOVED lines=9> */
.L_x_8838:
        /* <DEDUP_REMOVED lines=18> */
.L_x_8839:
[----:B------:R-:W-:Y:S01]  /*2bd60*/  IMAD.MOV.U32 R12, RZ, RZ, 0x2 ;  /* 0x00000002ff0c7424 */ /* 0x000fe200078e00ff */
[----:B------:R-:W-:-:S05]  /*2bd70*/  SEL R6, R14, RZ, P1 ;  /* 0x000000ff0e067207 */ /* 0x000fca0000800000 */
[----:B------:R-:W-:-:S05]  /*2bd80*/  IMAD.IADD R6, R5, 0x1, R6 ;  /* 0x0000000105067824 */ /* 0x000fca00078e0206 */
[----:B------:R-:W-:-:S07]  /*2bd90*/  MOV R13, R6 ;  /* 0x00000006000d7202 */ /* 0x000fce0000000f00 */
[----:B------:R-:W-:Y:S05]  /*2bda0*/  WARPSYNC.COLLECTIVE R15, `(.L_x_8840) ;  /* 0x000000000f087348 */ /* 0x000fea0003c00000 */
[----:B------:R0:W1:Y:S02]  /*2bdb0*/  SHFL.UP P6, R14, R13, R12, R11 ;  /* 0x0400000c0d0e7389 */ /* 0x00006400000c000b */
[----:B01----:R-:W-:Y:S01]  /*2bdc0*/  ENDCOLLECTIVE ;  /* 0x000000000000791b */ /* 0x003fe20003800000 */
.L_x_8840:
[----:B------:R-:W-:Y:S02]  /*2bdd0*/  MOV R12, 0x4 ;  /* 0x00000004000c7802 */ /* 0x000fe40000000f00 */
[----:B------:R-:W-:-:S05]  /*2bde0*/  SEL R7, R14, RZ, P2 ;  /* 0x000000ff0e077207 */ /* 0x000fca0001000000 */
[----:B------:R-:W-:-:S04]  /*2bdf0*/  IMAD.IADD R7, R6, 0x1, R7 ;  /* 0x0000000106077824 */ /* 0x000fc800078e0207 */
[----:B------:R-:W-:-:S07]  /*2be00*/  IMAD.MOV.U32 R13, RZ, RZ, R7 ;  /* 0x000000ffff0d7224 */ /* 0x000fce00078e0007 */
[----:B------:R-:W-:Y:S05]  /*2be10*/  WARPSYNC.COLLECTIVE R15, `(.L_x_8841) ;  /* 0x000000000f087348 */ /* 0x000fea0003c00000 */
[----:B------:R0:W1:Y:S02]  /*2be20*/  SHFL.UP P6, R14, R13, R12, R11 ;  /* 0x0400000c0d0e7389 */ /* 0x00006400000c000b */
[----:B01----:R-:W-:Y:S01]  /*2be30*/  ENDCOLLECTIVE ;  /* 0x000000000000791b */ /* 0x003fe20003800000 */
.L_x_8841:
[----:B------:R-:W-:Y:S01]  /*2be40*/  IMAD.MOV.U32 R12, RZ, RZ, 0x8 ;  /* 0x00000008ff0c7424 */ /* 0x000fe200078e00ff */
[----:B------:R-:W-:-:S05]  /*2be50*/  SEL R2, R14, RZ, P3 ;  /* 0x000000ff0e027207 */ /* 0x000fca0001800000 */
[----:B------:R-:W-:-:S04]  /*2be60*/  IMAD.IADD R2, R7, 0x1, R2 ;  /* 0x0000000107027824 */ /* 0x000fc800078e0202 */
[----:B------:R-:W-:-:S07]  /*2be70*/  IMAD.MOV.U32 R13, RZ, RZ, R2 ;  /* 0x000000ffff0d7224 */ /* 0x000fce00078e0002 */
[----:B------:R-:W-:Y:S05]  /*2be80*/  WARPSYNC.COLLECTIVE R15, `(.L_x_8842) ;  /* 0x000000000f087348 */ /* 0x000fea0003c00000 */
[----:B------:R0:W1:Y:S02]  /*2be90*/  SHFL.UP P6, R14, R13, R12, R11 ;  /* 0x0400000c0d0e7389 */ /* 0x00006400000c000b */
[----:B01----:R-:W-:Y:S01]  /*2bea0*/  ENDCOLLECTIVE ;  /* 0x000000000000791b */ /* 0x003fe20003800000 */
.L_x_8842:
[----:B------:R-:W-:Y:S01]  /*2beb0*/  IMAD.MOV.U32 R12, RZ, RZ, 0x10 ;  /* 0x00000010ff0c7424 */ /* 0x000fe200078e00ff */
[----:B------:R-:W-:-:S04]  /*2bec0*/  SEL R3, R14, RZ, P4 ;  /* 0x000000ff0e037207 */ /* 0x000fc80002000000 */
[----:B------:R-:W-:-:S05]  /*2bed0*/  IADD3 R3, R2, R3, RZ ;  /* 0x0000000302037210 */ /* 0x000fca0007ffe0ff */
[----:B------:R-:W-:-:S07]  /*2bee0*/  IMAD.MOV.U32 R13, RZ, RZ, R3 ;  /* 0x000000ffff0d7224 */ /* 0x000fce00078e0003 */
[----:B------:R-:W-:Y:S05]  /*2bef0*/  WARPSYNC.COLLECTIVE R15, `(.L_x_8843) ;  /* 0x000000000f087348 */ /* 0x000fea0003c00000 */
[----:B------:R0:W1:Y:S02]  /*2bf00*/  SHFL.UP P6, R14, R13, R12, R11 ;  /* 0x0400000c0d0e7389 */ /* 0x00006400000c000b */
[----:B01----:R-:W-:Y:S01]  /*2bf10*/  ENDCOLLECTIVE ;  /* 0x000000000000791b */ /* 0x003fe20003800000 */
.L_x_8843:
        /* <DEDUP_REMOVED lines=8> */
.L_x_8844:
[----:B------:R-:W-:Y:S05]  /*2bfa0*/  BRA `(.L_x_8845) ;  /* 0xffffff8c00607947 */ /* 0x000fea000383ffff */
.L_x_8595:
        /* <DEDUP_REMOVED lines=8> */
.L_x_8847:
[----:B------:R-:W-:Y:S05]  /*2c030*/  BSYNC B0 ;  /* 0x0000000000007941 */ /* 0x000fea0003800000 */
.L_x_8846:
        /* <DEDUP_REMOVED lines=8> */
.L_x_8848:
[----:B------:R-:W-:Y:S01]  /*2c0c0*/  IMAD.MOV.U32 R12, RZ, RZ, 0x4 ;  /* 0x00000004ff0c7424 */ /* 0x000fe200078e00ff */
[----:B------:R-:W-:-:S05]  /*2c0d0*/  SEL R2, R14, RZ, P2 ;  /* 0x000000ff0e027207 */ /* 0x000fca0001000000 */
[----:B------:R-:W-:-:S05]  /*2c0e0*/  IMAD.IADD R2, R13, 0x1, R2 ;  /* 0x000000010d027824 */ /* 0x000fca00078e0202 */
[----:B------:R-:W-:-:S07]  /*2c0f0*/  MOV R13, R2 ;  /* 0x00000002000d7202 */ /* 0x000fce0000000f00 */
[----:B------:R-:W-:Y:S05]  /*2c100*/  WARPSYNC.COLLECTIVE R15, `(.L_x_8849) ;  /* 0x000000000f087348 */ /* 0x000fea0003c00000 */
[----:B------:R0:W1:Y:S02]  /*2c110*/  SHFL.UP P6, R14, R13, R12, R11 ;  /* 0x0400000c0d0e7389 */ /* 0x00006400000c000b */
[----:B01----:R-:W-:Y:S01]  /*2c120*/  ENDCOLLECTIVE ;  /* 0x000000000000791b */ /* 0x003fe20003800000 */
.L_x_8849:
[----:B------:R-:W-:Y:S02]  /*2c130*/  MOV R12, 0x8 ;  /* 0x00000008000c7802 */ /* 0x000fe40000000f00 */
[----:B------:R-:W-:-:S05]  /*2c140*/  SEL R3, R14, RZ, P3 ;  /* 0x000000ff0e037207 */ /* 0x000fca0001800000 */
[----:B------:R-:W-:-:S04]  /*2c150*/  IMAD.IADD R3, R2, 0x1, R3 ;  /* 0x0000000102037824 */ /* 0x000fc800078e0203 */
[----:B------:R-:W-:-:S07]  /*2c160*/  IMAD.MOV.U32 R13, RZ, RZ, R3 ;  /* 0x000000ffff0d7224 */ /* 0x000fce00078e0003 */
[----:B------:R-:W-:Y:S05]  /*2c170*/  WARPSYNC.COLLECTIVE R15, `(.L_x_8850) ;  /* 0x000000000f087348 */ /* 0x000fea0003c00000 */
[----:B------:R0:W1:Y:S02]  /*2c180*/  SHFL.UP P6, R14, R13, R12, R11 ;  /* 0x0400000c0d0e7389 */ /* 0x00006400000c000b */
[----:B01----:R-:W-:Y:S01]  /*2c190*/  ENDCOLLECTIVE ;  /* 0x000000000000791b */ /* 0x003fe20003800000 */
.L_x_8850:
[----:B------:R-:W-:Y:S01]  /*2c1a0*/  IMAD.MOV.U32 R12, RZ, RZ, 0x10 ;  /* 0x00000010ff0c7424 */ /* 0x000fe200078e00ff */
[----:B------:R-:W-:-:S05]  /*2c1b0*/  SEL R4, R14, RZ, P4 ;  /* 0x000000ff0e047207 */ /* 0x000fca0002000000 */
[----:B------:R-:W-:-:S04]  /*2c1c0*/  IMAD.IADD R4, R3, 0x1, R4 ;  /* 0x0000000103047824 */ /* 0x000fc800078e0204 */
[----:B------:R-:W-:-:S07]  /*2c1d0*/  IMAD.MOV.U32 R13, RZ, RZ, R4 ;  /* 0x000000ffff0d7224 */ /* 0x000fce00078e0004 */
[----:B------:R-:W-:Y:S05]  /*2c1e0*/  WARPSYNC.COLLECTIVE R15, `(.L_x_8851) ;  /* 0x000000000f087348 */ /* 0x000fea0003c00000 */
[----:B------:R0:W1:Y:S02]  /*2c1f0*/  SHFL.UP P6, R14, R13, R12, R11 ;  /* 0x0400000c0d0e7389 */ /* 0x00006400000c000b */
[----:B01----:R-:W-:Y:S01]  /*2c200*/  ENDCOLLECTIVE ;  /* 0x000000000000791b */ /* 0x003fe20003800000 */
.L_x_8851:
        /* <DEDUP_REMOVED lines=8> */
.L_x_8852:
[----:B------:R-:W-:Y:S05]  /*2c290*/  BRA `(.L_x_8853) ;  /* 0xffffff8c00407947 */ /* 0x000fea000383ffff */
.L_x_8597:
[----:B------:R-:W-:Y:S01]  /*2c2a0*/  BSSY B0, `(.L_x_8854) ;  /* 0x0000006000007945 */ /* 0x000fe20003800000 */
[----:B------:R-:W-:Y:S02]  /*2c2b0*/  PLOP3.LUT P6, PT, P6, PT, PT, 0x8, 0x0 ;  /* 0x000000000000781c */ /* 0x000fe400037ce170 */
[----:B------:R-:W-:-:S11]  /*2c2c0*/  MOV R15, 0xffffffff ;  /* 0xffffffff000f7802 */ /* 0x000fd60000000f00 */
[----:B01----:R-:W-:Y:S05]  /*2c2d0*/  WARPSYNC.COLLECTIVE R15, `(.L_x_8855) ;  /* 0x000000000f087348 */ /* 0x003fea0003c00000 */
[----:B------:R-:W-:Y:S01]  /*2c2e0*/  VOTE.ANY R14, PT, P6 ;  /* 0x00000000000e7806 */ /* 0x000fe200030e0100 */
[----:B01----:R-:W-:Y:S06]  /*2c2f0*/  ENDCOLLECTIVE ;  /* 0x000000000000791b */ /* 0x003fec0003800000 */
.L_x_8855:
[----:B------:R-:W-:Y:S05]  /*2c300*/  BSYNC B0 ;  /* 0x0000000000007941 */ /* 0x000fea0003800000 */
.L_x_8854:
        /* <DEDUP_REMOVED lines=9> */
.L_x_8856:
[----:B------:R-:W-:Y:S01]  /*2c3a0*/  IMAD.MOV.U32 R5, RZ, RZ, R14 ;  /* 0x000000ffff057224 */ /* 0x000fe200078e000e */
[----:B------:R-:W-:Y:S06]  /*2c3b0*/  BRA `(.L_x_8857) ;  /* 0xffffff8c00307947 */ /* 0x000fec000383ffff */
.L_x_8599:
[----:B------:R-:W-:Y:S01]  /*2c3c0*/  BSSY B0, `(.L_x_8858) ;  /* 0x0000007000007945 */ /* 0x000fe20003800000 */
[----:B------:R-:W-:Y:S01]  /*2c3d0*/  IMAD.MOV.U32 R13, RZ, RZ, R6 ;  /* 0x000000ffff0d7224 */ /* 0x000fe200078e0006 */
[----:B------:R-:W-:Y:S01]  /*2c3e0*/  MOV R11, 0x1f ;  /* 0x0000001f000b7802 */ /* 0x000fe20000000f00 */
[----:B------:R-:W-:-:S07]  /*2c3f0*/  IMAD.MOV.U32 R15, RZ, RZ, -0x1 ;  /* 0xffffffffff0f7424 */ /* 0x000fce00078e00ff */
[----:B0123--:R-:W-:Y:S05]  /*2c400*/  WARPSYNC.COLLECTIVE R15, `(.L_x_8859) ;  /* 0x000000000f087348 */ /* 0x00ffea0003c00000 */
[----:B------:R4:W0:Y:S02]  /*2c410*/  SHFL.IDX P6, R14, R13, R12, R11 ;  /* 0x0000000c0d0e7389 */ /* 0x00082400000c000b */
[----:B01234-:R-:W-:Y:S01]  /*2c420*/  ENDCOLLECTIVE ;  /* 0x000000000000791b */ /* 0x01ffe20003800000 */
.L_x_8859:
[----:B------:R-:W-:Y:S05]  /*2c430*/  BSYNC B0 ;  /* 0x0000000000007941 */ /* 0x000fea0003800000 */
.L_x_8858:
[----:B------:R-:W-:Y:S05]  /*2c440*/  BRA `(.L_x_8598) ;  /* 0xffffff8c00287947 */ /* 0x000fea000383ffff */
.L_x_8603:
[----:B0-----:R0:W2:Y:S02]  /*2c450*/  SYNCS.PHASECHK.TRANS64.TRYWAIT P0, [R7+URZ+0x28820], R0 ;  /* 0x02882000070075a7 */ /* 0x0010a4000800017f */
[----:B--2---:R-:W-:Y:S05]  /*2c460*/  @!P0 NANOSLEEP.SYNCS 0x989680 ;  /* 0x009896800000895d */ /* 0x004fea0003900000 */
[----:B------:R-:W2:Y:S02]  /*2c470*/  @!P0 SYNCS.PHASECHK.TRANS64 P0, [R7+URZ+0x28820], R0 ;  /* 0x02882000070085a7 */ /* 0x000ea4000800007f */
[----:B--2---:R-:W-:Y:S05]  /*2c480*/  @!P0 BRA `(.L_x_8603) ;  /* 0xfffffffc00f08947 */ /* 0x004fea000383ffff */
[----:B------:R-:W-:Y:S05]  /*2c490*/  BRA `(.L_x_8860) ;  /* 0xffffff9000a07947 */ /* 0x000fea000383ffff */
.L_x_8604:
        /* <DEDUP_REMOVED lines=11> */
.L_x_8862:
[----:B------:R-:W-:Y:S05]  /*2c550*/  BSYNC B0 ;  /* 0x0000000000007941 */ /* 0x000fea0003800000 */
.L_x_8861:
[----:B------:R-:W-:Y:S05]  /*2c560*/  BRA `(.L_x_8863) ;  /* 0xffffff9000887947 */ /* 0x000fea000383ffff */
.L_x_8605:
[----:B------:R-:W-:Y:S01]  /*2c570*/  BSSY B0, `(.L_x_8864) ;  /* 0x0000006000007945 */ /* 0x000fe20003800000 */
[----:B------:R-:W-:-:S07]  /*2c580*/  IMAD.MOV.U32 R15, RZ, RZ, -0x1 ;  /* 0xffffffffff0f7424 */ /* 0x000fce00078e00ff */
[----:B01-3--:R-:W-:Y:S05]  /*2c590*/  WARPSYNC.COLLECTIVE R15, `(.L_x_8865) ;  /* 0x000000000f0c7348 */ /* 0x00bfea0003c00000 */
[----:B------:R-:W-:Y:S02]  /*2c5a0*/  ELECT P6, UR62, PT ;  /* 0x00000000003e782f */ /* 0x000fe400038c0000 */
[----:B------:R-:W-:Y:S01]  /*2c5b0*/  MOV R14, UR62 ;  /* 0x0000003e000e7c02 */ /* 0x000fe20008000f00 */
[----:B01-3--:R-:W-:Y:S10]  /*2c5c0*/  ENDCOLLECTIVE ;  /* 0x000000000000791b */ /* 0x00bff40003800000 */
.L_x_8865:
[----:B------:R-:W-:Y:S05]  /*2c5d0*/  BSYNC B0 ;  /* 0x0000000000007941 */ /* 0x000fea0003800000 */
.L_x_8864:
[----:B------:R-:W-:Y:S05]  /*2c5e0*/  BRA `(.L_x_8866) ;  /* 0xffffff90007c7947 */ /* 0x000fea000383ffff */
.L_x_8607:
[----:B0-----:R0:W2:Y:S02]  /*2c5f0*/  SYNCS.PHASECHK.TRANS64.TRYWAIT P1, [R5+URZ+0x28840], R0 ;  /* 0x02884000050075a7 */ /* 0x0010a4000802017f */
[----:B--2---:R-:W-:Y:S05]  /*2c600*/  @!P1 NANOSLEEP.SYNCS 0x989680 ;  /* 0x009896800000995d */ /* 0x004fea0003900000 */
[----:B------:R-:W2:Y:S02]  /*2c610*/  @!P1 SYNCS.PHASECHK.TRANS64 P1, [R5+URZ+0x28840], R0 ;  /* 0x02884000050095a7 */ /* 0x000ea4000802007f */
[----:B--2---:R-:W-:Y:S05]  /*2c620*/  @!P1 BRA `(.L_x_8607) ;  /* 0xfffffffc00f09947 */ /* 0x004fea000383ffff */
[----:B------:R-:W-:Y:S05]  /*2c630*/  BRA `(.L_x_8867) ;  /* 0xffffff90009c7947 */ /* 0x000fea000383ffff */
.L_x_8609:
[----:B--2---:R2:W4:Y:S02]  /*2c640*/  SYNCS.PHASECHK.TRANS64.TRYWAIT P1, [R3+URZ+0x28840], R2 ;  /* 0x02884002030075a7 */ /* 0x004524000802017f */
[----:B----4-:R-:W-:Y:S05]  /*2c650*/  @!P1 NANOSLEEP.SYNCS 0x989680 ;  /* 0x009896800000995d */ /* 0x010fea0003900000 */
[----:B------:R-:W4:Y:S02]  /*2c660*/  @!P1 SYNCS.PHASECHK.TRANS64 P1, [R3+URZ+0x28840], R2 ;  /* 0x02884002030095a7 */ /* 0x000f24000802007f */
[----:B----4-:R-:W-:Y:S05]  /*2c670*/  @!P1 BRA `(.L_x_8609) ;  /* 0xfffffffc00f09947 */ /* 0x010fea000383ffff */
[----:B------:R-:W-:Y:S05]  /*2c680*/  BRA `(.L_x_8868) ;  /* 0xffffff9000a87947 */ /* 0x000fea000383ffff */
.L_x_8611:
[----:B----4-:R4:W0:Y:S02]  /*2c690*/  SYNCS.PHASECHK.TRANS64.TRYWAIT P1, [R5+URZ+0x28860], R0 ;  /* 0x02886000050075a7 */ /* 0x010824000802017f */
[----:B0-----:R-:W-:Y:S05]  /*2c6a0*/  @!P1 NANOSLEEP.SYNCS 0x989680 ;  /* 0x009896800000995d */ /* 0x001fea0003900000 */
[----:B------:R-:W0:Y:S02]  /*2c6b0*/  @!P1 SYNCS.PHASECHK.TRANS64 P1, [R5+URZ+0x28860], R0 ;  /* 0x02886000050095a7 */ /* 0x000e24000802007f */
[----:B0-----:R-:W-:Y:S05]  /*2c6c0*/  @!P1 BRA `(.L_x_8611) ;  /* 0xfffffffc00f09947 */ /* 0x001fea000383ffff */
[----:B------:R-:W-:Y:S05]  /*2c6d0*/  BRA `(.L_x_8869) ;  /* 0xffffff9000a47947 */ /* 0x000fea000383ffff */
.L_x_8870:
        /* <DEDUP_REMOVED lines=10> */
.L_x_15861:


//--------------------- .text._ZN7cutlass13device_kernelIN5flash11enable_sm90INS1_16FlashAttnFwdSm90INS1_25CollectiveMainloopFwdSm90ILi2EN4cute5tupleIJNS5_1CILi1EEES8_S8_EEENS6_IJNS7_ILi128EEESA_SA_EEELi128ENS_6half_tEfNS_4arch4Sm90ELb1ELb0ELb1ELb0ELb1ELb0ELb0ELb1ELb1ELb1ELb0ELb0EEENS1_21CollectiveEpilogueFwdISB_S9_SC_SE_Li256ELb0ELb1ELb0ELb0EEENS1_30DynamicPersistentTileSchedulerILi256ELi128ELb0ELb1ELb1EEEEEEEEEvNT_6ParamsE --------------------------
	.section	.text._ZN7cutlass13device_kernelIN5flash11enable_sm90INS1_16FlashAttnFwdSm90INS1_25CollectiveMainloopFwdSm90ILi2EN4cute5tupleIJNS5_1CILi1EEES8_S8_EEENS6_IJNS7_ILi128EEESA_SA_EEELi128ENS_6half_tEfNS_4arch4Sm90ELb1ELb0ELb1ELb0ELb1ELb0ELb0ELb1ELb1ELb1ELb0ELb0EEENS1_21CollectiveEpilogueFwdISB_S9_SC_SE_Li256ELb0ELb1ELb0ELb0EEENS1_30DynamicPersistentTileSchedulerILi256ELi128ELb0ELb1ELb1EEEEEEEEEvNT_6ParamsE,"ax",@progbits
	.align	128
.text._ZN7cutlass13device_kernelIN5flash11enable_sm90INS1_16FlashAttnFwdSm90INS1_25CollectiveMainloopFwdSm90ILi2EN4cute5tupleIJNS5_1CILi1EEES8_S8_EEENS6_IJNS7_ILi128EEESA_SA_EEELi128ENS_6half_tEfNS_4arch4Sm90ELb1ELb0ELb1ELb0ELb1ELb0ELb0ELb1ELb1ELb1ELb0ELb0EEENS1_21CollectiveEpilogueFwdISB_S9_SC_SE_Li256ELb0ELb1ELb0ELb0EEENS1_30DynamicPersistentTileSchedulerILi256ELi128ELb0ELb1ELb1EEEEEEEEEvNT_6ParamsE:
        .type           _ZN7cutlass13device_kernelIN5flash11enable_sm90INS1_16FlashAttnFwdSm90INS1_25CollectiveMainloopFwdSm90ILi2EN4cute5tupleIJNS5_1CILi1EEES8_S8_EEENS6_IJNS7_ILi128EEESA_SA_EEELi128ENS_6half_tEfNS_4arch4Sm90ELb1ELb0ELb1ELb0ELb1ELb0ELb0ELb1ELb1ELb1ELb0ELb0EEENS1_21CollectiveEpilogueFwdISB_S9_SC_SE_Li256ELb0ELb1ELb0ELb0EEENS1_30DynamicPersistentTileSchedulerILi256ELi128ELb0ELb1ELb1EEEEEEEEEvNT_6ParamsE,@function
        .size           _ZN7cutlass13device_kernelIN5flash11enable_sm90INS1_16FlashAttnFwdSm90INS1_25CollectiveMainloopFwdSm90ILi2EN4cute5tupleIJNS5_1CILi1EEES8_S8_EEENS6_IJNS7_ILi128EEESA_SA_EEELi128ENS_6half_tEfNS_4arch4Sm90ELb1ELb0ELb1ELb0ELb1ELb0ELb0ELb1ELb1ELb1ELb0ELb0EEENS1_21CollectiveEpilogueFwdISB_S9_SC_SE_Li256ELb0ELb1ELb0ELb0EEENS1_30DynamicPersistentTileSchedulerILi256ELi128ELb0ELb1ELb1EEEEEEEEEvNT_6ParamsE,(.L_x_15862 - _ZN7cutlass13device_kernelIN5flash11enable_sm90INS1_16FlashAttnFwdSm90INS1_25CollectiveMainloopFwdSm90ILi2EN4cute5tupleIJNS5_1CILi1EEES8_S8_EEENS6_IJNS7_ILi128EEESA_SA_EEELi128ENS_6half_tEfNS_4arch4Sm90ELb1ELb0ELb1ELb0ELb1ELb0ELb0ELb1ELb1ELb1ELb0ELb0EEENS1_21CollectiveEpilogueFwdISB_S9_SC_SE_Li256ELb0ELb1ELb0ELb0EEENS1_30DynamicPersistentTileSchedulerILi256ELi128ELb0ELb1ELb1EEEEEEEEEvNT_6ParamsE)
        .other          _ZN7cutlass13device_kernelIN5flash11enable_sm90INS1_16FlashAttnFwdSm90INS1_25CollectiveMainloopFwdSm90ILi2EN4cute5tupleIJNS5_1CILi1EEES8_S8_EEENS6_IJNS7_ILi128EEESA_SA_EEELi128ENS_6half_tEfNS_4arch4Sm90ELb1ELb0ELb1ELb0ELb1ELb0ELb0ELb1ELb1ELb1ELb0ELb0EEENS1_21CollectiveEpilogueFwdISB_S9_SC_SE_Li256ELb0ELb1ELb0ELb0EEENS1_30DynamicPersistentTileSchedulerILi256ELi128ELb0ELb1ELb1EEEEEEEEEvNT_6ParamsE,@"STO_CUDA_ENTRY STV_DEFAULT"
_ZN7cutlass13device_kernelIN5flash11enable_sm90INS1_16FlashAttnFwdSm90INS1_25CollectiveMainloopFwdSm90ILi2EN4cute5tupleIJNS5_1CILi1EEES8_S8_EEENS6_IJNS7_ILi128EEESA_SA_EEELi128ENS_6half_tEfNS_4arch4Sm90ELb1ELb0ELb1ELb0ELb1ELb0ELb0ELb1ELb1ELb1ELb0ELb0EEENS1_21CollectiveEpilogueFwdISB_S9_SC_SE_Li256ELb0ELb1ELb0ELb0EEENS1_30DynamicPersistentTileSchedulerILi256ELi128ELb0ELb1ELb1EEEEEEEEEvNT_6ParamsE:
        /* <DEDUP_REMOVED lines=44> */
.L_x_8871:
        /* <DEDUP_REMOVED lines=22> */
.L_x_8872:
        /* <DEDUP_REMOVED lines=18> */
.L_x_8873:
        /* <DEDUP_REMOVED lines=22> */
.L_x_8874:
        /* <DEDUP_REMOVED lines=23> */
.L_x_8875:
        /* <DEDUP_REMOVED lines=8> */
.L_x_8877:
        /* <DEDUP_REMOVED lines=21> */
[CC--:B------:R-:W-:Y:S02]  /*09e0*/  LEA.HI R4, R3.reuse, R190.reuse, RZ, 0x5 ;  /* 0x000000be03047211 */ /* 0x0c0fe400078f28ff */
[----:B------:R-:W-:Y:S02]  /*09f0*/  LOP3.LUT R5, R0, 0xffffff80, RZ, 0xc0, !PT ;  /* 0xffffff8000057812 */ /* 0x000fe400078ec0ff */
[----:B------:R-:W-:Y:S01]  /*0a00*/  LEA.HI R2, R3, R190, RZ, 0x4 ;  /* 0x000000be03027211 */ /* 0x000fe200078f20ff */
[----:B------:R-:W-:Y:S01]  /*0a10*/  IMAD.SHL.U32 R4, R4, 0x20, RZ ;  /* 0x0000002004047824 */ /* 0x000fe200078e00ff */
[----:B------:R-:W-:Y:S01]  /*0a20*/  SHF.R.S32.HI R185, RZ, 0x7, R0 ;  /* 0x00000007ffb97819 */ /* 0x000fe20000011400 */
[----:B------:R-:W-:Y:S01]  /*0a30*/  IMAD.IADD R184, R190, 0x1, -R5 ;  /* 0x00000001beb87824 */ /* 0x000fe200078e0a05 */
[----:B------:R-:W-:-:S02]  /*0a40*/  LOP3.LUT R5, R2, 0x3fffff0, RZ, 0xc0, !PT ;  /* 0x03fffff002057812 */ /* 0x000fc400078ec0ff */
[----:B------:R-:W-:Y:S02]  /*0a50*/  SHF.R.S32.HI R7, RZ, 0x4, R2 ;  /* 0x00000004ff077819 */ /* 0x000fe40000011402 */
[----:B------:R-:W-:Y:S01]  /*0a60*/  LOP3.LUT R4, R4, 0xfffffc00, RZ, 0xc0, !PT ;  /* 0xfffffc0004047812 */ /* 0x000fe200078ec0ff */
[----:B------:R-:W-:Y:S01]  /*0a70*/  IMAD.IADD R5, R190, 0x1, -R5 ;  /* 0x00000001be057824 */ /* 0x000fe200078e0a05 */
[----:B------:R-:W-:Y:S02]  /*0a80*/  LEA.HI R2, R2, R7, RZ, 0x1 ;  /* 0x0000000702027211 */ /* 0x000fe400078f08ff */
[----:B------:R-:W-:Y:S02]  /*0a90*/  SHF.R.S32.HI R9, RZ, 0x1f, R184 ;  /* 0x0000001fff097819 */ /* 0x000fe400000114b8 */
[----:B------:R-:W-:Y:S02]  /*0aa0*/  LOP3.LUT R2, R2, 0x1ffffffe, RZ, 0xc0, !PT ;  /* 0x1ffffffe02027812 */ /* 0x000fe400078ec0ff */
[----:B------:R-:W-:-:S02]  /*0ab0*/  LEA R5, R5, R4, 0x6 ;  /* 0x0000000405057211 */ /* 0x000fc400078e30ff */
[----:B------:R-:W-:Y:S01]  /*0ac0*/  LEA.HI R4, R3, R190, RZ, 0x2 ;  /* 0x000000be03047211 */ /* 0x000fe200078f10ff */
[----:B------:R-:W-:Y:S01]  /*0ad0*/  IMAD.IADD R2, R7, 0x1, -R2 ;  /* 0x0000000107027824 */ /* 0x000fe200078e0a02 */
[----:B------:R-:W-:Y:S02]  /*0ae0*/  LEA.HI R6, R9, R184, RZ, 0x2 ;  /* 0x000000b809067211 */ /* 0x000fe400078f10ff */
[----:B------:R-:W-:Y:S01]  /*0af0*/  LOP3.LUT R7, R4, 0xfffffffc, RZ, 0xc0, !PT ;  /* 0xfffffffc04077812 */ /* 0x000fe200078ec0ff */
[----:B------:R-:W-:Y:S01]  /*0b00*/  IMAD R187, R2, 0x8, R5 ;  /* 0x0000000802bb7824 */ /* 0x000fe200078e0205 */
[--C-:B------:R-:W-:Y:S02]  /*0b10*/  SHF.R.S32.HI R8, RZ, 0x2, R6.reuse ;  /* 0x00000002ff087819 */ /* 0x100fe40000011406 */
[----:B------:R-:W-:Y:S01]  /*0b20*/  SHF.R.S32.HI R11, RZ, 0x1f, R6 ;  /* 0x0000001fff0b7819 */ /* 0x000fe20000011406 */
[----:B------:R-:W-:Y:S01]  /*0b30*/  IMAD.IADD R7, R190, 0x1, -R7 ;  /* 0x00000001be077824 */ /* 0x000fe200078e0a07 */
[----:B------:R-:W-:-:S02]  /*0b40*/  LEA.HI R3, R3, R190, RZ, 0x3 ;  /* 0x000000be03037211 */ /* 0x000fc400078f18ff */
[----:B------:R-:W-:Y:S02]  /*0b50*/  LEA.HI R11, R11, R8, RZ, 0x3 ;  /* 0x000000080b0b7211 */ /* 0x000fe400078f18ff */
[----:B------:R-:W-:Y:S02]  /*0b60*/  LEA.HI R0, R0, R185, RZ, 0x1 ;  /* 0x000000b900007211 */ /* 0x000fe400078f08ff */
[----:B------:R-:W-:Y:S02]  /*0b70*/  LOP3.LUT R11, R11, 0xfffffff8, RZ, 0xc0, !PT ;  /* 0xfffffff80b0b7812 */ /* 0x000fe400078ec0ff */
[----:B------:R-:W-:Y:S02]  /*0b80*/  LEA.HI R2, R7, R7, RZ, 0x1 ;  /* 0x0000000707027211 */ /* 0x000fe400078f08ff */
[----:B------:R-:W-:Y:S01]  /*0b90*/  LOP3.LUT R19, R3, 0xfffffff8, RZ, 0xc0, !PT ;  /* 0xfffffff803137812 */ /* 0x000fe200078ec0ff */
[----:B------:R-:W-:Y:S01]  /*0ba0*/  IMAD.IADD R8, R8, 0x1, -R11 ;  /* 0x0000000108087824 */ /* 0x000fe200078e0a0b */
[----:B------:R-:W-:-:S02]  /*0bb0*/  LEA.HI R9, R9, R184, RZ, 0x5 ;  /* 0x000000b809097211 */ /* 0x000fc400078f28ff */
[----:B------:R-:W-:Y:S01]  /*0bc0*/  LOP3.LUT R0, R0, 0x3fffffe, RZ, 0xc0, !PT ;  /* 0x03fffffe00007812 */ /* 0x000fe200078ec0ff */
[----:B------:R-:W-:Y:S01]  /*0bd0*/  IMAD.IADD R19, R190, 0x1, -R19 ;  /* 0x00000001be137824 */ /* 0x000fe200078e0a13 */
[----:B------:R-:W-:Y:S02]  /*0be0*/  LOP3.LUT R2, R2, 0x1ffffffe, RZ, 0xc0, !PT ;  /* 0x1ffffffe02027812 */ /* 0x000fe400078ec0ff */
[----:B------:R-:W-:Y:S01]  /*0bf0*/  SHF.R.S32.HI R9, RZ, 0x5, R9 ;  /* 0x00000005ff097819 */ /* 0x000fe20000011409 */
[----:B------:R-:W-:Y:S01]  /*0c00*/  IMAD.IADD R0, R185, 0x1, -R0 ;  /* 0x00000001b9007824 */ /* 0x000fe200078e0a00 */
[----:B------:R-:W-:Y:S01]  /*0c10*/  LOP3.LUT R5, R6, 0x7ffffffc, RZ, 0xc0, !PT ;  /* 0x7ffffffc06057812 */ /* 0x000fe200078ec0ff */
[----:B------:R-:W-:Y:S01]  /*0c20*/  IMAD.IADD R17, R7, 0x1, -R2 ;  /* 0x0000000107117824 */ /* 0x000fe200078e0a02 */
[----:B------:R-:W-:Y:S01]  /*0c30*/  LEA R9, R9, R8, 0x4 ;  /* 0x0000000809097211 */ /* 0x000fe200078e20ff */
[----:B------:R-:W-:Y:S01]  /*0c40*/  IMAD.SHL.U32 R2, R19, 0x8, RZ ;  /* 0x0000000813027824 */ /* 0x000fe200078e00ff */
[----:B------:R-:W-:Y:S01]  /*0c50*/  SHF.R.S32.HI R22, RZ, 0x3, R3 ;  /* 0x00000003ff167819 */ /* 0x000fe20000011403 */
[----:B------:R-:W-:Y:S01]  /*0c60*/  IMAD.IADD R16, R184, 0x1, -R5 ;  /* 0x00000001b8107824 */ /* 0x000fe200078e0a05 */
[----:B------:R-:W-:Y:S01]  /*0c70*/  LEA R186, R0, R9, 0x6 ;  /* 0x0000000900ba7211 */ /* 0x000fe200078e30ff */
[----:B------:R-:W-:Y:S01]  /*0c80*/  VIADD R18, R2, 0x40 ;  /* 0x0000004002127836 */ /* 0x000fe20000000000 */
[----:B------:R-:W-:-:S03]  /*0c90*/  SHF.R.S32.HI R189, RZ, 0x1f, R2 ;  /* 0x0000001fffbd7819 */ /* 0x000fc60000011402 */
[----:B------:R-:W-:Y:S01]  /*0ca0*/  IMAD R17, R17, 0x8, R186 ;  /* 0x0000000811117824 */ /* 0x000fe200078e02ba */
[----:B------:R-:W-:-:S07]  /*0cb0*/  SHF.R.S32.HI R188, RZ, 0x1f, R18 ;  /* 0x0000001fffbc7819 */ /* 0x000fce0000011412 */
.L_x_8934:
        /* <DEDUP_REMOVED lines=21> */
.L_x_8878:
[----:B------:R-:W-:Y:S01]  /*0e10*/  ULDC UR7, c[0x0][0xc54] ;  /* 0x0003150000077ab9 */ /* 0x000fe20000000800 */
[----:B------:R-:W-:Y:S01]  /*0e20*/  UMOV UR6, UR9 ;  /* 0x0000000900067c82 */ /* 0x000fe20008000000 */
[----:B------:R-:W-:-:S11]  /*0e30*/  UISETP.NE.AND UP0, UPT, UR7, 0x1, UPT ;  /* 0x000000010700788c */ /* 0x000fd6000bf05270 */
[----:B------:R-:W-:Y:S02]  /*0e40*/  @UP0 ULDC.64 UR10, c[0x0][0xc58] ;  /* 0x00031600000a0ab9 */ /* 0x000fe40000000a00 */
[----:B------:R-:W-:-:S04]  /*0e50*/  UIMAD.WIDE.U32 UR4, UR9, UR10, URZ ;  /* 0x0000000a090472a5 */ /* 0x000fc8000f8e003f */
[----:B------:R-:W-:-:S04]  /*0e60*/  @UP0 USHF.R.U32.HI UR6, URZ, UR11, UR5 ;  /* 0x0000000b3f060299 */ /* 0x000fc80008011605 */
[----:B------:R-:W-:-:S12]  /*0e70*/  UIMAD UR4, UR6, UR7, URZ ;  /* 0x00000007060472a4 */ /* 0x000fd8000f8e023f */
.L_x_8879:
[----:B------:R-:W-:Y:S01]  /*0e80*/  ULDC.64 UR10, c[0x0][0x418] ;  /* 0x00010600000a7ab9 */ /* 0x000fe20000000a00 */
[----:B------:R-:W-:Y:S01]  /*0e90*/  ULOP3.LUT UR6, URZ, UR6, URZ, 0x33, !UPT ;  /* 0x000000063f067292 */ /* 0x000fe2000f8e333f */
[----:B------:R-:W-:Y:S01]  /*0ea0*/  PLOP3.LUT P0, PT, PT, PT, PT, 0x80, 0x0 ;  /* 0x000000000000781c */ /* 0x000fe20003f0f070 */
[----:B------:R-:W-:Y:S01]  /*0eb0*/  UISETP.NE.U32.AND UP0, UPT, UR10, URZ, UPT ;  /* 0x0000003f0a00728c */ /* 0x000fe2000bf05070 */
[----:B------:R-:W-:Y:S01]  /*0ec0*/  IMAD.MOV.U32 R0, RZ, RZ, RZ ;  /* 0x000000ffff007224 */ /* 0x000fe200078e00ff */
[----:B------:R-:W-:Y:S01]  /*0ed0*/  ULDC UR5, c[0x0][0xc3c] ;  /* 0x00030f0000057ab9 */ /* 0x000fe20000000800 */
[----:B------:R-:W-:Y:S01]  /*0ee0*/  UIADD3 UR4, UR9, -UR4, URZ ;  /* 0x8000000409047290 */ /* 0x000fe2000fffe03f */
[----:B------:R-:W-:Y:S01]  /*0ef0*/  MOV R3, RZ ;  /* 0x000000ff00037202 */ /* 0x000fe20000000f00 */
[----:B------:R-:W-:Y:S01]  /*0f00*/  UISETP.NE.AND.EX UP0, UPT, UR11, URZ, UPT, UP0 ;  /* 0x0000003f0b00728c */ /* 0x000fe2000bf05300 */
[----:B------:R-:W-:Y:S01]  /*0f10*/  CS2R R150, SRZ ;  /* 0x0000000000967805 */ /* 0x000fe2000001ff00 */
[----:B------:R-:W-:Y:S01]  /*0f20*/  UIADD3 UR6, UR6, UR5, URZ ;  /* 0x0000000506067290 */ /* 0x000fe2000fffe03f */
[----:B------:R-:W-:Y:S01]  /*0f30*/  CS2R R148, SRZ ;  /* 0x0000000000947805 */ /* 0x000fe2000001ff00 */
[----:B------:R-:W-:Y:S01]  /*0f40*/  ULDC UR11, c[0x0][0x448] ;  /* 0x00011200000b7ab9 */ /* 0x000fe20000000800 */
[----:B------:R-:W-:Y:S01]  /*0f50*/  ULDC UR10, c[0x0][0xc54] ;  /* 0x00031500000a7ab9 */ /* 0x000fe20000000800 */
[----:B------:R-:W-:Y:S01]  /*0f60*/  UISETP.NE.AND UP2, UPT, UR11, 0x1, UPT ;  /* 0x000000010b00788c */ /* 0x000fe2000bf45270 */
[----:B------:R-:W-:Y:S01]  /*0f70*/  CS2R R146, SRZ ;  /* 0x0000000000927805 */ /* 0x000fe2000001ff00 */
[----:B------:R-:W-:Y:S01]  /*0f80*/  USHF.L.U32 UR37, UR6, 0x7, URZ ;  /* 0x0000000706257899 */ /* 0x000fe2000800063f */
[----:B------:R-:W-:Y:S01]  /*0f90*/  CS2R R144, SRZ ;  /* 0x0000000000907805 */ /* 0x000fe2000001ff00 */
[----:B------:R-:W-:Y:S01]  /*0fa0*/  UIMAD UR10, UR8, UR10, UR4 ;  /* 0x0000000a080a72a4 */ /* 0x000fe2000f8e0204 */
[----:B------:R-:W-:Y:S01]  /*0fb0*/  CS2R R142, SRZ ;  /* 0x00000000008e7805 */ /* 0x000fe2000001ff00 */
[----:B------:R-:W-:Y:S01]  /*0fc0*/  UIADD3 UR6, UR37, 0x7f, URZ ;  /* 0x0000007f25067890 */ /* 0x000fe2000fffe03f */
[----:B------:R-:W-:Y:S01]  /*0fd0*/  CS2R R140, SRZ ;  /* 0x00000000008c7805 */ /* 0x000fe2000001ff00 */
[----:B------:R-:W-:Y:S01]  /*0fe0*/  ULDC UR48, c[0x0][0x424] ;  /* 0x0001090000307ab9 */ /* 0x000fe20000000800 */
[----:B------:R-:W-:Y:S01]  /*0ff0*/  ULDC UR7, c[0x0][0x288] ;  /* 0x0000a20000077ab9 */ /* 0x000fe20000000800 */
[----:B------:R-:W-:Y:S01]  /*1000*/  USEL UR48, UR48, 0x1, UP0 ;  /* 0x0000000130307887 */ /* 0x000fe20008000000 */
[----:B------:R-:W-:Y:S01]  /*1010*/  CS2R R138, SRZ ;  /* 0x00000000008a7805 */ /* 0x000fe2000001ff00 */
[----:B------:R-:W-:Y:S01]  /*1020*/  @UP2 ULDC UR4, c[0x0][0x44c] ;  /* 0x0001130000042ab9 */ /* 0x000fe20000000800 */
[----:B------:R-:W-:Y:S01]  /*1030*/  UIADD3 UR7, -UR7, 0x80, URZ ;  /* 0x0000008007077890 */ /* 0x000fe2000fffe13f */
[----:B------:R-:W-:Y:S01]  /*1040*/  CS2R R136, SRZ ;  /* 0x0000000000887805 */ /* 0x000fe2000001ff00 */
[----:B------:R-:W-:Y:S01]  /*1050*/  UIMAD.WIDE.U32 UR4, UR6, UR4, URZ ;  /* 0x00000004060472a5 */ /* 0x000fe2000f8e003f */
        /* <DEDUP_REMOVED lines=11> */
[----:B------:R-:W-:Y:S01]  /*1110*/  USHF.R.S32.HI UR5, URZ, 0x1f, UR4 ;  /* 0x0000001f3f057899 */ /* 0x000fe20008011404 */
[----:B------:R-:W-:Y:S01]  /*1120*/  CS2R R124, SRZ ;  /* 0x00000000007c7805 */ /* 0x000fe2000001ff00 */
[----:B------:R-:W-:Y:S01]  /*1130*/  USHF.R.S32.HI UR7, URZ, 0x1f, UR6 ;  /* 0x0000001f3f077899 */ /* 0x000fe20008011406 */
[----:B------:R-:W-:Y:S01]  /*1140*/  CS2R R122, SRZ ;  /* 0x00000000007a7805 */ /* 0x000fe2000001ff00 */
[----:B------:R-:W-:Y:S01]  /*1150*/  ULEA.HI UR5, UR5, UR4, URZ, 0x7 ;  /* 0x0000000405057291 */ /* 0x000fe2000f8f383f */
[----:B------:R-:W-:Y:S01]  /*1160*/  CS2R R120, SRZ ;  /* 0x0000000000787805 */ /* 0x000fe2000001ff00 */
[----:B------:R-:W-:Y:S01]  /*1170*/  ULEA.HI UR7, UR7, UR6, URZ, 0x7 ;  /* 0x0000000607077291 */ /* 0x000fe2000f8f383f */
[----:B------:R-:W-:Y:S01]  /*1180*/  CS2R R118, SRZ ;  /* 0x0000000000767805 */ /* 0x000fe2000001ff00 */
[----:B------:R-:W-:Y:S01]  /*1190*/  USHF.R.S32.HI UR56, URZ, 0x7, UR5 ;  /* 0x000000073f387899 */ /* 0x000fe20008011405 */
[----:B------:R-:W-:Y:S01]  /*11a0*/  CS2R R116, SRZ ;  /* 0x0000000000747805 */ /* 0x000fe2000001ff00 */
[----:B------:R-:W-:Y:S01]  /*11b0*/  USHF.R.S32.HI UR7, URZ, 0x7, UR7 ;  /* 0x000000073f077899 */ /* 0x000fe20008011407 */
        /* <DEDUP_REMOVED lines=12> */
[----:B------:R-:W-:-:S02]  /*1280*/  CS2R R104, SRZ ;  /* 0x0000000000687805 */ /* 0x000fc4000001ff00 */
[----:B------:R-:W-:Y:S02]  /*1290*/  CS2R R102, SRZ ;  /* 0x0000000000667805 */ /* 0x000fe4000001ff00 */
[----:B------:R-:W-:Y:S02]  /*12a0*/  CS2R R100, SRZ ;  /* 0x0000000000647805 */ /* 0x000fe4000001ff00 */
        /* <DEDUP_REMOVED lines=8> */
[----:B------:R-:W-:Y:S01]  /*1330*/  IMAD.MOV.U32 R94, RZ, RZ, RZ ;  /* 0x000000ffff5e7224 */ /* 0x000fe200078e00ff */
[----:B------:R-:W-:Y:S01]  /*1340*/  CS2R R90, SRZ ;  /* 0x00000000005a7805 */ /* 0x000fe2000001ff00 */
[----:B------:R-:W-:Y:S01]  /*1350*/  IMAD.MOV.U32 R93, RZ, RZ, RZ ;  /* 0x000000ffff5d7224 */ /* 0x000fe200078e00ff */
[----:B------:R-:W-:Y:S01]  /*1360*/  UIADD3 UR4, -UR42, URZ, URZ ;  /* 0x0000003f2a047290 */ /* 0x000fe2000fffe13f */
[----:B------:R-:W-:-:S03]  /*1370*/  CS2R R88, SRZ ;  /* 0x0000000000587805 */ /* 0x000fc6000001ff00 */
[----:B------:R-:W-:Y:S01]  /*1380*/  UIMAD UR38, UR38, UR4, UR10 ;  /* 0x00000004262672a4 */ /* 0x000fe2000f8e020a */
[----:B------:R-:W-:Y:S11]  /*1390*/  @!P1 BRA `(.L_x_8880) ;  /* 0x0000009000d09947 */ /* 0x000ff60003800000 */
        /* <DEDUP_REMOVED lines=31> */
.L_x_8881:
        /* <DEDUP_REMOVED lines=9> */
.L_x_8998:
[----:B------:R-:W-:Y:S05]  /*1620*/  @!P0 BRA `(.L_x_8883) ;  /* 0x0000000000048947 */ /* 0x000fea0003800000 */
[----:B------:R-:W-:Y:S01]  /*1630*/  BPT.TRAP 0x1 ;  /* 0x000000040000795c */ /* 0x000fe20000300000 */
.L_x_8883:
[----:B0-----:R-:W-:Y:S01]  /*1640*/  IMAD.U32 R0, RZ, RZ, UR43 ;  /* 0x0000002bff007e24 */ /* 0x001fe2000f8e00ff */
[----:B------:R-:W-:-:S04]  /*1650*/  MOV R3, UR44 ;  /* 0x0000002c00037c02 */ /* 0x000fc80008000f00 */
[----:B------:R-:W-:Y:S02]  /*1660*/  LEA R0, R0, UR41, 0x3 ;  /* 0x0000002900007c11 */ /* 0x000fe4000f8e18ff */
[----:B------:R-:W-:-:S04]  /*1670*/  SHF.L.U32 R3, R3, 0x1f, RZ ;  /* 0x0000001f03037819 */ /* 0x000fc800000006ff */
[----:B------:R0:W1:Y:S01]  /*1680*/  SYNCS.PHASECHK.TRANS64.TRYWAIT P1, [R0+URZ+0x28830], R3 ;  /* 0x02883003000075a7 */ /* 0x000062000802017f */
[----:B------:R-:W-:Y:S05]  /*1690*/  @!P0 BRA `(.L_x_8884) ;  /* 0x0000000000048947 */ /* 0x000fea0003800000 */
[----:B------:R-:W-:Y:S01]  /*16a0*/  BPT.TRAP 0x1 ;  /* 0x000000040000795c */ /* 0x000fe20000300000 */
.L_x_8884:
[----:B-1----:R-:W-:Y:S05]  /*16b0*/  @P1 BRA `(.L_x_8885) ;  /* 0x0000000000081947 */ /* 0x002fea0003800000 */
[----:B------:R-:W1:Y:S02]  /*16c0*/  SYNCS.PHASECHK.TRANS64.TRYWAIT P1, [R0+URZ+0x28830], R3 ;  /* 0x02883003000075a7 */ /* 0x000e64000802017f */
[----:B-1----:R-:W-:Y:S05]  /*16d0*/  @!P1 BRA `(.L_x_8886) ;  /* 0x000000ec00f09947 */ /* 0x002fea0003800000 */
.L_x_8885:
        /* <DEDUP_REMOVED lines=63> */
.L_x_8887:
[----:B------:R-:W-:Y:S01]  /*1ad0*/  UISETP.NE.AND UP0, UPT, UR49, URZ, UPT ;  /* 0x0000003f3100728c */ /* 0x000fe2000bf05270 */
[----:B------:R-:W-:Y:S01]  /*1ae0*/  R2UR UR15, R0 ;  /* 0x00000000000f72ca */ /* 0x000fe200000e0000 */
[----:B------:R-:W-:Y:S01]  /*1af0*/  ULDC UR10, c[0x0][0x9d8] ;  /* 0x00027600000a7ab9 */ /* 0x000fe20000000800 */
[----:B------:R-:W-:Y:S01]  /*1b00*/  ULDC UR11, c[0x0][0x2f0] ;  /* 0x0000bc00000b7ab9 */ /* 0x000fe20000000800 */
[----:B01----:R-:W-:Y:S01]  /*1b10*/  FMUL.FTZ R3, R24, UR10 ;  /* 0x0000000a18037c20 */ /* 0x003fe20008410000 */
[----:B------:R-:W-:Y:S01]  /*1b20*/  VIADD R24, R17, UR37 ;  /* 0x0000002511187c36 */ /* 0x000fe20008000000 */
[----:B------:R-:W-:Y:S01]  /*1b30*/  PLOP3.LUT P1, PT, PT, PT, UP0, 0x80, 0x0 ;  /* 0x000000000000781c */ /* 0x000fe20003f2f008 */
[----:B------:R-:W-:Y:S01]  /*1b40*/  FMUL.FTZ R26, R26, UR10 ;  /* 0x0000000a1a1a7c20 */ /* 0x000fe20008410000 */
[----:B------:R-:W-:Y:S01]  /*1b50*/  PLOP3.LUT P2, PT, PT, PT, UP0, 0x80, 0x0 ;  /* 0x000000000000781c */ /* 0x000fe20003f4f008 */
[----:B------:R-:W-:Y:S01]  /*1b60*/  FMUL.FTZ R5, R25, UR10 ;  /* 0x0000000a19057c20 */ /* 0x000fe20008410000 */
[----:B------:R-:W-:Y:S01]  /*1b70*/  FMUL.FTZ R39, R39, UR10 ;  /* 0x0000000a27277c20 */ /* 0x000fe20008410000 */
[----:B------:R-:W-:Y:S01]  /*1b80*/  @UP0 ULDC UR6, c[0x0][0x44c] ;  /* 0x0001130000060ab9 */ /* 0x000fe20000000800 */
[----:B------:R0:W1:Y:S01]  /*1b90*/  MUFU.TANH R96, R26 ;  /* 0x0000001a00607308 */ /* 0x0000620000002400 */
[----:B------:R-:W-:Y:S01]  /*1ba0*/  FMUL.FTZ R27, R27, UR10 ;  /* 0x0000000a1b1b7c20 */ /* 0x000fe20008410000 */
[----:B------:R-:W-:-:S02]  /*1bb0*/  IMAD.U32 R25, RZ, RZ, UR11 ;  /* 0x0000000bff197e24 */ /* 0x000fc4000f8e00ff */
[----:B------:R-:W-:Y:S01]  /*1bc0*/  FMUL.FTZ R30, R30, UR10 ;  /* 0x0000000a1e1e7c20 */ /* 0x000fe20008410000 */
[----:B------:R-:W-:Y:S01]  /*1bd0*/  ULDC UR14, c[0x0][0x288] ;  /* 0x0000a200000e7ab9 */ /* 0x000fe20000000800 */
[----:B------:R-:W-:Y:S01]  /*1be0*/  FMUL.FTZ R31, R31, UR10 ;  /* 0x0000000a1f1f7c20 */ /* 0x000fe20008410000 */
[----:B------:R-:W-:Y:S01]  /*1bf0*/  FMUL.FTZ R34, R34, UR10 ;  /* 0x0000000a22227c20 */ /* 0x000fe20008410000 */
[----:B------:R-:W-:Y:S01]  /*1c00*/  @P1 IMAD.HI.U32 R4, R24, UR6, RZ ;  /* 0x0000000618041c27 */ /* 0x000fe2000f8e00ff */
[----:B------:R-:W-:Y:S01]  /*1c10*/  @UP0 ULDC UR6, c[0x0][0x450] ;  /* 0x0001140000060ab9 */ /* 0x000fe20000000800 */
[----:B------:R2:W-:Y:S02]  /*1c20*/  MUFU.TANH R94, R39 ;  /* 0x00000027005e7308 */ /* 0x0005e40000002400 */
[----:B------:R-:W-:Y:S01]  /*1c30*/  FMUL.FTZ R35, R35, UR10 ;  /* 0x0000000a23237c20 */ /* 0x000fe20008410000 */
[----:B------:R-:W-:Y:S01]  /*1c40*/  FMUL.FTZ R38, R38, UR10 ;  /* 0x0000000a26267c20 */ /* 0x000fe20008410000 */
[----:B------:R-:W-:Y:S01]  /*1c50*/  @P2 SHF.R.U32.HI R24, RZ, UR6, R4 ;  /* 0x00000006ff182c19 */ /* 0x000fe20008011604 */
[----:B------:R-:W-:Y:S01]  /*1c60*/  UMOV UR6, 0xffffff80 ;  /* 0xffffff8000067882 */ /* 0x000fe20000000000 */
[----:B------:R-:W-:Y:S01]  /*1c70*/  FMUL.FTZ R42, R42, UR10 ;  /* 0x0000000a2a2a7c20 */ /* 0x000fe20008410000 */
[----:B------:R-:W-:Y:S01]  /*1c80*/  UIMAD UR6, UR56, UR6, 0x80 ;  /* 0x00000080380674a4 */ /* 0x000fe2000f8e0206 */
[----:B------:R-:W-:Y:S01]  /*1c90*/  FMUL.FTZ R43, R43, UR10 ;  /* 0x0000000a2b2b7c20 */ /* 0x000fe20008410000 */
[----:B0-----:R-:W0:Y:S01]  /*1ca0*/  SHFL.IDX PT, R26, R24, 0x1, 0x1c1f ;  /* 0x003c1f00181a7f89 */ /* 0x001e2200000e0000 */
[----:B------:R-:W3:Y:S01]  /*1cb0*/  MUFU.TANH R98, R27 ;  /* 0x0000001b00627308 */ /* 0x000ee20000002400 */
[----:B------:R-:W-:Y:S01]  /*1cc0*/  UIADD3 UR7, UR6, 0x1, URZ ;  /* 0x0000000106077890 */ /* 0x000fe2000fffe03f */
[----:B------:R-:W-:Y:S01]  /*1cd0*/  FMUL.FTZ R46, R46, UR10 ;  /* 0x0000000a2e2e7c20 */ /* 0x000fe20008410000 */
[----:B------:R-:W-:Y:S01]  /*1ce0*/  UIMAD UR6, UR48, UR11, UR6 ;  /* 0x0000000b300672a4 */ /* 0x000fe2000f8e0206 */
[----:B------:R-:W-:Y:S01]  /*1cf0*/  FMUL.FTZ R47, R47, UR10 ;  /* 0x0000000a2f2f7c20 */ /* 0x000fe20008410000 */
[----:B------:R-:W-:Y:S01]  /*1d00*/  FMUL.FTZ R50, R50, UR10 ;  /* 0x0000000a32327c20 */ /* 0x000fe20008410000 */
[----:B------:R-:W-:Y:S01]  /*1d10*/  FMUL.FTZ R51, R51, UR10 ;  /* 0x0000000a33337c20 */ /* 0x000fe20008410000 */
[----:B------:R-:W-:Y:S01]  /*1d20*/  IMAD.U32 R9, RZ, RZ, UR7 ;  /* 0x00000007ff097e24 */ /* 0x000fe2000f8e00ff */
[----:B------:R-:W4:Y:S01]  /*1d30*/  MUFU.TANH R30, R30 ;  /* 0x0000001e001e7308 */ /* 0x000f220000002400 */
[----:B--2---:R-:W-:-:S02]  /*1d40*/  IMAD.U32 R39, RZ, RZ, UR6 ;  /* 0x00000006ff277e24 */ /* 0x004fc4000f8e00ff */
[----:B------:R-:W-:Y:S01]  /*1d50*/  FMUL.FTZ R54, R54, UR10 ;  /* 0x0000000a36367c20 */ /* 0x000fe20008410000 */
[C---:B------:R-:W-:Y:S02]  /*1d60*/  IMAD R4, R16.reuse, -0x2, R9 ;  /* 0xfffffffe10047824 */ /* 0x040fe400078e0209 */
[----:B------:R-:W-:Y:S01]  /*1d70*/  FMUL.FTZ R55, R55, UR10 ;  /* 0x0000000a37377c20 */ /* 0x000fe20008410000 */
[----:B------:R-:W-:Y:S02]  /*1d80*/  IMAD R39, R16, -0x2, R39 ;  /* 0xfffffffe10277824 */ /* 0x000fe400078e0227 */
[----:B------:R-:W-:Y:S01]  /*1d90*/  FMUL.FTZ R58, R58, UR10 ;  /* 0x0000000a3a3a7c20 */ /* 0x000fe20008410000 */
[----:B------:R-:W-:Y:S01]  /*1da0*/  IMAD R25, R25, UR48, R4 ;  /* 0x0000003019197c24 */ /* 0x000fe2000f8e0204 */
[----:B------:R-:W2:Y:S01]  /*1db0*/  MUFU.TANH R102, R31 ;  /* 0x0000001f00667308 */ /* 0x000ea20000002400 */
[----:B------:R-:W-:Y:S01]  /*1dc0*/  FMUL.FTZ R66, R66, UR10 ;  /* 0x0000000a42427c20 */ /* 0x000fe20008410000 */
[----:B------:R-:W-:Y:S01]  /*1dd0*/  FMUL.FTZ R4, R70, UR10 ;  /* 0x0000000a46047c20 */ /* 0x000fe20008410000 */
[----:B------:R-:W-:Y:S01]  /*1de0*/  FMUL.FTZ R59, R59, UR10 ;  /* 0x0000000a3b3b7c20 */ /* 0x000fe20008410000 */
[----:B------:R-:W-:Y:S01]  /*1df0*/  FMUL.FTZ R7, R28, UR10 ;  /* 0x0000000a1c077c20 */ /* 0x000fe20008410000 */
[----:B------:R-:W-:Y:S01]  /*1e00*/  FMUL.FTZ R62, R62, UR10 ;  /* 0x0000000a3e3e7c20 */ /* 0x000fe20008410000 */
[----:B------:R-:W-:Y:S01]  /*1e10*/  FMUL.FTZ R10, R32, UR10 ;  /* 0x0000000a200a7c20 */ /* 0x000fe20008410000 */
[----:B0-----:R-:W-:Y:S01]  /*1e20*/  IADD3 R26, R26, -UR14, R25 ;  /* 0x8000000e1a1a7c10 */ /* 0x001fe2000fffe019 */
[----:B------:R-:W0:Y:S01]  /*1e30*/  MUFU.TANH R34, R34 ;  /* 0x0000002200227308 */ /* 0x000e220000002400 */
[----:B------:R-:W-:Y:S01]  /*1e40*/  FMUL.FTZ R63, R63, UR10 ;  /* 0x0000000a3f3f7c20 */ /* 0x000fe20008410000 */
[----:B------:R-:W-:Y:S01]  /*1e50*/  FMUL.FTZ R11, R37, UR10 ;  /* 0x0000000a250b7c20 */ /* 0x000fe20008410000 */
[----:B------:R-:W-:Y:S01]  /*1e60*/  VIMNMX R9, R39, R26, PT ;  /* 0x0000001a27097248 */ /* 0x000fe20003fe0100 */
[----:B------:R-:W-:Y:S01]  /*1e70*/  FMUL.FTZ R37, R56, UR10 ;  /* 0x0000000a38257c20 */ /* 0x000fe20008410000 */
[----:B------:R-:W-:Y:S01]  /*1e80*/  FMUL.FTZ R67, R67, UR10 ;  /* 0x0000000a43437c20 */ /* 0x000fe20008410000 */
[----:B------:R-:W-:Y:S01]  /*1e90*/  FMUL.FTZ R12, R36, UR10 ;  /* 0x0000000a240c7c20 */ /* 0x000fe20008410000 */
[C---:B------:R-:W-:Y:S01]  /*1ea0*/  ISETP.GT.AND P1, PT, R9.reuse, RZ, PT ;  /* 0x000000ff0900720c */ /* 0x040fe20003f24270 */
[----:B------:R-:W5:Y:S01]  /*1eb0*/  MUFU.TANH R106, R35 ;  /* 0x00000023006a7308 */ /* 0x000f620000002400 */
[----:B------:R-:W-:Y:S01]  /*1ec0*/  ISETP.GT.AND P2, PT, R9, 0x1, PT ;  /* 0x000000010900780c */ /* 0x000fe20003f44270 */
[----:B------:R-:W-:Y:S01]  /*1ed0*/  FMUL.FTZ R71, R71, UR10 ;  /* 0x0000000a47477c20 */ /* 0x000fe20008410000 */
[C---:B------:R-:W-:Y:S01]  /*1ee0*/  ISETP.GT.AND P3, PT, R9.reuse, 0x8, PT ;  /* 0x000000080900780c */ /* 0x040fe20003f64270 */
[----:B------:R-:W-:Y:S01]  /*1ef0*/  FMUL.FTZ R74, R74, UR10 ;  /* 0x0000000a4a4a7c20 */ /* 0x000fe20008410000 */
[----:B-1----:R-:W-:Y:S01]  /*1f00*/  FSEL R96, R96, -INF , P1 ;  /* 0xff80000060607808 */ /* 0x002fe20000800000 */
[----:B------:R-:W-:Y:S01]  /*1f10*/  FMUL.FTZ R15, R40, UR10 ;  /* 0x0000000a280f7c20 */ /* 0x000fe20008410000 */
[----:B---3--:R-:W-:Y:S01]  /*1f20*/  FSEL R98, R98, -INF , P2 ;  /* 0xff80000062627808 */ /* 0x008fe20001000000 */
[----:B------:R-:W1:Y:S01]  /*1f30*/  MUFU.TANH R38, R38 ;  /* 0x0000002600267308 */ /* 0x000e620000002400 */
[----:B------:R-:W-:Y:S01]  /*1f40*/  ISETP.GT.AND P1, PT, R9, 0x9, PT ;  /* 0x000000090900780c */ /* 0x000fe20003f24270 */
[----:B------:R-:W-:Y:S01]  /*1f50*/  FMUL.FTZ R75, R75, UR10 ;  /* 0x0000000a4b4b7c20 */ /* 0x000fe20008410000 */
[----:B----4-:R-:W-:Y:S01]  /*1f60*/  FSEL R100, R30, -INF , P3 ;  /* 0xff8000001e647808 */ /* 0x010fe20001800000 */
[----:B------:R-:W-:Y:S01]  /*1f70*/  FMUL.FTZ R21, R44, UR10 ;  /* 0x0000000a2c157c20 */ /* 0x000fe20008410000 */
[----:B------:R-:W-:Y:S01]  /*1f80*/  FMNMX.FTZ R13, R96, R98, !PT ;  /* 0x00000062600d7209 */ /* 0x000fe20007810000 */
[----:B------:R-:W-:Y:S01]  /*1f90*/  FMUL.FTZ R78, R78, UR10 ;  /* 0x0000000a4e4e7c20 */ /* 0x000fe20008410000 */
[----:B------:R-:W-:Y:S01]  /*1fa0*/  ISETP.GT.AND P2, PT, R9, 0x10, PT ;  /* 0x000000100900780c */ /* 0x000fe20003f44270 */
[----:B------:R-:W3:Y:S01]  /*1fb0*/  MUFU.TANH R42, R42 ;  /* 0x0000002a002a7308 */ /* 0x000ee20000002400 */
[----:B--2---:R-:W-:Y:S01]  /*1fc0*/  FSEL R102, R102, -INF , P1 ;  /* 0xff80000066667808 */ /* 0x004fe20000800000 */
[----:B------:R-:W-:Y:S01]  /*1fd0*/  FMUL.FTZ R79, R79, UR10 ;  /* 0x0000000a4f4f7c20 */ /* 0x000fe20008410000 */
[----:B------:R-:W-:Y:S01]  /*1fe0*/  FMNMX.FTZ R13, R100, R13, !PT ;  /* 0x0000000d640d7209 */ /* 0x000fe20007810000 */
[----:B------:R-:W-:Y:S01]  /*1ff0*/  FMUL.FTZ R8, R33, UR10 ;  /* 0x0000000a21087c20 */ /* 0x000fe20008410000 */
[C---:B------:R-:W-:Y:S01]  /*2000*/  ISETP.GT.AND P1, PT, R9.reuse, 0x11, PT ;  /* 0x000000110900780c */ /* 0x040fe20003f24270 */
[----:B------:R-:W-:Y:S01]  /*2010*/  FMUL.FTZ R33, R52, UR10 ;  /* 0x0000000a34217c20 */ /* 0x000fe20008410000 */
[----:B0-----:R-:W-:Y:S01]  /*2020*/  FSEL R104, R34, -INF , P2 ;  /* 0xff80000022687808 */ /* 0x001fe20001000000 */
[----:B------:R-:W0:Y:S01]  /*2030*/  MUFU.TANH R43, R43 ;  /* 0x0000002b002b7308 */ /* 0x000e220000002400 */
[----:B------:R-:W-:Y:S01]  /*2040*/  FMNMX.FTZ R13, R102, R13, !PT ;  /* 0x0000000d660d7209 */ /* 0x000fe20007810000 */
[----:B------:R-:W-:Y:S01]  /*2050*/  FMUL.FTZ R82, R82, UR10 ;  /* 0x0000000a52527c20 */ /* 0x000fe20008410000 */
[----:B------:R-:W-:Y:S01]  /*2060*/  ISETP.GT.AND P2, PT, R9, 0x18, PT ;  /* 0x000000180900780c */ /* 0x000fe20003f44270 */
[----:B------:R-:W-:Y:S01]  /*2070*/  FMUL.FTZ R6, R29, UR10 ;  /* 0x0000000a1d067c20 */ /* 0x000fe20008410000 */
[----:B-----5:R-:W-:Y:S01]  /*2080*/  FSEL R106, R106, -INF , P1 ;  /* 0xff8000006a6a7808 */ /* 0x020fe20000800000 */
[----:B------:R-:W-:Y:S01]  /*2090*/  FMUL.FTZ R29, R48, UR10 ;  /* 0x0000000a301d7c20 */ /* 0x000fe20008410000 */
[----:B------:R-:W-:Y:S01]  /*20a0*/  FMNMX.FTZ R13, R104, R13, !PT ;  /* 0x0000000d680d7209 */ /* 0x000fe20007810000 */
[----:B------:R-:W2:Y:S01]  /*20b0*/  MUFU.TANH R46, R46 ;  /* 0x0000002e002e7308 */ /* 0x000ea20000002400 */
        /* <DEDUP_REMOVED lines=8> */
[----:B------:R-:W-:Y:S01]  /*2140*/  FSEL R94, R94, -INF , P1 ;  /* 0xff8000005e5e7808 */ /* 0x000fe20000800000 */
[----:B------:R-:W-:Y:S01]  /*2150*/  FMUL.FTZ R14, R41, UR10 ;  /* 0x0000000a290e7c20 */ /* 0x000fe20008410000 */
[----:B------:R-:W-:Y:S01]  /*2160*/  FMNMX.FTZ R13, R108, R13, !PT ;  /* 0x0000000d6c0d7209 */ /* 0x000fe20007810000 */
[----:B------:R4:W5:Y:S01]  /*2170*/  SHFL.IDX PT, R41, R24, RZ, 0x1c1f ;  /* 0x001c1fff18297589 */ /* 0x00096200000e0000 */
[C---:B------:R-:W-:Y:S01]  /*2180*/  ISETP.GT.AND P1, PT, R9.reuse, 0x21, PT ;  /* 0x000000210900780c */ /* 0x040fe20003f24270 */
[----:B------:R-:W-:Y:S01]  /*2190*/  ULDC UR6, c[0x0][0x988] ;  /* 0x0002620000067ab9 */ /* 0x000fe20000000800 */
[----:B---3--:R-:W-:Y:S01]  /*21a0*/  FSEL R92, R42, -INF , P2 ;  /* 0xff8000002a5c7808 */ /* 0x008fe20001000000 */
[----:B------:R-:W3:Y:S01]  /*21b0*/  MUFU.TANH R50, R50 ;  /* 0x0000003200327308 */ /* 0x000ee20000002400 */
[----:B------:R-:W-:Y:S01]  /*21c0*/  FMNMX.FTZ R13, R94, R13, !PT ;  /* 0x0000000d5e0d7209 */ /* 0x000fe20007810000 */
[----:B------:R-:W-:Y:S01]  /*21d0*/  FMUL.FTZ R60, R60, UR10 ;  /* 0x0000000a3c3c7c20 */ /* 0x000fe20008410000 */
[----:B------:R-:W-:Y:S01]  /*21e0*/  ISETP.GT.AND P2, PT, R9, 0x28, PT ;  /* 0x000000280900780c */ /* 0x000fe20003f44270 */
[----:B----4-:R-:W-:Y:S01]  /*21f0*/  VIADD R24, R25, -UR14 ;  /* 0x8000000e19187c36 */ /* 0x010fe20008000000 */
[----:B0-----:R-:W-:Y:S01]  /*2200*/  FSEL R90, R43, -INF , P1 ;  /* 0xff8000002b5a7808 */ /* 0x001fe20000800000 */
[----:B------:R-:W-:Y:S01]  /*2210*/  FMUL.FTZ R20, R45, UR10 ;  /* 0x0000000a2d147c20 */ /* 0x000fe20008410000 */
[----:B------:R-:W-:Y:S01]  /*2220*/  FMNMX.FTZ R13, R92, R13, !PT ;  /* 0x0000000d5c0d7209 */ /* 0x000fe20007810000 */
[----:B------:R-:W-:Y:S01]  /*2230*/  MUFU.TANH R51, R51 ;  /* 0x0000003300337308 */ /* 0x000fe20000002400 */
[----:B------:R-:W-:Y:S01]  /*2240*/  ISETP.GT.AND P1, PT, R9, 0x29, PT ;  /* 0x000000290900780c */ /* 0x000fe20003f24270 */
[----:B------:R-:W-:Y:S01]  /*2250*/  FMUL.FTZ R27, R49, UR10 ;  /* 0x0000000a311b7c20 */ /* 0x000fe20008410000 */
[----:B--2---:R-:W-:Y:S01]  /*2260*/  FSEL R88, R46, -INF , P2 ;  /* 0xff8000002e587808 */ /* 0x004fe20001000000 */
[----:B------:R-:W-:Y:S01]  /*2270*/  FMUL.FTZ R31, R53, UR10 ;  /* 0x0000000a351f7c20 */ /* 0x000fe20008410000 */
[----:B------:R-:W-:Y:S01]  /*2280*/  FMNMX.FTZ R13, R90, R13, !PT ;  /* 0x0000000d5a0d7209 */ /* 0x000fe20007810000 */
[----:B------:R-:W-:Y:S01]  /*2290*/  FMUL.FTZ R35, R57, UR10 ;  /* 0x0000000a39237c20 */ /* 0x000fe20008410000 */
[----:B------:R-:W-:Y:S01]  /*22a0*/  ISETP.GT.AND P2, PT, R9, 0x30, PT ;  /* 0x000000300900780c */ /* 0x000fe20003f44270 */
[----:B------:R-:W0:Y:S01]  /*22b0*/  MUFU.TANH R54, R54 ;  /* 0x0000003600367308 */ /* 0x000e220000002400 */
[----:B-1----:R-:W-:Y:S01]  /*22c0*/  FSEL R70, R47, -INF , P1 ;  /* 0xff8000002f467808 */ /* 0x002fe20000800000 */
[----:B------:R-:W-:Y:S01]  /*22d0*/  FMUL.FTZ R61, R61, UR10 ;  /* 0x0000000a3d3d7c20 */ /* 0x000fe20008410000 */
[----:B------:R-:W-:Y:S01]  /*22e0*/  FMNMX.FTZ R13, R88, R13, !PT ;  /* 0x0000000d580d7209 */ /* 0x000fe20007810000 */
[----:B------:R-:W-:Y:S01]  /*22f0*/  FMUL.FTZ R64, R64, UR10 ;  /* 0x0000000a40407c20 */ /* 0x000fe20008410000 */
[----:B------:R-:W-:Y:S01]  /*2300*/  ISETP.GT.AND P1, PT, R9, 0x31, PT ;  /* 0x000000310900780c */ /* 0x000fe20003f24270 */
[----:B------:R-:W-:Y:S01]  /*2310*/  FMUL.FTZ R65, R65, UR10 ;  /* 0x0000000a41417c20 */ /* 0x000fe20008410000 */
[----:B------:R-:W-:Y:S01]  /*2320*/  FMNMX.FTZ R13, R70, R13, !PT ;  /* 0x0000000d460d7209 */ /* 0x000fe20007810000 */
[----:B------:R-:W-:Y:S01]  /*2330*/  MUFU.TANH R55, R55 ;  /* 0x0000003700377308 */ /* 0x000fe20000002400 */
[----:B-----5:R-:W-:Y:S01]  /*2340*/  VIADDMNMX R41, R41, R24, R39, PT ;  /* 0x0000001829297246 */ /* 0x020fe20003800127 */
[----:B------:R-:W-:Y:S01]  /*2350*/  FMUL.FTZ R68, R68, UR10 ;  /* 0x0000000a44447c20 */ /* 0x000fe20008410000 */
[----:B------:R-:W-:Y:S01]  /*2360*/  FMUL.FTZ R69, R69, UR10 ;  /* 0x0000000a45457c20 */ /* 0x000fe20008410000 */
[----:B------:R-:W-:Y:S01]  /*2370*/  FMUL.FTZ R72, R72, UR10 ;  /* 0x0000000a48487c20 */ /* 0x000fe20008410000 */
[----:B------:R-:W-:Y:S01]  /*2380*/  ISETP.GT.AND P3, PT, R41, 0x8, PT ;  /* 0x000000082900780c */ /* 0x000fe20003f64270 */
        /* <DEDUP_REMOVED lines=8> */
[----:B------:R-:W-:Y:S01]  /*2410*/  @UP0 ULDC UR18, c[0x0][0x450] ;  /* 0x0001140000120ab9 */ /* 0x000fe20000000800 */
[----:B------:R-:W-:Y:S01]  /*2420*/  UMOV UR10, UR37 ;  /* 0x00000025000a7c82 */ /* 0x000fe20008000000 */
[----:B------:R3:W-:Y:S01]  /*2430*/  MUFU.TANH R34, R66 ;  /* 0x0000004200227308 */ /* 0x0007e20000002400 */
[----:B------:R-:W-:Y:S01]  /*2440*/  UIMAD UR11, UR48, UR11, -UR14 ;  /* 0x0000000b300b72a4 */ /* 0x000fe2000f8e0a0e */
[----:B------:R-:W-:Y:S01]  /*2450*/  CS2R R150, SRZ ;  /* 0x0000000000967805 */ /* 0x000fe2000001ff00 */
[----:B------:R-:W-:Y:S01]  /*2460*/  UIADD3 UR56, UR56, -0x2, URZ ;  /* 0xfffffffe38387890 */ /* 0x000fe2000fffe03f */
[----:B------:R-:W-:-:S02]  /*2470*/  CS2R R148, SRZ ;  /* 0x0000000000947805 */ /* 0x000fc4000001ff00 */
[----:B------:R-:W-:Y:S02]  /*2480*/  CS2R R146, SRZ ;  /* 0x0000000000927805 */ /* 0x000fe4000001ff00 */
[----:B------:R-:W-:Y:S02]  /*2490*/  CS2R R144, SRZ ;  /* 0x0000000000907805 */ /* 0x000fe4000001ff00 */
[----:B------:R-:W-:Y:S01]  /*24a0*/  CS2R R142, SRZ ;  /* 0x00000000008e7805 */ /* 0x000fe2000001ff00 */
[----:B------:R-:W2:Y:S01]  /*24b0*/  MUFU.TANH R59, R59 ;  /* 0x0000003b003b7308 */ /* 0x000ea20000002400 */
[----:B---3--:R-:W-:Y:S02]  /*24c0*/  FSEL R66, R50, -INF , P2 ;  /* 0xff80000032427808 */ /* 0x008fe40001000000 */
[----:B------:R-:W-:Y:S02]  /*24d0*/  CS2R R140, SRZ ;  /* 0x00000000008c7805 */ /* 0x000fe4000001ff00 */
[----:B------:R-:W-:-:S02]  /*24e0*/  ISETP.GT.AND P2, PT, R9, 0x38, PT ;  /* 0x000000380900780c */ /* 0x000fc40003f44270 */
[----:B------:R-:W-:Y:S02]  /*24f0*/  CS2R R138, SRZ ;  /* 0x00000000008a7805 */ /* 0x000fe4000001ff00 */
[----:B------:R-:W-:Y:S02]  /*2500*/  FMNMX.FTZ R13, R66, R13, !PT ;  /* 0x0000000d420d7209 */ /* 0x000fe40007810000 */
[----:B------:R-:W-:Y:S02]  /*2510*/  CS2R R136, SRZ ;  /* 0x0000000000887805 */ /* 0x000fe4000001ff00 */
[----:B0-----:R-:W-:Y:S01]  /*2520*/  FSEL R58, R54, -INF , P2 ;  /* 0xff800000363a7808 */ /* 0x001fe20001000000 */
[----:B------:R0:W3:Y:S01]  /*2530*/  MUFU.TANH R32, R62 ;  /* 0x0000003e00207308 */ /* 0x0000e20000002400 */
[----:B------:R-:W-:Y:S02]  /*2540*/  ISETP.GT.AND P2, PT, R9, 0x40, PT ;  /* 0x000000400900780c */ /* 0x000fe40003f44270 */
[----:B------:R-:W-:-:S02]  /*2550*/  CS2R R134, SRZ ;  /* 0x0000000000867805 */ /* 0x000fc4000001ff00 */
[----:B------:R-:W-:Y:S02]  /*2560*/  CS2R R132, SRZ ;  /* 0x0000000000847805 */ /* 0x000fe4000001ff00 */
[----:B------:R-:W-:Y:S02]  /*2570*/  CS2R R130, SRZ ;  /* 0x0000000000827805 */ /* 0x000fe4000001ff00 */
[----:B-1----:R-:W-:Y:S02]  /*2580*/  FSEL R30, R28, -INF , P2 ;  /* 0xff8000001c1e7808 */ /* 0x002fe40001000000 */
[----:B------:R-:W-:Y:S02]  /*2590*/  CS2R R128, SRZ ;  /* 0x0000000000807805 */ /* 0x000fe4000001ff00 */
[----:B------:R-:W-:Y:S01]  /*25a0*/  ISETP.GT.AND P2, PT, R9, 0x48, PT ;  /* 0x000000480900780c */ /* 0x000fe20003f44270 */
[----:B------:R-:W1:Y:S01]  /*25b0*/  MUFU.TANH R63, R63 ;  /* 0x0000003f003f7308 */ /* 0x000e620000002400 */
[----:B0-----:R-:W-:-:S02]  /*25c0*/  FSEL R62, R51, -INF , P1 ;  /* 0xff800000333e7808 */ /* 0x001fc40000800000 */
[----:B------:R-:W-:Y:S02]  /*25d0*/  CS2R R126, SRZ ;  /* 0x00000000007e7805 */ /* 0x000fe4000001ff00 */
[----:B------:R-:W-:Y:S02]  /*25e0*/  ISETP.GT.AND P1, PT, R9, 0x39, PT ;  /* 0x000000390900780c */ /* 0x000fe40003f24270 */
[----:B------:R-:W-:Y:S02]  /*25f0*/  CS2R R124, SRZ ;  /* 0x00000000007c7805 */ /* 0x000fe4000001ff00 */
[----:B------:R-:W-:Y:S02]  /*2600*/  FMNMX.FTZ R13, R62, R13, !PT ;  /* 0x0000000d3e0d7209 */ /* 0x000fe40007810000 */
[----:B------:R-:W-:Y:S02]  /*2610*/  CS2R R122, SRZ ;  /* 0x00000000007a7805 */ /* 0x000fe4000001ff00 */
[----:B------:R-:W-:Y:S01]  /*2620*/  FSEL R56, R55, -INF , P1 ;  /* 0xff80000037387808 */ /* 0x000fe20000800000 */
[----:B------:R-:W0:Y:S01]  /*2630*/  MUFU.TANH R36, R67 ;  /* 0x0000004300247308 */ /* 0x000e220000002400 */
[----:B------:R-:W-:-:S02]  /*2640*/  FMNMX.FTZ R13, R58, R13, !PT ;  /* 0x0000000d3a0d7209 */ /* 0x000fc40007810000 */
[----:B------:R-:W-:Y:S02]  /*2650*/  CS2R R120, SRZ ;  /* 0x0000000000787805 */ /* 0x000fe4000001ff00 */
[----:B------:R-:W-:Y:S02]  /*2660*/  ISETP.GT.AND P1, PT, R9, 0x41, PT ;  /* 0x000000410900780c */ /* 0x000fe40003f24270 */
[----:B------:R-:W-:Y:S02]  /*2670*/  CS2R R118, SRZ ;  /* 0x0000000000767805 */ /* 0x000fe4000001ff00 */
[----:B------:R-:W-:Y:S02]  /*2680*/  FMNMX.FTZ R13, R56, R13, !PT ;  /* 0x0000000d380d7209 */ /* 0x000fe40007810000 */
[----:B------:R-:W-:Y:S02]  /*2690*/  CS2R R116, SRZ ;  /* 0x0000000000747805 */ /* 0x000fe4000001ff00 */
[----:B--2---:R-:W-:Y:S01]  /*26a0*/  FSEL R26, R59, -INF , P1 ;  /* 0xff8000003b1a7808 */ /* 0x004fe20000800000 */
[----:B------:R-:W2:Y:S01]  /*26b0*/  MUFU.TANH R4, R4 ;  /* 0x0000000400047308 */ /* 0x000ea20000002400 */
[----:B------:R-:W-:-:S02]  /*26c0*/  FMNMX.FTZ R13, R30, R13, !PT ;  /* 0x0000000d1e0d7209 */ /* 0x000fc40007810000 */
[----:B------:R-:W-:Y:S02]  /*26d0*/  CS2R R114, SRZ ;  /* 0x0000000000727805 */ /* 0x000fe4000001ff00 */
[C---:B------:R-:W-:Y:S02]  /*26e0*/  ISETP.GT.AND P1, PT, R9.reuse, 0x49, PT ;  /* 0x000000490900780c */ /* 0x040fe40003f24270 */
[----:B------:R-:W-:Y:S02]  /*26f0*/  CS2R R112, SRZ ;  /* 0x0000000000707805 */ /* 0x000fe4000001ff00 */
[----:B---3--:R-:W-:Y:S02]  /*2700*/  FSEL R28, R32, -INF , P2 ;  /* 0xff800000201c7808 */ /* 0x008fe40001000000 */
[----:B------:R-:W-:Y:S02]  /*2710*/  CS2R R110, SRZ ;  /* 0x00000000006e7805 */ /* 0x000fe4000001ff00 */
[----:B------:R-:W-:Y:S01]  /*2720*/  FMNMX.FTZ R13, R26, R13, !PT ;  /* 0x0000000d1a0d7209 */ /* 0x000fe20007810000 */
[----:B------:R-:W3:Y:S01]  /*2730*/  MUFU.TANH R42, R71 ;  /* 0x00000047002a7308 */ /* 0x000ee20000002400 */
[----:B------:R-:W-:-:S02]  /*2740*/  ISETP.GT.AND P2, PT, R9, 0x50, PT ;  /* 0x000000500900780c */ /* 0x000fc40003f44270 */
[----:B-1----:R-:W-:Y:S02]  /*2750*/  FSEL R32, R63, -INF , P1 ;  /* 0xff8000003f207808 */ /* 0x002fe40000800000 */
[----:B------:R-:W-:Y:S02]  /*2760*/  FMNMX.FTZ R13, R28, R13, !PT ;  /* 0x0000000d1c0d7209 */ /* 0x000fe40007810000 */
[C---:B------:R-:W-:Y:S01]  /*2770*/  ISETP.GT.AND P1, PT, R9.reuse, 0x51, PT ;  /* 0x000000510900780c */ /* 0x040fe20003f24270 */
[----:B------:R-:W1:Y:S01]  /*2780*/  MUFU.TANH R40, R74 ;  /* 0x0000004a00287308 */ /* 0x000e620000002400 */
[----:B------:R-:W-:Y:S02]  /*2790*/  FSEL R34, R34, -INF , P2 ;  /* 0xff80000022227808 */ /* 0x000fe40001000000 */
[----:B------:R-:W-:Y:S02]  /*27a0*/  FMNMX.FTZ R13, R32, R13, !PT ;  /* 0x0000000d200d7209 */ /* 0x000fe40007810000 */
[----:B------:R-:W-:-:S02]  /*27b0*/  ISETP.GT.AND P2, PT, R9, 0x58, PT ;  /* 0x000000580900780c */ /* 0x000fc40003f44270 */
[----:B0-----:R-:W-:Y:S01]  /*27c0*/  FSEL R36, R36, -INF , P1 ;  /* 0xff80000024247808 */ /* 0x001fe20000800000 */
[----:B------:R-:W0:Y:S01]  /*27d0*/  MUFU.TANH R44, R75 ;  /* 0x0000004b002c7308 */ /* 0x000e220000002400 */
[----:B------:R-:W-:Y:S02]  /*27e0*/  FMNMX.FTZ R13, R34, R13, !PT ;  /* 0x0000000d220d7209 */ /* 0x000fe40007810000 */
[C---:B------:R-:W-:Y:S02]  /*27f0*/  ISETP.GT.AND P1, PT, R9.reuse, 0x59, PT ;  /* 0x000000590900780c */ /* 0x040fe40003f24270 */
[----:B--2---:R-:W-:Y:S02]  /*2800*/  FSEL R38, R4, -INF , P2 ;  /* 0xff80000004267808 */ /* 0x004fe40001000000 */
[----:B------:R-:W-:Y:S01]  /*2810*/  FMNMX.FTZ R13, R36, R13, !PT ;  /* 0x0000000d240d7209 */ /* 0x000fe20007810000 */
[----:B------:R-:W2:Y:S01]  /*2820*/  MUFU.TANH R46, R78 ;  /* 0x0000004e002e7308 */ /* 0x000ea20000002400 */
[----:B------:R-:W-:-:S02]  /*2830*/  ISETP.GT.AND P2, PT, R9, 0x60, PT ;  /* 0x000000600900780c */ /* 0x000fc40003f44270 */
[----:B---3--:R-:W-:Y:S02]  /*2840*/  FSEL R42, R42, -INF , P1 ;  /* 0xff8000002a2a7808 */ /* 0x008fe40000800000 */
[----:B------:R-:W-:Y:S02]  /*2850*/  FMNMX.FTZ R13, R38, R13, !PT ;  /* 0x0000000d260d7209 */ /* 0x000fe40007810000 */
[C---:B------:R-:W-:Y:S01]  /*2860*/  ISETP.GT.AND P1, PT, R9.reuse, 0x61, PT ;  /* 0x000000610900780c */ /* 0x040fe20003f24270 */
[----:B------:R-:W3:Y:S01]  /*2870*/  MUFU.TANH R52, R79 ;  /* 0x0000004f00347308 */ /* 0x000ee20000002400 */
[----:B-1----:R-:W-:Y:S02]  /*2880*/  FSEL R40, R40, -INF , P2 ;  /* 0xff80000028287808 */ /* 0x002fe40001000000 */
        /* <DEDUP_REMOVED lines=8> */
[----:B------:R-:W1:Y:S01]  /*2910*/  MUFU.TANH R50, R83 ;  /* 0x0000005300327308 */ /* 0x000e620000002400 */
[----:B------:R-:W-:-:S02]  /*2920*/  ISETP.GT.AND P2, PT, R9, 0x70, PT ;  /* 0x000000700900780c */ /* 0x000fc40003f44270 */
[----:B---3--:R-:W-:Y:S02]  /*2930*/  FSEL R52, R52, -INF , P1 ;  /* 0xff80000034347808 */ /* 0x008fe40000800000 */
[----:B------:R-:W-:Y:S02]  /*2940*/  FMNMX.FTZ R13, R46, R13, !PT ;  /* 0x0000000d2e0d7209 */ /* 0x000fe40007810000 */
[C---:B------:R-:W-:Y:S01]  /*2950*/  ISETP.GT.AND P1, PT, R9.reuse, 0x71, PT ;  /* 0x000000710900780c */ /* 0x040fe20003f24270 */
[----:B------:R-:W2:Y:S01]  /*2960*/  MUFU.TANH R54, R86 ;  /* 0x0000005600367308 */ /* 0x000ea20000002400 */
[----:B0-----:R-:W-:Y:S02]  /*2970*/  FSEL R48, R48, -INF , P2 ;  /* 0xff80000030307808 */ /* 0x001fe40001000000 */
[----:B------:R-:W-:Y:S02]  /*2980*/  FMNMX.FTZ R13, R52, R13, !PT ;  /* 0x0000000d340d7209 */ /* 0x000fe40007810000 */
[----:B------:R-:W-:-:S02]  /*2990*/  ISETP.GT.AND P2, PT, R9, 0x78, PT ;  /* 0x000000780900780c */ /* 0x000fc40003f44270 */
[----:B------:R-:W-:Y:S01]  /*29a0*/  FMNMX.FTZ R13, R48, R13, !PT ;  /* 0x0000000d300d7209 */ /* 0x000fe20007810000 */
[----:B------:R-:W0:Y:S01]  /*29b0*/  MUFU.TANH R87, R87 ;  /* 0x0000005700577308 */ /* 0x000e220000002400 */
[----:B-1----:R-:W-:Y:S02]  /*29c0*/  FSEL R50, R50, -INF , P1 ;  /* 0xff80000032327808 */ /* 0x002fe40000800000 */
[----:B------:R-:W-:Y:S02]  /*29d0*/  ISETP.GT.AND P1, PT, R9, 0x79, PT ;  /* 0x000000790900780c */ /* 0x000fe40003f24270 */
[----:B------:R-:W-:-:S03]  /*29e0*/  FMNMX.FTZ R9, R50, R13, !PT ;  /* 0x0000000d32097209 */ /* 0x000fc60007810000 */
[----:B------:R-:W-:Y:S01]  /*29f0*/  MUFU.TANH R3, R3 ;  /* 0x0000000300037308 */ /* 0x000fe20000002400 */
[----:B--2---:R-:W-:Y:S02]  /*2a00*/  FSEL R54, R54, -INF , P2 ;  /* 0xff80000036367808 */ /* 0x004fe40001000000 */
[----:B------:R-:W-:Y:S02]  /*2a10*/  ISETP.GT.AND P2, PT, R41, 0x1, PT ;  /* 0x000000012900780c */ /* 0x000fe40003f44270 */
[----:B------:R-:W-:-:S03]  /*2a20*/  FMNMX.FTZ R4, R54, R9, !PT ;  /* 0x0000000936047209 */ /* 0x000fc60007810000 */
[----:B------:R-:W1:Y:S01]  /*2a30*/  MUFU.TANH R5, R5 ;  /* 0x0000000500057308 */ /* 0x000e620000002400 */
[----:B0-----:R-:W-:-:S04]  /*2a40*/  FSEL R13, R87, -INF , P1 ;  /* 0xff800000570d7808 */ /* 0x001fc80000800000 */
[----:B------:R-:W-:-:S03]  /*2a50*/  FMNMX.FTZ R4, R13, R4, !PT ;  /* 0x000000040d047209 */ /* 0x000fc60007810000 */
[----:B------:R-:W0:Y:S02]  /*2a60*/  MUFU.TANH R7, R7 ;  /* 0x0000000700077308 */ /* 0x000e240000002400 */
[----:B------:R-:W2:Y:S06]  /*2a70*/  SHFL.BFLY PT, R9, R4, 0x2, 0x1f ;  /* 0x0c401f0004097f89 */ /* 0x000eac00000e0000 */
[----:B------:R-:W-:Y:S01]  /*2a80*/  MUFU.TANH R6, R6 ;  /* 0x0000000600067308 */ /* 0x000fe20000002400 */
[----:B-1----:R-:W-:Y:S02]  /*2a90*/  FSEL R5, R5, -INF , P2 ;  /* 0xff80000005057808 */ /* 0x002fe40001000000 */
[----:B------:R-:W-:-:S05]  /*2aa0*/  ISETP.GT.AND P2, PT, R41, 0x10, PT ;  /* 0x000000102900780c */ /* 0x000fca0003f44270 */
[----:B------:R-:W1:Y:S01]  /*2ab0*/  MUFU.TANH R10, R10 ;  /* 0x0000000a000a7308 */ /* 0x000e620000002400 */
[----:B0-----:R-:W-:-:S07]  /*2ac0*/  FSEL R39, R7, -INF , P3 ;  /* 0xff80000007277808 */ /* 0x001fce0001800000 */
[----:B------:R-:W-:Y:S01]  /*2ad0*/  MUFU.TANH R8, R8 ;  /* 0x0000000800087308 */ /* 0x000fe20000002400 */
[----:B--2---:R-:W-:-:S05]  /*2ae0*/  FMNMX.FTZ R43, R4, R9, !PT ;  /* 0x00000009042b7209 */ /* 0x004fca0007810000 */
[----:B------:R-:W0:Y:S02]  /*2af0*/  SHFL.BFLY PT, R4, R43, 0x1, 0x1f ;  /* 0x0c201f002b047f89 */ /* 0x000e2400000e0000 */
[----:B------:R-:W2:Y:S01]  /*2b00*/  MUFU.TANH R12, R12 ;  /* 0x0000000c000c7308 */ /* 0x000ea20000002400 */
[----:B-1----:R-:W-:Y:S02]  /*2b10*/  FSEL R45, R10, -INF , P2 ;  /* 0xff8000000a2d7808 */ /* 0x002fe40001000000 */
[----:B------:R-:W-:-:S05]  /*2b20*/  ISETP.GT.AND P2, PT, R41, 0x18, PT ;  /* 0x000000182900780c */ /* 0x000fca0003f44270 */
[----:B------:R1:W-:Y:S08]  /*2b30*/  MUFU.TANH R55, R60 ;  /* 0x0000003c00377308 */ /* 0x0003f00000002400 */
[----:B------:R-:W3:Y:S01]  /*2b40*/  MUFU.TANH R11, R11 ;  /* 0x0000000b000b7308 */ /* 0x000ee20000002400 */
[----:B--2---:R-:W-:Y:S02]  /*2b50*/  FSEL R49, R12, -INF , P2 ;  /* 0xff8000000c317808 */ /* 0x004fe40001000000 */
[----:B------:R-:W-:-:S02]  /*2b60*/  ISETP.GT.AND P2, PT, R41, 0x20, PT ;  /* 0x000000202900780c */ /* 0x000fc40003f44270 */
[----:B0-----:R-:W-:-:S03]  /*2b70*/  FMNMX.FTZ R9, R43, R4, !PT ;  /* 0x000000042b097209 */ /* 0x001fc60007810000 */
[----:B------:R-:W0:Y:S01]  /*2b80*/  MUFU.TANH R15, R15 ;  /* 0x0000000f000f7308 */ /* 0x000e220000002400 */
[----:B------:R-:W-:Y:S01]  /*2b90*/  MOV R4, UR6 ;  /* 0x0000000600047c02 */ /* 0x000fe20008000f00 */
[----:B------:R-:W-:Y:S01]  /*2ba0*/  @UP0 ULDC UR6, c[0x0][0x44c] ;  /* 0x0001130000060ab9 */ /* 0x000fe20000000800 */
[C---:B------:R-:W-:Y:S01]  /*2bb0*/  FSETP.NEU.FTZ.AND P1, PT, R9.reuse, -INF , PT ;  /* 0xff8000000900780b */ /* 0x040fe20003f3d000 */
[----:B------:R-:W-:Y:S02]  /*2bc0*/  UIMAD.WIDE.U32 UR6, UR37, UR6, URZ ;  /* 0x00000006250672a5 */ /* 0x000fe4000f8e003f */
[----:B------:R-:W-:Y:S01]  /*2bd0*/  FMUL.FTZ R43, R9, R4 ;  /* 0x00000004092b7220 */ /* 0x000fe20000410000 */
[----:B------:R-:W-:Y:S01]  /*2be0*/  UIADD3 UR6, UR15, 0x28840, URZ ;  /* 0x000288400f067890 */ /* 0x000fe2000fffe03f */
[----:B------:R-:W2:Y:S01]  /*2bf0*/  MUFU.TANH R14, R14 ;  /* 0x0000000e000e7308 */ /* 0x000ea20000002400 */
[----:B------:R-:W-:Y:S02]  /*2c00*/  @UP0 USHF.R.U32.HI UR10, URZ, UR18, UR7 ;  /* 0x000000123f0a0299 */ /* 0x000fe40008011607 */
[----:B------:R-:W-:Y:S01]  /*2c10*/  FSEL R25, R43, RZ, P1 ;  /* 0x000000ff2b197208 */ /* 0x000fe20000800000 */
[----:B------:R-:W-:Y:S01]  /*2c20*/  UPRMT UR6, UR39, 0x654, UR6 ;  /* 0x0000065427067896 */ /* 0x000fe20008000006 */
[----:B------:R-:W-:Y:S01]  /*2c30*/  ISETP.GT.AND P1, PT, R41, RZ, PT ;  /* 0x000000ff2900720c */ /* 0x000fe20003f24270 */
[----:B------:R-:W-:-:S02]  /*2c40*/  UIADD3 UR11, UR11, UR10, URZ ;  /* 0x0000000a0b0b7290 */ /* 0x000fc4000fffe03f */
[----:B------:R-:W4:Y:S01]  /*2c50*/  MUFU.TANH R21, R21 ;  /* 0x0000001500157308 */ /* 0x000f220000002400 */
[----:B------:R-:W-:Y:S01]  /*2c60*/  FSEL R3, R3, -INF , P1 ;  /* 0xff80000003037808 */ /* 0x000fe20000800000 */
[-CC-:B------:R-:W-:Y:S01]  /*2c70*/  FFMA.FTZ R171, R58, R4.reuse, -R25.reuse ;  /* 0x000000043aab7223 */ /* 0x180fe20000010819 */
[----:B------:R-:W-:Y:S01]  /*2c80*/  ISETP.GT.AND P1, PT, R41, 0x9, PT ;  /* 0x000000092900780c */ /* 0x000fe20003f24270 */
[-CC-:B------:R-:W-:Y:S01]  /*2c90*/  FFMA.FTZ R58, R56, R4.reuse, -R25.reuse ;  /* 0x00000004383a7223 */ /* 0x180fe20000010819 */
[----:B-1----:R-:W-:Y:S01]  /*2ca0*/  FMNMX.FTZ R60, R3, R5, !PT ;  /* 0x00000005033c7209 */ /* 0x002fe20007810000 */
[--C-:B------:R-:W-:Y:S01]  /*2cb0*/  FFMA.FTZ R163, R38, R4, -R25.reuse ;  /* 0x0000000426a37223 */ /* 0x100fe20000010819 */
[----:B------:R-:W-:Y:S01]  /*2cc0*/  FSEL R43, R6, -INF , P1 ;  /* 0xff800000062b7808 */ /* 0x000fe20000800000 */
[----:B------:R-:W1:Y:S01]  /*2cd0*/  MUFU.TANH R20, R20 ;  /* 0x0000001400147308 */ /* 0x000e620000002400 */
[----:B------:R-:W-:Y:S01]  /*2ce0*/  FMNMX.FTZ R60, R39, R60, !PT ;  /* 0x0000003c273c7209 */ /* 0x000fe20007810000 */
[-CC-:B------:R-:W-:Y:S01]  /*2cf0*/  FFMA.FTZ R153, R40, R4.reuse, -R25.reuse ;  /* 0x0000000428997223 */ /* 0x180fe20000010819 */
[----:B------:R-:W-:Y:S01]  /*2d00*/  ISETP.GT.AND P1, PT, R41, 0x11, PT ;  /* 0x000000112900780c */ /* 0x000fe20003f24270 */
[--C-:B------:R-:W-:Y:S01]  /*2d10*/  FFMA.FTZ R181, R96, R4, -R25.reuse ;  /* 0x0000000460b57223 */ /* 0x100fe20000010819 */
[----:B------:R-:W-:Y:S01]  /*2d20*/  FMNMX.FTZ R60, R43, R60, !PT ;  /* 0x0000003c2b3c7209 */ /* 0x000fe20007810000 */
[--C-:B------:R-:W-:Y:S01]  /*2d30*/  FFMA.FTZ R24, R98, R4, -R25.reuse ;  /* 0x0000000462187223 */ /* 0x100fe20000010819 */
[----:B------:R-:W-:Y:S01]  /*2d40*/  FSEL R47, R8, -INF , P1 ;  /* 0xff800000082f7808 */ /* 0x000fe20000800000 */
[----:B------:R-:W5:Y:S01]  /*2d50*/  MUFU.TANH R29, R29 ;  /* 0x0000001d001d7308 */ /* 0x000f620000002400 */
[----:B------:R-:W-:Y:S01]  /*2d60*/  FMNMX.FTZ R60, R45, R60, !PT ;  /* 0x0000003c2d3c7209 */ /* 0x000fe20007810000 */
[-CC-:B------:R-:W-:Y:S01]  /*2d70*/  FFMA.FTZ R183, R100, R4.reuse, -R25.reuse ;  /* 0x0000000464b77223 */ /* 0x180fe20000010819 */
[----:B------:R-:W-:Y:S01]  /*2d80*/  ISETP.GT.AND P1, PT, R41, 0x19, PT ;  /* 0x000000192900780c */ /* 0x000fe20003f24270 */
[--C-:B------:R-:W-:Y:S01]  /*2d90*/  FFMA.FTZ R6, R102, R4, -R25.reuse ;  /* 0x0000000466067223 */ /* 0x100fe20000010819 */
[----:B------:R-:W-:Y:S01]  /*2da0*/  FMNMX.FTZ R60, R47, R60, !PT ;  /* 0x0000003c2f3c7209 */ /* 0x000fe20007810000 */
[--C-:B------:R-:W-:Y:S01]  /*2db0*/  FFMA.FTZ R177, R104, R4, -R25.reuse ;  /* 0x0000000468b17223 */ /* 0x100fe20000010819 */
[----:B---3--:R-:W-:Y:S01]  /*2dc0*/  FSEL R11, R11, -INF , P1 ;  /* 0xff8000000b0b7808 */ /* 0x008fe20000800000 */
[----:B------:R-:W3:Y:S01]  /*2dd0*/  MUFU.TANH R27, R27 ;  /* 0x0000001b001b7308 */ /* 0x000ee20000002400 */
[----:B------:R-:W-:Y:S01]  /*2de0*/  FMNMX.FTZ R60, R49, R60, !PT ;  /* 0x0000003c313c7209 */ /* 0x000fe20007810000 */
[-CC-:B------:R-:W-:Y:S01]  /*2df0*/  FFMA.FTZ R8, R106, R4.reuse, -R25.reuse ;  /* 0x000000046a087223 */ /* 0x180fe20000010819 */
[----:B------:R-:W-:Y:S01]  /*2e00*/  ISETP.GT.AND P1, PT, R41, 0x21, PT ;  /* 0x000000212900780c */ /* 0x000fe20003f24270 */
[-CC-:B------:R-:W-:Y:S01]  /*2e10*/  FFMA.FTZ R167, R28, R4.reuse, -R25.reuse ;  /* 0x000000041ca77223 */ /* 0x180fe20000010819 */
[----:B0-----:R-:W-:Y:S01]  /*2e20*/  FSEL R15, R15, -INF , P2 ;  /* 0xff8000000f0f7808 */ /* 0x001fe20001000000 */
[--C-:B------:R-:W-:Y:S01]  /*2e30*/  FFMA.FTZ R179, R108, R4, -R25.reuse ;  /* 0x000000046cb37223 */ /* 0x100fe20000010819 */
[----:B------:R-:W-:Y:S01]  /*2e40*/  FMNMX.FTZ R60, R11, R60, !PT ;  /* 0x0000003c0b3c7209 */ /* 0x000fe20007810000 */
[----:B------:R-:W0:Y:S01]  /*2e50*/  MUFU.TANH R33, R33 ;  /* 0x0000002100217308 */ /* 0x000e220000002400 */
[----:B------:R-:W-:Y:S01]  /*2e60*/  ISETP.GT.AND P2, PT, R41, 0x28, PT ;  /* 0x000000282900780c */ /* 0x000fe20003f44270 */
[-CC-:B------:R-:W-:Y:S01]  /*2e70*/  FFMA.FTZ R28, R32, R4.reuse, -R25.reuse ;  /* 0x00000004201c7223 */ /* 0x180fe20000010819 */
[----:B--2---:R-:W-:Y:S01]  /*2e80*/  FSEL R51, R14, -INF , P1 ;  /* 0xff8000000e337808 */ /* 0x004fe20000800000 */
[--C-:B------:R-:W-:Y:S01]  /*2e90*/  FFMA.FTZ R161, R34, R4, -R25.reuse ;  /* 0x0000000422a17223 */ /* 0x100fe20000010819 */
[----:B------:R-:W-:Y:S01]  /*2ea0*/  FMNMX.FTZ R60, R15, R60, !PT ;  /* 0x0000003c0f3c7209 */ /* 0x000fe20007810000 */
[-CC-:B------:R-:W-:Y:S01]  /*2eb0*/  FFMA.FTZ R32, R42, R4.reuse, -R25.reuse ;  /* 0x000000042a207223 */ /* 0x180fe20000010819 */
[----:B------:R-:W-:Y:S01]  /*2ec0*/  ISETP.GT.AND P1, PT, R41, 0x29, PT ;  /* 0x000000292900780c */ /* 0x000fe20003f24270 */
[----:B------:R-:W2:Y:S01]  /*2ed0*/  MUFU.TANH R31, R31 ;  /* 0x0000001f001f7308 */ /* 0x000ea20000002400 */
[----:B----4-:R-:W-:Y:S01]  /*2ee0*/  FSEL R21, R21, -INF , P2 ;  /* 0xff80000015157808 */ /* 0x010fe20001000000 */
[--C-:B------:R-:W-:Y:S01]  /*2ef0*/  FFMA.FTZ R34, R44, R4, -R25.reuse ;  /* 0x000000042c227223 */ /* 0x100fe20000010819 */
[----:B------:R-:W-:Y:S01]  /*2f00*/  FMNMX.FTZ R60, R51, R60, !PT ;  /* 0x0000003c333c7209 */ /* 0x000fe20007810000 */
[-CC-:B------:R-:W-:Y:S01]  /*2f10*/  FFMA.FTZ R10, R94, R4.reuse, -R25.reuse ;  /* 0x000000045e0a7223 */ /* 0x180fe20000010819 */
[----:B------:R-:W-:Y:S01]  /*2f20*/  ISETP.GT.AND P2, PT, R41, 0x30, PT ;  /* 0x000000302900780c */ /* 0x000fe20003f44270 */
[--C-:B------:R-:W-:Y:S01]  /*2f30*/  FFMA.FTZ R173, R92, R4, -R25.reuse ;  /* 0x000000045cad7223 */ /* 0x100fe20000010819 */
[----:B-1----:R-:W-:Y:S01]  /*2f40*/  FSEL R53, R20, -INF , P1 ;  /* 0xff80000014357808 */ /* 0x002fe20000800000 */
[----:B------:R-:W1:Y:S01]  /*2f50*/  MUFU.TANH R37, R37 ;  /* 0x0000002500257308 */ /* 0x000e620000002400 */
[----:B------:R-:W-:Y:S01]  /*2f60*/  FMNMX.FTZ R60, R21, R60, !PT ;  /* 0x0000003c153c7209 */ /* 0x000fe20007810000 */
[-CC-:B------:R-:W-:Y:S01]  /*2f70*/  FFMA.FTZ R12, R90, R4.reuse, -R25.reuse ;  /* 0x000000045a0c7223 */ /* 0x180fe20000010819 */
[----:B------:R-:W-:Y:S01]  /*2f80*/  ISETP.GT.AND P1, PT, R41, 0x31, PT ;  /* 0x000000312900780c */ /* 0x000fe20003f24270 */
[-CC-:B------:R-:W-:Y:S01]  /*2f90*/  FFMA.FTZ R175, R88, R4.reuse, -R25.reuse ;  /* 0x0000000458af7223 */ /* 0x180fe20000010819 */
[----:B-----5:R-:W-:Y:S01]  /*2fa0*/  FSEL R29, R29, -INF , P2 ;  /* 0xff8000001d1d7808 */ /* 0x020fe20001000000 */
[--C-:B------:R-:W-:Y:S01]  /*2fb0*/  FFMA.FTZ R14, R70, R4, -R25.reuse ;  /* 0x00000004460e7223 */ /* 0x100fe20000010819 */
[----:B------:R-:W-:Y:S01]  /*2fc0*/  FMNMX.FTZ R60, R53, R60, !PT ;  /* 0x0000003c353c7209 */ /* 0x000fe20007810000 */
[----:B------:R-:W4:Y:S01]  /*2fd0*/  MUFU.TANH R35, R35 ;  /* 0x0000002300237308 */ /* 0x000f220000002400 */
[----:B------:R-:W-:Y:S01]  /*2fe0*/  ISETP.GT.AND P2, PT, R41, 0x38, PT ;  /* 0x000000382900780c */ /* 0x000fe20003f44270 */
[-CC-:B------:R-:W-:Y:S01]  /*2ff0*/  FFMA.FTZ R169, R66, R4.reuse, -R25.reuse ;  /* 0x0000000442a97223 */ /* 0x180fe20000010819 */
[----:B---3--:R-:W-:Y:S01]  /*3000*/  FSEL R27, R27, -INF , P1 ;  /* 0xff8000001b1b7808 */ /* 0x008fe20000800000 */
[--C-:B------:R-:W-:Y:S01]  /*3010*/  FFMA.FTZ R62, R62, R4, -R25.reuse ;  /* 0x000000043e3e7223 */ /* 0x100fe20000010819 */
[----:B------:R-:W-:Y:S01]  /*3020*/  FMNMX.FTZ R60, R29, R60, !PT ;  /* 0x0000003c1d3c7209 */ /* 0x000fe20007810000 */
[-CC-:B------:R-:W-:Y:S01]  /*3030*/  FFMA.FTZ R165, R30, R4.reuse, -R25.reuse ;  /* 0x000000041ea57223 */ /* 0x180fe20000010819 */
[----:B------:R-:W-:Y:S01]  /*3040*/  ISETP.GT.AND P1, PT, R41, 0x39, PT ;  /* 0x000000392900780c */ /* 0x000fe20003f24270 */
[----:B------:R-:W3:Y:S01]  /*3050*/  MUFU.TANH R57, R61 ;  /* 0x0000003d00397308 */ /* 0x000ee20000002400 */
[----:B0-----:R-:W-:Y:S01]  /*3060*/  FSEL R33, R33, -INF , P2 ;  /* 0xff80000021217808 */ /* 0x001fe20001000000 */
[--C-:B------:R-:W-:Y:S01]  /*3070*/  FFMA.FTZ R26, R26, R4, -R25.reuse ;  /* 0x000000041a1a7223 */ /* 0x100fe20000010819 */
[----:B------:R-:W-:Y:S01]  /*3080*/  FMNMX.FTZ R60, R27, R60, !PT ;  /* 0x0000003c1b3c7209 */ /* 0x000fe20007810000 */
[-CC-:B------:R-:W-:Y:S01]  /*3090*/  FFMA.FTZ R30, R36, R4.reuse, -R25.reuse ;  /* 0x00000004241e7223 */ /* 0x180fe20000010819 */
[----:B------:R-:W-:Y:S01]  /*30a0*/  ISETP.GT.AND P2, PT, R41, 0x40, PT ;  /* 0x000000402900780c */ /* 0x000fe20003f44270 */
[--C-:B------:R-:W-:Y:S01]  /*30b0*/  FFMA.FTZ R155, R46, R4, -R25.reuse ;  /* 0x000000042e9b7223 */ /* 0x100fe20000010819 */
[----:B--2---:R-:W-:Y:S01]  /*30c0*/  FSEL R31, R31, -INF , P1 ;  /* 0xff8000001f1f7808 */ /* 0x004fe20000800000 */
[----:B------:R-:W0:Y:S01]  /*30d0*/  MUFU.TANH R59, R64 ;  /* 0x00000040003b7308 */ /* 0x000e220000002400 */
[----:B------:R-:W-:Y:S01]  /*30e0*/  FMNMX.FTZ R60, R33, R60, !PT ;  /* 0x0000003c213c7209 */ /* 0x000fe20007810000 */
[----:B------:R-:W-:Y:S01]  /*30f0*/  USHF.R.S32.HI UR7, URZ, 0x1f, UR11 ;  /* 0x0000001f3f077899 */ /* 0x000fe2000801140b */
[----:B------:R-:W-:Y:S01]  /*3100*/  ISETP.GT.AND P1, PT, R41, 0x41, PT ;  /* 0x000000412900780c */ /* 0x000fe20003f24270 */
[--C-:B------:R-:W-:Y:S01]  /*3110*/  FFMA.FTZ R36, R52, R4, -R25.reuse ;  /* 0x0000000434247223 */ /* 0x100fe20000010819 */
[----:B-1----:R-:W-:Y:S01]  /*3120*/  FSEL R37, R37, -INF , P2 ;  /* 0xff80000025257808 */ /* 0x002fe20001000000 */
[----:B------:R-:W-:Y:S01]  /*3130*/  ULEA.HI UR7, UR7, UR11, URZ, 0x7 ;  /* 0x0000000b07077291 */ /* 0x000fe2000f8f383f */
[----:B------:R-:W-:Y:S01]  /*3140*/  FMNMX.FTZ R60, R31, R60, !PT ;  /* 0x0000003c1f3c7209 */ /* 0x000fe20007810000 */
[----:B------:R-:W1:Y:S01]  /*3150*/  MUFU.TANH R65, R65 ;  /* 0x0000004100417308 */ /* 0x000e620000002400 */
[----:B------:R-:W-:Y:S01]  /*3160*/  ISETP.GT.AND P2, PT, R41, 0x48, PT ;  /* 0x000000482900780c */ /* 0x000fe20003f44270 */
[--C-:B------:R-:W-:Y:S01]  /*3170*/  FFMA.FTZ R157, R48, R4, -R25.reuse ;  /* 0x00000004309d7223 */ /* 0x100fe20000010819 */
[----:B----4-:R-:W-:Y:S01]  /*3180*/  FSEL R35, R35, -INF , P1 ;  /* 0xff80000023237808 */ /* 0x010fe20000800000 */
[----:B------:R-:W-:Y:S01]  /*3190*/  USHF.R.S32.HI UR7, URZ, 0x7, UR7 ;  /* 0x000000073f077899 */ /* 0x000fe20008011407 */
[----:B------:R-:W-:Y:S01]  /*31a0*/  FMNMX.FTZ R60, R37, R60, !PT ;  /* 0x0000003c253c7209 */ /* 0x000fe20007810000 */
[--C-:B------:R-:W-:Y:S01]  /*31b0*/  FFMA.FTZ R159, R54, R4, -R25.reuse ;  /* 0x00000004369f7223 */ /* 0x100fe20000010819 */
[----:B------:R-:W-:Y:S01]  /*31c0*/  ISETP.GT.AND P1, PT, R41, 0x49, PT ;  /* 0x000000492900780c */ /* 0x000fe20003f24270 */
[----:B------:R-:W2:Y:S01]  /*31d0*/  MUFU.TANH R63, R68 ;  /* 0x00000044003f7308 */ /* 0x000ea20000002400 */
[----:B------:R-:W-:Y:S01]  /*31e0*/  FSEL R55, R55, -INF , P2 ;  /* 0xff80000037377808 */ /* 0x000fe20001000000 */
[----:B------:R-:W-:Y:S01]  /*31f0*/  UISETP.LT.AND UP0, UPT, URZ, UR7, UPT ;  /* 0x000000073f00728c */ /* 0x000fe2000bf01270 */
[----:B------:R-:W-:Y:S01]  /*3200*/  FMNMX.FTZ R60, R35, R60, !PT ;  /* 0x0000003c233c7209 */ /* 0x000fe20007810000 */
[----:B------:R-:W-:Y:S01]  /*3210*/  FFMA.FTZ R13, R13, R4, -R25 ;  /* 0x000000040d0d7223 */ /* 0x000fe20000010819 */
[----:B------:R-:W-:Y:S01]  /*3220*/  ISETP.GT.AND P2, PT, R41, 0x50, PT ;  /* 0x000000502900780c */ /* 0x000fe20003f44270 */
[----:B------:R-:W-:Y:S01]  /*3230*/  USEL UR54, URZ, UR7, !UP0 ;  /* 0x000000073f367287 */ /* 0x000fe2000c000000 */
[----:B---3--:R-:W-:Y:S01]  /*3240*/  FSEL R57, R57, -INF , P1 ;  /* 0xff80000039397808 */ /* 0x008fe20000800000 */
[----:B------:R-:W3:Y:S01]  /*3250*/  MUFU.TANH R69, R69 ;  /* 0x0000004500457308 */ /* 0x000ee20000002400 */
[----:B------:R-:W-:Y:S01]  /*3260*/  FMNMX.FTZ R60, R55, R60, !PT ;  /* 0x0000003c373c7209 */ /* 0x000fe20007810000 */
[----:B------:R-:W-:Y:S01]  /*3270*/  UISETP.GE.AND UP0, UPT, UR56, UR54, UPT ;  /* 0x000000363800728c */ /* 0x000fe2000bf06270 */
[----:B------:R-:W-:Y:S01]  /*3280*/  ISETP.GT.AND P1, PT, R41, 0x51, PT ;  /* 0x000000512900780c */ /* 0x000fe20003f24270 */
[----:B------:R-:W-:Y:S01]  /*3290*/  SYNCS.ARRIVE.TRANS64.RED.A1T0 RZ, [UR6], RZ ;  /* 0x000000ffffff79a7 */ /* 0x000fe20008100406 */
[----:B0-----:R-:W-:-:S02]  /*32a0*/  FSEL R59, R59, -INF , P2 ;  /* 0xff8000003b3b7808 */ /* 0x001fc40001000000 */
[----:B------:R-:W-:Y:S02]  /*32b0*/  CS2R R108, SRZ ;  /* 0x00000000006c7805 */ /* 0x000fe4000001ff00 */
[----:B------:R-:W-:Y:S01]  /*32c0*/  FMNMX.FTZ R60, R57, R60, !PT ;  /* 0x0000003c393c7209 */ /* 0x000fe20007810000 */
[----:B------:R-:W0:Y:S01]  /*32d0*/  MUFU.TANH R67, R72 ;  /* 0x0000004800437308 */ /* 0x000e220000002400 */
[----:B------:R-:W-:Y:S02]  /*32e0*/  ISETP.GT.AND P2, PT, R41, 0x58, PT ;  /* 0x000000582900780c */ /* 0x000fe40003f44270 */
[----:B------:R-:W-:Y:S02]  /*32f0*/  CS2R R106, SRZ ;  /* 0x00000000006a7805 */ /* 0x000fe4000001ff00 */
[----:B-1----:R-:W-:Y:S02]  /*3300*/  FSEL R61, R65, -INF , P1 ;  /* 0xff800000413d7808 */ /* 0x002fe40000800000 */
[----:B------:R-:W-:-:S02]  /*3310*/  CS2R R104, SRZ ;  /* 0x0000000000687805 */ /* 0x000fc4000001ff00 */
[----:B------:R-:W-:Y:S02]  /*3320*/  FMNMX.FTZ R60, R59, R60, !PT ;  /* 0x0000003c3b3c7209 */ /* 0x000fe40007810000 */
[----:B------:R-:W-:Y:S02]  /*3330*/  CS2R R102, SRZ ;  /* 0x0000000000667805 */ /* 0x000fe4000001ff00 */
[----:B------:R-:W-:Y:S01]  /*3340*/  ISETP.GT.AND P1, PT, R41, 0x59, PT ;  /* 0x000000592900780c */ /* 0x000fe20003f24270 */
[----:B------:R-:W1:Y:S01]  /*3350*/  MUFU.TANH R73, R73 ;  /* 0x0000004900497308 */ /* 0x000e620000002400 */
[----:B--2---:R-:W-:Y:S02]  /*3360*/  FSEL R63, R63, -INF , P2 ;  /* 0xff8000003f3f7808 */ /* 0x004fe40001000000 */
[----:B------:R-:W-:Y:S02]  /*3370*/  CS2R R100, SRZ ;  /* 0x0000000000647805 */ /* 0x000fe4000001ff00 */
[----:B------:R-:W-:-:S02]  /*3380*/  FMNMX.FTZ R60, R61, R60, !PT ;  /* 0x0000003c3d3c7209 */ /* 0x000fc40007810000 */
[----:B------:R-:W-:Y:S02]  /*3390*/  CS2R R98, SRZ ;  /* 0x0000000000627805 */ /* 0x000fe4000001ff00 */
[----:B------:R-:W-:Y:S02]  /*33a0*/  ISETP.GT.AND P2, PT, R41, 0x60, PT ;  /* 0x000000602900780c */ /* 0x000fe40003f44270 */
[----:B------:R-:W-:Y:S02]  /*33b0*/  CS2R R96, SRZ ;  /* 0x0000000000607805 */ /* 0x000fe4000001ff00 */
[----:B---3--:R-:W-:Y:S01]  /*33c0*/  FSEL R65, R69, -INF , P1 ;  /* 0xff80000045417808 */ /* 0x008fe20000800000 */
[----:B------:R-:W2:Y:S01]  /*33d0*/  MUFU.TANH R71, R76 ;  /* 0x0000004c00477308 */ /* 0x000ea20000002400 */
[----:B------:R-:W-:Y:S02]  /*33e0*/  FMNMX.FTZ R60, R63, R60, !PT ;  /* 0x0000003c3f3c7209 */ /* 0x000fe40007810000 */
[----:B------:R-:W-:-:S02]  /*33f0*/  CS2R R94, SRZ ;  /* 0x00000000005e7805 */ /* 0x000fc4000001ff00 */
[----:B------:R-:W-:Y:S02]  /*3400*/  ISETP.GT.AND P1, PT, R41, 0x61, PT ;  /* 0x000000612900780c */ /* 0x000fe40003f24270 */
[----:B------:R-:W-:Y:S02]  /*3410*/  CS2R R92, SRZ ;  /* 0x00000000005c7805 */ /* 0x000fe4000001ff00 */
[----:B0-----:R-:W-:Y:S02]  /*3420*/  FSEL R67, R67, -INF , P2 ;  /* 0xff80000043437808 */ /* 0x001fe40001000000 */
[----:B------:R-:W-:Y:S02]  /*3430*/  CS2R R90, SRZ ;  /* 0x00000000005a7805 */ /* 0x000fe4000001ff00 */
[----:B------:R-:W-:Y:S01]  /*3440*/  FMNMX.FTZ R60, R65, R60, !PT ;  /* 0x0000003c413c7209 */ /* 0x000fe20007810000 */
[----:B------:R-:W0:Y:S01]  /*3450*/  MUFU.TANH R77, R77 ;  /* 0x0000004d004d7308 */ /* 0x000e220000002400 */
[----:B------:R-:W-:-:S02]  /*3460*/  ISETP.GT.AND P2, PT, R41, 0x68, PT ;  /* 0x000000682900780c */ /* 0x000fc40003f44270 */
[----:B------:R-:W-:Y:S02]  /*3470*/  CS2R R88, SRZ ;  /* 0x0000000000587805 */ /* 0x000fe4000001ff00 */
[----:B-1----:R-:W-:Y:S02]  /*3480*/  FSEL R69, R73, -INF , P1 ;  /* 0xff80000049457808 */ /* 0x002fe40000800000 */
[----:B------:R-:W-:Y:S02]  /*3490*/  FMNMX.FTZ R20, R67, R60, !PT ;  /* 0x0000003c43147209 */ /* 0x000fe40007810000 */
[----:B------:R-:W-:Y:S01]  /*34a0*/  ISETP.GT.AND P1, PT, R41, 0x69, PT ;  /* 0x000000692900780c */ /* 0x000fe20003f24270 */
[----:B------:R-:W1:Y:S01]  /*34b0*/  MUFU.TANH R75, R80 ;  /* 0x00000050004b7308 */ /* 0x000e620000002400 */
[----:B--2---:R-:W-:Y:S02]  /*34c0*/  FSEL R71, R71, -INF , P2 ;  /* 0xff80000047477808 */ /* 0x004fe40001000000 */
[----:B------:R-:W-:-:S02]  /*34d0*/  FMNMX.FTZ R20, R69, R20, !PT ;  /* 0x0000001445147209 */ /* 0x000fc40007810000 */
[----:B------:R-:W-:Y:S02]  /*34e0*/  ISETP.GT.AND P2, PT, R41, 0x70, PT ;  /* 0x000000702900780c */ /* 0x000fe40003f44270 */
[----:B------:R-:W-:Y:S01]  /*34f0*/  FMNMX.FTZ R20, R71, R20, !PT ;  /* 0x0000001447147209 */ /* 0x000fe20007810000 */
        /* <DEDUP_REMOVED lines=12> */
[----:B------:R-:W-:Y:S01]  /*35c0*/  MUFU.EX2 R181, R181 ;  /* 0x000000b500b57308 */ /* 0x000fe20000000800 */
[----:B0-----:R-:W-:-:S04]  /*35d0*/  FSEL R41, R84, -INF , P2 ;  /* 0xff80000054297808 */ /* 0x001fc80001000000 */
[----:B------:R-:W-:-:S03]  /*35e0*/  FMNMX.FTZ R56, R41, R56, !PT ;  /* 0x0000003829387209 */ /* 0x000fc60007810000 */
[----:B------:R-:W0:Y:S01]  /*35f0*/  MUFU.EX2 R24, R24 ;  /* 0x0000001800187308 */ /* 0x000e220000000800 */
[----:B-1----:R-:W-:-:S04]  /*3600*/  FSEL R79, R79, -INF , P1 ;  /* 0xff8000004f4f7808 */ /* 0x002fc80000800000 */
[----:B------:R-:W-:-:S03]  /*3610*/  FMNMX.FTZ R56, R79, R56, !PT ;  /* 0x000000384f387209 */ /* 0x000fc60007810000 */
[----:B------:R-:W-:Y:S02]  /*3620*/  MUFU.EX2 R183, R183 ;  /* 0x000000b700b77308 */ /* 0x000fe40000000800 */
[----:B------:R-:W1:Y:S06]  /*3630*/  SHFL.BFLY PT, R7, R56, 0x2, 0x1f ;  /* 0x0c401f0038077f89 */ /* 0x000e6c00000e0000 */
[----:B------:R-:W-:Y:S01]  /*3640*/  MUFU.EX2 R6, R6 ;  /* 0x0000000600067308 */ /* 0x000fe20000000800 */
[----:B0-----:R-:W-:Y:S01]  /*3650*/  FADD.FTZ R44, R181, R24 ;  /* 0x00000018b52c7221 */ /* 0x001fe20000010000 */
[----:B------:R-:W-:-:S06]  /*3660*/  F2FP.F16.F32.PACK_AB R181, R24, R181 ;  /* 0x000000b518b5723e */ /* 0x000fcc00000000ff */
[----:B------:R-:W-:Y:S08]  /*3670*/  MUFU.EX2 R177, R177 ;  /* 0x000000b100b17308 */ /* 0x000ff00000000800 */
[----:B------:R-:W-:Y:S01]  /*3680*/  MUFU.EX2 R8, R8 ;  /* 0x0000000800087308 */ /* 0x000fe20000000800 */
[----:B-1----:R-:W-:-:S05]  /*3690*/  FMNMX.FTZ R38, R56, R7, !PT ;  /* 0x0000000738267209 */ /* 0x002fca0007810000 */
[----:B------:R-:W0:Y:S02]  /*36a0*/  SHFL.BFLY PT, R7, R38, 0x1, 0x1f ;  /* 0x0c201f0026077f89 */ /* 0x000e2400000e0000 */
[----:B------:R-:W-:Y:S08]  /*36b0*/  MUFU.EX2 R179, R179 ;  /* 0x000000b300b37308 */ /* 0x000ff00000000800 */
[----:B------:R-:W-:Y:S08]  /*36c0*/  MUFU.EX2 R10, R10 ;  /* 0x0000000a000a7308 */ /* 0x000ff00000000800 */
[----:B------:R-:W-:Y:S01]  /*36d0*/  MUFU.EX2 R173, R173 ;  /* 0x000000ad00ad7308 */ /* 0x000fe20000000800 */
[----:B0-----:R-:W-:-:S07]  /*36e0*/  FMNMX.FTZ R7, R38, R7, !PT ;  /* 0x0000000726077209 */ /* 0x001fce0007810000 */
[----:B------:R-:W-:Y:S01]  /*36f0*/  MUFU.EX2 R12, R12 ;  /* 0x0000000c000c7308 */ /* 0x000fe20000000800 */
[-C--:B------:R-:W-:Y:S01]  /*3700*/  FFMA.FTZ R38, R50, R4.reuse, -R25 ;  /* 0x0000000432267223 */ /* 0x080fe20000010819 */
[C---:B------:R-:W-:Y:S01]  /*3710*/  FSETP.NEU.FTZ.AND P1, PT, R7.reuse, -INF , PT ;  /* 0xff8000000700780b */ /* 0x040fe20003f3d000 */
[----:B------:R-:W-:-:S05]  /*3720*/  FMUL.FTZ R40, R7, R4 ;  /* 0x0000000407287220 */ /* 0x000fca0000410000 */
[----:B------:R-:W-:Y:S01]  /*3730*/  MUFU.EX2 R175, R175 ;  /* 0x000000af00af7308 */ /* 0x000fe20000000800 */
[----:B------:R-:W-:Y:S02]  /*3740*/  FSEL R40, R40, RZ, P1 ;  /* 0x000000ff28287208 */ /* 0x000fe40000800000 */
[----:B------:R-:W-:-:S03]  /*3750*/  PLOP3.LUT P1, PT, PT, PT, UP0, 0x80, 0x0 ;  /* 0x000000000000781c */ /* 0x000fc60003f2f008 */
        /* <DEDUP_REMOVED lines=28> */
[-C--:B------:R-:W-:Y:S01]  /*3920*/  FFMA.FTZ R69, R69, R4.reuse, -R40 ;  /* 0x0000000445457223 */ /* 0x080fe20000010828 */
[----:B------:R-:W2:Y:S01]  /*3930*/  MUFU.EX2 R182, R43 ;  /* 0x0000002b00b67308 */ /* 0x000ea20000000800 */
[----:B0-----:R-:W-:Y:S01]  /*3940*/  FADD.FTZ R42, R3, R180 ;  /* 0x000000b4032a7221 */ /* 0x001fe20000010000 */
[----:B------:R-:W-:Y:S01]  /*3950*/  F2FP.F16.F32.PACK_AB R180, R180, R3 ;  /* 0x00000003b4b4723e */ /* 0x000fe200000000ff */
[-CC-:B------:R-:W-:Y:S01]  /*3960*/  FFMA.FTZ R71, R71, R4.reuse, -R40.reuse ;  /* 0x0000000447477223 */ /* 0x180fe20000010828 */
[-CC-:B------:R-:W-:Y:S01]  /*3970*/  FFMA.FTZ R73, R73, R4.reuse, -R40.reuse ;  /* 0x0000000449497223 */ /* 0x180fe20000010828 */
[-CC-:B------:R-:W-:Y:S01]  /*3980*/  FFMA.FTZ R75, R75, R4.reuse, -R40.reuse ;  /* 0x000000044b4b7223 */ /* 0x180fe20000010828 */
[-CC-:B------:R-:W-:Y:S01]  /*3990*/  FFMA.FTZ R77, R77, R4.reuse, -R40.reuse ;  /* 0x000000044d4d7223 */ /* 0x180fe20000010828 */
[-C--:B------:R-:W-:Y:S01]  /*39a0*/  FFMA.FTZ R41, R41, R4.reuse, -R40 ;  /* 0x0000000429297223 */ /* 0x080fe20000010828 */
[----:B------:R-:W0:Y:S01]  /*39b0*/  MUFU.EX2 R45, R45 ;  /* 0x0000002d002d7308 */ /* 0x000e220000000800 */
[----:B-1----:R-:W-:Y:S01]  /*39c0*/  FADD.FTZ R5, R39, R42 ;  /* 0x0000002a27057221 */ /* 0x002fe20000010000 */
[----:B------:R-:W-:-:S06]  /*39d0*/  FFMA.FTZ R40, R79, R4, -R40 ;  /* 0x000000044f287223 */ /* 0x000fcc0000010828 */
[----:B------:R-:W1:Y:S01]  /*39e0*/  MUFU.EX2 R176, R47 ;  /* 0x0000002f00b07308 */ /* 0x000e620000000800 */
[C---:B--2---:R-:W-:Y:S01]  /*39f0*/  FADD.FTZ R42, R182.reuse, R5 ;  /* 0x00000005b62a7221 */ /* 0x044fe20000010000 */
[----:B------:R-:W-:-:S06]  /*3a00*/  F2FP.F16.F32.PACK_AB R182, R182, R39 ;  /* 0x00000027b6b6723e */ /* 0x000fcc00000000ff */
[----:B------:R-:W2:Y:S01]  /*3a10*/  MUFU.EX2 R49, R49 ;  /* 0x0000003100317308 */ /* 0x000ea20000000800 */
[----:B0-----:R-:W-:-:S07]  /*3a20*/  FADD.FTZ R5, R45, R42 ;  /* 0x0000002a2d057221 */ /* 0x001fce0000010000 */
[----:B------:R0:W3:Y:S01]  /*3a30*/  MUFU.EX2 R178, R11 ;  /* 0x0000000b00b27308 */ /* 0x0000e20000000800 */
[C---:B-1----:R-:W-:Y:S01]  /*3a40*/  FADD.FTZ R0, R176.reuse, R5 ;  /* 0x00000005b0007221 */ /* 0x042fe20000010000 */
[----:B------:R-:W-:-:S06]  /*3a50*/  F2FP.F16.F32.PACK_AB R176, R176, R45 ;  /* 0x0000002db0b0723e */ /* 0x000fcc00000000ff */
[----:B------:R-:W1:Y:S01]  /*3a60*/  MUFU.EX2 R15, R15 ;  /* 0x0000000f000f7308 */ /* 0x000e620000000800 */
[----:B0-----:R-:W-:Y:S01]  /*3a70*/  FADD.FTZ R11, R183, R44 ;  /* 0x0000002cb70b7221 */ /* 0x001fe20000010000 */
[----:B--2---:R-:W-:Y:S01]  /*3a80*/  FADD.FTZ R5, R49, R0 ;  /* 0x0000000031057221 */ /* 0x004fe20000010000 */
[C---:B------:R-:W-:Y:S02]  /*3a90*/  F2FP.F16.F32.PACK_AB R183, R6.reuse, R183 ;  /* 0x000000b706b7723e */ /* 0x040fe400000000ff */
[----:B------:R-:W-:-:S03]  /*3aa0*/  FADD.FTZ R44, R6, R11 ;  /* 0x0000000b062c7221 */ /* 0x000fc60000010000 */
[----:B------:R-:W0:Y:S01]  /*3ab0*/  MUFU.EX2 R172, R51 ;  /* 0x0000003300ac7308 */ /* 0x000e220000000800 */
[----:B------:R-:W-:Y:S01]  /*3ac0*/  FADD.FTZ R11, R177, R44 ;  /* 0x0000002cb10b7221 */ /* 0x000fe20000010000 */
[----:B---3--:R-:W-:Y:S01]  /*3ad0*/  FADD.FTZ R0, R178, R5 ;  /* 0x00000005b2007221 */ /* 0x008fe20000010000 */
[C---:B------:R-:W-:Y:S02]  /*3ae0*/  F2FP.F16.F32.PACK_AB R177, R8.reuse, R177 ;  /* 0x000000b108b1723e */ /* 0x040fe400000000ff */
[----:B------:R-:W-:Y:S01]  /*3af0*/  FADD.FTZ R42, R8, R11 ;  /* 0x0000000b082a7221 */ /* 0x000fe20000010000 */
[----:B------:R-:W-:Y:S02]  /*3b00*/  F2FP.F16.F32.PACK_AB R178, R178, R49 ;  /* 0x00000031b2b2723e */ /* 0x000fe400000000ff */
[----:B------:R-:W2:Y:S01]  /*3b10*/  MUFU.EX2 R21, R21 ;  /* 0x0000001500157308 */ /* 0x000ea20000000800 */
[----:B------:R-:W-:Y:S01]  /*3b20*/  FADD.FTZ R11, R179, R42 ;  /* 0x0000002ab30b7221 */ /* 0x000fe20000010000 */
[----:B-1----:R-:W-:Y:S01]  /*3b30*/  FADD.FTZ R5, R15, R0 ;  /* 0x000000000f057221 */ /* 0x002fe20000010000 */
[----:B------:R-:W-:-:S02]  /*3b40*/  F2FP.F16.F32.PACK_AB R179, R10, R179 ;  /* 0x000000b30ab3723e */ /* 0x000fc400000000ff */
[----:B------:R-:W-:-:S03]  /*3b50*/  FADD.FTZ R42, R10, R11 ;  /* 0x0000000b0a2a7221 */ /* 0x000fc60000010000 */
[----:B------:R-:W1:Y:S01]  /*3b60*/  MUFU.EX2 R174, R53 ;  /* 0x0000003500ae7308 */ /* 0x000e620000000800 */
[----:B------:R-:W-:Y:S01]  /*3b70*/  FADD.FTZ R11, R173, R42 ;  /* 0x0000002aad0b7221 */ /* 0x000fe20000010000 */
[----:B0-----:R-:W-:Y:S01]  /*3b80*/  FADD.FTZ R0, R172, R5 ;  /* 0x00000005ac007221 */ /* 0x001fe20000010000 */
[C---:B------:R-:W-:Y:S02]  /*3b90*/  F2FP.F16.F32.PACK_AB R173, R12.reuse, R173 ;  /* 0x000000ad0cad723e */ /* 0x040fe400000000ff */
[----:B------:R-:W-:Y:S01]  /*3ba0*/  FADD.FTZ R42, R12, R11 ;  /* 0x0000000b0c2a7221 */ /* 0x000fe20000010000 */
[----:B------:R-:W-:Y:S02]  /*3bb0*/  F2FP.F16.F32.PACK_AB R172, R172, R15 ;  /* 0x0000000facac723e */ /* 0x000fe400000000ff */
[----:B------:R-:W0:Y:S01]  /*3bc0*/  MUFU.EX2 R14, R14 ;  /* 0x0000000e000e7308 */ /* 0x000e220000000800 */
[----:B--2---:R-:W-:Y:S01]  /*3bd0*/  FADD.FTZ R5, R21, R0 ;  /* 0x0000000015057221 */ /* 0x004fe20000010000 */
[----:B------:R-:W-:-:S06]  /*3be0*/  FADD.FTZ R11, R175, R42 ;  /* 0x0000002aaf0b7221 */ /* 0x000fcc0000010000 */
        /* <DEDUP_REMOVED lines=99> */
[----:B-1----:R-:W-:Y:S01]  /*4220*/  FADD.FTZ R5, R159, R8 ;  /* 0x000000089f057221 */ /* 0x002fe20000010000 */
[C---:B0-----:R-:W-:Y:S01]  /*4230*/  FADD.FTZ R0, R40.reuse, R3 ;  /* 0x0000000328007221 */ /* 0x041fe20000010000 */
[----:B------:R-:W-:Y:S02]  /*4240*/  F2FP.F16.F32.PACK_AB R158, R40, R41 ;  /* 0x00000029289e723e */ /* 0x000fe400000000ff */
[C---:B--2---:R-:W-:Y:S01]  /*4250*/  FADD.FTZ R3, R6.reuse, R5 ;  /* 0x0000000506037221 */ /* 0x044fe20000010000 */
[----:B------:R-:W-:Y:S01]  /*4260*/  F2FP.F16.F32.PACK_AB R159, R6, R159 ;  /* 0x0000009f069f723e */ /* 0x000fe200000000ff */
[----:B------:R-:W-:Y:S06]  /*4270*/  @!P1 BRA `(.L_x_8888) ;  /* 0x0000003000849947 */ /* 0x000fec0003800000 */
[----:B------:R-:W-:Y:S01]  /*4280*/  IMAD.MOV.U32 R6, RZ, RZ, R9 ;  /* 0x000000ffff067224 */ /* 0x000fe200078e0009 */
[----:B------:R-:W-:Y:S01]  /*4290*/  UMOV UR57, UR44 ;  /* 0x0000002c00397c82 */ /* 0x000fe20008000000 */
[----:B------:R-:W-:Y:S01]  /*42a0*/  IMAD.MOV.U32 R5, RZ, RZ, R7 ;  /* 0x000000ffff057224 */ /* 0x000fe200078e0007 */
[----:B------:R-:W-:Y:S01]  /*42b0*/  UMOV UR55, UR43 ;  /* 0x0000002b00377c82 */ /* 0x000fe20008000000 */
[----:B------:R-:W-:Y:S01]  /*42c0*/  IMAD.MOV.U32 R151, RZ, RZ, RZ ;  /* 0x000000ffff977224 */ /* 0x000fe200078e00ff */
[----:B------:R-:W-:Y:S01]  /*42d0*/  ULDC UR52, c[0x0][0x288] ;  /* 0x0000a20000347ab9 */ /* 0x000fe20000000800 */
[----:B------:R-:W-:-:S05]  /*42e0*/  ULDC UR53, c[0x0][0x9d8] ;  /* 0x0002760000357ab9 */ /* 0x000fca0000000800 */
.L_x_8899:
[----:B------:R-:W-:Y:S01]  /*42f0*/  ISETP.NE.AND P2, PT, RZ, UR40, PT ;  /* 0x00000028ff007c0c */ /* 0x000fe2000bf45270 */
[----:B------:R-:W-:-:S04]  /*4300*/  UISETP.NE.AND UP0, UPT, UR55, 0x1, UPT ;  /* 0x000000013700788c */ /* 0x000fc8000bf05270 */
[----:B------:R-:W-:-:S04]  /*4310*/  USEL UR44, URZ, 0x1, UP0 ;  /* 0x000000013f2c7887 */ /* 0x000fc80008000000 */
[----:B------:R-:W-:-:S04]  /*4320*/  ULOP3.LUT UR44, UR57, UR44, URZ, 0x3c, !UPT ;  /* 0x0000002c392c7292 */ /* 0x000fc8000f8e3c3f */
[----:B------:R-:W-:Y:S08]  /*4330*/  @P2 BRA `(.L_x_8889) ;  /* 0x0000000000382947 */ /* 0x000ff00003800000 */
[----:B------:R-:W-:Y:S05]  /*4340*/  @!P0 BRA `(.L_x_8890) ;  /* 0x0000000000048947 */ /* 0x000fea0003800000 */
[----:B------:R-:W-:Y:S01]  /*4350*/  BPT.TRAP 0x1 ;  /* 0x000000040000795c */ /* 0x000fe20000300000 */
.L_x_8890:
        /* <DEDUP_REMOVED lines=9> */
.L_x_8891:
[----:B-1----:R-:W-:Y:S05]  /*43f0*/  @P1 BRA `(.L_x_8889) ;  /* 0x0000000000081947 */ /* 0x002fea0003800000 */
[----:B------:R-:W1:Y:S02]  /*4400*/  SYNCS.PHASECHK.TRANS64.TRYWAIT P1, [UR6+0x28830], R4 ;  /* 0x02883004ff0075a7 */ /* 0x000e640008020146 */
[----:B-1----:R-:W-:Y:S05]  /*4410*/  @!P1 BRA `(.L_x_8892) ;  /* 0x000000c000b49947 */ /* 0x002fea0003800000 */
.L_x_8889:
        /* <DEDUP_REMOVED lines=48> */
.L_x_8894:
[----:B------:R-:W-:Y:S01]  /*4720*/  ULEA UR6, UR55, UR41, 0x3 ;  /* 0x0000002937067291 */ /* 0x000fe2000f8e183f */
[----:B------:R-:W-:-:S05]  /*4730*/  IMAD.U32 R4, RZ, RZ, UR57 ;  /* 0x00000039ff047e24 */ /* 0x000fca000f8e00ff */
[----:B------:R-:W-:-:S04]  /*4740*/  SHF.L.U32 R4, R4, 0x1f, RZ ;  /* 0x0000001f04047819 */ /* 0x000fc800000006ff */
[----:B------:R0:W1:Y:S01]  /*4750*/  SYNCS.PHASECHK.TRANS64.TRYWAIT P1, [UR6+0x28850], R4 ;  /* 0x02885004ff0075a7 */ /* 0x0000620008020146 */
[----:B------:R-:W-:Y:S05]  /*4760*/  @!P0 BRA `(.L_x_8895) ;  /* 0x0000000000048947 */ /* 0x000fea0003800000 */
[----:B------:R-:W-:Y:S01]  /*4770*/  BPT.TRAP 0x1 ;  /* 0x000000040000795c */ /* 0x000fe20000300000 */
.L_x_8895:
[----:B-1----:R-:W-:Y:S05]  /*4780*/  @P1 BRA `(.L_x_8893) ;  /* 0x0000000000081947 */ /* 0x002fea0003800000 */
[----:B------:R-:W1:Y:S02]  /*4790*/  SYNCS.PHASECHK.TRANS64.TRYWAIT P1, [UR6+0x28850], R4 ;  /* 0x02885004ff0075a7 */ /* 0x000e640008020146 */
[----:B-1----:R-:W-:Y:S05]  /*47a0*/  @!P1 BRA `(.L_x_8896) ;  /* 0x000000bc00e89947 */ /* 0x002fea0003800000 */
.L_x_8893:
        /* <DEDUP_REMOVED lines=49> */
.L_x_8897:
[----:B------:R-:W-:Y:S01]  /*4ac0*/  UISETP.NE.AND UP0, UPT, UR49, URZ, UPT ;  /* 0x0000003f3100728c */ /* 0x000fe2000bf05270 */
[----:B------:R-:W-:Y:S02]  /*4ad0*/  VIADD R13, R17, UR37 ;  /* 0x00000025110d7c36 */ /* 0x000fe40008000000 */
[----:B------:R-:W-:Y:S01]  /*4ae0*/  FMUL.FTZ R12, R31, UR53 ;  /* 0x000000351f0c7c20 */ /* 0x000fe20008410000 */
[----:B------:R-:W-:Y:S01]  /*4af0*/  FMUL.FTZ R24, R24, UR53 ;  /* 0x0000003518187c20 */ /* 0x000fe20008410000 */
[----:B------:R-:W1:Y:S01]  /*4b00*/  LDC R31, c[0x0][0x2f0] ;  /* 0x0000bc00ff1f7b82 */ /* 0x000e620000000800 */
[----:B------:R-:W-:Y:S01]  /*4b10*/  FMUL.FTZ R15, R35, UR53 ;  /* 0x00000035230f7c20 */ /* 0x000fe20008410000 */
[----:B------:R-:W-:Y:S01]  /*4b20*/  PLOP3.LUT P1, PT, PT, PT, UP0, 0x80, 0x0 ;  /* 0x000000000000781c */ /* 0x000fe20003f2f008 */
[----:B------:R2:W3:Y:S01]  /*4b30*/  MUFU.TANH R11, R24 ;  /* 0x00000018000b7308 */ /* 0x0004e20000002400 */
[----:B------:R-:W-:Y:S01]  /*4b40*/  PLOP3.LUT P2, PT, PT, PT, UP0, 0x80, 0x0 ;  /* 0x000000000000781c */ /* 0x000fe20003f4f008 */
[----:B------:R-:W-:Y:S01]  /*4b50*/  FMUL.FTZ R25, R25, UR53 ;  /* 0x0000003519197c20 */ /* 0x000fe20008410000 */
[----:B------:R-:W-:Y:S01]  /*4b60*/  FMUL.FTZ R28, R28, UR53 ;  /* 0x000000351c1c7c20 */ /* 0x000fe20008410000 */
[----:B------:R-:W-:Y:S01]  /*4b70*/  @UP0 ULDC UR6, c[0x0][0x44c] ;  /* 0x0001130000060ab9 */ /* 0x000fe20000000800 */
[----:B------:R-:W-:Y:S01]  /*4b80*/  FMUL.FTZ R29, R29, UR53 ;  /* 0x000000351d1d7c20 */ /* 0x000fe20008410000 */
[----:B------:R-:W-:Y:S01]  /*4b90*/  FMUL.FTZ R32, R32, UR53 ;  /* 0x0000003520207c20 */ /* 0x000fe20008410000 */
[----:B------:R-:W-:Y:S01]  /*4ba0*/  FMUL.FTZ R33, R33, UR53 ;  /* 0x0000003521217c20 */ /* 0x000fe20008410000 */
[----:B------:R-:W4:Y:S01]  /*4bb0*/  MUFU.TANH R175, R25 ;  /* 0x0000001900af7308 */ /* 0x000f220000002400 */
[----:B--2---:R-:W-:Y:S01]  /*4bc0*/  FMUL.FTZ R24, R42, UR53 ;  /* 0x000000352a187c20 */ /* 0x004fe20008410000 */
[----:B------:R-:W-:Y:S01]  /*4bd0*/  FMUL.FTZ R40, R40, UR53 ;  /* 0x0000003528287c20 */ /* 0x000fe20008410000 */
[----:B------:R-:W-:Y:S01]  /*4be0*/  FMUL.FTZ R36, R36, UR53 ;  /* 0x0000003524247c20 */ /* 0x000fe20008410000 */
[----:B0-----:R-:W-:Y:S01]  /*4bf0*/  @P1 IMAD.HI.U32 R4, R13, UR6, RZ ;  /* 0x000000060d041c27 */ /* 0x001fe2000f8e00ff */
[----:B------:R-:W-:-:S03]  /*4c00*/  @UP0 ULDC UR6, c[0x0][0x450] ;  /* 0x0001140000060ab9 */ /* 0x000fc60000000800 */
[----:B------:R-:W-:Y:S01]  /*4c10*/  FMUL.FTZ R37, R37, UR53 ;  /* 0x0000003525257c20 */ /* 0x000fe20008410000 */
[----:B------:R-:W-:Y:S01]  /*4c20*/  FMUL.FTZ R41, R41, UR53 ;  /* 0x0000003529297c20 */ /* 0x000fe20008410000 */
[----:B------:R-:W0:Y:S01]  /*4c30*/  MUFU.TANH R173, R28 ;  /* 0x0000001c00ad7308 */ /* 0x000e220000002400 */
[----:B------:R-:W-:Y:S01]  /*4c40*/  @P2 SHF.R.U32.HI R13, RZ, UR6, R4 ;  /* 0x00000006ff0d2c19 */ /* 0x000fe20008011604 */
[----:B------:R-:W-:Y:S01]  /*4c50*/  UMOV UR6, 0xffffff80 ;  /* 0xffffff8000067882 */ /* 0x000fe20000000000 */
[----:B------:R-:W-:Y:S01]  /*4c60*/  FMUL.FTZ R44, R44, UR53 ;  /* 0x000000352c2c7c20 */ /* 0x000fe20008410000 */
[----:B------:R-:W-:Y:S01]  /*4c70*/  UIMAD UR6, UR56, UR6, 0x1 ;  /* 0x00000001380674a4 */ /* 0x000fe2000f8e0206 */
[----:B------:R-:W-:Y:S01]  /*4c80*/  FMUL.FTZ R45, R45, UR53 ;  /* 0x000000352d2d7c20 */ /* 0x000fe20008410000 */
[----:B------:R-:W2:Y:S01]  /*4c90*/  SHFL.IDX PT, R7, R13, RZ, 0x1c1f ;  /* 0x001c1fff0d077589 */ /* 0x000ea200000e0000 */
[----:B------:R-:W-:Y:S01]  /*4ca0*/  FMUL.FTZ R48, R48, UR53 ;  /* 0x0000003530307c20 */ /* 0x000fe20008410000 */
[----:B------:R-:W5:Y:S01]  /*4cb0*/  MUFU.TANH R29, R29 ;  /* 0x0000001d001d7308 */ /* 0x000f620000002400 */
[----:B------:R-:W-:Y:S01]  /*4cc0*/  FMUL.FTZ R49, R49, UR53 ;  /* 0x0000003531317c20 */ /* 0x000fe20008410000 */
[----:B------:R-:W-:-:S02]  /*4cd0*/  IMAD.U32 R35, RZ, RZ, UR6 ;  /* 0x00000006ff237e24 */ /* 0x000fc4000f8e00ff */
[----:B------:R-:W-:Y:S01]  /*4ce0*/  FMUL.FTZ R52, R52, UR53 ;  /* 0x0000003534347c20 */ /* 0x000fe20008410000 */
[----:B------:R-:W-:Y:S01]  /*4cf0*/  FMUL.FTZ R53, R53, UR53 ;  /* 0x0000003535357c20 */ /* 0x000fe20008410000 */
[----:B------:R-:W-:Y:S01]  /*4d00*/  FMUL.FTZ R56, R56, UR53 ;  /* 0x0000003538387c20 */ /* 0x000fe20008410000 */
[----:B------:R-:W-:Y:S02]  /*4d10*/  IMAD R42, R16, -0x2, R35 ;  /* 0xfffffffe102a7824 */ /* 0x000fe400078e0223 */
[----:B------:R-:W-:Y:S01]  /*4d20*/  FMUL.FTZ R57, R57, UR53 ;  /* 0x0000003539397c20 */ /* 0x000fe20008410000 */
[----:B------:R-:W5:Y:S01]  /*4d30*/  MUFU.TANH R169, R32 ;  /* 0x0000002000a97308 */ /* 0x000f620000002400 */
[----:B------:R-:W-:Y:S01]  /*4d40*/  FMUL.FTZ R60, R60, UR53 ;  /* 0x000000353c3c7c20 */ /* 0x000fe20008410000 */
[----:B-1----:R-:W-:Y:S02]  /*4d50*/  IMAD R42, R31, UR48, R42 ;  /* 0x000000301f2a7c24 */ /* 0x002fe4000f8e022a */
        /* <DEDUP_REMOVED lines=13> */
[----:B------:R2:W-:Y:S01]  /*4e30*/  MUFU.TANH R161, R40 ;  /* 0x0000002800a17308 */ /* 0x0005e20000002400 */
[----:B------:R-:W-:Y:S01]  /*4e40*/  FMUL.FTZ R38, R59, UR53 ;  /* 0x000000353b267c20 */ /* 0x000fe20008410000 */
[----:B------:R-:W-:Y:S01]  /*4e50*/  ISETP.GT.AND P1, PT, R4, RZ, PT ;  /* 0x000000ff0400720c */ /* 0x000fe20003f24270 */
[----:B------:R-:W-:Y:S01]  /*4e60*/  FMUL.FTZ R68, R68, UR53 ;  /* 0x0000003544447c20 */ /* 0x000fe20008410000 */
[----:B------:R-:W-:Y:S01]  /*4e70*/  ISETP.GT.AND P2, PT, R4, 0x1, PT ;  /* 0x000000010400780c */ /* 0x000fe20003f44270 */
[----:B------:R-:W-:Y:S01]  /*4e80*/  FMUL.FTZ R72, R72, UR53 ;  /* 0x0000003548487c20 */ /* 0x000fe20008410000 */
[----:B---3--:R-:W-:Y:S01]  /*4e90*/  FSEL R11, R11, -INF , P1 ;  /* 0xff8000000b0b7808 */ /* 0x008fe20000800000 */
[----:B------:R-:W-:Y:S01]  /*4ea0*/  FMUL.FTZ R73, R73, UR53 ;  /* 0x0000003549497c20 */ /* 0x000fe20008410000 */
[----:B------:R-:W-:Y:S01]  /*4eb0*/  ISETP.GT.AND P1, PT, R4, 0x8, PT ;  /* 0x000000080400780c */ /* 0x000fe20003f24270 */
[----:B------:R-:W3:Y:S01]  /*4ec0*/  MUFU.TANH R165, R36 ;  /* 0x0000002400a57308 */ /* 0x000ee20000002400 */
[----:B----4-:R-:W-:Y:S01]  /*4ed0*/  FSEL R175, R175, -INF , P2 ;  /* 0xff800000afaf7808 */ /* 0x010fe20001000000 */
[----:B------:R-:W-:Y:S01]  /*4ee0*/  FMUL.FTZ R21, R39, UR53 ;  /* 0x0000003527157c20 */ /* 0x000fe20008410000 */
[----:B--2---:R-:W-:Y:S01]  /*4ef0*/  FMNMX.FTZ R40, R11, R5, !PT ;  /* 0x000000050b287209 */ /* 0x004fe20007810000 */
        /* <DEDUP_REMOVED lines=15> */
[----:B------:R-:W-:Y:S01]  /*4ff0*/  FSEL R169, R169, -INF , P1 ;  /* 0xff800000a9a97808 */ /* 0x000fe20000800000 */
[----:B------:R-:W-:Y:S01]  /*5000*/  FMUL.FTZ R85, R85, UR53 ;  /* 0x0000003555557c20 */ /* 0x000fe20008410000 */
[----:B------:R-:W-:Y:S01]  /*5010*/  FMNMX.FTZ R40, R171, R40, !PT ;  /* 0x00000028ab287209 */ /* 0x000fe20007810000 */
[----:B------:R-:W4:Y:S01]  /*5020*/  SHFL.IDX PT, R13, R13, 0x1, 0x1c1f ;  /* 0x003c1f000d0d7f89 */ /* 0x000f2200000e0000 */
[----:B------:R-:W-:Y:S01]  /*5030*/  ISETP.GT.AND P1, PT, R4, 0x18, PT ;  /* 0x000000180400780c */ /* 0x000fe20003f24270 */
[----:B------:R-:W5:Y:S01]  /*5040*/  MUFU.TANH R44, R44 ;  /* 0x0000002c002c7308 */ /* 0x000f620000002400 */
[----:B-1----:R-:W-:Y:S01]  /*5050*/  FSEL R167, R33, -INF , P2 ;  /* 0xff80000021a77808 */ /* 0x002fe20001000000 */
[----:B------:R-:W-:Y:S01]  /*5060*/  FMUL.FTZ R8, R26, UR53 ;  /* 0x000000351a087c20 */ /* 0x000fe20008410000 */
[----:B------:R-:W-:Y:S01]  /*5070*/  FMNMX.FTZ R40, R169, R40, !PT ;  /* 0x00000028a9287209 */ /* 0x000fe20007810000 */
[----:B------:R-:W-:Y:S01]  /*5080*/  FMUL.FTZ R26, R46, UR53 ;  /* 0x000000352e1a7c20 */ /* 0x000fe20008410000 */
[----:B------:R-:W-:Y:S01]  /*5090*/  ISETP.GT.AND P2, PT, R4, 0x19, PT ;  /* 0x000000190400780c */ /* 0x000fe20003f44270 */
[----:B------:R-:W-:Y:S01]  /*50a0*/  FMUL.FTZ R28, R50, UR53 ;  /* 0x00000035321c7c20 */ /* 0x000fe20008410000 */
[----:B---3--:R-:W-:Y:S01]  /*50b0*/  FSEL R165, R165, -INF , P1 ;  /* 0xff800000a5a57808 */ /* 0x008fe20000800000 */
[----:B------:R-:W1:Y:S01]  /*50c0*/  MUFU.TANH R45, R45 ;  /* 0x0000002d002d7308 */ /* 0x000e620000002400 */
[----:B------:R-:W-:Y:S01]  /*50d0*/  FMNMX.FTZ R40, R167, R40, !PT ;  /* 0x00000028a7287209 */ /* 0x000fe20007810000 */
[----:B------:R-:W-:Y:S01]  /*50e0*/  FMUL.FTZ R50, R83, UR53 ;  /* 0x0000003553327c20 */ /* 0x000fe20008410000 */
[----:B------:R-:W-:Y:S01]  /*50f0*/  ISETP.GT.AND P1, PT, R4, 0x20, PT ;  /* 0x000000200400780c */ /* 0x000fe20003f24270 */
[----:B------:R-:W-:Y:S01]  /*5100*/  FMUL.FTZ R32, R54, UR53 ;  /* 0x0000003536207c20 */ /* 0x000fe20008410000 */
[----:B0-----:R-:W-:Y:S01]  /*5110*/  FSEL R163, R37, -INF , P2 ;  /* 0xff80000025a37808 */ /* 0x001fe20001000000 */
[----:B------:R-:W-:Y:S01]  /*5120*/  FMUL.FTZ R54, R87, UR53 ;  /* 0x0000003557367c20 */ /* 0x000fe20008410000 */
[----:B------:R-:W-:Y:S01]  /*5130*/  FMNMX.FTZ R40, R165, R40, !PT ;  /* 0x00000028a5287209 */ /* 0x000fe20007810000 */
[----:B------:R-:W0:Y:S01]  /*5140*/  MUFU.TANH R48, R48 ;  /* 0x0000003000307308 */ /* 0x000e220000002400 */
[----:B------:R-:W-:Y:S01]  /*5150*/  ISETP.GT.AND P2, PT, R4, 0x21, PT ;  /* 0x000000210400780c */ /* 0x000fe20003f44270 */
[----:B------:R-:W-:Y:S01]  /*5160*/  FMUL.FTZ R36, R58, UR53 ;  /* 0x000000353a247c20 */ /* 0x000fe20008410000 */
[----:B------:R-:W-:Y:S01]  /*5170*/  FSEL R161, R161, -INF , P1 ;  /* 0xff800000a1a17808 */ /* 0x000fe20000800000 */
[----:B------:R-:W-:Y:S01]  /*5180*/  FMUL.FTZ R58, R74, UR53 ;  /* 0x000000354a3a7c20 */ /* 0x000fe20008410000 */
[----:B------:R-:W-:Y:S01]  /*5190*/  FMNMX.FTZ R40, R163, R40, !PT ;  /* 0x00000028a3287209 */ /* 0x000fe20007810000 */
[----:B------:R-:W-:Y:S01]  /*51a0*/  FMUL.FTZ R46, R82, UR53 ;  /* 0x00000035522e7c20 */ /* 0x000fe20008410000 */
[----:B------:R-:W-:Y:S01]  /*51b0*/  ISETP.GT.AND P1, PT, R4, 0x28, PT ;  /* 0x000000280400780c */ /* 0x000fe20003f24270 */
[----:B------:R-:W3:Y:S01]  /*51c0*/  MUFU.TANH R49, R49 ;  /* 0x0000003100317308 */ /* 0x000ee20000002400 */
[----:B--2---:R-:W-:Y:S01]  /*51d0*/  FSEL R159, R41, -INF , P2 ;  /* 0xff800000299f7808 */ /* 0x004fe20001000000 */
[----:B------:R-:W-:Y:S01]  /*51e0*/  ULEA UR6, UR43, UR41, 0x3 ;  /* 0x000000292b067291 */ /* 0x000fe2000f8e183f */
[----:B------:R-:W-:-:S02]  /*51f0*/  FMNMX.FTZ R40, R161, R40, !PT ;  /* 0x00000028a1287209 */ /* 0x000fc40007810000 */
[----:B------:R-:W-:Y:S01]  /*5200*/  ISETP.GT.AND P2, PT, R4, 0x29, PT ;  /* 0x000000290400780c */ /* 0x000fe20003f44270 */
[----:B------:R-:W-:Y:S01]  /*5210*/  UIADD3 UR6, UR6, 0x28840, URZ ;  /* 0x0002884006067890 */ /* 0x000fe2000fffe03f */
[----:B-----5:R-:W-:Y:S01]  /*5220*/  FSEL R157, R44, -INF , P1 ;  /* 0xff8000002c9d7808 */ /* 0x020fe20000800000 */
[----:B------:R-:W2:Y:S01]  /*5230*/  MUFU.TANH R52, R52 ;  /* 0x0000003400347308 */ /* 0x000ea20000002400 */
[----:B------:R-:W-:Y:S01]  /*5240*/  FMNMX.FTZ R40, R159, R40, !PT ;  /* 0x000000289f287209 */ /* 0x000fe20007810000 */
[----:B------:R-:W-:Y:S01]  /*5250*/  FMUL.FTZ R44, R78, UR53 ;  /* 0x000000354e2c7c20 */ /* 0x000fe20008410000 */
[C---:B------:R-:W-:Y:S01]  /*5260*/  ISETP.GT.AND P1, PT, R4.reuse, 0x30, PT ;  /* 0x000000300400780c */ /* 0x040fe20003f24270 */
[----:B------:R-:W-:Y:S01]  /*5270*/  UPRMT UR6, UR39, 0x654, UR6 ;  /* 0x0000065427067896 */ /* 0x000fe20008000006 */
[----:B-1----:R-:W-:Y:S02]  /*5280*/  FSEL R155, R45, -INF , P2 ;  /* 0xff8000002d9b7808 */ /* 0x002fe40001000000 */
[----:B------:R-:W-:Y:S01]  /*5290*/  FMNMX.FTZ R40, R157, R40, !PT ;  /* 0x000000289d287209 */ /* 0x000fe20007810000 */
[----:B------:R-:W-:Y:S01]  /*52a0*/  MUFU.TANH R53, R53 ;  /* 0x0000003500357308 */ /* 0x000fe20000002400 */
[----:B------:R-:W-:-:S02]  /*52b0*/  ISETP.GT.AND P2, PT, R4, 0x31, PT ;  /* 0x000000310400780c */ /* 0x000fc40003f44270 */
[----:B0-----:R-:W-:Y:S01]  /*52c0*/  FSEL R153, R48, -INF , P1 ;  /* 0xff80000030997808 */ /* 0x001fe20000800000 */
[----:B------:R-:W-:Y:S01]  /*52d0*/  FMUL.FTZ R48, R79, UR53 ;  /* 0x000000354f307c20 */ /* 0x000fe20008410000 */
[----:B------:R-:W-:Y:S01]  /*52e0*/  FMNMX.FTZ R40, R155, R40, !PT ;  /* 0x000000289b287209 */ /* 0x000fe20007810000 */
[----:B------:R-:W-:Y:S01]  /*52f0*/  SYNCS.ARRIVE.TRANS64.RED.A1T0 RZ, [UR6], RZ ;  /* 0x000000ffffff79a7 */ /* 0x000fe20008100406 */
[C---:B------:R-:W-:Y:S01]  /*5300*/  ISETP.GT.AND P1, PT, R4.reuse, 0x38, PT ;  /* 0x000000380400780c */ /* 0x040fe20003f24270 */
[----:B------:R-:W0:Y:S01]  /*5310*/  MUFU.TANH R56, R56 ;  /* 0x0000003800387308 */ /* 0x000e220000002400 */
[----:B---3--:R-:W-:Y:S02]  /*5320*/  FSEL R69, R49, -INF , P2 ;  /* 0xff80000031457808 */ /* 0x008fe40001000000 */
[----:B------:R-:W-:Y:S02]  /*5330*/  FMNMX.FTZ R40, R153, R40, !PT ;  /* 0x0000002899287209 */ /* 0x000fe40007810000 */
[----:B------:R-:W-:-:S02]  /*5340*/  ISETP.GT.AND P2, PT, R4, 0x39, PT ;  /* 0x000000390400780c */ /* 0x000fc40003f44270 */
[----:B------:R-:W-:Y:S01]  /*5350*/  FMNMX.FTZ R40, R69, R40, !PT ;  /* 0x0000002845287209 */ /* 0x000fe20007810000 */
[----:B------:R-:W1:Y:S01]  /*5360*/  MUFU.TANH R57, R57 ;  /* 0x0000003900397308 */ /* 0x000e620000002400 */
[----:B----4-:R-:W-:-:S04]  /*5370*/  IADD3 R42, R13, -UR52, R42 ;  /* 0x800000340d2a7c10 */ /* 0x010fc8000fffe02a */
[----:B------:R-:W-:-:S03]  /*5380*/  ISETP.GT.AND P3, PT, R42, 0x1, PT ;  /* 0x000000012a00780c */ /* 0x000fc60003f64270 */
[----:B------:R3:W4:Y:S08]  /*5390*/  MUFU.TANH R55, R60 ;  /* 0x0000003c00377308 */ /* 0x0007300000002400 */
[----:B------:R2:W-:Y:S01]  /*53a0*/  MUFU.TANH R47, R65 ;  /* 0x00000041002f7308 */ /* 0x0005e20000002400 */
[----:B---3--:R-:W-:-:S07]  /*53b0*/  FMUL.FTZ R60, R63, UR53 ;  /* 0x000000353f3c7c20 */ /* 0x008fce0008410000 */
[----:B------:R3:W5:Y:S01]  /*53c0*/  MUFU.TANH R51, R61 ;  /* 0x0000003d00337308 */ /* 0x0007620000002400 */
[----:B--2---:R-:W-:Y:S01]  /*53d0*/  FSEL R65, R52, -INF , P1 ;  /* 0xff80000034417808 */ /* 0x004fe20000800000 */
[----:B------:R-:W-:Y:S01]  /*53e0*/  FMUL.FTZ R52, R86, UR53 ;  /* 0x0000003556347c20 */ /* 0x000fe20008410000 */
[----:B------:R-:W-:Y:S02]  /*53f0*/  ISETP.GT.AND P1, PT, R4, 0x40, PT ;  /* 0x000000400400780c */ /* 0x000fe40003f24270 */
[----:B------:R-:W-:Y:S02]  /*5400*/  FMNMX.FTZ R40, R65, R40, !PT ;  /* 0x0000002841287209 */ /* 0x000fe40007810000 */
[----:B0-----:R-:W-:Y:S01]  /*5410*/  FSEL R59, R56, -INF , P1 ;  /* 0xff800000383b7808 */ /* 0x001fe20000800000 */
[----:B------:R-:W0:Y:S01]  /*5420*/  MUFU.TANH R64, R64 ;  /* 0x0000004000407308 */ /* 0x000e220000002400 */
[----:B---3--:R-:W-:Y:S01]  /*5430*/  FSEL R61, R53, -INF , P2 ;  /* 0xff800000353d7808 */ /* 0x008fe20001000000 */
[----:B------:R-:W-:Y:S01]  /*5440*/  FMUL.FTZ R56, R62, UR53 ;  /* 0x000000353e387c20 */ /* 0x000fe20008410000 */
[----:B------:R-:W-:Y:S01]  /*5450*/  ISETP.GT.AND P2, PT, R4, 0x41, PT ;  /* 0x000000410400780c */ /* 0x000fe20003f44270 */
[----:B------:R-:W-:Y:S01]  /*5460*/  FMUL.FTZ R62, R70, UR53 ;  /* 0x00000035463e7c20 */ /* 0x000fe20008410000 */
[----:B------:R-:W-:Y:S01]  /*5470*/  FMNMX.FTZ R40, R61, R40, !PT ;  /* 0x000000283d287209 */ /* 0x000fe20007810000 */
[----:B------:R-:W-:Y:S01]  /*5480*/  FMUL.FTZ R70, R75, UR53 ;  /* 0x000000354b467c20 */ /* 0x000fe20008410000 */
[----:B------:R-:W-:Y:S01]  /*5490*/  ISETP.GT.AND P1, PT, R4, 0x48, PT ;  /* 0x000000480400780c */ /* 0x000fe20003f24270 */
[----:B------:R-:W2:Y:S01]  /*54a0*/  MUFU.TANH R68, R68 ;  /* 0x0000004400447308 */ /* 0x000ea20000002400 */
[----:B-1----:R-:W-:-:S02]  /*54b0*/  FSEL R57, R57, -INF , P2 ;  /* 0xff80000039397808 */ /* 0x002fc40001000000 */
[----:B------:R-:W-:Y:S02]  /*54c0*/  FMNMX.FTZ R40, R59, R40, !PT ;  /* 0x000000283b287209 */ /* 0x000fe40007810000 */
[C---:B------:R-:W-:Y:S02]  /*54d0*/  ISETP.GT.AND P2, PT, R4.reuse, 0x49, PT ;  /* 0x000000490400780c */ /* 0x040fe40003f44270 */
[----:B----4-:R-:W-:Y:S01]  /*54e0*/  FSEL R55, R55, -INF , P1 ;  /* 0xff80000037377808 */ /* 0x010fe20000800000 */
[----:B------:R-:W1:Y:S01]  /*54f0*/  MUFU.TANH R7, R7 ;  /* 0x0000000700077308 */ /* 0x000e620000002400 */
[----:B------:R-:W-:Y:S02]  /*5500*/  FMNMX.FTZ R40, R57, R40, !PT ;  /* 0x0000002839287209 */ /* 0x000fe40007810000 */
[----:B------:R-:W-:Y:S02]  /*5510*/  ISETP.GT.AND P1, PT, R4, 0x50, PT ;  /* 0x000000500400780c */ /* 0x000fe40003f24270 */
[----:B-----5:R-:W-:-:S02]  /*5520*/  FSEL R51, R51, -INF , P2 ;  /* 0xff80000033337808 */ /* 0x020fc40001000000 */
[----:B------:R-:W-:Y:S01]  /*5530*/  FMNMX.FTZ R40, R55, R40, !PT ;  /* 0x0000002837287209 */ /* 0x000fe20007810000 */
[----:B------:R-:W3:Y:S01]  /*5540*/  MUFU.TANH R45, R72 ;  /* 0x00000048002d7308 */ /* 0x000ee20000002400 */
[----:B------:R-:W-:Y:S02]  /*5550*/  ISETP.GT.AND P2, PT, R4, 0x51, PT ;  /* 0x000000510400780c */ /* 0x000fe40003f44270 */
[----:B0-----:R-:W-:Y:S01]  /*5560*/  FSEL R53, R64, -INF , P1 ;  /* 0xff80000040357808 */ /* 0x001fe20000800000 */
[----:B------:R-:W-:Y:S01]  /*5570*/  FMUL.FTZ R64, R71, UR53 ;  /* 0x0000003547407c20 */ /* 0x000fe20008410000 */
[----:B------:R-:W-:Y:S02]  /*5580*/  FMNMX.FTZ R40, R51, R40, !PT ;  /* 0x0000002833287209 */ /* 0x000fe40007810000 */
[----:B------:R-:W-:Y:S01]  /*5590*/  ISETP.GT.AND P1, PT, R4, 0x58, PT ;  /* 0x000000580400780c */ /* 0x000fe20003f24270 */
[----:B------:R-:W0:Y:S01]  /*55a0*/  MUFU.TANH R39, R73 ;  /* 0x0000004900277308 */ /* 0x000e220000002400 */
[----:B------:R-:W-:-:S02]  /*55b0*/  FSEL R47, R47, -INF , P2 ;  /* 0xff8000002f2f7808 */ /* 0x000fc40001000000 */
[----:B------:R-:W-:Y:S02]  /*55c0*/  FMNMX.FTZ R40, R53, R40, !PT ;  /* 0x0000002835287209 */ /* 0x000fe40007810000 */
[----:B------:R-:W-:Y:S02]  /*55d0*/  ISETP.GT.AND P2, PT, R4, 0x59, PT ;  /* 0x000000590400780c */ /* 0x000fe40003f44270 */
[----:B--2---:R-:W-:Y:S01]  /*55e0*/  FSEL R49, R68, -INF , P1 ;  /* 0xff80000044317808 */ /* 0x004fe20000800000 */
[----:B------:R-:W2:Y:S01]  /*55f0*/  MUFU.TANH R41, R76 ;  /* 0x0000004c00297308 */ /* 0x000ea20000002400 */
[----:B------:R-:W-:Y:S01]  /*5600*/  FMNMX.FTZ R40, R47, R40, !PT ;  /* 0x000000282f287209 */ /* 0x000fe20007810000 */
[----:B------:R-:W-:Y:S01]  /*5610*/  FMUL.FTZ R68, R66, UR53 ;  /* 0x0000003542447c20 */ /* 0x000fe20008410000 */
[----:B------:R-:W-:Y:S01]  /*5620*/  ISETP.GT.AND P1, PT, R4, 0x60, PT ;  /* 0x000000600400780c */ /* 0x000fe20003f24270 */
[----:B------:R-:W-:Y:S01]  /*5630*/  FMUL.FTZ R66, R67, UR53 ;  /* 0x0000003543427c20 */ /* 0x000fe20008410000 */
[----:B-1----:R-:W-:-:S02]  /*5640*/  FSEL R43, R7, -INF , P2 ;  /* 0xff800000072b7808 */ /* 0x002fc40001000000 */
[----:B------:R-:W-:Y:S01]  /*5650*/  FMNMX.FTZ R40, R49, R40, !PT ;  /* 0x0000002831287209 */ /* 0x000fe20007810000 */
[----:B------:R-:W1:Y:S01]  /*5660*/  MUFU.TANH R31, R77 ;  /* 0x0000004d001f7308 */ /* 0x000e620000002400 */
[C---:B------:R-:W-:Y:S02]  /*5670*/  ISETP.GT.AND P2, PT, R4.reuse, 0x61, PT ;  /* 0x000000610400780c */ /* 0x040fe40003f44270 */
[----:B---3--:R-:W-:Y:S02]  /*5680*/  FSEL R45, R45, -INF , P1 ;  /* 0xff8000002d2d7808 */ /* 0x008fe40000800000 */
[----:B------:R-:W-:Y:S02]  /*5690*/  FMNMX.FTZ R40, R43, R40, !PT ;  /* 0x000000282b287209 */ /* 0x000fe40007810000 */
[----:B------:R-:W-:Y:S01]  /*56a0*/  ISETP.GT.AND P1, PT, R4, 0x68, PT ;  /* 0x000000680400780c */ /* 0x000fe20003f24270 */
[----:B------:R-:W3:Y:S01]  /*56b0*/  MUFU.TANH R33, R80 ;  /* 0x0000005000217308 */ /* 0x000ee20000002400 */
[----:B0-----:R-:W-:-:S02]  /*56c0*/  FSEL R39, R39, -INF , P2 ;  /* 0xff80000027277808 */ /* 0x001fc40001000000 */
[----:B------:R-:W-:Y:S02]  /*56d0*/  FMNMX.FTZ R40, R45, R40, !PT ;  /* 0x000000282d287209 */ /* 0x000fe40007810000 */
[C---:B------:R-:W-:Y:S02]  /*56e0*/  ISETP.GT.AND P2, PT, R4.reuse, 0x69, PT ;  /* 0x000000690400780c */ /* 0x040fe40003f44270 */
[----:B--2---:R-:W-:Y:S01]  /*56f0*/  FSEL R41, R41, -INF , P1 ;  /* 0xff80000029297808 */ /* 0x004fe20000800000 */
[----:B------:R-:W0:Y:S01]  /*5700*/  MUFU.TANH R35, R81 ;  /* 0x0000005100237308 */ /* 0x000e220000002400 */
[----:B------:R-:W-:Y:S02]  /*5710*/  FMNMX.FTZ R40, R39, R40, !PT ;  /* 0x0000002827287209 */ /* 0x000fe40007810000 */
[----:B------:R-:W-:Y:S02]  /*5720*/  ISETP.GT.AND P1, PT, R4, 0x70, PT ;  /* 0x000000700400780c */ /* 0x000fe40003f24270 */
[----:B-1----:R-:W-:-:S02]  /*5730*/  FSEL R31, R31, -INF , P2 ;  /* 0xff8000001f1f7808 */ /* 0x002fc40001000000 */
[----:B------:R-:W-:Y:S01]  /*5740*/  FMNMX.FTZ R40, R41, R40, !PT ;  /* 0x0000002829287209 */ /* 0x000fe20007810000 */
[----:B------:R-:W1:Y:S01]  /*5750*/  MUFU.TANH R37, R84 ;  /* 0x0000005400257308 */ /* 0x000e620000002400 */
[C---:B------:R-:W-:Y:S02]  /*5760*/  ISETP.GT.AND P2, PT, R4.reuse, 0x71, PT ;  /* 0x000000710400780c */ /* 0x040fe40003f44270 */
[----:B---3--:R-:W-:Y:S02]  /*5770*/  FSEL R33, R33, -INF , P1 ;  /* 0xff80000021217808 */ /* 0x008fe40000800000 */
[----:B------:R-:W-:Y:S02]  /*5780*/  FMNMX.FTZ R40, R31, R40, !PT ;  /* 0x000000281f287209 */ /* 0x000fe40007810000 */
[----:B------:R-:W-:Y:S01]  /*5790*/  ISETP.GT.AND P1, PT, R4, 0x78, PT ;  /* 0x000000780400780c */ /* 0x000fe20003f24270 */
[----:B------:R-:W2:Y:S01]  /*57a0*/  MUFU.TANH R29, R85 ;  /* 0x00000055001d7308 */ /* 0x000ea20000002400 */
[----:B0-----:R-:W-:-:S02]  /*57b0*/  FSEL R35, R35, -INF , P2 ;  /* 0xff80000023237808 */ /* 0x001fc40001000000 */
[----:B------:R-:W-:Y:S02]  /*57c0*/  FMNMX.FTZ R40, R33, R40, !PT ;  /* 0x0000002821287209 */ /* 0x000fe40007810000 */
[----:B------:R-:W-:Y:S02]  /*57d0*/  ISETP.GT.AND P2, PT, R4, 0x79, PT ;  /* 0x000000790400780c */ /* 0x000fe40003f44270 */
[----:B------:R-:W-:Y:S01]  /*57e0*/  FMNMX.FTZ R40, R35, R40, !PT ;  /* 0x0000002823287209 */ /* 0x000fe20007810000 */
[----:B------:R-:W0:Y:S01]  /*57f0*/  MUFU.TANH R8, R8 ;  /* 0x0000000800087308 */ /* 0x000e220000002400 */
[----:B-1----:R-:W-:Y:S01]  /*5800*/  FSEL R37, R37, -INF , P1 ;  /* 0xff80000025257808 */ /* 0x002fe20000800000 */
[----:B------:R-:W1:Y:S03]  /*5810*/  LDC R4, c[0x0][0x988] ;  /* 0x00026200ff047b82 */ /* 0x000e660000000800 */
[----:B------:R-:W-:-:S03]  /*5820*/  FMNMX.FTZ R40, R37, R40, !PT ;  /* 0x0000002825287209 */ /* 0x000fc60007810000 */
[----:B------:R-:W3:Y:S01]  /*5830*/  MUFU.TANH R9, R9 ;  /* 0x0000000900097308 */ /* 0x000ee20000002400 */
[----:B--2---:R-:W-:Y:S02]  /*5840*/  FSEL R29, R29, -INF , P2 ;  /* 0xff8000001d1d7808 */ /* 0x004fe40001000000 */
[----:B------:R-:W-:Y:S02]  /*5850*/  ISETP.GT.AND P2, PT, R42, RZ, PT ;  /* 0x000000ff2a00720c */ /* 0x000fe40003f44270 */
[----:B------:R-:W-:-:S03]  /*5860*/  FMNMX.FTZ R40, R29, R40, !PT ;  /* 0x000000281d287209 */ /* 0x000fc60007810000 */
[----:B------:R-:W2:Y:S01]  /*5870*/  MUFU.TANH R10, R10 ;  /* 0x0000000a000a7308 */ /* 0x000ea20000002400 */
[----:B0-----:R-:W-:Y:S01]  /*5880*/  FSEL R63, R8, -INF , P2 ;  /* 0xff800000083f7808 */ /* 0x001fe20001000000 */
[----:B------:R-:W0:Y:S01]  /*5890*/  SHFL.BFLY PT, R7, R40, 0x2, 0x1f ;  /* 0x0c401f0028077f89 */ /* 0x000e2200000e0000 */
[----:B------:R-:W-:Y:S02]  /*58a0*/  ISETP.GT.AND P2, PT, R42, 0x8, PT ;  /* 0x000000082a00780c */ /* 0x000fe40003f44270 */
[----:B------:R-:W-:-:S03]  /*58b0*/  FMNMX.FTZ R8, R63, R6, !PT ;  /* 0x000000063f087209 */ /* 0x000fc60007810000 */
[----:B------:R-:W4:Y:S01]  /*58c0*/  MUFU.TANH R12, R12 ;  /* 0x0000000c000c7308 */ /* 0x000f220000002400 */
[----:B---3--:R-:W-:Y:S02]  /*58d0*/  FSEL R67, R9, -INF , P3 ;  /* 0xff80000009437808 */ /* 0x008fe40001800000 */
[----:B------:R-:W-:Y:S02]  /*58e0*/  ISETP.GT.AND P3, PT, R42, 0x9, PT ;  /* 0x000000092a00780c */ /* 0x000fe40003f64270 */
[----:B------:R-:W-:-:S03]  /*58f0*/  FMNMX.FTZ R8, R67, R8, !PT ;  /* 0x0000000843087209 */ /* 0x000fc60007810000 */
[----:B------:R-:W3:Y:S01]  /*5900*/  MUFU.TANH R14, R14 ;  /* 0x0000000e000e7308 */ /* 0x000ee20000002400 */
[----:B--2---:R-:W-:Y:S02]  /*5910*/  FSEL R71, R10, -INF , P2 ;  /* 0xff8000000a477808 */ /* 0x004fe40001000000 */
[----:B------:R-:W-:Y:S02]  /*5920*/  ISETP.GT.AND P2, PT, R42, 0x10, PT ;  /* 0x000000102a00780c */ /* 0x000fe40003f44270 */
[----:B------:R-:W-:-:S03]  /*5930*/  FMNMX.FTZ R8, R71, R8, !PT ;  /* 0x0000000847087209 */ /* 0x000fc60007810000 */
[----:B------:R-:W2:Y:S01]  /*5940*/  MUFU.TANH R15, R15 ;  /* 0x0000000f000f7308 */ /* 0x000ea20000002400 */
[----:B----4-:R-:W-:Y:S02]  /*5950*/  FSEL R73, R12, -INF , P3 ;  /* 0xff8000000c497808 */ /* 0x010fe40001800000 */
[----:B0-----:R-:W-:Y:S02]  /*5960*/  FMNMX.FTZ R7, R40, R7, !PT ;  /* 0x0000000728077209 */ /* 0x001fe40007810000 */
[----:B------:R-:W-:Y:S02]  /*5970*/  ISETP.GT.AND P3, PT, R42, 0x11, PT ;  /* 0x000000112a00780c */ /* 0x000fe40003f64270 */
[----:B------:R-:W-:Y:S01]  /*5980*/  FMNMX.FTZ R8, R73, R8, !PT ;  /* 0x0000000849087209 */ /* 0x000fe20007810000 */
[----:B------:R-:W0:Y:S01]  /*5990*/  SHFL.BFLY PT, R40, R7, 0x1, 0x1f ;  /* 0x0c201f0007287f89 */ /* 0x000e2200000e0000 */
[----:B------:R-:W4:Y:S01]  /*59a0*/  MUFU.TANH R20, R20 ;  /* 0x0000001400147308 */ /* 0x000f220000002400 */
[----:B---3--:R-:W-:-:S02]  /*59b0*/  FSEL R75, R14, -INF , P2 ;  /* 0xff8000000e4b7808 */ /* 0x008fc40001000000 */
        /* <DEDUP_REMOVED lines=8> */
[C---:B------:R-:W-:Y:S02]  /*5a40*/  ISETP.GT.AND P2, PT, R42.reuse, 0x20, PT ;  /* 0x000000202a00780c */ /* 0x040fe40003f44270 */
[----:B------:R-:W-:Y:S02]  /*5a50*/  FMNMX.FTZ R8, R79, R8, !PT ;  /* 0x000000084f087209 */ /* 0x000fe40007810000 */
[----:B0-----:R-:W-:Y:S01]  /*5a60*/  FMNMX.FTZ R7, R7, R40, !PT ;  /* 0x0000002807077209 */ /* 0x001fe20007810000 */
[----:B------:R-:W0:Y:S01]  /*5a70*/  MUFU.TANH R25, R25 ;  /* 0x0000001900197308 */ /* 0x000e220000002400 */
[----:B---3--:R-:W-:Y:S02]  /*5a80*/  FSEL R81, R21, -INF , P3 ;  /* 0xff80000015517808 */ /* 0x008fe40001800000 */
[----:B------:R-:W-:Y:S01]  /*5a90*/  ISETP.GT.AND P3, PT, R42, 0x21, PT ;  /* 0x000000212a00780c */ /* 0x000fe20003f64270 */
[----:B-1----:R-:W-:Y:S01]  /*5aa0*/  FMUL.FTZ R40, R7, R4 ;  /* 0x0000000407287220 */ /* 0x002fe20000410000 */
[----:B------:R-:W-:-:S02]  /*5ab0*/  FMNMX.FTZ R8, R81, R8, !PT ;  /* 0x0000000851087209 */ /* 0x000fc40007810000 */
[----:B------:R-:W-:Y:S01]  /*5ac0*/  FSETP.NEU.FTZ.AND P1, PT, R7, -INF , PT ;  /* 0xff8000000700780b */ /* 0x000fe20003f3d000 */
[----:B------:R-:W1:Y:S01]  /*5ad0*/  MUFU.TANH R26, R26 ;  /* 0x0000001a001a7308 */ /* 0x000e620000002400 */
[----:B--2---:R-:W-:Y:S02]  /*5ae0*/  FSEL R83, R24, -INF , P2 ;  /* 0xff80000018537808 */ /* 0x004fe40001000000 */
[----:B------:R-:W-:Y:S02]  /*5af0*/  ISETP.GT.AND P2, PT, R42, 0x28, PT ;  /* 0x000000282a00780c */ /* 0x000fe40003f44270 */
[----:B------:R-:W-:Y:S02]  /*5b00*/  FMNMX.FTZ R8, R83, R8, !PT ;  /* 0x0000000853087209 */ /* 0x000fe40007810000 */
[----:B------:R-:W-:Y:S01]  /*5b10*/  FSEL R40, R40, RZ, P1 ;  /* 0x000000ff28287208 */ /* 0x000fe20000800000 */
[----:B------:R-:W2:Y:S01]  /*5b20*/  MUFU.TANH R27, R27 ;  /* 0x0000001b001b7308 */ /* 0x000ea20000002400 */
[----:B0-----:R-:W-:-:S02]  /*5b30*/  FSEL R85, R25, -INF , P3 ;  /* 0xff80000019557808 */ /* 0x001fc40001800000 */
[----:B------:R-:W-:Y:S01]  /*5b40*/  ISETP.GT.AND P3, PT, R42, 0x29, PT ;  /* 0x000000292a00780c */ /* 0x000fe20003f64270 */
[--C-:B------:R-:W-:Y:S01]  /*5b50*/  FFMA.FTZ R21, R163, R4, -R40.reuse ;  /* 0x00000004a3157223 */ /* 0x100fe20000010828 */
[----:B------:R-:W-:Y:S01]  /*5b60*/  FMNMX.FTZ R8, R85, R8, !PT ;  /* 0x0000000855087209 */ /* 0x000fe20007810000 */
[-CC-:B------:R-:W-:Y:S01]  /*5b70*/  FFMA.FTZ R178, R165, R4.reuse, -R40.reuse ;  /* 0x00000004a5b27223 */ /* 0x180fe20000010828 */
[-CC-:B------:R-:W-:Y:S01]  /*5b80*/  FFMA.FTZ R172, R161, R4.reuse, -R40.reuse ;  /* 0x00000004a1ac7223 */ /* 0x180fe20000010828 */
[----:B------:R-:W0:Y:S01]  /*5b90*/  MUFU.TANH R28, R28 ;  /* 0x0000001c001c7308 */ /* 0x000e220000002400 */
[----:B-1----:R-:W-:Y:S01]  /*5ba0*/  FSEL R87, R26, -INF , P2 ;  /* 0xff8000001a577808 */ /* 0x002fe20001000000 */
[-CC-:B------:R-:W-:Y:S01]  /*5bb0*/  FFMA.FTZ R15, R167, R4.reuse, -R40.reuse ;  /* 0x00000004a70f7223 */ /* 0x180fe20000010828 */
[C---:B------:R-:W-:Y:S01]  /*5bc0*/  ISETP.GT.AND P2, PT, R42.reuse, 0x30, PT ;  /* 0x000000302a00780c */ /* 0x040fe20003f44270 */
[--C-:B------:R-:W-:Y:S01]  /*5bd0*/  FFMA.FTZ R25, R159, R4, -R40.reuse ;  /* 0x000000049f197223 */ /* 0x100fe20000010828 */
[----:B------:R-:W-:Y:S01]  /*5be0*/  FMNMX.FTZ R8, R87, R8, !PT ;  /* 0x0000000857087209 */ /* 0x000fe20007810000 */
[-CC-:B------:R-:W-:Y:S01]  /*5bf0*/  FFMA.FTZ R176, R169, R4.reuse, -R40.reuse ;  /* 0x00000004a9b07223 */ /* 0x180fe20000010828 */
[-CC-:B------:R-:W-:Y:S01]  /*5c00*/  FFMA.FTZ R174, R157, R4.reuse, -R40.reuse ;  /* 0x000000049dae7223 */ /* 0x180fe20000010828 */
[----:B------:R-:W1:Y:S01]  /*5c10*/  MUFU.TANH R30, R30 ;  /* 0x0000001e001e7308 */ /* 0x000e620000002400 */
[----:B--2---:R-:W-:Y:S01]  /*5c20*/  FSEL R163, R27, -INF , P3 ;  /* 0xff8000001ba37808 */ /* 0x004fe20001800000 */
[-CC-:B------:R-:W-:Y:S01]  /*5c30*/  FFMA.FTZ R13, R171, R4.reuse, -R40.reuse ;  /* 0x00000004ab0d7223 */ /* 0x180fe20000010828 */
[----:B------:R-:W-:Y:S01]  /*5c40*/  ISETP.GT.AND P3, PT, R42, 0x31, PT ;  /* 0x000000312a00780c */ /* 0x000fe20003f64270 */
[--C-:B------:R-:W-:Y:S01]  /*5c50*/  FFMA.FTZ R27, R155, R4, -R40.reuse ;  /* 0x000000049b1b7223 */ /* 0x100fe20000010828 */
[----:B------:R-:W-:Y:S01]  /*5c60*/  FMNMX.FTZ R8, R163, R8, !PT ;  /* 0x00000008a3087209 */ /* 0x000fe20007810000 */
[-CC-:B------:R-:W-:Y:S01]  /*5c70*/  FFMA.FTZ R182, R173, R4.reuse, -R40.reuse ;  /* 0x00000004adb67223 */ /* 0x180fe20000010828 */
[-CC-:B------:R-:W-:Y:S01]  /*5c80*/  FFMA.FTZ R168, R153, R4.reuse, -R40.reuse ;  /* 0x0000000499a87223 */ /* 0x180fe20000010828 */
[----:B------:R-:W2:Y:S01]  /*5c90*/  MUFU.TANH R32, R32 ;  /* 0x0000002000207308 */ /* 0x000ea20000002400 */
[----:B0-----:R-:W-:Y:S01]  /*5ca0*/  FSEL R165, R28, -INF , P2 ;  /* 0xff8000001ca57808 */ /* 0x001fe20001000000 */
[-CC-:B------:R-:W-:Y:S01]  /*5cb0*/  FFMA.FTZ R180, R175, R4.reuse, -R40.reuse ;  /* 0x00000004afb47223 */ /* 0x180fe20000010828 */
        /* <DEDUP_REMOVED lines=8> */
[----:B------:R-:W-:Y:S01]  /*5d40*/  ISETP.GT.AND P3, PT, R42, 0x39, PT ;  /* 0x000000392a00780c */ /* 0x000fe20003f64270 */
[--C-:B------:R-:W-:Y:S01]  /*5d50*/  FFMA.FTZ R33, R35, R4, -R40.reuse ;  /* 0x0000000423217223 */ /* 0x100fe20000010828 */
[----:B------:R-:W-:Y:S01]  /*5d60*/  FMNMX.FTZ R8, R161, R8, !PT ;  /* 0x00000008a1087209 */ /* 0x000fe20007810000 */
[-CC-:B------:R-:W-:Y:S01]  /*5d70*/  FFMA.FTZ R158, R37, R4.reuse, -R40.reuse ;  /* 0x00000004259e7223 */ /* 0x180fe20000010828 */
[----:B------:R-:W-:Y:S01]  /*5d80*/  FSEL R30, R7, RZ, P1 ;  /* 0x000000ff071e7208 */ /* 0x000fe20000800000 */
[----:B------:R-:W1:Y:S01]  /*5d90*/  MUFU.TANH R36, R36 ;  /* 0x0000002400247308 */ /* 0x000e620000002400 */
[----:B--2---:R-:W-:Y:S01]  /*5da0*/  FSEL R167, R32, -INF , P2 ;  /* 0xff80000020a77808 */ /* 0x004fe20001000000 */
[--C-:B------:R-:W-:Y:S01]  /*5db0*/  FFMA.FTZ R154, R41, R4, -R40.reuse ;  /* 0x00000004299a7223 */ /* 0x100fe20000010828 */
[----:B------:R-:W-:Y:S01]  /*5dc0*/  ISETP.GT.AND P2, PT, R42, 0x40, PT ;  /* 0x000000402a00780c */ /* 0x000fe20003f44270 */
[----:B------:R-:W-:Y:S01]  /*5dd0*/  FADD.FTZ R5, -R30, R5 ;  /* 0x000000051e057221 */ /* 0x000fe20000010100 */
[----:B------:R-:W-:Y:S01]  /*5de0*/  FMNMX.FTZ R8, R167, R8, !PT ;  /* 0x00000008a7087209 */ /* 0x000fe20007810000 */
[-CC-:B------:R-:W-:Y:S01]  /*5df0*/  FFMA.FTZ R152, R45, R4.reuse, -R40.reuse ;  /* 0x000000042d987223 */ /* 0x180fe20000010828 */
[-CC-:B------:R-:W-:Y:S01]  /*5e00*/  FFMA.FTZ R162, R49, R4.reuse, -R40.reuse ;  /* 0x0000000431a27223 */ /* 0x180fe20000010828 */
[----:B------:R-:W2:Y:S01]  /*5e10*/  MUFU.TANH R38, R38 ;  /* 0x0000002600267308 */ /* 0x000ea20000002400 */
[----:B0-----:R-:W-:Y:S01]  /*5e20*/  FSEL R159, R34, -INF , P3 ;  /* 0xff800000229f7808 */ /* 0x001fe20001800000 */
[-C--:B------:R-:W-:Y:S01]  /*5e30*/  FMUL.FTZ R34, R5, R4.reuse ;  /* 0x0000000405227220 */ /* 0x080fe20000410000 */
        /* <DEDUP_REMOVED lines=20> */
[----:B------:R-:W-:Y:S01]  /*5f80*/  FFMA.FTZ R29, R29, R4, -R40 ;  /* 0x000000041d1d7223 */ /* 0x000fe20000010828 */
[----:B------:R-:W2:Y:S01]  /*5f90*/  MUFU.TANH R68, R68 ;  /* 0x0000004400447308 */ /* 0x000ea20000002400 */
[----:B0-----:R-:W-:-:S02]  /*5fa0*/  FSEL R171, R56, -INF , P2 ;  /* 0xff80000038ab7808 */ /* 0x001fc40001000000 */
        /* <DEDUP_REMOVED lines=49> */
[----:B------:R-:W-:Y:S01]  /*62c0*/  MUFU.EX2 R180, R180 ;  /* 0x000000b400b47308 */ /* 0x000fe20000000800 */
[----:B-1----:R-:W-:-:S04]  /*62d0*/  FSEL R195, R54, -INF , P3 ;  /* 0xff80000036c37808 */ /* 0x002fc80001800000 */
[----:B------:R-:W-:-:S03]  /*62e0*/  FMNMX.FTZ R8, R195, R8, !PT ;  /* 0x00000008c3087209 */ /* 0x000fc60007810000 */
[----:B------:R-:W-:Y:S02]  /*62f0*/  MUFU.EX2 R182, R182 ;  /* 0x000000b600b67308 */ /* 0x000fe40000000800 */
[----:B------:R-:W0:Y:S06]  /*6300*/  SHFL.BFLY PT, R9, R8, 0x2, 0x1f ;  /* 0x0c401f0008097f89 */ /* 0x000e2c00000e0000 */
[----:B------:R-:W-:Y:S08]  /*6310*/  MUFU.EX2 R13, R13 ;  /* 0x0000000d000d7308 */ /* 0x000ff00000000800 */
[----:B------:R-:W-:Y:S08]  /*6320*/  MUFU.EX2 R176, R176 ;  /* 0x000000b000b07308 */ /* 0x000ff00000000800 */
        /* <DEDUP_REMOVED lines=9> */
[----:B------:R-:W-:-:S06]  /*63c0*/  FMUL.FTZ R8, R9, R4 ;  /* 0x0000000409087220 */ /* 0x000fcc0000410000 */
[----:B------:R-:W-:Y:S01]  /*63d0*/  MUFU.EX2 R174, R174 ;  /* 0x000000ae00ae7308 */ /* 0x000fe20000000800 */
        /* <DEDUP_REMOVED lines=14> */
[-CC-:B------:R-:W-:Y:S01]  /*64c0*/  FFMA.FTZ R49, R85, R4.reuse, -R8.reuse ;  /* 0x0000000455317223 */ /* 0x180fe20000010808 */
[-CC-:B------:R-:W-:Y:S01]  /*64d0*/  FFMA.FTZ R26, R87, R4.reuse, -R8.reuse ;  /* 0x00000004571a7223 */ /* 0x180fe20000010808 */
[----:B------:R0:W1:Y:S01]  /*64e0*/  MUFU.EX2 R6, R34 ;  /* 0x0000002200067308 */ /* 0x0000620000000800 */
        /* <DEDUP_REMOVED lines=9> */
[-CC-:B0-----:R-:W-:Y:S01]  /*6580*/  FFMA.FTZ R34, R155, R4.reuse, -R8.reuse ;  /* 0x000000049b227223 */ /* 0x181fe20000010808 */
[-CC-:B------:R-:W-:Y:S01]  /*6590*/  FFMA.FTZ R161, R173, R4.reuse, -R8.reuse ;  /* 0x00000004ada17223 */ /* 0x180fe20000010808 */
[-CC-:B------:R-:W-:Y:S01]  /*65a0*/  FFMA.FTZ R163, R175, R4.reuse, -R8.reuse ;  /* 0x00000004afa37223 */ /* 0x180fe20000010808 */
[-CC-:B------:R-:W-:Y:S01]  /*65b0*/  FFMA.FTZ R65, R65, R4.reuse, -R8.reuse ;  /* 0x0000000441417223 */ /* 0x180fe20000010808 */
[-CC-:B------:R-:W-:Y:S01]  /*65c0*/  FFMA.FTZ R179, R179, R4.reuse, -R8.reuse ;  /* 0x00000004b3b37223 */ /* 0x180fe20000010808 */
[--C-:B------:R-:W-:Y:S01]  /*65d0*/  FFMA.FTZ R181, R181, R4, -R8.reuse ;  /* 0x00000004b5b57223 */ /* 0x100fe20000010808 */
[----:B------:R-:W0:Y:S01]  /*65e0*/  MUFU.EX2 R35, R35 ;  /* 0x0000002300237308 */ /* 0x000e220000000800 */
[----:B-1----:R-:W-:Y:S01]  /*65f0*/  FFMA.FTZ R67, R6, R0, R11 ;  /* 0x0000000006437223 */ /* 0x002fe2000001000b */
[-CC-:B------:R-:W-:Y:S01]  /*6600*/  FFMA.FTZ R183, R183, R4.reuse, -R8.reuse ;  /* 0x00000004b7b77223 */ /* 0x180fe20000010808 */
[-CC-:B------:R-:W-:Y:S01]  /*6610*/  FFMA.FTZ R191, R191, R4.reuse, -R8.reuse ;  /* 0x00000004bfbf7223 */ /* 0x180fe20000010808 */
[-CC-:B------:R-:W-:Y:S01]  /*6620*/  FFMA.FTZ R59, R59, R4.reuse, -R8.reuse ;  /* 0x000000043b3b7223 */ /* 0x180fe20000010808 */
[----:B------:R-:W-:Y:S01]  /*6630*/  FADD.FTZ R67, R180, R67 ;  /* 0x00000043b4437221 */ /* 0x000fe20000010000 */
[----:B------:R-:W-:-:S02]  /*6640*/  FFMA.FTZ R193, R193, R4, -R8 ;  /* 0x00000004c1c17223 */ /* 0x000fc40000010808 */
[----:B------:R-:W1:Y:S01]  /*6650*/  MUFU.EX2 R12, R12 ;  /* 0x0000000c000c7308 */ /* 0x000e620000000800 */
[----:B--2---:R-:W-:-:S07]  /*6660*/  FFMA.FTZ R0, R5, R3, R10 ;  /* 0x0000000305007223 */ /* 0x004fce000001000a */
        /* <DEDUP_REMOVED lines=18> */
[----:B------:R-:W-:-:S03]  /*6790*/  FFMA.FTZ R36, R153, R4, -R8 ;  /* 0x0000000499247223 */ /* 0x000fc60000010808 */
        /* <DEDUP_REMOVED lines=41> */
[----:B------:R-:W-:Y:S01]  /*6a30*/  MUFU.EX2 R51, R51 ;  /* 0x0000003300337308 */ /* 0x000fe20000000800 */
[----:B0-----:R-:W-:-:S07]  /*6a40*/  FADD.FTZ R40, R166, R67 ;  /* 0x00000043a6287221 */ /* 0x001fce0000010000 */
[----:B------:R-:W0:Y:S01]  /*6a50*/  MUFU.EX2 R34, R34 ;  /* 0x0000002200227308 */ /* 0x000e220000000800 */
[----:B-1----:R-:W-:-:S07]  /*6a60*/  FADD.FTZ R3, R167, R0 ;  /* 0x00000000a7037221 */ /* 0x002fce0000010000 */
[----:B------:R-:W-:Y:S08]  /*6a70*/  MUFU.EX2 R160, R160 ;  /* 0x000000a000a07308 */ /* 0x000ff00000000800 */
[----:B------:R-:W1:Y:S01]  /*6a80*/  MUFU.EX2 R161, R161 ;  /* 0x000000a100a17308 */ /* 0x000e620000000800 */
[----:B0-----:R-:W-:-:S07]  /*6a90*/  FADD.FTZ R0, R34, R3 ;  /* 0x0000000322007221 */ /* 0x001fce0000010000 */
[----:B------:R-:W-:Y:S08]  /*6aa0*/  MUFU.EX2 R47, R47 ;  /* 0x0000002f002f7308 */ /* 0x000ff00000000800 */
        /* <DEDUP_REMOVED lines=8> */
[----:B------:R1:W-:Y:S08]  /*6b30*/  MUFU.EX2 R153, R65 ;  /* 0x0000004100997308 */ /* 0x0003f00000000800 */
        /* <DEDUP_REMOVED lines=8> */
[----:B------:R-:W-:-:S04]  /*6bc0*/  FADD.FTZ R65, R43, R40 ;  /* 0x000000282b417221 */ /* 0x000fc80000010000 */
[----:B--2---:R-:W-:-:S03]  /*6bd0*/  FADD.FTZ R0, R152, R65 ;  /* 0x0000004198007221 */ /* 0x004fc60000010000 */
[----:B------:R-:W2:Y:S01]  /*6be0*/  MUFU.EX2 R154, R154 ;  /* 0x0000009a009a7308 */ /* 0x000ea20000000800 */
[----:B0-----:R-:W-:-:S04]  /*6bf0*/  FADD.FTZ R3, R42, R3 ;  /* 0x000000032a037221 */ /* 0x001fc80000010000 */
[----:B------:R-:W-:-:S03]  /*6c00*/  FADD.FTZ R3, R153, R3 ;  /* 0x0000000399037221 */ /* 0x000fc60000010000 */
[----:B------:R-:W0:Y:S01]  /*6c10*/  MUFU.EX2 R44, R181 ;  /* 0x000000b5002c7308 */ /* 0x000e220000000800 */
[----:B-1----:R-:W-:-:S07]  /*6c20*/  FADD.FTZ R65, R39, R0 ;  /* 0x0000000027417221 */ /* 0x002fce0000010000 */
[----:B------:R-:W-:Y:S01]  /*6c30*/  MUFU.EX2 R31, R31 ;  /* 0x0000001f001f7308 */ /* 0x000fe20000000800 */
[----:B--2---:R-:W-:-:S07]  /*6c40*/  FADD.FTZ R0, R154, R65 ;  /* 0x000000419a007221 */ /* 0x004fce0000010000 */
[----:B------:R-:W1:Y:S01]  /*6c50*/  MUFU.EX2 R155, R183 ;  /* 0x000000b7009b7308 */ /* 0x000e620000000800 */
[----:B0-----:R-:W-:-:S07]  /*6c60*/  FADD.FTZ R3, R44, R3 ;  /* 0x000000032c037221 */ /* 0x001fce0000010000 */
[----:B------:R-:W-:Y:S08]  /*6c70*/  MUFU.EX2 R156, R156 ;  /* 0x0000009c009c7308 */ /* 0x000ff00000000800 */
[----:B------:R-:W0:Y:S01]  /*6c80*/  MUFU.EX2 R46, R191 ;  /* 0x000000bf002e7308 */ /* 0x000e220000000800 */
[----:B-1----:R-:W-:-:S07]  /*6c90*/  FADD.FTZ R3, R155, R3 ;  /* 0x000000039b037221 */ /* 0x002fce0000010000 */
[----:B------:R-:W1:Y:S08]  /*6ca0*/  MUFU.EX2 R33, R33 ;  /* 0x0000002100217308 */ /* 0x000e700000000800 */
[----:B------:R2:W3:Y:S01]  /*6cb0*/  MUFU.EX2 R157, R59 ;  /* 0x0000003b009d7308 */ /* 0x0004e20000000800 */
[----:B0-----:R-:W-:-:S07]  /*6cc0*/  FADD.FTZ R3, R46, R3 ;  /* 0x000000032e037221 */ /* 0x001fce0000010000 */
[----:B------:R-:W0:Y:S01]  /*6cd0*/  MUFU.EX2 R158, R158 ;  /* 0x0000009e009e7308 */ /* 0x000e220000000800 */
[----:B--2---:R-:W-:-:S04]  /*6ce0*/  FADD.FTZ R59, R31, R0 ;  /* 0x000000001f3b7221 */ /* 0x004fc80000010000 */
[----:B------:R-:W-:-:S03]  /*6cf0*/  FADD.FTZ R0, R156, R59 ;  /* 0x0000003b9c007221 */ /* 0x000fc60000010000 */
[----:B------:R-:W2:Y:S01]  /*6d00*/  MUFU.EX2 R40, R193 ;  /* 0x000000c100287308 */ /* 0x000ea20000000800 */
[----:B-1----:R-:W-:Y:S01]  /*6d10*/  FADD.FTZ R59, R33, R0 ;  /* 0x00000000213b7221 */ /* 0x002fe20000010000 */
[----:B---3--:R-:W-:-:S06]  /*6d20*/  FADD.FTZ R3, R157, R3 ;  /* 0x000000039d037221 */ /* 0x008fcc0000010000 */
        /* <DEDUP_REMOVED lines=8> */
.L_x_8898:
[----:B------:R-:W-:Y:S01]  /*6db0*/  UISETP.GT.AND UP0, UPT, UR56, UR54, UPT ;  /* 0x000000363800728c */ /* 0x000fe2000bf04270 */
[-C--:B------:R-:W-:Y:S01]  /*6dc0*/  FMUL.FTZ R88, R88, R6.reuse ;  /* 0x0000000658587220 */ /* 0x080fe20000410000 */
[----:B------:R-:W-:Y:S01]  /*6dd0*/  ULEA UR6, UR55, UR41, 0x3 ;  /* 0x0000002937067291 */ /* 0x000fe2000f8e183f */
[-C--:B------:R-:W-:Y:S01]  /*6de0*/  FMUL.FTZ R89, R89, R6.reuse ;  /* 0x0000000659597220 */ /* 0x080fe20000410000 */
[----:B------:R-:W-:Y:S01]  /*6df0*/  UIADD3 UR7, UR56, -0x1, URZ ;  /* 0xffffffff38077890 */ /* 0x000fe2000fffe03f */
[-C--:B------:R-:W-:Y:S01]  /*6e00*/  FMUL.FTZ R92, R92, R6.reuse ;  /* 0x000000065c5c7220 */ /* 0x080fe20000410000 */
[----:B------:R-:W-:Y:S01]  /*6e10*/  UIADD3 UR6, UR6, 0x28860, URZ ;  /* 0x0002886006067890 */ /* 0x000fe2000fffe03f */
[----:B------:R-:W-:Y:S01]  /*6e20*/  PLOP3.LUT P1, PT, PT, PT, UP0, 0x80, 0x0 ;  /* 0x000000000000781c */ /* 0x000fe20003f2f008 */
[----:B------:R-:W-:Y:S01]  /*6e30*/  UMOV UR57, UR44 ;  /* 0x0000002c00397c82 */ /* 0x000fe20008000000 */
[----:B------:R-:W-:Y:S01]  /*6e40*/  UMOV UR55, UR43 ;  /* 0x0000002b00377c82 */ /* 0x000fe20008000000 */
[----:B------:R-:W-:Y:S01]  /*6e50*/  UPRMT UR6, UR39, 0x654, UR6 ;  /* 0x0000065427067896 */ /* 0x000fe20008000006 */
[-C--:B------:R-:W-:Y:S01]  /*6e60*/  FMUL.FTZ R93, R93, R6.reuse ;  /* 0x000000065d5d7220 */ /* 0x080fe20000410000 */
[----:B------:R-:W-:Y:S01]  /*6e70*/  UMOV UR56, UR7 ;  /* 0x0000000700387c82 */ /* 0x000fe20008000000 */
        /* <DEDUP_REMOVED lines=94> */
[----:B------:R-:W-:Y:S01]  /*7460*/  MOV R6, R9 ;  /* 0x0000000900067202 */ /* 0x000fe20000000f00 */
[----:B------:R-:W-:Y:S06]  /*7470*/  @P1 BRA `(.L_x_8899) ;  /* 0xffffffcc009c1947 */ /* 0x000fec000383ffff */
[----:B------:R-:W-:-:S05]  /*7480*/  UMOV UR56, UR7 ;  /* 0x0000000700387c82 */ /* 0x000fca0008000000 */
.L_x_8888:
[----:B------:R-:W-:-:S13]  /*7490*/  ISETP.LE.AND P1, PT, RZ, UR56, PT ;  /* 0x00000038ff007c0c */ /* 0x000fda000bf23270 */
[----:B------:R-:W-:Y:S05]  /*74a0*/  @!P1 BRA `(.L_x_8900) ;  /* 0x0000002800149947 */ /* 0x000fea0003800000 */
[----:B------:R-:W-:Y:S01]  /*74b0*/  IMAD.MOV.U32 R8, RZ, RZ, R9 ;  /* 0x000000ffff087224 */ /* 0x000fe200078e0009 */
[----:B------:R-:W-:Y:S01]  /*74c0*/  UMOV UR52, UR44 ;  /* 0x0000002c00347c82 */ /* 0x000fe20008000000 */
[----:B------:R-:W-:Y:S01]  /*74d0*/  IMAD.MOV.U32 R6, RZ, RZ, R7 ;  /* 0x000000ffff067224 */ /* 0x000fe200078e0007 */
[----:B------:R-:W-:Y:S01]  /*74e0*/  UMOV UR49, UR43 ;  /* 0x0000002b00317c82 */ /* 0x000fe20008000000 */
[----:B------:R-:W-:-:S05]  /*74f0*/  ULDC UR48, c[0x0][0x9d8] ;  /* 0x0002760000307ab9 */ /* 0x000fca0000000800 */
.L_x_8911:
[----:B------:R-:W-:Y:S01]  /*7500*/  ISETP.NE.AND P2, PT, RZ, UR40, PT ;  /* 0x00000028ff007c0c */ /* 0x000fe2000bf45270 */
[----:B------:R-:W-:-:S04]  /*7510*/  UISETP.NE.AND UP0, UPT, UR49, 0x1, UPT ;  /* 0x000000013100788c */ /* 0x000fc8000bf05270 */
[----:B------:R-:W-:-:S04]  /*7520*/  USEL UR44, URZ, 0x1, UP0 ;  /* 0x000000013f2c7887 */ /* 0x000fc80008000000 */
[----:B------:R-:W-:-:S04]  /*7530*/  ULOP3.LUT UR44, UR52, UR44, URZ, 0x3c, !UPT ;  /* 0x0000002c342c7292 */ /* 0x000fc8000f8e3c3f */
[----:B------:R-:W-:Y:S08]  /*7540*/  @P2 BRA `(.L_x_8901) ;  /* 0x0000000000382947 */ /* 0x000ff00003800000 */
[----:B------:R-:W-:Y:S05]  /*7550*/  @!P0 BRA `(.L_x_8902) ;  /* 0x0000000000048947 */ /* 0x000fea0003800000 */
[----:B------:R-:W-:Y:S01]  /*7560*/  BPT.TRAP 0x1 ;  /* 0x000000040000795c */ /* 0x000fe20000300000 */
.L_x_8902:
        /* <DEDUP_REMOVED lines=9> */
.L_x_8903:
[----:B-1----:R-:W-:Y:S05]  /*7600*/  @P1 BRA `(.L_x_8901) ;  /* 0x0000000000081947 */ /* 0x002fea0003800000 */
[----:B------:R-:W1:Y:S02]  /*7610*/  SYNCS.PHASECHK.TRANS64.TRYWAIT P1, [UR6+0x28830], R4 ;  /* 0x02883004ff0075a7 */ /* 0x000e640008020146 */
[----:B-1----:R-:W-:Y:S05]  /*7620*/  @!P1 BRA `(.L_x_8904) ;  /* 0x0000009000609947 */ /* 0x002fea0003800000 */
.L_x_8901:
        /* <DEDUP_REMOVED lines=48> */
.L_x_8906:
[----:B------:R-:W-:Y:S01]  /*7930*/  ULEA UR6, UR49, UR41, 0x3 ;  /* 0x0000002931067291 */ /* 0x000fe2000f8e183f */
[----:B------:R-:W-:-:S05]  /*7940*/  IMAD.U32 R4, RZ, RZ, UR52 ;  /* 0x00000034ff047e24 */ /* 0x000fca000f8e00ff */
[----:B------:R-:W-:-:S04]  /*7950*/  SHF.L.U32 R4, R4, 0x1f, RZ ;  /* 0x0000001f04047819 */ /* 0x000fc800000006ff */
[----:B------:R0:W1:Y:S01]  /*7960*/  SYNCS.PHASECHK.TRANS64.TRYWAIT P1, [UR6+0x28850], R4 ;  /* 0x02885004ff0075a7 */ /* 0x0000620008020146 */
[----:B------:R-:W-:Y:S05]  /*7970*/  @!P0 BRA `(.L_x_8907) ;  /* 0x0000000000048947 */ /* 0x000fea0003800000 */
[----:B------:R-:W-:Y:S01]  /*7980*/  BPT.TRAP 0x1 ;  /* 0x000000040000795c */ /* 0x000fe20000300000 */
.L_x_8907:
[----:B-1----:R-:W-:Y:S05]  /*7990*/  @P1 BRA `(.L_x_8905) ;  /* 0x0000000000081947 */ /* 0x002fea0003800000 */
[----:B------:R-:W1:Y:S02]  /*79a0*/  SYNCS.PHASECHK.TRANS64.TRYWAIT P1, [UR6+0x28850], R4 ;  /* 0x02885004ff0075a7 */ /* 0x000e640008020146 */
[----:B-1----:R-:W-:Y:S05]  /*79b0*/  @!P1 BRA `(.L_x_8908) ;  /* 0x0000008c00949947 */ /* 0x002fea0003800000 */
.L_x_8905:
        /* <DEDUP_REMOVED lines=49> */
.L_x_8909:
        /* <DEDUP_REMOVED lines=82> */
[----:B------:R-:W-:-:S04]  /*81f0*/  ULEA UR6, UR43, UR41, 0x3 ;  /* 0x000000292b067291 */ /* 0x000fc8000f8e183f */
[----:B------:R-:W0:Y:S01]  /*8200*/  MUFU.TANH R25, R25 ;  /* 0x0000001900197308 */ /* 0x000e220000002400 */
[----:B--2---:R-:W-:Y:S01]  /*8210*/  FMNMX.FTZ R10, R21, R10, !PT ;  /* 0x0000000a150a7209 */ /* 0x004fe20007810000 */
[----:B------:R-:W-:-:S04]  /*8220*/  UIADD3 UR6, UR6, 0x28840, URZ ;  /* 0x0002884006067890 */ /* 0x000fc8000fffe03f */
[----:B------:R-:W-:Y:S02]  /*8230*/  UPRMT UR6, UR39, 0x654, UR6 ;  /* 0x0000065427067896 */ /* 0x000fe40008000006 */
[----:B------:R-:W2:Y:S01]  /*8240*/  MUFU.TANH R163, R163 ;  /* 0x000000a300a37308 */ /* 0x000ea20000002400 */
[----:B-1----:R-:W-:-:S06]  /*8250*/  FMNMX.FTZ R4, R161, R4, !PT ;  /* 0x00000004a1047209 */ /* 0x002fcc0007810000 */
[----:B------:R-:W-:Y:S01]  /*8260*/  SYNCS.ARRIVE.TRANS64.RED.A1T0 RZ, [UR6], RZ ;  /* 0x000000ffffff79a7 */ /* 0x000fe20008100406 */
        /* <DEDUP_REMOVED lines=103> */
[----:B0-----:R-:W-:Y:S02]  /*88e0*/  FMNMX.FTZ R4, R213, R4, !PT ;  /* 0x00000004d5047209 */ /* 0x001fe40007810000 */
[----:B--2---:R-:W-:-:S05]  /*88f0*/  FMNMX.FTZ R10, R85, R10, !PT ;  /* 0x0000000a550a7209 */ /* 0x004fca0007810000 */
[----:B------:R-:W0:Y:S01]  /*8900*/  SHFL.BFLY PT, R9, R10, 0x2, 0x1f ;  /* 0x0c401f000a097f89 */ /* 0x000e2200000e0000 */
[----:B-1----:R-:W-:Y:S02]  /*8910*/  FMNMX.FTZ R12, R215, R4, !PT ;  /* 0x00000004d70c7209 */ /* 0x002fe40007810000 */
[----:B------:R-:W1:Y:S03]  /*8920*/  LDC R4, c[0x0][0x988] ;  /* 0x00026200ff047b82 */ /* 0x000e660000000800 */
[----:B------:R-:W2:Y:S01]  /*8930*/  SHFL.BFLY PT, R7, R12, 0x2, 0x1f ;  /* 0x0c401f000c077f89 */ /* 0x000ea200000e0000 */
[----:B0-----:R-:W-:-:S05]  /*8940*/  FMNMX.FTZ R20, R10, R9, !PT ;  /* 0x000000090a147209 */ /* 0x001fca0007810000 */
[----:B------:R-:W0:Y:S01]  /*8950*/  SHFL.BFLY PT, R9, R20, 0x1, 0x1f ;  /* 0x0c201f0014097f89 */ /* 0x000e2200000e0000 */
[----:B--2---:R-:W-:-:S05]  /*8960*/  FMNMX.FTZ R14, R12, R7, !PT ;  /* 0x000000070c0e7209 */ /* 0x004fca0007810000 */
[----:B------:R-:W2:Y:S01]  /*8970*/  SHFL.BFLY PT, R7, R14, 0x1, 0x1f ;  /* 0x0c201f000e077f89 */ /* 0x000ea200000e0000 */
[----:B0-----:R-:W-:-:S05]  /*8980*/  FMNMX.FTZ R9, R20, R9, !PT ;  /* 0x0000000914097209 */ /* 0x001fca0007810000 */
[----:B------:R-:W-:Y:S01]  /*8990*/  FADD.FTZ R87, -R9, R8 ;  /* 0x0000000809577221 */ /* 0x000fe20000010100 */
[----:B--2---:R-:W-:-:S05]  /*89a0*/  FMNMX.FTZ R7, R14, R7, !PT ;  /* 0x000000070e077209 */ /* 0x004fca0007810000 */
[CC--:B-1----:R-:W-:Y:S01]  /*89b0*/  FMUL.FTZ R8, R7.reuse, R4.reuse ;  /* 0x0000000407087220 */ /* 0x0c2fe20000410000 */
        /* <DEDUP_REMOVED lines=200> */
.L_x_8910:
        /* <DEDUP_REMOVED lines=12> */
[----:B------:R-:W-:Y:S01]  /*9700*/  FMUL.FTZ R90, R90, R6 ;  /* 0x000000065a5a7220 */ /* 0x000fe20000410000 */
[----:B------:R-:W-:Y:S01]  /*9710*/  F2FP.F16.F32.PACK_AB R174, R161, R174 ;  /* 0x000000aea1ae723e */ /* 0x000fe200000000ff */
[----:B------:R-:W-:Y:S01]  /*9720*/  FMUL.FTZ R91, R91, R6 ;  /* 0x000000065b5b7220 */ /* 0x000fe20000410000 */
[----:B------:R-:W-:Y:S01]  /*9730*/  F2FP.F16.F32.PACK_AB R168, R163, R168 ;  /* 0x000000a8a3a8723e */ /* 0x000fe200000000ff */
[----:B------:R-:W-:Y:S01]  /*9740*/  FMUL.FTZ R94, R94, R6 ;  /* 0x000000065e5e7220 */ /* 0x000fe20000410000 */
[----:B------:R-:W-:Y:S01]  /*9750*/  SYNCS.ARRIVE.TRANS64.RED.A1T0 RZ, [UR6], RZ ;  /* 0x000000ffffff79a7 */ /* 0x000fe20008100406 */
[----:B------:R-:W-:Y:S01]  /*9760*/  F2FP.F16.F32.PACK_AB R170, R165, R170 ;  /* 0x000000aaa5aa723e */ /* 0x000fe200000000ff */
[----:B------:R-:W-:Y:S01]  /*9770*/  FMUL.FTZ R95, R95, R6 ;  /* 0x000000065f5f7220 */ /* 0x000fe20000410000 */
[----:B------:R-:W-:Y:S01]  /*9780*/  F2FP.F16.F32.PACK_AB R164, R167, R164 ;  /* 0x000000a4a7a4723e */ /* 0x000fe200000000ff */
[----:B------:R-:W-:Y:S01]  /*9790*/  FMUL.FTZ R98, R98, R6 ;  /* 0x0000000662627220 */ /* 0x000fe20000410000 */
        /* <DEDUP_REMOVED lines=86> */
.L_x_8900:
[----:B------:R-:W-:Y:S06]  /*9d00*/  BAR.ARV 0x8, 0x180 ;  /* 0x0206000000007b1d */ /* 0x000fec0000002000 */
[----:B------:R-:W-:Y:S05]  /*9d10*/  @!P0 BRA `(.L_x_8912) ;  /* 0x0000000000048947 */ /* 0x000fea0003800000 */
[----:B------:R-:W-:Y:S01]  /*9d20*/  BPT.TRAP 0x1 ;  /* 0x000000040000795c */ /* 0x000fe20000300000 */
.L_x_8912:
[----:B------:R-:W-:Y:S01]  /*9d30*/  ULEA UR5, UR43, UR41, 0x3 ;  /* 0x000000292b057291 */ /* 0x000fe2000f8e183f */
[----:B------:R-:W-:-:S05]  /*9d40*/  IMAD.U32 R5, RZ, RZ, UR44 ;  /* 0x0000002cff057e24 */ /* 0x000fca000f8e00ff */
[----:B------:R-:W-:-:S04]  /*9d50*/  SHF.L.U32 R5, R5, 0x1f, RZ ;  /* 0x0000001f05057819 */ /* 0x000fc800000006ff */
[----:B------:R0:W1:Y:S01]  /*9d60*/  SYNCS.PHASECHK.TRANS64.TRYWAIT P1, [UR5+0x28850], R5 ;  /* 0x02885005ff0075a7 */ /* 0x0000620008020145 */
[----:B------:R-:W-:Y:S05]  /*9d70*/  @!P0 BRA `(.L_x_8913) ;  /* 0x0000000000048947 */ /* 0x000fea0003800000 */
[----:B------:R-:W-:Y:S01]  /*9d80*/  BPT.TRAP 0x1 ;  /* 0x000000040000795c */ /* 0x000fe20000300000 */
.L_x_8913:
[----:B-1----:R-:W-:Y:S05]  /*9d90*/  @P1 BRA `(.L_x_8914) ;  /* 0x0000000000081947 */ /* 0x002fea0003800000 */
[----:B------:R-:W1:Y:S02]  /*9da0*/  SYNCS.PHASECHK.TRANS64.TRYWAIT P1, [UR5+0x28850], R5 ;  /* 0x02885005ff0075a7 */ /* 0x000e640008020145 */
[----:B-1----:R-:W-:Y:S05]  /*9db0*/  @!P1 BRA `(.L_x_8915) ;  /* 0x0000006800ac9947 */ /* 0x002fea0003800000 */
.L_x_8914:
[----:B------:R-:W-:Y:S01]  /*9dc0*/  UIADD3 UR41, UR41, 0x400, URZ ;  /* 0x0000040029297890 */ /* 0x000fe2000fffe03f */
[----:B------:R-:W-:Y:S01]  /*9dd0*/  WARPGROUP.ARRIVE ;  /* 0x00000000000079c5 */ /* 0x000fe20000000000 */
[----:B------:R-:W-:Y:S01]  /*9de0*/  UMOV UR7, 0x40000040 ;  /* 0x4000004000077882 */ /* 0x000fe20000000000 */
[----:B01----:R-:W0:Y:S01]  /*9df0*/  SHFL.BFLY PT, R5, R0, 0x2, 0x1f ;  /* 0x0c401f0000057f89 */ /* 0x003e2200000e0000 */
[----:B------:R-:W-:Y:S01]  /*9e00*/  USHF.R.U32.HI UR41, URZ, 0x4, UR41 ;  /* 0x000000043f297899 */ /* 0x000fe20008011629 */
[----:B------:R-:W-:Y:S01]  /*9e10*/  MOV R10, RZ ;  /* 0x000000ff000a7202 */ /* 0x000fe20000000f00 */
[----:B------:R-:W-:Y:S01]  /*9e20*/  IMAD.MOV.U32 R12, RZ, RZ, RZ ;  /* 0x000000ffff0c7224 */ /* 0x000fe200078e00ff */
        /* <DEDUP_REMOVED lines=11> */
[----:B------:R-:W-:Y:S01]  /*9ee0*/  IMAD.MOV.U32 R3, RZ, RZ, -0x800000 ;  /* 0xff800000ff037424 */ /* 0x000fe200078e00ff */
[----:B------:R-:W0:Y:S04]  /*9ef0*/  SHFL.BFLY PT, R6, R5, 0x1, 0x1f ;  /* 0x0c201f0005067f89 */ /* 0x000e2800000e0000 */
        /* <DEDUP_REMOVED lines=52> */
.L_x_8916:
        /* <DEDUP_REMOVED lines=74> */
.L_x_8880:
        /* <DEDUP_REMOVED lines=11> */
[----:B------:R-:W-:Y:S01]  /*a790*/  IMAD R9, R22, 0x40, R2 ;  /* 0x0000004016097824 */ /* 0x000fe200078e0202 */
        /* <DEDUP_REMOVED lines=18> */
[----:B------:R-:W-:Y:S01]  /*a8c0*/  UIMAD UR8, UR42, UR11, UR8 ;  /* 0x0000000b2a0872a4 */ /* 0x000fe2000f8e0208 */
[----:B------:R-:W-:Y:S01]  /*a8d0*/  F2FP.F16.F32.PACK_AB R147, R151, R150 ;  /* 0x000000969793723e */ /* 0x000fe200000000ff */
[----:B------:R-:W-:Y:S01]  /*a8e0*/  UIMAD.WIDE.U32 UR6, UR42, UR10, UR6 ;  /* 0x0000000a2a0672a5 */ /* 0x000fe2000f8e0006 */
[----:B------:R-:W-:-:S02]  /*a8f0*/  ULDC UR5, c[0x0][0xa88] ;  /* 0x0002a20000057ab9 */ /* 0x000fc40000000800 */
[----:B------:R-:W-:Y:S01]  /*a900*/  ULDC.64 UR10, c[0x0][0xaf0] ;  /* 0x0002bc00000a7ab9 */ /* 0x000fe20000000a00 */
[----:B-1----:R-:W-:Y:S01]  /*a910*/  IMAD R64, R39, UR5, RZ ;  /* 0x0000000527407c24 */ /* 0x002fe2000f8e02ff */
[----:B------:R-:W-:Y:S02]  /*a920*/  MOV R36, R38 ;  /* 0x0000002600247202 */ /* 0x000fe40000000f00 */
[----:B0-----:R-:W-:-:S03]  /*a930*/  MOV R37, R5 ;  /* 0x0000000500257202 */ /* 0x001fc60000000f00 */
[----:B------:R-:W-:-:S04]  /*a940*/  IMAD.WIDE R4, R187, 0x2, R36 ;  /* 0x00000002bb047825 */ /* 0x000fc800078e0224 */
[----:B------:R-:W-:Y:S01]  /*a950*/  IMAD.WIDE R36, R9, 0x2, R36 ;  /* 0x0000000209247825 */ /* 0x000fe200078e0224 */
[C---:B------:R-:W-:Y:S02]  /*a960*/  IADD3 R21, P6, R4.reuse, 0x20, RZ ;  /* 0x0000002004157810 */ /* 0x040fe40007fde0ff */
[C---:B------:R-:W-:Y:S02]  /*a970*/  IADD3 R33, P1, R4.reuse, 0x4040, RZ ;  /* 0x0000404004217810 */ /* 0x040fe40007f3e0ff */
[----:B------:R-:W-:Y:S01]  /*a980*/  IADD3 R45, P0, R4, 0x4060, RZ ;  /* 0x00004060042d7810 */ /* 0x000fe20007f1e0ff */
[--C-:B------:R-:W-:Y:S01]  /*a990*/  IMAD.X R13, RZ, RZ, R5.reuse, P6 ;  /* 0x000000ffff0d7224 */ /* 0x100fe200030e0605 */
[----:B------:R-:W-:Y:S01]  /*a9a0*/  IADD3 R35, P6, R36, 0x1000, RZ ;  /* 0x0000100024237810 */ /* 0x000fe20007fde0ff */
[----:B------:R-:W-:Y:S01]  /*a9b0*/  IMAD.X R43, RZ, RZ, R5, P1 ;  /* 0x000000ffff2b7224 */ /* 0x000fe200008e0605 */
[----:B------:R-:W-:Y:S02]  /*a9c0*/  ISETP.NE.AND P1, PT, R39, 0x1, PT ;  /* 0x000000012700780c */ /* 0x000fe40003f25270 */
[----:B------:R-:W-:-:S02]  /*a9d0*/  LOP3.LUT R34, R35, 0x380, RZ, 0xc0, !PT ;  /* 0x0000038023227812 */ /* 0x000fc400078ec0ff */
[----:B------:R-:W-:Y:S02]  /*a9e0*/  IADD3 R31, P2, R4, 0x4020, RZ ;  /* 0x00004020041f7810 */ /* 0x000fe40007f5e0ff */
[----:B------:R-:W-:Y:S02]  /*a9f0*/  SHF.R.U64 R34, R34, 0x3, RZ ;  /* 0x0000000322227819 */ /* 0x000fe400000012ff */
[----:B------:R-:W-:Y:S01]  /*aa00*/  LOP3.LUT R9, R4, 0x380, RZ, 0xc0, !PT ;  /* 0x0000038004097812 */ /* 0x000fe200078ec0ff */
[----:B------:R-:W-:Y:S01]  /*aa10*/  IMAD.X R41, RZ, RZ, R5, P2 ;  /* 0x000000ffff297224 */ /* 0x000fe200010e0605 */
[----:B------:R-:W-:Y:S01]  /*aa20*/  LOP3.LUT R34, R34, R35, RZ, 0x3c, !PT ;  /* 0x0000002322227212 */ /* 0x000fe200078e3cff */
[----:B------:R-:W-:Y:S01]  /*aa30*/  IMAD.X R35, RZ, RZ, R37, P6 ;  /* 0x000000ffff237224 */ /* 0x000fe200030e0625 */
[----:B------:R-:W-:Y:S01]  /*aa40*/  IADD3 R47, P6, R36, 0x7000, RZ ;  /* 0x00007000242f7810 */ /* 0x000fe20007fde0ff */
[----:B------:R-:W0:Y:S01]  /*aa50*/  @P1 LDC R48, c[0x0][0xbf0] ;  /* 0x0002fc00ff301b82 */ /* 0x000e220000000800 */
[----:B------:R-:W-:-:S02]  /*aa60*/  LOP3.LUT R14, R33, 0x380, RZ, 0xc0, !PT ;  /* 0x00000380210e7812 */ /* 0x000fc400078ec0ff */
[----:B------:R-:W-:Y:S02]  /*aa70*/  LOP3.LUT R20, R47, 0x380, RZ, 0xc0, !PT ;  /* 0x000003802f147812 */ /* 0x000fe400078ec0ff */
[----:B------:R-:W-:Y:S02]  /*aa80*/  LOP3.LUT R44, R45, 0x380, RZ, 0xc0, !PT ;  /* 0x000003802d2c7812 */ /* 0x000fe400078ec0ff */
[----:B------:R-:W-:Y:S02]  /*aa90*/  SHF.R.U64 R20, R20, 0x3, RZ ;  /* 0x0000000314147819 */ /* 0x000fe400000012ff */
[----:B------:R-:W-:Y:S02]  /*aaa0*/  LOP3.LUT R12, R31, 0x380, RZ, 0xc0, !PT ;  /* 0x000003801f0c7812 */ /* 0x000fe400078ec0ff */
[----:B------:R-:W-:Y:S02]  /*aab0*/  LOP3.LUT R20, R20, R47, RZ, 0x3c, !PT ;  /* 0x0000002f14147212 */ /* 0x000fe400078e3cff */
[----:B------:R-:W1:Y:S01]  /*aac0*/  @P1 LDC R47, c[0x0][0xbec] ;  /* 0x0002fb00ff2f1b82 */ /* 0x000e620000000800 */
[----:B------:R-:W-:-:S02]  /*aad0*/  SHF.R.U64 R9, R9, 0x3, RZ ;  /* 0x0000000309097819 */ /* 0x000fc400000012ff */
[----:B------:R-:W-:Y:S02]  /*aae0*/  LOP3.LUT R8, R21, 0x380, RZ, 0xc0, !PT ;  /* 0x0000038015087812 */ /* 0x000fe400078ec0ff */
[----:B------:R-:W-:Y:S02]  /*aaf0*/  SHF.R.U64 R14, R14, 0x3, RZ ;  /* 0x000000030e0e7819 */ /* 0x000fe400000012ff */
[----:B------:R-:W-:Y:S02]  /*ab00*/  SHF.R.U64 R44, R44, 0x3, RZ ;  /* 0x000000032c2c7819 */ /* 0x000fe400000012ff */
[C---:B------:R-:W-:Y:S02]  /*ab10*/  IADD3 R29, P3, R4.reuse, 0x4000, RZ ;  /* 0x00004000041d7810 */ /* 0x040fe40007f7e0ff */
[C---:B------:R-:W-:Y:S02]  /*ab20*/  IADD3 R27, P4, R4.reuse, 0x60, RZ ;  /* 0x00000060041b7810 */ /* 0x040fe40007f9e0ff */
[----:B------:R-:W-:Y:S01]  /*ab30*/  IADD3 R25, P5, R4, 0x40, RZ ;  /* 0x0000004004197810 */ /* 0x000fe20007fbe0ff */
[----:B------:R-:W-:Y:S01]  /*ab40*/  IMAD.X R15, RZ, RZ, R5, P3 ;  /* 0x000000ffff0f7224 */ /* 0x000fe200018e0605 */
[----:B------:R-:W-:-:S02]  /*ab50*/  SHF.R.U64 R12, R12, 0x3, RZ ;  /* 0x000000030c0c7819 */ /* 0x000fc400000012ff */
[----:B------:R-:W-:Y:S01]  /*ab60*/  LOP3.LUT R4, R9, R4, RZ, 0x3c, !PT ;  /* 0x0000000409047212 */ /* 0x000fe200078e3cff */
[----:B------:R-:W-:Y:S01]  /*ab70*/  IMAD.X R9, RZ, RZ, R5, P5 ;  /* 0x000000ffff097224 */ /* 0x000fe200028e0605 */
[----:B------:R-:W-:Y:S02]  /*ab80*/  SHF.R.U64 R8, R8, 0x3, RZ ;  /* 0x0000000308087819 */ /* 0x000fe400000012ff */
[----:B------:R-:W-:Y:S02]  /*ab90*/  LOP3.LUT R42, R14, R33, RZ, 0x3c, !PT ;  /* 0x000000210e2a7212 */ /* 0x000fe400078e3cff */
[----:B------:R-:W-:Y:S02]  /*aba0*/  LOP3.LUT R44, R44, R45, RZ, 0x3c, !PT ;  /* 0x0000002d2c2c7212 */ /* 0x000fe400078e3cff */
[----:B------:R-:W-:Y:S02]  /*abb0*/  LOP3.LUT R10, R29, 0x380, RZ, 0xc0, !PT ;  /* 0x000003801d0a7812 */ /* 0x000fe400078ec0ff */
[----:B------:R-:W-:-:S02]  /*abc0*/  LOP3.LUT R40, R12, R31, RZ, 0x3c, !PT ;  /* 0x0000001f0c287212 */ /* 0x000fc400078e3cff */
[-C--:B------:R-:W-:Y:S02]  /*abd0*/  IADD3.X R45, RZ, R5.reuse, RZ, P0, !PT ;  /* 0x00000005ff2d7210 */ /* 0x080fe400007fe4ff */
[----:B------:R-:W-:Y:S02]  /*abe0*/  IADD3.X R11, RZ, R5, RZ, P4, !PT ;  /* 0x00000005ff0b7210 */ /* 0x000fe400027fe4ff */
[----:B------:R-:W-:Y:S02]  /*abf0*/  LOP3.LUT R12, R8, R21, RZ, 0x3c, !PT ;  /* 0x00000015080c7212 */ /* 0x000fe400078e3cff */
[----:B------:R-:W-:Y:S02]  /*ac00*/  MOV R46, R4 ;  /* 0x00000004002e7202 */ /* 0x000fe40000000f00 */
[----:B------:R-:W-:Y:S02]  /*ac10*/  LOP3.LUT R8, R25, 0x380, RZ, 0xc0, !PT ;  /* 0x0000038019087812 */ /* 0x000fe400078ec0ff */
[----:B------:R-:W-:-:S02]  /*ac20*/  F2FP.F16.F32.PACK_AB R4, R89, R88 ;  /* 0x000000585904723e */ /* 0x000fc400000000ff */
[----:B------:R-:W-:Y:S01]  /*ac30*/  F2FP.F16.F32.PACK_AB R5, R91, R90 ;  /* 0x0000005a5b05723e */ /* 0x000fe200000000ff */
[----:B------:R-:W-:Y:S01]  /*ac40*/  BAR.SYNC.DEFER_BLOCKING 0x1, 0x100 ;  /* 0x0044000000007b1d */ /* 0x000fe20000010000 */
[----:B------:R-:W-:Y:S01]  /*ac50*/  MOV R66, R42 ;  /* 0x0000002a00427202 */ /* 0x000fe20000000f00 */
[----:B------:R-:W-:Y:S01]  /*ac60*/  VIADD R42, R17, UR37 ;  /* 0x00000025112a7c36 */ /* 0x000fe20008000000 */
[----:B------:R-:W-:Y:S01]  /*ac70*/  SHF.R.U64 R10, R10, 0x3, RZ ;  /* 0x000000030a0a7819 */ /* 0x000fe200000012ff */
[----:B------:R-:W-:Y:S01]  /*ac80*/  VIADD R43, R186, UR37 ;  /* 0x00000025ba2b7c36 */ /* 0x000fe20008000000 */
[----:B------:R-:W-:Y:S02]  /*ac90*/  SHF.R.U64 R8, R8, 0x3, RZ ;  /* 0x0000000308087819 */ /* 0x000fe400000012ff */
[----:B------:R-:W-:Y:S02]  /*aca0*/  LOP3.LUT R14, R10, R29, RZ, 0x3c, !PT ;  /* 0x0000001d0a0e7212 */ /* 0x000fe400078e3cff */
[----:B------:R-:W-:-:S02]  /*acb0*/  LOP3.LUT R10, R27, 0x380, RZ, 0xc0, !PT ;  /* 0x000003801b0a7812 */ /* 0x000fc400078ec0ff */
[----:B------:R-:W-:Y:S02]  /*acc0*/  LOP3.LUT R8, R8, R25, RZ, 0x3c, !PT ;  /* 0x0000001908087212 */ /* 0x000fe400078e3cff */
[----:B------:R-:W-:Y:S02]  /*acd0*/  IADD3 R25, P0, R36, 0x6000, RZ ;  /* 0x0000600024197810 */ /* 0x000fe40007f1e0ff */
[----:B------:R-:W-:Y:S02]  /*ace0*/  SHF.R.U64 R10, R10, 0x3, RZ ;  /* 0x000000030a0a7819 */ /* 0x000fe400000012ff */
[----:B------:R-:W-:Y:S02]  /*acf0*/  LOP3.LUT R24, R25, 0x380, RZ, 0xc0, !PT ;  /* 0x0000038019187812 */ /* 0x000fe400078ec0ff */
[----:B------:R-:W-:Y:S02]  /*ad00*/  LOP3.LUT R10, R10, R27, RZ, 0x3c, !PT ;  /* 0x0000001b0a0a7212 */ /* 0x000fe400078e3cff */
[----:B------:R-:W-:-:S02]  /*ad10*/  SHF.R.U64 R24, R24, 0x3, RZ ;  /* 0x0000000318187819 */ /* 0x000fc400000012ff */
[----:B------:R-:W-:Y:S01]  /*ad20*/  MOV R54, R10 ;  /* 0x0000000a00367202 */ /* 0x000fe20000000f00 */
[----:B------:R1:W-:Y:S01]  /*ad30*/  STSM.16.M88.4 [R46], R4 ;  /* 0x000000042e007844 */ /* 0x0003e20000000200 */
[----:B------:R-:W-:Y:S01]  /*ad40*/  LOP3.LUT R24, R24, R25, RZ, 0x3c, !PT ;  /* 0x0000001918187212 */ /* 0x000fe200078e3cff */
[----:B------:R-:W-:Y:S01]  /*ad50*/  IMAD.X R25, RZ, RZ, R37, P0 ;  /* 0x000000ffff197224 */ /* 0x000fe200000e0625 */
[----:B------:R-:W-:Y:S01]  /*ad60*/  MOV R53, R14 ;  /* 0x0000000e00357202 */ /* 0x000fe20000000f00 */
[----:B------:R-:W-:Y:S01]  /*ad70*/  IMAD.U32 R14, RZ, RZ, UR8 ;  /* 0x00000008ff0e7e24 */ /* 0x000fe2000f8e00ff */
[----:B------:R-:W-:Y:S01]  /*ad80*/  MOV R15, R12 ;  /* 0x0000000c000f7202 */ /* 0x000fe20000000f00 */
[----:B------:R-:W-:Y:S01]  /*ad90*/  ULDC.64 UR8, c[0x0][0xae8] ;  /* 0x0002ba0000087ab9 */ /* 0x000fe20000000a00 */
[C---:B------:R-:W-:Y:S02]  /*ada0*/  IADD3 R29, P3, R36.reuse, 0x4000, RZ ;  /* 0x00004000241d7810 */ /* 0x040fe40007f7e0ff */
[----:B------:R-:W-:-:S02]  /*adb0*/  IADD3 R27, P2, R36, 0x5000, RZ ;  /* 0x00005000241b7810 */ /* 0x000fc40007f5e0ff */
[----:B------:R-:W-:Y:S02]  /*adc0*/  LOP3.LUT R28, R29, 0x380, RZ, 0xc0, !PT ;  /* 0x000003801d1c7812 */ /* 0x000fe400078ec0ff */
[----:B------:R-:W-:Y:S02]  /*add0*/  LOP3.LUT R26, R27, 0x380, RZ, 0xc0, !PT ;  /* 0x000003801b1a7812 */ /* 0x000fe400078ec0ff */
[----:B------:R-:W-:Y:S01]  /*ade0*/  SHF.R.U64 R28, R28, 0x3, RZ ;  /* 0x000000031c1c7819 */ /* 0x000fe200000012ff */
[----:B-1----:R-:W-:Y:S01]  /*adf0*/  @P1 IMAD.HI.U32 R5, R42, R47, RZ ;  /* 0x0000002f2a051227 */ /* 0x002fe200078e00ff */
[----:B------:R-:W-:Y:S02]  /*ae00*/  MOV R4, R42 ;  /* 0x0000002a00047202 */ /* 0x000fe40000000f00 */
[----:B------:R-:W-:Y:S02]  /*ae10*/  F2FP.F16.F32.PACK_AB R7, R103, R102 ;  /* 0x000000666707723e */ /* 0x000fe400000000ff */
[----:B0-----:R-:W-:-:S02]  /*ae20*/  @P1 SHF.R.U32.HI R4, RZ, R48, R5 ;  /* 0x00000030ff041219 */ /* 0x001fc40000011605 */
[----:B------:R-:W-:Y:S02]  /*ae30*/  MOV R52, R40 ;  /* 0x0000002800347202 */ /* 0x000fe40000000f00 */
[--C-:B------:R-:W-:Y:S01]  /*ae40*/  SHF.R.S32.HI R5, RZ, 0x1f, R4.reuse ;  /* 0x0000001fff057819 */ /* 0x100fe20000011404 */
[----:B------:R-:W-:Y:S01]  /*ae50*/  IMAD.MOV R6, RZ, RZ, -R4 ;  /* 0x000000ffff067224 */ /* 0x000fe200078e0a04 */
[----:B------:R-:W-:Y:S02]  /*ae60*/  IADD3 R12, P0, R4, UR6, RZ ;  /* 0x00000006040c7c10 */ /* 0x000fe4000ff1e0ff */
        /* <DEDUP_REMOVED lines=8> */
[----:B------:R-:W-:Y:S01]  /*aef0*/  SHF.R.U64 R26, R26, 0x3, RZ ;  /* 0x000000031a1a7819 */ /* 0x000fe200000012ff */
[----:B------:R-:W-:Y:S01]  /*af00*/  IMAD R10, R10, UR6, RZ ;  /* 0x000000060a0a7c24 */ /* 0x000fe2000f8e02ff */
[----:B------:R-:W-:Y:S01]  /*af10*/  LOP3.LUT R28, R28, R29, RZ, 0x3c, !PT ;  /* 0x0000001d1c1c7212 */ /* 0x000fe200078e3cff */
[----:B------:R0:W-:Y:S01]  /*af20*/  STSM.16.M88.4 [R15], R4 ;  /* 0x000000040f007844 */ /* 0x0001e20000000200 */
[----:B------:R-:W-:Y:S01]  /*af30*/  IADD3.X R29, RZ, R37, RZ, P3, !PT ;  /* 0x00000025ff1d7210 */ /* 0x000fe20001ffe4ff */
[----:B------:R-:W-:Y:S01]  /*af40*/  IMAD R41, R11, UR7, R10 ;  /* 0x000000070b297c24 */ /* 0x000fe2000f8e020a */
[----:B------:R-:W-:Y:S01]  /*af50*/  ULDC.64 UR6, c[0x0][0xb50] ;  /* 0x0002d40000067ab9 */ /* 0x000fe20000000a00 */
[----:B------:R-:W-:-:S02]  /*af60*/  MOV R14, R8 ;  /* 0x00000008000e7202 */ /* 0x000fc40000000f00 */
[----:B------:R-:W-:Y:S02]  /*af70*/  LOP3.LUT P0, RZ, R184, 0x3, RZ, 0xc0, !PT ;  /* 0x00000003b8ff7812 */ /* 0x000fe4000780c0ff */
[----:B------:R-:W-:Y:S02]  /*af80*/  F2FP.F16.F32.PACK_AB R8, R105, R104 ;  /* 0x000000686908723e */ /* 0x000fe400000000ff */
[----:B------:R-:W-:Y:S02]  /*af90*/  F2FP.F16.F32.PACK_AB R9, R107, R106 ;  /* 0x0000006a6b09723e */ /* 0x000fe400000000ff */
[----:B------:R-:W-:Y:S02]  /*afa0*/  F2FP.F16.F32.PACK_AB R10, R109, R108 ;  /* 0x0000006c6d0a723e */ /* 0x000fe400000000ff */
[----:B------:R-:W-:Y:S01]  /*afb0*/  F2FP.F16.F32.PACK_AB R11, R111, R110 ;  /* 0x0000006e6f0b723e */ /* 0x000fe200000000ff */
[----:B0-----:R-:W-:Y:S01]  /*afc0*/  VIADD R5, R43, 0x8 ;  /* 0x000000082b057836 */ /* 0x001fe20000000000 */
[----:B------:R-:W-:-:S02]  /*afd0*/  IADD3 R7, R13, R41, RZ ;  /* 0x000000290d077210 */ /* 0x000fc40007ffe0ff */
[----:B------:R-:W-:Y:S01]  /*afe0*/  LEA R40, P3, R12, UR6, 0x2 ;  /* 0x000000060c287c11 */ /* 0x000fe2000f8610ff */
[----:B------:R0:W-:Y:S01]  /*aff0*/  STSM.16.M88.4 [R14], R8 ;  /* 0x000000080e007844 */ /* 0x0001e20000000200 */
[----:B------:R-:W-:Y:S01]  /*b000*/  LOP3.LUT R26, R26, R27, RZ, 0x3c, !PT ;  /* 0x0000001b1a1a7212 */ /* 0x000fe200078e3cff */
[----:B------:R-:W-:Y:S01]  /*b010*/  IMAD.X R27, RZ, RZ, R37, P2 ;  /* 0x000000ffff1b7224 */ /* 0x000fe200010e0625 */
[-C--:B------:R-:W-:Y:S01]  /*b020*/  ISETP.GE.OR P2, PT, R43, R64.reuse, P0 ;  /* 0x000000402b00720c */ /* 0x080fe20000746670 */
[----:B------:R-:W-:Y:S01]  /*b030*/  SHFL.IDX PT, R60, R40, RZ, 0x1c1f ;  /* 0x001c1fff283c7589 */ /* 0x000fe200000e0000 */
[----:B------:R-:W-:Y:S02]  /*b040*/  ISETP.GE.OR P0, PT, R5, R64, P0 ;  /* 0x000000400500720c */ /* 0x000fe40000706670 */
[----:B------:R-:W-:Y:S01]  /*b050*/  LEA.HI.X R41, R12, UR7, R7, 0x2, P3 ;  /* 0x000000070c297c11 */ /* 0x000fe200098f1407 */
[----:B------:R-:W-:Y:S01]  /*b060*/  SHFL.IDX PT, R62, R40, 0x1, 0x1c1f ;  /* 0x003c1f00283e7f89 */ /* 0x000fe200000e0000 */
[----:B------:R-:W-:-:S02]  /*b070*/  F2FP.F16.F32.PACK_AB R4, R113, R112 ;  /* 0x000000707104723e */ /* 0x000fc400000000ff */
[----:B------:R-:W-:Y:S01]  /*b080*/  F2FP.F16.F32.PACK_AB R5, R115, R114 ;  /* 0x000000727305723e */ /* 0x000fe200000000ff */
[----:B------:R-:W1:Y:S01]  /*b090*/  SHFL.IDX PT, R61, R41, RZ, 0x1c1f ;  /* 0x001c1fff293d7589 */ /* 0x000e6200000e0000 */
[----:B------:R-:W-:Y:S02]  /*b0a0*/  F2FP.F16.F32.PACK_AB R6, R117, R116 ;  /* 0x000000747506723e */ /* 0x000fe400000000ff */
[----:B------:R-:W-:Y:S01]  /*b0b0*/  F2FP.F16.F32.PACK_AB R7, R119, R118 ;  /* 0x000000767707723e */ /* 0x000fe200000000ff */
[----:B------:R-:W2:Y:S01]  /*b0c0*/  SHFL.IDX PT, R63, R41, 0x1, 0x1c1f ;  /* 0x003c1f00293f7f89 */ /* 0x000ea200000e0000 */
[----:B------:R-:W-:Y:S02]  /*b0d0*/  F2FP.F16.F32.PACK_AB R12, R121, R120 ;  /* 0x00000078790c723e */ /* 0x000fe400000000ff */
[----:B------:R-:W-:Y:S01]  /*b0e0*/  F2FP.F16.F32.PACK_AB R13, R123, R122 ;  /* 0x0000007a7b0d723e */ /* 0x000fe200000000ff */
[----:B------:R-:W-:Y:S01]  /*b0f0*/  STSM.16.M88.4 [R54], R4 ;  /* 0x0000000436007844 */ /* 0x000fe20000000200 */
[----:B0-----:R-:W-:-:S02]  /*b100*/  F2FP.F16.F32.PACK_AB R14, R125, R124 ;  /* 0x0000007c7d0e723e */ /* 0x001fc400000000ff */
[----:B------:R-:W-:Y:S02]  /*b110*/  F2FP.F16.F32.PACK_AB R15, R127, R126 ;  /* 0x0000007e7f0f723e */ /* 0x000fe400000000ff */
[----:B------:R-:W-:Y:S02]  /*b120*/  F2FP.F16.F32.PACK_AB R8, R129, R128 ;  /* 0x000000808108723e */ /* 0x000fe400000000ff */
[----:B------:R-:W-:Y:S01]  /*b130*/  F2FP.F16.F32.PACK_AB R9, R131, R130 ;  /* 0x000000828309723e */ /* 0x000fe200000000ff */
[----:B------:R-:W-:Y:S01]  /*b140*/  STSM.16.M88.4 [R53], R12 ;  /* 0x0000000c35007844 */ /* 0x000fe20000000200 */
[----:B------:R-:W-:Y:S02]  /*b150*/  F2FP.F16.F32.PACK_AB R10, R133, R132 ;  /* 0x00000084850a723e */ /* 0x000fe400000000ff */
[----:B------:R-:W-:Y:S02]  /*b160*/  F2FP.F16.F32.PACK_AB R11, R135, R134 ;  /* 0x00000086870b723e */ /* 0x000fe400000000ff */
[----:B------:R-:W-:-:S02]  /*b170*/  MOV R65, R44 ;  /* 0x0000002c00417202 */ /* 0x000fc40000000f00 */
[C---:B------:R-:W-:Y:S01]  /*b180*/  IADD3 R33, P5, R36.reuse, 0x2000, RZ ;  /* 0x0000200024217810 */ /* 0x040fe20007fbe0ff */
[----:B------:R-:W-:Y:S01]  /*b190*/  STSM.16.M88.4 [R52], R8 ;  /* 0x0000000834007844 */ /* 0x000fe20000000200 */
[----:B------:R-:W-:Y:S01]  /*b1a0*/  UIMAD UR5, UR12, UR8, URZ ;  /* 0x000000080c0572a4 */ /* 0x000fe2000f8e023f */
[C---:B------:R-:W-:Y:S02]  /*b1b0*/  IADD3 R31, P4, R36.reuse, 0x3000, RZ ;  /* 0x00003000241f7810 */ /* 0x040fe40007f9e0ff */
[----:B------:R0:W-:Y:S01]  /*b1c0*/  STSM.16.M88.4 [R66], R136 ;  /* 0x0000008842007844 */ /* 0x0001e20000000200 */
[----:B------:R-:W-:Y:S01]  /*b1d0*/  UIMAD.WIDE.U32 UR6, UR38, UR8, URZ ;  /* 0x00000008260672a5 */ /* 0x000fe2000f8e003f */
[----:B------:R-:W-:Y:S02]  /*b1e0*/  LOP3.LUT R21, R36, 0x380, RZ, 0xc0, !PT ;  /* 0x0000038024157812 */ /* 0x000fe400078ec0ff */
[----:B------:R-:W-:Y:S01]  /*b1f0*/  STSM.16.M88.4 [R65], R144 ;  /* 0x0000009041007844 */ /* 0x000fe20000000200 */
[----:B------:R-:W-:Y:S01]  /*b200*/  UIMAD UR5, UR38, UR9, UR5 ;  /* 0x00000009260572a4 */ /* 0x000fe2000f8e0205 */
[----:B------:R-:W-:Y:S01]  /*b210*/  LOP3.LUT R32, R33, 0x380, RZ, 0xc0, !PT ;  /* 0x0000038021207812 */ /* 0x000fe200078ec0ff */
[----:B------:R-:W-:Y:S01]  /*b220*/  BAR.SYNC.DEFER_BLOCKING 0x1, 0x100 ;  /* 0x0044000000007b1d */ /* 0x000fe20000010000 */
[----:B------:R-:W-:-:S07]  /*b230*/  LOP3.LUT R30, R31, 0x380, RZ, 0xc0, !PT ;  /* 0x000003801f1e7812 */ /* 0x000fce00078ec0ff */
[----:B0-----:R-:W0:Y:S01]  /*b240*/  @P1 LDC R66, c[0x0][0xbec] ;  /* 0x0002fb00ff421b82 */ /* 0x001e220000000800 */
[----:B------:R-:W-:Y:S01]  /*b250*/  UIMAD UR8, UR13, UR10, URZ ;  /* 0x0000000a0d0872a4 */ /* 0x000fe2000f8e023f */
[----:B------:R-:W-:Y:S01]  /*b260*/  SHF.R.U64 R21, R21, 0x3, RZ ;  /* 0x0000000315157819 */ /* 0x000fe200000012ff */
[----:B------:R-:W-:Y:S01]  /*b270*/  UIADD3 UR7, UR7, UR5, URZ ;  /* 0x0000000507077290 */ /* 0x000fe2000fffe03f */
[----:B------:R-:W-:Y:S01]  /*b280*/  SHF.R.U64 R32, R32, 0x3, RZ ;  /* 0x0000000320207819 */ /* 0x000fe200000012ff */
[----:B-1----:R1:W-:Y:S01]  /*b290*/  @!P2 ST.E desc[UR50][R60.64], R3 ;  /* 0x000000033c00a985 */ /* 0x0023e2000c101932 */
[----:B------:R-:W-:Y:S01]  /*b2a0*/  UIMAD UR5, UR42, UR11, UR8 ;  /* 0x0000000b2a0572a4 */ /* 0x000fe2000f8e0208 */
[----:B------:R-:W-:Y:S02]  /*b2b0*/  SHF.R.U64 R30, R30, 0x3, RZ ;  /* 0x000000031e1e7819 */ /* 0x000fe400000012ff */
[----:B--2---:R2:W-:Y:S01]  /*b2c0*/  @!P0 ST.E desc[UR50][R62.64], R0 ;  /* 0x000000003e008985 */ /* 0x0045e2000c101932 */
[----:B------:R-:W-:Y:S01]  /*b2d0*/  UIMAD.WIDE.U32 UR6, UR42, UR10, UR6 ;  /* 0x0000000a2a0672a5 */ /* 0x000fe2000f8e0006 */
[----:B------:R-:W-:Y:S01]  /*b2e0*/  LOP3.LUT R36, R21, R36, RZ, 0x3c, !PT ;  /* 0x0000002415247212 */ /* 0x000fe200078e3cff */
[--C-:B------:R-:W-:Y:S01]  /*b2f0*/  IMAD.X R21, RZ, RZ, R37.reuse, P6 ;  /* 0x000000ffff157224 */ /* 0x100fe200030e0625 */
[----:B------:R3:W5:Y:S01]  /*b300*/  LD.E.128 R12, desc[UR50][R24.64] ;  /* 0x00000032180c7980 */ /* 0x000762000c101d00 */
[----:B------:R-:W-:Y:S01]  /*b310*/  LOP3.LUT R32, R32, R33, RZ, 0x3c, !PT ;  /* 0x0000002120207212 */ /* 0x000fe200078e3cff */
[----:B------:R-:W-:Y:S01]  /*b320*/  ULDC.64 UR8, c[0x0][0xae0] ;  /* 0x0002b80000087ab9 */ /* 0x000fe20000000a00 */
[----:B------:R-:W-:Y:S01]  /*b330*/  LOP3.LUT R30, R30, R31, RZ, 0x3c, !PT ;  /* 0x0000001f1e1e7212 */ /* 0x000fe200078e3cff */
[----:B-1----:R-:W1:Y:S01]  /*b340*/  @P1 LDC R61, c[0x0][0xbf0] ;  /* 0x0002fc00ff3d1b82 */ /* 0x002e620000000800 */
[----:B--2---:R-:W-:Y:S01]  /*b350*/  IMAD R0, R19, 0x20, R22 ;  /* 0x0000002013007824 */ /* 0x004fe200078e0216 */
[----:B------:R-:W-:Y:S01]  /*b360*/  UIADD3 UR5, UR7, UR5, URZ ;  /* 0x0000000507057290 */ /* 0x000fe2000fffe03f */
[----:B------:R-:W-:Y:S01]  /*b370*/  IMAD.X R33, RZ, RZ, R37, P5 ;  /* 0x000000ffff217224 */ /* 0x000fe200028e0625 */
[----:B------:R2:W5:Y:S01]  /*b380*/  LD.E.128 R8, desc[UR50][R20.64] ;  /* 0x0000003214087980 */ /* 0x000562000c101d00 */
[----:B---3--:R-:W-:-:S02]  /*b390*/  VIADD R25, R0, UR37 ;  /* 0x0000002500197c36 */ /* 0x008fc40008000000 */
[----:B------:R-:W-:Y:S01]  /*b3a0*/  IMAD.X R31, RZ, RZ, R37, P4 ;  /* 0x000000ffff1f7224 */ /* 0x000fe200020e0625 */
[----:B------:R-:W5:Y:S01]  /*b3b0*/  LD.E.128 R48, desc[UR50][R36.64] ;  /* 0x0000003224307980 */ /* 0x000f62000c101d00 */
[----:B0-----:R-:W-:-:S03]  /*b3c0*/  @P1 IMAD.HI.U32 R0, R25, R66, RZ ;  /* 0x0000004219001227 */ /* 0x001fc600078e00ff */
[----:B------:R-:W5:Y:S01]  /*b3d0*/  LD.E.128 R44, desc[UR50][R34.64] ;  /* 0x00000032222c7980 */ /* 0x000f62000c101d00 */
[----:B------:R-:W-:Y:S01]  /*b3e0*/  IMAD.MOV.U32 R3, RZ, RZ, R25 ;  /* 0x000000ffff037224 */ /* 0x000fe200078e0019 */
[----:B--2---:R-:W-:Y:S01]  /*b3f0*/  MOV R20, UR6 ;  /* 0x0000000600147c02 */ /* 0x004fe20008000f00 */
[----:B------:R-:W-:Y:S01]  /*b400*/  IMAD.U32 R21, RZ, RZ, UR7 ;  /* 0x00000007ff157e24 */ /* 0x000fe2000f8e00ff */
[----:B------:R-:W5:Y:S04]  /*b410*/  LD.E.128 R40, desc[UR50][R32.64] ;  /* 0x0000003220287980 */ /* 0x000f68000c101d00 */
[----:B------:R-:W5:Y:S01]  /*b420*/  LD.E.128 R4, desc[UR50][R30.64] ;  /* 0x000000321e047980 */ /* 0x000f62000c101d00 */
[----:B-1----:R-:W-:Y:S01]  /*b430*/  @P1 SHF.R.U32.HI R3, RZ, R61, R0 ;  /* 0x0000003dff031219 */ /* 0x002fe20000011600 */
[----:B------:R-:W-:-:S02]  /*b440*/  ULDC.64 UR6, c[0x0][0xad8] ;  /* 0x0002b60000067ab9 */ /* 0x000fc40000000a00 */
[----:B------:R-:W5:Y:S01]  /*b450*/  LD.E.128 R56, desc[UR50][R28.64] ;  /* 0x000000321c387980 */ /* 0x000f62000c101d00 */
[--C-:B------:R-:W-:Y:S01]  /*b460*/  SHF.R.S32.HI R0, RZ, 0x1f, R3.reuse ;  /* 0x0000001fff007819 */ /* 0x100fe20000011403 */
[----:B------:R-:W-:Y:S02]  /*b470*/  IMAD.MOV R24, RZ, RZ, -R3 ;  /* 0x000000ffff187224 */ /* 0x000fe400078e0a03 */
[----:B------:R-:W-:Y:S01]  /*b480*/  IMAD.U32 R21, RZ, RZ, UR5 ;  /* 0x00000005ff157e24 */ /* 0x000fe2000f8e00ff */
[----:B------:R0:W5:Y:S01]  /*b490*/  LD.E.128 R52, desc[UR50][R26.64] ;  /* 0x000000321a347980 */ /* 0x000162000c101d00 */
[----:B------:R-:W-:Y:S02]  /*b4a0*/  IMAD R0, R0, UR8, RZ ;  /* 0x0000000800007c24 */ /* 0x000fe4000f8e02ff */
[----:B------:R-:W-:Y:S01]  /*b4b0*/  IMAD R39, R39, R24, R25 ;  /* 0x0000001827277224 */ /* 0x000fe200078e0219 */
[----:B------:R-:W-:Y:S01]  /*b4c0*/  @!PT LDS RZ, [RZ] ;  /* 0x00000000fffff984 */ /* 0x000fe20000000800 */
[----:B------:R-:W-:Y:S01]  /*b4d0*/  @!PT LDS RZ, [RZ] ;  /* 0x00000000fffff984 */ /* 0x000fe20000000800 */
[----:B------:R-:W-:Y:S01]  /*b4e0*/  @!PT LDS RZ, [RZ] ;  /* 0x00000000fffff984 */ /* 0x000fe20000000800 */
[----:B------:R-:W-:Y:S01]  /*b4f0*/  @!PT LDS RZ, [RZ] ;  /* 0x00000000fffff984 */ /* 0x000fe20000000800 */
[----:B------:R1:W-:Y:S06]  /*b500*/  MEMBAR.ALL.CTA ;  /* 0x0000000000007992 */ /* 0x0003ec0000008000 */
[----:B-1----:R-:W1:Y:S01]  /*b510*/  FENCE.VIEW.ASYNC.S ;  /* 0x00000000000073c6 */ /* 0x002e620000000000 */
[----:B------:R-:W-:-:S02]  /*b520*/  IMAD R25, R3, UR9, R0 ;  /* 0x0000000903197c24 */ /* 0x000fc4000f8e0200 */
[----:B------:R-:W-:Y:S01]  /*b530*/  IMAD.WIDE.U32 R20, R3, UR8, R20 ;  /* 0x0000000803147c25 */ /* 0x000fe2000f8e0014 */
[----:B------:R-:W-:-:S03]  /*b540*/  SHF.R.S32.HI R0, RZ, 0x1f, R39 ;  /* 0x0000001fff007819 */ /* 0x000fc60000011427 */
[----:B------:R-:W-:Y:S02]  /*b550*/  IMAD.IADD R21, R21, 0x1, R25 ;  /* 0x0000000115157824 */ /* 0x000fe400078e0219 */
[----:B------:R-:W-:Y:S02]  /*b560*/  IMAD R0, R0, UR6, RZ ;  /* 0x0000000600007c24 */ /* 0x000fe4000f8e02ff */
[----:B0-----:R-:W-:Y:S02]  /*b570*/  VIADD R27, R22, UR37 ;  /* 0x00000025161b7c36 */ /* 0x001fe40008000000 */
[C---:B------:R-:W-:Y:S02]  /*b580*/  IMAD R25, R39.reuse, UR7, R0 ;  /* 0x0000000727197c24 */ /* 0x040fe4000f8e0200 */
[----:B------:R-:W-:Y:S01]  /*b590*/  IMAD.WIDE.U32 R20, R39, UR6, R20 ;  /* 0x0000000627147c25 */ /* 0x000fe2000f8e0014 */
[CC--:B------:R-:W-:Y:S01]  /*b5a0*/  ISETP.GE.AND P2, PT, R27.reuse, R64.reuse, PT ;  /* 0x000000401b00720c */ /* 0x0c0fe20003f46270 */
[----:B------:R-:W-:Y:S01]  /*b5b0*/  ULDC.64 UR6, c[0x0][0xa80] ;  /* 0x0002a00000067ab9 */ /* 0x000fe20000000a00 */
[----:B------:R-:W-:Y:S01]  /*b5c0*/  IADD3 R3, R27, 0x20, RZ ;  /* 0x000000201b037810 */ /* 0x000fe20007ffe0ff */
[----:B------:R-:W-:Y:S01]  /*b5d0*/  IMAD.IADD R21, R21, 0x1, R25 ;  /* 0x0000000115157824 */ /* 0x000fe200078e0219 */
[----:B------:R-:W-:Y:S01]  /*b5e0*/  LEA R0, P3, R20, UR6, 0x1 ;  /* 0x0000000614007c11 */ /* 0x000fe2000f8608ff */
[----:B------:R-:W-:Y:S01]  /*b5f0*/  VIADD R38, R38, 0x28820 ;  /* 0x0002882026267836 */ /* 0x000fe20000000000 */
[----:B------:R-:W-:Y:S01]  /*b600*/  ISETP.GE.AND P0, PT, R3, R64, PT ;  /* 0x000000400300720c */ /* 0x000fe20003f06270 */
[----:B------:R-:W-:Y:S01]  /*b610*/  VIADD R3, R27, 0x40 ;  /* 0x000000401b037836 */ /* 0x000fe20000000000 */
[----:B------:R-:W-:-:S02]  /*b620*/  LEA.HI.X R26, R20, UR7, R21, 0x1, P3 ;  /* 0x00000007141a7c11 */ /* 0x000fc400098f0c15 */
        /* <DEDUP_REMOVED lines=10> */
[-C--:B-1----:R-:W-:Y:S02]  /*b6d0*/  @!P2 LEA R20, P4, R2, R25.reuse, 0x1 ;  /* 0x000000190214a211 */ /* 0x082fe400078808ff */
[----:B------:R-:W-:Y:S02]  /*b6e0*/  @!P3 LEA R24, P5, R18, R25, 0x1 ;  /* 0x000000191218b211 */ /* 0x000fe400078a08ff */
[-C--:B--2---:R-:W-:Y:S02]  /*b6f0*/  @!P2 LEA.HI.X R21, R2, R3.reuse, R189, 0x1, P4 ;  /* 0x000000030215a211 */ /* 0x084fe400020f0cbd */
[----:B------:R-:W-:-:S03]  /*b700*/  @!P3 LEA.HI.X R25, R18, R3, R188, 0x1, P5 ;  /* 0x000000031219b211 */ /* 0x000fc600028f0cbc */
[----:B-----5:R3:W-:Y:S04]  /*b710*/  @!P2 ST.E.128 desc[UR50][R20.64], R48 ;  /* 0x000000301400a985 */ /* 0x0207e8000c101d32 */
[----:B------:R3:W-:Y:S02]  /*b720*/  @!P3 ST.E.128 desc[UR50][R24.64], R56 ;  /* 0x000000381800b985 */ /* 0x0007e4000c101d32 */
.L_x_8920:
[----:B------:R-:W-:Y:S05]  /*b730*/  BSYNC B1 ;  /* 0x0000000000017941 */ /* 0x000fea0003800000 */
.L_x_8919:
[----:B--2---:R2:W4:Y:S01]  /*b740*/  SHFL.IDX PT, R3, R26, 0x1, 0x181f ;  /* 0x00381f001a037f89 */ /* 0x00452200000e0000 */
[----:B------:R-:W-:Y:S03]  /*b750*/  BSSY B1, `(.L_x_8921) ;  /* 0x000000c000017945 */ /* 0x000fe60003800000 */
[----:B-1-3--:R2:W1:Y:S01]  /*b760*/  SHFL.IDX PT, R25, R0, 0x1, 0x181f ;  /* 0x00381f0000197f89 */ /* 0x00a46200000e0000 */
        /* <DEDUP_REMOVED lines=8> */
[----:B-----5:R3:W-:Y:S04]  /*b7f0*/  @!P3 ST.E.128 desc[UR50][R20.64], R44 ;  /* 0x0000002c1400b985 */ /* 0x0207e8000c101d32 */
[----:B------:R3:W-:Y:S02]  /*b800*/  @!P4 ST.E.128 desc[UR50][R24.64], R52 ;  /* 0x000000341800c985 */ /* 0x0007e4000c101d32 */
.L_x_8922:
[----:B------:R-:W-:Y:S05]  /*b810*/  BSYNC B1 ;  /* 0x0000000000017941 */ /* 0x000fea0003800000 */
.L_x_8921:
[----:B----4-:R4:W0:Y:S01]  /*b820*/  SHFL.IDX PT, R3, R26, 0x2, 0x181f ;  /* 0x00581f001a037f89 */ /* 0x01082200000e0000 */
        /* <DEDUP_REMOVED lines=8> */
[-C--:B0-----:R-:W-:Y:S02]  /*b8b0*/  @!P2 LEA.HI.X R21, R2, R3.reuse, R189, 0x1, P0 ;  /* 0x000000030215a211 */ /* 0x081fe400000f0cbd */
[----:B------:R-:W-:-:S03]  /*b8c0*/  @!P3 LEA.HI.X R25, R18, R3, R188, 0x1, P1 ;  /* 0x000000031219b211 */ /* 0x000fc600008f0cbc */
[----:B-----5:R3:W-:Y:S04]  /*b8d0*/  @!P2 ST.E.128 desc[UR50][R20.64], R40 ;  /* 0x000000281400a985 */ /* 0x0207e8000c101d32 */
[----:B------:R3:W-:Y:S02]  /*b8e0*/  @!P3 ST.E.128 desc[UR50][R24.64], R12 ;  /* 0x0000000c1800b985 */ /* 0x0007e4000c101d32 */
.L_x_8924:
[----:B------:R-:W-:Y:S05]  /*b8f0*/  BSYNC B1 ;  /* 0x0000000000017941 */ /* 0x000fea0003800000 */
.L_x_8923:
[----:B0-----:R-:W-:Y:S01]  /*b900*/  VIADD R3, R27, 0x60 ;  /* 0x000000601b037836 */ /* 0x001fe20000000000 */
[----:B---3-5:R0:W3:Y:S04]  /*b910*/  SHFL.IDX PT, R15, R26, 0x3, 0x181f ;  /* 0x00781f001a0f7f89 */ /* 0x0280e800000e0000 */
[----:B------:R-:W-:Y:S01]  /*b920*/  ISETP.GE.AND P0, PT, R3, R64, PT ;  /* 0x000000400300720c */ /* 0x000fe20003f06270 */
[----:B------:R0:W0:-:S12]  /*b930*/  SHFL.IDX PT, R21, R0, 0x3, 0x181f ;  /* 0x00781f0000157f89 */ /* 0x00001800000e0000 */
[----:B------:R-:W-:Y:S05]  /*b940*/  @P0 BRA `(.L_x_8925) ;  /* 0x0000000800800947 */ /* 0x000fea0003800000 */
[----:B------:R-:W-:Y:S02]  /*b950*/  ULDC UR5, c[0x0][0xac8] ;  /* 0x0002b20000057ab9 */ /* 0x000fe40000000800 */
[----:B------:R-:W-:-:S13]  /*b960*/  ISETP.GE.AND P1, PT, R2, UR5, PT ;  /* 0x0000000502007c0c */ /* 0x000fda000bf26270 */
[----:B0-----:R-:W-:-:S04]  /*b970*/  @!P1 LEA R12, P0, R2, R21, 0x1 ;  /* 0x00000015020c9211 */ /* 0x001fc800078008ff */
[----:B---3--:R-:W-:Y:S02]  /*b980*/  @!P1 LEA.HI.X R13, R2, R15, R189, 0x1, P0 ;  /* 0x0000000f020d9211 */ /* 0x008fe400000f0cbd */
[----:B------:R-:W-:-:S03]  /*b990*/  ISETP.GE.AND P0, PT, R18, UR5, PT ;  /* 0x0000000512007c0c */ /* 0x000fc6000bf06270 */
[----:B------:R0:W-:Y:S10]  /*b9a0*/  @!P1 ST.E.128 desc[UR50][R12.64], R4 ;  /* 0x000000040c009985 */ /* 0x0001f4000c101d32 */
[----:B------:R-:W-:Y:S05]  /*b9b0*/  @P0 BRA `(.L_x_8925) ;  /* 0x0000000800640947 */ /* 0x000fea0003800000 */
[----:B0-----:R-:W-:-:S04]  /*b9c0*/  LEA R4, P0, R18, R21, 0x1 ;  /* 0x0000001512047211 */ /* 0x001fc800078008ff */
[----:B------:R-:W-:-:S05]  /*b9d0*/  LEA.HI.X R5, R18, R15, R188, 0x1, P0 ;  /* 0x0000000f12057211 */ /* 0x000fca00000f0cbc */
[----:B------:R0:W-:Y:S01]  /*b9e0*/  ST.E.128 desc[UR50][R4.64], R8 ;  /* 0x0000000804007985 */ /* 0x0001e2000c101d32 */
[----:B------:R-:W-:Y:S05]  /*b9f0*/  BRA `(.L_x_8925) ;  /* 0x0000000800547947 */ /* 0x000fea0003800000 */
.L_x_8918:
[----:B------:R-:W0:Y:S01]  /*ba00*/  LDC R10, c[0x0][0xbe8] ;  /* 0x0002fa00ff0a7b82 */ /* 0x000e220000000800 */
[----:B------:R-:W-:Y:S01]  /*ba10*/  ISETP.GE.AND P0, PT, R190, 0x80, PT ;  /* 0x00000080be00780c */ /* 0x000fe20003f06270 */
[----:B------:R-:W-:Y:S01]  /*ba20*/  USHF.R.S32.HI UR8, URZ, 0x1f, UR38 ;  /* 0x0000001f3f087899 */ /* 0x000fe20008011426 */
[----:B------:R-:W-:Y:S01]  /*ba30*/  BSSY B1, `(.L_x_8926) ;  /* 0x000002f000017945 */ /* 0x000fe20003800000 */
[----:B------:R-:W-:Y:S01]  /*ba40*/  USHF.R.S32.HI UR9, URZ, 0x1f, UR42 ;  /* 0x0000001f3f097899 */ /* 0x000fe2000801142a */
[----:B------:R-:W-:Y:S02]  /*ba50*/  LEA R8, R19, R22, 0x5 ;  /* 0x0000001613087211 */ /* 0x000fe400078e28ff */
        /* <DEDUP_REMOVED lines=39> */
[----:B------:R-:W-:-:S04]  /*bcd0*/  LEA R6, P0, R4, UR6, 0x2 ;  /* 0x0000000604067c11 */ /* 0x000fc8000f8010ff */
[----:B------:R-:W-:-:S04]  /*bce0*/  IADD3 R3, R5, R7, RZ ;  /* 0x0000000705037210 */ /* 0x000fc80007ffe0ff */
[----:B------:R-:W-:Y:S01]  /*bcf0*/  LEA.HI.X R7, R4, UR7, R3, 0x2, P0 ;  /* 0x0000000704077c11 */ /* 0x000fe200080f1403 */
[----:B------:R-:W-:-:S05]  /*bd00*/  IMAD.MOV.U32 R3, RZ, RZ, -0x800000 ;  /* 0xff800000ff037424 */ /* 0x000fca00078e00ff */
[----:B------:R2:W-:Y:S02]  /*bd10*/  STG.E desc[UR50][R6.64], R3 ;  /* 0x0000000306007986 */ /* 0x0005e4000c101932 */
.L_x_8927:
[----:B------:R-:W-:Y:S05]  /*bd20*/  BSYNC B1 ;  /* 0x0000000000017941 */ /* 0x000fea0003800000 */
.L_x_8926:
        /* <DEDUP_REMOVED lines=17> */
[----:B------:R-:W-:Y:S01]  /*be40*/  UIADD3 UR5, UR7, UR5, URZ ;  /* 0x0000000507057290 */ /* 0x000fe2000fffe03f */
[----:B------:R-:W-:Y:S01]  /*be50*/  MOV R4, UR6 ;  /* 0x0000000600047c02 */ /* 0x000fe20008000f00 */
[----:B------:R-:W-:-:S02]  /*be60*/  IMAD R0, R0, UR8, RZ ;  /* 0x0000000800007c24 */ /* 0x000fc4000f8e02ff */
        /* <DEDUP_REMOVED lines=35> */
.L_x_8929:
[----:B------:R-:W-:Y:S05]  /*c0a0*/  BSYNC B1 ;  /* 0x0000000000017941 */ /* 0x000fea0003800000 */
.L_x_8928:
        /* <DEDUP_REMOVED lines=13> */
.L_x_8931:
[----:B------:R-:W-:Y:S05]  /*c180*/  BSYNC B1 ;  /* 0x0000000000017941 */ /* 0x000fea0003800000 */
.L_x_8930:
        /* <DEDUP_REMOVED lines=11> */
[----:B------:R3:W-:Y:S04]  /*c240*/  @!P2 ST.E.128 desc[UR50][R10.64], RZ ;  /* 0x000000ff0a00a985 */ /* 0x0007e8000c101d32 */
[----:B------:R3:W-:Y:S02]  /*c250*/  @!P3 ST.E.128 desc[UR50][R4.64], RZ ;  /* 0x000000ff0400b985 */ /* 0x0007e4000c101d32 */
.L_x_8933:
[----:B------:R-:W-:Y:S05]  /*c260*/  BSYNC B1 ;  /* 0x0000000000017941 */ /* 0x000fea0003800000 */
.L_x_8932:
[----:B------:R-:W-:Y:S01]  /*c270*/  VIADD R0, R8, 0x60 ;  /* 0x0000006008007836 */ /* 0x000fe20000000000 */
[----:B0-----:R0:W0:Y:S04]  /*c280*/  SHFL.IDX PT, R3, R7, 0x3, 0x181f ;  /* 0x00781f0007037f89 */ /* 0x00102800000e0000 */
[----:B------:R-:W-:Y:S01]  /*c290*/  ISETP.GE.AND P0, PT, R0, R9, PT ;  /* 0x000000090000720c */ /* 0x000fe20003f06270 */
[----:B-1-3--:R1:W3:-:S12]  /*c2a0*/  SHFL.IDX PT, R5, R6, 0x3, 0x181f ;  /* 0x00781f0006057f89 */ /* 0x00a2d800000e0000 */
[----:B-1----:R-:W-:Y:S05]  /*c2b0*/  @P0 BRA `(.L_x_8925) ;  /* 0x0000000000240947 */ /* 0x002fea0003800000 */
[----:B------:R-:W-:Y:S02]  /*c2c0*/  ULDC UR5, c[0x0][0xac8] ;  /* 0x0002b20000057ab9 */ /* 0x000fe40000000800 */
[----:B------:R-:W-:Y:S02]  /*c2d0*/  ISETP.GE.AND P2, PT, R2, UR5, PT ;  /* 0x0000000502007c0c */ /* 0x000fe4000bf46270 */
[----:B------:R-:W-:-:S11]  /*c2e0*/  ISETP.GE.AND P3, PT, R18, UR5, PT ;  /* 0x0000000512007c0c */ /* 0x000fd6000bf66270 */
[-C--:B--234-:R-:W-:Y:S02]  /*c2f0*/  @!P2 LEA R6, P0, R2, R5.reuse, 0x1 ;  /* 0x000000050206a211 */ /* 0x09cfe400078008ff */
[----:B------:R-:W-:Y:S02]  /*c300*/  @!P3 LEA R4, P1, R18, R5, 0x1 ;  /* 0x000000051204b211 */ /* 0x000fe400078208ff */
[-C--:B0-----:R-:W-:Y:S02]  /*c310*/  @!P2 LEA.HI.X R7, R2, R3.reuse, R189, 0x1, P0 ;  /* 0x000000030207a211 */ /* 0x081fe400000f0cbd */
[----:B------:R-:W-:-:S03]  /*c320*/  @!P3 LEA.HI.X R5, R18, R3, R188, 0x1, P1 ;  /* 0x000000031205b211 */ /* 0x000fc600008f0cbc */
[----:B------:R1:W-:Y:S04]  /*c330*/  @!P2 ST.E.128 desc[UR50][R6.64], RZ ;  /* 0x000000ff0600a985 */ /* 0x0003e8000c101d32 */
[----:B------:R1:W-:Y:S02]  /*c340*/  @!P3 ST.E.128 desc[UR50][R4.64], RZ ;  /* 0x000000ff0400b985 */ /* 0x0003e4000c101d32 */
.L_x_8925:
[----:B------:R-:W-:Y:S05]  /*c350*/  BSYNC B0 ;  /* 0x0000000000007941 */ /* 0x000fea0003800000 */
.L_x_8917:
[----:B------:R-:W-:Y:S02]  /*c360*/  ULDC UR5, c[0x0][0xc38] ;  /* 0x00030e0000057ab9 */ /* 0x000fe40000000800 */
[----:B------:R-:W-:-:S06]  /*c370*/  UISETP.GE.AND UP0, UPT, UR4, UR5, UPT ;  /* 0x000000050400728c */ /* 0x000fcc000bf06270 */
[----:B------:R-:W-:-:S13]  /*c380*/  PLOP3.LUT P0, PT, PT, PT, UP0, 0x80, 0x0 ;  /* 0x000000000000781c */ /* 0x000fda0003f0f008 */
[----:B------:R-:W-:Y:S05]  /*c390*/  @!P0 BRA `(.L_x_8934) ;  /* 0xffffff4800488947 */ /* 0x000fea000383ffff */
[----:B------:R-:W-:Y:S05]  /*c3a0*/  EXIT ;  /* 0x000000000000794d */ /* 0x000fea0003800000 */
.L_x_8876:
[----:B------:R-:W-:-:S08]  /*c3b0*/  NOP ;  /* 0x0000000000007918 */ /* 0x000fd00000000000 */
[----:B------:R-:W0:-:S00]  /*c3c0*/  USETMAXREG.DEALLOC.CTAPOOL 0x28 ;  /* 0x00000028000079c8 */ /* 0x000e0000080e0500 */
[----:B0-----:R-:W-:-:S06]  /*c3d0*/  LOP3.LUT R0, R0, 0x3, RZ, 0xc0, !PT ;  /* 0x0000000300007812 */ /* 0x001fcc00078ec0ff */
[----:B------:R-:W0:Y:S01]  /*c3e0*/  S2UR UR5, SR_CTAID.X ;  /* 0x00000000000579c3 */ /* 0x000e220000002500 */
[----:B------:R-:W-:Y:S01]  /*c3f0*/  LOP3.LUT R19, R19, 0xfffffeff, RZ, 0xc0, !PT ;  /* 0xfffffeff13137812 */ /* 0x000fe200078ec0ff */
[----:B------:R-:W-:Y:S01]  /*c400*/  IMAD.MOV.U32 R23, RZ, RZ, RZ ;  /* 0x000000ffff177224 */ /* 0x000fe200078e00ff */
[----:B------:R-:W-:Y:S01]  /*c410*/  MOV R26, 0x1 ;  /* 0x00000001001a7802 */ /* 0x000fe20000000f00 */
[----:B------:R1:W2:Y:S01]  /*c420*/  SHFL.IDX PT, R2, R0, RZ, 0x1f ;  /* 0x00001fff00027589 */ /* 0x0002a200000e0000 */
[----:B------:R-:W-:-:S03]  /*c430*/  IMAD.MOV.U32 R36, RZ, RZ, RZ ;  /* 0x000000ffff247224 */ /* 0x000fc600078e00ff */
        /* <DEDUP_REMOVED lines=9> */
[----:B------:R-:W-:Y:S01]  /*c4d0*/  UISETP.NE.U32.AND UP0, UPT, UR6, URZ, UPT ;  /* 0x0000003f0600728c */ /* 0x000fe2000bf05070 */
[----:B------:R-:W-:Y:S01]  /*c4e0*/  LOP3.LUT R19, R19, 0xfffffffe, RZ, 0xc0, !PT ;  /* 0xfffffffe13137812 */ /* 0x000fe200078ec0ff */
[----:B------:R-:W1:Y:S01]  /*c4f0*/  S2UR UR8, SR_CgaCtaId ;  /* 0x00000000000879c3 */ /* 0x000e620000008800 */
[----:B------:R-:W-:Y:S01]  /*c500*/  ULDC UR4, c[0x0][0x424] ;  /* 0x0001090000047ab9 */ /* 0x000fe20000000800 */
[----:B------:R-:W-:Y:S01]  /*c510*/  UISETP.NE.AND.EX UP0, UPT, UR7, URZ, UPT, UP0 ;  /* 0x0000003f0700728c */ /* 0x000fe2000bf05300 */
[----:B------:R-:W-:Y:S01]  /*c520*/  IMAD.U32 R34, RZ, RZ, UR5 ;  /* 0x00000005ff227e24 */ /* 0x000fe2000f8e00ff */
[----:B------:R-:W-:Y:S01]  /*c530*/  ULDC UR39, c[0x0][0x288] ;  /* 0x0000a20000277ab9 */ /* 0x000fe20000000800 */
[----:B------:R-:W-:Y:S01]  /*c540*/  ULDC.64 UR6, c[0x0][0x2f0] ;  /* 0x0000bc0000067ab9 */ /* 0x000fe20000000a00 */
[----:B------:R-:W-:Y:S01]  /*c550*/  USEL UR4, UR4, 0x1, UP0 ;  /* 0x0000000104047887 */ /* 0x000fe20008000000 */
[----:B------:R-:W-:Y:S01]  /*c560*/  MOV R26, 0x1 ;  /* 0x00000001001a7802 */ /* 0x000fe20000000f00 */
[----:B------:R-:W-:Y:S01]  /*c570*/  ULDC UR38, c[0x0][0x448] ;  /* 0x0001120000267ab9 */ /* 0x000fe20000000800 */
[----:B------:R-:W-:Y:S01]  /*c580*/  IMAD.MOV.U32 R36, RZ, RZ, RZ ;  /* 0x000000ffff247224 */ /* 0x000fe200078e00ff */
[----:B------:R-:W-:Y:S01]  /*c590*/  UIMAD UR37, UR4, UR6, URZ ;  /* 0x00000006042572a4 */ /* 0x000fe2000f8e023f */
[----:B------:R-:W-:Y:S01]  /*c5a0*/  IMAD.MOV.U32 R23, RZ, RZ, RZ ;  /* 0x000000ffff177224 */ /* 0x000fe200078e00ff */
[----:B------:R-:W-:Y:S01]  /*c5b0*/  UIMAD UR38, UR38, UR39, URZ ;  /* 0x00000027262672a4 */ /* 0x000fe2000f8e023f */
[----:B------:R-:W-:Y:S01]  /*c5c0*/  UMOV UR6, 0x400 ;  /* 0x0000040000067882 */ /* 0x000fe20000000000 */
[----:B------:R-:W-:-:S02]  /*c5d0*/  UIADD3 UR4, UR37, 0x7f, URZ ;  /* 0x0000007f25047890 */ /* 0x000fc4000fffe03f */
[----:B------:R-:W-:Y:S02]  /*c5e0*/  ULOP3.LUT UR45, UR36, 0x2, URZ, 0xfc, !UPT ;  /* 0x00000002242d7892 */ /* 0x000fe4000f8efc3f */
[----:B------:R-:W-:Y:S02]  /*c5f0*/  USHF.R.S32.HI UR5, URZ, 0x1f, UR4 ;  /* 0x0000001f3f057899 */ /* 0x000fe40008011404 */
[----:B------:R-:W-:Y:S02]  /*c600*/  UIADD3 UR39, UR37, 0x80, -UR39 ;  /* 0x0000008025277890 */ /* 0x000fe4000fffe827 */
[----:B------:R-:W-:Y:S02]  /*c610*/  ULEA.HI UR5, UR5, UR4, URZ, 0x7 ;  /* 0x0000000405057291 */ /* 0x000fe4000f8f383f */
[----:B-1----:R-:W-:Y:S01]  /*c620*/  ULEA UR6, UR8, UR6, 0x18 ;  /* 0x0000000608067291 */ /* 0x002fe2000f8ec03f */
[C---:B0-----:R-:W-:Y:S01]  /*c630*/  IMAD.SHL.U32 R30, R5.reuse, 0x8, RZ ;  /* 0x00000008051e7824 */ /* 0x041fe200078e00ff */
[----:B------:R-:W-:Y:S01]  /*c640*/  LOP3.LUT R4, R5, 0x7f, RZ, 0xc0, !PT ;  /* 0x0000007f05047812 */ /* 0x000fe200078ec0ff */
[----:B------:R-:W-:-:S03]  /*c650*/  USHF.R.S32.HI UR40, URZ, 0x7, UR5 ;  /* 0x000000073f287899 */ /* 0x000fc60008011405 */
[----:B------:R-:W-:Y:S01]  /*c660*/  IMAD.U32 R16, RZ, RZ, UR6 ;  /* 0x00000006ff107e24 */ /* 0x000fe2000f8e00ff */
[C---:B------:R-:W-:Y:S01]  /*c670*/  LOP3.LUT R0, R30.reuse, 0x1f8, RZ, 0xc0, !PT ;  /* 0x000001f81e007812 */ /* 0x040fe200078ec0ff */
[----:B------:R-:W-:Y:S01]  /*c680*/  ULDC UR46, c[0x0][0xc] ;  /* 0x00000300002e7ab9 */ /* 0x000fe20000000800 */
[----:B------:R-:W-:Y:S02]  /*c690*/  LOP3.LUT R35, R30, 0x38, RZ, 0xc0, !PT ;  /* 0x000000381e237812 */ /* 0x000fe400078ec0ff */
[----:B------:R-:W-:Y:S02]  /*c6a0*/  LOP3.LUT R3, R0, 0x38, R5, 0x78, !PT ;  /* 0x0000003800037812 */ /* 0x000fe400078e7805 */
[----:B------:R-:W-:Y:S02]  /*c6b0*/  LOP3.LUT R0, R35, 0x40, RZ, 0xfc, !PT ;  /* 0x0000004023007812 */ /* 0x000fe400078efcff */
[----:B------:R-:W-:Y:S02]  /*c6c0*/  LOP3.LUT R30, R3, 0x200, R30, 0xf8, !PT ;  /* 0x00000200031e7812 */ /* 0x000fe400078ef81e */
[----:B------:R-:W-:-:S02]  /*c6d0*/  ISETP.GE.AND P1, PT, R0, UR7, PT ;  /* 0x0000000700007c0c */ /* 0x000fc4000bf26270 */
[----:B------:R-:W-:Y:S01]  /*c6e0*/  ISETP.GE.AND P2, PT, R0, UR9, PT ;  /* 0x0000000900007c0c */ /* 0x000fe2000bf46270 */
[----:B------:R-:W-:Y:S01]  /*c6f0*/  IMAD R33, R30, 0x2, R16 ;  /* 0x000000021e217824 */ /* 0x000fe200078e0210 */
[----:B------:R-:W-:Y:S01]  /*c700*/  ISETP.GE.AND P0, PT, R0, UR7, PT ;  /* 0x0000000700007c0c */ /* 0x000fe2000bf06270 */
[----:B------:R-:W-:Y:S01]  /*c710*/  IMAD.SHL.U32 R0, R5, 0x10, RZ ;  /* 0x0000001005007824 */ /* 0x000fe200078e00ff */
[----:B------:R-:W-:-:S04]  /*c720*/  SHF.R.U32.HI R37, RZ, 0x3, R4 ;  /* 0x00000003ff257819 */ /* 0x000fc80000011604 */
[----:B------:R-:W-:-:S03]  /*c730*/  LOP3.LUT R2, R0, 0x70, RZ, 0xc0, !PT ;  /* 0x0000007000027812 */ /* 0x000fc600078ec0ff */
[----:B------:R-:W-:Y:S02]  /*c740*/  @P1 LOP3.LUT R19, R19, 0x1, RZ, 0xfc, !PT ;  /* 0x0000000113131812 */ /* 0x000fe400078efcff */
[----:B------:R-:W-:Y:S02]  /*c750*/  ISETP.GE.AND P1, PT, R35, UR7, PT ;  /* 0x0000000723007c0c */ /* 0x000fe4000bf26270 */
[----:B------:R-:W-:Y:S02]  /*c760*/  LOP3.LUT R19, R19, 0xffffffbf, RZ, 0xc0, !PT ;  /* 0xffffffbf13137812 */ /* 0x000fe400078ec0ff */
[----:B------:R-:W-:Y:S02]  /*c770*/  LOP3.LUT R0, R37, R2, RZ, 0xfc, !PT ;  /* 0x0000000225007212 */ /* 0x000fe400078efcff */
[----:B------:R-:W-:-:S04]  /*c780*/  @P2 LOP3.LUT R19, R19, 0x40, RZ, 0xfc, !PT ;  /* 0x0000004013132812 */ /* 0x000fc800078efcff */
        /* <DEDUP_REMOVED lines=10> */
.L_x_8984:
        /* <DEDUP_REMOVED lines=22> */
.L_x_8936:
[----:B------:R-:W-:Y:S01]  /*c990*/  ULDC UR8, c[0x0][0xc54] ;  /* 0x0003150000087ab9 */ /* 0x000fe20000000800 */
[----:B------:R-:W-:Y:S01]  /*c9a0*/  UMOV UR6, UR7 ;  /* 0x0000000700067c82 */ /* 0x000fe20008000000 */
[----:B------:R-:W-:-:S11]  /*c9b0*/  UISETP.NE.AND UP0, UPT, UR8, 0x1, UPT ;  /* 0x000000010800788c */ /* 0x000fd6000bf05270 */
[----:B------:R-:W-:Y:S02]  /*c9c0*/  @UP0 ULDC.64 UR10, c[0x0][0xc58] ;  /* 0x00031600000a0ab9 */ /* 0x000fe40000000a00 */
[----:B------:R-:W-:-:S04]  /*c9d0*/  UIMAD.WIDE.U32 UR4, UR7, UR10, URZ ;  /* 0x0000000a070472a5 */ /* 0x000fc8000f8e003f */
[----:B------:R-:W-:-:S04]  /*c9e0*/  @UP0 USHF.R.U32.HI UR6, URZ, UR11, UR5 ;  /* 0x0000000b3f060299 */ /* 0x000fc80008011605 */
[----:B------:R-:W-:-:S12]  /*c9f0*/  UIMAD UR4, UR6, UR8, URZ ;  /* 0x00000008060472a4 */ /* 0x000fd8000f8e023f */
.L_x_8937:
        /* <DEDUP_REMOVED lines=34> */
[----:B------:R-:W-:-:S04]  /*cc20*/  USHF.R.S32.HI UR4, URZ, 0x1f, UR6 ;  /* 0x0000001f3f047899 */ /* 0x000fc80008011406 */
[----:B------:R-:W-:-:S04]  /*cc30*/  ULEA.HI UR4, UR4, UR6, URZ, 0x7 ;  /* 0x0000000604047291 */ /* 0x000fc8000f8f383f */
[----:B------:R-:W-:-:S04]  /*cc40*/  USHF.R.S32.HI UR4, URZ, 0x7, UR4 ;  /* 0x000000073f047899 */ /* 0x000fc80008011404 */
        /* <DEDUP_REMOVED lines=21> */
.L_x_8939:
        /* <DEDUP_REMOVED lines=20> */
.L_x_8942:
[----:B------:R-:W-:Y:S05]  /*cee0*/  BSYNC B6 ;  /* 0x0000000000067941 */ /* 0x000fea0003800000 */
.L_x_8941:
        /* <DEDUP_REMOVED lines=20> */
.L_x_8945:
        /* <DEDUP_REMOVED lines=15> */
.L_x_8944:
[----:B------:R-:W-:Y:S05]  /*d120*/  BSYNC B6 ;  /* 0x0000000000067941 */ /* 0x000fea0003800000 */
.L_x_8943:
        /* <DEDUP_REMOVED lines=13> */
[----:B------:R-:W-:Y:S02]  /*d200*/  MOV R22, UR4 ;  /* 0x0000000400167c02 */ /* 0x000fe40008000f00 */
[----:B------:R-:W-:Y:S05]  /*d210*/  BRA.DIV UR5, `(.L_x_8946) ;  /* 0x0000003605ac7947 */ /* 0x000fea000b800000 */
.L_x_9000:
        /* <DEDUP_REMOVED lines=14> */
[----:B------:R-:W-:-:S05]  /*d300*/  IMAD.IADD R7, R5, 0x1, R32 ;  /* 0x0000000105077824 */ /* 0x000fca00078e0220 */
[----:B------:R-:W-:-:S07]  /*d310*/  MOV R11, R7 ;  /* 0x00000007000b7202 */ /* 0x000fce0000000f00 */
        /* <DEDUP_REMOVED lines=14> */
[----:B------:R-:W-:Y:S01]  /*d400*/  IADD3 R3, RZ, -UR42, RZ ;  /* 0x8000002aff037c10 */ /* 0x000fe2000fffe0ff */
[----:B------:R-:W-:Y:S01]  /*d410*/  IMAD.MOV R2, RZ, RZ, -R11 ;  /* 0x000000ffff027224 */ /* 0x000fe200078e0a0b */
[----:B------:R-:W-:Y:S01]  /*d420*/  LOP3.LUT R19, R19, 0xffffffef, RZ, 0xc0, !PT ;  /* 0xffffffef13137812 */ /* 0x000fe200078ec0ff */
[----:B------:R-:W-:Y:S02]  /*d430*/  IMAD.U32 R24, RZ, RZ, UR4 ;  /* 0x00000004ff187e24 */ /* 0x000fe4000f8e00ff */
[----:B------:R-:W-:Y:S02]  /*d440*/  IMAD R22, R22, R3, UR41 ;  /* 0x0000002916167e24 */ /* 0x000fe4000f8e0203 */
[----:B0-----:R-:W-:-:S03]  /*d450*/  IMAD.U32 R4, RZ, RZ, UR45 ;  /* 0x0000002dff047e24 */ /* 0x001fc6000f8e00ff */
[----:B------:R-:W-:Y:S01]  /*d460*/  SHF.R.S32.HI R28, RZ, 0x1f, R22 ;  /* 0x0000001fff1c7819 */ /* 0x000fe20000011416 */
[----:B------:R-:W-:Y:S01]  /*d470*/  IMAD R5, R10, R2, R7 ;  /* 0x000000020a057224 */ /* 0x000fe200078e0207 */
[----:B------:R-:W-:-:S13]  /*d480*/  ISETP.NE.AND P2, PT, R4, 0x3, PT ;  /* 0x000000030400780c */ /* 0x000fda0003f45270 */
[----:B------:R-:W-:Y:S01]  /*d490*/  @P2 LOP3.LUT R19, R19, 0x10, RZ, 0xfc, !PT ;  /* 0x0000001013132812 */ /* 0x000fe200078efcff */
[----:B------:R-:W-:Y:S06]  /*d4a0*/  @!P2 BRA `(.L_x_8947) ;  /* 0x000000000004a947 */ /* 0x000fec0003800000 */
[----:B------:R-:W-:Y:S01]  /*d4b0*/  BPT.TRAP 0x1 ;  /* 0x000000040000795c */ /* 0x000fe20000300000 */
.L_x_8947:
        /* <DEDUP_REMOVED lines=19> */
[----:B------:R-:W-:Y:S01]  /*d5f0*/  IADD3 R3, R3, R7, RZ ;  /* 0x0000000703037210 */ /* 0x000fe20007ffe0ff */
[----:B------:R-:W-:-:S03]  /*d600*/  IMAD R7, R23, 0x8, R16 ;  /* 0x0000000817077824 */ /* 0x000fc600078e0210 */
[----:B------:R-:W-:Y:S02]  /*d610*/  LEA.HI.X R18, R2, UR5, R3, 0x1, P0 ;  /* 0x0000000502127c11 */ /* 0x000fe400080f0c03 */
[----:B------:R-:W-:-:S04]  /*d620*/  SHF.L.U32 R2, R26, 0x1f, RZ ;  /* 0x0000001f1a027819 */ /* 0x000fc800000006ff */
[----:B------:R-:W0:Y:S02]  /*d630*/  SYNCS.PHASECHK.TRANS64.TRYWAIT P0, [R7+URZ+0x28840], R2 ;  /* 0x02884002070075a7 */ /* 0x000e24000800017f */
[----:B0-----:R-:W-:Y:S05]  /*d640*/  @!P0 BRA `(.L_x_8949) ;  /* 0x0000003000cc8947 */ /* 0x001fea0003800000 */
.L_x_9001:
[----:B------:R-:W-:Y:S05]  /*d650*/  BSYNC B0 ;  /* 0x0000000000007941 */ /* 0x000fea0003800000 */
.L_x_8948:
        /* <DEDUP_REMOVED lines=36> */
[----:B------:R-:W-:Y:S02]  /*d8a0*/  @P0 LEA R25, R5, R16, 0x1 ;  /* 0x0000001005190211 */ /* 0x000fe400078e08ff */
        /* <DEDUP_REMOVED lines=10> */
[----:B------:R-:W-:-:S03]  /*d950*/  @P0 IMAD R21, R5, 0x2, R16 ;  /* 0x0000000205150824 */ /* 0x000fc600078e0210 */
[----:B--2---:R-:W-:Y:S01]  /*d960*/  @P0 MOV R2, R14 ;  /* 0x0000000e00020202 */ /* 0x004fe20000000f00 */
        /* <DEDUP_REMOVED lines=11> */
[----:B------:R-:W-:Y:S02]  /*da20*/  SHFL.IDX PT, R8, R0, 0x4, 0x181f ;  /* 0x00981f0000087f89 */ /* 0x000fe400000e0000 */
[----:B------:R-:W-:Y:S02]  /*da30*/  @P0 MOV R3, R9 ;  /* 0x0000000900030202 */ /* 0x000fe40000000f00 */
        /* <DEDUP_REMOVED lines=16> */
[----:B-1----:R-:W-:Y:S01]  /*db40*/  @P0 IADD3.X R9, RZ, R8, RZ, P1, !PT ;  /* 0x00000008ff090210 */ /* 0x002fe20000ffe4ff */
[----:B--2---:R-:W-:Y:S01]  /*db50*/  @P0 IMAD.MOV.U32 R2, RZ, RZ, R14 ;  /* 0x000000ffff020224 */ /* 0x004fe200078e000e */
[----:B------:R-:W-:Y:S03]  /*db60*/  SHFL.IDX PT, R8, R0, 0x6, 0x181f ;  /* 0x00d81f0000087f89 */ /* 0x000fe600000e0000 */
[----:B------:R-:W-:Y:S01]  /*db70*/  @P0 IMAD.MOV.U32 R3, RZ, RZ, R9 ;  /* 0x000000ffff030224 */ /* 0x000fe200078e0009 */
[----:B------:R-:W0:Y:S04]  /*db80*/  SHFL.IDX PT, R14, R4, 0x6, 0x181f ;  /* 0x00d81f00040e7f89 */ /* 0x000e2800000e0000 */
[----:B------:R-:W-:Y:S04]  /*db90*/  @P0 LDGSTS.E.BYPASS.LTC128B.128 [R25+0x1ac00], desc[UR50][R2.64], !P3 ;  /* 0x1ac0000002190fae */ /* 0x000fe8000d901d72 */
[----:B------:R1:W-:Y:S01]  /*dba0*/  @P0 LDGSTS.E.BYPASS.LTC128B.128 [R25+0x1ec00], desc[UR50][R2.64+0x80], !P2 ;  /* 0x1ec0008002190fae */ /* 0x0003e2000d101d72 */
[----:B------:R-:W-:-:S13]  /*dbb0*/  ISETP.GE.AND P0, PT, R6, 0x61, PT ;  /* 0x000000610600780c */ /* 0x000fda0003f06270 */
[----:B------:R-:W-:Y:S02]  /*dbc0*/  @P0 LEA R21, R5, R16, 0x1 ;  /* 0x0000001005150211 */ /* 0x000fe400078e08ff */
[----:B0-----:R-:W-:-:S05]  /*dbd0*/  @P0 LEA R14, P1, R35, R14, 0x1 ;  /* 0x0000000e230e0211 */ /* 0x001fca00078208ff */
[----:B------:R-:W-:Y:S02]  /*dbe0*/  @P0 IMAD.X R9, RZ, RZ, R8, P1 ;  /* 0x000000ffff090224 */ /* 0x000fe400008e0608 */
[----:B-1----:R-:W-:Y:S01]  /*dbf0*/  @P0 IMAD.MOV.U32 R2, RZ, RZ, R14 ;  /* 0x000000ffff020224 */ /* 0x002fe200078e000e */
[----:B------:R0:W1:Y:S01]  /*dc00*/  SHFL.IDX PT, R8, R0, 0x7, 0x181f ;  /* 0x00f81f0000087f89 */ /* 0x00006200000e0000 */
[----:B------:R-:W-:-:S03]  /*dc10*/  @P0 IMAD.MOV.U32 R3, RZ, RZ, R9 ;  /* 0x000000ffff030224 */ /* 0x000fc600078e0009 */
[----:B------:R0:W2:Y:S04]  /*dc20*/  SHFL.IDX PT, R14, R4, 0x7, 0x181f ;  /* 0x00f81f00040e7f89 */ /* 0x0000a800000e0000 */
[----:B------:R0:W-:Y:S04]  /*dc30*/  @P0 LDGSTS.E.BYPASS.LTC128B.128 [R21+0x1b400], desc[UR50][R2.64], !P3 ;  /* 0x1b40000002150fae */ /* 0x0001e8000d901d72 */
[----:B------:R0:W-:Y:S02]  /*dc40*/  @P0 LDGSTS.E.BYPASS.LTC128B.128 [R21+0x1f400], desc[UR50][R2.64+0x80], !P2 ;  /* 0x1f40008002150fae */ /* 0x0001e4000d101d72 */
.L_x_9019:
        /* <DEDUP_REMOVED lines=11> */
.L_x_8951:
        /* <DEDUP_REMOVED lines=11> */
.L_x_8952:
        /* <DEDUP_REMOVED lines=23> */
.L_x_8954:
[----:B------:R-:W-:Y:S05]  /*df20*/  BSYNC B6 ;  /* 0x0000000000067941 */ /* 0x000fea0003800000 */
.L_x_8953:
        /* <DEDUP_REMOVED lines=8> */
[----:B------:R-:W-:Y:S01]  /*dfb0*/  LOP3.LUT P5, RZ, R19, 0x40, RZ, 0xc0, !PT ;  /* 0x0000004013ff7812 */ /* 0x000fe200078ac0ff */
[----:B------:R-:W-:-:S04]  /*dfc0*/  @UP0 ULDC UR4, c[0x0][0x44c] ;  /* 0x0001130000040ab9 */ /* 0x000fc80000000800 */
[----:B------:R-:W-:-:S04]  /*dfd0*/  UIMAD UR6, UR6, UR8, URZ ;  /* 0x00000008060672a4 */ /* 0x000fc8000f8e023f */
[----:B------:R-:W-:Y:S02]  /*dfe0*/  UIMAD UR7, UR7, UR9, UR6 ;  /* 0x00000009070772a4 */ /* 0x000fe4000f8e0206 */
[----:B------:R-:W-:Y:S01]  /*dff0*/  USHF.R.S32.HI UR6, URZ, 0x1f, UR42 ;  /* 0x0000001f3f067899 */ /* 0x000fe2000801142a */
[----:B0-----:R-:W-:-:S05]  /*e000*/  IMAD.SHL.U32 R2, R2, 0x10, RZ ;  /* 0x0000001002027824 */ /* 0x001fca00078e00ff */
[----:B------:R-:W-:-:S04]  /*e010*/  LOP3.LUT R2, R2, 0x70, RZ, 0xc0, !PT ;  /* 0x0000007002027812 */ /* 0x000fc800078ec0ff */
[----:B------:R-:W-:-:S05]  /*e020*/  LOP3.LUT R2, R37, R2, RZ, 0xfc, !PT ;  /* 0x0000000225027212 */ /* 0x000fca00078efcff */
[----:B------:R-:W-:-:S04]  /*e030*/  IMAD R0, R0, 0x80, R2 ;  /* 0x0000008000007824 */ /* 0x000fc800078e0202 */
[----:B------:R-:W-:Y:S01]  /*e040*/  @P0 IMAD.HI.U32 R3, R0, UR4, RZ ;  /* 0x0000000400030c27 */ /* 0x000fe2000f8e00ff */
[----:B------:R-:W-:Y:S01]  /*e050*/  PLOP3.LUT P0, PT, PT, PT, UP0, 0x80, 0x0 ;  /* 0x000000000000781c */ /* 0x000fe20003f0f008 */
[----:B------:R-:W-:Y:S02]  /*e060*/  @UP0 ULDC UR4, c[0x0][0x450] ;  /* 0x0001140000040ab9 */ /* 0x000fe40000000800 */
[----:B------:R-:W-:-:S10]  /*e070*/  IMAD.MOV.U32 R2, RZ, RZ, R0 ;  /* 0x000000ffff027224 */ /* 0x000fd400078e0000 */
[----:B------:R-:W-:Y:S02]  /*e080*/  @P0 SHF.R.U32.HI R2, RZ, UR4, R3 ;  /* 0x00000004ff020c19 */ /* 0x000fe40008011603 */
[----:B------:R-:W-:Y:S02]  /*e090*/  R2UR UR4, R22 ;  /* 0x00000000160472ca */ /* 0x000fe400000e0000 */
[----:B------:R-:W-:-:S11]  /*e0a0*/  IADD3 R5, -R2, RZ, RZ ;  /* 0x000000ff02057210 */ /* 0x000fd60007ffe1ff */
        /* <DEDUP_REMOVED lines=28> */
[----:B------:R-:W-:-:S03]  /*e270*/  IMAD.U32 R6, RZ, RZ, UR43 ;  /* 0x0000002bff067e24 */ /* 0x000fc6000f8e00ff */
[----:B------:R-:W1:Y:S02]  /*e280*/  SHFL.IDX PT, R2, R4, RZ, 0x181f ;  /* 0x00181fff04027589 */ /* 0x000e6400000e0000 */
[----:B------:R-:W-:Y:S02]  /*e290*/  LEA R5, R6, R37, 0x7 ;  /* 0x0000002506057211 */ /* 0x000fe400078e38ff */
[----:B------:R-:W-:Y:S02]  /*e2a0*/  SHFL.IDX PT, R6, R4, 0x1, 0x181f ;  /* 0x00381f0004067f89 */ /* 0x000fe400000e0000 */
[C---:B------:R-:W-:Y:S01]  /*e2b0*/  ISETP.GE.AND P0, PT, R5.reuse, UR38, PT ;  /* 0x0000002605007c0c */ /* 0x040fe2000bf06270 */
[----:B------:R-:W-:-:S12]  /*e2c0*/  VIADD R7, R5, 0x10 ;  /* 0x0000001005077836 */ /* 0x000fd80000000000 */
[----:B0-----:R-:W-:-:S05]  /*e2d0*/  @!P0 LEA R14, P1, R35, R14, 0x1 ;  /* 0x0000000e230e8211 */ /* 0x001fca00078208ff */
[----:B-1----:R-:W-:Y:S02]  /*e2e0*/  @!P0 IMAD.X R3, RZ, RZ, R2, P1 ;  /* 0x000000ffff038224 */ /* 0x002fe400008e0602 */
[----:B------:R-:W-:Y:S02]  /*e2f0*/  @!P0 IMAD.MOV.U32 R2, RZ, RZ, R14 ;  /* 0x000000ffff028224 */ /* 0x000fe400078e000e */
[----:B------:R-:W0:Y:S04]  /*e300*/  SHFL.IDX PT, R14, R0, 0x1, 0x181f ;  /* 0x00381f00000e7f89 */ /* 0x000e2800000e0000 */
        /* <DEDUP_REMOVED lines=16> */
[----:B------:R-:W-:Y:S02]  /*e410*/  SHFL.IDX PT, R6, R4, 0x3, 0x181f ;  /* 0x00781f0004067f89 */ /* 0x000fe400000e0000 */
[----:B------:R-:W-:Y:S01]  /*e420*/  @!P0 MOV R3, R7 ;  /* 0x0000000700038202 */ /* 0x000fe20000000f00 */
[----:B------:R-:W-:Y:S01]  /*e430*/  VIADD R7, R5, 0x30 ;  /* 0x0000003005077836 */ /* 0x000fe20000000000 */
        /* <DEDUP_REMOVED lines=30> */
[----:B------:R-:W-:-:S03]  /*e620*/  VIADD R7, R5, 0x60 ;  /* 0x0000006005077836 */ /* 0x000fc60000000000 */
        /* <DEDUP_REMOVED lines=10> */
[----:B------:R0:W-:Y:S02]  /*e6d0*/  @!P0 LDGSTS.E.BYPASS.LTC128B.128 [R33+0x17400], desc[UR50][R2.64+0x80], !P5 ;  /* 0x1740008002218fae */ /* 0x0001e4000e901d72 */
.L_x_9036:
        /* <DEDUP_REMOVED lines=8> */
[----:B------:R0:W-:Y:S01]  /*e760*/  @!P0 LDGSTS.E.BYPASS.LTC128B.128 [R33+0x17c00], desc[UR50][R2.64+0x80], !P5 ;  /* 0x17c0008002218fae */ /* 0x0001e2000e901d72 */
[----:B------:R-:W-:Y:S01]  /*e770*/  PLOP3.LUT P0, PT, PT, PT, PT, 0x80, 0x0 ;  /* 0x000000000000781c */ /* 0x000fe20003f0f070 */
[----:B------:R-:W-:-:S12]  /*e780*/  NOP ;  /* 0x0000000000007918 */ /* 0x000fd80000000000 */
.L_x_8956:
        /* <DEDUP_REMOVED lines=8> */
[----:B0-----:R-:W-:-:S04]  /*e810*/  LOP3.LUT R3, R0, 0xfffffffe, RZ, 0xc0, !PT ;  /* 0xfffffffe00037812 */ /* 0x001fc800078ec0ff */
[----:B------:R-:W-:-:S04]  /*e820*/  IADD3 R3, R36, -R3, RZ ;  /* 0x8000000324037210 */ /* 0x000fc80007ffe0ff */
[----:B------:R-:W-:Y:S01]  /*e830*/  SHF.L.U32 R3, R3, 0x1f, RZ ;  /* 0x0000001f03037819 */ /* 0x000fe200000006ff */
[----:B------:R-:W-:Y:S01]  /*e840*/  NOP ;  /* 0x0000000000007918 */ /* 0x000fe20000000000 */
[----:B------:R0:W-:Y:S01]  /*e850*/  SYNCS.ARRIVE.TRANS64.A1T0 RZ, [R16+URZ+0x28800], RZ ;  /* 0x028800ff10ff79a7 */ /* 0x0001e2000810003f */
[----:B------:R-:W-:Y:S01]  /*e860*/  BSSY B0, `(.L_x_8957) ;  /* 0x0000003000007945 */ /* 0x000fe20003800000 */
[----:B------:R-:W1:Y:S03]  /*e870*/  SYNCS.PHASECHK.TRANS64.TRYWAIT P0, [R16+URZ+0x28820], R3 ;  /* 0x02882003100075a7 */ /* 0x000e66000800017f */
[----:B01----:R-:W-:Y:S05]  /*e880*/  @!P0 BRA `(.L_x_8958) ;  /* 0x00000034005c8947 */ /* 0x003fea0003800000 */
.L_x_9037:
[----:B------:R-:W-:Y:S05]  /*e890*/  BSYNC B0 ;  /* 0x0000000000007941 */ /* 0x000fea0003800000 */
.L_x_8957:
[----:B------:R-:W-:-:S06]  /*e8a0*/  UISETP.GE.AND UP0, UPT, UR44, 0x2, UPT ;  /* 0x000000022c00788c */ /* 0x000fcc000bf06270 */
[----:B------:R-:W-:-:S13]  /*e8b0*/  PLOP3.LUT P0, PT, PT, PT, UP0, 0x40, 0x0 ;  /* 0x000000000000781c */ /* 0x000fda0003f0e808 */
[----:B------:R-:W-:Y:S05]  /*e8c0*/  @P0 BRA `(.L_x_8959) ;  /* 0x0000001000200947 */ /* 0x000fea0003800000 */
[----:B------:R-:W-:Y:S01]  /*e8d0*/  UIADD3 UR4, UR44, -0x2, URZ ;  /* 0xfffffffe2c047890 */ /* 0x000fe2000fffe03f */
[----:B------:R-:W-:Y:S01]  /*e8e0*/  BSSY B0, `(.L_x_8959) ;  /* 0x0000106000007945 */ /* 0x000fe20003800000 */
[----:B------:R-:W-:Y:S02]  /*e8f0*/  IMAD.MOV.U32 R20, RZ, RZ, R26 ;  /* 0x000000ffff147224 */ /* 0x000fe400078e001a */
[----:B------:R-:W-:Y:S02]  /*e900*/  IMAD.MOV.U32 R10, RZ, RZ, R23 ;  /* 0x000000ffff0a7224 */ /* 0x000fe400078e0017 */
[----:B------:R-:W-:Y:S02]  /*e910*/  IMAD.MOV.U32 R27, RZ, RZ, R24 ;  /* 0x000000ffff1b7224 */ /* 0x000fe400078e0018 */
[----:B------:R-:W-:-:S07]  /*e920*/  IMAD.U32 R6, RZ, RZ, UR4 ;  /* 0x00000004ff067e24 */ /* 0x000fce000f8e00ff */
.L_x_8972:
[----:B0-----:R-:W0:Y:S01]  /*e930*/  LDC R3, c[0x0][0x430] ;  /* 0x00010c00ff037b82 */ /* 0x001e220000000800 */
[----:B------:R-:W1:Y:S01]  /*e940*/  S2R R0, SR_TID.X ;  /* 0x0000000000007919 */ /* 0x000e620000002100 */
[----:B------:R-:W-:Y:S01]  /*e950*/  IMAD R7, R6, 0x80, R37 ;  /* 0x0000008006077824 */ /* 0x000fe200078e0225 */
[----:B------:R-:W-:Y:S05]  /*e960*/  YIELD ;  /* 0x0000000000007946 */ /* 0x000fea0003800000 */
[----:B------:R-:W-:Y:S01]  /*e970*/  ULDC.64 UR4, c[0x0][0x428] ;  /* 0x00010a0000047ab9 */ /* 0x000fe20000000a00 */
[----:B------:R-:W-:Y:S02]  /*e980*/  IADD3 R23, R10, 0x1, RZ ;  /* 0x000000010a177810 */ /* 0x000fe40007ffe0ff */
[----:B0-----:R-:W-:-:S02]  /*e990*/  ISETP.NE.AND P0, PT, R3, 0x1, PT ;  /* 0x000000010300780c */ /* 0x001fc40003f05270 */
[----:B-1----:R-:W-:-:S11]  /*e9a0*/  SHF.L.U32 R4, R0, 0x4, RZ ;  /* 0x0000000400047819 */ /* 0x002fd600000006ff */
        /* <DEDUP_REMOVED lines=30> */
.L_x_8960:
[----:B------:R-:W-:Y:S01]  /*eb90*/  IMAD R6, R23, 0x8, R16 ;  /* 0x0000000817067824 */ /* 0x000fe200078e0210 */
[----:B------:R-:W-:Y:S01]  /*eba0*/  SHF.L.U32 R3, R26, 0x1f, RZ ;  /* 0x0000001f1a037819 */ /* 0x000fe200000006ff */
[----:B------:R-:W-:Y:S03]  /*ebb0*/  BSSY B1, `(.L_x_8961) ;  /* 0x0000003000017945 */ /* 0x000fe60003800000 */
[----:B------:R-:W0:Y:S02]  /*ebc0*/  SYNCS.PHASECHK.TRANS64.TRYWAIT P0, [R6+URZ+0x28840], R3 ;  /* 0x02884003060075a7 */ /* 0x000e24000800017f */
[----:B0-----:R-:W-:Y:S05]  /*ebd0*/  @!P0 BRA `(.L_x_8962) ;  /* 0x00000030009c8947 */ /* 0x001fea0003800000 */
.L_x_9038:
[----:B------:R-:W-:Y:S05]  /*ebe0*/  BSYNC B1 ;  /* 0x0000000000017941 */ /* 0x000fea0003800000 */
.L_x_8961:
        /* <DEDUP_REMOVED lines=70> */
.L_x_9056:
        /* <DEDUP_REMOVED lines=9> */
.L_x_8964:
        /* <DEDUP_REMOVED lines=11> */
.L_x_8965:
[----:B------:R0:W-:Y:S01]  /*f190*/  SYNCS.ARRIVE.TRANS64.A1T0 RZ, [R6+URZ+0x28830], RZ ;  /* 0x028830ff06ff79a7 */ /* 0x0001e2000810003f */
[----:B------:R-:W-:Y:S05]  /*f1a0*/  @!P2 BRA `(.L_x_8966) ;  /* 0x000000000004a947 */ /* 0x000fea0003800000 */
[----:B------:R-:W-:Y:S01]  /*f1b0*/  BPT.TRAP 0x1 ;  /* 0x000000040000795c */ /* 0x000fe20000300000 */
.L_x_8966:
[----:B------:R-:W-:Y:S01]  /*f1c0*/  SHF.L.U32 R3, R20, 0x1f, RZ ;  /* 0x0000001f14037819 */ /* 0x000fe200000006ff */
[----:B------:R-:W-:Y:S01]  /*f1d0*/  BSSY B1, `(.L_x_8967) ;  /* 0x0000004000017945 */ /* 0x000fe20003800000 */
[----:B0-----:R-:W-:-:S04]  /*f1e0*/  LEA R6, R10, R16, 0x3 ;  /* 0x000000100a067211 */ /* 0x001fc800078e18ff */
[----:B------:R-:W0:Y:S02]  /*f1f0*/  SYNCS.PHASECHK.TRANS64.TRYWAIT P0, [R6+URZ+0x28860], R3 ;  /* 0x02886003060075a7 */ /* 0x000e24000800017f */
[----:B0-----:R-:W-:Y:S05]  /*f200*/  @!P0 BRA `(.L_x_8968) ;  /* 0x00000034006c8947 */ /* 0x001fea0003800000 */
.L_x_9057:
[----:B------:R-:W-:Y:S05]  /*f210*/  BSYNC B1 ;  /* 0x0000000000017941 */ /* 0x000fea0003800000 */
.L_x_8967:
        /* <DEDUP_REMOVED lines=9> */
[----:B------:R-:W-:-:S03]  /*f2b0*/  LEA R7, R7, R16, 0x1 ;  /* 0x0000001007077211 */ /* 0x000fc600078e08ff */
        /* <DEDUP_REMOVED lines=57> */
.L_x_9075:
        /* <DEDUP_REMOVED lines=29> */
.L_x_8970:
        /* <DEDUP_REMOVED lines=11> */
.L_x_8971:
        /* <DEDUP_REMOVED lines=8> */
.L_x_8959:
        /* <DEDUP_REMOVED lines=17> */
.L_x_8974:
[----:B------:R-:W-:Y:S05]  /*fa60*/  BSYNC B0 ;  /* 0x0000000000007941 */ /* 0x000fea0003800000 */
.L_x_8973:
[----:B------:R-:W-:-:S05]  /*fa70*/  IMAD.U32 R0, RZ, RZ, UR45 ;  /* 0x0000002dff007e24 */ /* 0x000fca000f8e00ff */
[----:B------:R-:W-:-:S13]  /*fa80*/  ISETP.NE.AND P0, PT, R0, 0x3, PT ;  /* 0x000000030000780c */ /* 0x000fda0003f05270 */
[----:B------:R-:W-:Y:S05]  /*fa90*/  @!P0 BRA `(.L_x_8975) ;  /* 0x0000000000048947 */ /* 0x000fea0003800000 */
[----:B------:R-:W-:Y:S01]  /*faa0*/  BPT.TRAP 0x1 ;  /* 0x000000040000795c */ /* 0x000fe20000300000 */
.L_x_8975:
[----:B------:R-:W-:Y:S01]  /*fab0*/  IMAD R4, R23, 0x8, R16 ;  /* 0x0000000817047824 */ /* 0x000fe200078e0210 */
[----:B0-----:R-:W-:Y:S01]  /*fac0*/  SHF.L.U32 R3, R26, 0x1f, RZ ;  /* 0x0000001f1a037819 */ /* 0x001fe200000006ff */
[----:B------:R-:W-:Y:S01]  /*fad0*/  IMAD.MOV.U32 R5, RZ, RZ, -0x80 ;  /* 0xffffff80ff057424 */ /* 0x000fe200078e00ff */
[----:B------:R-:W-:Y:S02]  /*fae0*/  BSSY B0, `(.L_x_8976) ;  /* 0x0000004000007945 */ /* 0x000fe40003800000 */
[----:B------:R-:W0:Y:S01]  /*faf0*/  SYNCS.PHASECHK.TRANS64.TRYWAIT P0, [R4+URZ+0x28860], R3 ;  /* 0x02886003040075a7 */ /* 0x000e22000800017f */
[----:B------:R-:W-:Y:S01]  /*fb00*/  IMAD R24, R24, R5, UR37 ;  /* 0x0000002518187e24 */ /* 0x000fe2000f8e0205 */
[----:B0-----:R-:W-:Y:S06]  /*fb10*/  @!P0 BRA `(.L_x_8977) ;  /* 0x0000003400a88947 */ /* 0x001fec0003800000 */
.L_x_9076:
[----:B------:R-:W-:Y:S05]  /*fb20*/  BSYNC B0 ;  /* 0x0000000000007941 */ /* 0x000fea0003800000 */
.L_x_8976:
        /* <DEDUP_REMOVED lines=62> */
[----:B------:R1:W0:-:S12]  /*ff10*/  SHFL.IDX PT, R7, R18, 0x7, 0x181f ;  /* 0x00f81f0012077f89 */ /* 0x00021800000e0000 */
[----:B------:R1:W-:Y:S01]  /*ff20*/  LDGSTS.E.BYPASS.LTC128B.128 [R0+0x3400], desc[UR50][R2.64], !P0 ;  /* 0x0340000002007fae */ /* 0x0003e2000c101d72 */
[----:B------:R-:W-:-:S13]  /*ff30*/  ISETP.LT.OR P0, PT, R5, 0x61, P1 ;  /* 0x000000610500780c */ /* 0x000fda0000f01670 */
[----:B0-2---:R1:W-:Y:S02]  /*ff40*/  LDGSTS.E.BYPASS.LTC128B.128 [R0+0x7400], desc[UR50][R2.64+0x80], !P0 ;  /* 0x0740008002007fae */ /* 0x0053e4000c101d72 */
.L_x_9094:
        /* <DEDUP_REMOVED lines=11> */
.L_x_8979:
        /* <DEDUP_REMOVED lines=11> */
.L_x_8980:
[----:B------:R0:W-:Y:S01]  /*100b0*/  SYNCS.ARRIVE.TRANS64.A1T0 RZ, [R4+URZ+0x28850], RZ ;  /* 0x028850ff04ff79a7 */ /* 0x0001e2000810003f */
[----:B------:R-:W-:-:S05]  /*100c0*/  VIADD R23, R23, 0x1 ;  /* 0x0000000117177836 */ /* 0x000fca0000000000 */
[----:B------:R-:W-:-:S04]  /*100d0*/  ISETP.NE.AND P0, PT, R23, 0x2, PT ;  /* 0x000000021700780c */ /* 0x000fc80003f05270 */
[----:B------:R-:W-:Y:S02]  /*100e0*/  SEL R3, RZ, 0x1, P0 ;  /* 0x00000001ff037807 */ /* 0x000fe40000000000 */
[----:B------:R-:W-:Y:S02]  /*100f0*/  SEL R23, R23, RZ, P0 ;  /* 0x000000ff17177207 */ /* 0x000fe40000000000 */
[----:B0-----:R-:W-:-:S07]  /*10100*/  LOP3.LUT R26, R26, R3, RZ, 0x3c, !PT ;  /* 0x000000031a1a7212 */ /* 0x001fce00078e3cff */
.L_x_8940:
[----:B------:R-:W-:Y:S05]  /*10110*/  BSYNC B7 ;  /* 0x0000000000077941 */ /* 0x000fea0003800000 */
.L_x_8938:
        /* <DEDUP_REMOVED lines=11> */
.L_x_8981:
[----:B------:R-:W-:-:S03]  /*101d0*/  UMOV UR4, 0xffffffff ;  /* 0xffffffff00047882 */ /* 0x000fc60000000000 */
[----:B------:R-:W-:Y:S05]  /*101e0*/  BRA.DIV UR4, `(.L_x_8983) ;  /* 0x0000003a04c07947 */ /* 0x000fea000b800000 */
[----:B------:R0:W1:Y:S02]  /*101f0*/  SHFL.IDX PT, R14, R34, RZ, 0x1f ;  /* 0x00001fff220e7589 */ /* 0x00006400000e0000 */
.L_x_9097:
        /* <DEDUP_REMOVED lines=8> */
.L_x_8982:
[----:B------:R-:W-:Y:S02]  /*10280*/  ULDC UR4, c[0x0][0xc38] ;  /* 0x00030e0000047ab9 */ /* 0x000fe40000000800 */
[----:B-1----:R-:W-:-:S13]  /*10290*/  ISETP.GE.AND P0, PT, R34, UR4, PT ;  /* 0x0000000422007c0c */ /* 0x002fda000bf06270 */
[----:B------:R-:W-:Y:S05]  /*102a0*/  @!P0 BRA `(.L_x_8984) ;  /* 0xffffffc400608947 */ /* 0x000fea000383ffff */
.L_x_8935:
[----:B------:R-:W1:Y:S01]  /*102b0*/  S2R R5, SR_CgaCtaId ;  /* 0x0000000000057919 */ /* 0x000e620000008800 */
[----:B------:R-:W-:Y:S01]  /*102c0*/  IADD3 R36, R36, 0x1, RZ ;  /* 0x0000000124247810 */ /* 0x000fe20007ffe0ff */
[----:B------:R-:W-:Y:S01]  /*102d0*/  BSSY B0, `(.L_x_8985) ;  /* 0x0000009000007945 */ /* 0x000fe20003800000 */
[----:B------:R-:W-:Y:S02]  /*102e0*/  MOV R2, 0x400 ;  /* 0x0000040000027802 */ /* 0x000fe40000000f00 */
[----:B------:R-:W-:-:S04]  /*102f0*/  LEA.HI R0, R36, R36, RZ, 0x1 ;  /* 0x0000002424007211 */ /* 0x000fc800078f08ff */
[----:B------:R-:W-:-:S05]  /*10300*/  LOP3.LUT R3, R0, 0xfffffffe, RZ, 0xc0, !PT ;  /* 0xfffffffe00037812 */ /* 0x000fca00078ec0ff */
[----:B------:R-:W-:-:S05]  /*10310*/  IMAD.IADD R0, R36, 0x1, -R3 ;  /* 0x0000000124007824 */ /* 0x000fca00078e0a03 */
[----:B------:R-:W-:Y:S02]  /*10320*/  SHF.L.U32 R0, R0, 0x1f, RZ ;  /* 0x0000001f00007819 */ /* 0x000fe400000006ff */
[----:B-1----:R-:W-:-:S04]  /*10330*/  LEA R4, R5, R2, 0x18 ;  /* 0x0000000205047211 */ /* 0x002fc800078ec0ff */
[----:B------:R-:W1:Y:S02]  /*10340*/  SYNCS.PHASECHK.TRANS64.TRYWAIT P0, [R4+URZ+0x28820], R0 ;  /* 0x02882000040075a7 */ /* 0x000e64000800017f */
[----:B-1----:R-:W-:Y:S05]  /*10350*/  @!P0 BRA `(.L_x_8986) ;  /* 0x00000038008c8947 */ /* 0x002fea0003800000 */
.L_x_9098:
[----:B------:R-:W-:Y:S05]  /*10360*/  BSYNC B0 ;  /* 0x0000000000007941 */ /* 0x000fea0003800000 */
.L_x_8985:
[----:B------:R-:W-:-:S03]  /*10370*/  UMOV UR4, 0xffffffff ;  /* 0xffffffff00047882 */ /* 0x000fc60000000000 */
[----:B------:R-:W-:Y:S05]  /*10380*/  BRA.DIV UR4, `(.L_x_8987) ;  /* 0x0000003a04947947 */ /* 0x000fea000b800000 */
[----:B-1----:R-:W1:Y:S02]  /*10390*/  S2R R0, SR_TID.X ;  /* 0x0000000000007919 */ /* 0x002e640000002100 */
[----:B-1----:R-:W-:-:S04]  /*103a0*/  SHF.R.U32.HI R0, RZ, 0x5, R0 ;  /* 0x00000005ff007819 */ /* 0x002fc80000011600 */
[----:B------:R-:W-:-:S05]  /*103b0*/  LOP3.LUT R0, R0, 0x3, RZ, 0xc0, !PT ;  /* 0x0000000300007812 */ /* 0x000fca00078ec0ff */
[----:B------:R1:W2:Y:S02]  /*103c0*/  SHFL.IDX PT, R14, R0, RZ, 0x1f ;  /* 0x00001fff000e7589 */ /* 0x0002a400000e0000 */
.L_x_9101:
[----:B--2---:R-:W-:Y:S01]  /*103d0*/  ISETP.NE.AND P0, PT, R14, RZ, PT ;  /* 0x000000ff0e00720c */ /* 0x004fe20003f05270 */
[----:B------:R-:W-:-:S12]  /*103e0*/  BSSY B0, `(.L_x_8988) ;  /* 0x0000024000007945 */ /* 0x000fd80003800000 */
[----:B------:R-:W-:Y:S05]  /*103f0*/  @P0 BRA `(.L_x_8989) ;  /* 0x0000000000880947 */ /* 0x000fea0003800000 */
[----:B------:R-:W-:-:S03]  /*10400*/  UMOV UR4, 0xffffffff ;  /* 0xffffffff00047882 */ /* 0x000fc60000000000 */
[----:B------:R-:W-:Y:S05]  /*10410*/  BRA.DIV UR4, `(.L_x_8990) ;  /* 0x0000003a04a47947 */ /* 0x000fea000b800000 */
[----:B------:R-:W-:-:S13]  /*10420*/  ELECT P6, URZ, PT ;  /* 0x00000000003f782f */ /* 0x000fda00038c0000 */
.L_x_9104:
[----:B------:R-:W-:Y:S05]  /*10430*/  @!P6 BRA `(.L_x_8989) ;  /* 0x000000000078e947 */ /* 0x000fea0003800000 */
[----:B------:R-:W-:-:S06]  /*10440*/  ULOP3.LUT UR4, UR36, 0x2, URZ, 0xfc, !UPT ;  /* 0x0000000224047892 */ /* 0x000fcc000f8efc3f */
[----:B-1----:R-:W-:-:S05]  /*10450*/  IMAD.U32 R0, RZ, RZ, UR4 ;  /* 0x00000004ff007e24 */ /* 0x002fca000f8e00ff */
[----:B------:R-:W-:-:S13]  /*10460*/  ISETP.NE.AND P0, PT, R0, 0x3, PT ;  /* 0x000000030000780c */ /* 0x000fda0003f05270 */
[----:B------:R-:W-:Y:S05]  /*10470*/  @!P0 BRA `(.L_x_8991) ;  /* 0x0000000000048947 */ /* 0x000fea0003800000 */
[----:B------:R-:W-:Y:S01]  /*10480*/  BPT.TRAP 0x1 ;  /* 0x000000040000795c */ /* 0x000fe20000300000 */
.L_x_8991:
[C---:B------:R-:W-:Y:S01]  /*10490*/  IMAD R5, R23.reuse, 0x8, R4 ;  /* 0x0000000817057824 */ /* 0x040fe200078e0204 */
[----:B------:R-:W-:Y:S01]  /*104a0*/  SHF.L.U32 R0, R26, 0x1f, RZ ;  /* 0x0000001f1a007819 */ /* 0x000fe200000006ff */
[----:B------:R-:W-:-:S03]  /*104b0*/  VIADD R23, R23, 0x1 ;  /* 0x0000000117177836 */ /* 0x000fc60000000000 */
[----:B------:R-:W1:Y:S02]  /*104c0*/  SYNCS.PHASECHK.TRANS64.TRYWAIT P1, [R5+URZ+0x28840], R0 ;  /* 0x02884000050075a7 */ /* 0x000e64000802017f */
[----:B------:R-:W-:-:S04]  /*104d0*/  ISETP.NE.AND P2, PT, R23, 0x2, PT ;  /* 0x000000021700780c */ /* 0x000fc80003f45270 */
[----:B------:R-:W-:Y:S01]  /*104e0*/  SEL R3, RZ, 0x1, P2 ;  /* 0x00000001ff037807 */ /* 0x000fe20001000000 */
[----:B-1----:R-:W-:Y:S08]  /*104f0*/  @!P1 BRA `(.L_x_8992) ;  /* 0x00000038008c9947 */ /* 0x002ff00003800000 */
.L_x_9105:
[----:B------:R-:W-:Y:S02]  /*10500*/  SEL R23, R23, RZ, P2 ;  /* 0x000000ff17177207 */ /* 0x000fe40001000000 */
[----:B------:R-:W-:Y:S01]  /*10510*/  LOP3.LUT R2, R26, R3, RZ, 0x3c, !PT ;  /* 0x000000031a027212 */ /* 0x000fe200078e3cff */
[----:B------:R-:W-:Y:S06]  /*10520*/  @!P0 BRA `(.L_x_8993) ;  /* 0x0000000000048947 */ /* 0x000fec0003800000 */
[----:B------:R-:W-:Y:S01]  /*10530*/  BPT.TRAP 0x1 ;  /* 0x000000040000795c */ /* 0x000fe20000300000 */
.L_x_8993:
[----:B------:R-:W-:Y:S02]  /*10540*/  LEA R23, R23, R4, 0x3 ;  /* 0x0000000417177211 */ /* 0x000fe400078e18ff */
[----:B------:R-:W-:-:S04]  /*10550*/  SHF.L.U32 R2, R2, 0x1f, RZ ;  /* 0x0000001f02027819 */ /* 0x000fc800000006ff */
[----:B------:R-:W2:Y:S02]  /*10560*/  SYNCS.PHASECHK.TRANS64.TRYWAIT P1, [R23+URZ+0x28840], R2 ;  /* 0x02884002170075a7 */ /* 0x000ea4000802017f */
[----:B--2---:R-:W-:Y:S05]  /*10570*/  @!P1 BRA `(.L_x_8994) ;  /* 0x0000003800809947 */ /* 0x004fea0003800000 */
.L_x_9106:
[----:B------:R-:W-:Y:S05]  /*10580*/  @!P0 BRA `(.L_x_8995) ;  /* 0x0000000000048947 */ /* 0x000fea0003800000 */
[----:B------:R-:W-:Y:S01]  /*10590*/  BPT.TRAP 0x1 ;  /* 0x000000040000795c */ /* 0x000fe20000300000 */
.L_x_8995:
[----:B------:R-:W3:Y:S02]  /*105a0*/  SYNCS.PHASECHK.TRANS64.TRYWAIT P1, [R5+URZ+0x28860], R0 ;  /* 0x02886000050075a7 */ /* 0x000ee4000802017f */
[----:B---3--:R-:W-:Y:S05]  /*105b0*/  @!P1 BRA `(.L_x_8996) ;  /* 0x0000003800849947 */ /* 0x008fea0003800000 */
.L_x_9107:
[----:B------:R-:W-:Y:S05]  /*105c0*/  @!P0 BRA `(.L_x_8997) ;  /* 0x0000000000048947 */ /* 0x000fea0003800000 */
[----:B------:R-:W-:Y:S01]  /*105d0*/  BPT.TRAP 0x1 ;  /* 0x000000040000795c */ /* 0x000fe20000300000 */
.L_x_8997:
[----:B----4-:R4:W0:Y:S02]  /*105e0*/  SYNCS.PHASECHK.TRANS64.TRYWAIT P0, [R23+URZ+0x28860], R2 ;  /* 0x02886002170075a7 */ /* 0x010824000800017f */
[----:B0-----:R-:W-:Y:S05]  /*105f0*/  @!P0 NANOSLEEP.SYNCS 0x989680 ;  /* 0x009896800000895d */ /* 0x001fea0003900000 */
[----:B------:R-:W0:Y:S02]  /*10600*/  @!P0 SYNCS.PHASECHK.TRANS64 P0, [R23+URZ+0x28860], R2 ;  /* 0x02886002170085a7 */ /* 0x000e24000800007f */
[----:B0-----:R-:W-:Y:S05]  /*10610*/  @!P0 BRA `(.L_x_8997) ;  /* 0xfffffffc00f08947 */ /* 0x001fea000383ffff */
.L_x_8989:
[----:B------:R-:W-:Y:S05]  /*10620*/  BSYNC B0 ;  /* 0x0000000000007941 */ /* 0x000fea0003800000 */
.L_x_8988:
[----:B------:R-:W-:Y:S05]  /*10630*/  EXIT ;  /* 0x000000000000794d */ /* 0x000fea0003800000 */
.L_x_8882:
[----:B0-----:R-:W-:-:S04]  /*10640*/  IMAD.U32 R3, RZ, RZ, UR41 ;  /* 0x00000029ff037e24 */ /* 0x001fc8000f8e00ff */
[----:B------:R0:W1:Y:S03]  /*10650*/  SYNCS.PHASECHK.TRANS64.TRYWAIT P1, [R3+URZ+0x28800], R0 ;  /* 0x02880000030075a7 */ /* 0x000066000802017f */
[----:B-1----:R-:W-:Y:S05]  /*10660*/  @!P1 NANOSLEEP.SYNCS 0x989680 ;  /* 0x009896800000995d */ /* 0x002fea0003900000 */
[----:B------:R-:W1:Y:S02]  /*10670*/  @!P1 SYNCS.PHASECHK.TRANS64 P1, [R3+URZ+0x28800], R0 ;  /* 0x02880000030095a7 */ /* 0x000e64000802007f */
[----:B-1----:R-:W-:Y:S05]  /*10680*/  @!P1 BRA `(.L_x_8882) ;  /* 0xfffffffc00ec9947 */ /* 0x002fea000383ffff */
[----:B------:R-:W-:Y:S05]  /*10690*/  BRA `(.L_x_8998) ;  /* 0xffffff0c00e07947 */ /* 0x000fea000383ffff */
.L_x_8886:
[----:B-1----:R1:W2:Y:S02]  /*106a0*/  SYNCS.PHASECHK.TRANS64.TRYWAIT P1, [R0+URZ+0x28830], R3 ;  /* 0x02883003000075a7 */ /* 0x0022a4000802017f */
[----:B--2---:R-:W-:Y:S05]  /*106b0*/  @!P1 NANOSLEEP.SYNCS 0x989680 ;  /* 0x009896800000995d */ /* 0x004fea0003900000 */
[----:B------:R-:W2:Y:S02]  /*106c0*/  @!P1 SYNCS.PHASECHK.TRANS64 P1, [R0+URZ+0x28830], R3 ;  /* 0x02883003000095a7 */ /* 0x000ea4000802007f */
[----:B--2---:R-:W-:Y:S05]  /*106d0*/  @!P1 BRA `(.L_x_8886) ;  /* 0xfffffffc00f09947 */ /* 0x004fea000383ffff */
[----:B------:R-:W-:Y:S05]  /*106e0*/  BRA `(.L_x_8885) ;  /* 0xffffff0c00fc7947 */ /* 0x000fea000383ffff */
.L_x_8892:
[----:B-1----:R-:W-:-:S04]  /*106f0*/  IMAD.U32 R7, RZ, RZ, UR6 ;  /* 0x00000006ff077e24 */ /* 0x002fc8000f8e00ff */
[----:B------:R1:W2:Y:S03]  /*10700*/  SYNCS.PHASECHK.TRANS64.TRYWAIT P1, [R7+URZ+0x28830], R4 ;  /* 0x02883004070075a7 */ /* 0x0002a6000802017f */
[----:B--2---:R-:W-:Y:S05]  /*10710*/  @!P1 NANOSLEEP.SYNCS 0x989680 ;  /* 0x009896800000995d */ /* 0x004fea0003900000 */
[----:B------:R-:W2:Y:S02]  /*10720*/  @!P1 SYNCS.PHASECHK.TRANS64 P1, [R7+URZ+0x28830], R4 ;  /* 0x02883004070095a7 */ /* 0x000ea4000802007f */
[----:B--2---:R-:W-:Y:S05]  /*10730*/  @!P1 BRA `(.L_x_8892) ;  /* 0xfffffffc00ec9947 */ /* 0x004fea000383ffff */
[----:B------:R-:W-:Y:S05]  /*10740*/  BRA `(.L_x_8889) ;  /* 0xffffff3c00347947 */ /* 0x000fea000383ffff */
.L_x_8896:
[----:B-1----:R-:W-:-:S04]  /*10750*/  IMAD.U32 R7, RZ, RZ, UR6 ;  /* 0x00000006ff077e24 */ /* 0x002fc8000f8e00ff */
[----:B------:R1:W2:Y:S03]  /*10760*/  SYNCS.PHASECHK.TRANS64.TRYWAIT P1, [R7+URZ+0x28850], R4 ;  /* 0x02885004070075a7 */ /* 0x0002a6000802017f */
[----:B--2---:R-:W-:Y:S05]  /*10770*/  @!P1 NANOSLEEP.SYNCS 0x989680 ;  /* 0x009896800000995d */ /* 0x004fea0003900000 */
[----:B------:R-:W2:Y:S02]  /*10780*/  @!P1 SYNCS.PHASECHK.TRANS64 P1, [R7+URZ+0x28850], R4 ;  /* 0x02885004070095a7 */ /* 0x000ea4000802007f */
[----:B--2---:R-:W-:Y:S05]  /*10790*/  @!P1 BRA `(.L_x_8896) ;  /* 0xfffffffc00ec9947 */ /* 0x004fea000383ffff */
[----:B------:R-:W-:Y:S05]  /*107a0*/  BRA `(.L_x_8893) ;  /* 0xffffff4000007947 */ /* 0x000fea000383ffff */
.L_x_8904:
[----:B-1----:R-:W-:-:S04]  /*107b0*/  IMAD.U32 R5, RZ, RZ, UR6 ;  /* 0x00000006ff057e24 */ /* 0x002fc8000f8e00ff */
[----:B------:R1:W2:Y:S03]  /*107c0*/  SYNCS.PHASECHK.TRANS64.TRYWAIT P1, [R5+URZ+0x28830], R4 ;  /* 0x02883004050075a7 */ /* 0x0002a6000802017f */
[----:B--2---:R-:W-:Y:S05]  /*107d0*/  @!P1 NANOSLEEP.SYNCS 0x989680 ;  /* 0x009896800000995d */ /* 0x004fea0003900000 */
[----:B------:R-:W2:Y:S02]  /*107e0*/  @!P1 SYNCS.PHASECHK.TRANS64 P1, [R5+URZ+0x28830], R4 ;  /* 0x02883004050095a7 */ /* 0x000ea4000802007f */
[----:B--2---:R-:W-:Y:S05]  /*107f0*/  @!P1 BRA `(.L_x_8904) ;  /* 0xfffffffc00ec9947 */ /* 0x004fea000383ffff */
[----:B------:R-:W-:Y:S05]  /*10800*/  BRA `(.L_x_8901) ;  /* 0xffffff6c00887947 */ /* 0x000fea000383ffff */
.L_x_8908:
[----:B-1----:R-:W-:-:S04]  /*10810*/  MOV R5, UR6 ;  /* 0x0000000600057c02 */ /* 0x002fc80008000f00 */
[----:B------:R1:W2:Y:S03]  /*10820*/  SYNCS.PHASECHK.TRANS64.TRYWAIT P1, [R5+URZ+0x28850], R4 ;  /* 0x02885004050075a7 */ /* 0x0002a6000802017f */
[----:B--2---:R-:W-:Y:S05]  /*10830*/  @!P1 NANOSLEEP.SYNCS 0x989680 ;  /* 0x009896800000995d */ /* 0x004fea0003900000 */
[----:B------:R-:W2:Y:S02]  /*10840*/  @!P1 SYNCS.PHASECHK.TRANS64 P1, [R5+URZ+0x28850], R4 ;  /* 0x02885004050095a7 */ /* 0x000ea4000802007f */
[----:B--2---:R-:W-:Y:S05]  /*10850*/  @!P1 BRA `(.L_x_8908) ;  /* 0xfffffffc00ec9947 */ /* 0x004fea000383ffff */
[----:B------:R-:W-:Y:S05]  /*10860*/  BRA `(.L_x_8905) ;  /* 0xffffff7000547947 */ /* 0x000fea000383ffff */
.L_x_8915:
[----:B-1----:R-:W-:-:S04]  /*10870*/  IMAD.U32 R6, RZ, RZ, UR5 ;  /* 0x00000005ff067e24 */ /* 0x002fc8000f8e00ff */
[----:B------:R1:W2:Y:S03]  /*10880*/  SYNCS.PHASECHK.TRANS64.TRYWAIT P1, [R6+URZ+0x28850], R5 ;  /* 0x02885005060075a7 */ /* 0x0002a6000802017f */
[----:B--2---:R-:W-:Y:S05]  /*10890*/  @!P1 NANOSLEEP.SYNCS 0x989680 ;  /* 0x009896800000995d */ /* 0x004fea0003900000 */
[----:B------:R-:W2:Y:S02]  /*108a0*/  @!P1 SYNCS.PHASECHK.TRANS64 P1, [R6+URZ+0x28850], R5 ;  /* 0x02885005060095a7 */ /* 0x000ea4000802007f */
[----:B--2---:R-:W-:Y:S05]  /*108b0*/  @!P1 BRA `(.L_x_8915) ;  /* 0xfffffffc00ec9947 */ /* 0x004fea000383ffff */
[----:B------:R-:W-:Y:S05]  /*108c0*/  BRA `(.L_x_8914) ;  /* 0xffffff94003c7947 */ /* 0x000fea000383ffff */
.L_x_8946:
        /* <DEDUP_REMOVED lines=10> */
.L_x_8999:
[----:B------:R-:W-:Y:S05]  /*10970*/  BRA `(.L_x_9000) ;  /* 0xffffffc800287947 */ /* 0x000fea000383ffff */
.L_x_8949:
[----:B0-----:R0:W1:Y:S02]  /*10980*/  SYNCS.PHASECHK.TRANS64.TRYWAIT P0, [R7+URZ+0x28840], R2 ;  /* 0x02884002070075a7 */ /* 0x001064000800017f */
[----:B-1----:R-:W-:Y:S05]  /*10990*/  @!P0 NANOSLEEP.SYNCS 0x989680 ;  /* 0x009896800000895d */ /* 0x002fea0003900000 */
[----:B------:R-:W1:Y:S02]  /*109a0*/  @!P0 SYNCS.PHASECHK.TRANS64 P0, [R7+URZ+0x28840], R2 ;  /* 0x02884002070085a7 */ /* 0x000e64000800007f */
[----:B-1----:R-:W-:Y:S05]  /*109b0*/  @!P0 BRA `(.L_x_8949) ;  /* 0xfffffffc00f08947 */ /* 0x002fea000383ffff */
[----:B------:R-:W-:Y:S05]  /*109c0*/  BRA `(.L_x_9001) ;  /* 0xffffffcc00207947 */ /* 0x000fea000383ffff */
.L_x_8950:
        /* <DEDUP_REMOVED lines=8> */
.L_x_9003:
[----:B------:R-:W-:Y:S05]  /*10a50*/  BSYNC B0 ;  /* 0x0000000000007941 */ /* 0x000fea0003800000 */
.L_x_9002:
[----:B------:R-:W-:Y:S01]  /*10a60*/  IMAD.MOV.U32 R13, RZ, RZ, R4 ;  /* 0x000000ffff0d7224 */ /* 0x000fe200078e0004 */
[----:B------:R-:W-:Y:S01]  /*10a70*/  MOV R2, R14 ;  /* 0x0000000e00027202 */ /* 0x000fe20000000f00 */
[----:B------:R-:W-:Y:S02]  /*10a80*/  IMAD.MOV.U32 R12, RZ, RZ, RZ ;  /* 0x000000ffff0c7224 */ /* 0x000fe400078e00ff */
[----:B------:R-:W-:Y:S02]  /*10a90*/  IMAD.MOV.U32 R11, RZ, RZ, 0x181f ;  /* 0x0000181fff0b7424 */ /* 0x000fe400078e00ff */
[----:B------:R-:W-:Y:S02]  /*10aa0*/  IMAD.MOV.U32 R15, RZ, RZ, -0x1 ;  /* 0xffffffffff0f7424 */ /* 0x000fe400078e00ff */
[----:B------:R-:W-:-:S07]  /*10ab0*/  @P0 IMAD R9, R5, 0x2, R16 ;  /* 0x0000000205090824 */ /* 0x000fce00078e0210 */
[----:B------:R-:W-:Y:S05]  /*10ac0*/  WARPSYNC.COLLECTIVE R15, `(.L_x_9004) ;  /* 0x000000000f087348 */ /* 0x000fea0003c00000 */
[----:B------:R0:W1:Y:S02]  /*10ad0*/  SHFL.IDX P6, R14, R13, R12, R11 ;  /* 0x0000000c0d0e7389 */ /* 0x00006400000c000b */
[----:B01----:R-:W-:Y:S01]  /*10ae0*/  ENDCOLLECTIVE ;  /* 0x000000000000791b */ /* 0x003fe20003800000 */
.L_x_9004:
        /* <DEDUP_REMOVED lines=8> */
.L_x_9005:
[----:B------:R-:W-:Y:S01]  /*10b70*/  @!PT LDS RZ, [RZ] ;  /* 0x00000000fffff984 */ /* 0x000fe20000000800 */
[----:B------:R-:W-:Y:S01]  /*10b80*/  @!PT LDS RZ, [RZ] ;  /* 0x00000000fffff984 */ /* 0x000fe20000000800 */
[----:B------:R-:W-:Y:S01]  /*10b90*/  @!PT LDS RZ, [RZ] ;  /* 0x00000000fffff984 */ /* 0x000fe20000000800 */
[----:B------:R0:W-:Y:S04]  /*10ba0*/  @P0 LDGSTS.E.BYPASS.LTC128B.128 [R9+0x18400], desc[UR50][R2.64], !P3 ;  /* 0x1840000002090fae */ /* 0x0001e8000d901d72 */
[----:B------:R0:W-:Y:S01]  /*10bb0*/  @P0 LDGSTS.E.BYPASS.LTC128B.128 [R9+0x1c400], desc[UR50][R2.64+0x80], !P2 ;  /* 0x1c40008002090fae */ /* 0x0001e2000d101d72 */
[----:B------:R-:W-:Y:S01]  /*10bc0*/  ISETP.GE.AND P0, PT, R6, 0x11, PT ;  /* 0x000000110600780c */ /* 0x000fe20003f06270 */
[----:B------:R-:W-:-:S12]  /*10bd0*/  IMAD.MOV.U32 R13, RZ, RZ, R4 ;  /* 0x000000ffff0d7224 */ /* 0x000fd800078e0004 */
[----:B------:R-:W-:Y:S01]  /*10be0*/  @P0 IMAD R25, R5, 0x2, R16 ;  /* 0x0000000205190824 */ /* 0x000fe200078e0210 */
[----:B0-----:R-:W-:-:S07]  /*10bf0*/  MOV R8, R14 ;  /* 0x0000000e00087202 */ /* 0x001fce0000000f00 */
[----:B------:R-:W-:Y:S05]  /*10c00*/  WARPSYNC.COLLECTIVE R15, `(.L_x_9006) ;  /* 0x000000000f087348 */ /* 0x000fea0003c00000 */
[----:B------:R0:W1:Y:S02]  /*10c10*/  SHFL.IDX P6, R14, R13, R12, R11 ;  /* 0x0000000c0d0e7389 */ /* 0x00006400000c000b */
[----:B01----:R-:W-:Y:S01]  /*10c20*/  ENDCOLLECTIVE ;  /* 0x000000000000791b */ /* 0x003fe20003800000 */
.L_x_9006:
[----:B------:R-:W-:Y:S02]  /*10c30*/  IMAD.MOV.U32 R13, RZ, RZ, R0 ;  /* 0x000000ffff0d7224 */ /* 0x000fe400078e0000 */
[----:B------:R-:W-:Y:S01]  /*10c40*/  IMAD.MOV.U32 R12, RZ, RZ, 0x2 ;  /* 0x00000002ff0c7424 */ /* 0x000fe200078e00ff */
[----:B------:R-:W-:-:S05]  /*10c50*/  @P0 LEA R14, P1, R35, R14, 0x1 ;  /* 0x0000000e230e0211 */ /* 0x000fca00078208ff */
[----:B------:R-:W-:-:S08]  /*10c60*/  @P0 IMAD.MOV.U32 R2, RZ, RZ, R14 ;  /* 0x000000ffff020224 */ /* 0x000fd000078e000e */
[----:B------:R-:W-:Y:S05]  /*10c70*/  WARPSYNC.COLLECTIVE R15, `(.L_x_9007) ;  /* 0x000000000f087348 */ /* 0x000fea0003c00000 */
[----:B------:R0:W1:Y:S02]  /*10c80*/  SHFL.IDX P6, R14, R13, R12, R11 ;  /* 0x0000000c0d0e7389 */ /* 0x00006400000c000b */
[----:B01----:R-:W-:Y:S01]  /*10c90*/  ENDCOLLECTIVE ;  /* 0x000000000000791b */ /* 0x003fe20003800000 */
.L_x_9007:
        /* <DEDUP_REMOVED lines=13> */
.L_x_9008:
[----:B------:R-:W-:Y:S02]  /*10d70*/  @P0 IMAD R21, R5, 0x2, R16 ;  /* 0x0000000205150824 */ /* 0x000fe400078e0210 */
[----:B------:R-:W-:Y:S01]  /*10d80*/  IMAD.MOV.U32 R13, RZ, RZ, R0 ;  /* 0x000000ffff0d7224 */ /* 0x000fe200078e0000 */
[----:B------:R-:W-:Y:S02]  /*10d90*/  MOV R12, 0x3 ;  /* 0x00000003000c7802 */ /* 0x000fe40000000f00 */
[----:B------:R-:W-:-:S04]  /*10da0*/  @P0 LEA R14, P1, R35, R14, 0x1 ;  /* 0x0000000e230e0211 */ /* 0x000fc800078208ff */
[----:B------:R-:W-:Y:S01]  /*10db0*/  @P0 IADD3.X R9, RZ, R8, RZ, P1, !PT ;  /* 0x00000008ff090210 */ /* 0x000fe20000ffe4ff */
[----:B------:R-:W-:-:S08]  /*10dc0*/  @P0 IMAD.MOV.U32 R2, RZ, RZ, R14 ;  /* 0x000000ffff020224 */ /* 0x000fd000078e000e */
[----:B------:R-:W-:Y:S05]  /*10dd0*/  WARPSYNC.COLLECTIVE R15, `(.L_x_9009) ;  /* 0x000000000f087348 */ /* 0x000fea0003c00000 */
[----:B------:R0:W1:Y:S02]  /*10de0*/  SHFL.IDX P6, R14, R13, R12, R11 ;  /* 0x0000000c0d0e7389 */ /* 0x00006400000c000b */
[----:B01----:R-:W-:Y:S01]  /*10df0*/  ENDCOLLECTIVE ;  /* 0x000000000000791b */ /* 0x003fe20003800000 */
.L_x_9009:
        /* <DEDUP_REMOVED lines=12> */
.L_x_9010:
        /* <DEDUP_REMOVED lines=9> */
.L_x_9011:
        /* <DEDUP_REMOVED lines=12> */
.L_x_9012:
        /* <DEDUP_REMOVED lines=8> */
.L_x_9013:
        /* <DEDUP_REMOVED lines=13> */
.L_x_9014:
[----:B------:R-:W-:Y:S01]  /*11160*/  @P0 LEA R25, R5, R16, 0x1 ;  /* 0x0000001005190211 */ /* 0x000fe200078e08ff */
[----:B------:R-:W-:Y:S02]  /*11170*/  IMAD.MOV.U32 R13, RZ, RZ, R0 ;  /* 0x000000ffff0d7224 */ /* 0x000fe400078e0000 */
[----:B------:R-:W-:Y:S01]  /*11180*/  IMAD.MOV.U32 R12, RZ, RZ, 0x6 ;  /* 0x00000006ff0c7424 */ /* 0x000fe200078e00ff */
[----:B------:R-:W-:-:S05]  /*11190*/  @P0 LEA R14, P1, R35, R14, 0x1 ;  /* 0x0000000e230e0211 */ /* 0x000fca00078208ff */
[----:B------:R-:W-:-:S08]  /*111a0*/  @P0 IMAD.MOV.U32 R2, RZ, RZ, R14 ;  /* 0x000000ffff020224 */ /* 0x000fd000078e000e */
[----:B------:R-:W-:Y:S05]  /*111b0*/  WARPSYNC.COLLECTIVE R15, `(.L_x_9015) ;  /* 0x000000000f087348 */ /* 0x000fea0003c00000 */
[----:B------:R0:W1:Y:S02]  /*111c0*/  SHFL.IDX P6, R14, R13, R12, R11 ;  /* 0x0000000c0d0e7389 */ /* 0x00006400000c000b */
[----:B01----:R-:W-:Y:S01]  /*111d0*/  ENDCOLLECTIVE ;  /* 0x000000000000791b */ /* 0x003fe20003800000 */
.L_x_9015:
        /* <DEDUP_REMOVED lines=13> */
.L_x_9016:
        /* <DEDUP_REMOVED lines=8> */
.L_x_9017:
        /* <DEDUP_REMOVED lines=12> */
.L_x_9018:
[----:B------:R-:W-:Y:S05]  /*113f0*/  BRA `(.L_x_9019) ;  /* 0xffffffc800147947 */ /* 0x000fea000383ffff */
.L_x_8955:
[----:B------:R-:W-:Y:S01]  /*11400*/  MOV R13, R4 ;  /* 0x00000004000d7202 */ /* 0x000fe20000000f00 */
[----:B------:R-:W-:Y:S02]  /*11410*/  IMAD.MOV.U32 R12, RZ, RZ, RZ ;  /* 0x000000ffff0c7224 */ /* 0x000fe400078e00ff */
[----:B------:R-:W-:Y:S02]  /*11420*/  IMAD.MOV.U32 R11, RZ, RZ, 0x181f ;  /* 0x0000181fff0b7424 */ /* 0x000fe400078e00ff */
[----:B------:R-:W-:Y:S02]  /*11430*/  IMAD.MOV.U32 R15, RZ, RZ, -0x1 ;  /* 0xffffffffff0f7424 */ /* 0x000fe400078e00ff */
[----:B------:R-:W-:-:S07]  /*11440*/  IMAD.U32 R6, RZ, RZ, UR43 ;  /* 0x0000002bff067e24 */ /* 0x000fce000f8e00ff */
[----:B------:R-:W-:Y:S05]  /*11450*/  WARPSYNC.COLLECTIVE R15, `(.L_x_9020) ;  /* 0x000000000f087348 */ /* 0x000fea0003c00000 */
[----:B------:R0:W1:Y:S02]  /*11460*/  SHFL.IDX P6, R14, R13, R12, R11 ;  /* 0x0000000c0d0e7389 */ /* 0x00006400000c000b */
[----:B01----:R-:W-:Y:S01]  /*11470*/  ENDCOLLECTIVE ;  /* 0x000000000000791b */ /* 0x003fe20003800000 */
.L_x_9020:
[----:B------:R-:W-:-:S05]  /*11480*/  IMAD R5, R6, 0x80, R37 ;  /* 0x0000008006057824 */ /* 0x000fca00078e0225 */
[C---:B------:R-:W-:Y:S02]  /*11490*/  ISETP.GE.AND P0, PT, R5.reuse, UR38, PT ;  /* 0x0000002605007c0c */ /* 0x040fe4000bf06270 */
[----:B------:R-:W-:Y:S02]  /*114a0*/  IADD3 R6, R5, 0x10, RZ ;  /* 0x0000001005067810 */ /* 0x000fe40007ffe0ff */
[----:B------:R-:W-:Y:S01]  /*114b0*/  MOV R13, R0 ;  /* 0x00000000000d7202 */ /* 0x000fe20000000f00 */
[----:B------:R-:W-:-:S08]  /*114c0*/  IMAD.MOV.U32 R2, RZ, RZ, R14 ;  /* 0x000000ffff027224 */ /* 0x000fd000078e000e */
[----:B------:R-:W-:Y:S05]  /*114d0*/  WARPSYNC.COLLECTIVE R15, `(.L_x_9021) ;  /* 0x000000000f087348 */ /* 0x000fea0003c00000 */
[----:B------:R0:W1:Y:S02]  /*114e0*/  SHFL.IDX P6, R14, R13, R12, R11 ;  /* 0x0000000c0d0e7389 */ /* 0x00006400000c000b */
[----:B01----:R-:W-:Y:S01]  /*114f0*/  ENDCOLLECTIVE ;  /* 0x000000000000791b */ /* 0x003fe20003800000 */
.L_x_9021:
        /* <DEDUP_REMOVED lines=8> */
.L_x_9022:
        /* <DEDUP_REMOVED lines=11> */
.L_x_9023:
        /* <DEDUP_REMOVED lines=8> */
.L_x_9024:
[----:B------:R-:W-:Y:S02]  /*116b0*/  VIADD R6, R5, 0x20 ;  /* 0x0000002005067836 */ /* 0x000fe40000000000 */
[----:B------:R-:W-:-:S05]  /*116c0*/  @!P0 IMAD.MOV.U32 R3, RZ, RZ, R7 ;  /* 0x000000ffff038224 */ /* 0x000fca00078e0007 */
        /* <DEDUP_REMOVED lines=11> */
.L_x_9025:
[----:B------:R-:W-:Y:S02]  /*11780*/  IMAD.MOV.U32 R13, RZ, RZ, R4 ;  /* 0x000000ffff0d7224 */ /* 0x000fe400078e0004 */
[----:B------:R-:W-:Y:S01]  /*11790*/  IMAD.MOV.U32 R12, RZ, RZ, 0x3 ;  /* 0x00000003ff0c7424 */ /* 0x000fe200078e00ff */
[----:B------:R-:W-:-:S05]  /*117a0*/  @!P0 LEA R14, P1, R35, R14, 0x1 ;  /* 0x0000000e230e8211 */ /* 0x000fca00078208ff */
[----:B------:R-:W-:-:S08]  /*117b0*/  @!P0 IMAD.MOV.U32 R2, RZ, RZ, R14 ;  /* 0x000000ffff028224 */ /* 0x000fd000078e000e */
[----:B------:R-:W-:Y:S05]  /*117c0*/  WARPSYNC.COLLECTIVE R15, `(.L_x_9026) ;  /* 0x000000000f087348 */ /* 0x000fea0003c00000 */
[----:B------:R0:W1:Y:S02]  /*117d0*/  SHFL.IDX P6, R14, R13, R12, R11 ;  /* 0x0000000c0d0e7389 */ /* 0x00006400000c000b */
[----:B01----:R-:W-:Y:S01]  /*117e0*/  ENDCOLLECTIVE ;  /* 0x000000000000791b */ /* 0x003fe20003800000 */
.L_x_9026:
        /* <DEDUP_REMOVED lines=14> */
.L_x_9027:
[----:B------:R-:W-:Y:S01]  /*118d0*/  MOV R13, R4 ;  /* 0x00000004000d7202 */ /* 0x000fe20000000f00 */
[----:B------:R-:W-:Y:S01]  /*118e0*/  IMAD.MOV.U32 R12, RZ, RZ, 0x4 ;  /* 0x00000004ff0c7424 */ /* 0x000fe200078e00ff */
[----:B------:R-:W-:-:S05]  /*118f0*/  @!P0 LEA R14, P1, R35, R14, 0x1 ;  /* 0x0000000e230e8211 */ /* 0x000fca00078208ff */
[----:B------:R-:W-:-:S08]  /*11900*/  @!P0 IMAD.MOV.U32 R2, RZ, RZ, R14 ;  /* 0x000000ffff028224 */ /* 0x000fd000078e000e */
[----:B------:R-:W-:Y:S05]  /*11910*/  WARPSYNC.COLLECTIVE R15, `(.L_x_9028) ;  /* 0x000000000f087348 */ /* 0x000fea0003c00000 */
[----:B------:R0:W1:Y:S02]  /*11920*/  SHFL.IDX P6, R14, R13, R12, R11 ;  /* 0x0000000c0d0e7389 */ /* 0x00006400000c000b */
[----:B01----:R-:W-:Y:S01]  /*11930*/  ENDCOLLECTIVE ;  /* 0x000000000000791b */ /* 0x003fe20003800000 */
.L_x_9028:
        /* <DEDUP_REMOVED lines=14> */
.L_x_9029:
        /* <DEDUP_REMOVED lines=8> */
.L_x_9030:
        /* <DEDUP_REMOVED lines=13> */
.L_x_9031:
[----:B------:R-:W-:Y:S02]  /*11b70*/  IMAD.MOV.U32 R13, RZ, RZ, R4 ;  /* 0x000000ffff0d7224 */ /* 0x000fe400078e0004 */
[----:B------:R-:W-:Y:S01]  /*11b80*/  IMAD.MOV.U32 R12, RZ, RZ, 0x6 ;  /* 0x00000006ff0c7424 */ /* 0x000fe200078e00ff */
[----:B------:R-:W-:-:S05]  /*11b90*/  @!P0 LEA R14, P1, R35, R14, 0x1 ;  /* 0x0000000e230e8211 */ /* 0x000fca00078208ff */
[----:B------:R-:W-:-:S08]  /*11ba0*/  @!P0 IMAD.MOV.U32 R2, RZ, RZ, R14 ;  /* 0x000000ffff028224 */ /* 0x000fd000078e000e */
[----:B------:R-:W-:Y:S05]  /*11bb0*/  WARPSYNC.COLLECTIVE R15, `(.L_x_9032) ;  /* 0x000000000f087348 */ /* 0x000fea0003c00000 */
[----:B------:R0:W1:Y:S02]  /*11bc0*/  SHFL.IDX P6, R14, R13, R12, R11 ;  /* 0x0000000c0d0e7389 */ /* 0x00006400000c000b */
[----:B01----:R-:W-:Y:S01]  /*11bd0*/  ENDCOLLECTIVE ;  /* 0x000000000000791b */ /* 0x003fe20003800000 */
.L_x_9032:
[----:B------:R-:W-:Y:S01]  /*11be0*/  @!P0 IMAD.X R7, RZ, RZ, R6, P1 ;  /* 0x000000ffff078224 */ /* 0x000fe200008e0606 */
[----:B------:R-:W-:-:S03]  /*11bf0*/  IADD3 R6, R5, 0x60, RZ ;  /* 0x0000006005067810 */ /* 0x000fc60007ffe0ff */
        /* <DEDUP_REMOVED lines=12> */
.L_x_9033:
        /* <DEDUP_REMOVED lines=8> */
.L_x_9034:
[----:B------:R-:W-:-:S05]  /*11d40*/  @!P0 IMAD.MOV.U32 R3, RZ, RZ, R7 ;  /* 0x000000ffff038224 */ /* 0x000fca00078e0007 */
[----:B------:R-:W-:Y:S01]  /*11d50*/  @!PT LDS RZ, [RZ] ;  /* 0x00000000fffff984 */ /* 0x000fe20000000800 */
[----:B------:R-:W-:Y:S01]  /*11d60*/  @!PT LDS RZ, [RZ] ;  /* 0x00000000fffff984 */ /* 0x000fe20000000800 */
[----:B------:R-:W-:Y:S01]  /*11d70*/  @!PT LDS RZ, [RZ] ;  /* 0x00000000fffff984 */ /* 0x000fe20000000800 */
[----:B------:R0:W-:Y:S04]  /*11d80*/  @!P0 LDGSTS.E.BYPASS.LTC128B.128 [R33+0x13400], desc[UR50][R2.64], !P4 ;  /* 0x1340000002218fae */ /* 0x0001e8000e101d72 */
[----:B------:R0:W-:Y:S01]  /*11d90*/  @!P0 LDGSTS.E.BYPASS.LTC128B.128 [R33+0x17400], desc[UR50][R2.64+0x80], !P5 ;  /* 0x1740008002218fae */ /* 0x0001e2000e901d72 */
[----:B------:R-:W-:Y:S01]  /*11da0*/  IMAD.MOV.U32 R13, RZ, RZ, R0 ;  /* 0x000000ffff0d7224 */ /* 0x000fe200078e0000 */
[----:B------:R-:W-:-:S07]  /*11db0*/  MOV R6, R14 ;  /* 0x0000000e00067202 */ /* 0x000fce0000000f00 */
[----:B0-----:R-:W-:Y:S05]  /*11dc0*/  WARPSYNC.COLLECTIVE R15, `(.L_x_9035) ;  /* 0x000000000f087348 */ /* 0x001fea0003c00000 */
[----:B------:R1:W2:Y:S02]  /*11dd0*/  SHFL.IDX P6, R14, R13, R12, R11 ;  /* 0x0000000c0d0e7389 */ /* 0x0002a400000c000b */
[----:B012---:R-:W-:Y:S01]  /*11de0*/  ENDCOLLECTIVE ;  /* 0x000000000000791b */ /* 0x007fe20003800000 */
.L_x_9035:
[----:B------:R-:W-:Y:S05]  /*11df0*/  BRA `(.L_x_9036) ;  /* 0xffffffc800387947 */ /* 0x000fea000383ffff */
.L_x_8958:
[----:B0-----:R0:W1:Y:S02]  /*11e00*/  SYNCS.PHASECHK.TRANS64.TRYWAIT P0, [R16+URZ+0x28820], R3 ;  /* 0x02882003100075a7 */ /* 0x001064000800017f */
[----:B-1----:R-:W-:Y:S05]  /*11e10*/  @!P0 NANOSLEEP.SYNCS 0x989680 ;  /* 0x009896800000895d */ /* 0x002fea0003900000 */
[----:B------:R-:W1:Y:S02]  /*11e20*/  @!P0 SYNCS.PHASECHK.TRANS64 P0, [R16+URZ+0x28820], R3 ;  /* 0x02882003100085a7 */ /* 0x000e64000800007f */
[----:B-1----:R-:W-:Y:S05]  /*11e30*/  @!P0 BRA `(.L_x_8958) ;  /* 0xfffffffc00f08947 */ /* 0x002fea000383ffff */
[----:B------:R-:W-:Y:S05]  /*11e40*/  BRA `(.L_x_9037) ;  /* 0xffffffc800907947 */ /* 0x000fea000383ffff */
.L_x_8962:
[----:B0-----:R0:W1:Y:S02]  /*11e50*/  SYNCS.PHASECHK.TRANS64.TRYWAIT P0, [R6+URZ+0x28840], R3 ;  /* 0x02884003060075a7 */ /* 0x001064000800017f */
[----:B-1----:R-:W-:Y:S05]  /*11e60*/  @!P0 NANOSLEEP.SYNCS 0x989680 ;  /* 0x009896800000895d */ /* 0x002fea0003900000 */
[----:B------:R-:W1:Y:S02]  /*11e70*/  @!P0 SYNCS.PHASECHK.TRANS64 P0, [R6+URZ+0x28840], R3 ;  /* 0x02884003060085a7 */ /* 0x000e64000800007f */
[----:B-1----:R-:W-:Y:S05]  /*11e80*/  @!P0 BRA `(.L_x_8962) ;  /* 0xfffffffc00f08947 */ /* 0x002fea000383ffff */
[----:B------:R-:W-:Y:S05]  /*11e90*/  BRA `(.L_x_9038) ;  /* 0xffffffcc00507947 */ /* 0x000fea000383ffff */
.L_x_8963:
        /* <DEDUP_REMOVED lines=8> */
.L_x_9040:
[----:B------:R-:W-:Y:S05]  /*11f20*/  BSYNC B1 ;  /* 0x0000000000017941 */ /* 0x000fea0003800000 */
.L_x_9039:
[----:B------:R-:W-:Y:S01]  /*11f30*/  IMAD.MOV.U32 R13, RZ, RZ, R8 ;  /* 0x000000ffff0d7224 */ /* 0x000fe200078e0008 */
[----:B------:R-:W-:Y:S01]  /*11f40*/  MOV R15, 0xffffffff ;  /* 0xffffffff000f7802 */ /* 0x000fe20000000f00 */
[----:B------:R-:W-:Y:S02]  /*11f50*/  IMAD.MOV.U32 R12, RZ, RZ, RZ ;  /* 0x000000ffff0c7224 */ /* 0x000fe400078e00ff */
[----:B------:R-:W-:Y:S02]  /*11f60*/  IMAD.MOV.U32 R11, RZ, RZ, 0x181f ;  /* 0x0000181fff0b7424 */ /* 0x000fe400078e00ff */
[----:B------:R-:W-:Y:S02]  /*11f70*/  IMAD.MOV.U32 R3, RZ, RZ, R14 ;  /* 0x000000ffff037224 */ /* 0x000fe400078e000e */
[----:B------:R-:W-:-:S07]  /*11f80*/  IMAD.SHL.U32 R5, R35, 0x2, RZ ;  /* 0x0000000223057824 */ /* 0x000fce00078e00ff */
[----:B------:R-:W-:Y:S05]  /*11f90*/  WARPSYNC.COLLECTIVE R15, `(.L_x_9041) ;  /* 0x000000000f087348 */ /* 0x000fea0003c00000 */
[----:B------:R0:W1:Y:S02]  /*11fa0*/  SHFL.IDX P6, R14, R13, R12, R11 ;  /* 0x0000000c0d0e7389 */ /* 0x00006400000c000b */
[----:B01----:R-:W-:Y:S01]  /*11fb0*/  ENDCOLLECTIVE ;  /* 0x000000000000791b */ /* 0x003fe20003800000 */
.L_x_9041:
[----:B------:R-:W-:Y:S01]  /*11fc0*/  IMAD R7, R7, 0x2, R16 ;  /* 0x0000000207077824 */ /* 0x000fe200078e0210 */
[----:B------:R-:W-:Y:S01]  /*11fd0*/  MOV R13, R9 ;  /* 0x00000009000d7202 */ /* 0x000fe20000000f00 */
[----:B------:R-:W-:Y:S02]  /*11fe0*/  IMAD.MOV.U32 R12, RZ, RZ, 0x1 ;  /* 0x00000001ff0c7424 */ /* 0x000fe400078e00ff */
[----:B------:R-:W-:-:S07]  /*11ff0*/  IMAD.MOV.U32 R2, RZ, RZ, R14 ;  /* 0x000000ffff027224 */ /* 0x000fce00078e000e */
[----:B------:R-:W-:Y:S05]  /*12000*/  WARPSYNC.COLLECTIVE R15, `(.L_x_9042) ;  /* 0x000000000f087348 */ /* 0x000fea0003c00000 */
[----:B------:R0:W1:Y:S02]  /*12010*/  SHFL.IDX P6, R14, R13, R12, R11 ;  /* 0x0000000c0d0e7389 */ /* 0x00006400000c000b */
[----:B01----:R-:W-:Y:S01]  /*12020*/  ENDCOLLECTIVE ;  /* 0x000000000000791b */ /* 0x003fe20003800000 */
.L_x_9042:
        /* <DEDUP_REMOVED lines=12> */
.L_x_9043:
[----:B------:R-:W-:Y:S02]  /*120f0*/  IMAD.MOV.U32 R13, RZ, RZ, R9 ;  /* 0x000000ffff0d7224 */ /* 0x000fe400078e0009 */
[----:B------:R-:W-:Y:S02]  /*12100*/  IMAD.MOV.U32 R12, RZ, RZ, 0x2 ;  /* 0x00000002ff0c7424 */ /* 0x000fe400078e00ff */
[----:B------:R-:W-:-:S07]  /*12110*/  IMAD.MOV.U32 R2, RZ, RZ, R14 ;  /* 0x000000ffff027224 */ /* 0x000fce00078e000e */
[----:B------:R-:W-:Y:S05]  /*12120*/  WARPSYNC.COLLECTIVE R15, `(.L_x_9044) ;  /* 0x000000000f087348 */ /* 0x000fea0003c00000 */
[----:B------:R0:W1:Y:S02]  /*12130*/  SHFL.IDX P6, R14, R13, R12, R11 ;  /* 0x0000000c0d0e7389 */ /* 0x00006400000c000b */
[----:B01----:R-:W-:Y:S01]  /*12140*/  ENDCOLLECTIVE ;  /* 0x000000000000791b */ /* 0x003fe20003800000 */
.L_x_9044:
        /* <DEDUP_REMOVED lines=12> */
.L_x_9045:
[----:B------:R-:W-:Y:S02]  /*12210*/  IMAD.MOV.U32 R13, RZ, RZ, R9 ;  /* 0x000000ffff0d7224 */ /* 0x000fe400078e0009 */
[----:B------:R-:W-:Y:S01]  /*12220*/  IMAD.MOV.U32 R12, RZ, RZ, 0x3 ;  /* 0x00000003ff0c7424 */ /* 0x000fe200078e00ff */
[----:B------:R-:W-:-:S07]  /*12230*/  MOV R2, R14 ;  /* 0x0000000e00027202 */ /* 0x000fce0000000f00 */
[----:B------:R-:W-:Y:S05]  /*12240*/  WARPSYNC.COLLECTIVE R15, `(.L_x_9046) ;  /* 0x000000000f087348 */ /* 0x000fea0003c00000 */
[----:B------:R0:W1:Y:S02]  /*12250*/  SHFL.IDX P6, R14, R13, R12, R11 ;  /* 0x0000000c0d0e7389 */ /* 0x00006400000c000b */
[----:B01----:R-:W-:Y:S01]  /*12260*/  ENDCOLLECTIVE ;  /* 0x000000000000791b */ /* 0x003fe20003800000 */
.L_x_9046:
        /* <DEDUP_REMOVED lines=12> */
.L_x_9047:
[----:B------:R-:W-:Y:S02]  /*12330*/  IMAD.MOV.U32 R13, RZ, RZ, R9 ;  /* 0x000000ffff0d7224 */ /* 0x000fe400078e0009 */
[----:B------:R-:W-:Y:S02]  /*12340*/  IMAD.MOV.U32 R12, RZ, RZ, 0x4 ;  /* 0x00000004ff0c7424 */ /* 0x000fe400078e00ff */
[----:B------:R-:W-:-:S07]  /*12350*/  IMAD.MOV.U32 R2, RZ, RZ, R14 ;  /* 0x000000ffff027224 */ /* 0x000fce00078e000e */
[----:B------:R-:W-:Y:S05]  /*12360*/  WARPSYNC.COLLECTIVE R15, `(.L_x_9048) ;  /* 0x000000000f087348 */ /* 0x000fea0003c00000 */
[----:B------:R0:W1:Y:S02]  /*12370*/  SHFL.IDX P6, R14, R13, R12, R11 ;  /* 0x0000000c0d0e7389 */ /* 0x00006400000c000b */
[----:B01----:R-:W-:Y:S01]  /*12380*/  ENDCOLLECTIVE ;  /* 0x000000000000791b */ /* 0x003fe20003800000 */
.L_x_9048:
        /* <DEDUP_REMOVED lines=12> */
.L_x_9049:
[----:B------:R-:W-:Y:S01]  /*12450*/  IMAD.MOV.U32 R13, RZ, RZ, R9 ;  /* 0x000000ffff0d7224 */ /* 0x000fe200078e0009 */
[----:B------:R-:W-:Y:S01]  /*12460*/  MOV R12, 0x5 ;  /* 0x00000005000c7802 */ /* 0x000fe20000000f00 */
[----:B------:R-:W-:-:S07]  /*12470*/  IMAD.MOV.U32 R2, RZ, RZ, R14 ;  /* 0x000000ffff027224 */ /* 0x000fce00078e000e */
[----:B------:R-:W-:Y:S05]  /*12480*/  WARPSYNC.COLLECTIVE R15, `(.L_x_9050) ;  /* 0x000000000f087348 */ /* 0x000fea0003c00000 */
[----:B------:R0:W1:Y:S02]  /*12490*/  SHFL.IDX P6, R14, R13, R12, R11 ;  /* 0x0000000c0d0e7389 */ /* 0x00006400000c000b */
[----:B01----:R-:W-:Y:S01]  /*124a0*/  ENDCOLLECTIVE ;  /* 0x000000000000791b */ /* 0x003fe20003800000 */
.L_x_9050:
        /* <DEDUP_REMOVED lines=12> */
.L_x_9051:
[----:B------:R-:W-:Y:S01]  /*12570*/  MOV R13, R9 ;  /* 0x00000009000d7202 */ /* 0x000fe20000000f00 */
[----:B------:R-:W-:Y:S02]  /*12580*/  IMAD.MOV.U32 R12, RZ, RZ, 0x6 ;  /* 0x00000006ff0c7424 */ /* 0x000fe400078e00ff */
[----:B------:R-:W-:-:S07]  /*12590*/  IMAD.MOV.U32 R2, RZ, RZ, R14 ;  /* 0x000000ffff027224 */ /* 0x000fce00078e000e */
[----:B------:R-:W-:Y:S05]  /*125a0*/  WARPSYNC.COLLECTIVE R15, `(.L_x_9052) ;  /* 0x000000000f087348 */ /* 0x000fea0003c00000 */
[----:B------:R0:W1:Y:S02]  /*125b0*/  SHFL.IDX P6, R14, R13, R12, R11 ;  /* 0x0000000c0d0e7389 */ /* 0x00006400000c000b */
[----:B01----:R-:W-:Y:S01]  /*125c0*/  ENDCOLLECTIVE ;  /* 0x000000000000791b */ /* 0x003fe20003800000 */
.L_x_9052:
        /* <DEDUP_REMOVED lines=12> */
.L_x_9053:
[----:B------:R-:W-:Y:S02]  /*12690*/  IMAD.MOV.U32 R13, RZ, RZ, R9 ;  /* 0x000000ffff0d7224 */ /* 0x000fe400078e0009 */
[----:B------:R-:W-:Y:S02]  /*126a0*/  IMAD.MOV.U32 R12, RZ, RZ, 0x7 ;  /* 0x00000007ff0c7424 */ /* 0x000fe400078e00ff */
[----:B------:R-:W-:-:S07]  /*126b0*/  IMAD.MOV.U32 R2, RZ, RZ, R14 ;  /* 0x000000ffff027224 */ /* 0x000fce00078e000e */
[----:B------:R-:W-:Y:S05]  /*126c0*/  WARPSYNC.COLLECTIVE R15, `(.L_x_9054) ;  /* 0x000000000f087348 */ /* 0x000fea0003c00000 */
[----:B------:R0:W1:Y:S02]  /*126d0*/  SHFL.IDX P6, R14, R13, R12, R11 ;  /* 0x0000000c0d0e7389 */ /* 0x00006400000c000b */
[----:B01----:R-:W-:Y:S01]  /*126e0*/  ENDCOLLECTIVE ;  /* 0x000000000000791b */ /* 0x003fe20003800000 */
.L_x_9054:
[----:B------:R-:W-:-:S04]  /*126f0*/  IADD3 R2, P0, R2, R5, RZ ;  /* 0x0000000502027210 */ /* 0x000fc80007f1e0ff */
[----:B------:R-:W-:-:S05]  /*12700*/  IADD3.X R3, RZ, R3, RZ, P0, !PT ;  /* 0x00000003ff037210 */ /* 0x000fca00007fe4ff */
        /* <DEDUP_REMOVED lines=10> */
.L_x_9055:
[----:B------:R-:W-:Y:S05]  /*127b0*/  BRA `(.L_x_9056) ;  /* 0xffffffc800247947 */ /* 0x000fea000383ffff */
.L_x_8968:
[----:B0-----:R0:W1:Y:S02]  /*127c0*/  SYNCS.PHASECHK.TRANS64.TRYWAIT P0, [R6+URZ+0x28860], R3 ;  /* 0x02886003060075a7 */ /* 0x001064000800017f */
[----:B-1----:R-:W-:Y:S05]  /*127d0*/  @!P0 NANOSLEEP.SYNCS 0x989680 ;  /* 0x009896800000895d */ /* 0x002fea0003900000 */
[----:B------:R-:W1:Y:S02]  /*127e0*/  @!P0 SYNCS.PHASECHK.TRANS64 P0, [R6+URZ+0x28860], R3 ;  /* 0x02886003060085a7 */ /* 0x000e64000800007f */
[----:B-1----:R-:W-:Y:S05]  /*127f0*/  @!P0 BRA `(.L_x_8968) ;  /* 0xfffffffc00f08947 */ /* 0x002fea000383ffff */
[----:B------:R-:W-:Y:S05]  /*12800*/  BRA `(.L_x_9057) ;  /* 0xffffffc800807947 */ /* 0x000fea000383ffff */
.L_x_8969:
        /* <DEDUP_REMOVED lines=8> */
.L_x_9059:
[----:B------:R-:W-:Y:S05]  /*12890*/  BSYNC B1 ;  /* 0x0000000000017941 */ /* 0x000fea0003800000 */
.L_x_9058:
        /* <DEDUP_REMOVED lines=9> */
.L_x_9060:
[----:B------:R-:W-:Y:S02]  /*12930*/  IMAD.MOV.U32 R13, RZ, RZ, R18 ;  /* 0x000000ffff0d7224 */ /* 0x000fe400078e0012 */
[----:B------:R-:W-:Y:S01]  /*12940*/  IMAD.MOV.U32 R12, RZ, RZ, 0x1 ;  /* 0x00000001ff0c7424 */ /* 0x000fe200078e00ff */
[----:B------:R-:W-:-:S13]  /*12950*/  IADD3 R2, P0, R14, R5, RZ ;  /* 0x000000050e027210 */ /* 0x000fda0007f1e0ff */
[----:B------:R-:W-:Y:S05]  /*12960*/  WARPSYNC.COLLECTIVE R15, `(.L_x_9061) ;  /* 0x000000000f087348 */ /* 0x000fea0003c00000 */
[----:B------:R0:W1:Y:S02]  /*12970*/  SHFL.IDX P6, R14, R13, R12, R11 ;  /* 0x0000000c0d0e7389 */ /* 0x00006400000c000b */
[----:B01----:R-:W-:Y:S01]  /*12980*/  ENDCOLLECTIVE ;  /* 0x000000000000791b */ /* 0x003fe20003800000 */
.L_x_9061:
        /* <DEDUP_REMOVED lines=13> */
.L_x_9062:
[----:B------:R-:W-:Y:S01]  /*12a60*/  IMAD.MOV.U32 R13, RZ, RZ, R18 ;  /* 0x000000ffff0d7224 */ /* 0x000fe200078e0012 */
[----:B------:R-:W-:Y:S02]  /*12a70*/  MOV R12, 0x2 ;  /* 0x00000002000c7802 */ /* 0x000fe40000000f00 */
[----:B------:R-:W-:-:S13]  /*12a80*/  IADD3 R2, P0, R14, R5, RZ ;  /* 0x000000050e027210 */ /* 0x000fda0007f1e0ff */
[----:B------:R-:W-:Y:S05]  /*12a90*/  WARPSYNC.COLLECTIVE R15, `(.L_x_9063) ;  /* 0x000000000f087348 */ /* 0x000fea0003c00000 */
[----:B------:R0:W1:Y:S02]  /*12aa0*/  SHFL.IDX P6, R14, R13, R12, R11 ;  /* 0x0000000c0d0e7389 */ /* 0x00006400000c000b */
[----:B01----:R-:W-:Y:S01]  /*12ab0*/  ENDCOLLECTIVE ;  /* 0x000000000000791b */ /* 0x003fe20003800000 */
.L_x_9063:
        /* <DEDUP_REMOVED lines=13> */
.L_x_9064:
[----:B------:R-:W-:Y:S01]  /*12b90*/  MOV R13, R18 ;  /* 0x00000012000d7202 */ /* 0x000fe20000000f00 */
[----:B------:R-:W-:Y:S01]  /*12ba0*/  IMAD.MOV.U32 R12, RZ, RZ, 0x3 ;  /* 0x00000003ff0c7424 */ /* 0x000fe200078e00ff */
[----:B------:R-:W-:-:S13]  /*12bb0*/  IADD3 R2, P0, R14, R5, RZ ;  /* 0x000000050e027210 */ /* 0x000fda0007f1e0ff */
[----:B------:R-:W-:Y:S05]  /*12bc0*/  WARPSYNC.COLLECTIVE R15, `(.L_x_9065) ;  /* 0x000000000f087348 */ /* 0x000fea0003c00000 */
[----:B------:R0:W1:Y:S02]  /*12bd0*/  SHFL.IDX P6, R14, R13, R12, R11 ;  /* 0x0000000c0d0e7389 */ /* 0x00006400000c000b */
[----:B01----:R-:W-:Y:S01]  /*12be0*/  ENDCOLLECTIVE ;  /* 0x000000000000791b */ /* 0x003fe20003800000 */
.L_x_9065:
        /* <DEDUP_REMOVED lines=13> */
.L_x_9066:
[----:B------:R-:W-:Y:S02]  /*12cc0*/  IMAD.MOV.U32 R13, RZ, RZ, R18 ;  /* 0x000000ffff0d7224 */ /* 0x000fe400078e0012 */
[----:B------:R-:W-:Y:S01]  /*12cd0*/  IMAD.MOV.U32 R12, RZ, RZ, 0x4 ;  /* 0x00000004ff0c7424 */ /* 0x000fe200078e00ff */
[----:B------:R-:W-:-:S13]  /*12ce0*/  IADD3 R2, P0, R14, R5, RZ ;  /* 0x000000050e027210 */ /* 0x000fda0007f1e0ff */
[----:B------:R-:W-:Y:S05]  /*12cf0*/  WARPSYNC.COLLECTIVE R15, `(.L_x_9067) ;  /* 0x000000000f087348 */ /* 0x000fea0003c00000 */
[----:B------:R0:W1:Y:S02]  /*12d00*/  SHFL.IDX P6, R14, R13, R12, R11 ;  /* 0x0000000c0d0e7389 */ /* 0x00006400000c000b */
[----:B01----:R-:W-:Y:S01]  /*12d10*/  ENDCOLLECTIVE ;  /* 0x000000000000791b */ /* 0x003fe20003800000 */
.L_x_9067:
        /* <DEDUP_REMOVED lines=13> */
.L_x_9068:
[----:B------:R-:W-:Y:S02]  /*12df0*/  IMAD.MOV.U32 R13, RZ, RZ, R18 ;  /* 0x000000ffff0d7224 */ /* 0x000fe400078e0012 */
[----:B------:R-:W-:Y:S01]  /*12e00*/  IMAD.MOV.U32 R12, RZ, RZ, 0x5 ;  /* 0x00000005ff0c7424 */ /* 0x000fe200078e00ff */
[----:B------:R-:W-:-:S13]  /*12e10*/  IADD3 R2, P0, R14, R5, RZ ;  /* 0x000000050e027210 */ /* 0x000fda0007f1e0ff */
[----:B------:R-:W-:Y:S05]  /*12e20*/  WARPSYNC.COLLECTIVE R15, `(.L_x_9069) ;  /* 0x000000000f087348 */ /* 0x000fea0003c00000 */
[----:B------:R0:W1:Y:S02]  /*12e30*/  SHFL.IDX P6, R14, R13, R12, R11 ;  /* 0x0000000c0d0e7389 */ /* 0x00006400000c000b */
[----:B01----:R-:W-:Y:S01]  /*12e40*/  ENDCOLLECTIVE ;  /* 0x000000000000791b */ /* 0x003fe20003800000 */
.L_x_9069:
        /* <DEDUP_REMOVED lines=13> */
.L_x_9070:
[----:B------:R-:W-:Y:S01]  /*12f20*/  IMAD.MOV.U32 R13, RZ, RZ, R18 ;  /* 0x000000ffff0d7224 */ /* 0x000fe200078e0012 */
[----:B------:R-:W-:Y:S02]  /*12f30*/  MOV R12, 0x6 ;  /* 0x00000006000c7802 */ /* 0x000fe40000000f00 */
[----:B------:R-:W-:-:S13]  /*12f40*/  IADD3 R2, P0, R14, R5, RZ ;  /* 0x000000050e027210 */ /* 0x000fda0007f1e0ff */
[----:B------:R-:W-:Y:S05]  /*12f50*/  WARPSYNC.COLLECTIVE R15, `(.L_x_9071) ;  /* 0x000000000f087348 */ /* 0x000fea0003c00000 */
[----:B------:R0:W1:Y:S02]  /*12f60*/  SHFL.IDX P6, R14, R13, R12, R11 ;  /* 0x0000000c0d0e7389 */ /* 0x00006400000c000b */
[----:B01----:R-:W-:Y:S01]  /*12f70*/  ENDCOLLECTIVE ;  /* 0x000000000000791b */ /* 0x003fe20003800000 */
.L_x_9071:
        /* <DEDUP_REMOVED lines=13> */
.L_x_9072:
[----:B------:R-:W-:Y:S01]  /*13050*/  MOV R13, R18 ;  /* 0x00000012000d7202 */ /* 0x000fe20000000f00 */
[----:B------:R-:W-:Y:S01]  /*13060*/  IMAD.MOV.U32 R12, RZ, RZ, 0x7 ;  /* 0x00000007ff0c7424 */ /* 0x000fe200078e00ff */
[----:B------:R-:W-:-:S13]  /*13070*/  IADD3 R2, P0, R14, R5, RZ ;  /* 0x000000050e027210 */ /* 0x000fda0007f1e0ff */
[----:B------:R-:W-:Y:S05]  /*13080*/  WARPSYNC.COLLECTIVE R15, `(.L_x_9073) ;  /* 0x000000000f087348 */ /* 0x000fea0003c00000 */
[----:B------:R0:W1:Y:S02]  /*13090*/  SHFL.IDX P6, R14, R13, R12, R11 ;  /* 0x0000000c0d0e7389 */ /* 0x00006400000c000b */
[----:B01----:R-:W-:Y:S01]  /*130a0*/  ENDCOLLECTIVE ;  /* 0x000000000000791b */ /* 0x003fe20003800000 */
.L_x_9073:
        /* <DEDUP_REMOVED lines=12> */
.L_x_9074:
[----:B------:R-:W-:Y:S01]  /*13170*/  @!PT LDS RZ, [RZ] ;  /* 0x00000000fffff984 */ /* 0x000fe20000000800 */
[----:B------:R-:W-:Y:S01]  /*13180*/  @!PT LDS RZ, [RZ] ;  /* 0x00000000fffff984 */ /* 0x000fe20000000800 */
[----:B------:R-:W-:Y:S01]  /*13190*/  @!PT LDS RZ, [RZ] ;  /* 0x00000000fffff984 */ /* 0x000fe20000000800 */
[----:B------:R0:W-:Y:S01]  /*131a0*/  LDGSTS.E.BYPASS.LTC128B.128 [R7+0x7400], desc[UR50][R2.64+0x80], !P0 ;  /* 0x0740008002077fae */ /* 0x0001e2000c101d72 */
[----:B------:R-:W-:Y:S05]  /*131b0*/  BRA `(.L_x_9075) ;  /* 0xffffffc400247947 */ /* 0x000fea000383ffff */
.L_x_8977:
[----:B0-----:R0:W1:Y:S02]  /*131c0*/  SYNCS.PHASECHK.TRANS64.TRYWAIT P0, [R4+URZ+0x28860], R3 ;  /* 0x02886003040075a7 */ /* 0x001064000800017f */
[----:B-1----:R-:W-:Y:S05]  /*131d0*/  @!P0 NANOSLEEP.SYNCS 0x989680 ;  /* 0x009896800000895d */ /* 0x002fea0003900000 */
[----:B------:R-:W1:Y:S02]  /*131e0*/  @!P0 SYNCS.PHASECHK.TRANS64 P0, [R4+URZ+0x28860], R3 ;  /* 0x02886003040085a7 */ /* 0x000e64000800007f */
[----:B-1----:R-:W-:Y:S05]  /*131f0*/  @!P0 BRA `(.L_x_8977) ;  /* 0xfffffffc00f08947 */ /* 0x002fea000383ffff */
[----:B------:R-:W-:Y:S05]  /*13200*/  BRA `(.L_x_9076) ;  /* 0xffffffc800447947 */ /* 0x000fea000383ffff */
.L_x_8978:
        /* <DEDUP_REMOVED lines=8> */
.L_x_9078:
[----:B------:R-:W-:Y:S05]  /*13290*/  BSYNC B0 ;  /* 0x0000000000007941 */ /* 0x000fea0003800000 */
.L_x_9077:
[----:B------:R-:W-:Y:S01]  /*132a0*/  IMAD.MOV.U32 R13, RZ, RZ, R17 ;  /* 0x000000ffff0d7224 */ /* 0x000fe200078e0011 */
[----:B------:R-:W-:Y:S01]  /*132b0*/  MOV R15, 0xffffffff ;  /* 0xffffffff000f7802 */ /* 0x000fe20000000f00 */
[----:B------:R-:W-:Y:S01]  /*132c0*/  IMAD.MOV.U32 R12, RZ, RZ, RZ ;  /* 0x000000ffff0c7224 */ /* 0x000fe200078e00ff */
[----:B------:R-:W-:Y:S01]  /*132d0*/  MOV R0, R14 ;  /* 0x0000000e00007202 */ /* 0x000fe20000000f00 */
[----:B------:R-:W-:Y:S02]  /*132e0*/  IMAD.MOV.U32 R11, RZ, RZ, 0x181f ;  /* 0x0000181fff0b7424 */ /* 0x000fe400078e00ff */
[----:B------:R-:W-:-:S07]  /*132f0*/  IMAD.SHL.U32 R6, R35, 0x2, RZ ;  /* 0x0000000223067824 */ /* 0x000fce00078e00ff */
[----:B------:R-:W-:Y:S05]  /*13300*/  WARPSYNC.COLLECTIVE R15, `(.L_x_9079) ;  /* 0x000000000f087348 */ /* 0x000fea0003c00000 */
[----:B------:R0:W1:Y:S02]  /*13310*/  SHFL.IDX P6, R14, R13, R12, R11 ;  /* 0x0000000c0d0e7389 */ /* 0x00006400000c000b */
[----:B01----:R-:W-:Y:S01]  /*13320*/  ENDCOLLECTIVE ;  /* 0x000000000000791b */ /* 0x003fe20003800000 */
.L_x_9079:
[----:B------:R-:W-:Y:S01]  /*13330*/  MOV R13, R18 ;  /* 0x00000012000d7202 */ /* 0x000fe20000000f00 */
[----:B------:R-:W-:Y:S01]  /*13340*/  IMAD.MOV.U32 R12, RZ, RZ, 0x1 ;  /* 0x00000001ff0c7424 */ /* 0x000fe200078e00ff */
[----:B------:R-:W-:-:S13]  /*13350*/  IADD3 R2, P0, R14, R6, RZ ;  /* 0x000000060e027210 */ /* 0x000fda0007f1e0ff */
[----:B------:R-:W-:Y:S05]  /*13360*/  WARPSYNC.COLLECTIVE R15, `(.L_x_9080) ;  /* 0x000000000f087348 */ /* 0x000fea0003c00000 */
[----:B------:R0:W1:Y:S02]  /*13370*/  SHFL.IDX P6, R14, R13, R12, R11 ;  /* 0x0000000c0d0e7389 */ /* 0x00006400000c000b */
[----:B01----:R-:W-:Y:S01]  /*13380*/  ENDCOLLECTIVE ;  /* 0x000000000000791b */ /* 0x003fe20003800000 */
.L_x_9080:
        /* <DEDUP_REMOVED lines=13> */
.L_x_9081:
        /* <DEDUP_REMOVED lines=10> */
.L_x_9082:
        /* <DEDUP_REMOVED lines=12> */
.L_x_9083:
        /* <DEDUP_REMOVED lines=10> */
.L_x_9084:
        /* <DEDUP_REMOVED lines=12> */
.L_x_9085:
        /* <DEDUP_REMOVED lines=10> */
.L_x_9086:
        /* <DEDUP_REMOVED lines=12> */
.L_x_9087:
        /* <DEDUP_REMOVED lines=10> */
.L_x_9088:
        /* <DEDUP_REMOVED lines=12> */
.L_x_9089:
        /* <DEDUP_REMOVED lines=10> */
.L_x_9090:
        /* <DEDUP_REMOVED lines=12> */
.L_x_9091:
        /* <DEDUP_REMOVED lines=10> */
.L_x_9092:
        /* <DEDUP_REMOVED lines=12> */
.L_x_9093:
[----:B------:R-:W-:Y:S01]  /*13ca0*/  @!PT LDS RZ, [RZ] ;  /* 0x00000000fffff984 */ /* 0x000fe20000000800 */
[----:B------:R-:W-:Y:S01]  /*13cb0*/  @!PT LDS RZ, [RZ] ;  /* 0x00000000fffff984 */ /* 0x000fe20000000800 */
[----:B------:R-:W-:Y:S01]  /*13cc0*/  @!PT LDS RZ, [RZ] ;  /* 0x00000000fffff984 */ /* 0x000fe20000000800 */
[----:B------:R0:W-:Y:S01]  /*13cd0*/  LDGSTS.E.BYPASS.LTC128B.128 [R0+0x7400], desc[UR50][R2.64+0x80], !P0 ;  /* 0x0740008002007fae */ /* 0x0001e2000c101d72 */
[----:B------:R-:W-:Y:S05]  /*13ce0*/  BRA `(.L_x_9094) ;  /* 0xffffffc000987947 */ /* 0x000fea000383ffff */
.L_x_8983:
        /* <DEDUP_REMOVED lines=8> */
.L_x_9096:
[----:B------:R-:W-:Y:S05]  /*13d70*/  BSYNC B0 ;  /* 0x0000000000007941 */ /* 0x000fea0003800000 */
.L_x_9095:
[----:B------:R-:W-:Y:S05]  /*13d80*/  BRA `(.L_x_9097) ;  /* 0xffffffc4001c7947 */ /* 0x000fea000383ffff */
.L_x_8986:
[----:B-1----:R1:W2:Y:S02]  /*13d90*/  SYNCS.PHASECHK.TRANS64.TRYWAIT P0, [R4+URZ+0x28820], R0 ;  /* 0x02882000040075a7 */ /* 0x0022a4000800017f */
[----:B--2---:R-:W-:Y:S05]  /*13da0*/  @!P0 NANOSLEEP.SYNCS 0x989680 ;  /* 0x009896800000895d */ /* 0x004fea0003900000 */
[----:B------:R-:W2:Y:S02]  /*13db0*/  @!P0 SYNCS.PHASECHK.TRANS64 P0, [R4+URZ+0x28820], R0 ;  /* 0x02882000040085a7 */ /* 0x000ea4000800007f */
[----:B--2---:R-:W-:Y:S05]  /*13dc0*/  @!P0 BRA `(.L_x_8986) ;  /* 0xfffffffc00f08947 */ /* 0x004fea000383ffff */
[----:B------:R-:W-:Y:S05]  /*13dd0*/  BRA `(.L_x_9098) ;  /* 0xffffffc400607947 */ /* 0x000fea000383ffff */
.L_x_8987:
        /* <DEDUP_REMOVED lines=11> */
.L_x_9100:
[----:B------:R-:W-:Y:S05]  /*13e90*/  BSYNC B0 ;  /* 0x0000000000007941 */ /* 0x000fea0003800000 */
.L_x_9099:
[----:B------:R-:W-:Y:S05]  /*13ea0*/  BRA `(.L_x_9101) ;  /* 0xffffffc400487947 */ /* 0x000fea000383ffff */
.L_x_8990:
[----:B------:R-:W-:Y:S01]  /*13eb0*/  BSSY B1, `(.L_x_9102) ;  /* 0x0000006000017945 */ /* 0x000fe20003800000 */
[----:B------:R-:W-:-:S07]  /*13ec0*/  IMAD.MOV.U32 R15, RZ, RZ, -0x1 ;  /* 0xffffffffff0f7424 */ /* 0x000fce00078e00ff */
[----:B01---5:R-:W-:Y:S05]  /*13ed0*/  WARPSYNC.COLLECTIVE R15, `(.L_x_9103) ;  /* 0x000000000f0c7348 */ /* 0x023fea0003c00000 */
[----:B------:R-:W-:Y:S02]  /*13ee0*/  ELECT P6, UR62, PT ;  /* 0x00000000003e782f */ /* 0x000fe400038c0000 */
[----:B------:R-:W-:Y:S01]  /*13ef0*/  MOV R14, UR62 ;  /* 0x0000003e000e7c02 */ /* 0x000fe20008000f00 */
[----:B01---5:R-:W-:Y:S10]  /*13f00*/  ENDCOLLECTIVE ;  /* 0x000000000000791b */ /* 0x023ff40003800000 */
.L_x_9103:
[----:B------:R-:W-:Y:S05]  /*13f10*/  BSYNC B1 ;  /* 0x0000000000017941 */ /* 0x000fea0003800000 */
.L_x_9102:
[----:B------:R-:W-:Y:S05]  /*13f20*/  BRA `(.L_x_9104) ;  /* 0xffffffc400407947 */ /* 0x000fea000383ffff */
.L_x_8992:
[----:B-1----:R1:W2:Y:S02]  /*13f30*/  SYNCS.PHASECHK.TRANS64.TRYWAIT P1, [R5+URZ+0x28840], R0 ;  /* 0x02884000050075a7 */ /* 0x0022a4000802017f */
[----:B--2---:R-:W-:Y:S05]  /*13f40*/  @!P1 NANOSLEEP.SYNCS 0x989680 ;  /* 0x009896800000995d */ /* 0x004fea0003900000 */
[----:B------:R-:W2:Y:S02]  /*13f50*/  @!P1 SYNCS.PHASECHK.TRANS64 P1, [R5+URZ+0x28840], R0 ;  /* 0x02884000050095a7 */ /* 0x000ea4000802007f */
[----:B--2---:R-:W-:Y:S05]  /*13f60*/  @!P1 BRA `(.L_x_8992) ;  /* 0xfffffffc00f09947 */ /* 0x004fea000383ffff */
[----:B------:R-:W-:Y:S05]  /*13f70*/  BRA `(.L_x_9105) ;  /* 0xffffffc400607947 */ /* 0x000fea000383ffff */
.L_x_8994:
[----:B--2---:R2:W3:Y:S02]  /*13f80*/  SYNCS.PHASECHK.TRANS64.TRYWAIT P1, [R23+URZ+0x28840], R2 ;  /* 0x02884002170075a7 */ /* 0x0044e4000802017f */
[----:B---3--:R-:W-:Y:S05]  /*13f90*/  @!P1 NANOSLEEP.SYNCS 0x989680 ;  /* 0x009896800000995d */ /* 0x008fea0003900000 */
[----:B------:R-:W3:Y:S02]  /*13fa0*/  @!P1 SYNCS.PHASECHK.TRANS64 P1, [R23+URZ+0x28840], R2 ;  /* 0x02884002170095a7 */ /* 0x000ee4000802007f */
[----:B---3--:R-:W-:Y:S05]  /*13fb0*/  @!P1 BRA `(.L_x_8994) ;  /* 0xfffffffc00f09947 */ /* 0x008fea000383ffff */
[----:B------:R-:W-:Y:S05]  /*13fc0*/  BRA `(.L_x_9106) ;  /* 0xffffffc4006c7947 */ /* 0x000fea000383ffff */
.L_x_8996:
[----:B---3--:R3:W4:Y:S02]  /*13fd0*/  SYNCS.PHASECHK.TRANS64.TRYWAIT P1, [R5+URZ+0x28860], R0 ;  /* 0x02886000050075a7 */ /* 0x008724000802017f */
[----:B----4-:R-:W-:Y:S05]  /*13fe0*/  @!P1 NANOSLEEP.SYNCS 0x989680 ;  /* 0x009896800000995d */ /* 0x010fea0003900000 */
[----:B------:R-:W4:Y:S02]  /*13ff0*/  @!P1 SYNCS.PHASECHK.TRANS64 P1, [R5+URZ+0x28860], R0 ;  /* 0x02886000050095a7 */ /* 0x000f24000802007f */
[----:B----4-:R-:W-:Y:S05]  /*14000*/  @!P1 BRA `(.L_x_8996) ;  /* 0xfffffffc00f09947 */ /* 0x010fea000383ffff */
[----:B------:R-:W-:Y:S05]  /*14010*/  BRA `(.L_x_9107) ;  /* 0xffffffc400687947 */ /* 0x000fea000383ffff */
.L_x_9108:
        /* <DEDUP_REMOVED lines=14> */
.L_x_15862:


//--------------------- .text._ZN7cutlass13device_kernelIN5flash11enable_sm90INS1_16FlashAttnFwdSm90INS1_25CollectiveMainloopFwdSm90ILi2EN4cute5tupleIJNS5_1CILi1EEES8_S8_EEENS6_IJNS7_ILi128EEESA_SA_EEELi128ENS_6half_tEfNS_4arch4Sm90ELb1ELb0ELb1ELb1ELb1ELb0ELb0ELb1ELb1ELb1ELb0ELb0EEENS1_21CollectiveEpilogueFwdISB_S9_SC_SE_Li256ELb1ELb1ELb0ELb0EEENS1_36VarlenDynamicPersistentTileSchedulerILi128ELi128ELi256ELi128ELb0ELb1ELb1ELb1ELb1ELb1EEEEEEEEEvNT_6ParamsE --------------------------
	.section	.text._ZN7cutlass13device_kernelIN5flash11enable_sm90INS1_16FlashAttnFwdSm90INS1_25CollectiveMainloopFwdSm90ILi2EN4cute5tupleIJNS5_1CILi1EEES8_S8_EEENS6_IJNS7_ILi128EEESA_SA_EEELi128ENS_6half_tEfNS_4arch4Sm90ELb1ELb0ELb1ELb1ELb1ELb0ELb0ELb1ELb1ELb1ELb0ELb0EEENS1_21CollectiveEpilogueFwdISB_S9_SC_SE_Li256ELb1ELb1ELb0ELb0EEENS1_36VarlenDynamicPersistentTileSchedulerILi128ELi128ELi256ELi128ELb0ELb1ELb1ELb1ELb1ELb1EEEEEEEEEvNT_6ParamsE,"ax",@progbits
	.align	128
.text._ZN7cutlass13device_kernelIN5flash11enable_sm90INS1_16FlashAttnFwdSm90INS1_25CollectiveMainloopFwdSm90ILi2EN4cute5tupleIJNS5_1CILi1EEES8_S8_EEENS6_IJNS7_ILi128EEESA_SA_EEELi128ENS_6half_tEfNS_4arch4Sm90ELb1ELb0ELb1ELb1ELb1ELb0ELb0ELb1ELb1ELb1ELb0ELb0EEENS1_21CollectiveEpilogueFwdISB_S9_SC_SE_Li256ELb1ELb1ELb0ELb0EEENS1_36VarlenDynamicPersistentTileSchedulerILi128ELi128ELi256ELi128ELb0ELb1ELb1ELb1ELb1ELb1EEEEEEEEEvNT_6ParamsE:
        .type           _ZN7cutlass13device_kernelIN5flash11enable_sm90INS1_16FlashAttnFwdSm90INS1_25CollectiveMainloopFwdSm90ILi2EN4cute5tupleIJNS5_1CILi1EEES8_S8_EEENS6_IJNS7_ILi128EEESA_SA_EEELi128ENS_6half_tEfNS_4arch4Sm90ELb1ELb0ELb1ELb1ELb1ELb0ELb0ELb1ELb1ELb1ELb0ELb0EEENS1_21CollectiveEpilogueFwdISB_S9_SC_SE_Li256ELb1ELb1ELb0ELb0EEENS1_36VarlenDynamicPersistentTileSchedulerILi128ELi128ELi256ELi128ELb0ELb1ELb1ELb1ELb1ELb1EEEEEEEEEvNT_6ParamsE,@function
        .size           _ZN7cutlass13device_kernelIN5flash11enable_sm90INS1_16FlashAttnFwdSm90INS1_25CollectiveMainloopFwdSm90ILi2EN4cute5tupleIJNS5_1CILi1EEES8_S8_EEENS6_IJNS7_ILi128EEESA_SA_EEELi128ENS_6half_tEfNS_4arch4Sm90ELb1ELb0ELb1ELb1ELb1ELb0ELb0ELb1ELb1ELb1ELb0ELb0EEENS1_21CollectiveEpilogueFwdISB_S9_SC_SE_Li256ELb1ELb1ELb0ELb0EEENS1_36VarlenDynamicPersistentTileSchedulerILi128ELi128ELi256ELi128ELb0ELb1ELb1ELb1ELb1ELb1EEEEEEEEEvNT_6ParamsE,(.L_x_15863 - _ZN7cutlass13device_kernelIN5flash11enable_sm90INS1_16FlashAttnFwdSm90INS1_25CollectiveMainloopFwdSm90ILi2EN4cute5tupleIJNS5_1CILi1EEES8_S8_EEENS6_IJNS7_ILi128EEESA_SA_EEELi128ENS_6half_tEfNS_4arch4Sm90ELb1ELb0ELb1ELb1ELb1ELb0ELb0ELb1ELb1ELb1ELb0ELb0EEENS1_21CollectiveEpilogueFwdISB_S9_SC_SE_Li256ELb1ELb1ELb0ELb0EEENS1_36VarlenDynamicPersistentTileSchedulerILi128ELi128ELi256ELi128ELb0ELb1ELb1ELb1ELb1ELb1EEEEEEEEEvNT_6ParamsE)
        .other          _ZN7cutlass13device_kernelIN5flash11enable_sm90INS1_16FlashAttnFwdSm90INS1_25CollectiveMainloopFwdSm90ILi2EN4cute5tupleIJNS5_1CILi1EEES8_S8_EEENS6_IJNS7_ILi128EEESA_SA_EEELi128ENS_6half_tEfNS_4arch4Sm90ELb1ELb0ELb1ELb1ELb1ELb0ELb0ELb1ELb1ELb1ELb0ELb0EEENS1_21CollectiveEpilogueFwdISB_S9_SC_SE_Li256ELb1ELb1ELb0ELb0EEENS1_36VarlenDynamicPersistentTileSchedulerILi128ELi128ELi256ELi128ELb0ELb1ELb1ELb1ELb1ELb1EEEEEEEEEvNT_6ParamsE,@"STO_CUDA_ENTRY STV_DEFAULT"
_ZN7cutlass13device_kernelIN5flash11enable_sm90INS1_16FlashAttnFwdSm90INS1_25CollectiveMainloopFwdSm90ILi2EN4cute5tupleIJNS5_1CILi1EEES8_S8_EEENS6_IJNS7_ILi128EEESA_SA_EEELi128ENS_6half_tEfNS_4arch4Sm90ELb1ELb0ELb1ELb1ELb1ELb0ELb0ELb1ELb1ELb1ELb0ELb0EEENS1_21CollectiveEpilogueFwdISB_S9_SC_SE_Li256ELb1ELb1ELb0ELb0EEENS1_36VarlenDynamicPersistentTileSchedulerILi128ELi128ELi256ELi128ELb0ELb1ELb1ELb1ELb1ELb1EEEEEEEEEvNT_6ParamsE:
        /* <DEDUP_REMOVED lines=45> */
.L_x_9109:
        /* <DEDUP_REMOVED lines=22> */
.L_x_9110:
        /* <DEDUP_REMOVED lines=18> */
.L_x_9111:
        /* <DEDUP_REMOVED lines=22> */
.L_x_9112:
        /* <DEDUP_REMOVED lines=23> */
.L_x_9113:
        /* <DEDUP_REMOVED lines=8> */
.L_x_9115:
        /* <DEDUP_REMOVED lines=25> */
[----:B------:R-:W-:Y:S02]  /*0a30*/  UMOV UR44, URZ ;  /* 0x0000003f002c7c82 */ /* 0x000fe40008000000 */
[CC--:B------:R-:W-:Y:S02]  /*0a40*/  LEA.HI R0, R3.reuse, R190.reuse, RZ, 0x7 ;  /* 0x000000be03007211 */ /* 0x0c0fe400078f38ff */
[----:B------:R-:W-:-:S02]  /*0a50*/  LEA.HI R2, R3, R190, RZ, 0x4 ;  /* 0x000000be03027211 */ /* 0x000fc400078f20ff */
[----:B------:R-:W-:Y:S02]  /*0a60*/  LOP3.LUT R5, R0, 0xffffff80, RZ, 0xc0, !PT ;  /* 0xffffff8000057812 */ /* 0x000fe400078ec0ff */
[----:B------:R-:W-:Y:S02]  /*0a70*/  SHF.R.S32.HI R7, RZ, 0x4, R2 ;  /* 0x00000004ff077819 */ /* 0x000fe40000011402 */
[----:B------:R-:W-:Y:S01]  /*0a80*/  LEA.HI R4, R3, R190, RZ, 0x5 ;  /* 0x000000be03047211 */ /* 0x000fe200078f28ff */
[----:B------:R-:W-:Y:S01]  /*0a90*/  IMAD.IADD R184, R190, 0x1, -R5 ;  /* 0x00000001beb87824 */ /* 0x000fe200078e0a05 */
[C---:B------:R-:W-:Y:S02]  /*0aa0*/  LOP3.LUT R5, R2.reuse, 0x3fffff0, RZ, 0xc0, !PT ;  /* 0x03fffff002057812 */ /* 0x040fe400078ec0ff */
[----:B------:R-:W-:Y:S01]  /*0ab0*/  LEA.HI R2, R2, R7, RZ, 0x1 ;  /* 0x0000000702027211 */ /* 0x000fe200078f08ff */
[----:B------:R-:W-:Y:S01]  /*0ac0*/  IMAD.SHL.U32 R4, R4, 0x20, RZ ;  /* 0x0000002004047824 */ /* 0x000fe200078e00ff */
[----:B------:R-:W-:Y:S01]  /*0ad0*/  SHF.R.S32.HI R9, RZ, 0x1f, R184 ;  /* 0x0000001fff097819 */ /* 0x000fe200000114b8 */
[----:B------:R-:W-:Y:S01]  /*0ae0*/  IMAD.IADD R5, R190, 0x1, -R5 ;  /* 0x00000001be057824 */ /* 0x000fe200078e0a05 */
[----:B------:R-:W-:-:S02]  /*0af0*/  LOP3.LUT R2, R2, 0x1ffffffe, RZ, 0xc0, !PT ;  /* 0x1ffffffe02027812 */ /* 0x000fc400078ec0ff */
[----:B------:R-:W-:Y:S02]  /*0b00*/  LEA.HI R6, R9, R184, RZ, 0x2 ;  /* 0x000000b809067211 */ /* 0x000fe400078f10ff */
[----:B------:R-:W-:Y:S02]  /*0b10*/  LEA.HI R10, R3, R190, RZ, 0x2 ;  /* 0x000000be030a7211 */ /* 0x000fe400078f10ff */
[--C-:B------:R-:W-:Y:S02]  /*0b20*/  SHF.R.S32.HI R8, RZ, 0x2, R6.reuse ;  /* 0x00000002ff087819 */ /* 0x100fe40000011406 */
[----:B------:R-:W-:Y:S02]  /*0b30*/  SHF.R.S32.HI R11, RZ, 0x1f, R6 ;  /* 0x0000001fff0b7819 */ /* 0x000fe40000011406 */
[----:B------:R-:W-:Y:S02]  /*0b40*/  IADD3 R2, R7, -R2, RZ ;  /* 0x8000000207027210 */ /* 0x000fe40007ffe0ff */
[----:B------:R-:W-:-:S02]  /*0b50*/  LOP3.LUT R7, R10, 0xfffffffc, RZ, 0xc0, !PT ;  /* 0xfffffffc0a077812 */ /* 0x000fc400078ec0ff */
[----:B------:R-:W-:Y:S02]  /*0b60*/  LEA.HI R11, R11, R8, RZ, 0x3 ;  /* 0x000000080b0b7211 */ /* 0x000fe400078f18ff */
[----:B------:R-:W-:Y:S01]  /*0b70*/  SHF.R.S32.HI R185, RZ, 0x7, R0 ;  /* 0x00000007ffb97819 */ /* 0x000fe20000011400 */
[----:B------:R-:W-:Y:S01]  /*0b80*/  IMAD.IADD R7, R190, 0x1, -R7 ;  /* 0x00000001be077824 */ /* 0x000fe200078e0a07 */
[----:B------:R-:W-:Y:S02]  /*0b90*/  LEA.HI R3, R3, R190, RZ, 0x3 ;  /* 0x000000be03037211 */ /* 0x000fe400078f18ff */
[----:B------:R-:W-:Y:S02]  /*0ba0*/  LOP3.LUT R4, R4, 0xfffffc00, RZ, 0xc0, !PT ;  /* 0xfffffc0004047812 */ /* 0x000fe400078ec0ff */
[----:B------:R-:W-:Y:S02]  /*0bb0*/  LOP3.LUT R11, R11, 0xfffffff8, RZ, 0xc0, !PT ;  /* 0xfffffff80b0b7812 */ /* 0x000fe400078ec0ff */
[----:B------:R-:W-:Y:S01]  /*0bc0*/  LEA.HI R9, R9, R184, RZ, 0x5 ;  /* 0x000000b809097211 */ /* 0x000fe200078f28ff */
[----:B------:R-:W-:Y:S01]  /*0bd0*/  IMAD R5, R5, 0x40, R4 ;  /* 0x0000004005057824 */ /* 0x000fe200078e0204 */
[----:B------:R-:W-:Y:S01]  /*0be0*/  LEA.HI R0, R0, R185, RZ, 0x1 ;  /* 0x000000b900007211 */ /* 0x000fe200078f08ff */
[----:B------:R-:W-:Y:S01]  /*0bf0*/  IMAD.IADD R8, R8, 0x1, -R11 ;  /* 0x0000000108087824 */ /* 0x000fe200078e0a0b */
[----:B------:R-:W-:-:S02]  /*0c00*/  LOP3.LUT R19, R3, 0xfffffff8, RZ, 0xc0, !PT ;  /* 0xfffffff803137812 */ /* 0x000fc400078ec0ff */
[----:B------:R-:W-:Y:S02]  /*0c10*/  SHF.R.S32.HI R9, RZ, 0x5, R9 ;  /* 0x00000005ff097819 */ /* 0x000fe40000011409 */
[----:B------:R-:W-:Y:S01]  /*0c20*/  LEA.HI R4, R7, R7, RZ, 0x1 ;  /* 0x0000000707047211 */ /* 0x000fe200078f08ff */
[----:B------:R-:W-:Y:S01]  /*0c30*/  IMAD.IADD R19, R190, 0x1, -R19 ;  /* 0x00000001be137824 */ /* 0x000fe200078e0a13 */
[----:B------:R-:W-:Y:S01]  /*0c40*/  LOP3.LUT R0, R0, 0x3fffffe, RZ, 0xc0, !PT ;  /* 0x03fffffe00007812 */ /* 0x000fe200078ec0ff */
[----:B------:R-:W-:Y:S01]  /*0c50*/  IMAD R9, R9, 0x10, R8 ;  /* 0x0000001009097824 */ /* 0x000fe200078e0208 */
[----:B------:R-:W-:Y:S02]  /*0c60*/  LOP3.LUT R4, R4, 0x1ffffffe, RZ, 0xc0, !PT ;  /* 0x1ffffffe04047812 */ /* 0x000fe400078ec0ff */
[----:B------:R-:W-:Y:S01]  /*0c70*/  LEA R187, R2, R5, 0x3 ;  /* 0x0000000502bb7211 */ /* 0x000fe200078e18ff */
[----:B------:R-:W-:Y:S01]  /*0c80*/  IMAD.IADD R0, R185, 0x1, -R0 ;  /* 0x00000001b9007824 */ /* 0x000fe200078e0a00 */
[----:B------:R-:W-:Y:S01]  /*0c90*/  LOP3.LUT R5, R6, 0x7ffffffc, RZ, 0xc0, !PT ;  /* 0x7ffffffc06057812 */ /* 0x000fe200078ec0ff */
[----:B------:R-:W-:Y:S01]  /*0ca0*/  IMAD.SHL.U32 R2, R19, 0x8, RZ ;  /* 0x0000000813027824 */ /* 0x000fe200078e00ff */
[----:B------:R-:W-:Y:S01]  /*0cb0*/  SHF.R.S32.HI R22, RZ, 0x3, R3 ;  /* 0x00000003ff167819 */ /* 0x000fe20000011403 */
[----:B------:R-:W-:-:S02]  /*0cc0*/  IMAD.IADD R17, R7, 0x1, -R4 ;  /* 0x0000000107117824 */ /* 0x000fc400078e0a04 */
[----:B------:R-:W-:Y:S01]  /*0cd0*/  IMAD R186, R0, 0x40, R9 ;  /* 0x0000004000ba7824 */ /* 0x000fe200078e0209 */
[----:B------:R-:W-:Y:S01]  /*0ce0*/  SHF.R.S32.HI R189, RZ, 0x1f, R2 ;  /* 0x0000001fffbd7819 */ /* 0x000fe20000011402 */
[----:B------:R-:W-:Y:S02]  /*0cf0*/  VIADD R18, R2, 0x40 ;  /* 0x0000004002127836 */ /* 0x000fe40000000000 */
[----:B------:R-:W-:Y:S01]  /*0d00*/  IMAD.IADD R16, R184, 0x1, -R5 ;  /* 0x00000001b8107824 */ /* 0x000fe200078e0a05 */
[----:B------:R-:W-:Y:S02]  /*0d10*/  LEA R17, R17, R186, 0x3 ;  /* 0x000000ba11117211 */ /* 0x000fe400078e18ff */
[----:B------:R-:W-:-:S07]  /*0d20*/  SHF.R.S32.HI R188, RZ, 0x1f, R18 ;  /* 0x0000001fffbc7819 */ /* 0x000fce0000011412 */
.L_x_9175:
[----:B012---:R-:W0:Y:S01]  /*0d30*/  LDC.64 R4, c[0x0][0xc88] ;  /* 0x00032200ff047b82 */ /* 0x007e220000000a00 */
[----:B------:R-:W-:Y:S01]  /*0d40*/  ULDC.64 UR8, c[0x0][0xa28] ;  /* 0x00028a0000087ab9 */ /* 0x000fe20000000a00 */
[----:B------:R-:W-:Y:S01]  /*0d50*/  ULDC.64 UR10, c[0x0][0xa18] ;  /* 0x00028600000a7ab9 */ /* 0x000fe20000000a00 */
[----:B------:R-:W-:Y:S01]  /*0d60*/  ULDC UR4, c[0x0][0x424] ;  /* 0x0001090000047ab9 */ /* 0x000fe20000000800 */
        /* <DEDUP_REMOVED lines=13> */
[----:B------:R-:W-:Y:S01]  /*0e40*/  @UP1 ULEA UR10, UP0, UR36, UR10, 0x2 ;  /* 0x0000000a240a1291 */ /* 0x000fe2000f80103f */
[----:B------:R-:W-:-:S03]  /*0e50*/  IMAD.U32 R4, RZ, RZ, UR8 ;  /* 0x00000008ff047e24 */ /* 0x000fc6000f8e00ff */
[----:B------:R-:W-:Y:S01]  /*0e60*/  @UP1 ULEA.HI.X UR11, UR36, UR11, UR37, 0x2, UP0 ;  /* 0x0000000b240b1291 */ /* 0x000fe200080f1425 */
[----:B------:R-:W-:Y:S01]  /*0e70*/  IMAD.U32 R5, RZ, RZ, UR9 ;  /* 0x00000009ff057e24 */ /* 0x000fe2000f8e00ff */
[----:B------:R-:W-:Y:S01]  /*0e80*/  ULDC.64 UR8, c[0x0][0x418] ;  /* 0x0001060000087ab9 */ /* 0x000fe20000000a00 */
[----:B------:R-:W-:-:S03]  /*0e90*/  IMAD.U32 R6, RZ, RZ, UR10 ;  /* 0x0000000aff067e24 */ /* 0x000fc6000f8e00ff */
[----:B------:R-:W-:Y:S01]  /*0ea0*/  IMAD.U32 R7, RZ, RZ, UR11 ;  /* 0x0000000bff077e24 */ /* 0x000fe2000f8e00ff */
[----:B------:R-:W2:Y:S04]  /*0eb0*/  @P0 LDG.E R4, desc[UR52][R4.64] ;  /* 0x0000003404040981 */ /* 0x000ea8000c1e1900 */
[----:B---3--:R-:W3:Y:S01]  /*0ec0*/  @P2 LDG.E R6, desc[UR52][R6.64] ;  /* 0x0000003406062981 */ /* 0x008ee2000c1e1900 */
[----:B------:R-:W-:Y:S01]  /*0ed0*/  UISETP.NE.U32.AND UP0, UPT, UR8, URZ, UPT ;  /* 0x0000003f0800728c */ /* 0x000fe2000bf05070 */
[----:B------:R-:W-:Y:S01]  /*0ee0*/  UMOV UR48, URZ ;  /* 0x0000003f00307c82 */ /* 0x000fe20008000000 */
[----:B------:R-:W-:Y:S02]  /*0ef0*/  UMOV UR38, UR6 ;  /* 0x0000000600267c82 */ /* 0x000fe40008000000 */
        /* <DEDUP_REMOVED lines=23> */
.L_x_9116:
[----:B------:R-:W-:Y:S05]  /*1070*/  @!P1 BRA `(.L_x_9117) ;  /* 0x00000000001c9947 */ /* 0x000fea0003800000 */
[----:B------:R-:W-:-:S04]  /*1080*/  ULEA UR4, UP0, UR36, UR8, 0x2 ;  /* 0x0000000824047291 */ /* 0x000fc8000f80103f */
[----:B------:R-:W-:Y:S02]  /*1090*/  ULEA.HI.X UR6, UR36, UR9, UR37, 0x2, UP0 ;  /* 0x0000000924067291 */ /* 0x000fe400080f1425 */
[----:B------:R-:W-:-:S04]  /*10a0*/  IMAD.U32 R4, RZ, RZ, UR4 ;  /* 0x00000004ff047e24 */ /* 0x000fc8000f8e00ff */
[----:B------:R-:W-:-:S05]  /*10b0*/  IMAD.U32 R5, RZ, RZ, UR6 ;  /* 0x00000006ff057e24 */ /* 0x000fca000f8e00ff */
[----:B------:R-:W2:Y:S02]  /*10c0*/  LDG.E R4, desc[UR52][R4.64] ;  /* 0x0000003404047981 */ /* 0x000ea4000c1e1900 */
[----:B--2---:R-:W-:Y:S01]  /*10d0*/  R2UR UR4, R4 ;  /* 0x00000000040472ca */ /* 0x004fe200000e0000 */
[----:B------:R-:W-:-:S14]  /*10e0*/  BRA `(.L_x_9118) ;  /* 0x0000000000347947 */ /* 0x000fdc0003800000 */
.L_x_9117:
        /* <DEDUP_REMOVED lines=13> */
.L_x_9118:
[----:B------:R-:W-:Y:S01]  /*11c0*/  UIADD3 UR48, -UR48, UR4, URZ ;  /* 0x0000000430307290 */ /* 0x000fe2000fffe13f */
[----:B------:R-:W-:Y:S01]  /*11d0*/  PLOP3.LUT P0, PT, PT, PT, PT, 0x80, 0x0 ;  /* 0x000000000000781c */ /* 0x000fe20003f0f070 */
[----:B------:R-:W-:Y:S01]  /*11e0*/  USHF.L.U32 UR39, UR5, 0x7, URZ ;  /* 0x0000000705277899 */ /* 0x000fe2000800063f */
[----:B------:R-:W-:Y:S01]  /*11f0*/  IMAD.MOV.U32 R0, RZ, RZ, RZ ;  /* 0x000000ffff007224 */ /* 0x000fe200078e00ff */
        /* <DEDUP_REMOVED lines=22> */
[----:B------:R-:W-:Y:S01]  /*1360*/  USHF.R.S32.HI UR5, URZ, 0x1f, UR4 ;  /* 0x0000001f3f057899 */ /* 0x000fe20008011404 */
[----:B------:R-:W-:Y:S01]  /*1370*/  CS2R R128, SRZ ;  /* 0x0000000000807805 */ /* 0x000fe2000001ff00 */
[----:B------:R-:W-:Y:S01]  /*1380*/  UIADD3 UR6, UR7, UR6, URZ ;  /* 0x0000000607067290 */ /* 0x000fe2000fffe03f */
[----:B------:R-:W-:Y:S01]  /*1390*/  CS2R R126, SRZ ;  /* 0x00000000007e7805 */ /* 0x000fe2000001ff00 */
[----:B------:R-:W-:Y:S01]  /*13a0*/  ULEA.HI UR5, UR5, UR4, URZ, 0x7 ;  /* 0x0000000405057291 */ /* 0x000fe2000f8f383f */
[----:B------:R-:W-:Y:S01]  /*13b0*/  CS2R R124, SRZ ;  /* 0x00000000007c7805 */ /* 0x000fe2000001ff00 */
[----:B------:R-:W-:Y:S01]  /*13c0*/  USHF.R.S32.HI UR7, URZ, 0x1f, UR6 ;  /* 0x0000001f3f077899 */ /* 0x000fe20008011406 */
[----:B------:R-:W-:Y:S01]  /*13d0*/  CS2R R122, SRZ ;  /* 0x00000000007a7805 */ /* 0x000fe2000001ff00 */
[----:B------:R-:W-:Y:S01]  /*13e0*/  USHF.R.S32.HI UR5, URZ, 0x7, UR5 ;  /* 0x000000073f057899 */ /* 0x000fe20008011405 */
[----:B------:R-:W-:Y:S01]  /*13f0*/  CS2R R120, SRZ ;  /* 0x0000000000787805 */ /* 0x000fe2000001ff00 */
[----:B------:R-:W-:Y:S01]  /*1400*/  ULEA.HI UR7, UR7, UR6, URZ, 0x7 ;  /* 0x0000000607077291 */ /* 0x000fe2000f8f383f */
[----:B------:R-:W-:-:S02]  /*1410*/  CS2R R118, SRZ ;  /* 0x0000000000767805 */ /* 0x000fc4000001ff00 */
[----:B------:R-:W-:Y:S02]  /*1420*/  CS2R R116, SRZ ;  /* 0x0000000000747805 */ /* 0x000fe4000001ff00 */
[----:B------:R-:W-:Y:S01]  /*1430*/  CS2R R114, SRZ ;  /* 0x0000000000727805 */ /* 0x000fe2000001ff00 */
[----:B------:R-:W-:Y:S01]  /*1440*/  USHF.R.S32.HI UR7, URZ, 0x7, UR7 ;  /* 0x000000073f077899 */ /* 0x000fe20008011407 */
        /* <DEDUP_REMOVED lines=13> */
[----:B------:R-:W-:Y:S01]  /*1520*/  IMAD.MOV.U32 R94, RZ, RZ, RZ ;  /* 0x000000ffff5e7224 */ /* 0x000fe200078e00ff */
[----:B------:R-:W-:Y:S01]  /*1530*/  CS2R R90, SRZ ;  /* 0x00000000005a7805 */ /* 0x000fe2000001ff00 */
[----:B------:R-:W-:Y:S01]  /*1540*/  IMAD.MOV.U32 R29, RZ, RZ, RZ ;  /* 0x000000ffff1d7224 */ /* 0x000fe200078e00ff */
[----:B------:R-:W-:-:S02]  /*1550*/  CS2R R88, SRZ ;  /* 0x0000000000587805 */ /* 0x000fc4000001ff00 */
[----:B------:R-:W-:-:S13]  /*1560*/  PLOP3.LUT P1, PT, PT, PT, UP0, 0x80, 0x0 ;  /* 0x000000000000781c */ /* 0x000fda0003f2f008 */
        /* <DEDUP_REMOVED lines=32> */
.L_x_9120:
[----:B------:R-:W-:Y:S01]  /*1770*/  ULEA.HI UR4, UR46, UR46, URZ, 0x1 ;  /* 0x0000002e2e047291 */ /* 0x000fe2000f8f083f */
[----:B------:R-:W-:-:S03]  /*1780*/  IMAD.U32 R3, RZ, RZ, UR47 ;  /* 0x0000002fff037e24 */ /* 0x000fc6000f8e00ff */
[----:B------:R-:W-:Y:S02]  /*1790*/  ULOP3.LUT UR4, UR4, 0xfffffffe, URZ, 0xc0, !UPT ;  /* 0xfffffffe04047892 */ /* 0x000fe4000f8ec03f */
[----:B------:R-:W-:Y:S02]  /*17a0*/  ISETP.NE.AND P0, PT, R3, 0x3, PT ;  /* 0x000000030300780c */ /* 0x000fe40003f05270 */
[----:B------:R-:W-:-:S06]  /*17b0*/  UIADD3 UR4, UR46, -UR4, URZ ;  /* 0x800000042e047290 */ /* 0x000fcc000fffe03f */
[----:B------:R-:W-:-:S04]  /*17c0*/  MOV R0, UR4 ;  /* 0x0000000400007c02 */ /* 0x000fc80008000f00 */
[----:B------:R-:W-:-:S04]  /*17d0*/  SHF.L.U32 R0, R0, 0x1f, RZ ;  /* 0x0000001f00007819 */ /* 0x000fc800000006ff */
[----:B------:R-:W0:Y:S02]  /*17e0*/  SYNCS.PHASECHK.TRANS64.TRYWAIT P1, [UR41+0x28800], R0 ;  /* 0x02880000ff0075a7 */ /* 0x000e240008020169 */
[----:B0-----:R-:W-:Y:S05]  /*17f0*/  @!P1 BRA `(.L_x_9121) ;  /* 0x0000010800d49947 */ /* 0x001fea0003800000 */
.L_x_9262:
[----:B------:R-:W-:Y:S05]  /*1800*/  @!P0 BRA `(.L_x_9122) ;  /* 0x0000000000048947 */ /* 0x000fea0003800000 */
[----:B------:R-:W-:Y:S01]  /*1810*/  BPT.TRAP 0x1 ;  /* 0x000000040000795c */ /* 0x000fe20000300000 */
.L_x_9122:
[----:B0-----:R-:W-:Y:S02]  /*1820*/  IMAD.U32 R0, RZ, RZ, UR44 ;  /* 0x0000002cff007e24 */ /* 0x001fe4000f8e00ff */
[----:B------:R-:W-:-:S03]  /*1830*/  IMAD.U32 R3, RZ, RZ, UR45 ;  /* 0x0000002dff037e24 */ /* 0x000fc6000f8e00ff */
[----:B------:R-:W-:Y:S02]  /*1840*/  LEA R0, R0, UR41, 0x3 ;  /* 0x0000002900007c11 */ /* 0x000fe4000f8e18ff */
[----:B------:R-:W-:-:S04]  /*1850*/  SHF.L.U32 R3, R3, 0x1f, RZ ;  /* 0x0000001f03037819 */ /* 0x000fc800000006ff */
[----:B------:R0:W1:Y:S01]  /*1860*/  SYNCS.PHASECHK.TRANS64.TRYWAIT P1, [R0+URZ+0x28830], R3 ;  /* 0x02883003000075a7 */ /* 0x000062000802017f */
[----:B------:R-:W-:Y:S05]  /*1870*/  @!P0 BRA `(.L_x_9123) ;  /* 0x0000000000048947 */ /* 0x000fea0003800000 */
[----:B------:R-:W-:Y:S01]  /*1880*/  BPT.TRAP 0x1 ;  /* 0x000000040000795c */ /* 0x000fe20000300000 */
.L_x_9123:
[----:B-1----:R-:W-:Y:S05]  /*1890*/  @P1 BRA `(.L_x_9124) ;  /* 0x0000000000081947 */ /* 0x002fea0003800000 */
[----:B------:R-:W1:Y:S02]  /*18a0*/  SYNCS.PHASECHK.TRANS64.TRYWAIT P1, [R0+URZ+0x28830], R3 ;  /* 0x02883003000075a7 */ /* 0x000e64000802017f */
[----:B-1----:R-:W-:Y:S05]  /*18b0*/  @!P1 BRA `(.L_x_9125) ;  /* 0x0000010800bc9947 */ /* 0x002fea0003800000 */
.L_x_9124:
        /* <DEDUP_REMOVED lines=63> */
.L_x_9126:
[----:B------:R-:W-:Y:S01]  /*1cb0*/  UISETP.NE.AND UP0, UPT, UR51, URZ, UPT ;  /* 0x0000003f3300728c */ /* 0x000fe2000bf05270 */
[----:B------:R-:W-:Y:S01]  /*1cc0*/  VIADD R20, R17, UR39 ;  /* 0x0000002711147c36 */ /* 0x000fe20008000000 */
[----:B------:R-:W-:Y:S01]  /*1cd0*/  ULDC UR10, c[0x0][0x9d8] ;  /* 0x00027600000a7ab9 */ /* 0x000fe20000000800 */
[----:B------:R-:W-:Y:S01]  /*1ce0*/  R2UR UR11, R0 ;  /* 0x00000000000b72ca */ /* 0x000fe200000e0000 */
[----:B------:R-:W-:Y:S01]  /*1cf0*/  FMUL.FTZ R26, R26, UR10 ;  /* 0x0000000a1a1a7c20 */ /* 0x000fe20008410000 */
[----:B------:R-:W-:Y:S01]  /*1d00*/  FMUL.FTZ R27, R27, UR10 ;  /* 0x0000000a1b1b7c20 */ /* 0x000fe20008410000 */
[----:B------:R-:W-:Y:S01]  /*1d10*/  PLOP3.LUT P1, PT, PT, PT, UP0, 0x80, 0x0 ;  /* 0x000000000000781c */ /* 0x000fe20003f2f008 */
[----:B------:R-:W-:Y:S01]  /*1d20*/  FMUL.FTZ R30, R30, UR10 ;  /* 0x0000000a1e1e7c20 */ /* 0x000fe20008410000 */
[----:B------:R-:W-:Y:S01]  /*1d30*/  PLOP3.LUT P2, PT, PT, PT, UP0, 0x80, 0x0 ;  /* 0x000000000000781c */ /* 0x000fe20003f4f008 */
[----:B------:R-:W-:Y:S01]  /*1d40*/  FMUL.FTZ R14, R41, UR10 ;  /* 0x0000000a290e7c20 */ /* 0x000fe20008410000 */
[----:B------:R-:W2:Y:S01]  /*1d50*/  MUFU.TANH R26, R26 ;  /* 0x0000001a001a7308 */ /* 0x000ea20000002400 */
[----:B------:R-:W-:Y:S01]  /*1d60*/  @UP0 ULDC UR6, c[0x0][0x44c] ;  /* 0x0001130000060ab9 */ /* 0x000fe20000000800 */
[----:B------:R-:W-:Y:S01]  /*1d70*/  FMUL.FTZ R31, R31, UR10 ;  /* 0x0000000a1f1f7c20 */ /* 0x000fe20008410000 */
[----:B------:R-:W-:Y:S01]  /*1d80*/  FMUL.FTZ R34, R34, UR10 ;  /* 0x0000000a22227c20 */ /* 0x000fe20008410000 */
[----:B------:R-:W-:Y:S01]  /*1d90*/  FMUL.FTZ R35, R35, UR10 ;  /* 0x0000000a23237c20 */ /* 0x000fe20008410000 */
[----:B------:R-:W-:Y:S01]  /*1da0*/  FMUL.FTZ R38, R38, UR10 ;  /* 0x0000000a26267c20 */ /* 0x000fe20008410000 */
[----:B------:R-:W-:Y:S01]  /*1db0*/  FMUL.FTZ R39, R39, UR10 ;  /* 0x0000000a27277c20 */ /* 0x000fe20008410000 */
[----:B------:R-:W-:Y:S01]  /*1dc0*/  FMUL.FTZ R42, R42, UR10 ;  /* 0x0000000a2a2a7c20 */ /* 0x000fe20008410000 */
[----:B------:R-:W3:Y:S01]  /*1dd0*/  MUFU.TANH R98, R27 ;  /* 0x0000001b00627308 */ /* 0x000ee20000002400 */
[----:B------:R-:W-:Y:S01]  /*1de0*/  @P1 IMAD.HI.U32 R4, R20, UR6, RZ ;  /* 0x0000000614041c27 */ /* 0x000fe2000f8e00ff */
[----:B------:R-:W-:-:S03]  /*1df0*/  @UP0 ULDC UR6, c[0x0][0x450] ;  /* 0x0001140000060ab9 */ /* 0x000fc60000000800 */
[----:B------:R-:W-:Y:S01]  /*1e00*/  FMUL.FTZ R43, R43, UR10 ;  /* 0x0000000a2b2b7c20 */ /* 0x000fe20008410000 */
[----:B------:R-:W-:Y:S01]  /*1e10*/  FMUL.FTZ R46, R46, UR10 ;  /* 0x0000000a2e2e7c20 */ /* 0x000fe20008410000 */
[----:B------:R-:W-:Y:S01]  /*1e20*/  FMUL.FTZ R47, R47, UR10 ;  /* 0x0000000a2f2f7c20 */ /* 0x000fe20008410000 */
[----:B------:R-:W-:Y:S01]  /*1e30*/  @P2 SHF.R.U32.HI R20, RZ, UR6, R4 ;  /* 0x00000006ff142c19 */ /* 0x000fe20008011604 */
[----:B------:R-:W-:Y:S01]  /*1e40*/  UMOV UR6, 0xffffff80 ;  /* 0xffffff8000067882 */ /* 0x000fe20000000000 */
[----:B------:R-:W4:Y:S01]  /*1e50*/  MUFU.TANH R30, R30 ;  /* 0x0000001e001e7308 */ /* 0x000f220000002400 */
[----:B------:R-:W-:Y:S01]  /*1e60*/  UIMAD UR6, UR57, UR6, 0x80 ;  /* 0x00000080390674a4 */ /* 0x000fe2000f8e0206 */
[----:B------:R-:W-:Y:S01]  /*1e70*/  FMUL.FTZ R50, R50, UR10 ;  /* 0x0000000a32327c20 */ /* 0x000fe20008410000 */
[----:B------:R-:W5:Y:S01]  /*1e80*/  SHFL.IDX PT, R9, R20, 0x1, 0x1c1f ;  /* 0x003c1f0014097f89 */ /* 0x000f6200000e0000 */
[----:B------:R-:W-:Y:S01]  /*1e90*/  FMUL.FTZ R51, R51, UR10 ;  /* 0x0000000a33337c20 */ /* 0x000fe20008410000 */
[----:B------:R-:W-:Y:S01]  /*1ea0*/  UIADD3 UR7, UR6, 0x1, URZ ;  /* 0x0000000106077890 */ /* 0x000fe2000fffe03f */
[----:B------:R-:W-:Y:S01]  /*1eb0*/  FMUL.FTZ R54, R54, UR10 ;  /* 0x0000000a36367c20 */ /* 0x000fe20008410000 */
[----:B------:R-:W-:Y:S01]  /*1ec0*/  UIADD3 UR6, UR48, UR6, URZ ;  /* 0x0000000630067290 */ /* 0x000fe2000fffe03f */
[----:B------:R-:W4:Y:S01]  /*1ed0*/  MUFU.TANH R102, R31 ;  /* 0x0000001f00667308 */ /* 0x000f220000002400 */
[----:B------:R-:W-:Y:S01]  /*1ee0*/  FMUL.FTZ R55, R55, UR10 ;  /* 0x0000000a37377c20 */ /* 0x000fe20008410000 */
[----:B------:R-:W-:Y:S01]  /*1ef0*/  FMUL.FTZ R66, R66, UR10 ;  /* 0x0000000a42427c20 */ /* 0x000fe20008410000 */
[----:B------:R-:W-:-:S02]  /*1f00*/  IMAD.U32 R11, RZ, RZ, UR7 ;  /* 0x00000007ff0b7e24 */ /* 0x000fc4000f8e00ff */
[----:B------:R-:W-:Y:S01]  /*1f10*/  FMUL.FTZ R58, R58, UR10 ;  /* 0x0000000a3a3a7c20 */ /* 0x000fe20008410000 */
[----:B------:R-:W-:Y:S01]  /*1f20*/  MOV R41, UR6 ;  /* 0x0000000600297c02 */ /* 0x000fe20008000f00 */
[----:B------:R-:W-:Y:S01]  /*1f30*/  FMUL.FTZ R62, R62, UR10 ;  /* 0x0000000a3e3e7c20 */ /* 0x000fe20008410000 */
[----:B------:R-:W-:Y:S01]  /*1f40*/  IMAD R4, R16, -0x2, R11 ;  /* 0xfffffffe10047824 */ /* 0x000fe200078e020b */
[----:B------:R-:W4:Y:S01]  /*1f50*/  MUFU.TANH R34, R34 ;  /* 0x0000002200227308 */ /* 0x000f220000002400 */
[----:B------:R-:W-:Y:S02]  /*1f60*/  IMAD.U32 R11, RZ, RZ, UR50 ;  /* 0x00000032ff0b7e24 */ /* 0x000fe4000f8e00ff */
[----:B------:R-:W-:Y:S01]  /*1f70*/  FMUL.FTZ R7, R28, UR10 ;  /* 0x0000000a1c077c20 */ /* 0x000fe20008410000 */
[----:B------:R-:W-:Y:S02]  /*1f80*/  IMAD R41, R16, -0x2, R41 ;  /* 0xfffffffe10297824 */ /* 0x000fe400078e0229 */
[----:B------:R-:W-:Y:S01]  /*1f90*/  FMUL.FTZ R59, R59, UR10 ;  /* 0x0000000a3b3b7c20 */ /* 0x000fe20008410000 */
[----:B01----:R-:W-:Y:S01]  /*1fa0*/  FMUL.FTZ R3, R24, UR10 ;  /* 0x0000000a18037c20 */ /* 0x003fe20008410000 */
[----:B------:R-:W-:Y:S01]  /*1fb0*/  IADD3 R94, -R11, UR48, R4 ;  /* 0x000000300b5e7c10 */ /* 0x000fe2000fffe104 */
[----:B------:R-:W-:Y:S01]  /*1fc0*/  FMUL.FTZ R4, R70, UR10 ;  /* 0x0000000a46047c20 */ /* 0x000fe20008410000 */
[----:B------:R0:W1:Y:S01]  /*1fd0*/  MUFU.TANH R106, R35 ;  /* 0x00000023006a7308 */ /* 0x0000620000002400 */
[----:B------:R-:W-:Y:S01]  /*1fe0*/  FMUL.FTZ R63, R63, UR10 ;  /* 0x0000000a3f3f7c20 */ /* 0x000fe20008410000 */
[----:B------:R-:W-:Y:S01]  /*1ff0*/  FMUL.FTZ R67, R67, UR10 ;  /* 0x0000000a43437c20 */ /* 0x000fe20008410000 */
[--C-:B-----5:R-:W-:Y:S01]  /*2000*/  VIADDMNMX R9, R9, R94, R41.reuse, PT ;  /* 0x0000005e09097246 */ /* 0x120fe20003800129 */
[----:B------:R-:W-:Y:S01]  /*2010*/  FMUL.FTZ R10, R32, UR10 ;  /* 0x0000000a200a7c20 */ /* 0x000fe20008410000 */
[----:B------:R-:W-:Y:S01]  /*2020*/  FMUL.FTZ R71, R71, UR10 ;  /* 0x0000000a47477c20 */ /* 0x000fe20008410000 */
[----:B------:R-:W-:Y:S01]  /*2030*/  FMUL.FTZ R74, R74, UR10 ;  /* 0x0000000a4a4a7c20 */ /* 0x000fe20008410000 */
[C---:B------:R-:W-:Y:S01]  /*2040*/  ISETP.GT.AND P1, PT, R9.reuse, RZ, PT ;  /* 0x000000ff0900720c */ /* 0x040fe20003f24270 */
[----:B------:R-:W5:Y:S01]  /*2050*/  MUFU.TANH R38, R38 ;  /* 0x0000002600267308 */ /* 0x000f620000002400 */
[C---:B------:R-:W-:Y:S01]  /*2060*/  ISETP.GT.AND P2, PT, R9.reuse, 0x1, PT ;  /* 0x000000010900780c */ /* 0x040fe20003f44270 */
[----:B0-----:R-:W-:Y:S01]  /*2070*/  FMUL.FTZ R35, R52, UR10 ;  /* 0x0000000a34237c20 */ /* 0x001fe20008410000 */
[----:B------:R-:W-:Y:S01]  /*2080*/  ISETP.GT.AND P3, PT, R9, 0x8, PT ;  /* 0x000000080900780c */ /* 0x000fe20003f64270 */
[----:B------:R-:W-:Y:S01]  /*2090*/  FMUL.FTZ R13, R36, UR10 ;  /* 0x0000000a240d7c20 */ /* 0x000fe20008410000 */
[----:B--2---:R-:W-:Y:S01]  /*20a0*/  FSEL R96, R26, -INF , P1 ;  /* 0xff8000001a607808 */ /* 0x004fe20000800000 */
[----:B------:R-:W-:Y:S01]  /*20b0*/  FMUL.FTZ R75, R75, UR10 ;  /* 0x0000000a4b4b7c20 */ /* 0x000fe20008410000 */
[----:B---3--:R-:W-:Y:S01]  /*20c0*/  FSEL R98, R98, -INF , P2 ;  /* 0xff80000062627808 */ /* 0x008fe20001000000 */
[----:B------:R0:W2:Y:S01]  /*20d0*/  MUFU.TANH R92, R39 ;  /* 0x00000027005c7308 */ /* 0x0000a20000002400 */
[----:B------:R-:W-:Y:S01]  /*20e0*/  ISETP.GT.AND P1, PT, R9, 0x9, PT ;  /* 0x000000090900780c */ /* 0x000fe20003f24270 */
[----:B------:R-:W-:Y:S01]  /*20f0*/  FMUL.FTZ R15, R40, UR10 ;  /* 0x0000000a280f7c20 */ /* 0x000fe20008410000 */
[----:B----4-:R-:W-:Y:S01]  /*2100*/  FSEL R100, R30, -INF , P3 ;  /* 0xff8000001e647808 */ /* 0x010fe20001800000 */
[----:B------:R-:W-:Y:S01]  /*2110*/  FMUL.FTZ R78, R78, UR10 ;  /* 0x0000000a4e4e7c20 */ /* 0x000fe20008410000 */
[----:B------:R-:W-:Y:S01]  /*2120*/  FMNMX.FTZ R11, R96, R98, !PT ;  /* 0x00000062600b7209 */ /* 0x000fe20007810000 */
[----:B------:R-:W-:Y:S01]  /*2130*/  FMUL.FTZ R79, R79, UR10 ;  /* 0x0000000a4f4f7c20 */ /* 0x000fe20008410000 */
[C---:B------:R-:W-:Y:S01]  /*2140*/  ISETP.GT.AND P2, PT, R9.reuse, 0x10, PT ;  /* 0x000000100900780c */ /* 0x040fe20003f44270 */
[----:B------:R-:W3:Y:S01]  /*2150*/  MUFU.TANH R42, R42 ;  /* 0x0000002a002a7308 */ /* 0x000ee20000002400 */
[----:B------:R-:W-:Y:S01]  /*2160*/  FSEL R102, R102, -INF , P1 ;  /* 0xff80000066667808 */ /* 0x000fe20000800000 */
[----:B0-----:R-:W-:Y:S01]  /*2170*/  FMUL.FTZ R39, R56, UR10 ;  /* 0x0000000a38277c20 */ /* 0x001fe20008410000 */
[----:B------:R-:W-:Y:S01]  /*2180*/  FMNMX.FTZ R11, R100, R11, !PT ;  /* 0x0000000b640b7209 */ /* 0x000fe20007810000 */
[----:B------:R-:W-:Y:S01]  /*2190*/  FMUL.FTZ R31, R48, UR10 ;  /* 0x0000000a301f7c20 */ /* 0x000fe20008410000 */
[C---:B------:R-:W-:Y:S01]  /*21a0*/  ISETP.GT.AND P1, PT, R9.reuse, 0x11, PT ;  /* 0x000000110900780c */ /* 0x040fe20003f24270 */
[----:B------:R-:W-:Y:S01]  /*21b0*/  FMUL.FTZ R82, R82, UR10 ;  /* 0x0000000a52527c20 */ /* 0x000fe20008410000 */
[----:B------:R-:W-:Y:S01]  /*21c0*/  FSEL R104, R34, -INF , P2 ;  /* 0xff80000022687808 */ /* 0x000fe20001000000 */
[----:B------:R-:W0:Y:S01]  /*21d0*/  MUFU.TANH R43, R43 ;  /* 0x0000002b002b7308 */ /* 0x000e220000002400 */
[----:B------:R-:W-:Y:S01]  /*21e0*/  FMNMX.FTZ R11, R102, R11, !PT ;  /* 0x0000000b660b7209 */ /* 0x000fe20007810000 */
[----:B------:R-:W-:Y:S01]  /*21f0*/  FMUL.FTZ R27, R44, UR10 ;  /* 0x0000000a2c1b7c20 */ /* 0x000fe20008410000 */
[----:B------:R-:W-:Y:S01]  /*2200*/  ISETP.GT.AND P2, PT, R9, 0x18, PT ;  /* 0x000000180900780c */ /* 0x000fe20003f44270 */
[----:B------:R-:W-:Y:S01]  /*2210*/  FMUL.FTZ R83, R83, UR10 ;  /* 0x0000000a53537c20 */ /* 0x000fe20008410000 */
[----:B-1----:R-:W-:Y:S01]  /*2220*/  FSEL R106, R106, -INF , P1 ;  /* 0xff8000006a6a7808 */ /* 0x002fe20000800000 */
[----:B------:R-:W-:Y:S01]  /*2230*/  FMUL.FTZ R86, R86, UR10 ;  /* 0x0000000a56567c20 */ /* 0x000fe20008410000 */
[----:B------:R-:W-:Y:S01]  /*2240*/  FMNMX.FTZ R11, R104, R11, !PT ;  /* 0x0000000b680b7209 */ /* 0x000fe20007810000 */
[----:B------:R-:W1:Y:S01]  /*2250*/  MUFU.TANH R46, R46 ;  /* 0x0000002e002e7308 */ /* 0x000e620000002400 */
[----:B------:R-:W-:Y:S01]  /*2260*/  ISETP.GT.AND P1, PT, R9, 0x19, PT ;  /* 0x000000190900780c */ /* 0x000fe20003f24270 */
[----:B------:R-:W-:Y:S01]  /*2270*/  FMUL.FTZ R87, R87, UR10 ;  /* 0x0000000a57577c20 */ /* 0x000fe20008410000 */
[----:B-----5:R-:W-:Y:S01]  /*2280*/  FSEL R108, R38, -INF , P2 ;  /* 0xff800000266c7808 */ /* 0x020fe20001000000 */
[----:B------:R-:W4:Y:S01]  /*2290*/  SHFL.IDX PT, R20, R20, RZ, 0x1c1f ;  /* 0x001c1fff14147589 */ /* 0x000f2200000e0000 */
[----:B------:R-:W-:Y:S01]  /*22a0*/  FMNMX.FTZ R11, R106, R11, !PT ;  /* 0x0000000b6a0b7209 */ /* 0x000fe20007810000 */
[----:B------:R-:W-:Y:S01]  /*22b0*/  FMUL.FTZ R5, R25, UR10 ;  /* 0x0000000a19057c20 */ /* 0x000fe20008410000 */
[----:B------:R-:W-:Y:S01]  /*22c0*/  ISETP.GT.AND P2, PT, R9, 0x20, PT ;  /* 0x000000200900780c */ /* 0x000fe20003f44270 */
[----:B------:R-:W5:Y:S01]  /*22d0*/  MUFU.TANH R47, R47 ;  /* 0x0000002f002f7308 */ /* 0x000f620000002400 */
[----:B--2---:R-:W-:Y:S01]  /*22e0*/  FSEL R92, R92, -INF , P1 ;  /* 0xff8000005c5c7808 */ /* 0x004fe20000800000 */
[----:B------:R-:W-:Y:S01]  /*22f0*/  ULDC UR6, c[0x0][0x988] ;  /* 0x0002620000067ab9 */ /* 0x000fe20000000800 */
[----:B------:R-:W-:Y:S01]  /*2300*/  FMNMX.FTZ R11, R108, R11, !PT ;  /* 0x0000000b6c0b7209 */ /* 0x000fe20007810000 */
[----:B------:R-:W-:Y:S01]  /*2310*/  FMUL.FTZ R6, R29, UR10 ;  /* 0x0000000a1d067c20 */ /* 0x000fe20008410000 */
[----:B------:R-:W-:Y:S01]  /*2320*/  ISETP.GT.AND P1, PT, R9, 0x21, PT ;  /* 0x000000210900780c */ /* 0x000fe20003f24270 */
[----:B------:R-:W-:Y:S01]  /*2330*/  FMUL.FTZ R8, R33, UR10 ;  /* 0x0000000a21087c20 */ /* 0x000fe20008410000 */
[----:B---3--:R-:W-:Y:S01]  /*2340*/  FSEL R90, R42, -INF , P2 ;  /* 0xff8000002a5a7808 */ /* 0x008fe20001000000 */
[----:B------:R-:W-:Y:S01]  /*2350*/  MUFU.TANH R50, R50 ;  /* 0x0000003200327308 */ /* 0x000fe20000002400 */
        /* <DEDUP_REMOVED lines=10> */
[----:B-1----:R-:W-:Y:S01]  /*2400*/  FSEL R70, R46, -INF , P2 ;  /* 0xff8000002e467808 */ /* 0x002fe20001000000 */
[----:B------:R-:W-:Y:S01]  /*2410*/  FMUL.FTZ R33, R53, UR10 ;  /* 0x0000000a35217c20 */ /* 0x000fe20008410000 */
[----:B------:R-:W-:Y:S01]  /*2420*/  FMNMX.FTZ R11, R88, R11, !PT ;  /* 0x0000000b580b7209 */ /* 0x000fe20007810000 */
[----:B------:R-:W-:Y:S01]  /*2430*/  FMUL.FTZ R37, R57, UR10 ;  /* 0x0000000a39257c20 */ /* 0x000fe20008410000 */
[----:B------:R-:W-:Y:S01]  /*2440*/  ISETP.GT.AND P2, PT, R9, 0x30, PT ;  /* 0x000000300900780c */ /* 0x000fe20003f44270 */
[----:B------:R-:W-:Y:S01]  /*2450*/  MUFU.TANH R54, R54 ;  /* 0x0000003600367308 */ /* 0x000fe20000002400 */
[----:B------:R-:W-:Y:S01]  /*2460*/  FMNMX.FTZ R11, R70, R11, !PT ;  /* 0x0000000b460b7209 */ /* 0x000fe20007810000 */
[----:B------:R-:W-:Y:S01]  /*2470*/  FMUL.FTZ R61, R61, UR10 ;  /* 0x0000000a3d3d7c20 */ /* 0x000fe20008410000 */
[----:B----4-:R-:W-:Y:S01]  /*2480*/  VIADDMNMX R41, R20, R94, R41, PT ;  /* 0x0000005e14297246 */ /* 0x010fe20003800129 */
[----:B------:R-:W-:Y:S01]  /*2490*/  FMUL.FTZ R64, R64, UR10 ;  /* 0x0000000a40407c20 */ /* 0x000fe20008410000 */
[----:B------:R-:W-:Y:S01]  /*24a0*/  FMUL.FTZ R65, R65, UR10 ;  /* 0x0000000a41417c20 */ /* 0x000fe20008410000 */
[----:B------:R-:W-:Y:S01]  /*24b0*/  FMUL.FTZ R68, R68, UR10 ;  /* 0x0000000a44447c20 */ /* 0x000fe20008410000 */
[----:B------:R-:W-:Y:S01]  /*24c0*/  ISETP.GT.AND P3, PT, R41, 0x8, PT ;  /* 0x000000082900780c */ /* 0x000fe20003f64270 */
        /* <DEDUP_REMOVED lines=11> */
[----:B------:R-:W-:Y:S01]  /*2580*/  @UP0 ULDC UR14, c[0x0][0x450] ;  /* 0x00011400000e0ab9 */ /* 0x000fe20000000800 */
[----:B------:R-:W-:Y:S01]  /*2590*/  UMOV UR10, UR39 ;  /* 0x00000027000a7c82 */ /* 0x000fe20008000000 */
[----:B------:R-:W-:Y:S01]  /*25a0*/  UIADD3 UR57, UR57, -0x2, URZ ;  /* 0xfffffffe39397890 */ /* 0x000fe2000fffe03f */
[----:B------:R-:W-:-:S02]  /*25b0*/  CS2R R150, SRZ ;  /* 0x0000000000967805 */ /* 0x000fc4000001ff00 */
[----:B------:R-:W-:Y:S01]  /*25c0*/  CS2R R148, SRZ ;  /* 0x0000000000947805 */ /* 0x000fe2000001ff00 */
[----:B------:R0:W2:Y:S01]  /*25d0*/  MUFU.TANH R21, R58 ;  /* 0x0000003a00157308 */ /* 0x0000a20000002400 */
[----:B-----5:R-:W-:Y:S02]  /*25e0*/  FSEL R66, R47, -INF , P1 ;  /* 0xff8000002f427808 */ /* 0x020fe40000800000 */
[----:B------:R-:W-:Y:S02]  /*25f0*/  CS2R R146, SRZ ;  /* 0x0000000000927805 */ /* 0x000fe4000001ff00 */
[----:B------:R-:W-:Y:S02]  /*2600*/  ISETP.GT.AND P1, PT, R9, 0x31, PT ;  /* 0x000000310900780c */ /* 0x000fe40003f24270 */
[----:B------:R-:W-:Y:S02]  /*2610*/  CS2R R144, SRZ ;  /* 0x0000000000907805 */ /* 0x000fe4000001ff00 */
[----:B------:R-:W-:-:S02]  /*2620*/  FMNMX.FTZ R11, R66, R11, !PT ;  /* 0x0000000b420b7209 */ /* 0x000fc40007810000 */
[----:B------:R-:W-:Y:S02]  /*2630*/  CS2R R142, SRZ ;  /* 0x00000000008e7805 */ /* 0x000fe4000001ff00 */
[----:B------:R-:W-:Y:S01]  /*2640*/  CS2R R140, SRZ ;  /* 0x00000000008c7805 */ /* 0x000fe2000001ff00 */
[----:B------:R3:W-:Y:S01]  /*2650*/  MUFU.TANH R28, R62 ;  /* 0x0000003e001c7308 */ /* 0x0007e20000002400 */
[----:B0-----:R-:W-:Y:S02]  /*2660*/  FSEL R58, R51, -INF , P1 ;  /* 0xff800000333a7808 */ /* 0x001fe40000800000 */
[----:B------:R-:W-:Y:S02]  /*2670*/  CS2R R138, SRZ ;  /* 0x00000000008a7805 */ /* 0x000fe4000001ff00 */
[----:B------:R-:W-:Y:S02]  /*2680*/  ISETP.GT.AND P1, PT, R9, 0x39, PT ;  /* 0x000000390900780c */ /* 0x000fe40003f24270 */
[----:B------:R-:W-:-:S02]  /*2690*/  CS2R R136, SRZ ;  /* 0x0000000000887805 */ /* 0x000fc4000001ff00 */
[----:B------:R-:W-:Y:S02]  /*26a0*/  CS2R R134, SRZ ;  /* 0x0000000000867805 */ /* 0x000fe4000001ff00 */
[----:B------:R-:W-:Y:S02]  /*26b0*/  CS2R R132, SRZ ;  /* 0x0000000000847805 */ /* 0x000fe4000001ff00 */
[----:B-1----:R-:W-:Y:S01]  /*26c0*/  FSEL R52, R52, -INF , P1 ;  /* 0xff80000034347808 */ /* 0x002fe20000800000 */
[----:B------:R-:W0:Y:S01]  /*26d0*/  MUFU.TANH R24, R59 ;  /* 0x0000003b00187308 */ /* 0x000e220000002400 */
[----:B---3--:R-:W-:Y:S02]  /*26e0*/  FSEL R62, R50, -INF , P2 ;  /* 0xff800000323e7808 */ /* 0x008fe40001000000 */
[----:B------:R-:W-:Y:S02]  /*26f0*/  CS2R R130, SRZ ;  /* 0x0000000000827805 */ /* 0x000fe4000001ff00 */
[----:B------:R-:W-:-:S02]  /*2700*/  ISETP.GT.AND P2, PT, R9, 0x38, PT ;  /* 0x000000380900780c */ /* 0x000fc40003f44270 */
[----:B------:R-:W-:Y:S02]  /*2710*/  CS2R R128, SRZ ;  /* 0x0000000000807805 */ /* 0x000fe4000001ff00 */
[----:B------:R-:W-:Y:S02]  /*2720*/  FMNMX.FTZ R11, R62, R11, !PT ;  /* 0x0000000b3e0b7209 */ /* 0x000fe40007810000 */
[----:B------:R-:W-:Y:S02]  /*2730*/  CS2R R126, SRZ ;  /* 0x00000000007e7805 */ /* 0x000fe4000001ff00 */
[----:B------:R-:W-:Y:S01]  /*2740*/  FSEL R56, R54, -INF , P2 ;  /* 0xff80000036387808 */ /* 0x000fe20001000000 */
[----:B------:R-:W1:Y:S01]  /*2750*/  MUFU.TANH R63, R63 ;  /* 0x0000003f003f7308 */ /* 0x000e620000002400 */
[----:B------:R-:W-:Y:S02]  /*2760*/  FMNMX.FTZ R11, R58, R11, !PT ;  /* 0x0000000b3a0b7209 */ /* 0x000fe40007810000 */
[----:B------:R-:W-:-:S02]  /*2770*/  CS2R R124, SRZ ;  /* 0x00000000007c7805 */ /* 0x000fc4000001ff00 */
[C---:B------:R-:W-:Y:S02]  /*2780*/  ISETP.GT.AND P2, PT, R9.reuse, 0x40, PT ;  /* 0x000000400900780c */ /* 0x040fe40003f44270 */
[----:B------:R-:W-:Y:S02]  /*2790*/  CS2R R122, SRZ ;  /* 0x00000000007a7805 */ /* 0x000fe4000001ff00 */
[----:B------:R-:W-:Y:S02]  /*27a0*/  FMNMX.FTZ R11, R56, R11, !PT ;  /* 0x0000000b380b7209 */ /* 0x000fe40007810000 */
[----:B------:R-:W-:Y:S02]  /*27b0*/  CS2R R120, SRZ ;  /* 0x0000000000787805 */ /* 0x000fe4000001ff00 */
[----:B------:R-:W-:Y:S01]  /*27c0*/  ISETP.GT.AND P1, PT, R9, 0x41, PT ;  /* 0x000000410900780c */ /* 0x000fe20003f24270 */
[----:B------:R-:W3:Y:S01]  /*27d0*/  MUFU.TANH R32, R67 ;  /* 0x0000004300207308 */ /* 0x000ee20000002400 */
[----:B--2---:R-:W-:-:S02]  /*27e0*/  FSEL R54, R21, -INF , P2 ;  /* 0xff80000015367808 */ /* 0x004fc40001000000 */
[----:B------:R-:W-:Y:S02]  /*27f0*/  CS2R R118, SRZ ;  /* 0x0000000000767805 */ /* 0x000fe4000001ff00 */
[----:B------:R-:W-:Y:S02]  /*2800*/  FMNMX.FTZ R11, R52, R11, !PT ;  /* 0x0000000b340b7209 */ /* 0x000fe40007810000 */
[----:B------:R-:W-:Y:S02]  /*2810*/  CS2R R116, SRZ ;  /* 0x0000000000747805 */ /* 0x000fe4000001ff00 */
[----:B------:R-:W-:Y:S02]  /*2820*/  ISETP.GT.AND P2, PT, R9, 0x48, PT ;  /* 0x000000480900780c */ /* 0x000fe40003f44270 */
[----:B------:R-:W-:Y:S02]  /*2830*/  CS2R R114, SRZ ;  /* 0x0000000000727805 */ /* 0x000fe4000001ff00 */
[----:B0-----:R-:W-:Y:S01]  /*2840*/  FSEL R24, R24, -INF , P1 ;  /* 0xff80000018187808 */ /* 0x001fe20000800000 */
[----:B------:R-:W0:Y:S01]  /*2850*/  MUFU.TANH R4, R4 ;  /* 0x0000000400047308 */ /* 0x000e220000002400 */
[----:B------:R-:W-:-:S02]  /*2860*/  FMNMX.FTZ R11, R54, R11, !PT ;  /* 0x0000000b360b7209 */ /* 0x000fc40007810000 */
[----:B------:R-:W-:Y:S02]  /*2870*/  CS2R R112, SRZ ;  /* 0x0000000000707805 */ /* 0x000fe4000001ff00 */
[C---:B------:R-:W-:Y:S02]  /*2880*/  ISETP.GT.AND P1, PT, R9.reuse, 0x49, PT ;  /* 0x000000490900780c */ /* 0x040fe40003f24270 */
[----:B------:R-:W-:Y:S02]  /*2890*/  CS2R R110, SRZ ;  /* 0x00000000006e7805 */ /* 0x000fe4000001ff00 */
[----:B------:R-:W-:Y:S02]  /*28a0*/  FSEL R26, R28, -INF , P2 ;  /* 0xff8000001c1a7808 */ /* 0x000fe40001000000 */
[----:B------:R-:W-:Y:S02]  /*28b0*/  CS2R R94, SRZ ;  /* 0x00000000005e7805 */ /* 0x000fe4000001ff00 */
[----:B------:R-:W-:Y:S01]  /*28c0*/  FMNMX.FTZ R11, R24, R11, !PT ;  /* 0x0000000b180b7209 */ /* 0x000fe20007810000 */
[----:B------:R-:W2:Y:S01]  /*28d0*/  MUFU.TANH R38, R71 ;  /* 0x0000004700267308 */ /* 0x000ea20000002400 */
        /* <DEDUP_REMOVED lines=8> */
[----:B---3--:R-:W-:Y:S01]  /*2960*/  FSEL R32, R32, -INF , P1 ;  /* 0xff80000020207808 */ /* 0x008fe20000800000 */
[----:B------:R-:W3:Y:S01]  /*2970*/  MUFU.TANH R40, R75 ;  /* 0x0000004b00287308 */ /* 0x000ee20000002400 */
        /* <DEDUP_REMOVED lines=33> */
[----:B------:R-:W-:Y:S01]  /*2b90*/  MUFU.TANH R3, R3 ;  /* 0x0000000300037308 */ /* 0x000fe20000002400 */
[----:B--2---:R-:W-:Y:S02]  /*2ba0*/  FSEL R50, R50, -INF , P2 ;  /* 0xff80000032327808 */ /* 0x004fe40001000000 */
[----:B------:R-:W-:Y:S02]  /*2bb0*/  ISETP.GT.AND P2, PT, R41, 0x1, PT ;  /* 0x000000012900780c */ /* 0x000fe40003f44270 */
[----:B------:R-:W-:-:S03]  /*2bc0*/  FMNMX.FTZ R4, R50, R9, !PT ;  /* 0x0000000932047209 */ /* 0x000fc60007810000 */
[----:B------:R-:W0:Y:S01]  /*2bd0*/  MUFU.TANH R5, R5 ;  /* 0x0000000500057308 */ /* 0x000e220000002400 */
[----:B-1----:R-:W-:-:S04]  /*2be0*/  FSEL R11, R87, -INF , P1 ;  /* 0xff800000570b7808 */ /* 0x002fc80000800000 */
[----:B------:R-:W-:-:S03]  /*2bf0*/  FMNMX.FTZ R4, R11, R4, !PT ;  /* 0x000000040b047209 */ /* 0x000fc60007810000 */
[----:B------:R-:W1:Y:S02]  /*2c00*/  MUFU.TANH R7, R7 ;  /* 0x0000000700077308 */ /* 0x000e640000002400 */
[----:B------:R-:W2:Y:S06]  /*2c10*/  SHFL.BFLY PT, R9, R4, 0x2, 0x1f ;  /* 0x0c401f0004097f89 */ /* 0x000eac00000e0000 */
[----:B------:R-:W-:Y:S01]  /*2c20*/  MUFU.TANH R6, R6 ;  /* 0x0000000600067308 */ /* 0x000fe20000002400 */
[----:B0-----:R-:W-:Y:S02]  /*2c30*/  FSEL R5, R5, -INF , P2 ;  /* 0xff80000005057808 */ /* 0x001fe40001000000 */
[----:B------:R-:W-:-:S05]  /*2c40*/  ISETP.GT.AND P2, PT, R41, 0x10, PT ;  /* 0x000000102900780c */ /* 0x000fca0003f44270 */
[----:B------:R-:W0:Y:S01]  /*2c50*/  MUFU.TANH R10, R10 ;  /* 0x0000000a000a7308 */ /* 0x000e220000002400 */
[----:B-1----:R-:W-:-:S07]  /*2c60*/  FSEL R43, R7, -INF , P3 ;  /* 0xff800000072b7808 */ /* 0x002fce0001800000 */
[----:B------:R-:W-:Y:S01]  /*2c70*/  MUFU.TANH R8, R8 ;  /* 0x0000000800087308 */ /* 0x000fe20000002400 */
[----:B--2---:R-:W-:-:S05]  /*2c80*/  FMNMX.FTZ R21, R4, R9, !PT ;  /* 0x0000000904157209 */ /* 0x004fca0007810000 */
[----:B------:R-:W1:Y:S02]  /*2c90*/  SHFL.BFLY PT, R4, R21, 0x1, 0x1f ;  /* 0x0c201f0015047f89 */ /* 0x000e6400000e0000 */
[----:B------:R-:W2:Y:S01]  /*2ca0*/  MUFU.TANH R13, R13 ;  /* 0x0000000d000d7308 */ /* 0x000ea20000002400 */
[----:B0-----:R-:W-:Y:S02]  /*2cb0*/  FSEL R47, R10, -INF , P2 ;  /* 0xff8000000a2f7808 */ /* 0x001fe40001000000 */
[----:B------:R-:W-:-:S05]  /*2cc0*/  ISETP.GT.AND P2, PT, R41, 0x18, PT ;  /* 0x000000182900780c */ /* 0x000fca0003f44270 */
[----:B------:R0:W-:Y:S08]  /*2cd0*/  MUFU.TANH R55, R60 ;  /* 0x0000003c00377308 */ /* 0x0001f00000002400 */
[----:B------:R-:W3:Y:S01]  /*2ce0*/  MUFU.TANH R12, R12 ;  /* 0x0000000c000c7308 */ /* 0x000ee20000002400 */
[----:B--2---:R-:W-:Y:S02]  /*2cf0*/  FSEL R13, R13, -INF , P2 ;  /* 0xff8000000d0d7808 */ /* 0x004fe40001000000 */
[----:B------:R-:W-:-:S02]  /*2d00*/  ISETP.GT.AND P2, PT, R41, 0x20, PT ;  /* 0x000000202900780c */ /* 0x000fc40003f44270 */
[----:B-1----:R-:W-:Y:S01]  /*2d10*/  FMNMX.FTZ R9, R21, R4, !PT ;  /* 0x0000000415097209 */ /* 0x002fe20007810000 */
[----:B------:R-:W-:Y:S02]  /*2d20*/  IMAD.U32 R4, RZ, RZ, UR6 ;  /* 0x00000006ff047e24 */ /* 0x000fe4000f8e00ff */
[----:B------:R-:W1:Y:S01]  /*2d30*/  MUFU.TANH R15, R15 ;  /* 0x0000000f000f7308 */ /* 0x000e620000002400 */
[----:B------:R-:W-:Y:S01]  /*2d40*/  @UP0 ULDC UR6, c[0x0][0x44c] ;  /* 0x0001130000060ab9 */ /* 0x000fe20000000800 */
[C---:B------:R-:W-:Y:S01]  /*2d50*/  FSETP.NEU.FTZ.AND P1, PT, R9.reuse, -INF , PT ;  /* 0xff8000000900780b */ /* 0x040fe20003f3d000 */
[----:B------:R-:W-:Y:S01]  /*2d60*/  FMUL.FTZ R21, R9, R4 ;  /* 0x0000000409157220 */ /* 0x000fe20000410000 */
[----:B------:R-:W-:Y:S02]  /*2d70*/  UIMAD.WIDE.U32 UR6, UR39, UR6, URZ ;  /* 0x00000006270672a5 */ /* 0x000fe4000f8e003f */
[----:B------:R-:W-:Y:S02]  /*2d80*/  UIADD3 UR6, UR11, 0x28840, URZ ;  /* 0x000288400b067890 */ /* 0x000fe4000fffe03f */
[----:B------:R-:W-:Y:S01]  /*2d90*/  FSEL R21, R21, RZ, P1 ;  /* 0x000000ff15157208 */ /* 0x000fe20000800000 */
[----:B------:R-:W2:Y:S01]  /*2da0*/  MUFU.TANH R14, R14 ;  /* 0x0000000e000e7308 */ /* 0x000ea20000002400 */
[----:B------:R-:W-:Y:S01]  /*2db0*/  ISETP.GT.AND P1, PT, R41, RZ, PT ;  /* 0x000000ff2900720c */ /* 0x000fe20003f24270 */
[----:B------:R-:W-:-:S02]  /*2dc0*/  @UP0 USHF.R.U32.HI UR10, URZ, UR14, UR7 ;  /* 0x0000000e3f0a0299 */ /* 0x000fc40008011607 */
[-CC-:B------:R-:W-:Y:S01]  /*2dd0*/  FFMA.FTZ R165, R54, R4.reuse, -R21.reuse ;  /* 0x0000000436a57223 */ /* 0x180fe20000010815 */
[----:B------:R-:W-:Y:S01]  /*2de0*/  FSEL R3, R3, -INF , P1 ;  /* 0xff80000003037808 */ /* 0x000fe20000800000 */
[-CC-:B------:R-:W-:Y:S01]  /*2df0*/  FFMA.FTZ R161, R30, R4.reuse, -R21.reuse ;  /* 0x000000041ea17223 */ /* 0x180fe20000010815 */
[----:B------:R-:W-:Y:S01]  /*2e00*/  ISETP.GT.AND P1, PT, R41, 0x9, PT ;  /* 0x000000092900780c */ /* 0x000fe20003f24270 */
[----:B------:R-:W4:Y:S01]  /*2e10*/  MUFU.TANH R27, R27 ;  /* 0x0000001b001b7308 */ /* 0x000f220000002400 */
[----:B0-----:R-:W-:Y:S01]  /*2e20*/  FMNMX.FTZ R60, R3, R5, !PT ;  /* 0x00000005033c7209 */ /* 0x001fe20007810000 */
[-CC-:B------:R-:W-:Y:S01]  /*2e30*/  FFMA.FTZ R30, R38, R4.reuse, -R21.reuse ;  /* 0x00000004261e7223 */ /* 0x180fe20000010815 */
[----:B------:R-:W-:Y:S01]  /*2e40*/  FSEL R45, R6, -INF , P1 ;  /* 0xff800000062d7808 */ /* 0x000fe20000800000 */
[--C-:B------:R-:W-:Y:S01]  /*2e50*/  FFMA.FTZ R181, R96, R4, -R21.reuse ;  /* 0x0000000460b57223 */ /* 0x100fe20000010815 */
[----:B------:R-:W-:Y:S01]  /*2e60*/  FMNMX.FTZ R60, R43, R60, !PT ;  /* 0x0000003c2b3c7209 */ /* 0x000fe20007810000 */
[--C-:B------:R-:W-:Y:S01]  /*2e70*/  FFMA.FTZ R20, R98, R4, -R21.reuse ;  /* 0x0000000462147223 */ /* 0x100fe20000010815 */
[----:B------:R-:W-:Y:S01]  /*2e80*/  ISETP.GT.AND P1, PT, R41, 0x11, PT ;  /* 0x000000112900780c */ /* 0x000fe20003f24270 */
[----:B------:R-:W0:Y:S01]  /*2e90*/  MUFU.TANH R25, R25 ;  /* 0x0000001900197308 */ /* 0x000e220000002400 */
[----:B------:R-:W-:Y:S01]  /*2ea0*/  FMNMX.FTZ R60, R45, R60, !PT ;  /* 0x0000003c2d3c7209 */ /* 0x000fe20007810000 */
[-CC-:B------:R-:W-:Y:S01]  /*2eb0*/  FFMA.FTZ R183, R100, R4.reuse, -R21.reuse ;  /* 0x0000000464b77223 */ /* 0x180fe20000010815 */
[----:B------:R-:W-:Y:S01]  /*2ec0*/  FSEL R49, R8, -INF , P1 ;  /* 0xff80000008317808 */ /* 0x000fe20000800000 */
[--C-:B------:R-:W-:Y:S01]  /*2ed0*/  FFMA.FTZ R6, R102, R4, -R21.reuse ;  /* 0x0000000466067223 */ /* 0x100fe20000010815 */
[----:B------:R-:W-:Y:S01]  /*2ee0*/  FMNMX.FTZ R60, R47, R60, !PT ;  /* 0x0000003c2f3c7209 */ /* 0x000fe20007810000 */
[--C-:B------:R-:W-:Y:S01]  /*2ef0*/  FFMA.FTZ R177, R104, R4, -R21.reuse ;  /* 0x0000000468b17223 */ /* 0x100fe20000010815 */
[----:B------:R-:W-:Y:S01]  /*2f00*/  ISETP.GT.AND P1, PT, R41, 0x19, PT ;  /* 0x000000192900780c */ /* 0x000fe20003f24270 */
[----:B------:R-:W5:Y:S01]  /*2f10*/  MUFU.TANH R31, R31 ;  /* 0x0000001f001f7308 */ /* 0x000f620000002400 */
[----:B------:R-:W-:Y:S01]  /*2f20*/  FMNMX.FTZ R60, R49, R60, !PT ;  /* 0x0000003c313c7209 */ /* 0x000fe20007810000 */
[-CC-:B------:R-:W-:Y:S01]  /*2f30*/  FFMA.FTZ R8, R106, R4.reuse, -R21.reuse ;  /* 0x000000046a087223 */ /* 0x180fe20000010815 */
[----:B---3--:R-:W-:Y:S01]  /*2f40*/  FSEL R51, R12, -INF , P1 ;  /* 0xff8000000c337808 */ /* 0x008fe20000800000 */
[--C-:B------:R-:W-:Y:S01]  /*2f50*/  FFMA.FTZ R167, R26, R4, -R21.reuse ;  /* 0x000000041aa77223 */ /* 0x100fe20000010815 */
[----:B------:R-:W-:Y:S01]  /*2f60*/  FMNMX.FTZ R60, R13, R60, !PT ;  /* 0x0000003c0d3c7209 */ /* 0x000fe20007810000 */
[-CC-:B------:R-:W-:Y:S01]  /*2f70*/  FFMA.FTZ R26, R28, R4.reuse, -R21.reuse ;  /* 0x000000041c1a7223 */ /* 0x180fe20000010815 */
[----:B------:R-:W-:Y:S01]  /*2f80*/  ISETP.GT.AND P1, PT, R41, 0x21, PT ;  /* 0x000000212900780c */ /* 0x000fe20003f24270 */
[----:B------:R-:W3:Y:S01]  /*2f90*/  MUFU.TANH R29, R29 ;  /* 0x0000001d001d7308 */ /* 0x000ee20000002400 */
[----:B-1----:R-:W-:Y:S01]  /*2fa0*/  FSEL R15, R15, -INF , P2 ;  /* 0xff8000000f0f7808 */ /* 0x002fe20001000000 */
[--C-:B------:R-:W-:Y:S01]  /*2fb0*/  FFMA.FTZ R179, R108, R4, -R21.reuse ;  /* 0x000000046cb37223 */ /* 0x100fe20000010815 */
[----:B------:R-:W-:Y:S01]  /*2fc0*/  FMNMX.FTZ R60, R51, R60, !PT ;  /* 0x0000003c333c7209 */ /* 0x000fe20007810000 */
[-CC-:B------:R-:W-:Y:S01]  /*2fd0*/  FFMA.FTZ R28, R32, R4.reuse, -R21.reuse ;  /* 0x00000004201c7223 */ /* 0x180fe20000010815 */
[----:B------:R-:W-:Y:S01]  /*2fe0*/  ISETP.GT.AND P2, PT, R41, 0x28, PT ;  /* 0x000000282900780c */ /* 0x000fe20003f44270 */
[--C-:B------:R-:W-:Y:S01]  /*2ff0*/  FFMA.FTZ R32, R40, R4, -R21.reuse ;  /* 0x0000000428207223 */ /* 0x100fe20000010815 */
[----:B--2---:R-:W-:Y:S01]  /*3000*/  FSEL R53, R14, -INF , P1 ;  /* 0xff8000000e357808 */ /* 0x004fe20000800000 */
[----:B------:R-:W1:Y:S01]  /*3010*/  MUFU.TANH R35, R35 ;  /* 0x0000002300237308 */ /* 0x000e620000002400 */
[----:B------:R-:W-:Y:S01]  /*3020*/  FMNMX.FTZ R60, R15, R60, !PT ;  /* 0x0000003c0f3c7209 */ /* 0x000fe20007810000 */
[-CC-:B------:R-:W-:Y:S01]  /*3030*/  FFMA.FTZ R155, R42, R4.reuse, -R21.reuse ;  /* 0x000000042a9b7223 */ /* 0x180fe20000010815 */
[----:B------:R-:W-:Y:S01]  /*3040*/  ISETP.GT.AND P1, PT, R41, 0x29, PT ;  /* 0x000000292900780c */ /* 0x000fe20003f24270 */
[-CC-:B------:R-:W-:Y:S01]  /*3050*/  FFMA.FTZ R10, R92, R4.reuse, -R21.reuse ;  /* 0x000000045c0a7223 */ /* 0x180fe20000010815 */
[----:B----4-:R-:W-:Y:S01]  /*3060*/  FSEL R27, R27, -INF , P2 ;  /* 0xff8000001b1b7808 */ /* 0x010fe20001000000 */
[--C-:B------:R-:W-:Y:S01]  /*3070*/  FFMA.FTZ R173, R90, R4, -R21.reuse ;  /* 0x000000045aad7223 */ /* 0x100fe20000010815 */
[----:B------:R-:W-:Y:S01]  /*3080*/  FMNMX.FTZ R60, R53, R60, !PT ;  /* 0x0000003c353c7209 */ /* 0x000fe20007810000 */
[----:B------:R-:W2:Y:S01]  /*3090*/  MUFU.TANH R33, R33 ;  /* 0x0000002100217308 */ /* 0x000ea20000002400 */
[----:B------:R-:W-:Y:S01]  /*30a0*/  ISETP.GT.AND P2, PT, R41, 0x30, PT ;  /* 0x000000302900780c */ /* 0x000fe20003f44270 */
[-CC-:B------:R-:W-:Y:S01]  /*30b0*/  FFMA.FTZ R12, R88, R4.reuse, -R21.reuse ;  /* 0x00000004580c7223 */ /* 0x180fe20000010815 */
[----:B0-----:R-:W-:Y:S01]  /*30c0*/  FSEL R25, R25, -INF , P1 ;  /* 0xff80000019197808 */ /* 0x001fe20000800000 */
[--C-:B------:R-:W-:Y:S01]  /*30d0*/  FFMA.FTZ R175, R70, R4, -R21.reuse ;  /* 0x0000000446af7223 */ /* 0x100fe20000010815 */
[----:B------:R-:W-:Y:S01]  /*30e0*/  FMNMX.FTZ R60, R27, R60, !PT ;  /* 0x0000003c1b3c7209 */ /* 0x000fe20007810000 */
[-CC-:B------:R-:W-:Y:S01]  /*30f0*/  FFMA.FTZ R14, R66, R4.reuse, -R21.reuse ;  /* 0x00000004420e7223 */ /* 0x180fe20000010815 */
[----:B------:R-:W-:Y:S01]  /*3100*/  ISETP.GT.AND P1, PT, R41, 0x31, PT ;  /* 0x000000312900780c */ /* 0x000fe20003f24270 */
[----:B------:R-:W0:Y:S01]  /*3110*/  MUFU.TANH R39, R39 ;  /* 0x0000002700277308 */ /* 0x000e220000002400 */
[----:B-----5:R-:W-:Y:S01]  /*3120*/  FSEL R31, R31, -INF , P2 ;  /* 0xff8000001f1f7808 */ /* 0x020fe20001000000 */
[--C-:B------:R-:W-:Y:S01]  /*3130*/  FFMA.FTZ R163, R34, R4, -R21.reuse ;  /* 0x0000000422a37223 */ /* 0x100fe20000010815 */
[----:B------:R-:W-:Y:S01]  /*3140*/  FMNMX.FTZ R60, R25, R60, !PT ;  /* 0x0000003c193c7209 */ /* 0x000fe20007810000 */
[-CC-:B------:R-:W-:Y:S01]  /*3150*/  FFMA.FTZ R153, R36, R4.reuse, -R21.reuse ;  /* 0x0000000424997223 */ /* 0x180fe20000010815 */
[----:B------:R-:W-:Y:S01]  /*3160*/  ISETP.GT.AND P2, PT, R41, 0x38, PT ;  /* 0x000000382900780c */ /* 0x000fe20003f44270 */
[--C-:B------:R-:W-:Y:S01]  /*3170*/  FFMA.FTZ R169, R62, R4, -R21.reuse ;  /* 0x000000043ea97223 */ /* 0x100fe20000010815 */
[----:B---3--:R-:W-:Y:S01]  /*3180*/  FSEL R29, R29, -INF , P1 ;  /* 0xff8000001d1d7808 */ /* 0x008fe20000800000 */
[----:B------:R-:W3:Y:S01]  /*3190*/  MUFU.TANH R37, R37 ;  /* 0x0000002500257308 */ /* 0x000ee20000002400 */
[----:B------:R-:W-:Y:S01]  /*31a0*/  FMNMX.FTZ R60, R31, R60, !PT ;  /* 0x0000003c1f3c7209 */ /* 0x000fe20007810000 */
[-CC-:B------:R-:W-:Y:S01]  /*31b0*/  FFMA.FTZ R58, R58, R4.reuse, -R21.reuse ;  /* 0x000000043a3a7223 */ /* 0x180fe20000010815 */
[----:B------:R-:W-:Y:S01]  /*31c0*/  ISETP.GT.AND P1, PT, R41, 0x39, PT ;  /* 0x000000392900780c */ /* 0x000fe20003f24270 */
[-CC-:B------:R-:W-:Y:S01]  /*31d0*/  FFMA.FTZ R171, R56, R4.reuse, -R21.reuse ;  /* 0x0000000438ab7223 */ /* 0x180fe20000010815 */
[----:B-1----:R-:W-:Y:S01]  /*31e0*/  FSEL R35, R35, -INF , P2 ;  /* 0xff80000023237808 */ /* 0x002fe20001000000 */
[--C-:B------:R-:W-:Y:S01]  /*31f0*/  FFMA.FTZ R52, R52, R4, -R21.reuse ;  /* 0x0000000434347223 */ /* 0x100fe20000010815 */
[----:B------:R-:W-:Y:S01]  /*3200*/  FMNMX.FTZ R60, R29, R60, !PT ;  /* 0x0000003c1d3c7209 */ /* 0x000fe20007810000 */
[----:B------:R-:W1:Y:S01]  /*3210*/  MUFU.TANH R57, R61 ;  /* 0x0000003d00397308 */ /* 0x000e620000002400 */
        /* <DEDUP_REMOVED lines=8> */
[----:B0-----:R-:W-:Y:S01]  /*32a0*/  FSEL R39, R39, -INF , P2 ;  /* 0xff80000027277808 */ /* 0x001fe20001000000 */
[--C-:B------:R-:W-:Y:S01]  /*32b0*/  FFMA.FTZ R36, R46, R4, -R21.reuse ;  /* 0x000000042e247223 */ /* 0x100fe20000010815 */
[----:B------:R-:W-:Y:S01]  /*32c0*/  FMNMX.FTZ R60, R33, R60, !PT ;  /* 0x0000003c213c7209 */ /* 0x000fe20007810000 */
[-CC-:B------:R-:W-:Y:S01]  /*32d0*/  FFMA.FTZ R159, R50, R4.reuse, -R21.reuse ;  /* 0x00000004329f7223 */ /* 0x180fe20000010815 */
[----:B------:R-:W-:Y:S01]  /*32e0*/  ISETP.GT.AND P2, PT, R41, 0x48, PT ;  /* 0x000000482900780c */ /* 0x000fe20003f44270 */
[----:B------:R-:W-:Y:S01]  /*32f0*/  FFMA.FTZ R11, R11, R4, -R21 ;  /* 0x000000040b0b7223 */ /* 0x000fe20000010815 */
[----:B---3--:R-:W-:Y:S01]  /*3300*/  FSEL R37, R37, -INF , P1 ;  /* 0xff80000025257808 */ /* 0x008fe20000800000 */
[----:B------:R-:W0:Y:S01]  /*3310*/  MUFU.TANH R65, R65 ;  /* 0x0000004100417308 */ /* 0x000e220000002400 */
[----:B------:R-:W-:Y:S01]  /*3320*/  FMNMX.FTZ R60, R39, R60, !PT ;  /* 0x0000003c273c7209 */ /* 0x000fe20007810000 */
[----:B------:R-:W-:Y:S01]  /*3330*/  UIADD3 UR7, UR10, UR48, -UR50 ;  /* 0x000000300a077290 */ /* 0x000fe2000fffe832 */
[----:B------:R-:W-:Y:S01]  /*3340*/  ISETP.GT.AND P1, PT, R41, 0x49, PT ;  /* 0x000000492900780c */ /* 0x000fe20003f24270 */
[----:B------:R-:W-:Y:S01]  /*3350*/  UPRMT UR6, UR40, 0x654, UR6 ;  /* 0x0000065428067896 */ /* 0x000fe20008000006 */
[----:B------:R-:W-:Y:S01]  /*3360*/  FSEL R55, R55, -INF , P2 ;  /* 0xff80000037377808 */ /* 0x000fe20001000000 */
[----:B------:R-:W-:Y:S01]  /*3370*/  USHF.R.S32.HI UR10, URZ, 0x1f, UR7 ;  /* 0x0000001f3f0a7899 */ /* 0x000fe20008011407 */
[----:B------:R-:W-:Y:S01]  /*3380*/  FMNMX.FTZ R60, R37, R60, !PT ;  /* 0x0000003c253c7209 */ /* 0x000fe20007810000 */
[----:B------:R-:W3:Y:S01]  /*3390*/  MUFU.TANH R63, R68 ;  /* 0x00000044003f7308 */ /* 0x000ee20000002400 */
[----:B------:R-:W-:Y:S01]  /*33a0*/  ISETP.GT.AND P2, PT, R41, 0x50, PT ;  /* 0x000000502900780c */ /* 0x000fe20003f44270 */
[----:B------:R-:W-:Y:S01]  /*33b0*/  ULEA.HI UR10, UR10, UR7, URZ, 0x7 ;  /* 0x000000070a0a7291 */ /* 0x000fe2000f8f383f */
[----:B-1----:R-:W-:-:S02]  /*33c0*/  FSEL R57, R57, -INF , P1 ;  /* 0xff80000039397808 */ /* 0x002fc40000800000 */
[----:B------:R-:W-:Y:S02]  /*33d0*/  CS2R R108, SRZ ;  /* 0x00000000006c7805 */ /* 0x000fe4000001ff00 */
[----:B------:R-:W-:Y:S01]  /*33e0*/  FMNMX.FTZ R60, R55, R60, !PT ;  /* 0x0000003c373c7209 */ /* 0x000fe20007810000 */
[----:B------:R-:W-:Y:S01]  /*33f0*/  USHF.R.S32.HI UR10, URZ, 0x7, UR10 ;  /* 0x000000073f0a7899 */ /* 0x000fe2000801140a */
[----:B------:R-:W-:Y:S01]  /*3400*/  ISETP.GT.AND P1, PT, R41, 0x51, PT ;  /* 0x000000512900780c */ /* 0x000fe20003f24270 */
[----:B------:R-:W1:Y:S01]  /*3410*/  MUFU.TANH R69, R69 ;  /* 0x0000004500457308 */ /* 0x000e620000002400 */
[----:B--2---:R-:W-:Y:S01]  /*3420*/  FSEL R59, R59, -INF , P2 ;  /* 0xff8000003b3b7808 */ /* 0x004fe20001000000 */
[----:B------:R-:W-:Y:S01]  /*3430*/  UISETP.LT.AND UP0, UPT, URZ, UR10, UPT ;  /* 0x0000000a3f00728c */ /* 0x000fe2000bf01270 */
[----:B------:R-:W-:Y:S01]  /*3440*/  FMNMX.FTZ R60, R57, R60, !PT ;  /* 0x0000003c393c7209 */ /* 0x000fe20007810000 */
[----:B------:R-:W-:Y:S01]  /*3450*/  SYNCS.ARRIVE.TRANS64.RED.A1T0 RZ, [UR6], RZ ;  /* 0x000000ffffff79a7 */ /* 0x000fe20008100406 */
[----:B------:R-:W-:Y:S01]  /*3460*/  ISETP.GT.AND P2, PT, R41, 0x58, PT ;  /* 0x000000582900780c */ /* 0x000fe20003f44270 */
[----:B------:R-:W-:Y:S01]  /*3470*/  USEL UR55, URZ, UR10, !UP0 ;  /* 0x0000000a3f377287 */ /* 0x000fe2000c000000 */
[----:B0-----:R-:W-:Y:S01]  /*3480*/  FSEL R61, R65, -INF , P1 ;  /* 0xff800000413d7808 */ /* 0x001fe20000800000 */
[----:B------:R-:W0:Y:S01]  /*3490*/  MUFU.TANH R67, R72 ;  /* 0x0000004800437308 */ /* 0x000e220000002400 */
[----:B------:R-:W-:Y:S01]  /*34a0*/  FMNMX.FTZ R60, R59, R60, !PT ;  /* 0x0000003c3b3c7209 */ /* 0x000fe20007810000 */
[----:B------:R-:W-:Y:S01]  /*34b0*/  UISETP.GE.AND UP0, UPT, UR57, UR55, UPT ;  /* 0x000000373900728c */ /* 0x000fe2000bf06270 */
[----:B------:R-:W-:-:S02]  /*34c0*/  ISETP.GT.AND P1, PT, R41, 0x59, PT ;  /* 0x000000592900780c */ /* 0x000fc40003f24270 */
[----:B------:R-:W-:Y:S02]  /*34d0*/  CS2R R106, SRZ ;  /* 0x00000000006a7805 */ /* 0x000fe4000001ff00 */
[----:B---3--:R-:W-:Y:S02]  /*34e0*/  FSEL R63, R63, -INF , P2 ;  /* 0xff8000003f3f7808 */ /* 0x008fe40001000000 */
[----:B------:R-:W-:Y:S02]  /*34f0*/  CS2R R104, SRZ ;  /* 0x0000000000687805 */ /* 0x000fe4000001ff00 */
[----:B------:R-:W-:Y:S01]  /*3500*/  FMNMX.FTZ R60, R61, R60, !PT ;  /* 0x0000003c3d3c7209 */ /* 0x000fe20007810000 */
[----:B------:R-:W2:Y:S01]  /*3510*/  MUFU.TANH R73, R73 ;  /* 0x0000004900497308 */ /* 0x000ea20000002400 */
[----:B------:R-:W-:Y:S02]  /*3520*/  ISETP.GT.AND P2, PT, R41, 0x60, PT ;  /* 0x000000602900780c */ /* 0x000fe40003f44270 */
[----:B------:R-:W-:-:S02]  /*3530*/  CS2R R102, SRZ ;  /* 0x0000000000667805 */ /* 0x000fc4000001ff00 */
[----:B-1----:R-:W-:Y:S02]  /*3540*/  FSEL R65, R69, -INF , P1 ;  /* 0xff80000045417808 */ /* 0x002fe40000800000 */
[----:B------:R-:W-:Y:S02]  /*3550*/  CS2R R100, SRZ ;  /* 0x0000000000647805 */ /* 0x000fe4000001ff00 */
[----:B------:R-:W-:Y:S02]  /*3560*/  FMNMX.FTZ R60, R63, R60, !PT ;  /* 0x0000003c3f3c7209 */ /* 0x000fe40007810000 */
[----:B------:R-:W-:Y:S02]  /*3570*/  CS2R R98, SRZ ;  /* 0x0000000000627805 */ /* 0x000fe4000001ff00 */
[----:B------:R-:W-:Y:S01]  /*3580*/  ISETP.GT.AND P1, PT, R41, 0x61, PT ;  /* 0x000000612900780c */ /* 0x000fe20003f24270 */
[----:B------:R-:W1:Y:S01]  /*3590*/  MUFU.TANH R71, R76 ;  /* 0x0000004c00477308 */ /* 0x000e620000002400 */
[----:B0-----:R-:W-:-:S02]  /*35a0*/  FSEL R67, R67, -INF , P2 ;  /* 0xff80000043437808 */ /* 0x001fc40001000000 */
[----:B------:R-:W-:Y:S02]  /*35b0*/  CS2R R96, SRZ ;  /* 0x0000000000607805 */ /* 0x000fe4000001ff00 */
[----:B------:R-:W-:Y:S02]  /*35c0*/  FMNMX.FTZ R60, R65, R60, !PT ;  /* 0x0000003c413c7209 */ /* 0x000fe40007810000 */
[----:B------:R-:W-:Y:S02]  /*35d0*/  CS2R R92, SRZ ;  /* 0x00000000005c7805 */ /* 0x000fe4000001ff00 */
[----:B------:R-:W-:Y:S02]  /*35e0*/  ISETP.GT.AND P2, PT, R41, 0x68, PT ;  /* 0x000000682900780c */ /* 0x000fe40003f44270 */
[----:B------:R-:W-:Y:S02]  /*35f0*/  CS2R R90, SRZ ;  /* 0x00000000005a7805 */ /* 0x000fe4000001ff00 */
[----:B------:R-:W-:Y:S01]  /*3600*/  FMNMX.FTZ R60, R67, R60, !PT ;  /* 0x0000003c433c7209 */ /* 0x000fe20007810000 */
[----:B------:R-:W0:Y:S01]  /*3610*/  MUFU.TANH R77, R77 ;  /* 0x0000004d004d7308 */ /* 0x000e220000002400 */
[----:B--2---:R-:W-:-:S02]  /*3620*/  FSEL R69, R73, -INF , P1 ;  /* 0xff80000049457808 */ /* 0x004fc40000800000 */
[----:B------:R-:W-:Y:S02]  /*3630*/  CS2R R88, SRZ ;  /* 0x0000000000587805 */ /* 0x000fe4000001ff00 */
[----:B------:R-:W-:Y:S02]  /*3640*/  ISETP.GT.AND P1, PT, R41, 0x69, PT ;  /* 0x000000692900780c */ /* 0x000fe40003f24270 */
[----:B------:R-:W-:Y:S01]  /*3650*/  FMNMX.FTZ R60, R69, R60, !PT ;  /* 0x0000003c453c7209 */ /* 0x000fe20007810000 */
        /* <DEDUP_REMOVED lines=16> */
[----:B------:R-:W-:Y:S01]  /*3760*/  MUFU.EX2 R181, R181 ;  /* 0x000000b500b57308 */ /* 0x000fe20000000800 */
[----:B0-----:R-:W-:-:S04]  /*3770*/  FSEL R41, R84, -INF , P2 ;  /* 0xff80000054297808 */ /* 0x001fc80001000000 */
[----:B------:R-:W-:-:S03]  /*3780*/  FMNMX.FTZ R60, R41, R60, !PT ;  /* 0x0000003c293c7209 */ /* 0x000fc60007810000 */
[----:B------:R-:W0:Y:S01]  /*3790*/  MUFU.EX2 R20, R20 ;  /* 0x0000001400147308 */ /* 0x000e220000000800 */
[----:B--2---:R-:W-:-:S04]  /*37a0*/  FSEL R79, R79, -INF , P1 ;  /* 0xff8000004f4f7808 */ /* 0x004fc80000800000 */
        /* <DEDUP_REMOVED lines=65> */
[----:B------:R0:W-:Y:S01]  /*3bc0*/  MUFU.EX2 R174, R25 ;  /* 0x0000001900ae7308 */ /* 0x0001e20000000800 */
        /* <DEDUP_REMOVED lines=9> */
[----:B------:R-:W-:-:S03]  /*3c60*/  F2FP.F16.F32.PACK_AB R177, R8, R177 ;  /* 0x000000b108b1723e */ /* 0x000fc600000000ff */
[----:B------:R-:W-:-:S03]  /*3c70*/  FADD.FTZ R40, R8, R25 ;  /* 0x0000001908287221 */ /* 0x000fc60000010000 */
[----:B------:R-:W2:Y:S01]  /*3c80*/  MUFU.EX2 R172, R53 ;  /* 0x0000003500ac7308 */ /* 0x000ea20000000800 */
[----:B------:R-:W-:Y:S01]  /*3c90*/  FADD.FTZ R21, R179, R40 ;  /* 0x00000028b3157221 */ /* 0x000fe20000010000 */
[----:B-1----:R-:W-:Y:S01]  /*3ca0*/  FADD.FTZ R0, R178, R5 ;  /* 0x00000005b2007221 */ /* 0x002fe20000010000 */
[C---:B------:R-:W-:Y:S02]  /*3cb0*/  F2FP.F16.F32.PACK_AB R179, R10.reuse, R179 ;  /* 0x000000b30ab3723e */ /* 0x040fe400000000ff */
[----:B------:R-:W-:Y:S01]  /*3cc0*/  FADD.FTZ R40, R10, R21 ;  /* 0x000000150a287221 */ /* 0x000fe20000010000 */
[----:B------:R-:W-:Y:S02]  /*3cd0*/  F2FP.F16.F32.PACK_AB R178, R178, R13 ;  /* 0x0000000db2b2723e */ /* 0x000fe400000000ff */
        /* <DEDUP_REMOVED lines=8> */
[----:B------:R-:W-:-:S05]  /*3d60*/  F2FP.F16.F32.PACK_AB R172, R172, R15 ;  /* 0x0000000facac723e */ /* 0x000fca00000000ff */
[----:B------:R-:W2:Y:S01]  /*3d70*/  MUFU.EX2 R31, R31 ;  /* 0x0000001f001f7308 */ /* 0x000ea20000000800 */
[----:B-1----:R-:W-:-:S04]  /*3d80*/  FADD.FTZ R5, R27, R0 ;  /* 0x000000001b057221 */ /* 0x002fc80000010000 */
[C---:B------:R-:W-:Y:S01]  /*3d90*/  FADD.FTZ R0, R174.reuse, R5 ;  /* 0x00000005ae007221 */ /* 0x040fe20000010000 */
[----:B------:R-:W-:Y:S02]  /*3da0*/  F2FP.F16.F32.PACK_AB R174, R174, R27 ;  /* 0x0000001baeae723e */ /* 0x000fe400000000ff */
        /* <DEDUP_REMOVED lines=107> */
[----:B------:R-:W-:-:S06]  /*4460*/  ULDC UR54, c[0x0][0x9d8] ;  /* 0x0002760000367ab9 */ /* 0x000fcc0000000800 */
.L_x_9138:
[----:B------:R-:W-:Y:S01]  /*4470*/  ISETP.NE.AND P2, PT, RZ, UR43, PT ;  /* 0x0000002bff007c0c */ /* 0x000fe2000bf45270 */
[----:B------:R-:W-:-:S04]  /*4480*/  UISETP.NE.AND UP0, UPT, UR56, 0x1, UPT ;  /* 0x000000013800788c */ /* 0x000fc8000bf05270 */
[----:B------:R-:W-:-:S04]  /*4490*/  USEL UR45, URZ, 0x1, UP0 ;  /* 0x000000013f2d7887 */ /* 0x000fc80008000000 */
[----:B------:R-:W-:-:S04]  /*44a0*/  ULOP3.LUT UR45, UR58, UR45, URZ, 0x3c, !UPT ;  /* 0x0000002d3a2d7292 */ /* 0x000fc8000f8e3c3f */
[----:B------:R-:W-:Y:S08]  /*44b0*/  @P2 BRA `(.L_x_9128) ;  /* 0x0000000000382947 */ /* 0x000ff00003800000 */
[----:B------:R-:W-:Y:S05]  /*44c0*/  @!P0 BRA `(.L_x_9129) ;  /* 0x0000000000048947 */ /* 0x000fea0003800000 */
[----:B------:R-:W-:Y:S01]  /*44d0*/  BPT.TRAP 0x1 ;  /* 0x000000040000795c */ /* 0x000fe20000300000 */
.L_x_9129:
        /* <DEDUP_REMOVED lines=9> */
.L_x_9130:
[----:B-1----:R-:W-:Y:S05]  /*4570*/  @P1 BRA `(.L_x_9128) ;  /* 0x0000000000081947 */ /* 0x002fea0003800000 */
[----:B------:R-:W1:Y:S02]  /*4580*/  SYNCS.PHASECHK.TRANS64.TRYWAIT P1, [UR6+0x28830], R4 ;  /* 0x02883004ff0075a7 */ /* 0x000e640008020146 */
[----:B-1----:R-:W-:Y:S05]  /*4590*/  @!P1 BRA `(.L_x_9131) ;  /* 0x000000dc00989947 */ /* 0x002fea0003800000 */
.L_x_9128:
        /* <DEDUP_REMOVED lines=48> */
.L_x_9133:
[----:B------:R-:W-:Y:S01]  /*48a0*/  ULEA UR6, UR56, UR41, 0x3 ;  /* 0x0000002938067291 */ /* 0x000fe2000f8e183f */
[----:B------:R-:W-:-:S05]  /*48b0*/  IMAD.U32 R4, RZ, RZ, UR58 ;  /* 0x0000003aff047e24 */ /* 0x000fca000f8e00ff */
[----:B------:R-:W-:-:S04]  /*48c0*/  SHF.L.U32 R4, R4, 0x1f, RZ ;  /* 0x0000001f04047819 */ /* 0x000fc800000006ff */
[----:B------:R0:W1:Y:S01]  /*48d0*/  SYNCS.PHASECHK.TRANS64.TRYWAIT P1, [UR6+0x28850], R4 ;  /* 0x02885004ff0075a7 */ /* 0x0000620008020146 */
[----:B------:R-:W-:Y:S05]  /*48e0*/  @!P0 BRA `(.L_x_9134) ;  /* 0x0000000000048947 */ /* 0x000fea0003800000 */
[----:B------:R-:W-:Y:S01]  /*48f0*/  BPT.TRAP 0x1 ;  /* 0x000000040000795c */ /* 0x000fe20000300000 */
.L_x_9134:
[----:B-1----:R-:W-:Y:S05]  /*4900*/  @P1 BRA `(.L_x_9132) ;  /* 0x0000000000081947 */ /* 0x002fea0003800000 */
[----:B------:R-:W1:Y:S02]  /*4910*/  SYNCS.PHASECHK.TRANS64.TRYWAIT P1, [UR6+0x28850], R4 ;  /* 0x02885004ff0075a7 */ /* 0x000e640008020146 */
[----:B-1----:R-:W-:Y:S05]  /*4920*/  @!P1 BRA `(.L_x_9135) ;  /* 0x000000d800cc9947 */ /* 0x002fea0003800000 */
.L_x_9132:
        /* <DEDUP_REMOVED lines=49> */
.L_x_9136:
[----:B------:R-:W-:Y:S01]  /*4c40*/  UISETP.NE.AND UP0, UPT, UR51, URZ, UPT ;  /* 0x0000003f3300728c */ /* 0x000fe2000bf05270 */
[----:B------:R-:W-:Y:S02]  /*4c50*/  VIADD R13, R17, UR39 ;  /* 0x00000027110d7c36 */ /* 0x000fe40008000000 */
[----:B------:R-:W-:Y:S01]  /*4c60*/  FMUL.FTZ R24, R24, UR54 ;  /* 0x0000003618187c20 */ /* 0x000fe20008410000 */
[----:B------:R-:W-:Y:S01]  /*4c70*/  FMUL.FTZ R12, R31, UR54 ;  /* 0x000000361f0c7c20 */ /* 0x000fe20008410000 */
[----:B------:R-:W-:Y:S01]  /*4c80*/  FMUL.FTZ R25, R25, UR54 ;  /* 0x0000003619197c20 */ /* 0x000fe20008410000 */
[----:B------:R-:W-:Y:S01]  /*4c90*/  FMUL.FTZ R28, R28, UR54 ;  /* 0x000000361c1c7c20 */ /* 0x000fe20008410000 */
[----:B------:R-:W-:Y:S01]  /*4ca0*/  PLOP3.LUT P1, PT, PT, PT, UP0, 0x80, 0x0 ;  /* 0x000000000000781c */ /* 0x000fe20003f2f008 */
[----:B------:R1:W2:Y:S01]  /*4cb0*/  MUFU.TANH R11, R24 ;  /* 0x00000018000b7308 */ /* 0x0002a20000002400 */
[----:B------:R-:W-:Y:S01]  /*4cc0*/  PLOP3.LUT P2, PT, PT, PT, UP0, 0x80, 0x0 ;  /* 0x000000000000781c */ /* 0x000fe20003f4f008 */
[----:B------:R-:W-:Y:S01]  /*4cd0*/  FMUL.FTZ R29, R29, UR54 ;  /* 0x000000361d1d7c20 */ /* 0x000fe20008410000 */
[----:B------:R-:W-:Y:S01]  /*4ce0*/  FMUL.FTZ R32, R32, UR54 ;  /* 0x0000003620207c20 */ /* 0x000fe20008410000 */
[----:B------:R-:W-:Y:S01]  /*4cf0*/  @UP0 ULDC UR6, c[0x0][0x44c] ;  /* 0x0001130000060ab9 */ /* 0x000fe20000000800 */
[----:B------:R-:W-:Y:S01]  /*4d00*/  FMUL.FTZ R33, R33, UR54 ;  /* 0x0000003621217c20 */ /* 0x000fe20008410000 */
[----:B------:R-:W-:Y:S01]  /*4d10*/  FMUL.FTZ R40, R40, UR54 ;  /* 0x0000003628287c20 */ /* 0x000fe20008410000 */
[----:B------:R-:W-:Y:S01]  /*4d20*/  FMUL.FTZ R36, R36, UR54 ;  /* 0x0000003624247c20 */ /* 0x000fe20008410000 */
[----:B------:R-:W3:Y:S01]  /*4d30*/  MUFU.TANH R175, R25 ;  /* 0x0000001900af7308 */ /* 0x000ee20000002400 */
[----:B-1----:R-:W-:Y:S01]  /*4d40*/  FMUL.FTZ R24, R42, UR54 ;  /* 0x000000362a187c20 */ /* 0x002fe20008410000 */
        /* <DEDUP_REMOVED lines=12> */
[----:B------:R-:W1:Y:S01]  /*4e10*/  SHFL.IDX PT, R7, R13, RZ, 0x1c1f ;  /* 0x001c1fff0d077589 */ /* 0x000e6200000e0000 */
[----:B------:R-:W-:Y:S01]  /*4e20*/  FMUL.FTZ R52, R52, UR54 ;  /* 0x0000003634347c20 */ /* 0x000fe20008410000 */
[----:B------:R-:W4:Y:S01]  /*4e30*/  MUFU.TANH R29, R29 ;  /* 0x0000001d001d7308 */ /* 0x000f220000002400 */
[----:B------:R-:W-:Y:S01]  /*4e40*/  FMUL.FTZ R53, R53, UR54 ;  /* 0x0000003635357c20 */ /* 0x000fe20008410000 */
[----:B------:R-:W-:-:S02]  /*4e50*/  IMAD.U32 R31, RZ, RZ, UR6 ;  /* 0x00000006ff1f7e24 */ /* 0x000fc4000f8e00ff */
[----:B------:R-:W-:Y:S01]  /*4e60*/  FMUL.FTZ R56, R56, UR54 ;  /* 0x0000003638387c20 */ /* 0x000fe20008410000 */
[----:B------:R-:W-:Y:S01]  /*4e70*/  FMUL.FTZ R57, R57, UR54 ;  /* 0x0000003639397c20 */ /* 0x000fe20008410000 */
[----:B------:R-:W-:Y:S01]  /*4e80*/  FMUL.FTZ R60, R60, UR54 ;  /* 0x000000363c3c7c20 */ /* 0x000fe20008410000 */
[----:B------:R-:W-:Y:S02]  /*4e90*/  IMAD R42, R16, -0x2, R31 ;  /* 0xfffffffe102a7824 */ /* 0x000fe400078e021f */
[----:B------:R-:W-:Y:S01]  /*4ea0*/  FMUL.FTZ R65, R65, UR54 ;  /* 0x0000003641417c20 */ /* 0x000fe20008410000 */
[----:B------:R-:W-:Y:S01]  /*4eb0*/  IMAD.U32 R31, RZ, RZ, UR50 ;  /* 0x00000032ff1f7e24 */ /* 0x000fe2000f8e00ff */
[----:B------:R-:W5:Y:S01]  /*4ec0*/  MUFU.TANH R169, R32 ;  /* 0x0000002000a97308 */ /* 0x000f620000002400 */
[----:B------:R-:W-:Y:S01]  /*4ed0*/  FMUL.FTZ R9, R27, UR54 ;  /* 0x000000361b097c20 */ /* 0x000fe20008410000 */
[----:B------:R-:W-:Y:S01]  /*4ee0*/  FMUL.FTZ R14, R34, UR54 ;  /* 0x00000036220e7c20 */ /* 0x000fe20008410000 */
[----:B------:R-:W-:Y:S01]  /*4ef0*/  FMUL.FTZ R27, R47, UR54 ;  /* 0x000000362f1b7c20 */ /* 0x000fe20008410000 */
[----:B------:R-:W-:Y:S01]  /*4f00*/  IADD3 R42, -R31, UR48, R42 ;  /* 0x000000301f2a7c10 */ /* 0x000fe2000fffe12a */
[----:B------:R-:W-:Y:S01]  /*4f10*/  FMUL.FTZ R34, R55, UR54 ;  /* 0x0000003637227c20 */ /* 0x000fe20008410000 */
[----:B------:R-:W-:Y:S01]  /*4f20*/  FMUL.FTZ R61, R61, UR54 ;  /* 0x000000363d3d7c20 */ /* 0x000fe20008410000 */
[----:B------:R-:W-:Y:S01]  /*4f30*/  FMUL.FTZ R10, R30, UR54 ;  /* 0x000000361e0a7c20 */ /* 0x000fe20008410000 */
[----:B------:R-:W5:Y:S01]  /*4f40*/  MUFU.TANH R33, R33 ;  /* 0x0000002100217308 */ /* 0x000f620000002400 */
[----:B------:R-:W-:Y:S01]  /*4f50*/  FMUL.FTZ R64, R64, UR54 ;  /* 0x0000003640407c20 */ /* 0x000fe20008410000 */
[----:B------:R-:W-:Y:S01]  /*4f60*/  FMUL.FTZ R30, R51, UR54 ;  /* 0x00000036331e7c20 */ /* 0x000fe20008410000 */
[----:B------:R-:W-:Y:S01]  /*4f70*/  FMUL.FTZ R20, R38, UR54 ;  /* 0x0000003626147c20 */ /* 0x000fe20008410000 */
[----:B------:R-:W-:Y:S01]  /*4f80*/  FMUL.FTZ R38, R59, UR54 ;  /* 0x000000363b267c20 */ /* 0x000fe20008410000 */
[----:B-1----:R-:W-:Y:S01]  /*4f90*/  IADD3 R4, R42, R7, RZ ;  /* 0x000000072a047210 */ /* 0x002fe20007ffe0ff */
[----:B------:R-:W-:Y:S01]  /*4fa0*/  FMUL.FTZ R7, R69, UR54 ;  /* 0x0000003645077c20 */ /* 0x000fe20008410000 */
[----:B------:R-:W-:Y:S01]  /*4fb0*/  FMUL.FTZ R68, R68, UR54 ;  /* 0x0000003644447c20 */ /* 0x000fe20008410000 */
[----:B------:R1:W-:Y:S01]  /*4fc0*/  MUFU.TANH R161, R40 ;  /* 0x0000002800a17308 */ /* 0x0003e20000002400 */
[----:B------:R-:W-:Y:S01]  /*4fd0*/  ISETP.GT.AND P1, PT, R4, RZ, PT ;  /* 0x000000ff0400720c */ /* 0x000fe20003f24270 */
[----:B------:R-:W-:Y:S01]  /*4fe0*/  FMUL.FTZ R72, R72, UR54 ;  /* 0x0000003648487c20 */ /* 0x000fe20008410000 */
[C---:B------:R-:W-:Y:S01]  /*4ff0*/  ISETP.GT.AND P2, PT, R4.reuse, 0x1, PT ;  /* 0x000000010400780c */ /* 0x040fe20003f44270 */
[----:B------:R-:W-:Y:S01]  /*5000*/  FMUL.FTZ R73, R73, UR54 ;  /* 0x0000003649497c20 */ /* 0x000fe20008410000 */
[----:B--2---:R-:W-:Y:S01]  /*5010*/  FSEL R11, R11, -INF , P1 ;  /* 0xff8000000b0b7808 */ /* 0x004fe20000800000 */
[----:B------:R-:W-:Y:S01]  /*5020*/  FMUL.FTZ R21, R39, UR54 ;  /* 0x0000003627157c20 */ /* 0x000fe20008410000 */
[----:B------:R-:W-:Y:S01]  /*5030*/  ISETP.GT.AND P1, PT, R4, 0x8, PT ;  /* 0x000000080400780c */ /* 0x000fe20003f24270 */
[----:B------:R-:W2:Y:S01]  /*5040*/  MUFU.TANH R165, R36 ;  /* 0x0000002400a57308 */ /* 0x000ea20000002400 */
[----:B---3--:R-:W-:Y:S01]  /*5050*/  FSEL R175, R175, -INF , P2 ;  /* 0xff800000afaf7808 */ /* 0x008fe20001000000 */
[----:B------:R-:W-:Y:S01]  /*5060*/  FMUL.FTZ R76, R76, UR54 ;  /* 0x000000364c4c7c20 */ /* 0x000fe20008410000 */
[----:B-1----:R-:W-:Y:S01]  /*5070*/  FMNMX.FTZ R40, R11, R5, !PT ;  /* 0x000000050b287209 */ /* 0x002fe20007810000 */
[----:B------:R-:W-:Y:S01]  /*5080*/  FMUL.FTZ R77, R77, UR54 ;  /* 0x000000364d4d7c20 */ /* 0x000fe20008410000 */
[----:B------:R-:W-:Y:S01]  /*5090*/  ISETP.GT.AND P2, PT, R4, 0x9, PT ;  /* 0x000000090400780c */ /* 0x000fe20003f44270 */
[----:B------:R-:W-:Y:S01]  /*50a0*/  FMUL.FTZ R25, R43, UR54 ;  /* 0x000000362b197c20 */ /* 0x000fe20008410000 */
[----:B0-----:R-:W-:Y:S01]  /*50b0*/  FSEL R173, R173, -INF , P1 ;  /* 0xff800000adad7808 */ /* 0x001fe20000800000 */
[----:B------:R-:W0:Y:S01]  /*50c0*/  MUFU.TANH R37, R37 ;  /* 0x0000002500257308 */ /* 0x000e220000002400 */
[----:B------:R-:W-:Y:S01]  /*50d0*/  FMNMX.FTZ R40, R175, R40, !PT ;  /* 0x00000028af287209 */ /* 0x000fe20007810000 */
[----:B------:R-:W-:Y:S01]  /*50e0*/  FMUL.FTZ R80, R80, UR54 ;  /* 0x0000003650507c20 */ /* 0x000fe20008410000 */
[C---:B------:R-:W-:Y:S01]  /*50f0*/  ISETP.GT.AND P1, PT, R4.reuse, 0x10, PT ;  /* 0x000000100400780c */ /* 0x040fe20003f24270 */
[----:B------:R-:W-:Y:S01]  /*5100*/  FMUL.FTZ R81, R81, UR54 ;  /* 0x0000003651517c20 */ /* 0x000fe20008410000 */
[----:B----4-:R-:W-:Y:S01]  /*5110*/  FSEL R171, R29, -INF , P2 ;  /* 0xff8000001dab7808 */ /* 0x010fe20001000000 */
[----:B------:R-:W-:Y:S01]  /*5120*/  FMUL.FTZ R15, R35, UR54 ;  /* 0x00000036230f7c20 */ /* 0x000fe20008410000 */
[----:B------:R-:W-:Y:S01]  /*5130*/  FMNMX.FTZ R40, R173, R40, !PT ;  /* 0x00000028ad287209 */ /* 0x000fe20007810000 */
[----:B------:R-:W1:Y:S01]  /*5140*/  MUFU.TANH R41, R41 ;  /* 0x0000002900297308 */ /* 0x000e620000002400 */
[----:B------:R-:W-:Y:S01]  /*5150*/  ISETP.GT.AND P2, PT, R4, 0x11, PT ;  /* 0x000000110400780c */ /* 0x000fe20003f44270 */
[----:B------:R-:W-:Y:S01]  /*5160*/  FMUL.FTZ R84, R84, UR54 ;  /* 0x0000003654547c20 */ /* 0x000fe20008410000 */
[----:B-----5:R-:W-:Y:S01]  /*5170*/  FSEL R169, R169, -INF , P1 ;  /* 0xff800000a9a97808 */ /* 0x020fe20000800000 */
[----:B------:R-:W-:Y:S01]  /*5180*/  FMUL.FTZ R85, R85, UR54 ;  /* 0x0000003655557c20 */ /* 0x000fe20008410000 */
[----:B------:R-:W-:Y:S01]  /*5190*/  FMNMX.FTZ R40, R171, R40, !PT ;  /* 0x00000028ab287209 */ /* 0x000fe20007810000 */
[----:B------:R-:W3:Y:S01]  /*51a0*/  SHFL.IDX PT, R13, R13, 0x1, 0x1c1f ;  /* 0x003c1f000d0d7f89 */ /* 0x000ee200000e0000 */
[----:B------:R-:W-:Y:S01]  /*51b0*/  ISETP.GT.AND P1, PT, R4, 0x18, PT ;  /* 0x000000180400780c */ /* 0x000fe20003f24270 */
[----:B------:R-:W4:Y:S01]  /*51c0*/  MUFU.TANH R44, R44 ;  /* 0x0000002c002c7308 */ /* 0x000f220000002400 */
[----:B------:R-:W-:Y:S01]  /*51d0*/  FSEL R167, R33, -INF , P2 ;  /* 0xff80000021a77808 */ /* 0x000fe20001000000 */
[----:B------:R-:W-:Y:S01]  /*51e0*/  FMUL.FTZ R8, R26, UR54 ;  /* 0x000000361a087c20 */ /* 0x000fe20008410000 */
[----:B------:R-:W-:Y:S01]  /*51f0*/  FMNMX.FTZ R40, R169, R40, !PT ;  /* 0x00000028a9287209 */ /* 0x000fe20007810000 */
[----:B------:R-:W-:Y:S01]  /*5200*/  FMUL.FTZ R26, R46, UR54 ;  /* 0x000000362e1a7c20 */ /* 0x000fe20008410000 */
[----:B------:R-:W-:Y:S01]  /*5210*/  ISETP.GT.AND P2, PT, R4, 0x19, PT ;  /* 0x000000190400780c */ /* 0x000fe20003f44270 */
[----:B------:R-:W-:Y:S01]  /*5220*/  FMUL.FTZ R28, R50, UR54 ;  /* 0x00000036321c7c20 */ /* 0x000fe20008410000 */
[----:B--2---:R-:W-:Y:S01]  /*5230*/  FSEL R165, R165, -INF , P1 ;  /* 0xff800000a5a57808 */ /* 0x004fe20000800000 */
[----:B------:R-:W2:Y:S01]  /*5240*/  MUFU.TANH R45, R45 ;  /* 0x0000002d002d7308 */ /* 0x000ea20000002400 */
        /* <DEDUP_REMOVED lines=13> */
[----:B---3--:R-:W-:Y:S01]  /*5320*/  IMAD.IADD R42, R42, 0x1, R13 ;  /* 0x000000012a2a7824 */ /* 0x008fe200078e020d */
[----:B------:R-:W-:Y:S01]  /*5330*/  ISETP.GT.AND P1, PT, R4, 0x28, PT ;  /* 0x000000280400780c */ /* 0x000fe20003f24270 */
[----:B------:R-:W3:Y:S01]  /*5340*/  MUFU.TANH R49, R49 ;  /* 0x0000003100317308 */ /* 0x000ee20000002400 */
[----:B-1----:R-:W-:Y:S01]  /*5350*/  FSEL R159, R41, -INF , P2 ;  /* 0xff800000299f7808 */ /* 0x002fe20001000000 */
[----:B------:R-:W-:Y:S01]  /*5360*/  FMUL.FTZ R46, R82, UR54 ;  /* 0x00000036522e7c20 */ /* 0x000fe20008410000 */
[----:B------:R-:W-:Y:S01]  /*5370*/  FMNMX.FTZ R40, R161, R40, !PT ;  /* 0x00000028a1287209 */ /* 0x000fe20007810000 */
[----:B------:R-:W-:Y:S01]  /*5380*/  ULEA UR6, UR44, UR41, 0x3 ;  /* 0x000000292c067291 */ /* 0x000fe2000f8e183f */
[----:B------:R-:W-:-:S02]  /*5390*/  ISETP.GT.AND P2, PT, R4, 0x29, PT ;  /* 0x000000290400780c */ /* 0x000fc40003f44270 */
[----:B----4-:R-:W-:Y:S01]  /*53a0*/  FSEL R157, R44, -INF , P1 ;  /* 0xff8000002c9d7808 */ /* 0x010fe20000800000 */
[----:B------:R-:W1:Y:S01]  /*53b0*/  MUFU.TANH R52, R52 ;  /* 0x0000003400347308 */ /* 0x000e620000002400 */
[----:B------:R-:W-:Y:S01]  /*53c0*/  FMNMX.FTZ R40, R159, R40, !PT ;  /* 0x000000289f287209 */ /* 0x000fe20007810000 */
[----:B------:R-:W-:Y:S01]  /*53d0*/  FMUL.FTZ R44, R78, UR54 ;  /* 0x000000364e2c7c20 */ /* 0x000fe20008410000 */
[C---:B------:R-:W-:Y:S01]  /*53e0*/  ISETP.GT.AND P1, PT, R4.reuse, 0x30, PT ;  /* 0x000000300400780c */ /* 0x040fe20003f24270 */
[----:B------:R-:W-:Y:S01]  /*53f0*/  UIADD3 UR6, UR6, 0x28840, URZ ;  /* 0x0002884006067890 */ /* 0x000fe2000fffe03f */
[----:B--2---:R-:W-:Y:S02]  /*5400*/  FSEL R155, R45, -INF , P2 ;  /* 0xff8000002d9b7808 */ /* 0x004fe40001000000 */
[----:B------:R-:W-:Y:S01]  /*5410*/  FMNMX.FTZ R40, R157, R40, !PT ;  /* 0x000000289d287209 */ /* 0x000fe20007810000 */
[----:B------:R-:W-:Y:S01]  /*5420*/  MUFU.TANH R53, R53 ;  /* 0x0000003500357308 */ /* 0x000fe20000002400 */
[----:B------:R-:W-:Y:S01]  /*5430*/  ISETP.GT.AND P2, PT, R4, 0x31, PT ;  /* 0x000000310400780c */ /* 0x000fe20003f44270 */
[----:B------:R-:W-:Y:S01]  /*5440*/  UPRMT UR6, UR40, 0x654, UR6 ;  /* 0x0000065428067896 */ /* 0x000fe20008000006 */
[----:B0-----:R-:W-:Y:S01]  /*5450*/  FSEL R153, R48, -INF , P1 ;  /* 0xff80000030997808 */ /* 0x001fe20000800000 */
[----:B------:R-:W-:Y:S01]  /*5460*/  FMUL.FTZ R48, R79, UR54 ;  /* 0x000000364f307c20 */ /* 0x000fe20008410000 */
[----:B------:R-:W-:-:S02]  /*5470*/  FMNMX.FTZ R40, R155, R40, !PT ;  /* 0x000000289b287209 */ /* 0x000fc40007810000 */
[C---:B------:R-:W-:Y:S01]  /*5480*/  ISETP.GT.AND P1, PT, R4.reuse, 0x38, PT ;  /* 0x000000380400780c */ /* 0x040fe20003f24270 */
[----:B------:R-:W0:Y:S01]  /*5490*/  MUFU.TANH R56, R56 ;  /* 0x0000003800387308 */ /* 0x000e220000002400 */
[----:B---3--:R-:W-:Y:S02]  /*54a0*/  FSEL R69, R49, -INF , P2 ;  /* 0xff80000031457808 */ /* 0x008fe40001000000 */
[----:B------:R-:W-:Y:S01]  /*54b0*/  FMNMX.FTZ R40, R153, R40, !PT ;  /* 0x0000002899287209 */ /* 0x000fe20007810000 */
[----:B------:R-:W-:Y:S01]  /*54c0*/  SYNCS.ARRIVE.TRANS64.RED.A1T0 RZ, [UR6], RZ ;  /* 0x000000ffffff79a7 */ /* 0x000fe20008100406 */
[----:B------:R-:W-:Y:S02]  /*54d0*/  ISETP.GT.AND P2, PT, R4, 0x39, PT ;  /* 0x000000390400780c */ /* 0x000fe40003f44270 */
[----:B------:R-:W-:Y:S01]  /*54e0*/  FMNMX.FTZ R40, R69, R40, !PT ;  /* 0x0000002845287209 */ /* 0x000fe20007810000 */
[----:B------:R-:W2:Y:S01]  /*54f0*/  MUFU.TANH R57, R57 ;  /* 0x0000003900397308 */ /* 0x000ea20000002400 */
[----:B------:R-:W-:-:S07]  /*5500*/  ISETP.GT.AND P3, PT, R42, 0x1, PT ;  /* 0x000000012a00780c */ /* 0x000fce0003f64270 */
[----:B------:R3:W4:Y:S08]  /*5510*/  MUFU.TANH R55, R60 ;  /* 0x0000003c00377308 */ /* 0x0007300000002400 */
[----:B------:R1:W-:Y:S01]  /*5520*/  MUFU.TANH R47, R65 ;  /* 0x00000041002f7308 */ /* 0x0003e20000002400 */
[----:B---3--:R-:W-:-:S07]  /*5530*/  FMUL.FTZ R60, R63, UR54 ;  /* 0x000000363f3c7c20 */ /* 0x008fce0008410000 */
[----:B------:R3:W5:Y:S01]  /*5540*/  MUFU.TANH R51, R61 ;  /* 0x0000003d00337308 */ /* 0x0007620000002400 */
[----:B-1----:R-:W-:Y:S01]  /*5550*/  FSEL R65, R52, -INF , P1 ;  /* 0xff80000034417808 */ /* 0x002fe20000800000 */
        /* <DEDUP_REMOVED lines=12> */
[----:B------:R-:W1:Y:S01]  /*5620*/  MUFU.TANH R68, R68 ;  /* 0x0000004400447308 */ /* 0x000e620000002400 */
[----:B--2---:R-:W-:-:S02]  /*5630*/  FSEL R57, R57, -INF , P2 ;  /* 0xff80000039397808 */ /* 0x004fc40001000000 */
[----:B------:R-:W-:Y:S02]  /*5640*/  FMNMX.FTZ R40, R59, R40, !PT ;  /* 0x000000283b287209 */ /* 0x000fe40007810000 */
[C---:B------:R-:W-:Y:S02]  /*5650*/  ISETP.GT.AND P2, PT, R4.reuse, 0x49, PT ;  /* 0x000000490400780c */ /* 0x040fe40003f44270 */
[----:B----4-:R-:W-:Y:S01]  /*5660*/  FSEL R55, R55, -INF , P1 ;  /* 0xff80000037377808 */ /* 0x010fe20000800000 */
[----:B------:R-:W2:Y:S01]  /*5670*/  MUFU.TANH R7, R7 ;  /* 0x0000000700077308 */ /* 0x000ea20000002400 */
        /* <DEDUP_REMOVED lines=14> */
[----:B-1----:R-:W-:Y:S01]  /*5760*/  FSEL R49, R68, -INF , P1 ;  /* 0xff80000044317808 */ /* 0x002fe20000800000 */
[----:B------:R-:W1:Y:S01]  /*5770*/  MUFU.TANH R41, R76 ;  /* 0x0000004c00297308 */ /* 0x000e620000002400 */
[----:B------:R-:W-:Y:S01]  /*5780*/  FMNMX.FTZ R40, R47, R40, !PT ;  /* 0x000000282f287209 */ /* 0x000fe20007810000 */
[----:B------:R-:W-:Y:S01]  /*5790*/  FMUL.FTZ R68, R66, UR54 ;  /* 0x0000003642447c20 */ /* 0x000fe20008410000 */
[----:B------:R-:W-:Y:S01]  /*57a0*/  ISETP.GT.AND P1, PT, R4, 0x60, PT ;  /* 0x000000600400780c */ /* 0x000fe20003f24270 */
[----:B------:R-:W-:Y:S01]  /*57b0*/  FMUL.FTZ R66, R67, UR54 ;  /* 0x0000003643427c20 */ /* 0x000fe20008410000 */
[----:B--2---:R-:W-:-:S02]  /*57c0*/  FSEL R43, R7, -INF , P2 ;  /* 0xff800000072b7808 */ /* 0x004fc40001000000 */
[----:B------:R-:W-:Y:S01]  /*57d0*/  FMNMX.FTZ R40, R49, R40, !PT ;  /* 0x0000002831287209 */ /* 0x000fe20007810000 */
[----:B------:R-:W2:Y:S01]  /*57e0*/  MUFU.TANH R31, R77 ;  /* 0x0000004d001f7308 */ /* 0x000ea20000002400 */
        /* <DEDUP_REMOVED lines=8> */
[----:B-1----:R-:W-:Y:S01]  /*5870*/  FSEL R41, R41, -INF , P1 ;  /* 0xff80000029297808 */ /* 0x002fe20000800000 */
[----:B------:R-:W0:Y:S01]  /*5880*/  MUFU.TANH R35, R81 ;  /* 0x0000005100237308 */ /* 0x000e220000002400 */
[----:B------:R-:W-:Y:S02]  /*5890*/  FMNMX.FTZ R40, R39, R40, !PT ;  /* 0x0000002827287209 */ /* 0x000fe40007810000 */
[----:B------:R-:W-:Y:S02]  /*58a0*/  ISETP.GT.AND P1, PT, R4, 0x70, PT ;  /* 0x000000700400780c */ /* 0x000fe40003f24270 */
[----:B--2---:R-:W-:-:S02]  /*58b0*/  FSEL R31, R31, -INF , P2 ;  /* 0xff8000001f1f7808 */ /* 0x004fc40001000000 */
        /* <DEDUP_REMOVED lines=359> */
.L_x_9137:
        /* <DEDUP_REMOVED lines=108> */
[----:B------:R-:W-:Y:S06]  /*75f0*/  @P1 BRA `(.L_x_9138) ;  /* 0xffffffcc009c1947 */ /* 0x000fec000383ffff */
[----:B------:R-:W-:-:S05]  /*7600*/  UMOV UR57, UR7 ;  /* 0x0000000700397c82 */ /* 0x000fca0008000000 */
.L_x_9127:
[----:B------:R-:W-:-:S13]  /*7610*/  ISETP.LE.AND P1, PT, RZ, UR57, PT ;  /* 0x00000039ff007c0c */ /* 0x000fda000bf23270 */
[----:B------:R-:W-:Y:S05]  /*7620*/  @!P1 BRA `(.L_x_9139) ;  /* 0x0000002800049947 */ /* 0x000fea0003800000 */
[----:B------:R-:W-:Y:S01]  /*7630*/  IMAD.MOV.U32 R8, RZ, RZ, R9 ;  /* 0x000000ffff087224 */ /* 0x000fe200078e0009 */
[----:B------:R-:W-:Y:S01]  /*7640*/  UMOV UR51, UR45 ;  /* 0x0000002d00337c82 */ /* 0x000fe20008000000 */
[----:B------:R-:W-:Y:S01]  /*7650*/  IMAD.MOV.U32 R6, RZ, RZ, R7 ;  /* 0x000000ffff067224 */ /* 0x000fe200078e0007 */
[----:B------:R-:W-:Y:S01]  /*7660*/  UMOV UR50, UR44 ;  /* 0x0000002c00327c82 */ /* 0x000fe20008000000 */
[----:B------:R-:W-:-:S05]  /*7670*/  ULDC UR48, c[0x0][0x9d8] ;  /* 0x0002760000307ab9 */ /* 0x000fca0000000800 */
.L_x_9150:
        /* <DEDUP_REMOVED lines=9> */
.L_x_9141:
[----:B------:R-:W-:Y:S01]  /*7710*/  ULEA UR6, UR44, UR41, 0x3 ;  /* 0x000000292c067291 */ /* 0x000fe2000f8e183f */
[----:B------:R-:W-:-:S04]  /*7720*/  MOV R4, UR45 ;  /* 0x0000002d00047c02 */ /* 0x000fc80008000f00 */
[----:B------:R-:W-:-:S04]  /*7730*/  SHF.L.U32 R4, R4, 0x1f, RZ ;  /* 0x0000001f04047819 */ /* 0x000fc800000006ff */
[----:B------:R0:W1:Y:S01]  /*7740*/  SYNCS.PHASECHK.TRANS64.TRYWAIT P1, [UR6+0x28830], R4 ;  /* 0x02883004ff0075a7 */ /* 0x0000620008020146 */
[----:B------:R-:W-:Y:S05]  /*7750*/  @!P0 BRA `(.L_x_9142) ;  /* 0x0000000000048947 */ /* 0x000fea0003800000 */
[----:B------:R-:W-:Y:S01]  /*7760*/  BPT.TRAP 0x1 ;  /* 0x000000040000795c */ /* 0x000fe20000300000 */
.L_x_9142:
[----:B-1----:R-:W-:Y:S05]  /*7770*/  @P1 BRA `(.L_x_9140) ;  /* 0x0000000000081947 */ /* 0x002fea0003800000 */
[----:B------:R-:W1:Y:S02]  /*7780*/  SYNCS.PHASECHK.TRANS64.TRYWAIT P1, [UR6+0x28830], R4 ;  /* 0x02883004ff0075a7 */ /* 0x000e640008020146 */
[----:B-1----:R-:W-:Y:S05]  /*7790*/  @!P1 BRA `(.L_x_9143) ;  /* 0x000000ac00489947 */ /* 0x002fea0003800000 */
.L_x_9140:
        /* <DEDUP_REMOVED lines=45> */
.L_x_9145:
[----:B------:R-:W-:Y:S01]  /*7a70*/  ULEA UR6, UR50, UR41, 0x3 ;  /* 0x0000002932067291 */ /* 0x000fe2000f8e183f */
[----:B------:R-:W-:-:S05]  /*7a80*/  IMAD.U32 R4, RZ, RZ, UR51 ;  /* 0x00000033ff047e24 */ /* 0x000fca000f8e00ff */
[----:B------:R-:W-:-:S04]  /*7a90*/  SHF.L.U32 R4, R4, 0x1f, RZ ;  /* 0x0000001f04047819 */ /* 0x000fc800000006ff */
[----:B------:R0:W1:Y:S01]  /*7aa0*/  SYNCS.PHASECHK.TRANS64.TRYWAIT P1, [UR6+0x28850], R4 ;  /* 0x02885004ff0075a7 */ /* 0x0000620008020146 */
[----:B------:R-:W-:Y:S05]  /*7ab0*/  @!P0 BRA `(.L_x_9146) ;  /* 0x0000000000048947 */ /* 0x000fea0003800000 */
[----:B------:R-:W-:Y:S01]  /*7ac0*/  BPT.TRAP 0x1 ;  /* 0x000000040000795c */ /* 0x000fe20000300000 */
.L_x_9146:
[----:B-1----:R-:W-:Y:S05]  /*7ad0*/  @P1 BRA `(.L_x_9144) ;  /* 0x0000000000081947 */ /* 0x002fea0003800000 */
[----:B------:R-:W1:Y:S02]  /*7ae0*/  SYNCS.PHASECHK.TRANS64.TRYWAIT P1, [UR6+0x28850], R4 ;  /* 0x02885004ff0075a7 */ /* 0x000e640008020146 */
[----:B-1----:R-:W-:Y:S05]  /*7af0*/  @!P1 BRA `(.L_x_9147) ;  /* 0x000000a800889947 */ /* 0x002fea0003800000 */
.L_x_9144:
        /* <DEDUP_REMOVED lines=49> */
.L_x_9148:
        /* <DEDUP_REMOVED lines=407> */
.L_x_9149:
        /* <DEDUP_REMOVED lines=108> */
.L_x_9139:
[----:B------:R-:W-:Y:S06]  /*9e40*/  BAR.ARV 0x8, 0x180 ;  /* 0x0206000000007b1d */ /* 0x000fec0000002000 */
[----:B------:R-:W-:Y:S05]  /*9e50*/  @!P0 BRA `(.L_x_9151) ;  /* 0x0000000000048947 */ /* 0x000fea0003800000 */
[----:B------:R-:W-:Y:S01]  /*9e60*/  BPT.TRAP 0x1 ;  /* 0x000000040000795c */ /* 0x000fe20000300000 */
.L_x_9151:
[----:B------:R-:W-:Y:S01]  /*9e70*/  ULEA UR5, UR44, UR41, 0x3 ;  /* 0x000000292c057291 */ /* 0x000fe2000f8e183f */
[----:B------:R-:W-:-:S05]  /*9e80*/  IMAD.U32 R5, RZ, RZ, UR45 ;  /* 0x0000002dff057e24 */ /* 0x000fca000f8e00ff */
[----:B------:R-:W-:-:S04]  /*9e90*/  SHF.L.U32 R5, R5, 0x1f, RZ ;  /* 0x0000001f05057819 */ /* 0x000fc800000006ff */
[----:B------:R0:W1:Y:S01]  /*9ea0*/  SYNCS.PHASECHK.TRANS64.TRYWAIT P1, [UR5+0x28850], R5 ;  /* 0x02885005ff0075a7 */ /* 0x0000620008020145 */
[----:B------:R-:W-:Y:S05]  /*9eb0*/  @!P0 BRA `(.L_x_9152) ;  /* 0x0000000000048947 */ /* 0x000fea0003800000 */
[----:B------:R-:W-:Y:S01]  /*9ec0*/  BPT.TRAP 0x1 ;  /* 0x000000040000795c */ /* 0x000fe20000300000 */
.L_x_9152:
[----:B-1----:R-:W-:Y:S05]  /*9ed0*/  @P1 BRA `(.L_x_9153) ;  /* 0x0000000000081947 */ /* 0x002fea0003800000 */
[----:B------:R-:W1:Y:S02]  /*9ee0*/  SYNCS.PHASECHK.TRANS64.TRYWAIT P1, [UR5+0x28850], R5 ;  /* 0x02885005ff0075a7 */ /* 0x000e640008020145 */
[----:B-1----:R-:W-:Y:S05]  /*9ef0*/  @!P1 BRA `(.L_x_9154) ;  /* 0x0000008400a09947 */ /* 0x002fea0003800000 */
.L_x_9153:
        /* <DEDUP_REMOVED lines=72> */
.L_x_9155:
        /* <DEDUP_REMOVED lines=74> */
.L_x_9119:
        /* <DEDUP_REMOVED lines=32> */
[----:B0-----:R-:W-:-:S03]  /*aa20*/  MOV R21, R5 ;  /* 0x0000000500157202 */ /* 0x001fc60000000f00 */
[----:B------:R-:W-:-:S03]  /*aa30*/  IMAD.WIDE R4, R187, 0x2, R20 ;  /* 0x00000002bb047825 */ /* 0x000fc600078e0214 */
[C---:B------:R-:W-:Y:S02]  /*aa40*/  IADD3 R33, P6, R4.reuse, 0x20, RZ ;  /* 0x0000002004217810 */ /* 0x040fe40007fde0ff */
[C---:B------:R-:W-:Y:S02]  /*aa50*/  IADD3 R37, P4, R4.reuse, 0x60, RZ ;  /* 0x0000006004257810 */ /* 0x040fe40007f9e0ff */
[C---:B------:R-:W-:Y:S01]  /*aa60*/  IADD3 R39, P3, R4.reuse, 0x4000, RZ ;  /* 0x0000400004277810 */ /* 0x040fe20007f7e0ff */
[--C-:B------:R-:W-:Y:S01]  /*aa70*/  IMAD.X R31, RZ, RZ, R5.reuse, P6 ;  /* 0x000000ffff1f7224 */ /* 0x100fe200030e0605 */
[----:B------:R-:W-:Y:S02]  /*aa80*/  IADD3 R35, P5, R4, 0x40, RZ ;  /* 0x0000004004237810 */ /* 0x000fe40007fbe0ff */
[----:B------:R-:W-:Y:S01]  /*aa90*/  LOP3.LUT R8, R33, 0x380, RZ, 0xc0, !PT ;  /* 0x0000038021087812 */ /* 0x000fe200078ec0ff */
[--C-:B------:R-:W-:Y:S01]  /*aaa0*/  IMAD.X R13, RZ, RZ, R5.reuse, P3 ;  /* 0x000000ffff0d7224 */ /* 0x100fe200018e0605 */
[----:B------:R-:W-:Y:S01]  /*aab0*/  LOP3.LUT R12, R37, 0x380, RZ, 0xc0, !PT ;  /* 0x00000380250c7812 */ /* 0x000fe200078ec0ff */
[----:B------:R-:W-:Y:S01]  /*aac0*/  IMAD.X R27, RZ, RZ, R5, P5 ;  /* 0x000000ffff1b7224 */ /* 0x000fe200028e0605 */
[----:B------:R-:W-:-:S02]  /*aad0*/  LOP3.LUT R24, R39, 0x380, RZ, 0xc0, !PT ;  /* 0x0000038027187812 */ /* 0x000fc400078ec0ff */
[----:B------:R-:W-:Y:S02]  /*aae0*/  LOP3.LUT R10, R35, 0x380, RZ, 0xc0, !PT ;  /* 0x00000380230a7812 */ /* 0x000fe400078ec0ff */
[----:B------:R-:W-:Y:S02]  /*aaf0*/  SHF.R.U64 R8, R8, 0x3, RZ ;  /* 0x0000000308087819 */ /* 0x000fe400000012ff */
[----:B------:R-:W-:Y:S02]  /*ab00*/  SHF.R.U64 R12, R12, 0x3, RZ ;  /* 0x000000030c0c7819 */ /* 0x000fe400000012ff */
[C---:B------:R-:W-:Y:S02]  /*ab10*/  LOP3.LUT R9, R4.reuse, 0x380, RZ, 0xc0, !PT ;  /* 0x0000038004097812 */ /* 0x040fe400078ec0ff */
[----:B------:R-:W-:Y:S02]  /*ab20*/  IADD3 R41, P2, R4, 0x4020, RZ ;  /* 0x0000402004297810 */ /* 0x000fe40007f5e0ff */
[----:B------:R-:W-:-:S02]  /*ab30*/  SHF.R.U64 R24, R24, 0x3, RZ ;  /* 0x0000000318187819 */ /* 0x000fc400000012ff */
[----:B------:R-:W-:Y:S01]  /*ab40*/  IADD3 R43, P1, R4, 0x4040, RZ ;  /* 0x00004040042b7810 */ /* 0x000fe20007f3e0ff */
[--C-:B------:R-:W-:Y:S01]  /*ab50*/  IMAD.X R11, RZ, RZ, R5.reuse, P2 ;  /* 0x000000ffff0b7224 */ /* 0x100fe200010e0605 */
[----:B------:R-:W-:Y:S02]  /*ab60*/  SHF.R.U64 R10, R10, 0x3, RZ ;  /* 0x000000030a0a7819 */ /* 0x000fe400000012ff */
[----:B------:R-:W-:Y:S02]  /*ab70*/  IADD3 R32, P0, R4, 0x4060, RZ ;  /* 0x0000406004207810 */ /* 0x000fe40007f1e0ff */
[----:B------:R-:W-:Y:S02]  /*ab80*/  LOP3.LUT R30, R8, R33, RZ, 0x3c, !PT ;  /* 0x00000021081e7212 */ /* 0x000fe400078e3cff */
[----:B------:R-:W-:Y:S01]  /*ab90*/  LOP3.LUT R14, R12, R37, RZ, 0x3c, !PT ;  /* 0x000000250c0e7212 */ /* 0x000fe200078e3cff */
[----:B------:R-:W-:Y:S01]  /*aba0*/  IMAD.X R25, RZ, RZ, R5, P0 ;  /* 0x000000ffff197224 */ /* 0x000fe200000e0605 */
[----:B------:R-:W-:-:S02]  /*abb0*/  SHF.R.U64 R9, R9, 0x3, RZ ;  /* 0x0000000309097819 */ /* 0x000fc400000012ff */
[----:B------:R-:W-:Y:S02]  /*abc0*/  LOP3.LUT R12, R24, R39, RZ, 0x3c, !PT ;  /* 0x00000027180c7212 */ /* 0x000fe400078e3cff */
[----:B------:R-:W-:Y:S02]  /*abd0*/  LOP3.LUT R8, R41, 0x380, RZ, 0xc0, !PT ;  /* 0x0000038029087812 */ /* 0x000fe400078ec0ff */
[----:B------:R-:W-:Y:S02]  /*abe0*/  LOP3.LUT R24, R43, 0x380, RZ, 0xc0, !PT ;  /* 0x000003802b187812 */ /* 0x000fe400078ec0ff */
[----:B------:R-:W-:Y:S02]  /*abf0*/  LOP3.LUT R26, R10, R35, RZ, 0x3c, !PT ;  /* 0x000000230a1a7212 */ /* 0x000fe400078e3cff */
[----:B------:R-:W-:Y:S02]  /*ac00*/  LOP3.LUT R10, R32, 0x380, RZ, 0xc0, !PT ;  /* 0x00000380200a7812 */ /* 0x000fe400078ec0ff */
[----:B------:R-:W-:Y:S01]  /*ac10*/  LOP3.LUT R4, R9, R4, RZ, 0x3c, !PT ;  /* 0x0000000409047212 */ /* 0x000fe200078e3cff */
[----:B------:R-:W-:Y:S01]  /*ac20*/  IMAD.X R9, RZ, RZ, R5, P1 ;  /* 0x000000ffff097224 */ /* 0x000fe200008e0605 */
[----:B------:R-:W-:-:S02]  /*ac30*/  SHF.R.U64 R8, R8, 0x3, RZ ;  /* 0x0000000308087819 */ /* 0x000fc400000012ff */
[----:B------:R-:W-:Y:S02]  /*ac40*/  SHF.R.U64 R24, R24, 0x3, RZ ;  /* 0x0000000318187819 */ /* 0x000fe400000012ff */
[----:B------:R-:W-:Y:S02]  /*ac50*/  SHF.R.U64 R29, R10, 0x3, RZ ;  /* 0x000000030a1d7819 */ /* 0x000fe400000012ff */
[-C--:B------:R-:W-:Y:S02]  /*ac60*/  IADD3.X R15, RZ, R5.reuse, RZ, P4, !PT ;  /* 0x00000005ff0f7210 */ /* 0x080fe400027fe4ff */
[----:B------:R-:W-:Y:S02]  /*ac70*/  MOV R36, R4 ;  /* 0x0000000400247202 */ /* 0x000fe40000000f00 */
[----:B------:R-:W-:Y:S02]  /*ac80*/  LOP3.LUT R10, R8, R41, RZ, 0x3c, !PT ;  /* 0x00000029080a7212 */ /* 0x000fe400078e3cff */
        /* <DEDUP_REMOVED lines=36> */
[----:B0-----:R-:W-:Y:S01]  /*aed0*/  IMAD.U32 R4, RZ, RZ, UR8 ;  /* 0x00000008ff047e24 */ /* 0x001fe2000f8e00ff */
[----:B------:R-:W-:Y:S01]  /*aee0*/  MOV R5, UR9 ;  /* 0x0000000900057c02 */ /* 0x000fe20008000f00 */
[----:B------:R-:W-:Y:S01]  /*aef0*/  ULDC.64 UR8, c[0x0][0xc08] ;  /* 0x0003020000087ab9 */ /* 0x000fe20000000a00 */
[----:B------:R2:W-:Y:S01]  /*af00*/  STSM.16.M88.4 [R29], R144 ;  /* 0x000000901d007844 */ /* 0x0005e20000000200 */
        /* <DEDUP_REMOVED lines=9> */
[----:B------:R-:W-:-:S04]  /*afa0*/  @UP1 ULEA UR8, UP2, UR36, UR8, 0x2 ;  /* 0x0000000824081291 */ /* 0x000fc8000f84103f */
[----:B------:R-:W-:Y:S02]  /*afb0*/  @UP1 ULEA.HI.X UR9, UR36, UR9, UR37, 0x2, UP2 ;  /* 0x0000000924091291 */ /* 0x000fe400090f1425 */
[----:B------:R-:W-:Y:S01]  /*afc0*/  IMAD.U32 R10, RZ, RZ, UR8 ;  /* 0x00000008ff0a7e24 */ /* 0x000fe2000f8e00ff */
[----:B------:R-:W1:Y:S03]  /*afd0*/  @P1 LDC R8, c[0x0][0xbf0] ;  /* 0x0002fc00ff081b82 */ /* 0x000e660000000800 */
        /* <DEDUP_REMOVED lines=9> */
.L_x_9158:
[----:B------:R-:W-:Y:S01]  /*b070*/  USHF.R.S32.HI UR14, URZ, 0x1f, UR38 ;  /* 0x0000001f3f0e7899 */ /* 0x000fe20008011426 */
[----:B--2---:R-:W-:Y:S01]  /*b080*/  VIADD R10, R17, UR39 ;  /* 0x00000027110a7c36 */ /* 0x004fe20008000000 */
[----:B------:R-:W-:Y:S01]  /*b090*/  ULDC.64 UR12, c[0x0][0xb90] ;  /* 0x0002e400000c7ab9 */ /* 0x000fe20000000a00 */
[----:B------:R-:W-:Y:S01]  /*b0a0*/  USHF.R.S32.HI UR11, URZ, 0x1f, UR4 ;  /* 0x0000001f3f0b7899 */ /* 0x000fe20008011404 */
[----:B------:R-:W-:Y:S01]  /*b0b0*/  VIADD R24, R186, UR39 ;  /* 0x00000027ba187c36 */ /* 0x000fe20008000000 */
[----:B------:R-:W-:Y:S01]  /*b0c0*/  UIMAD UR7, UR14, UR12, URZ ;  /* 0x0000000c0e0772a4 */ /* 0x000fe2000f8e023f */
[----:B------:R-:W-:Y:S01]  /*b0d0*/  @P1 IMAD.HI.U32 R5, R10, R7, RZ ;  /* 0x000000070a051227 */ /* 0x000fe200078e00ff */
[----:B------:R-:W-:Y:S01]  /*b0e0*/  UMOV UR10, UR4 ;  /* 0x00000004000a7c82 */ /* 0x000fe20008000000 */
[----:B------:R-:W-:Y:S01]  /*b0f0*/  USEL UR37, UR37, URZ, !UP0 ;  /* 0x0000003f25257287 */ /* 0x000fe2000c000000 */
[----:B------:R-:W-:Y:S01]  /*b100*/  MOV R4, R10 ;  /* 0x0000000a00047202 */ /* 0x000fe20000000f00 */
[----:B------:R-:W-:Y:S01]  /*b110*/  UIMAD.WIDE.U32 UR8, UR38, UR12, UR10 ;  /* 0x0000000c260872a5 */ /* 0x000fe2000f8e000a */
[----:B------:R-:W-:Y:S01]  /*b120*/  @P1 SHF.R.U32.HI R4, RZ, R8, R5 ;  /* 0x00000008ff041219 */ /* 0x000fe20000011605 */
[----:B------:R-:W-:Y:S01]  /*b130*/  UIMAD UR7, UR38, UR13, UR7 ;  /* 0x0000000d260772a4 */ /* 0x000fe2000f8e0207 */
[----:B------:R-:W-:Y:S01]  /*b140*/  IMAD R5, R22, 0x40, R2 ;  /* 0x0000004016057824 */ /* 0x000fe200078e0202 */
[----:B------:R-:W-:Y:S01]  /*b150*/  USEL UR36, UR36, URZ, !UP0 ;  /* 0x0000003f24247287 */ /* 0x000fe2000c000000 */
[----:B-----5:R-:W-:Y:S01]  /*b160*/  IMAD R55, R6, R53, RZ ;  /* 0x0000003506377224 */ /* 0x020fe200078e02ff */
        /* <DEDUP_REMOVED lines=10> */
[----:B------:R-:W-:Y:S01]  /*b210*/  ULDC.64 UR12, c[0x0][0xaa0] ;  /* 0x0002a800000c7ab9 */ /* 0x000fe20000000a00 */
[----:B------:R-:W-:-:S02]  /*b220*/  IADD3 R4, P2, R4, UR8, RZ ;  /* 0x0000000804047c10 */ /* 0x000fc4000ff5e0ff */
[----:B------:R-:W-:Y:S01]  /*b230*/  IMAD.U32 R10, RZ, RZ, UR7 ;  /* 0x00000007ff0a7e24 */ /* 0x000fe2000f8e00ff */
[----:B------:R-:W-:Y:S02]  /*b240*/  SHF.R.S32.HI R8, RZ, 0x1f, R7 ;  /* 0x0000001fff087819 */ /* 0x000fe40000011407 */
[----:B------:R-:W-:Y:S02]  /*b250*/  LOP3.LUT R9, R11, 0x380, RZ, 0xc0, !PT ;  /* 0x000003800b097812 */ /* 0x000fe400078ec0ff */
[----:B------:R-:W-:Y:S01]  /*b260*/  IADD3.X R5, R5, UR9, R10, P2, !PT ;  /* 0x0000000905057c10 */ /* 0x000fe200097fe40a */
[----:B------:R-:W-:Y:S01]  /*b270*/  ULDC.64 UR8, c[0x0][0xb88] ;  /* 0x0002e20000087ab9 */ /* 0x000fe20000000a00 */
[----:B------:R-:W-:Y:S01]  /*b280*/  IADD3 R13, P0, R20, 0x1000, RZ ;  /* 0x00001000140d7810 */ /* 0x000fe20007f1e0ff */
[----:B------:R-:W-:Y:S01]  /*b290*/  IMAD R10, R8, UR8, RZ ;  /* 0x00000008080a7c24 */ /* 0x000fe2000f8e02ff */
[----:B------:R-:W-:Y:S01]  /*b2a0*/  SHF.R.U64 R8, R9, 0x3, RZ ;  /* 0x0000000309087819 */ /* 0x000fe200000012ff */
[----:B------:R-:W-:Y:S01]  /*b2b0*/  IMAD.WIDE.U32 R4, R7, UR8, R4 ;  /* 0x0000000807047c25 */ /* 0x000fe2000f8e0004 */
[----:B------:R-:W-:-:S02]  /*b2c0*/  LOP3.LUT R12, R13, 0x380, RZ, 0xc0, !PT ;  /* 0x000003800d0c7812 */ /* 0x000fc400078ec0ff */
[C---:B------:R-:W-:Y:S01]  /*b2d0*/  IADD3 R45, P6, R20.reuse, 0x4000, RZ ;  /* 0x00004000142d7810 */ /* 0x040fe20007fde0ff */
[----:B------:R-:W-:Y:S01]  /*b2e0*/  IMAD R9, R7, UR9, R10 ;  /* 0x0000000907097c24 */ /* 0x000fe2000f8e020a */
[----:B------:R-:W-:Y:S01]  /*b2f0*/  ULDC.64 UR8, c[0x0][0xb50] ;  /* 0x0002d40000087ab9 */ /* 0x000fe20000000a00 */
[----:B------:R-:W-:Y:S02]  /*b300*/  IADD3 R7, P2, R20, 0x3000, RZ ;  /* 0x0000300014077810 */ /* 0x000fe40007f5e0ff */
[----:B------:R-:W-:Y:S01]  /*b310*/  IMAD.IADD R9, R5, 0x1, R9 ;  /* 0x0000000105097824 */ /* 0x000fe200078e0209 */
[----:B------:R-:W-:Y:S02]  /*b320*/  LEA R10, P4, R4, UR8, 0x2 ;  /* 0x00000008040a7c11 */ /* 0x000fe4000f8810ff */
[----:B------:R-:W-:Y:S02]  /*b330*/  SHF.R.U64 R12, R12, 0x3, RZ ;  /* 0x000000030c0c7819 */ /* 0x000fe400000012ff */
[----:B------:R-:W-:Y:S01]  /*b340*/  LEA.HI.X R14, R4, UR9, R9, 0x2, P4 ;  /* 0x00000009040e7c11 */ /* 0x000fe2000a0f1409 */
[----:B------:R-:W-:Y:S01]  /*b350*/  SHFL.IDX PT, R30, R10, RZ, 0x1c1f ;  /* 0x001c1fff0a1e7589 */ /* 0x000fe200000e0000 */
[----:B------:R-:W-:Y:S01]  /*b360*/  LOP3.LUT R5, R7, 0x380, RZ, 0xc0, !PT ;  /* 0x0000038007057812 */ /* 0x000fe200078ec0ff */
[--C-:B------:R-:W-:Y:S01]  /*b370*/  IMAD.X R9, RZ, RZ, R21.reuse, P3 ;  /* 0x000000ffff097224 */ /* 0x100fe200018e0615 */
[----:B------:R-:W-:Y:S01]  /*b380*/  LOP3.LUT R12, R12, R13, RZ, 0x3c, !PT ;  /* 0x0000000d0c0c7212 */ /* 0x000fe200078e3cff */
[----:B------:R-:W0:Y:S01]  /*b390*/  SHFL.IDX PT, R31, R14, RZ, 0x1c1f ;  /* 0x001c1fff0e1f7589 */ /* 0x000e2200000e0000 */
[----:B------:R-:W-:Y:S01]  /*b3a0*/  SHF.R.U64 R4, R5, 0x3, RZ ;  /* 0x0000000305047819 */ /* 0x000fe200000012ff */
[----:B------:R-:W-:Y:S01]  /*b3b0*/  IMAD.X R5, RZ, RZ, R21, P2 ;  /* 0x000000ffff057224 */ /* 0x000fe200010e0615 */
[----:B------:R-:W-:Y:S01]  /*b3c0*/  IADD3.X R13, RZ, R21, RZ, P0, !PT ;  /* 0x00000015ff0d7210 */ /* 0x000fe200007fe4ff */
[----:B------:R-:W-:Y:S01]  /*b3d0*/  SHFL.IDX PT, R48, R10, 0x1, 0x1c1f ;  /* 0x003c1f000a307f89 */ /* 0x000fe200000e0000 */
[----:B------:R-:W-:-:S02]  /*b3e0*/  LOP3.LUT P0, RZ, R184, 0x3, RZ, 0xc0, !PT ;  /* 0x00000003b8ff7812 */ /* 0x000fc4000780c0ff */
[----:B------:R-:W-:Y:S01]  /*b3f0*/  LOP3.LUT R4, R4, R7, RZ, 0x3c, !PT ;  /* 0x0000000704047212 */ /* 0x000fe200078e3cff */
[----:B------:R-:W1:Y:S01]  /*b400*/  SHFL.IDX PT, R49, R14, 0x1, 0x1c1f ;  /* 0x003c1f000e317f89 */ /* 0x000e6200000e0000 */
[C---:B------:R-:W-:Y:S01]  /*b410*/  VIADD R7, R24.reuse, 0x8 ;  /* 0x0000000818077836 */ /* 0x040fe20000000000 */
[-C--:B------:R-:W-:Y:S02]  /*b420*/  ISETP.GE.OR P2, PT, R24, R55.reuse, P0 ;  /* 0x000000371800720c */ /* 0x080fe40000746670 */
[C---:B------:R-:W-:Y:S02]  /*b430*/  IADD3 R41, P5, R20.reuse, 0x5000, RZ ;  /* 0x0000500014297810 */ /* 0x040fe40007fbe0ff */
[----:B------:R-:W-:Y:S02]  /*b440*/  ISETP.GE.OR P0, PT, R7, R55, P0 ;  /* 0x000000370700720c */ /* 0x000fe40000706670 */
[C---:B------:R-:W-:Y:S02]  /*b450*/  IADD3 R37, P4, R20.reuse, 0x6000, RZ ;  /* 0x0000600014257810 */ /* 0x040fe40007f9e0ff */
[----:B------:R-:W-:-:S02]  /*b460*/  LOP3.LUT R15, R20, 0x380, RZ, 0xc0, !PT ;  /* 0x00000380140f7812 */ /* 0x000fc400078ec0ff */
[----:B------:R-:W-:Y:S02]  /*b470*/  LOP3.LUT R44, R45, 0x380, RZ, 0xc0, !PT ;  /* 0x000003802d2c7812 */ /* 0x000fe400078ec0ff */
[----:B------:R-:W-:Y:S02]  /*b480*/  LOP3.LUT R40, R41, 0x380, RZ, 0xc0, !PT ;  /* 0x0000038029287812 */ /* 0x000fe400078ec0ff */
[----:B------:R-:W-:Y:S01]  /*b490*/  LOP3.LUT R36, R37, 0x380, RZ, 0xc0, !PT ;  /* 0x0000038025247812 */ /* 0x000fe200078ec0ff */
[----:B0-----:R0:W-:Y:S01]  /*b4a0*/  @!P2 ST.E desc[UR52][R30.64], R3 ;  /* 0x000000031e00a985 */ /* 0x0011e2000c101934 */
[----:B------:R-:W-:Y:S02]  /*b4b0*/  SHF.R.U64 R15, R15, 0x3, RZ ;  /* 0x000000030f0f7819 */ /* 0x000fe400000012ff */
[----:B------:R-:W-:Y:S02]  /*b4c0*/  LOP3.LUT R8, R8, R11, RZ, 0x3c, !PT ;  /* 0x0000000b08087212 */ /* 0x000fe400078e3cff */
[----:B------:R-:W-:-:S02]  /*b4d0*/  IADD3 R11, P3, R20, 0x7000, RZ ;  /* 0x00007000140b7810 */ /* 0x000fc40007f7e0ff */
[----:B------:R-:W-:Y:S01]  /*b4e0*/  SHF.R.U64 R44, R44, 0x3, RZ ;  /* 0x000000032c2c7819 */ /* 0x000fe200000012ff */
[----:B-1----:R1:W-:Y:S01]  /*b4f0*/  @!P0 ST.E desc[UR52][R48.64], R0 ;  /* 0x0000000030008985 */ /* 0x0023e2000c101934 */
[----:B------:R-:W-:Y:S01]  /*b500*/  SHF.R.U64 R40, R40, 0x3, RZ ;  /* 0x0000000328287819 */ /* 0x000fe200000012ff */
[--C-:B------:R-:W-:Y:S01]  /*b510*/  IMAD.X R33, RZ, RZ, R21.reuse, P3 ;  /* 0x000000ffff217224 */ /* 0x100fe200018e0615 */
[----:B------:R-:W-:Y:S01]  /*b520*/  SHF.R.U64 R36, R36, 0x3, RZ ;  /* 0x0000000324247819 */ /* 0x000fe200000012ff */
[----:B0-----:R-:W0:Y:S01]  /*b530*/  @P1 LDC R30, c[0x0][0xbec] ;  /* 0x0002fb00ff1e1b82 */ /* 0x001e220000000800 */
[----:B------:R-:W-:Y:S02]  /*b540*/  LOP3.LUT R20, R15, R20, RZ, 0x3c, !PT ;  /* 0x000000140f147212 */ /* 0x000fe400078e3cff */
[----:B------:R-:W-:Y:S01]  /*b550*/  LOP3.LUT R44, R44, R45, RZ, 0x3c, !PT ;  /* 0x0000002d2c2c7212 */ /* 0x000fe200078e3cff */
[--C-:B------:R-:W-:Y:S01]  /*b560*/  IMAD.X R45, RZ, RZ, R21.reuse, P6 ;  /* 0x000000ffff2d7224 */ /* 0x100fe200030e0615 */
[----:B------:R-:W-:Y:S01]  /*b570*/  LOP3.LUT R40, R40, R41, RZ, 0x3c, !PT ;  /* 0x0000002928287212 */ /* 0x000fe200078e3cff */
[----:B------:R-:W-:Y:S01]  /*b580*/  IMAD.X R41, RZ, RZ, R21, P5 ;  /* 0x000000ffff297224 */ /* 0x000fe200028e0615 */
[----:B------:R-:W-:Y:S01]  /*b590*/  LOP3.LUT R36, R36, R37, RZ, 0x3c, !PT ;  /* 0x0000002524247212 */ /* 0x000fe200078e3cff */
[----:B------:R2:W5:Y:S01]  /*b5a0*/  LD.E.128 R24, desc[UR52][R20.64] ;  /* 0x0000003414187980 */ /* 0x000562000c101d00 */
[----:B------:R-:W-:Y:S01]  /*b5b0*/  IADD3.X R37, RZ, R21, RZ, P4, !PT ;  /* 0x00000015ff257210 */ /* 0x000fe200027fe4ff */
[----:B------:R-:W-:-:S02]  /*b5c0*/  UIMAD UR7, UR11, UR12, URZ ;  /* 0x0000000c0b0772a4 */ /* 0x000fc4000f8e023f */
[----:B------:R-:W-:Y:S01]  /*b5d0*/  UIMAD.WIDE.U32 UR8, UR4, UR12, URZ ;  /* 0x0000000c040872a5 */ /* 0x000fe2000f8e003f */
[----:B-1----:R-:W-:Y:S01]  /*b5e0*/  IMAD R0, R19, 0x20, R22 ;  /* 0x0000002013007824 */ /* 0x002fe200078e0216 */
[----:B------:R-:W-:Y:S01]  /*b5f0*/  LOP3.LUT R6, R11, 0x380, RZ, 0xc0, !PT ;  /* 0x000003800b067812 */ /* 0x000fe200078ec0ff */
[----:B------:R-:W5:Y:S01]  /*b600*/  LD.E.128 R12, desc[UR52][R12.64] ;  /* 0x000000340c0c7980 */ /* 0x000f62000c101d00 */
[----:B--2---:R-:W1:Y:S01]  /*b610*/  @P1 LDC R21, c[0x0][0xbf0] ;  /* 0x0002fc00ff151b82 */ /* 0x004e620000000800 */
[----:B------:R-:W-:Y:S02]  /*b620*/  UIMAD UR7, UR4, UR13, UR7 ;  /* 0x0000000d040772a4 */ /* 0x000fe4000f8e0207 */
[----:B------:R-:W5:Y:S01]  /*b630*/  LD.E.128 R44, desc[UR52][R44.64] ;  /* 0x000000342c2c7980 */ /* 0x000f62000c101d00 */
[----:B------:R-:W-:Y:S01]  /*b640*/  ULDC.64 UR10, c[0x0][0xae8] ;  /* 0x0002ba00000a7ab9 */ /* 0x000fe20000000a00 */
[----:B------:R-:W-:Y:S01]  /*b650*/  VIADD R29, R0, UR39 ;  /* 0x00000027001d7c36 */ /* 0x000fe20008000000 */
[----:B------:R-:W-:Y:S01]  /*b660*/  UIADD3 UR9, UR9, UR7, URZ ;  /* 0x0000000709097290 */ /* 0x000fe2000fffe03f */
[----:B------:R-:W-:Y:S01]  /*b670*/  SHF.R.U64 R6, R6, 0x3, RZ ;  /* 0x0000000306067819 */ /* 0x000fe200000012ff */
[----:B------:R-:W-:Y:S01]  /*b680*/  UIMAD UR4, UR14, UR10, URZ ;  /* 0x0000000a0e0472a4 */ /* 0x000fe2000f8e023f */
[----:B------:R-:W5:Y:S01]  /*b690*/  LD.E.128 R40, desc[UR52][R40.64] ;  /* 0x0000003428287980 */ /* 0x000f62000c101d00 */
[----:B------:R-:W-:Y:S01]  /*b6a0*/  UIMAD.WIDE.U32 UR8, UR38, UR10, UR8 ;  /* 0x0000000a260872a5 */ /* 0x000fe2000f8e0008 */
[----:B0-----:R-:W-:Y:S01]  /*b6b0*/  @P1 IMAD.HI.U32 R0, R29, R30, RZ ;  /* 0x0000001e1d001227 */ /* 0x001fe200078e00ff */
[----:B------:R-:W-:Y:S01]  /*b6c0*/  UIMAD UR4, UR38, UR11, UR4 ;  /* 0x0000000b260472a4 */ /* 0x000fe2000f8e0204 */
[----:B------:R-:W-:Y:S01]  /*b6d0*/  LOP3.LUT R32, R6, R11, RZ, 0x3c, !PT ;  /* 0x0000000b06207212 */ /* 0x000fe200078e3cff */
[----:B------:R-:W5:Y:S01]  /*b6e0*/  LD.E.128 R36, desc[UR52][R36.64] ;  /* 0x0000003424247980 */ /* 0x000f62000c101d00 */
[----:B------:R-:W-:Y:S01]  /*b6f0*/  ULDC.64 UR10, c[0x0][0xaf0] ;  /* 0x0002bc00000a7ab9 */ /* 0x000fe20000000a00 */
[----:B------:R-:W-:-:S02]  /*b700*/  UIADD3 UR9, UR9, UR4, URZ ;  /* 0x0000000409097290 */ /* 0x000fc4000fffe03f */
[----:B------:R-:W-:Y:S01]  /*b710*/  UIMAD UR4, UR37, UR10, URZ ;  /* 0x0000000a250472a4 */ /* 0x000fe2000f8e023f */
[----:B------:R-:W-:Y:S01]  /*b720*/  IMAD.MOV.U32 R3, RZ, RZ, R29 ;  /* 0x000000ffff037224 */ /* 0x000fe200078e001d */
[----:B------:R-:W-:Y:S01]  /*b730*/  UIMAD.WIDE.U32 UR8, UR36, UR10, UR8 ;  /* 0x0000000a240872a5 */ /* 0x000fe2000f8e0008 */
[----:B------:R-:W5:Y:S01]  /*b740*/  LD.E.128 R8, desc[UR52][R8.64] ;  /* 0x0000003408087980 */ /* 0x000f62000c101d00 */
[----:B------:R-:W-:Y:S01]  /*b750*/  UIMAD UR4, UR36, UR11, UR4 ;  /* 0x0000000b240472a4 */ /* 0x000fe2000f8e0204 */
[----:B-1----:R-:W-:-:S03]  /*b760*/  @P1 SHF.R.U32.HI R3, RZ, R21, R0 ;  /* 0x00000015ff031219 */ /* 0x002fc60000011600 */
[----:B------:R-:W-:Y:S01]  /*b770*/  UIADD3 UR4, UR9, UR4, URZ ;  /* 0x0000000409047290 */ /* 0x000fe2000fffe03f */
[----:B------:R-:W5:Y:S01]  /*b780*/  LD.E.128 R4, desc[UR52][R4.64] ;  /* 0x0000003404047980 */ /* 0x000f62000c101d00 */
[----:B------:R-:W-:Y:S01]  /*b790*/  ULDC.64 UR10, c[0x0][0xae0] ;  /* 0x0002b800000a7ab9 */ /* 0x000fe20000000a00 */
        /* <DEDUP_REMOVED lines=8> */
[----:B------:R-:W-:Y:S01]  /*b820*/  @!PT LDS RZ, [RZ] ;  /* 0x00000000fffff984 */ /* 0x000fe20000000800 */
[----:B------:R-:W-:Y:S01]  /*b830*/  @!PT LDS RZ, [RZ] ;  /* 0x00000000fffff984 */ /* 0x000fe20000000800 */
[----:B------:R-:W-:Y:S01]  /*b840*/  @!PT LDS RZ, [RZ] ;  /* 0x00000000fffff984 */ /* 0x000fe20000000800 */
[----:B------:R-:W-:Y:S01]  /*b850*/  @!PT LDS RZ, [RZ] ;  /* 0x00000000fffff984 */ /* 0x000fe20000000800 */
[----:B------:R0:W-:Y:S06]  /*b860*/  MEMBAR.ALL.CTA ;  /* 0x0000000000007992 */ /* 0x0001ec0000008000 */
[----:B0-----:R-:W0:Y:S01]  /*b870*/  FENCE.VIEW.ASYNC.S ;  /* 0x00000000000073c6 */ /* 0x001e220000000000 */
[----:B------:R-:W-:-:S02]  /*b880*/  IMAD.U32 R21, RZ, RZ, UR4 ;  /* 0x00000004ff157e24 */ /* 0x000fc4000f8e00ff */
        /* <DEDUP_REMOVED lines=33> */
.L_x_9160:
[----:B------:R-:W-:Y:S05]  /*baa0*/  BSYNC B1 ;  /* 0x0000000000017941 */ /* 0x000fea0003800000 */
.L_x_9159:
        /* <DEDUP_REMOVED lines=13> */
.L_x_9162:
[----:B------:R-:W-:Y:S05]  /*bb80*/  BSYNC B1 ;  /* 0x0000000000017941 */ /* 0x000fea0003800000 */
.L_x_9161:
        /* <DEDUP_REMOVED lines=13> */
.L_x_9164:
[----:B------:R-:W-:Y:S05]  /*bc60*/  BSYNC B1 ;  /* 0x0000000000017941 */ /* 0x000fea0003800000 */
.L_x_9163:
        /* <DEDUP_REMOVED lines=16> */
.L_x_9157:
        /* <DEDUP_REMOVED lines=9> */
[----:B------:R-:W-:Y:S02]  /*be00*/  IMAD.U32 R4, RZ, RZ, UR4 ;  /* 0x00000004ff047e24 */ /* 0x000fe4000f8e00ff */
[----:B------:R-:W-:Y:S02]  /*be10*/  ULDC.64 UR10, c[0x0][0xc08] ;  /* 0x00030200000a7ab9 */ /* 0x000fe40000000a00 */
[----:B------:R-:W-:Y:S01]  /*be20*/  UISETP.NE.U32.AND UP1, UPT, UR10, URZ, UPT ;  /* 0x0000003f0a00728c */ /* 0x000fe2000bf25070 */
[----:B------:R-:W-:-:S03]  /*be30*/  IMAD.U32 R5, RZ, RZ, UR7 ;  /* 0x00000007ff057e24 */ /* 0x000fc6000f8e00ff */
[----:B------:R-:W-:-:S03]  /*be40*/  UISETP.NE.AND.EX UP1, UPT, UR11, URZ, UPT, UP1 ;  /* 0x0000003f0b00728c */ /* 0x000fc6000bf25310 */
[----:B------:R-:W2:Y:S01]  /*be50*/  @P2 LDG.E R3, desc[UR52][R4.64] ;  /* 0x0000003404032981 */ /* 0x000ea2000c1e1900 */
[----:B------:R-:W-:Y:S02]  /*be60*/  ULDC UR4, c[0x0][0xa88] ;  /* 0x0002a20000047ab9 */ /* 0x000fe40000000800 */
[----:B------:R-:W-:Y:S02]  /*be70*/  PLOP3.LUT P3, PT, PT, PT, UP1, 0x80, 0x0 ;  /* 0x000000000000781c */ /* 0x000fe40003f6f018 */
[----:B------:R-:W-:-:S03]  /*be80*/  MOV R0, UR4 ;  /* 0x0000000400007c02 */ /* 0x000fc60008000f00 */
        /* <DEDUP_REMOVED lines=17> */
.L_x_9166:
[----:B------:R-:W-:Y:S01]  /*bfa0*/  USEL UR36, UR36, URZ, !UP0 ;  /* 0x0000003f24247287 */ /* 0x000fe2000c000000 */
[----:B------:R-:W-:Y:S01]  /*bfb0*/  BSSY B1, `(.L_x_9167) ;  /* 0x000002c000017945 */ /* 0x000fe20003800000 */
[----:B------:R-:W-:-:S03]  /*bfc0*/  USEL UR37, UR37, URZ, !UP0 ;  /* 0x0000003f25257287 */ /* 0x000fc6000c000000 */
[----:B------:R-:W-:Y:S09]  /*bfd0*/  @P1 BRA `(.L_x_9168) ;  /* 0x0000000000a41947 */ /* 0x000ff20003800000 */
        /* <DEDUP_REMOVED lines=41> */
.L_x_9168:
[----:B------:R-:W-:Y:S05]  /*c270*/  BSYNC B1 ;  /* 0x0000000000017941 */ /* 0x000fea0003800000 */
.L_x_9167:
[----:B------:R-:W1:Y:S01]  /*c280*/  @P0 LDC R5, c[0x0][0xbf0] ;  /* 0x0002fc00ff050b82 */ /* 0x000e620000000800 */
[----:B------:R-:W-:Y:S01]  /*c290*/  ULDC.64 UR12, c[0x0][0xaa0] ;  /* 0x0002a800000c7ab9 */ /* 0x000fe20000000a00 */
[----:B0-----:R-:W-:Y:S01]  /*c2a0*/  IMAD R3, R19, 0x20, R22 ;  /* 0x0000002013037824 */ /* 0x001fe200078e0216 */
        /* <DEDUP_REMOVED lines=8> */
[----:B------:R-:W-:Y:S01]  /*c330*/  UIMAD UR4, UR11, UR12, URZ ;  /* 0x0000000c0b0472a4 */ /* 0x000fe2000f8e023f */
[----:B------:R-:W-:Y:S01]  /*c340*/  MOV R3, R8 ;  /* 0x0000000800037202 */ /* 0x000fe20000000f00 */
[----:B------:R-:W-:Y:S02]  /*c350*/  UIMAD.WIDE.U32 UR8, UR38, UR12, UR8 ;  /* 0x0000000c260872a5 */ /* 0x000fe4000f8e0008 */
        /* <DEDUP_REMOVED lines=16> */
[----:B------:R-:W-:Y:S01]  /*c460*/  IMAD R7, R11, R7, R8 ;  /* 0x000000070b077224 */ /* 0x000fe200078e0208 */
[----:B------:R-:W-:Y:S01]  /*c470*/  IADD3 R8, R22, UR39, RZ ;  /* 0x0000002716087c10 */ /* 0x000fe2000fffe0ff */
[----:B------:R-:W-:-:S02]  /*c480*/  IMAD R9, R3, UR11, R6 ;  /* 0x0000000b03097c24 */ /* 0x000fc4000f8e0206 */
[----:B------:R-:W-:Y:S01]  /*c490*/  IMAD.WIDE.U32 R4, R3, UR10, R4 ;  /* 0x0000000a03047c25 */ /* 0x000fe2000f8e0004 */
[----:B------:R-:W-:-:S03]  /*c4a0*/  SHF.R.S32.HI R3, RZ, 0x1f, R7 ;  /* 0x0000001fff037819 */ /* 0x000fc60000011407 */
[----:B------:R-:W-:Y:S02]  /*c4b0*/  IMAD.IADD R5, R5, 0x1, R9 ;  /* 0x0000000105057824 */ /* 0x000fe400078e0209 */
[----:B------:R-:W-:Y:S02]  /*c4c0*/  IMAD R6, R3, UR8, RZ ;  /* 0x0000000803067c24 */ /* 0x000fe4000f8e02ff */
[----:B-----5:R-:W-:Y:S02]  /*c4d0*/  IMAD R11, R0, R11, RZ ;  /* 0x0000000b000b7224 */ /* 0x020fe400078e02ff */
        /* <DEDUP_REMOVED lines=23> */
.L_x_9170:
[----:B------:R-:W-:Y:S05]  /*c650*/  BSYNC B1 ;  /* 0x0000000000017941 */ /* 0x000fea0003800000 */
.L_x_9169:
        /* <DEDUP_REMOVED lines=13> */
.L_x_9172:
[----:B------:R-:W-:Y:S05]  /*c730*/  BSYNC B1 ;  /* 0x0000000000017941 */ /* 0x000fea0003800000 */
.L_x_9171:
        /* <DEDUP_REMOVED lines=13> */
.L_x_9174:
[----:B------:R-:W-:Y:S05]  /*c810*/  BSYNC B1 ;  /* 0x0000000000017941 */ /* 0x000fea0003800000 */
.L_x_9173:
        /* <DEDUP_REMOVED lines=14> */
.L_x_9165:
[----:B------:R-:W-:Y:S05]  /*c900*/  BSYNC B0 ;  /* 0x0000000000007941 */ /* 0x000fea0003800000 */
.L_x_9156:
[----:B------:R-:W-:Y:S02]  /*c910*/  ULDC UR4, c[0x0][0xc3c] ;  /* 0x00030f0000047ab9 */ /* 0x000fe40000000800 */
[----:B------:R-:W-:-:S13]  /*c920*/  ISETP.GE.AND P0, PT, R51, UR4, PT ;  /* 0x0000000433007c0c */ /* 0x000fda000bf06270 */
[----:B------:R-:W-:Y:S05]  /*c930*/  @!P0 BRA `(.L_x_9175) ;  /* 0xffffff4000fc8947 */ /* 0x000fea000383ffff */
[----:B------:R-:W-:Y:S05]  /*c940*/  EXIT ;  /* 0x000000000000794d */ /* 0x000fea0003800000 */
.L_x_9114:
        /* <DEDUP_REMOVED lines=13> */
[----:B------:R-:W1:Y:S01]  /*ca20*/  LDS.128 R16, [UR4+0x288d0] ;  /* 0x0288d004ff107984 */ /* 0x000e620008000c00 */
[----:B------:R-:W-:Y:S06]  /*ca30*/  BAR.ARV 0x4, 0x180 ;  /* 0x0106000000007b1d */ /* 0x000fec0000002000 */
[----:B------:R-:W-:Y:S05]  /*ca40*/  BRA `(.L_x_9177) ;  /* 0x00000008008c7947 */ /* 0x000fea0003800000 */
.L_x_9176:
        /* <DEDUP_REMOVED lines=40> */
.L_x_9182:
        /* <DEDUP_REMOVED lines=12> */
.L_x_9181:
[----:B------:R-:W-:Y:S05]  /*cd90*/  BSYNC B0 ;  /* 0x0000000000007941 */ /* 0x000fea0003800000 */
.L_x_9180:
        /* <DEDUP_REMOVED lines=20> */
.L_x_9178:
        /* <DEDUP_REMOVED lines=15> */
[----:B0-----:R-:W-:-:S06]  /*cfd0*/  IADD3 R10, R9, 0xffffffe, RZ ;  /* 0x0ffffffe090a7810 */ /* 0x001fcc0007ffe0ff */
[----:B------:R0:W1:Y:S01]  /*cfe0*/  F2I.FTZ.U32.TRUNC.NTZ R3, R10 ;  /* 0x0000000a00037305 */ /* 0x000062000021f000 */
[----:B------:R-:W-:Y:S05]  /*cff0*/  @!P0 BRA `(.L_x_9183) ;  /* 0x0000000000088947 */ /* 0x000fea0003800000 */
[----:B------:R-:W-:-:S05]  /*d000*/  VIADD R9, R13, 0xffffffff ;  /* 0xffffffff0d097836 */ /* 0x000fca0000000000 */
[----:B------:R2:W3:Y:S02]  /*d010*/  SHFL.IDX PT, R16, R6, R9, 0x1f ;  /* 0x00001f0906107589 */ /* 0x0004e400000e0000 */
.L_x_9183:
        /* <DEDUP_REMOVED lines=34> */
[----:B0-----:R-:W-:-:S06]  /*d240*/  IADD3 R3, R6, 0xffffffe, RZ ;  /* 0x0ffffffe06037810 */ /* 0x001fcc0007ffe0ff */
        /* <DEDUP_REMOVED lines=24> */
.L_x_9179:
[----:B------:R-:W-:Y:S01]  /*d3d0*/  ULDC UR4, c[0x0][0xc3c] ;  /* 0x00030f0000047ab9 */ /* 0x000fe20000000800 */
[----:B------:R-:W-:Y:S02]  /*d3e0*/  IMAD.MOV.U32 R17, RZ, RZ, RZ ;  /* 0x000000ffff117224 */ /* 0x000fe400078e00ff */
[----:B------:R-:W-:Y:S02]  /*d3f0*/  IMAD.U32 R16, RZ, RZ, UR6 ;  /* 0x00000006ff107e24 */ /* 0x000fe4000f8e00ff */
[----:B------:R-:W-:Y:S02]  /*d400*/  IMAD.MOV.U32 R18, RZ, RZ, RZ ;  /* 0x000000ffff127224 */ /* 0x000fe400078e00ff */
[----:B------:R-:W-:-:S07]  /*d410*/  IMAD.U32 R19, RZ, RZ, UR4 ;  /* 0x00000004ff137e24 */ /* 0x000fce000f8e00ff */
.L_x_9184:
[----:B------:R-:W-:-:S13]  /*d420*/  ISETP.NE.AND P0, PT, R5, RZ, PT ;  /* 0x000000ff0500720c */ /* 0x000fda0003f05270 */
[----:B------:R-:W0:Y:S01]  /*d430*/  @!P0 S2R R3, SR_CgaCtaId ;  /* 0x0000000000038919 */ /* 0x000e220000008800 */
[----:B------:R-:W-:-:S04]  /*d440*/  @!P0 MOV R0, 0x400 ;  /* 0x0000040000008802 */ /* 0x000fc80000000f00 */
[----:B0-----:R-:W-:-:S05]  /*d450*/  @!P0 LEA R0, R3, R0, 0x18 ;  /* 0x0000000003008211 */ /* 0x001fca00078ec0ff */
[----:B------:R0:W-:Y:S01]  /*d460*/  @!P0 STS.128 [R0+0x288d0], R16 ;  /* 0x0288d01000008388 */ /* 0x0001e20000000c00 */
[----:B------:R-:W-:Y:S06]  /*d470*/  BAR.ARV 0x5, 0x180 ;  /* 0x0146000000007b1d */ /* 0x000fec0000002000 */
.L_x_9177:
[----:B------:R2:W-:Y:S01]  /*d480*/  STL [R1+0x18], RZ ;  /* 0x000018ff01007387 */ /* 0x0005e20000100800 */
[----:B------:R-:W-:Y:S01]  /*d490*/  ULDC UR4, c[0x0][0xc3c] ;  /* 0x00030f0000047ab9 */ /* 0x000fe20000000800 */
[----:B------:R-:W-:Y:S01]  /*d4a0*/  IMAD.MOV.U32 R28, RZ, RZ, 0x1 ;  /* 0x00000001ff1c7424 */ /* 0x000fe200078e00ff */
[----:B-1----:R-:W-:Y:S02]  /*d4b0*/  ISETP.GE.AND P0, PT, R19, UR4, PT ;  /* 0x0000000413007c0c */ /* 0x002fe4000bf06270 */
[----:B------:R-:W-:-:S11]  /*d4c0*/  MOV R25, RZ ;  /* 0x000000ff00197202 */ /* 0x000fd60000000f00 */
[----:B--2---:R-:W-:Y:S05]  /*d4d0*/  @P0 BRA `(.L_x_9185) ;  /* 0x0000004800b40947 */ /* 0x004fea0003800000 */
[----:B------:R-:W1:Y:S01]  /*d4e0*/  S2R R3, SR_TID.X ;  /* 0x0000000000037919 */ /* 0x000e620000002100 */
        /* <DEDUP_REMOVED lines=10> */
[C---:B-1----:R-:W-:Y:S01]  /*d590*/  LOP3.LUT R4, R3.reuse, 0x7f, RZ, 0xc0, !PT ;  /* 0x0000007f03047812 */ /* 0x042fe200078ec0ff */
[C---:B------:R-:W-:Y:S02]  /*d5a0*/  IMAD.SHL.U32 R30, R3.reuse, 0x8, RZ ;  /* 0x00000008031e7824 */ /* 0x040fe400078e00ff */
[----:B------:R-:W-:-:S03]  /*d5b0*/  IMAD.SHL.U32 R2, R3, 0x10, RZ ;  /* 0x0000001003027824 */ /* 0x000fc600078e00ff */
[----:B0-----:R-:W-:Y:S02]  /*d5c0*/  LOP3.LUT R0, R30, 0x1f8, RZ, 0xc0, !PT ;  /* 0x000001f81e007812 */ /* 0x001fe400078ec0ff */
[----:B------:R-:W-:Y:S02]  /*d5d0*/  LOP3.LUT R2, R2, 0x70, RZ, 0xc0, !PT ;  /* 0x0000007002027812 */ /* 0x000fe400078ec0ff */
[----:B------:R-:W-:Y:S02]  /*d5e0*/  LOP3.LUT R3, R0, 0x38, R3, 0x78, !PT ;  /* 0x0000003800037812 */ /* 0x000fe400078e7803 */
[----:B------:R-:W-:Y:S02]  /*d5f0*/  SHF.R.U32.HI R0, RZ, 0x3, R4 ;  /* 0x00000003ff007819 */ /* 0x000fe40000011604 */
[----:B------:R-:W-:Y:S02]  /*d600*/  LOP3.LUT R34, R3, 0x200, R30, 0xf8, !PT ;  /* 0x0000020003227812 */ /* 0x000fe400078ef81e */
[----:B------:R-:W-:-:S02]  /*d610*/  LOP3.LUT R2, R0, R2, RZ, 0xfc, !PT ;  /* 0x0000000200027212 */ /* 0x000fc400078efcff */
[----:B------:R-:W-:Y:S02]  /*d620*/  LEA R0, R34, R22, 0x1 ;  /* 0x0000001622007211 */ /* 0x000fe400078e08ff */
[----:B------:R-:W-:-:S03]  /*d630*/  LOP3.LUT R30, R30, 0x38, RZ, 0xc0, !PT ;  /* 0x000000381e1e7812 */ /* 0x000fc600078ec0ff */
[----:B------:R3:W-:Y:S01]  /*d640*/  STL [R1], R0 ;  /* 0x0000000001007387 */ /* 0x0007e20000100800 */
[----:B------:R-:W-:-:S07]  /*d650*/  LOP3.LUT R29, R30, 0x40, RZ, 0xfc, !PT ;  /* 0x000000401e1d7812 */ /* 0x000fce00078efcff */
.L_x_9248:
[----:B0-----:R-:W0:Y:S02]  /*d660*/  LDC.64 R2, c[0x0][0xc88] ;  /* 0x00032200ff027b82 */ /* 0x001e240000000a00 */
[----:B0-----:R-:W-:-:S05]  /*d670*/  IMAD.WIDE R2, R19, 0x4, R2 ;  /* 0x0000000413027825 */ /* 0x001fca00078e0202 */
[----:B------:R-:W3:Y:S01]  /*d680*/  LDG.E R31, desc[UR52][R2.64] ;  /* 0x00000034021f7981 */ /* 0x000ee2000c1e1900 */
        /* <DEDUP_REMOVED lines=15> */
[----:B------:R-:W-:Y:S01]  /*d780*/  LOP3.LUT R27, R27, 0xffffffef, RZ, 0xc0, !PT ;  /* 0xffffffef1b1b7812 */ /* 0x000fe200078ec0ff */
[----:B0-----:R-:W-:Y:S01]  /*d790*/  IMAD.MOV.U32 R0, RZ, RZ, RZ ;  /* 0x000000ffff007224 */ /* 0x001fe200078e00ff */
[----:B------:R-:W-:Y:S02]  /*d7a0*/  ISETP.NE.AND.EX P2, PT, RZ, UR5, PT, P0 ;  /* 0x00000005ff007c0c */ /* 0x000fe4000bf45300 */
[----:B------:R-:W-:Y:S02]  /*d7b0*/  ISETP.NE.U32.AND P0, PT, RZ, UR6, PT ;  /* 0x00000006ff007c0c */ /* 0x000fe4000bf05070 */
[----:B-1----:R-:W-:Y:S02]  /*d7c0*/  IADD3 R2, P1, R23, UR4, RZ ;  /* 0x0000000417027c10 */ /* 0x002fe4000ff3e0ff */
[----:B------:R-:W-:-:S02]  /*d7d0*/  ISETP.NE.AND.EX P0, PT, RZ, UR7, PT, P0 ;  /* 0x00000007ff007c0c */ /* 0x000fc4000bf05300 */
[----:B------:R-:W-:Y:S01]  /*d7e0*/  IADD3.X R3, R24, UR5, RZ, P1, !PT ;  /* 0x0000000518037c10 */ /* 0x000fe20008ffe4ff */
[----:B------:R-:W-:-:S04]  /*d7f0*/  ULDC.64 UR4, c[0x0][0x418] ;  /* 0x0001060000047ab9 */ /* 0x000fc80000000a00 */
[----:B------:R-:W-:Y:S01]  /*d800*/  @P2 LOP3.LUT R27, R27, 0x10, RZ, 0xfc, !PT ;  /* 0x000000101b1b2812 */ /* 0x000fe200078efcff */
[----:B--2---:R-:W2:Y:S05]  /*d810*/  @P2 LDG.E R0, desc[UR52][R2.64] ;  /* 0x0000003402002981 */ /* 0x004eaa000c1e1900 */
        /* <DEDUP_REMOVED lines=19> */
[----:B--2---:R-:W-:-:S05]  /*d950*/  IADD3 R0, -R5, R0, RZ ;  /* 0x0000000005007210 */ /* 0x004fca0007ffe1ff */
[----:B------:R2:W-:Y:S02]  /*d960*/  STL [R1+0x8], R0 ;  /* 0x0000080001007387 */ /* 0x0005e40000100800 */
.L_x_9186:
        /* <DEDUP_REMOVED lines=9> */
.L_x_9187:
        /* <DEDUP_REMOVED lines=8> */
[----:B---3--:R-:W-:-:S07]  /*da80*/  IMAD.IADD R35, R0, 0x1, -R35 ;  /* 0x0000000100237824 */ /* 0x008fce00078e0a23 */
.L_x_9188:
[----:B------:R-:W4:Y:S01]  /*da90*/  LDL R4, [R1+0x8] ;  /* 0x0000080001047983 */ /* 0x000f220000100800 */
[----:B012---:R-:W0:Y:S01]  /*daa0*/  LDC R0, c[0x0][0x448] ;  /* 0x00011200ff007b82 */ /* 0x007e220000000800 */
[----:B-----5:R-:W-:Y:S01]  /*dab0*/  IMAD.IADD R35, R35, 0x1, -R36 ;  /* 0x0000000123237824 */ /* 0x020fe200078e0a24 */
[----:B------:R-:W-:Y:S01]  /*dac0*/  LOP3.LUT R27, R27, 0xffffffdf, RZ, 0xc0, !PT ;  /* 0xffffffdf1b1b7812 */ /* 0x000fe200078ec0ff */
[----:B------:R-:W-:Y:S01]  /*dad0*/  BSSY B7, `(.L_x_9189) ;  /* 0x000038b000077945 */ /* 0x000fe20003800000 */
[----:B0-----:R-:W-:Y:S01]  /*dae0*/  ISETP.NE.AND P0, PT, R0, 0x1, PT ;  /* 0x000000010000780c */ /* 0x001fe20003f05270 */
[----:B------:R-:W-:-:S04]  /*daf0*/  IMAD.SHL.U32 R0, R17, 0x80, RZ ;  /* 0x0000008011007824 */ /* 0x000fc800078e00ff */
[----:B------:R-:W-:-:S08]  /*db00*/  VIADD R0, R0, 0x7f ;  /* 0x0000007f00007836 */ /* 0x000fd00000000000 */
[----:B---3--:R-:W0:Y:S01]  /*db10*/  @P0 LDC R3, c[0x0][0x44c] ;  /* 0x00011300ff030b82 */ /* 0x008e220000000800 */
[----:B------:R-:W-:-:S07]  /*db20*/  @P0 LOP3.LUT R27, R27, 0x20, RZ, 0xfc, !PT ;  /* 0x000000201b1b0812 */ /* 0x000fce00078efcff */
[----:B------:R-:W1:Y:S01]  /*db30*/  @P0 LDC R5, c[0x0][0x450] ;  /* 0x00011400ff050b82 */ /* 0x000e620000000800 */
[----:B0-----:R-:W-:-:S05]  /*db40*/  @P0 IMAD.HI.U32 R2, R0, R3, RZ ;  /* 0x0000000300020227 */ /* 0x001fca00078e00ff */
[----:B-1----:R-:W-:Y:S02]  /*db50*/  @P0 SHF.R.U32.HI R0, RZ, R5, R2 ;  /* 0x00000005ff000219 */ /* 0x002fe40000011602 */
[----:B----4-:R-:W-:-:S04]  /*db60*/  IADD3 R3, R35, 0x80, -R4 ;  /* 0x0000008023037810 */ /* 0x010fc80007ffe804 */
[----:B------:R-:W-:Y:S01]  /*db70*/  IADD3 R2, R3, R0, RZ ;  /* 0x0000000003027210 */ /* 0x000fe20007ffe0ff */
[----:B------:R-:W-:-:S03]  /*db80*/  VIADD R0, R35, 0x7f ;  /* 0x0000007f23007836 */ /* 0x000fc60000000000 */
[----:B------:R-:W-:Y:S02]  /*db90*/  SHF.R.S32.HI R5, RZ, 0x1f, R2 ;  /* 0x0000001fff057819 */ /* 0x000fe40000011402 */
[----:B------:R-:W-:Y:S02]  /*dba0*/  SHF.R.S32.HI R3, RZ, 0x1f, R0 ;  /* 0x0000001fff037819 */ /* 0x000fe40000011400 */
[----:B------:R-:W-:Y:S02]  /*dbb0*/  LEA.HI R5, R5, R2, RZ, 0x7 ;  /* 0x0000000205057211 */ /* 0x000fe400078f38ff */
[----:B------:R-:W-:Y:S02]  /*dbc0*/  LEA.HI R3, R3, R0, RZ, 0x7 ;  /* 0x0000000003037211 */ /* 0x000fe400078f38ff */
[----:B------:R-:W-:Y:S02]  /*dbd0*/  SHF.R.S32.HI R0, RZ, 0x7, R5 ;  /* 0x00000007ff007819 */ /* 0x000fe40000011405 */
[----:B------:R-:W-:-:S04]  /*dbe0*/  SHF.R.S32.HI R3, RZ, 0x7, R3 ;  /* 0x00000007ff037819 */ /* 0x000fc80000011403 */
        /* <DEDUP_REMOVED lines=21> */
.L_x_9190:
        /* <DEDUP_REMOVED lines=20> */
.L_x_9193:
[----:B------:R-:W-:Y:S05]  /*de80*/  BSYNC B6 ;  /* 0x0000000000067941 */ /* 0x000fea0003800000 */
.L_x_9192:
        /* <DEDUP_REMOVED lines=20> */
.L_x_9196:
[----:B------:R0:W1:Y:S01]  /*dfd0*/  LDC.64 R2, c[0x4][R26] ;  /* 0x010000001a027b82 */ /* 0x0000620000000a00 */
[----:B------:R-:W-:Y:S01]  /*dfe0*/  ULDC.64 UR6, c[0x4][0x138] ;  /* 0x01004e0000067ab9 */ /* 0x000fe20000000a00 */
[----:B------:R-:W-:Y:S01]  /*dff0*/  ULDC.64 UR8, c[0x4][0x140] ;  /* 0x0100500000087ab9 */ /* 0x000fe20000000a00 */
[----:B------:R-:W-:Y:S01]  /*e000*/  ULDC.64 UR4, c[0x4][0x60] ;  /* 0x0100180000047ab9 */ /* 0x000fe20000000a00 */
        /* <DEDUP_REMOVED lines=11> */
.L_x_9195:
[----:B------:R-:W-:Y:S05]  /*e0c0*/  BSYNC B6 ;  /* 0x0000000000067941 */ /* 0x000fea0003800000 */
.L_x_9194:
[----:B------:R-:W-:Y:S01]  /*e0d0*/  ULDC.64 UR4, c[0x0][0x9f8] ;  /* 0x00027e0000047ab9 */ /* 0x000fe20000000a00 */
[----:B------:R-:W0:Y:S01]  /*e0e0*/  S2R R20, SR_TID.X ;  /* 0x0000000000147919 */ /* 0x000e220000002100 */
[----:B------:R-:W-:Y:S01]  /*e0f0*/  ISETP.NE.U32.AND P0, PT, RZ, UR4, PT ;  /* 0x00000004ff007c0c */ /* 0x000fe2000bf05070 */
[----:B------:R-:W1:Y:S03]  /*e100*/  LDC R9, c[0x0][0x430] ;  /* 0x00010c00ff097b82 */ /* 0x000e660000000800 */
[----:B------:R-:W-:-:S13]  /*e110*/  ISETP.NE.AND.EX P0, PT, RZ, UR5, PT, P0 ;  /* 0x00000005ff007c0c */ /* 0x000fda000bf05300 */
[----:B------:R-:W-:Y:S01]  /*e120*/  @P0 IADD3 R2, P1, R23, UR4, RZ ;  /* 0x0000000417020c10 */ /* 0x000fe2000ff3e0ff */
[----:B------:R-:W2:Y:S01]  /*e130*/  S2R R21, SR_TID.X ;  /* 0x0000000000157919 */ /* 0x000ea20000002100 */
[----:B------:R-:W-:Y:S01]  /*e140*/  VIADD R26, R32, 0xffffffff ;  /* 0xffffffff201a7836 */ /* 0x000fe20000000000 */
[----:B------:R-:W-:Y:S01]  /*e150*/  LOP3.LUT R27, R27, 0xfffffff7, RZ, 0xc0, !PT ;  /* 0xfffffff71b1b7812 */ /* 0x000fe200078ec0ff */
[----:B------:R-:W-:Y:S01]  /*e160*/  IMAD.U32 R10, RZ, RZ, UR36 ;  /* 0x00000024ff0a7e24 */ /* 0x000fe2000f8e00ff */
[----:B------:R-:W-:Y:S01]  /*e170*/  @P0 IADD3.X R3, R24, UR5, RZ, P1, !PT ;  /* 0x0000000518030c10 */ /* 0x000fe20008ffe4ff */
[----:B------:R-:W-:-:S04]  /*e180*/  ULDC UR4, c[0x0][0x2f4] ;  /* 0x0000bd0000047ab9 */ /* 0x000fc80000000800 */
[----:B------:R3:W4:Y:S01]  /*e190*/  @P0 LDG.E R33, desc[UR52][R2.64] ;  /* 0x0000003402210981 */ /* 0x000722000c1e1900 */
[----:B-1----:R-:W-:Y:S01]  /*e1a0*/  ISETP.NE.AND P2, PT, R9, 0x1, PT ;  /* 0x000000010900780c */ /* 0x002fe20003f45270 */
[----:B------:R-:W-:Y:S01]  /*e1b0*/  IMAD.SHL.U32 R8, R26, 0x80, RZ ;  /* 0x000000801a087824 */ /* 0x000fe200078e00ff */
[----:B0-----:R-:W-:-:S04]  /*e1c0*/  LOP3.LUT R20, R20, 0x7f, RZ, 0xc0, !PT ;  /* 0x0000007f14147812 */ /* 0x001fc800078ec0ff */
[----:B------:R-:W-:-:S07]  /*e1d0*/  SHF.R.U32.HI R20, RZ, 0x3, R20 ;  /* 0x00000003ff147819 */ /* 0x000fce0000011614 */
[----:B------:R-:W3:Y:S01]  /*e1e0*/  @P2 LDC R7, c[0x0][0x434] ;  /* 0x00010d00ff072b82 */ /* 0x000ee20000000800 */
[----:B------:R-:W-:-:S07]  /*e1f0*/  @P2 LOP3.LUT R27, R27, 0x8, RZ, 0xfc, !PT ;  /* 0x000000081b1b2812 */ /* 0x000fce00078efcff */
[----:B------:R-:W0:Y:S01]  /*e200*/  @P2 LDC R0, c[0x0][0x438] ;  /* 0x00010e00ff002b82 */ /* 0x000e220000000800 */
[----:B--2---:R-:W-:-:S05]  /*e210*/  IMAD.SHL.U32 R21, R21, 0x10, RZ ;  /* 0x0000001015157824 */ /* 0x004fca00078e00ff */
[----:B------:R-:W-:-:S04]  /*e220*/  LOP3.LUT R21, R21, 0x70, RZ, 0xc0, !PT ;  /* 0x0000007015157812 */ /* 0x000fc800078ec0ff */
[----:B------:R-:W-:-:S04]  /*e230*/  LOP3.LUT R6, R8, R20, R21, 0xfe, !PT ;  /* 0x0000001408067212 */ /* 0x000fc800078efe15 */
[C---:B------:R-:W-:Y:S01]  /*e240*/  ISETP.GE.AND P0, PT, R6.reuse, R35, PT ;  /* 0x000000230600720c */ /* 0x040fe20003f06270 */
[----:B------:R-:W-:-:S04]  /*e250*/  IMAD.IADD R6, R6, 0x1, R36 ;  /* 0x0000000106067824 */ /* 0x000fc800078e0224 */
[----:B---3--:R-:W-:-:S04]  /*e260*/  @P2 IMAD.HI.U32 R3, R6, R7, RZ ;  /* 0x0000000706032227 */ /* 0x008fc800078e00ff */
[----:B------:R-:W-:Y:S01]  /*e270*/  IMAD.MOV.U32 R2, RZ, RZ, R6 ;  /* 0x000000ffff027224 */ /* 0x000fe200078e0006 */
[----:B0-----:R-:W-:-:S03]  /*e280*/  @P2 SHF.R.U32.HI R2, RZ, R0, R3 ;  /* 0x00000000ff022219 */ /* 0x001fc60000011603 */
[----:B------:R-:W4:Y:S01]  /*e290*/  @!P0 LDC.64 R4, c[0x0][0x428] ;  /* 0x00010a00ff048b82 */ /* 0x000f220000000a00 */
[----:B------:R-:W-:-:S05]  /*e2a0*/  IADD3 R3, -R2, RZ, RZ ;  /* 0x000000ff02037210 */ /* 0x000fca0007ffe1ff */
[----:B------:R-:W-:Y:S01]  /*e2b0*/  IMAD R0, R9, R3, R6 ;  /* 0x0000000309007224 */ /* 0x000fe200078e0206 */
[----:B------:R-:W-:Y:S02]  /*e2c0*/  @!P0 SHF.R.S32.HI R3, RZ, 0x1f, R2 ;  /* 0x0000001fff038819 */ /* 0x000fe40000011402 */
[----:B------:R-:W-:Y:S02]  /*e2d0*/  ISETP.NE.AND P2, PT, R10, 0x3, PT ;  /* 0x000000030a00780c */ /* 0x000fe40003f45270 */
[----:B------:R-:W-:-:S11]  /*e2e0*/  LOP3.LUT R27, R27, 0xfffffffb, RZ, 0xc0, !PT ;  /* 0xfffffffb1b1b7812 */ /* 0x000fd600078ec0ff */
[----:B------:R-:W-:-:S04]  /*e2f0*/  @P2 LOP3.LUT R27, R27, 0x4, RZ, 0xfc, !PT ;  /* 0x000000041b1b2812 */ /* 0x000fc800078efcff */
[----:B------:R-:W-:Y:S01]  /*e300*/  LOP3.LUT R27, R27, 0xfffffffd, RZ, 0xc0, !PT ;  /* 0xfffffffd1b1b7812 */ /* 0x000fe200078ec0ff */
[----:B------:R-:W-:Y:S01]  /*e310*/  UMOV UR5, 0xffffffff ;  /* 0xffffffff00057882 */ /* 0x000fe20000000000 */
[-C--:B----4-:R-:W-:Y:S01]  /*e320*/  @!P0 IMAD.WIDE.U32 R6, R33, R4.reuse, R2 ;  /* 0x0000000421068225 */ /* 0x090fe200078e0002 */
[----:B------:R-:W-:Y:S01]  /*e330*/  SHF.R.S32.HI R37, RZ, 0x1f, R33 ;  /* 0x0000001fff257819 */ /* 0x000fe20000011421 */
[----:B------:R-:W0:Y:S04]  /*e340*/  @!P0 LDC.64 R2, c[0x0][0x418] ;  /* 0x00010600ff028b82 */ /* 0x000e280000000a00 */
[----:B------:R-:W-:Y:S02]  /*e350*/  @!P0 IMAD R9, R37, R4, RZ ;  /* 0x0000000425098224 */ /* 0x000fe400078e02ff */
[----:B------:R-:W-:-:S02]  /*e360*/  IMAD.MOV.U32 R4, RZ, RZ, RZ ;  /* 0x000000ffff047224 */ /* 0x000fc400078e00ff */
[----:B------:R-:W-:-:S04]  /*e370*/  @!P0 IMAD R5, R33, R5, R9 ;  /* 0x0000000521058224 */ /* 0x000fc800078e0209 */
[----:B------:R-:W-:Y:S01]  /*e380*/  @!P0 IMAD.IADD R5, R7, 0x1, R5 ;  /* 0x0000000107058824 */ /* 0x000fe200078e0205 */
[----:B0-----:R-:W-:-:S04]  /*e390*/  @!P0 LEA R2, P1, R6, R2, 0x2 ;  /* 0x0000000206028211 */ /* 0x001fc800078210ff */
[----:B------:R-:W-:-:S05]  /*e3a0*/  @!P0 LEA.HI.X R3, R6, R3, R5, 0x2, P1 ;  /* 0x0000000306038211 */ /* 0x000fca00008f1405 */
[----:B------:R0:W5:Y:S01]  /*e3b0*/  @!P0 LDG.E R4, desc[UR52][R2.64] ;  /* 0x0000003402048981 */ /* 0x000162000c1e1900 */
[----:B------:R-:W-:-:S13]  /*e3c0*/  ISETP.GE.AND P0, PT, R30, UR4, PT ;  /* 0x000000041e007c0c */ /* 0x000fda000bf06270 */
[----:B------:R-:W-:Y:S02]  /*e3d0*/  @P0 LOP3.LUT R27, R27, 0x2, RZ, 0xfc, !PT ;  /* 0x000000021b1b0812 */ /* 0x000fe400078efcff */
[----:B------:R-:W-:Y:S02]  /*e3e0*/  ISETP.GE.AND P0, PT, R29, UR4, PT ;  /* 0x000000041d007c0c */ /* 0x000fe4000bf06270 */
[----:B------:R-:W-:-:S11]  /*e3f0*/  LOP3.LUT R27, R27, 0xfffffffe, RZ, 0xc0, !PT ;  /* 0xfffffffe1b1b7812 */ /* 0x000fd600078ec0ff */
[----:B------:R-:W-:Y:S01]  /*e400*/  @P0 LOP3.LUT R27, R27, 0x1, RZ, 0xfc, !PT ;  /* 0x000000011b1b0812 */ /* 0x000fe200078efcff */
[----:B0-----:R-:W-:Y:S06]  /*e410*/  BRA.DIV UR5, `(.L_x_9197) ;  /* 0x0000004205707947 */ /* 0x001fec000b800000 */
.L_x_9265:
[----:B------:R-:W-:Y:S01]  /*e420*/  SHF.R.S32.HI R32, RZ, 0x1f, R18 ;  /* 0x0000001fff207819 */ /* 0x000fe20000011412 */
[----:B------:R-:W-:Y:S06]  /*e430*/  @!P2 BRA `(.L_x_9198) ;  /* 0x000000000004a947 */ /* 0x000fec0003800000 */
[----:B------:R-:W-:Y:S01]  /*e440*/  BPT.TRAP 0x1 ;  /* 0x000000040000795c */ /* 0x000fe20000300000 */
.L_x_9198:
        /* <DEDUP_REMOVED lines=25> */
.L_x_9266:
[----:B------:R-:W-:Y:S05]  /*e5e0*/  BSYNC B0 ;  /* 0x0000000000007941 */ /* 0x000fea0003800000 */
.L_x_9199:
[----:B------:R-:W1:Y:S01]  /*e5f0*/  S2R R9, SR_TID.X ;  /* 0x0000000000097919 */ /* 0x000e620000002100 */
[----:B------:R-:W-:Y:S01]  /*e600*/  ULDC.64 UR4, c[0x0][0x300] ;  /* 0x0000c00000047ab9 */ /* 0x000fe20000000a00 */
[----:B------:R-:W-:Y:S01]  /*e610*/  LOP3.LUT P3, RZ, R27, 0x2, RZ, 0xc0, !PT ;  /* 0x000000021bff7812 */ /* 0x000fe2000786c0ff */
        /* <DEDUP_REMOVED lines=28> */
[----:B0-----:R-:W-:-:S04]  /*e7e0*/  @P0 LEA R3, P1, R30, R3, 0x1 ;  /* 0x000000031e030211 */ /* 0x001fc800078208ff */
[----:B-1----:R-:W-:Y:S02]  /*e7f0*/  @P0 IADD3.X R2, RZ, R2, RZ, P1, !PT ;  /* 0x00000002ff020210 */ /* 0x002fe40000ffe4ff */
[----:B------:R-:W-:Y:S02]  /*e800*/  ISETP.GE.AND P1, PT, R6, 0x11, PT ;  /* 0x000000110600780c */ /* 0x000fe40003f26270 */
        /* <DEDUP_REMOVED lines=73> */
.L_x_9284:
        /* <DEDUP_REMOVED lines=11> */
.L_x_9202:
        /* <DEDUP_REMOVED lines=11> */
.L_x_9203:
[----:B0-----:R0:W5:Y:S01]  /*ee00*/  LDL.LU R4, [R1+0x10] ;  /* 0x0000100001047983 */ /* 0x0011620000300800 */
[----:B------:R0:W-:Y:S03]  /*ee10*/  SYNCS.ARRIVE.TRANS64.A1T0 RZ, [R7+URZ+0x28830], RZ ;  /* 0x028830ff07ff79a7 */ /* 0x0001e6000810003f */
[----:B-1----:R0:W5:Y:S02]  /*ee20*/  LDL.LU R3, [R1+0x4] ;  /* 0x0000040001037983 */ /* 0x0021640000300800 */
[----:B------:R-:W-:Y:S05]  /*ee30*/  WARPSYNC.ALL ;  /* 0x0000000000007948 */ /* 0x000fea0003800000 */
[----:B------:R-:W-:Y:S01]  /*ee40*/  ULDC.64 UR4, c[0x0][0x298] ;  /* 0x0000a60000047ab9 */ /* 0x000fe20000000a00 */
[----:B------:R-:W-:Y:S01]  /*ee50*/  BAR.SYNC.DEFER_BLOCKING 0x8, 0x180 ;  /* 0x0206000000007b1d */ /* 0x000fe20000010000 */
[----:B------:R-:W-:Y:S01]  /*ee60*/  LOP3.LUT P0, RZ, R27, 0x10, RZ, 0xc0, !PT ;  /* 0x000000101bff7812 */ /* 0x000fe2000780c0ff */
[----:B------:R-:W-:-:S03]  /*ee70*/  VIADD R2, R22, 0x10400 ;  /* 0x0001040016027836 */ /* 0x000fc60000000000 */
[----:B------:R-:W-:Y:S01]  /*ee80*/  SEL R31, R31, RZ, !P0 ;  /* 0x000000ff1f1f7207 */ /* 0x000fe20004000000 */
[----:B------:R-:W-:Y:S01]  /*ee90*/  BSSY B6, `(.L_x_9204) ;  /* 0x000001c000067945 */ /* 0x000fe20003800000 */
[----:B-----5:R-:W-:Y:S02]  /*eea0*/  SEL R4, R4, RZ, !P0 ;  /* 0x000000ff04047207 */ /* 0x020fe40004000000 */
[----:B------:R-:W-:Y:S02]  /*eeb0*/  LOP3.LUT P0, RZ, R2, 0x3ff, RZ, 0xc0, !PT ;  /* 0x000003ff02ff7812 */ /* 0x000fe4000780c0ff */
[----:B------:R-:W-:Y:S01]  /*eec0*/  SHF.R.S32.HI R0, RZ, 0x1f, R3 ;  /* 0x0000001fff007819 */ /* 0x000fe20000011403 */
[----:B------:R1:W-:Y:S04]  /*eed0*/  STL [R1+0x1c], R4 ;  /* 0x00001c0401007387 */ /* 0x0003e80000100800 */
[----:B------:R-:W-:-:S04]  /*eee0*/  IMAD R0, R0, UR4, RZ ;  /* 0x0000000400007c24 */ /* 0x000fc8000f8e02ff */
[C---:B------:R-:W-:Y:S02]  /*eef0*/  IMAD R0, R3.reuse, UR5, R0 ;  /* 0x0000000503007c24 */ /* 0x040fe4000f8e0200 */
[----:B------:R-:W-:-:S05]  /*ef00*/  IMAD.WIDE.U32 R2, R3, UR4, RZ ;  /* 0x0000000403027c25 */ /* 0x000fca000f8e00ff */
[----:B------:R-:W-:Y:S01]  /*ef10*/  IADD3 R0, R3, R0, RZ ;  /* 0x0000000003007210 */ /* 0x000fe20007ffe0ff */
[----:B------:R1:W-:Y:S04]  /*ef20*/  STL.64 [R1+0x10], R2 ;  /* 0x0000100201007387 */ /* 0x0003e80000100a00 */
[----:B------:R1:W-:Y:S01]  /*ef30*/  STL [R1+0x4], R0 ;  /* 0x0000040001007387 */ /* 0x0003e20000100800 */
[----:B------:R-:W-:Y:S05]  /*ef40*/  @!P0 BRA `(.L_x_9205) ;  /* 0x0000000000408947 */ /* 0x000fea0003800000 */
[----:B-1----:R-:W-:Y:S01]  /*ef50*/  MOV R2, 0x0 ;  /* 0x0000000000027802 */ /* 0x002fe20000000f00 */
        /* <DEDUP_REMOVED lines=8> */
[----:B0-----:R-:W-:-:S02]  /*efe0*/  IMAD.U32 R7, RZ, RZ, UR7 ;  /* 0x00000007ff077e24 */ /* 0x001fc4000f8e00ff */
[----:B------:R-:W-:Y:S02]  /*eff0*/  IMAD.U32 R10, RZ, RZ, UR8 ;  /* 0x00000008ff0a7e24 */ /* 0x000fe4000f8e00ff */
[----:B------:R-:W-:Y:S02]  /*f000*/  IMAD.MOV.U32 R8, RZ, RZ, 0x70 ;  /* 0x00000070ff087424 */ /* 0x000fe400078e00ff */
[----:B------:R-:W-:Y:S02]  /*f010*/  IMAD.MOV.U32 R12, RZ, RZ, 0x1 ;  /* 0x00000001ff0c7424 */ /* 0x000fe400078e00ff */
[----:B------:R-:W-:-:S07]  /*f020*/  IMAD.MOV.U32 R13, RZ, RZ, RZ ;  /* 0x000000ffff0d7224 */ /* 0x000fce00078e00ff */
[----:B------:R-:W-:-:S07]  /*f030*/  LEPC R20, `(.L_x_9205) ;  /* 0x000000001014794e */ /* 0x000fce0000000000 */
[----:B-1----:R-:W-:Y:S05]  /*f040*/  CALL.ABS.NOINC R2 ;  /* 0x0000000002007343 */ /* 0x002fea0003c00000 */
.L_x_9205:
[----:B------:R-:W-:Y:S05]  /*f050*/  BSYNC B6 ;  /* 0x0000000000067941 */ /* 0x000fea0003800000 */
.L_x_9204:
[----:B------:R-:W2:Y:S01]  /*f060*/  LDL.LU R21, [R1+0x1c] ;  /* 0x00001c0001157983 */ /* 0x000ea20000300800 */
[----:B-1----:R-:W1:Y:S01]  /*f070*/  LDC R4, c[0x0][0x448] ;  /* 0x00011200ff047b82 */ /* 0x002e620000000800 */
[----:B------:R-:W-:Y:S02]  /*f080*/  ULDC.64 UR4, c[0x0][0x2d8] ;  /* 0x0000b60000047ab9 */ /* 0x000fe40000000a00 */
[----:B------:R-:W3:Y:S04]  /*f090*/  LDL.LU R20, [R1+0x4] ;  /* 0x0000040001147983 */ /* 0x000ee80000300800 */
[----:B------:R-:W3:Y:S01]  /*f0a0*/  LDL.LU.64 R2, [R1+0x10] ;  /* 0x0000100001027983 */ /* 0x000ee20000300a00 */
[----:B------:R-:W-:-:S03]  /*f0b0*/  IMAD R0, R32, UR4, RZ ;  /* 0x0000000420007c24 */ /* 0x000fc6000f8e02ff */
[----:B------:R4:W5:Y:S01]  /*f0c0*/  LDL R10, [R1+0x8] ;  /* 0x00000800010a7983 */ /* 0x0009620000100800 */
[----:B------:R-:W-:-:S03]  /*f0d0*/  IMAD R5, R18, UR5, R0 ;  /* 0x0000000512057c24 */ /* 0x000fc6000f8e0200 */
[----:B------:R4:W5:Y:S01]  /*f0e0*/  LDL R8, [R1] ;  /* 0x0000000001087983 */ /* 0x0009620000100800 */
[----:B-1----:R-:W-:-:S13]  /*f0f0*/  ISETP.NE.AND P6, PT, R4, 0x1, PT ;  /* 0x000000010400780c */ /* 0x002fda0003fc5270 */
[----:B------:R-:W1:Y:S01]  /*f100*/  @P6 LDC R4, c[0x0][0x450] ;  /* 0x00011400ff046b82 */ /* 0x000e620000000800 */
[----:B---3--:R-:W-:Y:S02]  /*f110*/  IMAD.MOV.U32 R3, RZ, RZ, R20 ;  /* 0x000000ffff037224 */ /* 0x008fe400078e0014 */
[----:B------:R-:W3:Y:S01]  /*f120*/  S2R R20, SR_TID.X ;  /* 0x0000000000147919 */ /* 0x000ee20000002100 */
[----:B------:R-:W-:Y:S01]  /*f130*/  IMAD.WIDE.U32 R2, R18, UR4, R2 ;  /* 0x0000000412027c25 */ /* 0x000fe2000f8e0002 */
[----:B------:R-:W-:-:S03]  /*f140*/  ULDC.64 UR4, c[0x0][0x2e0] ;  /* 0x0000b80000047ab9 */ /* 0x000fc60000000a00 */
[----:B--2---:R-:W-:Y:S02]  /*f150*/  IMAD R0, R21, UR4, RZ ;  /* 0x0000000415007c24 */ /* 0x004fe4000f8e02ff */
[----:B------:R-:W2:Y:S01]  /*f160*/  S2R R21, SR_TID.X ;  /* 0x0000000000157919 */ /* 0x000ea20000002100 */
[----:B------:R-:W-:Y:S02]  /*f170*/  IMAD.IADD R3, R3, 0x1, R5 ;  /* 0x0000000103037824 */ /* 0x000fe400078e0205 */
[----:B------:R-:W0:Y:S01]  /*f180*/  @P6 LDC R5, c[0x0][0x44c] ;  /* 0x00011300ff056b82 */ /* 0x000e220000000800 */
[C---:B------:R-:W-:Y:S02]  /*f190*/  IMAD R0, R31.reuse, UR5, R0 ;  /* 0x000000051f007c24 */ /* 0x040fe4000f8e0200 */
[----:B------:R-:W-:Y:S01]  /*f1a0*/  IMAD.WIDE.U32 R2, R31, UR4, R2 ;  /* 0x000000041f027c25 */ /* 0x000fe2000f8e0002 */
[----:B------:R-:W-:-:S03]  /*f1b0*/  ULDC.64 UR4, c[0x0][0x2d0] ;  /* 0x0000b40000047ab9 */ /* 0x000fc60000000a00 */
[----:B------:R-:W-:Y:S01]  /*f1c0*/  IMAD.IADD R3, R3, 0x1, R0 ;  /* 0x0000000103037824 */ /* 0x000fe200078e0200 */
[----:B---3--:R-:W-:-:S04]  /*f1d0*/  LOP3.LUT R20, R20, 0x7f, RZ, 0xc0, !PT ;  /* 0x0000007f14147812 */ /* 0x008fc800078ec0ff */
[----:B------:R-:W-:Y:S02]  /*f1e0*/  SHF.R.U32.HI R20, RZ, 0x3, R20 ;  /* 0x00000003ff147819 */ /* 0x000fe40000011614 */
[----:B--2---:R-:W-:-:S04]  /*f1f0*/  SHF.L.U32 R21, R21, 0x4, RZ ;  /* 0x0000000415157819 */ /* 0x004fc800000006ff */
[----:B------:R-:W-:-:S04]  /*f200*/  LOP3.LUT R21, R21, 0x70, RZ, 0xc0, !PT ;  /* 0x0000007015157812 */ /* 0x000fc800078ec0ff */
[----:B------:R-:W-:-:S05]  /*f210*/  LOP3.LUT R20, R20, R21, RZ, 0xfc, !PT ;  /* 0x0000001514147212 */ /* 0x000fca00078efcff */
[----:B------:R-:W-:-:S04]  /*f220*/  IMAD R0, R17, 0x80, R20 ;  /* 0x0000008011007824 */ /* 0x000fc800078e0214 */
[----:B0-----:R-:W-:-:S04]  /*f230*/  @P6 IMAD.HI.U32 R5, R0, R5, RZ ;  /* 0x0000000500056227 */ /* 0x001fc800078e00ff */
[----:B------:R-:W-:Y:S01]  /*f240*/  IMAD.MOV.U32 R6, RZ, RZ, R0 ;  /* 0x000000ffff067224 */ /* 0x000fe200078e0000 */
[----:B-1----:R-:W-:Y:S02]  /*f250*/  @P6 SHF.R.U32.HI R6, RZ, R4, R5 ;  /* 0x00000004ff066219 */ /* 0x002fe40000011605 */
        /* <DEDUP_REMOVED lines=16> */
[----:B------:R-:W-:Y:S01]  /*f360*/  ULDC UR4, c[0x0][0x2b8] ;  /* 0x0000ae0000047ab9 */ /* 0x000fe20000000800 */
[----:B------:R-:W-:Y:S02]  /*f370*/  IADD3 R3, R3, R6, RZ ;  /* 0x0000000603037210 */ /* 0x000fe40007ffe0ff */
        /* <DEDUP_REMOVED lines=8> */
[----:B-----5:R-:W-:Y:S02]  /*f400*/  IMAD R5, R10, R5, RZ ;  /* 0x000000050a057224 */ /* 0x020fe400078e02ff */
[----:B------:R-:W-:Y:S01]  /*f410*/  IMAD R17, R17, 0x80, R9 ;  /* 0x0000008011117824 */ /* 0x000fe200078e0209 */
        /* <DEDUP_REMOVED lines=18> */
[----:B------:R1:W-:Y:S01]  /*f540*/  @!P2 LDGSTS.E.BYPASS.LTC128B.128 [R8+0x14c00], desc[UR52][R2.64+0x80], !P1 ;  /* 0x14c000800208afae */ /* 0x0003e2000c901d74 */
[----:B------:R-:W-:Y:S02]  /*f550*/  ISETP.GE.AND P2, PT, R6, R5, PT ;  /* 0x000000050600720c */ /* 0x000fe40003f46270 */
        /* <DEDUP_REMOVED lines=49> */
.L_x_9301:
        /* <DEDUP_REMOVED lines=11> */
.L_x_9208:
[----:B------:R-:W-:Y:S05]  /*f920*/  BSYNC B0 ;  /* 0x0000000000007941 */ /* 0x000fea0003800000 */
.L_x_9207:
[----:B------:R-:W-:Y:S01]  /*f930*/  NOP ;  /* 0x0000000000007918 */ /* 0x000fe20000000000 */
[----:B------:R-:W-:-:S13]  /*f940*/  PLOP3.LUT P0, PT, PT, PT, PT, 0x80, 0x0 ;  /* 0x000000000000781c */ /* 0x000fda0003f0f070 */
.L_x_9209:
        /* <DEDUP_REMOVED lines=14> */
[----:B0-----:R-:W3:Y:S01]  /*fa30*/  LDL R2, [R1+0xc] ;  /* 0x00000c0001027983 */ /* 0x001ee20000100800 */
[----:B------:R0:W-:Y:S01]  /*fa40*/  SYNCS.ARRIVE.TRANS64.A1T0 RZ, [R22+URZ+0x28800], RZ ;  /* 0x028800ff16ff79a7 */ /* 0x0001e2000810003f */
[----:B------:R-:W-:Y:S01]  /*fa50*/  BSSY B0, `(.L_x_9210) ;  /* 0x0000004000007945 */ /* 0x000fe20003800000 */
[----:B------:R-:W1:Y:S01]  /*fa60*/  SYNCS.PHASECHK.TRANS64.TRYWAIT P1, [R22+URZ+0x28820], R3 ;  /* 0x02882003160075a7 */ /* 0x000e62000802017f */
[----:B---3--:R-:W-:Y:S02]  /*fa70*/  ISETP.GE.AND P0, PT, R2, 0x2, PT ;  /* 0x000000020200780c */ /* 0x008fe40003f06270 */
[----:B01----:R-:W-:Y:S11]  /*fa80*/  @!P1 BRA `(.L_x_9211) ;  /* 0x0000004000749947 */ /* 0x003ff60003800000 */
.L_x_9302:
[----:B------:R-:W-:Y:S05]  /*fa90*/  BSYNC B0 ;  /* 0x0000000000007941 */ /* 0x000fea0003800000 */
.L_x_9210:
        /* <DEDUP_REMOVED lines=8> */
[----:B------:R-:W-:Y:S02]  /*fb20*/  IMAD.MOV.U32 R31, RZ, RZ, R26 ;  /* 0x000000ffff1f7224 */ /* 0x000fe400078e001a */
[----:B---3--:R-:W-:-:S10]  /*fb30*/  VIADD R6, R0, 0xfffffffe ;  /* 0xfffffffe00067836 */ /* 0x008fd40000000000 */
.L_x_9226:
[----:B0-----:R-:W0:Y:S01]  /*fb40*/  S2R R3, SR_TID.X ;  /* 0x0000000000037919 */ /* 0x001e220000002100 */
[----:B------:R-:W1:Y:S01]  /*fb50*/  LDC R4, c[0x0][0x430] ;  /* 0x00010c00ff047b82 */ /* 0x000e620000000800 */
[----:B------:R-:W-:Y:S05]  /*fb60*/  YIELD ;  /* 0x0000000000007946 */ /* 0x000fea0003800000 */
[----:B------:R-:W-:Y:S01]  /*fb70*/  ULDC.64 UR4, c[0x0][0x428] ;  /* 0x00010a0000047ab9 */ /* 0x000fe20000000a00 */
[----:B------:R-:W-:Y:S01]  /*fb80*/  VIADD R25, R10, 0x1 ;  /* 0x000000010a197836 */ /* 0x000fe20000000000 */
[----:B-1----:R-:W-:Y:S02]  /*fb90*/  ISETP.NE.AND P0, PT, R4, 0x1, PT ;  /* 0x000000010400780c */ /* 0x002fe40003f05270 */
[----:B0-----:R-:W-:-:S02]  /*fba0*/  LOP3.LUT R0, R3, 0x7f, RZ, 0xc0, !PT ;  /* 0x0000007f03007812 */ /* 0x001fc400078ec0ff */
[----:B------:R-:W-:Y:S02]  /*fbb0*/  SHF.L.U32 R4, R3, 0x4, RZ ;  /* 0x0000000403047819 */ /* 0x000fe400000006ff */
[----:B------:R-:W-:-:S07]  /*fbc0*/  SHF.R.U32.HI R5, RZ, 0x3, R0 ;  /* 0x00000003ff057819 */ /* 0x000fce0000011600 */
[----:B------:R-:W0:Y:S01]  /*fbd0*/  @P0 LDC R0, c[0x0][0x434] ;  /* 0x00010d00ff000b82 */ /* 0x000e220000000800 */
[----:B------:R-:W-:Y:S01]  /*fbe0*/  LOP3.LUT R4, R4, 0x70, RZ, 0xc0, !PT ;  /* 0x0000007004047812 */ /* 0x000fe200078ec0ff */
[----:B------:R-:W-:-:S06]  /*fbf0*/  IMAD R7, R6, 0x80, R5 ;  /* 0x0000008006077824 */ /* 0x000fcc00078e0205 */
[----:B------:R-:W1:Y:S01]  /*fc00*/  @P0 LDC R3, c[0x0][0x438] ;  /* 0x00010e00ff030b82 */ /* 0x000e620000000800 */
[----:B------:R-:W-:-:S05]  /*fc10*/  IADD3 R7, R4, R7, R36 ;  /* 0x0000000704077210 */ /* 0x000fca0007ffe024 */
        /* <DEDUP_REMOVED lines=26> */
.L_x_9214:
[----:B------:R-:W-:Y:S01]  /*fdc0*/  IMAD R6, R25, 0x8, R22 ;  /* 0x0000000819067824 */ /* 0x000fe200078e0216 */
[----:B------:R-:W-:Y:S01]  /*fdd0*/  SHF.L.U32 R3, R28, 0x1f, RZ ;  /* 0x0000001f1c037819 */ /* 0x000fe200000006ff */
[----:B------:R-:W-:Y:S03]  /*fde0*/  BSSY B1, `(.L_x_9215) ;  /* 0x0000003000017945 */ /* 0x000fe60003800000 */
[----:B------:R-:W0:Y:S02]  /*fdf0*/  SYNCS.PHASECHK.TRANS64.TRYWAIT P0, [R6+URZ+0x28840], R3 ;  /* 0x02884003060075a7 */ /* 0x000e24000800017f */
[----:B0-----:R-:W-:Y:S05]  /*fe00*/  @!P0 BRA `(.L_x_9216) ;  /* 0x0000003c00a88947 */ /* 0x001fea0003800000 */
.L_x_9303:
[----:B------:R-:W-:Y:S05]  /*fe10*/  BSYNC B1 ;  /* 0x0000000000017941 */ /* 0x000fea0003800000 */
.L_x_9215:
        /* <DEDUP_REMOVED lines=71> */
.L_x_9321:
        /* <DEDUP_REMOVED lines=9> */
.L_x_9218:
[----:B------:R-:W-:Y:S02]  /*10320*/  PLOP3.LUT P3, PT, P3, P0, PT, 0xa2, 0x0 ;  /* 0x000000000000781c */ /* 0x000fe40001f61472 */
[----:B------:R-:W-:-:S08]  /*10330*/  @P0 R2UR P3, UR4, R6 ;  /* 0x00000000060402ca */ /* 0x000fd00000060000 */
[----:B------:R-:W-:-:S05]  /*10340*/  @P0 PLOP3.LUT P0, PT, P3, PT, PT, 0x80, 0x0 ;  /* 0x000000000000081c */ /* 0x000fca0001f0f070 */
[----:B------:R-:W-:Y:S01]  /*10350*/  @!P3 SYNCS.ARRIVE.TRANS64.RED.A0T1 RZ, [UR4+0x28830], RZ ;  /* 0x028830ffffffb9a7 */ /* 0x000fe20008200404 */
[----:B------:R-:W-:Y:S07]  /*10360*/  @!P3 ARRIVES.LDGSTSBAR.64.TRANSCNT [UR4+0x28830] ;  /* 0x02883000ff00b9b0 */ /* 0x000fee0008000a84 */
[----:B------:R-:W-:Y:S05]  /*10370*/  @P0 BRA.U.ANY `(.L_x_9218) ;  /* 0xfffffffd00e80947 */ /* 0x000fea000393ffff */
[----:B------:R-:W-:Y:S01]  /*10380*/  NOP ;  /* 0x0000000000007918 */ /* 0x000fe20000000000 */
[----:B-1----:R-:W-:-:S04]  /*10390*/  MOV R2, UR36 ;  /* 0x0000002400027c02 */ /* 0x002fc80008000f00 */
[----:B------:R-:W-:-:S13]  /*103a0*/  ISETP.NE.AND P4, PT, R2, 0x3, PT ;  /* 0x000000030200780c */ /* 0x000fda0003f85270 */
[----:B------:R-:W-:Y:S05]  /*103b0*/  @!P4 BRA `(.L_x_9219) ;  /* 0x000000000004c947 */ /* 0x000fea0003800000 */
[----:B------:R-:W-:Y:S01]  /*103c0*/  BPT.TRAP 0x1 ;  /* 0x000000040000795c */ /* 0x000fe20000300000 */
.L_x_9219:
[----:B------:R1:W-:Y:S01]  /*103d0*/  SYNCS.ARRIVE.TRANS64.A1T0 RZ, [R6+URZ+0x28830], RZ ;  /* 0x028830ff06ff79a7 */ /* 0x0003e2000810003f */
[----:B------:R-:W-:Y:S05]  /*103e0*/  @!P4 BRA `(.L_x_9220) ;  /* 0x000000000004c947 */ /* 0x000fea0003800000 */
[----:B------:R-:W-:Y:S01]  /*103f0*/  BPT.TRAP 0x1 ;  /* 0x000000040000795c */ /* 0x000fe20000300000 */
.L_x_9220:
[----:B------:R-:W-:Y:S01]  /*10400*/  SHF.L.U32 R2, R17, 0x1f, RZ ;  /* 0x0000001f11027819 */ /* 0x000fe200000006ff */
[----:B-1----:R-:W-:Y:S01]  /*10410*/  IMAD R6, R10, 0x8, R22 ;  /* 0x000000080a067824 */ /* 0x002fe200078e0216 */
[----:B------:R-:W-:Y:S01]  /*10420*/  BSSY B1, `(.L_x_9221) ;  /* 0x0000004000017945 */ /* 0x000fe20003800000 */
[----:B------:R-:W-:Y:S02]  /*10430*/  IMAD R8, R31, -0x80, R35 ;  /* 0xffffff801f087824 */ /* 0x000fe400078e0223 */
[----:B------:R-:W1:Y:S02]  /*10440*/  SYNCS.PHASECHK.TRANS64.TRYWAIT P0, [R6+URZ+0x28860], R2 ;  /* 0x02886002060075a7 */ /* 0x000e64000800017f */
[----:B-1----:R-:W-:Y:S05]  /*10450*/  @!P0 BRA `(.L_x_9222) ;  /* 0x0000004000748947 */ /* 0x002fea0003800000 */
.L_x_9322:
[----:B------:R-:W-:Y:S05]  /*10460*/  BSYNC B1 ;  /* 0x0000000000017941 */ /* 0x000fea0003800000 */
.L_x_9221:
[----:B------:R-:W3:Y:S01]  /*10470*/  S2R R3, SR_TID.X ;  /* 0x0000000000037919 */ /* 0x000ee20000002100 */
[----:B------:R-:W-:Y:S01]  /*10480*/  UMOV UR4, 0xffffffff ;  /* 0xffffffff00047882 */ /* 0x000fe20000000000 */
        /* <DEDUP_REMOVED lines=64> */
.L_x_9340:
[----:B01----:R-:W-:Y:S01]  /*10890*/  IADD3 R2, P0, R14, R5, RZ ;  /* 0x000000050e027210 */ /* 0x003fe20007f1e0ff */
        /* <DEDUP_REMOVED lines=28> */
.L_x_9224:
        /* <DEDUP_REMOVED lines=11> */
.L_x_9225:
[C---:B------:R-:W-:Y:S01]  /*10b10*/  ISETP.GT.AND P0, PT, R26.reuse, RZ, PT ;  /* 0x000000ff1a00720c */ /* 0x040fe20003f04270 */
[----:B------:R0:W-:Y:S01]  /*10b20*/  SYNCS.ARRIVE.TRANS64.A1T0 RZ, [R6+URZ+0x28850], RZ ;  /* 0x028850ff06ff79a7 */ /* 0x0001e2000810003f */
[----:B------:R-:W-:Y:S01]  /*10b30*/  MOV R17, R28 ;  /* 0x0000001c00117202 */ /* 0x000fe20000000f00 */
[----:B------:R-:W-:Y:S02]  /*10b40*/  IMAD.MOV.U32 R10, RZ, RZ, R25 ;  /* 0x000000ffff0a7224 */ /* 0x000fe400078e0019 */
[----:B------:R-:W-:Y:S02]  /*10b50*/  IMAD.MOV.U32 R31, RZ, RZ, R26 ;  /* 0x000000ffff1f7224 */ /* 0x000fe400078e001a */
[----:B0-----:R-:W-:-:S06]  /*10b60*/  VIADD R6, R26, 0xffffffff ;  /* 0xffffffff1a067836 */ /* 0x001fcc0000000000 */
[----:B------:R-:W-:Y:S05]  /*10b70*/  @P0 BRA `(.L_x_9226) ;  /* 0xffffffec00f00947 */ /* 0x000fea000383ffff */
.L_x_9213:
[----:B------:R-:W-:Y:S05]  /*10b80*/  BSYNC B0 ;  /* 0x0000000000007941 */ /* 0x000fea0003800000 */
.L_x_9212:
        /* <DEDUP_REMOVED lines=17> */
.L_x_9228:
[----:B------:R-:W-:Y:S05]  /*10ca0*/  BSYNC B0 ;  /* 0x0000000000007941 */ /* 0x000fea0003800000 */
.L_x_9227:
[----:B------:R-:W-:-:S05]  /*10cb0*/  IMAD.U32 R0, RZ, RZ, UR36 ;  /* 0x00000024ff007e24 */ /* 0x000fca000f8e00ff */
[----:B------:R-:W-:-:S13]  /*10cc0*/  ISETP.NE.AND P0, PT, R0, 0x3, PT ;  /* 0x000000030000780c */ /* 0x000fda0003f05270 */
[----:B------:R-:W-:Y:S05]  /*10cd0*/  @!P0 BRA `(.L_x_9229) ;  /* 0x0000000000048947 */ /* 0x000fea0003800000 */
[----:B------:R-:W-:Y:S01]  /*10ce0*/  BPT.TRAP 0x1 ;  /* 0x000000040000795c */ /* 0x000fe20000300000 */
.L_x_9229:
[----:B------:R-:W-:Y:S01]  /*10cf0*/  IMAD R0, R25, 0x8, R22 ;  /* 0x0000000819007824 */ /* 0x000fe200078e0216 */
[----:B0-----:R-:W-:Y:S01]  /*10d00*/  SHF.L.U32 R3, R28, 0x1f, RZ ;  /* 0x0000001f1c037819 */ /* 0x001fe200000006ff */
[----:B------:R-:W-:Y:S01]  /*10d10*/  BSSY B0, `(.L_x_9230) ;  /* 0x0000004000007945 */ /* 0x000fe20003800000 */
[----:B------:R-:W-:Y:S02]  /*10d20*/  IMAD R6, R26, -0x80, R35 ;  /* 0xffffff801a067824 */ /* 0x000fe400078e0223 */
[----:B------:R-:W0:Y:S02]  /*10d30*/  SYNCS.PHASECHK.TRANS64.TRYWAIT P0, [R0+URZ+0x28860], R3 ;  /* 0x02886003000075a7 */ /* 0x000e24000800017f */
[----:B0-----:R-:W-:Y:S05]  /*10d40*/  @!P0 BRA `(.L_x_9231) ;  /* 0x0000004000d48947 */ /* 0x001fea0003800000 */
.L_x_9341:
[----:B------:R-:W-:Y:S05]  /*10d50*/  BSYNC B0 ;  /* 0x0000000000007941 */ /* 0x000fea0003800000 */
.L_x_9230:
        /* <DEDUP_REMOVED lines=70> */
.L_x_9359:
        /* <DEDUP_REMOVED lines=11> */
.L_x_9233:
        /* <DEDUP_REMOVED lines=11> */
.L_x_9234:
[----:B------:R0:W-:Y:S01]  /*11320*/  SYNCS.ARRIVE.TRANS64.A1T0 RZ, [R0+URZ+0x28850], RZ ;  /* 0x028850ff00ff79a7 */ /* 0x0001e2000810003f */
[----:B------:R-:W-:-:S04]  /*11330*/  IADD3 R25, R25, 0x1, RZ ;  /* 0x0000000119197810 */ /* 0x000fc80007ffe0ff */
[----:B------:R-:W-:-:S04]  /*11340*/  ISETP.NE.AND P0, PT, R25, 0x2, PT ;  /* 0x000000021900780c */ /* 0x000fc80003f05270 */
[----:B------:R-:W-:Y:S02]  /*11350*/  SEL R3, RZ, 0x1, P0 ;  /* 0x00000001ff037807 */ /* 0x000fe40000000000 */
[----:B------:R-:W-:Y:S02]  /*11360*/  SEL R25, R25, RZ, P0 ;  /* 0x000000ff19197207 */ /* 0x000fe40000000000 */
[----:B0-----:R-:W-:-:S07]  /*11370*/  LOP3.LUT R28, R28, R3, RZ, 0x3c, !PT ;  /* 0x000000031c1c7212 */ /* 0x001fce00078e3cff */
.L_x_9191:
[----:B------:R-:W-:Y:S05]  /*11380*/  BSYNC B7 ;  /* 0x0000000000077941 */ /* 0x000fea0003800000 */
.L_x_9189:
        /* <DEDUP_REMOVED lines=8> */
[----:B------:R2:W3:Y:S01]  /*11410*/  LDS.128 R16, [R22+0x288d0] ;  /* 0x0288d00016107984 */ /* 0x0004e20000000c00 */
[----:B------:R-:W-:Y:S06]  /*11420*/  BAR.ARV 0x4, 0x180 ;  /* 0x0106000000007b1d */ /* 0x000fec0000002000 */
[----:B------:R-:W-:Y:S05]  /*11430*/  BRA `(.L_x_9236) ;  /* 0x0000000800cc7947 */ /* 0x000fea0003800000 */
.L_x_9235:
        /* <DEDUP_REMOVED lines=36> */
.L_x_9369:
[----:B------:R-:W-:Y:S02]  /*11680*/  ULDC UR4, c[0x0][0xc38] ;  /* 0x00030e0000047ab9 */ /* 0x000fe40000000800 */
[----:B------:R-:W-:-:S04]  /*11690*/  IMAD.U32 R7, RZ, RZ, UR4 ;  /* 0x00000004ff077e24 */ /* 0x000fc8000f8e00ff */
[----:B-1----:R-:W-:-:S04]  /*116a0*/  IMAD R3, R14, R7, RZ ;  /* 0x000000070e037224 */ /* 0x002fc800078e02ff */
[----:B------:R-:W-:-:S05]  /*116b0*/  IMAD.IADD R8, R0, 0x1, R3 ;  /* 0x0000000100087824 */ /* 0x000fca00078e0203 */
[----:B------:R-:W-:-:S13]  /*116c0*/  ISETP.GT.AND P6, PT, R8, R5, PT ;  /* 0x000000050800720c */ /* 0x000fda0003fc4270 */
[----:B------:R-:W-:Y:S05]  /*116d0*/  @P6 BRA `(.L_x_9238) ;  /* 0x00000000009c6947 */ /* 0x000fea0003800000 */
.L_x_9243:
        /* <DEDUP_REMOVED lines=14> */
.L_x_9241:
[----:B------:R-:W-:Y:S05]  /*117c0*/  BSYNC B0 ;  /* 0x0000000000007941 */ /* 0x000fea0003800000 */
.L_x_9240:
        /* <DEDUP_REMOVED lines=17> */
[----:B------:R0:W1:Y:S02]  /*118e0*/  SHFL.IDX PT, R14, R6, 0x1f, 0x1f ;  /* 0x03e01f00060e7f89 */ /* 0x00006400000e0000 */
.L_x_9377:
[----:B------:R-:W-:Y:S02]  /*118f0*/  ULDC UR4, c[0x0][0xc38] ;  /* 0x00030e0000047ab9 */ /* 0x000fe40000000800 */
[----:B------:R-:W-:-:S04]  /*11900*/  IMAD.U32 R7, RZ, RZ, UR4 ;  /* 0x00000004ff077e24 */ /* 0x000fc8000f8e00ff */
[----:B-1----:R-:W-:-:S04]  /*11910*/  IMAD R3, R14, R7, RZ ;  /* 0x000000070e037224 */ /* 0x002fc800078e02ff */
[----:B------:R-:W-:-:S05]  /*11920*/  IMAD.IADD R8, R3, 0x1, R8 ;  /* 0x0000000103087824 */ /* 0x000fca00078e0208 */
[----:B------:R-:W-:-:S13]  /*11930*/  ISETP.GT.AND P6, PT, R8, R5, PT ;  /* 0x000000050800720c */ /* 0x000fda0003fc4270 */
[----:B------:R-:W-:Y:S05]  /*11940*/  @!P6 BRA `(.L_x_9243) ;  /* 0xfffffffc0064e947 */ /* 0x000fea000383ffff */
.L_x_9238:
        /* <DEDUP_REMOVED lines=8> */
.L_x_9381:
[----:B------:R-:W-:Y:S01]  /*119d0*/  ISETP.NE.AND P0, PT, R0, RZ, PT ;  /* 0x000000ff0000720c */ /* 0x000fe20003f05270 */
[----:B------:R-:W-:-:S12]  /*119e0*/  IMAD.MOV.U32 R14, RZ, RZ, RZ ;  /* 0x000000ffff0e7224 */ /* 0x000fd800078e00ff */
[----:B------:R-:W-:Y:S05]  /*119f0*/  @!P0 BRA `(.L_x_9245) ;  /* 0x0000000000108947 */ /* 0x000fea0003800000 */
[----:B------:R-:W-:Y:S01]  /*11a00*/  UMOV UR4, 0xffffffff ;  /* 0xffffffff00047882 */ /* 0x000fe20000000000 */
[----:B------:R-:W-:Y:S02]  /*11a10*/  IADD3 R12, R8, -0x1, RZ ;  /* 0xffffffff080c7810 */ /* 0x000fe40007ffe0ff */
[----:B------:R-:W-:Y:S05]  /*11a20*/  BRA.DIV UR4, `(.L_x_9246) ;  /* 0x0000004a04547947 */ /* 0x000fea000b800000 */
[----:B------:R3:W4:Y:S02]  /*11a30*/  SHFL.IDX PT, R14, R6, R12, 0x1f ;  /* 0x00001f0c060e7589 */ /* 0x00072400000e0000 */
.L_x_9245:
[----:B------:R-:W5:Y:S01]  /*11a40*/  LDC.64 R2, c[0x0][0xc90] ;  /* 0x00032400ff027b82 */ /* 0x000f620000000a00 */
[----:B------:R-:W-:-:S04]  /*11a50*/  IMAD.IADD R19, R8, 0x1, R19 ;  /* 0x0000000108137824 */ /* 0x000fc800078e0213 */
[----:B-----5:R-:W-:-:S05]  /*11a60*/  IMAD.WIDE R2, R19, 0x4, R2 ;  /* 0x0000000413027825 */ /* 0x020fca00078e0202 */
[----:B0--3--:R0:W2:Y:S01]  /*11a70*/  LDG.E R6, desc[UR52][R2.64] ;  /* 0x0000003402067981 */ /* 0x0090a2000c1e1900 */
[----:B----4-:R-:W-:-:S04]  /*11a80*/  IMAD R16, R14, R7, R16 ;  /* 0x000000070e107224 */ /* 0x010fc800078e0210 */
[----:B------:R-:W-:Y:S02]  /*11a90*/  IMAD.IADD R5, R5, 0x1, -R16 ;  /* 0x0000000105057824 */ /* 0x000fe400078e0a10 */
[----:B0-----:R-:W-:Y:S02]  /*11aa0*/  IMAD.MOV.U32 R2, RZ, RZ, RZ ;  /* 0x000000ffff027224 */ /* 0x001fe400078e00ff */
[----:B--2---:R-:W-:-:S05]  /*11ab0*/  IMAD R0, R4, R6, RZ ;  /* 0x0000000604007224 */ /* 0x004fca00078e02ff */
[----:B-1----:R-:W-:-:S04]  /*11ac0*/  IABS R8, R0 ;  /* 0x0000000000087213 */ /* 0x002fc80000000000 */
[----:B------:R-:W0:Y:S08]  /*11ad0*/  I2F.RP R9, R8 ;  /* 0x0000000800097306 */ /* 0x000e300000209400 */
[----:B0-----:R-:W0:Y:S02]  /*11ae0*/  MUFU.RCP R9, R9 ;  /* 0x0000000900097308 */ /* 0x001e240000001000 */
[----:B0-----:R-:W-:Y:S01]  /*11af0*/  VIADD R10, R9, 0xffffffe ;  /* 0x0ffffffe090a7836 */ /* 0x001fe20000000000 */
[----:B------:R-:W-:-:S05]  /*11b00*/  IABS R9, R0 ;  /* 0x0000000000097213 */ /* 0x000fca0000000000 */
[----:B------:R-:W0:Y:S01]  /*11b10*/  F2I.FTZ.U32.TRUNC.NTZ R3, R10 ;  /* 0x0000000a00037305 */ /* 0x000e22000021f000 */
[----:B------:R-:W-:Y:S01]  /*11b20*/  IADD3 R9, RZ, -R9, RZ ;  /* 0x80000009ff097210 */ /* 0x000fe20007ffe0ff */
[----:B0-----:R-:W-:-:S04]  /*11b30*/  IMAD.MOV R11, RZ, RZ, -R3 ;  /* 0x000000ffff0b7224 */ /* 0x001fc800078e0a03 */
[----:B------:R-:W-:-:S04]  /*11b40*/  IMAD R11, R11, R8, RZ ;  /* 0x000000080b0b7224 */ /* 0x000fc800078e02ff */
[----:B------:R-:W-:Y:S01]  /*11b50*/  IMAD.HI.U32 R2, R3, R11, R2 ;  /* 0x0000000b03027227 */ /* 0x000fe200078e0002 */
[----:B------:R-:W-:-:S05]  /*11b60*/  IABS R3, R5 ;  /* 0x0000000500037213 */ /* 0x000fca0000000000 */
        /* <DEDUP_REMOVED lines=21> */
[----:B0-----:R-:W-:-:S06]  /*11cc0*/  IADD3 R3, R9, 0xffffffe, RZ ;  /* 0x0ffffffe09037810 */ /* 0x001fcc0007ffe0ff */
        /* <DEDUP_REMOVED lines=25> */
.L_x_9239:
[----:B------:R-:W-:Y:S01]  /*11e60*/  UMOV UR4, URZ ;  /* 0x0000003f00047c82 */ /* 0x000fe20008000000 */
[----:B------:R-:W-:Y:S01]  /*11e70*/  UMOV UR5, URZ ;  /* 0x0000003f00057c82 */ /* 0x000fe20008000000 */
[----:B------:R-:W-:Y:S01]  /*11e80*/  ULDC UR6, c[0x0][0xc3c] ;  /* 0x00030f0000067ab9 */ /* 0x000fe20000000800 */
[----:B------:R-:W-:Y:S01]  /*11e90*/  MOV R16, R5 ;  /* 0x0000000500107202 */ /* 0x000fe20000000f00 */
[----:B------:R-:W-:Y:S02]  /*11ea0*/  IMAD.U32 R17, RZ, RZ, UR4 ;  /* 0x00000004ff117e24 */ /* 0x000fe4000f8e00ff */
[----:B------:R-:W-:Y:S02]  /*11eb0*/  IMAD.U32 R18, RZ, RZ, UR5 ;  /* 0x00000005ff127e24 */ /* 0x000fe4000f8e00ff */
[----:B------:R-:W-:-:S07]  /*11ec0*/  IMAD.U32 R19, RZ, RZ, UR6 ;  /* 0x00000006ff137e24 */ /* 0x000fce000f8e00ff */
.L_x_9247:
        /* <DEDUP_REMOVED lines=10> */
.L_x_9236:
[----:B------:R-:W-:Y:S02]  /*11f70*/  ULDC UR4, c[0x0][0xc3c] ;  /* 0x00030f0000047ab9 */ /* 0x000fe40000000800 */
[----:B---3--:R-:W-:-:S13]  /*11f80*/  ISETP.GE.AND P0, PT, R19, UR4, PT ;  /* 0x0000000413007c0c */ /* 0x008fda000bf06270 */
[----:B------:R-:W-:Y:S05]  /*11f90*/  @!P0 BRA `(.L_x_9248) ;  /* 0xffffffb400b08947 */ /* 0x000fea000383ffff */
[----:B------:R-:W-:Y:S05]  /*11fa0*/  BSYNC B8 ;  /* 0x0000000000087941 */ /* 0x000fea0003800000 */
.L_x_9185:
        /* <DEDUP_REMOVED lines=12> */
.L_x_9384:
[----:B------:R-:W-:Y:S05]  /*12070*/  BSYNC B0 ;  /* 0x0000000000007941 */ /* 0x000fea0003800000 */
.L_x_9249:
[----:B------:R-:W-:-:S03]  /*12080*/  UMOV UR4, 0xffffffff ;  /* 0xffffffff00047882 */ /* 0x000fc60000000000 */
[----:B------:R-:W-:Y:S05]  /*12090*/  BRA.DIV UR4, `(.L_x_9251) ;  /* 0x0000004204f07947 */ /* 0x000fea000b800000 */
[----:B0-----:R-:W0:Y:S02]  /*120a0*/  S2R R0, SR_TID.X ;  /* 0x0000000000007919 */ /* 0x001e240000002100 */
[----:B0-----:R-:W-:-:S04]  /*120b0*/  SHF.R.U32.HI R0, RZ, 0x5, R0 ;  /* 0x00000005ff007819 */ /* 0x001fc80000011600 */
[----:B------:R-:W-:-:S05]  /*120c0*/  LOP3.LUT R0, R0, 0x3, RZ, 0xc0, !PT ;  /* 0x0000000300007812 */ /* 0x000fca00078ec0ff */
[----:B------:R0:W3:Y:S02]  /*120d0*/  SHFL.IDX PT, R14, R0, RZ, 0x1f ;  /* 0x00001fff000e7589 */ /* 0x0000e400000e0000 */
.L_x_9387:
[----:B---3--:R-:W-:Y:S01]  /*120e0*/  ISETP.NE.AND P0, PT, R14, RZ, PT ;  /* 0x000000ff0e00720c */ /* 0x008fe20003f05270 */
[----:B------:R-:W-:-:S12]  /*120f0*/  BSSY B0, `(.L_x_9252) ;  /* 0x0000024000007945 */ /* 0x000fd80003800000 */
[----:B------:R-:W-:Y:S05]  /*12100*/  @P0 BRA `(.L_x_9253) ;  /* 0x0000000000880947 */ /* 0x000fea0003800000 */
[----:B------:R-:W-:-:S03]  /*12110*/  UMOV UR4, 0xffffffff ;  /* 0xffffffff00047882 */ /* 0x000fc60000000000 */
[----:B------:R-:W-:Y:S05]  /*12120*/  BRA.DIV UR4, `(.L_x_9254) ;  /* 0x0000004604007947 */ /* 0x000fea000b800000 */
[----:B------:R-:W-:-:S13]  /*12130*/  ELECT P6, URZ, PT ;  /* 0x00000000003f782f */ /* 0x000fda00038c0000 */
.L_x_9390:
[----:B------:R-:W-:Y:S05]  /*12140*/  @!P6 BRA `(.L_x_9253) ;  /* 0x000000000078e947 */ /* 0x000fea0003800000 */
[----:B------:R-:W-:-:S06]  /*12150*/  ULOP3.LUT UR4, UR42, 0x2, URZ, 0xfc, !UPT ;  /* 0x000000022a047892 */ /* 0x000fcc000f8efc3f */
[----:B0-----:R-:W-:-:S04]  /*12160*/  MOV R0, UR4 ;  /* 0x0000000400007c02 */ /* 0x001fc80008000f00 */
[----:B------:R-:W-:-:S13]  /*12170*/  ISETP.NE.AND P0, PT, R0, 0x3, PT ;  /* 0x000000030000780c */ /* 0x000fda0003f05270 */
[----:B------:R-:W-:Y:S05]  /*12180*/  @!P0 BRA `(.L_x_9255) ;  /* 0x0000000000048947 */ /* 0x000fea0003800000 */
[----:B------:R-:W-:Y:S01]  /*12190*/  BPT.TRAP 0x1 ;  /* 0x000000040000795c */ /* 0x000fe20000300000 */
.L_x_9255:
[C---:B------:R-:W-:Y:S01]  /*121a0*/  IMAD R5, R25.reuse, 0x8, R4 ;  /* 0x0000000819057824 */ /* 0x040fe200078e0204 */
[----:B------:R-:W-:Y:S01]  /*121b0*/  SHF.L.U32 R0, R28, 0x1f, RZ ;  /* 0x0000001f1c007819 */ /* 0x000fe200000006ff */
[----:B------:R-:W-:-:S03]  /*121c0*/  VIADD R25, R25, 0x1 ;  /* 0x0000000119197836 */ /* 0x000fc60000000000 */
[----:B------:R-:W0:Y:S02]  /*121d0*/  SYNCS.PHASECHK.TRANS64.TRYWAIT P1, [R5+URZ+0x28840], R0 ;  /* 0x02884000050075a7 */ /* 0x000e24000802017f */
[----:B------:R-:W-:-:S04]  /*121e0*/  ISETP.NE.AND P2, PT, R25, 0x2, PT ;  /* 0x000000021900780c */ /* 0x000fc80003f45270 */
[----:B------:R-:W-:Y:S01]  /*121f0*/  SEL R3, RZ, 0x1, P2 ;  /* 0x00000001ff037807 */ /* 0x000fe20001000000 */
[----:B0-----:R-:W-:Y:S08]  /*12200*/  @!P1 BRA `(.L_x_9256) ;  /* 0x0000004000e89947 */ /* 0x001ff00003800000 */
.L_x_9391:
[----:B------:R-:W-:Y:S02]  /*12210*/  SEL R25, R25, RZ, P2 ;  /* 0x000000ff19197207 */ /* 0x000fe40001000000 */
[----:B------:R-:W-:Y:S01]  /*12220*/  LOP3.LUT R2, R28, R3, RZ, 0x3c, !PT ;  /* 0x000000031c027212 */ /* 0x000fe200078e3cff */
[----:B------:R-:W-:Y:S06]  /*12230*/  @!P0 BRA `(.L_x_9257) ;  /* 0x0000000000048947 */ /* 0x000fec0003800000 */
[----:B------:R-:W-:Y:S01]  /*12240*/  BPT.TRAP 0x1 ;  /* 0x000000040000795c */ /* 0x000fe20000300000 */
.L_x_9257:
[----:B------:R-:W-:Y:S01]  /*12250*/  IMAD R25, R25, 0x8, R4 ;  /* 0x0000000819197824 */ /* 0x000fe200078e0204 */
[----:B------:R-:W-:-:S04]  /*12260*/  SHF.L.U32 R2, R2, 0x1f, RZ ;  /* 0x0000001f02027819 */ /* 0x000fc800000006ff */
[----:B------:R-:W3:Y:S02]  /*12270*/  SYNCS.PHASECHK.TRANS64.TRYWAIT P1, [R25+URZ+0x28840], R2 ;  /* 0x02884002190075a7 */ /* 0x000ee4000802017f */
[----:B---3--:R-:W-:Y:S05]  /*12280*/  @!P1 BRA `(.L_x_9258) ;  /* 0x0000004000dc9947 */ /* 0x008fea0003800000 */
.L_x_9392:
[----:B------:R-:W-:Y:S05]  /*12290*/  @!P0 BRA `(.L_x_9259) ;  /* 0x0000000000048947 */ /* 0x000fea0003800000 */
[----:B------:R-:W-:Y:S01]  /*122a0*/  BPT.TRAP 0x1 ;  /* 0x000000040000795c */ /* 0x000fe20000300000 */
.L_x_9259:
[----:B------:R-:W4:Y:S02]  /*122b0*/  SYNCS.PHASECHK.TRANS64.TRYWAIT P1, [R5+URZ+0x28860], R0 ;  /* 0x02886000050075a7 */ /* 0x000f24000802017f */
[----:B----4-:R-:W-:Y:S05]  /*122c0*/  @!P1 BRA `(.L_x_9260) ;  /* 0x0000004000e09947 */ /* 0x010fea0003800000 */
.L_x_9393:
[----:B------:R-:W-:Y:S05]  /*122d0*/  @!P0 BRA `(.L_x_9261) ;  /* 0x0000000000048947 */ /* 0x000fea0003800000 */
[----:B------:R-:W-:Y:S01]  /*122e0*/  BPT.TRAP 0x1 ;  /* 0x000000040000795c */ /* 0x000fe20000300000 */
.L_x_9261:
[----:B------:R0:W0:Y:S02]  /*122f0*/  SYNCS.PHASECHK.TRANS64.TRYWAIT P0, [R25+URZ+0x28860], R2 ;  /* 0x02886002190075a7 */ /* 0x000024000800017f */
[----:B0-----:R-:W-:Y:S05]  /*12300*/  @!P0 NANOSLEEP.SYNCS 0x989680 ;  /* 0x009896800000895d */ /* 0x001fea0003900000 */
[----:B------:R-:W0:Y:S02]  /*12310*/  @!P0 SYNCS.PHASECHK.TRANS64 P0, [R25+URZ+0x28860], R2 ;  /* 0x02886002190085a7 */ /* 0x000e24000800007f */
[----:B0-----:R-:W-:Y:S05]  /*12320*/  @!P0 BRA `(.L_x_9261) ;  /* 0xfffffffc00f08947 */ /* 0x001fea000383ffff */
.L_x_9253:
[----:B------:R-:W-:Y:S05]  /*12330*/  BSYNC B0 ;  /* 0x0000000000007941 */ /* 0x000fea0003800000 */
.L_x_9252:
[----:B------:R-:W-:Y:S05]  /*12340*/  EXIT ;  /* 0x000000000000794d */ /* 0x000fea0003800000 */
.L_x_9121:
[----:B0-----:R-:W-:-:S04]  /*12350*/  IMAD.U32 R3, RZ, RZ, UR41 ;  /* 0x00000029ff037e24 */ /* 0x001fc8000f8e00ff */
[----:B------:R0:W1:Y:S03]  /*12360*/  SYNCS.PHASECHK.TRANS64.TRYWAIT P1, [R3+URZ+0x28800], R0 ;  /* 0x02880000030075a7 */ /* 0x000066000802017f */
[----:B-1----:R-:W-:Y:S05]  /*12370*/  @!P1 NANOSLEEP.SYNCS 0x989680 ;  /* 0x009896800000995d */ /* 0x002fea0003900000 */
[----:B------:R-:W1:Y:S02]  /*12380*/  @!P1 SYNCS.PHASECHK.TRANS64 P1, [R3+URZ+0x28800], R0 ;  /* 0x02880000030095a7 */ /* 0x000e64000802007f */
[----:B-1----:R-:W-:Y:S05]  /*12390*/  @!P1 BRA `(.L_x_9121) ;  /* 0xfffffffc00ec9947 */ /* 0x002fea000383ffff */
[----:B------:R-:W-:Y:S05]  /*123a0*/  BRA `(.L_x_9262) ;  /* 0xfffffef400147947 */ /* 0x000fea000383ffff */
.L_x_9125:
[----:B-1----:R1:W2:Y:S02]  /*123b0*/  SYNCS.PHASECHK.TRANS64.TRYWAIT P1, [R0+URZ+0x28830], R3 ;  /* 0x02883003000075a7 */ /* 0x0022a4000802017f */
[----:B--2---:R-:W-:Y:S05]  /*123c0*/  @!P1 NANOSLEEP.SYNCS 0x989680 ;  /* 0x009896800000995d */ /* 0x004fea0003900000 */
[----:B------:R-:W2:Y:S02]  /*123d0*/  @!P1 SYNCS.PHASECHK.TRANS64 P1, [R0+URZ+0x28830], R3 ;  /* 0x02883003000095a7 */ /* 0x000ea4000802007f */
[----:B--2---:R-:W-:Y:S05]  /*123e0*/  @!P1 BRA `(.L_x_9125) ;  /* 0xfffffffc00f09947 */ /* 0x004fea000383ffff */
[----:B------:R-:W-:Y:S05]  /*123f0*/  BRA `(.L_x_9124) ;  /* 0xfffffef400307947 */ /* 0x000fea000383ffff */
.L_x_9131:
[----:B-1----:R-:W-:-:S04]  /*12400*/  IMAD.U32 R7, RZ, RZ, UR6 ;  /* 0x00000006ff077e24 */ /* 0x002fc8000f8e00ff */
[----:B------:R1:W2:Y:S03]  /*12410*/  SYNCS.PHASECHK.TRANS64.TRYWAIT P1, [R7+URZ+0x28830], R4 ;  /* 0x02883004070075a7 */ /* 0x0002a6000802017f */
[----:B--2---:R-:W-:Y:S05]  /*12420*/  @!P1 NANOSLEEP.SYNCS 0x989680 ;  /* 0x009896800000995d */ /* 0x004fea0003900000 */
[----:B------:R-:W2:Y:S02]  /*12430*/  @!P1 SYNCS.PHASECHK.TRANS64 P1, [R7+URZ+0x28830], R4 ;  /* 0x02883004070095a7 */ /* 0x000ea4000802007f */
[----:B--2---:R-:W-:Y:S05]  /*12440*/  @!P1 BRA `(.L_x_9131) ;  /* 0xfffffffc00ec9947 */ /* 0x004fea000383ffff */
[----:B------:R-:W-:Y:S05]  /*12450*/  BRA `(.L_x_9128) ;  /* 0xffffff2000507947 */ /* 0x000fea000383ffff */
.L_x_9135:
[----:B-1----:R-:W-:-:S04]  /*12460*/  MOV R7, UR6 ;  /* 0x0000000600077c02 */ /* 0x002fc80008000f00 */
[----:B------:R1:W2:Y:S03]  /*12470*/  SYNCS.PHASECHK.TRANS64.TRYWAIT P1, [R7+URZ+0x28850], R4 ;  /* 0x02885004070075a7 */ /* 0x0002a6000802017f */
[----:B--2---:R-:W-:Y:S05]  /*12480*/  @!P1 NANOSLEEP.SYNCS 0x989680 ;  /* 0x009896800000995d */ /* 0x004fea0003900000 */
[----:B------:R-:W2:Y:S02]  /*12490*/  @!P1 SYNCS.PHASECHK.TRANS64 P1, [R7+URZ+0x28850], R4 ;  /* 0x02885004070095a7 */ /* 0x000ea4000802007f */
[----:B--2---:R-:W-:Y:S05]  /*124a0*/  @!P1 BRA `(.L_x_9135) ;  /* 0xfffffffc00ec9947 */ /* 0x004fea000383ffff */
[----:B------:R-:W-:Y:S05]  /*124b0*/  BRA `(.L_x_9132) ;  /* 0xffffff24001c7947 */ /* 0x000fea000383ffff */
.L_x_9143:
[----:B-1----:R-:W-:-:S04]  /*124c0*/  IMAD.U32 R5, RZ, RZ, UR6 ;  /* 0x00000006ff057e24 */ /* 0x002fc8000f8e00ff */
[----:B------:R1:W2:Y:S03]  /*124d0*/  SYNCS.PHASECHK.TRANS64.TRYWAIT P1, [R5+URZ+0x28830], R4 ;  /* 0x02883004050075a7 */ /* 0x0002a6000802017f */
[----:B--2---:R-:W-:Y:S05]  /*124e0*/  @!P1 NANOSLEEP.SYNCS 0x989680 ;  /* 0x009896800000995d */ /* 0x004fea0003900000 */
[----:B------:R-:W2:Y:S02]  /*124f0*/  @!P1 SYNCS.PHASECHK.TRANS64 P1, [R5+URZ+0x28830], R4 ;  /* 0x02883004050095a7 */ /* 0x000ea4000802007f */
[----:B--2---:R-:W-:Y:S05]  /*12500*/  @!P1 BRA `(.L_x_9143) ;  /* 0xfffffffc00ec9947 */ /* 0x004fea000383ffff */
[----:B------:R-:W-:Y:S05]  /*12510*/  BRA `(.L_x_9140) ;  /* 0xffffff5000a07947 */ /* 0x000fea000383ffff */
.L_x_9147:
[----:B-1----:R-:W-:-:S04]  /*12520*/  IMAD.U32 R5, RZ, RZ, UR6 ;  /* 0x00000006ff057e24 */ /* 0x002fc8000f8e00ff */
[----:B------:R1:W2:Y:S03]  /*12530*/  SYNCS.PHASECHK.TRANS64.TRYWAIT P1, [R5+URZ+0x28850], R4 ;  /* 0x02885004050075a7 */ /* 0x0002a6000802017f */
[----:B--2---:R-:W-:Y:S05]  /*12540*/  @!P1 NANOSLEEP.SYNCS 0x989680 ;  /* 0x009896800000995d */ /* 0x004fea0003900000 */
[----:B------:R-:W2:Y:S02]  /*12550*/  @!P1 SYNCS.PHASECHK.TRANS64 P1, [R5+URZ+0x28850], R4 ;  /* 0x02885004050095a7 */ /* 0x000ea4000802007f */
[----:B--2---:R-:W-:Y:S05]  /*12560*/  @!P1 BRA `(.L_x_9147) ;  /* 0xfffffffc00ec9947 */ /* 0x004fea000383ffff */
[----:B------:R-:W-:Y:S05]  /*12570*/  BRA `(.L_x_9144) ;  /* 0xffffff5400607947 */ /* 0x000fea000383ffff */
.L_x_9154:
[----:B-1----:R-:W-:-:S04]  /*12580*/  IMAD.U32 R6, RZ, RZ, UR5 ;  /* 0x00000005ff067e24 */ /* 0x002fc8000f8e00ff */
[----:B------:R1:W2:Y:S03]  /*12590*/  SYNCS.PHASECHK.TRANS64.TRYWAIT P1, [R6+URZ+0x28850], R5 ;  /* 0x02885005060075a7 */ /* 0x0002a6000802017f */
[----:B--2---:R-:W-:Y:S05]  /*125a0*/  @!P1 NANOSLEEP.SYNCS 0x989680 ;  /* 0x009896800000995d */ /* 0x004fea0003900000 */
[----:B------:R-:W2:Y:S02]  /*125b0*/  @!P1 SYNCS.PHASECHK.TRANS64 P1, [R6+URZ+0x28850], R5 ;  /* 0x02885005060095a7 */ /* 0x000ea4000802007f */
[----:B--2---:R-:W-:Y:S05]  /*125c0*/  @!P1 BRA `(.L_x_9154) ;  /* 0xfffffffc00ec9947 */ /* 0x004fea000383ffff */
[----:B------:R-:W-:Y:S05]  /*125d0*/  BRA `(.L_x_9153) ;  /* 0xffffff7800487947 */ /* 0x000fea000383ffff */
.L_x_9197:
        /* <DEDUP_REMOVED lines=11> */
.L_x_9264:
[----:B------:R-:W-:Y:S05]  /*12690*/  BSYNC B0 ;  /* 0x0000000000007941 */ /* 0x000fea0003800000 */
.L_x_9263:
[----:B------:R-:W-:Y:S05]  /*126a0*/  BRA `(.L_x_9265) ;  /* 0xffffffbc005c7947 */ /* 0x000fea000383ffff */
.L_x_9200:
[----:B0-----:R0:W1:Y:S02]  /*126b0*/  SYNCS.PHASECHK.TRANS64.TRYWAIT P0, [R7+URZ+0x28840], R2 ;  /* 0x02884002070075a7 */ /* 0x001064000800017f */
[----:B-1----:R-:W-:Y:S05]  /*126c0*/  @!P0 NANOSLEEP.SYNCS 0x989680 ;  /* 0x009896800000895d */ /* 0x002fea0003900000 */
[----:B------:R-:W1:Y:S02]  /*126d0*/  @!P0 SYNCS.PHASECHK.TRANS64 P0, [R7+URZ+0x28840], R2 ;  /* 0x02884002070085a7 */ /* 0x000e64000800007f */
[----:B-1----:R-:W-:Y:S05]  /*126e0*/  @!P0 BRA `(.L_x_9200) ;  /* 0xfffffffc00f08947 */ /* 0x002fea000383ffff */
[----:B------:R-:W-:Y:S05]  /*126f0*/  BRA `(.L_x_9266) ;  /* 0xffffffbc00b87947 */ /* 0x000fea000383ffff */
.L_x_9201:
        /* <DEDUP_REMOVED lines=8> */
.L_x_9268:
[----:B------:R-:W-:Y:S05]  /*12780*/  BSYNC B0 ;  /* 0x0000000000007941 */ /* 0x000fea0003800000 */
.L_x_9267:
        /* <DEDUP_REMOVED lines=9> */
.L_x_9269:
[----:B------:R-:W-:Y:S02]  /*12820*/  IMAD.MOV.U32 R13, RZ, RZ, R0 ;  /* 0x000000ffff0d7224 */ /* 0x000fe400078e0000 */
[----:B------:R-:W-:Y:S02]  /*12830*/  IMAD.MOV.U32 R12, RZ, RZ, 0x1 ;  /* 0x00000001ff0c7424 */ /* 0x000fe400078e00ff */
[----:B------:R-:W-:-:S07]  /*12840*/  IMAD.MOV.U32 R3, RZ, RZ, R14 ;  /* 0x000000ffff037224 */ /* 0x000fce00078e000e */
[----:B------:R-:W-:Y:S05]  /*12850*/  WARPSYNC.COLLECTIVE R15, `(.L_x_9270) ;  /* 0x000000000f087348 */ /* 0x000fea0003c00000 */
[----:B------:R0:W1:Y:S02]  /*12860*/  SHFL.IDX P6, R14, R13, R12, R11 ;  /* 0x0000000c0d0e7389 */ /* 0x00006400000c000b */
[----:B01----:R-:W-:Y:S01]  /*12870*/  ENDCOLLECTIVE ;  /* 0x000000000000791b */ /* 0x003fe20003800000 */
.L_x_9270:
        /* <DEDUP_REMOVED lines=16> */
.L_x_9271:
[----:B------:R-:W-:Y:S02]  /*12980*/  @P1 IMAD R8, R5, 0x2, R22 ;  /* 0x0000000205081824 */ /* 0x000fe400078e0216 */
[----:B------:R-:W-:Y:S02]  /*12990*/  IMAD.MOV.U32 R13, RZ, RZ, R0 ;  /* 0x000000ffff0d7224 */ /* 0x000fe400078e0000 */
[----:B------:R-:W-:Y:S01]  /*129a0*/  IMAD.MOV.U32 R12, RZ, RZ, 0x2 ;  /* 0x00000002ff0c7424 */ /* 0x000fe200078e00ff */
[----:B------:R-:W-:-:S07]  /*129b0*/  MOV R3, R14 ;  /* 0x0000000e00037202 */ /* 0x000fce0000000f00 */
[----:B------:R-:W-:Y:S05]  /*129c0*/  WARPSYNC.COLLECTIVE R15, `(.L_x_9272) ;  /* 0x000000000f087348 */ /* 0x000fea0003c00000 */
[----:B------:R0:W1:Y:S02]  /*129d0*/  SHFL.IDX P6, R14, R13, R12, R11 ;  /* 0x0000000c0d0e7389 */ /* 0x00006400000c000b */
[----:B01----:R-:W-:Y:S01]  /*129e0*/  ENDCOLLECTIVE ;  /* 0x000000000000791b */ /* 0x003fe20003800000 */
.L_x_9272:
        /* <DEDUP_REMOVED lines=16> */
.L_x_9273:
[----:B------:R-:W-:Y:S02]  /*12af0*/  @P1 IMAD R8, R5, 0x2, R22 ;  /* 0x0000000205081824 */ /* 0x000fe400078e0216 */
[----:B------:R-:W-:Y:S02]  /*12b00*/  IMAD.MOV.U32 R13, RZ, RZ, R0 ;  /* 0x000000ffff0d7224 */ /* 0x000fe400078e0000 */
[----:B------:R-:W-:Y:S02]  /*12b10*/  IMAD.MOV.U32 R12, RZ, RZ, 0x3 ;  /* 0x00000003ff0c7424 */ /* 0x000fe400078e00ff */
[----:B------:R-:W-:-:S07]  /*12b20*/  IMAD.MOV.U32 R3, RZ, RZ, R14 ;  /* 0x000000ffff037224 */ /* 0x000fce00078e000e */
[----:B------:R-:W-:Y:S05]  /*12b30*/  WARPSYNC.COLLECTIVE R15, `(.L_x_9274) ;  /* 0x000000000f087348 */ /* 0x000fea0003c00000 */
[----:B------:R0:W1:Y:S02]  /*12b40*/  SHFL.IDX P6, R14, R13, R12, R11 ;  /* 0x0000000c0d0e7389 */ /* 0x00006400000c000b */
[----:B01----:R-:W-:Y:S01]  /*12b50*/  ENDCOLLECTIVE ;  /* 0x000000000000791b */ /* 0x003fe20003800000 */
.L_x_9274:
        /* <DEDUP_REMOVED lines=16> */
.L_x_9275:
[----:B------:R-:W-:Y:S02]  /*12c60*/  @P1 IMAD R8, R5, 0x2, R22 ;  /* 0x0000000205081824 */ /* 0x000fe400078e0216 */
[----:B------:R-:W-:Y:S01]  /*12c70*/  IMAD.MOV.U32 R13, RZ, RZ, R0 ;  /* 0x000000ffff0d7224 */ /* 0x000fe200078e0000 */
[----:B------:R-:W-:Y:S01]  /*12c80*/  MOV R12, 0x4 ;  /* 0x00000004000c7802 */ /* 0x000fe20000000f00 */
[----:B------:R-:W-:-:S07]  /*12c90*/  IMAD.MOV.U32 R3, RZ, RZ, R14 ;  /* 0x000000ffff037224 */ /* 0x000fce00078e000e */
[----:B------:R-:W-:Y:S05]  /*12ca0*/  WARPSYNC.COLLECTIVE R15, `(.L_x_9276) ;  /* 0x000000000f087348 */ /* 0x000fea0003c00000 */
[----:B------:R0:W1:Y:S02]  /*12cb0*/  SHFL.IDX P6, R14, R13, R12, R11 ;  /* 0x0000000c0d0e7389 */ /* 0x00006400000c000b */
[----:B01----:R-:W-:Y:S01]  /*12cc0*/  ENDCOLLECTIVE ;  /* 0x000000000000791b */ /* 0x003fe20003800000 */
.L_x_9276:
        /* <DEDUP_REMOVED lines=16> */
.L_x_9277:
[----:B------:R-:W-:Y:S01]  /*12dd0*/  @P1 IMAD R8, R5, 0x2, R22 ;  /* 0x0000000205081824 */ /* 0x000fe200078e0216 */
[----:B------:R-:W-:Y:S01]  /*12de0*/  MOV R13, R0 ;  /* 0x00000000000d7202 */ /* 0x000fe20000000f00 */
[----:B------:R-:W-:Y:S02]  /*12df0*/  IMAD.MOV.U32 R12, RZ, RZ, 0x5 ;  /* 0x00000005ff0c7424 */ /* 0x000fe400078e00ff */
[----:B------:R-:W-:-:S07]  /*12e00*/  IMAD.MOV.U32 R3, RZ, RZ, R14 ;  /* 0x000000ffff037224 */ /* 0x000fce00078e000e */
[----:B------:R-:W-:Y:S05]  /*12e10*/  WARPSYNC.COLLECTIVE R15, `(.L_x_9278) ;  /* 0x000000000f087348 */ /* 0x000fea0003c00000 */
[----:B------:R0:W1:Y:S02]  /*12e20*/  SHFL.IDX P6, R14, R13, R12, R11 ;  /* 0x0000000c0d0e7389 */ /* 0x00006400000c000b */
[----:B01----:R-:W-:Y:S01]  /*12e30*/  ENDCOLLECTIVE ;  /* 0x000000000000791b */ /* 0x003fe20003800000 */
.L_x_9278:
        /* <DEDUP_REMOVED lines=16> */
.L_x_9279:
[----:B------:R-:W-:Y:S01]  /*12f40*/  @P1 LEA R8, R5, R22, 0x1 ;  /* 0x0000001605081211 */ /* 0x000fe200078e08ff */
[----:B------:R-:W-:Y:S02]  /*12f50*/  IMAD.MOV.U32 R13, RZ, RZ, R0 ;  /* 0x000000ffff0d7224 */ /* 0x000fe400078e0000 */
[----:B------:R-:W-:Y:S02]  /*12f60*/  IMAD.MOV.U32 R12, RZ, RZ, 0x6 ;  /* 0x00000006ff0c7424 */ /* 0x000fe400078e00ff */
[----:B------:R-:W-:-:S07]  /*12f70*/  IMAD.MOV.U32 R3, RZ, RZ, R14 ;  /* 0x000000ffff037224 */ /* 0x000fce00078e000e */
[----:B------:R-:W-:Y:S05]  /*12f80*/  WARPSYNC.COLLECTIVE R15, `(.L_x_9280) ;  /* 0x000000000f087348 */ /* 0x000fea0003c00000 */
[----:B------:R0:W1:Y:S02]  /*12f90*/  SHFL.IDX P6, R14, R13, R12, R11 ;  /* 0x0000000c0d0e7389 */ /* 0x00006400000c000b */
[----:B01----:R-:W-:Y:S01]  /*12fa0*/  ENDCOLLECTIVE ;  /* 0x000000000000791b */ /* 0x003fe20003800000 */
.L_x_9280:
        /* <DEDUP_REMOVED lines=16> */
.L_x_9281:
[----:B------:R-:W-:Y:S02]  /*130b0*/  @P1 IMAD R8, R5, 0x2, R22 ;  /* 0x0000000205081824 */ /* 0x000fe400078e0216 */
[----:B------:R-:W-:Y:S02]  /*130c0*/  IMAD.MOV.U32 R13, RZ, RZ, R0 ;  /* 0x000000ffff0d7224 */ /* 0x000fe400078e0000 */
[----:B------:R-:W-:Y:S02]  /*130d0*/  IMAD.MOV.U32 R12, RZ, RZ, 0x7 ;  /* 0x00000007ff0c7424 */ /* 0x000fe400078e00ff */
[----:B------:R-:W-:-:S07]  /*130e0*/  IMAD.MOV.U32 R3, RZ, RZ, R14 ;  /* 0x000000ffff037224 */ /* 0x000fce00078e000e */
[----:B------:R-:W-:Y:S05]  /*130f0*/  WARPSYNC.COLLECTIVE R15, `(.L_x_9282) ;  /* 0x000000000f087348 */ /* 0x000fea0003c00000 */
[----:B------:R0:W1:Y:S02]  /*13100*/  SHFL.IDX P6, R14, R13, R12, R11 ;  /* 0x0000000c0d0e7389 */ /* 0x00006400000c000b */
[----:B01----:R-:W-:Y:S01]  /*13110*/  ENDCOLLECTIVE ;  /* 0x000000000000791b */ /* 0x003fe20003800000 */
.L_x_9282:
        /* <DEDUP_REMOVED lines=14> */
.L_x_9283:
[----:B------:R-:W-:Y:S01]  /*13200*/  @!PT LDS RZ, [RZ] ;  /* 0x00000000fffff984 */ /* 0x000fe20000000800 */
[----:B------:R-:W-:Y:S01]  /*13210*/  @!PT LDS RZ, [RZ] ;  /* 0x00000000fffff984 */ /* 0x000fe20000000800 */
[----:B------:R-:W-:Y:S01]  /*13220*/  @!PT LDS RZ, [RZ] ;  /* 0x00000000fffff984 */ /* 0x000fe20000000800 */
[----:B------:R0:W-:Y:S02]  /*13230*/  @P1 LDGSTS.E.BYPASS.LTC128B.128 [R8+0x1f400], desc[UR52][R2.64+0x80], !P2 ;  /* 0x1f40008002081fae */ /* 0x0001e4000d101d74 */
[----:B0-----:R-:W-:Y:S01]  /*13240*/  MOV R2, R14 ;  /* 0x0000000e00027202 */ /* 0x001fe20000000f00 */
[----:B------:R-:W-:Y:S06]  /*13250*/  BRA `(.L_x_9284) ;  /* 0xffffffb800907947 */ /* 0x000fec000383ffff */
.L_x_9206:
[----:B------:R-:W-:Y:S02]  /*13260*/  IMAD.MOV.U32 R13, RZ, RZ, R4 ;  /* 0x000000ffff0d7224 */ /* 0x000fe400078e0004 */
[----:B------:R-:W-:Y:S02]  /*13270*/  IMAD.MOV.U32 R12, RZ, RZ, RZ ;  /* 0x000000ffff0c7224 */ /* 0x000fe400078e00ff */
[----:B------:R-:W-:Y:S02]  /*13280*/  IMAD.MOV.U32 R11, RZ, RZ, 0x181f ;  /* 0x0000181fff0b7424 */ /* 0x000fe400078e00ff */
[----:B------:R-:W-:Y:S02]  /*13290*/  IMAD.MOV.U32 R15, RZ, RZ, -0x1 ;  /* 0xffffffffff0f7424 */ /* 0x000fe400078e00ff */
[----:B-----5:R-:W-:Y:S02]  /*132a0*/  IMAD R5, R10, R5, RZ ;  /* 0x000000050a057224 */ /* 0x020fe400078e02ff */
[----:B------:R-:W-:-:S07]  /*132b0*/  IMAD R17, R17, 0x80, R9 ;  /* 0x0000008011117824 */ /* 0x000fce00078e0209 */
[----:B------:R-:W-:Y:S05]  /*132c0*/  WARPSYNC.COLLECTIVE R15, `(.L_x_9285) ;  /* 0x000000000f087348 */ /* 0x000fea0003c00000 */
[----:B------:R0:W1:Y:S02]  /*132d0*/  SHFL.IDX P6, R14, R13, R12, R11 ;  /* 0x0000000c0d0e7389 */ /* 0x00006400000c000b */
[----:B01----:R-:W-:Y:S01]  /*132e0*/  ENDCOLLECTIVE ;  /* 0x000000000000791b */ /* 0x003fe20003800000 */
.L_x_9285:
[C---:B------:R-:W-:Y:S01]  /*132f0*/  VIADD R6, R17.reuse, 0x10 ;  /* 0x0000001011067836 */ /* 0x040fe20000000000 */
[----:B------:R-:W-:Y:S02]  /*13300*/  ISETP.GE.AND P2, PT, R17, R5, PT ;  /* 0x000000051100720c */ /* 0x000fe40003f46270 */
[----:B------:R-:W-:Y:S01]  /*13310*/  MOV R13, R0 ;  /* 0x00000000000d7202 */ /* 0x000fe20000000f00 */
[----:B------:R-:W-:-:S10]  /*13320*/  IMAD.MOV.U32 R2, RZ, RZ, R14 ;  /* 0x000000ffff027224 */ /* 0x000fd400078e000e */
[----:B------:R-:W-:Y:S05]  /*13330*/  WARPSYNC.COLLECTIVE R15, `(.L_x_9286) ;  /* 0x000000000f087348 */ /* 0x000fea0003c00000 */
[----:B------:R0:W1:Y:S02]  /*13340*/  SHFL.IDX P6, R14, R13, R12, R11 ;  /* 0x0000000c0d0e7389 */ /* 0x00006400000c000b */
[----:B01----:R-:W-:Y:S01]  /*13350*/  ENDCOLLECTIVE ;  /* 0x000000000000791b */ /* 0x003fe20003800000 */
.L_x_9286:
        /* <DEDUP_REMOVED lines=8> */
.L_x_9287:
[----:B------:R-:W-:Y:S01]  /*133e0*/  @!PT LDS RZ, [RZ] ;  /* 0x00000000fffff984 */ /* 0x000fe20000000800 */
[----:B------:R-:W-:Y:S01]  /*133f0*/  @!PT LDS RZ, [RZ] ;  /* 0x00000000fffff984 */ /* 0x000fe20000000800 */
[----:B------:R-:W-:Y:S01]  /*13400*/  @!PT LDS RZ, [RZ] ;  /* 0x00000000fffff984 */ /* 0x000fe20000000800 */
[----:B------:R-:W-:Y:S04]  /*13410*/  @!P2 LDGSTS.E.BYPASS.LTC128B.128 [R8+0x10400], desc[UR52][R2.64], !P0 ;  /* 0x104000000208afae */ /* 0x000fe8000c101d74 */
[----:B------:R0:W-:Y:S01]  /*13420*/  @!P2 LDGSTS.E.BYPASS.LTC128B.128 [R8+0x14400], desc[UR52][R2.64+0x80], !P1 ;  /* 0x144000800208afae */ /* 0x0001e2000c901d74 */
[----:B------:R-:W-:Y:S02]  /*13430*/  ISETP.GE.AND P2, PT, R6, R5, PT ;  /* 0x000000050600720c */ /* 0x000fe40003f46270 */
[----:B------:R-:W-:Y:S01]  /*13440*/  IADD3 R6, R17, 0x20, RZ ;  /* 0x0000002011067810 */ /* 0x000fe20007ffe0ff */
[----:B------:R-:W-:Y:S02]  /*13450*/  IMAD.MOV.U32 R13, RZ, RZ, R0 ;  /* 0x000000ffff0d7224 */ /* 0x000fe400078e0000 */
[----:B0-----:R-:W-:-:S08]  /*13460*/  IMAD.MOV.U32 R2, RZ, RZ, R14 ;  /* 0x000000ffff027224 */ /* 0x001fd000078e000e */
[----:B------:R-:W-:Y:S05]  /*13470*/  WARPSYNC.COLLECTIVE R15, `(.L_x_9288) ;  /* 0x000000000f087348 */ /* 0x000fea0003c00000 */
[----:B------:R0:W1:Y:S02]  /*13480*/  SHFL.IDX P6, R14, R13, R12, R11 ;  /* 0x0000000c0d0e7389 */ /* 0x00006400000c000b */
[----:B01----:R-:W-:Y:S01]  /*13490*/  ENDCOLLECTIVE ;  /* 0x000000000000791b */ /* 0x003fe20003800000 */
.L_x_9288:
        /* <DEDUP_REMOVED lines=8> */
.L_x_9289:
        /* <DEDUP_REMOVED lines=13> */
.L_x_9290:
        /* <DEDUP_REMOVED lines=8> */
.L_x_9291:
[----:B------:R-:W-:-:S05]  /*13670*/  @!P2 IMAD.MOV.U32 R3, RZ, RZ, R7 ;  /* 0x000000ffff03a224 */ /* 0x000fca00078e0007 */
[----:B------:R-:W-:Y:S01]  /*13680*/  @!PT LDS RZ, [RZ] ;  /* 0x00000000fffff984 */ /* 0x000fe20000000800 */
[----:B------:R-:W-:Y:S01]  /*13690*/  @!PT LDS RZ, [RZ] ;  /* 0x00000000fffff984 */ /* 0x000fe20000000800 */
[----:B------:R-:W-:Y:S01]  /*136a0*/  @!PT LDS RZ, [RZ] ;  /* 0x00000000fffff984 */ /* 0x000fe20000000800 */
[----:B------:R-:W-:Y:S04]  /*136b0*/  @!P2 LDGSTS.E.BYPASS.LTC128B.128 [R8+0x11400], desc[UR52][R2.64], !P0 ;  /* 0x114000000208afae */ /* 0x000fe8000c101d74 */
[----:B------:R0:W-:Y:S01]  /*136c0*/  @!P2 LDGSTS.E.BYPASS.LTC128B.128 [R8+0x15400], desc[UR52][R2.64+0x80], !P1 ;  /* 0x154000800208afae */ /* 0x0001e2000c901d74 */
[----:B------:R-:W-:Y:S01]  /*136d0*/  ISETP.GE.AND P2, PT, R6, R5, PT ;  /* 0x000000050600720c */ /* 0x000fe20003f46270 */
[----:B------:R-:W-:Y:S01]  /*136e0*/  VIADD R6, R17, 0x40 ;  /* 0x0000004011067836 */ /* 0x000fe20000000000 */
[----:B------:R-:W-:Y:S01]  /*136f0*/  MOV R13, R0 ;  /* 0x00000000000d7202 */ /* 0x000fe20000000f00 */
[----:B0-----:R-:W-:-:S10]  /*13700*/  IMAD.MOV.U32 R2, RZ, RZ, R14 ;  /* 0x000000ffff027224 */ /* 0x001fd400078e000e */
[----:B------:R-:W-:Y:S05]  /*13710*/  WARPSYNC.COLLECTIVE R15, `(.L_x_9292) ;  /* 0x000000000f087348 */ /* 0x000fea0003c00000 */
[----:B------:R0:W1:Y:S02]  /*13720*/  SHFL.IDX P6, R14, R13, R12, R11 ;  /* 0x0000000c0d0e7389 */ /* 0x00006400000c000b */
[----:B01----:R-:W-:Y:S01]  /*13730*/  ENDCOLLECTIVE ;  /* 0x000000000000791b */ /* 0x003fe20003800000 */
.L_x_9292:
        /* <DEDUP_REMOVED lines=8> */
.L_x_9293:
[----:B------:R-:W-:-:S05]  /*137c0*/  @!P2 IMAD.MOV.U32 R3, RZ, RZ, R7 ;  /* 0x000000ffff03a224 */ /* 0x000fca00078e0007 */
        /* <DEDUP_REMOVED lines=12> */
.L_x_9294:
        /* <DEDUP_REMOVED lines=8> */
.L_x_9295:
        /* <DEDUP_REMOVED lines=13> */
.L_x_9296:
        /* <DEDUP_REMOVED lines=8> */
.L_x_9297:
[----:B------:R-:W-:-:S05]  /*13a60*/  @!P2 IMAD.MOV.U32 R3, RZ, RZ, R7 ;  /* 0x000000ffff03a224 */ /* 0x000fca00078e0007 */
        /* <DEDUP_REMOVED lines=11> */
.L_x_9298:
        /* <DEDUP_REMOVED lines=8> */
.L_x_9299:
        /* <DEDUP_REMOVED lines=11> */
.L_x_9300:
[----:B------:R-:W-:Y:S05]  /*13c50*/  BRA `(.L_x_9301) ;  /* 0xffffffbc00047947 */ /* 0x000fea000383ffff */
.L_x_9211:
[----:B0-----:R0:W1:Y:S02]  /*13c60*/  SYNCS.PHASECHK.TRANS64.TRYWAIT P1, [R22+URZ+0x28820], R3 ;  /* 0x02882003160075a7 */ /* 0x001064000802017f */
[----:B-1----:R-:W-:Y:S05]  /*13c70*/  @!P1 NANOSLEEP.SYNCS 0x989680 ;  /* 0x009896800000995d */ /* 0x002fea0003900000 */
[----:B------:R-:W1:Y:S02]  /*13c80*/  @!P1 SYNCS.PHASECHK.TRANS64 P1, [R22+URZ+0x28820], R3 ;  /* 0x02882003160095a7 */ /* 0x000e64000802007f */
[----:B-1----:R-:W-:Y:S05]  /*13c90*/  @!P1 BRA `(.L_x_9211) ;  /* 0xfffffffc00f09947 */ /* 0x002fea000383ffff */
[----:B------:R-:W-:Y:S05]  /*13ca0*/  BRA `(.L_x_9302) ;  /* 0xffffffbc00787947 */ /* 0x000fea000383ffff */
.L_x_9216:
[----:B0-----:R0:W1:Y:S02]  /*13cb0*/  SYNCS.PHASECHK.TRANS64.TRYWAIT P0, [R6+URZ+0x28840], R3 ;  /* 0x02884003060075a7 */ /* 0x001064000800017f */
[----:B-1----:R-:W-:Y:S05]  /*13cc0*/  @!P0 NANOSLEEP.SYNCS 0x989680 ;  /* 0x009896800000895d */ /* 0x002fea0003900000 */
[----:B------:R-:W1:Y:S02]  /*13cd0*/  @!P0 SYNCS.PHASECHK.TRANS64 P0, [R6+URZ+0x28840], R3 ;  /* 0x02884003060085a7 */ /* 0x000e64000800007f */
[----:B-1----:R-:W-:Y:S05]  /*13ce0*/  @!P0 BRA `(.L_x_9216) ;  /* 0xfffffffc00f08947 */ /* 0x002fea000383ffff */
[----:B------:R-:W-:Y:S05]  /*13cf0*/  BRA `(.L_x_9303) ;  /* 0xffffffc000447947 */ /* 0x000fea000383ffff */
.L_x_9217:
        /* <DEDUP_REMOVED lines=8> */
.L_x_9305:
[----:B------:R-:W-:Y:S05]  /*13d80*/  BSYNC B1 ;  /* 0x0000000000017941 */ /* 0x000fea0003800000 */
.L_x_9304:
        /* <DEDUP_REMOVED lines=10> */
.L_x_9306:
[----:B------:R-:W-:Y:S02]  /*13e30*/  IMAD.MOV.U32 R13, RZ, RZ, R9 ;  /* 0x000000ffff0d7224 */ /* 0x000fe400078e0009 */
[----:B------:R-:W-:Y:S02]  /*13e40*/  IMAD.MOV.U32 R12, RZ, RZ, 0x1 ;  /* 0x00000001ff0c7424 */ /* 0x000fe400078e00ff */
[----:B------:R-:W-:-:S07]  /*13e50*/  IMAD.MOV.U32 R2, RZ, RZ, R14 ;  /* 0x000000ffff027224 */ /* 0x000fce00078e000e */
[----:B------:R-:W-:Y:S05]  /*13e60*/  WARPSYNC.COLLECTIVE R15, `(.L_x_9307) ;  /* 0x000000000f087348 */ /* 0x000fea0003c00000 */
[----:B------:R0:W1:Y:S02]  /*13e70*/  SHFL.IDX P6, R14, R13, R12, R11 ;  /* 0x0000000c0d0e7389 */ /* 0x00006400000c000b */
[----:B01----:R-:W-:Y:S01]  /*13e80*/  ENDCOLLECTIVE ;  /* 0x000000000000791b */ /* 0x003fe20003800000 */
.L_x_9307:
        /* <DEDUP_REMOVED lines=12> */
.L_x_9308:
[----:B------:R-:W-:Y:S02]  /*13f50*/  IMAD.MOV.U32 R13, RZ, RZ, R9 ;  /* 0x000000ffff0d7224 */ /* 0x000fe400078e0009 */
[----:B------:R-:W-:Y:S02]  /*13f60*/  IMAD.MOV.U32 R12, RZ, RZ, 0x2 ;  /* 0x00000002ff0c7424 */ /* 0x000fe400078e00ff */
[----:B------:R-:W-:-:S07]  /*13f70*/  IMAD.MOV.U32 R2, RZ, RZ, R14 ;  /* 0x000000ffff027224 */ /* 0x000fce00078e000e */
[----:B------:R-:W-:Y:S05]  /*13f80*/  WARPSYNC.COLLECTIVE R15, `(.L_x_9309) ;  /* 0x000000000f087348 */ /* 0x000fea0003c00000 */
[----:B------:R0:W1:Y:S02]  /*13f90*/  SHFL.IDX P6, R14, R13, R12, R11 ;  /* 0x0000000c0d0e7389 */ /* 0x00006400000c000b */
[----:B01----:R-:W-:Y:S01]  /*13fa0*/  ENDCOLLECTIVE ;  /* 0x000000000000791b */ /* 0x003fe20003800000 */
.L_x_9309:
        /* <DEDUP_REMOVED lines=12> */
.L_x_9310:
[----:B------:R-:W-:Y:S02]  /*14070*/  IMAD.MOV.U32 R13, RZ, RZ, R9 ;  /* 0x000000ffff0d7224 */ /* 0x000fe400078e0009 */
[----:B------:R-:W-:Y:S02]  /*14080*/  IMAD.MOV.U32 R12, RZ, RZ, 0x3 ;  /* 0x00000003ff0c7424 */ /* 0x000fe400078e00ff */
[----:B------:R-:W-:-:S07]  /*14090*/  IMAD.MOV.U32 R2, RZ, RZ, R14 ;  /* 0x000000ffff027224 */ /* 0x000fce00078e000e */
[----:B------:R-:W-:Y:S05]  /*140a0*/  WARPSYNC.COLLECTIVE R15, `(.L_x_9311) ;  /* 0x000000000f087348 */ /* 0x000fea0003c00000 */
[----:B------:R0:W1:Y:S02]  /*140b0*/  SHFL.IDX P6, R14, R13, R12, R11 ;  /* 0x0000000c0d0e7389 */ /* 0x00006400000c000b */
[----:B01----:R-:W-:Y:S01]  /*140c0*/  ENDCOLLECTIVE ;  /* 0x000000000000791b */ /* 0x003fe20003800000 */
.L_x_9311:
        /* <DEDUP_REMOVED lines=12> */
.L_x_9312:
[----:B------:R-:W-:Y:S02]  /*14190*/  IMAD.MOV.U32 R13, RZ, RZ, R9 ;  /* 0x000000ffff0d7224 */ /* 0x000fe400078e0009 */
[----:B------:R-:W-:Y:S02]  /*141a0*/  IMAD.MOV.U32 R12, RZ, RZ, 0x4 ;  /* 0x00000004ff0c7424 */ /* 0x000fe400078e00ff */
[----:B------:R-:W-:-:S07]  /*141b0*/  IMAD.MOV.U32 R2, RZ, RZ, R14 ;  /* 0x000000ffff027224 */ /* 0x000fce00078e000e */
[----:B------:R-:W-:Y:S05]  /*141c0*/  WARPSYNC.COLLECTIVE R15, `(.L_x_9313) ;  /* 0x000000000f087348 */ /* 0x000fea0003c00000 */
[----:B------:R0:W1:Y:S02]  /*141d0*/  SHFL.IDX P6, R14, R13, R12, R11 ;  /* 0x0000000c0d0e7389 */ /* 0x00006400000c000b */
[----:B01----:R-:W-:Y:S01]  /*141e0*/  ENDCOLLECTIVE ;  /* 0x000000000000791b */ /* 0x003fe20003800000 */
.L_x_9313:
        /* <DEDUP_REMOVED lines=12> */
.L_x_9314:
[----:B------:R-:W-:Y:S02]  /*142b0*/  IMAD.MOV.U32 R13, RZ, RZ, R9 ;  /* 0x000000ffff0d7224 */ /* 0x000fe400078e0009 */
[----:B------:R-:W-:Y:S02]  /*142c0*/  IMAD.MOV.U32 R12, RZ, RZ, 0x5 ;  /* 0x00000005ff0c7424 */ /* 0x000fe400078e00ff */
[----:B------:R-:W-:-:S07]  /*142d0*/  IMAD.MOV.U32 R2, RZ, RZ, R14 ;  /* 0x000000ffff027224 */ /* 0x000fce00078e000e */
[----:B------:R-:W-:Y:S05]  /*142e0*/  WARPSYNC.COLLECTIVE R15, `(.L_x_9315) ;  /* 0x000000000f087348 */ /* 0x000fea0003c00000 */
[----:B------:R0:W1:Y:S02]  /*142f0*/  SHFL.IDX P6, R14, R13, R12, R11 ;  /* 0x0000000c0d0e7389 */ /* 0x00006400000c000b */
[----:B01----:R-:W-:Y:S01]  /*14300*/  ENDCOLLECTIVE ;  /* 0x000000000000791b */ /* 0x003fe20003800000 */
.L_x_9315:
        /* <DEDUP_REMOVED lines=12> */
.L_x_9316:
[----:B------:R-:W-:Y:S02]  /*143d0*/  IMAD.MOV.U32 R13, RZ, RZ, R9 ;  /* 0x000000ffff0d7224 */ /* 0x000fe400078e0009 */
[----:B------:R-:W-:Y:S02]  /*143e0*/  IMAD.MOV.U32 R12, RZ, RZ, 0x6 ;  /* 0x00000006ff0c7424 */ /* 0x000fe400078e00ff */
[----:B------:R-:W-:-:S07]  /*143f0*/  IMAD.MOV.U32 R2, RZ, RZ, R14 ;  /* 0x000000ffff027224 */ /* 0x000fce00078e000e */
[----:B------:R-:W-:Y:S05]  /*14400*/  WARPSYNC.COLLECTIVE R15, `(.L_x_9317) ;  /* 0x000000000f087348 */ /* 0x000fea0003c00000 */
[----:B------:R0:W1:Y:S02]  /*14410*/  SHFL.IDX P6, R14, R13, R12, R11 ;  /* 0x0000000c0d0e7389 */ /* 0x00006400000c000b */
[----:B01----:R-:W-:Y:S01]  /*14420*/  ENDCOLLECTIVE ;  /* 0x000000000000791b */ /* 0x003fe20003800000 */
.L_x_9317:
        /* <DEDUP_REMOVED lines=12> */
.L_x_9318:
[----:B------:R-:W-:Y:S02]  /*144f0*/  IMAD.MOV.U32 R13, RZ, RZ, R9 ;  /* 0x000000ffff0d7224 */ /* 0x000fe400078e0009 */
[----:B------:R-:W-:Y:S02]  /*14500*/  IMAD.MOV.U32 R12, RZ, RZ, 0x7 ;  /* 0x00000007ff0c7424 */ /* 0x000fe400078e00ff */
[----:B------:R-:W-:-:S07]  /*14510*/  IMAD.MOV.U32 R2, RZ, RZ, R14 ;  /* 0x000000ffff027224 */ /* 0x000fce00078e000e */
[----:B------:R-:W-:Y:S05]  /*14520*/  WARPSYNC.COLLECTIVE R15, `(.L_x_9319) ;  /* 0x000000000f087348 */ /* 0x000fea0003c00000 */
[----:B------:R0:W1:Y:S02]  /*14530*/  SHFL.IDX P6, R14, R13, R12, R11 ;  /* 0x0000000c0d0e7389 */ /* 0x00006400000c000b */
[----:B01----:R-:W-:Y:S01]  /*14540*/  ENDCOLLECTIVE ;  /* 0x000000000000791b */ /* 0x003fe20003800000 */
.L_x_9319:
[----:B------:R-:W-:-:S05]  /*14550*/  IADD3 R2, P0, R2, R5, RZ ;  /* 0x0000000502027210 */ /* 0x000fca0007f1e0ff */
[----:B------:R-:W-:-:S05]  /*14560*/  IMAD.X R3, RZ, RZ, R3, P0 ;  /* 0x000000ffff037224 */ /* 0x000fca00000e0603 */
        /* <DEDUP_REMOVED lines=10> */
.L_x_9320:
[----:B------:R-:W-:Y:S01]  /*14610*/  IMAD.MOV.U32 R2, RZ, RZ, R14 ;  /* 0x000000ffff027224 */ /* 0x000fe200078e000e */
[----:B------:R-:W-:Y:S06]  /*14620*/  BRA `(.L_x_9321) ;  /* 0xffffffbc00187947 */ /* 0x000fec000383ffff */
.L_x_9222:
[----:B-1----:R1:W3:Y:S02]  /*14630*/  SYNCS.PHASECHK.TRANS64.TRYWAIT P0, [R6+URZ+0x28860], R2 ;  /* 0x02886002060075a7 */ /* 0x0022e4000800017f */
[----:B---3--:R-:W-:Y:S05]  /*14640*/  @!P0 NANOSLEEP.SYNCS 0x989680 ;  /* 0x009896800000895d */ /* 0x008fea0003900000 */
[----:B------:R-:W3:Y:S02]  /*14650*/  @!P0 SYNCS.PHASECHK.TRANS64 P0, [R6+URZ+0x28860], R2 ;  /* 0x02886002060085a7 */ /* 0x000ee4000800007f */
[----:B---3--:R-:W-:Y:S05]  /*14660*/  @!P0 BRA `(.L_x_9222) ;  /* 0xfffffffc00f08947 */ /* 0x008fea000383ffff */
[----:B------:R-:W-:Y:S05]  /*14670*/  BRA `(.L_x_9322) ;  /* 0xffffffbc00787947 */ /* 0x000fea000383ffff */
.L_x_9223:
        /* <DEDUP_REMOVED lines=8> */
.L_x_9324:
[----:B------:R-:W-:Y:S05]  /*14700*/  BSYNC B1 ;  /* 0x0000000000017941 */ /* 0x000fea0003800000 */
.L_x_9323:
        /* <DEDUP_REMOVED lines=9> */
.L_x_9325:
[----:B------:R-:W-:Y:S02]  /*147a0*/  IMAD.MOV.U32 R13, RZ, RZ, R24 ;  /* 0x000000ffff0d7224 */ /* 0x000fe400078e0018 */
[----:B------:R-:W-:Y:S02]  /*147b0*/  IMAD.MOV.U32 R12, RZ, RZ, 0x1 ;  /* 0x00000001ff0c7424 */ /* 0x000fe400078e00ff */
[----:B------:R-:W-:-:S07]  /*147c0*/  IMAD.MOV.U32 R2, RZ, RZ, R14 ;  /* 0x000000ffff027224 */ /* 0x000fce00078e000e */
[----:B------:R-:W-:Y:S05]  /*147d0*/  WARPSYNC.COLLECTIVE R15, `(.L_x_9326) ;  /* 0x000000000f087348 */ /* 0x000fea0003c00000 */
[----:B------:R0:W1:Y:S02]  /*147e0*/  SHFL.IDX P6, R14, R13, R12, R11 ;  /* 0x0000000c0d0e7389 */ /* 0x00006400000c000b */
[----:B01----:R-:W-:Y:S01]  /*147f0*/  ENDCOLLECTIVE ;  /* 0x000000000000791b */ /* 0x003fe20003800000 */
.L_x_9326:
        /* <DEDUP_REMOVED lines=14> */
.L_x_9327:
[----:B------:R-:W-:Y:S02]  /*148e0*/  IMAD.MOV.U32 R13, RZ, RZ, R24 ;  /* 0x000000ffff0d7224 */ /* 0x000fe400078e0018 */
[----:B------:R-:W-:Y:S01]  /*148f0*/  IMAD.MOV.U32 R12, RZ, RZ, 0x2 ;  /* 0x00000002ff0c7424 */ /* 0x000fe200078e00ff */
[----:B------:R-:W-:-:S07]  /*14900*/  MOV R2, R14 ;  /* 0x0000000e00027202 */ /* 0x000fce0000000f00 */
[----:B------:R-:W-:Y:S05]  /*14910*/  WARPSYNC.COLLECTIVE R15, `(.L_x_9328) ;  /* 0x000000000f087348 */ /* 0x000fea0003c00000 */
[----:B------:R0:W1:Y:S02]  /*14920*/  SHFL.IDX P6, R14, R13, R12, R11 ;  /* 0x0000000c0d0e7389 */ /* 0x00006400000c000b */
[----:B01----:R-:W-:Y:S01]  /*14930*/  ENDCOLLECTIVE ;  /* 0x000000000000791b */ /* 0x003fe20003800000 */
.L_x_9328:
        /* <DEDUP_REMOVED lines=14> */
.L_x_9329:
[----:B------:R-:W-:Y:S02]  /*14a20*/  IMAD.MOV.U32 R13, RZ, RZ, R24 ;  /* 0x000000ffff0d7224 */ /* 0x000fe400078e0018 */
[----:B------:R-:W-:Y:S01]  /*14a30*/  IMAD.MOV.U32 R12, RZ, RZ, 0x3 ;  /* 0x00000003ff0c7424 */ /* 0x000fe200078e00ff */
[----:B------:R-:W-:-:S07]  /*14a40*/  MOV R2, R14 ;  /* 0x0000000e00027202 */ /* 0x000fce0000000f00 */
[----:B------:R-:W-:Y:S05]  /*14a50*/  WARPSYNC.COLLECTIVE R15, `(.L_x_9330) ;  /* 0x000000000f087348 */ /* 0x000fea0003c00000 */
[----:B------:R0:W1:Y:S02]  /*14a60*/  SHFL.IDX P6, R14, R13, R12, R11 ;  /* 0x0000000c0d0e7389 */ /* 0x00006400000c000b */
[----:B01----:R-:W-:Y:S01]  /*14a70*/  ENDCOLLECTIVE ;  /* 0x000000000000791b */ /* 0x003fe20003800000 */
.L_x_9330:
        /* <DEDUP_REMOVED lines=14> */
.L_x_9331:
[----:B------:R-:W-:Y:S02]  /*14b60*/  IMAD.MOV.U32 R13, RZ, RZ, R24 ;  /* 0x000000ffff0d7224 */ /* 0x000fe400078e0018 */
[----:B------:R-:W-:Y:S01]  /*14b70*/  IMAD.MOV.U32 R12, RZ, RZ, 0x4 ;  /* 0x00000004ff0c7424 */ /* 0x000fe200078e00ff */
[----:B------:R-:W-:-:S07]  /*14b80*/  MOV R2, R14 ;  /* 0x0000000e00027202 */ /* 0x000fce0000000f00 */
[----:B------:R-:W-:Y:S05]  /*14b90*/  WARPSYNC.COLLECTIVE R15, `(.L_x_9332) ;  /* 0x000000000f087348 */ /* 0x000fea0003c00000 */
[----:B------:R0:W1:Y:S02]  /*14ba0*/  SHFL.IDX P6, R14, R13, R12, R11 ;  /* 0x0000000c0d0e7389 */ /* 0x00006400000c000b */
[----:B01----:R-:W-:Y:S01]  /*14bb0*/  ENDCOLLECTIVE ;  /* 0x000000000000791b */ /* 0x003fe20003800000 */
.L_x_9332:
        /* <DEDUP_REMOVED lines=14> */
.L_x_9333:
[----:B------:R-:W-:Y:S02]  /*14ca0*/  IMAD.MOV.U32 R13, RZ, RZ, R24 ;  /* 0x000000ffff0d7224 */ /* 0x000fe400078e0018 */
[----:B------:R-:W-:Y:S01]  /*14cb0*/  IMAD.MOV.U32 R12, RZ, RZ, 0x5 ;  /* 0x00000005ff0c7424 */ /* 0x000fe200078e00ff */
[----:B------:R-:W-:-:S07]  /*14cc0*/  MOV R2, R14 ;  /* 0x0000000e00027202 */ /* 0x000fce0000000f00 */
[----:B------:R-:W-:Y:S05]  /*14cd0*/  WARPSYNC.COLLECTIVE R15, `(.L_x_9334) ;  /* 0x000000000f087348 */ /* 0x000fea0003c00000 */
[----:B------:R0:W1:Y:S02]  /*14ce0*/  SHFL.IDX P6, R14, R13, R12, R11 ;  /* 0x0000000c0d0e7389 */ /* 0x00006400000c000b */
[----:B01----:R-:W-:Y:S01]  /*14cf0*/  ENDCOLLECTIVE ;  /* 0x000000000000791b */ /* 0x003fe20003800000 */
.L_x_9334:
        /* <DEDUP_REMOVED lines=14> */
.L_x_9335:
[----:B------:R-:W-:Y:S02]  /*14de0*/  IMAD.MOV.U32 R13, RZ, RZ, R24 ;  /* 0x000000ffff0d7224 */ /* 0x000fe400078e0018 */
[----:B------:R-:W-:Y:S01]  /*14df0*/  IMAD.MOV.U32 R12, RZ, RZ, 0x6 ;  /* 0x00000006ff0c7424 */ /* 0x000fe200078e00ff */
[----:B------:R-:W-:-:S07]  /*14e00*/  MOV R2, R14 ;  /* 0x0000000e00027202 */ /* 0x000fce0000000f00 */
[----:B------:R-:W-:Y:S05]  /*14e10*/  WARPSYNC.COLLECTIVE R15, `(.L_x_9336) ;  /* 0x000000000f087348 */ /* 0x000fea0003c00000 */
[----:B------:R0:W1:Y:S02]  /*14e20*/  SHFL.IDX P6, R14, R13, R12, R11 ;  /* 0x0000000c0d0e7389 */ /* 0x00006400000c000b */
[----:B01----:R-:W-:Y:S01]  /*14e30*/  ENDCOLLECTIVE ;  /* 0x000000000000791b */ /* 0x003fe20003800000 */
.L_x_9336:
        /* <DEDUP_REMOVED lines=14> */
.L_x_9337:
[----:B------:R-:W-:Y:S02]  /*14f20*/  IMAD.MOV.U32 R13, RZ, RZ, R24 ;  /* 0x000000ffff0d7224 */ /* 0x000fe400078e0018 */
[----:B------:R-:W-:Y:S01]  /*14f30*/  IMAD.MOV.U32 R12, RZ, RZ, 0x7 ;  /* 0x00000007ff0c7424 */ /* 0x000fe200078e00ff */
[----:B------:R-:W-:-:S07]  /*14f40*/  MOV R2, R14 ;  /* 0x0000000e00027202 */ /* 0x000fce0000000f00 */
[----:B------:R-:W-:Y:S05]  /*14f50*/  WARPSYNC.COLLECTIVE R15, `(.L_x_9338) ;  /* 0x000000000f087348 */ /* 0x000fea0003c00000 */
[----:B------:R0:W1:Y:S02]  /*14f60*/  SHFL.IDX P6, R14, R13, R12, R11 ;  /* 0x0000000c0d0e7389 */ /* 0x00006400000c000b */
[----:B01----:R-:W-:Y:S01]  /*14f70*/  ENDCOLLECTIVE ;  /* 0x000000000000791b */ /* 0x003fe20003800000 */
.L_x_9338:
        /* <DEDUP_REMOVED lines=13> */
.L_x_9339:
[----:B------:R-:W-:Y:S01]  /*15050*/  @!PT LDS RZ, [RZ] ;  /* 0x00000000fffff984 */ /* 0x000fe20000000800 */
[----:B------:R-:W-:Y:S01]  /*15060*/  @!PT LDS RZ, [RZ] ;  /* 0x00000000fffff984 */ /* 0x000fe20000000800 */
[----:B------:R-:W-:Y:S01]  /*15070*/  @!PT LDS RZ, [RZ] ;  /* 0x00000000fffff984 */ /* 0x000fe20000000800 */
[----:B------:R1:W-:Y:S01]  /*15080*/  LDGSTS.E.BYPASS.LTC128B.128 [R7+0x7400], desc[UR52][R2.64+0x80], !P0 ;  /* 0x0740008002077fae */ /* 0x0003e2000c101d74 */
[----:B------:R-:W-:Y:S05]  /*15090*/  BRA `(.L_x_9340) ;  /* 0xffffffb400fc7947 */ /* 0x000fea000383ffff */
.L_x_9231:
[----:B0-----:R0:W1:Y:S02]  /*150a0*/  SYNCS.PHASECHK.TRANS64.TRYWAIT P0, [R0+URZ+0x28860], R3 ;  /* 0x02886003000075a7 */ /* 0x001064000800017f */
[----:B-1----:R-:W-:Y:S05]  /*150b0*/  @!P0 NANOSLEEP.SYNCS 0x989680 ;  /* 0x009896800000895d */ /* 0x002fea0003900000 */
[----:B------:R-:W1:Y:S02]  /*150c0*/  @!P0 SYNCS.PHASECHK.TRANS64 P0, [R0+URZ+0x28860], R3 ;  /* 0x02886003000085a7 */ /* 0x000e64000800007f */
[----:B-1----:R-:W-:Y:S05]  /*150d0*/  @!P0 BRA `(.L_x_9231) ;  /* 0xfffffffc00f08947 */ /* 0x002fea000383ffff */
[----:B------:R-:W-:Y:S05]  /*150e0*/  BRA `(.L_x_9341) ;  /* 0xffffffbc00187947 */ /* 0x000fea000383ffff */
.L_x_9232:
        /* <DEDUP_REMOVED lines=8> */
.L_x_9343:
[----:B------:R-:W-:Y:S05]  /*15170*/  BSYNC B0 ;  /* 0x0000000000007941 */ /* 0x000fea0003800000 */
.L_x_9342:
        /* <DEDUP_REMOVED lines=9> */
.L_x_9344:
        /* <DEDUP_REMOVED lines=12> */
.L_x_9345:
        /* <DEDUP_REMOVED lines=13> */
.L_x_9346:
[----:B------:R-:W-:Y:S01]  /*153a0*/  MOV R13, R24 ;  /* 0x00000018000d7202 */ /* 0x000fe20000000f00 */
[----:B------:R-:W-:Y:S02]  /*153b0*/  IMAD.MOV.U32 R12, RZ, RZ, 0x2 ;  /* 0x00000002ff0c7424 */ /* 0x000fe400078e00ff */
[----:B------:R-:W-:-:S07]  /*153c0*/  IMAD.MOV.U32 R10, RZ, RZ, R14 ;  /* 0x000000ffff0a7224 */ /* 0x000fce00078e000e */
[----:B------:R-:W-:Y:S05]  /*153d0*/  WARPSYNC.COLLECTIVE R15, `(.L_x_9347) ;  /* 0x000000000f087348 */ /* 0x000fea0003c00000 */
[----:B------:R0:W1:Y:S02]  /*153e0*/  SHFL.IDX P6, R14, R13, R12, R11 ;  /* 0x0000000c0d0e7389 */ /* 0x00006400000c000b */
[----:B01----:R-:W-:Y:S01]  /*153f0*/  ENDCOLLECTIVE ;  /* 0x000000000000791b */ /* 0x003fe20003800000 */
.L_x_9347:
        /* <DEDUP_REMOVED lines=14> */
.L_x_9348:
[----:B------:R-:W-:Y:S01]  /*154e0*/  IMAD.MOV.U32 R13, RZ, RZ, R24 ;  /* 0x000000ffff0d7224 */ /* 0x000fe200078e0018 */
[----:B------:R-:W-:Y:S02]  /*154f0*/  MOV R12, 0x3 ;  /* 0x00000003000c7802 */ /* 0x000fe40000000f00 */
[----:B------:R-:W-:-:S13]  /*15500*/  IADD3 R2, P2, R14, R5, RZ ;  /* 0x000000050e027210 */ /* 0x000fda0007f5e0ff */
[----:B------:R-:W-:Y:S05]  /*15510*/  WARPSYNC.COLLECTIVE R15, `(.L_x_9349) ;  /* 0x000000000f087348 */ /* 0x000fea0003c00000 */
[----:B------:R0:W1:Y:S02]  /*15520*/  SHFL.IDX P6, R14, R13, R12, R11 ;  /* 0x0000000c0d0e7389 */ /* 0x00006400000c000b */
[----:B01----:R-:W-:Y:S01]  /*15530*/  ENDCOLLECTIVE ;  /* 0x000000000000791b */ /* 0x003fe20003800000 */
.L_x_9349:
        /* <DEDUP_REMOVED lines=13> */
.L_x_9350:
[----:B------:R-:W-:Y:S02]  /*15610*/  IMAD.MOV.U32 R13, RZ, RZ, R24 ;  /* 0x000000ffff0d7224 */ /* 0x000fe400078e0018 */
[----:B------:R-:W-:Y:S01]  /*15620*/  IMAD.MOV.U32 R12, RZ, RZ, 0x4 ;  /* 0x00000004ff0c7424 */ /* 0x000fe200078e00ff */
[----:B------:R-:W-:-:S13]  /*15630*/  IADD3 R2, P2, R14, R5, RZ ;  /* 0x000000050e027210 */ /* 0x000fda0007f5e0ff */
[----:B------:R-:W-:Y:S05]  /*15640*/  WARPSYNC.COLLECTIVE R15, `(.L_x_9351) ;  /* 0x000000000f087348 */ /* 0x000fea0003c00000 */
[----:B------:R0:W1:Y:S02]  /*15650*/  SHFL.IDX P6, R14, R13, R12, R11 ;  /* 0x0000000c0d0e7389 */ /* 0x00006400000c000b */
[----:B01----:R-:W-:Y:S01]  /*15660*/  ENDCOLLECTIVE ;  /* 0x000000000000791b */ /* 0x003fe20003800000 */
.L_x_9351:
        /* <DEDUP_REMOVED lines=13> */
.L_x_9352:
[----:B------:R-:W-:Y:S02]  /*15740*/  IMAD.MOV.U32 R13, RZ, RZ, R24 ;  /* 0x000000ffff0d7224 */ /* 0x000fe400078e0018 */
[----:B------:R-:W-:Y:S02]  /*15750*/  IMAD.MOV.U32 R12, RZ, RZ, 0x5 ;  /* 0x00000005ff0c7424 */ /* 0x000fe400078e00ff */
[----:B------:R-:W-:-:S07]  /*15760*/  IMAD.MOV.U32 R10, RZ, RZ, R14 ;  /* 0x000000ffff0a7224 */ /* 0x000fce00078e000e */
[----:B------:R-:W-:Y:S05]  /*15770*/  WARPSYNC.COLLECTIVE R15, `(.L_x_9353) ;  /* 0x000000000f087348 */ /* 0x000fea0003c00000 */
[----:B------:R0:W1:Y:S02]  /*15780*/  SHFL.IDX P6, R14, R13, R12, R11 ;  /* 0x0000000c0d0e7389 */ /* 0x00006400000c000b */
[----:B01----:R-:W-:Y:S01]  /*15790*/  ENDCOLLECTIVE ;  /* 0x000000000000791b */ /* 0x003fe20003800000 */
.L_x_9353:
        /* <DEDUP_REMOVED lines=9> */
[----:B------:R-:W-:Y:S02]  /*15830*/  ISETP.LT.OR P4, PT, R6, 0x51, P0 ;  /* 0x000000510600780c */ /* 0x000fe40000781670 */
[----:B------:R-:W-:-:S11]  /*15840*/  MOV R7, R14 ;  /* 0x0000000e00077202 */ /* 0x000fd60000000f00 */
[----:B0-----:R-:W-:Y:S05]  /*15850*/  WARPSYNC.COLLECTIVE R15, `(.L_x_9354) ;  /* 0x000000000f087348 */ /* 0x001fea0003c00000 */
[----:B------:R1:W2:Y:S02]  /*15860*/  SHFL.IDX P6, R14, R13, R12, R11 ;  /* 0x0000000c0d0e7389 */ /* 0x0002a400000c000b */
[----:B012---:R-:W-:Y:S01]  /*15870*/  ENDCOLLECTIVE ;  /* 0x000000000000791b */ /* 0x007fe20003800000 */
.L_x_9354:
[----:B------:R-:W-:Y:S02]  /*15880*/  IMAD.MOV.U32 R13, RZ, RZ, R24 ;  /* 0x000000ffff0d7224 */ /* 0x000fe400078e0018 */
[----:B------:R-:W-:Y:S01]  /*15890*/  IMAD.MOV.U32 R12, RZ, RZ, 0x6 ;  /* 0x00000006ff0c7424 */ /* 0x000fe200078e00ff */
[----:B------:R-:W-:-:S13]  /*158a0*/  IADD3 R2, P2, R14, R5, RZ ;  /* 0x000000050e027210 */ /* 0x000fda0007f5e0ff */
[----:B------:R-:W-:Y:S05]  /*158b0*/  WARPSYNC.COLLECTIVE R15, `(.L_x_9355) ;  /* 0x000000000f087348 */ /* 0x000fea0003c00000 */
[----:B------:R0:W1:Y:S02]  /*158c0*/  SHFL.IDX P6, R14, R13, R12, R11 ;  /* 0x0000000c0d0e7389 */ /* 0x00006400000c000b */
[----:B01----:R-:W-:Y:S01]  /*158d0*/  ENDCOLLECTIVE ;  /* 0x000000000000791b */ /* 0x003fe20003800000 */
.L_x_9355:
        /* <DEDUP_REMOVED lines=13> */
.L_x_9356:
[----:B------:R-:W-:Y:S02]  /*159b0*/  IMAD.MOV.U32 R13, RZ, RZ, R24 ;  /* 0x000000ffff0d7224 */ /* 0x000fe400078e0018 */
[----:B------:R-:W-:Y:S02]  /*159c0*/  IMAD.MOV.U32 R12, RZ, RZ, 0x7 ;  /* 0x00000007ff0c7424 */ /* 0x000fe400078e00ff */
[----:B------:R-:W-:-:S07]  /*159d0*/  IMAD.MOV.U32 R10, RZ, RZ, R14 ;  /* 0x000000ffff0a7224 */ /* 0x000fce00078e000e */
[----:B------:R-:W-:Y:S05]  /*159e0*/  WARPSYNC.COLLECTIVE R15, `(.L_x_9357) ;  /* 0x000000000f087348 */ /* 0x000fea0003c00000 */
[----:B------:R0:W1:Y:S02]  /*159f0*/  SHFL.IDX P6, R14, R13, R12, R11 ;  /* 0x0000000c0d0e7389 */ /* 0x00006400000c000b */
[----:B01----:R-:W-:Y:S01]  /*15a00*/  ENDCOLLECTIVE ;  /* 0x000000000000791b */ /* 0x003fe20003800000 */
.L_x_9357:
        /* <DEDUP_REMOVED lines=12> */
.L_x_9358:
[----:B------:R-:W-:Y:S05]  /*15ad0*/  BRA `(.L_x_9359) ;  /* 0xffffffb400b87947 */ /* 0x000fea000383ffff */
.L_x_9237:
        /* <DEDUP_REMOVED lines=8> */
.L_x_9361:
[----:B------:R-:W-:Y:S05]  /*15b60*/  BSYNC B0 ;  /* 0x0000000000007941 */ /* 0x000fea0003800000 */
.L_x_9360:
        /* <DEDUP_REMOVED lines=9> */
.L_x_9362:
        /* <DEDUP_REMOVED lines=18> */
.L_x_9363:
[----:B------:R-:W-:Y:S02]  /*15d20*/  MOV R12, 0x2 ;  /* 0x00000002000c7802 */ /* 0x000fe40000000f00 */
[----:B------:R-:W-:-:S05]  /*15d30*/  SEL R7, R14, RZ, P1 ;  /* 0x000000ff0e077207 */ /* 0x000fca0000800000 */
[----:B------:R-:W-:-:S04]  /*15d40*/  IMAD.IADD R6, R4, 0x1, R7 ;  /* 0x0000000104067824 */ /* 0x000fc800078e0207 */
[----:B------:R-:W-:-:S07]  /*15d50*/  IMAD.MOV.U32 R13, RZ, RZ, R6 ;  /* 0x000000ffff0d7224 */ /* 0x000fce00078e0006 */
[----:B------:R-:W-:Y:S05]  /*15d60*/  WARPSYNC.COLLECTIVE R15, `(.L_x_9364) ;  /* 0x000000000f087348 */ /* 0x000fea0003c00000 */
[----:B------:R0:W1:Y:S02]  /*15d70*/  SHFL.UP P6, R14, R13, R12, R11 ;  /* 0x0400000c0d0e7389 */ /* 0x00006400000c000b */
[----:B01----:R-:W-:Y:S01]  /*15d80*/  ENDCOLLECTIVE ;  /* 0x000000000000791b */ /* 0x003fe20003800000 */
.L_x_9364:
[----:B------:R-:W-:Y:S01]  /*15d90*/  IMAD.MOV.U32 R12, RZ, RZ, 0x4 ;  /* 0x00000004ff0c7424 */ /* 0x000fe200078e00ff */
[----:B------:R-:W-:-:S05]  /*15da0*/  SEL R7, R14, RZ, P2 ;  /* 0x000000ff0e077207 */ /* 0x000fca0001000000 */
[----:B------:R-:W-:-:S04]  /*15db0*/  IMAD.IADD R7, R6, 0x1, R7 ;  /* 0x0000000106077824 */ /* 0x000fc800078e0207 */
[----:B------:R-:W-:-:S07]  /*15dc0*/  IMAD.MOV.U32 R13, RZ, RZ, R7 ;  /* 0x000000ffff0d7224 */ /* 0x000fce00078e0007 */
[----:B------:R-:W-:Y:S05]  /*15dd0*/  WARPSYNC.COLLECTIVE R15, `(.L_x_9365) ;  /* 0x000000000f087348 */ /* 0x000fea0003c00000 */
[----:B------:R0:W1:Y:S02]  /*15de0*/  SHFL.UP P6, R14, R13, R12, R11 ;  /* 0x0400000c0d0e7389 */ /* 0x00006400000c000b */
[----:B01----:R-:W-:Y:S01]  /*15df0*/  ENDCOLLECTIVE ;  /* 0x000000000000791b */ /* 0x003fe20003800000 */
.L_x_9365:
[----:B------:R-:W-:Y:S02]  /*15e00*/  MOV R12, 0x8 ;  /* 0x00000008000c7802 */ /* 0x000fe40000000f00 */
[----:B------:R-:W-:-:S05]  /*15e10*/  SEL R2, R14, RZ, P3 ;  /* 0x000000ff0e027207 */ /* 0x000fca0001800000 */
[----:B------:R-:W-:-:S04]  /*15e20*/  IMAD.IADD R2, R7, 0x1, R2 ;  /* 0x0000000107027824 */ /* 0x000fc800078e0202 */
[----:B------:R-:W-:-:S07]  /*15e30*/  IMAD.MOV.U32 R13, RZ, RZ, R2 ;  /* 0x000000ffff0d7224 */ /* 0x000fce00078e0002 */
[----:B------:R-:W-:Y:S05]  /*15e40*/  WARPSYNC.COLLECTIVE R15, `(.L_x_9366) ;  /* 0x000000000f087348 */ /* 0x000fea0003c00000 */
[----:B------:R0:W1:Y:S02]  /*15e50*/  SHFL.UP P6, R14, R13, R12, R11 ;  /* 0x0400000c0d0e7389 */ /* 0x00006400000c000b */
[----:B01----:R-:W-:Y:S01]  /*15e60*/  ENDCOLLECTIVE ;  /* 0x000000000000791b */ /* 0x003fe20003800000 */
.L_x_9366:
[----:B------:R-:W-:Y:S01]  /*15e70*/  IMAD.MOV.U32 R12, RZ, RZ, 0x10 ;  /* 0x00000010ff0c7424 */ /* 0x000fe200078e00ff */
[----:B------:R-:W-:-:S05]  /*15e80*/  SEL R3, R14, RZ, P4 ;  /* 0x000000ff0e037207 */ /* 0x000fca0002000000 */
[----:B------:R-:W-:-:S04]  /*15e90*/  IMAD.IADD R3, R2, 0x1, R3 ;  /* 0x0000000102037824 */ /* 0x000fc800078e0203 */
[----:B------:R-:W-:-:S07]  /*15ea0*/  IMAD.MOV.U32 R13, RZ, RZ, R3 ;  /* 0x000000ffff0d7224 */ /* 0x000fce00078e0003 */
[----:B------:R-:W-:Y:S05]  /*15eb0*/  WARPSYNC.COLLECTIVE R15, `(.L_x_9367) ;  /* 0x000000000f087348 */ /* 0x000fea0003c00000 */
[----:B------:R0:W1:Y:S02]  /*15ec0*/  SHFL.UP P6, R14, R13, R12, R11 ;  /* 0x0400000c0d0e7389 */ /* 0x00006400000c000b */
[----:B01----:R-:W-:Y:S01]  /*15ed0*/  ENDCOLLECTIVE ;  /* 0x000000000000791b */ /* 0x003fe20003800000 */
.L_x_9367:
        /* <DEDUP_REMOVED lines=8> */
.L_x_9368:
[----:B------:R-:W-:Y:S05]  /*15f60*/  BRA `(.L_x_9369) ;  /* 0xffffffb400c47947 */ /* 0x000fea000383ffff */
.L_x_9242:
[----:B------:R-:W-:Y:S01]  /*15f70*/  BSSY B0, `(.L_x_9370) ;  /* 0x0000008000007945 */ /* 0x000fe20003800000 */
[----:B-----5:R-:W-:Y:S02]  /*15f80*/  IMAD.MOV.U32 R13, RZ, RZ, R4 ;  /* 0x000000ffff0d7224 */ /* 0x020fe400078e0004 */
[----:B------:R-:W-:Y:S02]  /*15f90*/  IMAD.MOV.U32 R12, RZ, RZ, 0x1 ;  /* 0x00000001ff0c7424 */ /* 0x000fe400078e00ff */
[----:B------:R-:W-:Y:S02]  /*15fa0*/  IMAD.MOV.U32 R11, RZ, RZ, RZ ;  /* 0x000000ffff0b7224 */ /* 0x000fe400078e00ff */
[----:B------:R-:W-:-:S07]  /*15fb0*/  IMAD.MOV.U32 R15, RZ, RZ, -0x1 ;  /* 0xffffffffff0f7424 */ /* 0x000fce00078e00ff */
[----:B01----:R-:W-:Y:S05]  /*15fc0*/  WARPSYNC.COLLECTIVE R15, `(.L_x_9371) ;  /* 0x000000000f087348 */ /* 0x003fea0003c00000 */
[----:B------:R2:W3:Y:S02]  /*15fd0*/  SHFL.UP P6, R14, R13, R12, R11 ;  /* 0x0400000c0d0e7389 */ /* 0x0004e400000c000b */
[----:B0123--:R-:W-:Y:S01]  /*15fe0*/  ENDCOLLECTIVE ;  /* 0x000000000000791b */ /* 0x00ffe20003800000 */
.L_x_9371:
[----:B------:R-:W-:Y:S05]  /*15ff0*/  BSYNC B0 ;  /* 0x0000000000007941 */ /* 0x000fea0003800000 */
.L_x_9370:
        /* <DEDUP_REMOVED lines=8> */
.L_x_9372:
[----:B------:R-:W-:Y:S02]  /*16080*/  MOV R12, 0x4 ;  /* 0x00000004000c7802 */ /* 0x000fe40000000f00 */
[----:B------:R-:W-:-:S05]  /*16090*/  SEL R0, R14, RZ, P2 ;  /* 0x000000ff0e007207 */ /* 0x000fca0001000000 */
[----:B------:R-:W-:-:S04]  /*160a0*/  IMAD.IADD R0, R13, 0x1, R0 ;  /* 0x000000010d007824 */ /* 0x000fc800078e0200 */
[----:B------:R-:W-:-:S07]  /*160b0*/  IMAD.MOV.U32 R13, RZ, RZ, R0 ;  /* 0x000000ffff0d7224 */ /* 0x000fce00078e0000 */
[----:B------:R-:W-:Y:S05]  /*160c0*/  WARPSYNC.COLLECTIVE R15, `(.L_x_9373) ;  /* 0x000000000f087348 */ /* 0x000fea0003c00000 */
[----:B------:R0:W1:Y:S02]  /*160d0*/  SHFL.UP P6, R14, R13, R12, R11 ;  /* 0x0400000c0d0e7389 */ /* 0x00006400000c000b */
[----:B01----:R-:W-:Y:S01]  /*160e0*/  ENDCOLLECTIVE ;  /* 0x000000000000791b */ /* 0x003fe20003800000 */
.L_x_9373:
[----:B------:R-:W-:Y:S01]  /*160f0*/  IMAD.MOV.U32 R12, RZ, RZ, 0x8 ;  /* 0x00000008ff0c7424 */ /* 0x000fe200078e00ff */
[----:B------:R-:W-:-:S05]  /*16100*/  SEL R3, R14, RZ, P3 ;  /* 0x000000ff0e037207 */ /* 0x000fca0001800000 */
[----:B------:R-:W-:-:S04]  /*16110*/  IMAD.IADD R2, R0, 0x1, R3 ;  /* 0x0000000100027824 */ /* 0x000fc800078e0203 */
[----:B------:R-:W-:-:S07]  /*16120*/  IMAD.MOV.U32 R13, RZ, RZ, R2 ;  /* 0x000000ffff0d7224 */ /* 0x000fce00078e0002 */
[----:B------:R-:W-:Y:S05]  /*16130*/  WARPSYNC.COLLECTIVE R15, `(.L_x_9374) ;  /* 0x000000000f087348 */ /* 0x000fea0003c00000 */
[----:B------:R0:W1:Y:S02]  /*16140*/  SHFL.UP P6, R14, R13, R12, R11 ;  /* 0x0400000c0d0e7389 */ /* 0x00006400000c000b */
[----:B01----:R-:W-:Y:S01]  /*16150*/  ENDCOLLECTIVE ;  /* 0x000000000000791b */ /* 0x003fe20003800000 */
.L_x_9374:
[----:B------:R-:W-:Y:S02]  /*16160*/  MOV R12, 0x10 ;  /* 0x00000010000c7802 */ /* 0x000fe40000000f00 */
[----:B------:R-:W-:-:S05]  /*16170*/  SEL R3, R14, RZ, P4 ;  /* 0x000000ff0e037207 */ /* 0x000fca0002000000 */
[----:B------:R-:W-:-:S04]  /*16180*/  IMAD.IADD R3, R2, 0x1, R3 ;  /* 0x0000000102037824 */ /* 0x000fc800078e0203 */
[----:B------:R-:W-:-:S07]  /*16190*/  IMAD.MOV.U32 R13, RZ, RZ, R3 ;  /* 0x000000ffff0d7224 */ /* 0x000fce00078e0003 */
[----:B------:R-:W-:Y:S05]  /*161a0*/  WARPSYNC.COLLECTIVE R15, `(.L_x_9375) ;  /* 0x000000000f087348 */ /* 0x000fea0003c00000 */
[----:B------:R0:W1:Y:S02]  /*161b0*/  SHFL.UP P6, R14, R13, R12, R11 ;  /* 0x0400000c0d0e7389 */ /* 0x00006400000c000b */
[----:B01----:R-:W-:Y:S01]  /*161c0*/  ENDCOLLECTIVE ;  /* 0x000000000000791b */ /* 0x003fe20003800000 */
.L_x_9375:
        /* <DEDUP_REMOVED lines=8> */
.L_x_9376:
[----:B------:R-:W-:Y:S05]  /*16250*/  BRA `(.L_x_9377) ;  /* 0xffffffb400a47947 */ /* 0x000fea000383ffff */
.L_x_9244:
[----:B------:R-:W-:Y:S01]  /*16260*/  BSSY B0, `(.L_x_9378) ;  /* 0x0000006000007945 */ /* 0x000fe20003800000 */
[----:B------:R-:W-:Y:S01]  /*16270*/  PLOP3.LUT P6, PT, P6, PT, PT, 0x8, 0x0 ;  /* 0x000000000000781c */ /* 0x000fe200037ce170 */
[----:B------:R-:W-:-:S12]  /*16280*/  IMAD.MOV.U32 R15, RZ, RZ, -0x1 ;  /* 0xffffffffff0f7424 */ /* 0x000fd800078e00ff */
[----:B0-----:R-:W-:Y:S05]  /*16290*/  WARPSYNC.COLLECTIVE R15, `(.L_x_9379) ;  /* 0x000000000f087348 */ /* 0x001fea0003c00000 */
[----:B------:R-:W-:Y:S01]  /*162a0*/  VOTE.ANY R14, PT, P6 ;  /* 0x00000000000e7806 */ /* 0x000fe200030e0100 */
[----:B0-----:R-:W-:Y:S06]  /*162b0*/  ENDCOLLECTIVE ;  /* 0x000000000000791b */ /* 0x001fec0003800000 */
.L_x_9379:
[----:B------:R-:W-:Y:S05]  /*162c0*/  BSYNC B0 ;  /* 0x0000000000007941 */ /* 0x000fea0003800000 */
.L_x_9378:
        /* <DEDUP_REMOVED lines=9> */
.L_x_9380:
[----:B------:R-:W-:Y:S01]  /*16360*/  MOV R4, R14 ;  /* 0x0000000e00047202 */ /* 0x000fe20000000f00 */
[----:B------:R-:W-:Y:S06]  /*16370*/  BRA `(.L_x_9381) ;  /* 0xffffffb400947947 */ /* 0x000fec000383ffff */
.L_x_9246:
[----:B------:R-:W-:Y:S01]  /*16380*/  BSSY B0, `(.L_x_9382) ;  /* 0x0000007000007945 */ /* 0x000fe20003800000 */
[----:B------:R-:W-:Y:S02]  /*16390*/  IMAD.MOV.U32 R13, RZ, RZ, R6 ;  /* 0x000000ffff0d7224 */ /* 0x000fe400078e0006 */
[----:B------:R-:W-:Y:S02]  /*163a0*/  IMAD.MOV.U32 R11, RZ, RZ, 0x1f ;  /* 0x0000001fff0b7424 */ /* 0x000fe400078e00ff */
[----:B------:R-:W-:-:S07]  /*163b0*/  IMAD.MOV.U32 R15, RZ, RZ, -0x1 ;  /* 0xffffffffff0f7424 */ /* 0x000fce00078e00ff */
[----:B012---:R-:W-:Y:S05]  /*163c0*/  WARPSYNC.COLLECTIVE R15, `(.L_x_9383) ;  /* 0x000000000f087348 */ /* 0x007fea0003c00000 */
[----:B------:R3:W4:Y:S02]  /*163d0*/  SHFL.IDX P6, R14, R13, R12, R11 ;  /* 0x0000000c0d0e7389 */ /* 0x00072400000c000b */
[----:B01234-:R-:W-:Y:S01]  /*163e0*/  ENDCOLLECTIVE ;  /* 0x000000000000791b */ /* 0x01ffe20003800000 */
.L_x_9383:
[----:B------:R-:W-:Y:S05]  /*163f0*/  BSYNC B0 ;  /* 0x0000000000007941 */ /* 0x000fea0003800000 */
.L_x_9382:
[----:B------:R-:W-:Y:S05]  /*16400*/  BRA `(.L_x_9245) ;  /* 0xffffffb4008c7947 */ /* 0x000fea000383ffff */
.L_x_9250:
[----:B0-----:R0:W3:Y:S02]  /*16410*/  SYNCS.PHASECHK.TRANS64.TRYWAIT P0, [R4+URZ+0x28820], R0 ;  /* 0x02882000040075a7 */ /* 0x0010e4000800017f */
[----:B---3--:R-:W-:Y:S05]  /*16420*/  @!P0 NANOSLEEP.SYNCS 0x989680 ;  /* 0x009896800000895d */ /* 0x008fea0003900000 */
[----:B------:R-:W3:Y:S02]  /*16430*/  @!P0 SYNCS.PHASECHK.TRANS64 P0, [R4+URZ+0x28820], R0 ;  /* 0x02882000040085a7 */ /* 0x000ee4000800007f */
[----:B---3--:R-:W-:Y:S05]  /*16440*/  @!P0 BRA `(.L_x_9250) ;  /* 0xfffffffc00f08947 */ /* 0x008fea000383ffff */
[----:B------:R-:W-:Y:S05]  /*16450*/  BRA `(.L_x_9384) ;  /* 0xffffffbc00047947 */ /* 0x000fea000383ffff */
.L_x_9251:
        /* <DEDUP_REMOVED lines=11> */
.L_x_9386:
[----:B------:R-:W-:Y:S05]  /*16510*/  BSYNC B0 ;  /* 0x0000000000007941 */ /* 0x000fea0003800000 */
.L_x_9385:
[----:B------:R-:W-:Y:S05]  /*16520*/  BRA `(.L_x_9387) ;  /* 0xffffffb800ec7947 */ /* 0x000fea000383ffff */
.L_x_9254:
[----:B------:R-:W-:Y:S01]  /*16530*/  BSSY B1, `(.L_x_9388) ;  /* 0x0000006000017945 */ /* 0x000fe20003800000 */
[----:B------:R-:W-:-:S07]  /*16540*/  IMAD.MOV.U32 R15, RZ, RZ, -0x1 ;  /* 0xffffffffff0f7424 */ /* 0x000fce00078e00ff */
[----:B012---:R-:W-:Y:S05]  /*16550*/  WARPSYNC.COLLECTIVE R15, `(.L_x_9389) ;  /* 0x000000000f0c7348 */ /* 0x007fea0003c00000 */
[----:B------:R-:W-:Y:S02]  /*16560*/  ELECT P6, UR62, PT ;  /* 0x00000000003e782f */ /* 0x000fe400038c0000 */
[----:B------:R-:W-:Y:S01]  /*16570*/  MOV R14, UR62 ;  /* 0x0000003e000e7c02 */ /* 0x000fe20008000f00 */
[----:B012---:R-:W-:Y:S10]  /*16580*/  ENDCOLLECTIVE ;  /* 0x000000000000791b */ /* 0x007ff40003800000 */
.L_x_9389:
[----:B------:R-:W-:Y:S05]  /*16590*/  BSYNC B1 ;  /* 0x0000000000017941 */ /* 0x000fea0003800000 */
.L_x_9388:
[----:B------:R-:W-:Y:S05]  /*165a0*/  BRA `(.L_x_9390) ;  /* 0xffffffb800e47947 */ /* 0x000fea000383ffff */
.L_x_9256:
[----:B0-----:R0:W3:Y:S02]  /*165b0*/  SYNCS.PHASECHK.TRANS64.TRYWAIT P1, [R5+URZ+0x28840], R0 ;  /* 0x02884000050075a7 */ /* 0x0010e4000802017f */
[----:B---3--:R-:W-:Y:S05]  /*165c0*/  @!P1 NANOSLEEP.SYNCS 0x989680 ;  /* 0x009896800000995d */ /* 0x008fea0003900000 */
[----:B------:R-:W3:Y:S02]  /*165d0*/  @!P1 SYNCS.PHASECHK.TRANS64 P1, [R5+URZ+0x28840], R0 ;  /* 0x02884000050095a7 */ /* 0x000ee4000802007f */
[----:B---3--:R-:W-:Y:S05]  /*165e0*/  @!P1 BRA `(.L_x_9256) ;  /* 0xfffffffc00f09947 */ /* 0x008fea000383ffff */
[----:B------:R-:W-:Y:S05]  /*165f0*/  BRA `(.L_x_9391) ;  /* 0xffffffbc00047947 */ /* 0x000fea000383ffff */
.L_x_9258:
[----:B---3--:R3:W4:Y:S02]  /*16600*/  SYNCS.PHASECHK.TRANS64.TRYWAIT P1, [R25+URZ+0x28840], R2 ;  /* 0x02884002190075a7 */ /* 0x008724000802017f */
[----:B----4-:R-:W-:Y:S05]  /*16610*/  @!P1 NANOSLEEP.SYNCS 0x989680 ;  /* 0x009896800000995d */ /* 0x010fea0003900000 */
[----:B------:R-:W4:Y:S02]  /*16620*/  @!P1 SYNCS.PHASECHK.TRANS64 P1, [R25+URZ+0x28840], R2 ;  /* 0x02884002190095a7 */ /* 0x000f24000802007f */
[----:B----4-:R-:W-:Y:S05]  /*16630*/  @!P1 BRA `(.L_x_9258) ;  /* 0xfffffffc00f09947 */ /* 0x010fea000383ffff */
[----:B------:R-:W-:Y:S05]  /*16640*/  BRA `(.L_x_9392) ;  /* 0xffffffbc00107947 */ /* 0x000fea000383ffff */
.L_x_9260:
[----:B----4-:R4:W0:Y:S02]  /*16650*/  SYNCS.PHASECHK.TRANS64.TRYWAIT P1, [R5+URZ+0x28860], R0 ;  /* 0x02886000050075a7 */ /* 0x010824000802017f */
[----:B0-----:R-:W-:Y:S05]  /*16660*/  @!P1 NANOSLEEP.SYNCS 0x989680 ;  /* 0x009896800000995d */ /* 0x001fea0003900000 */
[----:B------:R-:W0:Y:S02]  /*16670*/  @!P1 SYNCS.PHASECHK.TRANS64 P1, [R5+URZ+0x28860], R0 ;  /* 0x02886000050095a7 */ /* 0x000e24000802007f */
[----:B0-----:R-:W-:Y:S05]  /*16680*/  @!P1 BRA `(.L_x_9260) ;  /* 0xfffffffc00f09947 */ /* 0x001fea000383ffff */
[----:B------:R-:W-:Y:S05]  /*16690*/  BRA `(.L_x_9393) ;  /* 0xffffffbc000c7947 */ /* 0x000fea000383ffff */
.L_x_9394:
        /* <DEDUP_REMOVED lines=14> */
.L_x_15863:


//--------------------- .text._ZN7cutlass13device_kernelIN5flash11enable_sm90INS1_16FlashAttnFwdSm90INS1_25CollectiveMainloopFwdSm90ILi2EN4cute5tupleIJNS5_1CILi1EEES8_S8_EEENS6_IJNS7_ILi128EEESA_SA_EEELi128ENS_6half_tEfNS_4arch4Sm90ELb1ELb0ELb1ELb1ELb1ELb1ELb0ELb1ELb1ELb1ELb0ELb0EEENS1_21CollectiveEpilogueFwdISB_S9_SC_SE_Li256ELb1ELb1ELb0ELb0EEENS1_36VarlenDynamicPersistentTileSchedulerILi128ELi128ELi256ELi128ELb0ELb1ELb1ELb1ELb1ELb1EEEEEEEEEvNT_6ParamsE --------------------------
	.section	.text._ZN7cutlass13device_kernelIN5flash11enable_sm90INS1_16FlashAttnFwdSm90INS1_25CollectiveMainloopFwdSm90ILi2EN4cute5tupleIJNS5_1CILi1EEES8_S8_EEENS6_IJNS7_ILi128EEESA_SA_EEELi128ENS_6half_tEfNS_4arch4Sm90ELb1ELb0ELb1ELb1ELb1ELb1ELb0ELb1ELb1ELb1ELb0ELb0EEENS1_21CollectiveEpilogueFwdISB_S9_SC_SE_Li256ELb1ELb1ELb0ELb0EEENS1_36VarlenDynamicPersistentTileSchedulerILi128ELi128ELi256ELi128ELb0ELb1ELb1ELb1ELb1ELb1EEEEEEEEEvNT_6ParamsE,"ax",@progbits
	.align	128
.text._ZN7cutlass13device_kernelIN5flash11enable_sm90INS1_16FlashAttnFwdSm90INS1_25CollectiveMainloopFwdSm90ILi2EN4cute5tupleIJNS5_1CILi1EEES8_S8_EEENS6_IJNS7_ILi128EEESA_SA_EEELi128ENS_6half_tEfNS_4arch4Sm90ELb1ELb0ELb1ELb1ELb1ELb1ELb0ELb1ELb1ELb1ELb0ELb0EEENS1_21CollectiveEpilogueFwdISB_S9_SC_SE_Li256ELb1ELb1ELb0ELb0EEENS1_36VarlenDynamicPersistentTileSchedulerILi128ELi128ELi256ELi128ELb0ELb1ELb1ELb1ELb1ELb1EEEEEEEEEvNT_6ParamsE:
        .type           _ZN7cutlass13device_kernelIN5flash11enable_sm90INS1_16FlashAttnFwdSm90INS1_25CollectiveMainloopFwdSm90ILi2EN4cute5tupleIJNS5_1CILi1EEES8_S8_EEENS6_IJNS7_ILi128EEESA_SA_EEELi128ENS_6half_tEfNS_4arch4Sm90ELb1ELb0ELb1ELb1ELb1ELb1ELb0ELb1ELb1ELb1ELb0ELb0EEENS1_21CollectiveEpilogueFwdISB_S9_SC_SE_Li256ELb1ELb1ELb0ELb0EEENS1_36VarlenDynamicPersistentTileSchedulerILi128ELi128ELi256ELi128ELb0ELb1ELb1ELb1ELb1ELb1EEEEEEEEEvNT_6ParamsE,@function
        .size           _ZN7cutlass13device_kernelIN5flash11enable_sm90INS1_16FlashAttnFwdSm90INS1_25CollectiveMainloopFwdSm90ILi2EN4cute5tupleIJNS5_1CILi1EEES8_S8_EEENS6_IJNS7_ILi128EEESA_SA_EEELi128ENS_6half_tEfNS_4arch4Sm90ELb1ELb0ELb1ELb1ELb1ELb1ELb0ELb1ELb1ELb1ELb0ELb0EEENS1_21CollectiveEpilogueFwdISB_S9_SC_SE_Li256ELb1ELb1ELb0ELb0EEENS1_36VarlenDynamicPersistentTileSchedulerILi128ELi128ELi256ELi128ELb0ELb1ELb1ELb1ELb1ELb1EEEEEEEEEvNT_6ParamsE,(.L_x_15864 - _ZN7cutlass13device_kernelIN5flash11enable_sm90INS1_16FlashAttnFwdSm90INS1_25CollectiveMainloopFwdSm90ILi2EN4cute5tupleIJNS5_1CILi1EEES8_S8_EEENS6_IJNS7_ILi128EEESA_SA_EEELi128ENS_6half_tEfNS_4arch4Sm90ELb1ELb0ELb1ELb1ELb1ELb1ELb0ELb1ELb1ELb1ELb0ELb0EEENS1_21CollectiveEpilogueFwdISB_S9_SC_SE_Li256ELb1ELb1ELb0ELb0EEENS1_36VarlenDynamicPersistentTileSchedulerILi128ELi128ELi256ELi128ELb0ELb1ELb1ELb1ELb1ELb1EEEEEEEEEvNT_6ParamsE)
        .other          _ZN7cutlass13device_kernelIN5flash11enable_sm90INS1_16FlashAttnFwdSm90INS1_25CollectiveMainloopFwdSm90ILi2EN4cute5tupleIJNS5_1CILi1EEES8_S8_EEENS6_IJNS7_ILi128EEESA_SA_EEELi128ENS_6half_tEfNS_4arch4Sm90ELb1ELb0ELb1ELb1ELb1ELb1ELb0ELb1ELb1ELb1ELb0ELb0EEENS1_21CollectiveEpilogueFwdISB_S9_SC_SE_Li256ELb1ELb1ELb0ELb0EEENS1_36VarlenDynamicPersistentTileSchedulerILi128ELi128ELi256ELi128ELb0ELb1ELb1ELb1ELb1ELb1EEEEEEEEEvNT_6ParamsE,@"STO_CUDA_ENTRY STV_DEFAULT"
_ZN7cutlass13device_kernelIN5flash11enable_sm90INS1_16FlashAttnFwdSm90INS1_25CollectiveMainloopFwdSm90ILi2EN4cute5tupleIJNS5_1CILi1EEES8_S8_EEENS6_IJNS7_ILi128EEESA_SA_EEELi128ENS_6half_tEfNS_4arch4Sm90ELb1ELb0ELb1ELb1ELb1ELb1ELb0ELb1ELb1ELb1ELb0ELb0EEENS1_21CollectiveEpilogueFwdISB_S9_SC_SE_Li256ELb1ELb1ELb0ELb0EEENS1_36VarlenDynamicPersistentTileSchedulerILi128ELi128ELi256ELi128ELb0ELb1ELb1ELb1ELb1ELb1EEEEEEEEEvNT_6ParamsE:
        /* <DEDUP_REMOVED lines=18> */
.L_x_9396:
[----:B------:R-:W-:Y:S05]  /*0120*/  BSYNC B0 ;  /* 0x0000000000007941 */ /* 0x000fea0003800000 */
.L_x_9395:
        /* <DEDUP_REMOVED lines=41> */
.L_x_9397:
        /* <DEDUP_REMOVED lines=22> */
.L_x_9398:
        /* <DEDUP_REMOVED lines=18> */
.L_x_9399:
        /* <DEDUP_REMOVED lines=22> */
.L_x_9400:
        /* <DEDUP_REMOVED lines=22> */
.L_x_9401:
        /* <DEDUP_REMOVED lines=8> */
.L_x_9404:
        /* <DEDUP_REMOVED lines=19> */
[----:B------:R-:W-:Y:S02]  /*0ab0*/  R2UR UR40, R18 ;  /* 0x00000000122872ca */ /* 0x000fe400000e0000 */
[----:B------:R-:W-:Y:S02]  /*0ac0*/  CS2R R188, SRZ ;  /* 0x0000000000bc7805 */ /* 0x000fe4000001ff00 */
[----:B------:R-:W-:Y:S01]  /*0ad0*/  MOV R19, RZ ;  /* 0x000000ff00137202 */ /* 0x000fe20000000f00 */
[----:B------:R-:W-:Y:S01]  /*0ae0*/  IMAD.MOV.U32 R186, RZ, RZ, RZ ;  /* 0x000000ffffba7224 */ /* 0x000fe200078e00ff */
[----:B------:R-:W-:Y:S01]  /*0af0*/  SHF.R.S32.HI R3, RZ, 0x1f, R228 ;  /* 0x0000001fff037819 */ /* 0x000fe200000114e4 */
[----:B------:R-:W-:Y:S01]  /*0b00*/  ULOP3.LUT UR39, UR36, 0x1, URZ, 0xfc, !UPT ;  /* 0x0000000124277892 */ /* 0x000fe2000f8efc3f */
[----:B------:R-:W-:Y:S02]  /*0b10*/  UMOV UR37, URZ ;  /* 0x0000003f00257c82 */ /* 0x000fe40008000000 */
[----:B------:R-:W-:-:S02]  /*0b20*/  LEA.HI R5, R3, R228, RZ, 0x7 ;  /* 0x000000e403057211 */ /* 0x000fc400078f38ff */
[-C--:B------:R-:W-:Y:S02]  /*0b30*/  LEA.HI R2, R3, R228.reuse, RZ, 0x5 ;  /* 0x000000e403027211 */ /* 0x080fe400078f28ff */
[----:B------:R-:W-:Y:S01]  /*0b40*/  LOP3.LUT R213, R5, 0xffffff80, RZ, 0xc0, !PT ;  /* 0xffffff8005d57812 */ /* 0x000fe200078ec0ff */
[----:B------:R-:W-:Y:S01]  /*0b50*/  UIADD3 UR40, UR40, 0x10400, URZ ;  /* 0x0001040028287890 */ /* 0x000fe2000fffe03f */
[----:B------:R-:W-:Y:S01]  /*0b60*/  LEA.HI R0, R3, R228, RZ, 0x4 ;  /* 0x000000e403007211 */ /* 0x000fe200078f20ff */
[----:B------:R-:W-:Y:S01]  /*0b70*/  IMAD.SHL.U32 R2, R2, 0x20, RZ ;  /* 0x0000002002027824 */ /* 0x000fe200078e00ff */
[----:B------:R-:W-:Y:S02]  /*0b80*/  IADD3 R213, R228, -R213, RZ ;  /* 0x800000d5e4d57210 */ /* 0x000fe40007ffe0ff */
[----:B------:R-:W-:Y:S02]  /*0b90*/  LOP3.LUT R7, R0, 0x3fffff0, RZ, 0xc0, !PT ;  /* 0x03fffff000077812 */ /* 0x000fe400078ec0ff */
[----:B------:R-:W-:-:S02]  /*0ba0*/  SHF.R.S32.HI R4, RZ, 0x1f, R213 ;  /* 0x0000001fff047819 */ /* 0x000fc400000114d5 */
[----:B------:R-:W-:Y:S01]  /*0bb0*/  LOP3.LUT R2, R2, 0xfffffc00, RZ, 0xc0, !PT ;  /* 0xfffffc0002027812 */ /* 0x000fe200078ec0ff */
[----:B------:R-:W-:Y:S01]  /*0bc0*/  IMAD.IADD R7, R228, 0x1, -R7 ;  /* 0x00000001e4077824 */ /* 0x000fe200078e0a07 */
[----:B------:R-:W-:Y:S02]  /*0bd0*/  LEA.HI R6, R4, R213, RZ, 0x2 ;  /* 0x000000d504067211 */ /* 0x000fe400078f10ff */
[----:B------:R-:W-:Y:S02]  /*0be0*/  LEA.HI R10, R3, R228, RZ, 0x2 ;  /* 0x000000e4030a7211 */ /* 0x000fe400078f10ff */
[--C-:B------:R-:W-:Y:S02]  /*0bf0*/  SHF.R.S32.HI R8, RZ, 0x2, R6.reuse ;  /* 0x00000002ff087819 */ /* 0x100fe40000011406 */
[----:B------:R-:W-:Y:S02]  /*0c00*/  SHF.R.S32.HI R9, RZ, 0x1f, R6 ;  /* 0x0000001fff097819 */ /* 0x000fe40000011406 */
[----:B------:R-:W-:-:S02]  /*0c10*/  LOP3.LUT R13, R10, 0xfffffffc, RZ, 0xc0, !PT ;  /* 0xfffffffc0a0d7812 */ /* 0x000fc400078ec0ff */
[----:B------:R-:W-:Y:S02]  /*0c20*/  LEA.HI R9, R9, R8, RZ, 0x3 ;  /* 0x0000000809097211 */ /* 0x000fe400078f18ff */
[----:B------:R-:W-:Y:S01]  /*0c30*/  SHF.R.S32.HI R220, RZ, 0x7, R5 ;  /* 0x00000007ffdc7819 */ /* 0x000fe20000011405 */
[----:B------:R-:W-:Y:S01]  /*0c40*/  IMAD.IADD R13, R228, 0x1, -R13 ;  /* 0x00000001e40d7824 */ /* 0x000fe200078e0a0d */
[----:B------:R-:W-:Y:S01]  /*0c50*/  LOP3.LUT R11, R9, 0xfffffff8, RZ, 0xc0, !PT ;  /* 0xfffffff8090b7812 */ /* 0x000fe200078ec0ff */
[----:B------:R-:W-:Y:S01]  /*0c60*/  IMAD R9, R7, 0x40, R2 ;  /* 0x0000004007097824 */ /* 0x000fe200078e0202 */
[----:B------:R-:W-:Y:S02]  /*0c70*/  SHF.R.S32.HI R7, RZ, 0x4, R0 ;  /* 0x00000004ff077819 */ /* 0x000fe40000011400 */
[----:B------:R-:W-:Y:S02]  /*0c80*/  LEA.HI R187, R3, R228, RZ, 0x3 ;  /* 0x000000e403bb7211 */ /* 0x000fe400078f18ff */
[----:B------:R-:W-:-:S02]  /*0c90*/  LEA.HI R0, R0, R7, RZ, 0x1 ;  /* 0x0000000700007211 */ /* 0x000fc400078f08ff */
[----:B------:R-:W-:Y:S02]  /*0ca0*/  LEA.HI R4, R4, R213, RZ, 0x5 ;  /* 0x000000d504047211 */ /* 0x000fe400078f28ff */
[----:B------:R-:W-:Y:S02]  /*0cb0*/  LOP3.LUT R0, R0, 0x1ffffffe, RZ, 0xc0, !PT ;  /* 0x1ffffffe00007812 */ /* 0x000fe400078ec0ff */
[----:B------:R-:W-:Y:S02]  /*0cc0*/  LEA.HI R5, R5, R220, RZ, 0x1 ;  /* 0x000000dc05057211 */ /* 0x000fe400078f08ff */
[----:B------:R-:W-:Y:S01]  /*0cd0*/  LEA.HI R2, R13, R13, RZ, 0x1 ;  /* 0x0000000d0d027211 */ /* 0x000fe200078f08ff */
[----:B------:R-:W-:Y:S01]  /*0ce0*/  IMAD.IADD R0, R7, 0x1, -R0 ;  /* 0x0000000107007824 */ /* 0x000fe200078e0a00 */
[----:B------:R-:W-:Y:S02]  /*0cf0*/  IADD3 R11, R8, -R11, RZ ;  /* 0x8000000b080b7210 */ /* 0x000fe40007ffe0ff */
[----:B------:R-:W-:Y:S01]  /*0d00*/  SHF.R.S32.HI R4, RZ, 0x5, R4 ;  /* 0x00000005ff047819 */ /* 0x000fe20000011404 */
[----:B------:R-:W-:Y:S01]  /*0d10*/  IMAD R222, R0, 0x8, R9 ;  /* 0x0000000800de7824 */ /* 0x000fe200078e0209 */
[----:B------:R-:W-:-:S02]  /*0d20*/  LEA.HI R0, R3, R228, RZ, 0x6 ;  /* 0x000000e403007211 */ /* 0x000fc400078f30ff */
[----:B------:R-:W-:Y:S01]  /*0d30*/  LOP3.LUT R3, R187, 0xfffffff8, RZ, 0xc0, !PT ;  /* 0xfffffff8bb037812 */ /* 0x000fe200078ec0ff */
[----:B------:R-:W-:Y:S01]  /*0d40*/  IMAD R4, R4, 0x10, R11 ;  /* 0x0000001004047824 */ /* 0x000fe200078e020b */
[----:B------:R-:W-:Y:S01]  /*0d50*/  SHF.R.S32.HI R187, RZ, 0x3, R187 ;  /* 0x00000003ffbb7819 */ /* 0x000fe200000114bb */
[----:B------:R-:W-:Y:S01]  /*0d60*/  IMAD.SHL.U32 R0, R0, 0x8, RZ ;  /* 0x0000000800007824 */ /* 0x000fe200078e00ff */
[----:B------:R-:W-:Y:S01]  /*0d70*/  LOP3.LUT R5, R5, 0x3fffffe, RZ, 0xc0, !PT ;  /* 0x03fffffe05057812 */ /* 0x000fe200078ec0ff */
[----:B------:R-:W-:Y:S01]  /*0d80*/  IMAD.IADD R206, R228, 0x1, -R3 ;  /* 0x00000001e4ce7824 */ /* 0x000fe200078e0a03 */
[----:B------:R-:W-:Y:S01]  /*0d90*/  LOP3.LUT R2, R2, 0x1ffffffe, RZ, 0xc0, !PT ;  /* 0x1ffffffe02027812 */ /* 0x000fe200078ec0ff */
[C---:B------:R-:W-:Y:S01]  /*0da0*/  VIADD R219, R187.reuse, 0x20 ;  /* 0x00000020bbdb7836 */ /* 0x040fe20000000000 */
[C---:B------:R-:W-:Y:S01]  /*0db0*/  SHF.L.U32 R224, R187.reuse, 0x6, RZ ;  /* 0x00000006bbe07819 */ /* 0x040fe200000006ff */
[C---:B------:R-:W-:Y:S01]  /*0dc0*/  VIADD R217, R187.reuse, 0x60 ;  /* 0x00000060bbd97836 */ /* 0x040fe20000000000 */
[----:B------:R-:W-:Y:S01]  /*0dd0*/  IADD3 R5, R220, -R5, RZ ;  /* 0x80000005dc057210 */ /* 0x000fe20007ffe0ff */
[----:B------:R-:W-:Y:S01]  /*0de0*/  VIADD R218, R187, 0x40 ;  /* 0x00000040bbda7836 */ /* 0x000fe20000000000 */
[----:B------:R-:W-:Y:S01]  /*0df0*/  LOP3.LUT R201, R0, 0xfffffe00, RZ, 0xc0, !PT ;  /* 0xfffffe0000c97812 */ /* 0x000fe200078ec0ff */
[----:B------:R-:W-:Y:S01]  /*0e00*/  IMAD.IADD R204, R13, 0x1, -R2 ;  /* 0x000000010dcc7824 */ /* 0x000fe200078e0a02 */
[----:B------:R-:W-:Y:S01]  /*0e10*/  SHF.L.U32 R16, R206, 0x3, RZ ;  /* 0x00000003ce107819 */ /* 0x000fe200000006ff */
[----:B------:R-:W-:Y:S01]  /*0e20*/  IMAD R221, R5, 0x40, R4 ;  /* 0x0000004005dd7824 */ /* 0x000fe200078e0204 */
[----:B------:R-:W-:Y:S01]  /*0e30*/  LOP3.LUT R3, R224, 0x1c0, RZ, 0xc0, !PT ;  /* 0x000001c0e0037812 */ /* 0x000fe200078ec0ff */
[----:B------:R-:W-:Y:S01]  /*0e40*/  IMAD.SHL.U32 R196, R219, 0x40, RZ ;  /* 0x00000040dbc47824 */ /* 0x000fe200078e00ff */
[----:B------:R-:W-:Y:S01]  /*0e50*/  SHF.R.S32.HI R0, RZ, 0x1f, R219 ;  /* 0x0000001fff007819 */ /* 0x000fe200000114db */
[----:B------:R-:W-:Y:S01]  /*0e60*/  IMAD.SHL.U32 R195, R218, 0x40, RZ ;  /* 0x00000040dac37824 */ /* 0x000fe200078e00ff */
[----:B------:R-:W-:Y:S01]  /*0e70*/  SHF.R.S32.HI R2, RZ, 0x1f, R217 ;  /* 0x0000001fff027819 */ /* 0x000fe200000114d9 */
[----:B------:R-:W-:Y:S01]  /*0e80*/  IMAD.SHL.U32 R194, R217, 0x40, RZ ;  /* 0x00000040d9c27824 */ /* 0x000fe200078e00ff */
[----:B------:R-:W-:Y:S01]  /*0e90*/  SHF.R.S32.HI R5, RZ, 0x1f, R218 ;  /* 0x0000001fff057819 */ /* 0x000fe200000114da */
[----:B------:R-:W-:Y:S01]  /*0ea0*/  IMAD R204, R204, 0x8, R221 ;  /* 0x00000008cccc7824 */ /* 0x000fe200078e02dd */
[----:B------:R-:W-:-:S02]  /*0eb0*/  SHF.R.U32.HI R200, RZ, 0x3, R3 ;  /* 0x00000003ffc87819 */ /* 0x000fc40000011603 */
[----:B------:R-:W-:Y:S02]  /*0ec0*/  LOP3.LUT R205, R3, 0x38, R16, 0xf8, !PT ;  /* 0x0000003803cd7812 */ /* 0x000fe400078ef810 */
[----:B------:R-:W-:Y:S02]  /*0ed0*/  LEA.HI R0, R0, R219, RZ, 0x3 ;  /* 0x000000db00007211 */ /* 0x000fe400078f18ff */
[----:B------:R-:W-:Y:S01]  /*0ee0*/  LEA.HI R3, R2, R217, RZ, 0x3 ;  /* 0x000000d902037211 */ /* 0x000fe200078f18ff */
[----:B------:R-:W-:Y:S01]  /*0ef0*/  VIADD R2, R16, 0x40 ;  /* 0x0000004010027836 */ /* 0x000fe20000000000 */
        /* <DEDUP_REMOVED lines=33> */
.L_x_9626:
[----:B0---4-:R-:W0:Y:S02]  /*1110*/  LDC.64 R4, c[0x0][0xc88] ;  /* 0x00032200ff047b82 */ /* 0x011e240000000a00 */
[----:B0-----:R-:W-:-:S05]  /*1120*/  IMAD.WIDE R4, R43, 0x4, R4 ;  /* 0x000000042b047825 */ /* 0x001fca00078e0204 */
[----:B--2---:R-:W2:Y:S01]  /*1130*/  LDG.E R210, desc[UR42][R4.64] ;  /* 0x0000002a04d27981 */ /* 0x004ea2000c1e1900 */
[----:B------:R-:W-:Y:S05]  /*1140*/  YIELD ;  /* 0x0000000000007946 */ /* 0x000fea0003800000 */
[----:B------:R-:W-:Y:S01]  /*1150*/  ULDC.64 UR4, c[0x0][0xa28] ;  /* 0x00028a0000047ab9 */ /* 0x000fe20000000a00 */
[----:B------:R-:W-:Y:S01]  /*1160*/  ULDC.64 UR8, c[0x0][0xa18] ;  /* 0x0002860000087ab9 */ /* 0x000fe20000000a00 */
[----:B------:R-:W-:Y:S01]  /*1170*/  ISETP.NE.U32.AND P1, PT, RZ, UR4, PT ;  /* 0x00000004ff007c0c */ /* 0x000fe2000bf25070 */
[----:B------:R-:W-:Y:S01]  /*1180*/  ULDC.64 UR6, c[0x0][0xa08] ;  /* 0x0002820000067ab9 */ /* 0x000fe20000000a00 */
[----:B------:R-:W-:Y:S01]  /*1190*/  IMAD.MOV.U32 R0, RZ, RZ, RZ ;  /* 0x000000ffff007224 */ /* 0x000fe200078e00ff */
[----:B------:R-:W-:Y:S01]  /*11a0*/  ISETP.NE.U32.AND P0, PT, RZ, UR6, PT ;  /* 0x00000006ff007c0c */ /* 0x000fe2000bf05070 */
[----:B------:R-:W-:Y:S01]  /*11b0*/  IMAD.MOV.U32 R30, RZ, RZ, RZ ;  /* 0x000000ffff1e7224 */ /* 0x000fe200078e00ff */
[----:B------:R-:W-:-:S02]  /*11c0*/  ISETP.NE.AND.EX P1, PT, RZ, UR5, PT, P1 ;  /* 0x00000005ff007c0c */ /* 0x000fc4000bf25310 */
[----:B------:R-:W-:Y:S02]  /*11d0*/  ISETP.NE.AND.EX P0, PT, RZ, UR7, PT, P0 ;  /* 0x00000007ff007c0c */ /* 0x000fe4000bf05300 */
[----:B--2---:R-:W-:-:S09]  /*11e0*/  SHF.R.S32.HI R211, RZ, 0x1f, R210 ;  /* 0x0000001fffd37819 */ /* 0x004fd200000114d2 */
[C---:B------:R-:W-:Y:S02]  /*11f0*/  @P1 LEA R6, P2, R210.reuse, UR4, 0x2 ;  /* 0x00000004d2061c11 */ /* 0x040fe4000f8410ff */
[C---:B------:R-:W-:Y:S02]  /*1200*/  SHF.L.U32 R208, R210.reuse, 0x2, RZ ;  /* 0x00000002d2d07819 */ /* 0x040fe400000006ff */
[C-C-:B------:R-:W-:Y:S02]  /*1210*/  @P1 LEA.HI.X R7, R210.reuse, UR5, R211.reuse, 0x2, P2 ;  /* 0x00000005d2071c11 */ /* 0x140fe400090f14d3 */
[----:B------:R-:W-:Y:S01]  /*1220*/  ISETP.NE.U32.AND P2, PT, RZ, UR8, PT ;  /* 0x00000008ff007c0c */ /* 0x000fe2000bf45070 */
[----:B------:R-:W-:Y:S01]  /*1230*/  ULDC UR4, c[0x0][0x288] ;  /* 0x0000a20000047ab9 */ /* 0x000fe20000000800 */
[----:B------:R-:W-:Y:S01]  /*1240*/  SHF.L.U64.HI R209, R210, 0x2, R211 ;  /* 0x00000002d2d17819 */ /* 0x000fe200000102d3 */
[----:B------:R0:W5:Y:S01]  /*1250*/  @P1 LDG.E R0, desc[UR42][R6.64] ;  /* 0x0000002a06001981 */ /* 0x000162000c1e1900 */
[----:B------:R-:W-:-:S02]  /*1260*/  ISETP.NE.AND.EX P2, PT, RZ, UR9, PT, P2 ;  /* 0x00000009ff007c0c */ /* 0x000fc4000bf45320 */
[----:B------:R-:W-:Y:S01]  /*1270*/  IADD3 R8, P3, R208, UR6, RZ ;  /* 0x00000006d0087c10 */ /* 0x000fe2000ff7e0ff */
[----:B------:R-:W-:Y:S01]  /*1280*/  IMAD.U32 R192, RZ, RZ, UR4 ;  /* 0x00000004ffc07e24 */ /* 0x000fe2000f8e00ff */
[----:B------:R-:W-:Y:S02]  /*1290*/  ULDC.64 UR4, c[0x0][0x418] ;  /* 0x0001060000047ab9 */ /* 0x000fe40000000a00 */
[----:B------:R-:W-:-:S05]  /*12a0*/  IADD3.X R9, R209, UR7, RZ, P3, !PT ;  /* 0x00000007d1097c10 */ /* 0x000fca0009ffe4ff */
[----:B------:R0:W5:Y:S02]  /*12b0*/  @P0 LDG.E R30, desc[UR42][R8.64] ;  /* 0x0000002a081e0981 */ /* 0x000164000c1e1900 */
        /* <DEDUP_REMOVED lines=23> */
.L_x_9406:
[----:B------:R-:W-:Y:S01]  /*1430*/  ULDC.64 UR4, c[0x0][0xa20] ;  /* 0x0002880000047ab9 */ /* 0x000fe20000000a00 */
[----:B------:R-:W-:Y:S02]  /*1440*/  MOV R207, R42 ;  /* 0x0000002a00cf7202 */ /* 0x000fe40000000f00 */
[----:B------:R-:W-:-:S04]  /*1450*/  ISETP.NE.U32.AND P1, PT, RZ, UR4, PT ;  /* 0x00000004ff007c0c */ /* 0x000fc8000bf25070 */
[----:B------:R-:W-:-:S13]  /*1460*/  ISETP.NE.AND.EX P1, PT, RZ, UR5, PT, P1 ;  /* 0x00000005ff007c0c */ /* 0x000fda000bf25310 */
[----:B------:R-:W-:Y:S05]  /*1470*/  @!P1 BRA `(.L_x_9407) ;  /* 0x0000000000109947 */ /* 0x000fea0003800000 */
[----:B------:R-:W-:-:S04]  /*1480*/  IADD3 R4, P0, R208, UR4, RZ ;  /* 0x00000004d0047c10 */ /* 0x000fc8000ff1e0ff */
[----:B------:R-:W-:-:S05]  /*1490*/  IADD3.X R5, R209, UR5, RZ, P0, !PT ;  /* 0x00000005d1057c10 */ /* 0x000fca00087fe4ff */
[----:B------:R0:W5:Y:S01]  /*14a0*/  LDG.E R29, desc[UR42][R4.64] ;  /* 0x0000002a041d7981 */ /* 0x000162000c1e1900 */
[----:B------:R-:W-:Y:S05]  /*14b0*/  BRA `(.L_x_9408) ;  /* 0x0000000000107947 */ /* 0x000fea0003800000 */
.L_x_9407:
[----:B------:R-:W-:Y:S05]  /*14c0*/  @!P0 BRA `(.L_x_9408) ;  /* 0x00000000000c8947 */ /* 0x000fea0003800000 */
[----:B------:R-:W2:Y:S04]  /*14d0*/  LDG.E R4, desc[UR42][R8.64] ;  /* 0x0000002a08047981 */ /* 0x000ea8000c1e1900 */
[----:B------:R-:W2:Y:S02]  /*14e0*/  LDG.E R29, desc[UR42][R8.64+0x4] ;  /* 0x0000042a081d7981 */ /* 0x000ea4000c1e1900 */
[----:B--2---:R-:W-:-:S07]  /*14f0*/  IMAD.IADD R29, R29, 0x1, -R4 ;  /* 0x000000011d1d7824 */ /* 0x004fce00078e0a04 */
.L_x_9408:
        /* <DEDUP_REMOVED lines=16> */
[----:B------:R-:W-:-:S05]  /*1600*/  IMAD.SHL.U32 R191, R41, 0x80, RZ ;  /* 0x0000008029bf7824 */ /* 0x000fca00078e00ff */
[----:B0-----:R-:W-:-:S07]  /*1610*/  IADD3 R4, R191, 0x7f, RZ ;  /* 0x0000007fbf047810 */ /* 0x001fce0007ffe0ff */
[----:B------:R-:W0:Y:S08]  /*1620*/  @P1 LDC R9, c[0x0][0x44c] ;  /* 0x00011300ff091b82 */ /* 0x000e300000000800 */
[----:B------:R-:W1:Y:S01]  /*1630*/  @P1 LDC R5, c[0x0][0x450] ;  /* 0x00011400ff051b82 */ /* 0x000e620000000800 */
[----:B--2---:R-:W-:Y:S02]  /*1640*/  @P0 IMAD.IADD R25, R8, 0x1, -R3 ;  /* 0x0000000108190824 */ /* 0x004fe400078e0a03 */
[----:B------:R-:W-:-:S02]  /*1650*/  IMAD.IADD R8, R29, 0x1, -R0 ;  /* 0x000000011d087824 */ /* 0x000fc400078e0a00 */
[----:B0-----:R-:W-:-:S04]  /*1660*/  @P1 IMAD.HI.U32 R0, R4, R9, RZ ;  /* 0x0000000904001227 */ /* 0x001fc800078e00ff */
[----:B------:R-:W-:Y:S01]  /*1670*/  IMAD.IADD R193, R8, 0x1, R25 ;  /* 0x0000000108c17824 */ /* 0x000fe200078e0219 */
[----:B-1----:R-:W-:Y:S01]  /*1680*/  @P1 SHF.R.U32.HI R4, RZ, R5, R0 ;  /* 0x00000005ff041219 */ /* 0x002fe20000011600 */
[----:B------:R-:W-:-:S03]  /*1690*/  IMAD.MOV R27, RZ, RZ, -R8 ;  /* 0x000000ffff1b7224 */ /* 0x000fc600078e0a08 */
[C---:B------:R-:W-:Y:S02]  /*16a0*/  IADD3 R95, R193.reuse, 0x80, -R192 ;  /* 0x00000080c15f7810 */ /* 0x040fe40007ffe8c0 */
[----:B------:R-:W-:Y:S02]  /*16b0*/  IADD3 R0, R193, 0x7f, RZ ;  /* 0x0000007fc1007810 */ /* 0x000fe40007ffe0ff */
[----:B------:R-:W-:Y:S01]  /*16c0*/  VIMNMX R27, RZ, R27, !PT ;  /* 0x0000001bff1b7248 */ /* 0x000fe20007fe0100 */
[----:B------:R-:W-:Y:S01]  /*16d0*/  IMAD.IADD R4, R95, 0x1, R4 ;  /* 0x000000015f047824 */ /* 0x000fe200078e0204 */
[----:B------:R-:W-:-:S04]  /*16e0*/  SHF.R.S32.HI R3, RZ, 0x1f, R0 ;  /* 0x0000001fff037819 */ /* 0x000fc80000011400 */
[----:B------:R-:W-:Y:S02]  /*16f0*/  SHF.R.S32.HI R5, RZ, 0x1f, R4 ;  /* 0x0000001fff057819 */ /* 0x000fe40000011404 */
[----:B------:R-:W-:Y:S02]  /*1700*/  LEA.HI R3, R3, R0, RZ, 0x7 ;  /* 0x0000000003037211 */ /* 0x000fe400078f38ff */
[----:B------:R-:W-:Y:S02]  /*1710*/  LEA.HI R5, R5, R4, RZ, 0x7 ;  /* 0x0000000405057211 */ /* 0x000fe400078f38ff */
[----:B------:R-:W-:Y:S02]  /*1720*/  SHF.R.S32.HI R96, RZ, 0x7, R3 ;  /* 0x00000007ff607819 */ /* 0x000fe40000011403 */
[----:B------:R-:W-:-:S04]  /*1730*/  SHF.R.S32.HI R5, RZ, 0x7, R5 ;  /* 0x00000007ff057819 */ /* 0x000fc80000011405 */
[----:B------:R-:W-:-:S05]  /*1740*/  VIMNMX R5, R96, R5, PT ;  /* 0x0000000560057248 */ /* 0x000fca0003fe0100 */
[----:B------:R-:W-:-:S05]  /*1750*/  IMAD R0, R5, 0x80, -R8 ;  /* 0x0000008005007824 */ /* 0x000fca00078e0a08 */
[----:B------:R-:W-:-:S04]  /*1760*/  VIMNMX R0, R0, R25, PT ;  /* 0x0000001900007248 */ /* 0x000fc80003fe0100 */
[----:B------:R-:W-:Y:S02]  /*1770*/  ISETP.GT.AND P0, PT, R0, R27, PT ;  /* 0x0000001b0000720c */ /* 0x000fe40003f04270 */
[----:B------:R-:W-:-:S05]  /*1780*/  SHF.R.U32.HI R27, RZ, 0x7, R27 ;  /* 0x00000007ff1b7819 */ /* 0x000fca000001161b */
[----:B------:R-:W-:-:S06]  /*1790*/  IMAD.MOV.U32 R28, RZ, RZ, R27 ;  /* 0x000000ffff1c7224 */ /* 0x000fcc00078e001b */
[----:B------:R-:W-:-:S04]  /*17a0*/  @P0 IADD3 R0, R0, 0x7f, RZ ;  /* 0x0000007f00000810 */ /* 0x000fc80007ffe0ff */
[----:B------:R-:W-:-:S04]  /*17b0*/  @P0 SHF.R.S32.HI R3, RZ, 0x1f, R0 ;  /* 0x0000001fff030819 */ /* 0x000fc80000011400 */
[----:B------:R-:W-:-:S04]  /*17c0*/  @P0 LEA.HI R3, R3, R0, RZ, 0x7 ;  /* 0x0000000003030211 */ /* 0x000fc800078f38ff */
[----:B------:R-:W-:Y:S02]  /*17d0*/  @P0 SHF.R.S32.HI R28, RZ, 0x7, R3 ;  /* 0x00000007ff1c0819 */ /* 0x000fe40000011403 */
[----:B------:R-:W-:Y:S02]  /*17e0*/  PLOP3.LUT P0, PT, PT, PT, PT, 0x80, 0x0 ;  /* 0x000000000000781c */ /* 0x000fe40003f0f070 */
[----:B------:R-:W-:-:S13]  /*17f0*/  ISETP.GT.AND P1, PT, R28, R27, PT ;  /* 0x0000001b1c00720c */ /* 0x000fda0003f24270 */
[----:B---3--:R-:W-:Y:S05]  /*1800*/  @!P1 BRA `(.L_x_9409) ;  /* 0x0000006800449947 */ /* 0x008fea0003800000 */
        /* <DEDUP_REMOVED lines=20> */
.L_x_9411:
[----:B------:R-:W-:Y:S05]  /*1950*/  BSYNC B6 ;  /* 0x0000000000067941 */ /* 0x000fea0003800000 */
.L_x_9410:
        /* <DEDUP_REMOVED lines=20> */
.L_x_9413:
[----:B------:R-:W-:Y:S05]  /*1aa0*/  BSYNC B6 ;  /* 0x0000000000067941 */ /* 0x000fea0003800000 */
.L_x_9412:
        /* <DEDUP_REMOVED lines=11> */
[----:B-----5:R-:W-:Y:S01]  /*1b60*/  SHF.R.S32.HI R13, RZ, 0x1f, R24 ;  /* 0x0000001fff0d7819 */ /* 0x020fe20000011418 */
[----:B------:R-:W0:Y:S01]  /*1b70*/  S2R R38, SR_TID.X ;  /* 0x0000000000267919 */ /* 0x000e220000002100 */
[----:B------:R-:W-:Y:S01]  /*1b80*/  SEL R3, R37, RZ, P0 ;  /* 0x000000ff25037207 */ /* 0x000fe20000000000 */
[-C--:B-1----:R-:W-:Y:S01]  /*1b90*/  IMAD R10, R223, R34.reuse, RZ ;  /* 0x00000022df0a7224 */ /* 0x082fe200078e02ff */
[C-C-:B------:R-:W-:Y:S01]  /*1ba0*/  SHF.L.U64.HI R29, R34.reuse, 0x5, R35.reuse ;  /* 0x00000005221d7819 */ /* 0x140fe20000010223 */
[C---:B------:R-:W-:Y:S01]  /*1bb0*/  IMAD.SHL.U32 R33, R34.reuse, 0x40, RZ ;  /* 0x0000004022217824 */ /* 0x040fe200078e00ff */
[----:B------:R-:W-:Y:S01]  /*1bc0*/  SHF.L.U64.HI R30, R34, 0x6, R35 ;  /* 0x00000006221e7819 */ /* 0x000fe20000010223 */
[----:B------:R-:W-:Y:S01]  /*1bd0*/  IMAD.IADD R3, R16, 0x1, R3 ;  /* 0x0000000110037824 */ /* 0x000fe200078e0203 */
[C---:B------:R-:W-:Y:S01]  /*1be0*/  SHF.L.U64.HI R31, R34.reuse, 0x7, R35 ;  /* 0x00000007221f7819 */ /* 0x040fe20000010223 */
[----:B---3--:R-:W-:Y:S01]  /*1bf0*/  IMAD.WIDE.U32 R4, R187, R34, R22 ;  /* 0x00000022bb047225 */ /* 0x008fe200078e0016 */
[----:B------:R-:W-:-:S03]  /*1c00*/  SHF.L.U32 R32, R34, 0x5, RZ ;  /* 0x0000000522207819 */ /* 0x000fc600000006ff */
[----:B--2---:R-:W-:-:S04]  /*1c10*/  IMAD.WIDE.U32 R6, R187, R14, R22 ;  /* 0x0000000ebb067225 */ /* 0x004fc800078e0016 */
[C---:B------:R-:W-:Y:S02]  /*1c20*/  IMAD R89, R187.reuse, R35, R10 ;  /* 0x00000023bb597224 */ /* 0x040fe400078e020a */
[----:B------:R-:W-:-:S04]  /*1c30*/  IMAD.WIDE.U32 R10, R187, R34, R16 ;  /* 0x00000022bb0a7225 */ /* 0x000fc800078e0010 */
[----:B------:R-:W-:Y:S01]  /*1c40*/  IMAD.MOV.U32 R82, RZ, RZ, R6 ;  /* 0x000000ffff527224 */ /* 0x000fe200078e0006 */
[----:B------:R-:W-:Y:S01]  /*1c50*/  SHF.R.S32.HI R6, RZ, 0x1f, R3 ;  /* 0x0000001fff067819 */ /* 0x000fe20000011403 */
[-C--:B------:R-:W-:Y:S02]  /*1c60*/  IMAD R8, R223, R14.reuse, RZ ;  /* 0x0000000edf087224 */ /* 0x080fe400078e02ff */
[----:B------:R-:W-:Y:S02]  /*1c70*/  IMAD.IADD R87, R5, 0x1, R89 ;  /* 0x0000000105577824 */ /* 0x000fe400078e0259 */
[----:B------:R-:W-:Y:S01]  /*1c80*/  IMAD.IADD R89, R89, 0x1, R11 ;  /* 0x0000000159597824 */ /* 0x000fe200078e020b */
[----:B------:R-:W-:Y:S01]  /*1c90*/  LEA.HI R11, R6, R3, RZ, 0x3 ;  /* 0x00000003060b7211 */ /* 0x000fe200078f18ff */
[C---:B------:R-:W-:Y:S01]  /*1ca0*/  IMAD R85, R187.reuse, R15, R8 ;  /* 0x0000000fbb557224 */ /* 0x040fe200078e0208 */
[----:B0-----:R-:W-:Y:S01]  /*1cb0*/  SHF.R.U32.HI R38, RZ, 0x7, R38 ;  /* 0x00000007ff267819 */ /* 0x001fe20000011626 */
[----:B------:R-:W-:Y:S01]  /*1cc0*/  IMAD.WIDE.U32 R8, R187, R14, R16 ;  /* 0x0000000ebb087225 */ /* 0x000fe200078e0010 */
[----:B------:R-:W-:-:S02]  /*1cd0*/  LOP3.LUT R5, R195, 0x38, R11, 0xf8, !PT ;  /* 0x00000038c3057812 */ /* 0x000fc400078ef80b */
[----:B------:R-:W-:Y:S01]  /*1ce0*/  ISETP.NE.AND P6, PT, R38, 0x1, PT ;  /* 0x000000012600780c */ /* 0x000fe20003fc5270 */
[----:B------:R-:W-:Y:S01]  /*1cf0*/  IMAD.MOV.U32 R86, RZ, RZ, R4 ;  /* 0x000000ffff567224 */ /* 0x000fe200078e0004 */
[----:B------:R-:W-:Y:S01]  /*1d00*/  LEA.HI R4, R6, R3, RZ, 0x6 ;  /* 0x0000000306047211 */ /* 0x000fe200078f30ff */
[----:B------:R-:W-:Y:S01]  /*1d10*/  IMAD.IADD R83, R7, 0x1, R85 ;  /* 0x0000000107537824 */ /* 0x000fe200078e0255 */
[----:B------:R-:W-:Y:S01]  /*1d20*/  LOP3.LUT R3, R11, 0x38, RZ, 0xc0, !PT ;  /* 0x000000380b037812 */ /* 0x000fe200078ec0ff */
[----:B------:R-:W-:Y:S01]  /*1d30*/  IMAD.MOV.U32 R88, RZ, RZ, R10 ;  /* 0x000000ffff587224 */ /* 0x000fe200078e000a */
[----:B------:R-:W-:Y:S01]  /*1d40*/  IADD3 R85, R85, R9, RZ ;  /* 0x0000000955557210 */ /* 0x000fe20007ffe0ff */
[C---:B------:R-:W-:Y:S01]  /*1d50*/  IMAD R9, R13.reuse, R14, RZ ;  /* 0x0000000e0d097224 */ /* 0x040fe200078e02ff */
[----:B------:R-:W-:Y:S01]  /*1d60*/  MOV R84, R8 ;  /* 0x0000000800547202 */ /* 0x000fe20000000f00 */
[----:B------:R-:W-:Y:S01]  /*1d70*/  IMAD R13, R13, R34, RZ ;  /* 0x000000220d0d7224 */ /* 0x000fe200078e02ff */
[----:B------:R-:W-:Y:S01]  /*1d80*/  SHF.L.U32 R4, R4, 0x7, RZ ;  /* 0x0000000704047819 */ /* 0x000fe200000006ff */
[----:B------:R-:W-:Y:S01]  /*1d90*/  IMAD R39, R24, R15, R9 ;  /* 0x0000000f18277224 */ /* 0x000fe200078e0209 */
[--C-:B------:R-:W-:Y:S01]  /*1da0*/  LOP3.LUT R8, R196, 0x38, R11.reuse, 0xf8, !PT ;  /* 0x00000038c4087812 */ /* 0x100fe200078ef80b */
[----:B------:R-:W-:Y:S05]  /*1db0*/  @!P6 WARPSYNC.ALL ;  /* 0x000000000000e948 */ /* 0x000fea0003800000 */
[----:B------:R-:W-:Y:S01]  /*1dc0*/  LOP3.LUT R10, R194, 0x38, R11, 0xf8, !PT ;  /* 0x00000038c20a7812 */ /* 0x000fe200078ef80b */
[----:B------:R-:W-:Y:S01]  /*1dd0*/  IMAD.WIDE.U32 R82, R24, R14, R82 ;  /* 0x0000000e18527225 */ /* 0x000fe200078e0052 */
[----:B------:R-:W-:Y:S01]  /*1de0*/  LOP3.LUT R3, R3, 0x1c0, R224, 0xf8, !PT ;  /* 0x000001c003037812 */ /* 0x000fe200078ef8e0 */
[----:B------:R-:W-:Y:S01]  /*1df0*/  ULDC UR4, c[0x0][0x2f4] ;  /* 0x0000bd0000047ab9 */ /* 0x000fe20000000800 */
[----:B------:R-:W-:Y:S01]  /*1e00*/  LOP3.LUT R6, R4, 0xffffe000, RZ, 0xc0, !PT ;  /* 0xffffe00004067812 */ /* 0x000fe200078ec0ff */
[C---:B------:R-:W-:Y:S01]  /*1e10*/  IMAD R13, R24.reuse, R35, R13 ;  /* 0x00000023180d7224 */ /* 0x040fe200078e020d */
[----:B------:R-:W-:Y:S01]  /*1e20*/  LOP3.LUT R5, R5, R226, RZ, 0x3c, !PT ;  /* 0x000000e205057212 */ /* 0x000fe200078e3cff */
[----:B------:R-:W-:Y:S01]  /*1e30*/  IMAD.WIDE.U32 R86, R24, R34, R86 ;  /* 0x0000002218567225 */ /* 0x000fe200078e0056 */
[----:B------:R-:W-:-:S02]  /*1e40*/  LOP3.LUT R8, R8, R227, RZ, 0x3c, !PT ;  /* 0x000000e308087212 */ /* 0x000fc400078e3cff */
[----:B------:R-:W-:Y:S01]  /*1e50*/  LOP3.LUT R10, R10, R225, RZ, 0x3c, !PT ;  /* 0x000000e10a0a7212 */ /* 0x000fe200078e3cff */
[C---:B------:R-:W-:Y:S01]  /*1e60*/  IMAD.WIDE.U32 R84, R24.reuse, R14, R84 ;  /* 0x0000000e18547225 */ /* 0x040fe200078e0054 */
[----:B------:R-:W-:Y:S02]  /*1e70*/  LOP3.LUT R7, R3, R200, RZ, 0x3c, !PT ;  /* 0x000000c803077212 */ /* 0x000fe400078e3cff */
[----:B------:R-:W-:Y:S01]  /*1e80*/  LOP3.LUT R41, R11, 0xfffffff8, RZ, 0xc0, !PT ;  /* 0xfffffff80b297812 */ /* 0x000fe200078ec0ff */
[----:B------:R-:W-:Y:S01]  /*1e90*/  IMAD.WIDE.U32 R88, R24, R34, R88 ;  /* 0x0000002218587225 */ /* 0x000fe200078e0058 */
[-C--:B------:R-:W-:Y:S02]  /*1ea0*/  IADD3 R4, R5, R6.reuse, R198 ;  /* 0x0000000605047210 */ /* 0x080fe40007ffe0c6 */
[-C--:B------:R-:W-:Y:S01]  /*1eb0*/  IADD3 R3, R8, R6.reuse, R199 ;  /* 0x0000000608037210 */ /* 0x080fe20007ffe0c7 */
[----:B------:R-:W-:Y:S01]  /*1ec0*/  IMAD.SHL.U32 R20, R14, 0x40, RZ ;  /* 0x000000400e147824 */ /* 0x000fe200078e00ff */
[-C--:B------:R-:W-:Y:S01]  /*1ed0*/  IADD3 R5, R10, R6.reuse, R197 ;  /* 0x000000060a057210 */ /* 0x080fe20007ffe0c5 */
[----:B------:R-:W-:Y:S01]  /*1ee0*/  IMAD.SHL.U32 R10, R14, 0x20, RZ ;  /* 0x000000200e0a7824 */ /* 0x000fe200078e00ff */
[----:B------:R-:W-:Y:S01]  /*1ef0*/  IADD3 R94, R38, 0x8, RZ ;  /* 0x00000008265e7810 */ /* 0x000fe20007ffe0ff */
[----:B------:R-:W-:Y:S01]  /*1f00*/  IMAD.IADD R38, R83, 0x1, R39 ;  /* 0x0000000153267824 */ /* 0x000fe200078e0227 */
[----:B------:R-:W-:Y:S01]  /*1f10*/  IADD3 R6, R7, R6, R201 ;  /* 0x0000000607067210 */ /* 0x000fe20007ffe0c9 */
[C---:B------:R-:W-:Y:S01]  /*1f20*/  IMAD.SHL.U32 R21, R14.reuse, 0x80, RZ ;  /* 0x000000800e157824 */ /* 0x040fe200078e00ff */
[--C-:B------:R-:W-:Y:S01]  /*1f30*/  SHF.L.U64.HI R7, R14, 0x5, R15.reuse ;  /* 0x000000050e077819 */ /* 0x100fe2000001020f */
[----:B------:R-:W-:Y:S01]  /*1f40*/  IMAD.SHL.U32 R34, R34, 0x80, RZ ;  /* 0x0000008022227824 */ /* 0x000fe200078e00ff */
[----:B------:R-:W-:Y:S01]  /*1f50*/  SHF.L.U64.HI R8, R14, 0x6, R15 ;  /* 0x000000060e087819 */ /* 0x000fe2000001020f */
[----:B------:R-:W-:Y:S01]  /*1f60*/  IMAD R36, R206, 0x20, R187 ;  /* 0x00000020ce247824 */ /* 0x000fe200078e02bb */
[----:B------:R-:W-:Y:S01]  /*1f70*/  SHF.L.U64.HI R9, R14, 0x7, R15 ;  /* 0x000000070e097819 */ /* 0x000fe2000001020f */
[----:B------:R-:W-:Y:S01]  /*1f80*/  IMAD.SHL.U32 R37, R37, 0x2, RZ ;  /* 0x0000000225257824 */ /* 0x000fe200078e00ff */
[----:B------:R-:W-:Y:S01]  /*1f90*/  SHF.R.S32.HI R35, RZ, 0x1f, R42 ;  /* 0x0000001fff237819 */ /* 0x000fe2000001142a */
[----:B------:R-:W-:Y:S01]  /*1fa0*/  IMAD.IADD R39, R39, 0x1, R85 ;  /* 0x0000000127277824 */ /* 0x000fe200078e0255 */
[----:B------:R-:W-:Y:S01]  /*1fb0*/  @!P6 BAR.SYNC.DEFER_BLOCKING 0x9, 0x100 ;  /* 0x024400000000eb1d */ /* 0x000fe20000010000 */
[----:B------:R-:W-:Y:S01]  /*1fc0*/  ISETP.GE.AND P1, PT, R16, UR4, PT ;  /* 0x0000000410007c0c */ /* 0x000fe2000bf26270 */
[----:B------:R-:W-:Y:S01]  /*1fd0*/  IMAD.IADD R43, R13, 0x1, R89 ;  /* 0x000000010d2b7824 */ /* 0x000fe200078e0259 */
[----:B------:R-:W-:-:S02]  /*1fe0*/  ISETP.GE.AND P2, PT, R2, UR4, PT ;  /* 0x0000000402007c0c */ /* 0x000fc4000bf46270 */
[----:B------:R-:W-:Y:S02]  /*1ff0*/  IADD3 R40, R87, R13, RZ ;  /* 0x0000000d57287210 */ /* 0x000fe40007ffe0ff */
[----:B------:R-:W-:Y:S02]  /*2000*/  SHF.R.S32.HI R80, RZ, 0x3, R11 ;  /* 0x00000003ff507819 */ /* 0x000fe4000001140b */
[----:B------:R-:W-:Y:S02]  /*2010*/  SHF.R.S32.HI R90, RZ, 0x1f, R41 ;  /* 0x0000001fff5a7819 */ /* 0x000fe40000011429 */
[----:B----4-:R-:W-:-:S07]  /*2020*/  SHF.R.S32.HI R81, RZ, 0x1f, R26 ;  /* 0x0000001fff517819 */ /* 0x010fce000001141a */
.L_x_9511:
[----:B------:R-:W0:Y:S01]  /*2030*/  LDC R100, c[0x0][0x430] ;  /* 0x00010c00ff647b82 */ /* 0x000e220000000800 */
[----:B------:R-:W-:Y:S01]  /*2040*/  VIADD R28, R28, 0xffffffff ;  /* 0xffffffff1c1c7836 */ /* 0x000fe20000000000 */
[----:B------:R-:W-:-:S03]  /*2050*/  MOV R101, RZ ;  /* 0x000000ff00657202 */ /* 0x000fc60000000f00 */
[----:B------:R-:W-:-:S03]  /*2060*/  IMAD R11, R28, 0x80, R36 ;  /* 0x000000801c0b7824 */ /* 0x000fc600078e0224 */
[----:B------:R-:W1:Y:S02]  /*2070*/  LDC R104, c[0x0][0x3f4] ;  /* 0x0000fd00ff687b82 */ /* 0x000e640000000800 */
[----:B------:R-:W-:Y:S02]  /*2080*/  ISETP.GE.AND P3, PT, R11, R25, PT ;  /* 0x000000190b00720c */ /* 0x000fe40003f66270 */
[----:B------:R-:W-:Y:S02]  /*2090*/  IADD3 R45, R0, R11, RZ ;  /* 0x0000000b002d7210 */ /* 0x000fe40007ffe0ff */
[----:B------:R-:W-:-:S03]  /*20a0*/  ISETP.GT.OR P3, PT, R36, 0x7f, P3 ;  /* 0x0000007f2400780c */ /* 0x000fc60001f64670 */
[----:B------:R-:W-:Y:S01]  /*20b0*/  IMAD.MOV.U32 R11, RZ, RZ, R45 ;  /* 0x000000ffff0b7224 */ /* 0x000fe200078e002d */
[----:B0-----:R-:W-:-:S09]  /*20c0*/  ISETP.NE.AND P4, PT, R100, 0x1, PT ;  /* 0x000000016400780c */ /* 0x001fd20003f85270 */
[----:B------:R-:W0:Y:S08]  /*20d0*/  @!P3 LDC.64 R14, c[0x0][0x428] ;  /* 0x00010a00ff0ebb82 */ /* 0x000e300000000a00 */
[----:B--2---:R-:W2:Y:S08]  /*20e0*/  @!P3 LDC.64 R46, c[0x0][0x418] ;  /* 0x00010600ff2ebb82 */ /* 0x004eb00000000a00 */
[----:B---3--:R-:W3:Y:S08]  /*20f0*/  @P4 LDC R12, c[0x0][0x434] ;  /* 0x00010d00ff0c4b82 */ /* 0x008ef00000000800 */
[----:B----4-:R-:W4:Y:S01]  /*2100*/  @P4 LDC R13, c[0x0][0x438] ;  /* 0x00010e00ff0d4b82 */ /* 0x010f220000000800 */
        /* <DEDUP_REMOVED lines=12> */
[----:B------:R-:W-:Y:S01]  /*21d0*/  IMAD.MOV R11, RZ, RZ, -R11 ;  /* 0x000000ffff0b7224 */ /* 0x000fe200078e0a0b */
[----:B------:R-:W-:Y:S01]  /*21e0*/  ISETP.GT.AND P4, PT, R28, R27, PT ;  /* 0x0000001b1c00720c */ /* 0x000fe20003f84270 */
[----:B------:R-:W-:Y:S01]  /*21f0*/  IMAD R93, R19, 0x4000, R205 ;  /* 0x00004000135d7824 */ /* 0x000fe200078e02cd */
[----:B------:R-:W-:Y:S05]  /*2200*/  YIELD ;  /* 0x0000000000007946 */ /* 0x000fea0003800000 */
[----:B------:R-:W-:Y:S01]  /*2210*/  BSSY B0, `(.L_x_9414) ;  /* 0x0000570000007945 */ /* 0x000fe20003800000 */
[----:B------:R-:W-:Y:S01]  /*2220*/  IMAD R100, R100, R11, R45 ;  /* 0x0000000b64647224 */ /* 0x000fe200078e022d */
[----:B------:R-:W-:Y:S01]  /*2230*/  P2R R92, PR, RZ, 0x10 ;  /* 0x00000010ff5c7803 */ /* 0x000fe20000000000 */
[----:B------:R-:W-:Y:S01]  /*2240*/  IMAD R93, R93, 0x2, R18 ;  /* 0x000000025d5d7824 */ /* 0x000fe200078e0212 */
[----:B0-----:R-:W-:Y:S06]  /*2250*/  @!P3 BRA `(.L_x_9415) ;  /* 0x000000500000b947 */ /* 0x001fec0003800000 */
        /* <DEDUP_REMOVED lines=11> */
[----:B------:R-:W-:Y:S01]  /*2310*/  IMAD R14, R98, UR4, RZ ;  /* 0x00000004620e7c24 */ /* 0x000fe2000f8e02ff */
[----:B------:R-:W-:Y:S02]  /*2320*/  IADD3 R13, R13, R11, RZ ;  /* 0x0000000b0d0d7210 */ /* 0x000fe40007ffe0ff */
        /* <DEDUP_REMOVED lines=50> */
.L_x_9418:
[----:B------:R-:W-:Y:S05]  /*2650*/  BSYNC B1 ;  /* 0x0000000000017941 */ /* 0x000fea0003800000 */
.L_x_9417:
        /* <DEDUP_REMOVED lines=41> */
.L_x_9420:
[----:B------:R-:W-:Y:S05]  /*28f0*/  BSYNC B1 ;  /* 0x0000000000017941 */ /* 0x000fea0003800000 */
.L_x_9419:
        /* <DEDUP_REMOVED lines=18> */
[----:B------:R-:W-:Y:S02]  /*2a20*/  PRMT R113, R46, 0x5410, R47 ;  /* 0x000054102e717816 */ /* 0x000fe4000000002f */
        /* <DEDUP_REMOVED lines=24> */
.L_x_9422:
[----:B------:R-:W-:Y:S05]  /*2bb0*/  BSYNC B1 ;  /* 0x0000000000017941 */ /* 0x000fea0003800000 */
.L_x_9421:
        /* <DEDUP_REMOVED lines=31> */
.L_x_9424:
[----:B------:R-:W-:Y:S05]  /*2db0*/  BSYNC B1 ;  /* 0x0000000000017941 */ /* 0x000fea0003800000 */
.L_x_9423:
        /* <DEDUP_REMOVED lines=28> */
.L_x_9425:
[----:B------:R-:W-:Y:S01]  /*2f80*/  IMAD R91, R19, 0x8, R18 ;  /* 0x00000008135b7824 */ /* 0x000fe200078e0212 */
[----:B------:R-:W-:Y:S01]  /*2f90*/  SHF.L.U32 R102, R189, 0x1f, RZ ;  /* 0x0000001fbd667819 */ /* 0x000fe200000006ff */
[----:B------:R-:W-:Y:S03]  /*2fa0*/  BSSY B1, `(.L_x_9426) ;  /* 0x0000003000017945 */ /* 0x000fe60003800000 */
[----:B------:R-:W0:Y:S02]  /*2fb0*/  SYNCS.PHASECHK.TRANS64.TRYWAIT P6, [R91+URZ+0x28890], R102 ;  /* 0x028890665b0075a7 */ /* 0x000e2400080c017f */
[----:B0-----:R-:W-:Y:S05]  /*2fc0*/  @!P6 BRA `(.L_x_9427) ;  /* 0x000001c80074e947 */ /* 0x001fea0003800000 */
.L_x_9747:
[----:B------:R-:W-:Y:S05]  /*2fd0*/  BSYNC B1 ;  /* 0x0000000000017941 */ /* 0x000fea0003800000 */
.L_x_9426:
[----:B------:R-:W-:-:S03]  /*2fe0*/  UMOV UR4, 0xffffffff ;  /* 0xffffffff00047882 */ /* 0x000fc60000000000 */
[----:B------:R-:W-:Y:S05]  /*2ff0*/  BRA.DIV UR4, `(.L_x_9428) ;  /* 0x000001ca047c7947 */ /* 0x000fea000b800000 */
[----:B------:R1:W2:Y:S04]  /*3000*/  SHFL.IDX PT, R79, R103, RZ, 0x181f ;  /* 0x00181fff674f7589 */ /* 0x0002a800000e0000 */
[----:B------:R1:W3:Y:S02]  /*3010*/  SHFL.IDX PT, R105, R108, RZ, 0x181f ;  /* 0x00181fff6c697589 */ /* 0x0002e400000e0000 */
.L_x_9751:
        /* <DEDUP_REMOVED lines=51> */
.L_x_9434:
[----:B------:R-:W-:Y:S05]  /*3350*/  BSYNC B3 ;  /* 0x0000000000037941 */ /* 0x000fea0003800000 */
.L_x_9433:
[----:B0-----:R4:W-:Y:S02]  /*3360*/  ST.E.128 desc[UR42][R76.64], R12 ;  /* 0x0000000c4c007985 */ /* 0x0019e4000c101d2a */
.L_x_9432:
[----:B------:R-:W-:Y:S05]  /*3370*/  BSYNC B2 ;  /* 0x0000000000027941 */ /* 0x000fea0003800000 */
.L_x_9431:
        /* <DEDUP_REMOVED lines=47> */
.L_x_9436:
[----:B------:R-:W-:Y:S05]  /*3670*/  BSYNC B2 ;  /* 0x0000000000027941 */ /* 0x000fea0003800000 */
.L_x_9435:
[----:B0-----:R0:W-:Y:S02]  /*3680*/  ST.E.128 desc[UR42][R72.64], R12 ;  /* 0x0000000c48007985 */ /* 0x0011e4000c101d2a */
.L_x_9430:
[----:B------:R-:W-:Y:S05]  /*3690*/  BSYNC B1 ;  /* 0x0000000000017941 */ /* 0x000fea0003800000 */
.L_x_9429:
[----:B------:R-:W-:-:S03]  /*36a0*/  UMOV UR4, 0xffffffff ;  /* 0xffffffff00047882 */ /* 0x000fc60000000000 */
[----:B------:R-:W-:Y:S05]  /*36b0*/  BRA.DIV UR4, `(.L_x_9437) ;  /* 0x000001c604187947 */ /* 0x000fea000b800000 */
[----:B------:R1:W1:Y:S04]  /*36c0*/  SHFL.IDX PT, R71, R103, 0x1, 0x181f ;  /* 0x00381f0067477f89 */ /* 0x00026800000e0000 */
[----:B0-----:R0:W0:Y:S02]  /*36d0*/  SHFL.IDX PT, R73, R108, 0x1, 0x181f ;  /* 0x00381f006c497f89 */ /* 0x00102400000e0000 */
.L_x_9755:
        /* <DEDUP_REMOVED lines=51> */
.L_x_9443:
[----:B------:R-:W-:Y:S05]  /*3a10*/  BSYNC B3 ;  /* 0x0000000000037941 */ /* 0x000fea0003800000 */
.L_x_9442:
[----:B--2---:R0:W-:Y:S02]  /*3a20*/  ST.E.128 desc[UR42][R68.64], R12 ;  /* 0x0000000c44007985 */ /* 0x0041e4000c101d2a */
.L_x_9441:
[----:B------:R-:W-:Y:S05]  /*3a30*/  BSYNC B2 ;  /* 0x0000000000027941 */ /* 0x000fea0003800000 */
.L_x_9440:
        /* <DEDUP_REMOVED lines=47> */
.L_x_9445:
[----:B------:R-:W-:Y:S05]  /*3d30*/  BSYNC B2 ;  /* 0x0000000000027941 */ /* 0x000fea0003800000 */
.L_x_9444:
[----:B----4-:R0:W-:Y:S02]  /*3d40*/  ST.E.128 desc[UR42][R64.64], R12 ;  /* 0x0000000c40007985 */ /* 0x0101e4000c101d2a */
.L_x_9439:
[----:B------:R-:W-:Y:S05]  /*3d50*/  BSYNC B1 ;  /* 0x0000000000017941 */ /* 0x000fea0003800000 */
.L_x_9438:
[----:B------:R-:W-:-:S03]  /*3d60*/  UMOV UR4, 0xffffffff ;  /* 0xffffffff00047882 */ /* 0x000fc60000000000 */
[----:B------:R-:W-:Y:S05]  /*3d70*/  BRA.DIV UR4, `(.L_x_9446) ;  /* 0x000001be04b47947 */ /* 0x000fea000b800000 */
[----:B------:R1:W1:Y:S04]  /*3d80*/  SHFL.IDX PT, R63, R103, 0x2, 0x181f ;  /* 0x00581f00673f7f89 */ /* 0x00026800000e0000 */
[----:B0-----:R0:W0:Y:S02]  /*3d90*/  SHFL.IDX PT, R65, R108, 0x2, 0x181f ;  /* 0x00581f006c417f89 */ /* 0x00102400000e0000 */
.L_x_9759:
        /* <DEDUP_REMOVED lines=50> */
.L_x_9452:
[----:B------:R-:W-:Y:S05]  /*40c0*/  BSYNC B3 ;  /* 0x0000000000037941 */ /* 0x000fea0003800000 */
.L_x_9451:
[----:B--2---:R0:W-:Y:S02]  /*40d0*/  ST.E.128 desc[UR42][R60.64], R12 ;  /* 0x0000000c3c007985 */ /* 0x0041e4000c101d2a */
.L_x_9450:
[----:B------:R-:W-:Y:S05]  /*40e0*/  BSYNC B2 ;  /* 0x0000000000027941 */ /* 0x000fea0003800000 */
.L_x_9449:
        /* <DEDUP_REMOVED lines=47> */
.L_x_9454:
[----:B------:R-:W-:Y:S05]  /*43e0*/  BSYNC B2 ;  /* 0x0000000000027941 */ /* 0x000fea0003800000 */
.L_x_9453:
[----:B----4-:R0:W-:Y:S02]  /*43f0*/  ST.E.128 desc[UR42][R56.64], R12 ;  /* 0x0000000c38007985 */ /* 0x0101e4000c101d2a */
.L_x_9448:
[----:B------:R-:W-:Y:S05]  /*4400*/  BSYNC B1 ;  /* 0x0000000000017941 */ /* 0x000fea0003800000 */
.L_x_9447:
[----:B------:R-:W-:-:S03]  /*4410*/  UMOV UR4, 0xffffffff ;  /* 0xffffffff00047882 */ /* 0x000fc60000000000 */
[----:B------:R-:W-:Y:S05]  /*4420*/  BRA.DIV UR4, `(.L_x_9455) ;  /* 0x000001ba04547947 */ /* 0x000fea000b800000 */
[----:B-1----:R-:W1:Y:S04]  /*4430*/  SHFL.IDX PT, R103, R103, 0x3, 0x181f ;  /* 0x00781f0067677f89 */ /* 0x002e6800000e0000 */
[----:B------:R0:W0:Y:S02]  /*4440*/  SHFL.IDX PT, R53, R108, 0x3, 0x181f ;  /* 0x00781f006c357f89 */ /* 0x00002400000e0000 */
.L_x_9763:
[----:B------:R-:W-:Y:S05]  /*4450*/  @P4 BRA `(.L_x_9456) ;  /* 0x00000034002c4947 */ /* 0x000fea0003800000 */
[----:B------:R-:W-:Y:S04]  /*4460*/  BSSY B1, `(.L_x_9457) ;  /* 0x0000032000017945 */ /* 0x000fe80003800000 */
        /* <DEDUP_REMOVED lines=47> */
.L_x_9460:
[----:B------:R-:W-:Y:S05]  /*4760*/  BSYNC B2 ;  /* 0x0000000000027941 */ /* 0x000fea0003800000 */
.L_x_9459:
[----:B----4-:R0:W-:Y:S02]  /*4770*/  ST.E.128 desc[UR42][R54.64], R12 ;  /* 0x0000000c36007985 */ /* 0x0101e4000c101d2a */
.L_x_9458:
[----:B------:R-:W-:Y:S05]  /*4780*/  BSYNC B1 ;  /* 0x0000000000017941 */ /* 0x000fea0003800000 */
.L_x_9457:
        /* <DEDUP_REMOVED lines=47> */
.L_x_9462:
[----:B------:R-:W-:Y:S05]  /*4a80*/  BSYNC B1 ;  /* 0x0000000000017941 */ /* 0x000fea0003800000 */
.L_x_9461:
[----:B----4-:R0:W-:Y:S01]  /*4a90*/  ST.E.128 desc[UR42][R48.64], R12 ;  /* 0x0000000c30007985 */ /* 0x0101e2000c101d2a */
[----:B------:R-:W-:Y:S05]  /*4aa0*/  BRA `(.L_x_9456) ;  /* 0x0000002c00987947 */ /* 0x000fea0003800000 */
.L_x_9416:
        /* <DEDUP_REMOVED lines=20> */
[----:B------:R-:W-:-:S05]  /*4bf0*/  @!P5 IADD3 R48, P6, R84, R14, RZ ;  /* 0x0000000e5430d210 */ /* 0x000fca0007fde0ff */
[----:B------:R-:W-:Y:S02]  /*4c00*/  @!P5 IMAD.X R49, R91, 0x1, R39, P6 ;  /* 0x000000015b31d824 */ /* 0x000fe400030e0627 */
        /* <DEDUP_REMOVED lines=16> */
[----:B------:R0:W5:Y:S01]  /*4d10*/  @!P4 LDG.E.128 R52, desc[UR42][R60.64] ;  /* 0x0000002a3c34c981 */ /* 0x000162000c1e1d00 */
[----:B------:R-:W-:Y:S02]  /*4d20*/  @!P4 LEA.HI.X R63, R44, R63, R45, 0x1, P6 ;  /* 0x0000003f2c3fc211 */ /* 0x000fe400030f0c2d */
[----:B------:R-:W-:-:S02]  /*4d30*/  CS2R R44, SRZ ;  /* 0x00000000002c7805 */ /* 0x000fc4000001ff00 */
[----:B------:R-:W5:Y:S04]  /*4d40*/  @!P5 LDG.E.128 R48, desc[UR42][R64.64] ;  /* 0x0000002a4030d981 */ /* 0x000f68000c1e1d00 */
[----:B------:R1:W5:Y:S01]  /*4d50*/  @!P4 LDG.E.128 R56, desc[UR42][R62.64] ;  /* 0x0000002a3e38c981 */ /* 0x000362000c1e1d00 */
[C---:B--2---:R-:W-:Y:S02]  /*4d60*/  @!P3 LEA R68, P4, R74.reuse, R68, 0x1 ;  /* 0x000000444a44b211 */ /* 0x044fe400078808ff */
[----:B0-----:R-:W-:Y:S01]  /*4d70*/  CS2R R60, SRZ ;  /* 0x00000000003c7805 */ /* 0x001fe2000001ff00 */
[----:B------:R0:W5:Y:S01]  /*4d80*/  @!P5 LDG.E.128 R44, desc[UR42][R66.64] ;  /* 0x0000002a422cd981 */ /* 0x000162000c1e1d00 */
[----:B------:R-:W-:Y:S02]  /*4d90*/  @!P3 LEA.HI.X R69, R74, R69, R75, 0x1, P4 ;  /* 0x000000454a45b211 */ /* 0x000fe400020f0c4b */
[----:B---3--:R-:W-:-:S04]  /*4da0*/  @!P3 LEA R70, P4, R72, R70, 0x1 ;  /* 0x000000464846b211 */ /* 0x008fc800078808ff */
[----:B------:R-:W-:Y:S02]  /*4db0*/  @!P3 LEA.HI.X R71, R72, R71, R73, 0x1, P4 ;  /* 0x000000474847b211 */ /* 0x000fe400020f0c49 */
[----:B------:R-:W-:-:S04]  /*4dc0*/  ISETP.GE.AND P4, PT, R217, R97, PT ;  /* 0x00000061d900720c */ /* 0x000fc80003f86270 */
[CC--:B------:R-:W-:Y:S02]  /*4dd0*/  ISETP.GE.OR P4, PT, R16.reuse, R104.reuse, P4 ;  /* 0x000000681000720c */ /* 0x0c0fe40002786670 */
[----:B-1----:R-:W-:Y:S02]  /*4de0*/  CS2R R62, SRZ ;  /* 0x00000000003e7805 */ /* 0x002fe4000001ff00 */
[----:B0-----:R-:W-:Y:S02]  /*4df0*/  CS2R R66, SRZ ;  /* 0x0000000000427805 */ /* 0x001fe4000001ff00 */
[----:B------:R-:W-:Y:S01]  /*4e00*/  CS2R R64, SRZ ;  /* 0x0000000000407805 */ /* 0x000fe2000001ff00 */
[----:B------:R-:W-:Y:S01]  /*4e10*/  BSSY B1, `(.L_x_9463) ;  /* 0x000001d000017945 */ /* 0x000fe20003800000 */
[----:B------:R-:W-:Y:S02]  /*4e20*/  CS2R R74, SRZ ;  /* 0x00000000004a7805 */ /* 0x000fe4000001ff00 */
[----:B------:R-:W-:Y:S01]  /*4e30*/  CS2R R72, SRZ ;  /* 0x0000000000487805 */ /* 0x000fe2000001ff00 */
[----:B------:R0:W5:Y:S04]  /*4e40*/  @!P3 LDG.E.128 R60, desc[UR42][R68.64] ;  /* 0x0000002a443cb981 */ /* 0x000168000c1e1d00 */
[----:B------:R1:W5:Y:S01]  /*4e50*/  @!P3 LDG.E.128 R64, desc[UR42][R70.64] ;  /* 0x0000002a4640b981 */ /* 0x000362000c1e1d00 */
[----:B------:R-:W-:-:S02]  /*4e60*/  ISETP.GE.AND P3, PT, R16, R104, PT ;  /* 0x000000681000720c */ /* 0x000fc40003f66270 */
[----:B0-----:R-:W-:Y:S02]  /*4e70*/  CS2R R68, SRZ ;  /* 0x0000000000447805 */ /* 0x001fe4000001ff00 */
[----:B-1----:R-:W-:Y:S01]  /*4e80*/  CS2R R70, SRZ ;  /* 0x0000000000467805 */ /* 0x002fe2000001ff00 */
[----:B------:R-:W-:Y:S08]  /*4e90*/  @P4 BRA `(.L_x_9464) ;  /* 0x0000000000504947 */ /* 0x000ff00003800000 */
[----:B------:R-:W0:Y:S01]  /*4ea0*/  LDC.64 R68, c[0x0][0x3f8] ;  /* 0x0000fe00ff447b82 */ /* 0x000e220000000a00 */
[----:B------:R-:W-:Y:S01]  /*4eb0*/  MOV R15, R91 ;  /* 0x0000005b000f7202 */ /* 0x000fe20000000f00 */
[----:B------:R-:W-:Y:S01]  /*4ec0*/  IMAD.MOV.U32 R13, RZ, RZ, R11 ;  /* 0x000000ffff0d7224 */ /* 0x000fe200078e000b */
        /* <DEDUP_REMOVED lines=17> */
.L_x_9464:
[----:B------:R-:W-:Y:S05]  /*4fe0*/  BSYNC B1 ;  /* 0x0000000000017941 */ /* 0x000fea0003800000 */
.L_x_9463:
[----:B-----5:R-:W-:Y:S01]  /*4ff0*/  IMAD.MOV.U32 R11, RZ, RZ, R70 ;  /* 0x000000ffff0b7224 */ /* 0x020fe200078e0046 */
[----:B------:R-:W-:Y:S01]  /*5000*/  MOV R13, R68 ;  /* 0x00000044000d7202 */ /* 0x000fe20000000f00 */
        /* <DEDUP_REMOVED lines=30> */
[----:B------:R-:W-:Y:S02]  /*51f0*/  PRMT R124, R13, 0x7610, R124 ;  /* 0x000076100d7c7816 */ /* 0x000fe4000000007c */
        /* <DEDUP_REMOVED lines=23> */
.L_x_9465:
[----:B------:R-:W-:Y:S01]  /*5370*/  IMAD R91, R19, 0x8, R18 ;  /* 0x00000008135b7824 */ /* 0x000fe200078e0212 */
[----:B------:R-:W-:Y:S01]  /*5380*/  SHF.L.U32 R102, R189, 0x1f, RZ ;  /* 0x0000001fbd667819 */ /* 0x000fe200000006ff */
[----:B------:R-:W0:Y:S01]  /*5390*/  LDC R110, c[0x0][0x2f4] ;  /* 0x0000bd00ff6e7b82 */ /* 0x000e220000000800 */
[----:B------:R-:W-:Y:S02]  /*53a0*/  BSSY B1, `(.L_x_9466) ;  /* 0x0000003000017945 */ /* 0x000fe40003800000 */
[----:B------:R-:W1:Y:S02]  /*53b0*/  SYNCS.PHASECHK.TRANS64.TRYWAIT P4, [R91+URZ+0x28890], R102 ;  /* 0x028890665b0075a7 */ /* 0x000e64000808017f */
[----:B-1----:R-:W-:Y:S05]  /*53c0*/  @!P4 BRA `(.L_x_9467) ;  /* 0x000001a800b8c947 */ /* 0x002fea0003800000 */
.L_x_9764:
[----:B------:R-:W-:Y:S05]  /*53d0*/  BSYNC B1 ;  /* 0x0000000000017941 */ /* 0x000fea0003800000 */
.L_x_9466:
[----:B------:R-:W-:Y:S01]  /*53e0*/  UMOV UR4, 0xffffffff ;  /* 0xffffffff00047882 */ /* 0x000fe20000000000 */
[----:B0-----:R-:W-:Y:S02]  /*53f0*/  IMAD.IADD R112, R110, 0x1, -R37 ;  /* 0x000000016e707824 */ /* 0x001fe400078e0a25 */
[----:B------:R-:W-:Y:S05]  /*5400*/  BRA.DIV UR4, `(.L_x_9468) ;  /* 0x000001aa04bc7947 */ /* 0x000fea000b800000 */
[----:B------:R0:W2:Y:S04]  /*5410*/  SHFL.IDX PT, R107, R103, RZ, 0x181f ;  /* 0x00181fff676b7589 */ /* 0x0000a800000e0000 */
[----:B------:R0:W3:Y:S02]  /*5420*/  SHFL.IDX PT, R106, R108, RZ, 0x181f ;  /* 0x00181fff6c6a7589 */ /* 0x0000e400000e0000 */
.L_x_9768:
        /* <DEDUP_REMOVED lines=10> */
[----:B------:R-:W-:Y:S02]  /*54d0*/  SHF.R.S32.HI R13, RZ, 0x1f, R12 ;  /* 0x0000001fff0d7819 */ /* 0x000fe4000001140c */
[----:B------:R-:W-:Y:S02]  /*54e0*/  SHF.L.U32 R11, R12, 0x3, RZ ;  /* 0x000000030c0b7819 */ /* 0x000fe400000006ff */
[----:B------:R-:W-:Y:S02]  /*54f0*/  LEA.HI R12, R13, R12, RZ, 0x3 ;  /* 0x0000000c0d0c7211 */ /* 0x000fe400078f18ff */
[----:B------:R-:W-:-:S03]  /*5500*/  LOP3.LUT R13, R11, 0x38, RZ, 0xc0, !PT ;  /* 0x000000380b0d7812 */ /* 0x000fc600078ec0ff */
[----:B------:R-:W-:Y:S01]  /*5510*/  IMAD.SHL.U32 R12, R12, 0x400, RZ ;  /* 0x000004000c0c7824 */ /* 0x000fe200078e00ff */
[----:B------:R-:W-:-:S04]  /*5520*/  LOP3.LUT R13, R13, 0x1c0, R224, 0xf8, !PT ;  /* 0x000001c00d0d7812 */ /* 0x000fc800078ef8e0 */
        /* <DEDUP_REMOVED lines=21> */
[----:B--2---:R-:W-:Y:S01]  /*5680*/  IMAD.MOV.U32 R47, RZ, RZ, R12 ;  /* 0x000000ffff2f7224 */ /* 0x004fe200078e000c */
[----:B------:R-:W-:Y:S01]  /*5690*/  SHF.R.U64 R48, R48, 0x10, R49 ;  /* 0x0000001030307819 */ /* 0x000fe20000001231 */
[----:B---3--:R-:W-:-:S02]  /*56a0*/  HADD2.F32 R46, -RZ, R77.H0_H0 ;  /* 0x2000004dff2e7230 */ /* 0x008fc40000004100 */
[----:B------:R-:W-:Y:S02]  /*56b0*/  IMAD.MOV.U32 R49, RZ, RZ, R15 ;  /* 0x000000ffff317224 */ /* 0x000fe400078e000f */
[----:B------:R-:W-:Y:S02]  /*56c0*/  HADD2.F32 R77, -RZ, R77.H1_H1 ;  /* 0x3000004dff4d7230 */ /* 0x000fe40000004100 */
        /* <DEDUP_REMOVED lines=16> */
[----:B------:R-:W-:Y:S01]  /*57d0*/  HADD2.F32 R50, -RZ, R49.H0_H0 ;  /* 0x20000031ff327230 */ /* 0x000fe20000004100 */
[----:B------:R-:W-:Y:S01]  /*57e0*/  MOV R13, R15 ;  /* 0x0000000f000d7202 */ /* 0x000fe20000000f00 */
[----:B------:R-:W-:Y:S02]  /*57f0*/  HADD2.F32 R128, -RZ, R129.H0_H0 ;  /* 0x20000081ff807230 */ /* 0x000fe40000004100 */
[-C--:B------:R-:W-:Y:S01]  /*5800*/  FMUL.FTZ R129, R51, R127.reuse ;  /* 0x0000007f33817220 */ /* 0x080fe20000410000 */
[----:B------:R-:W-:Y:S02]  /*5810*/  HADD2.F32 R77, -RZ, R126.H1_H1 ;  /* 0x3000007eff4d7230 */ /* 0x000fe40000004100 */
[----:B------:R-:W-:Y:S01]  /*5820*/  FMUL.FTZ R130, R50, R127 ;  /* 0x0000007f32827220 */ /* 0x000fe20000410000 */
[----:B------:R-:W-:-:S02]  /*5830*/  HADD2.F32 R49, -RZ, R49.H1_H1 ;  /* 0x30000031ff317230 */ /* 0x000fc40000004100 */
[-C--:B------:R-:W-:Y:S01]  /*5840*/  FMUL.FTZ R132, R79, R128.reuse ;  /* 0x000000804f847220 */ /* 0x080fe20000410000 */
[----:B------:R-:W-:Y:S02]  /*5850*/  HADD2.F32 R126, -RZ, R131.H0_H0 ;  /* 0x20000083ff7e7230 */ /* 0x000fe40000004100 */
[-C--:B------:R-:W-:Y:S01]  /*5860*/  FFMA.FTZ R130, R51, R77.reuse, R130 ;  /* 0x0000004d33827223 */ /* 0x080fe20000010082 */
[----:B------:R-:W-:Y:S01]  /*5870*/  FFMA.FTZ R129, R50, R77, -R129 ;  /* 0x0000004d32817223 */ /* 0x000fe20000010881 */
[C---:B------:R-:W-:Y:S01]  /*5880*/  FMUL.FTZ R128, R49.reuse, R128 ;  /* 0x0000008031807220 */ /* 0x040fe20000410000 */
[----:B------:R-:W-:Y:S02]  /*5890*/  HADD2.F32 R51, -RZ, R48.H0_H0 ;  /* 0x20000030ff337230 */ /* 0x000fe40000004100 */
[-C--:B------:R-:W-:Y:S01]  /*58a0*/  FFMA.FTZ R132, R49, R126.reuse, -R132 ;  /* 0x0000007e31847223 */ /* 0x080fe20000010884 */
[----:B------:R-:W-:Y:S02]  /*58b0*/  HADD2.F32 R49, -RZ, R76.H0_H0 ;  /* 0x2000004cff317230 */ /* 0x000fe40000004100 */
[----:B------:R-:W-:Y:S01]  /*58c0*/  FFMA.FTZ R127, R79, R126, R128 ;  /* 0x0000007e4f7f7223 */ /* 0x000fe20000010080 */
[----:B------:R-:W-:-:S02]  /*58d0*/  HADD2.F32 R50, -RZ, R124.H1_H1 ;  /* 0x3000007cff327230 */ /* 0x000fc40000004100 */
[--C-:B------:R-:W-:Y:S01]  /*58e0*/  HADD2.F32 R48, -RZ, R47.reuse.H0_H0 ;  /* 0x2000002fff307230 */ /* 0x100fe20000004100 */
[----:B------:R-:W-:Y:S01]  /*58f0*/  F2FP.F16.F32.PACK_AB R129, R132, R129 ;  /* 0x000000818481723e */ /* 0x000fe200000000ff */
[----:B------:R-:W-:Y:S01]  /*5900*/  HADD2.F32 R76, -RZ, R76.H1_H1 ;  /* 0x3000004cff4c7230 */ /* 0x000fe20000004100 */
[----:B------:R-:W-:Y:S01]  /*5910*/  F2FP.F16.F32.PACK_AB R127, R127, R130 ;  /* 0x000000827f7f723e */ /* 0x000fe200000000ff */
[----:B------:R-:W-:Y:S02]  /*5920*/  HADD2.F32 R124, -RZ, R124.H0_H0 ;  /* 0x2000007cff7c7230 */ /* 0x000fe40000004100 */
[----:B------:R-:W-:Y:S02]  /*5930*/  HADD2.F32 R47, -RZ, R47.H1_H1 ;  /* 0x3000002fff2f7230 */ /* 0x000fe40000004100 */
[-C--:B------:R-:W-:Y:S01]  /*5940*/  FMUL.FTZ R126, R76, R51.reuse ;  /* 0x000000334c7e7220 */ /* 0x080fe20000410000 */
[----:B------:R-:W-:Y:S02]  /*5950*/  IMAD.MOV.U32 R15, RZ, RZ, R129 ;  /* 0x000000ffff0f7224 */ /* 0x000fe400078e0081 */
[-C--:B------:R-:W-:Y:S01]  /*5960*/  FMUL.FTZ R77, R49, R124.reuse ;  /* 0x0000007c314d7220 */ /* 0x080fe20000410000 */
[C---:B------:R-:W-:Y:S01]  /*5970*/  FMUL.FTZ R124, R48.reuse, R124 ;  /* 0x0000007c307c7220 */ /* 0x040fe20000410000 */
[C---:B------:R-:W-:Y:S01]  /*5980*/  FMUL.FTZ R51, R47.reuse, R51 ;  /* 0x000000332f337220 */ /* 0x040fe20000410000 */
[-C--:B------:R-:W-:Y:S01]  /*5990*/  FFMA.FTZ R126, R47, R125.reuse, -R126 ;  /* 0x0000007d2f7e7223 */ /* 0x080fe2000001087e */
[-C--:B------:R-:W-:Y:S01]  /*59a0*/  FFMA.FTZ R77, R48, R50.reuse, -R77 ;  /* 0x00000032304d7223 */ /* 0x080fe2000001084d */
[----:B------:R-:W-:Y:S01]  /*59b0*/  FFMA.FTZ R124, R49, R50, R124 ;  /* 0x00000032317c7223 */ /* 0x000fe2000001007c */
[----:B------:R-:W-:Y:S01]  /*59c0*/  FFMA.FTZ R125, R76, R125, R51 ;  /* 0x0000007d4c7d7223 */ /* 0x000fe20000010033 */
[----:B------:R-:W-:-:S02]  /*59d0*/  HADD2.F32 R51, -RZ, R45.H0_H0 ;  /* 0x2000002dff337230 */ /* 0x000fc40000004100 */
[----:B------:R-:W-:Y:S01]  /*59e0*/  HADD2.F32 R47, -RZ, R78.H0_H0 ;  /* 0x2000004eff2f7230 */ /* 0x000fe20000004100 */
[----:B------:R-:W-:Y:S01]  /*59f0*/  F2FP.F16.F32.PACK_AB R12, R126, R77 ;  /* 0x0000004d7e0c723e */ /* 0x000fe200000000ff */
[--C-:B------:R-:W-:Y:S01]  /*5a00*/  HADD2.F32 R50, -RZ, R123.reuse.H0_H0 ;  /* 0x2000007bff327230 */ /* 0x100fe20000004100 */
[----:B------:R-:W-:Y:S01]  /*5a10*/  F2FP.F16.F32.PACK_AB R76, R125, R124 ;  /* 0x0000007c7d4c723e */ /* 0x000fe200000000ff */
[----:B------:R-:W-:Y:S02]  /*5a20*/  HADD2.F32 R45, -RZ, R14.H0_H0 ;  /* 0x2000000eff2d7230 */ /* 0x000fe40000004100 */
[----:B------:R-:W-:Y:S02]  /*5a30*/  HADD2.F32 R78, -RZ, R78.H1_H1 ;  /* 0x3000004eff4e7230 */ /* 0x000fe40000004100 */
[----:B------:R-:W-:Y:S02]  /*5a40*/  HADD2.F32 R14, -RZ, R14.H1_H1 ;  /* 0x3000000eff0e7230 */ /* 0x000fe40000004100 */
[----:B------:R-:W-:-:S02]  /*5a50*/  HADD2.F32 R48, -RZ, R123.H1_H1 ;  /* 0x3000007bff307230 */ /* 0x000fc40000004100 */
[-C--:B------:R-:W-:Y:S01]  /*5a60*/  FMUL.FTZ R79, R78, R51.reuse ;  /* 0x000000334e4f7220 */ /* 0x080fe20000410000 */
[----:B------:R-:W-:Y:S02]  /*5a70*/  HADD2.F32 R49, -RZ, R44.H0_H0 ;  /* 0x2000002cff317230 */ /* 0x000fe40000004100 */
[-C--:B------:R-:W-:Y:S01]  /*5a80*/  FMUL.FTZ R44, R47, R50.reuse ;  /* 0x000000322f2c7220 */ /* 0x080fe20000410000 */
[C---:B------:R-:W-:Y:S01]  /*5a90*/  FMUL.FTZ R50, R45.reuse, R50 ;  /* 0x000000322d327220 */ /* 0x040fe20000410000 */
[C---:B------:R-:W-:Y:S01]  /*5aa0*/  FMUL.FTZ R51, R14.reuse, R51 ;  /* 0x000000330e337220 */ /* 0x040fe20000410000 */
[----:B------:R-:W-:Y:S02]  /*5ab0*/  IMAD.MOV.U32 R77, RZ, RZ, R46 ;  /* 0x000000ffff4d7224 */ /* 0x000fe400078e002e */
[-C--:B------:R-:W-:Y:S01]  /*5ac0*/  FFMA.FTZ R44, R45, R48.reuse, -R44 ;  /* 0x000000302d2c7223 */ /* 0x080fe2000001082c */
[-C--:B------:R-:W-:Y:S01]  /*5ad0*/  FFMA.FTZ R79, R14, R49.reuse, -R79 ;  /* 0x000000310e4f7223 */ /* 0x080fe2000001084f */
[----:B------:R-:W-:Y:S01]  /*5ae0*/  FFMA.FTZ R50, R47, R48, R50 ;  /* 0x000000302f327223 */ /* 0x000fe20000010032 */
[----:B------:R-:W-:-:S03]  /*5af0*/  FFMA.FTZ R51, R78, R49, R51 ;  /* 0x000000314e337223 */ /* 0x000fc60000010033 */
[----:B------:R-:W-:Y:S01]  /*5b00*/  F2FP.F16.F32.PACK_AB R14, R79, R44 ;  /* 0x0000002c4f0e723e */ /* 0x000fe200000000ff */
[----:B------:R-:W-:Y:S01]  /*5b10*/  IMAD.MOV.U32 R79, RZ, RZ, R127 ;  /* 0x000000ffff4f7224 */ /* 0x000fe200078e007f */
[----:B------:R-:W-:-:S07]  /*5b20*/  F2FP.F16.F32.PACK_AB R78, R51, R50 ;  /* 0x00000032334e723e */ /* 0x000fce00000000ff */
.L_x_9472:
[----:B------:R-:W-:Y:S05]  /*5b30*/  BSYNC B2 ;  /* 0x0000000000027941 */ /* 0x000fea0003800000 */
.L_x_9471:
[----:B------:R-:W-:Y:S01]  /*5b40*/  ISETP.GE.AND P4, PT, R11, R110, PT ;  /* 0x0000006e0b00720c */ /* 0x000fe20003f86270 */
[----:B--2---:R4:W-:-:S12]  /*5b50*/  ST.E.128 desc[UR42][R104.64], R12 ;  /* 0x0000000c68007985 */ /* 0x0049d8000c101d2a */
[----:B------:R-:W-:-:S05]  /*5b60*/  @!P4 IMAD.WIDE R106, R11, 0x2, R106 ;  /* 0x000000020b6ac825 */ /* 0x000fca00078e026a */
[----:B---3--:R4:W-:Y:S02]  /*5b70*/  @!P4 ST.E.128 desc[UR42][R106.64], R76 ;  /* 0x0000004c6a00c985 */ /* 0x0089e4000c101d2a */
.L_x_9470:
[----:B------:R-:W-:Y:S05]  /*5b80*/  BSYNC B1 ;  /* 0x0000000000017941 */ /* 0x000fea0003800000 */
.L_x_9469:
[----:B------:R-:W-:-:S03]  /*5b90*/  UMOV UR4, 0xffffffff ;  /* 0xffffffff00047882 */ /* 0x000fc60000000000 */
[----:B------:R-:W-:Y:S05]  /*5ba0*/  BRA.DIV UR4, `(.L_x_9473) ;  /* 0x000001a604207947 */ /* 0x000fea000b800000 */
[----:B------:R0:W0:Y:S04]  /*5bb0*/  SHFL.IDX PT, R51, R103, 0x1, 0x181f ;  /* 0x00381f0067337f89 */ /* 0x00002800000e0000 */
[----:B------:R0:W0:Y:S02]  /*5bc0*/  SHFL.IDX PT, R50, R108, 0x1, 0x181f ;  /* 0x00381f006c327f89 */ /* 0x00002400000e0000 */
.L_x_9772:
[----:B------:R-:W-:Y:S01]  /*5bd0*/  ISETP.GE.OR P4, PT, R219, R97, P1 ;  /* 0x00000061db00720c */ /* 0x000fe20000f86670 */
[----:B------:R-:W-:-:S12]  /*5be0*/  BSSY B1, `(.L_x_9474) ;  /* 0x0000074000017945 */ /* 0x000fd80003800000 */
[----:B------:R-:W-:Y:S05]  /*5bf0*/  @P4 BRA `(.L_x_9475) ;  /* 0x0000000400c84947 */ /* 0x000fea0003800000 */
[----:B------:R-:W-:Y:S01]  /*5c00*/  SEL R11, R37, R112, !P0 ;  /* 0x00000070250b7207 */ /* 0x000fe20004000000 */
[----:B------:R-:W-:Y:S01]  /*5c10*/  BSSY B2, `(.L_x_9476) ;  /* 0x000006c000027945 */ /* 0x000fe20003800000 */
[C---:B0-----:R-:W-:Y:S02]  /*5c20*/  LEA R48, P4, R41.reuse, R50, 0x1 ;  /* 0x0000003229307211 */ /* 0x041fe400078808ff */
[----:B----4-:R-:W-:Y:S02]  /*5c30*/  SHF.R.S32.HI R12, RZ, 0x1f, R11 ;  /* 0x0000001fff0c7819 */ /* 0x010fe4000001140b */
        /* <DEDUP_REMOVED lines=18> */
[--C-:B--2---:R-:W-:Y:S02]  /*5d60*/  SHF.R.U64 R107, R56, 0x10, R57.reuse ;  /* 0x00000010386b7819 */ /* 0x104fe40000001239 */
[----:B------:R-:W-:Y:S01]  /*5d70*/  SHF.R.U32.HI R56, RZ, 0x10, R57 ;  /* 0x00000010ff387819 */ /* 0x000fe20000011639 */
[--C-:B------:R-:W-:Y:S01]  /*5d80*/  HADD2.F32 R57, -RZ, R120.reuse.H1_H1 ;  /* 0x30000078ff397230 */ /* 0x100fe20000004100 */
[----:B------:R-:W-:Y:S01]  /*5d90*/  SHF.R.U64 R123, R52, 0x10, R53 ;  /* 0x00000010347b7819 */ /* 0x000fe20000001235 */
[----:B------:R-:W-:Y:S01]  /*5da0*/  HADD2.F32 R120, -RZ, R120.H0_H0 ;  /* 0x20000078ff787230 */ /* 0x000fe20000004100 */
[--C-:B------:R-:W-:Y:S01]  /*5db0*/  SHF.R.U64 R52, R54, 0x10, R55.reuse ;  /* 0x0000001036347819 */ /* 0x100fe20000001237 */
[----:B----4-:R-:W-:Y:S01]  /*5dc0*/  IMAD.MOV.U32 R54, RZ, RZ, R44 ;  /* 0x000000ffff367224 */ /* 0x010fe200078e002c */
[----:B------:R-:W-:Y:S01]  /*5dd0*/  SHF.R.U32.HI R104, RZ, 0x10, R55 ;  /* 0x00000010ff687819 */ /* 0x000fe20000011637 */
[----:B0-----:R-:W-:Y:S01]  /*5de0*/  IMAD.MOV.U32 R44, RZ, RZ, R14 ;  /* 0x000000ffff2c7224 */ /* 0x001fe200078e000e */
[----:B------:R-:W-:Y:S01]  /*5df0*/  SHF.R.U32.HI R76, RZ, 0x10, R53 ;  /* 0x00000010ff4c7819 */ /* 0x000fe20000011635 */
[----:B------:R-:W-:Y:S01]  /*5e00*/  HADD2.F32 R14, -RZ, R13.H0_H0 ;  /* 0x2000000dff0e7230 */ /* 0x000fe20000004100 */
[----:B------:R-:W-:Y:S01]  /*5e10*/  MOV R55, R46 ;  /* 0x0000002e00377202 */ /* 0x000fe20000000f00 */
[--C-:B------:R-:W-:Y:S01]  /*5e20*/  HADD2.F32 R46, -RZ, R45.reuse.H0_H0 ;  /* 0x2000002dff2e7230 */ /* 0x100fe20000004100 */
[--C-:B------:R-:W-:Y:S01]  /*5e30*/  SHF.R.U64 R53, R58, 0x10, R59.reuse ;  /* 0x000000103a357819 */ /* 0x100fe2000000123b */
[----:B------:R-:W-:Y:S01]  /*5e40*/  HADD2.F32 R45, -RZ, R45.H1_H1 ;  /* 0x3000002dff2d7230 */ /* 0x000fe20000004100 */
[----:B------:R-:W-:Y:S01]  /*5e50*/  SHF.R.U32.HI R79, RZ, 0x10, R59 ;  /* 0x00000010ff4f7819 */ /* 0x000fe2000001163b */
[----:B------:R-:W-:-:S02]  /*5e60*/  HADD2.F32 R58, -RZ, R56.H0_H0 ;  /* 0x20000038ff3a7230 */ /* 0x000fc40000004100 */
[----:B------:R-:W-:Y:S02]  /*5e70*/  HADD2.F32 R13, -RZ, R13.H1_H1 ;  /* 0x3000000dff0d7230 */ /* 0x000fe40000004100 */
[----:B------:R-:W-:Y:S02]  /*5e80*/  HADD2.F32 R59, -RZ, R122.H1_H1 ;  /* 0x3000007aff3b7230 */ /* 0x000fe40000004100 */
[----:B------:R-:W-:Y:S02]  /*5e90*/  HADD2.F32 R56, -RZ, R76.H0_H0 ;  /* 0x2000004cff387230 */ /* 0x000fe40000004100 */
[-C--:B------:R-:W-:Y:S01]  /*5ea0*/  FMUL.FTZ R76, R45, R58.reuse ;  /* 0x0000003a2d4c7220 */ /* 0x080fe20000410000 */
[C---:B------:R-:W-:Y:S01]  /*5eb0*/  FMUL.FTZ R58, R13.reuse, R58 ;  /* 0x0000003a0d3a7220 */ /* 0x040fe20000410000 */
[-C--:B------:R-:W-:Y:S01]  /*5ec0*/  FMUL.FTZ R77, R46, R59.reuse ;  /* 0x0000003b2e4d7220 */ /* 0x080fe20000410000 */
[----:B------:R-:W-:Y:S01]  /*5ed0*/  FMUL.FTZ R59, R14, R59 ;  /* 0x0000003b0e3b7220 */ /* 0x000fe20000410000 */
[-C--:B------:R-:W-:Y:S01]  /*5ee0*/  FFMA.FTZ R76, R13, R56.reuse, -R76 ;  /* 0x000000380d4c7223 */ /* 0x080fe2000001084c */
[----:B------:R-:W-:Y:S01]  /*5ef0*/  FFMA.FTZ R78, R45, R56, R58 ;  /* 0x000000382d4e7223 */ /* 0x000fe2000001003a */
[----:B------:R-:W-:-:S02]  /*5f00*/  HADD2.F32 R56, -RZ, R121.H1_H1 ;  /* 0x30000079ff387230 */ /* 0x000fc40000004100 */
[-C--:B------:R-:W-:Y:S01]  /*5f10*/  FFMA.FTZ R77, R14, R57.reuse, -R77 ;  /* 0x000000390e4d7223 */ /* 0x080fe2000001084d */
[----:B------:R-:W-:Y:S02]  /*5f20*/  HADD2.F32 R13, -RZ, R15.H0_H0 ;  /* 0x2000000fff0d7230 */ /* 0x000fe40000004100 */
[----:B------:R-:W-:Y:S01]  /*5f30*/  FFMA.FTZ R59, R46, R57, R59 ;  /* 0x000000392e3b7223 */ /* 0x000fe2000001003b */
[--C-:B------:R-:W-:Y:S02]  /*5f40*/  HADD2.F32 R14, -RZ, R47.reuse.H0_H0 ;  /* 0x2000002fff0e7230 */ /* 0x100fe40000004100 */
[----:B------:R-:W-:Y:S02]  /*5f50*/  HADD2.F32 R47, -RZ, R47.H1_H1 ;  /* 0x3000002fff2f7230 */ /* 0x000fe40000004100 */
[----:B------:R-:W-:Y:S01]  /*5f60*/  FMUL.FTZ R57, R13, R56 ;  /* 0x000000380d397220 */ /* 0x000fe20000410000 */
[----:B------:R-:W-:Y:S02]  /*5f70*/  HADD2.F32 R58, -RZ, R79.H0_H0 ;  /* 0x2000004fff3a7230 */ /* 0x000fe40000004100 */
[----:B------:R-:W-:-:S02]  /*5f80*/  HADD2.F32 R15, -RZ, R15.H1_H1 ;  /* 0x3000000fff0f7230 */ /* 0x000fc40000004100 */
[----:B------:R-:W-:Y:S02]  /*5f90*/  HADD2.F32 R45, -RZ, R119.H1_H1 ;  /* 0x30000077ff2d7230 */ /* 0x000fe40000004100 */
[----:B------:R-:W-:Y:S02]  /*5fa0*/  HADD2.F32 R46, -RZ, R104.H0_H0 ;  /* 0x20000068ff2e7230 */ /* 0x000fe40000004100 */
[C---:B------:R-:W-:Y:S01]  /*5fb0*/  FMUL.FTZ R104, R14.reuse, R56 ;  /* 0x000000380e687220 */ /* 0x040fe20000410000 */
[-C--:B------:R-:W-:Y:S01]  /*5fc0*/  FMUL.FTZ R56, R47, R58.reuse ;  /* 0x0000003a2f387220 */ /* 0x080fe20000410000 */
[----:B---3--:R-:W-:Y:S01]  /*5fd0*/  FMUL.FTZ R106, R15, R58 ;  /* 0x0000003a0f6a7220 */ /* 0x008fe20000410000 */
[-C--:B------:R-:W-:Y:S01]  /*5fe0*/  FFMA.FTZ R58, R14, R45.reuse, R57 ;  /* 0x0000002d0e3a7223 */ /* 0x080fe20000010039 */
[----:B------:R-:W-:Y:S02]  /*5ff0*/  HADD2.F32 R122, -RZ, R122.H0_H0 ;  /* 0x2000007aff7a7230 */ /* 0x000fe40000004100 */
[----:B------:R-:W-:Y:S01]  /*6000*/  FFMA.FTZ R104, R13, R45, -R104 ;  /* 0x0000002d0d687223 */ /* 0x000fe20000010868 */
[----:B------:R-:W-:-:S02]  /*6010*/  HADD2.F32 R14, -RZ, R54.H0_H0 ;  /* 0x20000036ff0e7230 */ /* 0x000fc40000004100 */
[-C--:B------:R-:W-:Y:S01]  /*6020*/  FFMA.FTZ R79, R15, R46.reuse, -R56 ;  /* 0x0000002e0f4f7223 */ /* 0x080fe20000010838 */
[----:B------:R-:W-:Y:S02]  /*6030*/  HADD2.F32 R45, -RZ, R107.H0_H0 ;  /* 0x2000006bff2d7230 */ /* 0x000fe40000004100 */
[----:B------:R-:W-:Y:S01]  /*6040*/  FFMA.FTZ R105, R47, R46, R106 ;  /* 0x0000002e2f697223 */ /* 0x000fe2000001006a */
[----:B------:R-:W-:Y:S02]  /*6050*/  HADD2.F32 R54, -RZ, R54.H1_H1 ;  /* 0x30000036ff367230 */ /* 0x000fe40000004100 */
[----:B------:R-:W-:Y:S01]  /*6060*/  FMUL.FTZ R46, R14, R122 ;  /* 0x0000007a0e2e7220 */ /* 0x000fe20000410000 */
[--C-:B------:R-:W-:Y:S01]  /*6070*/  HADD2.F32 R13, -RZ, R12.reuse.H0_H0 ;  /* 0x2000000cff0d7230 */ /* 0x100fe20000004100 */
[----:B------:R-:W-:Y:S01]  /*6080*/  F2FP.F16.F32.PACK_AB R79, R79, R104 ;  /* 0x000000684f4f723e */ /* 0x000fe200000000ff */
[----:B------:R-:W-:Y:S02]  /*6090*/  HADD2.F32 R12, -RZ, R12.H1_H1 ;  /* 0x3000000cff0c7230 */ /* 0x000fe40000004100 */
[----:B------:R-:W-:Y:S01]  /*60a0*/  FMUL.FTZ R57, R54, R45 ;  /* 0x0000002d36397220 */ /* 0x000fe20000410000 */
[----:B------:R-:W-:-:S02]  /*60b0*/  HADD2.F32 R15, -RZ, R123.H0_H0 ;  /* 0x2000007bff0f7230 */ /* 0x000fc40000004100 */
[C---:B------:R-:W-:Y:S01]  /*60c0*/  FMUL.FTZ R47, R13.reuse, R122 ;  /* 0x0000007a0d2f7220 */ /* 0x040fe20000410000 */
        /* <DEDUP_REMOVED lines=8> */
[----:B------:R-:W-:Y:S01]  /*6150*/  FMUL.FTZ R15, R13, R121 ;  /* 0x000000790d0f7220 */ /* 0x000fe20000410000 */
[--C-:B------:R-:W-:Y:S02]  /*6160*/  HADD2.F32 R12, -RZ, R44.reuse.H0_H0 ;  /* 0x2000002cff0c7230 */ /* 0x100fe40000004100 */
[----:B------:R-:W-:Y:S01]  /*6170*/  FFMA.FTZ R47, R14, R120, R47 ;  /* 0x000000780e2f7223 */ /* 0x000fe2000001002f */
        /* <DEDUP_REMOVED lines=17> */
[----:B------:R-:W-:Y:S01]  /*6290*/  F2FP.F16.F32.PACK_AB R46, R55, R14 ;  /* 0x0000000e372e723e */ /* 0x000fe200000000ff */
[----:B------:R-:W-:Y:S01]  /*62a0*/  IMAD.MOV.U32 R14, RZ, RZ, R78 ;  /* 0x000000ffff0e7224 */ /* 0x000fe200078e004e */
[----:B------:R-:W-:-:S02]  /*62b0*/  F2FP.F16.F32.PACK_AB R13, R76, R77 ;  /* 0x0000004d4c0d723e */ /* 0x000fc400000000ff */
[----:B------:R-:W-:-:S07]  /*62c0*/  MOV R47, R58 ;  /* 0x0000003a002f7202 */ /* 0x000fce0000000f00 */
.L_x_9477:
[----:B------:R-:W-:Y:S05]  /*62d0*/  BSYNC B2 ;  /* 0x0000000000027941 */ /* 0x000fea0003800000 */
.L_x_9476:
[----:B------:R-:W-:Y:S01]  /*62e0*/  ISETP.GE.AND P4, PT, R11, R110, PT ;  /* 0x0000006e0b00720c */ /* 0x000fe20003f86270 */
[----:B0-----:R0:W-:-:S12]  /*62f0*/  ST.E.128 desc[UR42][R48.64], R12 ;  /* 0x0000000c30007985 */ /* 0x0011d8000c101d2a */
[----:B------:R-:W-:-:S05]  /*6300*/  @!P4 IMAD.WIDE R50, R11, 0x2, R50 ;  /* 0x000000020b32c825 */ /* 0x000fca00078e0232 */
[----:B----4-:R0:W-:Y:S02]  /*6310*/  @!P4 ST.E.128 desc[UR42][R50.64], R44 ;  /* 0x0000002c3200c985 */ /* 0x0101e4000c101d2a */
.L_x_9475:
[----:B------:R-:W-:Y:S05]  /*6320*/  BSYNC B1 ;  /* 0x0000000000017941 */ /* 0x000fea0003800000 */
.L_x_9474:
[----:B------:R-:W-:-:S03]  /*6330*/  UMOV UR4, 0xffffffff ;  /* 0xffffffff00047882 */ /* 0x000fc60000000000 */
[----:B------:R-:W-:Y:S05]  /*6340*/  BRA.DIV UR4, `(.L_x_9478) ;  /* 0x0000019e04847947 */ /* 0x000fea000b800000 */
[----:B0-----:R0:W0:Y:S04]  /*6350*/  SHFL.IDX PT, R51, R103, 0x2, 0x181f ;  /* 0x00581f0067337f89 */ /* 0x00102800000e0000 */
[----:B------:R0:W0:Y:S02]  /*6360*/  SHFL.IDX PT, R50, R108, 0x2, 0x181f ;  /* 0x00581f006c327f89 */ /* 0x00002400000e0000 */
.L_x_9776:
        /* <DEDUP_REMOVED lines=17> */
[----:B------:R-:W-:Y:S01]  /*6480*/  IADD3 R12, R13, R12, R198 ;  /* 0x0000000c0d0c7210 */ /* 0x000fe20007ffe0c6 */
[----:B------:R-:W-:-:S03]  /*6490*/  IMAD R13, R19, 0x4000, R4 ;  /* 0x00004000130d7824 */ /* 0x000fc600078e0204 */
[----:B------:R-:W-:Y:S01]  /*64a0*/  LEA R15, R19, R12, 0xe ;  /* 0x0000000c130f7211 */ /* 0x000fe200078e70ff */
[----:B------:R-:W-:-:S04]  /*64b0*/  IMAD R13, R13, 0x2, R18 ;  /* 0x000000020d0d7824 */ /* 0x000fc800078e0212 */
[----:B------:R-:W-:Y:S02]  /*64c0*/  IMAD R44, R15, 0x2, R18 ;  /* 0x000000020f2c7824 */ /* 0x000fe400078e0212 */
[----:B------:R-:W0:Y:S04]  /*64d0*/  LDS.128 R12, [R13+0x18400] ;  /* 0x018400000d0c7984 */ /* 0x000e280000000c00 */
[----:B------:R-:W4:Y:S01]  /*64e0*/  LDS.128 R44, [R44+0x18400] ;  /* 0x018400002c2c7984 */ /* 0x000f220000000c00 */
[----:B------:R-:W-:Y:S05]  /*64f0*/  @P3 BRA `(.L_x_9482) ;  /* 0x0000000400583947 */ /* 0x000fea0003800000 */
[----:B------:R-:W-:Y:S01]  /*6500*/  SHF.R.U32.HI R56, RZ, 0x10, R65 ;  /* 0x00000010ff387819 */ /* 0x000fe20000011641 */
[----:B----4-:R-:W-:Y:S01]  /*6510*/  IMAD.MOV.U32 R52, RZ, RZ, R44 ;  /* 0x000000ffff347224 */ /* 0x010fe200078e002c */
[----:B0-----:R-:W-:Y:S01]  /*6520*/  MOV R44, R14 ;  /* 0x0000000e002c7202 */ /* 0x001fe20000000f00 */
[----:B------:R-:W-:Y:S01]  /*6530*/  IMAD.MOV.U32 R53, RZ, RZ, R46 ;  /* 0x000000ffff357224 */ /* 0x000fe200078e002e */
        /* <DEDUP_REMOVED lines=74> */
[----:B------:R-:W-:Y:S02]  /*69e0*/  F2FP.F16.F32.PACK_AB R56, R52, R47 ;  /* 0x0000002f3438723e */ /* 0x000fe400000000ff */
[----:B------:R-:W-:-:S02]  /*69f0*/  F2FP.F16.F32.PACK_AB R12, R55, R46 ;  /* 0x0000002e370c723e */ /* 0x000fc400000000ff */
[----:B------:R-:W-:Y:S01]  /*6a00*/  F2FP.F16.F32.PACK_AB R14, R44, R45 ;  /* 0x0000002d2c0e723e */ /* 0x000fe200000000ff */
[----:B------:R-:W-:Y:S01]  /*6a10*/  IMAD.MOV.U32 R44, RZ, RZ, R56 ;  /* 0x000000ffff2c7224 */ /* 0x000fe200078e0038 */
[----:B------:R-:W-:Y:S01]  /*6a20*/  F2FP.F16.F32.PACK_AB R13, R58, R59 ;  /* 0x0000003b3a0d723e */ /* 0x000fe200000000ff */
[----:B------:R-:W-:Y:S01]  /*6a30*/  IMAD.MOV.U32 R45, RZ, RZ, R57 ;  /* 0x000000ffff2d7224 */ /* 0x000fe200078e0039 */
[----:B------:R-:W-:Y:S02]  /*6a40*/  F2FP.F16.F32.PACK_AB R46, R53, R54 ;  /* 0x00000036352e723e */ /* 0x000fe400000000ff */
[----:B------:R-:W-:-:S07]  /*6a50*/  MOV R47, R63 ;  /* 0x0000003f002f7202 */ /* 0x000fce0000000f00 */
.L_x_9482:
[----:B------:R-:W-:Y:S05]  /*6a60*/  BSYNC B2 ;  /* 0x0000000000027941 */ /* 0x000fea0003800000 */
.L_x_9481:
[----:B------:R-:W-:Y:S01]  /*6a70*/  ISETP.GE.AND P4, PT, R11, R110, PT ;  /* 0x0000006e0b00720c */ /* 0x000fe20003f86270 */
[----:B0-----:R0:W-:-:S12]  /*6a80*/  ST.E.128 desc[UR42][R48.64], R12 ;  /* 0x0000000c30007985 */ /* 0x0011d8000c101d2a */
[----:B------:R-:W-:-:S05]  /*6a90*/  @!P4 IMAD.WIDE R50, R11, 0x2, R50 ;  /* 0x000000020b32c825 */ /* 0x000fca00078e0232 */
[----:B----4-:R0:W-:Y:S02]  /*6aa0*/  @!P4 ST.E.128 desc[UR42][R50.64], R44 ;  /* 0x0000002c3200c985 */ /* 0x0101e4000c101d2a */
.L_x_9480:
[----:B------:R-:W-:Y:S05]  /*6ab0*/  BSYNC B1 ;  /* 0x0000000000017941 */ /* 0x000fea0003800000 */
.L_x_9479:
[----:B------:R-:W-:-:S03]  /*6ac0*/  UMOV UR4, 0xffffffff ;  /* 0xffffffff00047882 */ /* 0x000fc60000000000 */
[----:B------:R-:W-:Y:S05]  /*6ad0*/  BRA.DIV UR4, `(.L_x_9483) ;  /* 0x0000019604ec7947 */ /* 0x000fea000b800000 */
[----:B0-----:R-:W0:Y:S04]  /*6ae0*/  SHFL.IDX PT, R103, R103, 0x3, 0x181f ;  /* 0x00781f0067677f89 */ /* 0x001e2800000e0000 */
[----:B------:R-:W0:Y:S02]  /*6af0*/  SHFL.IDX PT, R108, R108, 0x3, 0x181f ;  /* 0x00781f006c6c7f89 */ /* 0x000e2400000e0000 */
.L_x_9780:
        /* <DEDUP_REMOVED lines=8> */
[----:B----4-:R-:W-:-:S04]  /*6b80*/  LEA.HI.SX32 R12, R11, R80, 0x1c ;  /* 0x000000500b0c7211 */ /* 0x010fc800078fe2ff */
        /* <DEDUP_REMOVED lines=99> */
[----:B------:R-:W-:-:S02]  /*71c0*/  F2FP.F16.F32.PACK_AB R46, R51, R52 ;  /* 0x00000034332e723e */ /* 0x000fc400000000ff */
[----:B------:R-:W-:-:S07]  /*71d0*/  MOV R47, R61 ;  /* 0x0000003d002f7202 */ /* 0x000fce0000000f00 */
.L_x_9485:
[----:B------:R-:W-:Y:S05]  /*71e0*/  BSYNC B1 ;  /* 0x0000000000017941 */ /* 0x000fea0003800000 */
.L_x_9484:
[----:B0-----:R0:W-:Y:S01]  /*71f0*/  ST.E.128 desc[UR42][R48.64], R12 ;  /* 0x0000000c30007985 */ /* 0x0011e2000c101d2a */
[----:B------:R-:W-:Y:S01]  /*7200*/  ISETP.GE.AND P3, PT, R11, R110, PT ;  /* 0x0000006e0b00720c */ /* 0x000fe20003f66270 */
[----:B------:R-:W-:-:S12]  /*7210*/  IMAD.MOV.U32 R109, RZ, RZ, R103 ;  /* 0x000000ffff6d7224 */ /* 0x000fd800078e0067 */
[----:B------:R-:W-:Y:S05]  /*7220*/  @P3 BRA `(.L_x_9456) ;  /* 0x0000000400b83947 */ /* 0x000fea0003800000 */
[----:B0-----:R-:W-:-:S05]  /*7230*/  IMAD.WIDE R12, R11, 0x2, R108 ;  /* 0x000000020b0c7825 */ /* 0x001fca00078e026c */
[----:B----4-:R0:W-:Y:S01]  /*7240*/  ST.E.128 desc[UR42][R12.64], R44 ;  /* 0x0000002c0c007985 */ /* 0x0101e2000c101d2a */
[----:B------:R-:W-:Y:S05]  /*7250*/  BRA `(.L_x_9456) ;  /* 0x0000000400ac7947 */ /* 0x000fea0003800000 */
.L_x_9415:
[----:B------:R-:W-:-:S06]  /*7260*/  UISETP.NE.AND UP0, UPT, UR39, 0x3, UPT ;  /* 0x000000032700788c */ /* 0x000fcc000bf05270 */
[----:B------:R-:W-:-:S13]  /*7270*/  PLOP3.LUT P5, PT, PT, PT, UP0, 0x80, 0x0 ;  /* 0x000000000000781c */ /* 0x000fda0003faf008 */
[----:B------:R-:W-:Y:S05]  /*7280*/  @!P5 BRA `(.L_x_9486) ;  /* 0x000000000004d947 */ /* 0x000fea0003800000 */
[----:B------:R-:W-:Y:S01]  /*7290*/  BPT.TRAP 0x1 ;  /* 0x000000040000795c */ /* 0x000fe20000300000 */
.L_x_9486:
[----:B------:R-:W-:Y:S01]  /*72a0*/  IMAD R91, R19, 0x8, R18 ;  /* 0x00000008135b7824 */ /* 0x000fe200078e0212 */
[----:B------:R-:W-:Y:S01]  /*72b0*/  SHF.L.U32 R102, R189, 0x1f, RZ ;  /* 0x0000001fbd667819 */ /* 0x000fe200000006ff */
[----:B------:R-:W-:Y:S01]  /*72c0*/  BSSY B1, `(.L_x_9487) ;  /* 0x0000004000017945 */ /* 0x000fe20003800000 */
[----:B------:R-:W-:Y:S02]  /*72d0*/  SHF.R.S32.HI R99, RZ, 0x1f, R100 ;  /* 0x0000001fff637819 */ /* 0x000fe40000011464 */
[----:B------:R-:W0:Y:S02]  /*72e0*/  SYNCS.PHASECHK.TRANS64.TRYWAIT P3, [R91+URZ+0x28890], R102 ;  /* 0x028890665b0075a7 */ /* 0x000e24000806017f */
[----:B0-----:R-:W-:Y:S05]  /*72f0*/  @!P3 BRA `(.L_x_9488) ;  /* 0x000001900030b947 */ /* 0x001fea0003800000 */
.L_x_9781:
[----:B------:R-:W-:Y:S05]  /*7300*/  BSYNC B1 ;  /* 0x0000000000017941 */ /* 0x000fea0003800000 */
.L_x_9487:
        /* <DEDUP_REMOVED lines=27> */
.L_x_9785:
        /* <DEDUP_REMOVED lines=13> */
.L_x_9491:
[----:B------:R-:W-:Y:S05]  /*7590*/  BSYNC B1 ;  /* 0x0000000000017941 */ /* 0x000fea0003800000 */
.L_x_9490:
[----:B------:R-:W-:-:S03]  /*75a0*/  UMOV UR4, 0xffffffff ;  /* 0xffffffff00047882 */ /* 0x000fc60000000000 */
[----:B------:R-:W-:Y:S05]  /*75b0*/  BRA.DIV UR4, `(.L_x_9492) ;  /* 0x0000018e04dc7947 */ /* 0x000fea000b800000 */
[----:B--2---:R2:W0:Y:S04]  /*75c0*/  SHFL.IDX PT, R45, R46, 0x1, 0x181f ;  /* 0x00381f002e2d7f89 */ /* 0x00442800000e0000 */
[----:B---34-:R2:W3:Y:S02]  /*75d0*/  SHFL.IDX PT, R14, R44, 0x1, 0x181f ;  /* 0x00381f002c0e7f89 */ /* 0x0184e400000e0000 */
.L_x_9789:
        /* <DEDUP_REMOVED lines=14> */
.L_x_9494:
[----:B------:R-:W-:Y:S05]  /*76c0*/  BSYNC B1 ;  /* 0x0000000000017941 */ /* 0x000fea0003800000 */
.L_x_9493:
[----:B------:R-:W-:-:S03]  /*76d0*/  UMOV UR4, 0xffffffff ;  /* 0xffffffff00047882 */ /* 0x000fc60000000000 */
[----:B------:R-:W-:Y:S05]  /*76e0*/  BRA.DIV UR4, `(.L_x_9495) ;  /* 0x0000018e04d87947 */ /* 0x000fea000b800000 */
[----:B0-----:R0:W0:Y:S04]  /*76f0*/  SHFL.IDX PT, R45, R46, 0x2, 0x181f ;  /* 0x00581f002e2d7f89 */ /* 0x00102800000e0000 */
[----:B---34-:R3:W4:Y:S02]  /*7700*/  SHFL.IDX PT, R14, R44, 0x2, 0x181f ;  /* 0x00581f002c0e7f89 */ /* 0x01872400000e0000 */
.L_x_9793:
        /* <DEDUP_REMOVED lines=14> */
.L_x_9497:
[----:B------:R-:W-:Y:S05]  /*77f0*/  BSYNC B1 ;  /* 0x0000000000017941 */ /* 0x000fea0003800000 */
.L_x_9496:
[----:B------:R-:W-:-:S03]  /*7800*/  UMOV UR4, 0xffffffff ;  /* 0xffffffff00047882 */ /* 0x000fc60000000000 */
[----:B------:R-:W-:Y:S05]  /*7810*/  BRA.DIV UR4, `(.L_x_9498) ;  /* 0x0000018e04d47947 */ /* 0x000fea000b800000 */
[----:B0-----:R0:W0:Y:S04]  /*7820*/  SHFL.IDX PT, R45, R46, 0x3, 0x181f ;  /* 0x00781f002e2d7f89 */ /* 0x00102800000e0000 */
[----:B----4-:R4:W0:Y:S02]  /*7830*/  SHFL.IDX PT, R14, R44, 0x3, 0x181f ;  /* 0x00781f002c0e7f89 */ /* 0x01082400000e0000 */
.L_x_9797:
        /* <DEDUP_REMOVED lines=13> */
.L_x_9456:
[----:B------:R-:W-:Y:S05]  /*7910*/  BSYNC B0 ;  /* 0x0000000000007941 */ /* 0x000fea0003800000 */
.L_x_9414:
        /* <DEDUP_REMOVED lines=17> */
.L_x_9500:
[----:B------:R-:W-:Y:S05]  /*7a30*/  BSYNC B0 ;  /* 0x0000000000007941 */ /* 0x000fea0003800000 */
.L_x_9499:
[----:B------:R-:W5:Y:S01]  /*7a40*/  SYNCS.PHASECHK.TRANS64.TRYWAIT P4, [R91+URZ+0x288b0], R102 ;  /* 0x0288b0665b0075a7 */ /* 0x000f62000808017f */
[----:B------:R-:W-:Y:S01]  /*7a50*/  ULDC UR41, c[0x0][0x2f4] ;  /* 0x0000bd0000297ab9 */ /* 0x000fe20000000800 */
[----:B------:R-:W-:Y:S04]  /*7a60*/  BSSY B0, `(.L_x_9501) ;  /* 0x0000002000007945 */ /* 0x000fe80003800000 */
[----:B-----5:R-:W-:Y:S05]  /*7a70*/  @!P4 BRA `(.L_x_9502) ;  /* 0x0000018c0084c947 */ /* 0x020fea0003800000 */
.L_x_9798:
[----:B------:R-:W-:Y:S05]  /*7a80*/  BSYNC B0 ;  /* 0x0000000000007941 */ /* 0x000fea0003800000 */
.L_x_9501:
[----:B------:R-:W-:Y:S01]  /*7a90*/  ULDC.64 UR4, c[0x0][0x328] ;  /* 0x0000ca0000047ab9 */ /* 0x000fe20000000a00 */
[----:B------:R-:W-:Y:S01]  /*7aa0*/  IMAD.IADD R97, R97, 0x1, -R187 ;  /* 0x0000000161617824 */ /* 0x000fe200078e0abb */
[----:B------:R-:W-:Y:S01]  /*7ab0*/  BSSY B0, `(.L_x_9503) ;  /* 0x0000020000007945 */ /* 0x000fe20003800000 */
[----:B------:R-:W-:Y:S02]  /*7ac0*/  IMAD R99, R99, UR4, RZ ;  /* 0x0000000463637c24 */ /* 0x000fe4000f8e02ff */
[----:B0---4-:R-:W-:-:S04]  /*7ad0*/  IMAD.WIDE.U32 R12, R100, UR4, RZ ;  /* 0x00000004640c7c25 */ /* 0x011fc8000f8e00ff */
[----:B------:R-:W-:Y:S01]  /*7ae0*/  IMAD R99, R100, UR5, R99 ;  /* 0x0000000564637c24 */ /* 0x000fe2000f8e0263 */
[----:B------:R-:W-:Y:S02]  /*7af0*/  ULDC.64 UR4, c[0x0][0x338] ;  /* 0x0000ce0000047ab9 */ /* 0x000fe40000000a00 */
[----:B------:R-:W-:Y:S02]  /*7b00*/  IMAD R98, R98, UR4, RZ ;  /* 0x0000000462627c24 */ /* 0x000fe4000f8e02ff */
[----:B------:R-:W-:Y:S02]  /*7b10*/  IADD3 R13, R13, R99, RZ ;  /* 0x000000630d0d7210 */ /* 0x000fe40007ffe0ff */
        /* <DEDUP_REMOVED lines=11> */
[----:B------:R0:W2:Y:S01]  /*7bd0*/  SHFL.IDX PT, R47, R48, RZ, 0x181f ;  /* 0x00181fff302f7589 */ /* 0x0000a200000e0000 */
[----:B------:R-:W-:-:S03]  /*7be0*/  ISETP.GE.AND P4, PT, R97, 0x1, PT ;  /* 0x000000016100780c */ /* 0x000fc60003f86270 */
[----:B------:R0:W4:Y:S10]  /*7bf0*/  SHFL.IDX PT, R13, R11, RZ, 0x181f ;  /* 0x00181fff0b0d7589 */ /* 0x00013400000e0000 */
[----:B0-----:R-:W-:Y:S05]  /*7c00*/  @!P4 BRA `(.L_x_9504) ;  /* 0x000000000028c947 */ /* 0x001fea0003800000 */
[----:B------:R-:W-:-:S13]  /*7c10*/  ISETP.GE.AND P4, PT, R16, UR41, PT ;  /* 0x0000002910007c0c */ /* 0x000fda000bf86270 */
[----:B-123--:R-:W-:-:S04]  /*7c20*/  @!P4 LEA R44, P5, R16, R47, 0x1 ;  /* 0x0000002f102cc211 */ /* 0x00efc800078a08ff */
[----:B----4-:R-:W-:Y:S02]  /*7c30*/  @!P4 LEA.HI.X R45, R16, R13, R17, 0x1, P5 ;  /* 0x0000000d102dc211 */ /* 0x010fe400028f0c11 */
[----:B------:R-:W-:-:S13]  /*7c40*/  ISETP.GE.AND P5, PT, R2, UR41, PT ;  /* 0x0000002902007c0c */ /* 0x000fda000bfa6270 */
[----:B------:R-:W-:-:S04]  /*7c50*/  @!P5 LEA R46, P6, R2, R47, 0x1 ;  /* 0x0000002f022ed211 */ /* 0x000fc800078c08ff */
[----:B------:R-:W-:Y:S02]  /*7c60*/  @!P5 LEA.HI.X R47, R2, R13, R184, 0x1, P6 ;  /* 0x0000000d022fd211 */ /* 0x000fe400030f0cb8 */
[----:B------:R-:W0:Y:S04]  /*7c70*/  @!P4 LDS.128 R12, [R93+0x400] ;  /* 0x000400005d0cc984 */ /* 0x000e280000000c00 */
[----:B0-----:R-:W-:Y:S04]  /*7c80*/  @!P4 ST.E.128 desc[UR42][R44.64], R12 ;  /* 0x0000000c2c00c985 */ /* 0x001fe8000c101d2a */
[----:B------:R-:W0:Y:S04]  /*7c90*/  @!P5 LDS.128 R12, [R93+0x4400] ;  /* 0x004400005d0cd984 */ /* 0x000e280000000c00 */
[----:B0-----:R0:W-:Y:S02]  /*7ca0*/  @!P5 ST.E.128 desc[UR42][R46.64], R12 ;  /* 0x0000000c2e00d985 */ /* 0x0011e4000c101d2a */
.L_x_9504:
[----:B------:R-:W-:Y:S05]  /*7cb0*/  BSYNC B0 ;  /* 0x0000000000007941 */ /* 0x000fea0003800000 */
.L_x_9503:
[----:B------:R-:W-:Y:S01]  /*7cc0*/  ISETP.GE.AND P4, PT, R97, 0x21, PT ;  /* 0x000000216100780c */ /* 0x000fe20003f86270 */
[----:B0---4-:R0:W4:Y:S01]  /*7cd0*/  SHFL.IDX PT, R13, R11, 0x1, 0x181f ;  /* 0x00381f000b0d7f89 */ /* 0x01112200000e0000 */
[----:B------:R-:W-:Y:S03]  /*7ce0*/  BSSY B0, `(.L_x_9505) ;  /* 0x000000d000007945 */ /* 0x000fe60003800000 */
[----:B--2---:R0:W2:Y:S08]  /*7cf0*/  SHFL.IDX PT, R47, R48, 0x1, 0x181f ;  /* 0x00381f00302f7f89 */ /* 0x0040b000000e0000 */
        /* <DEDUP_REMOVED lines=11> */
.L_x_9506:
[----:B------:R-:W-:Y:S05]  /*7db0*/  BSYNC B0 ;  /* 0x0000000000007941 */ /* 0x000fea0003800000 */
.L_x_9505:
        /* <DEDUP_REMOVED lines=15> */
.L_x_9508:
[----:B------:R-:W-:Y:S05]  /*7eb0*/  BSYNC B0 ;  /* 0x0000000000007941 */ /* 0x000fea0003800000 */
.L_x_9507:
[----:B------:R-:W-:Y:S01]  /*7ec0*/  ISETP.GE.AND P4, PT, R97, 0x61, PT ;  /* 0x000000616100780c */ /* 0x000fe20003f86270 */
[----:B------:R-:W1:Y:S01]  /*7ed0*/  SHFL.IDX PT, R11, R11, 0x3, 0x181f ;  /* 0x00781f000b0b7f89 */ /* 0x000e6200000e0000 */
[----:B------:R-:W-:Y:S03]  /*7ee0*/  BSSY B0, `(.L_x_9509) ;  /* 0x000000d000007945 */ /* 0x000fe60003800000 */
[----:B0-2---:R0:W2:Y:S08]  /*7ef0*/  SHFL.IDX PT, R47, R48, 0x3, 0x181f ;  /* 0x00781f00302f7f89 */ /* 0x0050b000000e0000 */
[----:B0-----:R-:W-:Y:S05]  /*7f00*/  @!P4 BRA `(.L_x_9510) ;  /* 0x000000000028c947 */ /* 0x001fea0003800000 */
[----:B------:R-:W-:-:S13]  /*7f10*/  ISETP.GE.AND P4, PT, R16, UR41, PT ;  /* 0x0000002910007c0c */ /* 0x000fda000bf86270 */
[----:B----4-:R-:W0:Y:S01]  /*7f20*/  @!P4 LDS.128 R12, [R93+0x3400] ;  /* 0x003400005d0cc984 */ /* 0x010e220000000c00 */
[----:B-123--:R-:W-:-:S04]  /*7f30*/  @!P4 LEA R44, P5, R16, R47, 0x1 ;  /* 0x0000002f102cc211 */ /* 0x00efc800078a08ff */
[----:B------:R-:W-:Y:S02]  /*7f40*/  @!P4 LEA.HI.X R45, R16, R11, R17, 0x1, P5 ;  /* 0x0000000b102dc211 */ /* 0x000fe400028f0c11 */
[----:B------:R-:W-:-:S13]  /*7f50*/  ISETP.GE.AND P5, PT, R2, UR41, PT ;  /* 0x0000002902007c0c */ /* 0x000fda000bfa6270 */
[----:B------:R-:W-:-:S04]  /*7f60*/  @!P5 LEA R46, P6, R2, R47, 0x1 ;  /* 0x0000002f022ed211 */ /* 0x000fc800078c08ff */
[----:B------:R-:W-:Y:S01]  /*7f70*/  @!P5 LEA.HI.X R47, R2, R11, R184, 0x1, P6 ;  /* 0x0000000b022fd211 */ /* 0x000fe200030f0cb8 */
[----:B0-----:R-:W-:Y:S04]  /*7f80*/  @!P4 ST.E.128 desc[UR42][R44.64], R12 ;  /* 0x0000000c2c00c985 */ /* 0x001fe8000c101d2a */
[----:B------:R-:W0:Y:S04]  /*7f90*/  @!P5 LDS.128 R12, [R93+0x7400] ;  /* 0x007400005d0cd984 */ /* 0x000e280000000c00 */
[----:B0-----:R0:W-:Y:S02]  /*7fa0*/  @!P5 ST.E.128 desc[UR42][R46.64], R12 ;  /* 0x0000000c2e00d985 */ /* 0x0011e4000c101d2a */
.L_x_9510:
[----:B------:R-:W-:Y:S05]  /*7fb0*/  BSYNC B0 ;  /* 0x0000000000007941 */ /* 0x000fea0003800000 */
.L_x_9509:
        /* <DEDUP_REMOVED lines=10> */
[----:B------:R-:W-:-:S04]  /*8060*/  @!P3 PRMT R91, RZ, 0x654, R91 ;  /* 0x00000654ff5bb816 */ /* 0x000fc8000000005b */
[----:B------:R1:W-:Y:S01]  /*8070*/  @!P3 SYNCS.ARRIVE.TRANS64.RED.A1T0 RZ, [R91+URZ], RZ ;  /* 0x000000ff5bffb9a7 */ /* 0x0003e2000810043f */
[----:B------:R-:W-:-:S04]  /*8080*/  ISETP.NE.AND P3, PT, R19, 0x2, PT ;  /* 0x000000021300780c */ /* 0x000fc80003f65270 */
[----:B0-----:R-:W-:Y:S02]  /*8090*/  SEL R12, RZ, 0x1, P3 ;  /* 0x00000001ff0c7807 */ /* 0x001fe40001800000 */
[----:B------:R-:W-:Y:S02]  /*80a0*/  SEL R19, R19, RZ, P3 ;  /* 0x000000ff13137207 */ /* 0x000fe40001800000 */
[----:B------:R-:W-:Y:S01]  /*80b0*/  LOP3.LUT R189, R189, R12, RZ, 0x3c, !PT ;  /* 0x0000000cbdbd7212 */ /* 0x000fe200078e3cff */
[----:B-1----:R-:W-:Y:S06]  /*80c0*/  @P4 BRA `(.L_x_9511) ;  /* 0xffffff9c00d84947 */ /* 0x002fec000383ffff */
[----:B------:R-:W0:Y:S01]  /*80d0*/  S2R R11, SR_TID.X ;  /* 0x00000000000b7919 */ /* 0x000e220000002100 */
[----:B------:R-:W-:Y:S02]  /*80e0*/  PLOP3.LUT P0, PT, PT, PT, PT, 0x8, 0x0 ;  /* 0x000000000000781c */ /* 0x000fe40003f0e170 */
[----:B0-----:R-:W-:-:S04]  /*80f0*/  SHF.R.U32.HI R11, RZ, 0x7, R11 ;  /* 0x00000007ff0b7819 */ /* 0x001fc8000001160b */
[----:B------:R-:W-:-:S13]  /*8100*/  ISETP.NE.AND P4, PT, R11, 0x1, PT ;  /* 0x000000010b00780c */ /* 0x000fda0003f85270 */
[----:B------:R-:W-:Y:S06]  /*8110*/  @!P4 BAR.ARV 0x9, 0x100 ;  /* 0x024400000000cb1d */ /* 0x000fec0000002000 */
.L_x_9409:
[----:B------:R-:W0:Y:S01]  /*8120*/  LDC R0, c[0x0][0x448] ;  /* 0x00011200ff007b82 */ /* 0x000e220000000800 */
[----:B------:R-:W-:Y:S02]  /*8130*/  CS2R R150, SRZ ;  /* 0x0000000000967805 */ /* 0x000fe4000001ff00 */
[----:B------:R-:W-:Y:S02]  /*8140*/  CS2R R148, SRZ ;  /* 0x0000000000947805 */ /* 0x000fe4000001ff00 */
[----:B------:R-:W-:Y:S02]  /*8150*/  CS2R R146, SRZ ;  /* 0x0000000000927805 */ /* 0x000fe4000001ff00 */
[----:B------:R-:W-:Y:S02]  /*8160*/  CS2R R144, SRZ ;  /* 0x0000000000907805 */ /* 0x000fe4000001ff00 */
[----:B------:R-:W-:Y:S01]  /*8170*/  CS2R R34, SRZ ;  /* 0x0000000000227805 */ /* 0x000fe2000001ff00 */
[----:B------:R-:W-:Y:S01]  /*8180*/  IMAD.MOV.U32 R142, RZ, RZ, RZ ;  /* 0x000000ffff8e7224 */ /* 0x000fe200078e00ff */
[----:B------:R-:W-:Y:S01]  /*8190*/  CS2R R32, SRZ ;  /* 0x0000000000207805 */ /* 0x000fe2000001ff00 */
[----:B------:R-:W-:Y:S01]  /*81a0*/  IMAD.MOV.U32 R141, RZ, RZ, RZ ;  /* 0x000000ffff8d7224 */ /* 0x000fe200078e00ff */
[----:B------:R-:W-:Y:S01]  /*81b0*/  MOV R138, RZ ;  /* 0x000000ff008a7202 */ /* 0x000fe20000000f00 */
        /* <DEDUP_REMOVED lines=14> */
[----:B0-----:R-:W-:Y:S01]  /*82a0*/  ISETP.NE.AND P1, PT, R0, 0x1, PT ;  /* 0x000000010000780c */ /* 0x001fe20003f25270 */
[----:B------:R-:W-:Y:S01]  /*82b0*/  VIADD R0, R191, 0x7f ;  /* 0x0000007fbf007836 */ /* 0x000fe20000000000 */
[----:B------:R-:W-:-:S02]  /*82c0*/  CS2R R110, SRZ ;  /* 0x00000000006e7805 */ /* 0x000fc4000001ff00 */
[----:B------:R-:W-:Y:S02]  /*82d0*/  CS2R R108, SRZ ;  /* 0x00000000006c7805 */ /* 0x000fe4000001ff00 */
[----:B---3--:R-:W-:Y:S02]  /*82e0*/  CS2R R106, SRZ ;  /* 0x00000000006a7805 */ /* 0x008fe4000001ff00 */
        /* <DEDUP_REMOVED lines=8> */
[----:B------:R-:W0:Y:S01]  /*8370*/  @P1 LDC R3, c[0x0][0x44c] ;  /* 0x00011300ff031b82 */ /* 0x000e220000000800 */
[----:B------:R-:W-:-:S07]  /*8380*/  CS2R R90, SRZ ;  /* 0x00000000005a7805 */ /* 0x000fce000001ff00 */
[----:B------:R-:W1:Y:S01]  /*8390*/  @P1 LDC R4, c[0x0][0x450] ;  /* 0x00011400ff041b82 */ /* 0x000e620000000800 */
[----:B0-----:R-:W-:-:S05]  /*83a0*/  @P1 IMAD.HI.U32 R3, R0, R3, RZ ;  /* 0x0000000300031227 */ /* 0x001fca00078e00ff */
[----:B-1----:R-:W-:Y:S02]  /*83b0*/  @P1 SHF.R.U32.HI R0, RZ, R4, R3 ;  /* 0x00000004ff001219 */ /* 0x002fe40000011603 */
[----:B------:R-:W-:-:S03]  /*83c0*/  PLOP3.LUT P1, PT, PT, PT, PT, 0x80, 0x0 ;  /* 0x000000000000781c */ /* 0x000fc60003f2f070 */
[----:B------:R-:W-:-:S05]  /*83d0*/  IMAD.IADD R0, R95, 0x1, R0 ;  /* 0x000000015f007824 */ /* 0x000fca00078e0200 */
[----:B------:R-:W-:-:S04]  /*83e0*/  SHF.R.S32.HI R3, RZ, 0x1f, R0 ;  /* 0x0000001fff037819 */ /* 0x000fc80000011400 */
[----:B------:R-:W-:Y:S02]  /*83f0*/  LEA.HI R3, R3, R0, RZ, 0x7 ;  /* 0x0000000003037211 */ /* 0x000fe400078f38ff */
[----:B------:R-:W-:Y:S02]  /*8400*/  MOV R0, RZ ;  /* 0x000000ff00007202 */ /* 0x000fe40000000f00 */
[----:B------:R-:W-:-:S04]  /*8410*/  SHF.R.S32.HI R3, RZ, 0x7, R3 ;  /* 0x00000007ff037819 */ /* 0x000fc80000011403 */
[----:B------:R-:W-:Y:S01]  /*8420*/  VIMNMX R96, R96, R3, PT ;  /* 0x0000000360607248 */ /* 0x000fe20003fe0100 */
[----:B------:R-:W-:-:S03]  /*8430*/  IMAD.MOV.U32 R3, RZ, RZ, RZ ;  /* 0x000000ffff037224 */ /* 0x000fc600078e00ff */
[----:B------:R-:W-:Y:S01]  /*8440*/  ISETP.GE.AND P2, PT, R96, 0x1, PT ;  /* 0x000000016000780c */ /* 0x000fe20003f46270 */
[----:B------:R-:W-:-:S12]  /*8450*/  @P0 BRA `(.L_x_9512) ;  /* 0x00000000000c0947 */ /* 0x000fd80003800000 */
[----:B------:R-:W0:Y:S01]  /*8460*/  FENCE.VIEW.ASYNC.G ;  /* 0x00000000000073c6 */ /* 0x000e220000000100 */
[----:B------:R-:W-:Y:S05]  /*8470*/  WARPSYNC.ALL ;  /* 0x0000000000007948 */ /* 0x000fea0003800000 */
[----:B0-----:R-:W-:Y:S06]  /*8480*/  BAR.ARV 0xc, 0x180 ;  /* 0x0306000000007b1d */ /* 0x001fec0000002000 */
.L_x_9512:
[----:B------:R-:W-:Y:S01]  /*8490*/  CS2R R88, SRZ ;  /* 0x0000000000587805 */ /* 0x000fe2000001ff00 */
[----:B------:R-:W-:Y:S06]  /*84a0*/  @!P2 BRA `(.L_x_9513) ;  /* 0x000000e400f4a947 */ /* 0x000fec0003800000 */
[----:B------:R-:W-:-:S03]  /*84b0*/  UMOV UR4, 0xffffffff ;  /* 0xffffffff00047882 */ /* 0x000fc60000000000 */
[----:B------:R-:W-:Y:S05]  /*84c0*/  BRA.DIV UR4, `(.L_x_9514) ;  /* 0x0000018604047947 */ /* 0x000fea000b800000 */
[----:B------:R0:W1:Y:S02]  /*84d0*/  SHFL.IDX PT, R190, R220, RZ, 0x1f ;  /* 0x00001fffdcbe7589 */ /* 0x00006400000e0000 */
.L_x_9801:
[----:B-1----:R-:W-:-:S04]  /*84e0*/  LEA.HI R0, R190, R190, RZ, 0x1 ;  /* 0x000000bebe007211 */ /* 0x002fc800078f08ff */
        /* <DEDUP_REMOVED lines=12> */
[----:B------:R-:W-:Y:S01]  /*85b0*/  MOV R4, UR4 ;  /* 0x0000000400047c02 */ /* 0x000fe20008000f00 */
[----:B------:R1:W3:Y:S01]  /*85c0*/  LDC.64 R14, c[0x4][R0] ;  /* 0x01000000000e7b82 */ /* 0x0002e20000000a00 */
[----:B------:R-:W-:Y:S01]  /*85d0*/  IMAD.U32 R5, RZ, RZ, UR5 ;  /* 0x00000005ff057e24 */ /* 0x000fe2000f8e00ff */
[----:B------:R-:W-:Y:S01]  /*85e0*/  ULDC.64 UR4, c[0x4][0x68] ;  /* 0x01001a0000047ab9 */ /* 0x000fe20000000a00 */
[----:B------:R-:W-:Y:S01]  /*85f0*/  IMAD.U32 R6, RZ, RZ, UR6 ;  /* 0x00000006ff067e24 */ /* 0x000fe2000f8e00ff */
[----:B------:R-:W-:Y:S01]  /*8600*/  MOV R10, UR4 ;  /* 0x00000004000a7c02 */ /* 0x000fe20008000f00 */
[----:B------:R-:W-:Y:S01]  /*8610*/  IMAD.U32 R7, RZ, RZ, UR7 ;  /* 0x00000007ff077e24 */ /* 0x000fe2000f8e00ff */
[----:B----4-:R-:W-:Y:S01]  /*8620*/  MOV R13, RZ ;  /* 0x000000ff000d7202 */ /* 0x010fe20000000f00 */
[----:B------:R-:W-:-:S02]  /*8630*/  IMAD.U32 R11, RZ, RZ, UR5 ;  /* 0x00000005ff0b7e24 */ /* 0x000fc4000f8e00ff */
[----:B------:R-:W-:Y:S02]  /*8640*/  IMAD.MOV.U32 R8, RZ, RZ, 0x70 ;  /* 0x00000070ff087424 */ /* 0x000fe400078e00ff */
[----:B-1----:R-:W-:-:S07]  /*8650*/  IMAD.MOV.U32 R12, RZ, RZ, 0x1 ;  /* 0x00000001ff0c7424 */ /* 0x002fce00078e00ff */
[----:B------:R-:W-:-:S07]  /*8660*/  LEPC R20, `(.L_x_9515) ;  /* 0x000000001014794e */ /* 0x000fce0000000000 */
[----:B0-23-5:R-:W-:Y:S05]  /*8670*/  CALL.ABS.NOINC R14 ;  /* 0x000000000e007343 */ /* 0x02dfea0003c00000 */
.L_x_9515:
        /* <DEDUP_REMOVED lines=8> */
[----:B------:R1:W3:Y:S03]  /*8700*/  SYNCS.PHASECHK.TRANS64.TRYWAIT P0, [R18+URZ+0x28800], R3 ;  /* 0x02880003120075a7 */ /* 0x0002e6000800017f */
[----:B---3--:R-:W-:Y:S05]  /*8710*/  @!P0 NANOSLEEP.SYNCS 0x989680 ;  /* 0x009896800000895d */ /* 0x008fea0003900000 */
[----:B------:R-:W3:Y:S01]  /*8720*/  @!P0 SYNCS.PHASECHK.TRANS64 P0, [R18+URZ+0x28800], R3 ;  /* 0x02880003120085a7 */ /* 0x000ee2000800007f */
[----:B------:R-:W-:Y:S04]  /*8730*/  BSSY B0, `(.L_x_9517) ;  /* 0x0000006000007945 */ /* 0x000fe80003800000 */
[----:B---3--:R-:W-:Y:S05]  /*8740*/  @P0 BRA `(.L_x_9518) ;  /* 0x0000000000100947 */ /* 0x008fea0003800000 */
.L_x_9519:
[----:B---3--:R3:W0:Y:S02]  /*8750*/  SYNCS.PHASECHK.TRANS64.TRYWAIT P0, [R18+URZ+0x28800], R3 ;  /* 0x02880003120075a7 */ /* 0x008624000800017f */
[----:B0-----:R-:W-:Y:S05]  /*8760*/  @!P0 NANOSLEEP.SYNCS 0x989680 ;  /* 0x009896800000895d */ /* 0x001fea0003900000 */
[----:B------:R-:W0:Y:S02]  /*8770*/  @!P0 SYNCS.PHASECHK.TRANS64 P0, [R18+URZ+0x28800], R3 ;  /* 0x02880003120085a7 */ /* 0x000e24000800007f */
[----:B0-----:R-:W-:Y:S05]  /*8780*/  @!P0 BRA `(.L_x_9519) ;  /* 0xfffffffc00f08947 */ /* 0x001fea000383ffff */
.L_x_9518:
[----:B------:R-:W-:Y:S05]  /*8790*/  BSYNC B0 ;  /* 0x0000000000007941 */ /* 0x000fea0003800000 */
.L_x_9517:
[----:B------:R-:W-:Y:S05]  /*87a0*/  BRA `(.L_x_9520) ;  /* 0x0000004c00987947 */ /* 0x000fea0003800000 */
.L_x_9516:
        /* <DEDUP_REMOVED lines=20> */
[----:B------:R-:W-:Y:S01]  /*88f0*/  MOV R10, UR6 ;  /* 0x00000006000a7c02 */ /* 0x000fe20008000f00 */
[----:B------:R-:W-:Y:S01]  /*8900*/  IMAD.U32 R6, RZ, RZ, UR4 ;  /* 0x00000004ff067e24 */ /* 0x000fe2000f8e00ff */
[----:B----4-:R-:W-:Y:S01]  /*8910*/  MOV R13, RZ ;  /* 0x000000ff000d7202 */ /* 0x010fe20000000f00 */
[----:B------:R-:W-:-:S02]  /*8920*/  IMAD.U32 R7, RZ, RZ, UR5 ;  /* 0x00000005ff077e24 */ /* 0x000fc4000f8e00ff */
[----:B------:R-:W-:Y:S02]  /*8930*/  IMAD.U32 R11, RZ, RZ, UR7 ;  /* 0x00000007ff0b7e24 */ /* 0x000fe4000f8e00ff */
[----:B------:R-:W-:Y:S02]  /*8940*/  IMAD.MOV.U32 R8, RZ, RZ, 0x70 ;  /* 0x00000070ff087424 */ /* 0x000fe400078e00ff */
[----:B-1----:R-:W-:-:S07]  /*8950*/  IMAD.MOV.U32 R12, RZ, RZ, 0x1 ;  /* 0x00000001ff0c7424 */ /* 0x002fce00078e00ff */
[----:B------:R-:W-:-:S07]  /*8960*/  LEPC R20, `(.L_x_9521) ;  /* 0x000000001014794e */ /* 0x000fce0000000000 */
[----:B0-23--:R-:W-:Y:S05]  /*8970*/  CALL.ABS.NOINC R14 ;  /* 0x000000000e007343 */ /* 0x00dfea0003c00000 */
.L_x_9521:
[----:B------:R-:W-:Y:S01]  /*8980*/  ULDC.U8 UR4, c[0x0][0x410] ;  /* 0x0001040000047ab9 */ /* 0x000fe20000000000 */
[----:B------:R-:W-:Y:S01]  /*8990*/  IMAD.IADD R55, R187, 0x1, R191 ;  /* 0x00000001bb377824 */ /* 0x000fe200078e02bf */
[----:B------:R-:W-:Y:S01]  /*89a0*/  ISETP.NE.AND P0, PT, RZ, UR4, PT ;  /* 0x00000004ff007c0c */ /* 0x000fe2000bf05270 */
[----:B------:R-:W-:Y:S02]  /*89b0*/  BSSY B0, `(.L_x_9522) ;  /* 0x00004bd000007945 */ /* 0x000fe40003800000 */
[----:B------:R-:W-:-:S10]  /*89c0*/  IMAD R3, R206, 0x20, R55 ;  /* 0x00000020ce037824 */ /* 0x000fd400078e0237 */
[----:B------:R-:W-:Y:S05]  /*89d0*/  @!P0 BRA `(.L_x_9523) ;  /* 0x0000002400b88947 */ /* 0x000fea0003800000 */
[----:B------:R-:W1:Y:S01]  /*89e0*/  LDC R21, c[0x0][0x448] ;  /* 0x00011200ff157b82 */ /* 0x000e620000000800 */
[----:B------:R-:W-:Y:S01]  /*89f0*/  ULDC.64 UR4, c[0x0][0x3f8] ;  /* 0x0000fe0000047ab9 */ /* 0x000fe20000000a00 */
[----:B------:R-:W-:Y:S01]  /*8a00*/  MOV R9, R29 ;  /* 0x0000001d00097202 */ /* 0x000fe20000000f00 */
[----:B------:R-:W-:Y:S01]  /*8a10*/  ULDC.64 UR6, c[0x0][0x408] ;  /* 0x0001020000067ab9 */ /* 0x000fe20000000a00 */
[----:B------:R-:W-:Y:S02]  /*8a20*/  IMAD.MOV.U32 R8, RZ, RZ, R26 ;  /* 0x000000ffff087224 */ /* 0x000fe400078e001a */
[----:B------:R-:W-:Y:S02]  /*8a30*/  IMAD.MOV.U32 R10, RZ, RZ, R24 ;  /* 0x000000ffff0a7224 */ /* 0x000fe400078e0018 */
[----:B------:R-:W-:Y:S01]  /*8a40*/  IMAD.MOV.U32 R11, RZ, RZ, R31 ;  /* 0x000000ffff0b7224 */ /* 0x000fe200078e001f */
[----:B-1----:R-:W-:-:S13]  /*8a50*/  ISETP.NE.AND P0, PT, R21, 0x1, PT ;  /* 0x000000011500780c */ /* 0x002fda0003f05270 */
[----:B------:R-:W1:Y:S08]  /*8a60*/  @P0 LDC R0, c[0x0][0x44c] ;  /* 0x00011300ff000b82 */ /* 0x000e700000000800 */
[----:B------:R-:W3:Y:S01]  /*8a70*/  @P0 LDC R5, c[0x0][0x450] ;  /* 0x00011400ff050b82 */ /* 0x000ee20000000800 */
[----:B-1----:R-:W-:-:S05]  /*8a80*/  @P0 IMAD.HI.U32 R0, R3, R0, RZ ;  /* 0x0000000003000227 */ /* 0x002fca00078e00ff */
[----:B---3--:R-:W-:-:S04]  /*8a90*/  @P0 SHF.R.U32.HI R3, RZ, R5, R0 ;  /* 0x00000005ff030219 */ /* 0x008fc80000011600 */
[----:B------:R-:W-:Y:S01]  /*8aa0*/  SHF.R.S32.HI R0, RZ, 0x1f, R3 ;  /* 0x0000001fff007819 */ /* 0x000fe20000011403 */
[----:B------:R-:W-:-:S04]  /*8ab0*/  IMAD.WIDE.U32 R8, R3, UR4, R8 ;  /* 0x0000000403087c25 */ /* 0x000fc8000f8e0008 */
[C---:B------:R-:W-:Y:S02]  /*8ac0*/  IMAD R4, R0.reuse, UR4, RZ ;  /* 0x0000000400047c24 */ /* 0x040fe4000f8e02ff */
[----:B------:R-:W-:Y:S02]  /*8ad0*/  IMAD R0, R0, UR6, RZ ;  /* 0x0000000600007c24 */ /* 0x000fe4000f8e02ff */
[C---:B----4-:R-:W-:Y:S01]  /*8ae0*/  IMAD R13, R3.reuse, UR5, R4 ;  /* 0x00000005030d7c24 */ /* 0x050fe2000f8e0204 */
[----:B------:R-:W-:Y:S01]  /*8af0*/  ULDC.64 UR4, c[0x0][0x3e8] ;  /* 0x0000fa0000047ab9 */ /* 0x000fe20000000a00 */
[C---:B------:R-:W-:Y:S01]  /*8b00*/  IMAD.WIDE.U32 R10, R3.reuse, UR6, R10 ;  /* 0x00000006030a7c25 */ /* 0x040fe2000f8e000a */
[----:B------:R-:W-:Y:S01]  /*8b10*/  LEA R5, P0, R8, UR4, 0x1 ;  /* 0x0000000408057c11 */ /* 0x000fe2000f8008ff */
[----:B------:R-:W-:Y:S02]  /*8b20*/  UMOV UR4, 0xffffffff ;  /* 0xffffffff00047882 */ /* 0x000fe40000000000 */
[----:B------:R-:W-:Y:S01]  /*8b30*/  IMAD R3, R3, UR7, R0 ;  /* 0x0000000703037c24 */ /* 0x000fe2000f8e0200 */
[----:B------:R-:W-:Y:S01]  /*8b40*/  ULDC.64 UR6, c[0x0][0x400] ;  /* 0x0001000000067ab9 */ /* 0x000fe20000000a00 */
[----:B------:R-:W-:Y:S01]  /*8b50*/  IMAD.IADD R9, R9, 0x1, R13 ;  /* 0x0000000109097824 */ /* 0x000fe200078e020d */
[----:B------:R-:W-:-:S02]  /*8b60*/  LEA R7, P1, R10, UR6, 0x1 ;  /* 0x000000060a077c11 */ /* 0x000fc4000f8208ff */
[----:B------:R-:W-:Y:S02]  /*8b70*/  IADD3 R3, R11, R3, RZ ;  /* 0x000000030b037210 */ /* 0x000fe40007ffe0ff */
[----:B------:R-:W-:Y:S02]  /*8b80*/  LEA.HI.X R6, R8, UR5, R9, 0x1, P0 ;  /* 0x0000000508067c11 */ /* 0x000fe400080f0c09 */
[----:B------:R-:W-:Y:S01]  /*8b90*/  LEA.HI.X R8, R10, UR7, R3, 0x1, P1 ;  /* 0x000000070a087c11 */ /* 0x000fe200088f0c03 */
[----:B------:R-:W-:Y:S06]  /*8ba0*/  BRA.DIV UR4, `(.L_x_9524) ;  /* 0x0000017e04787947 */ /* 0x000fec000b800000 */
[----:B------:R1:W3:Y:S04]  /*8bb0*/  SHFL.IDX PT, R0, R6, RZ, 0x181f ;  /* 0x00181fff06007589 */ /* 0x0002e800000e0000 */
[----:B------:R1:W4:Y:S04]  /*8bc0*/  SHFL.IDX PT, R3, R5, RZ, 0x181f ;  /* 0x00181fff05037589 */ /* 0x00032800000e0000 */
[----:B------:R1:W0:Y:S04]  /*8bd0*/  SHFL.IDX PT, R4, R8, RZ, 0x181f ;  /* 0x00181fff08047589 */ /* 0x00022800000e0000 */
[----:B------:R1:W0:Y:S02]  /*8be0*/  SHFL.IDX PT, R14, R7, RZ, 0x181f ;  /* 0x00181fff070e7589 */ /* 0x00022400000e0000 */
.L_x_9807:
[----:B------:R-:W-:Y:S01]  /*8bf0*/  IMAD R64, R192, R21, RZ ;  /* 0x00000015c0407224 */ /* 0x000fe200078e02ff */
[----:B------:R-:W-:Y:S01]  /*8c00*/  BSSY B1, `(.L_x_9525) ;  /* 0x000001e000017945 */ /* 0x000fe20003800000 */
[----:B------:R-:W-:Y:S02]  /*8c10*/  CS2R R48, SRZ ;  /* 0x0000000000307805 */ /* 0x000fe4000001ff00 */
[----:B------:R-:W-:Y:S02]  /*8c20*/  CS2R R44, SRZ ;  /* 0x00000000002c7805 */ /* 0x000fe4000001ff00 */
[----:B--2---:R-:W-:Y:S02]  /*8c30*/  CS2R R46, SRZ ;  /* 0x00000000002e7805 */ /* 0x004fe4000001ff00 */
        /* <DEDUP_REMOVED lines=19> */
[----:B------:R-:W-:Y:S02]  /*8d70*/  @!P5 IMAD.X R21, R0, 0x1, R9, P2 ;  /* 0x000000010015d824 */ /* 0x000fe400010e0609 */
[C---:B------:R-:W-:Y:S01]  /*8d80*/  @!P4 IMAD.X R13, R4.reuse, 0x1, R13, P1 ;  /* 0x00000001040dc824 */ /* 0x040fe200008e060d */
[----:B------:R2:W5:Y:S01]  /*8d90*/  @!P4 LD.E.64 R46, desc[UR42][R10.64] ;  /* 0x0000002a0a2ec980 */ /* 0x000562000c101b00 */
[----:B------:R-:W-:-:S03]  /*8da0*/  @!P5 IMAD.X R15, R4, 0x1, R9, P3 ;  /* 0x00000001040fd824 */ /* 0x000fc600018e0609 */
[----:B------:R2:W5:Y:S04]  /*8db0*/  @!P5 LD.E.64 R40, desc[UR42][R20.64] ;  /* 0x0000002a1428d980 */ /* 0x000568000c101b00 */
[----:B------:R2:W5:Y:S04]  /*8dc0*/  @!P5 LD.E.64 R44, desc[UR42][R14.64] ;  /* 0x0000002a0e2cd980 */ /* 0x000568000c101b00 */
[----:B------:R2:W5:Y:S02]  /*8dd0*/  @!P4 LD.E.64 R48, desc[UR42][R12.64] ;  /* 0x0000002a0c30c980 */ /* 0x000564000c101b00 */
.L_x_9526:
[----:B------:R-:W-:Y:S05]  /*8de0*/  BSYNC B1 ;  /* 0x0000000000017941 */ /* 0x000fea0003800000 */
.L_x_9525:
        /* <DEDUP_REMOVED lines=22> */
[----:B--2---:R2:W0:Y:S02]  /*8f50*/  SHFL.IDX PT, R14, R7, 0x1, 0x181f ;  /* 0x00381f00070e7f89 */ /* 0x00442400000e0000 */
.L_x_9813:
        /* <DEDUP_REMOVED lines=14> */
[C---:B------:R-:W-:Y:S01]  /*9040*/  @!P5 IMAD.SHL.U32 R11, R185.reuse, 0x2, RZ ;  /* 0x00000002b90bd824 */ /* 0x040fe200078e00ff */
[----:B------:R-:W-:Y:S02]  /*9050*/  @!P5 SHF.L.U64.HI R15, R185, 0x1, R212 ;  /* 0x00000001b90fd819 */ /* 0x000fe400000102d4 */
[CC--:B----4-:R-:W-:Y:S02]  /*9060*/  @!P4 IADD3 R10, P0, R3.reuse, R12.reuse, RZ ;  /* 0x0000000c030ac210 */ /* 0x0d0fe40007f1e0ff */
[-C--:B------:R-:W-:Y:S02]  /*9070*/  @!P5 IADD3 R20, P2, R3, R11.reuse, RZ ;  /* 0x0000000b0314d210 */ /* 0x080fe40007f5e0ff */
[----:B0-----:R-:W-:Y:S02]  /*9080*/  @!P4 IADD3 R12, P1, R14, R12, RZ ;  /* 0x0000000c0e0cc210 */ /* 0x001fe40007f3e0ff */
[----:B------:R-:W-:Y:S01]  /*9090*/  @!P4 SHF.L.U64.HI R9, R22, 0x1, R23 ;  /* 0x000000011609c819 */ /* 0x000fe20000010217 */
[----:B---3--:R-:W-:Y:S01]  /*90a0*/  @!P5 IMAD.X R21, R0, 0x1, R15, P2 ;  /* 0x000000010015d824 */ /* 0x008fe200010e060f */
[----:B------:R-:W-:-:S02]  /*90b0*/  @!P5 IADD3 R14, P3, R14, R11, RZ ;  /* 0x0000000b0e0ed210 */ /* 0x000fc40007f7e0ff */
[----:B------:R-:W-:Y:S02]  /*90c0*/  CS2R R38, SRZ ;  /* 0x0000000000267805 */ /* 0x000fe4000001ff00 */
[----:B------:R-:W-:Y:S01]  /*90d0*/  @!P4 IADD3.X R13, R4, R9, RZ, P1, !PT ;  /* 0x00000009040dc210 */ /* 0x000fe20000ffe4ff */
[----:B------:R-:W-:Y:S01]  /*90e0*/  @!P4 IMAD.X R11, R0, 0x1, R9, P0 ;  /* 0x00000001000bc824 */ /* 0x000fe200000e0609 */
[----:B------:R0:W5:Y:S01]  /*90f0*/  @!P5 LD.E.64 R32, desc[UR42][R20.64] ;  /* 0x0000002a1420d980 */ /* 0x000162000c101b00 */
[----:B------:R-:W-:-:S03]  /*9100*/  @!P5 IMAD.X R15, R4, 0x1, R15, P3 ;  /* 0x00000001040fd824 */ /* 0x000fc600018e060f */
[----:B------:R0:W5:Y:S04]  /*9110*/  @!P4 LD.E.64 R36, desc[UR42][R10.64] ;  /* 0x0000002a0a24c980 */ /* 0x000168000c101b00 */
[----:B------:R0:W5:Y:S04]  /*9120*/  @!P5 LD.E.64 R34, desc[UR42][R14.64] ;  /* 0x0000002a0e22d980 */ /* 0x000168000c101b00 */
[----:B------:R0:W5:Y:S02]  /*9130*/  @!P4 LD.E.64 R38, desc[UR42][R12.64] ;  /* 0x0000002a0c26c980 */ /* 0x000164000c101b00 */
.L_x_9529:
[----:B------:R-:W-:Y:S05]  /*9140*/  BSYNC B1 ;  /* 0x0000000000017941 */ /* 0x000fea0003800000 */
.L_x_9528:
[----:B---3-5:R-:W-:Y:S01]  /*9150*/  IMAD.MOV.U32 R0, RZ, RZ, R38 ;  /* 0x000000ffff007224 */ /* 0x028fe200078e0026 */
[----:B0-----:R-:W-:Y:S01]  /*9160*/  MOV R4, R34 ;  /* 0x0000002200047202 */ /* 0x001fe20000000f00 */
[----:B----4-:R-:W-:Y:S01]  /*9170*/  IMAD.MOV.U32 R3, RZ, RZ, R39 ;  /* 0x000000ffff037224 */ /* 0x010fe200078e0027 */
        /* <DEDUP_REMOVED lines=17> */
.L_x_9819:
        /* <DEDUP_REMOVED lines=16> */
[C---:B------:R-:W-:Y:S02]  /*9390*/  @!P5 SHF.L.U32 R11, R185.reuse, 0x1, RZ ;  /* 0x00000001b90bd819 */ /* 0x040fe400000006ff */
[----:B------:R-:W-:Y:S02]  /*93a0*/  @!P5 SHF.L.U64.HI R15, R185, 0x1, R212 ;  /* 0x00000001b90fd819 */ /* 0x000fe400000102d4 */
[CC--:B----4-:R-:W-:Y:S02]  /*93b0*/  @!P4 IADD3 R10, P0, R3.reuse, R12.reuse, RZ ;  /* 0x0000000c030ac210 */ /* 0x0d0fe40007f1e0ff */
[-C--:B------:R-:W-:Y:S02]  /*93c0*/  @!P5 IADD3 R26, P2, R3, R11.reuse, RZ ;  /* 0x0000000b031ad210 */ /* 0x080fe40007f5e0ff */
[C---:B0-----:R-:W-:Y:S02]  /*93d0*/  @!P4 IADD3 R12, P1, R14.reuse, R12, RZ ;  /* 0x0000000c0e0cc210 */ /* 0x041fe40007f3e0ff */
[----:B------:R-:W-:Y:S01]  /*93e0*/  @!P5 IADD3 R14, P3, R14, R11, RZ ;  /* 0x0000000b0e0ed210 */ /* 0x000fe20007f7e0ff */
[C---:B---3--:R-:W-:Y:S01]  /*93f0*/  @!P5 IMAD.X R27, R0.reuse, 0x1, R15, P2 ;  /* 0x00000001001bd824 */ /* 0x048fe200010e060f */
[----:B------:R-:W-:Y:S01]  /*9400*/  CS2R R30, SRZ ;  /* 0x00000000001e7805 */ /* 0x000fe2000001ff00 */
[--C-:B------:R-:W-:Y:S01]  /*9410*/  @!P4 IMAD.X R11, R0, 0x1, R9.reuse, P0 ;  /* 0x00000001000bc824 */ /* 0x100fe200000e0609 */
[C---:B------:R-:W-:Y:S01]  /*9420*/  @!P5 IADD3.X R15, R4.reuse, R15, RZ, P3, !PT ;  /* 0x0000000f040fd210 */ /* 0x040fe20001ffe4ff */
[----:B------:R-:W-:Y:S01]  /*9430*/  @!P4 IMAD.X R13, R4, 0x1, R9, P1 ;  /* 0x00000001040dc824 */ /* 0x000fe200008e0609 */
[----:B------:R0:W5:Y:S04]  /*9440*/  @!P5 LD.E.64 R24, desc[UR42][R26.64] ;  /* 0x0000002a1a18d980 */ /* 0x000168000c101b00 */
[----:B------:R0:W5:Y:S04]  /*9450*/  @!P5 LD.E.64 R20, desc[UR42][R14.64] ;  /* 0x0000002a0e14d980 */ /* 0x000168000c101b00 */
[----:B------:R0:W5:Y:S04]  /*9460*/  @!P4 LD.E.64 R28, desc[UR42][R10.64] ;  /* 0x0000002a0a1cc980 */ /* 0x000168000c101b00 */
[----:B------:R0:W5:Y:S02]  /*9470*/  @!P4 LD.E.64 R30, desc[UR42][R12.64] ;  /* 0x0000002a0c1ec980 */ /* 0x000164000c101b00 */
.L_x_9532:
[----:B------:R-:W-:Y:S05]  /*9480*/  BSYNC B1 ;  /* 0x0000000000017941 */ /* 0x000fea0003800000 */
.L_x_9531:
[----:B---3-5:R-:W-:Y:S01]  /*9490*/  IMAD.MOV.U32 R0, RZ, RZ, R30 ;  /* 0x000000ffff007224 */ /* 0x028fe200078e001e */
[----:B------:R-:W-:Y:S01]  /*94a0*/  MOV R9, R21 ;  /* 0x0000001500097202 */ /* 0x000fe20000000f00 */
[----:B----4-:R-:W-:Y:S01]  /*94b0*/  IMAD.MOV.U32 R3, RZ, RZ, R31 ;  /* 0x000000ffff037224 */ /* 0x010fe200078e001f */
[----:B------:R-:W-:Y:S01]  /*94c0*/  UMOV UR4, 0xffffffff ;  /* 0xffffffff00047882 */ /* 0x000fe20000000000 */
[----:B0-----:R-:W-:Y:S01]  /*94d0*/  IMAD.MOV.U32 R4, RZ, RZ, R20 ;  /* 0x000000ffff047224 */ /* 0x001fe200078e0014 */
[----:B------:R-:W-:Y:S02]  /*94e0*/  CS2R R26, SRZ ;  /* 0x00000000001a7805 */ /* 0x000fe4000001ff00 */
        /* <DEDUP_REMOVED lines=9> */
[----:B------:R0:W3:Y:S04]  /*9580*/  SHFL.IDX PT, R0, R6, 0x3, 0x181f ;  /* 0x00781f0006007f89 */ /* 0x0000e800000e0000 */
[----:B------:R0:W4:Y:S04]  /*9590*/  SHFL.IDX PT, R3, R5, 0x3, 0x181f ;  /* 0x00781f0005037f89 */ /* 0x00012800000e0000 */
[----:B------:R0:W0:Y:S04]  /*95a0*/  SHFL.IDX PT, R4, R8, 0x3, 0x181f ;  /* 0x00781f0008047f89 */ /* 0x00002800000e0000 */
[----:B------:R0:W0:Y:S02]  /*95b0*/  SHFL.IDX PT, R14, R7, 0x3, 0x181f ;  /* 0x00781f00070e7f89 */ /* 0x00002400000e0000 */
.L_x_9825:
[----:B------:R-:W-:Y:S01]  /*95c0*/  VIADD R55, R55, 0x60 ;  /* 0x0000006037377836 */ /* 0x000fe20000000000 */
[----:B------:R-:W-:Y:S01]  /*95d0*/  BSSY B1, `(.L_x_9534) ;  /* 0x000001d000017945 */ /* 0x000fe20003800000 */
[----:B------:R-:W-:Y:S02]  /*95e0*/  CS2R R10, SRZ ;  /* 0x00000000000a7805 */ /* 0x000fe4000001ff00 */
[----:B------:R-:W-:Y:S02]  /*95f0*/  CS2R R12, SRZ ;  /* 0x00000000000c7805 */ /* 0x000fe4000001ff00 */
[----:B01----:R-:W-:Y:S02]  /*9600*/  CS2R R8, SRZ ;  /* 0x0000000000087805 */ /* 0x003fe4000001ff00 */
        /* <DEDUP_REMOVED lines=16> */
[C---:B--23--:R-:W-:Y:S01]  /*9710*/  @!P4 IMAD.X R7, R0.reuse, 0x1, R5, P0 ;  /* 0x000000010007c824 */ /* 0x04cfe200000e0605 */
        /* <DEDUP_REMOVED lines=8> */
.L_x_9535:
[----:B------:R-:W-:Y:S05]  /*97a0*/  BSYNC B1 ;  /* 0x0000000000017941 */ /* 0x000fea0003800000 */
.L_x_9534:
[----:B------:R-:W-:Y:S01]  /*97b0*/  ULEA.HI UR4, UR37, UR37, URZ, 0x1 ;  /* 0x0000002525047291 */ /* 0x000fe2000f8f083f */
[----:B----45:R-:W-:Y:S01]  /*97c0*/  IMAD.MOV.U32 R3, RZ, RZ, R26 ;  /* 0x000000ffff037224 */ /* 0x030fe200078e001a */
[----:B---3--:R-:W-:Y:S01]  /*97d0*/  VIADDMNMX R0, R64, -R191, 0x80, PT ;  /* 0x0000008040007446 */ /* 0x008fe200038009bf */
[----:B------:R-:W-:Y:S01]  /*97e0*/  IMAD.MOV.U32 R4, RZ, RZ, R27 ;  /* 0x000000ffff047224 */ /* 0x000fe200078e001b */
[----:B------:R-:W-:Y:S01]  /*97f0*/  ULOP3.LUT UR4, UR4, 0xfffffffe, URZ, 0xc0, !UPT ;  /* 0xfffffffe04047892 */ /* 0x000fe2000f8ec03f */
[----:B0-----:R-:W-:Y:S01]  /*9800*/  IMAD.MOV.U32 R6, RZ, RZ, R12 ;  /* 0x000000ffff067224 */ /* 0x001fe200078e000c */
[----:B------:R-:W-:Y:S01]  /*9810*/  BSSY B1, `(.L_x_9536) ;  /* 0x000000f000017945 */ /* 0x000fe20003800000 */
[----:B--2---:R-:W-:Y:S01]  /*9820*/  IMAD.MOV.U32 R7, RZ, RZ, R13 ;  /* 0x000000ffff077224 */ /* 0x004fe200078e000d */
[----:B------:R-:W-:Y:S01]  /*9830*/  UIADD3 UR4, UR37, -UR4, URZ ;  /* 0x8000000425047290 */ /* 0x000fe2000fffe03f */
[----:B------:R-:W-:Y:S01]  /*9840*/  PRMT R15, R3, 0x5410, R4 ;  /* 0x00005410030f7816 */ /* 0x000fe20000000004 */
[----:B------:R-:W-:Y:S01]  /*9850*/  IMAD.MOV.U32 R3, RZ, RZ, R10 ;  /* 0x000000ffff037224 */ /* 0x000fe200078e000a */
[----:B------:R-:W-:-:S02]  /*9860*/  MOV R4, R11 ;  /* 0x0000000b00047202 */ /* 0x000fc40000000f00 */
[----:B------:R-:W-:Y:S02]  /*9870*/  PRMT R55, R6, 0x5410, R7 ;  /* 0x0000541006377816 */ /* 0x000fe40000000007 */
[----:B------:R-:W-:Y:S02]  /*9880*/  MOV R5, UR4 ;  /* 0x0000000400057c02 */ /* 0x000fe40008000f00 */
[----:B------:R-:W-:Y:S01]  /*9890*/  PRMT R3, R3, 0x5410, R4 ;  /* 0x0000541003037816 */ /* 0x000fe20000000004 */
[----:B------:R-:W-:Y:S01]  /*98a0*/  IMAD.MOV.U32 R4, RZ, RZ, R8 ;  /* 0x000000ffff047224 */ /* 0x000fe200078e0008 */
[----:B------:R-:W-:Y:S02]  /*98b0*/  SHF.L.U32 R5, R5, 0x1f, RZ ;  /* 0x0000001f05057819 */ /* 0x000fe400000006ff */
[----:B------:R-:W-:Y:S02]  /*98c0*/  ISETP.GE.AND P1, PT, R187, R0, PT ;  /* 0x00000000bb00720c */ /* 0x000fe40003f26270 */
[----:B------:R-:W0:Y:S01]  /*98d0*/  SYNCS.PHASECHK.TRANS64.TRYWAIT P0, [R18+URZ+0x28800], R5 ;  /* 0x02880005120075a7 */ /* 0x000e22000800017f */
[----:B------:R-:W-:Y:S01]  /*98e0*/  MOV R6, R9 ;  /* 0x0000000900067202 */ /* 0x000fe20000000f00 */
[----:B0-----:R-:W-:Y:S09]  /*98f0*/  @!P0 BRA `(.L_x_9537) ;  /* 0x0000017400e48947 */ /* 0x001ff20003800000 */
.L_x_9826:
[----:B------:R-:W-:Y:S05]  /*9900*/  BSYNC B1 ;  /* 0x0000000000017941 */ /* 0x000fea0003800000 */
.L_x_9536:
        /* <DEDUP_REMOVED lines=22> */
[-C--:B------:R-:W-:Y:S01]  /*9a70*/  FMUL.FTZ R65, R49, R63.reuse ;  /* 0x0000003f31417220 */ /* 0x080fe20000410000 */
[--C-:B------:R-:W-:Y:S02]  /*9a80*/  HADD2.F32 R46, -RZ, R6.reuse.H0_H0 ;  /* 0x20000006ff2e7230 */ /* 0x100fe40000004100 */
[----:B------:R-:W-:Y:S01]  /*9a90*/  FMUL.FTZ R64, R4, R62 ;  /* 0x0000003e04407220 */ /* 0x000fe20000410000 */
[----:B------:R-:W-:Y:S01]  /*9aa0*/  FFMA.FTZ R68, R48, R63, R66 ;  /* 0x0000003f30447223 */ /* 0x000fe20000010042 */
[----:B------:R-:W-:-:S02]  /*9ab0*/  HADD2.F32 R47, -RZ, R6.H1_H1 ;  /* 0x30000006ff2f7230 */ /* 0x000fc40000004100 */
[-C--:B------:R-:W-:Y:S01]  /*9ac0*/  FMUL.FTZ R66, R4, R60.reuse ;  /* 0x0000003c04427220 */ /* 0x080fe20000410000 */
[C---:B------:R-:W-:Y:S01]  /*9ad0*/  FFMA.FTZ R64, R7.reuse, R60, -R64 ;  /* 0x0000003c07407223 */ /* 0x040fe20000010840 */
[--C-:B------:R-:W-:Y:S02]  /*9ae0*/  HADD2.F32 R6, -RZ, R5.reuse.H0_H0 ;  /* 0x20000005ff067230 */ /* 0x100fe40000004100 */
[----:B------:R-:W-:Y:S01]  /*9af0*/  FFMA.FTZ R65, R48, R61, -R65 ;  /* 0x0000003d30417223 */ /* 0x000fe20000010841 */
[--C-:B------:R-:W-:Y:S02]  /*9b00*/  HADD2.F32 R60, -RZ, R70.reuse.H0_H0 ;  /* 0x20000046ff3c7230 */ /* 0x100fe40000004100 */
[----:B------:R-:W-:Y:S01]  /*9b10*/  FFMA.FTZ R61, R7, R62, R66 ;  /* 0x0000003e073d7223 */ /* 0x000fe20000010042 */
[----:B------:R-:W-:Y:S02]  /*9b20*/  HADD2.F32 R5, -RZ, R5.H1_H1 ;  /* 0x30000005ff057230 */ /* 0x000fe40000004100 */
[----:B------:R-:W-:-:S02]  /*9b30*/  HADD2.F32 R48, -RZ, R70.H1_H1 ;  /* 0x30000046ff307230 */ /* 0x000fc40000004100 */
[C---:B------:R-:W-:Y:S01]  /*9b40*/  FMUL.FTZ R63, R47.reuse, R60 ;  /* 0x0000003c2f3f7220 */ /* 0x040fe20000410000 */
[----:B------:R-:W-:Y:S02]  /*9b50*/  HADD2.F32 R49, -RZ, R67.H0_H0 ;  /* 0x20000043ff317230 */ /* 0x000fe40000004100 */
[----:B------:R-:W-:Y:S02]  /*9b60*/  HADD2.F32 R4, -RZ, R69.H0_H0 ;  /* 0x20000045ff047230 */ /* 0x000fe40000004100 */
[-C--:B------:R-:W-:Y:S01]  /*9b70*/  FMUL.FTZ R47, R47, R48.reuse ;  /* 0x000000302f2f7220 */ /* 0x080fe20000410000 */
[C---:B------:R-:W-:Y:S01]  /*9b80*/  FFMA.FTZ R63, R46.reuse, R48, -R63 ;  /* 0x000000302e3f7223 */ /* 0x040fe2000001083f */
[C---:B------:R-:W-:Y:S01]  /*9b90*/  FMUL.FTZ R7, R5.reuse, R49 ;  /* 0x0000003105077220 */ /* 0x040fe20000410000 */
[----:B------:R-:W-:Y:S01]  /*9ba0*/  FMUL.FTZ R62, R5, R4 ;  /* 0x00000004053e7220 */ /* 0x000fe20000410000 */
[----:B------:R-:W-:Y:S02]  /*9bb0*/  FFMA.FTZ R46, R46, R60, R47 ;  /* 0x0000003c2e2e7223 */ /* 0x000fe4000001002f */
[----:B------:R-:W-:Y:S01]  /*9bc0*/  FFMA.FTZ R5, R6, R4, -R7 ;  /* 0x0000000406057223 */ /* 0x000fe20000010807 */
[----:B------:R-:W-:Y:S01]  /*9bd0*/  F2FP.F16.F32.PACK_AB R7, R68, R65 ;  /* 0x000000414407723e */ /* 0x000fe200000000ff */
[----:B------:R-:W-:Y:S01]  /*9be0*/  FFMA.FTZ R62, R6, R49, R62 ;  /* 0x00000031063e7223 */ /* 0x000fe2000001003e */
[----:B------:R-:W-:-:S02]  /*9bf0*/  F2FP.F16.F32.PACK_AB R4, R61, R64 ;  /* 0x000000403d04723e */ /* 0x000fc400000000ff */
[----:B------:R-:W-:Y:S02]  /*9c00*/  F2FP.F16.F32.PACK_AB R6, R46, R63 ;  /* 0x0000003f2e06723e */ /* 0x000fe400000000ff */
[----:B------:R-:W-:-:S05]  /*9c10*/  F2FP.F16.F32.PACK_AB R5, R62, R5 ;  /* 0x000000053e05723e */ /* 0x000fca00000000ff */
[----:B------:R1:W-:Y:S02]  /*9c20*/  STS.128 [R202], R4 ;  /* 0x00000004ca007388 */ /* 0x0003e40000000c00 */
.L_x_9541:
[----:B------:R-:W-:Y:S05]  /*9c30*/  BSYNC B2 ;  /* 0x0000000000027941 */ /* 0x000fea0003800000 */
.L_x_9540:
[----:B------:R-:W-:Y:S05]  /*9c40*/  @P1 BRA `(.L_x_9539) ;  /* 0x0000000000a81947 */ /* 0x000fea0003800000 */
[----:B01----:R-:W0:Y:S01]  /*9c50*/  LDS.128 R4, [R202+0x4000] ;  /* 0x00400000ca047984 */ /* 0x003e220000000c00 */
        /* <DEDUP_REMOVED lines=41> */
.L_x_9539:
[----:B------:R-:W-:Y:S05]  /*9ef0*/  BSYNC B1 ;  /* 0x0000000000017941 */ /* 0x000fea0003800000 */
.L_x_9538:
        /* <DEDUP_REMOVED lines=50> */
.L_x_9545:
[----:B------:R-:W-:Y:S05]  /*a220*/  BSYNC B2 ;  /* 0x0000000000027941 */ /* 0x000fea0003800000 */
.L_x_9544:
        /* <DEDUP_REMOVED lines=43> */
.L_x_9543:
[----:B------:R-:W-:Y:S05]  /*a4e0*/  BSYNC B1 ;  /* 0x0000000000017941 */ /* 0x000fea0003800000 */
.L_x_9542:
        /* <DEDUP_REMOVED lines=50> */
.L_x_9549:
[----:B------:R-:W-:Y:S05]  /*a810*/  BSYNC B2 ;  /* 0x0000000000027941 */ /* 0x000fea0003800000 */
.L_x_9548:
        /* <DEDUP_REMOVED lines=43> */
.L_x_9547:
[----:B------:R-:W-:Y:S05]  /*aad0*/  BSYNC B1 ;  /* 0x0000000000017941 */ /* 0x000fea0003800000 */
.L_x_9546:
        /* <DEDUP_REMOVED lines=49> */
.L_x_9552:
[----:B------:R-:W-:Y:S05]  /*adf0*/  BSYNC B1 ;  /* 0x0000000000017941 */ /* 0x000fea0003800000 */
.L_x_9551:
[----:B------:R-:W-:Y:S05]  /*ae00*/  @P1 BRA `(.L_x_9550) ;  /* 0x0000002400dc1947 */ /* 0x000fea0003800000 */
[----:B01234-:R-:W0:Y:S01]  /*ae10*/  LDS.128 R4, [R202+0x7000] ;  /* 0x00700000ca047984 */ /* 0x01fe220000000c00 */
        /* <DEDUP_REMOVED lines=42> */
.L_x_9523:
[----:B------:R-:W1:Y:S01]  /*b0c0*/  LDC R5, c[0x0][0x448] ;  /* 0x00011200ff057b82 */ /* 0x000e620000000800 */
[----:B------:R-:W-:Y:S01]  /*b0d0*/  ULDC.64 UR4, c[0x0][0x3f8] ;  /* 0x0000fe0000047ab9 */ /* 0x000fe20000000a00 */
[----:B------:R-:W-:Y:S01]  /*b0e0*/  ULDC.64 UR6, c[0x0][0x408] ;  /* 0x0001020000067ab9 */ /* 0x000fe20000000a00 */
        /* <DEDUP_REMOVED lines=24> */
[----:B------:R-:W1:Y:S01]  /*b270*/  LDC R45, c[0x0][0x3f4] ;  /* 0x0000fd00ff2d7b82 */ /* 0x000e620000000800 */
[----:B------:R-:W3:Y:S01]  /*b280*/  SHFL.IDX PT, R4, R32, RZ, 0x181f ;  /* 0x00181fff20047589 */ /* 0x000ee200000e0000 */
[----:B------:R-:W-:-:S03]  /*b290*/  IMAD R0, R192, R5, RZ ;  /* 0x00000005c0007224 */ /* 0x000fc600078e02ff */
[----:B------:R-:W5:Y:S04]  /*b2a0*/  SHFL.IDX PT, R3, R35, RZ, 0x181f ;  /* 0x00181fff23037589 */ /* 0x000f6800000e0000 */
[----:B------:R-:W0:Y:S04]  /*b2b0*/  SHFL.IDX PT, R14, R34, RZ, 0x181f ;  /* 0x00181fff220e7589 */ /* 0x000e2800000e0000 */
[----:B------:R-:W2:Y:S01]  /*b2c0*/  SHFL.IDX PT, R5, R33, RZ, 0x181f ;  /* 0x00181fff21057589 */ /* 0x000ea200000e0000 */
[----:B-1----:R-:W-:-:S04]  /*b2d0*/  ISETP.GE.AND P0, PT, R16, R45, PT ;  /* 0x0000002d1000720c */ /* 0x002fc80003f06270 */
[----:B------:R-:W-:-:S13]  /*b2e0*/  ISETP.GE.OR P1, PT, R55, R0, P0 ;  /* 0x000000003700720c */ /* 0x000fda0000726670 */
[C---:B------:R-:W-:Y:S01]  /*b2f0*/  @!P1 IMAD.SHL.U32 R7, R16.reuse, 0x2, RZ ;  /* 0x0000000210079824 */ /* 0x040fe200078e00ff */
[----:B------:R-:W-:-:S04]  /*b300*/  @!P1 SHF.L.U64.HI R6, R16, 0x1, R17 ;  /* 0x0000000110069819 */ /* 0x000fc80000010211 */
[----:B---3--:R-:W-:-:S05]  /*b310*/  @!P1 IADD3 R4, P2, R4, R7, RZ ;  /* 0x0000000704049210 */ /* 0x008fca0007f5e0ff */
[----:B-----5:R-:W-:Y:S02]  /*b320*/  @!P1 IMAD.X R3, R3, 0x1, R6, P2 ;  /* 0x0000000103039824 */ /* 0x020fe400010e0606 */
[----:B------:R-:W-:-:S03]  /*b330*/  @!P1 IMAD.MOV.U32 R24, RZ, RZ, R4 ;  /* 0x000000ffff189224 */ /* 0x000fc600078e0004 */
[----:B------:R-:W-:-:S06]  /*b340*/  @!P1 MOV R25, R3 ;  /* 0x0000000300199202 */ /* 0x000fcc0000000f00 */
[----:B------:R-:W3:Y:S01]  /*b350*/  @!P1 LD.E.128 R24, desc[UR42][R24.64] ;  /* 0x0000002a18189980 */ /* 0x000ee2000c101d00 */
[----:B0-----:R-:W-:-:S05]  /*b360*/  @!P1 IADD3 R14, P2, R14, R7, RZ ;  /* 0x000000070e0e9210 */ /* 0x001fca0007f5e0ff */
[----:B--2---:R-:W-:Y:S02]  /*b370*/  @!P1 IMAD.X R5, R5, 0x1, R6, P2 ;  /* 0x0000000105059824 */ /* 0x004fe400010e0606 */
[----:B------:R-:W-:-:S06]  /*b380*/  @!P1 IMAD.MOV.U32 R4, RZ, RZ, R14 ;  /* 0x000000ffff049224 */ /* 0x000fcc00078e000e */
[----:B------:R-:W2:Y:S01]  /*b390*/  @!P1 LD.E.128 R4, desc[UR42][R4.64] ;  /* 0x0000002a04049980 */ /* 0x000ea2000c101d00 */
[----:B------:R-:W-:Y:S02]  /*b3a0*/  CS2R R46, SRZ ;  /* 0x00000000002e7805 */ /* 0x000fe4000001ff00 */
[----:B------:R-:W-:Y:S02]  /*b3b0*/  CS2R R48, SRZ ;  /* 0x0000000000307805 */ /* 0x000fe4000001ff00 */
[----:B------:R-:W-:Y:S01]  /*b3c0*/  CS2R R20, SRZ ;  /* 0x0000000000147805 */ /* 0x000fe2000001ff00 */
[----:B------:R0:W1:Y:S01]  /*b3d0*/  SHFL.IDX PT, R9, R33, 0x1, 0x181f ;  /* 0x00381f0021097f89 */ /* 0x00006200000e0000 */
[----:B------:R-:W-:-:S03]  /*b3e0*/  CS2R R36, SRZ ;  /* 0x0000000000247805 */ /* 0x000fc6000001ff00 */
[----:B------:R0:W0:Y:S01]  /*b3f0*/  SHFL.IDX PT, R14, R34, 0x1, 0x181f ;  /* 0x00381f00220e7f89 */ /* 0x00002200000e0000 */
[----:B---3--:R-:W-:Y:S01]  /*b400*/  @!P1 MOV R47, R25 ;  /* 0x00000019002f9202 */ /* 0x008fe20000000f00 */
[----:B------:R-:W-:Y:S01]  /*b410*/  @!P1 IMAD.MOV.U32 R46, RZ, RZ, R24 ;  /* 0x000000ffff2e9224 */ /* 0x000fe200078e0018 */
[----:B------:R-:W-:Y:S01]  /*b420*/  @!P1 MOV R49, R27 ;  /* 0x0000001b00319202 */ /* 0x000fe20000000f00 */
[----:B------:R-:W-:Y:S01]  /*b430*/  @!P1 IMAD.MOV.U32 R48, RZ, RZ, R26 ;  /* 0x000000ffff309224 */ /* 0x000fe200078e001a */
[----:B------:R-:W-:Y:S01]  /*b440*/  CS2R R24, SRZ ;  /* 0x0000000000187805 */ /* 0x000fe2000001ff00 */
[----:B------:R-:W-:Y:S02]  /*b450*/  IMAD.MOV.U32 R3, RZ, RZ, R46 ;  /* 0x000000ffff037224 */ /* 0x000fe400078e002e */
[----:B------:R-:W-:Y:S02]  /*b460*/  IMAD.MOV.U32 R8, RZ, RZ, R47 ;  /* 0x000000ffff087224 */ /* 0x000fe400078e002f */
[----:B------:R-:W-:Y:S01]  /*b470*/  IMAD.MOV.U32 R10, RZ, RZ, R48 ;  /* 0x000000ffff0a7224 */ /* 0x000fe200078e0030 */
[----:B------:R-:W-:Y:S01]  /*b480*/  PRMT R64, R64, 0x5410, R3 ;  /* 0x0000541040407816 */ /* 0x000fe20000000003 */
[----:B------:R-:W-:Y:S01]  /*b490*/  IMAD.MOV.U32 R11, RZ, RZ, R49 ;  /* 0x000000ffff0b7224 */ /* 0x000fe200078e0031 */
[----:B------:R-:W-:Y:S01]  /*b4a0*/  PRMT R66, R8, 0x7610, R66 ;  /* 0x0000761008427816 */ /* 0x000fe20000000042 */
[----:B------:R3:W0:Y:S01]  /*b4b0*/  SHFL.IDX PT, R3, R35, 0x1, 0x181f ;  /* 0x00381f0023037f89 */ /* 0x00062200000e0000 */
[----:B--2---:R-:W-:Y:S01]  /*b4c0*/  @!P1 IMAD.MOV.U32 R20, RZ, RZ, R4 ;  /* 0x000000ffff149224 */ /* 0x004fe200078e0004 */
[----:B------:R-:W-:Y:S01]  /*b4d0*/  @!P1 MOV R21, R5 ;  /* 0x0000000500159202 */ /* 0x000fe20000000f00 */
[----:B------:R-:W-:Y:S01]  /*b4e0*/  @!P1 IMAD.MOV.U32 R36, RZ, RZ, R6 ;  /* 0x000000ffff249224 */ /* 0x000fe200078e0006 */
[----:B------:R3:W2:Y:S01]  /*b4f0*/  SHFL.IDX PT, R8, R32, 0x1, 0x181f ;  /* 0x00381f0020087f89 */ /* 0x0006a200000e0000 */
[----:B------:R-:W-:Y:S01]  /*b500*/  @!P1 IMAD.MOV.U32 R37, RZ, RZ, R7 ;  /* 0x000000ffff259224 */ /* 0x000fe200078e0007 */
[----:B------:R-:W-:Y:S01]  /*b510*/  MOV R5, R21 ;  /* 0x0000001500057202 */ /* 0x000fe20000000f00 */
[----:B------:R-:W-:Y:S01]  /*b520*/  IMAD.MOV.U32 R4, RZ, RZ, R20 ;  /* 0x000000ffff047224 */ /* 0x000fe200078e0014 */
[----:B------:R-:W-:Y:S01]  /*b530*/  PRMT R43, R10, 0x5410, R11 ;  /* 0x000054100a2b7816 */ /* 0x000fe2000000000b */
[----:B------:R-:W-:Y:S01]  /*b540*/  IMAD.MOV.U32 R6, RZ, RZ, R36 ;  /* 0x000000ffff067224 */ /* 0x000fe200078e0024 */
[----:B------:R-:W-:Y:S01]  /*b550*/  PRMT R66, R66, 0x5410, R5 ;  /* 0x0000541042427816 */ /* 0x000fe20000000005 */
[----:B------:R-:W-:-:S03]  /*b560*/  IMAD.MOV.U32 R7, RZ, RZ, R37 ;  /* 0x000000ffff077224 */ /* 0x000fc600078e0025 */
[----:B------:R-:W-:Y:S02]  /*b570*/  PRMT R65, R6, 0x5410, R4 ;  /* 0x0000541006417816 */ /* 0x000fe40000000004 */
[----:B-1-3--:R-:W-:-:S07]  /*b580*/  PRMT R64, R7, 0x7610, R64 ;  /* 0x0000761007407816 */ /* 0x00afce0000000040 */
.L_x_9836:
        /* <DEDUP_REMOVED lines=13> */
[-C--:B--2---:R-:W-:Y:S02]  /*b660*/  IADD3 R4, P1, R8, R15.reuse, RZ ;  /* 0x0000000f08047210 */ /* 0x084fe40007f3e0ff */
[----:B0-----:R-:W-:-:S03]  /*b670*/  IADD3 R14, P2, R14, R15, RZ ;  /* 0x0000000f0e0e7210 */ /* 0x001fc60007f5e0ff */
[--C-:B------:R-:W-:Y:S02]  /*b680*/  IMAD.X R5, R3, 0x1, R6.reuse, P1 ;  /* 0x0000000103057824 */ /* 0x100fe400008e0606 */
[----:B------:R-:W-:-:S04]  /*b690*/  IMAD.X R15, R9, 0x1, R6, P2 ;  /* 0x00000001090f7824 */ /* 0x000fc800010e0606 */
[----:B------:R-:W5:Y:S04]  /*b6a0*/  LD.E.128 R4, desc[UR42][R4.64] ;  /* 0x0000002a04047980 */ /* 0x000f68000c101d00 */
[----:B------:R1:W5:Y:S02]  /*b6b0*/  LD.E.128 R24, desc[UR42][R14.64] ;  /* 0x0000002a0e187980 */ /* 0x000364000c101d00 */
.L_x_9555:
[----:B------:R-:W-:Y:S05]  /*b6c0*/  BSYNC B1 ;  /* 0x0000000000017941 */ /* 0x000fea0003800000 */
.L_x_9554:
[----:B0----5:R-:W-:Y:S01]  /*b6d0*/  IMAD.MOV.U32 R3, RZ, RZ, R24 ;  /* 0x000000ffff037224 */ /* 0x021fe200078e0018 */
[----:B--2---:R-:W-:Y:S01]  /*b6e0*/  MOV R8, R25 ;  /* 0x0000001900087202 */ /* 0x004fe20000000f00 */
[----:B------:R-:W-:Y:S01]  /*b6f0*/  IMAD.MOV.U32 R9, RZ, RZ, R26 ;  /* 0x000000ffff097224 */ /* 0x000fe200078e001a */
        /* <DEDUP_REMOVED lines=8> */
[----:B------:R-:W-:-:S05]  /*b780*/  IMAD.MOV.U32 R10, RZ, RZ, R7 ;  /* 0x000000ffff0a7224 */ /* 0x000fca00078e0007 */
[----:B------:R-:W-:Y:S01]  /*b790*/  PRMT R58, R9, 0x5410, R10 ;  /* 0x00005410093a7816 */ /* 0x000fe2000000000a */
[----:B------:R-:W-:Y:S06]  /*b7a0*/  BRA.DIV UR4, `(.L_x_9556) ;  /* 0x0000015e04b47947 */ /* 0x000fec000b800000 */
[----:B------:R-:W0:Y:S01]  /*b7b0*/  SHFL.IDX PT, R8, R32, 0x2, 0x181f ;  /* 0x00581f0020087f89 */ /* 0x000e2200000e0000 */
[----:B------:R-:W-:-:S03]  /*b7c0*/  VIADD R9, R55, 0x40 ;  /* 0x0000004037097836 */ /* 0x000fc60000000000 */
[----:B------:R-:W2:Y:S02]  /*b7d0*/  SHFL.IDX PT, R3, R35, 0x2, 0x181f ;  /* 0x00581f0023037f89 */ /* 0x000ea400000e0000 */
[----:B------:R-:W-:Y:S02]  /*b7e0*/  ISETP.GE.OR P1, PT, R9, R0, P0 ;  /* 0x000000000900720c */ /* 0x000fe40000726670 */
[----:B-1----:R-:W1:Y:S04]  /*b7f0*/  SHFL.IDX PT, R14, R34, 0x2, 0x181f ;  /* 0x00581f00220e7f89 */ /* 0x002e6800000e0000 */
[----:B------:R-:W3:Y:S07]  /*b800*/  SHFL.IDX PT, R28, R33, 0x2, 0x181f ;  /* 0x00581f00211c7f89 */ /* 0x000eee00000e0000 */
[----:B------:R-:W-:-:S02]  /*b810*/  @!P1 SHF.L.U32 R31, R16, 0x1, RZ ;  /* 0x00000001101f9819 */ /* 0x000fc400000006ff */
[----:B------:R-:W-:Y:S02]  /*b820*/  @!P1 SHF.L.U64.HI R29, R16, 0x1, R17 ;  /* 0x00000001101d9819 */ /* 0x000fe40000010211 */
[----:B0-----:R-:W-:-:S05]  /*b830*/  @!P1 IADD3 R8, P2, R8, R31, RZ ;  /* 0x0000001f08089210 */ /* 0x001fca0007f5e0ff */
[----:B--2---:R-:W-:-:S06]  /*b840*/  @!P1 IMAD.X R9, R3, 0x1, R29, P2 ;  /* 0x0000000103099824 */ /* 0x004fcc00010e061d */
[----:B------:R-:W2:Y:S01]  /*b850*/  @!P1 LD.E.128 R8, desc[UR42][R8.64] ;  /* 0x0000002a08089980 */ /* 0x000ea2000c101d00 */
[----:B-1----:R-:W-:-:S05]  /*b860*/  @!P1 IADD3 R14, P2, R14, R31, RZ ;  /* 0x0000001f0e0e9210 */ /* 0x002fca0007f5e0ff */
[----:B---3--:R-:W-:-:S04]  /*b870*/  @!P1 IMAD.X R3, R28, 0x1, R29, P2 ;  /* 0x000000011c039824 */ /* 0x008fc800010e061d */
[----:B------:R-:W-:-:S05]  /*b880*/  @!P1 IMAD.MOV.U32 R15, RZ, RZ, R3 ;  /* 0x000000ffff0f9224 */ /* 0x000fca00078e0003 */
[----:B------:R-:W3:Y:S01]  /*b890*/  @!P1 LD.E.128 R28, desc[UR42][R14.64] ;  /* 0x0000002a0e1c9980 */ /* 0x000ee2000c101d00 */
[----:B------:R-:W-:Y:S02]  /*b8a0*/  CS2R R50, SRZ ;  /* 0x0000000000327805 */ /* 0x000fe4000001ff00 */
[----:B------:R-:W-:Y:S02]  /*b8b0*/  CS2R R52, SRZ ;  /* 0x0000000000347805 */ /* 0x000fe4000001ff00 */
[----:B------:R-:W-:Y:S01]  /*b8c0*/  CS2R R38, SRZ ;  /* 0x0000000000267805 */ /* 0x000fe2000001ff00 */
[----:B------:R-:W0:Y:S01]  /*b8d0*/  SHFL.IDX PT, R32, R32, 0x3, 0x181f ;  /* 0x00781f0020207f89 */ /* 0x000e2200000e0000 */
[----:B------:R-:W-:-:S03]  /*b8e0*/  CS2R R40, SRZ ;  /* 0x0000000000287805 */ /* 0x000fc6000001ff00 */
[----:B------:R-:W1:Y:S04]  /*b8f0*/  SHFL.IDX PT, R34, R34, 0x3, 0x181f ;  /* 0x00781f0022227f89 */ /* 0x000e6800000e0000 */
[----:B------:R-:W0:Y:S01]  /*b900*/  SHFL.IDX PT, R33, R33, 0x3, 0x181f ;  /* 0x00781f0021217f89 */ /* 0x000e2200000e0000 */
[----:B--2---:R-:W-:Y:S01]  /*b910*/  @!P1 MOV R50, R8 ;  /* 0x0000000800329202 */ /* 0x004fe20000000f00 */
[----:B------:R-:W-:Y:S01]  /*b920*/  @!P1 IMAD.MOV.U32 R51, RZ, RZ, R9 ;  /* 0x000000ffff339224 */ /* 0x000fe200078e0009 */
[----:B------:R-:W-:Y:S01]  /*b930*/  @!P1 MOV R52, R10 ;  /* 0x0000000a00349202 */ /* 0x000fe20000000f00 */
[----:B------:R-:W-:Y:S02]  /*b940*/  @!P1 IMAD.MOV.U32 R53, RZ, RZ, R11 ;  /* 0x000000ffff359224 */ /* 0x000fe400078e000b */
[----:B------:R-:W-:-:S02]  /*b950*/  IMAD.MOV.U32 R3, RZ, RZ, R50 ;  /* 0x000000ffff037224 */ /* 0x000fc400078e0032 */
[----:B------:R-:W-:Y:S02]  /*b960*/  IMAD.MOV.U32 R12, RZ, RZ, R51 ;  /* 0x000000ffff0c7224 */ /* 0x000fe400078e0033 */
[----:B------:R-:W-:Y:S02]  /*b970*/  IMAD.MOV.U32 R8, RZ, RZ, R52 ;  /* 0x000000ffff087224 */ /* 0x000fe400078e0034 */
[----:B------:R-:W-:Y:S01]  /*b980*/  IMAD.MOV.U32 R9, RZ, RZ, R53 ;  /* 0x000000ffff097224 */ /* 0x000fe200078e0035 */
[----:B------:R-:W-:Y:S02]  /*b990*/  PRMT R59, R3, 0x5410, R12 ;  /* 0x00005410033b7816 */ /* 0x000fe4000000000c */
[----:B------:R2:W0:Y:S01]  /*b9a0*/  SHFL.IDX PT, R3, R35, 0x3, 0x181f ;  /* 0x00781f0023037f89 */ /* 0x00042200000e0000 */
[----:B---3--:R-:W-:Y:S01]  /*b9b0*/  @!P1 IMAD.MOV.U32 R39, RZ, RZ, R29 ;  /* 0x000000ffff279224 */ /* 0x008fe200078e001d */
[----:B------:R-:W-:Y:S01]  /*b9c0*/  @!P1 MOV R38, R28 ;  /* 0x0000001c00269202 */ /* 0x000fe20000000f00 */
[----:B------:R-:W-:Y:S01]  /*b9d0*/  @!P1 IMAD.MOV.U32 R40, RZ, RZ, R30 ;  /* 0x000000ffff289224 */ /* 0x000fe200078e001e */
[----:B------:R-:W-:Y:S01]  /*b9e0*/  PRMT R44, R8, 0x5410, R9 ;  /* 0x00005410082c7816 */ /* 0x000fe20000000009 */
[----:B------:R-:W-:Y:S01]  /*b9f0*/  @!P1 IMAD.MOV.U32 R41, RZ, RZ, R31 ;  /* 0x000000ffff299224 */ /* 0x000fe200078e001f */
[----:B------:R-:W-:Y:S01]  /*ba00*/  MOV R8, R38 ;  /* 0x0000002600087202 */ /* 0x000fe20000000f00 */
[----:B------:R-:W-:-:S02]  /*ba10*/  IMAD.MOV.U32 R9, RZ, RZ, R39 ;  /* 0x000000ffff097224 */ /* 0x000fc400078e0027 */
[----:B------:R-:W-:Y:S02]  /*ba20*/  IMAD.MOV.U32 R10, RZ, RZ, R40 ;  /* 0x000000ffff0a7224 */ /* 0x000fe400078e0028 */
[----:B------:R-:W-:Y:S01]  /*ba30*/  IMAD.MOV.U32 R11, RZ, RZ, R41 ;  /* 0x000000ffff0b7224 */ /* 0x000fe200078e0029 */
[----:B------:R-:W-:Y:S02]  /*ba40*/  PRMT R62, R8, 0x5410, R9 ;  /* 0x00005410083e7816 */ /* 0x000fe40000000009 */
[----:B------:R-:W-:Y:S02]  /*ba50*/  CS2R R8, SRZ ;  /* 0x0000000000087805 */ /* 0x000fe4000001ff00 */
[----:B-12---:R-:W-:-:S07]  /*ba60*/  PRMT R63, R10, 0x5410, R11 ;  /* 0x000054100a3f7816 */ /* 0x006fce000000000b */
.L_x_9846:
[----:B------:R-:W-:Y:S01]  /*ba70*/  IADD3 R55, R55, 0x60, RZ ;  /* 0x0000006037377810 */ /* 0x000fe20007ffe0ff */
[----:B------:R-:W-:Y:S01]  /*ba80*/  BSSY B1, `(.L_x_9557) ;  /* 0x0000012000017945 */ /* 0x000fe20003800000 */
[----:B------:R-:W-:Y:S02]  /*ba90*/  CS2R R10, SRZ ;  /* 0x00000000000a7805 */ /* 0x000fe4000001ff00 */
[----:B----4-:R-:W-:Y:S02]  /*baa0*/  CS2R R12, SRZ ;  /* 0x00000000000c7805 */ /* 0x010fe4000001ff00 */
[----:B------:R-:W-:Y:S02]  /*bab0*/  ISETP.GE.AND P1, PT, R55, R0, PT ;  /* 0x000000003700720c */ /* 0x000fe40003f26270 */
[----:B------:R-:W-:-:S11]  /*bac0*/  CS2R R14, SRZ ;  /* 0x00000000000e7805 */ /* 0x000fd6000001ff00 */
[----:B------:R-:W-:Y:S05]  /*bad0*/  @P1 BRA `(.L_x_9558) ;  /* 0x0000000000301947 */ /* 0x000fea0003800000 */
[----:B------:R-:W-:Y:S02]  /*bae0*/  CS2R R10, SRZ ;  /* 0x00000000000a7805 */ /* 0x000fe4000001ff00 */
[----:B------:R-:W-:Y:S02]  /*baf0*/  CS2R R12, SRZ ;  /* 0x00000000000c7805 */ /* 0x000fe4000001ff00 */
[----:B------:R-:W-:Y:S01]  /*bb00*/  CS2R R14, SRZ ;  /* 0x00000000000e7805 */ /* 0x000fe2000001ff00 */
[----:B------:R-:W-:Y:S06]  /*bb10*/  @P0 BRA `(.L_x_9558) ;  /* 0x0000000000200947 */ /* 0x000fec0003800000 */
[C---:B------:R-:W-:Y:S01]  /*bb20*/  IMAD.SHL.U32 R9, R16.reuse, 0x2, RZ ;  /* 0x0000000210097824 */ /* 0x040fe200078e00ff */
[----:B------:R-:W-:-:S04]  /*bb30*/  SHF.L.U64.HI R10, R16, 0x1, R17 ;  /* 0x00000001100a7819 */ /* 0x000fc80000010211 */
[-C--:B0-----:R-:W-:Y:S02]  /*bb40*/  IADD3 R12, P1, R32, R9.reuse, RZ ;  /* 0x00000009200c7210 */ /* 0x081fe40007f3e0ff */
[----:B------:R-:W-:-:S03]  /*bb50*/  IADD3 R8, P2, R34, R9, RZ ;  /* 0x0000000922087210 */ /* 0x000fc60007f5e0ff */
[--C-:B------:R-:W-:Y:S02]  /*bb60*/  IMAD.X R13, R3, 0x1, R10.reuse, P1 ;  /* 0x00000001030d7824 */ /* 0x100fe400008e060a */
[----:B------:R-:W-:-:S04]  /*bb70*/  IMAD.X R9, R33, 0x1, R10, P2 ;  /* 0x0000000121097824 */ /* 0x000fc800010e060a */
[----:B------:R-:W5:Y:S04]  /*bb80*/  LD.E.128 R12, desc[UR42][R12.64] ;  /* 0x0000002a0c0c7980 */ /* 0x000f68000c101d00 */
[----:B------:R-:W5:Y:S02]  /*bb90*/  LD.E.128 R8, desc[UR42][R8.64] ;  /* 0x0000002a08087980 */ /* 0x000f64000c101d00 */
.L_x_9558:
[----:B------:R-:W-:Y:S05]  /*bba0*/  BSYNC B1 ;  /* 0x0000000000017941 */ /* 0x000fea0003800000 */
.L_x_9557:
[----:B------:R-:W-:Y:S01]  /*bbb0*/  ULEA.HI UR4, UR37, UR37, URZ, 0x1 ;  /* 0x0000002525047291 */ /* 0x000fe2000f8f083f */
[----:B------:R-:W-:Y:S01]  /*bbc0*/  VIADDMNMX R0, R0, -R191, 0x80, PT ;  /* 0x0000008000007446 */ /* 0x000fe200038009bf */
[----:B0----5:R-:W-:Y:S01]  /*bbd0*/  IMAD.MOV.U32 R3, RZ, RZ, R8 ;  /* 0x000000ffff037224 */ /* 0x021fe200078e0008 */
[----:B------:R-:W-:Y:S01]  /*bbe0*/  BSSY B1, `(.L_x_9559) ;  /* 0x0000015000017945 */ /* 0x000fe20003800000 */
[----:B------:R-:W-:Y:S01]  /*bbf0*/  ULOP3.LUT UR4, UR4, 0xfffffffe, URZ, 0xc0, !UPT ;  /* 0xfffffffe04047892 */ /* 0x000fe2000f8ec03f */
[----:B------:R-:W-:Y:S01]  /*bc00*/  IMAD.MOV.U32 R28, RZ, RZ, R9 ;  /* 0x000000ffff1c7224 */ /* 0x000fe200078e0009 */
[-C--:B------:R-:W-:Y:S01]  /*bc10*/  ISETP.GE.OR P3, PT, R187, R0.reuse, P0 ;  /* 0x00000000bb00720c */ /* 0x080fe20000766670 */
[----:B------:R-:W-:Y:S01]  /*bc20*/  IMAD.MOV.U32 R30, RZ, RZ, R13 ;  /* 0x000000ffff1e7224 */ /* 0x000fe200078e000d */
[----:B------:R-:W-:Y:S01]  /*bc30*/  UIADD3 UR4, UR37, -UR4, URZ ;  /* 0x8000000425047290 */ /* 0x000fe2000fffe03f */
[-C--:B------:R-:W-:Y:S02]  /*bc40*/  ISETP.GE.OR P2, PT, R219, R0.reuse, P0 ;  /* 0x00000000db00720c */ /* 0x080fe40000746670 */
[----:B------:R-:W-:-:S02]  /*bc50*/  ISETP.GE.OR P1, PT, R218, R0, P0 ;  /* 0x00000000da00720c */ /* 0x000fc40000726670 */
[----:B------:R-:W-:Y:S01]  /*bc60*/  ISETP.GE.OR P0, PT, R217, R0, P0 ;  /* 0x00000000d900720c */ /* 0x000fe20000706670 */
[----:B------:R-:W-:Y:S01]  /*bc70*/  IMAD.MOV.U32 R0, RZ, RZ, R10 ;  /* 0x000000ffff007224 */ /* 0x000fe200078e000a */
[----:B------:R-:W-:Y:S02]  /*bc80*/  MOV R29, UR4 ;  /* 0x00000004001d7c02 */ /* 0x000fe40008000f00 */
[----:B------:R-:W-:Y:S01]  /*bc90*/  PRMT R55, R3, 0x5410, R28 ;  /* 0x0000541003377816 */ /* 0x000fe2000000001c */
[----:B------:R-:W-:Y:S01]  /*bca0*/  IMAD.MOV.U32 R28, RZ, RZ, R12 ;  /* 0x000000ffff1c7224 */ /* 0x000fe200078e000c */
[----:B------:R-:W-:Y:S02]  /*bcb0*/  SHF.L.U32 R29, R29, 0x1f, RZ ;  /* 0x0000001f1d1d7819 */ /* 0x000fe400000006ff */
[----:B------:R-:W-:Y:S02]  /*bcc0*/  MOV R3, R11 ;  /* 0x0000000b00037202 */ /* 0x000fe40000000f00 */
[----:B------:R-:W0:Y:S01]  /*bcd0*/  SYNCS.PHASECHK.TRANS64.TRYWAIT P4, [R18+URZ+0x28800], R29 ;  /* 0x0288001d120075a7 */ /* 0x000e22000808017f */
[----:B------:R-:W-:-:S02]  /*bce0*/  PRMT R61, R28, 0x5410, R30 ;  /* 0x000054101c3d7816 */ /* 0x000fc4000000001e */
[----:B------:R-:W-:Y:S01]  /*bcf0*/  PRMT R60, R0, 0x5410, R3 ;  /* 0x00005410003c7816 */ /* 0x000fe20000000003 */
[----:B------:R-:W-:Y:S01]  /*bd00*/  IMAD.MOV.U32 R0, RZ, RZ, R14 ;  /* 0x000000ffff007224 */ /* 0x000fe200078e000e */
[----:B------:R-:W-:Y:S01]  /*bd10*/  MOV R3, R15 ;  /* 0x0000000f00037202 */ /* 0x000fe20000000f00 */
[----:B0-----:R-:W-:Y:S06]  /*bd20*/  @!P4 BRA `(.L_x_9560) ;  /* 0x0000015c00b0c947 */ /* 0x001fec0003800000 */
.L_x_9847:
[----:B------:R-:W-:Y:S05]  /*bd30*/  BSYNC B1 ;  /* 0x0000000000017941 */ /* 0x000fea0003800000 */
.L_x_9559:
[----:B------:R-:W-:Y:S04]  /*bd40*/  BSSY B1, `(.L_x_9561) ;  /* 0x0000061000017945 */ /* 0x000fe80003800000 */
[----:B------:R-:W-:Y:S05]  /*bd50*/  @P3 BRA `(.L_x_9562) ;  /* 0x00000004007c3947 */ /* 0x000fea0003800000 */
[----:B------:R-:W-:Y:S01]  /*bd60*/  LEA.HI R28, R45, R206, RZ, 0x1d ;  /* 0x000000ce2d1c7211 */ /* 0x000fe200078fe8ff */
[--C-:B------:R-:W-:Y:S01]  /*bd70*/  HADD2.F32 R69, -RZ, R66.reuse.H1_H1 ;  /* 0x30000042ff457230 */ /* 0x100fe20000004100 */
[----:B------:R-:W-:Y:S01]  /*bd80*/  SHF.R.U64 R80, R46, 0x10, R47 ;  /* 0x000000102e507819 */ /* 0x000fe2000000122f */
[----:B------:R-:W-:Y:S01]  /*bd90*/  HADD2.F32 R68, -RZ, R66.H0_H0 ;  /* 0x20000042ff447230 */ /* 0x000fe20000004100 */
[----:B------:R-:W-:Y:S01]  /*bda0*/  SHF.R.S32.HI R31, RZ, 0x1f, R28 ;  /* 0x0000001fff1f7819 */ /* 0x000fe2000001141c */
[----:B0-----:R-:W-:Y:S01]  /*bdb0*/  IMAD.SHL.U32 R29, R28, 0x8, RZ ;  /* 0x000000081c1d7824 */ /* 0x001fe200078e00ff */
[----:B------:R-:W-:Y:S02]  /*bdc0*/  SHF.R.U64 R77, R20, 0x10, R21 ;  /* 0x00000010144d7819 */ /* 0x000fe40000001215 */
[----:B------:R-:W-:Y:S02]  /*bdd0*/  LEA.HI R31, R31, R28, RZ, 0x3 ;  /* 0x0000001c1f1f7211 */ /* 0x000fe400078f18ff */
[----:B------:R-:W-:-:S02]  /*bde0*/  LOP3.LUT R29, R29, 0x38, RZ, 0xc0, !PT ;  /* 0x000000381d1d7812 */ /* 0x000fc400078ec0ff */
[----:B------:R-:W-:Y:S01]  /*bdf0*/  SHF.R.U32.HI R70, RZ, 0x10, R21 ;  /* 0x00000010ff467819 */ /* 0x000fe20000011615 */
[----:B------:R-:W-:Y:S01]  /*be00*/  IMAD.SHL.U32 R31, R31, 0x400, RZ ;  /* 0x000004001f1f7824 */ /* 0x000fe200078e00ff */
[----:B------:R-:W-:Y:S02]  /*be10*/  LOP3.LUT R29, R29, 0x1c0, R224, 0xf8, !PT ;  /* 0x000001c01d1d7812 */ /* 0x000fe400078ef8e0 */
[----:B------:R-:W-:Y:S01]  /*be20*/  SHF.R.U32.HI R71, RZ, 0x10, R47 ;  /* 0x00000010ff477819 */ /* 0x000fe2000001162f */
[----:B------:R-:W-:Y:S01]  /*be30*/  HADD2.F32 R70, -RZ, R70.H0_H0 ;  /* 0x20000046ff467230 */ /* 0x000fe20000004100 */
[----:B------:R-:W-:Y:S02]  /*be40*/  LOP3.LUT R33, R29, R200, RZ, 0x3c, !PT ;  /* 0x000000c81d217212 */ /* 0x000fe400078e3cff */
[----:B------:R-:W-:Y:S02]  /*be50*/  LOP3.LUT R32, R31, 0x7fffe000, RZ, 0xc0, !PT ;  /* 0x7fffe0001f207812 */ /* 0x000fe400078ec0ff */
[----:B------:R-:W0:Y:S01]  /*be60*/  LDS.128 R28, [R202] ;  /* 0x00000000ca1c7984 */ /* 0x000e220000000c00 */
[----:B------:R-:W-:-:S02]  /*be70*/  SHF.R.U64 R79, R48, 0x10, R49 ;  /* 0x00000010304f7819 */ /* 0x000fc40000001231 */
[----:B------:R-:W-:Y:S02]  /*be80*/  IADD3 R33, R33, R32, R201 ;  /* 0x0000002021217210 */ /* 0x000fe40007ffe0c9 */
[----:B------:R-:W-:Y:S02]  /*be90*/  SHF.R.U32.HI R78, RZ, 0x10, R49 ;  /* 0x00000010ff4e7819 */ /* 0x000fe40000011631 */
[--C-:B------:R-:W-:Y:S01]  /*bea0*/  SHF.R.U32.HI R73, RZ, 0x10, R37.reuse ;  /* 0x00000010ff497819 */ /* 0x100fe20000011625 */
[----:B------:R-:W-:Y:S01]  /*beb0*/  IMAD R67, R33, 0x2, R18 ;  /* 0x0000000221437824 */ /* 0x000fe200078e0212 */
[----:B------:R-:W-:-:S04]  /*bec0*/  SHF.R.U64 R75, R36, 0x10, R37 ;  /* 0x00000010244b7819 */ /* 0x000fc80000001225 */
[----:B------:R-:W1:Y:S01]  /*bed0*/  LDS.128 R32, [R67+0x10400] ;  /* 0x0104000043207984 */ /* 0x000e620000000c00 */
[--C-:B0-----:R-:W-:Y:S02]  /*bee0*/  HADD2.F32 R21, -RZ, R29.reuse.H0_H0 ;  /* 0x2000001dff157230 */ /* 0x101fe40000004100 */
[----:B------:R-:W-:Y:S02]  /*bef0*/  HADD2.F32 R20, -RZ, R28.H0_H0 ;  /* 0x2000001cff147230 */ /* 0x000fe40000004100 */
[----:B------:R-:W-:Y:S02]  /*bf00*/  HADD2.F32 R29, -RZ, R29.H1_H1 ;  /* 0x3000001dff1d7230 */ /* 0x000fe40000004100 */
        /* <DEDUP_REMOVED lines=12> */
[--C-:B------:R-:W-:Y:S02]  /*bfd0*/  HADD2.F32 R66, -RZ, R65.reuse.H1_H1 ;  /* 0x30000041ff427230 */ /* 0x100fe40000004100 */
[----:B------:R-:W-:Y:S01]  /*bfe0*/  FFMA.FTZ R72, R21, R69, R72 ;  /* 0x0000004515487223 */ /* 0x000fe20000010048 */
        /* <DEDUP_REMOVED lines=8> */
[--C-:B------:R-:W-:Y:S02]  /*c070*/  HADD2.F32 R21, -RZ, R43.reuse.H0_H0 ;  /* 0x2000002bff157230 */ /* 0x100fe40000004100 */
[C---:B------:R-:W-:Y:S01]  /*c080*/  FFMA.FTZ R69, R29.reuse, R46, -R74 ;  /* 0x0000002e1d457223 */ /* 0x040fe2000001084a */
[----:B------:R-:W-:Y:S02]  /*c090*/  HADD2.F32 R64, -RZ, R64.H0_H0 ;  /* 0x20000040ff407230 */ /* 0x000fe40000004100 */
[----:B------:R-:W-:Y:S01]  /*c0a0*/  FFMA.FTZ R71, R29, R70, R76 ;  /* 0x000000461d477223 */ /* 0x000fe2000001004c */
[----:B------:R-:W-:Y:S01]  /*c0b0*/  FFMA.FTZ R66, R20, R66, R33 ;  /* 0x0000004214427223 */ /* 0x000fe20000010021 */
[----:B------:R-:W-:Y:S01]  /*c0c0*/  FMUL.FTZ R29, R48, R65 ;  /* 0x00000041301d7220 */ /* 0x000fe20000410000 */
[----:B------:R-:W-:-:S02]  /*c0d0*/  HADD2.F32 R20, -RZ, R43.H1_H1 ;  /* 0x3000002bff147230 */ /* 0x000fc40000004100 */
[-C--:B------:R-:W-:Y:S01]  /*c0e0*/  FMUL.FTZ R33, R48, R21.reuse ;  /* 0x0000001530217220 */ /* 0x080fe20000410000 */
[----:B------:R-:W-:Y:S02]  /*c0f0*/  HADD2.F32 R35, -RZ, R35.H1_H1 ;  /* 0x30000023ff237230 */ /* 0x000fe40000004100 */
[C---:B------:R-:W-:Y:S01]  /*c100*/  FMUL.FTZ R70, R49.reuse, R64 ;  /* 0x0000004031467220 */ /* 0x040fe20000410000 */
[----:B------:R-:W-:Y:S02]  /*c110*/  HADD2.F32 R48, -RZ, R73.H0_H0 ;  /* 0x20000049ff307230 */ /* 0x000fe40000004100 */
[C---:B------:R-:W-:Y:S01]  /*c120*/  FFMA.FTZ R43, R36.reuse, R21, -R29 ;  /* 0x00000015242b7223 */ /* 0x040fe2000001081d */
[----:B------:R-:W-:Y:S02]  /*c130*/  HADD2.F32 R46, -RZ, R78.H0_H0 ;  /* 0x2000004eff2e7230 */ /* 0x000fe40000004100 */
[-C--:B------:R-:W-:Y:S01]  /*c140*/  FMUL.FTZ R49, R49, R20.reuse ;  /* 0x0000001431317220 */ /* 0x080fe20000410000 */
[----:B------:R-:W-:Y:S01]  /*c150*/  FFMA.FTZ R70, R37, R20, -R70 ;  /* 0x0000001425467223 */ /* 0x000fe20000010846 */
[----:B------:R-:W-:Y:S01]  /*c160*/  FFMA.FTZ R36, R36, R65, R33 ;  /* 0x0000004124247223 */ /* 0x000fe20000010021 */
[C---:B------:R-:W-:Y:S01]  /*c170*/  FMUL.FTZ R74, R35.reuse, R48 ;  /* 0x00000030234a7220 */ /* 0x040fe20000410000 */
[----:B------:R-:W-:Y:S01]  /*c180*/  FMUL.FTZ R20, R35, R46 ;  /* 0x0000002e23147220 */ /* 0x000fe20000410000 */
[----:B------:R-:W-:-:S02]  /*c190*/  HADD2.F32 R32, -RZ, R32.H1_H1 ;  /* 0x30000020ff207230 */ /* 0x000fc40000004100 */
[----:B------:R-:W-:Y:S01]  /*c1a0*/  FFMA.FTZ R49, R37, R64, R49 ;  /* 0x0000004025317223 */ /* 0x000fe20000010031 */
[----:B------:R-:W-:Y:S02]  /*c1b0*/  HADD2.F32 R34, -RZ, R34.H1_H1 ;  /* 0x30000022ff227230 */ /* 0x000fe40000004100 */
[C---:B------:R-:W-:Y:S01]  /*c1c0*/  FFMA.FTZ R65, R31.reuse, R46, -R74 ;  /* 0x0000002e1f417223 */ /* 0x040fe2000001084a */
[----:B------:R-:W-:Y:S02]  /*c1d0*/  HADD2.F32 R33, -RZ, R77.H0_H0 ;  /* 0x2000004dff217230 */ /* 0x000fe40000004100 */
[----:B------:R-:W-:Y:S01]  /*c1e0*/  FFMA.FTZ R48, R31, R48, R20 ;  /* 0x000000301f307223 */ /* 0x000fe20000010014 */
[----:B------:R-:W-:Y:S02]  /*c1f0*/  HADD2.F32 R35, -RZ, R75.H0_H0 ;  /* 0x2000004bff237230 */ /* 0x000fe40000004100 */
        /* <DEDUP_REMOVED lines=21> */
.L_x_9562:
[----:B------:R-:W-:Y:S05]  /*c350*/  BSYNC B1 ;  /* 0x0000000000017941 */ /* 0x000fea0003800000 */
.L_x_9561:
[----:B------:R-:W-:Y:S04]  /*c360*/  BSSY B1, `(.L_x_9563) ;  /* 0x0000060000017945 */ /* 0x000fe80003800000 */
[----:B------:R-:W-:Y:S05]  /*c370*/  @P2 BRA `(.L_x_9564) ;  /* 0x0000000400782947 */ /* 0x000fea0003800000 */
[----:B------:R-:W-:Y:S01]  /*c380*/  LEA.HI R20, R45, R206, RZ, 0x1d ;  /* 0x000000ce2d147211 */ /* 0x000fe200078fe8ff */
[----:B------:R-:W-:Y:S01]  /*c390*/  HADD2.F32 R36, -RZ, R54.H1_H1 ;  /* 0x30000036ff247230 */ /* 0x000fe20000004100 */
[----:B------:R-:W-:Y:S02]  /*c3a0*/  SHF.R.U64 R49, R24, 0x10, R25 ;  /* 0x0000001018317819 */ /* 0x000fe40000001219 */
[----:B01----:R-:W-:Y:S02]  /*c3b0*/  SHF.R.S32.HI R29, RZ, 0x1f, R20 ;  /* 0x0000001fff1d7819 */ /* 0x003fe40000011414 */
[----:B------:R-:W-:Y:S02]  /*c3c0*/  SHF.L.U32 R21, R20, 0x3, RZ ;  /* 0x0000000314157819 */ /* 0x000fe400000006ff */
        /* <DEDUP_REMOVED lines=8> */
[----:B------:R-:W0:Y:S01]  /*c450*/  LDS.128 R28, [R216] ;  /* 0x00000000d81c7984 */ /* 0x000e220000000c00 */
[----:B------:R-:W-:Y:S01]  /*c460*/  SHF.R.U32.HI R43, RZ, 0x10, R27 ;  /* 0x00000010ff2b7819 */ /* 0x000fe2000001161b */
[--C-:B------:R-:W-:Y:S01]  /*c470*/  HADD2.F32 R27, -RZ, R57.reuse.H1_H1 ;  /* 0x30000039ff1b7230 */ /* 0x100fe20000004100 */
[----:B------:R-:W-:Y:S01]  /*c480*/  IADD3 R21, R20, R21, R199 ;  /* 0x0000001514157210 */ /* 0x000fe20007ffe0c7 */
[----:B------:R-:W-:Y:S01]  /*c490*/  HADD2.F32 R57, -RZ, R57.H0_H0 ;  /* 0x20000039ff397230 */ /* 0x000fe20000004100 */
[----:B------:R-:W-:-:S02]  /*c4a0*/  SHF.R.U64 R67, R4, 0x10, R5 ;  /* 0x0000001004437819 */ /* 0x000fc40000001205 */
[----:B------:R-:W-:Y:S01]  /*c4b0*/  SHF.R.U32.HI R37, RZ, 0x10, R5 ;  /* 0x00000010ff257819 */ /* 0x000fe20000011605 */
[----:B------:R-:W-:Y:S01]  /*c4c0*/  IMAD R21, R21, 0x2, R18 ;  /* 0x0000000215157824 */ /* 0x000fe200078e0212 */
[--C-:B------:R-:W-:Y:S02]  /*c4d0*/  SHF.R.U64 R66, R6, 0x10, R7.reuse ;  /* 0x0000001006427819 */ /* 0x100fe40000001207 */
[----:B------:R-:W-:Y:S02]  /*c4e0*/  SHF.R.U32.HI R65, RZ, 0x10, R7 ;  /* 0x00000010ff417819 */ /* 0x000fe40000011607 */
[----:B------:R-:W1:Y:S01]  /*c4f0*/  LDS.128 R32, [R21+0x10400] ;  /* 0x0104000015207984 */ /* 0x000e620000000c00 */
[--C-:B0-----:R-:W-:Y:S02]  /*c500*/  HADD2.F32 R5, -RZ, R29.reuse.H0_H0 ;  /* 0x2000001dff057230 */ /* 0x101fe40000004100 */
[----:B------:R-:W-:Y:S02]  /*c510*/  HADD2.F32 R29, -RZ, R29.H1_H1 ;  /* 0x3000001dff1d7230 */ /* 0x000fe40000004100 */
[----:B------:R-:W-:-:S02]  /*c520*/  HADD2.F32 R4, -RZ, R28.H0_H0 ;  /* 0x2000001cff047230 */ /* 0x000fc40000004100 */
[----:B------:R-:W-:Y:S02]  /*c530*/  HADD2.F32 R6, -RZ, R30.H0_H0 ;  /* 0x2000001eff067230 */ /* 0x000fe40000004100 */
[--C-:B------:R-:W-:Y:S02]  /*c540*/  HADD2.F32 R7, -RZ, R31.reuse.H0_H0 ;  /* 0x2000001fff077230 */ /* 0x100fe40000004100 */
[----:B------:R-:W-:Y:S02]  /*c550*/  HADD2.F32 R31, -RZ, R31.H1_H1 ;  /* 0x3000001fff1f7230 */ /* 0x000fe40000004100 */
[----:B------:R-:W-:Y:S02]  /*c560*/  HADD2.F32 R28, -RZ, R28.H1_H1 ;  /* 0x3000001cff1c7230 */ /* 0x000fe40000004100 */
[--C-:B-1----:R-:W-:Y:S02]  /*c570*/  HADD2.F32 R24, -RZ, R33.reuse.H0_H0 ;  /* 0x20000021ff187230 */ /* 0x102fe40000004100 */
[----:B------:R-:W-:-:S02]  /*c580*/  HADD2.F32 R33, -RZ, R33.H1_H1 ;  /* 0x30000021ff217230 */ /* 0x000fc40000004100 */
[----:B------:R-:W-:Y:S02]  /*c590*/  HADD2.F32 R20, -RZ, R32.H0_H0 ;  /* 0x20000020ff147230 */ /* 0x000fe40000004100 */
[C---:B------:R-:W-:Y:S01]  /*c5a0*/  FMUL.FTZ R48, R24.reuse, R36 ;  /* 0x0000002418307220 */ /* 0x040fe20000410000 */
[-C--:B------:R-:W-:Y:S01]  /*c5b0*/  FMUL.FTZ R64, R24, R27.reuse ;  /* 0x0000001b18407220 */ /* 0x080fe20000410000 */
[----:B------:R-:W-:Y:S02]  /*c5c0*/  HADD2.F32 R24, -RZ, R37.H0_H0 ;  /* 0x20000025ff187230 */ /* 0x000fe40000004100 */
[----:B------:R-:W-:Y:S01]  /*c5d0*/  FFMA.FTZ R48, R5, R27, -R48 ;  /* 0x0000001b05307223 */ /* 0x000fe20000010830 */
[----:B------:R-:W-:Y:S02]  /*c5e0*/  HADD2.F32 R27, -RZ, R54.H0_H0 ;  /* 0x20000036ff1b7230 */ /* 0x000fe40000004100 */
[----:B------:R-:W-:Y:S01]  /*c5f0*/  FMUL.FTZ R54, R33, R46 ;  /* 0x0000002e21367220 */ /* 0x000fe20000410000 */
[----:B------:R-:W-:Y:S01]  /*c600*/  FFMA.FTZ R64, R5, R36, R64 ;  /* 0x0000002405407223 */ /* 0x000fe20000010040 */
[----:B------:R-:W-:Y:S01]  /*c610*/  FMUL.FTZ R36, R33, R24 ;  /* 0x0000001821247220 */ /* 0x000fe20000410000 */
[----:B------:R-:W-:-:S02]  /*c620*/  HADD2.F32 R25, -RZ, R34.H0_H0 ;  /* 0x20000022ff197230 */ /* 0x000fc40000004100 */
[C---:B------:R-:W-:Y:S01]  /*c630*/  FFMA.FTZ R33, R29.reuse, R24, -R54 ;  /* 0x000000181d217223 */ /* 0x040fe20000010836 */
[C---:B------:R-:W-:Y:S01]  /*c640*/  FMUL.FTZ R5, R20.reuse, R27 ;  /* 0x0000001b14057220 */ /* 0x040fe20000410000 */
[----:B------:R-:W-:Y:S02]  /*c650*/  HADD2.F32 R24, -RZ, R56.H0_H0 ;  /* 0x20000038ff187230 */ /* 0x000fe40000004100 */
[-C--:B------:R-:W-:Y:S01]  /*c660*/  FMUL.FTZ R20, R20, R57.reuse ;  /* 0x0000003914147220 */ /* 0x080fe20000410000 */
[----:B------:R-:W-:Y:S01]  /*c670*/  FFMA.FTZ R37, R29, R46, R36 ;  /* 0x0000002e1d257223 */ /* 0x000fe20000010024 */
[C---:B------:R-:W-:Y:S01]  /*c680*/  FFMA.FTZ R57, R4.reuse, R57, -R5 ;  /* 0x0000003904397223 */ /* 0x040fe20000010805 */
[----:B------:R-:W-:Y:S02]  /*c690*/  HADD2.F32 R5, -RZ, R58.H0_H0 ;  /* 0x2000003aff057230 */ /* 0x000fe40000004100 */
[----:B------:R-:W-:Y:S01]  /*c6a0*/  FFMA.FTZ R29, R4, R27, R20 ;  /* 0x0000001b041d7223 */ /* 0x000fe20000010014 */
[----:B------:R-:W-:-:S02]  /*c6b0*/  HADD2.F32 R26, -RZ, R35.H0_H0 ;  /* 0x20000023ff1a7230 */ /* 0x000fc40000004100 */
[C---:B------:R-:W-:Y:S01]  /*c6c0*/  FMUL.FTZ R27, R25.reuse, R24 ;  /* 0x00000018191b7220 */ /* 0x040fe20000410000 */
[----:B------:R-:W-:Y:S02]  /*c6d0*/  HADD2.F32 R58, -RZ, R58.H1_H1 ;  /* 0x3000003aff3a7230 */ /* 0x000fe40000004100 */
[-C--:B------:R-:W-:Y:S01]  /*c6e0*/  FMUL.FTZ R25, R25, R5.reuse ;  /* 0x0000000519197220 */ /* 0x080fe20000410000 */
[----:B------:R-:W-:Y:S02]  /*c6f0*/  HADD2.F32 R56, -RZ, R56.H1_H1 ;  /* 0x30000038ff387230 */ /* 0x000fe40000004100 */
[----:B------:R-:W-:Y:S01]  /*c700*/  FFMA.FTZ R36, R6, R5, -R27 ;  /* 0x0000000506247223 */ /* 0x000fe2000001081b */
[----:B------:R-:W-:Y:S02]  /*c710*/  HADD2.F32 R35, -RZ, R35.H1_H1 ;  /* 0x30000023ff237230 */ /* 0x000fe40000004100 */
[----:B------:R-:W-:Y:S01]  /*c720*/  FMUL.FTZ R5, R26, R58 ;  /* 0x0000003a1a057220 */ /* 0x000fe20000410000 */
[----:B------:R-:W-:-:S02]  /*c730*/  HADD2.F32 R20, -RZ, R43.H0_H0 ;  /* 0x2000002bff147230 */ /* 0x000fc40000004100 */
[----:B------:R-:W-:Y:S01]  /*c740*/  FMUL.FTZ R46, R26, R56 ;  /* 0x000000381a2e7220 */ /* 0x000fe20000410000 */
[----:B------:R-:W-:Y:S02]  /*c750*/  HADD2.F32 R4, -RZ, R65.H0_H0 ;  /* 0x20000041ff047230 */ /* 0x000fe40000004100 */
        /* <DEDUP_REMOVED lines=32> */
.L_x_9564:
[----:B------:R-:W-:Y:S05]  /*c960*/  BSYNC B1 ;  /* 0x0000000000017941 */ /* 0x000fea0003800000 */
.L_x_9563:
[----:B------:R-:W-:Y:S04]  /*c970*/  BSSY B1, `(.L_x_9565) ;  /* 0x0000060000017945 */ /* 0x000fe80003800000 */
[----:B------:R-:W-:Y:S05]  /*c980*/  @P1 BRA `(.L_x_9566) ;  /* 0x0000000400781947 */ /* 0x000fea0003800000 */
[----:B--2---:R-:W-:Y:S01]  /*c990*/  LEA.HI R4, R45, R206, RZ, 0x1d ;  /* 0x000000ce2d047211 */ /* 0x004fe200078fe8ff */
[----:B-1----:R-:W-:Y:S01]  /*c9a0*/  HADD2.F32 R35, -RZ, R59.H1_H1 ;  /* 0x3000003bff237230 */ /* 0x002fe20000004100 */
[--C-:B------:R-:W-:Y:S01]  /*c9b0*/  SHF.R.U64 R54, R50, 0x10, R51.reuse ;  /* 0x0000001032367819 */ /* 0x100fe20000001233 */
[--C-:B------:R-:W-:Y:S01]  /*c9c0*/  HADD2.F32 R36, -RZ, R62.reuse.H1_H1 ;  /* 0x3000003eff247230 */ /* 0x100fe20000004100 */
[----:B------:R-:W-:Y:S01]  /*c9d0*/  SHF.R.S32.HI R5, RZ, 0x1f, R4 ;  /* 0x0000001fff057819 */ /* 0x000fe20000011404 */
[----:B------:R-:W-:Y:S01]  /*c9e0*/  IMAD.SHL.U32 R6, R4, 0x8, RZ ;  /* 0x0000000804067824 */ /* 0x000fe200078e00ff */
[----:B------:R-:W-:Y:S01]  /*c9f0*/  SHF.R.U32.HI R50, RZ, 0x10, R51 ;  /* 0x00000010ff327819 */ /* 0x000fe20000011633 */
[----:B------:R-:W-:Y:S01]  /*ca00*/  HADD2.F32 R62, -RZ, R62.H0_H0 ;  /* 0x2000003eff3e7230 */ /* 0x000fe20000004100 */
[----:B------:R-:W-:Y:S02]  /*ca10*/  LEA.HI R4, R5, R4, RZ, 0x3 ;  /* 0x0000000405047211 */ /* 0x000fe400078f18ff */
[----:B------:R-:W-:-:S02]  /*ca20*/  LOP3.LUT R5, R195, 0x38, R6, 0xf8, !PT ;  /* 0x00000038c3057812 */ /* 0x000fc400078ef806 */
[----:B------:R-:W-:Y:S02]  /*ca30*/  SHF.L.U32 R4, R4, 0xa, RZ ;  /* 0x0000000a04047819 */ /* 0x000fe400000006ff */
[----:B------:R-:W-:Y:S02]  /*ca40*/  LOP3.LUT R21, R5, R226, RZ, 0x3c, !PT ;  /* 0x000000e205157212 */ /* 0x000fe400078e3cff */
[----:B------:R-:W-:Y:S02]  /*ca50*/  LOP3.LUT R20, R4, 0x7fffe000, RZ, 0xc0, !PT ;  /* 0x7fffe00004147812 */ /* 0x000fe400078ec0ff */
[----:B------:R-:W1:Y:S01]  /*ca60*/  LDS.128 R4, [R215] ;  /* 0x00000000d7047984 */ /* 0x000e620000000c00 */
[--C-:B------:R-:W-:Y:S02]  /*ca70*/  SHF.R.U64 R48, R38, 0x10, R39.reuse ;  /* 0x0000001026307819 */ /* 0x100fe40000001227 */
[----:B------:R-:W-:Y:S02]  /*ca80*/  IADD3 R21, R21, R20, R198 ;  /* 0x0000001415157210 */ /* 0x000fe40007ffe0c6 */
[----:B------:R-:W-:-:S02]  /*ca90*/  SHF.R.U32.HI R37, RZ, 0x10, R39 ;  /* 0x00000010ff257819 */ /* 0x000fc40000011627 */
[--C-:B------:R-:W-:Y:S01]  /*caa0*/  SHF.R.U64 R47, R40, 0x10, R41.reuse ;  /* 0x00000010282f7819 */ /* 0x100fe20000001229 */
[----:B------:R-:W-:Y:S01]  /*cab0*/  IMAD R21, R21, 0x2, R18 ;  /* 0x0000000215157824 */ /* 0x000fe200078e0212 */
[----:B------:R-:W-:Y:S01]  /*cac0*/  SHF.R.U32.HI R46, RZ, 0x10, R41 ;  /* 0x00000010ff2e7819 */ /* 0x000fe20000011629 */
[----:B------:R-:W-:Y:S01]  /*cad0*/  HADD2.F32 R37, -RZ, R37.H0_H0 ;  /* 0x20000025ff257230 */ /* 0x000fe20000004100 */
[--C-:B------:R-:W-:Y:S02]  /*cae0*/  SHF.R.U64 R49, R52, 0x10, R53.reuse ;  /* 0x0000001034317819 */ /* 0x100fe40000001235 */
[----:B------:R-:W2:Y:S01]  /*caf0*/  LDS.128 R24, [R21+0x10400] ;  /* 0x0104000015187984 */ /* 0x000ea20000000c00 */
[----:B------:R-:W-:Y:S01]  /*cb00*/  SHF.R.U32.HI R52, RZ, 0x10, R53 ;  /* 0x00000010ff347819 */ /* 0x000fe20000011635 */
[--C-:B-1----:R-:W-:Y:S02]  /*cb10*/  HADD2.F32 R20, -RZ, R5.reuse.H0_H0 ;  /* 0x20000005ff147230 */ /* 0x102fe40000004100 */
[----:B------:R-:W-:-:S02]  /*cb20*/  HADD2.F32 R28, -RZ, R5.H1_H1 ;  /* 0x30000005ff1c7230 */ /* 0x000fc40000004100 */
[----:B------:R-:W-:Y:S02]  /*cb30*/  HADD2.F32 R5, -RZ, R4.H0_H0 ;  /* 0x20000004ff057230 */ /* 0x000fe40000004100 */
[----:B0-----:R-:W-:Y:S02]  /*cb40*/  HADD2.F32 R29, -RZ, R6.H0_H0 ;  /* 0x20000006ff1d7230 */ /* 0x001fe40000004100 */
[--C-:B------:R-:W-:Y:S02]  /*cb50*/  HADD2.F32 R30, -RZ, R7.reuse.H0_H0 ;  /* 0x20000007ff1e7230 */ /* 0x100fe40000004100 */
[----:B------:R-:W-:Y:S02]  /*cb60*/  HADD2.F32 R7, -RZ, R7.H1_H1 ;  /* 0x30000007ff077230 */ /* 0x000fe40000004100 */
[----:B------:R-:W-:Y:S02]  /*cb70*/  HADD2.F32 R4, -RZ, R4.H1_H1 ;  /* 0x30000004ff047230 */ /* 0x000fe40000004100 */
[----:B--2---:R-:W-:-:S02]  /*cb80*/  HADD2.F32 R31, -RZ, R25.H0_H0 ;  /* 0x20000019ff1f7230 */ /* 0x004fc40000004100 */
[----:B------:R-:W-:Y:S02]  /*cb90*/  HADD2.F32 R32, -RZ, R25.H1_H1 ;  /* 0x30000019ff207230 */ /* 0x000fe40000004100 */
[----:B------:R-:W-:Y:S02]  /*cba0*/  HADD2.F32 R25, -RZ, R24.H0_H0 ;  /* 0x20000018ff197230 */ /* 0x000fe40000004100 */
[CC--:B------:R-:W-:Y:S01]  /*cbb0*/  FMUL.FTZ R39, R31.reuse, R36.reuse ;  /* 0x000000241f277220 */ /* 0x0c0fe20000410000 */
[-C--:B------:R-:W-:Y:S01]  /*cbc0*/  FMUL.FTZ R41, R31, R35.reuse ;  /* 0x000000231f297220 */ /* 0x080fe20000410000 */
[----:B------:R-:W-:Y:S02]  /*cbd0*/  HADD2.F32 R31, -RZ, R50.H0_H0 ;  /* 0x20000032ff1f7230 */ /* 0x000fe40000004100 */
[C---:B------:R-:W-:Y:S01]  /*cbe0*/  FFMA.FTZ R39, R20.reuse, R35, -R39 ;  /* 0x0000002314277223 */ /* 0x040fe20000010827 */
[----:B------:R-:W-:Y:S01]  /*cbf0*/  FFMA.FTZ R41, R20, R36, R41 ;  /* 0x0000002414297223 */ /* 0x000fe20000010029 */
[----:B------:R-:W-:-:S02]  /*cc00*/  HADD2.F32 R20, -RZ, R59.H0_H0 ;  /* 0x2000003bff147230 */ /* 0x000fc40000004100 */
[C---:B------:R-:W-:Y:S01]  /*cc10*/  FMUL.FTZ R35, R32.reuse, R37 ;  /* 0x0000002520237220 */ /* 0x040fe20000410000 */
[-C--:B------:R-:W-:Y:S01]  /*cc20*/  FMUL.FTZ R43, R32, R31.reuse ;  /* 0x0000001f202b7220 */ /* 0x080fe20000410000 */
[C---:B------:R-:W-:Y:S01]  /*cc30*/  FMUL.FTZ R36, R25.reuse, R62 ;  /* 0x0000003e19247220 */ /* 0x040fe20000410000 */
[----:B------:R-:W-:Y:S02]  /*cc40*/  HADD2.F32 R33, -RZ, R26.H0_H0 ;  /* 0x2000001aff217230 */ /* 0x000fe40000004100 */
[-C--:B------:R-:W-:Y:S01]  /*cc50*/  FMUL.FTZ R25, R25, R20.reuse ;  /* 0x0000001419197220 */ /* 0x080fe20000410000 */
[----:B------:R-:W-:Y:S02]  /*cc60*/  HADD2.F32 R32, -RZ, R63.H0_H0 ;  /* 0x2000003fff207230 */ /* 0x000fe40000004100 */
[----:B------:R-:W-:Y:S01]  /*cc70*/  FFMA.FTZ R36, R5, R20, -R36 ;  /* 0x0000001405247223 */ /* 0x000fe20000010824 */
[----:B------:R-:W-:Y:S02]  /*cc80*/  HADD2.F32 R34, -RZ, R27.H0_H0 ;  /* 0x2000001bff227230 */ /* 0x000fe40000004100 */
[C---:B------:R-:W-:Y:S01]  /*cc90*/  FFMA.FTZ R38, R28.reuse, R31, -R35 ;  /* 0x0000001f1c267223 */ /* 0x040fe20000010823 */
[----:B------:R-:W-:Y:S01]  /*cca0*/  FFMA.FTZ R40, R28, R37, R43 ;  /* 0x000000251c287223 */ /* 0x000fe2000001002b */
[----:B------:R-:W-:-:S02]  /*ccb0*/  HADD2.F32 R20, -RZ, R44.H0_H0 ;  /* 0x2000002cff147230 */ /* 0x000fc40000004100 */
[----:B------:R-:W-:Y:S01]  /*ccc0*/  FFMA.FTZ R62, R5, R62, R25 ;  /* 0x0000003e053e7223 */ /* 0x000fe20000010019 */
[----:B------:R-:W-:Y:S02]  /*ccd0*/  HADD2.F32 R63, -RZ, R63.H1_H1 ;  /* 0x3000003fff3f7230 */ /* 0x000fe40000004100 */
[C---:B------:R-:W-:Y:S01]  /*cce0*/  FMUL.FTZ R28, R33.reuse, R32 ;  /* 0x00000020211c7220 */ /* 0x040fe20000410000 */
[----:B------:R-:W-:Y:S02]  /*ccf0*/  HADD2.F32 R5, -RZ, R44.H1_H1 ;  /* 0x3000002cff057230 */ /* 0x000fe40000004100 */
[-C--:B------:R-:W-:Y:S01]  /*cd00*/  FMUL.FTZ R44, R33, R20.reuse ;  /* 0x00000014212c7220 */ /* 0x080fe20000410000 */
[----:B------:R-:W-:Y:S02]  /*cd10*/  HADD2.F32 R27, -RZ, R27.H1_H1 ;  /* 0x3000001bff1b7230 */ /* 0x000fe40000004100 */
[----:B------:R-:W-:Y:S01]  /*cd20*/  FFMA.FTZ R35, R29, R20, -R28 ;  /* 0x000000141d237223 */ /* 0x000fe2000001081c */
[----:B------:R-:W-:Y:S01]  /*cd30*/  FMUL.FTZ R25, R34, R63 ;  /* 0x0000003f22197220 */ /* 0x000fe20000410000 */
[----:B------:R-:W-:-:S02]  /*cd40*/  HADD2.F32 R28, -RZ, R46.H0_H0 ;  /* 0x2000002eff1c7230 */ /* 0x000fc40000004100 */
[-C--:B------:R-:W-:Y:S01]  /*cd50*/  FMUL.FTZ R34, R34, R5.reuse ;  /* 0x0000000522227220 */ /* 0x080fe20000410000 */
[----:B------:R-:W-:Y:S02]  /*cd60*/  HADD2.F32 R20, -RZ, R52.H0_H0 ;  /* 0x20000034ff147230 */ /* 0x000fe40000004100 */
[----:B------:R-:W-:Y:S01]  /*cd70*/  FFMA.FTZ R44, R29, R32, R44 ;  /* 0x000000201d2c7223 */ /* 0x000fe2000001002c */
[C---:B------:R-:W-:Y:S01]  /*cd80*/  FFMA.FTZ R32, R30.reuse, R5, -R25 ;  /* 0x000000051e207223 */ /* 0x040fe20000010819 */
[----:B------:R-:W-:Y:S01]  /*cd90*/  FFMA.FTZ R34, R30, R63, R34 ;  /* 0x0000003f1e227223 */ /* 0x000fe20000010022 */
[C---:B------:R-:W-:Y:S01]  /*cda0*/  FMUL.FTZ R46, R27.reuse, R28 ;  /* 0x0000001c1b2e7220 */ /* 0x040fe20000410000 */
[----:B------:R-:W-:Y:S01]  /*cdb0*/  FMUL.FTZ R30, R27, R20 ;  /* 0x000000141b1e7220 */ /* 0x000fe20000410000 */
[----:B------:R-:W-:Y:S02]  /*cdc0*/  HADD2.F32 R24, -RZ, R24.H1_H1 ;  /* 0x30000018ff187230 */ /* 0x000fe40000004100 */
[----:B------:R-:W-:-:S02]  /*cdd0*/  HADD2.F32 R26, -RZ, R26.H1_H1 ;  /* 0x3000001aff1a7230 */ /* 0x000fc40000004100 */
[C---:B------:R-:W-:Y:S01]  /*cde0*/  FFMA.FTZ R43, R7.reuse, R20, -R46 ;  /* 0x00000014072b7223 */ /* 0x040fe2000001082e */
[----:B------:R-:W-:Y:S02]  /*cdf0*/  HADD2.F32 R27, -RZ, R48.H0_H0 ;  /* 0x20000030ff1b7230 */ /* 0x000fe40000004100 */
        /* <DEDUP_REMOVED lines=23> */
.L_x_9566:
[----:B------:R-:W-:Y:S05]  /*cf70*/  BSYNC B1 ;  /* 0x0000000000017941 */ /* 0x000fea0003800000 */
.L_x_9565:
[----:B-1----:R-:W-:Y:S01]  /*cf80*/  PRMT R32, R0, 0x5410, R3 ;  /* 0x0000541000207816 */ /* 0x002fe20000000003 */
[----:B------:R-:W-:Y:S06]  /*cf90*/  @P0 BRA `(.L_x_9550) ;  /* 0x0000000400780947 */ /* 0x000fec0003800000 */
[----:B------:R-:W-:Y:S01]  /*cfa0*/  LEA.HI R45, R45, R206, RZ, 0x1d ;  /* 0x000000ce2d2d7211 */ /* 0x000fe200078fe8ff */
[----:B--23--:R-:W1:Y:S01]  /*cfb0*/  LDS.128 R4, [R214] ;  /* 0x00000000d6047984 */ /* 0x00ce620000000c00 */
[----:B------:R-:W-:Y:S01]  /*cfc0*/  SHF.R.U32.HI R20, RZ, 0x10, R9 ;  /* 0x00000010ff147819 */ /* 0x000fe20000011609 */
        /* <DEDUP_REMOVED lines=15> */
[----:B------:R-:W-:Y:S02]  /*d0c0*/  SHF.R.U32.HI R28, RZ, 0x10, R13 ;  /* 0x00000010ff1c7819 */ /* 0x000fe4000001160d */
[----:B------:R-:W-:-:S02]  /*d0d0*/  IADD3 R3, R0, R3, R197 ;  /* 0x0000000300037210 */ /* 0x000fc40007ffe0c5 */
[----:B------:R-:W-:Y:S02]  /*d0e0*/  SHF.R.U64 R36, R8, 0x10, R9 ;  /* 0x0000001008247819 */ /* 0x000fe40000001209 */
[----:B------:R-:W-:Y:S02]  /*d0f0*/  LEA R3, R3, R18, 0x1 ;  /* 0x0000001203037211 */ /* 0x000fe400078e08ff */
[--C-:B------:R-:W-:Y:S02]  /*d100*/  SHF.R.U64 R35, R10, 0x10, R11.reuse ;  /* 0x000000100a237819 */ /* 0x100fe4000000120b */
[----:B------:R-:W-:Y:S01]  /*d110*/  SHF.R.U32.HI R33, RZ, 0x10, R11 ;  /* 0x00000010ff217819 */ /* 0x000fe2000001160b */
[----:B------:R-:W2:Y:S01]  /*d120*/  LDS.128 R24, [R3+0x10400] ;  /* 0x0104000003187984 */ /* 0x000ea20000000c00 */
[--C-:B-1----:R-:W-:Y:S02]  /*d130*/  HADD2.F32 R8, -RZ, R5.reuse.H0_H0 ;  /* 0x20000005ff087230 */ /* 0x102fe40000004100 */
[----:B------:R-:W-:-:S02]  /*d140*/  HADD2.F32 R5, -RZ, R5.H1_H1 ;  /* 0x30000005ff057230 */ /* 0x000fc40000004100 */
[----:B------:R-:W-:Y:S02]  /*d150*/  HADD2.F32 R0, -RZ, R4.H0_H0 ;  /* 0x20000004ff007230 */ /* 0x000fe40000004100 */
[----:B------:R-:W-:Y:S02]  /*d160*/  HADD2.F32 R9, -RZ, R6.H0_H0 ;  /* 0x20000006ff097230 */ /* 0x000fe40000004100 */
[--C-:B------:R-:W-:Y:S02]  /*d170*/  HADD2.F32 R10, -RZ, R7.reuse.H0_H0 ;  /* 0x20000007ff0a7230 */ /* 0x100fe40000004100 */
[----:B------:R-:W-:Y:S02]  /*d180*/  HADD2.F32 R7, -RZ, R7.H1_H1 ;  /* 0x30000007ff077230 */ /* 0x000fe40000004100 */
[----:B------:R-:W-:Y:S02]  /*d190*/  HADD2.F32 R4, -RZ, R4.H1_H1 ;  /* 0x30000004ff047230 */ /* 0x000fe40000004100 */
[----:B------:R-:W-:-:S02]  /*d1a0*/  HADD2.F32 R6, -RZ, R6.H1_H1 ;  /* 0x30000006ff067230 */ /* 0x000fc40000004100 */
[--C-:B--2---:R-:W-:Y:S02]  /*d1b0*/  HADD2.F32 R12, -RZ, R25.reuse.H0_H0 ;  /* 0x20000019ff0c7230 */ /* 0x104fe40000004100 */
[----:B------:R-:W-:Y:S02]  /*d1c0*/  HADD2.F32 R25, -RZ, R25.H1_H1 ;  /* 0x30000019ff197230 */ /* 0x000fe40000004100 */
[----:B------:R-:W-:Y:S02]  /*d1d0*/  HADD2.F32 R11, -RZ, R24.H0_H0 ;  /* 0x20000018ff0b7230 */ /* 0x000fe40000004100 */
[C---:B0-----:R-:W-:Y:S01]  /*d1e0*/  FMUL.FTZ R29, R12.reuse, R21 ;  /* 0x000000150c1d7220 */ /* 0x041fe20000410000 */
[-C--:B------:R-:W-:Y:S01]  /*d1f0*/  FMUL.FTZ R31, R12, R15.reuse ;  /* 0x0000000f0c1f7220 */ /* 0x080fe20000410000 */
[----:B------:R-:W-:Y:S02]  /*d200*/  HADD2.F32 R12, -RZ, R28.H0_H0 ;  /* 0x2000001cff0c7230 */ /* 0x000fe40000004100 */
[----:B------:R-:W-:Y:S01]  /*d210*/  FMUL.FTZ R28, R25, R20 ;  /* 0x00000014191c7220 */ /* 0x000fe20000410000 */
[C---:B------:R-:W-:Y:S01]  /*d220*/  FFMA.FTZ R29, R8.reuse, R15, -R29 ;  /* 0x0000000f081d7223 */ /* 0x040fe2000001081d */
[----:B------:R-:W-:Y:S01]  /*d230*/  FFMA.FTZ R31, R8, R21, R31 ;  /* 0x00000015081f7223 */ /* 0x000fe2000001001f */
[----:B------:R-:W-:-:S02]  /*d240*/  HADD2.F32 R13, -RZ, R26.H0_H0 ;  /* 0x2000001aff0d7230 */ /* 0x000fc40000004100 */
[-C--:B------:R-:W-:Y:S01]  /*d250*/  FMUL.FTZ R8, R25, R12.reuse ;  /* 0x0000000c19087220 */ /* 0x080fe20000410000 */
[----:B------:R-:W-:Y:S01]  /*d260*/  FFMA.FTZ R30, R5, R12, -R28 ;  /* 0x0000000c051e7223 */ /* 0x000fe2000001081c */
[C---:B------:R-:W-:Y:S01]  /*d270*/  FMUL.FTZ R15, R11.reuse, R55 ;  /* 0x000000370b0f7220 */ /* 0x040fe20000410000 */
[----:B------:R-:W-:Y:S02]  /*d280*/  HADD2.F32 R12, -RZ, R60.H0_H0 ;  /* 0x2000003cff0c7230 */ /* 0x000fe40000004100 */
[-C--:B------:R-:W-:Y:S01]  /*d290*/  FMUL.FTZ R28, R11, R61.reuse ;  /* 0x0000003d0b1c7220 */ /* 0x080fe20000410000 */
        /* <DEDUP_REMOVED lines=30> */
[-C--:B------:R-:W-:Y:S01]  /*d480*/  FMUL.FTZ R24, R24, R5.reuse ;  /* 0x0000000518187220 */ /* 0x080fe20000410000 */
[----:B------:R-:W-:Y:S01]  /*d490*/  FFMA.FTZ R0, R4, R5, -R7 ;  /* 0x0000000504007223 */ /* 0x000fe20000010807 */
[-C--:B------:R-:W-:Y:S01]  /*d4a0*/  FMUL.FTZ R26, R26, R9.reuse ;  /* 0x000000091a1a7220 */ /* 0x080fe20000410000 */
[----:B------:R-:W-:Y:S01]  /*d4b0*/  FFMA.FTZ R10, R6, R9, -R27 ;  /* 0x00000009060a7223 */ /* 0x000fe2000001081b */
[----:B------:R-:W-:Y:S01]  /*d4c0*/  FFMA.FTZ R21, R4, R11, R24 ;  /* 0x0000000b04157223 */ /* 0x000fe20000010018 */
[----:B------:R-:W-:Y:S01]  /*d4d0*/  F2FP.F16.F32.PACK_AB R7, R33, R12 ;  /* 0x0000000c2107723e */ /* 0x000fe200000000ff */
        /* <DEDUP_REMOVED lines=10> */
.L_x_9550:
[----:B------:R-:W-:Y:S05]  /*d580*/  BSYNC B0 ;  /* 0x0000000000007941 */ /* 0x000fea0003800000 */
.L_x_9522:
        /* <DEDUP_REMOVED lines=8> */
.L_x_9520:
[----:B------:R-:W-:-:S05]  /*d610*/  IMAD.U32 R0, RZ, RZ, UR39 ;  /* 0x00000027ff007e24 */ /* 0x000fca000f8e00ff */
[----:B------:R-:W-:-:S13]  /*d620*/  ISETP.NE.AND P0, PT, R0, 0x3, PT ;  /* 0x000000030000780c */ /* 0x000fda0003f05270 */
[----:B------:R-:W-:Y:S05]  /*d630*/  @!P0 BRA `(.L_x_9567) ;  /* 0x0000000000048947 */ /* 0x000fea0003800000 */
[----:B------:R-:W-:Y:S01]  /*d640*/  BPT.TRAP 0x1 ;  /* 0x000000040000795c */ /* 0x000fe20000300000 */
.L_x_9567:
[----:B------:R-:W-:Y:S01]  /*d650*/  IMAD R0, R186, 0x8, R18 ;  /* 0x00000008ba007824 */ /* 0x000fe200078e0212 */
[----:B-1-3--:R-:W-:-:S04]  /*d660*/  SHF.L.U32 R3, R188, 0x1f, RZ ;  /* 0x0000001fbc037819 */ /* 0x00afc800000006ff */
[----:B------:R1:W3:Y:S01]  /*d670*/  SYNCS.PHASECHK.TRANS64.TRYWAIT P1, [R0+URZ+0x28830], R3 ;  /* 0x02883003000075a7 */ /* 0x0002e2000802017f */
[----:B------:R-:W-:Y:S05]  /*d680*/  @!P0 BRA `(.L_x_9568) ;  /* 0x0000000000048947 */ /* 0x000fea0003800000 */
[----:B------:R-:W-:Y:S01]  /*d690*/  BPT.TRAP 0x1 ;  /* 0x000000040000795c */ /* 0x000fe20000300000 */
.L_x_9568:
[----:B---3--:R-:W-:Y:S05]  /*d6a0*/  @P1 BRA `(.L_x_9569) ;  /* 0x0000000000081947 */ /* 0x008fea0003800000 */
[----:B------:R-:W3:Y:S02]  /*d6b0*/  SYNCS.PHASECHK.TRANS64.TRYWAIT P1, [R0+URZ+0x28830], R3 ;  /* 0x02883003000075a7 */ /* 0x000ee4000802017f */
[----:B---3--:R-:W-:Y:S05]  /*d6c0*/  @!P1 BRA `(.L_x_9570) ;  /* 0x00000144005c9947 */ /* 0x008fea0003800000 */
.L_x_9569:
[----:B------:R-:W-:Y:S05]  /*d6d0*/  WARPSYNC.ALL ;  /* 0x0000000000007948 */ /* 0x000fea0003800000 */
[----:B-1-3--:R-:W-:Y:S01]  /*d6e0*/  VIADD R3, R18, 0x18400 ;  /* 0x0001840012037836 */ /* 0x00afe20000000000 */
[----:B------:R-:W-:Y:S01]  /*d6f0*/  R2UR UR32, R42 ;  /* 0x000000002a2072ca */ /* 0x000fe200000e0000 */
[----:B0-2-4-:R-:W-:Y:S01]  /*d700*/  IMAD.MOV.U32 R7, RZ, RZ, 0x40000040 ;  /* 0x40000040ff077424 */ /* 0x015fe200078e00ff */
[----:B-----5:R-:W-:Y:S01]  /*d710*/  WARPGROUP.ARRIVE ;  /* 0x00000000000079c5 */ /* 0x020fe20000000000 */
[----:B------:R-:W-:Y:S01]  /*d720*/  UMOV UR33, 0x40000040 ;  /* 0x4000004000217882 */ /* 0x000fe20000000000 */
[----:B------:R-:W-:Y:S01]  /*d730*/  SHF.R.U32.HI R3, RZ, 0x4, R3 ;  /* 0x00000004ff037819 */ /* 0x000fe20000011603 */
[----:B------:R-:W-:Y:S01]  /*d740*/  IMAD.MOV.U32 R9, RZ, RZ, 0x40000040 ;  /* 0x40000040ff097424 */ /* 0x000fe200078e00ff */
[----:B------:R-:W-:Y:S01]  /*d750*/  R2UR UR35, R7 ;  /* 0x00000000072372ca */ /* 0x000fe200000e0000 */
[----:B------:R-:W-:Y:S01]  /*d760*/  UMOV UR5, 0x40000040 ;  /* 0x4000004000057882 */ /* 0x000fe20000000000 */
[----:B------:R-:W-:Y:S01]  /*d770*/  LOP3.LUT R3, R3, 0x3fff, RZ, 0xc0, !PT ;  /* 0x00003fff03037812 */ /* 0x000fe200078ec0ff */
[----:B------:R-:W-:Y:S01]  /*d780*/  UMOV UR9, 0x40000040 ;  /* 0x4000004000097882 */ /* 0x000fe20000000000 */
[----:B------:R-:W-:Y:S01]  /*d790*/  R2UR UR7, R9 ;  /* 0x00000000090772ca */ /* 0x000fe200000e0000 */
[----:B------:R-:W-:Y:S01]  /*d7a0*/  IMAD.MOV.U32 R9, RZ, RZ, 0x40000040 ;  /* 0x40000040ff097424 */ /* 0x000fe200078e00ff */
[----:B------:R-:W-:Y:S01]  /*d7b0*/  LOP3.LUT R4, R3, 0x10000, RZ, 0xfc, !PT ;  /* 0x0001000003047812 */ /* 0x000fe200078efcff */
[----:B------:R-:W-:Y:S01]  /*d7c0*/  ULOP3.LUT UR32, UR32, 0x10000, URZ, 0xfc, !UPT ;  /* 0x0001000020207892 */ /* 0x000fe2000f8efc3f */
[----:B------:R-:W-:Y:S01]  /*d7d0*/  IMAD.MOV.U32 R7, RZ, RZ, 0x40000040 ;  /* 0x40000040ff077424 */ /* 0x000fe200078e00ff */
[----:B------:R-:W-:Y:S01]  /*d7e0*/  UMOV UR13, 0x40000040 ;  /* 0x40000040000d7882 */ /* 0x000fe20000000000 */
[----:B------:R-:W-:Y:S01]  /*d7f0*/  LEA R6, R186, R4, 0xb ;  /* 0x00000004ba067211 */ /* 0x000fe200078e58ff */
[----:B------:R-:W-:Y:S01]  /*d800*/  UIADD3 UR4, UR32, 0x2, URZ ;  /* 0x0000000220047890 */ /* 0x000fe2000fffe03f */
[----:B------:R-:W-:Y:S01]  /*d810*/  R2UR UR11, R9 ;  /* 0x00000000090b72ca */ /* 0x000fe200000e0000 */
[----:B------:R-:W-:Y:S01]  /*d820*/  UIADD3 UR8, UR32, 0x4, URZ ;  /* 0x0000000420087890 */ /* 0x000fe2000fffe03f */
[C---:B------:R-:W-:Y:S01]  /*d830*/  R2UR UR34, R6.reuse ;  /* 0x00000000062272ca */ /* 0x040fe200000e0000 */
[----:B------:R-:W-:Y:S01]  /*d840*/  VIADD R8, R6, 0x2 ;  /* 0x0000000206087836 */ /* 0x000fe20000000000 */
[----:B------:R-:W-:Y:S01]  /*d850*/  UIADD3 UR12, UR32, 0x6, URZ ;  /* 0x00000006200c7890 */ /* 0x000fe2000fffe03f */
[----:B------:R-:W-:Y:S01]  /*d860*/  IMAD.MOV.U32 R9, RZ, RZ, 0x40000040 ;  /* 0x40000040ff097424 */ /* 0x000fe200078e00ff */
[----:B------:R-:W-:Y:S01]  /*d870*/  UIADD3 UR16, UR32, 0x400, URZ ;  /* 0x0000040020107890 */ /* 0x000fe2000fffe03f */
[----:B------:R-:W-:Y:S01]  /*d880*/  R2UR UR31, R7 ;  /* 0x00000000071f72ca */ /* 0x000fe200000e0000 */
[----:B------:R-:W-:Y:S01]  /*d890*/  UMOV UR17, 0x40000040 ;  /* 0x4000004000117882 */ /* 0x000fe20000000000 */
[----:B------:R-:W-:Y:S01]  /*d8a0*/  R2UR UR6, R8 ;  /* 0x00000000080672ca */ /* 0x000fe200000e0000 */
[----:B------:R-:W-:Y:S01]  /*d8b0*/  UIADD3 UR20, UR32, 0x402, URZ ;  /* 0x0000040220147890 */ /* 0x000fe2000fffe03f */
[----:B------:R-:W-:Y:S01]  /*d8c0*/  IADD3 R8, R6, 0x4, RZ ;  /* 0x0000000406087810 */ /* 0x000fe20007ffe0ff */
[----:B------:R-:W-:Y:S01]  /*d8d0*/  UMOV UR21, 0x40000040 ;  /* 0x4000004000157882 */ /* 0x000fe20000000000 */
[----:B------:R-:W-:Y:S01]  /*d8e0*/  R2UR UR15, R9 ;  /* 0x00000000090f72ca */ /* 0x000fe200000e0000 */
[----:B------:R-:W-:Y:S01]  /*d8f0*/  IMAD.MOV.U32 R9, RZ, RZ, 0x40000040 ;  /* 0x40000040ff097424 */ /* 0x000fe200078e00ff */
[----:B------:R-:W-:Y:S01]  /*d900*/  HGMMA.64x128x16.F32 R24, gdesc[UR32], RZ, !UPT, gsb0 ;  /* 0x01e00000201879f0 */ /* 0x000fe2000c0008ff */
[----:B------:R-:W-:Y:S01]  /*d910*/  R2UR UR10, R8 ;  /* 0x00000000080a72ca */ /* 0x000fe200000e0000 */
[----:B------:R-:W-:Y:S01]  /*d920*/  VIADD R8, R6, 0x6 ;  /* 0x0000000606087836 */ /* 0x000fe20000000000 */
[----:B------:R-:W-:Y:S01]  /*d930*/  UIADD3 UR24, UR32, 0x404, URZ ;  /* 0x0000040420187890 */ /* 0x000fe2000fffe03f */
[----:B------:R-:W-:Y:S01]  /*d940*/  R2UR UR19, R9 ;  /* 0x00000000091372ca */ /* 0x000fe200000e0000 */
[----:B------:R-:W-:Y:S01]  /*d950*/  IMAD.MOV.U32 R9, RZ, RZ, 0x40000040 ;  /* 0x40000040ff097424 */ /* 0x000fe200078e00ff */
[----:B------:R-:W-:Y:S01]  /*d960*/  UMOV UR25, 0x40000040 ;  /* 0x4000004000197882 */ /* 0x000fe20000000000 */
[----:B------:R-:W-:Y:S01]  /*d970*/  R2UR UR14, R8 ;  /* 0x00000000080e72ca */ /* 0x000fe200000e0000 */
[----:B------:R-:W-:Y:S01]  /*d980*/  UIADD3 UR28, UR32, 0x406, URZ ;  /* 0x00000406201c7890 */ /* 0x000fe2000fffe03f */
[----:B------:R-:W-:Y:S01]  /*d990*/  IADD3 R8, R6, 0x400, RZ ;  /* 0x0000040006087810 */ /* 0x000fe20007ffe0ff */
[----:B------:R-:W-:Y:S01]  /*d9a0*/  UMOV UR29, 0x40000040 ;  /* 0x40000040001d7882 */ /* 0x000fe20000000000 */
[----:B------:R-:W-:Y:S01]  /*d9b0*/  R2UR UR23, R9 ;  /* 0x00000000091772ca */ /* 0x000fe200000e0000 */
[----:B------:R-:W-:Y:S01]  /*d9c0*/  IMAD.MOV.U32 R9, RZ, RZ, 0x40000040 ;  /* 0x40000040ff097424 */ /* 0x000fe200078e00ff */
[----:B------:R-:W-:Y:S01]  /*d9d0*/  R2UR UR18, R8 ;  /* 0x00000000081272ca */ /* 0x000fe200000e0000 */
[----:B------:R-:W-:-:S03]  /*d9e0*/  VIADD R8, R6, 0x402 ;  /* 0x0000040206087836 */ /* 0x000fc60000000000 */
        /* <DEDUP_REMOVED lines=30> */
.L_x_9571:
[----:B------:R-:W0:Y:S01]  /*dbd0*/  LDC R6, c[0x0][0x448] ;  /* 0x00011200ff067b82 */ /* 0x000e220000000800 */
[----:B------:R-:W-:Y:S01]  /*dbe0*/  ULDC UR6, c[0x0][0x9d8] ;  /* 0x0002760000067ab9 */ /* 0x000fe20000000800 */
[----:B------:R-:W-:Y:S01]  /*dbf0*/  ULDC UR48, c[0x0][0x988] ;  /* 0x0002620000307ab9 */ /* 0x000fe20000000800 */
        /* <DEDUP_REMOVED lines=21> */
[----:B0-----:R-:W-:Y:S01]  /*dd50*/  ISETP.NE.AND P1, PT, R6, 0x1, PT ;  /* 0x000000010600780c */ /* 0x001fe20003f25270 */
[----:B------:R-:W-:Y:S01]  /*dd60*/  FMUL.FTZ R6, R54, UR6 ;  /* 0x0000000636067c20 */ /* 0x000fe20008410000 */
[----:B------:R-:W-:Y:S01]  /*dd70*/  IADD3 R54, R204, R191, RZ ;  /* 0x000000bfcc367210 */ /* 0x000fe20007ffe0ff */
[----:B-1----:R-:W-:-:S02]  /*dd80*/  IMAD.MOV.U32 R31, RZ, RZ, -0x80 ;  /* 0xffffff80ff1f7424 */ /* 0x002fc400078e00ff */
        /* <DEDUP_REMOVED lines=9> */
[----:B------:R-:W1:Y:S01]  /*de20*/  @P1 LDC R27, c[0x0][0x44c] ;  /* 0x00011300ff1b1b82 */ /* 0x000e620000000800 */
[----:B------:R-:W-:Y:S01]  /*de30*/  FMUL.FTZ R3, R24, UR6 ;  /* 0x0000000618037c20 */ /* 0x000fe20008410000 */
[----:B------:R2:W3:Y:S01]  /*de40*/  MUFU.TANH R97, R26 ;  /* 0x0000001a00617308 */ /* 0x0004e20000002400 */
[----:B0-----:R-:W-:-:S02]  /*de50*/  IMAD R6, R96, R31, 0x80 ;  /* 0x0000008060067424 */ /* 0x001fc400078e021f */
[----:B------:R-:W-:Y:S01]  /*de60*/  FMUL.FTZ R24, R48, UR6 ;  /* 0x0000000630187c20 */ /* 0x000fe20008410000 */
[----:B------:R-:W-:Y:S01]  /*de70*/  FMUL.FTZ R62, R62, UR6 ;  /* 0x000000063e3e7c20 */ /* 0x000fe20008410000 */
[----:B------:R-:W-:Y:S01]  /*de80*/  FMUL.FTZ R66, R66, UR6 ;  /* 0x0000000642427c20 */ /* 0x000fe20008410000 */
[----:B------:R-:W-:Y:S01]  /*de90*/  VIADD R30, R6, 0x1 ;  /* 0x00000001061e7836 */ /* 0x000fe20000000000 */
[----:B------:R-:W0:Y:S01]  /*dea0*/  @P1 LDC R28, c[0x0][0x450] ;  /* 0x00011400ff1c1b82 */ /* 0x000e220000000800 */
[----:B------:R-:W-:Y:S01]  /*deb0*/  FMUL.FTZ R12, R37, UR6 ;  /* 0x00000006250c7c20 */ /* 0x000fe20008410000 */
[----:B------:R-:W4:Y:S01]  /*dec0*/  MUFU.TANH R34, R34 ;  /* 0x0000002200227308 */ /* 0x000f220000002400 */
[----:B------:R-:W-:Y:S02]  /*ded0*/  IMAD R30, R203, -0x2, R30 ;  /* 0xfffffffecb1e7824 */ /* 0x000fe400078e021e */
[----:B--2---:R-:W-:Y:S01]  /*dee0*/  FMUL.FTZ R26, R53, UR6 ;  /* 0x00000006351a7c20 */ /* 0x004fe20008410000 */
        /* <DEDUP_REMOVED lines=11> */
[----:B-1----:R-:W-:-:S04]  /*dfa0*/  @P1 IMAD.HI.U32 R27, R54, R27, RZ ;  /* 0x0000001b361b1227 */ /* 0x002fc800078e00ff */
[----:B------:R-:W-:Y:S01]  /*dfb0*/  FMUL.FTZ R86, R86, UR6 ;  /* 0x0000000656567c20 */ /* 0x000fe20008410000 */
[----:B------:R-:W1:Y:S01]  /*dfc0*/  MUFU.TANH R38, R38 ;  /* 0x0000002600267308 */ /* 0x000e620000002400 */
[----:B------:R-:W-:Y:S01]  /*dfd0*/  FMUL.FTZ R87, R87, UR6 ;  /* 0x0000000657577c20 */ /* 0x000fe20008410000 */
[----:B------:R-:W-:Y:S01]  /*dfe0*/  FMUL.FTZ R21, R49, UR6 ;  /* 0x0000000631157c20 */ /* 0x000fe20008410000 */
[----:B------:R-:W-:Y:S01]  /*dff0*/  FMUL.FTZ R5, R25, UR6 ;  /* 0x0000000619057c20 */ /* 0x000fe20008410000 */
[----:B------:R-:W-:Y:S01]  /*e000*/  FMUL.FTZ R25, R52, UR6 ;  /* 0x0000000634197c20 */ /* 0x000fe20008410000 */
[----:B------:R-:W-:Y:S01]  /*e010*/  FMUL.FTZ R61, R61, UR6 ;  /* 0x000000063d3d7c20 */ /* 0x000fe20008410000 */
[----:B0-----:R-:W-:Y:S01]  /*e020*/  @P1 SHF.R.U32.HI R54, RZ, R28, R27 ;  /* 0x0000001cff361219 */ /* 0x001fe2000001161b */
[----:B------:R-:W-:Y:S01]  /*e030*/  FMUL.FTZ R28, R56, UR6 ;  /* 0x00000006381c7c20 */ /* 0x000fe20008410000 */
[----:B------:R-:W-:Y:S02]  /*e040*/  IMAD.IADD R56, R193, 0x1, R6 ;  /* 0x00000001c1387824 */ /* 0x000fe400078e0206 */
[----:B------:R-:W-:Y:S01]  /*e050*/  FMUL.FTZ R27, R57, UR6 ;  /* 0x00000006391b7c20 */ /* 0x000fe20008410000 */
[----:B------:R-:W-:Y:S01]  /*e060*/  IADD3 R57, -R192, R30, R193 ;  /* 0x0000001ec0397210 */ /* 0x000fe20007ffe1c1 */
[----:B------:R-:W0:Y:S01]  /*e070*/  SHFL.IDX PT, R29, R54, 0x1, 0x1c1f ;  /* 0x003c1f00361d7f89 */ /* 0x000e2200000e0000 */
[----:B------:R-:W-:Y:S01]  /*e080*/  IMAD R56, R203, -0x2, R56 ;  /* 0xfffffffecb387824 */ /* 0x000fe200078e0238 */
[----:B------:R-:W5:Y:S01]  /*e090*/  MUFU.TANH R39, R39 ;  /* 0x0000002700277308 */ /* 0x000f620000002400 */
[----:B------:R-:W-:Y:S01]  /*e0a0*/  FMUL.FTZ R60, R60, UR6 ;  /* 0x000000063c3c7c20 */ /* 0x000fe20008410000 */
[----:B------:R-:W5:Y:S01]  /*e0b0*/  SHFL.IDX PT, R54, R54, RZ, 0x1c1f ;  /* 0x001c1fff36367589 */ /* 0x000f6200000e0000 */
[----:B------:R-:W-:Y:S01]  /*e0c0*/  FMUL.FTZ R64, R64, UR6 ;  /* 0x0000000640407c20 */ /* 0x000fe20008410000 */
[----:B------:R-:W-:Y:S01]  /*e0d0*/  FMUL.FTZ R65, R65, UR6 ;  /* 0x0000000641417c20 */ /* 0x000fe20008410000 */
        /* <DEDUP_REMOVED lines=12> */
[----:B------:R-:W-:Y:S01]  /*e1a0*/  IADD3 R0, R0, 0x28840, RZ ;  /* 0x0002884000007810 */ /* 0x000fe20007ffe0ff */
[----:B------:R-:W-:Y:S01]  /*e1b0*/  ULDC UR46, c[0x0][0x9d8] ;  /* 0x00027600002e7ab9 */ /* 0x000fe20000000800 */
[----:B------:R-:W-:Y:S01]  /*e1c0*/  ULDC UR47, c[0x0][0x9d8] ;  /* 0x00027600002f7ab9 */ /* 0x000fe20000000800 */
[----:B------:R-:W-:Y:S01]  /*e1d0*/  ULDC UR44, c[0x0][0x988] ;  /* 0x00026200002c7ab9 */ /* 0x000fe20000000800 */
[----:B------:R-:W-:Y:S01]  /*e1e0*/  ULDC UR45, c[0x0][0x988] ;  /* 0x00026200002d7ab9 */ /* 0x000fe20000000800 */
[----:B0-----:R-:W-:-:S02]  /*e1f0*/  VIADDMNMX R29, R29, R57, R56, PT ;  /* 0x000000391d1d7246 */ /* 0x001fc40003800138 */
[----:B------:R-:W-:Y:S01]  /*e200*/  CS2R R150, SRZ ;  /* 0x0000000000967805 */ /* 0x000fe2000001ff00 */
[----:B------:R2:W-:Y:S01]  /*e210*/  MUFU.TANH R41, R59 ;  /* 0x0000003b00297308 */ /* 0x0005e20000002400 */
[----:B------:R-:W-:Y:S02]  /*e220*/  CS2R R148, SRZ ;  /* 0x0000000000947805 */ /* 0x000fe4000001ff00 */
[C---:B------:R-:W-:Y:S02]  /*e230*/  ISETP.GT.AND P2, PT, R29.reuse, RZ, PT ;  /* 0x000000ff1d00720c */ /* 0x040fe40003f44270 */
[----:B------:R-:W-:Y:S02]  /*e240*/  CS2R R146, SRZ ;  /* 0x0000000000927805 */ /* 0x000fe4000001ff00 */
[----:B------:R-:W-:Y:S02]  /*e250*/  ISETP.GT.AND P3, PT, R29, 0x1, PT ;  /* 0x000000011d00780c */ /* 0x000fe40003f64270 */
[----:B------:R-:W-:-:S02]  /*e260*/  CS2R R144, SRZ ;  /* 0x0000000000907805 */ /* 0x000fc4000001ff00 */
[----:B------:R-:W-:Y:S02]  /*e270*/  ISETP.GT.AND P4, PT, R29, 0x8, PT ;  /* 0x000000081d00780c */ /* 0x000fe40003f84270 */
[----:B------:R-:W-:Y:S02]  /*e280*/  CS2R R142, SRZ ;  /* 0x00000000008e7805 */ /* 0x000fe4000001ff00 */
[----:B---3--:R-:W-:Y:S01]  /*e290*/  FSEL R97, R97, -INF , P2 ;  /* 0xff80000061617808 */ /* 0x008fe20001000000 */
[----:B------:R-:W0:Y:S01]  /*e2a0*/  MUFU.TANH R46, R46 ;  /* 0x0000002e002e7308 */ /* 0x000e220000002400 */
[----:B------:R-:W-:Y:S02]  /*e2b0*/  FSEL R95, R95, -INF , P3 ;  /* 0xff8000005f5f7808 */ /* 0x000fe40001800000 */
[----:B------:R-:W-:Y:S02]  /*e2c0*/  CS2R R140, SRZ ;  /* 0x00000000008c7805 */ /* 0x000fe4000001ff00 */
[----:B------:R-:W-:-:S02]  /*e2d0*/  ISETP.GT.AND P2, PT, R29, 0x9, PT ;  /* 0x000000091d00780c */ /* 0x000fc40003f44270 */
[----:B------:R-:W-:Y:S02]  /*e2e0*/  CS2R R138, SRZ ;  /* 0x00000000008a7805 */ /* 0x000fe4000001ff00 */
[----:B------:R-:W-:Y:S02]  /*e2f0*/  FSEL R93, R93, -INF , P4 ;  /* 0xff8000005d5d7808 */ /* 0x000fe40002000000 */
[----:B------:R-:W-:Y:S02]  /*e300*/  CS2R R136, SRZ ;  /* 0x0000000000887805 */ /* 0x000fe4000001ff00 */
[----:B------:R-:W-:Y:S01]  /*e310*/  FMNMX.FTZ R6, R97, R95, !PT ;  /* 0x0000005f61067209 */ /* 0x000fe20007810000 */
[----:B------:R1:W-:Y:S01]  /*e320*/  MUFU.TANH R44, R63 ;  /* 0x0000003f002c7308 */ /* 0x0003e20000002400 */
[----:B------:R-:W-:Y:S02]  /*e330*/  ISETP.GT.AND P3, PT, R29, 0x10, PT ;  /* 0x000000101d00780c */ /* 0x000fe40003f64270 */
[----:B------:R-:W-:-:S02]  /*e340*/  CS2R R134, SRZ ;  /* 0x0000000000867805 */ /* 0x000fc4000001ff00 */
[----:B------:R-:W-:Y:S02]  /*e350*/  FSEL R91, R91, -INF , P2 ;  /* 0xff8000005b5b7808 */ /* 0x000fe40001000000 */
[----:B------:R-:W-:Y:S02]  /*e360*/  CS2R R132, SRZ ;  /* 0x0000000000847805 */ /* 0x000fe4000001ff00 */
[----:B------:R-:W-:Y:S02]  /*e370*/  FMNMX.FTZ R6, R93, R6, !PT ;  /* 0x000000065d067209 */ /* 0x000fe40007810000 */
[----:B------:R-:W-:Y:S02]  /*e380*/  CS2R R130, SRZ ;  /* 0x0000000000827805 */ /* 0x000fe4000001ff00 */
[----:B------:R-:W-:Y:S01]  /*e390*/  ISETP.GT.AND P2, PT, R29, 0x11, PT ;  /* 0x000000111d00780c */ /* 0x000fe20003f44270 */
[----:B------:R-:W3:Y:S01]  /*e3a0*/  MUFU.TANH R47, R47 ;  /* 0x0000002f002f7308 */ /* 0x000ee20000002400 */
[----:B----4-:R-:W-:-:S02]  /*e3b0*/  FSEL R89, R34, -INF , P3 ;  /* 0xff80000022597808 */ /* 0x010fc40001800000 */
[----:B------:R-:W-:Y:S02]  /*e3c0*/  CS2R R128, SRZ ;  /* 0x0000000000807805 */ /* 0x000fe4000001ff00 */
[----:B------:R-:W-:Y:S02]  /*e3d0*/  FMNMX.FTZ R6, R91, R6, !PT ;  /* 0x000000065b067209 */ /* 0x000fe40007810000 */
[----:B------:R-:W-:Y:S02]  /*e3e0*/  CS2R R126, SRZ ;  /* 0x00000000007e7805 */ /* 0x000fe4000001ff00 */
[----:B------:R-:W-:Y:S02]  /*e3f0*/  ISETP.GT.AND P3, PT, R29, 0x18, PT ;  /* 0x000000181d00780c */ /* 0x000fe40003f64270 */
[----:B------:R-:W-:Y:S02]  /*e400*/  CS2R R124, SRZ ;  /* 0x00000000007c7805 */ /* 0x000fe4000001ff00 */
[----:B--2---:R-:W-:Y:S01]  /*e410*/  FSEL R59, R35, -INF , P2 ;  /* 0xff800000233b7808 */ /* 0x004fe20001000000 */
[----:B------:R5:W-:Y:S01]  /*e420*/  MUFU.TANH R36, R55 ;  /* 0x0000003700247308 */ /* 0x000be20000002400 */
[----:B------:R-:W-:-:S02]  /*e430*/  FMNMX.FTZ R6, R89, R6, !PT ;  /* 0x0000000659067209 */ /* 0x000fc40007810000 */
[----:B------:R-:W-:Y:S02]  /*e440*/  CS2R R122, SRZ ;  /* 0x00000000007a7805 */ /* 0x000fe4000001ff00 */
[----:B------:R-:W-:Y:S02]  /*e450*/  ISETP.GT.AND P2, PT, R29, 0x19, PT ;  /* 0x000000191d00780c */ /* 0x000fe40003f44270 */
[----:B------:R-:W-:Y:S02]  /*e460*/  CS2R R120, SRZ ;  /* 0x0000000000787805 */ /* 0x000fe4000001ff00 */
[----:B-1----:R-:W-:Y:S02]  /*e470*/  FSEL R63, R38, -INF , P3 ;  /* 0xff800000263f7808 */ /* 0x002fe40001800000 */
[----:B------:R-:W-:Y:S02]  /*e480*/  CS2R R118, SRZ ;  /* 0x0000000000767805 */ /* 0x000fe4000001ff00 */
[----:B------:R-:W-:Y:S01]  /*e490*/  FMNMX.FTZ R6, R59, R6, !PT ;  /* 0x000000063b067209 */ /* 0x000fe20007810000 */
[----:B------:R-:W1:Y:S01]  /*e4a0*/  MUFU.TANH R40, R50 ;  /* 0x0000003200287308 */ /* 0x000e620000002400 */
[----:B------:R-:W-:-:S02]  /*e4b0*/  ISETP.GT.AND P3, PT, R29, 0x20, PT ;  /* 0x000000201d00780c */ /* 0x000fc40003f64270 */
[----:B------:R-:W-:Y:S02]  /*e4c0*/  CS2R R116, SRZ ;  /* 0x0000000000747805 */ /* 0x000fe4000001ff00 */
[----:B-----5:R-:W-:Y:S02]  /*e4d0*/  FSEL R55, R39, -INF , P2 ;  /* 0xff80000027377808 */ /* 0x020fe40001000000 */
[----:B------:R-:W-:Y:S02]  /*e4e0*/  CS2R R114, SRZ ;  /* 0x0000000000727805 */ /* 0x000fe4000001ff00 */
[----:B------:R-:W-:Y:S02]  /*e4f0*/  FMNMX.FTZ R6, R63, R6, !PT ;  /* 0x000000063f067209 */ /* 0x000fe40007810000 */
[----:B------:R-:W-:Y:S02]  /*e500*/  CS2R R112, SRZ ;  /* 0x0000000000707805 */ /* 0x000fe4000001ff00 */
[----:B------:R-:W-:Y:S01]  /*e510*/  ISETP.GT.AND P2, PT, R29, 0x21, PT ;  /* 0x000000211d00780c */ /* 0x000fe20003f44270 */
[----:B------:R2:W4:Y:S01]  /*e520*/  MUFU.TANH R32, R51 ;  /* 0x0000003300207308 */ /* 0x0005220000002400 */
[----:B------:R-:W-:-:S02]  /*e530*/  FSEL R53, R42, -INF , P3 ;  /* 0xff8000002a357808 */ /* 0x000fc40001800000 */
[----:B------:R-:W-:Y:S02]  /*e540*/  CS2R R110, SRZ ;  /* 0x00000000006e7805 */ /* 0x000fe4000001ff00 */
[----:B------:R-:W-:Y:S02]  /*e550*/  FMNMX.FTZ R6, R55, R6, !PT ;  /* 0x0000000637067209 */ /* 0x000fe40007810000 */
[----:B------:R-:W-:Y:S02]  /*e560*/  CS2R R108, SRZ ;  /* 0x00000000006c7805 */ /* 0x000fe4000001ff00 */
[----:B------:R-:W-:Y:S02]  /*e570*/  ISETP.GT.AND P3, PT, R29, 0x28, PT ;  /* 0x000000281d00780c */ /* 0x000fe40003f64270 */
[----:B------:R-:W-:Y:S02]  /*e580*/  CS2R R106, SRZ ;  /* 0x00000000006a7805 */ /* 0x000fe4000001ff00 */
[----:B------:R-:W-:Y:S01]  /*e590*/  FMNMX.FTZ R6, R53, R6, !PT ;  /* 0x0000000635067209 */ /* 0x000fe20007810000 */
[----:B------:R-:W5:Y:S01]  /*e5a0*/  MUFU.TANH R58, R58 ;  /* 0x0000003a003a7308 */ /* 0x000f620000002400 */
[----:B--2---:R-:W-:-:S02]  /*e5b0*/  FSEL R51, R43, -INF , P2 ;  /* 0xff8000002b337808 */ /* 0x004fc40001000000 */
[----:B------:R-:W-:Y:S02]  /*e5c0*/  CS2R R104, SRZ ;  /* 0x0000000000687805 */ /* 0x000fe4000001ff00 */
        /* <DEDUP_REMOVED lines=8> */
[----:B---3--:R-:W-:Y:S02]  /*e650*/  FSEL R48, R47, -INF , P2 ;  /* 0xff8000002f307808 */ /* 0x008fe40001000000 */
[----:B------:R-:W-:Y:S02]  /*e660*/  FMNMX.FTZ R31, R50, R31, !PT ;  /* 0x0000001f321f7209 */ /* 0x000fe40007810000 */
[----:B------:R-:W-:Y:S01]  /*e670*/  ISETP.GT.AND P2, PT, R29, 0x31, PT ;  /* 0x000000311d00780c */ /* 0x000fe20003f44270 */
[----:B------:R-:W2:Y:S01]  /*e680*/  MUFU.TANH R66, R66 ;  /* 0x0000004200427308 */ /* 0x000ea20000002400 */
[----:B-1----:R-:W-:Y:S02]  /*e690*/  FSEL R40, R40, -INF , P3 ;  /* 0xff80000028287808 */ /* 0x002fe40001800000 */
[----:B------:R-:W-:-:S02]  /*e6a0*/  FMNMX.FTZ R31, R48, R31, !PT ;  /* 0x0000001f301f7209 */ /* 0x000fc40007810000 */
[C---:B------:R-:W-:Y:S02]  /*e6b0*/  ISETP.GT.AND P3, PT, R29.reuse, 0x38, PT ;  /* 0x000000381d00780c */ /* 0x040fe40003f64270 */
[----:B----4-:R-:W-:Y:S01]  /*e6c0*/  FSEL R35, R32, -INF , P2 ;  /* 0xff80000020237808 */ /* 0x010fe20001000000 */
[----:B------:R-:W1:Y:S01]  /*e6d0*/  MUFU.TANH R38, R67 ;  /* 0x0000004300267308 */ /* 0x000e620000002400 */
[----:B------:R-:W-:Y:S02]  /*e6e0*/  FMNMX.FTZ R6, R40, R31, !PT ;  /* 0x0000001f28067209 */ /* 0x000fe40007810000 */
[----:B------:R-:W-:Y:S02]  /*e6f0*/  ISETP.GT.AND P2, PT, R29, 0x39, PT ;  /* 0x000000391d00780c */ /* 0x000fe40003f44270 */
[----:B------:R-:W-:Y:S02]  /*e700*/  FSEL R33, R33, -INF , P3 ;  /* 0xff80000021217808 */ /* 0x000fe40001800000 */
[----:B------:R-:W-:Y:S01]  /*e710*/  FMNMX.FTZ R6, R35, R6, !PT ;  /* 0x0000000623067209 */ /* 0x000fe20007810000 */
[----:B------:R-:W3:Y:S01]  /*e720*/  MUFU.TANH R70, R70 ;  /* 0x0000004600467308 */ /* 0x000ee20000002400 */
[----:B------:R-:W-:-:S02]  /*e730*/  ISETP.GT.AND P3, PT, R29, 0x40, PT ;  /* 0x000000401d00780c */ /* 0x000fc40003f64270 */
[----:B------:R-:W-:Y:S02]  /*e740*/  FSEL R32, R36, -INF , P2 ;  /* 0xff80000024207808 */ /* 0x000fe40001000000 */
[----:B------:R-:W-:Y:S02]  /*e750*/  FMNMX.FTZ R31, R33, R6, !PT ;  /* 0x00000006211f7209 */ /* 0x000fe40007810000 */
[C---:B------:R-:W-:Y:S01]  /*e760*/  ISETP.GT.AND P2, PT, R29.reuse, 0x41, PT ;  /* 0x000000411d00780c */ /* 0x040fe20003f44270 */
[----:B------:R-:W4:Y:S01]  /*e770*/  MUFU.TANH R71, R71 ;  /* 0x0000004700477308 */ /* 0x000f220000002400 */
[----:B-----5:R-:W-:Y:S02]  /*e780*/  FSEL R30, R58, -INF , P3 ;  /* 0xff8000003a1e7808 */ /* 0x020fe40001800000 */
[----:B------:R-:W-:Y:S02]  /*e790*/  FMNMX.FTZ R37, R32, R31, !PT ;  /* 0x0000001f20257209 */ /* 0x000fe40007810000 */
[----:B------:R-:W-:-:S02]  /*e7a0*/  ISETP.GT.AND P3, PT, R29, 0x48, PT ;  /* 0x000000481d00780c */ /* 0x000fc40003f64270 */
[----:B------:R-:W-:Y:S01]  /*e7b0*/  FSEL R31, R41, -INF , P2 ;  /* 0xff800000291f7808 */ /* 0x000fe20001000000 */
[----:B------:R-:W5:Y:S01]  /*e7c0*/  MUFU.TANH R42, R74 ;  /* 0x0000004a002a7308 */ /* 0x000f620000002400 */
[----:B------:R-:W-:Y:S02]  /*e7d0*/  FMNMX.FTZ R6, R30, R37, !PT ;  /* 0x000000251e067209 */ /* 0x000fe40007810000 */
[----:B------:R-:W-:Y:S02]  /*e7e0*/  ISETP.GT.AND P2, PT, R29, 0x49, PT ;  /* 0x000000491d00780c */ /* 0x000fe40003f44270 */
[----:B0-----:R-:W-:Y:S02]  /*e7f0*/  FSEL R34, R62, -INF , P3 ;  /* 0xff8000003e227808 */ /* 0x001fe40001800000 */
[----:B------:R-:W-:Y:S01]  /*e800*/  FMNMX.FTZ R37, R31, R6, !PT ;  /* 0x000000061f257209 */ /* 0x000fe20007810000 */
[----:B------:R-:W0:Y:S01]  /*e810*/  MUFU.TANH R43, R75 ;  /* 0x0000004b002b7308 */ /* 0x000e220000002400 */
[----:B------:R-:W-:-:S02]  /*e820*/  ISETP.GT.AND P3, PT, R29, 0x50, PT ;  /* 0x000000501d00780c */ /* 0x000fc40003f64270 */
[----:B------:R-:W-:Y:S02]  /*e830*/  FSEL R36, R44, -INF , P2 ;  /* 0xff8000002c247808 */ /* 0x000fe40001000000 */
[----:B------:R-:W-:Y:S02]  /*e840*/  FMNMX.FTZ R39, R34, R37, !PT ;  /* 0x0000002522277209 */ /* 0x000fe40007810000 */
[C---:B------:R-:W-:Y:S01]  /*e850*/  ISETP.GT.AND P2, PT, R29.reuse, 0x51, PT ;  /* 0x000000511d00780c */ /* 0x040fe20003f44270 */
[----:B------:R-:W0:Y:S01]  /*e860*/  MUFU.TANH R78, R78 ;  /* 0x0000004e004e7308 */ /* 0x000e220000002400 */
[----:B--2---:R-:W-:Y:S02]  /*e870*/  FSEL R37, R66, -INF , P3 ;  /* 0xff80000042257808 */ /* 0x004fe40001800000 */
[----:B------:R-:W-:Y:S02]  /*e880*/  FMNMX.FTZ R6, R36, R39, !PT ;  /* 0x0000002724067209 */ /* 0x000fe40007810000 */
[----:B------:R-:W-:-:S02]  /*e890*/  ISETP.GT.AND P3, PT, R29, 0x58, PT ;  /* 0x000000581d00780c */ /* 0x000fc40003f64270 */
[----:B-1----:R-:W-:Y:S01]  /*e8a0*/  FSEL R38, R38, -INF , P2 ;  /* 0xff80000026267808 */ /* 0x002fe20001000000 */
[----:B------:R-:W1:Y:S01]  /*e8b0*/  MUFU.TANH R79, R79 ;  /* 0x0000004f004f7308 */ /* 0x000e620000002400 */
[----:B------:R-:W-:Y:S02]  /*e8c0*/  FMNMX.FTZ R41, R37, R6, !PT ;  /* 0x0000000625297209 */ /* 0x000fe40007810000 */
[C---:B------:R-:W-:Y:S02]  /*e8d0*/  ISETP.GT.AND P2, PT, R29.reuse, 0x59, PT ;  /* 0x000000591d00780c */ /* 0x040fe40003f44270 */
[----:B---3--:R-:W-:Y:S02]  /*e8e0*/  FSEL R39, R70, -INF , P3 ;  /* 0xff80000046277808 */ /* 0x008fe40001800000 */
[----:B------:R-:W-:Y:S01]  /*e8f0*/  FMNMX.FTZ R6, R38, R41, !PT ;  /* 0x0000002926067209 */ /* 0x000fe20007810000 */
[----:B------:R-:W2:Y:S01]  /*e900*/  MUFU.TANH R46, R82 ;  /* 0x00000052002e7308 */ /* 0x000ea20000002400 */
[----:B------:R-:W-:-:S02]  /*e910*/  ISETP.GT.AND P3, PT, R29, 0x60, PT ;  /* 0x000000601d00780c */ /* 0x000fc40003f64270 */
[----:B----4-:R-:W-:Y:S02]  /*e920*/  FSEL R41, R71, -INF , P2 ;  /* 0xff80000047297808 */ /* 0x010fe40001000000 */
[----:B------:R-:W-:Y:S02]  /*e930*/  FMNMX.FTZ R6, R39, R6, !PT ;  /* 0x0000000627067209 */ /* 0x000fe40007810000 */
[----:B------:R-:W-:Y:S01]  /*e940*/  ISETP.GT.AND P2, PT, R29, 0x61, PT ;  /* 0x000000611d00780c */ /* 0x000fe20003f44270 */
[----:B------:R-:W3:Y:S01]  /*e950*/  MUFU.TANH R83, R83 ;  /* 0x0000005300537308 */ /* 0x000ee20000002400 */
[----:B-----5:R-:W-:Y:S02]  /*e960*/  FSEL R42, R42, -INF , P3 ;  /* 0xff8000002a2a7808 */ /* 0x020fe40001800000 */
[----:B------:R-:W-:Y:S02]  /*e970*/  FMNMX.FTZ R45, R41, R6, !PT ;  /* 0x00000006292d7209 */ /* 0x000fe40007810000 */
[----:B------:R-:W-:-:S02]  /*e980*/  ISETP.GT.AND P3, PT, R29, 0x68, PT ;  /* 0x000000681d00780c */ /* 0x000fc40003f64270 */
[----:B0-----:R-:W-:Y:S01]  /*e990*/  FSEL R43, R43, -INF , P2 ;  /* 0xff8000002b2b7808 */ /* 0x001fe20001000000 */
[----:B------:R-:W0:Y:S01]  /*e9a0*/  MUFU.TANH R86, R86 ;  /* 0x0000005600567308 */ /* 0x000e220000002400 */
[----:B------:R-:W-:Y:S02]  /*e9b0*/  FMNMX.FTZ R6, R42, R45, !PT ;  /* 0x0000002d2a067209 */ /* 0x000fe40007810000 */
[----:B------:R-:W-:Y:S02]  /*e9c0*/  ISETP.GT.AND P2, PT, R29, 0x69, PT ;  /* 0x000000691d00780c */ /* 0x000fe40003f44270 */
[----:B------:R-:W-:Y:S02]  /*e9d0*/  FSEL R44, R78, -INF , P3 ;  /* 0xff8000004e2c7808 */ /* 0x000fe40001800000 */
[----:B------:R-:W-:Y:S01]  /*e9e0*/  FMNMX.FTZ R47, R43, R6, !PT ;  /* 0x000000062b2f7209 */ /* 0x000fe20007810000 */
[----:B------:R-:W4:Y:S01]  /*e9f0*/  MUFU.TANH R87, R87 ;  /* 0x0000005700577308 */ /* 0x000f220000002400 */
[----:B------:R-:W-:-:S02]  /*ea00*/  ISETP.GT.AND P3, PT, R29, 0x70, PT ;  /* 0x000000701d00780c */ /* 0x000fc40003f64270 */
[----:B-1----:R-:W-:Y:S02]  /*ea10*/  FSEL R45, R79, -INF , P2 ;  /* 0xff8000004f2d7808 */ /* 0x002fe40001000000 */
[----:B------:R-:W-:Y:S02]  /*ea20*/  FMNMX.FTZ R6, R44, R47, !PT ;  /* 0x0000002f2c067209 */ /* 0x000fe40007810000 */
[----:B------:R-:W-:Y:S01]  /*ea30*/  ISETP.GT.AND P2, PT, R29, 0x71, PT ;  /* 0x000000711d00780c */ /* 0x000fe20003f44270 */
[----:B------:R-:W-:Y:S01]  /*ea40*/  MUFU.TANH R3, R3 ;  /* 0x0000000300037308 */ /* 0x000fe20000002400 */
[----:B--2---:R-:W-:Y:S02]  /*ea50*/  FSEL R46, R46, -INF , P3 ;  /* 0xff8000002e2e7808 */ /* 0x004fe40001800000 */
[----:B------:R-:W-:Y:S02]  /*ea60*/  FMNMX.FTZ R49, R45, R6, !PT ;  /* 0x000000062d317209 */ /* 0x000fe40007810000 */
[----:B------:R-:W-:-:S02]  /*ea70*/  ISETP.GT.AND P3, PT, R29, 0x78, PT ;  /* 0x000000781d00780c */ /* 0x000fc40003f64270 */
[----:B---3--:R-:W-:Y:S01]  /*ea80*/  FSEL R47, R83, -INF , P2 ;  /* 0xff800000532f7808 */ /* 0x008fe20001000000 */
[----:B------:R-:W1:Y:S01]  /*ea90*/  MUFU.TANH R5, R5 ;  /* 0x0000000500057308 */ /* 0x000e620000002400 */
[----:B------:R-:W-:Y:S02]  /*eaa0*/  FMNMX.FTZ R6, R46, R49, !PT ;  /* 0x000000312e067209 */ /* 0x000fe40007810000 */
[----:B------:R-:W-:Y:S02]  /*eab0*/  ISETP.GT.AND P2, PT, R29, 0x79, PT ;  /* 0x000000791d00780c */ /* 0x000fe40003f44270 */
[----:B0-----:R-:W-:Y:S02]  /*eac0*/  FSEL R49, R86, -INF , P3 ;  /* 0xff80000056317808 */ /* 0x001fe40001800000 */
[----:B------:R-:W-:Y:S01]  /*ead0*/  FMNMX.FTZ R6, R47, R6, !PT ;  /* 0x000000062f067209 */ /* 0x000fe20007810000 */
[----:B------:R-:W-:Y:S01]  /*eae0*/  MUFU.TANH R8, R8 ;  /* 0x0000000800087308 */ /* 0x000fe20000002400 */
[----:B----4-:R-:W-:-:S02]  /*eaf0*/  FSEL R29, R87, -INF , P2 ;  /* 0xff800000571d7808 */ /* 0x010fc40001000000 */
[----:B------:R-:W-:Y:S02]  /*eb00*/  FMNMX.FTZ R6, R49, R6, !PT ;  /* 0x0000000631067209 */ /* 0x000fe40007810000 */
[----:B------:R-:W-:Y:S02]  /*eb10*/  VIADDMNMX R62, R54, R57, R56, PT ;  /* 0x00000039363e7246 */ /* 0x000fe40003800138 */
[----:B------:R-:W-:Y:S01]  /*eb20*/  FMNMX.FTZ R6, R29, R6, !PT ;  /* 0x000000061d067209 */ /* 0x000fe20007810000 */
[----:B------:R-:W-:Y:S01]  /*eb30*/  MUFU.TANH R7, R7 ;  /* 0x0000000700077308 */ /* 0x000fe20000002400 */
[C---:B------:R-:W-:Y:S02]  /*eb40*/  ISETP.GT.AND P3, PT, R62.reuse, 0x1, PT ;  /* 0x000000013e00780c */ /* 0x040fe40003f64270 */
[----:B------:R-:W-:Y:S01]  /*eb50*/  ISETP.GT.AND P4, PT, R62, 0x8, PT ;  /* 0x000000083e00780c */ /* 0x000fe20003f84270 */
[----:B------:R-:W0:Y:S01]  /*eb60*/  SHFL.BFLY PT, R67, R6, 0x2, 0x1f ;  /* 0x0c401f0006437f89 */ /* 0x000e2200000e0000 */
[----:B-1----:R-:W-:-:S02]  /*eb70*/  FSEL R57, R5, -INF , P3 ;  /* 0xff80000005397808 */ /* 0x002fc40001800000 */
[----:B------:R-:W-:Y:S01]  /*eb80*/  ISETP.GT.AND P3, PT, R62, 0x10, PT ;  /* 0x000000103e00780c */ /* 0x000fe20003f64270 */
[----:B------:R-:W1:Y:S08]  /*eb90*/  MUFU.TANH R10, R10 ;  /* 0x0000000a000a7308 */ /* 0x000e700000002400 */
[----:B------:R-:W-:Y:S08]  /*eba0*/  MUFU.TANH R9, R9 ;  /* 0x0000000900097308 */ /* 0x000ff00000002400 */
[----:B------:R-:W2:Y:S01]  /*ebb0*/  MUFU.TANH R11, R11 ;  /* 0x0000000b000b7308 */ /* 0x000ea20000002400 */
[----:B-1----:R-:W-:-:S02]  /*ebc0*/  FSEL R5, R10, -INF , P3 ;  /* 0xff8000000a057808 */ /* 0x002fc40001800000 */
[----:B------:R-:W-:Y:S02]  /*ebd0*/  ISETP.GT.AND P3, PT, R62, 0x18, PT ;  /* 0x000000183e00780c */ /* 0x000fe40003f64270 */
[----:B0-----:R-:W-:-:S03]  /*ebe0*/  FMNMX.FTZ R67, R6, R67, !PT ;  /* 0x0000004306437209 */ /* 0x001fc60007810000 */
[----:B------:R-:W0:Y:S02]  /*ebf0*/  MUFU.TANH R12, R12 ;  /* 0x0000000c000c7308 */ /* 0x000e240000002400 */
[----:B------:R-:W1:Y:S06]  /*ec00*/  SHFL.BFLY PT, R6, R67, 0x1, 0x1f ;  /* 0x0c201f0043067f89 */ /* 0x000e6c00000e0000 */
[----:B------:R-:W3:Y:S01]  /*ec10*/  MUFU.TANH R14, R14 ;  /* 0x0000000e000e7308 */ /* 0x000ee20000002400 */
[----:B--2---:R-:W-:Y:S02]  /*ec20*/  FSEL R11, R11, -INF , P3 ;  /* 0xff8000000b0b7808 */ /* 0x004fe40001800000 */
[----:B------:R-:W-:-:S05]  /*ec30*/  ISETP.GT.AND P3, PT, R62, 0x20, PT ;  /* 0x000000203e00780c */ /* 0x000fca0003f64270 */
[----:B------:R-:W2:Y:S08]  /*ec40*/  MUFU.TANH R13, R13 ;  /* 0x0000000d000d7308 */ /* 0x000eb00000002400 */
[----:B------:R-:W4:Y:S01]  /*ec50*/  MUFU.TANH R15, R15 ;  /* 0x0000000f000f7308 */ /* 0x000f220000002400 */
[----:B-1----:R-:W-:-:S04]  /*ec60*/  FMNMX.FTZ R6, R67, R6, !PT ;  /* 0x0000000643067209 */ /* 0x002fc80007810000 */
[C---:B------:R-:W-:Y:S01]  /*ec70*/  FSETP.NEU.FTZ.AND P2, PT, R6.reuse, -INF , PT ;  /* 0xff8000000600780b */ /* 0x040fe20003f5d000 */
[----:B------:R-:W-:Y:S02]  /*ec80*/  FMUL.FTZ R52, R6, UR48 ;  /* 0x0000003006347c20 */ /* 0x000fe40008410000 */
[----:B------:R-:W1:Y:S03]  /*ec90*/  MUFU.TANH R20, R20 ;  /* 0x0000001400147308 */ /* 0x000e660000002400 */
[----:B------:R-:W-:Y:S02]  /*eca0*/  FSEL R52, R52, RZ, P2 ;  /* 0x000000ff34347208 */ /* 0x000fe40001000000 */
[----:B------:R-:W-:-:S03]  /*ecb0*/  ISETP.GT.AND P2, PT, R62, RZ, PT ;  /* 0x000000ff3e00720c */ /* 0x000fc60003f44270 */
[----:B------:R5:W-:Y:S01]  /*ecc0*/  MUFU.TANH R71, R61 ;  /* 0x0000003d00477308 */ /* 0x000be20000002400 */
[--C-:B------:R-:W-:Y:S01]  /*ecd0*/  FFMA.FTZ R51, R51, UR48, -R52.reuse ;  /* 0x0000003033337c23 */ /* 0x100fe20008010834 */
[----:B------:R-:W-:Y:S01]  /*ece0*/  FSEL R54, R3, -INF , P2 ;  /* 0xff80000003367808 */ /* 0x000fe20001000000 */
[--C-:B------:R-:W-:Y:S01]  /*ecf0*/  FFMA.FTZ R175, R50, UR48, -R52.reuse ;  /* 0x0000003032af7c23 */ /* 0x100fe20008010834 */
[----:B------:R-:W-:Y:S01]  /*ed00*/  ISETP.GT.AND P2, PT, R62, 0x9, PT ;  /* 0x000000093e00780c */ /* 0x000fe20003f44270 */
[--C-:B------:R-:W-:Y:S01]  /*ed10*/  FFMA.FTZ R173, R53, UR48, -R52.reuse ;  /* 0x0000003035ad7c23 */ /* 0x100fe20008010834 */
[----:B------:R-:W-:Y:S01]  /*ed20*/  FSEL R3, R8, -INF , P4 ;  /* 0xff80000008037808 */ /* 0x000fe20002000000 */
[--C-:B------:R-:W-:Y:S01]  /*ed30*/  FFMA.FTZ R171, R33, UR48, -R52.reuse ;  /* 0x0000003021ab7c23 */ /* 0x100fe20008010834 */
[----:B------:R-:W-:Y:S01]  /*ed40*/  FMNMX.FTZ R56, R54, R57, !PT ;  /* 0x0000003936387209 */ /* 0x000fe20007810000 */
[----:B------:R-:W1:Y:S01]  /*ed50*/  MUFU.TANH R24, R24 ;  /* 0x0000001800187308 */ /* 0x000e620000002400 */
[----:B------:R-:W-:Y:S01]  /*ed60*/  FSEL R7, R7, -INF , P2 ;  /* 0xff80000007077808 */ /* 0x000fe20001000000 */
[--C-:B------:R-:W-:Y:S01]  /*ed70*/  FFMA.FTZ R179, R63, UR48, -R52.reuse ;  /* 0x000000303fb37c23 */ /* 0x100fe20008010834 */
[----:B------:R-:W-:Y:S01]  /*ed80*/  FMNMX.FTZ R56, R3, R56, !PT ;  /* 0x0000003803387209 */ /* 0x000fe20007810000 */
[--C-:B------:R-:W-:Y:S01]  /*ed90*/  FFMA.FTZ R165, R30, UR48, -R52.reuse ;  /* 0x000000301ea57c23 */ /* 0x100fe20008010834 */
[----:B------:R-:W-:Y:S01]  /*eda0*/  ISETP.GT.AND P2, PT, R62, 0x11, PT ;  /* 0x000000113e00780c */ /* 0x000fe20003f44270 */
        /* <DEDUP_REMOVED lines=8> */
[----:B------:R-:W1:Y:S01]  /*ee30*/  @P1 LDC R46, c[0x0][0x44c] ;  /* 0x00011300ff2e1b82 */ /* 0x000e620000000800 */
[----:B------:R-:W-:Y:S01]  /*ee40*/  FMNMX.FTZ R58, R9, R56, !PT ;  /* 0x00000038093a7209 */ /* 0x000fe20007810000 */
[----:B------:R-:W-:Y:S01]  /*ee50*/  MUFU.TANH R25, R25 ;  /* 0x0000001900197308 */ /* 0x000fe20000002400 */
[----:B0-----:R-:W-:Y:S01]  /*ee60*/  FSEL R56, R12, -INF , P2 ;  /* 0xff8000000c387808 */ /* 0x001fe20001000000 */
[--C-:B------:R-:W-:Y:S01]  /*ee70*/  FFMA.FTZ R12, R59, UR48, -R52.reuse ;  /* 0x000000303b0c7c23 */ /* 0x100fe20008010834 */
[----:B-----5:R-:W-:Y:S01]  /*ee80*/  FMNMX.FTZ R61, R11, R58, !PT ;  /* 0x0000003a0b3d7209 */ /* 0x020fe20007810000 */
[--C-:B------:R-:W-:Y:S01]  /*ee90*/  FFMA.FTZ R181, R97, UR48, -R52.reuse ;  /* 0x0000003061b57c23 */ /* 0x100fe20008010834 */
[----:B------:R-:W-:Y:S01]  /*eea0*/  ISETP.GT.AND P2, PT, R62, 0x21, PT ;  /* 0x000000213e00780c */ /* 0x000fe20003f44270 */
[--C-:B------:R-:W-:Y:S01]  /*eeb0*/  FFMA.FTZ R95, R95, UR48, -R52.reuse ;  /* 0x000000305f5f7c23 */ /* 0x100fe20008010834 */
[----:B---3--:R-:W-:Y:S01]  /*eec0*/  FSEL R58, R14, -INF , P3 ;  /* 0xff8000000e3a7808 */ /* 0x008fe20001800000 */
[----:B------:R-:W0:Y:S01]  /*eed0*/  MUFU.TANH R26, R26 ;  /* 0x0000001a001a7308 */ /* 0x000e220000002400 */
[----:B------:R-:W-:Y:S01]  /*eee0*/  FMNMX.FTZ R61, R56, R61, !PT ;  /* 0x0000003d383d7209 */ /* 0x000fe20007810000 */
[--C-:B------:R-:W-:Y:S01]  /*eef0*/  FFMA.FTZ R183, R93, UR48, -R52.reuse ;  /* 0x000000305db77c23 */ /* 0x100fe20008010834 */
[----:B------:R-:W-:Y:S01]  /*ef00*/  ISETP.GT.AND P3, PT, R62, 0x28, PT ;  /* 0x000000283e00780c */ /* 0x000fe20003f64270 */
[--C-:B------:R-:W-:Y:S01]  /*ef10*/  FFMA.FTZ R10, R91, UR48, -R52.reuse ;  /* 0x000000305b0a7c23 */ /* 0x100fe20008010834 */
[----:B--2---:R-:W-:Y:S01]  /*ef20*/  FSEL R13, R13, -INF , P2 ;  /* 0xff8000000d0d7808 */ /* 0x004fe20001000000 */
[--C-:B------:R-:W-:Y:S01]  /*ef30*/  FFMA.FTZ R177, R89, UR48, -R52.reuse ;  /* 0x0000003059b17c23 */ /* 0x100fe20008010834 */
[----:B------:R-:W-:Y:S01]  /*ef40*/  FMNMX.FTZ R14, R58, R61, !PT ;  /* 0x0000003d3a0e7209 */ /* 0x000fe20007810000 */
[----:B------:R-:W2:Y:S01]  /*ef50*/  MUFU.TANH R28, R28 ;  /* 0x0000001c001c7308 */ /* 0x000ea20000002400 */
[----:B------:R-:W-:Y:S01]  /*ef60*/  ISETP.GT.AND P2, PT, R62, 0x29, PT ;  /* 0x000000293e00780c */ /* 0x000fe20003f44270 */
[--C-:B------:R-:W-:Y:S01]  /*ef70*/  FFMA.FTZ R163, R39, UR48, -R52.reuse ;  /* 0x0000003027a37c23 */ /* 0x100fe20008010834 */
[----:B----4-:R-:W-:Y:S01]  /*ef80*/  FSEL R15, R15, -INF , P3 ;  /* 0xff8000000f0f7808 */ /* 0x010fe20001800000 */
[----:B------:R-:W-:Y:S01]  /*ef90*/  IMAD.MOV.U32 R39, RZ, RZ, R191 ;  /* 0x000000ffff277224 */ /* 0x000fe200078e00bf */
[----:B------:R-:W-:Y:S01]  /*efa0*/  FMNMX.FTZ R14, R13, R14, !PT ;  /* 0x0000000e0d0e7209 */ /* 0x000fe20007810000 */
[--C-:B------:R-:W-:Y:S01]  /*efb0*/  FFMA.FTZ R167, R34, UR48, -R52.reuse ;  /* 0x0000003022a77c23 */ /* 0x100fe20008010834 */
[----:B------:R-:W-:Y:S01]  /*efc0*/  ISETP.GT.AND P3, PT, R62, 0x30, PT ;  /* 0x000000303e00780c */ /* 0x000fe20003f64270 */
[----:B------:R3:W-:Y:S01]  /*efd0*/  MUFU.TANH R70, R60 ;  /* 0x0000003c00467308 */ /* 0x0007e20000002400 */
        /* <DEDUP_REMOVED lines=8> */
[----:B---3--:R-:W-:Y:S01]  /*f060*/  FSEL R60, R24, -INF , P3 ;  /* 0xff800000183c7808 */ /* 0x008fe20001800000 */
[--C-:B------:R-:W-:Y:S01]  /*f070*/  FFMA.FTZ R14, R55, UR48, -R52.reuse ;  /* 0x00000030370e7c23 */ /* 0x100fe20008010834 */
[----:B------:R-:W-:Y:S01]  /*f080*/  ISETP.GT.AND P3, PT, R62, 0x38, PT ;  /* 0x000000383e00780c */ /* 0x000fe20003f64270 */
[--C-:B------:R-:W-:Y:S01]  /*f090*/  FFMA.FTZ R38, R43, UR48, -R52.reuse ;  /* 0x000000302b267c23 */ /* 0x100fe20008010834 */
[----:B------:R-:W-:Y:S01]  /*f0a0*/  FMNMX.FTZ R61, R60, R61, !PT ;  /* 0x0000003d3c3d7209 */ /* 0x000fe20007810000 */
[--C-:B------:R-:W-:Y:S01]  /*f0b0*/  FFMA.FTZ R42, R47, UR48, -R52.reuse ;  /* 0x000000302f2a7c23 */ /* 0x100fe20008010834 */
[--C-:B------:R-:W-:Y:S01]  /*f0c0*/  FFMA.FTZ R155, R49, UR48, -R52.reuse ;  /* 0x00000030319b7c23 */ /* 0x100fe20008010834 */
[----:B------:R3:W4:Y:S01]  /*f0d0*/  MUFU.TANH R74, R64 ;  /* 0x00000040004a7308 */ /* 0x0007220000002400 */
[----:B------:R-:W-:Y:S01]  /*f0e0*/  FFMA.FTZ R29, R29, UR48, -R52 ;  /* 0x000000301d1d7c23 */ /* 0x000fe20008010834 */
[----:B------:R-:W-:-:S02]  /*f0f0*/  CS2R R92, SRZ ;  /* 0x00000000005c7805 */ /* 0x000fc4000001ff00 */
[----:B------:R-:W-:Y:S02]  /*f100*/  CS2R R90, SRZ ;  /* 0x00000000005a7805 */ /* 0x000fe4000001ff00 */
[----:B------:R-:W-:Y:S02]  /*f110*/  CS2R R88, SRZ ;  /* 0x0000000000587805 */ /* 0x000fe4000001ff00 */
[----:B------:R5:W4:Y:S01]  /*f120*/  MUFU.TANH R75, R65 ;  /* 0x00000041004b7308 */ /* 0x000b220000002400 */
[----:B---3--:R-:W-:Y:S02]  /*f130*/  FSEL R64, R21, -INF , P2 ;  /* 0xff80000015407808 */ /* 0x008fe40001000000 */
[----:B------:R-:W-:Y:S02]  /*f140*/  ISETP.GT.AND P2, PT, R62, 0x39, PT ;  /* 0x000000393e00780c */ /* 0x000fe40003f44270 */
[----:B------:R-:W-:Y:S02]  /*f150*/  FMNMX.FTZ R20, R64, R61, !PT ;  /* 0x0000003d40147209 */ /* 0x000fe40007810000 */
[----:B0-----:R-:W-:Y:S01]  /*f160*/  FSEL R66, R26, -INF , P2 ;  /* 0xff8000001a427808 */ /* 0x001fe20001000000 */
[----:B------:R1:W-:Y:S01]  /*f170*/  MUFU.TANH R79, R69 ;  /* 0x00000045004f7308 */ /* 0x0003e20000002400 */
[----:B-----5:R-:W-:-:S02]  /*f180*/  FSEL R65, R25, -INF , P3 ;  /* 0xff80000019417808 */ /* 0x020fc40001800000 */
[C---:B------:R-:W-:Y:S02]  /*f190*/  ISETP.GT.AND P3, PT, R62.reuse, 0x40, PT ;  /* 0x000000403e00780c */ /* 0x040fe40003f64270 */
[----:B------:R-:W-:Y:S02]  /*f1a0*/  FMNMX.FTZ R21, R65, R20, !PT ;  /* 0x0000001441157209 */ /* 0x000fe40007810000 */
[----:B------:R-:W-:Y:S01]  /*f1b0*/  ISETP.GT.AND P2, PT, R62, 0x41, PT ;  /* 0x000000413e00780c */ /* 0x000fe20003f44270 */
[----:B------:R0:W3:Y:S01]  /*f1c0*/  MUFU.TANH R78, R68 ;  /* 0x00000044004e7308 */ /* 0x0000e20000002400 */
[----:B--2---:R-:W-:Y:S01]  /*f1d0*/  FSEL R67, R28, -INF , P3 ;  /* 0xff8000001c437808 */ /* 0x004fe20001800000 */
[----:B------:R-:W-:Y:S01]  /*f1e0*/  FFMA.FTZ R28, R48, UR48, -R52 ;  /* 0x00000030301c7c23 */ /* 0x000fe20008010834 */
[----:B------:R-:W-:Y:S02]  /*f1f0*/  FMNMX.FTZ R20, R66, R21, !PT ;  /* 0x0000001542147209 */ /* 0x000fe40007810000 */
[----:B------:R-:W-:-:S02]  /*f200*/  ISETP.GT.AND P3, PT, R62, 0x48, PT ;  /* 0x000000483e00780c */ /* 0x000fc40003f64270 */
[----:B-1----:R-:W-:Y:S01]  /*f210*/  FSEL R69, R27, -INF , P2 ;  /* 0xff8000001b457808 */ /* 0x002fe20001000000 */
[----:B------:R-:W1:Y:S01]  /*f220*/  MUFU.TANH R72, R72 ;  /* 0x0000004800487308 */ /* 0x000e620000002400 */
[----:B------:R-:W-:Y:S02]  /*f230*/  FMNMX.FTZ R24, R67, R20, !PT ;  /* 0x0000001443187209 */ /* 0x000fe40007810000 */
[----:B------:R-:W-:Y:S02]  /*f240*/  ISETP.GT.AND P2, PT, R62, 0x49, PT ;  /* 0x000000493e00780c */ /* 0x000fe40003f44270 */
[----:B------:R-:W-:Y:S02]  /*f250*/  FSEL R70, R70, -INF , P3 ;  /* 0xff80000046467808 */ /* 0x000fe40001800000 */
[----:B------:R-:W-:Y:S01]  /*f260*/  FMNMX.FTZ R21, R69, R24, !PT ;  /* 0x0000001845157209 */ /* 0x000fe20007810000 */
[----:B------:R-:W2:Y:S01]  /*f270*/  MUFU.TANH R73, R73 ;  /* 0x0000004900497308 */ /* 0x000ea20000002400 */
[----:B------:R-:W-:-:S02]  /*f280*/  ISETP.GT.AND P3, PT, R62, 0x50, PT ;  /* 0x000000503e00780c */ /* 0x000fc40003f64270 */
[----:B0-----:R-:W-:Y:S01]  /*f290*/  FSEL R68, R71, -INF , P2 ;  /* 0xff80000047447808 */ /* 0x001fe20001000000 */
[----:B------:R-:W-:Y:S01]  /*f2a0*/  FFMA.FTZ R71, R32, UR48, -R52 ;  /* 0x0000003020477c23 */ /* 0x000fe20008010834 */
[----:B------:R-:W-:Y:S02]  /*f2b0*/  FMNMX.FTZ R21, R70, R21, !PT ;  /* 0x0000001546157209 */ /* 0x000fe40007810000 */
[----:B------:R-:W-:Y:S01]  /*f2c0*/  ISETP.GT.AND P2, PT, R62, 0x51, PT ;  /* 0x000000513e00780c */ /* 0x000fe20003f44270 */
[----:B------:R-:W0:Y:S01]  /*f2d0*/  MUFU.TANH R76, R76 ;  /* 0x0000004c004c7308 */ /* 0x000e220000002400 */
[----:B----4-:R-:W-:Y:S02]  /*f2e0*/  FSEL R25, R74, -INF , P3 ;  /* 0xff8000004a197808 */ /* 0x010fe40001800000 */
[----:B------:R-:W-:Y:S02]  /*f2f0*/  FMNMX.FTZ R24, R68, R21, !PT ;  /* 0x0000001544187209 */ /* 0x000fe40007810000 */
[----:B------:R-:W-:-:S02]  /*f300*/  ISETP.GT.AND P3, PT, R62, 0x58, PT ;  /* 0x000000583e00780c */ /* 0x000fc40003f64270 */
[----:B------:R-:W-:Y:S01]  /*f310*/  FSEL R27, R75, -INF , P2 ;  /* 0xff8000004b1b7808 */ /* 0x000fe20001000000 */
[----:B------:R-:W-:Y:S01]  /*f320*/  MUFU.TANH R77, R77 ;  /* 0x0000004d004d7308 */ /* 0x000fe20000002400 */
[----:B------:R-:W-:Y:S02]  /*f330*/  FMNMX.FTZ R26, R25, R24, !PT ;  /* 0x00000018191a7209 */ /* 0x000fe40007810000 */
[----:B------:R-:W-:Y:S02]  /*f340*/  ISETP.GT.AND P2, PT, R62, 0x59, PT ;  /* 0x000000593e00780c */ /* 0x000fe40003f44270 */
[----:B---3--:R-:W-:Y:S02]  /*f350*/  FSEL R48, R78, -INF , P3 ;  /* 0xff8000004e307808 */ /* 0x008fe40001800000 */
[----:B------:R-:W-:Y:S01]  /*f360*/  FMNMX.FTZ R21, R27, R26, !PT ;  /* 0x0000001a1b157209 */ /* 0x000fe20007810000 */
[----:B------:R3:W-:Y:S01]  /*f370*/  MUFU.EX2 R20, R51 ;  /* 0x0000003300147308 */ /* 0x0007e20000000800 */
[----:B------:R-:W-:-:S02]  /*f380*/  ISETP.GT.AND P3, PT, R62, 0x60, PT ;  /* 0x000000603e00780c */ /* 0x000fc40003f64270 */
[----:B------:R-:W-:Y:S02]  /*f390*/  FMNMX.FTZ R26, R48, R21, !PT ;  /* 0x00000015301a7209 */ /* 0x000fe40007810000 */
[----:B-1----:R-:W-:Y:S02]  /*f3a0*/  FSEL R50, R72, -INF , P3 ;  /* 0xff80000048327808 */ /* 0x002fe40001800000 */
[C---:B------:R-:W-:Y:S01]  /*f3b0*/  ISETP.GT.AND P3, PT, R62.reuse, 0x68, PT ;  /* 0x000000683e00780c */ /* 0x040fe20003f64270 */
[----:B------:R-:W1:Y:S01]  /*f3c0*/  MUFU.TANH R80, R80 ;  /* 0x0000005000507308 */ /* 0x000e620000002400 */
[----:B---3--:R-:W-:Y:S02]  /*f3d0*/  FSEL R51, R79, -INF , P2 ;  /* 0xff8000004f337808 */ /* 0x008fe40001000000 */
[----:B------:R-:W-:Y:S02]  /*f3e0*/  ISETP.GT.AND P2, PT, R62, 0x61, PT ;  /* 0x000000613e00780c */ /* 0x000fe40003f44270 */
[----:B------:R-:W-:-:S02]  /*f3f0*/  FMNMX.FTZ R21, R51, R26, !PT ;  /* 0x0000001a33157209 */ /* 0x000fc40007810000 */
[----:B--2---:R-:W-:Y:S01]  /*f400*/  FSEL R53, R73, -INF , P2 ;  /* 0xff80000049357808 */ /* 0x004fe20001000000 */
[----:B------:R-:W2:Y:S01]  /*f410*/  MUFU.TANH R81, R81 ;  /* 0x0000005100517308 */ /* 0x000ea20000002400 */
[----:B------:R-:W-:Y:S02]  /*f420*/  FMNMX.FTZ R26, R50, R21, !PT ;  /* 0x00000015321a7209 */ /* 0x000fe40007810000 */
[----:B------:R-:W-:Y:S02]  /*f430*/  ISETP.GT.AND P2, PT, R62, 0x69, PT ;  /* 0x000000693e00780c */ /* 0x000fe40003f44270 */
[----:B0-----:R-:W-:Y:S02]  /*f440*/  FSEL R55, R76, -INF , P3 ;  /* 0xff8000004c377808 */ /* 0x001fe40001800000 */
[----:B------:R-:W-:Y:S01]  /*f450*/  FMNMX.FTZ R26, R53, R26, !PT ;  /* 0x0000001a351a7209 */ /* 0x000fe20007810000 */
[----:B------:R-:W0:Y:S01]  /*f460*/  MUFU.TANH R84, R84 ;  /* 0x0000005400547308 */ /* 0x000e220000002400 */
[----:B------:R-:W-:-:S02]  /*f470*/  ISETP.GT.AND P3, PT, R62, 0x70, PT ;  /* 0x000000703e00780c */ /* 0x000fc40003f64270 */
[----:B------:R-:W-:Y:S02]  /*f480*/  FMNMX.FTZ R26, R55, R26, !PT ;  /* 0x0000001a371a7209 */ /* 0x000fe40007810000 */
[----:B-1----:R-:W-:Y:S02]  /*f490*/  FSEL R33, R80, -INF , P3 ;  /* 0xff80000050217808 */ /* 0x002fe40001800000 */
[----:B------:R-:W-:Y:S01]  /*f4a0*/  ISETP.GT.AND P3, PT, R62, 0x78, PT ;  /* 0x000000783e00780c */ /* 0x000fe20003f64270 */
[----:B------:R1:W-:Y:S08]  /*f4b0*/  MUFU.EX2 R24, R28 ;  /* 0x0000001c00187308 */ /* 0x0003f00000000800 */
[----:B------:R-:W3:Y:S01]  /*f4c0*/  MUFU.TANH R85, R85 ;  /* 0x0000005500557308 */ /* 0x000ee20000002400 */
[----:B-1----:R-:W-:Y:S01]  /*f4d0*/  FFMA.FTZ R28, R35, UR48, -R52 ;  /* 0x00000030231c7c23 */ /* 0x002fe20008010834 */
[----:B------:R-:W-:-:S02]  /*f4e0*/  FSEL R35, R77, -INF , P2 ;  /* 0xff8000004d237808 */ /* 0x000fc40001000000 */
[C---:B------:R-:W-:Y:S02]  /*f4f0*/  ISETP.GT.AND P2, PT, R62.reuse, 0x71, PT ;  /* 0x000000713e00780c */ /* 0x040fe40003f44270 */
[----:B------:R-:W-:Y:S02]  /*f500*/  FMNMX.FTZ R26, R35, R26, !PT ;  /* 0x0000001a231a7209 */ /* 0x000fe40007810000 */
[----:B--2---:R-:W-:Y:S01]  /*f510*/  FSEL R61, R81, -INF , P2 ;  /* 0xff800000513d7808 */ /* 0x004fe20001000000 */
[----:B------:R-:W-:Y:S01]  /*f520*/  MUFU.EX2 R181, R181 ;  /* 0x000000b500b57308 */ /* 0x000fe20000000800 */
[----:B------:R-:W-:Y:S02]  /*f530*/  FMNMX.FTZ R32, R33, R26, !PT ;  /* 0x0000001a21207209 */ /* 0x000fe40007810000 */
[----:B------:R-:W-:Y:S02]  /*f540*/  ISETP.GT.AND P2, PT, R62, 0x79, PT ;  /* 0x000000793e00780c */ /* 0x000fe40003f44270 */
[----:B0-----:R-:W-:-:S02]  /*f550*/  FSEL R62, R84, -INF , P3 ;  /* 0xff800000543e7808 */ /* 0x001fc40001800000 */
[----:B------:R-:W-:Y:S01]  /*f560*/  FMNMX.FTZ R21, R61, R32, !PT ;  /* 0x000000203d157209 */ /* 0x000fe20007810000 */
[----:B------:R0:W1:Y:S01]  /*f570*/  MUFU.EX2 R8, R95 ;  /* 0x0000005f00087308 */ /* 0x0000620000000800 */
[----:B---3--:R-:W-:Y:S01]  /*f580*/  FSEL R63, R85, -INF , P2 ;  /* 0xff800000553f7808 */ /* 0x008fe20001000000 */
[--C-:B------:R-:W-:Y:S01]  /*f590*/  FFMA.FTZ R32, R36, UR48, -R52.reuse ;  /* 0x0000003024207c23 */ /* 0x100fe20008010834 */
[----:B------:R-:W-:Y:S01]  /*f5a0*/  FMNMX.FTZ R30, R62, R21, !PT ;  /* 0x000000153e1e7209 */ /* 0x000fe20007810000 */
[--C-:B------:R-:W-:Y:S01]  /*f5b0*/  FFMA.FTZ R36, R41, UR48, -R52.reuse ;  /* 0x0000003029247c23 */ /* 0x100fe20008010834 */
[----:B------:R-:W-:Y:S02]  /*f5c0*/  @P1 IMAD.HI.U32 R41, R191, R46, RZ ;  /* 0x0000002ebf291227 */ /* 0x000fe400078e00ff */
[----:B------:R-:W-:Y:S02]  /*f5d0*/  FMNMX.FTZ R21, R63, R30, !PT ;  /* 0x0000001e3f157209 */ /* 0x000fe40007810000 */
[--C-:B------:R-:W-:Y:S01]  /*f5e0*/  FFMA.FTZ R30, R31, UR48, -R52.reuse ;  /* 0x000000301f1e7c23 */ /* 0x100fe20008010834 */
[----:B------:R-:W-:Y:S01]  /*f5f0*/  MUFU.EX2 R183, R183 ;  /* 0x000000b700b77308 */ /* 0x000fe20000000800 */
[----:B0-----:R-:W-:Y:S01]  /*f600*/  CS2R R94, SRZ ;  /* 0x00000000005e7805 */ /* 0x001fe2000001ff00 */
[----:B------:R-:W0:Y:S06]  /*f610*/  SHFL.BFLY PT, R40, R21, 0x2, 0x1f ;  /* 0x0c401f0015287f89 */ /* 0x000e2c00000e0000 */
[----:B------:R-:W-:Y:S08]  /*f620*/  MUFU.EX2 R10, R10 ;  /* 0x0000000a000a7308 */ /* 0x000ff00000000800 */
[----:B------:R-:W-:Y:S08]  /*f630*/  MUFU.EX2 R177, R177 ;  /* 0x000000b100b17308 */ /* 0x000ff00000000800 */
[----:B------:R-:W-:Y:S01]  /*f640*/  MUFU.EX2 R12, R12 ;  /* 0x0000000c000c7308 */ /* 0x000fe20000000800 */
[----:B0-----:R-:W-:Y:S01]  /*f650*/  FMNMX.FTZ R31, R21, R40, !PT ;  /* 0x00000028151f7209 */ /* 0x001fe20007810000 */
[----:B------:R-:W-:-:S04]  /*f660*/  FFMA.FTZ R40, R45, UR48, -R52 ;  /* 0x000000302d287c23 */ /* 0x000fc80008010834 */
        /* <DEDUP_REMOVED lines=11> */
[--C-:B------:R-:W-:Y:S01]  /*f720*/  FFMA.FTZ R31, R57, UR48, -R44.reuse ;  /* 0x00000030391f7c23 */ /* 0x100fe2000801082c */
[----:B------:R-:W0:Y:S01]  /*f730*/  @P1 LDC R54, c[0x0][0x450] ;  /* 0x00011400ff361b82 */ /* 0x000e220000000800 */
[--C-:B------:R-:W-:Y:S01]  /*f740*/  FFMA.FTZ R182, R3, UR48, -R44.reuse ;  /* 0x0000003003b67c23 */ /* 0x100fe2000801082c */
[--C-:B------:R-:W-:Y:S01]  /*f750*/  FFMA.FTZ R3, R7, UR48, -R44.reuse ;  /* 0x0000003007037c23 */ /* 0x100fe2000801082c */
[--C-:B------:R-:W-:Y:S01]  /*f760*/  FFMA.FTZ R176, R5, UR48, -R44.reuse ;  /* 0x0000003005b07c23 */ /* 0x100fe2000801082c */
[----:B------:R-:W-:Y:S01]  /*f770*/  MUFU.EX2 R180, R180 ;  /* 0x000000b400b47308 */ /* 0x000fe20000000800 */
[----:B------:R-:W-:Y:S02]  /*f780*/  IMAD.U32 R5, RZ, RZ, UR38 ;  /* 0x00000026ff057e24 */ /* 0x000fe4000f8e00ff */
[--C-:B------:R-:W-:Y:S01]  /*f790*/  FFMA.FTZ R9, R9, UR48, -R44.reuse ;  /* 0x0000003009097c23 */ /* 0x100fe2000801082c */
[--C-:B------:R-:W-:Y:S01]  /*f7a0*/  FFMA.FTZ R11, R11, UR48, -R44.reuse ;  /* 0x000000300b0b7c23 */ /* 0x100fe2000801082c */
[--C-:B------:R-:W-:Y:S01]  /*f7b0*/  FFMA.FTZ R56, R56, UR48, -R44.reuse ;  /* 0x0000003038387c23 */ /* 0x100fe2000801082c */
[----:B------:R-:W-:Y:S01]  /*f7c0*/  FFMA.FTZ R58, R58, UR48, -R44 ;  /* 0x000000303a3a7c23 */ /* 0x000fe2000801082c */
[----:B------:R-:W-:Y:S01]  /*f7d0*/  PRMT R0, R5, 0x654, R0 ;  /* 0x0000065405007816 */ /* 0x000fe20000000000 */
[--C-:B------:R-:W-:Y:S01]  /*f7e0*/  FFMA.FTZ R13, R13, UR48, -R44.reuse ;  /* 0x000000300d0d7c23 */ /* 0x100fe2000801082c */
[----:B------:R-:W2:Y:S01]  /*f7f0*/  MUFU.EX2 R31, R31 ;  /* 0x0000001f001f7308 */ /* 0x000ea20000000800 */
[--C-:B------:R-:W-:Y:S01]  /*f800*/  FFMA.FTZ R15, R15, UR48, -R44.reuse ;  /* 0x000000300f0f7c23 */ /* 0x100fe2000801082c */
[----:B------:R1:W-:Y:S01]  /*f810*/  SYNCS.ARRIVE.TRANS64.RED.A1T0 RZ, [R0+URZ], RZ ;  /* 0x000000ff00ff79a7 */ /* 0x0003e2000810043f */
[--C-:B------:R-:W-:Y:S01]  /*f820*/  FFMA.FTZ R59, R59, UR48, -R44.reuse ;  /* 0x000000303b3b7c23 */ /* 0x100fe2000801082c */
[--C-:B------:R-:W-:Y:S01]  /*f830*/  FFMA.FTZ R60, R60, UR48, -R44.reuse ;  /* 0x000000303c3c7c23 */ /* 0x100fe2000801082c */
[--C-:B------:R-:W-:Y:S01]  /*f840*/  FFMA.FTZ R64, R64, UR48, -R44.reuse ;  /* 0x0000003040407c23 */ /* 0x100fe2000801082c */
[--C-:B------:R-:W-:Y:S01]  /*f850*/  FFMA.FTZ R65, R65, UR48, -R44.reuse ;  /* 0x0000003041417c23 */ /* 0x100fe2000801082c */
[--C-:B------:R-:W-:Y:S01]  /*f860*/  FFMA.FTZ R27, R27, UR48, -R44.reuse ;  /* 0x000000301b1b7c23 */ /* 0x100fe2000801082c */
[----:B------:R-:W3:Y:S01]  /*f870*/  MUFU.EX2 R182, R182 ;  /* 0x000000b600b67308 */ /* 0x000ee20000000800 */
[----:B------:R-:W-:Y:S01]  /*f880*/  FFMA.FTZ R66, R66, UR48, -R44 ;  /* 0x0000003042427c23 */ /* 0x000fe2000801082c */
[----:B-1----:R-:W-:Y:S01]  /*f890*/  FADD.FTZ R0, R181, R8 ;  /* 0x00000008b5007221 */ /* 0x002fe20000010000 */
[--C-:B------:R-:W-:Y:S01]  /*f8a0*/  FFMA.FTZ R67, R67, UR48, -R44.reuse ;  /* 0x0000003043437c23 */ /* 0x100fe2000801082c */
[----:B0-----:R-:W-:Y:S01]  /*f8b0*/  @P1 SHF.R.U32.HI R39, RZ, R54, R41 ;  /* 0x00000036ff271219 */ /* 0x001fe20000011629 */
[--C-:B------:R-:W-:Y:S01]  /*f8c0*/  FFMA.FTZ R69, R69, UR48, -R44.reuse ;  /* 0x0000003045457c23 */ /* 0x100fe2000801082c */
[--C-:B------:R-:W-:Y:S01]  /*f8d0*/  FFMA.FTZ R70, R70, UR48, -R44.reuse ;  /* 0x0000003046467c23 */ /* 0x100fe2000801082c */
[----:B------:R-:W-:Y:S01]  /*f8e0*/  FFMA.FTZ R68, R68, UR48, -R44 ;  /* 0x0000003044447c23 */ /* 0x000fe2000801082c */
[----:B------:R-:W0:Y:S01]  /*f8f0*/  MUFU.EX2 R3, R3 ;  /* 0x0000000300037308 */ /* 0x000e220000000800 */
[----:B--2---:R-:W-:Y:S01]  /*f900*/  FADD.FTZ R5, R180, R31 ;  /* 0x0000001fb4057221 */ /* 0x004fe20000010000 */
[----:B------:R-:W-:Y:S01]  /*f910*/  IADD3 R41, R39, R193, -R192 ;  /* 0x000000c127297210 */ /* 0x000fe20007ffe8c0 */
[--C-:B------:R-:W-:Y:S01]  /*f920*/  FFMA.FTZ R25, R25, UR48, -R44.reuse ;  /* 0x0000003019197c23 */ /* 0x100fe2000801082c */
[----:B------:R-:W-:Y:S01]  /*f930*/  F2FP.F16.F32.PACK_AB R181, R8, R181 ;  /* 0x000000b508b5723e */ /* 0x000fe200000000ff */
[--C-:B------:R-:W-:Y:S01]  /*f940*/  FFMA.FTZ R48, R48, UR48, -R44.reuse ;  /* 0x0000003030307c23 */ /* 0x100fe2000801082c */
[--C-:B------:R-:W-:Y:S01]  /*f950*/  FFMA.FTZ R51, R51, UR48, -R44.reuse ;  /* 0x0000003033337c23 */ /* 0x100fe2000801082c */
[----:B------:R-:W-:Y:S01]  /*f960*/  FFMA.FTZ R50, R50, UR48, -R44 ;  /* 0x0000003032327c23 */ /* 0x000fe2000801082c */
[----:B------:R-:W1:Y:S01]  /*f970*/  MUFU.EX2 R176, R176 ;  /* 0x000000b000b07308 */ /* 0x000e620000000800 */
[----:B---3--:R-:W-:Y:S01]  /*f980*/  FADD.FTZ R46, R182, R5 ;  /* 0x00000005b62e7221 */ /* 0x008fe20000010000 */
[----:B------:R-:W-:Y:S01]  /*f990*/  FADD.FTZ R5, R183, R0 ;  /* 0x00000000b7057221 */ /* 0x000fe20000010000 */
[--C-:B------:R-:W-:Y:S01]  /*f9a0*/  FFMA.FTZ R53, R53, UR48, -R44.reuse ;  /* 0x0000003035357c23 */ /* 0x100fe2000801082c */
[--C-:B------:R-:W-:Y:S01]  /*f9b0*/  FFMA.FTZ R55, R55, UR48, -R44.reuse ;  /* 0x0000003037377c23 */ /* 0x100fe2000801082c */
[--C-:B------:R-:W-:Y:S01]  /*f9c0*/  FFMA.FTZ R35, R35, UR48, -R44.reuse ;  /* 0x0000003023237c23 */ /* 0x100fe2000801082c */
[----:B------:R-:W-:Y:S01]  /*f9d0*/  FADD.FTZ R0, R10, R5 ;  /* 0x000000050a007221 */ /* 0x000fe20000010000 */
[----:B------:R-:W-:Y:S01]  /*f9e0*/  FFMA.FTZ R33, R33, UR48, -R44 ;  /* 0x0000003021217c23 */ /* 0x000fe2000801082c */
[----:B------:R-:W2:Y:S01]  /*f9f0*/  MUFU.EX2 R9, R9 ;  /* 0x0000000900097308 */ /* 0x000ea20000000800 */
[----:B0-----:R-:W-:Y:S01]  /*fa00*/  FADD.FTZ R39, R3, R46 ;  /* 0x0000002e03277221 */ /* 0x001fe20000010000 */
[----:B------:R-:W-:Y:S01]  /*fa10*/  FADD.FTZ R5, R177, R0 ;  /* 0x00000000b1057221 */ /* 0x000fe20000010000 */
[----:B------:R-:W-:Y:S01]  /*fa20*/  F2FP.F16.F32.PACK_AB R182, R3, R182 ;  /* 0x000000b603b6723e */ /* 0x000fe200000000ff */
[--C-:B------:R-:W-:Y:S01]  /*fa30*/  FFMA.FTZ R61, R61, UR48, -R44.reuse ;  /* 0x000000303d3d7c23 */ /* 0x100fe2000801082c */
[--C-:B------:R-:W-:Y:S01]  /*fa40*/  FFMA.FTZ R62, R62, UR48, -R44.reuse ;  /* 0x000000303e3e7c23 */ /* 0x100fe2000801082c */
[----:B------:R-:W-:Y:S01]  /*fa50*/  FADD.FTZ R0, R12, R5 ;  /* 0x000000050c007221 */ /* 0x000fe20000010000 */
[----:B------:R-:W-:Y:S01]  /*fa60*/  FFMA.FTZ R44, R63, UR48, -R44 ;  /* 0x000000303f2c7c23 */ /* 0x000fe2000801082c */
[----:B------:R-:W0:Y:S01]  /*fa70*/  MUFU.EX2 R11, R11 ;  /* 0x0000000b000b7308 */ /* 0x000e220000000800 */
[----:B-1----:R-:W-:Y:S01]  /*fa80*/  FADD.FTZ R46, R176, R39 ;  /* 0x00000027b02e7221 */ /* 0x002fe20000010000 */
[----:B------:R-:W-:Y:S01]  /*fa90*/  FADD.FTZ R39, R179, R0 ;  /* 0x00000000b3277221 */ /* 0x000fe20000010000 */
[----:B------:R-:W-:Y:S01]  /*faa0*/  F2FP.F16.F32.PACK_AB R177, R12, R177 ;  /* 0x000000b10cb1723e */ /* 0x000fe200000000ff */
[----:B------:R-:W-:Y:S01]  /*fab0*/  VIADD R12, R96, 0xfffffffe ;  /* 0xfffffffe600c7836 */ /* 0x000fe20000000000 */
[----:B------:R-:W-:Y:S01]  /*fac0*/  F2FP.F16.F32.PACK_AB R183, R10, R183 ;  /* 0x000000b70ab7723e */ /* 0x000fe200000000ff */
[C---:B------:R-:W-:Y:S01]  /*fad0*/  FADD.FTZ R0, R14.reuse, R39 ;  /* 0x000000270e007221 */ /* 0x040fe20000010000 */
[----:B------:R-:W-:Y:S01]  /*fae0*/  F2FP.F16.F32.PACK_AB R179, R14, R179 ;  /* 0x000000b30eb3723e */ /* 0x000fe200000000ff */
[----:B------:R-:W1:Y:S01]  /*faf0*/  MUFU.EX2 R56, R56 ;  /* 0x0000003800387308 */ /* 0x000e620000000800 */
[C---:B--2---:R-:W-:Y:S01]  /*fb00*/  FADD.FTZ R46, R9.reuse, R46 ;  /* 0x0000002e092e7221 */ /* 0x044fe20000010000 */
[----:B------:R-:W-:-:S02]  /*fb10*/  F2FP.F16.F32.PACK_AB R176, R9, R176 ;  /* 0x000000b009b0723e */ /* 0x000fc400000000ff */
[----:B------:R-:W-:Y:S02]  /*fb20*/  CS2R R96, SRZ ;  /* 0x0000000000607805 */ /* 0x000fe4000001ff00 */
[----:B------:R-:W-:Y:S02]  /*fb30*/  F2FP.F16.F32.PACK_AB R180, R31, R180 ;  /* 0x000000b41fb4723e */ /* 0x000fe400000000ff */
[----:B------:R-:W2:Y:S01]  /*fb40*/  MUFU.EX2 R58, R58 ;  /* 0x0000003a003a7308 */ /* 0x000ea20000000800 */
[----:B0-----:R-:W-:-:S07]  /*fb50*/  FADD.FTZ R5, R11, R46 ;  /* 0x0000002e0b057221 */ /* 0x001fce0000010000 */
[----:B------:R-:W0:Y:S01]  /*fb60*/  MUFU.EX2 R13, R13 ;  /* 0x0000000d000d7308 */ /* 0x000e220000000800 */
[C---:B-1----:R-:W-:Y:S01]  /*fb70*/  FADD.FTZ R5, R56.reuse, R5 ;  /* 0x0000000538057221 */ /* 0x042fe20000010000 */
[----:B------:R-:W-:-:S06]  /*fb80*/  F2FP.F16.F32.PACK_AB R178, R56, R11 ;  /* 0x0000000b38b2723e */ /* 0x000fcc00000000ff */
[----:B------:R-:W1:Y:S01]  /*fb90*/  MUFU.EX2 R15, R15 ;  /* 0x0000000f000f7308 */ /* 0x000e620000000800 */
[----:B--2---:R-:W-:Y:S01]  /*fba0*/  FADD.FTZ R46, R58, R5 ;  /* 0x000000053a2e7221 */ /* 0x004fe20000010000 */
[----:B------:R-:W-:Y:S01]  /*fbb0*/  FADD.FTZ R5, R173, R0 ;  /* 0x00000000ad057221 */ /* 0x000fe20000010000 */
[----:B------:R-:W-:-:S03]  /*fbc0*/  F2FP.F16.F32.PACK_AB R173, R20, R173 ;  /* 0x000000ad14ad723e */ /* 0x000fc600000000ff */
[----:B------:R-:W-:Y:S02]  /*fbd0*/  FADD.FTZ R0, R20, R5 ;  /* 0x0000000514007221 */ /* 0x000fe40000010000 */
[----:B------:R-:W2:Y:S01]  /*fbe0*/  MUFU.EX2 R174, R59 ;  /* 0x0000003b00ae7308 */ /* 0x000ea20000000800 */
[C---:B0-----:R-:W-:Y:S01]  /*fbf0*/  FADD.FTZ R46, R13.reuse, R46 ;  /* 0x0000002e0d2e7221 */ /* 0x041fe20000010000 */
[----:B------:R-:W-:-:S06]  /*fc00*/  F2FP.F16.F32.PACK_AB R172, R13, R58 ;  /* 0x0000003a0dac723e */ /* 0x000fcc00000000ff */
[----:B------:R-:W0:Y:S01]  /*fc10*/  MUFU.EX2 R60, R60 ;  /* 0x0000003c003c7308 */ /* 0x000e220000000800 */
[----:B-1----:R-:W-:Y:S01]  /*fc20*/  FADD.FTZ R5, R15, R46 ;  /* 0x0000002e0f057221 */ /* 0x002fe20000010000 */
[----:B------:R-:W-:-:S06]  /*fc30*/  SHF.R.S32.HI R46, RZ, 0x1f, R41 ;  /* 0x0000001fff2e7819 */ /* 0x000fcc0000011429 */
[----:B------:R-:W1:Y:S01]  /*fc40*/  MUFU.EX2 R7, R64 ;  /* 0x0000004000077308 */ /* 0x000e620000000800 */
[----:B--2---:R-:W-:Y:S01]  /*fc50*/  FADD.FTZ R39, R174, R5 ;  /* 0x00000005ae277221 */ /* 0x004fe20000010000 */
[----:B------:R-:W-:Y:S02]  /*fc60*/  LEA.HI R5, R46, R41, RZ, 0x7 ;  /* 0x000000292e057211 */ /* 0x000fe400078f38ff */
[----:B------:R-:W-:Y:S02]  /*fc70*/  F2FP.F16.F32.PACK_AB R174, R174, R15 ;  /* 0x0000000faeae723e */ /* 0x000fe400000000ff */
[----:B------:R-:W-:Y:S02]  /*fc80*/  SHF.R.S32.HI R5, RZ, 0x7, R5 ;  /* 0x00000007ff057819 */ /* 0x000fe40000011405 */
[----:B------:R-:W2:Y:S01]  /*fc90*/  MUFU.EX2 R28, R28 ;  /* 0x0000001c001c7308 */ /* 0x000ea20000000800 */
[----:B0-----:R-:W-:Y:S01]  /*fca0*/  FADD.FTZ R46, R60, R39 ;  /* 0x000000273c2e7221 */ /* 0x001fe20000010000 */
[----:B------:R-:W-:-:S04]  /*fcb0*/  VIMNMX R5, RZ, R5, !PT ;  /* 0x00000005ff057248 */ /* 0x000fc80007fe0100 */
[----:B------:R-:W-:Y:S02]  /*fcc0*/  ISETP.GE.AND P2, PT, R12, R5, PT ;  /* 0x000000050c00720c */ /* 0x000fe40003f46270 */
[----:B------:R-:W0:Y:S01]  /*fcd0*/  MUFU.EX2 R65, R65 ;  /* 0x0000004100417308 */ /* 0x000e220000000800 */
[C---:B-1----:R-:W-:Y:S01]  /*fce0*/  FADD.FTZ R46, R7.reuse, R46 ;  /* 0x0000002e072e7221 */ /* 0x042fe20000010000 */
[----:B------:R-:W-:-:S06]  /*fcf0*/  F2FP.F16.F32.PACK_AB R168, R7, R60 ;  /* 0x0000003c07a8723e */ /* 0x000fcc00000000ff */
[----:B------:R-:W1:Y:S08]  /*fd00*/  MUFU.EX2 R171, R171 ;  /* 0x000000ab00ab7308 */ /* 0x000e700000000800 */
[----:B------:R3:W-:Y:S08]  /*fd10*/  MUFU.EX2 R160, R27 ;  /* 0x0000001b00a07308 */ /* 0x0007f00000000800 */
[----:B------:R-:W4:Y:S01]  /*fd20*/  MUFU.EX2 R66, R66 ;  /* 0x0000004200427308 */ /* 0x000f220000000800 */
[----:B---3--:R-:W-:Y:S01]  /*fd30*/  FADD.FTZ R27, R175, R0 ;  /* 0x00000000af1b7221 */ /* 0x008fe20000010000 */
[----:B------:R-:W-:-:S03]  /*fd40*/  F2FP.F16.F32.PACK_AB R175, R24, R175 ;  /* 0x000000af18af723e */ /* 0x000fc600000000ff */
[----:B------:R-:W-:-:S03]  /*fd50*/  FADD.FTZ R0, R24, R27 ;  /* 0x0000001b18007221 */ /* 0x000fc60000010000 */
[----:B------:R-:W3:Y:S01]  /*fd60*/  MUFU.EX2 R26, R71 ;  /* 0x00000047001a7308 */ /* 0x000ee20000000800 */
[----:B------:R-:W-:Y:S01]  /*fd70*/  FADD.FTZ R27, R169, R0 ;  /* 0x00000000a91b7221 */ /* 0x000fe20000010000 */
[----:B--2---:R-:W-:-:S03]  /*fd80*/  F2FP.F16.F32.PACK_AB R169, R28, R169 ;  /* 0x000000a91ca9723e */ /* 0x004fc600000000ff */
[----:B------:R-:W-:Y:S01]  /*fd90*/  FADD.FTZ R0, R28, R27 ;  /* 0x0000001b1c007221 */ /* 0x000fe20000010000 */
[----:B0-----:R-:W-:Y:S02]  /*fda0*/  FADD.FTZ R27, R65, R46 ;  /* 0x0000002e411b7221 */ /* 0x001fe40000010000 */
[----:B------:R-:W0:Y:S01]  /*fdb0*/  MUFU.EX2 R67, R67 ;  /* 0x0000004300437308 */ /* 0x000e220000000800 */
[----:B-1----:R-:W-:Y:S01]  /*fdc0*/  FADD.FTZ R39, R171, R0 ;  /* 0x00000000ab277221 */ /* 0x002fe20000010000 */
[C---:B----4-:R-:W-:Y:S01]  /*fdd0*/  FADD.FTZ R0, R66.reuse, R27 ;  /* 0x0000001b42007221 */ /* 0x050fe20000010000 */
[----:B------:R-:W-:-:S05]  /*fde0*/  F2FP.F16.F32.PACK_AB R170, R66, R65 ;  /* 0x0000004142aa723e */ /* 0x000fca00000000ff */
[----:B------:R-:W1:Y:S01]  /*fdf0*/  MUFU.EX2 R165, R165 ;  /* 0x000000a500a57308 */ /* 0x000e620000000800 */
[C---:B---3--:R-:W-:Y:S01]  /*fe00*/  FADD.FTZ R8, R26.reuse, R39 ;  /* 0x000000271a087221 */ /* 0x048fe20000010000 */
        /* <DEDUP_REMOVED lines=22> */
[----:B--2---:R-:W-:-:S04]  /*ff70*/  FADD.FTZ R3, R25, R8 ;  /* 0x0000000819037221 */ /* 0x004fc80000010000 */
[C---:B------:R-:W-:Y:S01]  /*ff80*/  FADD.FTZ R3, R160.reuse, R3 ;  /* 0x00000003a0037221 */ /* 0x040fe20000010000 */
[----:B------:R-:W-:Y:S02]  /*ff90*/  F2FP.F16.F32.PACK_AB R160, R160, R25 ;  /* 0x00000019a0a0723e */ /* 0x000fe400000000ff */
        /* <DEDUP_REMOVED lines=48> */
[----:B-1----:R-:W-:-:S04]  /*102a0*/  FADD.FTZ R10, R62, R3 ;  /* 0x000000033e0a7221 */ /* 0x002fc80000010000 */
[C---:B--2---:R-:W-:Y:S01]  /*102b0*/  FADD.FTZ R3, R7.reuse, R10 ;  /* 0x0000000a07037221 */ /* 0x044fe20000010000 */
[----:B------:R-:W-:Y:S01]  /*102c0*/  F2FP.F16.F32.PACK_AB R154, R7, R62 ;  /* 0x0000003e079a723e */ /* 0x000fe200000000ff */
[C---:B0-----:R-:W-:Y:S01]  /*102d0*/  FADD.FTZ R0, R8.reuse, R9 ;  /* 0x0000000908007221 */ /* 0x041fe20000010000 */
[----:B------:R-:W-:Y:S01]  /*102e0*/  F2FP.F16.F32.PACK_AB R155, R8, R155 ;  /* 0x0000009b089b723e */ /* 0x000fe200000000ff */
[----:B------:R-:W-:Y:S06]  /*102f0*/  @!P2 BRA `(.L_x_9572) ;  /* 0x0000003000fca947 */ /* 0x000fec0003800000 */
[----:B------:R-:W-:Y:S01]  /*10300*/  MOV R10, R6 ;  /* 0x00000006000a7202 */ /* 0x000fe20000000f00 */
[----:B------:R-:W-:Y:S01]  /*10310*/  IMAD.MOV.U32 R11, RZ, RZ, R21 ;  /* 0x000000ffff0b7224 */ /* 0x000fe200078e0015 */
[----:B------:R-:W-:Y:S01]  /*10320*/  MOV R151, RZ ;  /* 0x000000ff00977202 */ /* 0x000fe20000000f00 */
[----:B------:R-:W-:Y:S02]  /*10330*/  IMAD.MOV.U32 R14, RZ, RZ, R188 ;  /* 0x000000ffff0e7224 */ /* 0x000fe400078e00bc */
[----:B------:R-:W-:-:S07]  /*10340*/  IMAD.MOV.U32 R13, RZ, RZ, R186 ;  /* 0x000000ffff0d7224 */ /* 0x000fce00078e00ba */
.L_x_9584:
        /* <DEDUP_REMOVED lines=8> */
.L_x_9574:
        /* <DEDUP_REMOVED lines=8> */
.L_x_9575:
[----:B------:R-:W-:Y:S04]  /*10450*/  BSSY B0, `(.L_x_9573) ;  /* 0x0000004000007945 */ /* 0x000fe80003800000 */
[----:B-1----:R-:W-:Y:S05]  /*10460*/  @P3 BRA `(.L_x_9576) ;  /* 0x0000000000083947 */ /* 0x002fea0003800000 */
[----:B------:R-:W1:Y:S02]  /*10470*/  SYNCS.PHASECHK.TRANS64.TRYWAIT P3, [R7+URZ+0x28830], R6 ;  /* 0x02883006070075a7 */ /* 0x000e64000806017f */
[----:B-1----:R-:W-:Y:S05]  /*10480*/  @!P3 BRA `(.L_x_9577) ;  /* 0x000001180000b947 */ /* 0x002fea0003800000 */
.L_x_9576:
[----:B------:R-:W-:Y:S05]  /*10490*/  BSYNC B0 ;  /* 0x0000000000007941 */ /* 0x000fea0003800000 */
.L_x_9573:
[----:B------:R-:W2:Y:S01]  /*104a0*/  S2R R8, SR_TID.X ;  /* 0x0000000000087919 */ /* 0x000ea20000002100 */
[----:B01----:R-:W-:Y:S01]  /*104b0*/  IMAD.MOV.U32 R7, RZ, RZ, 0x40000040 ;  /* 0x40000040ff077424 */ /* 0x003fe200078e00ff */
[----:B------:R-:W-:Y:S05]  /*104c0*/  WARPSYNC.ALL ;  /* 0x0000000000007948 */ /* 0x000fea0003800000 */
[----:B------:R-:W-:Y:S01]  /*104d0*/  R2UR UR35, R7 ;  /* 0x00000000072372ca */ /* 0x000fe200000e0000 */
[----:B------:R-:W-:Y:S01]  /*104e0*/  VIADD R186, R13, 0x1 ;  /* 0x000000010dba7836 */ /* 0x000fe20000000000 */
[----:B------:R-:W-:-:S04]  /*104f0*/  MOV R9, 0x40000040 ;  /* 0x4000004000097802 */ /* 0x000fc80000000f00 */
[C---:B------:R-:W-:Y:S02]  /*10500*/  ISETP.NE.AND P3, PT, R186.reuse, 0x2, PT ;  /* 0x00000002ba00780c */ /* 0x040fe40003f65270 */
[----:B------:R-:W-:Y:S01]  /*10510*/  R2UR UR7, R9 ;  /* 0x00000000090772ca */ /* 0x000fe200000e0000 */
[----:B------:R-:W-:Y:S01]  /*10520*/  IMAD.MOV.U32 R9, RZ, RZ, 0x40000040 ;  /* 0x40000040ff097424 */ /* 0x000fe200078e00ff */
[----:B------:R-:W-:-:S04]  /*10530*/  SEL R186, R186, RZ, P3 ;  /* 0x000000ffbaba7207 */ /* 0x000fc80001800000 */
[----:B------:R-:W-:Y:S02]  /*10540*/  LEA R6, R186, R4, 0xb ;  /* 0x00000004ba067211 */ /* 0x000fe400078e58ff */
[----:B------:R-:W-:Y:S02]  /*10550*/  R2UR UR11, R9 ;  /* 0x00000000090b72ca */ /* 0x000fe400000e0000 */
[----:B------:R-:W-:Y:S02]  /*10560*/  R2UR UR34, R6 ;  /* 0x00000000062272ca */ /* 0x000fe400000e0000 */
[----:B------:R-:W-:-:S04]  /*10570*/  MOV R9, 0x40000040 ;  /* 0x4000004000097802 */ /* 0x000fc80000000f00 */
[----:B------:R-:W-:Y:S01]  /*10580*/  R2UR UR15, R9 ;  /* 0x00000000090f72ca */ /* 0x000fe200000e0000 */
[----:B------:R-:W-:Y:S01]  /*10590*/  IMAD.MOV.U32 R9, RZ, RZ, 0x40000040 ;  /* 0x40000040ff097424 */ /* 0x000fe200078e00ff */
[----:B--2---:R-:W-:-:S04]  /*105a0*/  SHF.R.U32.HI R8, RZ, 0x7, R8 ;  /* 0x00000007ff087819 */ /* 0x004fc80000011608 */
[----:B------:R-:W-:Y:S01]  /*105b0*/  R2UR UR19, R9 ;  /* 0x00000000091372ca */ /* 0x000fe200000e0000 */
[----:B------:R-:W-:Y:S02]  /*105c0*/  VIADD R7, R8, 0x8 ;  /* 0x0000000808077836 */ /* 0x000fe40000000000 */
[----:B------:R-:W-:Y:S02]  /*105d0*/  VIADD R8, R6, 0x2 ;  /* 0x0000000206087836 */ /* 0x000fe40000000000 */
[----:B------:R-:W-:Y:S01]  /*105e0*/  IMAD.MOV.U32 R9, RZ, RZ, 0x40000040 ;  /* 0x40000040ff097424 */ /* 0x000fe200078e00ff */
[----:B------:R0:W-:Y:S02]  /*105f0*/  BAR.SYNC.DEFER_BLOCKING R7, 0x100 ;  /* 0x000400070000751d */ /* 0x0001e40000010000 */
[----:B------:R-:W-:Y:S01]  /*10600*/  R2UR UR6, R8 ;  /* 0x00000000080672ca */ /* 0x000fe200000e0000 */
[----:B------:R-:W-:Y:S01]  /*10610*/  VIADD R8, R6, 0x4 ;  /* 0x0000000406087836 */ /* 0x000fe20000000000 */
[----:B------:R-:W-:-:S02]  /*10620*/  R2UR UR23, R9 ;  /* 0x00000000091772ca */ /* 0x000fc400000e0000 */
        /* <DEDUP_REMOVED lines=42> */
.L_x_9579:
[----:B------:R-:W-:Y:S02]  /*108d0*/  SHF.L.U32 R6, R14, 0x1f, RZ ;  /* 0x0000001f0e067819 */ /* 0x000fe400000006ff */
[----:B------:R-:W-:-:S04]  /*108e0*/  LEA R7, R13, R18, 0x3 ;  /* 0x000000120d077211 */ /* 0x000fc800078e18ff */
[----:B------:R0:W1:Y:S01]  /*108f0*/  SYNCS.PHASECHK.TRANS64.TRYWAIT P2, [R7+URZ+0x28850], R6 ;  /* 0x02885006070075a7 */ /* 0x000062000804017f */
[----:B------:R-:W-:Y:S05]  /*10900*/  @!P0 BRA `(.L_x_9580) ;  /* 0x0000000000048947 */ /* 0x000fea0003800000 */
[----:B------:R-:W-:Y:S01]  /*10910*/  BPT.TRAP 0x1 ;  /* 0x000000040000795c */ /* 0x000fe20000300000 */
.L_x_9580:
[----:B-1----:R-:W-:Y:S05]  /*10920*/  @P2 BRA `(.L_x_9578) ;  /* 0x0000000000082947 */ /* 0x002fea0003800000 */
[----:B------:R-:W1:Y:S02]  /*10930*/  SYNCS.PHASECHK.TRANS64.TRYWAIT P2, [R7+URZ+0x28850], R6 ;  /* 0x02885006070075a7 */ /* 0x000e64000804017f */
[----:B-1----:R-:W-:Y:S05]  /*10940*/  @!P2 BRA `(.L_x_9581) ;  /* 0x0000011000e4a947 */ /* 0x002fea0003800000 */
.L_x_9578:
[----:B01----:R-:W-:Y:S01]  /*10950*/  VIADD R6, R18, 0x400 ;  /* 0x0000040012067836 */ /* 0x003fe20000000000 */
[----:B------:R-:W-:Y:S01]  /*10960*/  MOV R7, 0x40000040 ;  /* 0x4000004000077802 */ /* 0x000fe20000000f00 */
[----:B------:R-:W-:Y:S05]  /*10970*/  WARPSYNC.ALL ;  /* 0x0000000000007948 */ /* 0x000fea0003800000 */
[----:B------:R-:W-:Y:S01]  /*10980*/  SHF.R.U32.HI R6, RZ, 0x4, R6 ;  /* 0x00000004ff067819 */ /* 0x000fe20000011606 */
[----:B------:R-:W-:Y:S01]  /*10990*/  WARPGROUP.ARRIVE ;  /* 0x00000000000079c5 */ /* 0x000fe20000000000 */
[----:B------:R-:W-:Y:S01]  /*109a0*/  R2UR UR7, R7 ;  /* 0x00000000070772ca */ /* 0x000fe200000e0000 */
[----:B------:R-:W-:Y:S01]  /*109b0*/  IMAD.MOV.U32 R9, RZ, RZ, 0x40000040 ;  /* 0x40000040ff097424 */ /* 0x000fe200078e00ff */
[----:B------:R-:W-:Y:S01]  /*109c0*/  LOP3.LUT R6, R6, 0x3fff, RZ, 0xc0, !PT ;  /* 0x00003fff06067812 */ /* 0x000fe200078ec0ff */
[----:B------:R-:W-:-:S02]  /*109d0*/  IMAD.MOV.U32 R7, RZ, RZ, 0x40000040 ;  /* 0x40000040ff077424 */ /* 0x000fc400078e00ff */
[----:B------:R-:W0:Y:S01]  /*109e0*/  S2R R14, SR_TID.X ;  /* 0x00000000000e7919 */ /* 0x000e220000002100 */
[----:B------:R-:W-:-:S05]  /*109f0*/  LOP3.LUT R6, R6, 0x4000000, RZ, 0xfc, !PT ;  /* 0x0400000006067812 */ /* 0x000fca00078efcff */
[----:B------:R-:W-:-:S04]  /*10a00*/  IMAD R6, R13, 0x800, R6 ;  /* 0x000008000d067824 */ /* 0x000fc800078e0206 */
[C---:B------:R-:W-:Y:S01]  /*10a10*/  VIADD R8, R6.reuse, 0x80 ;  /* 0x0000008006087836 */ /* 0x040fe20000000000 */
[----:B------:R-:W-:-:S13]  /*10a20*/  R2UR UR6, R6 ;  /* 0x00000000060672ca */ /* 0x000fda00000e0000 */
[----:B------:R-:W-:Y:S01]  /*10a30*/  HGMMA.64x128x16.F32 R88, R180, gdesc[UR4].tnspB, R88, gsb0 ;  /* 0x41e00004b4587df0 */ /* 0x000fe20008000858 */
[----:B------:R-:W-:Y:S02]  /*10a40*/  R2UR UR6, R8 ;  /* 0x00000000080672ca */ /* 0x000fe400000e0000 */
[----:B------:R-:W-:Y:S01]  /*10a50*/  R2UR UR7, R9 ;  /* 0x00000000090772ca */ /* 0x000fe200000e0000 */
[----:B------:R-:W-:Y:S01]  /*10a60*/  IMAD.MOV.U32 R9, RZ, RZ, 0x40000040 ;  /* 0x40000040ff097424 */ /* 0x000fe200078e00ff */
[----:B------:R-:W-:Y:S02]  /*10a70*/  IADD3 R8, R6, 0x100, RZ ;  /* 0x0000010006087810 */ /* 0x000fe40007ffe0ff */
[----:B0-----:R-:W-:Y:S01]  /*10a80*/  SHF.R.U32.HI R14, RZ, 0x7, R14 ;  /* 0x00000007ff0e7819 */ /* 0x001fe2000001160e */
[----:B------:R-:W-:Y:S02]  /*10a90*/  WARPGROUP.DEPBAR.LE gsb0, 0x0 ;  /* 0x00008000000079c5 */ /* 0x000fe40000010000 */
[----:B------:R-:W-:-:S06]  /*10aa0*/  WARPGROUP.ARRIVE ;  /* 0x00000000000079c5 */ /* 0x000fcc0000000000 */
        /* <DEDUP_REMOVED lines=45> */
.L_x_9582:
[----:B------:R-:W1:Y:S01]  /*10d80*/  @P1 LDC R21, c[0x0][0x44c] ;  /* 0x00011300ff151b82 */ /* 0x000e620000000800 */
[----:B------:R-:W-:Y:S01]  /*10d90*/  FMUL.FTZ R14, R34, UR47 ;  /* 0x0000002f220e7c20 */ /* 0x000fe20008410000 */
[----:B------:R-:W-:Y:S01]  /*10da0*/  IADD3 R156, R204, R191, RZ ;  /* 0x000000bfcc9c7210 */ /* 0x000fe20007ffe0ff */
[----:B------:R-:W-:Y:S01]  /*10db0*/  FMUL.FTZ R153, R33, UR47 ;  /* 0x0000002f21997c20 */ /* 0x000fe20008410000 */
[----:B------:R-:W-:Y:S02]  /*10dc0*/  IMAD.MOV.U32 R33, RZ, RZ, -0x80 ;  /* 0xffffff80ff217424 */ /* 0x000fe400078e00ff */
[----:B------:R-:W-:Y:S01]  /*10dd0*/  FMUL.FTZ R159, R24, UR47 ;  /* 0x0000002f189f7c20 */ /* 0x000fe20008410000 */
[----:B------:R-:W-:Y:S01]  /*10de0*/  FMUL.FTZ R161, R25, UR47 ;  /* 0x0000002f19a17c20 */ /* 0x000fe20008410000 */
[----:B------:R-:W-:Y:S01]  /*10df0*/  FMUL.FTZ R163, R28, UR47 ;  /* 0x0000002f1ca37c20 */ /* 0x000fe20008410000 */
[----:B------:R-:W2:Y:S01]  /*10e00*/  @P1 LDC R34, c[0x0][0x450] ;  /* 0x00011400ff221b82 */ /* 0x000ea20000000800 */
        /* <DEDUP_REMOVED lines=11> */
[----:B0-----:R-:W-:Y:S01]  /*10ec0*/  FMUL.FTZ R6, R26, UR47 ;  /* 0x0000002f1a067c20 */ /* 0x001fe20008410000 */
[----:B------:R-:W-:Y:S01]  /*10ed0*/  FMUL.FTZ R37, R44, UR47 ;  /* 0x0000002f2c257c20 */ /* 0x000fe20008410000 */
[----:B------:R-:W-:Y:S01]  /*10ee0*/  FMUL.FTZ R26, R43, UR47 ;  /* 0x0000002f2b1a7c20 */ /* 0x000fe20008410000 */
[----:B------:R-:W-:Y:S01]  /*10ef0*/  FMUL.FTZ R43, R52, UR47 ;  /* 0x0000002f342b7c20 */ /* 0x000fe20008410000 */
[----:B-1----:R-:W-:-:S04]  /*10f00*/  @P1 IMAD.HI.U32 R21, R156, R21, RZ ;  /* 0x000000159c151227 */ /* 0x002fc800078e00ff */
[----:B------:R-:W-:Y:S01]  /*10f10*/  FMUL.FTZ R24, R39, UR47 ;  /* 0x0000002f27187c20 */ /* 0x000fe20008410000 */
[----:B------:R-:W-:Y:S01]  /*10f20*/  FMUL.FTZ R39, R45, UR47 ;  /* 0x0000002f2d277c20 */ /* 0x000fe20008410000 */
[----:B------:R-:W0:Y:S01]  /*10f30*/  MUFU.TANH R163, R163 ;  /* 0x000000a300a37308 */ /* 0x000e220000002400 */
[----:B------:R-:W-:Y:S01]  /*10f40*/  FMUL.FTZ R8, R30, UR47 ;  /* 0x0000002f1e087c20 */ /* 0x000fe20008410000 */
[----:B------:R-:W-:Y:S01]  /*10f50*/  FMUL.FTZ R30, R51, UR47 ;  /* 0x0000002f331e7c20 */ /* 0x000fe20008410000 */
[----:B------:R-:W-:Y:S01]  /*10f60*/  FMUL.FTZ R40, R48, UR47 ;  /* 0x0000002f30287c20 */ /* 0x000fe20008410000 */
[----:B------:R-:W-:Y:S01]  /*10f70*/  FMUL.FTZ R25, R42, UR47 ;  /* 0x0000002f2a197c20 */ /* 0x000fe20008410000 */
[----:B--2---:R-:W-:Y:S01]  /*10f80*/  @P1 SHF.R.U32.HI R156, RZ, R34, R21 ;  /* 0x00000022ff9c1219 */ /* 0x004fe20000011615 */
[----:B------:R-:W-:Y:S02]  /*10f90*/  IMAD R34, R12, R33, 0x1 ;  /* 0x000000010c227424 */ /* 0x000fe400078e0221 */
[----:B------:R-:W-:Y:S01]  /*10fa0*/  FMUL.FTZ R42, R49, UR47 ;  /* 0x0000002f312a7c20 */ /* 0x000fe20008410000 */
[----:B------:R-:W1:Y:S01]  /*10fb0*/  MUFU.TANH R157, R157 ;  /* 0x0000009d009d7308 */ /* 0x000e620000002400 */
[----:B------:R-:W-:Y:S01]  /*10fc0*/  FMUL.FTZ R44, R53, UR47 ;  /* 0x0000002f352c7c20 */ /* 0x000fe20008410000 */
[----:B------:R-:W2:Y:S01]  /*10fd0*/  SHFL.IDX PT, R21, R156, RZ, 0x1c1f ;  /* 0x001c1fff9c157589 */ /* 0x000ea200000e0000 */
[----:B------:R-:W-:-:S02]  /*10fe0*/  IMAD R34, R203, -0x2, R34 ;  /* 0xfffffffecb227824 */ /* 0x000fc400078e0222 */
[----:B------:R-:W-:Y:S01]  /*10ff0*/  FMUL.FTZ R9, R31, UR47 ;  /* 0x0000002f1f097c20 */ /* 0x000fe20008410000 */
[----:B------:R-:W-:Y:S01]  /*11000*/  FMUL.FTZ R31, R54, UR47 ;  /* 0x0000002f361f7c20 */ /* 0x000fe20008410000 */
[----:B------:R-:W-:Y:S01]  /*11010*/  FMUL.FTZ R45, R56, UR47 ;  /* 0x0000002f382d7c20 */ /* 0x000fe20008410000 */
[----:B------:R-:W-:Y:S01]  /*11020*/  FMUL.FTZ R7, R27, UR47 ;  /* 0x0000002f1b077c20 */ /* 0x000fe20008410000 */
[----:B------:R-:W-:Y:S01]  /*11030*/  IADD3 R154, -R192, R34, R193 ;  /* 0x00000022c09a7210 */ /* 0x000fe20007ffe1c1 */
        /* <DEDUP_REMOVED lines=17> */
[----:B--2---:R-:W-:-:S02]  /*11150*/  IMAD.IADD R21, R154, 0x1, R21 ;  /* 0x000000019a157824 */ /* 0x004fc400078e0215 */
[----:B------:R-:W-:Y:S01]  /*11160*/  FMUL.FTZ R85, R85, UR47 ;  /* 0x0000002f55557c20 */ /* 0x000fe20008410000 */
[----:B------:R-:W-:Y:S01]  /*11170*/  FMUL.FTZ R33, R58, UR47 ;  /* 0x0000002f3a217c20 */ /* 0x000fe20008410000 */
[----:B------:R-:W-:Y:S01]  /*11180*/  FMUL.FTZ R34, R59, UR47 ;  /* 0x0000002f3b227c20 */ /* 0x000fe20008410000 */
[----:B------:R-:W-:Y:S01]  /*11190*/  FMUL.FTZ R61, R63, UR47 ;  /* 0x0000002f3f3d7c20 */ /* 0x000fe20008410000 */
[----:B------:R-:W-:Y:S01]  /*111a0*/  ISETP.GT.AND P2, PT, R21, RZ, PT ;  /* 0x000000ff1500720c */ /* 0x000fe20003f44270 */
[----:B------:R-:W-:Y:S01]  /*111b0*/  FMUL.FTZ R63, R67, UR47 ;  /* 0x0000002f433f7c20 */ /* 0x000fe20008410000 */
[----:B------:R-:W-:Y:S01]  /*111c0*/  ISETP.GT.AND P3, PT, R21, 0x1, PT ;  /* 0x000000011500780c */ /* 0x000fe20003f64270 */
[----:B------:R-:W2:Y:S01]  /*111d0*/  MUFU.TANH R35, R35 ;  /* 0x0000002300237308 */ /* 0x000ea20000002400 */
[----:B---3--:R-:W-:Y:S01]  /*111e0*/  FSEL R159, R159, -INF , P2 ;  /* 0xff8000009f9f7808 */ /* 0x008fe20001000000 */
[----:B------:R-:W-:Y:S01]  /*111f0*/  FMUL.FTZ R67, R75, UR47 ;  /* 0x0000002f4b437c20 */ /* 0x000fe20008410000 */
[----:B------:R-:W-:Y:S01]  /*11200*/  ISETP.GT.AND P2, PT, R21, 0x8, PT ;  /* 0x000000081500780c */ /* 0x000fe20003f44270 */
[----:B------:R-:W-:Y:S01]  /*11210*/  FMUL.FTZ R60, R62, UR47 ;  /* 0x0000002f3e3c7c20 */ /* 0x000fe20008410000 */
[----:B----4-:R-:W-:Y:S01]  /*11220*/  FSEL R161, R161, -INF , P3 ;  /* 0xff800000a1a17808 */ /* 0x010fe20001800000 */
[----:B------:R-:W3:Y:S01]  /*11230*/  SHFL.IDX PT, R75, R156, 0x1, 0x1c1f ;  /* 0x003c1f009c4b7f89 */ /* 0x000ee200000e0000 */
[----:B------:R-:W-:Y:S01]  /*11240*/  FMNMX.FTZ R50, R159, R11, !PT ;  /* 0x0000000b9f327209 */ /* 0x000fe20007810000 */
[----:B------:R-:W4:Y:S01]  /*11250*/  MUFU.TANH R38, R38 ;  /* 0x0000002600267308 */ /* 0x000f220000002400 */
[----:B------:R-:W-:Y:S01]  /*11260*/  ISETP.GT.AND P3, PT, R21, 0x9, PT ;  /* 0x000000091500780c */ /* 0x000fe20003f64270 */
[----:B------:R-:W-:Y:S01]  /*11270*/  UMOV UR48, UR45 ;  /* 0x0000002d00307c82 */ /* 0x000fe20008000000 */
[----:B0-----:R-:W-:-:S02]  /*11280*/  FSEL R163, R163, -INF , P2 ;  /* 0xff800000a3a37808 */ /* 0x001fc40001000000 */
[----:B------:R-:W-:Y:S02]  /*11290*/  FMNMX.FTZ R50, R161, R50, !PT ;  /* 0x00000032a1327209 */ /* 0x000fe40007810000 */
[----:B------:R-:W-:Y:S01]  /*112a0*/  ISETP.GT.AND P2, PT, R21, 0x10, PT ;  /* 0x000000101500780c */ /* 0x000fe20003f44270 */
[----:B------:R-:W0:Y:S01]  /*112b0*/  MUFU.TANH R36, R36 ;  /* 0x0000002400247308 */ /* 0x000e220000002400 */
[----:B-1----:R-:W-:Y:S02]  /*112c0*/  FSEL R157, R157, -INF , P3 ;  /* 0xff8000009d9d7808 */ /* 0x002fe40001800000 */
[----:B------:R-:W-:Y:S02]  /*112d0*/  FMNMX.FTZ R50, R163, R50, !PT ;  /* 0x00000032a3327209 */ /* 0x000fe40007810000 */
[----:B------:R-:W-:Y:S02]  /*112e0*/  ISETP.GT.AND P3, PT, R21, 0x11, PT ;  /* 0x000000111500780c */ /* 0x000fe40003f64270 */
[----:B-----5:R-:W-:Y:S01]  /*112f0*/  FSEL R155, R155, -INF , P2 ;  /* 0xff8000009b9b7808 */ /* 0x020fe20001000000 */
[----:B------:R-:W1:Y:S01]  /*11300*/  MUFU.TANH R37, R37 ;  /* 0x0000002500257308 */ /* 0x000e620000002400 */
[----:B------:R-:W-:-:S02]  /*11310*/  FMNMX.FTZ R50, R157, R50, !PT ;  /* 0x000000329d327209 */ /* 0x000fc40007810000 */
[----:B------:R-:W-:Y:S02]  /*11320*/  ISETP.GT.AND P2, PT, R21, 0x18, PT ;  /* 0x000000181500780c */ /* 0x000fe40003f44270 */
[----:B------:R-:W-:Y:S02]  /*11330*/  FSEL R153, R153, -INF , P3 ;  /* 0xff80000099997808 */ /* 0x000fe40001800000 */
[----:B------:R-:W-:Y:S01]  /*11340*/  FMNMX.FTZ R52, R155, R50, !PT ;  /* 0x000000329b347209 */ /* 0x000fe20007810000 */
[----:B------:R-:W5:Y:S01]  /*11350*/  MUFU.TANH R39, R39 ;  /* 0x0000002700277308 */ /* 0x000f620000002400 */
        /* <DEDUP_REMOVED lines=8> */
[----:B--2---:R-:W-:-:S02]  /*113e0*/  FSEL R41, R35, -INF , P3 ;  /* 0xff80000023297808 */ /* 0x004fc40001800000 */
[----:B------:R-:W-:Y:S01]  /*113f0*/  FMNMX.FTZ R52, R152, R51, !PT ;  /* 0x0000003398347209 */ /* 0x000fe20007810000 */
[----:B------:R-:W-:Y:S01]  /*11400*/  FMUL.FTZ R51, R68, UR47 ;  /* 0x0000002f44337c20 */ /* 0x000fe20008410000 */
[----:B------:R-:W-:Y:S02]  /*11410*/  ISETP.GT.AND P3, PT, R21, 0x21, PT ;  /* 0x000000211500780c */ /* 0x000fe40003f64270 */
[----:B----4-:R-:W-:Y:S01]  /*11420*/  FSEL R38, R38, -INF , P2 ;  /* 0xff80000026267808 */ /* 0x010fe20001000000 */
[----:B------:R-:W2:Y:S01]  /*11430*/  MUFU.TANH R42, R42 ;  /* 0x0000002a002a7308 */ /* 0x000ea20000002400 */
[----:B------:R-:W-:Y:S01]  /*11440*/  FMNMX.FTZ R53, R41, R52, !PT ;  /* 0x0000003429357209 */ /* 0x000fe20007810000 */
[----:B------:R-:W-:Y:S01]  /*11450*/  FMUL.FTZ R52, R69, UR47 ;  /* 0x0000002f45347c20 */ /* 0x000fe20008410000 */
[----:B------:R-:W-:Y:S01]  /*11460*/  ISETP.GT.AND P2, PT, R21, 0x28, PT ;  /* 0x000000281500780c */ /* 0x000fe20003f44270 */
[----:B------:R-:W-:Y:S01]  /*11470*/  FMUL.FTZ R69, R79, UR47 ;  /* 0x0000002f4f457c20 */ /* 0x000fe20008410000 */
[----:B0-----:R-:W-:-:S02]  /*11480*/  FSEL R35, R36, -INF , P3 ;  /* 0xff80000024237808 */ /* 0x001fc40001800000 */
[----:B------:R-:W-:Y:S01]  /*11490*/  FMNMX.FTZ R54, R38, R53, !PT ;  /* 0x0000003526367209 */ /* 0x000fe20007810000 */
[----:B------:R-:W0:Y:S01]  /*114a0*/  MUFU.TANH R43, R43 ;  /* 0x0000002b002b7308 */ /* 0x000e220000002400 */
[----:B------:R-:W-:Y:S02]  /*114b0*/  ISETP.GT.AND P3, PT, R21, 0x29, PT ;  /* 0x000000291500780c */ /* 0x000fe40003f64270 */
[----:B-1----:R-:W-:Y:S02]  /*114c0*/  FSEL R36, R37, -INF , P2 ;  /* 0xff80000025247808 */ /* 0x002fe40001000000 */
[----:B------:R-:W-:Y:S02]  /*114d0*/  FMNMX.FTZ R53, R35, R54, !PT ;  /* 0x0000003623357209 */ /* 0x000fe40007810000 */
[----:B------:R-:W-:Y:S01]  /*114e0*/  ISETP.GT.AND P2, PT, R21, 0x30, PT ;  /* 0x000000301500780c */ /* 0x000fe20003f44270 */
[----:B------:R-:W1:Y:S01]  /*114f0*/  MUFU.TANH R44, R44 ;  /* 0x0000002c002c7308 */ /* 0x000e620000002400 */
[----:B-----5:R-:W-:-:S02]  /*11500*/  FSEL R37, R39, -INF , P3 ;  /* 0xff80000027257808 */ /* 0x020fc40001800000 */
[----:B------:R-:W-:Y:S02]  /*11510*/  FMNMX.FTZ R54, R36, R53, !PT ;  /* 0x0000003524367209 */ /* 0x000fe40007810000 */
[----:B------:R-:W-:Y:S02]  /*11520*/  ISETP.GT.AND P3, PT, R21, 0x31, PT ;  /* 0x000000311500780c */ /* 0x000fe40003f64270 */
[----:B---3--:R-:W-:Y:S01]  /*11530*/  FSEL R39, R40, -INF , P2 ;  /* 0xff80000028277808 */ /* 0x008fe20001000000 */
[----:B------:R-:W3:Y:S01]  /*11540*/  MUFU.TANH R45, R45 ;  /* 0x0000002d002d7308 */ /* 0x000ee20000002400 */
[----:B------:R-:W-:Y:S02]  /*11550*/  FMNMX.FTZ R54, R37, R54, !PT ;  /* 0x0000003625367209 */ /* 0x000fe40007810000 */
[----:B------:R-:W-:Y:S02]  /*11560*/  ISETP.GT.AND P2, PT, R21, 0x38, PT ;  /* 0x000000381500780c */ /* 0x000fe40003f44270 */
[----:B--2---:R-:W-:-:S02]  /*11570*/  FSEL R40, R42, -INF , P3 ;  /* 0xff8000002a287808 */ /* 0x004fc40001800000 */
[----:B------:R-:W-:Y:S01]  /*11580*/  FMNMX.FTZ R53, R39, R54, !PT ;  /* 0x0000003627357209 */ /* 0x000fe20007810000 */
[----:B------:R-:W2:Y:S01]  /*11590*/  MUFU.TANH R46, R46 ;  /* 0x0000002e002e7308 */ /* 0x000ea20000002400 */
[----:B------:R-:W-:Y:S02]  /*115a0*/  ISETP.GT.AND P3, PT, R21, 0x39, PT ;  /* 0x000000391500780c */ /* 0x000fe40003f64270 */
[----:B0-----:R-:W-:Y:S02]  /*115b0*/  FSEL R42, R43, -INF , P2 ;  /* 0xff8000002b2a7808 */ /* 0x001fe40001000000 */
[----:B------:R-:W-:Y:S02]  /*115c0*/  FMNMX.FTZ R53, R40, R53, !PT ;  /* 0x0000003528357209 */ /* 0x000fe40007810000 */
[----:B------:R-:W-:Y:S01]  /*115d0*/  ISETP.GT.AND P2, PT, R21, 0x40, PT ;  /* 0x000000401500780c */ /* 0x000fe20003f44270 */
[----:B------:R-:W0:Y:S01]  /*115e0*/  MUFU.TANH R47, R47 ;  /* 0x0000002f002f7308 */ /* 0x000e220000002400 */
[----:B-1----:R-:W-:-:S02]  /*115f0*/  FSEL R43, R44, -INF , P3 ;  /* 0xff8000002c2b7808 */ /* 0x002fc40001800000 */
[----:B------:R-:W-:Y:S02]  /*11600*/  FMNMX.FTZ R54, R42, R53, !PT ;  /* 0x000000352a367209 */ /* 0x000fe40007810000 */
[----:B------:R-:W-:Y:S02]  /*11610*/  ISETP.GT.AND P3, PT, R21, 0x41, PT ;  /* 0x000000411500780c */ /* 0x000fe40003f64270 */
[----:B---3--:R-:W-:Y:S01]  /*11620*/  FSEL R44, R45, -INF , P2 ;  /* 0xff8000002d2c7808 */ /* 0x008fe20001000000 */
[----:B------:R-:W1:Y:S01]  /*11630*/  MUFU.TANH R48, R48 ;  /* 0x0000003000307308 */ /* 0x000e620000002400 */
[----:B------:R-:W-:Y:S02]  /*11640*/  FMNMX.FTZ R53, R43, R54, !PT ;  /* 0x000000362b357209 */ /* 0x000fe40007810000 */
[----:B--2---:R-:W-:Y:S02]  /*11650*/  FSEL R45, R46, -INF , P3 ;  /* 0xff8000002e2d7808 */ /* 0x004fe40001800000 */
[----:B------:R-:W-:-:S02]  /*11660*/  ISETP.GT.AND P2, PT, R21, 0x48, PT ;  /* 0x000000481500780c */ /* 0x000fc40003f44270 */
        /* <DEDUP_REMOVED lines=10> */
[----:B------:R-:W-:Y:S01]  /*11710*/  FMNMX.FTZ R53, R46, R53, !PT ;  /* 0x000000352e357209 */ /* 0x000fe20007810000 */
        /* <DEDUP_REMOVED lines=10> */
[----:B------:R-:W-:-:S05]  /*117c0*/  ISETP.GT.AND P2, PT, R21, 0x60, PT ;  /* 0x000000601500780c */ /* 0x000fca0003f44270 */
[----:B------:R-:W1:Y:S01]  /*117d0*/  MUFU.TANH R73, R73 ;  /* 0x0000004900497308 */ /* 0x000e620000002400 */
[----:B--2---:R-:W-:Y:S02]  /*117e0*/  FSEL R51, R52, -INF , P3 ;  /* 0xff80000034337808 */ /* 0x004fe40001800000 */
[----:B------:R-:W-:Y:S02]  /*117f0*/  FMNMX.FTZ R52, R50, R53, !PT ;  /* 0x0000003532347209 */ /* 0x000fe40007810000 */
[----:B------:R-:W-:Y:S02]  /*11800*/  ISETP.GT.AND P3, PT, R21, 0x61, PT ;  /* 0x000000611500780c */ /* 0x000fe40003f64270 */
[----:B------:R-:W-:Y:S01]  /*11810*/  FMNMX.FTZ R54, R51, R52, !PT ;  /* 0x0000003433367209 */ /* 0x000fe20007810000 */
[----:B------:R-:W2:Y:S01]  /*11820*/  MUFU.TANH R76, R76 ;  /* 0x0000004c004c7308 */ /* 0x000ea20000002400 */
[----:B0-----:R-:W-:Y:S02]  /*11830*/  FSEL R53, R72, -INF , P2 ;  /* 0xff80000048357808 */ /* 0x001fe40001000000 */
[----:B------:R-:W-:-:S02]  /*11840*/  ISETP.GT.AND P2, PT, R21, 0x68, PT ;  /* 0x000000681500780c */ /* 0x000fc40003f44270 */
[----:B------:R-:W-:-:S03]  /*11850*/  FMNMX.FTZ R55, R53, R54, !PT ;  /* 0x0000003635377209 */ /* 0x000fc60007810000 */
[----:B------:R-:W0:Y:S01]  /*11860*/  MUFU.TANH R77, R77 ;  /* 0x0000004d004d7308 */ /* 0x000e220000002400 */
[----:B-1----:R-:W-:Y:S01]  /*11870*/  FSEL R52, R73, -INF , P3 ;  /* 0xff80000049347808 */ /* 0x002fe20001800000 */
[----:B------:R-:W-:Y:S01]  /*11880*/  FMUL.FTZ R73, R87, UR47 ;  /* 0x0000002f57497c20 */ /* 0x000fe20008410000 */
[----:B------:R-:W-:Y:S02]  /*11890*/  ISETP.GT.AND P3, PT, R21, 0x69, PT ;  /* 0x000000691500780c */ /* 0x000fe40003f64270 */
[----:B------:R-:W-:-:S03]  /*118a0*/  FMNMX.FTZ R57, R52, R55, !PT ;  /* 0x0000003734397209 */ /* 0x000fc60007810000 */
[----:B------:R1:W3:Y:S01]  /*118b0*/  MUFU.TANH R56, R80 ;  /* 0x0000005000387308 */ /* 0x0002e20000002400 */
[----:B--2---:R-:W-:Y:S02]  /*118c0*/  FSEL R54, R76, -INF , P2 ;  /* 0xff8000004c367808 */ /* 0x004fe40001000000 */
[----:B------:R-:W-:Y:S02]  /*118d0*/  ISETP.GT.AND P2, PT, R21, 0x70, PT ;  /* 0x000000701500780c */ /* 0x000fe40003f44270 */
[----:B------:R-:W-:-:S03]  /*118e0*/  FMNMX.FTZ R58, R54, R57, !PT ;  /* 0x00000039363a7209 */ /* 0x000fc60007810000 */
[----:B------:R-:W2:Y:S01]  /*118f0*/  MUFU.TANH R81, R81 ;  /* 0x0000005100517308 */ /* 0x000ea20000002400 */
[----:B0-----:R-:W-:Y:S02]  /*11900*/  FSEL R55, R77, -INF , P3 ;  /* 0xff8000004d377808 */ /* 0x001fe40001800000 */
[----:B------:R-:W-:Y:S02]  /*11910*/  ISETP.GT.AND P3, PT, R21, 0x71, PT ;  /* 0x000000711500780c */ /* 0x000fe40003f64270 */
[----:B------:R-:W-:Y:S02]  /*11920*/  FMNMX.FTZ R59, R55, R58, !PT ;  /* 0x0000003a373b7209 */ /* 0x000fe40007810000 */
[----:B-1----:R-:W-:Y:S01]  /*11930*/  IADD3 R80, R154, R75, RZ ;  /* 0x0000004b9a507210 */ /* 0x002fe20007ffe0ff */
[----:B------:R-:W0:Y:S01]  /*11940*/  MUFU.TANH R84, R84 ;  /* 0x0000005400547308 */ /* 0x000e220000002400 */
[----:B---3--:R-:W-:Y:S02]  /*11950*/  FSEL R56, R56, -INF , P2 ;  /* 0xff80000038387808 */ /* 0x008fe40001000000 */
[----:B------:R-:W-:-:S02]  /*11960*/  ISETP.GT.AND P2, PT, R21, 0x78, PT ;  /* 0x000000781500780c */ /* 0x000fc40003f44270 */
[----:B------:R-:W-:Y:S02]  /*11970*/  FMNMX.FTZ R62, R56, R59, !PT ;  /* 0x0000003b383e7209 */ /* 0x000fe40007810000 */
[----:B------:R-:W-:Y:S01]  /*11980*/  ISETP.GT.AND P4, PT, R80, 0x1, PT ;  /* 0x000000015000780c */ /* 0x000fe20003f84270 */
[----:B------:R-:W1:Y:S01]  /*11990*/  MUFU.TANH R85, R85 ;  /* 0x0000005500557308 */ /* 0x000e620000002400 */
[----:B--2---:R-:W-:Y:S02]  /*119a0*/  FSEL R57, R81, -INF , P3 ;  /* 0xff80000051397808 */ /* 0x004fe40001800000 */
[----:B------:R-:W-:Y:S02]  /*119b0*/  ISETP.GT.AND P3, PT, R21, 0x79, PT ;  /* 0x000000791500780c */ /* 0x000fe40003f64270 */
[----:B------:R-:W-:Y:S01]  /*119c0*/  FMNMX.FTZ R21, R57, R62, !PT ;  /* 0x0000003e39157209 */ /* 0x000fe20007810000 */
[----:B------:R-:W-:Y:S01]  /*119d0*/  FMUL.FTZ R62, R66, UR47 ;  /* 0x0000002f423e7c20 */ /* 0x000fe20008410000 */
[----:B------:R-:W-:Y:S01]  /*119e0*/  FMUL.FTZ R66, R74, UR47 ;  /* 0x0000002f4a427c20 */ /* 0x000fe20008410000 */
[----:B------:R-:W2:Y:S01]  /*119f0*/  MUFU.TANH R6, R6 ;  /* 0x0000000600067308 */ /* 0x000ea20000002400 */
[----:B0-----:R-:W-:-:S04]  /*11a00*/  FSEL R58, R84, -INF , P2 ;  /* 0xff800000543a7808 */ /* 0x001fc80001000000 */
[----:B------:R-:W-:-:S03]  /*11a10*/  FMNMX.FTZ R64, R58, R21, !PT ;  /* 0x000000153a407209 */ /* 0x000fc60007810000 */
[----:B------:R-:W0:Y:S01]  /*11a20*/  MUFU.TANH R7, R7 ;  /* 0x0000000700077308 */ /* 0x000e220000002400 */
[----:B-1----:R-:W-:Y:S02]  /*11a30*/  FSEL R59, R85, -INF , P3 ;  /* 0xff800000553b7808 */ /* 0x002fe40001800000 */
[----:B------:R-:W-:Y:S02]  /*11a40*/  ISETP.GT.AND P3, PT, R80, RZ, PT ;  /* 0x000000ff5000720c */ /* 0x000fe40003f64270 */
[----:B------:R-:W-:Y:S01]  /*11a50*/  FMNMX.FTZ R21, R59, R64, !PT ;  /* 0x000000403b157209 */ /* 0x000fe20007810000 */
[----:B------:R-:W-:Y:S01]  /*11a60*/  FMUL.FTZ R64, R70, UR47 ;  /* 0x0000002f46407c20 */ /* 0x000fe20008410000 */
[----:B------:R-:W-:Y:S01]  /*11a70*/  FMUL.FTZ R70, R82, UR47 ;  /* 0x0000002f52467c20 */ /* 0x000fe20008410000 */
[----:B------:R-:W1:Y:S01]  /*11a80*/  MUFU.TANH R8, R8 ;  /* 0x0000000800087308 */ /* 0x000e620000002400 */
[----:B--2---:R-:W-:Y:S01]  /*11a90*/  FSEL R77, R6, -INF , P3 ;  /* 0xff800000064d7808 */ /* 0x004fe20001800000 */
[----:B------:R-:W2:Y:S01]  /*11aa0*/  SHFL.BFLY PT, R68, R21, 0x2, 0x1f ;  /* 0x0c401f0015447f89 */ /* 0x000ea200000e0000 */
[----:B------:R-:W-:-:S02]  /*11ab0*/  ISETP.GT.AND P3, PT, R80, 0x8, PT ;  /* 0x000000085000780c */ /* 0x000fc40003f64270 */
[----:B------:R-:W-:-:S03]  /*11ac0*/  FMNMX.FTZ R6, R77, R10, !PT ;  /* 0x0000000a4d067209 */ /* 0x000fc60007810000 */
[----:B------:R-:W3:Y:S01]  /*11ad0*/  MUFU.TANH R9, R9 ;  /* 0x0000000900097308 */ /* 0x000ee20000002400 */
        /* <DEDUP_REMOVED lines=8> */
[----:B---3--:R-:W-:Y:S02]  /*11b60*/  FSEL R76, R9, -INF , P4 ;  /* 0xff800000094c7808 */ /* 0x008fe40002000000 */
[----:B--2---:R-:W-:Y:S01]  /*11b70*/  FMNMX.FTZ R72, R21, R68, !PT ;  /* 0x0000004415487209 */ /* 0x004fe20007810000 */
[----:B------:R-:W-:Y:S01]  /*11b80*/  FMUL.FTZ R68, R78, UR47 ;  /* 0x0000002f4e447c20 */ /* 0x000fe20008410000 */
[----:B------:R-:W-:Y:S02]  /*11b90*/  ISETP.GT.AND P4, PT, R80, 0x11, PT ;  /* 0x000000115000780c */ /* 0x000fe40003f84270 */
[----:B------:R-:W-:Y:S01]  /*11ba0*/  FMNMX.FTZ R79, R76, R79, !PT ;  /* 0x0000004f4c4f7209 */ /* 0x000fe20007810000 */
[----:B------:R-:W2:Y:S01]  /*11bb0*/  MUFU.TANH R20, R20 ;  /* 0x0000001400147308 */ /* 0x000ea20000002400 */
[----:B------:R-:W3:Y:S01]  /*11bc0*/  SHFL.BFLY PT, R21, R72, 0x1, 0x1f ;  /* 0x0c201f0048157f89 */ /* 0x000ee200000e0000 */
[----:B0-----:R-:W-:-:S02]  /*11bd0*/  FSEL R14, R14, -INF , P3 ;  /* 0xff8000000e0e7808 */ /* 0x001fc40001800000 */
[----:B------:R-:W-:Y:S02]  /*11be0*/  ISETP.GT.AND P3, PT, R80, 0x18, PT ;  /* 0x000000185000780c */ /* 0x000fe40003f64270 */
[----:B------:R-:W-:Y:S02]  /*11bf0*/  FMNMX.FTZ R79, R14, R79, !PT ;  /* 0x0000004f0e4f7209 */ /* 0x000fe40007810000 */
        /* <DEDUP_REMOVED lines=11> */
[----:B------:R-:W-:Y:S02]  /*11cb0*/  FMNMX.FTZ R6, R24, R81, !PT ;  /* 0x0000005118067209 */ /* 0x000fe40007810000 */
[----:B---3--:R-:W-:Y:S01]  /*11cc0*/  FMNMX.FTZ R21, R72, R21, !PT ;  /* 0x0000001548157209 */ /* 0x008fe20007810000 */
[----:B------:R-:W0:Y:S01]  /*11cd0*/  MUFU.TANH R27, R27 ;  /* 0x0000001b001b7308 */ /* 0x000e220000002400 */
[----:B-1----:R-:W-:Y:S01]  /*11ce0*/  FSEL R79, R25, -INF , P3 ;  /* 0xff800000194f7808 */ /* 0x002fe20001800000 */
[----:B------:R-:W-:Y:S01]  /*11cf0*/  FMUL.FTZ R72, R86, UR47 ;  /* 0x0000002f56487c20 */ /* 0x000fe20008410000 */
[----:B------:R-:W-:Y:S01]  /*11d00*/  ISETP.GT.AND P3, PT, R80, 0x28, PT ;  /* 0x000000285000780c */ /* 0x000fe20003f64270 */
[----:B------:R-:W-:Y:S01]  /*11d10*/  FMUL.FTZ R74, R21, UR48 ;  /* 0x00000030154a7c20 */ /* 0x000fe20008410000 */
        /* <DEDUP_REMOVED lines=10> */
[--C-:B------:R-:W-:Y:S01]  /*11dc0*/  FFMA.FTZ R172, R38, UR48, -R74.reuse ;  /* 0x0000003026ac7c23 */ /* 0x100fe2000801084a */
[----:B------:R-:W-:Y:S01]  /*11dd0*/  FMNMX.FTZ R27, R81, R6, !PT ;  /* 0x00000006511b7209 */ /* 0x000fe20007810000 */
[--C-:B------:R-:W-:Y:S01]  /*11de0*/  FFMA.FTZ R41, R41, UR48, -R74.reuse ;  /* 0x0000003029297c23 */ /* 0x100fe2000801084a */
[--C-:B------:R-:W-:Y:S01]  /*11df0*/  FFMA.FTZ R174, R36, UR48, -R74.reuse ;  /* 0x0000003024ae7c23 */ /* 0x100fe2000801084a */
[----:B------:R-:W0:Y:S01]  /*11e00*/  MUFU.TANH R30, R30 ;  /* 0x0000001e001e7308 */ /* 0x000e220000002400 */
[----:B-1----:R-:W-:Y:S01]  /*11e10*/  FSEL R28, R28, -INF , P4 ;  /* 0xff8000001c1c7808 */ /* 0x002fe20002000000 */
[--C-:B------:R-:W-:Y:S01]  /*11e20*/  FFMA.FTZ R37, R37, UR48, -R74.reuse ;  /* 0x0000003025257c23 */ /* 0x100fe2000801084a */
[----:B------:R-:W-:Y:S01]  /*11e30*/  ISETP.GT.AND P4, PT, R80, 0x31, PT ;  /* 0x000000315000780c */ /* 0x000fe20003f84270 */
[--C-:B------:R-:W-:Y:S01]  /*11e40*/  FFMA.FTZ R168, R39, UR48, -R74.reuse ;  /* 0x0000003027a87c23 */ /* 0x100fe2000801084a */
[----:B------:R-:W-:Y:S01]  /*11e50*/  FMNMX.FTZ R6, R28, R27, !PT ;  /* 0x0000001b1c067209 */ /* 0x000fe20007810000 */
[--C-:B------:R-:W-:Y:S01]  /*11e60*/  FFMA.FTZ R39, R40, UR48, -R74.reuse ;  /* 0x0000003028277c23 */ /* 0x100fe2000801084a */
[--C-:B------:R-:W-:Y:S01]  /*11e70*/  FFMA.FTZ R164, R44, UR48, -R74.reuse ;  /* 0x000000302ca47c23 */ /* 0x100fe2000801084a */
[----:B------:R-:W1:Y:S01]  /*11e80*/  MUFU.TANH R31, R31 ;  /* 0x0000001f001f7308 */ /* 0x000e620000002400 */
[----:B--2---:R-:W-:Y:S01]  /*11e90*/  FSEL R29, R29, -INF , P3 ;  /* 0xff8000001d1d7808 */ /* 0x004fe20001800000 */
[--C-:B------:R-:W-:Y:S01]  /*11ea0*/  FFMA.FTZ R180, R159, UR48, -R74.reuse ;  /* 0x000000309fb47c23 */ /* 0x100fe2000801084a */
[----:B------:R-:W-:Y:S01]  /*11eb0*/  ISETP.GT.AND P3, PT, R80, 0x38, PT ;  /* 0x000000385000780c */ /* 0x000fe20003f64270 */
[--C-:B------:R-:W-:Y:S01]  /*11ec0*/  FFMA.FTZ R170, R42, UR48, -R74.reuse ;  /* 0x000000302aaa7c23 */ /* 0x100fe2000801084a */
[----:B------:R-:W-:Y:S01]  /*11ed0*/  FMNMX.FTZ R27, R29, R6, !PT ;  /* 0x000000061d1b7209 */ /* 0x000fe20007810000 */
[--C-:B------:R-:W-:Y:S01]  /*11ee0*/  FFMA.FTZ R161, R161, UR48, -R74.reuse ;  /* 0x00000030a1a17c23 */ /* 0x100fe2000801084a */
[----:B------:R-:W-:Y:S01]  /*11ef0*/  FSEL R44, R21, RZ, P2 ;  /* 0x000000ff152c7208 */ /* 0x000fe20001000000 */
[----:B------:R-:W2:Y:S01]  /*11f00*/  MUFU.TANH R32, R32 ;  /* 0x0000002000207308 */ /* 0x000ea20000002400 */
[----:B0-----:R-:W-:Y:S01]  /*11f10*/  FSEL R30, R30, -INF , P4 ;  /* 0xff8000001e1e7808 */ /* 0x001fe20002000000 */
[--C-:B------:R-:W-:Y:S01]  /*11f20*/  FFMA.FTZ R182, R163, UR48, -R74.reuse ;  /* 0x00000030a3b67c23 */ /* 0x100fe2000801084a */
[----:B------:R-:W-:Y:S01]  /*11f30*/  ISETP.GT.AND P4, PT, R80, 0x39, PT ;  /* 0x000000395000780c */ /* 0x000fe20003f84270 */
[----:B------:R-:W-:Y:S01]  /*11f40*/  FADD.FTZ R44, -R44, R11 ;  /* 0x0000000b2c2c7221 */ /* 0x000fe20000010100 */
[--C-:B------:R-:W-:Y:S01]  /*11f50*/  FFMA.FTZ R157, R157, UR48, -R74.reuse ;  /* 0x000000309d9d7c23 */ /* 0x100fe2000801084a */
[--C-:B------:R-:W-:Y:S01]  /*11f60*/  FFMA.FTZ R176, R155, UR48, -R74.reuse ;  /* 0x000000309bb07c23 */ /* 0x100fe2000801084a */
[--C-:B------:R-:W-:Y:S01]  /*11f70*/  FFMA.FTZ R15, R153, UR48, -R74.reuse ;  /* 0x00000030990f7c23 */ /* 0x100fe2000801084a */
[----:B------:R-:W-:Y:S01]  /*11f80*/  MUFU.TANH R33, R33 ;  /* 0x0000002100217308 */ /* 0x000fe20000002400 */
[----:B-1----:R-:W-:Y:S01]  /*11f90*/  FSEL R38, R31, -INF , P3 ;  /* 0xff8000001f267808 */ /* 0x002fe20001800000 */
[----:B------:R-:W-:Y:S01]  /*11fa0*/  FMUL.FTZ R11, R44, UR48 ;  /* 0x000000302c0b7c20 */ /* 0x000fe20008410000 */
[----:B------:R-:W-:Y:S01]  /*11fb0*/  FMNMX.FTZ R31, R30, R27, !PT ;  /* 0x0000001b1e1f7209 */ /* 0x000fe20007810000 */
[--C-:B------:R-:W-:Y:S01]  /*11fc0*/  FFMA.FTZ R178, R152, UR48, -R74.reuse ;  /* 0x0000003098b27c23 */ /* 0x100fe2000801084a */
[----:B------:R-:W-:Y:S01]  /*11fd0*/  ISETP.GT.AND P3, PT, R80, 0x40, PT ;  /* 0x000000405000780c */ /* 0x000fe20003f64270 */
[--C-:B------:R-:W-:Y:S01]  /*11fe0*/  FFMA.FTZ R166, R47, UR48, -R74.reuse ;  /* 0x000000302fa67c23 */ /* 0x100fe2000801084a */
[----:B------:R-:W-:Y:S01]  /*11ff0*/  FMNMX.FTZ R31, R38, R31, !PT ;  /* 0x0000001f261f7209 */ /* 0x000fe20007810000 */
[----:B------:R-:W0:Y:S01]  /*12000*/  MUFU.TANH R34, R34 ;  /* 0x0000002200227308 */ /* 0x000e220000002400 */
[----:B--2---:R-:W-:Y:S01]  /*12010*/  FSEL R32, R32, -INF , P4 ;  /* 0xff80000020207808 */ /* 0x004fe20002000000 */
[--C-:B------:R-:W-:Y:S01]  /*12020*/  FFMA.FTZ R160, R48, UR48, -R74.reuse ;  /* 0x0000003030a07c23 */ /* 0x100fe2000801084a */
[----:B------:R-:W-:Y:S01]  /*12030*/  ISETP.GT.AND P4, PT, R80, 0x41, PT ;  /* 0x000000415000780c */ /* 0x000fe20003f84270 */
[--C-:B------:R-:W-:Y:S01]  /*12040*/  FFMA.FTZ R47, R49, UR48, -R74.reuse ;  /* 0x00000030312f7c23 */ /* 0x100fe2000801084a */
[----:B------:R-:W-:Y:S01]  /*12050*/  FMNMX.FTZ R6, R32, R31, !PT ;  /* 0x0000001f20067209 */ /* 0x000fe20007810000 */
[--C-:B------:R-:W-:Y:S01]  /*12060*/  FFMA.FTZ R162, R50, UR48, -R74.reuse ;  /* 0x0000003032a27c23 */ /* 0x100fe2000801084a */
[--C-:B------:R-:W-:Y:S01]  /*12070*/  FFMA.FTZ R156, R53, UR48, -R74.reuse ;  /* 0x00000030359c7c23 */ /* 0x100fe2000801084a */
[----:B------:R-:W1:Y:S01]  /*12080*/  MUFU.TANH R60, R60 ;  /* 0x0000003c003c7308 */ /* 0x000e620000002400 */
[--C-:B------:R-:W-:Y:S01]  /*12090*/  FFMA.FTZ R158, R54, UR48, -R74.reuse ;  /* 0x00000030369e7c23 */ /* 0x100fe2000801084a */
[--C-:B------:R-:W-:Y:S01]  /*120a0*/  FFMA.FTZ R152, R56, UR48, -R74.reuse ;  /* 0x0000003038987c23 */ /* 0x100fe2000801084a */
[--C-:B------:R-:W-:Y:S01]  /*120b0*/  FFMA.FTZ R57, R57, UR48, -R74.reuse ;  /* 0x0000003039397c23 */ /* 0x100fe2000801084a */
[----:B------:R-:W-:Y:S01]  /*120c0*/  FFMA.FTZ R154, R58, UR48, -R74 ;  /* 0x000000303a9a7c23 */ /* 0x000fe2000801084a */
[----:B------:R-:W-:-:S02]  /*120d0*/  IMAD.U32 R53, RZ, RZ, UR38 ;  /* 0x00000026ff357e24 */ /* 0x000fc4000f8e00ff */
[----:B------:R-:W-:Y:S01]  /*120e0*/  FFMA.FTZ R49, R59, UR48, -R74 ;  /* 0x000000303b317c23 */ /* 0x000fe2000801084a */
[----:B------:R-:W2:Y:S01]  /*120f0*/  MUFU.TANH R61, R61 ;  /* 0x0000003d003d7308 */ /* 0x000ea20000002400 */
[----:B0-----:R-:W-:Y:S02]  /*12100*/  FSEL R34, R34, -INF , P4 ;  /* 0xff80000022227808 */ /* 0x001fe40002000000 */
[----:B------:R-:W-:-:S05]  /*12110*/  ISETP.GT.AND P4, PT, R80, 0x49, PT ;  /* 0x000000495000780c */ /* 0x000fca0003f84270 */
[----:B------:R0:W-:Y:S08]  /*12120*/  MUFU.EX2 R25, R41 ;  /* 0x0000002900197308 */ /* 0x0001f00000000800 */
[----:B------:R-:W3:Y:S01]  /*12130*/  MUFU.TANH R62, R62 ;  /* 0x0000003e003e7308 */ /* 0x000ee20000002400 */
[----:B0-----:R-:W-:Y:S01]  /*12140*/  FFMA.FTZ R41, R35, UR48, -R74 ;  /* 0x0000003023297c23 */ /* 0x001fe2000801084a */
[----:B------:R-:W-:-:S02]  /*12150*/  FSEL R35, R33, -INF , P3 ;  /* 0xff80000021237808 */ /* 0x000fc40001800000 */
[----:B------:R-:W-:Y:S02]  /*12160*/  ISETP.GT.AND P3, PT, R80, 0x48, PT ;  /* 0x000000485000780c */ /* 0x000fe40003f64270 */
[----:B------:R-:W-:Y:S02]  /*12170*/  FMNMX.FTZ R31, R35, R6, !PT ;  /* 0x00000006231f7209 */ /* 0x000fe40007810000 */
[----:B------:R-:W0:Y:S01]  /*12180*/  MUFU.TANH R63, R63 ;  /* 0x0000003f003f7308 */ /* 0x000e220000002400 */
[----:B-1----:R-:W-:Y:S02]  /*12190*/  FSEL R60, R60, -INF , P3 ;  /* 0xff8000003c3c7808 */ /* 0x002fe40001800000 */
[----:B------:R-:W-:Y:S02]  /*121a0*/  FMNMX.FTZ R33, R34, R31, !PT ;  /* 0x0000001f22217209 */ /* 0x000fe40007810000 */
[----:B------:R-:W-:Y:S02]  /*121b0*/  ISETP.GT.AND P3, PT, R80, 0x50, PT ;  /* 0x000000505000780c */ /* 0x000fe40003f64270 */
[----:B--2---:R-:W-:Y:S01]  /*121c0*/  FSEL R61, R61, -INF , P4 ;  /* 0xff8000003d3d7808 */ /* 0x004fe20002000000 */
[----:B------:R-:W1:Y:S01]  /*121d0*/  MUFU.TANH R64, R64 ;  /* 0x0000004000407308 */ /* 0x000e620000002400 */
[----:B------:R-:W-:-:S02]  /*121e0*/  FMNMX.FTZ R6, R60, R33, !PT ;  /* 0x000000213c067209 */ /* 0x000fc40007810000 */
[----:B------:R-:W-:Y:S02]  /*121f0*/  ISETP.GT.AND P4, PT, R80, 0x51, PT ;  /* 0x000000515000780c */ /* 0x000fe40003f84270 */
[----:B---3--:R-:W-:Y:S02]  /*12200*/  FSEL R62, R62, -INF , P3 ;  /* 0xff8000003e3e7808 */ /* 0x008fe40001800000 */
[----:B------:R-:W-:Y:S01]  /*12210*/  FMNMX.FTZ R33, R61, R6, !PT ;  /* 0x000000063d217209 */ /* 0x000fe20007810000 */
[----:B------:R-:W2:Y:S01]  /*12220*/  MUFU.TANH R65, R65 ;  /* 0x0000004100417308 */ /* 0x000ea20000002400 */
[----:B------:R-:W-:Y:S02]  /*12230*/  ISETP.GT.AND P3, PT, R80, 0x58, PT ;  /* 0x000000585000780c */ /* 0x000fe40003f64270 */
[----:B0-----:R-:W-:Y:S01]  /*12240*/  FSEL R36, R63, -INF , P4 ;  /* 0xff8000003f247808 */ /* 0x001fe20002000000 */
[----:B------:R-:W-:Y:S01]  /*12250*/  FFMA.FTZ R63, R46, UR48, -R74 ;  /* 0x000000302e3f7c23 */ /* 0x000fe2000801084a */
[----:B------:R-:W-:-:S02]  /*12260*/  FMNMX.FTZ R33, R62, R33, !PT ;  /* 0x000000213e217209 */ /* 0x000fc40007810000 */
[----:B------:R-:W-:Y:S01]  /*12270*/  ISETP.GT.AND P4, PT, R80, 0x59, PT ;  /* 0x000000595000780c */ /* 0x000fe20003f84270 */
[----:B------:R-:W0:Y:S01]  /*12280*/  MUFU.TANH R66, R66 ;  /* 0x0000004200427308 */ /* 0x000e220000002400 */
[----:B-1----:R-:W-:Y:S02]  /*12290*/  FSEL R64, R64, -INF , P3 ;  /* 0xff80000040407808 */ /* 0x002fe40001800000 */
[----:B------:R-:W-:-:S05]  /*122a0*/  ISETP.GT.AND P3, PT, R80, 0x60, PT ;  /* 0x000000605000780c */ /* 0x000fca0003f64270 */
[----:B------:R-:W1:Y:S01]  /*122b0*/  MUFU.TANH R67, R67 ;  /* 0x0000004300437308 */ /* 0x000e620000002400 */
[----:B--2---:R-:W-:Y:S01]  /*122c0*/  FSEL R40, R65, -INF , P4 ;  /* 0xff80000041287808 */ /* 0x004fe20002000000 */
[--C-:B------:R-:W-:Y:S01]  /*122d0*/  FFMA.FTZ R65, R45, UR48, -R74.reuse ;  /* 0x000000302d417c23 */ /* 0x100fe2000801084a */
[----:B------:R-:W-:Y:S01]  /*122e0*/  ISETP.GT.AND P4, PT, R80, 0x61, PT ;  /* 0x000000615000780c */ /* 0x000fe20003f84270 */
[----:B------:R-:W-:-:S04]  /*122f0*/  FFMA.FTZ R45, R51, UR48, -R74 ;  /* 0x00000030332d7c23 */ /* 0x000fc8000801084a */
[----:B------:R-:W2:Y:S01]  /*12300*/  MUFU.TANH R68, R68 ;  /* 0x0000004400447308 */ /* 0x000ea20000002400 */
[----:B0-----:R-:W-:Y:S02]  /*12310*/  FSEL R66, R66, -INF , P3 ;  /* 0xff80000042427808 */ /* 0x001fe40001800000 */
[----:B------:R-:W-:-:S05]  /*12320*/  ISETP.GT.AND P3, PT, R80, 0x68, PT ;  /* 0x000000685000780c */ /* 0x000fca0003f64270 */
[----:B------:R0:W-:Y:S01]  /*12330*/  MUFU.EX2 R31, R37 ;  /* 0x00000025001f7308 */ /* 0x0001e20000000800 */
[----:B-1----:R-:W-:Y:S02]  /*12340*/  FSEL R67, R67, -INF , P4 ;  /* 0xff80000043437808 */ /* 0x002fe40002000000 */
[----:B------:R-:W-:-:S05]  /*12350*/  ISETP.GT.AND P4, PT, R80, 0x69, PT ;  /* 0x000000695000780c */ /* 0x000fca0003f84270 */
[----:B------:R-:W1:Y:S01]  /*12360*/  MUFU.TANH R69, R69 ;  /* 0x0000004500457308 */ /* 0x000e620000002400 */
[----:B0-----:R-:W-:Y:S02]  /*12370*/  FMNMX.FTZ R37, R36, R33, !PT ;  /* 0x0000002124257209 */ /* 0x001fe40007810000 */
[----:B--2---:R-:W-:Y:S02]  /*12380*/  FSEL R68, R68, -INF , P3 ;  /* 0xff80000044447808 */ /* 0x004fe40001800000 */
[----:B------:R-:W-:Y:S02]  /*12390*/  FMNMX.FTZ R37, R64, R37, !PT ;  /* 0x0000002540257209 */ /* 0x000fe40007810000 */
[----:B------:R-:W-:Y:S01]  /*123a0*/  ISETP.GT.AND P3, PT, R80, 0x70, PT ;  /* 0x000000705000780c */ /* 0x000fe20003f64270 */
[----:B------:R-:W0:Y:S01]  /*123b0*/  MUFU.TANH R70, R70 ;  /* 0x0000004600467308 */ /* 0x000e220000002400 */
[----:B------:R-:W-:-:S04]  /*123c0*/  FMNMX.FTZ R37, R40, R37, !PT ;  /* 0x0000002528257209 */ /* 0x000fc80007810000 */
[----:B------:R-:W-:Y:S01]  /*123d0*/  FMNMX.FTZ R6, R66, R37, !PT ;  /* 0x0000002542067209 */ /* 0x000fe20007810000 */
[--C-:B------:R-:W-:Y:S01]  /*123e0*/  FFMA.FTZ R37, R43, UR48, -R74.reuse ;  /* 0x000000302b257c23 */ /* 0x100fe2000801084a */
[----:B------:R-:W-:Y:S01]  /*123f0*/  FFMA.FTZ R43, R52, UR48, -R74 ;  /* 0x00000030342b7c23 */ /* 0x000fe2000801084a */
[----:B------:R-:W2:Y:S01]  /*12400*/  MUFU.TANH R71, R71 ;  /* 0x0000004700477308 */ /* 0x000ea20000002400 */
[----:B-1----:R-:W-:Y:S02]  /*12410*/  FSEL R69, R69, -INF , P4 ;  /* 0xff80000045457808 */ /* 0x002fe40002000000 */
[----:B------:R-:W-:-:S05]  /*12420*/  ISETP.GT.AND P4, PT, R80, 0x71, PT ;  /* 0x000000715000780c */ /* 0x000fca0003f84270 */
[----:B------:R-:W1:Y:S01]  /*12430*/  MUFU.TANH R72, R72 ;  /* 0x0000004800487308 */ /* 0x000e620000002400 */
[----:B0-----:R-:W-:Y:S02]  /*12440*/  FSEL R70, R70, -INF , P3 ;  /* 0xff80000046467808 */ /* 0x001fe40001800000 */
[----:B------:R-:W-:-:S05]  /*12450*/  ISETP.GT.AND P3, PT, R80, 0x78, PT ;  /* 0x000000785000780c */ /* 0x000fca0003f64270 */
[----:B------:R0:W-:Y:S01]  /*12460*/  MUFU.EX2 R33, R39 ;  /* 0x0000002700217308 */ /* 0x0001e20000000800 */
[----:B--2---:R-:W-:Y:S02]  /*12470*/  FSEL R71, R71, -INF , P4 ;  /* 0xff80000047477808 */ /* 0x004fe40002000000 */
[----:B------:R-:W-:-:S05]  /*12480*/  ISETP.GT.AND P4, PT, R80, 0x79, PT ;  /* 0x000000795000780c */ /* 0x000fca0003f84270 */
[----:B------:R-:W2:Y:S01]  /*12490*/  MUFU.TANH R73, R73 ;  /* 0x0000004900497308 */ /* 0x000ea20000002400 */
[----:B0-----:R-:W-:Y:S02]  /*124a0*/  FMNMX.FTZ R39, R67, R6, !PT ;  /* 0x0000000643277209 */ /* 0x001fe40007810000 */
[----:B-1----:R-:W-:Y:S02]  /*124b0*/  FSEL R72, R72, -INF , P3 ;  /* 0xff80000048487808 */ /* 0x002fe40001800000 */
[----:B------:R-:W-:-:S03]  /*124c0*/  FMNMX.FTZ R6, R68, R39, !PT ;  /* 0x0000002744067209 */ /* 0x000fc60007810000 */
[----:B------:R-:W-:Y:S01]  /*124d0*/  MUFU.EX2 R180, R180 ;  /* 0x000000b400b47308 */ /* 0x000fe20000000800 */
[----:B------:R-:W-:-:S04]  /*124e0*/  FMNMX.FTZ R39, R69, R6, !PT ;  /* 0x0000000645277209 */ /* 0x000fc80007810000 */
[----:B------:R-:W-:-:S03]  /*124f0*/  FMNMX.FTZ R6, R70, R39, !PT ;  /* 0x0000002746067209 */ /* 0x000fc60007810000 */
[----:B------:R-:W0:Y:S01]  /*12500*/  MUFU.EX2 R11, R11 ;  /* 0x0000000b000b7308 */ /* 0x000e220000000800 */
[----:B------:R-:W-:Y:S02]  /*12510*/  FMNMX.FTZ R39, R71, R6, !PT ;  /* 0x0000000647277209 */ /* 0x000fe40007810000 */
[----:B--2---:R-:W-:Y:S02]  /*12520*/  FSEL R73, R73, -INF , P4 ;  /* 0xff80000049497808 */ /* 0x004fe40002000000 */
[----:B------:R-:W-:-:S03]  /*12530*/  FMNMX.FTZ R6, R72, R39, !PT ;  /* 0x0000002748067209 */ /* 0x000fc60007810000 */
[----:B------:R-:W1:Y:S01]  /*12540*/  MUFU.EX2 R75, R161 ;  /* 0x000000a1004b7308 */ /* 0x000e620000000800 */
[----:B------:R-:W-:-:S05]  /*12550*/  FMNMX.FTZ R6, R73, R6, !PT ;  /* 0x0000000649067209 */ /* 0x000fca0007810000 */
[----:B------:R-:W2:Y:S02]  /*12560*/  SHFL.BFLY PT, R39, R6, 0x2, 0x1f ;  /* 0x0c401f0006277f89 */ /* 0x000ea400000e0000 */
[----:B------:R-:W3:Y:S08]  /*12570*/  MUFU.EX2 R182, R182 ;  /* 0x000000b600b67308 */ /* 0x000ef00000000800 */
[----:B------:R-:W4:Y:S08]  /*12580*/  MUFU.EX2 R9, R157 ;  /* 0x0000009d00097308 */ /* 0x000f300000000800 */
[----:B------:R-:W5:Y:S01]  /*12590*/  MUFU.EX2 R176, R176 ;  /* 0x000000b000b07308 */ /* 0x000f620000000800 */
[----:B--2---:R-:W-:-:S07]  /*125a0*/  FMNMX.FTZ R39, R6, R39, !PT ;  /* 0x0000002706277209 */ /* 0x004fce0007810000 */
[----:B------:R-:W2:Y:S01]  /*125b0*/  MUFU.EX2 R15, R15 ;  /* 0x0000000f000f7308 */ /* 0x000ea20000000800 */
[----:B------:R-:W0:Y:S07]  /*125c0*/  SHFL.BFLY PT, R6, R39, 0x1, 0x1f ;  /* 0x0c201f0027067f89 */ /* 0x000e2e00000e0000 */
[----:B------:R-:W2:Y:S08]  /*125d0*/  MUFU.EX2 R178, R178 ;  /* 0x000000b200b27308 */ /* 0x000eb00000000800 */
[----:B------:R-:W-:Y:S08]  /*125e0*/  MUFU.EX2 R172, R172 ;  /* 0x000000ac00ac7308 */ /* 0x000ff00000000800 */
[----:B------:R1:W-:Y:S01]  /*125f0*/  MUFU.EX2 R27, R41 ;  /* 0x00000029001b7308 */ /* 0x0003e20000000800 */
[----:B0-----:R-:W-:-:S04]  /*12600*/  FMNMX.FTZ R6, R39, R6, !PT ;  /* 0x0000000627067209 */ /* 0x001fc80007810000 */
[C---:B------:R-:W-:Y:S01]  /*12610*/  FSETP.NEU.FTZ.AND P3, PT, R6.reuse, -INF , PT ;  /* 0xff8000000600780b */ /* 0x040fe20003f7d000 */
[----:B------:R-:W-:Y:S02]  /*12620*/  FMUL.FTZ R51, R6, UR48 ;  /* 0x0000003006337c20 */ /* 0x000fe40008410000 */
[----:B------:R-:W-:Y:S01]  /*12630*/  MUFU.EX2 R174, R174 ;  /* 0x000000ae00ae7308 */ /* 0x000fe20000000800 */
[----:B-1----:R-:W-:Y:S02]  /*12640*/  FFMA.FTZ R41, R55, UR48, -R74 ;  /* 0x0000003037297c23 */ /* 0x002fe4000801084a */
[----:B------:R-:W-:-:S05]  /*12650*/  FSEL R51, R51, RZ, P3 ;  /* 0x000000ff33337208 */ /* 0x000fca0001800000 */
[----:B------:R-:W-:Y:S01]  /*12660*/  MUFU.EX2 R168, R168 ;  /* 0x000000a800a87308 */ /* 0x000fe20000000800 */
        /* <DEDUP_REMOVED lines=11> */
[----:B------:R-:W-:Y:S01]  /*12720*/  FFMA.FTZ R32, R11, R3, R180 ;  /* 0x000000030b207223 */ /* 0x000fe200000100b4 */
[--C-:B------:R-:W-:Y:S01]  /*12730*/  FFMA.FTZ R179, R20, UR48, -R51.reuse ;  /* 0x0000003014b37c23 */ /* 0x100fe20008010833 */
[--C-:B------:R-:W-:Y:S01]  /*12740*/  FFMA.FTZ R20, R24, UR48, -R51.reuse ;  /* 0x0000003018147c23 */ /* 0x100fe20008010833 */
[--C-:B------:R-:W-:Y:S01]  /*12750*/  FFMA.FTZ R24, R26, UR48, -R51.reuse ;  /* 0x000000301a187c23 */ /* 0x100fe20008010833 */
[----:B------:R-:W-:Y:S01]  /*12760*/  MUFU.EX2 R42, R42 ;  /* 0x0000002a002a7308 */ /* 0x000fe20000000800 */
[----:B------:R-:W-:Y:S01]  /*12770*/  FADD.FTZ R3, R75, R32 ;  /* 0x000000204b037221 */ /* 0x000fe20000010000 */
[--C-:B------:R-:W-:Y:S01]  /*12780*/  FFMA.FTZ R26, R28, UR48, -R51.reuse ;  /* 0x000000301c1a7c23 */ /* 0x100fe20008010833 */
[--C-:B------:R-:W-:Y:S01]  /*12790*/  FFMA.FTZ R28, R30, UR48, -R51.reuse ;  /* 0x000000301e1c7c23 */ /* 0x100fe20008010833 */
[----:B------:R-:W-:Y:S01]  /*127a0*/  FFMA.FTZ R30, R34, UR48, -R51 ;  /* 0x00000030221e7c23 */ /* 0x000fe20008010833 */
[----:B---3--:R-:W-:Y:S01]  /*127b0*/  FADD.FTZ R34, R182, R3 ;  /* 0x00000003b6227221 */ /* 0x008fe20000010000 */
[--C-:B------:R-:W-:Y:S01]  /*127c0*/  FFMA.FTZ R173, R79, UR48, -R51.reuse ;  /* 0x000000304fad7c23 */ /* 0x100fe20008010833 */
[--C-:B------:R-:W-:Y:S01]  /*127d0*/  FFMA.FTZ R169, R29, UR48, -R51.reuse ;  /* 0x000000301da97c23 */ /* 0x100fe20008010833 */
[----:B------:R-:W0:Y:S01]  /*127e0*/  MUFU.EX2 R7, R7 ;  /* 0x0000000700077308 */ /* 0x000e220000000800 */
[----:B----4-:R-:W-:Y:S01]  /*127f0*/  FADD.FTZ R29, R9, R34 ;  /* 0x00000022091d7221 */ /* 0x010fe20000010000 */
[--C-:B------:R-:W-:Y:S01]  /*12800*/  FFMA.FTZ R175, R81, UR48, -R51.reuse ;  /* 0x0000003051af7c23 */ /* 0x100fe20008010833 */
[--C-:B------:R-:W-:Y:S01]  /*12810*/  FFMA.FTZ R171, R38, UR48, -R51.reuse ;  /* 0x0000003026ab7c23 */ /* 0x100fe20008010833 */
[----:B------:R-:W-:Y:S01]  /*12820*/  FFMA.FTZ R165, R35, UR48, -R51 ;  /* 0x0000003023a57c23 */ /* 0x000fe20008010833 */
[----:B-----5:R-:W-:Y:S01]  /*12830*/  FADD.FTZ R34, R176, R29 ;  /* 0x0000001db0227221 */ /* 0x020fe20000010000 */
[--C-:B------:R-:W-:Y:S01]  /*12840*/  FFMA.FTZ R167, R60, UR48, -R51.reuse ;  /* 0x000000303ca77c23 */ /* 0x100fe20008010833 */
[--C-:B------:R-:W-:Y:S01]  /*12850*/  FFMA.FTZ R32, R61, UR48, -R51.reuse ;  /* 0x000000303d207c23 */ /* 0x100fe20008010833 */
[----:B------:R-:W1:Y:S01]  /*12860*/  MUFU.EX2 R183, R183 ;  /* 0x000000b700b77308 */ /* 0x000e620000000800 */
[----:B--2---:R-:W-:Y:S01]  /*12870*/  FADD.FTZ R29, R15, R34 ;  /* 0x000000220f1d7221 */ /* 0x004fe20000010000 */
[--C-:B------:R-:W-:Y:S01]  /*12880*/  FFMA.FTZ R34, R36, UR48, -R51.reuse ;  /* 0x0000003024227c23 */ /* 0x100fe20008010833 */
[--C-:B------:R-:W-:Y:S01]  /*12890*/  FFMA.FTZ R161, R62, UR48, -R51.reuse ;  /* 0x000000303ea17c23 */ /* 0x100fe20008010833 */
[----:B------:R-:W-:Y:S01]  /*128a0*/  FFMA.FTZ R163, R64, UR48, -R51 ;  /* 0x0000003040a37c23 */ /* 0x000fe20008010833 */
[----:B------:R-:W-:Y:S01]  /*128b0*/  FADD.FTZ R36, R178, R29 ;  /* 0x0000001db2247221 */ /* 0x000fe20000010000 */
[--C-:B------:R-:W-:Y:S01]  /*128c0*/  FFMA.FTZ R157, R66, UR48, -R51.reuse ;  /* 0x00000030429d7c23 */ /* 0x100fe20008010833 */
[--C-:B------:R-:W-:Y:S01]  /*128d0*/  FFMA.FTZ R159, R68, UR48, -R51.reuse ;  /* 0x00000030449f7c23 */ /* 0x100fe20008010833 */
[----:B------:R-:W2:Y:S01]  /*128e0*/  MUFU.EX2 R8, R8 ;  /* 0x0000000800087308 */ /* 0x000ea20000000800 */
[----:B0-----:R-:W-:Y:S01]  /*128f0*/  FFMA.FTZ R0, R7, R0, R42 ;  /* 0x0000000007007223 */ /* 0x001fe2000001002a */
[----:B------:R-:W-:Y:S01]  /*12900*/  FADD.FTZ R29, R25, R36 ;  /* 0x00000024191d7221 */ /* 0x000fe20000010000 */
[----:B------:R-:W-:Y:S01]  /*12910*/  FFMA.FTZ R153, R70, UR48, -R51 ;  /* 0x0000003046997c23 */ /* 0x000fe20008010833 */
[----:B------:R-:W-:-:S02]  /*12920*/  IMAD R35, R186, 0x8, R18 ;  /* 0x00000008ba237824 */ /* 0x000fc400078e0212 */
[----:B------:R-:W-:Y:S01]  /*12930*/  FADD.FTZ R0, R181, R0 ;  /* 0x00000000b5007221 */ /* 0x000fe20000010000 */
[----:B------:R-:W-:Y:S01]  /*12940*/  FADD.FTZ R36, R172, R29 ;  /* 0x0000001dac247221 */ /* 0x000fe20000010000 */
[--C-:B------:R-:W-:Y:S01]  /*12950*/  FFMA.FTZ R155, R72, UR48, -R51.reuse ;  /* 0x00000030489b7c23 */ /* 0x100fe20008010833 */
        /* <DEDUP_REMOVED lines=12> */
[----:B------:R-:W-:-:S05]  /*12a20*/  FFMA.FTZ R38, R67, UR48, -R51 ;  /* 0x0000003043267c23 */ /* 0x000fca0008010833 */
        /* <DEDUP_REMOVED lines=64> */
[----:B------:R-:W-:-:S04]  /*12e30*/  IADD3 R0, R35, 0x28840, RZ ;  /* 0x0002884023007810 */ /* 0x000fc80007ffe0ff */
[----:B------:R-:W-:Y:S02]  /*12e40*/  PRMT R0, R53, 0x654, R0 ;  /* 0x0000065435007816 */ /* 0x000fe40000000000 */
[----:B------:R-:W1:Y:S01]  /*12e50*/  MUFU.EX2 R158, R158 ;  /* 0x0000009e009e7308 */ /* 0x000e620000000800 */
[----:B--2---:R-:W-:Y:S01]  /*12e60*/  FADD.FTZ R29, R43, R46 ;  /* 0x0000002e2b1d7221 */ /* 0x004fe20000010000 */
[----:B------:R-:W-:Y:S01]  /*12e70*/  FFMA.FTZ R46, R73, UR48, -R51 ;  /* 0x00000030492e7c23 */ /* 0x000fe20008010833 */
[----:B------:R2:W-:Y:S05]  /*12e80*/  SYNCS.ARRIVE.TRANS64.RED.A1T0 RZ, [R0+URZ], RZ ;  /* 0x000000ff00ff79a7 */ /* 0x0005ea000810043f */
[----:B------:R-:W3:Y:S01]  /*12e90*/  MUFU.EX2 R159, R159 ;  /* 0x0000009f009f7308 */ /* 0x000ee20000000800 */
[----:B0-----:R-:W-:-:S07]  /*12ea0*/  FADD.FTZ R48, R38, R3 ;  /* 0x0000000326307221 */ /* 0x001fce0000010000 */
[----:B------:R-:W0:Y:S01]  /*12eb0*/  MUFU.EX2 R41, R41 ;  /* 0x0000002900297308 */ /* 0x000e220000000800 */
[----:B-1----:R-:W-:-:S07]  /*12ec0*/  FADD.FTZ R50, R158, R29 ;  /* 0x0000001d9e327221 */ /* 0x002fce0000010000 */
[----:B------:R-:W2:Y:S01]  /*12ed0*/  MUFU.EX2 R40, R40 ;  /* 0x0000002800287308 */ /* 0x000ea20000000800 */
[----:B---3--:R-:W-:-:S07]  /*12ee0*/  FADD.FTZ R3, R159, R48 ;  /* 0x000000309f037221 */ /* 0x008fce0000010000 */
        /* <DEDUP_REMOVED lines=20> */
.L_x_9583:
[----:B------:R-:W-:Y:S01]  /*13030*/  IMAD R13, R13, 0x8, R18 ;  /* 0x000000080d0d7824 */ /* 0x000fe200078e0212 */
[----:B------:R-:W-:Y:S01]  /*13040*/  ISETP.GT.AND P2, PT, R12, R5, PT ;  /* 0x000000050c00720c */ /* 0x000fe20003f44270 */
[----:B------:R-:W-:Y:S01]  /*13050*/  IMAD.U32 R48, RZ, RZ, UR38 ;  /* 0x00000026ff307e24 */ /* 0x000fe2000f8e00ff */
[----:B------:R-:W-:Y:S01]  /*13060*/  F2FP.F16.F32.PACK_AB R177, R14, R177 ;  /* 0x000000b10eb1723e */ /* 0x000fe200000000ff */
[-C--:B------:R-:W-:Y:S01]  /*13070*/  FMUL.FTZ R88, R88, R11.reuse ;  /* 0x0000000b58587220 */ /* 0x080fe20000410000 */
[----:B------:R-:W-:Y:S01]  /*13080*/  IADD3 R13, R13, 0x28860, RZ ;  /* 0x000288600d0d7810 */ /* 0x000fe20007ffe0ff */
        /* <DEDUP_REMOVED lines=94> */
[-C--:B------:R-:W-:Y:S01]  /*13670*/  FMUL.FTZ R150, R150, R7.reuse ;  /* 0x0000000796967220 */ /* 0x080fe20000410000 */
[----:B------:R-:W-:Y:S01]  /*13680*/  FMUL.FTZ R151, R151, R7 ;  /* 0x0000000797977220 */ /* 0x000fe20000410000 */
[----:B------:R-:W-:Y:S01]  /*13690*/  VIADD R12, R12, 0xffffffff ;  /* 0xffffffff0c0c7836 */ /* 0x000fe20000000000 */
[----:B------:R-:W-:Y:S01]  /*136a0*/  MOV R11, R21 ;  /* 0x00000015000b7202 */ /* 0x000fe20000000f00 */
[----:B------:R-:W-:-:S02]  /*136b0*/  IMAD.MOV.U32 R10, RZ, RZ, R6 ;  /* 0x000000ffff0a7224 */ /* 0x000fc400078e0006 */
[----:B------:R-:W-:Y:S02]  /*136c0*/  IMAD.MOV.U32 R14, RZ, RZ, R188 ;  /* 0x000000ffff0e7224 */ /* 0x000fe400078e00bc */
[----:B0-----:R-:W-:Y:S01]  /*136d0*/  IMAD.MOV.U32 R13, RZ, RZ, R186 ;  /* 0x000000ffff0d7224 */ /* 0x001fe200078e00ba */
[----:B------:R-:W-:Y:S06]  /*136e0*/  @P2 BRA `(.L_x_9584) ;  /* 0xffffffcc00182947 */ /* 0x000fec000383ffff */
.L_x_9572:
[----:B------:R-:W-:-:S13]  /*136f0*/  ISETP.GE.AND P1, PT, R12, RZ, PT ;  /* 0x000000ff0c00720c */ /* 0x000fda0003f26270 */
[----:B------:R-:W-:Y:S05]  /*13700*/  @!P1 BRA `(.L_x_9585) ;  /* 0x00000028009c9947 */ /* 0x000fea0003800000 */
[----:B------:R-:W-:Y:S01]  /*13710*/  MOV R5, R6 ;  /* 0x0000000600057202 */ /* 0x000fe20000000f00 */
[----:B------:R-:W-:Y:S01]  /*13720*/  IMAD.MOV.U32 R10, RZ, RZ, R21 ;  /* 0x000000ffff0a7224 */ /* 0x000fe200078e0015 */
[----:B------:R-:W-:Y:S01]  /*13730*/  MOV R11, R186 ;  /* 0x000000ba000b7202 */ /* 0x000fe20000000f00 */
[----:B------:R-:W-:-:S07]  /*13740*/  IMAD.MOV.U32 R13, RZ, RZ, R188 ;  /* 0x000000ffff0d7224 */ /* 0x000fce00078e00bc */
.L_x_9597:
        /* <DEDUP_REMOVED lines=10> */
.L_x_9587:
[----:B------:R-:W-:Y:S01]  /*137f0*/  IMAD R6, R186, 0x8, R18 ;  /* 0x00000008ba067824 */ /* 0x000fe200078e0212 */
[----:B------:R-:W-:-:S04]  /*13800*/  SHF.L.U32 R7, R188, 0x1f, RZ ;  /* 0x0000001fbc077819 */ /* 0x000fc800000006ff */
[----:B------:R0:W1:Y:S01]  /*13810*/  SYNCS.PHASECHK.TRANS64.TRYWAIT P1, [R6+URZ+0x28830], R7 ;  /* 0x02883007060075a7 */ /* 0x000062000802017f */
[----:B------:R-:W-:Y:S05]  /*13820*/  @!P0 BRA `(.L_x_9588) ;  /* 0x0000000000048947 */ /* 0x000fea0003800000 */
[----:B------:R-:W-:Y:S01]  /*13830*/  BPT.TRAP 0x1 ;  /* 0x000000040000795c */ /* 0x000fe20000300000 */
.L_x_9588:
[----:B------:R-:W-:Y:S04]  /*13840*/  BSSY B0, `(.L_x_9586) ;  /* 0x0000004000007945 */ /* 0x000fe80003800000 */
[----:B-1----:R-:W-:Y:S05]  /*13850*/  @P1 BRA `(.L_x_9589) ;  /* 0x0000000000081947 */ /* 0x002fea0003800000 */
[----:B------:R-:W1:Y:S02]  /*13860*/  SYNCS.PHASECHK.TRANS64.TRYWAIT P1, [R6+URZ+0x28830], R7 ;  /* 0x02883007060075a7 */ /* 0x000e64000802017f */
[----:B-1----:R-:W-:Y:S05]  /*13870*/  @!P1 BRA `(.L_x_9590) ;  /* 0x000000e4002c9947 */ /* 0x002fea0003800000 */
.L_x_9589:
[----:B------:R-:W-:Y:S05]  /*13880*/  BSYNC B0 ;  /* 0x0000000000007941 */ /* 0x000fea0003800000 */
.L_x_9586:
[----:B------:R-:W2:Y:S01]  /*13890*/  S2R R8, SR_TID.X ;  /* 0x0000000000087919 */ /* 0x000ea20000002100 */
[----:B01----:R-:W-:Y:S01]  /*138a0*/  IMAD.MOV.U32 R7, RZ, RZ, 0x40000040 ;  /* 0x40000040ff077424 */ /* 0x003fe200078e00ff */
[----:B------:R-:W-:Y:S05]  /*138b0*/  WARPSYNC.ALL ;  /* 0x0000000000007948 */ /* 0x000fea0003800000 */
[----:B------:R-:W-:Y:S01]  /*138c0*/  R2UR UR35, R7 ;  /* 0x00000000072372ca */ /* 0x000fe200000e0000 */
[----:B------:R-:W-:Y:S01]  /*138d0*/  IMAD.MOV.U32 R9, RZ, RZ, 0x40000040 ;  /* 0x40000040ff097424 */ /* 0x000fe200078e00ff */
[----:B------:R-:W-:-:S04]  /*138e0*/  LEA R6, R186, R4, 0xb ;  /* 0x00000004ba067211 */ /* 0x000fc800078e58ff */
[----:B------:R-:W-:Y:S02]  /*138f0*/  R2UR UR34, R6 ;  /* 0x00000000062272ca */ /* 0x000fe400000e0000 */
[----:B------:R-:W-:Y:S02]  /*13900*/  R2UR UR7, R9 ;  /* 0x00000000090772ca */ /* 0x000fe400000e0000 */
[----:B------:R-:W-:-:S04]  /*13910*/  MOV R9, 0x40000040 ;  /* 0x4000004000097802 */ /* 0x000fc80000000f00 */
[----:B------:R-:W-:Y:S01]  /*13920*/  R2UR UR11, R9 ;  /* 0x00000000090b72ca */ /* 0x000fe200000e0000 */
[----:B------:R-:W-:-:S05]  /*13930*/  IMAD.MOV.U32 R9, RZ, RZ, 0x40000040 ;  /* 0x40000040ff097424 */ /* 0x000fca00078e00ff */
[----:B------:R-:W-:Y:S01]  /*13940*/  R2UR UR15, R9 ;  /* 0x00000000090f72ca */ /* 0x000fe200000e0000 */
[----:B------:R-:W-:Y:S01]  /*13950*/  IMAD.MOV.U32 R9, RZ, RZ, 0x40000040 ;  /* 0x40000040ff097424 */ /* 0x000fe200078e00ff */
[----:B--2---:R-:W-:-:S04]  /*13960*/  SHF.R.U32.HI R8, RZ, 0x7, R8 ;  /* 0x00000007ff087819 */ /* 0x004fc80000011608 */
[----:B------:R-:W-:Y:S02]  /*13970*/  R2UR UR19, R9 ;  /* 0x00000000091372ca */ /* 0x000fe400000e0000 */
[----:B------:R-:W-:Y:S01]  /*13980*/  MOV R9, 0x40000040 ;  /* 0x4000004000097802 */ /* 0x000fe20000000f00 */
[----:B------:R-:W-:Y:S01]  /*13990*/  VIADD R7, R8, 0x8 ;  /* 0x0000000808077836 */ /* 0x000fe20000000000 */
[----:B------:R-:W-:Y:S02]  /*139a0*/  IADD3 R8, R6, 0x2, RZ ;  /* 0x0000000206087810 */ /* 0x000fe40007ffe0ff */
[----:B------:R-:W-:Y:S01]  /*139b0*/  R2UR UR23, R9 ;  /* 0x00000000091772ca */ /* 0x000fe200000e0000 */
[----:B------:R-:W-:Y:S01]  /*139c0*/  IMAD.MOV.U32 R9, RZ, RZ, 0x40000040 ;  /* 0x40000040ff097424 */ /* 0x000fe200078e00ff */
[----:B------:R0:W-:Y:S01]  /*139d0*/  BAR.SYNC.DEFER_BLOCKING R7, 0x100 ;  /* 0x000400070000751d */ /* 0x0001e20000010000 */
[----:B------:R-:W-:Y:S01]  /*139e0*/  R2UR UR6, R8 ;  /* 0x00000000080672ca */ /* 0x000fe200000e0000 */
[----:B------:R-:W-:-:S02]  /*139f0*/  VIADD R8, R6, 0x4 ;  /* 0x0000000406087836 */ /* 0x000fc40000000000 */
[----:B------:R-:W-:-:S03]  /*13a00*/  R2UR UR27, R9 ;  /* 0x00000000091b72ca */ /* 0x000fc600000e0000 */
[----:B------:R-:W-:Y:S01]  /*13a10*/  R2UR UR10, R8 ;  /* 0x00000000080a72ca */ /* 0x000fe200000e0000 */
[----:B------:R-:W-:Y:S02]  /*13a20*/  VIADD R8, R6, 0x6 ;  /* 0x0000000606087836 */ /* 0x000fe40000000000 */
[----:B0-----:R-:W-:-:S03]  /*13a30*/  IMAD.MOV.U32 R7, RZ, RZ, 0x40000040 ;  /* 0x40000040ff077424 */ /* 0x001fc600078e00ff */
[----:B------:R-:W-:Y:S02]  /*13a40*/  R2UR UR14, R8 ;  /* 0x00000000080e72ca */ /* 0x000fe400000e0000 */
[----:B------:R-:W-:Y:S02]  /*13a50*/  IADD3 R8, R6, 0x400, RZ ;  /* 0x0000040006087810 */ /* 0x000fe40007ffe0ff */
[----:B------:R-:W-:Y:S02]  /*13a60*/  R2UR UR31, R7 ;  /* 0x00000000071f72ca */ /* 0x000fe400000e0000 */
[----:B------:R-:W-:Y:S01]  /*13a70*/  R2UR UR18, R8 ;  /* 0x00000000081272ca */ /* 0x000fe200000e0000 */
[----:B------:R-:W-:Y:S01]  /*13a80*/  VIADD R8, R6, 0x402 ;  /* 0x0000040206087836 */ /* 0x000fe20000000000 */
[----:B------:R-:W-:-:S04]  /*13a90*/  WARPGROUP.ARRIVE ;  /* 0x00000000000079c5 */ /* 0x000fc80000000000 */
[----:B------:R-:W-:Y:S01]  /*13aa0*/  R2UR UR22, R8 ;  /* 0x00000000081672ca */ /* 0x000fe200000e0000 */
[C---:B------:R-:W-:Y:S01]  /*13ab0*/  VIADD R8, R6.reuse, 0x404 ;  /* 0x0000040406087836 */ /* 0x040fe20000000000 */
[----:B------:R-:W-:Y:S01]  /*13ac0*/  IADD3 R6, R6, 0x406, RZ ;  /* 0x0000040606067810 */ /* 0x000fe20007ffe0ff */
[----:B------:R-:W-:Y:S03]  /*13ad0*/  HGMMA.64x128x16.F32 R24, gdesc[UR32], RZ, !UPT, gsb0 ;  /* 0x01e00000201879f0 */ /* 0x000fe6000c0008ff */
        /* <DEDUP_REMOVED lines=27> */
.L_x_9592:
[----:B------:R-:W-:Y:S01]  /*13c90*/  SHF.L.U32 R6, R13, 0x1f, RZ ;  /* 0x0000001f0d067819 */ /* 0x000fe200000006ff */
[----:B------:R-:W-:-:S04]  /*13ca0*/  IMAD R7, R11, 0x8, R18 ;  /* 0x000000080b077824 */ /* 0x000fc800078e0212 */
[----:B------:R0:W1:Y:S01]  /*13cb0*/  SYNCS.PHASECHK.TRANS64.TRYWAIT P1, [R7+URZ+0x28850], R6 ;  /* 0x02885006070075a7 */ /* 0x000062000802017f */
[----:B------:R-:W-:Y:S05]  /*13cc0*/  @!P0 BRA `(.L_x_9593) ;  /* 0x0000000000048947 */ /* 0x000fea0003800000 */
[----:B------:R-:W-:Y:S01]  /*13cd0*/  BPT.TRAP 0x1 ;  /* 0x000000040000795c */ /* 0x000fe20000300000 */
.L_x_9593:
[----:B-1----:R-:W-:Y:S05]  /*13ce0*/  @P1 BRA `(.L_x_9591) ;  /* 0x0000000000081947 */ /* 0x002fea0003800000 */
[----:B------:R-:W1:Y:S02]  /*13cf0*/  SYNCS.PHASECHK.TRANS64.TRYWAIT P1, [R7+URZ+0x28850], R6 ;  /* 0x02885006070075a7 */ /* 0x000e64000802017f */
[----:B-1----:R-:W-:Y:S05]  /*13d00*/  @!P1 BRA `(.L_x_9594) ;  /* 0x000000e0001c9947 */ /* 0x002fea0003800000 */
.L_x_9591:
[----:B01----:R-:W-:Y:S01]  /*13d10*/  IADD3 R6, R18, 0x400, RZ ;  /* 0x0000040012067810 */ /* 0x003fe20007ffe0ff */
[----:B------:R-:W-:Y:S01]  /*13d20*/  IMAD.MOV.U32 R7, RZ, RZ, 0x40000040 ;  /* 0x40000040ff077424 */ /* 0x000fe200078e00ff */
        /* <DEDUP_REMOVED lines=9> */
[----:B------:R-:W-:-:S05]  /*13dc0*/  IMAD R6, R11, 0x800, R6 ;  /* 0x000008000b067824 */ /* 0x000fca00078e0206 */
[C---:B------:R-:W-:Y:S02]  /*13dd0*/  R2UR UR6, R6.reuse ;  /* 0x00000000060672ca */ /* 0x040fe400000e0000 */
[----:B------:R-:W-:-:S11]  /*13de0*/  IADD3 R8, R6, 0x80, RZ ;  /* 0x0000008006087810 */ /* 0x000fd60007ffe0ff */
        /* <DEDUP_REMOVED lines=33> */
[----:B------:R-:W-:Y:S01]  /*14000*/  IMAD.MOV.U32 R9, RZ, RZ, 0x40000040 ;  /* 0x40000040ff097424 */ /* 0x000fe200078e00ff */
[----:B------:R-:W-:Y:S01]  /*14010*/  IADD3 R6, R6, 0x380, RZ ;  /* 0x0000038006067810 */ /* 0x000fe20007ffe0ff */
        /* <DEDUP_REMOVED lines=18> */
.L_x_9595:
        /* <DEDUP_REMOVED lines=68> */
[----:B------:R-:W-:-:S02]  /*14580*/  UMOV UR48, UR44 ;  /* 0x0000002c00307c82 */ /* 0x000fc40008000000 */
        /* <DEDUP_REMOVED lines=15> */
[----:B0-----:R-:W-:Y:S01]  /*14680*/  FMNMX.FTZ R67, R31, R66, !PT ;  /* 0x000000421f437209 */ /* 0x001fe20007810000 */
[----:B------:R-:W-:Y:S01]  /*14690*/  FMUL.FTZ R66, R78, UR46 ;  /* 0x0000002e4e427c20 */ /* 0x000fe20008410000 */
[----:B------:R-:W-:Y:S01]  /*146a0*/  FMUL.FTZ R78, R80, UR46 ;  /* 0x0000002e504e7c20 */ /* 0x000fe20008410000 */
[----:B------:R-:W-:-:S04]  /*146b0*/  FMUL.FTZ R80, R81, UR46 ;  /* 0x0000002e51507c20 */ /* 0x000fc80008410000 */
        /* <DEDUP_REMOVED lines=12> */
[----:B------:R-:W-:-:S06]  /*14780*/  FMUL.FTZ R67, R79, UR46 ;  /* 0x0000002e4f437c20 */ /* 0x000fcc0008410000 */
        /* <DEDUP_REMOVED lines=25> */
[----:B--2---:R-:W-:Y:S01]  /*14920*/  FMNMX.FTZ R21, R55, R70, !PT ;  /* 0x0000004637157209 */ /* 0x004fe20007810000 */
[----:B------:R-:W-:Y:S01]  /*14930*/  FMUL.FTZ R70, R82, UR46 ;  /* 0x0000002e52467c20 */ /* 0x000fe20008410000 */
[----:B------:R-:W-:Y:S01]  /*14940*/  FMUL.FTZ R82, R84, UR46 ;  /* 0x0000002e54527c20 */ /* 0x000fe20008410000 */
[----:B------:R-:W-:-:S04]  /*14950*/  FMUL.FTZ R84, R85, UR46 ;  /* 0x0000002e55547c20 */ /* 0x000fc80008410000 */
[----:B------:R-:W2:Y:S01]  /*14960*/  MUFU.TANH R48, R48 ;  /* 0x0000003000307308 */ /* 0x000ea20000002400 */
[----:B-1----:R-:W-:-:S07]  /*14970*/  FMNMX.FTZ R71, R47, R6, !PT ;  /* 0x000000062f477209 */ /* 0x002fce0007810000 */
[----:B------:R-:W1:Y:S01]  /*14980*/  MUFU.TANH R58, R58 ;  /* 0x0000003a003a7308 */ /* 0x000e620000002400 */
[----:B0-----:R-:W-:-:S07]  /*14990*/  FMNMX.FTZ R21, R56, R21, !PT ;  /* 0x0000001538157209 */ /* 0x001fce0007810000 */
[----:B------:R-:W0:Y:S01]  /*149a0*/  MUFU.TANH R49, R49 ;  /* 0x0000003100317308 */ /* 0x000e220000002400 */
[----:B--2---:R-:W-:Y:S01]  /*149b0*/  FMNMX.FTZ R6, R48, R71, !PT ;  /* 0x0000004730067209 */ /* 0x004fe20007810000 */
[----:B------:R-:W-:-:S06]  /*149c0*/  FMUL.FTZ R71, R83, UR46 ;  /* 0x0000002e53477c20 */ /* 0x000fcc0008410000 */
        /* <DEDUP_REMOVED lines=54> */
[----:B--2---:R-:W-:Y:S02]  /*14d30*/  FMNMX.FTZ R75, R84, R21, !PT ;  /* 0x00000015544b7209 */ /* 0x004fe40007810000 */
        /* <DEDUP_REMOVED lines=9> */
[C---:B------:R-:W-:Y:S01]  /*14dd0*/  FMUL.FTZ R87, R21.reuse, UR48 ;  /* 0x0000003015577c20 */ /* 0x040fe20008410000 */
[----:B------:R-:W-:-:S03]  /*14de0*/  FADD.FTZ R10, -R21, R10 ;  /* 0x0000000a150a7221 */ /* 0x000fc60000010100 */
[--C-:B------:R-:W-:Y:S01]  /*14df0*/  FFMA.FTZ R77, R43, UR48, -R87.reuse ;  /* 0x000000302b4d7c23 */ /* 0x100fe20008010857 */
[----:B------:R-:W-:Y:S01]  /*14e00*/  FFMA.FTZ R43, R59, UR48, -R87 ;  /* 0x000000303b2b7c23 */ /* 0x000fe20008010857 */
[C---:B------:R-:W-:Y:S01]  /*14e10*/  FADD.FTZ R5, -R6.reuse, R5 ;  /* 0x0000000506057221 */ /* 0x040fe20000010100 */
[----:B------:R-:W-:Y:S01]  /*14e20*/  FMUL.FTZ R59, R6, UR48 ;  /* 0x00000030063b7c20 */ /* 0x000fe20008410000 */
[----:B------:R-:W-:Y:S01]  /*14e30*/  FMUL.FTZ R10, R10, UR48 ;  /* 0x000000300a0a7c20 */ /* 0x000fe20008410000 */
[--C-:B------:R-:W-:Y:S01]  /*14e40*/  FFMA.FTZ R7, R7, UR48, -R87.reuse ;  /* 0x0000003007077c23 */ /* 0x100fe20008010857 */
[----:B------:R-:W-:Y:S01]  /*14e50*/  FFMA.FTZ R180, R8, UR48, -R87 ;  /* 0x0000003008b47c23 */ /* 0x000fe20008010857 */
[----:B------:R-:W-:Y:S01]  /*14e60*/  FMUL.FTZ R5, R5, UR48 ;  /* 0x0000003005057c20 */ /* 0x000fe20008410000 */
[--C-:B------:R-:W-:Y:S01]  /*14e70*/  FFMA.FTZ R8, R14, UR48, -R59.reuse ;  /* 0x000000300e087c23 */ /* 0x100fe2000801083b */
[----:B------:R-:W-:Y:S01]  /*14e80*/  FFMA.FTZ R181, R9, UR48, -R59 ;  /* 0x0000003009b57c23 */ /* 0x000fe2000801083b */
[----:B------:R-:W-:Y:S01]  /*14e90*/  MUFU.EX2 R10, R10 ;  /* 0x0000000a000a7308 */ /* 0x000fe20000000800 */
[----:B------:R-:W-:Y:S01]  /*14ea0*/  FFMA.FTZ R182, R13, UR48, -R87 ;  /* 0x000000300db67c23 */ /* 0x000fe20008010857 */
[----:B------:R-:W-:Y:S01]  /*14eb0*/  FFMA.FTZ R183, R20, UR48, -R59 ;  /* 0x0000003014b77c23 */ /* 0x000fe2000801083b */
[----:B------:R-:W-:Y:S01]  /*14ec0*/  FFMA.FTZ R85, R15, UR48, -R87 ;  /* 0x000000300f557c23 */ /* 0x000fe20008010857 */
[----:B------:R-:W-:Y:S01]  /*14ed0*/  FFMA.FTZ R14, R24, UR48, -R59 ;  /* 0x00000030180e7c23 */ /* 0x000fe2000801083b */
[----:B------:R-:W-:Y:S01]  /*14ee0*/  FFMA.FTZ R176, R25, UR48, -R87 ;  /* 0x0000003019b07c23 */ /* 0x000fe20008010857 */
[----:B------:R-:W-:Y:S01]  /*14ef0*/  FFMA.FTZ R177, R27, UR48, -R59 ;  /* 0x000000301bb17c23 */ /* 0x000fe2000801083b */
[----:B------:R-:W-:Y:S01]  /*14f00*/  FFMA.FTZ R83, R26, UR48, -R87 ;  /* 0x000000301a537c23 */ /* 0x000fe20008010857 */
[----:B------:R-:W0:Y:S01]  /*14f10*/  MUFU.EX2 R7, R7 ;  /* 0x0000000700077308 */ /* 0x000e220000000800 */
[----:B------:R-:W-:Y:S01]  /*14f20*/  FFMA.FTZ R20, R28, UR48, -R59 ;  /* 0x000000301c147c23 */ /* 0x000fe2000801083b */
[----:B------:R-:W-:Y:S01]  /*14f30*/  FFMA.FTZ R178, R29, UR48, -R87 ;  /* 0x000000301db27c23 */ /* 0x000fe20008010857 */
[----:B------:R-:W-:Y:S01]  /*14f40*/  FFMA.FTZ R179, R31, UR48, -R59 ;  /* 0x000000301fb37c23 */ /* 0x000fe2000801083b */
[----:B------:R-:W-:Y:S01]  /*14f50*/  FFMA.FTZ R81, R30, UR48, -R87 ;  /* 0x000000301e517c23 */ /* 0x000fe20008010857 */
[--C-:B------:R-:W-:Y:S01]  /*14f60*/  FFMA.FTZ R24, R32, UR48, -R59.reuse ;  /* 0x0000003020187c23 */ /* 0x100fe2000801083b */
[----:B------:R-:W-:Y:S01]  /*14f70*/  FFMA.FTZ R28, R38, UR48, -R59 ;  /* 0x00000030261c7c23 */ /* 0x000fe2000801083b */
[----:B------:R-:W-:Y:S01]  /*14f80*/  FFMA.FTZ R172, R33, UR48, -R87 ;  /* 0x0000003021ac7c23 */ /* 0x000fe20008010857 */
[----:B------:R-:W-:Y:S01]  /*14f90*/  MUFU.EX2 R5, R5 ;  /* 0x0000000500057308 */ /* 0x000fe20000000800 */
[----:B------:R-:W-:Y:S01]  /*14fa0*/  FFMA.FTZ R173, R35, UR48, -R59 ;  /* 0x0000003023ad7c23 */ /* 0x000fe2000801083b */
[----:B------:R-:W-:Y:S01]  /*14fb0*/  FFMA.FTZ R79, R34, UR48, -R87 ;  /* 0x00000030224f7c23 */ /* 0x000fe20008010857 */
[----:B------:R-:W-:Y:S01]  /*14fc0*/  FFMA.FTZ R26, R36, UR48, -R59 ;  /* 0x00000030241a7c23 */ /* 0x000fe2000801083b */
[----:B------:R-:W-:Y:S01]  /*14fd0*/  FFMA.FTZ R174, R42, UR48, -R87 ;  /* 0x000000302aae7c23 */ /* 0x000fe20008010857 */
[--C-:B------:R-:W-:Y:S01]  /*14fe0*/  FFMA.FTZ R175, R37, UR48, -R59.reuse ;  /* 0x0000003025af7c23 */ /* 0x100fe2000801083b */
[----:B------:R-:W-:Y:S01]  /*14ff0*/  FFMA.FTZ R30, R40, UR48, -R59 ;  /* 0x00000030281e7c23 */ /* 0x000fe2000801083b */
[----:B------:R-:W-:Y:S01]  /*15000*/  FFMA.FTZ R168, R45, UR48, -R87 ;  /* 0x000000302da87c23 */ /* 0x000fe20008010857 */
[----:B------:R-:W1:Y:S01]  /*15010*/  MUFU.EX2 R8, R8 ;  /* 0x0000000800087308 */ /* 0x000e620000000800 */
[----:B0-----:R-:W-:Y:S01]  /*15020*/  FFMA.FTZ R3, R10, R3, R7 ;  /* 0x000000030a037223 */ /* 0x001fe20000010007 */
[----:B------:R-:W-:Y:S01]  /*15030*/  FFMA.FTZ R169, R39, UR48, -R59 ;  /* 0x0000003027a97c23 */ /* 0x000fe2000801083b */
        /* <DEDUP_REMOVED lines=14> */
[----:B-1----:R-:W-:Y:S01]  /*15120*/  FFMA.FTZ R0, R5, R0, R8 ;  /* 0x0000000005007223 */ /* 0x002fe20000010008 */
[----:B------:R-:W-:Y:S01]  /*15130*/  FFMA.FTZ R160, R62, UR48, -R87 ;  /* 0x000000303ea07c23 */ /* 0x000fe20008010857 */
[----:B------:R-:W-:Y:S01]  /*15140*/  FFMA.FTZ R161, R51, UR48, -R59 ;  /* 0x0000003033a17c23 */ /* 0x000fe2000801083b */
[--C-:B------:R-:W-:Y:S01]  /*15150*/  FFMA.FTZ R33, R63, UR48, -R87.reuse ;  /* 0x000000303f217c23 */ /* 0x100fe20008010857 */
[----:B------:R-:W-:Y:S01]  /*15160*/  FFMA.FTZ R162, R64, UR48, -R87 ;  /* 0x0000003040a27c23 */ /* 0x000fe20008010857 */
[----:B------:R-:W-:Y:S01]  /*15170*/  FFMA.FTZ R163, R54, UR48, -R59 ;  /* 0x0000003036a37c23 */ /* 0x000fe2000801083b */
[----:B------:R-:W-:Y:S01]  /*15180*/  FFMA.FTZ R29, R65, UR48, -R87 ;  /* 0x00000030411d7c23 */ /* 0x000fe20008010857 */
[----:B------:R-:W1:Y:S01]  /*15190*/  MUFU.EX2 R182, R182 ;  /* 0x000000b600b67308 */ /* 0x000e620000000800 */
[----:B0-----:R-:W-:Y:S01]  /*151a0*/  FADD.FTZ R3, R180, R3 ;  /* 0x00000003b4037221 */ /* 0x001fe20000010000 */
[----:B------:R-:W-:Y:S01]  /*151b0*/  FFMA.FTZ R156, R68, UR48, -R87 ;  /* 0x00000030449c7c23 */ /* 0x000fe20008010857 */
[----:B------:R-:W-:Y:S01]  /*151c0*/  FFMA.FTZ R157, R60, UR48, -R59 ;  /* 0x000000303c9d7c23 */ /* 0x000fe2000801083b */
[--C-:B------:R-:W-:Y:S01]  /*151d0*/  FFMA.FTZ R25, R69, UR48, -R87.reuse ;  /* 0x0000003045197c23 */ /* 0x100fe20008010857 */
[----:B------:R-:W-:Y:S01]  /*151e0*/  FFMA.FTZ R158, R74, UR48, -R87 ;  /* 0x000000304a9e7c23 */ /* 0x000fe20008010857 */
[----:B------:R-:W-:Y:S01]  /*151f0*/  FFMA.FTZ R159, R66, UR48, -R59 ;  /* 0x00000030429f7c23 */ /* 0x000fe2000801083b */
[--C-:B------:R-:W-:Y:S01]  /*15200*/  FFMA.FTZ R15, R76, UR48, -R87.reuse ;  /* 0x000000304c0f7c23 */ /* 0x100fe20008010857 */
[----:B------:R-:W0:Y:S01]  /*15210*/  MUFU.EX2 R183, R183 ;  /* 0x000000b700b77308 */ /* 0x000e220000000800 */
[----:B--2---:R-:W-:Y:S01]  /*15220*/  FADD.FTZ R0, R181, R0 ;  /* 0x00000000b5007221 */ /* 0x004fe20000010000 */
[----:B------:R-:W-:Y:S01]  /*15230*/  FFMA.FTZ R152, R78, UR48, -R87 ;  /* 0x000000304e987c23 */ /* 0x000fe20008010857 */
[----:B------:R-:W-:Y:S01]  /*15240*/  FFMA.FTZ R153, R70, UR48, -R59 ;  /* 0x0000003046997c23 */ /* 0x000fe2000801083b */
[----:B------:R-:W-:Y:S01]  /*15250*/  FFMA.FTZ R13, R80, UR48, -R87 ;  /* 0x00000030500d7c23 */ /* 0x000fe20008010857 */
[----:B------:R-:W-:-:S02]  /*15260*/  IMAD R27, R186, 0x8, R18 ;  /* 0x00000008ba1b7824 */ /* 0x000fc400078e0212 */
[----:B------:R-:W-:Y:S01]  /*15270*/  FFMA.FTZ R154, R82, UR48, -R87 ;  /* 0x00000030529a7c23 */ /* 0x000fe20008010857 */
[----:B------:R-:W-:Y:S01]  /*15280*/  FFMA.FTZ R155, R72, UR48, -R59 ;  /* 0x00000030489b7c23 */ /* 0x000fe2000801083b */
[----:B------:R-:W2:Y:S01]  /*15290*/  MUFU.EX2 R85, R85 ;  /* 0x0000005500557308 */ /* 0x000ea20000000800 */
[----:B-1----:R-:W-:Y:S01]  /*152a0*/  FADD.FTZ R38, R182, R3 ;  /* 0x00000003b6267221 */ /* 0x002fe20000010000 */
[----:B------:R-:W-:Y:S01]  /*152b0*/  VIADD R27, R27, 0x28840 ;  /* 0x000288401b1b7836 */ /* 0x000fe20000000000 */
[----:B------:R-:W-:Y:S01]  /*152c0*/  MOV R50, UR38 ;  /* 0x0000002600327c02 */ /* 0x000fe20008000f00 */
[----:B------:R-:W-:-:S03]  /*152d0*/  FFMA.FTZ R55, R84, UR48, -R87 ;  /* 0x0000003054377c23 */ /* 0x000fc60008010857 */
[----:B------:R-:W-:Y:S01]  /*152e0*/  PRMT R27, R50, 0x654, R27 ;  /* 0x00000654321b7816 */ /* 0x000fe2000000001b */
[----:B------:R-:W1:Y:S01]  /*152f0*/  MUFU.EX2 R14, R14 ;  /* 0x0000000e000e7308 */ /* 0x000e620000000800 */
[----:B0-----:R-:W-:Y:S02]  /*15300*/  FADD.FTZ R3, R183, R0 ;  /* 0x00000000b7037221 */ /* 0x001fe40000010000 */
[----:B------:R0:W-:Y:S05]  /*15310*/  SYNCS.ARRIVE.TRANS64.RED.A1T0 RZ, [R27+URZ], RZ ;  /* 0x000000ff1bff79a7 */ /* 0x0001ea000810043f */
[----:B------:R-:W3:Y:S01]  /*15320*/  MUFU.EX2 R176, R176 ;  /* 0x000000b000b07308 */ /* 0x000ee20000000800 */
[----:B--2---:R-:W-:-:S07]  /*15330*/  FADD.FTZ R9, R85, R38 ;  /* 0x0000002655097221 */ /* 0x004fce0000010000 */
[----:B------:R-:W2:Y:S01]  /*15340*/  MUFU.EX2 R177, R177 ;  /* 0x000000b100b17308 */ /* 0x000ea20000000800 */
[----:B-1----:R-:W-:-:S07]  /*15350*/  FADD.FTZ R0, R14, R3 ;  /* 0x000000030e007221 */ /* 0x002fce0000010000 */
[----:B------:R-:W1:Y:S01]  /*15360*/  MUFU.EX2 R83, R83 ;  /* 0x0000005300537308 */ /* 0x000e620000000800 */
[----:B---3--:R-:W-:-:S07]  /*15370*/  FADD.FTZ R38, R176, R9 ;  /* 0x00000009b0267221 */ /* 0x008fce0000010000 */
[----:B------:R-:W3:Y:S01]  /*15380*/  MUFU.EX2 R20, R20 ;  /* 0x0000001400147308 */ /* 0x000ee20000000800 */
[----:B--2---:R-:W-:-:S07]  /*15390*/  FADD.FTZ R3, R177, R0 ;  /* 0x00000000b1037221 */ /* 0x004fce0000010000 */
[----:B------:R-:W2:Y:S01]  /*153a0*/  MUFU.EX2 R178, R178 ;  /* 0x000000b200b27308 */ /* 0x000ea20000000800 */
[----:B-1----:R-:W-:Y:S01]  /*153b0*/  FADD.FTZ R9, R83, R38 ;  /* 0x0000002653097221 */ /* 0x002fe20000010000 */
[----:B------:R-:W-:-:S06]  /*153c0*/  FFMA.FTZ R38, R52, UR48, -R59 ;  /* 0x0000003034267c23 */ /* 0x000fcc000801083b */
[----:B------:R-:W1:Y:S01]  /*153d0*/  MUFU.EX2 R179, R179 ;  /* 0x000000b300b37308 */ /* 0x000e620000000800 */
[----:B---3--:R-:W-:-:S07]  /*153e0*/  FADD.FTZ R0, R20, R3 ;  /* 0x0000000314007221 */ /* 0x008fce0000010000 */
        /* <DEDUP_REMOVED lines=13> */
[----:B--2---:R-:W-:Y:S01]  /*154c0*/  FADD.FTZ R9, R79, R40 ;  /* 0x000000284f097221 */ /* 0x004fe20000010000 */
[----:B------:R-:W-:-:S06]  /*154d0*/  FFMA.FTZ R40, R57, UR48, -R59 ;  /* 0x0000003039287c23 */ /* 0x000fcc000801083b */
        /* <DEDUP_REMOVED lines=15> */
[----:B---3--:R-:W-:Y:S01]  /*155d0*/  FADD.FTZ R9, R75, R42 ;  /* 0x0000002a4b097221 */ /* 0x008fe20000010000 */
[----:B------:R-:W-:-:S06]  /*155e0*/  FFMA.FTZ R42, R61, UR48, -R59 ;  /* 0x000000303d2a7c23 */ /* 0x000fcc000801083b */
        /* <DEDUP_REMOVED lines=73> */
[----:B---3--:R-:W-:-:S03]  /*15a80*/  FADD.FTZ R3, R55, R50 ;  /* 0x0000003237037221 */ /* 0x008fc60000010000 */
[----:B--2---:R-:W-:Y:S01]  /*15a90*/  FADD.FTZ R0, R48, R9 ;  /* 0x0000000930007221 */ /* 0x004fe20000010000 */
[----:B0-----:R-:W-:Y:S06]  /*15aa0*/  @!P0 BRA `(.L_x_9596) ;  /* 0x0000000000048947 */ /* 0x001fec0003800000 */
[----:B------:R-:W-:Y:S01]  /*15ab0*/  BPT.TRAP 0x1 ;  /* 0x000000040000795c */ /* 0x000fe20000300000 */
.L_x_9596:
[----:B------:R-:W-:Y:S01]  /*15ac0*/  IMAD R9, R11, 0x8, R18 ;  /* 0x000000080b097824 */ /* 0x000fe200078e0212 */
[----:B------:R-:W-:Y:S01]  /*15ad0*/  ISETP.GT.AND P1, PT, R12, RZ, PT ;  /* 0x000000ff0c00720c */ /* 0x000fe20003f24270 */
        /* <DEDUP_REMOVED lines=106> */
.L_x_9585:
[----:B------:R-:W-:Y:S05]  /*16180*/  WARPSYNC.ALL ;  /* 0x0000000000007948 */ /* 0x000fea0003800000 */
[----:B------:R-:W-:Y:S06]  /*16190*/  BAR.ARV 0x8, 0x180 ;  /* 0x0206000000007b1d */ /* 0x000fec0000002000 */
[----:B------:R-:W-:Y:S05]  /*161a0*/  @!P0 BRA `(.L_x_9598) ;  /* 0x0000000000048947 */ /* 0x000fea0003800000 */
[----:B------:R-:W-:Y:S01]  /*161b0*/  BPT.TRAP 0x1 ;  /* 0x000000040000795c */ /* 0x000fe20000300000 */
.L_x_9598:
[----:B------:R-:W-:Y:S01]  /*161c0*/  IMAD R13, R186, 0x8, R18 ;  /* 0x00000008ba0d7824 */ /* 0x000fe200078e0212 */
[----:B------:R-:W-:-:S04]  /*161d0*/  SHF.L.U32 R4, R188, 0x1f, RZ ;  /* 0x0000001fbc047819 */ /* 0x000fc800000006ff */
[----:B------:R0:W1:Y:S01]  /*161e0*/  SYNCS.PHASECHK.TRANS64.TRYWAIT P1, [R13+URZ+0x28850], R4 ;  /* 0x028850040d0075a7 */ /* 0x000062000802017f */
[----:B------:R-:W-:Y:S05]  /*161f0*/  @!P0 BRA `(.L_x_9599) ;  /* 0x0000000000048947 */ /* 0x000fea0003800000 */
[----:B------:R-:W-:Y:S01]  /*16200*/  BPT.TRAP 0x1 ;  /* 0x000000040000795c */ /* 0x000fe20000300000 */
.L_x_9599:
[----:B------:R-:W-:-:S05]  /*16210*/  VIADD R18, R18, 0x400 ;  /* 0x0000040012127836 */ /* 0x000fca0000000000 */
[----:B------:R-:W-:-:S04]  /*16220*/  SHF.R.U32.HI R18, RZ, 0x4, R18 ;  /* 0x00000004ff127819 */ /* 0x000fc80000011612 */
[----:B------:R-:W-:-:S04]  /*16230*/  LOP3.LUT R18, R18, 0x3fff, RZ, 0xc0, !PT ;  /* 0x00003fff12127812 */ /* 0x000fc800078ec0ff */
[----:B------:R-:W-:Y:S01]  /*16240*/  LOP3.LUT R5, R18, 0x4000000, RZ, 0xfc, !PT ;  /* 0x0400000012057812 */ /* 0x000fe200078efcff */
[----:B-1----:R-:W-:Y:S06]  /*16250*/  @P1 BRA `(.L_x_9600) ;  /* 0x0000000000081947 */ /* 0x002fec0003800000 */
[----:B------:R-:W1:Y:S02]  /*16260*/  SYNCS.PHASECHK.TRANS64.TRYWAIT P1, [R13+URZ+0x28850], R4 ;  /* 0x028850040d0075a7 */ /* 0x000e64000802017f */
[----:B-1----:R-:W-:Y:S05]  /*16270*/  @!P1 BRA `(.L_x_9601) ;  /* 0x000000b800d49947 */ /* 0x002fea0003800000 */
.L_x_9600:
[----:B01----:R-:W-:Y:S01]  /*16280*/  LEA R4, R186, R5, 0xb ;  /* 0x00000005ba047211 */ /* 0x003fe200078e58ff */
[----:B------:R-:W-:Y:S01]  /*16290*/  IMAD.MOV.U32 R5, RZ, RZ, 0x40000040 ;  /* 0x40000040ff057424 */ /* 0x000fe200078e00ff */
[----:B------:R-:W-:Y:S05]  /*162a0*/  WARPSYNC.ALL ;  /* 0x0000000000007948 */ /* 0x000fea0003800000 */
[C---:B------:R-:W-:Y:S01]  /*162b0*/  R2UR UR6, R4.reuse ;  /* 0x00000000040672ca */ /* 0x040fe200000e0000 */
[----:B------:R-:W-:Y:S01]  /*162c0*/  WARPGROUP.ARRIVE ;  /* 0x00000000000079c5 */ /* 0x000fe20000000000 */
[----:B------:R-:W-:Y:S01]  /*162d0*/  R2UR UR7, R5 ;  /* 0x00000000050772ca */ /* 0x000fe200000e0000 */
[----:B------:R-:W-:Y:S01]  /*162e0*/  VIADD R8, R4, 0x80 ;  /* 0x0000008004087836 */ /* 0x000fe20000000000 */
[----:B------:R-:W-:Y:S01]  /*162f0*/  MOV R9, 0x40000040 ;  /* 0x4000004000097802 */ /* 0x000fe20000000f00 */
[----:B------:R-:W-:Y:S01]  /*16300*/  IMAD.U32 R18, RZ, RZ, UR48 ;  /* 0x00000030ff127e24 */ /* 0x000fe2000f8e00ff */
        /* <DEDUP_REMOVED lines=40> */
[----:B------:R-:W-:Y:S01]  /*16590*/  IMAD.MOV.U32 R9, RZ, RZ, RZ ;  /* 0x000000ffff097224 */ /* 0x000fe200078e00ff */
[----:B------:R-:W-:Y:S02]  /*165a0*/  WARPGROUP.DEPBAR.LE gsb0, 0x0 ;  /* 0x00008000000079c5 */ /* 0x000fe40000010000 */
[----:B------:R-:W-:-:S09]  /*165b0*/  WARPGROUP.ARRIVE ;  /* 0x00000000000079c5 */ /* 0x000fd20000000000 */
[----:B------:R-:W-:Y:S01]  /*165c0*/  HGMMA.64x128x16.F32 R88, R156, gdesc[UR4].tnspB, R88, gsb0 ;  /* 0x41e000049c587df0 */ /* 0x000fe20008000858 */
[----:B------:R-:W-:Y:S02]  /*165d0*/  R2UR UR6, R4 ;  /* 0x00000000040672ca */ /* 0x000fe400000e0000 */
[----:B------:R-:W-:Y:S01]  /*165e0*/  R2UR UR7, R5 ;  /* 0x00000000050772ca */ /* 0x000fe200000e0000 */
[----:B------:R-:W0:Y:S04]  /*165f0*/  SHFL.BFLY PT, R4, R3, 0x2, 0x1f ;  /* 0x0c401f0003047f89 */ /* 0x000e2800000e0000 */
[----:B------:R-:W1:Y:S01]  /*16600*/  SHFL.BFLY PT, R5, R0, 0x2, 0x1f ;  /* 0x0c401f0000057f89 */ /* 0x000e6200000e0000 */
[----:B0-----:R-:W-:Y:S01]  /*16610*/  FADD.FTZ R4, R4, R3 ;  /* 0x0000000304047221 */ /* 0x001fe20000010000 */
[----:B------:R-:W-:-:S02]  /*16620*/  IMAD.MOV.U32 R3, RZ, RZ, -0x800000 ;  /* 0xff800000ff037424 */ /* 0x000fc400078e00ff */
[----:B-1----:R-:W-:Y:S01]  /*16630*/  FADD.FTZ R7, R5, R0 ;  /* 0x0000000005077221 */ /* 0x002fe20000010000 */
[----:B------:R-:W-:Y:S01]  /*16640*/  MOV R0, 0xff800000 ;  /* 0xff80000000007802 */ /* 0x000fe20000000f00 */
[----:B------:R-:W0:Y:S04]  /*16650*/  SHFL.BFLY PT, R5, R4, 0x1, 0x1f ;  /* 0x0c201f0004057f89 */ /* 0x000e2800000e0000 */
[----:B------:R-:W1:Y:S01]  /*16660*/  SHFL.BFLY PT, R8, R7, 0x1, 0x1f ;  /* 0x0c201f0007087f89 */ /* 0x000e6200000e0000 */
[----:B0-----:R-:W-:Y:S01]  /*16670*/  FADD.FTZ R12, R4, R5 ;  /* 0x00000005040c7221 */ /* 0x001fe20000010000 */
[----:B------:R-:W-:Y:S01]  /*16680*/  IMAD.MOV.U32 R5, RZ, RZ, RZ ;  /* 0x000000ffff057224 */ /* 0x000fe200078e00ff */
[----:B------:R-:W-:Y:S01]  /*16690*/  MOV R4, UR48 ;  /* 0x0000003000047c02 */ /* 0x000fe20008000f00 */
[----:B-1----:R-:W-:-:S02]  /*166a0*/  FADD.FTZ R14, R7, R8 ;  /* 0x00000008070e7221 */ /* 0x002fc40000010000 */
[----:B------:R-:W-:-:S03]  /*166b0*/  FSETP.NE.FTZ.AND P1, PT, R12, RZ, PT ;  /* 0x000000ff0c00720b */ /* 0x000fc60003f35000 */
        /* <DEDUP_REMOVED lines=17> */
.L_x_9602:
[----:B------:R-:W-:Y:S01]  /*167d0*/  VIADD R4, R13, 0x28860 ;  /* 0x000288600d047836 */ /* 0x000fe20000000000 */
[----:B------:R-:W-:Y:S01]  /*167e0*/  IADD3 R186, R186, 0x1, RZ ;  /* 0x00000001baba7810 */ /* 0x000fe20007ffe0ff */
[----:B------:R-:W-:Y:S02]  /*167f0*/  IMAD.U32 R7, RZ, RZ, UR38 ;  /* 0x00000026ff077e24 */ /* 0x000fe4000f8e00ff */
[-C--:B------:R-:W-:Y:S01]  /*16800*/  FMUL.FTZ R88, R88, R5.reuse ;  /* 0x0000000558587220 */ /* 0x080fe20000410000 */
[-C--:B------:R-:W-:Y:S01]  /*16810*/  FMUL.FTZ R89, R89, R5.reuse ;  /* 0x0000000559597220 */ /* 0x080fe20000410000 */
[----:B------:R-:W-:Y:S01]  /*16820*/  ISETP.NE.AND P0, PT, R186, 0x2, PT ;  /* 0x00000002ba00780c */ /* 0x000fe20003f05270 */
        /* <DEDUP_REMOVED lines=68> */
[----:B-1----:R-:W-:-:S11]  /*16c70*/  SEL R186, R186, RZ, P0 ;  /* 0x000000ffbaba7207 */ /* 0x002fd60000000000 */
.L_x_9513:
[----:B------:R-:W-:Y:S05]  /*16c80*/  WARPSYNC.ALL ;  /* 0x0000000000007948 */ /* 0x000fea0003800000 */
[----:B------:R-:W0:Y:S08]  /*16c90*/  S2UR UR38, SR_CgaCtaId ;  /* 0x00000000002679c3 */ /* 0x000e300000008800 */
[----:B------:R-:W-:Y:S06]  /*16ca0*/  BAR.SYNC.DEFER_BLOCKING 0x5, 0x180 ;  /* 0x0146000000007b1d */ /* 0x000fec0000010000 */
[----:B------:R-:W-:Y:S01]  /*16cb0*/  UMOV UR4, 0x400 ;  /* 0x0000040000047882 */ /* 0x000fe20000000000 */
[----:B------:R-:W-:Y:S01]  /*16cc0*/  BSSY B0, `(.L_x_9603) ;  /* 0x00001f9000007945 */ /* 0x000fe20003800000 */
[----:B0-----:R-:W-:-:S06]  /*16cd0*/  ULEA UR4, UR38, UR4, 0x18 ;  /* 0x0000000426047291 */ /* 0x001fcc000f8ec03f */
[----:B------:R-:W-:-:S05]  /*16ce0*/  IMAD.U32 R18, RZ, RZ, UR4 ;  /* 0x00000004ff127e24 */ /* 0x000fca000f8e00ff */
[----:B------:R0:W1:Y:S01]  /*16cf0*/  LDS.128 R40, [R18+0x288d0] ;  /* 0x0288d00012287984 */ /* 0x0000620000000c00 */
[----:B------:R-:W-:Y:S06]  /*16d00*/  BAR.ARV 0x4, 0x180 ;  /* 0x0106000000007b1d */ /* 0x000fec0000002000 */
[----:B------:R-:W-:Y:S05]  /*16d10*/  @P1 BRA `(.L_x_9604) ;  /* 0x0000001400001947 */ /* 0x000fea0003800000 */
[----:B------:R-:W3:Y:S01]  /*16d20*/  S2R R5, SR_SWINHI ;  /* 0x0000000000057919 */ /* 0x000ee20000002f00 */
[----:B------:R-:W-:Y:S05]  /*16d30*/  WARPSYNC.ALL ;  /* 0x0000000000007948 */ /* 0x000fea0003800000 */
[----:B------:R-:W-:Y:S01]  /*16d40*/  BAR.SYNC.DEFER_BLOCKING 0x1, 0x100 ;  /* 0x0044000000007b1d */ /* 0x000fe20000010000 */
[----:B------:R-:W-:Y:S02]  /*16d50*/  F2FP.F16.F32.PACK_AB R10, R93, R10 ;  /* 0x0000000a5d0a723e */ /* 0x000fe400000000ff */
[----:B------:R-:W-:Y:S02]  /*16d60*/  F2FP.F16.F32.PACK_AB R11, R11, R94 ;  /* 0x0000005e0b0b723e */ /* 0x000fe400000000ff */
[----:B------:R-:W-:Y:S01]  /*16d70*/  F2FP.F16.F32.PACK_AB R30, R133, R30 ;  /* 0x0000001e851e723e */ /* 0x000fe200000000ff */
[----:B------:R-:W-:Y:S01]  /*16d80*/  ULDC.64 UR4, c[0x0][0xc00] ;  /* 0x0003000000047ab9 */ /* 0x000fe20000000a00 */
[----:B------:R-:W-:Y:S01]  /*16d90*/  F2FP.F16.F32.PACK_AB R32, R137, R32 ;  /* 0x000000208920723e */ /* 0x000fe200000000ff */
[----:B------:R-:W0:Y:S01]  /*16da0*/  LDC R55, c[0x0][0xbe8] ;  /* 0x0002fa00ff377b82 */ /* 0x000e220000000800 */
[----:B------:R-:W-:-:S02]  /*16db0*/  F2FP.F16.F32.PACK_AB R33, R33, R138 ;  /* 0x0000008a2121723e */ /* 0x000fc400000000ff */
[----:B------:R-:W-:Y:S02]  /*16dc0*/  F2FP.F16.F32.PACK_AB R34, R141, R34 ;  /* 0x000000228d22723e */ /* 0x000fe400000000ff */
[----:B------:R-:W-:Y:S02]  /*16dd0*/  F2FP.F16.F32.PACK_AB R35, R35, R142 ;  /* 0x0000008e2323723e */ /* 0x000fe400000000ff */
[----:B------:R-:W-:Y:S02]  /*16de0*/  MOV R48, RZ ;  /* 0x000000ff00307202 */ /* 0x000fe40000000f00 */
[----:B------:R-:W-:Y:S02]  /*16df0*/  MOV R20, R18 ;  /* 0x0000001200147202 */ /* 0x000fe40000000f00 */
[----:B---3--:R-:W-:-:S03]  /*16e00*/  MOV R21, R5 ;  /* 0x0000000500157202 */ /* 0x008fc60000000f00 */
[----:B------:R-:W-:-:S03]  /*16e10*/  IMAD.WIDE R8, R222, 0x2, R20 ;  /* 0x00000002de087825 */ /* 0x000fc600078e0214 */
[C---:B------:R-:W-:Y:S02]  /*16e20*/  LOP3.LUT R29, R8.reuse, 0x380, RZ, 0xc0, !PT ;  /* 0x00000380081d7812 */ /* 0x040fe400078ec0ff */
[C---:B------:R-:W-:Y:S02]  /*16e30*/  IADD3 R37, P5, R8.reuse, 0x20, RZ ;  /* 0x0000002008257810 */ /* 0x040fe40007fbe0ff */
[C---:B------:R-:W-:Y:S02]  /*16e40*/  IADD3 R39, P0, R8.reuse, 0x40, RZ ;  /* 0x0000004008277810 */ /* 0x040fe40007f1e0ff */
[----:B------:R-:W-:Y:S01]  /*16e50*/  IADD3 R45, P1, R8, 0x60, RZ ;  /* 0x00000060082d7810 */ /* 0x000fe20007f3e0ff */
[--C-:B------:R-:W-:Y:S01]  /*16e60*/  IMAD.X R5, RZ, RZ, R9.reuse, P5 ;  /* 0x000000ffff057224 */ /* 0x100fe200028e0609 */
[----:B------:R-:W-:Y:S02]  /*16e70*/  SHF.R.U64 R29, R29, 0x3, RZ ;  /* 0x000000031d1d7819 */ /* 0x000fe400000012ff */
[----:B------:R-:W-:Y:S01]  /*16e80*/  LOP3.LUT R4, R37, 0x380, RZ, 0xc0, !PT ;  /* 0x0000038025047812 */ /* 0x000fe200078ec0ff */
[----:B----4-:R-:W-:Y:S01]  /*16e90*/  IMAD.X R13, RZ, RZ, R9, P1 ;  /* 0x000000ffff0d7224 */ /* 0x010fe200008e0609 */
[----:B------:R-:W-:-:S02]  /*16ea0*/  LOP3.LUT R6, R39, 0x380, RZ, 0xc0, !PT ;  /* 0x0000038027067812 */ /* 0x000fc400078ec0ff */
[C---:B--2---:R-:W-:Y:S02]  /*16eb0*/  IADD3 R47, P2, R8.reuse, 0x4000, RZ ;  /* 0x00004000082f7810 */ /* 0x044fe40007f5e0ff */
[C---:B------:R-:W-:Y:S02]  /*16ec0*/  IADD3 R49, P3, R8.reuse, 0x4020, RZ ;  /* 0x0000402008317810 */ /* 0x040fe40007f7e0ff */
[C---:B------:R-:W-:Y:S01]  /*16ed0*/  IADD3 R51, P4, R8.reuse, 0x4040, RZ ;  /* 0x0000404008337810 */ /* 0x040fe20007f9e0ff */
[--C-:B------:R-:W-:Y:S01]  /*16ee0*/  IMAD.X R15, RZ, RZ, R9.reuse, P2 ;  /* 0x000000ffff0f7224 */ /* 0x100fe200010e0609 */
[----:B------:R-:W-:Y:S02]  /*16ef0*/  IADD3 R53, P5, R8, 0x4060, RZ ;  /* 0x0000406008357810 */ /* 0x000fe40007fbe0ff */
[----:B------:R-:W-:Y:S01]  /*16f00*/  LOP3.LUT R12, R45, 0x380, RZ, 0xc0, !PT ;  /* 0x000003802d0c7812 */ /* 0x000fe200078ec0ff */
[--C-:B------:R-:W-:Y:S01]  /*16f10*/  IMAD.X R27, RZ, RZ, R9.reuse, P4 ;  /* 0x000000ffff1b7224 */ /* 0x100fe200020e0609 */
[----:B------:R-:W-:Y:S01]  /*16f20*/  LOP3.LUT R8, R29, R8, RZ, 0x3c, !PT ;  /* 0x000000081d087212 */ /* 0x000fe200078e3cff */
[----:B------:R-:W-:Y:S01]  /*16f30*/  IMAD.X R29, RZ, RZ, R9, P5 ;  /* 0x000000ffff1d7224 */ /* 0x000fe200028e0609 */
[----:B------:R-:W-:-:S02]  /*16f40*/  SHF.R.U64 R4, R4, 0x3, RZ ;  /* 0x0000000304047819 */ /* 0x000fc400000012ff */
[----:B------:R-:W-:Y:S02]  /*16f50*/  SHF.R.U64 R6, R6, 0x3, RZ ;  /* 0x0000000306067819 */ /* 0x000fe400000012ff */
[----:B------:R-:W-:Y:S02]  /*16f60*/  LOP3.LUT R14, R47, 0x380, RZ, 0xc0, !PT ;  /* 0x000003802f0e7812 */ /* 0x000fe400078ec0ff */
[-C--:B------:R-:W-:Y:S02]  /*16f70*/  IADD3.X R7, RZ, R9.reuse, RZ, P0, !PT ;  /* 0x00000009ff077210 */ /* 0x080fe400007fe4ff */
[----:B------:R-:W-:Y:S02]  /*16f80*/  IADD3.X R25, RZ, R9, RZ, P3, !PT ;  /* 0x00000009ff197210 */ /* 0x000fe40001ffe4ff */
[----:B------:R-:W-:Y:S02]  /*16f90*/  SHF.R.U64 R12, R12, 0x3, RZ ;  /* 0x000000030c0c7819 */ /* 0x000fe400000012ff */
[----:B-----5:R-:W-:-:S02]  /*16fa0*/  LOP3.LUT R24, R49, 0x380, RZ, 0xc0, !PT ;  /* 0x0000038031187812 */ /* 0x020fc400078ec0ff */
[----:B------:R-:W-:Y:S02]  /*16fb0*/  LOP3.LUT R26, R51, 0x380, RZ, 0xc0, !PT ;  /* 0x00000380331a7812 */ /* 0x000fe400078ec0ff */
[----:B------:R-:W-:Y:S02]  /*16fc0*/  MOV R46, R8 ;  /* 0x00000008002e7202 */ /* 0x000fe40000000f00 */
[----:B------:R-:W-:Y:S02]  /*16fd0*/  LOP3.LUT R4, R4, R37, RZ, 0x3c, !PT ;  /* 0x0000002504047212 */ /* 0x000fe400078e3cff */
[----:B------:R-:W-:Y:S02]  /*16fe0*/  LOP3.LUT R6, R6, R39, RZ, 0x3c, !PT ;  /* 0x0000002706067212 */ /* 0x000fe400078e3cff */
[----:B------:R-:W-:Y:S02]  /*16ff0*/  LOP3.LUT R28, R53, 0x380, RZ, 0xc0, !PT ;  /* 0x00000380351c7812 */ /* 0x000fe400078ec0ff */
[----:B------:R-:W-:-:S02]  /*17000*/  F2FP.F16.F32.PACK_AB R8, R89, R88 ;  /* 0x000000585908723e */ /* 0x000fc400000000ff */
[----:B------:R-:W-:Y:S02]  /*17010*/  F2FP.F16.F32.PACK_AB R9, R91, R90 ;  /* 0x0000005a5b09723e */ /* 0x000fe400000000ff */
[----:B------:R-:W-:Y:S02]  /*17020*/  SHF.R.U64 R14, R14, 0x3, RZ ;  /* 0x000000030e0e7819 */ /* 0x000fe400000012ff */
[----:B------:R-:W-:Y:S01]  /*17030*/  LOP3.LUT R12, R12, R45, RZ, 0x3c, !PT ;  /* 0x0000002d0c0c7212 */ /* 0x000fe200078e3cff */
[----:B------:R2:W-:Y:S01]  /*17040*/  STSM.16.M88.4 [R46], R8 ;  /* 0x000000082e007844 */ /* 0x0005e20000000200 */
[----:B------:R-:W-:Y:S02]  /*17050*/  SHF.R.U64 R24, R24, 0x3, RZ ;  /* 0x0000000318187819 */ /* 0x000fe400000012ff */
[----:B------:R-:W-:Y:S02]  /*17060*/  SHF.R.U64 R26, R26, 0x3, RZ ;  /* 0x000000031a1a7819 */ /* 0x000fe400000012ff */
[----:B------:R-:W-:-:S02]  /*17070*/  SHF.R.U64 R28, R28, 0x3, RZ ;  /* 0x000000031c1c7819 */ /* 0x000fc400000012ff */
[----:B------:R-:W-:Y:S02]  /*17080*/  MOV R45, R4 ;  /* 0x00000004002d7202 */ /* 0x000fe40000000f00 */
[----:B------:R-:W-:Y:S02]  /*17090*/  MOV R44, R6 ;  /* 0x00000006002c7202 */ /* 0x000fe40000000f00 */
[----:B------:R-:W-:Y:S02]  /*170a0*/  F2FP.F16.F32.PACK_AB R4, R36, R31 ;  /* 0x0000001f2404723e */ /* 0x000fe400000000ff */
[----:B------:R-:W-:Y:S02]  /*170b0*/  F2FP.F16.F32.PACK_AB R5, R99, R98 ;  /* 0x000000626305723e */ /* 0x000fe400000000ff */
[----:B------:R-:W-:Y:S02]  /*170c0*/  F2FP.F16.F32.PACK_AB R6, R101, R100 ;  /* 0x000000646506723e */ /* 0x000fe400000000ff */
[----:B------:R-:W-:-:S02]  /*170d0*/  F2FP.F16.F32.PACK_AB R7, R103, R102 ;  /* 0x000000666707723e */ /* 0x000fc400000000ff */
[----:B------:R-:W-:Y:S02]  /*170e0*/  LOP3.LUT R14, R14, R47, RZ, 0x3c, !PT ;  /* 0x0000002f0e0e7212 */ /* 0x000fe400078e3cff */
[----:B--2---:R-:W-:Y:S01]  /*170f0*/  F2FP.F16.F32.PACK_AB R8, R105, R104 ;  /* 0x000000686908723e */ /* 0x004fe200000000ff */
[----:B------:R-:W-:Y:S01]  /*17100*/  STSM.16.M88.4 [R45], R4 ;  /* 0x000000042d007844 */ /* 0x000fe20000000200 */
[----:B------:R-:W-:Y:S02]  /*17110*/  F2FP.F16.F32.PACK_AB R9, R107, R106 ;  /* 0x0000006a6b09723e */ /* 0x000fe400000000ff */
[----:B------:R-:W-:Y:S02]  /*17120*/  F2FP.F16.F32.PACK_AB R10, R109, R108 ;  /* 0x0000006c6d0a723e */ /* 0x000fe400000000ff */
[----:B------:R-:W-:Y:S02]  /*17130*/  F2FP.F16.F32.PACK_AB R11, R111, R110 ;  /* 0x0000006e6f0b723e */ /* 0x000fe400000000ff */
[----:B------:R-:W-:-:S02]  /*17140*/  LOP3.LUT R24, R24, R49, RZ, 0x3c, !PT ;  /* 0x0000003118187212 */ /* 0x000fc400078e3cff */
[----:B------:R-:W-:Y:S01]  /*17150*/  LOP3.LUT R26, R26, R51, RZ, 0x3c, !PT ;  /* 0x000000331a1a7212 */ /* 0x000fe200078e3cff */
[----:B------:R2:W-:Y:S01]  /*17160*/  STSM.16.M88.4 [R44], R8 ;  /* 0x000000082c007844 */ /* 0x0005e20000000200 */
[----:B------:R-:W-:Y:S02]  /*17170*/  LOP3.LUT R28, R28, R53, RZ, 0x3c, !PT ;  /* 0x000000351c1c7212 */ /* 0x000fe400078e3cff */
[----:B-1----:R-:W-:Y:S02]  /*17180*/  MOV R40, R12 ;  /* 0x0000000c00287202 */ /* 0x002fe40000000f00 */
[----:B------:R-:W-:Y:S02]  /*17190*/  MOV R39, R14 ;  /* 0x0000000e00277202 */ /* 0x000fe40000000f00 */
[----:B------:R-:W-:Y:S02]  /*171a0*/  MOV R38, R24 ;  /* 0x0000001800267202 */ /* 0x000fe40000000f00 */
[----:B------:R-:W-:-:S02]  /*171b0*/  MOV R37, R26 ;  /* 0x0000001a00257202 */ /* 0x000fc40000000f00 */
[----:B------:R-:W-:Y:S02]  /*171c0*/  F2FP.F16.F32.PACK_AB R12, R113, R112 ;  /* 0x00000070710c723e */ /* 0x000fe400000000ff */
[----:B------:R-:W-:Y:S02]  /*171d0*/  F2FP.F16.F32.PACK_AB R13, R115, R114 ;  /* 0x00000072730d723e */ /* 0x000fe400000000ff */
[----:B------:R-:W-:Y:S02]  /*171e0*/  F2FP.F16.F32.PACK_AB R14, R117, R116 ;  /* 0x00000074750e723e */ /* 0x000fe400000000ff */
[----:B------:R-:W-:Y:S02]  /*171f0*/  F2FP.F16.F32.PACK_AB R15, R119, R118 ;  /* 0x00000076770f723e */ /* 0x000fe400000000ff */
[----:B------:R-:W-:Y:S02]  /*17200*/  F2FP.F16.F32.PACK_AB R24, R121, R120 ;  /* 0x000000787918723e */ /* 0x000fe400000000ff */
[----:B------:R-:W-:Y:S01]  /*17210*/  F2FP.F16.F32.PACK_AB R25, R123, R122 ;  /* 0x0000007a7b19723e */ /* 0x000fe200000000ff */
[----:B------:R-:W-:Y:S01]  /*17220*/  STSM.16.M88.4 [R40], R12 ;  /* 0x0000000c28007844 */ /* 0x000fe20000000200 */
[----:B------:R-:W-:-:S02]  /*17230*/  F2FP.F16.F32.PACK_AB R26, R125, R124 ;  /* 0x0000007c7d1a723e */ /* 0x000fc400000000ff */
[----:B------:R-:W-:Y:S02]  /*17240*/  F2FP.F16.F32.PACK_AB R27, R127, R126 ;  /* 0x0000007e7f1b723e */ /* 0x000fe400000000ff */
[----:B------:R-:W-:Y:S02]  /*17250*/  MOV R36, R28 ;  /* 0x0000001c00247202 */ /* 0x000fe40000000f00 */
[----:B------:R-:W-:Y:S01]  /*17260*/  ISETP.NE.U32.AND P0, PT, RZ, UR4, PT ;  /* 0x00000004ff007c0c */ /* 0x000fe2000bf05070 */
[----:B------:R-:W-:Y:S01]  /*17270*/  STSM.16.M88.4 [R39], R24 ;  /* 0x0000001827007844 */ /* 0x000fe20000000200 */
[----:B--2---:R-:W-:Y:S02]  /*17280*/  IADD3 R8, P1, R208, UR4, RZ ;  /* 0x00000004d0087c10 */ /* 0x004fe4000ff3e0ff */
[----:B------:R-:W-:Y:S02]  /*17290*/  F2FP.F16.F32.PACK_AB R28, R129, R128 ;  /* 0x00000080811c723e */ /* 0x000fe400000000ff */
[----:B------:R-:W-:-:S02]  /*172a0*/  F2FP.F16.F32.PACK_AB R29, R131, R130 ;  /* 0x00000082831d723e */ /* 0x000fc400000000ff */
[----:B------:R-:W-:Y:S02]  /*172b0*/  F2FP.F16.F32.PACK_AB R31, R135, R134 ;  /* 0x00000086871f723e */ /* 0x000fe400000000ff */
[----:B------:R-:W-:Y:S02]  /*172c0*/  F2FP.F16.F32.PACK_AB R4, R145, R144 ;  /* 0x000000909104723e */ /* 0x000fe400000000ff */
[----:B------:R-:W-:Y:S01]  /*172d0*/  F2FP.F16.F32.PACK_AB R5, R147, R146 ;  /* 0x000000929305723e */ /* 0x000fe200000000ff */
[----:B------:R-:W-:Y:S01]  /*172e0*/  STSM.16.M88.4 [R38], R28 ;  /* 0x0000001c26007844 */ /* 0x000fe20000000200 */
[----:B------:R-:W-:Y:S02]  /*172f0*/  F2FP.F16.F32.PACK_AB R6, R149, R148 ;  /* 0x000000949506723e */ /* 0x000fe400000000ff */
[----:B------:R-:W-:Y:S01]  /*17300*/  F2FP.F16.F32.PACK_AB R7, R151, R150 ;  /* 0x000000969707723e */ /* 0x000fe200000000ff */
[----:B------:R-:W-:Y:S01]  /*17310*/  STSM.16.M88.4 [R37], R32 ;  /* 0x0000002025007844 */ /* 0x000fe20000000200 */
[----:B------:R-:W-:-:S02]  /*17320*/  ISETP.NE.AND.EX P0, PT, RZ, UR5, PT, P0 ;  /* 0x00000005ff007c0c */ /* 0x000fc4000bf05300 */
[----:B------:R-:W-:Y:S01]  /*17330*/  IADD3.X R9, R209, UR5, RZ, P1, !PT ;  /* 0x00000005d1097c10 */ /* 0x000fe20008ffe4ff */
[----:B------:R-:W-:Y:S01]  /*17340*/  ULDC.64 UR4, c[0x0][0xc08] ;  /* 0x0003020000047ab9 */ /* 0x000fe20000000a00 */
[----:B------:R1:W-:Y:S01]  /*17350*/  STSM.16.M88.4 [R36], R4 ;  /* 0x0000000424007844 */ /* 0x0003e20000000200 */
[----:B------:R-:W-:Y:S01]  /*17360*/  BAR.SYNC.DEFER_BLOCKING 0x1, 0x100 ;  /* 0x0044000000007b1d */ /* 0x000fe20000010000 */
[----:B------:R-:W-:-:S04]  /*17370*/  ISETP.NE.U32.AND P2, PT, RZ, UR4, PT ;  /* 0x00000004ff007c0c */ /* 0x000fc8000bf45070 */
[----:B------:R-:W-:-:S13]  /*17380*/  ISETP.NE.AND.EX P2, PT, RZ, UR5, PT, P2 ;  /* 0x00000005ff007c0c */ /* 0x000fda000bf45320 */
[----:B------:R-:W-:Y:S01]  /*17390*/  @P2 IADD3 R208, P3, R208, UR4, RZ ;  /* 0x00000004d0d02c10 */ /* 0x000fe2000ff7e0ff */
[----:B------:R-:W-:Y:S02]  /*173a0*/  ULDC UR4, c[0x0][0xa88] ;  /* 0x0002a20000047ab9 */ /* 0x000fe40000000800 */
[----:B-1----:R-:W-:Y:S01]  /*173b0*/  IMAD.U32 R6, RZ, RZ, UR4 ;  /* 0x00000004ff067e24 */ /* 0x002fe2000f8e00ff */
[----:B------:R-:W-:Y:S01]  /*173c0*/  @P2 IADD3.X R209, R209, UR5, RZ, P3, !PT ;  /* 0x00000005d1d12c10 */ /* 0x000fe20009ffe4ff */
[----:B------:R1:W5:Y:S01]  /*173d0*/  @P0 LDG.E R48, desc[UR42][R8.64] ;  /* 0x0000002a08300981 */ /* 0x000362000c1e1900 */
[----:B0-----:R-:W-:Y:S01]  /*173e0*/  ISETP.NE.AND P1, PT, R55, 0x1, PT ;  /* 0x000000013700780c */ /* 0x001fe20003f25270 */
[----:B------:R-:W-:Y:S02]  /*173f0*/  IMAD.IADD R13, R204, 0x1, R191 ;  /* 0x00000001cc0d7824 */ /* 0x000fe400078e02bf */
[----:B------:R1:W5:Y:S10]  /*17400*/  @P2 LDG.E R6, desc[UR42][R208.64] ;  /* 0x0000002ad0062981 */ /* 0x000374000c1e1900 */
[----:B------:R-:W0:Y:S08]  /*17410*/  @P1 LDC R10, c[0x0][0xbec] ;  /* 0x0002fb00ff0a1b82 */ /* 0x000e300000000800 */
[----:B------:R-:W2:Y:S01]  /*17420*/  @P1 LDC R11, c[0x0][0xbf0] ;  /* 0x0002fc00ff0b1b82 */ /* 0x000ea20000000800 */
[----:B-1----:R-:W-:Y:S05]  /*17430*/  @P2 BRA `(.L_x_9605) ;  /* 0x0000000000102947 */ /* 0x002fea0003800000 */
[----:B------:R-:W-:Y:S05]  /*17440*/  @!P0 BRA `(.L_x_9605) ;  /* 0x00000000000c8947 */ /* 0x000fea0003800000 */
[----:B------:R-:W3:Y:S04]  /*17450*/  LDG.E R5, desc[UR42][R8.64] ;  /* 0x0000002a08057981 */ /* 0x000ee8000c1e1900 */
[----:B-----5:R-:W3:Y:S02]  /*17460*/  LDG.E R6, desc[UR42][R8.64+0x4] ;  /* 0x0000042a08067981 */ /* 0x020ee4000c1e1900 */
[----:B---3--:R-:W-:-:S07]  /*17470*/  IADD3 R6, -R5, R6, RZ ;  /* 0x0000000605067210 */ /* 0x008fce0007ffe1ff */
.L_x_9605:
[----:B------:R-:W-:Y:S01]  /*17480*/  SHF.R.S32.HI R54, RZ, 0x1f, R207 ;  /* 0x0000001fff367819 */ /* 0x000fe200000114cf */
[----:B0-----:R-:W-:Y:S01]  /*17490*/  @P1 IMAD.HI.U32 R4, R13, R10, RZ ;  /* 0x0000000a0d041227 */ /* 0x001fe200078e00ff */
[----:B------:R-:W-:Y:S01]  /*174a0*/  ULDC.64 UR4, c[0x0][0xb90] ;  /* 0x0002e40000047ab9 */ /* 0x000fe20000000a00 */
[----:B-----5:R-:W-:Y:S02]  /*174b0*/  SHF.R.S32.HI R49, RZ, 0x1f, R48 ;  /* 0x0000001fff317819 */ /* 0x020fe40000011430 */
[----:B------:R-:W-:Y:S01]  /*174c0*/  IMAD R8, R54, UR4, RZ ;  /* 0x0000000436087c24 */ /* 0x000fe2000f8e02ff */
[----:B------:R-:W-:Y:S01]  /*174d0*/  SEL R40, R211, RZ, !P0 ;  /* 0x000000ffd3287207 */ /* 0x000fe20004000000 */
[----:B------:R-:W-:Y:S01]  /*174e0*/  IMAD.MOV.U32 R7, RZ, RZ, R13 ;  /* 0x000000ffff077224 */ /* 0x000fe200078e000d */
[----:B--2---:R-:W-:Y:S01]  /*174f0*/  @P1 SHF.R.U32.HI R7, RZ, R11, R4 ;  /* 0x0000000bff071219 */ /* 0x004fe20000011604 */
        /* <DEDUP_REMOVED lines=33> */
[----:B------:R-:W-:Y:S01]  /*17710*/  IMAD.IADD R4, R221, 0x1, R191 ;  /* 0x00000001dd047824 */ /* 0x000fe200078e02bf */
[----:B------:R-:W-:Y:S01]  /*17720*/  LOP3.LUT R12, R13, 0x380, RZ, 0xc0, !PT ;  /* 0x000003800d0c7812 */ /* 0x000fe200078ec0ff */
[----:B------:R-:W0:Y:S01]  /*17730*/  SHFL.IDX PT, R51, R11, RZ, 0x1c1f ;  /* 0x001c1fff0b337589 */ /* 0x000e2200000e0000 */
[----:B------:R-:W-:Y:S01]  /*17740*/  LOP3.LUT R24, R25, 0x380, RZ, 0xc0, !PT ;  /* 0x0000038019187812 */ /* 0x000fe200078ec0ff */
[----:B------:R-:W-:Y:S01]  /*17750*/  ULDC.64 UR4, c[0x0][0xaa0] ;  /* 0x0002a80000047ab9 */ /* 0x000fe20000000a00 */
[----:B------:R-:W-:Y:S01]  /*17760*/  LOP3.LUT R8, R7, 0x380, RZ, 0xc0, !PT ;  /* 0x0000038007087812 */ /* 0x000fe200078ec0ff */
[----:B------:R-:W-:Y:S01]  /*17770*/  SHFL.IDX PT, R52, R10, 0x1, 0x1c1f ;  /* 0x003c1f000a347f89 */ /* 0x000fe200000e0000 */
[----:B------:R-:W-:-:S02]  /*17780*/  SHF.R.U64 R24, R24, 0x3, RZ ;  /* 0x0000000318187819 */ /* 0x000fc400000012ff */
[----:B------:R-:W-:Y:S01]  /*17790*/  SHF.R.U64 R28, R28, 0x3, RZ ;  /* 0x000000031c1c7819 */ /* 0x000fe200000012ff */
[----:B------:R-:W1:Y:S01]  /*177a0*/  SHFL.IDX PT, R53, R11, 0x1, 0x1c1f ;  /* 0x003c1f000b357f89 */ /* 0x000e6200000e0000 */
[----:B------:R-:W-:Y:S02]  /*177b0*/  LOP3.LUT R24, R24, R25, RZ, 0x3c, !PT ;  /* 0x0000001918187212 */ /* 0x000fe400078e3cff */
[----:B------:R-:W-:Y:S02]  /*177c0*/  IADD3.X R25, RZ, R21, RZ, P2, !PT ;  /* 0x00000015ff197210 */ /* 0x000fe400017fe4ff */
[C---:B------:R-:W-:Y:S01]  /*177d0*/  ISETP.GE.OR P2, PT, R4.reuse, R59, P0 ;  /* 0x0000003b0400720c */ /* 0x040fe20000746670 */
[----:B------:R-:W-:Y:S01]  /*177e0*/  VIADD R4, R4, 0x8 ;  /* 0x0000000804047836 */ /* 0x000fe20000000000 */
[----:B------:R-:W-:Y:S02]  /*177f0*/  SHF.R.U64 R12, R12, 0x3, RZ ;  /* 0x000000030c0c7819 */ /* 0x000fe400000012ff */
[----:B------:R-:W-:-:S02]  /*17800*/  SHF.R.U64 R8, R8, 0x3, RZ ;  /* 0x0000000308087819 */ /* 0x000fc400000012ff */
[----:B------:R-:W-:Y:S01]  /*17810*/  LOP3.LUT R28, R28, R29, RZ, 0x3c, !PT ;  /* 0x0000001d1c1c7212 */ /* 0x000fe200078e3cff */
[--C-:B------:R-:W-:Y:S01]  /*17820*/  IMAD.X R29, RZ, RZ, R21.reuse, P3 ;  /* 0x000000ffff1d7224 */ /* 0x100fe200018e0615 */
[----:B------:R-:W-:Y:S01]  /*17830*/  LOP3.LUT R12, R12, R13, RZ, 0x3c, !PT ;  /* 0x0000000d0c0c7212 */ /* 0x000fe200078e3cff */
[--C-:B------:R-:W-:Y:S01]  /*17840*/  IMAD.X R13, RZ, RZ, R21.reuse, P4 ;  /* 0x000000ffff0d7224 */ /* 0x100fe200020e0615 */
[----:B------:R-:W-:Y:S02]  /*17850*/  LOP3.LUT R8, R8, R7, RZ, 0x3c, !PT ;  /* 0x0000000708087212 */ /* 0x000fe400078e3cff */
[----:B------:R-:W-:Y:S01]  /*17860*/  IADD3 R5, P3, R20, 0x7000, RZ ;  /* 0x0000700014057810 */ /* 0x000fe20007f7e0ff */
[----:B0-----:R0:W-:Y:S01]  /*17870*/  @!P2 ST.E desc[UR42][R50.64], R3 ;  /* 0x000000033200a985 */ /* 0x0011e2000c10192a */
[----:B------:R-:W-:Y:S02]  /*17880*/  ISETP.GE.OR P0, PT, R4, R59, P0 ;  /* 0x0000003b0400720c */ /* 0x000fe40000706670 */
[C---:B------:R-:W-:Y:S01]  /*17890*/  IADD3 R33, P5, R20.reuse, 0x5000, RZ ;  /* 0x0000500014217810 */ /* 0x040fe20007fbe0ff */
[----:B------:R-:W-:Y:S01]  /*178a0*/  IMAD.X R45, RZ, RZ, R21, P3 ;  /* 0x000000ffff2d7224 */ /* 0x000fe200018e0615 */
[----:B------:R-:W-:-:S02]  /*178b0*/  IADD3 R37, P4, R20, 0x6000, RZ ;  /* 0x0000600014257810 */ /* 0x000fc40007f9e0ff */
[----:B------:R-:W-:Y:S02]  /*178c0*/  LOP3.LUT R7, R20, 0x380, RZ, 0xc0, !PT ;  /* 0x0000038014077812 */ /* 0x000fe400078ec0ff */
[----:B------:R-:W-:Y:S02]  /*178d0*/  LOP3.LUT R4, R5, 0x380, RZ, 0xc0, !PT ;  /* 0x0000038005047812 */ /* 0x000fe400078ec0ff */
[----:B------:R-:W-:Y:S01]  /*178e0*/  LOP3.LUT R32, R33, 0x380, RZ, 0xc0, !PT ;  /* 0x0000038021207812 */ /* 0x000fe200078ec0ff */
[----:B0-----:R-:W0:Y:S01]  /*178f0*/  @P1 LDC R51, c[0x0][0xbec] ;  /* 0x0002fb00ff331b82 */ /* 0x001e220000000800 */
[----:B------:R-:W-:Y:S01]  /*17900*/  LOP3.LUT R36, R37, 0x380, RZ, 0xc0, !PT ;  /* 0x0000038025247812 */ /* 0x000fe200078ec0ff */
[----:B------:R-:W-:Y:S01]  /*17910*/  IMAD R3, R49, UR4, RZ ;  /* 0x0000000431037c24 */ /* 0x000fe2000f8e02ff */
[----:B------:R-:W-:Y:S01]  /*17920*/  SHF.R.U64 R7, R7, 0x3, RZ ;  /* 0x0000000307077819 */ /* 0x000fe200000012ff */
[----:B-1----:R1:W-:Y:S01]  /*17930*/  @!P0 ST.E desc[UR42][R52.64], R0 ;  /* 0x0000000034008985 */ /* 0x0023e2000c10192a */
[----:B------:R-:W-:-:S02]  /*17940*/  SHF.R.U64 R4, R4, 0x3, RZ ;  /* 0x0000000304047819 */ /* 0x000fc400000012ff */
[----:B------:R-:W-:Y:S01]  /*17950*/  SHF.R.U64 R32, R32, 0x3, RZ ;  /* 0x0000000320207819 */ /* 0x000fe200000012ff */
[----:B------:R-:W2:Y:S01]  /*17960*/  @P1 LDC R49, c[0x0][0xbf0] ;  /* 0x0002fc00ff311b82 */ /* 0x000ea20000000800 */
[----:B------:R-:W-:Y:S01]  /*17970*/  SHF.R.U64 R36, R36, 0x3, RZ ;  /* 0x0000000324247819 */ /* 0x000fe200000012ff */
[----:B------:R-:W-:Y:S01]  /*17980*/  IMAD R3, R48, UR5, R3 ;  /* 0x0000000530037c24 */ /* 0x000fe2000f8e0203 */
[----:B------:R-:W-:Y:S01]  /*17990*/  LOP3.LUT R20, R7, R20, RZ, 0x3c, !PT ;  /* 0x0000001407147212 */ /* 0x000fe200078e3cff */
[----:B------:R-:W5:Y:S01]  /*179a0*/  LD.E.128 R8, desc[UR42][R8.64] ;  /* 0x0000002a08087980 */ /* 0x000f62000c101d00 */
[----:B------:R-:W-:Y:S02]  /*179b0*/  LOP3.LUT R32, R32, R33, RZ, 0x3c, !PT ;  /* 0x0000002120207212 */ /* 0x000fe400078e3cff */
[----:B------:R-:W-:Y:S01]  /*179c0*/  LOP3.LUT R36, R36, R37, RZ, 0x3c, !PT ;  /* 0x0000002524247212 */ /* 0x000fe200078e3cff */
[----:B------:R-:W-:Y:S01]  /*179d0*/  IMAD.X R37, RZ, RZ, R21, P4 ;  /* 0x000000ffff257224 */ /* 0x000fe200020e0615 */
[----:B------:R-:W-:Y:S01]  /*179e0*/  LOP3.LUT R44, R4, R5, RZ, 0x3c, !PT ;  /* 0x00000005042c7212 */ /* 0x000fe200078e3cff */
[----:B------:R-:W5:Y:S01]  /*179f0*/  LD.E.128 R12, desc[UR42][R12.64] ;  /* 0x0000002a0c0c7980 */ /* 0x000f62000c101d00 */
[----:B------:R-:W-:-:S03]  /*17a00*/  IADD3.X R33, RZ, R21, RZ, P5, !PT ;  /* 0x00000015ff217210 */ /* 0x000fc60002ffe4ff */
        /* <DEDUP_REMOVED lines=8> */
[----:B-1----:R-:W-:Y:S01]  /*17a90*/  IMAD R0, R54, UR4, RZ ;  /* 0x0000000436007c24 */ /* 0x002fe2000f8e02ff */
[----:B------:R-:W5:Y:S01]  /*17aa0*/  LD.E.128 R36, desc[UR42][R36.64] ;  /* 0x0000002a24247980 */ /* 0x000f62000c101d00 */
[----:B------:R-:W-:Y:S02]  /*17ab0*/  IMAD.IADD R48, R191, 0x1, R48 ;  /* 0x00000001bf307824 */ /* 0x000fe400078e0230 */
[C---:B------:R-:W-:Y:S01]  /*17ac0*/  IMAD R3, R207.reuse, UR5, R0 ;  /* 0x00000005cf037c24 */ /* 0x040fe2000f8e0200 */
        /* <DEDUP_REMOVED lines=8> */
[----:B-1----:R-:W1:Y:S01]  /*17b50*/  FENCE.VIEW.ASYNC.S ;  /* 0x00000000000073c6 */ /* 0x002e620000000000 */
[----:B0-----:R-:W-:Y:S01]  /*17b60*/  @P1 IMAD.HI.U32 R0, R48, R51, RZ ;  /* 0x0000003330001227 */ /* 0x001fe200078e00ff */
        /* <DEDUP_REMOVED lines=32> */
[----:B-1----:R0:W1:Y:S01]  /*17d70*/  SHFL.IDX PT, R21, R40, RZ, 0x181f ;  /* 0x00181fff28157589 */ /* 0x00206200000e0000 */
[----:B------:R-:W-:Y:S02]  /*17d80*/  BSSY B1, `(.L_x_9606) ;  /* 0x000000d000017945 */ /* 0x000fe40003800000 */
[----:B------:R0:W-:Y:S01]  /*17d90*/  SYNCS.ARRIVE.TRANS64.RED.A1T0 RZ, [R0+URZ], RZ ;  /* 0x000000ff00ff79a7 */ /* 0x0001e2000810043f */
[----:B------:R0:W2:Y:S01]  /*17da0*/  SHFL.IDX PT, R49, R3, RZ, 0x181f ;  /* 0x00181fff03317589 */ /* 0x0000a200000e0000 */
[----:B------:R-:W-:Y:S05]  /*17db0*/  @P2 BRA `(.L_x_9607) ;  /* 0x0000000000242947 */ /* 0x000fea0003800000 */
        /* <DEDUP_REMOVED lines=9> */
.L_x_9607:
[----:B------:R-:W-:Y:S05]  /*17e50*/  BSYNC B1 ;  /* 0x0000000000017941 */ /* 0x000fea0003800000 */
.L_x_9606:
[----:B---3-5:R3:W4:Y:S01]  /*17e60*/  SHFL.IDX PT, R7, R3, 0x1, 0x181f ;  /* 0x00381f0003077f89 */ /* 0x02872200000e0000 */
        /* <DEDUP_REMOVED lines=8> */
[-C--:B----4-:R-:W-:Y:S02]  /*17ef0*/  @!P3 LEA.HI.X R5, R16, R7.reuse, R17, 0x1, P0 ;  /* 0x000000071005b211 */ /* 0x090fe400000f0c11 */
[----:B------:R-:W-:-:S03]  /*17f00*/  @!P4 LEA.HI.X R7, R2, R7, R184, 0x1, P2 ;  /* 0x000000070207c211 */ /* 0x000fc600010f0cb8 */
[----:B------:R0:W-:Y:S04]  /*17f10*/  @!P3 ST.E.128 desc[UR42][R4.64], R8 ;  /* 0x000000080400b985 */ /* 0x0001e8000c101d2a */
[----:B------:R0:W-:Y:S02]  /*17f20*/  @!P4 ST.E.128 desc[UR42][R6.64], R32 ;  /* 0x000000200600c985 */ /* 0x0001e4000c101d2a */
.L_x_9609:
[----:B------:R-:W-:Y:S05]  /*17f30*/  BSYNC B1 ;  /* 0x0000000000017941 */ /* 0x000fea0003800000 */
.L_x_9608:
[----:B0---4-:R0:W4:Y:S01]  /*17f40*/  SHFL.IDX PT, R7, R3, 0x2, 0x181f ;  /* 0x00581f0003077f89 */ /* 0x01112200000e0000 */
        /* <DEDUP_REMOVED lines=12> */
.L_x_9611:
[----:B------:R-:W-:Y:S05]  /*18010*/  BSYNC B1 ;  /* 0x0000000000017941 */ /* 0x000fea0003800000 */
.L_x_9610:
[----:B------:R-:W-:Y:S01]  /*18020*/  VIADD R0, R50, 0x60 ;  /* 0x0000006032007836 */ /* 0x000fe20000000000 */
[----:B0--3--:R-:W3:Y:S04]  /*18030*/  SHFL.IDX PT, R3, R3, 0x3, 0x181f ;  /* 0x00781f0003037f89 */ /* 0x009ee800000e0000 */
[----:B------:R-:W-:Y:S01]  /*18040*/  ISETP.GE.AND P0, PT, R0, R59, PT ;  /* 0x0000003b0000720c */ /* 0x000fe20003f06270 */
[----:B----4-:R4:W0:-:S12]  /*18050*/  SHFL.IDX PT, R7, R40, 0x3, 0x181f ;  /* 0x00781f0028077f89 */ /* 0x01081800000e0000 */
[----:B----4-:R-:W-:Y:S05]  /*18060*/  @P0 BRA `(.L_x_9612) ;  /* 0x0000000800f80947 */ /* 0x010fea0003800000 */
[----:B------:R-:W-:Y:S02]  /*18070*/  ULDC UR4, c[0x0][0xac8] ;  /* 0x0002b20000047ab9 */ /* 0x000fe40000000800 */
[----:B------:R-:W-:-:S13]  /*18080*/  ISETP.GE.AND P1, PT, R16, UR4, PT ;  /* 0x0000000410007c0c */ /* 0x000fda000bf26270 */
[----:B0-----:R-:W-:-:S04]  /*18090*/  @!P1 LEA R4, P0, R16, R7, 0x1 ;  /* 0x0000000710049211 */ /* 0x001fc800078008ff */
[----:B---3--:R-:W-:Y:S02]  /*180a0*/  @!P1 LEA.HI.X R5, R16, R3, R17, 0x1, P0 ;  /* 0x0000000310059211 */ /* 0x008fe400000f0c11 */
[----:B------:R-:W-:-:S03]  /*180b0*/  ISETP.GE.AND P0, PT, R2, UR4, PT ;  /* 0x0000000402007c0c */ /* 0x000fc6000bf06270 */
[----:B------:R4:W-:Y:S10]  /*180c0*/  @!P1 ST.E.128 desc[UR42][R4.64], R24 ;  /* 0x0000001804009985 */ /* 0x0009f4000c101d2a */
[----:B------:R-:W-:Y:S05]  /*180d0*/  @P0 BRA `(.L_x_9612) ;  /* 0x0000000800dc0947 */ /* 0x000fea0003800000 */
[----:B----4-:R-:W-:-:S04]  /*180e0*/  LEA R4, P0, R2, R7, 0x1 ;  /* 0x0000000702047211 */ /* 0x010fc800078008ff */
[----:B------:R-:W-:-:S05]  /*180f0*/  LEA.HI.X R5, R2, R3, R184, 0x1, P0 ;  /* 0x0000000302057211 */ /* 0x000fca00000f0cb8 */
[----:B------:R0:W-:Y:S01]  /*18100*/  ST.E.128 desc[UR42][R4.64], R44 ;  /* 0x0000002c04007985 */ /* 0x0001e2000c101d2a */
[----:B------:R-:W-:Y:S05]  /*18110*/  BRA `(.L_x_9612) ;  /* 0x0000000800cc7947 */ /* 0x000fea0003800000 */
.L_x_9604:
        /* <DEDUP_REMOVED lines=16> */
[----:B---3--:R-:W-:Y:S02]  /*18220*/  ISETP.NE.AND P2, PT, R25, 0x1, PT ;  /* 0x000000011900780c */ /* 0x008fe40003f45270 */
[----:B------:R-:W-:-:S11]  /*18230*/  ISETP.GE.AND P3, PT, R228, 0x80, PT ;  /* 0x00000080e400780c */ /* 0x000fd60003f66270 */
[----:B------:R-:W3:Y:S08]  /*18240*/  @P2 LDC R14, c[0x0][0xbec] ;  /* 0x0002fb00ff0e2b82 */ /* 0x000ef00000000800 */
[----:B------:R-:W0:Y:S01]  /*18250*/  @P2 LDC R27, c[0x0][0xbf0] ;  /* 0x0002fc00ff1b2b82 */ /* 0x000e220000000800 */
[----:B------:R-:W-:Y:S05]  /*18260*/  @P1 BRA `(.L_x_9613) ;  /* 0x0000000000101947 */ /* 0x000fea0003800000 */
[----:B------:R-:W-:Y:S05]  /*18270*/  @!P0 BRA `(.L_x_9613) ;  /* 0x00000000000c8947 */ /* 0x000fea0003800000 */
[----:B------:R-:W2:Y:S04]  /*18280*/  LDG.E R3, desc[UR42][R4.64] ;  /* 0x0000002a04037981 */ /* 0x000ea8000c1e1900 */
[----:B-----5:R-:W2:Y:S02]  /*18290*/  LDG.E R8, desc[UR42][R4.64+0x4] ;  /* 0x0000042a04087981 */ /* 0x020ea4000c1e1900 */
[----:B--2---:R-:W-:-:S07]  /*182a0*/  IMAD.IADD R8, R8, 0x1, -R3 ;  /* 0x0000000108087824 */ /* 0x004fce00078e0a03 */
.L_x_9613:
[----:B------:R-:W-:Y:S01]  /*182b0*/  BSSY B1, `(.L_x_9614) ;  /* 0x000002d000017945 */ /* 0x000fe20003800000 */
[----:B----4-:R-:W-:Y:S02]  /*182c0*/  SHF.R.S32.HI R13, RZ, 0x1f, R207 ;  /* 0x0000001fff0d7819 */ /* 0x010fe400000114cf */
[----:B------:R-:W-:Y:S02]  /*182d0*/  SEL R15, R210, RZ, !P0 ;  /* 0x000000ffd20f7207 */ /* 0x000fe40004000000 */
[----:B------:R-:W-:Y:S02]  /*182e0*/  SEL R211, R211, RZ, !P0 ;  /* 0x000000ffd3d37207 */ /* 0x000fe40004000000 */
[----:B-----5:R-:W-:Y:S01]  /*182f0*/  SHF.R.S32.HI R11, RZ, 0x1f, R0 ;  /* 0x0000001fff0b7819 */ /* 0x020fe20000011400 */
[----:B------:R-:W-:Y:S06]  /*18300*/  @P3 BRA `(.L_x_9615) ;  /* 0x00000000009c3947 */ /* 0x000fec0003800000 */
[----:B------:R-:W4:Y:S01]  /*18310*/  S2R R12, SR_TID.X ;  /* 0x00000000000c7919 */ /* 0x000f220000002100 */
[----:B------:R-:W5:Y:S02]  /*18320*/  LDC R9, c[0x0][0xbe8] ;  /* 0x0002fa00ff097b82 */ /* 0x000f640000000800 */
[----:B-----5:R-:W-:Y:S01]  /*18330*/  IMAD R3, R8, R9, RZ ;  /* 0x0000000908037224 */ /* 0x020fe200078e02ff */
[----:B----4-:R-:W-:-:S04]  /*18340*/  IADD3 R12, R191, -0x80, R12 ;  /* 0xffffff80bf0c7810 */ /* 0x010fc80007ffe00c */
[----:B------:R-:W-:-:S13]  /*18350*/  ISETP.GE.AND P0, PT, R12, R3, PT ;  /* 0x000000030c00720c */ /* 0x000fda0003f06270 */
[----:B------:R-:W-:Y:S05]  /*18360*/  @P0 BRA `(.L_x_9615) ;  /* 0x0000000000840947 */ /* 0x000fea0003800000 */
[----:B------:R-:W-:Y:S01]  /*18370*/  ISETP.NE.AND P0, PT, R9, 0x1, PT ;  /* 0x000000010900780c */ /* 0x000fe20003f05270 */
[----:B------:R-:W-:Y:S01]  /*18380*/  ULDC.64 UR4, c[0x0][0xb90] ;  /* 0x0002e40000047ab9 */ /* 0x000fe20000000a00 */
[----:B0-----:R-:W-:Y:S01]  /*18390*/  MOV R4, R0 ;  /* 0x0000000000047202 */ /* 0x001fe20000000f00 */
[----:B------:R-:W-:Y:S02]  /*183a0*/  IMAD R10, R13, UR4, RZ ;  /* 0x000000040d0a7c24 */ /* 0x000fe4000f8e02ff */
[----:B------:R-:W-:Y:S02]  /*183b0*/  IMAD.MOV.U32 R5, RZ, RZ, R11 ;  /* 0x000000ffff057224 */ /* 0x000fe400078e000b */
[----:B------:R-:W-:Y:S02]  /*183c0*/  IMAD.MOV.U32 R3, RZ, RZ, R12 ;  /* 0x000000ffff037224 */ /* 0x000fe400078e000c */
[----:B------:R-:W-:-:S04]  /*183d0*/  IMAD.WIDE.U32 R4, R207, UR4, R4 ;  /* 0x00000004cf047c25 */ /* 0x000fc8000f8e0004 */
[----:B------:R-:W0:Y:S08]  /*183e0*/  @P0 LDC R7, c[0x0][0xbec] ;  /* 0x0002fb00ff070b82 */ /* 0x000e300000000800 */
[----:B------:R-:W4:Y:S01]  /*183f0*/  @P0 LDC R21, c[0x0][0xbf0] ;  /* 0x0002fc00ff150b82 */ /* 0x000f220000000800 */
[----:B0-----:R-:W-:-:S04]  /*18400*/  @P0 IMAD.HI.U32 R6, R12, R7, RZ ;  /* 0x000000070c060227 */ /* 0x001fc800078e00ff */
[----:B------:R-:W-:Y:S01]  /*18410*/  IMAD R7, R207, UR5, R10 ;  /* 0x00000005cf077c24 */ /* 0x000fe2000f8e020a */
[----:B------:R-:W-:Y:S01]  /*18420*/  ULDC.64 UR4, c[0x0][0xb98] ;  /* 0x0002e60000047ab9 */ /* 0x000fe20000000a00 */
[----:B----4-:R-:W-:Y:S02]  /*18430*/  @P0 SHF.R.U32.HI R3, RZ, R21, R6 ;  /* 0x00000015ff030219 */ /* 0x010fe40000011606 */
[----:B------:R-:W-:Y:S02]  /*18440*/  IMAD.IADD R5, R5, 0x1, R7 ;  /* 0x0000000105057824 */ /* 0x000fe400078e0207 */
[----:B------:R-:W-:Y:S01]  /*18450*/  IMAD R6, R211, UR4, RZ ;  /* 0x00000004d3067c24 */ /* 0x000fe2000f8e02ff */
[----:B------:R-:W-:Y:S01]  /*18460*/  IADD3 R7, -R3, RZ, RZ ;  /* 0x000000ff03077210 */ /* 0x000fe20007ffe1ff */
        /* <DEDUP_REMOVED lines=17> */
.L_x_9615:
[----:B------:R-:W-:Y:S05]  /*18580*/  BSYNC B1 ;  /* 0x0000000000017941 */ /* 0x000fea0003800000 */
.L_x_9614:
[----:B------:R-:W-:Y:S02]  /*18590*/  ULDC.64 UR4, c[0x0][0xaa0] ;  /* 0x0002a80000047ab9 */ /* 0x000fe40000000a00 */
[----:B----4-:R-:W-:Y:S02]  /*185a0*/  IMAD R3, R11, UR4, RZ ;  /* 0x000000040b037c24 */ /* 0x010fe4000f8e02ff */
[----:B0-----:R-:W-:-:S04]  /*185b0*/  IMAD.WIDE.U32 R4, R0, UR4, RZ ;  /* 0x0000000400047c25 */ /* 0x001fc8000f8e00ff */
[----:B------:R-:W-:Y:S01]  /*185c0*/  IMAD R3, R0, UR5, R3 ;  /* 0x0000000500037c24 */ /* 0x000fe2000f8e0203 */
[----:B------:R-:W-:Y:S01]  /*185d0*/  LEA R0, R206, R187, 0x5 ;  /* 0x000000bbce007211 */ /* 0x000fe200078e28ff */
[----:B------:R-:W-:Y:S02]  /*185e0*/  ULDC.64 UR4, c[0x0][0xae8] ;  /* 0x0002ba0000047ab9 */ /* 0x000fe40000000a00 */
[----:B------:R-:W-:Y:S02]  /*185f0*/  IMAD.IADD R5, R5, 0x1, R3 ;  /* 0x0000000105057824 */ /* 0x000fe400078e0203 */
[----:B------:R-:W-:Y:S01]  /*18600*/  IMAD.IADD R9, R191, 0x1, R0 ;  /* 0x00000001bf097824 */ /* 0x000fe200078e0200 */
[----:B------:R-:W-:Y:S01]  /*18610*/  IADD3 R191, R187, R191, RZ ;  /* 0x000000bfbbbf7210 */ /* 0x000fe20007ffe0ff */
[----:B------:R-:W-:Y:S02]  /*18620*/  IMAD R6, R13, UR4, RZ ;  /* 0x000000040d067c24 */ /* 0x000fe4000f8e02ff */
[----:B---3--:R-:W-:Y:S01]  /*18630*/  @P2 IMAD.HI.U32 R0, R9, R14, RZ ;  /* 0x0000000e09002227 */ /* 0x008fe200078e00ff */
[----:B------:R-:W-:-:S03]  /*18640*/  MOV R3, R9 ;  /* 0x0000000900037202 */ /* 0x000fc60000000f00 */
        /* <DEDUP_REMOVED lines=28> */
[----:B------:R0:W3:Y:S04]  /*18810*/  SHFL.IDX PT, R3, R4, RZ, 0x181f ;  /* 0x00181fff04037589 */ /* 0x0000e800000e0000 */
[----:B------:R0:W4:Y:S02]  /*18820*/  SHFL.IDX PT, R14, R0, RZ, 0x181f ;  /* 0x00181fff000e7589 */ /* 0x00012400000e0000 */
.L_x_9850:
[----:B------:R-:W-:Y:S01]  /*18830*/  IMAD R8, R8, R25, RZ ;  /* 0x0000001908087224 */ /* 0x000fe200078e02ff */
        /* <DEDUP_REMOVED lines=8> */
[-C--:B---3--:R-:W-:Y:S02]  /*188c0*/  @!P2 LEA.HI.X R7, R16, R3.reuse, R17, 0x1, P0 ;  /* 0x000000031007a211 */ /* 0x088fe400000f0c11 */
[----:B------:R-:W-:-:S03]  /*188d0*/  @!P3 LEA.HI.X R15, R2, R3, R184, 0x1, P1 ;  /* 0x00000003020fb211 */ /* 0x000fc600008f0cb8 */
[----:B------:R3:W-:Y:S04]  /*188e0*/  @!P2 ST.E.128 desc[UR42][R6.64], RZ ;  /* 0x000000ff0600a985 */ /* 0x0007e8000c101d2a */
[----:B------:R3:W-:Y:S02]  /*188f0*/  @!P3 ST.E.128 desc[UR42][R14.64], RZ ;  /* 0x000000ff0e00b985 */ /* 0x0007e4000c101d2a */
.L_x_9618:
[----:B------:R-:W-:Y:S05]  /*18900*/  BSYNC B1 ;  /* 0x0000000000017941 */ /* 0x000fea0003800000 */
.L_x_9617:
[----:B------:R-:W-:-:S03]  /*18910*/  UMOV UR4, 0xffffffff ;  /* 0xffffffff00047882 */ /* 0x000fc60000000000 */
[----:B------:R-:W-:Y:S05]  /*18920*/  BRA.DIV UR4, `(.L_x_9619) ;  /* 0x0000009604707947 */ /* 0x000fea000b800000 */
[----:B---3--:R3:W0:Y:S04]  /*18930*/  SHFL.IDX PT, R3, R4, 0x1, 0x181f ;  /* 0x00381f0004037f89 */ /* 0x00862800000e0000 */
[----:B----4-:R3:W4:Y:S02]  /*18940*/  SHFL.IDX PT, R14, R0, 0x1, 0x181f ;  /* 0x00381f00000e7f89 */ /* 0x01072400000e0000 */
.L_x_9854:
        /* <DEDUP_REMOVED lines=13> */
.L_x_9621:
[----:B------:R-:W-:Y:S05]  /*18a20*/  BSYNC B1 ;  /* 0x0000000000017941 */ /* 0x000fea0003800000 */
.L_x_9620:
[----:B------:R-:W-:-:S03]  /*18a30*/  UMOV UR4, 0xffffffff ;  /* 0xffffffff00047882 */ /* 0x000fc60000000000 */
[----:B------:R-:W-:Y:S05]  /*18a40*/  BRA.DIV UR4, `(.L_x_9622) ;  /* 0x0000009604707947 */ /* 0x000fea000b800000 */
[----:B0-----:R0:W0:Y:S04]  /*18a50*/  SHFL.IDX PT, R3, R4, 0x2, 0x181f ;  /* 0x00581f0004037f89 */ /* 0x00102800000e0000 */
[----:B----4-:R4:W0:Y:S02]  /*18a60*/  SHFL.IDX PT, R14, R0, 0x2, 0x181f ;  /* 0x00581f00000e7f89 */ /* 0x01082400000e0000 */
.L_x_9858:
[----:B------:R-:W-:Y:S01]  /*18a70*/  VIADD R5, R191, 0x40 ;  /* 0x00000040bf057836 */ /* 0x000fe20000000000 */
[----:B------:R-:W-:Y:S04]  /*18a80*/  BSSY B1, `(.L_x_9623) ;  /* 0x000000c000017945 */ /* 0x000fe80003800000 */
        /* <DEDUP_REMOVED lines=11> */
.L_x_9624:
[----:B------:R-:W-:Y:S05]  /*18b40*/  BSYNC B1 ;  /* 0x0000000000017941 */ /* 0x000fea0003800000 */
.L_x_9623:
[----:B------:R-:W-:-:S03]  /*18b50*/  UMOV UR4, 0xffffffff ;  /* 0xffffffff00047882 */ /* 0x000fc60000000000 */
[----:B------:R-:W-:Y:S05]  /*18b60*/  BRA.DIV UR4, `(.L_x_9625) ;  /* 0x0000009604707947 */ /* 0x000fea000b800000 */
[----:B0-----:R0:W0:Y:S04]  /*18b70*/  SHFL.IDX PT, R3, R4, 0x3, 0x181f ;  /* 0x00781f0004037f89 */ /* 0x00102800000e0000 */
[----:B------:R0:W0:Y:S02]  /*18b80*/  SHFL.IDX PT, R14, R0, 0x3, 0x181f ;  /* 0x00781f00000e7f89 */ /* 0x00002400000e0000 */
.L_x_9862:
[----:B0--34-:R-:W-:-:S04]  /*18b90*/  IADD3 R0, R191, 0x60, RZ ;  /* 0x00000060bf007810 */ /* 0x019fc80007ffe0ff */
[----:B------:R-:W-:-:S13]  /*18ba0*/  ISETP.GE.AND P0, PT, R0, R8, PT ;  /* 0x000000080000720c */ /* 0x000fda0003f06270 */
[----:B------:R-:W-:Y:S05]  /*18bb0*/  @P0 BRA `(.L_x_9612) ;  /* 0x0000000000240947 */ /* 0x000fea0003800000 */
[----:B------:R-:W-:Y:S02]  /*18bc0*/  ULDC UR4, c[0x0][0xac8] ;  /* 0x0002b20000047ab9 */ /* 0x000fe40000000800 */
[----:B------:R-:W-:Y:S02]  /*18bd0*/  ISETP.GE.AND P2, PT, R16, UR4, PT ;  /* 0x0000000410007c0c */ /* 0x000fe4000bf46270 */
[----:B------:R-:W-:-:S11]  /*18be0*/  ISETP.GE.AND P3, PT, R2, UR4, PT ;  /* 0x0000000402007c0c */ /* 0x000fd6000bf66270 */
[-C--:B------:R-:W-:Y:S02]  /*18bf0*/  @!P2 LEA R4, P0, R16, R14.reuse, 0x1 ;  /* 0x0000000e1004a211 */ /* 0x080fe400078008ff */
[----:B------:R-:W-:Y:S02]  /*18c00*/  @!P3 LEA R14, P1, R2, R14, 0x1 ;  /* 0x0000000e020eb211 */ /* 0x000fe400078208ff */
[-C--:B------:R-:W-:Y:S02]  /*18c10*/  @!P2 LEA.HI.X R5, R16, R3.reuse, R17, 0x1, P0 ;  /* 0x000000031005a211 */ /* 0x080fe400000f0c11 */
[----:B------:R-:W-:-:S03]  /*18c20*/  @!P3 LEA.HI.X R15, R2, R3, R184, 0x1, P1 ;  /* 0x00000003020fb211 */ /* 0x000fc600008f0cb8 */
[----:B------:R0:W-:Y:S04]  /*18c30*/  @!P2 ST.E.128 desc[UR42][R4.64], RZ ;  /* 0x000000ff0400a985 */ /* 0x0001e8000c101d2a */
[----:B------:R0:W-:Y:S02]  /*18c40*/  @!P3 ST.E.128 desc[UR42][R14.64], RZ ;  /* 0x000000ff0e00b985 */ /* 0x0001e4000c101d2a */
.L_x_9612:
[----:B------:R-:W-:Y:S05]  /*18c50*/  BSYNC B0 ;  /* 0x0000000000007941 */ /* 0x000fea0003800000 */
.L_x_9603:
[----:B------:R-:W-:Y:S02]  /*18c60*/  ULDC UR4, c[0x0][0xc3c] ;  /* 0x00030f0000047ab9 */ /* 0x000fe40000000800 */
[----:B-1----:R-:W-:-:S13]  /*18c70*/  ISETP.GE.AND P0, PT, R43, UR4, PT ;  /* 0x000000042b007c0c */ /* 0x002fda000bf06270 */
[----:B------:R-:W-:Y:S05]  /*18c80*/  @!P0 BRA `(.L_x_9626) ;  /* 0xfffffe8400208947 */ /* 0x000fea000383ffff */
[----:B------:R-:W-:Y:S05]  /*18c90*/  BRA `(.L_x_9405) ;  /* 0x0000006c00387947 */ /* 0x000fea0003800000 */
.L_x_9403:
        /* <DEDUP_REMOVED lines=16> */
.L_x_9627:
        /* <DEDUP_REMOVED lines=41> */
.L_x_9633:
        /* <DEDUP_REMOVED lines=12> */
.L_x_9632:
[----:B------:R-:W-:Y:S05]  /*190f0*/  BSYNC B0 ;  /* 0x0000000000007941 */ /* 0x000fea0003800000 */
.L_x_9631:
        /* <DEDUP_REMOVED lines=20> */
.L_x_9629:
        /* <DEDUP_REMOVED lines=20> */
.L_x_9634:
        /* <DEDUP_REMOVED lines=34> */
[----:B0-----:R-:W-:-:S06]  /*195a0*/  IADD3 R3, R7, 0xffffffe, RZ ;  /* 0x0ffffffe07037810 */ /* 0x001fcc0007ffe0ff */
        /* <DEDUP_REMOVED lines=18> */
[----:B------:R-:W-:Y:S02]  /*196d0*/  @!P2 IADD3 R2, -R2, RZ, RZ ;  /* 0x000000ff0202a210 */ /* 0x000fe40007ffe1ff */
[----:B------:R-:W-:-:S04]  /*196e0*/  @!P1 LOP3.LUT R2, RZ, R15, RZ, 0x33, !PT ;  /* 0x0000000fff029212 */ /* 0x000fc800078e33ff */
[----:B------:R-:W-:Y:S01]  /*196f0*/  LOP3.LUT R17, RZ, R2, RZ, 0x33, !PT ;  /* 0x00000002ff117212 */ /* 0x000fe200078e33ff */
[----:B------:R-:W-:-:S03]  /*19700*/  IMAD R18, R2, R18, R3 ;  /* 0x0000001202127224 */ /* 0x000fc600078e0203 */
[----:B------:R-:W-:Y:S01]  /*19710*/  IADD3 R17, R4, R17, RZ ;  /* 0x0000001104117210 */ /* 0x000fe20007ffe0ff */
[----:B------:R-:W-:Y:S06]  /*19720*/  BRA `(.L_x_9635) ;  /* 0x00000000000c7947 */ /* 0x000fec0003800000 */
.L_x_9630:
[----:B------:R-:W-:Y:S01]  /*19730*/  IMAD.MOV.U32 R17, RZ, RZ, RZ ;  /* 0x000000ffff117224 */ /* 0x000fe200078e00ff */
[----:B------:R-:W-:Y:S01]  /*19740*/  MOV R18, RZ ;  /* 0x000000ff00127202 */ /* 0x000fe20000000f00 */
[----:B------:R-:W-:-:S07]  /*19750*/  IMAD.U32 R16, RZ, RZ, UR6 ;  /* 0x00000006ff107e24 */ /* 0x000fce000f8e00ff */
.L_x_9635:
[----:B------:R-:W-:-:S13]  /*19760*/  ISETP.NE.AND P0, PT, R5, RZ, PT ;  /* 0x000000ff0500720c */ /* 0x000fda0003f05270 */
[----:B------:R-:W0:Y:S01]  /*19770*/  @!P0 S2R R3, SR_CgaCtaId ;  /* 0x0000000000038919 */ /* 0x000e220000008800 */
[----:B------:R-:W-:-:S04]  /*19780*/  @!P0 MOV R2, 0x400 ;  /* 0x0000040000028802 */ /* 0x000fc80000000f00 */
[----:B0-----:R-:W-:-:S05]  /*19790*/  @!P0 LEA R2, R3, R2, 0x18 ;  /* 0x0000000203028211 */ /* 0x001fca00078ec0ff */
[----:B------:R1:W-:Y:S01]  /*197a0*/  @!P0 STS.128 [R2+0x288d0], R16 ;  /* 0x0288d01002008388 */ /* 0x0003e20000000c00 */
[----:B------:R-:W-:Y:S06]  /*197b0*/  BAR.ARV 0x5, 0x180 ;  /* 0x0146000000007b1d */ /* 0x000fec0000002000 */
.L_x_9628:
[----:B------:R2:W-:Y:S01]  /*197c0*/  STL [R1+0x24], RZ ;  /* 0x000024ff01007387 */ /* 0x0005e20000100800 */
[----:B------:R-:W-:Y:S01]  /*197d0*/  ULDC UR4, c[0x0][0xc3c] ;  /* 0x00030f0000047ab9 */ /* 0x000fe20000000800 */
[----:B------:R-:W-:Y:S01]  /*197e0*/  IMAD.MOV.U32 R28, RZ, RZ, 0x1 ;  /* 0x00000001ff1c7424 */ /* 0x000fe200078e00ff */
[----:B0-----:R-:W-:Y:S01]  /*197f0*/  ISETP.GE.AND P0, PT, R19, UR4, PT ;  /* 0x0000000413007c0c */ /* 0x001fe2000bf06270 */
[----:B------:R-:W-:-:S12]  /*19800*/  IMAD.MOV.U32 R25, RZ, RZ, RZ ;  /* 0x000000ffff197224 */ /* 0x000fd800078e00ff */
[----:B--2---:R-:W-:Y:S05]  /*19810*/  @P0 BRA `(.L_x_9636) ;  /* 0x0000005c007c0947 */ /* 0x004fea0003800000 */
[----:B------:R-:W0:Y:S01]  /*19820*/  S2UR UR5, SR_CgaCtaId ;  /* 0x00000000000579c3 */ /* 0x000e220000008800 */
[C---:B------:R-:W-:Y:S01]  /*19830*/  SHF.L.U32 R31, R0.reuse, 0x3, RZ ;  /* 0x00000003001f7819 */ /* 0x040fe200000006ff */
[----:B------:R-:W-:Y:S01]  /*19840*/  UMOV UR4, 0x400 ;  /* 0x0000040000047882 */ /* 0x000fe20000000000 */
[----:B-1----:R-:W-:Y:S01]  /*19850*/  LOP3.LUT R2, R0, 0x7f, RZ, 0xc0, !PT ;  /* 0x0000007f00027812 */ /* 0x002fe200078ec0ff */
[----:B------:R1:W-:Y:S01]  /*19860*/  STL [R1+0x24], RZ ;  /* 0x000024ff01007387 */ /* 0x0003e20000100800 */
[C---:B------:R-:W-:Y:S01]  /*19870*/  LOP3.LUT R3, R31.reuse, 0x1f8, RZ, 0xc0, !PT ;  /* 0x000001f81f037812 */ /* 0x040fe200078ec0ff */
[----:B------:R-:W-:Y:S01]  /*19880*/  BSSY B8, `(.L_x_9636) ;  /* 0x00005d8000087945 */ /* 0x000fe20003800000 */
[----:B------:R-:W-:Y:S01]  /*19890*/  LOP3.LUT R31, R31, 0x38, RZ, 0xc0, !PT ;  /* 0x000000381f1f7812 */ /* 0x000fe200078ec0ff */
[----:B------:R-:W-:Y:S01]  /*198a0*/  IMAD.SHL.U32 R36, R2, 0x8, RZ ;  /* 0x0000000802247824 */ /* 0x000fe200078e00ff */
[----:B------:R-:W-:Y:S01]  /*198b0*/  LOP3.LUT R3, R3, 0x38, R0, 0x78, !PT ;  /* 0x0000003803037812 */ /* 0x000fe200078e7800 */
[----:B------:R-:W-:Y:S01]  /*198c0*/  IMAD.SHL.U32 R0, R0, 0x10, RZ ;  /* 0x0000001000007824 */ /* 0x000fe200078e00ff */
[----:B------:R-:W-:Y:S01]  /*198d0*/  SHF.R.U32.HI R2, RZ, 0x3, R2 ;  /* 0x00000003ff027819 */ /* 0x000fe20000011602 */
[----:B------:R-:W-:Y:S01]  /*198e0*/  IMAD.MOV.U32 R27, RZ, RZ, RZ ;  /* 0x000000ffff1b7224 */ /* 0x000fe200078e00ff */
[----:B------:R-:W-:Y:S01]  /*198f0*/  LOP3.LUT R36, R3, 0x200, R36, 0xf8, !PT ;  /* 0x0000020003247812 */ /* 0x000fe200078ef824 */
[----:B------:R-:W-:Y:S01]  /*19900*/  IMAD.MOV.U32 R25, RZ, RZ, RZ ;  /* 0x000000ffff197224 */ /* 0x000fe200078e00ff */
[----:B------:R-:W-:Y:S01]  /*19910*/  LOP3.LUT R0, R0, 0x70, RZ, 0xc0, !PT ;  /* 0x0000007000007812 */ /* 0x000fe200078ec0ff */
[----:B------:R-:W-:Y:S01]  /*19920*/  IMAD.MOV.U32 R28, RZ, RZ, 0x1 ;  /* 0x00000001ff1c7424 */ /* 0x000fe200078e00ff */
[----:B------:R-:W-:Y:S01]  /*19930*/  MOV R29, 0x1 ;  /* 0x00000001001d7802 */ /* 0x000fe20000000f00 */
[----:B------:R-:W-:Y:S01]  /*19940*/  ULOP3.LUT UR38, UR36, 0x2, URZ, 0xfc, !UPT ;  /* 0x0000000224267892 */ /* 0x000fe2000f8efc3f */
[----:B------:R-:W-:Y:S01]  /*19950*/  LOP3.LUT R2, R2, R0, RZ, 0xfc, !PT ;  /* 0x0000000002027212 */ /* 0x000fe200078efcff */
[----:B------:R-:W-:Y:S01]  /*19960*/  ULDC.64 UR40, c[0x0][0x198] ;  /* 0x0000660000287ab9 */ /* 0x000fe20000000a00 */
[----:B------:R-:W-:Y:S01]  /*19970*/  LOP3.LUT R30, R31, 0x40, RZ, 0xfc, !PT ;  /* 0x000000401f1e7812 */ /* 0x000fe200078efcff */
[----:B------:R-:W-:Y:S01]  /*19980*/  ULDC UR37, c[0x0][0xc] ;  /* 0x0000030000257ab9 */ /* 0x000fe20000000800 */
[----:B0-----:R-:W-:-:S06]  /*19990*/  ULEA UR4, UR5, UR4, 0x18 ;  /* 0x0000000405047291 */ /* 0x001fcc000f8ec03f */
[----:B------:R-:W-:-:S05]  /*199a0*/  MOV R22, UR4 ;  /* 0x0000000400167c02 */ /* 0x000fca0008000f00 */
[----:B------:R-:W-:-:S05]  /*199b0*/  IMAD R0, R36, 0x2, R22 ;  /* 0x0000000224007824 */ /* 0x000fca00078e0216 */
[----:B------:R1:W-:Y:S02]  /*199c0*/  STL [R1+0x8], R0 ;  /* 0x0000080001007387 */ /* 0x0003e40000100800 */
.L_x_9735:
        /* <DEDUP_REMOVED lines=29> */
[----:B---3--:R-:W3:Y:S01]  /*19ba0*/  @P0 LDG.E R6, desc[UR42][R2.64] ;  /* 0x0000002a02060981 */ /* 0x008ee2000c1e1900 */
        /* <DEDUP_REMOVED lines=16> */
[----:B0-----:R-:W-:Y:S01]  /*19cb0*/  MOV R7, UR5 ;  /* 0x0000000500077c02 */ /* 0x001fe20008000f00 */
[----:B---3--:R0:W-:Y:S04]  /*19cc0*/  STL [R1+0x14], R8 ;  /* 0x0000140801007387 */ /* 0x0081e80000100800 */
[----:B--2---:R1:W-:Y:S01]  /*19cd0*/  STL [R1], R11 ;  /* 0x0000000b01007387 */ /* 0x0043e20000100800 */
[----:B------:R-:W-:Y:S02]  /*19ce0*/  IMAD.MOV.U32 R10, RZ, RZ, R8 ;  /* 0x000000ffff0a7224 */ /* 0x000fe400078e0008 */
[----:B0-----:R-:W-:Y:S01]  /*19cf0*/  IMAD.U32 R8, RZ, RZ, UR4 ;  /* 0x00000004ff087e24 */ /* 0x001fe2000f8e00ff */
[----:B----4-:R-:W-:Y:S06]  /*19d00*/  @P2 BRA `(.L_x_9637) ;  /* 0x0000000000142947 */ /* 0x010fec0003800000 */
[----:B------:R-:W-:Y:S05]  /*19d10*/  @!P0 BRA `(.L_x_9637) ;  /* 0x0000000000108947 */ /* 0x000fea0003800000 */
[----:B------:R-:W2:Y:S04]  /*19d20*/  LDG.E R9, desc[UR42][R2.64] ;  /* 0x0000002a02097981 */ /* 0x000ea8000c1e1900 */
[----:B------:R-:W2:Y:S02]  /*19d30*/  LDG.E R6, desc[UR42][R2.64+0x4] ;  /* 0x0000042a02067981 */ /* 0x000ea4000c1e1900 */
[----:B--2---:R-:W-:-:S05]  /*19d40*/  IMAD.IADD R10, R6, 0x1, -R9 ;  /* 0x00000001060a7824 */ /* 0x004fca00078e0a09 */
[----:B------:R0:W-:Y:S02]  /*19d50*/  STL [R1+0x14], R10 ;  /* 0x0000140a01007387 */ /* 0x0001e40000100800 */
.L_x_9637:
        /* <DEDUP_REMOVED lines=9> */
.L_x_9638:
        /* <DEDUP_REMOVED lines=9> */
.L_x_9639:
[----:B--2---:R-:W2:Y:S01]  /*19e80*/  @P1 LDG.E R2, desc[UR42][R4.64] ;  /* 0x0000002a04021981 */ /* 0x004ea2000c1e1900 */
[----:B------:R-:W3:Y:S03]  /*19e90*/  LDC R3, c[0x0][0x448] ;  /* 0x00011200ff037b82 */ /* 0x000ee60000000800 */
[----:B------:R4:W2:Y:S01]  /*19ea0*/  @P1 LDG.E R9, desc[UR42][R4.64+0x4] ;  /* 0x0000042a04091981 */ /* 0x0008a2000c1e1900 */
[----:B-----5:R-:W-:Y:S01]  /*19eb0*/  IADD3 R8, -R11, R8, RZ ;  /* 0x000000080b087210 */ /* 0x020fe20007ffe1ff */
[----:B------:R-:W-:Y:S04]  /*19ec0*/  BSSY B0, `(.L_x_9640) ;  /* 0x0000127000007945 */ /* 0x000fe80003800000 */
[----:B----4-:R-:W-:-:S05]  /*19ed0*/  IMAD.MOV R4, RZ, RZ, -R8 ;  /* 0x000000ffff047224 */ /* 0x010fca00078e0a08 */
[----:B------:R-:W-:Y:S02]  /*19ee0*/  VIMNMX R4, RZ, R4, !PT ;  /* 0x00000004ff047248 */ /* 0x000fe40007fe0100 */
[----:B---3--:R-:W-:-:S13]  /*19ef0*/  ISETP.NE.AND P0, PT, R3, 0x1, PT ;  /* 0x000000010300780c */ /* 0x008fda0003f05270 */
[----:B------:R-:W3:Y:S08]  /*19f00*/  @P0 LDC R3, c[0x0][0x44c] ;  /* 0x00011300ff030b82 */ /* 0x000ef00000000800 */
[----:B------:R-:W4:Y:S01]  /*19f10*/  @P0 LDC R6, c[0x0][0x450] ;  /* 0x00011400ff060b82 */ /* 0x000f220000000800 */
[----:B--2---:R-:W-:Y:S01]  /*19f20*/  @P1 IMAD.IADD R7, R9, 0x1, -R2 ;  /* 0x0000000109071824 */ /* 0x004fe200078e0a02 */
[----:B------:R-:W-:-:S03]  /*19f30*/  SHF.L.U32 R2, R17, 0x7, RZ ;  /* 0x0000000711027819 */ /* 0x000fc600000006ff */
[----:B------:R-:W-:Y:S02]  /*19f40*/  IMAD.IADD R37, R8, 0x1, R7 ;  /* 0x0000000108257824 */ /* 0x000fe400078e0207 */
[----:B------:R-:W-:Y:S02]  /*19f50*/  VIADD R2, R2, 0x7f ;  /* 0x0000007f02027836 */ /* 0x000fe40000000000 */
[----:B------:R-:W-:Y:S02]  /*19f60*/  VIADD R5, R37, 0x7f ;  /* 0x0000007f25057836 */ /* 0x000fe40000000000 */
[----:B---3--:R-:W-:-:S04]  /*19f70*/  @P0 IMAD.HI.U32 R9, R2, R3, RZ ;  /* 0x0000000302090227 */ /* 0x008fc800078e00ff */
[----:B------:R-:W-:Y:S01]  /*19f80*/  IMAD.MOV.U32 R3, RZ, RZ, R2 ;  /* 0x000000ffff037224 */ /* 0x000fe200078e0002 */
[----:B----4-:R-:W-:Y:S02]  /*19f90*/  @P0 SHF.R.U32.HI R3, RZ, R6, R9 ;  /* 0x00000006ff030219 */ /* 0x010fe40000011609 */
[----:B------:R-:W-:Y:S02]  /*19fa0*/  IADD3 R6, R37, 0x80, -R10 ;  /* 0x0000008025067810 */ /* 0x000fe40007ffe80a */
[----:B------:R-:W-:Y:S02]  /*19fb0*/  SHF.R.S32.HI R2, RZ, 0x1f, R5 ;  /* 0x0000001fff027819 */ /* 0x000fe40000011405 */
[----:B------:R-:W-:Y:S02]  /*19fc0*/  IADD3 R3, R6, R3, RZ ;  /* 0x0000000306037210 */ /* 0x000fe40007ffe0ff */
[----:B------:R-:W-:Y:S02]  /*19fd0*/  LEA.HI R5, R2, R5, RZ, 0x7 ;  /* 0x0000000502057211 */ /* 0x000fe400078f38ff */
[----:B------:R-:W-:-:S02]  /*19fe0*/  SHF.R.S32.HI R2, RZ, 0x1f, R3 ;  /* 0x0000001fff027819 */ /* 0x000fc40000011403 */
[----:B------:R-:W-:Y:S02]  /*19ff0*/  SHF.R.S32.HI R5, RZ, 0x7, R5 ;  /* 0x00000007ff057819 */ /* 0x000fe40000011405 */
[----:B------:R-:W-:-:S04]  /*1a000*/  LEA.HI R2, R2, R3, RZ, 0x7 ;  /* 0x0000000302027211 */ /* 0x000fc800078f38ff */
[----:B------:R-:W-:-:S04]  /*1a010*/  SHF.R.S32.HI R2, RZ, 0x7, R2 ;  /* 0x00000007ff027819 */ /* 0x000fc80000011402 */
[----:B------:R-:W-:-:S05]  /*1a020*/  VIMNMX R3, R5, R2, PT ;  /* 0x0000000205037248 */ /* 0x000fca0003fe0100 */
[----:B------:R-:W-:-:S05]  /*1a030*/  IMAD R2, R3, 0x80, -R8 ;  /* 0x0000008003027824 */ /* 0x000fca00078e0a08 */
[----:B------:R-:W-:-:S04]  /*1a040*/  VIMNMX R7, R2, R7, PT ;  /* 0x0000000702077248 */ /* 0x000fc80003fe0100 */
[----:B------:R-:W-:Y:S02]  /*1a050*/  ISETP.GT.AND P0, PT, R7, R4, PT ;  /* 0x000000040700720c */ /* 0x000fe40003f04270 */
[----:B------:R-:W-:-:S11]  /*1a060*/  SHF.R.U32.HI R4, RZ, 0x7, R4 ;  /* 0x00000007ff047819 */ /* 0x000fd60000011604 */
        /* <DEDUP_REMOVED lines=15> */
.L_x_9865:
[----:B---3--:R-:W-:Y:S02]  /*1a160*/  ISETP.NE.AND P0, PT, R14, RZ, PT ;  /* 0x000000ff0e00720c */ /* 0x008fe40003f05270 */
[----:B------:R-:W-:-:S11]  /*1a170*/  PLOP3.LUT P6, PT, PT, PT, PT, 0x8, 0x0 ;  /* 0x000000000000781c */ /* 0x000fd60003fce170 */
[----:B------:R-:W-:Y:S05]  /*1a180*/  @P0 BRA `(.L_x_9643) ;  /* 0x00000000000c0947 */ /* 0x000fea0003800000 */
[----:B------:R-:W-:-:S03]  /*1a190*/  UMOV UR4, 0xffffffff ;  /* 0xffffffff00047882 */ /* 0x000fc60000000000 */
[----:B------:R-:W-:Y:S05]  /*1a1a0*/  BRA.DIV UR4, `(.L_x_9644) ;  /* 0x00000082045c7947 */ /* 0x000fea000b800000 */
[----:B------:R-:W-:-:S13]  /*1a1b0*/  ELECT P6, URZ, PT ;  /* 0x00000000003f782f */ /* 0x000fda00038c0000 */
.L_x_9643:
[----:B--2---:R-:W2:Y:S01]  /*1a1c0*/  LDL R7, [R1+0x24] ;  /* 0x0000240001077983 */ /* 0x004ea20000100800 */
[----:B------:R-:W-:Y:S01]  /*1a1d0*/  BSSY B1, `(.L_x_9645) ;  /* 0x0000008000017945 */ /* 0x000fe20003800000 */
[----:B--2---:R-:W-:-:S05]  /*1a1e0*/  VIADD R7, R7, 0x1 ;  /* 0x0000000107077836 */ /* 0x004fca0000000000 */
[----:B------:R-:W-:-:S04]  /*1a1f0*/  LEA.HI R8, R7, R7, RZ, 0x1 ;  /* 0x0000000707087211 */ /* 0x000fc800078f08ff */
[----:B------:R-:W-:-:S04]  /*1a200*/  LOP3.LUT R8, R8, 0xfffffffe, RZ, 0xc0, !PT ;  /* 0xfffffffe08087812 */ /* 0x000fc800078ec0ff */
[----:B------:R-:W-:-:S04]  /*1a210*/  IADD3 R7, R7, -R8, RZ ;  /* 0x8000000807077210 */ /* 0x000fc80007ffe0ff */
[----:B------:R-:W-:-:S04]  /*1a220*/  SHF.L.U32 R7, R7, 0x1f, RZ ;  /* 0x0000001f07077819 */ /* 0x000fc800000006ff */
[----:B------:R-:W2:Y:S02]  /*1a230*/  SYNCS.PHASECHK.TRANS64.TRYWAIT P0, [R22+URZ+0x28820], R7 ;  /* 0x02882007160075a7 */ /* 0x000ea4000800017f */
[----:B--2---:R-:W-:Y:S05]  /*1a240*/  @!P0 BRA `(.L_x_9646) ;  /* 0x0000008000548947 */ /* 0x004fea0003800000 */
.L_x_9868:
[----:B------:R-:W-:Y:S05]  /*1a250*/  BSYNC B1 ;  /* 0x0000000000017941 */ /* 0x000fea0003800000 */
.L_x_9645:
[----:B------:R-:W-:Y:S04]  /*1a260*/  BSSY B1, `(.L_x_9647) ;  /* 0x000006e000017945 */ /* 0x000fe80003800000 */
[----:B------:R-:W-:Y:S05]  /*1a270*/  @!P6 BRA `(.L_x_9648) ;  /* 0x0000000400b0e947 */ /* 0x000fea0003800000 */
[----:B--2---:R-:W-:Y:S01]  /*1a280*/  IMAD R7, R27, 0x8, R22 ;  /* 0x000000081b077824 */ /* 0x004fe200078e0216 */
[----:B------:R-:W-:Y:S01]  /*1a290*/  SHF.L.U32 R8, R29, 0x1f, RZ ;  /* 0x0000001f1d087819 */ /* 0x000fe200000006ff */
[----:B------:R-:W2:Y:S01]  /*1a2a0*/  S2R R9, SR_TID.X ;  /* 0x0000000000097919 */ /* 0x000ea20000002100 */
[----:B------:R-:W-:Y:S02]  /*1a2b0*/  BSSY B2, `(.L_x_9649) ;  /* 0x0000005000027945 */ /* 0x000fe40003800000 */
[----:B------:R-:W3:Y:S01]  /*1a2c0*/  SYNCS.PHASECHK.TRANS64.TRYWAIT P0, [R7+URZ+0x288a0], R8 ;  /* 0x0288a008070075a7 */ /* 0x000ee2000800017f */
[----:B--2---:R-:W-:-:S04]  /*1a2d0*/  LOP3.LUT R9, R9, 0x7f, RZ, 0xc0, !PT ;  /* 0x0000007f09097812 */ /* 0x004fc800078ec0ff */
[----:B------:R-:W-:Y:S01]  /*1a2e0*/  ISETP.NE.AND P1, PT, R9, RZ, PT ;  /* 0x000000ff0900720c */ /* 0x000fe20003f25270 */
[----:B---3--:R-:W-:-:S12]  /*1a2f0*/  @!P0 BRA `(.L_x_9650) ;  /* 0x00000080003c8947 */ /* 0x008fd80003800000 */
.L_x_9869:
[----:B------:R-:W-:Y:S05]  /*1a300*/  BSYNC B2 ;  /* 0x0000000000027941 */ /* 0x000fea0003800000 */
.L_x_9649:
        /* <DEDUP_REMOVED lines=9> */
.L_x_9652:
[----:B------:R-:W-:Y:S05]  /*1a3a0*/  BSYNC B2 ;  /* 0x0000000000027941 */ /* 0x000fea0003800000 */
.L_x_9651:
[----:B------:R-:W-:Y:S01]  /*1a3b0*/  MOV R14, RZ ;  /* 0x000000ff000e7202 */ /* 0x000fe20000000f00 */
[----:B------:R-:W-:Y:S01]  /*1a3c0*/  IMAD R9, R3, 0x80, R0 ;  /* 0x0000008003097824 */ /* 0x000fe200078e0200 */
[----:B0-----:R-:W-:Y:S01]  /*1a3d0*/  LEA R10, R27, R22, 0xf ;  /* 0x000000161b0a7211 */ /* 0x001fe200078e78ff */
[----:B------:R-:W-:Y:S01]  /*1a3e0*/  UIADD3 UR4, UP0, UR40, 0x570, URZ ;  /* 0x0000057028047890 */ /* 0x000fe2000ff1e03f */
[----:B------:R-:W-:Y:S01]  /*1a3f0*/  R2UR UR10, R14 ;  /* 0x000000000e0a72ca */ /* 0x000fe200000e0000 */
[----:B------:R-:W-:Y:S01]  /*1a400*/  VIADD R9, R9, 0xffffff80 ;  /* 0xffffff8009097836 */ /* 0x000fe20000000000 */
[----:B------:R-:W-:Y:S01]  /*1a410*/  PLOP3.LUT P0, PT, PT, PT, PT, 0x80, 0x0 ;  /* 0x000000000000781c */ /* 0x000fe20003f0f070 */
[----:B-1----:R-:W-:Y:S01]  /*1a420*/  IMAD.SHL.U32 R11, R27, 0x4000, RZ ;  /* 0x000040001b0b7824 */ /* 0x002fe200078e00ff */
[----:B------:R-:W-:Y:S01]  /*1a430*/  IADD3 R13, R10, 0x18400, RZ ;  /* 0x000184000a0d7810 */ /* 0x000fe20007ffe0ff */
[----:B------:R-:W-:Y:S01]  /*1a440*/  VIADD R12, R7, 0x28890 ;  /* 0x00028890070c7836 */ /* 0x000fe20000000000 */
[----:B------:R-:W-:Y:S01]  /*1a450*/  UIADD3.X UR5, URZ, UR41, URZ, UP0, !UPT ;  /* 0x000000293f057290 */ /* 0x000fe200087fe43f */
[----:B------:R-:W-:Y:S01]  /*1a460*/  UMOV UR6, 0x0 ;  /* 0x0000000000067882 */ /* 0x000fe20000000000 */
[----:B------:R-:W-:-:S10]  /*1a470*/  UMOV UR7, 0x12f00000 ;  /* 0x12f0000000077882 */ /* 0x000fd40000000000 */
.L_x_9653:
        /* <DEDUP_REMOVED lines=16> */
.L_x_9654:
        /* <DEDUP_REMOVED lines=13> */
.L_x_9870:
[----:B------:R-:W-:Y:S05]  /*1a650*/  BSYNC B2 ;  /* 0x0000000000027941 */ /* 0x000fea0003800000 */
.L_x_9655:
[----:B------:R-:W-:Y:S01]  /*1a660*/  BSSY B2, `(.L_x_9657) ;  /* 0x000000b000027945 */ /* 0x000fe20003800000 */
[----:B------:R-:W-:Y:S01]  /*1a670*/  MOV R12, 0x0 ;  /* 0x00000000000c7802 */ /* 0x000fe20000000f00 */
[----:B------:R-:W-:Y:S02]  /*1a680*/  IMAD.MOV.U32 R13, RZ, RZ, 0x12f00000 ;  /* 0x12f00000ff0d7424 */ /* 0x000fe400078e00ff */
[----:B------:R-:W-:Y:S05]  /*1a690*/  @P1 BRA `(.L_x_9658) ;  /* 0x00000000001c1947 */ /* 0x000fea0003800000 */
[----:B------:R-:W1:Y:S01]  /*1a6a0*/  S2R R10, SR_TID.X ;  /* 0x00000000000a7919 */ /* 0x000e620000002100 */
[----:B0-2---:R-:W-:-:S04]  /*1a6b0*/  IMAD.MOV.U32 R8, RZ, RZ, 0x8000 ;  /* 0x00008000ff087424 */ /* 0x005fc800078e00ff */
[----:B------:R3:W-:Y:S01]  /*1a6c0*/  SYNCS.ARRIVE.TRANS64 RZ, [R7+URZ+0x288b0], R8 ;  /* 0x0288b00807ff79a7 */ /* 0x0007e2000800003f */
[----:B-1----:R-:W-:-:S04]  /*1a6d0*/  LOP3.LUT R10, R10, 0x1f, RZ, 0xc0, !PT ;  /* 0x0000001f0a0a7812 */ /* 0x002fc800078ec0ff */
[----:B------:R-:W-:-:S13]  /*1a6e0*/  ISETP.NE.AND P0, PT, R10, RZ, PT ;  /* 0x000000ff0a00720c */ /* 0x000fda0003f05270 */
[----:B---3--:R-:W-:Y:S05]  /*1a6f0*/  @!P0 BRA `(.L_x_9658) ;  /* 0x0000000000048947 */ /* 0x008fea0003800000 */
[----:B------:R-:W-:Y:S01]  /*1a700*/  BPT.TRAP 0x1 ;  /* 0x000000040000795c */ /* 0x000fe20000300000 */
.L_x_9658:
[----:B------:R-:W-:Y:S05]  /*1a710*/  BSYNC B2 ;  /* 0x0000000000027941 */ /* 0x000fea0003800000 */
.L_x_9657:
[----:B------:R-:W-:Y:S01]  /*1a720*/  R2UR UR10, R14 ;  /* 0x000000000e0a72ca */ /* 0x000fe200000e0000 */
[----:B------:R-:W-:Y:S01]  /*1a730*/  UIADD3 UR4, UP0, UR40, 0x670, URZ ;  /* 0x0000067028047890 */ /* 0x000fe2000ff1e03f */
[----:B------:R-:W-:Y:S01]  /*1a740*/  R2UR UR6, R12 ;  /* 0x000000000c0672ca */ /* 0x000fe200000e0000 */
[----:B0-2---:R-:W-:Y:S01]  /*1a750*/  VIADD R7, R7, 0x288b0 ;  /* 0x000288b007077836 */ /* 0x005fe20000000000 */
[----:B------:R-:W-:Y:S01]  /*1a760*/  R2UR UR7, R13 ;  /* 0x000000000d0772ca */ /* 0x000fe200000e0000 */
[----:B------:R-:W-:Y:S01]  /*1a770*/  UIADD3.X UR5, URZ, UR41, URZ, UP0, !UPT ;  /* 0x000000293f057290 */ /* 0x000fe200087fe43f */
[----:B------:R-:W-:Y:S02]  /*1a780*/  LEA R11, R11, R22, 0x1 ;  /* 0x000000160b0b7211 */ /* 0x000fe400078e08ff */
[----:B------:R-:W-:-:S03]  /*1a790*/  PLOP3.LUT P0, PT, PT, PT, PT, 0x80, 0x0 ;  /* 0x000000000000781c */ /* 0x000fc60003f0f070 */
[----:B------:R-:W-:-:S10]  /*1a7a0*/  VIADD R8, R11, 0x400 ;  /* 0x000004000b087836 */ /* 0x000fd40000000000 */
.L_x_9659:
        /* <DEDUP_REMOVED lines=15> */
.L_x_9660:
        /* <DEDUP_REMOVED lines=9> */
[----:B---3--:R-:W-:Y:S05]  /*1a930*/  @P0 BRA.U.ANY `(.L_x_9660) ;  /* 0xfffffffd00d80947 */ /* 0x008fea000393ffff */
.L_x_9648:
[----:B------:R-:W-:Y:S05]  /*1a940*/  BSYNC B1 ;  /* 0x0000000000017941 */ /* 0x000fea0003800000 */
.L_x_9647:
[----:B-1----:R-:W-:Y:S01]  /*1a950*/  VIADD R11, R3, 0xfffffffe ;  /* 0xfffffffe030b7836 */ /* 0x002fe20000000000 */
        /* <DEDUP_REMOVED lines=8> */
.L_x_9675:
[----:B------:R-:W-:Y:S05]  /*1a9e0*/  YIELD ;  /* 0x0000000000007946 */ /* 0x000fea0003800000 */
[----:B------:R-:W-:Y:S04]  /*1a9f0*/  BSSY B1, `(.L_x_9661) ;  /* 0x000006b000017945 */ /* 0x000fe80003800000 */
[----:B------:R-:W-:Y:S05]  /*1aa00*/  @!P6 BRA `(.L_x_9662) ;  /* 0x0000000400a4e947 */ /* 0x000fea0003800000 */
[----:B0-----:R-:W-:Y:S01]  /*1aa10*/  LEA R10, R27, R22, 0x3 ;  /* 0x000000161b0a7211 */ /* 0x001fe200078e18ff */
[----:B------:R-:W0:Y:S01]  /*1aa20*/  S2R R3, SR_TID.X ;  /* 0x0000000000037919 */ /* 0x000e220000002100 */
[----:B------:R-:W-:Y:S01]  /*1aa30*/  SHF.L.U32 R9, R29, 0x1f, RZ ;  /* 0x0000001f1d097819 */ /* 0x000fe200000006ff */
[----:B------:R-:W-:Y:S03]  /*1aa40*/  BSSY B2, `(.L_x_9663) ;  /* 0x0000005000027945 */ /* 0x000fe60003800000 */
[----:B------:R-:W1:Y:S01]  /*1aa50*/  SYNCS.PHASECHK.TRANS64.TRYWAIT P1, [R10+URZ+0x288a0], R9 ;  /* 0x0288a0090a0075a7 */ /* 0x000e62000802017f */
[----:B0-----:R-:W-:-:S04]  /*1aa60*/  LOP3.LUT R3, R3, 0x7f, RZ, 0xc0, !PT ;  /* 0x0000007f03037812 */ /* 0x001fc800078ec0ff */
[----:B------:R-:W-:Y:S01]  /*1aa70*/  ISETP.NE.AND P2, PT, R3, RZ, PT ;  /* 0x000000ff0300720c */ /* 0x000fe20003f45270 */
[----:B-1----:R-:W-:-:S12]  /*1aa80*/  @!P1 BRA `(.L_x_9664) ;  /* 0x0000007800809947 */ /* 0x002fd80003800000 */
.L_x_9871:
[----:B------:R-:W-:Y:S05]  /*1aa90*/  BSYNC B2 ;  /* 0x0000000000027941 */ /* 0x000fea0003800000 */
.L_x_9663:
[----:B------:R-:W-:Y:S04]  /*1aaa0*/  BSSY B2, `(.L_x_9665) ;  /* 0x0000009000027945 */ /* 0x000fe80003800000 */
[----:B------:R-:W-:Y:S05]  /*1aab0*/  @P2 BRA `(.L_x_9666) ;  /* 0x00000000001c2947 */ /* 0x000fea0003800000 */
[----:B--2---:R-:W1:Y:S01]  /*1aac0*/  S2R R7, SR_TID.X ;  /* 0x0000000000077919 */ /* 0x004e620000002100 */
[----:B------:R-:W-:-:S04]  /*1aad0*/  IMAD.MOV.U32 R3, RZ, RZ, 0x8000 ;  /* 0x00008000ff037424 */ /* 0x000fc800078e00ff */
[----:B------:R3:W-:Y:S01]  /*1aae0*/  SYNCS.ARRIVE.TRANS64 RZ, [R10+URZ+0x28890], R3 ;  /* 0x028890030aff79a7 */ /* 0x0007e2000800003f */
[----:B-1----:R-:W-:-:S04]  /*1aaf0*/  LOP3.LUT R7, R7, 0x1f, RZ, 0xc0, !PT ;  /* 0x0000001f07077812 */ /* 0x002fc800078ec0ff */
[----:B------:R-:W-:-:S13]  /*1ab00*/  ISETP.NE.AND P1, PT, R7, RZ, PT ;  /* 0x000000ff0700720c */ /* 0x000fda0003f25270 */
[----:B---3--:R-:W-:Y:S05]  /*1ab10*/  @!P1 BRA `(.L_x_9666) ;  /* 0x0000000000049947 */ /* 0x008fea0003800000 */
[----:B------:R-:W-:Y:S01]  /*1ab20*/  BPT.TRAP 0x1 ;  /* 0x000000040000795c */ /* 0x000fe20000300000 */
.L_x_9666:
[----:B------:R-:W-:Y:S05]  /*1ab30*/  BSYNC B2 ;  /* 0x0000000000027941 */ /* 0x000fea0003800000 */
.L_x_9665:
[----:B------:R-:W-:Y:S01]  /*1ab40*/  IMAD.MOV.U32 R14, RZ, RZ, RZ ;  /* 0x000000ffff0e7224 */ /* 0x000fe200078e00ff */
[----:B------:R-:W-:Y:S01]  /*1ab50*/  LEA R8, R27, R22, 0xf ;  /* 0x000000161b087211 */ /* 0x000fe200078e78ff */
[----:B------:R-:W-:Y:S01]  /*1ab60*/  UIADD3 UR4, UP0, UR40, 0x570, URZ ;  /* 0x0000057028047890 */ /* 0x000fe2000ff1e03f */
[----:B------:R-:W-:Y:S01]  /*1ab70*/  PLOP3.LUT P1, PT, PT, PT, PT, 0x80, 0x0 ;  /* 0x000000000000781c */ /* 0x000fe20003f2f070 */
[----:B--2---:R-:W-:Y:S01]  /*1ab80*/  IMAD R7, R11, 0x80, R0 ;  /* 0x000000800b077824 */ /* 0x004fe200078e0200 */
[----:B------:R-:W-:Y:S01]  /*1ab90*/  R2UR UR10, R14 ;  /* 0x000000000e0a72ca */ /* 0x000fe200000e0000 */
[----:B------:R-:W-:Y:S01]  /*1aba0*/  VIADD R3, R10, 0x28890 ;  /* 0x000288900a037836 */ /* 0x000fe20000000000 */
[----:B------:R-:W-:Y:S01]  /*1abb0*/  IADD3 R12, R8, 0x18400, RZ ;  /* 0x00018400080c7810 */ /* 0x000fe20007ffe0ff */
[----:B------:R-:W-:Y:S01]  /*1abc0*/  UIADD3.X UR5, URZ, UR41, URZ, UP0, !UPT ;  /* 0x000000293f057290 */ /* 0x000fe200087fe43f */
[----:B------:R-:W-:Y:S01]  /*1abd0*/  UMOV UR6, 0x0 ;  /* 0x0000000000067882 */ /* 0x000fe20000000000 */
[----:B------:R-:W-:-:S10]  /*1abe0*/  UMOV UR7, 0x12f00000 ;  /* 0x12f0000000077882 */ /* 0x000fd40000000000 */
.L_x_9667:
        /* <DEDUP_REMOVED lines=16> */
.L_x_9668:
        /* <DEDUP_REMOVED lines=13> */
.L_x_9872:
[----:B------:R-:W-:Y:S05]  /*1adc0*/  BSYNC B2 ;  /* 0x0000000000027941 */ /* 0x000fea0003800000 */
.L_x_9669:
        /* <DEDUP_REMOVED lines=11> */
.L_x_9672:
[----:B------:R-:W-:Y:S05]  /*1ae80*/  BSYNC B2 ;  /* 0x0000000000027941 */ /* 0x000fea0003800000 */
.L_x_9671:
        /* <DEDUP_REMOVED lines=8> */
.L_x_9673:
        /* <DEDUP_REMOVED lines=15> */
.L_x_9674:
        /* <DEDUP_REMOVED lines=10> */
.L_x_9662:
[----:B------:R-:W-:Y:S05]  /*1b0a0*/  BSYNC B1 ;  /* 0x0000000000017941 */ /* 0x000fea0003800000 */
.L_x_9661:
        /* <DEDUP_REMOVED lines=8> */
.L_x_9641:
[----:B------:R-:W-:Y:S05]  /*1b130*/  BSYNC B0 ;  /* 0x0000000000007941 */ /* 0x000fea0003800000 */
.L_x_9640:
[----:B------:R-:W3:Y:S01]  /*1b140*/  LDC R0, c[0x0][0x448] ;  /* 0x00011200ff007b82 */ /* 0x000ee20000000800 */
[----:B------:R-:W-:Y:S01]  /*1b150*/  LEA R3, R17, 0x7f, 0x7 ;  /* 0x0000007f11037811 */ /* 0x000fe200078e38ff */
[----:B------:R-:W-:Y:S05]  /*1b160*/  @!P0 WARPSYNC.ALL ;  /* 0x0000000000008948 */ /* 0x000fea0003800000 */
[----:B------:R-:W-:Y:S01]  /*1b170*/  BSSY B7, `(.L_x_9676) ;  /* 0x0000387000077945 */ /* 0x000fe20003800000 */
[----:B------:R-:W-:Y:S01]  /*1b180*/  @!P0 BAR.SYNC.DEFER_BLOCKING 0xc, 0x180 ;  /* 0x0306000000008b1d */ /* 0x000fe20000010000 */
[----:B---3--:R-:W-:-:S13]  /*1b190*/  ISETP.NE.AND P1, PT, R0, 0x1, PT ;  /* 0x000000010000780c */ /* 0x008fda0003f25270 */
[----:B------:R-:W3:Y:S08]  /*1b1a0*/  @P1 LDC R0, c[0x0][0x44c] ;  /* 0x00011300ff001b82 */ /* 0x000ef00000000800 */
[----:B--2---:R-:W2:Y:S01]  /*1b1b0*/  @P1 LDC R7, c[0x0][0x450] ;  /* 0x00011400ff071b82 */ /* 0x004ea20000000800 */
[----:B---3--:R-:W-:-:S05]  /*1b1c0*/  @P1 IMAD.HI.U32 R0, R3, R0, RZ ;  /* 0x0000000003001227 */ /* 0x008fca00078e00ff */
[----:B--2---:R-:W-:-:S05]  /*1b1d0*/  @P1 SHF.R.U32.HI R3, RZ, R7, R0 ;  /* 0x00000007ff031219 */ /* 0x004fca0000011600 */
[----:B------:R-:W-:-:S05]  /*1b1e0*/  IMAD.IADD R3, R6, 0x1, R3 ;  /* 0x0000000106037824 */ /* 0x000fca00078e0203 */
[----:B------:R-:W-:-:S04]  /*1b1f0*/  SHF.R.S32.HI R0, RZ, 0x1f, R3 ;  /* 0x0000001fff007819 */ /* 0x000fc80000011403 */
[----:B------:R-:W-:-:S04]  /*1b200*/  LEA.HI R0, R0, R3, RZ, 0x7 ;  /* 0x0000000300007211 */ /* 0x000fc800078f38ff */
[----:B------:R-:W-:-:S04]  /*1b210*/  SHF.R.S32.HI R0, RZ, 0x7, R0 ;  /* 0x00000007ff007819 */ /* 0x000fc80000011400 */
[----:B------:R-:W-:-:S04]  /*1b220*/  VIMNMX R35, R5, R0, PT ;  /* 0x0000000005237248 */ /* 0x000fc80003fe0100 */
[----:B------:R-:W-:Y:S01]  /*1b230*/  ISETP.GT.AND P0, PT, R35, RZ, PT ;  /* 0x000000ff2300720c */ /* 0x000fe20003f04270 */
        /* <DEDUP_REMOVED lines=19> */
.L_x_9677:
        /* <DEDUP_REMOVED lines=10> */
[----:B------:R-:W2:Y:S01]  /*1b410*/  LDC.64 R2, c[0x4][R2] ;  /* 0x0100000002027b82 */ /* 0x000ea20000000a00 */
[----:B------:R-:W-:Y:S01]  /*1b420*/  IMAD.U32 R5, RZ, RZ, UR7 ;  /* 0x00000007ff057e24 */ /* 0x000fe2000f8e00ff */
[----:B-1----:R-:W-:Y:S01]  /*1b430*/  MOV R11, UR5 ;  /* 0x00000005000b7c02 */ /* 0x002fe20008000f00 */
[----:B------:R-:W-:Y:S01]  /*1b440*/  IMAD.U32 R7, RZ, RZ, UR9 ;  /* 0x00000009ff077e24 */ /* 0x000fe2000f8e00ff */
[----:B------:R-:W-:Y:S01]  /*1b450*/  MOV R13, RZ ;  /* 0x000000ff000d7202 */ /* 0x000fe20000000f00 */
[----:B0-----:R-:W-:-:S02]  /*1b460*/  IMAD.U32 R10, RZ, RZ, UR4 ;  /* 0x00000004ff0a7e24 */ /* 0x001fc4000f8e00ff */
[----:B------:R-:W-:Y:S02]  /*1b470*/  IMAD.MOV.U32 R8, RZ, RZ, 0x70 ;  /* 0x00000070ff087424 */ /* 0x000fe400078e00ff */
[----:B------:R-:W-:-:S07]  /*1b480*/  IMAD.MOV.U32 R12, RZ, RZ, 0x1 ;  /* 0x00000001ff0c7424 */ /* 0x000fce00078e00ff */
[----:B------:R-:W-:-:S07]  /*1b490*/  LEPC R20, `(.L_x_9680) ;  /* 0x000000001014794e */ /* 0x000fce0000000000 */
[----:B--2---:R-:W-:Y:S05]  /*1b4a0*/  CALL.ABS.NOINC R2 ;  /* 0x0000000002007343 */ /* 0x004fea0003c00000 */
.L_x_9680:
[----:B------:R-:W-:Y:S05]  /*1b4b0*/  BSYNC B6 ;  /* 0x0000000000067941 */ /* 0x000fea0003800000 */
.L_x_9679:
        /* <DEDUP_REMOVED lines=10> */
[----:B------:R-:W-:Y:S01]  /*1b560*/  MOV R5, UR7 ;  /* 0x0000000700057c02 */ /* 0x000fe20008000f00 */
[----:B------:R-:W-:Y:S01]  /*1b570*/  IMAD.U32 R6, RZ, RZ, UR8 ;  /* 0x00000008ff067e24 */ /* 0x000fe2000f8e00ff */
[----:B0-----:R-:W-:Y:S01]  /*1b580*/  MOV R10, UR4 ;  /* 0x00000004000a7c02 */ /* 0x001fe20008000f00 */
[----:B------:R-:W-:Y:S01]  /*1b590*/  IMAD.U32 R7, RZ, RZ, UR9 ;  /* 0x00000009ff077e24 */ /* 0x000fe2000f8e00ff */
[----:B------:R-:W-:Y:S01]  /*1b5a0*/  MOV R12, 0x1 ;  /* 0x00000001000c7802 */ /* 0x000fe20000000f00 */
[----:B-1----:R-:W-:-:S02]  /*1b5b0*/  IMAD.U32 R11, RZ, RZ, UR5 ;  /* 0x00000005ff0b7e24 */ /* 0x002fc4000f8e00ff */
[----:B------:R-:W-:Y:S02]  /*1b5c0*/  IMAD.MOV.U32 R8, RZ, RZ, 0x70 ;  /* 0x00000070ff087424 */ /* 0x000fe400078e00ff */
[----:B--2---:R-:W-:-:S07]  /*1b5d0*/  IMAD.MOV.U32 R13, RZ, RZ, RZ ;  /* 0x000000ffff0d7224 */ /* 0x004fce00078e00ff */
[----:B------:R-:W-:-:S07]  /*1b5e0*/  LEPC R20, `(.L_x_9683) ;  /* 0x000000001014794e */ /* 0x000fce0000000000 */
[----:B---3--:R-:W-:Y:S05]  /*1b5f0*/  CALL.ABS.NOINC R2 ;  /* 0x0000000002007343 */ /* 0x008fea0003c00000 */
.L_x_9683:
        /* <DEDUP_REMOVED lines=15> */
.L_x_9682:
[----:B------:R-:W-:Y:S05]  /*1b6f0*/  BSYNC B6 ;  /* 0x0000000000067941 */ /* 0x000fea0003800000 */
.L_x_9681:
[----:B------:R-:W-:Y:S01]  /*1b700*/  ULDC.64 UR4, c[0x0][0x9f8] ;  /* 0x00027e0000047ab9 */ /* 0x000fe20000000a00 */
[----:B------:R-:W2:Y:S01]  /*1b710*/  LDL R20, [R1] ;  /* 0x0000000001147983 */ /* 0x000ea20000100800 */
[----:B------:R-:W-:Y:S01]  /*1b720*/  ISETP.NE.U32.AND P0, PT, RZ, UR4, PT ;  /* 0x00000004ff007c0c */ /* 0x000fe2000bf05070 */
[----:B------:R-:W-:Y:S01]  /*1b730*/  IMAD.MOV.U32 R26, RZ, RZ, R35 ;  /* 0x000000ffff1a7224 */ /* 0x000fe200078e0023 */
[----:B------:R-:W3:Y:S02]  /*1b740*/  LDC R0, c[0x0][0x430] ;  /* 0x00010c00ff007b82 */ /* 0x000ee40000000800 */
[----:B------:R-:W-:-:S13]  /*1b750*/  ISETP.NE.AND.EX P0, PT, RZ, UR5, PT, P0 ;  /* 0x00000005ff007c0c */ /* 0x000fda000bf05300 */
[----:B------:R-:W-:Y:S01]  /*1b760*/  @P0 IADD3 R2, P1, R23, UR4, RZ ;  /* 0x0000000417020c10 */ /* 0x000fe2000ff3e0ff */
[----:B------:R-:W4:Y:S01]  /*1b770*/  S2R R21, SR_TID.X ;  /* 0x0000000000157919 */ /* 0x000f220000002100 */
[----:B------:R-:W0:Y:S02]  /*1b780*/  S2R R35, SR_TID.X ;  /* 0x0000000000237919 */ /* 0x000e240000002100 */
[----:B------:R-:W-:Y:S01]  /*1b790*/  @P0 IADD3.X R3, R24, UR5, RZ, P1, !PT ;  /* 0x0000000518030c10 */ /* 0x000fe20008ffe4ff */
[----:B------:R-:W-:Y:S01]  /*1b7a0*/  VIADD R26, R26, 0xffffffff ;  /* 0xffffffff1a1a7836 */ /* 0x000fe20000000000 */
[----:B------:R-:W-:-:S03]  /*1b7b0*/  ULDC UR4, c[0x0][0x2f4] ;  /* 0x0000bd0000047ab9 */ /* 0x000fc60000000800 */
[----:B------:R1:W2:Y:S01]  /*1b7c0*/  @P0 LDG.E R34, desc[UR42][R2.64] ;  /* 0x0000002a02220981 */ /* 0x0002a2000c1e1900 */
[----:B---3--:R-:W-:Y:S01]  /*1b7d0*/  ISETP.NE.AND P1, PT, R0, 0x1, PT ;  /* 0x000000010000780c */ /* 0x008fe20003f25270 */
[----:B------:R-:W-:-:S12]  /*1b7e0*/  IMAD.SHL.U32 R8, R26, 0x80, RZ ;  /* 0x000000801a087824 */ /* 0x000fd800078e00ff */
[----:B------:R-:W3:Y:S01]  /*1b7f0*/  @P1 LDC R7, c[0x0][0x434] ;  /* 0x00010d00ff071b82 */ /* 0x000ee20000000800 */
[----:B----4-:R-:W-:-:S07]  /*1b800*/  LOP3.LUT R21, R21, 0x7f, RZ, 0xc0, !PT ;  /* 0x0000007f15157812 */ /* 0x010fce00078ec0ff */
[----:B------:R-:W4:Y:S01]  /*1b810*/  @P1 LDC R5, c[0x0][0x438] ;  /* 0x00010e00ff051b82 */ /* 0x000f220000000800 */
[----:B0-----:R-:W-:Y:S02]  /*1b820*/  SHF.L.U32 R35, R35, 0x4, RZ ;  /* 0x0000000423237819 */ /* 0x001fe400000006ff */
[----:B------:R-:W-:Y:S02]  /*1b830*/  SHF.R.U32.HI R21, RZ, 0x3, R21 ;  /* 0x00000003ff157819 */ /* 0x000fe40000011615 */
[----:B------:R-:W-:-:S04]  /*1b840*/  LOP3.LUT R35, R35, 0x70, RZ, 0xc0, !PT ;  /* 0x0000007023237812 */ /* 0x000fc800078ec0ff */
[----:B------:R-:W-:-:S04]  /*1b850*/  LOP3.LUT R6, R8, R21, R35, 0xfe, !PT ;  /* 0x0000001508067212 */ /* 0x000fc800078efe23 */
[----:B------:R-:W-:-:S13]  /*1b860*/  ISETP.GE.AND P0, PT, R6, R37, PT ;  /* 0x000000250600720c */ /* 0x000fda0003f06270 */
[----:B-1----:R-:W0:Y:S01]  /*1b870*/  @!P0 LDC.64 R2, c[0x0][0x428] ;  /* 0x00010a00ff028b82 */ /* 0x002e220000000a00 */
[----:B------:R-:W-:Y:S01]  /*1b880*/  LOP3.LUT R32, R32, 0xfffffffb, RZ, 0xc0, !PT ;  /* 0xfffffffb20207812 */ /* 0x000fe200078ec0ff */
[----:B------:R-:W-:Y:S01]  /*1b890*/  UMOV UR5, 0xffffffff ;  /* 0xffffffff00057882 */ /* 0x000fe20000000000 */
[----:B--2---:R-:W-:-:S05]  /*1b8a0*/  IADD3 R6, R6, R20, RZ ;  /* 0x0000001406067210 */ /* 0x004fca0007ffe0ff */
[----:B---3--:R-:W-:-:S04]  /*1b8b0*/  @P1 IMAD.HI.U32 R7, R6, R7, RZ ;  /* 0x0000000706071227 */ /* 0x008fc800078e00ff */
[----:B------:R-:W-:Y:S01]  /*1b8c0*/  IMAD.MOV.U32 R4, RZ, RZ, R6 ;  /* 0x000000ffff047224 */ /* 0x000fe200078e0006 */
[----:B----4-:R-:W-:-:S05]  /*1b8d0*/  @P1 SHF.R.U32.HI R4, RZ, R5, R7 ;  /* 0x00000005ff041219 */ /* 0x010fca0000011607 */
[----:B------:R-:W-:-:S04]  /*1b8e0*/  IMAD.MOV R5, RZ, RZ, -R4 ;  /* 0x000000ffff057224 */ /* 0x000fc800078e0a04 */
[----:B------:R-:W-:Y:S01]  /*1b8f0*/  IMAD R0, R0, R5, R6 ;  /* 0x0000000500007224 */ /* 0x000fe200078e0206 */
[----:B------:R-:W-:Y:S02]  /*1b900*/  @!P0 SHF.R.S32.HI R5, RZ, 0x1f, R4 ;  /* 0x0000001fff058819 */ /* 0x000fe40000011404 */
[----:B------:R-:W-:Y:S01]  /*1b910*/  SHF.R.S32.HI R9, RZ, 0x1f, R34 ;  /* 0x0000001fff097819 */ /* 0x000fe20000011422 */
[----:B0-----:R-:W-:-:S04]  /*1b920*/  @!P0 IMAD.WIDE.U32 R4, R34, R2, R4 ;  /* 0x0000000222048225 */ /* 0x001fc800078e0004 */
[----:B------:R-:W-:-:S04]  /*1b930*/  @!P0 IMAD R6, R9, R2, RZ ;  /* 0x0000000209068224 */ /* 0x000fc800078e02ff */
[----:B------:R-:W-:Y:S02]  /*1b940*/  @!P0 IMAD R6, R34, R3, R6 ;  /* 0x0000000322068224 */ /* 0x000fe400078e0206 */
[----:B------:R-:W0:Y:S01]  /*1b950*/  @!P0 LDC.64 R2, c[0x0][0x418] ;  /* 0x00010600ff028b82 */ /* 0x000e220000000a00 */
[----:B------:R-:W-:Y:S02]  /*1b960*/  IMAD.U32 R7, RZ, RZ, UR38 ;  /* 0x00000026ff077e24 */ /* 0x000fe4000f8e00ff */
[----:B------:R-:W-:-:S03]  /*1b970*/  @!P0 IADD3 R6, R5, R6, RZ ;  /* 0x0000000605068210 */ /* 0x000fc60007ffe0ff */
        /* <DEDUP_REMOVED lines=14> */
.L_x_9875:
[----:B------:R-:W-:Y:S01]  /*1ba60*/  SHF.R.S32.HI R35, RZ, 0x1f, R18 ;  /* 0x0000001fff237819 */ /* 0x000fe20000011412 */
[----:B------:R-:W-:Y:S06]  /*1ba70*/  @!P2 BRA `(.L_x_9685) ;  /* 0x000000000004a947 */ /* 0x000fec0003800000 */
[----:B------:R-:W-:Y:S01]  /*1ba80*/  BPT.TRAP 0x1 ;  /* 0x000000040000795c */ /* 0x000fe20000300000 */
.L_x_9685:
        /* <DEDUP_REMOVED lines=25> */
.L_x_9876:
[----:B------:R-:W-:Y:S05]  /*1bc20*/  BSYNC B0 ;  /* 0x0000000000007941 */ /* 0x000fea0003800000 */
.L_x_9686:
        /* <DEDUP_REMOVED lines=21> */
[----:B------:R-:W-:Y:S01]  /*1bd80*/  UMOV UR4, 0xffffffff ;  /* 0xffffffff00047882 */ /* 0x000fe20000000000 */
[----:B------:R-:W-:Y:S02]  /*1bd90*/  SHF.R.U32.HI R9, RZ, 0x3, R9 ;  /* 0x00000003ff097819 */ /* 0x000fe40000011609 */
[----:B------:R-:W-:Y:S02]  /*1bda0*/  IADD3 R0, R3, R0, RZ ;  /* 0x0000000003007210 */ /* 0x000fe40007ffe0ff */
[----:B------:R-:W-:-:S02]  /*1bdb0*/  IADD3 R6, -R9, R37, -R8 ;  /* 0x0000002509067210 */ /* 0x000fc40007ffe908 */
[----:B------:R-:W-:Y:S02]  /*1bdc0*/  LEA.HI.X R0, R2, UR5, R0, 0x1, P0 ;  /* 0x0000000502007c11 */ /* 0x000fe400080f0c00 */
[----:B------:R-:W-:Y:S01]  /*1bdd0*/  ISETP.GE.AND P0, PT, R6, 0x1, PT ;  /* 0x000000010600780c */ /* 0x000fe20003f06270 */
[----:B------:R-:W-:-:S12]  /*1bde0*/  BRA.DIV UR4, `(.L_x_9688) ;  /* 0x0000006a04187947 */ /* 0x000fd8000b800000 */
[----:B------:R-:W0:Y:S01]  /*1bdf0*/  SHFL.IDX PT, R3, R4, RZ, 0x181f ;  /* 0x00181fff04037589 */ /* 0x000e2200000e0000 */
[----:B------:R-:W-:-:S03]  /*1be00*/  @P0 LEA R8, R5, R22, 0x1 ;  /* 0x0000001605080211 */ /* 0x000fc600078e08ff */
        /* <DEDUP_REMOVED lines=77> */
.L_x_9894:
        /* <DEDUP_REMOVED lines=11> */
.L_x_9689:
        /* <DEDUP_REMOVED lines=11> */
.L_x_9690:
        /* <DEDUP_REMOVED lines=39> */
.L_x_9692:
[----:B------:R-:W-:Y:S05]  /*1c6b0*/  BSYNC B6 ;  /* 0x0000000000067941 */ /* 0x000fea0003800000 */
.L_x_9691:
[----:B------:R-:W2:Y:S01]  /*1c6c0*/  LDL.LU R20, [R1+0x20] ;  /* 0x0000200001147983 */ /* 0x000ea20000300800 */
[----:B------:R-:W3:Y:S01]  /*1c6d0*/  LDC R6, c[0x0][0x448] ;  /* 0x00011200ff067b82 */ /* 0x000ee20000000800 */
[----:B------:R-:W-:Y:S01]  /*1c6e0*/  ULDC.64 UR4, c[0x0][0x2d8] ;  /* 0x0000b60000047ab9 */ /* 0x000fe20000000a00 */
[----:B------:R-:W-:Y:S01]  /*1c6f0*/  ULDC.64 UR6, c[0x0][0x280] ;  /* 0x0000a00000067ab9 */ /* 0x000fe20000000a00 */
[----:B------:R-:W4:Y:S04]  /*1c700*/  LDL.LU R21, [R1+0xc] ;  /* 0x00000c0001157983 */ /* 0x000f280000300800 */
[----:B0-----:R-:W4:Y:S01]  /*1c710*/  LDL.LU.64 R2, [R1+0x18] ;  /* 0x0000180001027983 */ /* 0x001f220000300a00 */
[----:B------:R-:W-:-:S03]  /*1c720*/  IMAD R0, R35, UR4, RZ ;  /* 0x0000000423007c24 */ /* 0x000fc6000f8e02ff */
[----:B------:R0:W5:Y:S01]  /*1c730*/  LDL R10, [R1+0x14] ;  /* 0x00001400010a7983 */ /* 0x0001620000100800 */
[----:B------:R-:W-:-:S03]  /*1c740*/  IMAD R5, R18, UR5, R0 ;  /* 0x0000000512057c24 */ /* 0x000fc6000f8e0200 */
[----:B------:R0:W5:Y:S01]  /*1c750*/  LDL R8, [R1+0x8] ;  /* 0x0000080001087983 */ /* 0x0001620000100800 */
[----:B---3--:R-:W-:-:S13]  /*1c760*/  ISETP.NE.AND P0, PT, R6, 0x1, PT ;  /* 0x000000010600780c */ /* 0x008fda0003f05270 */
[----:B-1----:R-:W1:Y:S01]  /*1c770*/  @P0 LDC R7, c[0x0][0x44c] ;  /* 0x00011300ff070b82 */ /* 0x002e620000000800 */
[----:B----4-:R-:W-:Y:S02]  /*1c780*/  MOV R3, R21 ;  /* 0x0000001500037202 */ /* 0x010fe40000000f00 */
[----:B------:R-:W3:Y:S01]  /*1c790*/  S2R R21, SR_TID.X ;  /* 0x0000000000157919 */ /* 0x000ee20000002100 */
[----:B------:R-:W-:Y:S01]  /*1c7a0*/  IMAD.WIDE.U32 R2, R18, UR4, R2 ;  /* 0x0000000412027c25 */ /* 0x000fe2000f8e0002 */
[----:B------:R-:W-:-:S03]  /*1c7b0*/  ULDC.64 UR4, c[0x0][0x2e0] ;  /* 0x0000b80000047ab9 */ /* 0x000fc60000000a00 */
[----:B--2---:R-:W-:Y:S02]  /*1c7c0*/  IMAD R0, R20, UR4, RZ ;  /* 0x0000000414007c24 */ /* 0x004fe4000f8e02ff */
[----:B------:R-:W2:Y:S01]  /*1c7d0*/  S2R R20, SR_TID.X ;  /* 0x0000000000147919 */ /* 0x000ea20000002100 */
[----:B------:R-:W-:Y:S02]  /*1c7e0*/  IMAD.IADD R3, R3, 0x1, R5 ;  /* 0x0000000103037824 */ /* 0x000fe400078e0205 */
[C---:B------:R-:W-:Y:S02]  /*1c7f0*/  IMAD R0, R33.reuse, UR5, R0 ;  /* 0x0000000521007c24 */ /* 0x040fe4000f8e0200 */
[----:B------:R-:W-:Y:S01]  /*1c800*/  IMAD.WIDE.U32 R2, R33, UR4, R2 ;  /* 0x0000000421027c25 */ /* 0x000fe2000f8e0002 */
[----:B------:R-:W-:-:S04]  /*1c810*/  ULDC.64 UR4, c[0x0][0x2d0] ;  /* 0x0000b40000047ab9 */ /* 0x000fc80000000a00 */
[----:B------:R-:W-:Y:S02]  /*1c820*/  IADD3 R3, R3, R0, RZ ;  /* 0x0000000003037210 */ /* 0x000fe40007ffe0ff */
[----:B------:R-:W4:Y:S01]  /*1c830*/  @P0 LDC R0, c[0x0][0x450] ;  /* 0x00011400ff000b82 */ /* 0x000f220000000800 */
[----:B---3--:R-:W-:-:S05]  /*1c840*/  IMAD.SHL.U32 R21, R21, 0x10, RZ ;  /* 0x0000001015157824 */ /* 0x008fca00078e00ff */
[----:B------:R-:W-:Y:S02]  /*1c850*/  LOP3.LUT R21, R21, 0x70, RZ, 0xc0, !PT ;  /* 0x0000007015157812 */ /* 0x000fe400078ec0ff */
[----:B--2---:R-:W-:-:S04]  /*1c860*/  LOP3.LUT R20, R20, 0x7f, RZ, 0xc0, !PT ;  /* 0x0000007f14147812 */ /* 0x004fc800078ec0ff */
[----:B------:R-:W-:-:S04]  /*1c870*/  SHF.R.U32.HI R20, RZ, 0x3, R20 ;  /* 0x00000003ff147819 */ /* 0x000fc80000011614 */
[----:B------:R-:W-:-:S05]  /*1c880*/  LOP3.LUT R20, R20, R21, RZ, 0xfc, !PT ;  /* 0x0000001514147212 */ /* 0x000fca00078efcff */
[----:B------:R-:W-:-:S04]  /*1c890*/  IMAD R5, R17, 0x80, R20 ;  /* 0x0000008011057824 */ /* 0x000fc800078e0214 */
[----:B-1----:R-:W-:-:S04]  /*1c8a0*/  @P0 IMAD.HI.U32 R7, R5, R7, RZ ;  /* 0x0000000705070227 */ /* 0x002fc800078e00ff */
[----:B------:R-:W-:Y:S01]  /*1c8b0*/  IMAD.MOV.U32 R4, RZ, RZ, R5 ;  /* 0x000000ffff047224 */ /* 0x000fe200078e0005 */
[----:B----4-:R-:W-:Y:S01]  /*1c8c0*/  @P0 SHF.R.U32.HI R4, RZ, R0, R7 ;  /* 0x00000000ff040219 */ /* 0x010fe20000011607 */
[----:B------:R-:W1:Y:S03]  /*1c8d0*/  S2R R20, SR_TID.X ;  /* 0x0000000000147919 */ /* 0x000e660000002100 */
[----:B------:R-:W-:-:S05]  /*1c8e0*/  IADD3 R0, -R4, RZ, RZ ;  /* 0x000000ff04007210 */ /* 0x000fca0007ffe1ff */
        /* <DEDUP_REMOVED lines=22> */
[----:B-----5:R-:W-:Y:S01]  /*1ca50*/  IMAD R5, R10, R6, RZ ;  /* 0x000000060a057224 */ /* 0x020fe200078e02ff */
[----:B------:R-:W-:Y:S02]  /*1ca60*/  LEA R17, R17, R9, 0x7 ;  /* 0x0000000911117211 */ /* 0x000fe400078e38ff */
[----:B------:R-:W1:Y:S02]  /*1ca70*/  SHFL.IDX PT, R2, R4, RZ, 0x181f ;  /* 0x00181fff04027589 */ /* 0x000e6400000e0000 */
[C---:B------:R-:W-:Y:S02]  /*1ca80*/  ISETP.GE.AND P3, PT, R17.reuse, R5, PT ;  /* 0x000000051100720c */ /* 0x040fe40003f66270 */
[----:B------:R-:W-:-:S11]  /*1ca90*/  IADD3 R6, R17, 0x10, RZ ;  /* 0x0000001011067810 */ /* 0x000fd60007ffe0ff */
        /* <DEDUP_REMOVED lines=15> */
[----:B------:R1:W-:Y:S01]  /*1cb90*/  @!P3 LDGSTS.E.BYPASS.LTC128B.128 [R8+0x14c00], desc[UR42][R2.64+0x80], !P1 ;  /* 0x14c000800208bfae */ /* 0x0003e2000c901d6a */
[----:B------:R-:W-:Y:S01]  /*1cba0*/  ISETP.GE.AND P3, PT, R6, R5, PT ;  /* 0x000000050600720c */ /* 0x000fe20003f66270 */
[----:B------:R-:W-:Y:S02]  /*1cbb0*/  VIADD R6, R17, 0x30 ;  /* 0x0000003011067836 */ /* 0x000fe40000000000 */
        /* <DEDUP_REMOVED lines=17> */
[----:B------:R1:W-:Y:S01]  /*1ccd0*/  @!P3 LDGSTS.E.BYPASS.LTC128B.128 [R8+0x15c00], desc[UR42][R2.64+0x80], !P1 ;  /* 0x15c000800208bfae */ /* 0x0003e2000c901d6a */
[----:B------:R-:W-:Y:S01]  /*1cce0*/  ISETP.GE.AND P3, PT, R6, R5, PT ;  /* 0x000000050600720c */ /* 0x000fe20003f66270 */
[----:B------:R-:W-:Y:S02]  /*1ccf0*/  VIADD R6, R17, 0x50 ;  /* 0x0000005011067836 */ /* 0x000fe40000000000 */
        /* <DEDUP_REMOVED lines=27> */
[----:B0-----:R1:W-:Y:S02]  /*1ceb0*/  @!P3 LDGSTS.E.BYPASS.LTC128B.128 [R8+0x17400], desc[UR42][R2.64+0x80], !P1 ;  /* 0x174000800208bfae */ /* 0x0013e4000c901d6a */
.L_x_9911:
        /* <DEDUP_REMOVED lines=11> */
.L_x_9695:
[----:B------:R-:W-:Y:S05]  /*1cf70*/  BSYNC B0 ;  /* 0x0000000000007941 */ /* 0x000fea0003800000 */
.L_x_9694:
[----:B------:R-:W-:Y:S01]  /*1cf80*/  NOP ;  /* 0x0000000000007918 */ /* 0x000fe20000000000 */
[----:B------:R-:W-:-:S13]  /*1cf90*/  PLOP3.LUT P0, PT, PT, PT, PT, 0x80, 0x0 ;  /* 0x000000000000781c */ /* 0x000fda0003f0f070 */
.L_x_9696:
        /* <DEDUP_REMOVED lines=20> */
.L_x_9912:
[----:B------:R-:W-:Y:S05]  /*1d0e0*/  BSYNC B0 ;  /* 0x0000000000007941 */ /* 0x000fea0003800000 */
.L_x_9697:
        /* <DEDUP_REMOVED lines=8> */
[----:B------:R-:W-:Y:S01]  /*1d170*/  MOV R17, R28 ;  /* 0x0000001c00117202 */ /* 0x000fe20000000f00 */
[----:B---3--:R-:W-:-:S10]  /*1d180*/  VIADD R6, R0, 0xfffffffe ;  /* 0xfffffffe00067836 */ /* 0x008fd40000000000 */
.L_x_9713:
[----:B------:R-:W3:Y:S01]  /*1d190*/  LDL R7, [R1] ;  /* 0x0000000001077983 */ /* 0x000ee20000100800 */
[----:B------:R-:W1:Y:S03]  /*1d1a0*/  LDC R0, c[0x0][0x430] ;  /* 0x00010c00ff007b82 */ /* 0x000e660000000800 */
[----:B------:R-:W4:Y:S01]  /*1d1b0*/  LDL R5, [R1+0x4] ;  /* 0x0000040001057983 */ /* 0x000f220000100800 */
[----:B------:R-:W-:Y:S05]  /*1d1c0*/  YIELD ;  /* 0x0000000000007946 */ /* 0x000fea0003800000 */
[----:B------:R-:W5:Y:S01]  /*1d1d0*/  S2R R2, SR_TID.X ;  /* 0x0000000000027919 */ /* 0x000f620000002100 */
[----:B------:R-:W-:Y:S01]  /*1d1e0*/  ULDC.64 UR4, c[0x0][0x428] ;  /* 0x00010a0000047ab9 */ /* 0x000fe20000000a00 */
[----:B------:R-:W2:Y:S01]  /*1d1f0*/  S2R R4, SR_TID.X ;  /* 0x0000000000047919 */ /* 0x000ea20000002100 */
[----:B-1----:R-:W-:-:S13]  /*1d200*/  ISETP.NE.AND P0, PT, R0, 0x1, PT ;  /* 0x000000010000780c */ /* 0x002fda0003f05270 */
[----:B0-----:R-:W0:Y:S01]  /*1d210*/  @P0 LDC R3, c[0x0][0x434] ;  /* 0x00010d00ff030b82 */ /* 0x001e220000000800 */
[----:B-----5:R-:W-:-:S07]  /*1d220*/  LOP3.LUT R2, R2, 0x7f, RZ, 0xc0, !PT ;  /* 0x0000007f02027812 */ /* 0x020fce00078ec0ff */
[----:B------:R-:W1:Y:S01]  /*1d230*/  @P0 LDC R8, c[0x0][0x438] ;  /* 0x00010e00ff080b82 */ /* 0x000e620000000800 */
[----:B--2---:R-:W-:Y:S01]  /*1d240*/  IMAD.SHL.U32 R4, R4, 0x10, RZ ;  /* 0x0000001004047824 */ /* 0x004fe200078e00ff */
[----:B------:R-:W-:-:S04]  /*1d250*/  SHF.R.U32.HI R2, RZ, 0x3, R2 ;  /* 0x00000003ff027819 */ /* 0x000fc80000011602 */
        /* <DEDUP_REMOVED lines=17> */
[----:B------:R-:W-:Y:S01]  /*1d370*/  IMAD.U32 R7, RZ, RZ, UR38 ;  /* 0x00000026ff077e24 */ /* 0x000fe2000f8e00ff */
[----:B------:R-:W-:Y:S01]  /*1d380*/  MOV R26, R6 ;  /* 0x00000006001a7202 */ /* 0x000fe20000000f00 */
[----:B------:R-:W-:-:S03]  /*1d390*/  VIADD R25, R10, 0x1 ;  /* 0x000000010a197836 */ /* 0x000fc60000000000 */
        /* <DEDUP_REMOVED lines=8> */
.L_x_9701:
[----:B------:R-:W-:Y:S01]  /*1d420*/  IMAD R6, R25, 0x8, R22 ;  /* 0x0000000819067824 */ /* 0x000fe200078e0216 */
[----:B------:R-:W-:Y:S01]  /*1d430*/  SHF.L.U32 R3, R28, 0x1f, RZ ;  /* 0x0000001f1c037819 */ /* 0x000fe200000006ff */
[----:B------:R-:W-:Y:S03]  /*1d440*/  BSSY B1, `(.L_x_9702) ;  /* 0x0000003000017945 */ /* 0x000fe60003800000 */
[----:B------:R-:W0:Y:S02]  /*1d450*/  SYNCS.PHASECHK.TRANS64.TRYWAIT P0, [R6+URZ+0x28840], R3 ;  /* 0x02884003060075a7 */ /* 0x000e24000800017f */
[----:B0-----:R-:W-:Y:S05]  /*1d460*/  @!P0 BRA `(.L_x_9703) ;  /* 0x0000006400e48947 */ /* 0x001fea0003800000 */
.L_x_9913:
[----:B------:R-:W-:Y:S05]  /*1d470*/  BSYNC B1 ;  /* 0x0000000000017941 */ /* 0x000fea0003800000 */
.L_x_9702:
        /* <DEDUP_REMOVED lines=25> */
[----:B------:R-:W-:Y:S01]  /*1d610*/  SHF.L.U32 R5, R31, 0x1, RZ ;  /* 0x000000011f057819 */ /* 0x000fe200000006ff */
[----:B------:R-:W-:Y:S02]  /*1d620*/  IMAD R8, R8, 0x2, R22 ;  /* 0x0000000208087824 */ /* 0x000fe400078e0216 */
[----:B------:R-:W1:Y:S01]  /*1d630*/  SHFL.IDX PT, R3, R9, RZ, 0x181f ;  /* 0x00181fff09037589 */ /* 0x000e6200000e0000 */
[----:B0-----:R-:W-:-:S05]  /*1d640*/  IADD3 R2, P0, R2, R5, RZ ;  /* 0x0000000502027210 */ /* 0x001fca0007f1e0ff */
[----:B-1----:R-:W-:-:S05]  /*1d650*/  IMAD.X R3, RZ, RZ, R3, P0 ;  /* 0x000000ffff037224 */ /* 0x002fca00000e0603 */
[----:B------:R-:W-:Y:S01]  /*1d660*/  @!PT LDS RZ, [RZ] ;  /* 0x00000000fffff984 */ /* 0x000fe20000000800 */
        /* <DEDUP_REMOVED lines=40> */
.L_x_9931:
[----:B-1----:R-:W-:-:S04]  /*1d8f0*/  IADD3 R2, P0, R2, R5, RZ ;  /* 0x0000000502027210 */ /* 0x002fc80007f1e0ff */
        /* <DEDUP_REMOVED lines=8> */
.L_x_9705:
        /* <DEDUP_REMOVED lines=11> */
.L_x_9706:
[----:B------:R1:W-:Y:S01]  /*1da30*/  SYNCS.ARRIVE.TRANS64.A1T0 RZ, [R6+URZ+0x28830], RZ ;  /* 0x028830ff06ff79a7 */ /* 0x0003e2000810003f */
[----:B------:R-:W-:Y:S05]  /*1da40*/  @!P4 BRA `(.L_x_9707) ;  /* 0x000000000004c947 */ /* 0x000fea0003800000 */
[----:B------:R-:W-:Y:S01]  /*1da50*/  BPT.TRAP 0x1 ;  /* 0x000000040000795c */ /* 0x000fe20000300000 */
.L_x_9707:
[----:B------:R-:W-:Y:S01]  /*1da60*/  SHF.L.U32 R2, R17, 0x1f, RZ ;  /* 0x0000001f11027819 */ /* 0x000fe200000006ff */
[----:B-1----:R-:W-:Y:S01]  /*1da70*/  IMAD R6, R10, 0x8, R22 ;  /* 0x000000080a067824 */ /* 0x002fe200078e0216 */
[----:B------:R-:W-:Y:S03]  /*1da80*/  BSSY B1, `(.L_x_9708) ;  /* 0x0000003000017945 */ /* 0x000fe60003800000 */
[----:B------:R-:W1:Y:S02]  /*1da90*/  SYNCS.PHASECHK.TRANS64.TRYWAIT P0, [R6+URZ+0x28860], R2 ;  /* 0x02886002060075a7 */ /* 0x000e64000800017f */
[----:B-1----:R-:W-:Y:S05]  /*1daa0*/  @!P0 BRA `(.L_x_9709) ;  /* 0x0000006800b48947 */ /* 0x002fea0003800000 */
.L_x_9932:
[----:B------:R-:W-:Y:S05]  /*1dab0*/  BSYNC B1 ;  /* 0x0000000000017941 */ /* 0x000fea0003800000 */
.L_x_9708:
        /* <DEDUP_REMOVED lines=66> */
[----:B--2---:R1:W-:Y:S02]  /*1dee0*/  LDGSTS.E.BYPASS.LTC128B.128 [R7+0x7400], desc[UR42][R2.64+0x80], !P0 ;  /* 0x0740008002077fae */ /* 0x0043e4000c101d6a */
.L_x_9950:
        /* <DEDUP_REMOVED lines=29> */
.L_x_9711:
        /* <DEDUP_REMOVED lines=11> */
.L_x_9712:
[C---:B------:R-:W-:Y:S01]  /*1e170*/  ISETP.GT.AND P0, PT, R26.reuse, RZ, PT ;  /* 0x000000ff1a00720c */ /* 0x040fe20003f04270 */
[----:B------:R0:W-:Y:S01]  /*1e180*/  SYNCS.ARRIVE.TRANS64.A1T0 RZ, [R6+URZ+0x28850], RZ ;  /* 0x028850ff06ff79a7 */ /* 0x0001e2000810003f */
[----:B------:R-:W-:Y:S01]  /*1e190*/  IMAD.MOV.U32 R10, RZ, RZ, R25 ;  /* 0x000000ffff0a7224 */ /* 0x000fe200078e0019 */
[----:B------:R-:W-:Y:S01]  /*1e1a0*/  MOV R33, R26 ;  /* 0x0000001a00217202 */ /* 0x000fe20000000f00 */
[----:B------:R-:W-:Y:S01]  /*1e1b0*/  IMAD.MOV.U32 R17, RZ, RZ, R28 ;  /* 0x000000ffff117224 */ /* 0x000fe200078e001c */
[----:B0-----:R-:W-:-:S08]  /*1e1c0*/  IADD3 R6, R26, -0x1, RZ ;  /* 0xffffffff1a067810 */ /* 0x001fd00007ffe0ff */
[----:B------:R-:W-:Y:S05]  /*1e1d0*/  @P0 BRA `(.L_x_9713) ;  /* 0xffffffec00ec0947 */ /* 0x000fea000383ffff */
.L_x_9700:
[----:B------:R-:W-:Y:S05]  /*1e1e0*/  BSYNC B0 ;  /* 0x0000000000007941 */ /* 0x000fea0003800000 */
.L_x_9699:
        /* <DEDUP_REMOVED lines=17> */
.L_x_9715:
[----:B------:R-:W-:Y:S05]  /*1e300*/  BSYNC B0 ;  /* 0x0000000000007941 */ /* 0x000fea0003800000 */
.L_x_9714:
[----:B------:R-:W-:-:S05]  /*1e310*/  IMAD.U32 R0, RZ, RZ, UR38 ;  /* 0x00000026ff007e24 */ /* 0x000fca000f8e00ff */
[----:B------:R-:W-:-:S13]  /*1e320*/  ISETP.NE.AND P0, PT, R0, 0x3, PT ;  /* 0x000000030000780c */ /* 0x000fda0003f05270 */
[----:B------:R-:W-:Y:S05]  /*1e330*/  @!P0 BRA `(.L_x_9716) ;  /* 0x0000000000048947 */ /* 0x000fea0003800000 */
[----:B------:R-:W-:Y:S01]  /*1e340*/  BPT.TRAP 0x1 ;  /* 0x000000040000795c */ /* 0x000fe20000300000 */
.L_x_9716:
[----:B------:R-:W-:Y:S01]  /*1e350*/  IMAD R0, R25, 0x8, R22 ;  /* 0x0000000819007824 */ /* 0x000fe200078e0216 */
[----:B0-----:R-:W-:Y:S01]  /*1e360*/  SHF.L.U32 R3, R28, 0x1f, RZ ;  /* 0x0000001f1c037819 */ /* 0x001fe200000006ff */
[----:B------:R-:W-:Y:S01]  /*1e370*/  BSSY B0, `(.L_x_9717) ;  /* 0x0000004000007945 */ /* 0x000fe20003800000 */
[----:B------:R-:W-:Y:S02]  /*1e380*/  IMAD R6, R26, -0x80, R37 ;  /* 0xffffff801a067824 */ /* 0x000fe400078e0225 */
[----:B------:R-:W0:Y:S02]  /*1e390*/  SYNCS.PHASECHK.TRANS64.TRYWAIT P0, [R0+URZ+0x28860], R3 ;  /* 0x02886003000075a7 */ /* 0x000e24000800017f */
[----:B0-----:R-:W-:Y:S05]  /*1e3a0*/  @!P0 BRA `(.L_x_9718) ;  /* 0x0000006c00108947 */ /* 0x001fea0003800000 */
.L_x_9951:
[----:B------:R-:W-:Y:S05]  /*1e3b0*/  BSYNC B0 ;  /* 0x0000000000007941 */ /* 0x000fea0003800000 */
.L_x_9717:
        /* <DEDUP_REMOVED lines=12> */
[----:B------:R-:W-:Y:S02]  /*1e480*/  ISETP.GE.AND P0, PT, R30, UR4, PT ;  /* 0x000000041e007c0c */ /* 0x000fe4000bf06270 */
[C---:B------:R-:W-:Y:S01]  /*1e490*/  ISETP.LT.OR P2, PT, R6.reuse, 0x1, P1 ;  /* 0x000000010600780c */ /* 0x040fe20000f41670 */
[----:B------:R-:W2:Y:S01]  /*1e4a0*/  SHFL.IDX PT, R10, R23, 0x1, 0x181f ;  /* 0x00381f00170a7f89 */ /* 0x000ea200000e0000 */
[----:B------:R-:W-:Y:S02]  /*1e4b0*/  ISETP.LT.OR P3, PT, R6, 0x1, P0 ;  /* 0x000000010600780c */ /* 0x000fe40000761670 */
[----:B------:R-:W-:Y:S01]  /*1e4c0*/  LEA R4, R9, R22, 0x1 ;  /* 0x0000001609047211 */ /* 0x000fe200078e08ff */
        /* <DEDUP_REMOVED lines=18> */
[----:B------:R-:W0:Y:S02]  /*1e5f0*/  SHFL.IDX PT, R14, R23, 0x3, 0x181f ;  /* 0x00781f00170e7f89 */ /* 0x000e2400000e0000 */
[----:B------:R-:W-:Y:S02]  /*1e600*/  IADD3.X R3, RZ, R8, RZ, P4, !PT ;  /* 0x00000008ff037210 */ /* 0x000fe400027fe4ff */
        /* <DEDUP_REMOVED lines=33> */
.L_x_9969:
        /* <DEDUP_REMOVED lines=11> */
.L_x_9720:
        /* <DEDUP_REMOVED lines=11> */
.L_x_9721:
[----:B------:R0:W-:Y:S01]  /*1e980*/  SYNCS.ARRIVE.TRANS64.A1T0 RZ, [R0+URZ+0x28850], RZ ;  /* 0x028850ff00ff79a7 */ /* 0x0001e2000810003f */
[----:B------:R-:W-:-:S05]  /*1e990*/  VIADD R25, R25, 0x1 ;  /* 0x0000000119197836 */ /* 0x000fca0000000000 */
[----:B------:R-:W-:-:S04]  /*1e9a0*/  ISETP.NE.AND P0, PT, R25, 0x2, PT ;  /* 0x000000021900780c */ /* 0x000fc80003f05270 */
[----:B------:R-:W-:Y:S02]  /*1e9b0*/  SEL R3, RZ, 0x1, P0 ;  /* 0x00000001ff037807 */ /* 0x000fe40000000000 */
[----:B------:R-:W-:Y:S02]  /*1e9c0*/  SEL R25, R25, RZ, P0 ;  /* 0x000000ff19197207 */ /* 0x000fe40000000000 */
[----:B0-----:R-:W-:-:S07]  /*1e9d0*/  LOP3.LUT R28, R28, R3, RZ, 0x3c, !PT ;  /* 0x000000031c1c7212 */ /* 0x001fce00078e3cff */
.L_x_9678:
[----:B------:R-:W-:Y:S05]  /*1e9e0*/  BSYNC B7 ;  /* 0x0000000000077941 */ /* 0x000fea0003800000 */
.L_x_9676:
[----:B------:R-:W-:-:S13]  /*1e9f0*/  LOP3.LUT P0, RZ, R32, 0x8, RZ, 0xc0, !PT ;  /* 0x0000000820ff7812 */ /* 0x000fda000780c0ff */
[----:B------:R-:W-:Y:S05]  /*1ea00*/  @!P0 BRA `(.L_x_9722) ;  /* 0x0000000000248947 */ /* 0x000fea0003800000 */
[----:B------:R-:W-:Y:S05]  /*1ea10*/  WARPSYNC.ALL ;  /* 0x0000000000007948 */ /* 0x000fea0003800000 */
[----:B------:R-:W2:Y:S08]  /*1ea20*/  S2UR UR5, SR_CgaCtaId ;  /* 0x00000000000579c3 */ /* 0x000eb00000008800 */
[----:B------:R-:W-:Y:S06]  /*1ea30*/  BAR.SYNC.DEFER_BLOCKING 0x5, 0x180 ;  /* 0x0146000000007b1d */ /* 0x000fec0000010000 */
[----:B------:R-:W-:-:S02]  /*1ea40*/  UMOV UR4, 0x400 ;  /* 0x0000040000047882 */ /* 0x000fc40000000000 */
[----:B--2---:R-:W-:-:S06]  /*1ea50*/  ULEA UR4, UR5, UR4, 0x18 ;  /* 0x0000000405047291 */ /* 0x004fcc000f8ec03f */
[----:B------:R-:W-:-:S05]  /*1ea60*/  IMAD.U32 R22, RZ, RZ, UR4 ;  /* 0x00000004ff167e24 */ /* 0x000fca000f8e00ff */
[----:B------:R4:W2:Y:S01]  /*1ea70*/  LDS.128 R16, [R22+0x288d0] ;  /* 0x0288d00016107984 */ /* 0x0008a20000000c00 */
[----:B------:R-:W-:Y:S06]  /*1ea80*/  BAR.ARV 0x4, 0x180 ;  /* 0x0106000000007b1d */ /* 0x000fec0000002000 */
[----:B------:R-:W-:Y:S05]  /*1ea90*/  BRA `(.L_x_9723) ;  /* 0x0000000800cc7947 */ /* 0x000fea0003800000 */
.L_x_9722:
        /* <DEDUP_REMOVED lines=30> */
[----:B--2---:R-:W-:-:S04]  /*1ec80*/  SEL R3, R14, RZ, P4 ;  /* 0x000000ff0e037207 */ /* 0x004fc80002000000 */
[----:B------:R-:W-:-:S05]  /*1ec90*/  IADD3 R3, R2, R3, RZ ;  /* 0x0000000302037210 */ /* 0x000fca0007ffe0ff */
[----:B------:R-:W2:Y:S02]  /*1eca0*/  SHFL.UP PT, R14, R3, 0x10, RZ ;  /* 0x06000000030e7989 */ /* 0x000ea400000e00ff */
[----:B--2---:R-:W-:-:S05]  /*1ecb0*/  SEL R6, R14, RZ, P5 ;  /* 0x000000ff0e067207 */ /* 0x004fca0002800000 */
[----:B------:R-:W-:-:S05]  /*1ecc0*/  IMAD.IADD R6, R3, 0x1, R6 ;  /* 0x0000000103067824 */ /* 0x000fca00078e0206 */
[----:B------:R2:W3:Y:S02]  /*1ecd0*/  SHFL.IDX PT, R14, R6, 0x1f, 0x1f ;  /* 0x03e01f00060e7f89 */ /* 0x0004e400000e0000 */
.L_x_9979:
[----:B------:R-:W-:Y:S02]  /*1ece0*/  ULDC UR4, c[0x0][0xc38] ;  /* 0x00030e0000047ab9 */ /* 0x000fe40000000800 */
[----:B------:R-:W-:-:S04]  /*1ecf0*/  IMAD.U32 R7, RZ, RZ, UR4 ;  /* 0x00000004ff077e24 */ /* 0x000fc8000f8e00ff */
[----:B---3--:R-:W-:-:S05]  /*1ed00*/  IMAD R14, R14, R7, RZ ;  /* 0x000000070e0e7224 */ /* 0x008fca00078e02ff */
[----:B------:R-:W-:-:S04]  /*1ed10*/  IADD3 R9, R4, R14, RZ ;  /* 0x0000000e04097210 */ /* 0x000fc80007ffe0ff */
[----:B------:R-:W-:-:S13]  /*1ed20*/  ISETP.GT.AND P6, PT, R9, R0, PT ;  /* 0x000000000900720c */ /* 0x000fda0003fc4270 */
[----:B------:R-:W-:Y:S05]  /*1ed30*/  @P6 BRA `(.L_x_9725) ;  /* 0x00000000009c6947 */ /* 0x000fea0003800000 */
.L_x_9730:
[----:B------:R-:W3:Y:S01]  /*1ed40*/  LDC R2, c[0x0][0xc3c] ;  /* 0x00030f00ff027b82 */ /* 0x000ee20000000800 */
[----:B------:R-:W-:-:S05]  /*1ed50*/  VIADD R19, R19, 0x1f ;  /* 0x0000001f13137836 */ /* 0x000fca0000000000 */
[----:B---3--:R-:W-:-:S13]  /*1ed60*/  ISETP.GE.AND P6, PT, R19, R2, PT ;  /* 0x000000021300720c */ /* 0x008fda0003fc6270 */
[----:B------:R-:W-:Y:S05]  /*1ed70*/  @P6 BRA `(.L_x_9726) ;  /* 0x0000000400d06947 */ /* 0x000fea0003800000 */
[----:B------:R-:W3:Y:S01]  /*1ed80*/  S2R R3, SR_TID.X ;  /* 0x0000000000037919 */ /* 0x000ee20000002100 */
[----:B------:R-:W-:Y:S01]  /*1ed90*/  BSSY B0, `(.L_x_9727) ;  /* 0x0000009000007945 */ /* 0x000fe20003800000 */
[----:B------:R-:W-:Y:S02]  /*1eda0*/  MOV R5, RZ ;  /* 0x000000ff00057202 */ /* 0x000fe40000000f00 */
[----:B---3--:R-:W-:-:S05]  /*1edb0*/  LOP3.LUT R3, R3, 0x1f, RZ, 0xc0, !PT ;  /* 0x0000001f03037812 */ /* 0x008fca00078ec0ff */
[----:B------:R-:W-:-:S05]  /*1edc0*/  IMAD.IADD R7, R19, 0x1, R3 ;  /* 0x0000000113077824 */ /* 0x000fca00078e0203 */
[----:B------:R-:W-:-:S13]  /*1edd0*/  ISETP.GE.OR P6, PT, R7, R2, !P0 ;  /* 0x000000020700720c */ /* 0x000fda00047c6670 */
[----:B------:R-:W-:Y:S05]  /*1ede0*/  @P6 BRA `(.L_x_9728) ;  /* 0x00000000000c6947 */ /* 0x000fea0003800000 */
[----:B------:R-:W3:Y:S02]  /*1edf0*/  LDC.64 R2, c[0x0][0xc80] ;  /* 0x00032000ff027b82 */ /* 0x000ee40000000a00 */
[----:B---3--:R-:W-:-:S05]  /*1ee00*/  IMAD.WIDE R2, R7, 0x4, R2 ;  /* 0x0000000407027825 */ /* 0x008fca00078e0202 */
[----:B------:R3:W5:Y:S02]  /*1ee10*/  LDG.E R5, desc[UR42][R2.64] ;  /* 0x0000002a02057981 */ /* 0x000764000c1e1900 */
.L_x_9728:
[----:B------:R-:W-:Y:S05]  /*1ee20*/  BSYNC B0 ;  /* 0x0000000000007941 */ /* 0x000fea0003800000 */
.L_x_9727:
[----:B------:R-:W-:-:S03]  /*1ee30*/  UMOV UR4, 0xffffffff ;  /* 0xffffffff00047882 */ /* 0x000fc60000000000 */
[----:B------:R-:W-:Y:S05]  /*1ee40*/  BRA.DIV UR4, `(.L_x_9729) ;  /* 0x00000072041c7947 */ /* 0x000fea000b800000 */
[----:B-----5:R-:W4:Y:S02]  /*1ee50*/  SHFL.UP PT, R14, R5, 0x1, RZ ;  /* 0x04200000050e7989 */ /* 0x020f2400000e00ff */
[----:B----4-:R-:W-:-:S05]  /*1ee60*/  SEL R14, R14, RZ, P1 ;  /* 0x000000ff0e0e7207 */ /* 0x010fca0000800000 */
[----:B------:R-:W-:-:S05]  /*1ee70*/  IMAD.IADD R13, R5, 0x1, R14 ;  /* 0x00000001050d7824 */ /* 0x000fca00078e020e */
[----:B------:R-:W3:Y:S02]  /*1ee80*/  SHFL.UP PT, R14, R13, 0x2, RZ ;  /* 0x044000000d0e7989 */ /* 0x000ee400000e00ff */
[----:B---3--:R-:W-:-:S05]  /*1ee90*/  SEL R2, R14, RZ, P2 ;  /* 0x000000ff0e027207 */ /* 0x008fca0001000000 */
[----:B------:R-:W-:-:S05]  /*1eea0*/  IMAD.IADD R2, R13, 0x1, R2 ;  /* 0x000000010d027824 */ /* 0x000fca00078e0202 */
[----:B------:R-:W3:Y:S02]  /*1eeb0*/  SHFL.UP PT, R14, R2, 0x4, RZ ;  /* 0x04800000020e7989 */ /* 0x000ee400000e00ff */
[----:B---3--:R-:W-:-:S04]  /*1eec0*/  SEL R3, R14, RZ, P3 ;  /* 0x000000ff0e037207 */ /* 0x008fc80001800000 */
[----:B------:R-:W-:-:S05]  /*1eed0*/  IADD3 R3, R2, R3, RZ ;  /* 0x0000000302037210 */ /* 0x000fca0007ffe0ff */
[----:B------:R-:W3:Y:S02]  /*1eee0*/  SHFL.UP PT, R14, R3, 0x8, RZ ;  /* 0x05000000030e7989 */ /* 0x000ee400000e00ff */
[----:B---3--:R-:W-:-:S05]  /*1eef0*/  SEL R4, R14, RZ, P4 ;  /* 0x000000ff0e047207 */ /* 0x008fca0002000000 */
[----:B------:R-:W-:-:S05]  /*1ef00*/  IMAD.IADD R4, R3, 0x1, R4 ;  /* 0x0000000103047824 */ /* 0x000fca00078e0204 */
[----:B------:R-:W3:Y:S02]  /*1ef10*/  SHFL.UP PT, R14, R4, 0x10, RZ ;  /* 0x06000000040e7989 */ /* 0x000ee400000e00ff */
[----:B---3--:R-:W-:-:S05]  /*1ef20*/  SEL R7, R14, RZ, P5 ;  /* 0x000000ff0e077207 */ /* 0x008fca0002800000 */
[----:B--2---:R-:W-:-:S05]  /*1ef30*/  IMAD.IADD R6, R4, 0x1, R7 ;  /* 0x0000000104067824 */ /* 0x004fca00078e0207 */
[----:B------:R2:W3:Y:S02]  /*1ef40*/  SHFL.IDX PT, R14, R6, 0x1f, 0x1f ;  /* 0x03e01f00060e7f89 */ /* 0x0004e400000e0000 */
.L_x_9987:
[----:B------:R-:W-:Y:S02]  /*1ef50*/  ULDC UR4, c[0x0][0xc38] ;  /* 0x00030e0000047ab9 */ /* 0x000fe40000000800 */
[----:B------:R-:W-:-:S05]  /*1ef60*/  MOV R7, UR4 ;  /* 0x0000000400077c02 */ /* 0x000fca0008000f00 */
[----:B---3--:R-:W-:-:S04]  /*1ef70*/  IMAD R14, R14, R7, RZ ;  /* 0x000000070e0e7224 */ /* 0x008fc800078e02ff */
[----:B------:R-:W-:-:S05]  /*1ef80*/  IMAD.IADD R9, R14, 0x1, R9 ;  /* 0x000000010e097824 */ /* 0x000fca00078e0209 */
[----:B------:R-:W-:-:S13]  /*1ef90*/  ISETP.GT.AND P6, PT, R9, R0, PT ;  /* 0x000000000900720c */ /* 0x000fda0003fc4270 */
[----:B------:R-:W-:Y:S05]  /*1efa0*/  @!P6 BRA `(.L_x_9730) ;  /* 0xfffffffc0064e947 */ /* 0x000fea000383ffff */
.L_x_9725:
[----:B------:R-:W-:Y:S01]  /*1efb0*/  IMAD.IADD R16, R9, 0x1, -R14 ;  /* 0x0000000109107824 */ /* 0x000fe200078e0a0e */
[----:B------:R-:W-:-:S03]  /*1efc0*/  UMOV UR4, 0xffffffff ;  /* 0xffffffff00047882 */ /* 0x000fc60000000000 */
[----:B------:R-:W-:-:S05]  /*1efd0*/  IMAD R3, R6, R7, R16 ;  /* 0x0000000706037224 */ /* 0x000fca00078e0210 */
[----:B------:R-:W-:Y:S01]  /*1efe0*/  ISETP.GT.AND P6, PT, R3, R0, PT ;  /* 0x000000000300720c */ /* 0x000fe20003fc4270 */
[----:B------:R-:W-:-:S12]  /*1eff0*/  BRA.DIV UR4, `(.L_x_9731) ;  /* 0x00000072046c7947 */ /* 0x000fd8000b800000 */
[----:B------:R-:W-:-:S04]  /*1f000*/  VOTE.ANY R2, PT, !P6 ;  /* 0x0000000000027806 */ /* 0x000fc800070e0100 */
[----:B------:R-:W3:Y:S02]  /*1f010*/  POPC R4, R2 ;  /* 0x0000000200047309 */ /* 0x000ee40000000000 */
[----:B---3--:R3:W4:Y:S02]  /*1f020*/  SHFL.IDX PT, R5, R5, R4, 0x1f ;  /* 0x00001f0405057589 */ /* 0x00872400000e0000 */
.L_x_9991:
[----:B------:R-:W-:Y:S02]  /*1f030*/  ISETP.NE.AND P0, PT, R2, RZ, PT ;  /* 0x000000ff0200720c */ /* 0x000fe40003f05270 */
[----:B------:R-:W-:-:S11]  /*1f040*/  MOV R14, RZ ;  /* 0x000000ff000e7202 */ /* 0x000fd60000000f00 */
[----:B------:R-:W-:Y:S05]  /*1f050*/  @!P0 BRA `(.L_x_9732) ;  /* 0x0000000000108947 */ /* 0x000fea0003800000 */
[----:B------:R-:W-:Y:S01]  /*1f060*/  UMOV UR4, 0xffffffff ;  /* 0xffffffff00047882 */ /* 0x000fe20000000000 */
[----:B------:R-:W-:Y:S02]  /*1f070*/  VIADD R12, R4, 0xffffffff ;  /* 0xffffffff040c7836 */ /* 0x000fe40000000000 */
[----:B------:R-:W-:Y:S05]  /*1f080*/  BRA.DIV UR4, `(.L_x_9733) ;  /* 0x0000007204907947 */ /* 0x000fea000b800000 */
[----:B------:R0:W0:Y:S02]  /*1f090*/  SHFL.IDX PT, R14, R6, R12, 0x1f ;  /* 0x00001f0c060e7589 */ /* 0x00002400000e0000 */
.L_x_9732:
[----:B------:R-:W5:Y:S01]  /*1f0a0*/  LDC.64 R2, c[0x0][0xc90] ;  /* 0x00032400ff027b82 */ /* 0x000f620000000a00 */
[----:B------:R-:W-:-:S04]  /*1f0b0*/  IMAD.IADD R19, R4, 0x1, R19 ;  /* 0x0000000104137824 */ /* 0x000fc800078e0213 */
[----:B-----5:R-:W-:-:S05]  /*1f0c0*/  IMAD.WIDE R2, R19, 0x4, R2 ;  /* 0x0000000413027825 */ /* 0x020fca00078e0202 */
[----:B0-2---:R0:W3:Y:S01]  /*1f0d0*/  LDG.E R6, desc[UR42][R2.64] ;  /* 0x0000002a02067981 */ /* 0x0050e2000c1e1900 */
[----:B------:R-:W-:Y:S02]  /*1f0e0*/  IMAD R16, R14, R7, R16 ;  /* 0x000000070e107224 */ /* 0x000fe400078e0210 */
[----:B0-----:R-:W-:Y:S02]  /*1f0f0*/  IMAD.MOV.U32 R2, RZ, RZ, RZ ;  /* 0x000000ffff027224 */ /* 0x001fe400078e00ff */
[----:B---34-:R-:W-:-:S05]  /*1f100*/  IMAD R4, R5, R6, RZ ;  /* 0x0000000605047224 */ /* 0x018fca00078e02ff */
[----:B------:R-:W-:-:S04]  /*1f110*/  IABS R8, R4 ;  /* 0x0000000400087213 */ /* 0x000fc80000000000 */
[----:B------:R-:W0:Y:S08]  /*1f120*/  I2F.RP R10, R8 ;  /* 0x00000008000a7306 */ /* 0x000e300000209400 */
[----:B0-----:R-:W1:Y:S02]  /*1f130*/  MUFU.RCP R10, R10 ;  /* 0x0000000a000a7308 */ /* 0x001e640000001000 */
[----:B-1----:R-:W-:-:S06]  /*1f140*/  IADD3 R11, R10, 0xffffffe, RZ ;  /* 0x0ffffffe0a0b7810 */ /* 0x002fcc0007ffe0ff */
        /* <DEDUP_REMOVED lines=47> */
[----:B------:R-:W-:-:S05]  /*1f440*/  @P0 VIADD R2, R2, 0x1 ;  /* 0x0000000102020836 */ /* 0x000fca0000000000 */
[----:B------:R-:W-:Y:S02]  /*1f450*/  @!P2 IADD3 R2, -R2, RZ, RZ ;  /* 0x000000ff0202a210 */ /* 0x000fe40007ffe1ff */
[----:B------:R-:W-:Y:S01]  /*1f460*/  @!P1 LOP3.LUT R2, RZ, R6, RZ, 0x33, !PT ;  /* 0x00000006ff029212 */ /* 0x000fe200078e33ff */
[----:B------:R-:W-:-:S04]  /*1f470*/  IMAD.MOV R6, RZ, RZ, -R6 ;  /* 0x000000ffff067224 */ /* 0x000fc800078e0a06 */
[----:B------:R-:W-:Y:S01]  /*1f480*/  IMAD R18, R2, R6, R9 ;  /* 0x0000000602127224 */ /* 0x000fe200078e0209 */
[----:B------:R-:W-:-:S04]  /*1f490*/  LOP3.LUT R2, RZ, R2, RZ, 0x33, !PT ;  /* 0x00000002ff027212 */ /* 0x000fc800078e33ff */
[----:B------:R-:W-:Y:S01]  /*1f4a0*/  IADD3 R17, R5, R2, RZ ;  /* 0x0000000205117210 */ /* 0x000fe20007ffe0ff */
[----:B------:R-:W-:Y:S06]  /*1f4b0*/  BRA `(.L_x_9734) ;  /* 0x00000000001c7947 */ /* 0x000fec0003800000 */
.L_x_9726:
[----:B------:R-:W-:Y:S01]  /*1f4c0*/  UMOV UR4, URZ ;  /* 0x0000003f00047c82 */ /* 0x000fe20008000000 */
[----:B------:R-:W-:Y:S01]  /*1f4d0*/  UMOV UR5, URZ ;  /* 0x0000003f00057c82 */ /* 0x000fe20008000000 */
[----:B------:R-:W-:Y:S01]  /*1f4e0*/  ULDC UR6, c[0x0][0xc3c] ;  /* 0x00030f0000067ab9 */ /* 0x000fe20000000800 */
[----:B------:R-:W-:Y:S01]  /*1f4f0*/  IMAD.MOV.U32 R16, RZ, RZ, R0 ;  /* 0x000000ffff107224 */ /* 0x000fe200078e0000 */
[----:B------:R-:W-:Y:S01]  /*1f500*/  MOV R18, UR5 ;  /* 0x0000000500127c02 */ /* 0x000fe20008000f00 */
[----:B------:R-:W-:Y:S02]  /*1f510*/  IMAD.U32 R17, RZ, RZ, UR4 ;  /* 0x00000004ff117e24 */ /* 0x000fe4000f8e00ff */
[----:B------:R-:W-:-:S07]  /*1f520*/  IMAD.U32 R19, RZ, RZ, UR6 ;  /* 0x00000006ff137e24 */ /* 0x000fce000f8e00ff */
.L_x_9734:
[----:B------:R-:W3:Y:S01]  /*1f530*/  S2R R0, SR_TID.X ;  /* 0x0000000000007919 */ /* 0x000ee20000002100 */
[----:B------:R-:W-:Y:S05]  /*1f540*/  WARPSYNC.ALL ;  /* 0x0000000000007948 */ /* 0x000fea0003800000 */
[----:B------:R-:W-:Y:S01]  /*1f550*/  BAR.SYNC.DEFER_BLOCKING 0x4, 0x180 ;  /* 0x0106000000007b1d */ /* 0x000fe20000010000 */
[----:B---3--:R-:W-:-:S04]  /*1f560*/  LOP3.LUT R0, R0, 0x1f, RZ, 0xc0, !PT ;  /* 0x0000001f00007812 */ /* 0x008fc800078ec0ff */
[----:B------:R-:W-:-:S13]  /*1f570*/  ISETP.NE.AND P0, PT, R0, RZ, PT ;  /* 0x000000ff0000720c */ /* 0x000fda0003f05270 */
[----:B------:R-:W3:Y:S01]  /*1f580*/  @!P0 S2R R3, SR_CgaCtaId ;  /* 0x0000000000038919 */ /* 0x000ee20000008800 */
[----:B------:R-:W-:-:S04]  /*1f590*/  @!P0 MOV R0, 0x400 ;  /* 0x0000040000008802 */ /* 0x000fc80000000f00 */
[----:B---3--:R-:W-:-:S05]  /*1f5a0*/  @!P0 LEA R22, R3, R0, 0x18 ;  /* 0x0000000003168211 */ /* 0x008fca00078ec0ff */
[----:B------:R3:W-:Y:S01]  /*1f5b0*/  @!P0 STS.128 [R22+0x288d0], R16 ;  /* 0x0288d01016008388 */ /* 0x0007e20000000c00 */
[----:B------:R-:W-:Y:S06]  /*1f5c0*/  BAR.ARV 0x5, 0x180 ;  /* 0x0146000000007b1d */ /* 0x000fec0000002000 */
.L_x_9723:
[----:B------:R-:W-:Y:S02]  /*1f5d0*/  ULDC UR4, c[0x0][0xc3c] ;  /* 0x00030f0000047ab9 */ /* 0x000fe40000000800 */
[----:B--2---:R-:W-:-:S13]  /*1f5e0*/  ISETP.GE.AND P0, PT, R19, UR4, PT ;  /* 0x0000000413007c0c */ /* 0x004fda000bf06270 */
[----:B------:R-:W-:Y:S05]  /*1f5f0*/  @!P0 BRA `(.L_x_9735) ;  /* 0xffffffa000f48947 */ /* 0x000fea000383ffff */
[----:B------:R-:W-:Y:S05]  /*1f600*/  BSYNC B8 ;  /* 0x0000000000087941 */ /* 0x000fea0003800000 */
.L_x_9636:
[----:B------:R-:W2:Y:S01]  /*1f610*/  LDL.LU R0, [R1+0x24] ;  /* 0x0000240001007983 */ /* 0x000ea20000300800 */
[----:B------:R-:W-:Y:S01]  /*1f620*/  BSSY B0, `(.L_x_9736) ;  /* 0x000000b000007945 */ /* 0x000fe20003800000 */
[----:B------:R-:W5:Y:S01]  /*1f630*/  S2R R5, SR_CgaCtaId ;  /* 0x0000000000057919 */ /* 0x000f620000008800 */
[----:B--2---:R-:W-:-:S05]  /*1f640*/  VIADD R0, R0, 0x1 ;  /* 0x0000000100007836 */ /* 0x004fca0000000000 */
[----:B-1----:R-:W-:-:S04]  /*1f650*/  LEA.HI R2, R0, R0, RZ, 0x1 ;  /* 0x0000000000027211 */ /* 0x002fc800078f08ff */
[----:B------:R-:W-:Y:S02]  /*1f660*/  LOP3.LUT R3, R2, 0xfffffffe, RZ, 0xc0, !PT ;  /* 0xfffffffe02037812 */ /* 0x000fe400078ec0ff */
[----:B------:R-:W-:Y:S02]  /*1f670*/  MOV R2, 0x400 ;  /* 0x0000040000027802 */ /* 0x000fe40000000f00 */
[----:B------:R-:W-:Y:S02]  /*1f680*/  IADD3 R0, R0, -R3, RZ ;  /* 0x8000000300007210 */ /* 0x000fe40007ffe0ff */
[----:B-----5:R-:W-:Y:S02]  /*1f690*/  LEA R4, R5, R2, 0x18 ;  /* 0x0000000205047211 */ /* 0x020fe400078ec0ff */
[----:B------:R-:W-:-:S04]  /*1f6a0*/  SHF.L.U32 R0, R0, 0x1f, RZ ;  /* 0x0000001f00007819 */ /* 0x000fc800000006ff */
[----:B------:R-:W1:Y:S02]  /*1f6b0*/  SYNCS.PHASECHK.TRANS64.TRYWAIT P0, [R4+URZ+0x28820], R0 ;  /* 0x02882000040075a7 */ /* 0x000e64000800017f */
[----:B-1----:R-:W-:Y:S05]  /*1f6c0*/  @!P0 BRA `(.L_x_9737) ;  /* 0x0000006c00248947 */ /* 0x002fea0003800000 */
.L_x_9994:
[----:B------:R-:W-:Y:S05]  /*1f6d0*/  BSYNC B0 ;  /* 0x0000000000007941 */ /* 0x000fea0003800000 */
.L_x_9736:
[----:B------:R-:W-:-:S03]  /*1f6e0*/  UMOV UR4, 0xffffffff ;  /* 0xffffffff00047882 */ /* 0x000fc60000000000 */
[----:B------:R-:W-:Y:S05]  /*1f6f0*/  BRA.DIV UR4, `(.L_x_9738) ;  /* 0x0000006e042c7947 */ /* 0x000fea000b800000 */
[----:B-1----:R-:W1:Y:S02]  /*1f700*/  S2R R0, SR_TID.X ;  /* 0x0000000000007919 */ /* 0x002e640000002100 */
[----:B-1----:R-:W-:-:S04]  /*1f710*/  SHF.R.U32.HI R0, RZ, 0x5, R0 ;  /* 0x00000005ff007819 */ /* 0x002fc80000011600 */
[----:B------:R-:W-:-:S05]  /*1f720*/  LOP3.LUT R0, R0, 0x3, RZ, 0xc0, !PT ;  /* 0x0000000300007812 */ /* 0x000fca00078ec0ff */
[----:B------:R1:W2:Y:S02]  /*1f730*/  SHFL.IDX PT, R14, R0, RZ, 0x1f ;  /* 0x00001fff000e7589 */ /* 0x0002a400000e0000 */
.L_x_9997:
[----:B--2---:R-:W-:-:S13]  /*1f740*/  ISETP.NE.AND P0, PT, R14, RZ, PT ;  /* 0x000000ff0e00720c */ /* 0x004fda0003f05270 */
[----:B------:R-:W-:Y:S05]  /*1f750*/  @P0 BRA `(.L_x_9405) ;  /* 0x0000000000880947 */ /* 0x000fea0003800000 */
[----:B------:R-:W-:-:S03]  /*1f760*/  UMOV UR4, 0xffffffff ;  /* 0xffffffff00047882 */ /* 0x000fc60000000000 */
[----:B------:R-:W-:Y:S05]  /*1f770*/  BRA.DIV UR4, `(.L_x_9739) ;  /* 0x0000006e04407947 */ /* 0x000fea000b800000 */
[----:B------:R-:W-:-:S13]  /*1f780*/  ELECT P6, URZ, PT ;  /* 0x00000000003f782f */ /* 0x000fda00038c0000 */
.L_x_10000:
[----:B------:R-:W-:Y:S05]  /*1f790*/  @!P6 BRA `(.L_x_9405) ;  /* 0x000000000078e947 */ /* 0x000fea0003800000 */
[----:B------:R-:W-:-:S06]  /*1f7a0*/  ULOP3.LUT UR4, UR36, 0x2, URZ, 0xfc, !UPT ;  /* 0x0000000224047892 */ /* 0x000fcc000f8efc3f */
[----:B-1----:R-:W-:-:S05]  /*1f7b0*/  IMAD.U32 R0, RZ, RZ, UR4 ;  /* 0x00000004ff007e24 */ /* 0x002fca000f8e00ff */
[----:B------:R-:W-:-:S13]  /*1f7c0*/  ISETP.NE.AND P0, PT, R0, 0x3, PT ;  /* 0x000000030000780c */ /* 0x000fda0003f05270 */
[----:B------:R-:W-:Y:S05]  /*1f7d0*/  @!P0 BRA `(.L_x_9740) ;  /* 0x0000000000048947 */ /* 0x000fea0003800000 */
[----:B------:R-:W-:Y:S01]  /*1f7e0*/  BPT.TRAP 0x1 ;  /* 0x000000040000795c */ /* 0x000fe20000300000 */
.L_x_9740:
[C---:B------:R-:W-:Y:S01]  /*1f7f0*/  IMAD R5, R25.reuse, 0x8, R4 ;  /* 0x0000000819057824 */ /* 0x040fe200078e0204 */
[----:B------:R-:W-:Y:S02]  /*1f800*/  SHF.L.U32 R0, R28, 0x1f, RZ ;  /* 0x0000001f1c007819 */ /* 0x000fe400000006ff */
[----:B------:R-:W-:Y:S02]  /*1f810*/  IADD3 R25, R25, 0x1, RZ ;  /* 0x0000000119197810 */ /* 0x000fe40007ffe0ff */
[----:B------:R-:W1:Y:S02]  /*1f820*/  SYNCS.PHASECHK.TRANS64.TRYWAIT P1, [R5+URZ+0x28840], R0 ;  /* 0x02884000050075a7 */ /* 0x000e64000802017f */
[----:B------:R-:W-:-:S04]  /*1f830*/  ISETP.NE.AND P2, PT, R25, 0x2, PT ;  /* 0x000000021900780c */ /* 0x000fc80003f45270 */
[----:B------:R-:W-:Y:S01]  /*1f840*/  SEL R3, RZ, 0x1, P2 ;  /* 0x00000001ff037807 */ /* 0x000fe20001000000 */
[----:B-1----:R-:W-:Y:S08]  /*1f850*/  @!P1 BRA `(.L_x_9741) ;  /* 0x0000006c00289947 */ /* 0x002ff00003800000 */
.L_x_10001:
[----:B------:R-:W-:Y:S02]  /*1f860*/  SEL R25, R25, RZ, P2 ;  /* 0x000000ff19197207 */ /* 0x000fe40001000000 */
[----:B------:R-:W-:Y:S01]  /*1f870*/  LOP3.LUT R2, R28, R3, RZ, 0x3c, !PT ;  /* 0x000000031c027212 */ /* 0x000fe200078e3cff */
[----:B------:R-:W-:Y:S06]  /*1f880*/  @!P0 BRA `(.L_x_9742) ;  /* 0x0000000000048947 */ /* 0x000fec0003800000 */
[----:B------:R-:W-:Y:S01]  /*1f890*/  BPT.TRAP 0x1 ;  /* 0x000000040000795c */ /* 0x000fe20000300000 */
.L_x_9742:
[----:B------:R-:W-:Y:S01]  /*1f8a0*/  IMAD R25, R25, 0x8, R4 ;  /* 0x0000000819197824 */ /* 0x000fe200078e0204 */
[----:B------:R-:W-:-:S04]  /*1f8b0*/  SHF.L.U32 R2, R2, 0x1f, RZ ;  /* 0x0000001f02027819 */ /* 0x000fc800000006ff */
[----:B------:R-:W2:Y:S02]  /*1f8c0*/  SYNCS.PHASECHK.TRANS64.TRYWAIT P1, [R25+URZ+0x28840], R2 ;  /* 0x02884002190075a7 */ /* 0x000ea4000802017f */
[----:B--2---:R-:W-:Y:S05]  /*1f8d0*/  @!P1 BRA `(.L_x_9743) ;  /* 0x0000006c001c9947 */ /* 0x004fea0003800000 */
.L_x_10002:
[----:B------:R-:W-:Y:S05]  /*1f8e0*/  @!P0 BRA `(.L_x_9744) ;  /* 0x0000000000048947 */ /* 0x000fea0003800000 */
[----:B------:R-:W-:Y:S01]  /*1f8f0*/  BPT.TRAP 0x1 ;  /* 0x000000040000795c */ /* 0x000fe20000300000 */
.L_x_9744:
[----:B------:R-:W5:Y:S02]  /*1f900*/  SYNCS.PHASECHK.TRANS64.TRYWAIT P1, [R5+URZ+0x28860], R0 ;  /* 0x02886000050075a7 */ /* 0x000f64000802017f */
[----:B-----5:R-:W-:Y:S05]  /*1f910*/  @!P1 BRA `(.L_x_9745) ;  /* 0x0000006c00209947 */ /* 0x020fea0003800000 */
.L_x_10003:
[----:B------:R-:W-:Y:S05]  /*1f920*/  @!P0 BRA `(.L_x_9746) ;  /* 0x0000000000048947 */ /* 0x000fea0003800000 */
[----:B------:R-:W-:Y:S01]  /*1f930*/  BPT.TRAP 0x1 ;  /* 0x000000040000795c */ /* 0x000fe20000300000 */
.L_x_9746:
[----:B------:R0:W0:Y:S02]  /*1f940*/  SYNCS.PHASECHK.TRANS64.TRYWAIT P0, [R25+URZ+0x28860], R2 ;  /* 0x02886002190075a7 */ /* 0x000024000800017f */
[----:B0-----:R-:W-:Y:S05]  /*1f950*/  @!P0 NANOSLEEP.SYNCS 0x989680 ;  /* 0x009896800000895d */ /* 0x001fea0003900000 */
[----:B------:R-:W0:Y:S02]  /*1f960*/  @!P0 SYNCS.PHASECHK.TRANS64 P0, [R25+URZ+0x28860], R2 ;  /* 0x02886002190085a7 */ /* 0x000e24000800007f */
[----:B0-----:R-:W-:Y:S05]  /*1f970*/  @!P0 BRA `(.L_x_9746) ;  /* 0xfffffffc00f08947 */ /* 0x001fea000383ffff */
.L_x_9405:
[----:B------:R-:W-:Y:S05]  /*1f980*/  BSYNC B9 ;  /* 0x0000000000097941 */ /* 0x000fea0003800000 */
.L_x_9402:
[----:B------:R-:W-:Y:S05]  /*1f990*/  EXIT ;  /* 0x000000000000794d */ /* 0x000fea0003800000 */
.L_x_9427:
[----:B0-----:R0:W1:Y:S02]  /*1f9a0*/  SYNCS.PHASECHK.TRANS64.TRYWAIT P6, [R91+URZ+0x28890], R102 ;  /* 0x028890665b0075a7 */ /* 0x00106400080c017f */
[----:B-1----:R-:W-:Y:S05]  /*1f9b0*/  @!P6 NANOSLEEP.SYNCS 0x989680 ;  /* 0x009896800000e95d */ /* 0x002fea0003900000 */
[----:B------:R-:W1:Y:S02]  /*1f9c0*/  @!P6 SYNCS.PHASECHK.TRANS64 P6, [R91+URZ+0x28890], R102 ;  /* 0x028890665b00e5a7 */ /* 0x000e6400080c007f */
[----:B-1----:R-:W-:Y:S05]  /*1f9d0*/  @!P6 BRA `(.L_x_9427) ;  /* 0xfffffffc00f0e947 */ /* 0x002fea000383ffff */
[----:B------:R-:W-:Y:S05]  /*1f9e0*/  BRA `(.L_x_9747) ;  /* 0xfffffe3400787947 */ /* 0x000fea000383ffff */
.L_x_9428:
        /* <DEDUP_REMOVED lines=8> */
.L_x_9749:
[----:B------:R-:W-:Y:S05]  /*1fa70*/  BSYNC B1 ;  /* 0x0000000000017941 */ /* 0x000fea0003800000 */
.L_x_9748:
        /* <DEDUP_REMOVED lines=8> */
.L_x_9750:
[----:B------:R-:W-:Y:S01]  /*1fb00*/  IMAD.MOV.U32 R105, RZ, RZ, R14 ;  /* 0x000000ffff697224 */ /* 0x000fe200078e000e */
[----:B------:R-:W-:Y:S06]  /*1fb10*/  BRA `(.L_x_9751) ;  /* 0xfffffe3400407947 */ /* 0x000fec000383ffff */
.L_x_9437:
        /* <DEDUP_REMOVED lines=8> */
.L_x_9753:
[----:B------:R-:W-:Y:S05]  /*1fba0*/  BSYNC B1 ;  /* 0x0000000000017941 */ /* 0x000fea0003800000 */
.L_x_9752:
        /* <DEDUP_REMOVED lines=8> */
.L_x_9754:
[----:B------:R-:W-:Y:S01]  /*1fc30*/  MOV R73, R14 ;  /* 0x0000000e00497202 */ /* 0x000fe20000000f00 */
[----:B------:R-:W-:Y:S06]  /*1fc40*/  BRA `(.L_x_9755) ;  /* 0xfffffe3800a47947 */ /* 0x000fec000383ffff */
.L_x_9446:
        /* <DEDUP_REMOVED lines=8> */
.L_x_9757:
[----:B------:R-:W-:Y:S05]  /*1fcd0*/  BSYNC B1 ;  /* 0x0000000000017941 */ /* 0x000fea0003800000 */
.L_x_9756:
        /* <DEDUP_REMOVED lines=8> */
.L_x_9758:
[----:B------:R-:W-:Y:S01]  /*1fd60*/  IMAD.MOV.U32 R65, RZ, RZ, R14 ;  /* 0x000000ffff417224 */ /* 0x000fe200078e000e */
[----:B------:R-:W-:Y:S06]  /*1fd70*/  BRA `(.L_x_9759) ;  /* 0xfffffe4000087947 */ /* 0x000fec000383ffff */
.L_x_9455:
        /* <DEDUP_REMOVED lines=8> */
.L_x_9761:
[----:B------:R-:W-:Y:S05]  /*1fe00*/  BSYNC B1 ;  /* 0x0000000000017941 */ /* 0x000fea0003800000 */
.L_x_9760:
        /* <DEDUP_REMOVED lines=8> */
.L_x_9762:
[----:B------:R-:W-:Y:S01]  /*1fe90*/  IMAD.MOV.U32 R53, RZ, RZ, R14 ;  /* 0x000000ffff357224 */ /* 0x000fe200078e000e */
[----:B------:R-:W-:Y:S06]  /*1fea0*/  BRA `(.L_x_9763) ;  /* 0xfffffe4400687947 */ /* 0x000fec000383ffff */
.L_x_9467:
[----:B-1----:R1:W2:Y:S02]  /*1feb0*/  SYNCS.PHASECHK.TRANS64.TRYWAIT P4, [R91+URZ+0x28890], R102 ;  /* 0x028890665b0075a7 */ /* 0x0022a4000808017f */
[----:B--2---:R-:W-:Y:S05]  /*1fec0*/  @!P4 NANOSLEEP.SYNCS 0x989680 ;  /* 0x009896800000c95d */ /* 0x004fea0003900000 */
[----:B------:R-:W2:Y:S02]  /*1fed0*/  @!P4 SYNCS.PHASECHK.TRANS64 P4, [R91+URZ+0x28890], R102 ;  /* 0x028890665b00c5a7 */ /* 0x000ea4000808007f */
[----:B--2---:R-:W-:Y:S05]  /*1fee0*/  @!P4 BRA `(.L_x_9467) ;  /* 0xfffffffc00f0c947 */ /* 0x004fea000383ffff */
[----:B------:R-:W-:Y:S05]  /*1fef0*/  BRA `(.L_x_9764) ;  /* 0xfffffe5400347947 */ /* 0x000fea000383ffff */
.L_x_9468:
        /* <DEDUP_REMOVED lines=8> */
.L_x_9766:
[----:B------:R-:W-:Y:S05]  /*1ff80*/  BSYNC B1 ;  /* 0x0000000000017941 */ /* 0x000fea0003800000 */
.L_x_9765:
        /* <DEDUP_REMOVED lines=8> */
.L_x_9767:
[----:B------:R-:W-:Y:S01]  /*20010*/  MOV R106, R14 ;  /* 0x0000000e006a7202 */ /* 0x000fe20000000f00 */
[----:B------:R-:W-:Y:S06]  /*20020*/  BRA `(.L_x_9768) ;  /* 0xfffffe5400007947 */ /* 0x000fec000383ffff */
.L_x_9473:
        /* <DEDUP_REMOVED lines=8> */
.L_x_9770:
[----:B------:R-:W-:Y:S05]  /*200b0*/  BSYNC B1 ;  /* 0x0000000000017941 */ /* 0x000fea0003800000 */
.L_x_9769:
        /* <DEDUP_REMOVED lines=8> */
.L_x_9771:
[----:B------:R-:W-:Y:S01]  /*20140*/  IMAD.MOV.U32 R50, RZ, RZ, R14 ;  /* 0x000000ffff327224 */ /* 0x000fe200078e000e */
[----:B------:R-:W-:Y:S06]  /*20150*/  BRA `(.L_x_9772) ;  /* 0xfffffe58009c7947 */ /* 0x000fec000383ffff */
.L_x_9478:
        /* <DEDUP_REMOVED lines=8> */
.L_x_9774:
[----:B------:R-:W-:Y:S05]  /*201e0*/  BSYNC B1 ;  /* 0x0000000000017941 */ /* 0x000fea0003800000 */
.L_x_9773:
        /* <DEDUP_REMOVED lines=8> */
.L_x_9775:
[----:B------:R-:W-:Y:S01]  /*20270*/  IMAD.MOV.U32 R50, RZ, RZ, R14 ;  /* 0x000000ffff327224 */ /* 0x000fe200078e000e */
[----:B------:R-:W-:Y:S06]  /*20280*/  BRA `(.L_x_9776) ;  /* 0xfffffe6000387947 */ /* 0x000fec000383ffff */
.L_x_9483:
        /* <DEDUP_REMOVED lines=8> */
.L_x_9778:
[----:B------:R-:W-:Y:S05]  /*20310*/  BSYNC B1 ;  /* 0x0000000000017941 */ /* 0x000fea0003800000 */
.L_x_9777:
        /* <DEDUP_REMOVED lines=8> */
.L_x_9779:
[----:B------:R-:W-:Y:S01]  /*203a0*/  MOV R108, R14 ;  /* 0x0000000e006c7202 */ /* 0x000fe20000000f00 */
[----:B------:R-:W-:Y:S06]  /*203b0*/  BRA `(.L_x_9780) ;  /* 0xfffffe6400d07947 */ /* 0x000fec000383ffff */
.L_x_9488:
[----:B0-----:R0:W1:Y:S02]  /*203c0*/  SYNCS.PHASECHK.TRANS64.TRYWAIT P3, [R91+URZ+0x28890], R102 ;  /* 0x028890665b0075a7 */ /* 0x001064000806017f */
[----:B-1----:R-:W-:Y:S05]  /*203d0*/  @!P3 NANOSLEEP.SYNCS 0x989680 ;  /* 0x009896800000b95d */ /* 0x002fea0003900000 */
[----:B------:R-:W1:Y:S02]  /*203e0*/  @!P3 SYNCS.PHASECHK.TRANS64 P3, [R91+URZ+0x28890], R102 ;  /* 0x028890665b00b5a7 */ /* 0x000e64000806007f */
[----:B-1----:R-:W-:Y:S05]  /*203f0*/  @!P3 BRA `(.L_x_9488) ;  /* 0xfffffffc00f0b947 */ /* 0x002fea000383ffff */
[----:B------:R-:W-:Y:S05]  /*20400*/  BRA `(.L_x_9781) ;  /* 0xfffffe6c00bc7947 */ /* 0x000fea000383ffff */
.L_x_9489:
        /* <DEDUP_REMOVED lines=8> */
.L_x_9783:
[----:B------:R-:W-:Y:S05]  /*20490*/  BSYNC B1 ;  /* 0x0000000000017941 */ /* 0x000fea0003800000 */
.L_x_9782:
        /* <DEDUP_REMOVED lines=8> */
.L_x_9784:
[----:B------:R-:W-:Y:S05]  /*20520*/  BRA `(.L_x_9785) ;  /* 0xfffffe6c00e47947 */ /* 0x000fea000383ffff */
.L_x_9492:
        /* <DEDUP_REMOVED lines=8> */
.L_x_9787:
[----:B------:R-:W-:Y:S05]  /*205b0*/  BSYNC B1 ;  /* 0x0000000000017941 */ /* 0x000fea0003800000 */
.L_x_9786:
        /* <DEDUP_REMOVED lines=8> */
.L_x_9788:
[----:B------:R-:W-:Y:S05]  /*20640*/  BRA `(.L_x_9789) ;  /* 0xfffffe6c00e47947 */ /* 0x000fea000383ffff */
.L_x_9495:
        /* <DEDUP_REMOVED lines=8> */
.L_x_9791:
[----:B------:R-:W-:Y:S05]  /*206d0*/  BSYNC B1 ;  /* 0x0000000000017941 */ /* 0x000fea0003800000 */
.L_x_9790:
        /* <DEDUP_REMOVED lines=8> */
.L_x_9792:
[----:B------:R-:W-:Y:S05]  /*20760*/  BRA `(.L_x_9793) ;  /* 0xfffffe6c00e87947 */ /* 0x000fea000383ffff */
.L_x_9498:
        /* <DEDUP_REMOVED lines=8> */
.L_x_9795:
[----:B------:R-:W-:Y:S05]  /*207f0*/  BSYNC B1 ;  /* 0x0000000000017941 */ /* 0x000fea0003800000 */
.L_x_9794:
        /* <DEDUP_REMOVED lines=8> */
.L_x_9796:
[----:B------:R-:W-:Y:S05]  /*20880*/  BRA `(.L_x_9797) ;  /* 0xfffffe6c00ec7947 */ /* 0x000fea000383ffff */
.L_x_9502:
[----:B------:R0:W0:Y:S02]  /*20890*/  SYNCS.PHASECHK.TRANS64.TRYWAIT P4, [R91+URZ+0x288b0], R102 ;  /* 0x0288b0665b0075a7 */ /* 0x000024000808017f */
[----:B0-----:R-:W-:Y:S05]  /*208a0*/  @!P4 NANOSLEEP.SYNCS 0x989680 ;  /* 0x009896800000c95d */ /* 0x001fea0003900000 */
[----:B------:R-:W0:Y:S02]  /*208b0*/  @!P4 SYNCS.PHASECHK.TRANS64 P4, [R91+URZ+0x288b0], R102 ;  /* 0x0288b0665b00c5a7 */ /* 0x000e24000808007f */
[----:B0-----:R-:W-:Y:S05]  /*208c0*/  @!P4 BRA `(.L_x_9502) ;  /* 0xfffffffc00f0c947 */ /* 0x001fea000383ffff */
[----:B------:R-:W-:Y:S05]  /*208d0*/  BRA `(.L_x_9798) ;  /* 0xfffffe7000687947 */ /* 0x000fea000383ffff */
.L_x_9514:
[----:B------:R-:W-:Y:S01]  /*208e0*/  BSSY B0, `(.L_x_9799) ;  /* 0x0000008000007945 */ /* 0x000fe20003800000 */
[----:B----4-:R-:W-:Y:S01]  /*208f0*/  IMAD.MOV.U32 R13, RZ, RZ, R220 ;  /* 0x000000ffff0d7224 */ /* 0x010fe200078e00dc */
[----:B------:R-:W-:Y:S01]  /*20900*/  MOV R11, 0x1f ;  /* 0x0000001f000b7802 */ /* 0x000fe20000000f00 */
[----:B------:R-:W-:Y:S02]  /*20910*/  IMAD.MOV.U32 R12, RZ, RZ, RZ ;  /* 0x000000ffff0c7224 */ /* 0x000fe400078e00ff */
[----:B------:R-:W-:-:S07]  /*20920*/  IMAD.MOV.U32 R15, RZ, RZ, -0x1 ;  /* 0xffffffffff0f7424 */ /* 0x000fce00078e00ff */
[----:B--2--5:R-:W-:Y:S05]  /*20930*/  WARPSYNC.COLLECTIVE R15, `(.L_x_9800) ;  /* 0x000000000f087348 */ /* 0x024fea0003c00000 */
[----:B------:R0:W1:Y:S02]  /*20940*/  SHFL.IDX P6, R14, R13, R12, R11 ;  /* 0x0000000c0d0e7389 */ /* 0x00006400000c000b */
[----:B012--5:R-:W-:Y:S01]  /*20950*/  ENDCOLLECTIVE ;  /* 0x000000000000791b */ /* 0x027fe20003800000 */
.L_x_9800:
[----:B------:R-:W-:Y:S05]  /*20960*/  BSYNC B0 ;  /* 0x0000000000007941 */ /* 0x000fea0003800000 */
.L_x_9799:
[----:B------:R-:W-:Y:S01]  /*20970*/  IMAD.MOV.U32 R190, RZ, RZ, R14 ;  /* 0x000000ffffbe7224 */ /* 0x000fe200078e000e */
[----:B------:R-:W-:Y:S06]  /*20980*/  BRA `(.L_x_9801) ;  /* 0xfffffe7800d47947 */ /* 0x000fec000383ffff */
.L_x_9524:
[----:B------:R-:W-:Y:S01]  /*20990*/  BSSY B1, `(.L_x_9802) ;  /* 0x0000008000017945 */ /* 0x000fe20003800000 */
[----:B------:R-:W-:Y:S01]  /*209a0*/  MOV R13, R6 ;  /* 0x00000006000d7202 */ /* 0x000fe20000000f00 */
[----:B------:R-:W-:Y:S01]  /*209b0*/  IMAD.MOV.U32 R12, RZ, RZ, RZ ;  /* 0x000000ffff0c7224 */ /* 0x000fe200078e00ff */
[----:B------:R-:W-:Y:S01]  /*209c0*/  MOV R15, 0xffffffff ;  /* 0xffffffff000f7802 */ /* 0x000fe20000000f00 */
[----:B------:R-:W-:-:S07]  /*209d0*/  IMAD.MOV.U32 R11, RZ, RZ, 0x181f ;  /* 0x0000181fff0b7424 */ /* 0x000fce00078e00ff */
[----:B0-2---:R-:W-:Y:S05]  /*209e0*/  WARPSYNC.COLLECTIVE R15, `(.L_x_9803) ;  /* 0x000000000f087348 */ /* 0x005fea0003c00000 */
[----:B------:R1:W3:Y:S02]  /*209f0*/  SHFL.IDX P6, R14, R13, R12, R11 ;  /* 0x0000000c0d0e7389 */ /* 0x0002e400000c000b */
[----:B0123--:R-:W-:Y:S01]  /*20a00*/  ENDCOLLECTIVE ;  /* 0x000000000000791b */ /* 0x00ffe20003800000 */
.L_x_9803:
[----:B------:R-:W-:Y:S05]  /*20a10*/  BSYNC B1 ;  /* 0x0000000000017941 */ /* 0x000fea0003800000 */
.L_x_9802:
        /* <DEDUP_REMOVED lines=8> */
.L_x_9804:
[----:B------:R-:W-:Y:S01]  /*20aa0*/  IMAD.MOV.U32 R13, RZ, RZ, R8 ;  /* 0x000000ffff0d7224 */ /* 0x000fe200078e0008 */
[----:B------:R-:W-:-:S07]  /*20ab0*/  MOV R3, R14 ;  /* 0x0000000e00037202 */ /* 0x000fce0000000f00 */
[----:B------:R-:W-:Y:S05]  /*20ac0*/  WARPSYNC.COLLECTIVE R15, `(.L_x_9805) ;  /* 0x000000000f087348 */ /* 0x000fea0003c00000 */
[----:B------:R0:W1:Y:S02]  /*20ad0*/  SHFL.IDX P6, R14, R13, R12, R11 ;  /* 0x0000000c0d0e7389 */ /* 0x00006400000c000b */
[----:B01----:R-:W-:Y:S01]  /*20ae0*/  ENDCOLLECTIVE ;  /* 0x000000000000791b */ /* 0x003fe20003800000 */
.L_x_9805:
[----:B------:R-:W-:Y:S01]  /*20af0*/  MOV R13, R7 ;  /* 0x00000007000d7202 */ /* 0x000fe20000000f00 */
[----:B------:R-:W-:-:S07]  /*20b00*/  IMAD.MOV.U32 R4, RZ, RZ, R14 ;  /* 0x000000ffff047224 */ /* 0x000fce00078e000e */
[----:B------:R-:W-:Y:S05]  /*20b10*/  WARPSYNC.COLLECTIVE R15, `(.L_x_9806) ;  /* 0x000000000f087348 */ /* 0x000fea0003c00000 */
[----:B------:R0:W1:Y:S02]  /*20b20*/  SHFL.IDX P6, R14, R13, R12, R11 ;  /* 0x0000000c0d0e7389 */ /* 0x00006400000c000b */
[----:B01----:R-:W-:Y:S01]  /*20b30*/  ENDCOLLECTIVE ;  /* 0x000000000000791b */ /* 0x003fe20003800000 */
.L_x_9806:
[----:B------:R-:W-:Y:S05]  /*20b40*/  BRA `(.L_x_9807) ;  /* 0xfffffe8000287947 */ /* 0x000fea000383ffff */
.L_x_9527:
[----:B------:R-:W-:Y:S01]  /*20b50*/  BSSY B1, `(.L_x_9808) ;  /* 0x0000008000017945 */ /* 0x000fe20003800000 */
[----:B--2---:R-:W-:Y:S01]  /*20b60*/  IMAD.MOV.U32 R13, RZ, RZ, R6 ;  /* 0x000000ffff0d7224 */ /* 0x004fe200078e0006 */
[----:B------:R-:W-:Y:S01]  /*20b70*/  MOV R11, 0x181f ;  /* 0x0000181f000b7802 */ /* 0x000fe20000000f00 */
[----:B------:R-:W-:Y:S02]  /*20b80*/  IMAD.MOV.U32 R12, RZ, RZ, 0x1 ;  /* 0x00000001ff0c7424 */ /* 0x000fe400078e00ff */
[----:B------:R-:W-:-:S07]  /*20b90*/  IMAD.MOV.U32 R15, RZ, RZ, -0x1 ;  /* 0xffffffffff0f7424 */ /* 0x000fce00078e00ff */
[----:B-1----:R-:W-:Y:S05]  /*20ba0*/  WARPSYNC.COLLECTIVE R15, `(.L_x_9809) ;  /* 0x000000000f087348 */ /* 0x002fea0003c00000 */
[----:B------:R0:W2:Y:S02]  /*20bb0*/  SHFL.IDX P6, R14, R13, R12, R11 ;  /* 0x0000000c0d0e7389 */ /* 0x0000a400000c000b */
[----:B012---:R-:W-:Y:S01]  /*20bc0*/  ENDCOLLECTIVE ;  /* 0x000000000000791b */ /* 0x007fe20003800000 */
.L_x_9809:
[----:B------:R-:W-:Y:S05]  /*20bd0*/  BSYNC B1 ;  /* 0x0000000000017941 */ /* 0x000fea0003800000 */
.L_x_9808:
        /* <DEDUP_REMOVED lines=8> */
.L_x_9810:
[----:B------:R-:W-:Y:S02]  /*20c60*/  IMAD.MOV.U32 R13, RZ, RZ, R8 ;  /* 0x000000ffff0d7224 */ /* 0x000fe400078e0008 */
[----:B------:R-:W-:-:S07]  /*20c70*/  IMAD.MOV.U32 R3, RZ, RZ, R14 ;  /* 0x000000ffff037224 */ /* 0x000fce00078e000e */
[----:B------:R-:W-:Y:S05]  /*20c80*/  WARPSYNC.COLLECTIVE R15, `(.L_x_9811) ;  /* 0x000000000f087348 */ /* 0x000fea0003c00000 */
[----:B------:R0:W1:Y:S02]  /*20c90*/  SHFL.IDX P6, R14, R13, R12, R11 ;  /* 0x0000000c0d0e7389 */ /* 0x00006400000c000b */
[----:B01----:R-:W-:Y:S01]  /*20ca0*/  ENDCOLLECTIVE ;  /* 0x000000000000791b */ /* 0x003fe20003800000 */
.L_x_9811:
[----:B------:R-:W-:Y:S01]  /*20cb0*/  IMAD.MOV.U32 R13, RZ, RZ, R7 ;  /* 0x000000ffff0d7224 */ /* 0x000fe200078e0007 */
[----:B------:R-:W-:-:S07]  /*20cc0*/  MOV R4, R14 ;  /* 0x0000000e00047202 */ /* 0x000fce0000000f00 */
[----:B------:R-:W-:Y:S05]  /*20cd0*/  WARPSYNC.COLLECTIVE R15, `(.L_x_9812) ;  /* 0x000000000f087348 */ /* 0x000fea0003c00000 */
[----:B------:R0:W1:Y:S02]  /*20ce0*/  SHFL.IDX P6, R14, R13, R12, R11 ;  /* 0x0000000c0d0e7389 */ /* 0x00006400000c000b */
[----:B01----:R-:W-:Y:S01]  /*20cf0*/  ENDCOLLECTIVE ;  /* 0x000000000000791b */ /* 0x003fe20003800000 */
.L_x_9812:
[----:B------:R-:W-:Y:S05]  /*20d00*/  BRA `(.L_x_9813) ;  /* 0xfffffe8000947947 */ /* 0x000fea000383ffff */
.L_x_9530:
        /* <DEDUP_REMOVED lines=8> */
.L_x_9815:
[----:B------:R-:W-:Y:S05]  /*20d90*/  BSYNC B1 ;  /* 0x0000000000017941 */ /* 0x000fea0003800000 */
.L_x_9814:
        /* <DEDUP_REMOVED lines=8> */
.L_x_9816:
[----:B------:R-:W-:Y:S01]  /*20e20*/  MOV R13, R8 ;  /* 0x00000008000d7202 */ /* 0x000fe20000000f00 */
[----:B------:R-:W-:-:S07]  /*20e30*/  IMAD.MOV.U32 R3, RZ, RZ, R14 ;  /* 0x000000ffff037224 */ /* 0x000fce00078e000e */
[----:B------:R-:W-:Y:S05]  /*20e40*/  WARPSYNC.COLLECTIVE R15, `(.L_x_9817) ;  /* 0x000000000f087348 */ /* 0x000fea0003c00000 */
[----:B------:R0:W1:Y:S02]  /*20e50*/  SHFL.IDX P6, R14, R13, R12, R11 ;  /* 0x0000000c0d0e7389 */ /* 0x00006400000c000b */
[----:B01----:R-:W-:Y:S01]  /*20e60*/  ENDCOLLECTIVE ;  /* 0x000000000000791b */ /* 0x003fe20003800000 */
.L_x_9817:
[----:B------:R-:W-:Y:S02]  /*20e70*/  IMAD.MOV.U32 R13, RZ, RZ, R7 ;  /* 0x000000ffff0d7224 */ /* 0x000fe400078e0007 */
[----:B------:R-:W-:-:S07]  /*20e80*/  IMAD.MOV.U32 R4, RZ, RZ, R14 ;  /* 0x000000ffff047224 */ /* 0x000fce00078e000e */
[----:B------:R-:W-:Y:S05]  /*20e90*/  WARPSYNC.COLLECTIVE R15, `(.L_x_9818) ;  /* 0x000000000f087348 */ /* 0x000fea0003c00000 */
[----:B------:R0:W1:Y:S02]  /*20ea0*/  SHFL.IDX P6, R14, R13, R12, R11 ;  /* 0x0000000c0d0e7389 */ /* 0x00006400000c000b */
[----:B01----:R-:W-:Y:S01]  /*20eb0*/  ENDCOLLECTIVE ;  /* 0x000000000000791b */ /* 0x003fe20003800000 */
.L_x_9818:
[----:B------:R-:W-:Y:S05]  /*20ec0*/  BRA `(.L_x_9819) ;  /* 0xfffffe8000f07947 */ /* 0x000fea000383ffff */
.L_x_9533:
[----:B------:R-:W-:Y:S01]  /*20ed0*/  BSSY B1, `(.L_x_9820) ;  /* 0x0000008000017945 */ /* 0x000fe20003800000 */
[----:B------:R-:W-:Y:S01]  /*20ee0*/  MOV R13, R6 ;  /* 0x00000006000d7202 */ /* 0x000fe20000000f00 */
[----:B------:R-:W-:Y:S01]  /*20ef0*/  IMAD.MOV.U32 R12, RZ, RZ, 0x3 ;  /* 0x00000003ff0c7424 */ /* 0x000fe200078e00ff */
[----:B------:R-:W-:Y:S01]  /*20f00*/  MOV R15, 0xffffffff ;  /* 0xffffffff000f7802 */ /* 0x000fe20000000f00 */
[----:B------:R-:W-:-:S07]  /*20f10*/  IMAD.MOV.U32 R11, RZ, RZ, 0x181f ;  /* 0x0000181fff0b7424 */ /* 0x000fce00078e00ff */
[----:B-12---:R-:W-:Y:S05]  /*20f20*/  WARPSYNC.COLLECTIVE R15, `(.L_x_9821) ;  /* 0x000000000f087348 */ /* 0x006fea0003c00000 */
[----:B------:R0:W3:Y:S02]  /*20f30*/  SHFL.IDX P6, R14, R13, R12, R11 ;  /* 0x0000000c0d0e7389 */ /* 0x0000e400000c000b */
[----:B0123--:R-:W-:Y:S01]  /*20f40*/  ENDCOLLECTIVE ;  /* 0x000000000000791b */ /* 0x00ffe20003800000 */
.L_x_9821:
[----:B------:R-:W-:Y:S05]  /*20f50*/  BSYNC B1 ;  /* 0x0000000000017941 */ /* 0x000fea0003800000 */
.L_x_9820:
        /* <DEDUP_REMOVED lines=8> */
.L_x_9822:
[----:B------:R-:W-:Y:S01]  /*20fe0*/  IMAD.MOV.U32 R13, RZ, RZ, R8 ;  /* 0x000000ffff0d7224 */ /* 0x000fe200078e0008 */
[----:B------:R-:W-:-:S07]  /*20ff0*/  MOV R3, R14 ;  /* 0x0000000e00037202 */ /* 0x000fce0000000f00 */
[----:B------:R-:W-:Y:S05]  /*21000*/  WARPSYNC.COLLECTIVE R15, `(.L_x_9823) ;  /* 0x000000000f087348 */ /* 0x000fea0003c00000 */
[----:B------:R0:W1:Y:S02]  /*21010*/  SHFL.IDX P6, R14, R13, R12, R11 ;  /* 0x0000000c0d0e7389 */ /* 0x00006400000c000b */
[----:B01----:R-:W-:Y:S01]  /*21020*/  ENDCOLLECTIVE ;  /* 0x000000000000791b */ /* 0x003fe20003800000 */
.L_x_9823:
[----:B------:R-:W-:Y:S01]  /*21030*/  MOV R13, R7 ;  /* 0x00000007000d7202 */ /* 0x000fe20000000f00 */
[----:B------:R-:W-:-:S07]  /*21040*/  IMAD.MOV.U32 R4, RZ, RZ, R14 ;  /* 0x000000ffff047224 */ /* 0x000fce00078e000e */
[----:B------:R-:W-:Y:S05]  /*21050*/  WARPSYNC.COLLECTIVE R15, `(.L_x_9824) ;  /* 0x000000000f087348 */ /* 0x000fea0003c00000 */
[----:B------:R0:W1:Y:S02]  /*21060*/  SHFL.IDX P6, R14, R13, R12, R11 ;  /* 0x0000000c0d0e7389 */ /* 0x00006400000c000b */
[----:B01----:R-:W-:Y:S01]  /*21070*/  ENDCOLLECTIVE ;  /* 0x000000000000791b */ /* 0x003fe20003800000 */
.L_x_9824:
[----:B------:R-:W-:Y:S05]  /*21080*/  BRA `(.L_x_9825) ;  /* 0xfffffe84004c7947 */ /* 0x000fea000383ffff */
.L_x_9537:
[----:B0-----:R0:W1:Y:S02]  /*21090*/  SYNCS.PHASECHK.TRANS64.TRYWAIT P0, [R18+URZ+0x28800], R5 ;  /* 0x02880005120075a7 */ /* 0x001064000800017f */
[----:B-1----:R-:W-:Y:S05]  /*210a0*/  @!P0 NANOSLEEP.SYNCS 0x989680 ;  /* 0x009896800000895d */ /* 0x002fea0003900000 */
[----:B------:R-:W1:Y:S02]  /*210b0*/  @!P0 SYNCS.PHASECHK.TRANS64 P0, [R18+URZ+0x28800], R5 ;  /* 0x02880005120085a7 */ /* 0x000e64000800007f */
[----:B-1----:R-:W-:Y:S05]  /*210c0*/  @!P0 BRA `(.L_x_9537) ;  /* 0xfffffffc00f08947 */ /* 0x002fea000383ffff */
[----:B------:R-:W-:Y:S05]  /*210d0*/  BRA `(.L_x_9826) ;  /* 0xfffffe8800087947 */ /* 0x000fea000383ffff */
.L_x_9553:
[----:B------:R-:W1:Y:S01]  /*210e0*/  LDC R45, c[0x0][0x3f4] ;  /* 0x0000fd00ff2d7b82 */ /* 0x000e620000000800 */
[----:B------:R-:W-:Y:S01]  /*210f0*/  BSSY B1, `(.L_x_9827) ;  /* 0x0000008000017945 */ /* 0x000fe20003800000 */
[----:B----4-:R-:W-:Y:S01]  /*21100*/  IMAD.MOV.U32 R13, RZ, RZ, R35 ;  /* 0x000000ffff0d7224 */ /* 0x010fe200078e0023 */
[----:B------:R-:W-:Y:S01]  /*21110*/  MOV R11, 0x181f ;  /* 0x0000181f000b7802 */ /* 0x000fe20000000f00 */
[----:B------:R-:W-:Y:S02]  /*21120*/  IMAD.MOV.U32 R12, RZ, RZ, RZ ;  /* 0x000000ffff0c7224 */ /* 0x000fe400078e00ff */
[----:B------:R-:W-:-:S07]  /*21130*/  IMAD.MOV.U32 R15, RZ, RZ, -0x1 ;  /* 0xffffffffff0f7424 */ /* 0x000fce00078e00ff */
[----:B012---:R-:W-:Y:S05]  /*21140*/  WARPSYNC.COLLECTIVE R15, `(.L_x_9828) ;  /* 0x000000000f087348 */ /* 0x007fea0003c00000 */
[----:B------:R3:W4:Y:S02]  /*21150*/  SHFL.IDX P6, R14, R13, R12, R11 ;  /* 0x0000000c0d0e7389 */ /* 0x00072400000c000b */
[----:B01234-:R-:W-:Y:S01]  /*21160*/  ENDCOLLECTIVE ;  /* 0x000000000000791b */ /* 0x01ffe20003800000 */
.L_x_9828:
[----:B------:R-:W-:Y:S05]  /*21170*/  BSYNC B1 ;  /* 0x0000000000017941 */ /* 0x000fea0003800000 */
.L_x_9827:
[----:B------:R-:W-:Y:S01]  /*21180*/  MOV R13, R32 ;  /* 0x00000020000d7202 */ /* 0x000fe20000000f00 */
[----:B------:R-:W-:Y:S01]  /*21190*/  IMAD.MOV.U32 R12, RZ, RZ, RZ ;  /* 0x000000ffff0c7224 */ /* 0x000fe200078e00ff */
[----:B------:R-:W-:Y:S01]  /*211a0*/  MOV R15, 0xffffffff ;  /* 0xffffffff000f7802 */ /* 0x000fe20000000f00 */
[----:B------:R-:W-:Y:S01]  /*211b0*/  IMAD.MOV.U32 R11, RZ, RZ, 0x181f ;  /* 0x0000181fff0b7424 */ /* 0x000fe200078e00ff */
[----:B------:R-:W-:Y:S01]  /*211c0*/  ISETP.GE.AND P0, PT, R16, R45, PT ;  /* 0x0000002d1000720c */ /* 0x000fe20003f06270 */
[----:B------:R-:W-:Y:S02]  /*211d0*/  IMAD.MOV.U32 R3, RZ, RZ, R14 ;  /* 0x000000ffff037224 */ /* 0x000fe400078e000e */
[----:B------:R-:W-:-:S10]  /*211e0*/  IMAD R0, R192, R5, RZ ;  /* 0x00000005c0007224 */ /* 0x000fd400078e02ff */
[----:B------:R-:W-:Y:S05]  /*211f0*/  WARPSYNC.COLLECTIVE R15, `(.L_x_9829) ;  /* 0x000000000f087348 */ /* 0x000fea0003c00000 */
[----:B------:R0:W1:Y:S02]  /*21200*/  SHFL.IDX P6, R14, R13, R12, R11 ;  /* 0x0000000c0d0e7389 */ /* 0x00006400000c000b */
[----:B01----:R-:W-:Y:S01]  /*21210*/  ENDCOLLECTIVE ;  /* 0x000000000000791b */ /* 0x003fe20003800000 */
.L_x_9829:
[----:B------:R-:W-:Y:S01]  /*21220*/  ISETP.GE.OR P1, PT, R55, R0, P0 ;  /* 0x000000003700720c */ /* 0x000fe20000726670 */
[----:B------:R-:W-:-:S12]  /*21230*/  IMAD.MOV.U32 R13, RZ, RZ, R33 ;  /* 0x000000ffff0d7224 */ /* 0x000fd800078e0021 */
[C---:B------:R-:W-:Y:S01]  /*21240*/  @!P1 IMAD.SHL.U32 R7, R16.reuse, 0x2, RZ ;  /* 0x0000000210079824 */ /* 0x040fe200078e00ff */
[----:B------:R-:W-:Y:S01]  /*21250*/  @!P1 SHF.L.U64.HI R6, R16, 0x1, R17 ;  /* 0x0000000110069819 */ /* 0x000fe20000010211 */
[----:B------:R-:W-:-:S07]  /*21260*/  IMAD.MOV.U32 R4, RZ, RZ, R14 ;  /* 0x000000ffff047224 */ /* 0x000fce00078e000e */
[----:B------:R-:W-:Y:S05]  /*21270*/  WARPSYNC.COLLECTIVE R15, `(.L_x_9830) ;  /* 0x000000000f087348 */ /* 0x000fea0003c00000 */
[----:B------:R0:W1:Y:S02]  /*21280*/  SHFL.IDX P6, R14, R13, R12, R11 ;  /* 0x0000000c0d0e7389 */ /* 0x00006400000c000b */
[----:B01----:R-:W-:Y:S01]  /*21290*/  ENDCOLLECTIVE ;  /* 0x000000000000791b */ /* 0x003fe20003800000 */
.L_x_9830:
[----:B------:R-:W-:-:S04]  /*212a0*/  @!P1 IADD3 R4, P2, R4, R7, RZ ;  /* 0x0000000704049210 */ /* 0x000fc80007f5e0ff */
[----:B------:R-:W-:Y:S01]  /*212b0*/  @!P1 IADD3.X R3, R3, R6, RZ, P2, !PT ;  /* 0x0000000603039210 */ /* 0x000fe200017fe4ff */
[----:B------:R-:W-:-:S04]  /*212c0*/  @!P1 IMAD.MOV.U32 R24, RZ, RZ, R4 ;  /* 0x000000ffff189224 */ /* 0x000fc800078e0004 */
[----:B------:R-:W-:Y:S02]  /*212d0*/  @!P1 IMAD.MOV.U32 R25, RZ, RZ, R3 ;  /* 0x000000ffff199224 */ /* 0x000fe400078e0003 */
[----:B------:R-:W-:-:S04]  /*212e0*/  IMAD.MOV.U32 R13, RZ, RZ, R34 ;  /* 0x000000ffff0d7224 */ /* 0x000fc800078e0022 */
[----:B------:R-:W5:Y:S01]  /*212f0*/  @!P1 LD.E.128 R24, desc[UR42][R24.64] ;  /* 0x0000002a18189980 */ /* 0x000f62000c101d00 */
[----:B------:R-:W-:-:S07]  /*21300*/  MOV R5, R14 ;  /* 0x0000000e00057202 */ /* 0x000fce0000000f00 */
[----:B-----5:R-:W-:Y:S05]  /*21310*/  WARPSYNC.COLLECTIVE R15, `(.L_x_9831) ;  /* 0x000000000f087348 */ /* 0x020fea0003c00000 */
[----:B------:R0:W1:Y:S02]  /*21320*/  SHFL.IDX P6, R14, R13, R12, R11 ;  /* 0x0000000c0d0e7389 */ /* 0x00006400000c000b */
[----:B01---5:R-:W-:Y:S01]  /*21330*/  ENDCOLLECTIVE ;  /* 0x000000000000791b */ /* 0x023fe20003800000 */
.L_x_9831:
[----:B------:R-:W-:-:S04]  /*21340*/  @!P1 IADD3 R14, P2, R14, R7, RZ ;  /* 0x000000070e0e9210 */ /* 0x000fc80007f5e0ff */
[----:B------:R-:W-:Y:S01]  /*21350*/  @!P1 IADD3.X R5, R5, R6, RZ, P2, !PT ;  /* 0x0000000605059210 */ /* 0x000fe200017fe4ff */
[----:B------:R-:W-:-:S06]  /*21360*/  @!P1 IMAD.MOV.U32 R4, RZ, RZ, R14 ;  /* 0x000000ffff049224 */ /* 0x000fcc00078e000e */
[----:B------:R-:W5:Y:S01]  /*21370*/  @!P1 LD.E.128 R4, desc[UR42][R4.64] ;  /* 0x0000002a04049980 */ /* 0x000f62000c101d00 */
[----:B------:R-:W-:Y:S01]  /*21380*/  IMAD.MOV.U32 R13, RZ, RZ, R35 ;  /* 0x000000ffff0d7224 */ /* 0x000fe200078e0023 */
[----:B------:R-:W-:-:S07]  /*21390*/  MOV R12, 0x1 ;  /* 0x00000001000c7802 */ /* 0x000fce0000000f00 */
[----:B-----5:R-:W-:Y:S05]  /*213a0*/  WARPSYNC.COLLECTIVE R15, `(.L_x_9832) ;  /* 0x000000000f087348 */ /* 0x020fea0003c00000 */
[----:B------:R0:W1:Y:S02]  /*213b0*/  SHFL.IDX P6, R14, R13, R12, R11 ;  /* 0x0000000c0d0e7389 */ /* 0x00006400000c000b */
[----:B01---5:R-:W-:Y:S01]  /*213c0*/  ENDCOLLECTIVE ;  /* 0x000000000000791b */ /* 0x023fe20003800000 */
.L_x_9832:
[----:B------:R-:W-:Y:S01]  /*213d0*/  CS2R R46, SRZ ;  /* 0x00000000002e7805 */ /* 0x000fe2000001ff00 */
[----:B------:R-:W-:Y:S01]  /*213e0*/  IMAD.MOV.U32 R13, RZ, RZ, R32 ;  /* 0x000000ffff0d7224 */ /* 0x000fe200078e0020 */
[----:B------:R-:W-:Y:S02]  /*213f0*/  CS2R R48, SRZ ;  /* 0x0000000000307805 */ /* 0x000fe4000001ff00 */
[----:B------:R-:W-:Y:S02]  /*21400*/  CS2R R20, SRZ ;  /* 0x0000000000147805 */ /* 0x000fe4000001ff00 */
[----:B------:R-:W-:Y:S01]  /*21410*/  CS2R R36, SRZ ;  /* 0x0000000000247805 */ /* 0x000fe2000001ff00 */
[----:B------:R-:W-:-:S04]  /*21420*/  @!P1 IMAD.MOV.U32 R46, RZ, RZ, R24 ;  /* 0x000000ffff2e9224 */ /* 0x000fc800078e0018 */
[----:B------:R-:W-:-:S05]  /*21430*/  IMAD.MOV.U32 R3, RZ, RZ, R46 ;  /* 0x000000ffff037224 */ /* 0x000fca00078e002e */
[----:B------:R-:W-:Y:S01]  /*21440*/  PRMT R64, R64, 0x5410, R3 ;  /* 0x0000541040407816 */ /* 0x000fe20000000003 */
[----:B------:R-:W-:-:S07]  /*21450*/  IMAD.MOV.U32 R3, RZ, RZ, R14 ;  /* 0x000000ffff037224 */ /* 0x000fce00078e000e */
[----:B------:R-:W-:Y:S05]  /*21460*/  WARPSYNC.COLLECTIVE R15, `(.L_x_9833) ;  /* 0x000000000f087348 */ /* 0x000fea0003c00000 */
[----:B------:R0:W1:Y:S02]  /*21470*/  SHFL.IDX P6, R14, R13, R12, R11 ;  /* 0x0000000c0d0e7389 */ /* 0x00006400000c000b */
[----:B01----:R-:W-:Y:S01]  /*21480*/  ENDCOLLECTIVE ;  /* 0x000000000000791b */ /* 0x003fe20003800000 */
.L_x_9833:
[----:B------:R-:W-:-:S05]  /*21490*/  @!P1 MOV R47, R25 ;  /* 0x00000019002f9202 */ /* 0x000fca0000000f00 */
[----:B------:R-:W-:-:S05]  /*214a0*/  IMAD.MOV.U32 R8, RZ, RZ, R47 ;  /* 0x000000ffff087224 */ /* 0x000fca00078e002f */
[----:B------:R-:W-:Y:S01]  /*214b0*/  PRMT R66, R8, 0x7610, R66 ;  /* 0x0000761008427816 */ /* 0x000fe20000000042 */
[----:B------:R-:W-:Y:S01]  /*214c0*/  IMAD.MOV.U32 R13, RZ, RZ, R33 ;  /* 0x000000ffff0d7224 */ /* 0x000fe200078e0021 */
[----:B------:R-:W-:-:S07]  /*214d0*/  MOV R8, R14 ;  /* 0x0000000e00087202 */ /* 0x000fce0000000f00 */
[----:B------:R-:W-:Y:S05]  /*214e0*/  WARPSYNC.COLLECTIVE R15, `(.L_x_9834) ;  /* 0x000000000f087348 */ /* 0x000fea0003c00000 */
[----:B------:R0:W1:Y:S02]  /*214f0*/  SHFL.IDX P6, R14, R13, R12, R11 ;  /* 0x0000000c0d0e7389 */ /* 0x00006400000c000b */
[----:B01----:R-:W-:Y:S01]  /*21500*/  ENDCOLLECTIVE ;  /* 0x000000000000791b */ /* 0x003fe20003800000 */
.L_x_9834:
[----:B------:R-:W-:Y:S01]  /*21510*/  MOV R13, R34 ;  /* 0x00000022000d7202 */ /* 0x000fe20000000f00 */
[----:B------:R-:W-:-:S07]  /*21520*/  IMAD.MOV.U32 R9, RZ, RZ, R14 ;  /* 0x000000ffff097224 */ /* 0x000fce00078e000e */
[----:B------:R-:W-:Y:S05]  /*21530*/  WARPSYNC.COLLECTIVE R15, `(.L_x_9835) ;  /* 0x000000000f087348 */ /* 0x000fea0003c00000 */
[----:B------:R0:W1:Y:S02]  /*21540*/  SHFL.IDX P6, R14, R13, R12, R11 ;  /* 0x0000000c0d0e7389 */ /* 0x00006400000c000b */
[----:B01----:R-:W-:Y:S01]  /*21550*/  ENDCOLLECTIVE ;  /* 0x000000000000791b */ /* 0x003fe20003800000 */
.L_x_9835:
[----:B------:R-:W-:Y:S01]  /*21560*/  @!P1 MOV R48, R26 ;  /* 0x0000001a00309202 */ /* 0x000fe20000000f00 */
[----:B------:R-:W-:Y:S01]  /*21570*/  @!P1 IMAD.MOV.U32 R49, RZ, RZ, R27 ;  /* 0x000000ffff319224 */ /* 0x000fe200078e001b */
[----:B------:R-:W-:Y:S01]  /*21580*/  @!P1 MOV R20, R4 ;  /* 0x0000000400149202 */ /* 0x000fe20000000f00 */
[----:B------:R-:W-:Y:S01]  /*21590*/  @!P1 IMAD.MOV.U32 R21, RZ, RZ, R5 ;  /* 0x000000ffff159224 */ /* 0x000fe200078e0005 */
[----:B------:R-:W-:Y:S01]  /*215a0*/  @!P1 MOV R37, R7 ;  /* 0x0000000700259202 */ /* 0x000fe20000000f00 */
[----:B------:R-:W-:Y:S02]  /*215b0*/  @!P1 IMAD.MOV.U32 R36, RZ, RZ, R6 ;  /* 0x000000ffff249224 */ /* 0x000fe400078e0006 */
[----:B------:R-:W-:Y:S02]  /*215c0*/  IMAD.MOV.U32 R10, RZ, RZ, R48 ;  /* 0x000000ffff0a7224 */ /* 0x000fe400078e0030 */
        /* <DEDUP_REMOVED lines=11> */
.L_x_9556:
[----:B------:R-:W-:Y:S01]  /*21680*/  BSSY B1, `(.L_x_9837) ;  /* 0x0000008000017945 */ /* 0x000fe20003800000 */
[----:B----4-:R-:W-:Y:S01]  /*21690*/  IMAD.MOV.U32 R13, RZ, RZ, R35 ;  /* 0x000000ffff0d7224 */ /* 0x010fe200078e0023 */
[----:B------:R-:W-:Y:S01]  /*216a0*/  MOV R12, 0x2 ;  /* 0x00000002000c7802 */ /* 0x000fe20000000f00 */
[----:B------:R-:W-:Y:S02]  /*216b0*/  IMAD.MOV.U32 R11, RZ, RZ, 0x181f ;  /* 0x0000181fff0b7424 */ /* 0x000fe400078e00ff */
[----:B-1----:R-:W-:-:S07]  /*216c0*/  IMAD.MOV.U32 R15, RZ, RZ, -0x1 ;  /* 0xffffffffff0f7424 */ /* 0x002fce00078e00ff */
[----:B------:R-:W-:Y:S05]  /*216d0*/  WARPSYNC.COLLECTIVE R15, `(.L_x_9838) ;  /* 0x000000000f087348 */ /* 0x000fea0003c00000 */
[----:B------:R0:W1:Y:S02]  /*216e0*/  SHFL.IDX P6, R14, R13, R12, R11 ;  /* 0x0000000c0d0e7389 */ /* 0x00006400000c000b */
[----:B01----:R-:W-:Y:S01]  /*216f0*/  ENDCOLLECTIVE ;  /* 0x000000000000791b */ /* 0x003fe20003800000 */
.L_x_9838:
[----:B------:R-:W-:Y:S05]  /*21700*/  BSYNC B1 ;  /* 0x0000000000017941 */ /* 0x000fea0003800000 */
.L_x_9837:
[----:B------:R-:W-:Y:S01]  /*21710*/  IMAD.MOV.U32 R13, RZ, RZ, R32 ;  /* 0x000000ffff0d7224 */ /* 0x000fe200078e0020 */
[----:B------:R-:W-:Y:S01]  /*21720*/  MOV R11, 0x181f ;  /* 0x0000181f000b7802 */ /* 0x000fe20000000f00 */
[----:B------:R-:W-:Y:S01]  /*21730*/  IMAD.MOV.U32 R12, RZ, RZ, 0x2 ;  /* 0x00000002ff0c7424 */ /* 0x000fe200078e00ff */
[----:B------:R-:W-:Y:S01]  /*21740*/  MOV R3, R14 ;  /* 0x0000000e00037202 */ /* 0x000fe20000000f00 */
[----:B------:R-:W-:Y:S01]  /*21750*/  IMAD.MOV.U32 R15, RZ, RZ, -0x1 ;  /* 0xffffffffff0f7424 */ /* 0x000fe200078e00ff */
[----:B------:R-:W-:-:S07]  /*21760*/  IADD3 R9, R55, 0x40, RZ ;  /* 0x0000004037097810 */ /* 0x000fce0007ffe0ff */
[----:B------:R-:W-:Y:S05]  /*21770*/  WARPSYNC.COLLECTIVE R15, `(.L_x_9839) ;  /* 0x000000000f087348 */ /* 0x000fea0003c00000 */
[----:B------:R0:W1:Y:S02]  /*21780*/  SHFL.IDX P6, R14, R13, R12, R11 ;  /* 0x0000000c0d0e7389 */ /* 0x00006400000c000b */
[----:B01----:R-:W-:Y:S01]  /*21790*/  ENDCOLLECTIVE ;  /* 0x000000000000791b */ /* 0x003fe20003800000 */
.L_x_9839:
[----:B------:R-:W-:Y:S01]  /*217a0*/  ISETP.GE.OR P1, PT, R9, R0, P0 ;  /* 0x000000000900720c */ /* 0x000fe20000726670 */
[----:B------:R-:W-:-:S12]  /*217b0*/  IMAD.MOV.U32 R13, RZ, RZ, R33 ;  /* 0x000000ffff0d7224 */ /* 0x000fd800078e0021 */
[C---:B------:R-:W-:Y:S01]  /*217c0*/  @!P1 SHF.L.U64.HI R29, R16.reuse, 0x1, R17 ;  /* 0x00000001101d9819 */ /* 0x040fe20000010211 */
[----:B------:R-:W-:Y:S02]  /*217d0*/  @!P1 IMAD.SHL.U32 R31, R16, 0x2, RZ ;  /* 0x00000002101f9824 */ /* 0x000fe400078e00ff */
[----:B------:R-:W-:-:S07]  /*217e0*/  IMAD.MOV.U32 R8, RZ, RZ, R14 ;  /* 0x000000ffff087224 */ /* 0x000fce00078e000e */
[----:B------:R-:W-:Y:S05]  /*217f0*/  WARPSYNC.COLLECTIVE R15, `(.L_x_9840) ;  /* 0x000000000f087348 */ /* 0x000fea0003c00000 */
[----:B------:R0:W1:Y:S02]  /*21800*/  SHFL.IDX P6, R14, R13, R12, R11 ;  /* 0x0000000c0d0e7389 */ /* 0x00006400000c000b */
[----:B01----:R-:W-:Y:S01]  /*21810*/  ENDCOLLECTIVE ;  /* 0x000000000000791b */ /* 0x003fe20003800000 */
.L_x_9840:
[----:B------:R-:W-:-:S05]  /*21820*/  @!P1 IADD3 R8, P2, R8, R31, RZ ;  /* 0x0000001f08089210 */ /* 0x000fca0007f5e0ff */
[----:B------:R-:W-:Y:S01]  /*21830*/  @!P1 IMAD.X R9, R3, 0x1, R29, P2 ;  /* 0x0000000103099824 */ /* 0x000fe200010e061d */
[----:B------:R-:W-:Y:S01]  /*21840*/  MOV R13, R34 ;  /* 0x00000022000d7202 */ /* 0x000fe20000000f00 */
[----:B------:R-:W-:-:S07]  /*21850*/  IMAD.MOV.U32 R28, RZ, RZ, R14 ;  /* 0x000000ffff1c7224 */ /* 0x000fce00078e000e */
[----:B------:R-:W-:Y:S05]  /*21860*/  WARPSYNC.COLLECTIVE R15, `(.L_x_9841) ;  /* 0x000000000f087348 */ /* 0x000fea0003c00000 */
[----:B------:R0:W1:Y:S02]  /*21870*/  SHFL.IDX P6, R14, R13, R12, R11 ;  /* 0x0000000c0d0e7389 */ /* 0x00006400000c000b */
[----:B01----:R-:W-:Y:S01]  /*21880*/  ENDCOLLECTIVE ;  /* 0x000000000000791b */ /* 0x003fe20003800000 */
.L_x_9841:
[----:B------:R-:W2:Y:S01]  /*21890*/  @!P1 LD.E.128 R8, desc[UR42][R8.64] ;  /* 0x0000002a08089980 */ /* 0x000ea2000c101d00 */
[----:B------:R-:W-:-:S04]  /*218a0*/  @!P1 IADD3 R14, P2, R14, R31, RZ ;  /* 0x0000001f0e0e9210 */ /* 0x000fc80007f5e0ff */
[----:B------:R-:W-:-:S05]  /*218b0*/  @!P1 IADD3.X R3, R28, R29, RZ, P2, !PT ;  /* 0x0000001d1c039210 */ /* 0x000fca00017fe4ff */
[----:B------:R-:W-:-:S05]  /*218c0*/  @!P1 IMAD.MOV.U32 R15, RZ, RZ, R3 ;  /* 0x000000ffff0f9224 */ /* 0x000fca00078e0003 */
[----:B------:R0:W5:Y:S01]  /*218d0*/  @!P1 LD.E.128 R28, desc[UR42][R14.64] ;  /* 0x0000002a0e1c9980 */ /* 0x000162000c101d00 */
[----:B------:R-:W-:Y:S02]  /*218e0*/  CS2R R50, SRZ ;  /* 0x0000000000327805 */ /* 0x000fe4000001ff00 */
[----:B------:R-:W-:Y:S01]  /*218f0*/  CS2R R52, SRZ ;  /* 0x0000000000347805 */ /* 0x000fe2000001ff00 */
[----:B------:R-:W-:Y:S01]  /*21900*/  IMAD.MOV.U32 R13, RZ, RZ, R35 ;  /* 0x000000ffff0d7224 */ /* 0x000fe200078e0023 */
[----:B------:R-:W-:Y:S02]  /*21910*/  CS2R R38, SRZ ;  /* 0x0000000000267805 */ /* 0x000fe4000001ff00 */
[----:B------:R-:W-:Y:S01]  /*21920*/  CS2R R40, SRZ ;  /* 0x0000000000287805 */ /* 0x000fe2000001ff00 */
[----:B0-----:R-:W-:Y:S01]  /*21930*/  IMAD.MOV.U32 R15, RZ, RZ, -0x1 ;  /* 0xffffffffff0f7424 */ /* 0x001fe200078e00ff */
[----:B--2---:R-:W-:Y:S01]  /*21940*/  @!P1 MOV R51, R9 ;  /* 0x0000000900339202 */ /* 0x004fe20000000f00 */
[----:B------:R-:W-:Y:S01]  /*21950*/  @!P1 IMAD.MOV.U32 R50, RZ, RZ, R8 ;  /* 0x000000ffff329224 */ /* 0x000fe200078e0008 */
[----:B------:R-:W-:Y:S01]  /*21960*/  @!P1 MOV R52, R10 ;  /* 0x0000000a00349202 */ /* 0x000fe20000000f00 */
[----:B------:R-:W-:-:S02]  /*21970*/  @!P1 IMAD.MOV.U32 R53, RZ, RZ, R11 ;  /* 0x000000ffff359224 */ /* 0x000fc400078e000b */
[----:B------:R-:W-:Y:S02]  /*21980*/  IMAD.MOV.U32 R3, RZ, RZ, R50 ;  /* 0x000000ffff037224 */ /* 0x000fe400078e0032 */
[----:B------:R-:W-:Y:S02]  /*21990*/  IMAD.MOV.U32 R12, RZ, RZ, R51 ;  /* 0x000000ffff0c7224 */ /* 0x000fe400078e0033 */
[----:B------:R-:W-:Y:S02]  /*219a0*/  IMAD.MOV.U32 R11, RZ, RZ, 0x181f ;  /* 0x0000181fff0b7424 */ /* 0x000fe400078e00ff */
[----:B------:R-:W-:Y:S01]  /*219b0*/  IMAD.MOV.U32 R8, RZ, RZ, R52 ;  /* 0x000000ffff087224 */ /* 0x000fe200078e0034 */
[----:B------:R-:W-:Y:S01]  /*219c0*/  PRMT R59, R3, 0x5410, R12 ;  /* 0x00005410033b7816 */ /* 0x000fe2000000000c */
[----:B------:R-:W-:Y:S01]  /*219d0*/  IMAD.MOV.U32 R9, RZ, RZ, R53 ;  /* 0x000000ffff097224 */ /* 0x000fe200078e0035 */
[----:B------:R-:W-:-:S04]  /*219e0*/  MOV R12, 0x3 ;  /* 0x00000003000c7802 */ /* 0x000fc80000000f00 */
[----:B------:R-:W-:-:S07]  /*219f0*/  PRMT R44, R8, 0x5410, R9 ;  /* 0x00005410082c7816 */ /* 0x000fce0000000009 */
[----:B-----5:R-:W-:Y:S05]  /*21a00*/  WARPSYNC.COLLECTIVE R15, `(.L_x_9842) ;  /* 0x000000000f087348 */ /* 0x020fea0003c00000 */
[----:B------:R0:W1:Y:S02]  /*21a10*/  SHFL.IDX P6, R14, R13, R12, R11 ;  /* 0x0000000c0d0e7389 */ /* 0x00006400000c000b */
[----:B01---5:R-:W-:Y:S01]  /*21a20*/  ENDCOLLECTIVE ;  /* 0x000000000000791b */ /* 0x023fe20003800000 */
.L_x_9842:
[----:B------:R-:W-:Y:S01]  /*21a30*/  @!P1 MOV R38, R28 ;  /* 0x0000001c00269202 */ /* 0x000fe20000000f00 */
[----:B------:R-:W-:Y:S01]  /*21a40*/  @!P1 IMAD.MOV.U32 R39, RZ, RZ, R29 ;  /* 0x000000ffff279224 */ /* 0x000fe200078e001d */
[----:B------:R-:W-:Y:S01]  /*21a50*/  @!P1 MOV R41, R31 ;  /* 0x0000001f00299202 */ /* 0x000fe20000000f00 */
[----:B------:R-:W-:Y:S02]  /*21a60*/  @!P1 IMAD.MOV.U32 R40, RZ, RZ, R30 ;  /* 0x000000ffff289224 */ /* 0x000fe400078e001e */
[----:B------:R-:W-:Y:S02]  /*21a70*/  IMAD.MOV.U32 R8, RZ, RZ, R38 ;  /* 0x000000ffff087224 */ /* 0x000fe400078e0026 */
[----:B------:R-:W-:Y:S01]  /*21a80*/  IMAD.MOV.U32 R9, RZ, RZ, R39 ;  /* 0x000000ffff097224 */ /* 0x000fe200078e0027 */
[----:B------:R-:W-:Y:S01]  /*21a90*/  MOV R10, R40 ;  /* 0x00000028000a7202 */ /* 0x000fe20000000f00 */
[----:B------:R-:W-:-:S03]  /*21aa0*/  IMAD.MOV.U32 R13, RZ, RZ, R32 ;  /* 0x000000ffff0d7224 */ /* 0x000fc600078e0020 */
[----:B------:R-:W-:Y:S02]  /*21ab0*/  PRMT R62, R8, 0x5410, R9 ;  /* 0x00005410083e7816 */ /* 0x000fe40000000009 */
[----:B------:R-:W-:Y:S02]  /*21ac0*/  CS2R R8, SRZ ;  /* 0x0000000000087805 */ /* 0x000fe4000001ff00 */
[----:B------:R-:W-:-:S07]  /*21ad0*/  MOV R3, R14 ;  /* 0x0000000e00037202 */ /* 0x000fce0000000f00 */
[----:B------:R-:W-:Y:S05]  /*21ae0*/  WARPSYNC.COLLECTIVE R15, `(.L_x_9843) ;  /* 0x000000000f087348 */ /* 0x000fea0003c00000 */
[----:B------:R0:W1:Y:S02]  /*21af0*/  SHFL.IDX P6, R14, R13, R12, R11 ;  /* 0x0000000c0d0e7389 */ /* 0x00006400000c000b */
[----:B01----:R-:W-:Y:S01]  /*21b00*/  ENDCOLLECTIVE ;  /* 0x000000000000791b */ /* 0x003fe20003800000 */
.L_x_9843:
[----:B------:R-:W-:Y:S01]  /*21b10*/  MOV R13, R33 ;  /* 0x00000021000d7202 */ /* 0x000fe20000000f00 */
[----:B------:R-:W-:-:S07]  /*21b20*/  IMAD.MOV.U32 R32, RZ, RZ, R14 ;  /* 0x000000ffff207224 */ /* 0x000fce00078e000e */
[----:B------:R-:W-:Y:S05]  /*21b30*/  WARPSYNC.COLLECTIVE R15, `(.L_x_9844) ;  /* 0x000000000f087348 */ /* 0x000fea0003c00000 */
[----:B------:R0:W1:Y:S02]  /*21b40*/  SHFL.IDX P6, R14, R13, R12, R11 ;  /* 0x0000000c0d0e7389 */ /* 0x00006400000c000b */
[----:B01----:R-:W-:Y:S01]  /*21b50*/  ENDCOLLECTIVE ;  /* 0x000000000000791b */ /* 0x003fe20003800000 */
.L_x_9844:
[----:B------:R-:W-:Y:S02]  /*21b60*/  IMAD.MOV.U32 R13, RZ, RZ, R34 ;  /* 0x000000ffff0d7224 */ /* 0x000fe400078e0022 */
[----:B------:R-:W-:-:S07]  /*21b70*/  IMAD.MOV.U32 R33, RZ, RZ, R14 ;  /* 0x000000ffff217224 */ /* 0x000fce00078e000e */
[----:B------:R-:W-:Y:S05]  /*21b80*/  WARPSYNC.COLLECTIVE R15, `(.L_x_9845) ;  /* 0x000000000f087348 */ /* 0x000fea0003c00000 */
[----:B------:R0:W1:Y:S02]  /*21b90*/  SHFL.IDX P6, R14, R13, R12, R11 ;  /* 0x0000000c0d0e7389 */ /* 0x00006400000c000b */
[----:B01----:R-:W-:Y:S01]  /*21ba0*/  ENDCOLLECTIVE ;  /* 0x000000000000791b */ /* 0x003fe20003800000 */
.L_x_9845:
[----:B------:R-:W-:-:S05]  /*21bb0*/  IMAD.MOV.U32 R11, RZ, RZ, R41 ;  /* 0x000000ffff0b7224 */ /* 0x000fca00078e0029 */
[----:B------:R-:W-:Y:S02]  /*21bc0*/  PRMT R63, R10, 0x5410, R11 ;  /* 0x000054100a3f7816 */ /* 0x000fe4000000000b */
[----:B------:R-:W-:Y:S01]  /*21bd0*/  MOV R34, R14 ;  /* 0x0000000e00227202 */ /* 0x000fe20000000f00 */
[----:B------:R-:W-:Y:S06]  /*21be0*/  BRA `(.L_x_9846) ;  /* 0xfffffe9c00a07947 */ /* 0x000fec000383ffff */
.L_x_9560:
[----:B0-----:R0:W1:Y:S02]  /*21bf0*/  SYNCS.PHASECHK.TRANS64.TRYWAIT P4, [R18+URZ+0x28800], R29 ;  /* 0x0288001d120075a7 */ /* 0x001064000808017f */
[----:B-1----:R-:W-:Y:S05]  /*21c00*/  @!P4 NANOSLEEP.SYNCS 0x989680 ;  /* 0x009896800000c95d */ /* 0x002fea0003900000 */
[----:B------:R-:W1:Y:S02]  /*21c10*/  @!P4 SYNCS.PHASECHK.TRANS64 P4, [R18+URZ+0x28800], R29 ;  /* 0x0288001d1200c5a7 */ /* 0x000e64000808007f */
[----:B-1----:R-:W-:Y:S05]  /*21c20*/  @!P4 BRA `(.L_x_9560) ;  /* 0xfffffffc00f0c947 */ /* 0x002fea000383ffff */
[----:B------:R-:W-:Y:S05]  /*21c30*/  BRA `(.L_x_9847) ;  /* 0xfffffea0003c7947 */ /* 0x000fea000383ffff */
.L_x_9570:
[----:B---3--:R3:W0:Y:S02]  /*21c40*/  SYNCS.PHASECHK.TRANS64.TRYWAIT P1, [R0+URZ+0x28830], R3 ;  /* 0x02883003000075a7 */ /* 0x008624000802017f */
[----:B0-----:R-:W-:Y:S05]  /*21c50*/  @!P1 NANOSLEEP.SYNCS 0x989680 ;  /* 0x009896800000995d */ /* 0x001fea0003900000 */
[----:B------:R-:W0:Y:S02]  /*21c60*/  @!P1 SYNCS.PHASECHK.TRANS64 P1, [R0+URZ+0x28830], R3 ;  /* 0x02883003000095a7 */ /* 0x000e24000802007f */
[----:B0-----:R-:W-:Y:S05]  /*21c70*/  @!P1 BRA `(.L_x_9570) ;  /* 0xfffffffc00f09947 */ /* 0x001fea000383ffff */
[----:B------:R-:W-:Y:S05]  /*21c80*/  BRA `(.L_x_9569) ;  /* 0xfffffeb800907947 */ /* 0x000fea000383ffff */
.L_x_9577:
[----:B-1----:R1:W2:Y:S02]  /*21c90*/  SYNCS.PHASECHK.TRANS64.TRYWAIT P3, [R7+URZ+0x28830], R6 ;  /* 0x02883006070075a7 */ /* 0x0022a4000806017f */
[----:B--2---:R-:W-:Y:S05]  /*21ca0*/  @!P3 NANOSLEEP.SYNCS 0x989680 ;  /* 0x009896800000b95d */ /* 0x004fea0003900000 */
[----:B------:R-:W2:Y:S02]  /*21cb0*/  @!P3 SYNCS.PHASECHK.TRANS64 P3, [R7+URZ+0x28830], R6 ;  /* 0x028830060700b5a7 */ /* 0x000ea4000806007f */
[----:B--2---:R-:W-:Y:S05]  /*21cc0*/  @!P3 BRA `(.L_x_9577) ;  /* 0xfffffffc00f0b947 */ /* 0x004fea000383ffff */
[----:B------:R-:W-:Y:S05]  /*21cd0*/  BRA `(.L_x_9576) ;  /* 0xfffffee400ec7947 */ /* 0x000fea000383ffff */
.L_x_9581:
[----:B-1----:R1:W2:Y:S02]  /*21ce0*/  SYNCS.PHASECHK.TRANS64.TRYWAIT P2, [R7+URZ+0x28850], R6 ;  /* 0x02885006070075a7 */ /* 0x0022a4000804017f */
[----:B--2---:R-:W-:Y:S05]  /*21cf0*/  @!P2 NANOSLEEP.SYNCS 0x989680 ;  /* 0x009896800000a95d */ /* 0x004fea0003900000 */
[----:B------:R-:W2:Y:S02]  /*21d00*/  @!P2 SYNCS.PHASECHK.TRANS64 P2, [R7+URZ+0x28850], R6 ;  /* 0x028850060700a5a7 */ /* 0x000ea4000804007f */
[----:B--2---:R-:W-:Y:S05]  /*21d10*/  @!P2 BRA `(.L_x_9581) ;  /* 0xfffffffc00f0a947 */ /* 0x004fea000383ffff */
[----:B------:R-:W-:Y:S05]  /*21d20*/  BRA `(.L_x_9578) ;  /* 0xfffffeec00087947 */ /* 0x000fea000383ffff */
.L_x_9590:
[----:B-1----:R1:W2:Y:S02]  /*21d30*/  SYNCS.PHASECHK.TRANS64.TRYWAIT P1, [R6+URZ+0x28830], R7 ;  /* 0x02883007060075a7 */ /* 0x0022a4000802017f */
[----:B--2---:R-:W-:Y:S05]  /*21d40*/  @!P1 NANOSLEEP.SYNCS 0x989680 ;  /* 0x009896800000995d */ /* 0x004fea0003900000 */
[----:B------:R-:W2:Y:S02]  /*21d50*/  @!P1 SYNCS.PHASECHK.TRANS64 P1, [R6+URZ+0x28830], R7 ;  /* 0x02883007060095a7 */ /* 0x000ea4000802007f */
[----:B--2---:R-:W-:Y:S05]  /*21d60*/  @!P1 BRA `(.L_x_9590) ;  /* 0xfffffffc00f09947 */ /* 0x004fea000383ffff */
[----:B------:R-:W-:Y:S05]  /*21d70*/  BRA `(.L_x_9589) ;  /* 0xffffff1800c07947 */ /* 0x000fea000383ffff */
.L_x_9594:
[----:B-1----:R1:W2:Y:S02]  /*21d80*/  SYNCS.PHASECHK.TRANS64.TRYWAIT P1, [R7+URZ+0x28850], R6 ;  /* 0x02885006070075a7 */ /* 0x0022a4000802017f */
[----:B--2---:R-:W-:Y:S05]  /*21d90*/  @!P1 NANOSLEEP.SYNCS 0x989680 ;  /* 0x009896800000995d */ /* 0x004fea0003900000 */
[----:B------:R-:W2:Y:S02]  /*21da0*/  @!P1 SYNCS.PHASECHK.TRANS64 P1, [R7+URZ+0x28850], R6 ;  /* 0x02885006070095a7 */ /* 0x000ea4000802007f */
[----:B--2---:R-:W-:Y:S05]  /*21db0*/  @!P1 BRA `(.L_x_9594) ;  /* 0xfffffffc00f09947 */ /* 0x004fea000383ffff */
[----:B------:R-:W-:Y:S05]  /*21dc0*/  BRA `(.L_x_9591) ;  /* 0xffffff1c00d07947 */ /* 0x000fea000383ffff */
.L_x_9601:
[----:B-1----:R1:W2:Y:S02]  /*21dd0*/  SYNCS.PHASECHK.TRANS64.TRYWAIT P1, [R13+URZ+0x28850], R4 ;  /* 0x028850040d0075a7 */ /* 0x0022a4000802017f */
[----:B--2---:R-:W-:Y:S05]  /*21de0*/  @!P1 NANOSLEEP.SYNCS 0x989680 ;  /* 0x009896800000995d */ /* 0x004fea0003900000 */
[----:B------:R-:W2:Y:S02]  /*21df0*/  @!P1 SYNCS.PHASECHK.TRANS64 P1, [R13+URZ+0x28850], R4 ;  /* 0x028850040d0095a7 */ /* 0x000ea4000802007f */
[----:B--2---:R-:W-:Y:S05]  /*21e00*/  @!P1 BRA `(.L_x_9601) ;  /* 0xfffffffc00f09947 */ /* 0x004fea000383ffff */
[----:B------:R-:W-:Y:S05]  /*21e10*/  BRA `(.L_x_9600) ;  /* 0xffffff4400187947 */ /* 0x000fea000383ffff */
.L_x_9616:
[----:B------:R-:W-:Y:S01]  /*21e20*/  IMAD.MOV.U32 R13, RZ, RZ, R4 ;  /* 0x000000ffff0d7224 */ /* 0x000fe200078e0004 */
[----:B------:R-:W-:Y:S01]  /*21e30*/  MOV R12, RZ ;  /* 0x000000ff000c7202 */ /* 0x000fe20000000f00 */
[----:B------:R-:W-:Y:S02]  /*21e40*/  IMAD.MOV.U32 R11, RZ, RZ, 0x181f ;  /* 0x0000181fff0b7424 */ /* 0x000fe400078e00ff */
[----:B------:R-:W-:-:S07]  /*21e50*/  IMAD.MOV.U32 R15, RZ, RZ, -0x1 ;  /* 0xffffffffff0f7424 */ /* 0x000fce00078e00ff */
[----:B-12---:R-:W-:Y:S05]  /*21e60*/  WARPSYNC.COLLECTIVE R15, `(.L_x_9848) ;  /* 0x000000000f087348 */ /* 0x006fea0003c00000 */
[----:B------:R0:W3:Y:S02]  /*21e70*/  SHFL.IDX P6, R14, R13, R12, R11 ;  /* 0x0000000c0d0e7389 */ /* 0x0000e400000c000b */
[----:B0123--:R-:W-:Y:S01]  /*21e80*/  ENDCOLLECTIVE ;  /* 0x000000000000791b */ /* 0x00ffe20003800000 */
.L_x_9848:
[----:B------:R-:W-:Y:S01]  /*21e90*/  IMAD.MOV.U32 R13, RZ, RZ, R0 ;  /* 0x000000ffff0d7224 */ /* 0x000fe200078e0000 */
[----:B------:R-:W-:-:S07]  /*21ea0*/  MOV R3, R14 ;  /* 0x0000000e00037202 */ /* 0x000fce0000000f00 */
[----:B------:R-:W-:Y:S05]  /*21eb0*/  WARPSYNC.COLLECTIVE R15, `(.L_x_9849) ;  /* 0x000000000f087348 */ /* 0x000fea0003c00000 */
[----:B------:R0:W1:Y:S02]  /*21ec0*/  SHFL.IDX P6, R14, R13, R12, R11 ;  /* 0x0000000c0d0e7389 */ /* 0x00006400000c000b */
[----:B01----:R-:W-:Y:S01]  /*21ed0*/  ENDCOLLECTIVE ;  /* 0x000000000000791b */ /* 0x003fe20003800000 */
.L_x_9849:
[----:B------:R-:W-:Y:S05]  /*21ee0*/  BRA `(.L_x_9850) ;  /* 0xffffff6800507947 */ /* 0x000fea000383ffff */
.L_x_9619:
[----:B------:R-:W-:Y:S01]  /*21ef0*/  BSSY B1, `(.L_x_9851) ;  /* 0x0000008000017945 */ /* 0x000fe20003800000 */
[----:B------:R-:W-:Y:S01]  /*21f00*/  IMAD.MOV.U32 R13, RZ, RZ, R4 ;  /* 0x000000ffff0d7224 */ /* 0x000fe200078e0004 */
[----:B------:R-:W-:Y:S01]  /*21f10*/  MOV R12, 0x1 ;  /* 0x00000001000c7802 */ /* 0x000fe20000000f00 */
[----:B------:R-:W-:Y:S02]  /*21f20*/  IMAD.MOV.U32 R11, RZ, RZ, 0x181f ;  /* 0x0000181fff0b7424 */ /* 0x000fe400078e00ff */
[----:B---3--:R-:W-:-:S07]  /*21f30*/  IMAD.MOV.U32 R15, RZ, RZ, -0x1 ;  /* 0xffffffffff0f7424 */ /* 0x008fce00078e00ff */
[----:B012-4-:R-:W-:Y:S05]  /*21f40*/  WARPSYNC.COLLECTIVE R15, `(.L_x_9852) ;  /* 0x000000000f087348 */ /* 0x017fea0003c00000 */
[----:B----4-:R3:W4:Y:S02]  /*21f50*/  SHFL.IDX P6, R14, R13, R12, R11 ;  /* 0x0000000c0d0e7389 */ /* 0x01072400000c000b */
[----:B01234-:R-:W-:Y:S01]  /*21f60*/  ENDCOLLECTIVE ;  /* 0x000000000000791b */ /* 0x01ffe20003800000 */
.L_x_9852:
[----:B------:R-:W-:Y:S05]  /*21f70*/  BSYNC B1 ;  /* 0x0000000000017941 */ /* 0x000fea0003800000 */
.L_x_9851:
        /* <DEDUP_REMOVED lines=8> */
.L_x_9853:
[----:B------:R-:W-:Y:S05]  /*22000*/  BRA `(.L_x_9854) ;  /* 0xffffff6800507947 */ /* 0x000fea000383ffff */
.L_x_9622:
[----:B------:R-:W-:Y:S01]  /*22010*/  BSSY B1, `(.L_x_9855) ;  /* 0x0000008000017945 */ /* 0x000fe20003800000 */
[----:B------:R-:W-:Y:S01]  /*22020*/  IMAD.MOV.U32 R13, RZ, RZ, R4 ;  /* 0x000000ffff0d7224 */ /* 0x000fe200078e0004 */
[----:B------:R-:W-:Y:S01]  /*22030*/  MOV R12, 0x2 ;  /* 0x00000002000c7802 */ /* 0x000fe20000000f00 */
[----:B------:R-:W-:Y:S02]  /*22040*/  IMAD.MOV.U32 R11, RZ, RZ, 0x181f ;  /* 0x0000181fff0b7424 */ /* 0x000fe400078e00ff */
[----:B0-----:R-:W-:-:S07]  /*22050*/  IMAD.MOV.U32 R15, RZ, RZ, -0x1 ;  /* 0xffffffffff0f7424 */ /* 0x001fce00078e00ff */
[----:B-1234-:R-:W-:Y:S05]  /*22060*/  WARPSYNC.COLLECTIVE R15, `(.L_x_9856) ;  /* 0x000000000f087348 */ /* 0x01efea0003c00000 */
[----:B----4-:R0:W4:Y:S02]  /*22070*/  SHFL.IDX P6, R14, R13, R12, R11 ;  /* 0x0000000c0d0e7389 */ /* 0x01012400000c000b */
[----:B01234-:R-:W-:Y:S01]  /*22080*/  ENDCOLLECTIVE ;  /* 0x000000000000791b */ /* 0x01ffe20003800000 */
.L_x_9856:
[----:B------:R-:W-:Y:S05]  /*22090*/  BSYNC B1 ;  /* 0x0000000000017941 */ /* 0x000fea0003800000 */
.L_x_9855:
        /* <DEDUP_REMOVED lines=8> */
.L_x_9857:
[----:B------:R-:W-:Y:S05]  /*22120*/  BRA `(.L_x_9858) ;  /* 0xffffff6800507947 */ /* 0x000fea000383ffff */
.L_x_9625:
[----:B------:R-:W-:Y:S01]  /*22130*/  BSSY B1, `(.L_x_9859) ;  /* 0x0000008000017945 */ /* 0x000fe20003800000 */
[----:B------:R-:W-:Y:S01]  /*22140*/  IMAD.MOV.U32 R13, RZ, RZ, R4 ;  /* 0x000000ffff0d7224 */ /* 0x000fe200078e0004 */
[----:B------:R-:W-:Y:S01]  /*22150*/  MOV R12, 0x3 ;  /* 0x00000003000c7802 */ /* 0x000fe20000000f00 */
[----:B------:R-:W-:Y:S02]  /*22160*/  IMAD.MOV.U32 R11, RZ, RZ, 0x181f ;  /* 0x0000181fff0b7424 */ /* 0x000fe400078e00ff */
[----:B0-----:R-:W-:-:S07]  /*22170*/  IMAD.MOV.U32 R15, RZ, RZ, -0x1 ;  /* 0xffffffffff0f7424 */ /* 0x001fce00078e00ff */
[----:B-1234-:R-:W-:Y:S05]  /*22180*/  WARPSYNC.COLLECTIVE R15, `(.L_x_9860) ;  /* 0x000000000f087348 */ /* 0x01efea0003c00000 */
[----:B------:R0:W0:Y:S02]  /*22190*/  SHFL.IDX P6, R14, R13, R12, R11 ;  /* 0x0000000c0d0e7389 */ /* 0x00002400000c000b */
[----:B01234-:R-:W-:Y:S01]  /*221a0*/  ENDCOLLECTIVE ;  /* 0x000000000000791b */ /* 0x01ffe20003800000 */
.L_x_9860:
[----:B------:R-:W-:Y:S05]  /*221b0*/  BSYNC B1 ;  /* 0x0000000000017941 */ /* 0x000fea0003800000 */
.L_x_9859:
        /* <DEDUP_REMOVED lines=8> */
.L_x_9861:
[----:B------:R-:W-:Y:S05]  /*22240*/  BRA `(.L_x_9862) ;  /* 0xffffff6800507947 */ /* 0x000fea000383ffff */
.L_x_9642:
[----:B0-----:R-:W0:Y:S01]  /*22250*/  S2R R10, SR_TID.X ;  /* 0x00000000000a7919 */ /* 0x001e220000002100 */
[----:B------:R-:W-:Y:S01]  /*22260*/  BSSY B1, `(.L_x_9863) ;  /* 0x000000a000017945 */ /* 0x000fe20003800000 */
[----:B------:R-:W-:Y:S01]  /*22270*/  MOV R12, RZ ;  /* 0x000000ff000c7202 */ /* 0x000fe20000000f00 */
[----:B-1----:R-:W-:Y:S02]  /*22280*/  IMAD.MOV.U32 R11, RZ, RZ, 0x1f ;  /* 0x0000001fff0b7424 */ /* 0x002fe400078e00ff */
[----:B------:R-:W-:Y:S01]  /*22290*/  IMAD.MOV.U32 R15, RZ, RZ, -0x1 ;  /* 0xffffffffff0f7424 */ /* 0x000fe200078e00ff */
[----:B0-----:R-:W-:-:S04]  /*222a0*/  SHF.R.U32.HI R10, RZ, 0x5, R10 ;  /* 0x00000005ff0a7819 */ /* 0x001fc8000001160a */
[----:B------:R-:W-:-:S05]  /*222b0*/  LOP3.LUT R10, R10, 0x3, RZ, 0xc0, !PT ;  /* 0x000000030a0a7812 */ /* 0x000fca00078ec0ff */
[----:B------:R-:W-:-:S07]  /*222c0*/  IMAD.MOV.U32 R13, RZ, RZ, R10 ;  /* 0x000000ffff0d7224 */ /* 0x000fce00078e000a */
[----:B------:R-:W-:Y:S05]  /*222d0*/  WARPSYNC.COLLECTIVE R15, `(.L_x_9864) ;  /* 0x000000000f087348 */ /* 0x000fea0003c00000 */
[----:B------:R0:W1:Y:S02]  /*222e0*/  SHFL.IDX P6, R14, R13, R12, R11 ;  /* 0x0000000c0d0e7389 */ /* 0x00006400000c000b */
[----:B01----:R-:W-:Y:S01]  /*222f0*/  ENDCOLLECTIVE ;  /* 0x000000000000791b */ /* 0x003fe20003800000 */
.L_x_9864:
[----:B------:R-:W-:Y:S05]  /*22300*/  BSYNC B1 ;  /* 0x0000000000017941 */ /* 0x000fea0003800000 */
.L_x_9863:
[----:B------:R-:W-:Y:S05]  /*22310*/  BRA `(.L_x_9865) ;  /* 0xffffff7c00907947 */ /* 0x000fea000383ffff */
.L_x_9644:
[----:B------:R-:W-:Y:S01]  /*22320*/  BSSY B1, `(.L_x_9866) ;  /* 0x0000006000017945 */ /* 0x000fe20003800000 */
[----:B------:R-:W-:-:S07]  /*22330*/  MOV R15, 0xffffffff ;  /* 0xffffffff000f7802 */ /* 0x000fce0000000f00 */
[----:B012---:R-:W-:Y:S05]  /*22340*/  WARPSYNC.COLLECTIVE R15, `(.L_x_9867) ;  /* 0x000000000f0c7348 */ /* 0x007fea0003c00000 */
[----:B------:R-:W-:Y:S02]  /*22350*/  ELECT P6, UR62, PT ;  /* 0x00000000003e782f */ /* 0x000fe400038c0000 */
[----:B------:R-:W-:Y:S01]  /*22360*/  MOV R14, UR62 ;  /* 0x0000003e000e7c02 */ /* 0x000fe20008000f00 */
[----:B012---:R-:W-:Y:S10]  /*22370*/  ENDCOLLECTIVE ;  /* 0x000000000000791b */ /* 0x007ff40003800000 */
.L_x_9867:
[----:B------:R-:W-:Y:S05]  /*22380*/  BSYNC B1 ;  /* 0x0000000000017941 */ /* 0x000fea0003800000 */
.L_x_9866:
[----:B------:R-:W-:Y:S05]  /*22390*/  BRA `(.L_x_9643) ;  /* 0xffffff7c00887947 */ /* 0x000fea000383ffff */
.L_x_9646:
[----:B--2---:R2:W3:Y:S02]  /*223a0*/  SYNCS.PHASECHK.TRANS64.TRYWAIT P0, [R22+URZ+0x28820], R7 ;  /* 0x02882007160075a7 */ /* 0x0044e4000800017f */
[----:B---3--:R-:W-:Y:S05]  /*223b0*/  @!P0 NANOSLEEP.SYNCS 0x989680 ;  /* 0x009896800000895d */ /* 0x008fea0003900000 */
[----:B------:R-:W3:Y:S02]  /*223c0*/  @!P0 SYNCS.PHASECHK.TRANS64 P0, [R22+URZ+0x28820], R7 ;  /* 0x02882007160085a7 */ /* 0x000ee4000800007f */
[----:B---3--:R-:W-:Y:S05]  /*223d0*/  @!P0 BRA `(.L_x_9646) ;  /* 0xfffffffc00f08947 */ /* 0x008fea000383ffff */
[----:B------:R-:W-:Y:S05]  /*223e0*/  BRA `(.L_x_9868) ;  /* 0xffffff7c00987947 */ /* 0x000fea000383ffff */
.L_x_9650:
[----:B--2---:R2:W3:Y:S02]  /*223f0*/  SYNCS.PHASECHK.TRANS64.TRYWAIT P0, [R7+URZ+0x288a0], R8 ;  /* 0x0288a008070075a7 */ /* 0x0044e4000800017f */
[----:B---3--:R-:W-:Y:S05]  /*22400*/  @!P0 NANOSLEEP.SYNCS 0x989680 ;  /* 0x009896800000895d */ /* 0x008fea0003900000 */
[----:B------:R-:W3:Y:S02]  /*22410*/  @!P0 SYNCS.PHASECHK.TRANS64 P0, [R7+URZ+0x288a0], R8 ;  /* 0x0288a008070085a7 */ /* 0x000ee4000800007f */
[----:B---3--:R-:W-:Y:S05]  /*22420*/  @!P0 BRA `(.L_x_9650) ;  /* 0xfffffffc00f08947 */ /* 0x008fea000383ffff */
[----:B------:R-:W-:Y:S05]  /*22430*/  BRA `(.L_x_9869) ;  /* 0xffffff7c00b07947 */ /* 0x000fea000383ffff */
.L_x_9656:
[----:B0-----:R0:W1:Y:S02]  /*22440*/  SYNCS.PHASECHK.TRANS64.TRYWAIT P0, [R7+URZ+0x288c0], R8 ;  /* 0x0288c008070075a7 */ /* 0x001064000800017f */
[----:B-1----:R-:W-:Y:S05]  /*22450*/  @!P0 NANOSLEEP.SYNCS 0x989680 ;  /* 0x009896800000895d */ /* 0x002fea0003900000 */
[----:B------:R-:W1:Y:S02]  /*22460*/  @!P0 SYNCS.PHASECHK.TRANS64 P0, [R7+URZ+0x288c0], R8 ;  /* 0x0288c008070085a7 */ /* 0x000e64000800007f */
[----:B-1----:R-:W-:Y:S05]  /*22470*/  @!P0 BRA `(.L_x_9656) ;  /* 0xfffffffc00f08947 */ /* 0x002fea000383ffff */
[----:B------:R-:W-:Y:S05]  /*22480*/  BRA `(.L_x_9870) ;  /* 0xffffff8000707947 */ /* 0x000fea000383ffff */
.L_x_9664:
[----:B0-----:R0:W1:Y:S02]  /*22490*/  SYNCS.PHASECHK.TRANS64.TRYWAIT P1, [R10+URZ+0x288a0], R9 ;  /* 0x0288a0090a0075a7 */ /* 0x001064000802017f */
[----:B-1----:R-:W-:Y:S05]  /*224a0*/  @!P1 NANOSLEEP.SYNCS 0x989680 ;  /* 0x009896800000995d */ /* 0x002fea0003900000 */
[----:B------:R-:W1:Y:S02]  /*224b0*/  @!P1 SYNCS.PHASECHK.TRANS64 P1, [R10+URZ+0x288a0], R9 ;  /* 0x0288a0090a0095a7 */ /* 0x000e64000802007f */
[----:B-1----:R-:W-:Y:S05]  /*224c0*/  @!P1 BRA `(.L_x_9664) ;  /* 0xfffffffc00f09947 */ /* 0x002fea000383ffff */
[----:B------:R-:W-:Y:S05]  /*224d0*/  BRA `(.L_x_9871) ;  /* 0xffffff84006c7947 */ /* 0x000fea000383ffff */
.L_x_9670:
[----:B-1----:R1:W2:Y:S02]  /*224e0*/  SYNCS.PHASECHK.TRANS64.TRYWAIT P1, [R10+URZ+0x288c0], R9 ;  /* 0x0288c0090a0075a7 */ /* 0x0022a4000802017f */
[----:B--2---:R-:W-:Y:S05]  /*224f0*/  @!P1 NANOSLEEP.SYNCS 0x989680 ;  /* 0x009896800000995d */ /* 0x004fea0003900000 */
[----:B------:R-:W2:Y:S02]  /*22500*/  @!P1 SYNCS.PHASECHK.TRANS64 P1, [R10+URZ+0x288c0], R9 ;  /* 0x0288c0090a0095a7 */ /* 0x000ea4000802007f */
[----:B--2---:R-:W-:Y:S05]  /*22510*/  @!P1 BRA `(.L_x_9670) ;  /* 0xfffffffc00f09947 */ /* 0x004fea000383ffff */
[----:B------:R-:W-:Y:S05]  /*22520*/  BRA `(.L_x_9872) ;  /* 0xffffff8800247947 */ /* 0x000fea000383ffff */
.L_x_9684:
        /* <DEDUP_REMOVED lines=11> */
.L_x_9874:
[----:B------:R-:W-:Y:S05]  /*225e0*/  BSYNC B0 ;  /* 0x0000000000007941 */ /* 0x000fea0003800000 */
.L_x_9873:
[----:B------:R-:W-:Y:S05]  /*225f0*/  BRA `(.L_x_9875) ;  /* 0xffffff9400187947 */ /* 0x000fea000383ffff */
.L_x_9687:
[----:B0-----:R0:W1:Y:S02]  /*22600*/  SYNCS.PHASECHK.TRANS64.TRYWAIT P0, [R7+URZ+0x28840], R2 ;  /* 0x02884002070075a7 */ /* 0x001064000800017f */
[----:B-1----:R-:W-:Y:S05]  /*22610*/  @!P0 NANOSLEEP.SYNCS 0x989680 ;  /* 0x009896800000895d */ /* 0x002fea0003900000 */
[----:B------:R-:W1:Y:S02]  /*22620*/  @!P0 SYNCS.PHASECHK.TRANS64 P0, [R7+URZ+0x28840], R2 ;  /* 0x02884002070085a7 */ /* 0x000e64000800007f */
[----:B-1----:R-:W-:Y:S05]  /*22630*/  @!P0 BRA `(.L_x_9687) ;  /* 0xfffffffc00f08947 */ /* 0x002fea000383ffff */
[----:B------:R-:W-:Y:S05]  /*22640*/  BRA `(.L_x_9876) ;  /* 0xffffff9400747947 */ /* 0x000fea000383ffff */
.L_x_9688:
        /* <DEDUP_REMOVED lines=8> */
.L_x_9878:
[----:B------:R-:W-:Y:S05]  /*226d0*/  BSYNC B0 ;  /* 0x0000000000007941 */ /* 0x000fea0003800000 */
.L_x_9877:
[----:B------:R-:W-:Y:S01]  /*226e0*/  IMAD.MOV.U32 R13, RZ, RZ, R4 ;  /* 0x000000ffff0d7224 */ /* 0x000fe200078e0004 */
[----:B------:R-:W-:Y:S01]  /*226f0*/  MOV R11, 0x181f ;  /* 0x0000181f000b7802 */ /* 0x000fe20000000f00 */
[----:B------:R-:W-:Y:S01]  /*22700*/  IMAD.MOV.U32 R12, RZ, RZ, RZ ;  /* 0x000000ffff0c7224 */ /* 0x000fe200078e00ff */
[----:B------:R-:W-:Y:S01]  /*22710*/  MOV R2, R14 ;  /* 0x0000000e00027202 */ /* 0x000fe20000000f00 */
[----:B------:R-:W-:Y:S02]  /*22720*/  IMAD.MOV.U32 R15, RZ, RZ, -0x1 ;  /* 0xffffffffff0f7424 */ /* 0x000fe400078e00ff */
[----:B------:R-:W-:-:S07]  /*22730*/  @P0 IMAD R8, R5, 0x2, R22 ;  /* 0x0000000205080824 */ /* 0x000fce00078e0216 */
[----:B------:R-:W-:Y:S05]  /*22740*/  WARPSYNC.COLLECTIVE R15, `(.L_x_9879) ;  /* 0x000000000f087348 */ /* 0x000fea0003c00000 */
[----:B------:R0:W1:Y:S02]  /*22750*/  SHFL.IDX P6, R14, R13, R12, R11 ;  /* 0x0000000c0d0e7389 */ /* 0x00006400000c000b */
[----:B01----:R-:W-:Y:S01]  /*22760*/  ENDCOLLECTIVE ;  /* 0x000000000000791b */ /* 0x003fe20003800000 */
.L_x_9879:
[----:B------:R-:W-:Y:S01]  /*22770*/  IMAD.MOV.U32 R13, RZ, RZ, R0 ;  /* 0x000000ffff0d7224 */ /* 0x000fe200078e0000 */
[----:B------:R-:W-:Y:S01]  /*22780*/  MOV R12, 0x1 ;  /* 0x00000001000c7802 */ /* 0x000fe20000000f00 */
[----:B------:R-:W-:-:S07]  /*22790*/  IMAD.MOV.U32 R3, RZ, RZ, R14 ;  /* 0x000000ffff037224 */ /* 0x000fce00078e000e */
[----:B------:R-:W-:Y:S05]  /*227a0*/  WARPSYNC.COLLECTIVE R15, `(.L_x_9880) ;  /* 0x000000000f087348 */ /* 0x000fea0003c00000 */
[----:B------:R0:W1:Y:S02]  /*227b0*/  SHFL.IDX P6, R14, R13, R12, R11 ;  /* 0x0000000c0d0e7389 */ /* 0x00006400000c000b */
[----:B01----:R-:W-:Y:S01]  /*227c0*/  ENDCOLLECTIVE ;  /* 0x000000000000791b */ /* 0x003fe20003800000 */
.L_x_9880:
        /* <DEDUP_REMOVED lines=16> */
.L_x_9881:
[----:B------:R-:W-:Y:S01]  /*228d0*/  @P0 IMAD R8, R5, 0x2, R22 ;  /* 0x0000000205080824 */ /* 0x000fe200078e0216 */
[----:B------:R-:W-:Y:S01]  /*228e0*/  MOV R13, R0 ;  /* 0x00000000000d7202 */ /* 0x000fe20000000f00 */
[----:B------:R-:W-:Y:S01]  /*228f0*/  IMAD.MOV.U32 R12, RZ, RZ, 0x2 ;  /* 0x00000002ff0c7424 */ /* 0x000fe200078e00ff */
[----:B------:R-:W-:-:S07]  /*22900*/  MOV R3, R14 ;  /* 0x0000000e00037202 */ /* 0x000fce0000000f00 */
[----:B------:R-:W-:Y:S05]  /*22910*/  WARPSYNC.COLLECTIVE R15, `(.L_x_9882) ;  /* 0x000000000f087348 */ /* 0x000fea0003c00000 */
[----:B------:R0:W1:Y:S02]  /*22920*/  SHFL.IDX P6, R14, R13, R12, R11 ;  /* 0x0000000c0d0e7389 */ /* 0x00006400000c000b */
[----:B01----:R-:W-:Y:S01]  /*22930*/  ENDCOLLECTIVE ;  /* 0x000000000000791b */ /* 0x003fe20003800000 */
.L_x_9882:
        /* <DEDUP_REMOVED lines=16> */
.L_x_9883:
[----:B------:R-:W-:Y:S01]  /*22a40*/  @P0 LEA R8, R5, R22, 0x1 ;  /* 0x0000001605080211 */ /* 0x000fe200078e08ff */
[----:B------:R-:W-:Y:S02]  /*22a50*/  IMAD.MOV.U32 R13, RZ, RZ, R0 ;  /* 0x000000ffff0d7224 */ /* 0x000fe400078e0000 */
[----:B------:R-:W-:Y:S02]  /*22a60*/  IMAD.MOV.U32 R12, RZ, RZ, 0x3 ;  /* 0x00000003ff0c7424 */ /* 0x000fe400078e00ff */
[----:B------:R-:W-:-:S07]  /*22a70*/  IMAD.MOV.U32 R3, RZ, RZ, R14 ;  /* 0x000000ffff037224 */ /* 0x000fce00078e000e */
[----:B------:R-:W-:Y:S05]  /*22a80*/  WARPSYNC.COLLECTIVE R15, `(.L_x_9884) ;  /* 0x000000000f087348 */ /* 0x000fea0003c00000 */
[----:B------:R0:W1:Y:S02]  /*22a90*/  SHFL.IDX P6, R14, R13, R12, R11 ;  /* 0x0000000c0d0e7389 */ /* 0x00006400000c000b */
[----:B01----:R-:W-:Y:S01]  /*22aa0*/  ENDCOLLECTIVE ;  /* 0x000000000000791b */ /* 0x003fe20003800000 */
.L_x_9884:
        /* <DEDUP_REMOVED lines=16> */
.L_x_9885:
[----:B------:R-:W-:Y:S02]  /*22bb0*/  @P0 IMAD R8, R5, 0x2, R22 ;  /* 0x0000000205080824 */ /* 0x000fe400078e0216 */
[----:B------:R-:W-:Y:S01]  /*22bc0*/  IMAD.MOV.U32 R13, RZ, RZ, R0 ;  /* 0x000000ffff0d7224 */ /* 0x000fe200078e0000 */
[----:B------:R-:W-:Y:S01]  /*22bd0*/  MOV R12, 0x4 ;  /* 0x00000004000c7802 */ /* 0x000fe20000000f00 */
[----:B------:R-:W-:-:S07]  /*22be0*/  IMAD.MOV.U32 R3, RZ, RZ, R14 ;  /* 0x000000ffff037224 */ /* 0x000fce00078e000e */
[----:B------:R-:W-:Y:S05]  /*22bf0*/  WARPSYNC.COLLECTIVE R15, `(.L_x_9886) ;  /* 0x000000000f087348 */ /* 0x000fea0003c00000 */
[----:B------:R0:W1:Y:S02]  /*22c00*/  SHFL.IDX P6, R14, R13, R12, R11 ;  /* 0x0000000c0d0e7389 */ /* 0x00006400000c000b */
[----:B01----:R-:W-:Y:S01]  /*22c10*/  ENDCOLLECTIVE ;  /* 0x000000000000791b */ /* 0x003fe20003800000 */
.L_x_9886:
        /* <DEDUP_REMOVED lines=16> */
.L_x_9887:
[----:B------:R-:W-:Y:S01]  /*22d20*/  @P0 IMAD R8, R5, 0x2, R22 ;  /* 0x0000000205080824 */ /* 0x000fe200078e0216 */
[----:B------:R-:W-:Y:S01]  /*22d30*/  MOV R13, R0 ;  /* 0x00000000000d7202 */ /* 0x000fe20000000f00 */
[----:B------:R-:W-:Y:S01]  /*22d40*/  IMAD.MOV.U32 R12, RZ, RZ, 0x5 ;  /* 0x00000005ff0c7424 */ /* 0x000fe200078e00ff */
[----:B------:R-:W-:-:S07]  /*22d50*/  MOV R3, R14 ;  /* 0x0000000e00037202 */ /* 0x000fce0000000f00 */
[----:B------:R-:W-:Y:S05]  /*22d60*/  WARPSYNC.COLLECTIVE R15, `(.L_x_9888) ;  /* 0x000000000f087348 */ /* 0x000fea0003c00000 */
[----:B------:R0:W1:Y:S02]  /*22d70*/  SHFL.IDX P6, R14, R13, R12, R11 ;  /* 0x0000000c0d0e7389 */ /* 0x00006400000c000b */
[----:B01----:R-:W-:Y:S01]  /*22d80*/  ENDCOLLECTIVE ;  /* 0x000000000000791b */ /* 0x003fe20003800000 */
.L_x_9888:
        /* <DEDUP_REMOVED lines=16> */
.L_x_9889:
[----:B------:R-:W-:Y:S01]  /*22e90*/  @P0 LEA R8, R5, R22, 0x1 ;  /* 0x0000001605080211 */ /* 0x000fe200078e08ff */
[----:B------:R-:W-:Y:S02]  /*22ea0*/  IMAD.MOV.U32 R13, RZ, RZ, R0 ;  /* 0x000000ffff0d7224 */ /* 0x000fe400078e0000 */
[----:B------:R-:W-:Y:S02]  /*22eb0*/  IMAD.MOV.U32 R12, RZ, RZ, 0x6 ;  /* 0x00000006ff0c7424 */ /* 0x000fe400078e00ff */
[----:B------:R-:W-:-:S07]  /*22ec0*/  IMAD.MOV.U32 R3, RZ, RZ, R14 ;  /* 0x000000ffff037224 */ /* 0x000fce00078e000e */
[----:B------:R-:W-:Y:S05]  /*22ed0*/  WARPSYNC.COLLECTIVE R15, `(.L_x_9890) ;  /* 0x000000000f087348 */ /* 0x000fea0003c00000 */
[----:B------:R0:W1:Y:S02]  /*22ee0*/  SHFL.IDX P6, R14, R13, R12, R11 ;  /* 0x0000000c0d0e7389 */ /* 0x00006400000c000b */
[----:B01----:R-:W-:Y:S01]  /*22ef0*/  ENDCOLLECTIVE ;  /* 0x000000000000791b */ /* 0x003fe20003800000 */
.L_x_9890:
        /* <DEDUP_REMOVED lines=16> */
.L_x_9891:
[----:B------:R-:W-:Y:S02]  /*23000*/  @P0 IMAD R8, R5, 0x2, R22 ;  /* 0x0000000205080824 */ /* 0x000fe400078e0216 */
[----:B------:R-:W-:Y:S01]  /*23010*/  IMAD.MOV.U32 R13, RZ, RZ, R0 ;  /* 0x000000ffff0d7224 */ /* 0x000fe200078e0000 */
[----:B------:R-:W-:Y:S01]  /*23020*/  MOV R12, 0x7 ;  /* 0x00000007000c7802 */ /* 0x000fe20000000f00 */
[----:B------:R-:W-:-:S07]  /*23030*/  IMAD.MOV.U32 R3, RZ, RZ, R14 ;  /* 0x000000ffff037224 */ /* 0x000fce00078e000e */
[----:B------:R-:W-:Y:S05]  /*23040*/  WARPSYNC.COLLECTIVE R15, `(.L_x_9892) ;  /* 0x000000000f087348 */ /* 0x000fea0003c00000 */
[----:B------:R0:W1:Y:S02]  /*23050*/  SHFL.IDX P6, R14, R13, R12, R11 ;  /* 0x0000000c0d0e7389 */ /* 0x00006400000c000b */
[----:B01----:R-:W-:Y:S01]  /*23060*/  ENDCOLLECTIVE ;  /* 0x000000000000791b */ /* 0x003fe20003800000 */
.L_x_9892:
        /* <DEDUP_REMOVED lines=14> */
.L_x_9893:
[----:B------:R-:W-:Y:S01]  /*23150*/  @!PT LDS RZ, [RZ] ;  /* 0x00000000fffff984 */ /* 0x000fe20000000800 */
[----:B------:R-:W-:Y:S01]  /*23160*/  @!PT LDS RZ, [RZ] ;  /* 0x00000000fffff984 */ /* 0x000fe20000000800 */
[----:B------:R-:W-:Y:S01]  /*23170*/  @!PT LDS RZ, [RZ] ;  /* 0x00000000fffff984 */ /* 0x000fe20000000800 */
[----:B------:R0:W-:Y:S02]  /*23180*/  @P0 LDGSTS.E.BYPASS.LTC128B.128 [R8+0x1f400], desc[UR42][R2.64+0x80], !P2 ;  /* 0x1f40008002080fae */ /* 0x0001e4000d101d6a */
[----:B0-----:R-:W-:Y:S01]  /*23190*/  MOV R2, R14 ;  /* 0x0000000e00027202 */ /* 0x001fe20000000f00 */
[----:B------:R-:W-:Y:S06]  /*231a0*/  BRA `(.L_x_9894) ;  /* 0xffffff90004c7947 */ /* 0x000fec000383ffff */
.L_x_9693:
        /* <DEDUP_REMOVED lines=9> */
.L_x_9895:
[C---:B------:R-:W-:Y:S01]  /*23240*/  VIADD R6, R17.reuse, 0x10 ;  /* 0x0000001011067836 */ /* 0x040fe20000000000 */
[----:B------:R-:W-:Y:S02]  /*23250*/  ISETP.GE.AND P3, PT, R17, R5, PT ;  /* 0x000000051100720c */ /* 0x000fe40003f66270 */
[----:B------:R-:W-:Y:S01]  /*23260*/  MOV R13, R0 ;  /* 0x00000000000d7202 */ /* 0x000fe20000000f00 */
[----:B------:R-:W-:-:S10]  /*23270*/  IMAD.MOV.U32 R2, RZ, RZ, R14 ;  /* 0x000000ffff027224 */ /* 0x000fd400078e000e */
[----:B------:R-:W-:Y:S05]  /*23280*/  WARPSYNC.COLLECTIVE R15, `(.L_x_9896) ;  /* 0x000000000f087348 */ /* 0x000fea0003c00000 */
[----:B------:R0:W1:Y:S02]  /*23290*/  SHFL.IDX P6, R14, R13, R12, R11 ;  /* 0x0000000c0d0e7389 */ /* 0x00006400000c000b */
[----:B01----:R-:W-:Y:S01]  /*232a0*/  ENDCOLLECTIVE ;  /* 0x000000000000791b */ /* 0x003fe20003800000 */
.L_x_9896:
        /* <DEDUP_REMOVED lines=8> */
.L_x_9897:
        /* <DEDUP_REMOVED lines=12> */
.L_x_9898:
        /* <DEDUP_REMOVED lines=8> */
.L_x_9899:
        /* <DEDUP_REMOVED lines=8> */
[----:B------:R-:W-:Y:S01]  /*234f0*/  IMAD.MOV.U32 R13, RZ, RZ, R0 ;  /* 0x000000ffff0d7224 */ /* 0x000fe200078e0000 */
[----:B0-----:R-:W-:-:S09]  /*23500*/  MOV R2, R14 ;  /* 0x0000000e00027202 */ /* 0x001fd20000000f00 */
[----:B------:R-:W-:Y:S05]  /*23510*/  WARPSYNC.COLLECTIVE R15, `(.L_x_9900) ;  /* 0x000000000f087348 */ /* 0x000fea0003c00000 */
[----:B------:R0:W1:Y:S02]  /*23520*/  SHFL.IDX P6, R14, R13, R12, R11 ;  /* 0x0000000c0d0e7389 */ /* 0x00006400000c000b */
[----:B01----:R-:W-:Y:S01]  /*23530*/  ENDCOLLECTIVE ;  /* 0x000000000000791b */ /* 0x003fe20003800000 */
.L_x_9900:
        /* <DEDUP_REMOVED lines=8> */
.L_x_9901:
        /* <DEDUP_REMOVED lines=13> */
.L_x_9902:
        /* <DEDUP_REMOVED lines=8> */
.L_x_9903:
[----:B------:R-:W-:-:S05]  /*23710*/  @!P3 MOV R3, R7 ;  /* 0x000000070003b202 */ /* 0x000fca0000000f00 */
        /* <DEDUP_REMOVED lines=12> */
.L_x_9904:
        /* <DEDUP_REMOVED lines=8> */
.L_x_9905:
[----:B------:R-:W-:-:S05]  /*23860*/  @!P3 IMAD.MOV.U32 R3, RZ, RZ, R7 ;  /* 0x000000ffff03b224 */ /* 0x000fca00078e0007 */
[----:B------:R-:W-:Y:S01]  /*23870*/  @!PT LDS RZ, [RZ] ;  /* 0x00000000fffff984 */ /* 0x000fe20000000800 */
[----:B------:R-:W-:Y:S01]  /*23880*/  @!PT LDS RZ, [RZ] ;  /* 0x00000000fffff984 */ /* 0x000fe20000000800 */
[----:B------:R-:W-:Y:S01]  /*23890*/  @!PT LDS RZ, [RZ] ;  /* 0x00000000fffff984 */ /* 0x000fe20000000800 */
[----:B------:R-:W-:Y:S04]  /*238a0*/  @!P3 LDGSTS.E.BYPASS.LTC128B.128 [R8+0x12400], desc[UR42][R2.64], !P0 ;  /* 0x124000000208bfae */ /* 0x000fe8000c101d6a */
[----:B------:R0:W-:Y:S01]  /*238b0*/  @!P3 LDGSTS.E.BYPASS.LTC128B.128 [R8+0x16400], desc[UR42][R2.64+0x80], !P1 ;  /* 0x164000800208bfae */ /* 0x0001e2000c901d6a */
[----:B------:R-:W-:Y:S01]  /*238c0*/  ISETP.GE.AND P3, PT, R6, R5, PT ;  /* 0x000000050600720c */ /* 0x000fe20003f66270 */
[----:B------:R-:W-:Y:S01]  /*238d0*/  IMAD.MOV.U32 R13, RZ, RZ, R0 ;  /* 0x000000ffff0d7224 */ /* 0x000fe200078e0000 */
[----:B------:R-:W-:Y:S02]  /*238e0*/  IADD3 R6, R17, 0x60, RZ ;  /* 0x0000006011067810 */ /* 0x000fe40007ffe0ff */
[----:B0-----:R-:W-:-:S09]  /*238f0*/  MOV R2, R14 ;  /* 0x0000000e00027202 */ /* 0x001fd20000000f00 */
[----:B------:R-:W-:Y:S05]  /*23900*/  WARPSYNC.COLLECTIVE R15, `(.L_x_9906) ;  /* 0x000000000f087348 */ /* 0x000fea0003c00000 */
[----:B------:R0:W1:Y:S02]  /*23910*/  SHFL.IDX P6, R14, R13, R12, R11 ;  /* 0x0000000c0d0e7389 */ /* 0x00006400000c000b */
[----:B01----:R-:W-:Y:S01]  /*23920*/  ENDCOLLECTIVE ;  /* 0x000000000000791b */ /* 0x003fe20003800000 */
.L_x_9906:
        /* <DEDUP_REMOVED lines=8> */
.L_x_9907:
        /* <DEDUP_REMOVED lines=12> */
.L_x_9908:
        /* <DEDUP_REMOVED lines=8> */
.L_x_9909:
[----:B------:R-:W-:-:S05]  /*23af0*/  @!P3 MOV R3, R7 ;  /* 0x000000070003b202 */ /* 0x000fca0000000f00 */
        /* <DEDUP_REMOVED lines=10> */
.L_x_9910:
[----:B------:R-:W-:Y:S05]  /*23ba0*/  BRA `(.L_x_9911) ;  /* 0xffffff9000c47947 */ /* 0x000fea000383ffff */
.L_x_9698:
[----:B0-----:R0:W1:Y:S02]  /*23bb0*/  SYNCS.PHASECHK.TRANS64.TRYWAIT P0, [R22+URZ+0x28820], R3 ;  /* 0x02882003160075a7 */ /* 0x001064000800017f */
[----:B-1----:R-:W-:Y:S05]  /*23bc0*/  @!P0 NANOSLEEP.SYNCS 0x989680 ;  /* 0x009896800000895d */ /* 0x002fea0003900000 */
[----:B------:R-:W1:Y:S02]  /*23bd0*/  @!P0 SYNCS.PHASECHK.TRANS64 P0, [R22+URZ+0x28820], R3 ;  /* 0x02882003160085a7 */ /* 0x000e64000800007f */
[----:B-1----:R-:W-:Y:S05]  /*23be0*/  @!P0 BRA `(.L_x_9698) ;  /* 0xfffffffc00f08947 */ /* 0x002fea000383ffff */
[----:B------:R-:W-:Y:S05]  /*23bf0*/  BRA `(.L_x_9912) ;  /* 0xffffff9400387947 */ /* 0x000fea000383ffff */
.L_x_9703:
[----:B0-----:R0:W1:Y:S02]  /*23c00*/  SYNCS.PHASECHK.TRANS64.TRYWAIT P0, [R6+URZ+0x28840], R3 ;  /* 0x02884003060075a7 */ /* 0x001064000800017f */
[----:B-1----:R-:W-:Y:S05]  /*23c10*/  @!P0 NANOSLEEP.SYNCS 0x989680 ;  /* 0x009896800000895d */ /* 0x002fea0003900000 */
[----:B------:R-:W1:Y:S02]  /*23c20*/  @!P0 SYNCS.PHASECHK.TRANS64 P0, [R6+URZ+0x28840], R3 ;  /* 0x02884003060085a7 */ /* 0x000e64000800007f */
[----:B-1----:R-:W-:Y:S05]  /*23c30*/  @!P0 BRA `(.L_x_9703) ;  /* 0xfffffffc00f08947 */ /* 0x002fea000383ffff */
[----:B------:R-:W-:Y:S05]  /*23c40*/  BRA `(.L_x_9913) ;  /* 0xffffff9800087947 */ /* 0x000fea000383ffff */
.L_x_9704:
        /* <DEDUP_REMOVED lines=8> */
.L_x_9915:
[----:B------:R-:W-:Y:S05]  /*23cd0*/  BSYNC B1 ;  /* 0x0000000000017941 */ /* 0x000fea0003800000 */
.L_x_9914:
[----:B------:R-:W-:Y:S01]  /*23ce0*/  IMAD.MOV.U32 R13, RZ, RZ, R7 ;  /* 0x000000ffff0d7224 */ /* 0x000fe200078e0007 */
[----:B------:R-:W-:Y:S01]  /*23cf0*/  MOV R11, 0x181f ;  /* 0x0000181f000b7802 */ /* 0x000fe20000000f00 */
[----:B------:R-:W-:Y:S01]  /*23d00*/  IMAD.MOV.U32 R12, RZ, RZ, RZ ;  /* 0x000000ffff0c7224 */ /* 0x000fe200078e00ff */
[----:B------:R-:W-:Y:S01]  /*23d10*/  MOV R3, R14 ;  /* 0x0000000e00037202 */ /* 0x000fe20000000f00 */
[----:B------:R-:W-:Y:S01]  /*23d20*/  IMAD.MOV.U32 R15, RZ, RZ, -0x1 ;  /* 0xffffffffff0f7424 */ /* 0x000fe200078e00ff */
[----:B------:R-:W-:Y:S01]  /*23d30*/  SHF.L.U32 R5, R31, 0x1, RZ ;  /* 0x000000011f057819 */ /* 0x000fe200000006ff */
[----:B------:R-:W-:-:S07]  /*23d40*/  IMAD R8, R8, 0x2, R22 ;  /* 0x0000000208087824 */ /* 0x000fce00078e0216 */
[----:B------:R-:W-:Y:S05]  /*23d50*/  WARPSYNC.COLLECTIVE R15, `(.L_x_9916) ;  /* 0x000000000f087348 */ /* 0x000fea0003c00000 */
[----:B------:R0:W1:Y:S02]  /*23d60*/  SHFL.IDX P6, R14, R13, R12, R11 ;  /* 0x0000000c0d0e7389 */ /* 0x00006400000c000b */
[----:B01----:R-:W-:Y:S01]  /*23d70*/  ENDCOLLECTIVE ;  /* 0x000000000000791b */ /* 0x003fe20003800000 */
.L_x_9916:
[----:B------:R-:W-:Y:S01]  /*23d80*/  MOV R13, R9 ;  /* 0x00000009000d7202 */ /* 0x000fe20000000f00 */
[----:B------:R-:W-:Y:S02]  /*23d90*/  IMAD.MOV.U32 R12, RZ, RZ, 0x1 ;  /* 0x00000001ff0c7424 */ /* 0x000fe400078e00ff */
[----:B------:R-:W-:-:S07]  /*23da0*/  IMAD.MOV.U32 R2, RZ, RZ, R14 ;  /* 0x000000ffff027224 */ /* 0x000fce00078e000e */
[----:B------:R-:W-:Y:S05]  /*23db0*/  WARPSYNC.COLLECTIVE R15, `(.L_x_9917) ;  /* 0x000000000f087348 */ /* 0x000fea0003c00000 */
[----:B------:R0:W1:Y:S02]  /*23dc0*/  SHFL.IDX P6, R14, R13, R12, R11 ;  /* 0x0000000c0d0e7389 */ /* 0x00006400000c000b */
[----:B01----:R-:W-:Y:S01]  /*23dd0*/  ENDCOLLECTIVE ;  /* 0x000000000000791b */ /* 0x003fe20003800000 */
.L_x_9917:
        /* <DEDUP_REMOVED lines=12> */
.L_x_9918:
[----:B------:R-:W-:Y:S01]  /*23ea0*/  MOV R13, R9 ;  /* 0x00000009000d7202 */ /* 0x000fe20000000f00 */
[----:B------:R-:W-:Y:S02]  /*23eb0*/  IMAD.MOV.U32 R12, RZ, RZ, 0x2 ;  /* 0x00000002ff0c7424 */ /* 0x000fe400078e00ff */
[----:B------:R-:W-:-:S07]  /*23ec0*/  IMAD.MOV.U32 R2, RZ, RZ, R14 ;  /* 0x000000ffff027224 */ /* 0x000fce00078e000e */
[----:B------:R-:W-:Y:S05]  /*23ed0*/  WARPSYNC.COLLECTIVE R15, `(.L_x_9919) ;  /* 0x000000000f087348 */ /* 0x000fea0003c00000 */
[----:B------:R0:W1:Y:S02]  /*23ee0*/  SHFL.IDX P6, R14, R13, R12, R11 ;  /* 0x0000000c0d0e7389 */ /* 0x00006400000c000b */
[----:B01----:R-:W-:Y:S01]  /*23ef0*/  ENDCOLLECTIVE ;  /* 0x000000000000791b */ /* 0x003fe20003800000 */
.L_x_9919:
        /* <DEDUP_REMOVED lines=12> */
.L_x_9920:
[----:B------:R-:W-:Y:S01]  /*23fc0*/  MOV R13, R9 ;  /* 0x00000009000d7202 */ /* 0x000fe20000000f00 */
[----:B------:R-:W-:Y:S02]  /*23fd0*/  IMAD.MOV.U32 R12, RZ, RZ, 0x3 ;  /* 0x00000003ff0c7424 */ /* 0x000fe400078e00ff */
[----:B------:R-:W-:-:S07]  /*23fe0*/  IMAD.MOV.U32 R2, RZ, RZ, R14 ;  /* 0x000000ffff027224 */ /* 0x000fce00078e000e */
[----:B------:R-:W-:Y:S05]  /*23ff0*/  WARPSYNC.COLLECTIVE R15, `(.L_x_9921) ;  /* 0x000000000f087348 */ /* 0x000fea0003c00000 */
[----:B------:R0:W1:Y:S02]  /*24000*/  SHFL.IDX P6, R14, R13, R12, R11 ;  /* 0x0000000c0d0e7389 */ /* 0x00006400000c000b */
[----:B01----:R-:W-:Y:S01]  /*24010*/  ENDCOLLECTIVE ;  /* 0x000000000000791b */ /* 0x003fe20003800000 */
.L_x_9921:
        /* <DEDUP_REMOVED lines=12> */
.L_x_9922:
[----:B------:R-:W-:Y:S01]  /*240e0*/  MOV R13, R9 ;  /* 0x00000009000d7202 */ /* 0x000fe20000000f00 */
[----:B------:R-:W-:Y:S02]  /*240f0*/  IMAD.MOV.U32 R12, RZ, RZ, 0x4 ;  /* 0x00000004ff0c7424 */ /* 0x000fe400078e00ff */
[----:B------:R-:W-:-:S07]  /*24100*/  IMAD.MOV.U32 R2, RZ, RZ, R14 ;  /* 0x000000ffff027224 */ /* 0x000fce00078e000e */
[----:B------:R-:W-:Y:S05]  /*24110*/  WARPSYNC.COLLECTIVE R15, `(.L_x_9923) ;  /* 0x000000000f087348 */ /* 0x000fea0003c00000 */
[----:B------:R0:W1:Y:S02]  /*24120*/  SHFL.IDX P6, R14, R13, R12, R11 ;  /* 0x0000000c0d0e7389 */ /* 0x00006400000c000b */
[----:B01----:R-:W-:Y:S01]  /*24130*/  ENDCOLLECTIVE ;  /* 0x000000000000791b */ /* 0x003fe20003800000 */
.L_x_9923:
        /* <DEDUP_REMOVED lines=12> */
.L_x_9924:
[----:B------:R-:W-:Y:S01]  /*24200*/  MOV R13, R9 ;  /* 0x00000009000d7202 */ /* 0x000fe20000000f00 */
[----:B------:R-:W-:Y:S02]  /*24210*/  IMAD.MOV.U32 R12, RZ, RZ, 0x5 ;  /* 0x00000005ff0c7424 */ /* 0x000fe400078e00ff */
[----:B------:R-:W-:-:S07]  /*24220*/  IMAD.MOV.U32 R2, RZ, RZ, R14 ;  /* 0x000000ffff027224 */ /* 0x000fce00078e000e */
[----:B------:R-:W-:Y:S05]  /*24230*/  WARPSYNC.COLLECTIVE R15, `(.L_x_9925) ;  /* 0x000000000f087348 */ /* 0x000fea0003c00000 */
[----:B------:R0:W1:Y:S02]  /*24240*/  SHFL.IDX P6, R14, R13, R12, R11 ;  /* 0x0000000c0d0e7389 */ /* 0x00006400000c000b */
[----:B01----:R-:W-:Y:S01]  /*24250*/  ENDCOLLECTIVE ;  /* 0x000000000000791b */ /* 0x003fe20003800000 */
.L_x_9925:
        /* <DEDUP_REMOVED lines=12> */
.L_x_9926:
[----:B------:R-:W-:Y:S01]  /*24320*/  MOV R13, R9 ;  /* 0x00000009000d7202 */ /* 0x000fe20000000f00 */
[----:B------:R-:W-:Y:S02]  /*24330*/  IMAD.MOV.U32 R12, RZ, RZ, 0x6 ;  /* 0x00000006ff0c7424 */ /* 0x000fe400078e00ff */
[----:B------:R-:W-:-:S07]  /*24340*/  IMAD.MOV.U32 R2, RZ, RZ, R14 ;  /* 0x000000ffff027224 */ /* 0x000fce00078e000e */
[----:B------:R-:W-:Y:S05]  /*24350*/  WARPSYNC.COLLECTIVE R15, `(.L_x_9927) ;  /* 0x000000000f087348 */ /* 0x000fea0003c00000 */
[----:B------:R0:W1:Y:S02]  /*24360*/  SHFL.IDX P6, R14, R13, R12, R11 ;  /* 0x0000000c0d0e7389 */ /* 0x00006400000c000b */
[----:B01----:R-:W-:Y:S01]  /*24370*/  ENDCOLLECTIVE ;  /* 0x000000000000791b */ /* 0x003fe20003800000 */
.L_x_9927:
        /* <DEDUP_REMOVED lines=12> */
.L_x_9928:
[----:B------:R-:W-:Y:S01]  /*24440*/  MOV R13, R9 ;  /* 0x00000009000d7202 */ /* 0x000fe20000000f00 */
[----:B------:R-:W-:Y:S02]  /*24450*/  IMAD.MOV.U32 R12, RZ, RZ, 0x7 ;  /* 0x00000007ff0c7424 */ /* 0x000fe400078e00ff */
[----:B------:R-:W-:-:S07]  /*24460*/  IMAD.MOV.U32 R2, RZ, RZ, R14 ;  /* 0x000000ffff027224 */ /* 0x000fce00078e000e */
[----:B------:R-:W-:Y:S05]  /*24470*/  WARPSYNC.COLLECTIVE R15, `(.L_x_9929) ;  /* 0x000000000f087348 */ /* 0x000fea0003c00000 */
[----:B------:R0:W1:Y:S02]  /*24480*/  SHFL.IDX P6, R14, R13, R12, R11 ;  /* 0x0000000c0d0e7389 */ /* 0x00006400000c000b */
[----:B01----:R-:W-:Y:S01]  /*24490*/  ENDCOLLECTIVE ;  /* 0x000000000000791b */ /* 0x003fe20003800000 */
.L_x_9929:
        /* <DEDUP_REMOVED lines=12> */
.L_x_9930:
[----:B------:R-:W-:Y:S01]  /*24560*/  IMAD.MOV.U32 R2, RZ, RZ, R14 ;  /* 0x000000ffff027224 */ /* 0x000fe200078e000e */
[----:B------:R-:W-:Y:S06]  /*24570*/  BRA `(.L_x_9931) ;  /* 0xffffff9000dc7947 */ /* 0x000fec000383ffff */
.L_x_9709:
[----:B-1----:R1:W2:Y:S02]  /*24580*/  SYNCS.PHASECHK.TRANS64.TRYWAIT P0, [R6+URZ+0x28860], R2 ;  /* 0x02886002060075a7 */ /* 0x0022a4000800017f */
[----:B--2---:R-:W-:Y:S05]  /*24590*/  @!P0 NANOSLEEP.SYNCS 0x989680 ;  /* 0x009896800000895d */ /* 0x004fea0003900000 */
[----:B------:R-:W2:Y:S02]  /*245a0*/  @!P0 SYNCS.PHASECHK.TRANS64 P0, [R6+URZ+0x28860], R2 ;  /* 0x02886002060085a7 */ /* 0x000ea4000800007f */
[----:B--2---:R-:W-:Y:S05]  /*245b0*/  @!P0 BRA `(.L_x_9709) ;  /* 0xfffffffc00f08947 */ /* 0x004fea000383ffff */
[----:B------:R-:W-:Y:S05]  /*245c0*/  BRA `(.L_x_9932) ;  /* 0xffffff9400387947 */ /* 0x000fea000383ffff */
.L_x_9710:
        /* <DEDUP_REMOVED lines=8> */
.L_x_9934:
[----:B------:R-:W-:Y:S05]  /*24650*/  BSYNC B1 ;  /* 0x0000000000017941 */ /* 0x000fea0003800000 */
.L_x_9933:
[----:B------:R-:W-:Y:S01]  /*24660*/  IMAD.MOV.U32 R13, RZ, RZ, R23 ;  /* 0x000000ffff0d7224 */ /* 0x000fe200078e0017 */
[----:B------:R-:W-:Y:S01]  /*24670*/  MOV R11, 0x181f ;  /* 0x0000181f000b7802 */ /* 0x000fe20000000f00 */
[----:B------:R-:W-:Y:S01]  /*24680*/  IMAD.MOV.U32 R12, RZ, RZ, RZ ;  /* 0x000000ffff0c7224 */ /* 0x000fe200078e00ff */
[----:B------:R-:W-:Y:S01]  /*24690*/  MOV R3, R14 ;  /* 0x0000000e00037202 */ /* 0x000fe20000000f00 */
[----:B------:R-:W-:Y:S02]  /*246a0*/  IMAD.MOV.U32 R15, RZ, RZ, -0x1 ;  /* 0xffffffffff0f7424 */ /* 0x000fe400078e00ff */
[----:B------:R-:W-:-:S07]  /*246b0*/  IMAD R7, R7, 0x2, R22 ;  /* 0x0000000207077824 */ /* 0x000fce00078e0216 */
[----:B------:R-:W-:Y:S05]  /*246c0*/  WARPSYNC.COLLECTIVE R15, `(.L_x_9935) ;  /* 0x000000000f087348 */ /* 0x000fea0003c00000 */
[----:B------:R0:W1:Y:S02]  /*246d0*/  SHFL.IDX P6, R14, R13, R12, R11 ;  /* 0x0000000c0d0e7389 */ /* 0x00006400000c000b */
[----:B01----:R-:W-:Y:S01]  /*246e0*/  ENDCOLLECTIVE ;  /* 0x000000000000791b */ /* 0x003fe20003800000 */
.L_x_9935:
[----:B------:R-:W-:Y:S01]  /*246f0*/  IMAD.MOV.U32 R13, RZ, RZ, R24 ;  /* 0x000000ffff0d7224 */ /* 0x000fe200078e0018 */
[----:B------:R-:W-:Y:S01]  /*24700*/  MOV R12, 0x1 ;  /* 0x00000001000c7802 */ /* 0x000fe20000000f00 */
[----:B------:R-:W-:-:S07]  /*24710*/  IMAD.MOV.U32 R2, RZ, RZ, R14 ;  /* 0x000000ffff027224 */ /* 0x000fce00078e000e */
[----:B------:R-:W-:Y:S05]  /*24720*/  WARPSYNC.COLLECTIVE R15, `(.L_x_9936) ;  /* 0x000000000f087348 */ /* 0x000fea0003c00000 */
[----:B------:R0:W1:Y:S02]  /*24730*/  SHFL.IDX P6, R14, R13, R12, R11 ;  /* 0x0000000c0d0e7389 */ /* 0x00006400000c000b */
[----:B01----:R-:W-:Y:S01]  /*24740*/  ENDCOLLECTIVE ;  /* 0x000000000000791b */ /* 0x003fe20003800000 */
.L_x_9936:
        /* <DEDUP_REMOVED lines=14> */
.L_x_9937:
[----:B------:R-:W-:Y:S01]  /*24830*/  IMAD.MOV.U32 R13, RZ, RZ, R24 ;  /* 0x000000ffff0d7224 */ /* 0x000fe200078e0018 */
[----:B------:R-:W-:Y:S02]  /*24840*/  MOV R12, 0x2 ;  /* 0x00000002000c7802 */ /* 0x000fe40000000f00 */
[----:B------:R-:W-:-:S07]  /*24850*/  MOV R2, R14 ;  /* 0x0000000e00027202 */ /* 0x000fce0000000f00 */
[----:B------:R-:W-:Y:S05]  /*24860*/  WARPSYNC.COLLECTIVE R15, `(.L_x_9938) ;  /* 0x000000000f087348 */ /* 0x000fea0003c00000 */
[----:B------:R0:W1:Y:S02]  /*24870*/  SHFL.IDX P6, R14, R13, R12, R11 ;  /* 0x0000000c0d0e7389 */ /* 0x00006400000c000b */
[----:B01----:R-:W-:Y:S01]  /*24880*/  ENDCOLLECTIVE ;  /* 0x000000000000791b */ /* 0x003fe20003800000 */
.L_x_9938:
        /* <DEDUP_REMOVED lines=14> */
.L_x_9939:
[----:B------:R-:W-:Y:S01]  /*24970*/  IMAD.MOV.U32 R13, RZ, RZ, R24 ;  /* 0x000000ffff0d7224 */ /* 0x000fe200078e0018 */
[----:B------:R-:W-:Y:S02]  /*24980*/  MOV R12, 0x3 ;  /* 0x00000003000c7802 */ /* 0x000fe40000000f00 */
[----:B------:R-:W-:-:S07]  /*24990*/  MOV R2, R14 ;  /* 0x0000000e00027202 */ /* 0x000fce0000000f00 */
[----:B------:R-:W-:Y:S05]  /*249a0*/  WARPSYNC.COLLECTIVE R15, `(.L_x_9940) ;  /* 0x000000000f087348 */ /* 0x000fea0003c00000 */
[----:B------:R0:W1:Y:S02]  /*249b0*/  SHFL.IDX P6, R14, R13, R12, R11 ;  /* 0x0000000c0d0e7389 */ /* 0x00006400000c000b */
[----:B01----:R-:W-:Y:S01]  /*249c0*/  ENDCOLLECTIVE ;  /* 0x000000000000791b */ /* 0x003fe20003800000 */
.L_x_9940:
        /* <DEDUP_REMOVED lines=14> */
.L_x_9941:
[----:B------:R-:W-:Y:S01]  /*24ab0*/  IMAD.MOV.U32 R13, RZ, RZ, R24 ;  /* 0x000000ffff0d7224 */ /* 0x000fe200078e0018 */
[----:B------:R-:W-:Y:S02]  /*24ac0*/  MOV R12, 0x4 ;  /* 0x00000004000c7802 */ /* 0x000fe40000000f00 */
[----:B------:R-:W-:-:S07]  /*24ad0*/  MOV R2, R14 ;  /* 0x0000000e00027202 */ /* 0x000fce0000000f00 */
[----:B------:R-:W-:Y:S05]  /*24ae0*/  WARPSYNC.COLLECTIVE R15, `(.L_x_9942) ;  /* 0x000000000f087348 */ /* 0x000fea0003c00000 */
[----:B------:R0:W1:Y:S02]  /*24af0*/  SHFL.IDX P6, R14, R13, R12, R11 ;  /* 0x0000000c0d0e7389 */ /* 0x00006400000c000b */
[----:B01----:R-:W-:Y:S01]  /*24b00*/  ENDCOLLECTIVE ;  /* 0x000000000000791b */ /* 0x003fe20003800000 */
.L_x_9942:
        /* <DEDUP_REMOVED lines=14> */
.L_x_9943:
[----:B------:R-:W-:Y:S01]  /*24bf0*/  IMAD.MOV.U32 R13, RZ, RZ, R24 ;  /* 0x000000ffff0d7224 */ /* 0x000fe200078e0018 */
[----:B------:R-:W-:Y:S02]  /*24c00*/  MOV R12, 0x5 ;  /* 0x00000005000c7802 */ /* 0x000fe40000000f00 */
[----:B------:R-:W-:-:S07]  /*24c10*/  MOV R2, R14 ;  /* 0x0000000e00027202 */ /* 0x000fce0000000f00 */
[----:B------:R-:W-:Y:S05]  /*24c20*/  WARPSYNC.COLLECTIVE R15, `(.L_x_9944) ;  /* 0x000000000f087348 */ /* 0x000fea0003c00000 */
[----:B------:R0:W1:Y:S02]  /*24c30*/  SHFL.IDX P6, R14, R13, R12, R11 ;  /* 0x0000000c0d0e7389 */ /* 0x00006400000c000b */
[----:B01----:R-:W-:Y:S01]  /*24c40*/  ENDCOLLECTIVE ;  /* 0x000000000000791b */ /* 0x003fe20003800000 */
.L_x_9944:
        /* <DEDUP_REMOVED lines=14> */
.L_x_9945:
[----:B------:R-:W-:Y:S01]  /*24d30*/  IMAD.MOV.U32 R13, RZ, RZ, R24 ;  /* 0x000000ffff0d7224 */ /* 0x000fe200078e0018 */
[----:B------:R-:W-:Y:S02]  /*24d40*/  MOV R12, 0x6 ;  /* 0x00000006000c7802 */ /* 0x000fe40000000f00 */
[----:B------:R-:W-:-:S07]  /*24d50*/  MOV R2, R14 ;  /* 0x0000000e00027202 */ /* 0x000fce0000000f00 */
[----:B------:R-:W-:Y:S05]  /*24d60*/  WARPSYNC.COLLECTIVE R15, `(.L_x_9946) ;  /* 0x000000000f087348 */ /* 0x000fea0003c00000 */
[----:B------:R0:W1:Y:S02]  /*24d70*/  SHFL.IDX P6, R14, R13, R12, R11 ;  /* 0x0000000c0d0e7389 */ /* 0x00006400000c000b */
[----:B01----:R-:W-:Y:S01]  /*24d80*/  ENDCOLLECTIVE ;  /* 0x000000000000791b */ /* 0x003fe20003800000 */
.L_x_9946:
        /* <DEDUP_REMOVED lines=14> */
.L_x_9947:
[----:B------:R-:W-:Y:S01]  /*24e70*/  IMAD.MOV.U32 R13, RZ, RZ, R24 ;  /* 0x000000ffff0d7224 */ /* 0x000fe200078e0018 */
[----:B------:R-:W-:Y:S02]  /*24e80*/  MOV R12, 0x7 ;  /* 0x00000007000c7802 */ /* 0x000fe40000000f00 */
[----:B------:R-:W-:-:S07]  /*24e90*/  MOV R2, R14 ;  /* 0x0000000e00027202 */ /* 0x000fce0000000f00 */
[----:B------:R-:W-:Y:S05]  /*24ea0*/  WARPSYNC.COLLECTIVE R15, `(.L_x_9948) ;  /* 0x000000000f087348 */ /* 0x000fea0003c00000 */
[----:B------:R0:W1:Y:S02]  /*24eb0*/  SHFL.IDX P6, R14, R13, R12, R11 ;  /* 0x0000000c0d0e7389 */ /* 0x00006400000c000b */
[----:B01----:R-:W-:Y:S01]  /*24ec0*/  ENDCOLLECTIVE ;  /* 0x000000000000791b */ /* 0x003fe20003800000 */
.L_x_9948:
        /* <DEDUP_REMOVED lines=13> */
.L_x_9949:
[----:B------:R-:W-:Y:S01]  /*24fa0*/  @!PT LDS RZ, [RZ] ;  /* 0x00000000fffff984 */ /* 0x000fe20000000800 */
[----:B------:R-:W-:Y:S01]  /*24fb0*/  @!PT LDS RZ, [RZ] ;  /* 0x00000000fffff984 */ /* 0x000fe20000000800 */
[----:B------:R-:W-:Y:S01]  /*24fc0*/  @!PT LDS RZ, [RZ] ;  /* 0x00000000fffff984 */ /* 0x000fe20000000800 */
[----:B------:R0:W-:Y:S01]  /*24fd0*/  LDGSTS.E.BYPASS.LTC128B.128 [R7+0x7400], desc[UR42][R2.64+0x80], !P0 ;  /* 0x0740008002077fae */ /* 0x0001e2000c101d6a */
[----:B------:R-:W-:Y:S05]  /*24fe0*/  BRA `(.L_x_9950) ;  /* 0xffffff8c00c07947 */ /* 0x000fea000383ffff */
.L_x_9718:
[----:B0-----:R0:W1:Y:S02]  /*24ff0*/  SYNCS.PHASECHK.TRANS64.TRYWAIT P0, [R0+URZ+0x28860], R3 ;  /* 0x02886003000075a7 */ /* 0x001064000800017f */
[----:B-1----:R-:W-:Y:S05]  /*25000*/  @!P0 NANOSLEEP.SYNCS 0x989680 ;  /* 0x009896800000895d */ /* 0x002fea0003900000 */
[----:B------:R-:W1:Y:S02]  /*25010*/  @!P0 SYNCS.PHASECHK.TRANS64 P0, [R0+URZ+0x28860], R3 ;  /* 0x02886003000085a7 */ /* 0x000e64000800007f */
[----:B-1----:R-:W-:Y:S05]  /*25020*/  @!P0 BRA `(.L_x_9718) ;  /* 0xfffffffc00f08947 */ /* 0x002fea000383ffff */
[----:B------:R-:W-:Y:S05]  /*25030*/  BRA `(.L_x_9951) ;  /* 0xffffff9000dc7947 */ /* 0x000fea000383ffff */
.L_x_9719:
[----:B------:R-:W-:Y:S01]  /*25040*/  BSSY B0, `(.L_x_9952) ;  /* 0x0000008000007945 */ /* 0x000fe20003800000 */
[----:B------:R-:W-:Y:S01]  /*25050*/  MOV R13, R24 ;  /* 0x00000018000d7202 */ /* 0x000fe20000000f00 */
[----:B------:R-:W-:Y:S01]  /*25060*/  IMAD.MOV.U32 R12, RZ, RZ, RZ ;  /* 0x000000ffff0c7224 */ /* 0x000fe200078e00ff */
[----:B------:R-:W-:Y:S01]  /*25070*/  MOV R15, 0xffffffff ;  /* 0xffffffff000f7802 */ /* 0x000fe20000000f00 */
[----:B------:R-:W-:-:S07]  /*25080*/  IMAD.MOV.U32 R11, RZ, RZ, 0x181f ;  /* 0x0000181fff0b7424 */ /* 0x000fce00078e00ff */
[----:B0-2---:R-:W-:Y:S05]  /*25090*/  WARPSYNC.COLLECTIVE R15, `(.L_x_9953) ;  /* 0x000000000f087348 */ /* 0x005fea0003c00000 */
[----:B--2---:R1:W2:Y:S02]  /*250a0*/  SHFL.IDX P6, R14, R13, R12, R11 ;  /* 0x0000000c0d0e7389 */ /* 0x0042a400000c000b */
[----:B012---:R-:W-:Y:S01]  /*250b0*/  ENDCOLLECTIVE ;  /* 0x000000000000791b */ /* 0x007fe20003800000 */
.L_x_9953:
[----:B------:R-:W-:Y:S05]  /*250c0*/  BSYNC B0 ;  /* 0x0000000000007941 */ /* 0x000fea0003800000 */
.L_x_9952:
[----:B------:R-:W-:Y:S01]  /*250d0*/  IMAD.MOV.U32 R13, RZ, RZ, R23 ;  /* 0x000000ffff0d7224 */ /* 0x000fe200078e0017 */
[----:B------:R-:W-:Y:S01]  /*250e0*/  MOV R12, RZ ;  /* 0x000000ff000c7202 */ /* 0x000fe20000000f00 */
[----:B------:R-:W-:Y:S01]  /*250f0*/  IMAD.MOV.U32 R11, RZ, RZ, 0x181f ;  /* 0x0000181fff0b7424 */ /* 0x000fe200078e00ff */
[----:B------:R-:W-:Y:S01]  /*25100*/  SHF.L.U32 R5, R31, 0x1, RZ ;  /* 0x000000011f057819 */ /* 0x000fe200000006ff */
[----:B------:R-:W-:Y:S02]  /*25110*/  IMAD.MOV.U32 R15, RZ, RZ, -0x1 ;  /* 0xffffffffff0f7424 */ /* 0x000fe400078e00ff */
[----:B------:R-:W-:Y:S02]  /*25120*/  IMAD.MOV.U32 R3, RZ, RZ, R14 ;  /* 0x000000ffff037224 */ /* 0x000fe400078e000e */
[----:B------:R-:W-:-:S07]  /*25130*/  IMAD R4, R9, 0x2, R22 ;  /* 0x0000000209047824 */ /* 0x000fce00078e0216 */
[----:B------:R-:W-:Y:S05]  /*25140*/  WARPSYNC.COLLECTIVE R15, `(.L_x_9954) ;  /* 0x000000000f087348 */ /* 0x000fea0003c00000 */
[----:B------:R0:W1:Y:S02]  /*25150*/  SHFL.IDX P6, R14, R13, R12, R11 ;  /* 0x0000000c0d0e7389 */ /* 0x00006400000c000b */
[----:B01----:R-:W-:Y:S01]  /*25160*/  ENDCOLLECTIVE ;  /* 0x000000000000791b */ /* 0x003fe20003800000 */
.L_x_9954:
[----:B------:R-:W-:Y:S02]  /*25170*/  ULDC UR4, c[0x0][0x2f4] ;  /* 0x0000bd0000047ab9 */ /* 0x000fe40000000800 */
        /* <DEDUP_REMOVED lines=10> */
.L_x_9955:
        /* <DEDUP_REMOVED lines=13> */
.L_x_9956:
[----:B------:R-:W-:Y:S01]  /*252f0*/  MOV R13, R24 ;  /* 0x00000018000d7202 */ /* 0x000fe20000000f00 */
[----:B------:R-:W-:Y:S02]  /*25300*/  IMAD.MOV.U32 R12, RZ, RZ, 0x2 ;  /* 0x00000002ff0c7424 */ /* 0x000fe400078e00ff */
[----:B------:R-:W-:-:S07]  /*25310*/  IMAD.MOV.U32 R10, RZ, RZ, R14 ;  /* 0x000000ffff0a7224 */ /* 0x000fce00078e000e */
[----:B------:R-:W-:Y:S05]  /*25320*/  WARPSYNC.COLLECTIVE R15, `(.L_x_9957) ;  /* 0x000000000f087348 */ /* 0x000fea0003c00000 */
[----:B------:R0:W1:Y:S02]  /*25330*/  SHFL.IDX P6, R14, R13, R12, R11 ;  /* 0x0000000c0d0e7389 */ /* 0x00006400000c000b */
[----:B01----:R-:W-:Y:S01]  /*25340*/  ENDCOLLECTIVE ;  /* 0x000000000000791b */ /* 0x003fe20003800000 */
.L_x_9957:
[----:B------:R-:W-:-:S05]  /*25350*/  IADD3 R2, P2, R10, R5, RZ ;  /* 0x000000050a027210 */ /* 0x000fca0007f5e0ff */
[----:B------:R-:W-:-:S05]  /*25360*/  IMAD.X R3, RZ, RZ, R7, P2 ;  /* 0x000000ffff037224 */ /* 0x000fca00010e0607 */
[----:B------:R-:W-:Y:S01]  /*25370*/  @!PT LDS RZ, [RZ] ;  /* 0x00000000fffff984 */ /* 0x000fe20000000800 */
[----:B------:R-:W-:Y:S01]  /*25380*/  @!PT LDS RZ, [RZ] ;  /* 0x00000000fffff984 */ /* 0x000fe20000000800 */
[----:B------:R-:W-:Y:S01]  /*25390*/  @!PT LDS RZ, [RZ] ;  /* 0x00000000fffff984 */ /* 0x000fe20000000800 */
[----:B------:R0:W-:Y:S01]  /*253a0*/  LDGSTS.E.BYPASS.LTC128B.128 [R4+0xc00], desc[UR42][R2.64], !P3 ;  /* 0x00c0000002047fae */ /* 0x0001e2000d901d6a */
[----:B------:R-:W-:Y:S02]  /*253b0*/  MOV R13, R23 ;  /* 0x00000017000d7202 */ /* 0x000fe40000000f00 */
[C---:B------:R-:W-:Y:S01]  /*253c0*/  ISETP.LT.OR P3, PT, R6.reuse, 0x21, P1 ;  /* 0x000000210600780c */ /* 0x040fe20000f61670 */
[----:B------:R0:W-:Y:S01]  /*253d0*/  LDGSTS.E.BYPASS.LTC128B.128 [R4+0x4c00], desc[UR42][R2.64+0x80], !P4 ;  /* 0x04c0008002047fae */ /* 0x0001e2000e101d6a */
[----:B------:R-:W-:Y:S01]  /*253e0*/  ISETP.LT.OR P4, PT, R6, 0x21, P0 ;  /* 0x000000210600780c */ /* 0x000fe20000781670 */
[----:B------:R-:W-:-:S12]  /*253f0*/  IMAD.MOV.U32 R8, RZ, RZ, R14 ;  /* 0x000000ffff087224 */ /* 0x000fd800078e000e */
[----:B0-----:R-:W-:Y:S05]  /*25400*/  WARPSYNC.COLLECTIVE R15, `(.L_x_9958) ;  /* 0x000000000f087348 */ /* 0x001fea0003c00000 */
[----:B------:R1:W2:Y:S02]  /*25410*/  SHFL.IDX P6, R14, R13, R12, R11 ;  /* 0x0000000c0d0e7389 */ /* 0x0002a400000c000b */
[----:B012---:R-:W-:Y:S01]  /*25420*/  ENDCOLLECTIVE ;  /* 0x000000000000791b */ /* 0x007fe20003800000 */
.L_x_9958:
[----:B------:R-:W-:Y:S01]  /*25430*/  IMAD.MOV.U32 R13, RZ, RZ, R24 ;  /* 0x000000ffff0d7224 */ /* 0x000fe200078e0018 */
[----:B------:R-:W-:Y:S02]  /*25440*/  MOV R12, 0x3 ;  /* 0x00000003000c7802 */ /* 0x000fe40000000f00 */
[----:B------:R-:W-:-:S13]  /*25450*/  IADD3 R2, P2, R14, R5, RZ ;  /* 0x000000050e027210 */ /* 0x000fda0007f5e0ff */
[----:B------:R-:W-:Y:S05]  /*25460*/  WARPSYNC.COLLECTIVE R15, `(.L_x_9959) ;  /* 0x000000000f087348 */ /* 0x000fea0003c00000 */
[----:B------:R0:W1:Y:S02]  /*25470*/  SHFL.IDX P6, R14, R13, R12, R11 ;  /* 0x0000000c0d0e7389 */ /* 0x00006400000c000b */
[----:B01----:R-:W-:Y:S01]  /*25480*/  ENDCOLLECTIVE ;  /* 0x000000000000791b */ /* 0x003fe20003800000 */
.L_x_9959:
        /* <DEDUP_REMOVED lines=13> */
.L_x_9960:
[----:B------:R-:W-:Y:S02]  /*25560*/  IMAD.MOV.U32 R13, RZ, RZ, R24 ;  /* 0x000000ffff0d7224 */ /* 0x000fe400078e0018 */
[----:B------:R-:W-:Y:S01]  /*25570*/  IMAD.MOV.U32 R12, RZ, RZ, 0x4 ;  /* 0x00000004ff0c7424 */ /* 0x000fe200078e00ff */
[----:B------:R-:W-:-:S13]  /*25580*/  IADD3 R2, P2, R14, R5, RZ ;  /* 0x000000050e027210 */ /* 0x000fda0007f5e0ff */
[----:B------:R-:W-:Y:S05]  /*25590*/  WARPSYNC.COLLECTIVE R15, `(.L_x_9961) ;  /* 0x000000000f087348 */ /* 0x000fea0003c00000 */
[----:B------:R0:W1:Y:S02]  /*255a0*/  SHFL.IDX P6, R14, R13, R12, R11 ;  /* 0x0000000c0d0e7389 */ /* 0x00006400000c000b */
[----:B01----:R-:W-:Y:S01]  /*255b0*/  ENDCOLLECTIVE ;  /* 0x000000000000791b */ /* 0x003fe20003800000 */
.L_x_9961:
        /* <DEDUP_REMOVED lines=13> */
.L_x_9962:
[----:B------:R-:W-:Y:S02]  /*25690*/  IMAD.MOV.U32 R13, RZ, RZ, R24 ;  /* 0x000000ffff0d7224 */ /* 0x000fe400078e0018 */
[----:B------:R-:W-:Y:S02]  /*256a0*/  IMAD.MOV.U32 R12, RZ, RZ, 0x5 ;  /* 0x00000005ff0c7424 */ /* 0x000fe400078e00ff */
[----:B------:R-:W-:-:S07]  /*256b0*/  IMAD.MOV.U32 R10, RZ, RZ, R14 ;  /* 0x000000ffff0a7224 */ /* 0x000fce00078e000e */
[----:B------:R-:W-:Y:S05]  /*256c0*/  WARPSYNC.COLLECTIVE R15, `(.L_x_9963) ;  /* 0x000000000f087348 */ /* 0x000fea0003c00000 */
[----:B------:R0:W1:Y:S02]  /*256d0*/  SHFL.IDX P6, R14, R13, R12, R11 ;  /* 0x0000000c0d0e7389 */ /* 0x00006400000c000b */
[----:B01----:R-:W-:Y:S01]  /*256e0*/  ENDCOLLECTIVE ;  /* 0x000000000000791b */ /* 0x003fe20003800000 */
.L_x_9963:
        /* <DEDUP_REMOVED lines=9> */
[----:B------:R-:W-:Y:S02]  /*25780*/  ISETP.LT.OR P4, PT, R6, 0x51, P0 ;  /* 0x000000510600780c */ /* 0x000fe40000781670 */
[----:B------:R-:W-:-:S11]  /*25790*/  MOV R7, R14 ;  /* 0x0000000e00077202 */ /* 0x000fd60000000f00 */
[----:B0-----:R-:W-:Y:S05]  /*257a0*/  WARPSYNC.COLLECTIVE R15, `(.L_x_9964) ;  /* 0x000000000f087348 */ /* 0x001fea0003c00000 */
[----:B------:R1:W2:Y:S02]  /*257b0*/  SHFL.IDX P6, R14, R13, R12, R11 ;  /* 0x0000000c0d0e7389 */ /* 0x0002a400000c000b */
[----:B012---:R-:W-:Y:S01]  /*257c0*/  ENDCOLLECTIVE ;  /* 0x000000000000791b */ /* 0x007fe20003800000 */
.L_x_9964:
[----:B------:R-:W-:Y:S01]  /*257d0*/  MOV R13, R24 ;  /* 0x00000018000d7202 */ /* 0x000fe20000000f00 */
[----:B------:R-:W-:Y:S01]  /*257e0*/  IMAD.MOV.U32 R12, RZ, RZ, 0x6 ;  /* 0x00000006ff0c7424 */ /* 0x000fe200078e00ff */
[----:B------:R-:W-:-:S13]  /*257f0*/  IADD3 R2, P2, R14, R5, RZ ;  /* 0x000000050e027210 */ /* 0x000fda0007f5e0ff */
[----:B------:R-:W-:Y:S05]  /*25800*/  WARPSYNC.COLLECTIVE R15, `(.L_x_9965) ;  /* 0x000000000f087348 */ /* 0x000fea0003c00000 */
[----:B------:R0:W1:Y:S02]  /*25810*/  SHFL.IDX P6, R14, R13, R12, R11 ;  /* 0x0000000c0d0e7389 */ /* 0x00006400000c000b */
[----:B01----:R-:W-:Y:S01]  /*25820*/  ENDCOLLECTIVE ;  /* 0x000000000000791b */ /* 0x003fe20003800000 */
.L_x_9965:
        /* <DEDUP_REMOVED lines=13> */
.L_x_9966:
[----:B------:R-:W-:Y:S01]  /*25900*/  MOV R13, R24 ;  /* 0x00000018000d7202 */ /* 0x000fe20000000f00 */
[----:B------:R-:W-:Y:S02]  /*25910*/  IMAD.MOV.U32 R12, RZ, RZ, 0x7 ;  /* 0x00000007ff0c7424 */ /* 0x000fe400078e00ff */
[----:B------:R-:W-:-:S07]  /*25920*/  IMAD.MOV.U32 R10, RZ, RZ, R14 ;  /* 0x000000ffff0a7224 */ /* 0x000fce00078e000e */
[----:B------:R-:W-:Y:S05]  /*25930*/  WARPSYNC.COLLECTIVE R15, `(.L_x_9967) ;  /* 0x000000000f087348 */ /* 0x000fea0003c00000 */
[----:B------:R0:W1:Y:S02]  /*25940*/  SHFL.IDX P6, R14, R13, R12, R11 ;  /* 0x0000000c0d0e7389 */ /* 0x00006400000c000b */
[----:B01----:R-:W-:Y:S01]  /*25950*/  ENDCOLLECTIVE ;  /* 0x000000000000791b */ /* 0x003fe20003800000 */
.L_x_9967:
        /* <DEDUP_REMOVED lines=12> */
.L_x_9968:
[----:B------:R-:W-:Y:S05]  /*25a20*/  BRA `(.L_x_9969) ;  /* 0xffffff8c007c7947 */ /* 0x000fea000383ffff */
.L_x_9724:
[----:B------:R-:W-:Y:S01]  /*25a30*/  BSSY B0, `(.L_x_9970) ;  /* 0x0000008000007945 */ /* 0x000fe20003800000 */
[----:B------:R-:W-:Y:S01]  /*25a40*/  IMAD.MOV.U32 R13, RZ, RZ, R16 ;  /* 0x000000ffff0d7224 */ /* 0x000fe200078e0010 */
[----:B-1----:R-:W-:Y:S01]  /*25a50*/  MOV R11, 0x1f ;  /* 0x0000001f000b7802 */ /* 0x002fe20000000f00 */
[----:B------:R-:W-:Y:S02]  /*25a60*/  IMAD.MOV.U32 R12, RZ, RZ, RZ ;  /* 0x000000ffff0c7224 */ /* 0x000fe400078e00ff */
[----:B------:R-:W-:-:S07]  /*25a70*/  IMAD.MOV.U32 R15, RZ, RZ, -0x1 ;  /* 0xffffffffff0f7424 */ /* 0x000fce00078e00ff */
[----:B0-----:R-:W-:Y:S05]  /*25a80*/  WARPSYNC.COLLECTIVE R15, `(.L_x_9971) ;  /* 0x000000000f087348 */ /* 0x001fea0003c00000 */
[----:B------:R1:W2:Y:S02]  /*25a90*/  SHFL.IDX P6, R14, R13, R12, R11 ;  /* 0x0000000c0d0e7389 */ /* 0x0002a400000c000b */
[----:B012---:R-:W-:Y:S01]  /*25aa0*/  ENDCOLLECTIVE ;  /* 0x000000000000791b */ /* 0x007fe20003800000 */
.L_x_9971:
[----:B------:R-:W-:Y:S05]  /*25ab0*/  BSYNC B0 ;  /* 0x0000000000007941 */ /* 0x000fea0003800000 */
.L_x_9970:
        /* <DEDUP_REMOVED lines=9> */
.L_x_9972:
[----:B------:R-:W-:Y:S02]  /*25b50*/  ULDC UR4, c[0x0][0xc3c] ;  /* 0x00030f0000047ab9 */ /* 0x000fe40000000800 */
[----:B------:R-:W-:-:S13]  /*25b60*/  ISETP.GE.OR P1, PT, R5, UR4, !P0 ;  /* 0x0000000405007c0c */ /* 0x000fda000c726670 */
[----:B------:R-:W0:Y:S01]  /*25b70*/  @!P1 LDC.64 R2, c[0x0][0xc80] ;  /* 0x00032000ff029b82 */ /* 0x000e220000000a00 */
[----:B------:R-:W-:Y:S01]  /*25b80*/  MOV R11, RZ ;  /* 0x000000ff000b7202 */ /* 0x000fe20000000f00 */
[----:B------:R-:W-:Y:S02]  /*25b90*/  IMAD.MOV.U32 R4, RZ, RZ, R14 ;  /* 0x000000ffff047224 */ /* 0x000fe400078e000e */
[----:B0-----:R-:W-:-:S06]  /*25ba0*/  @!P1 IMAD.WIDE R2, R5, 0x4, R2 ;  /* 0x0000000405029825 */ /* 0x001fcc00078e0202 */
[----:B------:R-:W2:Y:S01]  /*25bb0*/  @!P1 LDG.E R2, desc[UR42][R2.64] ;  /* 0x0000002a02029981 */ /* 0x000ea2000c1e1900 */
[----:B------:R-:W-:Y:S02]  /*25bc0*/  MOV R5, RZ ;  /* 0x000000ff00057202 */ /* 0x000fe40000000f00 */
        /* <DEDUP_REMOVED lines=10> */
.L_x_9973:
[----:B------:R-:W-:Y:S02]  /*25c70*/  MOV R12, 0x2 ;  /* 0x00000002000c7802 */ /* 0x000fe40000000f00 */
[----:B------:R-:W-:-:S05]  /*25c80*/  SEL R6, R14, RZ, P1 ;  /* 0x000000ff0e067207 */ /* 0x000fca0000800000 */
[----:B------:R-:W-:-:S04]  /*25c90*/  IMAD.IADD R6, R5, 0x1, R6 ;  /* 0x0000000105067824 */ /* 0x000fc800078e0206 */
[----:B------:R-:W-:-:S07]  /*25ca0*/  IMAD.MOV.U32 R13, RZ, RZ, R6 ;  /* 0x000000ffff0d7224 */ /* 0x000fce00078e0006 */
[----:B------:R-:W-:Y:S05]  /*25cb0*/  WARPSYNC.COLLECTIVE R15, `(.L_x_9974) ;  /* 0x000000000f087348 */ /* 0x000fea0003c00000 */
[----:B------:R0:W1:Y:S02]  /*25cc0*/  SHFL.UP P6, R14, R13, R12, R11 ;  /* 0x0400000c0d0e7389 */ /* 0x00006400000c000b */
[----:B01----:R-:W-:Y:S01]  /*25cd0*/  ENDCOLLECTIVE ;  /* 0x000000000000791b */ /* 0x003fe20003800000 */
.L_x_9974:
[----:B------:R-:W-:Y:S02]  /*25ce0*/  MOV R12, 0x4 ;  /* 0x00000004000c7802 */ /* 0x000fe40000000f00 */
[----:B------:R-:W-:-:S05]  /*25cf0*/  SEL R7, R14, RZ, P2 ;  /* 0x000000ff0e077207 */ /* 0x000fca0001000000 */
[----:B------:R-:W-:-:S04]  /*25d00*/  IMAD.IADD R7, R6, 0x1, R7 ;  /* 0x0000000106077824 */ /* 0x000fc800078e0207 */
[----:B------:R-:W-:-:S07]  /*25d10*/  IMAD.MOV.U32 R13, RZ, RZ, R7 ;  /* 0x000000ffff0d7224 */ /* 0x000fce00078e0007 */
[----:B------:R-:W-:Y:S05]  /*25d20*/  WARPSYNC.COLLECTIVE R15, `(.L_x_9975) ;  /* 0x000000000f087348 */ /* 0x000fea0003c00000 */
[----:B------:R0:W1:Y:S02]  /*25d30*/  SHFL.UP P6, R14, R13, R12, R11 ;  /* 0x0400000c0d0e7389 */ /* 0x00006400000c000b */
[----:B01----:R-:W-:Y:S01]  /*25d40*/  ENDCOLLECTIVE ;  /* 0x000000000000791b */ /* 0x003fe20003800000 */
.L_x_9975:
[----:B------:R-:W-:Y:S02]  /*25d50*/  MOV R12, 0x8 ;  /* 0x00000008000c7802 */ /* 0x000fe40000000f00 */
[----:B------:R-:W-:-:S05]  /*25d60*/  SEL R2, R14, RZ, P3 ;  /* 0x000000ff0e027207 */ /* 0x000fca0001800000 */
[----:B------:R-:W-:-:S04]  /*25d70*/  IMAD.IADD R2, R7, 0x1, R2 ;  /* 0x0000000107027824 */ /* 0x000fc800078e0202 */
[----:B------:R-:W-:-:S07]  /*25d80*/  IMAD.MOV.U32 R13, RZ, RZ, R2 ;  /* 0x000000ffff0d7224 */ /* 0x000fce00078e0002 */
[----:B------:R-:W-:Y:S05]  /*25d90*/  WARPSYNC.COLLECTIVE R15, `(.L_x_9976) ;  /* 0x000000000f087348 */ /* 0x000fea0003c00000 */
[----:B------:R0:W1:Y:S02]  /*25da0*/  SHFL.UP P6, R14, R13, R12, R11 ;  /* 0x0400000c0d0e7389 */ /* 0x00006400000c000b */
[----:B01----:R-:W-:Y:S01]  /*25db0*/  ENDCOLLECTIVE ;  /* 0x000000000000791b */ /* 0x003fe20003800000 */
.L_x_9976:
[----:B------:R-:W-:Y:S02]  /*25dc0*/  MOV R12, 0x10 ;  /* 0x00000010000c7802 */ /* 0x000fe40000000f00 */
[----:B------:R-:W-:-:S05]  /*25dd0*/  SEL R3, R14, RZ, P4 ;  /* 0x000000ff0e037207 */ /* 0x000fca0002000000 */
[----:B------:R-:W-:-:S04]  /*25de0*/  IMAD.IADD R3, R2, 0x1, R3 ;  /* 0x0000000102037824 */ /* 0x000fc800078e0203 */
[----:B------:R-:W-:-:S07]  /*25df0*/  IMAD.MOV.U32 R13, RZ, RZ, R3 ;  /* 0x000000ffff0d7224 */ /* 0x000fce00078e0003 */
[----:B------:R-:W-:Y:S05]  /*25e00*/  WARPSYNC.COLLECTIVE R15, `(.L_x_9977) ;  /* 0x000000000f087348 */ /* 0x000fea0003c00000 */
[----:B------:R0:W1:Y:S02]  /*25e10*/  SHFL.UP P6, R14, R13, R12, R11 ;  /* 0x0400000c0d0e7389 */ /* 0x00006400000c000b */
[----:B01----:R-:W-:Y:S01]  /*25e20*/  ENDCOLLECTIVE ;  /* 0x000000000000791b */ /* 0x003fe20003800000 */
.L_x_9977:
        /* <DEDUP_REMOVED lines=8> */
.L_x_9978:
[----:B------:R-:W-:Y:S05]  /*25eb0*/  BRA `(.L_x_9979) ;  /* 0xffffff8c00887947 */ /* 0x000fea000383ffff */
.L_x_9729:
[----:B------:R-:W-:Y:S01]  /*25ec0*/  BSSY B0, `(.L_x_9980) ;  /* 0x0000008000007945 */ /* 0x000fe20003800000 */
[----:B-----5:R-:W-:Y:S01]  /*25ed0*/  IMAD.MOV.U32 R13, RZ, RZ, R5 ;  /* 0x000000ffff0d7224 */ /* 0x020fe200078e0005 */
[----:B------:R-:W-:Y:S01]  /*25ee0*/  MOV R12, 0x1 ;  /* 0x00000001000c7802 */ /* 0x000fe20000000f00 */
[----:B-1----:R-:W-:Y:S02]  /*25ef0*/  IMAD.MOV.U32 R11, RZ, RZ, RZ ;  /* 0x000000ffff0b7224 */ /* 0x002fe400078e00ff */
[----:B------:R-:W-:-:S07]  /*25f00*/  IMAD.MOV.U32 R15, RZ, RZ, -0x1 ;  /* 0xffffffffff0f7424 */ /* 0x000fce00078e00ff */
[----:B0-23--:R-:W-:Y:S05]  /*25f10*/  WARPSYNC.COLLECTIVE R15, `(.L_x_9981) ;  /* 0x000000000f087348 */ /* 0x00dfea0003c00000 */
[----:B------:R1:W4:Y:S02]  /*25f20*/  SHFL.UP P6, R14, R13, R12, R11 ;  /* 0x0400000c0d0e7389 */ /* 0x00032400000c000b */
[----:B01234-:R-:W-:Y:S01]  /*25f30*/  ENDCOLLECTIVE ;  /* 0x000000000000791b */ /* 0x01ffe20003800000 */
.L_x_9981:
[----:B------:R-:W-:Y:S05]  /*25f40*/  BSYNC B0 ;  /* 0x0000000000007941 */ /* 0x000fea0003800000 */
.L_x_9980:
        /* <DEDUP_REMOVED lines=8> */
.L_x_9982:
[----:B------:R-:W-:Y:S02]  /*25fd0*/  MOV R12, 0x4 ;  /* 0x00000004000c7802 */ /* 0x000fe40000000f00 */
[----:B------:R-:W-:-:S05]  /*25fe0*/  SEL R2, R14, RZ, P2 ;  /* 0x000000ff0e027207 */ /* 0x000fca0001000000 */
[----:B------:R-:W-:-:S04]  /*25ff0*/  IMAD.IADD R2, R13, 0x1, R2 ;  /* 0x000000010d027824 */ /* 0x000fc800078e0202 */
[----:B------:R-:W-:-:S07]  /*26000*/  IMAD.MOV.U32 R13, RZ, RZ, R2 ;  /* 0x000000ffff0d7224 */ /* 0x000fce00078e0002 */
[----:B------:R-:W-:Y:S05]  /*26010*/  WARPSYNC.COLLECTIVE R15, `(.L_x_9983) ;  /* 0x000000000f087348 */ /* 0x000fea0003c00000 */
[----:B------:R0:W1:Y:S02]  /*26020*/  SHFL.UP P6, R14, R13, R12, R11 ;  /* 0x0400000c0d0e7389 */ /* 0x00006400000c000b */
[----:B01----:R-:W-:Y:S01]  /*26030*/  ENDCOLLECTIVE ;  /* 0x000000000000791b */ /* 0x003fe20003800000 */
.L_x_9983:
[----:B------:R-:W-:Y:S02]  /*26040*/  MOV R12, 0x8 ;  /* 0x00000008000c7802 */ /* 0x000fe40000000f00 */
[----:B------:R-:W-:-:S05]  /*26050*/  SEL R3, R14, RZ, P3 ;  /* 0x000000ff0e037207 */ /* 0x000fca0001800000 */
[----:B------:R-:W-:-:S04]  /*26060*/  IMAD.IADD R3, R2, 0x1, R3 ;  /* 0x0000000102037824 */ /* 0x000fc800078e0203 */
[----:B------:R-:W-:-:S07]  /*26070*/  IMAD.MOV.U32 R13, RZ, RZ, R3 ;  /* 0x000000ffff0d7224 */ /* 0x000fce00078e0003 */
[----:B------:R-:W-:Y:S05]  /*26080*/  WARPSYNC.COLLECTIVE R15, `(.L_x_9984) ;  /* 0x000000000f087348 */ /* 0x000fea0003c00000 */
[----:B------:R0:W1:Y:S02]  /*26090*/  SHFL.UP P6, R14, R13, R12, R11 ;  /* 0x0400000c0d0e7389 */ /* 0x00006400000c000b */
[----:B01----:R-:W-:Y:S01]  /*260a0*/  ENDCOLLECTIVE ;  /* 0x000000000000791b */ /* 0x003fe20003800000 */
.L_x_9984:
[----:B------:R-:W-:Y:S02]  /*260b0*/  MOV R12, 0x10 ;  /* 0x00000010000c7802 */ /* 0x000fe40000000f00 */
[----:B------:R-:W-:-:S05]  /*260c0*/  SEL R4, R14, RZ, P4 ;  /* 0x000000ff0e047207 */ /* 0x000fca0002000000 */
[----:B------:R-:W-:-:S04]  /*260d0*/  IMAD.IADD R4, R3, 0x1, R4 ;  /* 0x0000000103047824 */ /* 0x000fc800078e0204 */
[----:B------:R-:W-:-:S07]  /*260e0*/  IMAD.MOV.U32 R13, RZ, RZ, R4 ;  /* 0x000000ffff0d7224 */ /* 0x000fce00078e0004 */
[----:B------:R-:W-:Y:S05]  /*260f0*/  WARPSYNC.COLLECTIVE R15, `(.L_x_9985) ;  /* 0x000000000f087348 */ /* 0x000fea0003c00000 */
[----:B------:R0:W1:Y:S02]  /*26100*/  SHFL.UP P6, R14, R13, R12, R11 ;  /* 0x0400000c0d0e7389 */ /* 0x00006400000c000b */
[----:B01----:R-:W-:Y:S01]  /*26110*/  ENDCOLLECTIVE ;  /* 0x000000000000791b */ /* 0x003fe20003800000 */
.L_x_9985:
        /* <DEDUP_REMOVED lines=8> */
.L_x_9986:
[----:B------:R-:W-:Y:S05]  /*261a0*/  BRA `(.L_x_9987) ;  /* 0xffffff8c00687947 */ /* 0x000fea000383ffff */
.L_x_9731:
[----:B------:R-:W-:Y:S01]  /*261b0*/  BSSY B0, `(.L_x_9988) ;  /* 0x0000006000007945 */ /* 0x000fe20003800000 */
[----:B------:R-:W-:Y:S01]  /*261c0*/  PLOP3.LUT P6, PT, P6, PT, PT, 0x8, 0x0 ;  /* 0x000000000000781c */ /* 0x000fe200037ce170 */
[----:B------:R-:W-:-:S12]  /*261d0*/  IMAD.MOV.U32 R15, RZ, RZ, -0x1 ;  /* 0xffffffffff0f7424 */ /* 0x000fd800078e00ff */
[----:B012---:R-:W-:Y:S05]  /*261e0*/  WARPSYNC.COLLECTIVE R15, `(.L_x_9989) ;  /* 0x000000000f087348 */ /* 0x007fea0003c00000 */
[----:B------:R-:W-:Y:S01]  /*261f0*/  VOTE.ANY R14, PT, P6 ;  /* 0x00000000000e7806 */ /* 0x000fe200030e0100 */
[----:B012---:R-:W-:Y:S06]  /*26200*/  ENDCOLLECTIVE ;  /* 0x000000000000791b */ /* 0x007fec0003800000 */
.L_x_9989:
[----:B------:R-:W-:Y:S05]  /*26210*/  BSYNC B0 ;  /* 0x0000000000007941 */ /* 0x000fea0003800000 */
.L_x_9988:
        /* <DEDUP_REMOVED lines=9> */
.L_x_9990:
[----:B------:R-:W-:Y:S01]  /*262b0*/  IMAD.MOV.U32 R5, RZ, RZ, R14 ;  /* 0x000000ffff057224 */ /* 0x000fe200078e000e */
[----:B------:R-:W-:Y:S06]  /*262c0*/  BRA `(.L_x_9991) ;  /* 0xffffff8c00587947 */ /* 0x000fec000383ffff */
.L_x_9733:
[----:B------:R-:W-:Y:S01]  /*262d0*/  BSSY B0, `(.L_x_9992) ;  /* 0x0000007000007945 */ /* 0x000fe20003800000 */
[----:B------:R-:W-:Y:S01]  /*262e0*/  MOV R13, R6 ;  /* 0x00000006000d7202 */ /* 0x000fe20000000f00 */
[----:B-1----:R-:W-:Y:S02]  /*262f0*/  IMAD.MOV.U32 R11, RZ, RZ, 0x1f ;  /* 0x0000001fff0b7424 */ /* 0x002fe400078e00ff */
[----:B------:R-:W-:-:S07]  /*26300*/  IMAD.MOV.U32 R15, RZ, RZ, -0x1 ;  /* 0xffffffffff0f7424 */ /* 0x000fce00078e00ff */
[----:B0-234-:R-:W-:Y:S05]  /*26310*/  WARPSYNC.COLLECTIVE R15, `(.L_x_9993) ;  /* 0x000000000f087348 */ /* 0x01dfea0003c00000 */
[----:B------:R1:W0:Y:S02]  /*26320*/  SHFL.IDX P6, R14, R13, R12, R11 ;  /* 0x0000000c0d0e7389 */ /* 0x00022400000c000b */
[----:B01234-:R-:W-:Y:S01]  /*26330*/  ENDCOLLECTIVE ;  /* 0x000000000000791b */ /* 0x01ffe20003800000 */
.L_x_9993:
[----:B------:R-:W-:Y:S05]  /*26340*/  BSYNC B0 ;  /* 0x0000000000007941 */ /* 0x000fea0003800000 */
.L_x_9992:
[----:B------:R-:W-:Y:S05]  /*26350*/  BRA `(.L_x_9732) ;  /* 0xffffff8c00507947 */ /* 0x000fea000383ffff */
.L_x_9737:
[----:B-1----:R1:W2:Y:S02]  /*26360*/  SYNCS.PHASECHK.TRANS64.TRYWAIT P0, [R4+URZ+0x28820], R0 ;  /* 0x02882000040075a7 */ /* 0x0022a4000800017f */
[----:B--2---:R-:W-:Y:S05]  /*26370*/  @!P0 NANOSLEEP.SYNCS 0x989680 ;  /* 0x009896800000895d */ /* 0x004fea0003900000 */
[----:B------:R-:W2:Y:S02]  /*26380*/  @!P0 SYNCS.PHASECHK.TRANS64 P0, [R4+URZ+0x28820], R0 ;  /* 0x02882000040085a7 */ /* 0x000ea4000800007f */
[----:B--2---:R-:W-:Y:S05]  /*26390*/  @!P0 BRA `(.L_x_9737) ;  /* 0xfffffffc00f08947 */ /* 0x004fea000383ffff */
[----:B------:R-:W-:Y:S05]  /*263a0*/  BRA `(.L_x_9994) ;  /* 0xffffff9000c87947 */ /* 0x000fea000383ffff */
.L_x_9738:
[----:B------:R-:W2:Y:S01]  /*263b0*/  S2R R2, SR_TID.X ;  /* 0x0000000000027919 */ /* 0x000ea20000002100 */
[----:B------:R-:W-:Y:S01]  /*263c0*/  BSSY B0, `(.L_x_9995) ;  /* 0x000000a000007945 */ /* 0x000fe20003800000 */
[----:B------:R-:W-:Y:S01]  /*263d0*/  IMAD.MOV.U32 R12, RZ, RZ, RZ ;  /* 0x000000ffff0c7224 */ /* 0x000fe200078e00ff */
[----:B------:R-:W-:Y:S01]  /*263e0*/  MOV R15, 0xffffffff ;  /* 0xffffffff000f7802 */ /* 0x000fe20000000f00 */
[----:B------:R-:W-:Y:S01]  /*263f0*/  IMAD.MOV.U32 R11, RZ, RZ, 0x1f ;  /* 0x0000001fff0b7424 */ /* 0x000fe200078e00ff */
[----:B--2---:R-:W-:-:S04]  /*26400*/  SHF.R.U32.HI R2, RZ, 0x5, R2 ;  /* 0x00000005ff027819 */ /* 0x004fc80000011602 */
[----:B------:R-:W-:-:S04]  /*26410*/  LOP3.LUT R2, R2, 0x3, RZ, 0xc0, !PT ;  /* 0x0000000302027812 */ /* 0x000fc800078ec0ff */
[----:B------:R-:W-:-:S07]  /*26420*/  MOV R13, R2 ;  /* 0x00000002000d7202 */ /* 0x000fce0000000f00 */
[----:B01-34-:R-:W-:Y:S05]  /*26430*/  WARPSYNC.COLLECTIVE R15, `(.L_x_9996) ;  /* 0x000000000f087348 */ /* 0x01bfea0003c00000 */
[----:B------:R2:W0:Y:S02]  /*26440*/  SHFL.IDX P6, R14, R13, R12, R11 ;  /* 0x0000000c0d0e7389 */ /* 0x00042400000c000b */
[----:B01234-:R-:W-:Y:S01]  /*26450*/  ENDCOLLECTIVE ;  /* 0x000000000000791b */ /* 0x01ffe20003800000 */
.L_x_9996:
[----:B------:R-:W-:Y:S05]  /*26460*/  BSYNC B0 ;  /* 0x0000000000007941 */ /* 0x000fea0003800000 */
.L_x_9995:
[----:B------:R-:W-:Y:S05]  /*26470*/  BRA `(.L_x_9997) ;  /* 0xffffff9000b07947 */ /* 0x000fea000383ffff */
.L_x_9739:
[----:B------:R-:W-:Y:S01]  /*26480*/  BSSY B0, `(.L_x_9998) ;  /* 0x0000006000007945 */ /* 0x000fe20003800000 */
[----:B------:R-:W-:-:S07]  /*26490*/  IMAD.MOV.U32 R15, RZ, RZ, -0x1 ;  /* 0xffffffffff0f7424 */ /* 0x000fce00078e00ff */
[----:B01-34-:R-:W-:Y:S05]  /*264a0*/  WARPSYNC.COLLECTIVE R15, `(.L_x_9999) ;  /* 0x000000000f0c7348 */ /* 0x01bfea0003c00000 */
[----:B------:R-:W-:Y:S02]  /*264b0*/  ELECT P6, UR62, PT ;  /* 0x00000000003e782f */ /* 0x000fe400038c0000 */
[----:B------:R-:W-:Y:S01]  /*264c0*/  MOV R14, UR62 ;  /* 0x0000003e000e7c02 */ /* 0x000fe20008000f00 */
[----:B01-34-:R-:W-:Y:S10]  /*264d0*/  ENDCOLLECTIVE ;  /* 0x000000000000791b */ /* 0x01bff40003800000 */
.L_x_9999:
[----:B------:R-:W-:Y:S05]  /*264e0*/  BSYNC B0 ;  /* 0x0000000000007941 */ /* 0x000fea0003800000 */
.L_x_9998:
[----:B------:R-:W-:Y:S05]  /*264f0*/  BRA `(.L_x_10000) ;  /* 0xffffff9000a47947 */ /* 0x000fea000383ffff */
.L_x_9741:
[----:B-1----:R1:W2:Y:S02]  /*26500*/  SYNCS.PHASECHK.TRANS64.TRYWAIT P1, [R5+URZ+0x28840], R0 ;  /* 0x02884000050075a7 */ /* 0x0022a4000802017f */
[----:B--2---:R-:W-:Y:S05]  /*26510*/  @!P1 NANOSLEEP.SYNCS 0x989680 ;  /* 0x009896800000995d */ /* 0x004fea0003900000 */
[----:B------:R-:W2:Y:S02]  /*26520*/  @!P1 SYNCS.PHASECHK.TRANS64 P1, [R5+URZ+0x28840], R0 ;  /* 0x02884000050095a7 */ /* 0x000ea4000802007f */
[----:B--2---:R-:W-:Y:S05]  /*26530*/  @!P1 BRA `(.L_x_9741) ;  /* 0xfffffffc00f09947 */ /* 0x004fea000383ffff */
[----:B------:R-:W-:Y:S05]  /*26540*/  BRA `(.L_x_10001) ;  /* 0xffffff9000c47947 */ /* 0x000fea000383ffff */
.L_x_9743:
[----:B--2---:R2:W0:Y:S02]  /*26550*/  SYNCS.PHASECHK.TRANS64.TRYWAIT P1, [R25+URZ+0x28840], R2 ;  /* 0x02884002190075a7 */ /* 0x004424000802017f */
[----:B0-----:R-:W-:Y:S05]  /*26560*/  @!P1 NANOSLEEP.SYNCS 0x989680 ;  /* 0x009896800000995d */ /* 0x001fea0003900000 */
[----:B------:R-:W0:Y:S02]  /*26570*/  @!P1 SYNCS.PHASECHK.TRANS64 P1, [R25+URZ+0x28840], R2 ;  /* 0x02884002190095a7 */ /* 0x000e24000802007f */
[----:B0-----:R-:W-:Y:S05]  /*26580*/  @!P1 BRA `(.L_x_9743) ;  /* 0xfffffffc00f09947 */ /* 0x001fea000383ffff */
[----:B------:R-:W-:Y:S05]  /*26590*/  BRA `(.L_x_10002) ;  /* 0xffffff9000d07947 */ /* 0x000fea000383ffff */
.L_x_9745:
[----:B------:R0:W0:Y:S02]  /*265a0*/  SYNCS.PHASECHK.TRANS64.TRYWAIT P1, [R5+URZ+0x28860], R0 ;  /* 0x02886000050075a7 */ /* 0x000024000802017f */
[----:B0-----:R-:W-:Y:S05]  /*265b0*/  @!P1 NANOSLEEP.SYNCS 0x989680 ;  /* 0x009896800000995d */ /* 0x001fea0003900000 */
[----:B------:R-:W0:Y:S02]  /*265c0*/  @!P1 SYNCS.PHASECHK.TRANS64 P1, [R5+URZ+0x28860], R0 ;  /* 0x02886000050095a7 */ /* 0x000e24000802007f */
[----:B0-----:R-:W-:Y:S05]  /*265d0*/  @!P1 BRA `(.L_x_9745) ;  /* 0xfffffffc00f09947 */ /* 0x001fea000383ffff */
[----:B------:R-:W-:Y:S05]  /*265e0*/  BRA `(.L_x_10003) ;  /* 0xffffff9000cc7947 */ /* 0x000fea000383ffff */
.L_x_10004:
        /* <DEDUP_REMOVED lines=9> */
.L_x_15864:


//--------------------- .text._ZN7cutlass13device_kernelIN5flash11enable_sm90INS1_16FlashAttnFwdSm90INS1_25CollectiveMainloopFwdSm90ILi2EN4cute5tupleIJNS5_1CILi1EEES8_S8_EEENS6_IJNS7_ILi192EEENS7_ILi128EEENS7_ILi96EEEEEELi96ENS_6half_tEfNS_4arch4Sm90ELb0ELb0ELb1ELb0ELb1ELb0ELb0ELb0ELb1ELb1ELb0ELb0EEENS1_21CollectiveEpilogueFwdINS6_IJSA_SC_SB_EEES9_SE_SG_Li384ELb0ELb1ELb0ELb0EEENS1_29StaticPersistentTileSchedulerILb0EEEEEEEEEvNT_6ParamsE --------------------------
	.section	.text._ZN7cutlass13device_kernelIN5flash11enable_sm90INS1_16FlashAttnFwdSm90INS1_25CollectiveMainloopFwdSm90ILi2EN4cute5tupleIJNS5_1CILi1EEES8_S8_EEENS6_IJNS7_ILi192EEENS7_ILi128EEENS7_ILi96EEEEEELi96ENS_6half_tEfNS_4arch4Sm90ELb0ELb0ELb1ELb0ELb1ELb0ELb0ELb0ELb1ELb1ELb0ELb0EEENS1_21CollectiveEpilogueFwdINS6_IJSA_SC_SB_EEES9_SE_SG_Li384ELb0ELb1ELb0ELb0EEENS1_29StaticPersistentTileSchedulerILb0EEEEEEEEEvNT_6ParamsE,"ax",@progbits
	.align	128
.text._ZN7cutlass13device_kernelIN5flash11enable_sm90INS1_16FlashAttnFwdSm90INS1_25CollectiveMainloopFwdSm90ILi2EN4cute5tupleIJNS5_1CILi1EEES8_S8_EEENS6_IJNS7_ILi192EEENS7_ILi128EEENS7_ILi96EEEEEELi96ENS_6half_tEfNS_4arch4Sm90ELb0ELb0ELb1ELb0ELb1ELb0ELb0ELb0ELb1ELb1ELb0ELb0EEENS1_21CollectiveEpilogueFwdINS6_IJSA_SC_SB_EEES9_SE_SG_Li384ELb0ELb1ELb0ELb0EEENS1_29StaticPersistentTileSchedulerILb0EEEEEEEEEvNT_6ParamsE:
        .type           _ZN7cutlass13device_kernelIN5flash11enable_sm90INS1_16FlashAttnFwdSm90INS1_25CollectiveMainloopFwdSm90ILi2EN4cute5tupleIJNS5_1CILi1EEES8_S8_EEENS6_IJNS7_ILi192EEENS7_ILi128EEENS7_ILi96EEEEEELi96ENS_6half_tEfNS_4arch4Sm90ELb0ELb0ELb1ELb0ELb1ELb0ELb0ELb0ELb1ELb1ELb0ELb0EEENS1_21CollectiveEpilogueFwdINS6_IJSA_SC_SB_EEES9_SE_SG_Li384ELb0ELb1ELb0ELb0EEENS1_29StaticPersistentTileSchedulerILb0EEEEEEEEEvNT_6ParamsE,@function
        .size           _ZN7cutlass13device_kernelIN5flash11enable_sm90INS1_16FlashAttnFwdSm90INS1_25CollectiveMainloopFwdSm90ILi2EN4cute5tupleIJNS5_1CILi1EEES8_S8_EEENS6_IJNS7_ILi192EEENS7_ILi128EEENS7_ILi96EEEEEELi96ENS_6half_tEfNS_4arch4Sm90ELb0ELb0ELb1ELb0ELb1ELb0ELb0ELb0ELb1ELb1ELb0ELb0EEENS1_21CollectiveEpilogueFwdINS6_IJSA_SC_SB_EEES9_SE_SG_Li384ELb0ELb1ELb0ELb0EEENS1_29StaticPersistentTileSchedulerILb0EEEEEEEEEvNT_6ParamsE,(.L_x_15865 - _ZN7cutlass13device_kernelIN5flash11enable_sm90INS1_16FlashAttnFwdSm90INS1_25CollectiveMainloopFwdSm90ILi2EN4cute5tupleIJNS5_1CILi1EEES8_S8_EEENS6_IJNS7_ILi192EEENS7_ILi128EEENS7_ILi96EEEEEELi96ENS_6half_tEfNS_4arch4Sm90ELb0ELb0ELb1ELb0ELb1ELb0ELb0ELb0ELb1ELb1ELb0ELb0EEENS1_21CollectiveEpilogueFwdINS6_IJSA_SC_SB_EEES9_SE_SG_Li384ELb0ELb1ELb0ELb0EEENS1_29StaticPersistentTileSchedulerILb0EEEEEEEEEvNT_6ParamsE)
        .other          _ZN7cutlass13device_kernelIN5flash11enable_sm90INS1_16FlashAttnFwdSm90INS1_25CollectiveMainloopFwdSm90ILi2EN4cute5tupleIJNS5_1CILi1EEES8_S8_EEENS6_IJNS7_ILi192EEENS7_ILi128EEENS7_ILi96EEEEEELi96ENS_6half_tEfNS_4arch4Sm90ELb0ELb0ELb1ELb0ELb1ELb0ELb0ELb0ELb1ELb1ELb0ELb0EEENS1_21CollectiveEpilogueFwdINS6_IJSA_SC_SB_EEES9_SE_SG_Li384ELb0ELb1ELb0ELb0EEENS1_29StaticPersistentTileSchedulerILb0EEEEEEEEEvNT_6ParamsE,@"STO_CUDA_ENTRY STV_DEFAULT"
_ZN7cutlass13device_kernelIN5flash11enable_sm90INS1_16FlashAttnFwdSm90INS1_25CollectiveMainloopFwdSm90ILi2EN4cute5tupleIJNS5_1CILi1EEES8_S8_EEENS6_IJNS7_ILi192EEENS7_ILi128EEENS7_ILi96EEEEEELi96ENS_6half_tEfNS_4arch4Sm90ELb0ELb0ELb1ELb0ELb1ELb0ELb0ELb0ELb1ELb1ELb0ELb0EEENS1_21CollectiveEpilogueFwdINS6_IJSA_SC_SB_EEES9_SE_SG_Li384ELb0ELb1ELb0ELb0EEENS1_29StaticPersistentTileSchedulerILb0EEEEEEEEEvNT_6ParamsE:
        /* <DEDUP_REMOVED lines=9> */
[----:B------:R-:W1:Y:S01]  /*0090*/  SHFL.IDX PT, R3, R3, RZ, 0x1f ;  /* 0x00001fff03037589 */ /* 0x000e6200000e0000 */
        /* <DEDUP_REMOVED lines=35> */
.L_x_10005:
        /* <DEDUP_REMOVED lines=22> */
.L_x_10006:
        /* <DEDUP_REMOVED lines=18> */
.L_x_10007:
        /* <DEDUP_REMOVED lines=22> */
.L_x_10008:
        /* <DEDUP_REMOVED lines=23> */
.L_x_10009:
        /* <DEDUP_REMOVED lines=8> */
.L_x_10011:
[----:B------:R-:W-:-:S08]  /*08a0*/  NOP ;  /* 0x0000000000007918 */ /* 0x000fd00000000000 */
[----:B------:R-:W0:Y:S02]  /*08b0*/  USETMAXREG.TRY_ALLOC.CTAPOOL UP0, 0xa0 ;  /* 0x000000a0000079c8 */ /* 0x000e240008000600 */
[----:B0-----:R-:W-:-:S13]  /*08c0*/  PLOP3.LUT P0, PT, PT, PT, UP0, 0x80, 0x0 ;  /* 0x000000000000781c */ /* 0x001fda0003f0f008 */
[----:B------:R-:W-:Y:S05]  /*08d0*/  @!P0 BRA `(.L_x_10011) ;  /* 0xfffffffc00f08947 */ /* 0x000fea000383ffff */
[----:B------:R-:W0:Y:S01]  /*08e0*/  S2R R2, SR_TID.X ;  /* 0x0000000000027919 */ /* 0x000e220000002100 */
[----:B------:R-:W1:Y:S08]  /*08f0*/  S2UR UR36, SR_CTAID.X ;  /* 0x00000000002479c3 */ /* 0x000e700000002500 */
        /* <DEDUP_REMOVED lines=8> */
[----:B------:R-:W0:Y:S01]  /*0980*/  S2UR UR41, SR_CgaCtaId ;  /* 0x00000000002979c3 */ /* 0x000e220000008800 */
[----:B------:R-:W-:Y:S01]  /*0990*/  UMOV UR40, 0x400 ;  /* 0x0000040000287882 */ /* 0x000fe20000000000 */
[----:B------:R-:W-:Y:S01]  /*09a0*/  IMAD.MOV.U32 R11, RZ, RZ, -0x2 ;  /* 0xfffffffeff0b7424 */ /* 0x000fe200078e00ff */
[----:B------:R-:W-:Y:S01]  /*09b0*/  MOV R16, 0x40 ;  /* 0x0000004000107802 */ /* 0x000fe20000000f00 */
[----:B------:R-:W-:Y:S01]  /*09c0*/  ULOP3.LUT UR47, UR42, 0x1, URZ, 0xfc, !UPT ;  /* 0x000000012a2f7892 */ /* 0x000fe2000f8efc3f */
[----:B------:R-:W-:Y:S01]  /*09d0*/  SHF.R.S32.HI R0, RZ, 0x1f, R137 ;  /* 0x0000001fff007819 */ /* 0x000fe20000011489 */
[----:B------:R-:W-:Y:S01]  /*09e0*/  UMOV UR46, URZ ;  /* 0x0000003f002e7c82 */ /* 0x000fe20008000000 */
[----:B------:R-:W-:Y:S01]  /*09f0*/  UMOV UR45, URZ ;  /* 0x0000003f002d7c82 */ /* 0x000fe20008000000 */
[----:B------:R-:W-:Y:S01]  /*0a00*/  UMOV UR44, URZ ;  /* 0x0000003f002c7c82 */ /* 0x000fe20008000000 */
[----:B------:R-:W-:-:S02]  /*0a10*/  LEA.HI R2, R0, R137, RZ, 0x4 ;  /* 0x0000008900027211 */ /* 0x000fc400078f20ff */
[CC--:B------:R-:W-:Y:S02]  /*0a20*/  LEA.HI R140, R0.reuse, R137.reuse, RZ, 0x7 ;  /* 0x00000089008c7211 */ /* 0x0c0fe400078f38ff */
[CC--:B------:R-:W-:Y:S02]  /*0a30*/  LEA.HI R4, R0.reuse, R137.reuse, RZ, 0x5 ;  /* 0x0000008900047211 */ /* 0x0c0fe400078f28ff */
[----:B------:R-:W-:Y:S02]  /*0a40*/  LEA.HI R138, R0, R137, RZ, 0x2 ;  /* 0x00000089008a7211 */ /* 0x000fe400078f10ff */
[----:B------:R-:W-:Y:S02]  /*0a50*/  LOP3.LUT R0, R2, 0xfffffff0, RZ, 0xc0, !PT ;  /* 0xfffffff002007812 */ /* 0x000fe400078ec0ff */
[----:B------:R-:W-:Y:S02]  /*0a60*/  SHF.R.S32.HI R5, RZ, 0x4, R2 ;  /* 0x00000004ff057819 */ /* 0x000fe40000011402 */
[----:B------:R-:W-:Y:S01]  /*0a70*/  LOP3.LUT R6, R140, 0xffffff80, RZ, 0xc0, !PT ;  /* 0xffffff808c067812 */ /* 0x000fe200078ec0ff */
[C---:B------:R-:W-:Y:S01]  /*0a80*/  IMAD.IADD R0, R137.reuse, 0x1, -R0 ;  /* 0x0000000189007824 */ /* 0x040fe200078e0a00 */
[----:B------:R-:W-:Y:S01]  /*0a90*/  LEA.HI R2, R2, R5, RZ, 0x1 ;  /* 0x0000000502027211 */ /* 0x000fe200078f08ff */
[----:B0-----:R-:W-:Y:S01]  /*0aa0*/  ULEA UR40, UR41, UR40, 0x18 ;  /* 0x0000002829287291 */ /* 0x001fe2000f8ec03f */
[----:B------:R-:W-:Y:S01]  /*0ab0*/  SHF.R.S32.HI R140, RZ, 0x7, R140 ;  /* 0x00000007ff8c7819 */ /* 0x000fe2000001148c */
[----:B------:R-:W-:Y:S01]  /*0ac0*/  IMAD.IADD R139, R137, 0x1, -R6 ;  /* 0x00000001898b7824 */ /* 0x000fe200078e0a06 */
[----:B------:R-:W-:-:S02]  /*0ad0*/  SHF.R.S32.HI R3, RZ, 0x1f, R0 ;  /* 0x0000001fff037819 */ /* 0x000fc40000011400 */
[----:B------:R-:W-:Y:S02]  /*0ae0*/  LOP3.LUT R2, R2, 0x1ffffffe, RZ, 0xc0, !PT ;  /* 0x1ffffffe02027812 */ /* 0x000fe400078ec0ff */
[----:B------:R-:W-:Y:S02]  /*0af0*/  LEA.HI R3, R3, R0, RZ, 0x3 ;  /* 0x0000000003037211 */ /* 0x000fe400078f18ff */
[----:B------:R-:W-:Y:S01]  /*0b00*/  SHF.R.S32.HI R8, RZ, 0x1f, R139 ;  /* 0x0000001fff087819 */ /* 0x000fe2000001148b */
[----:B------:R-:W-:Y:S01]  /*0b10*/  IMAD.IADD R2, R5, 0x1, -R2 ;  /* 0x0000000105027824 */ /* 0x000fe200078e0a02 */
[----:B------:R-:W-:Y:S01]  /*0b20*/  SHF.R.S32.HI R5, RZ, 0x5, R4 ;  /* 0x00000005ff057819 */ /* 0x000fe20000011404 */
[C---:B------:R-:W-:Y:S01]  /*0b30*/  IMAD.SHL.U32 R4, R3.reuse, 0x40, RZ ;  /* 0x0000004003047824 */ /* 0x040fe200078e00ff */
[----:B------:R-:W-:Y:S01]  /*0b40*/  LOP3.LUT R3, R3, 0xfffffff8, RZ, 0xc0, !PT ;  /* 0xfffffff803037812 */ /* 0x000fe200078ec0ff */
[----:B------:R-:W-:Y:S01]  /*0b50*/  IMAD.SHL.U32 R2, R2, 0x8, RZ ;  /* 0x0000000802027824 */ /* 0x000fe200078e00ff */
[----:B------:R-:W-:Y:S01]  /*0b60*/  LOP3.LUT R6, R138, 0xfffffffc, RZ, 0xc0, !PT ;  /* 0xfffffffc8a067812 */ /* 0x000fe200078ec0ff */
[----:B------:R-:W-:Y:S01]  /*0b70*/  IMAD R143, R5, 0x10, R0 ;  /* 0x00000010058f7824 */ /* 0x000fe200078e0200 */
[----:B------:R-:W-:Y:S01]  /*0b80*/  LEA.HI R7, R8, R139, RZ, 0x2 ;  /* 0x0000008b08077211 */ /* 0x000fe200078f10ff */
[----:B------:R-:W-:Y:S01]  /*0b90*/  IMAD.IADD R3, R0, 0x1, -R3 ;  /* 0x0000000100037824 */ /* 0x000fe200078e0a03 */
[----:B------:R-:W-:-:S02]  /*0ba0*/  LOP3.LUT R4, R4, 0x7ffffe00, RZ, 0xc0, !PT ;  /* 0x7ffffe0004047812 */ /* 0x000fc400078ec0ff */
[----:B------:R-:W-:Y:S02]  /*0bb0*/  LEA R143, R143, R2, 0x5 ;  /* 0x000000028f8f7211 */ /* 0x000fe400078e28ff */
[C---:B------:R-:W-:Y:S01]  /*0bc0*/  R2P PR, R3.reuse, 0x6 ;  /* 0x0000000603007804 */ /* 0x040fe20000000000 */
[----:B------:R-:W-:Y:S01]  /*0bd0*/  IMAD.SHL.U32 R3, R3, 0x40, RZ ;  /* 0x0000004003037824 */ /* 0x000fe200078e00ff */
[----:B------:R-:W-:Y:S02]  /*0be0*/  IADD3 R137, R137, -R6, RZ ;  /* 0x8000000689897210 */ /* 0x000fe40007ffe0ff */
[--C-:B------:R-:W-:Y:S02]  /*0bf0*/  SHF.R.S32.HI R9, RZ, 0x2, R7.reuse ;  /* 0x00000002ff097819 */ /* 0x100fe40000011407 */
[----:B------:R-:W-:Y:S01]  /*0c00*/  LOP3.LUT R3, R3, 0x1c0, RZ, 0xc0, !PT ;  /* 0x000001c003037812 */ /* 0x000fe200078ec0ff */
[----:B------:R-:W-:Y:S01]  /*0c10*/  IMAD.SHL.U32 R22, R137, 0x8, RZ ;  /* 0x0000000889167824 */ /* 0x000fe200078e00ff */
[----:B------:R-:W-:-:S02]  /*0c20*/  SHF.R.S32.HI R6, RZ, 0x1f, R7 ;  /* 0x0000001fff067819 */ /* 0x000fc40000011407 */
[----:B------:R-:W-:Y:S01]  /*0c30*/  LOP3.LUT R2, R3, 0x8, R2, 0xf8, !PT ;  /* 0x0000000803027812 */ /* 0x000fe200078ef802 */
[C---:B------:R-:W-:Y:S01]  /*0c40*/  VIADD R136, R22.reuse, 0x20 ;  /* 0x0000002016887836 */ /* 0x040fe20000000000 */
[----:B------:R-:W-:Y:S01]  /*0c50*/  SHF.R.U32.HI R3, RZ, 0x3, R3 ;  /* 0x00000003ff037819 */ /* 0x000fe20000011603 */
[----:B------:R-:W-:Y:S01]  /*0c60*/  VIADD R23, R22, 0x40 ;  /* 0x0000004016177836 */ /* 0x000fe20000000000 */
[----:B------:R-:W-:Y:S02]  /*0c70*/  LEA R4, R5, R4, 0xa ;  /* 0x0000000405047211 */ /* 0x000fe400078e50ff */
[----:B------:R-:W-:Y:S02]  /*0c80*/  LOP3.LUT R3, R2, R3, RZ, 0x3c, !PT ;  /* 0x0000000302037212 */ /* 0x000fe400078e3cff */
[----:B------:R-:W-:Y:S02]  /*0c90*/  LOP3.LUT R0, R7, 0x7ffffffc, RZ, 0xc0, !PT ;  /* 0x7ffffffc07007812 */ /* 0x000fe400078ec0ff */
[----:B------:R-:W-:Y:S01]  /*0ca0*/  LEA.HI R10, R6, R9, RZ, 0x3 ;  /* 0x00000009060a7211 */ /* 0x000fe200078f18ff */
[----:B------:R-:W-:Y:S01]  /*0cb0*/  IMAD.IADD R2, R4, 0x1, R3 ;  /* 0x0000000104027824 */ /* 0x000fe200078e0203 */
[----:B------:R-:W-:Y:S01]  /*0cc0*/  LEA.HI R8, R8, R139, RZ, 0x5 ;  /* 0x0000008b08087211 */ /* 0x000fe200078f28ff */
[----:B------:R-:W-:Y:S01]  /*0cd0*/  IMAD.HI R6, R140, 0x55555556, RZ ;  /* 0x555555568c067827 */ /* 0x000fe200078e02ff */
[----:B------:R-:W-:-:S02]  /*0ce0*/  LOP3.LUT R10, R10, 0xfffffff8, RZ, 0xc0, !PT ;  /* 0xfffffff80a0a7812 */ /* 0x000fc400078ec0ff */
[----:B------:R-:W-:Y:S01]  /*0cf0*/  LEA R2, R2, UR40, 0x1 ;  /* 0x0000002802027c11 */ /* 0x000fe2000f8e08ff */
[----:B------:R-:W-:Y:S01]  /*0d00*/  IMAD.IADD R0, R139, 0x1, -R0 ;  /* 0x000000018b007824 */ /* 0x000fe200078e0a00 */
[----:B------:R-:W-:Y:S01]  /*0d10*/  LEA.HI R5, R6, R6, RZ, 0x1 ;  /* 0x0000000606057211 */ /* 0x000fe200078f08ff */
[----:B------:R-:W-:Y:S01]  /*0d20*/  IMAD.IADD R9, R9, 0x1, -R10 ;  /* 0x0000000109097824 */ /* 0x000fe200078e0a0a */
[----:B------:R-:W-:Y:S01]  /*0d30*/  SHF.R.S32.HI R8, RZ, 0x5, R8 ;  /* 0x00000005ff087819 */ /* 0x000fe20000011408 */
[----:B------:R-:W-:Y:S01]  /*0d40*/  IMAD R144, R0, R11, 0x80 ;  /* 0x0000008000907424 */ /* 0x000fe200078e020b */
[----:B------:R-:W-:Y:S01]  /*0d50*/  LEA.HI R0, R137, R137, RZ, 0x1 ;  /* 0x0000008989007211 */ /* 0x000fe200078f08ff */
[C---:B------:R-:W-:Y:S01]  /*0d60*/  VIADD R17, R2.reuse, 0x21800 ;  /* 0x0002180002117836 */ /* 0x040fe20000000000 */
[----:B------:R-:W-:Y:S01]  /*0d70*/  IADD3 R18, R2, 0x21820, RZ ;  /* 0x0002182002127810 */ /* 0x000fe20007ffe0ff */
[----:B------:R-:W-:Y:S01]  /*0d80*/  IMAD R5, R5, -0x3, R140 ;  /* 0xfffffffd05057824 */ /* 0x000fe200078e028c */
[----:B------:R-:W-:Y:S01]  /*0d90*/  LOP3.LUT R0, R0, 0x1ffffffe, RZ, 0xc0, !PT ;  /* 0x1ffffffe00007812 */ /* 0x000fe200078ec0ff */
[----:B------:R-:W-:Y:S01]  /*0da0*/  IMAD R8, R8, 0x10, R9 ;  /* 0x0000001008087824 */ /* 0x000fe200078e0209 */
[----:B------:R-:W-:Y:S01]  /*0db0*/  SEL R16, R16, 0xffffffc0, !P2 ;  /* 0xffffffc010107807 */ /* 0x000fe20005000000 */
[----:B------:R-:W-:Y:S01]  /*0dc0*/  @P1 VIADD R18, R17, 0xffffffe0 ;  /* 0xffffffe011121836 */ /* 0x000fe20000000000 */
[----:B------:R-:W-:Y:S01]  /*0dd0*/  SHF.R.S32.HI R138, RZ, 0x2, R138 ;  /* 0x00000002ff8a7819 */ /* 0x000fe2000001148a */
[----:B------:R-:W-:Y:S01]  /*0de0*/  IMAD R141, R5, 0x40, R8 ;  /* 0x00000040058d7824 */ /* 0x000fe200078e0208 */
[----:B------:R-:W-:Y:S01]  /*0df0*/  SHF.R.S32.HI R146, RZ, 0x1f, R136 ;  /* 0x0000001fff927819 */ /* 0x000fe20000011488 */
[----:B------:R-:W-:Y:S01]  /*0e00*/  IMAD.IADD R0, R137, 0x1, -R0 ;  /* 0x0000000189007824 */ /* 0x000fe200078e0a00 */
[----:B------:R-:W-:Y:S01]  /*0e10*/  SHF.R.S32.HI R145, RZ, 0x1f, R23 ;  /* 0x0000001fff917819 */ /* 0x000fe20000011417 */
[----:B------:R-:W-:Y:S01]  /*0e20*/  IMAD.IADD R17, R17, 0x1, R16 ;  /* 0x0000000111117824 */ /* 0x000fe200078e0210 */
[----:B------:R-:W-:Y:S01]  /*0e30*/  IADD3 R16, R16, R18, RZ ;  /* 0x0000001210107210 */ /* 0x000fe20007ffe0ff */
[----:B------:R-:W-:-:S02]  /*0e40*/  IMAD R142, R0, 0x8, R141 ;  /* 0x00000008008e7824 */ /* 0x000fc400078e028d */
[----:B------:R-:W-:-:S07]  /*0e50*/  VIADD R19, R18, 0x6000 ;  /* 0x0000600012137836 */ /* 0x000fce0000000000 */
.L_x_10040:
[----:B0-----:R-:W0:Y:S01]  /*0e60*/  SHFL.IDX PT, R0, R140, RZ, 0x1f ;  /* 0x00001fff8c007589 */ /* 0x001e2200000e0000 */
[----:B------:R-:W-:Y:S01]  /*0e70*/  ULDC UR4, c[0x0][0xc38] ;  /* 0x00030e0000047ab9 */ /* 0x000fe20000000800 */
[----:B------:R-:W-:Y:S01]  /*0e80*/  ULDC.64 UR6, c[0x0][0x418] ;  /* 0x0001060000067ab9 */ /* 0x000fe20000000a00 */
[----:B------:R-:W-:Y:S02]  /*0e90*/  UISETP.NE.AND UP2, UPT, UR4, 0x1, UPT ;  /* 0x000000010400788c */ /* 0x000fe4000bf45270 */
[----:B------:R-:W-:Y:S01]  /*0ea0*/  UISETP.NE.U32.AND UP0, UPT, UR6, URZ, UPT ;  /* 0x0000003f0600728c */ /* 0x000fe2000bf05070 */
[----:B------:R-:W-:Y:S01]  /*0eb0*/  ULDC UR4, c[0x0][0xc44] ;  /* 0x0003110000047ab9 */ /* 0x000fe20000000800 */
[----:B------:R-:W-:Y:S01]  /*0ec0*/  UMOV UR43, UR36 ;  /* 0x00000024002b7c82 */ /* 0x000fe20008000000 */
[----:B------:R-:W-:Y:S02]  /*0ed0*/  UISETP.NE.AND UP1, UPT, UR4, 0x1, UPT ;  /* 0x000000010400788c */ /* 0x000fe4000bf25270 */
[----:B------:R-:W-:Y:S01]  /*0ee0*/  UISETP.NE.AND.EX UP0, UPT, UR7, URZ, UPT, UP0 ;  /* 0x0000003f0700728c */ /* 0x000fe2000bf05300 */
[----:B------:R-:W-:-:S03]  /*0ef0*/  ULDC UR51, c[0x0][0x424] ;  /* 0x0001090000337ab9 */ /* 0x000fc60000000800 */
[----:B------:R-:W-:Y:S01]  /*0f00*/  @UP2 ULDC UR4, c[0x0][0xc3c] ;  /* 0x00030f0000042ab9 */ /* 0x000fe20000000800 */
[----:B------:R-:W-:Y:S01]  /*0f10*/  @UP2 ULDC UR6, c[0x0][0xc40] ;  /* 0x0003100000062ab9 */ /* 0x000fe20000000800 */
[----:B------:R-:W-:Y:S02]  /*0f20*/  UIMAD.WIDE.U32 UR4, UR36, UR4, URZ ;  /* 0x00000004240472a5 */ /* 0x000fe4000f8e003f */
[----:B------:R-:W-:Y:S02]  /*0f30*/  USEL UR51, UR51, 0x1, UP0 ;  /* 0x0000000133337887 */ /* 0x000fe40008000000 */
[----:B------:R-:W-:Y:S01]  /*0f40*/  @UP2 USHF.R.U32.HI UR43, URZ, UR6, UR5 ;  /* 0x000000063f2b2299 */ /* 0x000fe20008011605 */
[----:B------:R-:W-:Y:S01]  /*0f50*/  @UP1 ULDC.64 UR8, c[0x0][0xc48] ;  /* 0x0003120000081ab9 */ /* 0x000fe20000000a00 */
[----:B0-----:R-:W-:Y:S02]  /*0f60*/  R2UR UR39, R0 ;  /* 0x00000000002772ca */ /* 0x001fe400000e0000 */
[----:B------:R-:W-:-:S02]  /*0f70*/  UIMAD.WIDE.U32 UR4, UR43, UR8, URZ ;  /* 0x000000082b0472a5 */ /* 0x000fc4000f8e003f */
[----:B------:R-:W-:Y:S01]  /*0f80*/  UIADD3 UR8, UR40, 0x21800, URZ ;  /* 0x0002180028087890 */ /* 0x000fe2000fffe03f */
[----:B------:R-:W-:Y:S01]  /*0f90*/  UMOV UR38, UR43 ;  /* 0x0000002b00267c82 */ /* 0x000fe20008000000 */
[----:B------:R-:W-:-:S03]  /*0fa0*/  @UP1 USHF.R.U32.HI UR38, URZ, UR9, UR5 ;  /* 0x000000093f261299 */ /* 0x000fc60008011605 */
[----:B------:R-:W-:Y:S01]  /*0fb0*/  ULDC UR4, c[0x0][0x2f0] ;  /* 0x0000bc0000047ab9 */ /* 0x000fe20000000800 */
[----:B------:R-:W-:Y:S02]  /*0fc0*/  ULOP3.LUT UP0, URZ, UR8, 0x3ff, URZ, 0xc0, !UPT ;  /* 0x000003ff083f7892 */ /* 0x000fe4000f80c03f */
[----:B------:R-:W-:Y:S02]  /*0fd0*/  UIMAD UR51, UR51, UR4, URZ ;  /* 0x00000004333372a4 */ /* 0x000fe4000f8e023f */
[----:B------:R-:W-:Y:S02]  /*0fe0*/  UIMAD.WIDE UR6, UR39, 0x55555556, URZ ;  /* 0x55555556270678a5 */ /* 0x000fe4000f8e023f */
[----:B------:R-:W-:Y:S01]  /*0ff0*/  UIADD3 UR4, UR51, 0x7f, URZ ;  /* 0x0000007f33047890 */ /* 0x000fe2000fffe03f */
[----:B------:R-:W-:Y:S01]  /*1000*/  PLOP3.LUT P0, PT, PT, PT, UP0, 0x80, 0x0 ;  /* 0x000000000000781c */ /* 0x000fe20003f0f008 */
[----:B------:R-:W-:Y:S02]  /*1010*/  ULEA.HI UR52, UR7, UR7, URZ, 0x1 ;  /* 0x0000000707347291 */ /* 0x000fe4000f8f083f */
[----:B------:R-:W-:-:S02]  /*1020*/  USHF.R.S32.HI UR5, URZ, 0x1f, UR4 ;  /* 0x0000001f3f057899 */ /* 0x000fc40008011404 */
[----:B------:R-:W-:Y:S02]  /*1030*/  UIMAD UR52, UR52, -0x3, UR39 ;  /* 0xfffffffd343478a4 */ /* 0x000fe4000f8e0227 */
[----:B------:R-:W-:Y:S02]  /*1040*/  ULEA.HI UR5, UR5, UR4, URZ, 0x7 ;  /* 0x0000000405057291 */ /* 0x000fe4000f8f383f */
[----:B------:R-:W-:Y:S02]  /*1050*/  ULEA UR8, UR52, UR8, 0xd ;  /* 0x0000000834087291 */ /* 0x000fe4000f8e683f */
[----:B------:R-:W-:Y:S02]  /*1060*/  USHF.R.S32.HI UR50, URZ, 0x7, UR5 ;  /* 0x000000073f327899 */ /* 0x000fe40008011405 */
[----:B------:R-:W-:-:S04]  /*1070*/  USHF.R.U32.HI UR8, URZ, 0x4, UR8 ;  /* 0x000000043f087899 */ /* 0x000fc80008011608 */
[----:B------:R-:W-:Y:S01]  /*1080*/  ULOP3.LUT UR37, UR8, 0x3fff, URZ, 0xc0, !UPT ;  /* 0x00003fff08257892 */ /* 0x000fe2000f8ec03f */
[----:B-1-345:R-:W-:Y:S11]  /*1090*/  @!P0 BRA `(.L_x_10012) ;  /* 0x0000000000408947 */ /* 0x03aff60003800000 */
        /* <DEDUP_REMOVED lines=16> */
.L_x_10012:
[----:B------:R-:W-:Y:S01]  /*11a0*/  ULOP3.LUT UR4, UR46, 0x1, URZ, 0xc0, !UPT ;  /* 0x000000012e047892 */ /* 0x000fe2000f8ec03f */
[----:B------:R-:W-:-:S05]  /*11b0*/  IMAD.U32 R3, RZ, RZ, UR47 ;  /* 0x0000002fff037e24 */ /* 0x000fca000f8e00ff */
[----:B------:R-:W-:Y:S01]  /*11c0*/  IMAD.U32 R0, RZ, RZ, UR4 ;  /* 0x00000004ff007e24 */ /* 0x000fe2000f8e00ff */
[----:B------:R-:W-:-:S04]  /*11d0*/  ISETP.NE.AND P0, PT, R3, 0x3, PT ;  /* 0x000000030300780c */ /* 0x000fc80003f05270 */
[----:B------:R-:W-:-:S04]  /*11e0*/  SHF.L.U32 R0, R0, 0x1f, RZ ;  /* 0x0000001f00007819 */ /* 0x000fc800000006ff */
[----:B------:R-:W0:Y:S02]  /*11f0*/  SYNCS.PHASECHK.TRANS64.TRYWAIT P1, [UR40+0x2d800], R0 ;  /* 0x02d80000ff0075a7 */ /* 0x000e240008020168 */
[----:B0-----:R-:W-:Y:S05]  /*1200*/  @!P1 BRA `(.L_x_10013) ;  /* 0x000000a400709947 */ /* 0x001fea0003800000 */
.L_x_10090:
[----:B------:R-:W-:Y:S05]  /*1210*/  @!P0 BRA `(.L_x_10014) ;  /* 0x0000000000048947 */ /* 0x000fea0003800000 */
[----:B------:R-:W-:Y:S01]  /*1220*/  BPT.TRAP 0x1 ;  /* 0x000000040000795c */ /* 0x000fe20000300000 */
.L_x_10014:
[----:B0-----:R-:W-:Y:S02]  /*1230*/  IMAD.U32 R0, RZ, RZ, UR44 ;  /* 0x0000002cff007e24 */ /* 0x001fe4000f8e00ff */
[----:B------:R-:W-:-:S03]  /*1240*/  IMAD.U32 R3, RZ, RZ, UR45 ;  /* 0x0000002dff037e24 */ /* 0x000fc6000f8e00ff */
[----:B------:R-:W-:Y:S02]  /*1250*/  LEA R0, R0, UR40, 0x3 ;  /* 0x0000002800007c11 */ /* 0x000fe4000f8e18ff */
[----:B------:R-:W-:-:S04]  /*1260*/  SHF.L.U32 R3, R3, 0x1f, RZ ;  /* 0x0000001f03037819 */ /* 0x000fc800000006ff */
[----:B------:R0:W1:Y:S01]  /*1270*/  SYNCS.PHASECHK.TRANS64.TRYWAIT P1, [R0+URZ+0x2d830], R3 ;  /* 0x02d83003000075a7 */ /* 0x000062000802017f */
[----:B------:R-:W-:Y:S05]  /*1280*/  @!P0 BRA `(.L_x_10015) ;  /* 0x0000000000048947 */ /* 0x000fea0003800000 */
[----:B------:R-:W-:Y:S01]  /*1290*/  BPT.TRAP 0x1 ;  /* 0x000000040000795c */ /* 0x000fe20000300000 */
.L_x_10015:
[----:B------:R-:W-:Y:S01]  /*12a0*/  MOV R135, RZ ;  /* 0x000000ff00877202 */ /* 0x000fe20000000f00 */
[----:B-1----:R-:W-:Y:S06]  /*12b0*/  @P1 BRA `(.L_x_10016) ;  /* 0x0000000000081947 */ /* 0x002fec0003800000 */
[----:B------:R-:W1:Y:S02]  /*12c0*/  SYNCS.PHASECHK.TRANS64.TRYWAIT P1, [R0+URZ+0x2d830], R3 ;  /* 0x02d83003000075a7 */ /* 0x000e64000802017f */
[----:B-1----:R-:W-:Y:S05]  /*12d0*/  @!P1 BRA `(.L_x_10017) ;  /* 0x000000a400549947 */ /* 0x002fea0003800000 */
.L_x_10016:
[----:B------:R-:W-:Y:S05]  /*12e0*/  WARPSYNC.ALL ;  /* 0x0000000000007948 */ /* 0x000fea0003800000 */
[----:B------:R-:W-:Y:S01]  /*12f0*/  UIADD3 UR4, UR40, 0x15400, URZ ;  /* 0x0001540028047890 */ /* 0x000fe2000fffe03f */
[----:B------:R-:W-:Y:S01]  /*1300*/  WARPGROUP.ARRIVE ;  /* 0x00000000000079c5 */ /* 0x000fe20000000000 */
[----:B------:R-:W-:Y:S02]  /*1310*/  ULEA UR52, UR52, UR40, 0xc ;  /* 0x0000002834347291 */ /* 0x000fe4000f8e603f */
[----:B------:R-:W-:Y:S02]  /*1320*/  USHF.R.U32.HI UR4, URZ, 0x4, UR4 ;  /* 0x000000043f047899 */ /* 0x000fe40008011604 */
[----:B------:R-:W-:-:S02]  /*1330*/  UIADD3 UR52, UR52, 0xc400, URZ ;  /* 0x0000c40034347890 */ /* 0x000fc4000fffe03f */
[----:B------:R-:W-:Y:S02]  /*1340*/  ULOP3.LUT UR4, UR4, 0x3fff, URZ, 0xc0, !UPT ;  /* 0x00003fff04047892 */ /* 0x000fe4000f8ec03f */
[----:B------:R-:W-:Y:S02]  /*1350*/  USHF.R.U32.HI UR52, URZ, 0x4, UR52 ;  /* 0x000000043f347899 */ /* 0x000fe40008011634 */
[----:B------:R-:W-:Y:S02]  /*1360*/  ULOP3.LUT UR32, UR4, 0x10000, URZ, 0xfc, !UPT ;  /* 0x0001000004207892 */ /* 0x000fe4000f8efc3f */
[----:B------:R-:W-:Y:S02]  /*1370*/  ULOP3.LUT UR52, UR52, 0x3fff, URZ, 0xc0, !UPT ;  /* 0x00003fff34347892 */ /* 0x000fe4000f8ec03f */
[----:B------:R-:W-:Y:S02]  /*1380*/  UIMAD UR6, UR44, 0x600, UR32 ;  /* 0x000006002c0678a4 */ /* 0x000fe4000f8e0220 */
[----:B------:R-:W-:Y:S01]  /*1390*/  ULOP3.LUT UR4, UR52, 0x10000, URZ, 0xfc, !UPT ;  /* 0x0001000034047892 */ /* 0x000fe2000f8efc3f */
[----:B------:R-:W-:Y:S01]  /*13a0*/  UMOV UR7, 0x80000020 ;  /* 0x8000002000077882 */ /* 0x000fe20000000000 */
[----:B------:R-:W-:-:S02]  /*13b0*/  UMOV UR5, 0x80000020 ;  /* 0x8000002000057882 */ /* 0x000fc40000000000 */
        /* <DEDUP_REMOVED lines=39> */
.L_x_10018:
        /* <DEDUP_REMOVED lines=14> */
[----:B------:R-:W-:-:S02]  /*1710*/  VIADD R73, R144, UR51 ;  /* 0x0000003390497c36 */ /* 0x000fc40008000000 */
[----:B------:R-:W-:Y:S01]  /*1720*/  FMUL.FTZ R15, R32, UR6 ;  /* 0x00000006200f7c20 */ /* 0x000fe20008410000 */
[----:B------:R-:W3:Y:S01]  /*1730*/  MUFU.TANH R6, R6 ;  /* 0x0000000600067308 */ /* 0x000ee20000002400 */
[----:B------:R-:W-:Y:S02]  /*1740*/  IMAD.U32 R54, RZ, RZ, UR50 ;  /* 0x00000032ff367e24 */ /* 0x000fe4000f8e00ff */
[----:B01----:R-:W-:Y:S01]  /*1750*/  FMUL.FTZ R3, R26, UR6 ;  /* 0x000000061a037c20 */ /* 0x003fe20008410000 */
[----:B------:R-:W-:Y:S01]  /*1760*/  FMUL.FTZ R20, R33, UR6 ;  /* 0x0000000621147c20 */ /* 0x000fe20008410000 */
[----:B------:R-:W-:Y:S01]  /*1770*/  FMUL.FTZ R33, R45, UR6 ;  /* 0x000000062d217c20 */ /* 0x000fe20008410000 */
[----:B------:R-:W-:Y:S02]  /*1780*/  IMAD R73, R54, -0x80, R73 ;  /* 0xffffff8036497824 */ /* 0x000fe400078e0249 */
[----:B------:R-:W-:Y:S01]  /*1790*/  FMUL.FTZ R45, R57, UR6 ;  /* 0x00000006392d7c20 */ /* 0x000fe20008410000 */
[----:B------:R-:W-:Y:S01]  /*17a0*/  FMUL.FTZ R7, R30, UR6 ;  /* 0x000000061e077c20 */ /* 0x000fe20008410000 */
[----:B------:R-:W0:Y:S01]  /*17b0*/  MUFU.TANH R11, R11 ;  /* 0x0000000b000b7308 */ /* 0x000e220000002400 */
[----:B------:R-:W-:Y:S01]  /*17c0*/  FMUL.FTZ R26, R37, UR6 ;  /* 0x00000006251a7c20 */ /* 0x000fe20008410000 */
[C---:B------:R-:W-:Y:S01]  /*17d0*/  ISETP.GT.AND P2, PT, R73.reuse, RZ, PT ;  /* 0x000000ff4900720c */ /* 0x040fe20003f44270 */
[----:B------:R-:W-:Y:S01]  /*17e0*/  FMUL.FTZ R28, R46, UR6 ;  /* 0x000000062e1c7c20 */ /* 0x000fe20008410000 */
[C---:B------:R-:W-:Y:S01]  /*17f0*/  ISETP.GT.AND P1, PT, R73.reuse, 0x1, PT ;  /* 0x000000014900780c */ /* 0x040fe20003f24270 */
[----:B------:R-:W-:Y:S01]  /*1800*/  FMUL.FTZ R46, R56, UR6 ;  /* 0x00000006382e7c20 */ /* 0x000fe20008410000 */
[----:B------:R-:W-:Y:S01]  /*1810*/  ISETP.GT.AND P6, PT, R73, 0x8, PT ;  /* 0x000000084900780c */ /* 0x000fe20003fc4270 */
[----:B------:R-:W-:Y:S01]  /*1820*/  FMUL.FTZ R8, R31, UR6 ;  /* 0x000000061f087c20 */ /* 0x000fe20008410000 */
[----:B------:R-:W1:Y:S01]  /*1830*/  MUFU.TANH R12, R12 ;  /* 0x0000000c000c7308 */ /* 0x000e620000002400 */
[----:B--2---:R-:W-:Y:S01]  /*1840*/  FSEL R54, R5, -INF , P2 ;  /* 0xff80000005367808 */ /* 0x004fe20001000000 */
[----:B------:R-:W-:Y:S01]  /*1850*/  FMUL.FTZ R30, R40, UR6 ;  /* 0x00000006281e7c20 */ /* 0x000fe20008410000 */
[----:B---3--:R-:W-:Y:S01]  /*1860*/  FSEL R57, R6, -INF , P1 ;  /* 0xff80000006397808 */ /* 0x008fe20000800000 */
[----:B------:R-:W-:Y:S01]  /*1870*/  FMUL.FTZ R14, R39, UR6 ;  /* 0x00000006270e7c20 */ /* 0x000fe20008410000 */
[----:B------:R-:W-:Y:S01]  /*1880*/  ISETP.GT.AND P5, PT, R73, 0x9, PT ;  /* 0x000000094900780c */ /* 0x000fe20003fa4270 */
[----:B------:R-:W-:Y:S01]  /*1890*/  FMUL.FTZ R39, R58, UR6 ;  /* 0x000000063a277c20 */ /* 0x000fe20008410000 */
[----:B------:R-:W-:Y:S01]  /*18a0*/  FMNMX.FTZ R5, R54, R57, !PT ;  /* 0x0000003936057209 */ /* 0x000fe20007810000 */
[----:B------:R-:W2:Y:S01]  /*18b0*/  MUFU.TANH R15, R15 ;  /* 0x0000000f000f7308 */ /* 0x000ea20000002400 */
[----:B0-----:R-:W-:Y:S01]  /*18c0*/  FSEL R56, R11, -INF , P6 ;  /* 0xff8000000b387808 */ /* 0x001fe20003000000 */
[----:B------:R-:W-:Y:S01]  /*18d0*/  FMUL.FTZ R9, R34, UR6 ;  /* 0x0000000622097c20 */ /* 0x000fe20008410000 */
[----:B------:R-:W-:Y:S01]  /*18e0*/  ISETP.GT.AND P4, PT, R73, 0x10, PT ;  /* 0x000000104900780c */ /* 0x000fe20003f84270 */
[----:B------:R-:W-:Y:S01]  /*18f0*/  FMUL.FTZ R29, R41, UR6 ;  /* 0x00000006291d7c20 */ /* 0x000fe20008410000 */
[----:B------:R-:W-:Y:S01]  /*1900*/  FMNMX.FTZ R5, R56, R5, !PT ;  /* 0x0000000538057209 */ /* 0x000fe20007810000 */
[----:B------:R-:W-:Y:S01]  /*1910*/  FMUL.FTZ R40, R59, UR6 ;  /* 0x000000063b287c20 */ /* 0x000fe20008410000 */
        /* <DEDUP_REMOVED lines=56> */
[----:B------:R-:W-:Y:S01]  /*1ca0*/  P2R R88, PR, RZ, 0x1 ;  /* 0x00000001ff587803 */ /* 0x000fe20000000000 */
[----:B------:R-:W1:Y:S01]  /*1cb0*/  MUFU.TANH R30, R30 ;  /* 0x0000001e001e7308 */ /* 0x000e620000002400 */
[----:B--2---:R-:W-:Y:S01]  /*1cc0*/  FSEL R64, R26, -INF , P1 ;  /* 0xff8000001a407808 */ /* 0x004fe20000800000 */
[----:B------:R-:W-:Y:S01]  /*1cd0*/  FMUL.FTZ R83, R83, UR6 ;  /* 0x0000000653537c20 */ /* 0x000fe20008410000 */
[----:B------:R-:W-:Y:S01]  /*1ce0*/  FMUL.FTZ R86, R86, UR6 ;  /* 0x0000000656567c20 */ /* 0x000fe20008410000 */
[----:B------:R-:W-:Y:S01]  /*1cf0*/  FMUL.FTZ R87, R87, UR6 ;  /* 0x0000000657577c20 */ /* 0x000fe20008410000 */
[----:B------:R-:W-:Y:S01]  /*1d00*/  R2UR UR6, R0 ;  /* 0x00000000000672ca */ /* 0x000fe200000e0000 */
[----:B------:R-:W-:Y:S01]  /*1d10*/  UISETP.GE.AND UP0, UPT, UR51, 0x81, UPT ;  /* 0x000000813300788c */ /* 0x000fe2000bf06270 */
[--C-:B------:R-:W-:Y:S01]  /*1d20*/  IMAD.MOV.U32 R134, RZ, RZ, R135.reuse ;  /* 0x000000ffff867224 */ /* 0x100fe200078e0087 */
[----:B------:R-:W2:Y:S01]  /*1d30*/  MUFU.TANH R9, R9 ;  /* 0x0000000900097308 */ /* 0x000ea20000002400 */
        /* <DEDUP_REMOVED lines=8> */
[----:B-1----:R-:W-:Y:S01]  /*1dc0*/  FSEL R67, R30, -INF , P6 ;  /* 0xff8000001e437808 */ /* 0x002fe20003000000 */
[----:B------:R-:W-:Y:S01]  /*1dd0*/  UIADD3 UR6, UR6, 0x2d840, URZ ;  /* 0x0002d84006067890 */ /* 0x000fe2000fffe03f */
[--C-:B------:R-:W-:Y:S01]  /*1de0*/  IMAD.MOV.U32 R129, RZ, RZ, R135.reuse ;  /* 0x000000ffff817224 */ /* 0x100fe200078e0087 */
[-C--:B------:R-:W-:Y:S01]  /*1df0*/  MOV R127, R135.reuse ;  /* 0x00000087007f7202 */ /* 0x080fe20000000f00 */
[--C-:B------:R-:W-:Y:S01]  /*1e00*/  IMAD.MOV.U32 R128, RZ, RZ, R135.reuse ;  /* 0x000000ffff807224 */ /* 0x100fe200078e0087 */
[----:B------:R-:W-:Y:S01]  /*1e10*/  UPRMT UR6, UR41, 0x654, UR6 ;  /* 0x0000065429067896 */ /* 0x000fe20008000006 */
[--C-:B------:R-:W-:Y:S01]  /*1e20*/  IMAD.MOV.U32 R126, RZ, RZ, R135.reuse ;  /* 0x000000ffff7e7224 */ /* 0x100fe200078e0087 */
[----:B------:R-:W1:Y:S01]  /*1e30*/  MUFU.TANH R10, R10 ;  /* 0x0000000a000a7308 */ /* 0x000e620000002400 */
[----:B--2---:R-:W-:Y:S01]  /*1e40*/  FSEL R7, R9, -INF , P4 ;  /* 0xff80000009077808 */ /* 0x004fe20002000000 */
[--C-:B------:R-:W-:Y:S01]  /*1e50*/  IMAD.MOV.U32 R125, RZ, RZ, R135.reuse ;  /* 0x000000ffff7d7224 */ /* 0x100fe200078e0087 */
[----:B------:R-:W-:Y:S01]  /*1e60*/  ISETP.GT.AND P4, PT, R73, 0x28, PT ;  /* 0x000000284900780c */ /* 0x000fe20003f84270 */
[--C-:B------:R-:W-:Y:S01]  /*1e70*/  IMAD.MOV.U32 R124, RZ, RZ, R135.reuse ;  /* 0x000000ffff7c7224 */ /* 0x100fe200078e0087 */
[----:B------:R-:W-:Y:S01]  /*1e80*/  FMNMX.FTZ R9, R67, R8, !PT ;  /* 0x0000000843097209 */ /* 0x000fe20007810000 */
[--C-:B------:R-:W-:Y:S01]  /*1e90*/  IMAD.MOV.U32 R123, RZ, RZ, R135.reuse ;  /* 0x000000ffff7b7224 */ /* 0x100fe200078e0087 */
[----:B------:R-:W-:Y:S01]  /*1ea0*/  SYNCS.ARRIVE.TRANS64.RED.A1T0 RZ, [UR6], RZ ;  /* 0x000000ffffff79a7 */ /* 0x000fe20008100406 */
        /* <DEDUP_REMOVED lines=18> */
[--C-:B------:R-:W-:Y:S01]  /*1fd0*/  IMAD.MOV.U32 R114, RZ, RZ, R135.reuse ;  /* 0x000000ffff727224 */ /* 0x100fe200078e0087 */
[----:B------:R-:W-:Y:S01]  /*1fe0*/  MOV R102, R135 ;  /* 0x0000008700667202 */ /* 0x000fe20000000f00 */
        /* <DEDUP_REMOVED lines=9> */
[----:B------:R-:W-:Y:S01]  /*2080*/  MOV R92, R135 ;  /* 0x00000087005c7202 */ /* 0x000fe20000000f00 */
        /* <DEDUP_REMOVED lines=130> */
[----:B0-----:R-:W-:-:S04]  /*28b0*/  FSEL R51, R80, -INF , P2 ;  /* 0xff80000050337808 */ /* 0x001fc80001000000 */
[----:B------:R-:W-:-:S03]  /*28c0*/  FMNMX.FTZ R36, R51, R36, !PT ;  /* 0x0000002433247209 */ /* 0x000fc60007810000 */
[----:B------:R-:W-:Y:S01]  /*28d0*/  MUFU.TANH R79, R79 ;  /* 0x0000004f004f7308 */ /* 0x000fe20000002400 */
[----:B-1----:R-:W-:-:S04]  /*28e0*/  FSEL R81, R81, -INF , P1 ;  /* 0xff80000051517808 */ /* 0x002fc80000800000 */
[----:B------:R-:W-:-:S03]  /*28f0*/  FMNMX.FTZ R36, R81, R36, !PT ;  /* 0x0000002451247209 */ /* 0x000fc60007810000 */
[----:B------:R-:W0:Y:S02]  /*2900*/  MUFU.TANH R62, R82 ;  /* 0x00000052003e7308 */ /* 0x000e240000002400 */
[----:B------:R-:W1:Y:S06]  /*2910*/  SHFL.BFLY PT, R39, R36, 0x2, 0x1f ;  /* 0x0c401f0024277f89 */ /* 0x000e6c00000e0000 */
[----:B------:R-:W2:Y:S08]  /*2920*/  MUFU.TANH R63, R83 ;  /* 0x00000053003f7308 */ /* 0x000eb00000002400 */
[----:B------:R-:W-:Y:S01]  /*2930*/  MUFU.TANH R86, R86 ;  /* 0x0000005600567308 */ /* 0x000fe20000002400 */
[----:B0-----:R-:W-:-:S07]  /*2940*/  FSEL R62, R62, -INF , P4 ;  /* 0xff8000003e3e7808 */ /* 0x001fce0002000000 */
[----:B------:R-:W0:Y:S01]  /*2950*/  MUFU.TANH R87, R87 ;  /* 0x0000005700577308 */ /* 0x000e220000002400 */
[----:B--2---:R-:W-:Y:S02]  /*2960*/  FSEL R63, R63, -INF , P3 ;  /* 0xff8000003f3f7808 */ /* 0x004fe40001800000 */
[----:B-1----:R-:W-:Y:S02]  /*2970*/  FMNMX.FTZ R39, R36, R39, !PT ;  /* 0x0000002724277209 */ /* 0x002fe40007810000 */
[----:B------:R-:W-:-:S03]  /*2980*/  FMNMX.FTZ R36, R3, R4, !PT ;  /* 0x0000000403247209 */ /* 0x000fc60007810000 */
[----:B------:R-:W1:Y:S02]  /*2990*/  SHFL.BFLY PT, R40, R39, 0x1, 0x1f ;  /* 0x0c201f0027287f89 */ /* 0x000e6400000e0000 */
        /* <DEDUP_REMOVED lines=21> */
[----:B------:R1:W-:Y:S01]  /*2af0*/  MUFU.EX2 R39, R60 ;  /* 0x0000003c00277308 */ /* 0x0003e20000000800 */
[----:B------:R-:W-:Y:S01]  /*2b00*/  FMNMX.FTZ R54, R12, R57, !PT ;  /* 0x000000390c367209 */ /* 0x000fe20007810000 */
[--C-:B------:R-:W-:Y:S01]  /*2b10*/  FFMA.FTZ R71, R71, UR33, -R48.reuse ;  /* 0x0000002147477c23 */ /* 0x100fe20008010830 */
[--C-:B------:R-:W-:Y:S01]  /*2b20*/  FFMA.FTZ R38, R38, UR33, -R48.reuse ;  /* 0x0000002126267c23 */ /* 0x100fe20008010830 */
[--C-:B------:R-:W-:Y:S01]  /*2b30*/  FFMA.FTZ R37, R37, UR33, -R48.reuse ;  /* 0x0000002125257c23 */ /* 0x100fe20008010830 */
[----:B------:R-:W-:Y:S01]  /*2b40*/  FMNMX.FTZ R59, R13, R54, !PT ;  /* 0x000000360d3b7209 */ /* 0x000fe20007810000 */
[--C-:B------:R-:W-:Y:S01]  /*2b50*/  FFMA.FTZ R54, R67, UR33, -R48.reuse ;  /* 0x0000002143367c23 */ /* 0x100fe20008010830 */
[--C-:B------:R-:W-:Y:S01]  /*2b60*/  FFMA.FTZ R42, R42, UR33, -R48.reuse ;  /* 0x000000212a2a7c23 */ /* 0x100fe20008010830 */
[----:B------:R-:W-:Y:S01]  /*2b70*/  MUFU.EX2 R57, R64 ;  /* 0x0000004000397308 */ /* 0x000fe20000000800 */
[----:B------:R-:W-:Y:S01]  /*2b80*/  FMNMX.FTZ R56, R14, R59, !PT ;  /* 0x0000003b0e387209 */ /* 0x000fe20007810000 */
[--C-:B------:R-:W-:Y:S01]  /*2b90*/  FFMA.FTZ R41, R41, UR33, -R48.reuse ;  /* 0x0000002129297c23 */ /* 0x100fe20008010830 */
[----:B-1----:R-:W-:Y:S01]  /*2ba0*/  FSEL R60, R79, -INF , P5 ;  /* 0xff8000004f3c7808 */ /* 0x002fe20002800000 */
[--C-:B------:R-:W-:Y:S01]  /*2bb0*/  FFMA.FTZ R46, R46, UR33, -R48.reuse ;  /* 0x000000212e2e7c23 */ /* 0x100fe20008010830 */
[----:B------:R-:W-:Y:S01]  /*2bc0*/  FMNMX.FTZ R59, R15, R56, !PT ;  /* 0x000000380f3b7209 */ /* 0x000fe20007810000 */
[--C-:B------:R-:W-:Y:S01]  /*2bd0*/  FFMA.FTZ R45, R45, UR33, -R48.reuse ;  /* 0x000000212d2d7c23 */ /* 0x100fe20008010830 */
[--C-:B------:R-:W-:Y:S01]  /*2be0*/  FFMA.FTZ R50, R50, UR33, -R48.reuse ;  /* 0x0000002132327c23 */ /* 0x100fe20008010830 */
[----:B------:R-:W-:Y:S01]  /*2bf0*/  MUFU.EX2 R43, R43 ;  /* 0x0000002b002b7308 */ /* 0x000fe20000000800 */
[----:B------:R-:W-:Y:S01]  /*2c00*/  FMNMX.FTZ R56, R20, R59, !PT ;  /* 0x0000003b14387209 */ /* 0x000fe20007810000 */
[--C-:B------:R-:W-:Y:S01]  /*2c10*/  FFMA.FTZ R66, R66, UR33, -R48.reuse ;  /* 0x0000002142427c23 */ /* 0x100fe20008010830 */
[----:B------:R-:W-:-:S02]  /*2c20*/  FFMA.FTZ R51, R51, UR33, -R48 ;  /* 0x0000002133337c23 */ /* 0x000fc40008010830 */
[----:B------:R-:W-:Y:S01]  /*2c30*/  FMNMX.FTZ R61, R21, R56, !PT ;  /* 0x00000038153d7209 */ /* 0x000fe20007810000 */
[----:B------:R-:W-:Y:S01]  /*2c40*/  FFMA.FTZ R56, R70, UR33, -R48 ;  /* 0x0000002146387c23 */ /* 0x000fe20008010830 */
[----:B0-----:R-:W-:Y:S01]  /*2c50*/  FSEL R70, R87, -INF , P1 ;  /* 0xff80000057467808 */ /* 0x001fe20000800000 */
[----:B------:R0:W-:Y:S01]  /*2c60*/  MUFU.EX2 R59, R68 ;  /* 0x00000044003b7308 */ /* 0x0001e20000000800 */
[----:B------:R-:W-:-:S04]  /*2c70*/  FMNMX.FTZ R58, R24, R61, !PT ;  /* 0x0000003d183a7209 */ /* 0x000fc80007810000 */
[----:B------:R-:W-:-:S03]  /*2c80*/  FMNMX.FTZ R61, R25, R58, !PT ;  /* 0x0000003a193d7209 */ /* 0x000fc60007810000 */
[----:B------:R-:W1:Y:S01]  /*2c90*/  MUFU.EX2 R44, R44 ;  /* 0x0000002c002c7308 */ /* 0x000e620000000800 */
[----:B------:R-:W-:Y:S02]  /*2ca0*/  FMNMX.FTZ R67, R26, R61, !PT ;  /* 0x0000003d1a437209 */ /* 0x000fe40007810000 */
[----:B0-----:R-:W-:Y:S02]  /*2cb0*/  FSEL R68, R86, -INF , P2 ;  /* 0xff80000056447808 */ /* 0x001fe40001000000 */
[----:B------:R-:W-:-:S03]  /*2cc0*/  FMNMX.FTZ R58, R28, R67, !PT ;  /* 0x000000431c3a7209 */ /* 0x000fc60007810000 */
[----:B------:R0:W-:Y:S01]  /*2cd0*/  MUFU.EX2 R61, R71 ;  /* 0x00000047003d7308 */ /* 0x0001e20000000800 */
[----:B------:R-:W-:-:S04]  /*2ce0*/  FMNMX.FTZ R58, R29, R58, !PT ;  /* 0x0000003a1d3a7209 */ /* 0x000fc80007810000 */
[----:B------:R-:W-:-:S03]  /*2cf0*/  FMNMX.FTZ R67, R27, R58, !PT ;  /* 0x0000003a1b437209 */ /* 0x000fc60007810000 */
[----:B------:R-:W-:Y:S01]  /*2d00*/  MUFU.EX2 R40, R40 ;  /* 0x0000002800287308 */ /* 0x000fe20000000800 */
[----:B------:R-:W-:-:S04]  /*2d10*/  FMNMX.FTZ R58, R30, R67, !PT ;  /* 0x000000431e3a7209 */ /* 0x000fc80007810000 */
[----:B------:R-:W-:-:S03]  /*2d20*/  FMNMX.FTZ R67, R31, R58, !PT ;  /* 0x0000003a1f437209 */ /* 0x000fc60007810000 */
[----:B------:R-:W-:Y:S01]  /*2d30*/  MUFU.EX2 R47, R47 ;  /* 0x0000002f002f7308 */ /* 0x000fe20000000800 */
[----:B------:R-:W-:-:S04]  /*2d40*/  FMNMX.FTZ R58, R32, R67, !PT ;  /* 0x00000043203a7209 */ /* 0x000fc80007810000 */
[----:B------:R-:W-:Y:S02]  /*2d50*/  FMNMX.FTZ R67, R33, R58, !PT ;  /* 0x0000003a21437209 */ /* 0x000fe40007810000 */
[----:B------:R-:W-:Y:S01]  /*2d60*/  FSEL R58, R78, -INF , P6 ;  /* 0xff8000004e3a7808 */ /* 0x000fe20003000000 */
[----:B------:R-:W-:Y:S01]  /*2d70*/  MUFU.EX2 R36, R36 ;  /* 0x0000002400247308 */ /* 0x000fe20000000800 */
[----:B------:R-:W-:-:S04]  /*2d80*/  FMNMX.FTZ R67, R34, R67, !PT ;  /* 0x0000004322437209 */ /* 0x000fc80007810000 */
[----:B------:R-:W-:-:S03]  /*2d90*/  FMNMX.FTZ R67, R58, R67, !PT ;  /* 0x000000433a437209 */ /* 0x000fc60007810000 */
[----:B------:R-:W-:Y:S01]  /*2da0*/  MUFU.EX2 R52, R52 ;  /* 0x0000003400347308 */ /* 0x000fe20000000800 */
[----:B------:R-:W-:-:S04]  /*2db0*/  FMNMX.FTZ R67, R60, R67, !PT ;  /* 0x000000433c437209 */ /* 0x000fc80007810000 */
[----:B------:R-:W-:-:S03]  /*2dc0*/  FMNMX.FTZ R64, R62, R67, !PT ;  /* 0x000000433e407209 */ /* 0x000fc60007810000 */
[----:B------:R-:W2:Y:S01]  /*2dd0*/  MUFU.EX2 R54, R54 ;  /* 0x0000003600367308 */ /* 0x000ea20000000800 */
[----:B------:R-:W-:Y:S01]  /*2de0*/  FMNMX.FTZ R67, R63, R64, !PT ;  /* 0x000000403f437209 */ /* 0x000fe20007810000 */
[--C-:B------:R-:W-:Y:S01]  /*2df0*/  FFMA.FTZ R64, R53, UR33, -R48.reuse ;  /* 0x0000002135407c23 */ /* 0x100fe20008010830 */
[--C-:B------:R-:W-:Y:S01]  /*2e00*/  FFMA.FTZ R53, R65, UR33, -R48.reuse ;  /* 0x0000002141357c23 */ /* 0x100fe20008010830 */
[--C-:B------:R-:W-:Y:S01]  /*2e10*/  FFMA.FTZ R65, R74, UR33, -R48.reuse ;  /* 0x000000214a417c23 */ /* 0x100fe20008010830 */
[----:B------:R-:W-:Y:S01]  /*2e20*/  FMNMX.FTZ R67, R68, R67, !PT ;  /* 0x0000004344437209 */ /* 0x000fe20007810000 */
[--C-:B------:R-:W-:Y:S02]  /*2e30*/  FFMA.FTZ R74, R77, UR33, -R48.reuse ;  /* 0x000000214d4a7c23 */ /* 0x100fe40008010830 */
[----:B------:R-:W-:Y:S01]  /*2e40*/  MUFU.EX2 R56, R56 ;  /* 0x0000003800387308 */ /* 0x000fe20000000800 */
[----:B0-----:R-:W-:Y:S01]  /*2e50*/  FMNMX.FTZ R71, R70, R67, !PT ;  /* 0x0000004346477209 */ /* 0x001fe20007810000 */
[--C-:B------:R-:W-:Y:S01]  /*2e60*/  FFMA.FTZ R67, R49, UR33, -R48.reuse ;  /* 0x0000002131437c23 */ /* 0x100fe20008010830 */
[--C-:B------:R-:W-:Y:S01]  /*2e70*/  FFMA.FTZ R49, R55, UR33, -R48.reuse ;  /* 0x0000002137317c23 */ /* 0x100fe20008010830 */
[--C-:B------:R-:W-:Y:S01]  /*2e80*/  FFMA.FTZ R55, R72, UR33, -R48.reuse ;  /* 0x0000002148377c23 */ /* 0x100fe20008010830 */
[--C-:B------:R-:W-:Y:S01]  /*2e90*/  FFMA.FTZ R72, R35, UR33, -R48.reuse ;  /* 0x0000002123487c23 */ /* 0x100fe20008010830 */
[----:B------:R-:W0:Y:S01]  /*2ea0*/  SHFL.BFLY PT, R78, R71, 0x2, 0x1f ;  /* 0x0c401f00474e7f89 */ /* 0x000e2200000e0000 */
[--C-:B------:R-:W-:Y:S01]  /*2eb0*/  FFMA.FTZ R35, R76, UR33, -R48.reuse ;  /* 0x000000214c237c23 */ /* 0x100fe20008010830 */
        /* <DEDUP_REMOVED lines=33> */
[----:B------:R1:W3:Y:S01]  /*30d0*/  MUFU.EX2 R88, R4 ;  /* 0x0000000400587308 */ /* 0x0002e20000000800 */
[--C-:B0-----:R-:W-:Y:S01]  /*30e0*/  FFMA.FTZ R73, R9, UR33, -R71.reuse ;  /* 0x0000002109497c23 */ /* 0x101fe20008010847 */
[--C-:B------:R-:W-:Y:S01]  /*30f0*/  FFMA.FTZ R24, R24, UR33, -R71.reuse ;  /* 0x0000002118187c23 */ /* 0x100fe20008010847 */
[--C-:B------:R-:W-:Y:S01]  /*3100*/  FFMA.FTZ R25, R25, UR33, -R71.reuse ;  /* 0x0000002119197c23 */ /* 0x100fe20008010847 */
[--C-:B------:R-:W-:Y:S01]  /*3110*/  FFMA.FTZ R26, R26, UR33, -R71.reuse ;  /* 0x000000211a1a7c23 */ /* 0x100fe20008010847 */
[--C-:B------:R-:W-:Y:S01]  /*3120*/  FFMA.FTZ R32, R32, UR33, -R71.reuse ;  /* 0x0000002120207c23 */ /* 0x100fe20008010847 */
[--C-:B------:R-:W-:Y:S01]  /*3130*/  FFMA.FTZ R0, R28, UR33, -R71.reuse ;  /* 0x000000211c007c23 */ /* 0x100fe20008010847 */
[--C-:B------:R-:W-:Y:S01]  /*3140*/  FFMA.FTZ R28, R30, UR33, -R71.reuse ;  /* 0x000000211e1c7c23 */ /* 0x100fe20008010847 */
[----:B------:R0:W4:Y:S01]  /*3150*/  MUFU.EX2 R83, R5 ;  /* 0x0000000500537308 */ /* 0x0001220000000800 */
[----:B-1----:R-:W-:Y:S01]  /*3160*/  F2FP.F16.F32.PACK_AB R4, R44, R43 ;  /* 0x0000002b2c04723e */ /* 0x002fe200000000ff */
[--C-:B------:R-:W-:Y:S01]  /*3170*/  FFMA.FTZ R30, R31, UR33, -R71.reuse ;  /* 0x000000211f1e7c23 */ /* 0x100fe20008010847 */
[--C-:B------:R-:W-:Y:S01]  /*3180*/  FFMA.FTZ R29, R29, UR33, -R71.reuse ;  /* 0x000000211d1d7c23 */ /* 0x100fe20008010847 */
[--C-:B------:R-:W-:Y:S01]  /*3190*/  FFMA.FTZ R27, R27, UR33, -R71.reuse ;  /* 0x000000211b1b7c23 */ /* 0x100fe20008010847 */
[--C-:B------:R-:W-:Y:S01]  /*31a0*/  FFMA.FTZ R33, R33, UR33, -R71.reuse ;  /* 0x0000002121217c23 */ /* 0x100fe20008010847 */
[--C-:B------:R-:W-:Y:S01]  /*31b0*/  FFMA.FTZ R34, R34, UR33, -R71.reuse ;  /* 0x0000002122227c23 */ /* 0x100fe20008010847 */
[----:B--2---:R-:W-:Y:S01]  /*31c0*/  F2FP.F16.F32.PACK_AB R12, R59, R54 ;  /* 0x000000363b0c723e */ /* 0x004fe200000000ff */
[----:B------:R1:W2:Y:S01]  /*31d0*/  MUFU.EX2 R90, R6 ;  /* 0x00000006005a7308 */ /* 0x0002a20000000800 */
[----:B0-----:R-:W-:Y:S01]  /*31e0*/  FADD.FTZ R5, R43, R44 ;  /* 0x0000002c2b057221 */ /* 0x001fe20000010000 */
[----:B---3--:R-:W-:Y:S01]  /*31f0*/  FADD.FTZ R8, R81, R88 ;  /* 0x0000005851087221 */ /* 0x008fe20000010000 */
[--C-:B------:R-:W-:Y:S01]  /*3200*/  FFMA.FTZ R58, R58, UR33, -R71.reuse ;  /* 0x000000213a3a7c23 */ /* 0x100fe20008010847 */
[--C-:B------:R-:W-:Y:S01]  /*3210*/  FFMA.FTZ R62, R62, UR33, -R71.reuse ;  /* 0x000000213e3e7c23 */ /* 0x100fe20008010847 */
[--C-:B------:R-:W-:Y:S01]  /*3220*/  FFMA.FTZ R63, R63, UR33, -R71.reuse ;  /* 0x000000213f3f7c23 */ /* 0x100fe20008010847 */
[--C-:B------:R-:W-:Y:S01]  /*3230*/  FFMA.FTZ R68, R68, UR33, -R71.reuse ;  /* 0x0000002144447c23 */ /* 0x100fe20008010847 */
[----:B------:R-:W-:Y:S01]  /*3240*/  FFMA.FTZ R60, R60, UR33, -R71 ;  /* 0x000000213c3c7c23 */ /* 0x000fe20008010847 */
[----:B------:R-:W0:Y:S01]  /*3250*/  MUFU.EX2 R3, R3 ;  /* 0x0000000300037308 */ /* 0x000e220000000800 */
[----:B-1----:R-:W-:Y:S01]  /*3260*/  FADD.FTZ R6, R40, R5 ;  /* 0x0000000528067221 */ /* 0x002fe20000010000 */
[----:B----4-:R-:W-:Y:S01]  /*3270*/  FADD.FTZ R7, R83, R8 ;  /* 0x0000000853077221 */ /* 0x010fe20000010000 */
[----:B------:R-:W-:Y:S01]  /*3280*/  F2FP.F16.F32.PACK_AB R5, R88, R81 ;  /* 0x000000515805723e */ /* 0x000fe200000000ff */
[----:B------:R-:W-:Y:S01]  /*3290*/  FFMA.FTZ R70, R70, UR33, -R71 ;  /* 0x0000002146467c23 */ /* 0x000fe20008010847 */
[C---:B------:R-:W-:Y:S01]  /*32a0*/  FADD.FTZ R9, R47.reuse, R6 ;  /* 0x000000062f097221 */ /* 0x040fe20000010000 */
[----:B------:R-:W-:Y:S01]  /*32b0*/  F2FP.F16.F32.PACK_AB R6, R47, R40 ;  /* 0x000000282f06723e */ /* 0x000fe200000000ff */
[----:B------:R-:W-:Y:S01]  /*32c0*/  IMAD.MOV.U32 R88, RZ, RZ, R135 ;  /* 0x000000ffff587224 */ /* 0x000fe200078e0087 */
[----:B------:R-:W1:Y:S01]  /*32d0*/  MUFU.EX2 R80, R80 ;  /* 0x0000005000507308 */ /* 0x000e620000000800 */
[----:B------:R-:W-:Y:S01]  /*32e0*/  FADD.FTZ R10, R36, R9 ;  /* 0x00000009240a7221 */ /* 0x000fe20000010000 */
[C---:B--2---:R-:W-:Y:S01]  /*32f0*/  FADD.FTZ R8, R90.reuse, R7 ;  /* 0x000000075a087221 */ /* 0x044fe20000010000 */
[----:B------:R-:W-:Y:S01]  /*3300*/  F2FP.F16.F32.PACK_AB R7, R90, R83 ;  /* 0x000000535a07723e */ /* 0x000fe200000000ff */
[----:B------:R-:W-:-:S02]  /*3310*/  IMAD.MOV.U32 R90, RZ, RZ, R135 ;  /* 0x000000ffff5a7224 */ /* 0x000fc400078e0087 */
[----:B------:R-:W-:Y:S02]  /*3320*/  FADD.FTZ R11, R39, R10 ;  /* 0x0000000a270b7221 */ /* 0x000fe40000010000 */
[----:B------:R-:W2:Y:S01]  /*3330*/  MUFU.EX2 R73, R73 ;  /* 0x0000004900497308 */ /* 0x000ea20000000800 */
[----:B0-----:R-:W-:Y:S01]  /*3340*/  FADD.FTZ R9, R3, R8 ;  /* 0x0000000803097221 */ /* 0x001fe20000010000 */
[----:B------:R-:W-:Y:S01]  /*3350*/  FADD.FTZ R10, R52, R11 ;  /* 0x0000000b340a7221 */ /* 0x000fe20000010000 */
[----:B------:R0:W-:Y:S03]  /*3360*/  STSM.16.M88.4 [R2+0x21800], R4 ;  /* 0x0218000402007844 */ /* 0x0001e60000000200 */
[----:B------:R-:W-:Y:S02]  /*3370*/  FADD.FTZ R11, R57, R10 ;  /* 0x0000000a390b7221 */ /* 0x000fe40000010000 */
[----:B------:R-:W3:Y:S01]  /*3380*/  MUFU.EX2 R82, R82 ;  /* 0x0000005200527308 */ /* 0x000ee20000000800 */
        /* <DEDUP_REMOVED lines=8> */
[----:B---3--:R-:W-:-:S07]  /*3410*/  FADD.FTZ R8, R82, R9 ;  /* 0x0000000952087221 */ /* 0x008fce0000010000 */
[----:B------:R-:W3:Y:S01]  /*3420*/  MUFU.EX2 R79, R79 ;  /* 0x0000004f004f7308 */ /* 0x000ee20000000800 */
[----:B-1----:R-:W-:-:S07]  /*3430*/  FADD.FTZ R9, R77, R8 ;  /* 0x000000084d097221 */ /* 0x002fce0000010000 */
[----:B------:R-:W1:Y:S01]  /*3440*/  MUFU.EX2 R86, R86 ;  /* 0x0000005600567308 */ /* 0x000e620000000800 */
[C---:B--2---:R-:W-:Y:S01]  /*3450*/  FADD.FTZ R8, R84.reuse, R9 ;  /* 0x0000000954087221 */ /* 0x044fe20000010000 */
[----:B------:R-:W-:-:S06]  /*3460*/  F2FP.F16.F32.PACK_AB R13, R84, R77 ;  /* 0x0000004d540d723e */ /* 0x000fcc00000000ff */
[----:B------:R-:W2:Y:S01]  /*3470*/  MUFU.EX2 R75, R75 ;  /* 0x0000004b004b7308 */ /* 0x000ea20000000800 */
[----:B---3--:R-:W-:Y:S01]  /*3480*/  FADD.FTZ R9, R79, R8 ;  /* 0x000000084f097221 */ /* 0x008fe20000010000 */
[----:B------:R-:W-:-:S04]  /*3490*/  FADD.FTZ R8, R38, R11 ;  /* 0x0000000b26087221 */ /* 0x000fc80000010000 */
[----:B------:R-:W-:Y:S01]  /*34a0*/  FADD.FTZ R11, R37, R8 ;  /* 0x00000008250b7221 */ /* 0x000fe20000010000 */
[----:B------:R-:W-:Y:S01]  /*34b0*/  F2FP.F16.F32.PACK_AB R8, R39, R36 ;  /* 0x000000242708723e */ /* 0x000fe200000000ff */
[----:B------:R-:W3:Y:S01]  /*34c0*/  MUFU.EX2 R20, R20 ;  /* 0x0000001400147308 */ /* 0x000ee20000000800 */
[----:B-1----:R-:W-:Y:S01]  /*34d0*/  FADD.FTZ R10, R86, R9 ;  /* 0x00000009560a7221 */ /* 0x002fe20000010000 */
[----:B------:R-:W-:Y:S01]  /*34e0*/  FADD.FTZ R14, R42, R11 ;  /* 0x0000000b2a0e7221 */ /* 0x000fe20000010000 */
[----:B------:R-:W-:Y:S02]  /*34f0*/  F2FP.F16.F32.PACK_AB R11, R82, R73 ;  /* 0x00000049520b723e */ /* 0x000fe400000000ff */
[----:B------:R-:W-:-:S03]  /*3500*/  F2FP.F16.F32.PACK_AB R15, R86, R79 ;  /* 0x0000004f560f723e */ /* 0x000fc600000000ff */
[----:B------:R-:W0:Y:S01]  /*3510*/  MUFU.EX2 R21, R21 ;  /* 0x0000001500157308 */ /* 0x000e220000000800 */
[----:B--2---:R-:W-:Y:S01]  /*3520*/  FADD.FTZ R9, R75, R10 ;  /* 0x0000000a4b097221 */ /* 0x004fe20000010000 */
[----:B------:R-:W-:-:S06]  /*3530*/  F2FP.F16.F32.PACK_AB R10, R57, R52 ;  /* 0x00000034390a723e */ /* 0x000fcc00000000ff */
[----:B------:R-:W1:Y:S08]  /*3540*/  MUFU.EX2 R24, R24 ;  /* 0x0000001800187308 */ /* 0x000e700000000800 */
[----:B------:R-:W2:Y:S08]  /*3550*/  MUFU.EX2 R25, R25 ;  /* 0x0000001900197308 */ /* 0x000eb00000000800 */
[----:B------:R-:W4:Y:S08]  /*3560*/  MUFU.EX2 R26, R26 ;  /* 0x0000001a001a7308 */ /* 0x000f300000000800 */
[----:B------:R3:W-:Y:S08]  /*3570*/  MUFU.EX2 R31, R32 ;  /* 0x00000020001f7308 */ /* 0x0007f00000000800 */
[----:B------:R-:W5:Y:S01]  /*3580*/  MUFU.EX2 R0, R0 ;  /* 0x0000000000007308 */ /* 0x000f620000000800 */
[----:B---3--:R-:W-:Y:S01]  /*3590*/  FADD.FTZ R32, R20, R9 ;  /* 0x0000000914207221 */ /* 0x008fe20000010000 */
[----:B------:R-:W-:Y:S01]  /*35a0*/  FADD.FTZ R9, R41, R14 ;  /* 0x0000000e29097221 */ /* 0x000fe20000010000 */
[----:B------:R-:W-:-:S02]  /*35b0*/  F2FP.F16.F32.PACK_AB R14, R61, R56 ;  /* 0x000000383d0e723e */ /* 0x000fc400000000ff */
[----:B0-----:R-:W-:Y:S01]  /*35c0*/  FADD.FTZ R5, R21, R32 ;  /* 0x0000002015057221 */ /* 0x001fe20000010000 */
[----:B------:R-:W-:Y:S01]  /*35d0*/  FADD.FTZ R6, R46, R9 ;  /* 0x000000092e067221 */ /* 0x000fe20000010000 */
[----:B------:R-:W-:Y:S01]  /*35e0*/  F2FP.F16.F32.PACK_AB R9, R80, R3 ;  /* 0x000000035009723e */ /* 0x000fe200000000ff */
[----:B------:R-:W0:Y:S01]  /*35f0*/  MUFU.EX2 R29, R29 ;  /* 0x0000001d001d7308 */ /* 0x000e220000000800 */
[----:B-1----:R-:W-:Y:S01]  /*3600*/  FADD.FTZ R4, R24, R5 ;  /* 0x0000000518047221 */ /* 0x002fe20000010000 */
[----:B------:R-:W-:Y:S01]  /*3610*/  FADD.FTZ R5, R45, R6 ;  /* 0x000000062d057221 */ /* 0x000fe20000010000 */
[----:B------:R-:W-:Y:S01]  /*3620*/  F2FP.F16.F32.PACK_AB R6, R41, R42 ;  /* 0x0000002a2906723e */ /* 0x000fe200000000ff */
[----:B------:R1:W-:Y:S01]  /*3630*/  STSM.16.M88.4 [R18], R8 ;  /* 0x0000000812007844 */ /* 0x0003e20000000200 */
[----:B--2---:R-:W-:Y:S01]  /*3640*/  FADD.FTZ R3, R25, R4 ;  /* 0x0000000419037221 */ /* 0x004fe20000010000 */
[----:B------:R-:W-:Y:S02]  /*3650*/  FADD.FTZ R4, R50, R5 ;  /* 0x0000000532047221 */ /* 0x000fe40000010000 */
[----:B------:R-:W2:Y:S01]  /*3660*/  MUFU.EX2 R64, R64 ;  /* 0x0000004000407308 */ /* 0x000ea20000000800 */
[----:B----4-:R-:W-:Y:S01]  /*3670*/  FADD.FTZ R5, R26, R3 ;  /* 0x000000031a057221 */ /* 0x010fe20000010000 */
[----:B------:R-:W-:Y:S01]  /*3680*/  FADD.FTZ R4, R67, R4 ;  /* 0x0000000443047221 */ /* 0x000fe20000010000 */
[----:B------:R3:W-:Y:S02]  /*3690*/  STSM.16.M88.4 [R17], R12 ;  /* 0x0000000c11007844 */ /* 0x0007e40000000200 */
[----:B-----5:R-:W-:Y:S01]  /*36a0*/  FADD.FTZ R32, R0, R5 ;  /* 0x0000000500207221 */ /* 0x020fe20000010000 */
[----:B------:R-:W-:Y:S01]  /*36b0*/  FADD.FTZ R5, R49, R4 ;  /* 0x0000000431057221 */ /* 0x000fe20000010000 */
[----:B------:R-:W-:Y:S01]  /*36c0*/  F2FP.F16.F32.PACK_AB R4, R37, R38 ;  /* 0x000000262504723e */ /* 0x000fe200000000ff */
[----:B------:R-:W4:Y:S01]  /*36d0*/  MUFU.EX2 R27, R27 ;  /* 0x0000001b001b7308 */ /* 0x000f220000000800 */
[----:B0-----:R-:W-:Y:S01]  /*36e0*/  FADD.FTZ R32, R29, R32 ;  /* 0x000000201d207221 */ /* 0x001fe20000010000 */
[----:B-1----:R-:W-:-:S02]  /*36f0*/  F2FP.F16.F32.PACK_AB R8, R45, R46 ;  /* 0x0000002e2d08723e */ /* 0x002fc400000000ff */
[----:B------:R-:W-:-:S04]  /*3700*/  F2FP.F16.F32.PACK_AB R10, R67, R50 ;  /* 0x00000032430a723e */ /* 0x000fc800000000ff */
[----:B------:R-:W0:Y:S01]  /*3710*/  MUFU.EX2 R53, R53 ;  /* 0x0000003500357308 */ /* 0x000e220000000800 */
[----:B--2---:R-:W-:Y:S01]  /*3720*/  FADD.FTZ R36, R64, R5 ;  /* 0x0000000540247221 */ /* 0x004fe20000010000 */
[----:B------:R-:W-:-:S06]  /*3730*/  F2FP.F16.F32.PACK_AB R5, R20, R75 ;  /* 0x0000004b1405723e */ /* 0x000fcc00000000ff */
[----:B------:R-:W1:Y:S01]  /*3740*/  MUFU.EX2 R28, R28 ;  /* 0x0000001c001c7308 */ /* 0x000e620000000800 */
[----:B----4-:R-:W-:-:S07]  /*3750*/  FADD.FTZ R7, R27, R32 ;  /* 0x000000201b077221 */ /* 0x010fce0000010000 */
[----:B------:R-:W3:Y:S01]  /*3760*/  MUFU.EX2 R66, R66 ;  /* 0x0000004200427308 */ /* 0x000ee20000000800 */
[----:B0-----:R-:W-:-:S07]  /*3770*/  FADD.FTZ R11, R53, R36 ;  /* 0x00000024350b7221 */ /* 0x001fce0000010000 */
[----:B------:R-:W0:Y:S01]  /*3780*/  MUFU.EX2 R30, R30 ;  /* 0x0000001e001e7308 */ /* 0x000e220000000800 */
[----:B-1----:R-:W-:Y:S01]  /*3790*/  FADD.FTZ R9, R28, R7 ;  /* 0x000000071c097221 */ /* 0x002fe20000010000 */
[----:B------:R-:W-:-:S05]  /*37a0*/  F2FP.F16.F32.PACK_AB R7, R24, R21 ;  /* 0x000000151807723e */ /* 0x000fca00000000ff */
[----:B------:R1:W-:Y:S01]  /*37b0*/  STSM.16.M88.4 [R16], R4 ;  /* 0x0000000410007844 */ /* 0x0003e20000000200 */
[----:B------:R-:W2:Y:S01]  /*37c0*/  MUFU.EX2 R55, R55 ;  /* 0x0000003700377308 */ /* 0x000ea20000000800 */
[----:B---3--:R-:W-:Y:S01]  /*37d0*/  FADD.FTZ R14, R66, R11 ;  /* 0x0000000b420e7221 */ /* 0x008fe20000010000 */
[----:B------:R-:W-:-:S06]  /*37e0*/  F2FP.F16.F32.PACK_AB R11, R29, R0 ;  /* 0x000000001d0b723e */ /* 0x000fcc00000000ff */
[----:B------:R-:W3:Y:S01]  /*37f0*/  MUFU.EX2 R72, R72 ;  /* 0x0000004800487308 */ /* 0x000ee20000000800 */
[----:B0-----:R-:W-:Y:S01]  /*3800*/  FADD.FTZ R12, R30, R9 ;  /* 0x000000091e0c7221 */ /* 0x001fe20000010000 */
[----:B------:R-:W-:-:S03]  /*3810*/  F2FP.F16.F32.PACK_AB R9, R26, R25 ;  /* 0x000000191a09723e */ /* 0x000fc600000000ff */
[----:B------:R-:W-:Y:S02]  /*3820*/  FADD.FTZ R12, R31, R12 ;  /* 0x0000000c1f0c7221 */ /* 0x000fe40000010000 */
[----:B------:R0:W-:Y:S01]  /*3830*/  STSM.16.M88.4 [R2+0x27800], R8 ;  /* 0x0278000802007844 */ /* 0x0001e20000000200 */
[----:B------:R-:W4:Y:S01]  /*3840*/  MUFU.EX2 R33, R33 ;  /* 0x0000002100217308 */ /* 0x000f220000000800 */
[----:B--2---:R-:W-:Y:S01]  /*3850*/  FADD.FTZ R13, R55, R14 ;  /* 0x0000000e370d7221 */ /* 0x004fe20000010000 */
[----:B------:R-:W-:-:S06]  /*3860*/  F2FP.F16.F32.PACK_AB R14, R66, R53 ;  /* 0x00000035420e723e */ /* 0x000fcc00000000ff */
[----:B------:R-:W2:Y:S01]  /*3870*/  MUFU.EX2 R35, R35 ;  /* 0x0000002300237308 */ /* 0x000ea20000000800 */
[C---:B---3--:R-:W-:Y:S01]  /*3880*/  FADD.FTZ R0, R72.reuse, R13 ;  /* 0x0000000d48007221 */ /* 0x048fe20000010000 */
[----:B------:R-:W-:-:S06]  /*3890*/  F2FP.F16.F32.PACK_AB R24, R72, R55 ;  /* 0x000000374818723e */ /* 0x000fcc00000000ff */
[----:B------:R-:W3:Y:S01]  /*38a0*/  MUFU.EX2 R34, R34 ;  /* 0x0000002200227308 */ /* 0x000ee20000000800 */
[----:B----4-:R-:W-:Y:S01]  /*38b0*/  FADD.FTZ R13, R33, R12 ;  /* 0x0000000c210d7221 */ /* 0x010fe20000010000 */
[----:B------:R-:W-:-:S06]  /*38c0*/  F2FP.F16.F32.PACK_AB R12, R64, R49 ;  /* 0x00000031400c723e */ /* 0x000fcc00000000ff */
[----:B------:R-:W4:Y:S01]  /*38d0*/  MUFU.EX2 R78, R78 ;  /* 0x0000004e004e7308 */ /* 0x000f220000000800 */
[----:B--2---:R-:W-:-:S07]  /*38e0*/  FADD.FTZ R15, R35, R0 ;  /* 0x00000000230f7221 */ /* 0x004fce0000010000 */
[----:B------:R-:W2:Y:S01]  /*38f0*/  MUFU.EX2 R58, R58 ;  /* 0x0000003a003a7308 */ /* 0x000ea20000000800 */
[C---:B---3--:R-:W-:Y:S01]  /*3900*/  FADD.FTZ R13, R34.reuse, R13 ;  /* 0x0000000d220d7221 */ /* 0x048fe20000010000 */
[----:B------:R-:W-:-:S06]  /*3910*/  F2FP.F16.F32.PACK_AB R25, R34, R33 ;  /* 0x000000212219723e */ /* 0x000fcc00000000ff */
[----:B------:R-:W3:Y:S01]  /*3920*/  MUFU.EX2 R65, R65 ;  /* 0x0000004100417308 */ /* 0x000ee20000000800 */
[C---:B----4-:R-:W-:Y:S01]  /*3930*/  FADD.FTZ R20, R78.reuse, R15 ;  /* 0x0000000f4e147221 */ /* 0x050fe20000010000 */
[----:B------:R-:W-:Y:S02]  /*3940*/  F2FP.F16.F32.PACK_AB R15, R31, R30 ;  /* 0x0000001e1f0f723e */ /* 0x000fe400000000ff */
[----:B------:R-:W-:-:S04]  /*3950*/  F2FP.F16.F32.PACK_AB R26, R78, R35 ;  /* 0x000000234e1a723e */ /* 0x000fc800000000ff */
[----:B------:R-:W1:Y:S01]  /*3960*/  MUFU.EX2 R74, R74 ;  /* 0x0000004a004a7308 */ /* 0x000e620000000800 */
[----:B--2---:R-:W-:-:S07]  /*3970*/  FADD.FTZ R0, R58, R13 ;  /* 0x0000000d3a007221 */ /* 0x004fce0000010000 */
[----:B------:R-:W2:Y:S01]  /*3980*/  MUFU.EX2 R3, R60 ;  /* 0x0000003c00037308 */ /* 0x000ea20000000800 */
[----:B---3--:R-:W-:-:S07]  /*3990*/  FADD.FTZ R13, R65, R20 ;  /* 0x00000014410d7221 */ /* 0x008fce0000010000 */
[----:B------:R-:W-:Y:S01]  /*39a0*/  MUFU.EX2 R51, R51 ;  /* 0x0000003300337308 */ /* 0x000fe20000000800 */
[----:B-1----:R-:W-:Y:S01]  /*39b0*/  FADD.FTZ R4, R74, R13 ;  /* 0x0000000d4a047221 */ /* 0x002fe20000010000 */
[----:B------:R-:W-:Y:S02]  /*39c0*/  F2FP.F16.F32.PACK_AB R13, R28, R27 ;  /* 0x0000001b1c0d723e */ /* 0x000fe400000000ff */
[----:B0-----:R-:W-:-:S03]  /*39d0*/  F2FP.F16.F32.PACK_AB R8, R74, R65 ;  /* 0x000000414a08723e */ /* 0x001fc600000000ff */
[----:B------:R0:W-:Y:S01]  /*39e0*/  STSM.16.M88.4 [R19], R12 ;  /* 0x0000000c13007844 */ /* 0x0001e20000000200 */
[----:B------:R-:W1:Y:S01]  /*39f0*/  MUFU.EX2 R48, R48 ;  /* 0x0000003000307308 */ /* 0x000e620000000800 */
[C---:B--2---:R-:W-:Y:S01]  /*3a00*/  F2FP.F16.F32.PACK_AB R27, R3.reuse, R58 ;  /* 0x0000003a031b723e */ /* 0x044fe200000000ff */
[----:B------:R-:W-:-:S04]  /*3a10*/  FADD.FTZ R5, R3, R0 ;  /* 0x0000000003057221 */ /* 0x000fc80000010000 */
[----:B------:R0:W-:Y:S02]  /*3a20*/  STSM.16.M88.4 [R17+0x6000], R24 ;  /* 0x0060001811007844 */ /* 0x0001e40000000200 */
[----:B------:R-:W2:Y:S08]  /*3a30*/  MUFU.EX2 R62, R62 ;  /* 0x0000003e003e7308 */ /* 0x000eb00000000800 */
[----:B------:R-:W3:Y:S01]  /*3a40*/  MUFU.EX2 R63, R63 ;  /* 0x0000003f003f7308 */ /* 0x000ee20000000800 */
[----:B-1----:R-:W-:Y:S01]  /*3a50*/  F2FP.F16.F32.PACK_AB R10, R48, R51 ;  /* 0x00000033300a723e */ /* 0x002fe200000000ff */
[----:B------:R-:W-:-:S06]  /*3a60*/  FADD.FTZ R51, R51, R4 ;  /* 0x0000000433337221 */ /* 0x000fcc0000010000 */
[----:B------:R-:W-:Y:S01]  /*3a70*/  MUFU.EX2 R68, R68 ;  /* 0x0000004400447308 */ /* 0x000fe20000000800 */
[----:B--2---:R-:W-:-:S07]  /*3a80*/  FADD.FTZ R0, R62, R5 ;  /* 0x000000053e007221 */ /* 0x004fce0000010000 */
[----:B------:R-:W1:Y:S01]  /*3a90*/  MUFU.EX2 R21, R70 ;  /* 0x0000004600157308 */ /* 0x000e620000000800 */
[C---:B---3--:R-:W-:Y:S01]  /*3aa0*/  F2FP.F16.F32.PACK_AB R9, R63.reuse, R62 ;  /* 0x0000003e3f09723e */ /* 0x048fe200000000ff */
[----:B------:R-:W-:Y:S01]  /*3ab0*/  FADD.FTZ R3, R63, R0 ;  /* 0x000000003f037221 */ /* 0x000fe20000010000 */
[----:B-1----:R-:W-:-:S03]  /*3ac0*/  F2FP.F16.F32.PACK_AB R11, R21, R68 ;  /* 0x00000044150b723e */ /* 0x002fc600000000ff */
[----:B------:R-:W-:Y:S01]  /*3ad0*/  FADD.FTZ R68, R68, R3 ;  /* 0x0000000344447221 */ /* 0x000fe20000010000 */
[----:B------:R-:W-:Y:S01]  /*3ae0*/  FADD.FTZ R3, R48, R51 ;  /* 0x0000003330037221 */ /* 0x000fe20000010000 */
[----:B------:R0:W-:Y:S02]  /*3af0*/  STSM.16.M88.4 [R16+0x6000], R8 ;  /* 0x0060000810007844 */ /* 0x0001e40000000200 */
[----:B------:R-:W-:Y:S01]  /*3b00*/  FADD.FTZ R5, R21, R68 ;  /* 0x0000004415057221 */ /* 0x000fe20000010000 */
[----:B------:R1:W-:Y:S06]  /*3b10*/  MEMBAR.ALL.CTA ;  /* 0x0000000000007992 */ /* 0x0003ec0000008000 */
[----:B-1----:R-:W1:Y:S02]  /*3b20*/  FENCE.VIEW.ASYNC.S ;  /* 0x00000000000073c6 */ /* 0x002e640000000000 */
[----:B-1----:R-:W-:Y:S01]  /*3b30*/  NOP ;  /* 0x0000000000007918 */ /* 0x002fe20000000000 */
[----:B------:R-:W-:Y:S05]  /*3b40*/  @!P1 BRA `(.L_x_10019) ;  /* 0x0000002800a89947 */ /* 0x000fea0003800000 */
        /* <DEDUP_REMOVED lines=29> */
[----:B------:R-:W-:Y:S01]  /*3d20*/  ULDC UR34, c[0x0][0x9d8] ;  /* 0x0002760000227ab9 */ /* 0x000fe20000000800 */
[----:B------:R-:W-:-:S08]  /*3d30*/  ULDC UR33, c[0x0][0x988] ;  /* 0x0002620000217ab9 */ /* 0x000fd00000000800 */
.L_x_10030:
[----:B------:R-:W-:Y:S01]  /*3d40*/  ISETP.NE.AND P2, PT, RZ, UR39, PT ;  /* 0x00000027ff007c0c */ /* 0x000fe2000bf45270 */
[----:B------:R-:W-:-:S04]  /*3d50*/  UISETP.NE.AND UP0, UPT, UR35, 0x1, UPT ;  /* 0x000000012300788c */ /* 0x000fc8000bf05270 */
[----:B------:R-:W-:-:S04]  /*3d60*/  USEL UR45, URZ, 0x1, UP0 ;  /* 0x000000013f2d7887 */ /* 0x000fc80008000000 */
[----:B------:R-:W-:-:S04]  /*3d70*/  ULOP3.LUT UR45, UR28, UR45, URZ, 0x3c, !UPT ;  /* 0x0000002d1c2d7292 */ /* 0x000fc8000f8e3c3f */
[----:B------:R-:W-:Y:S08]  /*3d80*/  @P2 BRA `(.L_x_10020) ;  /* 0x0000000000382947 */ /* 0x000ff00003800000 */
[----:B------:R-:W-:Y:S05]  /*3d90*/  @!P0 BRA `(.L_x_10021) ;  /* 0x0000000000048947 */ /* 0x000fea0003800000 */
[----:B------:R-:W-:Y:S01]  /*3da0*/  BPT.TRAP 0x1 ;  /* 0x000000040000795c */ /* 0x000fe20000300000 */
.L_x_10021:
[----:B------:R-:W-:Y:S01]  /*3db0*/  UIADD3 UR6, UR35, 0x1, URZ ;  /* 0x0000000123067890 */ /* 0x000fe2000fffe03f */
[----:B------:R-:W-:-:S03]  /*3dc0*/  IMAD.U32 R6, RZ, RZ, UR45 ;  /* 0x0000002dff067e24 */ /* 0x000fc6000f8e00ff */
[----:B------:R-:W-:Y:S02]  /*3dd0*/  UISETP.NE.AND UP0, UPT, UR6, 0x2, UPT ;  /* 0x000000020600788c */ /* 0x000fe4000bf05270 */
[----:B------:R-:W-:Y:S02]  /*3de0*/  SHF.L.U32 R6, R6, 0x1f, RZ ;  /* 0x0000001f06067819 */ /* 0x000fe400000006ff */
[----:B------:R-:W-:-:S04]  /*3df0*/  USEL UR6, UR6, URZ, UP0 ;  /* 0x0000003f06067287 */ /* 0x000fc80008000000 */
[----:B------:R-:W-:-:S09]  /*3e00*/  ULEA UR6, UR6, UR40, 0x3 ;  /* 0x0000002806067291 */ /* 0x000fd2000f8e183f */
[----:B------:R1:W2:Y:S01]  /*3e10*/  SYNCS.PHASECHK.TRANS64.TRYWAIT P1, [UR6+0x2d830], R6 ;  /* 0x02d83006ff0075a7 */ /* 0x0002a20008020146 */
[----:B------:R-:W-:Y:S05]  /*3e20*/  @!P0 BRA `(.L_x_10022) ;  /* 0x0000000000048947 */ /* 0x000fea0003800000 */
[----:B------:R-:W-:Y:S01]  /*3e30*/  BPT.TRAP 0x1 ;  /* 0x000000040000795c */ /* 0x000fe20000300000 */
.L_x_10022:
[----:B--2---:R-:W-:Y:S05]  /*3e40*/  @P1 BRA `(.L_x_10020) ;  /* 0x0000000000081947 */ /* 0x004fea0003800000 */
[----:B------:R-:W2:Y:S02]  /*3e50*/  SYNCS.PHASECHK.TRANS64.TRYWAIT P1, [UR6+0x2d830], R6 ;  /* 0x02d83006ff0075a7 */ /* 0x000ea40008020146 */
[----:B--2---:R-:W-:Y:S05]  /*3e60*/  @!P1 BRA `(.L_x_10023) ;  /* 0x0000007800849947 */ /* 0x004fea0003800000 */
.L_x_10020:
[----:B--2---:R-:W2:Y:S01]  /*3e70*/  S2R R7, SR_TID.X ;  /* 0x0000000000077919 */ /* 0x004ea20000002100 */
[----:B------:R-:W-:Y:S01]  /*3e80*/  UIADD3 UR44, UR35, 0x1, URZ ;  /* 0x00000001232c7890 */ /* 0x000fe2000fffe03f */
[----:B------:R-:W-:Y:S01]  /*3e90*/  UMOV UR7, 0x80000020 ;  /* 0x8000002000077882 */ /* 0x000fe20000000000 */
[----:B------:R-:W-:Y:S02]  /*3ea0*/  UMOV UR11, 0x80000020 ;  /* 0x80000020000b7882 */ /* 0x000fe40000000000 */
[----:B------:R-:W-:Y:S01]  /*3eb0*/  UISETP.NE.AND UP0, UPT, UR44, 0x2, UPT ;  /* 0x000000022c00788c */ /* 0x000fe2000bf05270 */
[----:B------:R-:W-:Y:S01]  /*3ec0*/  UMOV UR15, 0x80000020 ;  /* 0x80000020000f7882 */ /* 0x000fe20000000000 */
[----:B------:R-:W-:Y:S02]  /*3ed0*/  UMOV UR19, 0x80000020 ;  /* 0x8000002000137882 */ /* 0x000fe40000000000 */
[----:B------:R-:W-:Y:S01]  /*3ee0*/  USEL UR44, UR44, URZ, UP0 ;  /* 0x0000003f2c2c7287 */ /* 0x000fe20008000000 */
[----:B------:R-:W-:Y:S01]  /*3ef0*/  UMOV UR23, 0x80000020 ;  /* 0x8000002000177882 */ /* 0x000fe20000000000 */
[----:B------:R-:W-:-:S02]  /*3f00*/  UMOV UR27, 0x80000020 ;  /* 0x80000020001b7882 */ /* 0x000fc40000000000 */
[----:B------:R-:W-:-:S04]  /*3f10*/  UIMAD UR6, UR44, 0x600, UR32 ;  /* 0x000006002c0678a4 */ /* 0x000fc8000f8e0220 */
[----:B------:R-:W-:Y:S02]  /*3f20*/  UIADD3 UR10, UR6, 0x2, URZ ;  /* 0x00000002060a7890 */ /* 0x000fe4000fffe03f */
[----:B------:R-:W-:Y:S02]  /*3f30*/  UIADD3 UR14, UR6, 0x200, URZ ;  /* 0x00000200060e7890 */ /* 0x000fe4000fffe03f */
[----:B------:R-:W-:Y:S02]  /*3f40*/  UIADD3 UR18, UR6, 0x202, URZ ;  /* 0x0000020206127890 */ /* 0x000fe4000fffe03f */
[----:B------:R-:W-:Y:S02]  /*3f50*/  UIADD3 UR22, UR6, 0x400, URZ ;  /* 0x0000040006167890 */ /* 0x000fe4000fffe03f */
[----:B------:R-:W-:Y:S01]  /*3f60*/  UIADD3 UR26, UR6, 0x402, URZ ;  /* 0x00000402061a7890 */ /* 0x000fe2000fffe03f */
[----:B--2---:R-:W-:-:S05]  /*3f70*/  SHF.R.U32.HI R7, RZ, 0x7, R7 ;  /* 0x00000007ff077819 */ /* 0x004fca0000011607 */
[----:B-1----:R-:W-:-:S05]  /*3f80*/  VIADD R6, R7, 0x8 ;  /* 0x0000000807067836 */ /* 0x002fca0000000000 */
[----:B------:R1:W-:Y:S06]  /*3f90*/  BAR.SYNC.DEFER_BLOCKING R6, 0x100 ;  /* 0x000400060000751d */ /* 0x0003ec0000010000 */
[----:B0-----:R-:W-:-:S06]  /*3fa0*/  WARPGROUP.ARRIVE ;  /* 0x00000000000079c5 */ /* 0x001fcc0000000000 */
        /* <DEDUP_REMOVED lines=17> */
[----:B-1----:R-:W-:Y:S05]  /*40c0*/  @P2 BRA `(.L_x_10024) ;  /* 0x00000000002c2947 */ /* 0x002fea0003800000 */
[----:B------:R-:W-:Y:S05]  /*40d0*/  @!P0 BRA `(.L_x_10025) ;  /* 0x0000000000048947 */ /* 0x000fea0003800000 */
[----:B------:R-:W-:Y:S01]  /*40e0*/  BPT.TRAP 0x1 ;  /* 0x000000040000795c */ /* 0x000fe20000300000 */
.L_x_10025:
[----:B------:R-:W-:Y:S01]  /*40f0*/  ULEA UR6, UR35, UR40, 0x3 ;  /* 0x0000002823067291 */ /* 0x000fe2000f8e183f */
[----:B------:R-:W-:-:S05]  /*4100*/  IMAD.U32 R6, RZ, RZ, UR28 ;  /* 0x0000001cff067e24 */ /* 0x000fca000f8e00ff */
[----:B------:R-:W-:-:S04]  /*4110*/  SHF.L.U32 R6, R6, 0x1f, RZ ;  /* 0x0000001f06067819 */ /* 0x000fc800000006ff */
[----:B------:R0:W1:Y:S01]  /*4120*/  SYNCS.PHASECHK.TRANS64.TRYWAIT P1, [UR6+0x2d850], R6 ;  /* 0x02d85006ff0075a7 */ /* 0x0000620008020146 */
[----:B------:R-:W-:Y:S05]  /*4130*/  @!P0 BRA `(.L_x_10026) ;  /* 0x0000000000048947 */ /* 0x000fea0003800000 */
[----:B------:R-:W-:Y:S01]  /*4140*/  BPT.TRAP 0x1 ;  /* 0x000000040000795c */ /* 0x000fe20000300000 */
.L_x_10026:
[----:B-1----:R-:W-:Y:S05]  /*4150*/  @P1 BRA `(.L_x_10024) ;  /* 0x0000000000081947 */ /* 0x002fea0003800000 */
[----:B------:R-:W1:Y:S02]  /*4160*/  SYNCS.PHASECHK.TRANS64.TRYWAIT P1, [UR6+0x2d850], R6 ;  /* 0x02d85006ff0075a7 */ /* 0x000e640008020146 */
[----:B-1----:R-:W-:Y:S05]  /*4170*/  @!P1 BRA `(.L_x_10027) ;  /* 0x0000007400d89947 */ /* 0x002fea0003800000 */
.L_x_10024:
[----:B------:R-:W-:Y:S01]  /*4180*/  UIADD3 UR6, UR40, 0x400, URZ ;  /* 0x0000040028067890 */ /* 0x000fe2000fffe03f */
[----:B------:R-:W-:Y:S01]  /*4190*/  WARPGROUP.ARRIVE ;  /* 0x00000000000079c5 */ /* 0x000fe20000000000 */
[----:B------:R-:W-:Y:S01]  /*41a0*/  UMOV UR29, 0x40000040 ;  /* 0x40000040001d7882 */ /* 0x000fe20000000000 */
[----:B------:R-:W-:Y:S01]  /*41b0*/  UMOV UR31, 0x80000020 ;  /* 0x80000020001f7882 */ /* 0x000fe20000000000 */
[----:B------:R-:W-:-:S03]  /*41c0*/  USHF.R.U32.HI UR6, URZ, 0x4, UR6 ;  /* 0x000000043f067899 */ /* 0x000fc60008011606 */
[----:B------:R-:W1:Y:S01]  /*41d0*/  S2R R8, SR_TID.X ;  /* 0x0000000000087919 */ /* 0x000e620000002100 */
[----:B------:R-:W-:-:S04]  /*41e0*/  ULOP3.LUT UR6, UR6, 0x3fff, URZ, 0xc0, !UPT ;  /* 0x00003fff06067892 */ /* 0x000fc8000f8ec03f */
[----:B------:R-:W-:Y:S02]  /*41f0*/  ULOP3.LUT UR7, UR6, 0x2000000, URZ, 0xfc, !UPT ;  /* 0x0200000006077892 */ /* 0x000fe4000f8efc3f */
[----:B------:R-:W-:Y:S02]  /*4200*/  ULOP3.LUT UR6, UR37, 0x10000, URZ, 0xfc, !UPT ;  /* 0x0001000025067892 */ /* 0x000fe4000f8efc3f */
[----:B------:R-:W-:-:S05]  /*4210*/  UIMAD UR7, UR35, 0x600, UR7 ;  /* 0x00000600230778a4 */ /* 0x000fca000f8e0207 */
[----:B------:R-:W-:Y:S02]  /*4220*/  UMOV UR28, UR6 ;  /* 0x00000006001c7c82 */ /* 0x000fe40008000000 */
[----:B------:R-:W-:Y:S02]  /*4230*/  UMOV UR30, UR7 ;  /* 0x00000007001e7c82 */ /* 0x000fe40008000000 */
[----:B------:R-:W-:Y:S01]  /*4240*/  HGMMA.64x96x16.F32 R88, gdesc[UR28].tnspB, R88, gsb0 ;  /* 0x416000001c5879f0 */ /* 0x000fe20008000858 */
[----:B------:R-:W-:Y:S02]  /*4250*/  UIADD3 UR28, UR6, 0x2, URZ ;  /* 0x00000002061c7890 */ /* 0x000fe4000fffe03f */
[----:B------:R-:W-:Y:S01]  /*4260*/  UIADD3 UR30, UR7, 0x40, URZ ;  /* 0x00000040071e7890 */ /* 0x000fe2000fffe03f */
[----:B------:R-:W-:Y:S01]  /*4270*/  UMOV UR29, 0x40000040 ;  /* 0x40000040001d7882 */ /* 0x000fe20000000000 */
[----:B------:R-:W-:Y:S01]  /*4280*/  UMOV UR31, 0x80000020 ;  /* 0x80000020001f7882 */ /* 0x000fe20000000000 */
[----:B-1----:R-:W-:-:S02]  /*4290*/  SHF.R.U32.HI R7, RZ, 0x7, R8 ;  /* 0x00000007ff077819 */ /* 0x002fc40000011608 */
[----:B------:R-:W-:Y:S02]  /*42a0*/  ISETP.GE.U32.AND P1, PT, R8, 0x180, PT ;  /* 0x000001800800780c */ /* 0x000fe40003f26070 */
[----:B0-----:R-:W-:-:S04]  /*42b0*/  IADD3 R6, R7, 0x9, RZ ;  /* 0x0000000907067810 */ /* 0x001fc80007ffe0ff */
[----:B------:R-:W-:Y:S01]  /*42c0*/  SEL R6, R6, 0x9, !P1 ;  /* 0x0000000906067807 */ /* 0x000fe20004800000 */
[----:B------:R-:W-:Y:S02]  /*42d0*/  WARPGROUP.DEPBAR.LE gsb0, 0x0 ;  /* 0x00008000000079c5 */ /* 0x000fe40000010000 */
[----:B------:R-:W-:-:S06]  /*42e0*/  WARPGROUP.ARRIVE ;  /* 0x00000000000079c5 */ /* 0x000fcc0000000000 */
[----:B------:R-:W-:Y:S01]  /*42f0*/  HGMMA.64x96x16.F32 R88, gdesc[UR28].tnspB, R88, gsb0 ;  /* 0x416000001c5879f0 */ /* 0x000fe20008000858 */
[----:B------:R-:W-:Y:S02]  /*4300*/  UIADD3 UR28, UR6, 0x4, URZ ;  /* 0x00000004061c7890 */ /* 0x000fe4000fffe03f */
[----:B------:R-:W-:Y:S01]  /*4310*/  UIADD3 UR30, UR7, 0x80, URZ ;  /* 0x00000080071e7890 */ /* 0x000fe2000fffe03f */
[----:B------:R-:W-:Y:S01]  /*4320*/  UMOV UR29, 0x40000040 ;  /* 0x40000040001d7882 */ /* 0x000fe20000000000 */
[----:B------:R-:W-:Y:S01]  /*4330*/  UMOV UR31, 0x80000020 ;  /* 0x80000020001f7882 */ /* 0x000fe20000000000 */
        /* <DEDUP_REMOVED lines=37> */
[----:B------:R-:W-:Y:S03]  /*4590*/  HGMMA.64x96x16.F32 R88, gdesc[UR28].tnspB, R88, gsb0 ;  /* 0x416000001c5879f0 */ /* 0x000fe60008000858 */
[----:B------:R-:W-:Y:S02]  /*45a0*/  WARPGROUP.DEPBAR.LE gsb0, 0x0 ;  /* 0x00008000000079c5 */ /* 0x000fe40000010000 */
[----:B------:R0:W-:Y:S06]  /*45b0*/  BAR.ARV R6, 0x100 ;  /* 0x000400060000751d */ /* 0x0001ec0000002000 */
[----:B------:R-:W-:Y:S05]  /*45c0*/  @!P0 BRA `(.L_x_10028) ;  /* 0x0000000000048947 */ /* 0x000fea0003800000 */
[----:B------:R-:W-:Y:S01]  /*45d0*/  BPT.TRAP 0x1 ;  /* 0x000000040000795c */ /* 0x000fe20000300000 */
.L_x_10028:
[----:B0-----:R-:W-:Y:S01]  /*45e0*/  FMUL.FTZ R6, R24, UR34 ;  /* 0x0000002218067c20 */ /* 0x001fe20008410000 */
        /* <DEDUP_REMOVED lines=67> */
[----:B0-----:R-:W-:Y:S01]  /*4a20*/  FMNMX.FTZ R65, R11, R64, !PT ;  /* 0x000000400b417209 */ /* 0x001fe20007810000 */
[----:B------:R-:W-:Y:S01]  /*4a30*/  FMUL.FTZ R64, R76, UR34 ;  /* 0x000000224c407c20 */ /* 0x000fe20008410000 */
[----:B------:R-:W-:-:S04]  /*4a40*/  UIADD3 UR6, UR6, 0x2d840, URZ ;  /* 0x0002d84006067890 */ /* 0x000fc8000fffe03f */
[----:B------:R-:W-:Y:S01]  /*4a50*/  UPRMT UR6, UR41, 0x654, UR6 ;  /* 0x0000065429067896 */ /* 0x000fe20008000006 */
[----:B------:R-:W0:Y:S01]  /*4a60*/  MUFU.TANH R20, R20 ;  /* 0x0000001400147308 */ /* 0x000e220000002400 */
[----:B-1----:R-:W-:-:S07]  /*4a70*/  FMNMX.FTZ R67, R13, R66, !PT ;  /* 0x000000420d437209 */ /* 0x002fce0007810000 */
[----:B------:R-:W1:Y:S01]  /*4a80*/  MUFU.TANH R15, R15 ;  /* 0x0000000f000f7308 */ /* 0x000e620000002400 */
[----:B--2---:R-:W-:Y:S01]  /*4a90*/  FMNMX.FTZ R66, R14, R65, !PT ;  /* 0x000000410e427209 */ /* 0x004fe20007810000 */
[----:B------:R-:W-:Y:S06]  /*4aa0*/  SYNCS.ARRIVE.TRANS64.RED.A1T0 RZ, [UR6], RZ ;  /* 0x000000ffffff79a7 */ /* 0x000fec0008100406 */
        /* <DEDUP_REMOVED lines=121> */
[----:B-1----:R-:W-:Y:S02]  /*5240*/  FMNMX.FTZ R80, R79, R76, !PT ;  /* 0x0000004c4f507209 */ /* 0x002fe40007810000 */
[----:B0-----:R-:W-:-:S03]  /*5250*/  FMNMX.FTZ R81, R78, R69, !PT ;  /* 0x000000454e517209 */ /* 0x001fc60007810000 */
[----:B------:R-:W0:Y:S04]  /*5260*/  SHFL.BFLY PT, R69, R80, 0x1, 0x1f ;  /* 0x0c201f0050457f89 */ /* 0x000e2800000e0000 */
[----:B------:R-:W1:Y:S01]  /*5270*/  SHFL.BFLY PT, R76, R81, 0x1, 0x1f ;  /* 0x0c201f00514c7f89 */ /* 0x000e6200000e0000 */
[----:B0-----:R-:W-:Y:S02]  /*5280*/  FMNMX.FTZ R69, R80, R69, !PT ;  /* 0x0000004550457209 */ /* 0x001fe40007810000 */
[----:B-1----:R-:W-:-:S03]  /*5290*/  FMNMX.FTZ R76, R81, R76, !PT ;  /* 0x0000004c514c7209 */ /* 0x002fc60007810000 */
[C---:B------:R-:W-:Y:S01]  /*52a0*/  FADD.FTZ R0, -R69.reuse, R0 ;  /* 0x0000000045007221 */ /* 0x040fe20000010100 */
[----:B------:R-:W-:-:S03]  /*52b0*/  FMUL.FTZ R79, R69, UR33 ;  /* 0x00000021454f7c20 */ /* 0x000fc60008410000 */
[----:B------:R-:W-:Y:S01]  /*52c0*/  FMUL.FTZ R82, R0, UR33 ;  /* 0x0000002100527c20 */ /* 0x000fe20008410000 */
[C---:B------:R-:W-:Y:S01]  /*52d0*/  FADD.FTZ R0, -R76.reuse, R4 ;  /* 0x000000044c007221 */ /* 0x040fe20000010100 */
[----:B------:R-:W-:Y:S01]  /*52e0*/  FMUL.FTZ R80, R76, UR33 ;  /* 0x000000214c507c20 */ /* 0x000fe20008410000 */
[--C-:B------:R-:W-:Y:S01]  /*52f0*/  FFMA.FTZ R6, R6, UR33, -R79.reuse ;  /* 0x0000002106067c23 */ /* 0x100fe2000801084f */
[--C-:B------:R-:W-:Y:S01]  /*5300*/  FFMA.FTZ R7, R7, UR33, -R79.reuse ;  /* 0x0000002107077c23 */ /* 0x100fe2000801084f */
[----:B------:R-:W-:Y:S01]  /*5310*/  FMUL.FTZ R0, R0, UR33 ;  /* 0x0000002100007c20 */ /* 0x000fe20008410000 */
        /* <DEDUP_REMOVED lines=24> */
[----:B------:R-:W-:Y:S01]  /*54a0*/  FFMA.FTZ R39, R42, UR33, -R80 ;  /* 0x000000212a277c23 */ /* 0x000fe20008010850 */
[--C-:B------:R-:W-:Y:S01]  /*54b0*/  FFMA.FTZ R32, R32, UR33, -R79.reuse ;  /* 0x0000002120207c23 */ /* 0x100fe2000801084f */
[----:B------:R-:W1:Y:S01]  /*54c0*/  MUFU.EX2 R78, R78 ;  /* 0x0000004e004e7308 */ /* 0x000e620000000800 */
[----:B0-----:R-:W-:Y:S01]  /*54d0*/  FFMA.FTZ R8, R4, R3, R6 ;  /* 0x0000000304087223 */ /* 0x001fe20000010006 */
        /* <DEDUP_REMOVED lines=15> */
[----:B-1----:R-:W-:Y:S01]  /*55d0*/  FFMA.FTZ R34, R0, R5, R78 ;  /* 0x0000000500227223 */ /* 0x002fe2000001004e */
[--C-:B------:R-:W-:Y:S01]  /*55e0*/  FFMA.FTZ R49, R49, UR33, -R79.reuse ;  /* 0x0000002131317c23 */ /* 0x100fe2000801084f */
[--C-:B------:R-:W-:Y:S01]  /*55f0*/  FFMA.FTZ R52, R52, UR33, -R79.reuse ;  /* 0x0000002134347c23 */ /* 0x100fe2000801084f */
[--C-:B------:R-:W-:Y:S01]  /*5600*/  FFMA.FTZ R53, R53, UR33, -R79.reuse ;  /* 0x0000002135357c23 */ /* 0x100fe2000801084f */
[--C-:B------:R-:W-:Y:S01]  /*5610*/  FFMA.FTZ R56, R56, UR33, -R79.reuse ;  /* 0x0000002138387c23 */ /* 0x100fe2000801084f */
[--C-:B------:R-:W-:Y:S01]  /*5620*/  FFMA.FTZ R57, R57, UR33, -R79.reuse ;  /* 0x0000002139397c23 */ /* 0x100fe2000801084f */
[--C-:B------:R-:W-:Y:S01]  /*5630*/  FFMA.FTZ R60, R60, UR33, -R79.reuse ;  /* 0x000000213c3c7c23 */ /* 0x100fe2000801084f */
[----:B------:R-:W1:Y:S01]  /*5640*/  MUFU.EX2 R10, R10 ;  /* 0x0000000a000a7308 */ /* 0x000e620000000800 */
[----:B0-----:R-:W-:Y:S01]  /*5650*/  FADD.FTZ R3, R7, R8 ;  /* 0x0000000807037221 */ /* 0x001fe20000010000 */
[--C-:B------:R-:W-:Y:S01]  /*5660*/  FFMA.FTZ R61, R61, UR33, -R79.reuse ;  /* 0x000000213d3d7c23 */ /* 0x100fe2000801084f */
[--C-:B------:R-:W-:Y:S01]  /*5670*/  FFMA.FTZ R64, R64, UR33, -R79.reuse ;  /* 0x0000002140407c23 */ /* 0x100fe2000801084f */
[--C-:B------:R-:W-:Y:S01]  /*5680*/  FFMA.FTZ R65, R65, UR33, -R79.reuse ;  /* 0x0000002141417c23 */ /* 0x100fe2000801084f */
[--C-:B------:R-:W-:Y:S01]  /*5690*/  FFMA.FTZ R68, R68, UR33, -R79.reuse ;  /* 0x0000002144447c23 */ /* 0x100fe2000801084f */
[--C-:B------:R-:W-:Y:S01]  /*56a0*/  FFMA.FTZ R70, R70, UR33, -R79.reuse ;  /* 0x0000002146467c23 */ /* 0x100fe2000801084f */
[--C-:B------:R-:W-:Y:S01]  /*56b0*/  FFMA.FTZ R73, R73, UR33, -R79.reuse ;  /* 0x0000002149497c23 */ /* 0x100fe2000801084f */
[----:B------:R-:W0:Y:S01]  /*56c0*/  MUFU.EX2 R12, R12 ;  /* 0x0000000c000c7308 */ /* 0x000e220000000800 */
[----:B--2---:R-:W-:Y:S01]  /*56d0*/  FADD.FTZ R5, R9, R34 ;  /* 0x0000002209057221 */ /* 0x004fe20000010000 */
[----:B------:R-:W-:Y:S01]  /*56e0*/  FFMA.FTZ R74, R74, UR33, -R79 ;  /* 0x000000214a4a7c23 */ /* 0x000fe2000801084f */
[--C-:B------:R-:W-:Y:S01]  /*56f0*/  FFMA.FTZ R79, R51, UR33, -R80.reuse ;  /* 0x00000021334f7c23 */ /* 0x100fe20008010850 */
[--C-:B------:R-:W-:Y:S01]  /*5700*/  FFMA.FTZ R51, R59, UR33, -R80.reuse ;  /* 0x000000213b337c23 */ /* 0x100fe20008010850 */
[--C-:B------:R-:W-:Y:S01]  /*5710*/  FFMA.FTZ R35, R62, UR33, -R80.reuse ;  /* 0x000000213e237c23 */ /* 0x100fe20008010850 */
[--C-:B------:R-:W-:Y:S01]  /*5720*/  FFMA.FTZ R50, R63, UR33, -R80.reuse ;  /* 0x000000213f327c23 */ /* 0x100fe20008010850 */
[--C-:B------:R-:W-:Y:S01]  /*5730*/  FFMA.FTZ R63, R67, UR33, -R80.reuse ;  /* 0x00000021433f7c23 */ /* 0x100fe20008010850 */
        /* <DEDUP_REMOVED lines=9> */
[----:B-1----:R-:W-:Y:S01]  /*57d0*/  FADD.FTZ R8, R85, R34 ;  /* 0x0000002255087221 */ /* 0x002fe20000010000 */
        /* <DEDUP_REMOVED lines=118> */
.L_x_10029:
[----:B------:R-:W-:Y:S01]  /*5f40*/  ULEA UR6, UR35, UR40, 0x3 ;  /* 0x0000002823067291 */ /* 0x000fe2000f8e183f */
[----:B------:R-:W-:Y:S01]  /*5f50*/  F2FP.F16.F32.PACK_AB R10, R11, R10 ;  /* 0x0000000a0b0a723e */ /* 0x000fe200000000ff */
[----:B------:R-:W-:Y:S01]  /*5f60*/  UMOV UR28, UR45 ;  /* 0x0000002d001c7c82 */ /* 0x000fe20008000000 */
[----:B------:R-:W-:Y:S01]  /*5f70*/  F2FP.F16.F32.PACK_AB R11, R85, R12 ;  /* 0x0000000c550b723e */ /* 0x000fe200000000ff */
[----:B------:R-:W-:Y:S01]  /*5f80*/  UIADD3 UR6, UR6, 0x2d860, URZ ;  /* 0x0002d86006067890 */ /* 0x000fe2000fffe03f */
[----:B------:R-:W-:Y:S01]  /*5f90*/  F2FP.F16.F32.PACK_AB R8, R7, R6 ;  /* 0x000000060708723e */ /* 0x000fe200000000ff */
[----:B------:R-:W-:Y:S01]  /*5fa0*/  UMOV UR35, UR44 ;  /* 0x0000002c00237c82 */ /* 0x000fe20008000000 */
[----:B------:R-:W-:Y:S01]  /*5fb0*/  F2FP.F16.F32.PACK_AB R9, R9, R78 ;  /* 0x0000004e0909723e */ /* 0x000fe200000000ff */
[----:B------:R-:W-:Y:S01]  /*5fc0*/  UPRMT UR6, UR41, 0x654, UR6 ;  /* 0x0000065429067896 */ /* 0x000fe20008000006 */
        /* <DEDUP_REMOVED lines=9> */
[----:B------:R-:W-:Y:S01]  /*6060*/  SYNCS.ARRIVE.TRANS64.RED.A1T0 RZ, [UR6], RZ ;  /* 0x000000ffffff79a7 */ /* 0x000fe20008100406 */
[----:B------:R-:W-:Y:S01]  /*6070*/  F2FP.F16.F32.PACK_AB R29, R30, R21 ;  /* 0x000000151e1d723e */ /* 0x000fe200000000ff */
[----:B------:R1:W-:Y:S01]  /*6080*/  STSM.16.M88.4 [R2+0x21800], R8 ;  /* 0x0218000802007844 */ /* 0x0003e20000000200 */
[----:B------:R-:W-:Y:S01]  /*6090*/  F2FP.F16.F32.PACK_AB R36, R37, R36 ;  /* 0x000000242524723e */ /* 0x000fe200000000ff */
[----:B------:R-:W-:Y:S01]  /*60a0*/  UIADD3 UR6, UR50, -0x1, URZ ;  /* 0xffffffff32067890 */ /* 0x000fe2000fffe03f */
[----:B------:R-:W-:Y:S01]  /*60b0*/  F2FP.F16.F32.PACK_AB R30, R33, R32 ;  /* 0x00000020211e723e */ /* 0x000fe200000000ff */
[----:B------:R1:W-:Y:S01]  /*60c0*/  STSM.16.M88.4 [R18], R12 ;  /* 0x0000000c12007844 */ /* 0x0003e20000000200 */
[----:B------:R-:W-:Y:S01]  /*60d0*/  F2FP.F16.F32.PACK_AB R31, R82, R31 ;  /* 0x0000001f521f723e */ /* 0x000fe200000000ff */
[----:B------:R-:W-:Y:S01]  /*60e0*/  FMUL.FTZ R96, R96, R4 ;  /* 0x0000000460607220 */ /* 0x000fe20000410000 */
[----:B------:R-:W-:Y:S01]  /*60f0*/  F2FP.F16.F32.PACK_AB R37, R38, R26 ;  /* 0x0000001a2625723e */ /* 0x000fe200000000ff */
[----:B------:R-:W-:Y:S01]  /*6100*/  FMUL.FTZ R97, R97, R4 ;  /* 0x0000000461617220 */ /* 0x000fe20000410000 */
[----:B------:R-:W-:Y:S01]  /*6110*/  F2FP.F16.F32.PACK_AB R44, R45, R44 ;  /* 0x0000002c2d2c723e */ /* 0x000fe200000000ff */
[----:B------:R1:W-:Y:S01]  /*6120*/  STSM.16.M88.4 [R17], R28 ;  /* 0x0000001c11007844 */ /* 0x0003e20000000200 */
[----:B------:R-:W-:Y:S01]  /*6130*/  F2FP.F16.F32.PACK_AB R38, R41, R40 ;  /* 0x000000282926723e */ /* 0x000fe200000000ff */
[-C--:B------:R-:W-:Y:S01]  /*6140*/  FMUL.FTZ R100, R100, R4.reuse ;  /* 0x0000000464647220 */ /* 0x080fe20000410000 */
[----:B------:R-:W-:Y:S01]  /*6150*/  F2FP.F16.F32.PACK_AB R39, R81, R39 ;  /* 0x000000275127723e */ /* 0x000fe200000000ff */
[-C--:B------:R-:W-:Y:S01]  /*6160*/  FMUL.FTZ R101, R101, R4.reuse ;  /* 0x0000000465657220 */ /* 0x080fe20000410000 */
[----:B------:R-:W-:Y:S01]  /*6170*/  F2FP.F16.F32.PACK_AB R45, R46, R27 ;  /* 0x0000001b2e2d723e */ /* 0x000fe200000000ff */
[----:B------:R-:W-:Y:S01]  /*6180*/  FMUL.FTZ R104, R104, R4 ;  /* 0x0000000468687220 */ /* 0x000fe20000410000 */
[----:B------:R-:W-:Y:S01]  /*6190*/  F2FP.F16.F32.PACK_AB R52, R53, R52 ;  /* 0x000000343534723e */ /* 0x000fe200000000ff */
[----:B------:R1:W-:Y:S01]  /*61a0*/  STSM.16.M88.4 [R16], R36 ;  /* 0x0000002410007844 */ /* 0x0003e20000000200 */
[----:B------:R-:W-:Y:S01]  /*61b0*/  F2FP.F16.F32.PACK_AB R46, R49, R48 ;  /* 0x00000030312e723e */ /* 0x000fe200000000ff */
[-C--:B------:R-:W-:Y:S01]  /*61c0*/  FMUL.FTZ R105, R105, R4.reuse ;  /* 0x0000000469697220 */ /* 0x080fe20000410000 */
[----:B------:R-:W-:Y:S01]  /*61d0*/  F2FP.F16.F32.PACK_AB R47, R79, R47 ;  /* 0x0000002f4f2f723e */ /* 0x000fe200000000ff */
[----:B------:R-:W-:Y:S01]  /*61e0*/  FMUL.FTZ R108, R108, R4 ;  /* 0x000000046c6c7220 */ /* 0x000fe20000410000 */
[----:B------:R-:W-:Y:S01]  /*61f0*/  F2FP.F16.F32.PACK_AB R53, R54, R34 ;  /* 0x000000223635723e */ /* 0x000fe200000000ff */
[----:B------:R-:W-:Y:S01]  /*6200*/  FMUL.FTZ R109, R109, R4 ;  /* 0x000000046d6d7220 */ /* 0x000fe20000410000 */
[----:B------:R-:W-:Y:S01]  /*6210*/  F2FP.F16.F32.PACK_AB R54, R57, R56 ;  /* 0x000000383936723e */ /* 0x000fe200000000ff */
[----:B------:R1:W-:Y:S01]  /*6220*/  STSM.16.M88.4 [R2+0x27800], R44 ;  /* 0x0278002c02007844 */ /* 0x0003e20000000200 */
[----:B------:R-:W-:Y:S01]  /*6230*/  F2FP.F16.F32.PACK_AB R55, R51, R55 ;  /* 0x000000373337723e */ /* 0x000fe200000000ff */
[----:B------:R-:W-:Y:S01]  /*6240*/  FMUL.FTZ R112, R112, R4 ;  /* 0x0000000470707220 */ /* 0x000fe20000410000 */
[----:B------:R-:W-:Y:S01]  /*6250*/  F2FP.F16.F32.PACK_AB R60, R61, R60 ;  /* 0x0000003c3d3c723e */ /* 0x000fe200000000ff */
[----:B------:R-:W-:Y:S01]  /*6260*/  FMUL.FTZ R113, R113, R4 ;  /* 0x0000000471717220 */ /* 0x000fe20000410000 */
[----:B------:R-:W-:Y:S01]  /*6270*/  F2FP.F16.F32.PACK_AB R61, R50, R35 ;  /* 0x00000023323d723e */ /* 0x000fe200000000ff */
[----:B------:R1:W-:Y:S01]  /*6280*/  STSM.16.M88.4 [R19], R52 ;  /* 0x0000003413007844 */ /* 0x0003e20000000200 */
[----:B------:R-:W-:Y:S01]  /*6290*/  F2FP.F16.F32.PACK_AB R62, R65, R64 ;  /* 0x00000040413e723e */ /* 0x000fe200000000ff */
[----:B------:R-:W-:Y:S01]  /*62a0*/  FMUL.FTZ R116, R116, R4 ;  /* 0x0000000474747220 */ /* 0x000fe20000410000 */
[----:B------:R-:W-:Y:S01]  /*62b0*/  F2FP.F16.F32.PACK_AB R63, R63, R42 ;  /* 0x0000002a3f3f723e */ /* 0x000fe200000000ff */
[-C--:B------:R-:W-:Y:S01]  /*62c0*/  FMUL.FTZ R117, R117, R4.reuse ;  /* 0x0000000475757220 */ /* 0x080fe20000410000 */
[----:B------:R-:W-:Y:S01]  /*62d0*/  F2FP.F16.F32.PACK_AB R57, R58, R43 ;  /* 0x0000002b3a39723e */ /* 0x000fe200000000ff */
[----:B------:R-:W-:Y:S01]  /*62e0*/  FMUL.FTZ R120, R120, R4 ;  /* 0x0000000478787220 */ /* 0x000fe20000410000 */
[----:B------:R-:W-:Y:S01]  /*62f0*/  F2FP.F16.F32.PACK_AB R56, R70, R68 ;  /* 0x000000444638723e */ /* 0x000fe200000000ff */
[----:B------:R1:W-:Y:S01]  /*6300*/  STSM.16.M88.4 [R17+0x6000], R60 ;  /* 0x0060003c11007844 */ /* 0x0003e20000000200 */
[----:B------:R-:W-:Y:S01]  /*6310*/  F2FP.F16.F32.PACK_AB R58, R74, R73 ;  /* 0x000000494a3a723e */ /* 0x000fe200000000ff */
[-C--:B------:R-:W-:Y:S01]  /*6320*/  FMUL.FTZ R121, R121, R4.reuse ;  /* 0x0000000479797220 */ /* 0x080fe20000410000 */
[----:B------:R-:W-:Y:S01]  /*6330*/  F2FP.F16.F32.PACK_AB R59, R66, R59 ;  /* 0x0000003b423b723e */ /* 0x000fe200000000ff */
[-C--:B------:R-:W-:Y:S01]  /*6340*/  FMUL.FTZ R124, R124, R4.reuse ;  /* 0x000000047c7c7220 */ /* 0x080fe20000410000 */
[----:B------:R-:W-:Y:S01]  /*6350*/  ISETP.LT.AND P1, PT, RZ, UR50, PT ;  /* 0x00000032ff007c0c */ /* 0x000fe2000bf21270 */
[----:B------:R-:W-:Y:S01]  /*6360*/  UMOV UR50, UR6 ;  /* 0x0000000600327c82 */ /* 0x000fe20008000000 */
[-C--:B------:R-:W-:Y:S01]  /*6370*/  FMUL.FTZ R125, R125, R4.reuse ;  /* 0x000000047d7d7220 */ /* 0x080fe20000410000 */
[----:B------:R1:W-:Y:S01]  /*6380*/  STSM.16.M88.4 [R16+0x6000], R56 ;  /* 0x0060003810007844 */ /* 0x0003e20000000200 */
[-C--:B------:R-:W-:Y:S01]  /*6390*/  FMUL.FTZ R128, R128, R4.reuse ;  /* 0x0000000480807220 */ /* 0x080fe20000410000 */
[-C--:B------:R-:W-:Y:S01]  /*63a0*/  FMUL.FTZ R129, R129, R4.reuse ;  /* 0x0000000481817220 */ /* 0x080fe20000410000 */
[-C--:B------:R-:W-:Y:S01]  /*63b0*/  FMUL.FTZ R132, R132, R4.reuse ;  /* 0x0000000484847220 */ /* 0x080fe20000410000 */
[----:B------:R-:W-:Y:S01]  /*63c0*/  @!PT LDS RZ, [RZ] ;  /* 0x00000000fffff984 */ /* 0x000fe20000000800 */
[----:B------:R-:W-:Y:S01]  /*63d0*/  @!PT LDS RZ, [RZ] ;  /* 0x00000000fffff984 */ /* 0x000fe20000000800 */
[----:B------:R-:W-:Y:S01]  /*63e0*/  @!PT LDS RZ, [RZ] ;  /* 0x00000000fffff984 */ /* 0x000fe20000000800 */
[----:B------:R-:W-:Y:S01]  /*63f0*/  @!PT LDS RZ, [RZ] ;  /* 0x00000000fffff984 */ /* 0x000fe20000000800 */
[----:B------:R0:W-:Y:S06]  /*6400*/  MEMBAR.ALL.CTA ;  /* 0x0000000000007992 */ /* 0x0001ec0000008000 */
[----:B0-----:R-:W0:Y:S01]  /*6410*/  FENCE.VIEW.ASYNC.S ;  /* 0x00000000000073c6 */ /* 0x001e220000000000 */
        /* <DEDUP_REMOVED lines=27> */
[----:B0-----:R-:W-:Y:S01]  /*65d0*/  NOP ;  /* 0x0000000000007918 */ /* 0x001fe20000000000 */
[----:B-1----:R-:W-:Y:S05]  /*65e0*/  @P1 BRA `(.L_x_10030) ;  /* 0xffffffd400d41947 */ /* 0x002fea000383ffff */
.L_x_10019:
[----:B------:R-:W-:Y:S06]  /*65f0*/  BAR.ARV 0x8, 0x200 ;  /* 0x0208000000007b1d */ /* 0x000fec0000002000 */
[----:B------:R-:W-:Y:S05]  /*6600*/  @!P0 BRA `(.L_x_10031) ;  /* 0x0000000000048947 */ /* 0x000fea0003800000 */
[----:B------:R-:W-:Y:S01]  /*6610*/  BPT.TRAP 0x1 ;  /* 0x000000040000795c */ /* 0x000fe20000300000 */
.L_x_10031:
[----:B------:R-:W-:Y:S01]  /*6620*/  ULEA UR8, UR44, UR40, 0x3 ;  /* 0x000000282c087291 */ /* 0x000fe2000f8e183f */
[----:B------:R-:W-:-:S05]  /*6630*/  IMAD.U32 R0, RZ, RZ, UR45 ;  /* 0x0000002dff007e24 */ /* 0x000fca000f8e00ff */
[----:B------:R-:W-:-:S04]  /*6640*/  SHF.L.U32 R0, R0, 0x1f, RZ ;  /* 0x0000001f00007819 */ /* 0x000fc800000006ff */
[----:B------:R1:W2:Y:S01]  /*6650*/  SYNCS.PHASECHK.TRANS64.TRYWAIT P1, [UR8+0x2d850], R0 ;  /* 0x02d85000ff0075a7 */ /* 0x0002a20008020148 */
[----:B------:R-:W-:Y:S05]  /*6660*/  @!P0 BRA `(.L_x_10032) ;  /* 0x0000000000048947 */ /* 0x000fea0003800000 */
[----:B------:R-:W-:Y:S01]  /*6670*/  BPT.TRAP 0x1 ;  /* 0x000000040000795c */ /* 0x000fe20000300000 */
.L_x_10032:
[----:B--2---:R-:W-:Y:S05]  /*6680*/  @P1 BRA `(.L_x_10033) ;  /* 0x0000000000081947 */ /* 0x004fea0003800000 */
[----:B------:R-:W2:Y:S02]  /*6690*/  SYNCS.PHASECHK.TRANS64.TRYWAIT P1, [UR8+0x2d850], R0 ;  /* 0x02d85000ff0075a7 */ /* 0x000ea40008020148 */
[----:B--2---:R-:W-:Y:S05]  /*66a0*/  @!P1 BRA `(.L_x_10034) ;  /* 0x0000005000a49947 */ /* 0x004fea0003800000 */
.L_x_10033:
[----:B------:R-:W-:Y:S01]  /*66b0*/  UIADD3 UR4, UR40, 0x400, URZ ;  /* 0x0000040028047890 */ /* 0x000fe2000fffe03f */
[----:B------:R-:W-:Y:S01]  /*66c0*/  WARPGROUP.ARRIVE ;  /* 0x00000000000079c5 */ /* 0x000fe20000000000 */
[----:B------:R-:W-:Y:S01]  /*66d0*/  ULOP3.LUT UR37, UR37, 0x10000, URZ, 0xfc, !UPT ;  /* 0x0001000025257892 */ /* 0x000fe2000f8efc3f */
[----:B-12---:R-:W1:Y:S01]  /*66e0*/  SHFL.BFLY PT, R0, R3, 0x2, 0x1f ;  /* 0x0c401f0003007f89 */ /* 0x006e6200000e0000 */
[----:B------:R-:W-:Y:S01]  /*66f0*/  USHF.R.U32.HI UR4, URZ, 0x4, UR4 ;  /* 0x000000043f047899 */ /* 0x000fe20008011604 */
[----:B------:R-:W-:Y:S01]  /*6700*/  IMAD.MOV.U32 R55, RZ, RZ, RZ ;  /* 0x000000ffff377224 */ /* 0x000fe200078e00ff */
[----:B------:R-:W-:Y:S01]  /*6710*/  UMOV UR5, 0x40000040 ;  /* 0x4000004000057882 */ /* 0x000fe20000000000 */
[----:B------:R-:W-:Y:S01]  /*6720*/  UMOV UR7, 0x80000020 ;  /* 0x8000002000077882 */ /* 0x000fe20000000000 */
[----:B------:R-:W-:Y:S01]  /*6730*/  ULOP3.LUT UR4, UR4, 0x3fff, URZ, 0xc0, !UPT ;  /* 0x00003fff04047892 */ /* 0x000fe2000f8ec03f */
[----:B------:R-:W2:Y:S01]  /*6740*/  SHFL.BFLY PT, R4, R5, 0x2, 0x1f ;  /* 0x0c401f0005047f89 */ /* 0x000ea200000e0000 */
[----:B0-----:R-:W-:Y:S01]  /*6750*/  MOV R8, RZ ;  /* 0x000000ff00087202 */ /* 0x001fe20000000f00 */
[----:B------:R-:W-:Y:S01]  /*6760*/  IMAD.U32 R12, RZ, RZ, UR33 ;  /* 0x00000021ff0c7e24 */ /* 0x000fe2000f8e00ff */
[----:B------:R-:W-:-:S04]  /*6770*/  ULOP3.LUT UR4, UR4, 0x2000000, URZ, 0xfc, !UPT ;  /* 0x0200000004047892 */ /* 0x000fc8000f8efc3f */
[----:B------:R-:W-:-:S03]  /*6780*/  UIMAD UR9, UR44, 0x600, UR4 ;  /* 0x000006002c0978a4 */ /* 0x000fc6000f8e0204 */
[----:B------:R-:W-:-:S04]  /*6790*/  UMOV UR4, UR37 ;  /* 0x0000002500047c82 */ /* 0x000fc80008000000 */
[----:B------:R-:W-:Y:S02]  /*67a0*/  UMOV UR6, UR9 ;  /* 0x0000000900067c82 */ /* 0x000fe40008000000 */
[----:B------:R-:W-:Y:S01]  /*67b0*/  HGMMA.64x96x16.F32 R88, gdesc[UR4].tnspB, R88, gsb0 ;  /* 0x41600000045879f0 */ /* 0x000fe20008000858 */
[----:B------:R-:W-:Y:S01]  /*67c0*/  UIADD3 UR4, UR37, 0x2, URZ ;  /* 0x0000000225047890 */ /* 0x000fe2000fffe03f */
[----:B-1----:R-:W-:Y:S01]  /*67d0*/  FADD.FTZ R0, R0, R3 ;  /* 0x0000000300007221 */ /* 0x002fe20000010000 */
[----:B------:R-:W-:Y:S01]  /*67e0*/  UIADD3 UR6, UR9, 0x40, URZ ;  /* 0x0000004009067890 */ /* 0x000fe2000fffe03f */
[----:B------:R-:W-:Y:S01]  /*67f0*/  IMAD.MOV.U32 R3, RZ, RZ, -0x800000 ;  /* 0xff800000ff037424 */ /* 0x000fe200078e00ff */
[----:B------:R-:W-:Y:S01]  /*6800*/  UMOV UR5, 0x40000040 ;  /* 0x4000004000057882 */ /* 0x000fe20000000000 */
[----:B------:R-:W-:Y:S01]  /*6810*/  UMOV UR7, 0x80000020 ;  /* 0x8000002000077882 */ /* 0x000fe20000000000 */
[----:B------:R-:W0:Y:S01]  /*6820*/  SHFL.BFLY PT, R7, R0, 0x1, 0x1f ;  /* 0x0c201f0000077f89 */ /* 0x000e2200000e0000 */
[----:B--2---:R-:W-:-:S05]  /*6830*/  FADD.FTZ R4, R4, R5 ;  /* 0x0000000504047221 */ /* 0x004fca0000010000 */
[----:B------:R-:W1:Y:S01]  /*6840*/  SHFL.BFLY PT, R9, R4, 0x1, 0x1f ;  /* 0x0c201f0004097f89 */ /* 0x000e6200000e0000 */
[----:B0-----:R-:W-:Y:S01]  /*6850*/  FADD.FTZ R10, R0, R7 ;  /* 0x00000007000a7221 */ /* 0x001fe20000010000 */
[----:B------:R-:W-:Y:S02]  /*6860*/  IMAD.U32 R7, RZ, RZ, UR33 ;  /* 0x00000021ff077e24 */ /* 0x000fe4000f8e00ff */
[----:B------:R-:W-:Y:S02]  /*6870*/  IMAD.MOV.U32 R0, RZ, RZ, -0x800000 ;  /* 0xff800000ff007424 */ /* 0x000fe400078e00ff */
[----:B------:R-:W-:Y:S01]  /*6880*/  FSETP.NE.FTZ.AND P1, PT, R10, RZ, PT ;  /* 0x000000ff0a00720b */ /* 0x000fe20003f35000 */
[----:B-1----:R-:W-:-:S05]  /*6890*/  FADD.FTZ R9, R4, R9 ;  /* 0x0000000904097221 */ /* 0x002fca0000010000 */
[----:B------:R-:W-:-:S07]  /*68a0*/  FSETP.NE.FTZ.AND P2, PT, R9, RZ, PT ;  /* 0x000000ff0900720b */ /* 0x000fce0003f55000 */
[----:B------:R-:W0:Y:S01]  /*68b0*/  @P1 MUFU.LG2 R5, R10 ;  /* 0x0000000a00051308 */ /* 0x000e220000000c00 */
[----:B------:R-:W-:-:S05]  /*68c0*/  @P1 FMUL.FTZ R4, R7, 0.69314718246459960938 ;  /* 0x3f31721807041820 */ /* 0x000fca0000410000 */
[----:B------:R-:W-:Y:S02]  /*68d0*/  @P2 FMUL.FTZ R12, R12, 0.69314718246459960938 ;  /* 0x3f3172180c0c2820 */ /* 0x000fe40000410000 */
        /* <DEDUP_REMOVED lines=53> */
[----:B0-23--:R-:W-:Y:S05]  /*6c30*/  @!P0 BRA `(.L_x_10035) ;  /* 0x0000000000048947 */ /* 0x00dfea0003800000 */
[----:B------:R-:W-:Y:S01]  /*6c40*/  BPT.TRAP 0x1 ;  /* 0x000000040000795c */ /* 0x000fe20000300000 */
.L_x_10035:
[----:B------:R-:W0:Y:S01]  /*6c50*/  S2UR UR6, SR_SWINHI ;  /* 0x00000000000679c3 */ /* 0x000e220000002f00 */
[-C--:B------:R-:W-:Y:S01]  /*6c60*/  FMUL.FTZ R6, R93, R55.reuse ;  /* 0x000000375d067220 */ /* 0x080fe20000410000 */
[----:B------:R-:W-:Y:S01]  /*6c70*/  ULDC UR7, c[0x0][0xc44] ;  /* 0x0003110000077ab9 */ /* 0x000fe20000000800 */
[----:B------:R-:W-:Y:S01]  /*6c80*/  IMAD R61, RZ, RZ, -UR43 ;  /* 0x8000002bff3d7e24 */ /* 0x000fe2000f8e02ff */
[----:B------:R-:W-:Y:S01]  /*6c90*/  UIADD3 UR8, UR8, 0x2d860, URZ ;  /* 0x0002d86008087890 */ /* 0x000fe2000fffe03f */
[----:B------:R-:W-:Y:S01]  /*6ca0*/  IMAD R9, R138, 0x20, R22 ;  /* 0x000000208a097824 */ /* 0x000fe200078e0216 */
[----:B------:R-:W-:Y:S01]  /*6cb0*/  ULDC.64 UR10, c[0x0][0xb90] ;  /* 0x0002e400000a7ab9 */ /* 0x000fe20000000a00 */
[-C--:B------:R-:W-:Y:S01]  /*6cc0*/  FMUL.FTZ R62, R95, R8.reuse ;  /* 0x000000085f3e7220 */ /* 0x080fe20000410000 */
[----:B------:R-:W1:Y:S01]  /*6cd0*/  LDC R60, c[0x0][0xbe8] ;  /* 0x0002fa00ff3c7b82 */ /* 0x000e620000000800 */
[----:B------:R-:W-:Y:S01]  /*6ce0*/  UPRMT UR8, UR41, 0x654, UR8 ;  /* 0x0000065429087896 */ /* 0x000fe20008000008 */
[-C--:B------:R-:W-:Y:S01]  /*6cf0*/  FMUL.FTZ R7, R89, R55.reuse ;  /* 0x0000003759077220 */ /* 0x080fe20000410000 */
[-C--:B------:R-:W-:Y:S01]  /*6d00*/  FMUL.FTZ R63, R92, R55.reuse ;  /* 0x000000375c3f7220 */ /* 0x080fe20000410000 */
[----:B------:R-:W-:Y:S01]  /*6d10*/  FMUL.FTZ R28, R88, R55 ;  /* 0x00000037581c7220 */ /* 0x000fe20000410000 */
[-C--:B------:R-:W-:Y:S01]  /*6d20*/  FMUL.FTZ R82, R91, R8.reuse ;  /* 0x000000085b527220 */ /* 0x080fe20000410000 */
[-C--:B------:R-:W-:Y:S01]  /*6d30*/  FMUL.FTZ R85, R94, R8.reuse ;  /* 0x000000085e557220 */ /* 0x080fe20000410000 */
[-C--:B------:R-:W-:Y:S01]  /*6d40*/  FMUL.FTZ R87, R90, R8.reuse ;  /* 0x000000085a577220 */ /* 0x080fe20000410000 */
[----:B------:R-:W2:Y:S01]  /*6d50*/  LDC R26, c[0x0][0xc38] ;  /* 0x00030e00ff1a7b82 */ /* 0x000ea20000000800 */
[----:B------:R-:W-:Y:S01]  /*6d60*/  F2FP.F16.F32.PACK_AB R6, R6, R63 ;  /* 0x0000003f0606723e */ /* 0x000fe200000000ff */
        /* <DEDUP_REMOVED lines=8> */
[----:B------:R-:W-:Y:S01]  /*6df0*/  SYNCS.ARRIVE.TRANS64.RED.A1T0 RZ, [UR8], RZ ;  /* 0x000000ffffff79a7 */ /* 0x000fe20008100408 */
        /* <DEDUP_REMOVED lines=11> */
[----:B------:R-:W-:Y:S01]  /*6eb0*/  USHF.R.S32.HI UR12, URZ, 0x1f, UR7 ;  /* 0x0000001f3f0c7899 */ /* 0x000fe20008011407 */
[----:B------:R-:W-:Y:S01]  /*6ec0*/  IADD3 R27, P3, R4, 0x3000, RZ ;  /* 0x00003000041b7810 */ /* 0x000fe20007f7e0ff */
[----:B------:R-:W-:Y:S01]  /*6ed0*/  UIMAD.WIDE.U32 UR4, UR7, UR10, URZ ;  /* 0x0000000a070472a5 */ /* 0x000fe2000f8e003f */
[----:B--2---:R-:W-:Y:S01]  /*6ee0*/  IMAD R61, R26, R61, UR36 ;  /* 0x000000241a3d7e24 */ /* 0x004fe2000f8e023d */
[----:B------:R-:W-:Y:S01]  /*6ef0*/  IADD3 R25, P0, R4, 0x6020, RZ ;  /* 0x0000602004197810 */ /* 0x000fe20007f1e0ff */
[----:B------:R-:W-:Y:S01]  /*6f00*/  IMAD.X R11, RZ, RZ, R5, P1 ;  /* 0x000000ffff0b7224 */ /* 0x000fe200008e0605 */
[----:B-1----:R-:W-:Y:S01]  /*6f10*/  ISETP.NE.AND P1, PT, R60, 0x1, PT ;  /* 0x000000013c00780c */ /* 0x002fe20003f25270 */
[----:B------:R-:W-:Y:S01]  /*6f20*/  UIMAD UR6, UR12, UR10, URZ ;  /* 0x0000000a0c0672a4 */ /* 0x000fe2000f8e023f */
[----:B------:R-:W-:Y:S01]  /*6f30*/  LOP3.LUT R14, R27, 0x180, RZ, 0xc0, !PT ;  /* 0x000001801b0e7812 */ /* 0x000fe200078ec0ff */
[----:B------:R-:W-:Y:S01]  /*6f40*/  IMAD R95, R61, 0xc0, R142 ;  /* 0x000000c03d5f7824 */ /* 0x000fe200078e028e */
[----:B------:R-:W-:Y:S01]  /*6f50*/  LOP3.LUT R24, R25, 0x180, RZ, 0xc0, !PT ;  /* 0x0000018019187812 */ /* 0x000fe200078ec0ff */
[----:B------:R-:W-:Y:S01]  /*6f60*/  UIMAD UR6, UR7, UR11, UR6 ;  /* 0x0000000b070672a4 */ /* 0x000fe2000f8e0206 */
[----:B------:R-:W-:Y:S01]  /*6f70*/  SHF.R.U64 R14, R14, 0x3, RZ ;  /* 0x000000030e0e7819 */ /* 0x000fe200000012ff */
[----:B------:R-:W-:Y:S01]  /*6f80*/  IMAD.MOV.U32 R89, RZ, RZ, R95 ;  /* 0x000000ffff597224 */ /* 0x000fe200078e005f */
[----:B------:R-:W-:Y:S01]  /*6f90*/  SHF.R.U64 R24, R24, 0x3, RZ ;  /* 0x0000000318187819 */ /* 0x000fe200000012ff */
[----:B------:R-:W-:Y:S01]  /*6fa0*/  UIADD3 UR6, UR5, UR6, URZ ;  /* 0x0000000605067290 */ /* 0x000fe2000fffe03f */
[----:B------:R-:W-:Y:S01]  /*6fb0*/  LOP3.LUT R14, R14, R27, RZ, 0x3c, !PT ;  /* 0x0000001b0e0e7212 */ /* 0x000fe200078e3cff */
[----:B------:R-:W-:Y:S01]  /*6fc0*/  IMAD.U32 R39, RZ, RZ, UR5 ;  /* 0x00000005ff277e24 */ /* 0x000fe2000f8e00ff */
[----:B------:R-:W0:Y:S01]  /*6fd0*/  LDC.64 R26, c[0x0][0xb98] ;  /* 0x0002e600ff1a7b82 */ /* 0x000e220000000a00 */
[----:B------:R-:W-:Y:S01]  /*6fe0*/  LOP3.LUT R9, R4, 0x180, RZ, 0xc0, !PT ;  /* 0x0000018004097812 */ /* 0x000fe200078ec0ff */
[----:B------:R-:W-:Y:S01]  /*6ff0*/  USHF.R.S32.HI UR10, URZ, 0x1f, UR38 ;  /* 0x0000001f3f0a7899 */ /* 0x000fe20008011426 */
[----:B------:R-:W-:Y:S01]  /*7000*/  LOP3.LUT R24, R24, R25, RZ, 0x3c, !PT ;  /* 0x0000001918187212 */ /* 0x000fe200078e3cff */
[----:B------:R-:W-:Y:S01]  /*7010*/  IMAD.X R25, RZ, RZ, R5, P0 ;  /* 0x000000ffff197224 */ /* 0x000fe200000e0605 */
[----:B------:R-:W-:Y:S01]  /*7020*/  SHF.R.U64 R9, R9, 0x3, RZ ;  /* 0x0000000309097819 */ /* 0x000fe200000012ff */
[----:B------:R-:W-:Y:S01]  /*7030*/  IMAD.U32 R38, RZ, RZ, UR4 ;  /* 0x00000004ff267e24 */ /* 0x000fe2000f8e00ff */
[----:B------:R-:W-:Y:S01]  /*7040*/  IADD3 R35, P0, R36, 0x1800, RZ ;  /* 0x0000180024237810 */ /* 0x000fe20007f1e0ff */
[----:B------:R-:W1:Y:S01]  /*7050*/  @P1 LDC R84, c[0x0][0xbec] ;  /* 0x0002fb00ff541b82 */ /* 0x000e620000000800 */
[C---:B------:R-:W-:Y:S01]  /*7060*/  IADD3 R29, P2, R4.reuse, 0x3020, RZ ;  /* 0x00003020041d7810 */ /* 0x040fe20007f5e0ff */
[-C--:B------:R-:W-:Y:S01]  /*7070*/  FMUL.FTZ R69, R119, R8.reuse ;  /* 0x0000000877457220 */ /* 0x080fe20000410000 */
[----:B------:R-:W-:Y:S01]  /*7080*/  IADD3 R21, P4, R4, 0x20, RZ ;  /* 0x0000002004157810 */ /* 0x000fe20007f9e0ff */
[----:B------:R-:W-:Y:S01]  /*7090*/  FMUL.FTZ R74, R118, R8 ;  /* 0x00000008764a7220 */ /* 0x000fe20000410000 */
[----:B------:R-:W-:Y:S01]  /*70a0*/  LOP3.LUT R4, R9, R4, RZ, 0x3c, !PT ;  /* 0x0000000409047212 */ /* 0x000fe200078e3cff */
[-C--:B------:R-:W-:Y:S01]  /*70b0*/  FMUL.FTZ R66, R123, R8.reuse ;  /* 0x000000087b427220 */ /* 0x080fe20000410000 */
[----:B------:R-:W-:Y:S01]  /*70c0*/  LOP3.LUT R34, R35, 0x180, RZ, 0xc0, !PT ;  /* 0x0000018023227812 */ /* 0x000fe200078ec0ff */
[----:B------:R-:W2:Y:S01]  /*70d0*/  @P1 LDC R93, c[0x0][0xbf0] ;  /* 0x0002fc00ff5d1b82 */ /* 0x000ea20000000800 */
[----:B------:R-:W-:Y:S01]  /*70e0*/  MOV R39, UR6 ;  /* 0x0000000600277c02 */ /* 0x000fe20008000f00 */
[-C--:B------:R-:W-:Y:S01]  /*70f0*/  FMUL.FTZ R75, R122, R8.reuse ;  /* 0x000000087a4b7220 */ /* 0x080fe20000410000 */
[----:B------:R-:W-:Y:S01]  /*7100*/  IADD3 R91, P5, R36, 0x7800, RZ ;  /* 0x00007800245b7810 */ /* 0x000fe20007fbe0ff */
[-C--:B------:R-:W-:Y:S01]  /*7110*/  FMUL.FTZ R67, R127, R8.reuse ;  /* 0x000000087f437220 */ /* 0x080fe20000410000 */
[----:B------:R-:W-:Y:S01]  /*7120*/  LOP3.LUT R10, R31, 0x180, RZ, 0xc0, !PT ;  /* 0x000001801f0a7812 */ /* 0x000fe200078ec0ff */
[----:B------:R-:W-:Y:S01]  /*7130*/  FMUL.FTZ R72, R126, R8 ;  /* 0x000000087e487220 */ /* 0x000fe20000410000 */
[----:B------:R-:W-:Y:S01]  /*7140*/  MOV R86, R4 ;  /* 0x0000000400567202 */ /* 0x000fe20000000f00 */
[----:B0-----:R-:W-:Y:S01]  /*7150*/  IMAD.WIDE.U32 R38, R26, UR38, R38 ;  /* 0x000000261a267c25 */ /* 0x001fe2000f8e0026 */
[----:B------:R-:W-:-:S03]  /*7160*/  F2FP.F16.F32.PACK_AB R4, R7, R28 ;  /* 0x0000001c0704723e */ /* 0x000fc600000000ff */
[-C--:B------:R-:W-:Y:S01]  /*7170*/  FMUL.FTZ R64, R131, R8.reuse ;  /* 0x0000000883407220 */ /* 0x080fe20000410000 */
[----:B------:R-:W-:Y:S01]  /*7180*/  SHF.R.U64 R34, R34, 0x3, RZ ;  /* 0x0000000322227819 */ /* 0x000fe200000012ff */
[----:B------:R-:W-:Y:S01]  /*7190*/  FMUL.FTZ R73, R130, R8 ;  /* 0x0000000882497220 */ /* 0x000fe20000410000 */
[----:B------:R-:W-:Y:S01]  /*71a0*/  F2FP.F16.F32.PACK_AB R7, R62, R85 ;  /* 0x000000553e07723e */ /* 0x000fe200000000ff */
[----:B------:R-:W-:Y:S01]  /*71b0*/  IMAD R62, R26, UR10, RZ ;  /* 0x0000000a1a3e7c24 */ /* 0x000fe2000f8e02ff */
[----:B------:R-:W-:Y:S01]  /*71c0*/  SHF.R.U64 R10, R10, 0x3, RZ ;  /* 0x000000030a0a7819 */ /* 0x000fe200000012ff */
[----:B-1----:R-:W-:Y:S01]  /*71d0*/  @P1 IMAD.HI.U32 R84, R95, R84, RZ ;  /* 0x000000545f541227 */ /* 0x002fe200078e00ff */
[----:B------:R-:W-:-:S03]  /*71e0*/  LOP3.LUT R34, R34, R35, RZ, 0x3c, !PT ;  /* 0x0000002322227212 */ /* 0x000fc600078e3cff */
[-C--:B------:R-:W-:Y:S01]  /*71f0*/  FMUL.FTZ R65, R135, R8.reuse ;  /* 0x0000000887417220 */ /* 0x080fe20000410000 */
[----:B------:R-:W-:Y:S01]  /*7200*/  FMUL.FTZ R134, R134, R8 ;  /* 0x0000000886867220 */ /* 0x000fe20000410000 */
[----:B------:R-:W-:Y:S01]  /*7210*/  IMAD.X R15, RZ, RZ, R5, P3 ;  /* 0x000000ffff0f7224 */ /* 0x000fe200018e0605 */
[----:B------:R-:W-:Y:S01]  /*7220*/  LOP3.LUT R10, R10, R31, RZ, 0x3c, !PT ;  /* 0x0000001f0a0a7212 */ /* 0x000fe200078e3cff */
[----:B------:R-:W-:Y:S01]  /*7230*/  IMAD.X R35, RZ, RZ, R37, P0 ;  /* 0x000000ffff237224 */ /* 0x000fe200000e0625 */
[----:B------:R-:W-:Y:S01]  /*7240*/  LOP3.LUT R8, R29, 0x180, RZ, 0xc0, !PT ;  /* 0x000001801d087812 */ /* 0x000fe200078ec0ff */
[----:B------:R-:W-:Y:S01]  /*7250*/  IMAD R27, R27, UR38, R62 ;  /* 0x000000261b1b7c24 */ /* 0x000fe2000f8e023e */
[----:B--2---:R-:W-:Y:S01]  /*7260*/  @P1 SHF.R.U32.HI R89, RZ, R93, R84 ;  /* 0x0000005dff591219 */ /* 0x004fe20000011654 */
[----:B------:R-:W-:Y:S01]  /*7270*/  IMAD.X R9, RZ, RZ, R5, P4 ;  /* 0x000000ffff097224 */ /* 0x000fe200020e0605 */
[----:B------:R-:W-:Y:S01]  /*7280*/  LOP3.LUT R84, R91, 0x180, RZ, 0xc0, !PT ;  /* 0x000001805b547812 */ /* 0x000fe200078ec0ff */
[----:B------:R-:W-:Y:S01]  /*7290*/  ULDC.64 UR4, c[0x0][0xb88] ;  /* 0x0002e20000047ab9 */ /* 0x000fe20000000a00 */
[----:B------:R-:W-:Y:S01]  /*72a0*/  IADD3 R31, P3, R36, 0x4800, RZ ;  /* 0x00004800241f7810 */ /* 0x000fe20007f7e0ff */
[----:B------:R-:W-:Y:S01]  /*72b0*/  IMAD.MOV R63, RZ, RZ, -R89 ;  /* 0x000000ffff3f7224 */ /* 0x000fe200078e0a59 */
[----:B------:R-:W-:Y:S01]  /*72c0*/  SHF.R.U64 R28, R84, 0x3, RZ ;  /* 0x00000003541c7819 */ /* 0x000fe200000012ff */
[----:B------:R-:W-:Y:S01]  /*72d0*/  ULDC UR6, c[0x0][0xa88] ;  /* 0x0002a20000067ab9 */ /* 0x000fe20000000800 */
[----:B------:R-:W-:Y:S01]  /*72e0*/  MOV R84, R24 ;  /* 0x0000001800547202 */ /* 0x000fe20000000f00 */
[C---:B------:R-:W-:Y:S01]  /*72f0*/  IMAD R63, R60.reuse, R63, R95 ;  /* 0x0000003f3c3f7224 */ /* 0x040fe200078e025f */
[----:B------:R-:W-:Y:S01]  /*7300*/  SHF.R.S32.HI R25, RZ, 0x1f, R89 ;  /* 0x0000001fff197819 */ /* 0x000fe20000011459 */
[----:B------:R-:W-:Y:S01]  /*7310*/  IMAD R62, R60, UR6, RZ ;  /* 0x000000063c3e7c24 */ /* 0x000fe2000f8e02ff */
[----:B------:R-:W-:Y:S01]  /*7320*/  IADD3 R24, P0, R89, R38, RZ ;  /* 0x0000002659187210 */ /* 0x000fe20007f1e0ff */
[-C--:B------:R-:W-:Y:S01]  /*7330*/  FMUL.FTZ R40, R97, R55.reuse ;  /* 0x0000003761287220 */ /* 0x080fe20000410000 */
[----:B------:R-:W-:Y:S01]  /*7340*/  SHF.R.S32.HI R26, RZ, 0x1f, R63 ;  /* 0x0000001fff1a7819 */ /* 0x000fe2000001143f */
[----:B------:R-:W-:Y:S01]  /*7350*/  FMUL.FTZ R51, R96, R55 ;  /* 0x0000003760337220 */ /* 0x000fe20000410000 */
[----:B------:R-:W-:Y:S01]  /*7360*/  IADD3.X R13, RZ, R5, RZ, P2, !PT ;  /* 0x00000005ff0d7210 */ /* 0x000fe200017fe4ff */
[----:B------:R-:W-:Y:S01]  /*7370*/  FMUL.FTZ R48, R101, R55 ;  /* 0x0000003765307220 */ /* 0x000fe20000410000 */
[----:B------:R-:W-:Y:S01]  /*7380*/  F2FP.F16.F32.PACK_AB R5, R82, R87 ;  /* 0x000000575205723e */ /* 0x000fe200000000ff */
[----:B------:R-:W-:Y:S01]  /*7390*/  BAR.SYNC.DEFER_BLOCKING 0x1, 0x180 ;  /* 0x0046000000007b1d */ /* 0x000fe20000010000 */
[----:B------:R-:W-:Y:S01]  /*73a0*/  SHF.R.U64 R8, R8, 0x3, RZ ;  /* 0x0000000308087819 */ /* 0x000fe200000012ff */
[----:B------:R-:W-:Y:S01]  /*73b0*/  IMAD R26, R26, UR4, RZ ;  /* 0x000000041a1a7c24 */ /* 0x000fe2000f8e02ff */
[----:B------:R-:W-:Y:S01]  /*73c0*/  LOP3.LUT R30, R31, 0x180, RZ, 0xc0, !PT ;  /* 0x000001801f1e7812 */ /* 0x000fe200078ec0ff */
[----:B------:R-:W-:Y:S01]  /*73d0*/  FMUL.FTZ R53, R100, R55 ;  /* 0x0000003764357220 */ /* 0x000fe20000410000 */
[----:B------:R-:W-:Y:S01]  /*73e0*/  IADD3.X R25, R25, R39, R27, P0, !PT ;  /* 0x0000002719197210 */ /* 0x000fe200007fe41b */
[-C--:B------:R-:W-:Y:S01]  /*73f0*/  FMUL.FTZ R49, R105, R55.reuse ;  /* 0x0000003769317220 */ /* 0x080fe20000410000 */
[----:B------:R-:W-:Y:S01]  /*7400*/  IADD3 R33, P2, R36, 0x3000, RZ ;  /* 0x0000300024217810 */ /* 0x000fe20007f5e0ff */
[----:B------:R-:W-:Y:S01]  /*7410*/  FMUL.FTZ R50, R104, R55 ;  /* 0x0000003768327220 */ /* 0x000fe20000410000 */
[----:B------:R-:W-:Y:S01]  /*7420*/  LOP3.LUT R12, R8, R29, RZ, 0x3c, !PT ;  /* 0x0000001d080c7212 */ /* 0x000fe200078e3cff */
[----:B------:R-:W-:Y:S01]  /*7430*/  IMAD.WIDE.U32 R24, R63, UR4, R24 ;  /* 0x000000043f187c25 */ /* 0x000fe2000f8e0018 */
[----:B------:R-:W-:-:S03]  /*7440*/  SHF.R.U64 R30, R30, 0x3, RZ ;  /* 0x000000031e1e7819 */ /* 0x000fc600000012ff */
[-C--:B------:R-:W-:Y:S01]  /*7450*/  FMUL.FTZ R46, R109, R55.reuse ;  /* 0x000000376d2e7220 */ /* 0x080fe20000410000 */
[----:B------:R-:W-:Y:S01]  /*7460*/  LOP3.LUT R8, R21, 0x180, RZ, 0xc0, !PT ;  /* 0x0000018015087812 */ /* 0x000fe200078ec0ff */
[-C--:B------:R-:W-:Y:S01]  /*7470*/  FMUL.FTZ R59, R108, R55.reuse ;  /* 0x000000376c3b7220 */ /* 0x080fe20000410000 */
[----:B------:R-:W-:Y:S01]  /*7480*/  LOP3.LUT R32, R33, 0x180, RZ, 0xc0, !PT ;  /* 0x0000018021207812 */ /* 0x000fe200078ec0ff */
[----:B------:R-:W-:Y:S01]  /*7490*/  FMUL.FTZ R47, R113, R55 ;  /* 0x00000037712f7220 */ /* 0x000fe20000410000 */
[----:B------:R-:W-:Y:S01]  /*74a0*/  MOV R85, R10 ;  /* 0x0000000a00557202 */ /* 0x000fe20000000f00 */
[----:B------:R-:W-:Y:S01]  /*74b0*/  IMAD R11, R61, 0xc0, R141 ;  /* 0x000000c03d0b7824 */ /* 0x000fe200078e028d */
[----:B------:R-:W-:Y:S01]  /*74c0*/  LOP3.LUT R30, R30, R31, RZ, 0x3c, !PT ;  /* 0x0000001f1e1e7212 */ /* 0x000fe200078e3cff */
[-C--:B------:R-:W-:Y:S01]  /*74d0*/  FMUL.FTZ R58, R112, R55.reuse ;  /* 0x00000037703a7220 */ /* 0x080fe20000410000 */
[----:B------:R-:W-:Y:S01]  /*74e0*/  SHF.R.U64 R8, R8, 0x3, RZ ;  /* 0x0000000308087819 */ /* 0x000fe200000012ff */
[----:B------:R-:W-:Y:S01]  /*74f0*/  FMUL.FTZ R44, R117, R55 ;  /* 0x00000037752c7220 */ /* 0x000fe20000410000 */
[----:B------:R-:W-:Y:S01]  /*7500*/  SHF.R.U64 R32, R32, 0x3, RZ ;  /* 0x0000000320207819 */ /* 0x000fe200000012ff */
[----:B------:R0:W-:Y:S01]  /*7510*/  STSM.16.M88.4 [R86], R4 ;  /* 0x0000000456007844 */ /* 0x0001e20000000200 */
[----:B------:R-:W-:Y:S01]  /*7520*/  IADD3.X R31, RZ, R37, RZ, P3, !PT ;  /* 0x00000025ff1f7210 */ /* 0x000fe20001ffe4ff */
[-C--:B------:R-:W-:Y:S01]  /*7530*/  FMUL.FTZ R57, R116, R55.reuse ;  /* 0x0000003774397220 */ /* 0x080fe20000410000 */
[----:B------:R-:W-:Y:S01]  /*7540*/  LOP3.LUT P0, RZ, R139, 0x3, RZ, 0xc0, !PT ;  /* 0x000000038bff7812 */ /* 0x000fe2000780c0ff */
[----:B------:R-:W-:Y:S01]  /*7550*/  FMUL.FTZ R45, R121, R55 ;  /* 0x00000037792d7220 */ /* 0x000fe20000410000 */
[----:B------:R-:W-:Y:S01]  /*7560*/  LOP3.LUT R8, R8, R21, RZ, 0x3c, !PT ;  /* 0x0000001508087212 */ /* 0x000fe200078e3cff */
[----:B------:R-:W-:Y:S01]  /*7570*/  FMUL.FTZ R56, R120, R55 ;  /* 0x0000003778387220 */ /* 0x000fe20000410000 */
[----:B------:R-:W-:Y:S01]  /*7580*/  LOP3.LUT R32, R32, R33, RZ, 0x3c, !PT ;  /* 0x0000002120207212 */ /* 0x000fe200078e3cff */
[----:B------:R-:W-:-:S02]  /*7590*/  IMAD.X R33, RZ, RZ, R37, P2 ;  /* 0x000000ffff217224 */ /* 0x000fc400010e0625 */
[-C--:B------:R-:W-:Y:S01]  /*75a0*/  FMUL.FTZ R41, R125, R55.reuse ;  /* 0x000000377d297220 */ /* 0x080fe20000410000 */
[-C--:B------:R-:W-:Y:S01]  /*75b0*/  FMUL.FTZ R54, R124, R55.reuse ;  /* 0x000000377c367220 */ /* 0x080fe20000410000 */
[-C--:B------:R-:W-:Y:S01]  /*75c0*/  FMUL.FTZ R43, R129, R55.reuse ;  /* 0x00000037812b7220 */ /* 0x080fe20000410000 */
[-C--:B------:R-:W-:Y:S01]  /*75d0*/  FMUL.FTZ R52, R128, R55.reuse ;  /* 0x0000003780347220 */ /* 0x080fe20000410000 */
[-C--:B------:R-:W-:Y:S01]  /*75e0*/  FMUL.FTZ R42, R133, R55.reuse ;  /* 0x00000037852a7220 */ /* 0x080fe20000410000 */
[-C--:B------:R-:W-:Y:S01]  /*75f0*/  ISETP.GE.OR P2, PT, R11, R62.reuse, P0 ;  /* 0x0000003e0b00720c */ /* 0x080fe20000746670 */
[----:B------:R-:W-:Y:S01]  /*7600*/  FMUL.FTZ R55, R132, R55 ;  /* 0x0000003784377220 */ /* 0x000fe20000410000 */
[----:B0-----:R-:W-:Y:S01]  /*7610*/  IMAD R7, R63, UR5, R26 ;  /* 0x000000053f077c24 */ /* 0x001fe2000f8e021a */
[----:B------:R-:W-:Y:S01]  /*7620*/  ULDC.64 UR4, c[0x0][0xb50] ;  /* 0x0002d40000047ab9 */ /* 0x000fe20000000a00 */
[----:B------:R-:W-:Y:S01]  /*7630*/  VIADD R5, R11, 0x8 ;  /* 0x000000080b057836 */ /* 0x000fe20000000000 */
[C---:B------:R-:W-:Y:S01]  /*7640*/  LEA R26, P3, R24.reuse, UR4, 0x2 ;  /* 0x00000004181a7c11 */ /* 0x040fe2000f8610ff */
[----:B------:R-:W-:Y:S01]  /*7650*/  ULDC.64 UR8, c[0x0][0xae8] ;  /* 0x0002ba0000087ab9 */ /* 0x000fe20000000a00 */
[----:B------:R-:W-:Y:S01]  /*7660*/  IADD3 R7, R25, R7, RZ ;  /* 0x0000000719077210 */ /* 0x000fe20007ffe0ff */
[----:B------:R-:W-:Y:S01]  /*7670*/  IMAD.X R29, RZ, RZ, R37, P5 ;  /* 0x000000ffff1d7224 */ /* 0x000fe200028e0625 */
[----:B------:R-:W-:Y:S01]  /*7680*/  ISETP.GE.OR P0, PT, R5, R62, P0 ;  /* 0x0000003e0500720c */ /* 0x000fe20000706670 */
[----:B------:R-:W-:Y:S01]  /*7690*/  SHFL.IDX PT, R82, R26, 0x1, 0x1c1f ;  /* 0x003c1f001a527f89 */ /* 0x000fe200000e0000 */
[----:B------:R-:W-:-:S02]  /*76a0*/  LEA.HI.X R27, R24, UR5, R7, 0x2, P3 ;  /* 0x00000005181b7c11 */ /* 0x000fc400098f1407 */
[----:B------:R-:W-:Y:S02]  /*76b0*/  MOV R63, R8 ;  /* 0x00000008003f7202 */ /* 0x000fe40000000f00 */
[----:B------:R-:W-:Y:S02]  /*76c0*/  F2FP.F16.F32.PACK_AB R4, R40, R51 ;  /* 0x000000332804723e */ /* 0x000fe400000000ff */
[----:B------:R-:W-:Y:S02]  /*76d0*/  F2FP.F16.F32.PACK_AB R5, R78, R83 ;  /* 0x000000534e05723e */ /* 0x000fe400000000ff */
[----:B------:R-:W-:Y:S01]  /*76e0*/  F2FP.F16.F32.PACK_AB R6, R48, R53 ;  /* 0x000000353006723e */ /* 0x000fe200000000ff */
[----:B------:R-:W-:Y:S01]  /*76f0*/  SHFL.IDX PT, R83, R27, 0x1, 0x1c1f ;  /* 0x003c1f001b537f89 */ /* 0x000fe200000e0000 */
[----:B------:R-:W-:Y:S02]  /*7700*/  F2FP.F16.F32.PACK_AB R7, R80, R81 ;  /* 0x000000515007723e */ /* 0x000fe400000000ff */
[----:B------:R-:W-:Y:S01]  /*7710*/  MOV R86, R12 ;  /* 0x0000000c00567202 */ /* 0x000fe20000000f00 */
[----:B------:R0:W-:Y:S01]  /*7720*/  SHFL.IDX PT, R80, R26, RZ, 0x1c1f ;  /* 0x001c1fff1a507589 */ /* 0x0001e200000e0000 */
[----:B------:R-:W-:-:S02]  /*7730*/  MOV R87, R14 ;  /* 0x0000000e00577202 */ /* 0x000fc40000000f00 */
[----:B------:R-:W-:Y:S01]  /*7740*/  F2FP.F16.F32.PACK_AB R8, R49, R50 ;  /* 0x000000323108723e */ /* 0x000fe200000000ff */
[----:B------:R1:W2:Y:S01]  /*7750*/  SHFL.IDX PT, R81, R27, RZ, 0x1c1f ;  /* 0x001c1fff1b517589 */ /* 0x0002a200000e0000 */
[----:B------:R-:W-:Y:S02]  /*7760*/  F2FP.F16.F32.PACK_AB R9, R70, R79 ;  /* 0x0000004f4609723e */ /* 0x000fe400000000ff */
[----:B------:R-:W-:Y:S01]  /*7770*/  F2FP.F16.F32.PACK_AB R10, R46, R59 ;  /* 0x0000003b2e0a723e */ /* 0x000fe200000000ff */
[----:B------:R-:W-:Y:S01]  /*7780*/  STSM.16.M88.4 [R63], R4 ;  /* 0x000000043f007844 */ /* 0x000fe20000000200 */
[----:B------:R-:W-:Y:S02]  /*7790*/  F2FP.F16.F32.PACK_AB R11, R71, R76 ;  /* 0x0000004c470b723e */ /* 0x000fe400000000ff */
[----:B------:R-:W-:Y:S02]  /*77a0*/  F2FP.F16.F32.PACK_AB R12, R47, R58 ;  /* 0x0000003a2f0c723e */ /* 0x000fe400000000ff */
[----:B------:R-:W-:Y:S01]  /*77b0*/  F2FP.F16.F32.PACK_AB R13, R68, R77 ;  /* 0x0000004d440d723e */ /* 0x000fe200000000ff */
[----:B------:R-:W-:Y:S01]  /*77c0*/  STSM.16.M88.4 [R87], R8 ;  /* 0x0000000857007844 */ /* 0x000fe20000000200 */
[----:B------:R-:W-:-:S02]  /*77d0*/  F2FP.F16.F32.PACK_AB R14, R44, R57 ;  /* 0x000000392c0e723e */ /* 0x000fc400000000ff */
[----:B------:R-:W-:Y:S02]  /*77e0*/  F2FP.F16.F32.PACK_AB R15, R69, R74 ;  /* 0x0000004a450f723e */ /* 0x000fe400000000ff */
[----:B------:R-:W-:Y:S02]  /*77f0*/  F2FP.F16.F32.PACK_AB R24, R45, R56 ;  /* 0x000000382d18723e */ /* 0x000fe400000000ff */
[----:B------:R-:W-:Y:S01]  /*7800*/  F2FP.F16.F32.PACK_AB R25, R66, R75 ;  /* 0x0000004b4219723e */ /* 0x000fe200000000ff */
[----:B------:R3:W-:Y:S01]  /*7810*/  STSM.16.M88.4 [R86], R12 ;  /* 0x0000000c56007844 */ /* 0x0007e20000000200 */
[----:B0-----:R-:W-:Y:S02]  /*7820*/  F2FP.F16.F32.PACK_AB R26, R41, R54 ;  /* 0x00000036291a723e */ /* 0x001fe400000000ff */
[----:B-1----:R-:W-:Y:S02]  /*7830*/  F2FP.F16.F32.PACK_AB R27, R67, R72 ;  /* 0x00000048431b723e */ /* 0x002fe400000000ff */
[----:B------:R-:W-:-:S02]  /*7840*/  F2FP.F16.F32.PACK_AB R40, R43, R52 ;  /* 0x000000342b28723e */ /* 0x000fc400000000ff */
[----:B------:R-:W-:Y:S01]  /*7850*/  F2FP.F16.F32.PACK_AB R41, R64, R73 ;  /* 0x000000494029723e */ /* 0x000fe200000000ff */
[----:B------:R0:W-:Y:S01]  /*7860*/  STSM.16.M88.4 [R85], R24 ;  /* 0x0000001855007844 */ /* 0x0001e20000000200 */
[----:B------:R-:W-:Y:S02]  /*7870*/  F2FP.F16.F32.PACK_AB R42, R42, R55 ;  /* 0x000000372a2a723e */ /* 0x000fe400000000ff */
[----:B------:R-:W-:Y:S02]  /*7880*/  F2FP.F16.F32.PACK_AB R43, R65, R134 ;  /* 0x00000086412b723e */ /* 0x000fe400000000ff */
[----:B------:R-:W-:Y:S02]  /*7890*/  IADD3 R21, P4, R36, 0x6000, RZ ;  /* 0x0000600024157810 */ /* 0x000fe40007f9e0ff */
[----:B------:R-:W-:Y:S01]  /*78a0*/  LOP3.LUT R28, R28, R91, RZ, 0x3c, !PT ;  /* 0x0000005b1c1c7212 */ /* 0x000fe200078e3cff */
[----:B------:R-:W-:Y:S01]  /*78b0*/  STSM.16.M88.4 [R84], R40 ;  /* 0x0000002854007844 */ /* 0x000fe20000000200 */
[----:B---3--:R-:W1:Y:S01]  /*78c0*/  @P1 LDC R13, c[0x0][0xbec] ;  /* 0x0002fb00ff0d1b82 */ /* 0x008e620000000800 */
[----:B------:R-:W-:-:S07]  /*78d0*/  LOP3.LUT R20, R21, 0x180, RZ, 0xc0, !PT ;  /* 0x0000018015147812 */ /* 0x000fce00078ec0ff */
[----:B------:R-:W-:Y:S01]  /*78e0*/  BAR.SYNC.DEFER_BLOCKING 0x1, 0x180 ;  /* 0x0046000000007b1d */ /* 0x000fe20000010000 */
[----:B------:R-:W-:Y:S01]  /*78f0*/  UIMAD UR6, UR12, UR8, URZ ;  /* 0x000000080c0672a4 */ /* 0x000fe2000f8e023f */
[----:B------:R-:W-:-:S06]  /*7900*/  SHF.R.U64 R20, R20, 0x3, RZ ;  /* 0x0000000314147819 */ /* 0x000fcc00000012ff */
[----:B0-----:R-:W0:Y:S08]  /*7910*/  @P1 LDC R25, c[0x0][0xbf0] ;  /* 0x0002fc00ff191b82 */ /* 0x001e300000000800 */
[----:B------:R-:W3:Y:S01]  /*7920*/  LDC.64 R14, c[0x0][0xae0] ;  /* 0x0002b800ff0e7b82 */ /* 0x000ee20000000a00 */
[----:B--2---:R-:W-:Y:S01]  /*7930*/  @!P2 ST.E desc[UR48][R80.64], R3 ;  /* 0x000000035000a985 */ /* 0x004fe2000c101930 */
[----:B------:R-:W-:Y:S01]  /*7940*/  UIMAD.WIDE.U32 UR4, UR7, UR8, URZ ;  /* 0x00000008070472a5 */ /* 0x000fe2000f8e003f */
[----:B------:R-:W-:-:S02]  /*7950*/  LOP3.LUT R20, R20, R21, RZ, 0x3c, !PT ;  /* 0x0000001514147212 */ /* 0x000fc400078e3cff */
[----:B------:R2:W-:Y:S01]  /*7960*/  @!P0 ST.E desc[UR48][R82.64], R0 ;  /* 0x0000000052008985 */ /* 0x0005e2000c101930 */
[----:B------:R-:W-:Y:S01]  /*7970*/  UIMAD UR6, UR7, UR9, UR6 ;  /* 0x00000009070672a4 */ /* 0x000fe2000f8e0206 */
[----:B------:R-:W-:Y:S02]  /*7980*/  LOP3.LUT R21, R36, 0x180, RZ, 0xc0, !PT ;  /* 0x0000018024157812 */ /* 0x000fe400078ec0ff */
[----:B------:R-:W-:Y:S01]  /*7990*/  ULDC.64 UR8, c[0x0][0xaf0] ;  /* 0x0002bc0000087ab9 */ /* 0x000fe20000000a00 */
[----:B--2---:R-:W-:Y:S01]  /*79a0*/  IMAD R0, R137, 0x60, R138 ;  /* 0x0000006089007824 */ /* 0x004fe200078e028a */
[----:B------:R-:W-:Y:S01]  /*79b0*/  UIADD3 UR5, UR5, UR6, URZ ;  /* 0x0000000605057290 */ /* 0x000fe2000fffe03f */
[----:B------:R-:W-:Y:S01]  /*79c0*/  SHF.R.U64 R21, R21, 0x3, RZ ;  /* 0x0000000315157819 */ /* 0x000fe200000012ff */
[----:B------:R2:W5:Y:S01]  /*79d0*/  LD.E.128 R44, desc[UR48][R34.64] ;  /* 0x00000030222c7980 */ /* 0x000562000c101d00 */
[----:B------:R-:W-:Y:S01]  /*79e0*/  IMAD R24, R61, 0xc0, R0 ;  /* 0x000000c03d187824 */ /* 0x000fe200078e0200 */
[----:B------:R-:W-:Y:S01]  /*79f0*/  UIMAD UR6, UR10, UR8, URZ ;  /* 0x000000080a0672a4 */ /* 0x000fe2000f8e023f */
[----:B------:R-:W-:Y:S01]  /*7a00*/  LOP3.LUT R36, R21, R36, RZ, 0x3c, !PT ;  /* 0x0000002415247212 */ /* 0x000fe200078e3cff */
[----:B------:R-:W-:Y:S01]  /*7a10*/  IMAD.X R21, RZ, RZ, R37, P4 ;  /* 0x000000ffff157224 */ /* 0x000fe200020e0625 */
[----:B------:R2:W5:Y:S01]  /*7a20*/  LD.E.128 R48, desc[UR48][R32.64] ;  /* 0x0000003020307980 */ /* 0x000562000c101d00 */
[----:B-1----:R-:W-:-:S03]  /*7a30*/  @P1 IMAD.HI.U32 R0, R24, R13, RZ ;  /* 0x0000000d18001227 */ /* 0x002fc600078e00ff */
[----:B------:R2:W5:Y:S01]  /*7a40*/  LD.E.128 R4, desc[UR48][R30.64] ;  /* 0x000000301e047980 */ /* 0x000562000c101d00 */
[----:B------:R-:W-:Y:S01]  /*7a50*/  IMAD.MOV.U32 R12, RZ, RZ, R24 ;  /* 0x000000ffff0c7224 */ /* 0x000fe200078e0018 */
[----:B0-----:R-:W-:Y:S01]  /*7a60*/  @P1 SHF.R.U32.HI R12, RZ, R25, R0 ;  /* 0x00000019ff0c1219 */ /* 0x001fe20000011600 */
[----:B------:R-:W-:Y:S01]  /*7a70*/  UIMAD UR6, UR38, UR9, UR6 ;  /* 0x00000009260672a4 */ /* 0x000fe2000f8e0206 */
[----:B------:R-:W5:Y:S02]  /*7a80*/  LD.E.128 R36, desc[UR48][R36.64] ;  /* 0x0000003024247980 */ /* 0x000f64000c101d00 */
[--C-:B------:R-:W-:Y:S01]  /*7a90*/  SHF.R.S32.HI R3, RZ, 0x1f, R12.reuse ;  /* 0x0000001fff037819 */ /* 0x100fe2000001140c */
[----:B------:R-:W-:Y:S01]  /*7aa0*/  UIMAD.WIDE.U32 UR38, UR38, UR8, UR4 ;  /* 0x00000008262672a5 */ /* 0x000fe2000f8e0004 */
[----:B------:R-:W-:Y:S01]  /*7ab0*/  IMAD.MOV R13, RZ, RZ, -R12 ;  /* 0x000000ffff0d7224 */ /* 0x000fe200078e0a0c */
[----:B------:R2:W5:Y:S01]  /*7ac0*/  LD.E.128 R52, desc[UR48][R20.64] ;  /* 0x0000003014347980 */ /* 0x000562000c101d00 */
[----:B------:R-:W-:Y:S01]  /*7ad0*/  ULDC.64 UR4, c[0x0][0xad8] ;  /* 0x0002b60000047ab9 */ /* 0x000fe20000000a00 */
[-C--:B---3--:R-:W-:Y:S01]  /*7ae0*/  IMAD R0, R3, R14.reuse, RZ ;  /* 0x0000000e03007224 */ /* 0x088fe200078e02ff */
[----:B------:R-:W-:Y:S01]  /*7af0*/  UIADD3 UR39, UR39, UR6, URZ ;  /* 0x0000000627277290 */ /* 0x000fe2000fffe03f */
[----:B------:R-:W-:Y:S01]  /*7b00*/  IMAD R3, R60, R13, R24 ;  /* 0x0000000d3c037224 */ /* 0x000fe200078e0218 */
[----:B------:R2:W5:Y:S01]  /*7b10*/  LD.E.128 R8, desc[UR48][R28.64] ;  /* 0x000000301c087980 */ /* 0x000562000c101d00 */
[C---:B------:R-:W-:Y:S01]  /*7b20*/  IMAD R15, R12.reuse, R15, R0 ;  /* 0x0000000f0c0f7224 */ /* 0x040fe200078e0200 */
[----:B------:R-:W-:Y:S01]  /*7b30*/  UIADD3 UR44, UR44, 0x1, URZ ;  /* 0x000000012c2c7890 */ /* 0x000fe2000fffe03f */
[----:B------:R-:W-:Y:S01]  /*7b40*/  @!PT LDS RZ, [RZ] ;  /* 0x00000000fffff984 */ /* 0x000fe20000000800 */
[----:B------:R-:W-:Y:S01]  /*7b50*/  @!PT LDS RZ, [RZ] ;  /* 0x00000000fffff984 */ /* 0x000fe20000000800 */
[----:B------:R-:W-:Y:S01]  /*7b60*/  @!PT LDS RZ, [RZ] ;  /* 0x00000000fffff984 */ /* 0x000fe20000000800 */
[----:B------:R-:W-:Y:S01]  /*7b70*/  @!PT LDS RZ, [RZ] ;  /* 0x00000000fffff984 */ /* 0x000fe20000000800 */
[----:B------:R0:W-:Y:S06]  /*7b80*/  MEMBAR.ALL.CTA ;  /* 0x0000000000007992 */ /* 0x0001ec0000008000 */
[----:B0-----:R-:W0:Y:S01]  /*7b90*/  FENCE.VIEW.ASYNC.S ;  /* 0x00000000000073c6 */ /* 0x001e220000000000 */
[----:B------:R-:W-:Y:S01]  /*7ba0*/  SHF.R.S32.HI R0, RZ, 0x1f, R3 ;  /* 0x0000001fff007819 */ /* 0x000fe20000011403 */
[----:B------:R-:W-:Y:S01]  /*7bb0*/  IMAD.WIDE.U32 R12, R12, R14, UR38 ;  /* 0x000000260c0c7e25 */ /* 0x000fe2000f8e000e */
[----:B------:R-:W-:-:S03]  /*7bc0*/  ULDC.64 UR6, c[0x0][0xa80] ;  /* 0x0002a00000067ab9 */ /* 0x000fc60000000a00 */
[----:B------:R-:W-:Y:S02]  /*7bd0*/  IMAD.IADD R13, R13, 0x1, R15 ;  /* 0x000000010d0d7824 */ /* 0x000fe400078e020f */
[----:B------:R-:W-:Y:S02]  /*7be0*/  IMAD R0, R0, UR4, RZ ;  /* 0x0000000400007c24 */ /* 0x000fe4000f8e02ff */
[----:B------:R-:W-:Y:S02]  /*7bf0*/  IMAD R61, R61, 0xc0, R138 ;  /* 0x000000c03d3d7824 */ /* 0x000fe400078e028a */
[C---:B------:R-:W-:Y:S02]  /*7c00*/  IMAD R15, R3.reuse, UR5, R0 ;  /* 0x00000005030f7c24 */ /* 0x040fe4000f8e0200 */
[----:B------:R-:W-:Y:S01]  /*7c10*/  IMAD.WIDE.U32 R12, R3, UR4, R12 ;  /* 0x00000004030c7c25 */ /* 0x000fe2000f8e000c */
[----:B------:R-:W-:Y:S01]  /*7c20*/  UIADD3 UR4, UR40, 0x2d820, URZ ;  /* 0x0002d82028047890 */ /* 0x000fe2000fffe03f */
[----:B------:R-:W-:-:S02]  /*7c30*/  ISETP.GE.AND P0, PT, R61, R62, PT ;  /* 0x0000003e3d00720c */ /* 0x000fc40003f06270 */
[----:B------:R-:W-:Y:S01]  /*7c40*/  IMAD.IADD R3, R13, 0x1, R15 ;  /* 0x000000010d037824 */ /* 0x000fe200078e020f */
[----:B------:R-:W-:Y:S01]  /*7c50*/  UPRMT UR4, URZ, 0x654, UR4 ;  /* 0x000006543f047896 */ /* 0x000fe20008000004 */
[----:B------:R-:W-:Y:S01]  /*7c60*/  LEA R0, P1, R12, UR6, 0x1 ;  /* 0x000000060c007c11 */ /* 0x000fe2000f8208ff */
[----:B------:R-:W-:-:S03]  /*7c70*/  UISETP.NE.AND UP0, UPT, UR44, 0x2, UPT ;  /* 0x000000022c00788c */ /* 0x000fc6000bf05270 */
[----:B------:R-:W-:Y:S01]  /*7c80*/  LEA.HI.X R26, R12, UR7, R3, 0x1, P1 ;  /* 0x000000070c1a7c11 */ /* 0x000fe200088f0c03 */
[----:B------:R-:W-:Y:S01]  /*7c90*/  USEL UR6, URZ, 0x1, UP0 ;  /* 0x000000013f067887 */ /* 0x000fe20008000000 */
[----:B------:R-:W-:Y:S01]  /*7ca0*/  ULDC UR5, c[0x0][0xc] ;  /* 0x0000030000057ab9 */ /* 0x000fe20000000800 */
[----:B------:R-:W-:Y:S01]  /*7cb0*/  USEL UR44, UR44, URZ, UP0 ;  /* 0x0000003f2c2c7287 */ /* 0x000fe20008000000 */
[----:B0-----:R2:W0:Y:S01]  /*7cc0*/  SHFL.IDX PT, R14, R0, RZ, 0x1c1f ;  /* 0x001c1fff000e7589 */ /* 0x00142200000e0000 */
[----:B------:R-:W-:Y:S01]  /*7cd0*/  UIADD3 UR36, UR5, UR36, URZ ;  /* 0x0000002405247290 */ /* 0x000fe2000fffe03f */
[----:B------:R-:W-:Y:S01]  /*7ce0*/  SYNCS.ARRIVE.TRANS64.RED.A1T0 RZ, [UR4], RZ ;  /* 0x000000ffffff79a7 */ /* 0x000fe20008100404 */
[----:B------:R-:W-:Y:S01]  /*7cf0*/  ULOP3.LUT UR45, UR45, UR6, URZ, 0x3c, !UPT ;  /* 0x000000062d2d7292 */ /* 0x000fe2000f8e3c3f */
[----:B------:R2:W1:Y:S01]  /*7d00*/  SHFL.IDX PT, R15, R26, RZ, 0x1c1f ;  /* 0x001c1fff1a0f7589 */ /* 0x00046200000e0000 */
[----:B------:R-:W-:Y:S04]  /*7d10*/  BSSY B0, `(.L_x_10036) ;  /* 0x000000e000007945 */ /* 0x000fe80003800000 */
[----:B------:R-:W-:Y:S06]  /*7d20*/  @P0 BRA `(.L_x_10037) ;  /* 0x0000000000300947 */ /* 0x000fec0003800000 */
[----:B------:R-:W-:Y:S02]  /*7d30*/  ULDC UR4, c[0x0][0xac8] ;  /* 0x0002b20000047ab9 */ /* 0x000fe40000000800 */
[----:B------:R-:W-:Y:S02]  /*7d40*/  ISETP.GE.AND P1, PT, R136, UR4, PT ;  /* 0x0000000488007c0c */ /* 0x000fe4000bf26270 */
[----:B------:R-:W-:Y:S02]  /*7d50*/  ISETP.GE.AND P2, PT, R23, UR4, PT ;  /* 0x0000000417007c0c */ /* 0x000fe4000bf46270 */
[----:B------:R-:W-:-:S09]  /*7d60*/  ISETP.GE.AND P0, PT, R22, UR4, PT ;  /* 0x0000000416007c0c */ /* 0x000fd2000bf06270 */
[-C--:B0-2---:R-:W-:Y:S02]  /*7d70*/  @!P1 LEA R20, P3, R136, R14.reuse, 0x1 ;  /* 0x0000000e88149211 */ /* 0x085fe400078608ff */
[C---:B------:R-:W-:Y:S02]  /*7d80*/  @!P2 LEA R24, P4, R23.reuse, R14, 0x1 ;  /* 0x0000000e1718a211 */ /* 0x040fe400078808ff */
[----:B-1----:R-:W-:Y:S01]  /*7d90*/  @!P0 IMAD.WIDE R12, R22, 0x2, R14 ;  /* 0x00000002160c8825 */ /* 0x002fe200078e020e */
[-C--:B------:R-:W-:Y:S02]  /*7da0*/  @!P1 LEA.HI.X R21, R136, R15.reuse, R146, 0x1, P3 ;  /* 0x0000000f88159211 */ /* 0x080fe400018f0c92 */
[----:B------:R-:W-:Y:S02]  /*7db0*/  @!P2 LEA.HI.X R25, R23, R15, R145, 0x1, P4 ;  /* 0x0000000f1719a211 */ /* 0x000fe400020f0c91 */
[----:B-----5:R3:W-:Y:S04]  /*7dc0*/  @!P0 ST.E.128 desc[UR48][R12.64], R36 ;  /* 0x000000240c008985 */ /* 0x0207e8000c101d30 */
[----:B------:R3:W-:Y:S04]  /*7dd0*/  @!P1 ST.E.128 desc[UR48][R20.64], R48 ;  /* 0x0000003014009985 */ /* 0x0007e8000c101d30 */
[----:B------:R3:W-:Y:S02]  /*7de0*/  @!P2 ST.E.128 desc[UR48][R24.64], R52 ;  /* 0x000000341800a985 */ /* 0x0007e4000c101d30 */
.L_x_10037:
[----:B------:R-:W-:Y:S05]  /*7df0*/  BSYNC B0 ;  /* 0x0000000000007941 */ /* 0x000fea0003800000 */
.L_x_10036:
[----:B------:R-:W-:Y:S01]  /*7e00*/  IADD3 R3, R61, 0x60, RZ ;  /* 0x000000603d037810 */ /* 0x000fe20007ffe0ff */
[----:B-1----:R1:W4:Y:S01]  /*7e10*/  SHFL.IDX PT, R15, R26, 0x1, 0x1c1f ;  /* 0x003c1f001a0f7f89 */ /* 0x00232200000e0000 */
[----:B------:R-:W-:Y:S01]  /*7e20*/  UIADD3 UR46, UR46, 0x1, URZ ;  /* 0x000000012e2e7890 */ /* 0x000fe2000fffe03f */
[----:B------:R-:W-:Y:S01]  /*7e30*/  BSSY B0, `(.L_x_10038) ;  /* 0x0000010000007945 */ /* 0x000fe20003800000 */
[----:B------:R-:W-:Y:S01]  /*7e40*/  ISETP.GE.AND P0, PT, R3, R62, PT ;  /* 0x0000003e0300720c */ /* 0x000fe20003f06270 */
[----:B0-----:R1:W0:-:S12]  /*7e50*/  SHFL.IDX PT, R14, R0, 0x1, 0x1c1f ;  /* 0x003c1f00000e7f89 */ /* 0x00121800000e0000 */
[----:B-1----:R-:W-:Y:S05]  /*7e60*/  @P0 BRA `(.L_x_10039) ;  /* 0x0000000000300947 */ /* 0x002fea0003800000 */
[----:B------:R-:W-:Y:S02]  /*7e70*/  ULDC UR4, c[0x0][0xac8] ;  /* 0x0002b20000047ab9 */ /* 0x000fe40000000800 */
[----:B------:R-:W-:Y:S02]  /*7e80*/  ISETP.GE.AND P3, PT, R136, UR4, PT ;  /* 0x0000000488007c0c */ /* 0x000fe4000bf66270 */
[----:B------:R-:W-:Y:S02]  /*7e90*/  ISETP.GE.AND P4, PT, R23, UR4, PT ;  /* 0x0000000417007c0c */ /* 0x000fe4000bf86270 */
[----:B------:R-:W-:-:S09]  /*7ea0*/  ISETP.GE.AND P2, PT, R22, UR4, PT ;  /* 0x0000000416007c0c */ /* 0x000fd2000bf46270 */
[-C--:B0-23--:R-:W-:Y:S02]  /*7eb0*/  @!P3 LEA R20, P0, R136, R14.reuse, 0x1 ;  /* 0x0000000e8814b211 */ /* 0x08dfe400078008ff */
[C---:B------:R-:W-:Y:S02]  /*7ec0*/  @!P4 LEA R24, P1, R23.reuse, R14, 0x1 ;  /* 0x0000000e1718c211 */ /* 0x040fe400078208ff */
[----:B----4-:R-:W-:Y:S01]  /*7ed0*/  @!P2 IMAD.WIDE R12, R22, 0x2, R14 ;  /* 0x00000002160ca825 */ /* 0x010fe200078e020e */
[-C--:B------:R-:W-:Y:S02]  /*7ee0*/  @!P3 LEA.HI.X R21, R136, R15.reuse, R146, 0x1, P0 ;  /* 0x0000000f8815b211 */ /* 0x080fe400000f0c92 */
[----:B------:R-:W-:Y:S02]  /*7ef0*/  @!P4 LEA.HI.X R25, R23, R15, R145, 0x1, P1 ;  /* 0x0000000f1719c211 */ /* 0x000fe400008f0c91 */
[----:B-----5:R1:W-:Y:S04]  /*7f00*/  @!P2 ST.E.128 desc[UR48][R12.64], R44 ;  /* 0x0000002c0c00a985 */ /* 0x0203e8000c101d30 */
[----:B------:R1:W-:Y:S04]  /*7f10*/  @!P3 ST.E.128 desc[UR48][R20.64], R4 ;  /* 0x000000041400b985 */ /* 0x0003e8000c101d30 */
[----:B------:R1:W-:Y:S02]  /*7f20*/  @!P4 ST.E.128 desc[UR48][R24.64], R8 ;  /* 0x000000081800c985 */ /* 0x0003e4000c101d30 */
.L_x_10039:
[----:B------:R-:W-:Y:S05]  /*7f30*/  BSYNC B0 ;  /* 0x0000000000007941 */ /* 0x000fea0003800000 */
.L_x_10038:
[----:B--2---:R-:W2:Y:S02]  /*7f40*/  LDC R0, c[0x0][0xc34] ;  /* 0x00030d00ff007b82 */ /* 0x004ea40000000800 */
[----:B--2---:R-:W-:-:S13]  /*7f50*/  ISETP.LE.AND P0, PT, R0, UR36, PT ;  /* 0x0000002400007c0c */ /* 0x004fda000bf03270 */
[----:B------:R-:W-:Y:S05]  /*7f60*/  @!P0 BRA `(.L_x_10040) ;  /* 0xffffff8c00bc8947 */ /* 0x000fea000383ffff */
[----:B------:R-:W-:Y:S05]  /*7f70*/  EXIT ;  /* 0x000000000000794d */ /* 0x000fea0003800000 */
.L_x_10010:
        /* <DEDUP_REMOVED lines=9> */
[----:B------:R-:W0:Y:S01]  /*8010*/  S2R R5, SR_TID.X ;  /* 0x0000000000057919 */ /* 0x000e220000002100 */
[----:B------:R-:W-:Y:S01]  /*8020*/  ULDC.64 UR6, c[0x0][0x2f0] ;  /* 0x0000bc0000067ab9 */ /* 0x000fe20000000a00 */
[----:B------:R-:W-:Y:S01]  /*8030*/  ULDC UR9, c[0x0][0x2b8] ;  /* 0x0000ae0000097ab9 */ /* 0x000fe20000000800 */
[----:B------:R-:W-:Y:S01]  /*8040*/  LOP3.LUT R16, R16, 0xfffffffd, RZ, 0xc0, !PT ;  /* 0xfffffffd10107812 */ /* 0x000fe200078ec0ff */
[----:B------:R-:W-:Y:S01]  /*8050*/  ULDC.64 UR4, c[0x0][0x418] ;  /* 0x0001060000047ab9 */ /* 0x000fe20000000a00 */
[----:B------:R-:W1:Y:S01]  /*8060*/  S2UR UR8, SR_CgaCtaId ;  /* 0x00000000000879c3 */ /* 0x000e620000008800 */
[----:B------:R-:W-:Y:S01]  /*8070*/  UISETP.NE.U32.AND UP0, UPT, UR4, URZ, UPT ;  /* 0x0000003f0400728c */ /* 0x000fe2000bf05070 */
[----:B------:R-:W-:Y:S01]  /*8080*/  IMAD.MOV.U32 R25, RZ, RZ, 0x1 ;  /* 0x00000001ff197424 */ /* 0x000fe200078e00ff */
[----:B------:R-:W-:Y:S01]  /*8090*/  UMOV UR37, 0x400 ;  /* 0x0000040000257882 */ /* 0x000fe20000000000 */
[----:B------:R-:W-:Y:S01]  /*80a0*/  ULDC UR4, c[0x0][0x424] ;  /* 0x0001090000047ab9 */ /* 0x000fe20000000800 */
[----:B------:R-:W-:Y:S01]  /*80b0*/  UISETP.NE.AND.EX UP0, UPT, UR5, URZ, UPT, UP0 ;  /* 0x0000003f0500728c */ /* 0x000fe2000bf05300 */
[----:B------:R-:W-:Y:S01]  /*80c0*/  IMAD.MOV.U32 R23, RZ, RZ, RZ ;  /* 0x000000ffff177224 */ /* 0x000fe200078e00ff */
[----:B------:R-:W-:Y:S01]  /*80d0*/  ULDC UR38, c[0x0][0x448] ;  /* 0x0001120000267ab9 */ /* 0x000fe20000000800 */
[----:B------:R-:W-:-:S02]  /*80e0*/  ULOP3.LUT UR40, UR42, 0x2, URZ, 0xfc, !UPT ;  /* 0x000000022a287892 */ /* 0x000fc4000f8efc3f */
[----:B------:R-:W-:Y:S01]  /*80f0*/  USEL UR4, UR4, 0x1, UP0 ;  /* 0x0000000104047887 */ /* 0x000fe20008000000 */
[----:B------:R-:W-:-:S03]  /*8100*/  ULDC UR41, c[0x0][0xc] ;  /* 0x0000030000297ab9 */ /* 0x000fc60000000800 */
[----:B------:R-:W-:-:S03]  /*8110*/  UIMAD UR36, UR4, UR6, URZ ;  /* 0x00000006042472a4 */ /* 0x000fc6000f8e023f */
[----:B------:R-:W-:Y:S01]  /*8120*/  ULDC UR4, c[0x0][0x288] ;  /* 0x0000a20000047ab9 */ /* 0x000fe20000000800 */
[----:B------:R-:W-:Y:S02]  /*8130*/  UIADD3 UR5, UR36, 0x7f, URZ ;  /* 0x0000007f24057890 */ /* 0x000fe4000fffe03f */
[----:B------:R-:W-:Y:S02]  /*8140*/  UIMAD UR38, UR38, UR4, URZ ;  /* 0x00000004262672a4 */ /* 0x000fe4000f8e023f */
[----:B------:R-:W-:Y:S02]  /*8150*/  USHF.R.S32.HI UR6, URZ, 0x1f, UR5 ;  /* 0x0000001f3f067899 */ /* 0x000fe40008011405 */
[----:B-1----:R-:W-:Y:S02]  /*8160*/  ULEA UR37, UR8, UR37, 0x18 ;  /* 0x0000002508257291 */ /* 0x002fe4000f8ec03f */
[----:B------:R-:W-:Y:S01]  /*8170*/  ULEA.HI UR6, UR6, UR5, URZ, 0x7 ;  /* 0x0000000506067291 */ /* 0x000fe2000f8f383f */
[----:B0-----:R-:W-:-:S03]  /*8180*/  IMAD.SHL.U32 R28, R5, 0x8, RZ ;  /* 0x00000008051c7824 */ /* 0x001fc600078e00ff */
[----:B------:R-:W-:Y:S02]  /*8190*/  ULEA.HI.SX32 UR43, UR6, 0xffffffff, 0x19 ;  /* 0xffffffff062b7891 */ /* 0x000fe4000f8fca3f */
[C---:B------:R-:W-:Y:S01]  /*81a0*/  LOP3.LUT R0, R28.reuse, 0xd8, RZ, 0xc0, !PT ;  /* 0x000000d81c007812 */ /* 0x040fe200078ec0ff */
[----:B------:R-:W-:Y:S01]  /*81b0*/  ULEA.HI.SX32 UR39, UR6, 0xfffffffe, 0x19 ;  /* 0xfffffffe06277891 */ /* 0x000fe2000f8fca3f */
[----:B------:R-:W-:Y:S01]  /*81c0*/  LOP3.LUT R4, R28, 0x18, RZ, 0xc0, !PT ;  /* 0x000000181c047812 */ /* 0x000fe200078ec0ff */
[----:B------:R-:W-:Y:S01]  /*81d0*/  USHF.L.U32 UR5, UR43, 0x7, URZ ;  /* 0x000000072b057899 */ /* 0x000fe2000800063f */
[----:B------:R-:W-:Y:S02]  /*81e0*/  LOP3.LUT R3, R0, 0x18, R5, 0x78, !PT ;  /* 0x0000001800037812 */ /* 0x000fe400078e7805 */
[C---:B------:R-:W-:Y:S02]  /*81f0*/  LOP3.LUT R0, R4.reuse, 0x20, RZ, 0xfc, !PT ;  /* 0x0000002004007812 */ /* 0x040fe400078efcff */
[----:B------:R-:W-:-:S02]  /*8200*/  LOP3.LUT R2, R4, 0x40, RZ, 0xfc, !PT ;  /* 0x0000004004027812 */ /* 0x000fc400078efcff */
[C---:B------:R-:W-:Y:S02]  /*8210*/  ISETP.GE.AND P0, PT, R0.reuse, UR7, PT ;  /* 0x0000000700007c0c */ /* 0x040fe4000bf06270 */
[----:B------:R-:W-:Y:S02]  /*8220*/  ISETP.GE.AND P1, PT, R0, UR9, PT ;  /* 0x0000000900007c0c */ /* 0x000fe4000bf26270 */
[----:B------:R-:W-:Y:S02]  /*8230*/  ISETP.GE.AND P2, PT, R2, UR7, PT ;  /* 0x0000000702007c0c */ /* 0x000fe4000bf46270 */
[----:B------:R-:W-:Y:S01]  /*8240*/  LOP3.LUT R28, R3, 0x320, R28, 0xf8, !PT ;  /* 0x00000320031c7812 */ /* 0x000fe200078ef81c */
[----:B------:R-:W-:-:S05]  /*8250*/  IMAD.U32 R3, RZ, RZ, UR10 ;  /* 0x0000000aff037e24 */ /* 0x000fca000f8e00ff */
[----:B------:R0:W-:Y:S01]  /*8260*/  STL [R1+0xc], R3 ;  /* 0x00000c0301007387 */ /* 0x0001e20000100800 */
[----:B------:R-:W-:Y:S02]  /*8270*/  @P0 LOP3.LUT R16, R16, 0x2, RZ, 0xfc, !PT ;  /* 0x0000000210100812 */ /* 0x000fe400078efcff */
[----:B------:R-:W-:Y:S01]  /*8280*/  ISETP.GE.AND P0, PT, R0, UR7, PT ;  /* 0x0000000700007c0c */ /* 0x000fe2000bf06270 */
[----:B------:R1:W-:Y:S01]  /*8290*/  STL [R1+0x10], RZ ;  /* 0x000010ff01007387 */ /* 0x0003e20000100800 */
[----:B------:R-:W-:Y:S02]  /*82a0*/  LOP3.LUT R16, R16, 0xfffffdff, RZ, 0xc0, !PT ;  /* 0xfffffdff10107812 */ /* 0x000fe400078ec0ff */
[----:B------:R-:W-:Y:S02]  /*82b0*/  SHF.R.U32.HI R0, RZ, 0x2, R5 ;  /* 0x00000002ff007819 */ /* 0x000fe40000011605 */
[----:B------:R-:W-:Y:S02]  /*82c0*/  @P1 LOP3.LUT R16, R16, 0x200, RZ, 0xfc, !PT ;  /* 0x0000020010101812 */ /* 0x000fe400078efcff */
[----:B------:R-:W-:-:S02]  /*82d0*/  ISETP.GE.AND P1, PT, R2, UR9, PT ;  /* 0x0000000902007c0c */ /* 0x000fc4000bf26270 */
[----:B------:R-:W-:Y:S02]  /*82e0*/  LOP3.LUT R16, R16, 0xffffffef, RZ, 0xc0, !PT ;  /* 0xffffffef10107812 */ /* 0x000fe400078ec0ff */
[----:B0-----:R-:W-:Y:S01]  /*82f0*/  LOP3.LUT R3, R0, 0x1f, RZ, 0xc0, !PT ;  /* 0x0000001f00037812 */ /* 0x001fe200078ec0ff */
[----:B------:R-:W-:Y:S01]  /*8300*/  IMAD.U32 R0, RZ, RZ, UR5 ;  /* 0x00000005ff007e24 */ /* 0x000fe2000f8e00ff */
[----:B------:R-:W-:Y:S02]  /*8310*/  @P0 LOP3.LUT R16, R16, 0x10, RZ, 0xfc, !PT ;  /* 0x0000001010100812 */ /* 0x000fe400078efcff */
[----:B------:R-:W-:Y:S02]  /*8320*/  ISETP.GE.AND P0, PT, R2, UR7, PT ;  /* 0x0000000702007c0c */ /* 0x000fe4000bf06270 */
[----:B------:R-:W-:Y:S02]  /*8330*/  LOP3.LUT R16, R16, 0xfffffffe, RZ, 0xc0, !PT ;  /* 0xfffffffe10107812 */ /* 0x000fe400078ec0ff */
[----:B------:R-:W-:-:S02]  /*8340*/  SHF.L.U32 R2, R5, 0x5, RZ ;  /* 0x0000000505027819 */ /* 0x000fc400000006ff */
[----:B------:R-:W-:Y:S02]  /*8350*/  @P2 LOP3.LUT R16, R16, 0x1, RZ, 0xfc, !PT ;  /* 0x0000000110102812 */ /* 0x000fe400078efcff */
[----:B------:R-:W-:Y:S02]  /*8360*/  LOP3.LUT R2, R2, 0x60, RZ, 0xc0, !PT ;  /* 0x0000006002027812 */ /* 0x000fe400078ec0ff */
[----:B------:R-:W-:Y:S02]  /*8370*/  LOP3.LUT R16, R16, 0xfffffeff, RZ, 0xc0, !PT ;  /* 0xfffffeff10107812 */ /* 0x000fe400078ec0ff */
[----:B------:R-:W-:Y:S02]  /*8380*/  LOP3.LUT R5, R3, R2, RZ, 0xfc, !PT ;  /* 0x0000000203057212 */ /* 0x000fe400078efcff */
[----:B------:R-:W-:Y:S02]  /*8390*/  @P1 LOP3.LUT R16, R16, 0x100, RZ, 0xfc, !PT ;  /* 0x0000010010101812 */ /* 0x000fe400078efcff */
[----:B------:R-:W-:-:S02]  /*83a0*/  ISETP.GE.AND P1, PT, R4, UR7, PT ;  /* 0x0000000704007c0c */ /* 0x000fc4000bf26270 */
[----:B------:R-:W-:Y:S02]  /*83b0*/  LOP3.LUT R16, R16, 0xfffffff7, RZ, 0xc0, !PT ;  /* 0xfffffff710107812 */ /* 0x000fe400078ec0ff */
[----:B------:R-:W-:Y:S02]  /*83c0*/  LEA R5, R28, UR37, 0x1 ;  /* 0x000000251c057c11 */ /* 0x000fe4000f8e08ff */
[----:B------:R-:W-:Y:S02]  /*83d0*/  @P0 LOP3.LUT R16, R16, 0x8, RZ, 0xfc, !PT ;  /* 0x0000000810100812 */ /* 0x000fe400078efcff */
[----:B------:R-:W-:Y:S02]  /*83e0*/  ISETP.GE.AND P0, PT, R4, UR7, PT ;  /* 0x0000000704007c0c */ /* 0x000fe4000bf06270 */
[----:B------:R-:W-:Y:S02]  /*83f0*/  LOP3.LUT R16, R16, 0xfffffffb, RZ, 0xc0, !PT ;  /* 0xfffffffb10107812 */ /* 0x000fe400078ec0ff */
[----:B------:R-:W-:-:S02]  /*8400*/  LOP3.LUT R2, R3, UR5, R2, 0xfe, !PT ;  /* 0x0000000503027c12 */ /* 0x000fc4000f8efe02 */
[----:B------:R-:W-:-:S07]  /*8410*/  IADD3 R0, -R3, UR36, -R0 ;  /* 0x0000002403007c10 */ /* 0x000fce000fffe900 */
[----:B------:R-:W-:Y:S02]  /*8420*/  @P0 LOP3.LUT R16, R16, 0x4, RZ, 0xfc, !PT ;  /* 0x0000000410100812 */ /* 0x000fe400078efcff */
[----:B------:R-:W-:Y:S02]  /*8430*/  ISETP.GE.AND P0, PT, R4, UR9, PT ;  /* 0x0000000904007c0c */ /* 0x000fe4000bf06270 */
[----:B------:R-:W-:-:S04]  /*8440*/  LOP3.LUT R16, R16, 0xfffffbff, RZ, 0xc0, !PT ;  /* 0xfffffbff10107812 */ /* 0x000fc800078ec0ff */
[----:B------:R-:W-:-:S04]  /*8450*/  LOP3.LUT R16, R16, 0xffffffdf, RZ, 0xc0, !PT ;  /* 0xffffffdf10107812 */ /* 0x000fc800078ec0ff */
[----:B------:R-:W-:-:S04]  /*8460*/  @P1 LOP3.LUT R16, R16, 0x20, RZ, 0xfc, !PT ;  /* 0x0000002010101812 */ /* 0x000fc800078efcff */
[----:B-1----:R-:W-:-:S07]  /*8470*/  @P0 LOP3.LUT R16, R16, 0x400, RZ, 0xfc, !PT ;  /* 0x0000040010100812 */ /* 0x002fce00078efcff */
.L_x_10076:
[----:B------:R-:W2:Y:S01]  /*8480*/  LDL R2, [R1+0xc] ;  /* 0x00000c0001027983 */ /* 0x000ea20000100800 */
[----:B------:R-:W0:Y:S01]  /*8490*/  LDC R0, c[0x0][0xc38] ;  /* 0x00030e00ff007b82 */ /* 0x000e220000000800 */
[----:B------:R-:W-:Y:S05]  /*84a0*/  YIELD ;  /* 0x0000000000007946 */ /* 0x000fea0003800000 */
[----:B------:R-:W-:Y:S01]  /*84b0*/  ULDC.64 UR4, c[0x0][0xa28] ;  /* 0x00028a0000047ab9 */ /* 0x000fe20000000a00 */
[----:B------:R-:W-:Y:S01]  /*84c0*/  IMAD.MOV.U32 R18, RZ, RZ, RZ ;  /* 0x000000ffff127224 */ /* 0x000fe200078e00ff */
[----:B0-----:R-:W-:-:S13]  /*84d0*/  ISETP.NE.AND P0, PT, R0, 0x1, PT ;  /* 0x000000010000780c */ /* 0x001fda0003f05270 */
[----:B------:R-:W2:Y:S08]  /*84e0*/  @P0 LDC R0, c[0x0][0xc3c] ;  /* 0x00030f00ff000b82 */ /* 0x000eb00000000800 */
[----:B------:R-:W0:Y:S01]  /*84f0*/  @P0 LDC R3, c[0x0][0xc40] ;  /* 0x00031000ff030b82 */ /* 0x000e220000000800 */
[----:B--2---:R-:W-:Y:S01]  /*8500*/  @P0 IMAD.HI.U32 R0, R2, R0, RZ ;  /* 0x0000000002000227 */ /* 0x004fe200078e00ff */
[----:B------:R-:W-:-:S04]  /*8510*/  MOV R24, R2 ;  /* 0x0000000200187202 */ /* 0x000fc80000000f00 */
[----:B0-----:R-:W-:Y:S02]  /*8520*/  @P0 SHF.R.U32.HI R24, RZ, R3, R0 ;  /* 0x00000003ff180219 */ /* 0x001fe40000011600 */
        /* <DEDUP_REMOVED lines=8> */
[----:B------:R-:W0:Y:S02]  /*85b0*/  @P0 LDC.64 R2, c[0x0][0xa28] ;  /* 0x00028a00ff020b82 */ /* 0x000e240000000a00 */
[----:B0-----:R-:W-:-:S05]  /*85c0*/  @P0 IMAD.WIDE R2, R19, 0x4, R2 ;  /* 0x0000000413020825 */ /* 0x001fca00078e0202 */
[----:B------:R-:W2:Y:S01]  /*85d0*/  @P0 LDG.E R18, desc[UR48][R2.64] ;  /* 0x0000003002120981 */ /* 0x000ea2000c1e1900 */
[----:B------:R-:W-:-:S04]  /*85e0*/  UIADD3 UR4, UR37, 0x15400, URZ ;  /* 0x0001540025047890 */ /* 0x000fc8000fffe03f */
[----:B------:R-:W-:-:S06]  /*85f0*/  ULOP3.LUT UP0, URZ, UR4, 0x1bf, URZ, 0xc0, !UPT ;  /* 0x000001bf043f7892 */ /* 0x000fcc000f80c03f */
[----:B------:R-:W-:Y:S01]  /*8600*/  PLOP3.LUT P0, PT, PT, PT, UP0, 0x80, 0x0 ;  /* 0x000000000000781c */ /* 0x000fe20003f0f008 */
[----:B--2---:R0:W-:-:S12]  /*8610*/  STL [R1+0x8], R18 ;  /* 0x0000081201007387 */ /* 0x0041d80000100800 */
        /* <DEDUP_REMOVED lines=17> */
.L_x_10042:
        /* <DEDUP_REMOVED lines=20> */
.L_x_10044:
        /* <DEDUP_REMOVED lines=15> */
.L_x_10043:
[----:B------:R-:W-:Y:S01]  /*8960*/  ULDC.64 UR4, c[0x0][0x9f8] ;  /* 0x00027e0000047ab9 */ /* 0x000fe20000000a00 */
[----:B------:R-:W-:Y:S01]  /*8970*/  MOV R6, R19 ;  /* 0x0000001300067202 */ /* 0x000fe20000000f00 */
[----:B------:R-:W1:Y:S01]  /*8980*/  LDC R9, c[0x0][0x430] ;  /* 0x00010c00ff097b82 */ /* 0x000e620000000800 */
[----:B------:R-:W-:Y:S01]  /*8990*/  ISETP.NE.U32.AND P0, PT, RZ, UR4, PT ;  /* 0x00000004ff007c0c */ /* 0x000fe2000bf05070 */
[----:B------:R-:W-:Y:S01]  /*89a0*/  IMAD.MOV R5, RZ, RZ, -R19 ;  /* 0x000000ffff057224 */ /* 0x000fe200078e0a13 */
[----:B------:R-:W-:Y:S02]  /*89b0*/  ULDC UR4, c[0x0][0xc44] ;  /* 0x0003110000047ab9 */ /* 0x000fe40000000800 */
[----:B------:R-:W-:-:S13]  /*89c0*/  ISETP.NE.AND.EX P0, PT, RZ, UR5, PT, P0 ;  /* 0x00000005ff007c0c */ /* 0x000fda000bf05300 */
[----:B------:R-:W2:Y:S02]  /*89d0*/  @P0 LDC.64 R2, c[0x0][0x9f8] ;  /* 0x00027e00ff020b82 */ /* 0x000ea40000000a00 */
[----:B--2---:R-:W-:-:S05]  /*89e0*/  @P0 IMAD.WIDE R2, R19, 0x4, R2 ;  /* 0x0000000413020825 */ /* 0x004fca00078e0202 */
[----:B------:R-:W2:Y:S01]  /*89f0*/  @P0 LDG.E R6, desc[UR48][R2.64] ;  /* 0x0000003002060981 */ /* 0x000ea2000c1e1900 */
[----:B------:R-:W-:Y:S01]  /*8a00*/  UMOV UR5, 0xffffffff ;  /* 0xffffffff00057882 */ /* 0x000fe20000000000 */
[----:B------:R-:W-:Y:S02]  /*8a10*/  IMAD R22, R5, UR4, R24 ;  /* 0x0000000405167c24 */ /* 0x000fe4000f8e0218 */
[----:B--2---:R2:W-:Y:S01]  /*8a20*/  STL [R1], R6 ;  /* 0x0000000601007387 */ /* 0x0045e20000100800 */
[----:B-1----:R-:W-:Y:S05]  /*8a30*/  BRA.DIV UR5, `(.L_x_10045) ;  /* 0x0000002e05d87947 */ /* 0x002fea000b800000 */
.L_x_10093:
[----:B------:R-:W1:Y:S01]  /*8a40*/  S2R R2, SR_TID.X ;  /* 0x0000000000027919 */ /* 0x000e620000002100 */
[----:B------:R-:W-:Y:S01]  /*8a50*/  USHF.L.U32 UR4, UR43, 0x7, URZ ;  /* 0x000000072b047899 */ /* 0x000fe2000800063f */
[----:B------:R-:W-:Y:S02]  /*8a60*/  ISETP.NE.AND P1, PT, R9, 0x1, PT ;  /* 0x000000010900780c */ /* 0x000fe40003f25270 */
[----:B------:R-:W-:Y:S02]  /*8a70*/  SHF.R.S32.HI R10, RZ, 0x1f, R6 ;  /* 0x0000001fff0a7819 */ /* 0x000fe40000011406 */
[----:B------:R-:W-:-:S03]  /*8a80*/  LOP3.LUT R16, R16, 0xffffffbf, RZ, 0xc0, !PT ;  /* 0xffffffbf10107812 */ /* 0x000fc600078ec0ff */
[----:B------:R3:W-:Y:S06]  /*8a90*/  STL [R1+0x4], R10 ;  /* 0x0000040a01007387 */ /* 0x0007ec0000100800 */
[----:B------:R-:W4:Y:S01]  /*8aa0*/  @P1 LDC R3, c[0x0][0x434] ;  /* 0x00010d00ff031b82 */ /* 0x000f220000000800 */
[----:B------:R-:W-:-:S07]  /*8ab0*/  @P1 LOP3.LUT R16, R16, 0x40, RZ, 0xfc, !PT ;  /* 0x0000004010101812 */ /* 0x000fce00078efcff */
[----:B------:R-:W0:Y:S01]  /*8ac0*/  @P1 LDC R7, c[0x0][0x438] ;  /* 0x00010e00ff071b82 */ /* 0x000e220000000800 */
[----:B-1----:R-:W-:Y:S01]  /*8ad0*/  SHF.R.U32.HI R0, RZ, 0x2, R2 ;  /* 0x00000002ff007819 */ /* 0x002fe20000011602 */
[----:B------:R-:W-:-:S03]  /*8ae0*/  IMAD.SHL.U32 R2, R2, 0x20, RZ ;  /* 0x0000002002027824 */ /* 0x000fc600078e00ff */
[----:B------:R-:W-:Y:S02]  /*8af0*/  LOP3.LUT R0, R0, 0x1f, RZ, 0xc0, !PT ;  /* 0x0000001f00007812 */ /* 0x000fe400078ec0ff */
[----:B------:R-:W-:-:S04]  /*8b00*/  LOP3.LUT R2, R2, 0x60, RZ, 0xc0, !PT ;  /* 0x0000006002027812 */ /* 0x000fc800078ec0ff */
[----:B------:R-:W-:-:S04]  /*8b10*/  LOP3.LUT R0, R0, UR4, R2, 0xfe, !PT ;  /* 0x0000000400007c12 */ /* 0x000fc8000f8efe02 */
[C---:B------:R-:W-:Y:S01]  /*8b20*/  ISETP.GE.AND P0, PT, R0.reuse, UR36, PT ;  /* 0x0000002400007c0c */ /* 0x040fe2000bf06270 */
[----:B------:R-:W-:-:S04]  /*8b30*/  IMAD.IADD R0, R0, 0x1, R18 ;  /* 0x0000000100007824 */ /* 0x000fc800078e0212 */
[----:B----4-:R-:W-:-:S04]  /*8b40*/  @P1 IMAD.HI.U32 R2, R0, R3, RZ ;  /* 0x0000000300021227 */ /* 0x010fc800078e00ff */
[----:B------:R-:W-:Y:S01]  /*8b50*/  IMAD.MOV.U32 R8, RZ, RZ, R0 ;  /* 0x000000ffff087224 */ /* 0x000fe200078e0000 */
[----:B0-----:R-:W-:-:S03]  /*8b60*/  @P1 SHF.R.U32.HI R8, RZ, R7, R2 ;  /* 0x00000007ff081219 */ /* 0x001fc60000011602 */
[----:B------:R-:W0:Y:S01]  /*8b70*/  @!P0 LDC.64 R4, c[0x0][0x428] ;  /* 0x00010a00ff048b82 */ /* 0x000e220000000a00 */
[----:B------:R-:W-:Y:S01]  /*8b80*/  @!P0 SHF.R.S32.HI R3, RZ, 0x1f, R8 ;  /* 0x0000001fff038819 */ /* 0x000fe20000011408 */
[----:B0-----:R-:W-:-:S04]  /*8b90*/  @!P0 IMAD R2, R10, R4, RZ ;  /* 0x000000040a028224 */ /* 0x001fc800078e02ff */
[----:B------:R-:W-:Y:S01]  /*8ba0*/  @!P0 IMAD R5, R6, R5, R2 ;  /* 0x0000000506058224 */ /* 0x000fe200078e0202 */
[----:B------:R-:W-:-:S05]  /*8bb0*/  @!P0 MOV R2, R8 ;  /* 0x0000000800028202 */ /* 0x000fca0000000f00 */
[----:B------:R-:W-:Y:S02]  /*8bc0*/  @!P0 IMAD.WIDE.U32 R2, R6, R4, R2 ;  /* 0x0000000406028225 */ /* 0x000fe400078e0002 */
[----:B--2---:R-:W0:Y:S02]  /*8bd0*/  @!P0 LDC.64 R6, c[0x0][0x418] ;  /* 0x00010600ff068b82 */ /* 0x004e240000000a00 */
[----:B------:R-:W-:Y:S02]  /*8be0*/  @!P0 IMAD.IADD R5, R3, 0x1, R5 ;  /* 0x0000000103058824 */ /* 0x000fe400078e0205 */
[----:B------:R-:W-:Y:S01]  /*8bf0*/  IMAD.MOV.U32 R4, RZ, RZ, RZ ;  /* 0x000000ffff047224 */ /* 0x000fe200078e00ff */
[----:B0-----:R-:W-:-:S04]  /*8c00*/  @!P0 LEA R6, P1, R2, R6, 0x2 ;  /* 0x0000000602068211 */ /* 0x001fc800078210ff */
[----:B------:R-:W-:Y:S01]  /*8c10*/  @!P0 LEA.HI.X R7, R2, R7, R5, 0x2, P1 ;  /* 0x0000000702078211 */ /* 0x000fe200008f1405 */
[----:B------:R-:W-:Y:S01]  /*8c20*/  IMAD.U32 R2, RZ, RZ, UR40 ;  /* 0x00000028ff027e24 */ /* 0x000fe2000f8e00ff */
[----:B------:R-:W-:Y:S01]  /*8c30*/  LOP3.LUT R16, R16, 0xffffff7f, RZ, 0xc0, !PT ;  /* 0xffffff7f10107812 */ /* 0x000fe200078ec0ff */
[----:B------:R-:W-:Y:S01]  /*8c40*/  IMAD.MOV R3, RZ, RZ, -R8 ;  /* 0x000000ffff037224 */ /* 0x000fe200078e0a08 */
[----:B------:R-:W-:Y:S01]  /*8c50*/  SHF.R.S32.HI R29, RZ, 0x1f, R22 ;  /* 0x0000001fff1d7819 */ /* 0x000fe20000011416 */
[----:B------:R0:W5:Y:S01]  /*8c60*/  @!P0 LDG.E R4, desc[UR48][R6.64] ;  /* 0x0000003006048981 */ /* 0x000162000c1e1900 */
[----:B------:R-:W-:Y:S01]  /*8c70*/  ISETP.NE.AND P2, PT, R2, 0x3, PT ;  /* 0x000000030200780c */ /* 0x000fe20003f45270 */
[----:B0-----:R-:W-:-:S12]  /*8c80*/  IMAD R6, R9, R3, R0 ;  /* 0x0000000309067224 */ /* 0x001fd800078e0200 */
[----:B------:R-:W-:Y:S01]  /*8c90*/  @P2 LOP3.LUT R16, R16, 0x80, RZ, 0xfc, !PT ;  /* 0x0000008010102812 */ /* 0x000fe200078efcff */
[----:B---3--:R-:W-:Y:S06]  /*8ca0*/  @!P2 BRA `(.L_x_10046) ;  /* 0x000000000004a947 */ /* 0x008fec0003800000 */
[----:B------:R-:W-:Y:S01]  /*8cb0*/  BPT.TRAP 0x1 ;  /* 0x000000040000795c */ /* 0x000fe20000300000 */
.L_x_10046:
        /* <DEDUP_REMOVED lines=21> */
[----:B------:R-:W-:Y:S02]  /*8e10*/  LEA R0, R23, UR37, 0x3 ;  /* 0x0000002517007c11 */ /* 0x000fe4000f8e18ff */
[----:B------:R-:W-:-:S04]  /*8e20*/  SHF.L.U32 R2, R25, 0x1f, RZ ;  /* 0x0000001f19027819 */ /* 0x000fc800000006ff */
[----:B------:R-:W0:Y:S02]  /*8e30*/  SYNCS.PHASECHK.TRANS64.TRYWAIT P0, [R0+URZ+0x2d840], R2 ;  /* 0x02d84002000075a7 */ /* 0x000e24000800017f */
[----:B0-----:R-:W-:Y:S05]  /*8e40*/  @!P0 BRA `(.L_x_10048) ;  /* 0x0000002c00088947 */ /* 0x001fea0003800000 */
.L_x_10094:
[----:B------:R-:W-:Y:S05]  /*8e50*/  BSYNC B0 ;  /* 0x0000000000007941 */ /* 0x000fea0003800000 */
.L_x_10047:
[----:B------:R-:W1:Y:S01]  /*8e60*/  S2R R9, SR_TID.X ;  /* 0x0000000000097919 */ /* 0x000e620000002100 */
[----:B------:R-:W-:Y:S01]  /*8e70*/  ULDC.64 UR4, c[0x0][0x300] ;  /* 0x0000c00000047ab9 */ /* 0x000fe20000000a00 */
[----:B------:R-:W-:Y:S01]  /*8e80*/  USHF.L.U32 UR6, UR43, 0x7, URZ ;  /* 0x000000072b067899 */ /* 0x000fe2000800063f */
[----:B------:R-:W-:Y:S01]  /*8e90*/  IMAD R7, R7, UR4, RZ ;  /* 0x0000000407077c24 */ /* 0x000fe2000f8e02ff */
[----:B------:R-:W-:Y:S01]  /*8ea0*/  LOP3.LUT P4, RZ, R16, 0x4, RZ, 0xc0, !PT ;  /* 0x0000000410ff7812 */ /* 0x000fe2000788c0ff */
        /* <DEDUP_REMOVED lines=15> */
[----:B-1----:R-:W-:Y:S01]  /*8fa0*/  SHF.R.U32.HI R10, RZ, 0x2, R9 ;  /* 0x00000002ff0a7819 */ /* 0x002fe20000011609 */
[----:B------:R-:W-:Y:S01]  /*8fb0*/  IMAD.SHL.U32 R8, R9, 0x8, RZ ;  /* 0x0000000809087824 */ /* 0x000fe200078e00ff */
[----:B------:R-:W-:Y:S01]  /*8fc0*/  LEA R5, P0, R2, UR4, 0x1 ;  /* 0x0000000402057c11 */ /* 0x000fe2000f8008ff */
[----:B------:R-:W-:Y:S01]  /*8fd0*/  IMAD.U32 R9, RZ, RZ, UR6 ;  /* 0x00000006ff097e24 */ /* 0x000fe2000f8e00ff */
[----:B------:R-:W-:Y:S01]  /*8fe0*/  IADD3 R4, R3, R4, RZ ;  /* 0x0000000403047210 */ /* 0x000fe20007ffe0ff */
[----:B------:R-:W-:Y:S01]  /*8ff0*/  UMOV UR4, 0xffffffff ;  /* 0xffffffff00047882 */ /* 0x000fe20000000000 */
[----:B------:R-:W-:Y:S02]  /*9000*/  LOP3.LUT R10, R10, 0x1f, RZ, 0xc0, !PT ;  /* 0x0000001f0a0a7812 */ /* 0x000fe400078ec0ff */
[----:B------:R-:W-:Y:S01]  /*9010*/  LEA.HI.X R6, R2, UR5, R4, 0x1, P0 ;  /* 0x0000000502067c11 */ /* 0x000fe200080f0c04 */
[----:B------:R-:W-:Y:S01]  /*9020*/  IMAD R4, R23, 0x3000, R28 ;  /* 0x0000300017047824 */ /* 0x000fe200078e021c */
[----:B------:R-:W-:-:S02]  /*9030*/  LOP3.LUT R8, R8, 0x18, RZ, 0xc0, !PT ;  /* 0x0000001808087812 */ /* 0x000fc400078ec0ff */
[----:B------:R-:W-:Y:S01]  /*9040*/  IADD3 R9, -R10, UR36, -R9 ;  /* 0x000000240a097c10 */ /* 0x000fe2000fffe909 */
[----:B------:R-:W-:Y:S06]  /*9050*/  BRA.DIV UR4, `(.L_x_10049) ;  /* 0x0000002a04987947 */ /* 0x000fec000b800000 */
[----:B------:R-:W0:Y:S01]  /*9060*/  SHFL.IDX PT, R3, R5, RZ, 0x1c1f ;  /* 0x001c1fff05037589 */ /* 0x000e2200000e0000 */
[----:B------:R-:W-:-:S03]  /*9070*/  ISETP.GE.AND P0, PT, R9, 0x1, PT ;  /* 0x000000010900780c */ /* 0x000fc60003f06270 */
[----:B------:R-:W1:Y:S04]  /*9080*/  SHFL.IDX PT, R2, R6, RZ, 0x1c1f ;  /* 0x001c1fff06027589 */ /* 0x000e6800000e0000 */
[----:B------:R-:W-:Y:S06]  /*9090*/  SHFL.IDX PT, R14, R5, 0x3, 0x1c1f ;  /* 0x007c1f00050e7f89 */ /* 0x000fec00000e0000 */
[----:B------:R-:W-:-:S02]  /*90a0*/  @P0 LEA R7, R4, UR37, 0x1 ;  /* 0x0000002504070c11 */ /* 0x000fc4000f8e08ff */
        /* <DEDUP_REMOVED lines=10> */
[----:B------:R-:W-:Y:S01]  /*9150*/  @P0 LEA R7, R4, UR37, 0x1 ;  /* 0x0000002504070c11 */ /* 0x000fe2000f8e08ff */
        /* <DEDUP_REMOVED lines=12> */
[----:B------:R-:W1:Y:S04]  /*9220*/  SHFL.IDX PT, R2, R6, 0x2, 0x1c1f ;  /* 0x005c1f0006027f89 */ /* 0x000e6800000e0000 */
[----:B------:R-:W2:Y:S01]  /*9230*/  SHFL.IDX PT, R6, R6, 0x3, 0x1c1f ;  /* 0x007c1f0006067f89 */ /* 0x000ea200000e0000 */
[----:B0-----:R-:W-:-:S04]  /*9240*/  @P0 LEA R3, P1, R8, R3, 0x1 ;  /* 0x0000000308030211 */ /* 0x001fc800078208ff */
[----:B-1----:R-:W-:-:S04]  /*9250*/  @P0 IADD3.X R2, RZ, R2, RZ, P1, !PT ;  /* 0x00000002ff020210 */ /* 0x002fc80000ffe4ff */
[----:B------:R-:W-:-:S04]  /*9260*/  @P0 LOP3.LUT R3, R3, R2, RZ, 0x3c, !PT ;  /* 0x0000000203030212 */ /* 0x000fc800078e3cff */
[----:B------:R-:W-:-:S04]  /*9270*/  @P0 LOP3.LUT R2, R3, R2, RZ, 0x3c, !PT ;  /* 0x0000000203020212 */ /* 0x000fc800078e3cff */
[----:B------:R-:W-:-:S05]  /*9280*/  @P0 LOP3.LUT R3, R3, R2, RZ, 0x3c, !PT ;  /* 0x0000000203030212 */ /* 0x000fca00078e3cff */
[----:B------:R0:W-:Y:S04]  /*9290*/  @P0 LDGSTS.E.BYPASS.LTC128B.128 [R7+0x16400], desc[UR48][R2.64], !P4 ;  /* 0x1640000002070fae */ /* 0x0001e8000e101d70 */
[----:B------:R0:W-:Y:S04]  /*92a0*/  @P0 LDGSTS.E.BYPASS.LTC128B.128 [R7+0x18400], desc[UR48][R2.64+0x40], !P3 ;  /* 0x1840004002070fae */ /* 0x0001e8000d901d70 */
[----:B--2---:R0:W-:Y:S02]  /*92b0*/  @P0 LDGSTS.E.BYPASS.LTC128B.128 [R7+0x1a400], desc[UR48][R2.64+0x80], !P2 ;  /* 0x1a40008002070fae */ /* 0x0041e4000d101d70 */
.L_x_10104:
[----:B------:R-:W-:-:S13]  /*92c0*/  ISETP.GE.AND P0, PT, R9, 0x61, PT ;  /* 0x000000610900780c */ /* 0x000fda0003f06270 */
[----:B0-----:R-:W-:Y:S02]  /*92d0*/  @P0 LEA R2, P1, R8, R14, 0x1 ;  /* 0x0000000e08020211 */ /* 0x001fe400078208ff */
[----:B------:R-:W-:-:S03]  /*92e0*/  @P0 LEA R5, R4, UR37, 0x1 ;  /* 0x0000002504050c11 */ /* 0x000fc6000f8e08ff */
        /* <DEDUP_REMOVED lines=9> */
.L_x_10050:
        /* <DEDUP_REMOVED lines=11> */
.L_x_10051:
        /* <DEDUP_REMOVED lines=23> */
.L_x_10052:
[----:B------:R-:W2:Y:S01]  /*95a0*/  LDL R21, [R1+0xc] ;  /* 0x00000c0001157983 */ /* 0x000ea20000100800 */
[----:B------:R-:W1:Y:S01]  /*95b0*/  LDC R10, c[0x0][0x448] ;  /* 0x00011200ff0a7b82 */ /* 0x000e620000000800 */
[----:B------:R-:W-:Y:S01]  /*95c0*/  ULDC.64 UR4, c[0x0][0x2d8] ;  /* 0x0000b60000047ab9 */ /* 0x000fe20000000a00 */
[----:B0-----:R-:W-:Y:S01]  /*95d0*/  SHF.R.S32.HI R0, RZ, 0x1f, R19 ;  /* 0x0000001fff007819 */ /* 0x001fe20000011413 */
[----:B------:R-:W0:Y:S01]  /*95e0*/  S2R R26, SR_TID.X ;  /* 0x00000000001a7919 */ /* 0x000e220000002100 */
[----:B------:R-:W-:Y:S01]  /*95f0*/  IMAD R3, R29, UR4, RZ ;  /* 0x000000041d037c24 */ /* 0x000fe2000f8e02ff */
[----:B------:R-:W-:Y:S01]  /*9600*/  ULDC.64 UR6, c[0x0][0x2c8] ;  /* 0x0000b20000067ab9 */ /* 0x000fe20000000a00 */
[----:B------:R-:W-:Y:S01]  /*9610*/  IMAD.MOV R6, RZ, RZ, -R24 ;  /* 0x000000ffff067224 */ /* 0x000fe200078e0a18 */
[----:B------:R-:W-:Y:S01]  /*9620*/  ULDC.64 UR8, c[0x0][0x280] ;  /* 0x0000a00000087ab9 */ /* 0x000fe20000000a00 */
[C---:B------:R-:W-:Y:S01]  /*9630*/  IMAD R4, R22.reuse, UR5, R3 ;  /* 0x0000000516047c24 */ /* 0x040fe2000f8e0203 */
[----:B------:R-:W3:Y:S01]  /*9640*/  S2R R11, SR_TID.X ;  /* 0x00000000000b7919 */ /* 0x000ee20000002100 */
[----:B------:R-:W-:Y:S01]  /*9650*/  IMAD.WIDE.U32 R2, R22, UR4, RZ ;  /* 0x0000000416027c25 */ /* 0x000fe2000f8e00ff */
[----:B------:R-:W-:Y:S01]  /*9660*/  ULDC.64 UR4, c[0x0][0x2e0] ;  /* 0x0000b80000047ab9 */ /* 0x000fe20000000a00 */
[----:B------:R-:W-:-:S02]  /*9670*/  LOP3.LUT P3, RZ, R16, 0x400, RZ, 0xc0, !PT ;  /* 0x0000040010ff7812 */ /* 0x000fc4000786c0ff */
[----:B------:R-:W-:Y:S01]  /*9680*/  IMAD R0, R0, UR4, RZ ;  /* 0x0000000400007c24 */ /* 0x000fe2000f8e02ff */
[C---:B------:R-:W-:Y:S01]  /*9690*/  LOP3.LUT P4, RZ, R16.reuse, 0x200, RZ, 0xc0, !PT ;  /* 0x0000020010ff7812 */ /* 0x040fe2000788c0ff */
[----:B------:R-:W-:Y:S01]  /*96a0*/  IMAD.IADD R3, R3, 0x1, R4 ;  /* 0x0000000103037824 */ /* 0x000fe200078e0204 */
[----:B------:R-:W-:Y:S01]  /*96b0*/  LOP3.LUT P5, RZ, R16, 0x100, RZ, 0xc0, !PT ;  /* 0x0000010010ff7812 */ /* 0x000fe200078ac0ff */
[C---:B------:R-:W-:Y:S02]  /*96c0*/  IMAD R5, R19.reuse, UR5, R0 ;  /* 0x0000000513057c24 */ /* 0x040fe4000f8e0200 */
[----:B------:R-:W-:Y:S01]  /*96d0*/  IMAD.WIDE.U32 R2, R19, UR4, R2 ;  /* 0x0000000413027c25 */ /* 0x000fe2000f8e0002 */
[----:B------:R-:W-:Y:S01]  /*96e0*/  ULDC UR4, c[0x0][0xc38] ;  /* 0x00030e0000047ab9 */ /* 0x000fe20000000800 */
[----:B------:R-:W-:Y:S02]  /*96f0*/  LEA R19, R28, UR37, 0x1 ;  /* 0x000000251c137c11 */ /* 0x000fe4000f8e08ff */
[----:B-1----:R-:W-:-:S02]  /*9700*/  ISETP.NE.AND P0, PT, R10, 0x1, PT ;  /* 0x000000010a00780c */ /* 0x002fc40003f05270 */
[----:B------:R-:W-:Y:S02]  /*9710*/  IADD3 R3, R3, R5, RZ ;  /* 0x0000000503037210 */ /* 0x000fe40007ffe0ff */
[----:B0-----:R-:W-:Y:S01]  /*9720*/  SHF.R.U32.HI R20, RZ, 0x2, R26 ;  /* 0x00000002ff147819 */ /* 0x001fe2000001161a */
[----:B------:R-:W-:-:S08]  /*9730*/  IMAD.SHL.U32 R26, R26, 0x20, RZ ;  /* 0x000000201a1a7824 */ /* 0x000fd000078e00ff */
[----:B------:R-:W0:Y:S01]  /*9740*/  @P0 LDC R0, c[0x0][0x44c] ;  /* 0x00011300ff000b82 */ /* 0x000e220000000800 */
[----:B------:R-:W-:Y:S02]  /*9750*/  LOP3.LUT R20, R20, 0x1f, RZ, 0xc0, !PT ;  /* 0x0000001f14147812 */ /* 0x000fe400078ec0ff */
[----:B------:R-:W-:-:S05]  /*9760*/  LOP3.LUT R26, R26, 0x60, RZ, 0xc0, !PT ;  /* 0x000000601a1a7812 */ /* 0x000fca00078ec0ff */
[----:B------:R-:W1:Y:S01]  /*9770*/  @P0 LDC R4, c[0x0][0x450] ;  /* 0x00011400ff040b82 */ /* 0x000e620000000800 */
[----:B------:R-:W-:-:S07]  /*9780*/  LOP3.LUT R20, R20, R26, RZ, 0xfc, !PT ;  /* 0x0000001a14147212 */ /* 0x000fce00078efcff */
[----:B------:R-:W4:Y:S01]  /*9790*/  @P0 LDC R9, c[0x0][0x44c] ;  /* 0x00011300ff090b82 */ /* 0x000f220000000800 */
[----:B--2---:R-:W-:Y:S01]  /*97a0*/  IMAD R6, R6, UR4, R21 ;  /* 0x0000000406067c24 */ /* 0x004fe2000f8e0215 */
[----:B------:R-:W-:Y:S01]  /*97b0*/  ULDC.64 UR4, c[0x0][0x2d0] ;  /* 0x0000b40000047ab9 */ /* 0x000fe20000000a00 */
[----:B---3--:R-:W-:Y:S02]  /*97c0*/  SHF.R.U32.HI R21, RZ, 0x2, R11 ;  /* 0x00000002ff157819 */ /* 0x008fe4000001160b */
[----:B------:R-:W-:Y:S02]  /*97d0*/  IMAD R7, R6, 0xc0, R20 ;  /* 0x000000c006077824 */ /* 0x000fe400078e0214 */
[----:B------:R-:W-:Y:S01]  /*97e0*/  IMAD.SHL.U32 R20, R11, 0x8, RZ ;  /* 0x000000080b147824 */ /* 0x000fe200078e00ff */
[----:B------:R-:W-:Y:S01]  /*97f0*/  LOP3.LUT R21, R21, 0x1f, RZ, 0xc0, !PT ;  /* 0x0000001f15157812 */ /* 0x000fe200078ec0ff */
[----:B0-----:R-:W-:-:S03]  /*9800*/  @P0 IMAD.HI.U32 R0, R7, R0, RZ ;  /* 0x0000000007000227 */ /* 0x001fc600078e00ff */
[----:B------:R-:W-:Y:S01]  /*9810*/  LOP3.LUT R20, R20, 0x18, RZ, 0xc0, !PT ;  /* 0x0000001814147812 */ /* 0x000fe200078ec0ff */
[----:B------:R-:W-:Y:S01]  /*9820*/  IMAD.MOV.U32 R5, RZ, RZ, R7 ;  /* 0x000000ffff057224 */ /* 0x000fe200078e0007 */
[----:B-1----:R-:W-:-:S04]  /*9830*/  @P0 SHF.R.U32.HI R5, RZ, R4, R0 ;  /* 0x00000004ff050219 */ /* 0x002fc80000011600 */
[----:B------:R-:W-:-:S05]  /*9840*/  SHF.R.S32.HI R0, RZ, 0x1f, R5 ;  /* 0x0000001fff007819 */ /* 0x000fca0000011405 */
[----:B------:R-:W-:-:S04]  /*9850*/  IMAD R0, R0, UR4, RZ ;  /* 0x0000000400007c24 */ /* 0x000fc8000f8e02ff */
[C---:B------:R-:W-:Y:S02]  /*9860*/  IMAD R8, R5.reuse, UR5, R0 ;  /* 0x0000000505087c24 */ /* 0x040fe4000f8e0200 */
[----:B------:R-:W-:Y:S02]  /*9870*/  IMAD.MOV R0, RZ, RZ, -R5 ;  /* 0x000000ffff007224 */ /* 0x000fe400078e0a05 */
[----:B------:R-:W-:-:S04]  /*9880*/  IMAD.WIDE.U32 R4, R5, UR4, R2 ;  /* 0x0000000405047c25 */ /* 0x000fc8000f8e0002 */
[----:B------:R-:W-:Y:S02]  /*9890*/  IMAD R0, R10, R0, R7 ;  /* 0x000000000a007224 */ /* 0x000fe400078e0207 */
[----:B------:R-:W-:-:S03]  /*98a0*/  IMAD.IADD R5, R5, 0x1, R8 ;  /* 0x0000000105057824 */ /* 0x000fc600078e0208 */
[----:B------:R-:W-:Y:S01]  /*98b0*/  SHF.R.S32.HI R8, RZ, 0x1f, R0 ;  /* 0x0000001fff087819 */ /* 0x000fe20000011400 */
[----:B------:R-:W-:-:S04]  /*98c0*/  IMAD.WIDE.U32 R4, R0, UR6, R4 ;  /* 0x0000000600047c25 */ /* 0x000fc8000f8e0004 */
[----:B------:R-:W-:-:S04]  /*98d0*/  IMAD R8, R8, UR6, RZ ;  /* 0x0000000608087c24 */ /* 0x000fc8000f8e02ff */
[----:B------:R-:W-:Y:S01]  /*98e0*/  IMAD R8, R0, UR7, R8 ;  /* 0x0000000700087c24 */ /* 0x000fe2000f8e0208 */
[----:B------:R-:W-:-:S03]  /*98f0*/  LEA R0, P1, R4, UR8, 0x1 ;  /* 0x0000000804007c11 */ /* 0x000fc6000f8208ff */
[----:B------:R-:W-:Y:S01]  /*9900*/  IMAD.IADD R5, R5, 0x1, R8 ;  /* 0x0000000105057824 */ /* 0x000fe200078e0208 */
[----:B------:R-:W-:-:S04]  /*9910*/  IADD3 R8, R7, 0x80, RZ ;  /* 0x0000008007087810 */ /* 0x000fc80007ffe0ff */
[----:B------:R-:W-:Y:S01]  /*9920*/  LEA.HI.X R4, R4, UR9, R5, 0x1, P1 ;  /* 0x0000000904047c11 */ /* 0x000fe200088f0c05 */
[----:B----4-:R-:W-:Y:S01]  /*9930*/  @P0 IMAD.HI.U32 R9, R8, R9, RZ ;  /* 0x0000000908090227 */ /* 0x010fe200078e00ff */
[----:B------:R-:W0:Y:S03]  /*9940*/  @P0 LDC R5, c[0x0][0x450] ;  /* 0x00011400ff050b82 */ /* 0x000e260000000800 */
[----:B------:R-:W-:Y:S01]  /*9950*/  IMAD.MOV.U32 R7, RZ, RZ, R8 ;  /* 0x000000ffff077224 */ /* 0x000fe200078e0008 */
[----:B0-----:R-:W-:-:S05]  /*9960*/  @P0 SHF.R.U32.HI R7, RZ, R5, R9 ;  /* 0x00000005ff070219 */ /* 0x001fca0000011609 */
[----:B------:R-:W-:Y:S02]  /*9970*/  IMAD.MOV R5, RZ, RZ, -R7 ;  /* 0x000000ffff057224 */ /* 0x000fe400078e0a07 */
[----:B------:R-:W-:-:S04]  /*9980*/  IMAD.WIDE.U32 R2, R7, UR4, R2 ;  /* 0x0000000407027c25 */ /* 0x000fc8000f8e0002 */
[----:B------:R-:W-:Y:S01]  /*9990*/  IMAD R5, R10, R5, R8 ;  /* 0x000000050a057224 */ /* 0x000fe200078e0208 */
[----:B------:R-:W-:-:S05]  /*99a0*/  SHF.R.S32.HI R8, RZ, 0x1f, R7 ;  /* 0x0000001fff087819 */ /* 0x000fca0000011407 */
[----:B------:R-:W-:Y:S01]  /*99b0*/  IMAD R8, R8, UR4, RZ ;  /* 0x0000000408087c24 */ /* 0x000fe2000f8e02ff */
[----:B------:R-:W-:-:S03]  /*99c0*/  UMOV UR4, 0xffffffff ;  /* 0xffffffff00047882 */ /* 0x000fc60000000000 */
[----:B------:R-:W-:Y:S01]  /*99d0*/  IMAD R8, R7, UR5, R8 ;  /* 0x0000000507087c24 */ /* 0x000fe2000f8e0208 */
[----:B------:R-:W-:-:S03]  /*99e0*/  SHF.R.S32.HI R7, RZ, 0x1f, R5 ;  /* 0x0000001fff077819 */ /* 0x000fc60000011405 */
[----:B------:R-:W-:Y:S02]  /*99f0*/  IMAD.IADD R3, R3, 0x1, R8 ;  /* 0x0000000103037824 */ /* 0x000fe400078e0208 */
[----:B------:R-:W-:Y:S02]  /*9a00*/  IMAD R7, R7, UR6, RZ ;  /* 0x0000000607077c24 */ /* 0x000fe4000f8e02ff */
[----:B------:R-:W-:-:S04]  /*9a10*/  IMAD.WIDE.U32 R2, R5, UR6, R2 ;  /* 0x0000000605027c25 */ /* 0x000fc8000f8e0002 */
[----:B------:R-:W-:Y:S01]  /*9a20*/  IMAD R7, R5, UR7, R7 ;  /* 0x0000000705077c24 */ /* 0x000fe2000f8e0207 */
[----:B------:R-:W-:-:S04]  /*9a30*/  LEA R8, P0, R2, UR8, 0x1 ;  /* 0x0000000802087c11 */ /* 0x000fc8000f8008ff */
[----:B------:R-:W-:-:S04]  /*9a40*/  IADD3 R7, R3, R7, RZ ;  /* 0x0000000703077210 */ /* 0x000fc80007ffe0ff */
[----:B------:R-:W-:Y:S01]  /*9a50*/  LEA.HI.X R7, R2, UR9, R7, 0x1, P0 ;  /* 0x0000000902077c11 */ /* 0x000fe200080f0c07 */
[----:B------:R-:W-:Y:S06]  /*9a60*/  BRA.DIV UR4, `(.L_x_10053) ;  /* 0x00000026047c7947 */ /* 0x000fec000b800000 */
[----:B------:R-:W0:Y:S01]  /*9a70*/  SHFL.IDX PT, R3, R0, RZ, 0x1c1f ;  /* 0x001c1fff00037589 */ /* 0x000e2200000e0000 */
[----:B------:R-:W-:-:S03]  /*9a80*/  IMAD R5, R6, 0xc0, R21 ;  /* 0x000000c006057824 */ /* 0x000fc600078e0215 */
[----:B------:R-:W1:Y:S01]  /*9a90*/  SHFL.IDX PT, R2, R4, RZ, 0x1c1f ;  /* 0x001c1fff04027589 */ /* 0x000e6200000e0000 */
[C---:B------:R-:W-:Y:S01]  /*9aa0*/  VIADD R6, R5.reuse, 0x20 ;  /* 0x0000002005067836 */ /* 0x040fe20000000000 */
[----:B------:R-:W-:Y:S02]  /*9ab0*/  ISETP.GE.AND P0, PT, R5, UR38, PT ;  /* 0x0000002605007c0c */ /* 0x000fe4000bf06270 */
        /* <DEDUP_REMOVED lines=8> */
[----:B------:R0:W-:Y:S01]  /*9b40*/  @!P0 LDGSTS.E.BYPASS.LTC128B.128 [R19+0x12400], desc[UR48][R2.64+0x80], !P5 ;  /* 0x1240008002138fae */ /* 0x0001e2000e901d70 */
[----:B------:R-:W-:Y:S01]  /*9b50*/  ISETP.GE.AND P0, PT, R6, UR38, PT ;  /* 0x0000002606007c0c */ /* 0x000fe2000bf06270 */
[----:B------:R-:W-:-:S02]  /*9b60*/  VIADD R6, R5, 0x40 ;  /* 0x0000004005067836 */ /* 0x000fc40000000000 */
[----:B0-----:R-:W0:Y:S04]  /*9b70*/  SHFL.IDX PT, R3, R0, 0x1, 0x1c1f ;  /* 0x003c1f0000037f89 */ /* 0x001e2800000e0000 */
[----:B------:R-:W1:Y:S06]  /*9b80*/  SHFL.IDX PT, R2, R4, 0x1, 0x1c1f ;  /* 0x003c1f0004027f89 */ /* 0x000e6c00000e0000 */
[----:B0-----:R-:W-:-:S04]  /*9b90*/  @!P0 LEA R3, P1, R20, R3, 0x1 ;  /* 0x0000000314038211 */ /* 0x001fc800078208ff */
[----:B-1----:R-:W-:-:S04]  /*9ba0*/  @!P0 IADD3.X R2, RZ, R2, RZ, P1, !PT ;  /* 0x00000002ff028210 */ /* 0x002fc80000ffe4ff */
        /* <DEDUP_REMOVED lines=9> */
[----:B------:R-:W1:Y:S04]  /*9c40*/  SHFL.IDX PT, R2, R4, 0x2, 0x1c1f ;  /* 0x005c1f0004027f89 */ /* 0x000e6800000e0000 */
[----:B------:R-:W2:Y:S04]  /*9c50*/  SHFL.IDX PT, R4, R4, 0x3, 0x1c1f ;  /* 0x007c1f0004047f89 */ /* 0x000ea800000e0000 */
[----:B------:R-:W-:Y:S04]  /*9c60*/  SHFL.IDX PT, R0, R7, RZ, 0x1c1f ;  /* 0x001c1fff07007589 */ /* 0x000fe800000e0000 */
[----:B------:R-:W-:Y:S01]  /*9c70*/  SHFL.IDX PT, R7, R7, 0x1, 0x1c1f ;  /* 0x003c1f0007077f89 */ /* 0x000fe200000e0000 */
        /* <DEDUP_REMOVED lines=8> */
[----:B------:R-:W-:-:S13]  /*9d00*/  ISETP.GE.AND P0, PT, R6, UR38, PT ;  /* 0x0000002606007c0c */ /* 0x000fda000bf06270 */
[----:B------:R-:W-:-:S04]  /*9d10*/  @!P0 LEA R14, P1, R20, R14, 0x1 ;  /* 0x0000000e140e8211 */ /* 0x000fc800078208ff */
[----:B--2---:R-:W-:Y:S01]  /*9d20*/  @!P0 IADD3.X R9, RZ, R4, RZ, P1, !PT ;  /* 0x00000004ff098210 */ /* 0x004fe20000ffe4ff */
[----:B0-----:R-:W-:Y:S02]  /*9d30*/  @!P0 IMAD.MOV.U32 R2, RZ, RZ, R14 ;  /* 0x000000ffff028224 */ /* 0x001fe400078e000e */
[----:B------:R-:W0:Y:S01]  /*9d40*/  SHFL.IDX PT, R14, R8, RZ, 0x1c1f ;  /* 0x001c1fff080e7589 */ /* 0x000e2200000e0000 */
[----:B------:R-:W-:Y:S02]  /*9d50*/  VIADD R4, R5, 0x80 ;  /* 0x0000008005047836 */ /* 0x000fe40000000000 */
[----:B------:R-:W-:-:S05]  /*9d60*/  @!P0 IMAD.MOV.U32 R3, RZ, RZ, R9 ;  /* 0x000000ffff038224 */ /* 0x000fca00078e0009 */
[----:B------:R-:W-:Y:S04]  /*9d70*/  @!P0 LDGSTS.E.BYPASS.LTC128B.128 [R19+0xdc00], desc[UR48][R2.64], !P3 ;  /* 0x0dc0000002138fae */ /* 0x000fe8000d901d70 */
[----:B------:R-:W-:Y:S04]  /*9d80*/  @!P0 LDGSTS.E.BYPASS.LTC128B.128 [R19+0x10c00], desc[UR48][R2.64+0x40], !P4 ;  /* 0x10c0004002138fae */ /* 0x000fe8000e101d70 */
[----:B------:R1:W-:Y:S01]  /*9d90*/  @!P0 LDGSTS.E.BYPASS.LTC128B.128 [R19+0x13c00], desc[UR48][R2.64+0x80], !P5 ;  /* 0x13c0008002138fae */ /* 0x0003e2000e901d70 */
[----:B------:R-:W-:-:S13]  /*9da0*/  ISETP.GE.AND P0, PT, R4, UR38, PT ;  /* 0x0000002604007c0c */ /* 0x000fda000bf06270 */
[----:B0-----:R-:W-:-:S04]  /*9db0*/  @!P0 LEA R14, P1, R20, R14, 0x1 ;  /* 0x0000000e140e8211 */ /* 0x001fc800078208ff */
[----:B------:R-:W-:Y:S01]  /*9dc0*/  @!P0 IADD3.X R9, RZ, R0, RZ, P1, !PT ;  /* 0x00000000ff098210 */ /* 0x000fe20000ffe4ff */
[----:B-1----:R-:W-:Y:S02]  /*9dd0*/  @!P0 IMAD.MOV.U32 R2, RZ, RZ, R14 ;  /* 0x000000ffff028224 */ /* 0x002fe400078e000e */
[----:B------:R0:W1:Y:S02]  /*9de0*/  SHFL.IDX PT, R14, R8, 0x1, 0x1c1f ;  /* 0x003c1f00080e7f89 */ /* 0x00006400000e0000 */
[----:B------:R-:W-:-:S05]  /*9df0*/  @!P0 IMAD.MOV.U32 R3, RZ, RZ, R9 ;  /* 0x000000ffff038224 */ /* 0x000fca00078e0009 */
[----:B------:R0:W-:Y:S04]  /*9e00*/  @!P0 LDGSTS.E.BYPASS.LTC128B.128 [R19+0xe400], desc[UR48][R2.64], !P3 ;  /* 0x0e40000002138fae */ /* 0x0001e8000d901d70 */
[----:B------:R0:W-:Y:S04]  /*9e10*/  @!P0 LDGSTS.E.BYPASS.LTC128B.128 [R19+0x11400], desc[UR48][R2.64+0x40], !P4 ;  /* 0x1140004002138fae */ /* 0x0001e8000e101d70 */
[----:B------:R0:W-:Y:S02]  /*9e20*/  @!P0 LDGSTS.E.BYPASS.LTC128B.128 [R19+0x14400], desc[UR48][R2.64+0x80], !P5 ;  /* 0x1440008002138fae */ /* 0x0001e4000e901d70 */
.L_x_10117:
[----:B------:R-:W2:Y:S01]  /*9e30*/  LDL R0, [R1+0x10] ;  /* 0x0000100001007983 */ /* 0x000ea20000100800 */
[----:B------:R-:W-:-:S05]  /*9e40*/  VIADD R5, R5, 0xa0 ;  /* 0x000000a005057836 */ /* 0x000fca0000000000 */
[----:B------:R-:W-:-:S13]  /*9e50*/  ISETP.GE.AND P0, PT, R5, UR38, PT ;  /* 0x0000002605007c0c */ /* 0x000fda000bf06270 */
[----:B01----:R-:W-:-:S04]  /*9e60*/  @!P0 LEA R2, P1, R20, R14, 0x1 ;  /* 0x0000000e14028211 */ /* 0x003fc800078208ff */
[----:B------:R-:W-:-:S05]  /*9e70*/  @!P0 IADD3.X R3, RZ, R7, RZ, P1, !PT ;  /* 0x00000007ff038210 */ /* 0x000fca0000ffe4ff */
        /* <DEDUP_REMOVED lines=9> */
[----:B--2---:R-:W-:-:S04]  /*9f10*/  LOP3.LUT R0, R0, 0x1, RZ, 0xc, !PT ;  /* 0x0000000100007812 */ /* 0x004fc800078e0cff */
[----:B------:R-:W-:Y:S01]  /*9f20*/  SHF.L.U32 R0, R0, 0x1f, RZ ;  /* 0x0000001f00007819 */ /* 0x000fe200000006ff */
[----:B------:R-:W-:Y:S01]  /*9f30*/  NOP ;  /* 0x0000000000007918 */ /* 0x000fe20000000000 */
[----:B------:R-:W-:Y:S01]  /*9f40*/  SYNCS.ARRIVE.TRANS64.A1T0 RZ, [UR37+0x2d800], RZ ;  /* 0x02d800ffffff79a7 */ /* 0x000fe20008100025 */
[----:B------:R-:W-:Y:S01]  /*9f50*/  BSSY B0, `(.L_x_10054) ;  /* 0x0000003000007945 */ /* 0x000fe20003800000 */
[----:B------:R-:W1:Y:S03]  /*9f60*/  SYNCS.PHASECHK.TRANS64.TRYWAIT P0, [UR37+0x2d820], R0 ;  /* 0x02d82000ff0075a7 */ /* 0x000e660008000165 */
[----:B01----:R-:W-:Y:S05]  /*9f70*/  @!P0 BRA `(.L_x_10055) ;  /* 0x0000002800488947 */ /* 0x003fea0003800000 */
.L_x_10118:
[----:B------:R-:W-:Y:S05]  /*9f80*/  BSYNC B0 ;  /* 0x0000000000007941 */ /* 0x000fea0003800000 */
.L_x_10054:
[----:B------:R-:W-:Y:S01]  /*9f90*/  UISETP.GE.AND UP0, UPT, UR36, 0x81, UPT ;  /* 0x000000812400788c */ /* 0x000fe2000bf06270 */
[----:B------:R-:W-:-:S05]  /*9fa0*/  IMAD.U32 R10, RZ, RZ, UR43 ;  /* 0x0000002bff0a7e24 */ /* 0x000fca000f8e00ff */
[----:B------:R-:W-:-:S13]  /*9fb0*/  PLOP3.LUT P0, PT, PT, PT, UP0, 0x40, 0x0 ;  /* 0x000000000000781c */ /* 0x000fda0003f0e808 */
[----:B------:R-:W-:Y:S05]  /*9fc0*/  @P0 BRA `(.L_x_10056) ;  /* 0x0000000c00a00947 */ /* 0x000fea0003800000 */
[----:B------:R-:W-:Y:S01]  /*9fd0*/  BSSY B0, `(.L_x_10056) ;  /* 0x00000e7000007945 */ /* 0x000fe20003800000 */
[----:B------:R-:W-:Y:S01]  /*9fe0*/  IMAD.MOV.U32 R20, RZ, RZ, R25 ;  /* 0x000000ffff147224 */ /* 0x000fe200078e0019 */
[----:B0-----:R-:W-:Y:S01]  /*9ff0*/  MOV R0, UR39 ;  /* 0x0000002700007c02 */ /* 0x001fe20008000f00 */
[----:B------:R-:W-:Y:S02]  /*a000*/  IMAD.MOV.U32 R7, RZ, RZ, R23 ;  /* 0x000000ffff077224 */ /* 0x000fe400078e0017 */
[----:B------:R-:W-:-:S07]  /*a010*/  IMAD.U32 R26, RZ, RZ, UR43 ;  /* 0x0000002bff1a7e24 */ /* 0x000fce000f8e00ff */
.L_x_10069:
[----:B------:R-:W2:Y:S01]  /*a020*/  LDL R9, [R1+0x8] ;  /* 0x0000080001097983 */ /* 0x000ea20000100800 */
[----:B------:R-:W0:Y:S01]  /*a030*/  LDC R3, c[0x0][0x430] ;  /* 0x00010c00ff037b82 */ /* 0x000e220000000800 */
[----:B------:R-:W-:Y:S02]  /*a040*/  ULDC.64 UR4, c[0x0][0x428] ;  /* 0x00010a0000047ab9 */ /* 0x000fe40000000a00 */
[----:B------:R-:W3:Y:S04]  /*a050*/  LDL R6, [R1+0x4] ;  /* 0x0000040001067983 */ /* 0x000ee80000100800 */
[----:B------:R-:W4:Y:S01]  /*a060*/  LDL R8, [R1] ;  /* 0x0000000001087983 */ /* 0x000f220000100800 */
[----:B------:R-:W1:Y:S01]  /*a070*/  S2R R2, SR_TID.X ;  /* 0x0000000000027919 */ /* 0x000e620000002100 */
[----:B0-----:R-:W-:-:S13]  /*a080*/  ISETP.NE.AND P0, PT, R3, 0x1, PT ;  /* 0x000000010300780c */ /* 0x001fda0003f05270 */
[----:B------:R-:W0:Y:S01]  /*a090*/  @P0 LDC R4, c[0x0][0x434] ;  /* 0x00010d00ff040b82 */ /* 0x000e220000000800 */
[----:B-1----:R-:W-:Y:S01]  /*a0a0*/  IMAD.SHL.U32 R3, R2, 0x20, RZ ;  /* 0x0000002002037824 */ /* 0x002fe200078e00ff */
[----:B------:R-:W-:-:S06]  /*a0b0*/  SHF.R.U32.HI R5, RZ, 0x2, R2 ;  /* 0x00000002ff057819 */ /* 0x000fcc0000011602 */
[----:B------:R-:W1:Y:S01]  /*a0c0*/  @P0 LDC R2, c[0x0][0x438] ;  /* 0x00010e00ff020b82 */ /* 0x000e620000000800 */
[----:B------:R-:W-:Y:S02]  /*a0d0*/  LOP3.LUT R5, R5, 0x1f, RZ, 0xc0, !PT ;  /* 0x0000001f05057812 */ /* 0x000fe400078ec0ff */
[----:B------:R-:W-:-:S03]  /*a0e0*/  LOP3.LUT R3, R3, 0x60, RZ, 0xc0, !PT ;  /* 0x0000006003037812 */ /* 0x000fc600078ec0ff */
[----:B------:R-:W-:-:S05]  /*a0f0*/  IMAD R5, R0, 0x80, R5 ;  /* 0x0000008000057824 */ /* 0x000fca00078e0205 */
[----:B--2---:R-:W-:-:S05]  /*a100*/  IADD3 R5, R3, R5, R9 ;  /* 0x0000000503057210 */ /* 0x004fca0007ffe009 */
[----:B0-----:R-:W-:Y:S01]  /*a110*/  @P0 IMAD.HI.U32 R3, R5, R4, RZ ;  /* 0x0000000405030227 */ /* 0x001fe200078e00ff */
[----:B------:R-:W-:-:S04]  /*a120*/  MOV R4, R5 ;  /* 0x0000000500047202 */ /* 0x000fc80000000f00 */
[----:B-1----:R-:W-:Y:S01]  /*a130*/  @P0 SHF.R.U32.HI R4, RZ, R2, R3 ;  /* 0x00000002ff040219 */ /* 0x002fe20000011603 */
[----:B---3--:R-:W-:-:S03]  /*a140*/  IMAD R6, R6, UR4, RZ ;  /* 0x0000000406067c24 */ /* 0x008fc6000f8e02ff */
[--C-:B------:R-:W-:Y:S01]  /*a150*/  SHF.R.S32.HI R3, RZ, 0x1f, R4.reuse ;  /* 0x0000001fff037819 */ /* 0x100fe20000011404 */
[----:B------:R-:W-:Y:S02]  /*a160*/  IMAD.MOV.U32 R2, RZ, RZ, R4 ;  /* 0x000000ffff027224 */ /* 0x000fe400078e0004 */
[C---:B----4-:R-:W-:Y:S02]  /*a170*/  IMAD R6, R8.reuse, UR5, R6 ;  /* 0x0000000508067c24 */ /* 0x050fe4000f8e0206 */
[----:B------:R-:W-:Y:S01]  /*a180*/  IMAD.WIDE.U32 R2, R8, UR4, R2 ;  /* 0x0000000408027c25 */ /* 0x000fe2000f8e0002 */
[----:B------:R-:W-:-:S03]  /*a190*/  ULDC.64 UR4, c[0x0][0x418] ;  /* 0x0001060000047ab9 */ /* 0x000fc60000000a00 */
[----:B------:R-:W-:Y:S01]  /*a1a0*/  IMAD.IADD R6, R6, 0x1, R3 ;  /* 0x0000000106067824 */ /* 0x000fe200078e0203 */
[C---:B------:R-:W-:Y:S01]  /*a1b0*/  LEA R8, P0, R2.reuse, UR4, 0x2 ;  /* 0x0000000402087c11 */ /* 0x040fe2000f8010ff */
[----:B------:R-:W-:Y:S01]  /*a1c0*/  IMAD.U32 R10, RZ, RZ, UR40 ;  /* 0x00000028ff0a7e24 */ /* 0x000fe2000f8e00ff */
[----:B------:R-:W-:Y:S01]  /*a1d0*/  IADD3 R23, R7, 0x1, RZ ;  /* 0x0000000107177810 */ /* 0x000fe20007ffe0ff */
[----:B------:R-:W-:Y:S01]  /*a1e0*/  ULDC UR4, c[0x0][0x430] ;  /* 0x00010c0000047ab9 */ /* 0x000fe20000000800 */
[----:B------:R-:W-:Y:S01]  /*a1f0*/  LEA.HI.X R9, R2, UR5, R6, 0x2, P0 ;  /* 0x0000000502097c11 */ /* 0x000fe200080f1406 */
[----:B------:R-:W-:-:S04]  /*a200*/  IMAD.MOV R2, RZ, RZ, -R4 ;  /* 0x000000ffff027224 */ /* 0x000fc800078e0a04 */
[----:B------:R-:W2:Y:S01]  /*a210*/  LDG.E R4, desc[UR48][R8.64] ;  /* 0x0000003008047981 */ /* 0x000ea2000c1e1900 */
[----:B------:R-:W-:Y:S02]  /*a220*/  ISETP.NE.AND P1, PT, R10, 0x3, PT ;  /* 0x000000030a00780c */ /* 0x000fe40003f25270 */
[----:B------:R-:W-:Y:S01]  /*a230*/  ISETP.NE.AND P0, PT, R23, 0x2, PT ;  /* 0x000000021700780c */ /* 0x000fe20003f05270 */
[----:B------:R-:W-:-:S03]  /*a240*/  IMAD R5, R2, UR4, R5 ;  /* 0x0000000402057c24 */ /* 0x000fc6000f8e0205 */
[----:B------:R-:W-:Y:S01]  /*a250*/  SEL R25, RZ, 0x1, P0 ;  /* 0x00000001ff197807 */ /* 0x000fe20000000000 */
[----:B------:R-:W-:Y:S01]  /*a260*/  IMAD.MOV.U32 R10, RZ, RZ, R0 ;  /* 0x000000ffff0a7224 */ /* 0x000fe200078e0000 */
[----:B------:R-:W-:Y:S02]  /*a270*/  SEL R23, R23, RZ, P0 ;  /* 0x000000ff17177207 */ /* 0x000fe40000000000 */
[----:B------:R-:W-:Y:S02]  /*a280*/  LOP3.LUT R25, R20, R25, RZ, 0x3c, !PT ;  /* 0x0000001914197212 */ /* 0x000fe400078e3cff */
[----:B--2---:R-:W-:Y:S01]  /*a290*/  SHF.R.S32.HI R24, RZ, 0x1f, R4 ;  /* 0x0000001fff187819 */ /* 0x004fe20000011404 */
[----:B------:R-:W-:Y:S06]  /*a2a0*/  @!P1 BRA `(.L_x_10057) ;  /* 0x0000000000049947 */ /* 0x000fec0003800000 */
[----:B------:R-:W-:Y:S01]  /*a2b0*/  BPT.TRAP 0x1 ;  /* 0x000000040000795c */ /* 0x000fe20000300000 */
.L_x_10057:
[----:B------:R-:W-:Y:S01]  /*a2c0*/  LEA R6, R23, UR37, 0x3 ;  /* 0x0000002517067c11 */ /* 0x000fe2000f8e18ff */
[----:B------:R-:W-:Y:S01]  /*a2d0*/  BSSY B1, `(.L_x_10058) ;  /* 0x0000004000017945 */ /* 0x000fe20003800000 */
[----:B------:R-:W-:-:S04]  /*a2e0*/  SHF.L.U32 R0, R25, 0x1f, RZ ;  /* 0x0000001f19007819 */ /* 0x000fc800000006ff */
[----:B------:R-:W0:Y:S02]  /*a2f0*/  SYNCS.PHASECHK.TRANS64.TRYWAIT P0, [R6+URZ+0x2d840], R0 ;  /* 0x02d84000060075a7 */ /* 0x000e24000800017f */
[----:B0-----:R-:W-:Y:S05]  /*a300*/  @!P0 BRA `(.L_x_10059) ;  /* 0x00000024007c8947 */ /* 0x001fea0003800000 */
.L_x_10119:
[----:B------:R-:W-:Y:S05]  /*a310*/  BSYNC B1 ;  /* 0x0000000000017941 */ /* 0x000fea0003800000 */
.L_x_10058:
[----:B------:R-:W-:Y:S01]  /*a320*/  SHF.R.S32.HI R21, RZ, 0x1f, R5 ;  /* 0x0000001fff157819 */ /* 0x000fe20000011405 */
[----:B------:R-:W-:Y:S01]  /*a330*/  ULDC.64 UR4, c[0x0][0x300] ;  /* 0x0000c00000047ab9 */ /* 0x000fe20000000a00 */
[C---:B------:R-:W-:Y:S01]  /*a340*/  LOP3.LUT P3, RZ, R16.reuse, 0x4, RZ, 0xc0, !PT ;  /* 0x0000000410ff7812 */ /* 0x040fe2000786c0ff */
[----:B------:R-:W-:Y:S01]  /*a350*/  IMAD.WIDE.U32 R2, R5, UR4, RZ ;  /* 0x0000000405027c25 */ /* 0x000fe2000f8e00ff */
[C---:B------:R-:W-:Y:S02]  /*a360*/  LOP3.LUT P2, RZ, R16.reuse, 0x2, RZ, 0xc0, !PT ;  /* 0x0000000210ff7812 */ /* 0x040fe4000784c0ff */
[----:B------:R-:W-:Y:S01]  /*a370*/  LOP3.LUT P1, RZ, R16, 0x1, RZ, 0xc0, !PT ;  /* 0x0000000110ff7812 */ /* 0x000fe2000782c0ff */
[----:B0-----:R-:W-:Y:S02]  /*a380*/  IMAD R0, R21, UR4, RZ ;  /* 0x0000000415007c24 */ /* 0x001fe4000f8e02ff */
        /* <DEDUP_REMOVED lines=18> */
[----:B------:R-:W0:Y:S01]  /*a4b0*/  S2R R3, SR_TID.X ;  /* 0x0000000000037919 */ /* 0x000e220000002100 */
[----:B------:R-:W-:Y:S01]  /*a4c0*/  LEA R9, R9, UR37, 0x1 ;  /* 0x0000002509097c11 */ /* 0x000fe2000f8e08ff */
[----:B------:R-:W1:Y:S04]  /*a4d0*/  SHFL.IDX PT, R2, R8, RZ, 0x1c1f ;  /* 0x001c1fff08027589 */ /* 0x000e6800000e0000 */
[----:B------:R-:W-:Y:S01]  /*a4e0*/  SHFL.IDX PT, R27, R19, 0x2, 0x1c1f ;  /* 0x005c1f00131b7f89 */ /* 0x000fe200000e0000 */
[----:B0-----:R-:W-:-:S03]  /*a4f0*/  IMAD.SHL.U32 R11, R3, 0x8, RZ ;  /* 0x00000008030b7824 */ /* 0x001fc600078e00ff */
[----:B------:R-:W0:Y:S02]  /*a500*/  SHFL.IDX PT, R3, R19, RZ, 0x1c1f ;  /* 0x001c1fff13037589 */ /* 0x000e2400000e0000 */
[----:B------:R-:W-:-:S05]  /*a510*/  LOP3.LUT R11, R11, 0x18, RZ, 0xc0, !PT ;  /* 0x000000180b0b7812 */ /* 0x000fca00078ec0ff */
[----:B------:R-:W-:-:S05]  /*a520*/  IMAD.SHL.U32 R0, R11, 0x2, RZ ;  /* 0x000000020b007824 */ /* 0x000fca00078e00ff */
[----:B-1----:R-:W-:-:S04]  /*a530*/  IADD3 R2, P0, R2, R0, RZ ;  /* 0x0000000002027210 */ /* 0x002fc80007f1e0ff */
[----:B0-----:R-:W-:-:S05]  /*a540*/  IADD3.X R3, RZ, R3, RZ, P0, !PT ;  /* 0x00000003ff037210 */ /* 0x001fca00007fe4ff */
        /* <DEDUP_REMOVED lines=18> */
.L_x_10129:
[----:B--2---:R-:W-:-:S05]  /*a670*/  IADD3 R2, P0, R2, R0, RZ ;  /* 0x0000000002027210 */ /* 0x004fca0007f1e0ff */
[----:B------:R-:W-:Y:S01]  /*a680*/  IMAD.X R3, RZ, RZ, R27, P0 ;  /* 0x000000ffff037224 */ /* 0x000fe200000e061b */
        /* <DEDUP_REMOVED lines=8> */
.L_x_10061:
        /* <DEDUP_REMOVED lines=11> */
.L_x_10062:
[----:B------:R1:W-:Y:S01]  /*a7c0*/  SYNCS.ARRIVE.TRANS64.A1T0 RZ, [R6+URZ+0x2d830], RZ ;  /* 0x02d830ff06ff79a7 */ /* 0x0003e2000810003f */
[----:B------:R-:W-:Y:S05]  /*a7d0*/  @!P2 BRA `(.L_x_10063) ;  /* 0x000000000004a947 */ /* 0x000fea0003800000 */
[----:B------:R-:W-:Y:S01]  /*a7e0*/  BPT.TRAP 0x1 ;  /* 0x000000040000795c */ /* 0x000fe20000300000 */
.L_x_10063:
[----:B------:R-:W-:Y:S01]  /*a7f0*/  SHF.L.U32 R2, R20, 0x1f, RZ ;  /* 0x0000001f14027819 */ /* 0x000fe200000006ff */
[----:B------:R-:W-:Y:S01]  /*a800*/  BSSY B1, `(.L_x_10064) ;  /* 0x0000004000017945 */ /* 0x000fe20003800000 */
[----:B-1----:R-:W-:-:S04]  /*a810*/  LEA R6, R7, UR37, 0x3 ;  /* 0x0000002507067c11 */ /* 0x002fc8000f8e18ff */
[----:B------:R-:W1:Y:S02]  /*a820*/  SYNCS.PHASECHK.TRANS64.TRYWAIT P0, [R6+URZ+0x2d860], R2 ;  /* 0x02d86002060075a7 */ /* 0x000e64000800017f */
[----:B-1----:R-:W-:Y:S05]  /*a830*/  @!P0 BRA `(.L_x_10065) ;  /* 0x0000002400888947 */ /* 0x002fea0003800000 */
.L_x_10130:
[----:B------:R-:W-:Y:S05]  /*a840*/  BSYNC B1 ;  /* 0x0000000000017941 */ /* 0x000fea0003800000 */
.L_x_10064:
[----:B------:R-:W2:Y:S01]  /*a850*/  S2R R3, SR_TID.X ;  /* 0x0000000000037919 */ /* 0x000ea20000002100 */
[----:B-1----:R-:W-:Y:S01]  /*a860*/  IMAD.MOV.U32 R2, RZ, RZ, -0x80 ;  /* 0xffffff80ff027424 */ /* 0x002fe200078e00ff */
[----:B------:R-:W-:Y:S01]  /*a870*/  UMOV UR4, 0xffffffff ;  /* 0xffffffff00047882 */ /* 0x000fe20000000000 */
[C---:B------:R-:W-:Y:S01]  /*a880*/  LOP3.LUT P3, RZ, R16.reuse, 0x20, RZ, 0xc0, !PT ;  /* 0x0000002010ff7812 */ /* 0x040fe2000786c0ff */
[----:B------:R-:W-:Y:S01]  /*a890*/  IMAD R7, R7, 0x3000, R28 ;  /* 0x0000300007077824 */ /* 0x000fe200078e021c */
[----:B------:R-:W-:Y:S01]  /*a8a0*/  LOP3.LUT P2, RZ, R16, 0x10, RZ, 0xc0, !PT ;  /* 0x0000001010ff7812 */ /* 0x000fe2000784c0ff */
[----:B------:R-:W-:Y:S01]  /*a8b0*/  IMAD R2, R26, R2, UR36 ;  /* 0x000000241a027e24 */ /* 0x000fe2000f8e0202 */
[----:B------:R-:W-:Y:S02]  /*a8c0*/  LOP3.LUT P1, RZ, R16, 0x8, RZ, 0xc0, !PT ;  /* 0x0000000810ff7812 */ /* 0x000fe4000782c0ff */
[----:B--2---:R-:W-:-:S04]  /*a8d0*/  SHF.R.U32.HI R3, RZ, 0x2, R3 ;  /* 0x00000002ff037819 */ /* 0x004fc80000011603 */
[----:B------:R-:W-:-:S05]  /*a8e0*/  LOP3.LUT R3, R3, 0x1f, RZ, 0xc0, !PT ;  /* 0x0000001f03037812 */ /* 0x000fca00078ec0ff */
[----:B0-----:R-:W-:Y:S01]  /*a8f0*/  IMAD.IADD R8, R2, 0x1, -R3 ;  /* 0x0000000102087824 */ /* 0x001fe200078e0a03 */
[----:B------:R-:W-:Y:S06]  /*a900*/  BRA.DIV UR4, `(.L_x_10066) ;  /* 0x0000002604687947 */ /* 0x000fec000b800000 */
[----:B------:R-:W0:Y:S01]  /*a910*/  SHFL.IDX PT, R2, R17, RZ, 0x1c1f ;  /* 0x001c1fff11027589 */ /* 0x000e2200000e0000 */
[----:B------:R-:W-:-:S03]  /*a920*/  LEA R7, R7, UR37, 0x1 ;  /* 0x0000002507077c11 */ /* 0x000fc6000f8e08ff */
        /* <DEDUP_REMOVED lines=32> */
.L_x_10140:
        /* <DEDUP_REMOVED lines=28> */
[----:B0-----:R-:W-:-:S04]  /*acf0*/  LEA R17, P0, R2, UR4, 0x1 ;  /* 0x0000000402117c11 */ /* 0x001fc8000f8008ff */
[----:B------:R-:W-:Y:S02]  /*ad00*/  LEA.HI.X R18, R2, UR5, R3, 0x1, P0 ;  /* 0x0000000502127c11 */ /* 0x000fe400080f0c03 */
[----:B------:R-:W-:-:S13]  /*ad10*/  PLOP3.LUT P0, PT, PT, PT, PT, 0x80, 0x0 ;  /* 0x000000000000781c */ /* 0x000fda0003f0f070 */
.L_x_10067:
        /* <DEDUP_REMOVED lines=11> */
.L_x_10068:
        /* <DEDUP_REMOVED lines=8> */
.L_x_10056:
[----:B0-----:R-:W-:-:S05]  /*ae50*/  IMAD.U32 R0, RZ, RZ, UR40 ;  /* 0x00000028ff007e24 */ /* 0x001fca000f8e00ff */
[----:B------:R-:W-:-:S13]  /*ae60*/  ISETP.NE.AND P0, PT, R0, 0x3, PT ;  /* 0x000000030000780c */ /* 0x000fda0003f05270 */
[----:B------:R-:W-:Y:S05]  /*ae70*/  @!P0 BRA `(.L_x_10070) ;  /* 0x0000000000048947 */ /* 0x000fea0003800000 */
[----:B------:R-:W-:Y:S01]  /*ae80*/  BPT.TRAP 0x1 ;  /* 0x000000040000795c */ /* 0x000fe20000300000 */
.L_x_10070:
[----:B------:R-:W-:Y:S01]  /*ae90*/  LEA R4, R23, UR37, 0x3 ;  /* 0x0000002517047c11 */ /* 0x000fe2000f8e18ff */
[----:B------:R-:W-:Y:S01]  /*aea0*/  BSSY B0, `(.L_x_10071) ;  /* 0x0000006000007945 */ /* 0x000fe20003800000 */
[----:B------:R-:W-:Y:S02]  /*aeb0*/  SHF.L.U32 R3, R25, 0x1f, RZ ;  /* 0x0000001f19037819 */ /* 0x000fe400000006ff */
[----:B------:R-:W-:Y:S02]  /*aec0*/  MOV R5, 0xffffff80 ;  /* 0xffffff8000057802 */ /* 0x000fe40000000f00 */
[----:B------:R-:W0:Y:S03]  /*aed0*/  SYNCS.PHASECHK.TRANS64.TRYWAIT P0, [R4+URZ+0x2d860], R3 ;  /* 0x02d86003040075a7 */ /* 0x000e26000800017f */
[----:B------:R-:W-:Y:S01]  /*aee0*/  IMAD R5, R10, R5, UR36 ;  /* 0x000000240a057e24 */ /* 0x000fe2000f8e0205 */
[----:B0-----:R-:W-:Y:S06]  /*aef0*/  @!P0 BRA `(.L_x_10072) ;  /* 0x0000002400508947 */ /* 0x001fec0003800000 */
.L_x_10141:
[----:B------:R-:W-:Y:S05]  /*af00*/  BSYNC B0 ;  /* 0x0000000000007941 */ /* 0x000fea0003800000 */
.L_x_10071:
[----:B------:R-:W1:Y:S01]  /*af10*/  S2R R0, SR_TID.X ;  /* 0x0000000000007919 */ /* 0x000e620000002100 */
[----:B------:R-:W-:Y:S01]  /*af20*/  UMOV UR4, 0xffffffff ;  /* 0xffffffff00047882 */ /* 0x000fe20000000000 */
[C---:B------:R-:W-:Y:S01]  /*af30*/  LOP3.LUT P3, RZ, R16.reuse, 0x20, RZ, 0xc0, !PT ;  /* 0x0000002010ff7812 */ /* 0x040fe2000786c0ff */
[----:B------:R-:W-:Y:S01]  /*af40*/  IMAD R7, R23, 0x3000, R28 ;  /* 0x0000300017077824 */ /* 0x000fe200078e021c */
[C---:B------:R-:W-:Y:S02]  /*af50*/  LOP3.LUT P2, RZ, R16.reuse, 0x10, RZ, 0xc0, !PT ;  /* 0x0000001010ff7812 */ /* 0x040fe4000784c0ff */
[----:B------:R-:W-:Y:S02]  /*af60*/  LOP3.LUT P1, RZ, R16, 0x8, RZ, 0xc0, !PT ;  /* 0x0000000810ff7812 */ /* 0x000fe4000782c0ff */
[----:B-1----:R-:W-:-:S04]  /*af70*/  SHF.R.U32.HI R0, RZ, 0x2, R0 ;  /* 0x00000002ff007819 */ /* 0x002fc80000011600 */
[----:B------:R-:W-:-:S05]  /*af80*/  LOP3.LUT R0, R0, 0x1f, RZ, 0xc0, !PT ;  /* 0x0000001f00007812 */ /* 0x000fca00078ec0ff */
[----:B------:R-:W-:Y:S01]  /*af90*/  IMAD.IADD R5, R5, 0x1, -R0 ;  /* 0x0000000105057824 */ /* 0x000fe200078e0a00 */
[----:B------:R-:W-:Y:S06]  /*afa0*/  BRA.DIV UR4, `(.L_x_10073) ;  /* 0x0000002604387947 */ /* 0x000fec000b800000 */
[----:B------:R-:W1:Y:S01]  /*afb0*/  S2R R2, SR_TID.X ;  /* 0x0000000000027919 */ /* 0x000e620000002100 */
[----:B------:R-:W2:Y:S04]  /*afc0*/  SHFL.IDX PT, R14, R17, RZ, 0x1c1f ;  /* 0x001c1fff110e7589 */ /* 0x000ea800000e0000 */
[----:B------:R-:W0:Y:S01]  /*afd0*/  SHFL.IDX PT, R0, R18, RZ, 0x1c1f ;  /* 0x001c1fff12007589 */ /* 0x000e2200000e0000 */
[----:B-1----:R-:W-:-:S05]  /*afe0*/  IMAD.SHL.U32 R2, R2, 0x8, RZ ;  /* 0x0000000802027824 */ /* 0x002fca00078e00ff */
[----:B------:R-:W-:-:S05]  /*aff0*/  LOP3.LUT R2, R2, 0x18, RZ, 0xc0, !PT ;  /* 0x0000001802027812 */ /* 0x000fca00078ec0ff */
[----:B------:R-:W-:-:S05]  /*b000*/  IMAD.SHL.U32 R6, R2, 0x2, RZ ;  /* 0x0000000202067824 */ /* 0x000fca00078e00ff */
[----:B--2---:R-:W-:Y:S02]  /*b010*/  IADD3 R2, P0, R14, R6, RZ ;  /* 0x000000060e027210 */ /* 0x004fe40007f1e0ff */
[----:B------:R-:W1:Y:S02]  /*b020*/  SHFL.IDX PT, R14, R17, 0x1, 0x1c1f ;  /* 0x003c1f00110e7f89 */ /* 0x000e6400000e0000 */
[----:B0-----:R-:W-:Y:S02]  /*b030*/  IADD3.X R3, RZ, R0, RZ, P0, !PT ;  /* 0x00000000ff037210 */ /* 0x001fe400007fe4ff */
[----:B------:R-:W-:Y:S02]  /*b040*/  ISETP.LT.OR P0, PT, R5, 0x1, P3 ;  /* 0x000000010500780c */ /* 0x000fe40001f01670 */
[----:B------:R-:W-:Y:S02]  /*b050*/  LEA R0, R7, UR37, 0x1 ;  /* 0x0000002507007c11 */ /* 0x000fe4000f8e08ff */
[----:B------:R-:W-:Y:S09]  /*b060*/  SHFL.IDX PT, R7, R18, 0x3, 0x1c1f ;  /* 0x007c1f0012077f89 */ /* 0x000ff200000e0000 */
[----:B------:R-:W-:Y:S01]  /*b070*/  LDGSTS.E.BYPASS.LTC128B.128 [R0+0x400], desc[UR48][R2.64], !P0 ;  /* 0x0040000002007fae */ /* 0x000fe2000c101d70 */
        /* <DEDUP_REMOVED lines=11> */
[----:B------:R-:W-:Y:S01]  /*b130*/  LDGSTS.E.BYPASS.LTC128B.128 [R0+0x2c00], desc[UR48][R2.64+0x40], !P0 ;  /* 0x02c0004002007fae */ /* 0x000fe2000c101d70 */
[----:B------:R-:W-:-:S13]  /*b140*/  ISETP.LT.OR P0, PT, R5, 0x21, P1 ;  /* 0x000000210500780c */ /* 0x000fda0000f01670 */
[----:B------:R0:W-:Y:S04]  /*b150*/  LDGSTS.E.BYPASS.LTC128B.128 [R0+0x4c00], desc[UR48][R2.64+0x80], !P0 ;  /* 0x04c0008002007fae */ /* 0x0001e8000c101d70 */
[----:B0-----:R-:W0:Y:S01]  /*b160*/  SHFL.IDX PT, R3, R18, 0x2, 0x1c1f ;  /* 0x005c1f0012037f89 */ /* 0x001e2200000e0000 */
[----:B-1----:R-:W-:-:S03]  /*b170*/  IADD3 R2, P0, R14, R6, RZ ;  /* 0x000000060e027210 */ /* 0x002fc60007f1e0ff */
[----:B------:R1:W2:Y:S02]  /*b180*/  SHFL.IDX PT, R14, R17, 0x3, 0x1c1f ;  /* 0x007c1f00110e7f89 */ /* 0x0002a400000e0000 */
[----:B0-----:R-:W-:Y:S01]  /*b190*/  IMAD.X R3, RZ, RZ, R3, P0 ;  /* 0x000000ffff037224 */ /* 0x001fe200000e0603 */
[----:B------:R-:W-:-:S13]  /*b1a0*/  ISETP.LT.OR P0, PT, R5, 0x41, P3 ;  /* 0x000000410500780c */ /* 0x000fda0001f01670 */
[----:B------:R1:W-:Y:S01]  /*b1b0*/  LDGSTS.E.BYPASS.LTC128B.128 [R0+0x1400], desc[UR48][R2.64], !P0 ;  /* 0x0140000002007fae */ /* 0x0003e2000c101d70 */
[----:B------:R-:W-:-:S13]  /*b1c0*/  ISETP.LT.OR P0, PT, R5, 0x41, P2 ;  /* 0x000000410500780c */ /* 0x000fda0001701670 */
[----:B------:R1:W-:Y:S01]  /*b1d0*/  LDGSTS.E.BYPASS.LTC128B.128 [R0+0x3400], desc[UR48][R2.64+0x40], !P0 ;  /* 0x0340004002007fae */ /* 0x0003e2000c101d70 */
[----:B------:R-:W-:-:S13]  /*b1e0*/  ISETP.LT.OR P0, PT, R5, 0x41, P1 ;  /* 0x000000410500780c */ /* 0x000fda0000f01670 */
[----:B--2---:R1:W-:Y:S02]  /*b1f0*/  LDGSTS.E.BYPASS.LTC128B.128 [R0+0x5400], desc[UR48][R2.64+0x80], !P0 ;  /* 0x0540008002007fae */ /* 0x0043e4000c101d70 */
.L_x_10151:
        /* <DEDUP_REMOVED lines=13> */
.L_x_10074:
        /* <DEDUP_REMOVED lines=11> */
.L_x_10075:
[----:B------:R-:W2:Y:S01]  /*b380*/  LDL.LU R3, [R1+0xc] ;  /* 0x00000c0001037983 */ /* 0x000ea20000300800 */
[----:B------:R-:W-:Y:S01]  /*b390*/  VIADD R23, R23, 0x1 ;  /* 0x0000000117177836 */ /* 0x000fe20000000000 */
[----:B------:R-:W-:Y:S01]  /*b3a0*/  ULDC UR4, c[0x0][0xc34] ;  /* 0x00030d0000047ab9 */ /* 0x000fe20000000800 */
[----:B------:R0:W-:Y:S01]  /*b3b0*/  SYNCS.ARRIVE.TRANS64.A1T0 RZ, [R4+URZ+0x2d850], RZ ;  /* 0x02d850ff04ff79a7 */ /* 0x0001e2000810003f */
[----:B------:R-:W3:Y:S02]  /*b3c0*/  LDL.LU R2, [R1+0x10] ;  /* 0x0000100001027983 */ /* 0x000ee40000300800 */
[----:B------:R-:W-:-:S04]  /*b3d0*/  ISETP.NE.AND P0, PT, R23, 0x2, PT ;  /* 0x000000021700780c */ /* 0x000fc80003f05270 */
[----:B------:R-:W-:Y:S02]  /*b3e0*/  SEL R23, R23, RZ, P0 ;  /* 0x000000ff17177207 */ /* 0x000fe40000000000 */
[----:B------:R-:W-:-:S04]  /*b3f0*/  SEL R0, RZ, 0x1, P0 ;  /* 0x00000001ff007807 */ /* 0x000fc80000000000 */
[----:B------:R-:W-:Y:S01]  /*b400*/  LOP3.LUT R25, R25, R0, RZ, 0x3c, !PT ;  /* 0x0000000019197212 */ /* 0x000fe200078e3cff */
[----:B--2---:R-:W-:Y:S02]  /*b410*/  VIADD R3, R3, UR41 ;  /* 0x0000002903037c36 */ /* 0x004fe40008000000 */
[----:B---3--:R-:W-:-:S03]  /*b420*/  VIADD R2, R2, 0x1 ;  /* 0x0000000102027836 */ /* 0x008fc60000000000 */
[----:B------:R0:W-:Y:S01]  /*b430*/  STL [R1+0xc], R3 ;  /* 0x00000c0301007387 */ /* 0x0001e20000100800 */
[----:B------:R-:W-:-:S03]  /*b440*/  ISETP.GE.AND P0, PT, R3, UR4, PT ;  /* 0x0000000403007c0c */ /* 0x000fc6000bf06270 */
[----:B------:R0:W-:Y:S10]  /*b450*/  STL [R1+0x10], R2 ;  /* 0x0000100201007387 */ /* 0x0001f40000100800 */
[----:B0-----:R-:W-:Y:S05]  /*b460*/  @!P0 BRA `(.L_x_10076) ;  /* 0xffffffd000048947 */ /* 0x001fea000383ffff */
[----:B------:R-:W-:-:S07]  /*b470*/  LOP3.LUT R0, R2, 0x1, RZ, 0xc, !PT ;  /* 0x0000000102007812 */ /* 0x000fce00078e0cff */
.L_x_10041:
[----:B------:R-:W0:Y:S01]  /*b480*/  S2R R3, SR_CgaCtaId ;  /* 0x0000000000037919 */ /* 0x000e220000008800 */
[----:B------:R-:W-:Y:S01]  /*b490*/  MOV R2, 0x400 ;  /* 0x0000040000027802 */ /* 0x000fe20000000f00 */
[----:B------:R-:W-:Y:S01]  /*b4a0*/  BSSY B0, `(.L_x_10077) ;  /* 0x0000005000007945 */ /* 0x000fe20003800000 */
[----:B------:R-:W-:Y:S02]  /*b4b0*/  SHF.L.U32 R0, R0, 0x1f, RZ ;  /* 0x0000001f00007819 */ /* 0x000fe400000006ff */
[----:B0-----:R-:W-:-:S04]  /*b4c0*/  LEA R4, R3, R2, 0x18 ;  /* 0x0000000203047211 */ /* 0x001fc800078ec0ff */
[----:B------:R-:W0:Y:S02]  /*b4d0*/  SYNCS.PHASECHK.TRANS64.TRYWAIT P0, [R4+URZ+0x2d820], R0 ;  /* 0x02d82000040075a7 */ /* 0x000e24000800017f */
[----:B0-----:R-:W-:Y:S05]  /*b4e0*/  @!P0 BRA `(.L_x_10078) ;  /* 0x00000024004c8947 */ /* 0x001fea0003800000 */
.L_x_10152:
[----:B------:R-:W-:Y:S05]  /*b4f0*/  BSYNC B0 ;  /* 0x0000000000007941 */ /* 0x000fea0003800000 */
.L_x_10077:
[----:B------:R-:W-:-:S03]  /*b500*/  UMOV UR4, 0xffffffff ;  /* 0xffffffff00047882 */ /* 0x000fc60000000000 */
[----:B------:R-:W-:Y:S05]  /*b510*/  BRA.DIV UR4, `(.L_x_10079) ;  /* 0x0000002604547947 */ /* 0x000fea000b800000 */
[----:B0-----:R-:W0:Y:S02]  /*b520*/  S2R R0, SR_TID.X ;  /* 0x0000000000007919 */ /* 0x001e240000002100 */
[----:B0-----:R-:W-:-:S04]  /*b530*/  SHF.R.U32.HI R0, RZ, 0x5, R0 ;  /* 0x00000005ff007819 */ /* 0x001fc80000011600 */
[----:B------:R-:W-:-:S05]  /*b540*/  LOP3.LUT R0, R0, 0x3, RZ, 0xc0, !PT ;  /* 0x0000000300007812 */ /* 0x000fca00078ec0ff */
[----:B------:R0:W1:Y:S02]  /*b550*/  SHFL.IDX PT, R14, R0, RZ, 0x1f ;  /* 0x00001fff000e7589 */ /* 0x00006400000e0000 */
.L_x_10155:
[----:B-1----:R-:W-:Y:S01]  /*b560*/  ISETP.NE.AND P0, PT, R14, RZ, PT ;  /* 0x000000ff0e00720c */ /* 0x002fe20003f05270 */
[----:B------:R-:W-:-:S12]  /*b570*/  BSSY B0, `(.L_x_10080) ;  /* 0x0000024000007945 */ /* 0x000fd80003800000 */
[----:B------:R-:W-:Y:S05]  /*b580*/  @P0 BRA `(.L_x_10081) ;  /* 0x0000000000880947 */ /* 0x000fea0003800000 */
[----:B------:R-:W-:-:S03]  /*b590*/  UMOV UR4, 0xffffffff ;  /* 0xffffffff00047882 */ /* 0x000fc60000000000 */
[----:B------:R-:W-:Y:S05]  /*b5a0*/  BRA.DIV UR4, `(.L_x_10082) ;  /* 0x0000002604647947 */ /* 0x000fea000b800000 */
[----:B------:R-:W-:-:S13]  /*b5b0*/  ELECT P6, URZ, PT ;  /* 0x00000000003f782f */ /* 0x000fda00038c0000 */
.L_x_10158:
[----:B------:R-:W-:Y:S05]  /*b5c0*/  @!P6 BRA `(.L_x_10081) ;  /* 0x000000000078e947 */ /* 0x000fea0003800000 */
[----:B------:R-:W-:-:S06]  /*b5d0*/  ULOP3.LUT UR4, UR42, 0x2, URZ, 0xfc, !UPT ;  /* 0x000000022a047892 */ /* 0x000fcc000f8efc3f */
[----:B0-----:R-:W-:-:S04]  /*b5e0*/  MOV R0, UR4 ;  /* 0x0000000400007c02 */ /* 0x001fc80008000f00 */
[----:B------:R-:W-:-:S13]  /*b5f0*/  ISETP.NE.AND P0, PT, R0, 0x3, PT ;  /* 0x000000030000780c */ /* 0x000fda0003f05270 */
[----:B------:R-:W-:Y:S05]  /*b600*/  @!P0 BRA `(.L_x_10083) ;  /* 0x0000000000048947 */ /* 0x000fea0003800000 */
[----:B------:R-:W-:Y:S01]  /*b610*/  BPT.TRAP 0x1 ;  /* 0x000000040000795c */ /* 0x000fe20000300000 */
.L_x_10083:
[----:B------:R-:W-:Y:S01]  /*b620*/  IMAD R3, R23, 0x8, R4 ;  /* 0x0000000817037824 */ /* 0x000fe200078e0204 */
[----:B------:R-:W-:Y:S01]  /*b630*/  SHF.L.U32 R2, R25, 0x1f, RZ ;  /* 0x0000001f19027819 */ /* 0x000fe200000006ff */
[----:B------:R-:W-:-:S03]  /*b640*/  VIADD R23, R23, 0x1 ;  /* 0x0000000117177836 */ /* 0x000fc60000000000 */
[----:B------:R-:W0:Y:S02]  /*b650*/  SYNCS.PHASECHK.TRANS64.TRYWAIT P1, [R3+URZ+0x2d840], R2 ;  /* 0x02d84002030075a7 */ /* 0x000e24000802017f */
[----:B------:R-:W-:-:S04]  /*b660*/  ISETP.NE.AND P2, PT, R23, 0x2, PT ;  /* 0x000000021700780c */ /* 0x000fc80003f45270 */
[----:B------:R-:W-:Y:S01]  /*b670*/  SEL R0, RZ, 0x1, P2 ;  /* 0x00000001ff007807 */ /* 0x000fe20001000000 */
[----:B0-----:R-:W-:Y:S08]  /*b680*/  @!P1 BRA `(.L_x_10084) ;  /* 0x00000024004c9947 */ /* 0x001ff00003800000 */
.L_x_10159:
[----:B------:R-:W-:Y:S02]  /*b690*/  SEL R23, R23, RZ, P2 ;  /* 0x000000ff17177207 */ /* 0x000fe40001000000 */
[----:B------:R-:W-:Y:S01]  /*b6a0*/  LOP3.LUT R0, R25, R0, RZ, 0x3c, !PT ;  /* 0x0000000019007212 */ /* 0x000fe200078e3cff */
[----:B------:R-:W-:Y:S06]  /*b6b0*/  @!P0 BRA `(.L_x_10085) ;  /* 0x0000000000048947 */ /* 0x000fec0003800000 */
[----:B------:R-:W-:Y:S01]  /*b6c0*/  BPT.TRAP 0x1 ;  /* 0x000000040000795c */ /* 0x000fe20000300000 */
.L_x_10085:
[----:B------:R-:W-:Y:S01]  /*b6d0*/  IMAD R23, R23, 0x8, R4 ;  /* 0x0000000817177824 */ /* 0x000fe200078e0204 */
[----:B------:R-:W-:-:S04]  /*b6e0*/  SHF.L.U32 R0, R0, 0x1f, RZ ;  /* 0x0000001f00007819 */ /* 0x000fc800000006ff */
[----:B------:R-:W1:Y:S02]  /*b6f0*/  SYNCS.PHASECHK.TRANS64.TRYWAIT P1, [R23+URZ+0x2d840], R0 ;  /* 0x02d84000170075a7 */ /* 0x000e64000802017f */
[----:B-1----:R-:W-:Y:S05]  /*b700*/  @!P1 BRA `(.L_x_10086) ;  /* 0x0000002400409947 */ /* 0x002fea0003800000 */
.L_x_10160:
[----:B------:R-:W-:Y:S05]  /*b710*/  @!P0 BRA `(.L_x_10087) ;  /* 0x0000000000048947 */ /* 0x000fea0003800000 */
[----:B------:R-:W-:Y:S01]  /*b720*/  BPT.TRAP 0x1 ;  /* 0x000000040000795c */ /* 0x000fe20000300000 */
.L_x_10087:
[----:B------:R-:W2:Y:S02]  /*b730*/  SYNCS.PHASECHK.TRANS64.TRYWAIT P1, [R3+URZ+0x2d860], R2 ;  /* 0x02d86002030075a7 */ /* 0x000ea4000802017f */
[----:B--2---:R-:W-:Y:S05]  /*b740*/  @!P1 BRA `(.L_x_10088) ;  /* 0x0000002400449947 */ /* 0x004fea0003800000 */
.L_x_10161:
[----:B------:R-:W-:Y:S05]  /*b750*/  @!P0 BRA `(.L_x_10089) ;  /* 0x0000000000048947 */ /* 0x000fea0003800000 */
[----:B------:R-:W-:Y:S01]  /*b760*/  BPT.TRAP 0x1 ;  /* 0x000000040000795c */ /* 0x000fe20000300000 */
.L_x_10089:
[----:B---3--:R3:W4:Y:S02]  /*b770*/  SYNCS.PHASECHK.TRANS64.TRYWAIT P0, [R23+URZ+0x2d860], R0 ;  /* 0x02d86000170075a7 */ /* 0x008724000800017f */
[----:B----4-:R-:W-:Y:S05]  /*b780*/  @!P0 NANOSLEEP.SYNCS 0x989680 ;  /* 0x009896800000895d */ /* 0x010fea0003900000 */
[----:B------:R-:W4:Y:S02]  /*b790*/  @!P0 SYNCS.PHASECHK.TRANS64 P0, [R23+URZ+0x2d860], R0 ;  /* 0x02d86000170085a7 */ /* 0x000f24000800007f */
[----:B----4-:R-:W-:Y:S05]  /*b7a0*/  @!P0 BRA `(.L_x_10089) ;  /* 0xfffffffc00f08947 */ /* 0x010fea000383ffff */
.L_x_10081:
[----:B------:R-:W-:Y:S05]  /*b7b0*/  BSYNC B0 ;  /* 0x0000000000007941 */ /* 0x000fea0003800000 */
.L_x_10080:
[----:B------:R-:W-:Y:S05]  /*b7c0*/  EXIT ;  /* 0x000000000000794d */ /* 0x000fea0003800000 */
.L_x_10013:
[----:B0-----:R-:W-:-:S04]  /*b7d0*/  MOV R3, UR40 ;  /* 0x0000002800037c02 */ /* 0x001fc80008000f00 */
[----:B------:R0:W1:Y:S03]  /*b7e0*/  SYNCS.PHASECHK.TRANS64.TRYWAIT P1, [R3+URZ+0x2d800], R0 ;  /* 0x02d80000030075a7 */ /* 0x000066000802017f */
[----:B-1----:R-:W-:Y:S05]  /*b7f0*/  @!P1 NANOSLEEP.SYNCS 0x989680 ;  /* 0x009896800000995d */ /* 0x002fea0003900000 */
[----:B------:R-:W1:Y:S02]  /*b800*/  @!P1 SYNCS.PHASECHK.TRANS64 P1, [R3+URZ+0x2d800], R0 ;  /* 0x02d80000030095a7 */ /* 0x000e64000802007f */
[----:B-1----:R-:W-:Y:S05]  /*b810*/  @!P1 BRA `(.L_x_10013) ;  /* 0xfffffffc00ec9947 */ /* 0x002fea000383ffff */
[----:B------:R-:W-:Y:S05]  /*b820*/  BRA `(.L_x_10090) ;  /* 0xffffff5800787947 */ /* 0x000fea000383ffff */
.L_x_10017:
[----:B-1----:R1:W2:Y:S02]  /*b830*/  SYNCS.PHASECHK.TRANS64.TRYWAIT P1, [R0+URZ+0x2d830], R3 ;  /* 0x02d83003000075a7 */ /* 0x0022a4000802017f */
[----:B--2---:R-:W-:Y:S05]  /*b840*/  @!P1 NANOSLEEP.SYNCS 0x989680 ;  /* 0x009896800000995d */ /* 0x004fea0003900000 */
[----:B------:R-:W2:Y:S02]  /*b850*/  @!P1 SYNCS.PHASECHK.TRANS64 P1, [R0+URZ+0x2d830], R3 ;  /* 0x02d83003000095a7 */ /* 0x000ea4000802007f */
[----:B--2---:R-:W-:Y:S05]  /*b860*/  @!P1 BRA `(.L_x_10017) ;  /* 0xfffffffc00f09947 */ /* 0x004fea000383ffff */
[----:B------:R-:W-:Y:S05]  /*b870*/  BRA `(.L_x_10016) ;  /* 0xffffff5800987947 */ /* 0x000fea000383ffff */
.L_x_10023:
[----:B--2---:R-:W-:-:S04]  /*b880*/  IMAD.U32 R7, RZ, RZ, UR6 ;  /* 0x00000006ff077e24 */ /* 0x004fc8000f8e00ff */
[----:B------:R2:W3:Y:S03]  /*b890*/  SYNCS.PHASECHK.TRANS64.TRYWAIT P1, [R7+URZ+0x2d830], R6 ;  /* 0x02d83006070075a7 */ /* 0x0004e6000802017f */
[----:B---3--:R-:W-:Y:S05]  /*b8a0*/  @!P1 NANOSLEEP.SYNCS 0x989680 ;  /* 0x009896800000995d */ /* 0x008fea0003900000 */
[----:B------:R-:W3:Y:S02]  /*b8b0*/  @!P1 SYNCS.PHASECHK.TRANS64 P1, [R7+URZ+0x2d830], R6 ;  /* 0x02d83006070095a7 */ /* 0x000ee4000802007f */
[----:B---3--:R-:W-:Y:S05]  /*b8c0*/  @!P1 BRA `(.L_x_10023) ;  /* 0xfffffffc00ec9947 */ /* 0x008fea000383ffff */
[----:B------:R-:W-:Y:S05]  /*b8d0*/  BRA `(.L_x_10020) ;  /* 0xffffff8400647947 */ /* 0x000fea000383ffff */
.L_x_10027:
[----:B-1----:R-:W-:-:S04]  /*b8e0*/  IMAD.U32 R7, RZ, RZ, UR6 ;  /* 0x00000006ff077e24 */ /* 0x002fc8000f8e00ff */
[----:B------:R1:W2:Y:S03]  /*b8f0*/  SYNCS.PHASECHK.TRANS64.TRYWAIT P1, [R7+URZ+0x2d850], R6 ;  /* 0x02d85006070075a7 */ /* 0x0002a6000802017f */
[----:B--2---:R-:W-:Y:S05]  /*b900*/  @!P1 NANOSLEEP.SYNCS 0x989680 ;  /* 0x009896800000995d */ /* 0x004fea0003900000 */
[----:B------:R-:W2:Y:S02]  /*b910*/  @!P1 SYNCS.PHASECHK.TRANS64 P1, [R7+URZ+0x2d850], R6 ;  /* 0x02d85006070095a7 */ /* 0x000ea4000802007f */
[----:B--2---:R-:W-:Y:S05]  /*b920*/  @!P1 BRA `(.L_x_10027) ;  /* 0xfffffffc00ec9947 */ /* 0x004fea000383ffff */
[----:B------:R-:W-:Y:S05]  /*b930*/  BRA `(.L_x_10024) ;  /* 0xffffff8800107947 */ /* 0x000fea000383ffff */
.L_x_10034:
[----:B--2---:R-:W-:-:S04]  /*b940*/  IMAD.U32 R7, RZ, RZ, UR8 ;  /* 0x00000008ff077e24 */ /* 0x004fc8000f8e00ff */
[----:B------:R2:W3:Y:S03]  /*b950*/  SYNCS.PHASECHK.TRANS64.TRYWAIT P1, [R7+URZ+0x2d850], R0 ;  /* 0x02d85000070075a7 */ /* 0x0004e6000802017f */
[----:B---3--:R-:W-:Y:S05]  /*b960*/  @!P1 NANOSLEEP.SYNCS 0x989680 ;  /* 0x009896800000995d */ /* 0x008fea0003900000 */
[----:B------:R-:W3:Y:S02]  /*b970*/  @!P1 SYNCS.PHASECHK.TRANS64 P1, [R7+URZ+0x2d850], R0 ;  /* 0x02d85000070095a7 */ /* 0x000ee4000802007f */
[----:B---3--:R-:W-:Y:S05]  /*b980*/  @!P1 BRA `(.L_x_10034) ;  /* 0xfffffffc00ec9947 */ /* 0x008fea000383ffff */
[----:B------:R-:W-:Y:S05]  /*b990*/  BRA `(.L_x_10033) ;  /* 0xffffffac00447947 */ /* 0x000fea000383ffff */
.L_x_10045:
        /* <DEDUP_REMOVED lines=8> */
[----:B0-2---:R-:W-:Y:S05]  /*ba20*/  WARPSYNC.COLLECTIVE R15, `(.L_x_10092) ;  /* 0x000000000f087348 */ /* 0x005fea0003c00000 */
[----:B------:R1:W3:Y:S02]  /*ba30*/  SHFL.IDX P6, R14, R13, R12, R11 ;  /* 0x0000000c0d0e7389 */ /* 0x0002e400000c000b */
[----:B0123--:R-:W-:Y:S01]  /*ba40*/  ENDCOLLECTIVE ;  /* 0x000000000000791b */ /* 0x00ffe20003800000 */
.L_x_10092:
[----:B------:R-:W-:Y:S05]  /*ba50*/  BSYNC B0 ;  /* 0x0000000000007941 */ /* 0x000fea0003800000 */
.L_x_10091:
[----:B------:R-:W-:Y:S05]  /*ba60*/  BRA `(.L_x_10093) ;  /* 0xffffffcc00f47947 */ /* 0x000fea000383ffff */
.L_x_10048:
[----:B0-----:R0:W1:Y:S02]  /*ba70*/  SYNCS.PHASECHK.TRANS64.TRYWAIT P0, [R0+URZ+0x2d840], R2 ;  /* 0x02d84002000075a7 */ /* 0x001064000800017f */
[----:B-1----:R-:W-:Y:S05]  /*ba80*/  @!P0 NANOSLEEP.SYNCS 0x989680 ;  /* 0x009896800000895d */ /* 0x002fea0003900000 */
[----:B------:R-:W1:Y:S02]  /*ba90*/  @!P0 SYNCS.PHASECHK.TRANS64 P0, [R0+URZ+0x2d840], R2 ;  /* 0x02d84002000085a7 */ /* 0x000e64000800007f */
[----:B-1----:R-:W-:Y:S05]  /*baa0*/  @!P0 BRA `(.L_x_10048) ;  /* 0xfffffffc00f08947 */ /* 0x002fea000383ffff */
[----:B------:R-:W-:Y:S05]  /*bab0*/  BRA `(.L_x_10094) ;  /* 0xffffffd000e47947 */ /* 0x000fea000383ffff */
.L_x_10049:
        /* <DEDUP_REMOVED lines=8> */
.L_x_10096:
[----:B------:R-:W-:Y:S05]  /*bb40*/  BSYNC B0 ;  /* 0x0000000000007941 */ /* 0x000fea0003800000 */
.L_x_10095:
[----:B------:R-:W-:Y:S01]  /*bb50*/  IMAD.MOV.U32 R13, RZ, RZ, R5 ;  /* 0x000000ffff0d7224 */ /* 0x000fe200078e0005 */
[----:B------:R-:W-:Y:S01]  /*bb60*/  MOV R15, 0xffffffff ;  /* 0xffffffff000f7802 */ /* 0x000fe20000000f00 */
[----:B------:R-:W-:Y:S01]  /*bb70*/  IMAD.MOV.U32 R12, RZ, RZ, RZ ;  /* 0x000000ffff0c7224 */ /* 0x000fe200078e00ff */
[----:B------:R-:W-:Y:S01]  /*bb80*/  MOV R2, R14 ;  /* 0x0000000e00027202 */ /* 0x000fe20000000f00 */
[----:B------:R-:W-:Y:S01]  /*bb90*/  IMAD.MOV.U32 R11, RZ, RZ, 0x1c1f ;  /* 0x00001c1fff0b7424 */ /* 0x000fe200078e00ff */
[----:B------:R-:W-:-:S13]  /*bba0*/  ISETP.GE.AND P0, PT, R9, 0x1, PT ;  /* 0x000000010900780c */ /* 0x000fda0003f06270 */
[----:B------:R-:W-:Y:S05]  /*bbb0*/  WARPSYNC.COLLECTIVE R15, `(.L_x_10097) ;  /* 0x000000000f087348 */ /* 0x000fea0003c00000 */
[----:B------:R0:W1:Y:S02]  /*bbc0*/  SHFL.IDX P6, R14, R13, R12, R11 ;  /* 0x0000000c0d0e7389 */ /* 0x00006400000c000b */
[----:B01----:R-:W-:Y:S01]  /*bbd0*/  ENDCOLLECTIVE ;  /* 0x000000000000791b */ /* 0x003fe20003800000 */
.L_x_10097:
[----:B------:R-:W-:Y:S01]  /*bbe0*/  @P0 LEA R7, R4, UR37, 0x1 ;  /* 0x0000002504070c11 */ /* 0x000fe2000f8e08ff */
[----:B------:R-:W-:Y:S01]  /*bbf0*/  IMAD.MOV.U32 R13, RZ, RZ, R6 ;  /* 0x000000ffff0d7224 */ /* 0x000fe200078e0006 */
[----:B------:R-:W-:Y:S01]  /*bc00*/  MOV R12, 0x1 ;  /* 0x00000001000c7802 */ /* 0x000fe20000000f00 */
[----:B------:R-:W-:-:S07]  /*bc10*/  IMAD.MOV.U32 R3, RZ, RZ, R14 ;  /* 0x000000ffff037224 */ /* 0x000fce00078e000e */
[----:B------:R-:W-:Y:S05]  /*bc20*/  WARPSYNC.COLLECTIVE R15, `(.L_x_10098) ;  /* 0x000000000f087348 */ /* 0x000fea0003c00000 */
[----:B------:R0:W1:Y:S02]  /*bc30*/  SHFL.IDX P6, R14, R13, R12, R11 ;  /* 0x0000000c0d0e7389 */ /* 0x00006400000c000b */
[----:B01----:R-:W-:Y:S01]  /*bc40*/  ENDCOLLECTIVE ;  /* 0x000000000000791b */ /* 0x003fe20003800000 */
.L_x_10098:
        /* <DEDUP_REMOVED lines=17> */
.L_x_10099:
[----:B------:R-:W-:Y:S01]  /*bd60*/  @P0 LEA R7, R4, UR37, 0x1 ;  /* 0x0000002504070c11 */ /* 0x000fe2000f8e08ff */
[----:B------:R-:W-:Y:S02]  /*bd70*/  IMAD.MOV.U32 R13, RZ, RZ, R6 ;  /* 0x000000ffff0d7224 */ /* 0x000fe400078e0006 */
[----:B------:R-:W-:Y:S02]  /*bd80*/  IMAD.MOV.U32 R12, RZ, RZ, 0x2 ;  /* 0x00000002ff0c7424 */ /* 0x000fe400078e00ff */
[----:B------:R-:W-:-:S07]  /*bd90*/  IMAD.MOV.U32 R3, RZ, RZ, R14 ;  /* 0x000000ffff037224 */ /* 0x000fce00078e000e */
[----:B------:R-:W-:Y:S05]  /*bda0*/  WARPSYNC.COLLECTIVE R15, `(.L_x_10100) ;  /* 0x000000000f087348 */ /* 0x000fea0003c00000 */
[----:B------:R0:W1:Y:S02]  /*bdb0*/  SHFL.IDX P6, R14, R13, R12, R11 ;  /* 0x0000000c0d0e7389 */ /* 0x00006400000c000b */
[----:B01----:R-:W-:Y:S01]  /*bdc0*/  ENDCOLLECTIVE ;  /* 0x000000000000791b */ /* 0x003fe20003800000 */
.L_x_10100:
[----:B------:R-:W-:-:S04]  /*bdd0*/  @P0 LEA R3, P1, R8, R3, 0x1 ;  /* 0x0000000308030211 */ /* 0x000fc800078208ff */
[----:B------:R-:W-:-:S04]  /*bde0*/  @P0 IADD3.X R2, RZ, R2, RZ, P1, !PT ;  /* 0x00000002ff020210 */ /* 0x000fc80000ffe4ff */
[-C--:B------:R-:W-:Y:S02]  /*bdf0*/  @P0 LOP3.LUT R3, R3, R2.reuse, RZ, 0x3c, !PT ;  /* 0x0000000203030212 */ /* 0x080fe400078e3cff */
        /* <DEDUP_REMOVED lines=14> */
.L_x_10101:
[----:B------:R-:W-:Y:S01]  /*bee0*/  @P0 LEA R7, R4, UR37, 0x1 ;  /* 0x0000002504070c11 */ /* 0x000fe2000f8e08ff */
[----:B------:R-:W-:Y:S01]  /*bef0*/  IMAD.MOV.U32 R13, RZ, RZ, R6 ;  /* 0x000000ffff0d7224 */ /* 0x000fe200078e0006 */
[----:B------:R-:W-:Y:S01]  /*bf00*/  MOV R12, 0x3 ;  /* 0x00000003000c7802 */ /* 0x000fe20000000f00 */
[----:B------:R-:W-:-:S07]  /*bf10*/  IMAD.MOV.U32 R3, RZ, RZ, R14 ;  /* 0x000000ffff037224 */ /* 0x000fce00078e000e */
[----:B------:R-:W-:Y:S05]  /*bf20*/  WARPSYNC.COLLECTIVE R15, `(.L_x_10102) ;  /* 0x000000000f087348 */ /* 0x000fea0003c00000 */
[----:B------:R0:W1:Y:S02]  /*bf30*/  SHFL.IDX P6, R14, R13, R12, R11 ;  /* 0x0000000c0d0e7389 */ /* 0x00006400000c000b */
[----:B01----:R-:W-:Y:S01]  /*bf40*/  ENDCOLLECTIVE ;  /* 0x000000000000791b */ /* 0x003fe20003800000 */
.L_x_10102:
[----:B------:R-:W-:-:S05]  /*bf50*/  @P0 LEA R3, P1, R8, R3, 0x1 ;  /* 0x0000000308030211 */ /* 0x000fca00078208ff */
[----:B------:R-:W-:-:S05]  /*bf60*/  @P0 IMAD.X R2, RZ, RZ, R2, P1 ;  /* 0x000000ffff020224 */ /* 0x000fca00008e0602 */
        /* <DEDUP_REMOVED lines=8> */
[----:B------:R0:W-:Y:S04]  /*bff0*/  @P0 LDGSTS.E.BYPASS.LTC128B.128 [R7+0x16400], desc[UR48][R2.64], !P4 ;  /* 0x1640000002070fae */ /* 0x0001e8000e101d70 */
[----:B------:R0:W-:Y:S04]  /*c000*/  @P0 LDGSTS.E.BYPASS.LTC128B.128 [R7+0x18400], desc[UR48][R2.64+0x40], !P3 ;  /* 0x1840004002070fae */ /* 0x0001e8000d901d70 */
[----:B------:R0:W-:Y:S02]  /*c010*/  @P0 LDGSTS.E.BYPASS.LTC128B.128 [R7+0x1a400], desc[UR48][R2.64+0x80], !P2 ;  /* 0x1a40008002070fae */ /* 0x0001e4000d101d70 */
[----:B0-----:R-:W-:Y:S05]  /*c020*/  WARPSYNC.COLLECTIVE R15, `(.L_x_10103) ;  /* 0x000000000f087348 */ /* 0x001fea0003c00000 */
[----:B------:R1:W2:Y:S02]  /*c030*/  SHFL.IDX P6, R14, R13, R12, R11 ;  /* 0x0000000c0d0e7389 */ /* 0x0002a400000c000b */
[----:B012---:R-:W-:Y:S01]  /*c040*/  ENDCOLLECTIVE ;  /* 0x000000000000791b */ /* 0x007fe20003800000 */
.L_x_10103:
[----:B------:R-:W-:Y:S05]  /*c050*/  BRA `(.L_x_10104) ;  /* 0xffffffd000987947 */ /* 0x000fea000383ffff */
.L_x_10053:
[----:B------:R-:W-:Y:S01]  /*c060*/  IMAD.MOV.U32 R13, RZ, RZ, R4 ;  /* 0x000000ffff0d7224 */ /* 0x000fe200078e0004 */
[----:B------:R-:W-:Y:S01]  /*c070*/  MOV R12, RZ ;  /* 0x000000ff000c7202 */ /* 0x000fe20000000f00 */
[----:B------:R-:W-:Y:S02]  /*c080*/  IMAD.MOV.U32 R11, RZ, RZ, 0x1c1f ;  /* 0x00001c1fff0b7424 */ /* 0x000fe400078e00ff */
[----:B------:R-:W-:Y:S02]  /*c090*/  IMAD.MOV.U32 R15, RZ, RZ, -0x1 ;  /* 0xffffffffff0f7424 */ /* 0x000fe400078e00ff */
[----:B------:R-:W-:-:S07]  /*c0a0*/  IMAD R5, R6, 0xc0, R21 ;  /* 0x000000c006057824 */ /* 0x000fce00078e0215 */
[----:B------:R-:W-:Y:S05]  /*c0b0*/  WARPSYNC.COLLECTIVE R15, `(.L_x_10105) ;  /* 0x000000000f087348 */ /* 0x000fea0003c00000 */
[----:B------:R0:W1:Y:S02]  /*c0c0*/  SHFL.IDX P6, R14, R13, R12, R11 ;  /* 0x0000000c0d0e7389 */ /* 0x00006400000c000b */
[----:B01----:R-:W-:Y:S01]  /*c0d0*/  ENDCOLLECTIVE ;  /* 0x000000000000791b */ /* 0x003fe20003800000 */
.L_x_10105:
[C---:B------:R-:W-:Y:S01]  /*c0e0*/  VIADD R6, R5.reuse, 0x20 ;  /* 0x0000002005067836 */ /* 0x040fe20000000000 */
[----:B------:R-:W-:Y:S02]  /*c0f0*/  ISETP.GE.AND P0, PT, R5, UR38, PT ;  /* 0x0000002605007c0c */ /* 0x000fe4000bf06270 */
[----:B------:R-:W-:Y:S01]  /*c100*/  MOV R13, R0 ;  /* 0x00000000000d7202 */ /* 0x000fe20000000f00 */
[----:B------:R-:W-:-:S10]  /*c110*/  IMAD.MOV.U32 R2, RZ, RZ, R14 ;  /* 0x000000ffff027224 */ /* 0x000fd400078e000e */
[----:B------:R-:W-:Y:S05]  /*c120*/  WARPSYNC.COLLECTIVE R15, `(.L_x_10106) ;  /* 0x000000000f087348 */ /* 0x000fea0003c00000 */
[----:B------:R0:W1:Y:S02]  /*c130*/  SHFL.IDX P6, R14, R13, R12, R11 ;  /* 0x0000000c0d0e7389 */ /* 0x00006400000c000b */
[----:B01----:R-:W-:Y:S01]  /*c140*/  ENDCOLLECTIVE ;  /* 0x000000000000791b */ /* 0x003fe20003800000 */
.L_x_10106:
[----:B------:R-:W-:Y:S01]  /*c150*/  MOV R13, R4 ;  /* 0x00000004000d7202 */ /* 0x000fe20000000f00 */
[----:B------:R-:W-:Y:S02]  /*c160*/  IMAD.MOV.U32 R12, RZ, RZ, 0x1 ;  /* 0x00000001ff0c7424 */ /* 0x000fe400078e00ff */
[----:B------:R-:W-:-:S07]  /*c170*/  IMAD.MOV.U32 R3, RZ, RZ, R14 ;  /* 0x000000ffff037224 */ /* 0x000fce00078e000e */
[----:B------:R-:W-:Y:S05]  /*c180*/  WARPSYNC.COLLECTIVE R15, `(.L_x_10107) ;  /* 0x000000000f087348 */ /* 0x000fea0003c00000 */
[----:B------:R0:W1:Y:S02]  /*c190*/  SHFL.IDX P6, R14, R13, R12, R11 ;  /* 0x0000000c0d0e7389 */ /* 0x00006400000c000b */
[----:B01----:R-:W-:Y:S01]  /*c1a0*/  ENDCOLLECTIVE ;  /* 0x000000000000791b */ /* 0x003fe20003800000 */
.L_x_10107:
        /* <DEDUP_REMOVED lines=11> */
[----:B------:R0:W-:Y:S01]  /*c260*/  @!P0 LDGSTS.E.BYPASS.LTC128B.128 [R19+0x12400], desc[UR48][R2.64+0x80], !P5 ;  /* 0x1240008002138fae */ /* 0x0001e2000e901d70 */
[----:B------:R-:W-:Y:S01]  /*c270*/  ISETP.GE.AND P0, PT, R6, UR38, PT ;  /* 0x0000002606007c0c */ /* 0x000fe2000bf06270 */
[----:B------:R-:W-:-:S02]  /*c280*/  VIADD R6, R5, 0x40 ;  /* 0x0000004005067836 */ /* 0x000fc40000000000 */
[----:B0-----:R-:W-:-:S10]  /*c290*/  IMAD.MOV.U32 R2, RZ, RZ, R14 ;  /* 0x000000ffff027224 */ /* 0x001fd400078e000e */
[----:B------:R-:W-:Y:S05]  /*c2a0*/  WARPSYNC.COLLECTIVE R15, `(.L_x_10108) ;  /* 0x000000000f087348 */ /* 0x000fea0003c00000 */
[----:B------:R0:W1:Y:S02]  /*c2b0*/  SHFL.IDX P6, R14, R13, R12, R11 ;  /* 0x0000000c0d0e7389 */ /* 0x00006400000c000b */
[----:B01----:R-:W-:Y:S01]  /*c2c0*/  ENDCOLLECTIVE ;  /* 0x000000000000791b */ /* 0x003fe20003800000 */
.L_x_10108:
[----:B------:R-:W-:Y:S01]  /*c2d0*/  IMAD.MOV.U32 R13, RZ, RZ, R4 ;  /* 0x000000ffff0d7224 */ /* 0x000fe200078e0004 */
[----:B------:R-:W-:Y:S02]  /*c2e0*/  MOV R12, 0x2 ;  /* 0x00000002000c7802 */ /* 0x000fe40000000f00 */
[----:B------:R-:W-:-:S07]  /*c2f0*/  MOV R3, R14 ;  /* 0x0000000e00037202 */ /* 0x000fce0000000f00 */
[----:B------:R-:W-:Y:S05]  /*c300*/  WARPSYNC.COLLECTIVE R15, `(.L_x_10109) ;  /* 0x000000000f087348 */ /* 0x000fea0003c00000 */
[----:B------:R0:W1:Y:S02]  /*c310*/  SHFL.IDX P6, R14, R13, R12, R11 ;  /* 0x0000000c0d0e7389 */ /* 0x00006400000c000b */
[----:B01----:R-:W-:Y:S01]  /*c320*/  ENDCOLLECTIVE ;  /* 0x000000000000791b */ /* 0x003fe20003800000 */
.L_x_10109:
        /* <DEDUP_REMOVED lines=13> */
[----:B0-----:R-:W-:-:S12]  /*c400*/  IMAD.MOV.U32 R2, RZ, RZ, R14 ;  /* 0x000000ffff027224 */ /* 0x001fd800078e000e */
[----:B------:R-:W-:Y:S05]  /*c410*/  WARPSYNC.COLLECTIVE R15, `(.L_x_10110) ;  /* 0x000000000f087348 */ /* 0x000fea0003c00000 */
[----:B------:R0:W1:Y:S02]  /*c420*/  SHFL.IDX P6, R14, R13, R12, R11 ;  /* 0x0000000c0d0e7389 */ /* 0x00006400000c000b */
[----:B01----:R-:W-:Y:S01]  /*c430*/  ENDCOLLECTIVE ;  /* 0x000000000000791b */ /* 0x003fe20003800000 */
.L_x_10110:
[----:B------:R-:W-:Y:S02]  /*c440*/  IMAD.MOV.U32 R13, RZ, RZ, R4 ;  /* 0x000000ffff0d7224 */ /* 0x000fe400078e0004 */
[----:B------:R-:W-:Y:S02]  /*c450*/  IMAD.MOV.U32 R12, RZ, RZ, 0x3 ;  /* 0x00000003ff0c7424 */ /* 0x000fe400078e00ff */
[----:B------:R-:W-:-:S07]  /*c460*/  IMAD.MOV.U32 R3, RZ, RZ, R14 ;  /* 0x000000ffff037224 */ /* 0x000fce00078e000e */
[----:B------:R-:W-:Y:S05]  /*c470*/  WARPSYNC.COLLECTIVE R15, `(.L_x_10111) ;  /* 0x000000000f087348 */ /* 0x000fea0003c00000 */
[----:B------:R0:W1:Y:S02]  /*c480*/  SHFL.IDX P6, R14, R13, R12, R11 ;  /* 0x0000000c0d0e7389 */ /* 0x00006400000c000b */
[----:B01----:R-:W-:Y:S01]  /*c490*/  ENDCOLLECTIVE ;  /* 0x000000000000791b */ /* 0x003fe20003800000 */
.L_x_10111:
[----:B------:R-:W-:-:S04]  /*c4a0*/  @!P0 LEA R3, P1, R20, R3, 0x1 ;  /* 0x0000000314038211 */ /* 0x000fc800078208ff */
[----:B------:R-:W-:-:S04]  /*c4b0*/  @!P0 IADD3.X R2, RZ, R2, RZ, P1, !PT ;  /* 0x00000002ff028210 */ /* 0x000fc80000ffe4ff */
[----:B------:R-:W-:Y:S02]  /*c4c0*/  @!P0 LOP3.LUT R3, R3, R2, RZ, 0x3c, !PT ;  /* 0x0000000203038212 */ /* 0x000fe400078e3cff */
[----:B------:R-:W-:Y:S01]  /*c4d0*/  MOV R13, R0 ;  /* 0x00000000000d7202 */ /* 0x000fe20000000f00 */
[----:B------:R-:W-:Y:S01]  /*c4e0*/  VIADD R0, R5, 0x60 ;  /* 0x0000006005007836 */ /* 0x000fe20000000000 */
[----:B------:R-:W-:-:S04]  /*c4f0*/  @!P0 LOP3.LUT R2, R3, R2, RZ, 0x3c, !PT ;  /* 0x0000000203028212 */ /* 0x000fc800078e3cff */
[----:B------:R-:W-:Y:S01]  /*c500*/  @!P0 LOP3.LUT R3, R3, R2, RZ, 0x3c, !PT ;  /* 0x0000000203038212 */ /* 0x000fe200078e3cff */
[----:B------:R-:W-:-:S04]  /*c510*/  IMAD.MOV.U32 R4, RZ, RZ, R14 ;  /* 0x000000ffff047224 */ /* 0x000fc800078e000e */
[----:B------:R-:W-:Y:S01]  /*c520*/  @!PT LDS RZ, [RZ] ;  /* 0x00000000fffff984 */ /* 0x000fe20000000800 */
[----:B------:R-:W-:Y:S01]  /*c530*/  @!PT LDS RZ, [RZ] ;  /* 0x00000000fffff984 */ /* 0x000fe20000000800 */
[----:B------:R-:W-:Y:S01]  /*c540*/  @!PT LDS RZ, [RZ] ;  /* 0x00000000fffff984 */ /* 0x000fe20000000800 */
[----:B------:R0:W-:Y:S03]  /*c550*/  @!P0 LDGSTS.E.BYPASS.LTC128B.128 [R19+0xd400], desc[UR48][R2.64], !P3 ;  /* 0x0d40000002138fae */ /* 0x0001e6000d901d70 */
[----:B0-----:R-:W-:Y:S05]  /*c560*/  WARPSYNC.COLLECTIVE R15, `(.L_x_10112) ;  /* 0x000000000f087348 */ /* 0x001fea0003c00000 */
[----:B------:R1:W2:Y:S02]  /*c570*/  SHFL.IDX P6, R14, R13, R12, R11 ;  /* 0x0000000c0d0e7389 */ /* 0x0002a400000c000b */
[----:B012---:R-:W-:Y:S01]  /*c580*/  ENDCOLLECTIVE ;  /* 0x000000000000791b */ /* 0x007fe20003800000 */
.L_x_10112:
[----:B------:R-:W-:Y:S01]  /*c590*/  @!PT LDS RZ, [RZ] ;  /* 0x00000000fffff984 */ /* 0x000fe20000000800 */
[----:B------:R-:W-:Y:S01]  /*c5a0*/  @!PT LDS RZ, [RZ] ;  /* 0x00000000fffff984 */ /* 0x000fe20000000800 */
[----:B------:R-:W-:Y:S01]  /*c5b0*/  @!PT LDS RZ, [RZ] ;  /* 0x00000000fffff984 */ /* 0x000fe20000000800 */
[----:B------:R-:W-:Y:S04]  /*c5c0*/  @!P0 LDGSTS.E.BYPASS.LTC128B.128 [R19+0x10400], desc[UR48][R2.64+0x40], !P4 ;  /* 0x1040004002138fae */ /* 0x000fe8000e101d70 */
[----:B------:R0:W-:Y:S01]  /*c5d0*/  @!P0 LDGSTS.E.BYPASS.LTC128B.128 [R19+0x13400], desc[UR48][R2.64+0x80], !P5 ;  /* 0x1340008002138fae */ /* 0x0001e2000e901d70 */
[----:B------:R-:W-:Y:S01]  /*c5e0*/  ISETP.GE.AND P0, PT, R0, UR38, PT ;  /* 0x0000002600007c0c */ /* 0x000fe2000bf06270 */
[----:B------:R-:W-:Y:S02]  /*c5f0*/  VIADD R0, R5, 0x80 ;  /* 0x0000008005007836 */ /* 0x000fe40000000000 */
[----:B------:R-:W-:Y:S02]  /*c600*/  IMAD.MOV.U32 R13, RZ, RZ, R7 ;  /* 0x000000ffff0d7224 */ /* 0x000fe400078e0007 */
[----:B------:R-:W-:-:S08]  /*c610*/  IMAD.MOV.U32 R12, RZ, RZ, RZ ;  /* 0x000000ffff0c7224 */ /* 0x000fd000078e00ff */
[----:B------:R-:W-:-:S05]  /*c620*/  @!P0 LEA R14, P1, R20, R14, 0x1 ;  /* 0x0000000e140e8211 */ /* 0x000fca00078208ff */
[----:B0-----:R-:W-:-:S08]  /*c630*/  @!P0 IMAD.MOV.U32 R2, RZ, RZ, R14 ;  /* 0x000000ffff028224 */ /* 0x001fd000078e000e */
[----:B------:R-:W-:Y:S05]  /*c640*/  WARPSYNC.COLLECTIVE R15, `(.L_x_10113) ;  /* 0x000000000f087348 */ /* 0x000fea0003c00000 */
[----:B------:R0:W1:Y:S02]  /*c650*/  SHFL.IDX P6, R14, R13, R12, R11 ;  /* 0x0000000c0d0e7389 */ /* 0x00006400000c000b */
[----:B01----:R-:W-:Y:S01]  /*c660*/  ENDCOLLECTIVE ;  /* 0x000000000000791b */ /* 0x003fe20003800000 */
.L_x_10113:
[----:B------:R-:W-:-:S05]  /*c670*/  @!P0 IMAD.X R9, RZ, RZ, R4, P1 ;  /* 0x000000ffff098224 */ /* 0x000fca00008e0604 */
        /* <DEDUP_REMOVED lines=13> */
.L_x_10114:
[----:B------:R-:W-:Y:S02]  /*c750*/  IMAD.MOV.U32 R13, RZ, RZ, R7 ;  /* 0x000000ffff0d7224 */ /* 0x000fe400078e0007 */
[----:B------:R-:W-:Y:S01]  /*c760*/  IMAD.MOV.U32 R12, RZ, RZ, 0x1 ;  /* 0x00000001ff0c7424 */ /* 0x000fe200078e00ff */
[----:B------:R-:W-:-:S05]  /*c770*/  @!P0 LEA R14, P1, R20, R14, 0x1 ;  /* 0x0000000e140e8211 */ /* 0x000fca00078208ff */
[----:B------:R-:W-:-:S08]  /*c780*/  @!P0 IMAD.MOV.U32 R2, RZ, RZ, R14 ;  /* 0x000000ffff028224 */ /* 0x000fd000078e000e */
[----:B------:R-:W-:Y:S05]  /*c790*/  WARPSYNC.COLLECTIVE R15, `(.L_x_10115) ;  /* 0x000000000f087348 */ /* 0x000fea0003c00000 */
[----:B------:R0:W1:Y:S02]  /*c7a0*/  SHFL.IDX P6, R14, R13, R12, R11 ;  /* 0x0000000c0d0e7389 */ /* 0x00006400000c000b */
[----:B01----:R-:W-:Y:S01]  /*c7b0*/  ENDCOLLECTIVE ;  /* 0x000000000000791b */ /* 0x003fe20003800000 */
.L_x_10115:
[----:B------:R-:W-:-:S05]  /*c7c0*/  @!P0 IMAD.X R9, RZ, RZ, R0, P1 ;  /* 0x000000ffff098224 */ /* 0x000fca00008e0600 */
[----:B------:R-:W-:-:S05]  /*c7d0*/  @!P0 MOV R3, R9 ;  /* 0x0000000900038202 */ /* 0x000fca0000000f00 */
[----:B------:R-:W-:Y:S01]  /*c7e0*/  @!PT LDS RZ, [RZ] ;  /* 0x00000000fffff984 */ /* 0x000fe20000000800 */
[----:B------:R-:W-:Y:S01]  /*c7f0*/  @!PT LDS RZ, [RZ] ;  /* 0x00000000fffff984 */ /* 0x000fe20000000800 */
[----:B------:R-:W-:Y:S01]  /*c800*/  @!PT LDS RZ, [RZ] ;  /* 0x00000000fffff984 */ /* 0x000fe20000000800 */
        /* <DEDUP_REMOVED lines=8> */
.L_x_10116:
[----:B------:R-:W-:Y:S05]  /*c890*/  BRA `(.L_x_10117) ;  /* 0xffffffd400647947 */ /* 0x000fea000383ffff */
.L_x_10055:
[----:B0-----:R-:W-:-:S04]  /*c8a0*/  IMAD.U32 R3, RZ, RZ, UR37 ;  /* 0x00000025ff037e24 */ /* 0x001fc8000f8e00ff */
[----:B------:R0:W1:Y:S03]  /*c8b0*/  SYNCS.PHASECHK.TRANS64.TRYWAIT P0, [R3+URZ+0x2d820], R0 ;  /* 0x02d82000030075a7 */ /* 0x000066000800017f */
[----:B-1----:R-:W-:Y:S05]  /*c8c0*/  @!P0 NANOSLEEP.SYNCS 0x989680 ;  /* 0x009896800000895d */ /* 0x002fea0003900000 */
[----:B------:R-:W1:Y:S02]  /*c8d0*/  @!P0 SYNCS.PHASECHK.TRANS64 P0, [R3+URZ+0x2d820], R0 ;  /* 0x02d82000030085a7 */ /* 0x000e64000800007f */
[----:B-1----:R-:W-:Y:S05]  /*c8e0*/  @!P0 BRA `(.L_x_10055) ;  /* 0xfffffffc00ec8947 */ /* 0x002fea000383ffff */
[----:B------:R-:W-:Y:S05]  /*c8f0*/  BRA `(.L_x_10118) ;  /* 0xffffffd400a07947 */ /* 0x000fea000383ffff */
.L_x_10059:
[----:B0-----:R0:W1:Y:S02]  /*c900*/  SYNCS.PHASECHK.TRANS64.TRYWAIT P0, [R6+URZ+0x2d840], R0 ;  /* 0x02d84000060075a7 */ /* 0x001064000800017f */
[----:B-1----:R-:W-:Y:S05]  /*c910*/  @!P0 NANOSLEEP.SYNCS 0x989680 ;  /* 0x009896800000895d */ /* 0x002fea0003900000 */
[----:B------:R-:W1:Y:S02]  /*c920*/  @!P0 SYNCS.PHASECHK.TRANS64 P0, [R6+URZ+0x2d840], R0 ;  /* 0x02d84000060085a7 */ /* 0x000e64000800007f */
[----:B-1----:R-:W-:Y:S05]  /*c930*/  @!P0 BRA `(.L_x_10059) ;  /* 0xfffffffc00f08947 */ /* 0x002fea000383ffff */
[----:B------:R-:W-:Y:S05]  /*c940*/  BRA `(.L_x_10119) ;  /* 0xffffffd800707947 */ /* 0x000fea000383ffff */
.L_x_10060:
        /* <DEDUP_REMOVED lines=8> */
.L_x_10121:
[----:B------:R-:W-:Y:S05]  /*c9d0*/  BSYNC B1 ;  /* 0x0000000000017941 */ /* 0x000fea0003800000 */
.L_x_10120:
[----:B------:R-:W0:Y:S01]  /*c9e0*/  S2R R27, SR_TID.X ;  /* 0x00000000001b7919 */ /* 0x000e220000002100 */
[----:B------:R-:W-:Y:S01]  /*c9f0*/  IMAD.MOV.U32 R13, RZ, RZ, R8 ;  /* 0x000000ffff0d7224 */ /* 0x000fe200078e0008 */
[----:B------:R-:W-:Y:S01]  /*ca00*/  MOV R12, RZ ;  /* 0x000000ff000c7202 */ /* 0x000fe20000000f00 */
[----:B------:R-:W-:Y:S01]  /*ca10*/  IMAD.MOV.U32 R11, RZ, RZ, 0x1c1f ;  /* 0x00001c1fff0b7424 */ /* 0x000fe200078e00ff */
[----:B------:R-:W-:Y:S01]  /*ca20*/  LEA R9, R9, UR37, 0x1 ;  /* 0x0000002509097c11 */ /* 0x000fe2000f8e08ff */
[----:B------:R-:W-:Y:S02]  /*ca30*/  IMAD.MOV.U32 R15, RZ, RZ, -0x1 ;  /* 0xffffffffff0f7424 */ /* 0x000fe400078e00ff */
[----:B------:R-:W-:-:S07]  /*ca40*/  IMAD.MOV.U32 R3, RZ, RZ, R14 ;  /* 0x000000ffff037224 */ /* 0x000fce00078e000e */
[----:B0-----:R-:W-:Y:S05]  /*ca50*/  WARPSYNC.COLLECTIVE R15, `(.L_x_10122) ;  /* 0x000000000f087348 */ /* 0x001fea0003c00000 */
[----:B------:R1:W2:Y:S02]  /*ca60*/  SHFL.IDX P6, R14, R13, R12, R11 ;  /* 0x0000000c0d0e7389 */ /* 0x0002a400000c000b */
[----:B012---:R-:W-:Y:S01]  /*ca70*/  ENDCOLLECTIVE ;  /* 0x000000000000791b */ /* 0x007fe20003800000 */
.L_x_10122:
[----:B------:R-:W-:Y:S01]  /*ca80*/  IMAD.MOV.U32 R13, RZ, RZ, R19 ;  /* 0x000000ffff0d7224 */ /* 0x000fe200078e0013 */
[----:B------:R-:W-:Y:S01]  /*ca90*/  MOV R12, 0x1 ;  /* 0x00000001000c7802 */ /* 0x000fe20000000f00 */
[----:B------:R-:W-:Y:S01]  /*caa0*/  IMAD.SHL.U32 R27, R27, 0x8, RZ ;  /* 0x000000081b1b7824 */ /* 0x000fe200078e00ff */
[----:B------:R-:W-:-:S07]  /*cab0*/  MOV R2, R14 ;  /* 0x0000000e00027202 */ /* 0x000fce0000000f00 */
[----:B------:R-:W-:Y:S05]  /*cac0*/  WARPSYNC.COLLECTIVE R15, `(.L_x_10123) ;  /* 0x000000000f087348 */ /* 0x000fea0003c00000 */
[----:B------:R0:W1:Y:S02]  /*cad0*/  SHFL.IDX P6, R14, R13, R12, R11 ;  /* 0x0000000c0d0e7389 */ /* 0x00006400000c000b */
[----:B01----:R-:W-:Y:S01]  /*cae0*/  ENDCOLLECTIVE ;  /* 0x000000000000791b */ /* 0x003fe20003800000 */
.L_x_10123:
[----:B------:R-:W-:-:S05]  /*caf0*/  LOP3.LUT R27, R27, 0x18, RZ, 0xc0, !PT ;  /* 0x000000181b1b7812 */ /* 0x000fca00078ec0ff */
[----:B------:R-:W-:-:S05]  /*cb00*/  IMAD.SHL.U32 R0, R27, 0x2, RZ ;  /* 0x000000021b007824 */ /* 0x000fca00078e00ff */
[----:B------:R-:W-:Y:S01]  /*cb10*/  IADD3 R2, P0, R2, R0, RZ ;  /* 0x0000000002027210 */ /* 0x000fe20007f1e0ff */
[----:B------:R-:W-:-:S04]  /*cb20*/  IMAD.MOV.U32 R13, RZ, RZ, R8 ;  /* 0x000000ffff0d7224 */ /* 0x000fc800078e0008 */
[----:B------:R-:W-:-:S05]  /*cb30*/  IMAD.X R3, RZ, RZ, R3, P0 ;  /* 0x000000ffff037224 */ /* 0x000fca00000e0603 */
[----:B------:R-:W-:Y:S01]  /*cb40*/  @!PT LDS RZ, [RZ] ;  /* 0x00000000fffff984 */ /* 0x000fe20000000800 */
[----:B------:R-:W-:Y:S01]  /*cb50*/  @!PT LDS RZ, [RZ] ;  /* 0x00000000fffff984 */ /* 0x000fe20000000800 */
[----:B------:R-:W-:Y:S01]  /*cb60*/  @!PT LDS RZ, [RZ] ;  /* 0x00000000fffff984 */ /* 0x000fe20000000800 */
[----:B------:R-:W-:Y:S04]  /*cb70*/  LDGSTS.E.BYPASS.LTC128B.128 [R9+0x15400], desc[UR48][R2.64], !P3 ;  /* 0x1540000002097fae */ /* 0x000fe8000d901d70 */
[----:B------:R-:W-:Y:S04]  /*cb80*/  LDGSTS.E.BYPASS.LTC128B.128 [R9+0x17400], desc[UR48][R2.64+0x40], !P2 ;  /* 0x1740004002097fae */ /* 0x000fe8000d101d70 */
[----:B------:R0:W-:Y:S02]  /*cb90*/  LDGSTS.E.BYPASS.LTC128B.128 [R9+0x19400], desc[UR48][R2.64+0x80], !P1 ;  /* 0x1940008002097fae */ /* 0x0001e4000c901d70 */
[----:B0-----:R-:W-:-:S07]  /*cba0*/  IMAD.MOV.U32 R3, RZ, RZ, R14 ;  /* 0x000000ffff037224 */ /* 0x001fce00078e000e */
[----:B------:R-:W-:Y:S05]  /*cbb0*/  WARPSYNC.COLLECTIVE R15, `(.L_x_10124) ;  /* 0x000000000f087348 */ /* 0x000fea0003c00000 */
[----:B------:R0:W1:Y:S02]  /*cbc0*/  SHFL.IDX P6, R14, R13, R12, R11 ;  /* 0x0000000c0d0e7389 */ /* 0x00006400000c000b */
[----:B01----:R-:W-:Y:S01]  /*cbd0*/  ENDCOLLECTIVE ;  /* 0x000000000000791b */ /* 0x003fe20003800000 */
.L_x_10124:
[----:B------:R-:W-:Y:S02]  /*cbe0*/  IMAD.MOV.U32 R13, RZ, RZ, R19 ;  /* 0x000000ffff0d7224 */ /* 0x000fe400078e0013 */
[----:B------:R-:W-:Y:S02]  /*cbf0*/  IMAD.MOV.U32 R12, RZ, RZ, 0x2 ;  /* 0x00000002ff0c7424 */ /* 0x000fe400078e00ff */
[----:B------:R-:W-:-:S07]  /*cc00*/  IMAD.MOV.U32 R2, RZ, RZ, R14 ;  /* 0x000000ffff027224 */ /* 0x000fce00078e000e */
[----:B------:R-:W-:Y:S05]  /*cc10*/  WARPSYNC.COLLECTIVE R15, `(.L_x_10125) ;  /* 0x000000000f087348 */ /* 0x000fea0003c00000 */
[----:B------:R0:W1:Y:S02]  /*cc20*/  SHFL.IDX P6, R14, R13, R12, R11 ;  /* 0x0000000c0d0e7389 */ /* 0x00006400000c000b */
[----:B01----:R-:W-:Y:S01]  /*cc30*/  ENDCOLLECTIVE ;  /* 0x000000000000791b */ /* 0x003fe20003800000 */
.L_x_10125:
        /* <DEDUP_REMOVED lines=13> */
.L_x_10126:
[----:B------:R-:W-:Y:S01]  /*cd10*/  IMAD.MOV.U32 R13, RZ, RZ, R19 ;  /* 0x000000ffff0d7224 */ /* 0x000fe200078e0013 */
[----:B------:R-:W-:Y:S01]  /*cd20*/  MOV R12, 0x3 ;  /* 0x00000003000c7802 */ /* 0x000fe20000000f00 */
[----:B------:R-:W-:-:S07]  /*cd30*/  IMAD.MOV.U32 R2, RZ, RZ, R14 ;  /* 0x000000ffff027224 */ /* 0x000fce00078e000e */
[----:B------:R-:W-:Y:S05]  /*cd40*/  WARPSYNC.COLLECTIVE R15, `(.L_x_10127) ;  /* 0x000000000f087348 */ /* 0x000fea0003c00000 */
[----:B------:R0:W1:Y:S02]  /*cd50*/  SHFL.IDX P6, R14, R13, R12, R11 ;  /* 0x0000000c0d0e7389 */ /* 0x00006400000c000b */
[----:B01----:R-:W-:Y:S01]  /*cd60*/  ENDCOLLECTIVE ;  /* 0x000000000000791b */ /* 0x003fe20003800000 */
.L_x_10127:
        /* <DEDUP_REMOVED lines=13> */
.L_x_10128:
[----:B------:R-:W-:Y:S01]  /*ce40*/  IMAD.MOV.U32 R2, RZ, RZ, R14 ;  /* 0x000000ffff027224 */ /* 0x000fe200078e000e */
[----:B------:R-:W-:Y:S06]  /*ce50*/  BRA `(.L_x_10129) ;  /* 0xffffffd800047947 */ /* 0x000fec000383ffff */
.L_x_10065:
[----:B-1----:R1:W2:Y:S02]  /*ce60*/  SYNCS.PHASECHK.TRANS64.TRYWAIT P0, [R6+URZ+0x2d860], R2 ;  /* 0x02d86002060075a7 */ /* 0x0022a4000800017f */
[----:B--2---:R-:W-:Y:S05]  /*ce70*/  @!P0 NANOSLEEP.SYNCS 0x989680 ;  /* 0x009896800000895d */ /* 0x004fea0003900000 */
[----:B------:R-:W2:Y:S02]  /*ce80*/  @!P0 SYNCS.PHASECHK.TRANS64 P0, [R6+URZ+0x2d860], R2 ;  /* 0x02d86002060085a7 */ /* 0x000ea4000800007f */
[----:B--2---:R-:W-:Y:S05]  /*ce90*/  @!P0 BRA `(.L_x_10065) ;  /* 0xfffffffc00f08947 */ /* 0x004fea000383ffff */
[----:B------:R-:W-:Y:S05]  /*cea0*/  BRA `(.L_x_10130) ;  /* 0xffffffd800647947 */ /* 0x000fea000383ffff */
.L_x_10066:
        /* <DEDUP_REMOVED lines=8> */
.L_x_10132:
[----:B------:R-:W-:Y:S05]  /*cf30*/  BSYNC B1 ;  /* 0x0000000000017941 */ /* 0x000fea0003800000 */
.L_x_10131:
[----:B------:R-:W-:Y:S01]  /*cf40*/  IMAD.MOV.U32 R13, RZ, RZ, R17 ;  /* 0x000000ffff0d7224 */ /* 0x000fe200078e0011 */
[----:B------:R-:W-:Y:S01]  /*cf50*/  MOV R15, 0xffffffff ;  /* 0xffffffff000f7802 */ /* 0x000fe20000000f00 */
[----:B------:R-:W-:Y:S01]  /*cf60*/  IMAD.MOV.U32 R12, RZ, RZ, RZ ;  /* 0x000000ffff0c7224 */ /* 0x000fe200078e00ff */
[----:B------:R-:W-:Y:S01]  /*cf70*/  MOV R3, R14 ;  /* 0x0000000e00037202 */ /* 0x000fe20000000f00 */
[----:B------:R-:W-:Y:S01]  /*cf80*/  IMAD.MOV.U32 R11, RZ, RZ, 0x1c1f ;  /* 0x00001c1fff0b7424 */ /* 0x000fe200078e00ff */
[----:B------:R-:W-:-:S07]  /*cf90*/  LEA R7, R7, UR37, 0x1 ;  /* 0x0000002507077c11 */ /* 0x000fce000f8e08ff */
[----:B------:R-:W-:Y:S05]  /*cfa0*/  WARPSYNC.COLLECTIVE R15, `(.L_x_10133) ;  /* 0x000000000f087348 */ /* 0x000fea0003c00000 */
[----:B------:R0:W1:Y:S02]  /*cfb0*/  SHFL.IDX P6, R14, R13, R12, R11 ;  /* 0x0000000c0d0e7389 */ /* 0x00006400000c000b */
[----:B01----:R-:W-:Y:S01]  /*cfc0*/  ENDCOLLECTIVE ;  /* 0x000000000000791b */ /* 0x003fe20003800000 */
.L_x_10133:
[----:B------:R-:W-:Y:S01]  /*cfd0*/  IMAD.MOV.U32 R13, RZ, RZ, R18 ;  /* 0x000000ffff0d7224 */ /* 0x000fe200078e0012 */
[----:B------:R-:W-:Y:S01]  /*cfe0*/  MOV R12, 0x1 ;  /* 0x00000001000c7802 */ /* 0x000fe20000000f00 */
[----:B------:R-:W-:-:S07]  /*cff0*/  IMAD.MOV.U32 R2, RZ, RZ, R14 ;  /* 0x000000ffff027224 */ /* 0x000fce00078e000e */
[----:B------:R-:W-:Y:S05]  /*d000*/  WARPSYNC.COLLECTIVE R15, `(.L_x_10134) ;  /* 0x000000000f087348 */ /* 0x000fea0003c00000 */
[----:B------:R0:W1:Y:S02]  /*d010*/  SHFL.IDX P6, R14, R13, R12, R11 ;  /* 0x0000000c0d0e7389 */ /* 0x00006400000c000b */
[----:B01----:R-:W-:Y:S01]  /*d020*/  ENDCOLLECTIVE ;  /* 0x000000000000791b */ /* 0x003fe20003800000 */
.L_x_10134:
        /* <DEDUP_REMOVED lines=16> */
.L_x_10135:
[----:B------:R-:W-:Y:S02]  /*d130*/  IMAD.MOV.U32 R13, RZ, RZ, R18 ;  /* 0x000000ffff0d7224 */ /* 0x000fe400078e0012 */
[----:B------:R-:W-:Y:S02]  /*d140*/  IMAD.MOV.U32 R12, RZ, RZ, 0x2 ;  /* 0x00000002ff0c7424 */ /* 0x000fe400078e00ff */
[----:B------:R-:W-:-:S07]  /*d150*/  IMAD.MOV.U32 R2, RZ, RZ, R14 ;  /* 0x000000ffff027224 */ /* 0x000fce00078e000e */
[----:B------:R-:W-:Y:S05]  /*d160*/  WARPSYNC.COLLECTIVE R15, `(.L_x_10136) ;  /* 0x000000000f087348 */ /* 0x000fea0003c00000 */
[----:B------:R0:W1:Y:S02]  /*d170*/  SHFL.IDX P6, R14, R13, R12, R11 ;  /* 0x0000000c0d0e7389 */ /* 0x00006400000c000b */
[----:B01----:R-:W-:Y:S01]  /*d180*/  ENDCOLLECTIVE ;  /* 0x000000000000791b */ /* 0x003fe20003800000 */
.L_x_10136:
        /* <DEDUP_REMOVED lines=16> */
.L_x_10137:
[----:B------:R-:W-:Y:S01]  /*d290*/  IMAD.MOV.U32 R13, RZ, RZ, R18 ;  /* 0x000000ffff0d7224 */ /* 0x000fe200078e0012 */
[----:B------:R-:W-:Y:S01]  /*d2a0*/  MOV R12, 0x3 ;  /* 0x00000003000c7802 */ /* 0x000fe20000000f00 */
[----:B------:R-:W-:-:S07]  /*d2b0*/  IMAD.MOV.U32 R2, RZ, RZ, R14 ;  /* 0x000000ffff027224 */ /* 0x000fce00078e000e */
[----:B------:R-:W-:Y:S05]  /*d2c0*/  WARPSYNC.COLLECTIVE R15, `(.L_x_10138) ;  /* 0x000000000f087348 */ /* 0x000fea0003c00000 */
[----:B------:R0:W1:Y:S02]  /*d2d0*/  SHFL.IDX P6, R14, R13, R12, R11 ;  /* 0x0000000c0d0e7389 */ /* 0x00006400000c000b */
[----:B01----:R-:W-:Y:S01]  /*d2e0*/  ENDCOLLECTIVE ;  /* 0x000000000000791b */ /* 0x003fe20003800000 */
.L_x_10138:
        /* <DEDUP_REMOVED lines=13> */
.L_x_10139:
        /* <DEDUP_REMOVED lines=8> */
.L_x_10072:
[----:B0-----:R0:W1:Y:S02]  /*d440*/  SYNCS.PHASECHK.TRANS64.TRYWAIT P0, [R4+URZ+0x2d860], R3 ;  /* 0x02d86003040075a7 */ /* 0x001064000800017f */
[----:B-1----:R-:W-:Y:S05]  /*d450*/  @!P0 NANOSLEEP.SYNCS 0x989680 ;  /* 0x009896800000895d */ /* 0x002fea0003900000 */
[----:B------:R-:W1:Y:S02]  /*d460*/  @!P0 SYNCS.PHASECHK.TRANS64 P0, [R4+URZ+0x2d860], R3 ;  /* 0x02d86003040085a7 */ /* 0x000e64000800007f */
[----:B-1----:R-:W-:Y:S05]  /*d470*/  @!P0 BRA `(.L_x_10072) ;  /* 0xfffffffc00f08947 */ /* 0x002fea000383ffff */
[----:B------:R-:W-:Y:S05]  /*d480*/  BRA `(.L_x_10141) ;  /* 0xffffffd8009c7947 */ /* 0x000fea000383ffff */
.L_x_10073:
        /* <DEDUP_REMOVED lines=8> */
.L_x_10143:
[----:B------:R-:W-:Y:S05]  /*d510*/  BSYNC B0 ;  /* 0x0000000000007941 */ /* 0x000fea0003800000 */
.L_x_10142:
[----:B------:R-:W0:Y:S01]  /*d520*/  S2R R2, SR_TID.X ;  /* 0x0000000000027919 */ /* 0x000e220000002100 */
[----:B------:R-:W-:Y:S01]  /*d530*/  IMAD.MOV.U32 R13, RZ, RZ, R17 ;  /* 0x000000ffff0d7224 */ /* 0x000fe200078e0011 */
[----:B------:R-:W-:Y:S01]  /*d540*/  MOV R0, R14 ;  /* 0x0000000e00007202 */ /* 0x000fe20000000f00 */
[----:B------:R-:W-:Y:S02]  /*d550*/  IMAD.MOV.U32 R12, RZ, RZ, RZ ;  /* 0x000000ffff0c7224 */ /* 0x000fe400078e00ff */
[----:B------:R-:W-:Y:S02]  /*d560*/  IMAD.MOV.U32 R11, RZ, RZ, 0x1c1f ;  /* 0x00001c1fff0b7424 */ /* 0x000fe400078e00ff */
[----:B------:R-:W-:-:S07]  /*d570*/  IMAD.MOV.U32 R15, RZ, RZ, -0x1 ;  /* 0xffffffffff0f7424 */ /* 0x000fce00078e00ff */
[----:B0-----:R-:W-:Y:S05]  /*d580*/  WARPSYNC.COLLECTIVE R15, `(.L_x_10144) ;  /* 0x000000000f087348 */ /* 0x001fea0003c00000 */
[----:B------:R1:W2:Y:S02]  /*d590*/  SHFL.IDX P6, R14, R13, R12, R11 ;  /* 0x0000000c0d0e7389 */ /* 0x0002a400000c000b */
[----:B012---:R-:W-:Y:S01]  /*d5a0*/  ENDCOLLECTIVE ;  /* 0x000000000000791b */ /* 0x007fe20003800000 */
.L_x_10144:
[----:B------:R-:W-:Y:S01]  /*d5b0*/  MOV R13, R18 ;  /* 0x00000012000d7202 */ /* 0x000fe20000000f00 */
[----:B------:R-:W-:Y:S01]  /*d5c0*/  IMAD.MOV.U32 R12, RZ, RZ, 0x1 ;  /* 0x00000001ff0c7424 */ /* 0x000fe200078e00ff */
[----:B------:R-:W-:-:S04]  /*d5d0*/  SHF.L.U32 R2, R2, 0x3, RZ ;  /* 0x0000000302027819 */ /* 0x000fc800000006ff */
[----:B------:R-:W-:-:S05]  /*d5e0*/  LOP3.LUT R2, R2, 0x18, RZ, 0xc0, !PT ;  /* 0x0000001802027812 */ /* 0x000fca00078ec0ff */
[----:B------:R-:W-:-:S05]  /*d5f0*/  IMAD.SHL.U32 R6, R2, 0x2, RZ ;  /* 0x0000000202067824 */ /* 0x000fca00078e00ff */
[----:B------:R-:W-:-:S13]  /*d600*/  IADD3 R2, P0, R14, R6, RZ ;  /* 0x000000060e027210 */ /* 0x000fda0007f1e0ff */
[----:B------:R-:W-:Y:S05]  /*d610*/  WARPSYNC.COLLECTIVE R15, `(.L_x_10145) ;  /* 0x000000000f087348 */ /* 0x000fea0003c00000 */
[----:B------:R0:W1:Y:S02]  /*d620*/  SHFL.IDX P6, R14, R13, R12, R11 ;  /* 0x0000000c0d0e7389 */ /* 0x00006400000c000b */
[----:B01----:R-:W-:Y:S01]  /*d630*/  ENDCOLLECTIVE ;  /* 0x000000000000791b */ /* 0x003fe20003800000 */
.L_x_10145:
[----:B------:R-:W-:Y:S01]  /*d640*/  IMAD.X R3, RZ, RZ, R0, P0 ;  /* 0x000000ffff037224 */ /* 0x000fe200000e0600 */
[----:B------:R-:W-:Y:S02]  /*d650*/  ISETP.LT.OR P0, PT, R5, 0x1, P3 ;  /* 0x000000010500780c */ /* 0x000fe40001f01670 */
[----:B------:R-:W-:Y:S01]  /*d660*/  LEA R0, R7, UR37, 0x1 ;  /* 0x0000002507007c11 */ /* 0x000fe2000f8e08ff */
[----:B------:R-:W-:-:S10]  /*d670*/  IMAD.MOV.U32 R13, RZ, RZ, R17 ;  /* 0x000000ffff0d7224 */ /* 0x000fd400078e0011 */
        /* <DEDUP_REMOVED lines=12> */
.L_x_10146:
[----:B------:R-:W-:Y:S02]  /*d740*/  IMAD.MOV.U32 R13, RZ, RZ, R18 ;  /* 0x000000ffff0d7224 */ /* 0x000fe400078e0012 */
[----:B------:R-:W-:Y:S01]  /*d750*/  IMAD.MOV.U32 R12, RZ, RZ, 0x2 ;  /* 0x00000002ff0c7424 */ /* 0x000fe200078e00ff */
[----:B------:R-:W-:-:S13]  /*d760*/  IADD3 R2, P0, R14, R6, RZ ;  /* 0x000000060e027210 */ /* 0x000fda0007f1e0ff */
[----:B------:R-:W-:Y:S05]  /*d770*/  WARPSYNC.COLLECTIVE R15, `(.L_x_10147) ;  /* 0x000000000f087348 */ /* 0x000fea0003c00000 */
[----:B------:R0:W1:Y:S02]  /*d780*/  SHFL.IDX P6, R14, R13, R12, R11 ;  /* 0x0000000c0d0e7389 */ /* 0x00006400000c000b */
[----:B01----:R-:W-:Y:S01]  /*d790*/  ENDCOLLECTIVE ;  /* 0x000000000000791b */ /* 0x003fe20003800000 */
.L_x_10147:
        /* <DEDUP_REMOVED lines=15> */
.L_x_10148:
[----:B------:R-:W-:Y:S02]  /*d890*/  IMAD.MOV.U32 R13, RZ, RZ, R18 ;  /* 0x000000ffff0d7224 */ /* 0x000fe400078e0012 */
[----:B------:R-:W-:Y:S01]  /*d8a0*/  IMAD.MOV.U32 R12, RZ, RZ, 0x3 ;  /* 0x00000003ff0c7424 */ /* 0x000fe200078e00ff */
[----:B------:R-:W-:-:S13]  /*d8b0*/  IADD3 R2, P0, R14, R6, RZ ;  /* 0x000000060e027210 */ /* 0x000fda0007f1e0ff */
[----:B------:R-:W-:Y:S05]  /*d8c0*/  WARPSYNC.COLLECTIVE R15, `(.L_x_10149) ;  /* 0x000000000f087348 */ /* 0x000fea0003c00000 */
[----:B------:R0:W1:Y:S02]  /*d8d0*/  SHFL.IDX P6, R14, R13, R12, R11 ;  /* 0x0000000c0d0e7389 */ /* 0x00006400000c000b */
[----:B01----:R-:W-:Y:S01]  /*d8e0*/  ENDCOLLECTIVE ;  /* 0x000000000000791b */ /* 0x003fe20003800000 */
.L_x_10149:
        /* <DEDUP_REMOVED lines=12> */
.L_x_10150:
[----:B------:R-:W-:Y:S01]  /*d9b0*/  @!PT LDS RZ, [RZ] ;  /* 0x00000000fffff984 */ /* 0x000fe20000000800 */
[----:B------:R-:W-:Y:S01]  /*d9c0*/  @!PT LDS RZ, [RZ] ;  /* 0x00000000fffff984 */ /* 0x000fe20000000800 */
[----:B------:R-:W-:Y:S01]  /*d9d0*/  @!PT LDS RZ, [RZ] ;  /* 0x00000000fffff984 */ /* 0x000fe20000000800 */
[----:B------:R0:W-:Y:S01]  /*d9e0*/  LDGSTS.E.BYPASS.LTC128B.128 [R0+0x3400], desc[UR48][R2.64+0x40], !P0 ;  /* 0x0340004002007fae */ /* 0x0001e2000c101d70 */
[----:B------:R-:W-:-:S13]  /*d9f0*/  ISETP.LT.OR P0, PT, R5, 0x41, P1 ;  /* 0x000000410500780c */ /* 0x000fda0000f01670 */
[----:B------:R0:W-:Y:S01]  /*da00*/  LDGSTS.E.BYPASS.LTC128B.128 [R0+0x5400], desc[UR48][R2.64+0x80], !P0 ;  /* 0x0540008002007fae */ /* 0x0001e2000c101d70 */
[----:B------:R-:W-:Y:S05]  /*da10*/  BRA `(.L_x_10151) ;  /* 0xffffffd400f87947 */ /* 0x000fea000383ffff */
.L_x_10078:
[----:B0-----:R0:W1:Y:S02]  /*da20*/  SYNCS.PHASECHK.TRANS64.TRYWAIT P0, [R4+URZ+0x2d820], R0 ;  /* 0x02d82000040075a7 */ /* 0x001064000800017f */
[----:B-1----:R-:W-:Y:S05]  /*da30*/  @!P0 NANOSLEEP.SYNCS 0x989680 ;  /* 0x009896800000895d */ /* 0x002fea0003900000 */
[----:B------:R-:W1:Y:S02]  /*da40*/  @!P0 SYNCS.PHASECHK.TRANS64 P0, [R4+URZ+0x2d820], R0 ;  /* 0x02d82000040085a7 */ /* 0x000e64000800007f */
[----:B-1----:R-:W-:Y:S05]  /*da50*/  @!P0 BRA `(.L_x_10078) ;  /* 0xfffffffc00f08947 */ /* 0x002fea000383ffff */
[----:B------:R-:W-:Y:S05]  /*da60*/  BRA `(.L_x_10152) ;  /* 0xffffffd800a07947 */ /* 0x000fea000383ffff */
.L_x_10079:
[----:B------:R-:W1:Y:S01]  /*da70*/  S2R R2, SR_TID.X ;  /* 0x0000000000027919 */ /* 0x000e620000002100 */
[----:B------:R-:W-:Y:S01]  /*da80*/  BSSY B0, `(.L_x_10153) ;  /* 0x000000a000007945 */ /* 0x000fe20003800000 */
[----:B------:R-:W-:Y:S01]  /*da90*/  IMAD.MOV.U32 R12, RZ, RZ, RZ ;  /* 0x000000ffff0c7224 */ /* 0x000fe200078e00ff */
[----:B------:R-:W-:Y:S01]  /*daa0*/  MOV R11, 0x1f ;  /* 0x0000001f000b7802 */ /* 0x000fe20000000f00 */
[----:B------:R-:W-:Y:S01]  /*dab0*/  IMAD.MOV.U32 R15, RZ, RZ, -0x1 ;  /* 0xffffffffff0f7424 */ /* 0x000fe200078e00ff */
[----:B-1----:R-:W-:-:S04]  /*dac0*/  SHF.R.U32.HI R2, RZ, 0x5, R2 ;  /* 0x00000005ff027819 */ /* 0x002fc80000011602 */
[----:B------:R-:W-:-:S05]  /*dad0*/  LOP3.LUT R2, R2, 0x3, RZ, 0xc0, !PT ;  /* 0x0000000302027812 */ /* 0x000fca00078ec0ff */
[----:B------:R-:W-:-:S07]  /*dae0*/  IMAD.MOV.U32 R13, RZ, RZ, R2 ;  /* 0x000000ffff0d7224 */ /* 0x000fce00078e0002 */
[----:B0-----:R-:W-:Y:S05]  /*daf0*/  WARPSYNC.COLLECTIVE R15, `(.L_x_10154) ;  /* 0x000000000f087348 */ /* 0x001fea0003c00000 */
[----:B------:R1:W2:Y:S02]  /*db00*/  SHFL.IDX P6, R14, R13, R12, R11 ;  /* 0x0000000c0d0e7389 */ /* 0x0002a400000c000b */
[----:B012---:R-:W-:Y:S01]  /*db10*/  ENDCOLLECTIVE ;  /* 0x000000000000791b */ /* 0x007fe20003800000 */
.L_x_10154:
[----:B------:R-:W-:Y:S05]  /*db20*/  BSYNC B0 ;  /* 0x0000000000007941 */ /* 0x000fea0003800000 */
.L_x_10153:
[----:B------:R-:W-:Y:S05]  /*db30*/  BRA `(.L_x_10155) ;  /* 0xffffffd800887947 */ /* 0x000fea000383ffff */
.L_x_10082:
[----:B------:R-:W-:Y:S01]  /*db40*/  BSSY B1, `(.L_x_10156) ;  /* 0x0000006000017945 */ /* 0x000fe20003800000 */
[----:B------:R-:W-:-:S07]  /*db50*/  IMAD.MOV.U32 R15, RZ, RZ, -0x1 ;  /* 0xffffffffff0f7424 */ /* 0x000fce00078e00ff */
[----:B0-----:R-:W-:Y:S05]  /*db60*/  WARPSYNC.COLLECTIVE R15, `(.L_x_10157) ;  /* 0x000000000f0c7348 */ /* 0x001fea0003c00000 */
[----:B------:R-:W-:Y:S02]  /*db70*/  ELECT P6, UR62, PT ;  /* 0x00000000003e782f */ /* 0x000fe400038c0000 */
[----:B------:R-:W-:Y:S01]  /*db80*/  MOV R14, UR62 ;  /* 0x0000003e000e7c02 */ /* 0x000fe20008000f00 */
[----:B0-----:R-:W-:Y:S10]  /*db90*/  ENDCOLLECTIVE ;  /* 0x000000000000791b */ /* 0x001ff40003800000 */
.L_x_10157:
[----:B------:R-:W-:Y:S05]  /*dba0*/  BSYNC B1 ;  /* 0x0000000000017941 */ /* 0x000fea0003800000 */
.L_x_10156:
[----:B------:R-:W-:Y:S05]  /*dbb0*/  BRA `(.L_x_10158) ;  /* 0xffffffd800807947 */ /* 0x000fea000383ffff */
.L_x_10084:
[----:B0-----:R0:W1:Y:S02]  /*dbc0*/  SYNCS.PHASECHK.TRANS64.TRYWAIT P1, [R3+URZ+0x2d840], R2 ;  /* 0x02d84002030075a7 */ /* 0x001064000802017f */
[----:B-1----:R-:W-:Y:S05]  /*dbd0*/  @!P1 NANOSLEEP.SYNCS 0x989680 ;  /* 0x009896800000995d */ /* 0x002fea0003900000 */
[----:B------:R-:W1:Y:S02]  /*dbe0*/  @!P1 SYNCS.PHASECHK.TRANS64 P1, [R3+URZ+0x2d840], R2 ;  /* 0x02d84002030095a7 */ /* 0x000e64000802007f */
[----:B-1----:R-:W-:Y:S05]  /*dbf0*/  @!P1 BRA `(.L_x_10084) ;  /* 0xfffffffc00f09947 */ /* 0x002fea000383ffff */
[----:B------:R-:W-:Y:S05]  /*dc00*/  BRA `(.L_x_10159) ;  /* 0xffffffd800a07947 */ /* 0x000fea000383ffff */
.L_x_10086:
[----:B-1----:R1:W2:Y:S02]  /*dc10*/  SYNCS.PHASECHK.TRANS64.TRYWAIT P1, [R23+URZ+0x2d840], R0 ;  /* 0x02d84000170075a7 */ /* 0x0022a4000802017f */
[----:B--2---:R-:W-:Y:S05]  /*dc20*/  @!P1 NANOSLEEP.SYNCS 0x989680 ;  /* 0x009896800000995d */ /* 0x004fea0003900000 */
[----:B------:R-:W2:Y:S02]  /*dc30*/  @!P1 SYNCS.PHASECHK.TRANS64 P1, [R23+URZ+0x2d840], R0 ;  /* 0x02d84000170095a7 */ /* 0x000ea4000802007f */
[----:B--2---:R-:W-:Y:S05]  /*dc40*/  @!P1 BRA `(.L_x_10086) ;  /* 0xfffffffc00f09947 */ /* 0x004fea000383ffff */
[----:B------:R-:W-:Y:S05]  /*dc50*/  BRA `(.L_x_10160) ;  /* 0xffffffd800ac7947 */ /* 0x000fea000383ffff */
.L_x_10088:
[----:B--2---:R2:W3:Y:S02]  /*dc60*/  SYNCS.PHASECHK.TRANS64.TRYWAIT P1, [R3+URZ+0x2d860], R2 ;  /* 0x02d86002030075a7 */ /* 0x0044e4000802017f */
[----:B---3--:R-:W-:Y:S05]  /*dc70*/  @!P1 NANOSLEEP.SYNCS 0x989680 ;  /* 0x009896800000995d */ /* 0x008fea0003900000 */
[----:B------:R-:W3:Y:S02]  /*dc80*/  @!P1 SYNCS.PHASECHK.TRANS64 P1, [R3+URZ+0x2d860], R2 ;  /* 0x02d86002030095a7 */ /* 0x000ee4000802007f */
[----:B---3--:R-:W-:Y:S05]  /*dc90*/  @!P1 BRA `(.L_x_10088) ;  /* 0xfffffffc00f09947 */ /* 0x008fea000383ffff */
[----:B------:R-:W-:Y:S05]  /*dca0*/  BRA `(.L_x_10161) ;  /* 0xffffffd800a87947 */ /* 0x000fea000383ffff */
.L_x_10162:
        /* <DEDUP_REMOVED lines=13> */
.L_x_15865:


//--------------------- .text._ZN7cutlass13device_kernelIN5flash11enable_sm90INS1_16FlashAttnFwdSm90INS1_25CollectiveMainloopFwdSm90ILi2EN4cute5tupleIJNS5_1CILi1EEES8_S8_EEENS6_IJNS7_ILi192EEENS7_ILi128EEENS7_ILi96EEEEEELi96ENS_6half_tEfNS_4arch4Sm90ELb0ELb0ELb1ELb1ELb1ELb0ELb0ELb0ELb1ELb1ELb0ELb0EEENS1_21CollectiveEpilogueFwdINS6_IJSA_SC_SB_EEES9_SE_SG_Li384ELb1ELb1ELb0ELb0EEENS1_36VarlenDynamicPersistentTileSchedulerILi192ELi128ELi384ELi128ELb0ELb1ELb1ELb0ELb1ELb1EEEEEEEEEvNT_6ParamsE --------------------------
	.section	.text._ZN7cutlass13device_kernelIN5flash11enable_sm90INS1_16FlashAttnFwdSm90INS1_25CollectiveMainloopFwdSm90ILi2EN4cute5tupleIJNS5_1CILi1EEES8_S8_EEENS6_IJNS7_ILi192EEENS7_ILi128EEENS7_ILi96EEEEEELi96ENS_6half_tEfNS_4arch4Sm90ELb0ELb0ELb1ELb1ELb1ELb0ELb0ELb0ELb1ELb1ELb0ELb0EEENS1_21CollectiveEpilogueFwdINS6_IJSA_SC_SB_EEES9_SE_SG_Li384ELb1ELb1ELb0ELb0EEENS1_36VarlenDynamicPersistentTileSchedulerILi192ELi128ELi384ELi128ELb0ELb1ELb1ELb0ELb1ELb1EEEEEEEEEvNT_6ParamsE,"ax",@progbits
	.align	128
.text._ZN7cutlass13device_kernelIN5flash11enable_sm90INS1_16FlashAttnFwdSm90INS1_25CollectiveMainloopFwdSm90ILi2EN4cute5tupleIJNS5_1CILi1EEES8_S8_EEENS6_IJNS7_ILi192EEENS7_ILi128EEENS7_ILi96EEEEEELi96ENS_6half_tEfNS_4arch4Sm90ELb0ELb0ELb1ELb1ELb1ELb0ELb0ELb0ELb1ELb1ELb0ELb0EEENS1_21CollectiveEpilogueFwdINS6_IJSA_SC_SB_EEES9_SE_SG_Li384ELb1ELb1ELb0ELb0EEENS1_36VarlenDynamicPersistentTileSchedulerILi192ELi128ELi384ELi128ELb0ELb1ELb1ELb0ELb1ELb1EEEEEEEEEvNT_6ParamsE:
        .type           _ZN7cutlass13device_kernelIN5flash11enable_sm90INS1_16FlashAttnFwdSm90INS1_25CollectiveMainloopFwdSm90ILi2EN4cute5tupleIJNS5_1CILi1EEES8_S8_EEENS6_IJNS7_ILi192EEENS7_ILi128EEENS7_ILi96EEEEEELi96ENS_6half_tEfNS_4arch4Sm90ELb0ELb0ELb1ELb1ELb1ELb0ELb0ELb0ELb1ELb1ELb0ELb0EEENS1_21CollectiveEpilogueFwdINS6_IJSA_SC_SB_EEES9_SE_SG_Li384ELb1ELb1ELb0ELb0EEENS1_36VarlenDynamicPersistentTileSchedulerILi192ELi128ELi384ELi128ELb0ELb1ELb1ELb0ELb1ELb1EEEEEEEEEvNT_6ParamsE,@function
        .size           _ZN7cutlass13device_kernelIN5flash11enable_sm90INS1_16FlashAttnFwdSm90INS1_25CollectiveMainloopFwdSm90ILi2EN4cute5tupleIJNS5_1CILi1EEES8_S8_EEENS6_IJNS7_ILi192EEENS7_ILi128EEENS7_ILi96EEEEEELi96ENS_6half_tEfNS_4arch4Sm90ELb0ELb0ELb1ELb1ELb1ELb0ELb0ELb0ELb1ELb1ELb0ELb0EEENS1_21CollectiveEpilogueFwdINS6_IJSA_SC_SB_EEES9_SE_SG_Li384ELb1ELb1ELb0ELb0EEENS1_36VarlenDynamicPersistentTileSchedulerILi192ELi128ELi384ELi128ELb0ELb1ELb1ELb0ELb1ELb1EEEEEEEEEvNT_6ParamsE,(.L_x_15866 - _ZN7cutlass13device_kernelIN5flash11enable_sm90INS1_16FlashAttnFwdSm90INS1_25CollectiveMainloopFwdSm90ILi2EN4cute5tupleIJNS5_1CILi1EEES8_S8_EEENS6_IJNS7_ILi192EEENS7_ILi128EEENS7_ILi96EEEEEELi96ENS_6half_tEfNS_4arch4Sm90ELb0ELb0ELb1ELb1ELb1ELb0ELb0ELb0ELb1ELb1ELb0ELb0EEENS1_21CollectiveEpilogueFwdINS6_IJSA_SC_SB_EEES9_SE_SG_Li384ELb1ELb1ELb0ELb0EEENS1_36VarlenDynamicPersistentTileSchedulerILi192ELi128ELi384ELi128ELb0ELb1ELb1ELb0ELb1ELb1EEEEEEEEEvNT_6ParamsE)
        .other          _ZN7cutlass13device_kernelIN5flash11enable_sm90INS1_16FlashAttnFwdSm90INS1_25CollectiveMainloopFwdSm90ILi2EN4cute5tupleIJNS5_1CILi1EEES8_S8_EEENS6_IJNS7_ILi192EEENS7_ILi128EEENS7_ILi96EEEEEELi96ENS_6half_tEfNS_4arch4Sm90ELb0ELb0ELb1ELb1ELb1ELb0ELb0ELb0ELb1ELb1ELb0ELb0EEENS1_21CollectiveEpilogueFwdINS6_IJSA_SC_SB_EEES9_SE_SG_Li384ELb1ELb1ELb0ELb0EEENS1_36VarlenDynamicPersistentTileSchedulerILi192ELi128ELi384ELi128ELb0ELb1ELb1ELb0ELb1ELb1EEEEEEEEEvNT_6ParamsE,@"STO_CUDA_ENTRY STV_DEFAULT"
_ZN7cutlass13device_kernelIN5flash11enable_sm90INS1_16FlashAttnFwdSm90INS1_25CollectiveMainloopFwdSm90ILi2EN4cute5tupleIJNS5_1CILi1EEES8_S8_EEENS6_IJNS7_ILi192EEENS7_ILi128EEENS7_ILi96EEEEEELi96ENS_6half_tEfNS_4arch4Sm90ELb0ELb0ELb1ELb1ELb1ELb0ELb0ELb0ELb1ELb1ELb0ELb0EEENS1_21CollectiveEpilogueFwdINS6_IJSA_SC_SB_EEES9_SE_SG_Li384ELb1ELb1ELb0ELb0EEENS1_36VarlenDynamicPersistentTileSchedulerILi192ELi128ELi384ELi128ELb0ELb1ELb1ELb0ELb1ELb1EEEEEEEEEvNT_6ParamsE:
        /* <DEDUP_REMOVED lines=8> */
[----:B------:R-:W0:Y:S02]  /*0080*/  SHFL.IDX PT, R2, R0, RZ, 0x1f ;  /* 0x00001fff00027589 */ /* 0x000e2400000e0000 */
[C---:B0-----:R-:W-:Y:S02]  /*0090*/  ISETP.NE.OR P0, PT, R2.reuse, RZ, !P0 ;  /* 0x000000ff0200720c */ /* 0x041fe40004705670 */
[----:B------:R-:W-:Y:S02]  /*00a0*/  ISETP.NE.AND P1, PT, R2, RZ, PT ;  /* 0x000000ff0200720c */ /* 0x000fe40003f25270 */
[----:B------:R0:W1:Y:S09]  /*00b0*/  SHFL.IDX PT, R2, R3, RZ, 0x1f ;  /* 0x00001fff03027589 */ /* 0x00007200000e0000 */
        /* <DEDUP_REMOVED lines=33> */
.L_x_10163:
        /* <DEDUP_REMOVED lines=22> */
.L_x_10164:
        /* <DEDUP_REMOVED lines=18> */
.L_x_10165:
        /* <DEDUP_REMOVED lines=22> */
.L_x_10166:
        /* <DEDUP_REMOVED lines=22> */
.L_x_10167:
        /* <DEDUP_REMOVED lines=8> */
.L_x_10169:
[----:B------:R-:W-:-:S08]  /*0890*/  NOP ;  /* 0x0000000000007918 */ /* 0x000fd00000000000 */
[----:B------:R-:W0:Y:S02]  /*08a0*/  USETMAXREG.TRY_ALLOC.CTAPOOL UP0, 0xa0 ;  /* 0x000000a0000079c8 */ /* 0x000e240008000600 */
[----:B0-----:R-:W-:-:S13]  /*08b0*/  PLOP3.LUT P0, PT, PT, PT, UP0, 0x80, 0x0 ;  /* 0x000000000000781c */ /* 0x001fda0003f0f008 */
[----:B------:R-:W-:Y:S05]  /*08c0*/  @!P0 BRA `(.L_x_10169) ;  /* 0xfffffffc00f08947 */ /* 0x000fea000383ffff */
[----:B------:R-:W0:Y:S01]  /*08d0*/  S2R R2, SR_TID.X ;  /* 0x0000000000027919 */ /* 0x000e220000002100 */
[----:B------:R-:W1:Y:S01]  /*08e0*/  S2UR UR42, SR_CgaCtaId ;  /* 0x00000000002a79c3 */ /* 0x000e620000008800 */
[----:B------:R-:W-:Y:S01]  /*08f0*/  UMOV UR41, 0x400 ;  /* 0x0000040000297882 */ /* 0x000fe20000000000 */
[----:B------:R-:W-:Y:S01]  /*0900*/  ULDC UR4, c[0x0][0xc3c] ;  /* 0x00030f0000047ab9 */ /* 0x000fe20000000800 */
[----:B-1----:R-:W-:-:S05]  /*0910*/  ULEA UR41, UR42, UR41, 0x18 ;  /* 0x000000292a297291 */ /* 0x002fca000f8ec03f */
[----:B------:R-:W-:Y:S06]  /*0920*/  BAR.ARV 0x8, 0x200 ;  /* 0x0208000000007b1d */ /* 0x000fec0000002000 */
[----:B0-----:R-:W-:-:S04]  /*0930*/  LOP3.LUT R0, R2, 0xffffff80, RZ, 0xc0, !PT ;  /* 0xffffff8002007812 */ /* 0x001fc800078ec0ff */
[----:B------:R-:W-:-:S13]  /*0940*/  ISETP.NE.AND P0, PT, R0, 0x80, PT ;  /* 0x000000800000780c */ /* 0x000fda0003f05270 */
[----:B------:R-:W-:Y:S08]  /*0950*/  @!P0 BAR.ARV 0x9, 0x100 ;  /* 0x0244000000008b1d */ /* 0x000ff00000002000 */
[----:B------:R-:W-:Y:S06]  /*0960*/  BAR.SYNC.DEFER_BLOCKING 0x5, 0x200 ;  /* 0x0148000000007b1d */ /* 0x000fec0000010000 */
[----:B------:R-:W0:Y:S02]  /*0970*/  LDS.128 R28, [UR41+0x2d8d0] ;  /* 0x02d8d029ff1c7984 */ /* 0x000e240008000c00 */
[----:B------:R-:W-:Y:S06]  /*0980*/  BAR.ARV 0x4, 0x200 ;  /* 0x0108000000007b1d */ /* 0x000fec0000002000 */
[----:B0-----:R-:W-:-:S13]  /*0990*/  ISETP.GE.AND P0, PT, R31, UR4, PT ;  /* 0x000000041f007c0c */ /* 0x001fda000bf06270 */
[----:B------:R-:W-:Y:S05]  /*09a0*/  @P0 EXIT ;  /* 0x000000000000094d */ /* 0x000fea0003800000 */
[----:B------:R-:W2:Y:S01]  /*09b0*/  LDL.LU R13, [R1+0x1c] ;  /* 0x00001c00010d7983 */ /* 0x000ea20000300800 */
[----:B------:R-:W-:-:S05]  /*09c0*/  VIADD R155, R2, 0xffffff80 ;  /* 0xffffff80029b7836 */ /* 0x000fca0000000000 */
[----:B------:R-:W-:-:S04]  /*09d0*/  SHF.R.S32.HI R0, RZ, 0x1f, R155 ;  /* 0x0000001fff007819 */ /* 0x000fc8000001149b */
[CC--:B------:R-:W-:Y:S02]  /*09e0*/  LEA.HI R147, R0.reuse, R155.reuse, RZ, 0x7 ;  /* 0x0000009b00937211 */ /* 0x0c0fe400078f38ff */
[----:B------:R-:W-:Y:S02]  /*09f0*/  LEA.HI R2, R0, R155, RZ, 0x4 ;  /* 0x0000009b00027211 */ /* 0x000fe400078f20ff */
[----:B------:R-:W-:Y:S02]  /*0a00*/  LOP3.LUT R146, R147, 0xffffff80, RZ, 0xc0, !PT ;  /* 0xffffff8093927812 */ /* 0x000fe400078ec0ff */
[----:B------:R-:W-:Y:S02]  /*0a10*/  LOP3.LUT R4, R2, 0xfffffff0, RZ, 0xc0, !PT ;  /* 0xfffffff002047812 */ /* 0x000fe400078ec0ff */
[----:B------:R-:W-:Y:S01]  /*0a20*/  SHF.R.S32.HI R5, RZ, 0x4, R2 ;  /* 0x00000004ff057819 */ /* 0x000fe20000011402 */
[C---:B------:R-:W-:Y:S01]  /*0a30*/  IMAD.IADD R146, R155.reuse, 0x1, -R146 ;  /* 0x000000019b927824 */ /* 0x040fe200078e0a92 */
[----:B------:R-:W-:-:S02]  /*0a40*/  IADD3 R4, R155, -R4, RZ ;  /* 0x800000049b047210 */ /* 0x000fc40007ffe0ff */
[----:B------:R-:W-:Y:S02]  /*0a50*/  LEA.HI R2, R2, R5, RZ, 0x1 ;  /* 0x0000000502027211 */ /* 0x000fe400078f08ff */
[----:B------:R-:W-:Y:S02]  /*0a60*/  SHF.R.S32.HI R9, RZ, 0x1f, R146 ;  /* 0x0000001fff097819 */ /* 0x000fe40000011492 */
[----:B------:R-:W-:Y:S02]  /*0a70*/  SHF.R.S32.HI R3, RZ, 0x1f, R4 ;  /* 0x0000001fff037819 */ /* 0x000fe40000011404 */
        /* <DEDUP_REMOVED lines=10> */
[----:B------:R-:W-:Y:S02]  /*0b20*/  LOP3.LUT R11, R7, 0xfffffff8, RZ, 0xc0, !PT ;  /* 0xfffffff8070b7812 */ /* 0x000fe400078ec0ff */
[----:B------:R-:W-:-:S02]  /*0b30*/  SHF.R.S32.HI R6, RZ, 0x5, R6 ;  /* 0x00000005ff067819 */ /* 0x000fc40000011406 */
[C---:B------:R-:W-:Y:S01]  /*0b40*/  R2P PR, R5.reuse, 0x6 ;  /* 0x0000000605007804 */ /* 0x040fe20000000000 */
[----:B------:R-:W-:Y:S02]  /*0b50*/  IMAD.SHL.U32 R5, R5, 0x40, RZ ;  /* 0x0000004005057824 */ /* 0x000fe400078e00ff */
[----:B------:R-:W-:Y:S01]  /*0b60*/  IMAD.IADD R10, R10, 0x1, -R11 ;  /* 0x000000010a0a7824 */ /* 0x000fe200078e0a0b */
[----:B------:R-:W-:Y:S01]  /*0b70*/  LEA R11, R6, R4, 0x4 ;  /* 0x00000004060b7211 */ /* 0x000fe200078e20ff */
[----:B------:R-:W-:Y:S01]  /*0b80*/  IMAD.SHL.U32 R2, R2, 0x8, RZ ;  /* 0x0000000802027824 */ /* 0x000fe200078e00ff */
[----:B------:R-:W-:Y:S01]  /*0b90*/  LOP3.LUT R5, R5, 0x1c0, RZ, 0xc0, !PT ;  /* 0x000001c005057812 */ /* 0x000fe200078ec0ff */
[----:B------:R-:W-:Y:S01]  /*0ba0*/  IMAD.SHL.U32 R3, R3, 0x40, RZ ;  /* 0x0000004003037824 */ /* 0x000fe200078e00ff */
[----:B------:R-:W-:Y:S01]  /*0bb0*/  SHF.R.S32.HI R147, RZ, 0x7, R147 ;  /* 0x00000007ff937819 */ /* 0x000fe20000011493 */
[--C-:B------:R-:W-:Y:S01]  /*0bc0*/  IMAD.U32 R152, R11, 0x20, R2.reuse ;  /* 0x000000200b987824 */ /* 0x100fe200078e0002 */
[----:B------:R-:W-:-:S02]  /*0bd0*/  LOP3.LUT R2, R5, 0x8, R2, 0xf8, !PT ;  /* 0x0000000805027812 */ /* 0x000fc400078ef802 */
[----:B------:R-:W-:Y:S02]  /*0be0*/  LOP3.LUT R3, R3, 0x7ffffe00, RZ, 0xc0, !PT ;  /* 0x7ffffe0003037812 */ /* 0x000fe400078ec0ff */
[----:B------:R-:W-:Y:S01]  /*0bf0*/  SHF.R.U32.HI R5, RZ, 0x3, R5 ;  /* 0x00000003ff057819 */ /* 0x000fe20000011605 */
[----:B------:R-:W-:Y:S01]  /*0c00*/  IMAD.HI R7, R147, 0x55555556, RZ ;  /* 0x5555555693077827 */ /* 0x000fe200078e02ff */
[----:B------:R-:W-:Y:S02]  /*0c10*/  LEA.HI R9, R9, R146, RZ, 0x5 ;  /* 0x0000009209097211 */ /* 0x000fe400078f28ff */
[----:B------:R-:W-:Y:S01]  /*0c20*/  LOP3.LUT R2, R2, R5, RZ, 0x3c, !PT ;  /* 0x0000000502027212 */ /* 0x000fe200078e3cff */
[----:B------:R-:W-:Y:S01]  /*0c30*/  IMAD R3, R6, 0x400, R3 ;  /* 0x0000040006037824 */ /* 0x000fe200078e0203 */
[----:B------:R-:W-:Y:S02]  /*0c40*/  LEA.HI R0, R0, R155, RZ, 0x2 ;  /* 0x0000009b00007211 */ /* 0x000fe400078f10ff */
[----:B------:R-:W-:Y:S01]  /*0c50*/  LEA.HI R4, R7, R7, RZ, 0x1 ;  /* 0x0000000707047211 */ /* 0x000fe200078f08ff */
[----:B------:R-:W-:Y:S01]  /*0c60*/  IMAD.IADD R3, R3, 0x1, R2 ;  /* 0x0000000103037824 */ /* 0x000fe200078e0202 */
[----:B------:R-:W-:-:S02]  /*0c70*/  SHF.R.S32.HI R9, RZ, 0x5, R9 ;  /* 0x00000005ff097819 */ /* 0x000fc40000011409 */
[----:B------:R-:W-:Y:S01]  /*0c80*/  LOP3.LUT R2, R0, 0xfffffffc, RZ, 0xc0, !PT ;  /* 0xfffffffc00027812 */ /* 0x000fe200078ec0ff */
[----:B------:R-:W-:Y:S02]  /*0c90*/  IMAD R4, R4, -0x3, R147 ;  /* 0xfffffffd04047824 */ /* 0x000fe400078e0293 */
[----:B------:R-:W-:Y:S01]  /*0ca0*/  IMAD R9, R9, 0x10, R10 ;  /* 0x0000001009097824 */ /* 0x000fe200078e020a */
[----:B------:R-:W-:Y:S02]  /*0cb0*/  IADD3 R143, R155, -R2, RZ ;  /* 0x800000029b8f7210 */ /* 0x000fe40007ffe0ff */
[----:B------:R-:W-:Y:S01]  /*0cc0*/  LEA R16, R3, UR41, 0x1 ;  /* 0x0000002903107c11 */ /* 0x000fe2000f8e08ff */
[----:B------:R-:W-:Y:S01]  /*0cd0*/  IMAD R148, R4, 0x40, R9 ;  /* 0x0000004004947824 */ /* 0x000fe200078e0209 */
[C---:B------:R-:W-:Y:S01]  /*0ce0*/  LEA.HI R4, R143.reuse, R143, RZ, 0x1 ;  /* 0x0000008f8f047211 */ /* 0x040fe200078f08ff */
[----:B------:R-:W-:Y:S01]  /*0cf0*/  IMAD.MOV.U32 R17, RZ, RZ, 0x40 ;  /* 0x00000040ff117424 */ /* 0x000fe200078e00ff */
[----:B------:R-:W-:Y:S01]  /*0d00*/  LOP3.LUT R7, R8, 0x7ffffffc, RZ, 0xc0, !PT ;  /* 0x7ffffffc08077812 */ /* 0x000fe200078ec0ff */
[----:B------:R-:W-:Y:S01]  /*0d10*/  VIADD R18, R16, 0x21800 ;  /* 0x0002180010127836 */ /* 0x000fe20000000000 */
[----:B------:R-:W-:Y:S01]  /*0d20*/  LOP3.LUT R4, R4, 0x1ffffffe, RZ, 0xc0, !PT ;  /* 0x1ffffffe04047812 */ /* 0x000fe200078ec0ff */
[----:B------:R-:W-:Y:S01]  /*0d30*/  IMAD.SHL.U32 R137, R143, 0x8, RZ ;  /* 0x000000088f897824 */ /* 0x000fe200078e00ff */
[----:B------:R-:W-:Y:S01]  /*0d40*/  SEL R17, R17, 0xffffffc0, !P2 ;  /* 0xffffffc011117807 */ /* 0x000fe20005000000 */
[----:B------:R-:W-:Y:S01]  /*0d50*/  VIADD R22, R16, 0x21820 ;  /* 0x0002182010167836 */ /* 0x000fe20000000000 */
[----:B------:R-:W-:Y:S01]  /*0d60*/  IADD3 R7, R146, -R7, RZ ;  /* 0x8000000792077210 */ /* 0x000fe20007ffe0ff */
[C---:B------:R-:W-:Y:S01]  /*0d70*/  VIADD R142, R137.reuse, 0x40 ;  /* 0x00000040898e7836 */ /* 0x040fe20000000000 */
[C---:B------:R-:W-:Y:S01]  /*0d80*/  @P1 IADD3 R22, R18.reuse, -0x20, RZ ;  /* 0xffffffe012161810 */ /* 0x040fe20007ffe0ff */
[----:B------:R-:W-:Y:S01]  /*0d90*/  IMAD.MOV.U32 R12, RZ, RZ, -0x2 ;  /* 0xfffffffeff0c7424 */ /* 0x000fe200078e00ff */
[----:B------:R-:W-:Y:S01]  /*0da0*/  IADD3 R140, R137, 0x20, RZ ;  /* 0x00000020898c7810 */ /* 0x000fe20007ffe0ff */
[----:B------:R-:W-:Y:S01]  /*0db0*/  IMAD.IADD R3, R143, 0x1, -R4 ;  /* 0x000000018f037824 */ /* 0x000fe200078e0a04 */
[----:B------:R-:W-:Y:S01]  /*0dc0*/  SHF.R.S32.HI R144, RZ, 0x2, R0 ;  /* 0x00000002ff907819 */ /* 0x000fe20000011400 */
[----:B------:R-:W-:Y:S01]  /*0dd0*/  IMAD.IADD R18, R18, 0x1, R17 ;  /* 0x0000000112127824 */ /* 0x000fe200078e0211 */
[----:B------:R-:W-:Y:S01]  /*0de0*/  SHF.R.S32.HI R154, RZ, 0x1f, R140 ;  /* 0x0000001fff9a7819 */ /* 0x000fe2000001148c */
[----:B------:R-:W-:Y:S01]  /*0df0*/  IMAD R151, R7, R12, 0x80 ;  /* 0x0000008007977424 */ /* 0x000fe200078e020c */
[----:B------:R-:W-:Y:S01]  /*0e00*/  SHF.R.S32.HI R153, RZ, 0x1f, R142 ;  /* 0x0000001fff997819 */ /* 0x000fe2000001148e */
[----:B------:R-:W-:-:S02]  /*0e10*/  IMAD.MOV.U32 R145, RZ, RZ, RZ ;  /* 0x000000ffff917224 */ /* 0x000fc400078e00ff */
[----:B------:R-:W-:Y:S02]  /*0e20*/  IMAD.MOV.U32 R2, RZ, RZ, RZ ;  /* 0x000000ffff027224 */ /* 0x000fe400078e00ff */
[----:B------:R-:W-:Y:S02]  /*0e30*/  IMAD R150, R3, 0x8, R148 ;  /* 0x0000000803967824 */ /* 0x000fe400078e0294 */
[----:B------:R-:W-:Y:S02]  /*0e40*/  IMAD.IADD R17, R17, 0x1, R22 ;  /* 0x0000000111117824 */ /* 0x000fe400078e0216 */
[----:B------:R-:W-:Y:S01]  /*0e50*/  VIADD R23, R22, 0x6000 ;  /* 0x0000600016177836 */ /* 0x000fe20000000000 */
[----:B------:R-:W-:Y:S01]  /*0e60*/  UMOV UR38, URZ ;  /* 0x0000003f00267c82 */ /* 0x000fe20008000000 */
[----:B--2---:R-:W-:-:S07]  /*0e70*/  LOP3.LUT R19, R13, 0x1, RZ, 0xfc, !PT ;  /* 0x000000010d137812 */ /* 0x004fce00078efcff */
.L_x_10207:
[----:B--23--:R-:W0:Y:S01]  /*0e80*/  LDC.64 R4, c[0x0][0xc88] ;  /* 0x00032200ff047b82 */ /* 0x00ce220000000a00 */
[----:B------:R-:W-:Y:S01]  /*0e90*/  ULDC.64 UR4, c[0x0][0xa28] ;  /* 0x00028a0000047ab9 */ /* 0x000fe20000000a00 */
[----:B-1----:R-:W-:Y:S01]  /*0ea0*/  MOV R3, RZ ;  /* 0x000000ff00037202 */ /* 0x002fe20000000f00 */
[----:B------:R-:W-:Y:S01]  /*0eb0*/  ULDC.64 UR6, c[0x0][0xa20] ;  /* 0x0002880000067ab9 */ /* 0x000fe20000000a00 */
[----:B0-----:R-:W-:-:S05]  /*0ec0*/  IMAD.WIDE R4, R31, 0x4, R4 ;  /* 0x000000041f047825 */ /* 0x001fca00078e0204 */
[----:B------:R-:W2:Y:S01]  /*0ed0*/  LDG.E R136, desc[UR36][R4.64] ;  /* 0x0000002404887981 */ /* 0x000ea2000c1e1900 */
[----:B------:R-:W-:-:S04]  /*0ee0*/  ISETP.NE.U32.AND P0, PT, RZ, UR4, PT ;  /* 0x00000004ff007c0c */ /* 0x000fc8000bf05070 */
[----:B------:R-:W-:Y:S02]  /*0ef0*/  ISETP.NE.AND.EX P0, PT, RZ, UR5, PT, P0 ;  /* 0x00000005ff007c0c */ /* 0x000fe4000bf05300 */
[----:B--2---:R-:W-:-:S11]  /*0f00*/  SHF.R.S32.HI R141, RZ, 0x1f, R136 ;  /* 0x0000001fff8d7819 */ /* 0x004fd60000011488 */
[----:B------:R-:W-:-:S04]  /*0f10*/  @P0 LEA R6, P1, R136, UR4, 0x2 ;  /* 0x0000000488060c11 */ /* 0x000fc8000f8210ff */
[----:B------:R-:W-:Y:S01]  /*0f20*/  @P0 LEA.HI.X R7, R136, UR5, R141, 0x2, P1 ;  /* 0x0000000588070c11 */ /* 0x000fe200088f148d */
[----:B------:R-:W-:-:S04]  /*0f30*/  ULDC.64 UR4, c[0x0][0x418] ;  /* 0x0001060000047ab9 */ /* 0x000fc80000000a00 */
[----:B------:R0:W5:Y:S01]  /*0f40*/  @P0 LDG.E R3, desc[UR36][R6.64] ;  /* 0x0000002406030981 */ /* 0x000162000c1e1900 */
[----:B------:R-:W-:Y:S01]  /*0f50*/  ISETP.NE.U32.AND P0, PT, RZ, UR6, PT ;  /* 0x00000006ff007c0c */ /* 0x000fe2000bf05070 */
[----:B------:R-:W-:-:S03]  /*0f60*/  UISETP.NE.U32.AND UP0, UPT, UR4, URZ, UPT ;  /* 0x0000003f0400728c */ /* 0x000fc6000bf05070 */
[----:B------:R-:W-:Y:S01]  /*0f70*/  ISETP.NE.AND.EX P0, PT, RZ, UR7, PT, P0 ;  /* 0x00000007ff007c0c */ /* 0x000fe2000bf05300 */
[----:B------:R-:W-:Y:S01]  /*0f80*/  UISETP.NE.AND.EX UP0, UPT, UR5, URZ, UPT, UP0 ;  /* 0x0000003f0500728c */ /* 0x000fe2000bf05300 */
[----:B------:R-:W-:Y:S02]  /*0f90*/  ULDC UR4, c[0x0][0x424] ;  /* 0x0001090000047ab9 */ /* 0x000fe40000000800 */
[----:B------:R-:W-:Y:S01]  /*0fa0*/  ULDC UR5, c[0x0][0x2f0] ;  /* 0x0000bc0000057ab9 */ /* 0x000fe20000000800 */
[----:B------:R-:W-:-:S04]  /*0fb0*/  USEL UR4, UR4, 0x1, UP0 ;  /* 0x0000000104047887 */ /* 0x000fc80008000000 */
[----:B------:R-:W-:-:S04]  /*0fc0*/  UIMAD UR4, UR4, UR5, URZ ;  /* 0x00000005040472a4 */ /* 0x000fc8000f8e023f */
[C---:B------:R-:W-:Y:S02]  /*0fd0*/  @P0 LEA R4, P1, R136.reuse, UR6, 0x2 ;  /* 0x0000000688040c11 */ /* 0x040fe4000f8210ff */
[----:B------:R-:W-:Y:S02]  /*0fe0*/  IMAD.U32 R88, RZ, RZ, UR4 ;  /* 0x00000004ff587e24 */ /* 0x000fe4000f8e00ff */
[----:B------:R-:W-:-:S05]  /*0ff0*/  @P0 LEA.HI.X R5, R136, UR7, R141, 0x2, P1 ;  /* 0x0000000788050c11 */ /* 0x000fca00088f148d */
[----:B------:R0:W5:Y:S01]  /*1000*/  @P0 LDG.E R88, desc[UR36][R4.64] ;  /* 0x0000002404580981 */ /* 0x000162000c1e1900 */
[----:B----4-:R-:W-:Y:S05]  /*1010*/  @P0 BRA `(.L_x_10170) ;  /* 0x0000000000240947 */ /* 0x010fea0003800000 */
[----:B------:R-:W-:Y:S02]  /*1020*/  ULDC.64 UR4, c[0x0][0xa08] ;  /* 0x0002820000047ab9 */ /* 0x000fe40000000a00 */
[----:B------:R-:W-:-:S04]  /*1030*/  ISETP.NE.U32.AND P0, PT, RZ, UR4, PT ;  /* 0x00000004ff007c0c */ /* 0x000fc8000bf05070 */
[----:B------:R-:W-:-:S13]  /*1040*/  ISETP.NE.AND.EX P0, PT, RZ, UR5, PT, P0 ;  /* 0x00000005ff007c0c */ /* 0x000fda000bf05300 */
[----:B------:R-:W-:Y:S05]  /*1050*/  @!P0 BRA `(.L_x_10170) ;  /* 0x0000000000148947 */ /* 0x000fea0003800000 */
[----:B0-----:R-:W0:Y:S02]  /*1060*/  LDC.64 R4, c[0x0][0xa08] ;  /* 0x00028200ff047b82 */ /* 0x001e240000000a00 */
[----:B0-----:R-:W-:-:S05]  /*1070*/  IMAD.WIDE R4, R136, 0x4, R4 ;  /* 0x0000000488047825 */ /* 0x001fca00078e0204 */
[----:B-----5:R-:W2:Y:S04]  /*1080*/  LDG.E R88, desc[UR36][R4.64] ;  /* 0x0000002404587981 */ /* 0x020ea8000c1e1900 */
[----:B------:R-:W2:Y:S02]  /*1090*/  LDG.E R7, desc[UR36][R4.64+0x4] ;  /* 0x0000042404077981 */ /* 0x000ea4000c1e1900 */
[----:B--2---:R-:W-:-:S07]  /*10a0*/  IMAD.IADD R88, R7, 0x1, -R88 ;  /* 0x0000000107587824 */ /* 0x004fce00078e0a58 */
.L_x_10170:
[----:B-----5:R-:W-:Y:S01]  /*10b0*/  IMAD.IADD R88, R88, 0x1, -R3 ;  /* 0x0000000158587824 */ /* 0x020fe200078e0a03 */
[----:B------:R-:W-:Y:S01]  /*10c0*/  MOV R139, R29 ;  /* 0x0000001d008b7202 */ /* 0x000fe20000000f00 */
[----:B------:R-:W-:Y:S01]  /*10d0*/  IMAD.MOV.U32 R138, RZ, RZ, R30 ;  /* 0x000000ffff8a7224 */ /* 0x000fe200078e001e */
[----:B------:R-:W-:Y:S01]  /*10e0*/  PLOP3.LUT P0, PT, PT, PT, PT, 0x80, 0x0 ;  /* 0x000000000000781c */ /* 0x000fe20003f0f070 */
[C---:B------:R-:W-:Y:S01]  /*10f0*/  VIADD R0, R88.reuse, 0x7f ;  /* 0x0000007f58007836 */ /* 0x040fe20000000000 */
[----:B------:R-:W-:Y:S01]  /*1100*/  ISETP.GE.AND P1, PT, R88, 0x1, PT ;  /* 0x000000015800780c */ /* 0x000fe20003f26270 */
[----:B------:R-:W-:Y:S01]  /*1110*/  IMAD.MOV.U32 R135, RZ, RZ, RZ ;  /* 0x000000ffff877224 */ /* 0x000fe200078e00ff */
[----:B------:R-:W-:Y:S02]  /*1120*/  CS2R R50, SRZ ;  /* 0x0000000000327805 */ /* 0x000fe4000001ff00 */
[----:B------:R-:W-:Y:S02]  /*1130*/  CS2R R44, SRZ ;  /* 0x00000000002c7805 */ /* 0x000fe4000001ff00 */
[----:B------:R-:W-:-:S02]  /*1140*/  SHF.R.S32.HI R3, RZ, 0x1f, R0 ;  /* 0x0000001fff037819 */ /* 0x000fc40000011400 */
[----:B------:R-:W-:Y:S02]  /*1150*/  CS2R R34, SRZ ;  /* 0x0000000000227805 */ /* 0x000fe4000001ff00 */
[----:B------:R-:W-:Y:S02]  /*1160*/  CS2R R52, SRZ ;  /* 0x0000000000347805 */ /* 0x000fe4000001ff00 */
[----:B------:R-:W-:Y:S02]  /*1170*/  CS2R R40, SRZ ;  /* 0x0000000000287805 */ /* 0x000fe4000001ff00 */
[----:B------:R-:W-:Y:S01]  /*1180*/  LEA.HI R149, R3, R0, RZ, 0x7 ;  /* 0x0000000003957211 */ /* 0x000fe200078f38ff */
        /* <DEDUP_REMOVED lines=17> */
[----:B------:R-:W-:Y:S01]  /*12a0*/  MOV R10, RZ ;  /* 0x000000ff000a7202 */ /* 0x000fe20000000f00 */
[----:B------:R-:W-:Y:S01]  /*12b0*/  IMAD.MOV.U32 R73, RZ, RZ, RZ ;  /* 0x000000ffff497224 */ /* 0x000fe200078e00ff */
[----:B0-----:R-:W-:Y:S01]  /*12c0*/  CS2R R6, SRZ ;  /* 0x0000000000067805 */ /* 0x001fe2000001ff00 */
[----:B------:R-:W-:Y:S02]  /*12d0*/  IMAD.MOV.U32 R24, RZ, RZ, RZ ;  /* 0x000000ffff187224 */ /* 0x000fe400078e00ff */
[----:B------:R-:W-:Y:S02]  /*12e0*/  IMAD.MOV.U32 R63, RZ, RZ, RZ ;  /* 0x000000ffff3f7224 */ /* 0x000fe400078e00ff */
[----:B------:R-:W-:Y:S01]  /*12f0*/  IMAD.MOV.U32 R8, RZ, RZ, RZ ;  /* 0x000000ffff087224 */ /* 0x000fe200078e00ff */
[----:B------:R-:W-:Y:S06]  /*1300*/  @!P1 BRA `(.L_x_10171) ;  /* 0x0000005c00f09947 */ /* 0x000fec0003800000 */
[----:B------:R-:W0:Y:S01]  /*1310*/  SHFL.IDX PT, R0, R147, RZ, 0x1f ;  /* 0x00001fff93007589 */ /* 0x000e2200000e0000 */
[----:B------:R-:W-:Y:S01]  /*1320*/  UIADD3 UR6, UR41, 0x21800, URZ ;  /* 0x0002180029067890 */ /* 0x000fe2000fffe03f */
[----:B------:R-:W-:-:S03]  /*1330*/  SHF.R.S32.HI R149, RZ, 0x7, R149 ;  /* 0x00000007ff957819 */ /* 0x000fc60000011495 */
[----:B------:R-:W-:-:S06]  /*1340*/  ULOP3.LUT UP0, URZ, UR6, 0x3ff, URZ, 0xc0, !UPT ;  /* 0x000003ff063f7892 */ /* 0x000fcc000f80c03f */
[----:B------:R-:W-:Y:S02]  /*1350*/  PLOP3.LUT P0, PT, PT, PT, UP0, 0x80, 0x0 ;  /* 0x000000000000781c */ /* 0x000fe40003f0f008 */
[----:B0-----:R-:W-:-:S13]  /*1360*/  R2UR UR40, R0 ;  /* 0x00000000002872ca */ /* 0x001fda00000e0000 */
[----:B------:R-:W-:-:S04]  /*1370*/  UIMAD.WIDE UR4, UR40, 0x55555556, URZ ;  /* 0x55555556280478a5 */ /* 0x000fc8000f8e023f */
[----:B------:R-:W-:-:S04]  /*1380*/  ULEA.HI UR5, UR5, UR5, URZ, 0x1 ;  /* 0x0000000505057291 */ /* 0x000fc8000f8f083f */
[----:B------:R-:W-:-:S04]  /*1390*/  UIMAD UR43, UR5, -0x3, UR40 ;  /* 0xfffffffd052b78a4 */ /* 0x000fc8000f8e0228 */
[----:B------:R-:W-:-:S04]  /*13a0*/  ULEA UR4, UR43, UR6, 0xd ;  /* 0x000000062b047291 */ /* 0x000fc8000f8e683f */
[----:B------:R-:W-:-:S04]  /*13b0*/  USHF.R.U32.HI UR4, URZ, 0x4, UR4 ;  /* 0x000000043f047899 */ /* 0x000fc80008011604 */
[----:B------:R-:W-:Y:S01]  /*13c0*/  ULOP3.LUT UR39, UR4, 0x3fff, URZ, 0xc0, !UPT ;  /* 0x00003fff04277892 */ /* 0x000fe2000f8ec03f */
[----:B------:R-:W-:Y:S11]  /*13d0*/  @!P0 BRA `(.L_x_10172) ;  /* 0x0000000000408947 */ /* 0x000ff60003800000 */
        /* <DEDUP_REMOVED lines=16> */
.L_x_10172:
[----:B------:R-:W-:Y:S02]  /*14e0*/  LEA.HI R0, R145, R145, RZ, 0x1 ;  /* 0x0000009191007211 */ /* 0x000fe400078f08ff */
[----:B------:R-:W-:Y:S02]  /*14f0*/  ISETP.NE.AND P0, PT, R19, 0x3, PT ;  /* 0x000000031300780c */ /* 0x000fe40003f05270 */
[----:B------:R-:W-:-:S05]  /*1500*/  LOP3.LUT R0, R0, 0xfffffffe, RZ, 0xc0, !PT ;  /* 0xfffffffe00007812 */ /* 0x000fca00078ec0ff */
[----:B------:R-:W-:-:S05]  /*1510*/  IMAD.IADD R0, R145, 0x1, -R0 ;  /* 0x0000000191007824 */ /* 0x000fca00078e0a00 */
[----:B------:R-:W-:-:S04]  /*1520*/  SHF.L.U32 R0, R0, 0x1f, RZ ;  /* 0x0000001f00007819 */ /* 0x000fc800000006ff */
[----:B------:R-:W0:Y:S02]  /*1530*/  SYNCS.PHASECHK.TRANS64.TRYWAIT P1, [UR41+0x2d800], R0 ;  /* 0x02d80000ff0075a7 */ /* 0x000e240008020169 */
[----:B0-----:R-:W-:Y:S05]  /*1540*/  @!P1 BRA `(.L_x_10173) ;  /* 0x000000c800b89947 */ /* 0x001fea0003800000 */
.L_x_10292:
[----:B------:R-:W-:Y:S05]  /*1550*/  @!P0 BRA `(.L_x_10174) ;  /* 0x0000000000048947 */ /* 0x000fea0003800000 */
[----:B------:R-:W-:Y:S01]  /*1560*/  BPT.TRAP 0x1 ;  /* 0x000000040000795c */ /* 0x000fe20000300000 */
.L_x_10174:
[----:B0-----:R-:W-:Y:S02]  /*1570*/  MOV R0, UR38 ;  /* 0x0000002600007c02 */ /* 0x001fe40008000f00 */
[----:B------:R-:W-:Y:S02]  /*1580*/  SHF.L.U32 R3, R2, 0x1f, RZ ;  /* 0x0000001f02037819 */ /* 0x000fe400000006ff */
[----:B------:R-:W-:-:S04]  /*1590*/  LEA R0, R0, UR41, 0x3 ;  /* 0x0000002900007c11 */ /* 0x000fc8000f8e18ff */
[----:B------:R0:W1:Y:S01]  /*15a0*/  SYNCS.PHASECHK.TRANS64.TRYWAIT P1, [R0+URZ+0x2d830], R3 ;  /* 0x02d83003000075a7 */ /* 0x000062000802017f */
[----:B------:R-:W-:Y:S05]  /*15b0*/  @!P0 BRA `(.L_x_10175) ;  /* 0x0000000000048947 */ /* 0x000fea0003800000 */
[----:B------:R-:W-:Y:S01]  /*15c0*/  BPT.TRAP 0x1 ;  /* 0x000000040000795c */ /* 0x000fe20000300000 */
.L_x_10175:
[----:B------:R-:W-:Y:S01]  /*15d0*/  IMAD.MOV.U32 R135, RZ, RZ, RZ ;  /* 0x000000ffff877224 */ /* 0x000fe200078e00ff */
[----:B-1----:R-:W-:Y:S06]  /*15e0*/  @P1 BRA `(.L_x_10176) ;  /* 0x0000000000081947 */ /* 0x002fec0003800000 */
[----:B------:R-:W1:Y:S02]  /*15f0*/  SYNCS.PHASECHK.TRANS64.TRYWAIT P1, [R0+URZ+0x2d830], R3 ;  /* 0x02d83003000075a7 */ /* 0x000e64000802017f */
[----:B-1----:R-:W-:Y:S05]  /*1600*/  @!P1 BRA `(.L_x_10177) ;  /* 0x000000c800a09947 */ /* 0x002fea0003800000 */
.L_x_10176:
        /* <DEDUP_REMOVED lines=53> */
.L_x_10178:
        /* <DEDUP_REMOVED lines=9> */
[----:B------:R-:W-:Y:S02]  /*19f0*/  IMAD.IADD R34, R151, 0x1, R88 ;  /* 0x0000000197227824 */ /* 0x000fe400078e0258 */
[----:B------:R-:W-:Y:S01]  /*1a00*/  FMUL.FTZ R95, R32, UR6 ;  /* 0x00000006205f7c20 */ /* 0x000fe20008410000 */
[----:B------:R-:W-:Y:S01]  /*1a10*/  FMUL.FTZ R14, R71, UR6 ;  /* 0x00000006470e7c20 */ /* 0x000fe20008410000 */
[----:B------:R-:W-:Y:S01]  /*1a20*/  FMUL.FTZ R20, R26, UR6 ;  /* 0x000000061a147c20 */ /* 0x000fe20008410000 */
[----:B------:R-:W-:-:S02]  /*1a30*/  IMAD R71, R149, -0x80, R34 ;  /* 0xffffff8095477824 */ /* 0x000fc400078e0222 */
[----:B------:R-:W-:Y:S01]  /*1a40*/  FMUL.FTZ R13, R27, UR6 ;  /* 0x000000061b0d7c20 */ /* 0x000fe20008410000 */
[----:B------:R-:W-:Y:S01]  /*1a50*/  FMUL.FTZ R97, R36, UR6 ;  /* 0x0000000624617c20 */ /* 0x000fe20008410000 */
[----:B------:R-:W3:Y:S01]  /*1a60*/  MUFU.TANH R92, R92 ;  /* 0x0000005c005c7308 */ /* 0x000ee20000002400 */
[----:B------:R-:W-:Y:S01]  /*1a70*/  FMUL.FTZ R11, R35, UR6 ;  /* 0x00000006230b7c20 */ /* 0x000fe20008410000 */
[C---:B------:R-:W-:Y:S01]  /*1a80*/  ISETP.GT.AND P2, PT, R71.reuse, RZ, PT ;  /* 0x000000ff4700720c */ /* 0x040fe20003f44270 */
[----:B------:R-:W-:Y:S01]  /*1a90*/  FMUL.FTZ R89, R30, UR6 ;  /* 0x000000061e597c20 */ /* 0x000fe20008410000 */
[----:B------:R-:W-:Y:S01]  /*1aa0*/  ISETP.GT.AND P1, PT, R71, 0x1, PT ;  /* 0x000000014700780c */ /* 0x000fe20003f24270 */
[----:B------:R-:W-:Y:S01]  /*1ab0*/  FMUL.FTZ R37, R37, UR6 ;  /* 0x0000000625257c20 */ /* 0x000fe20008410000 */
[----:B------:R-:W-:Y:S01]  /*1ac0*/  ISETP.GT.AND P6, PT, R71, 0x8, PT ;  /* 0x000000084700780c */ /* 0x000fe20003fc4270 */
[----:B------:R-:W-:Y:S01]  /*1ad0*/  FMUL.FTZ R12, R31, UR6 ;  /* 0x000000061f0c7c20 */ /* 0x000fe20008410000 */
[----:B------:R-:W4:Y:S01]  /*1ae0*/  MUFU.TANH R93, R93 ;  /* 0x0000005d005d7308 */ /* 0x000f220000002400 */
[----:B--2---:R-:W-:Y:S01]  /*1af0*/  FSEL R34, R91, -INF , P2 ;  /* 0xff8000005b227808 */ /* 0x004fe20001000000 */
[----:B------:R-:W-:Y:S01]  /*1b00*/  FMUL.FTZ R98, R40, UR6 ;  /* 0x0000000628627c20 */ /* 0x000fe20008410000 */
[----:B------:R-:W-:Y:S01]  /*1b10*/  ISETP.GT.AND P5, PT, R71, 0x9, PT ;  /* 0x000000094700780c */ /* 0x000fe20003fa4270 */
[----:B------:R-:W-:Y:S01]  /*1b20*/  FMUL.FTZ R10, R39, UR6 ;  /* 0x00000006270a7c20 */ /* 0x000fe20008410000 */
[----:B------:R-:W-:Y:S01]  /*1b30*/  ISETP.GT.AND P4, PT, R71, 0x10, PT ;  /* 0x000000104700780c */ /* 0x000fe20003f84270 */
[----:B------:R-:W-:Y:S01]  /*1b40*/  FMUL.FTZ R39, R41, UR6 ;  /* 0x0000000629277c20 */ /* 0x000fe20008410000 */
[----:B------:R-:W-:Y:S01]  /*1b50*/  FMUL.FTZ R30, R42, UR6 ;  /* 0x000000062a1e7c20 */ /* 0x000fe20008410000 */
[----:B------:R-:W2:Y:S01]  /*1b60*/  MUFU.TANH R94, R94 ;  /* 0x0000005e005e7308 */ /* 0x000ea20000002400 */
[----:B---3--:R-:W-:Y:S01]  /*1b70*/  FSEL R35, R92, -INF , P1 ;  /* 0xff8000005c237808 */ /* 0x008fe20000800000 */
[----:B------:R-:W-:Y:S01]  /*1b80*/  FMUL.FTZ R9, R43, UR6 ;  /* 0x000000062b097c20 */ /* 0x000fe20008410000 */
[----:B------:R-:W-:Y:S01]  /*1b90*/  ISETP.GT.AND P3, PT, R71, 0x11, PT ;  /* 0x000000114700780c */ /* 0x000fe20003f64270 */
[----:B------:R-:W-:Y:S01]  /*1ba0*/  FMUL.FTZ R43, R44, UR6 ;  /* 0x000000062c2b7c20 */ /* 0x000fe20008410000 */
[----:B------:R-:W-:Y:S01]  /*1bb0*/  FMNMX.FTZ R91, R34, R35, !PT ;  /* 0x00000023225b7209 */ /* 0x000fe20007810000 */
[----:B------:R-:W-:Y:S01]  /*1bc0*/  FMUL.FTZ R24, R50, UR6 ;  /* 0x0000000632187c20 */ /* 0x000fe20008410000 */
[----:B------:R-:W-:Y:S01]  /*1bd0*/  FMUL.FTZ R25, R38, UR6 ;  /* 0x0000000626197c20 */ /* 0x000fe20008410000 */
[----:B------:R-:W3:Y:S01]  /*1be0*/  MUFU.TANH R95, R95 ;  /* 0x0000005f005f7308 */ /* 0x000ee20000002400 */
[----:B----4-:R-:W-:Y:S01]  /*1bf0*/  FSEL R36, R93, -INF , P6 ;  /* 0xff8000005d247808 */ /* 0x010fe20003000000 */
[----:B------:R-:W-:Y:S01]  /*1c00*/  FMUL.FTZ R41, R45, UR6 ;  /* 0x000000062d297c20 */ /* 0x000fe20008410000 */
[----:B01----:R-:W-:Y:S01]  /*1c10*/  FMUL.FTZ R3, R51, UR6 ;  /* 0x0000000633037c20 */ /* 0x003fe20008410000 */
[----:B------:R-:W-:Y:S01]  /*1c20*/  FMUL.FTZ R51, R52, UR6 ;  /* 0x0000000634337c20 */ /* 0x000fe20008410000 */
[----:B------:R-:W-:Y:S01]  /*1c30*/  FMNMX.FTZ R91, R36, R91, !PT ;  /* 0x0000005b245b7209 */ /* 0x000fe20007810000 */
[----:B------:R-:W-:Y:S01]  /*1c40*/  FMUL.FTZ R6, R47, UR6 ;  /* 0x000000062f067c20 */ /* 0x000fe20008410000 */
[----:B------:R-:W-:Y:S01]  /*1c50*/  FMUL.FTZ R47, R48, UR6 ;  /* 0x00000006302f7c20 */ /* 0x000fe20008410000 */
[----:B------:R-:W0:Y:S01]  /*1c60*/  MUFU.TANH R20, R20 ;  /* 0x0000001400147308 */ /* 0x000e220000002400 */
        /* <DEDUP_REMOVED lines=49> */
[--C-:B------:R-:W-:Y:S01]  /*1f80*/  IMAD.MOV.U32 R134, RZ, RZ, R135.reuse ;  /* 0x000000ffff867224 */ /* 0x100fe200078e0087 */
[----:B------:R-:W-:Y:S01]  /*1f90*/  ISETP.GT.AND P6, PT, R71, 0x20, PT ;  /* 0x000000204700780c */ /* 0x000fe20003fc4270 */
[--C-:B------:R-:W-:Y:S01]  /*1fa0*/  IMAD.MOV.U32 R131, RZ, RZ, R135.reuse ;  /* 0x000000ffff837224 */ /* 0x100fe200078e0087 */
[----:B------:R-:W-:Y:S01]  /*1fb0*/  P2R R90, PR, RZ, 0x1 ;  /* 0x00000001ff5a7803 */ /* 0x000fe20000000000 */
[--C-:B------:R-:W-:Y:S01]  /*1fc0*/  IMAD.MOV.U32 R129, RZ, RZ, R135.reuse ;  /* 0x000000ffff817224 */ /* 0x100fe200078e0087 */
[-C--:B------:R-:W-:Y:S01]  /*1fd0*/  MOV R133, R135.reuse ;  /* 0x0000008700857202 */ /* 0x080fe20000000f00 */
[----:B------:R-:W1:Y:S01]  /*1fe0*/  MUFU.TANH R98, R98 ;  /* 0x0000006200627308 */ /* 0x000e620000002400 */
[----:B--2---:R-:W-:Y:S01]  /*1ff0*/  FSEL R54, R37, -INF , P1 ;  /* 0xff80000025367808 */ /* 0x004fe20000800000 */
[----:B------:R-:W-:Y:S01]  /*2000*/  FMUL.FTZ R37, R83, UR6 ;  /* 0x0000000653257c20 */ /* 0x000fe20008410000 */
[--C-:B------:R-:W-:Y:S01]  /*2010*/  IMAD.MOV.U32 R127, RZ, RZ, R135.reuse ;  /* 0x000000ffff7f7224 */ /* 0x100fe200078e0087 */
[----:B------:R-:W-:Y:S01]  /*2020*/  MOV R123, R135 ;  /* 0x00000087007b7202 */ /* 0x000fe20000000f00 */
[--C-:B------:R-:W-:Y:S01]  /*2030*/  IMAD.MOV.U32 R125, RZ, RZ, R135.reuse ;  /* 0x000000ffff7d7224 */ /* 0x100fe200078e0087 */
[----:B------:R-:W-:Y:S01]  /*2040*/  FMNMX.FTZ R91, R54, R91, !PT ;  /* 0x0000005b365b7209 */ /* 0x000fe20007810000 */
[--C-:B------:R-:W-:Y:S01]  /*2050*/  IMAD.MOV.U32 R121, RZ, RZ, R135.reuse ;  /* 0x000000ffff797224 */ /* 0x100fe200078e0087 */
        /* <DEDUP_REMOVED lines=14> */
[----:B------:R-:W-:-:S02]  /*2140*/  IMAD.MOV.U32 R107, RZ, RZ, R135 ;  /* 0x000000ffff6b7224 */ /* 0x000fc400078e0087 */
[----:B------:R-:W1:Y:S01]  /*2150*/  MUFU.TANH R11, R11 ;  /* 0x0000000b000b7308 */ /* 0x000e620000002400 */
[----:B--2---:R-:W-:Y:S01]  /*2160*/  FSEL R44, R33, -INF , P4 ;  /* 0xff800000212c7808 */ /* 0x004fe20002000000 */
[----:B------:R-:W-:Y:S01]  /*2170*/  FMUL.FTZ R33, R86, UR6 ;  /* 0x0000000656217c20 */ /* 0x000fe20008410000 */
[----:B------:R-:W-:Y:S01]  /*2180*/  ISETP.GT.AND P4, PT, R71, 0x28, PT ;  /* 0x000000284700780c */ /* 0x000fe20003f84270 */
[--C-:B------:R-:W-:Y:S02]  /*2190*/  IMAD.MOV.U32 R105, RZ, RZ, R135.reuse ;  /* 0x000000ffff697224 */ /* 0x100fe400078e0087 */
[--C-:B------:R-:W-:Y:S02]  /*21a0*/  IMAD.MOV.U32 R101, RZ, RZ, R135.reuse ;  /* 0x000000ffff657224 */ /* 0x100fe400078e0087 */
[----:B------:R-:W2:Y:S01]  /*21b0*/  MUFU.TANH R43, R43 ;  /* 0x0000002b002b7308 */ /* 0x000ea20000002400 */
[----:B0-----:R-:W-:Y:S01]  /*21c0*/  FSEL R58, R39, -INF , P5 ;  /* 0xff800000273a7808 */ /* 0x001fe20002800000 */
[----:B------:R-:W-:Y:S01]  /*21d0*/  FMUL.FTZ R39, R79, UR6 ;  /* 0x000000064f277c20 */ /* 0x000fe20008410000 */
[----:B------:R-:W-:-:S02]  /*21e0*/  IMAD.MOV.U32 R97, RZ, RZ, R135 ;  /* 0x000000ffff617224 */ /* 0x000fc400078e0087 */
[----:B------:R-:W-:Y:S01]  /*21f0*/  FMNMX.FTZ R91, R58, R91, !PT ;  /* 0x0000005b3a5b7209 */ /* 0x000fe20007810000 */
[--C-:B------:R-:W-:Y:S02]  /*2200*/  IMAD.MOV.U32 R95, RZ, RZ, R135.reuse ;  /* 0x000000ffff5f7224 */ /* 0x100fe400078e0087 */
        /* <DEDUP_REMOVED lines=12> */
[----:B------:R-:W-:-:S03]  /*22d0*/  FMUL.FTZ R41, R78, UR6 ;  /* 0x000000064e297c20 */ /* 0x000fc60008410000 */
        /* <DEDUP_REMOVED lines=21> */
[----:B------:R-:W-:Y:S01]  /*2430*/  FMUL.FTZ R31, R87, UR6 ;  /* 0x00000006571f7c20 */ /* 0x000fe20008410000 */
        /* <DEDUP_REMOVED lines=37> */
[----:B------:R-:W-:Y:S02]  /*2690*/  ISETP.GT.AND P4, PT, R71, 0x58, PT ;  /* 0x000000584700780c */ /* 0x000fe40003f84270 */
[----:B------:R-:W-:-:S03]  /*26a0*/  R2UR UR6, R0 ;  /* 0x00000000000672ca */ /* 0x000fc600000e0000 */
[----:B------:R-:W2:Y:S01]  /*26b0*/  MUFU.TANH R65, R65 ;  /* 0x0000004100417308 */ /* 0x000ea20000002400 */
[----:B0-----:R-:W-:-:S04]  /*26c0*/  FSEL R114, R61, -INF , P5 ;  /* 0xff8000003d727808 */ /* 0x001fc80002800000 */
[----:B------:R-:W-:-:S03]  /*26d0*/  FMNMX.FTZ R91, R114, R91, !PT ;  /* 0x0000005b725b7209 */ /* 0x000fc60007810000 */
[----:B------:R-:W0:Y:S01]  /*26e0*/  MUFU.TANH R28, R28 ;  /* 0x0000001c001c7308 */ /* 0x000e220000002400 */
[----:B-1----:R-:W-:Y:S01]  /*26f0*/  FSEL R8, R8, -INF , P3 ;  /* 0xff80000008087808 */ /* 0x002fe20001800000 */
[----:B------:R-:W-:Y:S01]  /*2700*/  UIADD3 UR6, UR6, 0x2d840, URZ ;  /* 0x0002d84006067890 */ /* 0x000fe2000fffe03f */
[----:B------:R-:W-:-:S03]  /*2710*/  ISETP.GT.AND P3, PT, R71, 0x59, PT ;  /* 0x000000594700780c */ /* 0x000fc60003f64270 */
[----:B------:R-:W-:Y:S02]  /*2720*/  UPRMT UR6, UR42, 0x654, UR6 ;  /* 0x000006542a067896 */ /* 0x000fe40008000006 */
[----:B------:R-:W1:Y:S01]  /*2730*/  MUFU.TANH R67, R67 ;  /* 0x0000004300437308 */ /* 0x000e620000002400 */
[----:B--2---:R-:W-:-:S04]  /*2740*/  FSEL R116, R65, -INF , P4 ;  /* 0xff80000041747808 */ /* 0x004fc80002000000 */
[----:B------:R-:W-:Y:S02]  /*2750*/  FMNMX.FTZ R91, R116, R91, !PT ;  /* 0x0000005b745b7209 */ /* 0x000fe40007810000 */
[----:B------:R-:W-:Y:S01]  /*2760*/  SYNCS.ARRIVE.TRANS64.RED.A1T0 RZ, [UR6], RZ ;  /* 0x000000ffffff79a7 */ /* 0x000fe20008100406 */
        /* <DEDUP_REMOVED lines=59> */
[----:B-1----:R-:W-:Y:S01]  /*2b20*/  FMNMX.FTZ R3, R91, R70, !PT ;  /* 0x000000465b037209 */ /* 0x002fe20007810000 */
[----:B------:R-:W-:-:S04]  /*2b30*/  IMAD.MOV.U32 R91, RZ, RZ, R135 ;  /* 0x000000ffff5b7224 */ /* 0x000fc800078e0087 */
[----:B------:R-:W1:Y:S02]  /*2b40*/  SHFL.BFLY PT, R70, R3, 0x1, 0x1f ;  /* 0x0c201f0003467f89 */ /* 0x000e6400000e0000 */
        /* <DEDUP_REMOVED lines=20> */
[----:B--2---:R-:W-:Y:S01]  /*2c90*/  FSEL R90, R37, -INF , P3 ;  /* 0xff800000255a7808 */ /* 0x004fe20001800000 */
[--C-:B------:R-:W-:Y:S01]  /*2ca0*/  FFMA.FTZ R39, R4, R71, -R15.reuse ;  /* 0x0000004704277223 */ /* 0x100fe2000001080f */
[----:B------:R-:W-:Y:S01]  /*2cb0*/  FMNMX.FTZ R3, R30, R3, !PT ;  /* 0x000000031e037209 */ /* 0x000fe20007810000 */
[-CC-:B------:R-:W-:Y:S01]  /*2cc0*/  FFMA.FTZ R5, R36, R71.reuse, -R15.reuse ;  /* 0x0000004724057223 */ /* 0x180fe2000001080f */
[----:B0-----:R-:W-:Y:S01]  /*2cd0*/  FSEL R102, R31, -INF , P1 ;  /* 0xff8000001f667808 */ /* 0x001fe20000800000 */
        /* <DEDUP_REMOVED lines=23> */
[----:B------:R-:W-:Y:S01]  /*2e50*/  FFMA.FTZ R108, R130, R71, -R15 ;  /* 0x00000047826c7223 */ /* 0x000fe2000001080f */
[----:B------:R-:W-:Y:S01]  /*2e60*/  MUFU.EX2 R7, R7 ;  /* 0x0000000700077308 */ /* 0x000fe20000000800 */
[----:B------:R-:W-:Y:S01]  /*2e70*/  FMNMX.FTZ R3, R68, R3, !PT ;  /* 0x0000000344037209 */ /* 0x000fe20007810000 */
[--C-:B------:R-:W-:Y:S01]  /*2e80*/  IMAD.MOV.U32 R130, RZ, RZ, R135.reuse ;  /* 0x000000ffff827224 */ /* 0x100fe200078e0087 */
[----:B------:R-:W-:Y:S01]  /*2e90*/  MOV R128, R135 ;  /* 0x0000008700807202 */ /* 0x000fe20000000f00 */
[--C-:B------:R-:W-:Y:S01]  /*2ea0*/  IMAD.MOV.U32 R126, RZ, RZ, R135.reuse ;  /* 0x000000ffff7e7224 */ /* 0x100fe200078e0087 */
[----:B------:R-:W-:Y:S01]  /*2eb0*/  FMNMX.FTZ R3, R72, R3, !PT ;  /* 0x0000000348037209 */ /* 0x000fe20007810000 */
[--C-:B------:R-:W-:Y:S01]  /*2ec0*/  IMAD.MOV.U32 R122, RZ, RZ, R135.reuse ;  /* 0x000000ffff7a7224 */ /* 0x100fe200078e0087 */
[----:B------:R-:W-:Y:S01]  /*2ed0*/  MOV R118, R135 ;  /* 0x0000008700767202 */ /* 0x000fe20000000f00 */
[----:B------:R-:W0:Y:S01]  /*2ee0*/  MUFU.EX2 R82, R82 ;  /* 0x0000005200527308 */ /* 0x000e220000000800 */
[----:B------:R-:W-:Y:S01]  /*2ef0*/  FMNMX.FTZ R3, R8, R3, !PT ;  /* 0x0000000308037209 */ /* 0x000fe20007810000 */
[----:B------:R-:W-:-:S03]  /*2f00*/  IMAD.MOV.U32 R114, RZ, RZ, R135 ;  /* 0x000000ffff727224 */ /* 0x000fc600078e0087 */
[----:B------:R-:W-:-:S03]  /*2f10*/  FMNMX.FTZ R3, R76, R3, !PT ;  /* 0x000000034c037209 */ /* 0x000fc60007810000 */
[----:B------:R-:W-:Y:S01]  /*2f20*/  MUFU.EX2 R5, R5 ;  /* 0x0000000500057308 */ /* 0x000fe20000000800 */
[----:B------:R-:W-:-:S04]  /*2f30*/  FMNMX.FTZ R27, R74, R3, !PT ;  /* 0x000000034a1b7209 */ /* 0x000fc80007810000 */
[----:B------:R-:W-:-:S03]  /*2f40*/  FMNMX.FTZ R27, R28, R27, !PT ;  /* 0x0000001b1c1b7209 */ /* 0x000fc60007810000 */
[----:B------:R1:W-:Y:S01]  /*2f50*/  MUFU.EX2 R3, R100 ;  /* 0x0000006400037308 */ /* 0x0003e20000000800 */
[----:B------:R-:W-:-:S04]  /*2f60*/  FMNMX.FTZ R27, R80, R27, !PT ;  /* 0x0000001b501b7209 */ /* 0x000fc80007810000 */
[----:B------:R-:W-:-:S03]  /*2f70*/  FMNMX.FTZ R27, R84, R27, !PT ;  /* 0x0000001b541b7209 */ /* 0x000fc60007810000 */
[----:B------:R-:W2:Y:S01]  /*2f80*/  MUFU.EX2 R36, R36 ;  /* 0x0000002400247308 */ /* 0x000ea20000000800 */
[----:B------:R-:W-:Y:S02]  /*2f90*/  FMNMX.FTZ R35, R14, R27, !PT ;  /* 0x0000001b0e237209 */ /* 0x000fe40007810000 */
[----:B-1----:R-:W-:Y:S01]  /*2fa0*/  FSEL R100, R33, -INF , P2 ;  /* 0xff80000021647808 */ /* 0x002fe20001000000 */
[--C-:B------:R-:W-:Y:S01]  /*2fb0*/  FFMA.FTZ R33, R96, R71, -R15.reuse ;  /* 0x0000004760217223 */ /* 0x100fe2000001080f */
[----:B------:R-:W-:Y:S01]  /*2fc0*/  FMNMX.FTZ R35, R26, R35, !PT ;  /* 0x000000231a237209 */ /* 0x000fe20007810000 */
[-CC-:B------:R-:W-:Y:S01]  /*2fd0*/  FFMA.FTZ R96, R106, R71.reuse, -R15.reuse ;  /* 0x000000476a607223 */ /* 0x180fe2000001080f */
[----:B------:R-:W-:Y:S01]  /*2fe0*/  FFMA.FTZ R106, R124, R71, -R15 ;  /* 0x000000477c6a7223 */ /* 0x000fe2000001080f */
[----:B------:R-:W-:Y:S01]  /*2ff0*/  MUFU.EX2 R27, R112 ;  /* 0x00000070001b7308 */ /* 0x000fe20000000800 */
[----:B------:R-:W-:Y:S01]  /*3000*/  FMNMX.FTZ R35, R92, R35, !PT ;  /* 0x000000235c237209 */ /* 0x000fe20007810000 */
[----:B------:R-:W-:-:S03]  /*3010*/  IMAD.MOV.U32 R124, RZ, RZ, R135 ;  /* 0x000000ffff7c7224 */ /* 0x000fc600078e0087 */
[----:B------:R-:W-:-:S03]  /*3020*/  FMNMX.FTZ R35, R56, R35, !PT ;  /* 0x0000002338237209 */ /* 0x000fc60007810000 */
[----:B------:R-:W1:Y:S01]  /*3030*/  MUFU.EX2 R9, R9 ;  /* 0x0000000900097308 */ /* 0x000e620000000800 */
[----:B------:R-:W-:-:S04]  /*3040*/  FMNMX.FTZ R35, R58, R35, !PT ;  /* 0x000000233a237209 */ /* 0x000fc80007810000 */
[----:B------:R-:W-:-:S03]  /*3050*/  FMNMX.FTZ R35, R86, R35, !PT ;  /* 0x0000002356237209 */ /* 0x000fc60007810000 */
[----:B------:R-:W-:Y:S01]  /*3060*/  MUFU.EX2 R34, R34 ;  /* 0x0000002200227308 */ /* 0x000fe20000000800 */
[----:B------:R-:W-:-:S04]  /*3070*/  FMNMX.FTZ R35, R90, R35, !PT ;  /* 0x000000235a237209 */ /* 0x000fc80007810000 */
[----:B------:R-:W-:-:S03]  /*3080*/  FMNMX.FTZ R35, R100, R35, !PT ;  /* 0x0000002364237209 */ /* 0x000fc60007810000 */
[----:B------:R-:W-:Y:S01]  /*3090*/  MUFU.EX2 R11, R11 ;  /* 0x0000000b000b7308 */ /* 0x000fe20000000800 */
[----:B------:R-:W-:Y:S01]  /*30a0*/  FMNMX.FTZ R37, R102, R35, !PT ;  /* 0x0000002366257209 */ /* 0x000fe20007810000 */
[----:B------:R-:W-:Y:S01]  /*30b0*/  FFMA.FTZ R35, R116, R71, -R15 ;  /* 0x0000004774237223 */ /* 0x000fe2000001080f */
[----:B------:R-:W-:-:S03]  /*30c0*/  IMAD.MOV.U32 R116, RZ, RZ, R135 ;  /* 0x000000ffff747224 */ /* 0x000fc600078e0087 */
[----:B------:R-:W3:Y:S02]  /*30d0*/  SHFL.BFLY PT, R78, R37, 0x2, 0x1f ;  /* 0x0c401f00254e7f89 */ /* 0x000ee400000e0000 */
[----:B------:R-:W-:Y:S08]  /*30e0*/  MUFU.EX2 R40, R40 ;  /* 0x0000002800287308 */ /* 0x000ff00000000800 */
[----:B------:R-:W-:Y:S08]  /*30f0*/  MUFU.EX2 R21, R21 ;  /* 0x0000001500157308 */ /* 0x000ff00000000800 */
[----:B------:R-:W-:Y:S01]  /*3100*/  MUFU.EX2 R42, R42 ;  /* 0x0000002a002a7308 */ /* 0x000fe20000000800 */
[----:B---3--:R-:W-:Y:S01]  /*3110*/  FMNMX.FTZ R41, R37, R78, !PT ;  /* 0x0000004e25297209 */ /* 0x008fe20007810000 */
[----:B------:R-:W-:-:S06]  /*3120*/  FFMA.FTZ R37, R120, R71, -R15 ;  /* 0x0000004778257223 */ /* 0x000fcc000001080f */
[----:B------:R-:W-:Y:S01]  /*3130*/  MUFU.EX2 R25, R25 ;  /* 0x0000001900197308 */ /* 0x000fe20000000800 */
[----:B------:R-:W-:Y:S01]  /*3140*/  IMAD.MOV.U32 R120, RZ, RZ, R135 ;  /* 0x000000ffff787224 */ /* 0x000fe200078e0087 */
[----:B------:R-:W3:Y:S06]  /*3150*/  SHFL.BFLY PT, R78, R41, 0x1, 0x1f ;  /* 0x0c201f00294e7f89 */ /* 0x000eec00000e0000 */
[----:B------:R-:W-:Y:S08]  /*3160*/  MUFU.EX2 R50, R50 ;  /* 0x0000003200327308 */ /* 0x000ff00000000800 */
[----:B------:R-:W-:Y:S08]  /*3170*/  MUFU.EX2 R52, R52 ;  /* 0x0000003400347308 */ /* 0x000ff00000000800 */
[----:B------:R-:W-:Y:S01]  /*3180*/  MUFU.EX2 R54, R54 ;  /* 0x0000003600367308 */ /* 0x000fe20000000800 */
[----:B---3--:R-:W-:Y:S01]  /*3190*/  FMNMX.FTZ R78, R41, R78, !PT ;  /* 0x0000004e294e7209 */ /* 0x008fe20007810000 */
[----:B------:R-:W-:Y:S01]  /*31a0*/  FFMA.FTZ R41, R132, R71, -R15 ;  /* 0x0000004784297223 */ /* 0x000fe2000001080f */
[----:B------:R-:W-:-:S02]  /*31b0*/  IMAD.MOV.U32 R132, RZ, RZ, R135 ;  /* 0x000000ffff847224 */ /* 0x000fc400078e0087 */
        /* <DEDUP_REMOVED lines=21> */
[----:B------:R3:W4:Y:S01]  /*3310*/  MUFU.EX2 R112, R45 ;  /* 0x0000002d00707308 */ /* 0x0007220000000800 */
[----:B0-----:R-:W-:Y:S01]  /*3320*/  FADD.FTZ R4, R7, R82 ;  /* 0x0000005207047221 */ /* 0x001fe20000010000 */
[-CC-:B------:R-:W-:Y:S01]  /*3330*/  FFMA.FTZ R51, R68, R71.reuse, -R15.reuse ;  /* 0x0000004744337223 */ /* 0x180fe2000001080f */
[--C-:B------:R-:W-:Y:S01]  /*3340*/  FFMA.FTZ R46, R72, R71, -R15.reuse ;  /* 0x00000047482e7223 */ /* 0x100fe2000001080f */
[----:B--2---:R-:W-:Y:S01]  /*3350*/  F2FP.F16.F32.PACK_AB R6, R36, R5 ;  /* 0x000000052406723e */ /* 0x004fe200000000ff */
[----:B------:R-:W-:Y:S01]  /*3360*/  FADD.FTZ R61, R5, R4 ;  /* 0x00000004053d7221 */ /* 0x000fe20000010000 */
[----:B------:R-:W-:Y:S01]  /*3370*/  F2FP.F16.F32.PACK_AB R4, R82, R7 ;  /* 0x000000075204723e */ /* 0x000fe200000000ff */
[-CC-:B------:R-:W-:Y:S01]  /*3380*/  FFMA.FTZ R0, R76, R71.reuse, -R15.reuse ;  /* 0x000000474c007223 */ /* 0x180fe2000001080f */
[----:B------:R0:W2:Y:S01]  /*3390*/  MUFU.EX2 R59, R47 ;  /* 0x0000002f003b7308 */ /* 0x0000a20000000800 */
[-C--:B---3--:R-:W-:Y:S01]  /*33a0*/  FFMA.FTZ R45, R10, R71.reuse, -R15 ;  /* 0x000000470a2d7223 */ /* 0x088fe2000001080f */
[----:B------:R-:W-:Y:S01]  /*33b0*/  FADD.FTZ R10, R36, R61 ;  /* 0x0000003d240a7221 */ /* 0x000fe20000010000 */
[-CC-:B------:R-:W-:Y:S01]  /*33c0*/  FFMA.FTZ R74, R74, R71.reuse, -R15.reuse ;  /* 0x000000474a4a7223 */ /* 0x180fe2000001080f */
[-CC-:B------:R-:W-:Y:S01]  /*33d0*/  FFMA.FTZ R28, R28, R71.reuse, -R15.reuse ;  /* 0x000000471c1c7223 */ /* 0x180fe2000001080f */
[-CC-:B------:R-:W-:Y:S01]  /*33e0*/  FFMA.FTZ R36, R84, R71.reuse, -R15.reuse ;  /* 0x0000004754247223 */ /* 0x180fe2000001080f */
[----:B-1----:R-:W-:Y:S01]  /*33f0*/  FADD.FTZ R61, R9, R10 ;  /* 0x0000000a093d7221 */ /* 0x002fe20000010000 */
[-CC-:B------:R-:W-:Y:S01]  /*3400*/  FFMA.FTZ R26, R26, R71.reuse, -R15.reuse ;  /* 0x000000471a1a7223 */ /* 0x180fe2000001080f */
[----:B------:R-:W1:Y:S01]  /*3410*/  MUFU.EX2 R12, R12 ;  /* 0x0000000c000c7308 */ /* 0x000e620000000800 */
[----:B----4-:R-:W-:Y:S01]  /*3420*/  FADD.FTZ R8, R57, R112 ;  /* 0x0000007039087221 */ /* 0x010fe20000010000 */
[-C--:B0-----:R-:W-:Y:S01]  /*3430*/  FFMA.FTZ R47, R60, R71.reuse, -R15 ;  /* 0x000000473c2f7223 */ /* 0x081fe2000001080f */
[----:B------:R-:W-:Y:S01]  /*3440*/  FADD.FTZ R10, R34, R61 ;  /* 0x0000003d220a7221 */ /* 0x000fe20000010000 */
[-CC-:B------:R-:W-:Y:S01]  /*3450*/  FFMA.FTZ R61, R14, R71.reuse, -R15.reuse ;  /* 0x000000470e3d7223 */ /* 0x180fe2000001080f */
[-CC-:B------:R-:W-:Y:S01]  /*3460*/  FFMA.FTZ R92, R92, R71.reuse, -R15.reuse ;  /* 0x000000475c5c7223 */ /* 0x180fe2000001080f */
[-CC-:B------:R-:W-:Y:S01]  /*3470*/  FFMA.FTZ R56, R56, R71.reuse, -R15.reuse ;  /* 0x0000004738387223 */ /* 0x180fe2000001080f */
[----:B------:R-:W-:Y:S01]  /*3480*/  FADD.FTZ R65, R11, R10 ;  /* 0x0000000a0b417221 */ /* 0x000fe20000010000 */
[----:B------:R-:W0:Y:S01]  /*3490*/  MUFU.EX2 R13, R13 ;  /* 0x0000000d000d7308 */ /* 0x000e220000000800 */
[----:B--2---:R-:W-:Y:S01]  /*34a0*/  FADD.FTZ R7, R59, R8 ;  /* 0x000000083b077221 */ /* 0x004fe20000010000 */
[-C--:B------:R-:W-:Y:S01]  /*34b0*/  FFMA.FTZ R58, R58, R71.reuse, -R15 ;  /* 0x000000473a3a7223 */ /* 0x080fe2000001080f */
[----:B------:R-:W-:Y:S01]  /*34c0*/  FADD.FTZ R10, R40, R65 ;  /* 0x00000041280a7221 */ /* 0x000fe20000010000 */
[-CC-:B------:R-:W-:Y:S01]  /*34d0*/  FFMA.FTZ R86, R86, R71.reuse, -R15.reuse ;  /* 0x0000004756567223 */ /* 0x180fe2000001080f */
[-CC-:B------:R-:W-:Y:S01]  /*34e0*/  FFMA.FTZ R90, R90, R71.reuse, -R15.reuse ;  /* 0x000000475a5a7223 */ /* 0x180fe2000001080f */
[----:B------:R-:W-:Y:S01]  /*34f0*/  FFMA.FTZ R100, R100, R71, -R15 ;  /* 0x0000004764647223 */ /* 0x000fe2000001080f */
[----:B------:R-:W-:Y:S01]  /*3500*/  FADD.FTZ R65, R21, R10 ;  /* 0x0000000a15417221 */ /* 0x000fe20000010000 */
[----:B------:R-:W2:Y:S01]  /*3510*/  MUFU.EX2 R20, R20 ;  /* 0x0000001400147308 */ /* 0x000ea20000000800 */
[C---:B-1----:R-:W-:Y:S01]  /*3520*/  FADD.FTZ R8, R12.reuse, R7 ;  /* 0x000000070c087221 */ /* 0x042fe20000010000 */
[----:B------:R-:W-:Y:S01]  /*3530*/  F2FP.F16.F32.PACK_AB R7, R12, R59 ;  /* 0x0000003b0c07723e */ /* 0x000fe200000000ff */
[----:B------:R-:W-:Y:S01]  /*3540*/  FADD.FTZ R10, R42, R65 ;  /* 0x000000412a0a7221 */ /* 0x000fe20000010000 */
[-CC-:B------:R-:W-:Y:S01]  /*3550*/  FFMA.FTZ R59, R80, R71.reuse, -R15.reuse ;  /* 0x00000047503b7223 */ /* 0x180fe2000001080f */
[----:B------:R-:W-:Y:S01]  /*3560*/  FFMA.FTZ R102, R102, R71, -R15 ;  /* 0x0000004766667223 */ /* 0x000fe2000001080f */
[----:B------:R-:W-:Y:S01]  /*3570*/  F2FP.F16.F32.PACK_AB R5, R112, R57 ;  /* 0x000000397005723e */ /* 0x000fe200000000ff */
[----:B------:R-:W-:Y:S01]  /*3580*/  FADD.FTZ R65, R25, R10 ;  /* 0x0000000a19417221 */ /* 0x000fe20000010000 */
[----:B------:R-:W1:Y:S01]  /*3590*/  MUFU.EX2 R38, R38 ;  /* 0x0000002600267308 */ /* 0x000e620000000800 */
[----:B0-----:R-:W-:Y:S01]  /*35a0*/  FADD.FTZ R63, R13, R8 ;  /* 0x000000080d3f7221 */ /* 0x001fe20000010000 */
[----:B------:R-:W-:Y:S01]  /*35b0*/  F2FP.F16.F32.PACK_AB R12, R42, R21 ;  /* 0x000000152a0c723e */ /* 0x000fe200000000ff */
[----:B------:R-:W-:Y:S01]  /*35c0*/  FADD.FTZ R10, R50, R65 ;  /* 0x00000041320a7221 */ /* 0x000fe20000010000 */
[----:B------:R0:W-:Y:S01]  /*35d0*/  STSM.16.M88.4 [R16+0x21800], R4 ;  /* 0x0218000410007844 */ /* 0x0001e20000000200 */
[----:B------:R-:W-:Y:S01]  /*35e0*/  IMAD.MOV.U32 R112, RZ, RZ, R135 ;  /* 0x000000ffff707224 */ /* 0x000fe200078e0087 */
[----:B------:R-:W-:-:S02]  /*35f0*/  MOV R88, R135 ;  /* 0x0000008700587202 */ /* 0x000fc40000000f00 */
        /* <DEDUP_REMOVED lines=12> */
[----:B------:R-:W-:-:S04]  /*36c0*/  FADD.FTZ R63, R3, R10 ;  /* 0x0000000a033f7221 */ /* 0x000fc80000010000 */
[----:B------:R-:W-:Y:S02]  /*36d0*/  FADD.FTZ R10, R52, R63 ;  /* 0x0000003f340a7221 */ /* 0x000fe40000010000 */
[----:B------:R-:W3:Y:S01]  /*36e0*/  MUFU.EX2 R49, R49 ;  /* 0x0000003100317308 */ /* 0x000ee20000000800 */
[----:B--2---:R-:W-:Y:S01]  /*36f0*/  FADD.FTZ R15, R53, R8 ;  /* 0x00000008350f7221 */ /* 0x004fe20000010000 */
[----:B------:R-:W-:-:S06]  /*3700*/  F2FP.F16.F32.PACK_AB R8, R34, R9 ;  /* 0x000000092208723e */ /* 0x000fcc00000000ff */
[----:B------:R-:W2:Y:S01]  /*3710*/  MUFU.EX2 R32, R32 ;  /* 0x0000002000207308 */ /* 0x000ea20000000800 */
[----:B-1----:R-:W-:Y:S01]  /*3720*/  FADD.FTZ R14, R24, R15 ;  /* 0x0000000f180e7221 */ /* 0x002fe20000010000 */
[----:B------:R-:W-:Y:S01]  /*3730*/  FADD.FTZ R15, R27, R10 ;  /* 0x0000000a1b0f7221 */ /* 0x000fe20000010000 */
[----:B------:R-:W-:Y:S02]  /*3740*/  F2FP.F16.F32.PACK_AB R10, R40, R11 ;  /* 0x0000000b280a723e */ /* 0x000fe400000000ff */
[----:B------:R-:W-:Y:S01]  /*3750*/  F2FP.F16.F32.PACK_AB R11, R45, R38 ;  /* 0x000000262d0b723e */ /* 0x000fe200000000ff */
[----:B------:R-:W-:Y:S01]  /*3760*/  FADD.FTZ R34, R54, R15 ;  /* 0x0000000f36227221 */ /* 0x000fe20000010000 */
[----:B------:R-:W-:Y:S01]  /*3770*/  F2FP.F16.F32.PACK_AB R15, R53, R44 ;  /* 0x0000002c350f723e */ /* 0x000fe200000000ff */
[----:B------:R-:W1:Y:S01]  /*3780*/  MUFU.EX2 R51, R51 ;  /* 0x0000003300337308 */ /* 0x000e620000000800 */
[----:B---3--:R-:W-:Y:S01]  /*3790*/  FADD.FTZ R9, R49, R14 ;  /* 0x0000000e31097221 */ /* 0x008fe20000010000 */
[----:B0-----:R-:W-:Y:S01]  /*37a0*/  FADD.FTZ R7, R29, R34 ;  /* 0x000000221d077221 */ /* 0x001fe20000010000 */
[----:B------:R-:W-:-:S03]  /*37b0*/  F2FP.F16.F32.PACK_AB R14, R50, R25 ;  /* 0x00000019320e723e */ /* 0x000fc600000000ff */
[----:B------:R-:W-:Y:S02]  /*37c0*/  FADD.FTZ R6, R62, R7 ;  /* 0x000000073e067221 */ /* 0x000fe40000010000 */
[----:B------:R-:W0:Y:S01]  /*37d0*/  MUFU.EX2 R46, R46 ;  /* 0x0000002e002e7308 */ /* 0x000e220000000800 */
[----:B--2---:R-:W-:Y:S01]  /*37e0*/  FADD.FTZ R4, R32, R9 ;  /* 0x0000000920047221 */ /* 0x004fe20000010000 */
[----:B------:R-:W-:Y:S02]  /*37f0*/  F2FP.F16.F32.PACK_AB R9, R20, R13 ;  /* 0x0000000d1409723e */ /* 0x000fe400000000ff */
[----:B------:R-:W-:-:S03]  /*3800*/  F2FP.F16.F32.PACK_AB R13, R47, R30 ;  /* 0x0000001e2f0d723e */ /* 0x000fc600000000ff */
[----:B------:R2:W-:Y:S01]  /*3810*/  STSM.16.M88.4 [R22], R8 ;  /* 0x0000000816007844 */ /* 0x0005e20000000200 */
[----:B------:R-:W3:Y:S01]  /*3820*/  MUFU.EX2 R33, R33 ;  /* 0x0000002100217308 */ /* 0x000ee20000000800 */
[----:B-1----:R-:W-:Y:S02]  /*3830*/  FADD.FTZ R5, R51, R4 ;  /* 0x0000000433057221 */ /* 0x002fe40000010000 */
[----:B------:R1:W-:Y:S05]  /*3840*/  STSM.16.M88.4 [R18], R12 ;  /* 0x0000000c12007844 */ /* 0x0003ea0000000200 */
[----:B------:R-:W4:Y:S01]  /*3850*/  MUFU.EX2 R55, R55 ;  /* 0x0000003700377308 */ /* 0x000f220000000800 */
[----:B0-----:R-:W-:Y:S01]  /*3860*/  FADD.FTZ R4, R46, R5 ;  /* 0x000000052e047221 */ /* 0x001fe20000010000 */
[----:B--2---:R-:W-:-:S06]  /*3870*/  F2FP.F16.F32.PACK_AB R8, R62, R29 ;  /* 0x0000001d3e08723e */ /* 0x004fcc00000000ff */
[----:B------:R-:W0:Y:S01]  /*3880*/  MUFU.EX2 R96, R96 ;  /* 0x0000006000607308 */ /* 0x000e220000000800 */
[----:B---3--:R-:W-:Y:S01]  /*3890*/  FADD.FTZ R7, R33, R6 ;  /* 0x0000000621077221 */ /* 0x008fe20000010000 */
[----:B------:R-:W-:-:S06]  /*38a0*/  F2FP.F16.F32.PACK_AB R6, R54, R27 ;  /* 0x0000001b3606723e */ /* 0x000fcc00000000ff */
[----:B------:R-:W2:Y:S01]  /*38b0*/  MUFU.EX2 R0, R0 ;  /* 0x0000000000007308 */ /* 0x000ea20000000800 */
[----:B----4-:R-:W-:-:S07]  /*38c0*/  FADD.FTZ R5, R55, R4 ;  /* 0x0000000437057221 */ /* 0x010fce0000010000 */
[----:B------:R-:W3:Y:S01]  /*38d0*/  MUFU.EX2 R31, R31 ;  /* 0x0000001f001f7308 */ /* 0x000ee20000000800 */
[C---:B0-----:R-:W-:Y:S01]  /*38e0*/  FADD.FTZ R4, R96.reuse, R7 ;  /* 0x0000000760047221 */ /* 0x041fe20000010000 */
[----:B------:R-:W-:Y:S02]  /*38f0*/  F2FP.F16.F32.PACK_AB R7, R51, R32 ;  /* 0x000000203307723e */ /* 0x000fe400000000ff */
[----:B------:R-:W-:Y:S01]  /*3900*/  F2FP.F16.F32.PACK_AB R10, R96, R33 ;  /* 0x00000021600a723e */ /* 0x000fe200000000ff */
[----:B------:R-:W-:-:S03]  /*3910*/  IMAD.MOV.U32 R96, RZ, RZ, R135 ;  /* 0x000000ffff607224 */ /* 0x000fc600078e0087 */
[----:B------:R-:W0:Y:S01]  /*3920*/  MUFU.EX2 R57, R74 ;  /* 0x0000004a00397308 */ /* 0x000e220000000800 */
[----:B--2---:R-:W-:-:S07]  /*3930*/  FADD.FTZ R20, R0, R5 ;  /* 0x0000000500147221 */ /* 0x004fce0000010000 */
[----:B------:R-:W-:Y:S01]  /*3940*/  MUFU.EX2 R94, R94 ;  /* 0x0000005e005e7308 */ /* 0x000fe20000000800 */
[----:B---3--:R-:W-:Y:S01]  /*3950*/  FADD.FTZ R5, R31, R4 ;  /* 0x000000041f057221 */ /* 0x008fe20000010000 */
[----:B------:R-:W-:-:S06]  /*3960*/  F2FP.F16.F32.PACK_AB R4, R52, R3 ;  /* 0x000000033404723e */ /* 0x000fcc00000000ff */
[----:B------:R-:W2:Y:S01]  /*3970*/  MUFU.EX2 R28, R28 ;  /* 0x0000001c001c7308 */ /* 0x000ea20000000800 */
[C---:B0-----:R-:W-:Y:S01]  /*3980*/  FADD.FTZ R3, R57.reuse, R20 ;  /* 0x0000001439037221 */ /* 0x041fe20000010000 */
[----:B------:R-:W-:-:S06]  /*3990*/  F2FP.F16.F32.PACK_AB R11, R57, R0 ;  /* 0x00000000390b723e */ /* 0x000fcc00000000ff */
[----:B------:R-:W-:Y:S08]  /*39a0*/  MUFU.EX2 R35, R35 ;  /* 0x0000002300237308 */ /* 0x000ff00000000800 */
[----:B------:R-:W0:Y:S01]  /*39b0*/  MUFU.EX2 R59, R59 ;  /* 0x0000003b003b7308 */ /* 0x000e220000000800 */
[----:B--2---:R-:W-:-:S07]  /*39c0*/  FADD.FTZ R20, R28, R3 ;  /* 0x000000031c147221 */ /* 0x004fce0000010000 */
[----:B------:R-:W-:Y:S08]  /*39d0*/  MUFU.EX2 R98, R98 ;  /* 0x0000006200627308 */ /* 0x000ff00000000800 */
[----:B------:R-:W1:Y:S01]  /*39e0*/  MUFU.EX2 R36, R36 ;  /* 0x0000002400247308 */ /* 0x000e620000000800 */
[----:B0-----:R-:W-:-:S07]  /*39f0*/  FADD.FTZ R9, R59, R20 ;  /* 0x000000143b097221 */ /* 0x001fce0000010000 */
[----:B------:R-:W-:Y:S08]  /*3a00*/  MUFU.EX2 R37, R37 ;  /* 0x0000002500257308 */ /* 0x000ff00000000800 */
[----:B------:R-:W0:Y:S01]  /*3a10*/  MUFU.EX2 R61, R61 ;  /* 0x0000003d003d7308 */ /* 0x000e220000000800 */
[----:B-1----:R-:W-:Y:S01]  /*3a20*/  FADD.FTZ R12, R36, R9 ;  /* 0x00000009240c7221 */ /* 0x002fe20000010000 */
[----:B------:R-:W-:-:S06]  /*3a30*/  F2FP.F16.F32.PACK_AB R9, R55, R46 ;  /* 0x0000002e3709723e */ /* 0x000fcc00000000ff */
[----:B------:R-:W1:Y:S08]  /*3a40*/  MUFU.EX2 R104, R104 ;  /* 0x0000006800687308 */ /* 0x000e700000000800 */
[----:B------:R2:W3:Y:S01]  /*3a50*/  MUFU.EX2 R48, R26 ;  /* 0x0000001a00307308 */ /* 0x0004e20000000800 */
[----:B0-----:R-:W-:-:S07]  /*3a60*/  FADD.FTZ R13, R61, R12 ;  /* 0x0000000c3d0d7221 */ /* 0x001fce0000010000 */
[----:B------:R-:W0:Y:S01]  /*3a70*/  MUFU.EX2 R39, R39 ;  /* 0x0000002700277308 */ /* 0x000e220000000800 */
[----:B--2---:R-:W-:Y:S01]  /*3a80*/  FADD.FTZ R26, R94, R5 ;  /* 0x000000055e1a7221 */ /* 0x004fe20000010000 */
[----:B------:R-:W-:Y:S02]  /*3a90*/  F2FP.F16.F32.PACK_AB R5, R49, R24 ;  /* 0x000000183105723e */ /* 0x000fe400000000ff */
[----:B-1----:R-:W-:Y:S01]  /*3aa0*/  F2FP.F16.F32.PACK_AB R24, R104, R37 ;  /* 0x000000256818723e */ /* 0x002fe200000000ff */
[----:B------:R-:W-:Y:S02]  /*3ab0*/  FADD.FTZ R3, R35, R26 ;  /* 0x0000001a23037221 */ /* 0x000fe40000010000 */
[----:B------:R1:W-:Y:S01]  /*3ac0*/  STSM.16.M88.4 [R17], R4 ;  /* 0x0000000411007844 */ /* 0x0003e20000000200 */
[----:B------:R2:W4:Y:S01]  /*3ad0*/  MUFU.EX2 R21, R92 ;  /* 0x0000005c00157308 */ /* 0x0005220000000800 */
[----:B------:R-:W-:Y:S01]  /*3ae0*/  FADD.FTZ R14, R98, R3 ;  /* 0x00000003620e7221 */ /* 0x000fe20000010000 */
[----:B---3--:R-:W-:Y:S01]  /*3af0*/  FADD.FTZ R0, R48, R13 ;  /* 0x0000000d30007221 */ /* 0x008fe20000010000 */
[----:B------:R3:W-:Y:S02]  /*3b00*/  STSM.16.M88.4 [R16+0x27800], R8 ;  /* 0x0278000810007844 */ /* 0x0007e40000000200 */
[----:B------:R-:W-:Y:S01]  /*3b10*/  FADD.FTZ R15, R37, R14 ;  /* 0x0000000e250f7221 */ /* 0x000fe20000010000 */
[----:B------:R-:W-:-:S02]  /*3b20*/  F2FP.F16.F32.PACK_AB R14, R98, R35 ;  /* 0x00000023620e723e */ /* 0x000fc400000000ff */
[----:B------:R-:W5:Y:S01]  /*3b30*/  MUFU.EX2 R106, R106 ;  /* 0x0000006a006a7308 */ /* 0x000f620000000800 */
[----:B------:R-:W-:Y:S01]  /*3b40*/  FADD.FTZ R12, R104, R15 ;  /* 0x0000000f680c7221 */ /* 0x000fe20000010000 */
[--C-:B------:R-:W-:Y:S01]  /*3b50*/  IMAD.MOV.U32 R104, RZ, RZ, R135.reuse ;  /* 0x000000ffff687224 */ /* 0x100fe200078e0087 */
[----:B------:R-:W-:Y:S01]  /*3b60*/  MOV R98, R135 ;  /* 0x0000008700627202 */ /* 0x000fe20000000f00 */
[--C-:B--2---:R-:W-:Y:S02]  /*3b70*/  IMAD.MOV.U32 R92, RZ, RZ, R135.reuse ;  /* 0x000000ffff5c7224 */ /* 0x104fe400078e0087 */
[----:B0-----:R-:W-:Y:S01]  /*3b80*/  FADD.FTZ R15, R39, R12 ;  /* 0x0000000c270f7221 */ /* 0x001fe20000010000 */
[----:B------:R-:W-:Y:S01]  /*3b90*/  F2FP.F16.F32.PACK_AB R12, R94, R31 ;  /* 0x0000001f5e0c723e */ /* 0x000fe200000000ff */
[----:B------:R-:W-:Y:S01]  /*3ba0*/  IMAD.MOV.U32 R94, RZ, RZ, R135 ;  /* 0x000000ffff5e7224 */ /* 0x000fe200078e0087 */
[----:B------:R-:W0:Y:S01]  /*3bb0*/  MUFU.EX2 R56, R56 ;  /* 0x0000003800387308 */ /* 0x000e220000000800 */
[C---:B----4-:R-:W-:Y:S01]  /*3bc0*/  FADD.FTZ R13, R21.reuse, R0 ;  /* 0x00000000150d7221 */ /* 0x050fe20000010000 */
[----:B------:R-:W-:-:S06]  /*3bd0*/  F2FP.F16.F32.PACK_AB R25, R21, R48 ;  /* 0x000000301519723e */ /* 0x000fcc00000000ff */
[----:B------:R-:W2:Y:S01]  /*3be0*/  MUFU.EX2 R43, R43 ;  /* 0x0000002b002b7308 */ /* 0x000ea20000000800 */
[C---:B-----5:R-:W-:Y:S01]  /*3bf0*/  FADD.FTZ R20, R106.reuse, R15 ;  /* 0x0000000f6a147221 */ /* 0x060fe20000010000 */
[----:B------:R-:W-:Y:S02]  /*3c00*/  F2FP.F16.F32.PACK_AB R15, R61, R36 ;  /* 0x000000243d0f723e */ /* 0x000fe400000000ff */
[----:B------:R-:W-:Y:S01]  /*3c10*/  F2FP.F16.F32.PACK_AB R26, R106, R39 ;  /* 0x000000276a1a723e */ /* 0x000fe200000000ff */
[----:B------:R-:W-:-:S03]  /*3c20*/  IMAD.MOV.U32 R106, RZ, RZ, R135 ;  /* 0x000000ffff6a7224 */ /* 0x000fc600078e0087 */
[----:B------:R-:W1:Y:S01]  /*3c30*/  MUFU.EX2 R110, R110 ;  /* 0x0000006e006e7308 */ /* 0x000e620000000800 */
[----:B0-----:R-:W-:-:S07]  /*3c40*/  FADD.FTZ R0, R56, R13 ;  /* 0x0000000d38007221 */ /* 0x001fce0000010000 */
[----:B------:R-:W0:Y:S01]  /*3c50*/  MUFU.EX2 R45, R58 ;  /* 0x0000003a002d7308 */ /* 0x000e220000000800 */
[----:B--2---:R-:W-:-:S07]  /*3c60*/  FADD.FTZ R13, R43, R20 ;  /* 0x000000142b0d7221 */ /* 0x004fce0000010000 */
[----:B------:R-:W-:Y:S01]  /*3c70*/  MUFU.EX2 R41, R41 ;  /* 0x0000002900297308 */ /* 0x000fe20000000800 */
[C---:B-1----:R-:W-:Y:S01]  /*3c80*/  FADD.FTZ R4, R110.reuse, R13 ;  /* 0x0000000d6e047221 */ /* 0x042fe20000010000 */
[----:B------:R-:W-:Y:S02]  /*3c90*/  F2FP.F16.F32.PACK_AB R13, R59, R28 ;  /* 0x0000001c3b0d723e */ /* 0x000fe400000000ff */
[----:B---3--:R-:W-:Y:S01]  /*3ca0*/  F2FP.F16.F32.PACK_AB R8, R110, R43 ;  /* 0x0000002b6e08723e */ /* 0x008fe200000000ff */
[----:B------:R-:W-:Y:S02]  /*3cb0*/  IMAD.MOV.U32 R110, RZ, RZ, R135 ;  /* 0x000000ffff6e7224 */ /* 0x000fe400078e0087 */
[----:B------:R1:W-:Y:S01]  /*3cc0*/  STSM.16.M88.4 [R23], R12 ;  /* 0x0000000c17007844 */ /* 0x0003e20000000200 */
[----:B------:R-:W2:Y:S01]  /*3cd0*/  MUFU.EX2 R108, R108 ;  /* 0x0000006c006c7308 */ /* 0x000ea20000000800 */
[C---:B0-----:R-:W-:Y:S01]  /*3ce0*/  F2FP.F16.F32.PACK_AB R27, R45.reuse, R56 ;  /* 0x000000382d1b723e */ /* 0x041fe200000000ff */
[----:B------:R-:W-:-:S04]  /*3cf0*/  FADD.FTZ R5, R45, R0 ;  /* 0x000000002d057221 */ /* 0x000fc80000010000 */
[----:B------:R1:W-:Y:S02]  /*3d00*/  STSM.16.M88.4 [R18+0x6000], R24 ;  /* 0x0060001812007844 */ /* 0x0003e40000000200 */
[----:B------:R-:W0:Y:S08]  /*3d10*/  MUFU.EX2 R86, R86 ;  /* 0x0000005600567308 */ /* 0x000e300000000800 */
[----:B------:R3:W4:Y:S01]  /*3d20*/  MUFU.EX2 R3, R90 ;  /* 0x0000005a00037308 */ /* 0x0007220000000800 */
[----:B--2---:R-:W-:-:S07]  /*3d30*/  F2FP.F16.F32.PACK_AB R10, R108, R41 ;  /* 0x000000296c0a723e */ /* 0x004fce00000000ff */
[----:B------:R-:W2:Y:S01]  /*3d40*/  MUFU.EX2 R100, R100 ;  /* 0x0000006400647308 */ /* 0x000ea20000000800 */
[----:B0-----:R-:W-:Y:S01]  /*3d50*/  FADD.FTZ R0, R86, R5 ;  /* 0x0000000556007221 */ /* 0x001fe20000010000 */
[----:B---3--:R-:W-:-:S06]  /*3d60*/  IMAD.MOV.U32 R90, RZ, RZ, R135 ;  /* 0x000000ffff5a7224 */ /* 0x008fcc00078e0087 */
[----:B------:R0:W3:Y:S01]  /*3d70*/  MUFU.EX2 R29, R102 ;  /* 0x00000066001d7308 */ /* 0x0000e20000000800 */
[C---:B----4-:R-:W-:Y:S01]  /*3d80*/  F2FP.F16.F32.PACK_AB R9, R3.reuse, R86 ;  /* 0x000000560309723e */ /* 0x050fe200000000ff */
[----:B------:R-:W-:Y:S01]  /*3d90*/  FADD.FTZ R5, R3, R0 ;  /* 0x0000000003057221 */ /* 0x000fe20000010000 */
[----:B------:R-:W-:-:S04]  /*3da0*/  FADD.FTZ R3, R41, R4 ;  /* 0x0000000429037221 */ /* 0x000fc80000010000 */
[----:B------:R-:W-:Y:S01]  /*3db0*/  FADD.FTZ R3, R108, R3 ;  /* 0x000000036c037221 */ /* 0x000fe20000010000 */
[----:B------:R-:W-:Y:S01]  /*3dc0*/  MOV R108, R135 ;  /* 0x00000087006c7202 */ /* 0x000fe20000000f00 */
[----:B--2---:R-:W-:Y:S01]  /*3dd0*/  FADD.FTZ R6, R100, R5 ;  /* 0x0000000564067221 */ /* 0x004fe20000010000 */
[--C-:B0-----:R-:W-:Y:S01]  /*3de0*/  IMAD.MOV.U32 R102, RZ, RZ, R135.reuse ;  /* 0x000000ffff667224 */ /* 0x101fe200078e0087 */
[C---:B---3--:R-:W-:Y:S02]  /*3df0*/  F2FP.F16.F32.PACK_AB R11, R29.reuse, R100 ;  /* 0x000000641d0b723e */ /* 0x048fe400000000ff */
[----:B------:R-:W-:Y:S01]  /*3e00*/  FADD.FTZ R6, R29, R6 ;  /* 0x000000061d067221 */ /* 0x000fe20000010000 */
[----:B------:R-:W-:Y:S02]  /*3e10*/  IMAD.MOV.U32 R100, RZ, RZ, R135 ;  /* 0x000000ffff647224 */ /* 0x000fe400078e0087 */
[----:B------:R1:W-:Y:S01]  /*3e20*/  STSM.16.M88.4 [R17+0x6000], R8 ;  /* 0x0060000811007844 */ /* 0x0003e20000000200 */
[----:B------:R0:W-:Y:S06]  /*3e30*/  MEMBAR.ALL.CTA ;  /* 0x0000000000007992 */ /* 0x0001ec0000008000 */
[----:B0-----:R-:W0:Y:S02]  /*3e40*/  FENCE.VIEW.ASYNC.S ;  /* 0x00000000000073c6 */ /* 0x001e240000000000 */
[----:B0-----:R-:W-:Y:S01]  /*3e50*/  NOP ;  /* 0x0000000000007918 */ /* 0x001fe20000000000 */
[----:B------:R-:W-:Y:S05]  /*3e60*/  @!P1 BRA `(.L_x_10179) ;  /* 0x0000002800a49947 */ /* 0x000fea0003800000 */
[----:B------:R-:W-:Y:S01]  /*3e70*/  VIADD R4, R149, 0xfffffffe ;  /* 0xfffffffe95047836 */ /* 0x000fe20000000000 */
[----:B------:R-:W-:Y:S01]  /*3e80*/  CS2R R134, SRZ ;  /* 0x0000000000867805 */ /* 0x000fe2000001ff00 */
        /* <DEDUP_REMOVED lines=28> */
.L_x_10190:
[----:B------:R-:W-:Y:S01]  /*4050*/  ISETP.NE.AND P2, PT, RZ, UR40, PT ;  /* 0x00000028ff007c0c */ /* 0x000fe2000bf45270 */
[----:B------:R-:W-:-:S04]  /*4060*/  UISETP.NE.AND UP0, UPT, UR11, 0x1, UPT ;  /* 0x000000010b00788c */ /* 0x000fc8000bf05270 */
[----:B------:R-:W-:-:S06]  /*4070*/  USEL UR6, URZ, 0x1, UP0 ;  /* 0x000000013f067887 */ /* 0x000fcc0008000000 */
[----:B------:R-:W-:Y:S02]  /*4080*/  LOP3.LUT R2, R7, UR6, RZ, 0x3c, !PT ;  /* 0x0000000607027c12 */ /* 0x000fe4000f8e3cff */
[----:B------:R-:W-:Y:S05]  /*4090*/  @P2 BRA `(.L_x_10180) ;  /* 0x0000000000342947 */ /* 0x000fea0003800000 */
[----:B------:R-:W-:Y:S05]  /*40a0*/  @!P0 BRA `(.L_x_10181) ;  /* 0x0000000000048947 */ /* 0x000fea0003800000 */
[----:B------:R-:W-:Y:S01]  /*40b0*/  BPT.TRAP 0x1 ;  /* 0x000000040000795c */ /* 0x000fe20000300000 */
.L_x_10181:
[----:B------:R-:W-:Y:S01]  /*40c0*/  UIADD3 UR6, UR11, 0x1, URZ ;  /* 0x000000010b067890 */ /* 0x000fe2000fffe03f */
[----:B-1----:R-:W-:-:S03]  /*40d0*/  SHF.L.U32 R8, R2, 0x1f, RZ ;  /* 0x0000001f02087819 */ /* 0x002fc600000006ff */
[----:B------:R-:W-:-:S04]  /*40e0*/  UISETP.NE.AND UP0, UPT, UR6, 0x2, UPT ;  /* 0x000000020600788c */ /* 0x000fc8000bf05270 */
[----:B------:R-:W-:-:S04]  /*40f0*/  USEL UR6, UR6, URZ, UP0 ;  /* 0x0000003f06067287 */ /* 0x000fc80008000000 */
[----:B------:R-:W-:-:S09]  /*4100*/  ULEA UR6, UR6, UR41, 0x3 ;  /* 0x0000002906067291 */ /* 0x000fd2000f8e183f */
[----:B------:R0:W1:Y:S01]  /*4110*/  SYNCS.PHASECHK.TRANS64.TRYWAIT P1, [UR6+0x2d830], R8 ;  /* 0x02d83008ff0075a7 */ /* 0x0000620008020146 */
[----:B------:R-:W-:Y:S05]  /*4120*/  @!P0 BRA `(.L_x_10182) ;  /* 0x0000000000048947 */ /* 0x000fea0003800000 */
[----:B------:R-:W-:Y:S01]  /*4130*/  BPT.TRAP 0x1 ;  /* 0x000000040000795c */ /* 0x000fe20000300000 */
.L_x_10182:
[----:B-1----:R-:W-:Y:S05]  /*4140*/  @P1 BRA `(.L_x_10180) ;  /* 0x0000000000081947 */ /* 0x002fea0003800000 */
[----:B------:R-:W1:Y:S02]  /*4150*/  SYNCS.PHASECHK.TRANS64.TRYWAIT P1, [UR6+0x2d830], R8 ;  /* 0x02d83008ff0075a7 */ /* 0x000e640008020146 */
[----:B-1----:R-:W-:Y:S05]  /*4160*/  @!P1 BRA `(.L_x_10183) ;  /* 0x0000009c00dc9947 */ /* 0x002fea0003800000 */
.L_x_10180:
[----:B-1----:R-:W1:Y:S01]  /*4170*/  S2R R9, SR_TID.X ;  /* 0x0000000000097919 */ /* 0x002e620000002100 */
[----:B------:R-:W-:Y:S01]  /*4180*/  UIADD3 UR38, UR11, 0x1, URZ ;  /* 0x000000010b267890 */ /* 0x000fe2000fffe03f */
[----:B------:R-:W-:Y:S01]  /*4190*/  UMOV UR7, 0x80000020 ;  /* 0x8000002000077882 */ /* 0x000fe20000000000 */
[----:B------:R-:W-:Y:S02]  /*41a0*/  UMOV UR32, UR8 ;  /* 0x0000000800207c82 */ /* 0x000fe40008000000 */
[----:B------:R-:W-:Y:S01]  /*41b0*/  UISETP.NE.AND UP0, UPT, UR38, 0x2, UPT ;  /* 0x000000022600788c */ /* 0x000fe2000bf05270 */
[----:B------:R-:W-:Y:S01]  /*41c0*/  UMOV UR33, UR9 ;  /* 0x0000000900217c82 */ /* 0x000fe20008000000 */
[----:B------:R-:W-:Y:S02]  /*41d0*/  UMOV UR35, 0x80000020 ;  /* 0x8000002000237882 */ /* 0x000fe40000000000 */
[----:B------:R-:W-:Y:S01]  /*41e0*/  USEL UR38, UR38, URZ, UP0 ;  /* 0x0000003f26267287 */ /* 0x000fe20008000000 */
[----:B------:R-:W-:Y:S01]  /*41f0*/  UMOV UR15, 0x80000020 ;  /* 0x80000020000f7882 */ /* 0x000fe20000000000 */
[----:B------:R-:W-:-:S02]  /*4200*/  UMOV UR19, 0x80000020 ;  /* 0x8000002000137882 */ /* 0x000fc40000000000 */
[----:B------:R-:W-:Y:S01]  /*4210*/  UIMAD UR6, UR38, 0x600, UR28 ;  /* 0x00000600260678a4 */ /* 0x000fe2000f8e021c */
[----:B------:R-:W-:Y:S01]  /*4220*/  UMOV UR23, 0x80000020 ;  /* 0x8000002000177882 */ /* 0x000fe20000000000 */
[----:B------:R-:W-:Y:S02]  /*4230*/  UMOV UR27, 0x80000020 ;  /* 0x80000020001b7882 */ /* 0x000fe40000000000 */
[----:B------:R-:W-:Y:S02]  /*4240*/  UIADD3 UR34, UR6, 0x2, URZ ;  /* 0x0000000206227890 */ /* 0x000fe4000fffe03f */
[----:B------:R-:W-:Y:S02]  /*4250*/  UIADD3 UR14, UR6, 0x200, URZ ;  /* 0x00000200060e7890 */ /* 0x000fe4000fffe03f */
[----:B------:R-:W-:Y:S02]  /*4260*/  UIADD3 UR18, UR6, 0x202, URZ ;  /* 0x0000020206127890 */ /* 0x000fe4000fffe03f */
[----:B------:R-:W-:-:S02]  /*4270*/  UIADD3 UR22, UR6, 0x400, URZ ;  /* 0x0000040006167890 */ /* 0x000fc4000fffe03f */
[----:B------:R-:W-:Y:S01]  /*4280*/  UIADD3 UR26, UR6, 0x402, URZ ;  /* 0x00000402061a7890 */ /* 0x000fe2000fffe03f */
[----:B-1----:R-:W-:-:S04]  /*4290*/  SHF.R.U32.HI R9, RZ, 0x7, R9 ;  /* 0x00000007ff097819 */ /* 0x002fc80000011609 */
[----:B0-----:R-:W-:-:S05]  /*42a0*/  IADD3 R8, R9, 0x8, RZ ;  /* 0x0000000809087810 */ /* 0x001fca0007ffe0ff */
[----:B------:R0:W-:Y:S06]  /*42b0*/  BAR.SYNC.DEFER_BLOCKING R8, 0x100 ;  /* 0x000400080000751d */ /* 0x0001ec0000010000 */
        /* <DEDUP_REMOVED lines=21> */
.L_x_10185:
[----:B------:R-:W-:Y:S01]  /*4410*/  ULEA UR6, UR11, UR41, 0x3 ;  /* 0x000000290b067291 */ /* 0x000fe2000f8e183f */
[----:B------:R-:W-:-:S08]  /*4420*/  SHF.L.U32 R7, R7, 0x1f, RZ ;  /* 0x0000001f07077819 */ /* 0x000fd000000006ff */
[----:B------:R0:W1:Y:S01]  /*4430*/  SYNCS.PHASECHK.TRANS64.TRYWAIT P1, [UR6+0x2d850], R7 ;  /* 0x02d85007ff0075a7 */ /* 0x0000620008020146 */
[----:B------:R-:W-:Y:S05]  /*4440*/  @!P0 BRA `(.L_x_10186) ;  /* 0x0000000000048947 */ /* 0x000fea0003800000 */
[----:B------:R-:W-:Y:S01]  /*4450*/  BPT.TRAP 0x1 ;  /* 0x000000040000795c */ /* 0x000fe20000300000 */
.L_x_10186:
[----:B-1----:R-:W-:Y:S05]  /*4460*/  @P1 BRA `(.L_x_10184) ;  /* 0x0000000000081947 */ /* 0x002fea0003800000 */
[----:B------:R-:W1:Y:S02]  /*4470*/  SYNCS.PHASECHK.TRANS64.TRYWAIT P1, [UR6+0x2d850], R7 ;  /* 0x02d85007ff0075a7 */ /* 0x000e640008020146 */
[----:B-1----:R-:W-:Y:S05]  /*4480*/  @!P1 BRA `(.L_x_10187) ;  /* 0x0000009c002c9947 */ /* 0x002fea0003800000 */
.L_x_10184:
[----:B------:R-:W-:Y:S01]  /*4490*/  UIADD3 UR6, UR41, 0x400, URZ ;  /* 0x0000040029067890 */ /* 0x000fe2000fffe03f */
[----:B------:R-:W-:Y:S01]  /*44a0*/  WARPGROUP.ARRIVE ;  /* 0x00000000000079c5 */ /* 0x000fe20000000000 */
[----:B------:R-:W-:-:S05]  /*44b0*/  ULOP3.LUT UR7, UR39, 0x10000, URZ, 0xfc, !UPT ;  /* 0x0001000027077892 */ /* 0x000fca000f8efc3f */
[----:B------:R-:W1:Y:S01]  /*44c0*/  S2R R9, SR_TID.X ;  /* 0x0000000000097919 */ /* 0x000e620000002100 */
[----:B------:R-:W-:Y:S01]  /*44d0*/  USHF.R.U32.HI UR6, URZ, 0x4, UR6 ;  /* 0x000000043f067899 */ /* 0x000fe20008011606 */
[----:B------:R-:W-:Y:S01]  /*44e0*/  UMOV UR33, 0x40000040 ;  /* 0x4000004000217882 */ /* 0x000fe20000000000 */
[----:B------:R-:W-:Y:S02]  /*44f0*/  UMOV UR35, 0x80000020 ;  /* 0x8000002000237882 */ /* 0x000fe40000000000 */
[----:B------:R-:W-:Y:S01]  /*4500*/  ULOP3.LUT UR6, UR6, 0x3fff, URZ, 0xc0, !UPT ;  /* 0x00003fff06067892 */ /* 0x000fe2000f8ec03f */
[----:B------:R-:W-:-:S03]  /*4510*/  UMOV UR32, UR7 ;  /* 0x0000000700207c82 */ /* 0x000fc60008000000 */
[----:B------:R-:W-:-:S04]  /*4520*/  ULOP3.LUT UR6, UR6, 0x2000000, URZ, 0xfc, !UPT ;  /* 0x0200000006067892 */ /* 0x000fc8000f8efc3f */
[----:B------:R-:W-:-:S07]  /*4530*/  UIMAD UR6, UR11, 0x600, UR6 ;  /* 0x000006000b0678a4 */ /* 0x000fce000f8e0206 */
[----:B------:R-:W-:Y:S02]  /*4540*/  UMOV UR34, UR6 ;  /* 0x0000000600227c82 */ /* 0x000fe40008000000 */
[----:B------:R-:W-:Y:S01]  /*4550*/  HGMMA.64x96x16.F32 R88, gdesc[UR32].tnspB, R88, gsb0 ;  /* 0x41600000205879f0 */ /* 0x000fe20008000858 */
[----:B------:R-:W-:Y:S02]  /*4560*/  UIADD3 UR32, UR7, 0x2, URZ ;  /* 0x0000000207207890 */ /* 0x000fe4000fffe03f */
[----:B------:R-:W-:Y:S01]  /*4570*/  UIADD3 UR34, UR6, 0x40, URZ ;  /* 0x0000004006227890 */ /* 0x000fe2000fffe03f */
[----:B------:R-:W-:Y:S01]  /*4580*/  UMOV UR33, 0x40000040 ;  /* 0x4000004000217882 */ /* 0x000fe20000000000 */
[----:B------:R-:W-:Y:S01]  /*4590*/  UMOV UR35, 0x80000020 ;  /* 0x8000002000237882 */ /* 0x000fe20000000000 */
[----:B-1----:R-:W-:Y:S02]  /*45a0*/  SHF.R.U32.HI R8, RZ, 0x7, R9 ;  /* 0x00000007ff087819 */ /* 0x002fe40000011609 */
[----:B------:R-:W-:-:S03]  /*45b0*/  ISETP.GE.U32.AND P1, PT, R9, 0x180, PT ;  /* 0x000001800900780c */ /* 0x000fc60003f26070 */
[----:B0-----:R-:W-:-:S05]  /*45c0*/  VIADD R7, R8, 0x9 ;  /* 0x0000000908077836 */ /* 0x001fca0000000000 */
        /* <DEDUP_REMOVED lines=50> */
.L_x_10188:
        /* <DEDUP_REMOVED lines=212> */
[--C-:B------:R-:W-:Y:S01]  /*5630*/  FFMA.FTZ R20, R20, R71, -R80.reuse ;  /* 0x0000004714147223 */ /* 0x100fe20000010850 */
[----:B0-----:R-:W-:Y:S01]  /*5640*/  FMNMX.FTZ R78, R84, R85, !PT ;  /* 0x00000055544e7209 */ /* 0x001fe20007810000 */
[----:B------:R-:W-:Y:S01]  /*5650*/  MUFU.EX2 R7, R7 ;  /* 0x0000000700077308 */ /* 0x000fe20000000800 */
[-CC-:B------:R-:W-:Y:S01]  /*5660*/  FFMA.FTZ R25, R25, R71.reuse, -R80.reuse ;  /* 0x0000004719197223 */ /* 0x180fe20000010850 */
[-CC-:B------:R-:W-:Y:S01]  /*5670*/  FFMA.FTZ R26, R26, R71.reuse, -R80.reuse ;  /* 0x000000471a1a7223 */ /* 0x180fe20000010850 */
[-CC-:B------:R-:W-:Y:S01]  /*5680*/  FFMA.FTZ R29, R29, R71.reuse, -R80.reuse ;  /* 0x000000471d1d7223 */ /* 0x180fe20000010850 */
[C---:B------:R-:W-:Y:S01]  /*5690*/  FADD.FTZ R0, -R78.reuse, R5 ;  /* 0x000000054e007221 */ /* 0x040fe20000010100 */
[-C--:B------:R-:W-:Y:S01]  /*56a0*/  FMUL.FTZ R84, R78, R71.reuse ;  /* 0x000000474e547220 */ /* 0x080fe20000410000 */
[-CC-:B------:R-:W-:Y:S01]  /*56b0*/  FFMA.FTZ R30, R30, R71.reuse, -R80.reuse ;  /* 0x000000471e1e7223 */ /* 0x180fe20000010850 */
[-C--:B------:R-:W-:Y:S01]  /*56c0*/  FFMA.FTZ R33, R33, R71.reuse, -R80 ;  /* 0x0000004721217223 */ /* 0x080fe20000010850 */
[-C--:B------:R-:W-:Y:S01]  /*56d0*/  FMUL.FTZ R0, R0, R71.reuse ;  /* 0x0000004700007220 */ /* 0x080fe20000410000 */
[-CC-:B------:R-:W-:Y:S01]  /*56e0*/  FFMA.FTZ R9, R9, R71.reuse, -R84.reuse ;  /* 0x0000004709097223 */ /* 0x180fe20000010854 */
[-C--:B------:R-:W-:Y:S01]  /*56f0*/  FFMA.FTZ R10, R10, R71.reuse, -R84 ;  /* 0x000000470a0a7223 */ /* 0x080fe20000010854 */
        /* <DEDUP_REMOVED lines=25> */
[----:B------:R-:W3:Y:S01]  /*5890*/  MUFU.EX2 R8, R8 ;  /* 0x0000000800087308 */ /* 0x000ee20000000800 */
[-CC-:B0-----:R-:W-:Y:S01]  /*58a0*/  FFMA.FTZ R83, R14, R71.reuse, -R84.reuse ;  /* 0x000000470e537223 */ /* 0x181fe20000010854 */
[-CC-:B------:R-:W-:Y:S01]  /*58b0*/  FFMA.FTZ R13, R21, R71.reuse, -R84.reuse ;  /* 0x00000047150d7223 */ /* 0x180fe20000010854 */
[-CC-:B------:R-:W-:Y:S01]  /*58c0*/  FFMA.FTZ R81, R32, R71.reuse, -R84.reuse ;  /* 0x0000004720517223 */ /* 0x180fe20000010854 */
[-CC-:B------:R-:W-:Y:S01]  /*58d0*/  FFMA.FTZ R14, R24, R71.reuse, -R84.reuse ;  /* 0x00000047180e7223 */ /* 0x180fe20000010854 */
[-CC-:B------:R-:W-:Y:S01]  /*58e0*/  FFMA.FTZ R32, R44, R71.reuse, -R84.reuse ;  /* 0x000000472c207223 */ /* 0x180fe20000010854 */
[-CC-:B------:R-:W-:Y:S01]  /*58f0*/  FFMA.FTZ R44, R47, R71.reuse, -R84.reuse ;  /* 0x000000472f2c7223 */ /* 0x180fe20000010854 */
[--C-:B------:R-:W-:Y:S01]  /*5900*/  FFMA.FTZ R47, R63, R71, -R84.reuse ;  /* 0x000000473f2f7223 */ /* 0x100fe20000010854 */
[----:B------:R-:W0:Y:S01]  /*5910*/  MUFU.EX2 R10, R10 ;  /* 0x0000000a000a7308 */ /* 0x000e220000000800 */
[----:B-1----:R-:W-:Y:S01]  /*5920*/  FFMA.FTZ R3, R5, R3, R7 ;  /* 0x0000000305037223 */ /* 0x002fe20000010007 */
[----:B--2---:R-:W-:Y:S01]  /*5930*/  FFMA.FTZ R63, R0, R6, R9 ;  /* 0x00000006003f7223 */ /* 0x004fe20000010009 */
[-CC-:B------:R-:W-:Y:S01]  /*5940*/  FFMA.FTZ R24, R27, R71.reuse, -R84.reuse ;  /* 0x000000471b187223 */ /* 0x180fe20000010854 */
[-CC-:B------:R-:W-:Y:S01]  /*5950*/  FFMA.FTZ R82, R28, R71.reuse, -R84.reuse ;  /* 0x000000471c527223 */ /* 0x180fe20000010854 */
[-CC-:B------:R-:W-:Y:S01]  /*5960*/  FFMA.FTZ R28, R31, R71.reuse, -R84.reuse ;  /* 0x000000471f1c7223 */ /* 0x180fe20000010854 */
[-CC-:B------:R-:W-:Y:S01]  /*5970*/  FFMA.FTZ R31, R43, R71.reuse, -R84.reuse ;  /* 0x000000472b1f7223 */ /* 0x180fe20000010854 */
[-CC-:B------:R-:W-:Y:S01]  /*5980*/  FFMA.FTZ R43, R60, R71.reuse, -R84.reuse ;  /* 0x000000473c2b7223 */ /* 0x180fe20000010854 */
[----:B------:R-:W1:Y:S01]  /*5990*/  MUFU.EX2 R11, R11 ;  /* 0x0000000b000b7308 */ /* 0x000e620000000800 */
[----:B---3--:R-:W-:Y:S01]  /*59a0*/  FADD.FTZ R6, R8, R3 ;  /* 0x0000000308067221 */ /* 0x008fe20000010000 */
        /* <DEDUP_REMOVED lines=11> */
[-CC-:B------:R-:W-:Y:S01]  /*5a60*/  FFMA.FTZ R40, R59, R71.reuse, -R84.reuse ;  /* 0x000000473b287223 */ /* 0x180fe20000010854 */
[-CC-:B------:R-:W-:Y:S01]  /*5a70*/  FFMA.FTZ R55, R55, R71.reuse, -R84.reuse ;  /* 0x0000004737377223 */ /* 0x180fe20000010854 */
[-C--:B------:R-:W-:Y:S01]  /*5a80*/  FFMA.FTZ R56, R56, R71.reuse, -R84 ;  /* 0x0000004738387223 */ /* 0x080fe20000010854 */
[----:B------:R-:W0:Y:S01]  /*5a90*/  MUFU.EX2 R12, R12 ;  /* 0x0000000c000c7308 */ /* 0x000e220000000800 */
[----:B-1----:R-:W-:Y:S01]  /*5aa0*/  FADD.FTZ R3, R11, R6 ;  /* 0x000000060b037221 */ /* 0x002fe20000010000 */
[-CC-:B------:R-:W-:Y:S01]  /*5ab0*/  FFMA.FTZ R68, R68, R71.reuse, -R84.reuse ;  /* 0x0000004744447223 */ /* 0x180fe20000010854 */
[-CC-:B------:R-:W-:Y:S01]  /*5ac0*/  FFMA.FTZ R73, R73, R71.reuse, -R84.reuse ;  /* 0x0000004749497223 */ /* 0x180fe20000010854 */
[-CC-:B------:R-:W-:Y:S01]  /*5ad0*/  FFMA.FTZ R74, R74, R71.reuse, -R84.reuse ;  /* 0x000000474a4a7223 */ /* 0x180fe20000010854 */
[----:B------:R-:W-:-:S03]  /*5ae0*/  FFMA.FTZ R79, R79, R71, -R84 ;  /* 0x000000474f4f7223 */ /* 0x000fc60000010854 */
        /* <DEDUP_REMOVED lines=20> */
[----:B------:R-:W-:Y:S01]  /*5c30*/  MUFU.EX2 R30, R30 ;  /* 0x0000001e001e7308 */ /* 0x000fe20000000800 */
[----:B0-----:R-:W-:-:S07]  /*5c40*/  FADD.FTZ R3, R29, R6 ;  /* 0x000000061d037221 */ /* 0x001fce0000010000 */
[----:B------:R-:W0:Y:S08]  /*5c50*/  MUFU.EX2 R81, R81 ;  /* 0x0000005100517308 */ /* 0x000e300000000800 */
[----:B------:R-:W-:Y:S08]  /*5c60*/  MUFU.EX2 R33, R33 ;  /* 0x0000002100217308 */ /* 0x000ff00000000800 */
[----:B------:R-:W2:Y:S08]  /*5c70*/  MUFU.EX2 R27, R27 ;  /* 0x0000001b001b7308 */ /* 0x000eb00000000800 */
[----:B------:R3:W-:Y:S08]  /*5c80*/  MUFU.EX2 R64, R51 ;  /* 0x0000003300407308 */ /* 0x0007f00000000800 */
[----:B------:R-:W-:Y:S01]  /*5c90*/  MUFU.EX2 R34, R34 ;  /* 0x0000002200227308 */ /* 0x000fe20000000800 */
[----:B---3--:R-:W-:-:S04]  /*5ca0*/  FADD.FTZ R51, R24, R63 ;  /* 0x0000003f18337221 */ /* 0x008fc80000010000 */
[----:B------:R-:W-:-:S03]  /*5cb0*/  FADD.FTZ R51, R82, R51 ;  /* 0x0000003352337221 */ /* 0x000fc60000010000 */
[----:B------:R-:W3:Y:S01]  /*5cc0*/  MUFU.EX2 R36, R36 ;  /* 0x0000002400247308 */ /* 0x000ee20000000800 */
[----:B-1----:R-:W-:-:S04]  /*5cd0*/  FADD.FTZ R6, R28, R51 ;  /* 0x000000331c067221 */ /* 0x002fc80000010000 */
[----:B0-----:R-:W-:-:S03]  /*5ce0*/  FADD.FTZ R6, R81, R6 ;  /* 0x0000000651067221 */ /* 0x001fc60000010000 */
[----:B------:R-:W-:Y:S01]  /*5cf0*/  MUFU.EX2 R37, R37 ;  /* 0x0000002500257308 */ /* 0x000fe20000000800 */
[----:B--2---:R-:W-:-:S07]  /*5d00*/  FADD.FTZ R51, R27, R6 ;  /* 0x000000061b337221 */ /* 0x004fce0000010000 */
[----:B------:R-:W0:Y:S08]  /*5d10*/  MUFU.EX2 R21, R21 ;  /* 0x0000001500157308 */ /* 0x000e300000000800 */
[----:B------:R-:W1:Y:S08]  /*5d20*/  MUFU.EX2 R38, R38 ;  /* 0x0000002600267308 */ /* 0x000e700000000800 */
[----:B------:R2:W-:Y:S08]  /*5d30*/  MUFU.EX2 R67, R52 ;  /* 0x0000003400437308 */ /* 0x0005f00000000800 */
[----:B------:R-:W4:Y:S01]  /*5d40*/  MUFU.EX2 R35, R35 ;  /* 0x0000002300237308 */ /* 0x000f220000000800 */
[----:B--2---:R-:W-:-:S04]  /*5d50*/  FADD.FTZ R52, R30, R3 ;  /* 0x000000031e347221 */ /* 0x004fc80000010000 */
[----:B------:R-:W-:Y:S01]  /*5d60*/  FADD.FTZ R3, R33, R52 ;  /* 0x0000003421037221 */ /* 0x000fe20000010000 */
[----:B---3--:R-:W-:Y:S02]  /*5d70*/  FADD.FTZ R52, R36, R51 ;  /* 0x0000003324347221 */ /* 0x008fe40000010000 */
[----:B------:R-:W2:Y:S01]  /*5d80*/  MUFU.EX2 R41, R41 ;  /* 0x0000002900297308 */ /* 0x000ea20000000800 */
[----:B------:R-:W-:Y:S01]  /*5d90*/  FADD.FTZ R6, R34, R3 ;  /* 0x0000000322067221 */ /* 0x000fe20000010000 */
[----:B0-----:R-:W-:-:S03]  /*5da0*/  FADD.FTZ R52, R21, R52 ;  /* 0x0000003415347221 */ /* 0x001fc60000010000 */
[----:B------:R-:W-:-:S03]  /*5db0*/  FADD.FTZ R3, R37, R6 ;  /* 0x0000000625037221 */ /* 0x000fc60000010000 */
[----:B------:R-:W-:Y:S01]  /*5dc0*/  MUFU.EX2 R31, R31 ;  /* 0x0000001f001f7308 */ /* 0x000fe20000000800 */
[----:B-1----:R-:W-:Y:S01]  /*5dd0*/  FADD.FTZ R6, R38, R3 ;  /* 0x0000000326067221 */ /* 0x002fe20000010000 */
[----:B----4-:R-:W-:-:S06]  /*5de0*/  FADD.FTZ R52, R35, R52 ;  /* 0x0000003423347221 */ /* 0x010fcc0000010000 */
[----:B------:R-:W0:Y:S01]  /*5df0*/  MUFU.EX2 R42, R42 ;  /* 0x0000002a002a7308 */ /* 0x000e220000000800 */
[----:B--2---:R-:W-:-:S07]  /*5e00*/  FADD.FTZ R3, R41, R6 ;  /* 0x0000000629037221 */ /* 0x004fce0000010000 */
[----:B------:R-:W-:Y:S08]  /*5e10*/  MUFU.EX2 R32, R32 ;  /* 0x0000002000207308 */ /* 0x000ff00000000800 */
[----:B------:R-:W1:Y:S01]  /*5e20*/  MUFU.EX2 R45, R45 ;  /* 0x0000002d002d7308 */ /* 0x000e620000000800 */
[----:B0-----:R-:W-:-:S07]  /*5e30*/  FADD.FTZ R6, R42, R3 ;  /* 0x000000032a067221 */ /* 0x001fce0000010000 */
[----:B------:R-:W0:Y:S08]  /*5e40*/  MUFU.EX2 R44, R44 ;  /* 0x0000002c002c7308 */ /* 0x000e300000000800 */
[----:B------:R-:W2:Y:S01]  /*5e50*/  MUFU.EX2 R46, R46 ;  /* 0x0000002e002e7308 */ /* 0x000ea20000000800 */
[----:B-1----:R-:W-:-:S07]  /*5e60*/  FADD.FTZ R3, R45, R6 ;  /* 0x000000062d037221 */ /* 0x002fce0000010000 */
[----:B------:R1:W3:Y:S08]  /*5e70*/  MUFU.EX2 R59, R39 ;  /* 0x00000027003b7308 */ /* 0x0002f00000000800 */
[----:B------:R-:W-:Y:S01]  /*5e80*/  MUFU.EX2 R49, R49 ;  /* 0x0000003100317308 */ /* 0x000fe20000000800 */
[----:B-1----:R-:W-:Y:S01]  /*5e90*/  FFMA.FTZ R39, R77, R71, -R84 ;  /* 0x000000474d277223 */ /* 0x002fe20000010854 */
[----:B------:R-:W-:-:S04]  /*5ea0*/  FADD.FTZ R77, R31, R52 ;  /* 0x000000341f4d7221 */ /* 0x000fc80000010000 */
[----:B------:R-:W-:Y:S02]  /*5eb0*/  FADD.FTZ R77, R32, R77 ;  /* 0x0000004d204d7221 */ /* 0x000fe40000010000 */
[----:B------:R-:W-:Y:S02]  /*5ec0*/  MUFU.EX2 R50, R50 ;  /* 0x0000003200327308 */ /* 0x000fe40000000800 */
[----:B0-----:R-:W-:-:S06]  /*5ed0*/  FADD.FTZ R6, R44, R77 ;  /* 0x0000004d2c067221 */ /* 0x001fcc0000010000 */
[----:B------:R-:W-:Y:S08]  /*5ee0*/  MUFU.EX2 R53, R53 ;  /* 0x0000003500357308 */ /* 0x000ff00000000800 */
[----:B------:R-:W0:Y:S08]  /*5ef0*/  MUFU.EX2 R60, R55 ;  /* 0x00000037003c7308 */ /* 0x000e300000000800 */
[----:B------:R2:W-:Y:S08]  /*5f00*/  MUFU.EX2 R55, R40 ;  /* 0x0000002800377308 */ /* 0x0005f00000000800 */
[----:B------:R-:W-:Y:S01]  /*5f10*/  MUFU.EX2 R54, R54 ;  /* 0x0000003600367308 */ /* 0x000fe20000000800 */
[----:B--2---:R-:W-:Y:S01]  /*5f20*/  FADD.FTZ R40, R46, R3 ;  /* 0x000000032e287221 */ /* 0x004fe20000010000 */
[----:B---3--:R-:W-:-:S04]  /*5f30*/  FADD.FTZ R3, R59, R6 ;  /* 0x000000063b037221 */ /* 0x008fc80000010000 */
[----:B------:R-:W-:Y:S02]  /*5f40*/  FADD.FTZ R6, R64, R3 ;  /* 0x0000000340067221 */ /* 0x000fe40000010000 */
[----:B------:R-:W1:Y:S02]  /*5f50*/  MUFU.EX2 R63, R56 ;  /* 0x00000038003f7308 */ /* 0x000e640000000800 */
[----:B------:R-:W-:-:S04]  /*5f60*/  FADD.FTZ R3, R67, R6 ;  /* 0x0000000643037221 */ /* 0x000fc80000010000 */
[----:B0-----:R-:W-:Y:S02]  /*5f70*/  FADD.FTZ R6, R60, R3 ;  /* 0x000000033c067221 */ /* 0x001fe40000010000 */
[----:B------:R-:W0:Y:S08]  /*5f80*/  MUFU.EX2 R57, R57 ;  /* 0x0000003900397308 */ /* 0x000e300000000800 */
[----:B------:R2:W3:Y:S01]  /*5f90*/  MUFU.EX2 R56, R43 ;  /* 0x0000002b00387308 */ /* 0x0004e20000000800 */
[----:B-1----:R-:W-:-:S04]  /*5fa0*/  FADD.FTZ R6, R63, R6 ;  /* 0x000000063f067221 */ /* 0x002fc80000010000 */
[----:B------:R-:W-:-:S03]  /*5fb0*/  FADD.FTZ R77, R55, R6 ;  /* 0x00000006374d7221 */ /* 0x000fc60000010000 */
[----:B------:R-:W1:Y:S01]  /*5fc0*/  MUFU.EX2 R58, R58 ;  /* 0x0000003a003a7308 */ /* 0x000e620000000800 */
[----:B--2---:R-:W-:-:S04]  /*5fd0*/  FADD.FTZ R43, R49, R40 ;  /* 0x00000028312b7221 */ /* 0x004fc80000010000 */
[----:B------:R-:W-:-:S03]  /*5fe0*/  FADD.FTZ R40, R50, R43 ;  /* 0x0000002b32287221 */ /* 0x000fc60000010000 */
[----:B------:R-:W2:Y:S01]  /*5ff0*/  MUFU.EX2 R61, R61 ;  /* 0x0000003d003d7308 */ /* 0x000ea20000000800 */
[----:B------:R-:W-:-:S04]  /*6000*/  FADD.FTZ R43, R53, R40 ;  /* 0x00000028352b7221 */ /* 0x000fc80000010000 */
[----:B------:R-:W-:-:S03]  /*6010*/  FADD.FTZ R40, R54, R43 ;  /* 0x0000002b36287221 */ /* 0x000fc60000010000 */
[----:B------:R-:W4:Y:S01]  /*6020*/  MUFU.EX2 R51, R47 ;  /* 0x0000002f00337308 */ /* 0x000f220000000800 */
[----:B0-----:R-:W-:Y:S01]  /*6030*/  FADD.FTZ R3, R57, R40 ;  /* 0x0000002839037221 */ /* 0x001fe20000010000 */
[----:B---3--:R-:W-:-:S03]  /*6040*/  FADD.FTZ R40, R56, R77 ;  /* 0x0000004d38287221 */ /* 0x008fc60000010000 */
[----:B-1----:R-:W-:-:S03]  /*6050*/  FADD.FTZ R6, R58, R3 ;  /* 0x000000033a067221 */ /* 0x002fc60000010000 */
[----:B------:R-:W0:Y:S01]  /*6060*/  MUFU.EX2 R62, R62 ;  /* 0x0000003e003e7308 */ /* 0x000e220000000800 */
[----:B--2---:R-:W-:-:S07]  /*6070*/  FADD.FTZ R3, R61, R6 ;  /* 0x000000063d037221 */ /* 0x004fce0000010000 */
[----:B------:R-:W1:Y:S01]  /*6080*/  MUFU.EX2 R52, R48 ;  /* 0x0000003000347308 */ /* 0x000e620000000800 */
[----:B----4-:R-:W-:-:S07]  /*6090*/  FADD.FTZ R77, R51, R40 ;  /* 0x00000028334d7221 */ /* 0x010fce0000010000 */
        /* <DEDUP_REMOVED lines=28> */
.L_x_10189:
[----:B------:R-:W-:Y:S01]  /*6260*/  ULEA UR6, UR11, UR41, 0x3 ;  /* 0x000000290b067291 */ /* 0x000fe2000f8e183f */
[----:B------:R-:W-:Y:S01]  /*6270*/  F2FP.F16.F32.PACK_AB R9, R10, R9 ;  /* 0x000000090a09723e */ /* 0x000fe200000000ff */
[----:B------:R-:W-:Y:S01]  /*6280*/  FMUL.FTZ R88, R88, R5 ;  /* 0x0000000558587220 */ /* 0x000fe20000410000 */
        /* <DEDUP_REMOVED lines=15> */
[----:B------:R-:W-:Y:S01]  /*6380*/  SYNCS.ARRIVE.TRANS64.RED.A1T0 RZ, [UR6], RZ ;  /* 0x000000ffffff79a7 */ /* 0x000fe20008100406 */
[----:B------:R-:W-:Y:S01]  /*6390*/  F2FP.F16.F32.PACK_AB R25, R81, R28 ;  /* 0x0000001c5119723e */ /* 0x000fe200000000ff */
[----:B------:R0:W-:Y:S01]  /*63a0*/  STSM.16.M88.4 [R16+0x21800], R8 ;  /* 0x0218000810007844 */ /* 0x0001e20000000200 */
[----:B------:R-:W-:Y:S01]  /*63b0*/  F2FP.F16.F32.PACK_AB R26, R34, R33 ;  /* 0x00000021221a723e */ /* 0x000fe200000000ff */
[----:B------:R-:W-:Y:S01]  /*63c0*/  FMUL.FTZ R97, R97, R5 ;  /* 0x0000000561617220 */ /* 0x000fe20000410000 */
[----:B------:R-:W-:Y:S01]  /*63d0*/  F2FP.F16.F32.PACK_AB R27, R36, R27 ;  /* 0x0000001b241b723e */ /* 0x000fe200000000ff */
[----:B------:R1:W-:Y:S01]  /*63e0*/  STSM.16.M88.4 [R22], R12 ;  /* 0x0000000c16007844 */ /* 0x0003e20000000200 */
[----:B------:R-:W-:Y:S01]  /*63f0*/  F2FP.F16.F32.PACK_AB R28, R38, R37 ;  /* 0x00000025261c723e */ /* 0x000fe200000000ff */
[----:B------:R-:W-:Y:S01]  /*6400*/  FMUL.FTZ R100, R100, R5 ;  /* 0x0000000564647220 */ /* 0x000fe20000410000 */
[----:B------:R-:W-:Y:S01]  /*6410*/  F2FP.F16.F32.PACK_AB R29, R35, R21 ;  /* 0x00000015231d723e */ /* 0x000fe200000000ff */
[----:B------:R2:W-:Y:S01]  /*6420*/  STSM.16.M88.4 [R18], R24 ;  /* 0x0000001812007844 */ /* 0x0005e20000000200 */
[----:B------:R-:W-:Y:S01]  /*6430*/  F2FP.F16.F32.PACK_AB R30, R42, R41 ;  /* 0x000000292a1e723e */ /* 0x000fe200000000ff */
[----:B------:R-:W-:Y:S01]  /*6440*/  FMUL.FTZ R101, R101, R5 ;  /* 0x0000000565657220 */ /* 0x000fe20000410000 */
        /* <DEDUP_REMOVED lines=10> */
[----:B0-----:R-:W-:Y:S01]  /*64f0*/  F2FP.F16.F32.PACK_AB R8, R54, R53 ;  /* 0x000000353608723e */ /* 0x001fe200000000ff */
[----:B------:R-:W-:Y:S01]  /*6500*/  FMUL.FTZ R112, R112, R5 ;  /* 0x0000000570707220 */ /* 0x000fe20000410000 */
[----:B------:R-:W-:Y:S01]  /*6510*/  F2FP.F16.F32.PACK_AB R9, R63, R60 ;  /* 0x0000003c3f09723e */ /* 0x000fe200000000ff */
[----:B------:R2:W-:Y:S01]  /*6520*/  STSM.16.M88.4 [R16+0x27800], R32 ;  /* 0x0278002010007844 */ /* 0x0005e20000000200 */
[----:B------:R-:W-:Y:S01]  /*6530*/  F2FP.F16.F32.PACK_AB R10, R58, R57 ;  /* 0x000000393a0a723e */ /* 0x000fe200000000ff */
[----:B------:R-:W-:Y:S01]  /*6540*/  FMUL.FTZ R113, R113, R5 ;  /* 0x0000000571717220 */ /* 0x000fe20000410000 */
[----:B------:R-:W-:Y:S01]  /*6550*/  F2FP.F16.F32.PACK_AB R11, R56, R55 ;  /* 0x00000037380b723e */ /* 0x000fe200000000ff */
[----:B------:R-:W-:Y:S01]  /*6560*/  FMUL.FTZ R116, R116, R5 ;  /* 0x0000000574747220 */ /* 0x000fe20000410000 */
[----:B-1----:R-:W-:Y:S01]  /*6570*/  F2FP.F16.F32.PACK_AB R12, R62, R61 ;  /* 0x0000003d3e0c723e */ /* 0x002fe200000000ff */
        /* <DEDUP_REMOVED lines=14> */
[-C--:B------:R-:W-:Y:S01]  /*6660*/  FMUL.FTZ R128, R128, R5.reuse ;  /* 0x0000000580807220 */ /* 0x080fe20000410000 */
[----:B------:R-:W-:Y:S01]  /*6670*/  ISETP.GT.AND P1, PT, R4, RZ, PT ;  /* 0x000000ff0400720c */ /* 0x000fe20003f24270 */
[-C--:B------:R-:W-:Y:S01]  /*6680*/  FMUL.FTZ R129, R129, R5.reuse ;  /* 0x0000000581817220 */ /* 0x080fe20000410000 */
[-C--:B------:R-:W-:Y:S01]  /*6690*/  FMUL.FTZ R132, R132, R5.reuse ;  /* 0x0000000584847220 */ /* 0x080fe20000410000 */
[----:B------:R2:W-:Y:S01]  /*66a0*/  STSM.16.M88.4 [R17+0x6000], R72 ;  /* 0x0060004811007844 */ /* 0x0005e20000000200 */
[----:B------:R-:W-:Y:S01]  /*66b0*/  FMUL.FTZ R133, R133, R5 ;  /* 0x0000000585857220 */ /* 0x000fe20000410000 */
        /* <DEDUP_REMOVED lines=30> */
[----:B------:R-:W-:Y:S01]  /*68a0*/  VIADD R4, R4, 0xffffffff ;  /* 0xffffffff04047836 */ /* 0x000fe20000000000 */
[----:B------:R-:W-:Y:S01]  /*68b0*/  MOV R7, R2 ;  /* 0x0000000200077202 */ /* 0x000fe20000000f00 */
[----:B------:R-:W-:-:S02]  /*68c0*/  IMAD.MOV.U32 R5, RZ, RZ, R78 ;  /* 0x000000ffff057224 */ /* 0x000fc400078e004e */
[----:B------:R-:W-:Y:S01]  /*68d0*/  IMAD.MOV.U32 R0, RZ, RZ, R70 ;  /* 0x000000ffff007224 */ /* 0x000fe200078e0046 */
[----:B0-----:R-:W-:Y:S01]  /*68e0*/  NOP ;  /* 0x0000000000007918 */ /* 0x001fe20000000000 */
[----:B--2---:R-:W-:Y:S05]  /*68f0*/  @P1 BRA `(.L_x_10190) ;  /* 0xffffffd400d41947 */ /* 0x004fea000383ffff */
.L_x_10179:
[----:B------:R-:W-:Y:S06]  /*6900*/  BAR.ARV 0x8, 0x200 ;  /* 0x0208000000007b1d */ /* 0x000fec0000002000 */
[----:B------:R-:W-:Y:S05]  /*6910*/  @!P0 BRA `(.L_x_10191) ;  /* 0x0000000000048947 */ /* 0x000fea0003800000 */
[----:B------:R-:W-:Y:S01]  /*6920*/  BPT.TRAP 0x1 ;  /* 0x000000040000795c */ /* 0x000fe20000300000 */
.L_x_10191:
[----:B------:R-:W-:Y:S01]  /*6930*/  ULEA UR4, UR38, UR41, 0x3 ;  /* 0x0000002926047291 */ /* 0x000fe2000f8e183f */
[----:B------:R-:W-:-:S08]  /*6940*/  SHF.L.U32 R0, R2, 0x1f, RZ ;  /* 0x0000001f02007819 */ /* 0x000fd000000006ff */
[----:B------:R0:W2:Y:S01]  /*6950*/  SYNCS.PHASECHK.TRANS64.TRYWAIT P1, [UR4+0x2d850], R0 ;  /* 0x02d85000ff0075a7 */ /* 0x0000a20008020144 */
[----:B------:R-:W-:Y:S05]  /*6960*/  @!P0 BRA `(.L_x_10192) ;  /* 0x0000000000048947 */ /* 0x000fea0003800000 */
[----:B------:R-:W-:Y:S01]  /*6970*/  BPT.TRAP 0x1 ;  /* 0x000000040000795c */ /* 0x000fe20000300000 */
.L_x_10192:
[----:B--2---:R-:W-:Y:S05]  /*6980*/  @P1 BRA `(.L_x_10193) ;  /* 0x0000000000081947 */ /* 0x004fea0003800000 */
[----:B------:R-:W2:Y:S02]  /*6990*/  SYNCS.PHASECHK.TRANS64.TRYWAIT P1, [UR4+0x2d850], R0 ;  /* 0x02d85000ff0075a7 */ /* 0x000ea40008020144 */
[----:B--2---:R-:W-:Y:S05]  /*69a0*/  @!P1 BRA `(.L_x_10194) ;  /* 0x0000007400fc9947 */ /* 0x004fea0003800000 */
.L_x_10193:
[----:B------:R-:W-:Y:S01]  /*69b0*/  UIADD3 UR41, UR41, 0x400, URZ ;  /* 0x0000040029297890 */ /* 0x000fe2000fffe03f */
[----:B------:R-:W-:Y:S01]  /*69c0*/  WARPGROUP.ARRIVE ;  /* 0x00000000000079c5 */ /* 0x000fe20000000000 */
[----:B------:R-:W-:Y:S01]  /*69d0*/  ULOP3.LUT UR39, UR39, 0x10000, URZ, 0xfc, !UPT ;  /* 0x0001000027277892 */ /* 0x000fe2000f8efc3f */
[----:B0-2---:R-:W0:Y:S01]  /*69e0*/  SHFL.BFLY PT, R0, R3, 0x2, 0x1f ;  /* 0x0c401f0003007f89 */ /* 0x005e2200000e0000 */
[----:B------:R-:W-:Y:S01]  /*69f0*/  USHF.R.U32.HI UR41, URZ, 0x4, UR41 ;  /* 0x000000043f297899 */ /* 0x000fe20008011629 */
[----:B------:R-:W-:Y:S01]  /*6a00*/  IMAD.MOV.U32 R45, RZ, RZ, RZ ;  /* 0x000000ffff2d7224 */ /* 0x000fe200078e00ff */
[----:B------:R-:W-:Y:S01]  /*6a10*/  UMOV UR9, 0x40000040 ;  /* 0x4000004000097882 */ /* 0x000fe20000000000 */
[----:B------:R-:W-:Y:S01]  /*6a20*/  UMOV UR11, 0x80000020 ;  /* 0x80000020000b7882 */ /* 0x000fe20000000000 */
[----:B------:R-:W-:Y:S01]  /*6a30*/  ULOP3.LUT UR41, UR41, 0x3fff, URZ, 0xc0, !UPT ;  /* 0x00003fff29297892 */ /* 0x000fe2000f8ec03f */
[----:B------:R-:W2:Y:S01]  /*6a40*/  SHFL.BFLY PT, R5, R6, 0x2, 0x1f ;  /* 0x0c401f0006057f89 */ /* 0x000ea200000e0000 */
[----:B------:R-:W-:Y:S01]  /*6a50*/  UMOV UR8, UR39 ;  /* 0x0000002700087c82 */ /* 0x000fe20008000000 */
[----:B-1----:R-:W-:Y:S01]  /*6a60*/  IMAD.MOV.U32 R9, RZ, RZ, RZ ;  /* 0x000000ffff097224 */ /* 0x002fe200078e00ff */
[----:B------:R-:W-:-:S04]  /*6a70*/  ULOP3.LUT UR5, UR41, 0x2000000, URZ, 0xfc, !UPT ;  /* 0x0200000029057892 */ /* 0x000fc8000f8efc3f */
[----:B------:R-:W-:-:S07]  /*6a80*/  UIMAD UR5, UR38, 0x600, UR5 ;  /* 0x00000600260578a4 */ /* 0x000fce000f8e0205 */
[----:B------:R-:W-:Y:S02]  /*6a90*/  UMOV UR10, UR5 ;  /* 0x00000005000a7c82 */ /* 0x000fe40008000000 */
[----:B------:R-:W-:Y:S01]  /*6aa0*/  HGMMA.64x96x16.F32 R88, gdesc[UR8].tnspB, R88, gsb0 ;  /* 0x41600000085879f0 */ /* 0x000fe20008000858 */
[----:B------:R-:W-:Y:S01]  /*6ab0*/  UIADD3 UR8, UR39, 0x2, URZ ;  /* 0x0000000227087890 */ /* 0x000fe2000fffe03f */
[----:B0-----:R-:W-:Y:S01]  /*6ac0*/  FADD.FTZ R0, R0, R3 ;  /* 0x0000000300007221 */ /* 0x001fe20000010000 */
[----:B------:R-:W-:Y:S01]  /*6ad0*/  UIADD3 UR10, UR5, 0x40, URZ ;  /* 0x00000040050a7890 */ /* 0x000fe2000fffe03f */
[----:B------:R-:W-:Y:S01]  /*6ae0*/  IMAD.MOV.U32 R3, RZ, RZ, -0x800000 ;  /* 0xff800000ff037424 */ /* 0x000fe200078e00ff */
[----:B------:R-:W-:Y:S01]  /*6af0*/  UMOV UR9, 0x40000040 ;  /* 0x4000004000097882 */ /* 0x000fe20000000000 */
[----:B------:R-:W-:Y:S01]  /*6b00*/  UMOV UR11, 0x80000020 ;  /* 0x80000020000b7882 */ /* 0x000fe20000000000 */
[----:B--2---:R-:W-:Y:S02]  /*6b10*/  FADD.FTZ R4, R5, R6 ;  /* 0x0000000605047221 */ /* 0x004fe40000010000 */
        /* <DEDUP_REMOVED lines=65> */
.L_x_10195:
        /* <DEDUP_REMOVED lines=55> */
[----:B------:R-:W-:Y:S01]  /*72a0*/  IADD3 R145, R145, 0x1, RZ ;  /* 0x0000000191917810 */ /* 0x000fe20007ffe0ff */
[----:B------:R-:W-:Y:S01]  /*72b0*/  USEL UR38, UR38, URZ, UP0 ;  /* 0x0000003f26267287 */ /* 0x000fe20008000000 */
[----:B------:R-:W-:-:S11]  /*72c0*/  LOP3.LUT R2, R2, UR4, RZ, 0x3c, !PT ;  /* 0x0000000402027c12 */ /* 0x000fd6000f8e3cff */
.L_x_10171:
[----:B------:R-:W0:Y:S08]  /*72d0*/  S2UR UR42, SR_CgaCtaId ;  /* 0x00000000002a79c3 */ /* 0x000e300000008800 */
[----:B------:R-:W-:Y:S06]  /*72e0*/  BAR.SYNC.DEFER_BLOCKING 0x5, 0x200 ;  /* 0x0148000000007b1d */ /* 0x000fec0000010000 */
[----:B------:R-:W-:Y:S01]  /*72f0*/  UMOV UR41, 0x400 ;  /* 0x0000040000297882 */ /* 0x000fe20000000000 */
[----:B------:R-:W-:Y:S01]  /*7300*/  BSSY B0, `(.L_x_10196) ;  /* 0x000019f000007945 */ /* 0x000fe20003800000 */
[----:B0-----:R-:W-:-:S09]  /*7310*/  ULEA UR41, UR42, UR41, 0x18 ;  /* 0x000000292a297291 */ /* 0x001fd2000f8ec03f */
[----:B------:R-:W0:Y:S01]  /*7320*/  LDS.128 R28, [UR41+0x2d8d0] ;  /* 0x02d8d029ff1c7984 */ /* 0x000e220008000c00 */
[----:B------:R-:W-:Y:S06]  /*7330*/  BAR.ARV 0x4, 0x200 ;  /* 0x0108000000007b1d */ /* 0x000fec0000002000 */
[----:B------:R-:W-:Y:S05]  /*7340*/  @P0 BRA `(.L_x_10197) ;  /* 0x0000001000180947 */ /* 0x000fea0003800000 */
[----:B------:R-:W1:Y:S08]  /*7350*/  S2UR UR6, SR_SWINHI ;  /* 0x00000000000679c3 */ /* 0x000e700000002f00 */
[----:B------:R-:W-:Y:S01]  /*7360*/  BAR.SYNC.DEFER_BLOCKING 0x1, 0x180 ;  /* 0x0046000000007b1d */ /* 0x000fe20000010000 */
[----:B------:R-:W-:Y:S02]  /*7370*/  F2FP.F16.F32.PACK_AB R6, R51, R6 ;  /* 0x000000063306723e */ /* 0x000fe400000000ff */
[----:B------:R-:W-:-:S03]  /*7380*/  F2FP.F16.F32.PACK_AB R26, R39, R26 ;  /* 0x0000001a271a723e */ /* 0x000fc600000000ff */
[----:B------:R-:W-:Y:S01]  /*7390*/  UMOV UR4, UR41 ;  /* 0x0000002900047c82 */ /* 0x000fe20008000000 */
[----:B-1----:R-:W-:Y:S01]  /*73a0*/  UMOV UR5, UR6 ;  /* 0x0000000600057c82 */ /* 0x002fe20008000000 */
[----:B------:R-:W-:Y:S02]  /*73b0*/  IMAD.U32 R20, RZ, RZ, UR4 ;  /* 0x00000004ff147e24 */ /* 0x000fe4000f8e00ff */
[----:B------:R-:W-:Y:S01]  /*73c0*/  IMAD.U32 R21, RZ, RZ, UR5 ;  /* 0x00000005ff157e24 */ /* 0x000fe2000f8e00ff */
[----:B------:R-:W-:Y:S01]  /*73d0*/  ULDC.64 UR4, c[0x0][0xc08] ;  /* 0x0003020000047ab9 */ /* 0x000fe20000000a00 */
[----:B------:R-:W-:-:S03]  /*73e0*/  IMAD.WIDE R4, R152, 0x2, R20 ;  /* 0x0000000298047825 */ /* 0x000fc600078e0214 */
[C---:B------:R-:W-:Y:S02]  /*73f0*/  LOP3.LUT R9, R4.reuse, 0x180, RZ, 0xc0, !PT ;  /* 0x0000018004097812 */ /* 0x040fe400078ec0ff */
[C---:B------:R-:W-:Y:S02]  /*7400*/  IADD3 R75, P4, R4.reuse, 0x20, RZ ;  /* 0x00000020044b7810 */ /* 0x040fe40007f9e0ff */
[----:B------:R-:W-:Y:S02]  /*7410*/  SHF.R.U64 R9, R9, 0x3, RZ ;  /* 0x0000000309097819 */ /* 0x000fe400000012ff */
[C---:B------:R-:W-:Y:S01]  /*7420*/  IADD3 R77, P3, R4.reuse, 0x3000, RZ ;  /* 0x00003000044d7810 */ /* 0x040fe20007f7e0ff */
[--C-:B------:R-:W-:Y:S01]  /*7430*/  IMAD.X R15, RZ, RZ, R5.reuse, P4 ;  /* 0x000000ffff0f7224 */ /* 0x100fe200020e0605 */
[C---:B------:R-:W-:Y:S02]  /*7440*/  IADD3 R79, P2, R4.reuse, 0x3020, RZ ;  /* 0x00003020044f7810 */ /* 0x040fe40007f5e0ff */
[C---:B------:R-:W-:Y:S01]  /*7450*/  IADD3 R81, P1, R4.reuse, 0x6000, RZ ;  /* 0x0000600004517810 */ /* 0x040fe20007f3e0ff */
[----:B------:R-:W-:Y:S01]  /*7460*/  IMAD.X R13, RZ, RZ, R5, P3 ;  /* 0x000000ffff0d7224 */ /* 0x000fe200018e0605 */
[----:B------:R-:W-:-:S02]  /*7470*/  IADD3 R83, P0, R4, 0x6020, RZ ;  /* 0x0000602004537810 */ /* 0x000fc40007f1e0ff */
[----:B------:R-:W-:Y:S01]  /*7480*/  LOP3.LUT R4, R9, R4, RZ, 0x3c, !PT ;  /* 0x0000000409047212 */ /* 0x000fe200078e3cff */
[--C-:B------:R-:W-:Y:S01]  /*7490*/  IMAD.X R9, RZ, RZ, R5.reuse, P1 ;  /* 0x000000ffff097224 */ /* 0x100fe200008e0605 */
[----:B------:R-:W-:Y:S01]  /*74a0*/  LOP3.LUT R12, R75, 0x180, RZ, 0xc0, !PT ;  /* 0x000001804b0c7812 */ /* 0x000fe200078ec0ff */
[----:B------:R-:W-:Y:S01]  /*74b0*/  IMAD.X R25, RZ, RZ, R5, P0 ;  /* 0x000000ffff197224 */ /* 0x000fe200000e0605 */
[----:B0-----:R-:W-:Y:S02]  /*74c0*/  LOP3.LUT R28, R77, 0x180, RZ, 0xc0, !PT ;  /* 0x000001804d1c7812 */ /* 0x001fe400078ec0ff */
[----:B------:R-:W-:Y:S02]  /*74d0*/  MOV R74, R4 ;  /* 0x00000004004a7202 */ /* 0x000fe40000000f00 */
[----:B------:R-:W-:Y:S02]  /*74e0*/  IADD3.X R11, RZ, R5, RZ, P2, !PT ;  /* 0x00000005ff0b7210 */ /* 0x000fe400017fe4ff */
[----:B------:R-:W-:-:S02]  /*74f0*/  SHF.R.U64 R12, R12, 0x3, RZ ;  /* 0x000000030c0c7819 */ /* 0x000fc400000012ff */
[----:B------:R-:W-:Y:S02]  /*7500*/  F2FP.F16.F32.PACK_AB R4, R8, R7 ;  /* 0x000000070804723e */ /* 0x000fe400000000ff */
[----:B------:R-:W-:Y:S02]  /*7510*/  SHF.R.U64 R28, R28, 0x3, RZ ;  /* 0x000000031c1c7819 */ /* 0x000fe400000012ff */
[----:B------:R-:W-:Y:S02]  /*7520*/  F2FP.F16.F32.PACK_AB R5, R24, R63 ;  /* 0x0000003f1805723e */ /* 0x000fe400000000ff */
[----:B------:R-:W-:Y:S01]  /*7530*/  LOP3.LUT R8, R79, 0x180, RZ, 0xc0, !PT ;  /* 0x000001804f087812 */ /* 0x000fe200078ec0ff */
[----:B------:R-:W0:Y:S01]  /*7540*/  LDC.64 R62, c[0x0][0xc00] ;  /* 0x00030000ff3e7b82 */ /* 0x000e220000000a00 */
[----:B------:R-:W-:Y:S02]  /*7550*/  LOP3.LUT R24, R81, 0x180, RZ, 0xc0, !PT ;  /* 0x0000018051187812 */ /* 0x000fe400078ec0ff */
[----:B------:R-:W-:-:S02]  /*7560*/  LOP3.LUT R14, R12, R75, RZ, 0x3c, !PT ;  /* 0x0000004b0c0e7212 */ /* 0x000fc400078e3cff */
[----:B------:R-:W-:Y:S02]  /*7570*/  LOP3.LUT R12, R28, R77, RZ, 0x3c, !PT ;  /* 0x0000004d1c0c7212 */ /* 0x000fe400078e3cff */
[----:B------:R-:W-:Y:S02]  /*7580*/  SHF.R.U64 R8, R8, 0x3, RZ ;  /* 0x0000000308087819 */ /* 0x000fe400000012ff */
[----:B------:R-:W-:Y:S02]  /*7590*/  LOP3.LUT R28, R83, 0x180, RZ, 0xc0, !PT ;  /* 0x00000180531c7812 */ /* 0x000fe400078ec0ff */
[----:B------:R-:W-:Y:S02]  /*75a0*/  SHF.R.U64 R24, R24, 0x3, RZ ;  /* 0x0000000318187819 */ /* 0x000fe400000012ff */
[----:B------:R-:W-:Y:S02]  /*75b0*/  F2FP.F16.F32.PACK_AB R7, R10, R73 ;  /* 0x000000490a07723e */ /* 0x000fe400000000ff */
[----:B------:R-:W-:-:S02]  /*75c0*/  LOP3.LUT R10, R8, R79, RZ, 0x3c, !PT ;  /* 0x0000004f080a7212 */ /* 0x000fc400078e3cff */
[----:B------:R-:W-:Y:S01]  /*75d0*/  SHF.R.U64 R28, R28, 0x3, RZ ;  /* 0x000000031c1c7819 */ /* 0x000fe200000012ff */
[----:B------:R1:W-:Y:S01]  /*75e0*/  STSM.16.M88.4 [R74], R4 ;  /* 0x000000044a007844 */ /* 0x0003e20000000200 */
        /* <DEDUP_REMOVED lines=8> */
[----:B------:R-:W-:Y:S01]  /*7670*/  F2FP.F16.F32.PACK_AB R11, R68, R69 ;  /* 0x00000045440b723e */ /* 0x000fe200000000ff */
[----:B------:R-:W2:Y:S01]  /*7680*/  LDC.64 R32, c[0x0][0xc00] ;  /* 0x00030000ff207b82 */ /* 0x000ea20000000a00 */
[----:B------:R-:W-:Y:S02]  /*7690*/  MOV R28, R12 ;  /* 0x0000000c001c7202 */ /* 0x000fe40000000f00 */
[----:B------:R-:W-:Y:S01]  /*76a0*/  F2FP.F16.F32.PACK_AB R12, R46, R43 ;  /* 0x0000002b2e0c723e */ /* 0x000fe200000000ff */
[----:B------:R3:W-:Y:S01]  /*76b0*/  STSM.16.M88.4 [R73], R8 ;  /* 0x0000000849007844 */ /* 0x0007e20000000200 */
[----:B------:R-:W-:-:S02]  /*76c0*/  F2FP.F16.F32.PACK_AB R13, R66, R67 ;  /* 0x00000043420d723e */ /* 0x000fc400000000ff */
[----:B------:R-:W-:Y:S02]  /*76d0*/  F2FP.F16.F32.PACK_AB R14, R47, R44 ;  /* 0x0000002c2f0e723e */ /* 0x000fe400000000ff */
[----:B------:R-:W-:Y:S02]  /*76e0*/  F2FP.F16.F32.PACK_AB R15, R64, R65 ;  /* 0x00000041400f723e */ /* 0x000fe400000000ff */
[----:B------:R-:W-:Y:S02]  /*76f0*/  MOV R43, R24 ;  /* 0x00000018002b7202 */ /* 0x000fe40000000f00 */
[----:B-1----:R-:W-:Y:S01]  /*7700*/  F2FP.F16.F32.PACK_AB R4, R42, R37 ;  /* 0x000000252a04723e */ /* 0x002fe200000000ff */
[----:B------:R1:W-:Y:S01]  /*7710*/  STSM.16.M88.4 [R28], R12 ;  /* 0x0000000c1c007844 */ /* 0x0003e20000000200 */
[----:B------:R-:W-:Y:S02]  /*7720*/  F2FP.F16.F32.PACK_AB R5, R60, R61 ;  /* 0x0000003d3c05723e */ /* 0x000fe400000000ff */
[----:B------:R-:W-:-:S02]  /*7730*/  F2FP.F16.F32.PACK_AB R6, R41, R36 ;  /* 0x000000242906723e */ /* 0x000fc400000000ff */
[----:B------:R-:W-:Y:S02]  /*7740*/  F2FP.F16.F32.PACK_AB R7, R58, R59 ;  /* 0x0000003b3a07723e */ /* 0x000fe400000000ff */
[----:B------:R-:W-:Y:S02]  /*7750*/  F2FP.F16.F32.PACK_AB R24, R38, R27 ;  /* 0x0000001b2618723e */ /* 0x000fe400000000ff */
[----:B------:R-:W-:Y:S01]  /*7760*/  F2FP.F16.F32.PACK_AB R25, R56, R57 ;  /* 0x000000393819723e */ /* 0x000fe200000000ff */
[----:B------:R4:W-:Y:S01]  /*7770*/  STSM.16.M88.4 [R72], R4 ;  /* 0x0000000448007844 */ /* 0x0009e20000000200 */
[----:B------:R-:W-:Y:S01]  /*7780*/  F2FP.F16.F32.PACK_AB R27, R54, R55 ;  /* 0x00000037361b723e */ /* 0x000fe200000000ff */
[----:B--2---:R-:W-:Y:S01]  /*7790*/  IMAD.WIDE R32, R136, 0x4, R32 ;  /* 0x0000000488207825 */ /* 0x004fe200078e0220 */
[----:B---3--:R-:W-:Y:S02]  /*77a0*/  F2FP.F16.F32.PACK_AB R8, R40, R35 ;  /* 0x000000232808723e */ /* 0x008fe400000000ff */
[----:B------:R-:W-:Y:S01]  /*77b0*/  F2FP.F16.F32.PACK_AB R9, R52, R53 ;  /* 0x000000353409723e */ /* 0x000fe200000000ff */
[----:B------:R2:W-:Y:S01]  /*77c0*/  STSM.16.M88.4 [R51], R24 ;  /* 0x0000001833007844 */ /* 0x0005e20000000200 */
[----:B------:R-:W-:Y:S01]  /*77d0*/  F2FP.F16.F32.PACK_AB R10, R45, R34 ;  /* 0x000000222d0a723e */ /* 0x000fe200000000ff */
[----:B------:R-:W-:Y:S01]  /*77e0*/  IMAD.MOV.U32 R40, RZ, RZ, RZ ;  /* 0x000000ffff287224 */ /* 0x000fe200078e00ff */
[----:B------:R-:W-:Y:S01]  /*77f0*/  F2FP.F16.F32.PACK_AB R11, R135, R50 ;  /* 0x00000032870b723e */ /* 0x000fe200000000ff */
[----:B-1----:R-:W1:Y:S01]  /*7800*/  LDC R28, c[0x0][0xbe8] ;  /* 0x0002fa00ff1c7b82 */ /* 0x002e620000000800 */
[----:B------:R-:W-:-:S02]  /*7810*/  ISETP.NE.U32.AND P2, PT, RZ, UR4, PT ;  /* 0x00000004ff007c0c */ /* 0x000fc4000bf45070 */
[----:B0-----:R-:W-:Y:S01]  /*7820*/  ISETP.NE.U32.AND P0, PT, R62, RZ, PT ;  /* 0x000000ff3e00720c */ /* 0x001fe20003f05070 */
[----:B------:R2:W-:Y:S04]  /*7830*/  STSM.16.M88.4 [R43], R8 ;  /* 0x000000082b007844 */ /* 0x0005e80000000200 */
[----:B------:R-:W-:Y:S01]  /*7840*/  BAR.SYNC.DEFER_BLOCKING 0x1, 0x180 ;  /* 0x0046000000007b1d */ /* 0x000fe20000010000 */
[----:B------:R-:W-:Y:S02]  /*7850*/  ISETP.NE.AND.EX P2, PT, RZ, UR5, PT, P2 ;  /* 0x00000005ff007c0c */ /* 0x000fe4000bf45320 */
[----:B------:R-:W-:-:S11]  /*7860*/  ISETP.NE.AND.EX P0, PT, R63, RZ, PT, P0 ;  /* 0x000000ff3f00720c */ /* 0x000fd60003f05300 */
[C---:B----4-:R-:W-:Y:S01]  /*7870*/  @P2 LEA R4, P3, R136.reuse, UR4, 0x2 ;  /* 0x0000000488042c11 */ /* 0x050fe2000f8610ff */
[----:B------:R-:W-:Y:S02]  /*7880*/  ULDC UR4, c[0x0][0xa88] ;  /* 0x0002a20000047ab9 */ /* 0x000fe40000000800 */
[----:B------:R-:W-:Y:S01]  /*7890*/  IMAD.U32 R7, RZ, RZ, UR4 ;  /* 0x00000004ff077e24 */ /* 0x000fe2000f8e00ff */
[----:B------:R-:W-:Y:S01]  /*78a0*/  @P2 LEA.HI.X R5, R136, UR5, R141, 0x2, P3 ;  /* 0x0000000588052c11 */ /* 0x000fe200098f148d */
[----:B------:R2:W5:Y:S01]  /*78b0*/  @P0 LDG.E R40, desc[UR36][R32.64] ;  /* 0x0000002420280981 */ /* 0x000562000c1e1900 */
[----:B-1----:R-:W-:Y:S01]  /*78c0*/  ISETP.NE.AND P1, PT, R28, 0x1, PT ;  /* 0x000000011c00780c */ /* 0x002fe20003f25270 */
[----:B------:R-:W-:Y:S02]  /*78d0*/  IMAD R15, R139, 0xc0, R150 ;  /* 0x000000c08b0f7824 */ /* 0x000fe400078e0296 */
[----:B------:R2:W5:Y:S10]  /*78e0*/  @P2 LDG.E R7, desc[UR36][R4.64] ;  /* 0x0000002404072981 */ /* 0x000574000c1e1900 */
[----:B------:R-:W0:Y:S08]  /*78f0*/  @P1 LDC R12, c[0x0][0xbec] ;  /* 0x0002fb00ff0c1b82 */ /* 0x000e300000000800 */
[----:B------:R-:W1:Y:S01]  /*7900*/  @P1 LDC R13, c[0x0][0xbf0] ;  /* 0x0002fc00ff0d1b82 */ /* 0x000e620000000800 */
[----:B--2---:R-:W-:Y:S05]  /*7910*/  @P2 BRA `(.L_x_10198) ;  /* 0x0000000000102947 */ /* 0x004fea0003800000 */
[----:B------:R-:W-:Y:S05]  /*7920*/  @!P0 BRA `(.L_x_10198) ;  /* 0x00000000000c8947 */ /* 0x000fea0003800000 */
[----:B------:R-:W2:Y:S04]  /*7930*/  LDG.E R4, desc[UR36][R32.64] ;  /* 0x0000002420047981 */ /* 0x000ea8000c1e1900 */
[----:B-----5:R-:W2:Y:S02]  /*7940*/  LDG.E R7, desc[UR36][R32.64+0x4] ;  /* 0x0000042420077981 */ /* 0x020ea4000c1e1900 */
[----:B--2---:R-:W-:-:S07]  /*7950*/  IADD3 R7, -R4, R7, RZ ;  /* 0x0000000704077210 */ /* 0x004fce0007ffe1ff */
.L_x_10198:
[----:B------:R-:W-:Y:S01]  /*7960*/  SHF.R.S32.HI R46, RZ, 0x1f, R138 ;  /* 0x0000001fff2e7819 */ /* 0x000fe2000001148a */
[----:B0-----:R-:W-:Y:S01]  /*7970*/  @P1 IMAD.HI.U32 R4, R15, R12, RZ ;  /* 0x0000000c0f041227 */ /* 0x001fe200078e00ff */
[----:B------:R-:W-:Y:S01]  /*7980*/  ULDC.64 UR4, c[0x0][0xb90] ;  /* 0x0002e40000047ab9 */ /* 0x000fe20000000a00 */
[----:B-----5:R-:W-:Y:S01]  /*7990*/  SHF.R.S32.HI R41, RZ, 0x1f, R40 ;  /* 0x0000001fff297819 */ /* 0x020fe20000011428 */
[----:B------:R-:W0:Y:S01]  /*79a0*/  @P1 LDC R51, c[0x0][0xbec] ;  /* 0x0002fb00ff331b82 */ /* 0x000e220000000800 */
[----:B------:R-:W-:Y:S01]  /*79b0*/  IMAD R5, R46, UR4, RZ ;  /* 0x000000042e057c24 */ /* 0x000fe2000f8e02ff */
[----:B------:R-:W-:Y:S01]  /*79c0*/  SEL R141, R141, RZ, !P0 ;  /* 0x000000ff8d8d7207 */ /* 0x000fe20004000000 */
[----:B------:R-:W-:Y:S01]  /*79d0*/  IMAD.MOV.U32 R9, RZ, RZ, R15 ;  /* 0x000000ffff097224 */ /* 0x000fe200078e000f */
[----:B-1----:R-:W-:Y:S01]  /*79e0*/  @P1 SHF.R.U32.HI R9, RZ, R13, R4 ;  /* 0x0000000dff091219 */ /* 0x002fe20000011604 */
[----:B------:R-:W-:Y:S01]  /*79f0*/  IMAD R11, R144, 0x20, R137 ;  /* 0x00000020900b7824 */ /* 0x000fe200078e0289 */
[----:B------:R-:W-:Y:S01]  /*7a00*/  SEL R47, R136, RZ, !P0 ;  /* 0x000000ff882f7207 */ /* 0x000fe20004000000 */
[C---:B------:R-:W-:Y:S01]  /*7a10*/  IMAD R13, R138.reuse, UR5, R5 ;  /* 0x000000058a0d7c24 */ /* 0x040fe2000f8e0205 */
[----:B------:R-:W-:Y:S01]  /*7a20*/  ULDC.64 UR6, c[0x0][0xa80] ;  /* 0x0002a00000067ab9 */ /* 0x000fe20000000a00 */
[----:B------:R-:W-:Y:S01]  /*7a30*/  IMAD.WIDE.U32 R4, R138, UR4, R40 ;  /* 0x000000048a047c25 */ /* 0x000fe2000f8e0028 */
[----:B------:R-:W-:-:S03]  /*7a40*/  ULDC.64 UR4, c[0x0][0xb98] ;  /* 0x0002e60000047ab9 */ /* 0x000fc60000000a00 */
[----:B------:R-:W-:-:S04]  /*7a50*/  IMAD.WIDE R20, R11, 0x2, R20 ;  /* 0x000000020b147825 */ /* 0x000fc800078e0214 */
[----:B------:R-:W-:Y:S01]  /*7a60*/  IMAD.MOV R11, RZ, RZ, -R9 ;  /* 0x000000ffff0b7224 */ /* 0x000fe200078e0a09 */
[----:B------:R-:W-:Y:S01]  /*7a70*/  IADD3 R25, P6, R20, 0x3000, RZ ;  /* 0x0000300014197810 */ /* 0x000fe20007fde0ff */
[----:B------:R-:W-:Y:S01]  /*7a80*/  IMAD.IADD R5, R5, 0x1, R13 ;  /* 0x0000000105057824 */ /* 0x000fe200078e020d */
[----:B------:R-:W-:Y:S01]  /*7a90*/  SHF.R.S32.HI R13, RZ, 0x1f, R9 ;  /* 0x0000001fff0d7819 */ /* 0x000fe20000011409 */
[----:B------:R-:W-:Y:S01]  /*7aa0*/  IMAD R11, R28, R11, R15 ;  /* 0x0000000b1c0b7224 */ /* 0x000fe200078e020f */
[C---:B------:R-:W-:Y:S01]  /*7ab0*/  IADD3 R15, P2, R20.reuse, 0x1800, RZ ;  /* 0x00001800140f7810 */ /* 0x040fe20007f5e0ff */
[----:B------:R-:W-:Y:S01]  /*7ac0*/  IMAD R6, R141, UR4, RZ ;  /* 0x000000048d067c24 */ /* 0x000fe2000f8e02ff */
[----:B------:R-:W-:Y:S01]  /*7ad0*/  IADD3 R33, P4, R20, 0x6000, RZ ;  /* 0x0000600014217810 */ /* 0x000fe20007f9e0ff */
[----:B------:R-:W-:Y:S01]  /*7ae0*/  IMAD.WIDE.U32 R4, R47, UR4, R4 ;  /* 0x000000042f047c25 */ /* 0x000fe2000f8e0004 */
[----:B------:R-:W-:Y:S02]  /*7af0*/  LOP3.LUT R8, R15, 0x180, RZ, 0xc0, !PT ;  /* 0x000001800f087812 */ /* 0x000fe400078ec0ff */
[----:B------:R-:W-:Y:S01]  /*7b00*/  LOP3.LUT R24, R25, 0x180, RZ, 0xc0, !PT ;  /* 0x0000018019187812 */ /* 0x000fe200078ec0ff */
[----:B------:R-:W-:Y:S01]  /*7b10*/  IMAD R10, R47, UR5, R6 ;  /* 0x000000052f0a7c24 */ /* 0x000fe2000f8e0206 */
[----:B------:R-:W-:Y:S01]  /*7b20*/  SHF.R.S32.HI R6, RZ, 0x1f, R11 ;  /* 0x0000001fff067819 */ /* 0x000fe2000001140b */
[----:B------:R-:W-:Y:S01]  /*7b30*/  ULDC.64 UR4, c[0x0][0xb88] ;  /* 0x0002e20000047ab9 */ /* 0x000fe20000000a00 */
[----:B------:R-:W-:Y:S01]  /*7b40*/  IADD3 R4, P0, R9, R4, RZ ;  /* 0x0000000409047210 */ /* 0x000fe20007f1e0ff */
[----:B------:R-:W-:Y:S01]  /*7b50*/  IMAD R14, R139, 0xc0, R148 ;  /* 0x000000c08b0e7824 */ /* 0x000fe200078e0294 */
[----:B------:R-:W-:Y:S01]  /*7b60*/  SHF.R.U64 R8, R8, 0x3, RZ ;  /* 0x0000000308087819 */ /* 0x000fe200000012ff */
[----:B------:R-:W-:Y:S01]  /*7b70*/  IMAD R12, R6, UR4, RZ ;  /* 0x00000004060c7c24 */ /* 0x000fe2000f8e02ff */
[----:B------:R-:W-:Y:S01]  /*7b80*/  IADD3.X R5, R13, R5, R10, P0, !PT ;  /* 0x000000050d057210 */ /* 0x000fe200007fe40a */
[----:B------:R-:W-:Y:S01]  /*7b90*/  IMAD R49, R7, R28, RZ ;  /* 0x0000001c07317224 */ /* 0x000fe200078e02ff */
[----:B------:R-:W-:Y:S01]  /*7ba0*/  LOP3.LUT R6, R8, R15, RZ, 0x3c, !PT ;  /* 0x0000000f08067212 */ /* 0x000fe200078e3cff */
[C---:B------:R-:W-:Y:S01]  /*7bb0*/  IMAD R9, R11.reuse, UR5, R12 ;  /* 0x000000050b097c24 */ /* 0x040fe2000f8e020c */
[----:B------:R-:W-:Y:S01]  /*7bc0*/  IADD3 R13, P5, R20, 0x4800, RZ ;  /* 0x00004800140d7810 */ /* 0x000fe20007fbe0ff */
[----:B------:R-:W-:Y:S01]  /*7bd0*/  IMAD.WIDE.U32 R4, R11, UR4, R4 ;  /* 0x000000040b047c25 */ /* 0x000fe2000f8e0004 */
[----:B------:R-:W-:Y:S01]  /*7be0*/  ULDC.64 UR4, c[0x0][0xb50] ;  /* 0x0002d40000047ab9 */ /* 0x000fe20000000a00 */
[----:B------:R-:W-:-:S02]  /*7bf0*/  LOP3.LUT R32, R33, 0x180, RZ, 0xc0, !PT ;  /* 0x0000018021207812 */ /* 0x000fc400078ec0ff */
[----:B------:R-:W-:Y:S01]  /*7c00*/  IMAD.X R7, RZ, RZ, R21, P2 ;  /* 0x000000ffff077224 */ /* 0x000fe200010e0615 */
[----:B------:R-:W-:Y:S02]  /*7c10*/  IADD3 R5, R5, R9, RZ ;  /* 0x0000000905057210 */ /* 0x000fe40007ffe0ff */
[----:B------:R-:W-:Y:S02]  /*7c20*/  LEA R8, P0, R4, UR4, 0x2 ;  /* 0x0000000404087c11 */ /* 0x000fe4000f8010ff */
[----:B------:R-:W-:Y:S02]  /*7c30*/  LOP3.LUT R9, R20, 0x180, RZ, 0xc0, !PT ;  /* 0x0000018014097812 */ /* 0x000fe400078ec0ff */
[----:B------:R-:W-:Y:S01]  /*7c40*/  LEA.HI.X R10, R4, UR5, R5, 0x2, P0 ;  /* 0x00000005040a7c11 */ /* 0x000fe200080f1405 */
[----:B------:R-:W-:Y:S01]  /*7c50*/  SHFL.IDX PT, R42, R8, RZ, 0x1c1f ;  /* 0x001c1fff082a7589 */ /* 0x000fe200000e0000 */
[----:B------:R-:W-:Y:S01]  /*7c60*/  LOP3.LUT P0, RZ, R146, 0x3, RZ, 0xc0, !PT ;  /* 0x0000000392ff7812 */ /* 0x000fe2000780c0ff */
[C---:B------:R-:W-:Y:S01]  /*7c70*/  VIADD R4, R14.reuse, 0x8 ;  /* 0x000000080e047836 */ /* 0x040fe20000000000 */
[----:B------:R-:W-:Y:S01]  /*7c80*/  ULDC.64 UR4, c[0x0][0xaa0] ;  /* 0x0002a80000047ab9 */ /* 0x000fe20000000a00 */
[----:B------:R-:W1:Y:S01]  /*7c90*/  SHFL.IDX PT, R43, R10, RZ, 0x1c1f ;  /* 0x001c1fff0a2b7589 */ /* 0x000e6200000e0000 */
[----:B------:R-:W-:-:S02]  /*7ca0*/  ISETP.GE.OR P2, PT, R14, R49, P0 ;  /* 0x000000310e00720c */ /* 0x000fc40000746670 */
[----:B------:R-:W-:Y:S01]  /*7cb0*/  ISETP.GE.OR P0, PT, R4, R49, P0 ;  /* 0x000000310400720c */ /* 0x000fe20000706670 */
[----:B------:R-:W-:Y:S01]  /*7cc0*/  SHFL.IDX PT, R44, R8, 0x1, 0x1c1f ;  /* 0x003c1f00082c7f89 */ /* 0x000fe200000e0000 */
[----:B------:R-:W-:Y:S02]  /*7cd0*/  LOP3.LUT R12, R13, 0x180, RZ, 0xc0, !PT ;  /* 0x000001800d0c7812 */ /* 0x000fe400078ec0ff */
[----:B------:R-:W-:Y:S01]  /*7ce0*/  SHF.R.U64 R9, R9, 0x3, RZ ;  /* 0x0000000309097819 */ /* 0x000fe200000012ff */
[----:B------:R-:W2:Y:S01]  /*7cf0*/  SHFL.IDX PT, R45, R10, 0x1, 0x1c1f ;  /* 0x003c1f000a2d7f89 */ /* 0x000ea200000e0000 */
[----:B------:R-:W-:Y:S01]  /*7d00*/  IMAD R41, R41, UR4, RZ ;  /* 0x0000000429297c24 */ /* 0x000fe2000f8e02ff */
[----:B------:R-:W-:Y:S02]  /*7d10*/  IADD3 R5, P3, R20, 0x7800, RZ ;  /* 0x0000780014057810 */ /* 0x000fe40007f7e0ff */
[----:B------:R-:W-:Y:S02]  /*7d20*/  SHF.R.U64 R24, R24, 0x3, RZ ;  /* 0x0000000318187819 */ /* 0x000fe400000012ff */
[----:B------:R-:W-:Y:S01]  /*7d30*/  SHF.R.U64 R12, R12, 0x3, RZ ;  /* 0x000000030c0c7819 */ /* 0x000fe200000012ff */
[----:B------:R-:W-:Y:S01]  /*7d40*/  IMAD.X R37, RZ, RZ, R21, P3 ;  /* 0x000000ffff257224 */ /* 0x000fe200018e0615 */
[----:B------:R-:W-:-:S02]  /*7d50*/  SHF.R.U64 R32, R32, 0x3, RZ ;  /* 0x0000000320207819 */ /* 0x000fc400000012ff */
[----:B------:R-:W-:Y:S02]  /*7d60*/  LOP3.LUT R20, R9, R20, RZ, 0x3c, !PT ;  /* 0x0000001409147212 */ /* 0x000fe400078e3cff */
[----:B------:R-:W-:Y:S01]  /*7d70*/  LOP3.LUT R24, R24, R25, RZ, 0x3c, !PT ;  /* 0x0000001918187212 */ /* 0x000fe200078e3cff */
[--C-:B------:R-:W-:Y:S01]  /*7d80*/  IMAD.X R25, RZ, RZ, R21.reuse, P6 ;  /* 0x000000ffff197224 */ /* 0x100fe200030e0615 */
[----:B------:R-:W-:Y:S01]  /*7d90*/  LOP3.LUT R12, R12, R13, RZ, 0x3c, !PT ;  /* 0x0000000d0c0c7212 */ /* 0x000fe200078e3cff */
[----:B------:R-:W-:Y:S01]  /*7da0*/  IMAD.X R13, RZ, RZ, R21, P5 ;  /* 0x000000ffff0d7224 */ /* 0x000fe200028e0615 */
[----:B-1----:R1:W-:Y:S01]  /*7db0*/  @!P2 ST.E desc[UR36][R42.64], R0 ;  /* 0x000000002a00a985 */ /* 0x0023e2000c101924 */
[----:B------:R-:W-:Y:S02]  /*7dc0*/  LOP3.LUT R32, R32, R33, RZ, 0x3c, !PT ;  /* 0x0000002120207212 */ /* 0x000fe400078e3cff */
[----:B------:R-:W-:Y:S02]  /*7dd0*/  IADD3.X R33, RZ, R21, RZ, P4, !PT ;  /* 0x00000015ff217210 */ /* 0x000fe400027fe4ff */
[----:B------:R-:W-:Y:S01]  /*7de0*/  LOP3.LUT R4, R5, 0x180, RZ, 0xc0, !PT ;  /* 0x0000018005047812 */ /* 0x000fe200078ec0ff */
[----:B--2---:R2:W-:Y:S03]  /*7df0*/  @!P0 ST.E desc[UR36][R44.64], R3 ;  /* 0x000000032c008985 */ /* 0x0045e6000c101924 */
[----:B------:R-:W-:Y:S01]  /*7e00*/  SHF.R.U64 R4, R4, 0x3, RZ ;  /* 0x0000000304047819 */ /* 0x000fe200000012ff */
[C---:B-1----:R-:W-:Y:S01]  /*7e10*/  IMAD R43, R40.reuse, UR5, R41 ;  /* 0x00000005282b7c24 */ /* 0x042fe2000f8e0229 */
[----:B------:R1:W5:Y:S01]  /*7e20*/  LD.E.128 R8, desc[UR36][R20.64] ;  /* 0x0000002414087980 */ /* 0x000362000c101d00 */
[----:B--2---:R-:W2:Y:S01]  /*7e30*/  @P1 LDC R45, c[0x0][0xbf0] ;  /* 0x0002fc00ff2d1b82 */ /* 0x004ea20000000800 */
[----:B------:R-:W-:Y:S01]  /*7e40*/  IMAD.WIDE.U32 R40, R40, UR4, RZ ;  /* 0x0000000428287c25 */ /* 0x000fe2000f8e00ff */
[----:B------:R-:W-:Y:S01]  /*7e50*/  ULDC.64 UR4, c[0x0][0xae8] ;  /* 0x0002ba0000047ab9 */ /* 0x000fe20000000a00 */
[----:B------:R-:W-:Y:S01]  /*7e60*/  LOP3.LUT R36, R4, R5, RZ, 0x3c, !PT ;  /* 0x0000000504247212 */ /* 0x000fe200078e3cff */
[----:B------:R-:W5:Y:S01]  /*7e70*/  LD.E.128 R24, desc[UR36][R24.64] ;  /* 0x0000002418187980 */ /* 0x000f62000c101d00 */
[----:B------:R-:W-:-:S02]  /*7e80*/  IMAD R0, R143, 0x60, R144 ;  /* 0x000000608f007824 */ /* 0x000fc400078e0290 */
[----:B-1----:R-:W-:Y:S01]  /*7e90*/  IMAD.IADD R21, R41, 0x1, R43 ;  /* 0x0000000129157824 */ /* 0x002fe200078e022b */
[----:B------:R-:W5:Y:S01]  /*7ea0*/  LD.E.128 R4, desc[UR36][R6.64] ;  /* 0x0000002406047980 */ /* 0x000f62000c101d00 */
[----:B------:R-:W-:Y:S02]  /*7eb0*/  IMAD R3, R46, UR4, RZ ;  /* 0x000000042e037c24 */ /* 0x000fe4000f8e02ff */
[----:B------:R-:W-:Y:S01]  /*7ec0*/  IMAD.MOV.U32 R20, RZ, RZ, R40 ;  /* 0x000000ffff147224 */ /* 0x000fe200078e0028 */
[----:B------:R-:W5:Y:S01]  /*7ed0*/  LD.E.128 R12, desc[UR36][R12.64] ;  /* 0x000000240c0c7980 */ /* 0x000f62000c101d00 */
[----:B------:R-:W-:Y:S02]  /*7ee0*/  IMAD R42, R139, 0xc0, R0 ;  /* 0x000000c08b2a7824 */ /* 0x000fe400078e0200 */
[C---:B------:R-:W-:Y:S01]  /*7ef0*/  IMAD R3, R138.reuse, UR5, R3 ;  /* 0x000000058a037c24 */ /* 0x040fe2000f8e0203 */
[----:B------:R-:W5:Y:S01]  /*7f00*/  LD.E.128 R32, desc[UR36][R32.64] ;  /* 0x0000002420207980 */ /* 0x000f62000c101d00 */
[----:B------:R-:W-:Y:S01]  /*7f10*/  IMAD.WIDE.U32 R20, R138, UR4, R20 ;  /* 0x000000048a147c25 */ /* 0x000fe2000f8e0014 */
[----:B------:R-:W-:-:S02]  /*7f20*/  ULDC.64 UR4, c[0x0][0xaf0] ;  /* 0x0002bc0000047ab9 */ /* 0x000fc40000000a00 */
[----:B------:R-:W5:Y:S01]  /*7f30*/  LD.E.128 R36, desc[UR36][R36.64] ;  /* 0x0000002424247980 */ /* 0x000f62000c101d00 */
[----:B0-----:R-:W-:Y:S01]  /*7f40*/  @P1 IMAD.HI.U32 R0, R42, R51, RZ ;  /* 0x000000332a001227 */ /* 0x001fe200078e00ff */
[----:B------:R-:W-:Y:S01]  /*7f50*/  @!PT LDS RZ, [RZ] ;  /* 0x00000000fffff984 */ /* 0x000fe20000000800 */
[----:B------:R-:W-:Y:S01]  /*7f60*/  @!PT LDS RZ, [RZ] ;  /* 0x00000000fffff984 */ /* 0x000fe20000000800 */
[----:B------:R-:W-:Y:S01]  /*7f70*/  @!PT LDS RZ, [RZ] ;  /* 0x00000000fffff984 */ /* 0x000fe20000000800 */
[----:B------:R-:W-:Y:S01]  /*7f80*/  @!PT LDS RZ, [RZ] ;  /* 0x00000000fffff984 */ /* 0x000fe20000000800 */
[----:B------:R0:W-:Y:S06]  /*7f90*/  MEMBAR.ALL.CTA ;  /* 0x0000000000007992 */ /* 0x0001ec0000008000 */
[----:B0-----:R-:W0:Y:S01]  /*7fa0*/  FENCE.VIEW.ASYNC.S ;  /* 0x00000000000073c6 */ /* 0x001e220000000000 */
[----:B------:R-:W-:Y:S01]  /*7fb0*/  IMAD.IADD R21, R21, 0x1, R3 ;  /* 0x0000000115157824 */ /* 0x000fe200078e0203 */
[----:B------:R-:W-:Y:S01]  /*7fc0*/  MOV R3, R42 ;  /* 0x0000002a00037202 */ /* 0x000fe20000000f00 */
[----:B------:R-:W-:Y:S01]  /*7fd0*/  IMAD R40, R141, UR4, RZ ;  /* 0x000000048d287c24 */ /* 0x000fe2000f8e02ff */
[----:B--2---:R-:W-:Y:S01]  /*7fe0*/  @P1 SHF.R.U32.HI R3, RZ, R45, R0 ;  /* 0x0000002dff031219 */ /* 0x004fe20000011600 */
[----:B------:R-:W-:-:S03]  /*7ff0*/  IMAD.WIDE.U32 R20, R47, UR4, R20 ;  /* 0x000000042f147c25 */ /* 0x000fc6000f8e0014 */
[--C-:B------:R-:W-:Y:S01]  /*8000*/  SHF.R.S32.HI R0, RZ, 0x1f, R3.reuse ;  /* 0x0000001fff007819 */ /* 0x100fe20000011403 */
[----:B------:R-:W-:Y:S01]  /*8010*/  IMAD R41, R47, UR5, R40 ;  /* 0x000000052f297c24 */ /* 0x000fe2000f8e0228 */
[----:B------:R-:W-:Y:S01]  /*8020*/  ULDC.64 UR4, c[0x0][0xae0] ;  /* 0x0002b80000047ab9 */ /* 0x000fe20000000a00 */
[----:B------:R-:W-:Y:S02]  /*8030*/  IMAD.MOV R43, RZ, RZ, -R3 ;  /* 0x000000ffff2b7224 */ /* 0x000fe400078e0a03 */
[----:B------:R-:W-:Y:S02]  /*8040*/  IMAD.IADD R21, R21, 0x1, R41 ;  /* 0x0000000115157824 */ /* 0x000fe400078e0229 */
[----:B------:R-:W-:Y:S02]  /*8050*/  IMAD R0, R0, UR4, RZ ;  /* 0x0000000400007c24 */ /* 0x000fe4000f8e02ff */
[----:B------:R-:W-:Y:S02]  /*8060*/  IMAD R41, R28, R43, R42 ;  /* 0x0000002b1c297224 */ /* 0x000fe400078e022a */
[----:B------:R-:W-:-:S03]  /*8070*/  IMAD R43, R3, UR5, R0 ;  /* 0x00000005032b7c24 */ /* 0x000fc6000f8e0200 */
[----:B------:R-:W-:Y:S01]  /*8080*/  SHF.R.S32.HI R0, RZ, 0x1f, R41 ;  /* 0x0000001fff007819 */ /* 0x000fe20000011429 */
[----:B------:R-:W-:Y:S01]  /*8090*/  IMAD.WIDE.U32 R20, R3, UR4, R20 ;  /* 0x0000000403147c25 */ /* 0x000fe2000f8e0014 */
[----:B------:R-:W-:-:S03]  /*80a0*/  ULDC.64 UR4, c[0x0][0xad8] ;  /* 0x0002b60000047ab9 */ /* 0x000fc60000000a00 */
[----:B------:R-:W-:Y:S02]  /*80b0*/  IMAD R0, R0, UR4, RZ ;  /* 0x0000000400007c24 */ /* 0x000fe4000f8e02ff */
[----:B------:R-:W-:Y:S02]  /*80c0*/  IMAD.IADD R21, R21, 0x1, R43 ;  /* 0x0000000115157824 */ /* 0x000fe400078e022b */
[----:B------:R-:W-:Y:S02]  /*80d0*/  IMAD R3, R41, UR5, R0 ;  /* 0x0000000529037c24 */ /* 0x000fe4000f8e0200 */
[----:B------:R-:W-:Y:S02]  /*80e0*/  IMAD R0, R139, 0xc0, R144 ;  /* 0x000000c08b007824 */ /* 0x000fe400078e0290 */
[----:B------:R-:W-:Y:S01]  /*80f0*/  IMAD.WIDE.U32 R20, R41, UR4, R20 ;  /* 0x0000000429147c25 */ /* 0x000fe2000f8e0014 */
[----:B------:R-:W-:Y:S02]  /*8100*/  UIADD3 UR4, UR41, 0x2d820, URZ ;  /* 0x0002d82029047890 */ /* 0x000fe4000fffe03f */
[----:B------:R-:W-:Y:S01]  /*8110*/  ISETP.GE.AND P0, PT, R0, R49, PT ;  /* 0x000000310000720c */ /* 0x000fe20003f06270 */
[----:B------:R-:W-:Y:S01]  /*8120*/  IMAD.IADD R3, R21, 0x1, R3 ;  /* 0x0000000115037824 */ /* 0x000fe200078e0203 */
[----:B------:R-:W-:Y:S01]  /*8130*/  LEA R28, P1, R20, UR6, 0x1 ;  /* 0x00000006141c7c11 */ /* 0x000fe2000f8208ff */
[----:B------:R-:W-:-:S03]  /*8140*/  UPRMT UR4, URZ, 0x654, UR4 ;  /* 0x000006543f047896 */ /* 0x000fc60008000004 */
[----:B------:R-:W-:Y:S01]  /*8150*/  LEA.HI.X R3, R20, UR7, R3, 0x1, P1 ;  /* 0x0000000714037c11 */ /* 0x000fe200088f0c03 */
[----:B0-----:R0:W1:Y:S01]  /*8160*/  SHFL.IDX PT, R40, R28, RZ, 0x1c1f ;  /* 0x001c1fff1c287589 */ /* 0x00106200000e0000 */
[----:B------:R-:W-:Y:S03]  /*8170*/  BSSY B1, `(.L_x_10199) ;  /* 0x0000010000017945 */ /* 0x000fe60003800000 */
[----:B------:R0:W2:Y:S01]  /*8180*/  SHFL.IDX PT, R41, R3, RZ, 0x1c1f ;  /* 0x001c1fff03297589 */ /* 0x0000a200000e0000 */
[----:B------:R-:W-:Y:S01]  /*8190*/  SYNCS.ARRIVE.TRANS64.RED.A1T0 RZ, [UR4], RZ ;  /* 0x000000ffffff79a7 */ /* 0x000fe20008100404 */
[----:B------:R-:W-:Y:S05]  /*81a0*/  @P0 BRA `(.L_x_10200) ;  /* 0x0000000000300947 */ /* 0x000fea0003800000 */
[----:B------:R-:W-:Y:S02]  /*81b0*/  ULDC UR4, c[0x0][0xac8] ;  /* 0x0002b20000047ab9 */ /* 0x000fe40000000800 */
[----:B------:R-:W-:Y:S02]  /*81c0*/  ISETP.GE.AND P1, PT, R140, UR4, PT ;  /* 0x000000048c007c0c */ /* 0x000fe4000bf26270 */
[----:B------:R-:W-:Y:S02]  /*81d0*/  ISETP.GE.AND P2, PT, R142, UR4, PT ;  /* 0x000000048e007c0c */ /* 0x000fe4000bf46270 */
[----:B------:R-:W-:-:S09]  /*81e0*/  ISETP.GE.AND P0, PT, R137, UR4, PT ;  /* 0x0000000489007c0c */ /* 0x000fd2000bf06270 */
[-C--:B-1----:R-:W-:Y:S02]  /*81f0*/  @!P1 LEA R42, P3, R140, R40.reuse, 0x1 ;  /* 0x000000288c2a9211 */ /* 0x082fe400078608ff */
[----:B------:R-:W-:Y:S02]  /*8200*/  @!P2 LEA R44, P4, R142, R40, 0x1 ;  /* 0x000000288e2ca211 */ /* 0x000fe400078808ff */
[----:B--2---:R-:W-:Y:S01]  /*8210*/  @!P0 IMAD.WIDE R20, R137, 0x2, R40 ;  /* 0x0000000289148825 */ /* 0x004fe200078e0228 */
[-C--:B------:R-:W-:Y:S02]  /*8220*/  @!P1 LEA.HI.X R43, R140, R41.reuse, R154, 0x1, P3 ;  /* 0x000000298c2b9211 */ /* 0x080fe400018f0c9a */
[----:B------:R-:W-:Y:S02]  /*8230*/  @!P2 LEA.HI.X R45, R142, R41, R153, 0x1, P4 ;  /* 0x000000298e2da211 */ /* 0x000fe400020f0c99 */
[----:B-----5:R3:W-:Y:S04]  /*8240*/  @!P0 ST.E.128 desc[UR36][R20.64], R8 ;  /* 0x0000000814008985 */ /* 0x0207e8000c101d24 */
[----:B------:R3:W-:Y:S04]  /*8250*/  @!P1 ST.E.128 desc[UR36][R42.64], R24 ;  /* 0x000000182a009985 */ /* 0x0007e8000c101d24 */
[----:B------:R3:W-:Y:S02]  /*8260*/  @!P2 ST.E.128 desc[UR36][R44.64], R32 ;  /* 0x000000202c00a985 */ /* 0x0007e4000c101d24 */
.L_x_10200:
[----:B------:R-:W-:Y:S05]  /*8270*/  BSYNC B1 ;  /* 0x0000000000017941 */ /* 0x000fea0003800000 */
.L_x_10199:
[----:B------:R-:W-:Y:S01]  /*8280*/  IADD3 R0, R0, 0x60, RZ ;  /* 0x0000006000007810 */ /* 0x000fe20007ffe0ff */
[----:B---3-5:R3:W4:Y:S03]  /*8290*/  SHFL.IDX PT, R11, R3, 0x1, 0x1c1f ;  /* 0x003c1f00030b7f89 */ /* 0x02872600000e0000 */
[----:B------:R-:W-:Y:S01]  /*82a0*/  ISETP.GE.AND P0, PT, R0, R49, PT ;  /* 0x000000310000720c */ /* 0x000fe20003f06270 */
[----:B------:R3:W0:-:S12]  /*82b0*/  SHFL.IDX PT, R10, R28, 0x1, 0x1c1f ;  /* 0x003c1f001c0a7f89 */ /* 0x00061800000e0000 */
[----:B---3--:R-:W-:Y:S05]  /*82c0*/  @P0 BRA `(.L_x_10201) ;  /* 0x0000000800880947 */ /* 0x008fea0003800000 */
[----:B------:R-:W-:Y:S02]  /*82d0*/  ULDC UR4, c[0x0][0xac8] ;  /* 0x0002b20000047ab9 */ /* 0x000fe40000000800 */
[----:B------:R-:W-:Y:S02]  /*82e0*/  ISETP.GE.AND P2, PT, R140, UR4, PT ;  /* 0x000000048c007c0c */ /* 0x000fe4000bf46270 */
[----:B------:R-:W-:-:S11]  /*82f0*/  ISETP.GE.AND P1, PT, R137, UR4, PT ;  /* 0x0000000489007c0c */ /* 0x000fd6000bf26270 */
[C---:B0-----:R-:W-:Y:S02]  /*8300*/  @!P2 LEA R20, P0, R140.reuse, R10, 0x1 ;  /* 0x0000000a8c14a211 */ /* 0x041fe400078008ff */
[----:B----4-:R-:W-:Y:S02]  /*8310*/  @!P1 IMAD.WIDE R8, R137, 0x2, R10 ;  /* 0x0000000289089825 */ /* 0x010fe400078e020a */
[----:B------:R-:W-:Y:S02]  /*8320*/  @!P2 LEA.HI.X R21, R140, R11, R154, 0x1, P0 ;  /* 0x0000000b8c15a211 */ /* 0x000fe400000f0c9a */
[----:B------:R-:W-:Y:S01]  /*8330*/  ISETP.GE.AND P0, PT, R142, UR4, PT ;  /* 0x000000048e007c0c */ /* 0x000fe2000bf06270 */
[----:B------:R3:W-:Y:S04]  /*8340*/  @!P1 ST.E.128 desc[UR36][R8.64], R4 ;  /* 0x0000000408009985 */ /* 0x0007e8000c101d24 */
[----:B------:R3:W-:Y:S08]  /*8350*/  @!P2 ST.E.128 desc[UR36][R20.64], R12 ;  /* 0x0000000c1400a985 */ /* 0x0007f0000c101d24 */
[----:B------:R-:W-:Y:S05]  /*8360*/  @P0 BRA `(.L_x_10201) ;  /* 0x0000000800600947 */ /* 0x000fea0003800000 */
[----:B---3--:R-:W-:-:S04]  /*8370*/  LEA R4, P0, R142, R10, 0x1 ;  /* 0x0000000a8e047211 */ /* 0x008fc800078008ff */
[----:B------:R-:W-:-:S05]  /*8380*/  LEA.HI.X R5, R142, R11, R153, 0x1, P0 ;  /* 0x0000000b8e057211 */ /* 0x000fca00000f0c99 */
[----:B------:R0:W-:Y:S01]  /*8390*/  ST.E.128 desc[UR36][R4.64], R36 ;  /* 0x0000002404007985 */ /* 0x0001e2000c101d24 */
[----:B------:R-:W-:Y:S05]  /*83a0*/  BRA `(.L_x_10201) ;  /* 0x0000000800507947 */ /* 0x000fea0003800000 */
.L_x_10197:
[----:B------:R-:W1:Y:S01]  /*83b0*/  LDC.64 R6, c[0x0][0xc00] ;  /* 0x00030000ff067b82 */ /* 0x000e620000000a00 */
[C---:B------:R-:W-:Y:S01]  /*83c0*/  IMAD.SHL.U32 R5, R136.reuse, 0x4, RZ ;  /* 0x0000000488057824 */ /* 0x040fe200078e00ff */
[----:B------:R-:W-:Y:S01]  /*83d0*/  SHF.L.U64.HI R0, R136, 0x2, R141 ;  /* 0x0000000288007819 */ /* 0x000fe2000001028d */
[----:B------:R-:W-:Y:S01]  /*83e0*/  ULDC.64 UR4, c[0x0][0xc08] ;  /* 0x0003020000047ab9 */ /* 0x000fe20000000a00 */
[----:B------:R-:W-:-:S04]  /*83f0*/  IMAD.MOV.U32 R3, RZ, RZ, RZ ;  /* 0x000000ffff037224 */ /* 0x000fc800078e00ff */
[----:B------:R-:W2:Y:S01]  /*8400*/  LDC R25, c[0x0][0xbe8] ;  /* 0x0002fa00ff197b82 */ /* 0x000ea20000000800 */
[----:B-1----:R-:W-:Y:S02]  /*8410*/  ISETP.NE.U32.AND P0, PT, R6, RZ, PT ;  /* 0x000000ff0600720c */ /* 0x002fe40003f05070 */
[----:B------:R-:W-:Y:S02]  /*8420*/  IADD3 R6, P1, R5, R6, RZ ;  /* 0x0000000605067210 */ /* 0x000fe40007f3e0ff */
[----:B------:R-:W-:-:S03]  /*8430*/  ISETP.NE.AND.EX P0, PT, R7, RZ, PT, P0 ;  /* 0x000000ff0700720c */ /* 0x000fc60003f05300 */
[----:B------:R-:W-:Y:S01]  /*8440*/  IMAD.X R7, R0, 0x1, R7, P1 ;  /* 0x0000000100077824 */ /* 0x000fe200008e0607 */
[----:B------:R-:W-:-:S04]  /*8450*/  ISETP.NE.U32.AND P1, PT, RZ, UR4, PT ;  /* 0x00000004ff007c0c */ /* 0x000fc8000bf25070 */
[----:B------:R-:W-:-:S05]  /*8460*/  ISETP.NE.AND.EX P1, PT, RZ, UR5, PT, P1 ;  /* 0x00000005ff007c0c */ /* 0x000fca000bf25310 */
[----:B------:R1:W5:Y:S08]  /*8470*/  @P0 LDG.E R3, desc[UR36][R6.64] ;  /* 0x0000002406030981 */ /* 0x000370000c1e1900 */
[----:B------:R-:W-:Y:S01]  /*8480*/  @P1 IADD3 R4, P2, R5, UR4, RZ ;  /* 0x0000000405041c10 */ /* 0x000fe2000ff5e0ff */
[----:B------:R-:W-:-:S03]  /*8490*/  ULDC UR4, c[0x0][0xa88] ;  /* 0x0002a20000047ab9 */ /* 0x000fc60000000800 */
[----:B------:R-:W-:Y:S01]  /*84a0*/  @P1 IADD3.X R5, R0, UR5, RZ, P2, !PT ;  /* 0x0000000500051c10 */ /* 0x000fe200097fe4ff */
[----:B------:R-:W-:-:S06]  /*84b0*/  IMAD.U32 R0, RZ, RZ, UR4 ;  /* 0x00000004ff007e24 */ /* 0x000fcc000f8e00ff */
[----:B------:R1:W5:Y:S01]  /*84c0*/  @P1 LDG.E R0, desc[UR36][R4.64] ;  /* 0x0000002404001981 */ /* 0x000362000c1e1900 */
[----:B--2---:R-:W-:Y:S02]  /*84d0*/  ISETP.NE.AND P2, PT, R25, 0x1, PT ;  /* 0x000000011900780c */ /* 0x004fe40003f45270 */
[----:B------:R-:W-:-:S11]  /*84e0*/  ISETP.GE.AND P3, PT, R155, 0xc0, PT ;  /* 0x000000c09b00780c */ /* 0x000fd60003f66270 */
[----:B------:R-:W2:Y:S01]  /*84f0*/  @P2 LDC R14, c[0x0][0xbec] ;  /* 0x0002fb00ff0e2b82 */ /* 0x000ea20000000800 */
[----:B-1----:R-:W-:Y:S05]  /*8500*/  @P1 BRA `(.L_x_10202) ;  /* 0x0000000000101947 */ /* 0x002fea0003800000 */
[----:B------:R-:W-:Y:S05]  /*8510*/  @!P0 BRA `(.L_x_10202) ;  /* 0x00000000000c8947 */ /* 0x000fea0003800000 */
[----:B------:R-:W3:Y:S04]  /*8520*/  LDG.E R5, desc[UR36][R6.64] ;  /* 0x0000002406057981 */ /* 0x000ee8000c1e1900 */
[----:B-----5:R-:W3:Y:S02]  /*8530*/  LDG.E R0, desc[UR36][R6.64+0x4] ;  /* 0x0000042406007981 */ /* 0x020ee4000c1e1900 */
[----:B---3--:R-:W-:-:S07]  /*8540*/  IADD3 R0, -R5, R0, RZ ;  /* 0x0000000005007210 */ /* 0x008fce0007ffe1ff */
.L_x_10202:
[----:B------:R-:W-:Y:S01]  /*8550*/  BSSY B1, `(.L_x_10203) ;  /* 0x000002e000017945 */ /* 0x000fe20003800000 */
[----:B------:R-:W-:Y:S02]  /*8560*/  SHF.R.S32.HI R12, RZ, 0x1f, R138 ;  /* 0x0000001fff0c7819 */ /* 0x000fe4000001148a */
[----:B------:R-:W-:Y:S02]  /*8570*/  SEL R13, R136, RZ, !P0 ;  /* 0x000000ff880d7207 */ /* 0x000fe40004000000 */
[----:B------:R-:W-:Y:S02]  /*8580*/  SEL R141, R141, RZ, !P0 ;  /* 0x000000ff8d8d7207 */ /* 0x000fe40004000000 */
[----:B-----5:R-:W-:Y:S01]  /*8590*/  SHF.R.S32.HI R10, RZ, 0x1f, R3 ;  /* 0x0000001fff0a7819 */ /* 0x020fe20000011403 */
[----:B------:R-:W-:Y:S06]  /*85a0*/  @P3 BRA `(.L_x_10204) ;  /* 0x0000000000a03947 */ /* 0x000fec0003800000 */
[----:B------:R-:W1:Y:S01]  /*85b0*/  S2R R4, SR_TID.X ;  /* 0x0000000000047919 */ /* 0x000e620000002100 */
[----:B------:R-:W3:Y:S02]  /*85c0*/  LDC R11, c[0x0][0xbe8] ;  /* 0x0002fa00ff0b7b82 */ /* 0x000ee40000000800 */
[----:B---3--:R-:W-:Y:S02]  /*85d0*/  IMAD R5, R0, R11, RZ ;  /* 0x0000000b00057224 */ /* 0x008fe400078e02ff */
[----:B-1----:R-:W-:-:S04]  /*85e0*/  IMAD R4, R139, 0xc0, R4 ;  /* 0x000000c08b047824 */ /* 0x002fc800078e0204 */
[----:B------:R-:W-:-:S05]  /*85f0*/  VIADD R8, R4, 0xffffff80 ;  /* 0xffffff8004087836 */ /* 0x000fca0000000000 */
        /* <DEDUP_REMOVED lines=9> */
[----:B------:R-:W1:Y:S01]  /*8690*/  @P0 LDC R15, c[0x0][0xbec] ;  /* 0x0002fb00ff0f0b82 */ /* 0x000e620000000800 */
[----:B------:R-:W-:Y:S01]  /*86a0*/  IMAD R9, R138, UR5, R9 ;  /* 0x000000058a097c24 */ /* 0x000fe2000f8e0209 */
[----:B------:R-:W-:-:S04]  /*86b0*/  ULDC.64 UR4, c[0x0][0xb98] ;  /* 0x0002e60000047ab9 */ /* 0x000fc80000000a00 */
[----:B------:R-:W-:Y:S02]  /*86c0*/  IADD3 R5, R5, R9, RZ ;  /* 0x0000000905057210 */ /* 0x000fe40007ffe0ff */
[----:B------:R-:W3:Y:S01]  /*86d0*/  @P0 LDC R21, c[0x0][0xbf0] ;  /* 0x0002fc00ff150b82 */ /* 0x000ee20000000800 */
[----:B------:R-:W-:-:S04]  /*86e0*/  IMAD.WIDE.U32 R4, R13, UR4, R4 ;  /* 0x000000040d047c25 */ /* 0x000fc8000f8e0004 */
[----:B-1----:R-:W-:-:S05]  /*86f0*/  @P0 IMAD.HI.U32 R6, R8, R15, RZ ;  /* 0x0000000f08060227 */ /* 0x002fca00078e00ff */
        /* <DEDUP_REMOVED lines=19> */
.L_x_10204:
[----:B------:R-:W-:Y:S05]  /*8830*/  BSYNC B1 ;  /* 0x0000000000017941 */ /* 0x000fea0003800000 */
.L_x_10203:
[----:B------:R-:W3:Y:S01]  /*8840*/  @P2 LDC R9, c[0x0][0xbf0] ;  /* 0x0002fc00ff092b82 */ /* 0x000ee20000000800 */
[----:B------:R-:W-:Y:S01]  /*8850*/  ULDC.64 UR4, c[0x0][0xaa0] ;  /* 0x0002a80000047ab9 */ /* 0x000fe20000000a00 */
[----:B-1----:R-:W-:Y:S01]  /*8860*/  IMAD R6, R143, 0x60, R144 ;  /* 0x000000608f067824 */ /* 0x002fe200078e0290 */
[----:B------:R-:W-:Y:S01]  /*8870*/  BSSY B1, `(.L_x_10205) ;  /* 0x0000036000017945 */ /* 0x000fe20003800000 */
[----:B------:R-:W-:Y:S02]  /*8880*/  IMAD R4, R10, UR4, RZ ;  /* 0x000000040a047c24 */ /* 0x000fe4000f8e02ff */
[----:B------:R-:W-:Y:S02]  /*8890*/  IMAD R11, R139, 0xc0, R6 ;  /* 0x000000c08b0b7824 */ /* 0x000fe400078e0206 */
[C---:B------:R-:W-:Y:S02]  /*88a0*/  IMAD R7, R3.reuse, UR5, R4 ;  /* 0x0000000503077c24 */ /* 0x040fe4000f8e0204 */
[----:B------:R-:W-:Y:S01]  /*88b0*/  IMAD.WIDE.U32 R4, R3, UR4, RZ ;  /* 0x0000000403047c25 */ /* 0x000fe2000f8e00ff */
[----:B------:R-:W-:-:S03]  /*88c0*/  ULDC.64 UR4, c[0x0][0xae8] ;  /* 0x0002ba0000047ab9 */ /* 0x000fc60000000a00 */
[----:B------:R-:W-:Y:S02]  /*88d0*/  IMAD.IADD R5, R5, 0x1, R7 ;  /* 0x0000000105057824 */ /* 0x000fe400078e0207 */
[----:B------:R-:W-:Y:S02]  /*88e0*/  IMAD R3, R12, UR4, RZ ;  /* 0x000000040c037c24 */ /* 0x000fe4000f8e02ff */
[----:B--2---:R-:W-:-:S04]  /*88f0*/  @P2 IMAD.HI.U32 R6, R11, R14, RZ ;  /* 0x0000000e0b062227 */ /* 0x004fc800078e00ff */
[C---:B------:R-:W-:Y:S01]  /*8900*/  IMAD R7, R138.reuse, UR5, R3 ;  /* 0x000000058a077c24 */ /* 0x040fe2000f8e0203 */
[----:B------:R-:W-:Y:S01]  /*8910*/  MOV R3, R11 ;  /* 0x0000000b00037202 */ /* 0x000fe20000000f00 */
[----:B------:R-:W-:Y:S01]  /*8920*/  IMAD.WIDE.U32 R4, R138, UR4, R4 ;  /* 0x000000048a047c25 */ /* 0x000fe2000f8e0004 */
[----:B---3--:R-:W-:Y:S01]  /*8930*/  @P2 SHF.R.U32.HI R3, RZ, R9, R6 ;  /* 0x00000009ff032219 */ /* 0x008fe20000011606 */
[----:B------:R-:W-:Y:S02]  /*8940*/  ULDC.64 UR4, c[0x0][0xaf0] ;  /* 0x0002bc0000047ab9 */ /* 0x000fe40000000a00 */
[----:B------:R-:W-:Y:S01]  /*8950*/  IMAD.IADD R5, R5, 0x1, R7 ;  /* 0x0000000105057824 */ /* 0x000fe200078e0207 */
[--C-:B------:R-:W-:Y:S01]  /*8960*/  SHF.R.S32.HI R6, RZ, 0x1f, R3.reuse ;  /* 0x0000001fff067819 */ /* 0x100fe20000011403 */
[----:B------:R-:W-:Y:S02]  /*8970*/  IMAD R7, R141, UR4, RZ ;  /* 0x000000048d077c24 */ /* 0x000fe4000f8e02ff */
[----:B------:R-:W-:-:S02]  /*8980*/  IMAD.MOV R8, RZ, RZ, -R3 ;  /* 0x000000ffff087224 */ /* 0x000fc400078e0a03 */
[C---:B------:R-:W-:Y:S02]  /*8990*/  IMAD R9, R13.reuse, UR5, R7 ;  /* 0x000000050d097c24 */ /* 0x040fe4000f8e0207 */
[----:B------:R-:W-:Y:S01]  /*89a0*/  IMAD.WIDE.U32 R4, R13, UR4, R4 ;  /* 0x000000040d047c25 */ /* 0x000fe2000f8e0004 */
[----:B------:R-:W-:-:S03]  /*89b0*/  ULDC.64 UR4, c[0x0][0xae0] ;  /* 0x0002b80000047ab9 */ /* 0x000fc60000000a00 */
[----:B------:R-:W-:Y:S02]  /*89c0*/  IMAD R7, R25, R8, R11 ;  /* 0x0000000819077224 */ /* 0x000fe400078e020b */
[----:B------:R-:W-:Y:S02]  /*89d0*/  IMAD R8, R6, UR4, RZ ;  /* 0x0000000406087c24 */ /* 0x000fe4000f8e02ff */
[----:B------:R-:W-:Y:S01]  /*89e0*/  IMAD.IADD R5, R5, 0x1, R9 ;  /* 0x0000000105057824 */ /* 0x000fe200078e0209 */
[----:B------:R-:W-:Y:S01]  /*89f0*/  SHF.R.S32.HI R6, RZ, 0x1f, R7 ;  /* 0x0000001fff067819 */ /* 0x000fe20000011407 */
[C---:B------:R-:W-:Y:S02]  /*8a00*/  IMAD R9, R3.reuse, UR5, R8 ;  /* 0x0000000503097c24 */ /* 0x040fe4000f8e0208 */
[----:B------:R-:W-:Y:S01]  /*8a10*/  IMAD.WIDE.U32 R4, R3, UR4, R4 ;  /* 0x0000000403047c25 */ /* 0x000fe2000f8e0004 */
[----:B------:R-:W-:-:S03]  /*8a20*/  ULDC.64 UR4, c[0x0][0xad8] ;  /* 0x0002b60000047ab9 */ /* 0x000fc60000000a00 */
[----:B------:R-:W-:Y:S02]  /*8a30*/  IMAD R6, R6, UR4, RZ ;  /* 0x0000000406067c24 */ /* 0x000fe4000f8e02ff */
[----:B------:R-:W-:Y:S02]  /*8a40*/  IMAD.IADD R5, R5, 0x1, R9 ;  /* 0x0000000105057824 */ /* 0x000fe400078e0209 */
[----:B------:R-:W-:Y:S02]  /*8a50*/  IMAD R25, R0, R25, RZ ;  /* 0x0000001900197224 */ /* 0x000fe400078e02ff */
[----:B------:R-:W-:Y:S02]  /*8a60*/  IMAD R0, R139, 0xc0, R144 ;  /* 0x000000c08b007824 */ /* 0x000fe400078e0290 */
[C---:B------:R-:W-:Y:S02]  /*8a70*/  IMAD R3, R7.reuse, UR5, R6 ;  /* 0x0000000507037c24 */ /* 0x040fe4000f8e0206 */
[----:B------:R-:W-:Y:S01]  /*8a80*/  IMAD.WIDE.U32 R4, R7, UR4, R4 ;  /* 0x0000000407047c25 */ /* 0x000fe2000f8e0004 */
[----:B------:R-:W-:Y:S01]  /*8a90*/  ISETP.GE.AND P0, PT, R0, R25, PT ;  /* 0x000000190000720c */ /* 0x000fe20003f06270 */
[----:B------:R-:W-:-:S03]  /*8aa0*/  ULDC.64 UR4, c[0x0][0xa80] ;  /* 0x0002a00000047ab9 */ /* 0x000fc60000000a00 */
[----:B------:R-:W-:Y:S02]  /*8ab0*/  IADD3 R3, R5, R3, RZ ;  /* 0x0000000305037210 */ /* 0x000fe40007ffe0ff */
[----:B------:R-:W-:-:S04]  /*8ac0*/  LEA R6, P1, R4, UR4, 0x1 ;  /* 0x0000000404067c11 */ /* 0x000fc8000f8208ff */
[----:B------:R-:W-:Y:S02]  /*8ad0*/  LEA.HI.X R3, R4, UR5, R3, 0x1, P1 ;  /* 0x0000000504037c11 */ /* 0x000fe400088f0c03 */
[----:B------:R1:W2:Y:S04]  /*8ae0*/  SHFL.IDX PT, R4, R6, RZ, 0x1c1f ;  /* 0x001c1fff06047589 */ /* 0x0002a800000e0000 */
        /* <DEDUP_REMOVED lines=8> */
[----:B---3--:R-:W-:Y:S01]  /*8b70*/  @!P2 IMAD.WIDE R8, R137, 0x2, R4 ;  /* 0x000000028908a825 */ /* 0x008fe200078e0204 */
[-C--:B------:R-:W-:Y:S02]  /*8b80*/  @!P3 LEA.HI.X R11, R140, R5.reuse, R154, 0x1, P0 ;  /* 0x000000058c0bb211 */ /* 0x080fe400000f0c9a */
[----:B------:R-:W-:Y:S02]  /*8b90*/  @!P4 LEA.HI.X R13, R142, R5, R153, 0x1, P1 ;  /* 0x000000058e0dc211 */ /* 0x000fe400008f0c99 */
[----:B------:R4:W-:Y:S04]  /*8ba0*/  @!P2 ST.E.128 desc[UR36][R8.64], RZ ;  /* 0x000000ff0800a985 */ /* 0x0009e8000c101d24 */
[----:B------:R4:W-:Y:S04]  /*8bb0*/  @!P3 ST.E.128 desc[UR36][R10.64], RZ ;  /* 0x000000ff0a00b985 */ /* 0x0009e8000c101d24 */
[----:B------:R4:W-:Y:S02]  /*8bc0*/  @!P4 ST.E.128 desc[UR36][R12.64], RZ ;  /* 0x000000ff0c00c985 */ /* 0x0009e4000c101d24 */
.L_x_10206:
[----:B------:R-:W-:Y:S05]  /*8bd0*/  BSYNC B1 ;  /* 0x0000000000017941 */ /* 0x000fea0003800000 */
.L_x_10205:
[----:B------:R-:W-:Y:S01]  /*8be0*/  VIADD R0, R0, 0x60 ;  /* 0x0000006000007836 */ /* 0x000fe20000000000 */
[----:B---3--:R3:W0:Y:S04]  /*8bf0*/  SHFL.IDX PT, R5, R3, 0x1, 0x1c1f ;  /* 0x003c1f0003057f89 */ /* 0x00862800000e0000 */
[----:B------:R-:W-:Y:S01]  /*8c00*/  ISETP.GE.AND P0, PT, R0, R25, PT ;  /* 0x000000190000720c */ /* 0x000fe20003f06270 */
[----:B--2---:R3:W2:-:S12]  /*8c10*/  SHFL.IDX PT, R4, R6, 0x1, 0x1c1f ;  /* 0x003c1f0006047f89 */ /* 0x00469800000e0000 */
[----:B---3--:R-:W-:Y:S05]  /*8c20*/  @P0 BRA `(.L_x_10201) ;  /* 0x0000000000300947 */ /* 0x008fea0003800000 */
[----:B------:R-:W-:Y:S02]  /*8c30*/  ULDC UR4, c[0x0][0xac8] ;  /* 0x0002b20000047ab9 */ /* 0x000fe40000000800 */
[----:B------:R-:W-:Y:S02]  /*8c40*/  ISETP.GE.AND P3, PT, R140, UR4, PT ;  /* 0x000000048c007c0c */ /* 0x000fe4000bf66270 */
[----:B------:R-:W-:Y:S02]  /*8c50*/  ISETP.GE.AND P4, PT, R142, UR4, PT ;  /* 0x000000048e007c0c */ /* 0x000fe4000bf86270 */
[----:B------:R-:W-:-:S09]  /*8c60*/  ISETP.GE.AND P2, PT, R137, UR4, PT ;  /* 0x0000000489007c0c */ /* 0x000fd2000bf46270 */
[-C--:B--2-4-:R-:W-:Y:S02]  /*8c70*/  @!P3 LEA R8, P0, R140, R4.reuse, 0x1 ;  /* 0x000000048c08b211 */ /* 0x094fe400078008ff */
[----:B------:R-:W-:Y:S02]  /*8c80*/  @!P4 LEA R10, P1, R142, R4, 0x1 ;  /* 0x000000048e0ac211 */ /* 0x000fe400078208ff */
[----:B01----:R-:W-:Y:S01]  /*8c90*/  @!P2 IMAD.WIDE R6, R137, 0x2, R4 ;  /* 0x000000028906a825 */ /* 0x003fe200078e0204 */
[-C--:B------:R-:W-:Y:S02]  /*8ca0*/  @!P3 LEA.HI.X R9, R140, R5.reuse, R154, 0x1, P0 ;  /* 0x000000058c09b211 */ /* 0x080fe400000f0c9a */
[----:B------:R-:W-:Y:S02]  /*8cb0*/  @!P4 LEA.HI.X R11, R142, R5, R153, 0x1, P1 ;  /* 0x000000058e0bc211 */ /* 0x000fe400008f0c99 */
[----:B------:R0:W-:Y:S04]  /*8cc0*/  @!P2 ST.E.128 desc[UR36][R6.64], RZ ;  /* 0x000000ff0600a985 */ /* 0x0001e8000c101d24 */
[----:B------:R0:W-:Y:S04]  /*8cd0*/  @!P3 ST.E.128 desc[UR36][R8.64], RZ ;  /* 0x000000ff0800b985 */ /* 0x0001e8000c101d24 */
[----:B------:R0:W-:Y:S02]  /*8ce0*/  @!P4 ST.E.128 desc[UR36][R10.64], RZ ;  /* 0x000000ff0a00c985 */ /* 0x0001e4000c101d24 */
.L_x_10201:
[----:B------:R-:W-:Y:S05]  /*8cf0*/  BSYNC B0 ;  /* 0x0000000000007941 */ /* 0x000fea0003800000 */
.L_x_10196:
[----:B------:R-:W-:Y:S02]  /*8d00*/  ULDC UR4, c[0x0][0xc3c] ;  /* 0x00030f0000047ab9 */ /* 0x000fe40000000800 */
[----:B0-----:R-:W-:-:S13]  /*8d10*/  ISETP.GE.AND P0, PT, R31, UR4, PT ;  /* 0x000000041f007c0c */ /* 0x001fda000bf06270 */
[----:B------:R-:W-:Y:S05]  /*8d20*/  @!P0 BRA `(.L_x_10207) ;  /* 0xffffff8000548947 */ /* 0x000fea000383ffff */
[----:B------:R-:W-:Y:S05]  /*8d30*/  EXIT ;  /* 0x000000000000794d */ /* 0x000fea0003800000 */
.L_x_10168:
        /* <DEDUP_REMOVED lines=16> */
.L_x_10208:
        /* <DEDUP_REMOVED lines=40> */
.L_x_10214:
        /* <DEDUP_REMOVED lines=12> */
.L_x_10213:
[----:B------:R-:W-:Y:S05]  /*9180*/  BSYNC B0 ;  /* 0x0000000000007941 */ /* 0x000fea0003800000 */
.L_x_10212:
        /* <DEDUP_REMOVED lines=20> */
[----:B------:R-:W-:-:S07]  /*92d0*/  IMAD.MOV.U32 R7, RZ, RZ, R9 ;  /* 0x000000ffff077224 */ /* 0x000fce00078e0009 */
.L_x_10210:
[----:B------:R-:W-:-:S05]  /*92e0*/  IADD3 R9, -R3, R4, RZ ;  /* 0x0000000403097210 */ /* 0x000fca0007ffe1ff */
        /* <DEDUP_REMOVED lines=14> */
.L_x_10215:
[----:B---3--:R-:W-:Y:S01]  /*93d0*/  IMAD R16, R16, UR5, R9 ;  /* 0x0000000510107c24 */ /* 0x008fe2000f8e0209 */
[----:B0-----:R-:W-:Y:S01]  /*93e0*/  IABS R2, R0 ;  /* 0x0000000000027213 */ /* 0x001fe20000000000 */
[----:B-12---:R-:W-:Y:S02]  /*93f0*/  IMAD.MOV R7, RZ, RZ, -R3 ;  /* 0x000000ffff077224 */ /* 0x006fe400078e0a03 */
[----:B------:R-:W-:Y:S01]  /*9400*/  VIADD R19, R19, UR4 ;  /* 0x0000000413137c36 */ /* 0x000fe20008000000 */
[----:B------:R-:W-:Y:S01]  /*9410*/  IADD3 R9, -R16, UR6, RZ ;  /* 0x0000000610097c10 */ /* 0x000fe2000fffe1ff */
        /* <DEDUP_REMOVED lines=23> */
.L_x_10211:
[----:B------:R-:W-:Y:S01]  /*9590*/  ULDC UR4, c[0x0][0xc3c] ;  /* 0x00030f0000047ab9 */ /* 0x000fe20000000800 */
[----:B------:R-:W-:Y:S01]  /*95a0*/  MOV R17, RZ ;  /* 0x000000ff00117202 */ /* 0x000fe20000000f00 */
[----:B------:R-:W-:Y:S02]  /*95b0*/  IMAD.U32 R16, RZ, RZ, UR6 ;  /* 0x00000006ff107e24 */ /* 0x000fe4000f8e00ff */
[----:B------:R-:W-:Y:S02]  /*95c0*/  IMAD.MOV.U32 R18, RZ, RZ, RZ ;  /* 0x000000ffff127224 */ /* 0x000fe400078e00ff */
[----:B------:R-:W-:-:S07]  /*95d0*/  IMAD.U32 R19, RZ, RZ, UR4 ;  /* 0x00000004ff137e24 */ /* 0x000fce000f8e00ff */
.L_x_10216:
[----:B------:R-:W-:-:S13]  /*95e0*/  ISETP.NE.AND P0, PT, R5, RZ, PT ;  /* 0x000000ff0500720c */ /* 0x000fda0003f05270 */
[----:B------:R-:W0:Y:S01]  /*95f0*/  @!P0 S2R R3, SR_CgaCtaId ;  /* 0x0000000000038919 */ /* 0x000e220000008800 */
[----:B------:R-:W-:-:S04]  /*9600*/  @!P0 MOV R0, 0x400 ;  /* 0x0000040000008802 */ /* 0x000fc80000000f00 */
[----:B0-----:R-:W-:-:S05]  /*9610*/  @!P0 LEA R0, R3, R0, 0x18 ;  /* 0x0000000003008211 */ /* 0x001fca00078ec0ff */
[----:B------:R0:W-:Y:S01]  /*9620*/  @!P0 STS.128 [R0+0x2d8d0], R16 ;  /* 0x02d8d01000008388 */ /* 0x0001e20000000c00 */
[----:B------:R-:W-:Y:S06]  /*9630*/  BAR.ARV 0x5, 0x200 ;  /* 0x0148000000007b1d */ /* 0x000fec0000002000 */
.L_x_10209:
[----:B------:R2:W-:Y:S01]  /*9640*/  STL [R1+0x30], RZ ;  /* 0x000030ff01007387 */ /* 0x0005e20000100800 */
[----:B------:R-:W-:Y:S01]  /*9650*/  ULDC UR4, c[0x0][0xc3c] ;  /* 0x00030f0000047ab9 */ /* 0x000fe20000000800 */
[----:B------:R-:W-:Y:S01]  /*9660*/  IMAD.MOV.U32 R29, RZ, RZ, 0x1 ;  /* 0x00000001ff1d7424 */ /* 0x000fe200078e00ff */
[----:B-1----:R-:W-:Y:S02]  /*9670*/  ISETP.GE.AND P0, PT, R19, UR4, PT ;  /* 0x0000000413007c0c */ /* 0x002fe4000bf06270 */
[----:B------:R-:W-:-:S11]  /*9680*/  MOV R26, RZ ;  /* 0x000000ff001a7202 */ /* 0x000fd60000000f00 */
[----:B--2---:R-:W-:Y:S05]  /*9690*/  @P0 BRA `(.L_x_10217) ;  /* 0x00000044007c0947 */ /* 0x004fea0003800000 */
[----:B------:R-:W2:Y:S01]  /*96a0*/  LDL R6, [R1+0x1c] ;  /* 0x00001c0001067983 */ /* 0x000ea20000100800 */
[----:B------:R-:W0:Y:S01]  /*96b0*/  S2R R3, SR_TID.X ;  /* 0x0000000000037919 */ /* 0x000e220000002100 */
[----:B------:R-:W1:Y:S01]  /*96c0*/  S2UR UR5, SR_CgaCtaId ;  /* 0x00000000000579c3 */ /* 0x000e620000008800 */
[----:B------:R-:W-:Y:S01]  /*96d0*/  UMOV UR4, 0x400 ;  /* 0x0000040000047882 */ /* 0x000fe20000000000 */
[C---:B0-----:R-:W-:Y:S01]  /*96e0*/  IMAD.SHL.U32 R0, R3.reuse, 0x8, RZ ;  /* 0x0000000803007824 */ /* 0x041fe200078e00ff */
[C---:B------:R-:W-:Y:S01]  /*96f0*/  LOP3.LUT R5, R3.reuse, 0x7f, RZ, 0xc0, !PT ;  /* 0x0000007f03057812 */ /* 0x040fe200078ec0ff */
[----:B------:R-:W-:-:S03]  /*9700*/  IMAD.SHL.U32 R4, R3, 0x20, RZ ;  /* 0x0000002003047824 */ /* 0x000fc600078e00ff */
[----:B------:R-:W-:Y:S01]  /*9710*/  LOP3.LUT R2, R0, 0xd8, RZ, 0xc0, !PT ;  /* 0x000000d800027812 */ /* 0x000fe200078ec0ff */
[----:B-1----:R-:W-:-:S03]  /*9720*/  ULEA UR4, UR5, UR4, 0x18 ;  /* 0x0000000405047291 */ /* 0x002fc6000f8ec03f */
[----:B------:R-:W-:Y:S02]  /*9730*/  LOP3.LUT R3, R2, 0x18, R3, 0x78, !PT ;  /* 0x0000001802037812 */ /* 0x000fe400078e7803 */
[----:B------:R-:W-:Y:S02]  /*9740*/  SHF.R.U32.HI R5, RZ, 0x2, R5 ;  /* 0x00000002ff057819 */ /* 0x000fe40000011605 */
[----:B------:R-:W-:Y:S01]  /*9750*/  MOV R23, UR4 ;  /* 0x0000000400177c02 */ /* 0x000fe20008000f00 */
[----:B------:R-:W-:Y:S01]  /*9760*/  BSSY B8, `(.L_x_10217) ;  /* 0x0000452000087945 */ /* 0x000fe20003800000 */
[----:B------:R-:W-:Y:S02]  /*9770*/  IMAD.MOV.U32 R29, RZ, RZ, 0x1 ;  /* 0x00000001ff1d7424 */ /* 0x000fe400078e00ff */
[----:B------:R-:W-:Y:S01]  /*9780*/  IMAD.MOV.U32 R26, RZ, RZ, RZ ;  /* 0x000000ffff1a7224 */ /* 0x000fe200078e00ff */
[----:B------:R-:W-:Y:S01]  /*9790*/  ULDC UR38, c[0x0][0xc] ;  /* 0x0000030000267ab9 */ /* 0x000fe20000000800 */
[----:B--2---:R-:W-:-:S02]  /*97a0*/  LOP3.LUT R2, R6, 0x2, RZ, 0xfc, !PT ;  /* 0x0000000206027812 */ /* 0x004fc400078efcff */
[----:B------:R-:W-:-:S03]  /*97b0*/  LOP3.LUT R6, R4, 0x60, RZ, 0xc0, !PT ;  /* 0x0000006004067812 */ /* 0x000fc600078ec0ff */
[----:B------:R0:W-:Y:S01]  /*97c0*/  STL [R1+0x38], R2 ;  /* 0x0000380201007387 */ /* 0x0001e20000100800 */
[----:B------:R-:W-:Y:S02]  /*97d0*/  LOP3.LUT R4, R0, 0x18, RZ, 0xc0, !PT ;  /* 0x0000001800047812 */ /* 0x000fe400078ec0ff */
[----:B0-----:R-:W-:Y:S02]  /*97e0*/  LOP3.LUT R2, R3, 0x320, R0, 0xf8, !PT ;  /* 0x0000032003027812 */ /* 0x001fe400078ef800 */
[----:B------:R-:W-:-:S03]  /*97f0*/  LOP3.LUT R0, R5, R6, RZ, 0xfc, !PT ;  /* 0x0000000605007212 */ /* 0x000fc600078efcff */
[----:B------:R-:W-:Y:S01]  /*9800*/  IMAD R0, R2, 0x2, R23 ;  /* 0x0000000202007824 */ /* 0x000fe200078e0217 */
[----:B------:R0:W-:Y:S04]  /*9810*/  STL [R1+0x30], RZ ;  /* 0x000030ff01007387 */ /* 0x0001e80000100800 */
[----:B------:R0:W-:Y:S01]  /*9820*/  STL [R1+0x18], R0 ;  /* 0x0000180001007387 */ /* 0x0001e20000100800 */
[C---:B------:R-:W-:Y:S02]  /*9830*/  LOP3.LUT R5, R4.reuse, 0x20, RZ, 0xfc, !PT ;  /* 0x0000002004057812 */ /* 0x040fe400078efcff */
[----:B------:R-:W-:-:S07]  /*9840*/  LOP3.LUT R3, R4, 0x40, RZ, 0xfc, !PT ;  /* 0x0000004004037812 */ /* 0x000fce00078efcff */
.L_x_10278:
[----:B-1----:R-:W1:Y:S02]  /*9850*/  LDC.64 R2, c[0x0][0xc88] ;  /* 0x00032200ff027b82 */ /* 0x002e640000000a00 */
[----:B-1----:R-:W-:-:S05]  /*9860*/  IMAD.WIDE R2, R19, 0x4, R2 ;  /* 0x0000000413027825 */ /* 0x002fca00078e0202 */
[----:B0-----:R-:W0:Y:S01]  /*9870*/  LDG.E R28, desc[UR36][R2.64] ;  /* 0x00000024021c7981 */ /* 0x001e22000c1e1900 */
[----:B------:R-:W-:Y:S05]  /*9880*/  YIELD ;  /* 0x0000000000007946 */ /* 0x000fea0003800000 */
[----:B------:R-:W-:Y:S01]  /*9890*/  ULDC.64 UR4, c[0x0][0xa28] ;  /* 0x00028a0000047ab9 */ /* 0x000fe20000000a00 */
[----:B------:R-:W-:Y:S01]  /*98a0*/  IMAD.MOV.U32 R6, RZ, RZ, RZ ;  /* 0x000000ffff067224 */ /* 0x000fe200078e00ff */
[----:B------:R-:W-:Y:S01]  /*98b0*/  ISETP.NE.U32.AND P0, PT, RZ, UR4, PT ;  /* 0x00000004ff007c0c */ /* 0x000fe2000bf05070 */
[----:B------:R-:W-:-:S03]  /*98c0*/  ULDC.64 UR6, c[0x0][0xa18] ;  /* 0x0002860000067ab9 */ /* 0x000fc60000000a00 */
[----:B------:R-:W-:Y:S02]  /*98d0*/  ISETP.NE.AND.EX P0, PT, RZ, UR5, PT, P0 ;  /* 0x00000005ff007c0c */ /* 0x000fe4000bf05300 */
[----:B0-----:R-:W-:-:S11]  /*98e0*/  SHF.R.S32.HI R0, RZ, 0x1f, R28 ;  /* 0x0000001fff007819 */ /* 0x001fd6000001141c */
        /* <DEDUP_REMOVED lines=17> */
[----:B------:R-:W3:Y:S05]  /*9a00*/  @P2 LDG.E R0, desc[UR36][R2.64] ;  /* 0x0000002402002981 */ /* 0x000eea000c1e1900 */
[----:B------:R-:W-:-:S04]  /*9a10*/  @P0 IADD3 R4, P1, R24, UR6, RZ ;  /* 0x0000000618040c10 */ /* 0x000fc8000ff3e0ff */
[----:B------:R-:W-:-:S05]  /*9a20*/  @P0 IADD3.X R5, R25, UR7, RZ, P1, !PT ;  /* 0x0000000719050c10 */ /* 0x000fca0008ffe4ff */
[----:B------:R-:W4:Y:S01]  /*9a30*/  @P0 LDG.E R4, desc[UR36][R4.64] ;  /* 0x0000002404040981 */ /* 0x000f22000c1e1900 */
[----:B------:R-:W-:-:S03]  /*9a40*/  UISETP.NE.U32.AND UP0, UPT, UR4, URZ, UPT ;  /* 0x0000003f0400728c */ /* 0x000fc6000bf05070 */
[----:B------:R-:W-:Y:S01]  /*9a50*/  ULDC UR4, c[0x0][0x424] ;  /* 0x0001090000047ab9 */ /* 0x000fe20000000800 */
[----:B------:R-:W-:-:S03]  /*9a60*/  UISETP.NE.AND.EX UP0, UPT, UR5, URZ, UPT, UP0 ;  /* 0x0000003f0500728c */ /* 0x000fc6000bf05300 */
[----:B------:R-:W-:Y:S01]  /*9a70*/  ULDC UR5, c[0x0][0x2f0] ;  /* 0x0000bc0000057ab9 */ /* 0x000fe20000000800 */
[----:B------:R-:W-:-:S04]  /*9a80*/  USEL UR4, UR4, 0x1, UP0 ;  /* 0x0000000104047887 */ /* 0x000fc80008000000 */
[----:B------:R-:W-:Y:S01]  /*9a90*/  UIMAD UR4, UR4, UR5, URZ ;  /* 0x00000005040472a4 */ /* 0x000fe2000f8e023f */
[----:B---3--:R0:W-:Y:S04]  /*9aa0*/  STL [R1], R0 ;  /* 0x0000000001007387 */ /* 0x0081e80000100800 */
[----:B--2---:R1:W-:Y:S01]  /*9ab0*/  STL [R1+0x10], R6 ;  /* 0x0000100601007387 */ /* 0x0043e20000100800 */
[----:B0-----:R-:W-:-:S03]  /*9ac0*/  MOV R0, UR4 ;  /* 0x0000000400007c02 */ /* 0x001fc60008000f00 */
[----:B----4-:R1:W-:Y:S01]  /*9ad0*/  @P0 STL [R1+0x28], R4 ;  /* 0x0000280401000387 */ /* 0x0103e20000100800 */
[----:B------:R-:W-:Y:S05]  /*9ae0*/  @P0 BRA `(.L_x_10218) ;  /* 0x0000000000200947 */ /* 0x000fea0003800000 */
[----:B------:R-:W-:Y:S02]  /*9af0*/  ULDC UR4, c[0x0][0x288] ;  /* 0x0000a20000047ab9 */ /* 0x000fe40000000800 */
[----:B-1----:R-:W-:-:S05]  /*9b00*/  IMAD.U32 R4, RZ, RZ, UR4 ;  /* 0x00000004ff047e24 */ /* 0x002fca000f8e00ff */
[----:B------:R0:W-:Y:S01]  /*9b10*/  STL [R1+0x28], R4 ;  /* 0x0000280401007387 */ /* 0x0001e20000100800 */
[----:B------:R-:W-:Y:S05]  /*9b20*/  @!P2 BRA `(.L_x_10218) ;  /* 0x000000000010a947 */ /* 0x000fea0003800000 */
[----:B0-----:R-:W2:Y:S04]  /*9b30*/  LDG.E R4, desc[UR36][R2.64] ;  /* 0x0000002402047981 */ /* 0x001ea8000c1e1900 */
[----:B------:R-:W2:Y:S02]  /*9b40*/  LDG.E R2, desc[UR36][R2.64+0x4] ;  /* 0x0000042402027981 */ /* 0x000ea4000c1e1900 */
[----:B--2---:R-:W-:-:S05]  /*9b50*/  IMAD.IADD R2, R2, 0x1, -R4 ;  /* 0x0000000102027824 */ /* 0x004fca00078e0a04 */
[----:B------:R2:W-:Y:S02]  /*9b60*/  STL [R1+0x28], R2 ;  /* 0x0000280201007387 */ /* 0x0005e40000100800 */
.L_x_10218:
[----:B01----:R-:W-:Y:S01]  /*9b70*/  IMAD.MOV.U32 R4, RZ, RZ, R28 ;  /* 0x000000ffff047224 */ /* 0x003fe200078e001c */
[----:B------:R-:W-:Y:S02]  /*9b80*/  ULDC.64 UR4, c[0x0][0xa20] ;  /* 0x0002880000047ab9 */ /* 0x000fe40000000a00 */
[----:B------:R-:W-:Y:S02]  /*9b90*/  ISETP.NE.U32.AND P0, PT, RZ, UR4, PT ;  /* 0x00000004ff007c0c */ /* 0x000fe4000bf05070 */
[----:B------:R0:W-:Y:S02]  /*9ba0*/  STL [R1+0x8], R4 ;  /* 0x0000080401007387 */ /* 0x0001e40000100800 */
[----:B------:R-:W-:-:S13]  /*9bb0*/  ISETP.NE.AND.EX P0, PT, RZ, UR5, PT, P0 ;  /* 0x00000005ff007c0c */ /* 0x000fda000bf05300 */
[----:B0-----:R-:W-:Y:S05]  /*9bc0*/  @!P0 BRA `(.L_x_10219) ;  /* 0x0000000000108947 */ /* 0x001fea0003800000 */
[----:B--2---:R-:W-:-:S04]  /*9bd0*/  IADD3 R2, P0, R24, UR4, RZ ;  /* 0x0000000418027c10 */ /* 0x004fc8000ff1e0ff */
[----:B------:R-:W-:-:S05]  /*9be0*/  IADD3.X R3, R25, UR5, RZ, P0, !PT ;  /* 0x0000000519037c10 */ /* 0x000fca00087fe4ff */
[----:B------:R0:W5:Y:S01]  /*9bf0*/  LDG.E R0, desc[UR36][R2.64] ;  /* 0x0000002402007981 */ /* 0x000162000c1e1900 */
[----:B------:R-:W-:Y:S05]  /*9c00*/  BRA `(.L_x_10220) ;  /* 0x0000000000247947 */ /* 0x000fea0003800000 */
.L_x_10219:
[----:B------:R-:W-:Y:S02]  /*9c10*/  ULDC.64 UR4, c[0x0][0xa08] ;  /* 0x0002820000047ab9 */ /* 0x000fe40000000a00 */
[----:B------:R-:W-:-:S04]  /*9c20*/  ISETP.NE.U32.AND P0, PT, RZ, UR4, PT ;  /* 0x00000004ff007c0c */ /* 0x000fc8000bf05070 */
[----:B------:R-:W-:-:S13]  /*9c30*/  ISETP.NE.AND.EX P0, PT, RZ, UR5, PT, P0 ;  /* 0x00000005ff007c0c */ /* 0x000fda000bf05300 */
[----:B------:R-:W-:Y:S05]  /*9c40*/  @!P0 BRA `(.L_x_10220) ;  /* 0x0000000000148947 */ /* 0x000fea0003800000 */
[----:B--2---:R-:W0:Y:S02]  /*9c50*/  LDC.64 R2, c[0x0][0xa08] ;  /* 0x00028200ff027b82 */ /* 0x004e240000000a00 */
[----:B0-----:R-:W-:-:S05]  /*9c60*/  IMAD.WIDE R2, R4, 0x4, R2 ;  /* 0x0000000404027825 */ /* 0x001fca00078e0202 */
[----:B------:R-:W2:Y:S04]  /*9c70*/  LDG.E R0, desc[UR36][R2.64] ;  /* 0x0000002402007981 */ /* 0x000ea8000c1e1900 */
[----:B------:R-:W2:Y:S02]  /*9c80*/  LDG.E R2, desc[UR36][R2.64+0x4] ;  /* 0x0000042402027981 */ /* 0x000ea4000c1e1900 */
[----:B--2---:R-:W-:-:S07]  /*9c90*/  IMAD.IADD R0, R2, 0x1, -R0 ;  /* 0x0000000102007824 */ /* 0x004fce00078e0a00 */
.L_x_10220:
[----:B0-2--5:R-:W-:Y:S01]  /*9ca0*/  IADD3 R2, -R6, R0, RZ ;  /* 0x0000000006027210 */ /* 0x025fe20007ffe1ff */
[----:B------:R-:W-:Y:S03]  /*9cb0*/  BSSY B7, `(.L_x_10221) ;  /* 0x000035e000077945 */ /* 0x000fe60003800000 */
[C---:B------:R-:W-:Y:S01]  /*9cc0*/  ISETP.GT.AND P0, PT, R2.reuse, RZ, PT ;  /* 0x000000ff0200720c */ /* 0x040fe20003f04270 */
[----:B------:R-:W-:Y:S01]  /*9cd0*/  VIADD R0, R2, 0x7f ;  /* 0x0000007f02007836 */ /* 0x000fe20000000000 */
[----:B------:R0:W-:Y:S04]  /*9ce0*/  STL [R1+0xc], R2 ;  /* 0x00000c0201007387 */ /* 0x0001e80000100800 */
[----:B0-----:R-:W-:-:S04]  /*9cf0*/  SHF.R.S32.HI R2, RZ, 0x1f, R0 ;  /* 0x0000001fff027819 */ /* 0x001fc80000011400 */
        /* <DEDUP_REMOVED lines=10> */
[----:B0-----:R-:W1:Y:S02]  /*9da0*/  FLO.U32 R0, UR4 ;  /* 0x0000000400007d00 */ /* 0x001e6400080e0000 */
[----:B-1----:R-:W-:-:S06]  /*9db0*/  ISETP.EQ.U32.AND P0, PT, R0, R5, PT ;  /* 0x000000050000720c */ /* 0x002fcc0003f02070 */
        /* <DEDUP_REMOVED lines=8> */
.L_x_10222:
[----:B0-----:R-:W-:Y:S01]  /*9e40*/  VIADD R0, R23, 0x15400 ;  /* 0x0001540017007836 */ /* 0x001fe20000000000 */
        /* <DEDUP_REMOVED lines=19> */
.L_x_10225:
[----:B------:R-:W-:Y:S05]  /*9f80*/  BSYNC B6 ;  /* 0x0000000000067941 */ /* 0x000fea0003800000 */
.L_x_10224:
        /* <DEDUP_REMOVED lines=20> */
.L_x_10228:
        /* <DEDUP_REMOVED lines=15> */
.L_x_10227:
[----:B------:R-:W-:Y:S05]  /*a1c0*/  BSYNC B6 ;  /* 0x0000000000067941 */ /* 0x000fea0003800000 */
.L_x_10226:
[----:B------:R0:W2:Y:S01]  /*a1d0*/  LDL R20, [R1+0x8] ;  /* 0x0000080001147983 */ /* 0x0000a20000100800 */
[----:B------:R-:W-:Y:S01]  /*a1e0*/  ULDC.64 UR4, c[0x0][0x9f8] ;  /* 0x00027e0000047ab9 */ /* 0x000fe20000000a00 */
[----:B------:R-:W1:Y:S01]  /*a1f0*/  LDC R7, c[0x0][0x430] ;  /* 0x00010c00ff077b82 */ /* 0x000e620000000800 */
[----:B------:R-:W-:Y:S01]  /*a200*/  ISETP.NE.U32.AND P0, PT, RZ, UR4, PT ;  /* 0x00000004ff007c0c */ /* 0x000fe2000bf05070 */
[----:B------:R-:W3:Y:S03]  /*a210*/  LDL R27, [R1+0x34] ;  /* 0x00003400011b7983 */ /* 0x000ee60000100800 */
[----:B------:R-:W-:Y:S01]  /*a220*/  ISETP.NE.AND.EX P0, PT, RZ, UR5, PT, P0 ;  /* 0x00000005ff007c0c */ /* 0x000fe2000bf05300 */
[----:B------:R-:W4:Y:S04]  /*a230*/  LDL R21, [R1+0xc] ;  /* 0x00000c0001157983 */ /* 0x000f280000100800 */
[----:B------:R-:W4:Y:S04]  /*a240*/  LDL R2, [R1+0x10] ;  /* 0x0000100001027983 */ /* 0x000f280000100800 */
[----:B------:R-:W4:Y:S04]  /*a250*/  LDL R10, [R1+0x38] ;  /* 0x00003800010a7983 */ /* 0x000f280000100800 */
[----:B------:R-:W-:Y:S01]  /*a260*/  @P0 IADD3 R24, P1, R24, UR4, RZ ;  /* 0x0000000418180c10 */ /* 0x000fe2000ff3e0ff */
[----:B------:R-:W0:Y:S01]  /*a270*/  S2R R3, SR_TID.X ;  /* 0x0000000000037919 */ /* 0x000e220000002100 */
[----:B------:R-:W3:Y:S02]  /*a280*/  S2R R0, SR_TID.X ;  /* 0x0000000000007919 */ /* 0x000ee40000002100 */
[----:B------:R-:W-:Y:S01]  /*a290*/  @P0 IADD3.X R25, R25, UR5, RZ, P1, !PT ;  /* 0x0000000519190c10 */ /* 0x000fe20008ffe4ff */
[----:B------:R-:W-:-:S04]  /*a2a0*/  ULDC UR4, c[0x0][0x2f4] ;  /* 0x0000bd0000047ab9 */ /* 0x000fc80000000800 */
[----:B--2---:R-:W2:Y:S01]  /*a2b0*/  @P0 LDG.E R20, desc[UR36][R24.64] ;  /* 0x0000002418140981 */ /* 0x004ea2000c1e1900 */
[----:B-1----:R-:W-:Y:S01]  /*a2c0*/  ISETP.NE.AND P2, PT, R7, 0x1, PT ;  /* 0x000000010700780c */ /* 0x002fe20003f45270 */
[----:B0-----:R-:W-:Y:S01]  /*a2d0*/  IMAD.SHL.U32 R3, R3, 0x20, RZ ;  /* 0x0000002003037824 */ /* 0x001fe200078e00ff */
[----:B---3--:R-:W-:Y:S02]  /*a2e0*/  LEA.HI.SX32 R27, R27, 0xffffffff, 0x19 ;  /* 0xffffffff1b1b7811 */ /* 0x008fe400078fcaff */
[----:B------:R-:W-:Y:S02]  /*a2f0*/  LOP3.LUT R0, R0, 0x7f, RZ, 0xc0, !PT ;  /* 0x0000007f00007812 */ /* 0x000fe400078ec0ff */
[----:B------:R-:W-:Y:S01]  /*a300*/  LOP3.LUT R3, R3, 0x60, RZ, 0xc0, !PT ;  /* 0x0000006003037812 */ /* 0x000fe200078ec0ff */
[----:B------:R-:W-:Y:S01]  /*a310*/  IMAD.SHL.U32 R8, R27, 0x80, RZ ;  /* 0x000000801b087824 */ /* 0x000fe200078e00ff */
[----:B------:R-:W-:-:S04]  /*a320*/  SHF.R.U32.HI R0, RZ, 0x2, R0 ;  /* 0x00000002ff007819 */ /* 0x000fc80000011600 */
[----:B------:R-:W-:Y:S01]  /*a330*/  LOP3.LUT R4, R8, R0, R3, 0xfe, !PT ;  /* 0x0000000008047212 */ /* 0x000fe200078efe03 */
[----:B------:R-:W0:Y:S08]  /*a340*/  @P2 LDC R5, c[0x0][0x434] ;  /* 0x00010d00ff052b82 */ /* 0x000e300000000800 */
[----:B------:R-:W1:Y:S01]  /*a350*/  @P2 LDC R0, c[0x0][0x438] ;  /* 0x00010e00ff002b82 */ /* 0x000e620000000800 */
[----:B------:R-:W3:Y:S01]  /*a360*/  S2R R9, SR_TID.X ;  /* 0x0000000000097919 */ /* 0x000ee20000002100 */
[----:B------:R-:W-:-:S04]  /*a370*/  LOP3.LUT R22, R22, 0xffffffef, RZ, 0xc0, !PT ;  /* 0xffffffef16167812 */ /* 0x000fc800078ec0ff */
[----:B------:R-:W-:-:S04]  /*a380*/  @P2 LOP3.LUT R22, R22, 0x10, RZ, 0xfc, !PT ;  /* 0x0000001016162812 */ /* 0x000fc800078efcff */
[----:B------:R-:W-:Y:S01]  /*a390*/  LOP3.LUT R22, R22, 0xfffffff7, RZ, 0xc0, !PT ;  /* 0xfffffff716167812 */ /* 0x000fe200078ec0ff */
[----:B---3--:R-:W-:-:S05]  /*a3a0*/  IMAD.SHL.U32 R9, R9, 0x8, RZ ;  /* 0x0000000809097824 */ /* 0x008fca00078e00ff */
[----:B------:R-:W-:Y:S01]  /*a3b0*/  LOP3.LUT R9, R9, 0x18, RZ, 0xc0, !PT ;  /* 0x0000001809097812 */ /* 0x000fe200078ec0ff */
[----:B------:R-:W-:Y:S01]  /*a3c0*/  UMOV UR5, 0xffffffff ;  /* 0xffffffff00057882 */ /* 0x000fe20000000000 */
[----:B--2---:R2:W-:Y:S01]  /*a3d0*/  @P0 STL [R1+0x8], R20 ;  /* 0x0000081401000387 */ /* 0x0045e20000100800 */
[C---:B----4-:R-:W-:Y:S01]  /*a3e0*/  ISETP.GE.AND P0, PT, R4.reuse, R21, PT ;  /* 0x000000150400720c */ /* 0x050fe20003f06270 */
[----:B------:R-:W-:-:S04]  /*a3f0*/  IMAD.IADD R4, R4, 0x1, R2 ;  /* 0x0000000104047824 */ /* 0x000fc800078e0202 */
[----:B0-----:R-:W-:-:S08]  /*a400*/  @P2 IMAD.HI.U32 R5, R4, R5, RZ ;  /* 0x0000000504052227 */ /* 0x001fd000078e00ff */
[----:B------:R-:W0:Y:S01]  /*a410*/  @!P0 LDC.64 R2, c[0x0][0x428] ;  /* 0x00010a00ff028b82 */ /* 0x000e220000000a00 */
[----:B------:R-:W-:Y:S01]  /*a420*/  IMAD.MOV.U32 R6, RZ, RZ, R4 ;  /* 0x000000ffff067224 */ /* 0x000fe200078e0004 */
[----:B-1----:R-:W-:Y:S02]  /*a430*/  @P2 SHF.R.U32.HI R6, RZ, R0, R5 ;  /* 0x00000000ff062219 */ /* 0x002fe40000011605 */
[----:B------:R-:W-:Y:S02]  /*a440*/  SHF.R.S32.HI R5, RZ, 0x1f, R20 ;  /* 0x0000001fff057819 */ /* 0x000fe40000011414 */
[----:B------:R-:W-:-:S05]  /*a450*/  IADD3 R0, -R6, RZ, RZ ;  /* 0x000000ff06007210 */ /* 0x000fca0007ffe1ff */
[----:B------:R-:W-:Y:S01]  /*a460*/  IMAD R4, R7, R0, R4 ;  /* 0x0000000007047224 */ /* 0x000fe200078e0204 */
[--C-:B------:R-:W-:Y:S01]  /*a470*/  @!P0 SHF.R.S32.HI R7, RZ, 0x1f, R6.reuse ;  /* 0x0000001fff078819 */ /* 0x100fe20000011406 */
[-C--:B0-----:R-:W-:Y:S02]  /*a480*/  @!P0 IMAD R0, R5, R2.reuse, RZ ;  /* 0x0000000205008224 */ /* 0x081fe400078e02ff */
[----:B------:R-:W-:-:S04]  /*a490*/  @!P0 IMAD.WIDE.U32 R6, R20, R2, R6 ;  /* 0x0000000214068225 */ /* 0x000fc800078e0006 */
[----:B------:R-:W-:Y:S02]  /*a4a0*/  @!P0 IMAD R0, R20, R3, R0 ;  /* 0x0000000314008224 */ /* 0x000fe400078e0200 */
[----:B------:R-:W0:Y:S02]  /*a4b0*/  @!P0 LDC.64 R2, c[0x0][0x418] ;  /* 0x00010600ff028b82 */ /* 0x000e240000000a00 */
[----:B------:R-:W-:Y:S01]  /*a4c0*/  @!P0 IMAD.IADD R0, R7, 0x1, R0 ;  /* 0x0000000107008824 */ /* 0x000fe200078e0200 */
[----:B------:R-:W-:Y:S02]  /*a4d0*/  ISETP.NE.AND P2, PT, R10, 0x3, PT ;  /* 0x000000030a00780c */ /* 0x000fe40003f45270 */
[----:B0-----:R-:W-:-:S04]  /*a4e0*/  @!P0 LEA R2, P1, R6, R2, 0x2 ;  /* 0x0000000206028211 */ /* 0x001fc800078210ff */
[----:B------:R-:W-:Y:S01]  /*a4f0*/  @!P0 LEA.HI.X R3, R6, R3, R0, 0x2, P1 ;  /* 0x0000000306038211 */ /* 0x000fe200008f1400 */
[----:B------:R-:W-:-:S06]  /*a500*/  IMAD.MOV.U32 R0, RZ, RZ, RZ ;  /* 0x000000ffff007224 */ /* 0x000fcc00078e00ff */
[----:B------:R2:W5:Y:S01]  /*a510*/  @!P0 LDG.E R0, desc[UR36][R2.64] ;  /* 0x0000002402008981 */ /* 0x000562000c1e1900 */
[C---:B------:R-:W-:Y:S02]  /*a520*/  ISETP.GE.AND P0, PT, R9.reuse, UR4, PT ;  /* 0x0000000409007c0c */ /* 0x040fe4000bf06270 */
[----:B------:R-:W-:Y:S01]  /*a530*/  @P2 LOP3.LUT R22, R22, 0x8, RZ, 0xfc, !PT ;  /* 0x0000000816162812 */ /* 0x000fe200078efcff */
[----:B------:R2:W-:Y:S01]  /*a540*/  STL [R1+0x14], R5 ;  /* 0x0000140501007387 */ /* 0x0005e20000100800 */
[C---:B------:R-:W-:Y:S02]  /*a550*/  LOP3.LUT R10, R9.reuse, 0x20, RZ, 0xfc, !PT ;  /* 0x00000020090a7812 */ /* 0x040fe400078efcff */
[----:B------:R-:W-:Y:S02]  /*a560*/  LOP3.LUT R22, R22, 0xfffffffb, RZ, 0xc0, !PT ;  /* 0xfffffffb16167812 */ /* 0x000fe400078ec0ff */
[----:B------:R-:W-:Y:S02]  /*a570*/  LOP3.LUT R9, R9, 0x40, RZ, 0xfc, !PT ;  /* 0x0000004009097812 */ /* 0x000fe400078efcff */
[----:B------:R-:W-:-:S03]  /*a580*/  ISETP.GE.AND P1, PT, R10, UR4, PT ;  /* 0x000000040a007c0c */ /* 0x000fc6000bf26270 */
[----:B------:R-:W-:Y:S02]  /*a590*/  @P0 LOP3.LUT R22, R22, 0x4, RZ, 0xfc, !PT ;  /* 0x0000000416160812 */ /* 0x000fe400078efcff */
[----:B------:R-:W-:Y:S02]  /*a5a0*/  ISETP.GE.AND P0, PT, R9, UR4, PT ;  /* 0x0000000409007c0c */ /* 0x000fe4000bf06270 */
[----:B------:R-:W-:-:S04]  /*a5b0*/  LOP3.LUT R22, R22, 0xfffffffe, RZ, 0xc0, !PT ;  /* 0xfffffffe16167812 */ /* 0x000fc800078ec0ff */
[----:B------:R-:W-:-:S04]  /*a5c0*/  LOP3.LUT R22, R22, 0xfffffffd, RZ, 0xc0, !PT ;  /* 0xfffffffd16167812 */ /* 0x000fc800078ec0ff */
[----:B------:R-:W-:-:S04]  /*a5d0*/  @P1 LOP3.LUT R22, R22, 0x2, RZ, 0xfc, !PT ;  /* 0x0000000216161812 */ /* 0x000fc800078efcff */
[----:B------:R-:W-:Y:S01]  /*a5e0*/  @P0 LOP3.LUT R22, R22, 0x1, RZ, 0xfc, !PT ;  /* 0x0000000116160812 */ /* 0x000fe200078efcff */
[----:B--2---:R-:W-:Y:S06]  /*a5f0*/  BRA.DIV UR5, `(.L_x_10229) ;  /* 0x0000003e05007947 */ /* 0x004fec000b800000 */
.L_x_10295:
[----:B------:R-:W-:-:S05]  /*a600*/  SHF.R.S32.HI R9, RZ, 0x1f, R18 ;  /* 0x0000001fff097819 */ /* 0x000fca0000011412 */
[----:B------:R0:W-:Y:S01]  /*a610*/  STL [R1+0x4], R9 ;  /* 0x0000040901007387 */ /* 0x0001e20000100800 */
[----:B------:R-:W-:Y:S05]  /*a620*/  @!P2 BRA `(.L_x_10230) ;  /* 0x000000000004a947 */ /* 0x000fea0003800000 */
[----:B------:R-:W-:Y:S01]  /*a630*/  BPT.TRAP 0x1 ;  /* 0x000000040000795c */ /* 0x000fe20000300000 */
.L_x_10230:
        /* <DEDUP_REMOVED lines=19> */
[----:B------:R-:W-:Y:S01]  /*a770*/  IMAD.IADD R25, R3, 0x1, R7 ;  /* 0x0000000103197824 */ /* 0x000fe200078e0207 */
[----:B------:R-:W-:-:S04]  /*a780*/  SHF.L.U32 R3, R29, 0x1f, RZ ;  /* 0x0000001f1d037819 */ /* 0x000fc800000006ff */
[----:B------:R-:W-:Y:S01]  /*a790*/  LEA.HI.X R25, R2, UR5, R25, 0x1, P0 ;  /* 0x0000000502197c11 */ /* 0x000fe200080f0c19 */
[----:B------:R-:W-:-:S05]  /*a7a0*/  IMAD R2, R26, 0x8, R23 ;  /* 0x000000081a027824 */ /* 0x000fca00078e0217 */
[----:B------:R-:W1:Y:S02]  /*a7b0*/  SYNCS.PHASECHK.TRANS64.TRYWAIT P0, [R2+URZ+0x2d840], R3 ;  /* 0x02d84003020075a7 */ /* 0x000e64000800017f */
[----:B-1----:R-:W-:Y:S05]  /*a7c0*/  @!P0 BRA `(.L_x_10232) ;  /* 0x0000003800c08947 */ /* 0x002fea0003800000 */
.L_x_10296:
[----:B------:R-:W-:Y:S05]  /*a7d0*/  BSYNC B0 ;  /* 0x0000000000007941 */ /* 0x000fea0003800000 */
.L_x_10231:
[----:B------:R-:W2:Y:S01]  /*a7e0*/  LDL R7, [R1+0x4] ;  /* 0x0000040001077983 */ /* 0x000ea20000100800 */
[----:B------:R-:W-:-:S03]  /*a7f0*/  ULDC.64 UR4, c[0x0][0x300] ;  /* 0x0000c00000047ab9 */ /* 0x000fc60000000a00 */
[----:B------:R-:W3:Y:S01]  /*a800*/  LDL R12, [R1+0xc] ;  /* 0x00000c00010c7983 */ /* 0x000ee20000100800 */
[----:B------:R-:W-:Y:S01]  /*a810*/  IMAD R5, R5, UR4, RZ ;  /* 0x0000000405057c24 */ /* 0x000fe2000f8e02ff */
[----:B------:R-:W-:Y:S01]  /*a820*/  LOP3.LUT P4, RZ, R22, 0x4, RZ, 0xc0, !PT ;  /* 0x0000000416ff7812 */ /* 0x000fe2000788c0ff */
[----:B0-----:R-:W0:Y:S02]  /*a830*/  S2R R9, SR_TID.X ;  /* 0x0000000000097919 */ /* 0x001e240000002100 */
[----:B-1----:R-:W-:Y:S01]  /*a840*/  IMAD R3, R4, UR5, R5 ;  /* 0x0000000504037c24 */ /* 0x002fe2000f8e0205 */
[----:B------:R-:W-:Y:S01]  /*a850*/  LOP3.LUT P3, RZ, R22, 0x2, RZ, 0xc0, !PT ;  /* 0x0000000216ff7812 */ /* 0x000fe2000786c0ff */
[----:B------:R-:W-:Y:S01]  /*a860*/  IMAD.WIDE.U32 R4, R4, UR4, RZ ;  /* 0x0000000404047c25 */ /* 0x000fe2000f8e00ff */
[----:B------:R-:W-:Y:S01]  /*a870*/  ULDC.64 UR4, c[0x0][0x310] ;  /* 0x0000c40000047ab9 */ /* 0x000fe20000000a00 */
[----:B------:R-:W-:Y:S02]  /*a880*/  LOP3.LUT P2, RZ, R22, 0x1, RZ, 0xc0, !PT ;  /* 0x0000000116ff7812 */ /* 0x000fe4000784c0ff */
[----:B------:R-:W-:-:S02]  /*a890*/  IMAD.IADD R5, R5, 0x1, R3 ;  /* 0x0000000105057824 */ /* 0x000fc400078e0203 */
[----:B------:R-:W-:Y:S02]  /*a8a0*/  IMAD R6, R6, UR4, RZ ;  /* 0x0000000406067c24 */ /* 0x000fe4000f8e02ff */
[----:B------:R-:W-:-:S04]  /*a8b0*/  IMAD.WIDE.U32 R4, R0, UR4, R4 ;  /* 0x0000000400047c25 */ /* 0x000fc8000f8e0004 */
[----:B------:R-:W-:Y:S01]  /*a8c0*/  IMAD R0, R0, UR5, R6 ;  /* 0x0000000500007c24 */ /* 0x000fe2000f8e0206 */
[----:B------:R-:W-:-:S03]  /*a8d0*/  ULDC.64 UR4, c[0x0][0x308] ;  /* 0x0000c20000047ab9 */ /* 0x000fc60000000a00 */
[----:B------:R-:W-:Y:S02]  /*a8e0*/  IMAD.IADD R5, R5, 0x1, R0 ;  /* 0x0000000105057824 */ /* 0x000fe400078e0200 */
[----:B------:R-:W-:-:S04]  /*a8f0*/  IMAD.WIDE.U32 R4, R18, UR4, R4 ;  /* 0x0000000412047c25 */ /* 0x000fc8000f8e0004 */
[----:B0-----:R-:W-:Y:S02]  /*a900*/  IMAD.SHL.U32 R10, R9, 0x8, RZ ;  /* 0x00000008090a7824 */ /* 0x001fe400078e00ff */
[----:B--2---:R-:W-:Y:S02]  /*a910*/  IMAD R0, R7, UR4, RZ ;  /* 0x0000000407007c24 */ /* 0x004fe4000f8e02ff */
[----:B------:R-:W0:Y:S02]  /*a920*/  S2R R7, SR_TID.X ;  /* 0x0000000000077919 */ /* 0x000e240000002100 */
[----:B------:R-:W-:Y:S01]  /*a930*/  IMAD R0, R18, UR5, R0 ;  /* 0x0000000512007c24 */ /* 0x000fe2000f8e0200 */
[----:B------:R-:W-:-:S04]  /*a940*/  ULDC.64 UR4, c[0x0][0x2e8] ;  /* 0x0000ba0000047ab9 */ /* 0x000fc80000000a00 */
[----:B------:R-:W-:Y:S02]  /*a950*/  IADD3 R6, R5, R0, RZ ;  /* 0x0000000005067210 */ /* 0x000fe40007ffe0ff */
[----:B------:R-:W-:Y:S01]  /*a960*/  LEA R0, P0, R4, UR4, 0x1 ;  /* 0x0000000404007c11 */ /* 0x000fe2000f8008ff */
[----:B------:R-:W-:-:S03]  /*a970*/  UMOV UR4, 0xffffffff ;  /* 0xffffffff00047882 */ /* 0x000fc60000000000 */
[----:B------:R-:W-:Y:S02]  /*a980*/  LEA.HI.X R6, R4, UR5, R6, 0x1, P0 ;  /* 0x0000000504067c11 */ /* 0x000fe400080f0c06 */
[----:B0-----:R-:W-:Y:S01]  /*a990*/  LOP3.LUT R11, R7, 0x7f, RZ, 0xc0, !PT ;  /* 0x0000007f070b7812 */ /* 0x001fe200078ec0ff */
[----:B------:R-:W-:-:S03]  /*a9a0*/  IMAD.SHL.U32 R7, R9, 0x8, RZ ;  /* 0x0000000809077824 */ /* 0x000fc600078e00ff */
[----:B------:R-:W-:Y:S02]  /*a9b0*/  SHF.R.U32.HI R11, RZ, 0x2, R11 ;  /* 0x00000002ff0b7819 */ /* 0x000fe4000001160b */
[----:B------:R-:W-:Y:S02]  /*a9c0*/  LOP3.LUT R7, R7, 0xd8, RZ, 0xc0, !PT ;  /* 0x000000d807077812 */ /* 0x000fe400078ec0ff */
[----:B---3--:R-:W-:Y:S02]  /*a9d0*/  IADD3 R3, -R11, R12, -R8 ;  /* 0x0000000c0b037210 */ /* 0x008fe40007ffe908 */
[----:B------:R-:W-:Y:S01]  /*a9e0*/  LOP3.LUT R7, R7, 0x18, R9, 0x78, !PT ;  /* 0x0000001807077812 */ /* 0x000fe200078e7809 */
[----:B------:R-:W-:Y:S01]  /*a9f0*/  IMAD.SHL.U32 R9, R9, 0x8, RZ ;  /* 0x0000000809097824 */ /* 0x000fe200078e00ff */
[----:B------:R-:W-:Y:S02]  /*aa00*/  ISETP.GE.AND P0, PT, R3, 0x1, PT ;  /* 0x000000010300780c */ /* 0x000fe40003f06270 */
[----:B------:R-:W-:-:S02]  /*aa10*/  LOP3.LUT R7, R7, 0x320, R10, 0xf8, !PT ;  /* 0x0000032007077812 */ /* 0x000fc400078ef80a */
[----:B------:R-:W-:-:S03]  /*aa20*/  LOP3.LUT R9, R9, 0x18, RZ, 0xc0, !PT ;  /* 0x0000001809097812 */ /* 0x000fc600078ec0ff */
[----:B------:R-:W-:Y:S01]  /*aa30*/  IMAD R7, R26, 0x3000, R7 ;  /* 0x000030001a077824 */ /* 0x000fe200078e0207 */
[----:B------:R-:W-:Y:S06]  /*aa40*/  BRA.DIV UR4, `(.L_x_10233) ;  /* 0x0000003a04347947 */ /* 0x000fec000b800000 */
        /* <DEDUP_REMOVED lines=28> */
[----:B------:R-:W2:Y:S04]  /*ac10*/  SHFL.IDX PT, R6, R6, 0x3, 0x1c1f ;  /* 0x007c1f0006067f89 */ /* 0x000ea800000e0000 */
[----:B------:R-:W3:Y:S01]  /*ac20*/  SHFL.IDX PT, R0, R0, 0x3, 0x1c1f ;  /* 0x007c1f0000007f89 */ /* 0x000ee200000e0000 */
[----:B0-----:R-:W-:-:S05]  /*ac30*/  @P1 LEA R5, P0, R9, R5, 0x1 ;  /* 0x0000000509051211 */ /* 0x001fca00078008ff */
[----:B-1----:R-:W-:-:S05]  /*ac40*/  @P1 IMAD.X R4, RZ, RZ, R4, P0 ;  /* 0x000000ffff041224 */ /* 0x002fca00000e0604 */
[----:B------:R-:W-:-:S04]  /*ac50*/  @P1 LOP3.LUT R5, R5, R4, RZ, 0x3c, !PT ;  /* 0x0000000405051212 */ /* 0x000fc800078e3cff */
[----:B------:R-:W-:-:S04]  /*ac60*/  @P1 LOP3.LUT R4, R5, R4, RZ, 0x3c, !PT ;  /* 0x0000000405041212 */ /* 0x000fc800078e3cff */
[----:B------:R-:W-:-:S05]  /*ac70*/  @P1 LOP3.LUT R5, R5, R4, RZ, 0x3c, !PT ;  /* 0x0000000405051212 */ /* 0x000fca00078e3cff */
[----:B------:R1:W-:Y:S04]  /*ac80*/  @P1 LDGSTS.E.BYPASS.LTC128B.128 [R8+0x16400], desc[UR36][R4.64], !P4 ;  /* 0x1640000004081fae */ /* 0x0003e8000e101d64 */
[----:B------:R1:W-:Y:S04]  /*ac90*/  @P1 LDGSTS.E.BYPASS.LTC128B.128 [R8+0x18400], desc[UR36][R4.64+0x40], !P3 ;  /* 0x1840004004081fae */ /* 0x0003e8000d901d64 */
[----:B--23--:R1:W-:Y:S02]  /*aca0*/  @P1 LDGSTS.E.BYPASS.LTC128B.128 [R8+0x1a400], desc[UR36][R4.64+0x80], !P2 ;  /* 0x1a40008004081fae */ /* 0x00c3e4000d101d64 */
.L_x_10306:
[----:B------:R-:W-:-:S13]  /*acb0*/  ISETP.GE.AND P0, PT, R3, 0x61, PT ;  /* 0x000000610300780c */ /* 0x000fda0003f06270 */
[----:B01----:R-:W-:Y:S01]  /*acc0*/  @P0 LEA R4, P1, R9, R0, 0x1 ;  /* 0x0000000009040211 */ /* 0x003fe200078208ff */
        /* <DEDUP_REMOVED lines=10> */
.L_x_10234:
        /* <DEDUP_REMOVED lines=11> */
.L_x_10235:
[----:B0-----:R0:W5:Y:S01]  /*ae20*/  LDL.LU R4, [R1+0x20] ;  /* 0x0000200001047983 */ /* 0x0011620000300800 */
[----:B------:R0:W-:Y:S03]  /*ae30*/  SYNCS.ARRIVE.TRANS64.A1T0 RZ, [R2+URZ+0x2d830], RZ ;  /* 0x02d830ff02ff79a7 */ /* 0x0001e6000810003f */
[----:B------:R0:W5:Y:S02]  /*ae40*/  LDL.LU R3, [R1] ;  /* 0x0000000001037983 */ /* 0x0001640000300800 */
[----:B------:R-:W-:Y:S05]  /*ae50*/  WARPSYNC.ALL ;  /* 0x0000000000007948 */ /* 0x000fea0003800000 */
[----:B------:R-:W-:Y:S01]  /*ae60*/  ULDC.64 UR4, c[0x0][0x298] ;  /* 0x0000a60000047ab9 */ /* 0x000fe20000000a00 */
[----:B------:R-:W-:Y:S01]  /*ae70*/  BAR.SYNC.DEFER_BLOCKING 0x8, 0x200 ;  /* 0x0208000000007b1d */ /* 0x000fe20000010000 */
[----:B------:R-:W-:Y:S01]  /*ae80*/  LOP3.LUT P0, RZ, R22, 0x20, RZ, 0xc0, !PT ;  /* 0x0000002016ff7812 */ /* 0x000fe2000780c0ff */
[----:B0-----:R-:W-:-:S03]  /*ae90*/  VIADD R2, R23, 0xc400 ;  /* 0x0000c40017027836 */ /* 0x001fc60000000000 */
        /* <DEDUP_REMOVED lines=8> */
[----:B------:R-:W-:-:S04]  /*af20*/  IMAD.WIDE.U32 R2, R3, UR4, RZ ;  /* 0x0000000403027c25 */ /* 0x000fc8000f8e00ff */
[----:B------:R-:W-:Y:S01]  /*af30*/  IMAD.IADD R0, R3, 0x1, R0 ;  /* 0x0000000103007824 */ /* 0x000fe200078e0200 */
[----:B------:R0:W-:Y:S04]  /*af40*/  STL.64 [R1+0x20], R2 ;  /* 0x0000200201007387 */ /* 0x0001e80000100a00 */
[----:B------:R0:W-:Y:S01]  /*af50*/  STL [R1], R0 ;  /* 0x0000000001007387 */ /* 0x0001e20000100800 */
        /* <DEDUP_REMOVED lines=17> */
.L_x_10237:
[----:B------:R-:W-:Y:S05]  /*b070*/  BSYNC B6 ;  /* 0x0000000000067941 */ /* 0x000fea0003800000 */
.L_x_10236:
[----:B0-----:R-:W2:Y:S01]  /*b080*/  LDL.LU R0, [R1+0x2c] ;  /* 0x00002c0001007983 */ /* 0x001ea20000300800 */
[----:B------:R-:W0:Y:S01]  /*b090*/  LDC R10, c[0x0][0x448] ;  /* 0x00011200ff0a7b82 */ /* 0x000e220000000800 */
[----:B------:R-:W-:Y:S01]  /*b0a0*/  ULDC.64 UR4, c[0x0][0x2d8] ;  /* 0x0000b60000047ab9 */ /* 0x000fe20000000a00 */
[----:B------:R-:W-:Y:S01]  /*b0b0*/  ULDC.64 UR6, c[0x0][0x2c8] ;  /* 0x0000b20000067ab9 */ /* 0x000fe20000000a00 */
[----:B------:R-:W3:Y:S01]  /*b0c0*/  LDL.LU R21, [R1] ;  /* 0x0000000001157983 */ /* 0x000ee20000300800 */
[----:B------:R-:W-:-:S03]  /*b0d0*/  ULDC.64 UR8, c[0x0][0x280] ;  /* 0x0000a00000087ab9 */ /* 0x000fc60000000a00 */
[----:B------:R-:W3:Y:S04]  /*b0e0*/  LDL.LU.64 R2, [R1+0x20] ;  /* 0x0000200001027983 */ /* 0x000ee80000300a00 */
[----:B------:R-:W4:Y:S01]  /*b0f0*/  LDL R20, [R1+0x4] ;  /* 0x0000040001147983 */ /* 0x000f220000100800 */
[----:B------:R-:W1:Y:S01]  /*b100*/  S2R R13, SR_TID.X ;  /* 0x00000000000d7919 */ /* 0x000e620000002100 */
[----:B0-----:R-:W-:-:S13]  /*b110*/  ISETP.NE.AND P0, PT, R10, 0x1, PT ;  /* 0x000000010a00780c */ /* 0x001fda0003f05270 */
[----:B------:R-:W0:Y:S01]  /*b120*/  @P0 LDC R5, c[0x0][0x450] ;  /* 0x00011400ff050b82 */ /* 0x000e220000000800 */
[----:B-1----:R-:W-:-:S05]  /*b130*/  IMAD.SHL.U32 R11, R13, 0x8, RZ ;  /* 0x000000080d0b7824 */ /* 0x002fca00078e00ff */
[----:B------:R-:W-:-:S04]  /*b140*/  LOP3.LUT R11, R11, 0x18, RZ, 0xc0, !PT ;  /* 0x000000180b0b7812 */ /* 0x000fc800078ec0ff */
[C---:B------:R-:W-:Y:S02]  /*b150*/  LOP3.LUT R12, R11.reuse, 0x20, RZ, 0xfc, !PT ;  /* 0x000000200b0c7812 */ /* 0x040fe400078efcff */
[----:B------:R-:W-:Y:S01]  /*b160*/  LOP3.LUT R11, R11, 0x40, RZ, 0xfc, !PT ;  /* 0x000000400b0b7812 */ /* 0x000fe200078efcff */
[----:B--2---:R-:W-:Y:S02]  /*b170*/  IMAD.MOV.U32 R4, RZ, RZ, R0 ;  /* 0x000000ffff047224 */ /* 0x004fe400078e0000 */
[----:B---3--:R-:W-:Y:S02]  /*b180*/  IMAD.MOV.U32 R3, RZ, RZ, R21 ;  /* 0x000000ffff037224 */ /* 0x008fe400078e0015 */
[----:B------:R-:W1:Y:S01]  /*b190*/  S2R R21, SR_TID.X ;  /* 0x0000000000157919 */ /* 0x000e620000002100 */
[----:B----4-:R-:W-:Y:S02]  /*b1a0*/  IMAD R0, R20, UR4, RZ ;  /* 0x0000000414007c24 */ /* 0x010fe4000f8e02ff */
[----:B------:R-:W2:Y:S01]  /*b1b0*/  S2R R20, SR_TID.X ;  /* 0x0000000000147919 */ /* 0x000ea20000002100 */
[----:B------:R-:W-:-:S04]  /*b1c0*/  IMAD.WIDE.U32 R2, R18, UR4, R2 ;  /* 0x0000000412027c25 */ /* 0x000fc8000f8e0002 */
[----:B------:R-:W-:Y:S01]  /*b1d0*/  IMAD R0, R18, UR5, R0 ;  /* 0x0000000512007c24 */ /* 0x000fe2000f8e0200 */
[----:B------:R-:W-:-:S04]  /*b1e0*/  ULDC.64 UR4, c[0x0][0x2e0] ;  /* 0x0000b80000047ab9 */ /* 0x000fc80000000a00 */
[----:B------:R-:W-:Y:S01]  /*b1f0*/  IADD3 R3, R3, R0, RZ ;  /* 0x0000000003037210 */ /* 0x000fe20007ffe0ff */
[----:B------:R-:W-:Y:S02]  /*b200*/  IMAD R0, R4, UR4, RZ ;  /* 0x0000000404007c24 */ /* 0x000fe4000f8e02ff */
[----:B------:R-:W3:Y:S02]  /*b210*/  @P0 LDC R4, c[0x0][0x44c] ;  /* 0x00011300ff040b82 */ /* 0x000ee40000000800 */
[C---:B------:R-:W-:Y:S02]  /*b220*/  IMAD R0, R28.reuse, UR5, R0 ;  /* 0x000000051c007c24 */ /* 0x040fe4000f8e0200 */
[----:B------:R-:W-:Y:S01]  /*b230*/  IMAD.WIDE.U32 R2, R28, UR4, R2 ;  /* 0x000000041c027c25 */ /* 0x000fe2000f8e0002 */
[----:B------:R-:W-:-:S03]  /*b240*/  ULDC.64 UR4, c[0x0][0x2d0] ;  /* 0x0000b40000047ab9 */ /* 0x000fc60000000a00 */
[----:B------:R-:W-:Y:S02]  /*b250*/  IMAD.IADD R3, R3, 0x1, R0 ;  /* 0x0000000103037824 */ /* 0x000fe400078e0200 */
[----:B-1----:R-:W-:Y:S01]  /*b260*/  IMAD.SHL.U32 R21, R21, 0x20, RZ ;  /* 0x0000002015157824 */ /* 0x002fe200078e00ff */
[----:B--2---:R-:W-:-:S04]  /*b270*/  LOP3.LUT R20, R20, 0x7f, RZ, 0xc0, !PT ;  /* 0x0000007f14147812 */ /* 0x004fc800078ec0ff */
[----:B------:R-:W-:Y:S02]  /*b280*/  LOP3.LUT R21, R21, 0x60, RZ, 0xc0, !PT ;  /* 0x0000006015157812 */ /* 0x000fe400078ec0ff */
[----:B------:R-:W-:-:S04]  /*b290*/  SHF.R.U32.HI R20, RZ, 0x2, R20 ;  /* 0x00000002ff147819 */ /* 0x000fc80000011614 */
[----:B------:R-:W-:Y:S02]  /*b2a0*/  LOP3.LUT R20, R20, R21, RZ, 0xfc, !PT ;  /* 0x0000001514147212 */ /* 0x000fe400078efcff */
[----:B------:R-:W-:-:S03]  /*b2b0*/  LOP3.LUT R21, R13, 0x7f, RZ, 0xc0, !PT ;  /* 0x0000007f0d157812 */ /* 0x000fc600078ec0ff */
[----:B------:R-:W-:Y:S01]  /*b2c0*/  IMAD R6, R17, 0xc0, R20 ;  /* 0x000000c011067824 */ /* 0x000fe200078e0214 */
[----:B------:R-:W-:Y:S01]  /*b2d0*/  SHF.R.U32.HI R21, RZ, 0x2, R21 ;  /* 0x00000002ff157819 */ /* 0x000fe20000011615 */
[----:B------:R-:W-:Y:S02]  /*b2e0*/  IMAD.SHL.U32 R20, R13, 0x8, RZ ;  /* 0x000000080d147824 */ /* 0x000fe400078e00ff */
[----:B---3--:R-:W-:-:S03]  /*b2f0*/  @P0 IMAD.HI.U32 R0, R6, R4, RZ ;  /* 0x0000000406000227 */ /* 0x008fc600078e00ff */
[----:B------:R-:W-:Y:S01]  /*b300*/  LOP3.LUT R20, R20, 0x18, RZ, 0xc0, !PT ;  /* 0x0000001814147812 */ /* 0x000fe200078ec0ff */
[----:B------:R-:W-:Y:S01]  /*b310*/  IMAD.MOV.U32 R4, RZ, RZ, R6 ;  /* 0x000000ffff047224 */ /* 0x000fe200078e0006 */
[----:B0-----:R-:W-:-:S04]  /*b320*/  @P0 SHF.R.U32.HI R4, RZ, R5, R0 ;  /* 0x00000005ff040219 */ /* 0x001fc80000011600 */
[--C-:B------:R-:W-:Y:S01]  /*b330*/  SHF.R.S32.HI R0, RZ, 0x1f, R4.reuse ;  /* 0x0000001fff007819 */ /* 0x100fe20000011404 */
[----:B------:R-:W-:-:S04]  /*b340*/  IMAD.MOV R7, RZ, RZ, -R4 ;  /* 0x000000ffff077224 */ /* 0x000fc800078e0a04 */
[----:B------:R-:W-:-:S04]  /*b350*/  IMAD R0, R0, UR4, RZ ;  /* 0x0000000400007c24 */ /* 0x000fc8000f8e02ff */
[C---:B------:R-:W-:Y:S02]  /*b360*/  IMAD R0, R4.reuse, UR5, R0 ;  /* 0x0000000504007c24 */ /* 0x040fe4000f8e0200 */
[----:B------:R-:W-:-:S05]  /*b370*/  IMAD.WIDE.U32 R4, R4, UR4, R2 ;  /* 0x0000000404047c25 */ /* 0x000fca000f8e0002 */
[----:B------:R-:W-:Y:S01]  /*b380*/  IADD3 R5, R5, R0, RZ ;  /* 0x0000000005057210 */ /* 0x000fe20007ffe0ff */
[----:B------:R-:W-:-:S04]  /*b390*/  IMAD R0, R10, R7, R6 ;  /* 0x000000070a007224 */ /* 0x000fc800078e0206 */
[----:B------:R-:W-:Y:S01]  /*b3a0*/  IMAD.WIDE.U32 R8, R0, UR6, R4 ;  /* 0x0000000600087c25 */ /* 0x000fe2000f8e0004 */
[----:B------:R-:W-:-:S03]  /*b3b0*/  SHF.R.S32.HI R7, RZ, 0x1f, R0 ;  /* 0x0000001fff077819 */ /* 0x000fc60000011400 */
[----:B------:R-:W-:Y:S01]  /*b3c0*/  VIADD R5, R6, 0x80 ;  /* 0x0000008006057836 */ /* 0x000fe20000000000 */
[----:B------:R-:W-:Y:S01]  /*b3d0*/  LEA R4, P1, R8, UR8, 0x1 ;  /* 0x0000000808047c11 */ /* 0x000fe2000f8208ff */
[----:B------:R-:W-:Y:S02]  /*b3e0*/  IMAD R7, R7, UR6, RZ ;  /* 0x0000000607077c24 */ /* 0x000fe4000f8e02ff */
[----:B------:R-:W-:Y:S02]  /*b3f0*/  IMAD.MOV.U32 R6, RZ, RZ, R5 ;  /* 0x000000ffff067224 */ /* 0x000fe400078e0005 */
[----:B------:R-:W-:Y:S02]  /*b400*/  IMAD R0, R0, UR7, R7 ;  /* 0x0000000700007c24 */ /* 0x000fe4000f8e0207 */
[----:B------:R-:W0:Y:S02]  /*b410*/  @P0 LDC R7, c[0x0][0x44c] ;  /* 0x00011300ff070b82 */ /* 0x000e240000000800 */
[----:B------:R-:W-:-:S05]  /*b420*/  IMAD.IADD R0, R9, 0x1, R0 ;  /* 0x0000000109007824 */ /* 0x000fca00078e0200 */
[----:B------:R-:W-:Y:S02]  /*b430*/  LEA.HI.X R0, R8, UR9, R0, 0x1, P1 ;  /* 0x0000000908007c11 */ /* 0x000fe400088f0c00 */
[----:B------:R-:W1:Y:S01]  /*b440*/  @P0 LDC R8, c[0x0][0x450] ;  /* 0x00011400ff080b82 */ /* 0x000e620000000800 */
[----:B0-----:R-:W-:-:S05]  /*b450*/  @P0 IMAD.HI.U32 R7, R5, R7, RZ ;  /* 0x0000000705070227 */ /* 0x001fca00078e00ff */
[----:B-1----:R-:W-:-:S05]  /*b460*/  @P0 SHF.R.U32.HI R6, RZ, R8, R7 ;  /* 0x00000008ff060219 */ /* 0x002fca0000011607 */
[----:B------:R-:W-:Y:S02]  /*b470*/  IMAD.MOV R7, RZ, RZ, -R6 ;  /* 0x000000ffff077224 */ /* 0x000fe400078e0a06 */
[----:B------:R-:W-:-:S04]  /*b480*/  IMAD.WIDE.U32 R2, R6, UR4, R2 ;  /* 0x0000000406027c25 */ /* 0x000fc8000f8e0002 */
[----:B------:R-:W-:Y:S01]  /*b490*/  IMAD R5, R10, R7, R5 ;  /* 0x000000070a057224 */ /* 0x000fe200078e0205 */
[----:B------:R-:W-:-:S05]  /*b4a0*/  SHF.R.S32.HI R7, RZ, 0x1f, R6 ;  /* 0x0000001fff077819 */ /* 0x000fca0000011406 */
[----:B------:R-:W-:Y:S01]  /*b4b0*/  IMAD R7, R7, UR4, RZ ;  /* 0x0000000407077c24 */ /* 0x000fe2000f8e02ff */
[----:B------:R-:W-:Y:S02]  /*b4c0*/  ULDC UR4, c[0x0][0x2b8] ;  /* 0x0000ae0000047ab9 */ /* 0x000fe40000000800 */
[----:B------:R-:W-:Y:S01]  /*b4d0*/  ISETP.GE.AND P3, PT, R20, UR4, PT ;  /* 0x0000000414007c0c */ /* 0x000fe2000bf66270 */
[----:B------:R-:W-:Y:S01]  /*b4e0*/  IMAD R7, R6, UR5, R7 ;  /* 0x0000000506077c24 */ /* 0x000fe2000f8e0207 */
[----:B------:R-:W-:Y:S01]  /*b4f0*/  SHF.R.S32.HI R6, RZ, 0x1f, R5 ;  /* 0x0000001fff067819 */ /* 0x000fe20000011405 */
[----:B------:R-:W-:Y:S01]  /*b500*/  UMOV UR5, 0xffffffff ;  /* 0xffffffff00057882 */ /* 0x000fe20000000000 */
[----:B------:R-:W-:Y:S02]  /*b510*/  ISETP.GE.AND P1, PT, R11, UR4, PT ;  /* 0x000000040b007c0c */ /* 0x000fe4000bf26270 */
[----:B------:R-:W-:Y:S01]  /*b520*/  IADD3 R3, R3, R7, RZ ;  /* 0x0000000703037210 */ /* 0x000fe20007ffe0ff */
[----:B------:R-:W-:-:S02]  /*b530*/  IMAD R6, R6, UR6, RZ ;  /* 0x0000000606067c24 */ /* 0x000fc4000f8e02ff */
[----:B------:R-:W-:-:S04]  /*b540*/  IMAD.WIDE.U32 R2, R5, UR6, R2 ;  /* 0x0000000605027c25 */ /* 0x000fc8000f8e0002 */
[----:B------:R-:W-:Y:S01]  /*b550*/  IMAD R6, R5, UR7, R6 ;  /* 0x0000000705067c24 */ /* 0x000fe2000f8e0206 */
[----:B------:R-:W-:-:S03]  /*b560*/  LEA R8, P0, R2, UR8, 0x1 ;  /* 0x0000000802087c11 */ /* 0x000fc6000f8008ff */
[----:B------:R-:W-:-:S05]  /*b570*/  IMAD.IADD R3, R3, 0x1, R6 ;  /* 0x0000000103037824 */ /* 0x000fca00078e0206 */
[----:B------:R-:W-:Y:S02]  /*b580*/  LEA.HI.X R3, R2, UR9, R3, 0x1, P0 ;  /* 0x0000000902037c11 */ /* 0x000fe400080f0c03 */
[----:B------:R-:W-:Y:S01]  /*b590*/  ISETP.GE.AND P0, PT, R12, UR4, PT ;  /* 0x000000040c007c0c */ /* 0x000fe2000bf06270 */
[----:B------:R-:W-:-:S12]  /*b5a0*/  BRA.DIV UR5, `(.L_x_10238) ;  /* 0x0000003205d07947 */ /* 0x000fd8000b800000 */
[----:B------:R-:W2:Y:S04]  /*b5b0*/  LDL.LU R5, [R1+0x28] ;  /* 0x0000280001057983 */ /* 0x000ea80000300800 */
[----:B------:R-:W3:Y:S01]  /*b5c0*/  LDL R9, [R1+0x18] ;  /* 0x0000180001097983 */ /* 0x000ee20000100800 */
[----:B------:R-:W-:-:S03]  /*b5d0*/  IMAD R17, R17, 0xc0, R21 ;  /* 0x000000c011117824 */ /* 0x000fc600078e0215 */
[----:B------:R-:W-:Y:S01]  /*b5e0*/  SHFL.IDX PT, R6, R0, RZ, 0x1c1f ;  /* 0x001c1fff00067589 */ /* 0x000fe200000e0000 */
[----:B--2---:R-:W-:-:S03]  /*b5f0*/  IMAD R2, R5, R10, RZ ;  /* 0x0000000a05027224 */ /* 0x004fc600078e02ff */
[----:B------:R-:W0:Y:S02]  /*b600*/  SHFL.IDX PT, R5, R4, RZ, 0x1c1f ;  /* 0x001c1fff04057589 */ /* 0x000e2400000e0000 */
[----:B------:R-:W-:-:S13]  /*b610*/  ISETP.GE.AND P2, PT, R17, R2, PT ;  /* 0x000000021100720c */ /* 0x000fda0003f46270 */
[----:B0-----:R-:W-:-:S05]  /*b620*/  @!P2 LEA R5, P4, R20, R5, 0x1 ;  /* 0x000000051405a211 */ /* 0x001fca00078808ff */
[----:B------:R-:W-:-:S05]  /*b630*/  @!P2 IMAD.X R6, RZ, RZ, R6, P4 ;  /* 0x000000ffff06a224 */ /* 0x000fca00020e0606 */
[----:B------:R-:W-:Y:S01]  /*b640*/  @!P2 MOV R7, R6 ;  /* 0x000000060007a202 */ /* 0x000fe20000000f00 */
[----:B------:R-:W-:Y:S02]  /*b650*/  @!P2 IMAD.MOV.U32 R6, RZ, RZ, R5 ;  /* 0x000000ffff06a224 */ /* 0x000fe400078e0005 */
[----:B------:R-:W0:Y:S04]  /*b660*/  SHFL.IDX PT, R5, R4, 0x1, 0x1c1f ;  /* 0x003c1f0004057f89 */ /* 0x000e2800000e0000 */
[----:B---3--:R-:W-:Y:S04]  /*b670*/  @!P2 LDGSTS.E.BYPASS.LTC128B.128 [R9+0xc400], desc[UR36][R6.64], !P3 ;  /* 0x0c4000000609afae */ /* 0x008fe8000d901d64 */
[----:B------:R-:W-:Y:S04]  /*b680*/  @!P2 LDGSTS.E.BYPASS.LTC128B.128 [R9+0xf400], desc[UR36][R6.64+0x40], !P0 ;  /* 0x0f4000400609afae */ /* 0x000fe8000c101d64 */
[----:B------:R1:W-:Y:S04]  /*b690*/  @!P2 LDGSTS.E.BYPASS.LTC128B.128 [R9+0x12400], desc[UR36][R6.64+0x80], !P1 ;  /* 0x124000800609afae */ /* 0x0003e8000c901d64 */
[----:B-1----:R-:W1:Y:S01]  /*b6a0*/  SHFL.IDX PT, R7, R0, 0x1, 0x1c1f ;  /* 0x003c1f0000077f89 */ /* 0x002e6200000e0000 */
[----:B------:R-:W-:-:S05]  /*b6b0*/  VIADD R6, R17, 0x20 ;  /* 0x0000002011067836 */ /* 0x000fca0000000000 */
[----:B------:R-:W-:-:S13]  /*b6c0*/  ISETP.GE.AND P2, PT, R6, R2, PT ;  /* 0x000000020600720c */ /* 0x000fda0003f46270 */
[----:B0-----:R-:W-:-:S05]  /*b6d0*/  @!P2 LEA R5, P4, R20, R5, 0x1 ;  /* 0x000000051405a211 */ /* 0x001fca00078808ff */
[----:B-1----:R-:W-:Y:S02]  /*b6e0*/  @!P2 IMAD.X R7, RZ, RZ, R7, P4 ;  /* 0x000000ffff07a224 */ /* 0x002fe400020e0607 */
[----:B------:R-:W-:Y:S02]  /*b6f0*/  @!P2 IMAD.MOV.U32 R6, RZ, RZ, R5 ;  /* 0x000000ffff06a224 */ /* 0x000fe400078e0005 */
[----:B------:R-:W0:Y:S04]  /*b700*/  SHFL.IDX PT, R5, R4, 0x2, 0x1c1f ;  /* 0x005c1f0004057f89 */ /* 0x000e2800000e0000 */
[----:B------:R-:W-:Y:S04]  /*b710*/  @!P2 LDGSTS.E.BYPASS.LTC128B.128 [R9+0xcc00], desc[UR36][R6.64], !P3 ;  /* 0x0cc000000609afae */ /* 0x000fe8000d901d64 */
[----:B------:R-:W-:Y:S04]  /*b720*/  @!P2 LDGSTS.E.BYPASS.LTC128B.128 [R9+0xfc00], desc[UR36][R6.64+0x40], !P0 ;  /* 0x0fc000400609afae */ /* 0x000fe8000c101d64 */
[----:B------:R1:W-:Y:S04]  /*b730*/  @!P2 LDGSTS.E.BYPASS.LTC128B.128 [R9+0x12c00], desc[UR36][R6.64+0x80], !P1 ;  /* 0x12c000800609afae */ /* 0x0003e8000c901d64 */
[----:B------:R-:W-:Y:S04]  /*b740*/  SHFL.IDX PT, R4, R4, 0x3, 0x1c1f ;  /* 0x007c1f0004047f89 */ /* 0x000fe800000e0000 */
[----:B-1----:R-:W1:Y:S01]  /*b750*/  SHFL.IDX PT, R7, R0, 0x2, 0x1c1f ;  /* 0x005c1f0000077f89 */ /* 0x002e6200000e0000 */
[----:B------:R-:W-:-:S03]  /*b760*/  IADD3 R6, R17, 0x40, RZ ;  /* 0x0000004011067810 */ /* 0x000fc60007ffe0ff */
[----:B------:R-:W2:Y:S01]  /*b770*/  SHFL.IDX PT, R0, R0, 0x3, 0x1c1f ;  /* 0x007c1f0000007f89 */ /* 0x000ea200000e0000 */
[----:B------:R-:W-:-:S13]  /*b780*/  ISETP.GE.AND P2, PT, R6, R2, PT ;  /* 0x000000020600720c */ /* 0x000fda0003f46270 */
[----:B0-----:R-:W-:-:S05]  /*b790*/  @!P2 LEA R5, P4, R20, R5, 0x1 ;  /* 0x000000051405a211 */ /* 0x001fca00078808ff */
[----:B------:R-:W-:Y:S02]  /*b7a0*/  @!P2 IMAD.MOV.U32 R6, RZ, RZ, R5 ;  /* 0x000000ffff06a224 */ /* 0x000fe400078e0005 */
[----:B-1----:R-:W-:Y:S02]  /*b7b0*/  @!P2 IMAD.X R7, RZ, RZ, R7, P4 ;  /* 0x000000ffff07a224 */ /* 0x002fe400020e0607 */
[----:B------:R-:W-:-:S03]  /*b7c0*/  VIADD R5, R17, 0x60 ;  /* 0x0000006011057836 */ /* 0x000fc60000000000 */
[----:B------:R-:W-:Y:S04]  /*b7d0*/  @!P2 LDGSTS.E.BYPASS.LTC128B.128 [R9+0xd400], desc[UR36][R6.64], !P3 ;  /* 0x0d4000000609afae */ /* 0x000fe8000d901d64 */
[----:B------:R-:W-:Y:S04]  /*b7e0*/  @!P2 LDGSTS.E.BYPASS.LTC128B.128 [R9+0x10400], desc[UR36][R6.64+0x40], !P0 ;  /* 0x104000400609afae */ /* 0x000fe8000c101d64 */
[----:B------:R-:W-:Y:S01]  /*b7f0*/  @!P2 LDGSTS.E.BYPASS.LTC128B.128 [R9+0x13400], desc[UR36][R6.64+0x80], !P1 ;  /* 0x134000800609afae */ /* 0x000fe2000c901d64 */
[----:B------:R-:W-:-:S13]  /*b800*/  ISETP.GE.AND P2, PT, R5, R2, PT ;  /* 0x000000020500720c */ /* 0x000fda0003f46270 */
[----:B------:R-:W-:-:S05]  /*b810*/  @!P2 LEA R4, P4, R20, R4, 0x1 ;  /* 0x000000041404a211 */ /* 0x000fca00078808ff */
[----:B--2---:R-:W-:-:S05]  /*b820*/  @!P2 IMAD.X R0, RZ, RZ, R0, P4 ;  /* 0x000000ffff00a224 */ /* 0x004fca00020e0600 */
[----:B------:R-:W-:Y:S02]  /*b830*/  @!P2 MOV R5, R0 ;  /* 0x000000000005a202 */ /* 0x000fe40000000f00 */
[----:B------:R-:W-:Y:S04]  /*b840*/  SHFL.IDX PT, R0, R3, RZ, 0x1c1f ;  /* 0x001c1fff03007589 */ /* 0x000fe800000e0000 */
[----:B------:R-:W-:Y:S04]  /*b850*/  @!P2 LDGSTS.E.BYPASS.LTC128B.128 [R9+0xdc00], desc[UR36][R4.64], !P3 ;  /* 0x0dc000000409afae */ /* 0x000fe8000d901d64 */
[----:B------:R-:W-:Y:S04]  /*b860*/  @!P2 LDGSTS.E.BYPASS.LTC128B.128 [R9+0x10c00], desc[UR36][R4.64+0x40], !P0 ;  /* 0x10c000400409afae */ /* 0x000fe8000c101d64 */
[----:B------:R0:W-:Y:S04]  /*b870*/  @!P2 LDGSTS.E.BYPASS.LTC128B.128 [R9+0x13c00], desc[UR36][R4.64+0x80], !P1 ;  /* 0x13c000800409afae */ /* 0x0001e8000c901d64 */
[----:B------:R-:W-:Y:S04]  /*b880*/  SHFL.IDX PT, R3, R3, 0x1, 0x1c1f ;  /* 0x003c1f0003037f89 */ /* 0x000fe800000e0000 */
[----:B0-----:R-:W0:Y:S01]  /*b890*/  SHFL.IDX PT, R4, R8, RZ, 0x1c1f ;  /* 0x001c1fff08047589 */ /* 0x001e2200000e0000 */
[----:B------:R-:W-:-:S03]  /*b8a0*/  VIADD R5, R17, 0x80 ;  /* 0x0000008011057836 */ /* 0x000fc60000000000 */
[----:B------:R-:W1:Y:S02]  /*b8b0*/  SHFL.IDX PT, R8, R8, 0x1, 0x1c1f ;  /* 0x003c1f0008087f89 */ /* 0x000e6400000e0000 */
[----:B------:R-:W-:-:S13]  /*b8c0*/  ISETP.GE.AND P2, PT, R5, R2, PT ;  /* 0x000000020500720c */ /* 0x000fda0003f46270 */
[----:B0-----:R-:W-:-:S05]  /*b8d0*/  @!P2 LEA R4, P4, R20, R4, 0x1 ;  /* 0x000000041404a211 */ /* 0x001fca00078808ff */
[----:B------:R-:W-:-:S04]  /*b8e0*/  @!P2 IMAD.X R0, RZ, RZ, R0, P4 ;  /* 0x000000ffff00a224 */ /* 0x000fc800020e0600 */
[----:B------:R-:W-:-:S05]  /*b8f0*/  @!P2 IMAD.MOV.U32 R5, RZ, RZ, R0 ;  /* 0x000000ffff05a224 */ /* 0x000fca00078e0000 */
[----:B------:R0:W-:Y:S04]  /*b900*/  @!P2 LDGSTS.E.BYPASS.LTC128B.128 [R9+0xe400], desc[UR36][R4.64], !P3 ;  /* 0x0e4000000409afae */ /* 0x0001e8000d901d64 */
[----:B------:R0:W-:Y:S04]  /*b910*/  @!P2 LDGSTS.E.BYPASS.LTC128B.128 [R9+0x11400], desc[UR36][R4.64+0x40], !P0 ;  /* 0x114000400409afae */ /* 0x0001e8000c101d64 */
[----:B-1----:R0:W-:Y:S02]  /*b920*/  @!P2 LDGSTS.E.BYPASS.LTC128B.128 [R9+0x14400], desc[UR36][R4.64+0x80], !P1 ;  /* 0x144000800409afae */ /* 0x0021e4000c901d64 */
.L_x_10319:
[----:B------:R-:W2:Y:S01]  /*b930*/  LDL R0, [R1+0x18] ;  /* 0x0000180001007983 */ /* 0x000ea20000100800 */
[----:B------:R-:W-:-:S05]  /*b940*/  VIADD R17, R17, 0xa0 ;  /* 0x000000a011117836 */ /* 0x000fca0000000000 */
[----:B------:R-:W-:-:S13]  /*b950*/  ISETP.GE.AND P2, PT, R17, R2, PT ;  /* 0x000000021100720c */ /* 0x000fda0003f46270 */
[----:B------:R-:W-:-:S04]  /*b960*/  @!P2 LEA R2, P4, R20, R8, 0x1 ;  /* 0x000000081402a211 */ /* 0x000fc800078808ff */
[----:B------:R-:W-:-:S05]  /*b970*/  @!P2 IADD3.X R3, RZ, R3, RZ, P4, !PT ;  /* 0x00000003ff03a210 */ /* 0x000fca00027fe4ff */
[----:B------:R-:W-:Y:S01]  /*b980*/  @!PT LDS RZ, [RZ] ;  /* 0x00000000fffff984 */ /* 0x000fe20000000800 */
[----:B------:R-:W-:Y:S01]  /*b990*/  @!PT LDS RZ, [RZ] ;  /* 0x00000000fffff984 */ /* 0x000fe20000000800 */
[----:B------:R-:W-:Y:S01]  /*b9a0*/  @!PT LDS RZ, [RZ] ;  /* 0x00000000fffff984 */ /* 0x000fe20000000800 */
[----:B--2---:R1:W-:Y:S04]  /*b9b0*/  @!P2 LDGSTS.E.BYPASS.LTC128B.128 [R0+0xec00], desc[UR36][R2.64], !P3 ;  /* 0x0ec000000200afae */ /* 0x0043e8000d901d64 */
[----:B------:R1:W-:Y:S01]  /*b9c0*/  @!P2 LDGSTS.E.BYPASS.LTC128B.128 [R0+0x11c00], desc[UR36][R2.64+0x40], !P0 ;  /* 0x11c000400200afae */ /* 0x0003e2000c101d64 */
[----:B------:R-:W-:-:S03]  /*b9d0*/  PLOP3.LUT P0, PT, PT, PT, PT, 0x80, 0x0 ;  /* 0x000000000000781c */ /* 0x000fc60003f0f070 */
[----:B------:R1:W-:Y:S01]  /*b9e0*/  @!P2 LDGSTS.E.BYPASS.LTC128B.128 [R0+0x14c00], desc[UR36][R2.64+0x80], !P1 ;  /* 0x14c000800200afae */ /* 0x0003e2000c901d64 */
[----:B------:R-:W-:-:S09]  /*b9f0*/  NOP ;  /* 0x0000000000007918 */ /* 0x000fd20000000000 */
.L_x_10239:
[----:B------:R-:W-:Y:S02]  /*ba00*/  PLOP3.LUT P1, PT, P1, P0, PT, 0xa2, 0x0 ;  /* 0x000000000000781c */ /* 0x000fe40000f21472 */
[----:B------:R-:W-:-:S08]  /*ba10*/  @P0 R2UR P1, UR4, R23 ;  /* 0x00000000170402ca */ /* 0x000fd00000020000 */
[----:B------:R-:W-:-:S05]  /*ba20*/  @P0 PLOP3.LUT P0, PT, P1, PT, PT, 0x80, 0x0 ;  /* 0x000000000000081c */ /* 0x000fca0000f0f070 */
[----:B------:R-:W-:Y:S01]  /*ba30*/  @!P1 SYNCS.ARRIVE.TRANS64.RED.A0T1 RZ, [UR4+0x2d800], RZ ;  /* 0x02d800ffffff99a7 */ /* 0x000fe20008200404 */
[----:B------:R-:W-:Y:S07]  /*ba40*/  @!P1 ARRIVES.LDGSTSBAR.64.TRANSCNT [UR4+0x2d800] ;  /* 0x02d80000ff0099b0 */ /* 0x000fee0008000a84 */
[----:B------:R-:W-:Y:S05]  /*ba50*/  @P0 BRA.U.ANY `(.L_x_10239) ;  /* 0xfffffffd00e80947 */ /* 0x000fea000393ffff */
[----:B-1----:R-:W2:Y:S02]  /*ba60*/  LDL.LU R2, [R1+0x30] ;  /* 0x0000300001027983 */ /* 0x002ea40000300800 */
[----:B--2---:R-:W-:-:S05]  /*ba70*/  VIADD R2, R2, 0x1 ;  /* 0x0000000102027836 */ /* 0x004fca0000000000 */
        /* <DEDUP_REMOVED lines=9> */
[----:B-12---:R-:W-:Y:S05]  /*bb10*/  @!P0 BRA `(.L_x_10241) ;  /* 0x0000003400748947 */ /* 0x006fea0003800000 */
.L_x_10320:
[----:B------:R-:W-:Y:S05]  /*bb20*/  BSYNC B0 ;  /* 0x0000000000007941 */ /* 0x000fea0003800000 */
.L_x_10240:
[----:B------:R-:W2:Y:S01]  /*bb30*/  LDL R2, [R1+0xc] ;  /* 0x00000c0001027983 */ /* 0x000ea20000100800 */
[----:B------:R-:W-:Y:S01]  /*bb40*/  BSSY B0, `(.L_x_10242) ;  /* 0x0000100000007945 */ /* 0x000fe20003800000 */
[----:B--2---:R-:W-:-:S13]  /*bb50*/  ISETP.GE.AND P0, PT, R2, 0x81, PT ;  /* 0x000000810200780c */ /* 0x004fda0003f06270 */
[----:B------:R-:W-:Y:S05]  /*bb60*/  @!P0 BRA `(.L_x_10243) ;  /* 0x0000000c00f48947 */ /* 0x000fea0003800000 */
[----:B------:R-:W1:Y:S01]  /*bb70*/  LDL.LU R3, [R1+0x34] ;  /* 0x0000340001037983 */ /* 0x000e620000300800 */
[----:B------:R-:W-:Y:S01]  /*bb80*/  ULDC UR4, c[0x0][0x2f4] ;  /* 0x0000bd0000047ab9 */ /* 0x000fe20000000800 */
[----:B------:R-:W-:Y:S01]  /*bb90*/  IMAD.MOV.U32 R17, RZ, RZ, R29 ;  /* 0x000000ffff117224 */ /* 0x000fe200078e001d */
[----:B------:R-:W-:Y:S01]  /*bba0*/  MOV R10, R26 ;  /* 0x0000001a000a7202 */ /* 0x000fe20000000f00 */
[----:B------:R-:W0:Y:S01]  /*bbb0*/  S2R R2, SR_TID.X ;  /* 0x0000000000027919 */ /* 0x000e220000002100 */
[----:B------:R2:W-:Y:S01]  /*bbc0*/  STL [R1], R27 ;  /* 0x0000001b01007387 */ /* 0x0005e20000100800 */
[----:B0-----:R-:W-:-:S05]  /*bbd0*/  IMAD.SHL.U32 R4, R2, 0x8, RZ ;  /* 0x0000000802047824 */ /* 0x001fca00078e00ff */
[----:B------:R-:W-:-:S04]  /*bbe0*/  LOP3.LUT R4, R4, 0x18, RZ, 0xc0, !PT ;  /* 0x0000001804047812 */ /* 0x000fc800078ec0ff */
[C---:B------:R-:W-:Y:S02]  /*bbf0*/  LOP3.LUT R2, R4.reuse, 0x40, RZ, 0xfc, !PT ;  /* 0x0000004004027812 */ /* 0x040fe400078efcff */
[----:B------:R-:W-:Y:S02]  /*bc00*/  ISETP.GE.AND P3, PT, R4, UR4, PT ;  /* 0x0000000404007c0c */ /* 0x000fe4000bf66270 */
[----:B------:R-:W-:Y:S02]  /*bc10*/  ISETP.GE.AND P1, PT, R2, UR4, PT ;  /* 0x0000000402007c0c */ /* 0x000fe4000bf26270 */
[----:B-1----:R-:W-:Y:S02]  /*bc20*/  LEA.HI.SX32 R0, R3, 0xfffffffe, 0x19 ;  /* 0xfffffffe03007811 */ /* 0x002fe400078fcaff */
[----:B------:R-:W-:-:S04]  /*bc30*/  LOP3.LUT R3, R4, 0x20, RZ, 0xfc, !PT ;  /* 0x0000002004037812 */ /* 0x000fc800078efcff */
[----:B--2---:R-:W-:-:S13]  /*bc40*/  ISETP.GE.AND P2, PT, R3, UR4, PT ;  /* 0x0000000403007c0c */ /* 0x004fda000bf46270 */
.L_x_10256:
[----:B------:R-:W2:Y:S01]  /*bc50*/  LDL R9, [R1+0x10] ;  /* 0x0000100001097983 */ /* 0x000ea20000100800 */
[----:B------:R-:W0:Y:S03]  /*bc60*/  LDC R4, c[0x0][0x430] ;  /* 0x00010c00ff047b82 */ /* 0x000e260000000800 */
[----:B------:R-:W3:Y:S04]  /*bc70*/  LDL R8, [R1+0x14] ;  /* 0x0000140001087983 */ /* 0x000ee80000100800 */
[----:B------:R-:W4:Y:S01]  /*bc80*/  LDL R7, [R1+0x8] ;  /* 0x0000080001077983 */ /* 0x000f220000100800 */
[----:B------:R-:W1:Y:S03]  /*bc90*/  S2R R2, SR_TID.X ;  /* 0x0000000000027919 */ /* 0x000e660000002100 */
[----:B------:R-:W5:Y:S01]  /*bca0*/  LDL R6, [R1+0x38] ;  /* 0x0000380001067983 */ /* 0x000f620000100800 */
[----:B0-----:R-:W-:-:S13]  /*bcb0*/  ISETP.NE.AND P0, PT, R4, 0x1, PT ;  /* 0x000000010400780c */ /* 0x001fda0003f05270 */
[----:B------:R-:W0:Y:S01]  /*bcc0*/  @P0 LDC R5, c[0x0][0x434] ;  /* 0x00010d00ff050b82 */ /* 0x000e220000000800 */
[----:B-1----:R-:W-:-:S04]  /*bcd0*/  LOP3.LUT R3, R2, 0x7f, RZ, 0xc0, !PT ;  /* 0x0000007f02037812 */ /* 0x002fc800078ec0ff */
[----:B------:R-:W-:-:S03]  /*bce0*/  SHF.R.U32.HI R4, RZ, 0x2, R3 ;  /* 0x00000002ff047819 */ /* 0x000fc60000011603 */
[----:B------:R-:W1:Y:S01]  /*bcf0*/  @P0 LDC R3, c[0x0][0x438] ;  /* 0x00010e00ff030b82 */ /* 0x000e620000000800 */
[----:B------:R-:W-:Y:S02]  /*bd00*/  IMAD.SHL.U32 R2, R2, 0x20, RZ ;  /* 0x0000002002027824 */ /* 0x000fe400078e00ff */
[----:B------:R-:W-:-:S03]  /*bd10*/  IMAD R4, R0, 0x80, R4 ;  /* 0x0000008000047824 */ /* 0x000fc600078e0204 */
[----:B------:R-:W-:Y:S01]  /*bd20*/  LOP3.LUT R2, R2, 0x60, RZ, 0xc0, !PT ;  /* 0x0000006002027812 */ /* 0x000fe200078ec0ff */
[----:B------:R-:W-:Y:S05]  /*bd30*/  YIELD ;  /* 0x0000000000007946 */ /* 0x000fea0003800000 */
[----:B------:R-:W-:Y:S01]  /*bd40*/  ULDC UR4, c[0x0][0x430] ;  /* 0x00010c0000047ab9 */ /* 0x000fe20000000800 */
[----:B--2---:R-:W-:-:S05]  /*bd50*/  IADD3 R4, R2, R4, R9 ;  /* 0x0000000402047210 */ /* 0x004fca0007ffe009 */
[----:B0-----:R-:W-:-:S04]  /*bd60*/  @P0 IMAD.HI.U32 R5, R4, R5, RZ ;  /* 0x0000000504050227 */ /* 0x001fc800078e00ff */
[----:B------:R-:W-:Y:S01]  /*bd70*/  IMAD.MOV.U32 R2, RZ, RZ, R4 ;  /* 0x000000ffff027224 */ /* 0x000fe200078e0004 */
[----:B-1----:R-:W-:-:S05]  /*bd80*/  @P0 SHF.R.U32.HI R2, RZ, R3, R5 ;  /* 0x00000003ff020219 */ /* 0x002fca0000011605 */
[--C-:B------:R-:W-:Y:S01]  /*bd90*/  IMAD.MOV R9, RZ, RZ, -R2.reuse ;  /* 0x000000ffff097224 */ /* 0x100fe200078e0a02 */
[----:B------:R-:W-:-:S03]  /*bda0*/  SHF.R.S32.HI R3, RZ, 0x1f, R2 ;  /* 0x0000001fff037819 */ /* 0x000fc60000011402 */
[----:B------:R-:W-:Y:S01]  /*bdb0*/  IMAD R9, R9, UR4, R4 ;  /* 0x0000000409097c24 */ /* 0x000fe2000f8e0204 */
[----:B------:R-:W-:Y:S02]  /*bdc0*/  ULDC.64 UR4, c[0x0][0x428] ;  /* 0x00010a0000047ab9 */ /* 0x000fe40000000a00 */
[----:B---3--:R-:W-:Y:S02]  /*bdd0*/  IMAD R4, R8, UR4, RZ ;  /* 0x0000000408047c24 */ /* 0x008fe4000f8e02ff */
[----:B----4-:R-:W-:-:S04]  /*bde0*/  IMAD.WIDE.U32 R2, R7, UR4, R2 ;  /* 0x0000000407027c25 */ /* 0x010fc8000f8e0002 */
[----:B------:R-:W-:Y:S01]  /*bdf0*/  IMAD R4, R7, UR5, R4 ;  /* 0x0000000507047c24 */ /* 0x000fe2000f8e0204 */
[----:B------:R-:W-:-:S04]  /*be00*/  ULDC.64 UR4, c[0x0][0x418] ;  /* 0x0001060000047ab9 */ /* 0x000fc80000000a00 */
[----:B------:R-:W-:Y:S02]  /*be10*/  IADD3 R3, R4, R3, RZ ;  /* 0x0000000304037210 */ /* 0x000fe40007ffe0ff */
[----:B------:R-:W-:-:S04]  /*be20*/  LEA R4, P0, R2, UR4, 0x2 ;  /* 0x0000000402047c11 */ /* 0x000fc8000f8010ff */
[----:B------:R-:W-:-:S05]  /*be30*/  LEA.HI.X R5, R2, UR5, R3, 0x2, P0 ;  /* 0x0000000502057c11 */ /* 0x000fca00080f1403 */
[----:B------:R-:W2:Y:S01]  /*be40*/  LDG.E R8, desc[UR36][R4.64] ;  /* 0x0000002404087981 */ /* 0x000ea2000c1e1900 */
[----:B-----5:R-:W-:Y:S01]  /*be50*/  ISETP.NE.AND P4, PT, R6, 0x3, PT ;  /* 0x000000030600780c */ /* 0x020fe20003f85270 */
[----:B------:R-:W-:-:S05]  /*be60*/  VIADD R26, R10, 0x1 ;  /* 0x000000010a1a7836 */ /* 0x000fca0000000000 */
[----:B------:R-:W-:-:S04]  /*be70*/  ISETP.NE.AND P0, PT, R26, 0x2, PT ;  /* 0x000000021a00780c */ /* 0x000fc80003f05270 */
[----:B------:R-:W-:Y:S01]  /*be80*/  SEL R29, RZ, 0x1, P0 ;  /* 0x00000001ff1d7807 */ /* 0x000fe20000000000 */
[----:B------:R-:W-:Y:S01]  /*be90*/  IMAD.MOV.U32 R27, RZ, RZ, R0 ;  /* 0x000000ffff1b7224 */ /* 0x000fe200078e0000 */
[----:B------:R-:W-:Y:S02]  /*bea0*/  SEL R26, R26, RZ, P0 ;  /* 0x000000ff1a1a7207 */ /* 0x000fe40000000000 */
[----:B------:R-:W-:Y:S02]  /*beb0*/  LOP3.LUT R29, R17, R29, RZ, 0x3c, !PT ;  /* 0x0000001d111d7212 */ /* 0x000fe400078e3cff */
[----:B--2---:R-:W-:Y:S01]  /*bec0*/  SHF.R.S32.HI R28, RZ, 0x1f, R8 ;  /* 0x0000001fff1c7819 */ /* 0x004fe20000011408 */
[----:B------:R-:W-:Y:S06]  /*bed0*/  @!P4 BRA `(.L_x_10244) ;  /* 0x000000000004c947 */ /* 0x000fec0003800000 */
[----:B------:R-:W-:Y:S01]  /*bee0*/  BPT.TRAP 0x1 ;  /* 0x000000040000795c */ /* 0x000fe20000300000 */
.L_x_10244:
[----:B------:R-:W-:Y:S01]  /*bef0*/  IMAD R5, R26, 0x8, R23 ;  /* 0x000000081a057824 */ /* 0x000fe200078e0217 */
[----:B------:R-:W-:Y:S01]  /*bf00*/  SHF.L.U32 R0, R29, 0x1f, RZ ;  /* 0x0000001f1d007819 */ /* 0x000fe200000006ff */
[----:B------:R-:W-:Y:S03]  /*bf10*/  BSSY B1, `(.L_x_10245) ;  /* 0x0000003000017945 */ /* 0x000fe60003800000 */
[----:B------:R-:W0:Y:S02]  /*bf20*/  SYNCS.PHASECHK.TRANS64.TRYWAIT P0, [R5+URZ+0x2d840], R0 ;  /* 0x02d84000050075a7 */ /* 0x000e24000800017f */
[----:B0-----:R-:W-:Y:S05]  /*bf30*/  @!P0 BRA `(.L_x_10246) ;  /* 0x0000003000808947 */ /* 0x001fea0003800000 */
.L_x_10321:
[----:B------:R-:W-:Y:S05]  /*bf40*/  BSYNC B1 ;  /* 0x0000000000017941 */ /* 0x000fea0003800000 */
.L_x_10245:
[----:B------:R-:W2:Y:S01]  /*bf50*/  LDL R4, [R1+0x4] ;  /* 0x0000040001047983 */ /* 0x000ea20000100800 */
[----:B------:R-:W-:Y:S01]  /*bf60*/  SHF.R.S32.HI R20, RZ, 0x1f, R9 ;  /* 0x0000001fff147819 */ /* 0x000fe20000011409 */
[----:B------:R-:W-:Y:S01]  /*bf70*/  ULDC.64 UR4, c[0x0][0x300] ;  /* 0x0000c00000047ab9 */ /* 0x000fe20000000a00 */
[C---:B------:R-:W-:Y:S01]  /*bf80*/  LOP3.LUT P5, RZ, R22.reuse, 0x2, RZ, 0xc0, !PT ;  /* 0x0000000216ff7812 */ /* 0x040fe200078ac0ff */
[----:B------:R-:W1:Y:S01]  /*bf90*/  S2R R6, SR_TID.X ;  /* 0x0000000000067919 */ /* 0x000e620000002100 */
[----:B------:R-:W-:Y:S01]  /*bfa0*/  IMAD.WIDE.U32 R2, R9, UR4, RZ ;  /* 0x0000000409027c25 */ /* 0x000fe2000f8e00ff */
[----:B------:R-:W-:-:S03]  /*bfb0*/  LOP3.LUT P4, RZ, R22, 0x1, RZ, 0xc0, !PT ;  /* 0x0000000116ff7812 */ /* 0x000fc6000788c0ff */
[----:B0-----:R-:W-:-:S04]  /*bfc0*/  IMAD R0, R20, UR4, RZ ;  /* 0x0000000414007c24 */ /* 0x001fc8000f8e02ff */
[----:B------:R-:W-:Y:S01]  /*bfd0*/  IMAD R0, R9, UR5, R0 ;  /* 0x0000000509007c24 */ /* 0x000fe2000f8e0200 */
[----:B------:R-:W-:-:S03]  /*bfe0*/  ULDC.64 UR4, c[0x0][0x310] ;  /* 0x0000c40000047ab9 */ /* 0x000fc60000000a00 */
[----:B------:R-:W-:Y:S02]  /*bff0*/  IMAD.IADD R3, R3, 0x1, R0 ;  /* 0x0000000103037824 */ /* 0x000fe400078e0200 */
[----:B------:R-:W-:Y:S02]  /*c000*/  IMAD R0, R28, UR4, RZ ;  /* 0x000000041c007c24 */ /* 0x000fe4000f8e02ff */
[----:B------:R-:W-:-:S04]  /*c010*/  IMAD.WIDE.U32 R2, R8, UR4, R2 ;  /* 0x0000000408027c25 */ /* 0x000fc8000f8e0002 */
[----:B------:R-:W-:Y:S01]  /*c020*/  IMAD R0, R8, UR5, R0 ;  /* 0x0000000508007c24 */ /* 0x000fe2000f8e0200 */
[----:B------:R-:W-:-:S04]  /*c030*/  ULDC.64 UR4, c[0x0][0x308] ;  /* 0x0000c20000047ab9 */ /* 0x000fc80000000a00 */
[----:B------:R-:W-:-:S03]  /*c040*/  IADD3 R3, R3, R0, RZ ;  /* 0x0000000003037210 */ /* 0x000fc60007ffe0ff */
[----:B------:R-:W-:-:S04]  /*c050*/  IMAD.WIDE.U32 R2, R18, UR4, R2 ;  /* 0x0000000412027c25 */ /* 0x000fc8000f8e0002 */
[----:B-1----:R-:W-:Y:S02]  /*c060*/  IMAD.SHL.U32 R11, R6, 0x8, RZ ;  /* 0x00000008060b7824 */ /* 0x002fe400078e00ff */
[----:B--2---:R-:W-:Y:S02]  /*c070*/  IMAD R0, R4, UR4, RZ ;  /* 0x0000000404007c24 */ /* 0x004fe4000f8e02ff */
[----:B------:R-:W-:Y:S02]  /*c080*/  IMAD.SHL.U32 R4, R6, 0x8, RZ ;  /* 0x0000000806047824 */ /* 0x000fe400078e00ff */
[----:B------:R-:W-:Y:S01]  /*c090*/  IMAD R0, R18, UR5, R0 ;  /* 0x0000000512007c24 */ /* 0x000fe2000f8e0200 */
[----:B------:R-:W-:Y:S02]  /*c0a0*/  ULDC.64 UR4, c[0x0][0x2e8] ;  /* 0x0000ba0000047ab9 */ /* 0x000fe40000000a00 */
[----:B------:R-:W-:Y:S01]  /*c0b0*/  LOP3.LUT R4, R4, 0xd8, RZ, 0xc0, !PT ;  /* 0x000000d804047812 */ /* 0x000fe200078ec0ff */
[----:B------:R-:W-:-:S03]  /*c0c0*/  IMAD.IADD R0, R0, 0x1, R3 ;  /* 0x0000000100007824 */ /* 0x000fc600078e0203 */
[----:B------:R-:W-:Y:S02]  /*c0d0*/  LOP3.LUT R4, R4, 0x18, R6, 0x78, !PT ;  /* 0x0000001804047812 */ /* 0x000fe400078e7806 */
[----:B------:R-:W-:Y:S01]  /*c0e0*/  LEA R6, P0, R2, UR4, 0x1 ;  /* 0x0000000402067c11 */ /* 0x000fe2000f8008ff */
[----:B------:R-:W-:Y:S01]  /*c0f0*/  UMOV UR4, 0xffffffff ;  /* 0xffffffff00047882 */ /* 0x000fe20000000000 */
[----:B------:R-:W-:Y:S02]  /*c100*/  LOP3.LUT R4, R4, 0x320, R11, 0xf8, !PT ;  /* 0x0000032004047812 */ /* 0x000fe400078ef80b */
[----:B------:R-:W-:-:S03]  /*c110*/  LEA.HI.X R7, R2, UR5, R0, 0x1, P0 ;  /* 0x0000000502077c11 */ /* 0x000fc600080f0c00 */
[----:B------:R-:W-:Y:S01]  /*c120*/  IMAD R4, R26, 0x3000, R4 ;  /* 0x000030001a047824 */ /* 0x000fe200078e0204 */
[----:B------:R-:W-:Y:S06]  /*c130*/  BRA.DIV UR4, `(.L_x_10247) ;  /* 0x0000003204147947 */ /* 0x000fec000b800000 */
[----:B------:R-:W0:Y:S01]  /*c140*/  S2R R3, SR_TID.X ;  /* 0x0000000000037919 */ /* 0x000e220000002100 */
[----:B------:R-:W-:Y:S01]  /*c150*/  LOP3.LUT P6, RZ, R22, 0x4, RZ, 0xc0, !PT ;  /* 0x0000000416ff7812 */ /* 0x000fe200078cc0ff */
[----:B------:R-:W-:Y:S01]  /*c160*/  IMAD R4, R4, 0x2, R23 ;  /* 0x0000000204047824 */ /* 0x000fe200078e0217 */
[----:B------:R-:W1:Y:S04]  /*c170*/  SHFL.IDX PT, R2, R6, RZ, 0x1c1f ;  /* 0x001c1fff06027589 */ /* 0x000e6800000e0000 */
[----:B------:R-:W-:Y:S01]  /*c180*/  SHFL.IDX PT, R21, R7, 0x2, 0x1c1f ;  /* 0x005c1f0007157f89 */ /* 0x000fe200000e0000 */
[----:B0-----:R-:W-:-:S03]  /*c190*/  IMAD.SHL.U32 R11, R3, 0x8, RZ ;  /* 0x00000008030b7824 */ /* 0x001fc600078e00ff */
[----:B------:R-:W0:Y:S02]  /*c1a0*/  SHFL.IDX PT, R3, R7, RZ, 0x1c1f ;  /* 0x001c1fff07037589 */ /* 0x000e2400000e0000 */
[----:B------:R-:W-:-:S04]  /*c1b0*/  LOP3.LUT R11, R11, 0x18, RZ, 0xc0, !PT ;  /* 0x000000180b0b7812 */ /* 0x000fc800078ec0ff */
[----:B------:R-:W-:-:S04]  /*c1c0*/  SHF.L.U32 R0, R11, 0x1, RZ ;  /* 0x000000010b007819 */ /* 0x000fc800000006ff */
[----:B-1----:R-:W-:-:S05]  /*c1d0*/  IADD3 R2, P0, R2, R0, RZ ;  /* 0x0000000002027210 */ /* 0x002fca0007f1e0ff */
[----:B0-----:R-:W-:-:S05]  /*c1e0*/  IMAD.X R3, RZ, RZ, R3, P0 ;  /* 0x000000ffff037224 */ /* 0x001fca00000e0603 */
        /* <DEDUP_REMOVED lines=18> */
.L_x_10331:
        /* <DEDUP_REMOVED lines=11> */
.L_x_10248:
        /* <DEDUP_REMOVED lines=11> */
.L_x_10249:
[----:B------:R1:W-:Y:S01]  /*c470*/  SYNCS.ARRIVE.TRANS64.A1T0 RZ, [R5+URZ+0x2d830], RZ ;  /* 0x02d830ff05ff79a7 */ /* 0x0003e2000810003f */
[----:B------:R-:W-:Y:S05]  /*c480*/  @!P5 BRA `(.L_x_10250) ;  /* 0x000000000004d947 */ /* 0x000fea0003800000 */
[----:B------:R-:W-:Y:S01]  /*c490*/  BPT.TRAP 0x1 ;  /* 0x000000040000795c */ /* 0x000fe20000300000 */
.L_x_10250:
[----:B------:R-:W-:Y:S01]  /*c4a0*/  SHF.L.U32 R2, R17, 0x1f, RZ ;  /* 0x0000001f11027819 */ /* 0x000fe200000006ff */
[----:B-1----:R-:W-:Y:S01]  /*c4b0*/  IMAD R5, R10, 0x8, R23 ;  /* 0x000000080a057824 */ /* 0x002fe200078e0217 */
[----:B------:R-:W-:Y:S03]  /*c4c0*/  BSSY B1, `(.L_x_10251) ;  /* 0x0000003000017945 */ /* 0x000fe60003800000 */
[----:B------:R-:W1:Y:S02]  /*c4d0*/  SYNCS.PHASECHK.TRANS64.TRYWAIT P0, [R5+URZ+0x2d860], R2 ;  /* 0x02d86002050075a7 */ /* 0x000e64000800017f */
[----:B-1----:R-:W-:Y:S05]  /*c4e0*/  @!P0 BRA `(.L_x_10252) ;  /* 0x00000030007c8947 */ /* 0x002fea0003800000 */
.L_x_10332:
[----:B------:R-:W-:Y:S05]  /*c4f0*/  BSYNC B1 ;  /* 0x0000000000017941 */ /* 0x000fea0003800000 */
.L_x_10251:
[----:B------:R-:W2:Y:S04]  /*c500*/  LDL R11, [R1+0xc] ;  /* 0x00000c00010b7983 */ /* 0x000ea80000100800 */
[----:B0-----:R-:W2:Y:S01]  /*c510*/  LDL.LU R6, [R1] ;  /* 0x0000000001067983 */ /* 0x001ea20000300800 */
[----:B------:R-:W0:Y:S01]  /*c520*/  S2R R12, SR_TID.X ;  /* 0x00000000000c7919 */ /* 0x000e220000002100 */
[----:B------:R-:W-:Y:S01]  /*c530*/  UMOV UR4, 0xffffffff ;  /* 0xffffffff00047882 */ /* 0x000fe20000000000 */
[C---:B0-----:R-:W-:Y:S01]  /*c540*/  IMAD.SHL.U32 R4, R12.reuse, 0x8, RZ ;  /* 0x000000080c047824 */ /* 0x041fe200078e00ff */
[C---:B------:R-:W-:Y:S01]  /*c550*/  LOP3.LUT R3, R12.reuse, 0x7f, RZ, 0xc0, !PT ;  /* 0x0000007f0c037812 */ /* 0x040fe200078ec0ff */
[----:B------:R-:W-:-:S03]  /*c560*/  IMAD.SHL.U32 R7, R12, 0x8, RZ ;  /* 0x000000080c077824 */ /* 0x000fc600078e00ff */
[----:B------:R-:W-:-:S04]  /*c570*/  LOP3.LUT R4, R4, 0xd8, RZ, 0xc0, !PT ;  /* 0x000000d804047812 */ /* 0x000fc800078ec0ff */
[----:B------:R-:W-:Y:S02]  /*c580*/  LOP3.LUT R4, R4, 0x18, R12, 0x78, !PT ;  /* 0x0000001804047812 */ /* 0x000fe400078e780c */
[----:B------:R-:W-:Y:S02]  /*c590*/  SHF.R.U32.HI R3, RZ, 0x2, R3 ;  /* 0x00000002ff037819 */ /* 0x000fe40000011603 */
[----:B------:R-:W-:-:S05]  /*c5a0*/  LOP3.LUT R4, R4, 0x320, R7, 0xf8, !PT ;  /* 0x0000032004047812 */ /* 0x000fca00078ef807 */
[----:B------:R-:W-:Y:S02]  /*c5b0*/  IMAD R4, R10, 0x3000, R4 ;  /* 0x000030000a047824 */ /* 0x000fe400078e0204 */
        /* <DEDUP_REMOVED lines=37> */
.L_x_10342:
[----:B------:R-:W2:Y:S01]  /*c810*/  LDL R7, [R1+0x4] ;  /* 0x0000040001077983 */ /* 0x000ea20000100800 */
        /* <DEDUP_REMOVED lines=22> */
[----:B------:R-:W-:-:S04]  /*c980*/  IMAD.WIDE.U32 R2, R18, UR4, R2 ;  /* 0x0000000412027c25 */ /* 0x000fc8000f8e0002 */
[----:B--2---:R-:W-:-:S04]  /*c990*/  IMAD R0, R7, UR4, RZ ;  /* 0x0000000407007c24 */ /* 0x004fc8000f8e02ff */
[----:B------:R-:W-:Y:S01]  /*c9a0*/  IMAD R0, R18, UR5, R0 ;  /* 0x0000000512007c24 */ /* 0x000fe2000f8e0200 */
[----:B------:R-:W-:Y:S02]  /*c9b0*/  ULDC.64 UR4, c[0x0][0x318] ;  /* 0x0000c60000047ab9 */ /* 0x000fe40000000a00 */
[----:B0-----:R-:W-:Y:S01]  /*c9c0*/  LEA R24, P0, R2, UR4, 0x1 ;  /* 0x0000000402187c11 */ /* 0x001fe2000f8008ff */
[----:B------:R-:W-:-:S05]  /*c9d0*/  IMAD.IADD R0, R0, 0x1, R3 ;  /* 0x0000000100007824 */ /* 0x000fca00078e0203 */
[----:B------:R-:W-:Y:S01]  /*c9e0*/  LEA.HI.X R0, R2, UR5, R0, 0x1, P0 ;  /* 0x0000000502007c11 */ /* 0x000fe200080f0c00 */
[----:B------:R-:W-:Y:S01]  /*c9f0*/  NOP ;  /* 0x0000000000007918 */ /* 0x000fe20000000000 */
[----:B------:R-:W-:-:S13]  /*ca00*/  PLOP3.LUT P0, PT, PT, PT, PT, 0x80, 0x0 ;  /* 0x000000000000781c */ /* 0x000fda0003f0f070 */
.L_x_10254:
[----:B------:R-:W-:Y:S02]  /*ca10*/  PLOP3.LUT P4, PT, P4, P0, PT, 0xa2, 0x0 ;  /* 0x000000000000781c */ /* 0x000fe40002781472 */
[----:B------:R-:W-:-:S08]  /*ca20*/  @P0 R2UR P4, UR4, R5 ;  /* 0x00000000050402ca */ /* 0x000fd00000080000 */
[----:B------:R-:W-:-:S05]  /*ca30*/  @P0 PLOP3.LUT P0, PT, P4, PT, PT, 0x80, 0x0 ;  /* 0x000000000000081c */ /* 0x000fca000270f070 */
[----:B------:R-:W-:Y:S01]  /*ca40*/  @!P4 SYNCS.ARRIVE.TRANS64.RED.A0T1 RZ, [UR4+0x2d850], RZ ;  /* 0x02d850ffffffc9a7 */ /* 0x000fe20008200404 */
[----:B------:R-:W-:Y:S07]  /*ca50*/  @!P4 ARRIVES.LDGSTSBAR.64.TRANSCNT [UR4+0x2d850] ;  /* 0x02d85000ff00c9b0 */ /* 0x000fee0008000a84 */
[----:B------:R-:W-:Y:S05]  /*ca60*/  @P0 BRA.U.ANY `(.L_x_10254) ;  /* 0xfffffffd00e80947 */ /* 0x000fea000393ffff */
[----:B------:R-:W-:Y:S01]  /*ca70*/  NOP ;  /* 0x0000000000007918 */ /* 0x000fe20000000000 */
[----:B------:R-:W2:Y:S01]  /*ca80*/  LDL R2, [R1+0x38] ;  /* 0x0000380001027983 */ /* 0x000ea20000100800 */
[----:B------:R-:W-:Y:S01]  /*ca90*/  IMAD.MOV.U32 R25, RZ, RZ, R0 ;  /* 0x000000ffff197224 */ /* 0x000fe200078e0000 */
[----:B--2---:R-:W-:-:S13]  /*caa0*/  ISETP.NE.AND P5, PT, R2, 0x3, PT ;  /* 0x000000030200780c */ /* 0x004fda0003fa5270 */
[----:B------:R-:W-:Y:S05]  /*cab0*/  @!P5 BRA `(.L_x_10255) ;  /* 0x000000000004d947 */ /* 0x000fea0003800000 */
[----:B------:R-:W-:Y:S01]  /*cac0*/  BPT.TRAP 0x1 ;  /* 0x000000040000795c */ /* 0x000fe20000300000 */
.L_x_10255:
[----:B------:R2:W-:Y:S01]  /*cad0*/  STL [R1], R27 ;  /* 0x0000001b01007387 */ /* 0x0005e20000100800 */
[C---:B------:R-:W-:Y:S01]  /*cae0*/  ISETP.GT.AND P0, PT, R27.reuse, RZ, PT ;  /* 0x000000ff1b00720c */ /* 0x040fe20003f04270 */
[----:B------:R2:W-:Y:S01]  /*caf0*/  SYNCS.ARRIVE.TRANS64.A1T0 RZ, [R5+URZ+0x2d850], RZ ;  /* 0x02d850ff05ff79a7 */ /* 0x0005e2000810003f */
[----:B------:R-:W-:Y:S01]  /*cb00*/  VIADD R0, R27, 0xffffffff ;  /* 0xffffffff1b007836 */ /* 0x000fe20000000000 */
[----:B------:R-:W-:Y:S01]  /*cb10*/  MOV R17, R29 ;  /* 0x0000001d00117202 */ /* 0x000fe20000000f00 */
[----:B------:R-:W-:-:S09]  /*cb20*/  IMAD.MOV.U32 R10, RZ, RZ, R26 ;  /* 0x000000ffff0a7224 */ /* 0x000fd200078e001a */
[----:B--2---:R-:W-:Y:S05]  /*cb30*/  @P0 BRA `(.L_x_10256) ;  /* 0xfffffff000440947 */ /* 0x004fea000383ffff */
.L_x_10243:
[----:B------:R-:W-:Y:S05]  /*cb40*/  BSYNC B0 ;  /* 0x0000000000007941 */ /* 0x000fea0003800000 */
.L_x_10242:
[----:B------:R-:W2:Y:S01]  /*cb50*/  S2R R2, SR_TID.X ;  /* 0x0000000000027919 */ /* 0x000ea20000002100 */
[----:B------:R-:W-:Y:S01]  /*cb60*/  BSSY B0, `(.L_x_10257) ;  /* 0x0000010000007945 */ /* 0x000fe20003800000 */
[----:B--2---:R-:W-:-:S04]  /*cb70*/  LOP3.LUT R2, R2, 0x7f, RZ, 0xc0, !PT ;  /* 0x0000007f02027812 */ /* 0x004fc800078ec0ff */
[----:B------:R-:W-:-:S13]  /*cb80*/  ISETP.NE.AND P0, PT, R2, RZ, PT ;  /* 0x000000ff0200720c */ /* 0x000fda0003f05270 */
[----:B------:R-:W-:Y:S05]  /*cb90*/  @P0 BRA `(.L_x_10258) ;  /* 0x0000000000300947 */ /* 0x000fea0003800000 */
[----:B0-----:R-:W0:Y:S01]  /*cba0*/  S2R R5, SR_LANEID ;  /* 0x0000000000057919 */ /* 0x001e220000000000 */
[----:B------:R-:W-:Y:S01]  /*cbb0*/  VOTEU.ANY UR4, UPT, PT ;  /* 0x0000000000047886 */ /* 0x000fe200038e0100 */
[----:B------:R-:W2:Y:S01]  /*cbc0*/  LDC.64 R2, c[0x0][0xc60] ;  /* 0x00031800ff027b82 */ /* 0x000ea20000000a00 */
[----:B-1----:R-:W0:Y:S02]  /*cbd0*/  FLO.U32 R0, UR4 ;  /* 0x0000000400007d00 */ /* 0x002e2400080e0000 */
[----:B0-----:R-:W-:-:S06]  /*cbe0*/  ISETP.EQ.U32.AND P0, PT, R0, R5, PT ;  /* 0x000000050000720c */ /* 0x001fcc0003f02070 */
[----:B------:R-:W2:Y:S07]  /*cbf0*/  POPC R5, UR4 ;  /* 0x0000000400057d09 */ /* 0x000eae0008000000 */
[----:B--2---:R-:W2:Y:S01]  /*cc00*/  @P0 ATOMG.E.ADD.STRONG.GPU PT, R3, desc[UR36][R2.64], R5 ;  /* 0x00000005020309a8 */ /* 0x004ea200081ee1e4 */
[----:B------:R-:W0:Y:S02]  /*cc10*/  S2R R4, SR_LTMASK ;  /* 0x0000000000047919 */ /* 0x000e240000003900 */
[----:B0-----:R-:W-:-:S04]  /*cc20*/  LOP3.LUT R4, R4, UR4, RZ, 0xc0, !PT ;  /* 0x0000000404047c12 */ /* 0x001fc8000f8ec0ff */
[----:B------:R-:W0:Y:S01]  /*cc30*/  POPC R7, R4 ;  /* 0x0000000400077309 */ /* 0x000e220000000000 */
[----:B--2---:R-:W0:Y:S02]  /*cc40*/  SHFL.IDX PT, R0, R3, R0, 0x1f ;  /* 0x00001f0003007589 */ /* 0x004e2400000e0000 */
[----:B0-----:R-:W-:-:S07]  /*cc50*/  IADD3 R16, R0, UR38, R7 ;  /* 0x0000002600107c10 */ /* 0x001fce000fffe007 */
.L_x_10258:
[----:B------:R-:W-:Y:S05]  /*cc60*/  BSYNC B0 ;  /* 0x0000000000007941 */ /* 0x000fea0003800000 */
.L_x_10257:
[----:B-1----:R-:W2:Y:S02]  /*cc70*/  LDL R0, [R1+0x38] ;  /* 0x0000380001007983 */ /* 0x002ea40000100800 */
[----:B--2---:R-:W-:-:S13]  /*cc80*/  ISETP.NE.AND P0, PT, R0, 0x3, PT ;  /* 0x000000030000780c */ /* 0x004fda0003f05270 */
[----:B------:R-:W-:Y:S05]  /*cc90*/  @!P0 BRA `(.L_x_10259) ;  /* 0x0000000000048947 */ /* 0x000fea0003800000 */
[----:B------:R-:W-:Y:S01]  /*cca0*/  BPT.TRAP 0x1 ;  /* 0x000000040000795c */ /* 0x000fe20000300000 */
.L_x_10259:
[----:B------:R-:W2:Y:S01]  /*ccb0*/  LDL.LU R2, [R1+0xc] ;  /* 0x00000c0001027983 */ /* 0x000ea20000300800 */
[----:B------:R-:W-:Y:S01]  /*ccc0*/  IMAD R0, R26, 0x8, R23 ;  /* 0x000000081a007824 */ /* 0x000fe200078e0217 */
[----:B------:R-:W-:Y:S01]  /*ccd0*/  SHF.L.U32 R3, R29, 0x1f, RZ ;  /* 0x0000001f1d037819 */ /* 0x000fe200000006ff */
[----:B------:R-:W-:Y:S03]  /*cce0*/  BSSY B0, `(.L_x_10260) ;  /* 0x0000004000007945 */ /* 0x000fe60003800000 */
[----:B------:R-:W1:Y:S01]  /*ccf0*/  SYNCS.PHASECHK.TRANS64.TRYWAIT P0, [R0+URZ+0x2d860], R3 ;  /* 0x02d86003000075a7 */ /* 0x000e62000800017f */
[----:B--2---:R-:W-:Y:S01]  /*cd00*/  IMAD R6, R27, -0x80, R2 ;  /* 0xffffff801b067824 */ /* 0x004fe200078e0202 */
[----:B-1----:R-:W-:Y:S06]  /*cd10*/  @!P0 BRA `(.L_x_10261) ;  /* 0x0000002c00e88947 */ /* 0x002fec0003800000 */
.L_x_10343:
[----:B------:R-:W-:Y:S05]  /*cd20*/  BSYNC B0 ;  /* 0x0000000000007941 */ /* 0x000fea0003800000 */
.L_x_10260:
[----:B------:R-:W0:Y:S01]  /*cd30*/  S2R R2, SR_TID.X ;  /* 0x0000000000027919 */ /* 0x000e220000002100 */
[----:B------:R-:W-:Y:S01]  /*cd40*/  UMOV UR4, 0xffffffff ;  /* 0xffffffff00047882 */ /* 0x000fe20000000000 */
[----:B------:R-:W2:Y:S01]  /*cd50*/  S2R R7, SR_TID.X ;  /* 0x0000000000077919 */ /* 0x000ea20000002100 */
[----:B0-----:R-:W-:Y:S01]  /*cd60*/  LOP3.LUT R5, R2, 0x7f, RZ, 0xc0, !PT ;  /* 0x0000007f02057812 */ /* 0x001fe200078ec0ff */
[----:B--2---:R-:W-:-:S03]  /*cd70*/  IMAD.SHL.U32 R2, R7, 0x8, RZ ;  /* 0x0000000807027824 */ /* 0x004fc600078e00ff */
[----:B------:R-:W-:Y:S01]  /*cd80*/  SHF.R.U32.HI R5, RZ, 0x2, R5 ;  /* 0x00000002ff057819 */ /* 0x000fe20000011605 */
[----:B------:R-:W-:Y:S01]  /*cd90*/  IMAD.SHL.U32 R4, R7, 0x8, RZ ;  /* 0x0000000807047824 */ /* 0x000fe200078e00ff */
[----:B------:R-:W-:Y:S02]  /*cda0*/  LOP3.LUT R2, R2, 0xd8, RZ, 0xc0, !PT ;  /* 0x000000d802027812 */ /* 0x000fe400078ec0ff */
[----:B------:R-:W-:Y:S02]  /*cdb0*/  IADD3 R6, -R5, R6, RZ ;  /* 0x0000000605067210 */ /* 0x000fe40007ffe1ff */
[----:B------:R-:W-:-:S04]  /*cdc0*/  LOP3.LUT R2, R2, 0x18, R7, 0x78, !PT ;  /* 0x0000001802027812 */ /* 0x000fc800078e7807 */
[----:B------:R-:W-:-:S05]  /*cdd0*/  LOP3.LUT R2, R2, 0x320, R4, 0xf8, !PT ;  /* 0x0000032002027812 */ /* 0x000fca00078ef804 */
[----:B------:R-:W-:Y:S01]  /*cde0*/  IMAD R4, R26, 0x3000, R2 ;  /* 0x000030001a047824 */ /* 0x000fe200078e0202 */
[----:B------:R-:W-:Y:S06]  /*cdf0*/  BRA.DIV UR4, `(.L_x_10262) ;  /* 0x0000002e04c47947 */ /* 0x000fec000b800000 */
[----:B------:R-:W0:Y:S01]  /*ce00*/  S2R R2, SR_TID.X ;  /* 0x0000000000027919 */ /* 0x000e220000002100 */
[----:B------:R-:W-:Y:S01]  /*ce10*/  ULDC UR4, c[0x0][0x2f4] ;  /* 0x0000bd0000047ab9 */ /* 0x000fe20000000800 */
[----:B------:R-:W-:Y:S01]  /*ce20*/  IMAD R4, R4, 0x2, R23 ;  /* 0x0000000204047824 */ /* 0x000fe200078e0217 */
[----:B------:R-:W2:Y:S04]  /*ce30*/  SHFL.IDX PT, R14, R24, RZ, 0x1c1f ;  /* 0x001c1fff180e7589 */ /* 0x000ea800000e0000 */
[----:B-1----:R-:W1:Y:S01]  /*ce40*/  SHFL.IDX PT, R3, R25, RZ, 0x1c1f ;  /* 0x001c1fff19037589 */ /* 0x002e6200000e0000 */
[----:B0-----:R-:W-:-:S05]  /*ce50*/  IMAD.SHL.U32 R7, R2, 0x8, RZ ;  /* 0x0000000802077824 */ /* 0x001fca00078e00ff */
[----:B------:R-:W-:-:S04]  /*ce60*/  LOP3.LUT R7, R7, 0x18, RZ, 0xc0, !PT ;  /* 0x0000001807077812 */ /* 0x000fc800078ec0ff */
[C---:B------:R-:W-:Y:S01]  /*ce70*/  ISETP.GE.AND P2, PT, R7.reuse, UR4, PT ;  /* 0x0000000407007c0c */ /* 0x040fe2000bf46270 */
[C---:B------:R-:W-:Y:S01]  /*ce80*/  IMAD.SHL.U32 R5, R7.reuse, 0x2, RZ ;  /* 0x0000000207057824 */ /* 0x040fe200078e00ff */
[C---:B------:R-:W-:Y:S02]  /*ce90*/  LOP3.LUT R8, R7.reuse, 0x20, RZ, 0xfc, !PT ;  /* 0x0000002007087812 */ /* 0x040fe400078efcff */
[----:B------:R-:W-:Y:S02]  /*cea0*/  ISETP.LT.OR P4, PT, R6, 0x1, P2 ;  /* 0x000000010600780c */ /* 0x000fe40001781670 */
[----:B--2---:R-:W-:Y:S02]  /*ceb0*/  IADD3 R2, P0, R14, R5, RZ ;  /* 0x000000050e027210 */ /* 0x004fe40007f1e0ff */
[----:B------:R-:W-:Y:S01]  /*cec0*/  LOP3.LUT R7, R7, 0x40, RZ, 0xfc, !PT ;  /* 0x0000004007077812 */ /* 0x000fe200078efcff */
[----:B------:R-:W0:Y:S01]  /*ced0*/  SHFL.IDX PT, R14, R24, 0x1, 0x1c1f ;  /* 0x003c1f00180e7f89 */ /* 0x000e2200000e0000 */
[----:B------:R-:W-:Y:S01]  /*cee0*/  ISETP.GE.AND P1, PT, R8, UR4, PT ;  /* 0x0000000408007c0c */ /* 0x000fe2000bf26270 */
[----:B-1----:R-:W-:Y:S01]  /*cef0*/  IMAD.X R3, RZ, RZ, R3, P0 ;  /* 0x000000ffff037224 */ /* 0x002fe200000e0603 */
[----:B------:R-:W-:-:S02]  /*cf00*/  ISETP.GE.AND P0, PT, R7, UR4, PT ;  /* 0x0000000407007c0c */ /* 0x000fc4000bf06270 */
[----:B------:R-:W-:-:S03]  /*cf10*/  ISETP.LT.OR P3, PT, R6, 0x1, P1 ;  /* 0x000000010600780c */ /* 0x000fc60000f61670 */
[----:B------:R-:W-:Y:S01]  /*cf20*/  LDGSTS.E.BYPASS.LTC128B.128 [R4+0x400], desc[UR36][R2.64], !P4 ;  /* 0x0040000002047fae */ /* 0x000fe2000e101d64 */
[----:B------:R-:W-:-:S09]  /*cf30*/  ISETP.LT.OR P4, PT, R6, 0x1, P0 ;  /* 0x000000010600780c */ /* 0x000fd20000781670 */
[----:B------:R-:W-:Y:S04]  /*cf40*/  LDGSTS.E.BYPASS.LTC128B.128 [R4+0x2400], desc[UR36][R2.64+0x40], !P3 ;  /* 0x0240004002047fae */ /* 0x000fe8000d901d64 */
[----:B------:R1:W-:Y:S01]  /*cf50*/  LDGSTS.E.BYPASS.LTC128B.128 [R4+0x4400], desc[UR36][R2.64+0x80], !P4 ;  /* 0x0440008002047fae */ /* 0x0003e2000e101d64 */
[----:B------:R-:W-:-:S03]  /*cf60*/  ISETP.LT.OR P4, PT, R6, 0x21, P2 ;  /* 0x000000210600780c */ /* 0x000fc60001781670 */
[----:B-1----:R-:W1:Y:S01]  /*cf70*/  SHFL.IDX PT, R3, R25, 0x1, 0x1c1f ;  /* 0x003c1f0019037f89 */ /* 0x002e6200000e0000 */
[----:B0-----:R-:W-:-:S03]  /*cf80*/  IADD3 R2, P3, R14, R5, RZ ;  /* 0x000000050e027210 */ /* 0x001fc60007f7e0ff */
[----:B------:R-:W0:Y:S01]  /*cf90*/  SHFL.IDX PT, R14, R24, 0x2, 0x1c1f ;  /* 0x005c1f00180e7f89 */ /* 0x000e2200000e0000 */
[----:B-1----:R-:W-:Y:S02]  /*cfa0*/  IADD3.X R3, RZ, R3, RZ, P3, !PT ;  /* 0x00000003ff037210 */ /* 0x002fe40001ffe4ff */
        /* <DEDUP_REMOVED lines=8> */
[----:B------:R-:W0:Y:S04]  /*d030*/  SHFL.IDX PT, R25, R25, 0x3, 0x1c1f ;  /* 0x007c1f0019197f89 */ /* 0x000e2800000e0000 */
[----:B------:R2:W3:Y:S01]  /*d040*/  SHFL.IDX PT, R14, R24, 0x3, 0x1c1f ;  /* 0x007c1f00180e7f89 */ /* 0x0004e200000e0000 */
[----:B-1----:R-:W-:Y:S01]  /*d050*/  IMAD.X R3, RZ, RZ, R3, P3 ;  /* 0x000000ffff037224 */ /* 0x002fe200018e0603 */
[----:B------:R-:W-:-:S04]  /*d060*/  ISETP.LT.OR P3, PT, R6, 0x41, P1 ;  /* 0x000000410600780c */ /* 0x000fc80000f61670 */
[----:B------:R2:W-:Y:S01]  /*d070*/  LDGSTS.E.BYPASS.LTC128B.128 [R4+0x1400], desc[UR36][R2.64], !P4 ;  /* 0x0140000002047fae */ /* 0x0005e2000e101d64 */
[----:B------:R-:W-:-:S08]  /*d080*/  ISETP.LT.OR P4, PT, R6, 0x41, P0 ;  /* 0x000000410600780c */ /* 0x000fd00000781670 */
[----:B------:R2:W-:Y:S05]  /*d090*/  LDGSTS.E.BYPASS.LTC128B.128 [R4+0x3400], desc[UR36][R2.64+0x40], !P3 ;  /* 0x0340004002047fae */ /* 0x0005ea000d901d64 */
[----:B0--3--:R2:W-:Y:S02]  /*d0a0*/  LDGSTS.E.BYPASS.LTC128B.128 [R4+0x5400], desc[UR36][R2.64+0x80], !P4 ;  /* 0x0540008002047fae */ /* 0x0095e4000e101d64 */
.L_x_10353:
[C---:B------:R-:W-:Y:S02]  /*d0b0*/  ISETP.LT.OR P2, PT, R6.reuse, 0x61, P2 ;  /* 0x000000610600780c */ /* 0x040fe40001741670 */
[C---:B------:R-:W-:Y:S02]  /*d0c0*/  ISETP.LT.OR P1, PT, R6.reuse, 0x61, P1 ;  /* 0x000000610600780c */ /* 0x040fe40000f21670 */
[----:B------:R-:W-:Y:S02]  /*d0d0*/  ISETP.LT.OR P0, PT, R6, 0x61, P0 ;  /* 0x000000610600780c */ /* 0x000fe40000701670 */
[----:B--2---:R-:W-:-:S05]  /*d0e0*/  IADD3 R2, P3, R14, R5, RZ ;  /* 0x000000050e027210 */ /* 0x004fca0007f7e0ff */
        /* <DEDUP_REMOVED lines=9> */
.L_x_10263:
        /* <DEDUP_REMOVED lines=11> */
.L_x_10264:
[----:B------:R-:W-:Y:S01]  /*d230*/  VIADD R26, R26, 0x1 ;  /* 0x000000011a1a7836 */ /* 0x000fe20000000000 */
[----:B------:R0:W-:Y:S04]  /*d240*/  SYNCS.ARRIVE.TRANS64.A1T0 RZ, [R0+URZ+0x2d850], RZ ;  /* 0x02d850ff00ff79a7 */ /* 0x0001e8000810003f */
[----:B------:R-:W-:-:S04]  /*d250*/  ISETP.NE.AND P0, PT, R26, 0x2, PT ;  /* 0x000000021a00780c */ /* 0x000fc80003f05270 */
[----:B0-----:R-:W-:Y:S02]  /*d260*/  SEL R0, RZ, 0x1, P0 ;  /* 0x00000001ff007807 */ /* 0x001fe40000000000 */
[----:B------:R-:W-:Y:S02]  /*d270*/  SEL R26, R26, RZ, P0 ;  /* 0x000000ff1a1a7207 */ /* 0x000fe40000000000 */
[----:B------:R-:W-:-:S07]  /*d280*/  LOP3.LUT R29, R29, R0, RZ, 0x3c, !PT ;  /* 0x000000001d1d7212 */ /* 0x000fce00078e3cff */
.L_x_10223:
[----:B------:R-:W-:Y:S05]  /*d290*/  BSYNC B7 ;  /* 0x0000000000077941 */ /* 0x000fea0003800000 */
.L_x_10221:
        /* <DEDUP_REMOVED lines=11> */
.L_x_10265:
[----:B0-----:R-:W0:Y:S01]  /*d350*/  S2R R0, SR_TID.X ;  /* 0x0000000000007919 */ /* 0x001e220000002100 */
[----:B------:R-:W-:Y:S01]  /*d360*/  UMOV UR4, 0xffffffff ;  /* 0xffffffff00047882 */ /* 0x000fe20000000000 */
[----:B0-----:R-:W-:-:S04]  /*d370*/  LOP3.LUT R8, R0, 0x1f, RZ, 0xc0, !PT ;  /* 0x0000001f00087812 */ /* 0x001fc800078ec0ff */
[----:B------:R-:W-:Y:S01]  /*d380*/  ISETP.NE.AND P0, PT, R8, 0x1f, PT ;  /* 0x0000001f0800780c */ /* 0x000fe20003f05270 */
[----:B------:R-:W-:-:S12]  /*d390*/  BRA.DIV UR4, `(.L_x_10267) ;  /* 0x0000002e04cc7947 */ /* 0x000fd8000b800000 */
[----:B------:R-:W-:Y:S01]  /*d3a0*/  IADD3 R5, R19, R8, RZ ;  /* 0x0000000813057210 */ /* 0x000fe20007ffe0ff */
[----:B------:R-:W-:-:S03]  /*d3b0*/  ULDC UR4, c[0x0][0xc3c] ;  /* 0x00030f0000047ab9 */ /* 0x000fc60000000800 */
[----:B------:R-:W-:-:S13]  /*d3c0*/  ISETP.GE.OR P1, PT, R5, UR4, !P0 ;  /* 0x0000000405007c0c */ /* 0x000fda000c726670 */
[----:B------:R-:W0:Y:S02]  /*d3d0*/  @!P1 LDC.64 R2, c[0x0][0xc80] ;  /* 0x00032000ff029b82 */ /* 0x000e240000000a00 */
[----:B0-----:R-:W-:-:S06]  /*d3e0*/  @!P1 IMAD.WIDE R2, R5, 0x4, R2 ;  /* 0x0000000405029825 */ /* 0x001fcc00078e0202 */
[----:B------:R0:W2:Y:S01]  /*d3f0*/  @!P1 LDG.E R3, desc[UR36][R2.64] ;  /* 0x0000002402039981 */ /* 0x0000a2000c1e1900 */
[C---:B------:R-:W-:Y:S02]  /*d400*/  ISETP.GE.U32.AND P2, PT, R8.reuse, 0x2, PT ;  /* 0x000000020800780c */ /* 0x040fe40003f46070 */
[C---:B------:R-:W-:Y:S01]  /*d410*/  ISETP.GE.U32.AND P3, PT, R8.reuse, 0x4, PT ;  /* 0x000000040800780c */ /* 0x040fe20003f66070 */
[----:B------:R-:W-:Y:S01]  /*d420*/  SHFL.IDX PT, R0, R16, RZ, 0x1f ;  /* 0x00001fff10007589 */ /* 0x000fe200000e0000 */
[C---:B------:R-:W-:Y:S02]  /*d430*/  ISETP.GE.U32.AND P4, PT, R8.reuse, 0x8, PT ;  /* 0x000000080800780c */ /* 0x040fe40003f86070 */
[C---:B------:R-:W-:Y:S01]  /*d440*/  ISETP.GE.U32.AND P5, PT, R8.reuse, 0x10, PT ;  /* 0x000000100800780c */ /* 0x040fe20003fa6070 */
[----:B------:R-:W-:Y:S01]  /*d450*/  SHFL.IDX PT, R4, R16, 0x1, 0x1f ;  /* 0x00201f0010047f89 */ /* 0x000fe200000e0000 */
[----:B0-----:R-:W-:Y:S02]  /*d460*/  IMAD.MOV.U32 R2, RZ, RZ, RZ ;  /* 0x000000ffff027224 */ /* 0x001fe400078e00ff */
[----:B--2---:R-:W-:Y:S01]  /*d470*/  @!P1 IMAD.MOV.U32 R2, RZ, RZ, R3 ;  /* 0x000000ffff029224 */ /* 0x004fe200078e0003 */
[----:B------:R-:W-:-:S04]  /*d480*/  ISETP.NE.AND P1, PT, R8, RZ, PT ;  /* 0x000000ff0800720c */ /* 0x000fc80003f25270 */
        /* <DEDUP_REMOVED lines=16> */
.L_x_10363:
[----:B------:R-:W-:Y:S02]  /*d590*/  ULDC UR4, c[0x0][0xc38] ;  /* 0x00030e0000047ab9 */ /* 0x000fe40000000800 */
[----:B------:R-:W-:-:S04]  /*d5a0*/  IMAD.U32 R16, RZ, RZ, UR4 ;  /* 0x00000004ff107e24 */ /* 0x000fc8000f8e00ff */
[----:B-1----:R-:W-:-:S04]  /*d5b0*/  IMAD R5, R14, R16, RZ ;  /* 0x000000100e057224 */ /* 0x002fc800078e02ff */
[----:B------:R-:W-:-:S05]  /*d5c0*/  IMAD.IADD R4, R4, 0x1, R5 ;  /* 0x0000000104047824 */ /* 0x000fca00078e0205 */
[----:B------:R-:W-:-:S13]  /*d5d0*/  ISETP.GT.AND P6, PT, R4, R0, PT ;  /* 0x000000000400720c */ /* 0x000fda0003fc4270 */
[----:B------:R-:W-:Y:S05]  /*d5e0*/  @P6 BRA `(.L_x_10268) ;  /* 0x00000000009c6947 */ /* 0x000fea0003800000 */
.L_x_10273:
[----:B------:R-:W1:Y:S01]  /*d5f0*/  LDC R6, c[0x0][0xc3c] ;  /* 0x00030f00ff067b82 */ /* 0x000e620000000800 */
[----:B------:R-:W-:-:S04]  /*d600*/  IADD3 R19, R19, 0x1f, RZ ;  /* 0x0000001f13137810 */ /* 0x000fc80007ffe0ff */
[----:B-1----:R-:W-:-:S13]  /*d610*/  ISETP.GE.AND P6, PT, R19, R6, PT ;  /* 0x000000061300720c */ /* 0x002fda0003fc6270 */
[----:B------:R-:W-:Y:S05]  /*d620*/  @P6 BRA `(.L_x_10269) ;  /* 0x0000000400446947 */ /* 0x000fea0003800000 */
[----:B------:R-:W1:Y:S01]  /*d630*/  S2R R2, SR_TID.X ;  /* 0x0000000000027919 */ /* 0x000e620000002100 */
[----:B------:R-:W-:Y:S01]  /*d640*/  BSSY B0, `(.L_x_10270) ;  /* 0x0000009000007945 */ /* 0x000fe20003800000 */
[----:B-1----:R-:W-:-:S05]  /*d650*/  LOP3.LUT R2, R2, 0x1f, RZ, 0xc0, !PT ;  /* 0x0000001f02027812 */ /* 0x002fca00078ec0ff */
[----:B------:R-:W-:Y:S02]  /*d660*/  IMAD.IADD R5, R19, 0x1, R2 ;  /* 0x0000000113057824 */ /* 0x000fe400078e0202 */
[----:B------:R-:W-:-:S03]  /*d670*/  IMAD.MOV.U32 R2, RZ, RZ, RZ ;  /* 0x000000ffff027224 */ /* 0x000fc600078e00ff */
[----:B------:R-:W-:-:S13]  /*d680*/  ISETP.GE.OR P6, PT, R5, R6, !P0 ;  /* 0x000000060500720c */ /* 0x000fda00047c6670 */
[----:B------:R-:W-:Y:S05]  /*d690*/  @P6 BRA `(.L_x_10271) ;  /* 0x00000000000c6947 */ /* 0x000fea0003800000 */
[----:B0-----:R-:W0:Y:S02]  /*d6a0*/  LDC.64 R2, c[0x0][0xc80] ;  /* 0x00032000ff027b82 */ /* 0x001e240000000a00 */
[----:B0-----:R-:W-:-:S06]  /*d6b0*/  IMAD.WIDE R2, R5, 0x4, R2 ;  /* 0x0000000405027825 */ /* 0x001fcc00078e0202 */
[----:B------:R1:W5:Y:S02]  /*d6c0*/  LDG.E R2, desc[UR36][R2.64] ;  /* 0x0000002402027981 */ /* 0x000364000c1e1900 */
.L_x_10271:
[----:B------:R-:W-:Y:S05]  /*d6d0*/  BSYNC B0 ;  /* 0x0000000000007941 */ /* 0x000fea0003800000 */
.L_x_10270:
[----:B------:R-:W-:-:S03]  /*d6e0*/  UMOV UR4, 0xffffffff ;  /* 0xffffffff00047882 */ /* 0x000fc60000000000 */
[----:B------:R-:W-:Y:S05]  /*d6f0*/  BRA.DIV UR4, `(.L_x_10272) ;  /* 0x0000003204187947 */ /* 0x000fea000b800000 */
[----:B-----5:R-:W2:Y:S02]  /*d700*/  SHFL.UP PT, R14, R2, 0x1, RZ ;  /* 0x04200000020e7989 */ /* 0x020ea400000e00ff */
[----:B--2---:R-:W-:-:S05]  /*d710*/  SEL R13, R14, RZ, P1 ;  /* 0x000000ff0e0d7207 */ /* 0x004fca0000800000 */
[----:B------:R-:W-:-:S05]  /*d720*/  IMAD.IADD R13, R2, 0x1, R13 ;  /* 0x00000001020d7824 */ /* 0x000fca00078e020d */
[----:B------:R-:W2:Y:S02]  /*d730*/  SHFL.UP PT, R14, R13, 0x2, RZ ;  /* 0x044000000d0e7989 */ /* 0x000ea400000e00ff */
[----:B--2---:R-:W-:-:S05]  /*d740*/  SEL R14, R14, RZ, P2 ;  /* 0x000000ff0e0e7207 */ /* 0x004fca0001000000 */
[----:B01----:R-:W-:-:S05]  /*d750*/  IMAD.IADD R3, R13, 0x1, R14 ;  /* 0x000000010d037824 */ /* 0x003fca00078e020e */
        /* <DEDUP_REMOVED lines=10> */
.L_x_10371:
[----:B------:R-:W-:Y:S02]  /*d800*/  ULDC UR4, c[0x0][0xc38] ;  /* 0x00030e0000047ab9 */ /* 0x000fe40000000800 */
[----:B------:R-:W-:-:S04]  /*d810*/  IMAD.U32 R16, RZ, RZ, UR4 ;  /* 0x00000004ff107e24 */ /* 0x000fc8000f8e00ff */
[----:B-1----:R-:W-:-:S04]  /*d820*/  IMAD R5, R14, R16, RZ ;  /* 0x000000100e057224 */ /* 0x002fc800078e02ff */
[----:B------:R-:W-:-:S05]  /*d830*/  IMAD.IADD R4, R5, 0x1, R4 ;  /* 0x0000000105047824 */ /* 0x000fca00078e0204 */
[----:B------:R-:W-:-:S13]  /*d840*/  ISETP.GT.AND P6, PT, R4, R0, PT ;  /* 0x000000000400720c */ /* 0x000fda0003fc4270 */
[----:B------:R-:W-:Y:S05]  /*d850*/  @!P6 BRA `(.L_x_10273) ;  /* 0xfffffffc0064e947 */ /* 0x000fea000383ffff */
.L_x_10268:
        /* <DEDUP_REMOVED lines=8> */
.L_x_10375:
[----:B------:R-:W-:Y:S01]  /*d8e0*/  ISETP.NE.AND P0, PT, R6, RZ, PT ;  /* 0x000000ff0600720c */ /* 0x000fe20003f05270 */
[----:B------:R-:W-:-:S12]  /*d8f0*/  IMAD.MOV.U32 R14, RZ, RZ, RZ ;  /* 0x000000ffff0e7224 */ /* 0x000fd800078e00ff */
[----:B------:R-:W-:Y:S05]  /*d900*/  @!P0 BRA `(.L_x_10275) ;  /* 0x0000000000108947 */ /* 0x000fea0003800000 */
[----:B------:R-:W-:Y:S01]  /*d910*/  UMOV UR4, 0xffffffff ;  /* 0xffffffff00047882 */ /* 0x000fe20000000000 */
[----:B------:R-:W-:Y:S02]  /*d920*/  VIADD R12, R4, 0xffffffff ;  /* 0xffffffff040c7836 */ /* 0x000fe40000000000 */
[----:B------:R-:W-:Y:S05]  /*d930*/  BRA.DIV UR4, `(.L_x_10276) ;  /* 0x00000032048c7947 */ /* 0x000fea000b800000 */
[----:B------:R3:W4:Y:S02]  /*d940*/  SHFL.IDX PT, R14, R3, R12, 0x1f ;  /* 0x00001f0c030e7589 */ /* 0x00072400000e0000 */
.L_x_10275:
[----:B--2---:R-:W-:Y:S01]  /*d950*/  IABS R6, R17 ;  /* 0x0000001100067213 */ /* 0x004fe20000000000 */
[----:B----4-:R-:W-:Y:S01]  /*d960*/  IMAD R16, R14, R16, R5 ;  /* 0x000000100e107224 */ /* 0x010fe200078e0205 */
[----:B-1----:R-:W-:Y:S01]  /*d970*/  MOV R2, RZ ;  /* 0x000000ff00027202 */ /* 0x002fe20000000f00 */
[----:B------:R-:W-:Y:S01]  /*d980*/  IMAD.IADD R19, R4, 0x1, R19 ;  /* 0x0000000104137824 */ /* 0x000fe200078e0213 */
[----:B------:R-:W1:Y:S01]  /*d990*/  I2F.RP R7, R6 ;  /* 0x0000000600077306 */ /* 0x000e620000209400 */
[----:B------:R-:W-:-:S07]  /*d9a0*/  IMAD.IADD R0, R0, 0x1, -R16 ;  /* 0x0000000100007824 */ /* 0x000fce00078e0a10 */
[----:B-1----:R-:W0:Y:S02]  /*d9b0*/  MUFU.RCP R7, R7 ;  /* 0x0000000700077308 */ /* 0x002e240000001000 */
[----:B0--3--:R-:W-:-:S06]  /*d9c0*/  VIADD R3, R7, 0xffffffe ;  /* 0x0ffffffe07037836 */ /* 0x009fcc0000000000 */
[----:B------:R-:W0:Y:S02]  /*d9d0*/  F2I.FTZ.U32.TRUNC.NTZ R3, R3 ;  /* 0x0000000300037305 */ /* 0x000e24000021f000 */
[----:B0-----:R-:W-:-:S04]  /*d9e0*/  IMAD.MOV R5, RZ, RZ, -R3 ;  /* 0x000000ffff057224 */ /* 0x001fc800078e0a03 */
[----:B------:R-:W-:-:S04]  /*d9f0*/  IMAD R5, R5, R6, RZ ;  /* 0x0000000605057224 */ /* 0x000fc800078e02ff */
[----:B------:R-:W-:Y:S01]  /*da00*/  IMAD.HI.U32 R2, R3, R5, R2 ;  /* 0x0000000503027227 */ /* 0x000fe200078e0002 */
[----:B------:R-:W-:Y:S02]  /*da10*/  IABS R5, R17 ;  /* 0x0000001100057213 */ /* 0x000fe40000000000 */
[----:B------:R-:W-:-:S03]  /*da20*/  IABS R3, R0 ;  /* 0x0000000000037213 */ /* 0x000fc60000000000 */
        /* <DEDUP_REMOVED lines=17> */
.L_x_10269:
[----:B------:R-:W-:Y:S01]  /*db40*/  UMOV UR4, URZ ;  /* 0x0000003f00047c82 */ /* 0x000fe20008000000 */
[----:B------:R-:W-:Y:S01]  /*db50*/  UMOV UR5, URZ ;  /* 0x0000003f00057c82 */ /* 0x000fe20008000000 */
[----:B------:R-:W-:Y:S01]  /*db60*/  ULDC UR6, c[0x0][0xc3c] ;  /* 0x00030f0000067ab9 */ /* 0x000fe20000000800 */
[----:B------:R-:W-:Y:S01]  /*db70*/  MOV R16, R0 ;  /* 0x0000000000107202 */ /* 0x000fe20000000f00 */
[----:B------:R-:W-:Y:S02]  /*db80*/  IMAD.U32 R17, RZ, RZ, UR4 ;  /* 0x00000004ff117e24 */ /* 0x000fe4000f8e00ff */
[----:B------:R-:W-:Y:S02]  /*db90*/  IMAD.U32 R18, RZ, RZ, UR5 ;  /* 0x00000005ff127e24 */ /* 0x000fe4000f8e00ff */
[----:B------:R-:W-:-:S07]  /*dba0*/  IMAD.U32 R19, RZ, RZ, UR6 ;  /* 0x00000006ff137e24 */ /* 0x000fce000f8e00ff */
.L_x_10277:
[----:B------:R-:W1:Y:S01]  /*dbb0*/  S2R R0, SR_TID.X ;  /* 0x0000000000007919 */ /* 0x000e620000002100 */
[----:B------:R-:W-:Y:S05]  /*dbc0*/  WARPSYNC.ALL ;  /* 0x0000000000007948 */ /* 0x000fea0003800000 */
[----:B------:R-:W-:Y:S01]  /*dbd0*/  BAR.SYNC.DEFER_BLOCKING 0x4, 0x200 ;  /* 0x0108000000007b1d */ /* 0x000fe20000010000 */
[----:B-1----:R-:W-:-:S04]  /*dbe0*/  LOP3.LUT R0, R0, 0x1f, RZ, 0xc0, !PT ;  /* 0x0000001f00007812 */ /* 0x002fc800078ec0ff */
[----:B------:R-:W-:-:S13]  /*dbf0*/  ISETP.NE.AND P0, PT, R0, RZ, PT ;  /* 0x000000ff0000720c */ /* 0x000fda0003f05270 */
[----:B0-----:R-:W0:Y:S01]  /*dc00*/  @!P0 S2R R3, SR_CgaCtaId ;  /* 0x0000000000038919 */ /* 0x001e220000008800 */
[----:B------:R-:W-:-:S04]  /*dc10*/  @!P0 MOV R0, 0x400 ;  /* 0x0000040000008802 */ /* 0x000fc80000000f00 */
[----:B0-----:R-:W-:-:S05]  /*dc20*/  @!P0 LEA R23, R3, R0, 0x18 ;  /* 0x0000000003178211 */ /* 0x001fca00078ec0ff */
[----:B------:R0:W-:Y:S01]  /*dc30*/  @!P0 STS.128 [R23+0x2d8d0], R16 ;  /* 0x02d8d01017008388 */ /* 0x0001e20000000c00 */
[----:B------:R-:W-:Y:S06]  /*dc40*/  BAR.ARV 0x5, 0x200 ;  /* 0x0148000000007b1d */ /* 0x000fec0000002000 */
.L_x_10266:
[----:B------:R-:W-:Y:S02]  /*dc50*/  ULDC UR4, c[0x0][0xc3c] ;  /* 0x00030f0000047ab9 */ /* 0x000fe40000000800 */
[----:B--2---:R-:W-:-:S13]  /*dc60*/  ISETP.GE.AND P0, PT, R19, UR4, PT ;  /* 0x0000000413007c0c */ /* 0x004fda000bf06270 */
[----:B------:R-:W-:Y:S05]  /*dc70*/  @!P0 BRA `(.L_x_10278) ;  /* 0xffffffb800f48947 */ /* 0x000fea000383ffff */
[----:B------:R-:W-:Y:S05]  /*dc80*/  BSYNC B8 ;  /* 0x0000000000087941 */ /* 0x000fea0003800000 */
.L_x_10217:
[----:B0-----:R-:W2:Y:S01]  /*dc90*/  LDL.LU R0, [R1+0x30] ;  /* 0x0000300001007983 */ /* 0x001ea20000300800 */
[----:B------:R-:W-:Y:S01]  /*dca0*/  BSSY B0, `(.L_x_10279) ;  /* 0x000000b000007945 */ /* 0x000fe20003800000 */
[----:B------:R-:W0:Y:S01]  /*dcb0*/  S2R R5, SR_CgaCtaId ;  /* 0x0000000000057919 */ /* 0x000e220000008800 */
[----:B--2---:R-:W-:-:S05]  /*dcc0*/  VIADD R0, R0, 0x1 ;  /* 0x0000000100007836 */ /* 0x004fca0000000000 */
[----:B------:R-:W-:-:S04]  /*dcd0*/  LEA.HI R2, R0, R0, RZ, 0x1 ;  /* 0x0000000000027211 */ /* 0x000fc800078f08ff */
[----:B------:R-:W-:Y:S02]  /*dce0*/  LOP3.LUT R3, R2, 0xfffffffe, RZ, 0xc0, !PT ;  /* 0xfffffffe02037812 */ /* 0x000fe400078ec0ff */
[----:B------:R-:W-:Y:S02]  /*dcf0*/  MOV R2, 0x400 ;  /* 0x0000040000027802 */ /* 0x000fe40000000f00 */
[----:B------:R-:W-:Y:S02]  /*dd00*/  IADD3 R0, R0, -R3, RZ ;  /* 0x8000000300007210 */ /* 0x000fe40007ffe0ff */
[----:B0-----:R-:W-:Y:S02]  /*dd10*/  LEA R5, R5, R2, 0x18 ;  /* 0x0000000205057211 */ /* 0x001fe400078ec0ff */
[----:B------:R-:W-:-:S04]  /*dd20*/  SHF.L.U32 R0, R0, 0x1f, RZ ;  /* 0x0000001f00007819 */ /* 0x000fc800000006ff */
[----:B------:R-:W0:Y:S02]  /*dd30*/  SYNCS.PHASECHK.TRANS64.TRYWAIT P0, [R5+URZ+0x2d820], R0 ;  /* 0x02d82000050075a7 */ /* 0x000e24000800017f */
[----:B0-----:R-:W-:Y:S05]  /*dd40*/  @!P0 BRA `(.L_x_10280) ;  /* 0x0000002c00ac8947 */ /* 0x001fea0003800000 */
.L_x_10378:
[----:B------:R-:W-:Y:S05]  /*dd50*/  BSYNC B0 ;  /* 0x0000000000007941 */ /* 0x000fea0003800000 */
.L_x_10279:
[----:B------:R-:W-:-:S03]  /*dd60*/  UMOV UR4, 0xffffffff ;  /* 0xffffffff00047882 */ /* 0x000fc60000000000 */
[----:B------:R-:W-:Y:S05]  /*dd70*/  BRA.DIV UR4, `(.L_x_10281) ;  /* 0x0000002e04b47947 */ /* 0x000fea000b800000 */
[----:B0-----:R-:W0:Y:S02]  /*dd80*/  S2R R0, SR_TID.X ;  /* 0x0000000000007919 */ /* 0x001e240000002100 */
[----:B0-----:R-:W-:-:S04]  /*dd90*/  SHF.R.U32.HI R0, RZ, 0x5, R0 ;  /* 0x00000005ff007819 */ /* 0x001fc80000011600 */
[----:B------:R-:W-:-:S05]  /*dda0*/  LOP3.LUT R0, R0, 0x3, RZ, 0xc0, !PT ;  /* 0x0000000300007812 */ /* 0x000fca00078ec0ff */
[----:B------:R0:W2:Y:S02]  /*ddb0*/  SHFL.IDX PT, R14, R0, RZ, 0x1f ;  /* 0x00001fff000e7589 */ /* 0x0000a400000e0000 */
.L_x_10381:
[----:B--2---:R-:W-:Y:S01]  /*ddc0*/  ISETP.NE.AND P0, PT, R14, RZ, PT ;  /* 0x000000ff0e00720c */ /* 0x004fe20003f05270 */
[----:B------:R-:W-:-:S12]  /*ddd0*/  BSSY B0, `(.L_x_10282) ;  /* 0x0000024000007945 */ /* 0x000fd80003800000 */
[----:B------:R-:W-:Y:S05]  /*dde0*/  @P0 BRA `(.L_x_10283) ;  /* 0x0000000000880947 */ /* 0x000fea0003800000 */
[----:B------:R-:W-:-:S03]  /*ddf0*/  UMOV UR4, 0xffffffff ;  /* 0xffffffff00047882 */ /* 0x000fc60000000000 */
[----:B------:R-:W-:Y:S05]  /*de00*/  BRA.DIV UR4, `(.L_x_10284) ;  /* 0x0000002e04c47947 */ /* 0x000fea000b800000 */
[----:B------:R-:W-:-:S13]  /*de10*/  ELECT P6, URZ, PT ;  /* 0x00000000003f782f */ /* 0x000fda00038c0000 */
.L_x_10384:
[----:B------:R-:W-:Y:S05]  /*de20*/  @!P6 BRA `(.L_x_10283) ;  /* 0x000000000078e947 */ /* 0x000fea0003800000 */
[----:B0-----:R-:W2:Y:S02]  /*de30*/  LDL.LU R0, [R1+0x1c] ;  /* 0x00001c0001007983 */ /* 0x001ea40000300800 */
[----:B--2---:R-:W-:-:S04]  /*de40*/  LOP3.LUT R0, R0, 0x2, RZ, 0xfc, !PT ;  /* 0x0000000200007812 */ /* 0x004fc800078efcff */
[----:B------:R-:W-:-:S13]  /*de50*/  ISETP.NE.AND P0, PT, R0, 0x3, PT ;  /* 0x000000030000780c */ /* 0x000fda0003f05270 */
[----:B------:R-:W-:Y:S05]  /*de60*/  @!P0 BRA `(.L_x_10285) ;  /* 0x0000000000048947 */ /* 0x000fea0003800000 */
[----:B------:R-:W-:Y:S01]  /*de70*/  BPT.TRAP 0x1 ;  /* 0x000000040000795c */ /* 0x000fe20000300000 */
.L_x_10285:
[C---:B------:R-:W-:Y:S01]  /*de80*/  IMAD R3, R26.reuse, 0x8, R5 ;  /* 0x000000081a037824 */ /* 0x040fe200078e0205 */
[----:B------:R-:W-:Y:S01]  /*de90*/  SHF.L.U32 R2, R29, 0x1f, RZ ;  /* 0x0000001f1d027819 */ /* 0x000fe200000006ff */
[----:B------:R-:W-:-:S03]  /*dea0*/  VIADD R26, R26, 0x1 ;  /* 0x000000011a1a7836 */ /* 0x000fc60000000000 */
[----:B------:R-:W0:Y:S02]  /*deb0*/  SYNCS.PHASECHK.TRANS64.TRYWAIT P1, [R3+URZ+0x2d840], R2 ;  /* 0x02d84002030075a7 */ /* 0x000e24000802017f */
[----:B------:R-:W-:-:S04]  /*dec0*/  ISETP.NE.AND P2, PT, R26, 0x2, PT ;  /* 0x000000021a00780c */ /* 0x000fc80003f45270 */
[----:B------:R-:W-:Y:S01]  /*ded0*/  SEL R0, RZ, 0x1, P2 ;  /* 0x00000001ff007807 */ /* 0x000fe20001000000 */
[----:B0-----:R-:W-:Y:S08]  /*dee0*/  @!P1 BRA `(.L_x_10286) ;  /* 0x0000002c00ac9947 */ /* 0x001ff00003800000 */
.L_x_10385:
[----:B------:R-:W-:Y:S02]  /*def0*/  SEL R26, R26, RZ, P2 ;  /* 0x000000ff1a1a7207 */ /* 0x000fe40001000000 */
[----:B------:R-:W-:Y:S01]  /*df00*/  LOP3.LUT R0, R29, R0, RZ, 0x3c, !PT ;  /* 0x000000001d007212 */ /* 0x000fe200078e3cff */
[----:B------:R-:W-:Y:S06]  /*df10*/  @!P0 BRA `(.L_x_10287) ;  /* 0x0000000000048947 */ /* 0x000fec0003800000 */
[----:B------:R-:W-:Y:S01]  /*df20*/  BPT.TRAP 0x1 ;  /* 0x000000040000795c */ /* 0x000fe20000300000 */
.L_x_10287:
[----:B------:R-:W-:Y:S01]  /*df30*/  IMAD R5, R26, 0x8, R5 ;  /* 0x000000081a057824 */ /* 0x000fe200078e0205 */
[----:B------:R-:W-:-:S04]  /*df40*/  SHF.L.U32 R0, R0, 0x1f, RZ ;  /* 0x0000001f00007819 */ /* 0x000fc800000006ff */
[----:B------:R-:W2:Y:S02]  /*df50*/  SYNCS.PHASECHK.TRANS64.TRYWAIT P1, [R5+URZ+0x2d840], R0 ;  /* 0x02d84000050075a7 */ /* 0x000ea4000802017f */
[----:B--2---:R-:W-:Y:S05]  /*df60*/  @!P1 BRA `(.L_x_10288) ;  /* 0x0000002c00a09947 */ /* 0x004fea0003800000 */
.L_x_10386:
[----:B------:R-:W-:Y:S05]  /*df70*/  @!P0 BRA `(.L_x_10289) ;  /* 0x0000000000048947 */ /* 0x000fea0003800000 */
[----:B------:R-:W-:Y:S01]  /*df80*/  BPT.TRAP 0x1 ;  /* 0x000000040000795c */ /* 0x000fe20000300000 */
.L_x_10289:
[----:B------:R-:W3:Y:S02]  /*df90*/  SYNCS.PHASECHK.TRANS64.TRYWAIT P1, [R3+URZ+0x2d860], R2 ;  /* 0x02d86002030075a7 */ /* 0x000ee4000802017f */
[----:B---3--:R-:W-:Y:S05]  /*dfa0*/  @!P1 BRA `(.L_x_10290) ;  /* 0x0000002c00a49947 */ /* 0x008fea0003800000 */
.L_x_10387:
[----:B------:R-:W-:Y:S05]  /*dfb0*/  @!P0 BRA `(.L_x_10291) ;  /* 0x0000000000048947 */ /* 0x000fea0003800000 */
[----:B------:R-:W-:Y:S01]  /*dfc0*/  BPT.TRAP 0x1 ;  /* 0x000000040000795c */ /* 0x000fe20000300000 */
.L_x_10291:
[----:B----4-:R4:W0:Y:S02]  /*dfd0*/  SYNCS.PHASECHK.TRANS64.TRYWAIT P0, [R5+URZ+0x2d860], R0 ;  /* 0x02d86000050075a7 */ /* 0x010824000800017f */
[----:B0-----:R-:W-:Y:S05]  /*dfe0*/  @!P0 NANOSLEEP.SYNCS 0x989680 ;  /* 0x009896800000895d */ /* 0x001fea0003900000 */
[----:B------:R-:W0:Y:S02]  /*dff0*/  @!P0 SYNCS.PHASECHK.TRANS64 P0, [R5+URZ+0x2d860], R0 ;  /* 0x02d86000050085a7 */ /* 0x000e24000800007f */
[----:B0-----:R-:W-:Y:S05]  /*e000*/  @!P0 BRA `(.L_x_10291) ;  /* 0xfffffffc00f08947 */ /* 0x001fea000383ffff */
.L_x_10283:
[----:B------:R-:W-:Y:S05]  /*e010*/  BSYNC B0 ;  /* 0x0000000000007941 */ /* 0x000fea0003800000 */
.L_x_10282:
[----:B------:R-:W-:Y:S05]  /*e020*/  EXIT ;  /* 0x000000000000794d */ /* 0x000fea0003800000 */
.L_x_10173:
[----:B0-----:R-:W-:-:S04]  /*e030*/  IMAD.U32 R3, RZ, RZ, UR41 ;  /* 0x00000029ff037e24 */ /* 0x001fc8000f8e00ff */
[----:B------:R0:W1:Y:S03]  /*e040*/  SYNCS.PHASECHK.TRANS64.TRYWAIT P1, [R3+URZ+0x2d800], R0 ;  /* 0x02d80000030075a7 */ /* 0x000066000802017f */
[----:B-1----:R-:W-:Y:S05]  /*e050*/  @!P1 NANOSLEEP.SYNCS 0x989680 ;  /* 0x009896800000995d */ /* 0x002fea0003900000 */
[----:B------:R-:W1:Y:S02]  /*e060*/  @!P1 SYNCS.PHASECHK.TRANS64 P1, [R3+URZ+0x2d800], R0 ;  /* 0x02d80000030095a7 */ /* 0x000e64000802007f */
[----:B-1----:R-:W-:Y:S05]  /*e070*/  @!P1 BRA `(.L_x_10173) ;  /* 0xfffffffc00ec9947 */ /* 0x002fea000383ffff */
[----:B------:R-:W-:Y:S05]  /*e080*/  BRA `(.L_x_10292) ;  /* 0xffffff3400307947 */ /* 0x000fea000383ffff */
.L_x_10177:
[----:B-1----:R1:W2:Y:S02]  /*e090*/  SYNCS.PHASECHK.TRANS64.TRYWAIT P1, [R0+URZ+0x2d830], R3 ;  /* 0x02d83003000075a7 */ /* 0x0022a4000802017f */
[----:B--2---:R-:W-:Y:S05]  /*e0a0*/  @!P1 NANOSLEEP.SYNCS 0x989680 ;  /* 0x009896800000995d */ /* 0x004fea0003900000 */
[----:B------:R-:W2:Y:S02]  /*e0b0*/  @!P1 SYNCS.PHASECHK.TRANS64 P1, [R0+URZ+0x2d830], R3 ;  /* 0x02d83003000095a7 */ /* 0x000ea4000802007f */
[----:B--2---:R-:W-:Y:S05]  /*e0c0*/  @!P1 BRA `(.L_x_10177) ;  /* 0xfffffffc00f09947 */ /* 0x004fea000383ffff */
[----:B------:R-:W-:Y:S05]  /*e0d0*/  BRA `(.L_x_10176) ;  /* 0xffffff34004c7947 */ /* 0x000fea000383ffff */
.L_x_10183:
[----:B-1----:R-:W-:-:S04]  /*e0e0*/  MOV R9, UR6 ;  /* 0x0000000600097c02 */ /* 0x002fc80008000f00 */
[----:B------:R1:W2:Y:S03]  /*e0f0*/  SYNCS.PHASECHK.TRANS64.TRYWAIT P1, [R9+URZ+0x2d830], R8 ;  /* 0x02d83008090075a7 */ /* 0x0002a6000802017f */
[----:B--2---:R-:W-:Y:S05]  /*e100*/  @!P1 NANOSLEEP.SYNCS 0x989680 ;  /* 0x009896800000995d */ /* 0x004fea0003900000 */
[----:B------:R-:W2:Y:S02]  /*e110*/  @!P1 SYNCS.PHASECHK.TRANS64 P1, [R9+URZ+0x2d830], R8 ;  /* 0x02d83008090095a7 */ /* 0x000ea4000802007f */
[----:B--2---:R-:W-:Y:S05]  /*e120*/  @!P1 BRA `(.L_x_10183) ;  /* 0xfffffffc00ec9947 */ /* 0x004fea000383ffff */
[----:B------:R-:W-:Y:S05]  /*e130*/  BRA `(.L_x_10180) ;  /* 0xffffff60000c7947 */ /* 0x000fea000383ffff */
.L_x_10187:
[----:B-1----:R-:W-:-:S04]  /*e140*/  IMAD.U32 R8, RZ, RZ, UR6 ;  /* 0x00000006ff087e24 */ /* 0x002fc8000f8e00ff */
[----:B------:R1:W2:Y:S03]  /*e150*/  SYNCS.PHASECHK.TRANS64.TRYWAIT P1, [R8+URZ+0x2d850], R7 ;  /* 0x02d85007080075a7 */ /* 0x0002a6000802017f */
[----:B--2---:R-:W-:Y:S05]  /*e160*/  @!P1 NANOSLEEP.SYNCS 0x989680 ;  /* 0x009896800000995d */ /* 0x004fea0003900000 */
[----:B------:R-:W2:Y:S02]  /*e170*/  @!P1 SYNCS.PHASECHK.TRANS64 P1, [R8+URZ+0x2d850], R7 ;  /* 0x02d85007080095a7 */ /* 0x000ea4000802007f */
[----:B--2---:R-:W-:Y:S05]  /*e180*/  @!P1 BRA `(.L_x_10187) ;  /* 0xfffffffc00ec9947 */ /* 0x004fea000383ffff */
[----:B------:R-:W-:Y:S05]  /*e190*/  BRA `(.L_x_10184) ;  /* 0xffffff6000bc7947 */ /* 0x000fea000383ffff */
.L_x_10194:
[----:B--2---:R-:W-:-:S04]  /*e1a0*/  IMAD.U32 R5, RZ, RZ, UR4 ;  /* 0x00000004ff057e24 */ /* 0x004fc8000f8e00ff */
[----:B------:R2:W3:Y:S03]  /*e1b0*/  SYNCS.PHASECHK.TRANS64.TRYWAIT P1, [R5+URZ+0x2d850], R0 ;  /* 0x02d85000050075a7 */ /* 0x0004e6000802017f */
[----:B---3--:R-:W-:Y:S05]  /*e1c0*/  @!P1 NANOSLEEP.SYNCS 0x989680 ;  /* 0x009896800000995d */ /* 0x008fea0003900000 */
[----:B------:R-:W3:Y:S02]  /*e1d0*/  @!P1 SYNCS.PHASECHK.TRANS64 P1, [R5+URZ+0x2d850], R0 ;  /* 0x02d85000050095a7 */ /* 0x000ee4000802007f */
[----:B---3--:R-:W-:Y:S05]  /*e1e0*/  @!P1 BRA `(.L_x_10194) ;  /* 0xfffffffc00ec9947 */ /* 0x008fea000383ffff */
[----:B------:R-:W-:Y:S05]  /*e1f0*/  BRA `(.L_x_10193) ;  /* 0xffffff8400ec7947 */ /* 0x000fea000383ffff */
.L_x_10229:
        /* <DEDUP_REMOVED lines=11> */
.L_x_10294:
[----:B------:R-:W-:Y:S05]  /*e2b0*/  BSYNC B0 ;  /* 0x0000000000007941 */ /* 0x000fea0003800000 */
.L_x_10293:
[----:B------:R-:W-:Y:S05]  /*e2c0*/  BRA `(.L_x_10295) ;  /* 0xffffffc000cc7947 */ /* 0x000fea000383ffff */
.L_x_10232:
[----:B-1----:R1:W2:Y:S02]  /*e2d0*/  SYNCS.PHASECHK.TRANS64.TRYWAIT P0, [R2+URZ+0x2d840], R3 ;  /* 0x02d84003020075a7 */ /* 0x0022a4000800017f */
[----:B--2---:R-:W-:Y:S05]  /*e2e0*/  @!P0 NANOSLEEP.SYNCS 0x989680 ;  /* 0x009896800000895d */ /* 0x004fea0003900000 */
[----:B------:R-:W2:Y:S02]  /*e2f0*/  @!P0 SYNCS.PHASECHK.TRANS64 P0, [R2+URZ+0x2d840], R3 ;  /* 0x02d84003020085a7 */ /* 0x000ea4000800007f */
[----:B--2---:R-:W-:Y:S05]  /*e300*/  @!P0 BRA `(.L_x_10232) ;  /* 0xfffffffc00f08947 */ /* 0x004fea000383ffff */
[----:B------:R-:W-:Y:S05]  /*e310*/  BRA `(.L_x_10296) ;  /* 0xffffffc4002c7947 */ /* 0x000fea000383ffff */
.L_x_10233:
        /* <DEDUP_REMOVED lines=8> */
.L_x_10298:
[----:B------:R-:W-:Y:S05]  /*e3a0*/  BSYNC B0 ;  /* 0x0000000000007941 */ /* 0x000fea0003800000 */
.L_x_10297:
        /* <DEDUP_REMOVED lines=9> */
.L_x_10299:
[----:B------:R-:W-:Y:S01]  /*e440*/  IMAD.MOV.U32 R13, RZ, RZ, R6 ;  /* 0x000000ffff0d7224 */ /* 0x000fe200078e0006 */
[----:B------:R-:W-:Y:S01]  /*e450*/  MOV R12, 0x1 ;  /* 0x00000001000c7802 */ /* 0x000fe20000000f00 */
[----:B------:R-:W-:-:S07]  /*e460*/  IMAD.MOV.U32 R5, RZ, RZ, R14 ;  /* 0x000000ffff057224 */ /* 0x000fce00078e000e */
[----:B------:R-:W-:Y:S05]  /*e470*/  WARPSYNC.COLLECTIVE R15, `(.L_x_10300) ;  /* 0x000000000f087348 */ /* 0x000fea0003c00000 */
[----:B------:R0:W1:Y:S02]  /*e480*/  SHFL.IDX P6, R14, R13, R12, R11 ;  /* 0x0000000c0d0e7389 */ /* 0x00006400000c000b */
[----:B01----:R-:W-:Y:S01]  /*e490*/  ENDCOLLECTIVE ;  /* 0x000000000000791b */ /* 0x003fe20003800000 */
.L_x_10300:
        /* <DEDUP_REMOVED lines=13> */
[----:B0-----:R-:W-:Y:S01]  /*e570*/  IMAD.MOV.U32 R4, RZ, RZ, R14 ;  /* 0x000000ffff047224 */ /* 0x001fe200078e000e */
[----:B------:R-:W-:-:S07]  /*e580*/  @P1 LEA R8, R7, R23, 0x1 ;  /* 0x0000001707081211 */ /* 0x000fce00078e08ff */
[----:B------:R-:W-:Y:S05]  /*e590*/  WARPSYNC.COLLECTIVE R15, `(.L_x_10301) ;  /* 0x000000000f087348 */ /* 0x000fea0003c00000 */
[----:B------:R0:W1:Y:S02]  /*e5a0*/  SHFL.IDX P6, R14, R13, R12, R11 ;  /* 0x0000000c0d0e7389 */ /* 0x00006400000c000b */
[----:B01----:R-:W-:Y:S01]  /*e5b0*/  ENDCOLLECTIVE ;  /* 0x000000000000791b */ /* 0x003fe20003800000 */
.L_x_10301:
[----:B------:R-:W-:Y:S02]  /*e5c0*/  IMAD.MOV.U32 R13, RZ, RZ, R6 ;  /* 0x000000ffff0d7224 */ /* 0x000fe400078e0006 */
[----:B------:R-:W-:Y:S02]  /*e5d0*/  IMAD.MOV.U32 R12, RZ, RZ, 0x2 ;  /* 0x00000002ff0c7424 */ /* 0x000fe400078e00ff */
[----:B------:R-:W-:-:S07]  /*e5e0*/  IMAD.MOV.U32 R5, RZ, RZ, R14 ;  /* 0x000000ffff057224 */ /* 0x000fce00078e000e */
[----:B------:R-:W-:Y:S05]  /*e5f0*/  WARPSYNC.COLLECTIVE R15, `(.L_x_10302) ;  /* 0x000000000f087348 */ /* 0x000fea0003c00000 */
[----:B------:R0:W1:Y:S02]  /*e600*/  SHFL.IDX P6, R14, R13, R12, R11 ;  /* 0x0000000c0d0e7389 */ /* 0x00006400000c000b */
[----:B01----:R-:W-:Y:S01]  /*e610*/  ENDCOLLECTIVE ;  /* 0x000000000000791b */ /* 0x003fe20003800000 */
.L_x_10302:
        /* <DEDUP_REMOVED lines=17> */
.L_x_10303:
[----:B------:R-:W-:Y:S02]  /*e730*/  @P1 IMAD R8, R7, 0x2, R23 ;  /* 0x0000000207081824 */ /* 0x000fe400078e0217 */
[----:B------:R-:W-:Y:S02]  /*e740*/  IMAD.MOV.U32 R13, RZ, RZ, R6 ;  /* 0x000000ffff0d7224 */ /* 0x000fe400078e0006 */
[----:B------:R-:W-:Y:S01]  /*e750*/  IMAD.MOV.U32 R12, RZ, RZ, 0x3 ;  /* 0x00000003ff0c7424 */ /* 0x000fe200078e00ff */
[----:B------:R-:W-:-:S07]  /*e760*/  MOV R5, R14 ;  /* 0x0000000e00057202 */ /* 0x000fce0000000f00 */
[----:B------:R-:W-:Y:S05]  /*e770*/  WARPSYNC.COLLECTIVE R15, `(.L_x_10304) ;  /* 0x000000000f087348 */ /* 0x000fea0003c00000 */
[----:B------:R0:W1:Y:S02]  /*e780*/  SHFL.IDX P6, R14, R13, R12, R11 ;  /* 0x0000000c0d0e7389 */ /* 0x00006400000c000b */
[----:B01----:R-:W-:Y:S01]  /*e790*/  ENDCOLLECTIVE ;  /* 0x000000000000791b */ /* 0x003fe20003800000 */
.L_x_10304:
        /* <DEDUP_REMOVED lines=14> */
.L_x_10305:
[----:B------:R-:W-:Y:S01]  /*e880*/  @!PT LDS RZ, [RZ] ;  /* 0x00000000fffff984 */ /* 0x000fe20000000800 */
[----:B------:R-:W-:Y:S01]  /*e890*/  @!PT LDS RZ, [RZ] ;  /* 0x00000000fffff984 */ /* 0x000fe20000000800 */
[----:B------:R-:W-:Y:S01]  /*e8a0*/  @!PT LDS RZ, [RZ] ;  /* 0x00000000fffff984 */ /* 0x000fe20000000800 */
[----:B------:R0:W-:Y:S04]  /*e8b0*/  @P1 LDGSTS.E.BYPASS.LTC128B.128 [R8+0x18400], desc[UR36][R4.64+0x40], !P3 ;  /* 0x1840004004081fae */ /* 0x0001e8000d901d64 */
[----:B------:R0:W-:Y:S01]  /*e8c0*/  @P1 LDGSTS.E.BYPASS.LTC128B.128 [R8+0x1a400], desc[UR36][R4.64+0x80], !P2 ;  /* 0x1a40008004081fae */ /* 0x0001e2000d101d64 */
[----:B------:R-:W-:Y:S01]  /*e8d0*/  IMAD.MOV.U32 R0, RZ, RZ, R14 ;  /* 0x000000ffff007224 */ /* 0x000fe200078e000e */
[----:B------:R-:W-:Y:S06]  /*e8e0*/  BRA `(.L_x_10306) ;  /* 0xffffffc000f07947 */ /* 0x000fec000383ffff */
.L_x_10238:
[----:B------:R-:W2:Y:S04]  /*e8f0*/  LDL.LU R11, [R1+0x28] ;  /* 0x00002800010b7983 */ /* 0x000ea80000300800 */
[----:B------:R0:W5:Y:S01]  /*e900*/  LDL R9, [R1+0x18] ;  /* 0x0000180001097983 */ /* 0x0001620000100800 */
[----:B------:R-:W-:Y:S02]  /*e910*/  IMAD.MOV.U32 R13, RZ, RZ, R0 ;  /* 0x000000ffff0d7224 */ /* 0x000fe400078e0000 */
[----:B------:R-:W-:Y:S02]  /*e920*/  IMAD.MOV.U32 R12, RZ, RZ, RZ ;  /* 0x000000ffff0c7224 */ /* 0x000fe400078e00ff */
[----:B------:R-:W-:Y:S02]  /*e930*/  IMAD.MOV.U32 R15, RZ, RZ, -0x1 ;  /* 0xffffffffff0f7424 */ /* 0x000fe400078e00ff */
[----:B------:R-:W-:-:S02]  /*e940*/  IMAD R17, R17, 0xc0, R21 ;  /* 0x000000c011117824 */ /* 0x000fc400078e0215 */
[----:B--2---:R-:W-:Y:S01]  /*e950*/  IMAD R2, R11, R10, RZ ;  /* 0x0000000a0b027224 */ /* 0x004fe200078e02ff */
[----:B0-----:R-:W-:-:S07]  /*e960*/  MOV R11, 0x1c1f ;  /* 0x00001c1f000b7802 */ /* 0x001fce0000000f00 */
[----:B-----5:R-:W-:Y:S05]  /*e970*/  WARPSYNC.COLLECTIVE R15, `(.L_x_10307) ;  /* 0x000000000f087348 */ /* 0x020fea0003c00000 */
[----:B------:R0:W1:Y:S02]  /*e980*/  SHFL.IDX P6, R14, R13, R12, R11 ;  /* 0x0000000c0d0e7389 */ /* 0x00006400000c000b */
[----:B01---5:R-:W-:Y:S01]  /*e990*/  ENDCOLLECTIVE ;  /* 0x000000000000791b */ /* 0x023fe20003800000 */
.L_x_10307:
[----:B------:R-:W-:Y:S02]  /*e9a0*/  IMAD.MOV.U32 R13, RZ, RZ, R4 ;  /* 0x000000ffff0d7224 */ /* 0x000fe400078e0004 */
[----:B------:R-:W-:-:S07]  /*e9b0*/  IMAD.MOV.U32 R6, RZ, RZ, R14 ;  /* 0x000000ffff067224 */ /* 0x000fce00078e000e */
[----:B------:R-:W-:Y:S05]  /*e9c0*/  WARPSYNC.COLLECTIVE R15, `(.L_x_10308) ;  /* 0x000000000f087348 */ /* 0x000fea0003c00000 */
[----:B------:R0:W1:Y:S02]  /*e9d0*/  SHFL.IDX P6, R14, R13, R12, R11 ;  /* 0x0000000c0d0e7389 */ /* 0x00006400000c000b */
[----:B01----:R-:W-:Y:S01]  /*e9e0*/  ENDCOLLECTIVE ;  /* 0x000000000000791b */ /* 0x003fe20003800000 */
.L_x_10308:
[----:B------:R-:W-:Y:S01]  /*e9f0*/  ISETP.GE.AND P2, PT, R17, R2, PT ;  /* 0x000000021100720c */ /* 0x000fe20003f46270 */
[----:B------:R-:W-:Y:S01]  /*ea00*/  IMAD.MOV.U32 R13, RZ, RZ, R0 ;  /* 0x000000ffff0d7224 */ /* 0x000fe200078e0000 */
[----:B------:R-:W-:Y:S01]  /*ea10*/  MOV R12, 0x1 ;  /* 0x00000001000c7802 */ /* 0x000fe20000000f00 */
[----:B------:R-:W-:-:S10]  /*ea20*/  IMAD.MOV.U32 R5, RZ, RZ, R14 ;  /* 0x000000ffff057224 */ /* 0x000fd400078e000e */
[----:B------:R-:W-:Y:S05]  /*ea30*/  WARPSYNC.COLLECTIVE R15, `(.L_x_10309) ;  /* 0x000000000f087348 */ /* 0x000fea0003c00000 */
[----:B------:R0:W1:Y:S02]  /*ea40*/  SHFL.IDX P6, R14, R13, R12, R11 ;  /* 0x0000000c0d0e7389 */ /* 0x00006400000c000b */
[----:B01----:R-:W-:Y:S01]  /*ea50*/  ENDCOLLECTIVE ;  /* 0x000000000000791b */ /* 0x003fe20003800000 */
.L_x_10309:
[----:B------:R-:W-:-:S04]  /*ea60*/  @!P2 LEA R5, P4, R20, R5, 0x1 ;  /* 0x000000051405a211 */ /* 0x000fc800078808ff */
[----:B------:R-:W-:-:S05]  /*ea70*/  @!P2 IADD3.X R6, RZ, R6, RZ, P4, !PT ;  /* 0x00000006ff06a210 */ /* 0x000fca00027fe4ff */
[----:B------:R-:W-:Y:S02]  /*ea80*/  @!P2 IMAD.MOV.U32 R7, RZ, RZ, R6 ;  /* 0x000000ffff07a224 */ /* 0x000fe400078e0006 */
[----:B------:R-:W-:Y:S02]  /*ea90*/  @!P2 IMAD.MOV.U32 R6, RZ, RZ, R5 ;  /* 0x000000ffff06a224 */ /* 0x000fe400078e0005 */
[----:B------:R-:W-:-:S03]  /*eaa0*/  IMAD.MOV.U32 R13, RZ, RZ, R4 ;  /* 0x000000ffff0d7224 */ /* 0x000fc600078e0004 */
[----:B------:R-:W-:Y:S01]  /*eab0*/  @!PT LDS RZ, [RZ] ;  /* 0x00000000fffff984 */ /* 0x000fe20000000800 */
[----:B------:R-:W-:Y:S01]  /*eac0*/  @!PT LDS RZ, [RZ] ;  /* 0x00000000fffff984 */ /* 0x000fe20000000800 */
[----:B------:R-:W-:Y:S01]  /*ead0*/  @!PT LDS RZ, [RZ] ;  /* 0x00000000fffff984 */ /* 0x000fe20000000800 */
[----:B------:R-:W-:Y:S04]  /*eae0*/  @!P2 LDGSTS.E.BYPASS.LTC128B.128 [R9+0xc400], desc[UR36][R6.64], !P3 ;  /* 0x0c4000000609afae */ /* 0x000fe8000d901d64 */
[----:B------:R-:W-:Y:S04]  /*eaf0*/  @!P2 LDGSTS.E.BYPASS.LTC128B.128 [R9+0xf400], desc[UR36][R6.64+0x40], !P0 ;  /* 0x0f4000400609afae */ /* 0x000fe8000c101d64 */
[----:B------:R0:W-:Y:S02]  /*eb00*/  @!P2 LDGSTS.E.BYPASS.LTC128B.128 [R9+0x12400], desc[UR36][R6.64+0x80], !P1 ;  /* 0x124000800609afae */ /* 0x0001e4000c901d64 */
[----:B0-----:R-:W-:-:S07]  /*eb10*/  IMAD.MOV.U32 R7, RZ, RZ, R14 ;  /* 0x000000ffff077224 */ /* 0x001fce00078e000e */
[----:B------:R-:W-:Y:S05]  /*eb20*/  WARPSYNC.COLLECTIVE R15, `(.L_x_10310) ;  /* 0x000000000f087348 */ /* 0x000fea0003c00000 */
[----:B------:R0:W1:Y:S02]  /*eb30*/  SHFL.IDX P6, R14, R13, R12, R11 ;  /* 0x0000000c0d0e7389 */ /* 0x00006400000c000b */
[----:B01----:R-:W-:Y:S01]  /*eb40*/  ENDCOLLECTIVE ;  /* 0x000000000000791b */ /* 0x003fe20003800000 */
.L_x_10310:
[----:B------:R-:W-:-:S05]  /*eb50*/  VIADD R5, R17, 0x20 ;  /* 0x0000002011057836 */ /* 0x000fca0000000000 */
[----:B------:R-:W-:Y:S01]  /*eb60*/  ISETP.GE.AND P2, PT, R5, R2, PT ;  /* 0x000000020500720c */ /* 0x000fe20003f46270 */
[----:B------:R-:W-:Y:S02]  /*eb70*/  IMAD.MOV.U32 R13, RZ, RZ, R0 ;  /* 0x000000ffff0d7224 */ /* 0x000fe400078e0000 */
[----:B------:R-:W-:Y:S02]  /*eb80*/  IMAD.MOV.U32 R12, RZ, RZ, 0x2 ;  /* 0x00000002ff0c7424 */ /* 0x000fe400078e00ff */
[----:B------:R-:W-:-:S08]  /*eb90*/  IMAD.MOV.U32 R5, RZ, RZ, R14 ;  /* 0x000000ffff057224 */ /* 0x000fd000078e000e */
[----:B------:R-:W-:Y:S05]  /*eba0*/  WARPSYNC.COLLECTIVE R15, `(.L_x_10311) ;  /* 0x000000000f087348 */ /* 0x000fea0003c00000 */
[----:B------:R0:W1:Y:S02]  /*ebb0*/  SHFL.IDX P6, R14, R13, R12, R11 ;  /* 0x0000000c0d0e7389 */ /* 0x00006400000c000b */
[----:B01----:R-:W-:Y:S01]  /*ebc0*/  ENDCOLLECTIVE ;  /* 0x000000000000791b */ /* 0x003fe20003800000 */
.L_x_10311:
[----:B------:R-:W-:-:S04]  /*ebd0*/  @!P2 LEA R5, P4, R20, R5, 0x1 ;  /* 0x000000051405a211 */ /* 0x000fc800078808ff */
[----:B------:R-:W-:Y:S01]  /*ebe0*/  @!P2 MOV R6, R5 ;  /* 0x000000050006a202 */ /* 0x000fe20000000f00 */
[----:B------:R-:W-:-:S05]  /*ebf0*/  @!P2 IMAD.X R7, RZ, RZ, R7, P4 ;  /* 0x000000ffff07a224 */ /* 0x000fca00020e0607 */
[----:B------:R-:W-:Y:S01]  /*ec00*/  @!PT LDS RZ, [RZ] ;  /* 0x00000000fffff984 */ /* 0x000fe20000000800 */
[----:B------:R-:W-:Y:S01]  /*ec10*/  @!PT LDS RZ, [RZ] ;  /* 0x00000000fffff984 */ /* 0x000fe20000000800 */
[----:B------:R-:W-:Y:S01]  /*ec20*/  @!PT LDS RZ, [RZ] ;  /* 0x00000000fffff984 */ /* 0x000fe20000000800 */
[----:B------:R-:W-:Y:S01]  /*ec30*/  @!P2 LDGSTS.E.BYPASS.LTC128B.128 [R9+0xcc00], desc[UR36][R6.64], !P3 ;  /* 0x0cc000000609afae */ /* 0x000fe2000d901d64 */
[----:B------:R-:W-:-:S03]  /*ec40*/  MOV R13, R4 ;  /* 0x00000004000d7202 */ /* 0x000fc60000000f00 */
[----:B------:R-:W-:Y:S04]  /*ec50*/  @!P2 LDGSTS.E.BYPASS.LTC128B.128 [R9+0xfc00], desc[UR36][R6.64+0x40], !P0 ;  /* 0x0fc000400609afae */ /* 0x000fe8000c101d64 */
[----:B------:R0:W-:Y:S02]  /*ec60*/  @!P2 LDGSTS.E.BYPASS.LTC128B.128 [R9+0x12c00], desc[UR36][R6.64+0x80], !P1 ;  /* 0x12c000800609afae */ /* 0x0001e4000c901d64 */
[----:B0-----:R-:W-:-:S07]  /*ec70*/  IMAD.MOV.U32 R7, RZ, RZ, R14 ;  /* 0x000000ffff077224 */ /* 0x001fce00078e000e */
[----:B------:R-:W-:Y:S05]  /*ec80*/  WARPSYNC.COLLECTIVE R15, `(.L_x_10312) ;  /* 0x000000000f087348 */ /* 0x000fea0003c00000 */
[----:B------:R0:W1:Y:S02]  /*ec90*/  SHFL.IDX P6, R14, R13, R12, R11 ;  /* 0x0000000c0d0e7389 */ /* 0x00006400000c000b */
[----:B01----:R-:W-:Y:S01]  /*eca0*/  ENDCOLLECTIVE ;  /* 0x000000000000791b */ /* 0x003fe20003800000 */
.L_x_10312:
[----:B------:R-:W-:-:S05]  /*ecb0*/  VIADD R5, R17, 0x40 ;  /* 0x0000004011057836 */ /* 0x000fca0000000000 */
[----:B------:R-:W-:Y:S01]  /*ecc0*/  ISETP.GE.AND P2, PT, R5, R2, PT ;  /* 0x000000020500720c */ /* 0x000fe20003f46270 */
[----:B------:R-:W-:Y:S01]  /*ecd0*/  IMAD.MOV.U32 R13, RZ, RZ, R0 ;  /* 0x000000ffff0d7224 */ /* 0x000fe200078e0000 */
[----:B------:R-:W-:Y:S01]  /*ece0*/  MOV R12, 0x3 ;  /* 0x00000003000c7802 */ /* 0x000fe20000000f00 */
[----:B------:R-:W-:-:S10]  /*ecf0*/  IMAD.MOV.U32 R5, RZ, RZ, R14 ;  /* 0x000000ffff057224 */ /* 0x000fd400078e000e */
[----:B------:R-:W-:Y:S05]  /*ed00*/  WARPSYNC.COLLECTIVE R15, `(.L_x_10313) ;  /* 0x000000000f087348 */ /* 0x000fea0003c00000 */
[----:B------:R0:W1:Y:S02]  /*ed10*/  SHFL.IDX P6, R14, R13, R12, R11 ;  /* 0x0000000c0d0e7389 */ /* 0x00006400000c000b */
[----:B01----:R-:W-:Y:S01]  /*ed20*/  ENDCOLLECTIVE ;  /* 0x000000000000791b */ /* 0x003fe20003800000 */
.L_x_10313:
[----:B------:R-:W-:Y:S01]  /*ed30*/  @!P2 LEA R5, P4, R20, R5, 0x1 ;  /* 0x000000051405a211 */ /* 0x000fe200078808ff */
[----:B------:R-:W-:Y:S02]  /*ed40*/  IMAD.MOV.U32 R13, RZ, RZ, R4 ;  /* 0x000000ffff0d7224 */ /* 0x000fe400078e0004 */
[----:B------:R-:W-:-:S10]  /*ed50*/  IMAD.MOV.U32 R0, RZ, RZ, R14 ;  /* 0x000000ffff007224 */ /* 0x000fd400078e000e */
[----:B------:R-:W-:Y:S05]  /*ed60*/  WARPSYNC.COLLECTIVE R15, `(.L_x_10314) ;  /* 0x000000000f087348 */ /* 0x000fea0003c00000 */
[----:B------:R0:W1:Y:S02]  /*ed70*/  SHFL.IDX P6, R14, R13, R12, R11 ;  /* 0x0000000c0d0e7389 */ /* 0x00006400000c000b */
[----:B01----:R-:W-:Y:S01]  /*ed80*/  ENDCOLLECTIVE ;  /* 0x000000000000791b */ /* 0x003fe20003800000 */
.L_x_10314:
[----:B------:R-:W-:Y:S02]  /*ed90*/  @!P2 IMAD.X R7, RZ, RZ, R7, P4 ;  /* 0x000000ffff07a224 */ /* 0x000fe400020e0607 */
[----:B------:R-:W-:Y:S02]  /*eda0*/  @!P2 IMAD.MOV.U32 R6, RZ, RZ, R5 ;  /* 0x000000ffff06a224 */ /* 0x000fe400078e0005 */
[----:B------:R-:W-:-:S03]  /*edb0*/  VIADD R5, R17, 0x60 ;  /* 0x0000006011057836 */ /* 0x000fc60000000000 */
[----:B------:R-:W-:Y:S01]  /*edc0*/  @!PT LDS RZ, [RZ] ;  /* 0x00000000fffff984 */ /* 0x000fe20000000800 */
[----:B------:R-:W-:Y:S01]  /*edd0*/  @!PT LDS RZ, [RZ] ;  /* 0x00000000fffff984 */ /* 0x000fe20000000800 */
[----:B------:R-:W-:Y:S01]  /*ede0*/  @!PT LDS RZ, [RZ] ;  /* 0x00000000fffff984 */ /* 0x000fe20000000800 */
[----:B------:R0:W-:Y:S04]  /*edf0*/  @!P2 LDGSTS.E.BYPASS.LTC128B.128 [R9+0xd400], desc[UR36][R6.64], !P3 ;  /* 0x0d4000000609afae */ /* 0x0001e8000d901d64 */
[----:B------:R0:W-:Y:S04]  /*ee00*/  @!P2 LDGSTS.E.BYPASS.LTC128B.128 [R9+0x10400], desc[UR36][R6.64+0x40], !P0 ;  /* 0x104000400609afae */ /* 0x0001e8000c101d64 */
[----:B------:R0:W-:Y:S01]  /*ee10*/  @!P2 LDGSTS.E.BYPASS.LTC128B.128 [R9+0x13400], desc[UR36][R6.64+0x80], !P1 ;  /* 0x134000800609afae */ /* 0x0001e2000c901d64 */
[----:B------:R-:W-:Y:S01]  /*ee20*/  ISETP.GE.AND P2, PT, R5, R2, PT ;  /* 0x000000020500720c */ /* 0x000fe20003f46270 */
[----:B------:R-:W-:-:S02]  /*ee30*/  IMAD.MOV.U32 R13, RZ, RZ, R3 ;  /* 0x000000ffff0d7224 */ /* 0x000fc400078e0003 */
[----:B------:R-:W-:Y:S02]  /*ee40*/  IMAD.MOV.U32 R12, RZ, RZ, RZ ;  /* 0x000000ffff0c7224 */ /* 0x000fe400078e00ff */
[----:B------:R-:W-:-:S08]  /*ee50*/  IMAD.MOV.U32 R4, RZ, RZ, R14 ;  /* 0x000000ffff047224 */ /* 0x000fd000078e000e */
[----:B0-----:R-:W-:Y:S05]  /*ee60*/  WARPSYNC.COLLECTIVE R15, `(.L_x_10315) ;  /* 0x000000000f087348 */ /* 0x001fea0003c00000 */
[----:B------:R1:W2:Y:S02]  /*ee70*/  SHFL.IDX P6, R14, R13, R12, R11 ;  /* 0x0000000c0d0e7389 */ /* 0x0002a400000c000b */
[----:B012---:R-:W-:Y:S01]  /*ee80*/  ENDCOLLECTIVE ;  /* 0x000000000000791b */ /* 0x007fe20003800000 */
.L_x_10315:
[----:B------:R-:W-:-:S04]  /*ee90*/  @!P2 LEA R4, P4, R20, R4, 0x1 ;  /* 0x000000041404a211 */ /* 0x000fc800078808ff */
[----:B------:R-:W-:-:S05]  /*eea0*/  @!P2 IADD3.X R0, RZ, R0, RZ, P4, !PT ;  /* 0x00000000ff00a210 */ /* 0x000fca00027fe4ff */
[----:B------:R-:W-:Y:S02]  /*eeb0*/  @!P2 IMAD.MOV.U32 R5, RZ, RZ, R0 ;  /* 0x000000ffff05a224 */ /* 0x000fe400078e0000 */
[----:B------:R-:W-:Y:S02]  /*eec0*/  VIADD R0, R17, 0x80 ;  /* 0x0000008011007836 */ /* 0x000fe40000000000 */
[----:B------:R-:W-:Y:S01]  /*eed0*/  IMAD.MOV.U32 R13, RZ, RZ, R8 ;  /* 0x000000ffff0d7224 */ /* 0x000fe200078e0008 */
[----:B------:R-:W-:Y:S01]  /*eee0*/  @!PT LDS RZ, [RZ] ;  /* 0x00000000fffff984 */ /* 0x000fe20000000800 */
[----:B------:R-:W-:Y:S01]  /*eef0*/  @!PT LDS RZ, [RZ] ;  /* 0x00000000fffff984 */ /* 0x000fe20000000800 */
[----:B------:R-:W-:Y:S01]  /*ef00*/  @!PT LDS RZ, [RZ] ;  /* 0x00000000fffff984 */ /* 0x000fe20000000800 */
[----:B------:R0:W-:Y:S04]  /*ef10*/  @!P2 LDGSTS.E.BYPASS.LTC128B.128 [R9+0xdc00], desc[UR36][R4.64], !P3 ;  /* 0x0dc000000409afae */ /* 0x0001e8000d901d64 */
[----:B------:R0:W-:Y:S04]  /*ef20*/  @!P2 LDGSTS.E.BYPASS.LTC128B.128 [R9+0x10c00], desc[UR36][R4.64+0x40], !P0 ;  /* 0x10c000400409afae */ /* 0x0001e8000c101d64 */
[----:B------:R0:W-:Y:S01]  /*ef30*/  @!P2 LDGSTS.E.BYPASS.LTC128B.128 [R9+0x13c00], desc[UR36][R4.64+0x80], !P1 ;  /* 0x13c000800409afae */ /* 0x0001e2000c901d64 */
[----:B------:R-:W-:-:S02]  /*ef40*/  ISETP.GE.AND P2, PT, R0, R2, PT ;  /* 0x000000020000720c */ /* 0x000fc40003f46270 */
[----:B------:R-:W-:-:S11]  /*ef50*/  MOV R0, R14 ;  /* 0x0000000e00007202 */ /* 0x000fd60000000f00 */
[----:B0-----:R-:W-:Y:S05]  /*ef60*/  WARPSYNC.COLLECTIVE R15, `(.L_x_10316) ;  /* 0x000000000f087348 */ /* 0x001fea0003c00000 */
[----:B------:R1:W2:Y:S02]  /*ef70*/  SHFL.IDX P6, R14, R13, R12, R11 ;  /* 0x0000000c0d0e7389 */ /* 0x0002a400000c000b */
[----:B012---:R-:W-:Y:S01]  /*ef80*/  ENDCOLLECTIVE ;  /* 0x000000000000791b */ /* 0x007fe20003800000 */
.L_x_10316:
[----:B------:R-:W-:Y:S01]  /*ef90*/  MOV R13, R3 ;  /* 0x00000003000d7202 */ /* 0x000fe20000000f00 */
[----:B------:R-:W-:Y:S02]  /*efa0*/  IMAD.MOV.U32 R12, RZ, RZ, 0x1 ;  /* 0x00000001ff0c7424 */ /* 0x000fe400078e00ff */
[----:B------:R-:W-:-:S07]  /*efb0*/  IMAD.MOV.U32 R4, RZ, RZ, R14 ;  /* 0x000000ffff047224 */ /* 0x000fce00078e000e */
[----:B------:R-:W-:Y:S05]  /*efc0*/  WARPSYNC.COLLECTIVE R15, `(.L_x_10317) ;  /* 0x000000000f087348 */ /* 0x000fea0003c00000 */
[----:B------:R0:W1:Y:S02]  /*efd0*/  SHFL.IDX P6, R14, R13, R12, R11 ;  /* 0x0000000c0d0e7389 */ /* 0x00006400000c000b */
[----:B01----:R-:W-:Y:S01]  /*efe0*/  ENDCOLLECTIVE ;  /* 0x000000000000791b */ /* 0x003fe20003800000 */
.L_x_10317:
[----:B------:R-:W-:-:S05]  /*eff0*/  @!P2 LEA R4, P4, R20, R4, 0x1 ;  /* 0x000000041404a211 */ /* 0x000fca00078808ff */
[----:B------:R-:W-:-:S04]  /*f000*/  @!P2 IMAD.X R0, RZ, RZ, R0, P4 ;  /* 0x000000ffff00a224 */ /* 0x000fc800020e0600 */
        /* <DEDUP_REMOVED lines=12> */
.L_x_10318:
[----:B------:R-:W-:Y:S01]  /*f0d0*/  IMAD.MOV.U32 R8, RZ, RZ, R14 ;  /* 0x000000ffff087224 */ /* 0x000fe200078e000e */
[----:B------:R-:W-:Y:S06]  /*f0e0*/  BRA `(.L_x_10319) ;  /* 0xffffffc800107947 */ /* 0x000fec000383ffff */
.L_x_10241:
[----:B-1----:R1:W2:Y:S02]  /*f0f0*/  SYNCS.PHASECHK.TRANS64.TRYWAIT P0, [R23+URZ+0x2d820], R0 ;  /* 0x02d82000170075a7 */ /* 0x0022a4000800017f */
[----:B--2---:R-:W-:Y:S05]  /*f100*/  @!P0 NANOSLEEP.SYNCS 0x989680 ;  /* 0x009896800000895d */ /* 0x004fea0003900000 */
[----:B------:R-:W2:Y:S02]  /*f110*/  @!P0 SYNCS.PHASECHK.TRANS64 P0, [R23+URZ+0x2d820], R0 ;  /* 0x02d82000170085a7 */ /* 0x000ea4000800007f */
[----:B--2---:R-:W-:Y:S05]  /*f120*/  @!P0 BRA `(.L_x_10241) ;  /* 0xfffffffc00f08947 */ /* 0x004fea000383ffff */
[----:B------:R-:W-:Y:S05]  /*f130*/  BRA `(.L_x_10320) ;  /* 0xffffffc800787947 */ /* 0x000fea000383ffff */
.L_x_10246:
[----:B0-----:R0:W1:Y:S02]  /*f140*/  SYNCS.PHASECHK.TRANS64.TRYWAIT P0, [R5+URZ+0x2d840], R0 ;  /* 0x02d84000050075a7 */ /* 0x001064000800017f */
[----:B-1----:R-:W-:Y:S05]  /*f150*/  @!P0 NANOSLEEP.SYNCS 0x989680 ;  /* 0x009896800000895d */ /* 0x002fea0003900000 */
[----:B------:R-:W1:Y:S02]  /*f160*/  @!P0 SYNCS.PHASECHK.TRANS64 P0, [R5+URZ+0x2d840], R0 ;  /* 0x02d84000050085a7 */ /* 0x000e64000800007f */
[----:B-1----:R-:W-:Y:S05]  /*f170*/  @!P0 BRA `(.L_x_10246) ;  /* 0xfffffffc00f08947 */ /* 0x002fea000383ffff */
[----:B------:R-:W-:Y:S05]  /*f180*/  BRA `(.L_x_10321) ;  /* 0xffffffcc006c7947 */ /* 0x000fea000383ffff */
.L_x_10247:
        /* <DEDUP_REMOVED lines=8> */
.L_x_10323:
[----:B------:R-:W-:Y:S05]  /*f210*/  BSYNC B1 ;  /* 0x0000000000017941 */ /* 0x000fea0003800000 */
.L_x_10322:
[----:B------:R-:W0:Y:S01]  /*f220*/  S2R R21, SR_TID.X ;  /* 0x0000000000157919 */ /* 0x000e220000002100 */
[----:B------:R-:W-:Y:S01]  /*f230*/  MOV R13, R6 ;  /* 0x00000006000d7202 */ /* 0x000fe20000000f00 */
[----:B------:R-:W-:Y:S01]  /*f240*/  IMAD.MOV.U32 R12, RZ, RZ, RZ ;  /* 0x000000ffff0c7224 */ /* 0x000fe200078e00ff */
[----:B------:R-:W-:Y:S01]  /*f250*/  LOP3.LUT R22, R22, 0xffffff7f, RZ, 0xc0, !PT ;  /* 0xffffff7f16167812 */ /* 0x000fe200078ec0ff */
[----:B------:R-:W-:Y:S02]  /*f260*/  IMAD.MOV.U32 R11, RZ, RZ, 0x1c1f ;  /* 0x00001c1fff0b7424 */ /* 0x000fe400078e00ff */
[----:B------:R-:W-:Y:S01]  /*f270*/  IMAD.MOV.U32 R15, RZ, RZ, -0x1 ;  /* 0xffffffffff0f7424 */ /* 0x000fe200078e00ff */
[----:B------:R-:W-:Y:S01]  /*f280*/  @P1 LOP3.LUT R22, R22, 0x80, RZ, 0xfc, !PT ;  /* 0x0000008016161812 */ /* 0x000fe200078efcff */
[----:B------:R-:W-:Y:S02]  /*f290*/  IMAD.MOV.U32 R3, RZ, RZ, R14 ;  /* 0x000000ffff037224 */ /* 0x000fe400078e000e */
[----:B------:R-:W-:-:S07]  /*f2a0*/  IMAD R4, R4, 0x2, R23 ;  /* 0x0000000204047824 */ /* 0x000fce00078e0217 */
[----:B0-----:R-:W-:Y:S05]  /*f2b0*/  WARPSYNC.COLLECTIVE R15, `(.L_x_10324) ;  /* 0x000000000f087348 */ /* 0x001fea0003c00000 */
[----:B------:R1:W2:Y:S02]  /*f2c0*/  SHFL.IDX P6, R14, R13, R12, R11 ;  /* 0x0000000c0d0e7389 */ /* 0x0002a400000c000b */
[----:B012---:R-:W-:Y:S01]  /*f2d0*/  ENDCOLLECTIVE ;  /* 0x000000000000791b */ /* 0x007fe20003800000 */
.L_x_10324:
[----:B------:R-:W-:Y:S01]  /*f2e0*/  LOP3.LUT P1, RZ, R22, 0x4, RZ, 0xc0, !PT ;  /* 0x0000000416ff7812 */ /* 0x000fe2000782c0ff */
[----:B------:R-:W-:Y:S01]  /*f2f0*/  IMAD.MOV.U32 R13, RZ, RZ, R7 ;  /* 0x000000ffff0d7224 */ /* 0x000fe200078e0007 */
[----:B------:R-:W-:Y:S01]  /*f300*/  MOV R12, 0x1 ;  /* 0x00000001000c7802 */ /* 0x000fe20000000f00 */
[----:B------:R-:W-:Y:S01]  /*f310*/  IMAD.SHL.U32 R21, R21, 0x8, RZ ;  /* 0x0000000815157824 */ /* 0x000fe200078e00ff */
[----:B------:R-:W-:-:S09]  /*f320*/  MOV R2, R14 ;  /* 0x0000000e00027202 */ /* 0x000fd20000000f00 */
[----:B------:R-:W-:Y:S05]  /*f330*/  WARPSYNC.COLLECTIVE R15, `(.L_x_10325) ;  /* 0x000000000f087348 */ /* 0x000fea0003c00000 */
[----:B------:R0:W1:Y:S02]  /*f340*/  SHFL.IDX P6, R14, R13, R12, R11 ;  /* 0x0000000c0d0e7389 */ /* 0x00006400000c000b */
[----:B01----:R-:W-:Y:S01]  /*f350*/  ENDCOLLECTIVE ;  /* 0x000000000000791b */ /* 0x003fe20003800000 */
.L_x_10325:
        /* <DEDUP_REMOVED lines=15> */
.L_x_10326:
[----:B------:R-:W-:Y:S01]  /*f450*/  MOV R13, R7 ;  /* 0x00000007000d7202 */ /* 0x000fe20000000f00 */
[----:B------:R-:W-:Y:S02]  /*f460*/  IMAD.MOV.U32 R12, RZ, RZ, 0x2 ;  /* 0x00000002ff0c7424 */ /* 0x000fe400078e00ff */
[----:B------:R-:W-:-:S07]  /*f470*/  IMAD.MOV.U32 R2, RZ, RZ, R14 ;  /* 0x000000ffff027224 */ /* 0x000fce00078e000e */
[----:B------:R-:W-:Y:S05]  /*f480*/  WARPSYNC.COLLECTIVE R15, `(.L_x_10327) ;  /* 0x000000000f087348 */ /* 0x000fea0003c00000 */
[----:B------:R0:W1:Y:S02]  /*f490*/  SHFL.IDX P6, R14, R13, R12, R11 ;  /* 0x0000000c0d0e7389 */ /* 0x00006400000c000b */
[----:B01----:R-:W-:Y:S01]  /*f4a0*/  ENDCOLLECTIVE ;  /* 0x000000000000791b */ /* 0x003fe20003800000 */
.L_x_10327:
        /* <DEDUP_REMOVED lines=13> */
.L_x_10328:
[----:B------:R-:W-:Y:S02]  /*f580*/  IMAD.MOV.U32 R13, RZ, RZ, R7 ;  /* 0x000000ffff0d7224 */ /* 0x000fe400078e0007 */
[----:B------:R-:W-:Y:S02]  /*f590*/  IMAD.MOV.U32 R12, RZ, RZ, 0x3 ;  /* 0x00000003ff0c7424 */ /* 0x000fe400078e00ff */
[----:B------:R-:W-:-:S07]  /*f5a0*/  IMAD.MOV.U32 R2, RZ, RZ, R14 ;  /* 0x000000ffff027224 */ /* 0x000fce00078e000e */
[----:B------:R-:W-:Y:S05]  /*f5b0*/  WARPSYNC.COLLECTIVE R15, `(.L_x_10329) ;  /* 0x000000000f087348 */ /* 0x000fea0003c00000 */
[----:B------:R0:W1:Y:S02]  /*f5c0*/  SHFL.IDX P6, R14, R13, R12, R11 ;  /* 0x0000000c0d0e7389 */ /* 0x00006400000c000b */
[----:B01----:R-:W-:Y:S01]  /*f5d0*/  ENDCOLLECTIVE ;  /* 0x000000000000791b */ /* 0x003fe20003800000 */
.L_x_10329:
        /* <DEDUP_REMOVED lines=14> */
.L_x_10330:
[----:B------:R-:W-:Y:S01]  /*f6c0*/  MOV R2, R14 ;  /* 0x0000000e00027202 */ /* 0x000fe20000000f00 */
[----:B------:R-:W-:Y:S06]  /*f6d0*/  BRA `(.L_x_10331) ;  /* 0xffffffcc000c7947 */ /* 0x000fec000383ffff */
.L_x_10252:
[----:B-1----:R1:W2:Y:S02]  /*f6e0*/  SYNCS.PHASECHK.TRANS64.TRYWAIT P0, [R5+URZ+0x2d860], R2 ;  /* 0x02d86002050075a7 */ /* 0x0022a4000800017f */
[----:B--2---:R-:W-:Y:S05]  /*f6f0*/  @!P0 NANOSLEEP.SYNCS 0x989680 ;  /* 0x009896800000895d */ /* 0x004fea0003900000 */
[----:B------:R-:W2:Y:S02]  /*f700*/  @!P0 SYNCS.PHASECHK.TRANS64 P0, [R5+URZ+0x2d860], R2 ;  /* 0x02d86002050085a7 */ /* 0x000ea4000800007f */
[----:B--2---:R-:W-:Y:S05]  /*f710*/  @!P0 BRA `(.L_x_10252) ;  /* 0xfffffffc00f08947 */ /* 0x004fea000383ffff */
[----:B------:R-:W-:Y:S05]  /*f720*/  BRA `(.L_x_10332) ;  /* 0xffffffcc00707947 */ /* 0x000fea000383ffff */
.L_x_10253:
        /* <DEDUP_REMOVED lines=8> */
.L_x_10334:
[----:B------:R-:W-:Y:S05]  /*f7b0*/  BSYNC B1 ;  /* 0x0000000000017941 */ /* 0x000fea0003800000 */
.L_x_10333:
        /* <DEDUP_REMOVED lines=9> */
.L_x_10335:
[----:B------:R-:W-:Y:S02]  /*f850*/  IMAD.MOV.U32 R13, RZ, RZ, R25 ;  /* 0x000000ffff0d7224 */ /* 0x000fe400078e0019 */
[----:B------:R-:W-:Y:S01]  /*f860*/  IMAD.MOV.U32 R12, RZ, RZ, 0x1 ;  /* 0x00000001ff0c7424 */ /* 0x000fe200078e00ff */
[----:B------:R-:W-:-:S07]  /*f870*/  MOV R2, R14 ;  /* 0x0000000e00027202 */ /* 0x000fce0000000f00 */
[----:B------:R-:W-:Y:S05]  /*f880*/  WARPSYNC.COLLECTIVE R15, `(.L_x_10336) ;  /* 0x000000000f087348 */ /* 0x000fea0003c00000 */
[----:B------:R0:W1:Y:S02]  /*f890*/  SHFL.IDX P6, R14, R13, R12, R11 ;  /* 0x0000000c0d0e7389 */ /* 0x00006400000c000b */
[----:B01----:R-:W-:Y:S01]  /*f8a0*/  ENDCOLLECTIVE ;  /* 0x000000000000791b */ /* 0x003fe20003800000 */
.L_x_10336:
        /* <DEDUP_REMOVED lines=16> */
.L_x_10337:
[----:B------:R-:W-:Y:S01]  /*f9b0*/  IMAD.MOV.U32 R13, RZ, RZ, R25 ;  /* 0x000000ffff0d7224 */ /* 0x000fe200078e0019 */
[----:B------:R-:W-:Y:S01]  /*f9c0*/  MOV R12, 0x2 ;  /* 0x00000002000c7802 */ /* 0x000fe20000000f00 */
[----:B------:R-:W-:-:S07]  /*f9d0*/  IMAD.MOV.U32 R2, RZ, RZ, R14 ;  /* 0x000000ffff027224 */ /* 0x000fce00078e000e */
[----:B------:R-:W-:Y:S05]  /*f9e0*/  WARPSYNC.COLLECTIVE R15, `(.L_x_10338) ;  /* 0x000000000f087348 */ /* 0x000fea0003c00000 */
[----:B------:R0:W1:Y:S02]  /*f9f0*/  SHFL.IDX P6, R14, R13, R12, R11 ;  /* 0x0000000c0d0e7389 */ /* 0x00006400000c000b */
[----:B01----:R-:W-:Y:S01]  /*fa00*/  ENDCOLLECTIVE ;  /* 0x000000000000791b */ /* 0x003fe20003800000 */
.L_x_10338:
        /* <DEDUP_REMOVED lines=16> */
.L_x_10339:
[----:B------:R-:W-:Y:S01]  /*fb10*/  MOV R13, R25 ;  /* 0x00000019000d7202 */ /* 0x000fe20000000f00 */
[----:B------:R-:W-:Y:S02]  /*fb20*/  IMAD.MOV.U32 R12, RZ, RZ, 0x3 ;  /* 0x00000003ff0c7424 */ /* 0x000fe400078e00ff */
[----:B------:R-:W-:-:S07]  /*fb30*/  IMAD.MOV.U32 R2, RZ, RZ, R14 ;  /* 0x000000ffff027224 */ /* 0x000fce00078e000e */
[----:B------:R-:W-:Y:S05]  /*fb40*/  WARPSYNC.COLLECTIVE R15, `(.L_x_10340) ;  /* 0x000000000f087348 */ /* 0x000fea0003c00000 */
[----:B------:R0:W1:Y:S02]  /*fb50*/  SHFL.IDX P6, R14, R13, R12, R11 ;  /* 0x0000000c0d0e7389 */ /* 0x00006400000c000b */
[----:B01----:R-:W-:Y:S01]  /*fb60*/  ENDCOLLECTIVE ;  /* 0x000000000000791b */ /* 0x003fe20003800000 */
.L_x_10340:
        /* <DEDUP_REMOVED lines=13> */
.L_x_10341:
[----:B------:R-:W-:Y:S01]  /*fc40*/  @!PT LDS RZ, [RZ] ;  /* 0x00000000fffff984 */ /* 0x000fe20000000800 */
[----:B------:R-:W-:Y:S01]  /*fc50*/  @!PT LDS RZ, [RZ] ;  /* 0x00000000fffff984 */ /* 0x000fe20000000800 */
[----:B------:R-:W-:Y:S01]  /*fc60*/  @!PT LDS RZ, [RZ] ;  /* 0x00000000fffff984 */ /* 0x000fe20000000800 */
[----:B------:R-:W-:Y:S01]  /*fc70*/  LDGSTS.E.BYPASS.LTC128B.128 [R4+0x3400], desc[UR36][R2.64+0x40], !P0 ;  /* 0x0340004002047fae */ /* 0x000fe2000c101d64 */
[----:B------:R-:W-:-:S13]  /*fc80*/  ISETP.LT.OR P0, PT, R6, 0x41, P1 ;  /* 0x000000410600780c */ /* 0x000fda0000f01670 */
[----:B------:R0:W-:Y:S02]  /*fc90*/  LDGSTS.E.BYPASS.LTC128B.128 [R4+0x5400], desc[UR36][R2.64+0x80], !P0 ;  /* 0x0540008002047fae */ /* 0x0001e4000c101d64 */
[----:B0-----:R-:W-:Y:S01]  /*fca0*/  MOV R2, R14 ;  /* 0x0000000e00027202 */ /* 0x001fe20000000f00 */
[----:B------:R-:W-:Y:S06]  /*fcb0*/  BRA `(.L_x_10342) ;  /* 0xffffffc800d47947 */ /* 0x000fec000383ffff */
.L_x_10261:
[----:B-1----:R1:W2:Y:S02]  /*fcc0*/  SYNCS.PHASECHK.TRANS64.TRYWAIT P0, [R0+URZ+0x2d860], R3 ;  /* 0x02d86003000075a7 */ /* 0x0022a4000800017f */
[----:B--2---:R-:W-:Y:S05]  /*fcd0*/  @!P0 NANOSLEEP.SYNCS 0x989680 ;  /* 0x009896800000895d */ /* 0x004fea0003900000 */
[----:B------:R-:W2:Y:S02]  /*fce0*/  @!P0 SYNCS.PHASECHK.TRANS64 P0, [R0+URZ+0x2d860], R3 ;  /* 0x02d86003000085a7 */ /* 0x000ea4000800007f */
[----:B--2---:R-:W-:Y:S05]  /*fcf0*/  @!P0 BRA `(.L_x_10261) ;  /* 0xfffffffc00f08947 */ /* 0x004fea000383ffff */
[----:B------:R-:W-:Y:S05]  /*fd00*/  BRA `(.L_x_10343) ;  /* 0xffffffd000047947 */ /* 0x000fea000383ffff */
.L_x_10262:
        /* <DEDUP_REMOVED lines=8> */
.L_x_10345:
[----:B------:R-:W-:Y:S05]  /*fd90*/  BSYNC B0 ;  /* 0x0000000000007941 */ /* 0x000fea0003800000 */
.L_x_10344:
[----:B------:R-:W0:Y:S01]  /*fda0*/  S2R R2, SR_TID.X ;  /* 0x0000000000027919 */ /* 0x000e220000002100 */
[----:B------:R-:W-:Y:S01]  /*fdb0*/  IMAD.MOV.U32 R13, RZ, RZ, R24 ;  /* 0x000000ffff0d7224 */ /* 0x000fe200078e0018 */
[----:B------:R-:W-:Y:S01]  /*fdc0*/  MOV R11, 0x1c1f ;  /* 0x00001c1f000b7802 */ /* 0x000fe20000000f00 */
[----:B------:R-:W-:Y:S02]  /*fdd0*/  IMAD.MOV.U32 R12, RZ, RZ, RZ ;  /* 0x000000ffff0c7224 */ /* 0x000fe400078e00ff */
[----:B------:R-:W-:Y:S02]  /*fde0*/  IMAD.MOV.U32 R15, RZ, RZ, -0x1 ;  /* 0xffffffffff0f7424 */ /* 0x000fe400078e00ff */
[----:B------:R-:W-:Y:S02]  /*fdf0*/  IMAD.MOV.U32 R3, RZ, RZ, R14 ;  /* 0x000000ffff037224 */ /* 0x000fe400078e000e */
[----:B------:R-:W-:-:S07]  /*fe00*/  IMAD R4, R4, 0x2, R23 ;  /* 0x0000000204047824 */ /* 0x000fce00078e0217 */
[----:B0-----:R-:W-:Y:S05]  /*fe10*/  WARPSYNC.COLLECTIVE R15, `(.L_x_10346) ;  /* 0x000000000f087348 */ /* 0x001fea0003c00000 */
[----:B------:R1:W2:Y:S02]  /*fe20*/  SHFL.IDX P6, R14, R13, R12, R11 ;  /* 0x0000000c0d0e7389 */ /* 0x0002a400000c000b */
[----:B012---:R-:W-:Y:S01]  /*fe30*/  ENDCOLLECTIVE ;  /* 0x000000000000791b */ /* 0x007fe20003800000 */
.L_x_10346:
[----:B------:R-:W-:Y:S01]  /*fe40*/  ULDC UR4, c[0x0][0x2f4] ;  /* 0x0000bd0000047ab9 */ /* 0x000fe20000000800 */
[----:B------:R-:W-:Y:S02]  /*fe50*/  IMAD.MOV.U32 R13, RZ, RZ, R25 ;  /* 0x000000ffff0d7224 */ /* 0x000fe400078e0019 */
[----:B------:R-:W-:Y:S02]  /*fe60*/  IMAD.MOV.U32 R12, RZ, RZ, 0x1 ;  /* 0x00000001ff0c7424 */ /* 0x000fe400078e00ff */
[----:B------:R-:W-:-:S05]  /*fe70*/  IMAD.SHL.U32 R7, R2, 0x8, RZ ;  /* 0x0000000802077824 */ /* 0x000fca00078e00ff */
[----:B------:R-:W-:-:S04]  /*fe80*/  LOP3.LUT R7, R7, 0x18, RZ, 0xc0, !PT ;  /* 0x0000001807077812 */ /* 0x000fc800078ec0ff */
[C---:B------:R-:W-:Y:S01]  /*fe90*/  ISETP.GE.AND P2, PT, R7.reuse, UR4, PT ;  /* 0x0000000407007c0c */ /* 0x040fe2000bf46270 */
[C---:B------:R-:W-:Y:S01]  /*fea0*/  IMAD.SHL.U32 R5, R7.reuse, 0x2, RZ ;  /* 0x0000000207057824 */ /* 0x040fe200078e00ff */
[C---:B------:R-:W-:Y:S02]  /*feb0*/  LOP3.LUT R8, R7.reuse, 0x20, RZ, 0xfc, !PT ;  /* 0x0000002007087812 */ /* 0x040fe400078efcff */
[----:B------:R-:W-:Y:S02]  /*fec0*/  LOP3.LUT R7, R7, 0x40, RZ, 0xfc, !PT ;  /* 0x0000004007077812 */ /* 0x000fe400078efcff */
[----:B------:R-:W-:Y:S02]  /*fed0*/  IADD3 R2, P0, R14, R5, RZ ;  /* 0x000000050e027210 */ /* 0x000fe40007f1e0ff */
[----:B------:R-:W-:Y:S02]  /*fee0*/  ISETP.LT.OR P3, PT, R6, 0x1, P2 ;  /* 0x000000010600780c */ /* 0x000fe40001761670 */
[----:B------:R-:W-:-:S02]  /*fef0*/  IADD3.X R3, RZ, R3, RZ, P0, !PT ;  /* 0x00000003ff037210 */ /* 0x000fc400007fe4ff */
[----:B------:R-:W-:Y:S02]  /*ff00*/  ISETP.GE.AND P1, PT, R8, UR4, PT ;  /* 0x0000000408007c0c */ /* 0x000fe4000bf26270 */
[----:B------:R-:W-:-:S13]  /*ff10*/  ISETP.GE.AND P0, PT, R7, UR4, PT ;  /* 0x0000000407007c0c */ /* 0x000fda000bf06270 */
[----:B------:R-:W-:Y:S05]  /*ff20*/  WARPSYNC.COLLECTIVE R15, `(.L_x_10347) ;  /* 0x000000000f087348 */ /* 0x000fea0003c00000 */
[----:B------:R0:W1:Y:S02]  /*ff30*/  SHFL.IDX P6, R14, R13, R12, R11 ;  /* 0x0000000c0d0e7389 */ /* 0x00006400000c000b */
[----:B01----:R-:W-:Y:S01]  /*ff40*/  ENDCOLLECTIVE ;  /* 0x000000000000791b */ /* 0x003fe20003800000 */
.L_x_10347:
[C---:B------:R-:W-:Y:S01]  /*ff50*/  ISETP.LT.OR P4, PT, R6.reuse, 0x1, P1 ;  /* 0x000000010600780c */ /* 0x040fe20000f81670 */
[----:B------:R-:W-:Y:S01]  /*ff60*/  @!PT LDS RZ, [RZ] ;  /* 0x00000000fffff984 */ /* 0x000fe20000000800 */
[----:B------:R-:W-:Y:S01]  /*ff70*/  @!PT LDS RZ, [RZ] ;  /* 0x00000000fffff984 */ /* 0x000fe20000000800 */
[----:B------:R-:W-:Y:S01]  /*ff80*/  @!PT LDS RZ, [RZ] ;  /* 0x00000000fffff984 */ /* 0x000fe20000000800 */
[----:B------:R-:W-:Y:S01]  /*ff90*/  LDGSTS.E.BYPASS.LTC128B.128 [R4+0x400], desc[UR36][R2.64], !P3 ;  /* 0x0040000002047fae */ /* 0x000fe2000d901d64 */
[----:B------:R-:W-:Y:S01]  /*ffa0*/  ISETP.LT.OR P3, PT, R6, 0x1, P0 ;  /* 0x000000010600780c */ /* 0x000fe20000761670 */
[----:B------:R-:W-:-:S10]  /*ffb0*/  IMAD.MOV.U32 R13, RZ, RZ, R24 ;  /* 0x000000ffff0d7224 */ /* 0x000fd400078e0018 */
[----:B------:R-:W-:Y:S04]  /*ffc0*/  LDGSTS.E.BYPASS.LTC128B.128 [R4+0x2400], desc[UR36][R2.64+0x40], !P4 ;  /* 0x0240004002047fae */ /* 0x000fe8000e101d64 */
[----:B------:R0:W-:Y:S01]  /*ffd0*/  LDGSTS.E.BYPASS.LTC128B.128 [R4+0x4400], desc[UR36][R2.64+0x80], !P3 ;  /* 0x0440008002047fae */ /* 0x0001e2000d901d64 */
[----:B------:R-:W-:Y:S02]  /*ffe0*/  ISETP.LT.OR P3, PT, R6, 0x21, P2 ;  /* 0x000000210600780c */ /* 0x000fe40001761670 */
[----:B0-----:R-:W-:-:S11]  /*fff0*/  MOV R3, R14 ;  /* 0x0000000e00037202 */ /* 0x001fd60000000f00 */
[----:B------:R-:W-:Y:S05]  /*10000*/  WARPSYNC.COLLECTIVE R15, `(.L_x_10348) ;  /* 0x000000000f087348 */ /* 0x000fea0003c00000 */
[----:B------:R0:W1:Y:S02]  /*10010*/  SHFL.IDX P6, R14, R13, R12, R11 ;  /* 0x0000000c0d0e7389 */ /* 0x00006400000c000b */
[----:B01----:R-:W-:Y:S01]  /*10020*/  ENDCOLLECTIVE ;  /* 0x000000000000791b */ /* 0x003fe20003800000 */
.L_x_10348:
[----:B------:R-:W-:Y:S01]  /*10030*/  IMAD.MOV.U32 R13, RZ, RZ, R25 ;  /* 0x000000ffff0d7224 */ /* 0x000fe200078e0019 */
[----:B------:R-:W-:Y:S02]  /*10040*/  MOV R12, 0x2 ;  /* 0x00000002000c7802 */ /* 0x000fe40000000f00 */
[----:B------:R-:W-:-:S13]  /*10050*/  IADD3 R2, P4, R14, R5, RZ ;  /* 0x000000050e027210 */ /* 0x000fda0007f9e0ff */
[----:B------:R-:W-:Y:S05]  /*10060*/  WARPSYNC.COLLECTIVE R15, `(.L_x_10349) ;  /* 0x000000000f087348 */ /* 0x000fea0003c00000 */
[----:B------:R0:W1:Y:S02]  /*10070*/  SHFL.IDX P6, R14, R13, R12, R11 ;  /* 0x0000000c0d0e7389 */ /* 0x00006400000c000b */
[----:B01----:R-:W-:Y:S01]  /*10080*/  ENDCOLLECTIVE ;  /* 0x000000000000791b */ /* 0x003fe20003800000 */
.L_x_10349:
[----:B------:R-:W-:Y:S01]  /*10090*/  IMAD.X R3, RZ, RZ, R3, P4 ;  /* 0x000000ffff037224 */ /* 0x000fe200020e0603 */
[----:B------:R-:W-:-:S04]  /*100a0*/  ISETP.LT.OR P4, PT, R6, 0x21, P1 ;  /* 0x000000210600780c */ /* 0x000fc80000f81670 */
[----:B------:R-:W-:Y:S01]  /*100b0*/  @!PT LDS RZ, [RZ] ;  /* 0x00000000fffff984 */ /* 0x000fe20000000800 */
[----:B------:R-:W-:Y:S01]  /*100c0*/  @!PT LDS RZ, [RZ] ;  /* 0x00000000fffff984 */ /* 0x000fe20000000800 */
[----:B------:R-:W-:Y:S01]  /*100d0*/  @!PT LDS RZ, [RZ] ;  /* 0x00000000fffff984 */ /* 0x000fe20000000800 */
[----:B------:R-:W-:Y:S01]  /*100e0*/  LDGSTS.E.BYPASS.LTC128B.128 [R4+0xc00], desc[UR36][R2.64], !P3 ;  /* 0x00c0000002047fae */ /* 0x000fe2000d901d64 */
[----:B------:R-:W-:Y:S01]  /*100f0*/  ISETP.LT.OR P3, PT, R6, 0x21, P0 ;  /* 0x000000210600780c */ /* 0x000fe20000761670 */
[----:B------:R-:W-:-:S07]  /*10100*/  IMAD.MOV.U32 R13, RZ, RZ, R24 ;  /* 0x000000ffff0d7224 */ /* 0x000fce00078e0018 */
[----:B------:R-:W-:Y:S05]  /*10110*/  LDGSTS.E.BYPASS.LTC128B.128 [R4+0x2c00], desc[UR36][R2.64+0x40], !P4 ;  /* 0x02c0004002047fae */ /* 0x000fea000e101d64 */
[----:B------:R0:W-:Y:S01]  /*10120*/  LDGSTS.E.BYPASS.LTC128B.128 [R4+0x4c00], desc[UR36][R2.64+0x80], !P3 ;  /* 0x04c0008002047fae */ /* 0x0001e2000d901d64 */
[----:B------:R-:W-:Y:S01]  /*10130*/  ISETP.LT.OR P3, PT, R6, 0x41, P2 ;  /* 0x000000410600780c */ /* 0x000fe20001761670 */
[----:B0-----:R-:W-:-:S12]  /*10140*/  IMAD.MOV.U32 R3, RZ, RZ, R14 ;  /* 0x000000ffff037224 */ /* 0x001fd800078e000e */
[----:B------:R-:W-:Y:S05]  /*10150*/  WARPSYNC.COLLECTIVE R15, `(.L_x_10350) ;  /* 0x000000000f087348 */ /* 0x000fea0003c00000 */
[----:B------:R0:W1:Y:S02]  /*10160*/  SHFL.IDX P6, R14, R13, R12, R11 ;  /* 0x0000000c0d0e7389 */ /* 0x00006400000c000b */
[----:B01----:R-:W-:Y:S01]  /*10170*/  ENDCOLLECTIVE ;  /* 0x000000000000791b */ /* 0x003fe20003800000 */
.L_x_10350:
[----:B------:R-:W-:Y:S01]  /*10180*/  MOV R13, R25 ;  /* 0x00000019000d7202 */ /* 0x000fe20000000f00 */
[----:B------:R-:W-:Y:S01]  /*10190*/  IMAD.MOV.U32 R12, RZ, RZ, 0x3 ;  /* 0x00000003ff0c7424 */ /* 0x000fe200078e00ff */
[----:B------:R-:W-:-:S13]  /*101a0*/  IADD3 R2, P4, R14, R5, RZ ;  /* 0x000000050e027210 */ /* 0x000fda0007f9e0ff */
[----:B------:R-:W-:Y:S05]  /*101b0*/  WARPSYNC.COLLECTIVE R15, `(.L_x_10351) ;  /* 0x000000000f087348 */ /* 0x000fea0003c00000 */
[----:B------:R0:W1:Y:S02]  /*101c0*/  SHFL.IDX P6, R14, R13, R12, R11 ;  /* 0x0000000c0d0e7389 */ /* 0x00006400000c000b */
[----:B01----:R-:W-:Y:S01]  /*101d0*/  ENDCOLLECTIVE ;  /* 0x000000000000791b */ /* 0x003fe20003800000 */
.L_x_10351:
        /* <DEDUP_REMOVED lines=14> */
.L_x_10352:
[----:B------:R-:W-:Y:S05]  /*102c0*/  BRA `(.L_x_10353) ;  /* 0xffffffcc00787947 */ /* 0x000fea000383ffff */
.L_x_10267:
        /* <DEDUP_REMOVED lines=8> */
.L_x_10355:
[----:B------:R-:W-:Y:S05]  /*10350*/  BSYNC B0 ;  /* 0x0000000000007941 */ /* 0x000fea0003800000 */
.L_x_10354:
        /* <DEDUP_REMOVED lines=9> */
.L_x_10356:
[----:B------:R-:W-:Y:S02]  /*103f0*/  ULDC UR4, c[0x0][0xc3c] ;  /* 0x00030f0000047ab9 */ /* 0x000fe40000000800 */
[----:B------:R-:W-:-:S13]  /*10400*/  ISETP.GE.OR P1, PT, R5, UR4, !P0 ;  /* 0x0000000405007c0c */ /* 0x000fda000c726670 */
[----:B------:R-:W0:Y:S01]  /*10410*/  @!P1 LDC.64 R2, c[0x0][0xc80] ;  /* 0x00032000ff029b82 */ /* 0x000e220000000a00 */
[----:B------:R-:W-:Y:S02]  /*10420*/  IMAD.MOV.U32 R11, RZ, RZ, RZ ;  /* 0x000000ffff0b7224 */ /* 0x000fe400078e00ff */
[----:B------:R-:W-:Y:S02]  /*10430*/  IMAD.MOV.U32 R4, RZ, RZ, R14 ;  /* 0x000000ffff047224 */ /* 0x000fe400078e000e */
[----:B0-----:R-:W-:-:S06]  /*10440*/  @!P1 IMAD.WIDE R2, R5, 0x4, R2 ;  /* 0x0000000405029825 */ /* 0x001fcc00078e0202 */
[----:B------:R0:W2:Y:S01]  /*10450*/  @!P1 LDG.E R3, desc[UR36][R2.64] ;  /* 0x0000002402039981 */ /* 0x0000a2000c1e1900 */
[C---:B------:R-:W-:Y:S02]  /*10460*/  ISETP.GE.U32.AND P2, PT, R8.reuse, 0x2, PT ;  /* 0x000000020800780c */ /* 0x040fe40003f46070 */
[C---:B------:R-:W-:Y:S02]  /*10470*/  ISETP.GE.U32.AND P3, PT, R8.reuse, 0x4, PT ;  /* 0x000000040800780c */ /* 0x040fe40003f66070 */
[C---:B------:R-:W-:Y:S02]  /*10480*/  ISETP.GE.U32.AND P4, PT, R8.reuse, 0x8, PT ;  /* 0x000000080800780c */ /* 0x040fe40003f86070 */
[C---:B------:R-:W-:Y:S01]  /*10490*/  ISETP.GE.U32.AND P5, PT, R8.reuse, 0x10, PT ;  /* 0x000000100800780c */ /* 0x040fe20003fa6070 */
[----:B0-----:R-:W-:Y:S01]  /*104a0*/  IMAD.MOV.U32 R2, RZ, RZ, RZ ;  /* 0x000000ffff027224 */ /* 0x001fe200078e00ff */
[----:B--2---:R-:W-:Y:S02]  /*104b0*/  @!P1 MOV R2, R3 ;  /* 0x0000000300029202 */ /* 0x004fe40000000f00 */
[----:B------:R-:W-:-:S03]  /*104c0*/  ISETP.NE.AND P1, PT, R8, RZ, PT ;  /* 0x000000ff0800720c */ /* 0x000fc60003f25270 */
[----:B------:R-:W-:-:S10]  /*104d0*/  IMAD.MOV.U32 R13, RZ, RZ, R2 ;  /* 0x000000ffff0d7224 */ /* 0x000fd400078e0002 */
[----:B------:R-:W-:Y:S05]  /*104e0*/  WARPSYNC.COLLECTIVE R15, `(.L_x_10357) ;  /* 0x000000000f087348 */ /* 0x000fea0003c00000 */
[----:B------:R0:W1:Y:S02]  /*104f0*/  SHFL.UP P6, R14, R13, R12, R11 ;  /* 0x0400000c0d0e7389 */ /* 0x00006400000c000b */
[----:B01----:R-:W-:Y:S01]  /*10500*/  ENDCOLLECTIVE ;  /* 0x000000000000791b */ /* 0x003fe20003800000 */
.L_x_10357:
[----:B------:R-:W-:Y:S01]  /*10510*/  IMAD.MOV.U32 R12, RZ, RZ, 0x2 ;  /* 0x00000002ff0c7424 */ /* 0x000fe200078e00ff */
[----:B------:R-:W-:-:S05]  /*10520*/  SEL R5, R14, RZ, P1 ;  /* 0x000000ff0e057207 */ /* 0x000fca0000800000 */
[----:B------:R-:W-:-:S05]  /*10530*/  IMAD.IADD R5, R2, 0x1, R5 ;  /* 0x0000000102057824 */ /* 0x000fca00078e0205 */
[----:B------:R-:W-:-:S07]  /*10540*/  MOV R13, R5 ;  /* 0x00000005000d7202 */ /* 0x000fce0000000f00 */
[----:B------:R-:W-:Y:S05]  /*10550*/  WARPSYNC.COLLECTIVE R15, `(.L_x_10358) ;  /* 0x000000000f087348 */ /* 0x000fea0003c00000 */
[----:B------:R0:W1:Y:S02]  /*10560*/  SHFL.UP P6, R14, R13, R12, R11 ;  /* 0x0400000c0d0e7389 */ /* 0x00006400000c000b */
[----:B01----:R-:W-:Y:S01]  /*10570*/  ENDCOLLECTIVE ;  /* 0x000000000000791b */ /* 0x003fe20003800000 */
.L_x_10358:
[----:B------:R-:W-:Y:S02]  /*10580*/  MOV R12, 0x4 ;  /* 0x00000004000c7802 */ /* 0x000fe40000000f00 */
[----:B------:R-:W-:-:S05]  /*10590*/  SEL R6, R14, RZ, P2 ;  /* 0x000000ff0e067207 */ /* 0x000fca0001000000 */
[----:B------:R-:W-:-:S04]  /*105a0*/  IMAD.IADD R6, R5, 0x1, R6 ;  /* 0x0000000105067824 */ /* 0x000fc800078e0206 */
[----:B------:R-:W-:-:S07]  /*105b0*/  IMAD.MOV.U32 R13, RZ, RZ, R6 ;  /* 0x000000ffff0d7224 */ /* 0x000fce00078e0006 */
[----:B------:R-:W-:Y:S05]  /*105c0*/  WARPSYNC.COLLECTIVE R15, `(.L_x_10359) ;  /* 0x000000000f087348 */ /* 0x000fea0003c00000 */
[----:B------:R0:W1:Y:S02]  /*105d0*/  SHFL.UP P6, R14, R13, R12, R11 ;  /* 0x0400000c0d0e7389 */ /* 0x00006400000c000b */
[----:B01----:R-:W-:Y:S01]  /*105e0*/  ENDCOLLECTIVE ;  /* 0x000000000000791b */ /* 0x003fe20003800000 */
.L_x_10359:
[----:B------:R-:W-:Y:S01]  /*105f0*/  IMAD.MOV.U32 R12, RZ, RZ, 0x8 ;  /* 0x00000008ff0c7424 */ /* 0x000fe200078e00ff */
[----:B------:R-:W-:-:S05]  /*10600*/  SEL R7, R14, RZ, P3 ;  /* 0x000000ff0e077207 */ /* 0x000fca0001800000 */
[----:B------:R-:W-:-:S04]  /*10610*/  IMAD.IADD R7, R6, 0x1, R7 ;  /* 0x0000000106077824 */ /* 0x000fc800078e0207 */
[----:B------:R-:W-:-:S07]  /*10620*/  IMAD.MOV.U32 R13, RZ, RZ, R7 ;  /* 0x000000ffff0d7224 */ /* 0x000fce00078e0007 */
[----:B------:R-:W-:Y:S05]  /*10630*/  WARPSYNC.COLLECTIVE R15, `(.L_x_10360) ;  /* 0x000000000f087348 */ /* 0x000fea0003c00000 */
[----:B------:R0:W1:Y:S02]  /*10640*/  SHFL.UP P6, R14, R13, R12, R11 ;  /* 0x0400000c0d0e7389 */ /* 0x00006400000c000b */
[----:B01----:R-:W-:Y:S01]  /*10650*/  ENDCOLLECTIVE ;  /* 0x000000000000791b */ /* 0x003fe20003800000 */
.L_x_10360:
[----:B------:R-:W-:Y:S01]  /*10660*/  IMAD.MOV.U32 R12, RZ, RZ, 0x10 ;  /* 0x00000010ff0c7424 */ /* 0x000fe200078e00ff */
[----:B------:R-:W-:-:S04]  /*10670*/  SEL R14, R14, RZ, P4 ;  /* 0x000000ff0e0e7207 */ /* 0x000fc80002000000 */
[----:B------:R-:W-:-:S05]  /*10680*/  IADD3 R5, R7, R14, RZ ;  /* 0x0000000e07057210 */ /* 0x000fca0007ffe0ff */
[----:B------:R-:W-:-:S07]  /*10690*/  IMAD.MOV.U32 R13, RZ, RZ, R5 ;  /* 0x000000ffff0d7224 */ /* 0x000fce00078e0005 */
[----:B------:R-:W-:Y:S05]  /*106a0*/  WARPSYNC.COLLECTIVE R15, `(.L_x_10361) ;  /* 0x000000000f087348 */ /* 0x000fea0003c00000 */
[----:B------:R0:W1:Y:S02]  /*106b0*/  SHFL.UP P6, R14, R13, R12, R11 ;  /* 0x0400000c0d0e7389 */ /* 0x00006400000c000b */
[----:B01----:R-:W-:Y:S01]  /*106c0*/  ENDCOLLECTIVE ;  /* 0x000000000000791b */ /* 0x003fe20003800000 */
.L_x_10361:
        /* <DEDUP_REMOVED lines=8> */
.L_x_10362:
[----:B------:R-:W-:Y:S05]  /*10750*/  BRA `(.L_x_10363) ;  /* 0xffffffcc008c7947 */ /* 0x000fea000383ffff */
.L_x_10272:
        /* <DEDUP_REMOVED lines=8> */
.L_x_10365:
[----:B------:R-:W-:Y:S05]  /*107e0*/  BSYNC B0 ;  /* 0x0000000000007941 */ /* 0x000fea0003800000 */
.L_x_10364:
        /* <DEDUP_REMOVED lines=8> */
.L_x_10366:
[----:B------:R-:W-:Y:S01]  /*10870*/  IMAD.MOV.U32 R12, RZ, RZ, 0x4 ;  /* 0x00000004ff0c7424 */ /* 0x000fe200078e00ff */
[----:B------:R-:W-:-:S05]  /*10880*/  SEL R14, R14, RZ, P2 ;  /* 0x000000ff0e0e7207 */ /* 0x000fca0001000000 */
[----:B------:R-:W-:-:S05]  /*10890*/  IMAD.IADD R3, R13, 0x1, R14 ;  /* 0x000000010d037824 */ /* 0x000fca00078e020e */
[----:B------:R-:W-:-:S07]  /*108a0*/  MOV R13, R3 ;  /* 0x00000003000d7202 */ /* 0x000fce0000000f00 */
[----:B------:R-:W-:Y:S05]  /*108b0*/  WARPSYNC.COLLECTIVE R15, `(.L_x_10367) ;  /* 0x000000000f087348 */ /* 0x000fea0003c00000 */
[----:B------:R0:W1:Y:S02]  /*108c0*/  SHFL.UP P6, R14, R13, R12, R11 ;  /* 0x0400000c0d0e7389 */ /* 0x00006400000c000b */
[----:B01----:R-:W-:Y:S01]  /*108d0*/  ENDCOLLECTIVE ;  /* 0x000000000000791b */ /* 0x003fe20003800000 */
.L_x_10367:
[----:B------:R-:W-:Y:S02]  /*108e0*/  MOV R12, 0x8 ;  /* 0x00000008000c7802 */ /* 0x000fe40000000f00 */
[----:B------:R-:W-:-:S05]  /*108f0*/  SEL R14, R14, RZ, P3 ;  /* 0x000000ff0e0e7207 */ /* 0x000fca0001800000 */
[----:B------:R-:W-:-:S04]  /*10900*/  IMAD.IADD R5, R3, 0x1, R14 ;  /* 0x0000000103057824 */ /* 0x000fc800078e020e */
[----:B------:R-:W-:-:S07]  /*10910*/  IMAD.MOV.U32 R13, RZ, RZ, R5 ;  /* 0x000000ffff0d7224 */ /* 0x000fce00078e0005 */
[----:B------:R-:W-:Y:S05]  /*10920*/  WARPSYNC.COLLECTIVE R15, `(.L_x_10368) ;  /* 0x000000000f087348 */ /* 0x000fea0003c00000 */
[----:B------:R0:W1:Y:S02]  /*10930*/  SHFL.UP P6, R14, R13, R12, R11 ;  /* 0x0400000c0d0e7389 */ /* 0x00006400000c000b */
[----:B01----:R-:W-:Y:S01]  /*10940*/  ENDCOLLECTIVE ;  /* 0x000000000000791b */ /* 0x003fe20003800000 */
.L_x_10368:
[----:B------:R-:W-:Y:S01]  /*10950*/  IMAD.MOV.U32 R12, RZ, RZ, 0x10 ;  /* 0x00000010ff0c7424 */ /* 0x000fe200078e00ff */
[----:B------:R-:W-:-:S05]  /*10960*/  SEL R6, R14, RZ, P4 ;  /* 0x000000ff0e067207 */ /* 0x000fca0002000000 */
[----:B------:R-:W-:-:S04]  /*10970*/  IMAD.IADD R6, R5, 0x1, R6 ;  /* 0x0000000105067824 */ /* 0x000fc800078e0206 */
[----:B------:R-:W-:-:S07]  /*10980*/  IMAD.MOV.U32 R13, RZ, RZ, R6 ;  /* 0x000000ffff0d7224 */ /* 0x000fce00078e0006 */
[----:B------:R-:W-:Y:S05]  /*10990*/  WARPSYNC.COLLECTIVE R15, `(.L_x_10369) ;  /* 0x000000000f087348 */ /* 0x000fea0003c00000 */
[----:B------:R0:W1:Y:S02]  /*109a0*/  SHFL.UP P6, R14, R13, R12, R11 ;  /* 0x0400000c0d0e7389 */ /* 0x00006400000c000b */
[----:B01----:R-:W-:Y:S01]  /*109b0*/  ENDCOLLECTIVE ;  /* 0x000000000000791b */ /* 0x003fe20003800000 */
.L_x_10369:
        /* <DEDUP_REMOVED lines=8> */
.L_x_10370:
[----:B------:R-:W-:Y:S05]  /*10a40*/  BRA `(.L_x_10371) ;  /* 0xffffffcc006c7947 */ /* 0x000fea000383ffff */
.L_x_10274:
[----:B------:R-:W-:Y:S01]  /*10a50*/  BSSY B0, `(.L_x_10372) ;  /* 0x0000006000007945 */ /* 0x000fe20003800000 */
[----:B------:R-:W-:Y:S02]  /*10a60*/  PLOP3.LUT P6, PT, P6, PT, PT, 0x8, 0x0 ;  /* 0x000000000000781c */ /* 0x000fe400037ce170 */
[----:B------:R-:W-:-:S11]  /*10a70*/  MOV R15, 0xffffffff ;  /* 0xffffffff000f7802 */ /* 0x000fd60000000f00 */
[----:B0-----:R-:W-:Y:S05]  /*10a80*/  WARPSYNC.COLLECTIVE R15, `(.L_x_10373) ;  /* 0x000000000f087348 */ /* 0x001fea0003c00000 */
[----:B------:R-:W-:Y:S01]  /*10a90*/  VOTE.ANY R14, PT, P6 ;  /* 0x00000000000e7806 */ /* 0x000fe200030e0100 */
[----:B0-----:R-:W-:Y:S06]  /*10aa0*/  ENDCOLLECTIVE ;  /* 0x000000000000791b */ /* 0x001fec0003800000 */
.L_x_10373:
[----:B------:R-:W-:Y:S05]  /*10ab0*/  BSYNC B0 ;  /* 0x0000000000007941 */ /* 0x000fea0003800000 */
.L_x_10372:
        /* <DEDUP_REMOVED lines=9> */
.L_x_10374:
[----:B------:R-:W-:Y:S01]  /*10b50*/  IMAD.MOV.U32 R17, RZ, RZ, R14 ;  /* 0x000000ffff117224 */ /* 0x000fe200078e000e */
[----:B------:R-:W-:Y:S06]  /*10b60*/  BRA `(.L_x_10375) ;  /* 0xffffffcc005c7947 */ /* 0x000fec000383ffff */
.L_x_10276:
[----:B------:R-:W-:Y:S01]  /*10b70*/  BSSY B0, `(.L_x_10376) ;  /* 0x0000007000007945 */ /* 0x000fe20003800000 */
[----:B------:R-:W-:Y:S01]  /*10b80*/  IMAD.MOV.U32 R13, RZ, RZ, R3 ;  /* 0x000000ffff0d7224 */ /* 0x000fe200078e0003 */
[----:B------:R-:W-:Y:S01]  /*10b90*/  MOV R11, 0x1f ;  /* 0x0000001f000b7802 */ /* 0x000fe20000000f00 */
[----:B------:R-:W-:-:S07]  /*10ba0*/  IMAD.MOV.U32 R15, RZ, RZ, -0x1 ;  /* 0xffffffffff0f7424 */ /* 0x000fce00078e00ff */
[----:B012---:R-:W-:Y:S05]  /*10bb0*/  WARPSYNC.COLLECTIVE R15, `(.L_x_10377) ;  /* 0x000000000f087348 */ /* 0x007fea0003c00000 */
[----:B------:R3:W4:Y:S02]  /*10bc0*/  SHFL.IDX P6, R14, R13, R12, R11 ;  /* 0x0000000c0d0e7389 */ /* 0x00072400000c000b */
[----:B01234-:R-:W-:Y:S01]  /*10bd0*/  ENDCOLLECTIVE ;  /* 0x000000000000791b */ /* 0x01ffe20003800000 */
.L_x_10377:
[----:B------:R-:W-:Y:S05]  /*10be0*/  BSYNC B0 ;  /* 0x0000000000007941 */ /* 0x000fea0003800000 */
.L_x_10376:
[----:B------:R-:W-:Y:S05]  /*10bf0*/  BRA `(.L_x_10275) ;  /* 0xffffffcc00547947 */ /* 0x000fea000383ffff */
.L_x_10280:
[----:B0-----:R0:W2:Y:S02]  /*10c00*/  SYNCS.PHASECHK.TRANS64.TRYWAIT P0, [R5+URZ+0x2d820], R0 ;  /* 0x02d82000050075a7 */ /* 0x0010a4000800017f */
[----:B--2---:R-:W-:Y:S05]  /*10c10*/  @!P0 NANOSLEEP.SYNCS 0x989680 ;  /* 0x009896800000895d */ /* 0x004fea0003900000 */
[----:B------:R-:W2:Y:S02]  /*10c20*/  @!P0 SYNCS.PHASECHK.TRANS64 P0, [R5+URZ+0x2d820], R0 ;  /* 0x02d82000050085a7 */ /* 0x000ea4000800007f */
[----:B--2---:R-:W-:Y:S05]  /*10c30*/  @!P0 BRA `(.L_x_10280) ;  /* 0xfffffffc00f08947 */ /* 0x004fea000383ffff */
[----:B------:R-:W-:Y:S05]  /*10c40*/  BRA `(.L_x_10378) ;  /* 0xffffffd000407947 */ /* 0x000fea000383ffff */
.L_x_10281:
        /* <DEDUP_REMOVED lines=8> */
[----:B01----:R-:W-:Y:S05]  /*10cd0*/  WARPSYNC.COLLECTIVE R15, `(.L_x_10380) ;  /* 0x000000000f087348 */ /* 0x003fea0003c00000 */
[----:B------:R2:W3:Y:S02]  /*10ce0*/  SHFL.IDX P6, R14, R13, R12, R11 ;  /* 0x0000000c0d0e7389 */ /* 0x0004e400000c000b */
[----:B0123--:R-:W-:Y:S01]  /*10cf0*/  ENDCOLLECTIVE ;  /* 0x000000000000791b */ /* 0x00ffe20003800000 */
.L_x_10380:
[----:B------:R-:W-:Y:S05]  /*10d00*/  BSYNC B0 ;  /* 0x0000000000007941 */ /* 0x000fea0003800000 */
.L_x_10379:
[----:B------:R-:W-:Y:S05]  /*10d10*/  BRA `(.L_x_10381) ;  /* 0xffffffd000287947 */ /* 0x000fea000383ffff */
.L_x_10284:
[----:B------:R-:W-:Y:S01]  /*10d20*/  BSSY B1, `(.L_x_10382) ;  /* 0x0000006000017945 */ /* 0x000fe20003800000 */
[----:B------:R-:W-:-:S07]  /*10d30*/  IMAD.MOV.U32 R15, RZ, RZ, -0x1 ;  /* 0xffffffffff0f7424 */ /* 0x000fce00078e00ff */
[----:B01----:R-:W-:Y:S05]  /*10d40*/  WARPSYNC.COLLECTIVE R15, `(.L_x_10383) ;  /* 0x000000000f0c7348 */ /* 0x003fea0003c00000 */
[----:B------:R-:W-:Y:S02]  /*10d50*/  ELECT P6, UR62, PT ;  /* 0x00000000003e782f */ /* 0x000fe400038c0000 */
[----:B------:R-:W-:Y:S01]  /*10d60*/  MOV R14, UR62 ;  /* 0x0000003e000e7c02 */ /* 0x000fe20008000f00 */
[----:B01----:R-:W-:Y:S10]  /*10d70*/  ENDCOLLECTIVE ;  /* 0x000000000000791b */ /* 0x003ff40003800000 */
.L_x_10383:
[----:B------:R-:W-:Y:S05]  /*10d80*/  BSYNC B1 ;  /* 0x0000000000017941 */ /* 0x000fea0003800000 */
.L_x_10382:
[----:B------:R-:W-:Y:S05]  /*10d90*/  BRA `(.L_x_10384) ;  /* 0xffffffd000207947 */ /* 0x000fea000383ffff */
.L_x_10286:
[----:B0-----:R0:W2:Y:S02]  /*10da0*/  SYNCS.PHASECHK.TRANS64.TRYWAIT P1, [R3+URZ+0x2d840], R2 ;  /* 0x02d84002030075a7 */ /* 0x0010a4000802017f */
[----:B--2---:R-:W-:Y:S05]  /*10db0*/  @!P1 NANOSLEEP.SYNCS 0x989680 ;  /* 0x009896800000995d */ /* 0x004fea0003900000 */
[----:B------:R-:W2:Y:S02]  /*10dc0*/  @!P1 SYNCS.PHASECHK.TRANS64 P1, [R3+URZ+0x2d840], R2 ;  /* 0x02d84002030095a7 */ /* 0x000ea4000802007f */
[----:B--2---:R-:W-:Y:S05]  /*10dd0*/  @!P1 BRA `(.L_x_10286) ;  /* 0xfffffffc00f09947 */ /* 0x004fea000383ffff */
[----:B------:R-:W-:Y:S05]  /*10de0*/  BRA `(.L_x_10385) ;  /* 0xffffffd000407947 */ /* 0x000fea000383ffff */
.L_x_10288:
[----:B--2---:R2:W3:Y:S02]  /*10df0*/  SYNCS.PHASECHK.TRANS64.TRYWAIT P1, [R5+URZ+0x2d840], R0 ;  /* 0x02d84000050075a7 */ /* 0x0044e4000802017f */
[----:B---3--:R-:W-:Y:S05]  /*10e00*/  @!P1 NANOSLEEP.SYNCS 0x989680 ;  /* 0x009896800000995d */ /* 0x008fea0003900000 */
[----:B------:R-:W3:Y:S02]  /*10e10*/  @!P1 SYNCS.PHASECHK.TRANS64 P1, [R5+URZ+0x2d840], R0 ;  /* 0x02d84000050095a7 */ /* 0x000ee4000802007f */
[----:B---3--:R-:W-:Y:S05]  /*10e20*/  @!P1 BRA `(.L_x_10288) ;  /* 0xfffffffc00f09947 */ /* 0x008fea000383ffff */
[----:B------:R-:W-:Y:S05]  /*10e30*/  BRA `(.L_x_10386) ;  /* 0xffffffd0004c7947 */ /* 0x000fea000383ffff */
.L_x_10290:
[----:B---3--:R3:W4:Y:S02]  /*10e40*/  SYNCS.PHASECHK.TRANS64.TRYWAIT P1, [R3+URZ+0x2d860], R2 ;  /* 0x02d86002030075a7 */ /* 0x008724000802017f */
[----:B----4-:R-:W-:Y:S05]  /*10e50*/  @!P1 NANOSLEEP.SYNCS 0x989680 ;  /* 0x009896800000995d */ /* 0x010fea0003900000 */
[----:B------:R-:W4:Y:S02]  /*10e60*/  @!P1 SYNCS.PHASECHK.TRANS64 P1, [R3+URZ+0x2d860], R2 ;  /* 0x02d86002030095a7 */ /* 0x000f24000802007f */
[----:B----4-:R-:W-:Y:S05]  /*10e70*/  @!P1 BRA `(.L_x_10290) ;  /* 0xfffffffc00f09947 */ /* 0x010fea000383ffff */
[----:B------:R-:W-:Y:S05]  /*10e80*/  BRA `(.L_x_10387) ;  /* 0xffffffd000487947 */ /* 0x000fea000383ffff */
.L_x_10388:
        /* <DEDUP_REMOVED lines=15> */
.L_x_15866:


//--------------------- .text._ZN7cutlass13device_kernelIN5flash11enable_sm90INS1_16FlashAttnFwdSm90INS1_25CollectiveMainloopFwdSm90ILi2EN4cute5tupleIJNS5_1CILi1EEES8_S8_EEENS6_IJNS7_ILi192EEENS7_ILi128EEENS7_ILi96EEEEEELi96ENS_6half_tEfNS_4arch4Sm90ELb0ELb0ELb1ELb1ELb1ELb1ELb0ELb0ELb1ELb1ELb0ELb0EEENS1_21CollectiveEpilogueFwdINS6_IJSA_SC_SB_EEES9_SE_SG_Li384ELb1ELb1ELb0ELb0EEENS1_36VarlenDynamicPersistentTileSchedulerILi192ELi128ELi384ELi128ELb0ELb1ELb1ELb0ELb1ELb1EEEEEEEEEvNT_6ParamsE --------------------------
	.section	.text._ZN7cutlass13device_kernelIN5flash11enable_sm90INS1_16FlashAttnFwdSm90INS1_25CollectiveMainloopFwdSm90ILi2EN4cute5tupleIJNS5_1CILi1EEES8_S8_EEENS6_IJNS7_ILi192EEENS7_ILi128EEENS7_ILi96EEEEEELi96ENS_6half_tEfNS_4arch4Sm90ELb0ELb0ELb1ELb1ELb1ELb1ELb0ELb0ELb1ELb1ELb0ELb0EEENS1_21CollectiveEpilogueFwdINS6_IJSA_SC_SB_EEES9_SE_SG_Li384ELb1ELb1ELb0ELb0EEENS1_36VarlenDynamicPersistentTileSchedulerILi192ELi128ELi384ELi128ELb0ELb1ELb1ELb0ELb1ELb1EEEEEEEEEvNT_6ParamsE,"ax",@progbits
	.align	128
.text._ZN7cutlass13device_kernelIN5flash11enable_sm90INS1_16FlashAttnFwdSm90INS1_25CollectiveMainloopFwdSm90ILi2EN4cute5tupleIJNS5_1CILi1EEES8_S8_EEENS6_IJNS7_ILi192EEENS7_ILi128EEENS7_ILi96EEEEEELi96ENS_6half_tEfNS_4arch4Sm90ELb0ELb0ELb1ELb1ELb1ELb1ELb0ELb0ELb1ELb1ELb0ELb0EEENS1_21CollectiveEpilogueFwdINS6_IJSA_SC_SB_EEES9_SE_SG_Li384ELb1ELb1ELb0ELb0EEENS1_36VarlenDynamicPersistentTileSchedulerILi192ELi128ELi384ELi128ELb0ELb1ELb1ELb0ELb1ELb1EEEEEEEEEvNT_6ParamsE:
        .type           _ZN7cutlass13device_kernelIN5flash11enable_sm90INS1_16FlashAttnFwdSm90INS1_25CollectiveMainloopFwdSm90ILi2EN4cute5tupleIJNS5_1CILi1EEES8_S8_EEENS6_IJNS7_ILi192EEENS7_ILi128EEENS7_ILi96EEEEEELi96ENS_6half_tEfNS_4arch4Sm90ELb0ELb0ELb1ELb1ELb1ELb1ELb0ELb0ELb1ELb1ELb0ELb0EEENS1_21CollectiveEpilogueFwdINS6_IJSA_SC_SB_EEES9_SE_SG_Li384ELb1ELb1ELb0ELb0EEENS1_36VarlenDynamicPersistentTileSchedulerILi192ELi128ELi384ELi128ELb0ELb1ELb1ELb0ELb1ELb1EEEEEEEEEvNT_6ParamsE,@function
        .size           _ZN7cutlass13device_kernelIN5flash11enable_sm90INS1_16FlashAttnFwdSm90INS1_25CollectiveMainloopFwdSm90ILi2EN4cute5tupleIJNS5_1CILi1EEES8_S8_EEENS6_IJNS7_ILi192EEENS7_ILi128EEENS7_ILi96EEEEEELi96ENS_6half_tEfNS_4arch4Sm90ELb0ELb0ELb1ELb1ELb1ELb1ELb0ELb0ELb1ELb1ELb0ELb0EEENS1_21CollectiveEpilogueFwdINS6_IJSA_SC_SB_EEES9_SE_SG_Li384ELb1ELb1ELb0ELb0EEENS1_36VarlenDynamicPersistentTileSchedulerILi192ELi128ELi384ELi128ELb0ELb1ELb1ELb0ELb1ELb1EEEEEEEEEvNT_6ParamsE,(.L_x_15867 - _ZN7cutlass13device_kernelIN5flash11enable_sm90INS1_16FlashAttnFwdSm90INS1_25CollectiveMainloopFwdSm90ILi2EN4cute5tupleIJNS5_1CILi1EEES8_S8_EEENS6_IJNS7_ILi192EEENS7_ILi128EEENS7_ILi96EEEEEELi96ENS_6half_tEfNS_4arch4Sm90ELb0ELb0ELb1ELb1ELb1ELb1ELb0ELb0ELb1ELb1ELb0ELb0EEENS1_21CollectiveEpilogueFwdINS6_IJSA_SC_SB_EEES9_SE_SG_Li384ELb1ELb1ELb0ELb0EEENS1_36VarlenDynamicPersistentTileSchedulerILi192ELi128ELi384ELi128ELb0ELb1ELb1ELb0ELb1ELb1EEEEEEEEEvNT_6ParamsE)
        .other          _ZN7cutlass13device_kernelIN5flash11enable_sm90INS1_16FlashAttnFwdSm90INS1_25CollectiveMainloopFwdSm90ILi2EN4cute5tupleIJNS5_1CILi1EEES8_S8_EEENS6_IJNS7_ILi192EEENS7_ILi128EEENS7_ILi96EEEEEELi96ENS_6half_tEfNS_4arch4Sm90ELb0ELb0ELb1ELb1ELb1ELb1ELb0ELb0ELb1ELb1ELb0ELb0EEENS1_21CollectiveEpilogueFwdINS6_IJSA_SC_SB_EEES9_SE_SG_Li384ELb1ELb1ELb0ELb0EEENS1_36VarlenDynamicPersistentTileSchedulerILi192ELi128ELi384ELi128ELb0ELb1ELb1ELb0ELb1ELb1EEEEEEEEEvNT_6ParamsE,@"STO_CUDA_ENTRY STV_DEFAULT"
_ZN7cutlass13device_kernelIN5flash11enable_sm90INS1_16FlashAttnFwdSm90INS1_25CollectiveMainloopFwdSm90ILi2EN4cute5tupleIJNS5_1CILi1EEES8_S8_EEENS6_IJNS7_ILi192EEENS7_ILi128EEENS7_ILi96EEEEEELi96ENS_6half_tEfNS_4arch4Sm90ELb0ELb0ELb1ELb1ELb1ELb1ELb0ELb0ELb1ELb1ELb0ELb0EEENS1_21CollectiveEpilogueFwdINS6_IJSA_SC_SB_EEES9_SE_SG_Li384ELb1ELb1ELb0ELb0EEENS1_36VarlenDynamicPersistentTileSchedulerILi192ELi128ELi384ELi128ELb0ELb1ELb1ELb0ELb1ELb1EEEEEEEEEvNT_6ParamsE:
        /* <DEDUP_REMOVED lines=18> */
.L_x_10390:
[----:B------:R-:W-:Y:S05]  /*0120*/  BSYNC B0 ;  /* 0x0000000000007941 */ /* 0x000fea0003800000 */
.L_x_10389:
        /* <DEDUP_REMOVED lines=41> */
.L_x_10391:
        /* <DEDUP_REMOVED lines=22> */
.L_x_10392:
        /* <DEDUP_REMOVED lines=18> */
.L_x_10393:
        /* <DEDUP_REMOVED lines=22> */
.L_x_10394:
        /* <DEDUP_REMOVED lines=22> */
.L_x_10395:
        /* <DEDUP_REMOVED lines=8> */
.L_x_10398:
[----:B------:R-:W-:-:S08]  /*0980*/  NOP ;  /* 0x0000000000007918 */ /* 0x000fd00000000000 */
[----:B------:R-:W0:Y:S02]  /*0990*/  USETMAXREG.TRY_ALLOC.CTAPOOL UP0, 0xa0 ;  /* 0x000000a0000079c8 */ /* 0x000e240008000600 */
[----:B0-----:R-:W-:-:S13]  /*09a0*/  PLOP3.LUT P0, PT, PT, PT, UP0, 0x80, 0x0 ;  /* 0x000000000000781c */ /* 0x001fda0003f0f008 */
[----:B------:R-:W-:Y:S05]  /*09b0*/  @!P0 BRA `(.L_x_10398) ;  /* 0xfffffffc00f08947 */ /* 0x000fea000383ffff */
[----:B------:R-:W0:Y:S01]  /*09c0*/  S2R R0, SR_TID.X ;  /* 0x0000000000007919 */ /* 0x000e220000002100 */
[----:B------:R-:W1:Y:S01]  /*09d0*/  S2UR UR38, SR_CgaCtaId ;  /* 0x00000000002679c3 */ /* 0x000e620000008800 */
[----:B------:R-:W-:Y:S01]  /*09e0*/  UMOV UR4, 0x400 ;  /* 0x0000040000047882 */ /* 0x000fe20000000000 */
[----:B------:R-:W-:-:S06]  /*09f0*/  LOP3.LUT R23, R23, 0xfffffff7, RZ, 0xc0, !PT ;  /* 0xfffffff717177812 */ /* 0x000fcc00078ec0ff */
[----:B------:R-:W-:Y:S06]  /*0a00*/  BAR.ARV 0x8, 0x200 ;  /* 0x0208000000007b1d */ /* 0x000fec0000002000 */
[----:B-1----:R-:W-:-:S06]  /*0a10*/  ULEA UR4, UR38, UR4, 0x18 ;  /* 0x0000000426047291 */ /* 0x002fcc000f8ec03f */
[----:B------:R-:W-:Y:S01]  /*0a20*/  IMAD.U32 R2, RZ, RZ, UR4 ;  /* 0x00000004ff027e24 */ /* 0x000fe2000f8e00ff */
[----:B0-----:R-:W-:Y:S01]  /*0a30*/  SHF.R.U32.HI R0, RZ, 0x7, R0 ;  /* 0x00000007ff007819 */ /* 0x001fe20000011600 */
[----:B------:R-:W-:-:S03]  /*0a40*/  ULDC UR4, c[0x0][0xc3c] ;  /* 0x00030f0000047ab9 */ /* 0x000fc60000000800 */
[----:B------:R-:W-:-:S13]  /*0a50*/  ISETP.NE.AND P0, PT, R0, 0x1, PT ;  /* 0x000000010000780c */ /* 0x000fda0003f05270 */
[----:B------:R-:W-:Y:S01]  /*0a60*/  @P0 LOP3.LUT R23, R23, 0x8, RZ, 0xfc, !PT ;  /* 0x0000000817170812 */ /* 0x000fe200078efcff */
[----:B------:R-:W-:Y:S08]  /*0a70*/  @!P0 BAR.ARV 0x9, 0x100 ;  /* 0x0244000000008b1d */ /* 0x000ff00000002000 */
[----:B------:R-:W-:Y:S06]  /*0a80*/  BAR.SYNC.DEFER_BLOCKING 0x5, 0x200 ;  /* 0x0148000000007b1d */ /* 0x000fec0000010000 */
[----:B------:R-:W0:Y:S02]  /*0a90*/  LDS.128 R28, [R2+0x2d8d0] ;  /* 0x02d8d000021c7984 */ /* 0x000e240000000c00 */
[----:B------:R-:W-:Y:S06]  /*0aa0*/  BAR.ARV 0x4, 0x200 ;  /* 0x0108000000007b1d */ /* 0x000fec0000002000 */
[----:B0-----:R-:W-:-:S13]  /*0ab0*/  ISETP.GE.AND P0, PT, R31, UR4, PT ;  /* 0x000000041f007c0c */ /* 0x001fda000bf06270 */
[----:B------:R-:W-:Y:S05]  /*0ac0*/  @P0 BRA `(.L_x_10399) ;  /* 0x0000019000140947 */ /* 0x000fea0003800000 */
[----:B------:R-:W0:Y:S01]  /*0ad0*/  S2R R0, SR_TID.X ;  /* 0x0000000000007919 */ /* 0x000e220000002100 */
[----:B------:R-:W-:Y:S01]  /*0ae0*/  IMAD.MOV.U32 R19, RZ, RZ, -0x2 ;  /* 0xfffffffeff137424 */ /* 0x000fe200078e00ff */
[----:B------:R-:W-:Y:S01]  /*0af0*/  R2UR UR40, R2 ;  /* 0x00000000022872ca */ /* 0x000fe200000e0000 */
[----:B------:R-:W-:Y:S01]  /*0b00*/  IMAD.MOV.U32 R137, RZ, RZ, RZ ;  /* 0x000000ffff897224 */ /* 0x000fe200078e00ff */
[----:B------:R-:W-:Y:S01]  /*0b10*/  MOV R157, RZ ;  /* 0x000000ff009d7202 */ /* 0x000fe20000000f00 */
[----:B------:R-:W-:Y:S01]  /*0b20*/  IMAD.MOV.U32 R141, RZ, RZ, RZ ;  /* 0x000000ffff8d7224 */ /* 0x000fe200078e00ff */
[----:B------:R-:W-:Y:S01]  /*0b30*/  ULOP3.LUT UR39, UR36, 0x1, URZ, 0xfc, !UPT ;  /* 0x0000000124277892 */ /* 0x000fe2000f8efc3f */
[----:B------:R-:W-:-:S08]  /*0b40*/  UMOV UR37, URZ ;  /* 0x0000003f00257c82 */ /* 0x000fd00008000000 */
[----:B------:R-:W-:Y:S01]  /*0b50*/  UIADD3 UR40, UR40, 0xc400, URZ ;  /* 0x0000c40028287890 */ /* 0x000fe2000fffe03f */
[----:B0-----:R-:W-:-:S05]  /*0b60*/  VIADD R21, R0, 0xffffff80 ;  /* 0xffffff8000157836 */ /* 0x001fca0000000000 */
[----:B------:R-:W-:Y:S02]  /*0b70*/  LEA.HI R5, R21, R21, RZ, 0x1 ;  /* 0x0000001515057211 */ /* 0x000fe400078f08ff */
[----:B------:R-:W-:Y:S02]  /*0b80*/  SHF.R.S32.HI R0, RZ, 0x1f, R21 ;  /* 0x0000001fff007819 */ /* 0x000fe40000011415 */
[----:B------:R-:W-:Y:S02]  /*0b90*/  LOP3.LUT R3, R5, 0xfffffffe, RZ, 0xc0, !PT ;  /* 0xfffffffe05037812 */ /* 0x000fe400078ec0ff */
[----:B------:R-:W-:Y:S02]  /*0ba0*/  SHF.R.S32.HI R140, RZ, 0x1, R5 ;  /* 0x00000001ff8c7819 */ /* 0x000fe40000011405 */
[----:B------:R-:W-:Y:S02]  /*0bb0*/  IADD3 R22, R21, -R3, RZ ;  /* 0x8000000315167210 */ /* 0x000fe40007ffe0ff */
[----:B------:R-:W-:-:S02]  /*0bc0*/  LEA.HI R4, R0, R21, RZ, 0x4 ;  /* 0x0000001500047211 */ /* 0x000fc400078f20ff */
[----:B------:R-:W-:Y:S01]  /*0bd0*/  LEA.HI R6, R5, R140, RZ, 0x1 ;  /* 0x0000008c05067211 */ /* 0x000fe200078f08ff */
[----:B------:R-:W-:Y:S01]  /*0be0*/  IMAD.SHL.U32 R138, R22, 0x4, RZ ;  /* 0x00000004168a7824 */ /* 0x000fe200078e00ff */
[----:B------:R-:W-:Y:S02]  /*0bf0*/  SHF.R.S32.HI R3, RZ, 0x4, R4 ;  /* 0x00000004ff037819 */ /* 0x000fe40000011404 */
[----:B------:R-:W-:Y:S01]  /*0c00*/  LOP3.LUT R7, R6, 0x7fffffe, RZ, 0xc0, !PT ;  /* 0x07fffffe06077812 */ /* 0x000fe200078ec0ff */
[----:B------:R-:W-:Y:S01]  /*0c10*/  VIADD R8, R138, 0x10 ;  /* 0x000000108a087836 */ /* 0x000fe20000000000 */
[----:B------:R-:W-:Y:S01]  /*0c20*/  LEA.HI R5, R4, R3, RZ, 0x1 ;  /* 0x0000000304057211 */ /* 0x000fe200078f08ff */
[----:B------:R-:W-:Y:S01]  /*0c30*/  VIADD R20, R138, 0x20 ;  /* 0x000000208a147836 */ /* 0x000fe20000000000 */
[----:B------:R-:W-:Y:S02]  /*0c40*/  LOP3.LUT R4, R4, 0xfffffff0, RZ, 0xc0, !PT ;  /* 0xfffffff004047812 */ /* 0x000fe400078ec0ff */
[----:B------:R0:W-:Y:S01]  /*0c50*/  STL [R1+0x24], R8 ;  /* 0x0000240801007387 */ /* 0x0001e20000100800 */
[----:B------:R-:W-:-:S02]  /*0c60*/  IADD3 R9, R138, R8, RZ ;  /* 0x000000088a097210 */ /* 0x000fc40007ffe0ff */
[----:B------:R-:W-:Y:S01]  /*0c70*/  LOP3.LUT R6, R5, 0x1ffffffe, RZ, 0xc0, !PT ;  /* 0x1ffffffe05067812 */ /* 0x000fe200078ec0ff */
[----:B------:R-:W-:Y:S01]  /*0c80*/  IMAD.IADD R5, R138, 0x1, R20 ;  /* 0x000000018a057824 */ /* 0x000fe200078e0214 */
[----:B------:R-:W-:Y:S01]  /*0c90*/  SHF.R.S32.HI R10, RZ, 0x1f, R9 ;  /* 0x0000001fff0a7819 */ /* 0x000fe20000011409 */
[----:B------:R-:W-:Y:S01]  /*0ca0*/  IMAD.IADD R4, R21, 0x1, -R4 ;  /* 0x0000000115047824 */ /* 0x000fe200078e0a04 */
[----:B------:R-:W-:Y:S01]  /*0cb0*/  STL [R1+0x50], R20 ;  /* 0x0000501401007387 */ /* 0x000fe20000100800 */
[----:B------:R-:W-:Y:S01]  /*0cc0*/  IMAD.IADD R6, R3, 0x1, -R6 ;  /* 0x0000000103067824 */ /* 0x000fe200078e0a06 */
[----:B------:R-:W-:Y:S01]  /*0cd0*/  SHF.R.S32.HI R12, RZ, 0x1f, R5 ;  /* 0x0000001fff0c7819 */ /* 0x000fe20000011405 */
[----:B0-----:R-:W-:Y:S01]  /*0ce0*/  IMAD.IADD R8, R140, 0x1, -R7 ;  /* 0x000000018c087824 */ /* 0x001fe200078e0a07 */
[----:B------:R-:W-:Y:S01]  /*0cf0*/  LEA.HI R7, R0, R21, RZ, 0x2 ;  /* 0x0000001500077211 */ /* 0x000fe200078f10ff */
[----:B------:R-:W-:Y:S01]  /*0d00*/  IMAD.SHL.U32 R6, R6, 0x8, RZ ;  /* 0x0000000806067824 */ /* 0x000fe200078e00ff */
[----:B------:R-:W-:-:S02]  /*0d10*/  LEA.HI R15, R12, R5, RZ, 0x3 ;  /* 0x000000050c0f7211 */ /* 0x000fc400078f18ff */
[----:B------:R-:W-:Y:S02]  /*0d20*/  LEA R151, R3, R8, 0x3 ;  /* 0x0000000803977211 */ /* 0x000fe400078e18ff */
[----:B------:R-:W-:Y:S02]  /*0d30*/  LEA.HI R3, R0, R21, RZ, 0x7 ;  /* 0x0000001500037211 */ /* 0x000fe400078f38ff */
[----:B------:R-:W-:Y:S01]  /*0d40*/  LEA.HI R16, R12, R5, RZ, 0x5 ;  /* 0x000000050c107211 */ /* 0x000fe200078f28ff */
[----:B------:R-:W-:Y:S01]  /*0d50*/  IMAD.SHL.U32 R151, R151, 0x20, RZ ;  /* 0x0000002097977824 */ /* 0x000fe200078e00ff */
[----:B------:R-:W-:Y:S02]  /*0d60*/  LOP3.LUT R8, R3, 0xffffff80, RZ, 0xc0, !PT ;  /* 0xffffff8003087812 */ /* 0x000fe400078ec0ff */
[----:B------:R-:W-:Y:S02]  /*0d70*/  SHF.R.S32.HI R18, RZ, 0x7, R3 ;  /* 0x00000007ff127819 */ /* 0x000fe40000011403 */
[----:B------:R-:W-:Y:S01]  /*0d80*/  SHF.R.S32.HI R3, RZ, 0x1f, R4 ;  /* 0x0000001fff037819 */ /* 0x000fe20000011404 */
[----:B------:R-:W-:Y:S01]  /*0d90*/  IMAD.IADD R24, R21, 0x1, -R8 ;  /* 0x0000000115187824 */ /* 0x000fe200078e0a08 */
[----:B------:R-:W-:-:S02]  /*0da0*/  LEA.HI R5, R0, R21, RZ, 0x5 ;  /* 0x0000001500057211 */ /* 0x000fc400078f28ff */
[----:B------:R-:W-:Y:S02]  /*0db0*/  LEA.HI R3, R3, R4, RZ, 0x3 ;  /* 0x0000000403037211 */ /* 0x000fe400078f18ff */
[--C-:B------:R-:W-:Y:S02]  /*0dc0*/  SHF.R.S32.HI R25, RZ, 0x2, R7.reuse ;  /* 0x00000002ff197819 */ /* 0x100fe40000011407 */
[----:B------:R-:W-:Y:S02]  /*0dd0*/  SHF.R.S32.HI R8, RZ, 0x1f, R7 ;  /* 0x0000001fff087819 */ /* 0x000fe40000011407 */
[CC--:B------:R-:W-:Y:S02]  /*0de0*/  LEA.HI R155, R10.reuse, R9.reuse, RZ, 0x3 ;  /* 0x000000090a9b7211 */ /* 0x0c0fe400078f18ff */
[----:B------:R-:W-:Y:S02]  /*0df0*/  LEA.HI R14, R10, R9, RZ, 0x5 ;  /* 0x000000090a0e7211 */ /* 0x000fe400078f28ff */
[----:B------:R-:W-:-:S02]  /*0e00*/  SHF.R.S32.HI R9, RZ, 0x1f, R24 ;  /* 0x0000001fff097819 */ /* 0x000fc40000011418 */
[----:B------:R-:W-:Y:S02]  /*0e10*/  SHF.R.S32.HI R0, RZ, 0x5, R5 ;  /* 0x00000005ff007819 */ /* 0x000fe40000011405 */
[C---:B------:R-:W-:Y:S02]  /*0e20*/  LOP3.LUT R5, R3.reuse, 0xfffffff8, RZ, 0xc0, !PT ;  /* 0xfffffff803057812 */ /* 0x040fe400078ec0ff */
[----:B------:R-:W-:Y:S01]  /*0e30*/  LEA.HI R13, R8, R25, RZ, 0x2 ;  /* 0x00000019080d7211 */ /* 0x000fe200078f10ff */
[----:B------:R-:W-:Y:S01]  /*0e40*/  IMAD R17, R0, 0x10, R4 ;  /* 0x0000001000117824 */ /* 0x000fe200078e0204 */
[----:B------:R-:W-:Y:S01]  /*0e50*/  SHF.L.U32 R3, R3, 0x6, RZ ;  /* 0x0000000603037819 */ /* 0x000fe200000006ff */
[----:B------:R-:W-:Y:S01]  /*0e60*/  IMAD.IADD R5, R4, 0x1, -R5 ;  /* 0x0000000104057824 */ /* 0x000fe200078e0a05 */
[----:B------:R-:W-:Y:S01]  /*0e70*/  LEA.HI R10, R9, R24, RZ, 0x2 ;  /* 0x00000018090a7211 */ /* 0x000fe200078f10ff */
[----:B------:R-:W-:Y:S01]  /*0e80*/  IMAD.HI R8, R18, 0x55555556, RZ ;  /* 0x5555555612087827 */ /* 0x000fe200078e02ff */
[----:B------:R-:W-:-:S02]  /*0e90*/  LOP3.LUT R3, R3, 0x7ffffe00, RZ, 0xc0, !PT ;  /* 0x7ffffe0003037812 */ /* 0x000fc400078ec0ff */
[----:B------:R-:W-:Y:S02]  /*0ea0*/  LOP3.LUT R13, R13, 0xfffffffc, RZ, 0xc0, !PT ;  /* 0xfffffffc0d0d7812 */ /* 0x000fe400078ec0ff */
[--C-:B------:R-:W-:Y:S02]  /*0eb0*/  SHF.R.S32.HI R11, RZ, 0x2, R10.reuse ;  /* 0x00000002ff0b7819 */ /* 0x100fe4000001140a */
[----:B------:R-:W-:Y:S02]  /*0ec0*/  SHF.R.S32.HI R12, RZ, 0x1f, R10 ;  /* 0x0000001fff0c7819 */ /* 0x000fe4000001140a */
[----:B------:R-:W-:Y:S02]  /*0ed0*/  LOP3.LUT R10, R10, 0x7ffffffc, RZ, 0xc0, !PT ;  /* 0x7ffffffc0a0a7812 */ /* 0x000fe400078ec0ff */
[----:B------:R-:W-:Y:S01]  /*0ee0*/  LEA R3, R0, R3, 0xa ;  /* 0x0000000300037211 */ /* 0x000fe200078e50ff */
[----:B------:R-:W-:Y:S01]  /*0ef0*/  IMAD.IADD R0, R25, 0x1, -R13 ;  /* 0x0000000119007824 */ /* 0x000fe200078e0a0d */
[----:B------:R-:W-:Y:S01]  /*0f00*/  LEA.HI R12, R12, R11, RZ, 0x3 ;  /* 0x0000000b0c0c7211 */ /* 0x000fe200078f18ff */
[----:B------:R-:W-:Y:S01]  /*0f10*/  IMAD.IADD R10, R24, 0x1, -R10 ;  /* 0x00000001180a7824 */ /* 0x000fe200078e0a0a */
[----:B------:R-:W-:-:S02]  /*0f20*/  SHF.R.S32.HI R16, RZ, 0x5, R16 ;  /* 0x00000005ff107819 */ /* 0x000fc40000011410 */
[----:B------:R-:W-:Y:S01]  /*0f30*/  SHF.L.U32 R142, R0, 0x6, RZ ;  /* 0x00000006008e7819 */ /* 0x000fe200000006ff */
[----:B------:R-:W-:Y:S01]  /*0f40*/  IMAD R4, R10, R19, 0x80 ;  /* 0x000000800a047424 */ /* 0x000fe200078e0213 */
[----:B------:R-:W-:Y:S01]  /*0f50*/  LOP3.LUT R12, R12, 0xfffffff8, RZ, 0xc0, !PT ;  /* 0xfffffff80c0c7812 */ /* 0x000fe200078ec0ff */
[----:B------:R-:W-:Y:S01]  /*0f60*/  IMAD R16, R16, 0x1800, R151 ;  /* 0x0000180010107824 */ /* 0x000fe200078e0297 */
[----:B------:R-:W-:Y:S02]  /*0f70*/  LOP3.LUT R142, R142, 0xc0, RZ, 0xc0, !PT ;  /* 0x000000c08e8e7812 */ /* 0x000fe400078ec0ff */
[----:B------:R0:W-:Y:S01]  /*0f80*/  STL [R1+0xb8], R4 ;  /* 0x0000b80401007387 */ /* 0x0001e20000100800 */
[----:B------:R-:W-:Y:S01]  /*0f90*/  LEA.HI R9, R9, R24, RZ, 0x5 ;  /* 0x0000001809097211 */ /* 0x000fe200078f28ff */
[----:B------:R-:W-:Y:S01]  /*0fa0*/  IMAD.IADD R12, R11, 0x1, -R12 ;  /* 0x000000010b0c7824 */ /* 0x000fe200078e0a0c */
[----:B------:R-:W-:Y:S01]  /*0fb0*/  SHF.R.U32.HI R143, RZ, 0x3, R142 ;  /* 0x00000003ff8f7819 */ /* 0x000fe2000001168e */
[----:B------:R1:W-:Y:S01]  /*0fc0*/  STL [R1+0x7c], R0 ;  /* 0x00007c0001007387 */ /* 0x0003e20000100800 */
[C---:B------:R-:W-:Y:S01]  /*0fd0*/  R2P PR, R5.reuse, 0x6 ;  /* 0x0000000605007804 */ /* 0x040fe20000000000 */
[----:B------:R-:W-:Y:S01]  /*0fe0*/  IMAD.SHL.U32 R5, R5, 0x40, RZ ;  /* 0x0000004005057824 */ /* 0x000fe200078e00ff */
[----:B------:R-:W-:-:S02]  /*0ff0*/  LEA.HI R8, R8, R8, RZ, 0x1 ;  /* 0x0000000808087211 */ /* 0x000fc400078f08ff */
[----:B------:R-:W-:Y:S02]  /*1000*/  SHF.R.S32.HI R9, RZ, 0x5, R9 ;  /* 0x00000005ff097819 */ /* 0x000fe40000011409 */
[----:B0-----:R-:W-:Y:S01]  /*1010*/  LOP3.LUT R4, R142, 0x18, R15, 0xf8, !PT ;  /* 0x000000188e047812 */ /* 0x001fe200078ef80f */
[----:B------:R-:W-:Y:S01]  /*1020*/  IMAD R8, R8, -0x3, R18 ;  /* 0xfffffffd08087824 */ /* 0x000fe200078e0212 */
[----:B------:R-:W-:Y:S01]  /*1030*/  LOP3.LUT R5, R5, 0x1c0, RZ, 0xc0, !PT ;  /* 0x000001c005057812 */ /* 0x000fe200078ec0ff */
[--C-:B-1----:R-:W-:Y:S01]  /*1040*/  IMAD.U32 R0, R17, 0x20, R6.reuse ;  /* 0x0000002011007824 */ /* 0x102fe200078e0006 */
[----:B------:R-:W-:Y:S01]  /*1050*/  LOP3.LUT R13, R4, R143, RZ, 0x3c, !PT ;  /* 0x0000008f040d7212 */ /* 0x000fe200078e3cff */
[----:B------:R-:W-:Y:S01]  /*1060*/  IMAD.MOV.U32 R18, RZ, RZ, RZ ;  /* 0x000000ffff127224 */ /* 0x000fe200078e00ff */
[----:B------:R-:W-:Y:S02]  /*1070*/  LEA R9, R9, R12, 0x4 ;  /* 0x0000000c09097211 */ /* 0x000fe400078e20ff */
[----:B------:R-:W-:Y:S01]  /*1080*/  LOP3.LUT R7, R7, 0xfffffffc, RZ, 0xc0, !PT ;  /* 0xfffffffc07077812 */ /* 0x000fe200078ec0ff */
[----:B------:R-:W-:Y:S01]  /*1090*/  IMAD.IADD R13, R16, 0x1, R13 ;  /* 0x00000001100d7824 */ /* 0x000fe200078e020d */
[----:B------:R-:W-:Y:S01]  /*10a0*/  LOP3.LUT R6, R5, 0x8, R6, 0xf8, !PT ;  /* 0x0000000805067812 */ /* 0x000fe200078ef806 */
[----:B------:R-:W-:Y:S01]  /*10b0*/  IMAD.SHL.U32 R16, R22, 0x8, RZ ;  /* 0x0000000816107824 */ /* 0x000fe200078e00ff */
[----:B------:R-:W-:Y:S01]  /*10c0*/  SHF.R.U32.HI R5, RZ, 0x3, R5 ;  /* 0x00000003ff057819 */ /* 0x000fe20000011605 */
[----:B------:R-:W-:Y:S01]  /*10d0*/  IMAD R10, R8, 0x40, R9 ;  /* 0x00000040080a7824 */ /* 0x000fe200078e0209 */
[C---:B------:R-:W-:Y:S01]  /*10e0*/  IADD3 R4, R138.reuse, 0x8, RZ ;  /* 0x000000088a047810 */ /* 0x040fe20007ffe0ff */
[----:B------:R-:W-:Y:S01]  /*10f0*/  IMAD.IADD R21, R21, 0x1, -R7 ;  /* 0x0000000115157824 */ /* 0x000fe200078e0a07 */
[----:B------:R-:W-:Y:S01]  /*1100*/  IADD3 R7, R138, 0x28, RZ ;  /* 0x000000288a077810 */ /* 0x000fe20007ffe0ff */
[----:B------:R-:W-:Y:S01]  /*1110*/  VIADD R22, R16, 0x30 ;  /* 0x0000003010167836 */ /* 0x000fe20000000000 */
[----:B------:R-:W-:Y:S01]  /*1120*/  LOP3.LUT R6, R6, R5, RZ, 0x3c, !PT ;  /* 0x0000000506067212 */ /* 0x000fe200078e3cff */
[----:B------:R-:W-:Y:S01]  /*1130*/  VIADD R19, R16, 0x40 ;  /* 0x0000004010137836 */ /* 0x000fe20000000000 */
[----:B------:R0:W-:Y:S01]  /*1140*/  STL [R1+0xc0], R0 ;  /* 0x0000c00001007387 */ /* 0x0001e20000100800 */
[----:B------:R-:W-:Y:S01]  /*1150*/  VIADD R5, R138, 0x18 ;  /* 0x000000188a057836 */ /* 0x000fe20000000000 */
[----:B------:R-:W-:Y:S01]  /*1160*/  SHF.R.S32.HI R12, RZ, 0x1f, R22 ;  /* 0x0000001fff0c7819 */ /* 0x000fe20000011416 */
[----:B------:R-:W-:Y:S01]  /*1170*/  VIADD R136, R16, 0x50 ;  /* 0x0000005010887836 */ /* 0x000fe20000000000 */
[----:B------:R-:W-:Y:S01]  /*1180*/  STL [R1+0xb4], R10 ;  /* 0x0000b40a01007387 */ /* 0x000fe20000100800 */
[----:B------:R-:W-:-:S02]  /*1190*/  SHF.R.S32.HI R8, RZ, 0x1f, R19 ;  /* 0x0000001fff087819 */ /* 0x000fc40000011413 */
[----:B------:R-:W-:Y:S01]  /*11a0*/  SHF.R.S32.HI R14, RZ, 0x5, R14 ;  /* 0x00000005ff0e7819 */ /* 0x000fe2000001140e */
[----:B------:R-:W-:Y:S01]  /*11b0*/  STL [R1+0x54], R7 ;  /* 0x0000540701007387 */ /* 0x000fe20000100800 */
[----:B------:R-:W-:Y:S02]  /*11c0*/  SHF.R.S32.HI R9, RZ, 0x1f, R136 ;  /* 0x0000001fff097819 */ /* 0x000fe40000011488 */
[----:B0-----:R-:W-:Y:S01]  /*11d0*/  LOP3.LUT R0, R142, 0x18, R155, 0xf8, !PT ;  /* 0x000000188e007812 */ /* 0x001fe200078ef89b */
[----:B------:R0:W-:Y:S01]  /*11e0*/  STL [R1+0x4c], R4 ;  /* 0x00004c0401007387 */ /* 0x0001e20000100800 */
[----:B------:R-:W-:Y:S01]  /*11f0*/  IADD3 R3, R3, R6, RZ ;  /* 0x0000000603037210 */ /* 0x000fe20007ffe0ff */
[----:B------:R-:W-:Y:S01]  /*1200*/  IMAD R14, R14, 0x1800, R151 ;  /* 0x000018000e0e7824 */ /* 0x000fe200078e0297 */
[----:B------:R-:W-:Y:S01]  /*1210*/  LOP3.LUT R11, R0, R143, RZ, 0x3c, !PT ;  /* 0x0000008f000b7212 */ /* 0x000fe200078e3cff */
[----:B------:R1:W-:Y:S01]  /*1220*/  STL [R1+0x48], R5 ;  /* 0x0000480501007387 */ /* 0x0003e20000100800 */
[----:B------:R-:W-:Y:S01]  /*1230*/  LEA.HI R0, R21, R21, RZ, 0x1 ;  /* 0x0000001515007211 */ /* 0x000fe200078f08ff */
[----:B------:R-:W-:Y:S01]  /*1240*/  IMAD.MOV.U32 R6, RZ, RZ, 0x40 ;  /* 0x00000040ff067424 */ /* 0x000fe200078e00ff */
[----:B------:R-:W-:Y:S01]  /*1250*/  SHF.R.S32.HI R17, RZ, 0x1f, R16 ;  /* 0x0000001fff117819 */ /* 0x000fe20000011410 */
[----:B------:R-:W-:Y:S01]  /*1260*/  STL [R1+0x20], R12 ;  /* 0x0000200c01007387 */ /* 0x000fe20000100800 */
[----:B------:R-:W-:Y:S01]  /*1270*/  IMAD.IADD R11, R14, 0x1, R11 ;  /* 0x000000010e0b7824 */ /* 0x000fe200078e020b */
[----:B0-----:R-:W-:-:S02]  /*1280*/  SHF.R.S32.HI R4, RZ, 0x1f, R20 ;  /* 0x0000001fff047819 */ /* 0x001fc40000011414 */
[----:B------:R0:W-:Y:S01]  /*1290*/  STL [R1+0x1c], R8 ;  /* 0x00001c0801007387 */ /* 0x0001e20000100800 */
[----:B------:R-:W-:Y:S02]  /*12a0*/  LOP3.LUT R0, R0, 0x1ffffffe, RZ, 0xc0, !PT ;  /* 0x1ffffffe00007812 */ /* 0x000fe400078ec0ff */
[----:B-1----:R-:W-:Y:S01]  /*12b0*/  SHF.R.S32.HI R5, RZ, 0x1f, R7 ;  /* 0x0000001fff057819 */ /* 0x002fe20000011407 */
[----:B------:R-:W-:Y:S01]  /*12c0*/  STL [R1+0x18], R9 ;  /* 0x0000180901007387 */ /* 0x000fe20000100800 */
[----:B------:R-:W-:Y:S01]  /*12d0*/  SEL R6, R6, 0xffffffc0, !P2 ;  /* 0xffffffc006067807 */ /* 0x000fe20005000000 */
[----:B------:R-:W-:Y:S01]  /*12e0*/  IMAD.IADD R0, R21, 0x1, -R0 ;  /* 0x0000000115007824 */ /* 0x000fe200078e0a00 */
[----:B------:R-:W-:Y:S01]  /*12f0*/  SHF.L.U64.HI R5, R7, 0x1, R5 ;  /* 0x0000000107057819 */ /* 0x000fe20000010205 */
[----:B------:R-:W-:Y:S01]  /*1300*/  IMAD R7, R3, 0x2, R2 ;  /* 0x0000000203077824 */ /* 0x000fe200078e0202 */
[----:B------:R-:W-:Y:S02]  /*1310*/  SHF.R.S32.HI R155, RZ, 0x3, R155 ;  /* 0x00000003ff9b7819 */ /* 0x000fe4000001149b */
[----:B0-----:R-:W-:Y:S01]  /*1320*/  SHF.L.U64.HI R8, R20, 0x1, R4 ;  /* 0x0000000114087819 */ /* 0x001fe20000010204 */
[----:B------:R-:W-:Y:S01]  /*1330*/  VIADD R3, R7, 0x21800 ;  /* 0x0002180007037836 */ /* 0x000fe20000000000 */
[----:B------:R-:W-:-:S02]  /*1340*/  LOP3.LUT R4, R142, 0x8, R16, 0xf8, !PT ;  /* 0x000000088e047812 */ /* 0x000fc400078ef810 */
[----:B------:R-:W-:Y:S01]  /*1350*/  SHF.R.S32.HI R156, RZ, 0x3, R15 ;  /* 0x00000003ff9c7819 */ /* 0x000fe2000001140f */
[----:B------:R0:W-:Y:S01]  /*1360*/  STL [R1+0xa0], R8 ;  /* 0x0000a00801007387 */ /* 0x0001e20000100800 */
[----:B------:R-:W-:-:S03]  /*1370*/  LOP3.LUT R4, R4, R143, RZ, 0x3c, !PT ;  /* 0x0000008f04047212 */ /* 0x000fc600078e3cff */
[----:B------:R1:W-:Y:S01]  /*1380*/  STL [R1+0xa4], R5 ;  /* 0x0000a40501007387 */ /* 0x0003e20000100800 */
[----:B------:R-:W-:-:S03]  /*1390*/  IADD3 R4, R151, R4, RZ ;  /* 0x0000000497047210 */ /* 0x000fc60007ffe0ff */
[----:B------:R-:W-:Y:S01]  /*13a0*/  STL [R1+0x60], R7 ;  /* 0x0000600701007387 */ /* 0x000fe20000100800 */
[----:B0-----:R-:W-:-:S03]  /*13b0*/  LOP3.LUT R8, R142, 0x18, R16, 0xf8, !PT ;  /* 0x000000188e087812 */ /* 0x001fc600078ef810 */
[----:B------:R0:W-:Y:S01]  /*13c0*/  STL [R1+0x78], R4 ;  /* 0x0000780401007387 */ /* 0x0001e20000100800 */
[----:B------:R-:W-:Y:S02]  /*13d0*/  LOP3.LUT R8, R8, R143, RZ, 0x3c, !PT ;  /* 0x0000008f08087212 */ /* 0x000fe400078e3cff */
[----:B-1----:R-:W-:-:S03]  /*13e0*/  LEA R5, R13, UR40, 0x1 ;  /* 0x000000280d057c11 */ /* 0x002fc6000f8e08ff */
[----:B------:R-:W-:Y:S02]  /*13f0*/  IMAD.IADD R8, R151, 0x1, R8 ;  /* 0x0000000197087824 */ /* 0x000fe400078e0208 */
[----:B0-----:R-:W-:Y:S01]  /*1400*/  VIADD R4, R7, 0x21820 ;  /* 0x0002182007047836 */ /* 0x001fe20000000000 */
[----:B------:R-:W-:Y:S02]  /*1410*/  LEA R7, R11, UR40, 0x1 ;  /* 0x000000280b077c11 */ /* 0x000fe4000f8e08ff */
[----:B------:R-:W-:-:S03]  /*1420*/  @P1 IADD3 R4, R3, -0x20, RZ ;  /* 0xffffffe003041810 */ /* 0x000fc60007ffe0ff */
[----:B------:R0:W-:Y:S04]  /*1430*/  STL [R1+0xac], R7 ;  /* 0x0000ac0701007387 */ /* 0x0001e80000100800 */
[----:B------:R1:W-:Y:S01]  /*1440*/  STL [R1+0xa8], R5 ;  /* 0x0000a80501007387 */ /* 0x0003e20000100800 */
[----:B0-----:R-:W-:Y:S01]  /*1450*/  LEA R7, R8, UR40, 0x1 ;  /* 0x0000002808077c11 */ /* 0x001fe2000f8e08ff */
[----:B-1----:R-:W-:-:S04]  /*1460*/  IMAD R5, R0, 0x8, R10 ;  /* 0x0000000800057824 */ /* 0x002fc800078e020a */
[----:B------:R-:W-:Y:S01]  /*1470*/  STL [R1+0xb0], R7 ;  /* 0x0000b00701007387 */ /* 0x000fe20000100800 */
[----:B------:R-:W-:Y:S02]  /*1480*/  IMAD.IADD R0, R3, 0x1, R6 ;  /* 0x0000000103007824 */ /* 0x000fe400078e0206 */
[----:B------:R-:W-:Y:S01]  /*1490*/  IMAD.IADD R3, R6, 0x1, R4 ;  /* 0x0000000106037824 */ /* 0x000fe200078e0204 */
[----:B------:R-:W-:Y:S04]  /*14a0*/  STL [R1+0x80], R4 ;  /* 0x0000800401007387 */ /* 0x000fe80000100800 */
[----:B------:R-:W-:Y:S04]  /*14b0*/  STL [R1+0xbc], R5 ;  /* 0x0000bc0501007387 */ /* 0x000fe80000100800 */
[----:B------:R0:W-:Y:S04]  /*14c0*/  STL [R1+0x68], R0 ;  /* 0x0000680001007387 */ /* 0x0001e80000100800 */
[----:B------:R1:W-:Y:S01]  /*14d0*/  STL [R1+0x64], R3 ;  /* 0x0000640301007387 */ /* 0x0003e20000100800 */
[----:B0-----:R-:W-:-:S05]  /*14e0*/  IADD3 R0, R4, 0x6000, RZ ;  /* 0x0000600004007810 */ /* 0x001fca0007ffe0ff */
[----:B------:R1:W-:Y:S02]  /*14f0*/  STL [R1+0x84], R0 ;  /* 0x0000840001007387 */ /* 0x0003e40000100800 */
.L_x_10541:
[----:B0-----:R-:W0:Y:S02]  /*1500*/  LDC.64 R4, c[0x0][0xc88] ;  /* 0x00032200ff047b82 */ /* 0x001e240000000a00 */
[----:B0-----:R-:W-:-:S05]  /*1510*/  IMAD.WIDE R4, R31, 0x4, R4 ;  /* 0x000000041f047825 */ /* 0x001fca00078e0204 */
[----:B-12---:R-:W2:Y:S01]  /*1520*/  LDG.E R0, desc[UR42][R4.64] ;  /* 0x0000002a04007981 */ /* 0x006ea2000c1e1900 */
[----:B------:R-:W-:Y:S05]  /*1530*/  YIELD ;  /* 0x0000000000007946 */ /* 0x000fea0003800000 */
[----:B------:R-:W-:Y:S01]  /*1540*/  ULDC.64 UR4, c[0x0][0xa28] ;  /* 0x00028a0000047ab9 */ /* 0x000fe20000000a00 */
[----:B------:R-:W-:Y:S01]  /*1550*/  ULDC.64 UR8, c[0x0][0xa18] ;  /* 0x0002860000087ab9 */ /* 0x000fe20000000a00 */
[----:B------:R-:W-:Y:S01]  /*1560*/  ISETP.NE.U32.AND P1, PT, RZ, UR4, PT ;  /* 0x00000004ff007c0c */ /* 0x000fe2000bf25070 */
[----:B------:R-:W-:Y:S01]  /*1570*/  ULDC.64 UR6, c[0x0][0xa08] ;  /* 0x0002820000067ab9 */ /* 0x000fe20000000a00 */
[----:B------:R-:W-:Y:S01]  /*1580*/  IMAD.MOV.U32 R85, RZ, RZ, RZ ;  /* 0x000000ffff557224 */ /* 0x000fe200078e00ff */
[----:B------:R-:W-:-:S02]  /*1590*/  ISETP.NE.U32.AND P0, PT, RZ, UR6, PT ;  /* 0x00000006ff007c0c */ /* 0x000fc4000bf05070 */
[----:B------:R-:W-:Y:S02]  /*15a0*/  ISETP.NE.AND.EX P1, PT, RZ, UR5, PT, P1 ;  /* 0x00000005ff007c0c */ /* 0x000fe4000bf25310 */
[----:B------:R-:W-:Y:S02]  /*15b0*/  ISETP.NE.AND.EX P0, PT, RZ, UR7, PT, P0 ;  /* 0x00000007ff007c0c */ /* 0x000fe4000bf05300 */
[----:B--2-4-:R-:W-:Y:S01]  /*15c0*/  SHF.R.S32.HI R3, RZ, 0x1f, R0 ;  /* 0x0000001fff037819 */ /* 0x014fe20000011400 */
[----:B------:R-:W-:Y:S08]  /*15d0*/  STL [R1+0x94], R0 ;  /* 0x0000940001007387 */ /* 0x000ff00000100800 */
[C---:B------:R-:W-:Y:S01]  /*15e0*/  @P1 LEA R6, P2, R0.reuse, UR4, 0x2 ;  /* 0x0000000400061c11 */ /* 0x040fe2000f8410ff */
[C---:B---3--:R-:W-:Y:S01]  /*15f0*/  IMAD.SHL.U32 R33, R0.reuse, 0x4, RZ ;  /* 0x0000000400217824 */ /* 0x048fe200078e00ff */
[C-C-:B------:R-:W-:Y:S01]  /*1600*/  SHF.L.U64.HI R32, R0.reuse, 0x2, R3.reuse ;  /* 0x0000000200207819 */ /* 0x140fe20000010203 */
[----:B------:R0:W-:Y:S01]  /*1610*/  STL [R1+0x9c], R3 ;  /* 0x00009c0301007387 */ /* 0x0001e20000100800 */
[----:B------:R-:W-:-:S02]  /*1620*/  @P1 LEA.HI.X R7, R0, UR5, R3, 0x2, P2 ;  /* 0x0000000500071c11 */ /* 0x000fc400090f1403 */
[----:B------:R-:W-:Y:S01]  /*1630*/  ISETP.NE.U32.AND P2, PT, RZ, UR8, PT ;  /* 0x00000008ff007c0c */ /* 0x000fe2000bf45070 */
[----:B------:R-:W-:Y:S01]  /*1640*/  ULDC UR4, c[0x0][0x288] ;  /* 0x0000a20000047ab9 */ /* 0x000fe20000000800 */
[C---:B------:R-:W-:Y:S01]  /*1650*/  IADD3 R8, P3, R33.reuse, UR6, RZ ;  /* 0x0000000621087c10 */ /* 0x040fe2000ff7e0ff */
[----:B------:R1:W-:Y:S01]  /*1660*/  STL [R1+0x8c], R33 ;  /* 0x00008c2101007387 */ /* 0x0003e20000100800 */
[----:B------:R-:W-:Y:S01]  /*1670*/  ISETP.NE.AND.EX P2, PT, RZ, UR9, PT, P2 ;  /* 0x00000009ff007c0c */ /* 0x000fe2000bf45320 */
[----:B0-----:R-:W-:Y:S01]  /*1680*/  IMAD.MOV.U32 R3, RZ, RZ, RZ ;  /* 0x000000ffff037224 */ /* 0x001fe200078e00ff */
[----:B------:R-:W-:Y:S01]  /*1690*/  MOV R100, UR4 ;  /* 0x0000000400647c02 */ /* 0x000fe20008000f00 */
[----:B------:R-:W-:Y:S01]  /*16a0*/  ULDC.64 UR4, c[0x0][0x418] ;  /* 0x0001060000047ab9 */ /* 0x000fe20000000a00 */
[C---:B------:R-:W-:Y:S01]  /*16b0*/  IADD3.X R9, R32.reuse, UR7, RZ, P3, !PT ;  /* 0x0000000720097c10 */ /* 0x040fe20009ffe4ff */
[----:B------:R1:W-:Y:S04]  /*16c0*/  STL [R1+0x90], R32 ;  /* 0x0000902001007387 */ /* 0x0003e80000100800 */
[----:B------:R1:W5:Y:S04]  /*16d0*/  @P1 LDG.E R3, desc[UR42][R6.64] ;  /* 0x0000002a06031981 */ /* 0x000368000c1e1900 */
[----:B------:R-:W-:Y:S01]  /*16e0*/  @P2 IADD3 R4, P1, R33, UR8, RZ ;  /* 0x0000000821042c10 */ /* 0x000fe2000ff3e0ff */
[----:B------:R1:W5:Y:S03]  /*16f0*/  @P0 LDG.E R85, desc[UR42][R8.64] ;  /* 0x0000002a08550981 */ /* 0x000366000c1e1900 */
[----:B------:R-:W-:-:S05]  /*1700*/  @P2 IADD3.X R5, R32, UR9, RZ, P1, !PT ;  /* 0x0000000920052c10 */ /* 0x000fca0008ffe4ff */
[----:B------:R1:W5:Y:S01]  /*1710*/  @P2 LDG.E R100, desc[UR42][R4.64] ;  /* 0x0000002a04642981 */ /* 0x000362000c1e1900 */
[----:B------:R-:W-:Y:S01]  /*1720*/  UISETP.NE.U32.AND UP0, UPT, UR4, URZ, UPT ;  /* 0x0000003f0400728c */ /* 0x000fe2000bf05070 */
[----:B------:R-:W-:Y:S02]  /*1730*/  IMAD.MOV.U32 R25, RZ, RZ, R0 ;  /* 0x000000ffff197224 */ /* 0x000fe400078e0000 */
        /* <DEDUP_REMOVED lines=8> */
[----:B-1----:R-:W-:Y:S06]  /*17c0*/  @P2 BRA `(.L_x_10400) ;  /* 0x0000000000242947 */ /* 0x002fec0003800000 */
        /* <DEDUP_REMOVED lines=9> */
.L_x_10400:
[----:B------:R-:W-:Y:S01]  /*1860*/  ULDC.64 UR4, c[0x0][0xa20] ;  /* 0x0002880000047ab9 */ /* 0x000fe20000000a00 */
[----:B------:R0:W-:Y:S01]  /*1870*/  STL [R1+0x98], R29 ;  /* 0x0000981d01007387 */ /* 0x0001e20000100800 */
[----:B------:R-:W-:-:S03]  /*1880*/  ISETP.NE.U32.AND P1, PT, RZ, UR4, PT ;  /* 0x00000004ff007c0c */ /* 0x000fc6000bf25070 */
[----:B------:R0:W-:Y:S01]  /*1890*/  STL [R1+0x88], R30 ;  /* 0x0000881e01007387 */ /* 0x0001e20000100800 */
[----:B------:R-:W-:-:S13]  /*18a0*/  ISETP.NE.AND.EX P1, PT, RZ, UR5, PT, P1 ;  /* 0x00000005ff007c0c */ /* 0x000fda000bf25310 */
[----:B0-----:R-:W-:Y:S05]  /*18b0*/  @!P1 BRA `(.L_x_10401) ;  /* 0x0000000000109947 */ /* 0x001fea0003800000 */
[----:B------:R-:W-:-:S04]  /*18c0*/  IADD3 R4, P0, R33, UR4, RZ ;  /* 0x0000000421047c10 */ /* 0x000fc8000ff1e0ff */
[----:B------:R-:W-:-:S05]  /*18d0*/  IADD3.X R5, R32, UR5, RZ, P0, !PT ;  /* 0x0000000520057c10 */ /* 0x000fca00087fe4ff */
[----:B------:R0:W5:Y:S01]  /*18e0*/  LDG.E R28, desc[UR42][R4.64] ;  /* 0x0000002a041c7981 */ /* 0x000162000c1e1900 */
[----:B------:R-:W-:Y:S05]  /*18f0*/  BRA `(.L_x_10402) ;  /* 0x0000000000107947 */ /* 0x000fea0003800000 */
.L_x_10401:
[----:B------:R-:W-:Y:S05]  /*1900*/  @!P0 BRA `(.L_x_10402) ;  /* 0x00000000000c8947 */ /* 0x000fea0003800000 */
[----:B------:R-:W2:Y:S04]  /*1910*/  LDG.E R5, desc[UR42][R8.64] ;  /* 0x0000002a08057981 */ /* 0x000ea8000c1e1900 */
[----:B------:R-:W2:Y:S02]  /*1920*/  LDG.E R28, desc[UR42][R8.64+0x4] ;  /* 0x0000042a081c7981 */ /* 0x000ea4000c1e1900 */
[----:B--2---:R-:W-:-:S07]  /*1930*/  IMAD.IADD R28, R28, 0x1, -R5 ;  /* 0x000000011c1c7824 */ /* 0x004fce00078e0a05 */
.L_x_10402:
        /* <DEDUP_REMOVED lines=9> */
[----:B------:R-:W-:Y:S01]  /*19d0*/  IMAD.MOV R74, RZ, RZ, -R11 ;  /* 0x000000ffff4a7224 */ /* 0x000fe200078e0a0b */
[----:B------:R-:W-:Y:S01]  /*19e0*/  ISETP.NE.U32.AND P1, PT, RZ, UR4, PT ;  /* 0x00000004ff007c0c */ /* 0x000fe2000bf25070 */
[----:B------:R-:W-:-:S03]  /*19f0*/  IMAD.MOV.U32 R97, RZ, RZ, R28 ;  /* 0x000000ffff617224 */ /* 0x000fc600078e001c */
        /* <DEDUP_REMOVED lines=42> */
[----:B0----5:R-:W-:Y:S05]  /*1ca0*/  CALL.ABS.NOINC R14 ;  /* 0x000000000e007343 */ /* 0x021fea0003c00000 */
.L_x_10405:
[----:B------:R-:W-:Y:S05]  /*1cb0*/  BSYNC B6 ;  /* 0x0000000000067941 */ /* 0x000fea0003800000 */
.L_x_10404:
        /* <DEDUP_REMOVED lines=8> */
[----:B------:R-:W-:Y:S01]  /*1d40*/  MOV R12, 0x1 ;  /* 0x00000001000c7802 */ /* 0x000fe20000000f00 */
[----:B------:R-:W-:Y:S01]  /*1d50*/  IMAD.U32 R5, RZ, RZ, UR5 ;  /* 0x00000005ff057e24 */ /* 0x000fe2000f8e00ff */
[----:B------:R-:W0:Y:S01]  /*1d60*/  LDC.64 R14, c[0x4][R14] ;  /* 0x010000000e0e7b82 */ /* 0x000e220000000a00 */
[----:B------:R-:W-:Y:S01]  /*1d70*/  ULDC.64 UR4, c[0x4][0x140] ;  /* 0x0100500000047ab9 */ /* 0x000fe20000000a00 */
[----:B------:R-:W-:Y:S01]  /*1d80*/  IMAD.U32 R10, RZ, RZ, UR6 ;  /* 0x00000006ff0a7e24 */ /* 0x000fe2000f8e00ff */
[----:B------:R-:W-:Y:S01]  /*1d90*/  MOV R7, UR5 ;  /* 0x0000000500077c02 */ /* 0x000fe20008000f00 */
[----:B------:R-:W-:-:S02]  /*1da0*/  IMAD.U32 R6, RZ, RZ, UR4 ;  /* 0x00000004ff067e24 */ /* 0x000fc4000f8e00ff */
[----:B------:R-:W-:Y:S02]  /*1db0*/  IMAD.U32 R11, RZ, RZ, UR7 ;  /* 0x00000007ff0b7e24 */ /* 0x000fe4000f8e00ff */
[----:B------:R-:W-:Y:S02]  /*1dc0*/  IMAD.MOV.U32 R8, RZ, RZ, 0x70 ;  /* 0x00000070ff087424 */ /* 0x000fe400078e00ff */
[----:B------:R-:W-:-:S07]  /*1dd0*/  IMAD.MOV.U32 R13, RZ, RZ, RZ ;  /* 0x000000ffff0d7224 */ /* 0x000fce00078e00ff */
[----:B------:R-:W-:-:S07]  /*1de0*/  LEPC R20, `(.L_x_10407) ;  /* 0x000000001014794e */ /* 0x000fce0000000000 */
[----:B0----5:R-:W-:Y:S05]  /*1df0*/  CALL.ABS.NOINC R14 ;  /* 0x000000000e007343 */ /* 0x021fea0003c00000 */
.L_x_10407:
[----:B------:R-:W-:Y:S05]  /*1e00*/  BSYNC B6 ;  /* 0x0000000000067941 */ /* 0x000fea0003800000 */
.L_x_10406:
[----:B------:R-:W-:Y:S01]  /*1e10*/  ULDC.64 UR4, c[0x0][0x9f8] ;  /* 0x00027e0000047ab9 */ /* 0x000fe20000000a00 */
[----:B------:R-:W0:Y:S01]  /*1e20*/  S2R R20, SR_TID.X ;  /* 0x0000000000147919 */ /* 0x000e220000002100 */
[----:B------:R-:W-:Y:S01]  /*1e30*/  ISETP.NE.U32.AND P0, PT, RZ, UR4, PT ;  /* 0x00000004ff007c0c */ /* 0x000fe2000bf05070 */
[----:B------:R-:W1:Y:S03]  /*1e40*/  LDC.64 R4, c[0x0][0x408] ;  /* 0x00010200ff047b82 */ /* 0x000e660000000a00 */
[----:B------:R-:W-:Y:S01]  /*1e50*/  ISETP.NE.AND.EX P0, PT, RZ, UR5, PT, P0 ;  /* 0x00000005ff007c0c */ /* 0x000fe2000bf05300 */
[----:B------:R-:W-:-:S04]  /*1e60*/  VIADD R0, R16, 0x10 ;  /* 0x0000001010007836 */ /* 0x000fc80000000000 */
[----:B------:R-:W2:Y:S08]  /*1e70*/  LDC R99, c[0x0][0x3f4] ;  /* 0x0000fd00ff637b82 */ /* 0x000eb00000000800 */
[----:B------:R-:W-:Y:S02]  /*1e80*/  @P0 IADD3 R6, P1, R33, UR4, RZ ;  /* 0x0000000421060c10 */ /* 0x000fe4000ff3e0ff */
[----:B------:R-:W3:Y:S02]  /*1e90*/  LDL R33, [R1+0x7c] ;  /* 0x00007c0001217983 */ /* 0x000ee40000100800 */
[----:B------:R-:W-:-:S05]  /*1ea0*/  @P0 IADD3.X R7, R32, UR5, RZ, P1, !PT ;  /* 0x0000000520070c10 */ /* 0x000fca0008ffe4ff */
[----:B------:R4:W3:Y:S01]  /*1eb0*/  @P0 LDG.E R25, desc[UR42][R6.64] ;  /* 0x0000002a06190981 */ /* 0x0008e2000c1e1900 */
[----:B0-----:R-:W-:-:S04]  /*1ec0*/  SHF.R.U32.HI R31, RZ, 0x7, R20 ;  /* 0x00000007ff1f7819 */ /* 0x001fc80000011614 */
[----:B------:R-:W-:Y:S01]  /*1ed0*/  ISETP.NE.AND P6, PT, R31, 0x1, PT ;  /* 0x000000011f00780c */ /* 0x000fe20003fc5270 */
[----:B----4-:R-:W0:-:S12]  /*1ee0*/  LDC.64 R6, c[0x0][0x3f8] ;  /* 0x0000fe00ff067b82 */ /* 0x010e180000000a00 */
[----:B------:R-:W-:Y:S05]  /*1ef0*/  @!P6 WARPSYNC.ALL ;  /* 0x000000000000e948 */ /* 0x000fea0003800000 */
[----:B------:R-:W-:Y:S02]  /*1f00*/  ULDC UR4, c[0x0][0x2f4] ;  /* 0x0000bd0000047ab9 */ /* 0x000fe40000000800 */
[----:B------:R-:W-:Y:S02]  /*1f10*/  ISETP.GE.AND P1, PT, R0, UR4, PT ;  /* 0x0000000400007c0c */ /* 0x000fe4000bf26270 */
[----:B------:R-:W-:Y:S02]  /*1f20*/  ISETP.GE.AND P0, PT, R16, UR4, PT ;  /* 0x0000000410007c0c */ /* 0x000fe4000bf06270 */
[----:B------:R-:W-:-:S02]  /*1f30*/  SEL R8, RZ, 0xffffffff, P1 ;  /* 0xffffffffff087807 */ /* 0x000fc40000800000 */
[----:B------:R-:W-:-:S03]  /*1f40*/  SEL R3, RZ, 0x1, P0 ;  /* 0x00000001ff037807 */ /* 0x000fc60000000000 */
[----:B------:R-:W-:Y:S01]  /*1f50*/  IMAD.SHL.U32 R8, R8, 0x2, RZ ;  /* 0x0000000208087824 */ /* 0x000fe200078e00ff */
[----:B------:R-:W-:-:S04]  /*1f60*/  SHF.R.S32.HI R11, RZ, 0x1f, R140 ;  /* 0x0000001fff0b7819 */ /* 0x000fc8000001148c */
[----:B------:R-:W-:Y:S02]  /*1f70*/  LOP3.LUT R8, R8, 0x2, R3, 0xe2, !PT ;  /* 0x0000000208087812 */ /* 0x000fe400078ee203 */
[----:B------:R-:W-:Y:S01]  /*1f80*/  IADD3 R3, R16, 0x20, RZ ;  /* 0x0000002010037810 */ /* 0x000fe20007ffe0ff */
[----:B-1----:R-:W-:-:S03]  /*1f90*/  IMAD R9, R11, R4, RZ ;  /* 0x000000040b097224 */ /* 0x002fc600078e02ff */
[----:B------:R-:W-:Y:S01]  /*1fa0*/  ISETP.GE.AND P0, PT, R3, UR4, PT ;  /* 0x0000000403007c0c */ /* 0x000fe2000bf06270 */
[----:B------:R-:W-:Y:S01]  /*1fb0*/  IMAD R13, R140, R5, R9 ;  /* 0x000000058c0d7224 */ /* 0x000fe200078e0209 */
[----:B------:R-:W1:Y:S01]  /*1fc0*/  S2R R32, SR_TID.X ;  /* 0x0000000000207919 */ /* 0x000e620000002100 */
[----:B------:R-:W-:Y:S02]  /*1fd0*/  ISETP.GE.AND P1, PT, R22, UR4, PT ;  /* 0x0000000416007c0c */ /* 0x000fe4000bf26270 */
[----:B------:R-:W-:Y:S02]  /*1fe0*/  SEL R9, RZ, 0x4, P0 ;  /* 0x00000004ff097807 */ /* 0x000fe40000000000 */
[----:B------:R-:W-:Y:S02]  /*1ff0*/  ISETP.GE.AND P0, PT, R19, UR4, PT ;  /* 0x0000000413007c0c */ /* 0x000fe4000bf06270 */
[----:B------:R-:W-:Y:S02]  /*2000*/  SHF.R.S32.HI R139, RZ, 0x1f, R138 ;  /* 0x0000001fff8b7819 */ /* 0x000fe4000001148a */
[----:B------:R-:W-:-:S02]  /*2010*/  SEL R10, RZ, 0x8, P1 ;  /* 0x00000008ff0a7807 */ /* 0x000fc40000800000 */
[----:B------:R-:W-:Y:S02]  /*2020*/  SEL R21, RZ, 0x10, P0 ;  /* 0x00000010ff157807 */ /* 0x000fe40000000000 */
[-C--:B--2---:R-:W-:Y:S02]  /*2030*/  ISETP.GE.AND P0, PT, R16, R99.reuse, PT ;  /* 0x000000631000720c */ /* 0x084fe40003f06270 */
[-C--:B------:R-:W-:Y:S01]  /*2040*/  ISETP.GE.AND P3, PT, R0, R99.reuse, PT ;  /* 0x000000630000720c */ /* 0x080fe20003f66270 */
[----:B------:R-:W-:Y:S01]  /*2050*/  IMAD.WIDE.U32 R70, R140, R4, R16 ;  /* 0x000000048c467225 */ /* 0x000fe200078e0010 */
[----:B------:R-:W-:Y:S02]  /*2060*/  LOP3.LUT R8, R10, R8, R9, 0xfe, !PT ;  /* 0x000000080a087212 */ /* 0x000fe400078efe09 */
[----:B------:R-:W-:Y:S01]  /*2070*/  SEL R9, R99, RZ, P0 ;  /* 0x000000ff63097207 */ /* 0x000fe20000000000 */
[----:B------:R-:W-:Y:S01]  /*2080*/  IMAD.WIDE.U32 R68, R140, R4, R138 ;  /* 0x000000048c447225 */ /* 0x000fe200078e008a */
[----:B------:R-:W-:-:S03]  /*2090*/  ISETP.GE.AND P2, PT, R3, R99, PT ;  /* 0x000000630300720c */ /* 0x000fc60003f46270 */
[----:B0-----:R-:W-:Y:S01]  /*20a0*/  IMAD R11, R11, R6, RZ ;  /* 0x000000060b0b7224 */ /* 0x001fe200078e02ff */
[----:B------:R-:W-:Y:S01]  /*20b0*/  LOP3.LUT R21, R8, R21, RZ, 0xfc, !PT ;  /* 0x0000001508157212 */ /* 0x000fe200078efcff */
[----:B------:R-:W-:Y:S01]  /*20c0*/  IMAD.IADD R71, R71, 0x1, R13 ;  /* 0x0000000147477824 */ /* 0x000fe200078e020d */
[----:B------:R-:W-:Y:S01]  /*20d0*/  SEL R8, R99, RZ, P2 ;  /* 0x000000ff63087207 */ /* 0x000fe20001000000 */
[----:B------:R-:W-:Y:S02]  /*20e0*/  IMAD.IADD R69, R13, 0x1, R69 ;  /* 0x000000010d457824 */ /* 0x000fe400078e0245 */
[----:B------:R-:W-:Y:S01]  /*20f0*/  IMAD R13, R140, R7, R11 ;  /* 0x000000078c0d7224 */ /* 0x000fe200078e020b */
[----:B------:R-:W-:Y:S01]  /*2100*/  SEL R11, R99, RZ, P3 ;  /* 0x000000ff630b7207 */ /* 0x000fe20001800000 */
[----:B------:R-:W-:Y:S01]  /*2110*/  IMAD.IADD R9, R16, 0x1, R9 ;  /* 0x0000000110097824 */ /* 0x000fe200078e0209 */
[----:B------:R-:W-:Y:S02]  /*2120*/  LOP3.LUT R23, R23, 0xfffffffe, RZ, 0xc0, !PT ;  /* 0xfffffffe17177812 */ /* 0x000fe400078ec0ff */
[----:B------:R-:W-:Y:S01]  /*2130*/  IADD3 R12, R3, R8, RZ ;  /* 0x00000008030c7210 */ /* 0x000fe20007ffe0ff */
[----:B------:R-:W-:Y:S01]  /*2140*/  IMAD.IADD R11, R0, 0x1, R11 ;  /* 0x00000001000b7824 */ /* 0x000fe200078e020b */
[----:B------:R-:W-:-:S02]  /*2150*/  SHF.R.S32.HI R8, RZ, 0x1f, R9 ;  /* 0x0000001fff087819 */ /* 0x000fc40000011409 */
[----:B------:R-:W-:Y:S01]  /*2160*/  @P3 LOP3.LUT R23, R23, 0x1, RZ, 0xfc, !PT ;  /* 0x0000000117173812 */ /* 0x000fe200078efcff */
[-C--:B------:R-:W-:Y:S01]  /*2170*/  IMAD.WIDE.U32 R66, R140, R6.reuse, R16 ;  /* 0x000000068c427225 */ /* 0x080fe200078e0010 */
[-C--:B------:R-:W-:Y:S02]  /*2180*/  LEA.HI R73, R8, R9.reuse, RZ, 0x3 ;  /* 0x0000000908497211 */ /* 0x080fe400078f18ff */
[----:B------:R-:W-:Y:S01]  /*2190*/  LOP3.LUT R23, R23, 0xfffffffd, RZ, 0xc0, !PT ;  /* 0xfffffffd17177812 */ /* 0x000fe200078ec0ff */
[----:B------:R-:W-:Y:S01]  /*21a0*/  IMAD.WIDE.U32 R64, R140, R6, R138 ;  /* 0x000000068c407225 */ /* 0x000fe200078e008a */
[----:B------:R-:W-:Y:S02]  /*21b0*/  LEA.HI R8, R8, R9, RZ, 0x5 ;  /* 0x0000000908087211 */ /* 0x000fe400078f28ff */
[----:B------:R-:W-:Y:S01]  /*21c0*/  SHF.R.S32.HI R10, RZ, 0x1f, R11 ;  /* 0x0000001fff0a7819 */ /* 0x000fe2000001140b */
[----:B------:R-:W-:Y:S01]  /*21d0*/  IMAD.IADD R65, R13, 0x1, R65 ;  /* 0x000000010d417824 */ /* 0x000fe200078e0241 */
[----:B------:R-:W-:Y:S01]  /*21e0*/  IADD3 R67, R67, R13, RZ ;  /* 0x0000000d43437210 */ /* 0x000fe20007ffe0ff */
[----:B------:R-:W-:Y:S01]  /*21f0*/  IMAD.SHL.U32 R9, R8, 0x80, RZ ;  /* 0x0000008008097824 */ /* 0x000fe200078e00ff */
[----:B------:R-:W-:-:S02]  /*2200*/  @P2 LOP3.LUT R23, R23, 0x2, RZ, 0xfc, !PT ;  /* 0x0000000217172812 */ /* 0x000fc400078efcff */
[----:B------:R-:W-:Y:S02]  /*2210*/  SHF.R.S32.HI R13, RZ, 0x1f, R12 ;  /* 0x0000001fff0d7819 */ /* 0x000fe4000001140c */
[-C--:B------:R-:W-:Y:S01]  /*2220*/  LEA.HI R72, R10, R11.reuse, RZ, 0x3 ;  /* 0x0000000b0a487211 */ /* 0x080fe200078f18ff */
[----:B-1----:R-:W-:Y:S01]  /*2230*/  VIADD R34, R32, 0xffffff80 ;  /* 0xffffff8020227836 */ /* 0x002fe20000000000 */
[----:B------:R-:W-:Y:S02]  /*2240*/  LEA.HI R10, R10, R11, RZ, 0x5 ;  /* 0x0000000b0a0a7211 */ /* 0x000fe400078f28ff */
[----:B------:R-:W-:Y:S02]  /*2250*/  LOP3.LUT R8, R142, 0x18, R73, 0xf8, !PT ;  /* 0x000000188e087812 */ /* 0x000fe400078ef849 */
[----:B-----5:R-:W-:Y:S02]  /*2260*/  SHF.R.S32.HI R15, RZ, 0x1f, R97 ;  /* 0x0000001fff0f7819 */ /* 0x020fe40000011461 */
[----:B------:R-:W-:-:S02]  /*2270*/  LOP3.LUT R23, R23, 0xfffffffb, RZ, 0xc0, !PT ;  /* 0xfffffffb17177812 */ /* 0x000fc400078ec0ff */
[CC--:B------:R-:W-:Y:S01]  /*2280*/  LEA.HI R63, R13.reuse, R12.reuse, RZ, 0x3 ;  /* 0x0000000c0d3f7211 */ /* 0x0c0fe200078f18ff */
[----:B------:R-:W-:Y:S01]  /*2290*/  IMAD.SHL.U32 R11, R10, 0x80, RZ ;  /* 0x000000800a0b7824 */ /* 0x000fe200078e00ff */
[----:B------:R-:W-:Y:S02]  /*22a0*/  LEA.HI R12, R13, R12, RZ, 0x5 ;  /* 0x0000000c0d0c7211 */ /* 0x000fe400078f28ff */
[----:B------:R-:W-:Y:S02]  /*22b0*/  LOP3.LUT R96, R9, 0xfffff000, RZ, 0xc0, !PT ;  /* 0xfffff00009607812 */ /* 0x000fe400078ec0ff */
[----:B------:R-:W-:Y:S01]  /*22c0*/  LOP3.LUT R8, R8, R143, RZ, 0x3c, !PT ;  /* 0x0000008f08087212 */ /* 0x000fe200078e3cff */
[C---:B------:R-:W-:Y:S01]  /*22d0*/  IMAD R20, R15.reuse, R4, RZ ;  /* 0x000000040f147224 */ /* 0x040fe200078e02ff */
[----:B------:R-:W-:Y:S02]  /*22e0*/  LOP3.LUT R10, R142, 0x18, R72, 0xf8, !PT ;  /* 0x000000188e0a7812 */ /* 0x000fe400078ef848 */
[----:B------:R-:W-:Y:S01]  /*22f0*/  LEA.HI R32, R34, R34, RZ, 0x1 ;  /* 0x0000002222207211 */ /* 0x000fe200078f08ff */
[----:B------:R-:W-:Y:S01]  /*2300*/  IMAD.SHL.U32 R13, R12, 0x80, RZ ;  /* 0x000000800c0d7824 */ /* 0x000fe200078e00ff */
[----:B------:R-:W-:Y:S01]  /*2310*/  IADD3 R96, R8, R96, R151 ;  /* 0x0000006008607210 */ /* 0x000fe20007ffe097 */
[----:B------:R-:W-:Y:S01]  /*2320*/  IMAD R8, R15, R6, RZ ;  /* 0x000000060f087224 */ /* 0x000fe200078e02ff */
[----:B------:R-:W-:Y:S01]  /*2330*/  LOP3.LUT R12, R11, 0xfffff000, RZ, 0xc0, !PT ;  /* 0xfffff0000b0c7812 */ /* 0x000fe200078ec0ff */
[C---:B------:R-:W-:Y:S01]  /*2340*/  IMAD R9, R97.reuse, R5, R20 ;  /* 0x0000000561097224 */ /* 0x040fe200078e0214 */
[----:B------:R-:W-:Y:S01]  /*2350*/  LOP3.LUT R10, R10, R143, RZ, 0x3c, !PT ;  /* 0x0000008f0a0a7212 */ /* 0x000fe200078e3cff */
[----:B------:R-:W-:Y:S01]  /*2360*/  IMAD.WIDE.U32 R70, R97, R4, R70 ;  /* 0x0000000461467225 */ /* 0x000fe200078e0046 */
[----:B------:R-:W-:-:S02]  /*2370*/  LOP3.LUT R32, R32, 0xfffffffe, RZ, 0xc0, !PT ;  /* 0xfffffffe20207812 */ /* 0x000fc400078ec0ff */
[----:B------:R-:W-:Y:S01]  /*2380*/  LOP3.LUT R14, R142, 0x18, R63, 0xf8, !PT ;  /* 0x000000188e0e7812 */ /* 0x000fe200078ef83f */
[----:B------:R-:W-:Y:S01]  /*2390*/  IMAD.WIDE.U32 R68, R97, R4, R68 ;  /* 0x0000000461447225 */ /* 0x000fe200078e0044 */
[----:B------:R-:W-:-:S03]  /*23a0*/  IADD3 R95, R10, R12, R151 ;  /* 0x0000000c0a5f7210 */ /* 0x000fc60007ffe097 */
[C---:B------:R-:W-:Y:S02]  /*23b0*/  IMAD R75, R97.reuse, R7, R8 ;  /* 0x00000007614b7224 */ /* 0x040fe400078e0208 */
[-C--:B------:R-:W-:Y:S01]  /*23c0*/  IMAD.WIDE.U32 R66, R97, R6.reuse, R66 ;  /* 0x0000000661427225 */ /* 0x080fe200078e0042 */
[----:B------:R-:W-:Y:S02]  /*23d0*/  LOP3.LUT R94, R13, 0xfffff000, RZ, 0xc0, !PT ;  /* 0xfffff0000d5e7812 */ /* 0x000fe400078ec0ff */
[----:B------:R-:W-:Y:S01]  /*23e0*/  LOP3.LUT R14, R14, R143, RZ, 0x3c, !PT ;  /* 0x0000008f0e0e7212 */ /* 0x000fe200078e3cff */
[----:B------:R-:W-:Y:S01]  /*23f0*/  IMAD.IADD R84, R71, 0x1, R9 ;  /* 0x0000000147547824 */ /* 0x000fe200078e0209 */
[----:B------:R-:W-:Y:S01]  /*2400*/  LOP3.LUT R8, R73, 0xfffffff8, RZ, 0xc0, !PT ;  /* 0xfffffff849087812 */ /* 0x000fe200078ec0ff */
[----:B------:R-:W-:Y:S01]  /*2410*/  IMAD.IADD R82, R9, 0x1, R69 ;  /* 0x0000000109527824 */ /* 0x000fe200078e0245 */
[----:B------:R-:W-:Y:S01]  /*2420*/  LOP3.LUT R9, R72, 0xfffffff8, RZ, 0xc0, !PT ;  /* 0xfffffff848097812 */ /* 0x000fe200078ec0ff */
[----:B------:R-:W-:Y:S01]  /*2430*/  IMAD.WIDE.U32 R64, R97, R6, R64 ;  /* 0x0000000661407225 */ /* 0x000fe200078e0040 */
[----:B------:R-:W-:-:S03]  /*2440*/  LOP3.LUT R10, R63, 0xfffffff8, RZ, 0xc0, !PT ;  /* 0xfffffff83f0a7812 */ /* 0x000fc600078ec0ff */
[----:B------:R-:W-:Y:S01]  /*2450*/  IMAD.IADD R32, R34, 0x1, -R32 ;  /* 0x0000000122207824 */ /* 0x000fe200078e0a20 */
[----:B------:R-:W-:Y:S01]  /*2460*/  SHF.L.U64.HI R89, R4, 0x7, R5 ;  /* 0x0000000704597819 */ /* 0x000fe20000010205 */
[----:B------:R-:W-:Y:S01]  /*2470*/  IMAD.IADD R85, R85, 0x1, R28 ;  /* 0x0000000155557824 */ /* 0x000fe200078e021c */
[C---:B------:R-:W-:Y:S01]  /*2480*/  SHF.L.U64.HI R90, R6.reuse, 0x7, R7 ;  /* 0x00000007065a7819 */ /* 0x040fe20000010207 */
[----:B------:R-:W-:Y:S01]  /*2490*/  IMAD.SHL.U32 R5, R6, 0x80, RZ ;  /* 0x0000008006057824 */ /* 0x000fe200078e00ff */
[----:B------:R-:W-:Y:S01]  /*24a0*/  IADD3 R102, R31, 0x8, RZ ;  /* 0x000000081f667810 */ /* 0x000fe20007ffe0ff */
[----:B------:R-:W-:Y:S01]  /*24b0*/  IMAD R7, R32, 0xc0, R140 ;  /* 0x000000c020077824 */ /* 0x000fe200078e028c */
[----:B------:R-:W-:Y:S01]  /*24c0*/  IADD3 R83, R67, R75, RZ ;  /* 0x0000004b43537210 */ /* 0x000fe20007ffe0ff */
[----:B------:R-:W-:Y:S01]  /*24d0*/  IMAD.SHL.U32 R99, R99, 0x2, RZ ;  /* 0x0000000263637824 */ /* 0x000fe200078e00ff */
[----:B------:R-:W-:Y:S01]  /*24e0*/  IADD3 R94, R14, R94, R151 ;  /* 0x0000005e0e5e7210 */ /* 0x000fe20007ffe097 */
[----:B------:R-:W-:Y:S01]  /*24f0*/  IMAD.IADD R75, R75, 0x1, R65 ;  /* 0x000000014b4b7824 */ /* 0x000fe200078e0241 */
[----:B------:R-:W-:-:S02]  /*2500*/  SHF.L.U32 R4, R4, 0x7, RZ ;  /* 0x0000000704047819 */ /* 0x000fc400000006ff */
[----:B------:R-:W-:Y:S02]  /*2510*/  SHF.R.S32.HI R6, RZ, 0x1f, R30 ;  /* 0x0000001fff067819 */ /* 0x000fe4000001141e */
[----:B------:R-:W-:Y:S02]  /*2520*/  SHF.R.S32.HI R93, RZ, 0x1f, R8 ;  /* 0x0000001fff5d7819 */ /* 0x000fe40000011408 */
[----:B------:R-:W-:Y:S02]  /*2530*/  SHF.R.S32.HI R92, RZ, 0x1f, R9 ;  /* 0x0000001fff5c7819 */ /* 0x000fe40000011409 */
[----:B------:R-:W-:Y:S01]  /*2540*/  SHF.R.S32.HI R91, RZ, 0x1f, R10 ;  /* 0x0000001fff5b7819 */ /* 0x000fe2000001140a */
[----:B------:R-:W-:Y:S01]  /*2550*/  @!P6 BAR.SYNC.DEFER_BLOCKING 0x9, 0x100 ;  /* 0x024400000000eb1d */ /* 0x000fe20000010000 */
[----:B---3--:R-:W-:-:S13]  /*2560*/  LOP3.LUT P1, RZ, R33, 0x2, RZ, 0xc0, !PT ;  /* 0x0000000221ff7812 */ /* 0x008fda000782c0ff */
[----:B------:R-:W-:Y:S02]  /*2570*/  @P1 LOP3.LUT R23, R23, 0x4, RZ, 0xfc, !PT ;  /* 0x0000000417171812 */ /* 0x000fe400078efcff */
[----:B------:R-:W-:-:S04]  /*2580*/  ISETP.GE.AND P1, PT, R136, UR4, PT ;  /* 0x0000000488007c0c */ /* 0x000fc8000bf26270 */
[----:B------:R-:W-:-:S04]  /*2590*/  SEL R20, RZ, 0x20, P1 ;  /* 0x00000020ff147807 */ /* 0x000fc80000800000 */
[C---:B------:R-:W-:Y:S02]  /*25a0*/  LOP3.LUT R20, R21.reuse, R20, RZ, 0xfc, !PT ;  /* 0x0000001415147212 */ /* 0x040fe400078efcff */
[----:B------:R-:W-:Y:S02]  /*25b0*/  SHF.R.S32.HI R88, RZ, 0x1f, R25 ;  /* 0x0000001fff587819 */ /* 0x000fe40000011419 */
[----:B------:R-:W-:Y:S02]  /*25c0*/  LOP3.LUT R21, R21, 0x1, RZ, 0xc0, !PT ;  /* 0x0000000115157812 */ /* 0x000fe400078ec0ff */
[C---:B------:R-:W-:Y:S02]  /*25d0*/  LOP3.LUT R28, R20.reuse, 0x2, RZ, 0xc0, !PT ;  /* 0x00000002141c7812 */ /* 0x040fe400078ec0ff */
[----:B------:R-:W-:-:S07]  /*25e0*/  LOP3.LUT R31, R20, 0x4, RZ, 0xc0, !PT ;  /* 0x00000004141f7812 */ /* 0x000fce00078ec0ff */
.L_x_10466:
[----:B--2---:R-:W2:Y:S01]  /*25f0*/  LDL R35, [R1+0x7c] ;  /* 0x00007c0001237983 */ /* 0x004ea20000100800 */
[----:B------:R-:W0:Y:S03]  /*2600*/  LDC R77, c[0x0][0x430] ;  /* 0x00010c00ff4d7b82 */ /* 0x000e260000000800 */
[----:B---3--:R-:W3:Y:S01]  /*2610*/  LDL R37, [R1+0x78] ;  /* 0x0000780001257983 */ /* 0x008ee20000100800 */
[----:B------:R-:W-:-:S04]  /*2620*/  VIADD R26, R26, 0xffffffff ;  /* 0xffffffff1a1a7836 */ /* 0x000fc80000000000 */
[----:B------:R-:W-:Y:S01]  /*2630*/  IMAD R12, R26, 0x80, R7 ;  /* 0x000000801a0c7824 */ /* 0x000fe200078e0207 */
[----:B-1----:R-:W1:Y:S04]  /*2640*/  LDC R98, c[0x0][0x3f4] ;  /* 0x0000fd00ff627b82 */ /* 0x002e680000000800 */
[----:B------:R-:W-:Y:S02]  /*2650*/  ISETP.GE.AND P1, PT, R12, R24, PT ;  /* 0x000000180c00720c */ /* 0x000fe40003f26270 */
[----:B0-----:R-:W-:Y:S02]  /*2660*/  ISETP.NE.AND P2, PT, R77, 0x1, PT ;  /* 0x000000014d00780c */ /* 0x001fe40003f45270 */
[----:B------:R-:W-:-:S11]  /*2670*/  ISETP.GT.OR P1, PT, R7, 0x7f, P1 ;  /* 0x0000007f0700780c */ /* 0x000fd60000f24670 */
[----:B------:R-:W0:Y:S08]  /*2680*/  @P2 LDC R11, c[0x0][0x434] ;  /* 0x00010d00ff0b2b82 */ /* 0x000e300000000800 */
[----:B------:R-:W4:Y:S08]  /*2690*/  @P2 LDC R34, c[0x0][0x438] ;  /* 0x00010e00ff222b82 */ /* 0x000f300000000800 */
[----:B------:R-:W1:Y:S01]  /*26a0*/  @!P1 LDC.64 R14, c[0x0][0x428] ;  /* 0x00010a00ff0e9b82 */ /* 0x000e620000000a00 */
[----:B------:R-:W-:-:S07]  /*26b0*/  IADD3 R36, R85, R12, RZ ;  /* 0x0000000c55247210 */ /* 0x000fce0007ffe0ff */
[----:B------:R-:W1:Y:S01]  /*26c0*/  @!P1 LDC.64 R12, c[0x0][0x418] ;  /* 0x00010600ff0c9b82 */ /* 0x000e620000000a00 */
[----:B0-----:R-:W-:-:S04]  /*26d0*/  @P2 IMAD.HI.U32 R11, R36, R11, RZ ;  /* 0x0000000b240b2227 */ /* 0x001fc800078e00ff */
[----:B------:R-:W-:Y:S01]  /*26e0*/  IMAD.MOV.U32 R32, RZ, RZ, R36 ;  /* 0x000000ffff207224 */ /* 0x000fe200078e0024 */
[----:B----4-:R-:W-:-:S04]  /*26f0*/  @P2 SHF.R.U32.HI R32, RZ, R34, R11 ;  /* 0x00000022ff202219 */ /* 0x010fc8000001160b */
[----:B------:R-:W-:Y:S01]  /*2700*/  @!P1 SHF.R.S32.HI R33, RZ, 0x1f, R32 ;  /* 0x0000001fff219819 */ /* 0x000fe20000011420 */
[----:B-1----:R-:W-:-:S04]  /*2710*/  @!P1 IMAD R34, R88, R14, RZ ;  /* 0x0000000e58229224 */ /* 0x002fc800078e02ff */
[C---:B------:R-:W-:Y:S02]  /*2720*/  @!P1 IMAD R11, R25.reuse, R15, R34 ;  /* 0x0000000f190b9224 */ /* 0x040fe400078e0222 */
[----:B------:R-:W-:-:S04]  /*2730*/  @!P1 IMAD.WIDE.U32 R14, R25, R14, R32 ;  /* 0x0000000e190e9225 */ /* 0x000fc800078e0020 */
[----:B------:R-:W-:Y:S01]  /*2740*/  @!P1 IMAD.IADD R11, R15, 0x1, R11 ;  /* 0x000000010f0b9824 */ /* 0x000fe200078e020b */
[----:B------:R-:W-:-:S04]  /*2750*/  @!P1 LEA R12, P2, R14, R12, 0x2 ;  /* 0x0000000c0e0c9211 */ /* 0x000fc800078410ff */
[----:B------:R-:W-:Y:S02]  /*2760*/  @!P1 LEA.HI.X R13, R14, R13, R11, 0x2, P2 ;  /* 0x0000000d0e0d9211 */ /* 0x000fe400010f140b */
[----:B------:R-:W-:Y:S01]  /*2770*/  ISETP.GE.AND P2, PT, R98, 0x1, PT ;  /* 0x000000016200780c */ /* 0x000fe20003f46270 */
[----:B------:R-:W-:Y:S01]  /*2780*/  IMAD.MOV.U32 R76, RZ, RZ, RZ ;  /* 0x000000ffff4c7224 */ /* 0x000fe200078e00ff */
[----:B------:R-:W-:Y:S01]  /*2790*/  IADD3 R32, -R32, RZ, RZ ;  /* 0x000000ff20207210 */ /* 0x000fe20007ffe1ff */
[----:B------:R-:W-:Y:S05]  /*27a0*/  YIELD ;  /* 0x0000000000007946 */ /* 0x000fea0003800000 */
[----:B------:R-:W-:Y:S01]  /*27b0*/  BSSY B0, `(.L_x_10408) ;  /* 0x0000414000007945 */ /* 0x000fe20003800000 */
[----:B------:R0:W5:Y:S01]  /*27c0*/  @!P1 LDG.E R76, desc[UR42][R12.64] ;  /* 0x0000002a0c4c9981 */ /* 0x000162000c1e1900 */
[----:B------:R-:W-:Y:S01]  /*27d0*/  IMAD R77, R77, R32, R36 ;  /* 0x000000204d4d7224 */ /* 0x000fe200078e0224 */
[----:B------:R-:W-:-:S02]  /*27e0*/  ISETP.GT.AND P1, PT, R26, R74, PT ;  /* 0x0000004a1a00720c */ /* 0x000fc40003f24270 */
[----:B--2---:R-:W-:Y:S01]  /*27f0*/  LOP3.LUT P3, RZ, R35, 0x2, RZ, 0xc0, !PT ;  /* 0x0000000223ff7812 */ /* 0x004fe2000786c0ff */
[----:B---3--:R-:W-:-:S04]  /*2800*/  IMAD R62, R18, 0x3000, R37 ;  /* 0x00003000123e7824 */ /* 0x008fc800078e0225 */
[----:B------:R-:W-:-:S08]  /*2810*/  VIADD R14, R62, 0x10 ;  /* 0x000000103e0e7836 */ /* 0x000fd00000000000 */
[C---:B------:R-:W-:Y:S02]  /*2820*/  @P3 VIADD R14, R62.reuse, 0xfffffff0 ;  /* 0xfffffff03e0e3836 */ /* 0x040fe40000000000 */
[----:B------:R-:W-:-:S03]  /*2830*/  IMAD R62, R62, 0x2, R27 ;  /* 0x000000023e3e7824 */ /* 0x000fc600078e021b */
[----:B------:R-:W-:Y:S01]  /*2840*/  LEA R61, R14, R27, 0x1 ;  /* 0x0000001b0e3d7211 */ /* 0x000fe200078e08ff */
[----:B0-----:R-:W-:Y:S06]  /*2850*/  @!P2 BRA `(.L_x_10409) ;  /* 0x0000003800f4a947 */ /* 0x001fec0003800000 */
[----:B------:R-:W-:Y:S01]  /*2860*/  SHF.R.S32.HI R78, RZ, 0x1f, R77 ;  /* 0x0000001fff4e7819 */ /* 0x000fe2000001144d */
[----:B------:R-:W-:Y:S01]  /*2870*/  ULDC.64 UR4, c[0x0][0x300] ;  /* 0x0000c00000047ab9 */ /* 0x000fe20000000a00 */
[----:B-----5:R-:W-:Y:S01]  /*2880*/  SHF.R.S32.HI R79, RZ, 0x1f, R76 ;  /* 0x0000001fff4f7819 */ /* 0x020fe2000001144c */
[----:B------:R-:W-:-:S04]  /*2890*/  IMAD.WIDE.U32 R12, R77, UR4, RZ ;  /* 0x000000044d0c7c25 */ /* 0x000fc8000f8e00ff */
[----:B------:R-:W-:Y:S02]  /*28a0*/  IMAD R14, R78, UR4, RZ ;  /* 0x000000044e0e7c24 */ /* 0x000fe4000f8e02ff */
[----:B------:R-:W-:Y:S02]  /*28b0*/  IMAD R80, R26, -0x80, R24 ;  /* 0xffffff801a507824 */ /* 0x000fe400078e0218 */
[----:B------:R-:W-:Y:S01]  /*28c0*/  IMAD R11, R77, UR5, R14 ;  /* 0x000000054d0b7c24 */ /* 0x000fe2000f8e020e */
[----:B------:R-:W-:Y:S01]  /*28d0*/  ULDC.64 UR4, c[0x0][0x310] ;  /* 0x0000c40000047ab9 */ /* 0x000fe20000000a00 */
[----:B------:R-:W-:Y:S01]  /*28e0*/  IMAD R14, R90, R26, RZ ;  /* 0x0000001a5a0e7224 */ /* 0x000fe200078e02ff */
[----:B------:R-:W-:Y:S01]  /*28f0*/  VIMNMX R80, R80, 0x80, PT ;  /* 0x0000008050507848 */ /* 0x000fe20003fe0100 */
[----:B------:R-:W-:Y:S02]  /*2900*/  IMAD R15, R79, UR4, RZ ;  /* 0x000000044f0f7c24 */ /* 0x000fe4000f8e02ff */
[----:B------:R-:W-:-:S02]  /*2910*/  IMAD.IADD R13, R13, 0x1, R11 ;  /* 0x000000010d0d7824 */ /* 0x000fc400078e020b */
[C---:B------:R-:W-:Y:S02]  /*2920*/  IMAD R15, R76.reuse, UR5, R15 ;  /* 0x000000054c0f7c24 */ /* 0x040fe4000f8e020f */
[----:B------:R-:W-:Y:S01]  /*2930*/  IMAD.WIDE.U32 R12, R76, UR4, R12 ;  /* 0x000000044c0c7c25 */ /* 0x000fe2000f8e000c */
[----:B------:R-:W-:-:S03]  /*2940*/  ULDC.64 UR4, c[0x0][0x308] ;  /* 0x0000c20000047ab9 */ /* 0x000fc60000000a00 */
[----:B------:R-:W-:Y:S02]  /*2950*/  IMAD R11, R6, UR4, RZ ;  /* 0x00000004060b7c24 */ /* 0x000fe4000f8e02ff */
[----:B------:R-:W-:Y:S02]  /*2960*/  IMAD.IADD R13, R13, 0x1, R15 ;  /* 0x000000010d0d7824 */ /* 0x000fe400078e020f */
[C---:B------:R-:W-:Y:S01]  /*2970*/  IMAD R57, R30.reuse, UR5, R11 ;  /* 0x000000051e397c24 */ /* 0x040fe2000f8e020b */
[----:B------:R-:W-:Y:S01]  /*2980*/  SHF.R.S32.HI R11, RZ, 0x1f, R26 ;  /* 0x0000001fff0b7819 */ /* 0x000fe2000001141a */
[----:B------:R-:W-:Y:S01]  /*2990*/  IMAD.WIDE.U32 R12, R30, UR4, R12 ;  /* 0x000000041e0c7c25 */ /* 0x000fe2000f8e000c */
[----:B------:R-:W-:-:S03]  /*29a0*/  ULDC.64 UR4, c[0x0][0x2e8] ;  /* 0x0000ba0000047ab9 */ /* 0x000fc60000000a00 */
[----:B------:R-:W-:Y:S01]  /*29b0*/  IMAD.IADD R57, R13, 0x1, R57 ;  /* 0x000000010d397824 */ /* 0x000fe200078e0239 */
[C---:B------:R-:W-:Y:S01]  /*29c0*/  LEA R56, P2, R12.reuse, UR4, 0x1 ;  /* 0x000000040c387c11 */ /* 0x040fe2000f8408ff */
[----:B------:R-:W-:Y:S01]  /*29d0*/  ULDC.U8 UR4, c[0x0][0x410] ;  /* 0x0001040000047ab9 */ /* 0x000fe20000000000 */
[----:B------:R-:W-:Y:S02]  /*29e0*/  IMAD R15, R89, R26, RZ ;  /* 0x0000001a590f7224 */ /* 0x000fe400078e02ff */
[----:B------:R-:W-:Y:S01]  /*29f0*/  LEA.HI.X R57, R12, UR5, R57, 0x1, P2 ;  /* 0x000000050c397c11 */ /* 0x000fe200090f0c39 */
[C---:B------:R-:W-:Y:S01]  /*2a00*/  IMAD R33, R11.reuse, R5, R14 ;  /* 0x000000050b217224 */ /* 0x040fe200078e020e */
[----:B------:R-:W-:Y:S01]  /*2a10*/  ISETP.NE.AND P2, PT, RZ, UR4, PT ;  /* 0x00000004ff007c0c */ /* 0x000fe2000bf45270 */
[----:B------:R-:W-:Y:S02]  /*2a20*/  IMAD R35, R11, R4, R15 ;  /* 0x000000040b237224 */ /* 0x000fe400078e020f */
[----:B------:R-:W-:-:S04]  /*2a30*/  IMAD.WIDE.U32 R14, R5, R26, RZ ;  /* 0x0000001a050e7225 */ /* 0x000fc800078e00ff */
[----:B------:R-:W-:Y:S01]  /*2a40*/  IMAD.WIDE.U32 R12, R4, R26, RZ ;  /* 0x0000001a040c7225 */ /* 0x000fe200078e00ff */
[----:B------:R-:W-:-:S03]  /*2a50*/  IADD3 R11, R15, R33, RZ ;  /* 0x000000210f0b7210 */ /* 0x000fc60007ffe0ff */
[----:B------:R-:W-:Y:S02]  /*2a60*/  IMAD.IADD R58, R13, 0x1, R35 ;  /* 0x000000010d3a7824 */ /* 0x000fe400078e0223 */
[----:B------:R-:W-:Y:S05]  /*2a70*/  @!P2 BRA `(.L_x_10410) ;  /* 0x0000001c0014a947 */ /* 0x000fea0003800000 */
        /* <DEDUP_REMOVED lines=14> */
[----:B------:R-:W-:Y:S06]  /*2b60*/  @P3 BRA `(.L_x_10412) ;  /* 0x0000000000b43947 */ /* 0x000fec0003800000 */
[----:B------:R-:W2:Y:S04]  /*2b70*/  LDL R87, [R1+0x4c] ;  /* 0x00004c0001577983 */ /* 0x000ea80000100800 */
[----:B------:R-:W3:Y:S04]  /*2b80*/  LDL R86, [R1+0x24] ;  /* 0x0000240001567983 */ /* 0x000ee80000100800 */
[----:B------:R-:W4:Y:S04]  /*2b90*/  LDL R81, [R1+0x48] ;  /* 0x0000480001517983 */ /* 0x000f280000100800 */
[----:B------:R-:W4:Y:S04]  /*2ba0*/  LDL R60, [R1+0x50] ;  /* 0x00005000013c7983 */ /* 0x000f280000100800 */
[----:B------:R-:W4:Y:S01]  /*2bb0*/  LDL R59, [R1+0x54] ;  /* 0x00005400013b7983 */ /* 0x000f220000100800 */
[----:B------:R-:W-:Y:S01]  /*2bc0*/  IADD3 R14, P2, R64, R14, RZ ;  /* 0x0000000e400e7210 */ /* 0x000fe20007f5e0ff */
[----:B------:R-:W-:Y:S01]  /*2bd0*/  ULDC.64 UR4, c[0x0][0x3e8] ;  /* 0x0000fa0000047ab9 */ /* 0x000fe20000000a00 */
[----:B------:R-:W-:-:S02]  /*2be0*/  CS2R R52, SRZ ;  /* 0x0000000000347805 */ /* 0x000fc4000001ff00 */
[----:B------:R-:W-:Y:S01]  /*2bf0*/  CS2R R54, SRZ ;  /* 0x0000000000367805 */ /* 0x000fe2000001ff00 */
[----:B------:R-:W-:Y:S01]  /*2c00*/  IMAD.X R13, R11, 0x1, R75, P2 ;  /* 0x000000010b0d7824 */ /* 0x000fe200010e064b */
[----:B------:R-:W-:-:S05]  /*2c10*/  IADD3 R11, P2, R68, R12, RZ ;  /* 0x0000000c440b7210 */ /* 0x000fca0007f5e0ff */
[----:B------:R-:W-:Y:S01]  /*2c20*/  IMAD.X R58, R58, 0x1, R82, P2 ;  /* 0x000000013a3a7824 */ /* 0x000fe200010e0652 */
        /* <DEDUP_REMOVED lines=19> */
[----:B------:R0:W5:Y:S04]  /*2d60*/  @!P2 LDG.E.64 R48, desc[UR42][R12.64+0x10] ;  /* 0x0000102a0c30a981 */ /* 0x000168000c1e1b00 */
[----:B------:R0:W5:Y:S01]  /*2d70*/  @!P2 LDG.E.64 R50, desc[UR42][R14.64+0x10] ;  /* 0x0000102a0e32a981 */ /* 0x000162000c1e1b00 */
[----:B---3--:R-:W-:-:S13]  /*2d80*/  ISETP.GE.AND P2, PT, R86, R98, PT ;  /* 0x000000625600720c */ /* 0x008fda0003f46270 */
[----:B------:R0:W5:Y:S04]  /*2d90*/  @!P2 LDG.E.64 R44, desc[UR42][R12.64+0x20] ;  /* 0x0000202a0c2ca981 */ /* 0x000168000c1e1b00 */
[----:B------:R0:W5:Y:S01]  /*2da0*/  @!P2 LDG.E.64 R46, desc[UR42][R14.64+0x20] ;  /* 0x0000202a0e2ea981 */ /* 0x000162000c1e1b00 */
[----:B----4-:R-:W-:-:S13]  /*2db0*/  ISETP.GE.AND P2, PT, R81, R98, PT ;  /* 0x000000625100720c */ /* 0x010fda0003f46270 */
[----:B------:R0:W5:Y:S04]  /*2dc0*/  @!P2 LDG.E.64 R40, desc[UR42][R12.64+0x30] ;  /* 0x0000302a0c28a981 */ /* 0x000168000c1e1b00 */
[----:B------:R0:W5:Y:S01]  /*2dd0*/  @!P2 LDG.E.64 R42, desc[UR42][R14.64+0x30] ;  /* 0x0000302a0e2aa981 */ /* 0x000162000c1e1b00 */
[----:B------:R-:W-:-:S13]  /*2de0*/  ISETP.GE.AND P2, PT, R60, R98, PT ;  /* 0x000000623c00720c */ /* 0x000fda0003f46270 */
[----:B------:R0:W5:Y:S04]  /*2df0*/  @!P2 LDG.E.64 R36, desc[UR42][R12.64+0x40] ;  /* 0x0000402a0c24a981 */ /* 0x000168000c1e1b00 */
[----:B------:R0:W5:Y:S01]  /*2e00*/  @!P2 LDG.E.64 R38, desc[UR42][R14.64+0x40] ;  /* 0x0000402a0e26a981 */ /* 0x000162000c1e1b00 */
[----:B------:R-:W-:-:S13]  /*2e10*/  ISETP.GE.AND P2, PT, R59, R98, PT ;  /* 0x000000623b00720c */ /* 0x000fda0003f46270 */
[----:B------:R0:W5:Y:S04]  /*2e20*/  @!P2 LDG.E.64 R32, desc[UR42][R12.64+0x50] ;  /* 0x0000502a0c20a981 */ /* 0x000168000c1e1b00 */
[----:B------:R0:W5:Y:S02]  /*2e30*/  @!P2 LDG.E.64 R34, desc[UR42][R14.64+0x50] ;  /* 0x0000502a0e22a981 */ /* 0x000164000c1e1b00 */
.L_x_10412:
[----:B------:R-:W-:Y:S05]  /*2e40*/  BSYNC B1 ;  /* 0x0000000000017941 */ /* 0x000fea0003800000 */
.L_x_10411:
[----:B-----5:R-:W-:Y:S01]  /*2e50*/  MOV R11, R32 ;  /* 0x00000020000b7202 */ /* 0x020fe20000000f00 */
[----:B0-----:R-:W-:Y:S01]  /*2e60*/  IMAD.MOV.U32 R12, RZ, RZ, R33 ;  /* 0x000000ffff0c7224 */ /* 0x001fe200078e0021 */
[----:B------:R-:W-:Y:S01]  /*2e70*/  UISETP.NE.AND UP0, UPT, UR39, 0x3, UPT ;  /* 0x000000032700788c */ /* 0x000fe2000bf05270 */
        /* <DEDUP_REMOVED lines=10> */
[----:B------:R-:W-:-:S04]  /*2f20*/  PLOP3.LUT P2, PT, PT, PT, UP0, 0x80, 0x0 ;  /* 0x000000000000781c */ /* 0x000fc80003f4f008 */
[----:B------:R-:W-:Y:S01]  /*2f30*/  PRMT R107, R12, 0x5410, R11 ;  /* 0x000054100c6b7816 */ /* 0x000fe2000000000b */
[----:B------:R-:W-:Y:S01]  /*2f40*/  IMAD.MOV.U32 R12, RZ, RZ, R49 ;  /* 0x000000ffff0c7224 */ /* 0x000fe200078e0031 */
[----:B------:R-:W-:-:S04]  /*2f50*/  MOV R11, R48 ;  /* 0x00000030000b7202 */ /* 0x000fc80000000f00 */
        /* <DEDUP_REMOVED lines=8> */
[----:B------:R-:W-:Y:S01]  /*2fe0*/  PRMT R59, R59, 0x5410, R12 ;  /* 0x000054103b3b7816 */ /* 0x000fe2000000000c */
[----:B------:R-:W-:Y:S01]  /*2ff0*/  IMAD.MOV.U32 R12, RZ, RZ, R38 ;  /* 0x000000ffff0c7224 */ /* 0x000fe200078e0026 */
[----:B------:R-:W-:Y:S01]  /*3000*/  PRMT R58, R11, 0x7610, R58 ;  /* 0x000076100b3a7816 */ /* 0x000fe2000000003a */
[----:B------:R-:W-:-:S05]  /*3010*/  IMAD.MOV.U32 R11, RZ, RZ, R39 ;  /* 0x000000ffff0b7224 */ /* 0x000fca00078e0027 */
[----:B------:R-:W-:Y:S01]  /*3020*/  PRMT R87, R12, 0x5410, R11 ;  /* 0x000054100c577816 */ /* 0x000fe2000000000b */
[----:B------:R-:W-:Y:S01]  /*3030*/  IMAD.MOV.U32 R11, RZ, RZ, R43 ;  /* 0x000000ffff0b7224 */ /* 0x000fe200078e002b */
[----:B------:R-:W-:-:S04]  /*3040*/  MOV R12, R42 ;  /* 0x0000002a000c7202 */ /* 0x000fc80000000f00 */
[----:B------:R-:W-:Y:S01]  /*3050*/  PRMT R105, R12, 0x5410, R11 ;  /* 0x000054100c697816 */ /* 0x000fe2000000000b */
[----:B------:R-:W-:Y:S02]  /*3060*/  IMAD.MOV.U32 R12, RZ, RZ, R47 ;  /* 0x000000ffff0c7224 */ /* 0x000fe400078e002f */
[----:B------:R-:W-:-:S03]  /*3070*/  IMAD.MOV.U32 R11, RZ, RZ, R46 ;  /* 0x000000ffff0b7224 */ /* 0x000fc600078e002e */
[----:B------:R-:W-:Y:S01]  /*3080*/  PRMT R108, R12, 0x7610, R108 ;  /* 0x000076100c6c7816 */ /* 0x000fe2000000006c */
[----:B------:R-:W-:Y:S01]  /*3090*/  IMAD.MOV.U32 R12, RZ, RZ, R51 ;  /* 0x000000ffff0c7224 */ /* 0x000fe200078e0033 */
[----:B------:R-:W-:Y:S02]  /*30a0*/  PRMT R110, R110, 0x5410, R11 ;  /* 0x000054106e6e7816 */ /* 0x000fe4000000000b */
[----:B------:R-:W-:-:S04]  /*30b0*/  MOV R11, R50 ;  /* 0x00000032000b7202 */ /* 0x000fc80000000f00 */
[----:B------:R-:W-:Y:S01]  /*30c0*/  PRMT R111, R11, 0x5410, R12 ;  /* 0x000054100b6f7816 */ /* 0x000fe2000000000c */
[----:B------:R-:W-:Y:S02]  /*30d0*/  IMAD.MOV.U32 R11, RZ, RZ, R54 ;  /* 0x000000ffff0b7224 */ /* 0x000fe400078e0036 */
[----:B------:R-:W-:-:S05]  /*30e0*/  IMAD.MOV.U32 R12, RZ, RZ, R55 ;  /* 0x000000ffff0c7224 */ /* 0x000fca00078e0037 */
[----:B------:R-:W-:Y:S01]  /*30f0*/  PRMT R112, R11, 0x5410, R12 ;  /* 0x000054100b707816 */ /* 0x000fe2000000000c */
[----:B------:R-:W-:Y:S06]  /*3100*/  @!P2 BRA `(.L_x_10413) ;  /* 0x000000000004a947 */ /* 0x000fec0003800000 */
[----:B------:R-:W-:Y:S01]  /*3110*/  BPT.TRAP 0x1 ;  /* 0x000000040000795c */ /* 0x000fe20000300000 */
.L_x_10413:
[----:B------:R-:W-:Y:S01]  /*3120*/  LEA R60, R18, R2, 0x3 ;  /* 0x00000002123c7211 */ /* 0x000fe200078e18ff */
[----:B------:R-:W-:Y:S01]  /*3130*/  BSSY B1, `(.L_x_10414) ;  /* 0x0000004000017945 */ /* 0x000fe20003800000 */
[----:B------:R-:W-:-:S04]  /*3140*/  SHF.L.U32 R81, R137, 0x1f, RZ ;  /* 0x0000001f89517819 */ /* 0x000fc800000006ff */
[----:B------:R-:W0:Y:S02]  /*3150*/  SYNCS.PHASECHK.TRANS64.TRYWAIT P4, [R60+URZ+0x2d890], R81 ;  /* 0x02d890513c0075a7 */ /* 0x000e24000808017f */
[----:B0-----:R-:W-:Y:S05]  /*3160*/  @!P4 BRA `(.L_x_10415) ;  /* 0x000001680074c947 */ /* 0x001fea0003800000 */
.L_x_10664:
[----:B------:R-:W-:Y:S05]  /*3170*/  BSYNC B1 ;  /* 0x0000000000017941 */ /* 0x000fea0003800000 */
.L_x_10414:
[----:B------:R-:W-:-:S03]  /*3180*/  UMOV UR4, 0xffffffff ;  /* 0xffffffff00047882 */ /* 0x000fc60000000000 */
[----:B------:R-:W-:Y:S05]  /*3190*/  BRA.DIV UR4, `(.L_x_10416) ;  /* 0x0000016a047c7947 */ /* 0x000fea000b800000 */
[----:B------:R-:W1:Y:S04]  /*31a0*/  SHFL.IDX PT, R57, R57, RZ, 0x1e1f ;  /* 0x001e1fff39397589 */ /* 0x000e6800000e0000 */
[----:B------:R-:W2:Y:S02]  /*31b0*/  SHFL.IDX PT, R56, R56, RZ, 0x1e1f ;  /* 0x001e1fff38387589 */ /* 0x000ea400000e0000 */
.L_x_10668:
[----:B------:R-:W-:Y:S05]  /*31c0*/  @P3 BRA `(.L_x_10417) ;  /* 0x0000003400c83947 */ /* 0x000fea0003800000 */
[----:B------:R-:W-:Y:S01]  /*31d0*/  ISETP.NE.AND P3, PT, R21, RZ, PT ;  /* 0x000000ff1500720c */ /* 0x000fe20003f65270 */
[----:B------:R-:W-:-:S12]  /*31e0*/  BSSY B1, `(.L_x_10418) ;  /* 0x0000036000017945 */ /* 0x000fd80003800000 */
[----:B------:R-:W-:Y:S05]  /*31f0*/  @!P3 BRA `(.L_x_10419) ;  /* 0x0000000000d0b947 */ /* 0x000fea0003800000 */
[----:B------:R3:W4:Y:S01]  /*3200*/  LDS.128 R12, [R62+0x15000] ;  /* 0x015000003e0c7984 */ /* 0x0007220000000c00 */
[----:B------:R-:W-:Y:S01]  /*3210*/  ISETP.GE.AND P3, PT, R138, R98, PT ;  /* 0x000000628a00720c */ /* 0x000fe20003f66270 */
[----:B------:R-:W-:-:S12]  /*3220*/  BSSY B2, `(.L_x_10420) ;  /* 0x000002e000027945 */ /* 0x000fd80003800000 */
[----:B---3--:R-:W-:Y:S05]  /*3230*/  @P3 BRA `(.L_x_10421) ;  /* 0x0000000000b03947 */ /* 0x008fea0003800000 */
[--C-:B------:R-:W-:Y:S02]  /*3240*/  SHF.R.U64 R11, R52, 0x10, R53.reuse ;  /* 0x00000010340b7819 */ /* 0x100fe40000001235 */
[----:B------:R-:W-:Y:S01]  /*3250*/  SHF.R.U32.HI R52, RZ, 0x10, R53 ;  /* 0x00000010ff347819 */ /* 0x000fe20000011635 */
[----:B----4-:R-:W-:Y:S01]  /*3260*/  IMAD.MOV.U32 R53, RZ, RZ, R13 ;  /* 0x000000ffff357224 */ /* 0x010fe200078e000d */
[--C-:B------:R-:W-:Y:S01]  /*3270*/  SHF.R.U64 R54, R54, 0x10, R55.reuse ;  /* 0x0000001036367819 */ /* 0x100fe20000001237 */
[----:B------:R-:W-:Y:S01]  /*3280*/  HADD2.F32 R11, -RZ, R11.H0_H0 ;  /* 0x2000000bff0b7230 */ /* 0x000fe20000004100 */
[----:B------:R-:W-:Y:S02]  /*3290*/  SHF.R.U32.HI R55, RZ, 0x10, R55 ;  /* 0x00000010ff377819 */ /* 0x000fe40000011637 */
[----:B------:R-:W-:Y:S02]  /*32a0*/  HADD2.F32 R104, -RZ, R53.H1_H1 ;  /* 0x30000035ff687230 */ /* 0x000fe40000004100 */
[----:B------:R-:W-:-:S02]  /*32b0*/  HADD2.F32 R13, -RZ, R54.H0_H0 ;  /* 0x20000036ff0d7230 */ /* 0x000fc40000004100 */
[----:B------:R-:W-:Y:S02]  /*32c0*/  HADD2.F32 R106, -RZ, R53.H0_H0 ;  /* 0x20000035ff6a7230 */ /* 0x000fe40000004100 */
[----:B------:R-:W-:Y:S02]  /*32d0*/  HADD2.F32 R55, -RZ, R55.H0_H0 ;  /* 0x20000037ff377230 */ /* 0x000fe40000004100 */
[-C--:B------:R-:W-:Y:S01]  /*32e0*/  FMUL.FTZ R53, R104, R13.reuse ;  /* 0x0000000d68357220 */ /* 0x080fe20000410000 */
[----:B------:R-:W-:-:S03]  /*32f0*/  FMUL.FTZ R13, R106, R13 ;  /* 0x0000000d6a0d7220 */ /* 0x000fc60000410000 */
[-C--:B------:R-:W-:Y:S01]  /*3300*/  FFMA.FTZ R54, R106, R11.reuse, -R53 ;  /* 0x0000000b6a367223 */ /* 0x080fe20000010835 */
[----:B------:R-:W-:Y:S02]  /*3310*/  HADD2.F32 R53, -RZ, R52.H0_H0 ;  /* 0x20000034ff357230 */ /* 0x000fe40000004100 */
[----:B------:R-:W-:Y:S01]  /*3320*/  FFMA.FTZ R11, R104, R11, R13 ;  /* 0x0000000b680b7223 */ /* 0x000fe2000001000d */
[--C-:B------:R-:W-:Y:S02]  /*3330*/  HADD2.F32 R104, -RZ, R15.reuse.H1_H1 ;  /* 0x3000000fff687230 */ /* 0x100fe40000004100 */
[----:B------:R-:W-:Y:S02]  /*3340*/  HADD2.F32 R52, -RZ, R15.H0_H0 ;  /* 0x2000000fff347230 */ /* 0x000fe40000004100 */
[----:B------:R-:W-:Y:S02]  /*3350*/  IMAD.MOV.U32 R106, RZ, RZ, R12 ;  /* 0x000000ffff6a7224 */ /* 0x000fe400078e000c */
[----:B------:R-:W-:Y:S01]  /*3360*/  FMUL.FTZ R13, R104, R55 ;  /* 0x00000037680d7220 */ /* 0x000fe20000410000 */
[----:B------:R-:W-:-:S02]  /*3370*/  HADD2.F32 R15, -RZ, R109.H1_H1 ;  /* 0x3000006dff0f7230 */ /* 0x000fc40000004100 */
[C---:B------:R-:W-:Y:S01]  /*3380*/  FMUL.FTZ R55, R52.reuse, R55 ;  /* 0x0000003734377220 */ /* 0x040fe20000410000 */
[----:B------:R-:W-:Y:S01]  /*3390*/  F2FP.F16.F32.PACK_AB R11, R11, R54 ;  /* 0x000000360b0b723e */ /* 0x000fe200000000ff */
[-C--:B------:R-:W-:Y:S01]  /*33a0*/  FFMA.FTZ R13, R52, R53.reuse, -R13 ;  /* 0x00000035340d7223 */ /* 0x080fe2000001080d */
[----:B------:R-:W-:Y:S02]  /*33b0*/  HADD2.F32 R12, -RZ, R106.H1_H1 ;  /* 0x3000006aff0c7230 */ /* 0x000fe40000004100 */
[----:B------:R-:W-:Y:S01]  /*33c0*/  FFMA.FTZ R104, R104, R53, R55 ;  /* 0x0000003568687223 */ /* 0x000fe20000010037 */
[----:B------:R-:W-:Y:S02]  /*33d0*/  HADD2.F32 R53, -RZ, R112.H0_H0 ;  /* 0x20000070ff357230 */ /* 0x000fe40000004100 */
[----:B------:R-:W-:Y:S02]  /*33e0*/  HADD2.F32 R106, -RZ, R106.H0_H0 ;  /* 0x2000006aff6a7230 */ /* 0x000fe40000004100 */
[----:B------:R-:W-:Y:S01]  /*33f0*/  F2FP.F16.F32.PACK_AB R104, R104, R13 ;  /* 0x0000000d6868723e */ /* 0x000fe200000000ff */
[----:B------:R-:W-:Y:S01]  /*3400*/  FMUL.FTZ R55, R12, R53 ;  /* 0x000000350c377220 */ /* 0x000fe20000410000 */
[----:B------:R-:W-:-:S02]  /*3410*/  IMAD.MOV.U32 R13, RZ, RZ, R11 ;  /* 0x000000ffff0d7224 */ /* 0x000fc400078e000b */
[C---:B------:R-:W-:Y:S01]  /*3420*/  FMUL.FTZ R53, R106.reuse, R53 ;  /* 0x000000356a357220 */ /* 0x040fe20000410000 */
[-C--:B------:R-:W-:Y:S01]  /*3430*/  FFMA.FTZ R52, R106, R15.reuse, -R55 ;  /* 0x0000000f6a347223 */ /* 0x080fe20000010837 */
[----:B------:R-:W-:Y:S02]  /*3440*/  HADD2.F32 R55, -RZ, R14.H0_H0 ;  /* 0x2000000eff377230 */ /* 0x000fe40000004100 */
[----:B------:R-:W-:Y:S01]  /*3450*/  FFMA.FTZ R15, R12, R15, R53 ;  /* 0x0000000f0c0f7223 */ /* 0x000fe20000010035 */
[----:B------:R-:W-:Y:S02]  /*3460*/  HADD2.F32 R12, -RZ, R112.H1_H1 ;  /* 0x30000070ff0c7230 */ /* 0x000fe40000004100 */
[----:B------:R-:W-:Y:S02]  /*3470*/  HADD2.F32 R53, -RZ, R14.H1_H1 ;  /* 0x3000000eff357230 */ /* 0x000fe40000004100 */
[----:B------:R-:W-:-:S03]  /*3480*/  HADD2.F32 R106, -RZ, R110.H0_H0 ;  /* 0x2000006eff6a7230 */ /* 0x000fc60000004100 */
[-C--:B------:R-:W-:Y:S01]  /*3490*/  FMUL.FTZ R14, R53, R12.reuse ;  /* 0x0000000c350e7220 */ /* 0x080fe20000410000 */
[----:B------:R-:W-:-:S03]  /*34a0*/  FMUL.FTZ R12, R55, R12 ;  /* 0x0000000c370c7220 */ /* 0x000fc60000410000 */
[-C--:B------:R-:W-:Y:S01]  /*34b0*/  FFMA.FTZ R14, R55, R106.reuse, -R14 ;  /* 0x0000006a370e7223 */ /* 0x080fe2000001080e */
[----:B------:R-:W-:Y:S01]  /*34c0*/  FFMA.FTZ R53, R53, R106, R12 ;  /* 0x0000006a35357223 */ /* 0x000fe2000001000c */
[----:B------:R-:W-:Y:S02]  /*34d0*/  F2FP.F16.F32.PACK_AB R12, R15, R52 ;  /* 0x000000340f0c723e */ /* 0x000fe400000000ff */
[----:B------:R-:W-:Y:S02]  /*34e0*/  MOV R15, R104 ;  /* 0x00000068000f7202 */ /* 0x000fe40000000f00 */
[----:B------:R-:W-:-:S07]  /*34f0*/  F2FP.F16.F32.PACK_AB R14, R53, R14 ;  /* 0x0000000e350e723e */ /* 0x000fce00000000ff */
.L_x_10421:
[----:B------:R-:W-:Y:S05]  /*3500*/  BSYNC B2 ;  /* 0x0000000000027941 */ /* 0x000fea0003800000 */
.L_x_10420:
[----:B--2---:R-:W-:-:S04]  /*3510*/  LEA R52, P3, R16, R56, 0x1 ;  /* 0x0000003810347211 */ /* 0x004fc800078608ff */
[----:B-1----:R-:W-:-:S05]  /*3520*/  LEA.HI.X R53, R16, R57, R17, 0x1, P3 ;  /* 0x0000003910357211 */ /* 0x002fca00018f0c11 */
[----:B----4-:R3:W-:Y:S04]  /*3530*/  ST.E.128 desc[UR42][R52.64], R12 ;  /* 0x0000000c34007985 */ /* 0x0107e8000c101d2a */
.L_x_10419:
[----:B------:R-:W-:Y:S05]  /*3540*/  BSYNC B1 ;  /* 0x0000000000017941 */ /* 0x000fea0003800000 */
.L_x_10418:
[----:B------:R-:W-:Y:S01]  /*3550*/  ISETP.NE.AND P3, PT, R28, RZ, PT ;  /* 0x000000ff1c00720c */ /* 0x000fe20003f65270 */
[----:B------:R-:W-:-:S12]  /*3560*/  BSSY B1, `(.L_x_10422) ;  /* 0x0000037000017945 */ /* 0x000fd80003800000 */
[----:B------:R-:W-:Y:S05]  /*3570*/  @!P3 BRA `(.L_x_10423) ;  /* 0x0000000000d4b947 */ /* 0x000fea0003800000 */
[----:B------:R-:W4:Y:S01]  /*3580*/  LDL R11, [R1+0x4c] ;  /* 0x00004c00010b7983 */ /* 0x000f220000100800 */
[----:B------:R-:W-:Y:S03]  /*3590*/  BSSY B2, `(.L_x_10424) ;  /* 0x000002e000027945 */ /* 0x000fe60003800000 */
[----:B---3--:R3:W0:Y:S01]  /*35a0*/  LDS.128 R12, [R61+0x15000] ;  /* 0x015000003d0c7984 */ /* 0x0086220000000c00 */
[----:B----4-:R-:W-:-:S13]  /*35b0*/  ISETP.GE.AND P3, PT, R11, R98, PT ;  /* 0x000000620b00720c */ /* 0x010fda0003f66270 */
[----:B0--3--:R-:W-:Y:S05]  /*35c0*/  @P3 BRA `(.L_x_10425) ;  /* 0x0000000000a83947 */ /* 0x009fea0003800000 */
[--C-:B------:R-:W-:Y:S01]  /*35d0*/  SHF.R.U64 R11, R48, 0x10, R49.reuse ;  /* 0x00000010300b7819 */ /* 0x100fe20000001231 */
[----:B------:R-:W-:Y:S01]  /*35e0*/  HADD2.F32 R53, -RZ, R111.H1_H1 ;  /* 0x3000006fff357230 */ /* 0x000fe20000004100 */
[----:B------:R-:W-:Y:S02]  /*35f0*/  SHF.R.U32.HI R48, RZ, 0x10, R49 ;  /* 0x00000010ff307819 */ /* 0x000fe40000011631 */
[--C-:B------:R-:W-:Y:S02]  /*3600*/  SHF.R.U64 R49, R50, 0x10, R51.reuse ;  /* 0x0000001032317819 */ /* 0x100fe40000001233 */
[----:B------:R-:W-:Y:S01]  /*3610*/  SHF.R.U32.HI R50, RZ, 0x10, R51 ;  /* 0x00000010ff327819 */ /* 0x000fe20000011633 */
[----:B------:R-:W-:Y:S02]  /*3620*/  IMAD.MOV.U32 R51, RZ, RZ, R13 ;  /* 0x000000ffff337224 */ /* 0x000fe400078e000d */
[----:B------:R-:W-:Y:S02]  /*3630*/  HADD2.F32 R13, -RZ, R49.H0_H0 ;  /* 0x20000031ff0d7230 */ /* 0x000fe40000004100 */
[----:B------:R-:W-:-:S02]  /*3640*/  HADD2.F32 R49, -RZ, R11.H0_H0 ;  /* 0x2000000bff317230 */ /* 0x000fc40000004100 */
[--C-:B------:R-:W-:Y:S02]  /*3650*/  HADD2.F32 R52, -RZ, R51.reuse.H1_H1 ;  /* 0x30000033ff347230 */ /* 0x100fe40000004100 */
[----:B------:R-:W-:Y:S02]  /*3660*/  HADD2.F32 R54, -RZ, R51.H0_H0 ;  /* 0x20000033ff367230 */ /* 0x000fe40000004100 */
[----:B------:R-:W-:Y:S02]  /*3670*/  HADD2.F32 R50, -RZ, R50.H0_H0 ;  /* 0x20000032ff327230 */ /* 0x000fe40000004100 */
[-C--:B------:R-:W-:Y:S01]  /*3680*/  FMUL.FTZ R11, R52, R13.reuse ;  /* 0x0000000d340b7220 */ /* 0x080fe20000410000 */
[----:B------:R-:W-:Y:S02]  /*3690*/  HADD2.F32 R48, -RZ, R48.H0_H0 ;  /* 0x20000030ff307230 */ /* 0x000fe40000004100 */
[----:B------:R-:W-:Y:S01]  /*36a0*/  FMUL.FTZ R13, R54, R13 ;  /* 0x0000000d360d7220 */ /* 0x000fe20000410000 */
[----:B------:R-:W-:-:S02]  /*36b0*/  HADD2.F32 R51, -RZ, R111.H0_H0 ;  /* 0x2000006fff337230 */ /* 0x000fc40000004100 */
[-C--:B------:R-:W-:Y:S01]  /*36c0*/  FFMA.FTZ R11, R54, R49.reuse, -R11 ;  /* 0x00000031360b7223 */ /* 0x080fe2000001080b */
[----:B------:R-:W-:Y:S01]  /*36d0*/  FFMA.FTZ R52, R52, R49, R13 ;  /* 0x0000003134347223 */ /* 0x000fe2000001000d */
[--C-:B------:R-:W-:Y:S02]  /*36e0*/  HADD2.F32 R13, -RZ, R15.reuse.H1_H1 ;  /* 0x3000000fff0d7230 */ /* 0x100fe40000004100 */
[----:B------:R-:W-:Y:S02]  /*36f0*/  HADD2.F32 R49, -RZ, R15.H0_H0 ;  /* 0x2000000fff317230 */ /* 0x000fe40000004100 */
[----:B------:R-:W-:Y:S01]  /*3700*/  F2FP.F16.F32.PACK_AB R11, R52, R11 ;  /* 0x0000000b340b723e */ /* 0x000fe200000000ff */
[-C--:B------:R-:W-:Y:S02]  /*3710*/  FMUL.FTZ R54, R13, R50.reuse ;  /* 0x000000320d367220 */ /* 0x080fe40000410000 */
[C---:B------:R-:W-:Y:S02]  /*3720*/  FMUL.FTZ R50, R49.reuse, R50 ;  /* 0x0000003231327220 */ /* 0x040fe40000410000 */
[----:B------:R-:W-:Y:S01]  /*3730*/  FFMA.FTZ R15, R49, R48, -R54 ;  /* 0x00000030310f7223 */ /* 0x000fe20000010836 */
[----:B------:R-:W-:-:S02]  /*3740*/  HADD2.F32 R49, -RZ, R108.H1_H1 ;  /* 0x3000006cff317230 */ /* 0x000fc40000004100 */
[----:B------:R-:W-:Y:S01]  /*3750*/  FFMA.FTZ R48, R13, R48, R50 ;  /* 0x000000300d307223 */ /* 0x000fe20000010032 */
[--C-:B------:R-:W-:Y:S02]  /*3760*/  HADD2.F32 R50, -RZ, R12.reuse.H0_H0 ;  /* 0x2000000cff327230 */ /* 0x100fe40000004100 */
[----:B------:R-:W-:Y:S02]  /*3770*/  HADD2.F32 R12, -RZ, R12.H1_H1 ;  /* 0x3000000cff0c7230 */ /* 0x000fe40000004100 */
[----:B------:R-:W-:-:S03]  /*3780*/  F2FP.F16.F32.PACK_AB R15, R48, R15 ;  /* 0x0000000f300f723e */ /* 0x000fc600000000ff */
        /* <DEDUP_REMOVED lines=9> */
[----:B------:R-:W-:Y:S01]  /*3820*/  FMUL.FTZ R53, R50, R53 ;  /* 0x0000003532357220 */ /* 0x000fe20000410000 */
[----:B------:R-:W-:-:S02]  /*3830*/  IMAD.MOV.U32 R13, RZ, RZ, R11 ;  /* 0x000000ffff0d7224 */ /* 0x000fc400078e000b */
[-C--:B------:R-:W-:Y:S01]  /*3840*/  FFMA.FTZ R51, R50, R49.reuse, -R51 ;  /* 0x0000003132337223 */ /* 0x080fe20000010833 */
[----:B------:R-:W-:-:S05]  /*3850*/  FFMA.FTZ R14, R14, R49, R53 ;  /* 0x000000310e0e7223 */ /* 0x000fca0000010035 */
[----:B------:R-:W-:-:S07]  /*3860*/  F2FP.F16.F32.PACK_AB R14, R14, R51 ;  /* 0x000000330e0e723e */ /* 0x000fce00000000ff */
.L_x_10425:
[----:B------:R-:W-:Y:S05]  /*3870*/  BSYNC B2 ;  /* 0x0000000000027941 */ /* 0x000fea0003800000 */
.L_x_10424:
[----:B--2---:R-:W-:Y:S01]  /*3880*/  MOV R48, R56 ;  /* 0x0000003800307202 */ /* 0x004fe20000000f00 */
[----:B------:R-:W-:Y:S02]  /*3890*/  IMAD.SHL.U32 R11, R155, 0x8, RZ ;  /* 0x000000089b0b7824 */ /* 0x000fe400078e00ff */
[----:B-1----:R-:W-:Y:S02]  /*38a0*/  IMAD.MOV.U32 R49, RZ, RZ, R57 ;  /* 0x000000ffff317224 */ /* 0x002fe400078e0039 */
[----:B------:R-:W-:-:S05]  /*38b0*/  IMAD.WIDE R48, R11, 0x2, R48 ;  /* 0x000000020b307825 */ /* 0x000fca00078e0230 */
[----:B------:R4:W-:Y:S02]  /*38c0*/  ST.E.128 desc[UR42][R48.64], R12 ;  /* 0x0000000c30007985 */ /* 0x0009e4000c101d2a */
.L_x_10423:
[----:B------:R-:W-:Y:S05]  /*38d0*/  BSYNC B1 ;  /* 0x0000000000017941 */ /* 0x000fea0003800000 */
.L_x_10422:
[----:B------:R-:W-:Y:S01]  /*38e0*/  ISETP.NE.AND P3, PT, R31, RZ, PT ;  /* 0x000000ff1f00720c */ /* 0x000fe20003f65270 */
[----:B------:R-:W-:-:S12]  /*38f0*/  BSSY B1, `(.L_x_10426) ;  /* 0x0000037000017945 */ /* 0x000fd80003800000 */
[----:B------:R-:W-:Y:S05]  /*3900*/  @!P3 BRA `(.L_x_10427) ;  /* 0x0000000000d4b947 */ /* 0x000fea0003800000 */
[----:B------:R-:W5:Y:S01]  /*3910*/  LDL R11, [R1+0x24] ;  /* 0x00002400010b7983 */ /* 0x000f620000100800 */
[----:B------:R-:W-:Y:S03]  /*3920*/  BSSY B2, `(.L_x_10428) ;  /* 0x000002e000027945 */ /* 0x000fe60003800000 */
[----:B---34-:R3:W4:Y:S01]  /*3930*/  LDS.128 R12, [R62+0x17000] ;  /* 0x017000003e0c7984 */ /* 0x0187220000000c00 */
[----:B-----5:R-:W-:-:S13]  /*3940*/  ISETP.GE.AND P3, PT, R11, R98, PT ;  /* 0x000000620b00720c */ /* 0x020fda0003f66270 */
[----:B---34-:R-:W-:Y:S05]  /*3950*/  @P3 BRA `(.L_x_10429) ;  /* 0x0000000000a83947 */ /* 0x018fea0003800000 */
[----:B------:R-:W-:Y:S01]  /*3960*/  SHF.R.U64 R48, R46, 0x10, R47 ;  /* 0x000000102e307819 */ /* 0x000fe2000000122f */
[--C-:B------:R-:W-:Y:S01]  /*3970*/  HADD2.F32 R11, -RZ, R13.reuse.H1_H1 ;  /* 0x3000000dff0b7230 */ /* 0x100fe20000004100 */
[----:B------:R-:W-:Y:S01]  /*3980*/  SHF.R.U64 R44, R44, 0x10, R45 ;  /* 0x000000102c2c7819 */ /* 0x000fe2000000122d */
[----:B------:R-:W-:Y:S02]  /*3990*/  HADD2.F32 R13, -RZ, R13.H0_H0 ;  /* 0x2000000dff0d7230 */ /* 0x000fe40000004100 */
[----:B------:R-:W-:Y:S02]  /*39a0*/  HADD2.F32 R48, -RZ, R48.H0_H0 ;  /* 0x20000030ff307230 */ /* 0x000fe40000004100 */
[----:B------:R-:W-:Y:S02]  /*39b0*/  HADD2.F32 R44, -RZ, R44.H0_H0 ;  /* 0x2000002cff2c7230 */ /* 0x000fe40000004100 */
[----:B------:R-:W-:Y:S02]  /*39c0*/  HADD2.F32 R110, -RZ, R110.H1_H1 ;  /* 0x3000006eff6e7230 */ /* 0x000fe40000004100 */
[-C--:B------:R-:W-:Y:S01]  /*39d0*/  FMUL.FTZ R46, R11, R48.reuse ;  /* 0x000000300b2e7220 */ /* 0x080fe20000410000 */
[----:B------:R-:W-:-:S03]  /*39e0*/  FMUL.FTZ R48, R13, R48 ;  /* 0x000000300d307220 */ /* 0x000fc60000410000 */
[-C--:B------:R-:W-:Y:S01]  /*39f0*/  FFMA.FTZ R46, R13, R44.reuse, -R46 ;  /* 0x0000002c0d2e7223 */ /* 0x080fe2000001082e */
[----:B------:R-:W-:Y:S01]  /*3a00*/  FFMA.FTZ R11, R11, R44, R48 ;  /* 0x0000002c0b0b7223 */ /* 0x000fe20000010030 */
[----:B------:R-:W-:Y:S01]  /*3a10*/  SHF.R.U32.HI R48, RZ, 0x10, R47 ;  /* 0x00000010ff307819 */ /* 0x000fe2000001162f */
[--C-:B------:R-:W-:Y:S01]  /*3a20*/  HADD2.F32 R13, -RZ, R15.reuse.H1_H1 ;  /* 0x3000000fff0d7230 */ /* 0x100fe20000004100 */
[----:B------:R-:W-:Y:S01]  /*3a30*/  SHF.R.U32.HI R44, RZ, 0x10, R45 ;  /* 0x00000010ff2c7819 */ /* 0x000fe2000001162d */
[----:B------:R-:W-:Y:S01]  /*3a40*/  HADD2.F32 R15, -RZ, R15.H0_H0 ;  /* 0x2000000fff0f7230 */ /* 0x000fe20000004100 */
[----:B------:R-:W-:Y:S01]  /*3a50*/  F2FP.F16.F32.PACK_AB R11, R11, R46 ;  /* 0x0000002e0b0b723e */ /* 0x000fe200000000ff */
[----:B------:R-:W-:Y:S02]  /*3a60*/  HADD2.F32 R48, -RZ, R48.H0_H0 ;  /* 0x20000030ff307230 */ /* 0x000fe40000004100 */
[----:B------:R-:W-:Y:S02]  /*3a70*/  HADD2.F32 R44, -RZ, R44.H0_H0 ;  /* 0x2000002cff2c7230 */ /* 0x000fe40000004100 */
[----:B------:R-:W-:-:S02]  /*3a80*/  HADD2.F32 R45, -RZ, R107.H1_H1 ;  /* 0x3000006bff2d7230 */ /* 0x000fc40000004100 */
[-C--:B------:R-:W-:Y:S01]  /*3a90*/  FMUL.FTZ R50, R13, R48.reuse ;  /* 0x000000300d327220 */ /* 0x080fe20000410000 */
[C---:B------:R-:W-:Y:S01]  /*3aa0*/  FMUL.FTZ R48, R15.reuse, R48 ;  /* 0x000000300f307220 */ /* 0x040fe20000410000 */
[----:B------:R-:W-:Y:S02]  /*3ab0*/  HADD2.F32 R107, -RZ, R107.H0_H0 ;  /* 0x2000006bff6b7230 */ /* 0x000fe40000004100 */
[-C--:B------:R-:W-:Y:S01]  /*3ac0*/  FFMA.FTZ R50, R15, R44.reuse, -R50 ;  /* 0x0000002c0f327223 */ /* 0x080fe20000010832 */
[----:B------:R-:W-:Y:S01]  /*3ad0*/  FFMA.FTZ R13, R13, R44, R48 ;  /* 0x0000002c0d0d7223 */ /* 0x000fe20000010030 */
[--C-:B------:R-:W-:Y:S02]  /*3ae0*/  HADD2.F32 R15, -RZ, R12.reuse.H1_H1 ;  /* 0x3000000cff0f7230 */ /* 0x100fe40000004100 */
[----:B------:R-:W-:Y:S02]  /*3af0*/  HADD2.F32 R44, -RZ, R12.H0_H0 ;  /* 0x2000000cff2c7230 */ /* 0x000fe40000004100 */
[----:B------:R-:W-:Y:S01]  /*3b00*/  F2FP.F16.F32.PACK_AB R50, R13, R50 ;  /* 0x000000320d32723e */ /* 0x000fe200000000ff */
[----:B------:R-:W-:Y:S01]  /*3b10*/  FMUL.FTZ R47, R15, R110 ;  /* 0x0000006e0f2f7220 */ /* 0x000fe20000410000 */
[----:B------:R-:W-:-:S02]  /*3b20*/  IMAD.MOV.U32 R13, RZ, RZ, R11 ;  /* 0x000000ffff0d7224 */ /* 0x000fc400078e000b */
[C---:B------:R-:W-:Y:S01]  /*3b30*/  FMUL.FTZ R110, R44.reuse, R110 ;  /* 0x0000006e2c6e7220 */ /* 0x040fe20000410000 */
[-C--:B------:R-:W-:Y:S01]  /*3b40*/  FFMA.FTZ R12, R44, R45.reuse, -R47 ;  /* 0x0000002d2c0c7223 */ /* 0x080fe2000001082f */
[--C-:B------:R-:W-:Y:S02]  /*3b50*/  HADD2.F32 R44, -RZ, R14.reuse.H0_H0 ;  /* 0x2000000eff2c7230 */ /* 0x100fe40000004100 */
[----:B------:R-:W-:Y:S01]  /*3b60*/  FFMA.FTZ R15, R15, R45, R110 ;  /* 0x0000002d0f0f7223 */ /* 0x000fe2000001006e */
[----:B------:R-:W-:Y:S02]  /*3b70*/  HADD2.F32 R14, -RZ, R14.H1_H1 ;  /* 0x3000000eff0e7230 */ /* 0x000fe40000004100 */
[----:B------:R-:W-:Y:S02]  /*3b80*/  HADD2.F32 R45, -RZ, R108.H0_H0 ;  /* 0x2000006cff2d7230 */ /* 0x000fe40000004100 */
[----:B------:R-:W-:Y:S01]  /*3b90*/  F2FP.F16.F32.PACK_AB R12, R15, R12 ;  /* 0x0000000c0f0c723e */ /* 0x000fe200000000ff */
[----:B------:R-:W-:-:S02]  /*3ba0*/  IMAD.MOV.U32 R15, RZ, RZ, R50 ;  /* 0x000000ffff0f7224 */ /* 0x000fc400078e0032 */
[-C--:B------:R-:W-:Y:S01]  /*3bb0*/  FMUL.FTZ R47, R14, R45.reuse ;  /* 0x0000002d0e2f7220 */ /* 0x080fe20000410000 */
[----:B------:R-:W-:-:S03]  /*3bc0*/  FMUL.FTZ R45, R44, R45 ;  /* 0x0000002d2c2d7220 */ /* 0x000fc60000410000 */
[-C--:B------:R-:W-:Y:S01]  /*3bd0*/  FFMA.FTZ R44, R44, R107.reuse, -R47 ;  /* 0x0000006b2c2c7223 */ /* 0x080fe2000001082f */
[----:B------:R-:W-:-:S05]  /*3be0*/  FFMA.FTZ R45, R14, R107, R45 ;  /* 0x0000006b0e2d7223 */ /* 0x000fca000001002d */
[----:B------:R-:W-:-:S07]  /*3bf0*/  F2FP.F16.F32.PACK_AB R14, R45, R44 ;  /* 0x0000002c2d0e723e */ /* 0x000fce00000000ff */
.L_x_10429:
[----:B------:R-:W-:Y:S05]  /*3c00*/  BSYNC B2 ;  /* 0x0000000000027941 */ /* 0x000fea0003800000 */
.L_x_10428:
[----:B------:R-:W-:Y:S01]  /*3c10*/  SHF.L.U32 R11, R156, 0x3, RZ ;  /* 0x000000039c0b7819 */ /* 0x000fe200000006ff */
[----:B--2---:R-:W-:Y:S02]  /*3c20*/  IMAD.MOV.U32 R44, RZ, RZ, R56 ;  /* 0x000000ffff2c7224 */ /* 0x004fe400078e0038 */
[----:B-1----:R-:W-:Y:S02]  /*3c30*/  IMAD.MOV.U32 R45, RZ, RZ, R57 ;  /* 0x000000ffff2d7224 */ /* 0x002fe400078e0039 */
[----:B------:R-:W-:-:S05]  /*3c40*/  IMAD.WIDE R44, R11, 0x2, R44 ;  /* 0x000000020b2c7825 */ /* 0x000fca00078e022c */
[----:B------:R1:W-:Y:S02]  /*3c50*/  ST.E.128 desc[UR42][R44.64], R12 ;  /* 0x0000000c2c007985 */ /* 0x0003e4000c101d2a */
.L_x_10427:
[----:B------:R-:W-:Y:S05]  /*3c60*/  BSYNC B1 ;  /* 0x0000000000017941 */ /* 0x000fea0003800000 */
.L_x_10426:
[----:B------:R-:W-:Y:S01]  /*3c70*/  LOP3.LUT P3, RZ, R20, 0x8, RZ, 0xc0, !PT ;  /* 0x0000000814ff7812 */ /* 0x000fe2000786c0ff */
[----:B------:R-:W-:-:S12]  /*3c80*/  BSSY B1, `(.L_x_10430) ;  /* 0x0000037000017945 */ /* 0x000fd80003800000 */
[----:B------:R-:W-:Y:S05]  /*3c90*/  @!P3 BRA `(.L_x_10431) ;  /* 0x0000000000d4b947 */ /* 0x000fea0003800000 */
[----:B-1-34-:R-:W3:Y:S04]  /*3ca0*/  LDL R12, [R1+0x20] ;  /* 0x00002000010c7983 */ /* 0x01aee80000100800 */
[----:B------:R-:W4:Y:S01]  /*3cb0*/  LDL R11, [R1+0x48] ;  /* 0x00004800010b7983 */ /* 0x000f220000100800 */
[C---:B--2---:R-:W-:Y:S01]  /*3cc0*/  LEA R44, P3, R22.reuse, R56, 0x1 ;  /* 0x00000038162c7211 */ /* 0x044fe200078608ff */
[----:B------:R-:W-:Y:S03]  /*3cd0*/  BSSY B2, `(.L_x_10432) ;  /* 0x0000030000027945 */ /* 0x000fe60003800000 */
[----:B---3--:R-:W-:Y:S02]  /*3ce0*/  LEA.HI.X R45, R22, R57, R12, 0x1, P3 ;  /* 0x00000039162d7211 */ /* 0x008fe400018f0c0c */
[----:B------:R1:W2:Y:S01]  /*3cf0*/  LDS.128 R12, [R61+0x17000] ;  /* 0x017000003d0c7984 */ /* 0x0002a20000000c00 */
[----:B----4-:R-:W-:-:S13]  /*3d00*/  ISETP.GE.AND P3, PT, R11, R98, PT ;  /* 0x000000620b00720c */ /* 0x010fda0003f66270 */
[----:B-1----:R-:W-:Y:S05]  /*3d10*/  @P3 BRA `(.L_x_10433) ;  /* 0x0000000000ac3947 */ /* 0x002fea0003800000 */
[----:B------:R-:W-:Y:S01]  /*3d20*/  SHF.R.U64 R42, R42, 0x10, R43 ;  /* 0x000000102a2a7819 */ /* 0x000fe2000000122b */
[--C-:B--2---:R-:W-:Y:S01]  /*3d30*/  HADD2.F32 R11, -RZ, R13.reuse.H1_H1 ;  /* 0x3000000dff0b7230 */ /* 0x104fe20000004100 */
[----:B------:R-:W-:Y:S01]  /*3d40*/  SHF.R.U64 R46, R40, 0x10, R41 ;  /* 0x00000010282e7819 */ /* 0x000fe20000001229 */
[----:B------:R-:W-:Y:S01]  /*3d50*/  HADD2.F32 R40, -RZ, R13.H0_H0 ;  /* 0x2000000dff287230 */ /* 0x000fe20000004100 */
[----:B------:R-:W-:Y:S01]  /*3d60*/  SHF.R.U32.HI R43, RZ, 0x10, R43 ;  /* 0x00000010ff2b7819 */ /* 0x000fe2000001162b */
[----:B------:R-:W-:Y:S02]  /*3d70*/  HADD2.F32 R42, -RZ, R42.H0_H0 ;  /* 0x2000002aff2a7230 */ /* 0x000fe40000004100 */
[----:B------:R-:W-:Y:S02]  /*3d80*/  HADD2.F32 R13, -RZ, R46.H0_H0 ;  /* 0x2000002eff0d7230 */ /* 0x000fe40000004100 */
[----:B------:R-:W-:Y:S02]  /*3d90*/  HADD2.F32 R43, -RZ, R43.H0_H0 ;  /* 0x2000002bff2b7230 */ /* 0x000fe40000004100 */
[-C--:B------:R-:W-:Y:S01]  /*3da0*/  FMUL.FTZ R47, R11, R42.reuse ;  /* 0x0000002a0b2f7220 */ /* 0x080fe20000410000 */
[----:B------:R-:W-:Y:S01]  /*3db0*/  FMUL.FTZ R42, R40, R42 ;  /* 0x0000002a282a7220 */ /* 0x000fe20000410000 */
[----:B------:R-:W-:-:S02]  /*3dc0*/  HADD2.F32 R46, -RZ, R105.H0_H0 ;  /* 0x20000069ff2e7230 */ /* 0x000fc40000004100 */
[-C--:B------:R-:W-:Y:S01]  /*3dd0*/  FFMA.FTZ R40, R40, R13.reuse, -R47 ;  /* 0x0000000d28287223 */ /* 0x080fe2000001082f */
[----:B------:R-:W-:Y:S01]  /*3de0*/  FFMA.FTZ R11, R11, R13, R42 ;  /* 0x0000000d0b0b7223 */ /* 0x000fe2000001002a */
[----:B------:R-:W-:Y:S01]  /*3df0*/  IMAD.MOV.U32 R13, RZ, RZ, R15 ;  /* 0x000000ffff0d7224 */ /* 0x000fe200078e000f */
[----:B------:R-:W-:Y:S01]  /*3e00*/  SHF.R.U32.HI R42, RZ, 0x10, R41 ;  /* 0x00000010ff2a7819 */ /* 0x000fe20000011629 */
[----:B------:R-:W-:Y:S01]  /*3e10*/  HADD2.F32 R47, -RZ, R14.H0_H0 ;  /* 0x2000000eff2f7230 */ /* 0x000fe20000004100 */
[----:B------:R-:W-:Y:S02]  /*3e20*/  MOV R41, R12 ;  /* 0x0000000c00297202 */ /* 0x000fe40000000f00 */
[--C-:B------:R-:W-:Y:S01]  /*3e30*/  HADD2.F32 R15, -RZ, R13.reuse.H1_H1 ;  /* 0x3000000dff0f7230 */ /* 0x100fe20000004100 */
[----:B------:R-:W-:Y:S01]  /*3e40*/  F2FP.F16.F32.PACK_AB R11, R11, R40 ;  /* 0x000000280b0b723e */ /* 0x000fe200000000ff */
[----:B------:R-:W-:Y:S02]  /*3e50*/  HADD2.F32 R12, -RZ, R13.H0_H0 ;  /* 0x2000000dff0c7230 */ /* 0x000fe40000004100 */
[----:B------:R-:W-:-:S02]  /*3e60*/  HADD2.F32 R42, -RZ, R42.H0_H0 ;  /* 0x2000002aff2a7230 */ /* 0x000fc40000004100 */
[CC--:B------:R-:W-:Y:S01]  /*3e70*/  FMUL.FTZ R13, R15.reuse, R43.reuse ;  /* 0x0000002b0f0d7220 */ /* 0x0c0fe20000410000 */
[C---:B------:R-:W-:Y:S01]  /*3e80*/  FMUL.FTZ R48, R12.reuse, R43 ;  /* 0x0000002b0c307220 */ /* 0x040fe20000410000 */
[--C-:B------:R-:W-:Y:S02]  /*3e90*/  HADD2.F32 R43, -RZ, R41.reuse.H0_H0 ;  /* 0x20000029ff2b7230 */ /* 0x100fe40000004100 */
[-C--:B------:R-:W-:Y:S01]  /*3ea0*/  FFMA.FTZ R12, R12, R42.reuse, -R13 ;  /* 0x0000002a0c0c7223 */ /* 0x080fe2000001080d */
[----:B------:R-:W-:Y:S02]  /*3eb0*/  HADD2.F32 R13, -RZ, R41.H1_H1 ;  /* 0x30000029ff0d7230 */ /* 0x000fe40000004100 */
[----:B------:R-:W-:Y:S01]  /*3ec0*/  FFMA.FTZ R15, R15, R42, R48 ;  /* 0x0000002a0f0f7223 */ /* 0x000fe20000010030 */
[----:B------:R-:W-:Y:S02]  /*3ed0*/  HADD2.F32 R42, -RZ, R103.H0_H0 ;  /* 0x20000067ff2a7230 */ /* 0x000fe40000004100 */
[----:B------:R-:W-:Y:S01]  /*3ee0*/  FMUL.FTZ R52, R43, R46 ;  /* 0x0000002e2b347220 */ /* 0x000fe20000410000 */
[----:B------:R-:W-:-:S02]  /*3ef0*/  HADD2.F32 R48, -RZ, R105.H1_H1 ;  /* 0x30000069ff307230 */ /* 0x000fc40000004100 */
[C---:B------:R-:W-:Y:S01]  /*3f00*/  FMUL.FTZ R50, R13.reuse, R46 ;  /* 0x0000002e0d327220 */ /* 0x040fe20000410000 */
[----:B------:R-:W-:Y:S02]  /*3f10*/  HADD2.F32 R41, -RZ, R14.H1_H1 ;  /* 0x3000000eff297230 */ /* 0x000fe40000004100 */
[-C--:B------:R-:W-:Y:S01]  /*3f20*/  FFMA.FTZ R13, R13, R42.reuse, R52 ;  /* 0x0000002a0d0d7223 */ /* 0x080fe20000010034 */
[----:B------:R-:W-:Y:S02]  /*3f30*/  HADD2.F32 R46, -RZ, R103.H1_H1 ;  /* 0x30000067ff2e7230 */ /* 0x000fe40000004100 */
[----:B------:R-:W-:Y:S01]  /*3f40*/  FFMA.FTZ R14, R43, R42, -R50 ;  /* 0x0000002a2b0e7223 */ /* 0x000fe20000010832 */
[----:B------:R-:W-:Y:S01]  /*3f50*/  F2FP.F16.F32.PACK_AB R15, R15, R12 ;  /* 0x0000000c0f0f723e */ /* 0x000fe200000000ff */
[-C--:B------:R-:W-:Y:S01]  /*3f60*/  FMUL.FTZ R50, R41, R48.reuse ;  /* 0x0000003029327220 */ /* 0x080fe20000410000 */
[----:B------:R-:W-:Y:S02]  /*3f70*/  FMUL.FTZ R48, R47, R48 ;  /* 0x000000302f307220 */ /* 0x000fe40000410000 */
[----:B------:R-:W-:Y:S01]  /*3f80*/  F2FP.F16.F32.PACK_AB R12, R13, R14 ;  /* 0x0000000e0d0c723e */ /* 0x000fe200000000ff */
[-C--:B------:R-:W-:Y:S01]  /*3f90*/  FFMA.FTZ R50, R47, R46.reuse, -R50 ;  /* 0x0000002e2f327223 */ /* 0x080fe20000010832 */
[----:B------:R-:W-:Y:S01]  /*3fa0*/  FFMA.FTZ R41, R41, R46, R48 ;  /* 0x0000002e29297223 */ /* 0x000fe20000010030 */
[----:B------:R-:W-:-:S04]  /*3fb0*/  IMAD.MOV.U32 R13, RZ, RZ, R11 ;  /* 0x000000ffff0d7224 */ /* 0x000fc800078e000b */
[----:B------:R-:W-:-:S07]  /*3fc0*/  F2FP.F16.F32.PACK_AB R14, R41, R50 ;  /* 0x00000032290e723e */ /* 0x000fce00000000ff */
.L_x_10433:
[----:B------:R-:W-:Y:S05]  /*3fd0*/  BSYNC B2 ;  /* 0x0000000000027941 */ /* 0x000fea0003800000 */
.L_x_10432:
[----:B--2---:R1:W-:Y:S02]  /*3fe0*/  ST.E.128 desc[UR42][R44.64], R12 ;  /* 0x0000000c2c007985 */ /* 0x0043e4000c101d2a */
.L_x_10431:
[----:B------:R-:W-:Y:S05]  /*3ff0*/  BSYNC B1 ;  /* 0x0000000000017941 */ /* 0x000fea0003800000 */
.L_x_10430:
        /* <DEDUP_REMOVED lines=11> */
[--C-:B------:R-:W-:Y:S02]  /*40b0*/  SHF.R.U64 R11, R38, 0x10, R39.reuse ;  /* 0x00000010260b7819 */ /* 0x100fe40000001227 */
[----:B------:R-:W-:Y:S02]  /*40c0*/  SHF.R.U32.HI R44, RZ, 0x10, R39 ;  /* 0x00000010ff2c7819 */ /* 0x000fe40000011627 */
[--C-:B------:R-:W-:Y:S01]  /*40d0*/  SHF.R.U64 R43, R36, 0x10, R37.reuse ;  /* 0x00000010242b7819 */ /* 0x100fe20000001225 */
[----:B--2---:R-:W-:Y:S01]  /*40e0*/  IMAD.MOV.U32 R36, RZ, RZ, R12 ;  /* 0x000000ffff247224 */ /* 0x004fe200078e000c */
[----:B------:R-:W-:Y:S01]  /*40f0*/  SHF.R.U32.HI R42, RZ, 0x10, R37 ;  /* 0x00000010ff2a7819 */ /* 0x000fe20000011625 */
[----:B------:R-:W-:Y:S02]  /*4100*/  HADD2.F32 R39, -RZ, R11.H0_H0 ;  /* 0x2000000bff277230 */ /* 0x000fe40000004100 */
[----:B------:R-:W-:Y:S02]  /*4110*/  HADD2.F32 R44, -RZ, R44.H0_H0 ;  /* 0x2000002cff2c7230 */ /* 0x000fe40000004100 */
[----:B------:R-:W-:-:S02]  /*4120*/  HADD2.F32 R12, -RZ, R13.H1_H1 ;  /* 0x3000000dff0c7230 */ /* 0x000fc40000004100 */
[----:B------:R-:W-:Y:S02]  /*4130*/  HADD2.F32 R11, -RZ, R13.H0_H0 ;  /* 0x2000000dff0b7230 */ /* 0x000fe40000004100 */
[--C-:B------:R-:W-:Y:S02]  /*4140*/  HADD2.F32 R37, -RZ, R15.reuse.H1_H1 ;  /* 0x3000000fff257230 */ /* 0x100fe40000004100 */
[-C--:B------:R-:W-:Y:S01]  /*4150*/  FMUL.FTZ R46, R12, R39.reuse ;  /* 0x000000270c2e7220 */ /* 0x080fe20000410000 */
[----:B------:R-:W-:Y:S02]  /*4160*/  HADD2.F32 R13, -RZ, R15.H0_H0 ;  /* 0x2000000fff0d7230 */ /* 0x000fe40000004100 */
[----:B------:R-:W-:Y:S01]  /*4170*/  FMUL.FTZ R39, R11, R39 ;  /* 0x000000270b277220 */ /* 0x000fe20000410000 */
[----:B------:R-:W-:Y:S02]  /*4180*/  HADD2.F32 R38, -RZ, R43.H0_H0 ;  /* 0x2000002bff267230 */ /* 0x000fe40000004100 */
[----:B------:R-:W-:Y:S01]  /*4190*/  FMUL.FTZ R48, R37, R44 ;  /* 0x0000002c25307220 */ /* 0x000fe20000410000 */
[----:B------:R-:W-:-:S02]  /*41a0*/  HADD2.F32 R42, -RZ, R42.H0_H0 ;  /* 0x2000002aff2a7230 */ /* 0x000fc40000004100 */
[----:B------:R-:W-:Y:S01]  /*41b0*/  FMUL.FTZ R44, R13, R44 ;  /* 0x0000002c0d2c7220 */ /* 0x000fe20000410000 */
[--C-:B------:R-:W-:Y:S02]  /*41c0*/  HADD2.F32 R15, -RZ, R36.reuse.H1_H1 ;  /* 0x30000024ff0f7230 */ /* 0x100fe40000004100 */
[-C--:B------:R-:W-:Y:S01]  /*41d0*/  FFMA.FTZ R11, R11, R38.reuse, -R46 ;  /* 0x000000260b0b7223 */ /* 0x080fe2000001082e */
[----:B------:R-:W-:Y:S01]  /*41e0*/  FFMA.FTZ R12, R12, R38, R39 ;  /* 0x000000260c0c7223 */ /* 0x000fe20000010027 */
[-C--:B------:R-:W-:Y:S01]  /*41f0*/  FFMA.FTZ R46, R37, R42.reuse, R44 ;  /* 0x0000002a252e7223 */ /* 0x080fe2000001002c */
[----:B------:R-:W-:Y:S02]  /*4200*/  HADD2.F32 R39, -RZ, R87.H0_H0 ;  /* 0x20000057ff277230 */ /* 0x000fe40000004100 */
[----:B------:R-:W-:Y:S01]  /*4210*/  FFMA.FTZ R13, R13, R42, -R48 ;  /* 0x0000002a0d0d7223 */ /* 0x000fe20000010830 */
[----:B------:R-:W-:Y:S01]  /*4220*/  HADD2.F32 R36, -RZ, R36.H0_H0 ;  /* 0x20000024ff247230 */ /* 0x000fe20000004100 */
[----:B------:R-:W-:Y:S01]  /*4230*/  F2FP.F16.F32.PACK_AB R11, R12, R11 ;  /* 0x0000000b0c0b723e */ /* 0x000fe200000000ff */
[----:B------:R-:W-:-:S02]  /*4240*/  HADD2.F32 R37, -RZ, R14.H1_H1 ;  /* 0x3000000eff257230 */ /* 0x000fc40000004100 */
[-C--:B------:R-:W-:Y:S01]  /*4250*/  FMUL.FTZ R43, R15, R39.reuse ;  /* 0x000000270f2b7220 */ /* 0x080fe20000410000 */
[----:B------:R-:W-:Y:S02]  /*4260*/  HADD2.F32 R87, -RZ, R87.H1_H1 ;  /* 0x30000057ff577230 */ /* 0x000fe40000004100 */
        /* <DEDUP_REMOVED lines=14> */
.L_x_10437:
[----:B------:R-:W-:Y:S05]  /*4350*/  BSYNC B2 ;  /* 0x0000000000027941 */ /* 0x000fea0003800000 */
.L_x_10436:
[----:B--2---:R1:W-:Y:S02]  /*4360*/  ST.E.128 desc[UR42][R40.64], R12 ;  /* 0x0000000c28007985 */ /* 0x0043e4000c101d2a */
.L_x_10435:
[----:B------:R-:W-:Y:S05]  /*4370*/  BSYNC B1 ;  /* 0x0000000000017941 */ /* 0x000fea0003800000 */
.L_x_10434:
[----:B------:R-:W-:-:S13]  /*4380*/  LOP3.LUT P3, RZ, R20, 0x20, RZ, 0xc0, !PT ;  /* 0x0000002014ff7812 */ /* 0x000fda000786c0ff */
        /* <DEDUP_REMOVED lines=29> */
[----:B------:R-:W-:-:S02]  /*4560*/  HADD2.F32 R15, -RZ, R59.H0_H0 ;  /* 0x2000003bff0f7230 */ /* 0x000fc40000004100 */
[----:B------:R-:W-:Y:S02]  /*4570*/  HADD2.F32 R32, -RZ, R58.H0_H0 ;  /* 0x2000003aff207230 */ /* 0x000fe40000004100 */
[----:B------:R-:W-:Y:S02]  /*4580*/  HADD2.F32 R11, -RZ, R12.H1_H1 ;  /* 0x3000000cff0b7230 */ /* 0x000fe40000004100 */
[----:B------:R-:W-:Y:S02]  /*4590*/  HADD2.F32 R13, -RZ, R14.H1_H1 ;  /* 0x3000000eff0d7230 */ /* 0x000fe40000004100 */
[----:B------:R-:W-:Y:S02]  /*45a0*/  HADD2.F32 R59, -RZ, R59.H1_H1 ;  /* 0x3000003bff3b7230 */ /* 0x000fe40000004100 */
[----:B------:R-:W-:Y:S01]  /*45b0*/  FMUL.FTZ R33, R11, R32 ;  /* 0x000000200b217220 */ /* 0x000fe20000410000 */
[----:B------:R-:W-:Y:S02]  /*45c0*/  HADD2.F32 R12, -RZ, R12.H0_H0 ;  /* 0x2000000cff0c7230 */ /* 0x000fe40000004100 */
[----:B------:R-:W-:-:S02]  /*45d0*/  HADD2.F32 R14, -RZ, R14.H0_H0 ;  /* 0x2000000eff0e7230 */ /* 0x000fc40000004100 */
[----:B------:R-:W-:Y:S01]  /*45e0*/  FMUL.FTZ R39, R13, R59 ;  /* 0x0000003b0d277220 */ /* 0x000fe20000410000 */
[----:B------:R-:W-:Y:S02]  /*45f0*/  HADD2.F32 R58, -RZ, R58.H1_H1 ;  /* 0x3000003aff3a7230 */ /* 0x000fe40000004100 */
[C---:B------:R-:W-:Y:S01]  /*4600*/  FMUL.FTZ R32, R12.reuse, R32 ;  /* 0x000000200c207220 */ /* 0x040fe20000410000 */
[----:B------:R-:W-:Y:S01]  /*4610*/  FFMA.FTZ R33, R12, R15, -R33 ;  /* 0x0000000f0c217223 */ /* 0x000fe20000010821 */
[C---:B------:R-:W-:Y:S02]  /*4620*/  FMUL.FTZ R34, R14.reuse, R59 ;  /* 0x0000003b0e227220 */ /* 0x040fe40000410000 */
[----:B------:R-:W-:Y:S01]  /*4630*/  FFMA.FTZ R32, R11, R15, R32 ;  /* 0x0000000f0b207223 */ /* 0x000fe20000010020 */
[-C--:B------:R-:W-:Y:S01]  /*4640*/  FFMA.FTZ R39, R14, R58.reuse, -R39 ;  /* 0x0000003a0e277223 */ /* 0x080fe20000010827 */
[----:B------:R-:W-:Y:S01]  /*4650*/  FFMA.FTZ R34, R13, R58, R34 ;  /* 0x0000003a0d227223 */ /* 0x000fe20000010022 */
[----:B------:R-:W-:-:S02]  /*4660*/  F2FP.F16.F32.PACK_AB R13, R35, R40 ;  /* 0x00000028230d723e */ /* 0x000fc400000000ff */
[----:B------:R-:W-:Y:S02]  /*4670*/  F2FP.F16.F32.PACK_AB R15, R41, R42 ;  /* 0x0000002a290f723e */ /* 0x000fe400000000ff */
[----:B------:R-:W-:Y:S02]  /*4680*/  F2FP.F16.F32.PACK_AB R12, R32, R33 ;  /* 0x00000021200c723e */ /* 0x000fe400000000ff */
[----:B------:R-:W-:-:S07]  /*4690*/  F2FP.F16.F32.PACK_AB R14, R34, R39 ;  /* 0x00000027220e723e */ /* 0x000fce00000000ff */
.L_x_10439:
[----:B------:R-:W-:Y:S05]  /*46a0*/  BSYNC B1 ;  /* 0x0000000000017941 */ /* 0x000fea0003800000 */
.L_x_10438:
[----:B--2---:R1:W-:Y:S01]  /*46b0*/  ST.E.128 desc[UR42][R36.64], R12 ;  /* 0x0000000c24007985 */ /* 0x0043e2000c101d2a */
[----:B------:R-:W-:Y:S05]  /*46c0*/  BRA `(.L_x_10417) ;  /* 0x0000002000887947 */ /* 0x000fea0003800000 */
.L_x_10410:
        /* <DEDUP_REMOVED lines=21> */
[----:B------:R-:W-:-:S02]  /*4820*/  IADD3 R11, P2, R70, R12, RZ ;  /* 0x0000000c460b7210 */ /* 0x000fc40007f5e0ff */
[----:B------:R-:W-:-:S03]  /*4830*/  CS2R R52, SRZ ;  /* 0x0000000000347805 */ /* 0x000fc6000001ff00 */
        /* <DEDUP_REMOVED lines=23> */
.L_x_10441:
[----:B------:R-:W-:Y:S05]  /*49b0*/  BSYNC B1 ;  /* 0x0000000000017941 */ /* 0x000fea0003800000 */
.L_x_10440:
[----:B-----5:R-:W-:Y:S01]  /*49c0*/  IMAD.MOV.U32 R11, RZ, RZ, R34 ;  /* 0x000000ffff0b7224 */ /* 0x020fe200078e0022 */
[----:B0-----:R-:W-:Y:S01]  /*49d0*/  MOV R13, R32 ;  /* 0x00000020000d7202 */ /* 0x001fe20000000f00 */
[----:B------:R-:W-:Y:S01]  /*49e0*/  IMAD.MOV.U32 R12, RZ, RZ, R35 ;  /* 0x000000ffff0c7224 */ /* 0x000fe200078e0023 */
[----:B------:R-:W-:Y:S01]  /*49f0*/  UISETP.NE.AND UP0, UPT, UR39, 0x3, UPT ;  /* 0x000000032700788c */ /* 0x000fe2000bf05270 */
[----:B------:R-:W-:-:S03]  /*4a00*/  IMAD.MOV.U32 R14, RZ, RZ, R39 ;  /* 0x000000ffff0e7224 */ /* 0x000fc600078e0027 */
[----:B------:R-:W-:Y:S01]  /*4a10*/  PRMT R110, R11, 0x5410, R12 ;  /* 0x000054100b6e7816 */ /* 0x000fe2000000000c */
[----:B------:R-:W-:Y:S01]  /*4a20*/  IMAD.MOV.U32 R12, RZ, RZ, R38 ;  /* 0x000000ffff0c7224 */ /* 0x000fe200078e0026 */
[----:B------:R-:W-:Y:S01]  /*4a30*/  PRMT R116, R14, 0x7610, R116 ;  /* 0x000076100e747816 */ /* 0x000fe20000000074 */
[----:B------:R-:W-:Y:S01]  /*4a40*/  IMAD.MOV.U32 R11, RZ, RZ, R33 ;  /* 0x000000ffff0b7224 */ /* 0x000fe200078e0021 */
[----:B------:R-:W-:Y:S02]  /*4a50*/  PLOP3.LUT P2, PT, PT, PT, UP0, 0x80, 0x0 ;  /* 0x000000000000781c */ /* 0x000fe40003f4f008 */
[----:B------:R-:W-:Y:S01]  /*4a60*/  PRMT R114, R114, 0x5410, R12 ;  /* 0x0000541072727816 */ /* 0x000fe2000000000c */
[----:B------:R-:W-:Y:S01]  /*4a70*/  IMAD.MOV.U32 R12, RZ, RZ, R37 ;  /* 0x000000ffff0c7224 */ /* 0x000fe200078e0025 */
[----:B------:R-:W-:Y:S02]  /*4a80*/  PRMT R111, R13, 0x5410, R11 ;  /* 0x000054100d6f7816 */ /* 0x000fe4000000000b */
[----:B------:R-:W-:-:S02]  /*4a90*/  MOV R11, R36 ;  /* 0x00000024000b7202 */ /* 0x000fc40000000f00 */
        /* <DEDUP_REMOVED lines=17> */
[----:B------:R-:W-:Y:S02]  /*4bb0*/  PRMT R114, R12, 0x7610, R114 ;  /* 0x000076100c727816 */ /* 0x000fe40000000072 */
        /* <DEDUP_REMOVED lines=11> */
[----:B------:R-:W-:Y:S02]  /*4c70*/  PRMT R107, R12, 0x7610, R107 ;  /* 0x000076100c6b7816 */ /* 0x000fe4000000006b */
[----:B------:R-:W-:Y:S01]  /*4c80*/  PRMT R120, R120, 0x5410, R11 ;  /* 0x0000541078787816 */ /* 0x000fe2000000000b */
[----:B------:R-:W-:Y:S06]  /*4c90*/  @!P2 BRA `(.L_x_10442) ;  /* 0x000000000004a947 */ /* 0x000fec0003800000 */
[----:B------:R-:W-:Y:S01]  /*4ca0*/  BPT.TRAP 0x1 ;  /* 0x000000040000795c */ /* 0x000fe20000300000 */
.L_x_10442:
[----:B------:R-:W-:Y:S01]  /*4cb0*/  IMAD R60, R18, 0x8, R2 ;  /* 0x00000008123c7824 */ /* 0x000fe200078e0202 */
[----:B------:R-:W-:Y:S01]  /*4cc0*/  SHF.L.U32 R81, R137, 0x1f, RZ ;  /* 0x0000001f89517819 */ /* 0x000fe200000006ff */
[----:B------:R-:W-:Y:S03]  /*4cd0*/  BSSY B1, `(.L_x_10443) ;  /* 0x0000003000017945 */ /* 0x000fe60003800000 */
[----:B------:R-:W0:Y:S02]  /*4ce0*/  SYNCS.PHASECHK.TRANS64.TRYWAIT P4, [R60+URZ+0x2d890], R81 ;  /* 0x02d890513c0075a7 */ /* 0x000e24000808017f */
[----:B0-----:R-:W-:Y:S05]  /*4cf0*/  @!P4 BRA `(.L_x_10444) ;  /* 0x0000014c00f0c947 */ /* 0x001fea0003800000 */
.L_x_10669:
[----:B------:R-:W-:Y:S05]  /*4d00*/  BSYNC B1 ;  /* 0x0000000000017941 */ /* 0x000fea0003800000 */
.L_x_10443:
[----:B------:R-:W-:-:S03]  /*4d10*/  UMOV UR4, 0xffffffff ;  /* 0xffffffff00047882 */ /* 0x000fc60000000000 */
[----:B------:R-:W-:Y:S05]  /*4d20*/  BRA.DIV UR4, `(.L_x_10445) ;  /* 0x0000014e04f87947 */ /* 0x000fea000b800000 */
[----:B------:R1:W2:Y:S04]  /*4d30*/  SHFL.IDX PT, R87, R57, RZ, 0x1e1f ;  /* 0x001e1fff39577589 */ /* 0x0002a800000e0000 */
[----:B------:R1:W3:Y:S02]  /*4d40*/  SHFL.IDX PT, R86, R56, RZ, 0x1e1f ;  /* 0x001e1fff38567589 */ /* 0x0002e400000e0000 */
.L_x_10673:
[----:B------:R-:W-:Y:S05]  /*4d50*/  @P3 BRA `(.L_x_10417) ;  /* 0x0000001800e43947 */ /* 0x000fea0003800000 */
[----:B------:R-:W4:Y:S01]  /*4d60*/  LDC R11, c[0x0][0x2f4] ;  /* 0x0000bd00ff0b7b82 */ /* 0x000f220000000800 */
[----:B------:R-:W-:Y:S01]  /*4d70*/  ISETP.NE.AND P3, PT, R21, RZ, PT ;  /* 0x000000ff1500720c */ /* 0x000fe20003f65270 */
[----:B------:R-:W-:Y:S01]  /*4d80*/  BSSY B1, `(.L_x_10446) ;  /* 0x0000079000017945 */ /* 0x000fe20003800000 */
[----:B----4-:R-:W-:-:S11]  /*4d90*/  IMAD.IADD R103, R11, 0x1, -R99 ;  /* 0x000000010b677824 */ /* 0x010fd600078e0a63 */
[----:B------:R-:W-:Y:S05]  /*4da0*/  @!P3 BRA `(.L_x_10447) ;  /* 0x0000000400d8b947 */ /* 0x000fea0003800000 */
[----:B------:R-:W-:Y:S01]  /*4db0*/  SEL R12, R99, R103, !P0 ;  /* 0x00000067630c7207 */ /* 0x000fe20004000000 */
[----:B------:R-:W-:Y:S01]  /*4dc0*/  BSSY B2, `(.L_x_10448) ;  /* 0x000006e000027945 */ /* 0x000fe20003800000 */
[----:B------:R-:W-:Y:S02]  /*4dd0*/  ISETP.GE.AND P3, PT, R16, R98, PT ;  /* 0x000000621000720c */ /* 0x000fe40003f66270 */
[----:B------:R-:W-:-:S04]  /*4de0*/  SHF.R.S32.HI R13, RZ, 0x1f, R12 ;  /* 0x0000001fff0d7819 */ /* 0x000fc8000001140c */
[----:B------:R-:W-:-:S04]  /*4df0*/  LEA.HI R13, R13, R12, RZ, 0x4 ;  /* 0x0000000c0d0d7211 */ /* 0x000fc800078f20ff */
[----:B------:R-:W-:-:S04]  /*4e00*/  SHF.R.S32.HI R13, RZ, 0x4, R13 ;  /* 0x00000004ff0d7819 */ /* 0x000fc8000001140d */
[----:B------:R-:W-:-:S04]  /*4e10*/  LEA.HI.SX32 R104, R73, R13, 0x1d ;  /* 0x0000000d49687211 */ /* 0x000fc800078feaff */
[----:B------:R-:W-:-:S04]  /*4e20*/  SHF.R.S32.HI R12, RZ, 0x1f, R104 ;  /* 0x0000001fff0c7819 */ /* 0x000fc80000011468 */
[----:B------:R-:W-:Y:S02]  /*4e30*/  LEA.HI R12, R12, R104, RZ, 0x2 ;  /* 0x000000680c0c7211 */ /* 0x000fe400078f10ff */
[----:B------:R-:W-:-:S03]  /*4e40*/  SHF.L.U32 R104, R104, 0x3, RZ ;  /* 0x0000000368687819 */ /* 0x000fc600000006ff */
[----:B------:R-:W-:Y:S01]  /*4e50*/  IMAD.SHL.U32 R12, R12, 0x400, RZ ;  /* 0x000004000c0c7824 */ /* 0x000fe200078e00ff */
[----:B------:R-:W-:-:S04]  /*4e60*/  LOP3.LUT R13, R142, 0x18, R104, 0xf8, !PT ;  /* 0x000000188e0d7812 */ /* 0x000fc800078ef868 */
[----:B------:R-:W-:Y:S02]  /*4e70*/  LOP3.LUT R13, R13, R143, RZ, 0x3c, !PT ;  /* 0x0000008f0d0d7212 */ /* 0x000fe400078e3cff */
[----:B------:R-:W-:-:S04]  /*4e80*/  LOP3.LUT R12, R12, 0x7ffff000, RZ, 0xc0, !PT ;  /* 0x7ffff0000c0c7812 */ /* 0x000fc800078ec0ff */
[----:B------:R-:W-:-:S05]  /*4e90*/  IADD3 R12, R13, R12, R151 ;  /* 0x0000000c0d0c7210 */ /* 0x000fca0007ffe097 */
[C---:B-1----:R-:W-:Y:S02]  /*4ea0*/  IMAD R56, R18.reuse, 0x3000, R12 ;  /* 0x0000300012387824 */ /* 0x042fe400078e020c */
[----:B------:R-:W-:Y:S02]  /*4eb0*/  IMAD R12, R18, 0x3000, R96 ;  /* 0x00003000120c7824 */ /* 0x000fe400078e0260 */
[--C-:B------:R-:W-:Y:S02]  /*4ec0*/  IMAD R56, R56, 0x2, R2.reuse ;  /* 0x0000000238387824 */ /* 0x100fe400078e0202 */
[----:B------:R-:W-:-:S04]  /*4ed0*/  IMAD R12, R12, 0x2, R2 ;  /* 0x000000020c0c7824 */ /* 0x000fc800078e0202 */
[----:B------:R-:W1:Y:S04]  /*4ee0*/  LDS.128 R56, [R56+0x15400] ;  /* 0x0154000038387984 */ /* 0x000e680000000c00 */
[----:B------:R-:W4:Y:S01]  /*4ef0*/  LDS.128 R12, [R12+0x15400] ;  /* 0x015400000c0c7984 */ /* 0x000f220000000c00 */
[----:B------:R-:W-:Y:S05]  /*4f00*/  @P3 BRA `(.L_x_10449) ;  /* 0x0000000400643947 */ /* 0x000fea0003800000 */
[----:B-1----:R-:W-:Y:S01]  /*4f10*/  MOV R106, R57 ;  /* 0x00000039006a7202 */ /* 0x002fe20000000f00 */
[----:B----4-:R-:W-:Y:S01]  /*4f20*/  IMAD.MOV.U32 R105, RZ, RZ, R13 ;  /* 0x000000ffff697224 */ /* 0x010fe200078e000d */
[--C-:B------:R-:W-:Y:S01]  /*4f30*/  SHF.R.U64 R40, R40, 0x10, R41.reuse ;  /* 0x0000001028287819 */ /* 0x100fe20000001229 */
[----:B------:R-:W-:Y:S01]  /*4f40*/  HADD2.F32 R107, -RZ, R107.H0_H0 ;  /* 0x2000006bff6b7230 */ /* 0x000fe20000004100 */
[----:B------:R-:W-:Y:S01]  /*4f50*/  SHF.R.U32.HI R41, RZ, 0x10, R41 ;  /* 0x00000010ff297819 */ /* 0x000fe20000011629 */
[----:B------:R-:W-:Y:S01]  /*4f60*/  HADD2.F32 R13, -RZ, R106.H0_H0 ;  /* 0x2000006aff0d7230 */ /* 0x000fe20000004100 */
[----:B------:R-:W-:Y:S01]  /*4f70*/  SHF.R.U64 R42, R42, 0x10, R43 ;  /* 0x000000102a2a7819 */ /* 0x000fe2000000122b */
[----:B------:R-:W-:Y:S02]  /*4f80*/  HADD2.F32 R109, -RZ, R105.H0_H0 ;  /* 0x20000069ff6d7230 */ /* 0x000fe40000004100 */
[----:B------:R-:W-:Y:S02]  /*4f90*/  HADD2.F32 R108, -RZ, R108.H0_H0 ;  /* 0x2000006cff6c7230 */ /* 0x000fe40000004100 */
[----:B------:R-:W-:Y:S01]  /*4fa0*/  FMUL.FTZ R57, R13, R107 ;  /* 0x0000006b0d397220 */ /* 0x000fe20000410000 */
[----:B------:R-:W-:-:S02]  /*4fb0*/  HADD2.F32 R106, -RZ, R106.H1_H1 ;  /* 0x3000006aff6a7230 */ /* 0x000fc40000004100 */
        /* <DEDUP_REMOVED lines=57> */
[----:B------:R-:W-:Y:S02]  /*5350*/  HADD2.F32 R53, -RZ, R58.H0_H0 ;  /* 0x2000003aff357230 */ /* 0x000fe40000004100 */
        /* <DEDUP_REMOVED lines=17> */
[----:B------:R-:W-:-:S03]  /*5470*/  F2FP.F16.F32.PACK_AB R43, R43, R105 ;  /* 0x000000692b2b723e */ /* 0x000fc600000000ff */
[----:B------:R-:W-:Y:S02]  /*5480*/  IMAD.MOV.U32 R14, RZ, RZ, R53 ;  /* 0x000000ffff0e7224 */ /* 0x000fe400078e0035 */
[----:B------:R-:W-:-:S07]  /*5490*/  IMAD.MOV.U32 R58, RZ, RZ, R43 ;  /* 0x000000ffff3a7224 */ /* 0x000fce00078e002b */
.L_x_10449:
[----:B------:R-:W-:Y:S05]  /*54a0*/  BSYNC B2 ;  /* 0x0000000000027941 */ /* 0x000fea0003800000 */
.L_x_10448:
[----:B---3--:R-:W-:-:S04]  /*54b0*/  LEA R40, P3, R8, R86, 0x1 ;  /* 0x0000005608287211 */ /* 0x008fc800078608ff */
[----:B--2---:R-:W-:Y:S02]  /*54c0*/  LEA.HI.X R41, R8, R87, R93, 0x1, P3 ;  /* 0x0000005708297211 */ /* 0x004fe400018f0c5d */
[----:B------:R-:W-:-:S03]  /*54d0*/  ISETP.GE.AND P3, PT, R104, R11, PT ;  /* 0x0000000b6800720c */ /* 0x000fc60003f66270 */
[----:B----4-:R2:W-:Y:S10]  /*54e0*/  ST.E.128 desc[UR42][R40.64], R12 ;  /* 0x0000000c28007985 */ /* 0x0105f4000c101d2a */
[----:B--2---:R-:W-:-:S05]  /*54f0*/  @!P3 IMAD.WIDE R12, R104, 0x2, R86 ;  /* 0x00000002680cb825 */ /* 0x004fca00078e0256 */
[----:B-1----:R4:W-:Y:S02]  /*5500*/  @!P3 ST.E.128 desc[UR42][R12.64], R56 ;  /* 0x000000380c00b985 */ /* 0x0029e4000c101d2a */
.L_x_10447:
[----:B------:R-:W-:Y:S05]  /*5510*/  BSYNC B1 ;  /* 0x0000000000017941 */ /* 0x000fea0003800000 */
.L_x_10446:
[----:B------:R-:W-:Y:S01]  /*5520*/  ISETP.NE.AND P3, PT, R28, RZ, PT ;  /* 0x000000ff1c00720c */ /* 0x000fe20003f65270 */
[----:B------:R-:W-:-:S12]  /*5530*/  BSSY B1, `(.L_x_10450) ;  /* 0x0000078000017945 */ /* 0x000fd80003800000 */
[----:B------:R-:W-:Y:S05]  /*5540*/  @!P3 BRA `(.L_x_10451) ;  /* 0x0000000400d8b947 */ /* 0x000fea0003800000 */
[----:B------:R-:W-:Y:S01]  /*5550*/  LOP3.LUT P4, RZ, R23, 0x1, RZ, 0xc0, !PT ;  /* 0x0000000117ff7812 */ /* 0x000fe2000788c0ff */
[----:B------:R-:W-:Y:S01]  /*5560*/  BSSY B2, `(.L_x_10452) ;  /* 0x000006e000027945 */ /* 0x000fe20003800000 */
[----:B------:R-:W-:Y:S02]  /*5570*/  ISETP.GE.AND P3, PT, R0, R98, PT ;  /* 0x000000620000720c */ /* 0x000fe40003f66270 */
[----:B----4-:R-:W-:-:S04]  /*5580*/  SEL R12, R99, R103, !P4 ;  /* 0x00000067630c7207 */ /* 0x010fc80006000000 */
[----:B------:R-:W-:-:S04]  /*5590*/  SHF.R.S32.HI R13, RZ, 0x1f, R12 ;  /* 0x0000001fff0d7819 */ /* 0x000fc8000001140c */
[----:B------:R-:W-:-:S04]  /*55a0*/  LEA.HI R13, R13, R12, RZ, 0x4 ;  /* 0x0000000c0d0d7211 */ /* 0x000fc800078f20ff */
[----:B------:R-:W-:-:S04]  /*55b0*/  SHF.R.S32.HI R13, RZ, 0x4, R13 ;  /* 0x00000004ff0d7819 */ /* 0x000fc8000001140d */
[----:B------:R-:W-:-:S04]  /*55c0*/  LEA.HI.SX32 R52, R72, R13, 0x1d ;  /* 0x0000000d48347211 */ /* 0x000fc800078feaff */
[----:B------:R-:W-:-:S04]  /*55d0*/  SHF.R.S32.HI R12, RZ, 0x1f, R52 ;  /* 0x0000001fff0c7819 */ /* 0x000fc80000011434 */
[----:B------:R-:W-:Y:S01]  /*55e0*/  LEA.HI R12, R12, R52, RZ, 0x2 ;  /* 0x000000340c0c7211 */ /* 0x000fe200078f10ff */
[----:B------:R-:W-:-:S04]  /*55f0*/  IMAD.SHL.U32 R52, R52, 0x8, RZ ;  /* 0x0000000834347824 */ /* 0x000fc800078e00ff */
[----:B------:R-:W-:Y:S01]  /*5600*/  IMAD.SHL.U32 R12, R12, 0x400, RZ ;  /* 0x000004000c0c7824 */ /* 0x000fe200078e00ff */
[----:B------:R-:W-:-:S04]  /*5610*/  LOP3.LUT R13, R142, 0x18, R52, 0xf8, !PT ;  /* 0x000000188e0d7812 */ /* 0x000fc800078ef834 */
[----:B------:R-:W-:Y:S02]  /*5620*/  LOP3.LUT R13, R13, R143, RZ, 0x3c, !PT ;  /* 0x0000008f0d0d7212 */ /* 0x000fe400078e3cff */
[----:B------:R-:W-:-:S04]  /*5630*/  LOP3.LUT R12, R12, 0x7ffff000, RZ, 0xc0, !PT ;  /* 0x7ffff0000c0c7812 */ /* 0x000fc800078ec0ff */
[----:B------:R-:W-:-:S05]  /*5640*/  IADD3 R12, R13, R12, R151 ;  /* 0x0000000c0d0c7210 */ /* 0x000fca0007ffe097 */
[C---:B------:R-:W-:Y:S02]  /*5650*/  IMAD R40, R18.reuse, 0x3000, R12 ;  /* 0x0000300012287824 */ /* 0x040fe400078e020c */
[----:B------:R-:W-:-:S03]  /*5660*/  IMAD R12, R18, 0x3000, R95 ;  /* 0x00003000120c7824 */ /* 0x000fc600078e025f */
[----:B------:R-:W-:Y:S01]  /*5670*/  LEA R40, R40, R2, 0x1 ;  /* 0x0000000228287211 */ /* 0x000fe200078e08ff */
[----:B------:R-:W-:-:S05]  /*5680*/  IMAD R12, R12, 0x2, R2 ;  /* 0x000000020c0c7824 */ /* 0x000fca00078e0202 */
[----:B------:R-:W4:Y:S04]  /*5690*/  LDS.128 R40, [R40+0x15400] ;  /* 0x0154000028287984 */ /* 0x000f280000000c00 */
[----:B------:R-:W0:Y:S01]  /*56a0*/  LDS.128 R12, [R12+0x15400] ;  /* 0x015400000c0c7984 */ /* 0x000e220000000c00 */
[----:B------:R-:W-:Y:S05]  /*56b0*/  @P3 BRA `(.L_x_10453) ;  /* 0x0000000400603947 */ /* 0x000fea0003800000 */
[----:B----4-:R-:W-:Y:S01]  /*56c0*/  IMAD.MOV.U32 R54, RZ, RZ, R41 ;  /* 0x000000ffff367224 */ /* 0x010fe200078e0029 */
[----:B------:R-:W-:Y:S01]  /*56d0*/  SHF.R.U64 R36, R36, 0x10, R37 ;  /* 0x0000001024247819 */ /* 0x000fe20000001225 */
[----:B0-----:R-:W-:Y:S01]  /*56e0*/  IMAD.MOV.U32 R53, RZ, RZ, R13 ;  /* 0x000000ffff357224 */ /* 0x001fe200078e000d */
[----:B------:R-:W-:Y:S01]  /*56f0*/  SHF.R.U32.HI R37, RZ, 0x10, R37 ;  /* 0x00000010ff257819 */ /* 0x000fe20000011625 */
[----:B------:R-:W-:Y:S01]  /*5700*/  HADD2.F32 R55, -RZ, R117.H1_H1 ;  /* 0x30000075ff377230 */ /* 0x000fe20000004100 */
[----:B------:R-:W-:Y:S01]  /*5710*/  SHF.R.U64 R38, R38, 0x10, R39 ;  /* 0x0000001026267819 */ /* 0x000fe20000001227 */
[----:B------:R-:W-:Y:S02]  /*5720*/  HADD2.F32 R13, -RZ, R54.H0_H0 ;  /* 0x20000036ff0d7230 */ /* 0x000fe40000004100 */
[----:B-1----:R-:W-:Y:S02]  /*5730*/  HADD2.F32 R57, -RZ, R53.H0_H0 ;  /* 0x20000035ff397230 */ /* 0x002fe40000004100 */
        /* <DEDUP_REMOVED lines=9> */
[----:B------:R-:W-:Y:S01]  /*57d0*/  HADD2.F32 R56, -RZ, R116.H1_H1 ;  /* 0x30000074ff387230 */ /* 0x000fe20000004100 */
        /* <DEDUP_REMOVED lines=10> */
[----:B------:R-:W-:Y:S02]  /*5880*/  HADD2.F32 R54, -RZ, R116.H0_H0 ;  /* 0x20000074ff367230 */ /* 0x000fe40000004100 */
[--C-:B------:R-:W-:Y:S02]  /*5890*/  HADD2.F32 R55, -RZ, R15.reuse.H0_H0 ;  /* 0x2000000fff377230 */ /* 0x100fe40000004100 */
[----:B------:R-:W-:Y:S01]  /*58a0*/  FMUL.FTZ R57, R53, R56 ;  /* 0x0000003835397220 */ /* 0x000fe20000410000 */
[----:B------:R-:W-:Y:S01]  /*58b0*/  HADD2.F32 R15, -RZ, R15.H1_H1 ;  /* 0x3000000fff0f7230 */ /* 0x000fe20000004100 */
[----:B------:R-:W-:-:S02]  /*58c0*/  F2FP.F16.F32.PACK_AB R41, R48, R41 ;  /* 0x000000293029723e */ /* 0x000fc400000000ff */
[C---:B------:R-:W-:Y:S01]  /*58d0*/  FFMA.FTZ R57, R55.reuse, R54, -R57 ;  /* 0x0000003637397223 */ /* 0x040fe20000010839 */
[----:B------:R-:W-:Y:S01]  /*58e0*/  FMUL.FTZ R55, R55, R56 ;  /* 0x0000003837377220 */ /* 0x000fe20000410000 */
[----:B------:R-:W-:Y:S02]  /*58f0*/  F2FP.F16.F32.PACK_AB R37, R37, R13 ;  /* 0x0000000d2525723e */ /* 0x000fe400000000ff */
[----:B------:R-:W-:Y:S01]  /*5900*/  MOV R13, R41 ;  /* 0x00000029000d7202 */ /* 0x000fe20000000f00 */
[----:B------:R-:W-:Y:S01]  /*5910*/  FFMA.FTZ R55, R53, R54, R55 ;  /* 0x0000003635377223 */ /* 0x000fe20000010037 */
[----:B------:R-:W-:Y:S01]  /*5920*/  SHF.R.U32.HI R53, RZ, 0x10, R39 ;  /* 0x00000010ff357819 */ /* 0x000fe20000011627 */
[----:B------:R-:W-:Y:S01]  /*5930*/  IMAD.MOV.U32 R41, RZ, RZ, R37 ;  /* 0x000000ffff297224 */ /* 0x000fe200078e0025 */
[--C-:B------:R-:W-:Y:S01]  /*5940*/  SHF.R.U64 R39, R50, 0x10, R51.reuse ;  /* 0x0000001032277819 */ /* 0x100fe20000001233 */
[----:B------:R-:W-:Y:S01]  /*5950*/  HADD2.F32 R50, -RZ, R43.H1_H1 ;  /* 0x3000002bff327230 */ /* 0x000fe20000004100 */
[----:B------:R-:W-:Y:S01]  /*5960*/  SHF.R.U32.HI R51, RZ, 0x10, R51 ;  /* 0x00000010ff337819 */ /* 0x000fe20000011633 */
[----:B------:R-:W-:-:S02]  /*5970*/  HADD2.F32 R53, -RZ, R53.H0_H0 ;  /* 0x20000035ff357230 */ /* 0x000fc40000004100 */
[----:B------:R-:W-:Y:S02]  /*5980*/  HADD2.F32 R39, -RZ, R39.H0_H0 ;  /* 0x20000027ff277230 */ /* 0x000fe40000004100 */
[----:B------:R-:W-:-:S05]  /*5990*/  HADD2.F32 R43, -RZ, R51.H0_H0 ;  /* 0x20000033ff2b7230 */ /* 0x000fca0000004100 */
[----:B------:R-:W-:-:S04]  /*59a0*/  FMUL.FTZ R51, R50, R43 ;  /* 0x0000002b32337220 */ /* 0x000fc80000410000 */
[C---:B------:R-:W-:Y:S01]  /*59b0*/  FFMA.FTZ R51, R15.reuse, R53, -R51 ;  /* 0x000000350f337223 */ /* 0x040fe20000010833 */
[----:B------:R-:W-:Y:S01]  /*59c0*/  FMUL.FTZ R15, R15, R43 ;  /* 0x0000002b0f0f7220 */ /* 0x000fe20000410000 */
[--C-:B------:R-:W-:Y:S02]  /*59d0*/  HADD2.F32 R43, -RZ, R40.reuse.H0_H0 ;  /* 0x20000028ff2b7230 */ /* 0x100fe40000004100 */
[----:B------:R-:W-:Y:S02]  /*59e0*/  HADD2.F32 R40, -RZ, R40.H1_H1 ;  /* 0x30000028ff287230 */ /* 0x000fe40000004100 */
[----:B------:R-:W-:Y:S01]  /*59f0*/  FFMA.FTZ R15, R50, R53, R15 ;  /* 0x00000035320f7223 */ /* 0x000fe2000001000f */
[--C-:B------:R-:W-:Y:S01]  /*5a00*/  HADD2.F32 R53, -RZ, R115.reuse.H1_H1 ;  /* 0x30000073ff357230 */ /* 0x100fe20000004100 */
[----:B------:R-:W-:Y:S01]  /*5a10*/  F2FP.F16.F32.PACK_AB R51, R51, R57 ;  /* 0x000000393333723e */ /* 0x000fe200000000ff */
[----:B------:R-:W-:Y:S02]  /*5a20*/  HADD2.F32 R50, -RZ, R12.H0_H0 ;  /* 0x2000000cff327230 */ /* 0x000fe40000004100 */
[----:B------:R-:W-:-:S02]  /*5a30*/  HADD2.F32 R115, -RZ, R115.H0_H0 ;  /* 0x20000073ff737230 */ /* 0x000fc40000004100 */
[-C--:B------:R-:W-:Y:S01]  /*5a40*/  FMUL.FTZ R54, R43, R53.reuse ;  /* 0x000000352b367220 */ /* 0x080fe20000410000 */
[----:B------:R-:W-:Y:S02]  /*5a50*/  HADD2.F32 R12, -RZ, R12.H1_H1 ;  /* 0x3000000cff0c7230 */ /* 0x000fe40000004100 */
[C---:B------:R-:W-:Y:S01]  /*5a60*/  FMUL.FTZ R53, R50.reuse, R53 ;  /* 0x0000003532357220 */ /* 0x040fe20000410000 */
[----:B------:R-:W-:Y:S01]  /*5a70*/  F2FP.F16.F32.PACK_AB R55, R15, R55 ;  /* 0x000000370f37723e */ /* 0x000fe200000000ff */
[-C--:B------:R-:W-:Y:S01]  /*5a80*/  FFMA.FTZ R54, R50, R115.reuse, -R54 ;  /* 0x0000007332367223 */ /* 0x080fe20000010836 */
[----:B------:R-:W-:Y:S02]  /*5a90*/  IMAD.MOV.U32 R15, RZ, RZ, R51 ;  /* 0x000000ffff0f7224 */ /* 0x000fe400078e0033 */
[----:B------:R-:W-:Y:S01]  /*5aa0*/  FFMA.FTZ R53, R43, R115, R53 ;  /* 0x000000732b357223 */ /* 0x000fe20000010035 */
[-C--:B------:R-:W-:Y:S01]  /*5ab0*/  FMUL.FTZ R43, R40, R49.reuse ;  /* 0x00000031282b7220 */ /* 0x080fe20000410000 */
[----:B------:R-:W-:-:S03]  /*5ac0*/  FMUL.FTZ R49, R12, R49 ;  /* 0x000000310c317220 */ /* 0x000fc60000410000 */
[-C--:B------:R-:W-:Y:S01]  /*5ad0*/  FFMA.FTZ R43, R12, R36.reuse, -R43 ;  /* 0x000000240c2b7223 */ /* 0x080fe2000001082b */
[----:B------:R-:W-:Y:S01]  /*5ae0*/  FFMA.FTZ R49, R40, R36, R49 ;  /* 0x0000002428317223 */ /* 0x000fe20000010031 */
[----:B------:R-:W-:Y:S02]  /*5af0*/  HADD2.F32 R40, -RZ, R114.H0_H0 ;  /* 0x20000072ff287230 */ /* 0x000fe40000004100 */
[----:B------:R-:W-:Y:S01]  /*5b00*/  HADD2.F32 R12, -RZ, R42.H0_H0 ;  /* 0x2000002aff0c7230 */ /* 0x000fe20000004100 */
[----:B------:R-:W-:Y:S01]  /*5b10*/  F2FP.F16.F32.PACK_AB R54, R43, R54 ;  /* 0x000000362b36723e */ /* 0x000fe200000000ff */
[----:B------:R-:W-:Y:S01]  /*5b20*/  HADD2.F32 R36, -RZ, R14.H0_H0 ;  /* 0x2000000eff247230 */ /* 0x000fe20000004100 */
[----:B------:R-:W-:Y:S01]  /*5b30*/  MOV R43, R55 ;  /* 0x00000037002b7202 */ /* 0x000fe20000000f00 */
[----:B------:R-:W-:Y:S02]  /*5b40*/  HADD2.F32 R114, -RZ, R114.H1_H1 ;  /* 0x30000072ff727230 */ /* 0x000fe40000004100 */
[----:B------:R-:W-:Y:S01]  /*5b50*/  FMUL.FTZ R50, R12, R40 ;  /* 0x000000280c327220 */ /* 0x000fe20000410000 */
[----:B------:R-:W-:-:S02]  /*5b60*/  HADD2.F32 R42, -RZ, R42.H1_H1 ;  /* 0x3000002aff2a7230 */ /* 0x000fc40000004100 */
[C---:B------:R-:W-:Y:S01]  /*5b70*/  FMUL.FTZ R40, R36.reuse, R40 ;  /* 0x0000002824287220 */ /* 0x040fe20000410000 */
[----:B------:R-:W-:Y:S02]  /*5b80*/  HADD2.F32 R14, -RZ, R14.H1_H1 ;  /* 0x3000000eff0e7230 */ /* 0x000fe40000004100 */
[-C--:B------:R-:W-:Y:S01]  /*5b90*/  FFMA.FTZ R50, R36, R114.reuse, -R50 ;  /* 0x0000007224327223 */ /* 0x080fe20000010832 */
[----:B------:R-:W-:Y:S01]  /*5ba0*/  F2FP.F16.F32.PACK_AB R36, R49, R53 ;  /* 0x000000353124723e */ /* 0x000fe200000000ff */
[----:B------:R-:W-:Y:S01]  /*5bb0*/  FFMA.FTZ R40, R12, R114, R40 ;  /* 0x000000720c287223 */ /* 0x000fe20000010028 */
[-C--:B------:R-:W-:Y:S01]  /*5bc0*/  FMUL.FTZ R12, R42, R39.reuse ;  /* 0x000000272a0c7220 */ /* 0x080fe20000410000 */
[----:B------:R-:W-:-:S03]  /*5bd0*/  FMUL.FTZ R39, R14, R39 ;  /* 0x000000270e277220 */ /* 0x000fc60000410000 */
[-C--:B------:R-:W-:Y:S01]  /*5be0*/  FFMA.FTZ R12, R14, R38.reuse, -R12 ;  /* 0x000000260e0c7223 */ /* 0x080fe2000001080c */
[----:B------:R-:W-:-:S04]  /*5bf0*/  FFMA.FTZ R39, R42, R38, R39 ;  /* 0x000000262a277223 */ /* 0x000fc80000010027 */
[----:B------:R-:W-:Y:S01]  /*5c00*/  F2FP.F16.F32.PACK_AB R14, R12, R50 ;  /* 0x000000320c0e723e */ /* 0x000fe200000000ff */
[----:B------:R-:W-:Y:S01]  /*5c10*/  IMAD.MOV.U32 R12, RZ, RZ, R54 ;  /* 0x000000ffff0c7224 */ /* 0x000fe200078e0036 */
[----:B------:R-:W-:Y:S01]  /*5c20*/  F2FP.F16.F32.PACK_AB R42, R39, R40 ;  /* 0x00000028272a723e */ /* 0x000fe200000000ff */
[----:B------:R-:W-:-:S07]  /*5c30*/  IMAD.MOV.U32 R40, RZ, RZ, R36 ;  /* 0x000000ffff287224 */ /* 0x000fce00078e0024 */
.L_x_10453:
[----:B------:R-:W-:Y:S05]  /*5c40*/  BSYNC B2 ;  /* 0x0000000000027941 */ /* 0x000fea0003800000 */
.L_x_10452:
[----:B---3--:R-:W-:-:S04]  /*5c50*/  LEA R36, P3, R9, R86, 0x1 ;  /* 0x0000005609247211 */ /* 0x008fc800078608ff */
[----:B--2---:R-:W-:Y:S02]  /*5c60*/  LEA.HI.X R37, R9, R87, R92, 0x1, P3 ;  /* 0x0000005709257211 */ /* 0x004fe400018f0c5c */
[----:B------:R-:W-:-:S03]  /*5c70*/  ISETP.GE.AND P3, PT, R52, R11, PT ;  /* 0x0000000b3400720c */ /* 0x000fc60003f66270 */
[----:B0-----:R0:W-:Y:S10]  /*5c80*/  ST.E.128 desc[UR42][R36.64], R12 ;  /* 0x0000000c24007985 */ /* 0x0011f4000c101d2a */
[----:B------:R-:W-:-:S05]  /*5c90*/  @!P3 IMAD.WIDE R38, R52, 0x2, R86 ;  /* 0x000000023426b825 */ /* 0x000fca00078e0256 */
[----:B----4-:R0:W-:Y:S02]  /*5ca0*/  @!P3 ST.E.128 desc[UR42][R38.64], R40 ;  /* 0x000000282600b985 */ /* 0x0101e4000c101d2a */
.L_x_10451:
[----:B------:R-:W-:Y:S05]  /*5cb0*/  BSYNC B1 ;  /* 0x0000000000017941 */ /* 0x000fea0003800000 */
.L_x_10450:
[----:B------:R-:W-:-:S13]  /*5cc0*/  ISETP.NE.AND P3, PT, R31, RZ, PT ;  /* 0x000000ff1f00720c */ /* 0x000fda0003f65270 */
[----:B------:R-:W-:Y:S05]  /*5cd0*/  @!P3 BRA `(.L_x_10417) ;  /* 0x0000000c0004b947 */ /* 0x000fea0003800000 */
[----:B------:R-:W-:Y:S01]  /*5ce0*/  LOP3.LUT P4, RZ, R23, 0x2, RZ, 0xc0, !PT ;  /* 0x0000000217ff7812 */ /* 0x000fe2000788c0ff */
[----:B------:R-:W-:Y:S01]  /*5cf0*/  BSSY B1, `(.L_x_10454) ;  /* 0x000006d000017945 */ /* 0x000fe20003800000 */
[C---:B0--3--:R-:W-:Y:S02]  /*5d00*/  LEA R40, P3, R10.reuse, R86, 0x1 ;  /* 0x000000560a287211 */ /* 0x049fe400078608ff */
[----:B------:R-:W-:Y:S02]  /*5d10*/  SEL R103, R99, R103, !P4 ;  /* 0x0000006763677207 */ /* 0x000fe40006000000 */
[----:B--2---:R-:W-:Y:S02]  /*5d20*/  LEA.HI.X R41, R10, R87, R91, 0x1, P3 ;  /* 0x000000570a297211 */ /* 0x004fe400018f0c5b */
[----:B----4-:R-:W-:Y:S02]  /*5d30*/  SHF.R.S32.HI R12, RZ, 0x1f, R103 ;  /* 0x0000001fff0c7819 */ /* 0x010fe40000011467 */
[----:B------:R-:W-:-:S02]  /*5d40*/  ISETP.GE.AND P3, PT, R3, R98, PT ;  /* 0x000000620300720c */ /* 0x000fc40003f66270 */
[----:B------:R-:W-:-:S04]  /*5d50*/  LEA.HI R12, R12, R103, RZ, 0x4 ;  /* 0x000000670c0c7211 */ /* 0x000fc800078f20ff */
[----:B------:R-:W-:-:S04]  /*5d60*/  SHF.R.S32.HI R12, RZ, 0x4, R12 ;  /* 0x00000004ff0c7819 */ /* 0x000fc8000001140c */
[----:B------:R-:W-:-:S04]  /*5d70*/  LEA.HI.SX32 R12, R63, R12, 0x1d ;  /* 0x0000000c3f0c7211 */ /* 0x000fc800078feaff */
[----:B------:R-:W-:Y:S01]  /*5d80*/  SHF.R.S32.HI R13, RZ, 0x1f, R12 ;  /* 0x0000001fff0d7819 */ /* 0x000fe2000001140c */
[----:B------:R-:W-:-:S03]  /*5d90*/  IMAD.SHL.U32 R43, R12, 0x8, RZ ;  /* 0x000000080c2b7824 */ /* 0x000fc600078e00ff */
[----:B------:R-:W-:Y:S02]  /*5da0*/  LEA.HI R13, R13, R12, RZ, 0x2 ;  /* 0x0000000c0d0d7211 */ /* 0x000fe400078f10ff */
[----:B------:R-:W-:-:S03]  /*5db0*/  LOP3.LUT R12, R142, 0x18, R43, 0xf8, !PT ;  /* 0x000000188e0c7812 */ /* 0x000fc600078ef82b */
[----:B------:R-:W-:Y:S01]  /*5dc0*/  IMAD.SHL.U32 R13, R13, 0x400, RZ ;  /* 0x000004000d0d7824 */ /* 0x000fe200078e00ff */
[----:B------:R-:W-:-:S04]  /*5dd0*/  LOP3.LUT R14, R12, R143, RZ, 0x3c, !PT ;  /* 0x0000008f0c0e7212 */ /* 0x000fc800078e3cff */
[----:B------:R-:W-:Y:S01]  /*5de0*/  LOP3.LUT R12, R13, 0x7ffff000, RZ, 0xc0, !PT ;  /* 0x7ffff0000d0c7812 */ /* 0x000fe200078ec0ff */
[----:B------:R-:W-:-:S03]  /*5df0*/  IMAD R13, R18, 0x3000, R94 ;  /* 0x00003000120d7824 */ /* 0x000fc600078e025e */
[----:B------:R-:W-:Y:S01]  /*5e00*/  IADD3 R15, R14, R12, R151 ;  /* 0x0000000c0e0f7210 */ /* 0x000fe20007ffe097 */
[----:B------:R-:W-:-:S04]  /*5e10*/  IMAD R13, R13, 0x2, R2 ;  /* 0x000000020d0d7824 */ /* 0x000fc800078e0202 */
[----:B------:R-:W-:-:S05]  /*5e20*/  IMAD R15, R18, 0x3000, R15 ;  /* 0x00003000120f7824 */ /* 0x000fca00078e020f */
[----:B------:R-:W-:Y:S02]  /*5e30*/  LEA R36, R15, R2, 0x1 ;  /* 0x000000020f247211 */ /* 0x000fe400078e08ff */
[----:B------:R-:W0:Y:S04]  /*5e40*/  LDS.128 R12, [R13+0x15400] ;  /* 0x015400000d0c7984 */ /* 0x000e280000000c00 */
[----:B------:R-:W2:Y:S01]  /*5e50*/  LDS.128 R36, [R36+0x15400] ;  /* 0x0154000024247984 */ /* 0x000ea20000000c00 */
[----:B------:R-:W-:Y:S05]  /*5e60*/  @P3 BRA `(.L_x_10455) ;  /* 0x0000000400543947 */ /* 0x000fea0003800000 */
[----:B------:R-:W-:Y:S01]  /*5e70*/  SHF.R.U64 R32, R32, 0x10, R33 ;  /* 0x0000001020207819 */ /* 0x000fe20000001221 */
[----:B--2---:R-:W-:Y:S01]  /*5e80*/  IMAD.MOV.U32 R48, RZ, RZ, R37 ;  /* 0x000000ffff307224 */ /* 0x004fe200078e0025 */
[----:B------:R-:W-:Y:S01]  /*5e90*/  SHF.R.U32.HI R42, RZ, 0x10, R33 ;  /* 0x00000010ff2a7819 */ /* 0x000fe20000011621 */
[----:B------:R-:W-:Y:S01]  /*5ea0*/  HADD2.F32 R52, -RZ, R113.H1_H1 ;  /* 0x30000071ff347230 */ /* 0x000fe20000004100 */
[----:B------:R-:W-:Y:S01]  /*5eb0*/  SHF.R.U64 R33, R44, 0x10, R45 ;  /* 0x000000102c217819 */ /* 0x000fe2000000122d */
[----:B------:R-:W-:Y:S01]  /*5ec0*/  HADD2.F32 R50, -RZ, R111.H1_H1 ;  /* 0x3000006fff327230 */ /* 0x000fe20000004100 */
[--C-:B------:R-:W-:Y:S01]  /*5ed0*/  SHF.R.U64 R34, R34, 0x10, R35.reuse ;  /* 0x0000001022227819 */ /* 0x100fe20000001223 */
[--C-:B------:R-:W-:Y:S01]  /*5ee0*/  HADD2.F32 R49, -RZ, R48.reuse.H0_H0 ;  /* 0x20000030ff317230 */ /* 0x100fe20000004100 */
[----:B------:R-:W-:Y:S01]  /*5ef0*/  SHF.R.U32.HI R44, RZ, 0x10, R35 ;  /* 0x00000010ff2c7819 */ /* 0x000fe20000011623 */
[----:B0-----:R-:W-:Y:S01]  /*5f00*/  IMAD.MOV.U32 R37, RZ, RZ, R15 ;  /* 0x000000ffff257224 */ /* 0x001fe200078e000f */
[--C-:B------:R-:W-:Y:S01]  /*5f10*/  SHF.R.U64 R35, R46, 0x10, R47.reuse ;  /* 0x000000102e237819 */ /* 0x100fe2000000122f */
[----:B------:R-:W-:Y:S01]  /*5f20*/  HADD2.F32 R48, -RZ, R48.H1_H1 ;  /* 0x30000030ff307230 */ /* 0x000fe20000004100 */
[----:B------:R-:W-:Y:S01]  /*5f30*/  SHF.R.U32.HI R46, RZ, 0x10, R47 ;  /* 0x00000010ff2e7819 */ /* 0x000fe2000001162f */
[----:B------:R-:W-:Y:S01]  /*5f40*/  IMAD.MOV.U32 R47, RZ, RZ, R13 ;  /* 0x000000ffff2f7224 */ /* 0x000fe200078e000d */
[----:B------:R-:W-:Y:S01]  /*5f50*/  SHF.R.U32.HI R45, RZ, 0x10, R45 ;  /* 0x00000010ff2d7819 */ /* 0x000fe2000001162d */
[----:B------:R-:W-:-:S03]  /*5f60*/  FMUL.FTZ R54, R49, R52 ;  /* 0x0000003431367220 */ /* 0x000fc60000410000 */
[----:B------:R-:W-:Y:S02]  /*5f70*/  HADD2.F32 R13, -RZ, R47.H0_H0 ;  /* 0x2000002fff0d7230 */ /* 0x000fe40000004100 */
[----:B------:R-:W-:Y:S02]  /*5f80*/  HADD2.F32 R51, -RZ, R45.H0_H0 ;  /* 0x2000002dff337230 */ /* 0x000fe40000004100 */
[----:B------:R-:W-:Y:S02]  /*5f90*/  HADD2.F32 R47, -RZ, R47.H1_H1 ;  /* 0x3000002fff2f7230 */ /* 0x000fe40000004100 */
[C---:B------:R-:W-:Y:S01]  /*5fa0*/  FMUL.FTZ R52, R13.reuse, R52 ;  /* 0x000000340d347220 */ /* 0x040fe20000410000 */
[----:B------:R-:W-:Y:S02]  /*5fb0*/  HADD2.F32 R45, -RZ, R42.H0_H0 ;  /* 0x2000002aff2d7230 */ /* 0x000fe40000004100 */
[----:B------:R-:W-:Y:S01]  /*5fc0*/  FMUL.FTZ R42, R48, R51 ;  /* 0x00000033302a7220 */ /* 0x000fe20000410000 */
[-C--:B------:R-:W-:Y:S01]  /*5fd0*/  FFMA.FTZ R13, R13, R50.reuse, -R54 ;  /* 0x000000320d0d7223 */ /* 0x080fe20000010836 */
[----:B------:R-:W-:Y:S01]  /*5fe0*/  FFMA.FTZ R15, R49, R50, R52 ;  /* 0x00000032310f7223 */ /* 0x000fe20000010034 */
[----:B------:R-:W-:Y:S01]  /*5ff0*/  MOV R49, R39 ;  /* 0x0000002700317202 */ /* 0x000fe20000000f00 */
[----:B------:R-:W-:Y:S01]  /*6000*/  FMUL.FTZ R51, R47, R51 ;  /* 0x000000332f337220 */ /* 0x000fe20000410000 */
[----:B------:R-:W-:-:S02]  /*6010*/  HADD2.F32 R52, -RZ, R112.H1_H1 ;  /* 0x30000070ff347230 */ /* 0x000fc40000004100 */
[-C--:B------:R-:W-:Y:S01]  /*6020*/  FFMA.FTZ R42, R47, R45.reuse, -R42 ;  /* 0x0000002d2f2a7223 */ /* 0x080fe2000001082a */
[----:B------:R-:W-:Y:S02]  /*6030*/  HADD2.F32 R50, -RZ, R110.H1_H1 ;  /* 0x3000006eff327230 */ /* 0x000fe40000004100 */
[----:B------:R-:W-:Y:S01]  /*6040*/  FFMA.FTZ R48, R48, R45, R51 ;  /* 0x0000002d30307223 */ /* 0x000fe20000010033 */
[----:B------:R-:W-:Y:S02]  /*6050*/  HADD2.F32 R39, -RZ, R49.H0_H0 ;  /* 0x20000031ff277230 */ /* 0x000fe40000004100 */
[----:B------:R-:W-:Y:S01]  /*6060*/  HADD2.F32 R45, -RZ, R37.H0_H0 ;  /* 0x20000025ff2d7230 */ /* 0x000fe20000004100 */
[----:B------:R-:W-:Y:S01]  /*6070*/  F2FP.F16.F32.PACK_AB R13, R42, R13 ;  /* 0x0000000d2a0d723e */ /* 0x000fe200000000ff */
[----:B------:R-:W-:Y:S02]  /*6080*/  HADD2.F32 R49, -RZ, R49.H1_H1 ;  /* 0x30000031ff317230 */ /* 0x000fe40000004100 */
[----:B------:R-:W-:Y:S01]  /*6090*/  FMUL.FTZ R54, R39, R52 ;  /* 0x0000003427367220 */ /* 0x000fe20000410000 */
[----:B------:R-:W-:-:S02]  /*60a0*/  HADD2.F32 R47, -RZ, R46.H0_H0 ;  /* 0x2000002eff2f7230 */ /* 0x000fc40000004100 */
[C---:B------:R-:W-:Y:S01]  /*60b0*/  FMUL.FTZ R52, R45.reuse, R52 ;  /* 0x000000342d347220 */ /* 0x040fe20000410000 */
[----:B------:R-:W-:Y:S02]  /*60c0*/  HADD2.F32 R46, -RZ, R37.H1_H1 ;  /* 0x30000025ff2e7230 */ /* 0x000fe40000004100 */
[-C--:B------:R-:W-:Y:S01]  /*60d0*/  FFMA.FTZ R37, R45, R50.reuse, -R54 ;  /* 0x000000322d257223 */ /* 0x080fe20000010836 */
[----:B------:R-:W-:Y:S02]  /*60e0*/  HADD2.F32 R45, -RZ, R44.H0_H0 ;  /* 0x2000002cff2d7230 */ /* 0x000fe40000004100 */
[-C--:B------:R-:W-:Y:S01]  /*60f0*/  FMUL.FTZ R51, R49, R47.reuse ;  /* 0x0000002f31337220 */ /* 0x080fe20000410000 */
[----:B------:R-:W-:Y:S01]  /*6100*/  FFMA.FTZ R39, R39, R50, R52 ;  /* 0x0000003227277223 */ /* 0x000fe20000010034 */
[C---:B------:R-:W-:Y:S01]  /*6110*/  FMUL.FTZ R54, R46.reuse, R47 ;  /* 0x0000002f2e367220 */ /* 0x040fe20000410000 */
[----:B------:R-:W-:Y:S02]  /*6120*/  HADD2.F32 R52, -RZ, R113.H0_H0 ;  /* 0x20000071ff347230 */ /* 0x000fe40000004100 */
[----:B------:R-:W-:Y:S01]  /*6130*/  FFMA.FTZ R44, R46, R45, -R51 ;  /* 0x0000002d2e2c7223 */ /* 0x000fe20000010833 */
[----:B------:R-:W-:-:S02]  /*6140*/  HADD2.F32 R51, -RZ, R33.H0_H0 ;  /* 0x20000021ff337230 */ /* 0x000fc40000004100 */
[----:B------:R-:W-:Y:S01]  /*6150*/  FFMA.FTZ R46, R49, R45, R54 ;  /* 0x0000002d312e7223 */ /* 0x000fe20000010036 */
[----:B------:R-:W-:Y:S02]  /*6160*/  HADD2.F32 R45, -RZ, R36.H0_H0 ;  /* 0x20000024ff2d7230 */ /* 0x000fe40000004100 */
[----:B------:R-:W-:Y:S01]  /*6170*/  HADD2.F32 R33, -RZ, R12.H0_H0 ;  /* 0x2000000cff217230 */ /* 0x000fe20000004100 */
[----:B------:R-:W-:Y:S01]  /*6180*/  F2FP.F16.F32.PACK_AB R44, R44, R37 ;  /* 0x000000252c2c723e */ /* 0x000fe200000000ff */
        /* <DEDUP_REMOVED lines=8> */
[C---:B------:R-:W-:Y:S01]  /*6210*/  FMUL.FTZ R52, R36.reuse, R51 ;  /* 0x0000003324347220 */ /* 0x040fe20000410000 */
[-C--:B------:R-:W-:Y:S01]  /*6220*/  FFMA.FTZ R12, R33, R50.reuse, -R12 ;  /* 0x00000032210c7223 */ /* 0x080fe2000001080c */
[----:B------:R-:W-:Y:S02]  /*6230*/  HADD2.F32 R112, -RZ, R112.H0_H0 ;  /* 0x20000070ff707230 */ /* 0x000fe40000004100 */
        /* <DEDUP_REMOVED lines=8> */
[----:B------:R-:W-:Y:S02]  /*62c0*/  HADD2.F32 R38, -RZ, R38.H1_H1 ;  /* 0x30000026ff267230 */ /* 0x000fe40000004100 */
[----:B------:R-:W-:Y:S02]  /*62d0*/  HADD2.F32 R14, -RZ, R14.H1_H1 ;  /* 0x3000000eff0e7230 */ /* 0x000fe40000004100 */
[-C--:B------:R-:W-:Y:S01]  /*62e0*/  FMUL.FTZ R51, R35, R112.reuse ;  /* 0x0000007023337220 */ /* 0x080fe20000410000 */
[----:B------:R-:W-:Y:S02]  /*62f0*/  HADD2.F32 R110, -RZ, R110.H0_H0 ;  /* 0x2000006eff6e7230 */ /* 0x000fe40000004100 */
[-C--:B------:R-:W-:Y:S01]  /*6300*/  FMUL.FTZ R53, R38, R49.reuse ;  /* 0x0000003126357220 */ /* 0x080fe20000410000 */
[----:B------:R-:W-:Y:S02]  /*6310*/  HADD2.F32 R47, -RZ, R34.H0_H0 ;  /* 0x20000022ff2f7230 */ /* 0x000fe40000004100 */
[----:B------:R-:W-:Y:S01]  /*6320*/  FMUL.FTZ R34, R36, R112 ;  /* 0x0000007024227220 */ /* 0x000fe20000410000 */
[----:B------:R-:W-:Y:S01]  /*6330*/  FMUL.FTZ R49, R14, R49 ;  /* 0x000000310e317220 */ /* 0x000fe20000410000 */
[----:B------:R-:W-:Y:S01]  /*6340*/  FFMA.FTZ R51, R36, R110, R51 ;  /* 0x0000006e24337223 */ /* 0x000fe20000010033 */
[----:B------:R-:W-:Y:S01]  /*6350*/  F2FP.F16.F32.PACK_AB R36, R45, R32 ;  /* 0x000000202d24723e */ /* 0x000fe200000000ff */
[----:B------:R-:W-:Y:S01]  /*6360*/  FFMA.FTZ R34, R35, R110, -R34 ;  /* 0x0000006e23227223 */ /* 0x000fe20000010822 */
[-C--:B------:R-:W-:Y:S01]  /*6370*/  FFMA.FTZ R53, R14, R47.reuse, -R53 ;  /* 0x0000002f0e357223 */ /* 0x080fe20000010835 */
[----:B------:R-:W-:Y:S01]  /*6380*/  FFMA.FTZ R38, R38, R47, R49 ;  /* 0x0000002f26267223 */ /* 0x000fe20000010031 */
[----:B------:R-:W-:-:S03]  /*6390*/  IMAD.MOV.U32 R15, RZ, RZ, R44 ;  /* 0x000000ffff0f7224 */ /* 0x000fc600078e002c */
[----:B------:R-:W-:Y:S02]  /*63a0*/  F2FP.F16.F32.PACK_AB R14, R53, R34 ;  /* 0x00000022350e723e */ /* 0x000fe400000000ff */
[----:B------:R-:W-:-:S07]  /*63b0*/  F2FP.F16.F32.PACK_AB R38, R38, R51 ;  /* 0x000000332626723e */ /* 0x000fce00000000ff */
.L_x_10455:
[----:B------:R-:W-:Y:S05]  /*63c0*/  BSYNC B1 ;  /* 0x0000000000017941 */ /* 0x000fea0003800000 */
.L_x_10454:
[----:B0-----:R0:W-:Y:S01]  /*63d0*/  ST.E.128 desc[UR42][R40.64], R12 ;  /* 0x0000000c28007985 */ /* 0x0011e2000c101d2a */
[----:B------:R-:W-:-:S13]  /*63e0*/  ISETP.GE.AND P3, PT, R43, R11, PT ;  /* 0x0000000b2b00720c */ /* 0x000fda0003f66270 */
[----:B------:R-:W-:Y:S05]  /*63f0*/  @P3 BRA `(.L_x_10417) ;  /* 0x00000004003c3947 */ /* 0x000fea0003800000 */
[----:B------:R-:W-:-:S05]  /*6400*/  IMAD.WIDE R86, R43, 0x2, R86 ;  /* 0x000000022b567825 */ /* 0x000fca00078e0256 */
[----:B--2---:R2:W-:Y:S01]  /*6410*/  ST.E.128 desc[UR42][R86.64], R36 ;  /* 0x0000002456007985 */ /* 0x0045e2000c101d2a */
[----:B------:R-:W-:Y:S05]  /*6420*/  BRA `(.L_x_10417) ;  /* 0x0000000400307947 */ /* 0x000fea0003800000 */
.L_x_10409:
[----:B------:R-:W-:-:S06]  /*6430*/  UISETP.NE.AND UP0, UPT, UR39, 0x3, UPT ;  /* 0x000000032700788c */ /* 0x000fcc000bf05270 */
[----:B------:R-:W-:-:S13]  /*6440*/  PLOP3.LUT P2, PT, PT, PT, UP0, 0x80, 0x0 ;  /* 0x000000000000781c */ /* 0x000fda0003f4f008 */
[----:B------:R-:W-:Y:S05]  /*6450*/  @!P2 BRA `(.L_x_10456) ;  /* 0x000000000004a947 */ /* 0x000fea0003800000 */
[----:B------:R-:W-:Y:S01]  /*6460*/  BPT.TRAP 0x1 ;  /* 0x000000040000795c */ /* 0x000fe20000300000 */
.L_x_10456:
[----:B------:R-:W-:Y:S01]  /*6470*/  IMAD R60, R18, 0x8, R2 ;  /* 0x00000008123c7824 */ /* 0x000fe200078e0202 */
[----:B------:R-:W-:Y:S01]  /*6480*/  SHF.L.U32 R81, R137, 0x1f, RZ ;  /* 0x0000001f89517819 */ /* 0x000fe200000006ff */
[----:B------:R-:W-:Y:S01]  /*6490*/  BSSY B1, `(.L_x_10457) ;  /* 0x0000004000017945 */ /* 0x000fe20003800000 */
[----:B------:R-:W-:Y:S02]  /*64a0*/  SHF.R.S32.HI R78, RZ, 0x1f, R77 ;  /* 0x0000001fff4e7819 */ /* 0x000fe4000001144d */
[----:B------:R-:W0:Y:S02]  /*64b0*/  SYNCS.PHASECHK.TRANS64.TRYWAIT P3, [R60+URZ+0x2d890], R81 ;  /* 0x02d890513c0075a7 */ /* 0x000e24000806017f */
[----:B0-----:R-:W-:Y:S05]  /*64c0*/  @!P3 BRA `(.L_x_10458) ;  /* 0x00000138005cb947 */ /* 0x001fea0003800000 */
.L_x_10674:
[----:B------:R-:W-:Y:S05]  /*64d0*/  BSYNC B1 ;  /* 0x0000000000017941 */ /* 0x000fea0003800000 */
.L_x_10457:
        /* <DEDUP_REMOVED lines=21> */
[----:B------:R-:W-:Y:S02]  /*6630*/  LEA.HI.X R13, R12, UR5, R11, 0x1, P3 ;  /* 0x000000050c0d7c11 */ /* 0x000fe400098f0c0b */
[----:B------:R-:W-:Y:S01]  /*6640*/  ISETP.GT.AND P3, PT, R80, R140, PT ;  /* 0x0000008c5000720c */ /* 0x000fe20003f64270 */
[----:B------:R-:W-:-:S12]  /*6650*/  BRA.DIV UR4, `(.L_x_10459) ;  /* 0x0000013a040c7947 */ /* 0x000fd8000b800000 */
[----:B------:R1:W2:Y:S04]  /*6660*/  SHFL.IDX PT, R39, R13, RZ, 0x1e1f ;  /* 0x001e1fff0d277589 */ /* 0x0002a800000e0000 */
[----:B------:R-:W3:Y:S02]  /*6670*/  SHFL.IDX PT, R38, R38, RZ, 0x1e1f ;  /* 0x001e1fff26267589 */ /* 0x000ee400000e0000 */
.L_x_10678:
[----:B------:R-:W-:Y:S05]  /*6680*/  @!P3 BRA `(.L_x_10417) ;  /* 0x000000000098b947 */ /* 0x000fea0003800000 */
[----:B------:R-:W4:Y:S01]  /*6690*/  LDL R12, [R1+0x20] ;  /* 0x00002000010c7983 */ /* 0x000f220000100800 */
[----:B------:R-:W-:-:S03]  /*66a0*/  ULDC UR4, c[0x0][0x2f4] ;  /* 0x0000bd0000047ab9 */ /* 0x000fc60000000800 */
[----:B------:R-:W5:Y:S04]  /*66b0*/  LDL R11, [R1+0x1c] ;  /* 0x00001c00010b7983 */ /* 0x000f680000100800 */
[----:B------:R-:W5:Y:S01]  /*66c0*/  LDL R40, [R1+0x18] ;  /* 0x0000180001287983 */ /* 0x000f620000100800 */
[----:B------:R-:W-:Y:S02]  /*66d0*/  ISETP.GE.AND P5, PT, R16, UR4, PT ;  /* 0x0000000410007c0c */ /* 0x000fe4000bfa6270 */
[----:B------:R-:W-:-:S11]  /*66e0*/  ISETP.GE.AND P4, PT, R22, UR4, PT ;  /* 0x0000000416007c0c */ /* 0x000fd6000bf86270 */
[----:B---3--:R-:W-:-:S04]  /*66f0*/  @!P5 LEA R36, P3, R16, R38, 0x1 ;  /* 0x000000261024d211 */ /* 0x008fc800078608ff */
[----:B--2---:R-:W-:Y:S02]  /*6700*/  @!P5 LEA.HI.X R37, R16, R39, R17, 0x1, P3 ;  /* 0x000000271025d211 */ /* 0x004fe400018f0c11 */
[----:B------:R-:W-:-:S04]  /*6710*/  @!P4 LEA R34, P3, R22, R38, 0x1 ;  /* 0x000000261622c211 */ /* 0x000fc800078608ff */
[----:B----4-:R-:W-:Y:S02]  /*6720*/  @!P4 LEA.HI.X R35, R22, R39, R12, 0x1, P3 ;  /* 0x000000271623c211 */ /* 0x010fe400018f0c0c */
[----:B-1----:R-:W1:Y:S01]  /*6730*/  @!P5 LDS.128 R12, [R62+0x15000] ;  /* 0x015000003e0cd984 */ /* 0x002e620000000c00 */
[----:B------:R-:W-:-:S13]  /*6740*/  ISETP.GE.AND P3, PT, R19, UR4, PT ;  /* 0x0000000413007c0c */ /* 0x000fda000bf66270 */
[----:B------:R-:W-:-:S04]  /*6750*/  @!P3 LEA R32, P6, R19, R38, 0x1 ;  /* 0x000000261320b211 */ /* 0x000fc800078c08ff */
[----:B-----5:R-:W-:Y:S01]  /*6760*/  @!P3 LEA.HI.X R33, R19, R39, R11, 0x1, P6 ;  /* 0x000000271321b211 */ /* 0x020fe200030f0c0b */
[----:B-1----:R1:W-:Y:S01]  /*6770*/  @!P5 ST.E.128 desc[UR42][R36.64], R12 ;  /* 0x0000000c2400d985 */ /* 0x0023e2000c101d2a */
[----:B------:R-:W-:-:S13]  /*6780*/  ISETP.GE.AND P5, PT, R0, UR4, PT ;  /* 0x0000000400007c0c */ /* 0x000fda000bfa6270 */
[----:B------:R-:W2:Y:S01]  /*6790*/  @!P5 LDS.128 R12, [R61+0x15000] ;  /* 0x015000003d0cd984 */ /* 0x000ea20000000c00 */
[----:B------:R-:W-:Y:S01]  /*67a0*/  @!P5 IMAD.SHL.U32 R11, R155, 0x8, RZ ;  /* 0x000000089b0bd824 */ /* 0x000fe200078e00ff */
[----:B-1----:R-:W-:Y:S01]  /*67b0*/  @!P5 MOV R37, R39 ;  /* 0x000000270025d202 */ /* 0x002fe20000000f00 */
[----:B------:R-:W-:-:S04]  /*67c0*/  @!P5 IMAD.MOV.U32 R36, RZ, RZ, R38 ;  /* 0x000000ffff24d224 */ /* 0x000fc800078e0026 */
[----:B------:R-:W-:-:S05]  /*67d0*/  @!P5 IMAD.WIDE R36, R11, 0x2, R36 ;  /* 0x000000020b24d825 */ /* 0x000fca00078e0224 */
[----:B--2---:R1:W-:Y:S01]  /*67e0*/  @!P5 ST.E.128 desc[UR42][R36.64], R12 ;  /* 0x0000000c2400d985 */ /* 0x0043e2000c101d2a */
[----:B------:R-:W-:-:S13]  /*67f0*/  ISETP.GE.AND P5, PT, R3, UR4, PT ;  /* 0x0000000403007c0c */ /* 0x000fda000bfa6270 */
[----:B------:R-:W2:Y:S01]  /*6800*/  @!P5 LDS.128 R12, [R62+0x17000] ;  /* 0x017000003e0cd984 */ /* 0x000ea20000000c00 */
[----:B------:R-:W-:Y:S02]  /*6810*/  @!P5 IMAD.SHL.U32 R11, R156, 0x8, RZ ;  /* 0x000000089c0bd824 */ /* 0x000fe400078e00ff */
[----:B-1----:R-:W-:Y:S02]  /*6820*/  @!P5 IMAD.MOV.U32 R36, RZ, RZ, R38 ;  /* 0x000000ffff24d224 */ /* 0x002fe400078e0026 */
[----:B------:R-:W-:Y:S02]  /*6830*/  @!P5 IMAD.MOV.U32 R37, RZ, RZ, R39 ;  /* 0x000000ffff25d224 */ /* 0x000fe400078e0027 */
[----:B------:R-:W-:-:S05]  /*6840*/  @!P5 IMAD.WIDE R36, R11, 0x2, R36 ;  /* 0x000000020b24d825 */ /* 0x000fca00078e0224 */
[----:B--2---:R1:W-:Y:S01]  /*6850*/  @!P5 ST.E.128 desc[UR42][R36.64], R12 ;  /* 0x0000000c2400d985 */ /* 0x0043e2000c101d2a */
[----:B------:R-:W-:-:S03]  /*6860*/  ISETP.GE.AND P5, PT, R136, UR4, PT ;  /* 0x0000000488007c0c */ /* 0x000fc6000bfa6270 */
[----:B------:R-:W2:Y:S10]  /*6870*/  @!P4 LDS.128 R12, [R61+0x17000] ;  /* 0x017000003d0cc984 */ /* 0x000eb40000000c00 */
[----:B-1----:R-:W-:-:S04]  /*6880*/  @!P5 LEA R36, P6, R136, R38, 0x1 ;  /* 0x000000268824d211 */ /* 0x002fc800078c08ff */
[----:B------:R-:W-:Y:S01]  /*6890*/  @!P5 LEA.HI.X R37, R136, R39, R40, 0x1, P6 ;  /* 0x000000278825d211 */ /* 0x000fe200030f0c28 */
[----:B--2---:R-:W-:Y:S04]  /*68a0*/  @!P4 ST.E.128 desc[UR42][R34.64], R12 ;  /* 0x0000000c2200c985 */ /* 0x004fe8000c101d2a */
[----:B------:R-:W1:Y:S04]  /*68b0*/  @!P3 LDS.128 R12, [R62+0x19000] ;  /* 0x019000003e0cb984 */ /* 0x000e680000000c00 */
[----:B-1----:R-:W-:Y:S04]  /*68c0*/  @!P3 ST.E.128 desc[UR42][R32.64], R12 ;  /* 0x0000000c2000b985 */ /* 0x002fe8000c101d2a */
[----:B------:R-:W1:Y:S04]  /*68d0*/  @!P5 LDS.128 R12, [R61+0x19000] ;  /* 0x019000003d0cd984 */ /* 0x000e680000000c00 */
[----:B-1----:R4:W-:Y:S02]  /*68e0*/  @!P5 ST.E.128 desc[UR42][R36.64], R12 ;  /* 0x0000000c2400d985 */ /* 0x0029e4000c101d2a */
.L_x_10417:
[----:B------:R-:W-:Y:S05]  /*68f0*/  BSYNC B0 ;  /* 0x0000000000007941 */ /* 0x000fea0003800000 */
.L_x_10408:
[----:B------:R-:W5:Y:S01]  /*6900*/  S2R R11, SR_TID.X ;  /* 0x00000000000b7919 */ /* 0x000f620000002100 */
[----:B------:R-:W-:Y:S01]  /*6910*/  @!PT LDS RZ, [RZ] ;  /* 0x00000000fffff984 */ /* 0x000fe20000000800 */
[----:B------:R-:W-:Y:S01]  /*6920*/  @!PT LDS RZ, [RZ] ;  /* 0x00000000fffff984 */ /* 0x000fe20000000800 */
[----:B------:R-:W-:Y:S01]  /*6930*/  @!PT LDS RZ, [RZ] ;  /* 0x00000000fffff984 */ /* 0x000fe20000000800 */
[----:B------:R-:W-:Y:S01]  /*6940*/  @!PT LDS RZ, [RZ] ;  /* 0x00000000fffff984 */ /* 0x000fe20000000800 */
[----:B------:R0:W-:Y:S06]  /*6950*/  MEMBAR.ALL.CTA ;  /* 0x0000000000007992 */ /* 0x0001ec0000008000 */
[----:B0-----:R-:W0:Y:S01]  /*6960*/  FENCE.VIEW.ASYNC.S ;  /* 0x00000000000073c6 */ /* 0x001e220000000000 */
[----:B------:R-:W-:Y:S05]  /*6970*/  WARPSYNC.ALL ;  /* 0x0000000000007948 */ /* 0x000fea0003800000 */
[----:B------:R-:W-:Y:S01]  /*6980*/  BSSY B0, `(.L_x_10460) ;  /* 0x0000008000007945 */ /* 0x000fe20003800000 */
[----:B0-----:R0:W-:Y:S01]  /*6990*/  BAR.SYNC.DEFER_BLOCKING R102, 0x80 ;  /* 0x000200660000751d */ /* 0x0011e20000010000 */
[----:B-----5:R-:W-:-:S13]  /*69a0*/  LOP3.LUT P3, RZ, R11, 0x7f, RZ, 0xc0, !PT ;  /* 0x0000007f0bff7812 */ /* 0x020fda000786c0ff */
[----:B------:R-:W-:-:S04]  /*69b0*/  @!P3 IADD3 R11, R60, 0x2d8a0, RZ ;  /* 0x0002d8a03c0bb810 */ /* 0x000fc80007ffe0ff */
[----:B------:R-:W-:-:S04]  /*69c0*/  @!P3 PRMT R11, RZ, 0x654, R11 ;  /* 0x00000654ff0bb816 */ /* 0x000fc8000000000b */
[----:B------:R0:W-:Y:S01]  /*69d0*/  @!P3 SYNCS.ARRIVE.TRANS64.RED.A1T0 RZ, [R11+URZ], RZ ;  /* 0x000000ff0bffb9a7 */ /* 0x0001e2000810043f */
[----:B------:R-:W-:Y:S05]  /*69e0*/  @!P2 BRA `(.L_x_10461) ;  /* 0x000000000004a947 */ /* 0x000fea0003800000 */
[----:B------:R-:W-:Y:S01]  /*69f0*/  BPT.TRAP 0x1 ;  /* 0x000000040000795c */ /* 0x000fe20000300000 */
.L_x_10461:
[----:B------:R-:W-:Y:S05]  /*6a00*/  BSYNC B0 ;  /* 0x0000000000007941 */ /* 0x000fea0003800000 */
.L_x_10460:
[----:B------:R-:W5:Y:S01]  /*6a10*/  SYNCS.PHASECHK.TRANS64.TRYWAIT P2, [R60+URZ+0x2d8b0], R81 ;  /* 0x02d8b0513c0075a7 */ /* 0x000f62000804017f */
[----:B------:R-:W-:Y:S04]  /*6a20*/  BSSY B0, `(.L_x_10462) ;  /* 0x0000002000007945 */ /* 0x000fe80003800000 */
[----:B-----5:R-:W-:Y:S05]  /*6a30*/  @!P2 BRA `(.L_x_10463) ;  /* 0x00000134005ca947 */ /* 0x020fea0003800000 */
.L_x_10679:
[----:B------:R-:W-:Y:S05]  /*6a40*/  BSYNC B0 ;  /* 0x0000000000007941 */ /* 0x000fea0003800000 */
.L_x_10462:
[----:B------:R-:W-:Y:S01]  /*6a50*/  ULDC.64 UR4, c[0x0][0x328] ;  /* 0x0000ca0000047ab9 */ /* 0x000fe20000000a00 */
[----:B------:R-:W-:Y:S01]  /*6a60*/  BSSY B0, `(.L_x_10464) ;  /* 0x000003a000007945 */ /* 0x000fe20003800000 */
[----:B------:R-:W-:Y:S02]  /*6a70*/  IMAD R78, R78, UR4, RZ ;  /* 0x000000044e4e7c24 */ /* 0x000fe4000f8e02ff */
[----:B-1-34-:R-:W-:-:S04]  /*6a80*/  IMAD.WIDE.U32 R12, R77, UR4, RZ ;  /* 0x000000044d0c7c25 */ /* 0x01afc8000f8e00ff */
[----:B------:R-:W-:Y:S01]  /*6a90*/  IMAD R77, R77, UR5, R78 ;  /* 0x000000054d4d7c24 */ /* 0x000fe2000f8e024e */
[----:B------:R-:W-:Y:S02]  /*6aa0*/  ULDC.64 UR4, c[0x0][0x338] ;  /* 0x0000ce0000047ab9 */ /* 0x000fe40000000a00 */
[----:B------:R-:W-:Y:S02]  /*6ab0*/  IMAD R79, R79, UR4, RZ ;  /* 0x000000044f4f7c24 */ /* 0x000fe4000f8e02ff */
[----:B------:R-:W-:Y:S02]  /*6ac0*/  IMAD.IADD R13, R13, 0x1, R77 ;  /* 0x000000010d0d7824 */ /* 0x000fe400078e024d */
[C---:B------:R-:W-:Y:S02]  /*6ad0*/  IMAD R79, R76.reuse, UR5, R79 ;  /* 0x000000054c4f7c24 */ /* 0x040fe4000f8e024f */
[----:B------:R-:W-:Y:S01]  /*6ae0*/  IMAD.WIDE.U32 R12, R76, UR4, R12 ;  /* 0x000000044c0c7c25 */ /* 0x000fe2000f8e000c */
[----:B------:R-:W-:-:S03]  /*6af0*/  ULDC.64 UR4, c[0x0][0x330] ;  /* 0x0000cc0000047ab9 */ /* 0x000fc60000000a00 */
[----:B0-----:R-:W-:Y:S02]  /*6b00*/  IMAD R11, R6, UR4, RZ ;  /* 0x00000004060b7c24 */ /* 0x001fe4000f8e02ff */
[----:B------:R-:W-:Y:S02]  /*6b10*/  IMAD.IADD R13, R13, 0x1, R79 ;  /* 0x000000010d0d7824 */ /* 0x000fe400078e024f */
[C---:B------:R-:W-:Y:S02]  /*6b20*/  IMAD R11, R30.reuse, UR5, R11 ;  /* 0x000000051e0b7c24 */ /* 0x040fe4000f8e020b */
[----:B------:R-:W-:Y:S01]  /*6b30*/  IMAD.WIDE.U32 R12, R30, UR4, R12 ;  /* 0x000000041e0c7c25 */ /* 0x000fe2000f8e000c */
[----:B------:R-:W-:-:S03]  /*6b40*/  ULDC.64 UR4, c[0x0][0x318] ;  /* 0x0000c60000047ab9 */ /* 0x000fc60000000a00 */
[----:B------:R-:W-:Y:S01]  /*6b50*/  IMAD.IADD R13, R13, 0x1, R11 ;  /* 0x000000010d0d7824 */ /* 0x000fe200078e020b */
[----:B------:R-:W-:-:S04]  /*6b60*/  LEA R11, P2, R12, UR4, 0x1 ;  /* 0x000000040c0b7c11 */ /* 0x000fc8000f8408ff */
[----:B------:R-:W-:Y:S01]  /*6b70*/  LEA.HI.X R12, R12, UR5, R13, 0x1, P2 ;  /* 0x000000050c0c7c11 */ /* 0x000fe200090f0c0d */
[----:B--2---:R0:W1:Y:S01]  /*6b80*/  SHFL.IDX PT, R36, R11, RZ, 0x1e1f ;  /* 0x001e1fff0b247589 */ /* 0x00406200000e0000 */
[----:B------:R-:W-:-:S03]  /*6b90*/  ISETP.GT.AND P2, PT, R80, R140, PT ;  /* 0x0000008c5000720c */ /* 0x000fc60003f44270 */
[----:B------:R0:W2:Y:S10]  /*6ba0*/  SHFL.IDX PT, R37, R12, RZ, 0x1e1f ;  /* 0x001e1fff0c257589 */ /* 0x0000b400000e0000 */
[----:B0-----:R-:W-:Y:S05]  /*6bb0*/  @!P2 BRA `(.L_x_10465) ;  /* 0x000000000090a947 */ /* 0x001fea0003800000 */
[----:B------:R-:W3:Y:S01]  /*6bc0*/  LDL R15, [R1+0x20] ;  /* 0x00002000010f7983 */ /* 0x000ee20000100800 */
[----:B------:R-:W-:-:S03]  /*6bd0*/  ULDC UR4, c[0x0][0x2f4] ;  /* 0x0000bd0000047ab9 */ /* 0x000fc60000000800 */
[----:B------:R-:W4:Y:S01]  /*6be0*/  LDL R14, [R1+0x1c] ;  /* 0x00001c00010e7983 */ /* 0x000f220000100800 */
[----:B------:R-:W-:Y:S02]  /*6bf0*/  ISETP.GE.AND P5, PT, R16, UR4, PT ;  /* 0x0000000410007c0c */ /* 0x000fe4000bfa6270 */
[----:B------:R-:W-:Y:S01]  /*6c00*/  ISETP.GE.AND P4, PT, R22, UR4, PT ;  /* 0x0000000416007c0c */ /* 0x000fe2000bf86270 */
[----:B------:R-:W5:Y:S10]  /*6c10*/  LDL R40, [R1+0x18] ;  /* 0x0000180001287983 */ /* 0x000f740000100800 */
[----:B-1----:R-:W-:-:S04]  /*6c20*/  @!P5 LEA R38, P2, R16, R36, 0x1 ;  /* 0x000000241026d211 */ /* 0x002fc800078408ff */
[----:B--2---:R-:W-:Y:S02]  /*6c30*/  @!P5 LEA.HI.X R39, R16, R37, R17, 0x1, P2 ;  /* 0x000000251027d211 */ /* 0x004fe400010f0c11 */
[----:B------:R-:W-:-:S04]  /*6c40*/  @!P4 LEA R34, P2, R22, R36, 0x1 ;  /* 0x000000241622c211 */ /* 0x000fc800078408ff */
[----:B---3--:R-:W-:Y:S02]  /*6c50*/  @!P4 LEA.HI.X R35, R22, R37, R15, 0x1, P2 ;  /* 0x000000251623c211 */ /* 0x008fe400010f0c0f */
[----:B------:R-:W-:-:S13]  /*6c60*/  ISETP.GE.AND P2, PT, R19, UR4, PT ;  /* 0x0000000413007c0c */ /* 0x000fda000bf46270 */
[----:B------:R-:W-:-:S04]  /*6c70*/  @!P2 LEA R32, P6, R19, R36, 0x1 ;  /* 0x000000241320a211 */ /* 0x000fc800078c08ff */
[----:B----4-:R-:W-:Y:S02]  /*6c80*/  @!P2 LEA.HI.X R33, R19, R37, R14, 0x1, P6 ;  /* 0x000000251321a211 */ /* 0x010fe400030f0c0e */
[----:B------:R-:W0:Y:S04]  /*6c90*/  @!P5 LDS.128 R12, [R62] ;  /* 0x000000003e0cd984 */ /* 0x000e280000000c00 */
[----:B0-----:R0:W-:Y:S01]  /*6ca0*/  @!P5 ST.E.128 desc[UR42][R38.64], R12 ;  /* 0x0000000c2600d985 */ /* 0x0011e2000c101d2a */
[----:B------:R-:W-:-:S13]  /*6cb0*/  ISETP.GE.AND P5, PT, R0, UR4, PT ;  /* 0x0000000400007c0c */ /* 0x000fda000bfa6270 */
[----:B------:R-:W1:Y:S01]  /*6cc0*/  @!P5 LDS.128 R12, [R61] ;  /* 0x000000003d0cd984 */ /* 0x000e620000000c00 */
[----:B------:R-:W-:-:S05]  /*6cd0*/  @!P5 SHF.L.U32 R11, R155, 0x3, RZ ;  /* 0x000000039b0bd819 */ /* 0x000fca00000006ff */
[----:B0-----:R-:W-:-:S05]  /*6ce0*/  @!P5 IMAD.WIDE R38, R11, 0x2, R36 ;  /* 0x000000020b26d825 */ /* 0x001fca00078e0224 */
[----:B-1----:R0:W-:Y:S01]  /*6cf0*/  @!P5 ST.E.128 desc[UR42][R38.64], R12 ;  /* 0x0000000c2600d985 */ /* 0x0021e2000c101d2a */
[----:B------:R-:W-:-:S13]  /*6d00*/  ISETP.GE.AND P5, PT, R3, UR4, PT ;  /* 0x0000000403007c0c */ /* 0x000fda000bfa6270 */
[----:B------:R-:W1:Y:S01]  /*6d10*/  @!P5 LDS.128 R12, [R62+0x2000] ;  /* 0x002000003e0cd984 */ /* 0x000e620000000c00 */
[----:B------:R-:W-:Y:S02]  /*6d20*/  @!P5 IMAD.SHL.U32 R11, R156, 0x8, RZ ;  /* 0x000000089c0bd824 */ /* 0x000fe400078e00ff */
[----:B0-----:R-:W-:Y:S02]  /*6d30*/  @!P5 IMAD.MOV.U32 R38, RZ, RZ, R36 ;  /* 0x000000ffff26d224 */ /* 0x001fe400078e0024 */
[----:B------:R-:W-:Y:S02]  /*6d40*/  @!P5 IMAD.MOV.U32 R39, RZ, RZ, R37 ;  /* 0x000000ffff27d224 */ /* 0x000fe400078e0025 */
[----:B------:R-:W-:-:S05]  /*6d50*/  @!P5 IMAD.WIDE R38, R11, 0x2, R38 ;  /* 0x000000020b26d825 */ /* 0x000fca00078e0226 */
[----:B-1----:R-:W-:Y:S01]  /*6d60*/  @!P5 ST.E.128 desc[UR42][R38.64], R12 ;  /* 0x0000000c2600d985 */ /* 0x002fe2000c101d2a */
[----:B------:R-:W-:-:S03]  /*6d70*/  ISETP.GE.AND P5, PT, R136, UR4, PT ;  /* 0x0000000488007c0c */ /* 0x000fc6000bfa6270 */
[----:B------:R-:W0:Y:S10]  /*6d80*/  @!P4 LDS.128 R12, [R61+0x2000] ;  /* 0x002000003d0cc984 */ /* 0x000e340000000c00 */
[----:B------:R-:W-:-:S04]  /*6d90*/  @!P5 LEA R36, P6, R136, R36, 0x1 ;  /* 0x000000248824d211 */ /* 0x000fc800078c08ff */
[----:B-----5:R-:W-:Y:S01]  /*6da0*/  @!P5 LEA.HI.X R37, R136, R37, R40, 0x1, P6 ;  /* 0x000000258825d211 */ /* 0x020fe200030f0c28 */
[----:B0-----:R-:W-:Y:S04]  /*6db0*/  @!P4 ST.E.128 desc[UR42][R34.64], R12 ;  /* 0x0000000c2200c985 */ /* 0x001fe8000c101d2a */
[----:B------:R-:W0:Y:S04]  /*6dc0*/  @!P2 LDS.128 R12, [R62+0x4000] ;  /* 0x004000003e0ca984 */ /* 0x000e280000000c00 */
[----:B0-----:R-:W-:Y:S04]  /*6dd0*/  @!P2 ST.E.128 desc[UR42][R32.64], R12 ;  /* 0x0000000c2000a985 */ /* 0x001fe8000c101d2a */
[----:B------:R-:W0:Y:S04]  /*6de0*/  @!P5 LDS.128 R12, [R61+0x4000] ;  /* 0x004000003d0cd984 */ /* 0x000e280000000c00 */
[----:B0-----:R0:W-:Y:S02]  /*6df0*/  @!P5 ST.E.128 desc[UR42][R36.64], R12 ;  /* 0x0000000c2400d985 */ /* 0x0011e4000c101d2a */
.L_x_10465:
[----:B------:R-:W-:Y:S05]  /*6e00*/  BSYNC B0 ;  /* 0x0000000000007941 */ /* 0x000fea0003800000 */
.L_x_10464:
[----:B------:R-:W-:Y:S01]  /*6e10*/  @!PT LDS RZ, [RZ] ;  /* 0x00000000fffff984 */ /* 0x000fe20000000800 */
[----:B------:R-:W-:Y:S01]  /*6e20*/  @!PT LDS RZ, [RZ] ;  /* 0x00000000fffff984 */ /* 0x000fe20000000800 */
[----:B------:R-:W-:Y:S01]  /*6e30*/  @!PT LDS RZ, [RZ] ;  /* 0x00000000fffff984 */ /* 0x000fe20000000800 */
[----:B------:R-:W-:Y:S01]  /*6e40*/  @!PT LDS RZ, [RZ] ;  /* 0x00000000fffff984 */ /* 0x000fe20000000800 */
[----:B------:R3:W-:Y:S06]  /*6e50*/  MEMBAR.ALL.CTA ;  /* 0x0000000000007992 */ /* 0x0007ec0000008000 */
[----:B---3--:R-:W3:Y:S01]  /*6e60*/  FENCE.VIEW.ASYNC.S ;  /* 0x00000000000073c6 */ /* 0x008ee20000000000 */
[----:B------:R-:W-:Y:S01]  /*6e70*/  VIADD R18, R18, 0x1 ;  /* 0x0000000112127836 */ /* 0x000fe20000000000 */
[----:B------:R-:W-:Y:S01]  /*6e80*/  @!P3 IADD3 R60, R60, 0x2d8c0, RZ ;  /* 0x0002d8c03c3cb810 */ /* 0x000fe20007ffe0ff */
[----:B---3--:R3:W-:Y:S03]  /*6e90*/  BAR.SYNC.DEFER_BLOCKING R102, 0x80 ;  /* 0x000200660000751d */ /* 0x0087e60000010000 */
[----:B------:R-:W-:-:S02]  /*6ea0*/  ISETP.NE.AND P2, PT, R18, 0x2, PT ;  /* 0x000000021200780c */ /* 0x000fc40003f45270 */
[----:B------:R-:W-:Y:S02]  /*6eb0*/  @!P3 PRMT R60, RZ, 0x654, R60 ;  /* 0x00000654ff3cb816 */ /* 0x000fe4000000003c */
[----:B0-----:R-:W-:Y:S02]  /*6ec0*/  SEL R12, RZ, 0x1, P2 ;  /* 0x00000001ff0c7807 */ /* 0x001fe40001000000 */
[----:B------:R-:W-:Y:S02]  /*6ed0*/  SEL R18, R18, RZ, P2 ;  /* 0x000000ff12127207 */ /* 0x000fe40001000000 */
[----:B------:R-:W-:Y:S01]  /*6ee0*/  LOP3.LUT R137, R137, R12, RZ, 0x3c, !PT ;  /* 0x0000000c89897212 */ /* 0x000fe200078e3cff */
[----:B------:R3:W-:Y:S01]  /*6ef0*/  @!P3 SYNCS.ARRIVE.TRANS64.RED.A1T0 RZ, [R60+URZ], RZ ;  /* 0x000000ff3cffb9a7 */ /* 0x0007e2000810043f */
[----:B------:R-:W-:Y:S05]  /*6f00*/  @P1 BRA `(.L_x_10466) ;  /* 0xffffffb400b81947 */ /* 0x000fea000383ffff */
[----:B------:R-:W0:Y:S01]  /*6f10*/  S2R R11, SR_TID.X ;  /* 0x00000000000b7919 */ /* 0x000e220000002100 */
[----:B------:R-:W-:Y:S02]  /*6f20*/  PLOP3.LUT P0, PT, PT, PT, PT, 0x8, 0x0 ;  /* 0x000000000000781c */ /* 0x000fe40003f0e170 */
[----:B0-----:R-:W-:-:S04]  /*6f30*/  SHF.R.U32.HI R11, RZ, 0x7, R11 ;  /* 0x00000007ff0b7819 */ /* 0x001fc8000001160b */
[----:B------:R-:W-:-:S13]  /*6f40*/  ISETP.NE.AND P4, PT, R11, 0x1, PT ;  /* 0x000000010b00780c */ /* 0x000fda0003f85270 */
[----:B------:R-:W-:Y:S06]  /*6f50*/  @!P4 BAR.ARV 0x9, 0x100 ;  /* 0x024400000000cb1d */ /* 0x000fec0000002000 */
.L_x_10403:
        /* <DEDUP_REMOVED lines=16> */
[----:B-12---:R-:W-:Y:S02]  /*7060*/  CS2R R36, SRZ ;  /* 0x0000000000247805 */ /* 0x006fe4000001ff00 */
[----:B------:R-:W-:Y:S02]  /*7070*/  CS2R R66, SRZ ;  /* 0x0000000000427805 */ /* 0x000fe4000001ff00 */
[----:B------:R-:W-:Y:S02]  /*7080*/  CS2R R58, SRZ ;  /* 0x00000000003a7805 */ /* 0x000fe4000001ff00 */
[----:B------:R-:W-:-:S02]  /*7090*/  CS2R R72, SRZ ;  /* 0x0000000000487805 */ /* 0x000fc4000001ff00 */
[----:B------:R-:W-:Y:S02]  /*70a0*/  CS2R R46, SRZ ;  /* 0x00000000002e7805 */ /* 0x000fe4000001ff00 */
[----:B------:R-:W-:Y:S02]  /*70b0*/  CS2R R26, SRZ ;  /* 0x00000000001a7805 */ /* 0x000fe4000001ff00 */
[----:B---3--:R-:W-:Y:S01]  /*70c0*/  CS2R R60, SRZ ;  /* 0x00000000003c7805 */ /* 0x008fe2000001ff00 */
[----:B------:R-:W-:Y:S01]  /*70d0*/  IMAD.MOV.U32 R74, RZ, RZ, RZ ;  /* 0x000000ffff4a7224 */ /* 0x000fe200078e00ff */
[----:B------:R-:W-:Y:S02]  /*70e0*/  CS2R R48, SRZ ;  /* 0x0000000000307805 */ /* 0x000fe4000001ff00 */
[----:B------:R-:W-:Y:S02]  /*70f0*/  CS2R R38, SRZ ;  /* 0x0000000000267805 */ /* 0x000fe4000001ff00 */
[----:B------:R-:W-:Y:S01]  /*7100*/  CS2R R62, SRZ ;  /* 0x00000000003e7805 */ /* 0x000fe2000001ff00 */
[----:B------:R-:W-:-:S02]  /*7110*/  IMAD.MOV.U32 R51, RZ, RZ, RZ ;  /* 0x000000ffff337224 */ /* 0x000fc400078e00ff */
[----:B------:R-:W-:Y:S01]  /*7120*/  IMAD.MOV.U32 R6, RZ, RZ, RZ ;  /* 0x000000ffff067224 */ /* 0x000fe200078e00ff */
[----:B------:R-:W-:Y:S06]  /*7130*/  @P0 BRA `(.L_x_10467) ;  /* 0x00000000000c0947 */ /* 0x000fec0003800000 */
[----:B------:R-:W0:Y:S01]  /*7140*/  FENCE.VIEW.ASYNC.G ;  /* 0x00000000000073c6 */ /* 0x000e220000000100 */
[----:B------:R-:W-:Y:S05]  /*7150*/  WARPSYNC.ALL ;  /* 0x0000000000007948 */ /* 0x000fea0003800000 */
[----:B0-----:R-:W-:Y:S06]  /*7160*/  BAR.ARV 0xc, 0x200 ;  /* 0x0308000000007b1d */ /* 0x001fec0000002000 */
.L_x_10467:
[----:B------:R-:W-:Y:S01]  /*7170*/  MOV R50, RZ ;  /* 0x000000ff00327202 */ /* 0x000fe20000000f00 */
[----:B------:R-:W-:Y:S01]  /*7180*/  IMAD.MOV.U32 R7, RZ, RZ, RZ ;  /* 0x000000ffff077224 */ /* 0x000fe200078e00ff */
[----:B------:R-:W-:Y:S06]  /*7190*/  @!P2 BRA `(.L_x_10468) ;  /* 0x000000a000b0a947 */ /* 0x000fec0003800000 */
[----:B------:R-:W-:-:S03]  /*71a0*/  UMOV UR4, 0xffffffff ;  /* 0xffffffff00047882 */ /* 0x000fc60000000000 */
[----:B------:R-:W-:Y:S05]  /*71b0*/  BRA.DIV UR4, `(.L_x_10469) ;  /* 0x0000012e04907947 */ /* 0x000fea000b800000 */
[----:B------:R-:W0:Y:S02]  /*71c0*/  S2R R0, SR_TID.X ;  /* 0x0000000000007919 */ /* 0x000e240000002100 */
[----:B0-----:R-:W-:-:S05]  /*71d0*/  VIADD R3, R0, 0xffffff80 ;  /* 0xffffff8000037836 */ /* 0x001fca0000000000 */
[----:B------:R-:W-:-:S04]  /*71e0*/  SHF.R.S32.HI R0, RZ, 0x1f, R3 ;  /* 0x0000001fff007819 */ /* 0x000fc80000011403 */
[----:B------:R-:W-:-:S04]  /*71f0*/  LEA.HI R0, R0, R3, RZ, 0x7 ;  /* 0x0000000300007211 */ /* 0x000fc800078f38ff */
[----:B------:R-:W-:-:S06]  /*7200*/  SHF.R.S32.HI R0, RZ, 0x7, R0 ;  /* 0x00000007ff007819 */ /* 0x000fcc0000011400 */
[----:B------:R-:W0:Y:S04]  /*7210*/  SHFL.IDX PT, R0, R0, RZ, 0x1f ;  /* 0x00001fff00007589 */ /* 0x000e2800000e0000 */
[----:B0-----:R1:W-:Y:S02]  /*7220*/  STL [R1+0x6c], R0 ;  /* 0x00006c0001007387 */ /* 0x0013e40000100800 */
.L_x_10682:
[----:B------:R-:W1:Y:S01]  /*7230*/  LDL R3, [R1+0x6c] ;  /* 0x00006c0001037983 */ /* 0x000e620000100800 */
[----:B------:R-:W-:Y:S01]  /*7240*/  BSSY B6, `(.L_x_10470) ;  /* 0x000001b000067945 */ /* 0x000fe20003800000 */
[----:B-1----:R-:W-:-:S05]  /*7250*/  IMAD.HI R0, R3, 0x55555556, RZ ;  /* 0x5555555603007827 */ /* 0x002fca00078e02ff */
[----:B------:R-:W-:-:S05]  /*7260*/  LEA.HI R44, R0, R0, RZ, 0x1 ;  /* 0x00000000002c7211 */ /* 0x000fca00078f08ff */
[----:B------:R-:W-:Y:S02]  /*7270*/  IMAD R44, R44, -0x3, R3 ;  /* 0xfffffffd2c2c7824 */ /* 0x000fe400078e0203 */
[----:B------:R-:W-:-:S05]  /*7280*/  VIADD R3, R2, 0x21800 ;  /* 0x0002180002037836 */ /* 0x000fca0000000000 */
[----:B------:R-:W-:Y:S02]  /*7290*/  LEA R0, R44, R3, 0xd ;  /* 0x000000032c007211 */ /* 0x000fe400078e68ff */
[----:B------:R-:W-:Y:S02]  /*72a0*/  LOP3.LUT P0, RZ, R3, 0x3ff, RZ, 0xc0, !PT ;  /* 0x000003ff03ff7812 */ /* 0x000fe4000780c0ff */
[----:B------:R-:W-:-:S04]  /*72b0*/  SHF.R.U32.HI R0, RZ, 0x4, R0 ;  /* 0x00000004ff007819 */ /* 0x000fc80000011600 */
[----:B------:R-:W-:-:S05]  /*72c0*/  LOP3.LUT R0, R0, 0x3fff, RZ, 0xc0, !PT ;  /* 0x00003fff00007812 */ /* 0x000fca00078ec0ff */
[----:B------:R1:W-:Y:S02]  /*72d0*/  STL [R1+0x74], R0 ;  /* 0x0000740001007387 */ /* 0x0003e40000100800 */
[----:B------:R-:W-:Y:S05]  /*72e0*/  @!P0 BRA `(.L_x_10471) ;  /* 0x0000000000408947 */ /* 0x000fea0003800000 */
[----:B-1----:R-:W-:Y:S01]  /*72f0*/  MOV R0, 0x0 ;  /* 0x0000000000007802 */ /* 0x002fe20000000f00 */
[----:B------:R-:W-:Y:S01]  /*7300*/  ULDC.64 UR4, c[0x4][0x138] ;  /* 0x01004e0000047ab9 */ /* 0x000fe20000000a00 */
[----:B------:R-:W-:Y:S01]  /*7310*/  ULDC.64 UR6, c[0x4][0x140] ;  /* 0x0100500000067ab9 */ /* 0x000fe20000000a00 */
[----:B------:R-:W-:Y:S01]  /*7320*/  IMAD.U32 R4, RZ, RZ, UR4 ;  /* 0x00000004ff047e24 */ /* 0x000fe2000f8e00ff */
[----:B0-----:R0:W1:Y:S01]  /*7330*/  LDC.64 R14, c[0x4][R0] ;  /* 0x01000000000e7b82 */ /* 0x0010620000000a00 */
        /* <DEDUP_REMOVED lines=11> */
.L_x_10471:
[----:B------:R-:W-:Y:S05]  /*73f0*/  BSYNC B6 ;  /* 0x0000000000067941 */ /* 0x000fea0003800000 */
.L_x_10470:
        /* <DEDUP_REMOVED lines=13> */
.L_x_10475:
[----:B---3--:R3:W4:Y:S02]  /*74d0*/  SYNCS.PHASECHK.TRANS64.TRYWAIT P0, [R2+URZ+0x2d800], R3 ;  /* 0x02d80003020075a7 */ /* 0x008724000800017f */
[----:B----4-:R-:W-:Y:S05]  /*74e0*/  @!P0 NANOSLEEP.SYNCS 0x989680 ;  /* 0x009896800000895d */ /* 0x010fea0003900000 */
[----:B------:R-:W4:Y:S02]  /*74f0*/  @!P0 SYNCS.PHASECHK.TRANS64 P0, [R2+URZ+0x2d800], R3 ;  /* 0x02d80003020085a7 */ /* 0x000f24000800007f */
[----:B----4-:R-:W-:Y:S05]  /*7500*/  @!P0 BRA `(.L_x_10475) ;  /* 0xfffffffc00f08947 */ /* 0x010fea000383ffff */
.L_x_10474:
[----:B------:R-:W-:Y:S05]  /*7510*/  BSYNC B0 ;  /* 0x0000000000007941 */ /* 0x000fea0003800000 */
.L_x_10473:
[----:B------:R-:W-:Y:S05]  /*7520*/  BRA `(.L_x_10476) ;  /* 0x0000003800247947 */ /* 0x000fea0003800000 */
.L_x_10472:
[----:B-1---5:R-:W-:Y:S01]  /*7530*/  SHF.R.S32.HI R0, RZ, 0x1f, R97 ;  /* 0x0000001fff007819 */ /* 0x022fe20000011461 */
        /* <DEDUP_REMOVED lines=14> */
[----:B------:R-:W-:Y:S02]  /*7620*/  LEA R26, P1, R6, UR6, 0x1 ;  /* 0x00000006061a7c11 */ /* 0x000fe4000f8208ff */
[----:B------:R-:W-:Y:S02]  /*7630*/  IADD3 R27, R27, R7, RZ ;  /* 0x000000071b1b7210 */ /* 0x000fe40007ffe0ff */
[----:B------:R-:W-:Y:S02]  /*7640*/  LEA.HI.X R25, R4, UR5, R25, 0x1, P0 ;  /* 0x0000000504197c11 */ /* 0x000fe400080f0c19 */
[----:B------:R-:W-:Y:S01]  /*7650*/  LEA.HI.X R27, R6, UR7, R27, 0x1, P1 ;  /* 0x00000007061b7c11 */ /* 0x000fe200088f0c1b */
[----:B------:R-:W-:Y:S06]  /*7660*/  @!P2 BRA `(.L_x_10477) ;  /* 0x000000000040a947 */ /* 0x000fec0003800000 */
[----:B0-----:R-:W-:Y:S01]  /*7670*/  MOV R14, 0x0 ;  /* 0x00000000000e7802 */ /* 0x001fe20000000f00 */
        /* <DEDUP_REMOVED lines=14> */
[----:B0-----:R-:W-:Y:S05]  /*7760*/  CALL.ABS.NOINC R14 ;  /* 0x000000000e007343 */ /* 0x001fea0003c00000 */
.L_x_10477:
[----:B------:R-:W-:Y:S01]  /*7770*/  ULDC.U8 UR4, c[0x0][0x410] ;  /* 0x0001040000047ab9 */ /* 0x000fe20000000000 */
[----:B------:R-:W-:Y:S01]  /*7780*/  BSSY B0, `(.L_x_10478) ;  /* 0x000035b000007945 */ /* 0x000fe20003800000 */
[----:B------:R-:W-:Y:S01]  /*7790*/  ISETP.NE.AND P0, PT, RZ, UR4, PT ;  /* 0x00000004ff007c0c */ /* 0x000fe2000bf05270 */
[----:B------:R-:W-:-:S12]  /*77a0*/  IMAD R6, R29, 0xc0, R140 ;  /* 0x000000c01d067824 */ /* 0x000fd800078e028c */
[----:B------:R-:W-:Y:S05]  /*77b0*/  @!P0 BRA `(.L_x_10479) ;  /* 0x0000001800d88947 */ /* 0x000fea0003800000 */
[----:B------:R-:W-:-:S03]  /*77c0*/  UMOV UR4, 0xffffffff ;  /* 0xffffffff00047882 */ /* 0x000fc60000000000 */
[----:B------:R-:W-:Y:S05]  /*77d0*/  BRA.DIV UR4, `(.L_x_10480) ;  /* 0x0000012a04487947 */ /* 0x000fea000b800000 */
[----:B------:R1:W2:Y:S04]  /*77e0*/  SHFL.IDX PT, R3, R25, RZ, 0x1e1f ;  /* 0x001e1fff19037589 */ /* 0x0002a800000e0000 */
[----:B------:R1:W3:Y:S04]  /*77f0*/  SHFL.IDX PT, R0, R24, RZ, 0x1e1f ;  /* 0x001e1fff18007589 */ /* 0x0002e800000e0000 */
[----:B------:R1:W4:Y:S04]  /*7800*/  SHFL.IDX PT, R5, R27, RZ, 0x1e1f ;  /* 0x001e1fff1b057589 */ /* 0x00032800000e0000 */
[----:B------:R1:W0:Y:S02]  /*7810*/  SHFL.IDX PT, R4, R26, RZ, 0x1e1f ;  /* 0x001e1fff1a047589 */ /* 0x00022400000e0000 */
.L_x_10688:
[----:B------:R-:W-:Y:S01]  /*7820*/  ULDC UR4, c[0x0][0x448] ;  /* 0x0001120000047ab9 */ /* 0x000fe20000000800 */
[----:B------:R-:W-:Y:S01]  /*7830*/  BSSY B1, `(.L_x_10481) ;  /* 0x000005a000017945 */ /* 0x000fe20003800000 */
[----:B------:R-:W-:Y:S01]  /*7840*/  IMAD R45, R100, UR4, RZ ;  /* 0x00000004642d7c24 */ /* 0x000fe2000f8e02ff */
[----:B------:R-:W-:Y:S02]  /*7850*/  CS2R R34, SRZ ;  /* 0x0000000000227805 */ /* 0x000fe4000001ff00 */
[----:B------:R-:W-:Y:S02]  /*7860*/  CS2R R30, SRZ ;  /* 0x00000000001e7805 */ /* 0x000fe4000001ff00 */
[----:B-1----:R-:W-:Y:S02]  /*7870*/  CS2R R26, SRZ ;  /* 0x00000000001a7805 */ /* 0x002fe4000001ff00 */
[----:B------:R-:W-:Y:S02]  /*7880*/  CS2R R20, SRZ ;  /* 0x0000000000147805 */ /* 0x000fe4000001ff00 */
[----:B------:R-:W-:Y:S01]  /*7890*/  ISETP.GE.AND P0, PT, R6, R45, PT ;  /* 0x0000002d0600720c */ /* 0x000fe20003f06270 */
[----:B------:R-:W-:Y:S01]  /*78a0*/  IMAD R45, R29, -0xc0, R45 ;  /* 0xffffff401d2d7824 */ /* 0x000fe200078e022d */
[----:B------:R-:W-:-:S02]  /*78b0*/  CS2R R12, SRZ ;  /* 0x00000000000c7805 */ /* 0x000fc4000001ff00 */
[----:B------:R-:W-:Y:S02]  /*78c0*/  CS2R R8, SRZ ;  /* 0x0000000000087805 */ /* 0x000fe4000001ff00 */
[----:B------:R-:W-:Y:S02]  /*78d0*/  CS2R R36, SRZ ;  /* 0x0000000000247805 */ /* 0x000fe4000001ff00 */
[----:B------:R-:W-:Y:S02]  /*78e0*/  CS2R R32, SRZ ;  /* 0x0000000000207805 */ /* 0x000fe4000001ff00 */
[----:B------:R-:W-:Y:S02]  /*78f0*/  CS2R R28, SRZ ;  /* 0x00000000001c7805 */ /* 0x000fe4000001ff00 */
[----:B------:R-:W-:Y:S02]  /*7900*/  CS2R R24, SRZ ;  /* 0x0000000000187805 */ /* 0x000fe4000001ff00 */
[----:B0-----:R-:W-:-:S02]  /*7910*/  CS2R R14, SRZ ;  /* 0x00000000000e7805 */ /* 0x001fc4000001ff00 */
[----:B------:R-:W-:Y:S01]  /*7920*/  CS2R R10, SRZ ;  /* 0x00000000000a7805 */ /* 0x000fe2000001ff00 */
[----:B------:R-:W-:Y:S06]  /*7930*/  @P0 BRA `(.L_x_10482) ;  /* 0x0000000400240947 */ /* 0x000fec0003800000 */
[----:B------:R-:W2:Y:S01]  /*7940*/  LDL R7, [R1+0x4c] ;  /* 0x00004c0001077983 */ /* 0x000ea20000100800 */
[----:B------:R-:W-:-:S03]  /*7950*/  ULDC UR4, c[0x0][0x3f4] ;  /* 0x0000fd0000047ab9 */ /* 0x000fc60000000800 */
[----:B------:R-:W4:Y:S04]  /*7960*/  LDL R39, [R1+0x24] ;  /* 0x0000240001277983 */ /* 0x000f280000100800 */
[----:B------:R-:W4:Y:S04]  /*7970*/  LDL R38, [R1+0x48] ;  /* 0x0000480001267983 */ /* 0x000f280000100800 */
[----:B------:R-:W4:Y:S04]  /*7980*/  LDL R35, [R1+0x50] ;  /* 0x0000500001237983 */ /* 0x000f280000100800 */
[----:B------:R-:W4:Y:S04]  /*7990*/  LDL R34, [R1+0x54] ;  /* 0x0000540001227983 */ /* 0x000f280000100800 */
[----:B------:R-:W4:Y:S04]  /*79a0*/  LDL R49, [R1+0xa0] ;  /* 0x0000a00001317983 */ /* 0x000f280000100800 */
[----:B------:R-:W4:Y:S01]  /*79b0*/  LDL R48, [R1+0xa4] ;  /* 0x0000a40001307983 */ /* 0x000f220000100800 */
[----:B------:R-:W-:-:S02]  /*79c0*/  CS2R R32, SRZ ;  /* 0x0000000000207805 */ /* 0x000fc4000001ff00 */
[----:B------:R-:W-:Y:S02]  /*79d0*/  CS2R R30, SRZ ;  /* 0x00000000001e7805 */ /* 0x000fe4000001ff00 */
[----:B------:R-:W-:Y:S02]  /*79e0*/  CS2R R28, SRZ ;  /* 0x00000000001c7805 */ /* 0x000fe4000001ff00 */
[----:B------:R-:W-:Y:S02]  /*79f0*/  CS2R R26, SRZ ;  /* 0x00000000001a7805 */ /* 0x000fe4000001ff00 */
[----:B------:R-:W-:Y:S02]  /*7a00*/  CS2R R24, SRZ ;  /* 0x0000000000187805 */ /* 0x000fe4000001ff00 */
[----:B------:R-:W-:Y:S02]  /*7a10*/  CS2R R20, SRZ ;  /* 0x0000000000147805 */ /* 0x000fe4000001ff00 */
[----:B------:R-:W-:-:S02]  /*7a20*/  CS2R R36, SRZ ;  /* 0x0000000000247805 */ /* 0x000fc4000001ff00 */
[C---:B--2---:R-:W-:Y:S01]  /*7a30*/  ISETP.GE.AND P3, PT, R7.reuse, UR4, PT ;  /* 0x0000000407007c0c */ /* 0x044fe2000bf66270 */
[----:B------:R-:W-:Y:S01]  /*7a40*/  IMAD.SHL.U32 R9, R7, 0x2, RZ ;  /* 0x0000000207097824 */ /* 0x000fe200078e00ff */
[----:B------:R-:W-:-:S04]  /*7a50*/  SHF.R.S32.HI R6, RZ, 0x1f, R7 ;  /* 0x0000001fff067819 */ /* 0x000fc80000011407 */
[----:B------:R-:W-:-:S07]  /*7a60*/  SHF.L.U64.HI R10, R7, 0x1, R6 ;  /* 0x00000001070a7819 */ /* 0x000fce0000010206 */
[----:B---3--:R-:W-:Y:S02]  /*7a70*/  @!P3 IADD3 R6, P0, R0, R9, RZ ;  /* 0x000000090006b210 */ /* 0x008fe40007f1e0ff */
[----:B----4-:R-:W-:-:S03]  /*7a80*/  ISETP.GE.AND P1, PT, R39, UR4, PT ;  /* 0x0000000427007c0c */ /* 0x010fc6000bf26270 */
[--C-:B------:R-:W-:Y:S01]  /*7a90*/  @!P3 IMAD.X R7, R3, 0x1, R10.reuse, P0 ;  /* 0x000000010307b824 */ /* 0x100fe200000e060a */
[----:B------:R-:W-:Y:S02]  /*7aa0*/  @!P3 IADD3 R8, P0, R4, R9, RZ ;  /* 0x000000090408b210 */ /* 0x000fe40007f1e0ff */
[----:B------:R-:W-:Y:S02]  /*7ab0*/  SHF.R.S32.HI R11, RZ, 0x1f, R39 ;  /* 0x0000001fff0b7819 */ /* 0x000fe40000011427 */
[----:B------:R-:W-:Y:S01]  /*7ac0*/  SHF.L.U32 R13, R39, 0x1, RZ ;  /* 0x00000001270d7819 */ /* 0x000fe200000006ff */
[----:B------:R-:W-:Y:S01]  /*7ad0*/  @!P3 IMAD.X R9, R5, 0x1, R10, P0 ;  /* 0x000000010509b824 */ /* 0x000fe200000e060a */
[----:B------:R-:W-:Y:S01]  /*7ae0*/  ISETP.GE.AND P0, PT, R38, UR4, PT ;  /* 0x0000000426007c0c */ /* 0x000fe2000bf06270 */
[----:B------:R0:W5:Y:S01]  /*7af0*/  @!P3 LD.E.64 R32, desc[UR42][R6.64] ;  /* 0x0000002a0620b980 */ /* 0x000162000c101b00 */
[----:B------:R-:W-:Y:S02]  /*7b00*/  SHF.L.U64.HI R14, R39, 0x1, R11 ;  /* 0x00000001270e7819 */ /* 0x000fe4000001020b */
[----:B------:R-:W-:Y:S01]  /*7b10*/  @!P1 IADD3 R10, P2, R0, R13, RZ ;  /* 0x0000000d000a9210 */ /* 0x000fe20007f5e0ff */
[----:B------:R1:W5:Y:S01]  /*7b20*/  @!P3 LD.E.64 R30, desc[UR42][R8.64] ;  /* 0x0000002a081eb980 */ /* 0x000362000c101b00 */
[----:B------:R-:W-:-:S02]  /*7b30*/  SHF.R.S32.HI R15, RZ, 0x1f, R38 ;  /* 0x0000001fff0f7819 */ /* 0x000fc40000011426 */
[----:B------:R-:W-:Y:S01]  /*7b40*/  @!P1 IADD3 R12, P3, R4, R13, RZ ;  /* 0x0000000d040c9210 */ /* 0x000fe20007f7e0ff */
[----:B0-----:R-:W-:-:S03]  /*7b50*/  IMAD.SHL.U32 R7, R38, 0x2, RZ ;  /* 0x0000000226077824 */ /* 0x001fc600078e00ff */
[----:B------:R-:W-:Y:S01]  /*7b60*/  @!P1 IADD3.X R13, R5, R14, RZ, P3, !PT ;  /* 0x0000000e050d9210 */ /* 0x000fe20001ffe4ff */
[----:B------:R-:W-:Y:S01]  /*7b70*/  @!P1 IMAD.X R11, R3, 0x1, R14, P2 ;  /* 0x00000001030b9824 */ /* 0x000fe200010e060e */
[----:B------:R-:W-:Y:S02]  /*7b80*/  SHF.L.U64.HI R6, R38, 0x1, R15 ;  /* 0x0000000126067819 */ /* 0x000fe4000001020f */
[-C--:B------:R-:W-:Y:S01]  /*7b90*/  @!P0 IADD3 R38, P2, R0, R7.reuse, RZ ;  /* 0x0000000700268210 */ /* 0x080fe20007f5e0ff */
[----:B------:R-:W5:Y:S01]  /*7ba0*/  @!P1 LD.E.64 R26, desc[UR42][R12.64] ;  /* 0x0000002a0c1a9980 */ /* 0x000f62000c101b00 */
[----:B-1----:R-:W-:-:S03]  /*7bb0*/  @!P0 IADD3 R8, P3, R4, R7, RZ ;  /* 0x0000000704088210 */ /* 0x002fc60007f7e0ff */
[----:B------:R0:W5:Y:S01]  /*7bc0*/  @!P1 LD.E.64 R28, desc[UR42][R10.64] ;  /* 0x0000002a0a1c9980 */ /* 0x000162000c101b00 */
[--C-:B------:R-:W-:Y:S01]  /*7bd0*/  @!P0 IMAD.X R39, R3, 0x1, R6.reuse, P2 ;  /* 0x0000000103278824 */ /* 0x100fe200010e0606 */
[----:B------:R-:W-:Y:S01]  /*7be0*/  ISETP.GE.AND P1, PT, R35, UR4, PT ;  /* 0x0000000423007c0c */ /* 0x000fe2000bf26270 */
[----:B------:R-:W-:Y:S01]  /*7bf0*/  @!P0 IMAD.X R9, R5, 0x1, R6, P3 ;  /* 0x0000000105098824 */ /* 0x000fe200018e0606 */
[----:B------:R-:W-:Y:S02]  /*7c00*/  ISETP.GE.AND P2, PT, R138, UR4, PT ;  /* 0x000000048a007c0c */ /* 0x000fe4000bf46270 */
[----:B------:R-:W5:Y:S01]  /*7c10*/  @!P0 LD.E.64 R24, desc[UR42][R38.64] ;  /* 0x0000002a26188980 */ /* 0x000f62000c101b00 */
[----:B------:R-:W-:-:S03]  /*7c20*/  IMAD.SHL.U32 R7, R35, 0x2, RZ ;  /* 0x0000000223077824 */ /* 0x000fc600078e00ff */
[----:B------:R1:W5:Y:S01]  /*7c30*/  @!P0 LD.E.64 R20, desc[UR42][R8.64] ;  /* 0x0000002a08148980 */ /* 0x000362000c101b00 */
[C---:B------:R-:W-:Y:S02]  /*7c40*/  ISETP.GE.AND P0, PT, R34.reuse, UR4, PT ;  /* 0x0000000422007c0c */ /* 0x040fe4000bf06270 */
[----:B0-----:R-:W-:Y:S02]  /*7c50*/  SHF.L.U32 R11, R34, 0x1, RZ ;  /* 0x00000001220b7819 */ /* 0x001fe400000006ff */
[-C--:B------:R-:W-:Y:S02]  /*7c60*/  @!P1 IADD3 R40, P4, R0, R7.reuse, RZ ;  /* 0x0000000700289210 */ /* 0x080fe40007f9e0ff */
[----:B------:R-:W-:Y:S01]  /*7c70*/  @!P1 IADD3 R6, P3, R4, R7, RZ ;  /* 0x0000000704069210 */ /* 0x000fe20007f7e0ff */
[----:B------:R-:W-:-:S04]  /*7c80*/  @!P2 IMAD.WIDE R46, R138, 0x2, R4 ;  /* 0x000000028a2ea825 */ /* 0x000fc800078e0204 */
[----:B-1----:R-:W-:Y:S02]  /*7c90*/  @!P2 IMAD.MOV.U32 R8, RZ, RZ, R0 ;  /* 0x000000ffff08a224 */ /* 0x002fe400078e0000 */
[----:B------:R-:W-:Y:S01]  /*7ca0*/  @!P2 IMAD.MOV.U32 R9, RZ, RZ, R3 ;  /* 0x000000ffff09a224 */ /* 0x000fe200078e0003 */
[-C--:B------:R-:W-:Y:S01]  /*7cb0*/  @!P0 IADD3 R4, P5, R4, R11.reuse, RZ ;  /* 0x0000000b04048210 */ /* 0x080fe20007fbe0ff */
[----:B------:R-:W-:Y:S01]  /*7cc0*/  @!P1 IMAD.X R41, R3, 0x1, R49, P4 ;  /* 0x0000000103299824 */ /* 0x000fe200020e0631 */
[----:B------:R-:W-:Y:S01]  /*7cd0*/  @!P0 IADD3 R38, P4, R0, R11, RZ ;  /* 0x0000000b00268210 */ /* 0x000fe20007f9e0ff */
[----:B------:R-:W-:Y:S01]  /*7ce0*/  @!P2 IMAD.WIDE R42, R138, 0x2, R8 ;  /* 0x000000028a2aa825 */ /* 0x000fe200078e0208 */
[----:B------:R-:W-:Y:S02]  /*7cf0*/  CS2R R14, SRZ ;  /* 0x00000000000e7805 */ /* 0x000fe4000001ff00 */
[----:B------:R-:W-:Y:S02]  /*7d00*/  CS2R R34, SRZ ;  /* 0x0000000000227805 */ /* 0x000fe4000001ff00 */
[----:B------:R-:W-:-:S02]  /*7d10*/  CS2R R12, SRZ ;  /* 0x00000000000c7805 */ /* 0x000fc4000001ff00 */
[----:B------:R-:W-:Y:S02]  /*7d20*/  @!P1 IADD3.X R7, R5, R49, RZ, P3, !PT ;  /* 0x0000003105079210 */ /* 0x000fe40001ffe4ff */
[----:B------:R-:W-:Y:S02]  /*7d30*/  CS2R R10, SRZ ;  /* 0x00000000000a7805 */ /* 0x000fe4000001ff00 */
[----:B------:R-:W-:Y:S01]  /*7d40*/  CS2R R8, SRZ ;  /* 0x0000000000087805 */ /* 0x000fe2000001ff00 */
[--C-:B------:R-:W-:Y:S01]  /*7d50*/  @!P0 IMAD.X R39, R3, 0x1, R48.reuse, P4 ;  /* 0x0000000103278824 */ /* 0x100fe200020e0630 */
[----:B------:R0:W5:Y:S01]  /*7d60*/  @!P2 LD.E.64 R36, desc[UR42][R42.64] ;  /* 0x0000002a2a24a980 */ /* 0x000162000c101b00 */
[----:B------:R-:W-:-:S03]  /*7d70*/  @!P0 IMAD.X R5, R5, 0x1, R48, P5 ;  /* 0x0000000105058824 */ /* 0x000fc600028e0630 */
[----:B------:R0:W5:Y:S04]  /*7d80*/  @!P2 LD.E.64 R34, desc[UR42][R46.64] ;  /* 0x0000002a2e22a980 */ /* 0x000168000c101b00 */
[----:B------:R0:W5:Y:S04]  /*7d90*/  @!P1 LD.E.64 R14, desc[UR42][R40.64] ;  /* 0x0000002a280e9980 */ /* 0x000168000c101b00 */
[----:B------:R0:W5:Y:S04]  /*7da0*/  @!P1 LD.E.64 R12, desc[UR42][R6.64] ;  /* 0x0000002a060c9980 */ /* 0x000168000c101b00 */
[----:B------:R0:W5:Y:S04]  /*7db0*/  @!P0 LD.E.64 R10, desc[UR42][R38.64] ;  /* 0x0000002a260a8980 */ /* 0x000168000c101b00 */
[----:B------:R0:W5:Y:S02]  /*7dc0*/  @!P0 LD.E.64 R8, desc[UR42][R4.64] ;  /* 0x0000002a04088980 */ /* 0x000164000c101b00 */
.L_x_10482:
[----:B------:R-:W-:Y:S05]  /*7dd0*/  BSYNC B1 ;  /* 0x0000000000017941 */ /* 0x000fea0003800000 */
.L_x_10481:
[----:B------:R-:W-:Y:S01]  /*7de0*/  ULEA.HI UR4, UR37, UR37, URZ, 0x1 ;  /* 0x0000002525047291 */ /* 0x000fe2000f8f083f */
[----:B--2--5:R-:W-:Y:S01]  /*7df0*/  MOV R3, R35 ;  /* 0x0000002300037202 */ /* 0x024fe20000000f00 */
[----:B---3--:R-:W-:Y:S01]  /*7e00*/  IMAD.MOV.U32 R0, RZ, RZ, R34 ;  /* 0x000000ffff007224 */ /* 0x008fe200078e0022 */
[----:B------:R-:W-:Y:S01]  /*7e10*/  VIMNMX R45, R45, 0xc0, PT ;  /* 0x000000c02d2d7848 */ /* 0x000fe20003fe0100 */
[----:B------:R-:W-:Y:S01]  /*7e20*/  ULOP3.LUT UR4, UR4, 0xfffffffe, URZ, 0xc0, !UPT ;  /* 0xfffffffe04047892 */ /* 0x000fe2000f8ec03f */
[----:B0-----:R-:W-:Y:S01]  /*7e30*/  PRMT R47, R47, 0x5410, R3 ;  /* 0x000054102f2f7816 */ /* 0x001fe20000000003 */
[----:B------:R-:W-:Y:S01]  /*7e40*/  IMAD.MOV.U32 R4, RZ, RZ, R30 ;  /* 0x000000ffff047224 */ /* 0x000fe200078e001e */
[----:B------:R-:W-:Y:S01]  /*7e50*/  PRMT R50, R0, 0x7610, R50 ;  /* 0x0000761000327816 */ /* 0x000fe20000000032 */
[----:B------:R-:W-:Y:S01]  /*7e60*/  UIADD3 UR4, UR37, -UR4, URZ ;  /* 0x8000000425047290 */ /* 0x000fe2000fffe03f */
[----:B------:R-:W-:Y:S01]  /*7e70*/  IMAD.MOV.U32 R0, RZ, RZ, R31 ;  /* 0x000000ffff007224 */ /* 0x000fe200078e001f */
[----:B------:R-:W-:Y:S01]  /*7e80*/  ISETP.GE.AND P1, PT, R140, R45, PT ;  /* 0x0000002d8c00720c */ /* 0x000fe20003f26270 */
[----:B----4-:R-:W-:Y:S01]  /*7e90*/  IMAD.MOV.U32 R5, RZ, RZ, R27 ;  /* 0x000000ffff057224 */ /* 0x010fe200078e001b */
[----:B------:R-:W-:Y:S01]  /*7ea0*/  PRMT R58, R4, 0x7610, R58 ;  /* 0x00007610043a7816 */ /* 0x000fe2000000003a */
[----:B------:R-:W-:Y:S01]  /*7eb0*/  IMAD.MOV.U32 R6, RZ, RZ, R13 ;  /* 0x000000ffff067224 */ /* 0x000fe200078e000d */
[----:B------:R-:W-:Y:S01]  /*7ec0*/  MOV R4, R26 ;  /* 0x0000001a00047202 */ /* 0x000fe20000000f00 */
[----:B------:R-:W-:Y:S01]  /*7ed0*/  IMAD.U32 R3, RZ, RZ, UR4 ;  /* 0x00000004ff037e24 */ /* 0x000fe2000f8e00ff */
[----:B------:R-:W-:Y:S01]  /*7ee0*/  PRMT R47, R0, 0x7610, R47 ;  /* 0x00007610002f7816 */ /* 0x000fe2000000002f */
[----:B------:R-:W-:Y:S01]  /*7ef0*/  IMAD.MOV.U32 R0, RZ, RZ, R20 ;  /* 0x000000ffff007224 */ /* 0x000fe200078e0014 */
[----:B------:R-:W-:Y:S01]  /*7f00*/  PRMT R46, R4, 0x7610, R46 ;  /* 0x00007610042e7816 */ /* 0x000fe2000000002e */
[----:B------:R-:W-:Y:S01]  /*7f10*/  IMAD.MOV.U32 R4, RZ, RZ, R21 ;  /* 0x000000ffff047224 */ /* 0x000fe200078e0015 */
[----:B------:R-:W-:Y:S01]  /*7f20*/  SHF.L.U32 R3, R3, 0x1f, RZ ;  /* 0x0000001f03037819 */ /* 0x000fe200000006ff */
[----:B------:R-:W-:Y:S01]  /*7f30*/  BSSY B1, `(.L_x_10483) ;  /* 0x000001d000017945 */ /* 0x000fe20003800000 */
[----:B------:R-:W-:-:S02]  /*7f40*/  PRMT R45, R45, 0x5410, R5 ;  /* 0x000054102d2d7816 */ /* 0x000fc40000000005 */
[----:B------:R-:W0:Y:S01]  /*7f50*/  SYNCS.PHASECHK.TRANS64.TRYWAIT P0, [R2+URZ+0x2d800], R3 ;  /* 0x02d80003020075a7 */ /* 0x000e22000800017f */
        /* <DEDUP_REMOVED lines=25> */
[----:B0-----:R-:W-:Y:S06]  /*80f0*/  @!P0 BRA `(.L_x_10484) ;  /* 0x0000012000748947 */ /* 0x001fec0003800000 */
.L_x_10689:
[----:B------:R-:W-:Y:S05]  /*8100*/  BSYNC B1 ;  /* 0x0000000000017941 */ /* 0x000fea0003800000 */
.L_x_10483:
[----:B------:R-:W-:Y:S01]  /*8110*/  PRMT R39, R0, 0x5410, R4 ;  /* 0x0000541000277816 */ /* 0x000fe20000000004 */
[----:B------:R-:W-:Y:S06]  /*8120*/  @P1 BRA `(.L_x_10485) ;  /* 0x0000002c00001947 */ /* 0x000fec0003800000 */
[----:B------:R-:W0:Y:S01]  /*8130*/  LDL R54, [R1+0x78] ;  /* 0x0000780001367983 */ /* 0x000e220000100800 */
[----:B------:R-:W1:Y:S03]  /*8140*/  LDC R5, c[0x0][0x3f4] ;  /* 0x0000fd00ff057b82 */ /* 0x000e660000000800 */
[----:B------:R-:W2:Y:S04]  /*8150*/  LDL R53, [R1+0x4c] ;  /* 0x00004c0001357983 */ /* 0x000ea80000100800 */
[----:B------:R-:W3:Y:S04]  /*8160*/  LDL R52, [R1+0x24] ;  /* 0x0000240001347983 */ /* 0x000ee80000100800 */
[----:B------:R-:W4:Y:S04]  /*8170*/  LDL R51, [R1+0x48] ;  /* 0x0000480001337983 */ /* 0x000f280000100800 */
[----:B------:R-:W5:Y:S04]  /*8180*/  LDL R49, [R1+0x50] ;  /* 0x0000500001317983 */ /* 0x000f680000100800 */
[----:B------:R-:W5:Y:S04]  /*8190*/  LDL R7, [R1+0x54] ;  /* 0x0000540001077983 */ /* 0x000f680000100800 */
[----:B------:R-:W5:Y:S01]  /*81a0*/  LDL R6, [R1+0x7c] ;  /* 0x00007c0001067983 */ /* 0x000f620000100800 */
[----:B-1----:R-:W-:Y:S01]  /*81b0*/  ISETP.GE.AND P6, PT, R138, R5, PT ;  /* 0x000000058a00720c */ /* 0x002fe20003fc6270 */
[----:B------:R-:W-:Y:S01]  /*81c0*/  BSSY B1, `(.L_x_10486) ;  /* 0x0000034000017945 */ /* 0x000fe20003800000 */
[----:B0-----:R-:W-:-:S02]  /*81d0*/  LEA R3, R54, R2, 0x1 ;  /* 0x0000000236037211 */ /* 0x001fc400078e08ff */
[----:B--2---:R-:W-:-:S03]  /*81e0*/  ISETP.GE.AND P0, PT, R53, R5, PT ;  /* 0x000000053500720c */ /* 0x004fc60003f06270 */
[----:B------:R-:W-:Y:S01]  /*81f0*/  VIADD R0, R3, 0x20 ;  /* 0x0000002003007836 */ /* 0x000fe20000000000 */
[-C--:B---3--:R-:W-:Y:S02]  /*8200*/  ISETP.GE.AND P1, PT, R52, R5.reuse, PT ;  /* 0x000000053400720c */ /* 0x088fe40003f26270 */
[-C--:B----4-:R-:W-:Y:S02]  /*8210*/  ISETP.GE.AND P2, PT, R51, R5.reuse, PT ;  /* 0x000000053300720c */ /* 0x090fe40003f46270 */
[-C--:B-----5:R-:W-:Y:S02]  /*8220*/  ISETP.GE.AND P3, PT, R49, R5.reuse, PT ;  /* 0x000000053100720c */ /* 0x0a0fe40003f66270 */
[----:B------:R-:W-:Y:S02]  /*8230*/  ISETP.GE.AND P4, PT, R7, R5, PT ;  /* 0x000000050700720c */ /* 0x000fe40003f86270 */
[----:B------:R-:W-:Y:S01]  /*8240*/  LOP3.LUT P5, RZ, R6, 0x2, RZ, 0xc0, !PT ;  /* 0x0000000206ff7812 */ /* 0x000fe200078ac0ff */
[----:B------:R-:W-:-:S12]  /*8250*/  @P6 BRA `(.L_x_10487) ;  /* 0x0000000000a86947 */ /* 0x000fd80003800000 */
[----:B------:R-:W0:Y:S01]  /*8260*/  LDS.128 R4, [R3+0xc400] ;  /* 0x00c4000003047984 */ /* 0x000e220000000c00 */
        /* <DEDUP_REMOVED lines=20> */
[----:B------:R-:W-:Y:S02]  /*83b0*/  HADD2.F32 R6, -RZ, R5.H0_H0 ;  /* 0x20000005ff067230 */ /* 0x000fe40000004100 */
[----:B------:R-:W-:Y:S01]  /*83c0*/  FFMA.FTZ R53, R36, R49, -R53 ;  /* 0x0000003124357223 */ /* 0x000fe20000010835 */
[----:B------:R-:W-:Y:S02]  /*83d0*/  HADD2.F32 R48, -RZ, R47.H1_H1 ;  /* 0x3000002fff307230 */ /* 0x000fe40000004100 */
        /* <DEDUP_REMOVED lines=17> */
[----:B------:R0:W-:Y:S02]  /*84f0*/  STS.128 [R3+0xc400], R4 ;  /* 0x00c4000403007388 */ /* 0x0001e40000000c00 */
.L_x_10487:
[----:B------:R-:W-:Y:S05]  /*8500*/  BSYNC B1 ;  /* 0x0000000000017941 */ /* 0x000fea0003800000 */
.L_x_10486:
[----:B------:R-:W-:Y:S01]  /*8510*/  BSSY B1, `(.L_x_10488) ;  /* 0x000002d000017945 */ /* 0x000fe20003800000 */
[----:B------:R-:W-:-:S03]  /*8520*/  @P5 VIADD R0, R3, 0xffffffe0 ;  /* 0xffffffe003005836 */ /* 0x000fc60000000000 */
        /* <DEDUP_REMOVED lines=43> */
.L_x_10489:
[----:B------:R-:W-:Y:S05]  /*87e0*/  BSYNC B1 ;  /* 0x0000000000017941 */ /* 0x000fea0003800000 */
.L_x_10488:
[----:B------:R-:W-:Y:S04]  /*87f0*/  BSSY B1, `(.L_x_10490) ;  /* 0x000002c000017945 */ /* 0x000fe80003800000 */
[----:B------:R-:W-:Y:S05]  /*8800*/  @P1 BRA `(.L_x_10491) ;  /* 0x0000000000a81947 */ /* 0x000fea0003800000 */
[----:B01----:R-:W0:Y:S01]  /*8810*/  LDS.128 R4, [R3+0xf400] ;  /* 0x00f4000003047984 */ /* 0x003e220000000c00 */
        /* <DEDUP_REMOVED lines=41> */
.L_x_10491:
[----:B------:R-:W-:Y:S05]  /*8ab0*/  BSYNC B1 ;  /* 0x0000000000017941 */ /* 0x000fea0003800000 */
.L_x_10490:
        /* <DEDUP_REMOVED lines=44> */
.L_x_10493:
[----:B------:R-:W-:Y:S05]  /*8d80*/  BSYNC B1 ;  /* 0x0000000000017941 */ /* 0x000fea0003800000 */
.L_x_10492:
        /* <DEDUP_REMOVED lines=44> */
.L_x_10495:
[----:B------:R-:W-:Y:S05]  /*9050*/  BSYNC B1 ;  /* 0x0000000000017941 */ /* 0x000fea0003800000 */
.L_x_10494:
[----:B------:R-:W-:Y:S05]  /*9060*/  @P4 BRA `(.L_x_10485) ;  /* 0x0000001c00304947 */ /* 0x000fea0003800000 */
[----:B01234-:R-:W0:Y:S01]  /*9070*/  LDS.128 R4, [R0+0x12400] ;  /* 0x0124000000047984 */ /* 0x01fe220000000c00 */
        /* <DEDUP_REMOVED lines=17> */
[C---:B------:R-:W-:Y:S01]  /*9190*/  FFMA.FTZ R20, R9.reuse, R12, -R20 ;  /* 0x0000000c09147223 */ /* 0x040fe20000010814 */
[----:B------:R-:W-:Y:S02]  /*91a0*/  HADD2.F32 R8, -RZ, R6.H1_H1 ;  /* 0x30000006ff087230 */ /* 0x000fe40000004100 */
[C---:B------:R-:W-:Y:S01]  /*91b0*/  FMUL.FTZ R10, R4.reuse, R13 ;  /* 0x0000000d040a7220 */ /* 0x040fe20000410000 */
        /* <DEDUP_REMOVED lines=22> */
.L_x_10479:
[----:B------:R-:W-:-:S03]  /*9320*/  UMOV UR4, 0xffffffff ;  /* 0xffffffff00047882 */ /* 0x000fc60000000000 */
[----:B------:R-:W-:Y:S05]  /*9330*/  BRA.DIV UR4, `(.L_x_10496) ;  /* 0x0000010e04f87947 */ /* 0x000fea000b800000 */
[----:B------:R1:W2:Y:S04]  /*9340*/  SHFL.IDX PT, R3, R25, RZ, 0x1e1f ;  /* 0x001e1fff19037589 */ /* 0x0002a800000e0000 */
[----:B------:R1:W3:Y:S04]  /*9350*/  SHFL.IDX PT, R0, R24, RZ, 0x1e1f ;  /* 0x001e1fff18007589 */ /* 0x0002e800000e0000 */
[----:B------:R1:W4:Y:S04]  /*9360*/  SHFL.IDX PT, R21, R27, RZ, 0x1e1f ;  /* 0x001e1fff1b157589 */ /* 0x00032800000e0000 */
[----:B------:R1:W0:Y:S02]  /*9370*/  SHFL.IDX PT, R20, R26, RZ, 0x1e1f ;  /* 0x001e1fff1a147589 */ /* 0x00022400000e0000 */
.L_x_10695:
        /* <DEDUP_REMOVED lines=10> */
[----:B0-----:R-:W-:Y:S02]  /*9420*/  CS2R R14, SRZ ;  /* 0x00000000000e7805 */ /* 0x001fe4000001ff00 */
[----:B-1----:R-:W-:Y:S02]  /*9430*/  CS2R R24, SRZ ;  /* 0x0000000000187805 */ /* 0x002fe4000001ff00 */
[----:B------:R-:W-:Y:S02]  /*9440*/  CS2R R26, SRZ ;  /* 0x00000000001a7805 */ /* 0x000fe4000001ff00 */
[----:B------:R-:W-:Y:S02]  /*9450*/  CS2R R28, SRZ ;  /* 0x00000000001c7805 */ /* 0x000fe4000001ff00 */
[----:B------:R-:W-:Y:S02]  /*9460*/  CS2R R30, SRZ ;  /* 0x00000000001e7805 */ /* 0x000fe4000001ff00 */
[----:B------:R-:W-:-:S02]  /*9470*/  CS2R R32, SRZ ;  /* 0x0000000000207805 */ /* 0x000fc4000001ff00 */
[----:B------:R-:W-:Y:S01]  /*9480*/  CS2R R34, SRZ ;  /* 0x0000000000227805 */ /* 0x000fe2000001ff00 */
[----:B------:R-:W-:Y:S06]  /*9490*/  @P0 BRA `(.L_x_10498) ;  /* 0x0000000000980947 */ /* 0x000fec0003800000 */
[----:B------:R-:W-:Y:S01]  /*94a0*/  ULDC UR4, c[0x0][0x3f4] ;  /* 0x0000fd0000047ab9 */ /* 0x000fe20000000800 */
[C---:B------:R-:W-:Y:S01]  /*94b0*/  VIADD R4, R16.reuse, 0x10 ;  /* 0x0000001010047836 */ /* 0x040fe20000000000 */
[C---:B------:R-:W-:Y:S02]  /*94c0*/  ISETP.GE.AND P2, PT, R16.reuse, UR4, PT ;  /* 0x0000000410007c0c */ /* 0x040fe4000bf46270 */
[----:B------:R-:W-:Y:S02]  /*94d0*/  CS2R R28, SRZ ;  /* 0x00000000001c7805 */ /* 0x000fe4000001ff00 */
[----:B------:R-:W-:Y:S02]  /*94e0*/  IADD3 R5, R16, 0x20, RZ ;  /* 0x0000002010057810 */ /* 0x000fe40007ffe0ff */
[----:B------:R-:W-:Y:S02]  /*94f0*/  CS2R R30, SRZ ;  /* 0x00000000001e7805 */ /* 0x000fe4000001ff00 */
[----:B------:R-:W-:Y:S01]  /*9500*/  ISETP.GE.AND P3, PT, R4, UR4, PT ;  /* 0x0000000404007c0c */ /* 0x000fe2000bf66270 */
[----:B---3--:R-:W-:Y:S01]  /*9510*/  IMAD.MOV.U32 R4, RZ, RZ, R0 ;  /* 0x000000ffff047224 */ /* 0x008fe200078e0000 */
[----:B------:R-:W-:Y:S01]  /*9520*/  ISETP.GE.AND P4, PT, R5, UR4, PT ;  /* 0x0000000405007c0c */ /* 0x000fe2000bf86270 */
[----:B--2---:R-:W-:Y:S01]  /*9530*/  IMAD.MOV.U32 R5, RZ, RZ, R3 ;  /* 0x000000ffff057224 */ /* 0x004fe200078e0003 */
[----:B------:R-:W-:-:S02]  /*9540*/  CS2R R8, SRZ ;  /* 0x0000000000087805 */ /* 0x000fc4000001ff00 */
[----:B------:R-:W-:Y:S02]  /*9550*/  CS2R R10, SRZ ;  /* 0x00000000000a7805 */ /* 0x000fe4000001ff00 */
[----:B------:R-:W-:Y:S02]  /*9560*/  CS2R R32, SRZ ;  /* 0x0000000000207805 */ /* 0x000fe4000001ff00 */
[----:B------:R-:W-:Y:S01]  /*9570*/  CS2R R34, SRZ ;  /* 0x0000000000227805 */ /* 0x000fe2000001ff00 */
[----:B------:R-:W-:Y:S02]  /*9580*/  @!P2 IMAD.SHL.U32 R37, R16, 0x2, RZ ;  /* 0x000000021025a824 */ /* 0x000fe400078e00ff */
[----:B------:R-:W-:Y:S02]  /*9590*/  @!P3 SHF.L.U32 R49, R155, 0x3, RZ ;  /* 0x000000039b31b819 */ /* 0x000fe400000006ff */
[----:B------:R-:W-:Y:S01]  /*95a0*/  @!P4 IMAD.SHL.U32 R41, R156, 0x8, RZ ;  /* 0x000000089c29c824 */ /* 0x000fe200078e00ff */
[----:B------:R-:W-:-:S02]  /*95b0*/  @!P2 IADD3 R38, P0, R0, R37, RZ ;  /* 0x000000250026a210 */ /* 0x000fc40007f1e0ff */
[----:B------:R-:W-:Y:S01]  /*95c0*/  @!P2 IADD3 R36, P1, R20, R37, RZ ;  /* 0x000000251424a210 */ /* 0x000fe20007f3e0ff */
[----:B------:R-:W-:Y:S01]  /*95d0*/  @!P3 IMAD.WIDE R42, R49, 0x2, R4 ;  /* 0x00000002312ab825 */ /* 0x000fe200078e0204 */
[----:B------:R-:W-:Y:S02]  /*95e0*/  @!P2 SHF.L.U64.HI R0, R16, 0x1, R17 ;  /* 0x000000011000a819 */ /* 0x000fe40000010211 */
[----:B------:R-:W-:Y:S02]  /*95f0*/  CS2R R12, SRZ ;  /* 0x00000000000c7805 */ /* 0x000fe4000001ff00 */
[----:B------:R-:W-:Y:S01]  /*9600*/  CS2R R14, SRZ ;  /* 0x00000000000e7805 */ /* 0x000fe2000001ff00 */
[----:B------:R-:W-:Y:S01]  /*9610*/  @!P4 IMAD.WIDE R46, R41, 0x2, R4 ;  /* 0x00000002292ec825 */ /* 0x000fe200078e0204 */
[----:B------:R-:W-:Y:S02]  /*9620*/  CS2R R24, SRZ ;  /* 0x0000000000187805 */ /* 0x000fe4000001ff00 */
[----:B------:R-:W-:-:S02]  /*9630*/  CS2R R26, SRZ ;  /* 0x00000000001a7805 */ /* 0x000fc4000001ff00 */
[----:B------:R-:W-:Y:S02]  /*9640*/  CS2R R4, SRZ ;  /* 0x0000000000047805 */ /* 0x000fe4000001ff00 */
[----:B------:R-:W-:Y:S01]  /*9650*/  CS2R R6, SRZ ;  /* 0x0000000000067805 */ /* 0x000fe2000001ff00 */
[--C-:B----4-:R-:W-:Y:S01]  /*9660*/  @!P3 IMAD.WIDE R48, R49, 0x2, R20.reuse ;  /* 0x000000023130b825 */ /* 0x110fe200078e0214 */
        /* <DEDUP_REMOVED lines=9> */
.L_x_10498:
[----:B------:R-:W-:Y:S05]  /*9700*/  BSYNC B1 ;  /* 0x0000000000017941 */ /* 0x000fea0003800000 */
.L_x_10497:
[----:B------:R-:W-:Y:S01]  /*9710*/  ULEA.HI UR4, UR37, UR37, URZ, 0x1 ;  /* 0x0000002525047291 */ /* 0x000fe2000f8f083f */
[----:B--2--5:R-:W-:Y:S01]  /*9720*/  IMAD.MOV.U32 R3, RZ, RZ, R5 ;  /* 0x000000ffff037224 */ /* 0x024fe200078e0005 */
[----:B---3--:R-:W-:Y:S01]  /*9730*/  MOV R0, R4 ;  /* 0x0000000400007202 */ /* 0x008fe20000000f00 */
[----:B------:R-:W-:Y:S01]  /*9740*/  IMAD.MOV.U32 R20, RZ, RZ, R6 ;  /* 0x000000ffff147224 */ /* 0x000fe200078e0006 */
[----:B------:R-:W-:Y:S01]  /*9750*/  ULOP3.LUT UR4, UR4, 0xfffffffe, URZ, 0xc0, !UPT ;  /* 0xfffffffe04047892 */ /* 0x000fe2000f8ec03f */
[----:B----4-:R-:W-:Y:S01]  /*9760*/  IMAD.MOV.U32 R21, RZ, RZ, R9 ;  /* 0x000000ffff157224 */ /* 0x010fe200078e0009 */
[----:B------:R-:W-:Y:S01]  /*9770*/  PRMT R61, R3, 0x7610, R61 ;  /* 0x00007610033d7816 */ /* 0x000fe2000000003d */
[----:B0-----:R-:W-:Y:S01]  /*9780*/  IMAD.MOV.U32 R36, RZ, RZ, R13 ;  /* 0x000000ffff247224 */ /* 0x001fe200078e000d */
[----:B------:R-:W-:Y:S01]  /*9790*/  UIADD3 UR4, UR37, -UR4, URZ ;  /* 0x8000000425047290 */ /* 0x000fe2000fffe03f */
[----:B------:R-:W-:Y:S01]  /*97a0*/  PRMT R62, R0, 0x7610, R62 ;  /* 0x00007610003e7816 */ /* 0x000fe2000000003e */
[----:B------:R-:W-:Y:S01]  /*97b0*/  IMAD.MOV.U32 R37, RZ, RZ, R25 ;  /* 0x000000ffff257224 */ /* 0x000fe200078e0019 */
        /* <DEDUP_REMOVED lines=9> */
[----:B------:R-:W-:Y:S01]  /*9850*/  IMAD.MOV.U32 R38, RZ, RZ, R29 ;  /* 0x000000ffff267224 */ /* 0x000fe200078e001d */
[----:B------:R-:W-:Y:S01]  /*9860*/  PRMT R47, R20, 0x5410, R21 ;  /* 0x00005410142f7816 */ /* 0x000fe20000000015 */
[----:B------:R-:W-:Y:S01]  /*9870*/  IMAD.MOV.U32 R21, RZ, RZ, R12 ;  /* 0x000000ffff157224 */ /* 0x000fe200078e000c */
[----:B------:R-:W0:Y:S01]  /*9880*/  SYNCS.PHASECHK.TRANS64.TRYWAIT P0, [R2+URZ+0x2d800], R3 ;  /* 0x02d80003020075a7 */ /* 0x000e22000800017f */
[----:B------:R-:W-:Y:S01]  /*9890*/  MOV R20, R11 ;  /* 0x0000000b00147202 */ /* 0x000fe20000000f00 */
[----:B------:R-:W-:Y:S01]  /*98a0*/  BSSY B1, `(.L_x_10499) ;  /* 0x0000017000017945 */ /* 0x000fe20003800000 */
[----:B------:R-:W-:Y:S01]  /*98b0*/  PRMT R49, R37, 0x5410, R38 ;  /* 0x0000541025317816 */ /* 0x000fe20000000026 */
[----:B------:R-:W-:Y:S01]  /*98c0*/  IMAD.MOV.U32 R37, RZ, RZ, R32 ;  /* 0x000000ffff257224 */ /* 0x000fe200078e0020 */
[----:B------:R-:W-:Y:S01]  /*98d0*/  PRMT R48, R0, 0x5410, R20 ;  /* 0x0000541000307816 */ /* 0x000fe20000000014 */
[----:B------:R-:W-:Y:S01]  /*98e0*/  IMAD.MOV.U32 R20, RZ, RZ, R14 ;  /* 0x000000ffff147224 */ /* 0x000fe200078e000e */
[----:B------:R-:W-:Y:S01]  /*98f0*/  PRMT R0, R21, 0x5410, R36 ;  /* 0x0000541015007816 */ /* 0x000fe20000000024 */
[----:B------:R-:W-:Y:S01]  /*9900*/  IMAD.MOV.U32 R36, RZ, RZ, R24 ;  /* 0x000000ffff247224 */ /* 0x000fe200078e0018 */
[----:B------:R-:W-:Y:S01]  /*9910*/  MOV R21, R15 ;  /* 0x0000000f00157202 */ /* 0x000fe20000000f00 */
[----:B------:R-:W-:Y:S01]  /*9920*/  IMAD.MOV.U32 R38, RZ, RZ, R33 ;  /* 0x000000ffff267224 */ /* 0x000fe200078e0021 */
[----:B------:R-:W-:-:S02]  /*9930*/  VIMNMX R45, R45, 0xc0, PT ;  /* 0x000000c02d2d7848 */ /* 0x000fc40003fe0100 */
[----:B------:R-:W-:Y:S01]  /*9940*/  PRMT R20, R20, 0x5410, R21 ;  /* 0x0000541014147816 */ /* 0x000fe20000000015 */
[----:B------:R-:W-:Y:S01]  /*9950*/  IMAD.MOV.U32 R21, RZ, RZ, R26 ;  /* 0x000000ffff157224 */ /* 0x000fe200078e001a */
[----:B------:R-:W-:Y:S02]  /*9960*/  PRMT R58, R36, 0x7610, R58 ;  /* 0x00007610243a7816 */ /* 0x000fe4000000003a */
[----:B------:R-:W-:Y:S02]  /*9970*/  MOV R36, R27 ;  /* 0x0000001b00247202 */ /* 0x000fe40000000f00 */
[----:B------:R-:W-:Y:S02]  /*9980*/  ISETP.GE.AND P1, PT, R140, R45, PT ;  /* 0x0000002d8c00720c */ /* 0x000fe40003f26270 */
[----:B------:R-:W-:Y:S01]  /*9990*/  PRMT R67, R21, 0x5410, R36 ;  /* 0x0000541015437816 */ /* 0x000fe20000000024 */
[----:B------:R-:W-:Y:S01]  /*99a0*/  IMAD.MOV.U32 R21, RZ, RZ, R30 ;  /* 0x000000ffff157224 */ /* 0x000fe200078e001e */
[----:B------:R-:W-:-:S04]  /*99b0*/  MOV R36, R31 ;  /* 0x0000001f00247202 */ /* 0x000fc80000000f00 */
[----:B------:R-:W-:Y:S01]  /*99c0*/  PRMT R50, R21, 0x5410, R36 ;  /* 0x0000541015327816 */ /* 0x000fe20000000024 */
[----:B------:R-:W-:Y:S01]  /*99d0*/  IMAD.MOV.U32 R36, RZ, RZ, R34 ;  /* 0x000000ffff247224 */ /* 0x000fe200078e0022 */
[----:B------:R-:W-:Y:S02]  /*99e0*/  PRMT R21, R37, 0x5410, R38 ;  /* 0x0000541025157816 */ /* 0x000fe40000000026 */
[----:B------:R-:W-:Y:S01]  /*99f0*/  MOV R37, R35 ;  /* 0x0000002300257202 */ /* 0x000fe20000000f00 */
[----:B0-----:R-:W-:Y:S06]  /*9a00*/  @!P0 BRA `(.L_x_10500) ;  /* 0x0000010800b88947 */ /* 0x001fec0003800000 */
.L_x_10696:
[----:B------:R-:W-:Y:S05]  /*9a10*/  BSYNC B1 ;  /* 0x0000000000017941 */ /* 0x000fea0003800000 */
.L_x_10499:
[----:B------:R-:W-:Y:S01]  /*9a20*/  PRMT R45, R36, 0x5410, R37 ;  /* 0x00005410242d7816 */ /* 0x000fe20000000025 */
[----:B------:R-:W-:Y:S06]  /*9a30*/  @P1 BRA `(.L_x_10485) ;  /* 0x0000001000bc1947 */ /* 0x000fec0003800000 */
[----:B0-----:R-:W0:Y:S01]  /*9a40*/  LDC R3, c[0x0][0x3f4] ;  /* 0x0000fd00ff037b82 */ /* 0x001e220000000800 */
[C---:B------:R-:W-:Y:S01]  /*9a50*/  VIADD R36, R16.reuse, 0x10 ;  /* 0x0000001010247836 */ /* 0x040fe20000000000 */
[----:B------:R-:W-:Y:S01]  /*9a60*/  BSSY B1, `(.L_x_10501) ;  /* 0x000006a000017945 */ /* 0x000fe20003800000 */
[C---:B------:R-:W-:Y:S01]  /*9a70*/  VIADD R38, R16.reuse, 0x20 ;  /* 0x0000002010267836 */ /* 0x040fe20000000000 */
[-C--:B0-----:R-:W-:Y:S02]  /*9a80*/  ISETP.GE.AND P0, PT, R16, R3.reuse, PT ;  /* 0x000000031000720c */ /* 0x081fe40003f06270 */
[-C--:B------:R-:W-:Y:S02]  /*9a90*/  ISETP.GE.AND P1, PT, R36, R3.reuse, PT ;  /* 0x000000032400720c */ /* 0x080fe40003f26270 */
[----:B------:R-:W-:-:S09]  /*9aa0*/  ISETP.GE.AND P2, PT, R38, R3, PT ;  /* 0x000000032600720c */ /* 0x000fd20003f46270 */
[----:B------:R-:W-:Y:S05]  /*9ab0*/  @P0 BRA `(.L_x_10502) ;  /* 0x0000000400900947 */ /* 0x000fea0003800000 */
[----:B------:R-:W2:Y:S01]  /*9ac0*/  LDL R69, [R1+0xb0] ;  /* 0x0000b00001457983 */ /* 0x000ea20000100800 */
[----:B------:R-:W0:Y:S02]  /*9ad0*/  S2R R39, SR_TID.X ;  /* 0x0000000000277919 */ /* 0x000e240000002100 */
[----:B0-----:R-:W-:-:S05]  /*9ae0*/  VIADD R40, R39, 0xffffff80 ;  /* 0xffffff8027287836 */ /* 0x001fca0000000000 */
[----:B------:R-:W-:-:S04]  /*9af0*/  LEA.HI R39, R40, R40, RZ, 0x1 ;  /* 0x0000002828277211 */ /* 0x000fc800078f08ff */
[----:B------:R-:W-:-:S04]  /*9b00*/  LOP3.LUT R39, R39, 0xfffffffe, RZ, 0xc0, !PT ;  /* 0xfffffffe27277812 */ /* 0x000fc800078ec0ff */
[----:B------:R-:W-:-:S04]  /*9b10*/  IADD3 R39, R40, -R39, RZ ;  /* 0x8000002728277210 */ /* 0x000fc80007ffe0ff */
[----:B------:R-:W-:-:S04]  /*9b20*/  LEA.HI R36, R3, R39, RZ, 0x1d ;  /* 0x0000002703247211 */ /* 0x000fc800078fe8ff */
[----:B------:R-:W-:-:S04]  /*9b30*/  SHF.R.S32.HI R37, RZ, 0x1f, R36 ;  /* 0x0000001fff257819 */ /* 0x000fc80000011424 */
[----:B------:R-:W-:Y:S01]  /*9b40*/  LEA.HI R38, R37, R36, RZ, 0x2 ;  /* 0x0000002425267211 */ /* 0x000fe200078f10ff */
[----:B------:R-:W-:-:S03]  /*9b50*/  IMAD.SHL.U32 R37, R36, 0x8, RZ ;  /* 0x0000000824257824 */ /* 0x000fc600078e00ff */
[----:B------:R-:W-:Y:S02]  /*9b60*/  SHF.R.S32.HI R38, RZ, 0x2, R38 ;  /* 0x00000002ff267819 */ /* 0x000fe40000011426 */
[----:B------:R-:W-:-:S03]  /*9b70*/  LOP3.LUT R36, R142, 0x18, R37, 0xf8, !PT ;  /* 0x000000188e247812 */ /* 0x000fc600078ef825 */
[----:B------:R-:W-:Y:S01]  /*9b80*/  IMAD R40, R38, 0x1800, R151 ;  /* 0x0000180026287824 */ /* 0x000fe200078e0297 */
[----:B------:R-:W-:-:S05]  /*9b90*/  LOP3.LUT R41, R36, R143, RZ, 0x3c, !PT ;  /* 0x0000008f24297212 */ /* 0x000fca00078e3cff */
[----:B------:R-:W-:-:S04]  /*9ba0*/  IMAD.IADD R41, R40, 0x1, R41 ;  /* 0x0000000128297824 */ /* 0x000fc800078e0229 */
[----:B------:R-:W-:-:S05]  /*9bb0*/  IMAD R46, R41, 0x2, R2 ;  /* 0x00000002292e7824 */ /* 0x000fca00078e0202 */
[----:B------:R-:W0:Y:S01]  /*9bc0*/  LDS.128 R40, [R46+0xc400] ;  /* 0x00c400002e287984 */ /* 0x000e220000000c00 */
[----:B------:R-:W-:Y:S02]  /*9bd0*/  SHF.R.U32.HI R64, RZ, 0x10, R5 ;  /* 0x00000010ff407819 */ /* 0x000fe40000011605 */
[--C-:B------:R-:W-:Y:S02]  /*9be0*/  SHF.R.U64 R24, R24, 0x10, R25.reuse ;  /* 0x0000001018187819 */ /* 0x100fe40000001219 */
[----:B------:R-:W-:Y:S02]  /*9bf0*/  SHF.R.U32.HI R60, RZ, 0x10, R25 ;  /* 0x00000010ff3c7819 */ /* 0x000fe40000011619 */
[----:B------:R-:W-:Y:S01]  /*9c00*/  SHF.R.U64 R25, R4, 0x10, R5 ;  /* 0x0000001004197819 */ /* 0x000fe20000001205 */
[----:B------:R-:W-:Y:S01]  /*9c10*/  HADD2.F32 R61, -RZ, R61.H0_H0 ;  /* 0x2000003dff3d7230 */ /* 0x000fe20000004100 */
[--C-:B------:R-:W-:Y:S01]  /*9c20*/  SHF.R.U64 R4, R26, 0x10, R27.reuse ;  /* 0x000000101a047819 */ /* 0x100fe2000000121b */
[----:B------:R-:W-:Y:S01]  /*9c30*/  HADD2.F32 R64, -RZ, R64.H0_H0 ;  /* 0x20000040ff407230 */ /* 0x000fe20000004100 */
[----:B------:R-:W-:-:S02]  /*9c40*/  SHF.R.U32.HI R51, RZ, 0x10, R27 ;  /* 0x00000010ff337819 */ /* 0x000fc4000001161b */
[--C-:B------:R-:W-:Y:S01]  /*9c50*/  SHF.R.U64 R5, R6, 0x10, R7.reuse ;  /* 0x0000001006057819 */ /* 0x100fe20000001207 */
[----:B------:R-:W-:Y:S02]  /*9c60*/  HADD2.F32 R59, -RZ, R59.H0_H0 ;  /* 0x2000003bff3b7230 */ /* 0x000fe40000004100 */
[----:B------:R-:W-:Y:S02]  /*9c70*/  HADD2.F32 R60, -RZ, R60.H0_H0 ;  /* 0x2000003cff3c7230 */ /* 0x000fe40000004100 */
[----:B------:R-:W-:Y:S02]  /*9c80*/  HADD2.F32 R62, -RZ, R62.H0_H0 ;  /* 0x2000003eff3e7230 */ /* 0x000fe40000004100 */
[----:B------:R-:W-:Y:S01]  /*9c90*/  HADD2.F32 R58, -RZ, R58.H0_H0 ;  /* 0x2000003aff3a7230 */ /* 0x000fe20000004100 */
[----:B------:R-:W-:Y:S01]  /*9ca0*/  SHF.R.U32.HI R52, RZ, 0x10, R7 ;  /* 0x00000010ff347819 */ /* 0x000fe20000011607 */
[--C-:B0-----:R-:W-:Y:S02]  /*9cb0*/  HADD2.F32 R6, -RZ, R41.reuse.H0_H0 ;  /* 0x20000029ff067230 */ /* 0x101fe40000004100 */
[----:B------:R-:W-:-:S02]  /*9cc0*/  HADD2.F32 R27, -RZ, R41.H1_H1 ;  /* 0x30000029ff1b7230 */ /* 0x000fc40000004100 */
[----:B------:R-:W-:Y:S02]  /*9cd0*/  HADD2.F32 R41, -RZ, R40.H0_H0 ;  /* 0x20000028ff297230 */ /* 0x000fe40000004100 */
[C---:B------:R-:W-:Y:S01]  /*9ce0*/  FMUL.FTZ R63, R6.reuse, R61 ;  /* 0x0000003d063f7220 */ /* 0x040fe20000410000 */
[----:B------:R-:W-:Y:S01]  /*9cf0*/  FMUL.FTZ R65, R6, R59 ;  /* 0x0000003b06417220 */ /* 0x000fe20000410000 */
[C---:B------:R-:W-:Y:S01]  /*9d00*/  FMUL.FTZ R66, R27.reuse, R64 ;  /* 0x000000401b427220 */ /* 0x040fe20000410000 */
[----:B------:R-:W-:Y:S01]  /*9d10*/  FMUL.FTZ R68, R27, R60 ;  /* 0x0000003c1b447220 */ /* 0x000fe20000410000 */
[----:B------:R-:W-:Y:S02]  /*9d20*/  HADD2.F32 R56, -RZ, R42.H0_H0 ;  /* 0x2000002aff387230 */ /* 0x000fe40000004100 */
[--C-:B------:R-:W-:Y:S02]  /*9d30*/  HADD2.F32 R57, -RZ, R43.reuse.H0_H0 ;  /* 0x2000002bff397230 */ /* 0x100fe40000004100 */
[----:B------:R-:W-:-:S02]  /*9d40*/  HADD2.F32 R43, -RZ, R43.H1_H1 ;  /* 0x3000002bff2b7230 */ /* 0x000fc40000004100 */
[----:B------:R-:W-:Y:S02]  /*9d50*/  HADD2.F32 R40, -RZ, R40.H1_H1 ;  /* 0x30000028ff287230 */ /* 0x000fe40000004100 */
[----:B------:R-:W-:Y:S02]  /*9d60*/  HADD2.F32 R42, -RZ, R42.H1_H1 ;  /* 0x3000002aff2a7230 */ /* 0x000fe40000004100 */
[----:B------:R-:W-:Y:S01]  /*9d70*/  HADD2.F32 R25, -RZ, R25.H0_H0 ;  /* 0x20000019ff197230 */ /* 0x000fe20000004100 */
[----:B--2---:R-:W0:Y:S02]  /*9d80*/  LDS.128 R36, [R69] ;  /* 0x0000000045247984 */ /* 0x004e240000000c00 */
[--C-:B0-----:R-:W-:Y:S02]  /*9d90*/  HADD2.F32 R26, -RZ, R37.reuse.H0_H0 ;  /* 0x20000025ff1a7230 */ /* 0x101fe40000004100 */
[----:B------:R-:W-:Y:S02]  /*9da0*/  HADD2.F32 R53, -RZ, R37.H1_H1 ;  /* 0x30000025ff357230 */ /* 0x000fe40000004100 */
[----:B------:R-:W-:-:S02]  /*9db0*/  HADD2.F32 R55, -RZ, R36.H0_H0 ;  /* 0x20000024ff377230 */ /* 0x000fc40000004100 */
[C---:B------:R-:W-:Y:S01]  /*9dc0*/  FFMA.FTZ R6, R26.reuse, R59, -R63 ;  /* 0x0000003b1a067223 */ /* 0x040fe2000001083f */
[----:B------:R-:W-:Y:S01]  /*9dd0*/  FFMA.FTZ R26, R26, R61, R65 ;  /* 0x0000003d1a1a7223 */ /* 0x000fe20000010041 */
[----:B------:R-:W-:Y:S01]  /*9de0*/  FFMA.FTZ R27, R53, R60, -R66 ;  /* 0x0000003c351b7223 */ /* 0x000fe20000010842 */
[C---:B------:R-:W-:Y:S01]  /*9df0*/  FMUL.FTZ R60, R41.reuse, R62 ;  /* 0x0000003e293c7220 */ /* 0x040fe20000410000 */
[----:B------:R-:W-:Y:S02]  /*9e00*/  HADD2.F32 R59, -RZ, R54.H1_H1 ;  /* 0x30000036ff3b7230 */ /* 0x000fe40000004100 */
[----:B------:R-:W-:Y:S01]  /*9e10*/  FMUL.FTZ R61, R41, R58 ;  /* 0x0000003a293d7220 */ /* 0x000fe20000410000 */
[----:B------:R-:W-:Y:S01]  /*9e20*/  FFMA.FTZ R41, R53, R64, R68 ;  /* 0x0000004035297223 */ /* 0x000fe20000010044 */
[C---:B------:R-:W-:Y:S01]  /*9e30*/  FFMA.FTZ R53, R55.reuse, R58, -R60 ;  /* 0x0000003a37357223 */ /* 0x040fe2000001083c */
[----:B------:R-:W-:Y:S02]  /*9e40*/  HADD2.F32 R37, -RZ, R38.H0_H0 ;  /* 0x20000026ff257230 */ /* 0x000fe40000004100 */
[----:B------:R-:W-:Y:S01]  /*9e50*/  FFMA.FTZ R61, R55, R62, R61 ;  /* 0x0000003e373d7223 */ /* 0x000fe2000001003d */
[----:B------:R-:W-:-:S02]  /*9e60*/  HADD2.F32 R58, -RZ, R67.H0_H0 ;  /* 0x20000043ff3a7230 */ /* 0x000fc40000004100 */
[C---:B------:R-:W-:Y:S01]  /*9e70*/  FMUL.FTZ R62, R56.reuse, R59 ;  /* 0x0000003b383e7220 */ /* 0x040fe20000410000 */
[----:B------:R-:W-:Y:S02]  /*9e80*/  HADD2.F32 R54, -RZ, R54.H0_H0 ;  /* 0x20000036ff367230 */ /* 0x000fe40000004100 */
[----:B------:R-:W-:Y:S02]  /*9e90*/  HADD2.F32 R60, -RZ, R67.H1_H1 ;  /* 0x30000043ff3c7230 */ /* 0x000fe40000004100 */
[-C--:B------:R-:W-:Y:S01]  /*9ea0*/  FMUL.FTZ R64, R56, R58.reuse ;  /* 0x0000003a38407220 */ /* 0x080fe20000410000 */
[----:B------:R-:W-:Y:S01]  /*9eb0*/  FFMA.FTZ R62, R37, R58, -R62 ;  /* 0x0000003a253e7223 */ /* 0x000fe2000001083e */
[----:B------:R-:W-:Y:S02]  /*9ec0*/  HADD2.F32 R7, -RZ, R39.H0_H0 ;  /* 0x20000027ff077230 */ /* 0x000fe40000004100 */
[----:B------:R-:W-:Y:S01]  /*9ed0*/  FMUL.FTZ R58, R57, R54 ;  /* 0x00000036393a7220 */ /* 0x000fe20000410000 */
[----:B------:R-:W-:-:S02]  /*9ee0*/  HADD2.F32 R56, -RZ, R52.H0_H0 ;  /* 0x20000034ff387230 */ /* 0x000fc40000004100 */
[----:B------:R-:W-:Y:S01]  /*9ef0*/  FMUL.FTZ R57, R57, R60 ;  /* 0x0000003c39397220 */ /* 0x000fe20000410000 */
[----:B------:R-:W-:Y:S02]  /*9f00*/  HADD2.F32 R52, -RZ, R51.H0_H0 ;  /* 0x20000033ff347230 */ /* 0x000fe40000004100 */
[----:B------:R-:W-:Y:S01]  /*9f10*/  FFMA.FTZ R64, R37, R59, R64 ;  /* 0x0000003b25407223 */ /* 0x000fe20000010040 */
[----:B------:R-:W-:Y:S02]  /*9f20*/  HADD2.F32 R39, -RZ, R39.H1_H1 ;  /* 0x30000027ff277230 */ /* 0x000fe40000004100 */
[----:B------:R-:W-:Y:S01]  /*9f30*/  FFMA.FTZ R57, R7, R54, R57 ;  /* 0x0000003607397223 */ /* 0x000fe20000010039 */
[----:B------:R-:W-:Y:S01]  /*9f40*/  FMUL.FTZ R66, R43, R56 ;  /* 0x000000382b427220 */ /* 0x000fe20000410000 */
[----:B------:R-:W-:Y:S01]  /*9f50*/  FFMA.FTZ R58, R7, R60, -R58 ;  /* 0x0000003c073a7223 */ /* 0x000fe2000001083a */
[----:B------:R-:W-:Y:S01]  /*9f60*/  FMUL.FTZ R54, R43, R52 ;  /* 0x000000342b367220 */ /* 0x000fe20000410000 */
[----:B------:R-:W-:-:S02]  /*9f70*/  HADD2.F32 R37, -RZ, R5.H0_H0 ;  /* 0x20000005ff257230 */ /* 0x000fc40000004100 */
[----:B------:R-:W-:Y:S02]  /*9f80*/  HADD2.F32 R7, -RZ, R24.H0_H0 ;  /* 0x20000018ff077230 */ /* 0x000fe40000004100 */
[----:B------:R-:W-:Y:S02]  /*9f90*/  HADD2.F32 R5, -RZ, R4.H0_H0 ;  /* 0x20000004ff057230 */ /* 0x000fe40000004100 */
[C---:B------:R-:W-:Y:S01]  /*9fa0*/  FFMA.FTZ R51, R39.reuse, R52, -R66 ;  /* 0x0000003427337223 */ /* 0x040fe20000010842 */
[----:B------:R-:W-:Y:S02]  /*9fb0*/  HADD2.F32 R36, -RZ, R36.H1_H1 ;  /* 0x30000024ff247230 */ /* 0x000fe40000004100 */
        /* <DEDUP_REMOVED lines=20> */
.L_x_10502:
[----:B------:R-:W-:Y:S05]  /*a100*/  BSYNC B1 ;  /* 0x0000000000017941 */ /* 0x000fea0003800000 */
.L_x_10501:
[----:B------:R-:W-:Y:S04]  /*a110*/  BSSY B1, `(.L_x_10503) ;  /* 0x0000061000017945 */ /* 0x000fe80003800000 */
[----:B------:R-:W-:Y:S05]  /*a120*/  @P1 BRA `(.L_x_10504) ;  /* 0x00000004007c1947 */ /* 0x000fea0003800000 */
[----:B------:R-:W2:Y:S01]  /*a130*/  LDL R57, [R1+0xac] ;  /* 0x0000ac0001397983 */ /* 0x000ea20000100800 */
[----:B0-----:R-:W-:Y:S01]  /*a140*/  LEA.HI R4, R3, R155, RZ, 0x1d ;  /* 0x0000009b03047211 */ /* 0x001fe200078fe8ff */
[----:B------:R-:W-:Y:S01]  /*a150*/  HADD2.F32 R41, -RZ, R49.H1_H1 ;  /* 0x30000031ff297230 */ /* 0x000fe20000004100 */
[----:B------:R-:W-:Y:S01]  /*a160*/  SHF.R.U32.HI R46, RZ, 0x10, R9 ;  /* 0x00000010ff2e7819 */ /* 0x000fe20000011609 */
[----:B------:R-:W-:Y:S01]  /*a170*/  HADD2.F32 R43, -RZ, R47.H1_H1 ;  /* 0x3000002fff2b7230 */ /* 0x000fe20000004100 */
[----:B------:R-:W-:Y:S02]  /*a180*/  SHF.R.S32.HI R5, RZ, 0x1f, R4 ;  /* 0x0000001fff057819 */ /* 0x000fe40000011404 */
[----:B------:R-:W-:Y:S01]  /*a190*/  SHF.R.U64 R28, R28, 0x10, R29 ;  /* 0x000000101c1c7819 */ /* 0x000fe2000000121d */
[----:B------:R-:W-:Y:S01]  /*a1a0*/  HADD2.F32 R46, -RZ, R46.H0_H0 ;  /* 0x2000002eff2e7230 */ /* 0x000fe20000004100 */
[----:B------:R-:W-:Y:S02]  /*a1b0*/  LEA.HI R6, R5, R4, RZ, 0x2 ;  /* 0x0000000405067211 */ /* 0x000fe400078f10ff */
[----:B------:R-:W-:-:S02]  /*a1c0*/  SHF.L.U32 R5, R4, 0x3, RZ ;  /* 0x0000000304057819 */ /* 0x000fc400000006ff */
[----:B------:R-:W-:Y:S02]  /*a1d0*/  SHF.R.S32.HI R6, RZ, 0x2, R6 ;  /* 0x00000002ff067819 */ /* 0x000fe40000011406 */
[----:B------:R-:W-:Y:S02]  /*a1e0*/  LOP3.LUT R4, R142, 0x18, R5, 0xf8, !PT ;  /* 0x000000188e047812 */ /* 0x000fe400078ef805 */
[----:B------:R-:W-:Y:S01]  /*a1f0*/  SHF.R.U32.HI R42, RZ, 0x10, R29 ;  /* 0x00000010ff2a7819 */ /* 0x000fe2000001161d */
[----:B------:R-:W-:Y:S01]  /*a200*/  IMAD R24, R6, 0x1800, R151 ;  /* 0x0000180006187824 */ /* 0x000fe200078e0297 */
[----:B------:R-:W-:Y:S02]  /*a210*/  LOP3.LUT R25, R4, R143, RZ, 0x3c, !PT ;  /* 0x0000008f04197212 */ /* 0x000fe400078e3cff */
[----:B------:R-:W-:Y:S02]  /*a220*/  SHF.R.U64 R29, R8, 0x10, R9 ;  /* 0x00000010081d7819 */ /* 0x000fe40000001209 */
[----:B------:R-:W-:Y:S01]  /*a230*/  SHF.R.U64 R9, R10, 0x10, R11 ;  /* 0x000000100a097819 */ /* 0x000fe2000000120b */
[----:B------:R-:W-:Y:S01]  /*a240*/  IMAD.IADD R25, R24, 0x1, R25 ;  /* 0x0000000118197824 */ /* 0x000fe200078e0219 */
[----:B------:R-:W-:Y:S01]  /*a250*/  SHF.R.U32.HI R55, RZ, 0x10, R11 ;  /* 0x00000010ff377819 */ /* 0x000fe2000001160b */
[----:B------:R-:W-:Y:S01]  /*a260*/  HADD2.F32 R29, -RZ, R29.H0_H0 ;  /* 0x2000001dff1d7230 */ /* 0x000fe20000004100 */
[--C-:B------:R-:W-:Y:S01]  /*a270*/  SHF.R.U64 R8, R30, 0x10, R31.reuse ;  /* 0x000000101e087819 */ /* 0x100fe2000000121f */
        /* <DEDUP_REMOVED lines=11> */
[----:B------:R-:W-:Y:S02]  /*a330*/  HADD2.F32 R39, -RZ, R26.H0_H0 ;  /* 0x2000001aff277230 */ /* 0x000fe40000004100 */
[----:B------:R-:W-:Y:S01]  /*a340*/  FMUL.FTZ R54, R38, R37 ;  /* 0x0000002526367220 */ /* 0x000fe20000410000 */
[--C-:B------:R-:W-:Y:S02]  /*a350*/  HADD2.F32 R40, -RZ, R27.reuse.H0_H0 ;  /* 0x2000001bff287230 */ /* 0x100fe40000004100 */
[----:B------:R-:W-:Y:S01]  /*a360*/  FMUL.FTZ R38, R25, R42 ;  /* 0x0000002a19267220 */ /* 0x000fe20000410000 */
[----:B------:R-:W-:Y:S02]  /*a370*/  HADD2.F32 R27, -RZ, R27.H1_H1 ;  /* 0x3000001bff1b7230 */ /* 0x000fe40000004100 */
[----:B------:R-:W-:-:S02]  /*a380*/  HADD2.F32 R24, -RZ, R24.H1_H1 ;  /* 0x30000018ff187230 */ /* 0x000fc40000004100 */
[----:B------:R-:W-:Y:S01]  /*a390*/  HADD2.F32 R26, -RZ, R26.H1_H1 ;  /* 0x3000001aff1a7230 */ /* 0x000fe20000004100 */
[----:B--2---:R-:W0:Y:S02]  /*a3a0*/  LDS.128 R4, [R57] ;  /* 0x0000000039047984 */ /* 0x004e240000000c00 */
[--C-:B0-----:R-:W-:Y:S02]  /*a3b0*/  HADD2.F32 R10, -RZ, R5.reuse.H0_H0 ;  /* 0x20000005ff0a7230 */ /* 0x101fe40000004100 */
[----:B------:R-:W-:Y:S02]  /*a3c0*/  HADD2.F32 R11, -RZ, R5.H1_H1 ;  /* 0x30000005ff0b7230 */ /* 0x000fe40000004100 */
[----:B------:R-:W-:Y:S02]  /*a3d0*/  HADD2.F32 R5, -RZ, R4.H0_H0 ;  /* 0x20000004ff057230 */ /* 0x000fe40000004100 */
[C---:B------:R-:W-:Y:S01]  /*a3e0*/  FFMA.FTZ R51, R10.reuse, R41, -R51 ;  /* 0x000000290a337223 */ /* 0x040fe20000010833 */
[----:B------:R-:W-:Y:S01]  /*a3f0*/  FFMA.FTZ R53, R10, R43, R53 ;  /* 0x0000002b0a357223 */ /* 0x000fe20000010035 */
[----:B------:R-:W-:-:S02]  /*a400*/  HADD2.F32 R10, -RZ, R49.H0_H0 ;  /* 0x20000031ff0a7230 */ /* 0x000fc40000004100 */
[C---:B------:R-:W-:Y:S01]  /*a410*/  FFMA.FTZ R52, R11.reuse, R37, -R52 ;  /* 0x000000250b347223 */ /* 0x040fe20000010834 */
[----:B------:R-:W-:Y:S02]  /*a420*/  HADD2.F32 R37, -RZ, R48.H0_H0 ;  /* 0x20000030ff257230 */ /* 0x000fe40000004100 */
[----:B------:R-:W-:Y:S01]  /*a430*/  FFMA.FTZ R54, R11, R46, R54 ;  /* 0x0000002e0b367223 */ /* 0x000fe20000010036 */
[----:B------:R-:W-:Y:S02]  /*a440*/  HADD2.F32 R30, -RZ, R6.H0_H0 ;  /* 0x20000006ff1e7230 */ /* 0x000fe40000004100 */
[-C--:B------:R-:W-:Y:S01]  /*a450*/  FMUL.FTZ R41, R25, R10.reuse ;  /* 0x0000000a19297220 */ /* 0x080fe20000410000 */
[C---:B------:R-:W-:Y:S01]  /*a460*/  FFMA.FTZ R25, R5.reuse, R10, -R38 ;  /* 0x0000000a05197223 */ /* 0x040fe20000010826 */
[----:B------:R-:W-:Y:S02]  /*a470*/  HADD2.F32 R10, -RZ, R50.H0_H0 ;  /* 0x20000032ff0a7230 */ /* 0x000fe40000004100 */
[----:B------:R-:W-:Y:S01]  /*a480*/  FFMA.FTZ R41, R5, R42, R41 ;  /* 0x0000002a05297223 */ /* 0x000fe20000010029 */
[----:B------:R-:W-:Y:S01]  /*a490*/  FMUL.FTZ R5, R39, R37 ;  /* 0x0000002527057220 */ /* 0x000fe20000410000 */
[----:B------:R-:W-:-:S02]  /*a4a0*/  HADD2.F32 R48, -RZ, R48.H1_H1 ;  /* 0x30000030ff307230 */ /* 0x000fc40000004100 */
[-C--:B------:R-:W-:Y:S01]  /*a4b0*/  FMUL.FTZ R11, R39, R10.reuse ;  /* 0x0000000a270b7220 */ /* 0x080fe20000410000 */
[----:B------:R-:W-:Y:S02]  /*a4c0*/  HADD2.F32 R50, -RZ, R50.H1_H1 ;  /* 0x30000032ff327230 */ /* 0x000fe40000004100 */
[----:B------:R-:W-:Y:S01]  /*a4d0*/  FFMA.FTZ R39, R30, R10, -R5 ;  /* 0x0000000a1e277223 */ /* 0x000fe20000010805 */
[----:B------:R-:W-:Y:S02]  /*a4e0*/  HADD2.F32 R31, -RZ, R7.H0_H0 ;  /* 0x20000007ff1f7230 */ /* 0x000fe40000004100 */
[C---:B------:R-:W-:Y:S01]  /*a4f0*/  FMUL.FTZ R42, R40.reuse, R48 ;  /* 0x00000030282a7220 */ /* 0x040fe20000410000 */
[----:B------:R-:W-:Y:S02]  /*a500*/  HADD2.F32 R38, -RZ, R55.H0_H0 ;  /* 0x20000037ff267230 */ /* 0x000fe40000004100 */
[----:B------:R-:W-:Y:S01]  /*a510*/  FMUL.FTZ R5, R40, R50 ;  /* 0x0000003228057220 */ /* 0x000fe20000410000 */
[----:B------:R-:W-:-:S02]  /*a520*/  HADD2.F32 R10, -RZ, R56.H0_H0 ;  /* 0x20000038ff0a7230 */ /* 0x000fc40000004100 */
[----:B------:R-:W-:Y:S01]  /*a530*/  FFMA.FTZ R30, R30, R37, R11 ;  /* 0x000000251e1e7223 */ /* 0x000fe2000001000b */
[----:B------:R-:W-:Y:S02]  /*a540*/  HADD2.F32 R7, -RZ, R7.H1_H1 ;  /* 0x30000007ff077230 */ /* 0x000fe40000004100 */
[----:B------:R-:W-:Y:S01]  /*a550*/  FFMA.FTZ R42, R31, R50, -R42 ;  /* 0x000000321f2a7223 */ /* 0x000fe2000001082a */
[----:B------:R-:W-:Y:S01]  /*a560*/  FMUL.FTZ R40, R27, R38 ;  /* 0x000000261b287220 */ /* 0x000fe20000410000 */
[----:B------:R-:W-:Y:S01]  /*a570*/  FFMA.FTZ R31, R31, R48, R5 ;  /* 0x000000301f1f7223 */ /* 0x000fe20000010005 */
[-C--:B------:R-:W-:Y:S01]  /*a580*/  FMUL.FTZ R46, R27, R10.reuse ;  /* 0x0000000a1b2e7220 */ /* 0x080fe20000410000 */
[----:B------:R-:W-:Y:S02]  /*a590*/  HADD2.F32 R11, -RZ, R9.H0_H0 ;  /* 0x20000009ff0b7230 */ /* 0x000fe40000004100 */
[----:B------:R-:W-:Y:S01]  /*a5a0*/  FFMA.FTZ R37, R7, R10, -R40 ;  /* 0x0000000a07257223 */ /* 0x000fe20000010828 */
[----:B------:R-:W-:-:S02]  /*a5b0*/  HADD2.F32 R5, -RZ, R28.H0_H0 ;  /* 0x2000001cff057230 */ /* 0x000fc40000004100 */
[----:B------:R-:W-:Y:S01]  /*a5c0*/  FFMA.FTZ R46, R7, R38, R46 ;  /* 0x00000026072e7223 */ /* 0x000fe2000001002e */
[----:B------:R-:W-:Y:S02]  /*a5d0*/  HADD2.F32 R9, -RZ, R8.H0_H0 ;  /* 0x20000008ff097230 */ /* 0x000fe40000004100 */
[----:B------:R-:W-:Y:S01]  /*a5e0*/  FMUL.FTZ R7, R24, R29 ;  /* 0x0000001d18077220 */ /* 0x000fe20000410000 */
[----:B------:R-:W-:Y:S02]  /*a5f0*/  HADD2.F32 R4, -RZ, R4.H1_H1 ;  /* 0x30000004ff047230 */ /* 0x000fe40000004100 */
        /* <DEDUP_REMOVED lines=18> */
.L_x_10504:
[----:B------:R-:W-:Y:S05]  /*a720*/  BSYNC B1 ;  /* 0x0000000000017941 */ /* 0x000fea0003800000 */
.L_x_10503:
[----:B------:R-:W-:Y:S05]  /*a730*/  @P2 BRA `(.L_x_10485) ;  /* 0x00000004007c2947 */ /* 0x000fea0003800000 */
[----:B------:R-:W2:Y:S01]  /*a740*/  LDL R42, [R1+0xa8] ;  /* 0x0000a800012a7983 */ /* 0x000ea20000100800 */
[----:B------:R-:W-:Y:S01]  /*a750*/  LEA.HI R3, R3, R156, RZ, 0x1d ;  /* 0x0000009c03037211 */ /* 0x000fe200078fe8ff */
[--C-:B------:R-:W-:Y:S01]  /*a760*/  HADD2.F32 R29, -RZ, R21.reuse.H1_H1 ;  /* 0x30000015ff1d7230 */ /* 0x100fe20000004100 */
[----:B------:R-:W-:Y:S01]  /*a770*/  SHF.R.U64 R41, R32, 0x10, R33 ;  /* 0x0000001020297819 */ /* 0x000fe20000001221 */
[--C-:B------:R-:W-:Y:S01]  /*a780*/  HADD2.F32 R31, -RZ, R0.reuse.H1_H1 ;  /* 0x30000000ff1f7230 */ /* 0x100fe20000004100 */
[----:B01----:R-:W-:Y:S01]  /*a790*/  SHF.R.S32.HI R4, RZ, 0x1f, R3 ;  /* 0x0000001fff047819 */ /* 0x003fe20000011403 */
[----:B------:R-:W-:Y:S01]  /*a7a0*/  HADD2.F32 R28, -RZ, R0.H0_H0 ;  /* 0x20000000ff1c7230 */ /* 0x000fe20000004100 */
[----:B------:R-:W-:Y:S01]  /*a7b0*/  SHF.R.U32.HI R30, RZ, 0x10, R13 ;  /* 0x00000010ff1e7819 */ /* 0x000fe2000001160d */
[----:B------:R-:W-:Y:S01]  /*a7c0*/  HADD2.F32 R0, -RZ, R21.H0_H0 ;  /* 0x20000015ff007230 */ /* 0x000fe20000004100 */
[----:B------:R-:W-:Y:S01]  /*a7d0*/  LEA.HI R4, R4, R3, RZ, 0x2 ;  /* 0x0000000304047211 */ /* 0x000fe200078f10ff */
[----:B------:R-:W-:Y:S01]  /*a7e0*/  IMAD.SHL.U32 R3, R3, 0x8, RZ ;  /* 0x0000000803037824 */ /* 0x000fe200078e00ff */
[----:B------:R-:W-:Y:S01]  /*a7f0*/  SHF.R.U32.HI R32, RZ, 0x10, R33 ;  /* 0x00000010ff207819 */ /* 0x000fe20000011621 */
[----:B------:R-:W-:Y:S01]  /*a800*/  HADD2.F32 R30, -RZ, R30.H0_H0 ;  /* 0x2000001eff1e7230 */ /* 0x000fe20000004100 */
[----:B------:R-:W-:Y:S01]  /*a810*/  SHF.R.S32.HI R6, RZ, 0x2, R4 ;  /* 0x00000002ff067819 */ /* 0x000fe20000011404 */
[--C-:B------:R-:W-:Y:S01]  /*a820*/  HADD2.F32 R21, -RZ, R20.reuse.H0_H0 ;  /* 0x20000014ff157230 */ /* 0x100fe20000004100 */
[----:B------:R-:W-:Y:S01]  /*a830*/  LOP3.LUT R4, R142, 0x18, R3, 0xf8, !PT ;  /* 0x000000188e047812 */ /* 0x000fe200078ef803 */
[----:B------:R-:W-:Y:S01]  /*a840*/  HADD2.F32 R20, -RZ, R20.H1_H1 ;  /* 0x30000014ff147230 */ /* 0x000fe20000004100 */
[----:B------:R-:W-:Y:S01]  /*a850*/  SHF.R.U64 R38, R12, 0x10, R13 ;  /* 0x000000100c267819 */ /* 0x000fe2000000120d */
[----:B------:R-:W-:Y:S01]  /*a860*/  IMAD R3, R6, 0x1800, R151 ;  /* 0x0000180006037824 */ /* 0x000fe200078e0297 */
[----:B------:R-:W-:-:S02]  /*a870*/  LOP3.LUT R8, R4, R143, RZ, 0x3c, !PT ;  /* 0x0000008f04087212 */ /* 0x000fc400078e3cff */
[--C-:B------:R-:W-:Y:S02]  /*a880*/  SHF.R.U64 R40, R34, 0x10, R35.reuse ;  /* 0x0000001022287819 */ /* 0x100fe40000001223 */
[----:B------:R-:W-:Y:S02]  /*a890*/  IADD3 R3, R3, R8, RZ ;  /* 0x0000000803037210 */ /* 0x000fe40007ffe0ff */
[----:B------:R-:W-:Y:S02]  /*a8a0*/  SHF.R.U32.HI R39, RZ, 0x10, R35 ;  /* 0x00000010ff277819 */ /* 0x000fe40000011623 */
[--C-:B------:R-:W-:Y:S01]  /*a8b0*/  SHF.R.U32.HI R36, RZ, 0x10, R15.reuse ;  /* 0x00000010ff247819 */ /* 0x100fe2000001160f */
[----:B------:R-:W-:Y:S01]  /*a8c0*/  IMAD R3, R3, 0x2, R2 ;  /* 0x0000000203037824 */ /* 0x000fe200078e0202 */
[----:B------:R-:W-:-:S04]  /*a8d0*/  SHF.R.U64 R37, R14, 0x10, R15 ;  /* 0x000000100e257819 */ /* 0x000fc8000000120f */
        /* <DEDUP_REMOVED lines=20> */
[C---:B------:R-:W-:Y:S01]  /*aa20*/  FMUL.FTZ R12, R9.reuse, R28 ;  /* 0x0000001c090c7220 */ /* 0x040fe20000410000 */
[----:B------:R-:W-:Y:S01]  /*aa30*/  FMUL.FTZ R29, R9, R0 ;  /* 0x00000000091d7220 */ /* 0x000fe20000410000 */
[----:B------:R-:W-:Y:S02]  /*aa40*/  HADD2.F32 R9, -RZ, R45.H0_H0 ;  /* 0x2000002dff097230 */ /* 0x000fe40000004100 */
[----:B------:R-:W-:Y:S01]  /*aa50*/  FFMA.FTZ R32, R13, R24, -R32 ;  /* 0x000000180d207223 */ /* 0x000fe20000010820 */
[----:B------:R-:W-:Y:S01]  /*aa60*/  FFMA.FTZ R25, R5, R0, -R12 ;  /* 0x0000000005197223 */ /* 0x000fe2000001080c */
[----:B------:R-:W-:-:S02]  /*aa70*/  HADD2.F32 R14, -RZ, R6.H0_H0 ;  /* 0x20000006ff0e7230 */ /* 0x000fc40000004100 */
[----:B------:R-:W-:Y:S01]  /*aa80*/  FFMA.FTZ R29, R5, R28, R29 ;  /* 0x0000001c051d7223 */ /* 0x000fe2000001001d */
[----:B------:R-:W-:Y:S02]  /*aa90*/  HADD2.F32 R15, -RZ, R7.H0_H0 ;  /* 0x20000007ff0f7230 */ /* 0x000fe40000004100 */
[----:B------:R-:W-:Y:S01]  /*aaa0*/  FFMA.FTZ R34, R13, R30, R34 ;  /* 0x0000001e0d227223 */ /* 0x000fe20000010022 */
[----:B------:R-:W-:Y:S02]  /*aab0*/  HADD2.F32 R0, -RZ, R45.H1_H1 ;  /* 0x3000002dff007230 */ /* 0x000fe40000004100 */
[----:B------:R-:W-:Y:S01]  /*aac0*/  FMUL.FTZ R5, R26, R21 ;  /* 0x000000151a057220 */ /* 0x000fe20000410000 */
[----:B------:R-:W-:Y:S02]  /*aad0*/  HADD2.F32 R24, -RZ, R36.H0_H0 ;  /* 0x20000024ff187230 */ /* 0x000fe40000004100 */
[----:B------:R-:W-:Y:S01]  /*aae0*/  FMUL.FTZ R28, R27, R20 ;  /* 0x000000141b1c7220 */ /* 0x000fe20000410000 */
[----:B------:R-:W-:-:S02]  /*aaf0*/  HADD2.F32 R12, -RZ, R39.H0_H0 ;  /* 0x20000027ff0c7230 */ /* 0x000fc40000004100 */
[-C--:B------:R-:W-:Y:S01]  /*ab00*/  FMUL.FTZ R13, R26, R9.reuse ;  /* 0x000000091a0d7220 */ /* 0x080fe20000410000 */
[C---:B------:R-:W-:Y:S01]  /*ab10*/  FFMA.FTZ R26, R14.reuse, R9, -R5 ;  /* 0x000000090e1a7223 */ /* 0x040fe20000010805 */
[-C--:B------:R-:W-:Y:S01]  /*ab20*/  FMUL.FTZ R27, R27, R0.reuse ;  /* 0x000000001b1b7220 */ /* 0x080fe20000410000 */
[----:B------:R-:W-:Y:S01]  /*ab30*/  FFMA.FTZ R28, R15, R0, -R28 ;  /* 0x000000000f1c7223 */ /* 0x000fe2000001081c */
[----:B------:R-:W-:Y:S02]  /*ab40*/  HADD2.F32 R7, -RZ, R7.H1_H1 ;  /* 0x30000007ff077230 */ /* 0x000fe40000004100 */
[----:B------:R-:W-:Y:S01]  /*ab50*/  FFMA.FTZ R14, R14, R21, R13 ;  /* 0x000000150e0e7223 */ /* 0x000fe2000001000d */
[C---:B------:R-:W-:Y:S01]  /*ab60*/  FMUL.FTZ R30, R11.reuse, R24 ;  /* 0x000000180b1e7220 */ /* 0x040fe20000410000 */
        /* <DEDUP_REMOVED lines=28> */
.L_x_10485:
[----:B------:R-:W-:Y:S05]  /*ad30*/  BSYNC B0 ;  /* 0x0000000000007941 */ /* 0x000fea0003800000 */
.L_x_10478:
        /* <DEDUP_REMOVED lines=8> */
.L_x_10476:
[----:B01-3--:R-:W-:-:S05]  /*adc0*/  IMAD.U32 R0, RZ, RZ, UR39 ;  /* 0x00000027ff007e24 */ /* 0x00bfca000f8e00ff */
[----:B------:R-:W-:-:S13]  /*add0*/  ISETP.NE.AND P0, PT, R0, 0x3, PT ;  /* 0x000000030000780c */ /* 0x000fda0003f05270 */
[----:B------:R-:W-:Y:S05]  /*ade0*/  @!P0 BRA `(.L_x_10505) ;  /* 0x0000000000048947 */ /* 0x000fea0003800000 */
[----:B------:R-:W-:Y:S01]  /*adf0*/  BPT.TRAP 0x1 ;  /* 0x000000040000795c */ /* 0x000fe20000300000 */
.L_x_10505:
[----:B------:R-:W-:Y:S01]  /*ae00*/  IMAD R0, R141, 0x8, R2 ;  /* 0x000000088d007824 */ /* 0x000fe200078e0202 */
[----:B--2-4-:R-:W-:-:S04]  /*ae10*/  SHF.L.U32 R5, R157, 0x1f, RZ ;  /* 0x0000001f9d057819 */ /* 0x014fc800000006ff */
[----:B------:R0:W1:Y:S01]  /*ae20*/  SYNCS.PHASECHK.TRANS64.TRYWAIT P1, [R0+URZ+0x2d830], R5 ;  /* 0x02d83005000075a7 */ /* 0x000062000802017f */
[----:B------:R-:W-:Y:S05]  /*ae30*/  @!P0 BRA `(.L_x_10506) ;  /* 0x0000000000048947 */ /* 0x000fea0003800000 */
[----:B------:R-:W-:Y:S01]  /*ae40*/  BPT.TRAP 0x1 ;  /* 0x000000040000795c */ /* 0x000fe20000300000 */
.L_x_10506:
[----:B------:R-:W-:Y:S01]  /*ae50*/  VIADD R3, R2, 0x15400 ;  /* 0x0001540002037836 */ /* 0x000fe20000000000 */
[----:B------:R-:W-:-:S04]  /*ae60*/  LEA R44, R44, R2, 0xc ;  /* 0x000000022c2c7211 */ /* 0x000fc800078e60ff */
[----:B------:R-:W-:Y:S01]  /*ae70*/  SHF.R.U32.HI R3, RZ, 0x4, R3 ;  /* 0x00000004ff037819 */ /* 0x000fe20000011603 */
[----:B------:R-:W-:-:S03]  /*ae80*/  VIADD R44, R44, 0xc400 ;  /* 0x0000c4002c2c7836 */ /* 0x000fc60000000000 */
[----:B------:R-:W-:Y:S02]  /*ae90*/  LOP3.LUT R3, R3, 0x3fff, RZ, 0xc0, !PT ;  /* 0x00003fff03037812 */ /* 0x000fe400078ec0ff */
[----:B------:R-:W-:Y:S02]  /*aea0*/  SHF.R.U32.HI R44, RZ, 0x4, R44 ;  /* 0x00000004ff2c7819 */ /* 0x000fe4000001162c */
[----:B------:R-:W-:Y:S02]  /*aeb0*/  LOP3.LUT R3, R3, 0x10000, RZ, 0xfc, !PT ;  /* 0x0001000003037812 */ /* 0x000fe400078efcff */
[----:B------:R-:W-:-:S03]  /*aec0*/  LOP3.LUT R44, R44, 0x3fff, RZ, 0xc0, !PT ;  /* 0x00003fff2c2c7812 */ /* 0x000fc600078ec0ff */
[----:B------:R2:W-:Y:S01]  /*aed0*/  STL [R1+0x70], R3 ;  /* 0x0000700301007387 */ /* 0x0005e20000100800 */
[----:B-1----:R-:W-:Y:S05]  /*aee0*/  @P1 BRA `(.L_x_10507) ;  /* 0x0000000000081947 */ /* 0x002fea0003800000 */
[----:B------:R-:W1:Y:S02]  /*aef0*/  SYNCS.PHASECHK.TRANS64.TRYWAIT P1, [R0+URZ+0x2d830], R5 ;  /* 0x02d83005000075a7 */ /* 0x000e64000802017f */
[----:B-1----:R-:W-:Y:S05]  /*af00*/  @!P1 BRA `(.L_x_10508) ;  /* 0x000000f4008c9947 */ /* 0x002fea0003800000 */
.L_x_10507:
[----:B--2---:R-:W2:Y:S01]  /*af10*/  LDL R3, [R1+0x70] ;  /* 0x0000700001037983 */ /* 0x004ea20000100800 */
[----:B01----:R-:W-:Y:S01]  /*af20*/  IMAD.MOV.U32 R5, RZ, RZ, -0x7fffffe0 ;  /* 0x80000020ff057424 */ /* 0x003fe200078e00ff */
[----:B------:R-:W-:Y:S01]  /*af30*/  LOP3.LUT R8, R44, 0x10000, RZ, 0xfc, !PT ;  /* 0x000100002c087812 */ /* 0x000fe200078efcff */
[----:B------:R-:W-:Y:S05]  /*af40*/  WARPSYNC.ALL ;  /* 0x0000000000007948 */ /* 0x000fea0003800000 */
[----:B------:R-:W-:Y:S01]  /*af50*/  MOV R9, 0x80000020 ;  /* 0x8000002000097802 */ /* 0x000fe20000000f00 */
[----:B------:R-:W-:Y:S01]  /*af60*/  WARPGROUP.ARRIVE ;  /* 0x00000000000079c5 */ /* 0x000fe20000000000 */
[----:B------:R-:W-:Y:S01]  /*af70*/  R2UR UR7, R5 ;  /* 0x00000000050772ca */ /* 0x000fe200000e0000 */
[C---:B------:R-:W-:Y:S01]  /*af80*/  VIADD R20, R8.reuse, 0x2 ;  /* 0x0000000208147836 */ /* 0x040fe20000000000 */
[C---:B------:R-:W-:Y:S01]  /*af90*/  R2UR UR4, R8.reuse ;  /* 0x00000000080472ca */ /* 0x040fe200000e0000 */
[----:B------:R-:W-:Y:S01]  /*afa0*/  IMAD.MOV.U32 R7, RZ, RZ, -0x7fffffe0 ;  /* 0x80000020ff077424 */ /* 0x000fe200078e00ff */
[----:B------:R-:W-:Y:S01]  /*afb0*/  R2UR UR5, R9 ;  /* 0x00000000090572ca */ /* 0x000fe200000e0000 */
[C---:B------:R-:W-:Y:S01]  /*afc0*/  VIADD R14, R8.reuse, 0x300 ;  /* 0x00000300080e7836 */ /* 0x040fe20000000000 */
[----:B------:R-:W-:Y:S01]  /*afd0*/  MOV R21, 0x80000020 ;  /* 0x8000002000157802 */ /* 0x000fe20000000f00 */
[C---:B------:R-:W-:Y:S01]  /*afe0*/  VIADD R12, R8.reuse, 0x302 ;  /* 0x00000302080c7836 */ /* 0x040fe20000000000 */
[----:B------:R-:W-:Y:S01]  /*aff0*/  MOV R15, 0x80000020 ;  /* 0x80000020000f7802 */ /* 0x000fe20000000f00 */
[----:B------:R-:W-:Y:S01]  /*b000*/  VIADD R10, R8, 0x600 ;  /* 0x00000600080a7836 */ /* 0x000fe20000000000 */
[----:B------:R-:W-:Y:S01]  /*b010*/  MOV R13, 0x80000020 ;  /* 0x80000020000d7802 */ /* 0x000fe20000000f00 */
[----:B------:R-:W-:Y:S01]  /*b020*/  IMAD.MOV.U32 R5, RZ, RZ, -0x7fffffe0 ;  /* 0x80000020ff057424 */ /* 0x000fe200078e00ff */
[----:B------:R-:W-:Y:S01]  /*b030*/  MOV R11, 0x80000020 ;  /* 0x80000020000b7802 */ /* 0x000fe20000000f00 */
[----:B------:R0:W-:Y:S01]  /*b040*/  STL.64 [R1+0x10], R8 ;  /* 0x0000100801007387 */ /* 0x0001e20000100a00 */
[----:B------:R-:W-:-:S03]  /*b050*/  IMAD.MOV.U32 R135, RZ, RZ, RZ ;  /* 0x000000ffff877224 */ /* 0x000fc600078e00ff */
[----:B------:R0:W-:Y:S04]  /*b060*/  STL.64 [R1+0x58], R20 ;  /* 0x0000581401007387 */ /* 0x0001e80000100a00 */
[----:B------:R0:W-:Y:S04]  /*b070*/  STL.64 [R1+0x40], R14 ;  /* 0x0000400e01007387 */ /* 0x0001e80000100a00 */
[----:B------:R0:W-:Y:S04]  /*b080*/  STL.64 [R1+0x38], R12 ;  /* 0x0000380c01007387 */ /* 0x0001e80000100a00 */
[----:B------:R0:W-:Y:S01]  /*b090*/  STL.64 [R1+0x30], R10 ;  /* 0x0000300a01007387 */ /* 0x0001e20000100a00 */
[----:B--2---:R-:W-:-:S04]  /*b0a0*/  IMAD R4, R141, 0x600, R3 ;  /* 0x000006008d047824 */ /* 0x004fc800078e0203 */
[C---:B------:R-:W-:Y:S01]  /*b0b0*/  VIADD R6, R4.reuse, 0x2 ;  /* 0x0000000204067836 */ /* 0x040fe20000000000 */
[----:B------:R-:W-:-:S13]  /*b0c0*/  R2UR UR6, R4 ;  /* 0x00000000040672ca */ /* 0x000fda00000e0000 */
[----:B------:R-:W-:Y:S01]  /*b0d0*/  HGMMA.64x128x16.F32 R24, gdesc[UR4], RZ, !UPT, gsb0 ;  /* 0x01e00000041879f0 */ /* 0x000fe2000c0008ff */
[----:B------:R-:W-:Y:S01]  /*b0e0*/  R2UR UR6, R6 ;  /* 0x00000000060672ca */ /* 0x000fe200000e0000 */
[----:B------:R-:W-:Y:S01]  /*b0f0*/  VIADD R6, R4, 0x200 ;  /* 0x0000020004067836 */ /* 0x000fe20000000000 */
[----:B------:R-:W-:Y:S01]  /*b100*/  R2UR UR7, R7 ;  /* 0x00000000070772ca */ /* 0x000fe200000e0000 */
[----:B------:R-:W-:Y:S01]  /*b110*/  IMAD.MOV.U32 R7, RZ, RZ, -0x7fffffe0 ;  /* 0x80000020ff077424 */ /* 0x000fe200078e00ff */
[----:B------:R-:W-:Y:S02]  /*b120*/  R2UR UR4, R20 ;  /* 0x00000000140472ca */ /* 0x000fe400000e0000 */
[----:B------:R-:W-:Y:S01]  /*b130*/  R2UR UR5, R21 ;  /* 0x00000000150572ca */ /* 0x000fe200000e0000 */
[----:B------:R-:W-:Y:S02]  /*b140*/  WARPGROUP.DEPBAR.LE gsb0, 0x0 ;  /* 0x00008000000079c5 */ /* 0x000fe40000010000 */
[----:B------:R-:W-:-:S10]  /*b150*/  WARPGROUP.ARRIVE ;  /* 0x00000000000079c5 */ /* 0x000fd40000000000 */
[----:B------:R-:W-:Y:S01]  /*b160*/  HGMMA.64x128x16.F32 R24, gdesc[UR4], R24, gsb0 ;  /* 0x01e00000041879f0 */ /* 0x000fe20008000818 */
        /* <DEDUP_REMOVED lines=13> */
[----:B------:R-:W-:Y:S01]  /*b240*/  R2UR UR4, R12 ;  /* 0x000000000c0472ca */ /* 0x000fe200000e0000 */
[----:B------:R-:W-:Y:S01]  /*b250*/  VIADD R4, R4, 0x402 ;  /* 0x0000040204047836 */ /* 0x000fe20000000000 */
[----:B------:R-:W-:Y:S01]  /*b260*/  R2UR UR5, R13 ;  /* 0x000000000d0572ca */ /* 0x000fe200000e0000 */
[----:B------:R-:W-:Y:S02]  /*b270*/  WARPGROUP.DEPBAR.LE gsb0, 0x0 ;  /* 0x00008000000079c5 */ /* 0x000fe40000010000 */
[----:B------:R-:W-:-:S10]  /*b280*/  WARPGROUP.ARRIVE ;  /* 0x00000000000079c5 */ /* 0x000fd40000000000 */
[----:B------:R-:W-:Y:S01]  /*b290*/  HGMMA.64x128x16.F32 R24, gdesc[UR4], R24, gsb0 ;  /* 0x01e00000041879f0 */ /* 0x000fe20008000818 */
[----:B------:R-:W-:Y:S01]  /*b2a0*/  R2UR UR6, R6 ;  /* 0x00000000060672ca */ /* 0x000fe200000e0000 */
[----:B------:R-:W-:Y:S01]  /*b2b0*/  VIADD R6, R8, 0x602 ;  /* 0x0000060208067836 */ /* 0x000fe20000000000 */
[----:B------:R-:W-:Y:S02]  /*b2c0*/  R2UR UR7, R7 ;  /* 0x00000000070772ca */ /* 0x000fe400000e0000 */
[----:B------:R-:W-:Y:S02]  /*b2d0*/  R2UR UR4, R10 ;  /* 0x000000000a0472ca */ /* 0x000fe400000e0000 */
[----:B------:R-:W-:Y:S02]  /*b2e0*/  R2UR UR5, R11 ;  /* 0x000000000b0572ca */ /* 0x000fe400000e0000 */
[----:B------:R-:W-:-:S05]  /*b2f0*/  MOV R7, 0x80000020 ;  /* 0x8000002000077802 */ /* 0x000fca0000000f00 */
[----:B------:R0:W-:Y:S01]  /*b300*/  STL.64 [R1+0x28], R6 ;  /* 0x0000280601007387 */ /* 0x0001e20000100a00 */
[----:B------:R-:W-:Y:S02]  /*b310*/  WARPGROUP.DEPBAR.LE gsb0, 0x0 ;  /* 0x00008000000079c5 */ /* 0x000fe40000010000 */
[----:B------:R-:W-:-:S06]  /*b320*/  WARPGROUP.ARRIVE ;  /* 0x00000000000079c5 */ /* 0x000fcc0000000000 */
[----:B------:R-:W-:Y:S01]  /*b330*/  HGMMA.64x128x16.F32 R24, gdesc[UR4], R24, gsb0 ;  /* 0x01e00000041879f0 */ /* 0x000fe20008000818 */
[----:B------:R-:W-:Y:S02]  /*b340*/  R2UR UR6, R4 ;  /* 0x00000000040672ca */ /* 0x000fe400000e0000 */
[----:B------:R-:W-:Y:S02]  /*b350*/  R2UR UR7, R5 ;  /* 0x00000000050772ca */ /* 0x000fe400000e0000 */
[----:B------:R-:W-:Y:S02]  /*b360*/  R2UR UR4, R6 ;  /* 0x00000000060472ca */ /* 0x000fe400000e0000 */
[----:B------:R-:W-:Y:S01]  /*b370*/  R2UR UR5, R7 ;  /* 0x00000000070572ca */ /* 0x000fe200000e0000 */
[----:B------:R-:W-:Y:S02]  /*b380*/  WARPGROUP.DEPBAR.LE gsb0, 0x0 ;  /* 0x00008000000079c5 */ /* 0x000fe40000010000 */
[----:B------:R-:W-:-:S10]  /*b390*/  WARPGROUP.ARRIVE ;  /* 0x00000000000079c5 */ /* 0x000fd40000000000 */
[----:B------:R-:W-:Y:S03]  /*b3a0*/  HGMMA.64x128x16.F32 R24, gdesc[UR4], R24, gsb0 ;  /* 0x01e00000041879f0 */ /* 0x000fe60008000818 */
[----:B------:R-:W-:Y:S02]  /*b3b0*/  WARPGROUP.DEPBAR.LE gsb0, 0x0 ;  /* 0x00008000000079c5 */ /* 0x000fe40000010000 */
[----:B0-----:R-:W-:Y:S05]  /*b3c0*/  @!P0 BRA `(.L_x_10509) ;  /* 0x0000000000048947 */ /* 0x001fea0003800000 */
[----:B------:R-:W-:Y:S01]  /*b3d0*/  BPT.TRAP 0x1 ;  /* 0x000000040000795c */ /* 0x000fe20000300000 */
.L_x_10509:
        /* <DEDUP_REMOVED lines=67> */
[----:B------:R-:W4:Y:S01]  /*b810*/  LDL R90, [R1+0x60] ;  /* 0x00006000015a7983 */ /* 0x000f220000100800 */
[----:B------:R-:W-:Y:S01]  /*b820*/  ULDC UR41, c[0x0][0x9d8] ;  /* 0x0002760000297ab9 */ /* 0x000fe20000000800 */
[----:B------:R-:W-:-:S02]  /*b830*/  ULDC UR44, c[0x0][0x988] ;  /* 0x00026200002c7ab9 */ /* 0x000fc40000000800 */
[----:B------:R-:W4:Y:S02]  /*b840*/  LDL R91, [R1+0x80] ;  /* 0x00008000015b7983 */ /* 0x000f240000100800 */
[----:B------:R-:W4:Y:S02]  /*b850*/  MUFU.TANH R9, R9 ;  /* 0x0000000900097308 */ /* 0x000f240000002400 */
[----:B------:R-:W4:Y:S06]  /*b860*/  LDL R89, [R1+0x68] ;  /* 0x0000680001597983 */ /* 0x000f2c0000100800 */
[----:B------:R-:W4:Y:S08]  /*b870*/  MUFU.TANH R15, R15 ;  /* 0x0000000f000f7308 */ /* 0x000f300000002400 */
        /* <DEDUP_REMOVED lines=26> */
[----:B------:R-:W4:Y:S01]  /*ba20*/  MUFU.TANH R43, R43 ;  /* 0x0000002b002b7308 */ /* 0x000f220000002400 */
[----:B--2---:R-:W-:-:S07]  /*ba30*/  IMAD.IADD R65, R88, 0x1, R101 ;  /* 0x0000000158417824 */ /* 0x004fce00078e0265 */
[----:B------:R-:W2:Y:S01]  /*ba40*/  MUFU.TANH R49, R49 ;  /* 0x0000003100317308 */ /* 0x000ea20000002400 */
[----:B------:R-:W-:-:S07]  /*ba50*/  IMAD R65, R144, -0x80, R65 ;  /* 0xffffff8090417824 */ /* 0x000fce00078e0241 */
[----:B------:R-:W2:Y:S01]  /*ba60*/  MUFU.TANH R44, R44 ;  /* 0x0000002c002c7308 */ /* 0x000ea20000002400 */
[----:B------:R-:W-:-:S07]  /*ba70*/  ISETP.GT.AND P4, PT, R65, RZ, PT ;  /* 0x000000ff4100720c */ /* 0x000fce0003f84270 */
[----:B------:R-:W2:Y:S01]  /*ba80*/  MUFU.TANH R50, R50 ;  /* 0x0000003200327308 */ /* 0x000ea20000002400 */
[----:B------:R-:W-:-:S07]  /*ba90*/  ISETP.GT.AND P5, PT, R65, 0x1, PT ;  /* 0x000000014100780c */ /* 0x000fce0003fa4270 */
[----:B------:R-:W2:Y:S01]  /*baa0*/  MUFU.TANH R47, R47 ;  /* 0x0000002f002f7308 */ /* 0x000ea20000002400 */
[----:B------:R-:W-:-:S07]  /*bab0*/  ISETP.GT.AND P1, PT, R65, 0x8, PT ;  /* 0x000000084100780c */ /* 0x000fce0003f24270 */
[----:B------:R-:W2:Y:S01]  /*bac0*/  MUFU.TANH R53, R53 ;  /* 0x0000003500357308 */ /* 0x000ea20000002400 */
[----:B0-----:R-:W-:-:S07]  /*bad0*/  FSEL R3, R3, -INF , P4 ;  /* 0xff80000003037808 */ /* 0x001fce0002000000 */
[----:B------:R-:W0:Y:S01]  /*bae0*/  MUFU.TANH R48, R48 ;  /* 0x0000003000307308 */ /* 0x000e220000002400 */
[----:B-1----:R-:W-:-:S07]  /*baf0*/  FSEL R4, R4, -INF , P5 ;  /* 0xff80000004047808 */ /* 0x002fce0002800000 */
[----:B------:R-:W1:Y:S01]  /*bb00*/  MUFU.TANH R54, R54 ;  /* 0x0000003600367308 */ /* 0x000e620000002400 */
[----:B------:R-:W-:-:S07]  /*bb10*/  ISETP.GT.AND P2, PT, R65, 0x9, PT ;  /* 0x000000094100780c */ /* 0x000fce0003f44270 */
[----:B------:R-:W1:Y:S01]  /*bb20*/  MUFU.TANH R51, R51 ;  /* 0x0000003300337308 */ /* 0x000e620000002400 */
[----:B---3--:R-:W-:-:S07]  /*bb30*/  FSEL R7, R7, -INF , P1 ;  /* 0xff80000007077808 */ /* 0x008fce0000800000 */
[----:B------:R-:W3:Y:S01]  /*bb40*/  MUFU.TANH R57, R57 ;  /* 0x0000003900397308 */ /* 0x000ee20000002400 */
[----:B------:R-:W-:-:S07]  /*bb50*/  FMNMX.FTZ R70, R3, R4, !PT ;  /* 0x0000000403467209 */ /* 0x000fce0007810000 */
[----:B------:R-:W3:Y:S01]  /*bb60*/  MUFU.TANH R52, R52 ;  /* 0x0000003400347308 */ /* 0x000ee20000002400 */
[----:B------:R-:W-:-:S07]  /*bb70*/  ISETP.GT.AND P3, PT, R65, 0x10, PT ;  /* 0x000000104100780c */ /* 0x000fce0003f64270 */
[----:B------:R-:W3:Y:S01]  /*bb80*/  MUFU.TANH R58, R58 ;  /* 0x0000003a003a7308 */ /* 0x000ee20000002400 */
[----:B----4-:R-:W-:-:S07]  /*bb90*/  FSEL R8, R8, -INF , P2 ;  /* 0xff80000008087808 */ /* 0x010fce0001000000 */
[----:B------:R-:W4:Y:S01]  /*bba0*/  MUFU.TANH R55, R55 ;  /* 0x0000003700377308 */ /* 0x000f220000002400 */
[----:B------:R-:W-:Y:S01]  /*bbb0*/  FMNMX.FTZ R69, R7, R70, !PT ;  /* 0x0000004607457209 */ /* 0x000fe20007810000 */
[----:B------:R-:W-:Y:S01]  /*bbc0*/  FMUL.FTZ R66, R81, UR4 ;  /* 0x0000000451427c20 */ /* 0x000fe20008410000 */
[----:B------:R-:W-:-:S05]  /*bbd0*/  FSEL R5, R5, -INF , P4 ;  /* 0xff80000005057808 */ /* 0x000fca0002000000 */
[----:B------:R-:W4:Y:S01]  /*bbe0*/  MUFU.TANH R61, R61 ;  /* 0x0000003d003d7308 */ /* 0x000f220000002400 */
[----:B------:R-:W-:-:S07]  /*bbf0*/  ISETP.GT.AND P4, PT, R65, 0x11, PT ;  /* 0x000000114100780c */ /* 0x000fce0003f84270 */
[----:B------:R-:W4:Y:S01]  /*bc00*/  MUFU.TANH R56, R56 ;  /* 0x0000003800387308 */ /* 0x000f220000002400 */
[----:B------:R-:W-:Y:S01]  /*bc10*/  FSEL R11, R11, -INF , P3 ;  /* 0xff8000000b0b7808 */ /* 0x000fe20001800000 */
[----:B------:R-:W-:Y:S01]  /*bc20*/  FMUL.FTZ R67, R84, UR4 ;  /* 0x0000000454437c20 */ /* 0x000fe20008410000 */
[----:B------:R-:W-:-:S05]  /*bc30*/  FMNMX.FTZ R70, R8, R69, !PT ;  /* 0x0000004508467209 */ /* 0x000fca0007810000 */
[----:B------:R-:W4:Y:S01]  /*bc40*/  MUFU.TANH R62, R62 ;  /* 0x0000003e003e7308 */ /* 0x000f220000002400 */
[----:B------:R-:W-:-:S07]  /*bc50*/  FSEL R69, R6, -INF , P5 ;  /* 0xff80000006457808 */ /* 0x000fce0002800000 */
[----:B------:R-:W4:Y:S01]  /*bc60*/  MUFU.TANH R59, R59 ;  /* 0x0000003b003b7308 */ /* 0x000f220000002400 */
[----:B------:R-:W-:Y:S01]  /*bc70*/  ISETP.GT.AND P5, PT, R65, 0x18, PT ;  /* 0x000000184100780c */ /* 0x000fe20003fa4270 */
[----:B------:R-:W-:Y:S01]  /*bc80*/  FMUL.FTZ R68, R85, UR4 ;  /* 0x0000000455447c20 */ /* 0x000fe20008410000 */
[----:B------:R-:W-:-:S05]  /*bc90*/  FSEL R12, R12, -INF , P4 ;  /* 0xff8000000c0c7808 */ /* 0x000fca0002000000 */
[----:B------:R-:W4:Y:S01]  /*bca0*/  MUFU.TANH R64, R64 ;  /* 0x0000004000407308 */ /* 0x000f220000002400 */
[----:B------:R-:W-:-:S07]  /*bcb0*/  FMNMX.FTZ R71, R11, R70, !PT ;  /* 0x000000460b477209 */ /* 0x000fce0007810000 */
[----:B------:R-:W4:Y:S01]  /*bcc0*/  MUFU.TANH R60, R60 ;  /* 0x0000003c003c7308 */ /* 0x000f220000002400 */
[----:B------:R-:W-:Y:S01]  /*bcd0*/  FSEL R70, R9, -INF , P1 ;  /* 0xff80000009467808 */ /* 0x000fe20000800000 */
[----:B------:R-:W-:Y:S01]  /*bce0*/  FMUL.FTZ R78, R82, UR4 ;  /* 0x00000004524e7c20 */ /* 0x000fe20008410000 */
[----:B------:R-:W-:Y:S01]  /*bcf0*/  ISETP.GT.AND P1, PT, R65, 0x19, PT ;  /* 0x000000194100780c */ /* 0x000fe20003f24270 */
[----:B------:R-:W-:Y:S01]  /*bd00*/  FMUL.FTZ R86, R86, UR4 ;  /* 0x0000000456567c20 */ /* 0x000fe20008410000 */
[----:B------:R-:W-:Y:S01]  /*bd10*/  FSEL R15, R15, -INF , P5 ;  /* 0xff8000000f0f7808 */ /* 0x000fe20002800000 */
[----:B------:R-:W4:Y:S01]  /*bd20*/  LDL R88, [R1+0x64] ;  /* 0x0000640001587983 */ /* 0x000f220000100800 */
[----:B------:R-:W-:Y:S01]  /*bd30*/  FMNMX.FTZ R6, R12, R71, !PT ;  /* 0x000000470c067209 */ /* 0x000fe20007810000 */
[----:B------:R-:W-:Y:S01]  /*bd40*/  MUFU.TANH R63, R63 ;  /* 0x0000003f003f7308 */ /* 0x000fe20000002400 */
        /* <DEDUP_REMOVED lines=10> */
[----:B------:R-:W-:Y:S02]  /*bdf0*/  FSEL R26, R26, -INF , P3 ;  /* 0xff8000001a1a7808 */ /* 0x000fe40001800000 */
        /* <DEDUP_REMOVED lines=43> */
[----:B--2---:R-:W-:Y:S02]  /*c0b0*/  FSEL R49, R49, -INF , P4 ;  /* 0xff80000031317808 */ /* 0x004fe40002000000 */
        /* <DEDUP_REMOVED lines=9> */
[----:B0-----:R-:W-:Y:S02]  /*c150*/  FSEL R48, R48, -INF , P3 ;  /* 0xff80000030307808 */ /* 0x001fe40001800000 */
[----:B------:R-:W-:Y:S02]  /*c160*/  ISETP.GT.AND P3, PT, R65, 0x60, PT ;  /* 0x000000604100780c */ /* 0x000fe40003f64270 */
[----:B-1----:R-:W-:Y:S02]  /*c170*/  FSEL R54, R54, -INF , P2 ;  /* 0xff80000036367808 */ /* 0x002fe40001000000 */
[----:B------:R-:W-:-:S02]  /*c180*/  FMNMX.FTZ R9, R53, R6, !PT ;  /* 0x0000000635097209 */ /* 0x000fc40007810000 */
[----:B------:R-:W-:Y:S02]  /*c190*/  FSEL R51, R51, -INF , P4 ;  /* 0xff80000033337808 */ /* 0x000fe40002000000 */
[----:B------:R-:W-:Y:S02]  /*c1a0*/  ISETP.GT.AND P4, PT, R65, 0x61, PT ;  /* 0x000000614100780c */ /* 0x000fe40003f84270 */
[----:B---3--:R-:W-:Y:S02]  /*c1b0*/  FSEL R57, R57, -INF , P3 ;  /* 0xff80000039397808 */ /* 0x008fe40001800000 */
[----:B------:R-:W-:Y:S01]  /*c1c0*/  FMNMX.FTZ R6, R54, R9, !PT ;  /* 0x0000000936067209 */ /* 0x000fe20007810000 */
[----:B------:R-:W0:Y:S01]  /*c1d0*/  MUFU.TANH R66, R66 ;  /* 0x0000004200427308 */ /* 0x000e220000002400 */
[----:B------:R-:W-:Y:S02]  /*c1e0*/  FSEL R52, R52, -INF , P5 ;  /* 0xff80000034347808 */ /* 0x000fe40002800000 */
[----:B------:R-:W-:-:S02]  /*c1f0*/  ISETP.GT.AND P5, PT, R65, 0x68, PT ;  /* 0x000000684100780c */ /* 0x000fc40003fa4270 */
[----:B------:R-:W-:Y:S02]  /*c200*/  FSEL R58, R58, -INF , P4 ;  /* 0xff8000003a3a7808 */ /* 0x000fe40002000000 */
[----:B------:R-:W-:Y:S01]  /*c210*/  FMNMX.FTZ R9, R57, R6, !PT ;  /* 0x0000000639097209 */ /* 0x000fe20007810000 */
[----:B------:R-:W1:Y:S01]  /*c220*/  MUFU.TANH R67, R67 ;  /* 0x0000004300437308 */ /* 0x000e620000002400 */
[----:B----4-:R-:W-:Y:S02]  /*c230*/  FSEL R55, R55, -INF , P1 ;  /* 0xff80000037377808 */ /* 0x010fe40000800000 */
[----:B------:R-:W-:Y:S02]  /*c240*/  ISETP.GT.AND P1, PT, R65, 0x69, PT ;  /* 0x000000694100780c */ /* 0x000fe40003f24270 */
[----:B------:R-:W-:Y:S02]  /*c250*/  FSEL R61, R61, -INF , P5 ;  /* 0xff8000003d3d7808 */ /* 0x000fe40002800000 */
[----:B------:R-:W-:Y:S01]  /*c260*/  FMNMX.FTZ R6, R58, R9, !PT ;  /* 0x000000093a067209 */ /* 0x000fe20007810000 */
[----:B------:R-:W2:Y:S01]  /*c270*/  MUFU.TANH R68, R68 ;  /* 0x0000004400447308 */ /* 0x000ea20000002400 */
[----:B------:R-:W-:-:S02]  /*c280*/  FSEL R56, R56, -INF , P2 ;  /* 0xff80000038387808 */ /* 0x000fc40001000000 */
[----:B------:R-:W-:Y:S02]  /*c290*/  ISETP.GT.AND P2, PT, R65, 0x70, PT ;  /* 0x000000704100780c */ /* 0x000fe40003f44270 */
[----:B------:R-:W-:Y:S02]  /*c2a0*/  FSEL R62, R62, -INF , P1 ;  /* 0xff8000003e3e7808 */ /* 0x000fe40000800000 */
[----:B------:R-:W-:Y:S02]  /*c2b0*/  FMNMX.FTZ R9, R61, R6, !PT ;  /* 0x000000063d097209 */ /* 0x000fe40007810000 */
[----:B------:R-:W-:Y:S02]  /*c2c0*/  FSEL R59, R59, -INF , P3 ;  /* 0xff8000003b3b7808 */ /* 0x000fe40001800000 */
[----:B------:R-:W-:Y:S02]  /*c2d0*/  ISETP.GT.AND P3, PT, R65, 0x71, PT ;  /* 0x000000714100780c */ /* 0x000fe40003f64270 */
[----:B------:R-:W-:-:S02]  /*c2e0*/  FSEL R64, R64, -INF , P2 ;  /* 0xff80000040407808 */ /* 0x000fc40001000000 */
[----:B------:R-:W-:Y:S02]  /*c2f0*/  FMNMX.FTZ R9, R62, R9, !PT ;  /* 0x000000093e097209 */ /* 0x000fe40007810000 */
[----:B------:R-:W-:Y:S02]  /*c300*/  FSEL R60, R60, -INF , P4 ;  /* 0xff8000003c3c7808 */ /* 0x000fe40002000000 */
[----:B------:R-:W-:Y:S02]  /*c310*/  ISETP.GT.AND P4, PT, R65, 0x78, PT ;  /* 0x000000784100780c */ /* 0x000fe40003f84270 */
[----:B0-----:R-:W-:Y:S02]  /*c320*/  FSEL R66, R66, -INF , P3 ;  /* 0xff80000042427808 */ /* 0x001fe40001800000 */
[----:B------:R-:W-:Y:S02]  /*c330*/  FMNMX.FTZ R9, R64, R9, !PT ;  /* 0x0000000940097209 */ /* 0x000fe40007810000 */
[----:B------:R-:W-:-:S02]  /*c340*/  FSEL R63, R63, -INF , P5 ;  /* 0xff8000003f3f7808 */ /* 0x000fc40002800000 */
[----:B------:R-:W-:Y:S02]  /*c350*/  ISETP.GT.AND P5, PT, R65, 0x79, PT ;  /* 0x000000794100780c */ /* 0x000fe40003fa4270 */
[----:B-1----:R-:W-:Y:S02]  /*c360*/  FSEL R67, R67, -INF , P4 ;  /* 0xff80000043437808 */ /* 0x002fe40002000000 */
[----:B------:R-:W-:Y:S02]  /*c370*/  FMNMX.FTZ R6, R66, R9, !PT ;  /* 0x0000000942067209 */ /* 0x000fe40007810000 */
[----:B--2---:R-:W-:Y:S02]  /*c380*/  FSEL R68, R68, -INF , P5 ;  /* 0xff80000044447808 */ /* 0x004fe40002800000 */
[----:B------:R-:W-:-:S04]  /*c390*/  FMNMX.FTZ R9, R67, R6, !PT ;  /* 0x0000000643097209 */ /* 0x000fc80007810000 */
[----:B------:R-:W-:-:S05]  /*c3a0*/  FMNMX.FTZ R9, R68, R9, !PT ;  /* 0x0000000944097209 */ /* 0x000fca0007810000 */
[----:B------:R-:W0:Y:S02]  /*c3b0*/  SHFL.BFLY PT, R6, R9, 0x2, 0x1f ;  /* 0x0c401f0009067f89 */ /* 0x000e2400000e0000 */
[----:B0-----:R-:W-:-:S05]  /*c3c0*/  FMNMX.FTZ R71, R9, R6, !PT ;  /* 0x0000000609477209 */ /* 0x001fca0007810000 */
[----:B------:R-:W0:Y:S02]  /*c3d0*/  SHFL.BFLY PT, R6, R71, 0x1, 0x1f ;  /* 0x0c201f0047067f89 */ /* 0x000e2400000e0000 */
[----:B0-----:R-:W-:-:S04]  /*c3e0*/  FMNMX.FTZ R6, R71, R6, !PT ;  /* 0x0000000647067209 */ /* 0x001fc80007810000 */
[C---:B------:R-:W-:Y:S01]  /*c3f0*/  FSETP.NEU.FTZ.AND P6, PT, R6.reuse, -INF , PT ;  /* 0xff8000000600780b */ /* 0x040fe20003fdd000 */
[----:B------:R-:W-:-:S05]  /*c400*/  FMUL.FTZ R65, R6, UR45 ;  /* 0x0000002d06417c20 */ /* 0x000fca0008410000 */
[----:B------:R-:W-:-:S05]  /*c410*/  FSEL R65, R65, RZ, P6 ;  /* 0x000000ff41417208 */ /* 0x000fca0003000000 */
[--C-:B------:R-:W-:Y:S01]  /*c420*/  FFMA.FTZ R71, R3, UR45, -R65.reuse ;  /* 0x0000002d03477c23 */ /* 0x100fe20008010841 */
[----:B------:R-:W-:Y:S01]  /*c430*/  FMNMX.FTZ R3, R5, R69, !PT ;  /* 0x0000004505037209 */ /* 0x000fe20007810000 */
[----:B------:R-:W-:-:S03]  /*c440*/  FFMA.FTZ R77, R8, UR45, -R65 ;  /* 0x0000002d084d7c23 */ /* 0x000fc60008010841 */
[----:B------:R-:W-:-:S04]  /*c450*/  FMNMX.FTZ R3, R70, R3, !PT ;  /* 0x0000000346037209 */ /* 0x000fc80007810000 */
        /* <DEDUP_REMOVED lines=16> */
[----:B------:R-:W-:Y:S01]  /*c560*/  FMNMX.FTZ R8, R48, R3, !PT ;  /* 0x0000000330087209 */ /* 0x000fe20007810000 */
[----:B------:R-:W-:-:S03]  /*c570*/  FMUL.FTZ R84, R79, UR4 ;  /* 0x000000044f547c20 */ /* 0x000fc60008410000 */
[----:B------:R-:W-:-:S04]  /*c580*/  FMNMX.FTZ R3, R51, R8, !PT ;  /* 0x0000000833037209 */ /* 0x000fc80007810000 */
[----:B------:R-:W-:Y:S01]  /*c590*/  FMNMX.FTZ R8, R52, R3, !PT ;  /* 0x0000000334087209 */ /* 0x000fe20007810000 */
[----:B------:R-:W0:Y:S01]  /*c5a0*/  MUFU.TANH R84, R84 ;  /* 0x0000005400547308 */ /* 0x000e220000002400 */
[----:B------:R-:W-:Y:S02]  /*c5b0*/  FMUL.FTZ R85, R83, UR4 ;  /* 0x0000000453557c20 */ /* 0x000fe40008410000 */
[----:B------:R-:W-:-:S04]  /*c5c0*/  FMNMX.FTZ R3, R55, R8, !PT ;  /* 0x0000000837037209 */ /* 0x000fc80007810000 */
[----:B------:R-:W-:Y:S01]  /*c5d0*/  FMNMX.FTZ R8, R56, R3, !PT ;  /* 0x0000000338087209 */ /* 0x000fe20007810000 */
[----:B------:R-:W1:Y:S01]  /*c5e0*/  MUFU.TANH R78, R78 ;  /* 0x0000004e004e7308 */ /* 0x000e620000002400 */
[----:B------:R-:W-:Y:S02]  /*c5f0*/  FMUL.FTZ R9, R87, UR4 ;  /* 0x0000000457097c20 */ /* 0x000fe40008410000 */
[----:B------:R-:W-:-:S05]  /*c600*/  FMNMX.FTZ R3, R59, R8, !PT ;  /* 0x000000083b037209 */ /* 0x000fca0007810000 */
[----:B------:R-:W2:Y:S01]  /*c610*/  MUFU.TANH R85, R85 ;  /* 0x0000005500557308 */ /* 0x000ea20000002400 */
[----:B------:R-:W-:Y:S02]  /*c620*/  FMNMX.FTZ R8, R60, R3, !PT ;  /* 0x000000033c087209 */ /* 0x000fe40007810000 */
[----:B0-----:R-:W-:-:S05]  /*c630*/  FSEL R84, R84, -INF , P1 ;  /* 0xff80000054547808 */ /* 0x001fca0000800000 */
[----:B------:R-:W0:Y:S01]  /*c640*/  MUFU.TANH R86, R86 ;  /* 0x0000005600567308 */ /* 0x000e220000002400 */
[----:B------:R-:W-:Y:S02]  /*c650*/  FMNMX.FTZ R3, R63, R8, !PT ;  /* 0x000000083f037209 */ /* 0x000fe40007810000 */
[----:B-1----:R-:W-:-:S05]  /*c660*/  FSEL R83, R78, -INF , P2 ;  /* 0xff8000004e537808 */ /* 0x002fca0001000000 */
[----:B------:R-:W1:Y:S01]  /*c670*/  MUFU.TANH R9, R9 ;  /* 0x0000000900097308 */ /* 0x000e620000002400 */
[----:B------:R-:W-:Y:S02]  /*c680*/  FMNMX.FTZ R8, R84, R3, !PT ;  /* 0x0000000354087209 */ /* 0x000fe40007810000 */
[----:B--2---:R-:W-:Y:S02]  /*c690*/  FSEL R85, R85, -INF , P3 ;  /* 0xff80000055557808 */ /* 0x004fe40001800000 */
[----:B------:R-:W-:Y:S02]  /*c6a0*/  FMNMX.FTZ R8, R83, R8, !PT ;  /* 0x0000000853087209 */ /* 0x000fe40007810000 */
[----:B0-----:R-:W-:Y:S02]  /*c6b0*/  FSEL R86, R86, -INF , P4 ;  /* 0xff80000056567808 */ /* 0x001fe40002000000 */
[----:B------:R-:W-:-:S04]  /*c6c0*/  FMNMX.FTZ R3, R85, R8, !PT ;  /* 0x0000000855037209 */ /* 0x000fc80007810000 */
[----:B------:R-:W-:Y:S02]  /*c6d0*/  FMNMX.FTZ R8, R86, R3, !PT ;  /* 0x0000000356087209 */ /* 0x000fe40007810000 */
[----:B-1----:R-:W-:-:S04]  /*c6e0*/  FSEL R87, R9, -INF , P5 ;  /* 0xff80000009577808 */ /* 0x002fc80002800000 */
[----:B------:R-:W-:Y:S01]  /*c6f0*/  FMNMX.FTZ R3, R87, R8, !PT ;  /* 0x0000000857037209 */ /* 0x000fe20007810000 */
[----:B------:R-:W-:-:S04]  /*c700*/  FFMA.FTZ R72, R12, UR45, -R65 ;  /* 0x0000002d0c487c23 */ /* 0x000fc80008010841 */
[----:B------:R-:W0:Y:S02]  /*c710*/  SHFL.BFLY PT, R12, R3, 0x2, 0x1f ;  /* 0x0c401f00030c7f89 */ /* 0x000e2400000e0000 */
[----:B0-----:R-:W-:-:S05]  /*c720*/  FMNMX.FTZ R12, R3, R12, !PT ;  /* 0x0000000c030c7209 */ /* 0x001fca0007810000 */
[----:B------:R-:W0:Y:S01]  /*c730*/  SHFL.BFLY PT, R9, R12, 0x1, 0x1f ;  /* 0x0c201f000c097f89 */ /* 0x000e2200000e0000 */
        /* <DEDUP_REMOVED lines=9> */
[----:B0-----:R-:W-:-:S04]  /*c7d0*/  FMNMX.FTZ R9, R12, R9, !PT ;  /* 0x000000090c097209 */ /* 0x001fc80007810000 */
[C---:B------:R-:W-:Y:S01]  /*c7e0*/  FSETP.NEU.FTZ.AND P1, PT, R9.reuse, -INF , PT ;  /* 0xff8000000900780b */ /* 0x040fe20003f3d000 */
[----:B------:R-:W-:-:S05]  /*c7f0*/  FMUL.FTZ R54, R9, UR45 ;  /* 0x0000002d09367c20 */ /* 0x000fca0008410000 */
[----:B------:R-:W-:Y:S01]  /*c800*/  FSEL R54, R54, RZ, P1 ;  /* 0x000000ff36367208 */ /* 0x000fe20000800000 */
[----:B------:R-:W-:Y:S01]  /*c810*/  MUFU.EX2 R71, R71 ;  /* 0x0000004700477308 */ /* 0x000fe20000000800 */
[----:B------:R-:W-:-:S03]  /*c820*/  FFMA.FTZ R82, R46, UR45, -R65 ;  /* 0x0000002d2e527c23 */ /* 0x000fc60008010841 */
[--C-:B------:R-:W-:Y:S01]  /*c830*/  FFMA.FTZ R15, R5, UR45, -R54.reuse ;  /* 0x0000002d050f7c23 */ /* 0x100fe20008010836 */
[----:B------:R-:W-:-:S03]  /*c840*/  FFMA.FTZ R61, R69, UR45, -R54 ;  /* 0x0000002d453d7c23 */ /* 0x000fc60008010836 */
[----:B------:R-:W0:Y:S01]  /*c850*/  MUFU.EX2 R73, R73 ;  /* 0x0000004900497308 */ /* 0x000e220000000800 */
[--C-:B------:R-:W-:Y:S01]  /*c860*/  FFMA.FTZ R46, R62, UR45, -R65.reuse ;  /* 0x0000002d3e2e7c23 */ /* 0x100fe20008010841 */
[----:B------:R-:W-:Y:S01]  /*c870*/  FFMA.FTZ R62, R70, UR45, -R54 ;  /* 0x0000002d463e7c23 */ /* 0x000fe20008010836 */
[--C-:B------:R-:W-:Y:S01]  /*c880*/  FFMA.FTZ R4, R11, UR45, -R65.reuse ;  /* 0x0000002d0b047c23 */ /* 0x100fe20008010841 */
[--C-:B------:R-:W-:Y:S01]  /*c890*/  FFMA.FTZ R7, R33, UR45, -R65.reuse ;  /* 0x0000002d21077c23 */ /* 0x100fe20008010841 */
[----:B------:R-:W-:-:S03]  /*c8a0*/  FFMA.FTZ R33, R50, UR45, -R65 ;  /* 0x0000002d32217c23 */ /* 0x000fc60008010841 */
[----:B------:R-:W1:Y:S01]  /*c8b0*/  MUFU.EX2 R75, R75 ;  /* 0x0000004b004b7308 */ /* 0x000e620000000800 */
[----:B------:R-:W-:Y:S01]  /*c8c0*/  FFMA.FTZ R50, R66, UR45, -R65 ;  /* 0x0000002d42327c23 */ /* 0x000fe20008010841 */
[----:B------:R-:W-:-:S06]  /*c8d0*/  FFMA.FTZ R66, R10, UR45, -R54 ;  /* 0x0000002d0a427c23 */ /* 0x000fcc0008010836 */
[----:B------:R-:W-:Y:S01]  /*c8e0*/  MUFU.EX2 R15, R15 ;  /* 0x0000000f000f7308 */ /* 0x000fe20000000800 */
[----:B------:R-:W-:-:S07]  /*c8f0*/  FFMA.FTZ R5, R13, UR45, -R54 ;  /* 0x0000002d0d057c23 */ /* 0x000fce0008010836 */
[----:B------:R-:W2:Y:S01]  /*c900*/  MUFU.EX2 R61, R61 ;  /* 0x0000003d003d7308 */ /* 0x000ea20000000800 */
[----:B------:R-:W-:-:S07]  /*c910*/  FFMA.FTZ R76, R20, UR45, -R65 ;  /* 0x0000002d144c7c23 */ /* 0x000fce0008010841 */
[----:B------:R-:W3:Y:S01]  /*c920*/  MUFU.EX2 R77, R77 ;  /* 0x0000004d004d7308 */ /* 0x000ee20000000800 */
[----:B------:R-:W-:Y:S01]  /*c930*/  FFMA.FTZ R20, R53, UR45, -R65 ;  /* 0x0000002d35147c23 */ /* 0x000fe20008010841 */
[----:B------:R-:W-:-:S06]  /*c940*/  FFMA.FTZ R53, R14, UR45, -R54 ;  /* 0x0000002d0e357c23 */ /* 0x000fcc0008010836 */
[----:B------:R-:W4:Y:S01]  /*c950*/  MUFU.EX2 R62, R62 ;  /* 0x0000003e003e7308 */ /* 0x000f220000000800 */
[----:B------:R-:W-:Y:S01]  /*c960*/  FFMA.FTZ R81, R30, UR45, -R65 ;  /* 0x0000002d1e517c23 */ /* 0x000fe20008010841 */
[----:B------:R-:W-:Y:S02]  /*c970*/  VIADD R12, R0, 0x2d840 ;  /* 0x0002d840000c7836 */ /* 0x000fe40000000000 */
[----:B0-----:R-:W-:-:S04]  /*c980*/  FADD.FTZ R14, R71, R73 ;  /* 0x00000049470e7221 */ /* 0x001fc80000010000 */
[----:B------:R-:W0:Y:S01]  /*c990*/  MUFU.EX2 R4, R4 ;  /* 0x0000000400047308 */ /* 0x000e220000000800 */
[--C-:B------:R-:W-:Y:S01]  /*c9a0*/  FFMA.FTZ R30, R37, UR45, -R65.reuse ;  /* 0x0000002d251e7c23 */ /* 0x100fe20008010841 */
[----:B------:R-:W-:Y:S01]  /*c9b0*/  MOV R13, UR38 ;  /* 0x00000026000d7c02 */ /* 0x000fe20008000f00 */
[----:B------:R-:W-:-:S05]  /*c9c0*/  FFMA.FTZ R37, R41, UR45, -R65 ;  /* 0x0000002d29257c23 */ /* 0x000fca0008010841 */
[----:B------:R-:W0:Y:S01]  /*c9d0*/  MUFU.EX2 R66, R66 ;  /* 0x0000004200427308 */ /* 0x000e220000000800 */
[--C-:B------:R-:W-:Y:S01]  /*c9e0*/  FFMA.FTZ R41, R57, UR45, -R65.reuse ;  /* 0x0000002d39297c23 */ /* 0x100fe20008010841 */
[----:B------:R-:W-:Y:S01]  /*c9f0*/  FFMA.FTZ R8, R49, UR45, -R65 ;  /* 0x0000002d31087c23 */ /* 0x000fe20008010841 */
[----:B------:R-:W-:-:S05]  /*ca00*/  FFMA.FTZ R57, R21, UR45, -R54 ;  /* 0x0000002d15397c23 */ /* 0x000fca0008010836 */
[----:B------:R-:W0:Y:S01]  /*ca10*/  MUFU.EX2 R72, R72 ;  /* 0x0000004800487308 */ /* 0x000e220000000800 */
[----:B-1----:R-:W-:Y:S01]  /*ca20*/  FADD.FTZ R14, R75, R14 ;  /* 0x0000000e4b0e7221 */ /* 0x002fe20000010000 */
[--C-:B------:R-:W-:Y:S01]  /*ca30*/  FFMA.FTZ R25, R25, UR45, -R65.reuse ;  /* 0x0000002d19197c23 */ /* 0x100fe20008010841 */
[----:B------:R-:W-:Y:S01]  /*ca40*/  FFMA.FTZ R49, R64, UR45, -R65 ;  /* 0x0000002d40317c23 */ /* 0x000fe20008010841 */
[----:B------:R-:W-:-:S04]  /*ca50*/  PRMT R12, R13, 0x654, R12 ;  /* 0x000006540d0c7816 */ /* 0x000fc8000000000c */
[----:B------:R-:W1:Y:S01]  /*ca60*/  MUFU.EX2 R5, R5 ;  /* 0x0000000500057308 */ /* 0x000e620000000800 */
[----:B------:R-:W-:Y:S01]  /*ca70*/  FFMA.FTZ R78, R42, UR45, -R65 ;  /* 0x0000002d2a4e7c23 */ /* 0x000fe20008010841 */
[----:B------:R-:W-:Y:S01]  /*ca80*/  FFMA.FTZ R64, R31, UR45, -R54 ;  /* 0x0000002d1f407c23 */ /* 0x000fe20008010836 */
[----:B--2---:R-:W-:Y:S01]  /*ca90*/  FADD.FTZ R13, R15, R61 ;  /* 0x0000003d0f0d7221 */ /* 0x004fe20000010000 */
[----:B------:R-:W-:-:S04]  /*caa0*/  FFMA.FTZ R42, R58, UR45, -R65 ;  /* 0x0000002d3a2a7c23 */ /* 0x000fc80008010841 */
[----:B------:R-:W2:Y:S01]  /*cab0*/  MUFU.EX2 R74, R74 ;  /* 0x0000004a004a7308 */ /* 0x000ea20000000800 */
[--C-:B------:R-:W-:Y:S01]  /*cac0*/  FFMA.FTZ R31, R39, UR45, -R54.reuse ;  /* 0x0000002d271f7c23 */ /* 0x100fe20008010836 */
[--C-:B------:R-:W-:Y:S01]  /*cad0*/  FFMA.FTZ R58, R24, UR45, -R54.reuse ;  /* 0x0000002d183a7c23 */ /* 0x100fe20008010836 */
[----:B------:R-:W-:Y:S01]  /*cae0*/  FFMA.FTZ R21, R36, UR45, -R54 ;  /* 0x0000002d24157c23 */ /* 0x000fe20008010836 */
[----:B---3--:R-:W-:Y:S01]  /*caf0*/  FADD.FTZ R39, R77, R14 ;  /* 0x0000000e4d277221 */ /* 0x008fe20000010000 */
[----:B------:R-:W-:-:S03]  /*cb00*/  FFMA.FTZ R26, R26, UR45, -R65 ;  /* 0x0000002d1a1a7c23 */ /* 0x000fc60008010841 */
[----:B------:R-:W3:Y:S01]  /*cb10*/  MUFU.EX2 R53, R53 ;  /* 0x0000003500357308 */ /* 0x000ee20000000800 */
[----:B------:R-:W-:Y:S01]  /*cb20*/  FFMA.FTZ R36, R47, UR45, -R54 ;  /* 0x0000002d2f247c23 */ /* 0x000fe20008010836 */
[----:B----4-:R-:W-:Y:S01]  /*cb30*/  FADD.FTZ R47, R62, R13 ;  /* 0x0000000d3e2f7221 */ /* 0x010fe20000010000 */
[----:B------:R-:W-:-:S05]  /*cb40*/  F2FP.F16.F32.PACK_AB R13, R61, R15 ;  /* 0x0000000f3d0d723e */ /* 0x000fca00000000ff */
[----:B------:R-:W4:Y:S01]  /*cb50*/  MUFU.EX2 R76, R76 ;  /* 0x0000004c004c7308 */ /* 0x000f220000000800 */
[----:B------:R-:W-:Y:S01]  /*cb60*/  FFMA.FTZ R27, R27, UR45, -R54 ;  /* 0x0000002d1b1b7c23 */ /* 0x000fe20008010836 */
[----:B0-----:R-:W-:Y:S01]  /*cb70*/  FADD.FTZ R61, R4, R39 ;  /* 0x00000027043d7221 */ /* 0x001fe20000010000 */
[----:B------:R-:W-:Y:S01]  /*cb80*/  FADD.FTZ R24, R66, R47 ;  /* 0x0000002f42187221 */ /* 0x000fe20000010000 */
[--C-:B------:R-:W-:Y:S01]  /*cb90*/  FFMA.FTZ R3, R67, UR45, -R65.reuse ;  /* 0x0000002d43037c23 */ /* 0x100fe20008010841 */
[----:B------:R-:W-:-:S03]  /*cba0*/  FFMA.FTZ R11, R68, UR45, -R65 ;  /* 0x0000002d440b7c23 */ /* 0x000fc60008010841 */
[----:B------:R-:W0:Y:S01]  /*cbb0*/  MUFU.EX2 R57, R57 ;  /* 0x0000003900397308 */ /* 0x000e220000000800 */
[----:B------:R-:W-:-:S07]  /*cbc0*/  FADD.FTZ R61, R72, R61 ;  /* 0x0000003d483d7221 */ /* 0x000fce0000010000 */
[----:B------:R-:W-:Y:S01]  /*cbd0*/  MUFU.EX2 R25, R25 ;  /* 0x0000001900197308 */ /* 0x000fe20000000800 */
[----:B-1----:R-:W-:Y:S01]  /*cbe0*/  FADD.FTZ R24, R5, R24 ;  /* 0x0000001805187221 */ /* 0x002fe20000010000 */
[----:B--2---:R-:W-:Y:S01]  /*cbf0*/  FADD.FTZ R61, R74, R61 ;  /* 0x0000003d4a3d7221 */ /* 0x004fe20000010000 */
[----:B------:R-:W-:-:S05]  /*cc00*/  FFMA.FTZ R44, R44, UR45, -R54 ;  /* 0x0000002d2c2c7c23 */ /* 0x000fca0008010836 */
[----:B------:R-:W-:Y:S01]  /*cc10*/  MUFU.EX2 R80, R80 ;  /* 0x0000005000507308 */ /* 0x000fe20000000800 */
[----:B------:R-:W-:-:S07]  /*cc20*/  FFMA.FTZ R65, R32, UR45, -R54 ;  /* 0x0000002d20417c23 */ /* 0x000fce0008010836 */
[----:B------:R-:W-:Y:S08]  /*cc30*/  MUFU.EX2 R7, R7 ;  /* 0x0000000700077308 */ /* 0x000ff00000000800 */
[----:B------:R-:W-:Y:S08]  /*cc40*/  MUFU.EX2 R29, R29 ;  /* 0x0000001d001d7308 */ /* 0x000ff00000000800 */
[----:B------:R-:W-:Y:S01]  /*cc50*/  MUFU.EX2 R34, R34 ;  /* 0x0000002200227308 */ /* 0x000fe20000000800 */
[--C-:B------:R-:W-:Y:S01]  /*cc60*/  FFMA.FTZ R28, R28, UR45, -R54.reuse ;  /* 0x0000002d1c1c7c23 */ /* 0x100fe20008010836 */
[--C-:B------:R-:W-:Y:S01]  /*cc70*/  FFMA.FTZ R10, R35, UR45, -R54.reuse ;  /* 0x0000002d230a7c23 */ /* 0x100fe20008010836 */
[----:B------:R1:W-:Y:S05]  /*cc80*/  SYNCS.ARRIVE.TRANS64.RED.A1T0 RZ, [R12+URZ], RZ ;  /* 0x000000ff0cff79a7 */ /* 0x0003ea000810043f */
[----:B------:R-:W2:Y:S01]  /*cc90*/  MUFU.EX2 R58, R58 ;  /* 0x0000003a003a7308 */ /* 0x000ea20000000800 */
[----:B------:R-:W-:-:S07]  /*cca0*/  FFMA.FTZ R32, R40, UR45, -R54 ;  /* 0x0000002d28207c23 */ /* 0x000fce0008010836 */
[----:B------:R-:W-:Y:S01]  /*ccb0*/  MUFU.EX2 R26, R26 ;  /* 0x0000001a001a7308 */ /* 0x000fe20000000800 */
[----:B------:R-:W-:Y:S01]  /*ccc0*/  FFMA.FTZ R40, R52, UR45, -R54 ;  /* 0x0000002d34287c23 */ /* 0x000fe20008010836 */
[----:B---3--:R-:W-:-:S06]  /*ccd0*/  FADD.FTZ R24, R53, R24 ;  /* 0x0000001835187221 */ /* 0x008fcc0000010000 */
[----:B------:R-:W3:Y:S01]  /*cce0*/  MUFU.EX2 R27, R27 ;  /* 0x0000001b001b7308 */ /* 0x000ee20000000800 */
[----:B----4-:R-:W-:Y:S01]  /*ccf0*/  FADD.FTZ R52, R76, R61 ;  /* 0x0000003d4c347221 */ /* 0x010fe20000010000 */
[----:B------:R-:W-:Y:S01]  /*cd00*/  FFMA.FTZ R39, R51, UR45, -R54 ;  /* 0x0000002d33277c23 */ /* 0x000fe20008010836 */
[----:B0-----:R-:W-:-:S05]  /*cd10*/  FADD.FTZ R51, R57, R24 ;  /* 0x0000001839337221 */ /* 0x001fca0000010000 */
[----:B------:R-:W0:Y:S01]  /*cd20*/  MUFU.EX2 R81, R81 ;  /* 0x0000005100517308 */ /* 0x000e220000000800 */
[----:B--2---:R-:W-:-:S07]  /*cd30*/  FADD.FTZ R24, R58, R51 ;  /* 0x000000333a187221 */ /* 0x004fce0000010000 */
[----:B------:R2:W-:Y:S01]  /*cd40*/  MUFU.EX2 R0, R44 ;  /* 0x0000002c00007308 */ /* 0x0005e20000000800 */
[----:B---3--:R-:W-:Y:S01]  /*cd50*/  FADD.FTZ R51, R27, R24 ;  /* 0x000000181b337221 */ /* 0x008fe20000010000 */
[----:B--2---:R-:W-:Y:S01]  /*cd60*/  FFMA.FTZ R44, R55, UR45, -R54 ;  /* 0x0000002d372c7c23 */ /* 0x004fe20008010836 */
[----:B------:R-:W-:-:S05]  /*cd70*/  FADD.FTZ R55, R25, R52 ;  /* 0x0000003419377221 */ /* 0x000fca0000010000 */
[----:B------:R-:W2:Y:S01]  /*cd80*/  MUFU.EX2 R30, R30 ;  /* 0x0000001e001e7308 */ /* 0x000ea20000000800 */
[----:B------:R-:W-:-:S04]  /*cd90*/  FADD.FTZ R55, R26, R55 ;  /* 0x000000371a377221 */ /* 0x000fc80000010000 */
[----:B------:R-:W-:-:S03]  /*cda0*/  FADD.FTZ R24, R80, R55 ;  /* 0x0000003750187221 */ /* 0x000fc60000010000 */
[----:B------:R-:W3:Y:S01]  /*cdb0*/  MUFU.EX2 R37, R37 ;  /* 0x0000002500257308 */ /* 0x000ee20000000800 */
[----:B0-----:R-:W-:-:S04]  /*cdc0*/  FADD.FTZ R52, R81, R24 ;  /* 0x0000001851347221 */ /* 0x001fc80000010000 */
[----:B------:R-:W-:-:S03]  /*cdd0*/  FADD.FTZ R52, R7, R52 ;  /* 0x0000003407347221 */ /* 0x000fc60000010000 */
[----:B------:R-:W0:Y:S01]  /*cde0*/  MUFU.EX2 R78, R78 ;  /* 0x0000004e004e7308 */ /* 0x000e220000000800 */
[----:B------:R-:W-:-:S04]  /*cdf0*/  FADD.FTZ R55, R29, R52 ;  /* 0x000000341d377221 */ /* 0x000fc80000010000 */
[----:B--2---:R-:W-:-:S04]  /*ce00*/  FADD.FTZ R55, R30, R55 ;  /* 0x000000371e377221 */ /* 0x004fc80000010000 */
[----:B------:R-:W-:-:S04]  /*ce10*/  FADD.FTZ R52, R34, R55 ;  /* 0x0000003722347221 */ /* 0x000fc80000010000 */
[----:B---3--:R-:W-:-:S04]  /*ce20*/  FADD.FTZ R55, R37, R52 ;  /* 0x0000003425377221 */ /* 0x008fc80000010000 */
[----:B0-----:R-:W-:Y:S02]  /*ce30*/  FADD.FTZ R52, R78, R55 ;  /* 0x000000374e347221 */ /* 0x001fe40000010000 */
[----:B------:R-:W2:Y:S01]  /*ce40*/  LDL R55, [R1+0x84] ;  /* 0x0000840001377983 */ /* 0x000ea20000100800 */
[----:B------:R-:W0:Y:S08]  /*ce50*/  MUFU.EX2 R28, R28 ;  /* 0x0000001c001c7308 */ /* 0x000e300000000800 */
[----:B------:R-:W3:Y:S08]  /*ce60*/  MUFU.EX2 R64, R64 ;  /* 0x0000004000407308 */ /* 0x000ef00000000800 */
[----:B------:R-:W4:Y:S01]  /*ce70*/  MUFU.EX2 R65, R65 ;  /* 0x0000004100417308 */ /* 0x000f220000000800 */
[----:B0-----:R-:W-:-:S07]  /*ce80*/  FADD.FTZ R51, R28, R51 ;  /* 0x000000331c337221 */ /* 0x001fce0000010000 */
[----:B------:R-:W0:Y:S01]  /*ce90*/  MUFU.EX2 R10, R10 ;  /* 0x0000000a000a7308 */ /* 0x000e220000000800 */
[----:B---3--:R-:W-:Y:S01]  /*cea0*/  FADD.FTZ R24, R64, R51 ;  /* 0x0000003340187221 */ /* 0x008fe20000010000 */
[----:B------:R-:W-:-:S06]  /*ceb0*/  FFMA.FTZ R35, R43, UR45, -R54 ;  /* 0x0000002d2b237c23 */ /* 0x000fcc0008010836 */
[----:B------:R-:W3:Y:S01]  /*cec0*/  MUFU.EX2 R21, R21 ;  /* 0x0000001500157308 */ /* 0x000ee20000000800 */
[----:B-1----:R-:W-:Y:S02]  /*ced0*/  F2FP.F16.F32.PACK_AB R12, R73, R71 ;  /* 0x00000047490c723e */ /* 0x002fe400000000ff */
[----:B------:R-:W-:Y:S02]  /*cee0*/  F2FP.F16.F32.PACK_AB R14, R77, R75 ;  /* 0x0000004b4d0e723e */ /* 0x000fe400000000ff */
[----:B------:R-:W-:-:S03]  /*cef0*/  F2FP.F16.F32.PACK_AB R15, R66, R62 ;  /* 0x0000003e420f723e */ /* 0x000fc600000000ff */
[----:B------:R-:W1:Y:S01]  /*cf00*/  MUFU.EX2 R31, R31 ;  /* 0x0000001f001f7308 */ /* 0x000e620000000800 */
[----:B----4-:R-:W-:Y:S01]  /*cf10*/  FADD.FTZ R51, R65, R24 ;  /* 0x0000001841337221 */ /* 0x010fe20000010000 */
[----:B------:R4:W-:Y:S06]  /*cf20*/  STSM.16.M88.4 [R90+0x21800], R12 ;  /* 0x0218000c5a007844 */ /* 0x0009ec0000000200 */
[----:B------:R-:W1:Y:S01]  /*cf30*/  MUFU.EX2 R32, R32 ;  /* 0x0000002000207308 */ /* 0x000e620000000800 */
[----:B------:R-:W-:-:S07]  /*cf40*/  FFMA.FTZ R43, R48, UR45, -R54 ;  /* 0x0000002d302b7c23 */ /* 0x000fce0008010836 */
[----:B------:R-:W1:Y:S01]  /*cf50*/  MUFU.EX2 R35, R35 ;  /* 0x0000002300237308 */ /* 0x000e620000000800 */
[----:B----4-:R-:W-:Y:S01]  /*cf60*/  F2FP.F16.F32.PACK_AB R12, R72, R4 ;  /* 0x00000004480c723e */ /* 0x010fe200000000ff */
[----:B0-----:R-:W-:-:S06]  /*cf70*/  FADD.FTZ R4, R10, R51 ;  /* 0x000000330a047221 */ /* 0x001fcc0000010000 */
[----:B------:R-:W0:Y:S01]  /*cf80*/  MUFU.EX2 R79, R79 ;  /* 0x0000004f004f7308 */ /* 0x000e220000000800 */
[----:B---3--:R-:W-:Y:S01]  /*cf90*/  FADD.FTZ R4, R21, R4 ;  /* 0x0000000415047221 */ /* 0x008fe20000010000 */
[----:B------:R-:W-:-:S06]  /*cfa0*/  F2FP.F16.F32.PACK_AB R24, R26, R25 ;  /* 0x000000191a18723e */ /* 0x000fcc00000000ff */
[----:B------:R-:W3:Y:S01]  /*cfb0*/  MUFU.EX2 R82, R82 ;  /* 0x0000005200527308 */ /* 0x000ee20000000800 */
[----:B-1----:R-:W-:-:S07]  /*cfc0*/  FADD.FTZ R25, R31, R4 ;  /* 0x000000041f197221 */ /* 0x002fce0000010000 */
[----:B------:R-:W1:Y:S01]  /*cfd0*/  MUFU.EX2 R36, R36 ;  /* 0x0000002400247308 */ /* 0x000e620000000800 */
[----:B------:R-:W-:-:S07]  /*cfe0*/  FADD.FTZ R4, R32, R25 ;  /* 0x0000001920047221 */ /* 0x000fce0000010000 */
[----:B------:R-:W4:Y:S01]  /*cff0*/  MUFU.EX2 R8, R8 ;  /* 0x0000000800087308 */ /* 0x000f220000000800 */
[----:B------:R-:W-:Y:S01]  /*d000*/  F2FP.F16.F32.PACK_AB R13, R53, R5 ;  /* 0x00000005350d723e */ /* 0x000fe200000000ff */
[----:B------:R-:W-:-:S06]  /*d010*/  FADD.FTZ R5, R35, R4 ;  /* 0x0000000423057221 */ /* 0x000fcc0000010000 */
[----:B------:R-:W4:Y:S01]  /*d020*/  MUFU.EX2 R43, R43 ;  /* 0x0000002b002b7308 */ /* 0x000f220000000800 */
[----:B0-----:R-:W-:-:S07]  /*d030*/  FADD.FTZ R53, R79, R52 ;  /* 0x000000344f357221 */ /* 0x001fce0000010000 */
[----:B------:R-:W0:Y:S01]  /*d040*/  MUFU.EX2 R33, R33 ;  /* 0x0000002100217308 */ /* 0x000e220000000800 */
[----:B------:R-:W-:Y:S01]  /*d050*/  FADD.FTZ R5, R0, R5 ;  /* 0x0000000500057221 */ /* 0x000fe20000010000 */
[----:B------:R-:W-:-:S06]  /*d060*/  FFMA.FTZ R47, R56, UR45, -R54 ;  /* 0x0000002d382f7c23 */ /* 0x000fcc0008010836 */
[----:B------:R-:W0:Y:S01]  /*d070*/  MUFU.EX2 R39, R39 ;  /* 0x0000002700277308 */ /* 0x000e220000000800 */
[----:B---3--:R-:W-:-:S07]  /*d080*/  FADD.FTZ R53, R82, R53 ;  /* 0x0000003552357221 */ /* 0x008fce0000010000 */
[----:B------:R-:W3:Y:S01]  /*d090*/  MUFU.EX2 R20, R20 ;  /* 0x0000001400147308 */ /* 0x000ee20000000800 */
[----:B-1----:R-:W-:Y:S01]  /*d0a0*/  FADD.FTZ R4, R36, R5 ;  /* 0x0000000524047221 */ /* 0x002fe20000010000 */
[----:B------:R-:W-:-:S06]  /*d0b0*/  FFMA.FTZ R48, R59, UR45, -R54 ;  /* 0x0000002d3b307c23 */ /* 0x000fcc0008010836 */
[----:B------:R-:W1:Y:S01]  /*d0c0*/  MUFU.EX2 R40, R40 ;  /* 0x0000002800287308 */ /* 0x000e620000000800 */
[----:B----4-:R-:W-:-:S07]  /*d0d0*/  FADD.FTZ R52, R8, R53 ;  /* 0x0000003508347221 */ /* 0x010fce0000010000 */
[----:B------:R-:W-:Y:S01]  /*d0e0*/  MUFU.EX2 R38, R38 ;  /* 0x0000002600267308 */ /* 0x000fe20000000800 */
[----:B------:R-:W-:Y:S01]  /*d0f0*/  F2FP.F16.F32.PACK_AB R25, R28, R27 ;  /* 0x0000001b1c19723e */ /* 0x000fe200000000ff */
[----:B------:R-:W-:Y:S01]  /*d100*/  FADD.FTZ R4, R43, R4 ;  /* 0x000000042b047221 */ /* 0x000fe20000010000 */
[----:B------:R-:W-:-:S05]  /*d110*/  F2FP.F16.F32.PACK_AB R28, R29, R7 ;  /* 0x000000071d1c723e */ /* 0x000fca00000000ff */
[----:B------:R-:W4:Y:S01]  /*d120*/  MUFU.EX2 R44, R44 ;  /* 0x0000002c002c7308 */ /* 0x000f220000000800 */
[----:B0-----:R-:W-:Y:S01]  /*d130*/  FADD.FTZ R7, R33, R52 ;  /* 0x0000003421077221 */ /* 0x001fe20000010000 */
[----:B------:R-:W-:-:S06]  /*d140*/  F2FP.F16.F32.PACK_AB R14, R76, R74 ;  /* 0x0000004a4c0e723e */ /* 0x000fcc00000000ff */
[----:B------:R-:W-:Y:S01]  /*d150*/  MUFU.EX2 R41, R41 ;  /* 0x0000002900297308 */ /* 0x000fe20000000800 */
[----:B------:R-:W-:Y:S01]  /*d160*/  F2FP.F16.F32.PACK_AB R15, R58, R57 ;  /* 0x000000393a0f723e */ /* 0x000fe200000000ff */
[----:B------:R-:W-:Y:S01]  /*d170*/  FADD.FTZ R5, R39, R4 ;  /* 0x0000000427057221 */ /* 0x000fe20000010000 */
[----:B------:R-:W-:-:S05]  /*d180*/  F2FP.F16.F32.PACK_AB R26, R81, R80 ;  /* 0x00000050511a723e */ /* 0x000fca00000000ff */
[----:B------:R-:W0:Y:S01]  /*d190*/  MUFU.EX2 R47, R47 ;  /* 0x0000002f002f7308 */ /* 0x000e220000000800 */
[----:B------:R-:W-:Y:S01]  /*d1a0*/  F2FP.F16.F32.PACK_AB R27, R65, R64 ;  /* 0x00000040411b723e */ /* 0x000fe200000000ff */
[----:B---3--:R-:W-:-:S06]  /*d1b0*/  FADD.FTZ R7, R20, R7 ;  /* 0x0000000714077221 */ /* 0x008fcc0000010000 */
[----:B------:R-:W3:Y:S01]  /*d1c0*/  MUFU.EX2 R42, R42 ;  /* 0x0000002a002a7308 */ /* 0x000ee20000000800 */
[----:B------:R-:W-:Y:S01]  /*d1d0*/  STSM.16.M88.4 [R91], R12 ;  /* 0x0000000c5b007844 */ /* 0x000fe20000000200 */
[----:B-1----:R-:W-:-:S06]  /*d1e0*/  FADD.FTZ R5, R40, R5 ;  /* 0x0000000528057221 */ /* 0x002fcc0000010000 */
[----:B------:R-:W1:Y:S01]  /*d1f0*/  MUFU.EX2 R48, R48 ;  /* 0x0000003000307308 */ /* 0x000e620000000800 */
[----:B------:R0:W-:Y:S07]  /*d200*/  STSM.16.M88.4 [R89], R24 ;  /* 0x0000001859007844 */ /* 0x0001ee0000000200 */
[----:B------:R-:W1:Y:S01]  /*d210*/  MUFU.EX2 R45, R45 ;  /* 0x0000002d002d7308 */ /* 0x000e620000000800 */
[----:B------:R-:W-:Y:S01]  /*d220*/  F2FP.F16.F32.PACK_AB R29, R21, R10 ;  /* 0x0000000a151d723e */ /* 0x000fe200000000ff */
[----:B----4-:R-:W-:-:S06]  /*d230*/  FADD.FTZ R10, R44, R5 ;  /* 0x000000052c0a7221 */ /* 0x010fcc0000010000 */
[----:B------:R-:W4:Y:S01]  /*d240*/  MUFU.EX2 R46, R46 ;  /* 0x0000002e002e7308 */ /* 0x000f220000000800 */
[----:B0-----:R-:W-:Y:S01]  /*d250*/  FADD.FTZ R24, R38, R7 ;  /* 0x0000000726187221 */ /* 0x001fe20000010000 */
[----:B------:R-:W-:-:S03]  /*d260*/  FADD.FTZ R5, R47, R10 ;  /* 0x0000000a2f057221 */ /* 0x000fc60000010000 */
[----:B------:R-:W-:Y:S01]  /*d270*/  FADD.FTZ R7, R41, R24 ;  /* 0x0000001829077221 */ /* 0x000fe20000010000 */
[----:B------:R-:W-:Y:S02]  /*d280*/  F2FP.F16.F32.PACK_AB R30, R34, R30 ;  /* 0x0000001e221e723e */ /* 0x000fe400000000ff */
[----:B------:R-:W-:Y:S01]  /*d290*/  F2FP.F16.F32.PACK_AB R31, R32, R31 ;  /* 0x0000001f201f723e */ /* 0x000fe200000000ff */
[----:B---3--:R-:W-:Y:S01]  /*d2a0*/  FADD.FTZ R10, R42, R7 ;  /* 0x000000072a0a7221 */ /* 0x008fe20000010000 */
[----:B------:R-:W-:Y:S01]  /*d2b0*/  F2FP.F16.F32.PACK_AB R12, R78, R37 ;  /* 0x000000254e0c723e */ /* 0x000fe200000000ff */
[--C-:B------:R-:W-:Y:S01]  /*d2c0*/  FFMA.FTZ R63, R63, UR45, -R54.reuse ;  /* 0x0000002d3f3f7c23 */ /* 0x100fe20008010836 */
[----:B------:R-:W-:Y:S01]  /*d2d0*/  F2FP.F16.F32.PACK_AB R14, R82, R79 ;  /* 0x0000004f520e723e */ /* 0x000fe200000000ff */
[--C-:B------:R-:W-:Y:S01]  /*d2e0*/  FFMA.FTZ R84, R84, UR45, -R54.reuse ;  /* 0x0000002d54547c23 */ /* 0x100fe20008010836 */
[----:B------:R-:W-:Y:S01]  /*d2f0*/  F2FP.F16.F32.PACK_AB R13, R0, R35 ;  /* 0x00000023000d723e */ /* 0x000fe200000000ff */
[----:B-1----:R-:W-:Y:S01]  /*d300*/  FADD.FTZ R0, R48, R5 ;  /* 0x0000000530007221 */ /* 0x002fe20000010000 */
[----:B------:R-:W-:Y:S01]  /*d310*/  F2FP.F16.F32.PACK_AB R15, R43, R36 ;  /* 0x000000242b0f723e */ /* 0x000fe200000000ff */
[--C-:B------:R-:W-:Y:S01]  /*d320*/  FFMA.FTZ R83, R83, UR45, -R54.reuse ;  /* 0x0000002d53537c23 */ /* 0x100fe20008010836 */
[----:B------:R-:W-:Y:S01]  /*d330*/  FFMA.FTZ R86, R86, UR45, -R54 ;  /* 0x0000002d56567c23 */ /* 0x000fe20008010836 */
[----:B------:R-:W-:Y:S01]  /*d340*/  FADD.FTZ R5, R45, R10 ;  /* 0x0000000a2d057221 */ /* 0x000fe20000010000 */
[--C-:B------:R-:W-:Y:S01]  /*d350*/  FFMA.FTZ R60, R60, UR45, -R54.reuse ;  /* 0x0000002d3c3c7c23 */ /* 0x100fe20008010836 */
[--C-:B------:R-:W-:Y:S01]  /*d360*/  FFMA.FTZ R85, R85, UR45, -R54.reuse ;  /* 0x0000002d55557c23 */ /* 0x100fe20008010836 */
[----:B------:R-:W-:Y:S01]  /*d370*/  FFMA.FTZ R54, R87, UR45, -R54 ;  /* 0x0000002d57367c23 */ /* 0x000fe20008010836 */
[----:B------:R-:W-:Y:S01]  /*d380*/  STSM.16.M88.4 [R88], R28 ;  /* 0x0000001c58007844 */ /* 0x000fe20000000200 */
[----:B------:R-:W0:Y:S03]  /*d390*/  MUFU.EX2 R51, R60 ;  /* 0x0000003c00337308 */ /* 0x000e260000000800 */
[----:B------:R1:W-:Y:S05]  /*d3a0*/  STSM.16.M88.4 [R90+0x27800], R12 ;  /* 0x0278000c5a007844 */ /* 0x0003ea0000000200 */
[----:B------:R-:W-:Y:S08]  /*d3b0*/  MUFU.EX2 R63, R63 ;  /* 0x0000003f003f7308 */ /* 0x000ff00000000800 */
[----:B------:R-:W3:Y:S01]  /*d3c0*/  MUFU.EX2 R84, R84 ;  /* 0x0000005400547308 */ /* 0x000ee20000000800 */
[----:B-1----:R-:W-:Y:S01]  /*d3d0*/  F2FP.F16.F32.PACK_AB R12, R33, R8 ;  /* 0x00000008210c723e */ /* 0x002fe200000000ff */
[----:B----4-:R-:W-:-:S06]  /*d3e0*/  FADD.FTZ R8, R46, R5 ;  /* 0x000000052e087221 */ /* 0x010fcc0000010000 */
[----:B------:R-:W-:Y:S08]  /*d3f0*/  MUFU.EX2 R49, R49 ;  /* 0x0000003100317308 */ /* 0x000ff00000000800 */
[----:B------:R-:W1:Y:S08]  /*d400*/  MUFU.EX2 R50, R50 ;  /* 0x0000003200327308 */ /* 0x000e700000000800 */
[----:B------:R-:W-:Y:S08]  /*d410*/  MUFU.EX2 R3, R3 ;  /* 0x0000000300037308 */ /* 0x000ff00000000800 */
[----:B------:R-:W-:Y:S08]  /*d420*/  MUFU.EX2 R11, R11 ;  /* 0x0000000b000b7308 */ /* 0x000ff00000000800 */
[----:B------:R-:W-:Y:S08]  /*d430*/  MUFU.EX2 R83, R83 ;  /* 0x0000005300537308 */ /* 0x000ff00000000800 */
[----:B------:R-:W4:Y:S08]  /*d440*/  MUFU.EX2 R4, R85 ;  /* 0x0000005500047308 */ /* 0x000f300000000800 */
[----:B------:R-:W-:Y:S08]  /*d450*/  MUFU.EX2 R86, R86 ;  /* 0x0000005600567308 */ /* 0x000ff00000000800 */
[----:B------:R-:W2:Y:S01]  /*d460*/  MUFU.EX2 R5, R54 ;  /* 0x0000003600057308 */ /* 0x000ea20000000800 */
[----:B------:R-:W-:-:S02]  /*d470*/  F2FP.F16.F32.PACK_AB R14, R38, R20 ;  /* 0x00000014260e723e */ /* 0x000fc400000000ff */
[----:B------:R-:W-:Y:S02]  /*d480*/  F2FP.F16.F32.PACK_AB R13, R40, R39 ;  /* 0x00000027280d723e */ /* 0x000fe400000000ff */
[----:B------:R-:W-:Y:S02]  /*d490*/  F2FP.F16.F32.PACK_AB R15, R47, R44 ;  /* 0x0000002c2f0f723e */ /* 0x000fe400000000ff */
[----:B------:R-:W-:Y:S02]  /*d4a0*/  F2FP.F16.F32.PACK_AB R24, R42, R41 ;  /* 0x000000292a18723e */ /* 0x000fe400000000ff */
[----:B------:R-:W-:Y:S02]  /*d4b0*/  F2FP.F16.F32.PACK_AB R26, R46, R45 ;  /* 0x0000002d2e1a723e */ /* 0x000fe400000000ff */
[----:B0-----:R-:W-:Y:S02]  /*d4c0*/  F2FP.F16.F32.PACK_AB R25, R51, R48 ;  /* 0x000000303319723e */ /* 0x001fe400000000ff */
[----:B---3--:R-:W-:-:S02]  /*d4d0*/  F2FP.F16.F32.PACK_AB R27, R84, R63 ;  /* 0x0000003f541b723e */ /* 0x008fc400000000ff */
[----:B-1----:R-:W-:Y:S02]  /*d4e0*/  F2FP.F16.F32.PACK_AB R28, R50, R49 ;  /* 0x00000031321c723e */ /* 0x002fe400000000ff */
[----:B----4-:R-:W-:Y:S02]  /*d4f0*/  F2FP.F16.F32.PACK_AB R29, R4, R83 ;  /* 0x00000053041d723e */ /* 0x010fe400000000ff */
[----:B------:R-:W-:Y:S02]  /*d500*/  F2FP.F16.F32.PACK_AB R30, R11, R3 ;  /* 0x000000030b1e723e */ /* 0x000fe400000000ff */
[----:B--2---:R-:W-:Y:S01]  /*d510*/  F2FP.F16.F32.PACK_AB R31, R5, R86 ;  /* 0x00000056051f723e */ /* 0x004fe200000000ff */
[----:B------:R-:W-:Y:S04]  /*d520*/  STSM.16.M88.4 [R55], R12 ;  /* 0x0000000c37007844 */ /* 0x000fe80000000200 */
[----:B------:R0:W-:Y:S04]  /*d530*/  STSM.16.M88.4 [R89+0x6000], R24 ;  /* 0x0060001859007844 */ /* 0x0001e80000000200 */
[----:B------:R1:W-:Y:S01]  /*d540*/  STSM.16.M88.4 [R88+0x6000], R28 ;  /* 0x0060001c58007844 */ /* 0x0003e20000000200 */
[----:B------:R-:W-:Y:S01]  /*d550*/  FADD.FTZ R0, R51, R0 ;  /* 0x0000000033007221 */ /* 0x000fe20000010000 */
[----:B------:R2:W-:Y:S06]  /*d560*/  MEMBAR.ALL.CTA ;  /* 0x0000000000007992 */ /* 0x0005ec0000008000 */
[----:B--2---:R-:W2:Y:S01]  /*d570*/  FENCE.VIEW.ASYNC.S ;  /* 0x00000000000073c6 */ /* 0x004ea20000000000 */
[----:B------:R-:W-:Y:S01]  /*d580*/  FADD.FTZ R7, R63, R0 ;  /* 0x000000003f077221 */ /* 0x000fe20000010000 */
[----:B------:R-:W-:-:S03]  /*d590*/  ISETP.GE.AND P1, PT, R101, 0x81, PT ;  /* 0x000000816500780c */ /* 0x000fc60003f26270 */
[----:B------:R-:W-:Y:S01]  /*d5a0*/  FADD.FTZ R0, R84, R7 ;  /* 0x0000000754007221 */ /* 0x000fe20000010000 */
[----:B------:R-:W-:-:S03]  /*d5b0*/  FADD.FTZ R21, R49, R8 ;  /* 0x0000000831157221 */ /* 0x000fc60000010000 */
[----:B------:R-:W-:Y:S01]  /*d5c0*/  FADD.FTZ R7, R83, R0 ;  /* 0x0000000053077221 */ /* 0x000fe20000010000 */
[----:B------:R-:W-:-:S03]  /*d5d0*/  FADD.FTZ R8, R50, R21 ;  /* 0x0000001532087221 */ /* 0x000fc60000010000 */
[----:B------:R-:W-:Y:S01]  /*d5e0*/  FADD.FTZ R7, R4, R7 ;  /* 0x0000000704077221 */ /* 0x000fe20000010000 */
[----:B------:R-:W-:-:S03]  /*d5f0*/  FADD.FTZ R8, R3, R8 ;  /* 0x0000000803087221 */ /* 0x000fc60000010000 */
[----:B------:R-:W-:Y:S01]  /*d600*/  FADD.FTZ R4, R86, R7 ;  /* 0x0000000756047221 */ /* 0x000fe20000010000 */
[----:B------:R-:W-:Y:S01]  /*d610*/  FADD.FTZ R3, R11, R8 ;  /* 0x000000080b037221 */ /* 0x000fe20000010000 */
[--C-:B------:R-:W-:Y:S01]  /*d620*/  IMAD.MOV.U32 R134, RZ, RZ, R135.reuse ;  /* 0x000000ffff867224 */ /* 0x100fe200078e0087 */
[-C--:B------:R-:W-:Y:S01]  /*d630*/  MOV R131, R135.reuse ;  /* 0x0000008700837202 */ /* 0x080fe20000000f00 */
[----:B------:R-:W-:Y:S01]  /*d640*/  FADD.FTZ R4, R5, R4 ;  /* 0x0000000405047221 */ /* 0x000fe20000010000 */
[--C-:B------:R-:W-:Y:S01]  /*d650*/  IMAD.MOV.U32 R133, RZ, RZ, R135.reuse ;  /* 0x000000ffff857224 */ /* 0x100fe200078e0087 */
[-C--:B------:R-:W-:Y:S01]  /*d660*/  MOV R127, R135.reuse ;  /* 0x00000087007f7202 */ /* 0x080fe20000000f00 */
        /* <DEDUP_REMOVED lines=17> */
[----:B------:R-:W-:Y:S01]  /*d780*/  MOV R91, R135 ;  /* 0x00000087005b7202 */ /* 0x000fe20000000f00 */
[----:B------:R-:W-:-:S02]  /*d790*/  IMAD.MOV.U32 R120, RZ, RZ, R135 ;  /* 0x000000ffff787224 */ /* 0x000fc400078e0087 */
[--C-:B------:R-:W-:Y:S02]  /*d7a0*/  IMAD.MOV.U32 R118, RZ, RZ, R135.reuse ;  /* 0x000000ffff767224 */ /* 0x100fe400078e0087 */
[--C-:B------:R-:W-:Y:S02]  /*d7b0*/  IMAD.MOV.U32 R117, RZ, RZ, R135.reuse ;  /* 0x000000ffff757224 */ /* 0x100fe400078e0087 */
[--C-:B------:R-:W-:Y:S02]  /*d7c0*/  IMAD.MOV.U32 R116, RZ, RZ, R135.reuse ;  /* 0x000000ffff747224 */ /* 0x100fe400078e0087 */
[--C-:B------:R-:W-:Y:S02]  /*d7d0*/  IMAD.MOV.U32 R114, RZ, RZ, R135.reuse ;  /* 0x000000ffff727224 */ /* 0x100fe400078e0087 */
[--C-:B------:R-:W-:Y:S02]  /*d7e0*/  IMAD.MOV.U32 R113, RZ, RZ, R135.reuse ;  /* 0x000000ffff717224 */ /* 0x100fe400078e0087 */
        /* <DEDUP_REMOVED lines=11> */
[--C-:B-----5:R-:W-:Y:S02]  /*d8a0*/  IMAD.MOV.U32 R97, RZ, RZ, R135.reuse ;  /* 0x000000ffff617224 */ /* 0x120fe400078e0087 */
[----:B------:R-:W-:-:S02]  /*d8b0*/  IMAD.MOV.U32 R96, RZ, RZ, R135 ;  /* 0x000000ffff607224 */ /* 0x000fc400078e0087 */
[--C-:B------:R-:W-:Y:S02]  /*d8c0*/  IMAD.MOV.U32 R94, RZ, RZ, R135.reuse ;  /* 0x000000ffff5e7224 */ /* 0x100fe400078e0087 */
[--C-:B------:R-:W-:Y:S02]  /*d8d0*/  IMAD.MOV.U32 R93, RZ, RZ, R135.reuse ;  /* 0x000000ffff5d7224 */ /* 0x100fe400078e0087 */
[--C-:B------:R-:W-:Y:S02]  /*d8e0*/  IMAD.MOV.U32 R92, RZ, RZ, R135.reuse ;  /* 0x000000ffff5c7224 */ /* 0x100fe400078e0087 */
[--C-:B------:R-:W-:Y:S02]  /*d8f0*/  IMAD.MOV.U32 R90, RZ, RZ, R135.reuse ;  /* 0x000000ffff5a7224 */ /* 0x100fe400078e0087 */
[--C-:B0-----:R-:W-:Y:S02]  /*d900*/  IMAD.MOV.U32 R89, RZ, RZ, R135.reuse ;  /* 0x000000ffff597224 */ /* 0x101fe400078e0087 */
[----:B-1----:R-:W-:Y:S01]  /*d910*/  IMAD.MOV.U32 R88, RZ, RZ, R135 ;  /* 0x000000ffff587224 */ /* 0x002fe200078e0087 */
[----:B--2---:R-:W-:Y:S01]  /*d920*/  NOP ;  /* 0x0000000000007918 */ /* 0x004fe20000000000 */
[----:B------:R-:W-:Y:S05]  /*d930*/  @!P1 BRA `(.L_x_10510) ;  /* 0x0000002c00c49947 */ /* 0x000fea0003800000 */
[----:B------:R-:W-:Y:S01]  /*d940*/  IADD3 R0, R144, -0x2, RZ ;  /* 0xfffffffe90007810 */ /* 0x000fe20007ffe0ff */
[----:B------:R-:W-:Y:S01]  /*d950*/  IMAD.MOV.U32 R8, RZ, RZ, R9 ;  /* 0x000000ffff087224 */ /* 0x000fe200078e0009 */
[----:B------:R-:W-:Y:S01]  /*d960*/  MOV R5, R141 ;  /* 0x0000008d00057202 */ /* 0x000fe20000000f00 */
        /* <DEDUP_REMOVED lines=26> */
.L_x_10522:
[----:B------:R-:W2:Y:S01]  /*db10*/  LDL R6, [R1+0x6c] ;  /* 0x00006c0001067983 */ /* 0x000ea20000100800 */
[----:B------:R-:W-:Y:S01]  /*db20*/  ISETP.NE.AND P1, PT, R5, 0x1, PT ;  /* 0x000000010500780c */ /* 0x000fe20003f25270 */
[----:B------:R-:W-:Y:S05]  /*db30*/  YIELD ;  /* 0x0000000000007946 */ /* 0x000fea0003800000 */
[----:B------:R-:W-:-:S04]  /*db40*/  SEL R157, RZ, 0x1, P1 ;  /* 0x00000001ff9d7807 */ /* 0x000fc80000800000 */
[----:B------:R-:W-:Y:S02]  /*db50*/  LOP3.LUT R157, R10, R157, RZ, 0x3c, !PT ;  /* 0x0000009d0a9d7212 */ /* 0x000fe400078e3cff */
[----:B--2---:R-:W-:-:S13]  /*db60*/  ISETP.NE.AND P1, PT, R6, RZ, PT ;  /* 0x000000ff0600720c */ /* 0x004fda0003f25270 */
[----:B---3--:R-:W-:Y:S05]  /*db70*/  @P1 BRA `(.L_x_10511) ;  /* 0x00000000003c1947 */ /* 0x008fea0003800000 */
[----:B------:R-:W-:Y:S05]  /*db80*/  @!P0 BRA `(.L_x_10512) ;  /* 0x0000000000048947 */ /* 0x000fea0003800000 */
[----:B------:R-:W-:Y:S01]  /*db90*/  BPT.TRAP 0x1 ;  /* 0x000000040000795c */ /* 0x000fe20000300000 */
.L_x_10512:
        /* <DEDUP_REMOVED lines=8> */
.L_x_10513:
[----:B------:R-:W-:Y:S04]  /*dc20*/  BSSY B0, `(.L_x_10511) ;  /* 0x0000004000007945 */ /* 0x000fe80003800000 */
[----:B-1----:R-:W-:Y:S05]  /*dc30*/  @P2 BRA `(.L_x_10514) ;  /* 0x0000000000082947 */ /* 0x002fea0003800000 */
[----:B------:R-:W1:Y:S02]  /*dc40*/  SYNCS.PHASECHK.TRANS64.TRYWAIT P2, [R9+URZ+0x2d830], R6 ;  /* 0x02d83006090075a7 */ /* 0x000e64000804017f */
[----:B-1----:R-:W-:Y:S05]  /*dc50*/  @!P2 BRA `(.L_x_10515) ;  /* 0x000000c8004ca947 */ /* 0x002fea0003800000 */
.L_x_10514:
[----:B------:R-:W-:Y:S05]  /*dc60*/  BSYNC B0 ;  /* 0x0000000000007941 */ /* 0x000fea0003800000 */
.L_x_10511:
[----:B01----:R-:W2:Y:S04]  /*dc70*/  LDL R9, [R1+0x70] ;  /* 0x0000700001097983 */ /* 0x003ea80000100800 */
[----:B------:R-:W3:Y:S01]  /*dc80*/  LDL.64 R26, [R1+0x10] ;  /* 0x00001000011a7983 */ /* 0x000ee20000100a00 */
[----:B------:R-:W-:Y:S01]  /*dc90*/  VIADD R141, R5, 0x1 ;  /* 0x00000001058d7836 */ /* 0x000fe20000000000 */
[----:B------:R-:W-:Y:S05]  /*dca0*/  WARPSYNC.ALL ;  /* 0x0000000000007948 */ /* 0x000fea0003800000 */
[C---:B------:R-:W-:Y:S01]  /*dcb0*/  ISETP.NE.AND P2, PT, R141.reuse, 0x2, PT ;  /* 0x000000028d00780c */ /* 0x040fe20003f45270 */
[----:B------:R-:W4:Y:S03]  /*dcc0*/  LDL.64 R152, [R1+0x40] ;  /* 0x0000400001987983 */ /* 0x000f260000100a00 */
[----:B------:R-:W-:Y:S01]  /*dcd0*/  SEL R141, R141, RZ, P2 ;  /* 0x000000ff8d8d7207 */ /* 0x000fe20001000000 */
[----:B------:R-:W-:Y:S01]  /*dce0*/  IMAD.MOV.U32 R15, RZ, RZ, -0x7fffffe0 ;  /* 0x80000020ff0f7424 */ /* 0x000fe200078e00ff */
[----:B------:R-:W0:Y:S04]  /*dcf0*/  S2R R6, SR_TID.X ;  /* 0x0000000000067919 */ /* 0x000e280000002100 */
[----:B------:R-:W-:Y:S01]  /*dd00*/  R2UR UR15, R15 ;  /* 0x000000000f0f72ca */ /* 0x000fe200000e0000 */
[----:B------:R-:W-:Y:S01]  /*dd10*/  IMAD.MOV.U32 R13, RZ, RZ, -0x7fffffe0 ;  /* 0x80000020ff0d7424 */ /* 0x000fe200078e00ff */
[----:B------:R-:W5:Y:S04]  /*dd20*/  LDL.64 R148, [R1+0x38] ;  /* 0x0000380001947983 */ /* 0x000f680000100a00 */
[----:B------:R-:W5:Y:S04]  /*dd30*/  LDL.64 R146, [R1+0x30] ;  /* 0x0000300001927983 */ /* 0x000f680000100a00 */
[----:B------:R-:W5:Y:S01]  /*dd40*/  LDL.64 R144, [R1+0x28] ;  /* 0x0000280001907983 */ /* 0x000f620000100a00 */
[----:B0-----:R-:W-:-:S04]  /*dd50*/  SHF.R.U32.HI R6, RZ, 0x7, R6 ;  /* 0x00000007ff067819 */ /* 0x001fc80000011606 */
[----:B------:R-:W-:Y:S01]  /*dd60*/  IADD3 R6, R6, 0x8, RZ ;  /* 0x0000000806067810 */ /* 0x000fe20007ffe0ff */
[----:B------:R-:W-:Y:S01]  /*dd70*/  IMAD.MOV.U32 R25, RZ, RZ, -0x7fffffe0 ;  /* 0x80000020ff197424 */ /* 0x000fe200078e00ff */
[----:B------:R-:W-:-:S04]  /*dd80*/  R2UR UR7, R13 ;  /* 0x000000000d0772ca */ /* 0x000fc800000e0000 */
[----:B------:R-:W-:Y:S02]  /*dd90*/  R2UR UR23, R25 ;  /* 0x00000000191772ca */ /* 0x000fe400000e0000 */
[----:B------:R-:W-:Y:S01]  /*dda0*/  MOV R21, 0x80000020 ;  /* 0x8000002000157802 */ /* 0x000fe20000000f00 */
[----:B--2---:R-:W-:-:S04]  /*ddb0*/  IMAD R12, R141, 0x600, R9 ;  /* 0x000006008d0c7824 */ /* 0x004fc800078e0209 */
[----:B------:R-:W-:-:S05]  /*ddc0*/  VIADD R14, R12, 0x200 ;  /* 0x000002000c0e7836 */ /* 0x000fca0000000000 */
[----:B------:R-:W-:Y:S02]  /*ddd0*/  R2UR UR14, R14 ;  /* 0x000000000e0e72ca */ /* 0x000fe400000e0000 */
[----:B------:R-:W2:Y:S01]  /*dde0*/  LDL.64 R14, [R1+0x58] ;  /* 0x00005800010e7983 */ /* 0x000ea20000100a00 */
[C---:B------:R-:W-:Y:S01]  /*ddf0*/  R2UR UR6, R12.reuse ;  /* 0x000000000c0672ca */ /* 0x040fe200000e0000 */
[----:B------:R-:W-:Y:S01]  /*de00*/  VIADD R24, R12, 0x400 ;  /* 0x000004000c187836 */ /* 0x000fe20000000000 */
[----:B---3--:R-:W-:Y:S02]  /*de10*/  R2UR UR4, R26 ;  /* 0x000000001a0472ca */ /* 0x008fe400000e0000 */
[----:B------:R-:W-:Y:S02]  /*de20*/  R2UR UR5, R27 ;  /* 0x000000001b0572ca */ /* 0x000fe400000e0000 */
[----:B------:R-:W-:Y:S01]  /*de30*/  R2UR UR22, R24 ;  /* 0x00000000181672ca */ /* 0x000fe200000e0000 */
[----:B------:R0:W-:Y:S06]  /*de40*/  BAR.SYNC.DEFER_BLOCKING R6, 0x100 ;  /* 0x000400060000751d */ /* 0x0001ec0000010000 */
[----:B------:R-:W-:-:S06]  /*de50*/  WARPGROUP.ARRIVE ;  /* 0x00000000000079c5 */ /* 0x000fcc0000000000 */
[----:B------:R-:W-:Y:S01]  /*de60*/  HGMMA.64x128x16.F32 R24, gdesc[UR4], RZ, !UPT, gsb0 ;  /* 0x01e00000041879f0 */ /* 0x000fe2000c0008ff */
[----:B------:R-:W-:Y:S01]  /*de70*/  VIADD R20, R12, 0x2 ;  /* 0x000000020c147836 */ /* 0x000fe20000000000 */
[----:B------:R-:W-:-:S04]  /*de80*/  R2UR UR11, R21 ;  /* 0x00000000150b72ca */ /* 0x000fc800000e0000 */
[----:B------:R-:W-:Y:S02]  /*de90*/  R2UR UR10, R20 ;  /* 0x00000000140a72ca */ /* 0x000fe400000e0000 */
[----:B----4-:R-:W-:Y:S02]  /*dea0*/  R2UR UR12, R152 ;  /* 0x00000000980c72ca */ /* 0x010fe400000e0000 */
[----:B------:R-:W-:Y:S01]  /*deb0*/  R2UR UR13, R153 ;  /* 0x00000000990d72ca */ /* 0x000fe200000e0000 */
[----:B------:R-:W-:Y:S02]  /*dec0*/  WARPGROUP.DEPBAR.LE gsb0, 0x0 ;  /* 0x00008000000079c5 */ /* 0x000fe40000010000 */
[----:B------:R-:W-:Y:S01]  /*ded0*/  WARPGROUP.ARRIVE ;  /* 0x00000000000079c5 */ /* 0x000fe20000000000 */
[----:B--2---:R-:W-:Y:S02]  /*dee0*/  R2UR UR8, R14 ;  /* 0x000000000e0872ca */ /* 0x004fe400000e0000 */
[----:B------:R-:W-:-:S13]  /*def0*/  R2UR UR9, R15 ;  /* 0x000000000f0972ca */ /* 0x000fda00000e0000 */
[----:B------:R-:W-:Y:S01]  /*df00*/  HGMMA.64x128x16.F32 R24, gdesc[UR8], R24, gsb0 ;  /* 0x01e00000081879f0 */ /* 0x000fe20008000818 */
[----:B------:R-:W-:Y:S01]  /*df10*/  VIADD R20, R12, 0x202 ;  /* 0x000002020c147836 */ /* 0x000fe20000000000 */
[----:B------:R-:W-:Y:S02]  /*df20*/  R2UR UR19, R21 ;  /* 0x00000000151372ca */ /* 0x000fe400000e0000 */
[----:B-----5:R-:W-:Y:S02]  /*df30*/  R2UR UR16, R148 ;  /* 0x00000000941072ca */ /* 0x020fe400000e0000 */
[----:B------:R-:W-:Y:S02]  /*df40*/  R2UR UR18, R20 ;  /* 0x00000000141272ca */ /* 0x000fe400000e0000 */
[----:B------:R-:W-:Y:S01]  /*df50*/  R2UR UR17, R149 ;  /* 0x00000000951172ca */ /* 0x000fe200000e0000 */
[----:B------:R-:W-:Y:S02]  /*df60*/  WARPGROUP.DEPBAR.LE gsb0, 0x0 ;  /* 0x00008000000079c5 */ /* 0x000fe40000010000 */
[----:B------:R-:W-:-:S06]  /*df70*/  WARPGROUP.ARRIVE ;  /* 0x00000000000079c5 */ /* 0x000fcc0000000000 */
[----:B------:R-:W-:Y:S01]  /*df80*/  HGMMA.64x128x16.F32 R24, gdesc[UR12], R24, gsb0 ;  /* 0x01e000000c1879f0 */ /* 0x000fe20008000818 */
[----:B------:R-:W-:Y:S02]  /*df90*/  R2UR UR20, R146 ;  /* 0x00000000921472ca */ /* 0x000fe400000e0000 */
[----:B------:R-:W-:Y:S01]  /*dfa0*/  R2UR UR21, R147 ;  /* 0x00000000931572ca */ /* 0x000fe200000e0000 */
[----:B------:R-:W-:Y:S02]  /*dfb0*/  WARPGROUP.DEPBAR.LE gsb0, 0x0 ;  /* 0x00008000000079c5 */ /* 0x000fe40000010000 */
[----:B------:R-:W-:-:S06]  /*dfc0*/  WARPGROUP.ARRIVE ;  /* 0x00000000000079c5 */ /* 0x000fcc0000000000 */
[----:B------:R-:W-:Y:S01]  /*dfd0*/  HGMMA.64x128x16.F32 R24, gdesc[UR16], R24, gsb0 ;  /* 0x01e00000101879f0 */ /* 0x000fe20008000818 */
[----:B------:R-:W-:Y:S02]  /*dfe0*/  IADD3 R12, R12, 0x402, RZ ;  /* 0x000004020c0c7810 */ /* 0x000fe40007ffe0ff */
[----:B------:R-:W-:Y:S02]  /*dff0*/  R2UR UR27, R13 ;  /* 0x000000000d1b72ca */ /* 0x000fe400000e0000 */
[----:B------:R-:W-:Y:S02]  /*e000*/  R2UR UR26, R12 ;  /* 0x000000000c1a72ca */ /* 0x000fe400000e0000 */
[----:B------:R-:W-:Y:S02]  /*e010*/  R2UR UR24, R144 ;  /* 0x00000000901872ca */ /* 0x000fe400000e0000 */
[----:B------:R-:W-:Y:S01]  /*e020*/  R2UR UR25, R145 ;  /* 0x00000000911972ca */ /* 0x000fe200000e0000 */
[----:B------:R-:W-:-:S02]  /*e030*/  WARPGROUP.DEPBAR.LE gsb0, 0x0 ;  /* 0x00008000000079c5 */ /* 0x000fc40000010000 */
[----:B------:R-:W-:-:S06]  /*e040*/  WARPGROUP.ARRIVE ;  /* 0x00000000000079c5 */ /* 0x000fcc0000000000 */
        /* <DEDUP_REMOVED lines=8> */
.L_x_10517:
[----:B------:R-:W-:Y:S01]  /*e0d0*/  SHF.L.U32 R6, R10, 0x1f, RZ ;  /* 0x0000001f0a067819 */ /* 0x000fe200000006ff */
[----:B------:R-:W-:-:S04]  /*e0e0*/  IMAD R9, R5, 0x8, R2 ;  /* 0x0000000805097824 */ /* 0x000fc800078e0202 */
[----:B------:R0:W1:Y:S01]  /*e0f0*/  SYNCS.PHASECHK.TRANS64.TRYWAIT P1, [R9+URZ+0x2d850], R6 ;  /* 0x02d85006090075a7 */ /* 0x000062000802017f */
[----:B------:R-:W-:Y:S05]  /*e100*/  @!P0 BRA `(.L_x_10518) ;  /* 0x0000000000048947 */ /* 0x000fea0003800000 */
[----:B------:R-:W-:Y:S01]  /*e110*/  BPT.TRAP 0x1 ;  /* 0x000000040000795c */ /* 0x000fe20000300000 */
.L_x_10518:
[----:B-1----:R-:W-:Y:S05]  /*e120*/  @P1 BRA `(.L_x_10516) ;  /* 0x0000000000081947 */ /* 0x002fea0003800000 */
[----:B------:R-:W1:Y:S02]  /*e130*/  SYNCS.PHASECHK.TRANS64.TRYWAIT P1, [R9+URZ+0x2d850], R6 ;  /* 0x02d85006090075a7 */ /* 0x000e64000802017f */
[----:B-1----:R-:W-:Y:S05]  /*e140*/  @!P1 BRA `(.L_x_10519) ;  /* 0x000000c400249947 */ /* 0x002fea0003800000 */
.L_x_10516:
[----:B------:R-:W2:Y:S01]  /*e150*/  LDL R14, [R1+0x74] ;  /* 0x00007400010e7983 */ /* 0x000ea20000100800 */
[----:B01----:R-:W-:Y:S01]  /*e160*/  VIADD R6, R2, 0x400 ;  /* 0x0000040002067836 */ /* 0x003fe20000000000 */
[----:B------:R-:W-:Y:S05]  /*e170*/  WARPSYNC.ALL ;  /* 0x0000000000007948 */ /* 0x000fea0003800000 */
[----:B------:R-:W-:Y:S01]  /*e180*/  SHF.R.U32.HI R6, RZ, 0x4, R6 ;  /* 0x00000004ff067819 */ /* 0x000fe20000011606 */
[----:B------:R-:W-:Y:S01]  /*e190*/  WARPGROUP.ARRIVE ;  /* 0x00000000000079c5 */ /* 0x000fe20000000000 */
[----:B------:R-:W-:Y:S01]  /*e1a0*/  MOV R11, 0x80000020 ;  /* 0x80000020000b7802 */ /* 0x000fe20000000f00 */
[----:B------:R-:W-:Y:S01]  /*e1b0*/  IMAD.MOV.U32 R13, RZ, RZ, -0x7fffffe0 ;  /* 0x80000020ff0d7424 */ /* 0x000fe200078e00ff */
[----:B------:R-:W-:-:S02]  /*e1c0*/  LOP3.LUT R6, R6, 0x3fff, RZ, 0xc0, !PT ;  /* 0x00003fff06067812 */ /* 0x000fc400078ec0ff */
[C---:B------:R-:W-:Y:S02]  /*e1d0*/  R2UR UR7, R11.reuse ;  /* 0x000000000b0772ca */ /* 0x040fe400000e0000 */
[----:B------:R-:W-:Y:S02]  /*e1e0*/  LOP3.LUT R6, R6, 0x2000000, RZ, 0xfc, !PT ;  /* 0x0200000006067812 */ /* 0x000fe400078efcff */
[----:B------:R-:W-:Y:S01]  /*e1f0*/  R2UR UR35, R11 ;  /* 0x000000000b2372ca */ /* 0x000fe200000e0000 */
[----:B------:R-:W-:Y:S01]  /*e200*/  IMAD.MOV.U32 R11, RZ, RZ, 0x40000040 ;  /* 0x40000040ff0b7424 */ /* 0x000fe200078e00ff */
[----:B------:R-:W-:Y:S01]  /*e210*/  R2UR UR11, R13 ;  /* 0x000000000d0b72ca */ /* 0x000fe200000e0000 */
[----:B------:R-:W-:Y:S01]  /*e220*/  IMAD R10, R5, 0x600, R6 ;  /* 0x00000600050a7824 */ /* 0x000fe200078e0206 */
[----:B------:R-:W-:Y:S02]  /*e230*/  R2UR UR15, R13 ;  /* 0x000000000d0f72ca */ /* 0x000fe400000e0000 */
[----:B------:R-:W-:Y:S01]  /*e240*/  R2UR UR5, R11 ;  /* 0x000000000b0572ca */ /* 0x000fe200000e0000 */
[C---:B------:R-:W-:Y:S01]  /*e250*/  VIADD R12, R10.reuse, 0x40 ;  /* 0x000000400a0c7836 */ /* 0x040fe20000000000 */
[----:B------:R-:W-:Y:S01]  /*e260*/  R2UR UR6, R10 ;  /* 0x000000000a0672ca */ /* 0x000fe200000e0000 */
[----:B------:R-:W-:Y:S01]  /*e270*/  IMAD.MOV.U32 R11, RZ, RZ, 0x40000040 ;  /* 0x40000040ff0b7424 */ /* 0x000fe200078e00ff */
[----:B------:R-:W-:-:S02]  /*e280*/  R2UR UR19, R13 ;  /* 0x000000000d1372ca */ /* 0x000fc400000e0000 */
[----:B------:R-:W-:Y:S01]  /*e290*/  R2UR UR10, R12 ;  /* 0x000000000c0a72ca */ /* 0x000fe200000e0000 */
[----:B------:R-:W-:Y:S01]  /*e2a0*/  VIADD R12, R10, 0x80 ;  /* 0x000000800a0c7836 */ /* 0x000fe20000000000 */
[C---:B------:R-:W-:Y:S02]  /*e2b0*/  R2UR UR23, R13.reuse ;  /* 0x000000000d1772ca */ /* 0x040fe400000e0000 */
[C---:B------:R-:W-:Y:S02]  /*e2c0*/  R2UR UR27, R13.reuse ;  /* 0x000000000d1b72ca */ /* 0x040fe400000e0000 */
[----:B------:R-:W-:Y:S02]  /*e2d0*/  R2UR UR14, R12 ;  /* 0x000000000c0e72ca */ /* 0x000fe400000e0000 */
[----:B------:R-:W-:Y:S02]  /*e2e0*/  IADD3 R12, R10, 0xc0, RZ ;  /* 0x000000c00a0c7810 */ /* 0x000fe40007ffe0ff */
[----:B------:R-:W-:Y:S01]  /*e2f0*/  R2UR UR31, R13 ;  /* 0x000000000d1f72ca */ /* 0x000fe200000e0000 */
[----:B------:R-:W-:Y:S01]  /*e300*/  IMAD.MOV.U32 R13, RZ, RZ, 0x40000040 ;  /* 0x40000040ff0d7424 */ /* 0x000fe200078e00ff */
[----:B------:R-:W-:Y:S01]  /*e310*/  R2UR UR18, R12 ;  /* 0x000000000c1272ca */ /* 0x000fe200000e0000 */
[----:B------:R-:W-:Y:S01]  /*e320*/  VIADD R12, R10, 0x100 ;  /* 0x000001000a0c7836 */ /* 0x000fe20000000000 */
[----:B------:R-:W-:-:S02]  /*e330*/  R2UR UR33, R11 ;  /* 0x000000000b2172ca */ /* 0x000fc400000e0000 */
[----:B------:R-:W-:Y:S01]  /*e340*/  R2UR UR9, R13 ;  /* 0x000000000d0972ca */ /* 0x000fe200000e0000 */
[----:B------:R-:W-:Y:S01]  /*e350*/  IMAD.MOV.U32 R13, RZ, RZ, 0x40000040 ;  /* 0x40000040ff0d7424 */ /* 0x000fe200078e00ff */
[----:B------:R-:W-:Y:S01]  /*e360*/  R2UR UR22, R12 ;  /* 0x000000000c1672ca */ /* 0x000fe200000e0000 */
[----:B------:R-:W-:-:S03]  /*e370*/  VIADD R12, R10, 0x140 ;  /* 0x000001400a0c7836 */ /* 0x000fc60000000000 */
[----:B------:R-:W-:Y:S01]  /*e380*/  R2UR UR13, R13 ;  /* 0x000000000d0d72ca */ /* 0x000fe200000e0000 */
[----:B------:R-:W-:Y:S01]  /*e390*/  IMAD.MOV.U32 R13, RZ, RZ, 0x40000040 ;  /* 0x40000040ff0d7424 */ /* 0x000fe200078e00ff */
[----:B------:R-:W-:Y:S01]  /*e3a0*/  R2UR UR26, R12 ;  /* 0x000000000c1a72ca */ /* 0x000fe200000e0000 */
[C---:B------:R-:W-:Y:S01]  /*e3b0*/  VIADD R12, R10.reuse, 0x180 ;  /* 0x000001800a0c7836 */ /* 0x040fe20000000000 */
[----:B------:R-:W-:Y:S02]  /*e3c0*/  IADD3 R10, R10, 0x1c0, RZ ;  /* 0x000001c00a0a7810 */ /* 0x000fe40007ffe0ff */
[----:B------:R-:W-:Y:S01]  /*e3d0*/  R2UR UR17, R13 ;  /* 0x000000000d1172ca */ /* 0x000fe200000e0000 */
[----:B------:R-:W-:Y:S01]  /*e3e0*/  IMAD.MOV.U32 R13, RZ, RZ, 0x40000040 ;  /* 0x40000040ff0d7424 */ /* 0x000fe200078e00ff */
[----:B------:R-:W-:Y:S02]  /*e3f0*/  R2UR UR34, R10 ;  /* 0x000000000a2272ca */ /* 0x000fe400000e0000 */
[----:B------:R-:W-:-:S02]  /*e400*/  R2UR UR30, R12 ;  /* 0x000000000c1e72ca */ /* 0x000fc400000e0000 */
[----:B------:R-:W-:Y:S01]  /*e410*/  R2UR UR21, R13 ;  /* 0x000000000d1572ca */ /* 0x000fe200000e0000 */
[----:B------:R-:W-:-:S05]  /*e420*/  IMAD.MOV.U32 R13, RZ, RZ, 0x40000040 ;  /* 0x40000040ff0d7424 */ /* 0x000fca00078e00ff */
[----:B------:R-:W-:Y:S01]  /*e430*/  R2UR UR25, R13 ;  /* 0x000000000d1972ca */ /* 0x000fe200000e0000 */
[----:B------:R-:W-:-:S05]  /*e440*/  IMAD.MOV.U32 R13, RZ, RZ, 0x40000040 ;  /* 0x40000040ff0d7424 */ /* 0x000fca00078e00ff */
[----:B------:R-:W-:Y:S02]  /*e450*/  R2UR UR29, R13 ;  /* 0x000000000d1d72ca */ /* 0x000fe400000e0000 */
[----:B--2---:R-:W-:Y:S02]  /*e460*/  LOP3.LUT R10, R14, 0x10000, RZ, 0xfc, !PT ;  /* 0x000100000e0a7812 */ /* 0x004fe400078efcff */
[----:B------:R-:W0:Y:S02]  /*e470*/  S2R R14, SR_TID.X ;  /* 0x00000000000e7919 */ /* 0x000e240000002100 */
[C---:B------:R-:W-:Y:S01]  /*e480*/  R2UR UR4, R10.reuse ;  /* 0x000000000a0472ca */ /* 0x040fe200000e0000 */
[----:B------:R-:W-:-:S05]  /*e490*/  VIADD R12, R10, 0x2 ;  /* 0x000000020a0c7836 */ /* 0x000fca0000000000 */
[----:B------:R-:W-:Y:S02]  /*e4a0*/  R2UR UR8, R12 ;  /* 0x000000000c0872ca */ /* 0x000fe400000e0000 */
[----:B------:R-:W-:-:S04]  /*e4b0*/  IADD3 R12, R10, 0x4, RZ ;  /* 0x000000040a0c7810 */ /* 0x000fc80007ffe0ff */
[----:B------:R-:W-:Y:S01]  /*e4c0*/  R2UR UR12, R12 ;  /* 0x000000000c0c72ca */ /* 0x000fe200000e0000 */
[----:B------:R-:W-:Y:S01]  /*e4d0*/  HGMMA.64x96x16.F32 R88, gdesc[UR4].tnspB, R88, gsb0 ;  /* 0x41600000045879f0 */ /* 0x000fe20008000858 */
[----:B------:R-:W-:-:S05]  /*e4e0*/  VIADD R12, R10, 0x6 ;  /* 0x000000060a0c7836 */ /* 0x000fca0000000000 */
[----:B------:R-:W-:Y:S02]  /*e4f0*/  R2UR UR16, R12 ;  /* 0x000000000c1072ca */ /* 0x000fe400000e0000 */
[----:B------:R-:W-:-:S04]  /*e500*/  IADD3 R12, R10, 0x600, RZ ;  /* 0x000006000a0c7810 */ /* 0x000fc80007ffe0ff */
[----:B------:R-:W-:Y:S01]  /*e510*/  R2UR UR20, R12 ;  /* 0x000000000c1472ca */ /* 0x000fe200000e0000 */
[----:B------:R-:W-:Y:S01]  /*e520*/  VIADD R12, R10, 0x602 ;  /* 0x000006020a0c7836 */ /* 0x000fe20000000000 */
[----:B0-----:R-:W-:-:S04]  /*e530*/  SHF.R.U32.HI R6, RZ, 0x7, R14 ;  /* 0x00000007ff067819 */ /* 0x001fc8000001160e */
[----:B------:R-:W-:Y:S02]  /*e540*/  R2UR UR24, R12 ;  /* 0x000000000c1872ca */ /* 0x000fe400000e0000 */
[C---:B------:R-:W-:Y:S01]  /*e550*/  IADD3 R12, R10.reuse, 0x604, RZ ;  /* 0x000006040a0c7810 */ /* 0x040fe20007ffe0ff */
[----:B------:R-:W-:Y:S01]  /*e560*/  VIADD R10, R10, 0x606 ;  /* 0x000006060a0a7836 */ /* 0x000fe20000000000 */
[----:B------:R-:W-:Y:S02]  /*e570*/  ISETP.GE.U32.AND P1, PT, R14, 0x180, PT ;  /* 0x000001800e00780c */ /* 0x000fe40003f26070 */
[----:B------:R-:W-:Y:S02]  /*e580*/  R2UR UR28, R12 ;  /* 0x000000000c1c72ca */ /* 0x000fe400000e0000 */
[----:B------:R-:W-:Y:S02]  /*e590*/  R2UR UR32, R10 ;  /* 0x000000000a2072ca */ /* 0x000fe400000e0000 */
[----:B------:R-:W-:-:S04]  /*e5a0*/  IADD3 R6, R6, 0x9, RZ ;  /* 0x0000000906067810 */ /* 0x000fc80007ffe0ff */
[----:B------:R-:W-:Y:S01]  /*e5b0*/  SEL R6, R6, 0x9, !P1 ;  /* 0x0000000906067807 */ /* 0x000fe20004800000 */
[----:B------:R-:W-:Y:S02]  /*e5c0*/  WARPGROUP.DEPBAR.LE gsb0, 0x0 ;  /* 0x00008000000079c5 */ /* 0x000fe40000010000 */
[----:B------:R-:W-:-:S06]  /*e5d0*/  WARPGROUP.ARRIVE ;  /* 0x00000000000079c5 */ /* 0x000fcc0000000000 */
[----:B------:R-:W-:Y:S03]  /*e5e0*/  HGMMA.64x96x16.F32 R88, gdesc[UR8].tnspB, R88, gsb0 ;  /* 0x41600000085879f0 */ /* 0x000fe60008000858 */
        /* <DEDUP_REMOVED lines=19> */
[----:B------:R0:W-:Y:S06]  /*e720*/  BAR.ARV R6, 0x100 ;  /* 0x000400060000751d */ /* 0x0001ec0000002000 */
[----:B------:R-:W-:Y:S05]  /*e730*/  @!P0 BRA `(.L_x_10520) ;  /* 0x0000000000048947 */ /* 0x000fea0003800000 */
[----:B------:R-:W-:Y:S01]  /*e740*/  BPT.TRAP 0x1 ;  /* 0x000000040000795c */ /* 0x000fe20000300000 */
.L_x_10520:
[----:B------:R-:W-:Y:S01]  /*e750*/  FMUL.FTZ R12, R24, UR41 ;  /* 0x00000029180c7c20 */ /* 0x000fe20008410000 */
[----:B------:R-:W-:Y:S01]  /*e760*/  FMUL.FTZ R20, R25, UR41 ;  /* 0x0000002919147c20 */ /* 0x000fe20008410000 */
[----:B------:R-:W-:Y:S01]  /*e770*/  FMUL.FTZ R21, R28, UR41 ;  /* 0x000000291c157c20 */ /* 0x000fe20008410000 */
[----:B0-----:R-:W-:Y:S02]  /*e780*/  IMAD R6, R141, 0x8, R2 ;  /* 0x000000088d067824 */ /* 0x001fe400078e0202 */
[----:B------:R-:W-:Y:S01]  /*e790*/  FMUL.FTZ R24, R29, UR41 ;  /* 0x000000291d187c20 */ /* 0x000fe20008410000 */
[----:B------:R-:W-:Y:S01]  /*e7a0*/  IMAD.U32 R9, RZ, RZ, UR38 ;  /* 0x00000026ff097e24 */ /* 0x000fe2000f8e00ff */
[----:B------:R-:W0:Y:S01]  /*e7b0*/  MUFU.TANH R12, R12 ;  /* 0x0000000c000c7308 */ /* 0x000e220000002400 */
[----:B------:R-:W-:Y:S02]  /*e7c0*/  VIADD R6, R6, 0x2d840 ;  /* 0x0002d84006067836 */ /* 0x000fe40000000000 */
[----:B------:R-:W-:Y:S01]  /*e7d0*/  FMUL.FTZ R26, R26, UR41 ;  /* 0x000000291a1a7c20 */ /* 0x000fe20008410000 */
[----:B------:R-:W-:Y:S01]  /*e7e0*/  FMUL.FTZ R25, R32, UR41 ;  /* 0x0000002920197c20 */ /* 0x000fe20008410000 */
[----:B------:R-:W-:Y:S01]  /*e7f0*/  FMUL.FTZ R27, R27, UR41 ;  /* 0x000000291b1b7c20 */ /* 0x000fe20008410000 */
[----:B------:R-:W-:Y:S01]  /*e800*/  FMUL.FTZ R30, R30, UR41 ;  /* 0x000000291e1e7c20 */ /* 0x000fe20008410000 */
[----:B------:R-:W-:Y:S01]  /*e810*/  PRMT R6, R9, 0x654, R6 ;  /* 0x0000065409067816 */ /* 0x000fe20000000006 */
[----:B------:R-:W-:Y:S01]  /*e820*/  FMUL.FTZ R28, R37, UR41 ;  /* 0x00000029251c7c20 */ /* 0x000fe20008410000 */
[----:B------:R-:W1:Y:S01]  /*e830*/  MUFU.TANH R20, R20 ;  /* 0x0000001400147308 */ /* 0x000e620000002400 */
[----:B------:R-:W-:Y:S01]  /*e840*/  FMUL.FTZ R34, R34, UR41 ;  /* 0x0000002922227c20 */ /* 0x000fe20008410000 */
[----:B------:R0:W-:Y:S01]  /*e850*/  SYNCS.ARRIVE.TRANS64.RED.A1T0 RZ, [R6+URZ], RZ ;  /* 0x000000ff06ff79a7 */ /* 0x0001e2000810043f */
[----:B------:R-:W-:Y:S01]  /*e860*/  FMUL.FTZ R32, R41, UR41 ;  /* 0x0000002929207c20 */ /* 0x000fe20008410000 */
[----:B------:R-:W-:Y:S01]  /*e870*/  FMUL.FTZ R37, R48, UR41 ;  /* 0x0000002930257c20 */ /* 0x000fe20008410000 */
[----:B------:R-:W-:Y:S01]  /*e880*/  FMUL.FTZ R144, R56, UR41 ;  /* 0x0000002938907c20 */ /* 0x000fe20008410000 */
[----:B------:R-:W-:Y:S01]  /*e890*/  FMUL.FTZ R146, R57, UR41 ;  /* 0x0000002939927c20 */ /* 0x000fe20008410000 */
[----:B------:R-:W-:Y:S01]  /*e8a0*/  FMUL.FTZ R145, R60, UR41 ;  /* 0x000000293c917c20 */ /* 0x000fe20008410000 */
[----:B------:R-:W2:Y:S01]  /*e8b0*/  MUFU.TANH R21, R21 ;  /* 0x0000001500157308 */ /* 0x000ea20000002400 */
[----:B------:R-:W-:Y:S01]  /*e8c0*/  FMUL.FTZ R147, R61, UR41 ;  /* 0x000000293d937c20 */ /* 0x000fe20008410000 */
[----:B0-----:R-:W-:Y:S01]  /*e8d0*/  FMNMX.FTZ R6, R12, R7, !PT ;  /* 0x000000070c067209 */ /* 0x001fe20007810000 */
        /* <DEDUP_REMOVED lines=13> */
[----:B------:R1:W3:Y:S01]  /*e9b0*/  MUFU.TANH R14, R26 ;  /* 0x0000001a000e7308 */ /* 0x0002e20000002400 */
        /* <DEDUP_REMOVED lines=8> */
[----:B-1----:R-:W-:Y:S01]  /*ea40*/  FMUL.FTZ R26, R33, UR41 ;  /* 0x00000029211a7c20 */ /* 0x002fe20008410000 */
[----:B0-----:R-:W-:Y:S01]  /*ea50*/  FMNMX.FTZ R6, R24, R6, !PT ;  /* 0x0000000618067209 */ /* 0x001fe20007810000 */
[----:B------:R-:W-:Y:S01]  /*ea60*/  FMUL.FTZ R68, R46, UR41 ;  /* 0x000000292e447c20 */ /* 0x000fe20008410000 */
[----:B------:R-:W-:Y:S01]  /*ea70*/  FMUL.FTZ R33, R51, UR41 ;  /* 0x0000002933217c20 */ /* 0x000fe20008410000 */
[----:B------:R-:W-:Y:S01]  /*ea80*/  FMUL.FTZ R64, R54, UR41 ;  /* 0x0000002936407c20 */ /* 0x000fe20008410000 */
[----:B------:R-:W-:Y:S01]  /*ea90*/  FMUL.FTZ R61, R58, UR41 ;  /* 0x000000293a3d7c20 */ /* 0x000fe20008410000 */
[----:B------:R-:W-:Y:S01]  /*eaa0*/  FMUL.FTZ R60, R59, UR41 ;  /* 0x000000293b3c7c20 */ /* 0x000fe20008410000 */
[----:B------:R0:W1:Y:S01]  /*eab0*/  MUFU.TANH R13, R27 ;  /* 0x0000001b000d7308 */ /* 0x0000620000002400 */
[----:B---3--:R-:W-:Y:S01]  /*eac0*/  MOV R38, R14 ;  /* 0x0000000e00267202 */ /* 0x008fe20000000f00 */
[----:B------:R-:W-:Y:S01]  /*ead0*/  FMUL.FTZ R14, R42, UR41 ;  /* 0x000000292a0e7c20 */ /* 0x000fe20008410000 */
[----:B------:R-:W-:Y:S01]  /*eae0*/  FMUL.FTZ R57, R62, UR41 ;  /* 0x000000293e397c20 */ /* 0x000fe20008410000 */
[----:B------:R-:W-:Y:S01]  /*eaf0*/  FMUL.FTZ R56, R63, UR41 ;  /* 0x000000293f387c20 */ /* 0x000fe20008410000 */
[----:B------:R-:W-:Y:S01]  /*eb00*/  FMUL.FTZ R48, R70, UR41 ;  /* 0x0000002946307c20 */ /* 0x000fe20008410000 */
[----:B------:R-:W-:Y:S01]  /*eb10*/  FMUL.FTZ R41, R74, UR41 ;  /* 0x000000294a297c20 */ /* 0x000fe20008410000 */
[----:B------:R-:W-:Y:S01]  /*eb20*/  FMUL.FTZ R154, R75, UR41 ;  /* 0x000000294b9a7c20 */ /* 0x000fe20008410000 */
[----:B------:R-:W3:Y:S01]  /*eb30*/  MUFU.TANH R26, R26 ;  /* 0x0000001a001a7308 */ /* 0x000ee20000002400 */
[----:B0-----:R-:W-:Y:S01]  /*eb40*/  FMUL.FTZ R27, R36, UR41 ;  /* 0x00000029241b7c20 */ /* 0x001fe20008410000 */
[----:B--2---:R-:W-:Y:S01]  /*eb50*/  FMNMX.FTZ R6, R25, R6, !PT ;  /* 0x0000000619067209 */ /* 0x004fe20007810000 */
[----:B------:R-:W-:Y:S01]  /*eb60*/  FMUL.FTZ R36, R45, UR41 ;  /* 0x000000292d247c20 */ /* 0x000fe20008410000 */
[----:B------:R-:W-:Y:S01]  /*eb70*/  FMUL.FTZ R45, R53, UR41 ;  /* 0x00000029352d7c20 */ /* 0x000fe20008410000 */
[----:B------:R-:W-:Y:S01]  /*eb80*/  FMUL.FTZ R53, R66, UR41 ;  /* 0x0000002942357c20 */ /* 0x000fe20008410000 */
[----:B------:R-:W-:Y:S01]  /*eb90*/  FMUL.FTZ R153, R78, UR41 ;  /* 0x000000294e997c20 */ /* 0x000fe20008410000 */
[----:B------:R-:W-:Y:S01]  /*eba0*/  FMUL.FTZ R82, R82, UR41 ;  /* 0x0000002952527c20 */ /* 0x000fe20008410000 */
[----:B------:R-:W0:Y:S01]  /*ebb0*/  MUFU.TANH R27, R27 ;  /* 0x0000001b001b7308 */ /* 0x000e220000002400 */
[----:B-1----:R-:W-:-:S02]  /*ebc0*/  IMAD.MOV.U32 R42, RZ, RZ, R13 ;  /* 0x000000ffff2a7224 */ /* 0x002fc400078e000d */
[----:B------:R-:W-:Y:S01]  /*ebd0*/  FMUL.FTZ R13, R50, UR41 ;  /* 0x00000029320d7c20 */ /* 0x000fe20008410000 */
[----:B------:R-:W-:Y:S01]  /*ebe0*/  IMAD.MOV.U32 R78, RZ, RZ, R38 ;  /* 0x000000ffff4e7224 */ /* 0x000fe200078e0026 */
[----:B------:R-:W-:-:S03]  /*ebf0*/  UMOV UR45, UR44 ;  /* 0x0000002c002d7c82 */ /* 0x000fc60008000000 */
[----:B------:R1:W-:Y:S01]  /*ec00*/  MUFU.TANH R11, R30 ;  /* 0x0000001e000b7308 */ /* 0x0003e20000002400 */
[----:B---3--:R-:W-:-:S07]  /*ec10*/  FMNMX.FTZ R6, R26, R6, !PT ;  /* 0x000000061a067209 */ /* 0x008fce0007810000 */
[----:B------:R-:W2:Y:S01]  /*ec20*/  MUFU.TANH R28, R28 ;  /* 0x0000001c001c7308 */ /* 0x000ea20000002400 */
[----:B-1----:R-:W-:Y:S01]  /*ec30*/  FMUL.FTZ R30, R40, UR41 ;  /* 0x00000029281e7c20 */ /* 0x002fe20008410000 */
[----:B0-----:R-:W-:Y:S01]  /*ec40*/  FMNMX.FTZ R6, R27, R6, !PT ;  /* 0x000000061b067209 */ /* 0x001fe20007810000 */
[----:B------:R-:W-:Y:S01]  /*ec50*/  FMUL.FTZ R40, R49, UR41 ;  /* 0x0000002931287c20 */ /* 0x000fe20008410000 */
[----:B------:R-:W-:-:S04]  /*ec60*/  FMUL.FTZ R49, R71, UR41 ;  /* 0x0000002947317c20 */ /* 0x000fc80008410000 */
[----:B------:R-:W0:Y:S08]  /*ec70*/  MUFU.TANH R30, R30 ;  /* 0x0000001e001e7308 */ /* 0x000e300000002400 */
[----:B------:R1:W3:Y:S01]  /*ec80*/  MUFU.TANH R15, R34 ;  /* 0x00000022000f7308 */ /* 0x0002e20000002400 */
[----:B--2---:R-:W-:-:S07]  /*ec90*/  FMNMX.FTZ R6, R28, R6, !PT ;  /* 0x000000061c067209 */ /* 0x004fce0007810000 */
[----:B------:R-:W2:Y:S01]  /*eca0*/  MUFU.TANH R32, R32 ;  /* 0x0000002000207308 */ /* 0x000ea20000002400 */
[----:B-1----:R-:W-:Y:S01]  /*ecb0*/  FMUL.FTZ R34, R44, UR41 ;  /* 0x000000292c227c20 */ /* 0x002fe20008410000 */
[----:B0-----:R-:W-:Y:S01]  /*ecc0*/  FMNMX.FTZ R6, R30, R6, !PT ;  /* 0x000000061e067209 */ /* 0x001fe20007810000 */
[----:B------:R-:W-:Y:S01]  /*ecd0*/  FMUL.FTZ R44, R52, UR41 ;  /* 0x00000029342c7c20 */ /* 0x000fe20008410000 */
[----:B------:R-:W-:-:S04]  /*ece0*/  FMUL.FTZ R52, R67, UR41 ;  /* 0x0000002943347c20 */ /* 0x000fc80008410000 */
[----:B------:R-:W0:Y:S01]  /*ecf0*/  MUFU.TANH R34, R34 ;  /* 0x0000002200227308 */ /* 0x000e220000002400 */
[----:B---3--:R-:W-:-:S07]  /*ed00*/  IMAD.MOV.U32 R74, RZ, RZ, R15 ;  /* 0x000000ffff4a7224 */ /* 0x008fce00078e000f */
        /* <DEDUP_REMOVED lines=42> */
[----:B------:R1:W-:Y:S01]  /*efb0*/  MUFU.TANH R10, R31 ;  /* 0x0000001f000a7308 */ /* 0x0003e20000002400 */
[----:B--2---:R-:W-:-:S07]  /*efc0*/  FMNMX.FTZ R6, R84, R6, !PT ;  /* 0x0000000654067209 */ /* 0x004fce0007810000 */
[----:B------:R2:W3:Y:S01]  /*efd0*/  MUFU.TANH R152, R35 ;  /* 0x0000002300987308 */ /* 0x0004e20000002400 */
[----:B0-----:R-:W-:Y:S01]  /*efe0*/  FMNMX.FTZ R6, R85, R6, !PT ;  /* 0x0000000655067209 */ /* 0x001fe20007810000 */
[----:B-1----:R-:W-:-:S04]  /*eff0*/  FMUL.FTZ R31, R47, UR41 ;  /* 0x000000292f1f7c20 */ /* 0x002fc80008410000 */
[----:B------:R-:W0:Y:S02]  /*f000*/  SHFL.BFLY PT, R9, R6, 0x2, 0x1f ;  /* 0x0c401f0006097f89 */ /* 0x000e2400000e0000 */
[----:B------:R-:W1:Y:S01]  /*f010*/  MUFU.TANH R72, R72 ;  /* 0x0000004800487308 */ /* 0x000e620000002400 */
[----:B--2---:R-:W-:-:S07]  /*f020*/  FMUL.FTZ R35, R55, UR41 ;  /* 0x0000002937237c20 */ /* 0x004fce0008410000 */
[----:B------:R-:W2:Y:S01]  /*f030*/  MUFU.TANH R39, R39 ;  /* 0x0000002700277308 */ /* 0x000ea20000002400 */
[----:B---3--:R-:W-:-:S07]  /*f040*/  IMAD.MOV.U32 R70, RZ, RZ, R152 ;  /* 0x000000ffff467224 */ /* 0x008fce00078e0098 */
[----:B------:R-:W3:Y:S01]  /*f050*/  MUFU.TANH R14, R14 ;  /* 0x0000000e000e7308 */ /* 0x000ee20000002400 */
[----:B0-----:R-:W-:-:S07]  /*f060*/  FMNMX.FTZ R6, R6, R9, !PT ;  /* 0x0000000906067209 */ /* 0x001fce0007810000 */
[----:B------:R-:W0:Y:S01]  /*f070*/  MUFU.TANH R29, R29 ;  /* 0x0000001d001d7308 */ /* 0x000e220000002400 */
[----:B------:R-:W4:Y:S07]  /*f080*/  SHFL.BFLY PT, R9, R6, 0x1, 0x1f ;  /* 0x0c201f0006097f89 */ /* 0x000f2e00000e0000 */
[----:B------:R-:W5:Y:S08]  /*f090*/  MUFU.TANH R68, R68 ;  /* 0x0000004400447308 */ /* 0x000f700000002400 */
[----:B------:R-:W5:Y:S08]  /*f0a0*/  MUFU.TANH R31, R31 ;  /* 0x0000001f001f7308 */ /* 0x000f700000002400 */
[----:B------:R-:W5:Y:S01]  /*f0b0*/  MUFU.TANH R13, R13 ;  /* 0x0000000d000d7308 */ /* 0x000f620000002400 */
[----:B----4-:R-:W-:-:S02]  /*f0c0*/  FMNMX.FTZ R6, R6, R9, !PT ;  /* 0x0000000906067209 */ /* 0x010fc40007810000 */
[----:B------:R-:W-:-:S05]  /*f0d0*/  FMNMX.FTZ R9, R38, R8, !PT ;  /* 0x0000000826097209 */ /* 0x000fca0007810000 */
[----:B------:R-:W4:Y:S01]  /*f0e0*/  MUFU.TANH R33, R33 ;  /* 0x0000002100217308 */ /* 0x000f220000002400 */
[----:B------:R-:W-:Y:S01]  /*f0f0*/  FMNMX.FTZ R9, R42, R9, !PT ;  /* 0x000000092a097209 */ /* 0x000fe20007810000 */
[C---:B------:R-:W-:Y:S01]  /*f100*/  FMUL.FTZ R43, R6.reuse, UR45 ;  /* 0x0000002d062b7c20 */ /* 0x040fe20008410000 */
[----:B------:R-:W-:Y:S02]  /*f110*/  FADD.FTZ R7, -R6, R7 ;  /* 0x0000000706077221 */ /* 0x000fe40000010100 */
[----:B------:R-:W-:Y:S01]  /*f120*/  FMNMX.FTZ R9, R11, R9, !PT ;  /* 0x000000090b097209 */ /* 0x000fe20007810000 */
[--C-:B------:R-:W-:Y:S01]  /*f130*/  FFMA.FTZ R25, R25, UR45, -R43.reuse ;  /* 0x0000002d19197c23 */ /* 0x100fe2000801082b */
[--C-:B------:R-:W-:Y:S01]  /*f140*/  FFMA.FTZ R71, R32, UR45, -R43.reuse ;  /* 0x0000002d20477c23 */ /* 0x100fe2000801082b */
[----:B------:R-:W4:Y:S01]  /*f150*/  MUFU.TANH R64, R64 ;  /* 0x0000004000407308 */ /* 0x000f220000002400 */
[----:B------:R-:W-:Y:S01]  /*f160*/  FMNMX.FTZ R9, R10, R9, !PT ;  /* 0x000000090a097209 */ /* 0x000fe20007810000 */
[--C-:B------:R-:W-:Y:S01]  /*f170*/  FFMA.FTZ R45, R45, UR45, -R43.reuse ;  /* 0x0000002d2d2d7c23 */ /* 0x100fe2000801082b */
[--C-:B------:R-:W-:Y:S01]  /*f180*/  FFMA.FTZ R32, R36, UR45, -R43.reuse ;  /* 0x0000002d24207c23 */ /* 0x100fe2000801082b */
[----:B------:R-:W-:Y:S01]  /*f190*/  FFMA.FTZ R76, R76, UR45, -R43 ;  /* 0x0000002d4c4c7c23 */ /* 0x000fe2000801082b */
[----:B------:R-:W-:Y:S01]  /*f1a0*/  FMNMX.FTZ R9, R15, R9, !PT ;  /* 0x000000090f097209 */ /* 0x000fe20007810000 */
[----:B------:R-:W-:Y:S01]  /*f1b0*/  FMUL.FTZ R15, R83, UR41 ;  /* 0x00000029530f7c20 */ /* 0x000fe20008410000 */
[----:B------:R-:W-:Y:S01]  /*f1c0*/  MOV R83, R10 ;  /* 0x0000000a00537202 */ /* 0x000fe20000000f00 */
[----:B------:R-:W4:Y:S01]  /*f1d0*/  MUFU.TANH R35, R35 ;  /* 0x0000002300237308 */ /* 0x000f220000002400 */
[----:B------:R-:W-:Y:S01]  /*f1e0*/  FMNMX.FTZ R9, R152, R9, !PT ;  /* 0x0000000998097209 */ /* 0x000fe20007810000 */
[----:B------:R-:W-:Y:S01]  /*f1f0*/  FMUL.FTZ R152, R79, UR41 ;  /* 0x000000294f987c20 */ /* 0x000fe20008410000 */
[----:B------:R-:W-:Y:S01]  /*f200*/  FMUL.FTZ R10, R86, UR41 ;  /* 0x00000029560a7c20 */ /* 0x000fe20008410000 */
[----:B------:R-:W-:Y:S01]  /*f210*/  IMAD.MOV.U32 R86, RZ, RZ, R11 ;  /* 0x000000ffff567224 */ /* 0x000fe200078e000b */
[----:B-1----:R-:W-:Y:S01]  /*f220*/  FMNMX.FTZ R9, R72, R9, !PT ;  /* 0x0000000948097209 */ /* 0x002fe20007810000 */
[----:B------:R-:W-:Y:S01]  /*f230*/  FMUL.FTZ R11, R87, UR41 ;  /* 0x00000029570b7c20 */ /* 0x000fe20008410000 */
[--C-:B------:R-:W-:Y:S01]  /*f240*/  FFMA.FTZ R79, R20, UR45, -R43.reuse ;  /* 0x0000002d144f7c23 */ /* 0x100fe2000801082b */
[----:B------:R-:W1:Y:S01]  /*f250*/  MUFU.TANH R61, R61 ;  /* 0x0000003d003d7308 */ /* 0x000e620000002400 */
[----:B--2---:R-:W-:Y:S01]  /*f260*/  FMNMX.FTZ R9, R39, R9, !PT ;  /* 0x0000000927097209 */ /* 0x004fe20007810000 */
[----:B------:R-:W-:Y:S01]  /*f270*/  FFMA.FTZ R20, R80, UR45, -R43 ;  /* 0x0000002d50147c23 */ /* 0x000fe2000801082b */
[----:B------:R-:W-:-:S02]  /*f280*/  IMAD.MOV.U32 R87, RZ, RZ, R42 ;  /* 0x000000ffff577224 */ /* 0x000fc400078e002a */
[--C-:B------:R-:W-:Y:S01]  /*f290*/  FFMA.FTZ R46, R24, UR45, -R43.reuse ;  /* 0x0000002d182e7c23 */ /* 0x100fe2000801082b */
[----:B---3--:R-:W-:Y:S01]  /*f2a0*/  FMNMX.FTZ R9, R14, R9, !PT ;  /* 0x000000090e097209 */ /* 0x008fe20007810000 */
[--C-:B------:R-:W-:Y:S01]  /*f2b0*/  FFMA.FTZ R55, R65, UR45, -R43.reuse ;  /* 0x0000002d41377c23 */ /* 0x100fe2000801082b */
[--C-:B------:R-:W-:Y:S01]  /*f2c0*/  FFMA.FTZ R27, R27, UR45, -R43.reuse ;  /* 0x0000002d1b1b7c23 */ /* 0x100fe2000801082b */
[----:B------:R-:W2:Y:S01]  /*f2d0*/  MUFU.TANH R60, R60 ;  /* 0x0000003c003c7308 */ /* 0x000ea20000002400 */
[----:B0-----:R-:W-:Y:S01]  /*f2e0*/  FMNMX.FTZ R9, R29, R9, !PT ;  /* 0x000000091d097209 */ /* 0x001fe20007810000 */
[--C-:B------:R-:W-:Y:S01]  /*f2f0*/  FFMA.FTZ R42, R21, UR45, -R43.reuse ;  /* 0x0000002d152a7c23 */ /* 0x100fe2000801082b */
[--C-:B------:R-:W-:Y:S01]  /*f300*/  FFMA.FTZ R75, R26, UR45, -R43.reuse ;  /* 0x0000002d1a4b7c23 */ /* 0x100fe2000801082b */
[--C-:B------:R-:W-:Y:S01]  /*f310*/  FFMA.FTZ R37, R37, UR45, -R43.reuse ;  /* 0x0000002d25257c23 */ /* 0x100fe2000801082b */
[----:B-----5:R-:W-:Y:S01]  /*f320*/  FMNMX.FTZ R9, R68, R9, !PT ;  /* 0x0000000944097209 */ /* 0x020fe20007810000 */
[--C-:B------:R-:W-:Y:S01]  /*f330*/  FFMA.FTZ R51, R69, UR45, -R43.reuse ;  /* 0x0000002d45337c23 */ /* 0x100fe2000801082b */
[--C-:B------:R-:W-:Y:S01]  /*f340*/  FFMA.FTZ R66, R77, UR45, -R43.reuse ;  /* 0x0000002d4d427c23 */ /* 0x100fe2000801082b */
[----:B------:R-:W0:Y:S01]  /*f350*/  MUFU.TANH R57, R57 ;  /* 0x0000003900397308 */ /* 0x000e220000002400 */
[----:B------:R-:W-:Y:S01]  /*f360*/  FMNMX.FTZ R9, R31, R9, !PT ;  /* 0x000000091f097209 */ /* 0x000fe20007810000 */
[--C-:B------:R-:W-:Y:S01]  /*f370*/  FFMA.FTZ R28, R28, UR45, -R43.reuse ;  /* 0x0000002d1c1c7c23 */ /* 0x100fe2000801082b */
[--C-:B------:R-:W-:Y:S01]  /*f380*/  FFMA.FTZ R47, R73, UR45, -R43.reuse ;  /* 0x0000002d492f7c23 */ /* 0x100fe2000801082b */
[--C-:B------:R-:W-:Y:S01]  /*f390*/  FFMA.FTZ R30, R30, UR45, -R43.reuse ;  /* 0x0000002d1e1e7c23 */ /* 0x100fe2000801082b */
[----:B------:R-:W-:Y:S01]  /*f3a0*/  FMNMX.FTZ R9, R13, R9, !PT ;  /* 0x000000090d097209 */ /* 0x000fe20007810000 */
[--C-:B------:R-:W-:Y:S01]  /*f3b0*/  FFMA.FTZ R34, R34, UR45, -R43.reuse ;  /* 0x0000002d22227c23 */ /* 0x100fe2000801082b */
[--C-:B------:R-:W-:Y:S01]  /*f3c0*/  FFMA.FTZ R67, R40, UR45, -R43.reuse ;  /* 0x0000002d28437c23 */ /* 0x100fe2000801082b */
[----:B------:R-:W3:Y:S01]  /*f3d0*/  MUFU.TANH R56, R56 ;  /* 0x0000003800387308 */ /* 0x000ee20000002400 */
[----:B----4-:R-:W-:Y:S01]  /*f3e0*/  FMNMX.FTZ R9, R33, R9, !PT ;  /* 0x0000000921097209 */ /* 0x010fe20007810000 */
[--C-:B------:R-:W-:Y:S01]  /*f3f0*/  FFMA.FTZ R44, R44, UR45, -R43.reuse ;  /* 0x0000002d2c2c7c23 */ /* 0x100fe2000801082b */
[--C-:B------:R-:W-:Y:S01]  /*f400*/  FFMA.FTZ R62, R144, UR45, -R43.reuse ;  /* 0x0000002d903e7c23 */ /* 0x100fe2000801082b */
[--C-:B------:R-:W-:Y:S01]  /*f410*/  FFMA.FTZ R63, R146, UR45, -R43.reuse ;  /* 0x0000002d923f7c23 */ /* 0x100fe2000801082b */
[----:B------:R-:W-:Y:S01]  /*f420*/  FMNMX.FTZ R9, R64, R9, !PT ;  /* 0x0000000940097209 */ /* 0x000fe20007810000 */
[--C-:B------:R-:W-:Y:S01]  /*f430*/  FFMA.FTZ R58, R145, UR45, -R43.reuse ;  /* 0x0000002d913a7c23 */ /* 0x100fe2000801082b */
[--C-:B------:R-:W-:Y:S01]  /*f440*/  FFMA.FTZ R59, R147, UR45, -R43.reuse ;  /* 0x0000002d933b7c23 */ /* 0x100fe2000801082b */
[----:B------:R-:W4:Y:S01]  /*f450*/  MUFU.TANH R53, R53 ;  /* 0x0000003500357308 */ /* 0x000f220000002400 */
[----:B------:R-:W-:Y:S01]  /*f460*/  FMNMX.FTZ R9, R35, R9, !PT ;  /* 0x0000000923097209 */ /* 0x000fe20007810000 */
[--C-:B------:R-:W-:Y:S01]  /*f470*/  FFMA.FTZ R54, R148, UR45, -R43.reuse ;  /* 0x0000002d94367c23 */ /* 0x100fe2000801082b */
[--C-:B------:R-:W-:Y:S01]  /*f480*/  FFMA.FTZ R50, R149, UR45, -R43.reuse ;  /* 0x0000002d95327c23 */ /* 0x100fe2000801082b */
[--C-:B------:R-:W-:Y:S01]  /*f490*/  FFMA.FTZ R40, R150, UR45, -R43.reuse ;  /* 0x0000002d96287c23 */ /* 0x100fe2000801082b */
[----:B-1----:R-:W-:Y:S01]  /*f4a0*/  FMNMX.FTZ R9, R61, R9, !PT ;  /* 0x000000093d097209 */ /* 0x002fe20007810000 */
[--C-:B------:R-:W-:Y:S01]  /*f4b0*/  FFMA.FTZ R21, R81, UR45, -R43.reuse ;  /* 0x0000002d51157c23 */ /* 0x100fe2000801082b */
[----:B------:R-:W-:Y:S01]  /*f4c0*/  FFMA.FTZ R84, R84, UR45, -R43 ;  /* 0x0000002d54547c23 */ /* 0x000fe2000801082b */
[----:B------:R-:W1:Y:S01]  /*f4d0*/  MUFU.TANH R52, R52 ;  /* 0x0000003400347308 */ /* 0x000e620000002400 */
[----:B--2---:R-:W-:-:S04]  /*f4e0*/  FMNMX.FTZ R9, R60, R9, !PT ;  /* 0x000000093c097209 */ /* 0x004fc80007810000 */
[----:B0-----:R-:W-:-:S03]  /*f4f0*/  FMNMX.FTZ R9, R57, R9, !PT ;  /* 0x0000000939097209 */ /* 0x001fc60007810000 */
[----:B------:R-:W0:Y:S01]  /*f500*/  MUFU.TANH R48, R48 ;  /* 0x0000003000307308 */ /* 0x000e220000002400 */
[----:B---3--:R-:W-:-:S04]  /*f510*/  FMNMX.FTZ R9, R56, R9, !PT ;  /* 0x0000000938097209 */ /* 0x008fc80007810000 */
[----:B----4-:R-:W-:-:S03]  /*f520*/  FMNMX.FTZ R9, R53, R9, !PT ;  /* 0x0000000935097209 */ /* 0x010fc60007810000 */
        /* <DEDUP_REMOVED lines=18> */
[----:B------:R2:W-:Y:S01]  /*f650*/  MUFU.EX2 R36, R25 ;  /* 0x0000001900247308 */ /* 0x0005e20000000800 */
[----:B-1----:R-:W-:-:S07]  /*f660*/  FMNMX.FTZ R9, R10, R9, !PT ;  /* 0x000000090a097209 */ /* 0x002fce0007810000 */
[----:B------:R-:W-:Y:S01]  /*f670*/  MUFU.EX2 R65, R45 ;  /* 0x0000002d00417308 */ /* 0x000fe20000000800 */
[----:B0-----:R-:W-:-:S05]  /*f680*/  FMNMX.FTZ R9, R11, R9, !PT ;  /* 0x000000090b097209 */ /* 0x001fca0007810000 */
[----:B------:R-:W0:Y:S02]  /*f690*/  SHFL.BFLY PT, R38, R9, 0x2, 0x1f ;  /* 0x0c401f0009267f89 */ /* 0x000e2400000e0000 */
[----:B------:R1:W-:Y:S08]  /*f6a0*/  MUFU.EX2 R45, R76 ;  /* 0x0000004c002d7308 */ /* 0x0003f00000000800 */
[----:B------:R-:W-:Y:S08]  /*f6b0*/  MUFU.EX2 R79, R79 ;  /* 0x0000004f004f7308 */ /* 0x000ff00000000800 */
[----:B------:R-:W-:Y:S01]  /*f6c0*/  MUFU.EX2 R26, R42 ;  /* 0x0000002a001a7308 */ /* 0x000fe20000000800 */
[----:B0-----:R-:W-:-:S07]  /*f6d0*/  FMNMX.FTZ R9, R9, R38, !PT ;  /* 0x0000002609097209 */ /* 0x001fce0007810000 */
[----:B------:R-:W-:Y:S01]  /*f6e0*/  MUFU.EX2 R77, R46 ;  /* 0x0000002e004d7308 */ /* 0x000fe20000000800 */
[----:B------:R-:W0:Y:S07]  /*f6f0*/  SHFL.BFLY PT, R38, R9, 0x1, 0x1f ;  /* 0x0c201f0009267f89 */ /* 0x000e2e00000e0000 */
[----:B------:R-:W-:Y:S08]  /*f700*/  MUFU.EX2 R69, R32 ;  /* 0x0000002000457308 */ /* 0x000ff00000000800 */
[----:B------:R3:W-:Y:S08]  /*f710*/  MUFU.EX2 R32, R37 ;  /* 0x0000002500207308 */ /* 0x0007f00000000800 */
[----:B------:R-:W-:Y:S01]  /*f720*/  MUFU.EX2 R75, R75 ;  /* 0x0000004b004b7308 */ /* 0x000fe20000000800 */
[----:B0-----:R-:W-:-:S05]  /*f730*/  FMNMX.FTZ R9, R9, R38, !PT ;  /* 0x0000002609097209 */ /* 0x001fca0007810000 */
[C---:B------:R-:W-:Y:S01]  /*f740*/  FADD.FTZ R38, -R9.reuse, R8 ;  /* 0x0000000809267221 */ /* 0x040fe20000010100 */
[----:B------:R-:W-:Y:S01]  /*f750*/  FMUL.FTZ R80, R9, UR45 ;  /* 0x0000002d09507c20 */ /* 0x000fe20008410000 */
[----:B------:R-:W-:Y:S01]  /*f760*/  FMUL.FTZ R8, R7, UR45 ;  /* 0x0000002d07087c20 */ /* 0x000fe20008410000 */
[----:B------:R-:W-:Y:S01]  /*f770*/  MUFU.EX2 R73, R28 ;  /* 0x0000001c00497308 */ /* 0x000fe20000000800 */
[----:B------:R-:W-:Y:S01]  /*f780*/  FMUL.FTZ R7, R38, UR45 ;  /* 0x0000002d26077c20 */ /* 0x000fe20008410000 */
[--C-:B------:R-:W-:Y:S01]  /*f790*/  FFMA.FTZ R78, R78, UR45, -R80.reuse ;  /* 0x0000002d4e4e7c23 */ /* 0x100fe20008010850 */
[--C-:B------:R-:W-:Y:S01]  /*f7a0*/  FFMA.FTZ R38, R12, UR45, -R43.reuse ;  /* 0x0000002d0c267c23 */ /* 0x100fe2000801082b */
[--C-:B--2---:R-:W-:Y:S01]  /*f7b0*/  FFMA.FTZ R25, R87, UR45, -R80.reuse ;  /* 0x0000002d57197c23 */ /* 0x104fe20008010850 */
[--C-:B-1----:R-:W-:Y:S01]  /*f7c0*/  FFMA.FTZ R76, R86, UR45, -R80.reuse ;  /* 0x0000002d564c7c23 */ /* 0x102fe20008010850 */
[--C-:B------:R-:W-:Y:S01]  /*f7d0*/  FFMA.FTZ R74, R74, UR45, -R80.reuse ;  /* 0x0000002d4a4a7c23 */ /* 0x100fe20008010850 */
[--C-:B---3--:R-:W-:Y:S01]  /*f7e0*/  FFMA.FTZ R37, R70, UR45, -R80.reuse ;  /* 0x0000002d46257c23 */ /* 0x108fe20008010850 */
        /* <DEDUP_REMOVED lines=25> */
[--C-:B------:R-:W-:Y:S01]  /*f980*/  FFMA.FTZ R14, R82, UR45, -R80.reuse ;  /* 0x0000002d520e7c23 */ /* 0x100fe20008010850 */
[--C-:B------:R-:W-:Y:S01]  /*f990*/  FFMA.FTZ R15, R15, UR45, -R80.reuse ;  /* 0x0000002d0f0f7c23 */ /* 0x100fe20008010850 */
[--C-:B------:R-:W-:Y:S01]  /*f9a0*/  FFMA.FTZ R10, R10, UR45, -R80.reuse ;  /* 0x0000002d0a0a7c23 */ /* 0x100fe20008010850 */
[----:B------:R-:W-:-:S04]  /*f9b0*/  FFMA.FTZ R11, R11, UR45, -R80 ;  /* 0x0000002d0b0b7c23 */ /* 0x000fc80008010850 */
[----:B------:R-:W2:Y:S01]  /*f9c0*/  MUFU.EX2 R25, R25 ;  /* 0x0000001900197308 */ /* 0x000ea20000000800 */
[----:B0-----:R-:W-:-:S04]  /*f9d0*/  FFMA.FTZ R3, R8, R3, R24 ;  /* 0x0000000308037223 */ /* 0x001fc80000010018 */
[----:B------:R-:W-:-:S03]  /*f9e0*/  FADD.FTZ R3, R79, R3 ;  /* 0x000000034f037221 */ /* 0x000fc60000010000 */
[----:B------:R0:W3:Y:S01]  /*f9f0*/  MUFU.EX2 R38, R27 ;  /* 0x0000001b00267308 */ /* 0x0000e20000000800 */
[----:B-1----:R-:W-:Y:S01]  /*fa00*/  FFMA.FTZ R4, R7, R4, R78 ;  /* 0x0000000407047223 */ /* 0x002fe2000001004e */
[----:B------:R-:W-:-:S04]  /*fa10*/  FADD.FTZ R3, R26, R3 ;  /* 0x000000031a037221 */ /* 0x000fc80000010000 */
[----:B------:R-:W-:Y:S02]  /*fa20*/  FADD.FTZ R3, R77, R3 ;  /* 0x000000034d037221 */ /* 0x000fe40000010000 */
[----:B------:R-:W1:Y:S01]  /*fa30*/  MUFU.EX2 R76, R76 ;  /* 0x0000004c004c7308 */ /* 0x000e620000000800 */
[----:B0-----:R-:W-:Y:S01]  /*fa40*/  FFMA.FTZ R27, R83, UR45, -R80 ;  /* 0x0000002d531b7c23 */ /* 0x001fe20008010850 */
[----:B--2---:R-:W-:Y:S01]  /*fa50*/  FADD.FTZ R4, R25, R4 ;  /* 0x0000000419047221 */ /* 0x004fe20000010000 */
[----:B------:R-:W-:-:S04]  /*fa60*/  FADD.FTZ R3, R36, R3 ;  /* 0x0000000324037221 */ /* 0x000fc80000010000 */
[----:B------:R-:W-:Y:S01]  /*fa70*/  FADD.FTZ R3, R75, R3 ;  /* 0x000000034b037221 */ /* 0x000fe20000010000 */
[----:B------:R-:W0:Y:S03]  /*fa80*/  MUFU.EX2 R27, R27 ;  /* 0x0000001b001b7308 */ /* 0x000e260000000800 */
[----:B---3--:R-:W-:-:S04]  /*fa90*/  FADD.FTZ R3, R38, R3 ;  /* 0x0000000326037221 */ /* 0x008fc80000010000 */
[----:B------:R-:W-:Y:S01]  /*faa0*/  FADD.FTZ R3, R73, R3 ;  /* 0x0000000349037221 */ /* 0x000fe20000010000 */
        /* <DEDUP_REMOVED lines=20> */
[----:B------:R1:W-:Y:S01]  /*fbf0*/  MUFU.EX2 R42, R66 ;  /* 0x00000042002a7308 */ /* 0x0003e20000000800 */
[----:B0-----:R-:W-:-:S04]  /*fc00*/  FADD.FTZ R3, R30, R3 ;  /* 0x000000031e037221 */ /* 0x001fc80000010000 */
[----:B------:R-:W-:-:S03]  /*fc10*/  FADD.FTZ R3, R69, R3 ;  /* 0x0000000345037221 */ /* 0x000fc60000010000 */
[----:B------:R-:W0:Y:S01]  /*fc20*/  MUFU.EX2 R31, R31 ;  /* 0x0000001f001f7308 */ /* 0x000e220000000800 */
[----:B-1----:R-:W-:Y:S01]  /*fc30*/  FFMA.FTZ R66, R13, UR45, -R80 ;  /* 0x0000002d0d427c23 */ /* 0x002fe20008010850 */
[----:B--2---:R-:W-:Y:S01]  /*fc40*/  FADD.FTZ R4, R68, R4 ;  /* 0x0000000444047221 */ /* 0x004fe20000010000 */
[----:B------:R-:W-:-:S05]  /*fc50*/  FADD.FTZ R3, R32, R3 ;  /* 0x0000000320037221 */ /* 0x000fca0000010000 */
[----:B------:R-:W1:Y:S08]  /*fc60*/  MUFU.EX2 R66, R66 ;  /* 0x0000004200427308 */ /* 0x000e700000000800 */
[----:B------:R-:W2:Y:S01]  /*fc70*/  MUFU.EX2 R67, R67 ;  /* 0x0000004300437308 */ /* 0x000ea20000000800 */
[----:B0-----:R-:W-:-:S07]  /*fc80*/  FADD.FTZ R4, R31, R4 ;  /* 0x000000041f047221 */ /* 0x001fce0000010000 */
[----:B------:R-:W0:Y:S01]  /*fc90*/  MUFU.EX2 R33, R33 ;  /* 0x0000002100217308 */ /* 0x000e220000000800 */
[----:B-1----:R-:W-:-:S07]  /*fca0*/  FADD.FTZ R4, R66, R4 ;  /* 0x0000000442047221 */ /* 0x002fce0000010000 */
[----:B------:R1:W3:Y:S01]  /*fcb0*/  MUFU.EX2 R34, R44 ;  /* 0x0000002c00227308 */ /* 0x0002e20000000800 */
[----:B--2---:R-:W-:-:S07]  /*fcc0*/  FADD.FTZ R3, R67, R3 ;  /* 0x0000000343037221 */ /* 0x004fce0000010000 */
[----:B------:R-:W2:Y:S01]  /*fcd0*/  MUFU.EX2 R64, R64 ;  /* 0x0000004000407308 */ /* 0x000ea20000000800 */
[----:B0-----:R-:W-:Y:S01]  /*fce0*/  FADD.FTZ R4, R33, R4 ;  /* 0x0000000421047221 */ /* 0x001fe20000010000 */
[----:B-1----:R-:W-:-:S06]  /*fcf0*/  FFMA.FTZ R44, R152, UR45, -R80 ;  /* 0x0000002d982c7c23 */ /* 0x002fcc0008010850 */
[----:B------:R-:W0:Y:S01]  /*fd00*/  MUFU.EX2 R35, R35 ;  /* 0x0000002300237308 */ /* 0x000e220000000800 */
[----:B---3--:R-:W-:-:S04]  /*fd10*/  FADD.FTZ R3, R34, R3 ;  /* 0x0000000322037221 */ /* 0x008fc80000010000 */
[----:B------:R-:W-:-:S03]  /*fd20*/  FADD.FTZ R3, R65, R3 ;  /* 0x0000000341037221 */ /* 0x000fc60000010000 */
        /* <DEDUP_REMOVED lines=41> */
[----:B-1----:R-:W-:-:S04]  /*ffc0*/  FADD.FTZ R3, R47, R3 ;  /* 0x000000032f037221 */ /* 0x002fc80000010000 */
[----:B------:R-:W-:-:S03]  /*ffd0*/  FADD.FTZ R3, R45, R3 ;  /* 0x000000032d037221 */ /* 0x000fc60000010000 */
        /* <DEDUP_REMOVED lines=23> */
.L_x_10521:
[----:B------:R-:W2:Y:S04]  /*10150*/  LDL R84, [R1+0x60] ;  /* 0x0000600001547983 */ /* 0x000ea80000100800 */
[----:B------:R-:W3:Y:S04]  /*10160*/  LDL R85, [R1+0x80] ;  /* 0x0000800001557983 */ /* 0x000ee80000100800 */
[----:B------:R-:W4:Y:S04]  /*10170*/  LDL R82, [R1+0x68] ;  /* 0x0000680001527983 */ /* 0x000f280000100800 */
[----:B------:R-:W5:Y:S04]  /*10180*/  LDL R81, [R1+0x64] ;  /* 0x0000640001517983 */ /* 0x000f680000100800 */
[----:B------:R-:W5:Y:S01]  /*10190*/  LDL R83, [R1+0x84] ;  /* 0x0000840001537983 */ /* 0x000f620000100800 */
[----:B------:R-:W-:Y:S01]  /*101a0*/  LEA R5, R5, R2, 0x3 ;  /* 0x0000000205057211 */ /* 0x000fe200078e18ff */
[----:B------:R-:W-:-:S04]  /*101b0*/  IMAD.U32 R80, RZ, RZ, UR38 ;  /* 0x00000026ff507e24 */ /* 0x000fc8000f8e00ff */
[----:B------:R-:W-:Y:S01]  /*101c0*/  VIADD R5, R5, 0x2d860 ;  /* 0x0002d86005057836 */ /* 0x000fe20000000000 */
[----:B------:R-:W-:Y:S02]  /*101d0*/  F2FP.F16.F32.PACK_AB R24, R79, R24 ;  /* 0x000000184f18723e */ /* 0x000fe400000000ff */
[----:B------:R-:W-:Y:S02]  /*101e0*/  F2FP.F16.F32.PACK_AB R25, R25, R78 ;  /* 0x0000004e1919723e */ /* 0x000fe400000000ff */
[----:B------:R-:W-:Y:S02]  /*101f0*/  PRMT R5, R80, 0x654, R5 ;  /* 0x0000065450057816 */ /* 0x000fe40000000005 */
[----:B------:R-:W-:Y:S02]  /*10200*/  F2FP.F16.F32.PACK_AB R26, R77, R26 ;  /* 0x0000001a4d1a723e */ /* 0x000fe400000000ff */
[----:B------:R-:W-:Y:S01]  /*10210*/  F2FP.F16.F32.PACK_AB R27, R27, R76 ;  /* 0x0000004c1b1b723e */ /* 0x000fe200000000ff */
        /* <DEDUP_REMOVED lines=17> */
[----:B------:R-:W-:Y:S01]  /*10330*/  ISETP.GT.AND P1, PT, R0, RZ, PT ;  /* 0x000000ff0000720c */ /* 0x000fe20003f24270 */
        /* <DEDUP_REMOVED lines=51> */
[----:B0-----:R-:W-:Y:S01]  /*10670*/  IMAD.MOV.U32 R5, RZ, RZ, R141 ;  /* 0x000000ffff057224 */ /* 0x001fe200078e008d */
[----:B--2---:R0:W-:Y:S04]  /*10680*/  STSM.16.M88.4 [R84+0x21800], R24 ;  /* 0x0218001854007844 */ /* 0x0041e80000000200 */
[----:B---3--:R1:W-:Y:S04]  /*10690*/  STSM.16.M88.4 [R85], R36 ;  /* 0x0000002455007844 */ /* 0x0083e80000000200 */
[----:B----4-:R2:W-:Y:S04]  /*106a0*/  STSM.16.M88.4 [R82], R28 ;  /* 0x0000001c52007844 */ /* 0x0105e80000000200 */
[----:B-----5:R3:W-:Y:S01]  /*106b0*/  STSM.16.M88.4 [R81], R32 ;  /* 0x0000002051007844 */ /* 0x0207e20000000200 */
[----:B0-----:R-:W-:-:S02]  /*106c0*/  F2FP.F16.F32.PACK_AB R24, R63, R62 ;  /* 0x0000003e3f18723e */ /* 0x001fc400000000ff */
[----:B------:R-:W-:Y:S02]  /*106d0*/  F2FP.F16.F32.PACK_AB R25, R60, R61 ;  /* 0x0000003d3c19723e */ /* 0x000fe400000000ff */
[----:B------:R-:W-:Y:S02]  /*106e0*/  F2FP.F16.F32.PACK_AB R26, R59, R58 ;  /* 0x0000003a3b1a723e */ /* 0x000fe400000000ff */
[----:B------:R-:W-:Y:S02]  /*106f0*/  F2FP.F16.F32.PACK_AB R27, R56, R57 ;  /* 0x00000039381b723e */ /* 0x000fe400000000ff */
[----:B-1----:R-:W-:Y:S02]  /*10700*/  F2FP.F16.F32.PACK_AB R36, R55, R54 ;  /* 0x000000363724723e */ /* 0x002fe400000000ff */
[----:B------:R-:W-:Y:S02]  /*10710*/  F2FP.F16.F32.PACK_AB R37, R52, R53 ;  /* 0x000000353425723e */ /* 0x000fe400000000ff */
[----:B------:R-:W-:-:S02]  /*10720*/  F2FP.F16.F32.PACK_AB R38, R51, R50 ;  /* 0x000000323326723e */ /* 0x000fc400000000ff */
[----:B------:R-:W-:Y:S02]  /*10730*/  F2FP.F16.F32.PACK_AB R39, R49, R48 ;  /* 0x000000303127723e */ /* 0x000fe400000000ff */
[----:B--2---:R-:W-:Y:S02]  /*10740*/  F2FP.F16.F32.PACK_AB R28, R21, R20 ;  /* 0x00000014151c723e */ /* 0x004fe400000000ff */
[----:B------:R-:W-:Y:S02]  /*10750*/  F2FP.F16.F32.PACK_AB R29, R15, R14 ;  /* 0x0000000e0f1d723e */ /* 0x000fe400000000ff */
[----:B------:R-:W-:Y:S02]  /*10760*/  F2FP.F16.F32.PACK_AB R30, R12, R13 ;  /* 0x0000000d0c1e723e */ /* 0x000fe400000000ff */
[----:B------:R-:W-:Y:S01]  /*10770*/  F2FP.F16.F32.PACK_AB R31, R11, R10 ;  /* 0x0000000a0b1f723e */ /* 0x000fe200000000ff */
[----:B------:R3:W-:Y:S04]  /*10780*/  STSM.16.M88.4 [R84+0x27800], R24 ;  /* 0x0278001854007844 */ /* 0x0007e80000000200 */
[----:B------:R3:W-:Y:S04]  /*10790*/  STSM.16.M88.4 [R83], R36 ;  /* 0x0000002453007844 */ /* 0x0007e80000000200 */
[----:B------:R3:W-:Y:S04]  /*107a0*/  STSM.16.M88.4 [R82+0x6000], R40 ;  /* 0x0060002852007844 */ /* 0x0007e80000000200 */
[----:B------:R3:W-:Y:S01]  /*107b0*/  STSM.16.M88.4 [R81+0x6000], R28 ;  /* 0x0060001c51007844 */ /* 0x0007e20000000200 */
[----:B------:R-:W-:Y:S01]  /*107c0*/  @!PT LDS RZ, [RZ] ;  /* 0x00000000fffff984 */ /* 0x000fe20000000800 */
[----:B------:R-:W-:Y:S01]  /*107d0*/  @!PT LDS RZ, [RZ] ;  /* 0x00000000fffff984 */ /* 0x000fe20000000800 */
[----:B------:R-:W-:Y:S01]  /*107e0*/  @!PT LDS RZ, [RZ] ;  /* 0x00000000fffff984 */ /* 0x000fe20000000800 */
[----:B------:R-:W-:Y:S01]  /*107f0*/  @!PT LDS RZ, [RZ] ;  /* 0x00000000fffff984 */ /* 0x000fe20000000800 */
[----:B------:R0:W-:Y:S06]  /*10800*/  MEMBAR.ALL.CTA ;  /* 0x0000000000007992 */ /* 0x0001ec0000008000 */
[----:B0-----:R-:W0:Y:S01]  /*10810*/  FENCE.VIEW.ASYNC.S ;  /* 0x00000000000073c6 */ /* 0x001e220000000000 */
[----:B------:R-:W-:Y:S01]  /*10820*/  IMAD.MOV.U32 R10, RZ, RZ, R157 ;  /* 0x000000ffff0a7224 */ /* 0x000fe200078e009d */
[----:B0-----:R-:W-:Y:S01]  /*10830*/  NOP ;  /* 0x0000000000007918 */ /* 0x001fe20000000000 */
[----:B------:R-:W-:Y:S05]  /*10840*/  @P1 BRA `(.L_x_10522) ;  /* 0xffffffd000b01947 */ /* 0x000fea000383ffff */
.L_x_10510:
[----:B------:R-:W-:Y:S05]  /*10850*/  WARPSYNC.ALL ;  /* 0x0000000000007948 */ /* 0x000fea0003800000 */
[----:B------:R-:W-:Y:S06]  /*10860*/  BAR.ARV 0x8, 0x200 ;  /* 0x0208000000007b1d */ /* 0x000fec0000002000 */
[----:B------:R-:W-:Y:S05]  /*10870*/  @!P0 BRA `(.L_x_10523) ;  /* 0x0000000000048947 */ /* 0x000fea0003800000 */
[----:B------:R-:W-:Y:S01]  /*10880*/  BPT.TRAP 0x1 ;  /* 0x000000040000795c */ /* 0x000fe20000300000 */
.L_x_10523:
[----:B------:R-:W-:Y:S02]  /*10890*/  LEA R5, R141, R2, 0x3 ;  /* 0x000000028d057211 */ /* 0x000fe400078e18ff */
[----:B------:R-:W-:-:S04]  /*108a0*/  SHF.L.U32 R0, R157, 0x1f, RZ ;  /* 0x0000001f9d007819 */ /* 0x000fc800000006ff */
[----:B------:R0:W1:Y:S01]  /*108b0*/  SYNCS.PHASECHK.TRANS64.TRYWAIT P1, [R5+URZ+0x2d850], R0 ;  /* 0x02d85000050075a7 */ /* 0x000062000802017f */
[----:B------:R-:W-:Y:S05]  /*108c0*/  @!P0 BRA `(.L_x_10524) ;  /* 0x0000000000048947 */ /* 0x000fea0003800000 */
[----:B------:R-:W-:Y:S01]  /*108d0*/  BPT.TRAP 0x1 ;  /* 0x000000040000795c */ /* 0x000fe20000300000 */
.L_x_10524:
[----:B------:R-:W2:Y:S01]  /*108e0*/  LDL.LU R7, [R1+0x74] ;  /* 0x0000740001077983 */ /* 0x000ea20000300800 */
[----:B------:R-:W-:Y:S02]  /*108f0*/  VIADD R2, R2, 0x400 ;  /* 0x0000040002027836 */ /* 0x000fe40000000000 */
[----:B------:R-:W-:-:S03]  /*10900*/  IMAD.MOV.U32 R11, RZ, RZ, 0x40000040 ;  /* 0x40000040ff0b7424 */ /* 0x000fc600078e00ff */
[----:B------:R-:W-:-:S04]  /*10910*/  SHF.R.U32.HI R2, RZ, 0x4, R2 ;  /* 0x00000004ff027819 */ /* 0x000fc80000011602 */
[----:B------:R-:W-:-:S04]  /*10920*/  LOP3.LUT R2, R2, 0x3fff, RZ, 0xc0, !PT ;  /* 0x00003fff02027812 */ /* 0x000fc800078ec0ff */
[----:B------:R-:W-:Y:S02]  /*10930*/  LOP3.LUT R2, R2, 0x2000000, RZ, 0xfc, !PT ;  /* 0x0200000002027812 */ /* 0x000fe400078efcff */
[----:B--2---:R-:W-:Y:S01]  /*10940*/  LOP3.LUT R10, R7, 0x10000, RZ, 0xfc, !PT ;  /* 0x00010000070a7812 */ /* 0x004fe200078efcff */
[----:B-1----:R-:W-:Y:S06]  /*10950*/  @P1 BRA `(.L_x_10525) ;  /* 0x0000000000081947 */ /* 0x002fec0003800000 */
[----:B------:R-:W1:Y:S02]  /*10960*/  SYNCS.PHASECHK.TRANS64.TRYWAIT P1, [R5+URZ+0x2d850], R0 ;  /* 0x02d85000050075a7 */ /* 0x000e64000802017f */
[----:B-1----:R-:W-:Y:S05]  /*10970*/  @!P1 BRA `(.L_x_10526) ;  /* 0x0000009c002c9947 */ /* 0x002fea0003800000 */
.L_x_10525:
[----:B------:R-:W-:Y:S01]  /*10980*/  IMAD R12, R141, 0x600, R2 ;  /* 0x000006008d0c7824 */ /* 0x000fe200078e0202 */
[----:B------:R-:W-:Y:S05]  /*10990*/  WARPSYNC.ALL ;  /* 0x0000000000007948 */ /* 0x000fea0003800000 */
[----:B------:R-:W-:Y:S01]  /*109a0*/  IMAD.MOV.U32 R13, RZ, RZ, -0x7fffffe0 ;  /* 0x80000020ff0d7424 */ /* 0x000fe200078e00ff */
[----:B------:R-:W-:Y:S01]  /*109b0*/  R2UR UR4, R10 ;  /* 0x000000000a0472ca */ /* 0x000fe200000e0000 */
[----:B------:R-:W-:Y:S01]  /*109c0*/  WARPGROUP.ARRIVE ;  /* 0x00000000000079c5 */ /* 0x000fe20000000000 */
[----:B------:R-:W-:Y:S01]  /*109d0*/  R2UR UR5, R11 ;  /* 0x000000000b0572ca */ /* 0x000fe200000e0000 */
[C---:B------:R-:W-:Y:S01]  /*109e0*/  VIADD R20, R12.reuse, 0x40 ;  /* 0x000000400c147836 */ /* 0x040fe20000000000 */
[----:B------:R-:W-:Y:S01]  /*109f0*/  R2UR UR6, R12 ;  /* 0x000000000c0672ca */ /* 0x000fe200000e0000 */
[----:B------:R-:W-:Y:S01]  /*10a00*/  IMAD.MOV.U32 R15, RZ, RZ, 0x40000040 ;  /* 0x40000040ff0f7424 */ /* 0x000fe200078e00ff */
[----:B------:R-:W-:Y:S01]  /*10a10*/  R2UR UR7, R13 ;  /* 0x000000000d0772ca */ /* 0x000fe200000e0000 */
[----:B------:R-:W-:Y:S01]  /*10a20*/  IMAD.MOV.U32 R21, RZ, RZ, -0x7fffffe0 ;  /* 0x80000020ff157424 */ /* 0x000fe200078e00ff */
[----:B------:R-:W-:Y:S01]  /*10a30*/  IADD3 R14, R10, 0x2, RZ ;  /* 0x000000020a0e7810 */ /* 0x000fe20007ffe0ff */
[----:B------:R-:W-:Y:S01]  /*10a40*/  IMAD.MOV.U32 R11, RZ, RZ, 0x40000040 ;  /* 0x40000040ff0b7424 */ /* 0x000fe200078e00ff */
[----:B01----:R-:W0:Y:S01]  /*10a50*/  SHFL.BFLY PT, R0, R3, 0x2, 0x1f ;  /* 0x0c401f0003007f89 */ /* 0x003e2200000e0000 */
[----:B------:R-:W-:Y:S01]  /*10a60*/  IMAD.MOV.U32 R13, RZ, RZ, -0x7fffffe0 ;  /* 0x80000020ff0d7424 */ /* 0x000fe200078e00ff */
[----:B---3--:R-:W-:Y:S01]  /*10a70*/  MOV R41, RZ ;  /* 0x000000ff00297202 */ /* 0x008fe20000000f00 */
[----:B------:R-:W-:Y:S01]  /*10a80*/  IMAD.MOV.U32 R2, RZ, RZ, RZ ;  /* 0x000000ffff027224 */ /* 0x000fe200078e00ff */
[----:B------:R-:W1:Y:S05]  /*10a90*/  SHFL.BFLY PT, R7, R4, 0x2, 0x1f ;  /* 0x0c401f0004077f89 */ /* 0x000e6a00000e0000 */
[----:B------:R-:W-:Y:S01]  /*10aa0*/  HGMMA.64x96x16.F32 R88, gdesc[UR4].tnspB, R88, gsb0 ;  /* 0x41600000045879f0 */ /* 0x000fe20008000858 */
[----:B------:R-:W-:-:S02]  /*10ab0*/  R2UR UR4, R14 ;  /* 0x000000000e0472ca */ /* 0x000fc400000e0000 */
[----:B------:R-:W-:Y:S01]  /*10ac0*/  R2UR UR5, R15 ;  /* 0x000000000f0572ca */ /* 0x000fe200000e0000 */
[----:B------:R-:W-:Y:S01]  /*10ad0*/  IMAD.MOV.U32 R15, RZ, RZ, 0x40000040 ;  /* 0x40000040ff0f7424 */ /* 0x000fe200078e00ff */
[----:B------:R-:W-:Y:S01]  /*10ae0*/  R2UR UR6, R20 ;  /* 0x00000000140672ca */ /* 0x000fe200000e0000 */
[----:B------:R-:W-:Y:S01]  /*10af0*/  VIADD R20, R12, 0x80 ;  /* 0x000000800c147836 */ /* 0x000fe20000000000 */
[----:B------:R-:W-:Y:S01]  /*10b00*/  R2UR UR7, R21 ;  /* 0x00000000150772ca */ /* 0x000fe200000e0000 */
[----:B------:R-:W-:Y:S01]  /*10b10*/  IMAD.MOV.U32 R21, RZ, RZ, -0x7fffffe0 ;  /* 0x80000020ff157424 */ /* 0x000fe200078e00ff */
[----:B------:R-:W-:Y:S01]  /*10b20*/  IADD3 R14, R10, 0x4, RZ ;  /* 0x000000040a0e7810 */ /* 0x000fe20007ffe0ff */
[----:B0-----:R-:W-:Y:S01]  /*10b30*/  FADD.FTZ R0, R0, R3 ;  /* 0x0000000300007221 */ /* 0x001fe20000010000 */
[----:B------:R-:W-:Y:S02]  /*10b40*/  IMAD.MOV.U32 R3, RZ, RZ, -0x800000 ;  /* 0xff800000ff037424 */ /* 0x000fe400078e00ff */
[----:B-1----:R-:W-:-:S02]  /*10b50*/  FADD.FTZ R8, R7, R4 ;  /* 0x0000000407087221 */ /* 0x002fc40000010000 */
[----:B------:R-:W0:Y:S01]  /*10b60*/  SHFL.BFLY PT, R7, R0, 0x1, 0x1f ;  /* 0x0c201f0000077f89 */ /* 0x000e2200000e0000 */
[----:B------:R-:W-:Y:S02]  /*10b70*/  WARPGROUP.DEPBAR.LE gsb0, 0x0 ;  /* 0x00008000000079c5 */ /* 0x000fe40000010000 */
[----:B------:R-:W-:-:S06]  /*10b80*/  WARPGROUP.ARRIVE ;  /* 0x00000000000079c5 */ /* 0x000fcc0000000000 */
[----:B------:R-:W-:Y:S01]  /*10b90*/  HGMMA.64x96x16.F32 R88, gdesc[UR4].tnspB, R88, gsb0 ;  /* 0x41600000045879f0 */ /* 0x000fe20008000858 */
[----:B------:R-:W-:Y:S02]  /*10ba0*/  R2UR UR4, R14 ;  /* 0x000000000e0472ca */ /* 0x000fe400000e0000 */
[----:B------:R-:W-:Y:S01]  /*10bb0*/  R2UR UR5, R15 ;  /* 0x000000000f0572ca */ /* 0x000fe200000e0000 */
[----:B------:R-:W-:Y:S01]  /*10bc0*/  IMAD.MOV.U32 R15, RZ, RZ, 0x40000040 ;  /* 0x40000040ff0f7424 */ /* 0x000fe200078e00ff */
[----:B------:R-:W-:Y:S01]  /*10bd0*/  R2UR UR6, R20 ;  /* 0x00000000140672ca */ /* 0x000fe200000e0000 */
[----:B------:R-:W-:Y:S01]  /*10be0*/  VIADD R20, R12, 0xc0 ;  /* 0x000000c00c147836 */ /* 0x000fe20000000000 */
[----:B------:R-:W-:Y:S01]  /*10bf0*/  R2UR UR7, R21 ;  /* 0x00000000150772ca */ /* 0x000fe200000e0000 */
[----:B------:R-:W-:Y:S01]  /*10c00*/  IMAD.MOV.U32 R21, RZ, RZ, -0x7fffffe0 ;  /* 0x80000020ff157424 */ /* 0x000fe200078e00ff */
[----:B------:R-:W-:Y:S01]  /*10c10*/  IADD3 R14, R10, 0x6, RZ ;  /* 0x000000060a0e7810 */ /* 0x000fe20007ffe0ff */
[----:B------:R-:W-:-:S02]  /*10c20*/  WARPGROUP.DEPBAR.LE gsb0, 0x0 ;  /* 0x00008000000079c5 */ /* 0x000fc40000010000 */
[----:B------:R-:W-:-:S08]  /*10c30*/  WARPGROUP.ARRIVE ;  /* 0x00000000000079c5 */ /* 0x000fd00000000000 */
        /* <DEDUP_REMOVED lines=31> */
[----:B------:R-:W-:Y:S01]  /*10e30*/  VIADD R12, R12, 0x1c0 ;  /* 0x000001c00c0c7836 */ /* 0x000fe20000000000 */
[----:B------:R-:W-:Y:S01]  /*10e40*/  IADD3 R10, R10, 0x606, RZ ;  /* 0x000006060a0a7810 */ /* 0x000fe20007ffe0ff */
[----:B------:R-:W-:-:S02]  /*10e50*/  WARPGROUP.DEPBAR.LE gsb0, 0x0 ;  /* 0x00008000000079c5 */ /* 0x000fc40000010000 */
[----:B------:R-:W-:-:S06]  /*10e60*/  WARPGROUP.ARRIVE ;  /* 0x00000000000079c5 */ /* 0x000fcc0000000000 */
[----:B------:R-:W-:Y:S01]  /*10e70*/  HGMMA.64x96x16.F32 R88, gdesc[UR4].tnspB, R88, gsb0 ;  /* 0x41600000045879f0 */ /* 0x000fe20008000858 */
[----:B------:R-:W-:Y:S02]  /*10e80*/  R2UR UR4, R14 ;  /* 0x000000000e0472ca */ /* 0x000fe400000e0000 */
[----:B------:R-:W-:Y:S02]  /*10e90*/  R2UR UR5, R15 ;  /* 0x000000000f0572ca */ /* 0x000fe400000e0000 */
[----:B------:R-:W-:Y:S02]  /*10ea0*/  R2UR UR6, R20 ;  /* 0x00000000140672ca */ /* 0x000fe400000e0000 */
[----:B------:R-:W-:Y:S01]  /*10eb0*/  R2UR UR7, R21 ;  /* 0x00000000150772ca */ /* 0x000fe200000e0000 */
[----:B------:R-:W-:Y:S02]  /*10ec0*/  WARPGROUP.DEPBAR.LE gsb0, 0x0 ;  /* 0x00008000000079c5 */ /* 0x000fe40000010000 */
[----:B------:R-:W-:-:S10]  /*10ed0*/  WARPGROUP.ARRIVE ;  /* 0x00000000000079c5 */ /* 0x000fd40000000000 */
[----:B------:R-:W-:Y:S01]  /*10ee0*/  HGMMA.64x96x16.F32 R88, gdesc[UR4].tnspB, R88, gsb0 ;  /* 0x41600000045879f0 */ /* 0x000fe20008000858 */
[----:B------:R-:W-:Y:S02]  /*10ef0*/  R2UR UR4, R10 ;  /* 0x000000000a0472ca */ /* 0x000fe400000e0000 */
[----:B------:R-:W-:Y:S02]  /*10f00*/  R2UR UR5, R11 ;  /* 0x000000000b0572ca */ /* 0x000fe400000e0000 */
[----:B------:R-:W-:Y:S01]  /*10f10*/  R2UR UR6, R12 ;  /* 0x000000000c0672ca */ /* 0x000fe200000e0000 */
[----:B------:R-:W1:Y:S01]  /*10f20*/  SHFL.BFLY PT, R11, R8, 0x1, 0x1f ;  /* 0x0c201f00080b7f89 */ /* 0x000e6200000e0000 */
[----:B------:R-:W-:Y:S01]  /*10f30*/  R2UR UR7, R13 ;  /* 0x000000000d0772ca */ /* 0x000fe200000e0000 */
[----:B0-----:R-:W-:Y:S01]  /*10f40*/  FADD.FTZ R12, R0, R7 ;  /* 0x00000007000c7221 */ /* 0x001fe20000010000 */
[----:B------:R-:W-:Y:S01]  /*10f50*/  IMAD.U32 R7, RZ, RZ, UR45 ;  /* 0x0000002dff077e24 */ /* 0x000fe2000f8e00ff */
[----:B------:R-:W-:Y:S01]  /*10f60*/  MOV R0, 0xff800000 ;  /* 0xff80000000007802 */ /* 0x000fe20000000f00 */
[----:B------:R-:W-:-:S02]  /*10f70*/  IMAD.U32 R13, RZ, RZ, UR45 ;  /* 0x0000002dff0d7e24 */ /* 0x000fc4000f8e00ff */
[----:B------:R-:W-:-:S13]  /*10f80*/  FSETP.NE.FTZ.AND P1, PT, R12, RZ, PT ;  /* 0x000000ff0c00720b */ /* 0x000fda0003f35000 */
[----:B------:R-:W0:Y:S01]  /*10f90*/  @P1 MUFU.LG2 R10, R12 ;  /* 0x0000000c000a1308 */ /* 0x000e220000000c00 */
[----:B------:R-:W-:Y:S01]  /*10fa0*/  @P1 FMUL.FTZ R7, R7, 0.69314718246459960938 ;  /* 0x3f31721807071820 */ /* 0x000fe20000410000 */
[----:B-1----:R-:W-:-:S06]  /*10fb0*/  FADD.FTZ R11, R8, R11 ;  /* 0x0000000b080b7221 */ /* 0x002fcc0000010000 */
[----:B------:R-:W-:Y:S01]  /*10fc0*/  @P1 MUFU.RCP R41, R12 ;  /* 0x0000000c00291308 */ /* 0x000fe20000001000 */
[----:B------:R-:W-:Y:S01]  /*10fd0*/  FSETP.NE.FTZ.AND P2, PT, R11, RZ, PT ;  /* 0x000000ff0b00720b */ /* 0x000fe20003f55000 */
[----:B0-----:R-:W-:-:S04]  /*10fe0*/  @P1 FMUL.FTZ R10, R10, 0.69314718246459960938 ;  /* 0x3f3172180a0a1820 */ /* 0x001fc80000410000 */
        /* <DEDUP_REMOVED lines=8> */
[----:B------:R-:W-:Y:S03]  /*11070*/  HGMMA.64x96x16.F32 R88, gdesc[UR4].tnspB, R88, gsb0 ;  /* 0x41600000045879f0 */ /* 0x000fe60008000858 */
[----:B------:R-:W-:Y:S02]  /*11080*/  WARPGROUP.DEPBAR.LE gsb0, 0x0 ;  /* 0x00008000000079c5 */ /* 0x000fe40000010000 */
[----:B-12---:R-:W-:Y:S05]  /*11090*/  @!P0 BRA `(.L_x_10527) ;  /* 0x0000000000048947 */ /* 0x006fea0003800000 */
[----:B------:R-:W-:Y:S01]  /*110a0*/  BPT.TRAP 0x1 ;  /* 0x000000040000795c */ /* 0x000fe20000300000 */
.L_x_10527:
        /* <DEDUP_REMOVED lines=9> */
[----:B------:R-:W-:Y:S01]  /*11140*/  SEL R4, RZ, 0x1, P0 ;  /* 0x00000001ff047807 */ /* 0x000fe20000000000 */
        /* <DEDUP_REMOVED lines=48> */
[----:B0-----:R-:W-:-:S11]  /*11450*/  SEL R141, R141, RZ, P0 ;  /* 0x000000ff8d8d7207 */ /* 0x001fd60000000000 */
.L_x_10468:
        /* <DEDUP_REMOVED lines=10> */
[----:B------:R-:W2:Y:S04]  /*11500*/  LDL R4, [R1+0xc0] ;  /* 0x0000c00001047983 */ /* 0x000ea80000100800 */
[----:B------:R-:W3:Y:S04]  /*11510*/  LDL.LU R82, [R1+0x8c] ;  /* 0x00008c0001527983 */ /* 0x000ee80000300800 */
[----:B------:R-:W4:Y:S01]  /*11520*/  LDL.LU R80, [R1+0x90] ;  /* 0x0000900001507983 */ /* 0x000f220000300800 */
[----:B------:R-:W0:Y:S01]  /*11530*/  S2R R5, SR_SWINHI ;  /* 0x0000000000057919 */ /* 0x000e220000002f00 */
[----:B------:R-:W-:Y:S05]  /*11540*/  WARPSYNC.ALL ;  /* 0x0000000000007948 */ /* 0x000fea0003800000 */
[----:B------:R-:W-:Y:S01]  /*11550*/  F2FP.F16.F32.PACK_AB R6, R51, R6 ;  /* 0x000000063306723e */ /* 0x000fe200000000ff */
[----:B------:R-:W-:Y:S01]  /*11560*/  ULDC.64 UR4, c[0x0][0xc00] ;  /* 0x0003000000047ab9 */ /* 0x000fe20000000a00 */
[----:B------:R-:W-:Y:S01]  /*11570*/  F2FP.F16.F32.PACK_AB R26, R47, R26 ;  /* 0x0000001a2f1a723e */ /* 0x000fe200000000ff */
[----:B------:R-:W4:Y:S01]  /*11580*/  LDL R78, [R1+0x88] ;  /* 0x00008800014e7983 */ /* 0x000f220000100800 */
[----:B------:R-:W-:-:S02]  /*11590*/  MOV R20, R2 ;  /* 0x0000000200147202 */ /* 0x000fc40000000f00 */
[----:B0-----:R-:W-:Y:S01]  /*115a0*/  MOV R21, R5 ;  /* 0x0000000500157202 */ /* 0x001fe20000000f00 */
[----:B------:R-:W-:Y:S02]  /*115b0*/  BAR.SYNC.DEFER_BLOCKING 0x1, 0x180 ;  /* 0x0046000000007b1d */ /* 0x000fe40000010000 */
[----:B--2---:R-:W-:-:S03]  /*115c0*/  IMAD.WIDE R4, R4, 0x2, R20 ;  /* 0x0000000204047825 */ /* 0x004fc600078e0214 */
[----:B------:R-:W-:-:S04]  /*115d0*/  IADD3 R75, P4, R4, 0x20, RZ ;  /* 0x00000020044b7810 */ /* 0x000fc80007f9e0ff */
[----:B------:R-:W-:Y:S02]  /*115e0*/  LOP3.LUT R8, R75, 0x180, RZ, 0xc0, !PT ;  /* 0x000001804b087812 */ /* 0x000fe400078ec0ff */
[----:B------:R-:W-:Y:S02]  /*115f0*/  IADD3 R77, P3, R4, 0x3000, RZ ;  /* 0x00003000044d7810 */ /* 0x000fe40007f7e0ff */
[----:B------:R-:W-:Y:S02]  /*11600*/  SHF.R.U64 R8, R8, 0x3, RZ ;  /* 0x0000000308087819 */ /* 0x000fe400000012ff */
[C---:B------:R-:W-:Y:S02]  /*11610*/  IADD3 R79, P2, R4.reuse, 0x3020, RZ ;  /* 0x00003020044f7810 */ /* 0x040fe40007f5e0ff */
[C---:B------:R-:W-:Y:S02]  /*11620*/  IADD3 R81, P1, R4.reuse, 0x6000, RZ ;  /* 0x0000600004517810 */ /* 0x040fe40007f3e0ff */
[----:B------:R-:W-:-:S02]  /*11630*/  LOP3.LUT R9, R4, 0x180, RZ, 0xc0, !PT ;  /* 0x0000018004097812 */ /* 0x000fc400078ec0ff */
[----:B------:R-:W-:Y:S02]  /*11640*/  LOP3.LUT R12, R8, R75, RZ, 0x3c, !PT ;  /* 0x0000004b080c7212 */ /* 0x000fe400078e3cff */
[----:B------:R-:W-:Y:S02]  /*11650*/  LOP3.LUT R8, R77, 0x180, RZ, 0xc0, !PT ;  /* 0x000001804d087812 */ /* 0x000fe400078ec0ff */
[----:B------:R-:W-:Y:S02]  /*11660*/  LOP3.LUT R10, R79, 0x180, RZ, 0xc0, !PT ;  /* 0x000001804f0a7812 */ /* 0x000fe400078ec0ff */
[----:B-1----:R-:W-:Y:S02]  /*11670*/  LOP3.LUT R28, R81, 0x180, RZ, 0xc0, !PT ;  /* 0x00000180511c7812 */ /* 0x002fe400078ec0ff */
[----:B------:R-:W-:Y:S02]  /*11680*/  SHF.R.U64 R9, R9, 0x3, RZ ;  /* 0x0000000309097819 */ /* 0x000fe400000012ff */
[----:B------:R-:W-:-:S02]  /*11690*/  SHF.R.U64 R8, R8, 0x3, RZ ;  /* 0x0000000308087819 */ /* 0x000fc400000012ff */
[----:B------:R-:W-:Y:S02]  /*116a0*/  IADD3 R76, P0, R4, 0x6020, RZ ;  /* 0x00006020044c7810 */ /* 0x000fe40007f1e0ff */
[----:B------:R-:W-:Y:S02]  /*116b0*/  SHF.R.U64 R10, R10, 0x3, RZ ;  /* 0x000000030a0a7819 */ /* 0x000fe400000012ff */
[----:B------:R-:W-:Y:S02]  /*116c0*/  SHF.R.U64 R28, R28, 0x3, RZ ;  /* 0x000000031c1c7819 */ /* 0x000fe400000012ff */
[----:B------:R-:W-:Y:S01]  /*116d0*/  LOP3.LUT R4, R9, R4, RZ, 0x3c, !PT ;  /* 0x0000000409047212 */ /* 0x000fe200078e3cff */
[--C-:B------:R-:W-:Y:S01]  /*116e0*/  IMAD.X R13, RZ, RZ, R5.reuse, P4 ;  /* 0x000000ffff0d7224 */ /* 0x100fe200020e0605 */
[----:B------:R-:W-:Y:S01]  /*116f0*/  LOP3.LUT R14, R8, R77, RZ, 0x3c, !PT ;  /* 0x0000004d080e7212 */ /* 0x000fe200078e3cff */
[----:B------:R-:W-:Y:S01]  /*11700*/  IMAD.X R15, RZ, RZ, R5, P3 ;  /* 0x000000ffff0f7224 */ /* 0x000fe200018e0605 */
[----:B------:R-:W-:-:S02]  /*11710*/  IADD3.X R25, RZ, R5, RZ, P2, !PT ;  /* 0x00000005ff197210 */ /* 0x000fc400017fe4ff */
[----:B------:R-:W-:Y:S02]  /*11720*/  LOP3.LUT R24, R10, R79, RZ, 0x3c, !PT ;  /* 0x0000004f0a187212 */ /* 0x000fe400078e3cff */
[----:B------:R-:W-:Y:S02]  /*11730*/  LOP3.LUT R8, R28, R81, RZ, 0x3c, !PT ;  /* 0x000000511c087212 */ /* 0x000fe400078e3cff */
[----:B------:R-:W-:Y:S02]  /*11740*/  LOP3.LUT R75, R76, 0x180, RZ, 0xc0, !PT ;  /* 0x000001804c4b7812 */ /* 0x000fe400078ec0ff */
[----:B------:R-:W-:Y:S01]  /*11750*/  MOV R28, R4 ;  /* 0x00000004001c7202 */ /* 0x000fe20000000f00 */
[--C-:B------:R-:W-:Y:S01]  /*11760*/  IMAD.X R9, RZ, RZ, R5.reuse, P1 ;  /* 0x000000ffff097224 */ /* 0x100fe200008e0605 */
[----:B------:R-:W-:Y:S01]  /*11770*/  F2FP.F16.F32.PACK_AB R4, R50, R7 ;  /* 0x000000073204723e */ /* 0x000fe200000000ff */
[----:B------:R-:W-:Y:S01]  /*11780*/  IMAD.X R11, RZ, RZ, R5, P0 ;  /* 0x000000ffff0b7224 */ /* 0x000fe200000e0605 */
[----:B------:R-:W-:-:S02]  /*11790*/  F2FP.F16.F32.PACK_AB R7, R66, R63 ;  /* 0x0000003f4207723e */ /* 0x000fc400000000ff */
[----:B------:R-:W-:Y:S02]  /*117a0*/  F2FP.F16.F32.PACK_AB R5, R73, R64 ;  /* 0x000000404905723e */ /* 0x000fe400000000ff */
[----:B------:R-:W-:Y:S02]  /*117b0*/  MOV R63, R12 ;  /* 0x0000000c003f7202 */ /* 0x000fe40000000f00 */
[----:B------:R-:W-:Y:S02]  /*117c0*/  MOV R51, R14 ;  /* 0x0000000e00337202 */ /* 0x000fe40000000f00 */
[----:B------:R-:W-:Y:S02]  /*117d0*/  MOV R50, R24 ;  /* 0x0000001800327202 */ /* 0x000fe40000000f00 */
[----:B------:R-:W-:Y:S02]  /*117e0*/  SHF.R.U64 R75, R75, 0x3, RZ ;  /* 0x000000034b4b7819 */ /* 0x000fe400000012ff */
[----:B------:R-:W-:-:S02]  /*117f0*/  F2FP.F16.F32.PACK_AB R12, R48, R39 ;  /* 0x00000027300c723e */ /* 0x000fc400000000ff */
[----:B------:R-:W-:Y:S02]  /*11800*/  F2FP.F16.F32.PACK_AB R13, R71, R62 ;  /* 0x0000003e470d723e */ /* 0x000fe400000000ff */
[----:B------:R-:W-:Y:S02]  /*11810*/  F2FP.F16.F32.PACK_AB R14, R49, R38 ;  /* 0x00000026310e723e */ /* 0x000fe400000000ff */
[----:B------:R-:W-:Y:S02]  /*11820*/  F2FP.F16.F32.PACK_AB R15, R74, R61 ;  /* 0x0000003d4a0f723e */ /* 0x000fe400000000ff */
[----:B------:R-:W-:Y:S02]  /*11830*/  F2FP.F16.F32.PACK_AB R24, R46, R27 ;  /* 0x0000001b2e18723e */ /* 0x000fe400000000ff */
[----:B------:R-:W-:Y:S02]  /*11840*/  F2FP.F16.F32.PACK_AB R25, R69, R60 ;  /* 0x0000003c4519723e */ /* 0x000fe400000000ff */
[----:B------:R-:W-:Y:S01]  /*11850*/  F2FP.F16.F32.PACK_AB R27, R72, R59 ;  /* 0x0000003b481b723e */ /* 0x000fe200000000ff */
[----:B------:R0:W-:Y:S01]  /*11860*/  STSM.16.M88.4 [R28], R4 ;  /* 0x000000041c007844 */ /* 0x0001e20000000200 */
[----:B------:R-:W-:-:S03]  /*11870*/  LOP3.LUT R10, R75, R76, RZ, 0x3c, !PT ;  /* 0x0000004c4b0a7212 */ /* 0x000fc600078e3cff */
[----:B------:R-:W-:Y:S01]  /*11880*/  STSM.16.M88.4 [R63], R12 ;  /* 0x0000000c3f007844 */ /* 0x000fe20000000200 */
[----:B------:R-:W-:-:S03]  /*11890*/  ISETP.NE.U32.AND P0, PT, RZ, UR4, PT ;  /* 0x00000004ff007c0c */ /* 0x000fc6000bf05070 */
[----:B------:R3:W-:Y:S01]  /*118a0*/  STSM.16.M88.4 [R51], R24 ;  /* 0x0000001833007844 */ /* 0x0007e20000000200 */
[----:B------:R-:W-:Y:S02]  /*118b0*/  MOV R38, R8 ;  /* 0x0000000800267202 */ /* 0x000fe40000000f00 */
[----:B------:R-:W-:Y:S02]  /*118c0*/  F2FP.F16.F32.PACK_AB R8, R42, R35 ;  /* 0x000000232a08723e */ /* 0x000fe400000000ff */
[----:B------:R-:W-:Y:S01]  /*118d0*/  F2FP.F16.F32.PACK_AB R9, R65, R56 ;  /* 0x000000384109723e */ /* 0x000fe200000000ff */
[----:B------:R-:W1:Y:S01]  /*118e0*/  LDC R42, c[0x0][0xbe8] ;  /* 0x0002fa00ff2a7b82 */ /* 0x000e620000000800 */
[----:B0-----:R-:W-:Y:S02]  /*118f0*/  MOV R28, R10 ;  /* 0x0000000a001c7202 */ /* 0x001fe40000000f00 */
[----:B------:R-:W-:Y:S02]  /*11900*/  F2FP.F16.F32.PACK_AB R4, R44, R37 ;  /* 0x000000252c04723e */ /* 0x000fe400000000ff */
[----:B------:R-:W-:-:S02]  /*11910*/  F2FP.F16.F32.PACK_AB R5, R67, R58 ;  /* 0x0000003a4305723e */ /* 0x000fc400000000ff */
[----:B------:R-:W-:Y:S02]  /*11920*/  F2FP.F16.F32.PACK_AB R6, R45, R36 ;  /* 0x000000242d06723e */ /* 0x000fe400000000ff */
[----:B---3--:R-:W-:Y:S02]  /*11930*/  IADD3 R24, P1, R82, UR4, RZ ;  /* 0x0000000452187c10 */ /* 0x008fe4000ff3e0ff */
[----:B------:R-:W-:Y:S02]  /*11940*/  F2FP.F16.F32.PACK_AB R7, R70, R57 ;  /* 0x000000394607723e */ /* 0x000fe400000000ff */
[----:B------:R-:W-:Y:S02]  /*11950*/  F2FP.F16.F32.PACK_AB R10, R43, R34 ;  /* 0x000000222b0a723e */ /* 0x000fe400000000ff */
[----:B------:R-:W-:Y:S02]  /*11960*/  F2FP.F16.F32.PACK_AB R11, R68, R55 ;  /* 0x00000037440b723e */ /* 0x000fe400000000ff */
[----:B------:R-:W-:-:S02]  /*11970*/  F2FP.F16.F32.PACK_AB R12, R40, R33 ;  /* 0x00000021280c723e */ /* 0x000fc400000000ff */
[----:B------:R-:W-:Y:S02]  /*11980*/  F2FP.F16.F32.PACK_AB R13, R54, R53 ;  /* 0x00000035360d723e */ /* 0x000fe400000000ff */
[----:B------:R-:W-:Y:S02]  /*11990*/  F2FP.F16.F32.PACK_AB R14, R41, R32 ;  /* 0x00000020290e723e */ /* 0x000fe400000000ff */
[----:B------:R-:W-:Y:S02]  /*119a0*/  F2FP.F16.F32.PACK_AB R15, R135, R52 ;  /* 0x00000034870f723e */ /* 0x000fe400000000ff */
[----:B------:R-:W-:Y:S02]  /*119b0*/  ISETP.NE.AND.EX P0, PT, RZ, UR5, PT, P0 ;  /* 0x00000005ff007c0c */ /* 0x000fe4000bf05300 */
[----:B----4-:R-:W-:Y:S01]  /*119c0*/  IADD3.X R25, R80, UR5, RZ, P1, !PT ;  /* 0x0000000550197c10 */ /* 0x010fe20008ffe4ff */
[----:B------:R-:W-:Y:S01]  /*119d0*/  ULDC.64 UR4, c[0x0][0xc08] ;  /* 0x0003020000047ab9 */ /* 0x000fe20000000a00 */
[----:B------:R0:W-:Y:S01]  /*119e0*/  STSM.16.M88.4 [R50], R4 ;  /* 0x0000000432007844 */ /* 0x0001e20000000200 */
[----:B------:R-:W-:-:S03]  /*119f0*/  ISETP.NE.U32.AND P2, PT, RZ, UR4, PT ;  /* 0x00000004ff007c0c */ /* 0x000fc6000bf45070 */
[----:B------:R2:W-:Y:S01]  /*11a00*/  STSM.16.M88.4 [R38], R8 ;  /* 0x0000000826007844 */ /* 0x0005e20000000200 */
[----:B------:R-:W-:-:S03]  /*11a10*/  ISETP.NE.AND.EX P2, PT, RZ, UR5, PT, P2 ;  /* 0x00000005ff007c0c */ /* 0x000fc6000bf45320 */
[----:B------:R2:W-:Y:S01]  /*11a20*/  STSM.16.M88.4 [R28], R12 ;  /* 0x0000000c1c007844 */ /* 0x0005e20000000200 */
[----:B------:R-:W-:Y:S01]  /*11a30*/  IMAD.MOV.U32 R40, RZ, RZ, RZ ;  /* 0x000000ffff287224 */ /* 0x000fe200078e00ff */
[----:B------:R-:W-:Y:S08]  /*11a40*/  BAR.SYNC.DEFER_BLOCKING 0x1, 0x180 ;  /* 0x0046000000007b1d */ /* 0x000ff00000010000 */
[----:B0-----:R-:W-:Y:S01]  /*11a50*/  @P2 IADD3 R4, P3, R82, UR4, RZ ;  /* 0x0000000452042c10 */ /* 0x001fe2000ff7e0ff */
[----:B------:R-:W-:-:S02]  /*11a60*/  ULDC UR4, c[0x0][0xa88] ;  /* 0x0002a20000047ab9 */ /* 0x000fc40000000800 */
[----:B------:R-:W-:Y:S02]  /*11a70*/  MOV R43, UR4 ;  /* 0x00000004002b7c02 */ /* 0x000fe40008000f00 */
[----:B------:R-:W-:Y:S01]  /*11a80*/  @P2 IADD3.X R5, R80, UR5, RZ, P3, !PT ;  /* 0x0000000550052c10 */ /* 0x000fe20009ffe4ff */
[----:B------:R2:W5:Y:S04]  /*11a90*/  @P0 LDG.E R40, desc[UR42][R24.64] ;  /* 0x0000002a18280981 */ /* 0x000568000c1e1900 */
[----:B------:R2:W5:Y:S01]  /*11aa0*/  @P2 LDG.E R43, desc[UR42][R4.64] ;  /* 0x0000002a042b2981 */ /* 0x000562000c1e1900 */
[----:B-1----:R-:W-:-:S13]  /*11ab0*/  ISETP.NE.AND P1, PT, R42, 0x1, PT ;  /* 0x000000012a00780c */ /* 0x002fda0003f25270 */
[----:B------:R-:W0:Y:S08]  /*11ac0*/  @P1 LDC R6, c[0x0][0xbec] ;  /* 0x0002fb00ff061b82 */ /* 0x000e300000000800 */
[----:B------:R-:W1:Y:S01]  /*11ad0*/  @P1 LDC R27, c[0x0][0xbf0] ;  /* 0x0002fc00ff1b1b82 */ /* 0x000e620000000800 */
[----:B------:R-:W-:Y:S01]  /*11ae0*/  SHF.R.S32.HI R49, RZ, 0x1f, R78 ;  /* 0x0000001fff317819 */ /* 0x000fe2000001144e */
[----:B--2---:R-:W-:Y:S06]  /*11af0*/  @P2 BRA `(.L_x_10530) ;  /* 0x0000000000102947 */ /* 0x004fec0003800000 */
[----:B------:R-:W-:Y:S05]  /*11b00*/  @!P0 BRA `(.L_x_10530) ;  /* 0x00000000000c8947 */ /* 0x000fea0003800000 */
[----:B------:R-:W2:Y:S04]  /*11b10*/  LDG.E R4, desc[UR42][R24.64] ;  /* 0x0000002a18047981 */ /* 0x000ea8000c1e1900 */
[----:B-----5:R-:W2:Y:S02]  /*11b20*/  LDG.E R43, desc[UR42][R24.64+0x4] ;  /* 0x0000042a182b7981 */ /* 0x020ea4000c1e1900 */
[----:B--2---:R-:W-:-:S07]  /*11b30*/  IMAD.IADD R43, R43, 0x1, -R4 ;  /* 0x000000012b2b7824 */ /* 0x004fce00078e0a04 */
.L_x_10530:
[----:B------:R-:W2:Y:S01]  /*11b40*/  LDL R7, [R1+0xbc] ;  /* 0x0000bc0001077983 */ /* 0x000ea20000100800 */
[----:B------:R-:W-:Y:S01]  /*11b50*/  ULDC.64 UR4, c[0x0][0xb90] ;  /* 0x0002e40000047ab9 */ /* 0x000fe20000000a00 */
[----:B------:R-:W3:Y:S01]  /*11b60*/  S2R R5, SR_TID.X ;  /* 0x0000000000057919 */ /* 0x000ee20000002100 */
[----:B-----5:R-:W-:Y:S01]  /*11b70*/  SHF.R.S32.HI R41, RZ, 0x1f, R40 ;  /* 0x0000001fff297819 */ /* 0x020fe20000011428 */
[----:B------:R-:W-:Y:S01]  /*11b80*/  IMAD R43, R43, R42, RZ ;  /* 0x0000002a2b2b7224 */ /* 0x000fe200078e02ff */
[----:B------:R-:W4:Y:S01]  /*11b90*/  @P1 LDC R51, c[0x0][0xbec] ;  /* 0x0002fb00ff331b82 */ /* 0x000f220000000800 */
[----:B------:R-:W4:Y:S04]  /*11ba0*/  LDL.LU R12, [R1+0x9c] ;  /* 0x00009c00010c7983 */ /* 0x000f280000300800 */
[----:B------:R-:W2:Y:S04]  /*11bb0*/  LDL.LU R8, [R1+0x94] ;  /* 0x0000940001087983 */ /* 0x000ea80000300800 */
[----:B------:R-:W2:Y:S01]  /*11bc0*/  LDL.LU R52, [R1+0x98] ;  /* 0x0000980001347983 */ /* 0x000ea20000300800 */
[----:B------:R-:W-:-:S03]  /*11bd0*/  IMAD R4, R49, UR4, RZ ;  /* 0x0000000431047c24 */ /* 0x000fc6000f8e02ff */
[----:B------:R-:W2:Y:S01]  /*11be0*/  LDL R14, [R1+0xb4] ;  /* 0x0000b400010e7983 */ /* 0x000ea20000100800 */
[C---:B------:R-:W-:Y:S02]  /*11bf0*/  IMAD R11, R78.reuse, UR5, R4 ;  /* 0x000000054e0b7c24 */ /* 0x040fe4000f8e0204 */
[----:B---3--:R-:W-:Y:S02]  /*11c00*/  VIADD R10, R5, 0xffffff80 ;  /* 0xffffff80050a7836 */ /* 0x008fe40000000000 */
[----:B------:R-:W-:Y:S01]  /*11c10*/  IMAD.WIDE.U32 R4, R78, UR4, R40 ;  /* 0x000000044e047c25 */ /* 0x000fe2000f8e0028 */
[----:B------:R-:W-:Y:S02]  /*11c20*/  ULDC.64 UR4, c[0x0][0xb98] ;  /* 0x0002e60000047ab9 */ /* 0x000fe40000000a00 */
[--C-:B------:R-:W-:Y:S01]  /*11c30*/  SHF.R.S32.HI R54, RZ, 0x1f, R10.reuse ;  /* 0x0000001fff367819 */ /* 0x100fe2000001140a */
[----:B------:R-:W-:Y:S01]  /*11c40*/  IMAD.IADD R5, R5, 0x1, R11 ;  /* 0x0000000105057824 */ /* 0x000fe200078e020b */
[----:B------:R-:W-:-:S02]  /*11c50*/  SHF.R.S32.HI R53, RZ, 0x1f, R10 ;  /* 0x0000001fff357819 */ /* 0x000fc4000001140a */
[-C--:B------:R-:W-:Y:S02]  /*11c60*/  LEA.HI R54, R54, R10.reuse, RZ, 0x2 ;  /* 0x0000000a36367211 */ /* 0x080fe400078f10ff */
[----:B------:R-:W-:Y:S02]  /*11c70*/  LEA.HI R53, R53, R10, RZ, 0x2 ;  /* 0x0000000a35357211 */ /* 0x000fe400078f10ff */
[----:B------:R-:W-:Y:S02]  /*11c80*/  LOP3.LUT R54, R54, 0xfffffffc, RZ, 0xc0, !PT ;  /* 0xfffffffc36367812 */ /* 0x000fe400078ec0ff */
[----:B------:R-:W-:-:S03]  /*11c90*/  SHF.R.S32.HI R53, RZ, 0x2, R53 ;  /* 0x00000002ff357819 */ /* 0x000fc60000011435 */
[----:B------:R-:W-:-:S04]  /*11ca0*/  IMAD.IADD R54, R10, 0x1, -R54 ;  /* 0x000000010a367824 */ /* 0x000fc800078e0a36 */
[----:B------:R-:W-:-:S04]  /*11cb0*/  IMAD.SHL.U32 R28, R54, 0x8, RZ ;  /* 0x00000008361c7824 */ /* 0x000fc800078e00ff */
[----:B------:R-:W-:-:S04]  /*11cc0*/  IMAD R9, R53, 0x20, R28 ;  /* 0x0000002035097824 */ /* 0x000fc800078e021c */
[----:B------:R-:W-:Y:S01]  /*11cd0*/  IMAD.WIDE R20, R9, 0x2, R20 ;  /* 0x0000000209147825 */ /* 0x000fe200078e0214 */
[----:B------:R-:W-:-:S04]  /*11ce0*/  SHF.R.S32.HI R26, RZ, 0x1f, R10 ;  /* 0x0000001fff1a7819 */ /* 0x000fc8000001140a */
[----:B------:R-:W-:-:S04]  /*11cf0*/  LEA.HI R26, R26, R10, RZ, 0x7 ;  /* 0x0000000a1a1a7211 */ /* 0x000fc800078f38ff */
[----:B------:R-:W-:-:S05]  /*11d00*/  LOP3.LUT R26, R26, 0xffffff80, RZ, 0xc0, !PT ;  /* 0xffffff801a1a7812 */ /* 0x000fca00078ec0ff */
[----:B------:R-:W-:Y:S01]  /*11d10*/  IMAD.IADD R26, R10, 0x1, -R26 ;  /* 0x000000010a1a7824 */ /* 0x000fe200078e0a1a */
[C---:B------:R-:W-:Y:S02]  /*11d20*/  IADD3 R25, P5, R20.reuse, 0x4800, RZ ;  /* 0x0000480014197810 */ /* 0x040fe40007fbe0ff */
[----:B------:R-:W-:Y:S02]  /*11d30*/  IADD3 R33, P4, R20, 0x6000, RZ ;  /* 0x0000600014217810 */ /* 0x000fe40007f9e0ff */
[----:B------:R-:W-:Y:S02]  /*11d40*/  LOP3.LUT R24, R25, 0x180, RZ, 0xc0, !PT ;  /* 0x0000018019187812 */ /* 0x000fe400078ec0ff */
[----:B------:R-:W-:Y:S02]  /*11d50*/  LOP3.LUT R32, R33, 0x180, RZ, 0xc0, !PT ;  /* 0x0000018021207812 */ /* 0x000fe400078ec0ff */
[----:B------:R-:W-:Y:S02]  /*11d60*/  SHF.R.U64 R24, R24, 0x3, RZ ;  /* 0x0000000318187819 */ /* 0x000fe400000012ff */
[----:B------:R-:W-:-:S02]  /*11d70*/  SHF.R.U64 R32, R32, 0x3, RZ ;  /* 0x0000000320207819 */ /* 0x000fc400000012ff */
[----:B------:R-:W-:Y:S01]  /*11d80*/  LOP3.LUT R24, R24, R25, RZ, 0x3c, !PT ;  /* 0x0000001918187212 */ /* 0x000fe200078e3cff */
[--C-:B------:R-:W-:Y:S01]  /*11d90*/  IMAD.X R25, RZ, RZ, R21.reuse, P5 ;  /* 0x000000ffff197224 */ /* 0x100fe200028e0615 */
[----:B------:R-:W-:Y:S01]  /*11da0*/  LOP3.LUT R32, R32, R33, RZ, 0x3c, !PT ;  /* 0x0000002120207212 */ /* 0x000fe200078e3cff */
[----:B------:R-:W-:Y:S01]  /*11db0*/  IMAD.X R33, RZ, RZ, R21, P4 ;  /* 0x000000ffff217224 */ /* 0x000fe200020e0615 */
[----:B------:R-:W-:Y:S01]  /*11dc0*/  BSSY B1, `(.L_x_10531) ;  /* 0x0000080000017945 */ /* 0x000fe20003800000 */
[----:B----4-:R-:W-:Y:S02]  /*11dd0*/  SEL R48, R12, RZ, !P0 ;  /* 0x000000ff0c307207 */ /* 0x010fe40004000000 */
[----:B--2---:R-:W-:Y:S01]  /*11de0*/  SEL R50, R8, RZ, !P0 ;  /* 0x000000ff08327207 */ /* 0x004fe20004000000 */
[----:B------:R-:W-:-:S04]  /*11df0*/  IMAD R15, R52, 0xc0, R7 ;  /* 0x000000c0340f7824 */ /* 0x000fc800078e0207 */
[----:B0-----:R-:W-:Y:S01]  /*11e00*/  @P1 IMAD.HI.U32 R6, R15, R6, RZ ;  /* 0x000000060f061227 */ /* 0x001fe200078e00ff */
[----:B------:R-:W-:-:S04]  /*11e10*/  MOV R7, R15 ;  /* 0x0000000f00077202 */ /* 0x000fc80000000f00 */
[----:B-1----:R-:W-:-:S04]  /*11e20*/  @P1 SHF.R.U32.HI R7, RZ, R27, R6 ;  /* 0x0000001bff071219 */ /* 0x002fc80000011606 */
[----:B------:R-:W-:Y:S01]  /*11e30*/  IADD3 R13, -R7, RZ, RZ ;  /* 0x000000ff070d7210 */ /* 0x000fe20007ffe1ff */
        /* <DEDUP_REMOVED lines=16> */
[----:B------:R-:W-:Y:S01]  /*11f40*/  SHFL.IDX PT, R44, R6, RZ, 0x1c1f ;  /* 0x001c1fff062c7589 */ /* 0x000fe200000e0000 */
[----:B------:R-:W-:Y:S01]  /*11f50*/  IADD3 R7, P2, R20, 0x1800, RZ ;  /* 0x0000180014077810 */ /* 0x000fe20007f5e0ff */
[----:B------:R-:W-:Y:S01]  /*11f60*/  IMAD R4, R52, 0xc0, R14 ;  /* 0x000000c034047824 */ /* 0x000fe200078e020e */
[----:B------:R-:W-:Y:S01]  /*11f70*/  IADD3 R13, P3, R20, 0x3000, RZ ;  /* 0x00003000140d7810 */ /* 0x000fe20007f7e0ff */
[----:B------:R-:W0:Y:S01]  /*11f80*/  SHFL.IDX PT, R45, R10, RZ, 0x1c1f ;  /* 0x001c1fff0a2d7589 */ /* 0x000e2200000e0000 */
[----:B------:R-:W-:Y:S01]  /*11f90*/  LOP3.LUT P0, RZ, R26, 0x3, RZ, 0xc0, !PT ;  /* 0x000000031aff7812 */ /* 0x000fe2000780c0ff */
[----:B------:R-:W-:Y:S02]  /*11fa0*/  ULDC.64 UR4, c[0x0][0xaa0] ;  /* 0x0002a80000047ab9 */ /* 0x000fe40000000a00 */
[----:B------:R-:W-:Y:S04]  /*11fb0*/  SHFL.IDX PT, R46, R6, 0x1, 0x1c1f ;  /* 0x003c1f00062e7f89 */ /* 0x000fe800000e0000 */
[----:B------:R-:W1:Y:S01]  /*11fc0*/  SHFL.IDX PT, R47, R10, 0x1, 0x1c1f ;  /* 0x003c1f000a2f7f89 */ /* 0x000e6200000e0000 */
[----:B------:R-:W-:Y:S01]  /*11fd0*/  IMAD.X R9, RZ, RZ, R21, P2 ;  /* 0x000000ffff097224 */ /* 0x000fe200010e0615 */
[----:B------:R-:W-:-:S02]  /*11fe0*/  ISETP.GE.OR P2, PT, R4, R43, P0 ;  /* 0x0000002b0400720c */ /* 0x000fc40000746670 */
[----:B------:R-:W-:-:S04]  /*11ff0*/  IADD3 R4, R4, 0x8, RZ ;  /* 0x0000000804047810 */ /* 0x000fc80007ffe0ff */
[----:B------:R-:W-:Y:S02]  /*12000*/  ISETP.GE.OR P0, PT, R4, R43, P0 ;  /* 0x0000002b0400720c */ /* 0x000fe40000706670 */
[----:B------:R-:W-:Y:S02]  /*12010*/  LOP3.LUT R12, R13, 0x180, RZ, 0xc0, !PT ;  /* 0x000001800d0c7812 */ /* 0x000fe400078ec0ff */
[----:B------:R-:W-:Y:S02]  /*12020*/  LOP3.LUT R8, R7, 0x180, RZ, 0xc0, !PT ;  /* 0x0000018007087812 */ /* 0x000fe400078ec0ff */
[----:B------:R-:W-:Y:S02]  /*12030*/  SHF.R.U64 R12, R12, 0x3, RZ ;  /* 0x000000030c0c7819 */ /* 0x000fe400000012ff */
[----:B------:R-:W-:Y:S01]  /*12040*/  SHF.R.U64 R8, R8, 0x3, RZ ;  /* 0x0000000308087819 */ /* 0x000fe200000012ff */
[----:B0-----:R0:W-:Y:S01]  /*12050*/  @!P2 ST.E desc[UR42][R44.64], R0 ;  /* 0x000000002c00a985 */ /* 0x0011e2000c10192a */
[----:B------:R-:W-:Y:S01]  /*12060*/  LOP3.LUT R12, R12, R13, RZ, 0x3c, !PT ;  /* 0x0000000d0c0c7212 */ /* 0x000fe200078e3cff */
[----:B------:R-:W-:Y:S01]  /*12070*/  IMAD.X R13, RZ, RZ, R21, P3 ;  /* 0x000000ffff0d7224 */ /* 0x000fe200018e0615 */
[----:B------:R-:W-:-:S02]  /*12080*/  LOP3.LUT R8, R8, R7, RZ, 0x3c, !PT ;  /* 0x0000000708087212 */ /* 0x000fc400078e3cff */
[C---:B------:R-:W-:Y:S01]  /*12090*/  IADD3 R5, P3, R20.reuse, 0x7800, RZ ;  /* 0x0000780014057810 */ /* 0x040fe20007f7e0ff */
[----:B-1----:R1:W-:Y:S01]  /*120a0*/  @!P0 ST.E desc[UR42][R46.64], R3 ;  /* 0x000000032e008985 */ /* 0x0023e2000c10192a */
[----:B------:R-:W-:Y:S02]  /*120b0*/  LOP3.LUT R7, R20, 0x180, RZ, 0xc0, !PT ;  /* 0x0000018014077812 */ /* 0x000fe400078ec0ff */
[----:B------:R-:W-:Y:S01]  /*120c0*/  LOP3.LUT R4, R5, 0x180, RZ, 0xc0, !PT ;  /* 0x0000018005047812 */ /* 0x000fe200078ec0ff */
[----:B------:R-:W-:Y:S01]  /*120d0*/  IMAD R41, R41, UR4, RZ ;  /* 0x0000000429297c24 */ /* 0x000fe2000f8e02ff */
[----:B------:R-:W-:Y:S01]  /*120e0*/  SHF.R.U64 R7, R7, 0x3, RZ ;  /* 0x0000000307077819 */ /* 0x000fe200000012ff */
[----:B0-----:R-:W-:Y:S01]  /*120f0*/  IMAD R0, R54, 0x60, R53 ;  /* 0x0000006036007824 */ /* 0x001fe200078e0235 */
[----:B-1----:R-:W0:Y:S01]  /*12100*/  @P1 LDC R47, c[0x0][0xbf0] ;  /* 0x0002fc00ff2f1b82 */ /* 0x002e220000000800 */
[----:B------:R-:W-:Y:S01]  /*12110*/  SHF.R.U64 R4, R4, 0x3, RZ ;  /* 0x0000000304047819 */ /* 0x000fe200000012ff */
[C---:B------:R-:W-:Y:S01]  /*12120*/  IMAD R45, R40.reuse, UR5, R41 ;  /* 0x00000005282d7c24 */ /* 0x040fe2000f8e0229 */
[----:B------:R-:W-:Y:S01]  /*12130*/  LOP3.LUT R20, R7, R20, RZ, 0x3c, !PT ;  /* 0x0000001407147212 */ /* 0x000fe200078e3cff */
[----:B------:R-:W-:Y:S01]  /*12140*/  IMAD.WIDE.U32 R40, R40, UR4, RZ ;  /* 0x0000000428287c25 */ /* 0x000fe2000f8e00ff */
[----:B------:R-:W-:Y:S01]  /*12150*/  LOP3.LUT R36, R4, R5, RZ, 0x3c, !PT ;  /* 0x0000000504247212 */ /* 0x000fe200078e3cff */
[----:B------:R-:W-:Y:S01]  /*12160*/  ULDC.64 UR4, c[0x0][0xae8] ;  /* 0x0002ba0000047ab9 */ /* 0x000fe20000000a00 */
[----:B------:R-:W-:Y:S01]  /*12170*/  IADD3.X R37, RZ, R21, RZ, P3, !PT ;  /* 0x00000015ff257210 */ /* 0x000fe20001ffe4ff */
[----:B------:R1:W5:Y:S01]  /*12180*/  LD.E.128 R4, desc[UR42][R20.64] ;  /* 0x0000002a14047980 */ /* 0x000362000c101d00 */
[----:B------:R-:W-:-:S03]  /*12190*/  IMAD R49, R49, UR4, RZ ;  /* 0x0000000431317c24 */ /* 0x000fc6000f8e02ff */
[----:B------:R-:W5:Y:S04]  /*121a0*/  LD.E.128 R8, desc[UR42][R8.64] ;  /* 0x0000002a08087980 */ /* 0x000f68000c101d00 */
[----:B------:R-:W5:Y:S01]  /*121b0*/  LD.E.128 R12, desc[UR42][R12.64] ;  /* 0x0000002a0c0c7980 */ /* 0x000f62000c101d00 */
[----:B-1----:R-:W-:Y:S02]  /*121c0*/  IMAD.MOV.U32 R20, RZ, RZ, R40 ;  /* 0x000000ffff147224 */ /* 0x002fe400078e0028 */
[----:B------:R-:W-:Y:S01]  /*121d0*/  IMAD R40, R52, 0xc0, R0 ;  /* 0x000000c034287824 */ /* 0x000fe200078e0200 */
[----:B------:R-:W5:Y:S01]  /*121e0*/  LD.E.128 R24, desc[UR42][R24.64] ;  /* 0x0000002a18187980 */ /* 0x000f62000c101d00 */
[----:B------:R-:W-:Y:S02]  /*121f0*/  IMAD.IADD R21, R41, 0x1, R45 ;  /* 0x0000000129157824 */ /* 0x000fe400078e022d */
[----:B------:R-:W-:Y:S01]  /*12200*/  @P1 IMAD.HI.U32 R0, R40, R51, RZ ;  /* 0x0000003328001227 */ /* 0x000fe200078e00ff */
[----:B------:R-:W-:Y:S01]  /*12210*/  MOV R3, R40 ;  /* 0x0000002800037202 */ /* 0x000fe20000000f00 */
[----:B------:R-:W5:Y:S02]  /*12220*/  LD.E.128 R32, desc[UR42][R32.64] ;  /* 0x0000002a20207980 */ /* 0x000f64000c101d00 */
[----:B------:R-:W-:-:S02]  /*12230*/  IMAD R49, R78, UR5, R49 ;  /* 0x000000054e317c24 */ /* 0x000fc4000f8e0231 */
[----:B------:R-:W-:Y:S01]  /*12240*/  IMAD.WIDE.U32 R20, R78, UR4, R20 ;  /* 0x000000044e147c25 */ /* 0x000fe2000f8e0014 */
[----:B------:R-:W-:Y:S01]  /*12250*/  ULDC.64 UR4, c[0x0][0xaf0] ;  /* 0x0002bc0000047ab9 */ /* 0x000fe20000000a00 */
[----:B0-----:R-:W-:Y:S01]  /*12260*/  @P1 SHF.R.U32.HI R3, RZ, R47, R0 ;  /* 0x0000002fff031219 */ /* 0x001fe20000011600 */
[----:B------:R-:W5:Y:S01]  /*12270*/  LD.E.128 R36, desc[UR42][R36.64] ;  /* 0x0000002a24247980 */ /* 0x000f62000c101d00 */
[----:B------:R-:W-:Y:S02]  /*12280*/  IMAD R41, R48, UR4, RZ ;  /* 0x0000000430297c24 */ /* 0x000fe4000f8e02ff */
[----:B------:R-:W-:Y:S01]  /*12290*/  IMAD.IADD R21, R21, 0x1, R49 ;  /* 0x0000000115157824 */ /* 0x000fe200078e0231 */
[----:B------:R-:W-:Y:S01]  /*122a0*/  SHF.R.S32.HI R0, RZ, 0x1f, R3 ;  /* 0x0000001fff007819 */ /* 0x000fe20000011403 */
        /* <DEDUP_REMOVED lines=22> */
[----:B------:R-:W-:Y:S01]  /*12410*/  IMAD R48, R52, 0xc0, R53 ;  /* 0x000000c034307824 */ /* 0x000fe200078e0235 */
[----:B------:R-:W-:Y:S02]  /*12420*/  LEA R42, P0, R20, UR4, 0x1 ;  /* 0x00000004142a7c11 */ /* 0x000fe4000f8008ff */
[----:B------:R-:W-:-:S04]  /*12430*/  IADD3 R3, R21, R3, RZ ;  /* 0x0000000315037210 */ /* 0x000fc80007ffe0ff */
[----:B------:R-:W-:Y:S02]  /*12440*/  LEA.HI.X R3, R20, UR5, R3, 0x1, P0 ;  /* 0x0000000514037c11 */ /* 0x000fe400080f0c03 */
[----:B------:R-:W-:Y:S01]  /*12450*/  ISETP.GE.AND P0, PT, R48, R43, PT ;  /* 0x0000002b3000720c */ /* 0x000fe20003f06270 */
[----:B------:R-:W-:Y:S02]  /*12460*/  VIADD R0, R2, 0x2d820 ;  /* 0x0002d82002007836 */ /* 0x000fe40000000000 */
[----:B------:R-:W-:-:S03]  /*12470*/  VIADD R51, R28, 0x40 ;  /* 0x000000401c337836 */ /* 0x000fc60000000000 */
[----:B------:R-:W-:Y:S01]  /*12480*/  PRMT R0, RZ, 0x654, R0 ;  /* 0x00000654ff007816 */ /* 0x000fe20000000000 */
[----:B------:R-:W-:Y:S01]  /*12490*/  VIADD R49, R28, 0x20 ;  /* 0x000000201c317836 */ /* 0x000fe20000000000 */
[----:B0-----:R0:W1:Y:S02]  /*124a0*/  SHFL.IDX PT, R40, R42, RZ, 0x1c1f ;  /* 0x001c1fff2a287589 */ /* 0x00106400000e0000 */
[----:B------:R0:W-:Y:S02]  /*124b0*/  SYNCS.ARRIVE.TRANS64.RED.A1T0 RZ, [R0+URZ], RZ ;  /* 0x000000ff00ff79a7 */ /* 0x0001e4000810043f */
[----:B------:R0:W2:Y:S01]  /*124c0*/  SHFL.IDX PT, R41, R3, RZ, 0x1c1f ;  /* 0x001c1fff03297589 */ /* 0x0000a200000e0000 */
[----:B------:R-:W-:Y:S02]  /*124d0*/  SHF.R.S32.HI R50, RZ, 0x1f, R51 ;  /* 0x0000001fff327819 */ /* 0x000fe40000011433 */
        /* <DEDUP_REMOVED lines=14> */
.L_x_10532:
[----:B------:R-:W-:Y:S05]  /*125c0*/  BSYNC B1 ;  /* 0x0000000000017941 */ /* 0x000fea0003800000 */
.L_x_10531:
[----:B0-----:R-:W-:Y:S01]  /*125d0*/  IADD3 R0, R48, 0x60, RZ ;  /* 0x0000006030007810 */ /* 0x001fe20007ffe0ff */
[----:B---3-5:R0:W3:Y:S03]  /*125e0*/  SHFL.IDX PT, R7, R3, 0x1, 0x1c1f ;  /* 0x003c1f0003077f89 */ /* 0x0280e600000e0000 */
[----:B------:R-:W-:Y:S01]  /*125f0*/  ISETP.GE.AND P0, PT, R0, R43, PT ;  /* 0x0000002b0000720c */ /* 0x000fe20003f06270 */
[----:B------:R0:W4:-:S12]  /*12600*/  SHFL.IDX PT, R6, R42, 0x1, 0x1c1f ;  /* 0x003c1f002a067f89 */ /* 0x00011800000e0000 */
[----:B0-----:R-:W-:Y:S05]  /*12610*/  @P0 BRA `(.L_x_10533) ;  /* 0x0000000800e40947 */ /* 0x001fea0003800000 */
[----:B------:R-:W-:Y:S02]  /*12620*/  ULDC UR4, c[0x0][0xac8] ;  /* 0x0002b20000047ab9 */ /* 0x000fe40000000800 */
[----:B------:R-:W-:Y:S02]  /*12630*/  ISETP.GE.AND P2, PT, R49, UR4, PT ;  /* 0x0000000431007c0c */ /* 0x000fe4000bf46270 */
[----:B------:R-:W-:-:S11]  /*12640*/  ISETP.GE.AND P1, PT, R28, UR4, PT ;  /* 0x000000041c007c0c */ /* 0x000fd6000bf26270 */
[C---:B----4-:R-:W-:Y:S02]  /*12650*/  @!P2 LEA R12, P0, R49.reuse, R6, 0x1 ;  /* 0x00000006310ca211 */ /* 0x050fe400078008ff */
[----:B---3--:R-:W-:Y:S02]  /*12660*/  @!P1 IMAD.WIDE R4, R28, 0x2, R6 ;  /* 0x000000021c049825 */ /* 0x008fe400078e0206 */
        /* <DEDUP_REMOVED lines=9> */
.L_x_10529:
[----:B------:R-:W2:Y:S01]  /*12700*/  LDL.LU R6, [R1+0x8c] ;  /* 0x00008c0001067983 */ /* 0x000ea20000300800 */
[----:B------:R-:W-:Y:S01]  /*12710*/  ULDC.64 UR4, c[0x0][0xc00] ;  /* 0x0003000000047ab9 */ /* 0x000fe20000000a00 */
[----:B------:R-:W-:Y:S01]  /*12720*/  IMAD.MOV.U32 R0, RZ, RZ, RZ ;  /* 0x000000ffff007224 */ /* 0x000fe200078e00ff */
[----:B------:R-:W3:Y:S01]  /*12730*/  LDC R21, c[0x0][0xbe8] ;  /* 0x0002fa00ff157b82 */ /* 0x000ee20000000800 */
[----:B------:R-:W4:Y:S01]  /*12740*/  LDL.LU R3, [R1+0x90] ;  /* 0x0000900001037983 */ /* 0x000f220000300800 */
[----:B------:R-:W-:-:S04]  /*12750*/  ISETP.NE.U32.AND P0, PT, RZ, UR4, PT ;  /* 0x00000004ff007c0c */ /* 0x000fc8000bf05070 */
[----:B------:R-:W-:Y:S02]  /*12760*/  ISETP.NE.AND.EX P0, PT, RZ, UR5, PT, P0 ;  /* 0x00000005ff007c0c */ /* 0x000fe4000bf05300 */
[----:B--2---:R-:W-:-:S04]  /*12770*/  IADD3 R4, P1, R6, UR4, RZ ;  /* 0x0000000406047c10 */ /* 0x004fc8000ff3e0ff */
[----:B----4-:R-:W-:Y:S01]  /*12780*/  IADD3.X R5, R3, UR5, RZ, P1, !PT ;  /* 0x0000000503057c10 */ /* 0x010fe20008ffe4ff */
[----:B------:R-:W-:Y:S02]  /*12790*/  ULDC.64 UR4, c[0x0][0xc08] ;  /* 0x0003020000047ab9 */ /* 0x000fe40000000a00 */
[----:B------:R-:W-:-:S04]  /*127a0*/  ISETP.NE.U32.AND P1, PT, RZ, UR4, PT ;  /* 0x00000004ff007c0c */ /* 0x000fc8000bf25070 */
[----:B------:R2:W5:Y:S01]  /*127b0*/  @P0 LDG.E R0, desc[UR42][R4.64] ;  /* 0x0000002a04000981 */ /* 0x000562000c1e1900 */
[----:B------:R-:W-:Y:S01]  /*127c0*/  ISETP.NE.AND.EX P1, PT, RZ, UR5, PT, P1 ;  /* 0x00000005ff007c0c */ /* 0x000fe2000bf25310 */
[----:B------:R-:W1:-:S12]  /*127d0*/  S2R R9, SR_TID.X ;  /* 0x0000000000097919 */ /* 0x000e580000002100 */
[----:B------:R-:W-:Y:S01]  /*127e0*/  @P1 IADD3 R6, P2, R6, UR4, RZ ;  /* 0x0000000406061c10 */ /* 0x000fe2000ff5e0ff */
[----:B------:R-:W-:Y:S02]  /*127f0*/  ULDC UR4, c[0x0][0xa88] ;  /* 0x0002a20000047ab9 */ /* 0x000fe40000000800 */
[----:B------:R-:W-:Y:S01]  /*12800*/  IMAD.U32 R8, RZ, RZ, UR4 ;  /* 0x00000004ff087e24 */ /* 0x000fe2000f8e00ff */
[----:B------:R-:W-:-:S05]  /*12810*/  @P1 IADD3.X R7, R3, UR5, RZ, P2, !PT ;  /* 0x0000000503071c10 */ /* 0x000fca00097fe4ff */
[----:B------:R2:W5:Y:S01]  /*12820*/  @P1 LDG.E R8, desc[UR42][R6.64] ;  /* 0x0000002a06081981 */ /* 0x000562000c1e1900 */
[----:B---3--:R-:W-:Y:S01]  /*12830*/  ISETP.NE.AND P2, PT, R21, 0x1, PT ;  /* 0x000000011500780c */ /* 0x008fe20003f45270 */
[----:B-1----:R-:W-:-:S12]  /*12840*/  VIADD R28, R9, 0xffffff80 ;  /* 0xffffff80091c7836 */ /* 0x002fd80000000000 */
[----:B------:R-:W1:Y:S01]  /*12850*/  @P2 LDC R20, c[0x0][0xbec] ;  /* 0x0002fb00ff142b82 */ /* 0x000e620000000800 */
[----:B------:R-:W-:-:S07]  /*12860*/  ISETP.GE.AND P3, PT, R28, 0xc0, PT ;  /* 0x000000c01c00780c */ /* 0x000fce0003f66270 */
[----:B------:R-:W3:Y:S01]  /*12870*/  @P2 LDC R25, c[0x0][0xbf0] ;  /* 0x0002fc00ff192b82 */ /* 0x000ee20000000800 */
[----:B--2---:R-:W-:Y:S05]  /*12880*/  @P1 BRA `(.L_x_10534) ;  /* 0x0000000000101947 */ /* 0x004fea0003800000 */
[----:B------:R-:W-:Y:S05]  /*12890*/  @!P0 BRA `(.L_x_10534) ;  /* 0x00000000000c8947 */ /* 0x000fea0003800000 */
[----:B------:R-:W2:Y:S04]  /*128a0*/  LDG.E R3, desc[UR42][R4.64] ;  /* 0x0000002a04037981 */ /* 0x000ea8000c1e1900 */
[----:B-----5:R-:W2:Y:S02]  /*128b0*/  LDG.E R8, desc[UR42][R4.64+0x4] ;  /* 0x0000042a04087981 */ /* 0x020ea4000c1e1900 */
[----:B--2---:R-:W-:-:S07]  /*128c0*/  IADD3 R8, -R3, R8, RZ ;  /* 0x0000000803087210 */ /* 0x004fce0007ffe1ff */
.L_x_10534:
[----:B------:R-:W2:Y:S04]  /*128d0*/  LDL.LU R4, [R1+0x94] ;  /* 0x0000940001047983 */ /* 0x000ea80000300800 */
[----:B------:R-:W4:Y:S04]  /*128e0*/  LDL.LU R3, [R1+0x9c] ;  /* 0x00009c0001037983 */ /* 0x000f280000300800 */
[----:B------:R-:W3:Y:S04]  /*128f0*/  LDL R24, [R1+0x88] ;  /* 0x0000880001187983 */ /* 0x000ee80000100800 */
[----:B------:R0:W5:Y:S01]  /*12900*/  LDL R26, [R1+0x98] ;  /* 0x00009800011a7983 */ /* 0x0001620000100800 */
[----:B------:R-:W-:Y:S01]  /*12910*/  BSSY B1, `(.L_x_10535) ;  /* 0x000002d000017945 */ /* 0x000fe20003800000 */
[----:B-----5:R-:W-:-:S02]  /*12920*/  SHF.R.S32.HI R11, RZ, 0x1f, R0 ;  /* 0x0000001fff0b7819 */ /* 0x020fc40000011400 */
[----:B--2---:R-:W-:Y:S02]  /*12930*/  SEL R13, R4, RZ, !P0 ;  /* 0x000000ff040d7207 */ /* 0x004fe40004000000 */
[----:B----4-:R-:W-:Y:S02]  /*12940*/  SEL R12, R3, RZ, !P0 ;  /* 0x000000ff030c7207 */ /* 0x010fe40004000000 */
[----:B---3--:R-:W-:Y:S01]  /*12950*/  SHF.R.S32.HI R10, RZ, 0x1f, R24 ;  /* 0x0000001fff0a7819 */ /* 0x008fe20000011418 */
[----:B0-----:R-:W-:Y:S06]  /*12960*/  @P3 BRA `(.L_x_10536) ;  /* 0x00000000009c3947 */ /* 0x001fec0003800000 */
[----:B------:R-:W0:Y:S01]  /*12970*/  LDC R14, c[0x0][0xbe8] ;  /* 0x0002fa00ff0e7b82 */ /* 0x000e220000000800 */
[----:B------:R-:W-:-:S04]  /*12980*/  IMAD R3, R26, 0xc0, R9 ;  /* 0x000000c01a037824 */ /* 0x000fc800078e0209 */
[----:B------:R-:W-:Y:S02]  /*12990*/  VIADD R9, R3, 0xffffff80 ;  /* 0xffffff8003097836 */ /* 0x000fe40000000000 */
[----:B0-----:R-:W-:-:S05]  /*129a0*/  IMAD R4, R8, R14, RZ ;  /* 0x0000000e08047224 */ /* 0x001fca00078e02ff */
        /* <DEDUP_REMOVED lines=9> */
[----:B------:R-:W0:Y:S01]  /*12a40*/  @P0 LDC R6, c[0x0][0xbec] ;  /* 0x0002fb00ff060b82 */ /* 0x000e220000000800 */
[----:B------:R-:W-:Y:S01]  /*12a50*/  IMAD R7, R24, UR5, R7 ;  /* 0x0000000518077c24 */ /* 0x000fe2000f8e0207 */
[----:B------:R-:W-:-:S03]  /*12a60*/  ULDC.64 UR4, c[0x0][0xb98] ;  /* 0x0002e60000047ab9 */ /* 0x000fc60000000a00 */
[----:B------:R-:W-:-:S03]  /*12a70*/  IMAD.IADD R5, R5, 0x1, R7 ;  /* 0x0000000105057824 */ /* 0x000fc600078e0207 */
[----:B------:R-:W2:Y:S01]  /*12a80*/  @P0 LDC R15, c[0x0][0xbf0] ;  /* 0x0002fc00ff0f0b82 */ /* 0x000ea20000000800 */
[----:B------:R-:W-:-:S04]  /*12a90*/  IMAD.WIDE.U32 R4, R13, UR4, R4 ;  /* 0x000000040d047c25 */ /* 0x000fc8000f8e0004 */
        /* <DEDUP_REMOVED lines=20> */
.L_x_10536:
[----:B------:R-:W-:Y:S05]  /*12be0*/  BSYNC B1 ;  /* 0x0000000000017941 */ /* 0x000fea0003800000 */
.L_x_10535:
[--C-:B------:R-:W-:Y:S01]  /*12bf0*/  SHF.R.S32.HI R14, RZ, 0x1f, R28.reuse ;  /* 0x0000001fff0e7819 */ /* 0x100fe2000001141c */
[----:B------:R-:W-:Y:S01]  /*12c00*/  ULDC.64 UR4, c[0x0][0xaa0] ;  /* 0x0002a80000047ab9 */ /* 0x000fe20000000a00 */
[----:B------:R-:W-:Y:S01]  /*12c10*/  SHF.R.S32.HI R27, RZ, 0x1f, R28 ;  /* 0x0000001fff1b7819 */ /* 0x000fe2000001141c */
[----:B0-----:R-:W-:Y:S01]  /*12c20*/  IMAD R3, R11, UR4, RZ ;  /* 0x000000040b037c24 */ /* 0x001fe2000f8e02ff */
[-C--:B------:R-:W-:Y:S01]  /*12c30*/  LEA.HI R14, R14, R28.reuse, RZ, 0x2 ;  /* 0x0000001c0e0e7211 */ /* 0x080fe200078f10ff */
[----:B------:R-:W-:Y:S01]  /*12c40*/  IMAD.WIDE.U32 R4, R0, UR4, RZ ;  /* 0x0000000400047c25 */ /* 0x000fe2000f8e00ff */
[----:B------:R-:W-:Y:S02]  /*12c50*/  LEA.HI R27, R27, R28, RZ, 0x2 ;  /* 0x0000001c1b1b7211 */ /* 0x000fe400078f10ff */
[----:B------:R-:W-:Y:S01]  /*12c60*/  LOP3.LUT R14, R14, 0xfffffffc, RZ, 0xc0, !PT ;  /* 0xfffffffc0e0e7812 */ /* 0x000fe200078ec0ff */
[----:B------:R-:W-:Y:S01]  /*12c70*/  IMAD R3, R0, UR5, R3 ;  /* 0x0000000500037c24 */ /* 0x000fe2000f8e0203 */
[----:B------:R-:W-:Y:S01]  /*12c80*/  SHF.R.S32.HI R27, RZ, 0x2, R27 ;  /* 0x00000002ff1b7819 */ /* 0x000fe2000001141b */
[----:B------:R-:W-:-:S02]  /*12c90*/  ULDC.64 UR4, c[0x0][0xae8] ;  /* 0x0002ba0000047ab9 */ /* 0x000fc40000000a00 */
[----:B------:R-:W-:Y:S02]  /*12ca0*/  IMAD.IADD R14, R28, 0x1, -R14 ;  /* 0x000000011c0e7824 */ /* 0x000fe400078e0a0e */
[----:B------:R-:W-:Y:S02]  /*12cb0*/  IMAD.IADD R5, R5, 0x1, R3 ;  /* 0x0000000105057824 */ /* 0x000fe400078e0203 */
[----:B------:R-:W-:Y:S02]  /*12cc0*/  IMAD R0, R14, 0x60, R27 ;  /* 0x000000600e007824 */ /* 0x000fe400078e021b */
[----:B------:R-:W-:Y:S02]  /*12cd0*/  IMAD R6, R10, UR4, RZ ;  /* 0x000000040a067c24 */ /* 0x000fe4000f8e02ff */
[----:B------:R-:W-:Y:S02]  /*12ce0*/  IMAD R9, R26, 0xc0, R0 ;  /* 0x000000c01a097824 */ /* 0x000fe400078e0200 */
[----:B------:R-:W-:-:S02]  /*12cf0*/  IMAD R7, R24, UR5, R6 ;  /* 0x0000000518077c24 */ /* 0x000fc4000f8e0206 */
[----:B------:R-:W-:Y:S01]  /*12d00*/  IMAD.WIDE.U32 R4, R24, UR4, R4 ;  /* 0x0000000418047c25 */ /* 0x000fe2000f8e0004 */
[----:B------:R-:W-:-:S03]  /*12d10*/  ULDC.64 UR4, c[0x0][0xaf0] ;  /* 0x0002bc0000047ab9 */ /* 0x000fc60000000a00 */
[----:B-1----:R-:W-:Y:S01]  /*12d20*/  @P2 IMAD.HI.U32 R0, R9, R20, RZ ;  /* 0x0000001409002227 */ /* 0x002fe200078e00ff */
[----:B------:R-:W-:-:S03]  /*12d30*/  IADD3 R5, R5, R7, RZ ;  /* 0x0000000705057210 */ /* 0x000fc60007ffe0ff */
        /* <DEDUP_REMOVED lines=16> */
[----:B------:R-:W-:Y:S01]  /*12e40*/  SHF.L.U32 R9, R14, 0x3, RZ ;  /* 0x000000030e097819 */ /* 0x000fe200000006ff */
[----:B------:R-:W-:Y:S02]  /*12e50*/  IMAD R0, R0, UR4, RZ ;  /* 0x0000000400007c24 */ /* 0x000fe4000f8e02ff */
[----:B------:R-:W-:-:S04]  /*12e60*/  IMAD.WIDE.U32 R4, R7, UR4, R4 ;  /* 0x0000000407047c25 */ /* 0x000fc8000f8e0004 */
[----:B------:R-:W-:Y:S01]  /*12e70*/  IMAD R3, R7, UR5, R0 ;  /* 0x0000000507037c24 */ /* 0x000fe2000f8e0200 */
[----:B------:R-:W-:Y:S01]  /*12e80*/  ULDC.64 UR4, c[0x0][0xa80] ;  /* 0x0002a00000047ab9 */ /* 0x000fe20000000a00 */
[----:B------:R-:W-:Y:S01]  /*12e90*/  VIADD R10, R9, 0x20 ;  /* 0x00000020090a7836 */ /* 0x000fe20000000000 */
[C---:B------:R-:W-:Y:S01]  /*12ea0*/  LEA R0, P0, R4.reuse, UR4, 0x1 ;  /* 0x0000000404007c11 */ /* 0x040fe2000f8008ff */
[----:B------:R-:W-:Y:S01]  /*12eb0*/  IMAD.IADD R3, R5, 0x1, R3 ;  /* 0x0000000105037824 */ /* 0x000fe200078e0203 */
[----:B------:R-:W-:Y:S01]  /*12ec0*/  UMOV UR4, 0xffffffff ;  /* 0xffffffff00047882 */ /* 0x000fe20000000000 */
[----:B------:R-:W-:Y:S01]  /*12ed0*/  VIADD R7, R9, 0x40 ;  /* 0x0000004009077836 */ /* 0x000fe20000000000 */
[----:B------:R-:W-:Y:S02]  /*12ee0*/  SHF.R.S32.HI R20, RZ, 0x1f, R10 ;  /* 0x0000001fff147819 */ /* 0x000fe4000001140a */
[----:B------:R-:W-:Y:S02]  /*12ef0*/  LEA.HI.X R4, R4, UR5, R3, 0x1, P0 ;  /* 0x0000000504047c11 */ /* 0x000fe400080f0c03 */
[----:B------:R-:W-:Y:S01]  /*12f00*/  SHF.R.S32.HI R24, RZ, 0x1f, R7 ;  /* 0x0000001fff187819 */ /* 0x000fe20000011407 */
[----:B------:R-:W-:Y:S06]  /*12f10*/  BRA.DIV UR4, `(.L_x_10537) ;  /* 0x0000007604d87947 */ /* 0x000fec000b800000 */
[----:B------:R0:W1:Y:S04]  /*12f20*/  SHFL.IDX PT, R3, R4, RZ, 0x1c1f ;  /* 0x001c1fff04037589 */ /* 0x00006800000e0000 */
[----:B------:R0:W2:Y:S02]  /*12f30*/  SHFL.IDX PT, R14, R0, RZ, 0x1c1f ;  /* 0x001c1fff000e7589 */ /* 0x0000a400000e0000 */
.L_x_10699:
[----:B------:R-:W-:Y:S01]  /*12f40*/  IMAD R21, R8, R21, RZ ;  /* 0x0000001508157224 */ /* 0x000fe200078e02ff */
[----:B------:R-:W-:Y:S01]  /*12f50*/  BSSY B1, `(.L_x_10538) ;  /* 0x0000011000017945 */ /* 0x000fe20003800000 */
[----:B------:R-:W-:-:S05]  /*12f60*/  IMAD R6, R26, 0xc0, R27 ;  /* 0x000000c01a067824 */ /* 0x000fca00078e021b */
[----:B------:R-:W-:-:S13]  /*12f70*/  ISETP.GE.AND P0, PT, R6, R21, PT ;  /* 0x000000150600720c */ /* 0x000fda0003f06270 */
[----:B------:R-:W-:Y:S05]  /*12f80*/  @P0 BRA `(.L_x_10539) ;  /* 0x0000000000340947 */ /* 0x000fea0003800000 */
[----:B------:R-:W-:Y:S02]  /*12f90*/  ULDC UR4, c[0x0][0xac8] ;  /* 0x0002b20000047ab9 */ /* 0x000fe40000000800 */
[----:B------:R-:W-:Y:S02]  /*12fa0*/  ISETP.GE.AND P2, PT, R9, UR4, PT ;  /* 0x0000000409007c0c */ /* 0x000fe4000bf46270 */
[----:B------:R-:W-:Y:S02]  /*12fb0*/  ISETP.GE.AND P3, PT, R10, UR4, PT ;  /* 0x000000040a007c0c */ /* 0x000fe4000bf66270 */
[----:B------:R-:W-:-:S09]  /*12fc0*/  ISETP.GE.AND P4, PT, R7, UR4, PT ;  /* 0x0000000407007c0c */ /* 0x000fd2000bf86270 */
[-C--:B-1----:R-:W-:Y:S02]  /*12fd0*/  @!P2 MOV R15, R3.reuse ;  /* 0x00000003000fa202 */ /* 0x082fe40000000f00 */
[CC--:B--2---:R-:W-:Y:S02]  /*12fe0*/  @!P3 LEA R26, P0, R10.reuse, R14.reuse, 0x1 ;  /* 0x0000000e0a1ab211 */ /* 0x0c4fe400078008ff */
[----:B------:R-:W-:Y:S01]  /*12ff0*/  @!P4 LEA R32, P1, R7, R14, 0x1 ;  /* 0x0000000e0720c211 */ /* 0x000fe200078208ff */
[----:B------:R-:W-:Y:S01]  /*13000*/  @!P2 IMAD.WIDE R12, R9, 0x2, R14 ;  /* 0x00000002090ca825 */ /* 0x000fe200078e020e */
[-C--:B------:R-:W-:Y:S02]  /*13010*/  @!P3 LEA.HI.X R27, R10, R3.reuse, R20, 0x1, P0 ;  /* 0x000000030a1bb211 */ /* 0x080fe400000f0c14 */
[----:B------:R-:W-:Y:S02]  /*13020*/  @!P4 LEA.HI.X R33, R7, R3, R24, 0x1, P1 ;  /* 0x000000030721c211 */ /* 0x000fe400008f0c18 */
[----:B------:R3:W-:Y:S04]  /*13030*/  @!P2 ST.E.128 desc[UR42][R12.64], RZ ;  /* 0x000000ff0c00a985 */ /* 0x0007e8000c101d2a */
[----:B------:R3:W-:Y:S04]  /*13040*/  @!P3 ST.E.128 desc[UR42][R26.64], RZ ;  /* 0x000000ff1a00b985 */ /* 0x0007e8000c101d2a */
[----:B------:R3:W-:Y:S02]  /*13050*/  @!P4 ST.E.128 desc[UR42][R32.64], RZ ;  /* 0x000000ff2000c985 */ /* 0x0007e4000c101d2a */
.L_x_10539:
[----:B------:R-:W-:Y:S05]  /*13060*/  BSYNC B1 ;  /* 0x0000000000017941 */ /* 0x000fea0003800000 */
.L_x_10538:
[----:B------:R-:W-:-:S03]  /*13070*/  UMOV UR4, 0xffffffff ;  /* 0xffffffff00047882 */ /* 0x000fc60000000000 */
[----:B------:R-:W-:Y:S05]  /*13080*/  BRA.DIV UR4, `(.L_x_10540) ;  /* 0x0000007604b07947 */ /* 0x000fea000b800000 */
[----:B-1----:R1:W4:Y:S04]  /*13090*/  SHFL.IDX PT, R3, R4, 0x1, 0x1c1f ;  /* 0x003c1f0004037f89 */ /* 0x00232800000e0000 */
[----:B--2---:R1:W2:Y:S02]  /*130a0*/  SHFL.IDX PT, R14, R0, 0x1, 0x1c1f ;  /* 0x003c1f00000e7f89 */ /* 0x0042a400000e0000 */
.L_x_10703:
[----:B01----:R-:W-:-:S05]  /*130b0*/  VIADD R0, R6, 0x60 ;  /* 0x0000006006007836 */ /* 0x003fca0000000000 */
[----:B------:R-:W-:-:S13]  /*130c0*/  ISETP.GE.AND P0, PT, R0, R21, PT ;  /* 0x000000150000720c */ /* 0x000fda0003f06270 */
[----:B------:R-:W-:Y:S05]  /*130d0*/  @P0 BRA `(.L_x_10533) ;  /* 0x0000000000340947 */ /* 0x000fea0003800000 */
[----:B------:R-:W-:Y:S02]  /*130e0*/  ULDC UR4, c[0x0][0xac8] ;  /* 0x0002b20000047ab9 */ /* 0x000fe40000000800 */
[----:B------:R-:W-:Y:S02]  /*130f0*/  ISETP.GE.AND P2, PT, R9, UR4, PT ;  /* 0x0000000409007c0c */ /* 0x000fe4000bf46270 */
[----:B------:R-:W-:Y:S02]  /*13100*/  ISETP.GE.AND P3, PT, R10, UR4, PT ;  /* 0x000000040a007c0c */ /* 0x000fe4000bf66270 */
[----:B------:R-:W-:-:S09]  /*13110*/  ISETP.GE.AND P4, PT, R7, UR4, PT ;  /* 0x0000000407007c0c */ /* 0x000fd2000bf86270 */
[----:B----4-:R-:W-:Y:S02]  /*13120*/  @!P2 IMAD.MOV.U32 R15, RZ, RZ, R3 ;  /* 0x000000ffff0fa224 */ /* 0x010fe400078e0003 */
        /* <DEDUP_REMOVED lines=8> */
.L_x_10533:
[----:B------:R-:W-:Y:S05]  /*131b0*/  BSYNC B0 ;  /* 0x0000000000007941 */ /* 0x000fea0003800000 */
.L_x_10528:
[----:B------:R-:W-:Y:S02]  /*131c0*/  ULDC UR4, c[0x0][0xc3c] ;  /* 0x00030f0000047ab9 */ /* 0x000fe40000000800 */
[----:B------:R-:W-:-:S13]  /*131d0*/  ISETP.GE.AND P0, PT, R31, UR4, PT ;  /* 0x000000041f007c0c */ /* 0x000fda000bf06270 */
[----:B------:R-:W-:Y:S05]  /*131e0*/  @!P0 BRA `(.L_x_10541) ;  /* 0xfffffee000c48947 */ /* 0x000fea000383ffff */
[----:B------:R-:W-:Y:S05]  /*131f0*/  BRA `(.L_x_10399) ;  /* 0x0000006800487947 */ /* 0x000fea0003800000 */
.L_x_10397:
        /* <DEDUP_REMOVED lines=16> */
.L_x_10542:
        /* <DEDUP_REMOVED lines=34> */
[----:B------:R-:W-:Y:S01]  /*13520*/  IMAD.MOV.U32 R3, RZ, RZ, R4 ;  /* 0x000000ffff037224 */ /* 0x000fe200078e0004 */
[----:B-1----:R-:W-:-:S13]  /*13530*/  ISETP.GT.AND P6, PT, R4, UR6, PT ;  /* 0x0000000604007c0c */ /* 0x002fda000bfc4270 */
[----:B------:R-:W-:Y:S05]  /*13540*/  @P6 BRA `(.L_x_10544) ;  /* 0x00000000009c6947 */ /* 0x000fea0003800000 */
[----:B------:R-:W0:Y:S01]  /*13550*/  LDC R6, c[0x0][0xc3c] ;  /* 0x00030f00ff067b82 */ /* 0x000e220000000800 */
[----:B------:R-:W-:Y:S01]  /*13560*/  IMAD.MOV.U32 R4, RZ, RZ, R3 ;  /* 0x000000ffff047224 */ /* 0x000fe200078e0003 */
[----:B------:R-:W-:Y:S01]  /*13570*/  UMOV UR4, URZ ;  /* 0x0000003f00047c82 */ /* 0x000fe20008000000 */
[----:B------:R-:W-:Y:S01]  /*13580*/  ULDC UR7, c[0x0][0xc3c] ;  /* 0x00030f0000077ab9 */ /* 0x000fe20000000800 */
[----:B------:R-:W-:-:S05]  /*13590*/  ULDC UR5, c[0x0][0xc38] ;  /* 0x00030e0000057ab9 */ /* 0x000fca0000000800 */
.L_x_10548:
        /* <DEDUP_REMOVED lines=12> */
.L_x_10547:
[----:B------:R-:W-:Y:S05]  /*13660*/  BSYNC B0 ;  /* 0x0000000000007941 */ /* 0x000fea0003800000 */
.L_x_10546:
        /* <DEDUP_REMOVED lines=21> */
.L_x_10544:
        /* <DEDUP_REMOVED lines=13> */
[----:B------:R-:W-:-:S06]  /*13890*/  IADD3 R16, R19, -0x1, RZ ;  /* 0xffffffff13107810 */ /* 0x000fcc0007ffe0ff */
[----:B------:R2:W3:Y:S02]  /*138a0*/  SHFL.IDX PT, R16, R7, R16, 0x1f ;  /* 0x00001f1007107589 */ /* 0x0004e400000e0000 */
.L_x_10549:
[----:B---3--:R-:W-:Y:S01]  /*138b0*/  IMAD R16, R16, UR5, R9 ;  /* 0x0000000510107c24 */ /* 0x008fe2000f8e0209 */
[----:B0-----:R-:W-:Y:S01]  /*138c0*/  IABS R2, R0 ;  /* 0x0000000000027213 */ /* 0x001fe20000000000 */
[----:B-12---:R-:W-:Y:S02]  /*138d0*/  IMAD.MOV R7, RZ, RZ, -R3 ;  /* 0x000000ffff077224 */ /* 0x006fe400078e0a03 */
[----:B------:R-:W-:Y:S01]  /*138e0*/  VIADD R19, R19, UR4 ;  /* 0x0000000413137c36 */ /* 0x000fe20008000000 */
[----:B------:R-:W-:Y:S01]  /*138f0*/  IADD3 R9, -R16, UR6, RZ ;  /* 0x0000000610097c10 */ /* 0x000fe2000fffe1ff */
        /* <DEDUP_REMOVED lines=18> */
[----:B------:R-:W-:-:S04]  /*13a20*/  @!P1 LOP3.LUT R2, RZ, R0, RZ, 0x33, !PT ;  /* 0x00000000ff029212 */ /* 0x000fc800078e33ff */
[----:B------:R-:W-:Y:S01]  /*13a30*/  MOV R18, R2 ;  /* 0x0000000200127202 */ /* 0x000fe20000000f00 */
[----:B------:R-:W-:-:S04]  /*13a40*/  IMAD.MOV R17, RZ, RZ, -R2 ;  /* 0x000000ffff117224 */ /* 0x000fc800078e0a02 */
[----:B------:R-:W-:Y:S01]  /*13a50*/  IMAD R17, R0, R17, R9 ;  /* 0x0000001100117224 */ /* 0x000fe200078e0209 */
[----:B------:R-:W-:Y:S06]  /*13a60*/  BRA `(.L_x_10550) ;  /* 0x00000000000c7947 */ /* 0x000fec0003800000 */
.L_x_10545:
[----:B------:R-:W-:Y:S02]  /*13a70*/  IMAD.MOV.U32 R17, RZ, RZ, RZ ;  /* 0x000000ffff117224 */ /* 0x000fe400078e00ff */
[----:B------:R-:W-:Y:S02]  /*13a80*/  IMAD.U32 R16, RZ, RZ, UR6 ;  /* 0x00000006ff107e24 */ /* 0x000fe4000f8e00ff */
[----:B------:R-:W-:-:S07]  /*13a90*/  IMAD.MOV.U32 R18, RZ, RZ, RZ ;  /* 0x000000ffff127224 */ /* 0x000fce00078e00ff */
.L_x_10550:
[----:B------:R-:W-:-:S13]  /*13aa0*/  ISETP.NE.AND P0, PT, R5, RZ, PT ;  /* 0x000000ff0500720c */ /* 0x000fda0003f05270 */
[----:B------:R-:W0:Y:S01]  /*13ab0*/  @!P0 S2R R3, SR_CgaCtaId ;  /* 0x0000000000038919 */ /* 0x000e220000008800 */
[----:B------:R-:W-:-:S04]  /*13ac0*/  @!P0 MOV R0, 0x400 ;  /* 0x0000040000008802 */ /* 0x000fc80000000f00 */
[----:B0-----:R-:W-:-:S05]  /*13ad0*/  @!P0 LEA R0, R3, R0, 0x18 ;  /* 0x0000000003008211 */ /* 0x001fca00078ec0ff */
[----:B------:R0:W-:Y:S01]  /*13ae0*/  @!P0 STS.128 [R0+0x2d8d0], R16 ;  /* 0x02d8d01000008388 */ /* 0x0001e20000000c00 */
[----:B------:R-:W-:Y:S06]  /*13af0*/  BAR.ARV 0x5, 0x200 ;  /* 0x0148000000007b1d */ /* 0x000fec0000002000 */
.L_x_10543:
[----:B0-----:R-:W-:Y:S01]  /*13b00*/  MOV R0, 0x1 ;  /* 0x0000000100007802 */ /* 0x001fe20000000f00 */
[----:B------:R-:W-:Y:S01]  /*13b10*/  ULDC UR4, c[0x0][0xc3c] ;  /* 0x00030f0000047ab9 */ /* 0x000fe20000000800 */
[----:B------:R-:W-:Y:S01]  /*13b20*/  IMAD.MOV.U32 R26, RZ, RZ, RZ ;  /* 0x000000ffff1a7224 */ /* 0x000fe200078e00ff */
[----:B-1----:R-:W-:Y:S02]  /*13b30*/  ISETP.GE.AND P0, PT, R19, UR4, PT ;  /* 0x0000000413007c0c */ /* 0x002fe4000bf06270 */
[----:B------:R0:W-:Y:S04]  /*13b40*/  STL [R1], R0 ;  /* 0x0000000001007387 */ /* 0x0001e80000100800 */
[----:B------:R0:W-:Y:S07]  /*13b50*/  STL [R1+0x40], RZ ;  /* 0x000040ff01007387 */ /* 0x0001ee0000100800 */
[----:B------:R-:W-:Y:S05]  /*13b60*/  @P0 BRA `(.L_x_10551) ;  /* 0x0000005c00080947 */ /* 0x000fea0003800000 */
[----:B------:R-:W0:Y:S01]  /*13b70*/  S2R R7, SR_TID.X ;  /* 0x0000000000077919 */ /* 0x000e220000002100 */
[----:B------:R-:W1:Y:S01]  /*13b80*/  S2UR UR5, SR_CgaCtaId ;  /* 0x00000000000579c3 */ /* 0x000e620000008800 */
[----:B------:R-:W-:Y:S01]  /*13b90*/  UMOV UR4, 0x400 ;  /* 0x0000040000047882 */ /* 0x000fe20000000000 */
[----:B------:R-:W-:Y:S01]  /*13ba0*/  BSSY B8, `(.L_x_10551) ;  /* 0x00005be000087945 */ /* 0x000fe20003800000 */
[----:B------:R-:W-:Y:S01]  /*13bb0*/  IMAD.MOV.U32 R28, RZ, RZ, RZ ;  /* 0x000000ffff1c7224 */ /* 0x000fe200078e00ff */
[----:B------:R-:W-:Y:S01]  /*13bc0*/  ULDC.64 UR40, c[0x0][0x198] ;  /* 0x0000660000287ab9 */ /* 0x000fe20000000a00 */
[----:B------:R-:W-:Y:S01]  /*13bd0*/  IMAD.MOV.U32 R26, RZ, RZ, RZ ;  /* 0x000000ffff1a7224 */ /* 0x000fe200078e00ff */
[----:B------:R-:W-:Y:S01]  /*13be0*/  ULOP3.LUT UR38, UR36, 0x2, URZ, 0xfc, !UPT ;  /* 0x0000000224267892 */ /* 0x000fe2000f8efc3f */
[----:B------:R-:W-:Y:S01]  /*13bf0*/  ULDC UR37, c[0x0][0xc] ;  /* 0x0000030000257ab9 */ /* 0x000fe20000000800 */
[----:B-1----:R-:W-:-:S06]  /*13c00*/  ULEA UR4, UR5, UR4, 0x18 ;  /* 0x0000000405047291 */ /* 0x002fcc000f8ec03f */
[----:B------:R-:W-:Y:S01]  /*13c10*/  MOV R22, UR4 ;  /* 0x0000000400167c02 */ /* 0x000fe20008000f00 */
[C---:B0-----:R-:W-:Y:S01]  /*13c20*/  IMAD.SHL.U32 R0, R7.reuse, 0x8, RZ ;  /* 0x0000000807007824 */ /* 0x041fe200078e00ff */
[----:B------:R-:W-:-:S04]  /*13c30*/  LOP3.LUT R6, R7, 0x7f, RZ, 0xc0, !PT ;  /* 0x0000007f07067812 */ /* 0x000fc800078ec0ff */
[----:B------:R-:W-:Y:S01]  /*13c40*/  LOP3.LUT R3, R0, 0x20, RZ, 0xc0, !PT ;  /* 0x0000002000037812 */ /* 0x000fe200078ec0ff */
[----:B------:R-:W-:Y:S01]  /*13c50*/  IMAD.SHL.U32 R4, R6, 0x8, RZ ;  /* 0x0000000806047824 */ /* 0x000fe200078e00ff */
[C---:B------:R-:W-:Y:S02]  /*13c60*/  LOP3.LUT R2, R0.reuse, 0xd8, RZ, 0xc0, !PT ;  /* 0x000000d800027812 */ /* 0x040fe400078ec0ff */
[----:B------:R-:W-:Y:S02]  /*13c70*/  LOP3.LUT R0, R0, 0x18, RZ, 0xc0, !PT ;  /* 0x0000001800007812 */ /* 0x000fe400078ec0ff */
[----:B------:R-:W-:Y:S01]  /*13c80*/  LOP3.LUT R3, R3, 0x300, R4, 0xf8, !PT ;  /* 0x0000030003037812 */ /* 0x000fe200078ef804 */
[----:B------:R-:W-:Y:S01]  /*13c90*/  IMAD.MOV.U32 R4, RZ, RZ, 0x1 ;  /* 0x00000001ff047424 */ /* 0x000fe200078e00ff */
[----:B------:R-:W-:-:S04]  /*13ca0*/  LOP3.LUT R2, R2, 0x18, R7, 0x78, !PT ;  /* 0x0000001802027812 */ /* 0x000fc800078e7807 */
[----:B------:R-:W-:Y:S02]  /*13cb0*/  LOP3.LUT R5, R3, R2, RZ, 0xfc, !PT ;  /* 0x0000000203057212 */ /* 0x000fe400078efcff */
[----:B------:R-:W-:Y:S02]  /*13cc0*/  SHF.L.U32 R2, R7, 0x5, RZ ;  /* 0x0000000507027819 */ /* 0x000fe400000006ff */
[----:B------:R-:W-:Y:S01]  /*13cd0*/  SHF.R.U32.HI R3, RZ, 0x2, R6 ;  /* 0x00000002ff037819 */ /* 0x000fe20000011606 */
[----:B------:R-:W-:Y:S01]  /*13ce0*/  STL [R1+0x14], R5 ;  /* 0x0000140501007387 */ /* 0x000fe20000100800 */
[----:B------:R-:W-:-:S03]  /*13cf0*/  LOP3.LUT R2, R2, 0x60, RZ, 0xc0, !PT ;  /* 0x0000006002027812 */ /* 0x000fc600078ec0ff */
[----:B------:R-:W-:Y:S04]  /*13d00*/  STL [R1+0x4], R4 ;  /* 0x0000040401007387 */ /* 0x000fe80000100800 */
[----:B------:R-:W-:Y:S04]  /*13d10*/  STL [R1+0x40], RZ ;  /* 0x000040ff01007387 */ /* 0x000fe80000100800 */
[----:B------:R0:W-:Y:S02]  /*13d20*/  STL [R1], R4 ;  /* 0x0000000401007387 */ /* 0x0001e40000100800 */
[----:B0-----:R-:W-:-:S02]  /*13d30*/  LOP3.LUT R4, R3, R2, RZ, 0xfc, !PT ;  /* 0x0000000203047212 */ /* 0x001fc400078efcff */
[C---:B------:R-:W-:Y:S02]  /*13d40*/  LOP3.LUT R3, R0.reuse, 0x20, RZ, 0xfc, !PT ;  /* 0x0000002000037812 */ /* 0x040fe400078efcff */
[----:B------:R-:W-:Y:S01]  /*13d50*/  LOP3.LUT R2, R0, 0x40, RZ, 0xfc, !PT ;  /* 0x0000004000027812 */ /* 0x000fe200078efcff */
[----:B------:R-:W-:-:S05]  /*13d60*/  IMAD R0, R5, 0x2, R22 ;  /* 0x0000000205007824 */ /* 0x000fca00078e0216 */
[----:B------:R0:W-:Y:S02]  /*13d70*/  STL [R1+0x28], R0 ;  /* 0x0000280001007387 */ /* 0x0001e40000100800 */
.L_x_10652:
[----:B01----:R-:W1:Y:S02]  /*13d80*/  LDC.64 R2, c[0x0][0xc88] ;  /* 0x00032200ff027b82 */ /* 0x003e640000000a00 */
[----:B-1----:R-:W-:-:S05]  /*13d90*/  IMAD.WIDE R2, R19, 0x4, R2 ;  /* 0x0000000413027825 */ /* 0x002fca00078e0202 */
[----:B------:R-:W0:Y:S01]  /*13da0*/  LDG.E R29, desc[UR42][R2.64] ;  /* 0x0000002a021d7981 */ /* 0x000e22000c1e1900 */
[----:B------:R-:W-:Y:S05]  /*13db0*/  YIELD ;  /* 0x0000000000007946 */ /* 0x000fea0003800000 */
[----:B------:R-:W-:Y:S01]  /*13dc0*/  ULDC.64 UR4, c[0x0][0xa28] ;  /* 0x00028a0000047ab9 */ /* 0x000fe20000000a00 */
[----:B------:R-:W-:Y:S01]  /*13dd0*/  IMAD.MOV.U32 R9, RZ, RZ, RZ ;  /* 0x000000ffff097224 */ /* 0x000fe200078e00ff */
[----:B------:R-:W-:Y:S01]  /*13de0*/  ISETP.NE.U32.AND P0, PT, RZ, UR4, PT ;  /* 0x00000004ff007c0c */ /* 0x000fe2000bf05070 */
[----:B------:R-:W-:Y:S01]  /*13df0*/  ULDC.64 UR8, c[0x0][0xa18] ;  /* 0x0002860000087ab9 */ /* 0x000fe20000000a00 */
[----:B------:R-:W-:Y:S01]  /*13e00*/  MOV R6, RZ ;  /* 0x000000ff00067202 */ /* 0x000fe20000000f00 */
[----:B------:R-:W-:Y:S01]  /*13e10*/  ULDC.64 UR6, c[0x0][0xa10] ;  /* 0x0002840000067ab9 */ /* 0x000fe20000000a00 */
[----:B------:R-:W-:-:S02]  /*13e20*/  ISETP.NE.AND.EX P0, PT, RZ, UR5, PT, P0 ;  /* 0x00000005ff007c0c */ /* 0x000fc4000bf05300 */
[----:B0-----:R-:W-:-:S11]  /*13e30*/  SHF.R.S32.HI R0, RZ, 0x1f, R29 ;  /* 0x0000001fff007819 */ /* 0x001fd6000001141d */
        /* <DEDUP_REMOVED lines=12> */
[----:B------:R-:W-:Y:S02]  /*13f00*/  ISETP.NE.U32.AND P1, PT, RZ, UR6, PT ;  /* 0x00000006ff007c0c */ /* 0x000fe4000bf25070 */
[----:B-1----:R-:W-:-:S02]  /*13f10*/  IADD3 R2, P3, R24, UR4, RZ ;  /* 0x0000000418027c10 */ /* 0x002fc4000ff7e0ff */
[----:B------:R-:W-:Y:S02]  /*13f20*/  ISETP.NE.AND.EX P1, PT, RZ, UR7, PT, P1 ;  /* 0x00000007ff007c0c */ /* 0x000fe4000bf25310 */
[----:B------:R-:W-:Y:S02]  /*13f30*/  IADD3.X R3, R25, UR5, RZ, P3, !PT ;  /* 0x0000000519037c10 */ /* 0x000fe40009ffe4ff */
[----:B------:R-:W-:-:S03]  /*13f40*/  IADD3 R4, P4, R24, UR6, RZ ;  /* 0x0000000618047c10 */ /* 0x000fc6000ff9e0ff */
        /* <DEDUP_REMOVED lines=11> */
[----:B--2---:R1:W-:Y:S01]  /*14000*/  STL [R1+0x20], R9 ;  /* 0x0000200901007387 */ /* 0x0043e20000100800 */
[----:B------:R-:W-:Y:S01]  /*14010*/  UISETP.NE.AND.EX UP0, UPT, UR5, URZ, UPT, UP0 ;  /* 0x0000003f0500728c */ /* 0x000fe2000bf05300 */
[----:B------:R-:W-:Y:S02]  /*14020*/  ULDC UR4, c[0x0][0x424] ;  /* 0x0001090000047ab9 */ /* 0x000fe40000000800 */
[----:B------:R-:W-:Y:S01]  /*14030*/  ULDC UR5, c[0x0][0x2f0] ;  /* 0x0000bc0000057ab9 */ /* 0x000fe20000000800 */
[----:B------:R-:W-:-:S04]  /*14040*/  USEL UR4, UR4, 0x1, UP0 ;  /* 0x0000000104047887 */ /* 0x000fc80008000000 */
[----:B------:R-:W-:-:S03]  /*14050*/  UIMAD UR4, UR4, UR5, URZ ;  /* 0x00000005040472a4 */ /* 0x000fc6000f8e023f */
[----:B------:R-:W-:Y:S02]  /*14060*/  ULDC UR5, c[0x0][0x348] ;  /* 0x0000d20000057ab9 */ /* 0x000fe40000000800 */
[----:B0-----:R-:W-:Y:S01]  /*14070*/  IMAD.U32 R6, RZ, RZ, UR5 ;  /* 0x00000005ff067e24 */ /* 0x001fe2000f8e00ff */
[----:B------:R-:W-:Y:S01]  /*14080*/  MOV R7, UR4 ;  /* 0x0000000400077c02 */ /* 0x000fe20008000f00 */
[----:B---3--:R1:W-:Y:S01]  /*14090*/  STL [R1+0x38], R8 ;  /* 0x0000380801007387 */ /* 0x0083e20000100800 */
[----:B----4-:R-:W-:Y:S05]  /*140a0*/  @P2 BRA `(.L_x_10552) ;  /* 0x0000000000142947 */ /* 0x010fea0003800000 */
[----:B------:R-:W-:Y:S05]  /*140b0*/  @!P0 BRA `(.L_x_10552) ;  /* 0x0000000000108947 */ /* 0x000fea0003800000 */
[----:B-1----:R-:W2:Y:S04]  /*140c0*/  LDG.E R8, desc[UR42][R2.64] ;  /* 0x0000002a02087981 */ /* 0x002ea8000c1e1900 */
[----:B------:R-:W2:Y:S02]  /*140d0*/  LDG.E R2, desc[UR42][R2.64+0x4] ;  /* 0x0000042a02027981 */ /* 0x000ea4000c1e1900 */
[----:B--2---:R-:W-:-:S05]  /*140e0*/  IMAD.IADD R2, R2, 0x1, -R8 ;  /* 0x0000000102027824 */ /* 0x004fca00078e0a08 */
[----:B------:R0:W-:Y:S02]  /*140f0*/  STL [R1+0x38], R2 ;  /* 0x0000380201007387 */ /* 0x0001e40000100800 */
.L_x_10552:
[----:B-1----:R-:W-:Y:S01]  /*14100*/  IMAD.MOV.U32 R8, RZ, RZ, R29 ;  /* 0x000000ffff087224 */ /* 0x002fe200078e001d */
[----:B------:R-:W-:Y:S02]  /*14110*/  ULDC.64 UR4, c[0x0][0xa20] ;  /* 0x0002880000047ab9 */ /* 0x000fe40000000a00 */
[----:B------:R-:W-:Y:S02]  /*14120*/  ISETP.NE.U32.AND P0, PT, RZ, UR4, PT ;  /* 0x00000004ff007c0c */ /* 0x000fe4000bf05070 */
[----:B------:R1:W-:Y:S02]  /*14130*/  STL [R1+0x10], R8 ;  /* 0x0000100801007387 */ /* 0x0003e40000100800 */
[----:B------:R-:W-:-:S13]  /*14140*/  ISETP.NE.AND.EX P0, PT, RZ, UR5, PT, P0 ;  /* 0x00000005ff007c0c */ /* 0x000fda000bf05300 */
[----:B-1----:R-:W-:Y:S05]  /*14150*/  @!P0 BRA `(.L_x_10553) ;  /* 0x0000000000108947 */ /* 0x002fea0003800000 */
[----:B0-----:R-:W-:-:S04]  /*14160*/  IADD3 R2, P0, R24, UR4, RZ ;  /* 0x0000000418027c10 */ /* 0x001fc8000ff1e0ff */
[----:B------:R-:W-:-:S05]  /*14170*/  IADD3.X R3, R25, UR5, RZ, P0, !PT ;  /* 0x0000000519037c10 */ /* 0x000fca00087fe4ff */
[----:B------:R0:W5:Y:S01]  /*14180*/  LDG.E R7, desc[UR42][R2.64] ;  /* 0x0000002a02077981 */ /* 0x000162000c1e1900 */
[----:B------:R-:W-:Y:S05]  /*14190*/  BRA `(.L_x_10554) ;  /* 0x0000000000247947 */ /* 0x000fea0003800000 */
.L_x_10553:
        /* <DEDUP_REMOVED lines=9> */
.L_x_10554:
[----:B0-----:R-:W2:Y:S04]  /*14230*/  @P1 LDG.E R2, desc[UR42][R4.64] ;  /* 0x0000002a04021981 */ /* 0x001ea8000c1e1900 */
[----:B------:R-:W2:Y:S01]  /*14240*/  @P1 LDG.E R4, desc[UR42][R4.64+0x4] ;  /* 0x0000042a04041981 */ /* 0x000ea2000c1e1900 */
[----:B-----5:R-:W-:Y:S01]  /*14250*/  IMAD.IADD R7, R7, 0x1, -R9 ;  /* 0x0000000107077824 */ /* 0x020fe200078e0a09 */
[----:B------:R-:W-:Y:S01]  /*14260*/  BSSY B0, `(.L_x_10555) ;  /* 0x000015c000007945 */ /* 0x000fe20003800000 */
[----:B--2---:R-:W-:-:S05]  /*14270*/  @P1 IADD3 R6, -R2, R4, RZ ;  /* 0x0000000402061210 */ /* 0x004fca0007ffe1ff */
[----:B------:R-:W-:-:S05]  /*14280*/  IMAD.IADD R2, R7, 0x1, R6 ;  /* 0x0000000107027824 */ /* 0x000fca00078e0206 */
[----:B------:R0:W-:Y:S02]  /*14290*/  STL [R1+0x1c], R2 ;  /* 0x00001c0201007387 */ /* 0x0001e40000100800 */
[----:B0-----:R-:W-:-:S05]  /*142a0*/  VIADD R2, R2, 0x7f ;  /* 0x0000007f02027836 */ /* 0x001fca0000000000 */
[----:B------:R-:W-:-:S04]  /*142b0*/  SHF.R.S32.HI R3, RZ, 0x1f, R2 ;  /* 0x0000001fff037819 */ /* 0x000fc80000011402 */
[----:B------:R-:W-:Y:S02]  /*142c0*/  LEA.HI R4, R3, R2, RZ, 0x7 ;  /* 0x0000000203047211 */ /* 0x000fe400078f38ff */
[----:B------:R-:W-:Y:S02]  /*142d0*/  IADD3 R3, -R7, RZ, RZ ;  /* 0x000000ff07037210 */ /* 0x000fe40007ffe1ff */
[----:B------:R-:W-:Y:S01]  /*142e0*/  LOP3.LUT R2, R4, 0xffffff80, RZ, 0xc0, !PT ;  /* 0xffffff8004027812 */ /* 0x000fe200078ec0ff */
[----:B------:R0:W-:Y:S01]  /*142f0*/  STL [R1+0x3c], R4 ;  /* 0x00003c0401007387 */ /* 0x0001e20000100800 */
[----:B------:R-:W-:Y:S02]  /*14300*/  VIMNMX R3, RZ, R3, !PT ;  /* 0x00000003ff037248 */ /* 0x000fe40007fe0100 */
[----:B------:R-:W-:-:S04]  /*14310*/  VIADDMNMX R2, R2, -R7, R6, PT ;  /* 0x8000000702027246 */ /* 0x000fc80003800106 */
[----:B------:R-:W-:Y:S02]  /*14320*/  ISETP.GT.AND P0, PT, R2, R3, PT ;  /* 0x000000030200720c */ /* 0x000fe40003f04270 */
[----:B------:R-:W-:-:S11]  /*14330*/  SHF.R.U32.HI R3, RZ, 0x7, R3 ;  /* 0x00000007ff037819 */ /* 0x000fd60000011603 */
[----:B------:R-:W-:-:S05]  /*14340*/  @P0 VIADD R2, R2, 0x7f ;  /* 0x0000007f02020836 */ /* 0x000fca0000000000 */
[----:B0-----:R-:W-:-:S04]  /*14350*/  @P0 SHF.R.S32.HI R4, RZ, 0x1f, R2 ;  /* 0x0000001fff040819 */ /* 0x001fc80000011402 */
        /* <DEDUP_REMOVED lines=13> */
.L_x_10706:
[----:B-1----:R-:W-:Y:S02]  /*14430*/  ISETP.NE.AND P0, PT, R14, RZ, PT ;  /* 0x000000ff0e00720c */ /* 0x002fe40003f05270 */
[----:B------:R-:W-:-:S11]  /*14440*/  PLOP3.LUT P6, PT, PT, PT, PT, 0x8, 0x0 ;  /* 0x000000000000781c */ /* 0x000fd60003fce170 */
[----:B------:R-:W-:Y:S05]  /*14450*/  @P0 BRA `(.L_x_10558) ;  /* 0x00000000000c0947 */ /* 0x000fea0003800000 */
[----:B------:R-:W-:-:S03]  /*14460*/  UMOV UR4, 0xffffffff ;  /* 0xffffffff00047882 */ /* 0x000fc60000000000 */
[----:B------:R-:W-:Y:S05]  /*14470*/  BRA.DIV UR4, `(.L_x_10559) ;  /* 0x0000006604307947 */ /* 0x000fea000b800000 */
[----:B------:R-:W-:-:S13]  /*14480*/  ELECT P6, URZ, PT ;  /* 0x00000000003f782f */ /* 0x000fda00038c0000 */
.L_x_10558:
        /* <DEDUP_REMOVED lines=9> */
.L_x_10709:
[----:B------:R-:W-:Y:S05]  /*14520*/  BSYNC B1 ;  /* 0x0000000000017941 */ /* 0x000fea0003800000 */
.L_x_10560:
[----:B------:R-:W-:Y:S04]  /*14530*/  BSSY B1, `(.L_x_10562) ;  /* 0x000008c000017945 */ /* 0x000fe80003800000 */
[----:B------:R-:W-:Y:S05]  /*14540*/  @!P6 BRA `(.L_x_10563) ;  /* 0x000000080028e947 */ /* 0x000fea0003800000 */
[----:B------:R-:W2:Y:S01]  /*14550*/  LDL R7, [R1+0x4] ;  /* 0x0000040001077983 */ /* 0x000ea20000100800 */
[----:B------:R-:W-:Y:S01]  /*14560*/  IMAD R8, R28, 0x8, R22 ;  /* 0x000000081c087824 */ /* 0x000fe200078e0216 */
[----:B------:R-:W1:Y:S01]  /*14570*/  S2R R6, SR_TID.X ;  /* 0x0000000000067919 */ /* 0x000e620000002100 */
[----:B------:R-:W-:Y:S01]  /*14580*/  BSSY B2, `(.L_x_10564) ;  /* 0x0000006000027945 */ /* 0x000fe20003800000 */
[----:B-1----:R-:W-:-:S04]  /*14590*/  LOP3.LUT R6, R6, 0x7f, RZ, 0xc0, !PT ;  /* 0x0000007f06067812 */ /* 0x002fc800078ec0ff */
[----:B------:R-:W-:Y:S02]  /*145a0*/  ISETP.NE.AND P1, PT, R6, RZ, PT ;  /* 0x000000ff0600720c */ /* 0x000fe40003f25270 */
[----:B--2---:R-:W-:-:S04]  /*145b0*/  SHF.L.U32 R10, R7, 0x1f, RZ ;  /* 0x0000001f070a7819 */ /* 0x004fc800000006ff */
[----:B------:R-:W1:Y:S02]  /*145c0*/  SYNCS.PHASECHK.TRANS64.TRYWAIT P0, [R8+URZ+0x2d8a0], R10 ;  /* 0x02d8a00a080075a7 */ /* 0x000e64000800017f */
[----:B-1----:R-:W-:Y:S05]  /*145d0*/  @!P0 BRA `(.L_x_10565) ;  /* 0x00000064000c8947 */ /* 0x002fea0003800000 */
.L_x_10710:
[----:B------:R-:W-:Y:S05]  /*145e0*/  BSYNC B2 ;  /* 0x0000000000027941 */ /* 0x000fea0003800000 */
.L_x_10564:
[----:B------:R-:W-:Y:S04]  /*145f0*/  BSSY B2, `(.L_x_10566) ;  /* 0x0000009000027945 */ /* 0x000fe80003800000 */
[----:B------:R-:W-:Y:S05]  /*14600*/  @P1 BRA `(.L_x_10567) ;  /* 0x00000000001c1947 */ /* 0x000fea0003800000 */
[----:B0-----:R-:W0:Y:S02]  /*14610*/  S2R R5, SR_TID.X ;  /* 0x0000000000057919 */ /* 0x001e240000002100 */
[----:B0-----:R-:W-:Y:S01]  /*14620*/  LOP3.LUT R6, R5, 0x1f, RZ, 0xc0, !PT ;  /* 0x0000001f05067812 */ /* 0x001fe200078ec0ff */
[----:B------:R-:W-:-:S03]  /*14630*/  IMAD.MOV.U32 R5, RZ, RZ, 0x6000 ;  /* 0x00006000ff057424 */ /* 0x000fc600078e00ff */
[----:B------:R-:W-:Y:S01]  /*14640*/  ISETP.NE.AND P0, PT, R6, RZ, PT ;  /* 0x000000ff0600720c */ /* 0x000fe20003f05270 */
[----:B------:R2:W-:-:S12]  /*14650*/  SYNCS.ARRIVE.TRANS64 RZ, [R8+URZ+0x2d890], R5 ;  /* 0x02d8900508ff79a7 */ /* 0x0005d8000800003f */
[----:B--2---:R-:W-:Y:S05]  /*14660*/  @!P0 BRA `(.L_x_10567) ;  /* 0x0000000000048947 */ /* 0x004fea0003800000 */
[----:B------:R-:W-:Y:S01]  /*14670*/  BPT.TRAP 0x1 ;  /* 0x000000040000795c */ /* 0x000fe20000300000 */
.L_x_10567:
[----:B------:R-:W-:Y:S05]  /*14680*/  BSYNC B2 ;  /* 0x0000000000027941 */ /* 0x000fea0003800000 */
.L_x_10566:
[----:B------:R-:W-:Y:S01]  /*14690*/  IMAD.MOV.U32 R14, RZ, RZ, RZ ;  /* 0x000000ffff0e7224 */ /* 0x000fe200078e00ff */
[----:B------:R-:W-:Y:S01]  /*146a0*/  LEA R6, R4, R0, 0x7 ;  /* 0x0000000004067211 */ /* 0x000fe200078e38ff */
[----:B------:R-:W-:Y:S01]  /*146b0*/  IMAD R7, R28, 0x6000, R22 ;  /* 0x000060001c077824 */ /* 0x000fe200078e0216 */
[----:B------:R-:W-:Y:S01]  /*146c0*/  UIADD3 UR4, UP0, UR40, 0x570, URZ ;  /* 0x0000057028047890 */ /* 0x000fe2000ff1e03f */
[----:B------:R-:W-:Y:S01]  /*146d0*/  PLOP3.LUT P0, PT, PT, PT, PT, 0x80, 0x0 ;  /* 0x000000000000781c */ /* 0x000fe20003f0f070 */
[----:B0-----:R-:W-:Y:S01]  /*146e0*/  VIADD R5, R8, 0x2d890 ;  /* 0x0002d89008057836 */ /* 0x001fe20000000000 */
[----:B------:R-:W-:Y:S01]  /*146f0*/  R2UR UR10, R14 ;  /* 0x000000000e0a72ca */ /* 0x000fe200000e0000 */
[----:B------:R-:W-:Y:S01]  /*14700*/  VIADD R6, R6, 0xffffff80 ;  /* 0xffffff8006067836 */ /* 0x000fe20000000000 */
[----:B------:R-:W-:Y:S01]  /*14710*/  UIADD3.X UR5, URZ, UR41, URZ, UP0, !UPT ;  /* 0x000000293f057290 */ /* 0x000fe200087fe43f */
[----:B------:R-:W-:Y:S01]  /*14720*/  VIADD R9, R7, 0x15400 ;  /* 0x0001540007097836 */ /* 0x000fe20000000000 */
[----:B------:R-:W-:Y:S01]  /*14730*/  UMOV UR6, 0x0 ;  /* 0x0000000000067882 */ /* 0x000fe20000000000 */
[----:B------:R-:W-:-:S10]  /*14740*/  UMOV UR7, 0x12f00000 ;  /* 0x12f0000000077882 */ /* 0x000fd40000000000 */
.L_x_10568:
        /* <DEDUP_REMOVED lines=16> */
.L_x_10569:
        /* <DEDUP_REMOVED lines=16> */
.L_x_10570:
        /* <DEDUP_REMOVED lines=13> */
.L_x_10711:
[----:B------:R-:W-:Y:S05]  /*14a20*/  BSYNC B2 ;  /* 0x0000000000027941 */ /* 0x000fea0003800000 */
.L_x_10571:
[----:B------:R-:W-:Y:S01]  /*14a30*/  BSSY B2, `(.L_x_10573) ;  /* 0x000000b000027945 */ /* 0x000fe20003800000 */
[----:B01----:R-:W-:Y:S01]  /*14a40*/  MOV R10, 0x0 ;  /* 0x00000000000a7802 */ /* 0x003fe20000000f00 */
[----:B------:R-:W-:Y:S02]  /*14a50*/  IMAD.MOV.U32 R11, RZ, RZ, 0x12f00000 ;  /* 0x12f00000ff0b7424 */ /* 0x000fe400078e00ff */
[----:B------:R-:W-:Y:S05]  /*14a60*/  @P1 BRA `(.L_x_10574) ;  /* 0x00000000001c1947 */ /* 0x000fea0003800000 */
[----:B------:R-:W0:Y:S02]  /*14a70*/  S2R R5, SR_TID.X ;  /* 0x0000000000057919 */ /* 0x000e240000002100 */
[----:B0-----:R-:W-:Y:S01]  /*14a80*/  LOP3.LUT R9, R5, 0x1f, RZ, 0xc0, !PT ;  /* 0x0000001f05097812 */ /* 0x001fe200078ec0ff */
[----:B------:R-:W-:-:S03]  /*14a90*/  IMAD.MOV.U32 R5, RZ, RZ, 0x6000 ;  /* 0x00006000ff057424 */ /* 0x000fc600078e00ff */
[----:B------:R-:W-:Y:S01]  /*14aa0*/  ISETP.NE.AND P0, PT, R9, RZ, PT ;  /* 0x000000ff0900720c */ /* 0x000fe20003f05270 */
[----:B------:R0:W-:-:S12]  /*14ab0*/  SYNCS.ARRIVE.TRANS64 RZ, [R8+URZ+0x2d8b0], R5 ;  /* 0x02d8b00508ff79a7 */ /* 0x0001d8000800003f */
[----:B0-----:R-:W-:Y:S05]  /*14ac0*/  @!P0 BRA `(.L_x_10574) ;  /* 0x0000000000048947 */ /* 0x001fea0003800000 */
[----:B------:R-:W-:Y:S01]  /*14ad0*/  BPT.TRAP 0x1 ;  /* 0x000000040000795c */ /* 0x000fe20000300000 */
.L_x_10574:
[----:B------:R-:W-:Y:S05]  /*14ae0*/  BSYNC B2 ;  /* 0x0000000000027941 */ /* 0x000fea0003800000 */
.L_x_10573:
        /* <DEDUP_REMOVED lines=8> */
.L_x_10575:
        /* <DEDUP_REMOVED lines=15> */
.L_x_10576:
        /* <DEDUP_REMOVED lines=15> */
.L_x_10577:
        /* <DEDUP_REMOVED lines=10> */
.L_x_10563:
[----:B------:R-:W-:Y:S05]  /*14df0*/  BSYNC B1 ;  /* 0x0000000000017941 */ /* 0x000fea0003800000 */
.L_x_10562:
[----:B0-----:R-:W2:Y:S01]  /*14e00*/  LDL.LU R5, [R1+0x4] ;  /* 0x0000040001057983 */ /* 0x001ea20000300800 */
[----:B------:R-:W-:Y:S01]  /*14e10*/  VIADD R28, R28, 0x1 ;  /* 0x000000011c1c7836 */ /* 0x000fe20000000000 */
[----:B------:R-:W-:Y:S02]  /*14e20*/  IADD3 R9, R4, -0x2, RZ ;  /* 0xfffffffe04097810 */ /* 0x000fe40007ffe0ff */
[----:B------:R-:W-:Y:S02]  /*14e30*/  PLOP3.LUT P0, PT, PT, PT, PT, 0x8, 0x0 ;  /* 0x000000000000781c */ /* 0x000fe40003f0e170 */
[----:B------:R-:W-:Y:S02]  /*14e40*/  ISETP.NE.AND P1, PT, R28, 0x2, PT ;  /* 0x000000021c00780c */ /* 0x000fe40003f25270 */
[----:B------:R-:W-:Y:S02]  /*14e50*/  ISETP.GE.AND P2, PT, R9, R3, PT ;  /* 0x000000030900720c */ /* 0x000fe40003f46270 */
[----:B------:R-:W-:-:S02]  /*14e60*/  SEL R4, RZ, 0x1, P1 ;  /* 0x00000001ff047807 */ /* 0x000fc40000800000 */
[----:B------:R-:W-:Y:S02]  /*14e70*/  SEL R28, R28, RZ, P1 ;  /* 0x000000ff1c1c7207 */ /* 0x000fe40000800000 */
[----:B--2---:R-:W-:-:S05]  /*14e80*/  LOP3.LUT R5, R5, R4, RZ, 0x3c, !PT ;  /* 0x0000000405057212 */ /* 0x004fca00078e3cff */
[----:B------:R0:W-:Y:S02]  /*14e90*/  STL [R1+0x4], R5 ;  /* 0x0000040501007387 */ /* 0x0001e40000100800 */
[----:B------:R-:W-:Y:S05]  /*14ea0*/  @!P2 BRA `(.L_x_10556) ;  /* 0x00000008005ca947 */ /* 0x000fea0003800000 */
.L_x_10594:
[----:B------:R-:W-:Y:S05]  /*14eb0*/  YIELD ;  /* 0x0000000000007946 */ /* 0x000fea0003800000 */
[----:B------:R-:W-:Y:S04]  /*14ec0*/  BSSY B1, `(.L_x_10578) ;  /* 0x000008b000017945 */ /* 0x000fe80003800000 */
[----:B-1----:R-:W-:Y:S05]  /*14ed0*/  @!P6 BRA `(.L_x_10579) ;  /* 0x000000080024e947 */ /* 0x002fea0003800000 */
[----:B0-----:R-:W2:Y:S01]  /*14ee0*/  LDL R5, [R1+0x4] ;  /* 0x0000040001057983 */ /* 0x001ea20000100800 */
[----:B------:R-:W-:Y:S01]  /*14ef0*/  IMAD R8, R28, 0x8, R22 ;  /* 0x000000081c087824 */ /* 0x000fe200078e0216 */
[----:B------:R-:W0:Y:S01]  /*14f00*/  S2R R4, SR_TID.X ;  /* 0x0000000000047919 */ /* 0x000e220000002100 */
[----:B------:R-:W-:Y:S01]  /*14f10*/  BSSY B2, `(.L_x_10580) ;  /* 0x0000006000027945 */ /* 0x000fe20003800000 */
[----:B0-----:R-:W-:-:S04]  /*14f20*/  LOP3.LUT R4, R4, 0x7f, RZ, 0xc0, !PT ;  /* 0x0000007f04047812 */ /* 0x001fc800078ec0ff */
[----:B------:R-:W-:Y:S02]  /*14f30*/  ISETP.NE.AND P2, PT, R4, RZ, PT ;  /* 0x000000ff0400720c */ /* 0x000fe40003f45270 */
[----:B--2---:R-:W-:-:S04]  /*14f40*/  SHF.L.U32 R7, R5, 0x1f, RZ ;  /* 0x0000001f05077819 */ /* 0x004fc800000006ff */
[----:B------:R-:W0:Y:S02]  /*14f50*/  SYNCS.PHASECHK.TRANS64.TRYWAIT P1, [R8+URZ+0x2d8a0], R7 ;  /* 0x02d8a007080075a7 */ /* 0x000e24000802017f */
[----:B0-----:R-:W-:Y:S05]  /*14f60*/  @!P1 BRA `(.L_x_10581) ;  /* 0x0000005800d09947 */ /* 0x001fea0003800000 */
.L_x_10712:
[----:B------:R-:W-:Y:S05]  /*14f70*/  BSYNC B2 ;  /* 0x0000000000027941 */ /* 0x000fea0003800000 */
.L_x_10580:
[----:B------:R-:W-:Y:S04]  /*14f80*/  BSSY B2, `(.L_x_10582) ;  /* 0x0000009000027945 */ /* 0x000fe80003800000 */
[----:B------:R-:W-:Y:S05]  /*14f90*/  @P2 BRA `(.L_x_10583) ;  /* 0x00000000001c2947 */ /* 0x000fea0003800000 */
[----:B------:R-:W1:Y:S02]  /*14fa0*/  S2R R4, SR_TID.X ;  /* 0x0000000000047919 */ /* 0x000e640000002100 */
[----:B-1----:R-:W-:Y:S01]  /*14fb0*/  LOP3.LUT R5, R4, 0x1f, RZ, 0xc0, !PT ;  /* 0x0000001f04057812 */ /* 0x002fe200078ec0ff */
[----:B------:R-:W-:-:S03]  /*14fc0*/  IMAD.MOV.U32 R4, RZ, RZ, 0x6000 ;  /* 0x00006000ff047424 */ /* 0x000fc600078e00ff */
[----:B------:R-:W-:Y:S01]  /*14fd0*/  ISETP.NE.AND P1, PT, R5, RZ, PT ;  /* 0x000000ff0500720c */ /* 0x000fe20003f25270 */
[----:B------:R1:W-:-:S12]  /*14fe0*/  SYNCS.ARRIVE.TRANS64 RZ, [R8+URZ+0x2d890], R4 ;  /* 0x02d8900408ff79a7 */ /* 0x0003d8000800003f */
[----:B-1----:R-:W-:Y:S05]  /*14ff0*/  @!P1 BRA `(.L_x_10583) ;  /* 0x0000000000049947 */ /* 0x002fea0003800000 */
[----:B------:R-:W-:Y:S01]  /*15000*/  BPT.TRAP 0x1 ;  /* 0x000000040000795c */ /* 0x000fe20000300000 */
.L_x_10583:
[----:B------:R-:W-:Y:S05]  /*15010*/  BSYNC B2 ;  /* 0x0000000000027941 */ /* 0x000fea0003800000 */
.L_x_10582:
[----:B------:R-:W-:Y:S01]  /*15020*/  IMAD.MOV.U32 R12, RZ, RZ, RZ ;  /* 0x000000ffff0c7224 */ /* 0x000fe200078e00ff */
[----:B------:R-:W-:Y:S01]  /*15030*/  UIADD3 UR4, UP0, UR40, 0x570, URZ ;  /* 0x0000057028047890 */ /* 0x000fe2000ff1e03f */
[----:B------:R-:W-:Y:S01]  /*15040*/  IMAD R6, R28, 0x6000, R22 ;  /* 0x000060001c067824 */ /* 0x000fe200078e0216 */
[----:B------:R-:W-:Y:S01]  /*15050*/  PLOP3.LUT P1, PT, PT, PT, PT, 0x80, 0x0 ;  /* 0x000000000000781c */ /* 0x000fe20003f2f070 */
[----:B------:R-:W-:Y:S01]  /*15060*/  VIADD R4, R8, 0x2d890 ;  /* 0x0002d89008047836 */ /* 0x000fe20000000000 */
[----:B------:R-:W-:Y:S01]  /*15070*/  R2UR UR10, R12 ;  /* 0x000000000c0a72ca */ /* 0x000fe200000e0000 */
[----:B------:R-:W-:Y:S01]  /*15080*/  VIADD R10, R6, 0x15400 ;  /* 0x00015400060a7836 */ /* 0x000fe20000000000 */
[----:B------:R-:W-:Y:S01]  /*15090*/  LEA R5, R9, R0, 0x7 ;  /* 0x0000000009057211 */ /* 0x000fe200078e38ff */
[----:B------:R-:W-:Y:S01]  /*150a0*/  UIADD3.X UR5, URZ, UR41, URZ, UP0, !UPT ;  /* 0x000000293f057290 */ /* 0x000fe200087fe43f */
[----:B------:R-:W-:Y:S01]  /*150b0*/  UMOV UR6, 0x0 ;  /* 0x0000000000067882 */ /* 0x000fe20000000000 */
[----:B------:R-:W-:-:S10]  /*150c0*/  UMOV UR7, 0x12f00000 ;  /* 0x12f0000000077882 */ /* 0x000fd40000000000 */
.L_x_10584:
        /* <DEDUP_REMOVED lines=12> */
[----:B------:R-:W-:Y:S01]  /*15190*/  UMOV UR6, 0x0 ;  /* 0x0000000000067882 */ /* 0x000fe20000000000 */
[----:B------:R-:W-:Y:S01]  /*151a0*/  IADD3 R10, R6, 0x17400, RZ ;  /* 0x00017400060a7810 */ /* 0x000fe20007ffe0ff */
[----:B------:R-:W-:Y:S01]  /*151b0*/  UMOV UR7, 0x12f00000 ;  /* 0x12f0000000077882 */ /* 0x000fe20000000000 */
[----:B------:R-:W-:-:S15]  /*151c0*/  R2UR UR10, R14 ;  /* 0x000000000e0a72ca */ /* 0x000fde00000e0000 */
.L_x_10585:
        /* <DEDUP_REMOVED lines=16> */
.L_x_10586:
        /* <DEDUP_REMOVED lines=13> */
.L_x_10713:
[----:B------:R-:W-:Y:S05]  /*153a0*/  BSYNC B2 ;  /* 0x0000000000027941 */ /* 0x000fea0003800000 */
.L_x_10587:
[----:B------:R-:W-:Y:S01]  /*153b0*/  BSSY B2, `(.L_x_10589) ;  /* 0x000000b000027945 */ /* 0x000fe20003800000 */
[----:B------:R-:W-:Y:S01]  /*153c0*/  IMAD.MOV.U32 R10, RZ, RZ, 0x0 ;  /* 0x00000000ff0a7424 */ /* 0x000fe200078e00ff */
[----:B------:R-:W-:Y:S02]  /*153d0*/  MOV R11, 0x12f00000 ;  /* 0x12f00000000b7802 */ /* 0x000fe40000000f00 */
[----:B------:R-:W-:Y:S05]  /*153e0*/  @P2 BRA `(.L_x_10590) ;  /* 0x00000000001c2947 */ /* 0x000fea0003800000 */
[----:B------:R-:W2:Y:S02]  /*153f0*/  S2R R4, SR_TID.X ;  /* 0x0000000000047919 */ /* 0x000ea40000002100 */
[----:B--2---:R-:W-:Y:S01]  /*15400*/  LOP3.LUT R15, R4, 0x1f, RZ, 0xc0, !PT ;  /* 0x0000001f040f7812 */ /* 0x004fe200078ec0ff */
[----:B------:R-:W-:-:S03]  /*15410*/  IMAD.MOV.U32 R4, RZ, RZ, 0x6000 ;  /* 0x00006000ff047424 */ /* 0x000fc600078e00ff */
[----:B------:R-:W-:Y:S01]  /*15420*/  ISETP.NE.AND P1, PT, R15, RZ, PT ;  /* 0x000000ff0f00720c */ /* 0x000fe20003f25270 */
[----:B------:R2:W-:-:S12]  /*15430*/  SYNCS.ARRIVE.TRANS64 RZ, [R8+URZ+0x2d8b0], R4 ;  /* 0x02d8b00408ff79a7 */ /* 0x0005d8000800003f */
[----:B--2---:R-:W-:Y:S05]  /*15440*/  @!P1 BRA `(.L_x_10590) ;  /* 0x0000000000049947 */ /* 0x004fea0003800000 */
[----:B------:R-:W-:Y:S01]  /*15450*/  BPT.TRAP 0x1 ;  /* 0x000000040000795c */ /* 0x000fe20000300000 */
.L_x_10590:
[----:B------:R-:W-:Y:S05]  /*15460*/  BSYNC B2 ;  /* 0x0000000000027941 */ /* 0x000fea0003800000 */
.L_x_10589:
[----:B------:R-:W-:Y:S01]  /*15470*/  R2UR UR10, R12 ;  /* 0x000000000c0a72ca */ /* 0x000fe200000e0000 */
[----:B------:R-:W-:Y:S01]  /*15480*/  UIADD3 UR4, UP0, UR40, 0x670, URZ ;  /* 0x0000067028047890 */ /* 0x000fe2000ff1e03f */
[----:B------:R-:W-:Y:S01]  /*15490*/  R2UR UR6, R10 ;  /* 0x000000000a0672ca */ /* 0x000fe200000e0000 */
[----:B01----:R-:W-:Y:S01]  /*154a0*/  VIADD R8, R8, 0x2d8b0 ;  /* 0x0002d8b008087836 */ /* 0x003fe20000000000 */
[----:B------:R-:W-:Y:S01]  /*154b0*/  R2UR UR7, R11 ;  /* 0x000000000b0772ca */ /* 0x000fe200000e0000 */
[----:B------:R-:W-:Y:S01]  /*154c0*/  VIADD R4, R6, 0x400 ;  /* 0x0000040006047836 */ /* 0x000fe20000000000 */
[----:B------:R-:W-:Y:S01]  /*154d0*/  PLOP3.LUT P1, PT, PT, PT, PT, 0x80, 0x0 ;  /* 0x000000000000781c */ /* 0x000fe20003f2f070 */
[----:B------:R-:W-:-:S12]  /*154e0*/  UIADD3.X UR5, URZ, UR41, URZ, UP0, !UPT ;  /* 0x000000293f057290 */ /* 0x000fd800087fe43f */
.L_x_10591:
        /* <DEDUP_REMOVED lines=15> */
.L_x_10592:
        /* <DEDUP_REMOVED lines=15> */
.L_x_10593:
        /* <DEDUP_REMOVED lines=10> */
.L_x_10579:
[----:B------:R-:W-:Y:S05]  /*15770*/  BSYNC B1 ;  /* 0x0000000000017941 */ /* 0x000fea0003800000 */
.L_x_10578:
[----:B------:R-:W2:Y:S01]  /*15780*/  LDL.LU R7, [R1+0x4] ;  /* 0x0000040001077983 */ /* 0x000ea20000300800 */
[----:B------:R-:W-:Y:S01]  /*15790*/  VIADD R28, R28, 0x1 ;  /* 0x000000011c1c7836 */ /* 0x000fe20000000000 */
[C---:B------:R-:W-:Y:S01]  /*157a0*/  ISETP.GT.AND P2, PT, R9.reuse, R3, PT ;  /* 0x000000030900720c */ /* 0x040fe20003f44270 */
[----:B------:R-:W-:-:S03]  /*157b0*/  VIADD R9, R9, 0xffffffff ;  /* 0xffffffff09097836 */ /* 0x000fc60000000000 */
[----:B------:R-:W-:-:S04]  /*157c0*/  ISETP.NE.AND P1, PT, R28, 0x2, PT ;  /* 0x000000021c00780c */ /* 0x000fc80003f25270 */
[----:B------:R-:W-:Y:S02]  /*157d0*/  SEL R4, RZ, 0x1, P1 ;  /* 0x00000001ff047807 */ /* 0x000fe40000800000 */
[----:B------:R-:W-:Y:S02]  /*157e0*/  SEL R28, R28, RZ, P1 ;  /* 0x000000ff1c1c7207 */ /* 0x000fe40000800000 */
[----:B--2---:R-:W-:-:S05]  /*157f0*/  LOP3.LUT R7, R7, R4, RZ, 0x3c, !PT ;  /* 0x0000000407077212 */ /* 0x004fca00078e3cff */
[----:B------:R1:W-:Y:S01]  /*15800*/  STL [R1+0x4], R7 ;  /* 0x0000040701007387 */ /* 0x0003e20000100800 */
[----:B------:R-:W-:Y:S05]  /*15810*/  @P2 BRA `(.L_x_10594) ;  /* 0xfffffff400a42947 */ /* 0x000fea000383ffff */
.L_x_10556:
[----:B------:R-:W-:Y:S05]  /*15820*/  BSYNC B0 ;  /* 0x0000000000007941 */ /* 0x000fea0003800000 */
.L_x_10555:
[----:B------:R-:W2:Y:S01]  /*15830*/  LDL R4, [R1+0x1c] ;  /* 0x00001c0001047983 */ /* 0x000ea20000100800 */
[----:B------:R-:W-:Y:S05]  /*15840*/  @!P0 WARPSYNC.ALL ;  /* 0x0000000000008948 */ /* 0x000fea0003800000 */
[----:B------:R-:W-:Y:S06]  /*15850*/  @!P0 BAR.SYNC.DEFER_BLOCKING 0xc, 0x200 ;  /* 0x0308000000008b1d */ /* 0x000fec0000010000 */
[----:B------:R-:W-:Y:S01]  /*15860*/  BSSY B7, `(.L_x_10595) ;  /* 0x0000353000077945 */ /* 0x000fe20003800000 */
[----:B--2---:R-:W-:-:S13]  /*15870*/  ISETP.GT.AND P0, PT, R4, RZ, PT ;  /* 0x000000ff0400720c */ /* 0x004fda0003f04270 */
[----:B------:R-:W-:Y:S05]  /*15880*/  @P0 BRA `(.L_x_10596) ;  /* 0x0000000000440947 */ /* 0x000fea0003800000 */
[----:B------:R-:W2:Y:S02]  /*15890*/  S2R R4, SR_TID.X ;  /* 0x0000000000047919 */ /* 0x000ea40000002100 */
[----:B--2---:R-:W-:-:S04]  /*158a0*/  LOP3.LUT R4, R4, 0x7f, RZ, 0xc0, !PT ;  /* 0x0000007f04047812 */ /* 0x004fc800078ec0ff */
[----:B------:R-:W-:-:S13]  /*158b0*/  ISETP.NE.AND P0, PT, R4, RZ, PT ;  /* 0x000000ff0400720c */ /* 0x000fda0003f05270 */
[----:B------:R-:W-:Y:S05]  /*158c0*/  @P0 BRA `(.L_x_10597) ;  /* 0x0000003400300947 */ /* 0x000fea0003800000 */
[----:B0-----:R-:W0:Y:S01]  /*158d0*/  S2R R5, SR_LANEID ;  /* 0x0000000000057919 */ /* 0x001e220000000000 */
        /* <DEDUP_REMOVED lines=8> */
[----:B-1----:R-:W0:Y:S01]  /*15960*/  POPC R7, R4 ;  /* 0x0000000400077309 */ /* 0x002e220000000000 */
[----:B--2---:R-:W0:Y:S02]  /*15970*/  SHFL.IDX PT, R0, R3, R0, 0x1f ;  /* 0x00001f0003007589 */ /* 0x004e2400000e0000 */
[----:B0-----:R-:W-:Y:S01]  /*15980*/  IADD3 R16, R0, UR37, R7 ;  /* 0x0000002500107c10 */ /* 0x001fe2000fffe007 */
[----:B------:R-:W-:Y:S06]  /*15990*/  BRA `(.L_x_10597) ;  /* 0x0000003000fc7947 */ /* 0x000fec0003800000 */
.L_x_10596:
        /* <DEDUP_REMOVED lines=9> */
[----:B-1----:R-:W-:Y:S01]  /*15a30*/  MOV R7, UR9 ;  /* 0x0000000900077c02 */ /* 0x002fe20008000f00 */
[----:B------:R-:W1:Y:S01]  /*15a40*/  LDC.64 R2, c[0x4][R2] ;  /* 0x0100000002027b82 */ /* 0x000e620000000a00 */
[----:B0-----:R-:W-:Y:S01]  /*15a50*/  IMAD.U32 R5, RZ, RZ, UR7 ;  /* 0x00000007ff057e24 */ /* 0x001fe2000f8e00ff */
[----:B------:R-:W-:Y:S01]  /*15a60*/  MOV R12, 0x1 ;  /* 0x00000001000c7802 */ /* 0x000fe20000000f00 */
[----:B------:R-:W-:Y:S02]  /*15a70*/  IMAD.U32 R6, RZ, RZ, UR8 ;  /* 0x00000008ff067e24 */ /* 0x000fe4000f8e00ff */
[----:B------:R-:W-:-:S02]  /*15a80*/  IMAD.U32 R10, RZ, RZ, UR4 ;  /* 0x00000004ff0a7e24 */ /* 0x000fc4000f8e00ff */
[----:B------:R-:W-:Y:S02]  /*15a90*/  IMAD.U32 R11, RZ, RZ, UR5 ;  /* 0x00000005ff0b7e24 */ /* 0x000fe4000f8e00ff */
[----:B------:R-:W-:Y:S02]  /*15aa0*/  IMAD.MOV.U32 R8, RZ, RZ, 0x70 ;  /* 0x00000070ff087424 */ /* 0x000fe400078e00ff */
[----:B------:R-:W-:-:S07]  /*15ab0*/  IMAD.MOV.U32 R13, RZ, RZ, RZ ;  /* 0x000000ffff0d7224 */ /* 0x000fce00078e00ff */
[----:B------:R-:W-:-:S07]  /*15ac0*/  LEPC R20, `(.L_x_10599) ;  /* 0x000000001014794e */ /* 0x000fce0000000000 */
[----:B-1----:R-:W-:Y:S05]  /*15ad0*/  CALL.ABS.NOINC R2 ;  /* 0x0000000002007343 */ /* 0x002fea0003c00000 */
.L_x_10599:
[----:B------:R-:W-:Y:S05]  /*15ae0*/  BSYNC B6 ;  /* 0x0000000000067941 */ /* 0x000fea0003800000 */
.L_x_10598:
        /* <DEDUP_REMOVED lines=12> */
[----:B------:R-:W-:Y:S01]  /*15bb0*/  MOV R11, UR5 ;  /* 0x00000005000b7c02 */ /* 0x000fe20008000f00 */
[----:B-1----:R-:W-:Y:S02]  /*15bc0*/  IMAD.U32 R7, RZ, RZ, UR9 ;  /* 0x00000009ff077e24 */ /* 0x002fe4000f8e00ff */
[----:B------:R-:W-:-:S02]  /*15bd0*/  IMAD.U32 R10, RZ, RZ, UR4 ;  /* 0x00000004ff0a7e24 */ /* 0x000fc4000f8e00ff */
[----:B------:R-:W-:Y:S02]  /*15be0*/  IMAD.MOV.U32 R8, RZ, RZ, 0x70 ;  /* 0x00000070ff087424 */ /* 0x000fe400078e00ff */
[----:B------:R-:W-:Y:S02]  /*15bf0*/  IMAD.MOV.U32 R12, RZ, RZ, 0x1 ;  /* 0x00000001ff0c7424 */ /* 0x000fe400078e00ff */
[----:B--2---:R-:W-:-:S07]  /*15c00*/  IMAD.MOV.U32 R13, RZ, RZ, RZ ;  /* 0x000000ffff0d7224 */ /* 0x004fce00078e00ff */
[----:B------:R-:W-:-:S07]  /*15c10*/  LEPC R20, `(.L_x_10602) ;  /* 0x000000001014794e */ /* 0x000fce0000000000 */
[----:B---3--:R-:W-:Y:S05]  /*15c20*/  CALL.ABS.NOINC R2 ;  /* 0x0000000002007343 */ /* 0x008fea0003c00000 */
.L_x_10602:
        /* <DEDUP_REMOVED lines=8> */
[----:B------:R-:W-:Y:S01]  /*15cb0*/  MOV R13, RZ ;  /* 0x000000ff000d7202 */ /* 0x000fe20000000f00 */
[----:B------:R-:W-:Y:S02]  /*15cc0*/  IMAD.U32 R7, RZ, RZ, UR7 ;  /* 0x00000007ff077e24 */ /* 0x000fe4000f8e00ff */
[----:B------:R-:W-:-:S02]  /*15cd0*/  IMAD.U32 R11, RZ, RZ, UR9 ;  /* 0x00000009ff0b7e24 */ /* 0x000fc4000f8e00ff */
[----:B------:R-:W-:Y:S02]  /*15ce0*/  IMAD.MOV.U32 R8, RZ, RZ, 0x70 ;  /* 0x00000070ff087424 */ /* 0x000fe400078e00ff */
[----:B0-----:R-:W-:-:S07]  /*15cf0*/  IMAD.MOV.U32 R12, RZ, RZ, 0x1 ;  /* 0x00000001ff0c7424 */ /* 0x001fce00078e00ff */
[----:B------:R-:W-:-:S07]  /*15d00*/  LEPC R20, `(.L_x_10601) ;  /* 0x000000001014794e */ /* 0x000fce0000000000 */
[----:B-1----:R-:W-:Y:S05]  /*15d10*/  CALL.ABS.NOINC R2 ;  /* 0x0000000002007343 */ /* 0x002fea0003c00000 */
.L_x_10601:
[----:B------:R-:W-:Y:S05]  /*15d20*/  BSYNC B6 ;  /* 0x0000000000067941 */ /* 0x000fea0003800000 */
.L_x_10600:
[----:B------:R2:W3:Y:S01]  /*15d30*/  LDL R20, [R1+0x10] ;  /* 0x0000100001147983 */ /* 0x0004e20000100800 */
[----:B------:R-:W-:Y:S01]  /*15d40*/  ULDC.64 UR4, c[0x0][0x9f8] ;  /* 0x00027e0000047ab9 */ /* 0x000fe20000000a00 */
[----:B-1----:R-:W1:Y:S01]  /*15d50*/  LDC R7, c[0x0][0x430] ;  /* 0x00010c00ff077b82 */ /* 0x002e620000000800 */
[----:B------:R-:W-:Y:S01]  /*15d60*/  ISETP.NE.U32.AND P0, PT, RZ, UR4, PT ;  /* 0x00000004ff007c0c */ /* 0x000fe2000bf05070 */
[----:B------:R-:W4:Y:S03]  /*15d70*/  LDL R27, [R1+0x3c] ;  /* 0x00003c00011b7983 */ /* 0x000f260000100800 */
[----:B------:R-:W-:Y:S01]  /*15d80*/  ISETP.NE.AND.EX P0, PT, RZ, UR5, PT, P0 ;  /* 0x00000005ff007c0c */ /* 0x000fe2000bf05300 */
[----:B------:R-:W2:Y:S04]  /*15d90*/  LDL R21, [R1+0x1c] ;  /* 0x00001c0001157983 */ /* 0x000ea80000100800 */
[----:B------:R-:W2:Y:S08]  /*15da0*/  LDL R2, [R1+0x20] ;  /* 0x0000200001027983 */ /* 0x000eb00000100800 */
[----:B------:R-:W-:Y:S01]  /*15db0*/  @P0 IADD3 R24, P1, R24, UR4, RZ ;  /* 0x0000000418180c10 */ /* 0x000fe2000ff3e0ff */
[----:B------:R-:W0:Y:S01]  /*15dc0*/  S2R R3, SR_TID.X ;  /* 0x0000000000037919 */ /* 0x000e220000002100 */
[----:B------:R-:W-:-:S02]  /*15dd0*/  ULDC UR4, c[0x0][0x2f4] ;  /* 0x0000bd0000047ab9 */ /* 0x000fc40000000800 */
[----:B------:R-:W-:Y:S01]  /*15de0*/  @P0 IADD3.X R25, R25, UR5, RZ, P1, !PT ;  /* 0x0000000519190c10 */ /* 0x000fe20008ffe4ff */
[----:B------:R-:W4:Y:S04]  /*15df0*/  S2R R0, SR_TID.X ;  /* 0x0000000000007919 */ /* 0x000f280000002100 */
[----:B---3--:R-:W3:Y:S01]  /*15e00*/  @P0 LDG.E R20, desc[UR42][R24.64] ;  /* 0x0000002a18140981 */ /* 0x008ee2000c1e1900 */
[----:B-1----:R-:W-:Y:S01]  /*15e10*/  ISETP.NE.AND P1, PT, R7, 0x1, PT ;  /* 0x000000010700780c */ /* 0x002fe20003f25270 */
[----:B0-----:R-:W-:Y:S01]  /*15e20*/  IMAD.SHL.U32 R3, R3, 0x20, RZ ;  /* 0x0000002003037824 */ /* 0x001fe200078e00ff */
[----:B----4-:R-:W-:Y:S02]  /*15e30*/  LEA.HI.SX32 R27, R27, 0xffffffff, 0x19 ;  /* 0xffffffff1b1b7811 */ /* 0x010fe400078fcaff */
[----:B------:R-:W-:-:S02]  /*15e40*/  LOP3.LUT R0, R0, 0x7f, RZ, 0xc0, !PT ;  /* 0x0000007f00007812 */ /* 0x000fc400078ec0ff */
[----:B------:R-:W-:Y:S01]  /*15e50*/  LOP3.LUT R3, R3, 0x60, RZ, 0xc0, !PT ;  /* 0x0000006003037812 */ /* 0x000fe200078ec0ff */
[----:B------:R-:W-:Y:S01]  /*15e60*/  IMAD.SHL.U32 R10, R27, 0x80, RZ ;  /* 0x000000801b0a7824 */ /* 0x000fe200078e00ff */
[----:B------:R-:W-:-:S04]  /*15e70*/  SHF.R.U32.HI R0, RZ, 0x2, R0 ;  /* 0x00000002ff007819 */ /* 0x000fc80000011600 */
[----:B------:R-:W-:Y:S01]  /*15e80*/  LOP3.LUT R0, R10, R0, R3, 0xfe, !PT ;  /* 0x000000000a007212 */ /* 0x000fe200078efe03 */
[----:B------:R-:W0:Y:S08]  /*15e90*/  @P1 LDC R4, c[0x0][0x434] ;  /* 0x00010d00ff041b82 */ /* 0x000e300000000800 */
[----:B------:R-:W1:Y:S01]  /*15ea0*/  @P1 LDC R5, c[0x0][0x438] ;  /* 0x00010e00ff051b82 */ /* 0x000e620000000800 */
[----:B------:R-:W4:Y:S01]  /*15eb0*/  S2R R11, SR_TID.X ;  /* 0x00000000000b7919 */ /* 0x000f220000002100 */
[----:B------:R-:W-:Y:S01]  /*15ec0*/  LOP3.LUT R23, R23, 0xfffffff7, RZ, 0xc0, !PT ;  /* 0xfffffff717177812 */ /* 0x000fe200078ec0ff */
[----:B----4-:R-:W-:-:S05]  /*15ed0*/  IMAD.SHL.U32 R11, R11, 0x8, RZ ;  /* 0x000000080b0b7824 */ /* 0x010fca00078e00ff */
[----:B------:R-:W-:-:S04]  /*15ee0*/  LOP3.LUT R11, R11, 0x18, RZ, 0xc0, !PT ;  /* 0x000000180b0b7812 */ /* 0x000fc800078ec0ff */
[----:B------:R-:W-:Y:S01]  /*15ef0*/  LOP3.LUT R12, R11, 0x20, RZ, 0xfc, !PT ;  /* 0x000000200b0c7812 */ /* 0x000fe200078efcff */
[----:B------:R-:W-:Y:S01]  /*15f00*/  UMOV UR5, 0xffffffff ;  /* 0xffffffff00057882 */ /* 0x000fe20000000000 */
[----:B---3--:R-:W-:Y:S01]  /*15f10*/  @P0 STL [R1+0x10], R20 ;  /* 0x0000101401000387 */ /* 0x008fe20000100800 */
[C---:B--2---:R-:W-:Y:S01]  /*15f20*/  ISETP.GE.AND P0, PT, R0.reuse, R21, PT ;  /* 0x000000150000720c */ /* 0x044fe20003f06270 */
[----:B------:R-:W-:-:S04]  /*15f30*/  IMAD.IADD R0, R0, 0x1, R2 ;  /* 0x0000000100007824 */ /* 0x000fc800078e0202 */
[----:B0-----:R-:W-:-:S08]  /*15f40*/  @P1 IMAD.HI.U32 R4, R0, R4, RZ ;  /* 0x0000000400041227 */ /* 0x001fd000078e00ff */
[----:B------:R-:W0:Y:S01]  /*15f50*/  @!P0 LDC.64 R2, c[0x0][0x428] ;  /* 0x00010a00ff028b82 */ /* 0x000e220000000a00 */
[----:B------:R-:W-:Y:S02]  /*15f60*/  MOV R6, R0 ;  /* 0x0000000000067202 */ /* 0x000fe40000000f00 */
[----:B-1----:R-:W-:Y:S02]  /*15f70*/  @P1 SHF.R.U32.HI R6, RZ, R5, R4 ;  /* 0x00000005ff061219 */ /* 0x002fe40000011604 */
[----:B------:R-:W-:-:S03]  /*15f80*/  SHF.R.S32.HI R8, RZ, 0x1f, R20 ;  /* 0x0000001fff087819 */ /* 0x000fc60000011414 */
[----:B------:R-:W-:-:S04]  /*15f90*/  IMAD.MOV R4, RZ, RZ, -R6 ;  /* 0x000000ffff047224 */ /* 0x000fc800078e0a06 */
[----:B------:R-:W-:Y:S01]  /*15fa0*/  IMAD R4, R7, R4, R0 ;  /* 0x0000000407047224 */ /* 0x000fe200078e0200 */
[--C-:B------:R-:W-:Y:S01]  /*15fb0*/  @!P0 SHF.R.S32.HI R7, RZ, 0x1f, R6.reuse ;  /* 0x0000001fff078819 */ /* 0x100fe20000011406 */
[-C--:B0-----:R-:W-:Y:S02]  /*15fc0*/  @!P0 IMAD R0, R8, R2.reuse, RZ ;  /* 0x0000000208008224 */ /* 0x081fe400078e02ff */
[----:B------:R-:W-:-:S04]  /*15fd0*/  @!P0 IMAD.WIDE.U32 R6, R20, R2, R6 ;  /* 0x0000000214068225 */ /* 0x000fc800078e0006 */
[----:B------:R-:W-:Y:S02]  /*15fe0*/  @!P0 IMAD R0, R20, R3, R0 ;  /* 0x0000000314008224 */ /* 0x000fe400078e0200 */
[----:B------:R-:W0:Y:S01]  /*15ff0*/  @!P0 LDC.64 R2, c[0x0][0x418] ;  /* 0x00010600ff028b82 */ /* 0x000e220000000a00 */
[----:B------:R-:W-:Y:S01]  /*16000*/  MOV R5, UR38 ;  /* 0x0000002600057c02 */ /* 0x000fe20008000f00 */
[----:B------:R0:W-:Y:S01]  /*16010*/  STL [R1+0x24], R8 ;  /* 0x0000240801007387 */ /* 0x0001e20000100800 */
[----:B------:R-:W-:Y:S02]  /*16020*/  @!P0 IMAD.IADD R0, R7, 0x1, R0 ;  /* 0x0000000107008824 */ /* 0x000fe400078e0200 */
[----:B------:R-:W-:Y:S02]  /*16030*/  ISETP.NE.AND P2, PT, R5, 0x3, PT ;  /* 0x000000030500780c */ /* 0x000fe40003f45270 */
[----:B0-----:R-:W-:Y:S01]  /*16040*/  @!P0 LEA R8, P1, R6, R2, 0x2 ;  /* 0x0000000206088211 */ /* 0x001fe200078210ff */
[----:B------:R-:W-:-:S03]  /*16050*/  IMAD.MOV.U32 R2, RZ, RZ, RZ ;  /* 0x000000ffff027224 */ /* 0x000fc600078e00ff */
[----:B------:R-:W-:-:S05]  /*16060*/  @!P0 LEA.HI.X R9, R6, R3, R0, 0x2, P1 ;  /* 0x0000000306098211 */ /* 0x000fca00008f1400 */
[----:B------:R0:W5:Y:S01]  /*16070*/  @!P0 LDG.E R2, desc[UR42][R8.64] ;  /* 0x0000002a08028981 */ /* 0x000162000c1e1900 */
[----:B------:R-:W-:Y:S02]  /*16080*/  ISETP.GE.AND P0, PT, R11, UR4, PT ;  /* 0x000000040b007c0c */ /* 0x000fe4000bf06270 */
[----:B------:R-:W-:-:S04]  /*16090*/  @P2 LOP3.LUT R23, R23, 0x8, RZ, 0xfc, !PT ;  /* 0x0000000817172812 */ /* 0x000fc800078efcff */
        /* <DEDUP_REMOVED lines=9> */
[----:B0-----:R-:W-:Y:S06]  /*16130*/  BRA.DIV UR5, `(.L_x_10603) ;  /* 0x0000004a05847947 */ /* 0x001fec000b800000 */
.L_x_10716:
[----:B------:R-:W-:-:S05]  /*16140*/  SHF.R.S32.HI R9, RZ, 0x1f, R18 ;  /* 0x0000001fff097819 */ /* 0x000fca0000011412 */
[----:B------:R0:W-:Y:S01]  /*16150*/  STL [R1+0xc], R9 ;  /* 0x00000c0901007387 */ /* 0x0001e20000100800 */
[----:B------:R-:W-:Y:S05]  /*16160*/  @!P2 BRA `(.L_x_10604) ;  /* 0x000000000004a947 */ /* 0x000fea0003800000 */
[----:B------:R-:W-:Y:S01]  /*16170*/  BPT.TRAP 0x1 ;  /* 0x000000040000795c */ /* 0x000fe20000300000 */
.L_x_10604:
[----:B------:R-:W2:Y:S01]  /*16180*/  LDL R5, [R1] ;  /* 0x0000000001057983 */ /* 0x000ea20000100800 */
        /* <DEDUP_REMOVED lines=22> */
[----:B--2---:R-:W-:-:S04]  /*162f0*/  SHF.L.U32 R5, R5, 0x1f, RZ ;  /* 0x0000001f05057819 */ /* 0x004fc800000006ff */
[----:B------:R-:W1:Y:S02]  /*16300*/  SYNCS.PHASECHK.TRANS64.TRYWAIT P0, [R0+URZ+0x2d840], R5 ;  /* 0x02d84005000075a7 */ /* 0x000e64000800017f */
[----:B-1----:R-:W-:Y:S05]  /*16310*/  @!P0 BRA `(.L_x_10606) ;  /* 0x0000004800408947 */ /* 0x002fea0003800000 */
.L_x_10717:
[----:B------:R-:W-:Y:S05]  /*16320*/  BSYNC B0 ;  /* 0x0000000000007941 */ /* 0x000fea0003800000 */
.L_x_10605:
[----:B------:R-:W2:Y:S01]  /*16330*/  LDL R7, [R1+0xc] ;  /* 0x00000c0001077983 */ /* 0x000ea20000100800 */
[----:B------:R-:W-:-:S03]  /*16340*/  ULDC.64 UR4, c[0x0][0x300] ;  /* 0x0000c00000047ab9 */ /* 0x000fc60000000a00 */
[----:B0-----:R-:W3:Y:S04]  /*16350*/  LDL R9, [R1+0x14] ;  /* 0x0000140001097983 */ /* 0x001ee80000100800 */
[----:B------:R-:W4:Y:S01]  /*16360*/  LDL R12, [R1+0x1c] ;  /* 0x00001c00010c7983 */ /* 0x000f220000100800 */
[----:B------:R-:W0:Y:S01]  /*16370*/  S2R R6, SR_TID.X ;  /* 0x0000000000067919 */ /* 0x000e220000002100 */
[----:B------:R-:W-:-:S04]  /*16380*/  IMAD R3, R3, UR4, RZ ;  /* 0x0000000403037c24 */ /* 0x000fc8000f8e02ff */
[C---:B------:R-:W-:Y:S02]  /*16390*/  IMAD R3, R4.reuse, UR5, R3 ;  /* 0x0000000504037c24 */ /* 0x040fe4000f8e0203 */
[----:B-1----:R-:W-:Y:S01]  /*163a0*/  IMAD.WIDE.U32 R4, R4, UR4, RZ ;  /* 0x0000000404047c25 */ /* 0x002fe2000f8e00ff */
[----:B------:R-:W-:-:S03]  /*163b0*/  ULDC.64 UR4, c[0x0][0x310] ;  /* 0x0000c40000047ab9 */ /* 0x000fc60000000a00 */
[----:B------:R-:W-:Y:S02]  /*163c0*/  IMAD.IADD R5, R5, 0x1, R3 ;  /* 0x0000000105057824 */ /* 0x000fe400078e0203 */
[----:B------:R-:W-:Y:S01]  /*163d0*/  IMAD R8, R8, UR4, RZ ;  /* 0x0000000408087c24 */ /* 0x000fe2000f8e02ff */
[----:B0-----:R-:W-:-:S04]  /*163e0*/  LOP3.LUT R6, R6, 0x7f, RZ, 0xc0, !PT ;  /* 0x0000007f06067812 */ /* 0x001fc800078ec0ff */
[----:B------:R-:W-:Y:S02]  /*163f0*/  SHF.R.U32.HI R11, RZ, 0x2, R6 ;  /* 0x00000002ff0b7819 */ /* 0x000fe40000011606 */
[----:B------:R-:W0:Y:S01]  /*16400*/  S2R R6, SR_TID.X ;  /* 0x0000000000067919 */ /* 0x000e220000002100 */
[----:B------:R-:W-:-:S04]  /*16410*/  IMAD.WIDE.U32 R4, R2, UR4, R4 ;  /* 0x0000000402047c25 */ /* 0x000fc8000f8e0004 */
[----:B------:R-:W-:Y:S01]  /*16420*/  IMAD R2, R2, UR5, R8 ;  /* 0x0000000502027c24 */ /* 0x000fe2000f8e0208 */
[----:B------:R-:W-:-:S03]  /*16430*/  ULDC.64 UR4, c[0x0][0x308] ;  /* 0x0000c20000047ab9 */ /* 0x000fc60000000a00 */
[----:B------:R-:W-:Y:S01]  /*16440*/  IMAD.IADD R3, R5, 0x1, R2 ;  /* 0x0000000105037824 */ /* 0x000fe200078e0202 */
[----:B------:R-:W-:Y:S02]  /*16450*/  MOV R2, R4 ;  /* 0x0000000400027202 */ /* 0x000fe40000000f00 */
[C---:B------:R-:W-:Y:S02]  /*16460*/  LOP3.LUT P4, RZ, R23.reuse, 0x4, RZ, 0xc0, !PT ;  /* 0x0000000417ff7812 */ /* 0x040fe4000788c0ff */
[C---:B------:R-:W-:Y:S02]  /*16470*/  LOP3.LUT P3, RZ, R23.reuse, 0x2, RZ, 0xc0, !PT ;  /* 0x0000000217ff7812 */ /* 0x040fe4000786c0ff */
[----:B------:R-:W-:Y:S01]  /*16480*/  LOP3.LUT P2, RZ, R23, 0x1, RZ, 0xc0, !PT ;  /* 0x0000000117ff7812 */ /* 0x000fe2000784c0ff */
[----:B--2---:R-:W-:-:S04]  /*16490*/  IMAD R4, R7, UR4, RZ ;  /* 0x0000000407047c24 */ /* 0x004fc8000f8e02ff */
[C---:B------:R-:W-:Y:S02]  /*164a0*/  IMAD R7, R18.reuse, UR5, R4 ;  /* 0x0000000512077c24 */ /* 0x040fe4000f8e0204 */
[----:B------:R-:W-:Y:S01]  /*164b0*/  IMAD.WIDE.U32 R4, R18, UR4, R2 ;  /* 0x0000000412047c25 */ /* 0x000fe2000f8e0002 */
[----:B------:R-:W-:-:S03]  /*164c0*/  ULDC.64 UR4, c[0x0][0x2e8] ;  /* 0x0000ba0000047ab9 */ /* 0x000fc60000000a00 */
[----:B------:R-:W-:Y:S01]  /*164d0*/  IMAD.IADD R7, R5, 0x1, R7 ;  /* 0x0000000105077824 */ /* 0x000fe200078e0207 */
[----:B------:R-:W-:Y:S01]  /*164e0*/  LEA R2, P0, R4, UR4, 0x1 ;  /* 0x0000000404027c11 */ /* 0x000fe2000f8008ff */
[----:B---3--:R-:W-:Y:S01]  /*164f0*/  IMAD R8, R26, 0x3000, R9 ;  /* 0x000030001a087824 */ /* 0x008fe200078e0209 */
[----:B------:R-:W-:Y:S01]  /*16500*/  UMOV UR4, 0xffffffff ;  /* 0xffffffff00047882 */ /* 0x000fe20000000000 */
[----:B0-----:R-:W-:Y:S01]  /*16510*/  IMAD.SHL.U32 R9, R6, 0x8, RZ ;  /* 0x0000000806097824 */ /* 0x001fe200078e00ff */
[----:B----4-:R-:W-:Y:S02]  /*16520*/  IADD3 R3, -R11, R12, -R10 ;  /* 0x0000000c0b037210 */ /* 0x010fe40007ffe90a */
[----:B------:R-:W-:Y:S02]  /*16530*/  LEA.HI.X R7, R4, UR5, R7, 0x1, P0 ;  /* 0x0000000504077c11 */ /* 0x000fe400080f0c07 */
[----:B------:R-:W-:Y:S02]  /*16540*/  ISETP.GE.AND P0, PT, R3, 0x1, PT ;  /* 0x000000010300780c */ /* 0x000fe40003f06270 */
[----:B------:R-:W-:Y:S01]  /*16550*/  LOP3.LUT R9, R9, 0x18, RZ, 0xc0, !PT ;  /* 0x0000001809097812 */ /* 0x000fe200078ec0ff */
[----:B------:R-:W-:Y:S10]  /*16560*/  BRA.DIV UR4, `(.L_x_10607) ;  /* 0x0000004604c07947 */ /* 0x000ff4000b800000 */
[----:B------:R-:W0:Y:S04]  /*16570*/  SHFL.IDX PT, R4, R2, RZ, 0x1c1f ;  /* 0x001c1fff02047589 */ /* 0x000e2800000e0000 */
[----:B------:R-:W1:Y:S01]  /*16580*/  SHFL.IDX PT, R6, R7, RZ, 0x1c1f ;  /* 0x001c1fff07067589 */ /* 0x000e6200000e0000 */
[----:B0-----:R-:W-:-:S05]  /*16590*/  @P0 LEA R5, P1, R9, R4, 0x1 ;  /* 0x0000000409050211 */ /* 0x001fca00078208ff */
[----:B-1----:R-:W-:Y:S01]  /*165a0*/  @P0 IMAD.X R4, RZ, RZ, R6, P1 ;  /* 0x000000ffff040224 */ /* 0x002fe200008e0606 */
[----:B------:R-:W-:Y:S02]  /*165b0*/  @P0 LEA R6, R8, R22, 0x1 ;  /* 0x0000001608060211 */ /* 0x000fe400078e08ff */
[----:B------:R-:W-:Y:S02]  /*165c0*/  ISETP.GE.AND P1, PT, R3, 0x21, PT ;  /* 0x000000210300780c */ /* 0x000fe40003f26270 */
[----:B------:R-:W-:-:S04]  /*165d0*/  @P0 LOP3.LUT R5, R5, R4, RZ, 0x3c, !PT ;  /* 0x0000000405050212 */ /* 0x000fc800078e3cff */
[----:B------:R-:W-:-:S04]  /*165e0*/  @P0 LOP3.LUT R4, R5, R4, RZ, 0x3c, !PT ;  /* 0x0000000405040212 */ /* 0x000fc800078e3cff */
[----:B------:R-:W-:-:S05]  /*165f0*/  @P0 LOP3.LUT R5, R5, R4, RZ, 0x3c, !PT ;  /* 0x0000000405050212 */ /* 0x000fca00078e3cff */
[----:B------:R-:W-:Y:S01]  /*16600*/  @!PT LDS RZ, [RZ] ;  /* 0x00000000fffff984 */ /* 0x000fe20000000800 */
[----:B------:R-:W-:Y:S04]  /*16610*/  @P0 LDGSTS.E.BYPASS.LTC128B.128 [R6+0x15400], desc[UR42][R4.64], !P4 ;  /* 0x1540000004060fae */ /* 0x000fe8000e101d6a */
[----:B------:R-:W-:Y:S04]  /*16620*/  @P0 LDGSTS.E.BYPASS.LTC128B.128 [R6+0x17400], desc[UR42][R4.64+0x40], !P3 ;  /* 0x1740004004060fae */ /* 0x000fe8000d901d6a */
[----:B------:R0:W-:Y:S04]  /*16630*/  @P0 LDGSTS.E.BYPASS.LTC128B.128 [R6+0x19400], desc[UR42][R4.64+0x80], !P2 ;  /* 0x1940008004060fae */ /* 0x0001e8000d101d6a */
[----:B0-----:R-:W0:Y:S04]  /*16640*/  SHFL.IDX PT, R4, R2, 0x1, 0x1c1f ;  /* 0x003c1f0002047f89 */ /* 0x001e2800000e0000 */
[----:B------:R-:W1:Y:S01]  /*16650*/  SHFL.IDX PT, R6, R7, 0x1, 0x1c1f ;  /* 0x003c1f0007067f89 */ /* 0x000e6200000e0000 */
[----:B0-----:R-:W-:-:S05]  /*16660*/  @P1 LEA R5, P0, R9, R4, 0x1 ;  /* 0x0000000409051211 */ /* 0x001fca00078008ff */
[----:B-1----:R-:W-:Y:S02]  /*16670*/  @P1 IMAD.X R4, RZ, RZ, R6, P0 ;  /* 0x000000ffff041224 */ /* 0x002fe400000e0606 */
[----:B------:R-:W-:-:S03]  /*16680*/  @P1 IMAD R6, R8, 0x2, R22 ;  /* 0x0000000208061824 */ /* 0x000fc600078e0216 */
[----:B------:R-:W-:-:S04]  /*16690*/  @P1 LOP3.LUT R5, R5, R4, RZ, 0x3c, !PT ;  /* 0x0000000405051212 */ /* 0x000fc800078e3cff */
[----:B------:R-:W-:-:S04]  /*166a0*/  @P1 LOP3.LUT R4, R5, R4, RZ, 0x3c, !PT ;  /* 0x0000000405041212 */ /* 0x000fc800078e3cff */
[----:B------:R-:W-:-:S05]  /*166b0*/  @P1 LOP3.LUT R5, R5, R4, RZ, 0x3c, !PT ;  /* 0x0000000405051212 */ /* 0x000fca00078e3cff */
[----:B------:R-:W-:Y:S04]  /*166c0*/  @P1 LDGSTS.E.BYPASS.LTC128B.128 [R6+0x15c00], desc[UR42][R4.64], !P4 ;  /* 0x15c0000004061fae */ /* 0x000fe8000e101d6a */
[----:B------:R-:W-:Y:S04]  /*166d0*/  @P1 LDGSTS.E.BYPASS.LTC128B.128 [R6+0x17c00], desc[UR42][R4.64+0x40], !P3 ;  /* 0x17c0004004061fae */ /* 0x000fe8000d901d6a */
[----:B------:R0:W-:Y:S01]  /*166e0*/  @P1 LDGSTS.E.BYPASS.LTC128B.128 [R6+0x19c00], desc[UR42][R4.64+0x80], !P2 ;  /* 0x19c0008004061fae */ /* 0x0001e2000d101d6a */
[----:B------:R-:W-:-:S03]  /*166f0*/  ISETP.GE.AND P1, PT, R3, 0x41, PT ;  /* 0x000000410300780c */ /* 0x000fc60003f26270 */
[----:B0-----:R-:W0:Y:S04]  /*16700*/  SHFL.IDX PT, R4, R2, 0x2, 0x1c1f ;  /* 0x005c1f0002047f89 */ /* 0x001e2800000e0000 */
[----:B------:R-:W1:Y:S04]  /*16710*/  SHFL.IDX PT, R6, R7, 0x2, 0x1c1f ;  /* 0x005c1f0007067f89 */ /* 0x000e6800000e0000 */
[----:B------:R-:W2:Y:S04]  /*16720*/  SHFL.IDX PT, R7, R7, 0x3, 0x1c1f ;  /* 0x007c1f0007077f89 */ /* 0x000ea800000e0000 */
[----:B------:R-:W3:Y:S01]  /*16730*/  SHFL.IDX PT, R2, R2, 0x3, 0x1c1f ;  /* 0x007c1f0002027f89 */ /* 0x000ee200000e0000 */
[----:B0-----:R-:W-:-:S05]  /*16740*/  @P1 LEA R5, P0, R9, R4, 0x1 ;  /* 0x0000000409051211 */ /* 0x001fca00078008ff */
[----:B-1----:R-:W-:Y:S01]  /*16750*/  @P1 IMAD.X R4, RZ, RZ, R6, P0 ;  /* 0x000000ffff041224 */ /* 0x002fe200000e0606 */
[----:B------:R-:W-:-:S04]  /*16760*/  @P1 LEA R6, R8, R22, 0x1 ;  /* 0x0000001608061211 */ /* 0x000fc800078e08ff */
[----:B------:R-:W-:-:S04]  /*16770*/  @P1 LOP3.LUT R5, R5, R4, RZ, 0x3c, !PT ;  /* 0x0000000405051212 */ /* 0x000fc800078e3cff */
[----:B------:R-:W-:-:S04]  /*16780*/  @P1 LOP3.LUT R4, R5, R4, RZ, 0x3c, !PT ;  /* 0x0000000405041212 */ /* 0x000fc800078e3cff */
[----:B------:R-:W-:-:S05]  /*16790*/  @P1 LOP3.LUT R5, R5, R4, RZ, 0x3c, !PT ;  /* 0x0000000405051212 */ /* 0x000fca00078e3cff */
[----:B------:R0:W-:Y:S04]  /*167a0*/  @P1 LDGSTS.E.BYPASS.LTC128B.128 [R6+0x16400], desc[UR42][R4.64], !P4 ;  /* 0x1640000004061fae */ /* 0x0001e8000e101d6a */
[----:B------:R0:W-:Y:S04]  /*167b0*/  @P1 LDGSTS.E.BYPASS.LTC128B.128 [R6+0x18400], desc[UR42][R4.64+0x40], !P3 ;  /* 0x1840004004061fae */ /* 0x0001e8000d901d6a */
[----:B--23--:R0:W-:Y:S02]  /*167c0*/  @P1 LDGSTS.E.BYPASS.LTC128B.128 [R6+0x1a400], desc[UR42][R4.64+0x80], !P2 ;  /* 0x1a40008004061fae */ /* 0x00c1e4000d101d6a */
.L_x_10727:
[----:B------:R-:W-:-:S13]  /*167d0*/  ISETP.GE.AND P0, PT, R3, 0x61, PT ;  /* 0x000000610300780c */ /* 0x000fda0003f06270 */
[----:B------:R-:W-:Y:S01]  /*167e0*/  @P0 LEA R2, P1, R9, R2, 0x1 ;  /* 0x0000000209020211 */ /* 0x000fe200078208ff */
        /* <DEDUP_REMOVED lines=10> */
.L_x_10608:
[----:B------:R-:W-:Y:S02]  /*16890*/  PLOP3.LUT P1, PT, P1, P0, PT, 0xa2, 0x0 ;  /* 0x000000000000781c */ /* 0x000fe40000f21472 */
[----:B------:R-:W-:-:S08]  /*168a0*/  @P0 R2UR P1, UR4, R0 ;  /* 0x00000000000402ca */ /* 0x000fd00000020000 */
[----:B------:R-:W-:-:S05]  /*168b0*/  @P0 PLOP3.LUT P0, PT, P1, PT, PT, 0x80, 0x0 ;  /* 0x000000000000081c */ /* 0x000fca0000f0f070 */
[----:B------:R-:W-:Y:S01]  /*168c0*/  @!P1 SYNCS.ARRIVE.TRANS64.RED.A0T1 RZ, [UR4+0x2d830], RZ ;  /* 0x02d830ffffff99a7 */ /* 0x000fe20008200404 */
[----:B------:R-:W-:Y:S07]  /*168d0*/  @!P1 ARRIVES.LDGSTSBAR.64.TRANSCNT [UR4+0x2d830] ;  /* 0x02d83000ff0099b0 */ /* 0x000fee0008000a84 */
[----:B------:R-:W-:Y:S05]  /*168e0*/  @P0 BRA.U.ANY `(.L_x_10608) ;  /* 0xfffffffd00e80947 */ /* 0x000fea000393ffff */
[----:B------:R-:W-:Y:S01]  /*168f0*/  NOP ;  /* 0x0000000000007918 */ /* 0x000fe20000000000 */
[----:B--2---:R-:W-:-:S05]  /*16900*/  IMAD.U32 R2, RZ, RZ, UR38 ;  /* 0x00000026ff027e24 */ /* 0x004fca000f8e00ff */
[----:B------:R-:W-:-:S13]  /*16910*/  ISETP.NE.AND P2, PT, R2, 0x3, PT ;  /* 0x000000030200780c */ /* 0x000fda0003f45270 */
[----:B------:R-:W-:Y:S05]  /*16920*/  @!P2 BRA `(.L_x_10609) ;  /* 0x000000000004a947 */ /* 0x000fea0003800000 */
[----:B------:R-:W-:Y:S01]  /*16930*/  BPT.TRAP 0x1 ;  /* 0x000000040000795c */ /* 0x000fe20000300000 */
.L_x_10609:
[----:B01----:R0:W5:Y:S01]  /*16940*/  LDL.LU R4, [R1+0x8] ;  /* 0x0000080001047983 */ /* 0x0031620000300800 */
[----:B------:R0:W-:Y:S03]  /*16950*/  SYNCS.ARRIVE.TRANS64.A1T0 RZ, [R0+URZ+0x2d830], RZ ;  /* 0x02d830ff00ff79a7 */ /* 0x0001e6000810003f */
[----:B------:R0:W5:Y:S02]  /*16960*/  LDL.LU R3, [R1+0x2c] ;  /* 0x00002c0001037983 */ /* 0x0001640000300800 */
[----:B------:R-:W-:Y:S05]  /*16970*/  WARPSYNC.ALL ;  /* 0x0000000000007948 */ /* 0x000fea0003800000 */
[----:B------:R-:W-:Y:S01]  /*16980*/  ULDC.64 UR4, c[0x0][0x298] ;  /* 0x0000a60000047ab9 */ /* 0x000fe20000000a00 */
[----:B------:R-:W-:Y:S01]  /*16990*/  ULDC.64 UR6, c[0x0][0xa00] ;  /* 0x0002800000067ab9 */ /* 0x000fe20000000a00 */
[----:B0-----:R-:W-:Y:S01]  /*169a0*/  IADD3 R0, R22, 0xc400, RZ ;  /* 0x0000c40016007810 */ /* 0x001fe20007ffe0ff */
[----:B------:R-:W-:Y:S01]  /*169b0*/  BSSY B6, `(.L_x_10610) ;  /* 0x0000020000067945 */ /* 0x000fe20003800000 */
[----:B------:R-:W-:Y:S01]  /*169c0*/  BAR.SYNC.DEFER_BLOCKING 0x8, 0x200 ;  /* 0x0208000000007b1d */ /* 0x000fe20000010000 */
[----:B------:R-:W-:-:S02]  /*169d0*/  ISETP.NE.U32.AND P0, PT, RZ, UR6, PT ;  /* 0x00000006ff007c0c */ /* 0x000fc4000bf05070 */
[----:B------:R-:W-:Y:S02]  /*169e0*/  LOP3.LUT P1, RZ, R0, 0x1bf, RZ, 0xc0, !PT ;  /* 0x000001bf00ff7812 */ /* 0x000fe4000782c0ff */
[----:B------:R-:W-:-:S04]  /*169f0*/  ISETP.NE.AND.EX P0, PT, RZ, UR7, PT, P0 ;  /* 0x00000007ff007c0c */ /* 0x000fc8000bf05300 */
[----:B------:R-:W-:Y:S02]  /*16a00*/  SEL R29, R29, RZ, !P0 ;  /* 0x000000ff1d1d7207 */ /* 0x000fe40004000000 */
[----:B-----5:R-:W-:-:S05]  /*16a10*/  SHF.R.S32.HI R2, RZ, 0x1f, R4 ;  /* 0x0000001fff027819 */ /* 0x020fca0000011404 */
[----:B------:R-:W-:-:S04]  /*16a20*/  IMAD R2, R2, UR4, RZ ;  /* 0x0000000402027c24 */ /* 0x000fc8000f8e02ff */
[C---:B------:R-:W-:Y:S01]  /*16a30*/  IMAD R0, R4.reuse, UR5, R2 ;  /* 0x0000000504007c24 */ /* 0x040fe2000f8e0202 */
[----:B------:R-:W-:Y:S01]  /*16a40*/  SEL R2, R3, RZ, !P0 ;  /* 0x000000ff03027207 */ /* 0x000fe20004000000 */
        /* <DEDUP_REMOVED lines=22> */
.L_x_10611:
[----:B------:R-:W-:Y:S05]  /*16bb0*/  BSYNC B6 ;  /* 0x0000000000067941 */ /* 0x000fea0003800000 */
.L_x_10610:
[----:B0-----:R-:W2:Y:S01]  /*16bc0*/  LDL.LU R0, [R1+0x2c] ;  /* 0x00002c0001007983 */ /* 0x001ea20000300800 */
[----:B------:R-:W-:Y:S01]  /*16bd0*/  ULDC.64 UR4, c[0x0][0x2d8] ;  /* 0x0000b60000047ab9 */ /* 0x000fe20000000a00 */
[----:B------:R-:W0:Y:S01]  /*16be0*/  LDC R9, c[0x0][0x448] ;  /* 0x00011200ff097b82 */ /* 0x000e220000000800 */
[----:B------:R-:W-:Y:S01]  /*16bf0*/  ULDC.64 UR6, c[0x0][0x2c8] ;  /* 0x0000b20000067ab9 */ /* 0x000fe20000000a00 */
[----:B------:R-:W3:Y:S01]  /*16c00*/  LDL.LU R21, [R1+0x8] ;  /* 0x0000080001157983 */ /* 0x000ee20000300800 */
[----:B------:R-:W-:-:S03]  /*16c10*/  ULDC.64 UR8, c[0x0][0x280] ;  /* 0x0000a00000087ab9 */ /* 0x000fc60000000a00 */
[----:B------:R-:W3:Y:S04]  /*16c20*/  LDL.LU.64 R2, [R1+0x30] ;  /* 0x0000300001027983 */ /* 0x000ee80000300a00 */
[----:B------:R-:W4:Y:S01]  /*16c30*/  LDL R20, [R1+0xc] ;  /* 0x00000c0001147983 */ /* 0x000f220000100800 */
[----:B0-----:R-:W-:-:S13]  /*16c40*/  ISETP.NE.AND P0, PT, R9, 0x1, PT ;  /* 0x000000010900780c */ /* 0x001fda0003f05270 */
[----:B------:R-:W0:Y:S08]  /*16c50*/  @P0 LDC R5, c[0x0][0x44c] ;  /* 0x00011300ff050b82 */ /* 0x000e300000000800 */
[----:B------:R-:W1:Y:S08]  /*16c60*/  @P0 LDC R6, c[0x0][0x450] ;  /* 0x00011400ff060b82 */ /* 0x000e700000000800 */
[----:B------:R-:W1:Y:S01]  /*16c70*/  @P0 LDC R8, c[0x0][0x450] ;  /* 0x00011400ff080b82 */ /* 0x000e620000000800 */
[----:B--2---:R-:W-:Y:S01]  /*16c80*/  IMAD.MOV.U32 R4, RZ, RZ, R0 ;  /* 0x000000ffff047224 */ /* 0x004fe200078e0000 */
[----:B---3--:R-:W-:-:S02]  /*16c90*/  MOV R3, R21 ;  /* 0x0000001500037202 */ /* 0x008fc40000000f00 */
[----:B------:R-:W2:Y:S01]  /*16ca0*/  S2R R21, SR_TID.X ;  /* 0x0000000000157919 */ /* 0x000ea20000002100 */
[----:B----4-:R-:W-:Y:S02]  /*16cb0*/  IMAD R0, R20, UR4, RZ ;  /* 0x0000000414007c24 */ /* 0x010fe4000f8e02ff */
[----:B------:R-:W3:Y:S01]  /*16cc0*/  S2R R20, SR_TID.X ;  /* 0x0000000000147919 */ /* 0x000ee20000002100 */
        /* <DEDUP_REMOVED lines=9> */
[----:B--2---:R-:W-:Y:S01]  /*16d60*/  IMAD.SHL.U32 R21, R21, 0x20, RZ ;  /* 0x0000002015157824 */ /* 0x004fe200078e00ff */
[----:B---3--:R-:W-:-:S04]  /*16d70*/  LOP3.LUT R20, R20, 0x7f, RZ, 0xc0, !PT ;  /* 0x0000007f14147812 */ /* 0x008fc800078ec0ff */
[----:B------:R-:W-:Y:S02]  /*16d80*/  LOP3.LUT R21, R21, 0x60, RZ, 0xc0, !PT ;  /* 0x0000006015157812 */ /* 0x000fe400078ec0ff */
[----:B------:R-:W-:-:S04]  /*16d90*/  SHF.R.U32.HI R20, RZ, 0x2, R20 ;  /* 0x00000002ff147819 */ /* 0x000fc80000011614 */
[----:B------:R-:W-:Y:S02]  /*16da0*/  LOP3.LUT R20, R20, R21, RZ, 0xfc, !PT ;  /* 0x0000001514147212 */ /* 0x000fe400078efcff */
[----:B------:R2:W5:Y:S03]  /*16db0*/  LDL R21, [R1+0x38] ;  /* 0x0000380001157983 */ /* 0x0005660000100800 */
[----:B------:R-:W-:-:S04]  /*16dc0*/  IMAD R0, R17, 0xc0, R20 ;  /* 0x000000c011007824 */ /* 0x000fc800078e0214 */
[----:B0-----:R-:W-:Y:S01]  /*16dd0*/  @P0 IMAD.HI.U32 R5, R0, R5, RZ ;  /* 0x0000000500050227 */ /* 0x001fe200078e00ff */
[----:B------:R-:W-:-:S04]  /*16de0*/  MOV R4, R0 ;  /* 0x0000000000047202 */ /* 0x000fc80000000f00 */
[----:B-1----:R-:W-:-:S04]  /*16df0*/  @P0 SHF.R.U32.HI R4, RZ, R6, R5 ;  /* 0x00000006ff040219 */ /* 0x002fc80000011605 */
[--C-:B------:R-:W-:Y:S01]  /*16e00*/  SHF.R.S32.HI R5, RZ, 0x1f, R4.reuse ;  /* 0x0000001fff057819 */ /* 0x100fe20000011404 */
[----:B------:R-:W-:-:S04]  /*16e10*/  IMAD.MOV R7, RZ, RZ, -R4 ;  /* 0x000000ffff077224 */ /* 0x000fc800078e0a04 */
[----:B------:R-:W-:-:S04]  /*16e20*/  IMAD R5, R5, UR4, RZ ;  /* 0x0000000405057c24 */ /* 0x000fc8000f8e02ff */
[C---:B------:R-:W-:Y:S02]  /*16e30*/  IMAD R6, R4.reuse, UR5, R5 ;  /* 0x0000000504067c24 */ /* 0x040fe4000f8e0205 */
[----:B------:R-:W-:-:S04]  /*16e40*/  IMAD.WIDE.U32 R4, R4, UR4, R2 ;  /* 0x0000000404047c25 */ /* 0x000fc8000f8e0002 */
[----:B------:R-:W-:Y:S02]  /*16e50*/  IMAD.IADD R5, R5, 0x1, R6 ;  /* 0x0000000105057824 */ /* 0x000fe400078e0206 */
[----:B------:R-:W-:-:S05]  /*16e60*/  IMAD R6, R9, R7, R0 ;  /* 0x0000000709067224 */ /* 0x000fca00078e0200 */
[----:B------:R-:W-:Y:S01]  /*16e70*/  SHF.R.S32.HI R7, RZ, 0x1f, R6 ;  /* 0x0000001fff077819 */ /* 0x000fe20000011406 */
[----:B------:R-:W-:-:S04]  /*16e80*/  IMAD.WIDE.U32 R4, R6, UR6, R4 ;  /* 0x0000000606047c25 */ /* 0x000fc8000f8e0004 */
[----:B------:R-:W-:-:S04]  /*16e90*/  IMAD R7, R7, UR6, RZ ;  /* 0x0000000607077c24 */ /* 0x000fc8000f8e02ff */
[----:B------:R-:W-:Y:S02]  /*16ea0*/  IMAD R6, R6, UR7, R7 ;  /* 0x0000000706067c24 */ /* 0x000fe4000f8e0207 */
[----:B------:R-:W0:Y:S01]  /*16eb0*/  @P0 LDC R7, c[0x0][0x44c] ;  /* 0x00011300ff070b82 */ /* 0x000e220000000800 */
[----:B------:R-:W-:Y:S01]  /*16ec0*/  IADD3 R0, R0, 0x80, RZ ;  /* 0x0000008000007810 */ /* 0x000fe20007ffe0ff */
[----:B------:R-:W-:Y:S01]  /*16ed0*/  IMAD.IADD R6, R5, 0x1, R6 ;  /* 0x0000000105067824 */ /* 0x000fe200078e0206 */
[----:B------:R-:W1:Y:S01]  /*16ee0*/  S2R R13, SR_TID.X ;  /* 0x00000000000d7919 */ /* 0x000e620000002100 */
[----:B------:R-:W-:-:S04]  /*16ef0*/  LEA R5, P1, R4, UR8, 0x1 ;  /* 0x0000000804057c11 */ /* 0x000fc8000f8208ff */
[----:B------:R-:W-:Y:S01]  /*16f00*/  LEA.HI.X R4, R4, UR9, R6, 0x1, P1 ;  /* 0x0000000904047c11 */ /* 0x000fe200088f0c06 */
[----:B------:R-:W-:Y:S02]  /*16f10*/  IMAD.MOV.U32 R6, RZ, RZ, R0 ;  /* 0x000000ffff067224 */ /* 0x000fe400078e0000 */
[----:B0-----:R-:W-:-:S05]  /*16f20*/  @P0 IMAD.HI.U32 R7, R0, R7, RZ ;  /* 0x0000000700070227 */ /* 0x001fca00078e00ff */
[----:B------:R-:W-:-:S05]  /*16f30*/  @P0 SHF.R.U32.HI R6, RZ, R8, R7 ;  /* 0x00000008ff060219 */ /* 0x000fca0000011607 */
[----:B------:R-:W-:-:S04]  /*16f40*/  IMAD.MOV R7, RZ, RZ, -R6 ;  /* 0x000000ffff077224 */ /* 0x000fc800078e0a06 */
[----:B------:R-:W-:Y:S01]  /*16f50*/  IMAD R0, R9, R7, R0 ;  /* 0x0000000709007224 */ /* 0x000fe200078e0200 */
[----:B------:R-:W-:Y:S01]  /*16f60*/  SHF.R.S32.HI R7, RZ, 0x1f, R6 ;  /* 0x0000001fff077819 */ /* 0x000fe20000011406 */
[----:B------:R-:W-:-:S04]  /*16f70*/  IMAD.WIDE.U32 R2, R6, UR4, R2 ;  /* 0x0000000406027c25 */ /* 0x000fc8000f8e0002 */
[----:B------:R-:W-:Y:S01]  /*16f80*/  IMAD R7, R7, UR4, RZ ;  /* 0x0000000407077c24 */ /* 0x000fe2000f8e02ff */
[----:B------:R-:W-:-:S03]  /*16f90*/  ULDC UR4, c[0x0][0x2b8] ;  /* 0x0000ae0000047ab9 */ /* 0x000fc60000000800 */
[----:B------:R-:W-:Y:S01]  /*16fa0*/  IMAD R7, R6, UR5, R7 ;  /* 0x0000000506077c24 */ /* 0x000fe2000f8e0207 */
[----:B------:R-:W-:Y:S01]  /*16fb0*/  SHF.R.S32.HI R6, RZ, 0x1f, R0 ;  /* 0x0000001fff067819 */ /* 0x000fe20000011400 */
[----:B-1----:R-:W-:Y:S02]  /*16fc0*/  IMAD.SHL.U32 R11, R13, 0x8, RZ ;  /* 0x000000080d0b7824 */ /* 0x002fe400078e00ff */
[----:B------:R-:W-:Y:S02]  /*16fd0*/  IMAD.IADD R3, R3, 0x1, R7 ;  /* 0x0000000103037824 */ /* 0x000fe400078e0207 */
[----:B------:R-:W-:Y:S01]  /*16fe0*/  IMAD R6, R6, UR6, RZ ;  /* 0x0000000606067c24 */ /* 0x000fe2000f8e02ff */
[----:B------:R-:W-:Y:S01]  /*16ff0*/  LOP3.LUT R11, R11, 0x18, RZ, 0xc0, !PT ;  /* 0x000000180b0b7812 */ /* 0x000fe200078ec0ff */
[----:B------:R-:W-:-:S04]  /*17000*/  IMAD.WIDE.U32 R2, R0, UR6, R2 ;  /* 0x0000000600027c25 */ /* 0x000fc8000f8e0002 */
[----:B------:R-:W-:Y:S02]  /*17010*/  IMAD R6, R0, UR7, R6 ;  /* 0x0000000700067c24 */ /* 0x000fe4000f8e0206 */
[----:B------:R-:W-:Y:S01]  /*17020*/  IMAD.SHL.U32 R10, R13, 0x8, RZ ;  /* 0x000000080d0a7824 */ /* 0x000fe200078e00ff */
[----:B------:R-:W-:Y:S02]  /*17030*/  LEA R7, P0, R2, UR8, 0x1 ;  /* 0x0000000802077c11 */ /* 0x000fe4000f8008ff */
[----:B------:R-:W-:Y:S02]  /*17040*/  IADD3 R6, R3, R6, RZ ;  /* 0x0000000603067210 */ /* 0x000fe40007ffe0ff */
[C---:B------:R-:W-:Y:S02]  /*17050*/  LOP3.LUT R12, R11.reuse, 0x20, RZ, 0xfc, !PT ;  /* 0x000000200b0c7812 */ /* 0x040fe400078efcff */
[----:B------:R-:W-:Y:S02]  /*17060*/  LOP3.LUT R10, R10, 0x18, RZ, 0xc0, !PT ;  /* 0x000000180a0a7812 */ /* 0x000fe400078ec0ff */
[----:B------:R-:W-:Y:S01]  /*17070*/  LOP3.LUT R11, R11, 0x40, RZ, 0xfc, !PT ;  /* 0x000000400b0b7812 */ /* 0x000fe200078efcff */
[----:B------:R-:W-:Y:S01]  /*17080*/  UMOV UR5, 0xffffffff ;  /* 0xffffffff00057882 */ /* 0x000fe20000000000 */
[----:B------:R-:W-:-:S02]  /*17090*/  LEA.HI.X R6, R2, UR9, R6, 0x1, P0 ;  /* 0x0000000902067c11 */ /* 0x000fc400080f0c06 */
[----:B------:R-:W-:Y:S02]  /*170a0*/  LOP3.LUT R20, R13, 0x7f, RZ, 0xc0, !PT ;  /* 0x0000007f0d147812 */ /* 0x000fe400078ec0ff */
[----:B------:R-:W-:Y:S02]  /*170b0*/  ISETP.GE.AND P0, PT, R10, UR4, PT ;  /* 0x000000040a007c0c */ /* 0x000fe4000bf06270 */
[----:B------:R-:W-:Y:S02]  /*170c0*/  ISETP.GE.AND P1, PT, R12, UR4, PT ;  /* 0x000000040c007c0c */ /* 0x000fe4000bf26270 */
[----:B------:R-:W-:Y:S02]  /*170d0*/  ISETP.GE.AND P2, PT, R11, UR4, PT ;  /* 0x000000040b007c0c */ /* 0x000fe4000bf46270 */
[----:B------:R-:W-:Y:S01]  /*170e0*/  SHF.R.U32.HI R20, RZ, 0x2, R20 ;  /* 0x00000002ff147819 */ /* 0x000fe20000011614 */
[----:B--2---:R-:W-:Y:S10]  /*170f0*/  BRA.DIV UR5, `(.L_x_10612) ;  /* 0x0000004205507947 */ /* 0x004ff4000b800000 */
[----:B------:R-:W2:Y:S01]  /*17100*/  LDL R8, [R1+0x28] ;  /* 0x0000280001087983 */ /* 0x000ea20000100800 */
[----:B-----5:R-:W-:Y:S02]  /*17110*/  IMAD R0, R21, R9, RZ ;  /* 0x0000000915007224 */ /* 0x020fe400078e02ff */
[----:B------:R-:W-:Y:S01]  /*17120*/  IMAD R17, R17, 0xc0, R20 ;  /* 0x000000c011117824 */ /* 0x000fe200078e0214 */
[----:B------:R-:W0:Y:S04]  /*17130*/  SHFL.IDX PT, R3, R5, RZ, 0x1c1f ;  /* 0x001c1fff05037589 */ /* 0x000e2800000e0000 */
[----:B------:R-:W1:Y:S01]  /*17140*/  SHFL.IDX PT, R2, R4, RZ, 0x1c1f ;  /* 0x001c1fff04027589 */ /* 0x000e6200000e0000 */
[----:B------:R-:W-:-:S13]  /*17150*/  ISETP.GE.AND P3, PT, R17, R0, PT ;  /* 0x000000001100720c */ /* 0x000fda0003f66270 */
[----:B0-----:R-:W-:-:S05]  /*17160*/  @!P3 LEA R3, P4, R10, R3, 0x1 ;  /* 0x000000030a03b211 */ /* 0x001fca00078808ff */
[----:B-1----:R-:W-:-:S05]  /*17170*/  @!P3 IMAD.X R2, RZ, RZ, R2, P4 ;  /* 0x000000ffff02b224 */ /* 0x002fca00020e0602 */
[----:B------:R-:W-:-:S04]  /*17180*/  @!P3 LOP3.LUT R3, R3, R2, RZ, 0x3c, !PT ;  /* 0x000000020303b212 */ /* 0x000fc800078e3cff */
[----:B------:R-:W-:-:S04]  /*17190*/  @!P3 LOP3.LUT R2, R3, R2, RZ, 0x3c, !PT ;  /* 0x000000020302b212 */ /* 0x000fc800078e3cff */
[----:B------:R-:W-:-:S05]  /*171a0*/  @!P3 LOP3.LUT R3, R3, R2, RZ, 0x3c, !PT ;  /* 0x000000020303b212 */ /* 0x000fca00078e3cff */
[----:B------:R-:W-:Y:S01]  /*171b0*/  @!PT LDS RZ, [RZ] ;  /* 0x00000000fffff984 */ /* 0x000fe20000000800 */
[----:B--2---:R-:W-:Y:S04]  /*171c0*/  @!P3 LDGSTS.E.BYPASS.LTC128B.128 [R8+0xc400], desc[UR42][R2.64], !P0 ;  /* 0x0c4000000208bfae */ /* 0x004fe8000c101d6a */
[----:B------:R-:W-:Y:S04]  /*171d0*/  @!P3 LDGSTS.E.BYPASS.LTC128B.128 [R8+0xf400], desc[UR42][R2.64+0x40], !P1 ;  /* 0x0f4000400208bfae */ /* 0x000fe8000c901d6a */
[----:B------:R0:W-:Y:S02]  /*171e0*/  @!P3 LDGSTS.E.BYPASS.LTC128B.128 [R8+0x12400], desc[UR42][R2.64+0x80], !P2 ;  /* 0x124000800208bfae */ /* 0x0001e4000d101d6a */
[----:B0-----:R-:W-:-:S02]  /*171f0*/  IADD3 R2, R17, 0x20, RZ ;  /* 0x0000002011027810 */ /* 0x001fc40007ffe0ff */
[----:B------:R-:W0:Y:S02]  /*17200*/  SHFL.IDX PT, R3, R5, 0x1, 0x1c1f ;  /* 0x003c1f0005037f89 */ /* 0x000e2400000e0000 */
[----:B------:R-:W-:Y:S02]  /*17210*/  ISETP.GE.AND P3, PT, R2, R0, PT ;  /* 0x000000000200720c */ /* 0x000fe40003f66270 */
[----:B------:R-:W1:Y:S11]  /*17220*/  SHFL.IDX PT, R2, R4, 0x1, 0x1c1f ;  /* 0x003c1f0004027f89 */ /* 0x000e7600000e0000 */
[----:B0-----:R-:W-:-:S05]  /*17230*/  @!P3 LEA R3, P4, R10, R3, 0x1 ;  /* 0x000000030a03b211 */ /* 0x001fca00078808ff */
[----:B-1----:R-:W-:-:S05]  /*17240*/  @!P3 IMAD.X R2, RZ, RZ, R2, P4 ;  /* 0x000000ffff02b224 */ /* 0x002fca00020e0602 */
[----:B------:R-:W-:-:S04]  /*17250*/  @!P3 LOP3.LUT R3, R3, R2, RZ, 0x3c, !PT ;  /* 0x000000020303b212 */ /* 0x000fc800078e3cff */
[----:B------:R-:W-:-:S04]  /*17260*/  @!P3 LOP3.LUT R2, R3, R2, RZ, 0x3c, !PT ;  /* 0x000000020302b212 */ /* 0x000fc800078e3cff */
[----:B------:R-:W-:-:S05]  /*17270*/  @!P3 LOP3.LUT R3, R3, R2, RZ, 0x3c, !PT ;  /* 0x000000020303b212 */ /* 0x000fca00078e3cff */
[----:B------:R-:W-:Y:S04]  /*17280*/  @!P3 LDGSTS.E.BYPASS.LTC128B.128 [R8+0xcc00], desc[UR42][R2.64], !P0 ;  /* 0x0cc000000208bfae */ /* 0x000fe8000c101d6a */
[----:B------:R-:W-:Y:S04]  /*17290*/  @!P3 LDGSTS.E.BYPASS.LTC128B.128 [R8+0xfc00], desc[UR42][R2.64+0x40], !P1 ;  /* 0x0fc000400208bfae */ /* 0x000fe8000c901d6a */
[----:B------:R0:W-:Y:S02]  /*172a0*/  @!P3 LDGSTS.E.BYPASS.LTC128B.128 [R8+0x12c00], desc[UR42][R2.64+0x80], !P2 ;  /* 0x12c000800208bfae */ /* 0x0001e4000d101d6a */
[----:B0-----:R-:W-:-:S02]  /*172b0*/  VIADD R2, R17, 0x40 ;  /* 0x0000004011027836 */ /* 0x001fc40000000000 */
[----:B------:R-:W0:Y:S03]  /*172c0*/  SHFL.IDX PT, R3, R5, 0x2, 0x1c1f ;  /* 0x005c1f0005037f89 */ /* 0x000e2600000e0000 */
[----:B------:R-:W-:Y:S01]  /*172d0*/  ISETP.GE.AND P3, PT, R2, R0, PT ;  /* 0x000000000200720c */ /* 0x000fe20003f66270 */
[----:B------:R-:W-:Y:S04]  /*172e0*/  SHFL.IDX PT, R5, R5, 0x3, 0x1c1f ;  /* 0x007c1f0005057f89 */ /* 0x000fe800000e0000 */
[----:B------:R-:W1:Y:S04]  /*172f0*/  SHFL.IDX PT, R2, R4, 0x2, 0x1c1f ;  /* 0x005c1f0004027f89 */ /* 0x000e6800000e0000 */
[----:B------:R-:W2:Y:S04]  /*17300*/  SHFL.IDX PT, R4, R4, 0x3, 0x1c1f ;  /* 0x007c1f0004047f89 */ /* 0x000ea800000e0000 */
        /* <DEDUP_REMOVED lines=8> */
[----:B0-----:R-:W-:-:S04]  /*17390*/  IADD3 R2, R17, 0x60, RZ ;  /* 0x0000006011027810 */ /* 0x001fc80007ffe0ff */
[----:B------:R-:W-:-:S13]  /*173a0*/  ISETP.GE.AND P3, PT, R2, R0, PT ;  /* 0x000000000200720c */ /* 0x000fda0003f66270 */
[----:B------:R-:W-:-:S05]  /*173b0*/  @!P3 LEA R2, P4, R10, R5, 0x1 ;  /* 0x000000050a02b211 */ /* 0x000fca00078808ff */
[----:B--2---:R-:W-:Y:S02]  /*173c0*/  @!P3 IMAD.X R3, RZ, RZ, R4, P4 ;  /* 0x000000ffff03b224 */ /* 0x004fe400020e0604 */
[----:B------:R-:W-:-:S03]  /*173d0*/  VIADD R4, R17, 0x80 ;  /* 0x0000008011047836 */ /* 0x000fc60000000000 */
[----:B------:R-:W-:Y:S04]  /*173e0*/  @!P3 LDGSTS.E.BYPASS.LTC128B.128 [R8+0xdc00], desc[UR42][R2.64], !P0 ;  /* 0x0dc000000208bfae */ /* 0x000fe8000c101d6a */
[----:B------:R-:W-:Y:S04]  /*173f0*/  @!P3 LDGSTS.E.BYPASS.LTC128B.128 [R8+0x10c00], desc[UR42][R2.64+0x40], !P1 ;  /* 0x10c000400208bfae */ /* 0x000fe8000c901d6a */
[----:B------:R0:W-:Y:S01]  /*17400*/  @!P3 LDGSTS.E.BYPASS.LTC128B.128 [R8+0x13c00], desc[UR42][R2.64+0x80], !P2 ;  /* 0x13c000800208bfae */ /* 0x0001e2000d101d6a */
[----:B------:R-:W-:-:S03]  /*17410*/  ISETP.GE.AND P3, PT, R4, R0, PT ;  /* 0x000000000400720c */ /* 0x000fc60003f66270 */
[----:B0-----:R-:W0:Y:S04]  /*17420*/  SHFL.IDX PT, R3, R7, RZ, 0x1c1f ;  /* 0x001c1fff07037589 */ /* 0x001e2800000e0000 */
[----:B------:R-:W1:Y:S04]  /*17430*/  SHFL.IDX PT, R2, R6, RZ, 0x1c1f ;  /* 0x001c1fff06027589 */ /* 0x000e6800000e0000 */
[----:B------:R-:W2:Y:S02]  /*17440*/  SHFL.IDX PT, R6, R6, 0x1, 0x1c1f ;  /* 0x003c1f0006067f89 */ /* 0x000ea400000e0000 */
[----:B0-----:R-:W-:-:S05]  /*17450*/  @!P3 LEA R3, P4, R10, R3, 0x1 ;  /* 0x000000030a03b211 */ /* 0x001fca00078808ff */
[----:B-1----:R-:W-:-:S05]  /*17460*/  @!P3 IMAD.X R2, RZ, RZ, R2, P4 ;  /* 0x000000ffff02b224 */ /* 0x002fca00020e0602 */
[----:B------:R-:W-:-:S04]  /*17470*/  @!P3 LOP3.LUT R3, R3, R2, RZ, 0x3c, !PT ;  /* 0x000000020303b212 */ /* 0x000fc800078e3cff */
[----:B------:R-:W-:-:S04]  /*17480*/  @!P3 LOP3.LUT R2, R3, R2, RZ, 0x3c, !PT ;  /* 0x000000020302b212 */ /* 0x000fc800078e3cff */
[----:B------:R-:W-:-:S05]  /*17490*/  @!P3 LOP3.LUT R3, R3, R2, RZ, 0x3c, !PT ;  /* 0x000000020303b212 */ /* 0x000fca00078e3cff */
[----:B------:R-:W-:Y:S04]  /*174a0*/  @!P3 LDGSTS.E.BYPASS.LTC128B.128 [R8+0xe400], desc[UR42][R2.64], !P0 ;  /* 0x0e4000000208bfae */ /* 0x000fe8000c101d6a */
[----:B------:R-:W-:Y:S04]  /*174b0*/  @!P3 LDGSTS.E.BYPASS.LTC128B.128 [R8+0x11400], desc[UR42][R2.64+0x40], !P1 ;  /* 0x114000400208bfae */ /* 0x000fe8000c901d6a */
[----:B------:R0:W-:Y:S04]  /*174c0*/  @!P3 LDGSTS.E.BYPASS.LTC128B.128 [R8+0x14400], desc[UR42][R2.64+0x80], !P2 ;  /* 0x144000800208bfae */ /* 0x0001e8000d101d6a */
[----:B0-2---:R0:W1:Y:S02]  /*174d0*/  SHFL.IDX PT, R2, R7, 0x1, 0x1c1f ;  /* 0x003c1f0007027f89 */ /* 0x00506400000e0000 */
.L_x_10740:
[----:B------:R-:W2:Y:S01]  /*174e0*/  LDL R4, [R1+0x28] ;  /* 0x0000280001047983 */ /* 0x000ea20000100800 */
[----:B------:R-:W-:-:S04]  /*174f0*/  IADD3 R17, R17, 0xa0, RZ ;  /* 0x000000a011117810 */ /* 0x000fc80007ffe0ff */
[----:B------:R-:W-:-:S13]  /*17500*/  ISETP.GE.AND P3, PT, R17, R0, PT ;  /* 0x000000001100720c */ /* 0x000fda0003f66270 */
[----:B-1----:R-:W-:-:S05]  /*17510*/  @!P3 LEA R2, P4, R10, R2, 0x1 ;  /* 0x000000020a02b211 */ /* 0x002fca00078808ff */
[----:B------:R-:W-:-:S05]  /*17520*/  @!P3 IMAD.X R3, RZ, RZ, R6, P4 ;  /* 0x000000ffff03b224 */ /* 0x000fca00020e0606 */
[----:B------:R-:W-:Y:S01]  /*17530*/  @!PT LDS RZ, [RZ] ;  /* 0x00000000fffff984 */ /* 0x000fe20000000800 */
[----:B------:R-:W-:Y:S01]  /*17540*/  @!PT LDS RZ, [RZ] ;  /* 0x00000000fffff984 */ /* 0x000fe20000000800 */
[----:B------:R-:W-:Y:S01]  /*17550*/  @!PT LDS RZ, [RZ] ;  /* 0x00000000fffff984 */ /* 0x000fe20000000800 */
[----:B--2---:R1:W-:Y:S01]  /*17560*/  @!P3 LDGSTS.E.BYPASS.LTC128B.128 [R4+0xec00], desc[UR42][R2.64], !P0 ;  /* 0x0ec000000204bfae */ /* 0x0043e2000c101d6a */
[----:B------:R-:W-:-:S03]  /*17570*/  PLOP3.LUT P0, PT, PT, PT, PT, 0x80, 0x0 ;  /* 0x000000000000781c */ /* 0x000fc60003f0f070 */
[----:B------:R1:W-:Y:S04]  /*17580*/  @!P3 LDGSTS.E.BYPASS.LTC128B.128 [R4+0x11c00], desc[UR42][R2.64+0x40], !P1 ;  /* 0x11c000400204bfae */ /* 0x0003e8000c901d6a */
[----:B------:R1:W-:Y:S01]  /*17590*/  @!P3 LDGSTS.E.BYPASS.LTC128B.128 [R4+0x14c00], desc[UR42][R2.64+0x80], !P2 ;  /* 0x14c000800204bfae */ /* 0x0003e2000d101d6a */
[----:B------:R-:W-:-:S05]  /*175a0*/  NOP ;  /* 0x0000000000007918 */ /* 0x000fca0000000000 */
.L_x_10613:
        /* <DEDUP_REMOVED lines=18> */
.L_x_10741:
[----:B------:R-:W-:Y:S05]  /*176d0*/  BSYNC B0 ;  /* 0x0000000000007941 */ /* 0x000fea0003800000 */
.L_x_10614:
[----:B------:R-:W2:Y:S01]  /*176e0*/  LDL R2, [R1+0x1c] ;  /* 0x00001c0001027983 */ /* 0x000ea20000100800 */
[----:B------:R-:W-:Y:S01]  /*176f0*/  BSSY B0, `(.L_x_10616) ;  /* 0x00000f7000007945 */ /* 0x000fe20003800000 */
[----:B--2---:R-:W-:-:S13]  /*17700*/  ISETP.GE.AND P0, PT, R2, 0x81, PT ;  /* 0x000000810200780c */ /* 0x004fda0003f06270 */
[----:B------:R-:W-:Y:S05]  /*17710*/  @!P0 BRA `(.L_x_10617) ;  /* 0x0000000c00d08947 */ /* 0x000fea0003800000 */
[----:B------:R-:W1:Y:S01]  /*17720*/  LDL.LU R3, [R1+0x3c] ;  /* 0x00003c0001037983 */ /* 0x000e620000300800 */
[----:B------:R-:W-:Y:S01]  /*17730*/  ULDC UR4, c[0x0][0x2f4] ;  /* 0x0000bd0000047ab9 */ /* 0x000fe20000000800 */
[----:B------:R-:W2:Y:S02]  /*17740*/  S2R R2, SR_TID.X ;  /* 0x0000000000027919 */ /* 0x000ea40000002100 */
[----:B------:R3:W5:Y:S04]  /*17750*/  LDL.LU R17, [R1] ;  /* 0x0000000001117983 */ /* 0x0007680000300800 */
[----:B------:R3:W-:Y:S01]  /*17760*/  STL [R1+0x8], R27 ;  /* 0x0000081b01007387 */ /* 0x0007e20000100800 */
[----:B------:R-:W-:Y:S01]  /*17770*/  IMAD.MOV.U32 R10, RZ, RZ, R26 ;  /* 0x000000ffff0a7224 */ /* 0x000fe200078e001a */
[----:B--2---:R-:W-:-:S04]  /*17780*/  SHF.L.U32 R4, R2, 0x3, RZ ;  /* 0x0000000302047819 */ /* 0x004fc800000006ff */
[----:B------:R-:W-:-:S04]  /*17790*/  LOP3.LUT R4, R4, 0x18, RZ, 0xc0, !PT ;  /* 0x0000001804047812 */ /* 0x000fc800078ec0ff */
[C---:B------:R-:W-:Y:S02]  /*177a0*/  LOP3.LUT R2, R4.reuse, 0x40, RZ, 0xfc, !PT ;  /* 0x0000004004027812 */ /* 0x040fe400078efcff */
[----:B------:R-:W-:Y:S02]  /*177b0*/  ISETP.GE.AND P3, PT, R4, UR4, PT ;  /* 0x0000000404007c0c */ /* 0x000fe4000bf66270 */
[----:B------:R-:W-:Y:S02]  /*177c0*/  ISETP.GE.AND P1, PT, R2, UR4, PT ;  /* 0x0000000402007c0c */ /* 0x000fe4000bf26270 */
[----:B-1----:R-:W-:Y:S02]  /*177d0*/  LEA.HI.SX32 R0, R3, 0xfffffffe, 0x19 ;  /* 0xfffffffe03007811 */ /* 0x002fe400078fcaff */
[----:B------:R-:W-:-:S04]  /*177e0*/  LOP3.LUT R3, R4, 0x20, RZ, 0xfc, !PT ;  /* 0x0000002004037812 */ /* 0x000fc800078efcff */
[----:B---3--:R-:W-:-:S13]  /*177f0*/  ISETP.GE.AND P2, PT, R3, UR4, PT ;  /* 0x0000000403007c0c */ /* 0x008fda000bf46270 */
.L_x_10630:
[----:B------:R-:W2:Y:S01]  /*17800*/  LDL R8, [R1+0x20] ;  /* 0x0000200001087983 */ /* 0x000ea20000100800 */
[----:B------:R-:W1:Y:S03]  /*17810*/  LDC R9, c[0x0][0x430] ;  /* 0x00010c00ff097b82 */ /* 0x000e660000000800 */
[----:B0-----:R-:W3:Y:S04]  /*17820*/  LDL R7, [R1+0x24] ;  /* 0x0000240001077983 */ /* 0x001ee80000100800 */
[----:B------:R-:W4:Y:S01]  /*17830*/  LDL R6, [R1+0x10] ;  /* 0x0000100001067983 */ /* 0x000f220000100800 */
[----:B------:R-:W0:Y:S01]  /*17840*/  S2R R2, SR_TID.X ;  /* 0x0000000000027919 */ /* 0x000e220000002100 */
[----:B-1----:R-:W-:-:S13]  /*17850*/  ISETP.NE.AND P0, PT, R9, 0x1, PT ;  /* 0x000000010900780c */ /* 0x002fda0003f05270 */
[----:B------:R-:W1:Y:S01]  /*17860*/  @P0 LDC R5, c[0x0][0x434] ;  /* 0x00010d00ff050b82 */ /* 0x000e620000000800 */
[----:B0-----:R-:W-:-:S04]  /*17870*/  LOP3.LUT R3, R2, 0x7f, RZ, 0xc0, !PT ;  /* 0x0000007f02037812 */ /* 0x001fc800078ec0ff */
[----:B------:R-:W-:-:S03]  /*17880*/  SHF.R.U32.HI R4, RZ, 0x2, R3 ;  /* 0x00000002ff047819 */ /* 0x000fc60000011603 */
[----:B------:R-:W0:Y:S01]  /*17890*/  @P0 LDC R3, c[0x0][0x438] ;  /* 0x00010e00ff030b82 */ /* 0x000e220000000800 */
[----:B------:R-:W-:Y:S02]  /*178a0*/  IMAD.SHL.U32 R2, R2, 0x20, RZ ;  /* 0x0000002002027824 */ /* 0x000fe400078e00ff */
[----:B------:R-:W-:-:S03]  /*178b0*/  IMAD R4, R0, 0x80, R4 ;  /* 0x0000008000047824 */ /* 0x000fc600078e0204 */
[----:B------:R-:W-:Y:S01]  /*178c0*/  LOP3.LUT R2, R2, 0x60, RZ, 0xc0, !PT ;  /* 0x0000006002027812 */ /* 0x000fe200078ec0ff */
[----:B------:R-:W-:Y:S05]  /*178d0*/  YIELD ;  /* 0x0000000000007946 */ /* 0x000fea0003800000 */
[----:B------:R-:W-:Y:S01]  /*178e0*/  ULDC.64 UR4, c[0x0][0x428] ;  /* 0x00010a0000047ab9 */ /* 0x000fe20000000a00 */
[----:B--2---:R-:W-:-:S05]  /*178f0*/  IADD3 R4, R2, R4, R8 ;  /* 0x0000000402047210 */ /* 0x004fca0007ffe008 */
[----:B-1----:R-:W-:Y:S01]  /*17900*/  @P0 IMAD.HI.U32 R5, R4, R5, RZ ;  /* 0x0000000504050227 */ /* 0x002fe200078e00ff */
[----:B------:R-:W-:-:S04]  /*17910*/  MOV R2, R4 ;  /* 0x0000000400027202 */ /* 0x000fc80000000f00 */
[----:B0-----:R-:W-:-:S05]  /*17920*/  @P0 SHF.R.U32.HI R2, RZ, R3, R5 ;  /* 0x00000003ff020219 */ /* 0x001fca0000011605 */
[----:B------:R-:W-:-:S04]  /*17930*/  IMAD.MOV R3, RZ, RZ, -R2 ;  /* 0x000000ffff037224 */ /* 0x000fc800078e0a02 */
[----:B------:R-:W-:Y:S01]  /*17940*/  IMAD R9, R9, R3, R4 ;  /* 0x0000000309097224 */ /* 0x000fe200078e0204 */
[----:B------:R-:W-:Y:S01]  /*17950*/  SHF.R.S32.HI R3, RZ, 0x1f, R2 ;  /* 0x0000001fff037819 */ /* 0x000fe20000011402 */
[----:B---3--:R-:W-:-:S04]  /*17960*/  IMAD R4, R7, UR4, RZ ;  /* 0x0000000407047c24 */ /* 0x008fc8000f8e02ff */
[C---:B----4-:R-:W-:Y:S02]  /*17970*/  IMAD R4, R6.reuse, UR5, R4 ;  /* 0x0000000506047c24 */ /* 0x050fe4000f8e0204 */
[----:B------:R-:W-:Y:S01]  /*17980*/  IMAD.WIDE.U32 R2, R6, UR4, R2 ;  /* 0x0000000406027c25 */ /* 0x000fe2000f8e0002 */
[----:B------:R-:W-:-:S03]  /*17990*/  ULDC.64 UR4, c[0x0][0x418] ;  /* 0x0001060000047ab9 */ /* 0x000fc60000000a00 */
[----:B------:R-:W-:Y:S01]  /*179a0*/  IMAD.IADD R3, R4, 0x1, R3 ;  /* 0x0000000104037824 */ /* 0x000fe200078e0203 */
[----:B------:R-:W-:-:S04]  /*179b0*/  LEA R4, P0, R2, UR4, 0x2 ;  /* 0x0000000402047c11 */ /* 0x000fc8000f8010ff */
[----:B------:R-:W-:-:S05]  /*179c0*/  LEA.HI.X R5, R2, UR5, R3, 0x2, P0 ;  /* 0x0000000502057c11 */ /* 0x000fca00080f1403 */
[----:B------:R-:W2:Y:S01]  /*179d0*/  LDG.E R8, desc[UR42][R4.64] ;  /* 0x0000002a04087981 */ /* 0x000ea2000c1e1900 */
[----:B------:R-:W-:-:S05]  /*179e0*/  VIADD R26, R10, 0x1 ;  /* 0x000000010a1a7836 */ /* 0x000fca0000000000 */
[----:B------:R-:W-:-:S04]  /*179f0*/  ISETP.NE.AND P0, PT, R26, 0x2, PT ;  /* 0x000000021a00780c */ /* 0x000fc80003f05270 */
[----:B------:R-:W-:-:S04]  /*17a00*/  SEL R2, RZ, 0x1, P0 ;  /* 0x00000001ff027807 */ /* 0x000fc80000000000 */
[----:B-----5:R-:W-:Y:S02]  /*17a10*/  LOP3.LUT R2, R17, R2, RZ, 0x3c, !PT ;  /* 0x0000000211027212 */ /* 0x020fe400078e3cff */
[----:B------:R-:W-:-:S03]  /*17a20*/  MOV R6, UR38 ;  /* 0x0000002600067c02 */ /* 0x000fc60008000f00 */
[----:B------:R0:W-:Y:S01]  /*17a30*/  STL [R1], R2 ;  /* 0x0000000201007387 */ /* 0x0001e20000100800 */
[----:B------:R-:W-:Y:S01]  /*17a40*/  ISETP.NE.AND P4, PT, R6, 0x3, PT ;  /* 0x000000030600780c */ /* 0x000fe20003f85270 */
[----:B------:R-:W-:Y:S01]  /*17a50*/  IMAD.MOV.U32 R27, RZ, RZ, R0 ;  /* 0x000000ffff1b7224 */ /* 0x000fe200078e0000 */
[----:B------:R-:W-:Y:S02]  /*17a60*/  SEL R26, R26, RZ, P0 ;  /* 0x000000ff1a1a7207 */ /* 0x000fe40000000000 */
[----:B--2---:R-:W-:-:S09]  /*17a70*/  SHF.R.S32.HI R29, RZ, 0x1f, R8 ;  /* 0x0000001fff1d7819 */ /* 0x004fd20000011408 */
[----:B0-----:R-:W-:Y:S05]  /*17a80*/  @!P4 BRA `(.L_x_10618) ;  /* 0x000000000004c947 */ /* 0x001fea0003800000 */
[----:B------:R-:W-:Y:S01]  /*17a90*/  BPT.TRAP 0x1 ;  /* 0x000000040000795c */ /* 0x000fe20000300000 */
.L_x_10618:
[----:B------:R-:W-:Y:S01]  /*17aa0*/  IMAD R5, R26, 0x8, R22 ;  /* 0x000000081a057824 */ /* 0x000fe200078e0216 */
[----:B------:R-:W-:Y:S01]  /*17ab0*/  SHF.L.U32 R0, R2, 0x1f, RZ ;  /* 0x0000001f02007819 */ /* 0x000fe200000006ff */
[----:B------:R-:W-:Y:S03]  /*17ac0*/  BSSY B1, `(.L_x_10619) ;  /* 0x0000003000017945 */ /* 0x000fe60003800000 */
[----:B------:R-:W0:Y:S02]  /*17ad0*/  SYNCS.PHASECHK.TRANS64.TRYWAIT P0, [R5+URZ+0x2d840], R0 ;  /* 0x02d84000050075a7 */ /* 0x000e24000800017f */
[----:B0-----:R-:W-:Y:S05]  /*17ae0*/  @!P0 BRA `(.L_x_10620) ;  /* 0x0000004000088947 */ /* 0x001fea0003800000 */
.L_x_10742:
[----:B------:R-:W-:Y:S05]  /*17af0*/  BSYNC B1 ;  /* 0x0000000000017941 */ /* 0x000fea0003800000 */
.L_x_10619:
[----:B------:R-:W2:Y:S04]  /*17b00*/  LDL R6, [R1+0xc] ;  /* 0x00000c0001067983 */ /* 0x000ea80000100800 */
[----:B------:R-:W3:Y:S01]  /*17b10*/  LDL R4, [R1+0x14] ;  /* 0x0000140001047983 */ /* 0x000ee20000100800 */
[----:B------:R-:W-:Y:S01]  /*17b20*/  SHF.R.S32.HI R21, RZ, 0x1f, R9 ;  /* 0x0000001fff157819 */ /* 0x000fe20000011409 */
[----:B------:R-:W-:Y:S01]  /*17b30*/  ULDC.64 UR4, c[0x0][0x300] ;  /* 0x0000c00000047ab9 */ /* 0x000fe20000000a00 */
[----:B------:R-:W-:Y:S01]  /*17b40*/  LOP3.LUT P5, RZ, R23, 0x2, RZ, 0xc0, !PT ;  /* 0x0000000217ff7812 */ /* 0x000fe200078ac0ff */
        /* <DEDUP_REMOVED lines=12> */
[----:B--2---:R-:W-:-:S04]  /*17c10*/  IMAD R0, R6, UR4, RZ ;  /* 0x0000000406007c24 */ /* 0x004fc8000f8e02ff */
[----:B------:R-:W-:Y:S01]  /*17c20*/  IMAD R0, R18, UR5, R0 ;  /* 0x0000000512007c24 */ /* 0x000fe2000f8e0200 */
[----:B------:R-:W-:Y:S01]  /*17c30*/  ULDC.64 UR4, c[0x0][0x2e8] ;  /* 0x0000ba0000047ab9 */ /* 0x000fe20000000a00 */
[----:B---3--:R-:W-:Y:S01]  /*17c40*/  IMAD R4, R26, 0x3000, R4 ;  /* 0x000030001a047824 */ /* 0x008fe200078e0204 */
[----:B------:R-:W-:Y:S01]  /*17c50*/  LEA R6, P0, R2, UR4, 0x1 ;  /* 0x0000000402067c11 */ /* 0x000fe2000f8008ff */
[----:B------:R-:W-:Y:S01]  /*17c60*/  IMAD.IADD R0, R0, 0x1, R3 ;  /* 0x0000000100007824 */ /* 0x000fe200078e0203 */
[----:B------:R-:W-:-:S04]  /*17c70*/  UMOV UR4, 0xffffffff ;  /* 0xffffffff00047882 */ /* 0x000fc80000000000 */
[----:B------:R-:W-:Y:S01]  /*17c80*/  LEA.HI.X R7, R2, UR5, R0, 0x1, P0 ;  /* 0x0000000502077c11 */ /* 0x000fe200080f0c00 */
        /* <DEDUP_REMOVED lines=30> */
.L_x_10752:
        /* <DEDUP_REMOVED lines=11> */
.L_x_10622:
        /* <DEDUP_REMOVED lines=11> */
.L_x_10623:
[----:B------:R1:W-:Y:S01]  /*17fd0*/  SYNCS.ARRIVE.TRANS64.A1T0 RZ, [R5+URZ+0x2d830], RZ ;  /* 0x02d830ff05ff79a7 */ /* 0x0003e2000810003f */
[----:B------:R-:W-:Y:S05]  /*17fe0*/  @!P5 BRA `(.L_x_10624) ;  /* 0x000000000004d947 */ /* 0x000fea0003800000 */
[----:B------:R-:W-:Y:S01]  /*17ff0*/  BPT.TRAP 0x1 ;  /* 0x000000040000795c */ /* 0x000fe20000300000 */
.L_x_10624:
[----:B------:R-:W-:Y:S01]  /*18000*/  SHF.L.U32 R2, R17, 0x1f, RZ ;  /* 0x0000001f11027819 */ /* 0x000fe200000006ff */
[----:B-1----:R-:W-:Y:S01]  /*18010*/  IMAD R5, R10, 0x8, R22 ;  /* 0x000000080a057824 */ /* 0x002fe200078e0216 */
[----:B------:R-:W-:Y:S03]  /*18020*/  BSSY B1, `(.L_x_10625) ;  /* 0x0000003000017945 */ /* 0x000fe60003800000 */
[----:B------:R-:W1:Y:S02]  /*18030*/  SYNCS.PHASECHK.TRANS64.TRYWAIT P0, [R5+URZ+0x2d860], R2 ;  /* 0x02d86002050075a7 */ /* 0x000e64000800017f */
[----:B-1----:R-:W-:Y:S05]  /*18040*/  @!P0 BRA `(.L_x_10626) ;  /* 0x0000004000188947 */ /* 0x002fea0003800000 */
.L_x_10753:
[----:B------:R-:W-:Y:S05]  /*18050*/  BSYNC B1 ;  /* 0x0000000000017941 */ /* 0x000fea0003800000 */
.L_x_10625:
[----:B0-----:R-:W2:Y:S04]  /*18060*/  LDL R7, [R1+0x1c] ;  /* 0x00001c0001077983 */ /* 0x001ea80000100800 */
[----:B------:R-:W2:Y:S04]  /*18070*/  LDL.LU R6, [R1+0x8] ;  /* 0x0000080001067983 */ /* 0x000ea80000300800 */
[----:B------:R-:W3:Y:S01]  /*18080*/  LDL R4, [R1+0x14] ;  /* 0x0000140001047983 */ /* 0x000ee20000100800 */
[----:B------:R-:W0:Y:S01]  /*18090*/  S2R R3, SR_TID.X ;  /* 0x0000000000037919 */ /* 0x000e220000002100 */
[----:B------:R-:W-:Y:S01]  /*180a0*/  UMOV UR4, 0xffffffff ;  /* 0xffffffff00047882 */ /* 0x000fe20000000000 */
[----:B0-----:R-:W-:-:S04]  /*180b0*/  LOP3.LUT R3, R3, 0x7f, RZ, 0xc0, !PT ;  /* 0x0000007f03037812 */ /* 0x001fc800078ec0ff */
[----:B------:R-:W-:Y:S01]  /*180c0*/  SHF.R.U32.HI R3, RZ, 0x2, R3 ;  /* 0x00000002ff037819 */ /* 0x000fe20000011603 */
[----:B--2---:R-:W-:Y:S02]  /*180d0*/  IMAD R6, R6, -0x80, R7 ;  /* 0xffffff8006067824 */ /* 0x004fe400078e0207 */
[----:B---3--:R-:W-:Y:S02]  /*180e0*/  IMAD R4, R10, 0x3000, R4 ;  /* 0x000030000a047824 */ /* 0x008fe400078e0204 */
        /* <DEDUP_REMOVED lines=36> */
.L_x_10763:
[----:B------:R-:W2:Y:S01]  /*18330*/  LDL R7, [R1+0xc] ;  /* 0x00000c0001077983 */ /* 0x000ea20000100800 */
        /* <DEDUP_REMOVED lines=31> */
.L_x_10628:
[----:B------:R-:W-:Y:S02]  /*18530*/  PLOP3.LUT P4, PT, P4, P0, PT, 0xa2, 0x0 ;  /* 0x000000000000781c */ /* 0x000fe40002781472 */
[----:B------:R-:W-:-:S08]  /*18540*/  @P0 R2UR P4, UR4, R5 ;  /* 0x00000000050402ca */ /* 0x000fd00000080000 */
[----:B------:R-:W-:-:S05]  /*18550*/  @P0 PLOP3.LUT P0, PT, P4, PT, PT, 0x80, 0x0 ;  /* 0x000000000000081c */ /* 0x000fca000270f070 */
[----:B------:R-:W-:Y:S01]  /*18560*/  @!P4 SYNCS.ARRIVE.TRANS64.RED.A0T1 RZ, [UR4+0x2d850], RZ ;  /* 0x02d850ffffffc9a7 */ /* 0x000fe20008200404 */
[----:B------:R-:W-:Y:S07]  /*18570*/  @!P4 ARRIVES.LDGSTSBAR.64.TRANSCNT [UR4+0x2d850] ;  /* 0x02d85000ff00c9b0 */ /* 0x000fee0008000a84 */
[----:B------:R-:W-:Y:S05]  /*18580*/  @P0 BRA.U.ANY `(.L_x_10628) ;  /* 0xfffffffd00e80947 */ /* 0x000fea000393ffff */
[----:B------:R-:W-:Y:S01]  /*18590*/  NOP ;  /* 0x0000000000007918 */ /* 0x000fe20000000000 */
[----:B------:R-:W-:Y:S01]  /*185a0*/  MOV R2, UR38 ;  /* 0x0000002600027c02 */ /* 0x000fe20008000f00 */
[----:B------:R-:W-:-:S03]  /*185b0*/  IMAD.MOV.U32 R25, RZ, RZ, R0 ;  /* 0x000000ffff197224 */ /* 0x000fc600078e0000 */
[----:B------:R-:W-:-:S13]  /*185c0*/  ISETP.NE.AND P5, PT, R2, 0x3, PT ;  /* 0x000000030200780c */ /* 0x000fda0003fa5270 */
[----:B------:R-:W-:Y:S05]  /*185d0*/  @!P5 BRA `(.L_x_10629) ;  /* 0x000000000004d947 */ /* 0x000fea0003800000 */
[----:B------:R-:W-:Y:S01]  /*185e0*/  BPT.TRAP 0x1 ;  /* 0x000000040000795c */ /* 0x000fe20000300000 */
.L_x_10629:
[----:B------:R2:W5:Y:S01]  /*185f0*/  LDL R17, [R1] ;  /* 0x0000000001117983 */ /* 0x0005620000100800 */
[----:B------:R2:W-:Y:S01]  /*18600*/  SYNCS.ARRIVE.TRANS64.A1T0 RZ, [R5+URZ+0x2d850], RZ ;  /* 0x02d850ff05ff79a7 */ /* 0x0005e2000810003f */
[C---:B------:R-:W-:Y:S02]  /*18610*/  VIADD R0, R27.reuse, 0xffffffff ;  /* 0xffffffff1b007836 */ /* 0x040fe40000000000 */
[----:B------:R2:W-:Y:S01]  /*18620*/  STL [R1+0x8], R27 ;  /* 0x0000081b01007387 */ /* 0x0005e20000100800 */
[----:B------:R-:W-:Y:S01]  /*18630*/  ISETP.GT.AND P0, PT, R27, RZ, PT ;  /* 0x000000ff1b00720c */ /* 0x000fe20003f04270 */
[----:B------:R-:W-:-:S12]  /*18640*/  IMAD.MOV.U32 R10, RZ, RZ, R26 ;  /* 0x000000ffff0a7224 */ /* 0x000fd800078e001a */
[----:B--2---:R-:W-:Y:S05]  /*18650*/  @P0 BRA `(.L_x_10630) ;  /* 0xfffffff000680947 */ /* 0x004fea000383ffff */
.L_x_10617:
[----:B------:R-:W-:Y:S05]  /*18660*/  BSYNC B0 ;  /* 0x0000000000007941 */ /* 0x000fea0003800000 */
.L_x_10616:
[----:B------:R-:W2:Y:S01]  /*18670*/  S2R R2, SR_TID.X ;  /* 0x0000000000027919 */ /* 0x000ea20000002100 */
[----:B------:R-:W-:Y:S01]  /*18680*/  BSSY B0, `(.L_x_10631) ;  /* 0x0000010000007945 */ /* 0x000fe20003800000 */
[----:B--2---:R-:W-:-:S04]  /*18690*/  LOP3.LUT R2, R2, 0x7f, RZ, 0xc0, !PT ;  /* 0x0000007f02027812 */ /* 0x004fc800078ec0ff */
[----:B------:R-:W-:-:S13]  /*186a0*/  ISETP.NE.AND P0, PT, R2, RZ, PT ;  /* 0x000000ff0200720c */ /* 0x000fda0003f05270 */
[----:B------:R-:W-:Y:S05]  /*186b0*/  @P0 BRA `(.L_x_10632) ;  /* 0x0000000000300947 */ /* 0x000fea0003800000 */
[----:B------:R-:W2:Y:S01]  /*186c0*/  S2R R5, SR_LANEID ;  /* 0x0000000000057919 */ /* 0x000ea20000000000 */
[----:B------:R-:W-:Y:S01]  /*186d0*/  VOTEU.ANY UR4, UPT, PT ;  /* 0x0000000000047886 */ /* 0x000fe200038e0100 */
[----:B------:R-:W3:Y:S01]  /*186e0*/  LDC.64 R2, c[0x0][0xc60] ;  /* 0x00031800ff027b82 */ /* 0x000ee20000000a00 */
[----:B-1----:R-:W2:Y:S02]  /*186f0*/  FLO.U32 R0, UR4 ;  /* 0x0000000400007d00 */ /* 0x002ea400080e0000 */
[----:B--2---:R-:W-:-:S06]  /*18700*/  ISETP.EQ.U32.AND P0, PT, R0, R5, PT ;  /* 0x000000050000720c */ /* 0x004fcc0003f02070 */
[----:B------:R-:W3:Y:S07]  /*18710*/  POPC R5, UR4 ;  /* 0x0000000400057d09 */ /* 0x000eee0008000000 */
[----:B---3--:R-:W2:Y:S01]  /*18720*/  @P0 ATOMG.E.ADD.STRONG.GPU PT, R3, desc[UR42][R2.64], R5 ;  /* 0x00000005020309a8 */ /* 0x008ea200081ee1ea */
[----:B------:R-:W1:Y:S02]  /*18730*/  S2R R4, SR_LTMASK ;  /* 0x0000000000047919 */ /* 0x000e640000003900 */
[----:B-1----:R-:W-:-:S04]  /*18740*/  LOP3.LUT R4, R4, UR4, RZ, 0xc0, !PT ;  /* 0x0000000404047c12 */ /* 0x002fc8000f8ec0ff */
[----:B0-----:R-:W0:Y:S01]  /*18750*/  POPC R7, R4 ;  /* 0x0000000400077309 */ /* 0x001e220000000000 */
[----:B--2---:R-:W0:Y:S02]  /*18760*/  SHFL.IDX PT, R0, R3, R0, 0x1f ;  /* 0x00001f0003007589 */ /* 0x004e2400000e0000 */
[----:B0-----:R-:W-:-:S07]  /*18770*/  IADD3 R16, R0, UR37, R7 ;  /* 0x0000002500107c10 */ /* 0x001fce000fffe007 */
.L_x_10632:
[----:B------:R-:W-:Y:S05]  /*18780*/  BSYNC B0 ;  /* 0x0000000000007941 */ /* 0x000fea0003800000 */
.L_x_10631:
[----:B-1----:R-:W-:-:S04]  /*18790*/  MOV R0, UR38 ;  /* 0x0000002600007c02 */ /* 0x002fc80008000f00 */
[----:B------:R-:W-:-:S13]  /*187a0*/  ISETP.NE.AND P0, PT, R0, 0x3, PT ;  /* 0x000000030000780c */ /* 0x000fda0003f05270 */
[----:B------:R-:W-:Y:S05]  /*187b0*/  @!P0 BRA `(.L_x_10633) ;  /* 0x0000000000048947 */ /* 0x000fea0003800000 */
[----:B------:R-:W-:Y:S01]  /*187c0*/  BPT.TRAP 0x1 ;  /* 0x000000040000795c */ /* 0x000fe20000300000 */
.L_x_10633:
[----:B------:R-:W2:Y:S04]  /*187d0*/  LDL R3, [R1] ;  /* 0x0000000001037983 */ /* 0x000ea80000100800 */
[----:B------:R-:W3:Y:S01]  /*187e0*/  LDL.LU R2, [R1+0x1c] ;  /* 0x00001c0001027983 */ /* 0x000ee20000300800 */
[----:B------:R-:W-:Y:S01]  /*187f0*/  IMAD R0, R26, 0x8, R22 ;  /* 0x000000081a007824 */ /* 0x000fe200078e0216 */
[----:B------:R-:W-:Y:S01]  /*18800*/  BSSY B0, `(.L_x_10634) ;  /* 0x0000005000007945 */ /* 0x000fe20003800000 */
[----:B--2---:R-:W-:-:S04]  /*18810*/  SHF.L.U32 R3, R3, 0x1f, RZ ;  /* 0x0000001f03037819 */ /* 0x004fc800000006ff */
[----:B------:R-:W1:Y:S01]  /*18820*/  SYNCS.PHASECHK.TRANS64.TRYWAIT P0, [R0+URZ+0x2d860], R3 ;  /* 0x02d86003000075a7 */ /* 0x000e62000800017f */
[----:B---3--:R-:W-:Y:S01]  /*18830*/  IMAD R6, R27, -0x80, R2 ;  /* 0xffffff801b067824 */ /* 0x008fe200078e0202 */
[----:B-1----:R-:W-:Y:S06]  /*18840*/  @!P0 BRA `(.L_x_10635) ;  /* 0x0000003c00908947 */ /* 0x002fec0003800000 */
.L_x_10764:
[----:B------:R-:W-:Y:S05]  /*18850*/  BSYNC B0 ;  /* 0x0000000000007941 */ /* 0x000fea0003800000 */
.L_x_10634:
[----:B------:R-:W2:Y:S02]  /*18860*/  S2R R2, SR_TID.X ;  /* 0x0000000000027919 */ /* 0x000ea40000002100 */
[----:B--2---:R-:W-:-:S04]  /*18870*/  LOP3.LUT R2, R2, 0x7f, RZ, 0xc0, !PT ;  /* 0x0000007f02027812 */ /* 0x004fc800078ec0ff */
[----:B------:R-:W-:Y:S02]  /*18880*/  SHF.R.U32.HI R4, RZ, 0x2, R2 ;  /* 0x00000002ff047819 */ /* 0x000fe40000011602 */
[----:B------:R-:W2:Y:S01]  /*18890*/  LDL R2, [R1+0x14] ;  /* 0x0000140001027983 */ /* 0x000ea20000100800 */
[----:B------:R-:W-:Y:S02]  /*188a0*/  UMOV UR4, 0xffffffff ;  /* 0xffffffff00047882 */ /* 0x000fe40000000000 */
[----:B------:R-:W-:Y:S02]  /*188b0*/  IMAD.IADD R6, R6, 0x1, -R4 ;  /* 0x0000000106067824 */ /* 0x000fe400078e0a04 */
[----:B--2---:R-:W-:Y:S01]  /*188c0*/  IMAD R4, R26, 0x3000, R2 ;  /* 0x000030001a047824 */ /* 0x004fe200078e0202 */
        /* <DEDUP_REMOVED lines=8> */
[C---:B------:R-:W-:Y:S02]  /*18950*/  ISETP.GE.AND P2, PT, R7.reuse, UR4, PT ;  /* 0x0000000407007c0c */ /* 0x040fe4000bf46270 */
[C---:B------:R-:W-:Y:S02]  /*18960*/  SHF.L.U32 R5, R7.reuse, 0x1, RZ ;  /* 0x0000000107057819 */ /* 0x040fe400000006ff */
[----:B------:R-:W-:Y:S02]  /*18970*/  ISETP.LT.OR P4, PT, R6, 0x1, P2 ;  /* 0x000000010600780c */ /* 0x000fe40001781670 */
[----:B--2---:R-:W-:Y:S02]  /*18980*/  IADD3 R2, P0, R14, R5, RZ ;  /* 0x000000050e027210 */ /* 0x004fe40007f1e0ff */
[C---:B------:R-:W-:Y:S01]  /*18990*/  LOP3.LUT R8, R7.reuse, 0x20, RZ, 0xfc, !PT ;  /* 0x0000002007087812 */ /* 0x040fe200078efcff */
[----:B------:R-:W0:Y:S01]  /*189a0*/  SHFL.IDX PT, R14, R24, 0x1, 0x1c1f ;  /* 0x003c1f00180e7f89 */ /* 0x000e2200000e0000 */
[----:B------:R-:W-:Y:S01]  /*189b0*/  LOP3.LUT R7, R7, 0x40, RZ, 0xfc, !PT ;  /* 0x0000004007077812 */ /* 0x000fe200078efcff */
[----:B-1----:R-:W-:Y:S01]  /*189c0*/  IMAD.X R3, RZ, RZ, R3, P0 ;  /* 0x000000ffff037224 */ /* 0x002fe200000e0603 */
[----:B------:R-:W-:-:S02]  /*189d0*/  ISETP.GE.AND P1, PT, R8, UR4, PT ;  /* 0x0000000408007c0c */ /* 0x000fc4000bf26270 */
[----:B------:R-:W-:Y:S02]  /*189e0*/  ISETP.GE.AND P0, PT, R7, UR4, PT ;  /* 0x0000000407007c0c */ /* 0x000fe4000bf06270 */
[C---:B------:R-:W-:Y:S01]  /*189f0*/  ISETP.LT.OR P3, PT, R6.reuse, 0x1, P1 ;  /* 0x000000010600780c */ /* 0x040fe20000f61670 */
[----:B------:R-:W-:Y:S01]  /*18a00*/  LDGSTS.E.BYPASS.LTC128B.128 [R4+0x400], desc[UR42][R2.64], !P4 ;  /* 0x0040000002047fae */ /* 0x000fe2000e101d6a */
[----:B------:R-:W-:-:S11]  /*18a10*/  ISETP.LT.OR P4, PT, R6, 0x1, P0 ;  /* 0x000000010600780c */ /* 0x000fd60000781670 */
[----:B------:R-:W-:Y:S04]  /*18a20*/  LDGSTS.E.BYPASS.LTC128B.128 [R4+0x2400], desc[UR42][R2.64+0x40], !P3 ;  /* 0x0240004002047fae */ /* 0x000fe8000d901d6a */
[----:B------:R1:W-:Y:S01]  /*18a30*/  LDGSTS.E.BYPASS.LTC128B.128 [R4+0x4400], desc[UR42][R2.64+0x80], !P4 ;  /* 0x0440008002047fae */ /* 0x0003e2000e101d6a */
[----:B------:R-:W-:-:S03]  /*18a40*/  ISETP.LT.OR P4, PT, R6, 0x21, P2 ;  /* 0x000000210600780c */ /* 0x000fc60001781670 */
[----:B-1----:R-:W1:Y:S01]  /*18a50*/  SHFL.IDX PT, R3, R25, 0x1, 0x1c1f ;  /* 0x003c1f0019037f89 */ /* 0x002e6200000e0000 */
[----:B0-----:R-:W-:-:S03]  /*18a60*/  IADD3 R2, P3, R14, R5, RZ ;  /* 0x000000050e027210 */ /* 0x001fc60007f7e0ff */
[----:B------:R-:W0:Y:S02]  /*18a70*/  SHFL.IDX PT, R14, R24, 0x2, 0x1c1f ;  /* 0x005c1f00180e7f89 */ /* 0x000e2400000e0000 */
[----:B-1----:R-:W-:Y:S01]  /*18a80*/  IMAD.X R3, RZ, RZ, R3, P3 ;  /* 0x000000ffff037224 */ /* 0x002fe200018e0603 */
[----:B------:R-:W-:-:S04]  /*18a90*/  ISETP.LT.OR P3, PT, R6, 0x21, P1 ;  /* 0x000000210600780c */ /* 0x000fc80000f61670 */
[----:B------:R-:W-:Y:S01]  /*18aa0*/  LDGSTS.E.BYPASS.LTC128B.128 [R4+0xc00], desc[UR42][R2.64], !P4 ;  /* 0x00c0000002047fae */ /* 0x000fe2000e101d6a */
[----:B------:R-:W-:-:S08]  /*18ab0*/  ISETP.LT.OR P4, PT, R6, 0x21, P0 ;  /* 0x000000210600780c */ /* 0x000fd00000781670 */
[----:B------:R-:W-:Y:S05]  /*18ac0*/  LDGSTS.E.BYPASS.LTC128B.128 [R4+0x2c00], desc[UR42][R2.64+0x40], !P3 ;  /* 0x02c0004002047fae */ /* 0x000fea000d901d6a */
[----:B------:R1:W-:Y:S01]  /*18ad0*/  LDGSTS.E.BYPASS.LTC128B.128 [R4+0x4c00], desc[UR42][R2.64+0x80], !P4 ;  /* 0x04c0008002047fae */ /* 0x0003e2000e101d6a */
[----:B------:R-:W-:-:S03]  /*18ae0*/  ISETP.LT.OR P4, PT, R6, 0x41, P2 ;  /* 0x000000410600780c */ /* 0x000fc60001781670 */
[----:B-1----:R-:W1:Y:S01]  /*18af0*/  SHFL.IDX PT, R3, R25, 0x2, 0x1c1f ;  /* 0x005c1f0019037f89 */ /* 0x002e6200000e0000 */
[----:B0-----:R-:W-:-:S03]  /*18b00*/  IADD3 R2, P3, R14, R5, RZ ;  /* 0x000000050e027210 */ /* 0x001fc60007f7e0ff */
[----:B------:R-:W0:Y:S04]  /*18b10*/  SHFL.IDX PT, R25, R25, 0x3, 0x1c1f ;  /* 0x007c1f0019197f89 */ /* 0x000e2800000e0000 */
[----:B------:R2:W3:Y:S01]  /*18b20*/  SHFL.IDX PT, R14, R24, 0x3, 0x1c1f ;  /* 0x007c1f00180e7f89 */ /* 0x0004e200000e0000 */
[----:B-1----:R-:W-:Y:S02]  /*18b30*/  IADD3.X R3, RZ, R3, RZ, P3, !PT ;  /* 0x00000003ff037210 */ /* 0x002fe40001ffe4ff */
[----:B------:R-:W-:-:S03]  /*18b40*/  ISETP.LT.OR P3, PT, R6, 0x41, P1 ;  /* 0x000000410600780c */ /* 0x000fc60000f61670 */
[----:B------:R2:W-:Y:S01]  /*18b50*/  LDGSTS.E.BYPASS.LTC128B.128 [R4+0x1400], desc[UR42][R2.64], !P4 ;  /* 0x0140000002047fae */ /* 0x0005e2000e101d6a */
[----:B------:R-:W-:-:S09]  /*18b60*/  ISETP.LT.OR P4, PT, R6, 0x41, P0 ;  /* 0x000000410600780c */ /* 0x000fd20000781670 */
[----:B------:R2:W-:Y:S04]  /*18b70*/  LDGSTS.E.BYPASS.LTC128B.128 [R4+0x3400], desc[UR42][R2.64+0x40], !P3 ;  /* 0x0340004002047fae */ /* 0x0005e8000d901d6a */
[----:B0--3--:R2:W-:Y:S02]  /*18b80*/  LDGSTS.E.BYPASS.LTC128B.128 [R4+0x5400], desc[UR42][R2.64+0x80], !P4 ;  /* 0x0540008002047fae */ /* 0x0095e4000e101d6a */
.L_x_10774:
        /* <DEDUP_REMOVED lines=13> */
.L_x_10637:
        /* <DEDUP_REMOVED lines=11> */
.L_x_10638:
[----:B------:R-:W2:Y:S01]  /*18d10*/  LDL.LU R2, [R1] ;  /* 0x0000000001027983 */ /* 0x000ea20000300800 */
[----:B------:R-:W-:Y:S01]  /*18d20*/  VIADD R26, R26, 0x1 ;  /* 0x000000011a1a7836 */ /* 0x000fe20000000000 */
[----:B------:R0:W-:Y:S04]  /*18d30*/  SYNCS.ARRIVE.TRANS64.A1T0 RZ, [R0+URZ+0x2d850], RZ ;  /* 0x02d850ff00ff79a7 */ /* 0x0001e8000810003f */
[----:B------:R-:W-:-:S04]  /*18d40*/  ISETP.NE.AND P0, PT, R26, 0x2, PT ;  /* 0x000000021a00780c */ /* 0x000fc80003f05270 */
[----:B0-----:R-:W-:Y:S02]  /*18d50*/  SEL R0, RZ, 0x1, P0 ;  /* 0x00000001ff007807 */ /* 0x001fe40000000000 */
[----:B------:R-:W-:Y:S02]  /*18d60*/  SEL R26, R26, RZ, P0 ;  /* 0x000000ff1a1a7207 */ /* 0x000fe40000000000 */
[----:B--2---:R-:W-:-:S05]  /*18d70*/  LOP3.LUT R2, R2, R0, RZ, 0x3c, !PT ;  /* 0x0000000002027212 */ /* 0x004fca00078e3cff */
[----:B------:R0:W-:Y:S02]  /*18d80*/  STL [R1], R2 ;  /* 0x0000000201007387 */ /* 0x0001e40000100800 */
.L_x_10597:
[----:B------:R-:W-:Y:S05]  /*18d90*/  BSYNC B7 ;  /* 0x0000000000077941 */ /* 0x000fea0003800000 */
.L_x_10595:
[----:B------:R-:W-:-:S13]  /*18da0*/  LOP3.LUT P0, RZ, R23, 0x10, RZ, 0xc0, !PT ;  /* 0x0000001017ff7812 */ /* 0x000fda000780c0ff */
[----:B------:R-:W-:Y:S05]  /*18db0*/  @!P0 BRA `(.L_x_10639) ;  /* 0x0000000000248947 */ /* 0x000fea0003800000 */
[----:B------:R-:W-:Y:S05]  /*18dc0*/  WARPSYNC.ALL ;  /* 0x0000000000007948 */ /* 0x000fea0003800000 */
[----:B------:R-:W2:Y:S08]  /*18dd0*/  S2UR UR5, SR_CgaCtaId ;  /* 0x00000000000579c3 */ /* 0x000eb00000008800 */
[----:B------:R-:W-:Y:S06]  /*18de0*/  BAR.SYNC.DEFER_BLOCKING 0x5, 0x200 ;  /* 0x0148000000007b1d */ /* 0x000fec0000010000 */
[----:B------:R-:W-:-:S02]  /*18df0*/  UMOV UR4, 0x400 ;  /* 0x0000040000047882 */ /* 0x000fc40000000000 */
[----:B--2---:R-:W-:-:S06]  /*18e00*/  ULEA UR4, UR5, UR4, 0x18 ;  /* 0x0000000405047291 */ /* 0x004fcc000f8ec03f */
[----:B------:R-:W-:-:S05]  /*18e10*/  MOV R22, UR4 ;  /* 0x0000000400167c02 */ /* 0x000fca0008000f00 */
[----:B-----5:R2:W3:Y:S01]  /*18e20*/  LDS.128 R16, [R22+0x2d8d0] ;  /* 0x02d8d00016107984 */ /* 0x0204e20000000c00 */
[----:B------:R-:W-:Y:S06]  /*18e30*/  BAR.ARV 0x4, 0x200 ;  /* 0x0108000000007b1d */ /* 0x000fec0000002000 */
[----:B------:R-:W-:Y:S05]  /*18e40*/  BRA `(.L_x_10640) ;  /* 0x0000000800407947 */ /* 0x000fea0003800000 */
.L_x_10639:
[----:B------:R-:W2:Y:S01]  /*18e50*/  S2R R0, SR_TID.X ;  /* 0x0000000000007919 */ /* 0x000ea20000002100 */
[----:B------:R-:W-:Y:S01]  /*18e60*/  UMOV UR4, 0xffffffff ;  /* 0xffffffff00047882 */ /* 0x000fe20000000000 */
[----:B--2---:R-:W-:-:S04]  /*18e70*/  LOP3.LUT R8, R0, 0x1f, RZ, 0xc0, !PT ;  /* 0x0000001f00087812 */ /* 0x004fc800078ec0ff */
[----:B------:R-:W-:Y:S01]  /*18e80*/  ISETP.NE.AND P0, PT, R8, 0x1f, PT ;  /* 0x0000001f0800780c */ /* 0x000fe20003f05270 */
[----:B------:R-:W-:-:S12]  /*18e90*/  BRA.DIV UR4, `(.L_x_10641) ;  /* 0x0000003e04807947 */ /* 0x000fd8000b800000 */
[----:B0-----:R-:W-:Y:S01]  /*18ea0*/  IMAD.IADD R5, R19, 0x1, R8 ;  /* 0x0000000113057824 */ /* 0x001fe200078e0208 */
[----:B------:R-:W-:-:S04]  /*18eb0*/  ULDC UR4, c[0x0][0xc3c] ;  /* 0x00030f0000047ab9 */ /* 0x000fc80000000800 */
        /* <DEDUP_REMOVED lines=19> */
[----:B------:R-:W1:Y:S02]  /*18ff0*/  SHFL.UP PT, R14, R6, 0x4, RZ ;  /* 0x04800000060e7989 */ /* 0x000e6400000e00ff */
[----:B-1----:R-:W-:-:S05]  /*19000*/  SEL R7, R14, RZ, P3 ;  /* 0x000000ff0e077207 */ /* 0x002fca0001800000 */
        /* <DEDUP_REMOVED lines=8> */
.L_x_10784:
[----:B------:R-:W-:Y:S02]  /*19090*/  ULDC UR4, c[0x0][0xc38] ;  /* 0x00030e0000047ab9 */ /* 0x000fe40000000800 */
[----:B------:R-:W-:-:S04]  /*190a0*/  IMAD.U32 R16, RZ, RZ, UR4 ;  /* 0x00000004ff107e24 */ /* 0x000fc8000f8e00ff */
[----:B-1----:R-:W-:-:S04]  /*190b0*/  IMAD R5, R14, R16, RZ ;  /* 0x000000100e057224 */ /* 0x002fc800078e02ff */
[----:B------:R-:W-:-:S05]  /*190c0*/  IMAD.IADD R4, R4, 0x1, R5 ;  /* 0x0000000104047824 */ /* 0x000fca00078e0205 */
[----:B------:R-:W-:-:S13]  /*190d0*/  ISETP.GT.AND P6, PT, R4, R0, PT ;  /* 0x000000000400720c */ /* 0x000fda0003fc4270 */
[----:B------:R-:W-:Y:S05]  /*190e0*/  @P6 BRA `(.L_x_10642) ;  /* 0x00000000009c6947 */ /* 0x000fea0003800000 */
.L_x_10647:
[----:B------:R-:W1:Y:S01]  /*190f0*/  LDC R6, c[0x0][0xc3c] ;  /* 0x00030f00ff067b82 */ /* 0x000e620000000800 */
[----:B------:R-:W-:-:S05]  /*19100*/  VIADD R19, R19, 0x1f ;  /* 0x0000001f13137836 */ /* 0x000fca0000000000 */
[----:B-1----:R-:W-:-:S13]  /*19110*/  ISETP.GE.AND P6, PT, R19, R6, PT ;  /* 0x000000061300720c */ /* 0x002fda0003fc6270 */
[----:B------:R-:W-:Y:S05]  /*19120*/  @P6 BRA `(.L_x_10643) ;  /* 0x0000000400446947 */ /* 0x000fea0003800000 */
[----:B------:R-:W1:Y:S01]  /*19130*/  S2R R2, SR_TID.X ;  /* 0x0000000000027919 */ /* 0x000e620000002100 */
[----:B------:R-:W-:Y:S01]  /*19140*/  BSSY B0, `(.L_x_10644) ;  /* 0x0000009000007945 */ /* 0x000fe20003800000 */
[----:B-1----:R-:W-:-:S04]  /*19150*/  LOP3.LUT R2, R2, 0x1f, RZ, 0xc0, !PT ;  /* 0x0000001f02027812 */ /* 0x002fc800078ec0ff */
[----:B------:R-:W-:Y:S01]  /*19160*/  IADD3 R5, R19, R2, RZ ;  /* 0x0000000213057210 */ /* 0x000fe20007ffe0ff */
[----:B------:R-:W-:-:S03]  /*19170*/  IMAD.MOV.U32 R2, RZ, RZ, RZ ;  /* 0x000000ffff027224 */ /* 0x000fc600078e00ff */
[----:B------:R-:W-:-:S13]  /*19180*/  ISETP.GE.OR P6, PT, R5, R6, !P0 ;  /* 0x000000060500720c */ /* 0x000fda00047c6670 */
[----:B------:R-:W-:Y:S05]  /*19190*/  @P6 BRA `(.L_x_10645) ;  /* 0x00000000000c6947 */ /* 0x000fea0003800000 */
[----:B0-----:R-:W0:Y:S02]  /*191a0*/  LDC.64 R2, c[0x0][0xc80] ;  /* 0x00032000ff027b82 */ /* 0x001e240000000a00 */
[----:B0-----:R-:W-:-:S06]  /*191b0*/  IMAD.WIDE R2, R5, 0x4, R2 ;  /* 0x0000000405027825 */ /* 0x001fcc00078e0202 */
[----:B------:R1:W5:Y:S02]  /*191c0*/  LDG.E R2, desc[UR42][R2.64] ;  /* 0x0000002a02027981 */ /* 0x000364000c1e1900 */
.L_x_10645:
[----:B------:R-:W-:Y:S05]  /*191d0*/  BSYNC B0 ;  /* 0x0000000000007941 */ /* 0x000fea0003800000 */
.L_x_10644:
        /* <DEDUP_REMOVED lines=18> */
.L_x_10792:
[----:B------:R-:W-:Y:S02]  /*19300*/  ULDC UR4, c[0x0][0xc38] ;  /* 0x00030e0000047ab9 */ /* 0x000fe40000000800 */
[----:B------:R-:W-:-:S04]  /*19310*/  IMAD.U32 R16, RZ, RZ, UR4 ;  /* 0x00000004ff107e24 */ /* 0x000fc8000f8e00ff */
[----:B-1----:R-:W-:-:S05]  /*19320*/  IMAD R5, R14, R16, RZ ;  /* 0x000000100e057224 */ /* 0x002fca00078e02ff */
[----:B------:R-:W-:-:S04]  /*19330*/  IADD3 R4, R5, R4, RZ ;  /* 0x0000000405047210 */ /* 0x000fc80007ffe0ff */
[----:B------:R-:W-:-:S13]  /*19340*/  ISETP.GT.AND P6, PT, R4, R0, PT ;  /* 0x000000000400720c */ /* 0x000fda0003fc4270 */
[----:B------:R-:W-:Y:S05]  /*19350*/  @!P6 BRA `(.L_x_10647) ;  /* 0xfffffffc0064e947 */ /* 0x000fea000383ffff */
.L_x_10642:
[----:B------:R-:W-:Y:S01]  /*19360*/  IMAD.IADD R5, R4, 0x1, -R5 ;  /* 0x0000000104057824 */ /* 0x000fe200078e0a05 */
[----:B------:R-:W-:-:S03]  /*19370*/  UMOV UR4, 0xffffffff ;  /* 0xffffffff00047882 */ /* 0x000fc60000000000 */
[----:B------:R-:W-:-:S05]  /*19380*/  IMAD R7, R3, R16, R5 ;  /* 0x0000001003077224 */ /* 0x000fca00078e0205 */
[----:B------:R-:W-:Y:S01]  /*19390*/  ISETP.GT.AND P6, PT, R7, R0, PT ;  /* 0x000000000700720c */ /* 0x000fe20003fc4270 */
[----:B------:R-:W-:-:S12]  /*193a0*/  BRA.DIV UR4, `(.L_x_10648) ;  /* 0x00000042041c7947 */ /* 0x000fd8000b800000 */
[----:B------:R-:W-:-:S04]  /*193b0*/  VOTE.ANY R6, PT, !P6 ;  /* 0x0000000000067806 */ /* 0x000fc800070e0100 */
[----:B------:R-:W1:Y:S02]  /*193c0*/  POPC R4, R6 ;  /* 0x0000000600047309 */ /* 0x000e640000000000 */
[----:B-1---5:R1:W2:Y:S02]  /*193d0*/  SHFL.IDX PT, R17, R2, R4, 0x1f ;  /* 0x00001f0402117589 */ /* 0x0222a400000e0000 */
.L_x_10796:
[----:B------:R-:W-:Y:S01]  /*193e0*/  ISETP.NE.AND P0, PT, R6, RZ, PT ;  /* 0x000000ff0600720c */ /* 0x000fe20003f05270 */
[----:B------:R-:W-:-:S12]  /*193f0*/  IMAD.MOV.U32 R14, RZ, RZ, RZ ;  /* 0x000000ffff0e7224 */ /* 0x000fd800078e00ff */
[----:B------:R-:W-:Y:S05]  /*19400*/  @!P0 BRA `(.L_x_10649) ;  /* 0x0000000000108947 */ /* 0x000fea0003800000 */
[----:B------:R-:W-:Y:S01]  /*19410*/  UMOV UR4, 0xffffffff ;  /* 0xffffffff00047882 */ /* 0x000fe20000000000 */
[----:B------:R-:W-:Y:S02]  /*19420*/  VIADD R12, R4, 0xffffffff ;  /* 0xffffffff040c7836 */ /* 0x000fe40000000000 */
[----:B------:R-:W-:Y:S05]  /*19430*/  BRA.DIV UR4, `(.L_x_10650) ;  /* 0x0000004204407947 */ /* 0x000fea000b800000 */
[----:B------:R3:W4:Y:S02]  /*19440*/  SHFL.IDX PT, R14, R3, R12, 0x1f ;  /* 0x00001f0c030e7589 */ /* 0x00072400000e0000 */
.L_x_10649:
[----:B--2---:R-:W-:Y:S01]  /*19450*/  IABS R6, R17 ;  /* 0x0000001100067213 */ /* 0x004fe20000000000 */
[----:B----4-:R-:W-:Y:S02]  /*19460*/  IMAD R16, R14, R16, R5 ;  /* 0x000000100e107224 */ /* 0x010fe400078e0205 */
[----:B-1----:R-:W-:Y:S01]  /*19470*/  IMAD.MOV.U32 R2, RZ, RZ, RZ ;  /* 0x000000ffff027224 */ /* 0x002fe200078e00ff */
[----:B------:R-:W1:Y:S01]  /*19480*/  I2F.RP R7, R6 ;  /* 0x0000000600077306 */ /* 0x000e620000209400 */
[----:B------:R-:W-:Y:S02]  /*19490*/  IMAD.IADD R0, R0, 0x1, -R16 ;  /* 0x0000000100007824 */ /* 0x000fe400078e0a10 */
[----:B------:R-:W-:-:S05]  /*194a0*/  IMAD.IADD R19, R4, 0x1, R19 ;  /* 0x0000000104137824 */ /* 0x000fca00078e0213 */
[----:B-1----:R-:W0:Y:S02]  /*194b0*/  MUFU.RCP R7, R7 ;  /* 0x0000000700077308 */ /* 0x002e240000001000 */
[----:B0--3--:R-:W-:-:S06]  /*194c0*/  IADD3 R3, R7, 0xffffffe, RZ ;  /* 0x0ffffffe07037810 */ /* 0x009fcc0007ffe0ff */
[----:B------:R-:W0:Y:S02]  /*194d0*/  F2I.FTZ.U32.TRUNC.NTZ R3, R3 ;  /* 0x0000000300037305 */ /* 0x000e24000021f000 */
[----:B0-----:R-:W-:-:S04]  /*194e0*/  IMAD.MOV R5, RZ, RZ, -R3 ;  /* 0x000000ffff057224 */ /* 0x001fc800078e0a03 */
[----:B------:R-:W-:-:S04]  /*194f0*/  IMAD R5, R5, R6, RZ ;  /* 0x0000000605057224 */ /* 0x000fc800078e02ff */
[----:B------:R-:W-:Y:S01]  /*19500*/  IMAD.HI.U32 R2, R3, R5, R2 ;  /* 0x0000000503027227 */ /* 0x000fe200078e0002 */
[----:B------:R-:W-:Y:S02]  /*19510*/  IABS R5, R17 ;  /* 0x0000001100057213 */ /* 0x000fe40000000000 */
[----:B------:R-:W-:Y:S02]  /*19520*/  IABS R3, R0 ;  /* 0x0000000000037213 */ /* 0x000fe40000000000 */
[----:B------:R-:W-:-:S03]  /*19530*/  IADD3 R5, RZ, -R5, RZ ;  /* 0x80000005ff057210 */ /* 0x000fc60007ffe0ff */
        /* <DEDUP_REMOVED lines=16> */
.L_x_10643:
[----:B------:R-:W-:Y:S01]  /*19640*/  UMOV UR4, URZ ;  /* 0x0000003f00047c82 */ /* 0x000fe20008000000 */
[----:B------:R-:W-:Y:S01]  /*19650*/  UMOV UR5, URZ ;  /* 0x0000003f00057c82 */ /* 0x000fe20008000000 */
[----:B------:R-:W-:Y:S01]  /*19660*/  ULDC UR6, c[0x0][0xc3c] ;  /* 0x00030f0000067ab9 */ /* 0x000fe20000000800 */
[----:B------:R-:W-:Y:S01]  /*19670*/  MOV R16, R0 ;  /* 0x0000000000107202 */ /* 0x000fe20000000f00 */
[----:B-----5:R-:W-:Y:S02]  /*19680*/  IMAD.U32 R17, RZ, RZ, UR4 ;  /* 0x00000004ff117e24 */ /* 0x020fe4000f8e00ff */
[----:B------:R-:W-:Y:S02]  /*19690*/  IMAD.U32 R18, RZ, RZ, UR5 ;  /* 0x00000005ff127e24 */ /* 0x000fe4000f8e00ff */
[----:B------:R-:W-:-:S07]  /*196a0*/  IMAD.U32 R19, RZ, RZ, UR6 ;  /* 0x00000006ff137e24 */ /* 0x000fce000f8e00ff */
.L_x_10651:
        /* <DEDUP_REMOVED lines=10> */
.L_x_10640:
[----:B------:R-:W-:Y:S02]  /*19750*/  ULDC UR4, c[0x0][0xc3c] ;  /* 0x00030f0000047ab9 */ /* 0x000fe40000000800 */
[----:B---3--:R-:W-:-:S13]  /*19760*/  ISETP.GE.AND P0, PT, R19, UR4, PT ;  /* 0x0000000413007c0c */ /* 0x008fda000bf06270 */
[----:B------:R-:W-:Y:S05]  /*19770*/  @!P0 BRA `(.L_x_10652) ;  /* 0xffffffa400808947 */ /* 0x000fea000383ffff */
[----:B------:R-:W-:Y:S05]  /*19780*/  BSYNC B8 ;  /* 0x0000000000087941 */ /* 0x000fea0003800000 */
.L_x_10551:
[----:B0-----:R-:W3:Y:S01]  /*19790*/  LDL.LU R0, [R1+0x40] ;  /* 0x0000400001007983 */ /* 0x001ee20000300800 */
[----:B------:R-:W-:Y:S01]  /*197a0*/  BSSY B0, `(.L_x_10653) ;  /* 0x000000b000007945 */ /* 0x000fe20003800000 */
[----:B------:R-:W0:Y:S01]  /*197b0*/  S2R R5, SR_CgaCtaId ;  /* 0x0000000000057919 */ /* 0x000e220000008800 */
[----:B---3--:R-:W-:-:S04]  /*197c0*/  IADD3 R0, R0, 0x1, RZ ;  /* 0x0000000100007810 */ /* 0x008fc80007ffe0ff */
        /* <DEDUP_REMOVED lines=8> */
.L_x_10799:
[----:B------:R-:W-:Y:S05]  /*19850*/  BSYNC B0 ;  /* 0x0000000000007941 */ /* 0x000fea0003800000 */
.L_x_10653:
[----:B------:R-:W-:-:S03]  /*19860*/  UMOV UR4, 0xffffffff ;  /* 0xffffffff00047882 */ /* 0x000fc60000000000 */
[----:B------:R-:W-:Y:S05]  /*19870*/  BRA.DIV UR4, `(.L_x_10655) ;  /* 0x0000003e04687947 */ /* 0x000fea000b800000 */
[----:B0-----:R-:W0:Y:S02]  /*19880*/  S2R R0, SR_TID.X ;  /* 0x0000000000007919 */ /* 0x001e240000002100 */
[----:B0-----:R-:W-:-:S04]  /*19890*/  SHF.R.U32.HI R0, RZ, 0x5, R0 ;  /* 0x00000005ff007819 */ /* 0x001fc80000011600 */
[----:B------:R-:W-:-:S05]  /*198a0*/  LOP3.LUT R0, R0, 0x3, RZ, 0xc0, !PT ;  /* 0x0000000300007812 */ /* 0x000fca00078ec0ff */
[----:B------:R0:W3:Y:S02]  /*198b0*/  SHFL.IDX PT, R14, R0, RZ, 0x1f ;  /* 0x00001fff000e7589 */ /* 0x0000e400000e0000 */
.L_x_10802:
[----:B---3--:R-:W-:-:S13]  /*198c0*/  ISETP.NE.AND P0, PT, R14, RZ, PT ;  /* 0x000000ff0e00720c */ /* 0x008fda0003f05270 */
[----:B------:R-:W-:Y:S05]  /*198d0*/  @P0 BRA `(.L_x_10399) ;  /* 0x0000000000900947 */ /* 0x000fea0003800000 */
[----:B------:R-:W-:-:S03]  /*198e0*/  UMOV UR4, 0xffffffff ;  /* 0xffffffff00047882 */ /* 0x000fc60000000000 */
[----:B------:R-:W-:Y:S05]  /*198f0*/  BRA.DIV UR4, `(.L_x_10656) ;  /* 0x0000003e047c7947 */ /* 0x000fea000b800000 */
[----:B------:R-:W-:-:S13]  /*19900*/  ELECT P6, URZ, PT ;  /* 0x00000000003f782f */ /* 0x000fda00038c0000 */
.L_x_10805:
[----:B------:R-:W-:Y:S05]  /*19910*/  @!P6 BRA `(.L_x_10399) ;  /* 0x000000000080e947 */ /* 0x000fea0003800000 */
[----:B------:R-:W-:-:S06]  /*19920*/  ULOP3.LUT UR4, UR36, 0x2, URZ, 0xfc, !UPT ;  /* 0x0000000224047892 */ /* 0x000fcc000f8efc3f */
[----:B0-----:R-:W-:-:S05]  /*19930*/  IMAD.U32 R0, RZ, RZ, UR4 ;  /* 0x00000004ff007e24 */ /* 0x001fca000f8e00ff */
[----:B------:R-:W-:-:S13]  /*19940*/  ISETP.NE.AND P0, PT, R0, 0x3, PT ;  /* 0x000000030000780c */ /* 0x000fda0003f05270 */
[----:B------:R-:W-:Y:S05]  /*19950*/  @!P0 BRA `(.L_x_10657) ;  /* 0x0000000000048947 */ /* 0x000fea0003800000 */
[----:B------:R-:W-:Y:S01]  /*19960*/  BPT.TRAP 0x1 ;  /* 0x000000040000795c */ /* 0x000fe20000300000 */
.L_x_10657:
[----:B------:R-:W3:Y:S01]  /*19970*/  LDL R0, [R1] ;  /* 0x0000000001007983 */ /* 0x000ee20000100800 */
[C---:B------:R-:W-:Y:S01]  /*19980*/  IMAD R3, R26.reuse, 0x8, R5 ;  /* 0x000000081a037824 */ /* 0x040fe200078e0205 */
[----:B------:R-:W-:-:S04]  /*19990*/  IADD3 R26, R26, 0x1, RZ ;  /* 0x000000011a1a7810 */ /* 0x000fc80007ffe0ff */
[----:B------:R-:W-:Y:S02]  /*199a0*/  ISETP.NE.AND P2, PT, R26, 0x2, PT ;  /* 0x000000021a00780c */ /* 0x000fe40003f45270 */
[----:B---3--:R-:W-:Y:S02]  /*199b0*/  SHF.L.U32 R2, R0, 0x1f, RZ ;  /* 0x0000001f00027819 */ /* 0x008fe400000006ff */
[----:B------:R-:W-:Y:S02]  /*199c0*/  SEL R0, RZ, 0x1, P2 ;  /* 0x00000001ff007807 */ /* 0x000fe40001000000 */
[----:B------:R-:W0:Y:S02]  /*199d0*/  SYNCS.PHASECHK.TRANS64.TRYWAIT P1, [R3+URZ+0x2d840], R2 ;  /* 0x02d84002030075a7 */ /* 0x000e24000802017f */
[----:B0-----:R-:W-:Y:S05]  /*199e0*/  @!P1 BRA `(.L_x_10658) ;  /* 0x0000003c00609947 */ /* 0x001fea0003800000 */
.L_x_10806:
[----:B------:R-:W3:Y:S01]  /*199f0*/  LDL.LU R4, [R1] ;  /* 0x0000000001047983 */ /* 0x000ee20000300800 */
[----:B------:R-:W-:Y:S02]  /*19a00*/  SEL R26, R26, RZ, P2 ;  /* 0x000000ff1a1a7207 */ /* 0x000fe40001000000 */
[----:B---3--:R-:W-:Y:S01]  /*19a10*/  LOP3.LUT R0, R4, R0, RZ, 0x3c, !PT ;  /* 0x0000000004007212 */ /* 0x008fe200078e3cff */
[----:B------:R-:W-:Y:S06]  /*19a20*/  @!P0 BRA `(.L_x_10659) ;  /* 0x0000000000048947 */ /* 0x000fec0003800000 */
[----:B------:R-:W-:Y:S01]  /*19a30*/  BPT.TRAP 0x1 ;  /* 0x000000040000795c */ /* 0x000fe20000300000 */
.L_x_10659:
[----:B------:R-:W-:Y:S01]  /*19a40*/  IMAD R5, R26, 0x8, R5 ;  /* 0x000000081a057824 */ /* 0x000fe200078e0205 */
[----:B------:R-:W-:-:S04]  /*19a50*/  SHF.L.U32 R0, R0, 0x1f, RZ ;  /* 0x0000001f00007819 */ /* 0x000fc800000006ff */
[----:B------:R-:W3:Y:S02]  /*19a60*/  SYNCS.PHASECHK.TRANS64.TRYWAIT P1, [R5+URZ+0x2d840], R0 ;  /* 0x02d84000050075a7 */ /* 0x000ee4000802017f */
[----:B---3--:R-:W-:Y:S05]  /*19a70*/  @!P1 BRA `(.L_x_10660) ;  /* 0x0000003c00509947 */ /* 0x008fea0003800000 */
.L_x_10807:
[----:B------:R-:W-:Y:S05]  /*19a80*/  @!P0 BRA `(.L_x_10661) ;  /* 0x0000000000048947 */ /* 0x000fea0003800000 */
[----:B------:R-:W-:Y:S01]  /*19a90*/  BPT.TRAP 0x1 ;  /* 0x000000040000795c */ /* 0x000fe20000300000 */
.L_x_10661:
[----:B------:R-:W5:Y:S02]  /*19aa0*/  SYNCS.PHASECHK.TRANS64.TRYWAIT P1, [R3+URZ+0x2d860], R2 ;  /* 0x02d86002030075a7 */ /* 0x000f64000802017f */
[----:B-----5:R-:W-:Y:S05]  /*19ab0*/  @!P1 BRA `(.L_x_10662) ;  /* 0x0000003c00549947 */ /* 0x020fea0003800000 */
.L_x_10808:
[----:B------:R-:W-:Y:S05]  /*19ac0*/  @!P0 BRA `(.L_x_10663) ;  /* 0x0000000000048947 */ /* 0x000fea0003800000 */
[----:B------:R-:W-:Y:S01]  /*19ad0*/  BPT.TRAP 0x1 ;  /* 0x000000040000795c */ /* 0x000fe20000300000 */
.L_x_10663:
[----:B------:R0:W0:Y:S02]  /*19ae0*/  SYNCS.PHASECHK.TRANS64.TRYWAIT P0, [R5+URZ+0x2d860], R0 ;  /* 0x02d86000050075a7 */ /* 0x000024000800017f */
[----:B0-----:R-:W-:Y:S05]  /*19af0*/  @!P0 NANOSLEEP.SYNCS 0x989680 ;  /* 0x009896800000895d */ /* 0x001fea0003900000 */
[----:B------:R-:W0:Y:S02]  /*19b00*/  @!P0 SYNCS.PHASECHK.TRANS64 P0, [R5+URZ+0x2d860], R0 ;  /* 0x02d86000050085a7 */ /* 0x000e24000800007f */
[----:B0-----:R-:W-:Y:S05]  /*19b10*/  @!P0 BRA `(.L_x_10663) ;  /* 0xfffffffc00f08947 */ /* 0x001fea000383ffff */
.L_x_10399:
[----:B------:R-:W-:Y:S05]  /*19b20*/  BSYNC B9 ;  /* 0x0000000000097941 */ /* 0x000fea0003800000 */
.L_x_10396:
[----:B------:R-:W-:Y:S05]  /*19b30*/  EXIT ;  /* 0x000000000000794d */ /* 0x000fea0003800000 */
.L_x_10415:
[----:B0-----:R0:W1:Y:S02]  /*19b40*/  SYNCS.PHASECHK.TRANS64.TRYWAIT P4, [R60+URZ+0x2d890], R81 ;  /* 0x02d890513c0075a7 */ /* 0x001064000808017f */
[----:B-1----:R-:W-:Y:S05]  /*19b50*/  @!P4 NANOSLEEP.SYNCS 0x989680 ;  /* 0x009896800000c95d */ /* 0x002fea0003900000 */
[----:B------:R-:W1:Y:S02]  /*19b60*/  @!P4 SYNCS.PHASECHK.TRANS64 P4, [R60+URZ+0x2d890], R81 ;  /* 0x02d890513c00c5a7 */ /* 0x000e64000808007f */
[----:B-1----:R-:W-:Y:S05]  /*19b70*/  @!P4 BRA `(.L_x_10415) ;  /* 0xfffffffc00f0c947 */ /* 0x002fea000383ffff */
[----:B------:R-:W-:Y:S05]  /*19b80*/  BRA `(.L_x_10664) ;  /* 0xfffffe9400787947 */ /* 0x000fea000383ffff */
.L_x_10416:
        /* <DEDUP_REMOVED lines=8> */
.L_x_10666:
[----:B------:R-:W-:Y:S05]  /*19c10*/  BSYNC B1 ;  /* 0x0000000000017941 */ /* 0x000fea0003800000 */
.L_x_10665:
        /* <DEDUP_REMOVED lines=8> */
.L_x_10667:
[----:B------:R-:W-:Y:S01]  /*19ca0*/  IMAD.MOV.U32 R56, RZ, RZ, R14 ;  /* 0x000000ffff387224 */ /* 0x000fe200078e000e */
[----:B------:R-:W-:Y:S06]  /*19cb0*/  BRA `(.L_x_10668) ;  /* 0xfffffe9400407947 */ /* 0x000fec000383ffff */
.L_x_10444:
[----:B0-----:R0:W1:Y:S02]  /*19cc0*/  SYNCS.PHASECHK.TRANS64.TRYWAIT P4, [R60+URZ+0x2d890], R81 ;  /* 0x02d890513c0075a7 */ /* 0x001064000808017f */
[----:B-1----:R-:W-:Y:S05]  /*19cd0*/  @!P4 NANOSLEEP.SYNCS 0x989680 ;  /* 0x009896800000c95d */ /* 0x002fea0003900000 */
[----:B------:R-:W1:Y:S02]  /*19ce0*/  @!P4 SYNCS.PHASECHK.TRANS64 P4, [R60+URZ+0x2d890], R81 ;  /* 0x02d890513c00c5a7 */ /* 0x000e64000808007f */
[----:B-1----:R-:W-:Y:S05]  /*19cf0*/  @!P4 BRA `(.L_x_10444) ;  /* 0xfffffffc00f0c947 */ /* 0x002fea000383ffff */
[----:B------:R-:W-:Y:S05]  /*19d00*/  BRA `(.L_x_10669) ;  /* 0xfffffeac00fc7947 */ /* 0x000fea000383ffff */
.L_x_10445:
        /* <DEDUP_REMOVED lines=8> */
.L_x_10671:
[----:B------:R-:W-:Y:S05]  /*19d90*/  BSYNC B1 ;  /* 0x0000000000017941 */ /* 0x000fea0003800000 */
.L_x_10670:
        /* <DEDUP_REMOVED lines=8> */
.L_x_10672:
[----:B------:R-:W-:Y:S01]  /*19e20*/  IMAD.MOV.U32 R86, RZ, RZ, R14 ;  /* 0x000000ffff567224 */ /* 0x000fe200078e000e */
[----:B------:R-:W-:Y:S06]  /*19e30*/  BRA `(.L_x_10673) ;  /* 0xfffffeac00c47947 */ /* 0x000fec000383ffff */
.L_x_10458:
[----:B0-----:R0:W1:Y:S02]  /*19e40*/  SYNCS.PHASECHK.TRANS64.TRYWAIT P3, [R60+URZ+0x2d890], R81 ;  /* 0x02d890513c0075a7 */ /* 0x001064000806017f */
[----:B-1----:R-:W-:Y:S05]  /*19e50*/  @!P3 NANOSLEEP.SYNCS 0x989680 ;  /* 0x009896800000b95d */ /* 0x002fea0003900000 */
[----:B------:R-:W1:Y:S02]  /*19e60*/  @!P3 SYNCS.PHASECHK.TRANS64 P3, [R60+URZ+0x2d890], R81 ;  /* 0x02d890513c00b5a7 */ /* 0x000e64000806007f */
[----:B-1----:R-:W-:Y:S05]  /*19e70*/  @!P3 BRA `(.L_x_10458) ;  /* 0xfffffffc00f0b947 */ /* 0x002fea000383ffff */
[----:B------:R-:W-:Y:S05]  /*19e80*/  BRA `(.L_x_10674) ;  /* 0xfffffec400907947 */ /* 0x000fea000383ffff */
.L_x_10459:
[----:B------:R-:W-:Y:S01]  /*19e90*/  BSSY B1, `(.L_x_10675) ;  /* 0x0000007000017945 */ /* 0x000fe20003800000 */
[----:B------:R-:W-:Y:S01]  /*19ea0*/  IMAD.MOV.U32 R12, RZ, RZ, RZ ;  /* 0x000000ffff0c7224 */ /* 0x000fe200078e00ff */
[----:B------:R-:W-:Y:S01]  /*19eb0*/  MOV R15, 0xffffffff ;  /* 0xffffffff000f7802 */ /* 0x000fe20000000f00 */
[----:B------:R-:W-:-:S07]  /*19ec0*/  IMAD.MOV.U32 R11, RZ, RZ, 0x1e1f ;  /* 0x00001e1fff0b7424 */ /* 0x000fce00078e00ff */
[----:B0-----:R-:W-:Y:S05]  /*19ed0*/  WARPSYNC.COLLECTIVE R15, `(.L_x_10676) ;  /* 0x000000000f087348 */ /* 0x001fea0003c00000 */
[----:B------:R1:W2:Y:S02]  /*19ee0*/  SHFL.IDX P6, R14, R13, R12, R11 ;  /* 0x0000000c0d0e7389 */ /* 0x0002a400000c000b */
[----:B012---:R-:W-:Y:S01]  /*19ef0*/  ENDCOLLECTIVE ;  /* 0x000000000000791b */ /* 0x007fe20003800000 */
.L_x_10676:
[----:B------:R-:W-:Y:S05]  /*19f00*/  BSYNC B1 ;  /* 0x0000000000017941 */ /* 0x000fea0003800000 */
.L_x_10675:
        /* <DEDUP_REMOVED lines=8> */
.L_x_10677:
[----:B------:R-:W-:Y:S01]  /*19f90*/  IMAD.MOV.U32 R38, RZ, RZ, R14 ;  /* 0x000000ffff267224 */ /* 0x000fe200078e000e */
[----:B------:R-:W-:Y:S06]  /*19fa0*/  BRA `(.L_x_10678) ;  /* 0xfffffec400b47947 */ /* 0x000fec000383ffff */
.L_x_10463:
[----:B------:R0:W0:Y:S02]  /*19fb0*/  SYNCS.PHASECHK.TRANS64.TRYWAIT P2, [R60+URZ+0x2d8b0], R81 ;  /* 0x02d8b0513c0075a7 */ /* 0x000024000804017f */
[----:B0-----:R-:W-:Y:S05]  /*19fc0*/  @!P2 NANOSLEEP.SYNCS 0x989680 ;  /* 0x009896800000a95d */ /* 0x001fea0003900000 */
[----:B------:R-:W0:Y:S02]  /*19fd0*/  @!P2 SYNCS.PHASECHK.TRANS64 P2, [R60+URZ+0x2d8b0], R81 ;  /* 0x02d8b0513c00a5a7 */ /* 0x000e24000804007f */
[----:B0-----:R-:W-:Y:S05]  /*19fe0*/  @!P2 BRA `(.L_x_10463) ;  /* 0xfffffffc00f0a947 */ /* 0x001fea000383ffff */
[----:B------:R-:W-:Y:S05]  /*19ff0*/  BRA `(.L_x_10679) ;  /* 0xfffffec800907947 */ /* 0x000fea000383ffff */
.L_x_10469:
[----:B------:R-:W0:Y:S01]  /*1a000*/  S2R R4, SR_TID.X ;  /* 0x0000000000047919 */ /* 0x000e220000002100 */
[----:B------:R-:W-:Y:S01]  /*1a010*/  BSSY B0, `(.L_x_10680) ;  /* 0x000000c000007945 */ /* 0x000fe20003800000 */
[----:B------:R-:W-:Y:S02]  /*1a020*/  IMAD.MOV.U32 R12, RZ, RZ, RZ ;  /* 0x000000ffff0c7224 */ /* 0x000fe400078e00ff */
[----:B------:R-:W-:Y:S02]  /*1a030*/  IMAD.MOV.U32 R11, RZ, RZ, 0x1f ;  /* 0x0000001fff0b7424 */ /* 0x000fe400078e00ff */
[----:B------:R-:W-:Y:S02]  /*1a040*/  IMAD.MOV.U32 R15, RZ, RZ, -0x1 ;  /* 0xffffffffff0f7424 */ /* 0x000fe400078e00ff */
[----:B0-----:R-:W-:-:S05]  /*1a050*/  VIADD R5, R4, 0xffffff80 ;  /* 0xffffff8004057836 */ /* 0x001fca0000000000 */
[----:B------:R-:W-:-:S04]  /*1a060*/  SHF.R.S32.HI R4, RZ, 0x1f, R5 ;  /* 0x0000001fff047819 */ /* 0x000fc80000011405 */
[----:B------:R-:W-:-:S04]  /*1a070*/  LEA.HI R4, R4, R5, RZ, 0x7 ;  /* 0x0000000504047211 */ /* 0x000fc800078f38ff */
[----:B------:R-:W-:-:S04]  /*1a080*/  SHF.R.S32.HI R4, RZ, 0x7, R4 ;  /* 0x00000007ff047819 */ /* 0x000fc80000011404 */
[----:B------:R-:W-:-:S07]  /*1a090*/  MOV R13, R4 ;  /* 0x00000004000d7202 */ /* 0x000fce0000000f00 */
[----:B-----5:R-:W-:Y:S05]  /*1a0a0*/  WARPSYNC.COLLECTIVE R15, `(.L_x_10681) ;  /* 0x000000000f087348 */ /* 0x020fea0003c00000 */
[----:B------:R0:W1:Y:S02]  /*1a0b0*/  SHFL.IDX P6, R14, R13, R12, R11 ;  /* 0x0000000c0d0e7389 */ /* 0x00006400000c000b */
[----:B01---5:R-:W-:Y:S01]  /*1a0c0*/  ENDCOLLECTIVE ;  /* 0x000000000000791b */ /* 0x023fe20003800000 */
.L_x_10681:
[----:B------:R-:W-:Y:S05]  /*1a0d0*/  BSYNC B0 ;  /* 0x0000000000007941 */ /* 0x000fea0003800000 */
.L_x_10680:
[----:B------:R0:W-:Y:S01]  /*1a0e0*/  STL [R1+0x6c], R14 ;  /* 0x00006c0e01007387 */ /* 0x0001e20000100800 */
[----:B------:R-:W-:Y:S05]  /*1a0f0*/  BRA `(.L_x_10682) ;  /* 0xfffffed0004c7947 */ /* 0x000fea000383ffff */
.L_x_10480:
[----:B------:R-:W-:Y:S01]  /*1a100*/  BSSY B1, `(.L_x_10683) ;  /* 0x0000008000017945 */ /* 0x000fe20003800000 */
[----:B------:R-:W-:Y:S01]  /*1a110*/  MOV R13, R25 ;  /* 0x00000019000d7202 */ /* 0x000fe20000000f00 */
[----:B------:R-:W-:Y:S02]  /*1a120*/  IMAD.MOV.U32 R12, RZ, RZ, RZ ;  /* 0x000000ffff0c7224 */ /* 0x000fe400078e00ff */
[----:B------:R-:W-:Y:S02]  /*1a130*/  IMAD.MOV.U32 R11, RZ, RZ, 0x1e1f ;  /* 0x00001e1fff0b7424 */ /* 0x000fe400078e00ff */
[----:B------:R-:W-:-:S07]  /*1a140*/  IMAD.MOV.U32 R15, RZ, RZ, -0x1 ;  /* 0xffffffffff0f7424 */ /* 0x000fce00078e00ff */
[----:B0-----:R-:W-:Y:S05]  /*1a150*/  WARPSYNC.COLLECTIVE R15, `(.L_x_10684) ;  /* 0x000000000f087348 */ /* 0x001fea0003c00000 */
[----:B0-----:R0:W1:Y:S02]  /*1a160*/  SHFL.IDX P6, R14, R13, R12, R11 ;  /* 0x0000000c0d0e7389 */ /* 0x00106400000c000b */
[----:B01----:R-:W-:Y:S01]  /*1a170*/  ENDCOLLECTIVE ;  /* 0x000000000000791b */ /* 0x003fe20003800000 */
.L_x_10684:
[----:B------:R-:W-:Y:S05]  /*1a180*/  BSYNC B1 ;  /* 0x0000000000017941 */ /* 0x000fea0003800000 */
.L_x_10683:
        /* <DEDUP_REMOVED lines=8> */
.L_x_10685:
[----:B------:R-:W-:Y:S02]  /*1a210*/  IMAD.MOV.U32 R13, RZ, RZ, R27 ;  /* 0x000000ffff0d7224 */ /* 0x000fe400078e001b */
[----:B------:R-:W-:-:S07]  /*1a220*/  IMAD.MOV.U32 R0, RZ, RZ, R14 ;  /* 0x000000ffff007224 */ /* 0x000fce00078e000e */
[----:B------:R-:W-:Y:S05]  /*1a230*/  WARPSYNC.COLLECTIVE R15, `(.L_x_10686) ;  /* 0x000000000f087348 */ /* 0x000fea0003c00000 */
[----:B------:R0:W1:Y:S02]  /*1a240*/  SHFL.IDX P6, R14, R13, R12, R11 ;  /* 0x0000000c0d0e7389 */ /* 0x00006400000c000b */
[----:B01----:R-:W-:Y:S01]  /*1a250*/  ENDCOLLECTIVE ;  /* 0x000000000000791b */ /* 0x003fe20003800000 */
.L_x_10686:
[----:B------:R-:W-:Y:S01]  /*1a260*/  MOV R13, R26 ;  /* 0x0000001a000d7202 */ /* 0x000fe20000000f00 */
[----:B------:R-:W-:-:S07]  /*1a270*/  IMAD.MOV.U32 R5, RZ, RZ, R14 ;  /* 0x000000ffff057224 */ /* 0x000fce00078e000e */
[----:B------:R-:W-:Y:S05]  /*1a280*/  WARPSYNC.COLLECTIVE R15, `(.L_x_10687) ;  /* 0x000000000f087348 */ /* 0x000fea0003c00000 */
[----:B------:R0:W1:Y:S02]  /*1a290*/  SHFL.IDX P6, R14, R13, R12, R11 ;  /* 0x0000000c0d0e7389 */ /* 0x00006400000c000b */
[----:B01----:R-:W-:Y:S01]  /*1a2a0*/  ENDCOLLECTIVE ;  /* 0x000000000000791b */ /* 0x003fe20003800000 */
.L_x_10687:
[----:B------:R-:W-:Y:S01]  /*1a2b0*/  IMAD.MOV.U32 R4, RZ, RZ, R14 ;  /* 0x000000ffff047224 */ /* 0x000fe200078e000e */
[----:B------:R-:W-:Y:S06]  /*1a2c0*/  BRA `(.L_x_10688) ;  /* 0xfffffed400547947 */ /* 0x000fec000383ffff */
.L_x_10484:
[----:B0-----:R0:W1:Y:S02]  /*1a2d0*/  SYNCS.PHASECHK.TRANS64.TRYWAIT P0, [R2+URZ+0x2d800], R3 ;  /* 0x02d80003020075a7 */ /* 0x001064000800017f */
[----:B-1----:R-:W-:Y:S05]  /*1a2e0*/  @!P0 NANOSLEEP.SYNCS 0x989680 ;  /* 0x009896800000895d */ /* 0x002fea0003900000 */
[----:B------:R-:W1:Y:S02]  /*1a2f0*/  @!P0 SYNCS.PHASECHK.TRANS64 P0, [R2+URZ+0x2d800], R3 ;  /* 0x02d80003020085a7 */ /* 0x000e64000800007f */
[----:B-1----:R-:W-:Y:S05]  /*1a300*/  @!P0 BRA `(.L_x_10484) ;  /* 0xfffffffc00f08947 */ /* 0x002fea000383ffff */
[----:B------:R-:W-:Y:S05]  /*1a310*/  BRA `(.L_x_10689) ;  /* 0xfffffedc00787947 */ /* 0x000fea000383ffff */
.L_x_10496:
[----:B------:R-:W-:Y:S01]  /*1a320*/  BSSY B1, `(.L_x_10690) ;  /* 0x0000008000017945 */ /* 0x000fe20003800000 */
[----:B------:R-:W-:Y:S01]  /*1a330*/  IMAD.MOV.U32 R13, RZ, RZ, R25 ;  /* 0x000000ffff0d7224 */ /* 0x000fe200078e0019 */
[----:B------:R-:W-:Y:S01]  /*1a340*/  MOV R11, 0x1e1f ;  /* 0x00001e1f000b7802 */ /* 0x000fe20000000f00 */
[----:B------:R-:W-:Y:S02]  /*1a350*/  IMAD.MOV.U32 R12, RZ, RZ, RZ ;  /* 0x000000ffff0c7224 */ /* 0x000fe400078e00ff */
[----:B------:R-:W-:-:S07]  /*1a360*/  IMAD.MOV.U32 R15, RZ, RZ, -0x1 ;  /* 0xffffffffff0f7424 */ /* 0x000fce00078e00ff */
[----:B0-----:R-:W-:Y:S05]  /*1a370*/  WARPSYNC.COLLECTIVE R15, `(.L_x_10691) ;  /* 0x000000000f087348 */ /* 0x001fea0003c00000 */
[----:B0-----:R0:W1:Y:S02]  /*1a380*/  SHFL.IDX P6, R14, R13, R12, R11 ;  /* 0x0000000c0d0e7389 */ /* 0x00106400000c000b */
[----:B01----:R-:W-:Y:S01]  /*1a390*/  ENDCOLLECTIVE ;  /* 0x000000000000791b */ /* 0x003fe20003800000 */
.L_x_10691:
[----:B------:R-:W-:Y:S05]  /*1a3a0*/  BSYNC B1 ;  /* 0x0000000000017941 */ /* 0x000fea0003800000 */
.L_x_10690:
        /* <DEDUP_REMOVED lines=8> */
.L_x_10692:
[----:B------:R-:W-:Y:S01]  /*1a430*/  MOV R13, R27 ;  /* 0x0000001b000d7202 */ /* 0x000fe20000000f00 */
[----:B------:R-:W-:-:S07]  /*1a440*/  IMAD.MOV.U32 R0, RZ, RZ, R14 ;  /* 0x000000ffff007224 */ /* 0x000fce00078e000e */
[----:B------:R-:W-:Y:S05]  /*1a450*/  WARPSYNC.COLLECTIVE R15, `(.L_x_10693) ;  /* 0x000000000f087348 */ /* 0x000fea0003c00000 */
[----:B------:R0:W1:Y:S02]  /*1a460*/  SHFL.IDX P6, R14, R13, R12, R11 ;  /* 0x0000000c0d0e7389 */ /* 0x00006400000c000b */
[----:B01----:R-:W-:Y:S01]  /*1a470*/  ENDCOLLECTIVE ;  /* 0x000000000000791b */ /* 0x003fe20003800000 */
.L_x_10693:
[----:B------:R-:W-:Y:S02]  /*1a480*/  IMAD.MOV.U32 R13, RZ, RZ, R26 ;  /* 0x000000ffff0d7224 */ /* 0x000fe400078e001a */
[----:B------:R-:W-:-:S07]  /*1a490*/  IMAD.MOV.U32 R21, RZ, RZ, R14 ;  /* 0x000000ffff157224 */ /* 0x000fce00078e000e */
[----:B------:R-:W-:Y:S05]  /*1a4a0*/  WARPSYNC.COLLECTIVE R15, `(.L_x_10694) ;  /* 0x000000000f087348 */ /* 0x000fea0003c00000 */
[----:B------:R0:W1:Y:S02]  /*1a4b0*/  SHFL.IDX P6, R14, R13, R12, R11 ;  /* 0x0000000c0d0e7389 */ /* 0x00006400000c000b */
[----:B01----:R-:W-:Y:S01]  /*1a4c0*/  ENDCOLLECTIVE ;  /* 0x000000000000791b */ /* 0x003fe20003800000 */
.L_x_10694:
[----:B------:R-:W-:Y:S01]  /*1a4d0*/  IMAD.MOV.U32 R20, RZ, RZ, R14 ;  /* 0x000000ffff147224 */ /* 0x000fe200078e000e */
[----:B------:R-:W-:Y:S06]  /*1a4e0*/  BRA `(.L_x_10695) ;  /* 0xfffffeec00a47947 */ /* 0x000fec000383ffff */
.L_x_10500:
[----:B0-----:R0:W1:Y:S02]  /*1a4f0*/  SYNCS.PHASECHK.TRANS64.TRYWAIT P0, [R2+URZ+0x2d800], R3 ;  /* 0x02d80003020075a7 */ /* 0x001064000800017f */
[----:B-1----:R-:W-:Y:S05]  /*1a500*/  @!P0 NANOSLEEP.SYNCS 0x989680 ;  /* 0x009896800000895d */ /* 0x002fea0003900000 */
[----:B------:R-:W1:Y:S02]  /*1a510*/  @!P0 SYNCS.PHASECHK.TRANS64 P0, [R2+URZ+0x2d800], R3 ;  /* 0x02d80003020085a7 */ /* 0x000e64000800007f */
[----:B-1----:R-:W-:Y:S05]  /*1a520*/  @!P0 BRA `(.L_x_10500) ;  /* 0xfffffffc00f08947 */ /* 0x002fea000383ffff */
[----:B------:R-:W-:Y:S05]  /*1a530*/  BRA `(.L_x_10696) ;  /* 0xfffffef400347947 */ /* 0x000fea000383ffff */
.L_x_10508:
[----:B-1----:R1:W3:Y:S02]  /*1a540*/  SYNCS.PHASECHK.TRANS64.TRYWAIT P1, [R0+URZ+0x2d830], R5 ;  /* 0x02d83005000075a7 */ /* 0x0022e4000802017f */
[----:B---3--:R-:W-:Y:S05]  /*1a550*/  @!P1 NANOSLEEP.SYNCS 0x989680 ;  /* 0x009896800000995d */ /* 0x008fea0003900000 */
[----:B------:R-:W3:Y:S02]  /*1a560*/  @!P1 SYNCS.PHASECHK.TRANS64 P1, [R0+URZ+0x2d830], R5 ;  /* 0x02d83005000095a7 */ /* 0x000ee4000802007f */
[----:B---3--:R-:W-:Y:S05]  /*1a570*/  @!P1 BRA `(.L_x_10508) ;  /* 0xfffffffc00f09947 */ /* 0x008fea000383ffff */
[----:B------:R-:W-:Y:S05]  /*1a580*/  BRA `(.L_x_10507) ;  /* 0xffffff0800607947 */ /* 0x000fea000383ffff */
.L_x_10515:
[----:B-1----:R1:W2:Y:S02]  /*1a590*/  SYNCS.PHASECHK.TRANS64.TRYWAIT P2, [R9+URZ+0x2d830], R6 ;  /* 0x02d83006090075a7 */ /* 0x0022a4000804017f */
[----:B--2---:R-:W-:Y:S05]  /*1a5a0*/  @!P2 NANOSLEEP.SYNCS 0x989680 ;  /* 0x009896800000a95d */ /* 0x004fea0003900000 */
[----:B------:R-:W2:Y:S02]  /*1a5b0*/  @!P2 SYNCS.PHASECHK.TRANS64 P2, [R9+URZ+0x2d830], R6 ;  /* 0x02d830060900a5a7 */ /* 0x000ea4000804007f */
[----:B--2---:R-:W-:Y:S05]  /*1a5c0*/  @!P2 BRA `(.L_x_10515) ;  /* 0xfffffffc00f0a947 */ /* 0x004fea000383ffff */
[----:B------:R-:W-:Y:S05]  /*1a5d0*/  BRA `(.L_x_10514) ;  /* 0xffffff3400a07947 */ /* 0x000fea000383ffff */
.L_x_10519:
[----:B-1----:R1:W2:Y:S02]  /*1a5e0*/  SYNCS.PHASECHK.TRANS64.TRYWAIT P1, [R9+URZ+0x2d850], R6 ;  /* 0x02d85006090075a7 */ /* 0x0022a4000802017f */
[----:B--2---:R-:W-:Y:S05]  /*1a5f0*/  @!P1 NANOSLEEP.SYNCS 0x989680 ;  /* 0x009896800000995d */ /* 0x004fea0003900000 */
[----:B------:R-:W2:Y:S02]  /*1a600*/  @!P1 SYNCS.PHASECHK.TRANS64 P1, [R9+URZ+0x2d850], R6 ;  /* 0x02d85006090095a7 */ /* 0x000ea4000802007f */
[----:B--2---:R-:W-:Y:S05]  /*1a610*/  @!P1 BRA `(.L_x_10519) ;  /* 0xfffffffc00f09947 */ /* 0x004fea000383ffff */
[----:B------:R-:W-:Y:S05]  /*1a620*/  BRA `(.L_x_10516) ;  /* 0xffffff3800c87947 */ /* 0x000fea000383ffff */
.L_x_10526:
[----:B-1----:R1:W2:Y:S02]  /*1a630*/  SYNCS.PHASECHK.TRANS64.TRYWAIT P1, [R5+URZ+0x2d850], R0 ;  /* 0x02d85000050075a7 */ /* 0x0022a4000802017f */
[----:B--2---:R-:W-:Y:S05]  /*1a640*/  @!P1 NANOSLEEP.SYNCS 0x989680 ;  /* 0x009896800000995d */ /* 0x004fea0003900000 */
[----:B------:R-:W2:Y:S02]  /*1a650*/  @!P1 SYNCS.PHASECHK.TRANS64 P1, [R5+URZ+0x2d850], R0 ;  /* 0x02d85000050095a7 */ /* 0x000ea4000802007f */
[----:B--2---:R-:W-:Y:S05]  /*1a660*/  @!P1 BRA `(.L_x_10526) ;  /* 0xfffffffc00f09947 */ /* 0x004fea000383ffff */
[----:B------:R-:W-:Y:S05]  /*1a670*/  BRA `(.L_x_10525) ;  /* 0xffffff6000c07947 */ /* 0x000fea000383ffff */
.L_x_10537:
[----:B------:R-:W-:Y:S01]  /*1a680*/  MOV R13, R4 ;  /* 0x00000004000d7202 */ /* 0x000fe20000000f00 */
[----:B------:R-:W-:Y:S02]  /*1a690*/  IMAD.MOV.U32 R12, RZ, RZ, RZ ;  /* 0x000000ffff0c7224 */ /* 0x000fe400078e00ff */
[----:B------:R-:W-:Y:S02]  /*1a6a0*/  IMAD.MOV.U32 R11, RZ, RZ, 0x1c1f ;  /* 0x00001c1fff0b7424 */ /* 0x000fe400078e00ff */
[----:B------:R-:W-:-:S07]  /*1a6b0*/  IMAD.MOV.U32 R15, RZ, RZ, -0x1 ;  /* 0xffffffffff0f7424 */ /* 0x000fce00078e00ff */
[----:B------:R-:W-:Y:S05]  /*1a6c0*/  WARPSYNC.COLLECTIVE R15, `(.L_x_10697) ;  /* 0x000000000f087348 */ /* 0x000fea0003c00000 */
[----:B------:R0:W1:Y:S02]  /*1a6d0*/  SHFL.IDX P6, R14, R13, R12, R11 ;  /* 0x0000000c0d0e7389 */ /* 0x00006400000c000b */
[----:B01----:R-:W-:Y:S01]  /*1a6e0*/  ENDCOLLECTIVE ;  /* 0x000000000000791b */ /* 0x003fe20003800000 */
.L_x_10697:
[----:B------:R-:W-:Y:S01]  /*1a6f0*/  IMAD.MOV.U32 R13, RZ, RZ, R0 ;  /* 0x000000ffff0d7224 */ /* 0x000fe200078e0000 */
[----:B------:R-:W-:-:S07]  /*1a700*/  MOV R3, R14 ;  /* 0x0000000e00037202 */ /* 0x000fce0000000f00 */
[----:B------:R-:W-:Y:S05]  /*1a710*/  WARPSYNC.COLLECTIVE R15, `(.L_x_10698) ;  /* 0x000000000f087348 */ /* 0x000fea0003c00000 */
[----:B------:R0:W1:Y:S02]  /*1a720*/  SHFL.IDX P6, R14, R13, R12, R11 ;  /* 0x0000000c0d0e7389 */ /* 0x00006400000c000b */
[----:B01----:R-:W-:Y:S01]  /*1a730*/  ENDCOLLECTIVE ;  /* 0x000000000000791b */ /* 0x003fe20003800000 */
.L_x_10698:
[----:B------:R-:W-:Y:S05]  /*1a740*/  BRA `(.L_x_10699) ;  /* 0xffffff8400fc7947 */ /* 0x000fea000383ffff */
.L_x_10540:
[----:B------:R-:W-:Y:S01]  /*1a750*/  BSSY B1, `(.L_x_10700) ;  /* 0x0000008000017945 */ /* 0x000fe20003800000 */
[----:B---3--:R-:W-:Y:S01]  /*1a760*/  IMAD.MOV.U32 R13, RZ, RZ, R4 ;  /* 0x000000ffff0d7224 */ /* 0x008fe200078e0004 */
[----:B------:R-:W-:Y:S01]  /*1a770*/  MOV R11, 0x1c1f ;  /* 0x00001c1f000b7802 */ /* 0x000fe20000000f00 */
[----:B------:R-:W-:Y:S02]  /*1a780*/  IMAD.MOV.U32 R12, RZ, RZ, 0x1 ;  /* 0x00000001ff0c7424 */ /* 0x000fe400078e00ff */
[----:B------:R-:W-:-:S07]  /*1a790*/  IMAD.MOV.U32 R15, RZ, RZ, -0x1 ;  /* 0xffffffffff0f7424 */ /* 0x000fce00078e00ff */
[----:B012---:R-:W-:Y:S05]  /*1a7a0*/  WARPSYNC.COLLECTIVE R15, `(.L_x_10701) ;  /* 0x000000000f087348 */ /* 0x007fea0003c00000 */
[----:B--2---:R2:W3:Y:S02]  /*1a7b0*/  SHFL.IDX P6, R14, R13, R12, R11 ;  /* 0x0000000c0d0e7389 */ /* 0x0044e400000c000b */
[----:B0123--:R-:W-:Y:S01]  /*1a7c0*/  ENDCOLLECTIVE ;  /* 0x000000000000791b */ /* 0x00ffe20003800000 */
.L_x_10701:
[----:B------:R-:W-:Y:S05]  /*1a7d0*/  BSYNC B1 ;  /* 0x0000000000017941 */ /* 0x000fea0003800000 */
.L_x_10700:
        /* <DEDUP_REMOVED lines=8> */
.L_x_10702:
[----:B------:R-:W-:Y:S05]  /*1a860*/  BRA `(.L_x_10703) ;  /* 0xffffff8800107947 */ /* 0x000fea000383ffff */
.L_x_10557:
        /* <DEDUP_REMOVED lines=8> */
[----:B------:R-:W-:Y:S05]  /*1a8f0*/  WARPSYNC.COLLECTIVE R15, `(.L_x_10705) ;  /* 0x000000000f087348 */ /* 0x000fea0003c00000 */
[----:B------:R0:W1:Y:S02]  /*1a900*/  SHFL.IDX P6, R14, R13, R12, R11 ;  /* 0x0000000c0d0e7389 */ /* 0x00006400000c000b */
[----:B01----:R-:W-:Y:S01]  /*1a910*/  ENDCOLLECTIVE ;  /* 0x000000000000791b */ /* 0x003fe20003800000 */
.L_x_10705:
[----:B------:R-:W-:Y:S05]  /*1a920*/  BSYNC B1 ;  /* 0x0000000000017941 */ /* 0x000fea0003800000 */
.L_x_10704:
[----:B------:R-:W-:Y:S05]  /*1a930*/  BRA `(.L_x_10706) ;  /* 0xffffff9800bc7947 */ /* 0x000fea000383ffff */
.L_x_10559:
[----:B------:R-:W-:Y:S01]  /*1a940*/  BSSY B1, `(.L_x_10707) ;  /* 0x0000006000017945 */ /* 0x000fe20003800000 */
[----:B------:R-:W-:-:S07]  /*1a950*/  IMAD.MOV.U32 R15, RZ, RZ, -0x1 ;  /* 0xffffffffff0f7424 */ /* 0x000fce00078e00ff */
[----:B0-----:R-:W-:Y:S05]  /*1a960*/  WARPSYNC.COLLECTIVE R15, `(.L_x_10708) ;  /* 0x000000000f0c7348 */ /* 0x001fea0003c00000 */
[----:B------:R-:W-:Y:S02]  /*1a970*/  ELECT P6, UR62, PT ;  /* 0x00000000003e782f */ /* 0x000fe400038c0000 */
[----:B------:R-:W-:Y:S01]  /*1a980*/  MOV R14, UR62 ;  /* 0x0000003e000e7c02 */ /* 0x000fe20008000f00 */
[----:B0-----:R-:W-:Y:S10]  /*1a990*/  ENDCOLLECTIVE ;  /* 0x000000000000791b */ /* 0x001ff40003800000 */
.L_x_10708:
[----:B------:R-:W-:Y:S05]  /*1a9a0*/  BSYNC B1 ;  /* 0x0000000000017941 */ /* 0x000fea0003800000 */
.L_x_10707:
[----:B------:R-:W-:Y:S05]  /*1a9b0*/  BRA `(.L_x_10558) ;  /* 0xffffff9800b47947 */ /* 0x000fea000383ffff */
.L_x_10561:
[----:B0-----:R0:W1:Y:S02]  /*1a9c0*/  SYNCS.PHASECHK.TRANS64.TRYWAIT P0, [R22+URZ+0x2d820], R5 ;  /* 0x02d82005160075a7 */ /* 0x001064000800017f */
[----:B-1----:R-:W-:Y:S05]  /*1a9d0*/  @!P0 NANOSLEEP.SYNCS 0x989680 ;  /* 0x009896800000895d */ /* 0x002fea0003900000 */
[----:B------:R-:W1:Y:S02]  /*1a9e0*/  @!P0 SYNCS.PHASECHK.TRANS64 P0, [R22+URZ+0x2d820], R5 ;  /* 0x02d82005160085a7 */ /* 0x000e64000800007f */
[----:B-1----:R-:W-:Y:S05]  /*1a9f0*/  @!P0 BRA `(.L_x_10561) ;  /* 0xfffffffc00f08947 */ /* 0x002fea000383ffff */
[----:B------:R-:W-:Y:S05]  /*1aa00*/  BRA `(.L_x_10709) ;  /* 0xffffff9800c47947 */ /* 0x000fea000383ffff */
.L_x_10565:
[----:B-1----:R1:W2:Y:S02]  /*1aa10*/  SYNCS.PHASECHK.TRANS64.TRYWAIT P0, [R8+URZ+0x2d8a0], R10 ;  /* 0x02d8a00a080075a7 */ /* 0x0022a4000800017f */
[----:B--2---:R-:W-:Y:S05]  /*1aa20*/  @!P0 NANOSLEEP.SYNCS 0x989680 ;  /* 0x009896800000895d */ /* 0x004fea0003900000 */
[----:B------:R-:W2:Y:S02]  /*1aa30*/  @!P0 SYNCS.PHASECHK.TRANS64 P0, [R8+URZ+0x2d8a0], R10 ;  /* 0x02d8a00a080085a7 */ /* 0x000ea4000800007f */
[----:B--2---:R-:W-:Y:S05]  /*1aa40*/  @!P0 BRA `(.L_x_10565) ;  /* 0xfffffffc00f08947 */ /* 0x004fea000383ffff */
[----:B------:R-:W-:Y:S05]  /*1aa50*/  BRA `(.L_x_10710) ;  /* 0xffffff9800e07947 */ /* 0x000fea000383ffff */
.L_x_10572:
[----:B0-----:R0:W2:Y:S02]  /*1aa60*/  SYNCS.PHASECHK.TRANS64.TRYWAIT P0, [R8+URZ+0x2d8c0], R10 ;  /* 0x02d8c00a080075a7 */ /* 0x0010a4000800017f */
[----:B--2---:R-:W-:Y:S05]  /*1aa70*/  @!P0 NANOSLEEP.SYNCS 0x989680 ;  /* 0x009896800000895d */ /* 0x004fea0003900000 */
[----:B------:R-:W2:Y:S02]  /*1aa80*/  @!P0 SYNCS.PHASECHK.TRANS64 P0, [R8+URZ+0x2d8c0], R10 ;  /* 0x02d8c00a080085a7 */ /* 0x000ea4000800007f */
[----:B--2---:R-:W-:Y:S05]  /*1aa90*/  @!P0 BRA `(.L_x_10572) ;  /* 0xfffffffc00f08947 */ /* 0x004fea000383ffff */
[----:B------:R-:W-:Y:S05]  /*1aaa0*/  BRA `(.L_x_10711) ;  /* 0xffffff9c00dc7947 */ /* 0x000fea000383ffff */
.L_x_10581:
[----:B0-----:R0:W1:Y:S02]  /*1aab0*/  SYNCS.PHASECHK.TRANS64.TRYWAIT P1, [R8+URZ+0x2d8a0], R7 ;  /* 0x02d8a007080075a7 */ /* 0x001064000802017f */
[----:B-1----:R-:W-:Y:S05]  /*1aac0*/  @!P1 NANOSLEEP.SYNCS 0x989680 ;  /* 0x009896800000995d */ /* 0x002fea0003900000 */
[----:B------:R-:W1:Y:S02]  /*1aad0*/  @!P1 SYNCS.PHASECHK.TRANS64 P1, [R8+URZ+0x2d8a0], R7 ;  /* 0x02d8a007080095a7 */ /* 0x000e64000802007f */
[----:B-1----:R-:W-:Y:S05]  /*1aae0*/  @!P1 BRA `(.L_x_10581) ;  /* 0xfffffffc00f09947 */ /* 0x002fea000383ffff */
[----:B------:R-:W-:Y:S05]  /*1aaf0*/  BRA `(.L_x_10712) ;  /* 0xffffffa4001c7947 */ /* 0x000fea000383ffff */
.L_x_10588:
[----:B-1----:R1:W2:Y:S02]  /*1ab00*/  SYNCS.PHASECHK.TRANS64.TRYWAIT P1, [R8+URZ+0x2d8c0], R7 ;  /* 0x02d8c007080075a7 */ /* 0x0022a4000802017f */
[----:B--2---:R-:W-:Y:S05]  /*1ab10*/  @!P1 NANOSLEEP.SYNCS 0x989680 ;  /* 0x009896800000995d */ /* 0x004fea0003900000 */
[----:B------:R-:W2:Y:S02]  /*1ab20*/  @!P1 SYNCS.PHASECHK.TRANS64 P1, [R8+URZ+0x2d8c0], R7 ;  /* 0x02d8c007080095a7 */ /* 0x000ea4000802007f */
[----:B--2---:R-:W-:Y:S05]  /*1ab30*/  @!P1 BRA `(.L_x_10588) ;  /* 0xfffffffc00f09947 */ /* 0x004fea000383ffff */
[----:B------:R-:W-:Y:S05]  /*1ab40*/  BRA `(.L_x_10713) ;  /* 0xffffffa800147947 */ /* 0x000fea000383ffff */
.L_x_10603:
[----:B------:R-:W0:Y:S01]  /*1ab50*/  S2R R20, SR_TID.X ;  /* 0x0000000000147919 */ /* 0x000e220000002100 */
[----:B------:R-:W-:Y:S01]  /*1ab60*/  BSSY B0, `(.L_x_10714) ;  /* 0x000000a000007945 */ /* 0x000fe20003800000 */
[----:B------:R-:W-:Y:S02]  /*1ab70*/  IMAD.MOV.U32 R12, RZ, RZ, RZ ;  /* 0x000000ffff0c7224 */ /* 0x000fe400078e00ff */
[----:B------:R-:W-:Y:S01]  /*1ab80*/  IMAD.MOV.U32 R15, RZ, RZ, -0x1 ;  /* 0xffffffffff0f7424 */ /* 0x000fe200078e00ff */
[----:B0-----:R-:W-:-:S04]  /*1ab90*/  SHF.R.U32.HI R11, RZ, 0x5, R20 ;  /* 0x00000005ff0b7819 */ /* 0x001fc80000011614 */
[----:B------:R-:W-:-:S04]  /*1aba0*/  LOP3.LUT R11, R11, 0x3, RZ, 0xc0, !PT ;  /* 0x000000030b0b7812 */ /* 0x000fc800078ec0ff */
[----:B------:R-:W-:Y:S01]  /*1abb0*/  MOV R13, R11 ;  /* 0x0000000b000d7202 */ /* 0x000fe20000000f00 */
[----:B------:R-:W-:-:S07]  /*1abc0*/  IMAD.MOV.U32 R11, RZ, RZ, 0x1f ;  /* 0x0000001fff0b7424 */ /* 0x000fce00078e00ff */
[----:B-----5:R-:W-:Y:S05]  /*1abd0*/  WARPSYNC.COLLECTIVE R15, `(.L_x_10715) ;  /* 0x000000000f087348 */ /* 0x020fea0003c00000 */
[----:B------:R0:W1:Y:S02]  /*1abe0*/  SHFL.IDX P6, R14, R13, R12, R11 ;  /* 0x0000000c0d0e7389 */ /* 0x00006400000c000b */
[----:B01---5:R-:W-:Y:S01]  /*1abf0*/  ENDCOLLECTIVE ;  /* 0x000000000000791b */ /* 0x023fe20003800000 */
.L_x_10715:
[----:B------:R-:W-:Y:S05]  /*1ac00*/  BSYNC B0 ;  /* 0x0000000000007941 */ /* 0x000fea0003800000 */
.L_x_10714:
[----:B------:R-:W-:Y:S05]  /*1ac10*/  BRA `(.L_x_10716) ;  /* 0xffffffb400487947 */ /* 0x000fea000383ffff */
.L_x_10606:
[----:B-1----:R1:W2:Y:S02]  /*1ac20*/  SYNCS.PHASECHK.TRANS64.TRYWAIT P0, [R0+URZ+0x2d840], R5 ;  /* 0x02d84005000075a7 */ /* 0x0022a4000800017f */
[----:B--2---:R-:W-:Y:S05]  /*1ac30*/  @!P0 NANOSLEEP.SYNCS 0x989680 ;  /* 0x009896800000895d */ /* 0x004fea0003900000 */
[----:B------:R-:W2:Y:S02]  /*1ac40*/  @!P0 SYNCS.PHASECHK.TRANS64 P0, [R0+URZ+0x2d840], R5 ;  /* 0x02d84005000085a7 */ /* 0x000ea4000800007f */
[----:B--2---:R-:W-:Y:S05]  /*1ac50*/  @!P0 BRA `(.L_x_10606) ;  /* 0xfffffffc00f08947 */ /* 0x004fea000383ffff */
[----:B------:R-:W-:Y:S05]  /*1ac60*/  BRA `(.L_x_10717) ;  /* 0xffffffb400ac7947 */ /* 0x000fea000383ffff */
.L_x_10607:
        /* <DEDUP_REMOVED lines=8> */
.L_x_10719:
[----:B------:R-:W-:Y:S05]  /*1acf0*/  BSYNC B0 ;  /* 0x0000000000007941 */ /* 0x000fea0003800000 */
.L_x_10718:
        /* <DEDUP_REMOVED lines=8> */
.L_x_10720:
[----:B------:R-:W-:Y:S01]  /*1ad80*/  MOV R13, R7 ;  /* 0x00000007000d7202 */ /* 0x000fe20000000f00 */
[----:B------:R-:W-:Y:S02]  /*1ad90*/  IMAD.MOV.U32 R12, RZ, RZ, 0x1 ;  /* 0x00000001ff0c7424 */ /* 0x000fe400078e00ff */
[----:B------:R-:W-:-:S07]  /*1ada0*/  IMAD.MOV.U32 R4, RZ, RZ, R14 ;  /* 0x000000ffff047224 */ /* 0x000fce00078e000e */
[----:B------:R-:W-:Y:S05]  /*1adb0*/  WARPSYNC.COLLECTIVE R15, `(.L_x_10721) ;  /* 0x000000000f087348 */ /* 0x000fea0003c00000 */
[----:B------:R0:W1:Y:S02]  /*1adc0*/  SHFL.IDX P6, R14, R13, R12, R11 ;  /* 0x0000000c0d0e7389 */ /* 0x00006400000c000b */
[----:B01----:R-:W-:Y:S01]  /*1add0*/  ENDCOLLECTIVE ;  /* 0x000000000000791b */ /* 0x003fe20003800000 */
.L_x_10721:
[----:B------:R-:W-:-:S05]  /*1ade0*/  @P0 LEA R5, P1, R9, R4, 0x1 ;  /* 0x0000000409050211 */ /* 0x000fca00078208ff */
[----:B------:R-:W-:Y:S01]  /*1adf0*/  @P0 IMAD.X R4, RZ, RZ, R6, P1 ;  /* 0x000000ffff040224 */ /* 0x000fe200008e0606 */
[----:B------:R-:W-:Y:S01]  /*1ae00*/  ISETP.GE.AND P1, PT, R3, 0x21, PT ;  /* 0x000000210300780c */ /* 0x000fe20003f26270 */
[----:B------:R-:W-:-:S03]  /*1ae10*/  @P0 IMAD R6, R8, 0x2, R22 ;  /* 0x0000000208060824 */ /* 0x000fc600078e0216 */
        /* <DEDUP_REMOVED lines=14> */
.L_x_10722:
[----:B------:R-:W-:Y:S01]  /*1af00*/  IMAD.MOV.U32 R13, RZ, RZ, R7 ;  /* 0x000000ffff0d7224 */ /* 0x000fe200078e0007 */
[----:B------:R-:W-:Y:S02]  /*1af10*/  MOV R12, 0x2 ;  /* 0x00000002000c7802 */ /* 0x000fe40000000f00 */
[----:B------:R-:W-:-:S07]  /*1af20*/  MOV R4, R14 ;  /* 0x0000000e00047202 */ /* 0x000fce0000000f00 */
[----:B------:R-:W-:Y:S05]  /*1af30*/  WARPSYNC.COLLECTIVE R15, `(.L_x_10723) ;  /* 0x000000000f087348 */ /* 0x000fea0003c00000 */
[----:B------:R0:W1:Y:S02]  /*1af40*/  SHFL.IDX P6, R14, R13, R12, R11 ;  /* 0x0000000c0d0e7389 */ /* 0x00006400000c000b */
[----:B01----:R-:W-:Y:S01]  /*1af50*/  ENDCOLLECTIVE ;  /* 0x000000000000791b */ /* 0x003fe20003800000 */
.L_x_10723:
[----:B------:R-:W-:-:S05]  /*1af60*/  @P1 LEA R5, P0, R9, R4, 0x1 ;  /* 0x0000000409051211 */ /* 0x000fca00078008ff */
[----:B------:R-:W-:Y:S02]  /*1af70*/  @P1 IMAD.X R4, RZ, RZ, R6, P0 ;  /* 0x000000ffff041224 */ /* 0x000fe400000e0606 */
        /* <DEDUP_REMOVED lines=16> */
.L_x_10724:
[----:B------:R-:W-:Y:S02]  /*1b080*/  IMAD.MOV.U32 R13, RZ, RZ, R7 ;  /* 0x000000ffff0d7224 */ /* 0x000fe400078e0007 */
[----:B------:R-:W-:Y:S02]  /*1b090*/  IMAD.MOV.U32 R12, RZ, RZ, 0x3 ;  /* 0x00000003ff0c7424 */ /* 0x000fe400078e00ff */
[----:B------:R-:W-:-:S07]  /*1b0a0*/  IMAD.MOV.U32 R4, RZ, RZ, R14 ;  /* 0x000000ffff047224 */ /* 0x000fce00078e000e */
[----:B------:R-:W-:Y:S05]  /*1b0b0*/  WARPSYNC.COLLECTIVE R15, `(.L_x_10725) ;  /* 0x000000000f087348 */ /* 0x000fea0003c00000 */
[----:B------:R0:W1:Y:S02]  /*1b0c0*/  SHFL.IDX P6, R14, R13, R12, R11 ;  /* 0x0000000c0d0e7389 */ /* 0x00006400000c000b */
[----:B01----:R-:W-:Y:S01]  /*1b0d0*/  ENDCOLLECTIVE ;  /* 0x000000000000791b */ /* 0x003fe20003800000 */
.L_x_10725:
[----:B------:R-:W-:-:S04]  /*1b0e0*/  @P1 LEA R5, P0, R9, R4, 0x1 ;  /* 0x0000000409051211 */ /* 0x000fc800078008ff */
[----:B------:R-:W-:Y:S01]  /*1b0f0*/  @P1 IADD3.X R4, RZ, R6, RZ, P0, !PT ;  /* 0x00000006ff041210 */ /* 0x000fe200007fe4ff */
[----:B------:R-:W-:-:S03]  /*1b100*/  @P1 IMAD R6, R8, 0x2, R22 ;  /* 0x0000000208061824 */ /* 0x000fc600078e0216 */
        /* <DEDUP_REMOVED lines=12> */
.L_x_10726:
[----:B------:R-:W-:Y:S01]  /*1b1d0*/  @!PT LDS RZ, [RZ] ;  /* 0x00000000fffff984 */ /* 0x000fe20000000800 */
[----:B------:R-:W-:Y:S01]  /*1b1e0*/  @!PT LDS RZ, [RZ] ;  /* 0x00000000fffff984 */ /* 0x000fe20000000800 */
[----:B------:R-:W-:Y:S01]  /*1b1f0*/  @!PT LDS RZ, [RZ] ;  /* 0x00000000fffff984 */ /* 0x000fe20000000800 */
[----:B------:R1:W-:Y:S04]  /*1b200*/  @P1 LDGSTS.E.BYPASS.LTC128B.128 [R6+0x18400], desc[UR42][R4.64+0x40], !P3 ;  /* 0x1840004004061fae */ /* 0x0003e8000d901d6a */
[----:B------:R1:W-:Y:S01]  /*1b210*/  @P1 LDGSTS.E.BYPASS.LTC128B.128 [R6+0x1a400], desc[UR42][R4.64+0x80], !P2 ;  /* 0x1a40008004061fae */ /* 0x0003e2000d101d6a */
[----:B------:R-:W-:Y:S01]  /*1b220*/  IMAD.MOV.U32 R2, RZ, RZ, R14 ;  /* 0x000000ffff027224 */ /* 0x000fe200078e000e */
[----:B------:R-:W-:Y:S06]  /*1b230*/  BRA `(.L_x_10727) ;  /* 0xffffffb400647947 */ /* 0x000fec000383ffff */
.L_x_10612:
[----:B------:R0:W5:Y:S01]  /*1b240*/  LDL R8, [R1+0x28] ;  /* 0x0000280001087983 */ /* 0x0001620000100800 */
[----:B------:R-:W-:Y:S01]  /*1b250*/  IMAD.MOV.U32 R13, RZ, RZ, R4 ;  /* 0x000000ffff0d7224 */ /* 0x000fe200078e0004 */
[----:B------:R-:W-:Y:S01]  /*1b260*/  MOV R12, RZ ;  /* 0x000000ff000c7202 */ /* 0x000fe20000000f00 */
[----:B------:R-:W-:Y:S02]  /*1b270*/  IMAD.MOV.U32 R11, RZ, RZ, 0x1c1f ;  /* 0x00001c1fff0b7424 */ /* 0x000fe400078e00ff */
[----:B------:R-:W-:Y:S02]  /*1b280*/  IMAD.MOV.U32 R15, RZ, RZ, -0x1 ;  /* 0xffffffffff0f7424 */ /* 0x000fe400078e00ff */
[----:B-----5:R-:W-:Y:S02]  /*1b290*/  IMAD R0, R21, R9, RZ ;  /* 0x0000000915007224 */ /* 0x020fe400078e02ff */
[----:B0-----:R-:W-:-:S07]  /*1b2a0*/  IMAD R17, R17, 0xc0, R20 ;  /* 0x000000c011117824 */ /* 0x001fce00078e0214 */
[----:B------:R-:W-:Y:S05]  /*1b2b0*/  WARPSYNC.COLLECTIVE R15, `(.L_x_10728) ;  /* 0x000000000f087348 */ /* 0x000fea0003c00000 */
[----:B------:R0:W1:Y:S02]  /*1b2c0*/  SHFL.IDX P6, R14, R13, R12, R11 ;  /* 0x0000000c0d0e7389 */ /* 0x00006400000c000b */
[----:B01----:R-:W-:Y:S01]  /*1b2d0*/  ENDCOLLECTIVE ;  /* 0x000000000000791b */ /* 0x003fe20003800000 */
.L_x_10728:
[C---:B------:R-:W-:Y:S01]  /*1b2e0*/  VIADD R9, R17.reuse, 0x20 ;  /* 0x0000002011097836 */ /* 0x040fe20000000000 */
[----:B------:R-:W-:Y:S02]  /*1b2f0*/  ISETP.GE.AND P3, PT, R17, R0, PT ;  /* 0x000000001100720c */ /* 0x000fe40003f66270 */
[----:B------:R-:W-:Y:S01]  /*1b300*/  MOV R13, R5 ;  /* 0x00000005000d7202 */ /* 0x000fe20000000f00 */
[----:B------:R-:W-:-:S10]  /*1b310*/  IMAD.MOV.U32 R2, RZ, RZ, R14 ;  /* 0x000000ffff027224 */ /* 0x000fd400078e000e */
[----:B------:R-:W-:Y:S05]  /*1b320*/  WARPSYNC.COLLECTIVE R15, `(.L_x_10729) ;  /* 0x000000000f087348 */ /* 0x000fea0003c00000 */
[----:B------:R0:W1:Y:S02]  /*1b330*/  SHFL.IDX P6, R14, R13, R12, R11 ;  /* 0x0000000c0d0e7389 */ /* 0x00006400000c000b */
[----:B01----:R-:W-:Y:S01]  /*1b340*/  ENDCOLLECTIVE ;  /* 0x000000000000791b */ /* 0x003fe20003800000 */
.L_x_10729:
[----:B------:R-:W-:Y:S01]  /*1b350*/  MOV R13, R4 ;  /* 0x00000004000d7202 */ /* 0x000fe20000000f00 */
[----:B------:R-:W-:Y:S02]  /*1b360*/  IMAD.MOV.U32 R12, RZ, RZ, 0x1 ;  /* 0x00000001ff0c7424 */ /* 0x000fe400078e00ff */
[----:B------:R-:W-:-:S07]  /*1b370*/  IMAD.MOV.U32 R3, RZ, RZ, R14 ;  /* 0x000000ffff037224 */ /* 0x000fce00078e000e */
[----:B------:R-:W-:Y:S05]  /*1b380*/  WARPSYNC.COLLECTIVE R15, `(.L_x_10730) ;  /* 0x000000000f087348 */ /* 0x000fea0003c00000 */
[----:B------:R0:W1:Y:S02]  /*1b390*/  SHFL.IDX P6, R14, R13, R12, R11 ;  /* 0x0000000c0d0e7389 */ /* 0x00006400000c000b */
[----:B01----:R-:W-:Y:S01]  /*1b3a0*/  ENDCOLLECTIVE ;  /* 0x000000000000791b */ /* 0x003fe20003800000 */
.L_x_10730:
        /* <DEDUP_REMOVED lines=17> */
.L_x_10731:
[----:B------:R-:W-:Y:S01]  /*1b4c0*/  IMAD.MOV.U32 R13, RZ, RZ, R4 ;  /* 0x000000ffff0d7224 */ /* 0x000fe200078e0004 */
[----:B------:R-:W-:Y:S02]  /*1b4d0*/  MOV R12, 0x2 ;  /* 0x00000002000c7802 */ /* 0x000fe40000000f00 */
[----:B------:R-:W-:-:S07]  /*1b4e0*/  MOV R3, R14 ;  /* 0x0000000e00037202 */ /* 0x000fce0000000f00 */
[----:B------:R-:W-:Y:S05]  /*1b4f0*/  WARPSYNC.COLLECTIVE R15, `(.L_x_10732) ;  /* 0x000000000f087348 */ /* 0x000fea0003c00000 */
[----:B------:R0:W1:Y:S02]  /*1b500*/  SHFL.IDX P6, R14, R13, R12, R11 ;  /* 0x0000000c0d0e7389 */ /* 0x00006400000c000b */
[----:B01----:R-:W-:Y:S01]  /*1b510*/  ENDCOLLECTIVE ;  /* 0x000000000000791b */ /* 0x003fe20003800000 */
.L_x_10732:
        /* <DEDUP_REMOVED lines=18> */
.L_x_10733:
[----:B------:R-:W-:Y:S02]  /*1b640*/  IMAD.MOV.U32 R13, RZ, RZ, R4 ;  /* 0x000000ffff0d7224 */ /* 0x000fe400078e0004 */
[----:B------:R-:W-:Y:S02]  /*1b650*/  IMAD.MOV.U32 R12, RZ, RZ, 0x3 ;  /* 0x00000003ff0c7424 */ /* 0x000fe400078e00ff */
[----:B------:R-:W-:-:S07]  /*1b660*/  IMAD.MOV.U32 R3, RZ, RZ, R14 ;  /* 0x000000ffff037224 */ /* 0x000fce00078e000e */
[----:B------:R-:W-:Y:S05]  /*1b670*/  WARPSYNC.COLLECTIVE R15, `(.L_x_10734) ;  /* 0x000000000f087348 */ /* 0x000fea0003c00000 */
[----:B------:R0:W1:Y:S02]  /*1b680*/  SHFL.IDX P6, R14, R13, R12, R11 ;  /* 0x0000000c0d0e7389 */ /* 0x00006400000c000b */
[----:B01----:R-:W-:Y:S01]  /*1b690*/  ENDCOLLECTIVE ;  /* 0x000000000000791b */ /* 0x003fe20003800000 */
.L_x_10734:
[----:B------:R-:W-:-:S04]  /*1b6a0*/  @!P3 LEA R3, P4, R10, R3, 0x1 ;  /* 0x000000030a03b211 */ /* 0x000fc800078808ff */
[----:B------:R-:W-:-:S04]  /*1b6b0*/  @!P3 IADD3.X R2, RZ, R2, RZ, P4, !PT ;  /* 0x00000002ff02b210 */ /* 0x000fc800027fe4ff */
[-C--:B------:R-:W-:Y:S02]  /*1b6c0*/  @!P3 LOP3.LUT R3, R3, R2.reuse, RZ, 0x3c, !PT ;  /* 0x000000020303b212 */ /* 0x080fe400078e3cff */
[----:B------:R-:W-:Y:S02]  /*1b6d0*/  MOV R13, R5 ;  /* 0x00000005000d7202 */ /* 0x000fe40000000f00 */
        /* <DEDUP_REMOVED lines=10> */
.L_x_10735:
[----:B------:R-:W-:Y:S01]  /*1b780*/  @!PT LDS RZ, [RZ] ;  /* 0x00000000fffff984 */ /* 0x000fe20000000800 */
[----:B------:R-:W-:Y:S01]  /*1b790*/  @!PT LDS RZ, [RZ] ;  /* 0x00000000fffff984 */ /* 0x000fe20000000800 */
[----:B------:R-:W-:Y:S01]  /*1b7a0*/  @!PT LDS RZ, [RZ] ;  /* 0x00000000fffff984 */ /* 0x000fe20000000800 */
[----:B------:R-:W-:Y:S04]  /*1b7b0*/  @!P3 LDGSTS.E.BYPASS.LTC128B.128 [R8+0x10400], desc[UR42][R2.64+0x40], !P1 ;  /* 0x104000400208bfae */ /* 0x000fe8000c901d6a */
[----:B------:R0:W-:Y:S01]  /*1b7c0*/  @!P3 LDGSTS.E.BYPASS.LTC128B.128 [R8+0x13400], desc[UR42][R2.64+0x80], !P2 ;  /* 0x134000800208bfae */ /* 0x0001e2000d101d6a */
[----:B------:R-:W-:Y:S02]  /*1b7d0*/  IMAD.MOV.U32 R13, RZ, RZ, R6 ;  /* 0x000000ffff0d7224 */ /* 0x000fe400078e0006 */
[----:B------:R-:W-:Y:S02]  /*1b7e0*/  IMAD.MOV.U32 R12, RZ, RZ, RZ ;  /* 0x000000ffff0c7224 */ /* 0x000fe400078e00ff */
[----:B0-----:R-:W-:Y:S02]  /*1b7f0*/  VIADD R2, R17, 0x60 ;  /* 0x0000006011027836 */ /* 0x001fe40000000000 */
[----:B------:R-:W-:-:S03]  /*1b800*/  IMAD.MOV.U32 R5, RZ, RZ, R14 ;  /* 0x000000ffff057224 */ /* 0x000fc600078e000e */
[----:B------:R-:W-:-:S13]  /*1b810*/  ISETP.GE.AND P3, PT, R2, R0, PT ;  /* 0x000000000200720c */ /* 0x000fda0003f66270 */
[----:B------:R-:W-:Y:S05]  /*1b820*/  WARPSYNC.COLLECTIVE R15, `(.L_x_10736) ;  /* 0x000000000f087348 */ /* 0x000fea0003c00000 */
[----:B------:R0:W1:Y:S02]  /*1b830*/  SHFL.IDX P6, R14, R13, R12, R11 ;  /* 0x0000000c0d0e7389 */ /* 0x00006400000c000b */
[----:B01----:R-:W-:Y:S01]  /*1b840*/  ENDCOLLECTIVE ;  /* 0x000000000000791b */ /* 0x003fe20003800000 */
.L_x_10736:
[----:B------:R-:W-:Y:S02]  /*1b850*/  @!P3 LEA R2, P4, R10, R5, 0x1 ;  /* 0x000000050a02b211 */ /* 0x000fe400078808ff */
[----:B------:R-:W-:-:S03]  /*1b860*/  MOV R13, R7 ;  /* 0x00000007000d7202 */ /* 0x000fc60000000f00 */
[----:B------:R-:W-:-:S05]  /*1b870*/  @!P3 IMAD.X R3, RZ, RZ, R4, P4 ;  /* 0x000000ffff03b224 */ /* 0x000fca00020e0604 */
[----:B------:R-:W-:Y:S01]  /*1b880*/  @!PT LDS RZ, [RZ] ;  /* 0x00000000fffff984 */ /* 0x000fe20000000800 */
[----:B------:R-:W-:Y:S01]  /*1b890*/  @!PT LDS RZ, [RZ] ;  /* 0x00000000fffff984 */ /* 0x000fe20000000800 */
[----:B------:R-:W-:Y:S01]  /*1b8a0*/  @!PT LDS RZ, [RZ] ;  /* 0x00000000fffff984 */ /* 0x000fe20000000800 */
        /* <DEDUP_REMOVED lines=9> */
.L_x_10737:
[----:B------:R-:W-:Y:S01]  /*1b940*/  IMAD.MOV.U32 R13, RZ, RZ, R6 ;  /* 0x000000ffff0d7224 */ /* 0x000fe200078e0006 */
[----:B------:R-:W-:Y:S01]  /*1b950*/  MOV R12, 0x1 ;  /* 0x00000001000c7802 */ /* 0x000fe20000000f00 */
[----:B------:R-:W-:-:S07]  /*1b960*/  IMAD.MOV.U32 R3, RZ, RZ, R14 ;  /* 0x000000ffff037224 */ /* 0x000fce00078e000e */
[----:B------:R-:W-:Y:S05]  /*1b970*/  WARPSYNC.COLLECTIVE R15, `(.L_x_10738) ;  /* 0x000000000f087348 */ /* 0x000fea0003c00000 */
[----:B------:R0:W1:Y:S02]  /*1b980*/  SHFL.IDX P6, R14, R13, R12, R11 ;  /* 0x0000000c0d0e7389 */ /* 0x00006400000c000b */
[----:B01----:R-:W-:Y:S01]  /*1b990*/  ENDCOLLECTIVE ;  /* 0x000000000000791b */ /* 0x003fe20003800000 */
.L_x_10738:
[----:B------:R-:W-:-:S05]  /*1b9a0*/  @!P3 LEA R3, P4, R10, R3, 0x1 ;  /* 0x000000030a03b211 */ /* 0x000fca00078808ff */
[----:B------:R-:W-:-:S05]  /*1b9b0*/  @!P3 IMAD.X R2, RZ, RZ, R2, P4 ;  /* 0x000000ffff02b224 */ /* 0x000fca00020e0602 */
[----:B------:R-:W-:Y:S01]  /*1b9c0*/  @!P3 LOP3.LUT R3, R3, R2, RZ, 0x3c, !PT ;  /* 0x000000020303b212 */ /* 0x000fe200078e3cff */
[----:B------:R-:W-:-:S03]  /*1b9d0*/  IMAD.MOV.U32 R13, RZ, RZ, R7 ;  /* 0x000000ffff0d7224 */ /* 0x000fc600078e0007 */
[----:B------:R-:W-:-:S04]  /*1b9e0*/  @!P3 LOP3.LUT R2, R3, R2, RZ, 0x3c, !PT ;  /* 0x000000020302b212 */ /* 0x000fc800078e3cff */
[----:B------:R-:W-:Y:S01]  /*1b9f0*/  @!P3 LOP3.LUT R3, R3, R2, RZ, 0x3c, !PT ;  /* 0x000000020303b212 */ /* 0x000fe200078e3cff */
[----:B------:R-:W-:-:S07]  /*1ba00*/  IMAD.MOV.U32 R6, RZ, RZ, R14 ;  /* 0x000000ffff067224 */ /* 0x000fce00078e000e */
[----:B------:R-:W-:Y:S05]  /*1ba10*/  WARPSYNC.COLLECTIVE R15, `(.L_x_10739) ;  /* 0x000000000f087348 */ /* 0x000fea0003c00000 */
[----:B------:R0:W1:Y:S02]  /*1ba20*/  SHFL.IDX P6, R14, R13, R12, R11 ;  /* 0x0000000c0d0e7389 */ /* 0x00006400000c000b */
[----:B01----:R-:W-:Y:S01]  /*1ba30*/  ENDCOLLECTIVE ;  /* 0x000000000000791b */ /* 0x003fe20003800000 */
.L_x_10739:
[----:B------:R-:W-:Y:S01]  /*1ba40*/  @!PT LDS RZ, [RZ] ;  /* 0x00000000fffff984 */ /* 0x000fe20000000800 */
[----:B------:R-:W-:Y:S01]  /*1ba50*/  @!PT LDS RZ, [RZ] ;  /* 0x00000000fffff984 */ /* 0x000fe20000000800 */
[----:B------:R-:W-:Y:S01]  /*1ba60*/  @!PT LDS RZ, [RZ] ;  /* 0x00000000fffff984 */ /* 0x000fe20000000800 */
[----:B------:R-:W-:Y:S04]  /*1ba70*/  @!P3 LDGSTS.E.BYPASS.LTC128B.128 [R8+0xe400], desc[UR42][R2.64], !P0 ;  /* 0x0e4000000208bfae */ /* 0x000fe8000c101d6a */
[----:B------:R-:W-:Y:S04]  /*1ba80*/  @!P3 LDGSTS.E.BYPASS.LTC128B.128 [R8+0x11400], desc[UR42][R2.64+0x40], !P1 ;  /* 0x114000400208bfae */ /* 0x000fe8000c901d6a */
[----:B------:R0:W-:Y:S02]  /*1ba90*/  @!P3 LDGSTS.E.BYPASS.LTC128B.128 [R8+0x14400], desc[UR42][R2.64+0x80], !P2 ;  /* 0x144000800208bfae */ /* 0x0001e4000d101d6a */
[----:B0-----:R-:W-:Y:S01]  /*1baa0*/  IMAD.MOV.U32 R2, RZ, RZ, R14 ;  /* 0x000000ffff027224 */ /* 0x001fe200078e000e */
[----:B------:R-:W-:Y:S06]  /*1bab0*/  BRA `(.L_x_10740) ;  /* 0xffffffb800887947 */ /* 0x000fec000383ffff */
.L_x_10615:
[----:B-1----:R1:W2:Y:S02]  /*1bac0*/  SYNCS.PHASECHK.TRANS64.TRYWAIT P0, [R22+URZ+0x2d820], R0 ;  /* 0x02d82000160075a7 */ /* 0x0022a4000800017f */
[----:B--2---:R-:W-:Y:S05]  /*1bad0*/  @!P0 NANOSLEEP.SYNCS 0x989680 ;  /* 0x009896800000895d */ /* 0x004fea0003900000 */
[----:B------:R-:W2:Y:S02]  /*1bae0*/  @!P0 SYNCS.PHASECHK.TRANS64 P0, [R22+URZ+0x2d820], R0 ;  /* 0x02d82000160085a7 */ /* 0x000ea4000800007f */
[----:B--2---:R-:W-:Y:S05]  /*1baf0*/  @!P0 BRA `(.L_x_10615) ;  /* 0xfffffffc00f08947 */ /* 0x004fea000383ffff */
[----:B------:R-:W-:Y:S05]  /*1bb00*/  BRA `(.L_x_10741) ;  /* 0xffffffb800f07947 */ /* 0x000fea000383ffff */
.L_x_10620:
[----:B0-----:R0:W1:Y:S02]  /*1bb10*/  SYNCS.PHASECHK.TRANS64.TRYWAIT P0, [R5+URZ+0x2d840], R0 ;  /* 0x02d84000050075a7 */ /* 0x001064000800017f */
[----:B-1----:R-:W-:Y:S05]  /*1bb20*/  @!P0 NANOSLEEP.SYNCS 0x989680 ;  /* 0x009896800000895d */ /* 0x002fea0003900000 */
[----:B------:R-:W1:Y:S02]  /*1bb30*/  @!P0 SYNCS.PHASECHK.TRANS64 P0, [R5+URZ+0x2d840], R0 ;  /* 0x02d84000050085a7 */ /* 0x000e64000800007f */
[----:B-1----:R-:W-:Y:S05]  /*1bb40*/  @!P0 BRA `(.L_x_10620) ;  /* 0xfffffffc00f08947 */ /* 0x002fea000383ffff */
[----:B------:R-:W-:Y:S05]  /*1bb50*/  BRA `(.L_x_10742) ;  /* 0xffffffbc00e47947 */ /* 0x000fea000383ffff */
.L_x_10621:
        /* <DEDUP_REMOVED lines=8> */
.L_x_10744:
[----:B------:R-:W-:Y:S05]  /*1bbe0*/  BSYNC B1 ;  /* 0x0000000000017941 */ /* 0x000fea0003800000 */
.L_x_10743:
[----:B------:R-:W0:Y:S01]  /*1bbf0*/  S2R R20, SR_TID.X ;  /* 0x0000000000147919 */ /* 0x000e220000002100 */
[----:B------:R-:W-:Y:S01]  /*1bc00*/  IMAD.MOV.U32 R13, RZ, RZ, R6 ;  /* 0x000000ffff0d7224 */ /* 0x000fe200078e0006 */
[----:B------:R-:W-:Y:S01]  /*1bc10*/  MOV R3, R14 ;  /* 0x0000000e00037202 */ /* 0x000fe20000000f00 */
[----:B------:R-:W-:Y:S01]  /*1bc20*/  IMAD.MOV.U32 R12, RZ, RZ, RZ ;  /* 0x000000ffff0c7224 */ /* 0x000fe200078e00ff */
[----:B------:R-:W-:Y:S01]  /*1bc30*/  LOP3.LUT R23, R23, 0xffffffdf, RZ, 0xc0, !PT ;  /* 0xffffffdf17177812 */ /* 0x000fe200078ec0ff */
[----:B------:R-:W-:Y:S02]  /*1bc40*/  IMAD.MOV.U32 R11, RZ, RZ, 0x1c1f ;  /* 0x00001c1fff0b7424 */ /* 0x000fe400078e00ff */
[----:B------:R-:W-:Y:S01]  /*1bc50*/  IMAD.MOV.U32 R15, RZ, RZ, -0x1 ;  /* 0xffffffffff0f7424 */ /* 0x000fe200078e00ff */
[----:B------:R-:W-:Y:S01]  /*1bc60*/  @P1 LOP3.LUT R23, R23, 0x20, RZ, 0xfc, !PT ;  /* 0x0000002017171812 */ /* 0x000fe200078efcff */
[----:B------:R-:W-:-:S07]  /*1bc70*/  IMAD R4, R4, 0x2, R22 ;  /* 0x0000000204047824 */ /* 0x000fce00078e0216 */
[----:B0-----:R-:W-:Y:S05]  /*1bc80*/  WARPSYNC.COLLECTIVE R15, `(.L_x_10745) ;  /* 0x000000000f087348 */ /* 0x001fea0003c00000 */
[----:B------:R1:W2:Y:S02]  /*1bc90*/  SHFL.IDX P6, R14, R13, R12, R11 ;  /* 0x0000000c0d0e7389 */ /* 0x0002a400000c000b */
[----:B012---:R-:W-:Y:S01]  /*1bca0*/  ENDCOLLECTIVE ;  /* 0x000000000000791b */ /* 0x007fe20003800000 */
.L_x_10745:
[----:B------:R-:W-:Y:S01]  /*1bcb0*/  LOP3.LUT P1, RZ, R23, 0x4, RZ, 0xc0, !PT ;  /* 0x0000000417ff7812 */ /* 0x000fe2000782c0ff */
[----:B------:R-:W-:Y:S02]  /*1bcc0*/  IMAD.MOV.U32 R13, RZ, RZ, R7 ;  /* 0x000000ffff0d7224 */ /* 0x000fe400078e0007 */
[----:B------:R-:W-:Y:S01]  /*1bcd0*/  IMAD.MOV.U32 R12, RZ, RZ, 0x1 ;  /* 0x00000001ff0c7424 */ /* 0x000fe200078e00ff */
[----:B------:R-:W-:Y:S01]  /*1bce0*/  SHF.L.U32 R20, R20, 0x3, RZ ;  /* 0x0000000314147819 */ /* 0x000fe200000006ff */
[----:B------:R-:W-:-:S03]  /*1bcf0*/  IMAD.MOV.U32 R2, RZ, RZ, R14 ;  /* 0x000000ffff027224 */ /* 0x000fc600078e000e */
[----:B------:R-:W-:-:S07]  /*1bd00*/  LOP3.LUT R20, R20, 0x18, RZ, 0xc0, !PT ;  /* 0x0000001814147812 */ /* 0x000fce00078ec0ff */
[----:B------:R-:W-:Y:S05]  /*1bd10*/  WARPSYNC.COLLECTIVE R15, `(.L_x_10746) ;  /* 0x000000000f087348 */ /* 0x000fea0003c00000 */
[----:B------:R0:W1:Y:S02]  /*1bd20*/  SHFL.IDX P6, R14, R13, R12, R11 ;  /* 0x0000000c0d0e7389 */ /* 0x00006400000c000b */
[----:B01----:R-:W-:Y:S01]  /*1bd30*/  ENDCOLLECTIVE ;  /* 0x000000000000791b */ /* 0x003fe20003800000 */
.L_x_10746:
[----:B------:R-:W-:-:S05]  /*1bd40*/  IMAD.SHL.U32 R0, R20, 0x2, RZ ;  /* 0x0000000214007824 */ /* 0x000fca00078e00ff */
[----:B------:R-:W-:-:S04]  /*1bd50*/  IADD3 R2, P0, R2, R0, RZ ;  /* 0x0000000002027210 */ /* 0x000fc80007f1e0ff */
[----:B------:R-:W-:Y:S01]  /*1bd60*/  IADD3.X R3, RZ, R3, RZ, P0, !PT ;  /* 0x00000003ff037210 */ /* 0x000fe200007fe4ff */
[----:B------:R-:W-:-:S04]  /*1bd70*/  IMAD.MOV.U32 R13, RZ, RZ, R6 ;  /* 0x000000ffff0d7224 */ /* 0x000fc800078e0006 */
[----:B------:R-:W-:Y:S01]  /*1bd80*/  @!PT LDS RZ, [RZ] ;  /* 0x00000000fffff984 */ /* 0x000fe20000000800 */
[----:B------:R-:W-:Y:S01]  /*1bd90*/  @!PT LDS RZ, [RZ] ;  /* 0x00000000fffff984 */ /* 0x000fe20000000800 */
[----:B------:R-:W-:Y:S01]  /*1bda0*/  @!PT LDS RZ, [RZ] ;  /* 0x00000000fffff984 */ /* 0x000fe20000000800 */
[----:B------:R-:W-:Y:S04]  /*1bdb0*/  LDGSTS.E.BYPASS.LTC128B.128 [R4+0x15400], desc[UR42][R2.64], !P1 ;  /* 0x1540000002047fae */ /* 0x000fe8000c901d6a */
[----:B------:R-:W-:Y:S04]  /*1bdc0*/  LDGSTS.E.BYPASS.LTC128B.128 [R4+0x17400], desc[UR42][R2.64+0x40], !P5 ;  /* 0x1740004002047fae */ /* 0x000fe8000e901d6a */
[----:B------:R0:W-:Y:S02]  /*1bdd0*/  LDGSTS.E.BYPASS.LTC128B.128 [R4+0x19400], desc[UR42][R2.64+0x80], !P4 ;  /* 0x1940008002047fae */ /* 0x0001e4000e101d6a */
[----:B0-----:R-:W-:-:S07]  /*1bde0*/  MOV R3, R14 ;  /* 0x0000000e00037202 */ /* 0x001fce0000000f00 */
[----:B------:R-:W-:Y:S05]  /*1bdf0*/  WARPSYNC.COLLECTIVE R15, `(.L_x_10747) ;  /* 0x000000000f087348 */ /* 0x000fea0003c00000 */
[----:B------:R0:W1:Y:S02]  /*1be00*/  SHFL.IDX P6, R14, R13, R12, R11 ;  /* 0x0000000c0d0e7389 */ /* 0x00006400000c000b */
[----:B01----:R-:W-:Y:S01]  /*1be10*/  ENDCOLLECTIVE ;  /* 0x000000000000791b */ /* 0x003fe20003800000 */
.L_x_10747:
[----:B------:R-:W-:Y:S01]  /*1be20*/  MOV R13, R7 ;  /* 0x00000007000d7202 */ /* 0x000fe20000000f00 */
[----:B------:R-:W-:Y:S02]  /*1be30*/  IMAD.MOV.U32 R12, RZ, RZ, 0x2 ;  /* 0x00000002ff0c7424 */ /* 0x000fe400078e00ff */
[----:B------:R-:W-:-:S07]  /*1be40*/  IMAD.MOV.U32 R2, RZ, RZ, R14 ;  /* 0x000000ffff027224 */ /* 0x000fce00078e000e */
[----:B------:R-:W-:Y:S05]  /*1be50*/  WARPSYNC.COLLECTIVE R15, `(.L_x_10748) ;  /* 0x000000000f087348 */ /* 0x000fea0003c00000 */
[----:B------:R0:W1:Y:S02]  /*1be60*/  SHFL.IDX P6, R14, R13, R12, R11 ;  /* 0x0000000c0d0e7389 */ /* 0x00006400000c000b */
[----:B01----:R-:W-:Y:S01]  /*1be70*/  ENDCOLLECTIVE ;  /* 0x000000000000791b */ /* 0x003fe20003800000 */
.L_x_10748:
        /* <DEDUP_REMOVED lines=13> */
.L_x_10749:
[----:B------:R-:W-:Y:S02]  /*1bf50*/  IMAD.MOV.U32 R13, RZ, RZ, R7 ;  /* 0x000000ffff0d7224 */ /* 0x000fe400078e0007 */
[----:B------:R-:W-:Y:S01]  /*1bf60*/  IMAD.MOV.U32 R12, RZ, RZ, 0x3 ;  /* 0x00000003ff0c7424 */ /* 0x000fe200078e00ff */
[----:B------:R-:W-:-:S07]  /*1bf70*/  MOV R2, R14 ;  /* 0x0000000e00027202 */ /* 0x000fce0000000f00 */
[----:B------:R-:W-:Y:S05]  /*1bf80*/  WARPSYNC.COLLECTIVE R15, `(.L_x_10750) ;  /* 0x000000000f087348 */ /* 0x000fea0003c00000 */
[----:B------:R0:W1:Y:S02]  /*1bf90*/  SHFL.IDX P6, R14, R13, R12, R11 ;  /* 0x0000000c0d0e7389 */ /* 0x00006400000c000b */
[----:B01----:R-:W-:Y:S01]  /*1bfa0*/  ENDCOLLECTIVE ;  /* 0x000000000000791b */ /* 0x003fe20003800000 */
.L_x_10750:
        /* <DEDUP_REMOVED lines=14> */
.L_x_10751:
[----:B------:R-:W-:Y:S01]  /*1c090*/  IMAD.MOV.U32 R2, RZ, RZ, R14 ;  /* 0x000000ffff027224 */ /* 0x000fe200078e000e */
[----:B------:R-:W-:Y:S06]  /*1c0a0*/  BRA `(.L_x_10752) ;  /* 0xffffffbc00707947 */ /* 0x000fec000383ffff */
.L_x_10626:
[----:B-1----:R1:W2:Y:S02]  /*1c0b0*/  SYNCS.PHASECHK.TRANS64.TRYWAIT P0, [R5+URZ+0x2d860], R2 ;  /* 0x02d86002050075a7 */ /* 0x0022a4000800017f */
[----:B--2---:R-:W-:Y:S05]  /*1c0c0*/  @!P0 NANOSLEEP.SYNCS 0x989680 ;  /* 0x009896800000895d */ /* 0x004fea0003900000 */
[----:B------:R-:W2:Y:S02]  /*1c0d0*/  @!P0 SYNCS.PHASECHK.TRANS64 P0, [R5+URZ+0x2d860], R2 ;  /* 0x02d86002050085a7 */ /* 0x000ea4000800007f */
[----:B--2---:R-:W-:Y:S05]  /*1c0e0*/  @!P0 BRA `(.L_x_10626) ;  /* 0xfffffffc00f08947 */ /* 0x004fea000383ffff */
[----:B------:R-:W-:Y:S05]  /*1c0f0*/  BRA `(.L_x_10753) ;  /* 0xffffffbc00d47947 */ /* 0x000fea000383ffff */
.L_x_10627:
        /* <DEDUP_REMOVED lines=8> */
.L_x_10755:
[----:B------:R-:W-:Y:S05]  /*1c180*/  BSYNC B1 ;  /* 0x0000000000017941 */ /* 0x000fea0003800000 */
.L_x_10754:
        /* <DEDUP_REMOVED lines=9> */
.L_x_10756:
[----:B------:R-:W-:Y:S01]  /*1c220*/  IMAD.MOV.U32 R13, RZ, RZ, R25 ;  /* 0x000000ffff0d7224 */ /* 0x000fe200078e0019 */
[----:B------:R-:W-:Y:S02]  /*1c230*/  MOV R12, 0x1 ;  /* 0x00000001000c7802 */ /* 0x000fe40000000f00 */
[----:B------:R-:W-:-:S07]  /*1c240*/  MOV R2, R14 ;  /* 0x0000000e00027202 */ /* 0x000fce0000000f00 */
[----:B------:R-:W-:Y:S05]  /*1c250*/  WARPSYNC.COLLECTIVE R15, `(.L_x_10757) ;  /* 0x000000000f087348 */ /* 0x000fea0003c00000 */
[----:B------:R0:W1:Y:S02]  /*1c260*/  SHFL.IDX P6, R14, R13, R12, R11 ;  /* 0x0000000c0d0e7389 */ /* 0x00006400000c000b */
[----:B01----:R-:W-:Y:S01]  /*1c270*/  ENDCOLLECTIVE ;  /* 0x000000000000791b */ /* 0x003fe20003800000 */
.L_x_10757:
        /* <DEDUP_REMOVED lines=16> */
.L_x_10758:
[----:B------:R-:W-:Y:S02]  /*1c380*/  IMAD.MOV.U32 R13, RZ, RZ, R25 ;  /* 0x000000ffff0d7224 */ /* 0x000fe400078e0019 */
[----:B------:R-:W-:Y:S02]  /*1c390*/  IMAD.MOV.U32 R12, RZ, RZ, 0x2 ;  /* 0x00000002ff0c7424 */ /* 0x000fe400078e00ff */
[----:B------:R-:W-:-:S07]  /*1c3a0*/  IMAD.MOV.U32 R2, RZ, RZ, R14 ;  /* 0x000000ffff027224 */ /* 0x000fce00078e000e */
[----:B------:R-:W-:Y:S05]  /*1c3b0*/  WARPSYNC.COLLECTIVE R15, `(.L_x_10759) ;  /* 0x000000000f087348 */ /* 0x000fea0003c00000 */
[----:B------:R0:W1:Y:S02]  /*1c3c0*/  SHFL.IDX P6, R14, R13, R12, R11 ;  /* 0x0000000c0d0e7389 */ /* 0x00006400000c000b */
[----:B01----:R-:W-:Y:S01]  /*1c3d0*/  ENDCOLLECTIVE ;  /* 0x000000000000791b */ /* 0x003fe20003800000 */
.L_x_10759:
        /* <DEDUP_REMOVED lines=16> */
.L_x_10760:
[----:B------:R-:W-:Y:S01]  /*1c4e0*/  IMAD.MOV.U32 R13, RZ, RZ, R25 ;  /* 0x000000ffff0d7224 */ /* 0x000fe200078e0019 */
[----:B------:R-:W-:Y:S01]  /*1c4f0*/  MOV R12, 0x3 ;  /* 0x00000003000c7802 */ /* 0x000fe20000000f00 */
[----:B------:R-:W-:-:S07]  /*1c500*/  IMAD.MOV.U32 R2, RZ, RZ, R14 ;  /* 0x000000ffff027224 */ /* 0x000fce00078e000e */
[----:B------:R-:W-:Y:S05]  /*1c510*/  WARPSYNC.COLLECTIVE R15, `(.L_x_10761) ;  /* 0x000000000f087348 */ /* 0x000fea0003c00000 */
[----:B------:R0:W1:Y:S02]  /*1c520*/  SHFL.IDX P6, R14, R13, R12, R11 ;  /* 0x0000000c0d0e7389 */ /* 0x00006400000c000b */
[----:B01----:R-:W-:Y:S01]  /*1c530*/  ENDCOLLECTIVE ;  /* 0x000000000000791b */ /* 0x003fe20003800000 */
.L_x_10761:
        /* <DEDUP_REMOVED lines=13> */
.L_x_10762:
        /* <DEDUP_REMOVED lines=8> */
.L_x_10635:
[----:B-1----:R1:W2:Y:S02]  /*1c690*/  SYNCS.PHASECHK.TRANS64.TRYWAIT P0, [R0+URZ+0x2d860], R3 ;  /* 0x02d86003000075a7 */ /* 0x0022a4000800017f */
[----:B--2---:R-:W-:Y:S05]  /*1c6a0*/  @!P0 NANOSLEEP.SYNCS 0x989680 ;  /* 0x009896800000895d */ /* 0x004fea0003900000 */
[----:B------:R-:W2:Y:S02]  /*1c6b0*/  @!P0 SYNCS.PHASECHK.TRANS64 P0, [R0+URZ+0x2d860], R3 ;  /* 0x02d86003000085a7 */ /* 0x000ea4000800007f */
[----:B--2---:R-:W-:Y:S05]  /*1c6c0*/  @!P0 BRA `(.L_x_10635) ;  /* 0xfffffffc00f08947 */ /* 0x004fea000383ffff */
[----:B------:R-:W-:Y:S05]  /*1c6d0*/  BRA `(.L_x_10764) ;  /* 0xffffffc0005c7947 */ /* 0x000fea000383ffff */
.L_x_10636:
[----:B------:R-:W-:Y:S01]  /*1c6e0*/  BSSY B0, `(.L_x_10765) ;  /* 0x0000008000007945 */ /* 0x000fe20003800000 */
[----:B------:R-:W-:Y:S01]  /*1c6f0*/  MOV R13, R25 ;  /* 0x00000019000d7202 */ /* 0x000fe20000000f00 */
[----:B------:R-:W-:Y:S02]  /*1c700*/  IMAD.MOV.U32 R12, RZ, RZ, RZ ;  /* 0x000000ffff0c7224 */ /* 0x000fe400078e00ff */
[----:B------:R-:W-:Y:S02]  /*1c710*/  IMAD.MOV.U32 R11, RZ, RZ, 0x1c1f ;  /* 0x00001c1fff0b7424 */ /* 0x000fe400078e00ff */
[----:B------:R-:W-:-:S07]  /*1c720*/  IMAD.MOV.U32 R15, RZ, RZ, -0x1 ;  /* 0xffffffffff0f7424 */ /* 0x000fce00078e00ff */
[----:B01---5:R-:W-:Y:S05]  /*1c730*/  WARPSYNC.COLLECTIVE R15, `(.L_x_10766) ;  /* 0x000000000f087348 */ /* 0x023fea0003c00000 */
[----:B------:R2:W3:Y:S02]  /*1c740*/  SHFL.IDX P6, R14, R13, R12, R11 ;  /* 0x0000000c0d0e7389 */ /* 0x0004e400000c000b */
[----:B0123-5:R-:W-:Y:S01]  /*1c750*/  ENDCOLLECTIVE ;  /* 0x000000000000791b */ /* 0x02ffe20003800000 */
.L_x_10766:
[----:B------:R-:W-:Y:S05]  /*1c760*/  BSYNC B0 ;  /* 0x0000000000007941 */ /* 0x000fea0003800000 */
.L_x_10765:
[----:B------:R-:W0:Y:S01]  /*1c770*/  S2R R2, SR_TID.X ;  /* 0x0000000000027919 */ /* 0x000e220000002100 */
[----:B------:R-:W-:Y:S01]  /*1c780*/  IMAD.MOV.U32 R13, RZ, RZ, R24 ;  /* 0x000000ffff0d7224 */ /* 0x000fe200078e0018 */
[----:B------:R-:W-:Y:S01]  /*1c790*/  MOV R15, 0xffffffff ;  /* 0xffffffff000f7802 */ /* 0x000fe20000000f00 */
[----:B------:R-:W-:Y:S01]  /*1c7a0*/  IMAD.MOV.U32 R12, RZ, RZ, RZ ;  /* 0x000000ffff0c7224 */ /* 0x000fe200078e00ff */
[----:B------:R-:W-:Y:S01]  /*1c7b0*/  MOV R3, R14 ;  /* 0x0000000e00037202 */ /* 0x000fe20000000f00 */
[----:B------:R-:W-:Y:S01]  /*1c7c0*/  IMAD.MOV.U32 R11, RZ, RZ, 0x1c1f ;  /* 0x00001c1fff0b7424 */ /* 0x000fe200078e00ff */
[----:B------:R-:W-:-:S07]  /*1c7d0*/  LEA R4, R4, R22, 0x1 ;  /* 0x0000001604047211 */ /* 0x000fce00078e08ff */
[----:B0-----:R-:W-:Y:S05]  /*1c7e0*/  WARPSYNC.COLLECTIVE R15, `(.L_x_10767) ;  /* 0x000000000f087348 */ /* 0x001fea0003c00000 */
[----:B------:R1:W2:Y:S02]  /*1c7f0*/  SHFL.IDX P6, R14, R13, R12, R11 ;  /* 0x0000000c0d0e7389 */ /* 0x0002a400000c000b */
[----:B012---:R-:W-:Y:S01]  /*1c800*/  ENDCOLLECTIVE ;  /* 0x000000000000791b */ /* 0x007fe20003800000 */
.L_x_10767:
        /* <DEDUP_REMOVED lines=11> */
[----:B------:R-:W-:Y:S01]  /*1c8c0*/  ISETP.GE.AND P1, PT, R8, UR4, PT ;  /* 0x0000000408007c0c */ /* 0x000fe2000bf26270 */
[----:B------:R-:W-:Y:S01]  /*1c8d0*/  IMAD.X R3, RZ, RZ, R3, P0 ;  /* 0x000000ffff037224 */ /* 0x000fe200000e0603 */
[----:B------:R-:W-:-:S13]  /*1c8e0*/  ISETP.GE.AND P0, PT, R7, UR4, PT ;  /* 0x0000000407007c0c */ /* 0x000fda000bf06270 */
[----:B------:R-:W-:Y:S05]  /*1c8f0*/  WARPSYNC.COLLECTIVE R15, `(.L_x_10768) ;  /* 0x000000000f087348 */ /* 0x000fea0003c00000 */
[----:B------:R0:W1:Y:S02]  /*1c900*/  SHFL.IDX P6, R14, R13, R12, R11 ;  /* 0x0000000c0d0e7389 */ /* 0x00006400000c000b */
[----:B01----:R-:W-:Y:S01]  /*1c910*/  ENDCOLLECTIVE ;  /* 0x000000000000791b */ /* 0x003fe20003800000 */
.L_x_10768:
[C---:B------:R-:W-:Y:S01]  /*1c920*/  ISETP.LT.OR P4, PT, R6.reuse, 0x1, P1 ;  /* 0x000000010600780c */ /* 0x040fe20000f81670 */
[----:B------:R-:W-:Y:S01]  /*1c930*/  @!PT LDS RZ, [RZ] ;  /* 0x00000000fffff984 */ /* 0x000fe20000000800 */
[----:B------:R-:W-:Y:S01]  /*1c940*/  @!PT LDS RZ, [RZ] ;  /* 0x00000000fffff984 */ /* 0x000fe20000000800 */
[----:B------:R-:W-:Y:S01]  /*1c950*/  @!PT LDS RZ, [RZ] ;  /* 0x00000000fffff984 */ /* 0x000fe20000000800 */
[----:B------:R-:W-:Y:S01]  /*1c960*/  LDGSTS.E.BYPASS.LTC128B.128 [R4+0x400], desc[UR42][R2.64], !P3 ;  /* 0x0040000002047fae */ /* 0x000fe2000d901d6a */
[----:B------:R-:W-:Y:S02]  /*1c970*/  ISETP.LT.OR P3, PT, R6, 0x1, P0 ;  /* 0x000000010600780c */ /* 0x000fe40000761670 */
[----:B------:R-:W-:-:S09]  /*1c980*/  MOV R13, R24 ;  /* 0x00000018000d7202 */ /* 0x000fd20000000f00 */
[----:B------:R-:W-:Y:S04]  /*1c990*/  LDGSTS.E.BYPASS.LTC128B.128 [R4+0x2400], desc[UR42][R2.64+0x40], !P4 ;  /* 0x0240004002047fae */ /* 0x000fe8000e101d6a */
[----:B------:R0:W-:Y:S01]  /*1c9a0*/  LDGSTS.E.BYPASS.LTC128B.128 [R4+0x4400], desc[UR42][R2.64+0x80], !P3 ;  /* 0x0440008002047fae */ /* 0x0001e2000d901d6a */
[----:B------:R-:W-:Y:S01]  /*1c9b0*/  ISETP.LT.OR P3, PT, R6, 0x21, P2 ;  /* 0x000000210600780c */ /* 0x000fe20001761670 */
[----:B0-----:R-:W-:-:S12]  /*1c9c0*/  IMAD.MOV.U32 R3, RZ, RZ, R14 ;  /* 0x000000ffff037224 */ /* 0x001fd800078e000e */
[----:B------:R-:W-:Y:S05]  /*1c9d0*/  WARPSYNC.COLLECTIVE R15, `(.L_x_10769) ;  /* 0x000000000f087348 */ /* 0x000fea0003c00000 */
[----:B------:R0:W1:Y:S02]  /*1c9e0*/  SHFL.IDX P6, R14, R13, R12, R11 ;  /* 0x0000000c0d0e7389 */ /* 0x00006400000c000b */
[----:B01----:R-:W-:Y:S01]  /*1c9f0*/  ENDCOLLECTIVE ;  /* 0x000000000000791b */ /* 0x003fe20003800000 */
.L_x_10769:
[----:B------:R-:W-:Y:S02]  /*1ca00*/  IMAD.MOV.U32 R13, RZ, RZ, R25 ;  /* 0x000000ffff0d7224 */ /* 0x000fe400078e0019 */
[----:B------:R-:W-:Y:S01]  /*1ca10*/  IMAD.MOV.U32 R12, RZ, RZ, 0x2 ;  /* 0x00000002ff0c7424 */ /* 0x000fe200078e00ff */
[----:B------:R-:W-:-:S13]  /*1ca20*/  IADD3 R2, P4, R14, R5, RZ ;  /* 0x000000050e027210 */ /* 0x000fda0007f9e0ff */
[----:B------:R-:W-:Y:S05]  /*1ca30*/  WARPSYNC.COLLECTIVE R15, `(.L_x_10770) ;  /* 0x000000000f087348 */ /* 0x000fea0003c00000 */
[----:B------:R0:W1:Y:S02]  /*1ca40*/  SHFL.IDX P6, R14, R13, R12, R11 ;  /* 0x0000000c0d0e7389 */ /* 0x00006400000c000b */
[----:B01----:R-:W-:Y:S01]  /*1ca50*/  ENDCOLLECTIVE ;  /* 0x000000000000791b */ /* 0x003fe20003800000 */
.L_x_10770:
        /* <DEDUP_REMOVED lines=10> */
[----:B------:R-:W-:Y:S02]  /*1cb00*/  ISETP.LT.OR P3, PT, R6, 0x41, P2 ;  /* 0x000000410600780c */ /* 0x000fe40001761670 */
[----:B0-----:R-:W-:-:S11]  /*1cb10*/  MOV R3, R14 ;  /* 0x0000000e00037202 */ /* 0x001fd60000000f00 */
[----:B------:R-:W-:Y:S05]  /*1cb20*/  WARPSYNC.COLLECTIVE R15, `(.L_x_10771) ;  /* 0x000000000f087348 */ /* 0x000fea0003c00000 */
[----:B------:R0:W1:Y:S02]  /*1cb30*/  SHFL.IDX P6, R14, R13, R12, R11 ;  /* 0x0000000c0d0e7389 */ /* 0x00006400000c000b */
[----:B01----:R-:W-:Y:S01]  /*1cb40*/  ENDCOLLECTIVE ;  /* 0x000000000000791b */ /* 0x003fe20003800000 */
.L_x_10771:
[----:B------:R-:W-:Y:S01]  /*1cb50*/  IMAD.MOV.U32 R13, RZ, RZ, R25 ;  /* 0x000000ffff0d7224 */ /* 0x000fe200078e0019 */
[----:B------:R-:W-:Y:S02]  /*1cb60*/  MOV R12, 0x3 ;  /* 0x00000003000c7802 */ /* 0x000fe40000000f00 */
[----:B------:R-:W-:-:S13]  /*1cb70*/  IADD3 R2, P4, R14, R5, RZ ;  /* 0x000000050e027210 */ /* 0x000fda0007f9e0ff */
[----:B------:R-:W-:Y:S05]  /*1cb80*/  WARPSYNC.COLLECTIVE R15, `(.L_x_10772) ;  /* 0x000000000f087348 */ /* 0x000fea0003c00000 */
[----:B------:R0:W1:Y:S02]  /*1cb90*/  SHFL.IDX P6, R14, R13, R12, R11 ;  /* 0x0000000c0d0e7389 */ /* 0x00006400000c000b */
[----:B01----:R-:W-:Y:S01]  /*1cba0*/  ENDCOLLECTIVE ;  /* 0x000000000000791b */ /* 0x003fe20003800000 */
.L_x_10772:
        /* <DEDUP_REMOVED lines=14> */
.L_x_10773:
[----:B------:R-:W-:Y:S05]  /*1cc90*/  BRA `(.L_x_10774) ;  /* 0xffffffbc00bc7947 */ /* 0x000fea000383ffff */
.L_x_10641:
[----:B------:R-:W-:Y:S01]  /*1cca0*/  BSSY B0, `(.L_x_10775) ;  /* 0x0000008000007945 */ /* 0x000fe20003800000 */
[----:B------:R-:W-:Y:S01]  /*1ccb0*/  IMAD.MOV.U32 R13, RZ, RZ, R16 ;  /* 0x000000ffff0d7224 */ /* 0x000fe200078e0010 */
[----:B------:R-:W-:Y:S01]  /*1ccc0*/  MOV R12, RZ ;  /* 0x000000ff000c7202 */ /* 0x000fe20000000f00 */
[----:B------:R-:W-:Y:S02]  /*1ccd0*/  IMAD.MOV.U32 R11, RZ, RZ, 0x1f ;  /* 0x0000001fff0b7424 */ /* 0x000fe400078e00ff */
[----:B------:R-:W-:-:S07]  /*1cce0*/  IMAD.MOV.U32 R15, RZ, RZ, -0x1 ;  /* 0xffffffffff0f7424 */ /* 0x000fce00078e00ff */
[----:B01---5:R-:W-:Y:S05]  /*1ccf0*/  WARPSYNC.COLLECTIVE R15, `(.L_x_10776) ;  /* 0x000000000f087348 */ /* 0x023fea0003c00000 */
[----:B------:R2:W3:Y:S02]  /*1cd00*/  SHFL.IDX P6, R14, R13, R12, R11 ;  /* 0x0000000c0d0e7389 */ /* 0x0004e400000c000b */
[----:B0123-5:R-:W-:Y:S01]  /*1cd10*/  ENDCOLLECTIVE ;  /* 0x000000000000791b */ /* 0x02ffe20003800000 */
.L_x_10776:
[----:B------:R-:W-:Y:S05]  /*1cd20*/  BSYNC B0 ;  /* 0x0000000000007941 */ /* 0x000fea0003800000 */
.L_x_10775:
        /* <DEDUP_REMOVED lines=9> */
.L_x_10777:
[----:B------:R-:W-:Y:S02]  /*1cdc0*/  ULDC UR4, c[0x0][0xc3c] ;  /* 0x00030f0000047ab9 */ /* 0x000fe40000000800 */
[----:B------:R-:W-:-:S13]  /*1cdd0*/  ISETP.GE.OR P1, PT, R5, UR4, !P0 ;  /* 0x0000000405007c0c */ /* 0x000fda000c726670 */
[----:B------:R-:W0:Y:S01]  /*1cde0*/  @!P1 LDC.64 R2, c[0x0][0xc80] ;  /* 0x00032000ff029b82 */ /* 0x000e220000000a00 */
[----:B------:R-:W-:Y:S01]  /*1cdf0*/  IMAD.MOV.U32 R11, RZ, RZ, RZ ;  /* 0x000000ffff0b7224 */ /* 0x000fe200078e00ff */
[----:B------:R-:W-:Y:S01]  /*1ce00*/  MOV R4, R14 ;  /* 0x0000000e00047202 */ /* 0x000fe20000000f00 */
[----:B0-----:R-:W-:-:S06]  /*1ce10*/  @!P1 IMAD.WIDE R2, R5, 0x4, R2 ;  /* 0x0000000405029825 */ /* 0x001fcc00078e0202 */
[----:B------:R0:W2:Y:S01]  /*1ce20*/  @!P1 LDG.E R3, desc[UR42][R2.64] ;  /* 0x0000002a02039981 */ /* 0x0000a2000c1e1900 */
[C---:B------:R-:W-:Y:S02]  /*1ce30*/  ISETP.GE.U32.AND P2, PT, R8.reuse, 0x2, PT ;  /* 0x000000020800780c */ /* 0x040fe40003f46070 */
[C---:B------:R-:W-:Y:S02]  /*1ce40*/  ISETP.GE.U32.AND P3, PT, R8.reuse, 0x4, PT ;  /* 0x000000040800780c */ /* 0x040fe40003f66070 */
[C---:B------:R-:W-:Y:S02]  /*1ce50*/  ISETP.GE.U32.AND P4, PT, R8.reuse, 0x8, PT ;  /* 0x000000080800780c */ /* 0x040fe40003f86070 */
[C---:B------:R-:W-:Y:S01]  /*1ce60*/  ISETP.GE.U32.AND P5, PT, R8.reuse, 0x10, PT ;  /* 0x000000100800780c */ /* 0x040fe20003fa6070 */
[----:B0-----:R-:W-:Y:S02]  /*1ce70*/  IMAD.MOV.U32 R2, RZ, RZ, RZ ;  /* 0x000000ffff027224 */ /* 0x001fe400078e00ff */
[----:B--2---:R-:W-:Y:S01]  /*1ce80*/  @!P1 IMAD.MOV.U32 R2, RZ, RZ, R3 ;  /* 0x000000ffff029224 */ /* 0x004fe200078e0003 */
[----:B------:R-:W-:-:S04]  /*1ce90*/  ISETP.NE.AND P1, PT, R8, RZ, PT ;  /* 0x000000ff0800720c */ /* 0x000fc80003f25270 */
[----:B------:R-:W-:-:S09]  /*1cea0*/  MOV R13, R2 ;  /* 0x00000002000d7202 */ /* 0x000fd20000000f00 */
[----:B------:R-:W-:Y:S05]  /*1ceb0*/  WARPSYNC.COLLECTIVE R15, `(.L_x_10778) ;  /* 0x000000000f087348 */ /* 0x000fea0003c00000 */
[----:B------:R0:W1:Y:S02]  /*1cec0*/  SHFL.UP P6, R14, R13, R12, R11 ;  /* 0x0400000c0d0e7389 */ /* 0x00006400000c000b */
[----:B01----:R-:W-:Y:S01]  /*1ced0*/  ENDCOLLECTIVE ;  /* 0x000000000000791b */ /* 0x003fe20003800000 */
.L_x_10778:
[----:B------:R-:W-:Y:S02]  /*1cee0*/  MOV R12, 0x2 ;  /* 0x00000002000c7802 */ /* 0x000fe40000000f00 */
[----:B------:R-:W-:-:S05]  /*1cef0*/  SEL R5, R14, RZ, P1 ;  /* 0x000000ff0e057207 */ /* 0x000fca0000800000 */
[----:B------:R-:W-:-:S04]  /*1cf00*/  IMAD.IADD R5, R2, 0x1, R5 ;  /* 0x0000000102057824 */ /* 0x000fc800078e0205 */
[----:B------:R-:W-:-:S07]  /*1cf10*/  IMAD.MOV.U32 R13, RZ, RZ, R5 ;  /* 0x000000ffff0d7224 */ /* 0x000fce00078e0005 */
[----:B------:R-:W-:Y:S05]  /*1cf20*/  WARPSYNC.COLLECTIVE R15, `(.L_x_10779) ;  /* 0x000000000f087348 */ /* 0x000fea0003c00000 */
[----:B------:R0:W1:Y:S02]  /*1cf30*/  SHFL.UP P6, R14, R13, R12, R11 ;  /* 0x0400000c0d0e7389 */ /* 0x00006400000c000b */
[----:B01----:R-:W-:Y:S01]  /*1cf40*/  ENDCOLLECTIVE ;  /* 0x000000000000791b */ /* 0x003fe20003800000 */
.L_x_10779:
[----:B------:R-:W-:Y:S01]  /*1cf50*/  IMAD.MOV.U32 R12, RZ, RZ, 0x4 ;  /* 0x00000004ff0c7424 */ /* 0x000fe200078e00ff */
[----:B------:R-:W-:-:S05]  /*1cf60*/  SEL R6, R14, RZ, P2 ;  /* 0x000000ff0e067207 */ /* 0x000fca0001000000 */
[----:B------:R-:W-:-:S04]  /*1cf70*/  IMAD.IADD R6, R5, 0x1, R6 ;  /* 0x0000000105067824 */ /* 0x000fc800078e0206 */
[----:B------:R-:W-:-:S07]  /*1cf80*/  IMAD.MOV.U32 R13, RZ, RZ, R6 ;  /* 0x000000ffff0d7224 */ /* 0x000fce00078e0006 */
[----:B------:R-:W-:Y:S05]  /*1cf90*/  WARPSYNC.COLLECTIVE R15, `(.L_x_10780) ;  /* 0x000000000f087348 */ /* 0x000fea0003c00000 */
[----:B------:R0:W1:Y:S02]  /*1cfa0*/  SHFL.UP P6, R14, R13, R12, R11 ;  /* 0x0400000c0d0e7389 */ /* 0x00006400000c000b */
[----:B01----:R-:W-:Y:S01]  /*1cfb0*/  ENDCOLLECTIVE ;  /* 0x000000000000791b */ /* 0x003fe20003800000 */
.L_x_10780:
[----:B------:R-:W-:Y:S01]  /*1cfc0*/  IMAD.MOV.U32 R12, RZ, RZ, 0x8 ;  /* 0x00000008ff0c7424 */ /* 0x000fe200078e00ff */
[----:B------:R-:W-:-:S04]  /*1cfd0*/  SEL R7, R14, RZ, P3 ;  /* 0x000000ff0e077207 */ /* 0x000fc80001800000 */
[----:B------:R-:W-:-:S05]  /*1cfe0*/  IADD3 R7, R6, R7, RZ ;  /* 0x0000000706077210 */ /* 0x000fca0007ffe0ff */
[----:B------:R-:W-:-:S07]  /*1cff0*/  IMAD.MOV.U32 R13, RZ, RZ, R7 ;  /* 0x000000ffff0d7224 */ /* 0x000fce00078e0007 */
[----:B------:R-:W-:Y:S05]  /*1d000*/  WARPSYNC.COLLECTIVE R15, `(.L_x_10781) ;  /* 0x000000000f087348 */ /* 0x000fea0003c00000 */
[----:B------:R0:W1:Y:S02]  /*1d010*/  SHFL.UP P6, R14, R13, R12, R11 ;  /* 0x0400000c0d0e7389 */ /* 0x00006400000c000b */
[----:B01----:R-:W-:Y:S01]  /*1d020*/  ENDCOLLECTIVE ;  /* 0x000000000000791b */ /* 0x003fe20003800000 */
.L_x_10781:
[----:B------:R-:W-:Y:S01]  /*1d030*/  IMAD.MOV.U32 R12, RZ, RZ, 0x10 ;  /* 0x00000010ff0c7424 */ /* 0x000fe200078e00ff */
[----:B------:R-:W-:-:S05]  /*1d040*/  SEL R14, R14, RZ, P4 ;  /* 0x000000ff0e0e7207 */ /* 0x000fca0002000000 */
[----:B------:R-:W-:-:S05]  /*1d050*/  IMAD.IADD R5, R7, 0x1, R14 ;  /* 0x0000000107057824 */ /* 0x000fca00078e020e */
[----:B------:R-:W-:-:S07]  /*1d060*/  MOV R13, R5 ;  /* 0x00000005000d7202 */ /* 0x000fce0000000f00 */
[----:B------:R-:W-:Y:S05]  /*1d070*/  WARPSYNC.COLLECTIVE R15, `(.L_x_10782) ;  /* 0x000000000f087348 */ /* 0x000fea0003c00000 */
[----:B------:R0:W1:Y:S02]  /*1d080*/  SHFL.UP P6, R14, R13, R12, R11 ;  /* 0x0400000c0d0e7389 */ /* 0x00006400000c000b */
[----:B01----:R-:W-:Y:S01]  /*1d090*/  ENDCOLLECTIVE ;  /* 0x000000000000791b */ /* 0x003fe20003800000 */
.L_x_10782:
        /* <DEDUP_REMOVED lines=8> */
.L_x_10783:
[----:B------:R-:W-:Y:S05]  /*1d120*/  BRA `(.L_x_10784) ;  /* 0xffffffbc00d87947 */ /* 0x000fea000383ffff */
.L_x_10646:
        /* <DEDUP_REMOVED lines=8> */
.L_x_10786:
[----:B------:R-:W-:Y:S05]  /*1d1b0*/  BSYNC B0 ;  /* 0x0000000000007941 */ /* 0x000fea0003800000 */
.L_x_10785:
[----:B------:R-:W-:Y:S01]  /*1d1c0*/  SEL R13, R14, RZ, P1 ;  /* 0x000000ff0e0d7207 */ /* 0x000fe20000800000 */
[----:B------:R-:W-:Y:S01]  /*1d1d0*/  IMAD.MOV.U32 R12, RZ, RZ, 0x2 ;  /* 0x00000002ff0c7424 */ /* 0x000fe200078e00ff */
[----:B------:R-:W-:Y:S01]  /*1d1e0*/  MOV R11, RZ ;  /* 0x000000ff000b7202 */ /* 0x000fe20000000f00 */
[----:B------:R-:W-:Y:S02]  /*1d1f0*/  IMAD.MOV.U32 R15, RZ, RZ, -0x1 ;  /* 0xffffffffff0f7424 */ /* 0x000fe400078e00ff */
[----:B------:R-:W-:-:S07]  /*1d200*/  IMAD.IADD R13, R2, 0x1, R13 ;  /* 0x00000001020d7824 */ /* 0x000fce00078e020d */
[----:B------:R-:W-:Y:S05]  /*1d210*/  WARPSYNC.COLLECTIVE R15, `(.L_x_10787) ;  /* 0x000000000f087348 */ /* 0x000fea0003c00000 */
[----:B------:R0:W1:Y:S02]  /*1d220*/  SHFL.UP P6, R14, R13, R12, R11 ;  /* 0x0400000c0d0e7389 */ /* 0x00006400000c000b */
[----:B01----:R-:W-:Y:S01]  /*1d230*/  ENDCOLLECTIVE ;  /* 0x000000000000791b */ /* 0x003fe20003800000 */
.L_x_10787:
[----:B------:R-:W-:Y:S02]  /*1d240*/  MOV R12, 0x4 ;  /* 0x00000004000c7802 */ /* 0x000fe40000000f00 */
[----:B------:R-:W-:-:S05]  /*1d250*/  SEL R14, R14, RZ, P2 ;  /* 0x000000ff0e0e7207 */ /* 0x000fca0001000000 */
[----:B------:R-:W-:-:S04]  /*1d260*/  IMAD.IADD R3, R13, 0x1, R14 ;  /* 0x000000010d037824 */ /* 0x000fc800078e020e */
[----:B------:R-:W-:-:S07]  /*1d270*/  IMAD.MOV.U32 R13, RZ, RZ, R3 ;  /* 0x000000ffff0d7224 */ /* 0x000fce00078e0003 */
[----:B------:R-:W-:Y:S05]  /*1d280*/  WARPSYNC.COLLECTIVE R15, `(.L_x_10788) ;  /* 0x000000000f087348 */ /* 0x000fea0003c00000 */
[----:B------:R0:W1:Y:S02]  /*1d290*/  SHFL.UP P6, R14, R13, R12, R11 ;  /* 0x0400000c0d0e7389 */ /* 0x00006400000c000b */
[----:B01----:R-:W-:Y:S01]  /*1d2a0*/  ENDCOLLECTIVE ;  /* 0x000000000000791b */ /* 0x003fe20003800000 */
.L_x_10788:
[----:B------:R-:W-:Y:S02]  /*1d2b0*/  MOV R12, 0x8 ;  /* 0x00000008000c7802 */ /* 0x000fe40000000f00 */
[----:B------:R-:W-:-:S05]  /*1d2c0*/  SEL R14, R14, RZ, P3 ;  /* 0x000000ff0e0e7207 */ /* 0x000fca0001800000 */
[----:B------:R-:W-:-:S04]  /*1d2d0*/  IMAD.IADD R5, R3, 0x1, R14 ;  /* 0x0000000103057824 */ /* 0x000fc800078e020e */
[----:B------:R-:W-:-:S07]  /*1d2e0*/  IMAD.MOV.U32 R13, RZ, RZ, R5 ;  /* 0x000000ffff0d7224 */ /* 0x000fce00078e0005 */
[----:B------:R-:W-:Y:S05]  /*1d2f0*/  WARPSYNC.COLLECTIVE R15, `(.L_x_10789) ;  /* 0x000000000f087348 */ /* 0x000fea0003c00000 */
[----:B------:R0:W1:Y:S02]  /*1d300*/  SHFL.UP P6, R14, R13, R12, R11 ;  /* 0x0400000c0d0e7389 */ /* 0x00006400000c000b */
[----:B01----:R-:W-:Y:S01]  /*1d310*/  ENDCOLLECTIVE ;  /* 0x000000000000791b */ /* 0x003fe20003800000 */
.L_x_10789:
[----:B------:R-:W-:Y:S02]  /*1d320*/  MOV R12, 0x10 ;  /* 0x00000010000c7802 */ /* 0x000fe40000000f00 */
[----:B------:R-:W-:-:S05]  /*1d330*/  SEL R6, R14, RZ, P4 ;  /* 0x000000ff0e067207 */ /* 0x000fca0002000000 */
[----:B------:R-:W-:-:S04]  /*1d340*/  IMAD.IADD R6, R5, 0x1, R6 ;  /* 0x0000000105067824 */ /* 0x000fc800078e0206 */
[----:B------:R-:W-:-:S07]  /*1d350*/  IMAD.MOV.U32 R13, RZ, RZ, R6 ;  /* 0x000000ffff0d7224 */ /* 0x000fce00078e0006 */
[----:B------:R-:W-:Y:S05]  /*1d360*/  WARPSYNC.COLLECTIVE R15, `(.L_x_10790) ;  /* 0x000000000f087348 */ /* 0x000fea0003c00000 */
[----:B------:R0:W1:Y:S02]  /*1d370*/  SHFL.UP P6, R14, R13, R12, R11 ;  /* 0x0400000c0d0e7389 */ /* 0x00006400000c000b */
[----:B01----:R-:W-:Y:S01]  /*1d380*/  ENDCOLLECTIVE ;  /* 0x000000000000791b */ /* 0x003fe20003800000 */
.L_x_10790:
        /* <DEDUP_REMOVED lines=8> */
.L_x_10791:
[----:B------:R-:W-:Y:S05]  /*1d410*/  BRA `(.L_x_10792) ;  /* 0xffffffbc00b87947 */ /* 0x000fea000383ffff */
.L_x_10648:
[----:B------:R-:W-:Y:S01]  /*1d420*/  BSSY B0, `(.L_x_10793) ;  /* 0x0000006000007945 */ /* 0x000fe20003800000 */
[----:B------:R-:W-:Y:S01]  /*1d430*/  PLOP3.LUT P6, PT, P6, PT, PT, 0x8, 0x0 ;  /* 0x000000000000781c */ /* 0x000fe200037ce170 */
[----:B------:R-:W-:-:S12]  /*1d440*/  IMAD.MOV.U32 R15, RZ, RZ, -0x1 ;  /* 0xffffffffff0f7424 */ /* 0x000fd800078e00ff */
[----:B0----5:R-:W-:Y:S05]  /*1d450*/  WARPSYNC.COLLECTIVE R15, `(.L_x_10794) ;  /* 0x000000000f087348 */ /* 0x021fea0003c00000 */
[----:B------:R-:W-:Y:S01]  /*1d460*/  VOTE.ANY R14, PT, P6 ;  /* 0x00000000000e7806 */ /* 0x000fe200030e0100 */
[----:B0----5:R-:W-:Y:S06]  /*1d470*/  ENDCOLLECTIVE ;  /* 0x000000000000791b */ /* 0x021fec0003800000 */
.L_x_10794:
[----:B------:R-:W-:Y:S05]  /*1d480*/  BSYNC B0 ;  /* 0x0000000000007941 */ /* 0x000fea0003800000 */
.L_x_10793:
        /* <DEDUP_REMOVED lines=9> */
.L_x_10795:
[----:B------:R-:W-:Y:S01]  /*1d520*/  IMAD.MOV.U32 R17, RZ, RZ, R14 ;  /* 0x000000ffff117224 */ /* 0x000fe200078e000e */
[----:B------:R-:W-:Y:S06]  /*1d530*/  BRA `(.L_x_10796) ;  /* 0xffffffbc00a87947 */ /* 0x000fec000383ffff */
.L_x_10650:
[----:B------:R-:W-:Y:S01]  /*1d540*/  BSSY B0, `(.L_x_10797) ;  /* 0x0000007000007945 */ /* 0x000fe20003800000 */
[----:B------:R-:W-:Y:S01]  /*1d550*/  MOV R13, R3 ;  /* 0x00000003000d7202 */ /* 0x000fe20000000f00 */
[----:B------:R-:W-:Y:S02]  /*1d560*/  IMAD.MOV.U32 R11, RZ, RZ, 0x1f ;  /* 0x0000001fff0b7424 */ /* 0x000fe400078e00ff */
[----:B------:R-:W-:-:S07]  /*1d570*/  IMAD.MOV.U32 R15, RZ, RZ, -0x1 ;  /* 0xffffffffff0f7424 */ /* 0x000fce00078e00ff */
[----:B012---:R-:W-:Y:S05]  /*1d580*/  WARPSYNC.COLLECTIVE R15, `(.L_x_10798) ;  /* 0x000000000f087348 */ /* 0x007fea0003c00000 */
[----:B------:R3:W4:Y:S02]  /*1d590*/  SHFL.IDX P6, R14, R13, R12, R11 ;  /* 0x0000000c0d0e7389 */ /* 0x00072400000c000b */
[----:B01234-:R-:W-:Y:S01]  /*1d5a0*/  ENDCOLLECTIVE ;  /* 0x000000000000791b */ /* 0x01ffe20003800000 */
.L_x_10798:
[----:B------:R-:W-:Y:S05]  /*1d5b0*/  BSYNC B0 ;  /* 0x0000000000007941 */ /* 0x000fea0003800000 */
.L_x_10797:
[----:B------:R-:W-:Y:S05]  /*1d5c0*/  BRA `(.L_x_10649) ;  /* 0xffffffbc00a07947 */ /* 0x000fea000383ffff */
.L_x_10654:
[----:B0-----:R0:W3:Y:S02]  /*1d5d0*/  SYNCS.PHASECHK.TRANS64.TRYWAIT P0, [R5+URZ+0x2d820], R0 ;  /* 0x02d82000050075a7 */ /* 0x0010e4000800017f */
[----:B---3--:R-:W-:Y:S05]  /*1d5e0*/  @!P0 NANOSLEEP.SYNCS 0x989680 ;  /* 0x009896800000895d */ /* 0x008fea0003900000 */
[----:B------:R-:W3:Y:S02]  /*1d5f0*/  @!P0 SYNCS.PHASECHK.TRANS64 P0, [R5+URZ+0x2d820], R0 ;  /* 0x02d82000050085a7 */ /* 0x000ee4000800007f */
[----:B---3--:R-:W-:Y:S05]  /*1d600*/  @!P0 BRA `(.L_x_10654) ;  /* 0xfffffffc00f08947 */ /* 0x008fea000383ffff */
[----:B------:R-:W-:Y:S05]  /*1d610*/  BRA `(.L_x_10799) ;  /* 0xffffffc0008c7947 */ /* 0x000fea000383ffff */
.L_x_10655:
        /* <DEDUP_REMOVED lines=8> */
[----:B012-4-:R-:W-:Y:S05]  /*1d6a0*/  WARPSYNC.COLLECTIVE R15, `(.L_x_10801) ;  /* 0x000000000f087348 */ /* 0x017fea0003c00000 */
[----:B------:R3:W0:Y:S02]  /*1d6b0*/  SHFL.IDX P6, R14, R13, R12, R11 ;  /* 0x0000000c0d0e7389 */ /* 0x00062400000c000b */
[----:B01234-:R-:W-:Y:S01]  /*1d6c0*/  ENDCOLLECTIVE ;  /* 0x000000000000791b */ /* 0x01ffe20003800000 */
.L_x_10801:
[----:B------:R-:W-:Y:S05]  /*1d6d0*/  BSYNC B0 ;  /* 0x0000000000007941 */ /* 0x000fea0003800000 */
.L_x_10800:
[----:B------:R-:W-:Y:S05]  /*1d6e0*/  BRA `(.L_x_10802) ;  /* 0xffffffc000747947 */ /* 0x000fea000383ffff */
.L_x_10656:
[----:B------:R-:W-:Y:S01]  /*1d6f0*/  BSSY B0, `(.L_x_10803) ;  /* 0x0000006000007945 */ /* 0x000fe20003800000 */
[----:B------:R-:W-:-:S07]  /*1d700*/  IMAD.MOV.U32 R15, RZ, RZ, -0x1 ;  /* 0xffffffffff0f7424 */ /* 0x000fce00078e00ff */
[----:B012-4-:R-:W-:Y:S05]  /*1d710*/  WARPSYNC.COLLECTIVE R15, `(.L_x_10804) ;  /* 0x000000000f0c7348 */ /* 0x017fea0003c00000 */
[----:B------:R-:W-:Y:S02]  /*1d720*/  ELECT P6, UR62, PT ;  /* 0x00000000003e782f */ /* 0x000fe400038c0000 */
[----:B------:R-:W-:Y:S01]  /*1d730*/  MOV R14, UR62 ;  /* 0x0000003e000e7c02 */ /* 0x000fe20008000f00 */
[----:B012-4-:R-:W-:Y:S10]  /*1d740*/  ENDCOLLECTIVE ;  /* 0x000000000000791b */ /* 0x017ff40003800000 */
.L_x_10804:
[----:B------:R-:W-:Y:S05]  /*1d750*/  BSYNC B0 ;  /* 0x0000000000007941 */ /* 0x000fea0003800000 */
.L_x_10803:
[----:B------:R-:W-:Y:S05]  /*1d760*/  BRA `(.L_x_10805) ;  /* 0xffffffc000687947 */ /* 0x000fea000383ffff */
.L_x_10658:
[----:B0-----:R0:W3:Y:S02]  /*1d770*/  SYNCS.PHASECHK.TRANS64.TRYWAIT P1, [R3+URZ+0x2d840], R2 ;  /* 0x02d84002030075a7 */ /* 0x0010e4000802017f */
[----:B---3--:R-:W-:Y:S05]  /*1d780*/  @!P1 NANOSLEEP.SYNCS 0x989680 ;  /* 0x009896800000995d */ /* 0x008fea0003900000 */
[----:B------:R-:W3:Y:S02]  /*1d790*/  @!P1 SYNCS.PHASECHK.TRANS64 P1, [R3+URZ+0x2d840], R2 ;  /* 0x02d84002030095a7 */ /* 0x000ee4000802007f */
[----:B---3--:R-:W-:Y:S05]  /*1d7a0*/  @!P1 BRA `(.L_x_10658) ;  /* 0xfffffffc00f09947 */ /* 0x008fea000383ffff */
[----:B------:R-:W-:Y:S05]  /*1d7b0*/  BRA `(.L_x_10806) ;  /* 0xffffffc0008c7947 */ /* 0x000fea000383ffff */
.L_x_10660:
[----:B---3--:R3:W0:Y:S02]  /*1d7c0*/  SYNCS.PHASECHK.TRANS64.TRYWAIT P1, [R5+URZ+0x2d840], R0 ;  /* 0x02d84000050075a7 */ /* 0x008624000802017f */
[----:B0-----:R-:W-:Y:S05]  /*1d7d0*/  @!P1 NANOSLEEP.SYNCS 0x989680 ;  /* 0x009896800000995d */ /* 0x001fea0003900000 */
[----:B------:R-:W0:Y:S02]  /*1d7e0*/  @!P1 SYNCS.PHASECHK.TRANS64 P1, [R5+URZ+0x2d840], R0 ;  /* 0x02d84000050095a7 */ /* 0x000e24000802007f */
[----:B0-----:R-:W-:Y:S05]  /*1d7f0*/  @!P1 BRA `(.L_x_10660) ;  /* 0xfffffffc00f09947 */ /* 0x001fea000383ffff */
[----:B------:R-:W-:Y:S05]  /*1d800*/  BRA `(.L_x_10807) ;  /* 0xffffffc0009c7947 */ /* 0x000fea000383ffff */
.L_x_10662:
[----:B------:R0:W0:Y:S02]  /*1d810*/  SYNCS.PHASECHK.TRANS64.TRYWAIT P1, [R3+URZ+0x2d860], R2 ;  /* 0x02d86002030075a7 */ /* 0x000024000802017f */
[----:B0-----:R-:W-:Y:S05]  /*1d820*/  @!P1 NANOSLEEP.SYNCS 0x989680 ;  /* 0x009896800000995d */ /* 0x001fea0003900000 */
[----:B------:R-:W0:Y:S02]  /*1d830*/  @!P1 SYNCS.PHASECHK.TRANS64 P1, [R3+URZ+0x2d860], R2 ;  /* 0x02d86002030095a7 */ /* 0x000e24000802007f */
[----:B0-----:R-:W-:Y:S05]  /*1d840*/  @!P1 BRA `(.L_x_10662) ;  /* 0xfffffffc00f09947 */ /* 0x001fea000383ffff */
[----:B------:R-:W-:Y:S05]  /*1d850*/  BRA `(.L_x_10808) ;  /* 0xffffffc000987947 */ /* 0x000fea000383ffff */
.L_x_10809:
        /* <DEDUP_REMOVED lines=10> */
.L_x_15867:


//--------------------- .text._ZN7cutlass13device_kernelIN5flash11enable_sm90INS1_16FlashAttnFwdSm90INS1_25CollectiveMainloopFwdSm90ILi2EN4cute5tupleIJNS5_1CILi1EEES8_S8_EEENS6_IJNS7_ILi192EEENS7_ILi128EEENS7_ILi96EEEEEELi96ENS_6half_tEfNS_4arch4Sm90ELb0ELb1ELb1ELb0ELb1ELb0ELb0ELb0ELb1ELb1ELb0ELb0EEENS1_21CollectiveEpilogueFwdINS6_IJSA_SC_SB_EEES9_SE_SG_Li384ELb0ELb1ELb0ELb0EEENS1_30DynamicPersistentTileSchedulerILi384ELi128ELb0ELb1ELb1EEEEEEEEEvNT_6ParamsE --------------------------
	.section	.text._ZN7cutlass13device_kernelIN5flash11enable_sm90INS1_16FlashAttnFwdSm90INS1_25CollectiveMainloopFwdSm90ILi2EN4cute5tupleIJNS5_1CILi1EEES8_S8_EEENS6_IJNS7_ILi192EEENS7_ILi128EEENS7_ILi96EEEEEELi96ENS_6half_tEfNS_4arch4Sm90ELb0ELb1ELb1ELb0ELb1ELb0ELb0ELb0ELb1ELb1ELb0ELb0EEENS1_21CollectiveEpilogueFwdINS6_IJSA_SC_SB_EEES9_SE_SG_Li384ELb0ELb1ELb0ELb0EEENS1_30DynamicPersistentTileSchedulerILi384ELi128ELb0ELb1ELb1EEEEEEEEEvNT_6ParamsE,"ax",@progbits
	.align	128
.text._ZN7cutlass13device_kernelIN5flash11enable_sm90INS1_16FlashAttnFwdSm90INS1_25CollectiveMainloopFwdSm90ILi2EN4cute5tupleIJNS5_1CILi1EEES8_S8_EEENS6_IJNS7_ILi192EEENS7_ILi128EEENS7_ILi96EEEEEELi96ENS_6half_tEfNS_4arch4Sm90ELb0ELb1ELb1ELb0ELb1ELb0ELb0ELb0ELb1ELb1ELb0ELb0EEENS1_21CollectiveEpilogueFwdINS6_IJSA_SC_SB_EEES9_SE_SG_Li384ELb0ELb1ELb0ELb0EEENS1_30DynamicPersistentTileSchedulerILi384ELi128ELb0ELb1ELb1EEEEEEEEEvNT_6ParamsE:
        .type           _ZN7cutlass13device_kernelIN5flash11enable_sm90INS1_16FlashAttnFwdSm90INS1_25CollectiveMainloopFwdSm90ILi2EN4cute5tupleIJNS5_1CILi1EEES8_S8_EEENS6_IJNS7_ILi192EEENS7_ILi128EEENS7_ILi96EEEEEELi96ENS_6half_tEfNS_4arch4Sm90ELb0ELb1ELb1ELb0ELb1ELb0ELb0ELb0ELb1ELb1ELb0ELb0EEENS1_21CollectiveEpilogueFwdINS6_IJSA_SC_SB_EEES9_SE_SG_Li384ELb0ELb1ELb0ELb0EEENS1_30DynamicPersistentTileSchedulerILi384ELi128ELb0ELb1ELb1EEEEEEEEEvNT_6ParamsE,@function
        .size           _ZN7cutlass13device_kernelIN5flash11enable_sm90INS1_16FlashAttnFwdSm90INS1_25CollectiveMainloopFwdSm90ILi2EN4cute5tupleIJNS5_1CILi1EEES8_S8_EEENS6_IJNS7_ILi192EEENS7_ILi128EEENS7_ILi96EEEEEELi96ENS_6half_tEfNS_4arch4Sm90ELb0ELb1ELb1ELb0ELb1ELb0ELb0ELb0ELb1ELb1ELb0ELb0EEENS1_21CollectiveEpilogueFwdINS6_IJSA_SC_SB_EEES9_SE_SG_Li384ELb0ELb1ELb0ELb0EEENS1_30DynamicPersistentTileSchedulerILi384ELi128ELb0ELb1ELb1EEEEEEEEEvNT_6ParamsE,(.L_x_15868 - _ZN7cutlass13device_kernelIN5flash11enable_sm90INS1_16FlashAttnFwdSm90INS1_25CollectiveMainloopFwdSm90ILi2EN4cute5tupleIJNS5_1CILi1EEES8_S8_EEENS6_IJNS7_ILi192EEENS7_ILi128EEENS7_ILi96EEEEEELi96ENS_6half_tEfNS_4arch4Sm90ELb0ELb1ELb1ELb0ELb1ELb0ELb0ELb0ELb1ELb1ELb0ELb0EEENS1_21CollectiveEpilogueFwdINS6_IJSA_SC_SB_EEES9_SE_SG_Li384ELb0ELb1ELb0ELb0EEENS1_30DynamicPersistentTileSchedulerILi384ELi128ELb0ELb1ELb1EEEEEEEEEvNT_6ParamsE)
        .other          _ZN7cutlass13device_kernelIN5flash11enable_sm90INS1_16FlashAttnFwdSm90INS1_25CollectiveMainloopFwdSm90ILi2EN4cute5tupleIJNS5_1CILi1EEES8_S8_EEENS6_IJNS7_ILi192EEENS7_ILi128EEENS7_ILi96EEEEEELi96ENS_6half_tEfNS_4arch4Sm90ELb0ELb1ELb1ELb0ELb1ELb0ELb0ELb0ELb1ELb1ELb0ELb0EEENS1_21CollectiveEpilogueFwdINS6_IJSA_SC_SB_EEES9_SE_SG_Li384ELb0ELb1ELb0ELb0EEENS1_30DynamicPersistentTileSchedulerILi384ELi128ELb0ELb1ELb1EEEEEEEEEvNT_6ParamsE,@"STO_CUDA_ENTRY STV_DEFAULT"
_ZN7cutlass13device_kernelIN5flash11enable_sm90INS1_16FlashAttnFwdSm90INS1_25CollectiveMainloopFwdSm90ILi2EN4cute5tupleIJNS5_1CILi1EEES8_S8_EEENS6_IJNS7_ILi192EEENS7_ILi128EEENS7_ILi96EEEEEELi96ENS_6half_tEfNS_4arch4Sm90ELb0ELb1ELb1ELb0ELb1ELb0ELb0ELb0ELb1ELb1ELb0ELb0EEENS1_21CollectiveEpilogueFwdINS6_IJSA_SC_SB_EEES9_SE_SG_Li384ELb0ELb1ELb0ELb0EEENS1_30DynamicPersistentTileSchedulerILi384ELi128ELb0ELb1ELb1EEEEEEEEEvNT_6ParamsE:
        /* <DEDUP_REMOVED lines=45> */
.L_x_10810:
        /* <DEDUP_REMOVED lines=22> */
.L_x_10811:
        /* <DEDUP_REMOVED lines=18> */
.L_x_10812:
        /* <DEDUP_REMOVED lines=22> */
.L_x_10813:
        /* <DEDUP_REMOVED lines=23> */
.L_x_10814:
        /* <DEDUP_REMOVED lines=8> */
.L_x_10816:
        /* <DEDUP_REMOVED lines=17> */
[----:B------:R-:W-:Y:S01]  /*09b0*/  IMAD.MOV.U32 R18, RZ, RZ, 0x40 ;  /* 0x00000040ff127424 */ /* 0x000fe200078e00ff */
[----:B------:R-:W-:Y:S01]  /*09c0*/  ULOP3.LUT UR49, UR42, 0x1, URZ, 0xfc, !UPT ;  /* 0x000000012a317892 */ /* 0x000fe2000f8efc3f */
[----:B------:R-:W-:Y:S01]  /*09d0*/  SHF.R.S32.HI R0, RZ, 0x1f, R151 ;  /* 0x0000001fff007819 */ /* 0x000fe20000011497 */
[----:B------:R-:W-:Y:S01]  /*09e0*/  UMOV UR48, URZ ;  /* 0x0000003f00307c82 */ /* 0x000fe20008000000 */
[----:B------:R-:W-:Y:S01]  /*09f0*/  UMOV UR47, URZ ;  /* 0x0000003f002f7c82 */ /* 0x000fe20008000000 */
[----:B------:R-:W-:Y:S01]  /*0a00*/  UMOV UR46, URZ ;  /* 0x0000003f002e7c82 */ /* 0x000fe20008000000 */
[CC--:B------:R-:W-:Y:S02]  /*0a10*/  LEA.HI R2, R0.reuse, R151.reuse, RZ, 0x4 ;  /* 0x0000009700027211 */ /* 0x0c0fe400078f20ff */
[----:B------:R-:W-:-:S02]  /*0a20*/  LEA.HI R146, R0, R151, RZ, 0x7 ;  /* 0x0000009700927211 */ /* 0x000fc400078f38ff */
[----:B------:R-:W-:Y:S02]  /*0a30*/  LOP3.LUT R4, R2, 0xfffffff0, RZ, 0xc0, !PT ;  /* 0xfffffff002047812 */ /* 0x000fe400078ec0ff */
[----:B------:R-:W-:Y:S02]  /*0a40*/  SHF.R.S32.HI R5, RZ, 0x4, R2 ;  /* 0x00000004ff057819 */ /* 0x000fe40000011402 */
[----:B------:R-:W-:Y:S01]  /*0a50*/  LOP3.LUT R6, R146, 0xffffff80, RZ, 0xc0, !PT ;  /* 0xffffff8092067812 */ /* 0x000fe200078ec0ff */
[C---:B------:R-:W-:Y:S01]  /*0a60*/  IMAD.IADD R4, R151.reuse, 0x1, -R4 ;  /* 0x0000000197047824 */ /* 0x040fe200078e0a04 */
[----:B------:R-:W-:Y:S02]  /*0a70*/  LEA.HI R2, R2, R5, RZ, 0x1 ;  /* 0x0000000502027211 */ /* 0x000fe400078f08ff */
[----:B------:R-:W-:Y:S01]  /*0a80*/  SHF.R.S32.HI R146, RZ, 0x7, R146 ;  /* 0x00000007ff927819 */ /* 0x000fe20000011492 */
[----:B------:R-:W-:Y:S01]  /*0a90*/  IMAD.IADD R145, R151, 0x1, -R6 ;  /* 0x0000000197917824 */ /* 0x000fe200078e0a06 */
[----:B------:R-:W-:-:S02]  /*0aa0*/  SHF.R.S32.HI R3, RZ, 0x1f, R4 ;  /* 0x0000001fff037819 */ /* 0x000fc40000011404 */
[----:B------:R-:W-:Y:S01]  /*0ab0*/  LOP3.LUT R2, R2, 0x1ffffffe, RZ, 0xc0, !PT ;  /* 0x1ffffffe02027812 */ /* 0x000fe200078ec0ff */
[----:B0-----:R-:W-:Y:S01]  /*0ac0*/  ULEA UR40, UR41, UR40, 0x18 ;  /* 0x0000002829287291 */ /* 0x001fe2000f8ec03f */
[----:B------:R-:W-:Y:S02]  /*0ad0*/  LEA.HI R3, R3, R4, RZ, 0x3 ;  /* 0x0000000403037211 */ /* 0x000fe400078f18ff */
[----:B------:R-:W-:Y:S01]  /*0ae0*/  LEA.HI R6, R0, R151, RZ, 0x5 ;  /* 0x0000009700067211 */ /* 0x000fe200078f28ff */
[----:B------:R-:W-:Y:S01]  /*0af0*/  IMAD.IADD R2, R5, 0x1, -R2 ;  /* 0x0000000105027824 */ /* 0x000fe200078e0a02 */
[C---:B------:R-:W-:Y:S01]  /*0b00*/  LOP3.LUT R5, R3.reuse, 0xfffffff8, RZ, 0xc0, !PT ;  /* 0xfffffff803057812 */ /* 0x040fe200078ec0ff */
[----:B------:R-:W-:Y:S01]  /*0b10*/  IMAD.SHL.U32 R3, R3, 0x40, RZ ;  /* 0x0000004003037824 */ /* 0x000fe200078e00ff */
[----:B------:R-:W-:Y:S01]  /*0b20*/  SHF.R.S32.HI R6, RZ, 0x5, R6 ;  /* 0x00000005ff067819 */ /* 0x000fe20000011406 */
[----:B------:R-:W-:Y:S01]  /*0b30*/  IMAD.SHL.U32 R2, R2, 0x8, RZ ;  /* 0x0000000802027824 */ /* 0x000fe200078e00ff */
[----:B------:R-:W-:Y:S01]  /*0b40*/  SHF.R.S32.HI R8, RZ, 0x1f, R145 ;  /* 0x0000001fff087819 */ /* 0x000fe20000011491 */
[----:B------:R-:W-:Y:S01]  /*0b50*/  IMAD.IADD R5, R4, 0x1, -R5 ;  /* 0x0000000104057824 */ /* 0x000fe200078e0a05 */
[----:B------:R-:W-:Y:S01]  /*0b60*/  LOP3.LUT R3, R3, 0x7ffffe00, RZ, 0xc0, !PT ;  /* 0x7ffffe0003037812 */ /* 0x000fe200078ec0ff */
[----:B------:R-:W-:Y:S01]  /*0b70*/  IMAD R13, R6, 0x10, R4 ;  /* 0x00000010060d7824 */ /* 0x000fe200078e0204 */
[----:B------:R-:W-:Y:S01]  /*0b80*/  LEA.HI R9, R8, R145, RZ, 0x2 ;  /* 0x0000009108097211 */ /* 0x000fe200078f10ff */
[----:B------:R-:W-:Y:S01]  /*0b90*/  IMAD.HI R4, R146, 0x55555556, RZ ;  /* 0x5555555692047827 */ /* 0x000fe200078e02ff */
[----:B------:R-:W-:-:S02]  /*0ba0*/  R2P PR, R5, 0x6 ;  /* 0x0000000605007804 */ /* 0x000fc40000000000 */
[--C-:B------:R-:W-:Y:S01]  /*0bb0*/  SHF.R.S32.HI R7, RZ, 0x2, R9.reuse ;  /* 0x00000002ff077819 */ /* 0x100fe20000011409 */
[----:B------:R-:W-:Y:S01]  /*0bc0*/  IMAD.SHL.U32 R5, R5, 0x40, RZ ;  /* 0x0000004005057824 */ /* 0x000fe200078e00ff */
[----:B------:R-:W-:Y:S01]  /*0bd0*/  SHF.R.S32.HI R10, RZ, 0x1f, R9 ;  /* 0x0000001fff0a7819 */ /* 0x000fe20000011409 */
[--C-:B------:R-:W-:Y:S01]  /*0be0*/  IMAD.U32 R148, R13, 0x20, R2.reuse ;  /* 0x000000200d947824 */ /* 0x100fe200078e0002 */
[----:B------:R-:W-:Y:S01]  /*0bf0*/  LEA.HI R0, R0, R151, RZ, 0x2 ;  /* 0x0000009700007211 */ /* 0x000fe200078f10ff */
[----:B------:R-:W-:Y:S01]  /*0c00*/  IMAD R3, R6, 0x400, R3 ;  /* 0x0000040006037824 */ /* 0x000fe200078e0203 */
[----:B------:R-:W-:Y:S02]  /*0c10*/  LOP3.LUT R5, R5, 0x1c0, RZ, 0xc0, !PT ;  /* 0x000001c005057812 */ /* 0x000fe400078ec0ff */
[----:B------:R-:W-:Y:S02]  /*0c20*/  LEA.HI R10, R10, R7, RZ, 0x3 ;  /* 0x000000070a0a7211 */ /* 0x000fe400078f18ff */
[----:B------:R-:W-:-:S02]  /*0c30*/  LOP3.LUT R2, R5, 0x8, R2, 0xf8, !PT ;  /* 0x0000000805027812 */ /* 0x000fc400078ef802 */
[----:B------:R-:W-:Y:S02]  /*0c40*/  SHF.R.U32.HI R5, RZ, 0x3, R5 ;  /* 0x00000003ff057819 */ /* 0x000fe40000011605 */
[----:B------:R-:W-:Y:S02]  /*0c50*/  LOP3.LUT R142, R0, 0xfffffffc, RZ, 0xc0, !PT ;  /* 0xfffffffc008e7812 */ /* 0x000fe400078ec0ff */
[----:B------:R-:W-:Y:S02]  /*0c60*/  LOP3.LUT R2, R2, R5, RZ, 0x3c, !PT ;  /* 0x0000000502027212 */ /* 0x000fe400078e3cff */
[----:B------:R-:W-:Y:S01]  /*0c70*/  LOP3.LUT R10, R10, 0xfffffff8, RZ, 0xc0, !PT ;  /* 0xfffffff80a0a7812 */ /* 0x000fe200078ec0ff */
[----:B------:R-:W-:Y:S01]  /*0c80*/  IMAD.IADD R142, R151, 0x1, -R142 ;  /* 0x00000001978e7824 */ /* 0x000fe200078e0a8e */
[----:B------:R-:W-:Y:S01]  /*0c90*/  LEA.HI R8, R8, R145, RZ, 0x5 ;  /* 0x0000009108087211 */ /* 0x000fe200078f28ff */
[----:B------:R-:W-:Y:S01]  /*0ca0*/  IMAD.IADD R2, R3, 0x1, R2 ;  /* 0x0000000103027824 */ /* 0x000fe200078e0202 */
[----:B------:R-:W-:Y:S01]  /*0cb0*/  SEL R18, R18, 0xffffffc0, !P2 ;  /* 0xffffffc012127807 */ /* 0x000fe20005000000 */
[----:B------:R-:W-:Y:S01]  /*0cc0*/  IMAD.IADD R11, R7, 0x1, -R10 ;  /* 0x00000001070b7824 */ /* 0x000fe200078e0a0a */
[----:B------:R-:W-:Y:S01]  /*0cd0*/  LEA.HI R7, R4, R4, RZ, 0x1 ;  /* 0x0000000404077211 */ /* 0x000fe200078f08ff */
[----:B------:R-:W-:Y:S01]  /*0ce0*/  IMAD.SHL.U32 R138, R142, 0x8, RZ ;  /* 0x000000088e8a7824 */ /* 0x000fe200078e00ff */
[----:B------:R-:W-:-:S02]  /*0cf0*/  SHF.R.S32.HI R8, RZ, 0x5, R8 ;  /* 0x00000005ff087819 */ /* 0x000fc40000011408 */
[----:B------:R-:W-:Y:S01]  /*0d00*/  LEA.HI R3, R142, R142, RZ, 0x1 ;  /* 0x0000008e8e037211 */ /* 0x000fe200078f08ff */
[----:B------:R-:W-:Y:S01]  /*0d10*/  IMAD R7, R7, -0x3, R146 ;  /* 0xfffffffd07077824 */ /* 0x000fe200078e0292 */
[----:B------:R-:W-:Y:S01]  /*0d20*/  LEA R17, R2, UR40, 0x1 ;  /* 0x0000002802117c11 */ /* 0x000fe2000f8e08ff */
[----:B------:R-:W-:Y:S01]  /*0d30*/  IMAD R8, R8, 0x10, R11 ;  /* 0x0000001008087824 */ /* 0x000fe200078e020b */
[----:B------:R-:W-:Y:S01]  /*0d40*/  LOP3.LUT R3, R3, 0x1ffffffe, RZ, 0xc0, !PT ;  /* 0x1ffffffe03037812 */ /* 0x000fe200078ec0ff */
[C---:B------:R-:W-:Y:S01]  /*0d50*/  VIADD R139, R138.reuse, 0x20 ;  /* 0x000000208a8b7836 */ /* 0x040fe20000000000 */
[----:B------:R-:W-:Y:S01]  /*0d60*/  SHF.R.S32.HI R144, RZ, 0x2, R0 ;  /* 0x00000002ff907819 */ /* 0x000fe20000011400 */
[----:B------:R-:W-:Y:S01]  /*0d70*/  VIADD R22, R17, 0x21800 ;  /* 0x0002180011167836 */ /* 0x000fe20000000000 */
[----:B------:R-:W-:Y:S01]  /*0d80*/  LOP3.LUT R16, R9, 0x7ffffffc, RZ, 0xc0, !PT ;  /* 0x7ffffffc09107812 */ /* 0x000fe200078ec0ff */
[----:B------:R-:W-:Y:S01]  /*0d90*/  VIADD R140, R138, 0x40 ;  /* 0x000000408a8c7836 */ /* 0x000fe20000000000 */
[----:B------:R-:W-:Y:S01]  /*0da0*/  SHF.R.S32.HI R150, RZ, 0x1f, R139 ;  /* 0x0000001fff967819 */ /* 0x000fe2000001148b */
[----:B------:R-:W-:-:S02]  /*0db0*/  VIADD R23, R17, 0x21820 ;  /* 0x0002182011177836 */ /* 0x000fc40000000000 */
[----:B------:R-:W-:Y:S01]  /*0dc0*/  IMAD R147, R7, 0x40, R8 ;  /* 0x0000004007937824 */ /* 0x000fe200078e0208 */
[----:B------:R-:W-:Y:S01]  /*0dd0*/  SHF.R.S32.HI R149, RZ, 0x1f, R140 ;  /* 0x0000001fff957819 */ /* 0x000fe2000001148c */
[----:B------:R-:W-:Y:S02]  /*0de0*/  IMAD.IADD R0, R142, 0x1, -R3 ;  /* 0x000000018e007824 */ /* 0x000fe400078e0a03 */
[C---:B------:R-:W-:Y:S02]  /*0df0*/  @P1 VIADD R23, R22.reuse, 0xffffffe0 ;  /* 0xffffffe016171836 */ /* 0x040fe40000000000 */
[----:B------:R-:W-:Y:S02]  /*0e00*/  IMAD.IADD R22, R22, 0x1, R18 ;  /* 0x0000000116167824 */ /* 0x000fe400078e0212 */
[----:B------:R-:W-:Y:S02]  /*0e10*/  IMAD.IADD R16, R145, 0x1, -R16 ;  /* 0x0000000191107824 */ /* 0x000fe400078e0a10 */
[----:B------:R-:W-:-:S02]  /*0e20*/  IMAD R137, R0, 0x8, R147 ;  /* 0x0000000800897824 */ /* 0x000fc400078e0293 */
[----:B------:R-:W-:Y:S02]  /*0e30*/  IMAD.IADD R18, R18, 0x1, R23 ;  /* 0x0000000112127824 */ /* 0x000fe400078e0217 */
[----:B------:R-:W-:-:S07]  /*0e40*/  VIADD R136, R23, 0x6000 ;  /* 0x0000600017887836 */ /* 0x000fce0000000000 */
.L_x_10913:
        /* <DEDUP_REMOVED lines=21> */
.L_x_10817:
[----:B------:R-:W-:Y:S01]  /*0fa0*/  ULDC UR7, c[0x0][0xc54] ;  /* 0x0003150000077ab9 */ /* 0x000fe20000000800 */
[----:B------:R-:W-:Y:S01]  /*0fb0*/  UMOV UR6, UR9 ;  /* 0x0000000900067c82 */ /* 0x000fe20008000000 */
[----:B------:R-:W-:-:S11]  /*0fc0*/  UISETP.NE.AND UP0, UPT, UR7, 0x1, UPT ;  /* 0x000000010700788c */ /* 0x000fd6000bf05270 */
[----:B------:R-:W-:Y:S02]  /*0fd0*/  @UP0 ULDC.64 UR10, c[0x0][0xc58] ;  /* 0x00031600000a0ab9 */ /* 0x000fe40000000a00 */
[----:B------:R-:W-:-:S04]  /*0fe0*/  UIMAD.WIDE.U32 UR4, UR9, UR10, URZ ;  /* 0x0000000a090472a5 */ /* 0x000fc8000f8e003f */
[----:B------:R-:W-:-:S04]  /*0ff0*/  @UP0 USHF.R.U32.HI UR6, URZ, UR11, UR5 ;  /* 0x0000000b3f060299 */ /* 0x000fc80008011605 */
[----:B------:R-:W-:-:S12]  /*1000*/  UIMAD UR4, UR6, UR7, URZ ;  /* 0x00000007060472a4 */ /* 0x000fd8000f8e023f */
.L_x_10818:
        /* <DEDUP_REMOVED lines=9> */
[----:B------:R-:W-:-:S02]  /*10a0*/  UIMAD UR39, UR39, 0xc0, URZ ;  /* 0x000000c0272778a4 */ /* 0x000fc4000f8e023f */
        /* <DEDUP_REMOVED lines=41> */
.L_x_10820:
[----:B------:R-:W-:-:S11]  /*1340*/  UISETP.NE.AND UP0, UPT, UR5, 0x1, UPT ;  /* 0x000000010500788c */ /* 0x000fd6000bf05270 */
[----:B------:R-:W-:Y:S02]  /*1350*/  @UP0 ULDC.64 UR10, c[0x0][0x9e8] ;  /* 0x00027a00000a0ab9 */ /* 0x000fe40000000a00 */
[----:B------:R-:W-:-:S04]  /*1360*/  UIMAD.WIDE.U32 UR8, UR4, UR10, URZ ;  /* 0x0000000a040872a5 */ /* 0x000fc8000f8e003f */
[----:B------:R-:W-:-:S12]  /*1370*/  @UP0 USHF.R.U32.HI UR4, URZ, UR11, UR9 ;  /* 0x0000000b3f040299 */ /* 0x000fd80008011609 */
.L_x_10821:
[----:B------:R-:W-:-:S06]  /*1380*/  UIMAD UR4, UR4, UR5, UR5 ;  /* 0x00000005040472a4 */ /* 0x000fcc000f8e0205 */
[----:B------:R-:W-:-:S07]  /*1390*/  VIMNMX R0, R0, UR4, PT ;  /* 0x0000000400007c48 */ /* 0x000fce000bfe0100 */
.L_x_10819:
        /* <DEDUP_REMOVED lines=32> */
.L_x_10823:
[----:B------:R-:W-:-:S11]  /*15a0*/  UISETP.NE.AND UP0, UPT, UR5, 0x1, UPT ;  /* 0x000000010500788c */ /* 0x000fd6000bf05270 */
[----:B------:R-:W-:Y:S02]  /*15b0*/  @UP0 ULDC.64 UR10, c[0x0][0x9e8] ;  /* 0x00027a00000a0ab9 */ /* 0x000fe40000000a00 */
[----:B------:R-:W-:-:S04]  /*15c0*/  UIMAD.WIDE.U32 UR6, UR4, UR10, URZ ;  /* 0x0000000a040672a5 */ /* 0x000fc8000f8e003f */
[----:B------:R-:W-:-:S12]  /*15d0*/  @UP0 USHF.R.U32.HI UR4, URZ, UR11, UR7 ;  /* 0x0000000b3f040299 */ /* 0x000fd80008011607 */
.L_x_10824:
[----:B------:R-:W-:-:S04]  /*15e0*/  UIMAD UR4, UR4, UR5, URZ ;  /* 0x00000005040472a4 */ /* 0x000fc8000f8e023f */
[----:B------:R-:W-:-:S04]  /*15f0*/  UISETP.LT.AND UP0, UPT, UR8, UR4, UPT ;  /* 0x000000040800728c */ /* 0x000fc8000bf01270 */
[----:B------:R-:W-:-:S12]  /*1600*/  USEL UR8, UR8, UR4, !UP0 ;  /* 0x0000000408087287 */ /* 0x000fd8000c000000 */
.L_x_10822:
[----:B------:R-:W-:Y:S01]  /*1610*/  USHF.R.S32.HI UR4, URZ, 0x1f, UR8 ;  /* 0x0000001f3f047899 */ /* 0x000fe20008011408 */
[----:B------:R-:W-:Y:S01]  /*1620*/  PLOP3.LUT P0, PT, PT, PT, PT, 0x80, 0x0 ;  /* 0x000000000000781c */ /* 0x000fe20003f0f070 */
[----:B------:R-:W-:Y:S01]  /*1630*/  IMAD.MOV.U32 R36, RZ, RZ, RZ ;  /* 0x000000ffff247224 */ /* 0x000fe200078e00ff */
[----:B------:R-:W-:Y:S01]  /*1640*/  CS2R R30, SRZ ;  /* 0x00000000001e7805 */ /* 0x000fe2000001ff00 */
[----:B------:R-:W-:Y:S01]  /*1650*/  ULEA.HI UR4, UR4, UR8, URZ, 0x7 ;  /* 0x0000000804047291 */ /* 0x000fe2000f8f383f */
[----:B------:R-:W-:Y:S01]  /*1660*/  IMAD.MOV.U32 R0, RZ, RZ, RZ ;  /* 0x000000ffff007224 */ /* 0x000fe200078e00ff */
[----:B------:R-:W-:Y:S01]  /*1670*/  CS2R R28, SRZ ;  /* 0x00000000001c7805 */ /* 0x000fe2000001ff00 */
[----:B------:R-:W-:Y:S01]  /*1680*/  IMAD.MOV.U32 R48, RZ, RZ, RZ ;  /* 0x000000ffff307224 */ /* 0x000fe200078e00ff */
[----:B------:R-:W-:Y:S01]  /*1690*/  USHF.R.S32.HI UR4, URZ, 0x7, UR4 ;  /* 0x000000073f047899 */ /* 0x000fe20008011404 */
[----:B------:R-:W-:Y:S01]  /*16a0*/  IMAD.MOV.U32 R133, RZ, RZ, RZ ;  /* 0x000000ffff857224 */ /* 0x000fe200078e00ff */
[----:B------:R-:W-:Y:S01]  /*16b0*/  CS2R R26, SRZ ;  /* 0x00000000001a7805 */ /* 0x000fe2000001ff00 */
[----:B------:R-:W-:Y:S01]  /*16c0*/  IMAD.MOV.U32 R44, RZ, RZ, RZ ;  /* 0x000000ffff2c7224 */ /* 0x000fe200078e00ff */
[----:B------:R-:W-:Y:S01]  /*16d0*/  UISETP.LT.AND UP0, UPT, URZ, UR4, UPT ;  /* 0x000000043f00728c */ /* 0x000fe2000bf01270 */
[----:B------:R-:W-:Y:S01]  /*16e0*/  IMAD.MOV.U32 R129, RZ, RZ, RZ ;  /* 0x000000ffff817224 */ /* 0x000fe200078e00ff */
[----:B------:R-:W-:Y:S01]  /*16f0*/  CS2R R122, SRZ ;  /* 0x00000000007a7805 */ /* 0x000fe2000001ff00 */
[----:B------:R-:W-:Y:S01]  /*1700*/  IMAD.MOV.U32 R46, RZ, RZ, RZ ;  /* 0x000000ffff2e7224 */ /* 0x000fe200078e00ff */
[----:B------:R-:W-:Y:S01]  /*1710*/  USEL UR37, URZ, UR4, !UP0 ;  /* 0x000000043f257287 */ /* 0x000fe2000c000000 */
[----:B------:R-:W-:Y:S01]  /*1720*/  IMAD.MOV.U32 R125, RZ, RZ, RZ ;  /* 0x000000ffff7d7224 */ /* 0x000fe200078e00ff */
        /* <DEDUP_REMOVED lines=20> */
[----:B------:R-:W0:Y:S02]  /*1870*/  SHFL.IDX PT, R0, R146, RZ, 0x1f ;  /* 0x00001fff92007589 */ /* 0x000e2400000e0000 */
[----:B0-----:R-:W-:-:S13]  /*1880*/  R2UR UR43, R0 ;  /* 0x00000000002b72ca */ /* 0x001fda00000e0000 */
[----:B------:R-:W-:-:S04]  /*1890*/  UIMAD.WIDE UR4, UR43, 0x55555556, URZ ;  /* 0x555555562b0478a5 */ /* 0x000fc8000f8e023f */
[----:B------:R-:W-:Y:S02]  /*18a0*/  ULEA.HI UR54, UR5, UR5, URZ, 0x1 ;  /* 0x0000000505367291 */ /* 0x000fe4000f8f083f */
[----:B------:R-:W-:Y:S02]  /*18b0*/  UIADD3 UR5, UR40, 0x21800, URZ ;  /* 0x0002180028057890 */ /* 0x000fe4000fffe03f */
[----:B------:R-:W-:Y:S02]  /*18c0*/  UIMAD UR54, UR54, -0x3, UR43 ;  /* 0xfffffffd363678a4 */ /* 0x000fe4000f8e022b */
[----:B------:R-:W-:Y:S02]  /*18d0*/  ULOP3.LUT UP0, URZ, UR5, 0x3ff, URZ, 0xc0, !UPT ;  /* 0x000003ff053f7892 */ /* 0x000fe4000f80c03f */
[----:B------:R-:W-:Y:S02]  /*18e0*/  ULEA UR4, UR54, UR40, 0xc ;  /* 0x0000002836047291 */ /* 0x000fe4000f8e603f */
[----:B------:R-:W-:-:S02]  /*18f0*/  ULEA UR5, UR54, UR5, 0xd ;  /* 0x0000000536057291 */ /* 0x000fc4000f8e683f */
[----:B------:R-:W-:Y:S01]  /*1900*/  PLOP3.LUT P0, PT, PT, PT, UP0, 0x80, 0x0 ;  /* 0x000000000000781c */ /* 0x000fe20003f0f008 */
[----:B------:R-:W-:Y:S02]  /*1910*/  UIADD3 UR4, UR4, 0xc400, URZ ;  /* 0x0000c40004047890 */ /* 0x000fe4000fffe03f */
[----:B------:R-:W-:Y:S02]  /*1920*/  USHF.R.U32.HI UR5, URZ, 0x4, UR5 ;  /* 0x000000043f057899 */ /* 0x000fe40008011605 */
[----:B------:R-:W-:Y:S02]  /*1930*/  USHF.R.U32.HI UR4, URZ, 0x4, UR4 ;  /* 0x000000043f047899 */ /* 0x000fe40008011604 */
[----:B------:R-:W-:Y:S02]  /*1940*/  ULOP3.LUT UR36, UR5, 0x3fff, URZ, 0xc0, !UPT ;  /* 0x00003fff05247892 */ /* 0x000fe4000f8ec03f */
[----:B------:R-:W-:-:S04]  /*1950*/  ULOP3.LUT UR56, UR4, 0x3fff, URZ, 0xc0, !UPT ;  /* 0x00003fff04387892 */ /* 0x000fc8000f8ec03f */
[----:B------:R-:W-:Y:S08]  /*1960*/  @!P0 BRA `(.L_x_10826) ;  /* 0x0000000000408947 */ /* 0x000ff00003800000 */
        /* <DEDUP_REMOVED lines=16> */
.L_x_10826:
        /* <DEDUP_REMOVED lines=9> */
.L_x_10983:
[----:B------:R-:W-:Y:S05]  /*1b00*/  @!P0 BRA `(.L_x_10828) ;  /* 0x0000000000048947 */ /* 0x000fea0003800000 */
[----:B------:R-:W-:Y:S01]  /*1b10*/  BPT.TRAP 0x1 ;  /* 0x000000040000795c */ /* 0x000fe20000300000 */
.L_x_10828:
[----:B------:R-:W-:Y:S02]  /*1b20*/  IMAD.U32 R6, RZ, RZ, UR46 ;  /* 0x0000002eff067e24 */ /* 0x000fe4000f8e00ff */
[----:B0-----:R-:W-:-:S03]  /*1b30*/  IMAD.U32 R3, RZ, RZ, UR47 ;  /* 0x0000002fff037e24 */ /* 0x001fc6000f8e00ff */
[----:B------:R-:W-:Y:S02]  /*1b40*/  LEA R6, R6, UR40, 0x3 ;  /* 0x0000002806067c11 */ /* 0x000fe4000f8e18ff */
[----:B------:R-:W-:-:S04]  /*1b50*/  SHF.L.U32 R3, R3, 0x1f, RZ ;  /* 0x0000001f03037819 */ /* 0x000fc800000006ff */
[----:B------:R0:W1:Y:S01]  /*1b60*/  SYNCS.PHASECHK.TRANS64.TRYWAIT P1, [R6+URZ+0x2d830], R3 ;  /* 0x02d83003060075a7 */ /* 0x000062000802017f */
[----:B------:R-:W-:Y:S05]  /*1b70*/  @!P0 BRA `(.L_x_10829) ;  /* 0x0000000000048947 */ /* 0x000fea0003800000 */
[----:B------:R-:W-:Y:S01]  /*1b80*/  BPT.TRAP 0x1 ;  /* 0x000000040000795c */ /* 0x000fe20000300000 */
.L_x_10829:
[----:B-1----:R-:W-:Y:S05]  /*1b90*/  @P1 BRA `(.L_x_10830) ;  /* 0x0000000000081947 */ /* 0x002fea0003800000 */
[----:B------:R-:W1:Y:S02]  /*1ba0*/  SYNCS.PHASECHK.TRANS64.TRYWAIT P1, [R6+URZ+0x2d830], R3 ;  /* 0x02d83003060075a7 */ /* 0x000e64000802017f */
[----:B-1----:R-:W-:Y:S05]  /*1bb0*/  @!P1 BRA `(.L_x_10831) ;  /* 0x0000014000ec9947 */ /* 0x002fea0003800000 */
.L_x_10830:
[----:B------:R-:W-:Y:S05]  /*1bc0*/  WARPSYNC.ALL ;  /* 0x0000000000007948 */ /* 0x000fea0003800000 */
[----:B------:R-:W-:Y:S01]  /*1bd0*/  UIADD3 UR4, UR40, 0x15400, URZ ;  /* 0x0001540028047890 */ /* 0x000fe2000fffe03f */
[----:B------:R-:W-:Y:S01]  /*1be0*/  WARPGROUP.ARRIVE ;  /* 0x00000000000079c5 */ /* 0x000fe20000000000 */
[----:B------:R-:W-:Y:S01]  /*1bf0*/  UMOV UR5, 0x80000020 ;  /* 0x8000002000057882 */ /* 0x000fe20000000000 */
[----:B------:R-:W-:Y:S01]  /*1c00*/  UMOV UR7, 0x80000020 ;  /* 0x8000002000077882 */ /* 0x000fe20000000000 */
[----:B------:R-:W-:Y:S01]  /*1c10*/  USHF.R.U32.HI UR4, URZ, 0x4, UR4 ;  /* 0x000000043f047899 */ /* 0x000fe20008011604 */
[----:B------:R-:W-:Y:S01]  /*1c20*/  UMOV UR9, 0x80000020 ;  /* 0x8000002000097882 */ /* 0x000fe20000000000 */
[----:B------:R-:W-:-:S02]  /*1c30*/  UMOV UR11, 0x80000020 ;  /* 0x80000020000b7882 */ /* 0x000fc40000000000 */
[----:B------:R-:W-:Y:S01]  /*1c40*/  ULOP3.LUT UR4, UR4, 0x3fff, URZ, 0xc0, !UPT ;  /* 0x00003fff04047892 */ /* 0x000fe2000f8ec03f */
[----:B------:R-:W-:Y:S01]  /*1c50*/  UMOV UR13, 0x80000020 ;  /* 0x80000020000d7882 */ /* 0x000fe20000000000 */
[----:B------:R-:W-:Y:S02]  /*1c60*/  UMOV UR15, 0x80000020 ;  /* 0x80000020000f7882 */ /* 0x000fe40000000000 */
[----:B------:R-:W-:Y:S02]  /*1c70*/  ULOP3.LUT UR32, UR4, 0x10000, URZ, 0xfc, !UPT ;  /* 0x0001000004207892 */ /* 0x000fe4000f8efc3f */
[----:B------:R-:W-:Y:S02]  /*1c80*/  ULOP3.LUT UR4, UR56, 0x10000, URZ, 0xfc, !UPT ;  /* 0x0001000038047892 */ /* 0x000fe4000f8efc3f */
[----:B------:R-:W-:Y:S02]  /*1c90*/  UIMAD UR6, UR46, 0x600, UR32 ;  /* 0x000006002e0678a4 */ /* 0x000fe4000f8e0220 */
[----:B------:R-:W-:-:S02]  /*1ca0*/  UIADD3 UR8, UR4, 0x2, URZ ;  /* 0x0000000204087890 */ /* 0x000fc4000fffe03f */
[----:B------:R-:W-:Y:S02]  /*1cb0*/  UIADD3 UR10, UR6, 0x2, URZ ;  /* 0x00000002060a7890 */ /* 0x000fe4000fffe03f */
[----:B------:R-:W-:Y:S02]  /*1cc0*/  UIADD3 UR12, UR4, 0x300, URZ ;  /* 0x00000300040c7890 */ /* 0x000fe4000fffe03f */
[----:B------:R-:W-:Y:S02]  /*1cd0*/  UIADD3 UR14, UR6, 0x200, URZ ;  /* 0x00000200060e7890 */ /* 0x000fe4000fffe03f */
[----:B------:R-:W-:Y:S01]  /*1ce0*/  HGMMA.64x128x16.F32 R24, gdesc[UR4], RZ, !UPT, gsb0 ;  /* 0x01e00000041879f0 */ /* 0x000fe2000c0008ff */
        /* <DEDUP_REMOVED lines=30> */
.L_x_10832:
[----:B------:R-:W-:Y:S01]  /*1ed0*/  UISETP.NE.AND UP1, UPT, UR51, URZ, UPT ;  /* 0x0000003f3300728c */ /* 0x000fe2000bf25270 */
[----:B------:R-:W-:Y:S01]  /*1ee0*/  R2UR UR6, R6 ;  /* 0x00000000060672ca */ /* 0x000fe200000e0000 */
[----:B------:R-:W-:Y:S01]  /*1ef0*/  ULDC UR7, c[0x0][0x9d8] ;  /* 0x0002760000077ab9 */ /* 0x000fe20000000800 */
[----:B------:R-:W2:Y:S01]  /*1f00*/  LDC R141, c[0x0][0x2f0] ;  /* 0x0000bc00ff8d7b82 */ /* 0x000ea20000000800 */
[----:B------:R-:W-:Y:S01]  /*1f10*/  FMUL.FTZ R93, R33, UR7 ;  /* 0x00000007215d7c20 */ /* 0x000fe20008410000 */
[----:B------:R-:W-:Y:S01]  /*1f20*/  FMUL.FTZ R33, R70, UR7 ;  /* 0x0000000746217c20 */ /* 0x000fe20008410000 */
[----:B------:R-:W-:Y:S01]  /*1f30*/  PLOP3.LUT P1, PT, PT, PT, UP1, 0x80, 0x0 ;  /* 0x000000000000781c */ /* 0x000fe20003f2f018 */
[----:B------:R-:W-:Y:S01]  /*1f40*/  VIADD R70, R137, UR39 ;  /* 0x0000002789467c36 */ /* 0x000fe20008000000 */
[----:B------:R-:W-:Y:S01]  /*1f50*/  PLOP3.LUT P2, PT, PT, PT, UP1, 0x80, 0x0 ;  /* 0x000000000000781c */ /* 0x000fe20003f4f018 */
[----:B------:R-:W-:Y:S02]  /*1f60*/  IMAD.MOV.U32 R7, RZ, RZ, -0x80 ;  /* 0xffffff80ff077424 */ /* 0x000fe400078e00ff */
[----:B01----:R-:W-:Y:S01]  /*1f70*/  FMUL.FTZ R3, R30, UR7 ;  /* 0x000000071e037c20 */ /* 0x003fe20008410000 */
[----:B------:R-:W-:Y:S01]  /*1f80*/  @UP1 ULDC UR10, c[0x0][0x44c] ;  /* 0x00011300000a1ab9 */ /* 0x000fe20000000800 */
[----:B------:R-:W0:Y:S01]  /*1f90*/  LDC R143, c[0x0][0x288] ;  /* 0x0000a200ff8f7b82 */ /* 0x000e220000000800 */
[----:B------:R-:W-:Y:S01]  /*1fa0*/  FMUL.FTZ R30, R66, UR7 ;  /* 0x00000007421e7c20 */ /* 0x000fe20008410000 */
[----:B------:R-:W-:Y:S01]  /*1fb0*/  FMUL.FTZ R20, R50, UR7 ;  /* 0x0000000732147c20 */ /* 0x000fe20008410000 */
[----:B------:R-:W-:Y:S01]  /*1fc0*/  FMUL.FTZ R66, R76, UR7 ;  /* 0x000000074c427c20 */ /* 0x000fe20008410000 */
[----:B------:R-:W-:Y:S01]  /*1fd0*/  FMUL.FTZ R50, R60, UR7 ;  /* 0x000000073c327c20 */ /* 0x000fe20008410000 */
[----:B------:R-:W-:Y:S01]  /*1fe0*/  IMAD R76, R88, R7, 0x80 ;  /* 0x00000080584c7424 */ /* 0x000fe200078e0207 */
[----:B------:R-:W-:Y:S01]  /*1ff0*/  UIADD3 UR6, UR6, 0x2d840, URZ ;  /* 0x0002d84006067890 */ /* 0x000fe2000fffe03f */
[----:B------:R-:W-:Y:S01]  /*2000*/  @P1 IMAD.HI.U32 R6, R70, UR10, RZ ;  /* 0x0000000a46061c27 */ /* 0x000fe2000f8e00ff */
[----:B------:R-:W-:-:S03]  /*2010*/  @UP1 ULDC UR10, c[0x0][0x450] ;  /* 0x00011400000a1ab9 */ /* 0x000fc60000000800 */
[----:B------:R-:W-:Y:S01]  /*2020*/  FMUL.FTZ R12, R42, UR7 ;  /* 0x000000072a0c7c20 */ /* 0x000fe20008410000 */
[----:B------:R-:W-:Y:S01]  /*2030*/  FMUL.FTZ R42, R44, UR7 ;  /* 0x000000072c2a7c20 */ /* 0x000fe20008410000 */
[----:B------:R-:W-:Y:S01]  /*2040*/  UISETP.NE.AND UP0, UPT, UR50, URZ, UPT ;  /* 0x0000003f3200728c */ /* 0x000fe2000bf05270 */
[----:B------:R-:W-:Y:S01]  /*2050*/  @P2 SHF.R.U32.HI R70, RZ, UR10, R6 ;  /* 0x0000000aff462c19 */ /* 0x000fe20008011606 */
[----:B------:R-:W-:Y:S01]  /*2060*/  FMUL.FTZ R4, R24, UR7 ;  /* 0x0000000718047c20 */ /* 0x000fe20008410000 */
[----:B------:R-:W-:Y:S01]  /*2070*/  FMUL.FTZ R13, R43, UR7 ;  /* 0x000000072b0d7c20 */ /* 0x000fe20008410000 */
[----:B------:R-:W-:Y:S01]  /*2080*/  FMUL.FTZ R44, R48, UR7 ;  /* 0x00000007302c7c20 */ /* 0x000fe20008410000 */
[----:B------:R-:W-:Y:S01]  /*2090*/  VIADD R7, R76, 0x1 ;  /* 0x000000014c077836 */ /* 0x000fe20000000000 */
        /* <DEDUP_REMOVED lines=56> */
[----:B------:R-:W3:Y:S01]  /*2420*/  MUFU.TANH R4, R4 ;  /* 0x0000000400047308 */ /* 0x000ee20000002400 */
[----:B------:R-:W-:Y:S01]  /*2430*/  ULDC UR35, c[0x0][0x9dc] ;  /* 0x0002770000237ab9 */ /* 0x000fe20000000800 */
[C---:B--2---:R-:W-:Y:S01]  /*2440*/  IMAD R6, R141.reuse, UR44, R6 ;  /* 0x0000002c8d067c24 */ /* 0x044fe2000f8e0206 */
[----:B------:R-:W-:Y:S01]  /*2450*/  SYNCS.ARRIVE.TRANS64.RED.A1T0 RZ, [UR6], RZ ;  /* 0x000000ffffff79a7 */ /* 0x000fe20008100406 */
[----:B------:R-:W-:Y:S01]  /*2460*/  ULOP3.LUT UR6, URZ, UR35, URZ, 0x33, !UPT ;  /* 0x000000233f067292 */ /* 0x000fe2000f8e333f */
[----:B------:R-:W-:Y:S01]  /*2470*/  IMAD R7, R141, UR44, R76 ;  /* 0x0000002c8d077c24 */ /* 0x000fe2000f8e024c */
[----:B------:R-:W-:Y:S01]  /*2480*/  ULDC UR14, c[0x0][0x9e0] ;  /* 0x00027800000e7ab9 */ /* 0x000fe20000000800 */
[----:B0-----:R-:W-:Y:S01]  /*2490*/  IMAD.IADD R6, R6, 0x1, -R143 ;  /* 0x0000000106067824 */ /* 0x001fe200078e0a8f */
[----:B------:R-:W0:Y:S01]  /*24a0*/  MUFU.TANH R89, R89 ;  /* 0x0000005900597308 */ /* 0x000e220000002400 */
[----:B------:R-:W-:Y:S01]  /*24b0*/  IMAD R73, R16, -0x2, R7 ;  /* 0xfffffffe10497824 */ /* 0x000fe200078e0207 */
[----:B------:R-:W-:Y:S01]  /*24c0*/  LEA R74, R88, 0xffffff80, 0x7 ;  /* 0xffffff80584a7811 */ /* 0x000fe200078e38ff */
[----:B------:R-:W-:-:S02]  /*24d0*/  VIADD R78, R6, UR14 ;  /* 0x0000000e064e7c36 */ /* 0x000fc40008000000 */
[----:B------:R-:W-:-:S03]  /*24e0*/  VIADD R75, R6, UR6 ;  /* 0x00000006064b7c36 */ /* 0x000fc60008000000 */
[----:B------:R-:W2:Y:S01]  /*24f0*/  MUFU.TANH R0, R0 ;  /* 0x0000000000007308 */ /* 0x000ea20000002400 */
[----:B-1----:R-:W-:Y:S01]  /*2500*/  VIADDMNMX R71, R60, R78, R73, PT ;  /* 0x0000004e3c477246 */ /* 0x002fe20003800149 */
[----:B------:R-:W-:-:S06]  /*2510*/  IMAD.IADD R72, R75, 0x1, R60 ;  /* 0x000000014b487824 */ /* 0x000fcc00078e023c */
        /* <DEDUP_REMOVED lines=76> */
.L_x_10835:
[----:B------:R-:W-:Y:S02]  /*29e0*/  ULDC UR6, c[0x0][0x9e4] ;  /* 0x0002790000067ab9 */ /* 0x000fe40000000800 */
[----:B------:R-:W-:-:S05]  /*29f0*/  IMAD.U32 R60, RZ, RZ, UR6 ;  /* 0x00000006ff3c7e24 */ /* 0x000fca000f8e00ff */
[----:B------:R-:W-:-:S13]  /*2a00*/  ISETP.NE.AND P1, PT, R60, 0x1, PT ;  /* 0x000000013c00780c */ /* 0x000fda0003f25270 */
[----:B------:R-:W1:Y:S02]  /*2a10*/  @P1 LDC.64 R6, c[0x0][0x9e8] ;  /* 0x00027a00ff061b82 */ /* 0x000e640000000a00 */
[----:B-1----:R-:W-:-:S05]  /*2a20*/  @P1 IMAD.HI.U32 R6, R55, R6, RZ ;  /* 0x0000000637061227 */ /* 0x002fca00078e00ff */
[----:B------:R-:W-:-:S07]  /*2a30*/  @P1 SHF.R.U32.HI R55, RZ, R7, R6 ;  /* 0x00000007ff371219 */ /* 0x000fce0000011606 */
.L_x_10836:
[----:B------:R-:W-:Y:S05]  /*2a40*/  BSYNC B0 ;  /* 0x0000000000007941 */ /* 0x000fea0003800000 */
.L_x_10834:
[----:B------:R-:W-:-:S04]  /*2a50*/  IMAD R55, R55, R60, -R74 ;  /* 0x0000003c37377224 */ /* 0x000fc800078e0a4a */
[----:B------:R-:W-:-:S05]  /*2a60*/  IMAD R55, R16, -0x2, R55 ;  /* 0xfffffffe10377824 */ /* 0x000fca00078e0237 */
[----:B------:R-:W-:Y:S02]  /*2a70*/  VIADDMNMX R71, R55, R60, R71, PT ;  /* 0x0000003c37477246 */ /* 0x000fe40003800147 */
[----:B------:R-:W-:-:S07]  /*2a80*/  VIMNMX R72, R72, R55, !PT ;  /* 0x0000003748487248 */ /* 0x000fce0007fe0100 */
.L_x_10833:
[C---:B------:R-:W-:Y:S01]  /*2a90*/  ISETP.GE.AND P6, PT, R76.reuse, 0xa, PT ;  /* 0x0000000a4c00780c */ /* 0x040fe20003fc6270 */
[----:B------:R-:W1:Y:S01]  /*2aa0*/  SHFL.IDX PT, R6, R70, 0x1, 0x1c1f ;  /* 0x003c1f0046067f89 */ /* 0x000e6200000e0000 */
[C---:B------:R-:W-:Y:S01]  /*2ab0*/  ISETP.GE.AND P1, PT, R76.reuse, 0x2, PT ;  /* 0x000000024c00780c */ /* 0x040fe20003f26270 */
[----:B------:R-:W-:Y:S01]  /*2ac0*/  UISETP.NE.AND UP0, UPT, UR50, URZ, UPT ;  /* 0x0000003f3200728c */ /* 0x000fe2000bf05270 */
[C---:B------:R-:W-:Y:S02]  /*2ad0*/  ISETP.GE.AND P2, PT, R76.reuse, 0x9, PT ;  /* 0x000000094c00780c */ /* 0x040fe40003f46270 */
[----:B------:R-:W-:Y:S02]  /*2ae0*/  ISETP.GE.AND P5, PT, R76, 0x11, PT ;  /* 0x000000114c00780c */ /* 0x000fe40003fa6270 */
[----:B------:R-:W-:Y:S02]  /*2af0*/  LOP3.LUT R19, R19, 0xfffffffb, RZ, 0xc0, !PT ;  /* 0xfffffffb13137812 */ /* 0x000fe400078ec0ff */
[----:B------:R-:W-:-:S02]  /*2b00*/  ISETP.GT.AND P4, PT, R72, 0x1, !P1 ;  /* 0x000000014800780c */ /* 0x000fc40004f84270 */
[----:B------:R-:W-:Y:S02]  /*2b10*/  ISETP.GT.AND P3, PT, R72, 0x8, !P2 ;  /* 0x000000084800780c */ /* 0x000fe40005764270 */
[----:B------:R-:W-:Y:S02]  /*2b20*/  @P6 LOP3.LUT R19, R19, 0x4, RZ, 0xfc, !PT ;  /* 0x0000000413136812 */ /* 0x000fe400078efcff */
[C---:B------:R-:W-:Y:S02]  /*2b30*/  ISETP.LT.OR P4, PT, R71.reuse, 0x2, P4 ;  /* 0x000000024700780c */ /* 0x040fe40002781670 */
[----:B------:R-:W-:Y:S02]  /*2b40*/  ISETP.LT.OR P3, PT, R71, 0x9, P3 ;  /* 0x000000094700780c */ /* 0x000fe40001f61670 */
[----:B------:R-:W-:Y:S02]  /*2b50*/  LOP3.LUT R19, R19, 0xfffffff7, RZ, 0xc0, !PT ;  /* 0xfffffff713137812 */ /* 0x000fe400078ec0ff */
[----:B0-----:R-:W-:-:S02]  /*2b60*/  FSEL R89, R89, -INF , !P4 ;  /* 0xff80000059597808 */ /* 0x001fc40006000000 */
[----:B------:R-:W-:Y:S02]  /*2b70*/  FSEL R90, R90, -INF , !P3 ;  /* 0xff8000005a5a7808 */ /* 0x000fe40005800000 */
[C---:B------:R-:W-:Y:S02]  /*2b80*/  ISETP.GT.AND P4, PT, R72.reuse, 0x9, !P6 ;  /* 0x000000094800780c */ /* 0x040fe40007784270 */
[----:B------:R-:W-:Y:S02]  /*2b90*/  @P5 LOP3.LUT R19, R19, 0x8, RZ, 0xfc, !PT ;  /* 0x0000000813135812 */ /* 0x000fe400078efcff */
[----:B------:R-:W-:Y:S02]  /*2ba0*/  ISETP.GT.AND P3, PT, R72, 0x10, !P5 ;  /* 0x000000104800780c */ /* 0x000fe40006f64270 */
[----:B------:R-:W-:Y:S02]  /*2bb0*/  ISETP.GE.AND P5, PT, R76, 0x12, PT ;  /* 0x000000124c00780c */ /* 0x000fe40003fa6270 */
        /* <DEDUP_REMOVED lines=119> */
[----:B------:R-:W-:Y:S02]  /*3330*/  ISETP.GT.AND P3, PT, R72, 0x60, !P4 ;  /* 0x000000604800780c */ /* 0x000fe40006764270 */
[----:B-1----:R-:W-:-:S02]  /*3340*/  VIADDMNMX R56, R6, R78, R73, PT ;  /* 0x0000004e06387246 */ /* 0x002fc40003800149 */
[----:B------:R-:W-:-:S03]  /*3350*/  ISETP.LT.OR P3, PT, R71, 0x61, P3 ;  /* 0x000000614700780c */ /* 0x000fc60001f61670 */
[----:B------:R-:W-:Y:S02]  /*3360*/  @P4 LOP3.LUT R19, R19, 0x80, RZ, 0xfc, !PT ;  /* 0x0000008013134812 */ /* 0x000fe400078efcff */
[----:B------:R-:W-:Y:S02]  /*3370*/  ISETP.GE.AND P4, PT, R76, 0x62, PT ;  /* 0x000000624c00780c */ /* 0x000fe40003f86270 */
[----:B------:R-:W-:Y:S02]  /*3380*/  LOP3.LUT R19, R19, 0xffffffbf, RZ, 0xc0, !PT ;  /* 0xffffffbf13137812 */ /* 0x000fe400078ec0ff */
[----:B------:R-:W-:Y:S01]  /*3390*/  FSEL R51, R58, -INF , !P3 ;  /* 0xff8000003a337808 */ /* 0x000fe20005800000 */
[----:B------:R-:W-:Y:S01]  /*33a0*/  IMAD.IADD R58, R75, 0x1, R6 ;  /* 0x000000014b3a7824 */ /* 0x000fe200078e0206 */
        /* <DEDUP_REMOVED lines=56> */
.L_x_10839:
[----:B------:R-:W-:Y:S02]  /*3730*/  ULDC UR6, c[0x0][0x9e4] ;  /* 0x0002790000067ab9 */ /* 0x000fe40000000800 */
[----:B------:R-:W-:-:S05]  /*3740*/  IMAD.U32 R67, RZ, RZ, UR6 ;  /* 0x00000006ff437e24 */ /* 0x000fca000f8e00ff */
[----:B------:R-:W-:-:S13]  /*3750*/  ISETP.NE.AND P6, PT, R67, 0x1, PT ;  /* 0x000000014300780c */ /* 0x000fda0003fc5270 */
[----:B------:R-:W0:Y:S02]  /*3760*/  @P6 LDC.64 R6, c[0x0][0x9e8] ;  /* 0x00027a00ff066b82 */ /* 0x000e240000000a00 */
[----:B0-----:R-:W-:-:S05]  /*3770*/  @P6 IMAD.HI.U32 R6, R59, R6, RZ ;  /* 0x000000063b066227 */ /* 0x001fca00078e00ff */
[----:B------:R-:W-:-:S07]  /*3780*/  @P6 SHF.R.U32.HI R59, RZ, R7, R6 ;  /* 0x00000007ff3b6219 */ /* 0x000fce0000011606 */
.L_x_10840:
[----:B------:R-:W-:Y:S05]  /*3790*/  BSYNC B0 ;  /* 0x0000000000007941 */ /* 0x000fea0003800000 */
.L_x_10838:
[----:B------:R-:W-:-:S04]  /*37a0*/  IMAD R59, R59, R67, -R74 ;  /* 0x000000433b3b7224 */ /* 0x000fc800078e0a4a */
[----:B------:R-:W-:-:S05]  /*37b0*/  IMAD R59, R16, -0x2, R59 ;  /* 0xfffffffe103b7824 */ /* 0x000fca00078e023b */
[----:B------:R-:W-:Y:S02]  /*37c0*/  VIADDMNMX R56, R59, R67, R56, PT ;  /* 0x000000433b387246 */ /* 0x000fe40003800138 */
[----:B------:R-:W-:-:S07]  /*37d0*/  VIMNMX R58, R58, R59, !PT ;  /* 0x0000003b3a3a7248 */ /* 0x000fce0007fe0100 */
.L_x_10837:
[----:B------:R-:W-:Y:S01]  /*37e0*/  ISETP.GT.AND P1, PT, R58, 0x1, !P1 ;  /* 0x000000013a00780c */ /* 0x000fe20004f24270 */
[----:B------:R-:W-:Y:S01]  /*37f0*/  ULDC UR33, c[0x0][0x988] ;  /* 0x0002620000217ab9 */ /* 0x000fe20000000800 */
[----:B------:R-:W-:Y:S01]  /*3800*/  LOP3.LUT P6, RZ, R19, 0x4, RZ, 0xc0, !PT ;  /* 0x0000000413ff7812 */ /* 0x000fe200078cc0ff */
[----:B------:R-:W-:Y:S01]  /*3810*/  UISETP.NE.AND UP1, UPT, UR51, URZ, UPT ;  /* 0x0000003f3300728c */ /* 0x000fe2000bf25270 */
[----:B------:R-:W-:Y:S01]  /*3820*/  ISETP.LT.OR P1, PT, R56, 0x2, P1 ;  /* 0x000000023800780c */ /* 0x000fe20000f21670 */
[----:B------:R-:W-:Y:S01]  /*3830*/  UISETP.NE.AND UP0, UPT, UR50, URZ, UPT ;  /* 0x0000003f3200728c */ /* 0x000fe2000bf05270 */
[----:B------:R-:W-:Y:S01]  /*3840*/  FMNMX.FTZ R7, R66, R89, !PT ;  /* 0x0000005942077209 */ /* 0x000fe20007810000 */
[----:B------:R-:W-:Y:S01]  /*3850*/  UMOV UR10, UR39 ;  /* 0x00000027000a7c82 */ /* 0x000fe20008000000 */
[----:B------:R-:W-:Y:S02]  /*3860*/  FSEL R2, R2, -INF , !P1 ;  /* 0xff80000002027808 */ /* 0x000fe40004800000 */
[----:B------:R-:W-:-:S02]  /*3870*/  ISETP.GT.AND P1, PT, R58, 0x9, !P6 ;  /* 0x000000093a00780c */ /* 0x000fc40007724270 */
[----:B------:R-:W-:Y:S02]  /*3880*/  FMNMX.FTZ R6, R90, R7, !PT ;  /* 0x000000075a067209 */ /* 0x000fe40007810000 */
[----:B------:R-:W-:Y:S01]  /*3890*/  ISETP.LT.OR P1, PT, R56, 0xa, P1 ;  /* 0x0000000a3800780c */ /* 0x000fe20000f21670 */
[----:B------:R-:W-:Y:S01]  /*38a0*/  @UP1 ULDC UR6, c[0x0][0x44c] ;  /* 0x0001130000061ab9 */ /* 0x000fe20000000800 */
[----:B------:R-:W-:Y:S01]  /*38b0*/  FMNMX.FTZ R7, R91, R6, !PT ;  /* 0x000000065b077209 */ /* 0x000fe20007810000 */
[----:B------:R-:W-:Y:S01]  /*38c0*/  UIMAD.WIDE.U32 UR6, UR39, UR6, URZ ;  /* 0x00000006270672a5 */ /* 0x000fe2000f8e003f */
[----:B------:R-:W-:Y:S01]  /*38d0*/  FSEL R5, R5, -INF , !P1 ;  /* 0xff80000005057808 */ /* 0x000fe20004800000 */
[----:B------:R-:W-:Y:S01]  /*38e0*/  @UP1 ULDC UR11, c[0x0][0x450] ;  /* 0x00011400000b1ab9 */ /* 0x000fe20000000800 */
[----:B------:R-:W-:Y:S01]  /*38f0*/  LOP3.LUT P1, RZ, R19, 0x8, RZ, 0xc0, !PT ;  /* 0x0000000813ff7812 */ /* 0x000fe2000782c0ff */
[----:B------:R-:W-:Y:S01]  /*3900*/  @UP1 USHF.R.U32.HI UR10, URZ, UR11, UR7 ;  /* 0x0000000b3f0a1299 */ /* 0x000fe20008011607 */
[----:B------:R-:W-:-:S02]  /*3910*/  FMNMX.FTZ R6, R92, R7, !PT ;  /* 0x000000075c067209 */ /* 0x000fc40007810000 */
[----:B------:R-:W-:Y:S01]  /*3920*/  ISETP.GT.AND P1, PT, R58, 0x10, !P1 ;  /* 0x000000103a00780c */ /* 0x000fe20004f24270 */
[----:B------:R-:W-:Y:S01]  /*3930*/  UIADD3 UR55, UR55, UR10, URZ ;  /* 0x0000000a37377290 */ /* 0x000fe2000fffe03f */
[----:B------:R-:W-:Y:S02]  /*3940*/  FMNMX.FTZ R7, R93, R6, !PT ;  /* 0x000000065d077209 */ /* 0x000fe40007810000 */
[----:B------:R-:W-:Y:S01]  /*3950*/  ISETP.LT.OR P1, PT, R56, 0x11, P1 ;  /* 0x000000113800780c */ /* 0x000fe20000f21670 */
[----:B------:R-:W-:Y:S01]  /*3960*/  UIADD3 UR14, UR55, UR14, URZ ;  /* 0x0000000e370e7290 */ /* 0x000fe2000fffe03f */
[----:B------:R-:W-:Y:S02]  /*3970*/  ISETP.GT.AND P2, PT, R58, 0x8, !P2 ;  /* 0x000000083a00780c */ /* 0x000fe40005744270 */
[----:B------:R-:W-:Y:S02]  /*3980*/  FSEL R8, R8, -INF , !P1 ;  /* 0xff80000008087808 */ /* 0x000fe40004800000 */
[----:B------:R-:W-:-:S02]  /*3990*/  LOP3.LUT P1, RZ, R19, 0x10, RZ, 0xc0, !PT ;  /* 0x0000001013ff7812 */ /* 0x000fc4000782c0ff */
[----:B------:R-:W-:Y:S02]  /*39a0*/  FMNMX.FTZ R6, R94, R7, !PT ;  /* 0x000000075e067209 */ /* 0x000fe40007810000 */
[----:B------:R-:W-:Y:S02]  /*39b0*/  ISETP.GT.AND P1, PT, R58, 0x11, !P1 ;  /* 0x000000113a00780c */ /* 0x000fe40004f24270 */
[C---:B------:R-:W-:Y:S02]  /*39c0*/  ISETP.LT.OR P2, PT, R56.reuse, 0x9, P2 ;  /* 0x000000093800780c */ /* 0x040fe40001741670 */
[----:B------:R-:W-:Y:S02]  /*39d0*/  ISETP.LT.OR P1, PT, R56, 0x12, P1 ;  /* 0x000000123800780c */ /* 0x000fe40000f21670 */
[----:B------:R-:W-:Y:S02]  /*39e0*/  FMNMX.FTZ R7, R95, R6, !PT ;  /* 0x000000065f077209 */ /* 0x000fe40007810000 */
[----:B------:R-:W-:-:S02]  /*39f0*/  FSEL R9, R9, -INF , !P1 ;  /* 0xff80000009097808 */ /* 0x000fc40004800000 */
[----:B------:R-:W-:Y:S02]  /*3a00*/  LOP3.LUT P1, RZ, R19, 0x2000000, RZ, 0xc0, !PT ;  /* 0x0200000013ff7812 */ /* 0x000fe4000782c0ff */
[----:B------:R-:W-:Y:S02]  /*3a10*/  FSEL R3, R3, -INF , !P2 ;  /* 0xff80000003037808 */ /* 0x000fe40005000000 */
[----:B------:R-:W-:Y:S02]  /*3a20*/  ISETP.GT.AND P1, PT, R58, 0x18, !P1 ;  /* 0x000000183a00780c */ /* 0x000fe40004f24270 */
[----:B------:R-:W-:Y:S02]  /*3a30*/  LOP3.LUT P2, RZ, R19, 0x40000, RZ, 0xc0, !PT ;  /* 0x0004000013ff7812 */ /* 0x000fe4000784c0ff */
        /* <DEDUP_REMOVED lines=33> */
[----:B------:R-:W-:Y:S02]  /*3c50*/  ISETP.GT.AND P1, PT, R58, 0x29, !P1 ;  /* 0x000000293a00780c */ /* 0x000fe40004f24270 */
[----:B------:R-:W-:Y:S02]  /*3c60*/  FMNMX.FTZ R6, R48, R7, !PT ;  /* 0x0000000730067209 */ /* 0x000fe40007810000 */
[----:B------:R-:W-:Y:S02]  /*3c70*/  ISETP.LT.OR P1, PT, R56, 0x2a, P1 ;  /* 0x0000002a3800780c */ /* 0x000fe40000f21670 */
[----:B------:R-:W-:Y:S02]  /*3c80*/  FMNMX.FTZ R7, R49, R6, !PT ;  /* 0x0000000631077209 */ /* 0x000fe40007810000 */
        /* <DEDUP_REMOVED lines=23> */
[----:B------:R-:W-:Y:S01]  /*3e00*/  LOP3.LUT P2, RZ, R19, 0x80, RZ, 0xc0, !PT ;  /* 0x0000008013ff7812 */ /* 0x000fe2000784c0ff */
[----:B------:R-:W0:Y:S01]  /*3e10*/  SHFL.BFLY PT, R6, R7, 0x2, 0x1f ;  /* 0x0c401f0007067f89 */ /* 0x000e2200000e0000 */
[----:B------:R-:W-:-:S02]  /*3e20*/  FSEL R25, R25, -INF , !P1 ;  /* 0xff80000019197808 */ /* 0x000fc40004800000 */
[C---:B------:R-:W-:Y:S02]  /*3e30*/  LOP3.LUT P1, RZ, R19.reuse, 0x8000, RZ, 0xc0, !PT ;  /* 0x0000800013ff7812 */ /* 0x040fe4000782c0ff */
[----:B------:R-:W-:Y:S02]  /*3e40*/  LOP3.LUT P6, RZ, R19, 0x40, RZ, 0xc0, !PT ;  /* 0x0000004013ff7812 */ /* 0x000fe400078cc0ff */
[C---:B------:R-:W-:Y:S02]  /*3e50*/  ISETP.GT.AND P1, PT, R58.reuse, 0x40, !P1 ;  /* 0x000000403a00780c */ /* 0x040fe40004f24270 */
[----:B------:R-:W-:Y:S02]  /*3e60*/  ISETP.GT.AND P3, PT, R58, 0x70, !P3 ;  /* 0x000000703a00780c */ /* 0x000fe40005f64270 */
[----:B------:R-:W-:Y:S02]  /*3e70*/  ISETP.LT.OR P1, PT, R56, 0x41, P1 ;  /* 0x000000413800780c */ /* 0x000fe40000f21670 */
[----:B------:R-:W-:-:S02]  /*3e80*/  ISETP.GT.AND P4, PT, R58, 0x71, !P4 ;  /* 0x000000713a00780c */ /* 0x000fc40006784270 */
[----:B------:R-:W-:Y:S02]  /*3e90*/  FSEL R26, R26, -INF , !P1 ;  /* 0xff8000001a1a7808 */ /* 0x000fe40004800000 */
[----:B------:R-:W-:Y:S02]  /*3ea0*/  LOP3.LUT P1, RZ, R19, 0x4000, RZ, 0xc0, !PT ;  /* 0x0000400013ff7812 */ /* 0x000fe4000782c0ff */
[C---:B------:R-:W-:Y:S02]  /*3eb0*/  ISETP.GT.AND P5, PT, R58.reuse, 0x78, !P5 ;  /* 0x000000783a00780c */ /* 0x040fe40006fa4270 */
[----:B------:R-:W-:Y:S02]  /*3ec0*/  ISETP.GT.AND P1, PT, R58, 0x41, !P1 ;  /* 0x000000413a00780c */ /* 0x000fe40004f24270 */
[C---:B------:R-:W-:Y:S02]  /*3ed0*/  ISETP.LT.OR P3, PT, R56.reuse, 0x71, P3 ;  /* 0x000000713800780c */ /* 0x040fe40001f61670 */
[----:B------:R-:W-:-:S02]  /*3ee0*/  ISETP.LT.OR P1, PT, R56, 0x42, P1 ;  /* 0x000000423800780c */ /* 0x000fc40000f21670 */
[----:B0-----:R-:W-:Y:S02]  /*3ef0*/  FMNMX.FTZ R59, R7, R6, !PT ;  /* 0x00000006073b7209 */ /* 0x001fe40007810000 */
[----:B------:R-:W-:Y:S02]  /*3f00*/  FSEL R27, R27, -INF , !P1 ;  /* 0xff8000001b1b7808 */ /* 0x000fe40004800000 */
[----:B------:R-:W-:Y:S01]  /*3f10*/  LOP3.LUT P1, RZ, R19, 0x2000, RZ, 0xc0, !PT ;  /* 0x0000200013ff7812 */ /* 0x000fe2000782c0ff */
[----:B------:R-:W0:Y:S01]  /*3f20*/  SHFL.BFLY PT, R76, R59, 0x1, 0x1f ;  /* 0x0c201f003b4c7f89 */ /* 0x000e2200000e0000 */
[----:B------:R-:W-:Y:S02]  /*3f30*/  ISETP.LT.OR P4, PT, R56, 0x72, P4 ;  /* 0x000000723800780c */ /* 0x000fe40002781670 */
[----:B------:R-:W-:Y:S02]  /*3f40*/  ISETP.GT.AND P1, PT, R58, 0x48, !P1 ;  /* 0x000000483a00780c */ /* 0x000fe40004f24270 */
[----:B------:R-:W-:-:S02]  /*3f50*/  ISETP.LT.OR P5, PT, R56, 0x79, P5 ;  /* 0x000000793800780c */ /* 0x000fc40002fa1670 */
[----:B------:R-:W-:-:S04]  /*3f60*/  ISETP.LT.OR P1, PT, R56, 0x49, P1 ;  /* 0x000000493800780c */ /* 0x000fc80000f21670 */
[----:B------:R-:W-:Y:S02]  /*3f70*/  FSEL R29, R29, -INF , !P1 ;  /* 0xff8000001d1d7808 */ /* 0x000fe40004800000 */
[----:B------:R-:W-:-:S04]  /*3f80*/  LOP3.LUT P1, RZ, R19, 0x1000, RZ, 0xc0, !PT ;  /* 0x0000100013ff7812 */ /* 0x000fc8000782c0ff */
        /* <DEDUP_REMOVED lines=9> */
[----:B------:R-:W-:-:S04]  /*4020*/  LOP3.LUT P1, RZ, R19, 0x400, RZ, 0xc0, !PT ;  /* 0x0000040013ff7812 */ /* 0x000fc8000782c0ff */
        /* <DEDUP_REMOVED lines=11> */
[----:B------:R-:W-:Y:S02]  /*40e0*/  ISETP.GT.AND P1, PT, R58, 0x60, !P2 ;  /* 0x000000603a00780c */ /* 0x000fe40005724270 */
[----:B------:R-:W-:Y:S02]  /*40f0*/  LOP3.LUT P2, RZ, R19, 0x20, RZ, 0xc0, !PT ;  /* 0x0000002013ff7812 */ /* 0x000fe4000784c0ff */
[----:B------:R-:W-:Y:S02]  /*4100*/  ISETP.LT.OR P1, PT, R56, 0x61, P1 ;  /* 0x000000613800780c */ /* 0x000fe40000f21670 */
[----:B------:R-:W-:Y:S02]  /*4110*/  ISETP.GT.AND P2, PT, R58, 0x69, !P2 ;  /* 0x000000693a00780c */ /* 0x000fe40005744270 */
[----:B------:R-:W-:-:S02]  /*4120*/  FSEL R35, R35, -INF , !P1 ;  /* 0xff80000023237808 */ /* 0x000fc40004800000 */
[----:B------:R-:W-:Y:S02]  /*4130*/  ISETP.GT.AND P1, PT, R58, 0x61, !P6 ;  /* 0x000000613a00780c */ /* 0x000fe40007724270 */
[----:B------:R-:W-:Y:S02]  /*4140*/  LOP3.LUT P6, RZ, R19, 0x2, RZ, 0xc0, !PT ;  /* 0x0000000213ff7812 */ /* 0x000fe400078cc0ff */
[C---:B------:R-:W-:Y:S02]  /*4150*/  ISETP.LT.OR P1, PT, R56.reuse, 0x62, P1 ;  /* 0x000000623800780c */ /* 0x040fe40000f21670 */
[----:B------:R-:W-:Y:S02]  /*4160*/  ISETP.LT.OR P2, PT, R56, 0x6a, P2 ;  /* 0x0000006a3800780c */ /* 0x000fe40001741670 */
[----:B------:R-:W-:Y:S02]  /*4170*/  FSEL R34, R34, -INF , !P1 ;  /* 0xff80000022227808 */ /* 0x000fe40004800000 */
[----:B------:R-:W-:-:S04]  /*4180*/  FSETP.NEU.FTZ.AND P1, PT, R76, -INF , PT ;  /* 0xff8000004c00780b */ /* 0x000fc80003f3d000 */
[----:B------:R-:W-:Y:S02]  /*4190*/  FSEL R72, R72, RZ, P1 ;  /* 0x000000ff48487208 */ /* 0x000fe40000800000 */
[----:B------:R-:W-:Y:S02]  /*41a0*/  ISETP.GT.AND P1, PT, R58, RZ, !P6 ;  /* 0x000000ff3a00720c */ /* 0x000fe40007724270 */
[----:B------:R-:W-:Y:S01]  /*41b0*/  LOP3.LUT P6, RZ, R19, 0x1, RZ, 0xc0, !PT ;  /* 0x0000000113ff7812 */ /* 0x000fe200078cc0ff */
[--C-:B------:R-:W-:Y:S01]  /*41c0*/  FFMA.FTZ R77, R60, UR33, -R72.reuse ;  /* 0x000000213c4d7c23 */ /* 0x100fe20008010848 */
[----:B------:R-:W-:Y:S01]  /*41d0*/  ISETP.LT.OR P1, PT, R56, 0x1, P1 ;  /* 0x000000013800780c */ /* 0x000fe20000f21670 */
[--C-:B------:R-:W-:Y:S01]  /*41e0*/  FFMA.FTZ R51, R51, UR33, -R72.reuse ;  /* 0x0000002133337c23 */ /* 0x100fe20008010848 */
[----:B------:R-:W-:Y:S01]  /*41f0*/  ISETP.GT.AND P6, PT, R58, 0x79, !P6 ;  /* 0x000000793a00780c */ /* 0x000fe200077c4270 */
[--C-:B------:R-:W-:Y:S01]  /*4200*/  FFMA.FTZ R6, R66, UR33, -R72.reuse ;  /* 0x0000002142067c23 */ /* 0x100fe20008010848 */
[----:B------:R-:W-:Y:S01]  /*4210*/  FSEL R73, R0, -INF , !P1 ;  /* 0xff80000000497808 */ /* 0x000fe20004800000 */
[--C-:B------:R-:W-:Y:S01]  /*4220*/  FFMA.FTZ R59, R89, UR33, -R72.reuse ;  /* 0x00000021593b7c23 */ /* 0x100fe20008010848 */
[----:B------:R-:W-:Y:S01]  /*4230*/  LOP3.LUT P1, RZ, R19, 0x4000000, RZ, 0xc0, !PT ;  /* 0x0400000013ff7812 */ /* 0x000fe2000782c0ff */
[--C-:B------:R-:W-:Y:S01]  /*4240*/  FFMA.FTZ R7, R90, UR33, -R72.reuse ;  /* 0x000000215a077c23 */ /* 0x100fe20008010848 */
[----:B------:R-:W-:Y:S01]  /*4250*/  FMNMX.FTZ R0, R73, R2, !PT ;  /* 0x0000000249007209 */ /* 0x000fe20007810000 */
[----:B------:R-:W-:Y:S01]  /*4260*/  MUFU.EX2 R6, R6 ;  /* 0x0000000600067308 */ /* 0x000fe20000000800 */
[----:B------:R-:W-:Y:S01]  /*4270*/  ISETP.GT.AND P1, PT, R58, 0x68, !P1 ;  /* 0x000000683a00780c */ /* 0x000fe20004f24270 */
[--C-:B------:R-:W-:Y:S01]  /*4280*/  FFMA.FTZ R66, R91, UR33, -R72.reuse ;  /* 0x000000215b427c23 */ /* 0x100fe20008010848 */
[----:B------:R-:W-:Y:S01]  /*4290*/  FMNMX.FTZ R68, R3, R0, !PT ;  /* 0x0000000003447209 */ /* 0x000fe20007810000 */
[--C-:B------:R-:W-:Y:S01]  /*42a0*/  FFMA.FTZ R92, R92, UR33, -R72.reuse ;  /* 0x000000215c5c7c23 */ /* 0x100fe20008010848 */
[----:B------:R-:W-:Y:S01]  /*42b0*/  ISETP.LT.OR P1, PT, R56, 0x69, P1 ;  /* 0x000000693800780c */ /* 0x000fe20000f21670 */
[--C-:B------:R-:W-:Y:S01]  /*42c0*/  FFMA.FTZ R93, R93, UR33, -R72.reuse ;  /* 0x000000215d5d7c23 */ /* 0x100fe20008010848 */
[----:B------:R-:W-:Y:S01]  /*42d0*/  FMNMX.FTZ R67, R5, R68, !PT ;  /* 0x0000004405437209 */ /* 0x000fe20007810000 */
[----:B------:R-:W0:Y:S01]  /*42e0*/  MUFU.EX2 R59, R59 ;  /* 0x0000003b003b7308 */ /* 0x000e220000000800 */
[----:B------:R-:W-:Y:S01]  /*42f0*/  FSEL R58, R36, -INF , !P1 ;  /* 0xff800000243a7808 */ /* 0x000fe20004800000 */
[--C-:B------:R-:W-:Y:S01]  /*4300*/  FFMA.FTZ R95, R95, UR33, -R72.reuse ;  /* 0x000000215f5f7c23 */ /* 0x100fe20008010848 */
        /* <DEDUP_REMOVED lines=13> */
[----:B------:R-:W-:Y:S01]  /*43e0*/  MUFU.EX2 R7, R7 ;  /* 0x0000000700077308 */ /* 0x000fe20000000800 */
[----:B------:R-:W-:Y:S01]  /*43f0*/  FSEL R56, R41, -INF , !P6 ;  /* 0xff80000029387808 */ /* 0x000fe20007000000 */
        /* <DEDUP_REMOVED lines=11> */
[----:B------:R-:W-:-:S02]  /*44b0*/  FFMA.FTZ R42, R42, UR33, -R72 ;  /* 0x000000212a2a7c23 */ /* 0x000fc40008010848 */
        /* <DEDUP_REMOVED lines=20> */
[----:B------:R-:W-:Y:S02]  /*4600*/  FMNMX.FTZ R75, R35, R74, !PT ;  /* 0x0000004a234b7209 */ /* 0x000fe40007810000 */
[----:B------:R-:W-:Y:S02]  /*4610*/  FSEL R74, R39, -INF , !P4 ;  /* 0xff800000274a7808 */ /* 0x000fe40006000000 */
[----:B------:R-:W-:Y:S01]  /*4620*/  FMNMX.FTZ R75, R34, R75, !PT ;  /* 0x0000004b224b7209 */ /* 0x000fe20007810000 */
[----:B------:R-:W-:Y:S03]  /*4630*/  MUFU.EX2 R64, R64 ;  /* 0x0000004000407308 */ /* 0x000fe60000000800 */
[----:B------:R-:W-:-:S04]  /*4640*/  FMNMX.FTZ R75, R58, R75, !PT ;  /* 0x0000004b3a4b7209 */ /* 0x000fc80007810000 */
[----:B------:R-:W-:Y:S01]  /*4650*/  FMNMX.FTZ R38, R60, R75, !PT ;  /* 0x0000004b3c267209 */ /* 0x000fe20007810000 */
[----:B------:R-:W-:Y:S01]  /*4660*/  FFMA.FTZ R75, R55, UR33, -R72 ;  /* 0x00000021374b7c23 */ /* 0x000fe20008010848 */
[----:B------:R-:W-:Y:S01]  /*4670*/  FSEL R55, R40, -INF , !P5 ;  /* 0xff80000028377808 */ /* 0x000fe20006800000 */
[----:B------:R-:W-:Y:S01]  /*4680*/  MUFU.EX2 R63, R63 ;  /* 0x0000003f003f7308 */ /* 0x000fe20000000800 */
[----:B------:R-:W-:-:S04]  /*4690*/  FMNMX.FTZ R39, R57, R38, !PT ;  /* 0x0000002639277209 */ /* 0x000fc80007810000 */
[----:B------:R-:W-:Y:S01]  /*46a0*/  FMNMX.FTZ R40, R74, R39, !PT ;  /* 0x000000274a287209 */ /* 0x000fe20007810000 */
[--C-:B------:R-:W-:Y:S02]  /*46b0*/  FFMA.FTZ R39, R45, UR33, -R72.reuse ;  /* 0x000000212d277c23 */ /* 0x100fe40008010848 */
[----:B------:R-:W-:Y:S01]  /*46c0*/  MUFU.EX2 R38, R75 ;  /* 0x0000004b00267308 */ /* 0x000fe20000000800 */
        /* <DEDUP_REMOVED lines=8> */
[----:B------:R-:W-:Y:S01]  /*4750*/  FFMA.FTZ R52, R54, UR33, -R72 ;  /* 0x0000002136347c23 */ /* 0x000fe20008010848 */
[----:B------:R-:W2:Y:S01]  /*4760*/  SHFL.BFLY PT, R78, R45, 0x2, 0x1f ;  /* 0x0c401f002d4e7f89 */ /* 0x000ea200000e0000 */
[----:B------:R-:W-:Y:S08]  /*4770*/  MUFU.EX2 R62, R62 ;  /* 0x0000003e003e7308 */ /* 0x000ff00000000800 */
[----:B------:R-:W-:Y:S08]  /*4780*/  MUFU.EX2 R61, R61 ;  /* 0x0000003d003d7308 */ /* 0x000ff00000000800 */
[----:B------:R-:W-:Y:S01]  /*4790*/  MUFU.EX2 R37, R37 ;  /* 0x0000002500257308 */ /* 0x000fe20000000800 */
[----:B--2---:R-:W-:-:S07]  /*47a0*/  FMNMX.FTZ R78, R45, R78, !PT ;  /* 0x0000004e2d4e7209 */ /* 0x004fce0007810000 */
[----:B------:R-:W-:Y:S01]  /*47b0*/  MUFU.EX2 R39, R39 ;  /* 0x0000002700277308 */ /* 0x000fe20000000800 */
[----:B-1----:R-:W1:Y:S07]  /*47c0*/  SHFL.BFLY PT, R77, R78, 0x1, 0x1f ;  /* 0x0c201f004e4d7f89 */ /* 0x002e6e00000e0000 */
[----:B------:R2:W-:Y:S08]  /*47d0*/  MUFU.EX2 R45, R51 ;  /* 0x00000033002d7308 */ /* 0x0005f00000000800 */
[----:B------:R-:W-:Y:S01]  /*47e0*/  MUFU.EX2 R40, R40 ;  /* 0x0000002800287308 */ /* 0x000fe20000000800 */
[----:B--2---:R-:W-:-:S07]  /*47f0*/  FFMA.FTZ R51, R4, UR33, -R72 ;  /* 0x0000002104337c23 */ /* 0x004fce0008010848 */
[----:B------:R-:W-:Y:S01]  /*4800*/  MUFU.EX2 R41, R41 ;  /* 0x0000002900297308 */ /* 0x000fe20000000800 */
[----:B-1----:R-:W-:-:S04]  /*4810*/  FMNMX.FTZ R77, R78, R77, !PT ;  /* 0x0000004d4e4d7209 */ /* 0x002fc80007810000 */
        /* <DEDUP_REMOVED lines=21> */
[----:B------:R0:W2:Y:S01]  /*4970*/  MUFU.EX2 R84, R4 ;  /* 0x0000000400547308 */ /* 0x0000a20000000800 */
[--C-:B-1----:R-:W-:Y:S01]  /*4980*/  FFMA.FTZ R73, R14, UR33, -R53.reuse ;  /* 0x000000210e497c23 */ /* 0x102fe20008010835 */
[--C-:B------:R-:W-:Y:S01]  /*4990*/  FFMA.FTZ R30, R31, UR33, -R53.reuse ;  /* 0x000000211f1e7c23 */ /* 0x100fe20008010835 */
[--C-:B------:R-:W-:Y:S01]  /*49a0*/  FFMA.FTZ R78, R25, UR33, -R53.reuse ;  /* 0x00000021194e7c23 */ /* 0x100fe20008010835 */
[--C-:B------:R-:W-:Y:S01]  /*49b0*/  FFMA.FTZ R25, R26, UR33, -R53.reuse ;  /* 0x000000211a197c23 */ /* 0x100fe20008010835 */
[--C-:B------:R-:W-:Y:S01]  /*49c0*/  FFMA.FTZ R28, R28, UR33, -R53.reuse ;  /* 0x000000211c1c7c23 */ /* 0x100fe20008010835 */
[--C-:B------:R-:W-:Y:S01]  /*49d0*/  FFMA.FTZ R33, R33, UR33, -R53.reuse ;  /* 0x0000002121217c23 */ /* 0x100fe20008010835 */
[----:B------:R-:W-:Y:S01]  /*49e0*/  FFMA.FTZ R32, R32, UR33, -R53 ;  /* 0x0000002120207c23 */ /* 0x000fe20008010835 */
[----:B------:R1:W3:Y:S01]  /*49f0*/  MUFU.EX2 R79, R3 ;  /* 0x00000003004f7308 */ /* 0x0002e20000000800 */
[----:B0-----:R-:W-:Y:S01]  /*4a00*/  FADD.FTZ R4, R6, R59 ;  /* 0x0000003b06047221 */ /* 0x001fe20000010000 */
[--C-:B------:R-:W-:Y:S01]  /*4a10*/  FFMA.FTZ R35, R35, UR33, -R53.reuse ;  /* 0x0000002123237c23 */ /* 0x100fe20008010835 */
[--C-:B------:R-:W-:Y:S01]  /*4a20*/  FFMA.FTZ R34, R34, UR33, -R53.reuse ;  /* 0x0000002122227c23 */ /* 0x100fe20008010835 */
[--C-:B------:R-:W-:Y:S01]  /*4a30*/  FFMA.FTZ R58, R58, UR33, -R53.reuse ;  /* 0x000000213a3a7c23 */ /* 0x100fe20008010835 */
[--C-:B------:R-:W-:Y:S01]  /*4a40*/  FFMA.FTZ R57, R57, UR33, -R53.reuse ;  /* 0x0000002139397c23 */ /* 0x100fe20008010835 */
[--C-:B------:R-:W-:Y:S01]  /*4a50*/  FFMA.FTZ R74, R74, UR33, -R53.reuse ;  /* 0x000000214a4a7c23 */ /* 0x100fe20008010835 */
[--C-:B------:R-:W-:Y:S01]  /*4a60*/  FFMA.FTZ R55, R55, UR33, -R53.reuse ;  /* 0x0000002137377c23 */ /* 0x100fe20008010835 */
[----:B------:R0:W4:Y:S01]  /*4a70*/  MUFU.EX2 R86, R5 ;  /* 0x0000000500567308 */ /* 0x0001220000000800 */
[----:B--2---:R-:W-:Y:S01]  /*4a80*/  FADD.FTZ R8, R75, R84 ;  /* 0x000000544b087221 */ /* 0x004fe20000010000 */
[--C-:B-1----:R-:W-:Y:S01]  /*4a90*/  FFMA.FTZ R3, R20, UR33, -R53.reuse ;  /* 0x0000002114037c23 */ /* 0x102fe20008010835 */
[--C-:B------:R-:W-:Y:S01]  /*4aa0*/  FFMA.FTZ R20, R21, UR33, -R53.reuse ;  /* 0x0000002115147c23 */ /* 0x100fe20008010835 */
[--C-:B------:R-:W-:Y:S01]  /*4ab0*/  FFMA.FTZ R21, R24, UR33, -R53.reuse ;  /* 0x0000002118157c23 */ /* 0x100fe20008010835 */
[--C-:B------:R-:W-:Y:S01]  /*4ac0*/  FFMA.FTZ R60, R60, UR33, -R53.reuse ;  /* 0x000000213c3c7c23 */ /* 0x100fe20008010835 */
[----:B------:R-:W-:Y:S01]  /*4ad0*/  FFMA.FTZ R53, R56, UR33, -R53 ;  /* 0x0000002138357c23 */ /* 0x000fe20008010835 */
[----:B------:R-:W-:Y:S01]  /*4ae0*/  F2FP.F16.F32.PACK_AB R14, R64, R65 ;  /* 0x00000041400e723e */ /* 0x000fe200000000ff */
[----:B------:R-:W1:Y:S01]  /*4af0*/  MUFU.EX2 R2, R2 ;  /* 0x0000000200027308 */ /* 0x000e620000000800 */
[----:B0-----:R-:W-:Y:S01]  /*4b00*/  FADD.FTZ R5, R7, R4 ;  /* 0x0000000407057221 */ /* 0x001fe20000010000 */
[----:B------:R-:W-:-:S02]  /*4b10*/  F2FP.F16.F32.PACK_AB R4, R59, R6 ;  /* 0x000000063b04723e */ /* 0x000fc400000000ff */
[C---:B------:R-:W-:Y:S01]  /*4b20*/  F2FP.F16.F32.PACK_AB R6, R66.reuse, R7 ;  /* 0x000000074206723e */ /* 0x040fe200000000ff */
[----:B---3--:R-:W-:Y:S01]  /*4b30*/  FADD.FTZ R7, R79, R8 ;  /* 0x000000084f077221 */ /* 0x008fe20000010000 */
[----:B------:R-:W-:Y:S01]  /*4b40*/  FADD.FTZ R5, R66, R5 ;  /* 0x0000000542057221 */ /* 0x000fe20000010000 */
[----:B------:R-:W-:Y:S01]  /*4b50*/  F2FP.F16.F32.PACK_AB R26, R40, R39 ;  /* 0x00000027281a723e */ /* 0x000fe200000000ff */
[----:B------:R-:W0:Y:S01]  /*4b60*/  MUFU.EX2 R9, R9 ;  /* 0x0000000900097308 */ /* 0x000e220000000800 */
[----:B----4-:R-:W-:Y:S01]  /*4b70*/  FADD.FTZ R15, R86, R7 ;  /* 0x00000007560f7221 */ /* 0x010fe20000010000 */
[----:B------:R-:W-:Y:S01]  /*4b80*/  FADD.FTZ R10, R0, R5 ;  /* 0x00000005000a7221 */ /* 0x000fe20000010000 */
[----:B------:R-:W-:Y:S02]  /*4b90*/  F2FP.F16.F32.PACK_AB R5, R84, R75 ;  /* 0x0000004b5405723e */ /* 0x000fe400000000ff */
[----:B------:R-:W-:Y:S01]  /*4ba0*/  F2FP.F16.F32.PACK_AB R7, R86, R79 ;  /* 0x0000004f5607723e */ /* 0x000fe200000000ff */
[----:B------:R-:W-:-:S02]  /*4bb0*/  FADD.FTZ R31, R67, R10 ;  /* 0x0000000a431f7221 */ /* 0x000fc40000010000 */
[----:B------:R-:W2:Y:S01]  /*4bc0*/  MUFU.EX2 R54, R54 ;  /* 0x0000003600367308 */ /* 0x000ea20000000800 */
[----:B-1----:R-:W-:Y:S01]  /*4bd0*/  FADD.FTZ R8, R2, R15 ;  /* 0x0000000f02087221 */ /* 0x002fe20000010000 */
[----:B------:R-:W-:Y:S01]  /*4be0*/  FADD.FTZ R10, R68, R31 ;  /* 0x0000001f440a7221 */ /* 0x000fe20000010000 */
[----:B------:R1:W-:Y:S03]  /*4bf0*/  STSM.16.M88.4 [R17+0x21800], R4 ;  /* 0x0218000411007844 */ /* 0x0003e60000000200 */
[----:B------:R-:W-:Y:S02]  /*4c00*/  FADD.FTZ R31, R69, R10 ;  /* 0x0000000a451f7221 */ /* 0x000fe40000010000 */
[----:B------:R-:W3:Y:S01]  /*4c10*/  MUFU.EX2 R11, R11 ;  /* 0x0000000b000b7308 */ /* 0x000ee20000000800 */
[C---:B0-----:R-:W-:Y:S01]  /*4c20*/  FADD.FTZ R15, R9.reuse, R8 ;  /* 0x00000008090f7221 */ /* 0x041fe20000010000 */
[----:B------:R-:W-:Y:S01]  /*4c30*/  FADD.FTZ R10, R70, R31 ;  /* 0x0000001f460a7221 */ /* 0x000fe20000010000 */
[----:B------:R-:W-:-:S03]  /*4c40*/  F2FP.F16.F32.PACK_AB R9, R9, R2 ;  /* 0x000000020909723e */ /* 0x000fc600000000ff */
[----:B------:R-:W-:Y:S02]  /*4c50*/  FADD.FTZ R10, R71, R10 ;  /* 0x0000000a470a7221 */ /* 0x000fe40000010000 */
[----:B------:R-:W0:Y:S01]  /*4c60*/  MUFU.EX2 R72, R72 ;  /* 0x0000004800487308 */ /* 0x000e220000000800 */
[----:B--2---:R-:W-:Y:S01]  /*4c70*/  FADD.FTZ R8, R54, R15 ;  /* 0x0000000f36087221 */ /* 0x004fe20000010000 */
[----:B------:R-:W-:Y:S01]  /*4c80*/  FADD.FTZ R31, R65, R10 ;  /* 0x0000000a411f7221 */ /* 0x000fe20000010000 */
[----:B-1----:R-:W-:Y:S02]  /*4c90*/  F2FP.F16.F32.PACK_AB R4, R62, R63 ;  /* 0x0000003f3e04723e */ /* 0x002fe400000000ff */
[----:B------:R-:W-:Y:S01]  /*4ca0*/  F2FP.F16.F32.PACK_AB R6, R36, R61 ;  /* 0x0000003d2406723e */ /* 0x000fe200000000ff */
[----:B------:R-:W-:Y:S02]  /*4cb0*/  FADD.FTZ R10, R64, R31 ;  /* 0x0000001f400a7221 */ /* 0x000fe40000010000 */
[----:B------:R-:W1:Y:S01]  /*4cc0*/  MUFU.EX2 R13, R13 ;  /* 0x0000000d000d7308 */ /* 0x000e620000000800 */
[----:B---3--:R-:W-:Y:S01]  /*4cd0*/  FADD.FTZ R15, R11, R8 ;  /* 0x000000080b0f7221 */ /* 0x008fe20000010000 */
[----:B------:R-:W-:Y:S01]  /*4ce0*/  FADD.FTZ R31, R63, R10 ;  /* 0x0000000a3f1f7221 */ /* 0x000fe20000010000 */
[----:B------:R-:W-:-:S02]  /*4cf0*/  F2FP.F16.F32.PACK_AB R10, R69, R68 ;  /* 0x00000044450a723e */ /* 0x000fc400000000ff */
[----:B------:R-:W-:Y:S01]  /*4d00*/  F2FP.F16.F32.PACK_AB R11, R11, R54 ;  /* 0x000000360b0b723e */ /* 0x000fe200000000ff */
[----:B------:R-:W-:Y:S02]  /*4d10*/  FADD.FTZ R12, R62, R31 ;  /* 0x0000001f3e0c7221 */ /* 0x000fe40000010000 */
        /* <DEDUP_REMOVED lines=13> */
[----:B------:R-:W-:Y:S01]  /*4df0*/  F2FP.F16.F32.PACK_AB R8, R67, R0 ;  /* 0x000000004308723e */ /* 0x000fe200000000ff */
[----:B------:R-:W-:-:S04]  /*4e00*/  FADD.FTZ R7, R39, R2 ;  /* 0x0000000227077221 */ /* 0x000fc80000010000 */
[----:B------:R-:W-:Y:S01]  /*4e10*/  FADD.FTZ R2, R40, R7 ;  /* 0x0000000728027221 */ /* 0x000fe20000010000 */
[----:B------:R-:W2:Y:S01]  /*4e20*/  MUFU.EX2 R20, R20 ;  /* 0x0000001400147308 */ /* 0x000ea20000000800 */
[----:B0-----:R-:W-:Y:S01]  /*4e30*/  FADD.FTZ R0, R82, R15 ;  /* 0x0000000f52007221 */ /* 0x001fe20000010000 */
[----:B------:R0:W-:Y:S01]  /*4e40*/  STSM.16.M88.4 [R23], R8 ;  /* 0x0000000817007844 */ /* 0x0001e20000000200 */
[----:B------:R-:W-:-:S04]  /*4e50*/  FADD.FTZ R7, R41, R2 ;  /* 0x0000000229077221 */ /* 0x000fc80000010000 */
[----:B------:R-:W-:Y:S01]  /*4e60*/  FADD.FTZ R2, R46, R7 ;  /* 0x000000072e027221 */ /* 0x000fe20000010000 */
[----:B------:R-:W3:Y:S01]  /*4e70*/  MUFU.EX2 R21, R21 ;  /* 0x0000001500157308 */ /* 0x000ee20000000800 */
[----:B-1----:R-:W-:Y:S02]  /*4e80*/  FADD.FTZ R15, R3, R0 ;  /* 0x00000000030f7221 */ /* 0x002fe40000010000 */
[----:B------:R-:W-:-:S05]  /*4e90*/  FADD.FTZ R7, R47, R2 ;  /* 0x000000022f077221 */ /* 0x000fca0000010000 */
[----:B------:R-:W1:Y:S01]  /*4ea0*/  MUFU.EX2 R78, R78 ;  /* 0x0000004e004e7308 */ /* 0x000e620000000800 */
[----:B--2---:R-:W-:Y:S01]  /*4eb0*/  FADD.FTZ R0, R20, R15 ;  /* 0x0000000f14007221 */ /* 0x004fe20000010000 */
[----:B------:R-:W-:Y:S02]  /*4ec0*/  F2FP.F16.F32.PACK_AB R15, R82, R73 ;  /* 0x00000049520f723e */ /* 0x000fe400000000ff */
[----:B0-----:R-:W-:-:S03]  /*4ed0*/  F2FP.F16.F32.PACK_AB R8, R46, R41 ;  /* 0x000000292e08723e */ /* 0x001fc600000000ff */
[----:B------:R0:W-:Y:S01]  /*4ee0*/  STSM.16.M88.4 [R22], R12 ;  /* 0x0000000c16007844 */ /* 0x0001e20000000200 */
[----:B------:R-:W2:Y:S01]  /*4ef0*/  MUFU.EX2 R25, R25 ;  /* 0x0000001900197308 */ /* 0x000ea20000000800 */
[----:B---3--:R-:W-:-:S07]  /*4f00*/  FADD.FTZ R5, R21, R0 ;  /* 0x0000000015057221 */ /* 0x008fce0000010000 */
[----:B------:R-:W3:Y:S01]  /*4f10*/  MUFU.EX2 R80, R80 ;  /* 0x0000005000507308 */ /* 0x000ee20000000800 */
[----:B-1----:R-:W-:-:S07]  /*4f20*/  FADD.FTZ R0, R78, R5 ;  /* 0x000000054e007221 */ /* 0x002fce0000010000 */
[----:B------:R-:W1:Y:S01]  /*4f30*/  MUFU.EX2 R27, R27 ;  /* 0x0000001b001b7308 */ /* 0x000e620000000800 */
[----:B--2---:R-:W-:-:S07]  /*4f40*/  FADD.FTZ R5, R25, R0 ;  /* 0x0000000019057221 */ /* 0x004fce0000010000 */
[----:B------:R-:W2:Y:S01]  /*4f50*/  MUFU.EX2 R28, R28 ;  /* 0x0000001c001c7308 */ /* 0x000ea20000000800 */
[C---:B---3--:R-:W-:Y:S01]  /*4f60*/  FADD.FTZ R0, R80.reuse, R5 ;  /* 0x0000000550007221 */ /* 0x048fe20000010000 */
[----:B------:R-:W-:-:S06]  /*4f70*/  F2FP.F16.F32.PACK_AB R25, R80, R25 ;  /* 0x000000195019723e */ /* 0x000fcc00000000ff */
[----:B------:R-:W3:Y:S01]  /*4f80*/  MUFU.EX2 R29, R29 ;  /* 0x0000001d001d7308 */ /* 0x000ee20000000800 */
[----:B-1----:R-:W-:-:S07]  /*4f90*/  FADD.FTZ R5, R27, R0 ;  /* 0x000000001b057221 */ /* 0x002fce0000010000 */
[----:B------:R-:W1:Y:S01]  /*4fa0*/  MUFU.EX2 R30, R30 ;  /* 0x0000001e001e7308 */ /* 0x000e620000000800 */
[C---:B--2---:R-:W-:Y:S01]  /*4fb0*/  FADD.FTZ R0, R28.reuse, R5 ;  /* 0x000000051c007221 */ /* 0x044fe20000010000 */
[----:B------:R-:W-:-:S06]  /*4fc0*/  F2FP.F16.F32.PACK_AB R27, R28, R27 ;  /* 0x0000001b1c1b723e */ /* 0x000fcc00000000ff */
[----:B------:R-:W2:Y:S01]  /*4fd0*/  MUFU.EX2 R33, R33 ;  /* 0x0000002100217308 */ /* 0x000ea20000000800 */
[----:B---3--:R-:W-:-:S07]  /*4fe0*/  FADD.FTZ R5, R29, R0 ;  /* 0x000000001d057221 */ /* 0x008fce0000010000 */
[----:B------:R-:W3:Y:S01]  /*4ff0*/  MUFU.EX2 R50, R50 ;  /* 0x0000003200327308 */ /* 0x000ee20000000800 */
[----:B-1----:R-:W-:Y:S01]  /*5000*/  FADD.FTZ R0, R30, R5 ;  /* 0x000000051e007221 */ /* 0x002fe20000010000 */
[----:B------:R-:W-:Y:S02]  /*5010*/  F2FP.F16.F32.PACK_AB R5, R20, R3 ;  /* 0x000000031405723e */ /* 0x000fe400000000ff */
[----:B------:R-:W-:-:S04]  /*5020*/  F2FP.F16.F32.PACK_AB R9, R30, R29 ;  /* 0x0000001d1e09723e */ /* 0x000fc800000000ff */
[----:B------:R-:W0:Y:S01]  /*5030*/  MUFU.EX2 R32, R32 ;  /* 0x0000002000207308 */ /* 0x000e220000000800 */
[----:B--2---:R-:W-:-:S07]  /*5040*/  FADD.FTZ R3, R33, R0 ;  /* 0x0000000021037221 */ /* 0x004fce0000010000 */
[----:B------:R-:W1:Y:S01]  /*5050*/  MUFU.EX2 R35, R35 ;  /* 0x0000002300237308 */ /* 0x000e620000000800 */
[----:B---3--:R-:W-:Y:S01]  /*5060*/  FADD.FTZ R2, R50, R7 ;  /* 0x0000000732027221 */ /* 0x008fe20000010000 */
[----:B------:R-:W-:Y:S02]  /*5070*/  F2FP.F16.F32.PACK_AB R7, R78, R21 ;  /* 0x000000154e07723e */ /* 0x000fe400000000ff */
[----:B------:R-:W-:-:S03]  /*5080*/  F2FP.F16.F32.PACK_AB R10, R50, R47 ;  /* 0x0000002f320a723e */ /* 0x000fc600000000ff */
[----:B------:R2:W-:Y:S01]  /*5090*/  STSM.16.M88.4 [R18], R4 ;  /* 0x0000000412007844 */ /* 0x0005e20000000200 */
[----:B------:R-:W3:Y:S01]  /*50a0*/  MUFU.EX2 R48, R48 ;  /* 0x0000003000307308 */ /* 0x000ee20000000800 */
[C---:B0-----:R-:W-:Y:S01]  /*50b0*/  FADD.FTZ R12, R32.reuse, R3 ;  /* 0x00000003200c7221 */ /* 0x041fe20000010000 */
[----:B------:R-:W-:Y:S01]  /*50c0*/  FADD.FTZ R3, R45, R2 ;  /* 0x000000022d037221 */ /* 0x000fe20000010000 */
[----:B------:R-:W-:Y:S01]  /*50d0*/  F2FP.F16.F32.PACK_AB R11, R32, R33 ;  /* 0x00000021200b723e */ /* 0x000fe200000000ff */
[----:B------:R-:W-:Y:S04]  /*50e0*/  STSM.16.M88.4 [R17+0x27800], R24 ;  /* 0x0278001811007844 */ /* 0x000fe80000000200 */
[----:B------:R-:W0:Y:S01]  /*50f0*/  MUFU.EX2 R34, R34 ;  /* 0x0000002200227308 */ /* 0x000e220000000800 */
[----:B-1----:R-:W-:Y:S01]  /*5100*/  FADD.FTZ R13, R35, R12 ;  /* 0x0000000c230d7221 */ /* 0x002fe20000010000 */
[----:B------:R-:W-:Y:S06]  /*5110*/  STSM.16.M88.4 [R136], R8 ;  /* 0x0000000888007844 */ /* 0x000fec0000000200 */
[----:B------:R-:W1:Y:S01]  /*5120*/  MUFU.EX2 R49, R49 ;  /* 0x0000003100317308 */ /* 0x000e620000000800 */
[C---:B---3--:R-:W-:Y:S01]  /*5130*/  FADD.FTZ R2, R48.reuse, R3 ;  /* 0x0000000330027221 */ /* 0x048fe20000010000 */
[----:B------:R-:W-:-:S06]  /*5140*/  F2FP.F16.F32.PACK_AB R12, R48, R45 ;  /* 0x0000002d300c723e */ /* 0x000fcc00000000ff */
[----:B------:R-:W3:Y:S01]  /*5150*/  MUFU.EX2 R58, R58 ;  /* 0x0000003a003a7308 */ /* 0x000ee20000000800 */
[----:B0-----:R-:W-:-:S07]  /*5160*/  FADD.FTZ R13, R34, R13 ;  /* 0x0000000d220d7221 */ /* 0x001fce0000010000 */
[----:B------:R-:W0:Y:S01]  /*5170*/  MUFU.EX2 R52, R52 ;  /* 0x0000003400347308 */ /* 0x000e220000000800 */
[----:B-1----:R-:W-:-:S07]  /*5180*/  FADD.FTZ R3, R49, R2 ;  /* 0x0000000231037221 */ /* 0x002fce0000010000 */
[----:B------:R-:W1:Y:S01]  /*5190*/  MUFU.EX2 R31, R60 ;  /* 0x0000003c001f7308 */ /* 0x000e620000000800 */
[----:B---3--:R-:W-:Y:S01]  /*51a0*/  FADD.FTZ R2, R58, R13 ;  /* 0x0000000d3a027221 */ /* 0x008fe20000010000 */
[----:B------:R-:W-:-:S06]  /*51b0*/  F2FP.F16.F32.PACK_AB R13, R34, R35 ;  /* 0x00000023220d723e */ /* 0x000fcc00000000ff */
[----:B------:R-:W-:Y:S01]  /*51c0*/  MUFU.EX2 R44, R44 ;  /* 0x0000002c002c7308 */ /* 0x000fe20000000800 */
[C---:B0-----:R-:W-:Y:S01]  /*51d0*/  F2FP.F16.F32.PACK_AB R14, R52.reuse, R49 ;  /* 0x00000031340e723e */ /* 0x041fe200000000ff */
[----:B------:R-:W-:-:S06]  /*51e0*/  FADD.FTZ R3, R52, R3 ;  /* 0x0000000334037221 */ /* 0x000fcc0000010000 */
[----:B------:R-:W2:Y:S01]  /*51f0*/  MUFU.EX2 R43, R43 ;  /* 0x0000002b002b7308 */ /* 0x000ea20000000800 */
[C---:B-1----:R-:W-:Y:S01]  /*5200*/  F2FP.F16.F32.PACK_AB R15, R31.reuse, R58 ;  /* 0x0000003a1f0f723e */ /* 0x042fe200000000ff */
[----:B------:R-:W-:-:S04]  /*5210*/  FADD.FTZ R2, R31, R2 ;  /* 0x000000021f027221 */ /* 0x000fc80000010000 */
[----:B------:R-:W-:Y:S02]  /*5220*/  STSM.16.M88.4 [R22+0x6000], R12 ;  /* 0x0060000c16007844 */ /* 0x000fe40000000200 */
[----:B------:R-:W-:Y:S08]  /*5230*/  MUFU.EX2 R42, R42 ;  /* 0x0000002a002a7308 */ /* 0x000ff00000000800 */
[----:B------:R-:W0:Y:S01]  /*5240*/  MUFU.EX2 R51, R51 ;  /* 0x0000003300337308 */ /* 0x000e220000000800 */
[----:B--2---:R-:W-:Y:S01]  /*5250*/  F2FP.F16.F32.PACK_AB R4, R43, R44 ;  /* 0x0000002c2b04723e */ /* 0x004fe200000000ff */
[----:B------:R-:W-:-:S04]  /*5260*/  FADD.FTZ R44, R44, R3 ;  /* 0x000000032c2c7221 */ /* 0x000fc80000010000 */
[----:B------:R-:W-:Y:S02]  /*5270*/  FADD.FTZ R43, R43, R44 ;  /* 0x0000002c2b2b7221 */ /* 0x000fe40000010000 */
[----:B------:R-:W-:Y:S08]  /*5280*/  MUFU.EX2 R57, R57 ;  /* 0x0000003900397308 */ /* 0x000ff00000000800 */
[----:B------:R-:W1:Y:S01]  /*5290*/  MUFU.EX2 R74, R74 ;  /* 0x0000004a004a7308 */ /* 0x000e620000000800 */
[----:B0-----:R-:W-:-:S07]  /*52a0*/  F2FP.F16.F32.PACK_AB R6, R51, R42 ;  /* 0x0000002a3306723e */ /* 0x001fce00000000ff */
[----:B------:R-:W-:Y:S08]  /*52b0*/  MUFU.EX2 R55, R55 ;  /* 0x0000003700377308 */ /* 0x000ff00000000800 */
[----:B------:R-:W0:Y:S01]  /*52c0*/  MUFU.EX2 R0, R53 ;  /* 0x0000003500007308 */ /* 0x000e220000000800 */
[----:B-1----:R-:W-:Y:S01]  /*52d0*/  F2FP.F16.F32.PACK_AB R5, R74, R57 ;  /* 0x000000394a05723e */ /* 0x002fe200000000ff */
[----:B------:R-:W-:Y:S01]  /*52e0*/  FADD.FTZ R57, R57, R2 ;  /* 0x0000000239397221 */ /* 0x000fe20000010000 */
[----:B------:R-:W-:-:S03]  /*52f0*/  FADD.FTZ R2, R42, R43 ;  /* 0x0000002b2a027221 */ /* 0x000fc60000010000 */
[----:B------:R-:W-:Y:S01]  /*5300*/  FADD.FTZ R74, R74, R57 ;  /* 0x000000394a4a7221 */ /* 0x000fe20000010000 */
[----:B------:R-:W-:Y:S01]  /*5310*/  FADD.FTZ R2, R51, R2 ;  /* 0x0000000233027221 */ /* 0x000fe20000010000 */
[----:B0-----:R-:W-:Y:S02]  /*5320*/  F2FP.F16.F32.PACK_AB R7, R0, R55 ;  /* 0x000000370007723e */ /* 0x001fe400000000ff */
[----:B------:R-:W-:-:S03]  /*5330*/  FADD.FTZ R55, R55, R74 ;  /* 0x0000004a37377221 */ /* 0x000fc60000010000 */
[----:B------:R0:W-:Y:S01]  /*5340*/  STSM.16.M88.4 [R18+0x6000], R4 ;  /* 0x0060000412007844 */ /* 0x0001e20000000200 */
[----:B------:R-:W-:Y:S01]  /*5350*/  FADD.FTZ R0, R0, R55 ;  /* 0x0000003700007221 */ /* 0x000fe20000010000 */
[----:B------:R1:W-:Y:S06]  /*5360*/  MEMBAR.ALL.CTA ;  /* 0x0000000000007992 */ /* 0x0003ec0000008000 */
[----:B-1----:R-:W1:Y:S01]  /*5370*/  FENCE.VIEW.ASYNC.S ;  /* 0x00000000000073c6 */ /* 0x002e620000000000 */
[----:B0-----:R-:W-:Y:S01]  /*5380*/  VIADD R7, R88, 0xfffffffe ;  /* 0xfffffffe58077836 */ /* 0x001fe20000000000 */
[----:B-1----:R-:W-:Y:S01]  /*5390*/  NOP ;  /* 0x0000000000007918 */ /* 0x002fe20000000000 */
[----:B------:R-:W-:Y:S05]  /*53a0*/  @P1 BRA `(.L_x_10841) ;  /* 0x00000000004c1947 */ /* 0x000fea0003800000 */
        /* <DEDUP_REMOVED lines=11> */
.L_x_10842:
[----:B------:R-:W-:Y:S02]  /*5460*/  ULDC UR18, c[0x0][0x9e4] ;  /* 0x0002790000127ab9 */ /* 0x000fe40000000800 */
[----:B------:R-:W-:-:S11]  /*5470*/  UISETP.NE.AND UP0, UPT, UR18, 0x1, UPT ;  /* 0x000000011200788c */ /* 0x000fd6000bf05270 */
[----:B------:R-:W-:Y:S02]  /*5480*/  @UP0 ULDC.64 UR6, c[0x0][0x9e8] ;  /* 0x00027a0000060ab9 */ /* 0x000fe40000000a00 */
[----:B------:R-:W-:-:S04]  /*5490*/  UIMAD.WIDE.U32 UR10, UR15, UR6, URZ ;  /* 0x000000060f0a72a5 */ /* 0x000fc8000f8e003f */
[----:B------:R-:W-:-:S12]  /*54a0*/  @UP0 USHF.R.U32.HI UR15, URZ, UR7, UR11 ;  /* 0x000000073f0f0299 */ /* 0x000fd8000801160b */
.L_x_10843:
[----:B------:R-:W-:-:S04]  /*54b0*/  UIMAD UR15, UR15, UR18, UR18 ;  /* 0x000000120f0f72a4 */ /* 0x000fc8000f8e0212 */
[----:B------:R-:W-:-:S04]  /*54c0*/  UISETP.LT.AND UP0, UPT, UR14, UR15, UPT ;  /* 0x0000000f0e00728c */ /* 0x000fc8000bf01270 */
[----:B------:R-:W-:-:S12]  /*54d0*/  USEL UR14, UR14, UR15, UP0 ;  /* 0x0000000f0e0e7287 */ /* 0x000fd80008000000 */
.L_x_10841:
        /* <DEDUP_REMOVED lines=37> */
[----:B------:R-:W-:Y:S01]  /*5730*/  IMAD.MOV.U32 R135, RZ, RZ, RZ ;  /* 0x000000ffff877224 */ /* 0x000fe200078e00ff */
[----:B------:R-:W-:Y:S01]  /*5740*/  ULDC UR35, c[0x0][0x9dc] ;  /* 0x0002770000237ab9 */ /* 0x000fe20000000800 */
[----:B------:R-:W-:Y:S01]  /*5750*/  ULDC UR56, c[0x0][0x9d8] ;  /* 0x0002760000387ab9 */ /* 0x000fe20000000800 */
[----:B------:R-:W-:Y:S01]  /*5760*/  ULDC UR33, c[0x0][0x988] ;  /* 0x0002620000217ab9 */ /* 0x000fe20000000800 */
[----:B------:R-:W-:-:S05]  /*5770*/  ULDC UR55, c[0x0][0x9e0] ;  /* 0x0002780000377ab9 */ /* 0x000fca0000000800 */
.L_x_10863:
[----:B------:R-:W-:Y:S01]  /*5780*/  ISETP.NE.AND P2, PT, RZ, UR43, PT ;  /* 0x0000002bff007c0c */ /* 0x000fe2000bf45270 */
[----:B------:R-:W-:-:S04]  /*5790*/  UISETP.NE.AND UP0, UPT, UR58, 0x1, UPT ;  /* 0x000000013a00788c */ /* 0x000fc8000bf05270 */
[----:B------:R-:W-:-:S04]  /*57a0*/  USEL UR47, URZ, 0x1, UP0 ;  /* 0x000000013f2f7887 */ /* 0x000fc80008000000 */
[----:B------:R-:W-:-:S04]  /*57b0*/  ULOP3.LUT UR47, UR28, UR47, URZ, 0x3c, !UPT ;  /* 0x0000002f1c2f7292 */ /* 0x000fc8000f8e3c3f */
[----:B------:R-:W-:Y:S08]  /*57c0*/  @P2 BRA `(.L_x_10845) ;  /* 0x0000000000382947 */ /* 0x000ff00003800000 */
[----:B------:R-:W-:Y:S05]  /*57d0*/  @!P0 BRA `(.L_x_10846) ;  /* 0x0000000000048947 */ /* 0x000fea0003800000 */
[----:B------:R-:W-:Y:S01]  /*57e0*/  BPT.TRAP 0x1 ;  /* 0x000000040000795c */ /* 0x000fe20000300000 */
.L_x_10846:
        /* <DEDUP_REMOVED lines=9> */
.L_x_10847:
[----:B-1----:R-:W-:Y:S05]  /*5880*/  @P1 BRA `(.L_x_10845) ;  /* 0x0000000000081947 */ /* 0x002fea0003800000 */
[----:B------:R-:W1:Y:S02]  /*5890*/  SYNCS.PHASECHK.TRANS64.TRYWAIT P1, [UR6+0x2d830], R6 ;  /* 0x02d83006ff0075a7 */ /* 0x000e640008020146 */
[----:B-1----:R-:W-:Y:S05]  /*58a0*/  @!P1 BRA `(.L_x_10848) ;  /* 0x0000010400c49947 */ /* 0x002fea0003800000 */
.L_x_10845:
[----:B-1----:R-:W1:Y:S01]  /*58b0*/  S2R R7, SR_TID.X ;  /* 0x0000000000077919 */ /* 0x002e620000002100 */
        /* <DEDUP_REMOVED lines=15> */
[----:B-1----:R-:W-:-:S05]  /*59b0*/  SHF.R.U32.HI R7, RZ, 0x7, R7 ;  /* 0x00000007ff077819 */ /* 0x002fca0000011607 */
[----:B0-----:R-:W-:-:S05]  /*59c0*/  VIADD R6, R7, 0x8 ;  /* 0x0000000807067836 */ /* 0x001fca0000000000 */
        /* <DEDUP_REMOVED lines=22> */
.L_x_10850:
[----:B------:R-:W-:Y:S01]  /*5b30*/  ULEA UR6, UR58, UR40, 0x3 ;  /* 0x000000283a067291 */ /* 0x000fe2000f8e183f */
[----:B------:R-:W-:-:S05]  /*5b40*/  IMAD.U32 R6, RZ, RZ, UR28 ;  /* 0x0000001cff067e24 */ /* 0x000fca000f8e00ff */
[----:B------:R-:W-:-:S04]  /*5b50*/  SHF.L.U32 R6, R6, 0x1f, RZ ;  /* 0x0000001f06067819 */ /* 0x000fc800000006ff */
[----:B------:R0:W1:Y:S01]  /*5b60*/  SYNCS.PHASECHK.TRANS64.TRYWAIT P1, [UR6+0x2d850], R6 ;  /* 0x02d85006ff0075a7 */ /* 0x0000620008020146 */
[----:B------:R-:W-:Y:S05]  /*5b70*/  @!P0 BRA `(.L_x_10851) ;  /* 0x0000000000048947 */ /* 0x000fea0003800000 */
[----:B------:R-:W-:Y:S01]  /*5b80*/  BPT.TRAP 0x1 ;  /* 0x000000040000795c */ /* 0x000fe20000300000 */
.L_x_10851:
[----:B-1----:R-:W-:Y:S05]  /*5b90*/  @P1 BRA `(.L_x_10849) ;  /* 0x0000000000081947 */ /* 0x002fea0003800000 */
[----:B------:R-:W1:Y:S02]  /*5ba0*/  SYNCS.PHASECHK.TRANS64.TRYWAIT P1, [UR6+0x2d850], R6 ;  /* 0x02d85006ff0075a7 */ /* 0x000e640008020146 */
[----:B-1----:R-:W-:Y:S05]  /*5bb0*/  @!P1 BRA `(.L_x_10852) ;  /* 0x0000010400189947 */ /* 0x002fea0003800000 */
.L_x_10849:
[----:B------:R-:W-:Y:S01]  /*5bc0*/  UIADD3 UR6, UR40, 0x400, URZ ;  /* 0x0000040028067890 */ /* 0x000fe2000fffe03f */
[----:B------:R-:W-:Y:S01]  /*5bd0*/  WARPGROUP.ARRIVE ;  /* 0x00000000000079c5 */ /* 0x000fe20000000000 */
[----:B------:R-:W-:-:S05]  /*5be0*/  ULEA UR7, UR54, UR40, 0xd ;  /* 0x0000002836077291 */ /* 0x000fca000f8e683f */
[----:B------:R-:W1:Y:S01]  /*5bf0*/  S2R R8, SR_TID.X ;  /* 0x0000000000087919 */ /* 0x000e620000002100 */
[----:B------:R-:W-:Y:S02]  /*5c00*/  USHF.R.U32.HI UR6, URZ, 0x4, UR6 ;  /* 0x000000043f067899 */ /* 0x000fe40008011606 */
[----:B------:R-:W-:Y:S02]  /*5c10*/  UIADD3 UR7, UR7, 0x21800, URZ ;  /* 0x0002180007077890 */ /* 0x000fe4000fffe03f */
[----:B------:R-:W-:Y:S02]  /*5c20*/  ULOP3.LUT UR6, UR6, 0x3fff, URZ, 0xc0, !UPT ;  /* 0x00003fff06067892 */ /* 0x000fe4000f8ec03f */
[----:B------:R-:W-:Y:S02]  /*5c30*/  USHF.R.U32.HI UR7, URZ, 0x4, UR7 ;  /* 0x000000043f077899 */ /* 0x000fe40008011607 */
[----:B------:R-:W-:Y:S02]  /*5c40*/  ULOP3.LUT UR10, UR6, 0x2000000, URZ, 0xfc, !UPT ;  /* 0x02000000060a7892 */ /* 0x000fe4000f8efc3f */
[----:B------:R-:W-:-:S02]  /*5c50*/  ULOP3.LUT UR6, UR7, 0x3fff, URZ, 0xc0, !UPT ;  /* 0x00003fff07067892 */ /* 0x000fc4000f8ec03f */
[----:B------:R-:W-:Y:S02]  /*5c60*/  UIMAD UR7, UR58, 0x600, UR10 ;  /* 0x000006003a0778a4 */ /* 0x000fe4000f8e020a */
[----:B------:R-:W-:Y:S01]  /*5c70*/  ULOP3.LUT UR6, UR6, 0x10000, URZ, 0xfc, !UPT ;  /* 0x0001000006067892 */ /* 0x000fe2000f8efc3f */
[----:B------:R-:W-:Y:S01]  /*5c80*/  UMOV UR31, 0x80000020 ;  /* 0x80000020001f7882 */ /* 0x000fe20000000000 */
[----:B------:R-:W-:-:S03]  /*5c90*/  UMOV UR29, 0x40000040 ;  /* 0x40000040001d7882 */ /* 0x000fc60000000000 */
        /* <DEDUP_REMOVED lines=60> */
.L_x_10853:
[----:B------:R-:W-:Y:S01]  /*6060*/  UISETP.NE.AND UP1, UPT, UR51, URZ, UPT ;  /* 0x0000003f3300728c */ /* 0x000fe2000bf25270 */
[----:B------:R-:W-:Y:S01]  /*6070*/  FMUL.FTZ R11, R30, UR56 ;  /* 0x000000381e0b7c20 */ /* 0x000fe20008410000 */
[----:B------:R-:W-:Y:S01]  /*6080*/  FMUL.FTZ R30, R41, UR56 ;  /* 0x00000038291e7c20 */ /* 0x000fe20008410000 */
[----:B------:R-:W-:Y:S01]  /*6090*/  FMUL.FTZ R41, R54, UR56 ;  /* 0x0000003836297c20 */ /* 0x000fe20008410000 */
[----:B------:R-:W-:Y:S01]  /*60a0*/  FMUL.FTZ R54, R64, UR56 ;  /* 0x0000003840367c20 */ /* 0x000fe20008410000 */
[----:B------:R-:W-:Y:S01]  /*60b0*/  FMUL.FTZ R64, R73, UR56 ;  /* 0x0000003849407c20 */ /* 0x000fe20008410000 */
[----:B------:R-:W-:Y:S01]  /*60c0*/  PLOP3.LUT P1, PT, PT, PT, UP1, 0x80, 0x0 ;  /* 0x000000000000781c */ /* 0x000fe20003f2f018 */
[----:B------:R-:W-:Y:S01]  /*60d0*/  FMUL.FTZ R73, R83, UR56 ;  /* 0x0000003853497c20 */ /* 0x000fe20008410000 */
[----:B------:R-:W-:Y:S01]  /*60e0*/  PLOP3.LUT P2, PT, PT, PT, UP1, 0x80, 0x0 ;  /* 0x000000000000781c */ /* 0x000fe20003f4f018 */
[----:B------:R-:W-:Y:S02]  /*60f0*/  VIADD R83, R137, UR39 ;  /* 0x0000002789537c36 */ /* 0x000fe40008000000 */
[----:B------:R-:W-:Y:S01]  /*6100*/  FMUL.FTZ R10, R28, UR56 ;  /* 0x000000381c0a7c20 */ /* 0x000fe20008410000 */
[----:B------:R-:W-:Y:S01]  /*6110*/  FMUL.FTZ R28, R40, UR56 ;  /* 0x00000038281c7c20 */ /* 0x000fe20008410000 */
[----:B------:R-:W-:Y:S01]  /*6120*/  @UP1 ULDC UR7, c[0x0][0x44c] ;  /* 0x0001130000071ab9 */ /* 0x000fe20000000800 */
[----:B------:R-:W1:Y:S01]  /*6130*/  LDC R141, c[0x0][0x2f0] ;  /* 0x0000bc00ff8d7b82 */ /* 0x000e620000000800 */
[----:B------:R-:W-:Y:S01]  /*6140*/  FMUL.FTZ R40, R52, UR56 ;  /* 0x0000003834287c20 */ /* 0x000fe20008410000 */
[----:B------:R-:W-:Y:S01]  /*6150*/  FMUL.FTZ R13, R31, UR56 ;  /* 0x000000381f0d7c20 */ /* 0x000fe20008410000 */
[----:B------:R-:W-:Y:S01]  /*6160*/  FMUL.FTZ R9, R27, UR56 ;  /* 0x000000381b097c20 */ /* 0x000fe20008410000 */
[----:B------:R-:W-:Y:S01]  /*6170*/  FMUL.FTZ R31, R43, UR56 ;  /* 0x000000382b1f7c20 */ /* 0x000fe20008410000 */
[----:B------:R-:W-:Y:S01]  /*6180*/  FMUL.FTZ R27, R39, UR56 ;  /* 0x00000038271b7c20 */ /* 0x000fe20008410000 */
[----:B------:R-:W-:Y:S01]  /*6190*/  @P1 IMAD.HI.U32 R52, R83, UR7, RZ ;  /* 0x0000000753341c27 */ /* 0x000fe2000f8e00ff */
[----:B------:R-:W-:Y:S01]  /*61a0*/  @UP1 ULDC UR7, c[0x0][0x450] ;  /* 0x0001140000071ab9 */ /* 0x000fe20000000800 */
[----:B------:R-:W2:Y:S02]  /*61b0*/  LDC R143, c[0x0][0x288] ;  /* 0x0000a200ff8f7b82 */ /* 0x000ea40000000800 */
[----:B------:R-:W-:Y:S01]  /*61c0*/  FMUL.FTZ R43, R55, UR56 ;  /* 0x00000038372b7c20 */ /* 0x000fe20008410000 */
[----:B------:R-:W-:Y:S01]  /*61d0*/  FMUL.FTZ R39, R51, UR56 ;  /* 0x0000003833277c20 */ /* 0x000fe20008410000 */
[----:B------:R-:W-:Y:S01]  /*61e0*/  @P2 SHF.R.U32.HI R83, RZ, UR7, R52 ;  /* 0x00000007ff532c19 */ /* 0x000fe20008011634 */
[----:B------:R-:W-:Y:S01]  /*61f0*/  FMUL.FTZ R55, R66, UR56 ;  /* 0x0000003842377c20 */ /* 0x000fe20008410000 */
[----:B------:R-:W-:Y:S01]  /*6200*/  ULEA UR6, UR46, UR40, 0x3 ;  /* 0x000000282e067291 */ /* 0x000fe2000f8e183f */
[----:B------:R-:W-:Y:S01]  /*6210*/  FMUL.FTZ R51, R63, UR56 ;  /* 0x000000383f337c20 */ /* 0x000fe20008410000 */
[----:B------:R-:W-:Y:S01]  /*6220*/  FMUL.FTZ R66, R76, UR56 ;  /* 0x000000384c427c20 */ /* 0x000fe20008410000 */
[----:B------:R-:W-:Y:S01]  /*6230*/  FMUL.FTZ R63, R74, UR56 ;  /* 0x000000384a3f7c20 */ /* 0x000fe20008410000 */
[----:B------:R-:W-:-:S02]  /*6240*/  IMAD.SHL.U32 R76, R3, 0x80, RZ ;  /* 0x00000080034c7824 */ /* 0x000fc400078e00ff */
[----:B------:R-:W-:Y:S01]  /*6250*/  FMUL.FTZ R74, R84, UR56 ;  /* 0x00000038544a7c20 */ /* 0x000fe20008410000 */
[----:B------:R-:W-:Y:S01]  /*6260*/  FMUL.FTZ R12, R29, UR56 ;  /* 0x000000381d0c7c20 */ /* 0x000fe20008410000 */
[----:B------:R-:W-:Y:S01]  /*6270*/  UIADD3 UR6, UR6, 0x2d840, URZ ;  /* 0x0002d84006067890 */ /* 0x000fe2000fffe03f */
[----:B------:R-:W3:Y:S01]  /*6280*/  SHFL.IDX PT, R84, R83, RZ, 0x1c1f ;  /* 0x001c1fff53547589 */ /* 0x000ee200000e0000 */
[----:B0-----:R-:W-:Y:S01]  /*6290*/  FMUL.FTZ R6, R24, UR56 ;  /* 0x0000003818067c20 */ /* 0x001fe20008410000 */
        /* <DEDUP_REMOVED lines=47> */
[----:B------:R-:W0:Y:S01]  /*6590*/  MUFU.TANH R6, R6 ;  /* 0x0000000600067308 */ /* 0x000e220000002400 */
[----:B------:R-:W-:Y:S01]  /*65a0*/  SYNCS.ARRIVE.TRANS64.RED.A1T0 RZ, [UR6], RZ ;  /* 0x000000ffffff79a7 */ /* 0x000fe20008100406 */
[----:B-1----:R-:W-:Y:S01]  /*65b0*/  IMAD R52, R141, UR44, R52 ;  /* 0x0000002c8d347c24 */ /* 0x002fe2000f8e0234 */
[----:B------:R-:W-:-:S03]  /*65c0*/  ULOP3.LUT UR6, URZ, UR35, URZ, 0x33, !UPT ;  /* 0x000000233f067292 */ /* 0x000fc6000f8e333f */
[----:B--2---:R-:W-:Y:S02]  /*65d0*/  IMAD.IADD R52, R52, 0x1, -R143 ;  /* 0x0000000134347824 */ /* 0x004fe400078e0a8f */
[----:B------:R-:W1:Y:S02]  /*65e0*/  MUFU.TANH R8, R8 ;  /* 0x0000000800087308 */ /* 0x000e640000002400 */
[C---:B------:R-:W-:Y:S02]  /*65f0*/  VIADD R82, R52.reuse, UR55 ;  /* 0x0000003734527c36 */ /* 0x040fe40008000000 */
[----:B------:R-:W-:Y:S02]  /*6600*/  VIADD R81, R52, UR6 ;  /* 0x0000000634517c36 */ /* 0x000fe40008000000 */
[----:B---3--:R-:W-:Y:S02]  /*6610*/  IMAD.IADD R80, R82, 0x1, R84 ;  /* 0x0000000152507824 */ /* 0x008fe400078e0254 */
[----:B------:R-:W2:Y:S01]  /*6620*/  MUFU.TANH R7, R7 ;  /* 0x0000000700077308 */ /* 0x000ea20000002400 */
        /* <DEDUP_REMOVED lines=76> */
.L_x_10856:
[----:B------:R-:W-:-:S05]  /*6af0*/  IMAD.U32 R85, RZ, RZ, UR34 ;  /* 0x00000022ff557e24 */ /* 0x000fca000f8e00ff */
[----:B------:R-:W-:-:S13]  /*6b00*/  ISETP.NE.AND P1, PT, R85, 0x1, PT ;  /* 0x000000015500780c */ /* 0x000fda0003f25270 */
[----:B------:R-:W1:Y:S02]  /*6b10*/  @P1 LDC.64 R52, c[0x0][0x9e8] ;  /* 0x00027a00ff341b82 */ /* 0x000e640000000a00 */
[----:B-1----:R-:W-:-:S05]  /*6b20*/  @P1 IMAD.HI.U32 R52, R87, R52, RZ ;  /* 0x0000003457341227 */ /* 0x002fca00078e00ff */
[----:B------:R-:W-:-:S07]  /*6b30*/  @P1 SHF.R.U32.HI R87, RZ, R53, R52 ;  /* 0x00000035ff571219 */ /* 0x000fce0000011634 */
.L_x_10857:
[----:B------:R-:W-:Y:S05]  /*6b40*/  BSYNC B0 ;  /* 0x0000000000007941 */ /* 0x000fea0003800000 */
.L_x_10855:
[----:B------:R-:W-:-:S04]  /*6b50*/  IMAD R87, R87, R85, -R76 ;  /* 0x0000005557577224 */ /* 0x000fc800078e0a4c */
[----:B------:R-:W-:-:S05]  /*6b60*/  IMAD R52, R16, -0x2, R87 ;  /* 0xfffffffe10347824 */ /* 0x000fca00078e0257 */
[----:B------:R-:W-:Y:S02]  /*6b70*/  VIADDMNMX R80, R52, R85, R80, PT ;  /* 0x0000005534507246 */ /* 0x000fe40003800150 */
[----:B------:R-:W-:-:S07]  /*6b80*/  VIMNMX R79, R79, R52, !PT ;  /* 0x000000344f4f7248 */ /* 0x000fce0007fe0100 */
.L_x_10854:
[----:B------:R-:W-:Y:S01]  /*6b90*/  ISETP.GT.AND P1, PT, R3, -0x1, PT ;  /* 0xffffffff0300780c */ /* 0x000fe20003f24270 */
[----:B------:R-:W1:Y:S01]  /*6ba0*/  SHFL.IDX PT, R52, R83, 0x1, 0x1c1f ;  /* 0x003c1f0053347f89 */ /* 0x000e6200000e0000 */
[----:B------:R-:W-:Y:S02]  /*6bb0*/  UISETP.NE.AND UP0, UPT, UR50, URZ, UPT ;  /* 0x0000003f3200728c */ /* 0x000fe4000bf05270 */
[C---:B------:R-:W-:Y:S02]  /*6bc0*/  ISETP.GT.AND P3, PT, R79.reuse, 0x8, P1 ;  /* 0x000000084f00780c */ /* 0x040fe40000f64270 */
[C---:B------:R-:W-:Y:S02]  /*6bd0*/  ISETP.GT.AND P6, PT, R79.reuse, RZ, P1 ;  /* 0x000000ff4f00720c */ /* 0x040fe40000fc4270 */
[----:B------:R-:W-:Y:S02]  /*6be0*/  ISETP.LT.OR P3, PT, R80, 0x9, P3 ;  /* 0x000000095000780c */ /* 0x000fe40001f61670 */
[----:B------:R-:W-:-:S02]  /*6bf0*/  ISETP.GT.AND P2, PT, R79, 0x1, P1 ;  /* 0x000000014f00780c */ /* 0x000fc40000f44270 */
[----:B------:R-:W-:Y:S02]  /*6c00*/  FSEL R10, R10, -INF , !P3 ;  /* 0xff8000000a0a7808 */ /* 0x000fe40005800000 */
[----:B------:R-:W-:Y:S02]  /*6c10*/  ISETP.GT.AND P3, PT, R79, 0x19, P1 ;  /* 0x000000194f00780c */ /* 0x000fe40000f64270 */
[C---:B------:R-:W-:Y:S02]  /*6c20*/  ISETP.LT.OR P6, PT, R80.reuse, 0x1, P6 ;  /* 0x000000015000780c */ /* 0x040fe400037c1670 */
[C---:B------:R-:W-:Y:S02]  /*6c30*/  ISETP.LT.OR P2, PT, R80.reuse, 0x2, P2 ;  /* 0x000000025000780c */ /* 0x040fe40001741670 */
[----:B------:R-:W-:Y:S02]  /*6c40*/  ISETP.LT.OR P3, PT, R80, 0x1a, P3 ;  /* 0x0000001a5000780c */ /* 0x000fe40001f61670 */
[----:B0-----:R-:W-:-:S02]  /*6c50*/  FSEL R6, R6, -INF , !P6 ;  /* 0xff80000006067808 */ /* 0x001fc40007000000 */
[----:B------:R-:W-:Y:S01]  /*6c60*/  FSEL R8, R8, -INF , !P2 ;  /* 0xff80000008087808 */ /* 0x000fe20005000000 */
[--C-:B-1----:R-:W-:Y:S01]  /*6c70*/  IMAD.IADD R82, R82, 0x1, R52.reuse ;  /* 0x0000000152527824 */ /* 0x102fe200078e0234 */
[----:B------:R-:W-:Y:S01]  /*6c80*/  ISETP.GT.AND P5, PT, R79, 0x9, P1 ;  /* 0x000000094f00780c */ /* 0x000fe20000fa4270 */
[----:B------:R-:W-:Y:S01]  /*6c90*/  IMAD.IADD R81, R81, 0x1, R52 ;  /* 0x0000000151517824 */ /* 0x000fe200078e0234 */
        /* <DEDUP_REMOVED lines=11> */
[----:B------:R-:W-:Y:S02]  /*6d50*/  FSEL R14, R14, -INF , !P4 ;  /* 0xff8000000e0e7808 */ /* 0x000fe40006000000 */
[----:B------:R-:W-:Y:S02]  /*6d60*/  FSEL R15, R15, -INF , !P6 ;  /* 0xff8000000f0f7808 */ /* 0x000fe40007000000 */
[----:B------:R-:W-:Y:S02]  /*6d70*/  FSEL R24, R24, -INF , !P2 ;  /* 0xff80000018187808 */ /* 0x000fe40005000000 */
[C---:B------:R-:W-:Y:S02]  /*6d80*/  ISETP.GT.AND P5, PT, R79.reuse, 0x20, P1 ;  /* 0x000000204f00780c */ /* 0x040fe40000fa4270 */
[----:B------:R-:W-:-:S02]  /*6d90*/  ISETP.GT.AND P4, PT, R79, 0x21, P1 ;  /* 0x000000214f00780c */ /* 0x000fc40000f84270 */
[C---:B------:R-:W-:Y:S02]  /*6da0*/  ISETP.GT.AND P6, PT, R79.reuse, 0x28, P1 ;  /* 0x000000284f00780c */ /* 0x040fe40000fc4270 */
        /* <DEDUP_REMOVED lines=82> */
.L_x_10860:
[----:B------:R-:W-:-:S05]  /*72d0*/  IMAD.U32 R80, RZ, RZ, UR34 ;  /* 0x00000022ff507e24 */ /* 0x000fca000f8e00ff */
[----:B------:R-:W-:-:S13]  /*72e0*/  ISETP.NE.AND P2, PT, R80, 0x1, PT ;  /* 0x000000015000780c */ /* 0x000fda0003f45270 */
[----:B------:R-:W0:Y:S02]  /*72f0*/  @P2 LDC.64 R52, c[0x0][0x9e8] ;  /* 0x00027a00ff342b82 */ /* 0x000e240000000a00 */
[----:B0-----:R-:W-:-:S05]  /*7300*/  @P2 IMAD.HI.U32 R52, R79, R52, RZ ;  /* 0x000000344f342227 */ /* 0x001fca00078e00ff */
[----:B------:R-:W-:-:S07]  /*7310*/  @P2 SHF.R.U32.HI R79, RZ, R53, R52 ;  /* 0x00000035ff4f2219 */ /* 0x000fce0000011634 */
.L_x_10861:
[----:B------:R-:W-:Y:S05]  /*7320*/  BSYNC B0 ;  /* 0x0000000000007941 */ /* 0x000fea0003800000 */
.L_x_10859:
[----:B------:R-:W-:-:S04]  /*7330*/  IMAD R79, R79, R80, -R76 ;  /* 0x000000504f4f7224 */ /* 0x000fc800078e0a4c */
[----:B------:R-:W-:-:S05]  /*7340*/  IMAD R79, R16, -0x2, R79 ;  /* 0xfffffffe104f7824 */ /* 0x000fca00078e024f */
[----:B------:R-:W-:Y:S02]  /*7350*/  VIADDMNMX R82, R79, R80, R82, PT ;  /* 0x000000504f527246 */ /* 0x000fe40003800152 */
[----:B------:R-:W-:-:S07]  /*7360*/  VIMNMX R81, R81, R79, !PT ;  /* 0x0000004f51517248 */ /* 0x000fce0007fe0100 */
.L_x_10858:
        /* <DEDUP_REMOVED lines=19> */
[C---:B------:R-:W-:Y:S02]  /*74a0*/  ISETP.GT.AND P5, PT, R81.reuse, 0x8, P1 ;  /* 0x000000085100780c */ /* 0x040fe40000fa4270 */
        /* <DEDUP_REMOVED lines=44> */
[----:B------:R-:W-:Y:S01]  /*7770*/  ISETP.GT.AND P2, PT, R81, 0x30, P1 ;  /* 0x000000305100780c */ /* 0x000fe20000f44270 */
[----:B------:R-:W0:Y:S01]  /*7780*/  SHFL.BFLY PT, R53, R52, 0x2, 0x1f ;  /* 0x0c401f0034357f89 */ /* 0x000e2200000e0000 */
[----:B------:R-:W-:-:S02]  /*7790*/  FSEL R33, R33, -INF , !P5 ;  /* 0xff80000021217808 */ /* 0x000fc40006800000 */
[C---:B------:R-:W-:Y:S02]  /*77a0*/  ISETP.LT.OR P3, PT, R82.reuse, 0x2a, P3 ;  /* 0x0000002a5200780c */ /* 0x040fe40001f61670 */
[----:B------:R-:W-:Y:S02]  /*77b0*/  ISETP.GT.AND P5, PT, R81, 0x31, P1 ;  /* 0x000000315100780c */ /* 0x000fe40000fa4270 */
[C---:B------:R-:W-:Y:S02]  /*77c0*/  ISETP.LT.OR P2, PT, R82.reuse, 0x31, P2 ;  /* 0x000000315200780c */ /* 0x040fe40001741670 */
[----:B------:R-:W-:Y:S02]  /*77d0*/  FSEL R35, R35, -INF , !P3 ;  /* 0xff80000023237808 */ /* 0x000fe40005800000 */
[----:B------:R-:W-:Y:S02]  /*77e0*/  FSEL R37, R37, -INF , !P2 ;  /* 0xff80000025257808 */ /* 0x000fe40005000000 */
[----:B------:R-:W-:-:S02]  /*77f0*/  ISETP.LT.OR P5, PT, R82, 0x32, P5 ;  /* 0x000000325200780c */ /* 0x000fc40002fa1670 */
[----:B------:R-:W-:Y:S02]  /*7800*/  ISETP.GT.AND P3, PT, R81, 0x39, P1 ;  /* 0x000000395100780c */ /* 0x000fe40000f64270 */
[----:B------:R-:W-:Y:S02]  /*7810*/  FSEL R39, R39, -INF , !P5 ;  /* 0xff80000027277808 */ /* 0x000fe40006800000 */
[C---:B------:R-:W-:Y:S02]  /*7820*/  ISETP.GT.AND P2, PT, R81.reuse, 0x40, P1 ;  /* 0x000000405100780c */ /* 0x040fe40000f44270 */
[----:B------:R-:W-:Y:S02]  /*7830*/  ISETP.LT.OR P3, PT, R82, 0x3a, P3 ;  /* 0x0000003a5200780c */ /* 0x000fe40001f61670 */
[----:B------:R-:W-:Y:S02]  /*7840*/  ISETP.GT.AND P5, PT, R81, 0x41, P1 ;  /* 0x000000415100780c */ /* 0x000fe40000fa4270 */
[----:B0-----:R-:W-:-:S02]  /*7850*/  FMNMX.FTZ R53, R52, R53, !PT ;  /* 0x0000003534357209 */ /* 0x001fc40007810000 */
[C---:B------:R-:W-:Y:S02]  /*7860*/  ISETP.LT.OR P2, PT, R82.reuse, 0x41, P2 ;  /* 0x000000415200780c */ /* 0x040fe40001741670 */
[----:B------:R-:W-:Y:S01]  /*7870*/  FSEL R43, R43, -INF , !P3 ;  /* 0xff8000002b2b7808 */ /* 0x000fe20005800000 */
[----:B------:R-:W0:Y:S01]  /*7880*/  SHFL.BFLY PT, R76, R53, 0x1, 0x1f ;  /* 0x0c201f00354c7f89 */ /* 0x000e2200000e0000 */
[----:B------:R-:W-:Y:S02]  /*7890*/  FSEL R45, R45, -INF , !P2 ;  /* 0xff8000002d2d7808 */ /* 0x000fe40005000000 */
[----:B------:R-:W-:Y:S02]  /*78a0*/  ISETP.LT.OR P5, PT, R82, 0x42, P5 ;  /* 0x000000425200780c */ /* 0x000fe40002fa1670 */
[----:B------:R-:W-:Y:S02]  /*78b0*/  ISETP.GT.AND P3, PT, R81, 0x49, P1 ;  /* 0x000000495100780c */ /* 0x000fe40000f64270 */
[----:B------:R-:W-:-:S02]  /*78c0*/  FSEL R47, R47, -INF , !P5 ;  /* 0xff8000002f2f7808 */ /* 0x000fc40006800000 */
[C---:B------:R-:W-:Y:S02]  /*78d0*/  ISETP.GT.AND P2, PT, R81.reuse, 0x50, P1 ;  /* 0x000000505100780c */ /* 0x040fe40000f44270 */
[C---:B------:R-:W-:Y:S02]  /*78e0*/  ISETP.LT.OR P3, PT, R82.reuse, 0x4a, P3 ;  /* 0x0000004a5200780c */ /* 0x040fe40001f61670 */
[----:B------:R-:W-:Y:S02]  /*78f0*/  ISETP.GT.AND P5, PT, R81, 0x51, P1 ;  /* 0x000000515100780c */ /* 0x000fe40000fa4270 */
[----:B------:R-:W-:Y:S02]  /*7900*/  ISETP.LT.OR P2, PT, R82, 0x51, P2 ;  /* 0x000000515200780c */ /* 0x000fe40001741670 */
[----:B------:R-:W-:Y:S02]  /*7910*/  FSEL R51, R51, -INF , !P3 ;  /* 0xff80000033337808 */ /* 0x000fe40005800000 */
[----:B------:R-:W-:-:S02]  /*7920*/  FSEL R55, R55, -INF , !P2 ;  /* 0xff80000037377808 */ /* 0x000fc40005000000 */
[----:B------:R-:W-:Y:S02]  /*7930*/  ISETP.LT.OR P5, PT, R82, 0x52, P5 ;  /* 0x000000525200780c */ /* 0x000fe40002fa1670 */
[----:B------:R-:W-:Y:S02]  /*7940*/  ISETP.GT.AND P3, PT, R81, 0x59, P1 ;  /* 0x000000595100780c */ /* 0x000fe40000f64270 */
[----:B0-----:R-:W-:Y:S02]  /*7950*/  FMNMX.FTZ R76, R53, R76, !PT ;  /* 0x0000004c354c7209 */ /* 0x001fe40007810000 */
[----:B------:R-:W-:Y:S02]  /*7960*/  FSEL R57, R57, -INF , !P5 ;  /* 0xff80000039397808 */ /* 0x000fe40006800000 */
[C---:B------:R-:W-:Y:S01]  /*7970*/  FSETP.NEU.FTZ.AND P6, PT, R76.reuse, -INF , PT ;  /* 0xff8000004c00780b */ /* 0x040fe20003fdd000 */
[----:B------:R-:W-:Y:S01]  /*7980*/  FMUL.FTZ R79, R76, UR33 ;  /* 0x000000214c4f7c20 */ /* 0x000fe20008410000 */
[----:B------:R-:W-:-:S02]  /*7990*/  ISETP.GT.AND P2, PT, R81, 0x60, P1 ;  /* 0x000000605100780c */ /* 0x000fc40000f44270 */
[C---:B------:R-:W-:Y:S02]  /*79a0*/  ISETP.LT.OR P3, PT, R82.reuse, 0x5a, P3 ;  /* 0x0000005a5200780c */ /* 0x040fe40001f61670 */
[----:B------:R-:W-:Y:S02]  /*79b0*/  FSEL R53, R79, RZ, P6 ;  /* 0x000000ff4f357208 */ /* 0x000fe40003000000 */
[----:B------:R-:W-:Y:S02]  /*79c0*/  ISETP.GT.AND P5, PT, R81, 0x61, P1 ;  /* 0x000000615100780c */ /* 0x000fe40000fa4270 */
[----:B------:R-:W-:Y:S01]  /*79d0*/  ISETP.LT.OR P2, PT, R82, 0x61, P2 ;  /* 0x000000615200780c */ /* 0x000fe20001741670 */
[--C-:B------:R-:W-:Y:S01]  /*79e0*/  FFMA.FTZ R79, R14, UR33, -R53.reuse ;  /* 0x000000210e4f7c23 */ /* 0x100fe20008010835 */
[----:B------:R-:W-:Y:S01]  /*79f0*/  FSEL R14, R7, -INF , !P4 ;  /* 0xff800000070e7808 */ /* 0x000fe20006000000 */
[--C-:B------:R-:W-:Y:S01]  /*7a00*/  FFMA.FTZ R6, R6, UR33, -R53.reuse ;  /* 0x0000002106067c23 */ /* 0x100fe20008010835 */
[----:B------:R-:W-:Y:S01]  /*7a10*/  ISETP.GT.AND P4, PT, R81, 0x38, P1 ;  /* 0x000000385100780c */ /* 0x000fe20000f84270 */
[----:B------:R0:W-:Y:S01]  /*7a20*/  MUFU.EX2 R7, R79 ;  /* 0x0000004f00077308 */ /* 0x0001e20000000800 */
        /* <DEDUP_REMOVED lines=12> */
[----:B0-----:R-:W-:Y:S01]  /*7af0*/  FMNMX.FTZ R79, R13, R52, !PT ;  /* 0x000000340d4f7209 */ /* 0x001fe20007810000 */
        /* <DEDUP_REMOVED lines=22> */
[----:B------:R-:W-:Y:S01]  /*7c60*/  FFMA.FTZ R50, R50, UR33, -R53 ;  /* 0x0000002132327c23 */ /* 0x000fe20008010835 */
        /* <DEDUP_REMOVED lines=13> */
[----:B------:R-:W-:Y:S02]  /*7d40*/  FMNMX.FTZ R52, R41, R52, !PT ;  /* 0x0000003429347209 */ /* 0x000fe40007810000 */
[----:B------:R-:W-:Y:S02]  /*7d50*/  FSEL R79, R65, -INF , !P5 ;  /* 0xff800000414f7808 */ /* 0x000fe40006800000 */
        /* <DEDUP_REMOVED lines=33> */
[----:B------:R-:W-:-:S02]  /*7f70*/  ISETP.LT.OR P1, PT, R82, 0x7a, P1 ;  /* 0x0000007a5200780c */ /* 0x000fc40000f21670 */
[----:B------:R-:W-:Y:S02]  /*7f80*/  FMNMX.FTZ R52, R71, R52, !PT ;  /* 0x0000003447347209 */ /* 0x000fe40007810000 */
[----:B------:R-:W-:Y:S02]  /*7f90*/  FSEL R75, R75, -INF , !P4 ;  /* 0xff8000004b4b7808 */ /* 0x000fe40006000000 */
[----:B------:R-:W-:Y:S01]  /*7fa0*/  FMNMX.FTZ R52, R73, R52, !PT ;  /* 0x0000003449347209 */ /* 0x000fe20007810000 */
[----:B------:R-:W-:Y:S01]  /*7fb0*/  MUFU.EX2 R34, R34 ;  /* 0x0000002200227308 */ /* 0x000fe20000000800 */
[----:B------:R-:W-:Y:S02]  /*7fc0*/  FSEL R78, R78, -INF , !P1 ;  /* 0xff8000004e4e7808 */ /* 0x000fe40004800000 */
        /* <DEDUP_REMOVED lines=8> */
[--C-:B------:R-:W-:Y:S01]  /*8050*/  FFMA.FTZ R64, R66, UR33, -R53.reuse ;  /* 0x0000002142407c23 */ /* 0x100fe20008010835 */
[----:B------:R-:W0:Y:S01]  /*8060*/  SHFL.BFLY PT, R82, R65, 0x2, 0x1f ;  /* 0x0c401f0041527f89 */ /* 0x000e2200000e0000 */
[--C-:B------:R-:W-:Y:S01]  /*8070*/  FFMA.FTZ R66, R70, UR33, -R53.reuse ;  /* 0x0000002146427c23 */ /* 0x100fe20008010835 */
[--C-:B------:R-:W-:Y:S01]  /*8080*/  FFMA.FTZ R70, R77, UR33, -R53.reuse ;  /* 0x000000214d467c23 */ /* 0x100fe20008010835 */
[----:B------:R-:W-:Y:S08]  /*8090*/  MUFU.EX2 R36, R36 ;  /* 0x0000002400247308 */ /* 0x000ff00000000800 */
[----:B------:R-:W-:Y:S08]  /*80a0*/  MUFU.EX2 R38, R38 ;  /* 0x0000002600267308 */ /* 0x000ff00000000800 */
[----:B------:R-:W-:Y:S01]  /*80b0*/  MUFU.EX2 R40, R40 ;  /* 0x0000002800287308 */ /* 0x000fe20000000800 */
[----:B0-----:R-:W-:Y:S01]  /*80c0*/  FMNMX.FTZ R82, R65, R82, !PT ;  /* 0x0000005241527209 */ /* 0x001fe20007810000 */
[--C-:B------:R-:W-:Y:S01]  /*80d0*/  FFMA.FTZ R65, R68, UR33, -R53.reuse ;  /* 0x0000002144417c23 */ /* 0x100fe20008010835 */
[----:B------:R-:W-:Y:S01]  /*80e0*/  FFMA.FTZ R68, R72, UR33, -R53 ;  /* 0x0000002148447c23 */ /* 0x000fe20008010835 */
[----:B------:R-:W-:-:S04]  /*80f0*/  FSEL R53, R76, RZ, P6 ;  /* 0x000000ff4c357208 */ /* 0x000fc80003000000 */
[----:B------:R-:W-:Y:S01]  /*8100*/  MUFU.EX2 R42, R42 ;  /* 0x0000002a002a7308 */ /* 0x000fe20000000800 */
[----:B------:R-:W0:Y:S01]  /*8110*/  SHFL.BFLY PT, R81, R82, 0x1, 0x1f ;  /* 0x0c201f0052517f89 */ /* 0x000e2200000e0000 */
[----:B------:R-:W-:-:S04]  /*8120*/  FADD.FTZ R53, -R53, R4 ;  /* 0x0000000435357221 */ /* 0x000fc80000010100 */
[----:B------:R-:W-:Y:S02]  /*8130*/  FMUL.FTZ R53, R53, UR33 ;  /* 0x0000002135357c20 */ /* 0x000fe40008410000 */
[----:B------:R-:W-:Y:S08]  /*8140*/  MUFU.EX2 R44, R44 ;  /* 0x0000002c002c7308 */ /* 0x000ff00000000800 */
[----:B------:R-:W1:Y:S01]  /*8150*/  MUFU.EX2 R53, R53 ;  /* 0x0000003500357308 */ /* 0x000e620000000800 */
[----:B0-----:R-:W-:-:S07]  /*8160*/  FMNMX.FTZ R77, R82, R81, !PT ;  /* 0x00000051524d7209 */ /* 0x001fce0007810000 */
[----:B------:R-:W-:Y:S01]  /*8170*/  MUFU.EX2 R46, R46 ;  /* 0x0000002e002e7308 */ /* 0x000fe20000000800 */
[C---:B------:R-:W-:Y:S01]  /*8180*/  FSETP.NEU.FTZ.AND P1, PT, R77.reuse, -INF , PT ;  /* 0xff8000004d00780b */ /* 0x040fe20003f3d000 */
[----:B------:R-:W-:-:S03]  /*8190*/  FMUL.FTZ R72, R77, UR33 ;  /* 0x000000214d487c20 */ /* 0x000fc60008410000 */
[----:B------:R-:W-:-:S03]  /*81a0*/  FSEL R84, R77, RZ, P1 ;  /* 0x000000ff4d547208 */ /* 0x000fc60000800000 */
[----:B------:R-:W-:Y:S01]  /*81b0*/  MUFU.EX2 R48, R48 ;  /* 0x0000003000307308 */ /* 0x000fe20000000800 */
[----:B------:R-:W-:Y:S01]  /*81c0*/  FSEL R72, R72, RZ, P1 ;  /* 0x000000ff48487208 */ /* 0x000fe20000800000 */
[----:B------:R-:W-:Y:S01]  /*81d0*/  FADD.FTZ R84, -R84, R5 ;  /* 0x0000000554547221 */ /* 0x000fe20000010100 */
[----:B-1----:R-:W-:-:S03]  /*81e0*/  FFMA.FTZ R5, R53, R2, R6 ;  /* 0x0000000235057223 */ /* 0x002fc60000010006 */
[--C-:B------:R-:W-:Y:S01]  /*81f0*/  FFMA.FTZ R82, R13, UR33, -R72.reuse ;  /* 0x000000210d527c23 */ /* 0x100fe20008010848 */
        /* <DEDUP_REMOVED lines=8> */
[----:B------:R-:W-:Y:S01]  /*8280*/  FADD.FTZ R5, R8, R5 ;  /* 0x0000000508057221 */ /* 0x000fe20000010000 */
[--C-:B------:R-:W-:Y:S01]  /*8290*/  FFMA.FTZ R74, R27, UR33, -R72.reuse ;  /* 0x000000211b4a7c23 */ /* 0x100fe20008010848 */
[--C-:B------:R-:W-:Y:S01]  /*82a0*/  FFMA.FTZ R27, R31, UR33, -R72.reuse ;  /* 0x000000211f1b7c23 */ /* 0x100fe20008010848 */
[--C-:B------:R-:W-:Y:S01]  /*82b0*/  FFMA.FTZ R31, R33, UR33, -R72.reuse ;  /* 0x00000021211f7c23 */ /* 0x100fe20008010848 */
[----:B------:R-:W-:Y:S01]  /*82c0*/  FADD.FTZ R5, R10, R5 ;  /* 0x000000050a057221 */ /* 0x000fe20000010000 */
        /* <DEDUP_REMOVED lines=18> */
[----:B------:R-:W-:-:S06]  /*83f0*/  FFMA.FTZ R63, R78, UR33, -R72 ;  /* 0x000000214e3f7c23 */ /* 0x000fcc0008010848 */
[----:B------:R-:W2:Y:S01]  /*8400*/  MUFU.EX2 R11, R11 ;  /* 0x0000000b000b7308 */ /* 0x000ea20000000800 */
[----:B0-----:R-:W-:-:S07]  /*8410*/  FFMA.FTZ R0, R13, R0, R4 ;  /* 0x000000000d007223 */ /* 0x001fce0000010004 */
[----:B------:R-:W0:Y:S01]  /*8420*/  MUFU.EX2 R20, R20 ;  /* 0x0000001400147308 */ /* 0x000e220000000800 */
[----:B-1----:R-:W-:-:S07]  /*8430*/  FADD.FTZ R0, R9, R0 ;  /* 0x0000000009007221 */ /* 0x002fce0000010000 */
[----:B------:R-:W1:Y:S01]  /*8440*/  MUFU.EX2 R81, R81 ;  /* 0x0000005100517308 */ /* 0x000e620000000800 */
[----:B--2---:R-:W-:Y:S01]  /*8450*/  FADD.FTZ R33, R11, R0 ;  /* 0x000000000b217221 */ /* 0x004fe20000010000 */
[----:B------:R-:W-:-:S03]  /*8460*/  FADD.FTZ R0, R12, R5 ;  /* 0x000000050c007221 */ /* 0x000fc60000010000 */
[----:B------:R-:W-:Y:S01]  /*8470*/  FADD.FTZ R5, R82, R33 ;  /* 0x0000002152057221 */ /* 0x000fe20000010000 */
[----:B------:R-:W-:Y:S01]  /*8480*/  FADD.FTZ R0, R7, R0 ;  /* 0x0000000007007221 */ /* 0x000fe20000010000 */
[----:B------:R-:W-:Y:S01]  /*8490*/  FFMA.FTZ R33, R55, UR33, -R72 ;  /* 0x0000002137217c23 */ /* 0x000fe20008010848 */
        /* <DEDUP_REMOVED lines=101> */
.L_x_10862:
        /* <DEDUP_REMOVED lines=18> */
[----:B------:R-:W-:Y:S01]  /*8c10*/  SYNCS.ARRIVE.TRANS64.RED.A1T0 RZ, [UR6], RZ ;  /* 0x000000ffffff79a7 */ /* 0x000fe20008100406 */
[----:B------:R-:W-:Y:S01]  /*8c20*/  F2FP.F16.F32.PACK_AB R29, R27, R29 ;  /* 0x0000001d1b1d723e */ /* 0x000fe200000000ff */
[----:B------:R-:W-:Y:S01]  /*8c30*/  STSM.16.M88.4 [R17+0x21800], R8 ;  /* 0x0218000811007844 */ /* 0x000fe20000000200 */
[----:B------:R-:W-:Y:S01]  /*8c40*/  F2FP.F16.F32.PACK_AB R30, R34, R32 ;  /* 0x00000020221e723e */ /* 0x000fe200000000ff */
[----:B------:R-:W-:Y:S01]  /*8c50*/  FMUL.FTZ R96, R96, R53 ;  /* 0x0000003560607220 */ /* 0x000fe20000410000 */
[----:B------:R-:W-:Y:S01]  /*8c60*/  F2FP.F16.F32.PACK_AB R31, R25, R31 ;  /* 0x0000001f191f723e */ /* 0x000fe200000000ff */
[----:B------:R0:W-:Y:S01]  /*8c70*/  STSM.16.M88.4 [R23], R4 ;  /* 0x0000000417007844 */ /* 0x0001e20000000200 */
[----:B------:R-:W-:Y:S01]  /*8c80*/  F2FP.F16.F32.PACK_AB R36, R38, R36 ;  /* 0x000000242624723e */ /* 0x000fe200000000ff */
[----:B------:R-:W-:Y:S01]  /*8c90*/  FMUL.FTZ R97, R97, R53 ;  /* 0x0000003561617220 */ /* 0x000fe20000410000 */
[----:B------:R-:W-:Y:S01]  /*8ca0*/  F2FP.F16.F32.PACK_AB R37, R21, R37 ;  /* 0x000000251525723e */ /* 0x000fe200000000ff */
[----:B------:R-:W-:Y:S01]  /*8cb0*/  STSM.16.M88.4 [R22], R28 ;  /* 0x0000001c16007844 */ /* 0x000fe20000000200 */
[----:B------:R-:W-:Y:S01]  /*8cc0*/  F2FP.F16.F32.PACK_AB R38, R42, R40 ;  /* 0x000000282a26723e */ /* 0x000fe200000000ff */
[----:B------:R-:W-:Y:S01]  /*8cd0*/  FMUL.FTZ R100, R100, R53 ;  /* 0x0000003564647220 */ /* 0x000fe20000410000 */
[----:B------:R-:W-:Y:S01]  /*8ce0*/  F2FP.F16.F32.PACK_AB R39, R86, R39 ;  /* 0x000000275627723e */ /* 0x000fe200000000ff */
[-C--:B------:R-:W-:Y:S01]  /*8cf0*/  FMUL.FTZ R101, R101, R53.reuse ;  /* 0x0000003565657220 */ /* 0x080fe20000410000 */
        /* <DEDUP_REMOVED lines=8> */
[----:B0-----:R-:W-:Y:S01]  /*8d80*/  F2FP.F16.F32.PACK_AB R4, R54, R52 ;  /* 0x000000343604723e */ /* 0x001fe200000000ff */
[----:B------:R-:W-:Y:S01]  /*8d90*/  FMUL.FTZ R109, R109, R53 ;  /* 0x000000356d6d7220 */ /* 0x000fe20000410000 */
[----:B------:R-:W-:Y:S01]  /*8da0*/  F2FP.F16.F32.PACK_AB R5, R83, R33 ;  /* 0x000000215305723e */ /* 0x000fe200000000ff */
[----:B------:R-:W-:Y:S01]  /*8db0*/  STSM.16.M88.4 [R17+0x27800], R44 ;  /* 0x0278002c11007844 */ /* 0x000fe20000000200 */
[----:B------:R-:W-:Y:S01]  /*8dc0*/  F2FP.F16.F32.PACK_AB R6, R58, R56 ;  /* 0x000000383a06723e */ /* 0x000fe200000000ff */
[----:B------:R-:W-:Y:S01]  /*8dd0*/  FMUL.FTZ R112, R112, R53 ;  /* 0x0000003570707220 */ /* 0x000fe20000410000 */
[----:B------:R-:W-:Y:S01]  /*8de0*/  F2FP.F16.F32.PACK_AB R7, R57, R35 ;  /* 0x000000233907723e */ /* 0x000fe200000000ff */
[-C--:B------:R-:W-:Y:S01]  /*8df0*/  FMUL.FTZ R113, R113, R53.reuse ;  /* 0x0000003571717220 */ /* 0x080fe20000410000 */
        /* <DEDUP_REMOVED lines=16> */
[----:B------:R-:W-:Y:S01]  /*8f00*/  ISETP.GT.AND P1, PT, R3, UR57, PT ;  /* 0x0000003903007c0c */ /* 0x000fe2000bf24270 */
[-C--:B------:R-:W-:Y:S01]  /*8f10*/  FMUL.FTZ R128, R128, R53.reuse ;  /* 0x0000003580807220 */ /* 0x080fe20000410000 */
[-C--:B------:R-:W-:Y:S01]  /*8f20*/  FMUL.FTZ R129, R129, R53.reuse ;  /* 0x0000003581817220 */ /* 0x080fe20000410000 */
[----:B------:R1:W-:Y:S01]  /*8f30*/  STSM.16.M88.4 [R18+0x6000], R48 ;  /* 0x0060003012007844 */ /* 0x0003e20000000200 */
[-C--:B------:R-:W-:Y:S01]  /*8f40*/  FMUL.FTZ R132, R132, R53.reuse ;  /* 0x0000003584847220 */ /* 0x080fe20000410000 */
[----:B------:R-:W-:Y:S01]  /*8f50*/  FMUL.FTZ R133, R133, R53 ;  /* 0x0000003585857220 */ /* 0x000fe20000410000 */
[-C--:B------:R-:W-:Y:S01]  /*8f60*/  FMUL.FTZ R90, R90, R13.reuse ;  /* 0x0000000d5a5a7220 */ /* 0x080fe20000410000 */
[----:B------:R-:W-:Y:S01]  /*8f70*/  @!PT LDS RZ, [RZ] ;  /* 0x00000000fffff984 */ /* 0x000fe20000000800 */
[----:B------:R-:W-:Y:S01]  /*8f80*/  @!PT LDS RZ, [RZ] ;  /* 0x00000000fffff984 */ /* 0x000fe20000000800 */
[----:B------:R-:W-:Y:S01]  /*8f90*/  @!PT LDS RZ, [RZ] ;  /* 0x00000000fffff984 */ /* 0x000fe20000000800 */
[----:B------:R-:W-:Y:S01]  /*8fa0*/  @!PT LDS RZ, [RZ] ;  /* 0x00000000fffff984 */ /* 0x000fe20000000800 */
[----:B------:R2:W-:Y:S06]  /*8fb0*/  MEMBAR.ALL.CTA ;  /* 0x0000000000007992 */ /* 0x0005ec0000008000 */
[----:B--2---:R-:W2:Y:S01]  /*8fc0*/  FENCE.VIEW.ASYNC.S ;  /* 0x00000000000073c6 */ /* 0x004ea20000000000 */
        /* <DEDUP_REMOVED lines=23> */
[----:B------:R-:W-:-:S02]  /*9140*/  VIADD R3, R3, 0xffffffff ;  /* 0xffffffff03037836 */ /* 0x000fc40000000000 */
[----:B0-----:R-:W-:Y:S02]  /*9150*/  IMAD.MOV.U32 R5, RZ, RZ, R77 ;  /* 0x000000ffff057224 */ /* 0x001fe400078e004d */
[----:B------:R-:W-:Y:S01]  /*9160*/  IMAD.MOV.U32 R4, RZ, RZ, R76 ;  /* 0x000000ffff047224 */ /* 0x000fe200078e004c */
[----:B--2---:R-:W-:Y:S01]  /*9170*/  NOP ;  /* 0x0000000000007918 */ /* 0x004fe20000000000 */
[----:B-1----:R-:W-:Y:S05]  /*9180*/  @P1 BRA `(.L_x_10863) ;  /* 0xffffffc4007c1947 */ /* 0x002fea000383ffff */
[----:B------:R-:W-:-:S07]  /*9190*/  IMAD.MOV.U32 R7, RZ, RZ, R3 ;  /* 0x000000ffff077224 */ /* 0x000fce00078e0003 */
.L_x_10844:
        /* <DEDUP_REMOVED lines=23> */
.L_x_10865:
[----:B------:R-:W0:Y:S02]  /*9310*/  LDC R8, c[0x0][0x9e4] ;  /* 0x00027900ff087b82 */ /* 0x000e240000000800 */
[----:B0-----:R-:W-:-:S13]  /*9320*/  ISETP.NE.AND P1, PT, R8, 0x1, PT ;  /* 0x000000010800780c */ /* 0x001fda0003f25270 */
[----:B------:R-:W0:Y:S02]  /*9330*/  @P1 LDC.64 R10, c[0x0][0x9e8] ;  /* 0x00027a00ff0a1b82 */ /* 0x000e240000000a00 */
[----:B0-----:R-:W-:-:S05]  /*9340*/  @P1 IMAD.HI.U32 R6, R3, R10, RZ ;  /* 0x0000000a03061227 */ /* 0x001fca00078e00ff */
[----:B------:R-:W-:-:S07]  /*9350*/  @P1 SHF.R.U32.HI R3, RZ, R11, R6 ;  /* 0x0000000bff031219 */ /* 0x000fce0000011606 */
.L_x_10866:
[----:B------:R-:W-:-:S05]  /*9360*/  IMAD R3, R3, R8, RZ ;  /* 0x0000000803037224 */ /* 0x000fca00078e02ff */
[----:B------:R-:W-:-:S07]  /*9370*/  VIMNMX R4, R4, R3, !PT ;  /* 0x0000000304047248 */ /* 0x000fce0007fe0100 */
.L_x_10864:
        /* <DEDUP_REMOVED lines=11> */
[----:B------:R-:W-:Y:S01]  /*9430*/  IMAD.MOV.U32 R5, RZ, RZ, R7 ;  /* 0x000000ffff057224 */ /* 0x000fe200078e0007 */
[----:B------:R-:W-:Y:S01]  /*9440*/  ULDC UR34, c[0x0][0x9d8] ;  /* 0x0002760000227ab9 */ /* 0x000fe20000000800 */
[----:B------:R-:W-:-:S05]  /*9450*/  ULDC UR33, c[0x0][0x988] ;  /* 0x0002620000217ab9 */ /* 0x000fca0000000800 */
.L_x_10878:
[----:B------:R-:W-:Y:S01]  /*9460*/  ISETP.NE.AND P2, PT, RZ, UR43, PT ;  /* 0x0000002bff007c0c */ /* 0x000fe2000bf45270 */
[----:B------:R-:W-:-:S04]  /*9470*/  UISETP.NE.AND UP0, UPT, UR35, 0x1, UPT ;  /* 0x000000012300788c */ /* 0x000fc8000bf05270 */
[----:B------:R-:W-:-:S04]  /*9480*/  USEL UR47, URZ, 0x1, UP0 ;  /* 0x000000013f2f7887 */ /* 0x000fc80008000000 */
[----:B------:R-:W-:-:S04]  /*9490*/  ULOP3.LUT UR47, UR28, UR47, URZ, 0x3c, !UPT ;  /* 0x0000002f1c2f7292 */ /* 0x000fc8000f8e3c3f */
[----:B------:R-:W-:Y:S08]  /*94a0*/  @P2 BRA `(.L_x_10868) ;  /* 0x0000000000382947 */ /* 0x000ff00003800000 */
[----:B------:R-:W-:Y:S05]  /*94b0*/  @!P0 BRA `(.L_x_10869) ;  /* 0x0000000000048947 */ /* 0x000fea0003800000 */
[----:B------:R-:W-:Y:S01]  /*94c0*/  BPT.TRAP 0x1 ;  /* 0x000000040000795c */ /* 0x000fe20000300000 */
.L_x_10869:
        /* <DEDUP_REMOVED lines=9> */
.L_x_10870:
[----:B-1----:R-:W-:Y:S05]  /*9560*/  @P1 BRA `(.L_x_10868) ;  /* 0x0000000000081947 */ /* 0x002fea0003800000 */
[----:B------:R-:W1:Y:S02]  /*9570*/  SYNCS.PHASECHK.TRANS64.TRYWAIT P1, [UR6+0x2d830], R7 ;  /* 0x02d83007ff0075a7 */ /* 0x000e640008020146 */
[----:B-1----:R-:W-:Y:S05]  /*9580*/  @!P1 BRA `(.L_x_10871) ;  /* 0x000000c800bc9947 */ /* 0x002fea0003800000 */
.L_x_10868:
        /* <DEDUP_REMOVED lines=40> */
.L_x_10873:
[----:B------:R-:W-:Y:S01]  /*9810*/  ULEA UR6, UR35, UR40, 0x3 ;  /* 0x0000002823067291 */ /* 0x000fe2000f8e183f */
[----:B------:R-:W-:-:S05]  /*9820*/  IMAD.U32 R7, RZ, RZ, UR28 ;  /* 0x0000001cff077e24 */ /* 0x000fca000f8e00ff */
[----:B------:R-:W-:-:S04]  /*9830*/  SHF.L.U32 R7, R7, 0x1f, RZ ;  /* 0x0000001f07077819 */ /* 0x000fc800000006ff */
[----:B------:R0:W1:Y:S01]  /*9840*/  SYNCS.PHASECHK.TRANS64.TRYWAIT P1, [UR6+0x2d850], R7 ;  /* 0x02d85007ff0075a7 */ /* 0x0000620008020146 */
[----:B------:R-:W-:Y:S05]  /*9850*/  @!P0 BRA `(.L_x_10874) ;  /* 0x0000000000048947 */ /* 0x000fea0003800000 */
[----:B------:R-:W-:Y:S01]  /*9860*/  BPT.TRAP 0x1 ;  /* 0x000000040000795c */ /* 0x000fe20000300000 */
.L_x_10874:
[----:B-1----:R-:W-:Y:S05]  /*9870*/  @P1 BRA `(.L_x_10872) ;  /* 0x0000000000081947 */ /* 0x002fea0003800000 */
[----:B------:R-:W1:Y:S02]  /*9880*/  SYNCS.PHASECHK.TRANS64.TRYWAIT P1, [UR6+0x2d850], R7 ;  /* 0x02d85007ff0075a7 */ /* 0x000e640008020146 */
[----:B-1----:R-:W-:Y:S05]  /*9890*/  @!P1 BRA `(.L_x_10875) ;  /* 0x000000c800109947 */ /* 0x002fea0003800000 */
.L_x_10872:
        /* <DEDUP_REMOVED lines=70> */
.L_x_10876:
        /* <DEDUP_REMOVED lines=194> */
[----:B--2---:R-:W-:-:S05]  /*a920*/  FMNMX.FTZ R80, R74, R77, !PT ;  /* 0x0000004d4a507209 */ /* 0x004fca0007810000 */
[----:B------:R-:W1:Y:S01]  /*a930*/  SHFL.BFLY PT, R77, R80, 0x2, 0x1f ;  /* 0x0c401f00504d7f89 */ /* 0x000e6200000e0000 */
        /* <DEDUP_REMOVED lines=43> */
[C---:B------:R-:W-:Y:S01]  /*abf0*/  FADD.FTZ R3, -R77.reuse, R6 ;  /* 0x000000064d037221 */ /* 0x040fe20000010100 */
[----:B------:R-:W-:Y:S01]  /*ac00*/  FMUL.FTZ R79, R77, UR33 ;  /* 0x000000214d4f7c20 */ /* 0x000fe20008410000 */
[----:B------:R0:W-:Y:S02]  /*ac10*/  MUFU.EX2 R6, R83 ;  /* 0x0000005300067308 */ /* 0x0001e40000000800 */
[----:B------:R-:W-:Y:S01]  /*ac20*/  FMUL.FTZ R3, R3, UR33 ;  /* 0x0000002103037c20 */ /* 0x000fe20008410000 */
        /* <DEDUP_REMOVED lines=17> */
[--C-:B0-----:R-:W-:Y:S01]  /*ad40*/  FFMA.FTZ R83, R40, UR33, -R79.reuse ;  /* 0x0000002128537c23 */ /* 0x101fe2000801084f */
[--C-:B------:R-:W-:Y:S01]  /*ad50*/  FFMA.FTZ R82, R44, UR33, -R79.reuse ;  /* 0x000000212c527c23 */ /* 0x100fe2000801084f */
[--C-:B------:R-:W-:Y:S01]  /*ad60*/  FFMA.FTZ R81, R48, UR33, -R79.reuse ;  /* 0x0000002130517c23 */ /* 0x100fe2000801084f */
[----:B------:R-:W-:Y:S01]  /*ad70*/  FFMA.FTZ R36, R51, UR33, -R79 ;  /* 0x0000002133247c23 */ /* 0x000fe2000801084f */
[----:B------:R-:W0:Y:S01]  /*ad80*/  MUFU.EX2 R9, R9 ;  /* 0x0000000900097308 */ /* 0x000e220000000800 */
        /* <DEDUP_REMOVED lines=8> */
[----:B------:R-:W-:-:S07]  /*ae10*/  FFMA.FTZ R60, R78, UR33, -R79 ;  /* 0x000000214e3c7c23 */ /* 0x000fce000801084f */
[----:B------:R-:W2:Y:S01]  /*ae20*/  MUFU.EX2 R10, R10 ;  /* 0x0000000a000a7308 */ /* 0x000ea20000000800 */
[----:B0-----:R-:W-:-:S07]  /*ae30*/  FFMA.FTZ R43, R3, R0, R9 ;  /* 0x00000000032b7223 */ /* 0x001fce0000010009 */
        /* <DEDUP_REMOVED lines=10> */
[--C-:B------:R-:W-:Y:S01]  /*aee0*/  FFMA.FTZ R39, R55, UR33, -R79.reuse ;  /* 0x0000002137277c23 */ /* 0x100fe2000801084f */
[--C-:B------:R-:W-:Y:S01]  /*aef0*/  FFMA.FTZ R55, R56, UR33, -R79.reuse ;  /* 0x0000002138377c23 */ /* 0x100fe2000801084f */
[----:B------:R-:W-:-:S04]  /*af00*/  FFMA.FTZ R56, R72, UR33, -R79 ;  /* 0x0000002148387c23 */ /* 0x000fc8000801084f */
        /* <DEDUP_REMOVED lines=117> */
.L_x_10877:
        /* <DEDUP_REMOVED lines=26> */
[-C--:B------:R-:W-:Y:S01]  /*b800*/  FMUL.FTZ R97, R97, R6.reuse ;  /* 0x0000000661617220 */ /* 0x080fe20000410000 */
[----:B------:R-:W-:Y:S01]  /*b810*/  F2FP.F16.F32.PACK_AB R28, R38, R37 ;  /* 0x00000025261c723e */ /* 0x000fe200000000ff */
[----:B------:R2:W-:Y:S01]  /*b820*/  STSM.16.M88.4 [R22], R24 ;  /* 0x0000001816007844 */ /* 0x0005e20000000200 */
[----:B------:R-:W-:Y:S01]  /*b830*/  F2FP.F16.F32.PACK_AB R30, R42, R41 ;  /* 0x000000292a1e723e */ /* 0x000fe200000000ff */
[----:B------:R-:W-:Y:S01]  /*b840*/  FMUL.FTZ R100, R100, R6 ;  /* 0x0000000664647220 */ /* 0x000fe20000410000 */
[----:B------:R-:W-:Y:S01]  /*b850*/  F2FP.F16.F32.PACK_AB R31, R82, R32 ;  /* 0x00000020521f723e */ /* 0x000fe200000000ff */
[-C--:B------:R-:W-:Y:S01]  /*b860*/  FMUL.FTZ R101, R101, R6.reuse ;  /* 0x0000000665657220 */ /* 0x080fe20000410000 */
        /* <DEDUP_REMOVED lines=8> */
[----:B0-----:R-:W-:Y:S01]  /*b8f0*/  F2FP.F16.F32.PACK_AB R8, R54, R53 ;  /* 0x000000353608723e */ /* 0x001fe200000000ff */
[-C--:B------:R-:W-:Y:S01]  /*b900*/  FMUL.FTZ R109, R109, R6.reuse ;  /* 0x000000066d6d7220 */ /* 0x080fe20000410000 */
[----:B------:R-:W-:Y:S01]  /*b910*/  F2FP.F16.F32.PACK_AB R9, R55, R39 ;  /* 0x000000273709723e */ /* 0x000fe200000000ff */
[----:B------:R3:W-:Y:S01]  /*b920*/  STSM.16.M88.4 [R17+0x27800], R32 ;  /* 0x0278002011007844 */ /* 0x0007e20000000200 */
[----:B------:R-:W-:Y:S01]  /*b930*/  F2FP.F16.F32.PACK_AB R10, R58, R57 ;  /* 0x000000393a0a723e */ /* 0x000fe200000000ff */
[----:B------:R-:W-:Y:S01]  /*b940*/  FMUL.FTZ R112, R112, R6 ;  /* 0x0000000670707220 */ /* 0x000fe20000410000 */
[----:B------:R-:W-:Y:S01]  /*b950*/  F2FP.F16.F32.PACK_AB R11, R52, R40 ;  /* 0x00000028340b723e */ /* 0x000fe200000000ff */
[-C--:B------:R-:W-:Y:S01]  /*b960*/  FMUL.FTZ R113, R113, R6.reuse ;  /* 0x0000000671717220 */ /* 0x080fe20000410000 */
[----:B-1----:R-:W-:Y:S01]  /*b970*/  F2FP.F16.F32.PACK_AB R12, R62, R61 ;  /* 0x0000003d3e0c723e */ /* 0x002fe200000000ff */
[-C--:B------:R-:W-:Y:S01]  /*b980*/  FMUL.FTZ R116, R116, R6.reuse ;  /* 0x0000000674747220 */ /* 0x080fe20000410000 */
[----:B------:R-:W-:Y:S01]  /*b990*/  F2FP.F16.F32.PACK_AB R13, R51, R43 ;  /* 0x0000002b330d723e */ /* 0x000fe200000000ff */
[----:B------:R3:W-:Y:S01]  /*b9a0*/  STSM.16.M88.4 [R136], R8 ;  /* 0x0000000888007844 */ /* 0x0007e20000000200 */
[----:B------:R-:W-:Y:S01]  /*b9b0*/  F2FP.F16.F32.PACK_AB R14, R66, R65 ;  /* 0x00000041420e723e */ /* 0x000fe200000000ff */
[----:B------:R-:W-:Y:S01]  /*b9c0*/  FMUL.FTZ R117, R117, R6 ;  /* 0x0000000675757220 */ /* 0x000fe20000410000 */
[----:B------:R-:W-:Y:S01]  /*b9d0*/  F2FP.F16.F32.PACK_AB R15, R48, R44 ;  /* 0x0000002c300f723e */ /* 0x000fe200000000ff */
[-C--:B------:R-:W-:Y:S01]  /*b9e0*/  FMUL.FTZ R120, R120, R6.reuse ;  /* 0x0000000678787220 */ /* 0x080fe20000410000 */
[----:B--2---:R-:W-:Y:S01]  /*b9f0*/  F2FP.F16.F32.PACK_AB R24, R70, R69 ;  /* 0x000000454618723e */ /* 0x004fe200000000ff */
[-C--:B------:R-:W-:Y:S01]  /*ba00*/  FMUL.FTZ R121, R121, R6.reuse ;  /* 0x0000000679797220 */ /* 0x080fe20000410000 */
[----:B------:R-:W-:Y:S01]  /*ba10*/  F2FP.F16.F32.PACK_AB R25, R56, R47 ;  /* 0x0000002f3819723e */ /* 0x000fe200000000ff */
[----:B------:R3:W-:Y:S01]  /*ba20*/  STSM.16.M88.4 [R22+0x6000], R12 ;  /* 0x0060000c16007844 */ /* 0x0007e20000000200 */
[----:B------:R-:W-:Y:S01]  /*ba30*/  F2FP.F16.F32.PACK_AB R26, R74, R73 ;  /* 0x000000494a1a723e */ /* 0x000fe200000000ff */
[-C--:B------:R-:W-:Y:S01]  /*ba40*/  FMUL.FTZ R124, R124, R6.reuse ;  /* 0x000000067c7c7220 */ /* 0x080fe20000410000 */
[----:B------:R-:W-:Y:S01]  /*ba50*/  F2FP.F16.F32.PACK_AB R27, R60, R59 ;  /* 0x0000003b3c1b723e */ /* 0x000fe200000000ff */
[----:B------:R-:W-:Y:S01]  /*ba60*/  FMUL.FTZ R125, R125, R6 ;  /* 0x000000067d7d7220 */ /* 0x000fe20000410000 */
[----:B------:R-:W-:Y:S01]  /*ba70*/  ISETP.GT.AND P1, PT, R5, R4, PT ;  /* 0x000000040500720c */ /* 0x000fe20003f24270 */
        /* <DEDUP_REMOVED lines=36> */
[----:B------:R-:W-:Y:S02]  /*bcc0*/  IMAD.MOV.U32 R6, RZ, RZ, R77 ;  /* 0x000000ffff067224 */ /* 0x000fe400078e004d */
[----:B------:R-:W-:Y:S01]  /*bcd0*/  IMAD.MOV.U32 R3, RZ, RZ, R76 ;  /* 0x000000ffff037224 */ /* 0x000fe200078e004c */
[----:B0-----:R-:W-:Y:S01]  /*bce0*/  NOP ;  /* 0x0000000000007918 */ /* 0x001fe20000000000 */
[----:B---3--:R-:W-:Y:S05]  /*bcf0*/  @P1 BRA `(.L_x_10878) ;  /* 0xffffffd400d81947 */ /* 0x008fea000383ffff */
[----:B------:R-:W-:-:S07]  /*bd00*/  IMAD.MOV.U32 R7, RZ, RZ, R5 ;  /* 0x000000ffff077224 */ /* 0x000fce00078e0005 */
.L_x_10867:
        /* <DEDUP_REMOVED lines=12> */
.L_x_10898:
[----:B------:R-:W-:Y:S01]  /*bdd0*/  ISETP.NE.AND P2, PT, RZ, UR43, PT ;  /* 0x0000002bff007c0c */ /* 0x000fe2000bf45270 */
[----:B------:R-:W-:-:S04]  /*bde0*/  UISETP.NE.AND UP0, UPT, UR57, 0x1, UPT ;  /* 0x000000013900788c */ /* 0x000fc8000bf05270 */
[----:B------:R-:W-:-:S04]  /*bdf0*/  USEL UR47, URZ, 0x1, UP0 ;  /* 0x000000013f2f7887 */ /* 0x000fc80008000000 */
[----:B------:R-:W-:-:S04]  /*be00*/  ULOP3.LUT UR47, UR28, UR47, URZ, 0x3c, !UPT ;  /* 0x0000002f1c2f7292 */ /* 0x000fc8000f8e3c3f */
[----:B------:R-:W-:Y:S08]  /*be10*/  @P2 BRA `(.L_x_10880) ;  /* 0x0000000000382947 */ /* 0x000ff00003800000 */
[----:B------:R-:W-:Y:S05]  /*be20*/  @!P0 BRA `(.L_x_10881) ;  /* 0x0000000000048947 */ /* 0x000fea0003800000 */
[----:B------:R-:W-:Y:S01]  /*be30*/  BPT.TRAP 0x1 ;  /* 0x000000040000795c */ /* 0x000fe20000300000 */
.L_x_10881:
        /* <DEDUP_REMOVED lines=9> */
.L_x_10882:
[----:B-1----:R-:W-:Y:S05]  /*bed0*/  @P1 BRA `(.L_x_10880) ;  /* 0x0000000000081947 */ /* 0x002fea0003800000 */
[----:B------:R-:W1:Y:S02]  /*bee0*/  SYNCS.PHASECHK.TRANS64.TRYWAIT P1, [UR6+0x2d830], R5 ;  /* 0x02d83005ff0075a7 */ /* 0x000e640008020146 */
[----:B-1----:R-:W-:Y:S05]  /*bef0*/  @!P1 BRA `(.L_x_10883) ;  /* 0x000000a000909947 */ /* 0x002fea0003800000 */
.L_x_10880:
        /* <DEDUP_REMOVED lines=40> */
.L_x_10885:
[----:B------:R-:W-:Y:S01]  /*c180*/  ULEA UR6, UR57, UR40, 0x3 ;  /* 0x0000002839067291 */ /* 0x000fe2000f8e183f */
[----:B------:R-:W-:-:S05]  /*c190*/  IMAD.U32 R5, RZ, RZ, UR28 ;  /* 0x0000001cff057e24 */ /* 0x000fca000f8e00ff */
[----:B------:R-:W-:-:S04]  /*c1a0*/  SHF.L.U32 R5, R5, 0x1f, RZ ;  /* 0x0000001f05057819 */ /* 0x000fc800000006ff */
[----:B------:R0:W1:Y:S01]  /*c1b0*/  SYNCS.PHASECHK.TRANS64.TRYWAIT P1, [UR6+0x2d850], R5 ;  /* 0x02d85005ff0075a7 */ /* 0x0000620008020146 */
[----:B------:R-:W-:Y:S05]  /*c1c0*/  @!P0 BRA `(.L_x_10886) ;  /* 0x0000000000048947 */ /* 0x000fea0003800000 */
[----:B------:R-:W-:Y:S01]  /*c1d0*/  BPT.TRAP 0x1 ;  /* 0x000000040000795c */ /* 0x000fe20000300000 */
.L_x_10886:
[----:B-1----:R-:W-:Y:S05]  /*c1e0*/  @P1 BRA `(.L_x_10884) ;  /* 0x0000000000081947 */ /* 0x002fea0003800000 */
[----:B------:R-:W1:Y:S02]  /*c1f0*/  SYNCS.PHASECHK.TRANS64.TRYWAIT P1, [UR6+0x2d850], R5 ;  /* 0x02d85005ff0075a7 */ /* 0x000e640008020146 */
[----:B-1----:R-:W-:Y:S05]  /*c200*/  @!P1 BRA `(.L_x_10887) ;  /* 0x0000009c00e49947 */ /* 0x002fea0003800000 */
.L_x_10884:
        /* <DEDUP_REMOVED lines=70> */
.L_x_10888:
        /* <DEDUP_REMOVED lines=10> */
[----:B------:R-:W-:-:S02]  /*c710*/  VIADD R52, R137, UR39 ;  /* 0x0000002789347c36 */ /* 0x000fc40008000000 */
[----:B------:R-:W-:Y:S01]  /*c720*/  FMUL.FTZ R12, R29, UR56 ;  /* 0x000000381d0c7c20 */ /* 0x000fe20008410000 */
[----:B------:R-:W-:Y:S01]  /*c730*/  FMUL.FTZ R65, R75, UR56 ;  /* 0x000000384b417c20 */ /* 0x000fe20008410000 */
[----:B------:R-:W-:Y:S01]  /*c740*/  FMUL.FTZ R9, R27, UR56 ;  /* 0x000000381b097c20 */ /* 0x000fe20008410000 */
[----:B------:R-:W-:Y:S01]  /*c750*/  FMUL.FTZ R29, R42, UR56 ;  /* 0x000000382a1d7c20 */ /* 0x000fe20008410000 */
[----:B------:R-:W-:Y:S01]  /*c760*/  @UP1 ULDC UR7, c[0x0][0x44c] ;  /* 0x0001130000071ab9 */ /* 0x000fe20000000800 */
[----:B------:R-:W1:Y:S01]  /*c770*/  LDC R75, c[0x0][0x2f0] ;  /* 0x0000bc00ff4b7b82 */ /* 0x000e620000000800 */
[----:B------:R-:W-:Y:S01]  /*c780*/  FMUL.FTZ R27, R39, UR56 ;  /* 0x00000038271b7c20 */ /* 0x000fe20008410000 */
[----:B------:R-:W-:Y:S01]  /*c790*/  FMUL.FTZ R42, R53, UR56 ;  /* 0x00000038352a7c20 */ /* 0x000fe20008410000 */
[----:B------:R-:W-:Y:S01]  /*c7a0*/  FMUL.FTZ R39, R51, UR56 ;  /* 0x0000003833277c20 */ /* 0x000fe20008410000 */
[----:B------:R-:W-:-:S04]  /*c7b0*/  @P1 IMAD.HI.U32 R53, R52, UR7, RZ ;  /* 0x0000000734351c27 */ /* 0x000fc8000f8e00ff */
[----:B------:R-:W-:Y:S01]  /*c7c0*/  FMUL.FTZ R51, R63, UR56 ;  /* 0x000000383f337c20 */ /* 0x000fe20008410000 */
[----:B------:R-:W-:Y:S01]  /*c7d0*/  FMUL.FTZ R63, R74, UR56 ;  /* 0x000000384a3f7c20 */ /* 0x000fe20008410000 */
[----:B------:R-:W-:Y:S01]  /*c7e0*/  FMUL.FTZ R13, R31, UR56 ;  /* 0x000000381f0d7c20 */ /* 0x000fe20008410000 */
[----:B------:R-:W-:Y:S01]  /*c7f0*/  FMUL.FTZ R74, R84, UR56 ;  /* 0x00000038544a7c20 */ /* 0x000fe20008410000 */
[----:B------:R-:W-:Y:S01]  /*c800*/  @UP1 ULDC UR7, c[0x0][0x450] ;  /* 0x0001140000071ab9 */ /* 0x000fe20000000800 */
[----:B------:R-:W-:Y:S01]  /*c810*/  FMUL.FTZ R31, R43, UR56 ;  /* 0x000000382b1f7c20 */ /* 0x000fe20008410000 */
[----:B------:R-:W-:Y:S02]  /*c820*/  IMAD.MOV.U32 R84, RZ, RZ, R52 ;  /* 0x000000ffff547224 */ /* 0x000fe400078e0034 */
[----:B------:R-:W-:Y:S01]  /*c830*/  FMUL.FTZ R43, R55, UR56 ;  /* 0x00000038372b7c20 */ /* 0x000fe20008410000 */
[----:B------:R-:W-:Y:S01]  /*c840*/  @P2 SHF.R.U32.HI R84, RZ, UR7, R53 ;  /* 0x00000007ff542c19 */ /* 0x000fe20008011635 */
[----:B------:R-:W-:Y:S01]  /*c850*/  FMUL.FTZ R55, R66, UR56 ;  /* 0x0000003842377c20 */ /* 0x000fe20008410000 */
[----:B------:R-:W-:Y:S01]  /*c860*/  ULEA UR6, UR46, UR40, 0x3 ;  /* 0x000000282e067291 */ /* 0x000fe2000f8e183f */
[----:B------:R-:W-:Y:S01]  /*c870*/  FMUL.FTZ R66, R76, UR56 ;  /* 0x000000384c427c20 */ /* 0x000fe20008410000 */
[----:B------:R-:W-:-:S02]  /*c880*/  IMAD.SHL.U32 R76, R7, 0x80, RZ ;  /* 0x00000080074c7824 */ /* 0x000fc400078e00ff */
[----:B0-----:R-:W-:Y:S01]  /*c890*/  FMUL.FTZ R5, R24, UR56 ;  /* 0x0000003818057c20 */ /* 0x001fe20008410000 */
[----:B------:R-:W-:Y:S01]  /*c8a0*/  UIADD3 UR6, UR6, 0x2d840, URZ ;  /* 0x0002d84006067890 */ /* 0x000fe2000fffe03f */
        /* <DEDUP_REMOVED lines=48> */
[----:B------:R-:W-:Y:S01]  /*cbb0*/  SYNCS.ARRIVE.TRANS64.RED.A1T0 RZ, [UR6], RZ ;  /* 0x000000ffffff79a7 */ /* 0x000fe20008100406 */
[----:B-1----:R-:W-:Y:S01]  /*cbc0*/  IMAD R52, R75, UR44, R52 ;  /* 0x0000002c4b347c24 */ /* 0x002fe2000f8e0234 */
[----:B------:R-:W-:-:S03]  /*cbd0*/  ULOP3.LUT UR6, URZ, UR55, URZ, 0x33, !UPT ;  /* 0x000000373f067292 */ /* 0x000fc6000f8e333f */
[----:B------:R-:W-:Y:S02]  /*cbe0*/  VIADD R52, R52, -UR54 ;  /* 0x8000003634347c36 */ /* 0x000fe40008000000 */
[----:B------:R-:W1:Y:S02]  /*cbf0*/  MUFU.TANH R8, R8 ;  /* 0x0000000800087308 */ /* 0x000e640000002400 */
[C---:B------:R-:W-:Y:S02]  /*cc00*/  VIADD R83, R52.reuse, UR35 ;  /* 0x0000002334537c36 */ /* 0x040fe40008000000 */
[----:B------:R-:W-:Y:S02]  /*cc10*/  VIADD R82, R52, UR6 ;  /* 0x0000000634527c36 */ /* 0x000fe40008000000 */
[----:B0-----:R-:W-:Y:S02]  /*cc20*/  IMAD.IADD R81, R83, 0x1, R152 ;  /* 0x0000000153517824 */ /* 0x001fe400078e0298 */
        /* <DEDUP_REMOVED lines=77> */
.L_x_10891:
[----:B------:R-:W-:-:S05]  /*d100*/  IMAD.U32 R86, RZ, RZ, UR34 ;  /* 0x00000022ff567e24 */ /* 0x000fca000f8e00ff */
[----:B------:R-:W-:-:S13]  /*d110*/  ISETP.NE.AND P1, PT, R86, 0x1, PT ;  /* 0x000000015600780c */ /* 0x000fda0003f25270 */
[----:B------:R-:W1:Y:S02]  /*d120*/  @P1 LDC.64 R52, c[0x0][0x9e8] ;  /* 0x00027a00ff341b82 */ /* 0x000e640000000a00 */
[----:B-1----:R-:W-:-:S05]  /*d130*/  @P1 IMAD.HI.U32 R52, R85, R52, RZ ;  /* 0x0000003455341227 */ /* 0x002fca00078e00ff */
[----:B------:R-:W-:-:S07]  /*d140*/  @P1 SHF.R.U32.HI R85, RZ, R53, R52 ;  /* 0x00000035ff551219 */ /* 0x000fce0000011634 */
.L_x_10892:
[----:B------:R-:W-:Y:S05]  /*d150*/  BSYNC B0 ;  /* 0x0000000000007941 */ /* 0x000fea0003800000 */
.L_x_10890:
[----:B------:R-:W-:-:S04]  /*d160*/  IMAD R85, R85, R86, -R76 ;  /* 0x0000005655557224 */ /* 0x000fc800078e0a4c */
[----:B------:R-:W-:-:S05]  /*d170*/  IMAD R85, R16, -0x2, R85 ;  /* 0xfffffffe10557824 */ /* 0x000fca00078e0255 */
[----:B------:R-:W-:Y:S02]  /*d180*/  VIADDMNMX R81, R85, R86, R81, PT ;  /* 0x0000005655517246 */ /* 0x000fe40003800151 */
[----:B------:R-:W-:-:S07]  /*d190*/  VIMNMX R80, R80, R85, !PT ;  /* 0x0000005550507248 */ /* 0x000fce0007fe0100 */
.L_x_10889:
        /* <DEDUP_REMOVED lines=14> */
[--C-:B-1----:R-:W-:Y:S01]  /*d280*/  IMAD.IADD R83, R83, 0x1, R52.reuse ;  /* 0x0000000153537824 */ /* 0x102fe200078e0234 */
[----:B------:R-:W-:Y:S01]  /*d290*/  ISETP.GT.AND P5, PT, R80, 0x9, P1 ;  /* 0x000000095000780c */ /* 0x000fe20000fa4270 */
[----:B------:R-:W-:Y:S01]  /*d2a0*/  IMAD.IADD R82, R82, 0x1, R52 ;  /* 0x0000000152527824 */ /* 0x000fe200078e0234 */
[C---:B------:R-:W-:Y:S02]  /*d2b0*/  ISETP.GT.AND P4, PT, R80.reuse, 0x10, P1 ;  /* 0x000000105000780c */ /* 0x040fe40000f84270 */
[C---:B------:R-:W-:Y:S02]  /*d2c0*/  ISETP.GT.AND P6, PT, R80.reuse, 0x11, P1 ;  /* 0x000000115000780c */ /* 0x040fe40000fc4270 */
[----:B------:R-:W-:Y:S02]  /*d2d0*/  ISETP.GT.AND P2, PT, R80, 0x18, P1 ;  /* 0x000000185000780c */ /* 0x000fe40000f44270 */
[----:B0-----:R-:W-:-:S02]  /*d2e0*/  FSEL R26, R26, -INF , !P3 ;  /* 0xff8000001a1a7808 */ /* 0x001fc40005800000 */
        /* <DEDUP_REMOVED lines=95> */
.L_x_10895:
[----:B------:R-:W-:-:S05]  /*d8e0*/  IMAD.U32 R80, RZ, RZ, UR34 ;  /* 0x00000022ff507e24 */ /* 0x000fca000f8e00ff */
[----:B------:R-:W-:-:S13]  /*d8f0*/  ISETP.NE.AND P2, PT, R80, 0x1, PT ;  /* 0x000000015000780c */ /* 0x000fda0003f45270 */
[----:B------:R-:W0:Y:S02]  /*d900*/  @P2 LDC.64 R52, c[0x0][0x9e8] ;  /* 0x00027a00ff342b82 */ /* 0x000e240000000a00 */
[----:B0-----:R-:W-:-:S05]  /*d910*/  @P2 IMAD.HI.U32 R52, R75, R52, RZ ;  /* 0x000000344b342227 */ /* 0x001fca00078e00ff */
[----:B------:R-:W-:-:S07]  /*d920*/  @P2 SHF.R.U32.HI R75, RZ, R53, R52 ;  /* 0x00000035ff4b2219 */ /* 0x000fce0000011634 */
.L_x_10896:
[----:B------:R-:W-:Y:S05]  /*d930*/  BSYNC B0 ;  /* 0x0000000000007941 */ /* 0x000fea0003800000 */
.L_x_10894:
[----:B------:R-:W-:-:S04]  /*d940*/  IMAD R75, R75, R80, -R76 ;  /* 0x000000504b4b7224 */ /* 0x000fc800078e0a4c */
[----:B------:R-:W-:-:S05]  /*d950*/  IMAD R75, R16, -0x2, R75 ;  /* 0xfffffffe104b7824 */ /* 0x000fca00078e024b */
[----:B------:R-:W-:Y:S02]  /*d960*/  VIADDMNMX R83, R75, R80, R83, PT ;  /* 0x000000504b537246 */ /* 0x000fe40003800153 */
[----:B------:R-:W-:-:S07]  /*d970*/  VIMNMX R82, R82, R75, !PT ;  /* 0x0000004b52527248 */ /* 0x000fce0007fe0100 */
.L_x_10893:
        /* <DEDUP_REMOVED lines=69> */
[----:B------:R-:W-:Y:S02]  /*ddd0*/  ISETP.LT.OR P2, PT, R83, 0x31, P2 ;  /* 0x000000315300780c */ /* 0x000fe40001741670 */
[----:B------:R-:W-:Y:S02]  /*dde0*/  FSEL R35, R35, -INF , !P4 ;  /* 0xff80000023237808 */ /* 0x000fe40006000000 */
[----:B------:R-:W-:Y:S02]  /*ddf0*/  FSEL R37, R37, -INF , !P2 ;  /* 0xff80000025257808 */ /* 0x000fe40005000000 */
[----:B------:R-:W-:-:S02]  /*de00*/  ISETP.LT.OR P3, PT, R83, 0x32, P3 ;  /* 0x000000325300780c */ /* 0x000fc40001f61670 */
[C---:B------:R-:W-:Y:S02]  /*de10*/  ISETP.GT.AND P4, PT, R82.reuse, 0x39, P1 ;  /* 0x000000395200780c */ /* 0x040fe40000f84270 */
[----:B------:R-:W-:Y:S02]  /*de20*/  FSEL R39, R39, -INF , !P3 ;  /* 0xff80000027277808 */ /* 0x000fe40005800000 */
[C---:B------:R-:W-:Y:S02]  /*de30*/  ISETP.GT.AND P2, PT, R82.reuse, 0x40, P1 ;  /* 0x000000405200780c */ /* 0x040fe40000f44270 */
[----:B------:R-:W-:Y:S02]  /*de40*/  ISETP.LT.OR P4, PT, R83, 0x3a, P4 ;  /* 0x0000003a5300780c */ /* 0x000fe40002781670 */
[----:B------:R-:W-:Y:S02]  /*de50*/  ISETP.GT.AND P3, PT, R82, 0x41, P1 ;  /* 0x000000415200780c */ /* 0x000fe40000f64270 */
[----:B0-----:R-:W-:-:S02]  /*de60*/  FMNMX.FTZ R52, R53, R52, !PT ;  /* 0x0000003435347209 */ /* 0x001fc40007810000 */
[----:B------:R-:W-:Y:S02]  /*de70*/  ISETP.LT.OR P2, PT, R83, 0x41, P2 ;  /* 0x000000415300780c */ /* 0x000fe40001741670 */
        /* <DEDUP_REMOVED lines=19> */
[----:B------:R-:W-:Y:S02]  /*dfb0*/  ISETP.LT.OR P4, PT, R83, 0x5a, P4 ;  /* 0x0000005a5300780c */ /* 0x000fe40002781670 */
        /* <DEDUP_REMOVED lines=63> */
[----:B------:R-:W-:Y:S01]  /*e3b0*/  FSEL R80, R67, -INF , !P5 ;  /* 0xff80000043507808 */ /* 0x000fe20006800000 */
[--C-:B------:R-:W-:Y:S01]  /*e3c0*/  FFMA.FTZ R67, R54, UR33, -R53.reuse ;  /* 0x0000002136437c23 */ /* 0x100fe20008010835 */
[----:B------:R-:W-:Y:S01]  /*e3d0*/  FMNMX.FTZ R52, R47, R52, !PT ;  /* 0x000000342f347209 */ /* 0x000fe20007810000 */
[--C-:B------:R-:W-:Y:S01]  /*e3e0*/  FFMA.FTZ R54, R56, UR33, -R53.reuse ;  /* 0x0000002138367c23 */ /* 0x100fe20008010835 */
[----:B------:R-:W-:Y:S01]  /*e3f0*/  ISETP.LT.OR P4, PT, R83, 0x6a, P4 ;  /* 0x0000006a5300780c */ /* 0x000fe20002781670 */
        /* <DEDUP_REMOVED lines=36> */
[----:B------:R-:W-:Y:S02]  /*e640*/  FMNMX.FTZ R52, R82, R65, !PT ;  /* 0x0000004152347209 */ /* 0x000fe40007810000 */
[----:B------:R-:W-:-:S02]  /*e650*/  FSEL R70, R76, RZ, P6 ;  /* 0x000000ff4c467208 */ /* 0x000fc40003000000 */
[----:B------:R-:W-:Y:S01]  /*e660*/  FMNMX.FTZ R65, R79, R52, !PT ;  /* 0x000000344f417209 */ /* 0x000fe20007810000 */
[----:B------:R-:W-:Y:S02]  /*e670*/  MUFU.EX2 R32, R32 ;  /* 0x0000002000207308 */ /* 0x000fe40000000800 */
[----:B------:R-:W-:Y:S02]  /*e680*/  FADD.FTZ R70, -R70, R3 ;  /* 0x0000000346467221 */ /* 0x000fe40000010100 */
[----:B------:R-:W0:Y:S02]  /*e690*/  SHFL.BFLY PT, R84, R65, 0x2, 0x1f ;  /* 0x0c401f0041547f89 */ /* 0x000e2400000e0000 */
[----:B------:R-:W-:Y:S02]  /*e6a0*/  FMUL.FTZ R3, R70, UR33 ;  /* 0x0000002146037c20 */ /* 0x000fe40008410000 */
[----:B------:R1:W-:Y:S08]  /*e6b0*/  MUFU.EX2 R52, R67 ;  /* 0x0000004300347308 */ /* 0x0003f00000000800 */
[----:B------:R-:W2:Y:S01]  /*e6c0*/  MUFU.EX2 R3, R3 ;  /* 0x0000000300037308 */ /* 0x000ea20000000800 */
[----:B-1----:R-:W-:-:S07]  /*e6d0*/  FFMA.FTZ R67, R72, UR33, -R53 ;  /* 0x0000002148437c23 */ /* 0x002fce0008010835 */
        /* <DEDUP_REMOVED lines=16> */
[--C-:B------:R-:W-:Y:S01]  /*e7e0*/  FFMA.FTZ R31, R33, UR33, -R70.reuse ;  /* 0x00000021211f7c23 */ /* 0x100fe20008010846 */
[----:B------:R-:W-:Y:S01]  /*e7f0*/  FSEL R33, R77, RZ, P1 ;  /* 0x000000ff4d217208 */ /* 0x000fe20000800000 */
[--C-:B------:R-:W-:Y:S01]  /*e800*/  FFMA.FTZ R14, R14, UR33, -R70.reuse ;  /* 0x000000210e0e7c23 */ /* 0x100fe20008010846 */
[--C-:B------:R-:W-:Y:S01]  /*e810*/  FFMA.FTZ R9, R9, UR33, -R70.reuse ;  /* 0x0000002109097c23 */ /* 0x100fe20008010846 */
[--C-:B------:R-:W-:Y:S01]  /*e820*/  FFMA.FTZ R11, R11, UR33, -R70.reuse ;  /* 0x000000210b0b7c23 */ /* 0x100fe20008010846 */
[----:B------:R-:W-:Y:S01]  /*e830*/  FFMA.FTZ R74, R13, UR33, -R70 ;  /* 0x000000210d4a7c23 */ /* 0x000fe20008010846 */
[----:B------:R-:W-:Y:S01]  /*e840*/  FADD.FTZ R33, -R33, R4 ;  /* 0x0000000421217221 */ /* 0x000fe20000010100 */
[--C-:B------:R-:W-:Y:S01]  /*e850*/  FFMA.FTZ R13, R20, UR33, -R70.reuse ;  /* 0x00000021140d7c23 */ /* 0x100fe20008010846 */
[----:B------:R-:W-:Y:S01]  /*e860*/  MUFU.EX2 R14, R14 ;  /* 0x0000000e000e7308 */ /* 0x000fe20000000800 */
[--C-:B------:R-:W-:Y:S01]  /*e870*/  FFMA.FTZ R72, R21, UR33, -R70.reuse ;  /* 0x0000002115487c23 */ /* 0x100fe20008010846 */
[----:B------:R-:W-:Y:S01]  /*e880*/  FMUL.FTZ R4, R33, UR33 ;  /* 0x0000002121047c20 */ /* 0x000fe20008410000 */
[----:B--2---:R-:W-:Y:S01]  /*e890*/  FFMA.FTZ R33, R3, R2, R5 ;  /* 0x0000000203217223 */ /* 0x004fe20000010005 */
[--C-:B------:R-:W-:Y:S01]  /*e8a0*/  FFMA.FTZ R20, R25, UR33, -R70.reuse ;  /* 0x0000002119147c23 */ /* 0x100fe20008010846 */
[--C-:B------:R-:W-:Y:S01]  /*e8b0*/  FFMA.FTZ R25, R35, UR33, -R70.reuse ;  /* 0x0000002123197c23 */ /* 0x100fe20008010846 */
[--C-:B------:R-:W-:Y:S01]  /*e8c0*/  FFMA.FTZ R29, R29, UR33, -R70.reuse ;  /* 0x000000211d1d7c23 */ /* 0x100fe20008010846 */
[----:B------:R-:W-:Y:S01]  /*e8d0*/  FADD.FTZ R33, R8, R33 ;  /* 0x0000002108217221 */ /* 0x000fe20000010000 */
[----:B------:R-:W0:Y:S01]  /*e8e0*/  MUFU.EX2 R4, R4 ;  /* 0x0000000400047308 */ /* 0x000e220000000800 */
[--C-:B------:R-:W-:Y:S01]  /*e8f0*/  FFMA.FTZ R21, R39, UR33, -R70.reuse ;  /* 0x0000002127157c23 */ /* 0x100fe20008010846 */
[--C-:B------:R-:W-:Y:S01]  /*e900*/  FFMA.FTZ R39, R41, UR33, -R70.reuse ;  /* 0x0000002129277c23 */ /* 0x100fe20008010846 */
[----:B------:R-:W-:Y:S01]  /*e910*/  FADD.FTZ R33, R10, R33 ;  /* 0x000000210a217221 */ /* 0x000fe20000010000 */
[--C-:B------:R-:W-:Y:S01]  /*e920*/  FFMA.FTZ R37, R37, UR33, -R70.reuse ;  /* 0x0000002125257c23 */ /* 0x100fe20008010846 */
[--C-:B------:R-:W-:Y:S01]  /*e930*/  FFMA.FTZ R84, R43, UR33, -R70.reuse ;  /* 0x000000212b547c23 */ /* 0x100fe20008010846 */
[--C-:B------:R-:W-:Y:S01]  /*e940*/  FFMA.FTZ R45, R45, UR33, -R70.reuse ;  /* 0x000000212d2d7c23 */ /* 0x100fe20008010846 */
[----:B------:R-:W-:Y:S01]  /*e950*/  FADD.FTZ R41, R12, R33 ;  /* 0x000000210c297221 */ /* 0x000fe20000010000 */
[----:B------:R-:W1:Y:S01]  /*e960*/  MUFU.EX2 R9, R9 ;  /* 0x0000000900097308 */ /* 0x000e620000000800 */
[--C-:B------:R-:W-:Y:S01]  /*e970*/  FFMA.FTZ R83, R47, UR33, -R70.reuse ;  /* 0x000000212f537c23 */ /* 0x100fe20008010846 */
[--C-:B------:R-:W-:Y:S01]  /*e980*/  FFMA.FTZ R47, R49, UR33, -R70.reuse ;  /* 0x00000021312f7c23 */ /* 0x100fe20008010846 */
[----:B------:R-:W-:Y:S01]  /*e990*/  FADD.FTZ R2, R6, R41 ;  /* 0x0000002906027221 */ /* 0x000fe20000010000 */
[--C-:B------:R-:W-:Y:S01]  /*e9a0*/  FFMA.FTZ R78, R51, UR33, -R70.reuse ;  /* 0x00000021334e7c23 */ /* 0x100fe20008010846 */
[--C-:B------:R-:W-:Y:S01]  /*e9b0*/  FFMA.FTZ R33, R55, UR33, -R70.reuse ;  /* 0x0000002137217c23 */ /* 0x100fe20008010846 */
[----:B------:R-:W-:Y:S01]  /*e9c0*/  FFMA.FTZ R51, R57, UR33, -R70 ;  /* 0x0000002139337c23 */ /* 0x000fe20008010846 */
[----:B------:R-:W-:Y:S01]  /*e9d0*/  FADD.FTZ R41, R15, R2 ;  /* 0x000000020f297221 */ /* 0x000fe20000010000 */
[----:B------:R-:W2:Y:S01]  /*e9e0*/  MUFU.EX2 R11, R11 ;  /* 0x0000000b000b7308 */ /* 0x000ea20000000800 */
[----:B0-----:R-:W-:Y:S01]  /*e9f0*/  FFMA.FTZ R0, R4, R0, R14 ;  /* 0x0000000004007223 */ /* 0x001fe2000001000e */
[--C-:B------:R-:W-:Y:S01]  /*ea00*/  FFMA.FTZ R55, R59, UR33, -R70.reuse ;  /* 0x000000213b377c23 */ /* 0x100fe20008010846 */
[----:B------:R-:W-:Y:S01]  /*ea10*/  FADD.FTZ R41, R24, R41 ;  /* 0x0000002918297221 */ /* 0x000fe20000010000 */
[--C-:B------:R-:W-:Y:S01]  /*ea20*/  FFMA.FTZ R49, R61, UR33, -R70.reuse ;  /* 0x000000213d317c23 */ /* 0x100fe20008010846 */
[----:B------:R-:W-:-:S02]  /*ea30*/  FFMA.FTZ R61, R75, UR33, -R70 ;  /* 0x000000214b3d7c23 */ /* 0x000fc40008010846 */
[----:B------:R-:W-:Y:S01]  /*ea40*/  FADD.FTZ R41, R26, R41 ;  /* 0x000000291a297221 */ /* 0x000fe20000010000 */
[----:B------:R-:W0:Y:S01]  /*ea50*/  MUFU.EX2 R74, R74 ;  /* 0x0000004a004a7308 */ /* 0x000e220000000800 */
[----:B-1----:R-:W-:Y:S02]  /*ea60*/  FADD.FTZ R0, R9, R0 ;  /* 0x0000000009007221 */ /* 0x002fe40000010000 */
[----:B------:R-:W-:-:S04]  /*ea70*/  FADD.FTZ R41, R28, R41 ;  /* 0x000000291c297221 */ /* 0x000fc80000010000 */
        /* <DEDUP_REMOVED lines=10> */
[----:B-1----:R-:W-:Y:S02]  /*eb20*/  FADD.FTZ R35, R13, R0 ;  /* 0x000000000d237221 */ /* 0x002fe40000010000 */
[----:B------:R-:W-:-:S04]  /*eb30*/  FADD.FTZ R41, R40, R41 ;  /* 0x0000002928297221 */ /* 0x000fc80000010000 */
[----:B------:R-:W-:Y:S01]  /*eb40*/  FADD.FTZ R57, R42, R41 ;  /* 0x000000292a397221 */ /* 0x000fe20000010000 */
[----:B------:R-:W1:Y:S01]  /*eb50*/  MUFU.EX2 R53, R53 ;  /* 0x0000003500357308 */ /* 0x000e620000000800 */
[----:B--2---:R-:W-:Y:S01]  /*eb60*/  FADD.FTZ R35, R72, R35 ;  /* 0x0000002348237221 */ /* 0x004fe20000010000 */
[----:B------:R-:W-:Y:S01]  /*eb70*/  FFMA.FTZ R41, R80, UR33, -R70 ;  /* 0x0000002150297c23 */ /* 0x000fe20008010846 */
[----:B------:R-:W-:-:S05]  /*eb80*/  FADD.FTZ R57, R44, R57 ;  /* 0x000000392c397221 */ /* 0x000fca0000010000 */
        /* <DEDUP_REMOVED lines=33> */
[----:B0-----:R-:W-:-:S04]  /*eda0*/  FADD.FTZ R57, R50, R57 ;  /* 0x0000003932397221 */ /* 0x001fc80000010000 */
[----:B------:R-:W-:-:S03]  /*edb0*/  FADD.FTZ R57, R52, R57 ;  /* 0x0000003934397221 */ /* 0x000fc60000010000 */
[----:B------:R-:W0:Y:S01]  /*edc0*/  MUFU.EX2 R54, R54 ;  /* 0x0000003600367308 */ /* 0x000e220000000800 */
[----:B-1----:R-:W-:Y:S01]  /*edd0*/  FADD.FTZ R0, R78, R43 ;  /* 0x0000002b4e007221 */ /* 0x002fe20000010000 */
[----:B------:R-:W-:-:S06]  /*ede0*/  FFMA.FTZ R43, R71, UR33, -R70 ;  /* 0x00000021472b7c23 */ /* 0x000fcc0008010846 */
        /* <DEDUP_REMOVED lines=13> */
[--C-:B------:R-:W-:Y:S01]  /*eec0*/  FFMA.FTZ R59, R82, UR33, -R70.reuse ;  /* 0x00000021523b7c23 */ /* 0x100fe20008010846 */
        /* <DEDUP_REMOVED lines=35> */
.L_x_10897:
        /* <DEDUP_REMOVED lines=77> */
[----:B-1----:R-:W1:Y:S01]  /*f5d0*/  FENCE.VIEW.ASYNC.S ;  /* 0x00000000000073c6 */ /* 0x002e620000000000 */
        /* <DEDUP_REMOVED lines=26> */
[----:B-1----:R-:W-:Y:S01]  /*f780*/  NOP ;  /* 0x0000000000007918 */ /* 0x002fe20000000000 */
[----:B0-----:R-:W-:Y:S05]  /*f790*/  @P1 BRA `(.L_x_10898) ;  /* 0xffffffc4008c1947 */ /* 0x001fea000383ffff */
.L_x_10879:
[----:B------:R-:W-:Y:S06]  /*f7a0*/  BAR.ARV 0x8, 0x200 ;  /* 0x0208000000007b1d */ /* 0x000fec0000002000 */
[----:B------:R-:W-:Y:S05]  /*f7b0*/  @!P0 BRA `(.L_x_10899) ;  /* 0x0000000000048947 */ /* 0x000fea0003800000 */
[----:B------:R-:W-:Y:S01]  /*f7c0*/  BPT.TRAP 0x1 ;  /* 0x000000040000795c */ /* 0x000fe20000300000 */
.L_x_10899:
[----:B------:R-:W-:Y:S01]  /*f7d0*/  ULEA UR8, UR46, UR40, 0x3 ;  /* 0x000000282e087291 */ /* 0x000fe2000f8e183f */
[----:B------:R-:W-:-:S05]  /*f7e0*/  IMAD.U32 R3, RZ, RZ, UR47 ;  /* 0x0000002fff037e24 */ /* 0x000fca000f8e00ff */
[----:B------:R-:W-:-:S04]  /*f7f0*/  SHF.L.U32 R3, R3, 0x1f, RZ ;  /* 0x0000001f03037819 */ /* 0x000fc800000006ff */
[----:B------:R0:W1:Y:S01]  /*f800*/  SYNCS.PHASECHK.TRANS64.TRYWAIT P1, [UR8+0x2d850], R3 ;  /* 0x02d85003ff0075a7 */ /* 0x0000620008020148 */
[----:B------:R-:W-:Y:S05]  /*f810*/  @!P0 BRA `(.L_x_10900) ;  /* 0x0000000000048947 */ /* 0x000fea0003800000 */
[----:B------:R-:W-:Y:S01]  /*f820*/  BPT.TRAP 0x1 ;  /* 0x000000040000795c */ /* 0x000fe20000300000 */
.L_x_10900:
[----:B-1----:R-:W-:Y:S05]  /*f830*/  @P1 BRA `(.L_x_10901) ;  /* 0x0000000000081947 */ /* 0x002fea0003800000 */
[----:B------:R-:W1:Y:S02]  /*f840*/  SYNCS.PHASECHK.TRANS64.TRYWAIT P1, [UR8+0x2d850], R3 ;  /* 0x02d85003ff0075a7 */ /* 0x000e640008020148 */
[----:B-1----:R-:W-:Y:S05]  /*f850*/  @!P1 BRA `(.L_x_10902) ;  /* 0x0000006800689947 */ /* 0x002fea0003800000 */
.L_x_10901:
[----:B------:R-:W-:Y:S01]  /*f860*/  UIADD3 UR40, UR40, 0x400, URZ ;  /* 0x0000040028287890 */ /* 0x000fe2000fffe03f */
[----:B------:R-:W-:Y:S01]  /*f870*/  WARPGROUP.ARRIVE ;  /* 0x00000000000079c5 */ /* 0x000fe20000000000 */
[----:B------:R-:W-:Y:S01]  /*f880*/  ULOP3.LUT UR36, UR36, 0x10000, URZ, 0xfc, !UPT ;  /* 0x0001000024247892 */ /* 0x000fe2000f8efc3f */
[----:B01----:R-:W0:Y:S01]  /*f890*/  SHFL.BFLY PT, R3, R2, 0x2, 0x1f ;  /* 0x0c401f0002037f89 */ /* 0x003e2200000e0000 */
[----:B------:R-:W-:Y:S01]  /*f8a0*/  USHF.R.U32.HI UR40, URZ, 0x4, UR40 ;  /* 0x000000043f287899 */ /* 0x000fe20008011628 */
[----:B------:R-:W-:Y:S01]  /*f8b0*/  IMAD.MOV.U32 R48, RZ, RZ, RZ ;  /* 0x000000ffff307224 */ /* 0x000fe200078e00ff */
[----:B------:R-:W-:Y:S01]  /*f8c0*/  UMOV UR5, 0x40000040 ;  /* 0x4000004000057882 */ /* 0x000fe20000000000 */
[----:B------:R-:W-:Y:S01]  /*f8d0*/  UMOV UR7, 0x80000020 ;  /* 0x8000002000077882 */ /* 0x000fe20000000000 */
[----:B------:R-:W-:Y:S01]  /*f8e0*/  ULOP3.LUT UR40, UR40, 0x3fff, URZ, 0xc0, !UPT ;  /* 0x00003fff28287892 */ /* 0x000fe2000f8ec03f */
[----:B------:R-:W1:Y:S01]  /*f8f0*/  SHFL.BFLY PT, R5, R0, 0x2, 0x1f ;  /* 0x0c401f0000057f89 */ /* 0x000e6200000e0000 */
[----:B------:R-:W-:Y:S01]  /*f900*/  UMOV UR4, UR36 ;  /* 0x0000002400047c82 */ /* 0x000fe20008000000 */
[----:B------:R-:W-:Y:S01]  /*f910*/  IMAD.MOV.U32 R36, RZ, RZ, -0x800000 ;  /* 0xff800000ff247424 */ /* 0x000fe200078e00ff */
[----:B------:R-:W-:-:S04]  /*f920*/  ULOP3.LUT UR9, UR40, 0x2000000, URZ, 0xfc, !UPT ;  /* 0x0200000028097892 */ /* 0x000fc8000f8efc3f */
[----:B------:R-:W-:-:S07]  /*f930*/  UIMAD UR9, UR46, 0x600, UR9 ;  /* 0x000006002e0978a4 */ /* 0x000fce000f8e0209 */
[----:B------:R-:W-:Y:S02]  /*f940*/  UMOV UR6, UR9 ;  /* 0x0000000900067c82 */ /* 0x000fe40008000000 */
[----:B------:R-:W-:Y:S01]  /*f950*/  HGMMA.64x96x16.F32 R88, gdesc[UR4].tnspB, R88, gsb0 ;  /* 0x41600000045879f0 */ /* 0x000fe20008000858 */
[----:B------:R-:W-:Y:S01]  /*f960*/  UIADD3 UR4, UR36, 0x2, URZ ;  /* 0x0000000224047890 */ /* 0x000fe2000fffe03f */
[----:B0-----:R-:W-:Y:S01]  /*f970*/  FADD.FTZ R3, R3, R2 ;  /* 0x0000000203037221 */ /* 0x001fe20000010000 */
[----:B------:R-:W-:Y:S01]  /*f980*/  UIADD3 UR6, UR9, 0x40, URZ ;  /* 0x0000004009067890 */ /* 0x000fe2000fffe03f */
[----:B------:R-:W-:Y:S01]  /*f990*/  IMAD.MOV.U32 R2, RZ, RZ, RZ ;  /* 0x000000ffff027224 */ /* 0x000fe200078e00ff */
[----:B------:R-:W-:Y:S01]  /*f9a0*/  UMOV UR5, 0x40000040 ;  /* 0x4000004000057882 */ /* 0x000fe20000000000 */
[----:B------:R-:W-:Y:S01]  /*f9b0*/  UMOV UR7, 0x80000020 ;  /* 0x8000002000077882 */ /* 0x000fe20000000000 */
[----:B------:R-:W0:Y:S01]  /*f9c0*/  SHFL.BFLY PT, R4, R3, 0x1, 0x1f ;  /* 0x0c201f0003047f89 */ /* 0x000e2200000e0000 */
[----:B-1----:R-:W-:Y:S01]  /*f9d0*/  FADD.FTZ R5, R5, R0 ;  /* 0x0000000005057221 */ /* 0x002fe20000010000 */
[----:B------:R-:W-:-:S04]  /*f9e0*/  IMAD.MOV.U32 R0, RZ, RZ, -0x800000 ;  /* 0xff800000ff007424 */ /* 0x000fc800078e00ff */
[----:B------:R-:W1:Y:S01]  /*f9f0*/  SHFL.BFLY PT, R6, R5, 0x1, 0x1f ;  /* 0x0c201f0005067f89 */ /* 0x000e6200000e0000 */
[----:B0-----:R-:W-:Y:S01]  /*fa00*/  FADD.FTZ R7, R3, R4 ;  /* 0x0000000403077221 */ /* 0x001fe20000010000 */
[----:B------:R-:W-:-:S04]  /*fa10*/  IMAD.U32 R3, RZ, RZ, UR33 ;  /* 0x00000021ff037e24 */ /* 0x000fc8000f8e00ff */
[----:B------:R-:W-:Y:S01]  /*fa20*/  FSETP.NE.FTZ.AND P1, PT, R7, RZ, PT ;  /* 0x000000ff0700720b */ /* 0x000fe20003f35000 */
[----:B-1----:R-:W-:Y:S01]  /*fa30*/  FADD.FTZ R8, R5, R6 ;  /* 0x0000000605087221 */ /* 0x002fe20000010000 */
[----:B------:R-:W-:-:S04]  /*fa40*/  IMAD.U32 R5, RZ, RZ, UR33 ;  /* 0x00000021ff057e24 */ /* 0x000fc8000f8e00ff */
        /* <DEDUP_REMOVED lines=59> */
.L_x_10903:
        /* <DEDUP_REMOVED lines=53> */
[----:B------:R-:W-:Y:S01]  /*10150*/  PLOP3.LUT P0, PT, PT, PT, PT, 0x8, 0x0 ;  /* 0x000000000000781c */ /* 0x000fe20003f0e170 */
[----:B------:R-:W-:Y:S01]  /*10160*/  FMUL.FTZ R48, R135, R48 ;  /* 0x0000003087307220 */ /* 0x000fe20000410000 */
[----:B------:R-:W-:-:S02]  /*10170*/  UIADD3 UR48, UR48, 0x1, URZ ;  /* 0x0000000130307890 */ /* 0x000fc4000fffe03f */
[----:B------:R-:W-:Y:S02]  /*10180*/  USEL UR46, UR46, URZ, UP0 ;  /* 0x0000003f2e2e7287 */ /* 0x000fe40008000000 */
[----:B------:R-:W-:-:S12]  /*10190*/  ULOP3.LUT UR47, UR47, UR4, URZ, 0x3c, !UPT ;  /* 0x000000042f2f7292 */ /* 0x000fd8000f8e3c3f */
.L_x_10825:
        /* <DEDUP_REMOVED lines=10> */
[----:B------:R-:W-:-:S07]  /*10240*/  IMAD R3, R144, 0x20, R138 ;  /* 0x0000002090037824 */ /* 0x000fce00078e028a */
[----:B------:R-:W-:Y:S01]  /*10250*/  BAR.SYNC.DEFER_BLOCKING 0x1, 0x180 ;  /* 0x0046000000007b1d */ /* 0x000fe20000010000 */
[----:B------:R-:W-:Y:S01]  /*10260*/  USHF.R.S32.HI UR10, URZ, 0x1f, UR38 ;  /* 0x0000001f3f0a7899 */ /* 0x000fe20008011426 */
[----:B------:R-:W-:Y:S01]  /*10270*/  VIADD R52, R137, UR39 ;  /* 0x0000002789347c36 */ /* 0x000fe20008000000 */
[----:B------:R-:W-:Y:S01]  /*10280*/  USHF.R.S32.HI UR12, URZ, 0x1f, UR45 ;  /* 0x0000001f3f0c7899 */ /* 0x000fe2000801142d */
[----:B------:R-:W-:-:S04]  /*10290*/  F2FP.F16.F32.PACK_AB R6, R93, R6 ;  /* 0x000000065d06723e */ /* 0x000fc800000000ff */
[----:B------:R-:W1:Y:S01]  /*102a0*/  LDC R37, c[0x0][0xbe8] ;  /* 0x0002fa00ff257b82 */ /* 0x000e620000000800 */
[----:B------:R-:W-:Y:S01]  /*102b0*/  ULDC.64 UR8, c[0x0][0xb90] ;  /* 0x0002e40000087ab9 */ /* 0x000fe20000000a00 */
[----:B------:R-:W-:Y:S02]  /*102c0*/  F2FP.F16.F32.PACK_AB R26, R125, R26 ;  /* 0x0000001a7d1a723e */ /* 0x000fe400000000ff */
[----:B------:R-:W-:Y:S02]  /*102d0*/  F2FP.F16.F32.PACK_AB R27, R46, R27 ;  /* 0x0000001b2e1b723e */ /* 0x000fe400000000ff */
[----:B------:R-:W-:Y:S02]  /*102e0*/  F2FP.F16.F32.PACK_AB R28, R129, R28 ;  /* 0x0000001c811c723e */ /* 0x000fe400000000ff */
[----:B------:R-:W-:Y:S02]  /*102f0*/  F2FP.F16.F32.PACK_AB R29, R44, R29 ;  /* 0x0000001d2c1d723e */ /* 0x000fe400000000ff */
[----:B------:R-:W-:-:S02]  /*10300*/  F2FP.F16.F32.PACK_AB R30, R133, R30 ;  /* 0x0000001e851e723e */ /* 0x000fc400000000ff */
[----:B------:R-:W-:Y:S01]  /*10310*/  F2FP.F16.F32.PACK_AB R31, R48, R31 ;  /* 0x0000001f301f723e */ /* 0x000fe200000000ff */
[----:B------:R-:W-:Y:S01]  /*10320*/  UMOV UR6, UR40 ;  /* 0x0000002800067c82 */ /* 0x000fe20008000000 */
[----:B0-----:R-:W-:Y:S01]  /*10330*/  UMOV UR7, UR5 ;  /* 0x0000000500077c82 */ /* 0x001fe20008000000 */
[----:B------:R-:W-:Y:S01]  /*10340*/  UIMAD UR5, UR10, UR8, URZ ;  /* 0x000000080a0572a4 */ /* 0x000fe2000f8e023f */
[----:B------:R-:W-:Y:S02]  /*10350*/  IMAD.U32 R40, RZ, RZ, UR6 ;  /* 0x00000006ff287e24 */ /* 0x000fe4000f8e00ff */
[----:B------:R-:W-:Y:S01]  /*10360*/  IMAD.U32 R41, RZ, RZ, UR7 ;  /* 0x00000007ff297e24 */ /* 0x000fe2000f8e00ff */
[----:B------:R-:W-:Y:S02]  /*10370*/  UIMAD.WIDE.U32 UR6, UR38, UR8, URZ ;  /* 0x00000008260672a5 */ /* 0x000fe4000f8e003f */
[----:B------:R-:W-:Y:S01]  /*10380*/  UIMAD UR5, UR38, UR9, UR5 ;  /* 0x00000009260572a4 */ /* 0x000fe2000f8e0205 */
[----:B------:R-:W-:-:S02]  /*10390*/  IMAD.WIDE R4, R148, 0x2, R40 ;  /* 0x0000000294047825 */ /* 0x000fc400078e0228 */
[----:B------:R-:W-:Y:S01]  /*103a0*/  ULDC.64 UR8, c[0x0][0xb98] ;  /* 0x0002e60000087ab9 */ /* 0x000fe20000000a00 */
[----:B------:R-:W-:Y:S01]  /*103b0*/  UIADD3 UR7, UR7, UR5, URZ ;  /* 0x0000000507077290 */ /* 0x000fe2000fffe03f */
[----:B------:R-:W-:Y:S01]  /*103c0*/  IMAD.WIDE R40, R3, 0x2, R40 ;  /* 0x0000000203287825 */ /* 0x000fe200078e0228 */
[C---:B------:R-:W-:Y:S01]  /*103d0*/  IADD3 R35, P1, R4.reuse, 0x6000, RZ ;  /* 0x0000600004237810 */ /* 0x040fe20007f3e0ff */
[----:B------:R-:W-:Y:S01]  /*103e0*/  UIMAD UR5, UR12, UR8, URZ ;  /* 0x000000080c0572a4 */ /* 0x000fe2000f8e023f */
[C---:B------:R-:W-:Y:S01]  /*103f0*/  LOP3.LUT R3, R4.reuse, 0x180, RZ, 0xc0, !PT ;  /* 0x0000018004037812 */ /* 0x040fe200078ec0ff */
[----:B------:R-:W-:Y:S01]  /*10400*/  UIMAD.WIDE.U32 UR6, UR45, UR8, UR6 ;  /* 0x000000082d0672a5 */ /* 0x000fe2000f8e0006 */
[C---:B------:R-:W-:Y:S01]  /*10410*/  IADD3 R8, P3, R4.reuse, 0x3000, RZ ;  /* 0x0000300004087810 */ /* 0x040fe20007f7e0ff */
[--C-:B------:R-:W-:Y:S01]  /*10420*/  IMAD.X R25, RZ, RZ, R5.reuse, P1 ;  /* 0x000000ffff197224 */ /* 0x100fe200008e0605 */
[----:B-1----:R-:W-:Y:S01]  /*10430*/  ISETP.NE.AND P1, PT, R37, 0x1, PT ;  /* 0x000000012500780c */ /* 0x002fe20003f25270 */
[----:B------:R-:W-:Y:S01]  /*10440*/  UIMAD UR5, UR45, UR9, UR5 ;  /* 0x000000092d0572a4 */ /* 0x000fe2000f8e0205 */
[----:B------:R-:W-:Y:S01]  /*10450*/  SHF.R.U64 R3, R3, 0x3, RZ ;  /* 0x0000000303037819 */ /* 0x000fe200000012ff */
[----:B------:R-:W-:Y:S01]  /*10460*/  IMAD.X R13, RZ, RZ, R5, P3 ;  /* 0x000000ffff0d7224 */ /* 0x000fe200018e0605 */
[C---:B------:R-:W-:Y:S01]  /*10470*/  IADD3 R21, P4, R4.reuse, 0x20, RZ ;  /* 0x0000002004157810 */ /* 0x040fe20007f9e0ff */
[----:B------:R-:W-:Y:S01]  /*10480*/  ULDC.64 UR8, c[0x0][0xae8] ;  /* 0x0002ba0000087ab9 */ /* 0x000fe20000000a00 */
[----:B------:R-:W-:-:S02]  /*10490*/  IADD3 R15, P0, R4, 0x6020, RZ ;  /* 0x00006020040f7810 */ /* 0x000fc40007f1e0ff */
[----:B------:R-:W-:Y:S01]  /*104a0*/  IADD3 R33, P2, R4, 0x3020, RZ ;  /* 0x0000302004217810 */ /* 0x000fe20007f5e0ff */
[--C-:B------:R-:W-:Y:S01]  /*104b0*/  IMAD.X R9, RZ, RZ, R5.reuse, P4 ;  /* 0x000000ffff097224 */ /* 0x100fe200020e0605 */
[----:B------:R-:W-:Y:S02]  /*104c0*/  LOP3.LUT R4, R3, R4, RZ, 0x3c, !PT ;  /* 0x0000000403047212 */ /* 0x000fe400078e3cff */
[----:B------:R-:W-:Y:S01]  /*104d0*/  LOP3.LUT R12, R35, 0x180, RZ, 0xc0, !PT ;  /* 0x00000180230c7812 */ /* 0x000fe200078ec0ff */
[----:B------:R-:W0:Y:S01]  /*104e0*/  @P1 LDC R45, c[0x0][0xbec] ;  /* 0x0002fb00ff2d1b82 */ /* 0x000e220000000800 */
[----:B------:R-:W-:Y:S01]  /*104f0*/  LOP3.LUT R3, R8, 0x180, RZ, 0xc0, !PT ;  /* 0x0000018008037812 */ /* 0x000fe200078ec0ff */
[----:B------:R-:W-:Y:S01]  /*10500*/  IMAD.X R11, RZ, RZ, R5, P2 ;  /* 0x000000ffff0b7224 */ /* 0x000fe200010e0605 */
[----:B------:R-:W-:Y:S02]  /*10510*/  LOP3.LUT R2, R21, 0x180, RZ, 0xc0, !PT ;  /* 0x0000018015027812 */ /* 0x000fe400078ec0ff */
[----:B------:R-:W-:-:S02]  /*10520*/  SHF.R.U64 R12, R12, 0x3, RZ ;  /* 0x000000030c0c7819 */ /* 0x000fc400000012ff */
[----:B------:R-:W-:Y:S01]  /*10530*/  SHF.R.U64 R3, R3, 0x3, RZ ;  /* 0x0000000303037819 */ /* 0x000fe200000012ff */
[----:B------:R-:W1:Y:S01]  /*10540*/  @P1 LDC R50, c[0x0][0xbf0] ;  /* 0x0002fc00ff321b82 */ /* 0x000e620000000800 */
[----:B------:R-:W-:Y:S02]  /*10550*/  SHF.R.U64 R2, R2, 0x3, RZ ;  /* 0x0000000302027819 */ /* 0x000fe400000012ff */
[----:B------:R-:W-:Y:S02]  /*10560*/  IADD3 R43, P5, R40, 0x7800, RZ ;  /* 0x00007800282b7810 */ /* 0x000fe40007fbe0ff */
[----:B------:R-:W-:Y:S02]  /*10570*/  LOP3.LUT R24, R12, R35, RZ, 0x3c, !PT ;  /* 0x000000230c187212 */ /* 0x000fe400078e3cff */
[----:B------:R-:W-:Y:S02]  /*10580*/  LOP3.LUT R14, R15, 0x180, RZ, 0xc0, !PT ;  /* 0x000001800f0e7812 */ /* 0x000fe400078ec0ff */
[----:B------:R-:W-:-:S02]  /*10590*/  LOP3.LUT R12, R3, R8, RZ, 0x3c, !PT ;  /* 0x00000008030c7212 */ /* 0x000fc400078e3cff */
[----:B------:R-:W-:Y:S02]  /*105a0*/  LOP3.LUT R8, R2, R21, RZ, 0x3c, !PT ;  /* 0x0000001502087212 */ /* 0x000fe400078e3cff */
[----:B------:R-:W-:Y:S02]  /*105b0*/  LOP3.LUT R2, R43, 0x180, RZ, 0xc0, !PT ;  /* 0x000001802b027812 */ /* 0x000fe400078ec0ff */
[----:B------:R-:W-:Y:S01]  /*105c0*/  SHF.R.U64 R14, R14, 0x3, RZ ;  /* 0x000000030e0e7819 */ /* 0x000fe200000012ff */
[----:B0-----:R-:W-:Y:S01]  /*105d0*/  @P1 IMAD.HI.U32 R45, R52, R45, RZ ;  /* 0x0000002d342d1227 */ /* 0x001fe200078e00ff */
[----:B------:R-:W-:Y:S02]  /*105e0*/  SHF.R.U64 R2, R2, 0x3, RZ ;  /* 0x0000000302027819 */ /* 0x000fe400000012ff */
[----:B------:R-:W-:Y:S01]  /*105f0*/  LOP3.LUT R14, R14, R15, RZ, 0x3c, !PT ;  /* 0x0000000f0e0e7212 */ /* 0x000fe200078e3cff */
[----:B------:R-:W-:Y:S01]  /*10600*/  IMAD.X R15, RZ, RZ, R5, P0 ;  /* 0x000000ffff0f7224 */ /* 0x000fe200000e0605 */
[----:B------:R-:W-:-:S02]  /*10610*/  IADD3 R39, P0, R40, 0x1800, RZ ;  /* 0x0000180028277810 */ /* 0x000fc40007f1e0ff */
[----:B------:R-:W-:Y:S01]  /*10620*/  LOP3.LUT R2, R2, R43, RZ, 0x3c, !PT ;  /* 0x0000002b02027212 */ /* 0x000fe200078e3cff */
[----:B------:R-:W-:Y:S01]  /*10630*/  IMAD.MOV.U32 R43, RZ, RZ, R52 ;  /* 0x000000ffff2b7224 */ /* 0x000fe200078e0034 */
[----:B-1----:R-:W-:Y:S02]  /*10640*/  @P1 SHF.R.U32.HI R43, RZ, R50, R45 ;  /* 0x00000032ff2b1219 */ /* 0x002fe4000001162d */
[----:B------:R-:W-:Y:S02]  /*10650*/  LOP3.LUT R38, R39, 0x180, RZ, 0xc0, !PT ;  /* 0x0000018027267812 */ /* 0x000fe400078ec0ff */
[----:B------:R-:W-:Y:S02]  /*10660*/  MOV R47, R4 ;  /* 0x00000004002f7202 */ /* 0x000fe40000000f00 */
[----:B------:R-:W-:Y:S01]  /*10670*/  F2FP.F16.F32.PACK_AB R4, R42, R7 ;  /* 0x000000072a04723e */ /* 0x000fe200000000ff */
[----:B------:R-:W-:Y:S01]  /*10680*/  IMAD.MOV R42, RZ, RZ, -R43 ;  /* 0x000000ffff2a7224 */ /* 0x000fe200078e0a2b */
[----:B------:R-:W-:-:S02]  /*10690*/  LOP3.LUT R10, R33, 0x180, RZ, 0xc0, !PT ;  /* 0x00000180210a7812 */ /* 0x000fc400078ec0ff */
[----:B------:R-:W-:Y:S02]  /*106a0*/  SHF.R.U64 R38, R38, 0x3, RZ ;  /* 0x0000000326267819 */ /* 0x000fe400000012ff */
[----:B------:R-:W-:Y:S02]  /*106b0*/  F2FP.F16.F32.PACK_AB R5, R91, R90 ;  /* 0x0000005a5b05723e */ /* 0x000fe400000000ff */
[----:B------:R-:W-:Y:S02]  /*106c0*/  F2FP.F16.F32.PACK_AB R7, R95, R94 ;  /* 0x0000005e5f07723e */ /* 0x000fe400000000ff */
[----:B------:R-:W-:Y:S01]  /*106d0*/  MOV R57, R14 ;  /* 0x0000000e00397202 */ /* 0x000fe20000000f00 */
[C---:B------:R-:W-:Y:S01]  /*106e0*/  IMAD R15, R37.reuse, R42, R52 ;  /* 0x0000002a250f7224 */ /* 0x040fe200078e0234 */
[----:B------:R-:W-:Y:S01]  /*106f0*/  SHF.R.U64 R10, R10, 0x3, RZ ;  /* 0x000000030a0a7819 */ /* 0x000fe200000012ff */
[----:B------:R0:W-:Y:S01]  /*10700*/  STSM.16.M88.4 [R47], R4 ;  /* 0x000000042f007844 */ /* 0x0001e20000000200 */
[----:B------:R-:W-:Y:S01]  /*10710*/  LOP3.LUT R38, R38, R39, RZ, 0x3c, !PT ;  /* 0x0000002726267212 */ /* 0x000fe200078e3cff */
[----:B------:R-:W-:Y:S01]  /*10720*/  IMAD.X R39, RZ, RZ, R41, P0 ;  /* 0x000000ffff277224 */ /* 0x000fe200000e0629 */
[----:B------:R-:W-:Y:S01]  /*10730*/  MOV R62, R24 ;  /* 0x00000018003e7202 */ /* 0x000fe20000000f00 */
[----:B------:R-:W-:Y:S01]  /*10740*/  IMAD.U32 R25, RZ, RZ, UR5 ;  /* 0x00000005ff197e24 */ /* 0x000fe2000f8e00ff */
[----:B------:R-:W-:Y:S01]  /*10750*/  SHF.R.S32.HI R14, RZ, 0x1f, R43 ;  /* 0x0000001fff0e7819 */ /* 0x000fe2000001142b */
[----:B------:R-:W-:Y:S01]  /*10760*/  ULDC UR5, c[0x0][0xa88] ;  /* 0x0002a20000057ab9 */ /* 0x000fe20000000800 */
[----:B------:R-:W-:Y:S01]  /*10770*/  LOP3.LUT R10, R10, R33, RZ, 0x3c, !PT ;  /* 0x000000210a0a7212 */ /* 0x000fe200078e3cff */
[----:B------:R-:W-:Y:S01]  /*10780*/  IMAD R56, R37, UR5, RZ ;  /* 0x0000000525387c24 */ /* 0x000fe2000f8e02ff */
[----:B------:R-:W-:-:S02]  /*10790*/  IADD3 R33, P3, R40, 0x4800, RZ ;  /* 0x0000480028217810 */ /* 0x000fc40007f7e0ff */
[----:B------:R-:W-:Y:S02]  /*107a0*/  IADD3 R35, P2, R40, 0x3000, RZ ;  /* 0x0000300028237810 */ /* 0x000fe40007f5e0ff */
[----:B------:R-:W-:Y:S02]  /*107b0*/  LOP3.LUT R32, R33, 0x180, RZ, 0xc0, !PT ;  /* 0x0000018021207812 */ /* 0x000fe400078ec0ff */
[----:B------:R-:W-:Y:S02]  /*107c0*/  LOP3.LUT R34, R35, 0x180, RZ, 0xc0, !PT ;  /* 0x0000018023227812 */ /* 0x000fe400078ec0ff */
[----:B0-----:R-:W-:Y:S02]  /*107d0*/  IADD3 R4, P0, R43, UR6, RZ ;  /* 0x000000062b047c10 */ /* 0x001fe4000ff1e0ff */
[----:B------:R-:W-:Y:S02]  /*107e0*/  SHF.R.S32.HI R6, RZ, 0x1f, R15 ;  /* 0x0000001fff067819 */ /* 0x000fe4000001140f */
[----:B------:R-:W-:Y:S01]  /*107f0*/  IADD3.X R5, R14, UR7, R25, P0, !PT ;  /* 0x000000070e057c10 */ /* 0x000fe200087fe419 */
[----:B------:R-:W-:Y:S01]  /*10800*/  ULDC.64 UR6, c[0x0][0xb88] ;  /* 0x0002e20000067ab9 */ /* 0x000fe20000000a00 */
[----:B------:R-:W-:Y:S01]  /*10810*/  SHF.R.U64 R32, R32, 0x3, RZ ;  /* 0x0000000320207819 */ /* 0x000fe200000012ff */
[----:B------:R-:W-:Y:S01]  /*10820*/  IMAD R6, R6, UR6, RZ ;  /* 0x0000000606067c24 */ /* 0x000fe2000f8e02ff */
[----:B------:R-:W-:Y:S01]  /*10830*/  MOV R63, R10 ;  /* 0x0000000a003f7202 */ /* 0x000fe20000000f00 */
[----:B------:R-:W-:Y:S01]  /*10840*/  IMAD.WIDE.U32 R4, R15, UR6, R4 ;  /* 0x000000060f047c25 */ /* 0x000fe2000f8e0004 */
[----:B------:R-:W-:-:S02]  /*10850*/  SHF.R.U64 R34, R34, 0x3, RZ ;  /* 0x0000000322227819 */ /* 0x000fc400000012ff */
[----:B------:R-:W-:Y:S01]  /*10860*/  LOP3.LUT R32, R32, R33, RZ, 0x3c, !PT ;  /* 0x0000002120207212 */ /* 0x000fe200078e3cff */
[----:B------:R-:W-:Y:S01]  /*10870*/  IMAD R15, R15, UR7, R6 ;  /* 0x000000070f0f7c24 */ /* 0x000fe2000f8e0206 */
[----:B------:R-:W-:Y:S01]  /*10880*/  ULDC.64 UR6, c[0x0][0xb50] ;  /* 0x0002d40000067ab9 */ /* 0x000fe20000000a00 */
[----:B------:R-:W-:Y:S01]  /*10890*/  VIADD R11, R147, UR39 ;  /* 0x00000027930b7c36 */ /* 0x000fe20008000000 */
[----:B------:R-:W-:Y:S01]  /*108a0*/  LOP3.LUT P0, RZ, R145, 0x3, RZ, 0xc0, !PT ;  /* 0x0000000391ff7812 */ /* 0x000fe2000780c0ff */
[----:B------:R-:W-:Y:S01]  /*108b0*/  IMAD.X R33, RZ, RZ, R41, P3 ;  /* 0x000000ffff217224 */ /* 0x000fe200018e0629 */
[----:B------:R-:W-:Y:S01]  /*108c0*/  LEA R42, P3, R4, UR6, 0x2 ;  /* 0x00000006042a7c11 */ /* 0x000fe2000f8610ff */
[----:B------:R-:W-:Y:S01]  /*108d0*/  VIADD R7, R11, 0x8 ;  /* 0x000000080b077836 */ /* 0x000fe20000000000 */
[----:B------:R-:W-:Y:S01]  /*108e0*/  LOP3.LUT R34, R34, R35, RZ, 0x3c, !PT ;  /* 0x0000002322227212 */ /* 0x000fe200078e3cff */
[----:B------:R-:W-:Y:S01]  /*108f0*/  IMAD.IADD R5, R5, 0x1, R15 ;  /* 0x0000000105057824 */ /* 0x000fe200078e020f */
[----:B------:R-:W-:Y:S01]  /*10900*/  MOV R53, R8 ;  /* 0x0000000800357202 */ /* 0x000fe20000000f00 */
[----:B------:R-:W-:Y:S01]  /*10910*/  IMAD.X R35, RZ, RZ, R41, P2 ;  /* 0x000000ffff237224 */ /* 0x000fe200010e0629 */
[-C--:B------:R-:W-:Y:S01]  /*10920*/  ISETP.GE.OR P2, PT, R11, R56.reuse, P0 ;  /* 0x000000380b00720c */ /* 0x080fe20000746670 */
[----:B------:R-:W-:Y:S01]  /*10930*/  SHFL.IDX PT, R58, R42, RZ, 0x1c1f ;  /* 0x001c1fff2a3a7589 */ /* 0x000fe200000e0000 */
[----:B------:R-:W-:-:S02]  /*10940*/  ISETP.GE.OR P0, PT, R7, R56, P0 ;  /* 0x000000380700720c */ /* 0x000fc40000706670 */
[----:B------:R-:W-:Y:S01]  /*10950*/  LEA.HI.X R43, R4, UR7, R5, 0x2, P3 ;  /* 0x00000007042b7c11 */ /* 0x000fe200098f1405 */
[----:B------:R-:W-:Y:S01]  /*10960*/  SHFL.IDX PT, R60, R42, 0x1, 0x1c1f ;  /* 0x003c1f002a3c7f89 */ /* 0x000fe200000e0000 */
[----:B------:R-:W-:Y:S02]  /*10970*/  F2FP.F16.F32.PACK_AB R4, R97, R96 ;  /* 0x000000606104723e */ /* 0x000fe400000000ff */
[----:B------:R-:W-:Y:S01]  /*10980*/  F2FP.F16.F32.PACK_AB R5, R99, R98 ;  /* 0x000000626305723e */ /* 0x000fe200000000ff */
[----:B------:R-:W0:Y:S01]  /*10990*/  SHFL.IDX PT, R59, R43, RZ, 0x1c1f ;  /* 0x001c1fff2b3b7589 */ /* 0x000e2200000e0000 */
[----:B------:R-:W-:Y:S02]  /*109a0*/  F2FP.F16.F32.PACK_AB R6, R101, R100 ;  /* 0x000000646506723e */ /* 0x000fe400000000ff */
[----:B------:R-:W-:Y:S01]  /*109b0*/  F2FP.F16.F32.PACK_AB R7, R103, R102 ;  /* 0x000000666707723e */ /* 0x000fe200000000ff */
[----:B------:R-:W1:Y:S01]  /*109c0*/  SHFL.IDX PT, R61, R43, 0x1, 0x1c1f ;  /* 0x003c1f002b3d7f89 */ /* 0x000e6200000e0000 */
[----:B------:R-:W-:-:S02]  /*109d0*/  MOV R52, R12 ;  /* 0x0000000c00347202 */ /* 0x000fc40000000f00 */
[----:B------:R-:W-:Y:S01]  /*109e0*/  F2FP.F16.F32.PACK_AB R8, R105, R104 ;  /* 0x000000686908723e */ /* 0x000fe200000000ff */
        /* <DEDUP_REMOVED lines=12> */
[C---:B------:R-:W-:Y:S02]  /*10ab0*/  IADD3 R21, P4, R40.reuse, 0x6000, RZ ;  /* 0x0000600028157810 */ /* 0x040fe40007f9e0ff */
[----:B------:R-:W-:Y:S01]  /*10ac0*/  LOP3.LUT R3, R40, 0x180, RZ, 0xc0, !PT ;  /* 0x0000018028037812 */ /* 0x000fe200078ec0ff */
[----:B------:R3:W-:Y:S01]  /*10ad0*/  STSM.16.M88.4 [R62], R24 ;  /* 0x000000183e007844 */ /* 0x0007e20000000200 */
[----:B------:R-:W-:Y:S01]  /*10ae0*/  UIMAD UR5, UR10, UR8, URZ ;  /* 0x000000080a0572a4 */ /* 0x000fe2000f8e023f */
[----:B------:R-:W-:-:S02]  /*10af0*/  LOP3.LUT R20, R21, 0x180, RZ, 0xc0, !PT ;  /* 0x0000018015147812 */ /* 0x000fc400078ec0ff */
[----:B------:R-:W-:Y:S01]  /*10b00*/  STSM.16.M88.4 [R57], R28 ;  /* 0x0000001c39007844 */ /* 0x000fe20000000200 */
[----:B------:R-:W-:Y:S01]  /*10b10*/  UIMAD.WIDE.U32 UR6, UR38, UR8, URZ ;  /* 0x00000008260672a5 */ /* 0x000fe2000f8e003f */
[----:B------:R-:W-:Y:S01]  /*10b20*/  SHF.R.U64 R3, R3, 0x3, RZ ;  /* 0x0000000303037819 */ /* 0x000fe200000012ff */
[----:B------:R-:W-:Y:S01]  /*10b30*/  ULDC.64 UR10, c[0x0][0xaf0] ;  /* 0x0002bc00000a7ab9 */ /* 0x000fe20000000a00 */
[----:B------:R-:W-:Y:S08]  /*10b40*/  BAR.SYNC.DEFER_BLOCKING 0x1, 0x180 ;  /* 0x0046000000007b1d */ /* 0x000ff00000010000 */
[----:B--2---:R-:W2:Y:S08]  /*10b50*/  @P1 LDC R15, c[0x0][0xbec] ;  /* 0x0002fb00ff0f1b82 */ /* 0x004eb00000000800 */
[----:B---3--:R-:W3:Y:S01]  /*10b60*/  @P1 LDC R25, c[0x0][0xbf0] ;  /* 0x0002fc00ff191b82 */ /* 0x008ee20000000800 */
[----:B------:R-:W-:Y:S01]  /*10b70*/  UIMAD UR5, UR38, UR9, UR5 ;  /* 0x00000009260572a4 */ /* 0x000fe2000f8e0205 */
[----:B------:R-:W-:-:S02]  /*10b80*/  SHF.R.U64 R20, R20, 0x3, RZ ;  /* 0x0000000314147819 */ /* 0x000fc400000012ff */
[----:B------:R-:W-:Y:S01]  /*10b90*/  LOP3.LUT R40, R3, R40, RZ, 0x3c, !PT ;  /* 0x0000002803287212 */ /* 0x000fe200078e3cff */
[----:B0-----:R0:W-:Y:S01]  /*10ba0*/  @!P2 ST.E desc[UR52][R58.64], R0 ;  /* 0x000000003a00a985 */ /* 0x0011e2000c101934 */
[----:B------:R-:W-:Y:S01]  /*10bb0*/  UIMAD UR8, UR12, UR10, URZ ;  /* 0x0000000a0c0872a4 */ /* 0x000fe2000f8e023f */
[--C-:B------:R-:W-:Y:S01]  /*10bc0*/  IMAD.X R3, RZ, RZ, R41.reuse, P5 ;  /* 0x000000ffff037224 */ /* 0x100fe200028e0629 */
[----:B------:R-:W-:Y:S01]  /*10bd0*/  UIADD3 UR7, UR7, UR5, URZ ;  /* 0x0000000507077290 */ /* 0x000fe2000fffe03f */
[----:B------:R-:W-:Y:S01]  /*10be0*/  LOP3.LUT R20, R20, R21, RZ, 0x3c, !PT ;  /* 0x0000001514147212 */ /* 0x000fe200078e3cff */
[----:B0-----:R-:W-:Y:S01]  /*10bf0*/  IMAD R0, R142, 0x60, R144 ;  /* 0x000000608e007824 */ /* 0x001fe200078e0290 */
[----:B------:R-:W-:Y:S01]  /*10c00*/  UIMAD UR5, UR45, UR11, UR8 ;  /* 0x0000000b2d0572a4 */ /* 0x000fe2000f8e0208 */
[----:B------:R-:W-:Y:S01]  /*10c10*/  IMAD.X R21, RZ, RZ, R41, P4 ;  /* 0x000000ffff157224 */ /* 0x000fe200020e0629 */
[----:B-1----:R0:W-:Y:S01]  /*10c20*/  @!P0 ST.E desc[UR52][R60.64], R36 ;  /* 0x000000243c008985 */ /* 0x0021e2000c101934 */
[----:B------:R-:W-:Y:S01]  /*10c30*/  VIADD R14, R0, UR39 ;  /* 0x00000027000e7c36 */ /* 0x000fe20008000000 */
[----:B------:R-:W-:Y:S01]  /*10c40*/  UIMAD.WIDE.U32 UR6, UR45, UR10, UR6 ;  /* 0x0000000a2d0672a5 */ /* 0x000fe2000f8e0006 */
[----:B------:R-:W-:-:S02]  /*10c50*/  ULDC.64 UR8, c[0x0][0xae0] ;  /* 0x0002b80000087ab9 */ /* 0x000fc40000000a00 */
[----:B--2---:R-:W-:Y:S01]  /*10c60*/  @P1 IMAD.HI.U32 R0, R14, R15, RZ ;  /* 0x0000000f0e001227 */ /* 0x004fe200078e00ff */
[----:B------:R1:W5:Y:S03]  /*10c70*/  LD.E.128 R8, desc[UR52][R2.64] ;  /* 0x0000003402087980 */ /* 0x000366000c101d00 */
[----:B------:R-:W-:Y:S01]  /*10c80*/  IMAD.MOV.U32 R13, RZ, RZ, R14 ;  /* 0x000000ffff0d7224 */ /* 0x000fe200078e000e */
[----:B---3--:R-:W-:Y:S01]  /*10c90*/  @P1 SHF.R.U32.HI R13, RZ, R25, R0 ;  /* 0x00000019ff0d1219 */ /* 0x008fe20000011600 */
[----:B------:R-:W-:Y:S01]  /*10ca0*/  UIADD3 UR5, UR7, UR5, URZ ;  /* 0x0000000507057290 */ /* 0x000fe2000fffe03f */
[----:B------:R-:W5:Y:S02]  /*10cb0*/  LD.E.128 R40, desc[UR52][R40.64] ;  /* 0x0000003428287980 */ /* 0x000f64000c101d00 */
[--C-:B------:R-:W-:Y:S01]  /*10cc0*/  SHF.R.S32.HI R0, RZ, 0x1f, R13.reuse ;  /* 0x0000001fff007819 */ /* 0x100fe2000001140d */
[----:B------:R-:W-:Y:S01]  /*10cd0*/  IMAD.MOV R12, RZ, RZ, -R13 ;  /* 0x000000ffff0c7224 */ /* 0x000fe200078e0a0d */
[----:B------:R0:W5:Y:S01]  /*10ce0*/  LD.E.128 R44, desc[UR52][R38.64] ;  /* 0x00000034262c7980 */ /* 0x000162000c101d00 */
[----:B-1----:R-:W-:-:S02]  /*10cf0*/  IMAD.U32 R3, RZ, RZ, UR7 ;  /* 0x00000007ff037e24 */ /* 0x002fc4000f8e00ff */
[----:B------:R-:W-:Y:S01]  /*10d00*/  IMAD R0, R0, UR8, RZ ;  /* 0x0000000800007c24 */ /* 0x000fe2000f8e02ff */
[----:B------:R0:W5:Y:S01]  /*10d10*/  LD.E.128 R48, desc[UR52][R34.64] ;  /* 0x0000003422307980 */ /* 0x000162000c101d00 */
[----:B------:R-:W-:Y:S02]  /*10d20*/  IMAD R37, R37, R12, R14 ;  /* 0x0000000c25257224 */ /* 0x000fe400078e020e */
[----:B------:R-:W-:Y:S01]  /*10d30*/  IMAD.U32 R2, RZ, RZ, UR6 ;  /* 0x00000006ff027e24 */ /* 0x000fe2000f8e00ff */
[----:B------:R0:W5:Y:S01]  /*10d40*/  LD.E.128 R4, desc[UR52][R32.64] ;  /* 0x0000003420047980 */ /* 0x000162000c101d00 */
[----:B------:R-:W-:Y:S01]  /*10d50*/  IMAD.U32 R3, RZ, RZ, UR5 ;  /* 0x00000005ff037e24 */ /* 0x000fe2000f8e00ff */
[----:B------:R-:W-:Y:S01]  /*10d60*/  ULDC.64 UR6, c[0x0][0xad8] ;  /* 0x0002b60000067ab9 */ /* 0x000fe20000000a00 */
[C---:B------:R-:W-:Y:S01]  /*10d70*/  IMAD R15, R13.reuse, UR9, R0 ;  /* 0x000000090d0f7c24 */ /* 0x040fe2000f8e0200 */
[----:B------:R0:W5:Y:S01]  /*10d80*/  LD.E.128 R52, desc[UR52][R20.64] ;  /* 0x0000003414347980 */ /* 0x000162000c101d00 */
[----:B------:R-:W-:Y:S01]  /*10d90*/  SHF.R.S32.HI R0, RZ, 0x1f, R37 ;  /* 0x0000001fff007819 */ /* 0x000fe20000011425 */
[----:B------:R-:W-:Y:S01]  /*10da0*/  IMAD.WIDE.U32 R2, R13, UR8, R2 ;  /* 0x000000080d027c25 */ /* 0x000fe2000f8e0002 */
        /* <DEDUP_REMOVED lines=16> */
[----:B------:R-:W-:-:S04]  /*10eb0*/  LEA R0, P1, R2, UR6, 0x1 ;  /* 0x0000000602007c11 */ /* 0x000fc8000f8208ff */
[----:B------:R-:W-:Y:S01]  /*10ec0*/  LEA.HI.X R24, R2, UR7, R3, 0x1, P1 ;  /* 0x0000000702187c11 */ /* 0x000fe200088f0c03 */
[----:B-1----:R0:W1:Y:S01]  /*10ed0*/  SHFL.IDX PT, R12, R0, RZ, 0x1c1f ;  /* 0x001c1fff000c7589 */ /* 0x00206200000e0000 */
        /* <DEDUP_REMOVED lines=8> */
[CC--:B-1----:R-:W-:Y:S02]  /*10f60*/  @!P1 LEA R14, P3, R139.reuse, R12.reuse, 0x1 ;  /* 0x0000000c8b0e9211 */ /* 0x0c2fe400078608ff */
[----:B0-----:R-:W-:Y:S02]  /*10f70*/  @!P2 LEA R20, P4, R140, R12, 0x1 ;  /* 0x0000000c8c14a211 */ /* 0x001fe400078808ff */
[----:B--2---:R-:W-:Y:S01]  /*10f80*/  @!P0 IMAD.WIDE R2, R138, 0x2, R12 ;  /* 0x000000028a028825 */ /* 0x004fe200078e020c */
[-C--:B------:R-:W-:Y:S02]  /*10f90*/  @!P1 LEA.HI.X R15, R139, R13.reuse, R150, 0x1, P3 ;  /* 0x0000000d8b0f9211 */ /* 0x080fe400018f0c96 */
[----:B------:R-:W-:Y:S02]  /*10fa0*/  @!P2 LEA.HI.X R21, R140, R13, R149, 0x1, P4 ;  /* 0x0000000d8c15a211 */ /* 0x000fe400020f0c95 */
[----:B-----5:R3:W-:Y:S04]  /*10fb0*/  @!P0 ST.E.128 desc[UR52][R2.64], R40 ;  /* 0x0000002802008985 */ /* 0x0207e8000c101d34 */
[----:B------:R3:W-:Y:S04]  /*10fc0*/  @!P1 ST.E.128 desc[UR52][R14.64], R48 ;  /* 0x000000300e009985 */ /* 0x0007e8000c101d34 */
[----:B------:R3:W-:Y:S02]  /*10fd0*/  @!P2 ST.E.128 desc[UR52][R20.64], R52 ;  /* 0x000000341400a985 */ /* 0x0007e4000c101d34 */
.L_x_10907:
[----:B------:R-:W-:Y:S05]  /*10fe0*/  BSYNC B1 ;  /* 0x0000000000017941 */ /* 0x000fea0003800000 */
.L_x_10906:
[----:B---3--:R-:W-:Y:S01]  /*10ff0*/  VIADD R3, R25, 0x60 ;  /* 0x0000006019037836 */ /* 0x008fe20000000000 */
[----:B--2---:R2:W3:Y:S04]  /*11000*/  SHFL.IDX PT, R13, R24, 0x1, 0x1c1f ;  /* 0x003c1f00180d7f89 */ /* 0x0044e800000e0000 */
[----:B------:R-:W-:Y:S01]  /*11010*/  ISETP.GE.AND P0, PT, R3, R56, PT ;  /* 0x000000380300720c */ /* 0x000fe20003f06270 */
[----:B-1----:R2:W1:-:S12]  /*11020*/  SHFL.IDX PT, R12, R0, 0x1, 0x1c1f ;  /* 0x003c1f00000c7f89 */ /* 0x00245800000e0000 */
[----:B--2---:R-:W-:Y:S05]  /*11030*/  @P0 BRA `(.L_x_10908) ;  /* 0x0000000800240947 */ /* 0x004fea0003800000 */
[----:B------:R-:W-:Y:S02]  /*11040*/  ULDC UR5, c[0x0][0xac8] ;  /* 0x0002b20000057ab9 */ /* 0x000fe40000000800 */
[----:B------:R-:W-:Y:S02]  /*11050*/  ISETP.GE.AND P2, PT, R139, UR5, PT ;  /* 0x000000058b007c0c */ /* 0x000fe4000bf46270 */
[----:B------:R-:W-:-:S11]  /*11060*/  ISETP.GE.AND P1, PT, R138, UR5, PT ;  /* 0x000000058a007c0c */ /* 0x000fd6000bf26270 */
[C---:B-1----:R-:W-:Y:S02]  /*11070*/  @!P2 LEA R14, P0, R139.reuse, R12, 0x1 ;  /* 0x0000000c8b0ea211 */ /* 0x042fe400078008ff */
[----:B---3--:R-:W-:Y:S02]  /*11080*/  @!P1 IMAD.WIDE R2, R138, 0x2, R12 ;  /* 0x000000028a029825 */ /* 0x008fe400078e020c */
[----:B------:R-:W-:Y:S02]  /*11090*/  @!P2 LEA.HI.X R15, R139, R13, R150, 0x1, P0 ;  /* 0x0000000d8b0fa211 */ /* 0x000fe400000f0c96 */
[----:B------:R-:W-:Y:S01]  /*110a0*/  ISETP.GE.AND P0, PT, R140, UR5, PT ;  /* 0x000000058c007c0c */ /* 0x000fe2000bf06270 */
[----:B-----5:R2:W-:Y:S04]  /*110b0*/  @!P1 ST.E.128 desc[UR52][R2.64], R44 ;  /* 0x0000002c02009985 */ /* 0x0205e8000c101d34 */
[----:B------:R2:W-:Y:S08]  /*110c0*/  @!P2 ST.E.128 desc[UR52][R14.64], R4 ;  /* 0x000000040e00a985 */ /* 0x0005f0000c101d34 */
[----:B------:R-:W-:Y:S05]  /*110d0*/  @P0 BRA `(.L_x_10908) ;  /* 0x0000000400fc0947 */ /* 0x000fea0003800000 */
[----:B--2---:R-:W-:-:S04]  /*110e0*/  LEA R2, P0, R140, R12, 0x1 ;  /* 0x0000000c8c027211 */ /* 0x004fc800078008ff */
[----:B------:R-:W-:-:S05]  /*110f0*/  LEA.HI.X R3, R140, R13, R149, 0x1, P0 ;  /* 0x0000000d8c037211 */ /* 0x000fca00000f0c95 */
[----:B------:R4:W-:Y:S01]  /*11100*/  ST.E.128 desc[UR52][R2.64], R8 ;  /* 0x0000000802007985 */ /* 0x0009e2000c101d34 */
[----:B------:R-:W-:Y:S05]  /*11110*/  BRA `(.L_x_10908) ;  /* 0x0000000400ec7947 */ /* 0x000fea0003800000 */
.L_x_10905:
        /* <DEDUP_REMOVED lines=50> */
.L_x_10910:
[----:B------:R-:W-:Y:S05]  /*11440*/  BSYNC B1 ;  /* 0x0000000000017941 */ /* 0x000fea0003800000 */
.L_x_10909:
        /* <DEDUP_REMOVED lines=19> */
[----:B------:R-:W-:Y:S02]  /*11580*/  IMAD R7, R8, R7, R6 ;  /* 0x0000000708077224 */ /* 0x000fe400078e0206 */
[----:B------:R-:W-:Y:S02]  /*11590*/  IMAD R0, R0, UR8, RZ ;  /* 0x0000000800007c24 */ /* 0x000fe4000f8e02ff */
[----:B------:R-:W-:Y:S01]  /*115a0*/  IMAD.U32 R2, RZ, RZ, UR6 ;  /* 0x00000006ff027e24 */ /* 0x000fe2000f8e00ff */
[----:B------:R-:W-:Y:S01]  /*115b0*/  ULDC.64 UR6, c[0x0][0xad8] ;  /* 0x0002b60000067ab9 */ /* 0x000fe20000000a00 */
[----:B------:R-:W-:Y:S01]  /*115c0*/  IMAD.U32 R3, RZ, RZ, UR5 ;  /* 0x00000005ff037e24 */ /* 0x000fe2000f8e00ff */
[----:B------:R-:W-:Y:S01]  /*115d0*/  ULDC UR5, c[0x0][0xa88] ;  /* 0x0002a20000057ab9 */ /* 0x000fe20000000800 */
[C---:B------:R-:W-:Y:S01]  /*115e0*/  IMAD R9, R5.reuse, UR9, R0 ;  /* 0x0000000905097c24 */ /* 0x040fe2000f8e0200 */
[----:B------:R-:W-:Y:S01]  /*115f0*/  SHF.R.S32.HI R0, RZ, 0x1f, R7 ;  /* 0x0000001fff007819 */ /* 0x000fe20000011407 */
[----:B------:R-:W-:-:S04]  /*11600*/  IMAD.WIDE.U32 R2, R5, UR8, R2 ;  /* 0x0000000805027c25 */ /* 0x000fc8000f8e0002 */
[----:B------:R-:W-:Y:S02]  /*11610*/  IMAD R0, R0, UR6, RZ ;  /* 0x0000000600007c24 */ /* 0x000fe4000f8e02ff */
[----:B------:R-:W-:Y:S02]  /*11620*/  IMAD.IADD R3, R3, 0x1, R9 ;  /* 0x0000000103037824 */ /* 0x000fe400078e0209 */
[C---:B------:R-:W-:Y:S02]  /*11630*/  IMAD R5, R7.reuse, UR7, R0 ;  /* 0x0000000707057c24 */ /* 0x040fe4000f8e0200 */
[----:B------:R-:W-:Y:S01]  /*11640*/  IMAD.WIDE.U32 R2, R7, UR6, R2 ;  /* 0x0000000607027c25 */ /* 0x000fe2000f8e0002 */
[----:B------:R-:W-:-:S03]  /*11650*/  ULDC.64 UR6, c[0x0][0xa80] ;  /* 0x0002a00000067ab9 */ /* 0x000fc60000000a00 */
[----:B------:R-:W-:Y:S01]  /*11660*/  IMAD R7, R8, UR5, RZ ;  /* 0x0000000508077c24 */ /* 0x000fe2000f8e02ff */
[----:B------:R-:W-:Y:S01]  /*11670*/  LEA R4, P1, R2, UR6, 0x1 ;  /* 0x0000000602047c11 */ /* 0x000fe2000f8208ff */
[----:B------:R-:W-:Y:S02]  /*11680*/  VIADD R0, R144, UR39 ;  /* 0x0000002790007c36 */ /* 0x000fe40008000000 */
[----:B------:R-:W-:-:S03]  /*11690*/  IMAD.IADD R3, R3, 0x1, R5 ;  /* 0x0000000103037824 */ /* 0x000fc600078e0205 */
[----:B------:R-:W-:Y:S02]  /*116a0*/  ISETP.GE.AND P0, PT, R0, R7, PT ;  /* 0x000000070000720c */ /* 0x000fe40003f06270 */
[----:B------:R-:W-:Y:S02]  /*116b0*/  LEA.HI.X R5, R2, UR7, R3, 0x1, P1 ;  /* 0x0000000702057c11 */ /* 0x000fe400088f0c03 */
[----:B------:R0:W1:Y:S04]  /*116c0*/  SHFL.IDX PT, R2, R4, RZ, 0x1c1f ;  /* 0x001c1fff04027589 */ /* 0x00006800000e0000 */
[----:B------:R0:W2:Y:S05]  /*116d0*/  SHFL.IDX PT, R3, R5, RZ, 0x1c1f ;  /* 0x001c1fff05037589 */ /* 0x0000aa00000e0000 */
[----:B------:R-:W-:Y:S05]  /*116e0*/  @P0 BRA `(.L_x_10912) ;  /* 0x0000000000300947 */ /* 0x000fea0003800000 */
[----:B------:R-:W-:Y:S02]  /*116f0*/  ULDC UR5, c[0x0][0xac8] ;  /* 0x0002b20000057ab9 */ /* 0x000fe40000000800 */
[----:B------:R-:W-:Y:S02]  /*11700*/  ISETP.GE.AND P3, PT, R139, UR5, PT ;  /* 0x000000058b007c0c */ /* 0x000fe4000bf66270 */
[----:B------:R-:W-:Y:S02]  /*11710*/  ISETP.GE.AND P4, PT, R140, UR5, PT ;  /* 0x000000058c007c0c */ /* 0x000fe4000bf86270 */
[----:B------:R-:W-:-:S09]  /*11720*/  ISETP.GE.AND P2, PT, R138, UR5, PT ;  /* 0x000000058a007c0c */ /* 0x000fd2000bf46270 */
[CC--:B-1----:R-:W-:Y:S02]  /*11730*/  @!P3 LEA R10, P0, R139.reuse, R2.reuse, 0x1 ;  /* 0x000000028b0ab211 */ /* 0x0c2fe400078008ff */
[----:B------:R-:W-:Y:S02]  /*11740*/  @!P4 LEA R12, P1, R140, R2, 0x1 ;  /* 0x000000028c0cc211 */ /* 0x000fe400078208ff */
[----:B--2---:R-:W-:Y:S01]  /*11750*/  @!P2 IMAD.WIDE R8, R138, 0x2, R2 ;  /* 0x000000028a08a825 */ /* 0x004fe200078e0202 */
[-C--:B------:R-:W-:Y:S02]  /*11760*/  @!P3 LEA.HI.X R11, R139, R3.reuse, R150, 0x1, P0 ;  /* 0x000000038b0bb211 */ /* 0x080fe400000f0c96 */
[----:B------:R-:W-:Y:S02]  /*11770*/  @!P4 LEA.HI.X R13, R140, R3, R149, 0x1, P1 ;  /* 0x000000038c0dc211 */ /* 0x000fe400008f0c95 */
[----:B------:R3:W-:Y:S04]  /*11780*/  @!P2 ST.E.128 desc[UR52][R8.64], RZ ;  /* 0x000000ff0800a985 */ /* 0x0007e8000c101d34 */
[----:B------:R3:W-:Y:S04]  /*11790*/  @!P3 ST.E.128 desc[UR52][R10.64], RZ ;  /* 0x000000ff0a00b985 */ /* 0x0007e8000c101d34 */
[----:B------:R3:W-:Y:S02]  /*117a0*/  @!P4 ST.E.128 desc[UR52][R12.64], RZ ;  /* 0x000000ff0c00c985 */ /* 0x0007e4000c101d34 */
.L_x_10912:
[----:B------:R-:W-:Y:S05]  /*117b0*/  BSYNC B1 ;  /* 0x0000000000017941 */ /* 0x000fea0003800000 */
.L_x_10911:
[----:B------:R-:W-:Y:S01]  /*117c0*/  VIADD R0, R0, 0x60 ;  /* 0x0000006000007836 */ /* 0x000fe20000000000 */
[----:B--2---:R2:W4:Y:S04]  /*117d0*/  SHFL.IDX PT, R3, R5, 0x1, 0x1c1f ;  /* 0x003c1f0005037f89 */ /* 0x00452800000e0000 */
[----:B------:R-:W-:Y:S01]  /*117e0*/  ISETP.GE.AND P0, PT, R0, R7, PT ;  /* 0x000000070000720c */ /* 0x000fe20003f06270 */
[----:B-1----:R2:W1:-:S12]  /*117f0*/  SHFL.IDX PT, R2, R4, 0x1, 0x1c1f ;  /* 0x003c1f0004027f89 */ /* 0x00245800000e0000 */
[----:B--2---:R-:W-:Y:S05]  /*11800*/  @P0 BRA `(.L_x_10908) ;  /* 0x0000000000300947 */ /* 0x004fea0003800000 */
[----:B------:R-:W-:Y:S02]  /*11810*/  ULDC UR5, c[0x0][0xac8] ;  /* 0x0002b20000057ab9 */ /* 0x000fe40000000800 */
[----:B------:R-:W-:Y:S02]  /*11820*/  ISETP.GE.AND P3, PT, R139, UR5, PT ;  /* 0x000000058b007c0c */ /* 0x000fe4000bf66270 */
[----:B------:R-:W-:Y:S02]  /*11830*/  ISETP.GE.AND P4, PT, R140, UR5, PT ;  /* 0x000000058c007c0c */ /* 0x000fe4000bf86270 */
[----:B------:R-:W-:-:S09]  /*11840*/  ISETP.GE.AND P2, PT, R138, UR5, PT ;  /* 0x000000058a007c0c */ /* 0x000fd2000bf46270 */
[CC--:B-1----:R-:W-:Y:S02]  /*11850*/  @!P3 LEA R6, P0, R139.reuse, R2.reuse, 0x1 ;  /* 0x000000028b06b211 */ /* 0x0c2fe400078008ff */
[----:B---3--:R-:W-:Y:S02]  /*11860*/  @!P4 LEA R8, P1, R140, R2, 0x1 ;  /* 0x000000028c08c211 */ /* 0x008fe400078208ff */
[----:B0---4-:R-:W-:Y:S01]  /*11870*/  @!P2 IMAD.WIDE R4, R138, 0x2, R2 ;  /* 0x000000028a04a825 */ /* 0x011fe200078e0202 */
[-C--:B------:R-:W-:Y:S02]  /*11880*/  @!P3 LEA.HI.X R7, R139, R3.reuse, R150, 0x1, P0 ;  /* 0x000000038b07b211 */ /* 0x080fe400000f0c96 */
[----:B------:R-:W-:Y:S02]  /*11890*/  @!P4 LEA.HI.X R9, R140, R3, R149, 0x1, P1 ;  /* 0x000000038c09c211 */ /* 0x000fe400008f0c95 */
[----:B------:R0:W-:Y:S04]  /*118a0*/  @!P2 ST.E.128 desc[UR52][R4.64], RZ ;  /* 0x000000ff0400a985 */ /* 0x0001e8000c101d34 */
[----:B------:R0:W-:Y:S04]  /*118b0*/  @!P3 ST.E.128 desc[UR52][R6.64], RZ ;  /* 0x000000ff0600b985 */ /* 0x0001e8000c101d34 */
[----:B------:R0:W-:Y:S02]  /*118c0*/  @!P4 ST.E.128 desc[UR52][R8.64], RZ ;  /* 0x000000ff0800c985 */ /* 0x0001e4000c101d34 */
.L_x_10908:
[----:B------:R-:W-:Y:S05]  /*118d0*/  BSYNC B0 ;  /* 0x0000000000007941 */ /* 0x000fea0003800000 */
.L_x_10904:
[----:B------:R-:W-:Y:S02]  /*118e0*/  ULDC UR5, c[0x0][0xc38] ;  /* 0x00030e0000057ab9 */ /* 0x000fe40000000800 */
[----:B------:R-:W-:-:S06]  /*118f0*/  UISETP.GE.AND UP0, UPT, UR4, UR5, UPT ;  /* 0x000000050400728c */ /* 0x000fcc000bf06270 */
[----:B------:R-:W-:-:S13]  /*11900*/  PLOP3.LUT P0, PT, PT, PT, UP0, 0x80, 0x0 ;  /* 0x000000000000781c */ /* 0x000fda0003f0f008 */
[----:B------:R-:W-:Y:S05]  /*11910*/  @!P0 BRA `(.L_x_10913) ;  /* 0xfffffef4004c8947 */ /* 0x000fea000383ffff */
[----:B------:R-:W-:Y:S05]  /*11920*/  EXIT ;  /* 0x000000000000794d */ /* 0x000fea0003800000 */
.L_x_10815:
[----:B------:R-:W-:-:S08]  /*11930*/  NOP ;  /* 0x0000000000007918 */ /* 0x000fd00000000000 */
[----:B------:R-:W0:-:S00]  /*11940*/  USETMAXREG.DEALLOC.CTAPOOL 0x20 ;  /* 0x00000020000079c8 */ /* 0x000e0000080e0500 */
[----:B0-----:R-:W-:-:S06]  /*11950*/  LOP3.LUT R0, R0, 0x3, RZ, 0xc0, !PT ;  /* 0x0000000300007812 */ /* 0x001fcc00078ec0ff */
[----:B------:R-:W0:Y:S01]  /*11960*/  S2UR UR10, SR_CTAID.X ;  /* 0x00000000000a79c3 */ /* 0x000e220000002500 */
[----:B------:R-:W-:Y:S01]  /*11970*/  LOP3.LUT R19, R19, 0xfffff7ff, RZ, 0xc0, !PT ;  /* 0xfffff7ff13137812 */ /* 0x000fe200078ec0ff */
[----:B------:R-:W-:Y:S01]  /*11980*/  STL [R1+0x14], RZ ;  /* 0x000014ff01007387 */ /* 0x000fe20000100800 */
        /* <DEDUP_REMOVED lines=17> */
[----:B------:R-:W-:Y:S01]  /*11aa0*/  IMAD.MOV.U32 R26, RZ, RZ, 0x1 ;  /* 0x00000001ff1a7424 */ /* 0x000fe200078e00ff */
[----:B------:R-:W-:Y:S01]  /*11ab0*/  ULDC UR37, c[0x0][0x448] ;  /* 0x0001120000257ab9 */ /* 0x000fe20000000800 */
[----:B------:R-:W-:Y:S01]  /*11ac0*/  ULDC UR4, c[0x0][0x424] ;  /* 0x0001090000047ab9 */ /* 0x000fe20000000800 */
[----:B------:R-:W-:Y:S01]  /*11ad0*/  UISETP.NE.AND.EX UP0, UPT, UR5, URZ, UPT, UP0 ;  /* 0x0000003f0500728c */ /* 0x000fe2000bf05300 */
[----:B------:R-:W-:Y:S01]  /*11ae0*/  IMAD.MOV.U32 R23, RZ, RZ, RZ ;  /* 0x000000ffff177224 */ /* 0x000fe200078e00ff */
[----:B------:R-:W-:Y:S01]  /*11af0*/  UIMAD UR37, UR37, UR38, URZ ;  /* 0x00000026252572a4 */ /* 0x000fe2000f8e023f */
[----:B------:R-:W-:Y:S01]  /*11b00*/  UMOV UR5, 0x400 ;  /* 0x0000040000057882 */ /* 0x000fe20000000000 */
[----:B------:R-:W-:Y:S01]  /*11b10*/  USEL UR4, UR4, 0x1, UP0 ;  /* 0x0000000104047887 */ /* 0x000fe20008000000 */
[----:B------:R-:W-:Y:S01]  /*11b20*/  ULDC UR46, c[0x0][0xc] ;  /* 0x00000300002e7ab9 */ /* 0x000fe20000000800 */
[----:B------:R-:W-:-:S02]  /*11b30*/  ULOP3.LUT UR47, UR42, 0x2, URZ, 0xfc, !UPT ;  /* 0x000000022a2f7892 */ /* 0x000fc4000f8efc3f */
[----:B------:R-:W-:-:S04]  /*11b40*/  UIMAD UR36, UR4, UR6, URZ ;  /* 0x00000006042472a4 */ /* 0x000fc8000f8e023f */
[----:B------:R-:W-:Y:S02]  /*11b50*/  UIADD3 UR4, UR36, 0x7f, URZ ;  /* 0x0000007f24047890 */ /* 0x000fe4000fffe03f */
[----:B------:R-:W-:Y:S02]  /*11b60*/  UIADD3 UR48, UR36, 0x1, -UR38 ;  /* 0x0000000124307890 */ /* 0x000fe4000fffe826 */
[----:B-1----:R-:W-:Y:S02]  /*11b70*/  ULEA UR8, UR8, UR5, 0x18 ;  /* 0x0000000508087291 */ /* 0x002fe4000f8ec03f */
[----:B------:R-:W-:Y:S01]  /*11b80*/  USHF.R.S32.HI UR5, URZ, 0x1f, UR4 ;  /* 0x0000001f3f057899 */ /* 0x000fe20008011404 */
[C---:B0-----:R-:W-:Y:S01]  /*11b90*/  IMAD.SHL.U32 R0, R7.reuse, 0x8, RZ ;  /* 0x0000000807007824 */ /* 0x041fe200078e00ff */
[----:B------:R-:W-:Y:S01]  /*11ba0*/  LOP3.LUT R6, R7, 0x7f, RZ, 0xc0, !PT ;  /* 0x0000007f07067812 */ /* 0x000fe200078ec0ff */
[----:B------:R-:W-:Y:S01]  /*11bb0*/  UIADD3 UR38, UR36, -UR38, URZ ;  /* 0x8000002624267290 */ /* 0x000fe2000fffe03f */
[----:B------:R-:W-:Y:S01]  /*11bc0*/  IMAD.U32 R16, RZ, RZ, UR8 ;  /* 0x00000008ff107e24 */ /* 0x000fe2000f8e00ff */
[----:B------:R-:W-:Y:S01]  /*11bd0*/  ULEA.HI UR5, UR5, UR4, URZ, 0x7 ;  /* 0x0000000405057291 */ /* 0x000fe2000f8f383f */
[----:B------:R-:W-:-:S02]  /*11be0*/  LOP3.LUT R2, R0, 0xd8, RZ, 0xc0, !PT ;  /* 0x000000d800027812 */ /* 0x000fc400078ec0ff */
[----:B------:R-:W-:Y:S01]  /*11bf0*/  LOP3.LUT R4, R0, 0x18, RZ, 0xc0, !PT ;  /* 0x0000001800047812 */ /* 0x000fe200078ec0ff */
[----:B------:R-:W-:Y:S01]  /*11c00*/  USHF.R.S32.HI UR39, URZ, 0x7, UR5 ;  /* 0x000000073f277899 */ /* 0x000fe20008011405 */
[----:B------:R-:W-:Y:S01]  /*11c10*/  LOP3.LUT R3, R2, 0x18, R7, 0x78, !PT ;  /* 0x0000001802037812 */ /* 0x000fe200078e7807 */
[----:B------:R-:W-:-:S03]  /*11c20*/  IMAD.U32 R2, RZ, RZ, UR10 ;  /* 0x0000000aff027e24 */ /* 0x000fc6000f8e00ff */
[----:B------:R-:W-:Y:S02]  /*11c30*/  LOP3.LUT R5, R3, 0x320, R0, 0xf8, !PT ;  /* 0x0000032003057812 */ /* 0x000fe400078ef800 */
[----:B------:R-:W-:Y:S01]  /*11c40*/  LOP3.LUT R0, R4, 0x20, RZ, 0xfc, !PT ;  /* 0x0000002004007812 */ /* 0x000fe200078efcff */
[----:B------:R0:W-:Y:S03]  /*11c50*/  STL [R1+0x10], R2 ;  /* 0x0000100201007387 */ /* 0x0001e60000100800 */
[C---:B------:R-:W-:Y:S01]  /*11c60*/  ISETP.GE.AND P0, PT, R0.reuse, UR7, PT ;  /* 0x0000000700007c0c */ /* 0x040fe2000bf06270 */
[----:B------:R1:W-:Y:S01]  /*11c70*/  STL [R1+0x14], RZ ;  /* 0x000014ff01007387 */ /* 0x0003e20000100800 */
[----:B------:R-:W-:Y:S02]  /*11c80*/  ISETP.GE.AND P1, PT, R0, UR9, PT ;  /* 0x0000000900007c0c */ /* 0x000fe4000bf26270 */
[----:B0-----:R-:W-:-:S09]  /*11c90*/  SHF.R.U32.HI R2, RZ, 0x2, R6 ;  /* 0x00000002ff027819 */ /* 0x001fd20000011606 */
[----:B------:R-:W-:Y:S02]  /*11ca0*/  @P0 LOP3.LUT R19, R19, 0x2, RZ, 0xfc, !PT ;  /* 0x0000000213130812 */ /* 0x000fe400078efcff */
[----:B------:R-:W-:Y:S02]  /*11cb0*/  ISETP.GE.AND P0, PT, R0, UR7, PT ;  /* 0x0000000700007c0c */ /* 0x000fe4000bf06270 */
[----:B------:R-:W-:Y:S02]  /*11cc0*/  LOP3.LUT R19, R19, 0xfffffdff, RZ, 0xc0, !PT ;  /* 0xfffffdff13137812 */ /* 0x000fe400078ec0ff */
[----:B------:R-:W-:Y:S02]  /*11cd0*/  LOP3.LUT R0, R4, 0x40, RZ, 0xfc, !PT ;  /* 0x0000004004007812 */ /* 0x000fe400078efcff */
[----:B------:R-:W-:Y:S02]  /*11ce0*/  @P1 LOP3.LUT R19, R19, 0x200, RZ, 0xfc, !PT ;  /* 0x0000020013131812 */ /* 0x000fe400078efcff */
[----:B------:R-:W-:-:S02]  /*11cf0*/  ISETP.GE.AND P2, PT, R0, UR7, PT ;  /* 0x0000000700007c0c */ /* 0x000fc4000bf46270 */
[----:B------:R-:W-:Y:S02]  /*11d00*/  LOP3.LUT R19, R19, 0xffffffef, RZ, 0xc0, !PT ;  /* 0xffffffef13137812 */ /* 0x000fe400078ec0ff */
[C---:B------:R-:W-:Y:S02]  /*11d10*/  ISETP.GE.AND P1, PT, R0.reuse, UR9, PT ;  /* 0x0000000900007c0c */ /* 0x040fe4000bf26270 */
[----:B------:R-:W-:Y:S02]  /*11d20*/  @P0 LOP3.LUT R19, R19, 0x10, RZ, 0xfc, !PT ;  /* 0x0000001013130812 */ /* 0x000fe400078efcff */
[----:B------:R-:W-:Y:S01]  /*11d30*/  ISETP.GE.AND P0, PT, R0, UR7, PT ;  /* 0x0000000700007c0c */ /* 0x000fe2000bf06270 */
[----:B------:R-:W-:Y:S01]  /*11d40*/  IMAD.SHL.U32 R0, R7, 0x20, RZ ;  /* 0x0000002007007824 */ /* 0x000fe200078e00ff */
[----:B------:R-:W-:-:S04]  /*11d50*/  LOP3.LUT R19, R19, 0xfffffffe, RZ, 0xc0, !PT ;  /* 0xfffffffe13137812 */ /* 0x000fc800078ec0ff */
[----:B------:R-:W-:Y:S02]  /*11d60*/  @P2 LOP3.LUT R19, R19, 0x1, RZ, 0xfc, !PT ;  /* 0x0000000113132812 */ /* 0x000fe400078efcff */
[----:B------:R-:W-:Y:S02]  /*11d70*/  LOP3.LUT R0, R0, 0x60, RZ, 0xc0, !PT ;  /* 0x0000006000007812 */ /* 0x000fe400078ec0ff */
[----:B------:R-:W-:Y:S02]  /*11d80*/  LOP3.LUT R19, R19, 0xfffffeff, RZ, 0xc0, !PT ;  /* 0xfffffeff13137812 */ /* 0x000fe400078ec0ff */
[----:B------:R-:W-:Y:S02]  /*11d90*/  ISETP.GE.AND P2, PT, R4, UR7, PT ;  /* 0x0000000704007c0c */ /* 0x000fe4000bf46270 */
[----:B------:R-:W-:Y:S02]  /*11da0*/  @P1 LOP3.LUT R19, R19, 0x100, RZ, 0xfc, !PT ;  /* 0x0000010013131812 */ /* 0x000fe400078efcff */
[----:B------:R-:W-:Y:S01]  /*11db0*/  LOP3.LUT R2, R2, R0, RZ, 0xfc, !PT ;  /* 0x0000000002027212 */ /* 0x000fe200078efcff */
[----:B------:R-:W-:Y:S01]  /*11dc0*/  IMAD R0, R5, 0x2, R16 ;  /* 0x0000000205007824 */ /* 0x000fe200078e0210 */
[----:B------:R-:W-:-:S02]  /*11dd0*/  LOP3.LUT R19, R19, 0xfffffff7, RZ, 0xc0, !PT ;  /* 0xfffffff713137812 */ /* 0x000fc400078ec0ff */
[C---:B------:R-:W-:Y:S02]  /*11de0*/  ISETP.GE.AND P1, PT, R4.reuse, UR7, PT ;  /* 0x0000000704007c0c */ /* 0x040fe4000bf26270 */
[----:B------:R-:W-:Y:S01]  /*11df0*/  @P0 LOP3.LUT R19, R19, 0x8, RZ, 0xfc, !PT ;  /* 0x0000000813130812 */ /* 0x000fe200078efcff */
[----:B------:R1:W-:Y:S01]  /*11e00*/  STL [R1+0xc], R0 ;  /* 0x00000c0001007387 */ /* 0x0003e20000100800 */
[----:B------:R-:W-:Y:S02]  /*11e10*/  ISETP.GE.AND P0, PT, R4, UR9, PT ;  /* 0x0000000904007c0c */ /* 0x000fe4000bf06270 */
[----:B------:R-:W-:-:S04]  /*11e20*/  LOP3.LUT R19, R19, 0xfffffffb, RZ, 0xc0, !PT ;  /* 0xfffffffb13137812 */ /* 0x000fc800078ec0ff */
[----:B------:R-:W-:-:S04]  /*11e30*/  @P2 LOP3.LUT R19, R19, 0x4, RZ, 0xfc, !PT ;  /* 0x0000000413132812 */ /* 0x000fc800078efcff */
[----:B------:R-:W-:-:S04]  /*11e40*/  LOP3.LUT R19, R19, 0xfffffbff, RZ, 0xc0, !PT ;  /* 0xfffffbff13137812 */ /* 0x000fc800078ec0ff */
[----:B------:R-:W-:-:S04]  /*11e50*/  LOP3.LUT R19, R19, 0xffffffdf, RZ, 0xc0, !PT ;  /* 0xffffffdf13137812 */ /* 0x000fc800078ec0ff */
[----:B------:R-:W-:-:S04]  /*11e60*/  @P1 LOP3.LUT R19, R19, 0x20, RZ, 0xfc, !PT ;  /* 0x0000002013131812 */ /* 0x000fc800078efcff */
[----:B-1----:R-:W-:-:S07]  /*11e70*/  @P0 LOP3.LUT R19, R19, 0x400, RZ, 0xfc, !PT ;  /* 0x0000040013130812 */ /* 0x002fce00078efcff */
.L_x_10969:
[----:B--2---:R-:W2:Y:S01]  /*11e80*/  LDL R0, [R1+0x10] ;  /* 0x0000100001007983 */ /* 0x004ea20000100800 */
[----:B------:R-:W-:Y:S02]  /*11e90*/  ULDC UR7, c[0x0][0xc60] ;  /* 0x0003180000077ab9 */ /* 0x000fe40000000800 */
[----:B------:R-:W-:-:S11]  /*11ea0*/  UISETP.NE.AND UP0, UPT, UR7, 0x1, UPT ;  /* 0x000000010700788c */ /* 0x000fd6000bf05270 */
[----:B------:R-:W-:Y:S01]  /*11eb0*/  @UP0 ULDC UR4, c[0x0][0xc64] ;  /* 0x0003190000040ab9 */ /* 0x000fe20000000800 */
[----:B------:R-:W-:Y:S01]  /*11ec0*/  @UP0 ULDC UR8, c[0x0][0xc68] ;  /* 0x00031a0000080ab9 */ /* 0x000fe20000000800 */
[C---:B--2---:R-:W-:Y:S02]  /*11ed0*/  R2UR UR40, R0.reuse ;  /* 0x00000000002872ca */ /* 0x044fe400000e0000 */
[----:B------:R-:W-:-:S11]  /*11ee0*/  R2UR UR6, R0 ;  /* 0x00000000000672ca */ /* 0x000fd600000e0000 */
[----:B------:R-:W-:-:S04]  /*11ef0*/  UIMAD.WIDE.U32 UR4, UR40, UR4, URZ ;  /* 0x00000004280472a5 */ /* 0x000fc8000f8e003f */
[----:B------:R-:W-:-:S03]  /*11f00*/  @UP0 USHF.R.U32.HI UR40, URZ, UR8, UR5 ;  /* 0x000000083f280299 */ /* 0x000fc60008011605 */
[----:B------:R-:W-:Y:S02]  /*11f10*/  ULDC UR4, c[0x0][0xc78] ;  /* 0x00031e0000047ab9 */ /* 0x000fe40000000800 */
[----:B------:R-:W-:Y:S02]  /*11f20*/  UISETP.GE.AND UP0, UPT, UR40, UR4, UPT ;  /* 0x000000042800728c */ /* 0x000fe4000bf06270 */
[----:B------:R-:W-:-:S04]  /*11f30*/  UIADD3 UR4, -UR40, URZ, URZ ;  /* 0x0000003f28047290 */ /* 0x000fc8000fffe13f */
[----:B------:R-:W-:Y:S01]  /*11f40*/  PLOP3.LUT P0, PT, PT, PT, UP0, 0x40, 0x0 ;  /* 0x000000000000781c */ /* 0x000fe20003f0e808 */
[----:B------:R-:W-:-:S12]  /*11f50*/  UIMAD UR7, UR7, UR4, UR6 ;  /* 0x00000004070772a4 */ /* 0x000fd8000f8e0206 */
[----:B0--3--:R-:W-:Y:S05]  /*11f60*/  @P0 BRA `(.L_x_10915) ;  /* 0x0000000000200947 */ /* 0x009fea0003800000 */
        /* <DEDUP_REMOVED lines=8> */
.L_x_10915:
[----:B------:R-:W-:Y:S01]  /*11ff0*/  ULDC UR8, c[0x0][0xc54] ;  /* 0x0003150000087ab9 */ /* 0x000fe20000000800 */
[----:B------:R-:W-:Y:S01]  /*12000*/  UMOV UR6, UR7 ;  /* 0x0000000700067c82 */ /* 0x000fe20008000000 */
[----:B------:R-:W-:-:S11]  /*12010*/  UISETP.NE.AND UP0, UPT, UR8, 0x1, UPT ;  /* 0x000000010800788c */ /* 0x000fd6000bf05270 */
[----:B------:R-:W-:Y:S02]  /*12020*/  @UP0 ULDC.64 UR10, c[0x0][0xc58] ;  /* 0x00031600000a0ab9 */ /* 0x000fe40000000a00 */
[----:B------:R-:W-:-:S04]  /*12030*/  UIMAD.WIDE.U32 UR4, UR7, UR10, URZ ;  /* 0x0000000a070472a5 */ /* 0x000fc8000f8e003f */
[----:B------:R-:W-:-:S04]  /*12040*/  @UP0 USHF.R.U32.HI UR6, URZ, UR11, UR5 ;  /* 0x0000000b3f060299 */ /* 0x000fc80008011605 */
[----:B------:R-:W-:-:S12]  /*12050*/  UIMAD UR4, UR6, UR8, URZ ;  /* 0x00000008060472a4 */ /* 0x000fd8000f8e023f */
.L_x_10916:
        /* <DEDUP_REMOVED lines=13> */
[----:B------:R-:W-:Y:S01]  /*12130*/  PLOP3.LUT P0, PT, PT, PT, UP0, 0x80, 0x0 ;  /* 0x000000000000781c */ /* 0x000fe20003f0f008 */
[----:B------:R-:W-:-:S03]  /*12140*/  @UP1 USHF.R.U32.HI UR41, URZ, UR7, UR5 ;  /* 0x000000073f291299 */ /* 0x000fc60008011605 */
[----:B------:R-:W-:Y:S02]  /*12150*/  @UP0 ULDC.64 UR4, c[0x0][0xa28] ;  /* 0x00028a0000040ab9 */ /* 0x000fe40000000a00 */
[----:B------:R-:W-:-:S06]  /*12160*/  @UP0 UIMAD.WIDE UR4, UR41, 0x4, UR4 ;  /* 0x00000004290408a5 */ /* 0x000fcc000f8e0204 */
[----:B------:R-:W-:Y:S01]  /*12170*/  IMAD.U32 R2, RZ, RZ, UR4 ;  /* 0x00000004ff027e24 */ /* 0x000fe2000f8e00ff */
[----:B------:R-:W-:Y:S01]  /*12180*/  ULOP3.LUT UR6, URZ, UR6, URZ, 0x33, !UPT ;  /* 0x000000063f067292 */ /* 0x000fe2000f8e333f */
[----:B------:R-:W-:Y:S01]  /*12190*/  IMAD.U32 R3, RZ, RZ, UR5 ;  /* 0x00000005ff037e24 */ /* 0x000fe2000f8e00ff */
[----:B------:R-:W-:Y:S01]  /*121a0*/  ULDC UR5, c[0x0][0x448] ;  /* 0x0001120000057ab9 */ /* 0x000fe20000000800 */
[----:B------:R-:W-:-:S03]  /*121b0*/  ULDC UR4, c[0x0][0xc3c] ;  /* 0x00030f0000047ab9 */ /* 0x000fc60000000800 */
[----:B------:R-:W2:Y:S01]  /*121c0*/  @P0 LDG.E R18, desc[UR52][R2.64] ;  /* 0x0000003402120981 */ /* 0x000ea2000c1e1900 */
[----:B------:R-:W-:Y:S02]  /*121d0*/  UISETP.NE.AND UP2, UPT, UR5, 0x1, UPT ;  /* 0x000000010500788c */ /* 0x000fe4000bf45270 */
[----:B------:R-:W-:Y:S02]  /*121e0*/  UIADD3 UR6, UR6, UR4, URZ ;  /* 0x0000000406067290 */ /* 0x000fe4000fffe03f */
[----:B------:R-:W-:Y:S02]  /*121f0*/  UP2UR UR49, UPR, URZ, 0x4 ;  /* 0x000000043f317883 */ /* 0x000fe40008000000 */
[----:B------:R-:W-:-:S04]  /*12200*/  UIMAD UR43, UR6, 0xc0, URZ ;  /* 0x000000c0062b78a4 */ /* 0x000fc8000f8e023f */
        /* <DEDUP_REMOVED lines=9> */
[----:B------:R-:W-:Y:S01]  /*122a0*/  PLOP3.LUT P0, PT, PT, PT, UP0, 0x40, 0x0 ;  /* 0x000000000000781c */ /* 0x000fe20003f0e808 */
[----:B--2---:R0:W-:-:S12]  /*122b0*/  STL [R1+0x8], R18 ;  /* 0x0000081201007387 */ /* 0x0041d80000100800 */
        /* <DEDUP_REMOVED lines=11> */
.L_x_10918:
[----:B------:R-:W-:-:S11]  /*12370*/  UISETP.NE.AND UP1, UPT, UR5, 0x1, UPT ;  /* 0x000000010500788c */ /* 0x000fd6000bf25270 */
[----:B------:R-:W-:Y:S02]  /*12380*/  @UP1 ULDC.64 UR10, c[0x0][0x9e8] ;  /* 0x00027a00000a1ab9 */ /* 0x000fe40000000a00 */
[----:B------:R-:W-:-:S04]  /*12390*/  UIMAD.WIDE.U32 UR6, UR8, UR10, URZ ;  /* 0x0000000a080672a5 */ /* 0x000fc8000f8e003f */
[----:B------:R-:W-:-:S12]  /*123a0*/  @UP1 USHF.R.U32.HI UR8, URZ, UR11, UR7 ;  /* 0x0000000b3f081299 */ /* 0x000fd80008011607 */
.L_x_10919:
[----:B------:R-:W-:-:S04]  /*123b0*/  UIMAD UR8, UR8, UR5, UR5 ;  /* 0x00000005080872a4 */ /* 0x000fc8000f8e0205 */
[----:B------:R-:W-:-:S04]  /*123c0*/  UISETP.LT.AND UP1, UPT, UR4, UR8, UPT ;  /* 0x000000080400728c */ /* 0x000fc8000bf21270 */
[----:B------:R-:W-:-:S12]  /*123d0*/  USEL UR4, UR4, UR8, UP1 ;  /* 0x0000000804047287 */ /* 0x000fd80008800000 */
.L_x_10917:
        /* <DEDUP_REMOVED lines=27> */
.L_x_10921:
[----:B------:R-:W-:-:S11]  /*12590*/  UISETP.NE.AND UP0, UPT, UR5, 0x1, UPT ;  /* 0x000000010500788c */ /* 0x000fd6000bf05270 */
[----:B------:R-:W-:Y:S02]  /*125a0*/  @UP0 ULDC.64 UR10, c[0x0][0x9e8] ;  /* 0x00027a00000a0ab9 */ /* 0x000fe40000000a00 */
[----:B------:R-:W-:-:S04]  /*125b0*/  UIMAD.WIDE.U32 UR6, UR4, UR10, URZ ;  /* 0x0000000a040672a5 */ /* 0x000fc8000f8e003f */
[----:B------:R-:W-:-:S12]  /*125c0*/  @UP0 USHF.R.U32.HI UR4, URZ, UR11, UR7 ;  /* 0x0000000b3f040299 */ /* 0x000fd80008011607 */
.L_x_10922:
[----:B------:R-:W-:-:S04]  /*125d0*/  UIMAD UR4, UR4, UR5, URZ ;  /* 0x00000005040472a4 */ /* 0x000fc8000f8e023f */
[----:B------:R-:W-:-:S04]  /*125e0*/  UISETP.LT.AND UP0, UPT, UR8, UR4, UPT ;  /* 0x000000040800728c */ /* 0x000fc8000bf01270 */
[----:B------:R-:W-:-:S12]  /*125f0*/  USEL UR8, UR8, UR4, !UP0 ;  /* 0x0000000408087287 */ /* 0x000fd8000c000000 */
.L_x_10920:
        /* <DEDUP_REMOVED lines=24> */
[----:B-1----:R-:W-:-:S05]  /*12780*/  IADD3 R0, R0, UR46, R7 ;  /* 0x0000002e00007c10 */ /* 0x002fca000fffe007 */
[----:B------:R1:W-:Y:S01]  /*12790*/  STL [R1+0x10], R0 ;  /* 0x0000100001007387 */ /* 0x0003e20000100800 */
[----:B------:R-:W-:Y:S05]  /*127a0*/  BRA `(.L_x_10925) ;  /* 0x00000030007c7947 */ /* 0x000fea0003800000 */
.L_x_10924:
        /* <DEDUP_REMOVED lines=20> */
.L_x_10927:
[----:B------:R-:W-:Y:S05]  /*128f0*/  BSYNC B6 ;  /* 0x0000000000067941 */ /* 0x000fea0003800000 */
.L_x_10926:
        /* <DEDUP_REMOVED lines=17> */
[----:B-1----:R-:W-:-:S07]  /*12a10*/  IMAD.MOV.U32 R13, RZ, RZ, RZ ;  /* 0x000000ffff0d7224 */ /* 0x002fce00078e00ff */
[----:B------:R-:W-:-:S07]  /*12a20*/  LEPC R20, `(.L_x_10930) ;  /* 0x000000001014794e */ /* 0x000fce0000000000 */
[----:B0-2---:R-:W-:Y:S05]  /*12a30*/  CALL.ABS.NOINC R2 ;  /* 0x0000000002007343 */ /* 0x005fea0003c00000 */
.L_x_10930:
        /* <DEDUP_REMOVED lines=15> */
.L_x_10929:
[----:B------:R-:W-:Y:S05]  /*12b30*/  BSYNC B6 ;  /* 0x0000000000067941 */ /* 0x000fea0003800000 */
.L_x_10928:
[----:B------:R-:W-:Y:S01]  /*12b40*/  ULDC.64 UR4, c[0x0][0x9f8] ;  /* 0x00027e0000047ab9 */ /* 0x000fe20000000a00 */
[----:B------:R-:W-:Y:S01]  /*12b50*/  IMAD.U32 R17, RZ, RZ, UR41 ;  /* 0x00000029ff117e24 */ /* 0x000fe2000f8e00ff */
[----:B------:R-:W-:Y:S01]  /*12b60*/  UISETP.NE.U32.AND UP0, UPT, UR4, URZ, UPT ;  /* 0x0000003f0400728c */ /* 0x000fe2000bf05070 */
[----:B------:R-:W1:Y:S03]  /*12b70*/  LDC R10, c[0x0][0x430] ;  /* 0x00010c00ff0a7b82 */ /* 0x000e660000000800 */
[----:B------:R-:W-:-:S06]  /*12b80*/  UISETP.NE.AND.EX UP0, UPT, UR5, URZ, UPT, UP0 ;  /* 0x0000003f0500728c */ /* 0x000fcc000bf05300 */
[----:B------:R-:W-:-:S05]  /*12b90*/  PLOP3.LUT P0, PT, PT, PT, UP0, 0x80, 0x0 ;  /* 0x000000000000781c */ /* 0x000fca0003f0f008 */
[----:B------:R-:W-:Y:S02]  /*12ba0*/  @UP0 ULDC.64 UR4, c[0x0][0x9f8] ;  /* 0x00027e0000040ab9 */ /* 0x000fe40000000a00 */
[----:B------:R-:W-:-:S06]  /*12bb0*/  @UP0 UIMAD.WIDE UR4, UR41, 0x4, UR4 ;  /* 0x00000004290408a5 */ /* 0x000fcc000f8e0204 */
[----:B------:R-:W-:Y:S01]  /*12bc0*/  IMAD.U32 R2, RZ, RZ, UR4 ;  /* 0x00000004ff027e24 */ /* 0x000fe2000f8e00ff */
[----:B------:R-:W-:Y:S01]  /*12bd0*/  ULDC UR4, c[0x0][0xc48] ;  /* 0x0003120000047ab9 */ /* 0x000fe20000000800 */
[----:B------:R-:W-:-:S05]  /*12be0*/  IMAD.U32 R3, RZ, RZ, UR5 ;  /* 0x00000005ff037e24 */ /* 0x000fca000f8e00ff */
[----:B------:R-:W2:Y:S01]  /*12bf0*/  @P0 LDG.E R17, desc[UR52][R2.64] ;  /* 0x0000003402110981 */ /* 0x000ea2000c1e1900 */
[----:B------:R-:W-:Y:S01]  /*12c00*/  UMOV UR5, 0xffffffff ;  /* 0xffffffff00057882 */ /* 0x000fe20000000000 */
[----:B------:R-:W-:Y:S02]  /*12c10*/  IMAD.U32 R22, RZ, RZ, UR4 ;  /* 0x00000004ff167e24 */ /* 0x000fe4000f8e00ff */
[----:B--2---:R2:W-:Y:S01]  /*12c20*/  STL [R1], R17 ;  /* 0x0000001101007387 */ /* 0x0045e20000100800 */
[----:B-1----:R-:W-:Y:S05]  /*12c30*/  BRA.DIV UR5, `(.L_x_10931) ;  /* 0x0000003605887947 */ /* 0x002fea000b800000 */
.L_x_10985:
[----:B------:R-:W1:Y:S01]  /*12c40*/  S2R R3, SR_TID.X ;  /* 0x0000000000037919 */ /* 0x000e620000002100 */
[----:B------:R-:W-:Y:S01]  /*12c50*/  UIADD3 UR4, UR44, -0x1, URZ ;  /* 0xffffffff2c047890 */ /* 0x000fe2000fffe03f */
[----:B------:R-:W-:Y:S01]  /*12c60*/  ISETP.NE.AND P1, PT, R10, 0x1, PT ;  /* 0x000000010a00780c */ /* 0x000fe20003f25270 */
[----:B------:R-:W3:Y:S01]  /*12c70*/  S2R R0, SR_TID.X ;  /* 0x0000000000007919 */ /* 0x000ee20000002100 */
[----:B------:R-:W-:-:S03]  /*12c80*/  SHF.R.S32.HI R11, RZ, 0x1f, R17 ;  /* 0x0000001fff0b7819 */ /* 0x000fc60000011411 */
[----:B------:R-:W-:Y:S01]  /*12c90*/  IMAD.U32 R8, RZ, RZ, UR4 ;  /* 0x00000004ff087e24 */ /* 0x000fe2000f8e00ff */
[----:B------:R-:W-:Y:S01]  /*12ca0*/  LOP3.LUT R19, R19, 0xffffff7f, RZ, 0xc0, !PT ;  /* 0xffffff7f13137812 */ /* 0x000fe200078ec0ff */
[----:B------:R4:W-:Y:S02]  /*12cb0*/  STL [R1+0x4], R11 ;  /* 0x0000040b01007387 */ /* 0x0009e40000100800 */
[----:B------:R-:W-:-:S04]  /*12cc0*/  IMAD.SHL.U32 R8, R8, 0x80, RZ ;  /* 0x0000008008087824 */ /* 0x000fc800078e00ff */
[----:B------:R-:W0:Y:S01]  /*12cd0*/  @P1 LDC R9, c[0x0][0x438] ;  /* 0x00010e00ff091b82 */ /* 0x000e220000000800 */
[----:B------:R-:W-:Y:S01]  /*12ce0*/  @P1 LOP3.LUT R19, R19, 0x80, RZ, 0xfc, !PT ;  /* 0x0000008013131812 */ /* 0x000fe200078efcff */
[----:B-1----:R-:W-:Y:S01]  /*12cf0*/  IMAD.SHL.U32 R3, R3, 0x20, RZ ;  /* 0x0000002003037824 */ /* 0x002fe200078e00ff */
[----:B---3--:R-:W-:-:S04]  /*12d00*/  LOP3.LUT R0, R0, 0x7f, RZ, 0xc0, !PT ;  /* 0x0000007f00007812 */ /* 0x008fc800078ec0ff */
[----:B------:R-:W-:Y:S02]  /*12d10*/  LOP3.LUT R3, R3, 0x60, RZ, 0xc0, !PT ;  /* 0x0000006003037812 */ /* 0x000fe400078ec0ff */
[----:B------:R-:W-:-:S04]  /*12d20*/  SHF.R.U32.HI R0, RZ, 0x2, R0 ;  /* 0x00000002ff007819 */ /* 0x000fc80000011600 */
[----:B------:R-:W-:Y:S02]  /*12d30*/  LOP3.LUT R6, R8, R0, R3, 0xfe, !PT ;  /* 0x0000000008067212 */ /* 0x000fe400078efe03 */
[----:B------:R-:W1:Y:S02]  /*12d40*/  @P1 LDC R3, c[0x0][0x434] ;  /* 0x00010d00ff031b82 */ /* 0x000e640000000800 */
[C---:B------:R-:W-:Y:S01]  /*12d50*/  ISETP.GE.AND P0, PT, R6.reuse, UR36, PT ;  /* 0x0000002406007c0c */ /* 0x040fe2000bf06270 */
[----:B------:R-:W-:-:S04]  /*12d60*/  IMAD.IADD R6, R6, 0x1, R18 ;  /* 0x0000000106067824 */ /* 0x000fc800078e0212 */
[----:B------:R-:W-:-:S08]  /*12d70*/  IMAD.MOV.U32 R7, RZ, RZ, R6 ;  /* 0x000000ffff077224 */ /* 0x000fd000078e0006 */
[----:B------:R-:W3:Y:S01]  /*12d80*/  @!P0 LDC.64 R4, c[0x0][0x428] ;  /* 0x00010a00ff048b82 */ /* 0x000ee20000000a00 */
[----:B-1----:R-:W-:-:S05]  /*12d90*/  @P1 IMAD.HI.U32 R0, R6, R3, RZ ;  /* 0x0000000306001227 */ /* 0x002fca00078e00ff */
[----:B0-----:R-:W-:-:S04]  /*12da0*/  @P1 SHF.R.U32.HI R7, RZ, R9, R0 ;  /* 0x00000009ff071219 */ /* 0x001fc80000011600 */
[--C-:B------:R-:W-:Y:S01]  /*12db0*/  @!P0 SHF.R.S32.HI R3, RZ, 0x1f, R7.reuse ;  /* 0x0000001fff038819 */ /* 0x100fe20000011407 */
[----:B------:R-:W-:Y:S02]  /*12dc0*/  @!P0 IMAD.MOV.U32 R2, RZ, RZ, R7 ;  /* 0x000000ffff028224 */ /* 0x000fe400078e0007 */
[-C--:B---3--:R-:W-:Y:S02]  /*12dd0*/  @!P0 IMAD R0, R11, R4.reuse, RZ ;  /* 0x000000040b008224 */ /* 0x088fe400078e02ff */
[----:B------:R-:W-:-:S04]  /*12de0*/  @!P0 IMAD.WIDE.U32 R2, R17, R4, R2 ;  /* 0x0000000411028225 */ /* 0x000fc800078e0002 */
[----:B------:R-:W-:Y:S02]  /*12df0*/  @!P0 IMAD R0, R17, R5, R0 ;  /* 0x0000000511008224 */ /* 0x000fe400078e0200 */
[----:B------:R-:W0:Y:S02]  /*12e00*/  @!P0 LDC.64 R4, c[0x0][0x418] ;  /* 0x00010600ff048b82 */ /* 0x000e240000000a00 */
[----:B------:R-:W-:Y:S02]  /*12e10*/  @!P0 IMAD.IADD R0, R3, 0x1, R0 ;  /* 0x0000000103008824 */ /* 0x000fe400078e0200 */
[----:B------:R-:W-:Y:S01]  /*12e20*/  IMAD R3, RZ, RZ, -UR41 ;  /* 0x80000029ff037e24 */ /* 0x000fe2000f8e02ff */
[----:B0-----:R-:W-:-:S04]  /*12e30*/  @!P0 LEA R4, P1, R2, R4, 0x2 ;  /* 0x0000000402048211 */ /* 0x001fc800078210ff */
[----:B------:R-:W-:Y:S01]  /*12e40*/  @!P0 LEA.HI.X R5, R2, R5, R0, 0x2, P1 ;  /* 0x0000000502058211 */ /* 0x000fe200008f1400 */
[----:B------:R-:W-:Y:S02]  /*12e50*/  IMAD.U32 R2, RZ, RZ, UR47 ;  /* 0x0000002fff027e24 */ /* 0x000fe4000f8e00ff */
[----:B------:R-:W-:-:S03]  /*12e60*/  IMAD.MOV.U32 R0, RZ, RZ, RZ ;  /* 0x000000ffff007224 */ /* 0x000fc600078e00ff */
[----:B------:R-:W-:Y:S01]  /*12e70*/  ISETP.NE.AND P2, PT, R2, 0x3, PT ;  /* 0x000000030200780c */ /* 0x000fe20003f45270 */
[----:B------:R-:W-:Y:S01]  /*12e80*/  IMAD R22, R22, R3, UR40 ;  /* 0x0000002816167e24 */ /* 0x000fe2000f8e0203 */
[----:B------:R-:W-:Y:S01]  /*12e90*/  LOP3.LUT R19, R19, 0xffffffbf, RZ, 0xc0, !PT ;  /* 0xffffffbf13137812 */ /* 0x000fe200078ec0ff */
[----:B------:R-:W-:Y:S01]  /*12ea0*/  IMAD.MOV R3, RZ, RZ, -R7 ;  /* 0x000000ffff037224 */ /* 0x000fe200078e0a07 */
[----:B------:R0:W5:Y:S01]  /*12eb0*/  @!P0 LDG.E R0, desc[UR52][R4.64] ;  /* 0x0000003404008981 */ /* 0x000162000c1e1900 */
[----:B------:R-:W-:Y:S01]  /*12ec0*/  IMAD.U32 R24, RZ, RZ, UR4 ;  /* 0x00000004ff187e24 */ /* 0x000fe2000f8e00ff */
[----:B------:R-:W-:-:S07]  /*12ed0*/  SHF.R.S32.HI R29, RZ, 0x1f, R22 ;  /* 0x0000001fff1d7819 */ /* 0x000fce0000011416 */
[----:B------:R-:W-:Y:S01]  /*12ee0*/  @P2 LOP3.LUT R19, R19, 0x40, RZ, 0xfc, !PT ;  /* 0x0000004013132812 */ /* 0x000fe200078efcff */
[----:B0-----:R-:W-:Y:S01]  /*12ef0*/  IMAD R5, R10, R3, R6 ;  /* 0x000000030a057224 */ /* 0x001fe200078e0206 */
[----:B----4-:R-:W-:Y:S06]  /*12f00*/  @!P2 BRA `(.L_x_10932) ;  /* 0x000000000004a947 */ /* 0x010fec0003800000 */
[----:B------:R-:W-:Y:S01]  /*12f10*/  BPT.TRAP 0x1 ;  /* 0x000000040000795c */ /* 0x000fe20000300000 */
.L_x_10932:
        /* <DEDUP_REMOVED lines=18> */
[----:B--2---:R-:W-:Y:S01]  /*13040*/  LEA R17, P0, R2, UR4, 0x1 ;  /* 0x0000000402117c11 */ /* 0x004fe2000f8008ff */
[----:B------:R-:W-:-:S05]  /*13050*/  IMAD.IADD R6, R3, 0x1, R6 ;  /* 0x0000000103067824 */ /* 0x000fca00078e0206 */
[----:B------:R-:W-:Y:S01]  /*13060*/  LEA.HI.X R18, R2, UR5, R6, 0x1, P0 ;  /* 0x0000000502127c11 */ /* 0x000fe200080f0c06 */
[----:B------:R-:W-:Y:S01]  /*13070*/  IMAD R6, R23, 0x8, R16 ;  /* 0x0000000817067824 */ /* 0x000fe200078e0210 */
[----:B------:R-:W-:-:S04]  /*13080*/  SHF.L.U32 R2, R26, 0x1f, RZ ;  /* 0x0000001f1a027819 */ /* 0x000fc800000006ff */
[----:B------:R-:W0:Y:S02]  /*13090*/  SYNCS.PHASECHK.TRANS64.TRYWAIT P0, [R6+URZ+0x2d840], R2 ;  /* 0x02d84002060075a7 */ /* 0x000e24000800017f */
[----:B0-----:R-:W-:Y:S05]  /*130a0*/  @!P0 BRA `(.L_x_10934) ;  /* 0x0000003000988947 */ /* 0x001fea0003800000 */
.L_x_10986:
[----:B------:R-:W-:Y:S05]  /*130b0*/  BSYNC B0 ;  /* 0x0000000000007941 */ /* 0x000fea0003800000 */
.L_x_10933:
[----:B------:R-:W1:Y:S01]  /*130c0*/  S2R R9, SR_TID.X ;  /* 0x0000000000097919 */ /* 0x000e620000002100 */
[----:B------:R-:W-:Y:S01]  /*130d0*/  ULDC.64 UR4, c[0x0][0x300] ;  /* 0x0000c00000047ab9 */ /* 0x000fe20000000a00 */
[C---:B------:R-:W-:Y:S01]  /*130e0*/  LOP3.LUT P4, RZ, R19.reuse, 0x4, RZ, 0xc0, !PT ;  /* 0x0000000413ff7812 */ /* 0x040fe2000788c0ff */
        /* <DEDUP_REMOVED lines=11> */
[----:B------:R-:W-:Y:S02]  /*131a0*/  IMAD R5, R29, UR4, RZ ;  /* 0x000000041d057c24 */ /* 0x000fe4000f8e02ff */
[----:B------:R-:W-:Y:S02]  /*131b0*/  IMAD.IADD R3, R3, 0x1, R7 ;  /* 0x0000000103037824 */ /* 0x000fe400078e0207 */
        /* <DEDUP_REMOVED lines=8> */
[----:B------:R-:W0:Y:S01]  /*13240*/  S2R R9, SR_TID.X ;  /* 0x0000000000097919 */ /* 0x000e220000002100 */
[----:B------:R-:W-:Y:S02]  /*13250*/  LEA.HI.X R0, R2, UR5, R0, 0x1, P0 ;  /* 0x0000000502007c11 */ /* 0x000fe400080f0c00 */
[----:B------:R-:W-:-:S04]  /*13260*/  IADD3 R5, -R10, UR36, -R8 ;  /* 0x000000240a057c10 */ /* 0x000fc8000fffe908 */
[----:B------:R-:W-:Y:S01]  /*13270*/  ISETP.GE.AND P0, PT, R5, 0x1, PT ;  /* 0x000000010500780c */ /* 0x000fe20003f06270 */
[C---:B0-----:R-:W-:Y:S02]  /*13280*/  IMAD.SHL.U32 R10, R9.reuse, 0x8, RZ ;  /* 0x00000008090a7824 */ /* 0x041fe400078e00ff */
[----:B------:R-:W-:-:S03]  /*13290*/  IMAD.SHL.U32 R11, R9, 0x8, RZ ;  /* 0x00000008090b7824 */ /* 0x000fc600078e00ff */
[----:B------:R-:W-:-:S04]  /*132a0*/  LOP3.LUT R10, R10, 0xd8, RZ, 0xc0, !PT ;  /* 0x000000d80a0a7812 */ /* 0x000fc800078ec0ff */
[----:B------:R-:W-:Y:S01]  /*132b0*/  LOP3.LUT R10, R10, 0x18, R9, 0x78, !PT ;  /* 0x000000180a0a7812 */ /* 0x000fe200078e7809 */
[----:B------:R-:W-:-:S03]  /*132c0*/  IMAD.SHL.U32 R9, R9, 0x8, RZ ;  /* 0x0000000809097824 */ /* 0x000fc600078e00ff */
[----:B------:R-:W-:Y:S02]  /*132d0*/  LOP3.LUT R10, R10, 0x320, R11, 0xf8, !PT ;  /* 0x000003200a0a7812 */ /* 0x000fe400078ef80b */
[----:B------:R-:W-:-:S03]  /*132e0*/  LOP3.LUT R9, R9, 0x18, RZ, 0xc0, !PT ;  /* 0x0000001809097812 */ /* 0x000fc600078ec0ff */
[----:B------:R-:W-:Y:S01]  /*132f0*/  IMAD R7, R23, 0x3000, R10 ;  /* 0x0000300017077824 */ /* 0x000fe200078e020a */
[----:B------:R-:W-:Y:S06]  /*13300*/  BRA.DIV UR4, `(.L_x_10935) ;  /* 0x0000003204147947 */ /* 0x000fec000b800000 */
        /* <DEDUP_REMOVED lines=34> */
[----:B------:R0:W-:Y:S04]  /*13530*/  @P0 LDGSTS.E.BYPASS.LTC128B.128 [R8+0x16400], desc[UR52][R2.64], !P4 ;  /* 0x1640000002080fae */ /* 0x0001e8000e101d74 */
[----:B------:R0:W-:Y:S04]  /*13540*/  @P0 LDGSTS.E.BYPASS.LTC128B.128 [R8+0x18400], desc[UR52][R2.64+0x40], !P3 ;  /* 0x1840004002080fae */ /* 0x0001e8000d901d74 */
[----:B--2---:R0:W-:Y:S02]  /*13550*/  @P0 LDGSTS.E.BYPASS.LTC128B.128 [R8+0x1a400], desc[UR52][R2.64+0x80], !P2 ;  /* 0x1a40008002080fae */ /* 0x0041e4000d101d74 */
.L_x_10996:
[----:B------:R-:W-:-:S13]  /*13560*/  ISETP.GE.AND P0, PT, R5, 0x61, PT ;  /* 0x000000610500780c */ /* 0x000fda0003f06270 */
[----:B0-----:R-:W-:Y:S01]  /*13570*/  @P0 LEA R2, P1, R9, R14, 0x1 ;  /* 0x0000000e09020211 */ /* 0x001fe200078208ff */
        /* <DEDUP_REMOVED lines=10> */
.L_x_10936:
        /* <DEDUP_REMOVED lines=11> */
.L_x_10937:
        /* <DEDUP_REMOVED lines=14> */
[----:B-1----:R-:W-:Y:S02]  /*137b0*/  IMAD.U32 R6, RZ, RZ, UR8 ;  /* 0x00000008ff067e24 */ /* 0x002fe4000f8e00ff */
        /* <DEDUP_REMOVED lines=8> */
.L_x_10939:
[----:B------:R-:W-:Y:S05]  /*13840*/  BSYNC B6 ;  /* 0x0000000000067941 */ /* 0x000fea0003800000 */
.L_x_10938:
[----:B------:R2:W5:Y:S01]  /*13850*/  LDL R10, [R1+0xc] ;  /* 0x00000c00010a7983 */ /* 0x0005620000100800 */
[----:B------:R-:W-:Y:S01]  /*13860*/  UISETP.NE.AND UP0, UPT, UR49, URZ, UPT ;  /* 0x0000003f3100728c */ /* 0x000fe2000bf05270 */
[----:B------:R-:W0:Y:S01]  /*13870*/  S2R R20, SR_TID.X ;  /* 0x0000000000147919 */ /* 0x000e220000002100 */
[----:B------:R-:W-:Y:S01]  /*13880*/  R2UR UR6, R29 ;  /* 0x000000001d0672ca */ /* 0x000fe200000e0000 */
[----:B------:R-:W-:-:S03]  /*13890*/  ULDC.64 UR8, c[0x0][0x2d8] ;  /* 0x0000b60000087ab9 */ /* 0x000fc60000000a00 */
[----:B------:R-:W-:Y:S01]  /*138a0*/  PLOP3.LUT P0, PT, PT, PT, UP0, 0x80, 0x0 ;  /* 0x000000000000781c */ /* 0x000fe20003f0f008 */
[----:B------:R-:W-:Y:S01]  /*138b0*/  ULDC UR12, c[0x0][0x448] ;  /* 0x00011200000c7ab9 */ /* 0x000fe20000000800 */
[----:B------:R-:W-:Y:S01]  /*138c0*/  R2UR UR7, R22 ;  /* 0x00000000160772ca */ /* 0x000fe200000e0000 */
[----:B------:R-:W-:Y:S01]  /*138d0*/  ULDC.64 UR10, c[0x0][0x280] ;  /* 0x0000a000000a7ab9 */ /* 0x000fe20000000a00 */
[C---:B------:R-:W-:Y:S01]  /*138e0*/  LOP3.LUT P3, RZ, R19.reuse, 0x400, RZ, 0xc0, !PT ;  /* 0x0000040013ff7812 */ /* 0x040fe2000786c0ff */
[----:B------:R-:W-:Y:S01]  /*138f0*/  @UP0 ULDC UR4, c[0x0][0x44c] ;  /* 0x0001130000040ab9 */ /* 0x000fe20000000800 */
[----:B------:R-:W-:Y:S01]  /*13900*/  @UP0 ULDC UR13, c[0x0][0x44c] ;  /* 0x00011300000d0ab9 */ /* 0x000fe20000000800 */
[C---:B------:R-:W-:Y:S02]  /*13910*/  LOP3.LUT P4, RZ, R19.reuse, 0x200, RZ, 0xc0, !PT ;  /* 0x0000020013ff7812 */ /* 0x040fe4000788c0ff */
[----:B------:R-:W-:Y:S02]  /*13920*/  LOP3.LUT P5, RZ, R19, 0x100, RZ, 0xc0, !PT ;  /* 0x0000010013ff7812 */ /* 0x000fe400078ac0ff */
[C---:B0-----:R-:W-:Y:S01]  /*13930*/  LOP3.LUT R2, R20.reuse, 0x7f, RZ, 0xc0, !PT ;  /* 0x0000007f14027812 */ /* 0x041fe200078ec0ff */
[----:B------:R-:W-:-:S03]  /*13940*/  IMAD.SHL.U32 R20, R20, 0x20, RZ ;  /* 0x0000002014147824 */ /* 0x000fc600078e00ff */
[----:B------:R-:W-:Y:S02]  /*13950*/  SHF.R.U32.HI R2, RZ, 0x2, R2 ;  /* 0x00000002ff027819 */ /* 0x000fe40000011602 */
[----:B------:R-:W-:-:S04]  /*13960*/  LOP3.LUT R20, R20, 0x60, RZ, 0xc0, !PT ;  /* 0x0000006014147812 */ /* 0x000fc800078ec0ff */
[----:B------:R-:W-:-:S05]  /*13970*/  LOP3.LUT R2, R2, R20, RZ, 0xfc, !PT ;  /* 0x0000001402027212 */ /* 0x000fca00078efcff */
[----:B-1----:R-:W-:-:S04]  /*13980*/  VIADD R6, R2, UR43 ;  /* 0x0000002b02067c36 */ /* 0x002fc80008000000 */
[----:B------:R-:W-:Y:S01]  /*13990*/  @P0 IMAD.HI.U32 R0, R6, UR4, RZ ;  /* 0x0000000406000c27 */ /* 0x000fe2000f8e00ff */
[----:B------:R-:W-:Y:S01]  /*139a0*/  PLOP3.LUT P0, PT, PT, PT, UP0, 0x80, 0x0 ;  /* 0x000000000000781c */ /* 0x000fe20003f0f008 */
[----:B------:R-:W-:Y:S02]  /*139b0*/  @UP0 ULDC UR4, c[0x0][0x450] ;  /* 0x0001140000040ab9 */ /* 0x000fe40000000800 */
[----:B------:R-:W-:Y:S01]  /*139c0*/  IMAD.MOV.U32 R3, RZ, RZ, R6 ;  /* 0x000000ffff037224 */ /* 0x000fe200078e0006 */
[----:B------:R-:W-:-:S09]  /*139d0*/  UIMAD UR6, UR6, UR8, URZ ;  /* 0x00000008060672a4 */ /* 0x000fd2000f8e023f */
[----:B------:R-:W-:Y:S02]  /*139e0*/  @P0 SHF.R.U32.HI R3, RZ, UR4, R0 ;  /* 0x00000004ff030c19 */ /* 0x000fe40008011600 */
[----:B------:R-:W-:Y:S01]  /*139f0*/  R2UR UR4, R22 ;  /* 0x00000000160472ca */ /* 0x000fe200000e0000 */
[----:B------:R-:W-:Y:S02]  /*13a00*/  UIMAD UR7, UR7, UR9, UR6 ;  /* 0x00000009070772a4 */ /* 0x000fe4000f8e0206 */
[----:B------:R-:W-:Y:S01]  /*13a10*/  USHF.R.S32.HI UR6, URZ, 0x1f, UR41 ;  /* 0x0000001f3f067899 */ /* 0x000fe20008011429 */
[----:B------:R-:W-:-:S09]  /*13a20*/  SHF.R.S32.HI R0, RZ, 0x1f, R3 ;  /* 0x0000001fff007819 */ /* 0x000fd20000011403 */
[----:B------:R-:W-:-:S03]  /*13a30*/  UIMAD.WIDE.U32 UR4, UR4, UR8, URZ ;  /* 0x00000008040472a5 */ /* 0x000fc6000f8e003f */
[----:B------:R-:W-:Y:S01]  /*13a40*/  ULDC.64 UR8, c[0x0][0x2e0] ;  /* 0x0000b80000087ab9 */ /* 0x000fe20000000a00 */
[----:B------:R-:W-:Y:S02]  /*13a50*/  UIADD3 UR5, UR5, UR7, URZ ;  /* 0x0000000705057290 */ /* 0x000fe4000fffe03f */
[----:B------:R-:W-:Y:S02]  /*13a60*/  UIMAD UR6, UR6, UR8, URZ ;  /* 0x00000008060672a4 */ /* 0x000fe4000f8e023f */
[----:B------:R-:W-:Y:S02]  /*13a70*/  UIMAD.WIDE.U32 UR4, UR41, UR8, UR4 ;  /* 0x00000008290472a5 */ /* 0x000fe4000f8e0004 */
[----:B------:R-:W-:-:S03]  /*13a80*/  UIMAD UR6, UR41, UR9, UR6 ;  /* 0x00000009290672a4 */ /* 0x000fc6000f8e0206 */
[----:B------:R-:W-:Y:S02]  /*13a90*/  ULDC.64 UR8, c[0x0][0x2d0] ;  /* 0x0000b40000087ab9 */ /* 0x000fe40000000a00 */
[----:B------:R-:W-:Y:S01]  /*13aa0*/  IMAD R0, R0, UR8, RZ ;  /* 0x0000000800007c24 */ /* 0x000fe2000f8e02ff */
[----:B------:R-:W-:Y:S01]  /*13ab0*/  UIADD3 UR5, UR5, UR6, URZ ;  /* 0x0000000605057290 */ /* 0x000fe2000fffe03f */
[----:B------:R-:W-:Y:S02]  /*13ac0*/  IMAD.U32 R4, RZ, RZ, UR8 ;  /* 0x00000008ff047e24 */ /* 0x000fe4000f8e00ff */
[C---:B------:R-:W-:Y:S01]  /*13ad0*/  IMAD R5, R3.reuse, UR9, R0 ;  /* 0x0000000903057c24 */ /* 0x040fe2000f8e0200 */
[----:B------:R-:W-:Y:S01]  /*13ae0*/  ULDC.64 UR6, c[0x0][0x2c8] ;  /* 0x0000b20000067ab9 */ /* 0x000fe20000000a00 */
[----:B------:R-:W-:Y:S02]  /*13af0*/  IMAD.MOV R0, RZ, RZ, -R3 ;  /* 0x000000ffff007224 */ /* 0x000fe400078e0a03 */
[----:B------:R-:W-:-:S04]  /*13b00*/  IMAD.WIDE.U32 R2, R3, R4, UR4 ;  /* 0x0000000403027e25 */ /* 0x000fc8000f8e0004 */
[----:B------:R-:W-:Y:S02]  /*13b10*/  IMAD R0, R0, UR12, R6 ;  /* 0x0000000c00007c24 */ /* 0x000fe4000f8e0206 */
[----:B------:R-:W-:-:S03]  /*13b20*/  IMAD.IADD R3, R3, 0x1, R5 ;  /* 0x0000000103037824 */ /* 0x000fc600078e0205 */
[----:B------:R-:W-:Y:S01]  /*13b30*/  SHF.R.S32.HI R5, RZ, 0x1f, R0 ;  /* 0x0000001fff057819 */ /* 0x000fe20000011400 */
[----:B------:R-:W-:-:S04]  /*13b40*/  IMAD.WIDE.U32 R2, R0, UR6, R2 ;  /* 0x0000000600027c25 */ /* 0x000fc8000f8e0002 */
[----:B------:R-:W-:-:S04]  /*13b50*/  IMAD R5, R5, UR6, RZ ;  /* 0x0000000605057c24 */ /* 0x000fc8000f8e02ff */
[----:B------:R-:W-:Y:S01]  /*13b60*/  IMAD R5, R0, UR7, R5 ;  /* 0x0000000700057c24 */ /* 0x000fe2000f8e0205 */
[----:B------:R-:W-:-:S03]  /*13b70*/  LEA R0, P0, R2, UR10, 0x1 ;  /* 0x0000000a02007c11 */ /* 0x000fc6000f8008ff */
[----:B------:R-:W-:-:S05]  /*13b80*/  IMAD.IADD R5, R3, 0x1, R5 ;  /* 0x0000000103057824 */ /* 0x000fca00078e0205 */
[----:B------:R-:W-:Y:S02]  /*13b90*/  LEA.HI.X R5, R2, UR11, R5, 0x1, P0 ;  /* 0x0000000b02057c11 */ /* 0x000fe400080f0c05 */
[----:B------:R-:W-:Y:S01]  /*13ba0*/  PLOP3.LUT P0, PT, PT, PT, UP0, 0x80, 0x0 ;  /* 0x000000000000781c */ /* 0x000fe20003f0f008 */
[----:B------:R-:W-:-:S12]  /*13bb0*/  VIADD R6, R6, 0x80 ;  /* 0x0000008006067836 */ /* 0x000fd80000000000 */
[----:B------:R-:W-:Y:S01]  /*13bc0*/  @P0 IMAD.HI.U32 R3, R6, UR13, RZ ;  /* 0x0000000d06030c27 */ /* 0x000fe2000f8e00ff */
[----:B------:R-:W-:Y:S01]  /*13bd0*/  PLOP3.LUT P0, PT, PT, PT, UP0, 0x80, 0x0 ;  /* 0x000000000000781c */ /* 0x000fe20003f0f008 */
[----:B------:R-:W-:Y:S02]  /*13be0*/  @UP0 ULDC UR13, c[0x0][0x450] ;  /* 0x00011400000d0ab9 */ /* 0x000fe40000000800 */
[----:B------:R-:W-:Y:S01]  /*13bf0*/  IMAD.MOV.U32 R2, RZ, RZ, R6 ;  /* 0x000000ffff027224 */ /* 0x000fe200078e0006 */
[----:B------:R-:W0:Y:S09]  /*13c00*/  S2R R20, SR_TID.X ;  /* 0x0000000000147919 */ /* 0x000e320000002100 */
[----:B------:R-:W-:-:S05]  /*13c10*/  @P0 SHF.R.U32.HI R2, RZ, UR13, R3 ;  /* 0x0000000dff020c19 */ /* 0x000fca0008011603 */
[----:B------:R-:W-:-:S04]  /*13c20*/  IMAD.MOV R3, RZ, RZ, -R2 ;  /* 0x000000ffff037224 */ /* 0x000fc800078e0a02 */
[----:B------:R-:W-:Y:S01]  /*13c30*/  IMAD R6, R3, UR12, R6 ;  /* 0x0000000c03067c24 */ /* 0x000fe2000f8e0206 */
[----:B------:R-:W-:-:S05]  /*13c40*/  SHF.R.S32.HI R3, RZ, 0x1f, R2 ;  /* 0x0000001fff037819 */ /* 0x000fca0000011402 */
[----:B------:R-:W-:-:S04]  /*13c50*/  IMAD R3, R3, UR8, RZ ;  /* 0x0000000803037c24 */ /* 0x000fc8000f8e02ff */
[C---:B------:R-:W-:Y:S02]  /*13c60*/  IMAD R7, R2.reuse, UR9, R3 ;  /* 0x0000000902077c24 */ /* 0x040fe4000f8e0203 */
[----:B------:R-:W-:Y:S01]  /*13c70*/  IMAD.WIDE.U32 R2, R2, R4, UR4 ;  /* 0x0000000402027e25 */ /* 0x000fe2000f8e0004 */
[----:B------:R-:W-:-:S03]  /*13c80*/  SHF.R.S32.HI R4, RZ, 0x1f, R6 ;  /* 0x0000001fff047819 */ /* 0x000fc60000011406 */
[----:B------:R-:W-:Y:S02]  /*13c90*/  IMAD.IADD R3, R3, 0x1, R7 ;  /* 0x0000000103037824 */ /* 0x000fe400078e0207 */
[----:B------:R-:W-:Y:S02]  /*13ca0*/  IMAD R4, R4, UR6, RZ ;  /* 0x0000000604047c24 */ /* 0x000fe4000f8e02ff */
[----:B------:R-:W-:-:S04]  /*13cb0*/  IMAD.WIDE.U32 R2, R6, UR6, R2 ;  /* 0x0000000606027c25 */ /* 0x000fc8000f8e0002 */
[----:B------:R-:W-:Y:S01]  /*13cc0*/  IMAD R7, R6, UR7, R4 ;  /* 0x0000000706077c24 */ /* 0x000fe2000f8e0204 */
[----:B0-----:R-:W-:-:S03]  /*13cd0*/  LOP3.LUT R21, R20, 0x7f, RZ, 0xc0, !PT ;  /* 0x0000007f14157812 */ /* 0x001fc600078ec0ff */
[----:B------:R-:W-:Y:S01]  /*13ce0*/  IMAD.IADD R6, R3, 0x1, R7 ;  /* 0x0000000103067824 */ /* 0x000fe200078e0207 */
[----:B------:R-:W-:Y:S01]  /*13cf0*/  LEA R7, P0, R2, UR10, 0x1 ;  /* 0x0000000a02077c11 */ /* 0x000fe2000f8008ff */
[----:B------:R-:W-:Y:S01]  /*13d00*/  IMAD.SHL.U32 R20, R20, 0x8, RZ ;  /* 0x0000000814147824 */ /* 0x000fe200078e00ff */
[----:B------:R-:W-:Y:S02]  /*13d10*/  UMOV UR4, 0xffffffff ;  /* 0xffffffff00047882 */ /* 0x000fe40000000000 */
[----:B------:R-:W-:Y:S02]  /*13d20*/  LEA.HI.X R6, R2, UR11, R6, 0x1, P0 ;  /* 0x0000000b02067c11 */ /* 0x000fe400080f0c06 */
[----:B------:R-:W-:Y:S02]  /*13d30*/  LOP3.LUT R20, R20, 0x18, RZ, 0xc0, !PT ;  /* 0x0000001814147812 */ /* 0x000fe400078ec0ff */
[----:B------:R-:W-:Y:S01]  /*13d40*/  SHF.R.U32.HI R21, RZ, 0x2, R21 ;  /* 0x00000002ff157819 */ /* 0x000fe20000011615 */
[----:B--2---:R-:W-:Y:S06]  /*13d50*/  BRA.DIV UR4, `(.L_x_10940) ;  /* 0x0000002a04e47947 */ /* 0x004fec000b800000 */
[----:B------:R-:W0:Y:S01]  /*13d60*/  SHFL.IDX PT, R3, R0, RZ, 0x1c1f ;  /* 0x001c1fff00037589 */ /* 0x000e2200000e0000 */
[----:B------:R-:W-:-:S03]  /*13d70*/  VIADD R4, R21, UR43 ;  /* 0x0000002b15047c36 */ /* 0x000fc60008000000 */
        /* <DEDUP_REMOVED lines=9> */
[----:B-----5:R-:W-:Y:S04]  /*13e10*/  @!P0 LDGSTS.E.BYPASS.LTC128B.128 [R10+0xc400], desc[UR52][R2.64], !P3 ;  /* 0x0c400000020a8fae */ /* 0x020fe8000d901d74 */
[----:B------:R-:W-:Y:S04]  /*13e20*/  @!P0 LDGSTS.E.BYPASS.LTC128B.128 [R10+0xf400], desc[UR52][R2.64+0x40], !P4 ;  /* 0x0f400040020a8fae */ /* 0x000fe8000e101d74 */
[----:B------:R0:W-:Y:S01]  /*13e30*/  @!P0 LDGSTS.E.BYPASS.LTC128B.128 [R10+0x12400], desc[UR52][R2.64+0x80], !P5 ;  /* 0x12400080020a8fae */ /* 0x0001e2000e901d74 */
[----:B------:R-:W-:Y:S01]  /*13e40*/  ISETP.GE.AND P0, PT, R8, UR37, PT ;  /* 0x0000002508007c0c */ /* 0x000fe2000bf06270 */
        /* <DEDUP_REMOVED lines=11> */
[----:B------:R-:W-:-:S03]  /*13f00*/  ISETP.GE.AND P0, PT, R8, UR37, PT ;  /* 0x0000002508007c0c */ /* 0x000fc6000bf06270 */
[----:B0-----:R-:W0:Y:S04]  /*13f10*/  SHFL.IDX PT, R3, R0, 0x2, 0x1c1f ;  /* 0x005c1f0000037f89 */ /* 0x001e2800000e0000 */
[----:B------:R-:W1:Y:S04]  /*13f20*/  SHFL.IDX PT, R2, R5, 0x2, 0x1c1f ;  /* 0x005c1f0005027f89 */ /* 0x000e6800000e0000 */
[----:B------:R-:W2:Y:S04]  /*13f30*/  SHFL.IDX PT, R0, R0, 0x3, 0x1c1f ;  /* 0x007c1f0000007f89 */ /* 0x000ea800000e0000 */
[----:B------:R-:W3:Y:S01]  /*13f40*/  SHFL.IDX PT, R5, R5, 0x3, 0x1c1f ;  /* 0x007c1f0005057f89 */ /* 0x000ee200000e0000 */
        /* <DEDUP_REMOVED lines=8> */
[----:B0-----:R-:W-:-:S05]  /*13fd0*/  VIADD R2, R4, 0x60 ;  /* 0x0000006004027836 */ /* 0x001fca0000000000 */
[----:B------:R-:W-:-:S13]  /*13fe0*/  ISETP.GE.AND P0, PT, R2, UR37, PT ;  /* 0x0000002502007c0c */ /* 0x000fda000bf06270 */
[----:B--2---:R-:W-:Y:S02]  /*13ff0*/  @!P0 LEA R8, P1, R20, R0, 0x1 ;  /* 0x0000000014088211 */ /* 0x004fe400078208ff */
[----:B------:R-:W-:Y:S03]  /*14000*/  SHFL.IDX PT, R0, R6, RZ, 0x1c1f ;  /* 0x001c1fff06007589 */ /* 0x000fe600000e0000 */
[----:B---3--:R-:W-:Y:S01]  /*14010*/  @!P0 IMAD.X R9, RZ, RZ, R5, P1 ;  /* 0x000000ffff098224 */ /* 0x008fe200008e0605 */
[----:B------:R-:W-:Y:S01]  /*14020*/  SHFL.IDX PT, R6, R6, 0x1, 0x1c1f ;  /* 0x003c1f0006067f89 */ /* 0x000fe200000e0000 */
[----:B------:R-:W-:Y:S02]  /*14030*/  @!P0 IMAD.MOV.U32 R2, RZ, RZ, R8 ;  /* 0x000000ffff028224 */ /* 0x000fe400078e0008 */
[----:B------:R-:W-:-:S05]  /*14040*/  @!P0 IMAD.MOV.U32 R3, RZ, RZ, R9 ;  /* 0x000000ffff038224 */ /* 0x000fca00078e0009 */
[----:B------:R-:W-:Y:S04]  /*14050*/  @!P0 LDGSTS.E.BYPASS.LTC128B.128 [R10+0xdc00], desc[UR52][R2.64], !P3 ;  /* 0x0dc00000020a8fae */ /* 0x000fe8000d901d74 */
[----:B------:R-:W-:Y:S04]  /*14060*/  @!P0 LDGSTS.E.BYPASS.LTC128B.128 [R10+0x10c00], desc[UR52][R2.64+0x40], !P4 ;  /* 0x10c00040020a8fae */ /* 0x000fe8000e101d74 */
[----:B------:R0:W-:Y:S04]  /*14070*/  @!P0 LDGSTS.E.BYPASS.LTC128B.128 [R10+0x13c00], desc[UR52][R2.64+0x80], !P5 ;  /* 0x13c00080020a8fae */ /* 0x0001e8000e901d74 */
[----:B0-----:R-:W0:Y:S01]  /*14080*/  SHFL.IDX PT, R2, R7, RZ, 0x1c1f ;  /* 0x001c1fff07027589 */ /* 0x001e2200000e0000 */
[----:B------:R-:W-:-:S05]  /*14090*/  VIADD R3, R4, 0x80 ;  /* 0x0000008004037836 */ /* 0x000fca0000000000 */
[----:B------:R-:W-:-:S13]  /*140a0*/  ISETP.GE.AND P0, PT, R3, UR37, PT ;  /* 0x0000002503007c0c */ /* 0x000fda000bf06270 */
[----:B0-----:R-:W-:-:S05]  /*140b0*/  @!P0 LEA R5, P1, R20, R2, 0x1 ;  /* 0x0000000214058211 */ /* 0x001fca00078208ff */
[----:B------:R-:W-:Y:S02]  /*140c0*/  @!P0 IMAD.X R0, RZ, RZ, R0, P1 ;  /* 0x000000ffff008224 */ /* 0x000fe400008e0600 */
[----:B------:R-:W-:Y:S02]  /*140d0*/  @!P0 IMAD.MOV.U32 R2, RZ, RZ, R5 ;  /* 0x000000ffff028224 */ /* 0x000fe400078e0005 */
[----:B------:R-:W-:-:S05]  /*140e0*/  @!P0 IMAD.MOV.U32 R3, RZ, RZ, R0 ;  /* 0x000000ffff038224 */ /* 0x000fca00078e0000 */
[----:B------:R0:W-:Y:S04]  /*140f0*/  @!P0 LDGSTS.E.BYPASS.LTC128B.128 [R10+0xe400], desc[UR52][R2.64], !P3 ;  /* 0x0e400000020a8fae */ /* 0x0001e8000d901d74 */
[----:B------:R0:W-:Y:S04]  /*14100*/  @!P0 LDGSTS.E.BYPASS.LTC128B.128 [R10+0x11400], desc[UR52][R2.64+0x40], !P4 ;  /* 0x11400040020a8fae */ /* 0x0001e8000e101d74 */
[----:B------:R0:W-:Y:S02]  /*14110*/  @!P0 LDGSTS.E.BYPASS.LTC128B.128 [R10+0x14400], desc[UR52][R2.64+0x80], !P5 ;  /* 0x14400080020a8fae */ /* 0x0001e4000e901d74 */
.L_x_11009:
[----:B------:R-:W-:-:S05]  /*14120*/  VIADD R4, R4, 0xa0 ;  /* 0x000000a004047836 */ /* 0x000fca0000000000 */
[----:B------:R-:W-:-:S13]  /*14130*/  ISETP.GE.AND P0, PT, R4, UR37, PT ;  /* 0x0000002504007c0c */ /* 0x000fda000bf06270 */
[----:B0-----:R-:W-:-:S05]  /*14140*/  @!P0 LEA R2, P1, R20, R14, 0x1 ;  /* 0x0000000e14028211 */ /* 0x001fca00078208ff */
[----:B------:R-:W-:-:S05]  /*14150*/  @!P0 IMAD.X R3, RZ, RZ, R6, P1 ;  /* 0x000000ffff038224 */ /* 0x000fca00008e0606 */
        /* <DEDUP_REMOVED lines=8> */
.L_x_10941:
[----:B------:R-:W-:Y:S02]  /*141e0*/  PLOP3.LUT P1, PT, P1, P0, PT, 0xa2, 0x0 ;  /* 0x000000000000781c */ /* 0x000fe40000f21472 */
[----:B------:R-:W-:-:S08]  /*141f0*/  @P0 R2UR P1, UR4, R16 ;  /* 0x00000000100402ca */ /* 0x000fd00000020000 */
[----:B------:R-:W-:-:S05]  /*14200*/  @P0 PLOP3.LUT P0, PT, P1, PT, PT, 0x80, 0x0 ;  /* 0x000000000000081c */ /* 0x000fca0000f0f070 */
[----:B------:R-:W-:Y:S01]  /*14210*/  @!P1 SYNCS.ARRIVE.TRANS64.RED.A0T1 RZ, [UR4+0x2d800], RZ ;  /* 0x02d800ffffff99a7 */ /* 0x000fe20008200404 */
[----:B------:R-:W-:Y:S07]  /*14220*/  @!P1 ARRIVES.LDGSTSBAR.64.TRANSCNT [UR4+0x2d800] ;  /* 0x02d80000ff0099b0 */ /* 0x000fee0008000a84 */
[----:B------:R-:W-:Y:S05]  /*14230*/  @P0 BRA.U.ANY `(.L_x_10941) ;  /* 0xfffffffd00e80947 */ /* 0x000fea000393ffff */
[----:B0-----:R-:W2:Y:S02]  /*14240*/  LDL.LU R2, [R1+0x14] ;  /* 0x0000140001027983 */ /* 0x001ea40000300800 */
        /* <DEDUP_REMOVED lines=11> */
.L_x_11010:
[----:B------:R-:W-:Y:S05]  /*14300*/  BSYNC B0 ;  /* 0x0000000000007941 */ /* 0x000fea0003800000 */
.L_x_10942:
        /* <DEDUP_REMOVED lines=9> */
.L_x_10957:
[----:B------:R-:W2:Y:S01]  /*143a0*/  LDL R8, [R1+0x8] ;  /* 0x0000080001087983 */ /* 0x000ea20000100800 */
[----:B------:R-:W1:Y:S03]  /*143b0*/  LDC R4, c[0x0][0x430] ;  /* 0x00010c00ff047b82 */ /* 0x000e660000000800 */
[----:B------:R-:W3:Y:S04]  /*143c0*/  LDL R6, [R1+0x4] ;  /* 0x0000040001067983 */ /* 0x000ee80000100800 */
[----:B------:R-:W4:Y:S01]  /*143d0*/  LDL R7, [R1] ;  /* 0x0000000001077983 */ /* 0x000f220000100800 */
[----:B0-----:R-:W0:Y:S01]  /*143e0*/  S2R R3, SR_TID.X ;  /* 0x0000000000037919 */ /* 0x001e220000002100 */
        /* <DEDUP_REMOVED lines=11> */
[----:B-1----:R-:W-:-:S04]  /*144a0*/  @P0 IMAD.HI.U32 R3, R5, R4, RZ ;  /* 0x0000000405030227 */ /* 0x002fc800078e00ff */
[----:B------:R-:W-:Y:S01]  /*144b0*/  IMAD.MOV.U32 R4, RZ, RZ, R5 ;  /* 0x000000ffff047224 */ /* 0x000fe200078e0005 */
[----:B0-----:R-:W-:Y:S01]  /*144c0*/  @P0 SHF.R.U32.HI R4, RZ, R2, R3 ;  /* 0x00000002ff040219 */ /* 0x001fe20000011603 */
        /* <DEDUP_REMOVED lines=9> */
[----:B------:R-:W-:Y:S02]  /*14560*/  ULDC UR4, c[0x0][0x430] ;  /* 0x00010c0000047ab9 */ /* 0x000fe40000000800 */
[----:B------:R-:W-:Y:S01]  /*14570*/  LEA.HI.X R7, R2, UR5, R3, 0x2, P0 ;  /* 0x0000000502077c11 */ /* 0x000fe200080f1403 */
[----:B------:R-:W-:-:S04]  /*14580*/  IMAD.MOV R2, RZ, RZ, -R4 ;  /* 0x000000ffff027224 */ /* 0x000fc800078e0a04 */
[----:B------:R-:W2:Y:S01]  /*14590*/  LDG.E R4, desc[UR52][R6.64] ;  /* 0x0000003406047981 */ /* 0x000ea2000c1e1900 */
[----:B------:R-:W-:Y:S01]  /*145a0*/  ISETP.NE.AND P1, PT, R8, 0x3, PT ;  /* 0x000000030800780c */ /* 0x000fe20003f25270 */
[----:B------:R-:W-:-:S05]  /*145b0*/  VIADD R23, R9, 0x1 ;  /* 0x0000000109177836 */ /* 0x000fca0000000000 */
        /* <DEDUP_REMOVED lines=9> */
.L_x_10945:
[----:B------:R-:W-:Y:S01]  /*14650*/  IMAD R6, R23, 0x8, R16 ;  /* 0x0000000817067824 */ /* 0x000fe200078e0210 */
[----:B------:R-:W-:Y:S01]  /*14660*/  SHF.L.U32 R0, R26, 0x1f, RZ ;  /* 0x0000001f1a007819 */ /* 0x000fe200000006ff */
[----:B------:R-:W-:Y:S03]  /*14670*/  BSSY B1, `(.L_x_10946) ;  /* 0x0000003000017945 */ /* 0x000fe60003800000 */
[----:B------:R-:W0:Y:S02]  /*14680*/  SYNCS.PHASECHK.TRANS64.TRYWAIT P0, [R6+URZ+0x2d840], R0 ;  /* 0x02d84000060075a7 */ /* 0x000e24000800017f */
[----:B0-----:R-:W-:Y:S05]  /*14690*/  @!P0 BRA `(.L_x_10947) ;  /* 0x0000002800b48947 */ /* 0x001fea0003800000 */
.L_x_11011:
[----:B------:R-:W-:Y:S05]  /*146a0*/  BSYNC B1 ;  /* 0x0000000000017941 */ /* 0x000fea0003800000 */
.L_x_10946:
[----:B------:R-:W1:Y:S01]  /*146b0*/  S2R R12, SR_TID.X ;  /* 0x00000000000c7919 */ /* 0x000e620000002100 */
[----:B------:R-:W-:Y:S01]  /*146c0*/  SHF.R.S32.HI R21, RZ, 0x1f, R5 ;  /* 0x0000001fff157819 */ /* 0x000fe20000011405 */
[----:B------:R-:W-:Y:S01]  /*146d0*/  ULDC.64 UR4, c[0x0][0x300] ;  /* 0x0000c00000047ab9 */ /* 0x000fe20000000a00 */
[----:B------:R-:W-:Y:S01]  /*146e0*/  LOP3.LUT P3, RZ, R19, 0x4, RZ, 0xc0, !PT ;  /* 0x0000000413ff7812 */ /* 0x000fe2000786c0ff */
[----:B------:R-:W-:Y:S01]  /*146f0*/  IMAD.WIDE.U32 R2, R5, UR4, RZ ;  /* 0x0000000405027c25 */ /* 0x000fe2000f8e00ff */
[C---:B------:R-:W-:Y:S02]  /*14700*/  LOP3.LUT P2, RZ, R19.reuse, 0x2, RZ, 0xc0, !PT ;  /* 0x0000000213ff7812 */ /* 0x040fe4000784c0ff */
[----:B------:R-:W-:Y:S01]  /*14710*/  LOP3.LUT P1, RZ, R19, 0x1, RZ, 0xc0, !PT ;  /* 0x0000000113ff7812 */ /* 0x000fe2000782c0ff */
[----:B0-----:R-:W-:-:S04]  /*14720*/  IMAD R0, R21, UR4, RZ ;  /* 0x0000000415007c24 */ /* 0x001fc8000f8e02ff */
        /* <DEDUP_REMOVED lines=9> */
[----:B-1----:R-:W-:Y:S02]  /*147c0*/  IMAD.SHL.U32 R8, R12, 0x8, RZ ;  /* 0x000000080c087824 */ /* 0x002fe400078e00ff */
[C---:B------:R-:W-:Y:S02]  /*147d0*/  IMAD R0, R22.reuse, UR5, R0 ;  /* 0x0000000516007c24 */ /* 0x040fe4000f8e0200 */
[----:B------:R-:W-:Y:S01]  /*147e0*/  IMAD.WIDE.U32 R2, R22, UR4, R2 ;  /* 0x0000000416027c25 */ /* 0x000fe2000f8e0002 */
[----:B------:R-:W-:Y:S01]  /*147f0*/  LOP3.LUT R8, R8, 0xd8, RZ, 0xc0, !PT ;  /* 0x000000d808087812 */ /* 0x000fe200078ec0ff */
[----:B------:R-:W-:-:S02]  /*14800*/  ULDC.64 UR4, c[0x0][0x2e8] ;  /* 0x0000ba0000047ab9 */ /* 0x000fc40000000a00 */
[----:B------:R-:W-:Y:S01]  /*14810*/  IMAD.SHL.U32 R11, R12, 0x8, RZ ;  /* 0x000000080c0b7824 */ /* 0x000fe200078e00ff */
[----:B------:R-:W-:Y:S01]  /*14820*/  LOP3.LUT R8, R8, 0x18, R12, 0x78, !PT ;  /* 0x0000001808087812 */ /* 0x000fe200078e780c */
[----:B------:R-:W-:Y:S01]  /*14830*/  IMAD.IADD R0, R0, 0x1, R3 ;  /* 0x0000000100007824 */ /* 0x000fe200078e0203 */
[----:B------:R-:W-:Y:S01]  /*14840*/  LEA R7, P0, R2, UR4, 0x1 ;  /* 0x0000000402077c11 */ /* 0x000fe2000f8008ff */
[----:B------:R-:W-:Y:S01]  /*14850*/  UMOV UR4, 0xffffffff ;  /* 0xffffffff00047882 */ /* 0x000fe20000000000 */
[----:B------:R-:W-:Y:S02]  /*14860*/  LOP3.LUT R8, R8, 0x320, R11, 0xf8, !PT ;  /* 0x0000032008087812 */ /* 0x000fe400078ef80b */
[----:B------:R-:W-:-:S03]  /*14870*/  LEA.HI.X R10, R2, UR5, R0, 0x1, P0 ;  /* 0x00000005020a7c11 */ /* 0x000fc600080f0c00 */
[----:B------:R-:W-:Y:S01]  /*14880*/  IMAD R8, R23, 0x3000, R8 ;  /* 0x0000300017087824 */ /* 0x000fe200078e0208 */
[----:B------:R-:W-:Y:S06]  /*14890*/  BRA.DIV UR4, `(.L_x_10948) ;  /* 0x0000002a04487947 */ /* 0x000fec000b800000 */
[----:B------:R-:W0:Y:S01]  /*148a0*/  S2R R3, SR_TID.X ;  /* 0x0000000000037919 */ /* 0x000e220000002100 */
[----:B------:R-:W-:Y:S01]  /*148b0*/  IMAD R8, R8, 0x2, R16 ;  /* 0x0000000208087824 */ /* 0x000fe200078e0210 */
[----:B------:R-:W1:Y:S04]  /*148c0*/  SHFL.IDX PT, R2, R7, RZ, 0x1c1f ;  /* 0x001c1fff07027589 */ /* 0x000e6800000e0000 */
[----:B------:R-:W-:Y:S01]  /*148d0*/  SHFL.IDX PT, R27, R10, 0x2, 0x1c1f ;  /* 0x005c1f000a1b7f89 */ /* 0x000fe200000e0000 */
[----:B0-----:R-:W-:-:S03]  /*148e0*/  IMAD.SHL.U32 R11, R3, 0x8, RZ ;  /* 0x00000008030b7824 */ /* 0x001fc600078e00ff */
[----:B------:R-:W0:Y:S02]  /*148f0*/  SHFL.IDX PT, R3, R10, RZ, 0x1c1f ;  /* 0x001c1fff0a037589 */ /* 0x000e2400000e0000 */
[----:B------:R-:W-:-:S05]  /*14900*/  LOP3.LUT R11, R11, 0x18, RZ, 0xc0, !PT ;  /* 0x000000180b0b7812 */ /* 0x000fca00078ec0ff */
[----:B------:R-:W-:-:S05]  /*14910*/  IMAD.SHL.U32 R0, R11, 0x2, RZ ;  /* 0x000000020b007824 */ /* 0x000fca00078e00ff */
        /* <DEDUP_REMOVED lines=20> */
.L_x_11021:
        /* <DEDUP_REMOVED lines=10> */
.L_x_10949:
        /* <DEDUP_REMOVED lines=11> */
.L_x_10950:
[----:B------:R1:W-:Y:S01]  /*14bb0*/  SYNCS.ARRIVE.TRANS64.A1T0 RZ, [R6+URZ+0x2d830], RZ ;  /* 0x02d830ff06ff79a7 */ /* 0x0003e2000810003f */
[----:B------:R-:W-:Y:S05]  /*14bc0*/  @!P2 BRA `(.L_x_10951) ;  /* 0x000000000004a947 */ /* 0x000fea0003800000 */
[----:B------:R-:W-:Y:S01]  /*14bd0*/  BPT.TRAP 0x1 ;  /* 0x000000040000795c */ /* 0x000fe20000300000 */
.L_x_10951:
[----:B------:R-:W-:Y:S01]  /*14be0*/  SHF.L.U32 R2, R20, 0x1f, RZ ;  /* 0x0000001f14027819 */ /* 0x000fe200000006ff */
[----:B-1----:R-:W-:Y:S01]  /*14bf0*/  IMAD R6, R9, 0x8, R16 ;  /* 0x0000000809067824 */ /* 0x002fe200078e0210 */
[----:B------:R-:W-:Y:S03]  /*14c00*/  BSSY B1, `(.L_x_10952) ;  /* 0x0000003000017945 */ /* 0x000fe60003800000 */
[----:B------:R-:W1:Y:S02]  /*14c10*/  SYNCS.PHASECHK.TRANS64.TRYWAIT P0, [R6+URZ+0x2d860], R2 ;  /* 0x02d86002060075a7 */ /* 0x000e64000800017f */
[----:B-1----:R-:W-:Y:S05]  /*14c20*/  @!P0 BRA `(.L_x_10953) ;  /* 0x0000002800a88947 */ /* 0x002fea0003800000 */
.L_x_11022:
[----:B------:R-:W-:Y:S05]  /*14c30*/  BSYNC B1 ;  /* 0x0000000000017941 */ /* 0x000fea0003800000 */
.L_x_10952:
[----:B------:R-:W0:Y:S01]  /*14c40*/  S2R R3, SR_TID.X ;  /* 0x0000000000037919 */ /* 0x000e220000002100 */
[----:B-1----:R-:W-:Y:S01]  /*14c50*/  IMAD.MOV.U32 R2, RZ, RZ, -0x80 ;  /* 0xffffff80ff027424 */ /* 0x002fe200078e00ff */
[----:B------:R-:W-:Y:S01]  /*14c60*/  UMOV UR4, 0xffffffff ;  /* 0xffffffff00047882 */ /* 0x000fe20000000000 */
[C---:B------:R-:W-:Y:S02]  /*14c70*/  LOP3.LUT P3, RZ, R19.reuse, 0x20, RZ, 0xc0, !PT ;  /* 0x0000002013ff7812 */ /* 0x040fe4000786c0ff */
[----:B------:R-:W-:Y:S01]  /*14c80*/  IMAD R2, R28, R2, UR36 ;  /* 0x000000241c027e24 */ /* 0x000fe2000f8e0202 */
[C---:B------:R-:W-:Y:S02]  /*14c90*/  LOP3.LUT P2, RZ, R19.reuse, 0x10, RZ, 0xc0, !PT ;  /* 0x0000001013ff7812 */ /* 0x040fe4000784c0ff */
[----:B------:R-:W-:Y:S01]  /*14ca0*/  LOP3.LUT P1, RZ, R19, 0x8, RZ, 0xc0, !PT ;  /* 0x0000000813ff7812 */ /* 0x000fe2000782c0ff */
[C---:B0-----:R-:W-:Y:S02]  /*14cb0*/  IMAD.SHL.U32 R7, R3.reuse, 0x8, RZ ;  /* 0x0000000803077824 */ /* 0x041fe400078e00ff */
[----:B------:R-:W-:-:S03]  /*14cc0*/  IMAD.SHL.U32 R8, R3, 0x8, RZ ;  /* 0x0000000803087824 */ /* 0x000fc600078e00ff */
[----:B------:R-:W-:-:S04]  /*14cd0*/  LOP3.LUT R7, R7, 0xd8, RZ, 0xc0, !PT ;  /* 0x000000d807077812 */ /* 0x000fc800078ec0ff */
[----:B------:R-:W-:Y:S02]  /*14ce0*/  LOP3.LUT R7, R7, 0x18, R3, 0x78, !PT ;  /* 0x0000001807077812 */ /* 0x000fe400078e7803 */
[----:B------:R-:W-:Y:S02]  /*14cf0*/  LOP3.LUT R3, R3, 0x7f, RZ, 0xc0, !PT ;  /* 0x0000007f03037812 */ /* 0x000fe400078ec0ff */
[----:B------:R-:W-:Y:S02]  /*14d00*/  LOP3.LUT R7, R7, 0x320, R8, 0xf8, !PT ;  /* 0x0000032007077812 */ /* 0x000fe400078ef808 */
[----:B------:R-:W-:-:S03]  /*14d10*/  SHF.R.U32.HI R3, RZ, 0x2, R3 ;  /* 0x00000002ff037819 */ /* 0x000fc60000011603 */
[----:B------:R-:W-:Y:S02]  /*14d20*/  IMAD R7, R9, 0x3000, R7 ;  /* 0x0000300009077824 */ /* 0x000fe400078e0207 */
[----:B------:R-:W-:Y:S01]  /*14d30*/  IMAD.IADD R8, R2, 0x1, -R3 ;  /* 0x0000000102087824 */ /* 0x000fe200078e0a03 */
[----:B------:R-:W-:Y:S06]  /*14d40*/  BRA.DIV UR4, `(.L_x_10954) ;  /* 0x0000002a04747947 */ /* 0x000fec000b800000 */
[----:B------:R-:W0:Y:S01]  /*14d50*/  SHFL.IDX PT, R2, R17, RZ, 0x1c1f ;  /* 0x001c1fff11027589 */ /* 0x000e2200000e0000 */
        /* <DEDUP_REMOVED lines=33> */
.L_x_11032:
        /* <DEDUP_REMOVED lines=31> */
.L_x_10955:
        /* <DEDUP_REMOVED lines=11> */
.L_x_10956:
        /* <DEDUP_REMOVED lines=8> */
.L_x_10944:
        /* <DEDUP_REMOVED lines=16> */
[----:B0-----:R-:W-:-:S05]  /*15390*/  IADD3 R0, R0, UR46, R7 ;  /* 0x0000002e00007c10 */ /* 0x001fca000fffe007 */
[----:B------:R1:W-:Y:S02]  /*153a0*/  STL [R1+0x10], R0 ;  /* 0x0000100001007387 */ /* 0x0003e40000100800 */
.L_x_10959:
[----:B------:R-:W-:Y:S05]  /*153b0*/  BSYNC B0 ;  /* 0x0000000000007941 */ /* 0x000fea0003800000 */
.L_x_10958:
[----:B-1----:R-:W-:-:S05]  /*153c0*/  IMAD.U32 R0, RZ, RZ, UR47 ;  /* 0x0000002fff007e24 */ /* 0x002fca000f8e00ff */
[----:B------:R-:W-:-:S13]  /*153d0*/  ISETP.NE.AND P0, PT, R0, 0x3, PT ;  /* 0x000000030000780c */ /* 0x000fda0003f05270 */
[----:B------:R-:W-:Y:S05]  /*153e0*/  @!P0 BRA `(.L_x_10960) ;  /* 0x0000000000048947 */ /* 0x000fea0003800000 */
[----:B------:R-:W-:Y:S01]  /*153f0*/  BPT.TRAP 0x1 ;  /* 0x000000040000795c */ /* 0x000fe20000300000 */
.L_x_10960:
[----:B------:R-:W-:Y:S01]  /*15400*/  IMAD R4, R23, 0x8, R16 ;  /* 0x0000000817047824 */ /* 0x000fe200078e0210 */
[----:B0-----:R-:W-:Y:S01]  /*15410*/  SHF.L.U32 R3, R26, 0x1f, RZ ;  /* 0x0000001f1a037819 */ /* 0x001fe200000006ff */
[----:B------:R-:W-:Y:S03]  /*15420*/  BSSY B0, `(.L_x_10961) ;  /* 0x0000003000007945 */ /* 0x000fe60003800000 */
[----:B------:R-:W0:Y:S02]  /*15430*/  SYNCS.PHASECHK.TRANS64.TRYWAIT P0, [R4+URZ+0x2d860], R3 ;  /* 0x02d86003040075a7 */ /* 0x000e24000800017f */
[----:B0-----:R-:W-:Y:S05]  /*15440*/  @!P0 BRA `(.L_x_10962) ;  /* 0x0000002800188947 */ /* 0x001fea0003800000 */
.L_x_11033:
[----:B------:R-:W-:Y:S05]  /*15450*/  BSYNC B0 ;  /* 0x0000000000007941 */ /* 0x000fea0003800000 */
.L_x_10961:
[----:B------:R-:W1:Y:S01]  /*15460*/  S2R R7, SR_TID.X ;  /* 0x0000000000077919 */ /* 0x000e620000002100 */
[----:B------:R-:W-:Y:S01]  /*15470*/  IMAD.MOV.U32 R5, RZ, RZ, -0x80 ;  /* 0xffffff80ff057424 */ /* 0x000fe200078e00ff */
[----:B------:R-:W-:Y:S01]  /*15480*/  UMOV UR4, 0xffffffff ;  /* 0xffffffff00047882 */ /* 0x000fe20000000000 */
[C---:B------:R-:W-:Y:S02]  /*15490*/  LOP3.LUT P4, RZ, R19.reuse, 0x20, RZ, 0xc0, !PT ;  /* 0x0000002013ff7812 */ /* 0x040fe4000788c0ff */
[----:B------:R-:W-:Y:S01]  /*154a0*/  IMAD R5, R24, R5, UR36 ;  /* 0x0000002418057e24 */ /* 0x000fe2000f8e0205 */
[C---:B------:R-:W-:Y:S02]  /*154b0*/  LOP3.LUT P3, RZ, R19.reuse, 0x10, RZ, 0xc0, !PT ;  /* 0x0000001013ff7812 */ /* 0x040fe4000786c0ff */
[----:B------:R-:W-:Y:S01]  /*154c0*/  LOP3.LUT P1, RZ, R19, 0x8, RZ, 0xc0, !PT ;  /* 0x0000000813ff7812 */ /* 0x000fe2000782c0ff */
[C---:B-1----:R-:W-:Y:S01]  /*154d0*/  IMAD.SHL.U32 R0, R7.reuse, 0x8, RZ ;  /* 0x0000000807007824 */ /* 0x042fe200078e00ff */
[C---:B------:R-:W-:Y:S01]  /*154e0*/  LOP3.LUT R6, R7.reuse, 0x7f, RZ, 0xc0, !PT ;  /* 0x0000007f07067812 */ /* 0x040fe200078ec0ff */
[----:B------:R-:W-:-:S03]  /*154f0*/  IMAD.SHL.U32 R2, R7, 0x8, RZ ;  /* 0x0000000807027824 */ /* 0x000fc600078e00ff */
[----:B------:R-:W-:Y:S02]  /*15500*/  LOP3.LUT R0, R0, 0xd8, RZ, 0xc0, !PT ;  /* 0x000000d800007812 */ /* 0x000fe400078ec0ff */
[----:B------:R-:W-:Y:S02]  /*15510*/  SHF.R.U32.HI R6, RZ, 0x2, R6 ;  /* 0x00000002ff067819 */ /* 0x000fe40000011606 */
[----:B------:R-:W-:-:S03]  /*15520*/  LOP3.LUT R0, R0, 0x18, R7, 0x78, !PT ;  /* 0x0000001800007812 */ /* 0x000fc600078e7807 */
[----:B------:R-:W-:Y:S01]  /*15530*/  IMAD.IADD R5, R5, 0x1, -R6 ;  /* 0x0000000105057824 */ /* 0x000fe200078e0a06 */
[----:B------:R-:W-:-:S05]  /*15540*/  LOP3.LUT R0, R0, 0x320, R2, 0xf8, !PT ;  /* 0x0000032000007812 */ /* 0x000fca00078ef802 */
[----:B------:R-:W-:Y:S01]  /*15550*/  IMAD R7, R23, 0x3000, R0 ;  /* 0x0000300017077824 */ /* 0x000fe200078e0200 */
        /* <DEDUP_REMOVED lines=8> */
[----:B------:R-:W1:Y:S03]  /*155e0*/  SHFL.IDX PT, R14, R17, 0x1, 0x1c1f ;  /* 0x003c1f00110e7f89 */ /* 0x000e6600000e0000 */
[----:B0-----:R-:W-:Y:S01]  /*155f0*/  IMAD.X R3, RZ, RZ, R0, P0 ;  /* 0x000000ffff037224 */ /* 0x001fe200000e0600 */
[----:B------:R-:W-:Y:S01]  /*15600*/  ISETP.LT.OR P0, PT, R5, 0x1, P4 ;  /* 0x000000010500780c */ /* 0x000fe20002701670 */
[----:B------:R-:W-:Y:S02]  /*15610*/  IMAD R0, R7, 0x2, R16 ;  /* 0x0000000207007824 */ /* 0x000fe400078e0210 */
[----:B------:R-:W-:Y:S10]  /*15620*/  SHFL.IDX PT, R7, R18, 0x3, 0x1c1f ;  /* 0x007c1f0012077f89 */ /* 0x000ff400000e0000 */
        /* <DEDUP_REMOVED lines=25> */
.L_x_11043:
        /* <DEDUP_REMOVED lines=13> */
.L_x_10964:
        /* <DEDUP_REMOVED lines=11> */
.L_x_10965:
[----:B------:R0:W-:Y:S01]  /*15940*/  SYNCS.ARRIVE.TRANS64.A1T0 RZ, [R4+URZ+0x2d850], RZ ;  /* 0x02d850ff04ff79a7 */ /* 0x0001e2000810003f */
[----:B------:R-:W-:-:S05]  /*15950*/  VIADD R23, R23, 0x1 ;  /* 0x0000000117177836 */ /* 0x000fca0000000000 */
[----:B------:R-:W-:-:S04]  /*15960*/  ISETP.NE.AND P0, PT, R23, 0x2, PT ;  /* 0x000000021700780c */ /* 0x000fc80003f05270 */
[----:B------:R-:W-:Y:S02]  /*15970*/  SEL R3, RZ, 0x1, P0 ;  /* 0x00000001ff037807 */ /* 0x000fe40000000000 */
[----:B------:R-:W-:Y:S02]  /*15980*/  SEL R23, R23, RZ, P0 ;  /* 0x000000ff17177207 */ /* 0x000fe40000000000 */
[----:B0-----:R-:W-:-:S07]  /*15990*/  LOP3.LUT R26, R26, R3, RZ, 0x3c, !PT ;  /* 0x000000031a1a7212 */ /* 0x001fce00078e3cff */
.L_x_10925:
[----:B------:R-:W-:Y:S05]  /*159a0*/  BSYNC B7 ;  /* 0x0000000000077941 */ /* 0x000fea0003800000 */
.L_x_10923:
[----:B------:R2:W5:Y:S01]  /*159b0*/  LDL R2, [R1+0x10] ;  /* 0x0000100001027983 */ /* 0x0005620000100800 */
[----:B------:R-:W-:-:S13]  /*159c0*/  LOP3.LUT P0, RZ, R19, 0x800, RZ, 0xc0, !PT ;  /* 0x0000080013ff7812 */ /* 0x000fda000780c0ff */
[----:B--2---:R-:W-:Y:S05]  /*159d0*/  @!P0 BRA `(.L_x_10966) ;  /* 0x0000000000288947 */ /* 0x004fea0003800000 */
[----:B------:R-:W-:Y:S05]  /*159e0*/  WARPSYNC.ALL ;  /* 0x0000000000007948 */ /* 0x000fea0003800000 */
[----:B------:R-:W2:Y:S08]  /*159f0*/  S2UR UR5, SR_CgaCtaId ;  /* 0x00000000000579c3 */ /* 0x000eb00000008800 */
[----:B------:R-:W-:Y:S06]  /*15a00*/  BAR.SYNC.DEFER_BLOCKING 0x5, 0x200 ;  /* 0x0148000000007b1d */ /* 0x000fec0000010000 */
[----:B------:R-:W-:-:S02]  /*15a10*/  UMOV UR4, 0x400 ;  /* 0x0000040000047882 */ /* 0x000fc40000000000 */
[----:B--2---:R-:W-:-:S06]  /*15a20*/  ULEA UR4, UR5, UR4, 0x18 ;  /* 0x0000000405047291 */ /* 0x004fcc000f8ec03f */
[----:B------:R-:W-:-:S05]  /*15a30*/  IMAD.U32 R16, RZ, RZ, UR4 ;  /* 0x00000004ff107e24 */ /* 0x000fca000f8e00ff */
[----:B-----5:R-:W2:Y:S04]  /*15a40*/  LDS R2, [R16+0x2d8d0] ;  /* 0x02d8d00010027984 */ /* 0x020ea80000000800 */
[----:B--2---:R2:W-:Y:S01]  /*15a50*/  STL [R1+0x10], R2 ;  /* 0x0000100201007387 */ /* 0x0045e20000100800 */
[----:B------:R-:W-:Y:S06]  /*15a60*/  BAR.ARV 0x4, 0x200 ;  /* 0x0108000000007b1d */ /* 0x000fec0000002000 */
[----:B------:R-:W-:Y:S05]  /*15a70*/  BRA `(.L_x_10967) ;  /* 0x00000000002c7947 */ /* 0x000fea0003800000 */
.L_x_10966:
[----:B------:R-:W-:-:S03]  /*15a80*/  UMOV UR4, 0xffffffff ;  /* 0xffffffff00047882 */ /* 0x000fc60000000000 */
[----:B------:R-:W-:Y:S05]  /*15a90*/  BRA.DIV UR4, `(.L_x_10968) ;  /* 0x0000002604fc7947 */ /* 0x000fea000b800000 */
[----:B-----5:R2:W3:Y:S02]  /*15aa0*/  SHFL.IDX PT, R14, R2, RZ, 0x1f ;  /* 0x00001fff020e7589 */ /* 0x0204e400000e0000 */
.L_x_11046:
[----:B------:R-:W4:Y:S01]  /*15ab0*/  @!P2 S2R R3, SR_CgaCtaId ;  /* 0x000000000003a919 */ /* 0x000f220000008800 */
[----:B------:R-:W-:Y:S05]  /*15ac0*/  WARPSYNC.ALL ;  /* 0x0000000000007948 */ /* 0x000fea0003800000 */
[----:B------:R-:W-:Y:S01]  /*15ad0*/  BAR.SYNC.DEFER_BLOCKING 0x4, 0x200 ;  /* 0x0108000000007b1d */ /* 0x000fe20000010000 */
[----:B-1----:R-:W-:-:S05]  /*15ae0*/  @!P2 MOV R0, 0x400 ;  /* 0x000004000000a802 */ /* 0x002fca0000000f00 */
[----:B---3--:R3:W-:Y:S01]  /*15af0*/  STL [R1+0x10], R14 ;  /* 0x0000100e01007387 */ /* 0x0087e20000100800 */
[----:B----4-:R-:W-:-:S05]  /*15b00*/  @!P2 LEA R16, R3, R0, 0x18 ;  /* 0x000000000310a211 */ /* 0x010fca00078ec0ff */
[----:B------:R3:W-:Y:S01]  /*15b10*/  @!P2 STS [R16+0x2d8d0], R2 ;  /* 0x02d8d0021000a388 */ /* 0x0007e20000000800 */
[----:B------:R-:W-:Y:S06]  /*15b20*/  BAR.ARV 0x5, 0x200 ;  /* 0x0148000000007b1d */ /* 0x000fec0000002000 */
.L_x_10967:
[----:B-1----:R-:W4:Y:S01]  /*15b30*/  LDL R0, [R1+0x10] ;  /* 0x0000100001007983 */ /* 0x002f220000100800 */
[----:B------:R-:W-:Y:S02]  /*15b40*/  ULDC UR4, c[0x0][0xc38] ;  /* 0x00030e0000047ab9 */ /* 0x000fe40000000800 */
[----:B----4-:R-:W-:-:S13]  /*15b50*/  ISETP.GE.AND P0, PT, R0, UR4, PT ;  /* 0x0000000400007c0c */ /* 0x010fda000bf06270 */
[----:B------:R-:W-:Y:S05]  /*15b60*/  @!P0 BRA `(.L_x_10969) ;  /* 0xffffffc000c48947 */ /* 0x000fea000383ffff */
.L_x_10914:
[----:B------:R-:W4:Y:S01]  /*15b70*/  LDL.LU R0, [R1+0x14] ;  /* 0x0000140001007983 */ /* 0x000f220000300800 */
[----:B------:R-:W-:Y:S01]  /*15b80*/  BSSY B0, `(.L_x_10970) ;  /* 0x000000b000007945 */ /* 0x000fe20003800000 */
[----:B------:R-:W1:Y:S01]  /*15b90*/  S2R R5, SR_CgaCtaId ;  /* 0x0000000000057919 */ /* 0x000e620000008800 */
[----:B----4-:R-:W-:-:S05]  /*15ba0*/  VIADD R0, R0, 0x1 ;  /* 0x0000000100007836 */ /* 0x010fca0000000000 */
[----:B--23--:R-:W-:-:S04]  /*15bb0*/  LEA.HI R2, R0, R0, RZ, 0x1 ;  /* 0x0000000000027211 */ /* 0x00cfc800078f08ff */
[----:B------:R-:W-:Y:S02]  /*15bc0*/  LOP3.LUT R3, R2, 0xfffffffe, RZ, 0xc0, !PT ;  /* 0xfffffffe02037812 */ /* 0x000fe400078ec0ff */
[----:B------:R-:W-:-:S03]  /*15bd0*/  MOV R2, 0x400 ;  /* 0x0000040000027802 */ /* 0x000fc60000000f00 */
[----:B------:R-:W-:Y:S01]  /*15be0*/  IMAD.IADD R0, R0, 0x1, -R3 ;  /* 0x0000000100007824 */ /* 0x000fe200078e0a03 */
[----:B-1----:R-:W-:-:S04]  /*15bf0*/  LEA R4, R5, R2, 0x18 ;  /* 0x0000000205047211 */ /* 0x002fc800078ec0ff */
[----:B------:R-:W-:-:S04]  /*15c00*/  SHF.L.U32 R0, R0, 0x1f, RZ ;  /* 0x0000001f00007819 */ /* 0x000fc800000006ff */
[----:B------:R-:W1:Y:S02]  /*15c10*/  SYNCS.PHASECHK.TRANS64.TRYWAIT P0, [R4+URZ+0x2d820], R0 ;  /* 0x02d82000040075a7 */ /* 0x000e64000800017f */
[----:B-1----:R-:W-:Y:S05]  /*15c20*/  @!P0 BRA `(.L_x_10971) ;  /* 0x0000002400c08947 */ /* 0x002fea0003800000 */
.L_x_11047:
[----:B------:R-:W-:Y:S05]  /*15c30*/  BSYNC B0 ;  /* 0x0000000000007941 */ /* 0x000fea0003800000 */
.L_x_10970:
[----:B------:R-:W-:-:S03]  /*15c40*/  UMOV UR4, 0xffffffff ;  /* 0xffffffff00047882 */ /* 0x000fc60000000000 */
[----:B------:R-:W-:Y:S05]  /*15c50*/  BRA.DIV UR4, `(.L_x_10972) ;  /* 0x0000002604c87947 */ /* 0x000fea000b800000 */
[----:B-1----:R-:W1:Y:S02]  /*15c60*/  S2R R0, SR_TID.X ;  /* 0x0000000000007919 */ /* 0x002e640000002100 */
[----:B-1----:R-:W-:-:S04]  /*15c70*/  SHF.R.U32.HI R0, RZ, 0x5, R0 ;  /* 0x00000005ff007819 */ /* 0x002fc80000011600 */
[----:B------:R-:W-:-:S05]  /*15c80*/  LOP3.LUT R0, R0, 0x3, RZ, 0xc0, !PT ;  /* 0x0000000300007812 */ /* 0x000fca00078ec0ff */
[----:B------:R1:W2:Y:S02]  /*15c90*/  SHFL.IDX PT, R14, R0, RZ, 0x1f ;  /* 0x00001fff000e7589 */ /* 0x0002a400000e0000 */
.L_x_11050:
[----:B--2---:R-:W-:Y:S01]  /*15ca0*/  ISETP.NE.AND P0, PT, R14, RZ, PT ;  /* 0x000000ff0e00720c */ /* 0x004fe20003f05270 */
[----:B------:R-:W-:-:S12]  /*15cb0*/  BSSY B0, `(.L_x_10973) ;  /* 0x0000024000007945 */ /* 0x000fd80003800000 */
[----:B------:R-:W-:Y:S05]  /*15cc0*/  @P0 BRA `(.L_x_10974) ;  /* 0x0000000000880947 */ /* 0x000fea0003800000 */
[----:B------:R-:W-:-:S03]  /*15cd0*/  UMOV UR4, 0xffffffff ;  /* 0xffffffff00047882 */ /* 0x000fc60000000000 */
[----:B------:R-:W-:Y:S05]  /*15ce0*/  BRA.DIV UR4, `(.L_x_10975) ;  /* 0x0000002604d87947 */ /* 0x000fea000b800000 */
[----:B------:R-:W-:-:S13]  /*15cf0*/  ELECT P6, URZ, PT ;  /* 0x00000000003f782f */ /* 0x000fda00038c0000 */
.L_x_11053:
[----:B------:R-:W-:Y:S05]  /*15d00*/  @!P6 BRA `(.L_x_10974) ;  /* 0x000000000078e947 */ /* 0x000fea0003800000 */
[----:B------:R-:W-:-:S06]  /*15d10*/  ULOP3.LUT UR4, UR42, 0x2, URZ, 0xfc, !UPT ;  /* 0x000000022a047892 */ /* 0x000fcc000f8efc3f */
[----:B-1----:R-:W-:-:S05]  /*15d20*/  IMAD.U32 R0, RZ, RZ, UR4 ;  /* 0x00000004ff007e24 */ /* 0x002fca000f8e00ff */
[----:B------:R-:W-:-:S13]  /*15d30*/  ISETP.NE.AND P0, PT, R0, 0x3, PT ;  /* 0x000000030000780c */ /* 0x000fda0003f05270 */
[----:B------:R-:W-:Y:S05]  /*15d40*/  @!P0 BRA `(.L_x_10976) ;  /* 0x0000000000048947 */ /* 0x000fea0003800000 */
[----:B------:R-:W-:Y:S01]  /*15d50*/  BPT.TRAP 0x1 ;  /* 0x000000040000795c */ /* 0x000fe20000300000 */
.L_x_10976:
[C---:B------:R-:W-:Y:S01]  /*15d60*/  IMAD R5, R23.reuse, 0x8, R4 ;  /* 0x0000000817057824 */ /* 0x040fe200078e0204 */
[----:B------:R-:W-:Y:S01]  /*15d70*/  SHF.L.U32 R0, R26, 0x1f, RZ ;  /* 0x0000001f1a007819 */ /* 0x000fe200000006ff */
[----:B------:R-:W-:-:S03]  /*15d80*/  VIADD R23, R23, 0x1 ;  /* 0x0000000117177836 */ /* 0x000fc60000000000 */
[----:B------:R-:W1:Y:S02]  /*15d90*/  SYNCS.PHASECHK.TRANS64.TRYWAIT P1, [R5+URZ+0x2d840], R0 ;  /* 0x02d84000050075a7 */ /* 0x000e64000802017f */
[----:B------:R-:W-:-:S04]  /*15da0*/  ISETP.NE.AND P2, PT, R23, 0x2, PT ;  /* 0x000000021700780c */ /* 0x000fc80003f45270 */
[----:B------:R-:W-:Y:S01]  /*15db0*/  SEL R3, RZ, 0x1, P2 ;  /* 0x00000001ff037807 */ /* 0x000fe20001000000 */
[----:B-1----:R-:W-:Y:S08]  /*15dc0*/  @!P1 BRA `(.L_x_10977) ;  /* 0x0000002400c09947 */ /* 0x002ff00003800000 */
.L_x_11054:
[----:B------:R-:W-:Y:S02]  /*15dd0*/  SEL R23, R23, RZ, P2 ;  /* 0x000000ff17177207 */ /* 0x000fe40001000000 */
[----:B------:R-:W-:Y:S01]  /*15de0*/  LOP3.LUT R2, R26, R3, RZ, 0x3c, !PT ;  /* 0x000000031a027212 */ /* 0x000fe200078e3cff */
[----:B------:R-:W-:Y:S06]  /*15df0*/  @!P0 BRA `(.L_x_10978) ;  /* 0x0000000000048947 */ /* 0x000fec0003800000 */
[----:B------:R-:W-:Y:S01]  /*15e00*/  BPT.TRAP 0x1 ;  /* 0x000000040000795c */ /* 0x000fe20000300000 */
.L_x_10978:
[----:B------:R-:W-:Y:S01]  /*15e10*/  IMAD R23, R23, 0x8, R4 ;  /* 0x0000000817177824 */ /* 0x000fe200078e0204 */
[----:B------:R-:W-:-:S04]  /*15e20*/  SHF.L.U32 R2, R2, 0x1f, RZ ;  /* 0x0000001f02027819 */ /* 0x000fc800000006ff */
[----:B------:R-:W2:Y:S02]  /*15e30*/  SYNCS.PHASECHK.TRANS64.TRYWAIT P1, [R23+URZ+0x2d840], R2 ;  /* 0x02d84002170075a7 */ /* 0x000ea4000802017f */
[----:B--2---:R-:W-:Y:S05]  /*15e40*/  @!P1 BRA `(.L_x_10979) ;  /* 0x0000002400b49947 */ /* 0x004fea0003800000 */
.L_x_11055:
[----:B------:R-:W-:Y:S05]  /*15e50*/  @!P0 BRA `(.L_x_10980) ;  /* 0x0000000000048947 */ /* 0x000fea0003800000 */
[----:B------:R-:W-:Y:S01]  /*15e60*/  BPT.TRAP 0x1 ;  /* 0x000000040000795c */ /* 0x000fe20000300000 */
.L_x_10980:
[----:B------:R-:W3:Y:S02]  /*15e70*/  SYNCS.PHASECHK.TRANS64.TRYWAIT P1, [R5+URZ+0x2d860], R0 ;  /* 0x02d86000050075a7 */ /* 0x000ee4000802017f */
[----:B---3--:R-:W-:Y:S05]  /*15e80*/  @!P1 BRA `(.L_x_10981) ;  /* 0x0000002400b89947 */ /* 0x008fea0003800000 */
.L_x_11056:
[----:B------:R-:W-:Y:S05]  /*15e90*/  @!P0 BRA `(.L_x_10982) ;  /* 0x0000000000048947 */ /* 0x000fea0003800000 */
[----:B------:R-:W-:Y:S01]  /*15ea0*/  BPT.TRAP 0x1 ;  /* 0x000000040000795c */ /* 0x000fe20000300000 */
.L_x_10982:
[----:B----4-:R4:W0:Y:S02]  /*15eb0*/  SYNCS.PHASECHK.TRANS64.TRYWAIT P0, [R23+URZ+0x2d860], R2 ;  /* 0x02d86002170075a7 */ /* 0x010824000800017f */
[----:B0-----:R-:W-:Y:S05]  /*15ec0*/  @!P0 NANOSLEEP.SYNCS 0x989680 ;  /* 0x009896800000895d */ /* 0x001fea0003900000 */
[----:B------:R-:W0:Y:S02]  /*15ed0*/  @!P0 SYNCS.PHASECHK.TRANS64 P0, [R23+URZ+0x2d860], R2 ;  /* 0x02d86002170085a7 */ /* 0x000e24000800007f */
[----:B0-----:R-:W-:Y:S05]  /*15ee0*/  @!P0 BRA `(.L_x_10982) ;  /* 0xfffffffc00f08947 */ /* 0x001fea000383ffff */
.L_x_10974:
[----:B------:R-:W-:Y:S05]  /*15ef0*/  BSYNC B0 ;  /* 0x0000000000007941 */ /* 0x000fea0003800000 */
.L_x_10973:
[----:B------:R-:W-:Y:S05]  /*15f00*/  EXIT ;  /* 0x000000000000794d */ /* 0x000fea0003800000 */
.L_x_10827:
[----:B0-----:R-:W-:-:S04]  /*15f10*/  IMAD.U32 R3, RZ, RZ, UR40 ;  /* 0x00000028ff037e24 */ /* 0x001fc8000f8e00ff */
[----:B------:R0:W1:Y:S03]  /*15f20*/  SYNCS.PHASECHK.TRANS64.TRYWAIT P1, [R3+URZ+0x2d800], R0 ;  /* 0x02d80000030075a7 */ /* 0x000066000802017f */
[----:B-1----:R-:W-:Y:S05]  /*15f30*/  @!P1 NANOSLEEP.SYNCS 0x989680 ;  /* 0x009896800000995d */ /* 0x002fea0003900000 */
[----:B------:R-:W1:Y:S02]  /*15f40*/  @!P1 SYNCS.PHASECHK.TRANS64 P1, [R3+URZ+0x2d800], R0 ;  /* 0x02d80000030095a7 */ /* 0x000e64000802007f */
[----:B-1----:R-:W-:Y:S05]  /*15f50*/  @!P1 BRA `(.L_x_10827) ;  /* 0xfffffffc00ec9947 */ /* 0x002fea000383ffff */
[----:B------:R-:W-:Y:S05]  /*15f60*/  BRA `(.L_x_10983) ;  /* 0xfffffeb800e47947 */ /* 0x000fea000383ffff */
.L_x_10831:
[----:B-1----:R1:W2:Y:S02]  /*15f70*/  SYNCS.PHASECHK.TRANS64.TRYWAIT P1, [R6+URZ+0x2d830], R3 ;  /* 0x02d83003060075a7 */ /* 0x0022a4000802017f */
[----:B--2---:R-:W-:Y:S05]  /*15f80*/  @!P1 NANOSLEEP.SYNCS 0x989680 ;  /* 0x009896800000995d */ /* 0x004fea0003900000 */
[----:B------:R-:W2:Y:S02]  /*15f90*/  @!P1 SYNCS.PHASECHK.TRANS64 P1, [R6+URZ+0x2d830], R3 ;  /* 0x02d83003060095a7 */ /* 0x000ea4000802007f */
[----:B--2---:R-:W-:Y:S05]  /*15fa0*/  @!P1 BRA `(.L_x_10831) ;  /* 0xfffffffc00f09947 */ /* 0x004fea000383ffff */
[----:B------:R-:W-:Y:S05]  /*15fb0*/  BRA `(.L_x_10830) ;  /* 0xfffffebc00007947 */ /* 0x000fea000383ffff */
.L_x_10848:
[----:B-1----:R-:W-:-:S04]  /*15fc0*/  IMAD.U32 R7, RZ, RZ, UR6 ;  /* 0x00000006ff077e24 */ /* 0x002fc8000f8e00ff */
[----:B------:R1:W2:Y:S03]  /*15fd0*/  SYNCS.PHASECHK.TRANS64.TRYWAIT P1, [R7+URZ+0x2d830], R6 ;  /* 0x02d83006070075a7 */ /* 0x0002a6000802017f */
[----:B--2---:R-:W-:Y:S05]  /*15fe0*/  @!P1 NANOSLEEP.SYNCS 0x989680 ;  /* 0x009896800000995d */ /* 0x004fea0003900000 */
[----:B------:R-:W2:Y:S02]  /*15ff0*/  @!P1 SYNCS.PHASECHK.TRANS64 P1, [R7+URZ+0x2d830], R6 ;  /* 0x02d83006070095a7 */ /* 0x000ea4000802007f */
[----:B--2---:R-:W-:Y:S05]  /*16000*/  @!P1 BRA `(.L_x_10848) ;  /* 0xfffffffc00ec9947 */ /* 0x004fea000383ffff */
[----:B------:R-:W-:Y:S05]  /*16010*/  BRA `(.L_x_10845) ;  /* 0xfffffef800247947 */ /* 0x000fea000383ffff */
.L_x_10852:
[----:B-1----:R-:W-:-:S04]  /*16020*/  IMAD.U32 R7, RZ, RZ, UR6 ;  /* 0x00000006ff077e24 */ /* 0x002fc8000f8e00ff */
[----:B------:R1:W2:Y:S03]  /*16030*/  SYNCS.PHASECHK.TRANS64.TRYWAIT P1, [R7+URZ+0x2d850], R6 ;  /* 0x02d85006070075a7 */ /* 0x0002a6000802017f */
[----:B--2---:R-:W-:Y:S05]  /*16040*/  @!P1 NANOSLEEP.SYNCS 0x989680 ;  /* 0x009896800000995d */ /* 0x004fea0003900000 */
[----:B------:R-:W2:Y:S02]  /*16050*/  @!P1 SYNCS.PHASECHK.TRANS64 P1, [R7+URZ+0x2d850], R6 ;  /* 0x02d85006070095a7 */ /* 0x000ea4000802007f */
[----:B--2---:R-:W-:Y:S05]  /*16060*/  @!P1 BRA `(.L_x_10852) ;  /* 0xfffffffc00ec9947 */ /* 0x004fea000383ffff */
[----:B------:R-:W-:Y:S05]  /*16070*/  BRA `(.L_x_10849) ;  /* 0xfffffef800d07947 */ /* 0x000fea000383ffff */
.L_x_10871:
[----:B-1----:R-:W-:-:S04]  /*16080*/  IMAD.U32 R8, RZ, RZ, UR6 ;  /* 0x00000006ff087e24 */ /* 0x002fc8000f8e00ff */
[----:B------:R1:W2:Y:S03]  /*16090*/  SYNCS.PHASECHK.TRANS64.TRYWAIT P1, [R8+URZ+0x2d830], R7 ;  /* 0x02d83007080075a7 */ /* 0x0002a6000802017f */
[----:B--2---:R-:W-:Y:S05]  /*160a0*/  @!P1 NANOSLEEP.SYNCS 0x989680 ;  /* 0x009896800000995d */ /* 0x004fea0003900000 */
[----:B------:R-:W2:Y:S02]  /*160b0*/  @!P1 SYNCS.PHASECHK.TRANS64 P1, [R8+URZ+0x2d830], R7 ;  /* 0x02d83007080095a7 */ /* 0x000ea4000802007f */
[----:B--2---:R-:W-:Y:S05]  /*160c0*/  @!P1 BRA `(.L_x_10871) ;  /* 0xfffffffc00ec9947 */ /* 0x004fea000383ffff */
[----:B------:R-:W-:Y:S05]  /*160d0*/  BRA `(.L_x_10868) ;  /* 0xffffff34002c7947 */ /* 0x000fea000383ffff */
.L_x_10875:
[----:B-1----:R-:W-:-:S04]  /*160e0*/  IMAD.U32 R8, RZ, RZ, UR6 ;  /* 0x00000006ff087e24 */ /* 0x002fc8000f8e00ff */
[----:B------:R1:W2:Y:S03]  /*160f0*/  SYNCS.PHASECHK.TRANS64.TRYWAIT P1, [R8+URZ+0x2d850], R7 ;  /* 0x02d85007080075a7 */ /* 0x0002a6000802017f */
[----:B--2---:R-:W-:Y:S05]  /*16100*/  @!P1 NANOSLEEP.SYNCS 0x989680 ;  /* 0x009896800000995d */ /* 0x004fea0003900000 */
[----:B------:R-:W2:Y:S02]  /*16110*/  @!P1 SYNCS.PHASECHK.TRANS64 P1, [R8+URZ+0x2d850], R7 ;  /* 0x02d85007080095a7 */ /* 0x000ea4000802007f */
[----:B--2---:R-:W-:Y:S05]  /*16120*/  @!P1 BRA `(.L_x_10875) ;  /* 0xfffffffc00ec9947 */ /* 0x004fea000383ffff */
[----:B------:R-:W-:Y:S05]  /*16130*/  BRA `(.L_x_10872) ;  /* 0xffffff3400d87947 */ /* 0x000fea000383ffff */
.L_x_10883:
[----:B-1----:R-:W-:-:S04]  /*16140*/  IMAD.U32 R6, RZ, RZ, UR6 ;  /* 0x00000006ff067e24 */ /* 0x002fc8000f8e00ff */
[----:B------:R1:W2:Y:S03]  /*16150*/  SYNCS.PHASECHK.TRANS64.TRYWAIT P1, [R6+URZ+0x2d830], R5 ;  /* 0x02d83005060075a7 */ /* 0x0002a6000802017f */
[----:B--2---:R-:W-:Y:S05]  /*16160*/  @!P1 NANOSLEEP.SYNCS 0x989680 ;  /* 0x009896800000995d */ /* 0x004fea0003900000 */
[----:B------:R-:W2:Y:S02]  /*16170*/  @!P1 SYNCS.PHASECHK.TRANS64 P1, [R6+URZ+0x2d830], R5 ;  /* 0x02d83005060095a7 */ /* 0x000ea4000802007f */
[----:B--2---:R-:W-:Y:S05]  /*16180*/  @!P1 BRA `(.L_x_10883) ;  /* 0xfffffffc00ec9947 */ /* 0x004fea000383ffff */
[----:B------:R-:W-:Y:S05]  /*16190*/  BRA `(.L_x_10880) ;  /* 0xffffff5c00587947 */ /* 0x000fea000383ffff */
.L_x_10887:
[----:B-1----:R-:W-:-:S04]  /*161a0*/  IMAD.U32 R6, RZ, RZ, UR6 ;  /* 0x00000006ff067e24 */ /* 0x002fc8000f8e00ff */
[----:B------:R1:W2:Y:S03]  /*161b0*/  SYNCS.PHASECHK.TRANS64.TRYWAIT P1, [R6+URZ+0x2d850], R5 ;  /* 0x02d85005060075a7 */ /* 0x0002a6000802017f */
[----:B--2---:R-:W-:Y:S05]  /*161c0*/  @!P1 NANOSLEEP.SYNCS 0x989680 ;  /* 0x009896800000995d */ /* 0x004fea0003900000 */
[----:B------:R-:W2:Y:S02]  /*161d0*/  @!P1 SYNCS.PHASECHK.TRANS64 P1, [R6+URZ+0x2d850], R5 ;  /* 0x02d85005060095a7 */ /* 0x000ea4000802007f */
[----:B--2---:R-:W-:Y:S05]  /*161e0*/  @!P1 BRA `(.L_x_10887) ;  /* 0xfffffffc00ec9947 */ /* 0x004fea000383ffff */
[----:B------:R-:W-:Y:S05]  /*161f0*/  BRA `(.L_x_10884) ;  /* 0xffffff6000047947 */ /* 0x000fea000383ffff */
.L_x_10902:
[----:B-1----:R-:W-:-:S04]  /*16200*/  IMAD.U32 R4, RZ, RZ, UR8 ;  /* 0x00000008ff047e24 */ /* 0x002fc8000f8e00ff */
[----:B------:R1:W2:Y:S03]  /*16210*/  SYNCS.PHASECHK.TRANS64.TRYWAIT P1, [R4+URZ+0x2d850], R3 ;  /* 0x02d85003040075a7 */ /* 0x0002a6000802017f */
[----:B--2---:R-:W-:Y:S05]  /*16220*/  @!P1 NANOSLEEP.SYNCS 0x989680 ;  /* 0x009896800000995d */ /* 0x004fea0003900000 */
[----:B------:R-:W2:Y:S02]  /*16230*/  @!P1 SYNCS.PHASECHK.TRANS64 P1, [R4+URZ+0x2d850], R3 ;  /* 0x02d85003040095a7 */ /* 0x000ea4000802007f */
[----:B--2---:R-:W-:Y:S05]  /*16240*/  @!P1 BRA `(.L_x_10902) ;  /* 0xfffffffc00ec9947 */ /* 0x004fea000383ffff */
[----:B------:R-:W-:Y:S05]  /*16250*/  BRA `(.L_x_10901) ;  /* 0xffffff9400807947 */ /* 0x000fea000383ffff */
.L_x_10931:
[----:B------:R-:W1:Y:S01]  /*16260*/  S2R R20, SR_TID.X ;  /* 0x0000000000147919 */ /* 0x000e620000002100 */
[----:B------:R-:W-:Y:S02]  /*16270*/  IMAD.MOV.U32 R12, RZ, RZ, RZ ;  /* 0x000000ffff0c7224 */ /* 0x000fe400078e00ff */
[----:B------:R-:W-:Y:S02]  /*16280*/  IMAD.MOV.U32 R11, RZ, RZ, 0x1f ;  /* 0x0000001fff0b7424 */ /* 0x000fe400078e00ff */
[----:B------:R-:W-:Y:S01]  /*16290*/  IMAD.MOV.U32 R15, RZ, RZ, -0x1 ;  /* 0xffffffffff0f7424 */ /* 0x000fe200078e00ff */
[----:B-1----:R-:W-:-:S04]  /*162a0*/  SHF.R.U32.HI R20, RZ, 0x5, R20 ;  /* 0x00000005ff147819 */ /* 0x002fc80000011614 */
[----:B------:R-:W-:-:S05]  /*162b0*/  LOP3.LUT R20, R20, 0x3, RZ, 0xc0, !PT ;  /* 0x0000000314147812 */ /* 0x000fca00078ec0ff */
[----:B------:R-:W-:-:S07]  /*162c0*/  IMAD.MOV.U32 R13, RZ, RZ, R20 ;  /* 0x000000ffff0d7224 */ /* 0x000fce00078e0014 */
[----:B0-2---:R-:W-:Y:S05]  /*162d0*/  WARPSYNC.COLLECTIVE R15, `(.L_x_10984) ;  /* 0x000000000f087348 */ /* 0x005fea0003c00000 */
[----:B------:R1:W3:Y:S02]  /*162e0*/  SHFL.IDX P6, R14, R13, R12, R11 ;  /* 0x0000000c0d0e7389 */ /* 0x0002e400000c000b */
[----:B0123--:R-:W-:Y:S01]  /*162f0*/  ENDCOLLECTIVE ;  /* 0x000000000000791b */ /* 0x00ffe20003800000 */
.L_x_10984:
[----:B------:R-:W-:Y:S05]  /*16300*/  BRA `(.L_x_10985) ;  /* 0xffffffc8004c7947 */ /* 0x000fea000383ffff */
.L_x_10934:
[----:B0-----:R0:W1:Y:S02]  /*16310*/  SYNCS.PHASECHK.TRANS64.TRYWAIT P0, [R6+URZ+0x2d840], R2 ;  /* 0x02d84002060075a7 */ /* 0x001064000800017f */
[----:B-1----:R-:W-:Y:S05]  /*16320*/  @!P0 NANOSLEEP.SYNCS 0x989680 ;  /* 0x009896800000895d */ /* 0x002fea0003900000 */
[----:B------:R-:W1:Y:S02]  /*16330*/  @!P0 SYNCS.PHASECHK.TRANS64 P0, [R6+URZ+0x2d840], R2 ;  /* 0x02d84002060085a7 */ /* 0x000e64000800007f */
[----:B-1----:R-:W-:Y:S05]  /*16340*/  @!P0 BRA `(.L_x_10934) ;  /* 0xfffffffc00f08947 */ /* 0x002fea000383ffff */
[----:B------:R-:W-:Y:S05]  /*16350*/  BRA `(.L_x_10986) ;  /* 0xffffffcc00547947 */ /* 0x000fea000383ffff */
.L_x_10935:
        /* <DEDUP_REMOVED lines=8> */
.L_x_10988:
[----:B------:R-:W-:Y:S05]  /*163e0*/  BSYNC B0 ;  /* 0x0000000000007941 */ /* 0x000fea0003800000 */
.L_x_10987:
        /* <DEDUP_REMOVED lines=9> */
.L_x_10989:
[----:B------:R-:W-:Y:S02]  /*16480*/  IMAD.MOV.U32 R13, RZ, RZ, R0 ;  /* 0x000000ffff0d7224 */ /* 0x000fe400078e0000 */
[----:B------:R-:W-:Y:S02]  /*16490*/  IMAD.MOV.U32 R12, RZ, RZ, 0x1 ;  /* 0x00000001ff0c7424 */ /* 0x000fe400078e00ff */
[----:B------:R-:W-:-:S07]  /*164a0*/  IMAD.MOV.U32 R3, RZ, RZ, R14 ;  /* 0x000000ffff037224 */ /* 0x000fce00078e000e */
[----:B------:R-:W-:Y:S05]  /*164b0*/  WARPSYNC.COLLECTIVE R15, `(.L_x_10990) ;  /* 0x000000000f087348 */ /* 0x000fea0003c00000 */
[----:B------:R0:W1:Y:S02]  /*164c0*/  SHFL.IDX P6, R14, R13, R12, R11 ;  /* 0x0000000c0d0e7389 */ /* 0x00006400000c000b */
[----:B01----:R-:W-:Y:S01]  /*164d0*/  ENDCOLLECTIVE ;  /* 0x000000000000791b */ /* 0x003fe20003800000 */
.L_x_10990:
        /* <DEDUP_REMOVED lines=17> */
.L_x_10991:
[----:B------:R-:W-:Y:S02]  /*165f0*/  @P0 IMAD R8, R7, 0x2, R16 ;  /* 0x0000000207080824 */ /* 0x000fe400078e0210 */
[----:B------:R-:W-:Y:S02]  /*16600*/  IMAD.MOV.U32 R13, RZ, RZ, R0 ;  /* 0x000000ffff0d7224 */ /* 0x000fe400078e0000 */
[----:B------:R-:W-:Y:S02]  /*16610*/  IMAD.MOV.U32 R12, RZ, RZ, 0x2 ;  /* 0x00000002ff0c7424 */ /* 0x000fe400078e00ff */
[----:B------:R-:W-:-:S07]  /*16620*/  IMAD.MOV.U32 R3, RZ, RZ, R14 ;  /* 0x000000ffff037224 */ /* 0x000fce00078e000e */
[----:B------:R-:W-:Y:S05]  /*16630*/  WARPSYNC.COLLECTIVE R15, `(.L_x_10992) ;  /* 0x000000000f087348 */ /* 0x000fea0003c00000 */
[----:B------:R0:W1:Y:S02]  /*16640*/  SHFL.IDX P6, R14, R13, R12, R11 ;  /* 0x0000000c0d0e7389 */ /* 0x00006400000c000b */
[----:B01----:R-:W-:Y:S01]  /*16650*/  ENDCOLLECTIVE ;  /* 0x000000000000791b */ /* 0x003fe20003800000 */
.L_x_10992:
        /* <DEDUP_REMOVED lines=17> */
.L_x_10993:
[----:B------:R-:W-:Y:S02]  /*16770*/  @P0 IMAD R8, R7, 0x2, R16 ;  /* 0x0000000207080824 */ /* 0x000fe400078e0210 */
[----:B------:R-:W-:Y:S02]  /*16780*/  IMAD.MOV.U32 R13, RZ, RZ, R0 ;  /* 0x000000ffff0d7224 */ /* 0x000fe400078e0000 */
[----:B------:R-:W-:Y:S02]  /*16790*/  IMAD.MOV.U32 R12, RZ, RZ, 0x3 ;  /* 0x00000003ff0c7424 */ /* 0x000fe400078e00ff */
[----:B------:R-:W-:-:S07]  /*167a0*/  IMAD.MOV.U32 R3, RZ, RZ, R14 ;  /* 0x000000ffff037224 */ /* 0x000fce00078e000e */
[----:B------:R-:W-:Y:S05]  /*167b0*/  WARPSYNC.COLLECTIVE R15, `(.L_x_10994) ;  /* 0x000000000f087348 */ /* 0x000fea0003c00000 */
[----:B------:R0:W1:Y:S02]  /*167c0*/  SHFL.IDX P6, R14, R13, R12, R11 ;  /* 0x0000000c0d0e7389 */ /* 0x00006400000c000b */
[----:B01----:R-:W-:Y:S01]  /*167d0*/  ENDCOLLECTIVE ;  /* 0x000000000000791b */ /* 0x003fe20003800000 */
.L_x_10994:
        /* <DEDUP_REMOVED lines=16> */
.L_x_10995:
[----:B------:R-:W-:Y:S05]  /*168e0*/  BRA `(.L_x_10996) ;  /* 0xffffffcc001c7947 */ /* 0x000fea000383ffff */
.L_x_10940:
[----:B------:R-:W-:Y:S02]  /*168f0*/  IMAD.MOV.U32 R13, RZ, RZ, R5 ;  /* 0x000000ffff0d7224 */ /* 0x000fe400078e0005 */
[----:B------:R-:W-:Y:S02]  /*16900*/  IMAD.MOV.U32 R12, RZ, RZ, RZ ;  /* 0x000000ffff0c7224 */ /* 0x000fe400078e00ff */
[----:B------:R-:W-:Y:S02]  /*16910*/  IMAD.MOV.U32 R11, RZ, RZ, 0x1c1f ;  /* 0x00001c1fff0b7424 */ /* 0x000fe400078e00ff */
[----:B------:R-:W-:Y:S02]  /*16920*/  IMAD.MOV.U32 R15, RZ, RZ, -0x1 ;  /* 0xffffffffff0f7424 */ /* 0x000fe400078e00ff */
[----:B------:R-:W-:-:S07]  /*16930*/  VIADD R4, R21, UR43 ;  /* 0x0000002b15047c36 */ /* 0x000fce0008000000 */
[----:B-----5:R-:W-:Y:S05]  /*16940*/  WARPSYNC.COLLECTIVE R15, `(.L_x_10997) ;  /* 0x000000000f087348 */ /* 0x020fea0003c00000 */
[----:B------:R0:W1:Y:S02]  /*16950*/  SHFL.IDX P6, R14, R13, R12, R11 ;  /* 0x0000000c0d0e7389 */ /* 0x00006400000c000b */
[----:B01---5:R-:W-:Y:S01]  /*16960*/  ENDCOLLECTIVE ;  /* 0x000000000000791b */ /* 0x023fe20003800000 */
.L_x_10997:
[C---:B------:R-:W-:Y:S01]  /*16970*/  VIADD R8, R4.reuse, 0x20 ;  /* 0x0000002004087836 */ /* 0x040fe20000000000 */
[----:B------:R-:W-:Y:S01]  /*16980*/  ISETP.GE.AND P0, PT, R4, UR37, PT ;  /* 0x0000002504007c0c */ /* 0x000fe2000bf06270 */
[----:B------:R-:W-:Y:S02]  /*16990*/  IMAD.MOV.U32 R13, RZ, RZ, R0 ;  /* 0x000000ffff0d7224 */ /* 0x000fe400078e0000 */
[----:B------:R-:W-:-:S10]  /*169a0*/  IMAD.MOV.U32 R2, RZ, RZ, R14 ;  /* 0x000000ffff027224 */ /* 0x000fd400078e000e */
[----:B------:R-:W-:Y:S05]  /*169b0*/  WARPSYNC.COLLECTIVE R15, `(.L_x_10998) ;  /* 0x000000000f087348 */ /* 0x000fea0003c00000 */
[----:B------:R0:W1:Y:S02]  /*169c0*/  SHFL.IDX P6, R14, R13, R12, R11 ;  /* 0x0000000c0d0e7389 */ /* 0x00006400000c000b */
[----:B01----:R-:W-:Y:S01]  /*169d0*/  ENDCOLLECTIVE ;  /* 0x000000000000791b */ /* 0x003fe20003800000 */
.L_x_10998:
[----:B------:R-:W-:Y:S02]  /*169e0*/  IMAD.MOV.U32 R13, RZ, RZ, R5 ;  /* 0x000000ffff0d7224 */ /* 0x000fe400078e0005 */
[----:B------:R-:W-:Y:S02]  /*169f0*/  IMAD.MOV.U32 R12, RZ, RZ, 0x1 ;  /* 0x00000001ff0c7424 */ /* 0x000fe400078e00ff */
[----:B------:R-:W-:-:S07]  /*16a00*/  IMAD.MOV.U32 R3, RZ, RZ, R14 ;  /* 0x000000ffff037224 */ /* 0x000fce00078e000e */
[----:B------:R-:W-:Y:S05]  /*16a10*/  WARPSYNC.COLLECTIVE R15, `(.L_x_10999) ;  /* 0x000000000f087348 */ /* 0x000fea0003c00000 */
[----:B------:R0:W1:Y:S02]  /*16a20*/  SHFL.IDX P6, R14, R13, R12, R11 ;  /* 0x0000000c0d0e7389 */ /* 0x00006400000c000b */
[----:B01----:R-:W-:Y:S01]  /*16a30*/  ENDCOLLECTIVE ;  /* 0x000000000000791b */ /* 0x003fe20003800000 */
.L_x_10999:
        /* <DEDUP_REMOVED lines=17> */
.L_x_11000:
[----:B------:R-:W-:Y:S02]  /*16b50*/  IMAD.MOV.U32 R13, RZ, RZ, R5 ;  /* 0x000000ffff0d7224 */ /* 0x000fe400078e0005 */
[----:B------:R-:W-:Y:S02]  /*16b60*/  IMAD.MOV.U32 R12, RZ, RZ, 0x2 ;  /* 0x00000002ff0c7424 */ /* 0x000fe400078e00ff */
[----:B------:R-:W-:-:S07]  /*16b70*/  IMAD.MOV.U32 R3, RZ, RZ, R14 ;  /* 0x000000ffff037224 */ /* 0x000fce00078e000e */
[----:B------:R-:W-:Y:S05]  /*16b80*/  WARPSYNC.COLLECTIVE R15, `(.L_x_11001) ;  /* 0x000000000f087348 */ /* 0x000fea0003c00000 */
[----:B------:R0:W1:Y:S02]  /*16b90*/  SHFL.IDX P6, R14, R13, R12, R11 ;  /* 0x0000000c0d0e7389 */ /* 0x00006400000c000b */
[----:B01----:R-:W-:Y:S01]  /*16ba0*/  ENDCOLLECTIVE ;  /* 0x000000000000791b */ /* 0x003fe20003800000 */
.L_x_11001:
        /* <DEDUP_REMOVED lines=13> */
[----:B------:R-:W-:Y:S01]  /*16c80*/  ISETP.GE.AND P0, PT, R2, UR37, PT ;  /* 0x0000002502007c0c */ /* 0x000fe2000bf06270 */
[----:B------:R-:W-:-:S12]  /*16c90*/  IMAD.MOV.U32 R2, RZ, RZ, R14 ;  /* 0x000000ffff027224 */ /* 0x000fd800078e000e */
[----:B------:R-:W-:Y:S05]  /*16ca0*/  WARPSYNC.COLLECTIVE R15, `(.L_x_11002) ;  /* 0x000000000f087348 */ /* 0x000fea0003c00000 */
[----:B------:R0:W1:Y:S02]  /*16cb0*/  SHFL.IDX P6, R14, R13, R12, R11 ;  /* 0x0000000c0d0e7389 */ /* 0x00006400000c000b */
[----:B01----:R-:W-:Y:S01]  /*16cc0*/  ENDCOLLECTIVE ;  /* 0x000000000000791b */ /* 0x003fe20003800000 */
.L_x_11002:
[----:B------:R-:W-:Y:S02]  /*16cd0*/  IMAD.MOV.U32 R13, RZ, RZ, R5 ;  /* 0x000000ffff0d7224 */ /* 0x000fe400078e0005 */
[----:B------:R-:W-:Y:S02]  /*16ce0*/  IMAD.MOV.U32 R12, RZ, RZ, 0x3 ;  /* 0x00000003ff0c7424 */ /* 0x000fe400078e00ff */
[----:B------:R-:W-:-:S07]  /*16cf0*/  IMAD.MOV.U32 R3, RZ, RZ, R14 ;  /* 0x000000ffff037224 */ /* 0x000fce00078e000e */
[----:B------:R-:W-:Y:S05]  /*16d00*/  WARPSYNC.COLLECTIVE R15, `(.L_x_11003) ;  /* 0x000000000f087348 */ /* 0x000fea0003c00000 */
[----:B------:R0:W1:Y:S02]  /*16d10*/  SHFL.IDX P6, R14, R13, R12, R11 ;  /* 0x0000000c0d0e7389 */ /* 0x00006400000c000b */
[----:B01----:R-:W-:Y:S01]  /*16d20*/  ENDCOLLECTIVE ;  /* 0x000000000000791b */ /* 0x003fe20003800000 */
.L_x_11003:
        /* <DEDUP_REMOVED lines=10> */
.L_x_11004:
[----:B------:R-:W-:Y:S01]  /*16dd0*/  @!PT LDS RZ, [RZ] ;  /* 0x00000000fffff984 */ /* 0x000fe20000000800 */
[----:B------:R-:W-:Y:S01]  /*16de0*/  @!PT LDS RZ, [RZ] ;  /* 0x00000000fffff984 */ /* 0x000fe20000000800 */
[----:B------:R-:W-:Y:S01]  /*16df0*/  @!PT LDS RZ, [RZ] ;  /* 0x00000000fffff984 */ /* 0x000fe20000000800 */
[----:B------:R-:W-:Y:S04]  /*16e00*/  @!P0 LDGSTS.E.BYPASS.LTC128B.128 [R10+0xd400], desc[UR52][R2.64], !P3 ;  /* 0x0d400000020a8fae */ /* 0x000fe8000d901d74 */
[----:B------:R-:W-:Y:S04]  /*16e10*/  @!P0 LDGSTS.E.BYPASS.LTC128B.128 [R10+0x10400], desc[UR52][R2.64+0x40], !P4 ;  /* 0x10400040020a8fae */ /* 0x000fe8000e101d74 */
[----:B------:R0:W-:Y:S01]  /*16e20*/  @!P0 LDGSTS.E.BYPASS.LTC128B.128 [R10+0x13400], desc[UR52][R2.64+0x80], !P5 ;  /* 0x13400080020a8fae */ /* 0x0001e2000e901d74 */
[----:B------:R-:W-:Y:S02]  /*16e30*/  IMAD.MOV.U32 R13, RZ, RZ, R6 ;  /* 0x000000ffff0d7224 */ /* 0x000fe400078e0006 */
[----:B------:R-:W-:-:S02]  /*16e40*/  IMAD.MOV.U32 R12, RZ, RZ, RZ ;  /* 0x000000ffff0c7224 */ /* 0x000fc400078e00ff */
[----:B0-----:R-:W-:Y:S02]  /*16e50*/  VIADD R2, R4, 0x60 ;  /* 0x0000006004027836 */ /* 0x001fe40000000000 */
[----:B------:R-:W-:-:S07]  /*16e60*/  IMAD.MOV.U32 R0, RZ, RZ, R14 ;  /* 0x000000ffff007224 */ /* 0x000fce00078e000e */
[----:B------:R-:W-:Y:S05]  /*16e70*/  WARPSYNC.COLLECTIVE R15, `(.L_x_11005) ;  /* 0x000000000f087348 */ /* 0x000fea0003c00000 */
[----:B------:R0:W1:Y:S02]  /*16e80*/  SHFL.IDX P6, R14, R13, R12, R11 ;  /* 0x0000000c0d0e7389 */ /* 0x00006400000c000b */
[----:B01----:R-:W-:Y:S01]  /*16e90*/  ENDCOLLECTIVE ;  /* 0x000000000000791b */ /* 0x003fe20003800000 */
.L_x_11005:
[----:B------:R-:W-:-:S13]  /*16ea0*/  ISETP.GE.AND P0, PT, R2, UR37, PT ;  /* 0x0000002502007c0c */ /* 0x000fda000bf06270 */
[----:B------:R-:W-:Y:S01]  /*16eb0*/  @!P0 LEA R8, P1, R20, R0, 0x1 ;  /* 0x0000000014088211 */ /* 0x000fe200078208ff */
[----:B------:R-:W-:Y:S02]  /*16ec0*/  VIADD R0, R4, 0x80 ;  /* 0x0000008004007836 */ /* 0x000fe40000000000 */
[----:B------:R-:W-:Y:S02]  /*16ed0*/  IMAD.MOV.U32 R13, RZ, RZ, R7 ;  /* 0x000000ffff0d7224 */ /* 0x000fe400078e0007 */
[----:B------:R-:W-:Y:S02]  /*16ee0*/  @!P0 IMAD.X R9, RZ, RZ, R5, P1 ;  /* 0x000000ffff098224 */ /* 0x000fe400008e0605 */
[----:B------:R-:W-:Y:S02]  /*16ef0*/  @!P0 IMAD.MOV.U32 R2, RZ, RZ, R8 ;  /* 0x000000ffff028224 */ /* 0x000fe400078e0008 */
[----:B------:R-:W-:-:S05]  /*16f00*/  @!P0 IMAD.MOV.U32 R3, RZ, RZ, R9 ;  /* 0x000000ffff038224 */ /* 0x000fca00078e0009 */
[----:B------:R-:W-:Y:S01]  /*16f10*/  @!PT LDS RZ, [RZ] ;  /* 0x00000000fffff984 */ /* 0x000fe20000000800 */
[----:B------:R-:W-:Y:S01]  /*16f20*/  @!PT LDS RZ, [RZ] ;  /* 0x00000000fffff984 */ /* 0x000fe20000000800 */
[----:B------:R-:W-:Y:S01]  /*16f30*/  @!PT LDS RZ, [RZ] ;  /* 0x00000000fffff984 */ /* 0x000fe20000000800 */
        /* <DEDUP_REMOVED lines=8> */
.L_x_11006:
[----:B------:R-:W-:Y:S02]  /*16fc0*/  IMAD.MOV.U32 R13, RZ, RZ, R6 ;  /* 0x000000ffff0d7224 */ /* 0x000fe400078e0006 */
[----:B------:R-:W-:Y:S02]  /*16fd0*/  IMAD.MOV.U32 R12, RZ, RZ, 0x1 ;  /* 0x00000001ff0c7424 */ /* 0x000fe400078e00ff */
[----:B------:R-:W-:-:S07]  /*16fe0*/  IMAD.MOV.U32 R2, RZ, RZ, R14 ;  /* 0x000000ffff027224 */ /* 0x000fce00078e000e */
[----:B------:R-:W-:Y:S05]  /*16ff0*/  WARPSYNC.COLLECTIVE R15, `(.L_x_11007) ;  /* 0x000000000f087348 */ /* 0x000fea0003c00000 */
[----:B------:R0:W1:Y:S02]  /*17000*/  SHFL.IDX P6, R14, R13, R12, R11 ;  /* 0x0000000c0d0e7389 */ /* 0x00006400000c000b */
[----:B01----:R-:W-:Y:S01]  /*17010*/  ENDCOLLECTIVE ;  /* 0x000000000000791b */ /* 0x003fe20003800000 */
.L_x_11007:
        /* <DEDUP_REMOVED lines=15> */
.L_x_11008:
[----:B------:R-:W-:Y:S05]  /*17110*/  BRA `(.L_x_11009) ;  /* 0xffffffd000007947 */ /* 0x000fea000383ffff */
.L_x_10943:
[----:B0-----:R0:W1:Y:S02]  /*17120*/  SYNCS.PHASECHK.TRANS64.TRYWAIT P0, [R16+URZ+0x2d820], R3 ;  /* 0x02d82003100075a7 */ /* 0x001064000800017f */
[----:B-1----:R-:W-:Y:S05]  /*17130*/  @!P0 NANOSLEEP.SYNCS 0x989680 ;  /* 0x009896800000895d */ /* 0x002fea0003900000 */
[----:B------:R-:W1:Y:S02]  /*17140*/  @!P0 SYNCS.PHASECHK.TRANS64 P0, [R16+URZ+0x2d820], R3 ;  /* 0x02d82003100085a7 */ /* 0x000e64000800007f */
[----:B-1----:R-:W-:Y:S05]  /*17150*/  @!P0 BRA `(.L_x_10943) ;  /* 0xfffffffc00f08947 */ /* 0x002fea000383ffff */
[----:B------:R-:W-:Y:S05]  /*17160*/  BRA `(.L_x_11010) ;  /* 0xffffffd000647947 */ /* 0x000fea000383ffff */
.L_x_10947:
[----:B0-----:R0:W1:Y:S02]  /*17170*/  SYNCS.PHASECHK.TRANS64.TRYWAIT P0, [R6+URZ+0x2d840], R0 ;  /* 0x02d84000060075a7 */ /* 0x001064000800017f */
[----:B-1----:R-:W-:Y:S05]  /*17180*/  @!P0 NANOSLEEP.SYNCS 0x989680 ;  /* 0x009896800000895d */ /* 0x002fea0003900000 */
[----:B------:R-:W1:Y:S02]  /*17190*/  @!P0 SYNCS.PHASECHK.TRANS64 P0, [R6+URZ+0x2d840], R0 ;  /* 0x02d84000060085a7 */ /* 0x000e64000800007f */
[----:B-1----:R-:W-:Y:S05]  /*171a0*/  @!P0 BRA `(.L_x_10947) ;  /* 0xfffffffc00f08947 */ /* 0x002fea000383ffff */
[----:B------:R-:W-:Y:S05]  /*171b0*/  BRA `(.L_x_11011) ;  /* 0xffffffd400387947 */ /* 0x000fea000383ffff */
.L_x_10948:
        /* <DEDUP_REMOVED lines=8> */
.L_x_11013:
[----:B------:R-:W-:Y:S05]  /*17240*/  BSYNC B1 ;  /* 0x0000000000017941 */ /* 0x000fea0003800000 */
.L_x_11012:
[----:B------:R-:W0:Y:S01]  /*17250*/  S2R R27, SR_TID.X ;  /* 0x00000000001b7919 */ /* 0x000e220000002100 */
[----:B------:R-:W-:Y:S02]  /*17260*/  IMAD.MOV.U32 R13, RZ, RZ, R7 ;  /* 0x000000ffff0d7224 */ /* 0x000fe400078e0007 */
[----:B------:R-:W-:Y:S02]  /*17270*/  IMAD.MOV.U32 R12, RZ, RZ, RZ ;  /* 0x000000ffff0c7224 */ /* 0x000fe400078e00ff */
[----:B------:R-:W-:Y:S02]  /*17280*/  IMAD.MOV.U32 R11, RZ, RZ, 0x1c1f ;  /* 0x00001c1fff0b7424 */ /* 0x000fe400078e00ff */
[----:B------:R-:W-:Y:S02]  /*17290*/  IMAD.MOV.U32 R15, RZ, RZ, -0x1 ;  /* 0xffffffffff0f7424 */ /* 0x000fe400078e00ff */
[----:B------:R-:W-:Y:S02]  /*172a0*/  IMAD.MOV.U32 R3, RZ, RZ, R14 ;  /* 0x000000ffff037224 */ /* 0x000fe400078e000e */
[----:B------:R-:W-:-:S07]  /*172b0*/  IMAD R8, R8, 0x2, R16 ;  /* 0x0000000208087824 */ /* 0x000fce00078e0210 */
[----:B0-----:R-:W-:Y:S05]  /*172c0*/  WARPSYNC.COLLECTIVE R15, `(.L_x_11014) ;  /* 0x000000000f087348 */ /* 0x001fea0003c00000 */
[----:B------:R1:W2:Y:S02]  /*172d0*/  SHFL.IDX P6, R14, R13, R12, R11 ;  /* 0x0000000c0d0e7389 */ /* 0x0002a400000c000b */
[----:B012---:R-:W-:Y:S01]  /*172e0*/  ENDCOLLECTIVE ;  /* 0x000000000000791b */ /* 0x007fe20003800000 */
.L_x_11014:
[----:B------:R-:W-:Y:S02]  /*172f0*/  IMAD.MOV.U32 R13, RZ, RZ, R10 ;  /* 0x000000ffff0d7224 */ /* 0x000fe400078e000a */
[----:B------:R-:W-:Y:S02]  /*17300*/  IMAD.MOV.U32 R12, RZ, RZ, 0x1 ;  /* 0x00000001ff0c7424 */ /* 0x000fe400078e00ff */
[----:B------:R-:W-:Y:S02]  /*17310*/  IMAD.SHL.U32 R27, R27, 0x8, RZ ;  /* 0x000000081b1b7824 */ /* 0x000fe400078e00ff */
[----:B------:R-:W-:-:S03]  /*17320*/  IMAD.MOV.U32 R2, RZ, RZ, R14 ;  /* 0x000000ffff027224 */ /* 0x000fc600078e000e */
[----:B------:R-:W-:-:S07]  /*17330*/  LOP3.LUT R27, R27, 0x18, RZ, 0xc0, !PT ;  /* 0x000000181b1b7812 */ /* 0x000fce00078ec0ff */
[----:B------:R-:W-:Y:S05]  /*17340*/  WARPSYNC.COLLECTIVE R15, `(.L_x_11015) ;  /* 0x000000000f087348 */ /* 0x000fea0003c00000 */
[----:B------:R0:W1:Y:S02]  /*17350*/  SHFL.IDX P6, R14, R13, R12, R11 ;  /* 0x0000000c0d0e7389 */ /* 0x00006400000c000b */
[----:B01----:R-:W-:Y:S01]  /*17360*/  ENDCOLLECTIVE ;  /* 0x000000000000791b */ /* 0x003fe20003800000 */
.L_x_11015:
[----:B------:R-:W-:-:S05]  /*17370*/  IMAD.SHL.U32 R0, R27, 0x2, RZ ;  /* 0x000000021b007824 */ /* 0x000fca00078e00ff */
[----:B------:R-:W-:-:S05]  /*17380*/  IADD3 R2, P0, R2, R0, RZ ;  /* 0x0000000002027210 */ /* 0x000fca0007f1e0ff */
[----:B------:R-:W-:Y:S02]  /*17390*/  IMAD.X R3, RZ, RZ, R3, P0 ;  /* 0x000000ffff037224 */ /* 0x000fe400000e0603 */
[----:B------:R-:W-:-:S03]  /*173a0*/  IMAD.MOV.U32 R13, RZ, RZ, R7 ;  /* 0x000000ffff0d7224 */ /* 0x000fc600078e0007 */
        /* <DEDUP_REMOVED lines=10> */
.L_x_11016:
[----:B------:R-:W-:Y:S02]  /*17450*/  IMAD.MOV.U32 R13, RZ, RZ, R10 ;  /* 0x000000ffff0d7224 */ /* 0x000fe400078e000a */
[----:B------:R-:W-:Y:S02]  /*17460*/  IMAD.MOV.U32 R12, RZ, RZ, 0x2 ;  /* 0x00000002ff0c7424 */ /* 0x000fe400078e00ff */
[----:B------:R-:W-:-:S07]  /*17470*/  IMAD.MOV.U32 R2, RZ, RZ, R14 ;  /* 0x000000ffff027224 */ /* 0x000fce00078e000e */
[----:B------:R-:W-:Y:S05]  /*17480*/  WARPSYNC.COLLECTIVE R15, `(.L_x_11017) ;  /* 0x000000000f087348 */ /* 0x000fea0003c00000 */
[----:B------:R0:W1:Y:S02]  /*17490*/  SHFL.IDX P6, R14, R13, R12, R11 ;  /* 0x0000000c0d0e7389 */ /* 0x00006400000c000b */
[----:B01----:R-:W-:Y:S01]  /*174a0*/  ENDCOLLECTIVE ;  /* 0x000000000000791b */ /* 0x003fe20003800000 */
.L_x_11017:
        /* <DEDUP_REMOVED lines=13> */
.L_x_11018:
[----:B------:R-:W-:Y:S02]  /*17580*/  IMAD.MOV.U32 R13, RZ, RZ, R10 ;  /* 0x000000ffff0d7224 */ /* 0x000fe400078e000a */
[----:B------:R-:W-:Y:S02]  /*17590*/  IMAD.MOV.U32 R12, RZ, RZ, 0x3 ;  /* 0x00000003ff0c7424 */ /* 0x000fe400078e00ff */
[----:B------:R-:W-:-:S07]  /*175a0*/  IMAD.MOV.U32 R2, RZ, RZ, R14 ;  /* 0x000000ffff027224 */ /* 0x000fce00078e000e */
[----:B------:R-:W-:Y:S05]  /*175b0*/  WARPSYNC.COLLECTIVE R15, `(.L_x_11019) ;  /* 0x000000000f087348 */ /* 0x000fea0003c00000 */
[----:B------:R0:W1:Y:S02]  /*175c0*/  SHFL.IDX P6, R14, R13, R12, R11 ;  /* 0x0000000c0d0e7389 */ /* 0x00006400000c000b */
[----:B01----:R-:W-:Y:S01]  /*175d0*/  ENDCOLLECTIVE ;  /* 0x000000000000791b */ /* 0x003fe20003800000 */
.L_x_11019:
        /* <DEDUP_REMOVED lines=13> */
.L_x_11020:
[----:B------:R-:W-:Y:S01]  /*176b0*/  IMAD.MOV.U32 R2, RZ, RZ, R14 ;  /* 0x000000ffff027224 */ /* 0x000fe200078e000e */
[----:B------:R-:W-:Y:S06]  /*176c0*/  BRA `(.L_x_11021) ;  /* 0xffffffd000e47947 */ /* 0x000fec000383ffff */
.L_x_10953:
[----:B-1----:R1:W2:Y:S02]  /*176d0*/  SYNCS.PHASECHK.TRANS64.TRYWAIT P0, [R6+URZ+0x2d860], R2 ;  /* 0x02d86002060075a7 */ /* 0x0022a4000800017f */
[----:B--2---:R-:W-:Y:S05]  /*176e0*/  @!P0 NANOSLEEP.SYNCS 0x989680 ;  /* 0x009896800000895d */ /* 0x004fea0003900000 */
[----:B------:R-:W2:Y:S02]  /*176f0*/  @!P0 SYNCS.PHASECHK.TRANS64 P0, [R6+URZ+0x2d860], R2 ;  /* 0x02d86002060085a7 */ /* 0x000ea4000800007f */
[----:B--2---:R-:W-:Y:S05]  /*17700*/  @!P0 BRA `(.L_x_10953) ;  /* 0xfffffffc00f08947 */ /* 0x004fea000383ffff */
[----:B------:R-:W-:Y:S05]  /*17710*/  BRA `(.L_x_11022) ;  /* 0xffffffd400447947 */ /* 0x000fea000383ffff */
.L_x_10954:
        /* <DEDUP_REMOVED lines=8> */
.L_x_11024:
[----:B------:R-:W-:Y:S05]  /*177a0*/  BSYNC B1 ;  /* 0x0000000000017941 */ /* 0x000fea0003800000 */
.L_x_11023:
        /* <DEDUP_REMOVED lines=9> */
.L_x_11025:
[----:B------:R-:W-:Y:S02]  /*17840*/  IMAD.MOV.U32 R13, RZ, RZ, R18 ;  /* 0x000000ffff0d7224 */ /* 0x000fe400078e0012 */
[----:B------:R-:W-:Y:S02]  /*17850*/  IMAD.MOV.U32 R12, RZ, RZ, 0x1 ;  /* 0x00000001ff0c7424 */ /* 0x000fe400078e00ff */
[----:B------:R-:W-:-:S07]  /*17860*/  IMAD.MOV.U32 R2, RZ, RZ, R14 ;  /* 0x000000ffff027224 */ /* 0x000fce00078e000e */
[----:B------:R-:W-:Y:S05]  /*17870*/  WARPSYNC.COLLECTIVE R15, `(.L_x_11026) ;  /* 0x000000000f087348 */ /* 0x000fea0003c00000 */
[----:B------:R0:W1:Y:S02]  /*17880*/  SHFL.IDX P6, R14, R13, R12, R11 ;  /* 0x0000000c0d0e7389 */ /* 0x00006400000c000b */
[----:B01----:R-:W-:Y:S01]  /*17890*/  ENDCOLLECTIVE ;  /* 0x000000000000791b */ /* 0x003fe20003800000 */
.L_x_11026:
        /* <DEDUP_REMOVED lines=16> */
.L_x_11027:
[----:B------:R-:W-:Y:S02]  /*179a0*/  IMAD.MOV.U32 R13, RZ, RZ, R18 ;  /* 0x000000ffff0d7224 */ /* 0x000fe400078e0012 */
[----:B------:R-:W-:Y:S02]  /*179b0*/  IMAD.MOV.U32 R12, RZ, RZ, 0x2 ;  /* 0x00000002ff0c7424 */ /* 0x000fe400078e00ff */
[----:B------:R-:W-:-:S07]  /*179c0*/  IMAD.MOV.U32 R2, RZ, RZ, R14 ;  /* 0x000000ffff027224 */ /* 0x000fce00078e000e */
[----:B------:R-:W-:Y:S05]  /*179d0*/  WARPSYNC.COLLECTIVE R15, `(.L_x_11028) ;  /* 0x000000000f087348 */ /* 0x000fea0003c00000 */
[----:B------:R0:W1:Y:S02]  /*179e0*/  SHFL.IDX P6, R14, R13, R12, R11 ;  /* 0x0000000c0d0e7389 */ /* 0x00006400000c000b */
[----:B01----:R-:W-:Y:S01]  /*179f0*/  ENDCOLLECTIVE ;  /* 0x000000000000791b */ /* 0x003fe20003800000 */
.L_x_11028:
        /* <DEDUP_REMOVED lines=16> */
.L_x_11029:
[----:B------:R-:W-:Y:S02]  /*17b00*/  IMAD.MOV.U32 R13, RZ, RZ, R18 ;  /* 0x000000ffff0d7224 */ /* 0x000fe400078e0012 */
[----:B------:R-:W-:Y:S02]  /*17b10*/  IMAD.MOV.U32 R12, RZ, RZ, 0x3 ;  /* 0x00000003ff0c7424 */ /* 0x000fe400078e00ff */
[----:B------:R-:W-:-:S07]  /*17b20*/  IMAD.MOV.U32 R2, RZ, RZ, R14 ;  /* 0x000000ffff027224 */ /* 0x000fce00078e000e */
[----:B------:R-:W-:Y:S05]  /*17b30*/  WARPSYNC.COLLECTIVE R15, `(.L_x_11030) ;  /* 0x000000000f087348 */ /* 0x000fea0003c00000 */
[----:B------:R0:W1:Y:S02]  /*17b40*/  SHFL.IDX P6, R14, R13, R12, R11 ;  /* 0x0000000c0d0e7389 */ /* 0x00006400000c000b */
[----:B01----:R-:W-:Y:S01]  /*17b50*/  ENDCOLLECTIVE ;  /* 0x000000000000791b */ /* 0x003fe20003800000 */
.L_x_11030:
        /* <DEDUP_REMOVED lines=13> */
.L_x_11031:
        /* <DEDUP_REMOVED lines=8> */
.L_x_10962:
[----:B0-----:R0:W1:Y:S02]  /*17cb0*/  SYNCS.PHASECHK.TRANS64.TRYWAIT P0, [R4+URZ+0x2d860], R3 ;  /* 0x02d86003040075a7 */ /* 0x001064000800017f */
[----:B-1----:R-:W-:Y:S05]  /*17cc0*/  @!P0 NANOSLEEP.SYNCS 0x989680 ;  /* 0x009896800000895d */ /* 0x002fea0003900000 */
[----:B------:R-:W1:Y:S02]  /*17cd0*/  @!P0 SYNCS.PHASECHK.TRANS64 P0, [R4+URZ+0x2d860], R3 ;  /* 0x02d86003040085a7 */ /* 0x000e64000800007f */
[----:B-1----:R-:W-:Y:S05]  /*17ce0*/  @!P0 BRA `(.L_x_10962) ;  /* 0xfffffffc00f08947 */ /* 0x002fea000383ffff */
[----:B------:R-:W-:Y:S05]  /*17cf0*/  BRA `(.L_x_11033) ;  /* 0xffffffd400d47947 */ /* 0x000fea000383ffff */
.L_x_10963:
        /* <DEDUP_REMOVED lines=8> */
.L_x_11035:
[----:B------:R-:W-:Y:S05]  /*17d80*/  BSYNC B0 ;  /* 0x0000000000007941 */ /* 0x000fea0003800000 */
.L_x_11034:
[----:B------:R-:W0:Y:S01]  /*17d90*/  S2R R2, SR_TID.X ;  /* 0x0000000000027919 */ /* 0x000e220000002100 */
[----:B------:R-:W-:Y:S02]  /*17da0*/  IMAD.MOV.U32 R13, RZ, RZ, R17 ;  /* 0x000000ffff0d7224 */ /* 0x000fe400078e0011 */
[----:B------:R-:W-:Y:S02]  /*17db0*/  IMAD.MOV.U32 R12, RZ, RZ, RZ ;  /* 0x000000ffff0c7224 */ /* 0x000fe400078e00ff */
[----:B------:R-:W-:Y:S02]  /*17dc0*/  IMAD.MOV.U32 R11, RZ, RZ, 0x1c1f ;  /* 0x00001c1fff0b7424 */ /* 0x000fe400078e00ff */
[----:B------:R-:W-:Y:S02]  /*17dd0*/  IMAD.MOV.U32 R15, RZ, RZ, -0x1 ;  /* 0xffffffffff0f7424 */ /* 0x000fe400078e00ff */
[----:B------:R-:W-:-:S07]  /*17de0*/  IMAD.MOV.U32 R0, RZ, RZ, R14 ;  /* 0x000000ffff007224 */ /* 0x000fce00078e000e */
[----:B0-----:R-:W-:Y:S05]  /*17df0*/  WARPSYNC.COLLECTIVE R15, `(.L_x_11036) ;  /* 0x000000000f087348 */ /* 0x001fea0003c00000 */
[----:B------:R1:W2:Y:S02]  /*17e00*/  SHFL.IDX P6, R14, R13, R12, R11 ;  /* 0x0000000c0d0e7389 */ /* 0x0002a400000c000b */
[----:B012---:R-:W-:Y:S01]  /*17e10*/  ENDCOLLECTIVE ;  /* 0x000000000000791b */ /* 0x007fe20003800000 */
.L_x_11036:
[----:B------:R-:W-:Y:S02]  /*17e20*/  IMAD.MOV.U32 R13, RZ, RZ, R18 ;  /* 0x000000ffff0d7224 */ /* 0x000fe400078e0012 */
[----:B------:R-:W-:Y:S02]  /*17e30*/  IMAD.MOV.U32 R12, RZ, RZ, 0x1 ;  /* 0x00000001ff0c7424 */ /* 0x000fe400078e00ff */
[----:B------:R-:W-:-:S05]  /*17e40*/  IMAD.SHL.U32 R2, R2, 0x8, RZ ;  /* 0x0000000802027824 */ /* 0x000fca00078e00ff */
[----:B------:R-:W-:-:S05]  /*17e50*/  LOP3.LUT R2, R2, 0x18, RZ, 0xc0, !PT ;  /* 0x0000001802027812 */ /* 0x000fca00078ec0ff */
[----:B------:R-:W-:-:S05]  /*17e60*/  IMAD.SHL.U32 R6, R2, 0x2, RZ ;  /* 0x0000000202067824 */ /* 0x000fca00078e00ff */
[----:B------:R-:W-:-:S13]  /*17e70*/  IADD3 R2, P0, R14, R6, RZ ;  /* 0x000000060e027210 */ /* 0x000fda0007f1e0ff */
[----:B------:R-:W-:Y:S05]  /*17e80*/  WARPSYNC.COLLECTIVE R15, `(.L_x_11037) ;  /* 0x000000000f087348 */ /* 0x000fea0003c00000 */
[----:B------:R0:W1:Y:S02]  /*17e90*/  SHFL.IDX P6, R14, R13, R12, R11 ;  /* 0x0000000c0d0e7389 */ /* 0x00006400000c000b */
[----:B01----:R-:W-:Y:S01]  /*17ea0*/  ENDCOLLECTIVE ;  /* 0x000000000000791b */ /* 0x003fe20003800000 */
.L_x_11037:
[----:B------:R-:W-:Y:S01]  /*17eb0*/  IMAD.X R3, RZ, RZ, R0, P0 ;  /* 0x000000ffff037224 */ /* 0x000fe200000e0600 */
[----:B------:R-:W-:Y:S01]  /*17ec0*/  ISETP.LT.OR P0, PT, R5, 0x1, P4 ;  /* 0x000000010500780c */ /* 0x000fe20002701670 */
[----:B------:R-:W-:Y:S02]  /*17ed0*/  IMAD R0, R7, 0x2, R16 ;  /* 0x0000000207007824 */ /* 0x000fe400078e0210 */
        /* <DEDUP_REMOVED lines=13> */
.L_x_11038:
[----:B------:R-:W-:Y:S02]  /*17fb0*/  IMAD.MOV.U32 R13, RZ, RZ, R18 ;  /* 0x000000ffff0d7224 */ /* 0x000fe400078e0012 */
[----:B------:R-:W-:Y:S01]  /*17fc0*/  IMAD.MOV.U32 R12, RZ, RZ, 0x2 ;  /* 0x00000002ff0c7424 */ /* 0x000fe200078e00ff */
[----:B------:R-:W-:-:S13]  /*17fd0*/  IADD3 R2, P0, R14, R6, RZ ;  /* 0x000000060e027210 */ /* 0x000fda0007f1e0ff */
[----:B------:R-:W-:Y:S05]  /*17fe0*/  WARPSYNC.COLLECTIVE R15, `(.L_x_11039) ;  /* 0x000000000f087348 */ /* 0x000fea0003c00000 */
[----:B------:R0:W1:Y:S02]  /*17ff0*/  SHFL.IDX P6, R14, R13, R12, R11 ;  /* 0x0000000c0d0e7389 */ /* 0x00006400000c000b */
[----:B01----:R-:W-:Y:S01]  /*18000*/  ENDCOLLECTIVE ;  /* 0x000000000000791b */ /* 0x003fe20003800000 */
.L_x_11039:
        /* <DEDUP_REMOVED lines=15> */
.L_x_11040:
[----:B------:R-:W-:Y:S02]  /*18100*/  IMAD.MOV.U32 R13, RZ, RZ, R18 ;  /* 0x000000ffff0d7224 */ /* 0x000fe400078e0012 */
[----:B------:R-:W-:Y:S01]  /*18110*/  IMAD.MOV.U32 R12, RZ, RZ, 0x3 ;  /* 0x00000003ff0c7424 */ /* 0x000fe200078e00ff */
[----:B------:R-:W-:-:S13]  /*18120*/  IADD3 R2, P0, R14, R6, RZ ;  /* 0x000000060e027210 */ /* 0x000fda0007f1e0ff */
[----:B------:R-:W-:Y:S05]  /*18130*/  WARPSYNC.COLLECTIVE R15, `(.L_x_11041) ;  /* 0x000000000f087348 */ /* 0x000fea0003c00000 */
[----:B------:R0:W1:Y:S02]  /*18140*/  SHFL.IDX P6, R14, R13, R12, R11 ;  /* 0x0000000c0d0e7389 */ /* 0x00006400000c000b */
[----:B01----:R-:W-:Y:S01]  /*18150*/  ENDCOLLECTIVE ;  /* 0x000000000000791b */ /* 0x003fe20003800000 */
.L_x_11041:
        /* <DEDUP_REMOVED lines=12> */
.L_x_11042:
[----:B------:R-:W-:Y:S01]  /*18220*/  @!PT LDS RZ, [RZ] ;  /* 0x00000000fffff984 */ /* 0x000fe20000000800 */
[----:B------:R-:W-:Y:S01]  /*18230*/  @!PT LDS RZ, [RZ] ;  /* 0x00000000fffff984 */ /* 0x000fe20000000800 */
[----:B------:R-:W-:Y:S01]  /*18240*/  @!PT LDS RZ, [RZ] ;  /* 0x00000000fffff984 */ /* 0x000fe20000000800 */
[----:B------:R0:W-:Y:S01]  /*18250*/  LDGSTS.E.BYPASS.LTC128B.128 [R0+0x3400], desc[UR52][R2.64+0x40], !P0 ;  /* 0x0340004002007fae */ /* 0x0001e2000c101d74 */
[----:B------:R-:W-:-:S13]  /*18260*/  ISETP.LT.OR P0, PT, R5, 0x41, P1 ;  /* 0x000000410500780c */ /* 0x000fda0000f01670 */
[----:B------:R0:W-:Y:S01]  /*18270*/  LDGSTS.E.BYPASS.LTC128B.128 [R0+0x5400], desc[UR52][R2.64+0x80], !P0 ;  /* 0x0540008002007fae */ /* 0x0001e2000c101d74 */
[----:B------:R-:W-:Y:S05]  /*18280*/  BRA `(.L_x_11043) ;  /* 0xffffffd4004c7947 */ /* 0x000fea000383ffff */
.L_x_10968:
[----:B------:R-:W-:Y:S01]  /*18290*/  BSSY B0, `(.L_x_11044) ;  /* 0x0000008000007945 */ /* 0x000fe20003800000 */
[----:B-----5:R-:W-:Y:S02]  /*182a0*/  IMAD.MOV.U32 R13, RZ, RZ, R2 ;  /* 0x000000ffff0d7224 */ /* 0x020fe400078e0002 */
[----:B------:R-:W-:Y:S02]  /*182b0*/  IMAD.MOV.U32 R12, RZ, RZ, RZ ;  /* 0x000000ffff0c7224 */ /* 0x000fe400078e00ff */
[----:B------:R-:W-:Y:S02]  /*182c0*/  IMAD.MOV.U32 R11, RZ, RZ, 0x1f ;  /* 0x0000001fff0b7424 */ /* 0x000fe400078e00ff */
[----:B------:R-:W-:-:S07]  /*182d0*/  IMAD.MOV.U32 R15, RZ, RZ, -0x1 ;  /* 0xffffffffff0f7424 */ /* 0x000fce00078e00ff */
[----:B01----:R-:W-:Y:S05]  /*182e0*/  WARPSYNC.COLLECTIVE R15, `(.L_x_11045) ;  /* 0x000000000f087348 */ /* 0x003fea0003c00000 */
[----:B------:R2:W3:Y:S02]  /*182f0*/  SHFL.IDX P6, R14, R13, R12, R11 ;  /* 0x0000000c0d0e7389 */ /* 0x0004e400000c000b */
[----:B0123--:R-:W-:Y:S01]  /*18300*/  ENDCOLLECTIVE ;  /* 0x000000000000791b */ /* 0x00ffe20003800000 */
.L_x_11045:
[----:B------:R-:W-:Y:S05]  /*18310*/  BSYNC B0 ;  /* 0x0000000000007941 */ /* 0x000fea0003800000 */
.L_x_11044:
[----:B------:R-:W-:Y:S05]  /*18320*/  BRA `(.L_x_11046) ;  /* 0xffffffd400e07947 */ /* 0x000fea000383ffff */
.L_x_10971:
[----:B-1----:R1:W2:Y:S02]  /*18330*/  SYNCS.PHASECHK.TRANS64.TRYWAIT P0, [R4+URZ+0x2d820], R0 ;  /* 0x02d82000040075a7 */ /* 0x0022a4000800017f */
[----:B--2---:R-:W-:Y:S05]  /*18340*/  @!P0 NANOSLEEP.SYNCS 0x989680 ;  /* 0x009896800000895d */ /* 0x004fea0003900000 */
[----:B------:R-:W2:Y:S02]  /*18350*/  @!P0 SYNCS.PHASECHK.TRANS64 P0, [R4+URZ+0x2d820], R0 ;  /* 0x02d82000040085a7 */ /* 0x000ea4000800007f */
[----:B--2---:R-:W-:Y:S05]  /*18360*/  @!P0 BRA `(.L_x_10971) ;  /* 0xfffffffc00f08947 */ /* 0x004fea000383ffff */
[----:B------:R-:W-:Y:S05]  /*18370*/  BRA `(.L_x_11047) ;  /* 0xffffffd8002c7947 */ /* 0x000fea000383ffff */
.L_x_10972:
        /* <DEDUP_REMOVED lines=8> */
[----:B01----:R-:W-:Y:S05]  /*18400*/  WARPSYNC.COLLECTIVE R15, `(.L_x_11049) ;  /* 0x000000000f087348 */ /* 0x003fea0003c00000 */
[----:B------:R2:W3:Y:S02]  /*18410*/  SHFL.IDX P6, R14, R13, R12, R11 ;  /* 0x0000000c0d0e7389 */ /* 0x0004e400000c000b */
[----:B0123--:R-:W-:Y:S01]  /*18420*/  ENDCOLLECTIVE ;  /* 0x000000000000791b */ /* 0x00ffe20003800000 */
.L_x_11049:
[----:B------:R-:W-:Y:S05]  /*18430*/  BSYNC B0 ;  /* 0x0000000000007941 */ /* 0x000fea0003800000 */
.L_x_11048:
[----:B------:R-:W-:Y:S05]  /*18440*/  BRA `(.L_x_11050) ;  /* 0xffffffd800147947 */ /* 0x000fea000383ffff */
.L_x_10975:
[----:B------:R-:W-:Y:S01]  /*18450*/  BSSY B1, `(.L_x_11051) ;  /* 0x0000006000017945 */ /* 0x000fe20003800000 */
[----:B------:R-:W-:-:S07]  /*18460*/  IMAD.MOV.U32 R15, RZ, RZ, -0x1 ;  /* 0xffffffffff0f7424 */ /* 0x000fce00078e00ff */
[----:B01----:R-:W-:Y:S05]  /*18470*/  WARPSYNC.COLLECTIVE R15, `(.L_x_11052) ;  /* 0x000000000f0c7348 */ /* 0x003fea0003c00000 */
[----:B------:R-:W-:Y:S02]  /*18480*/  ELECT P6, UR62, PT ;  /* 0x00000000003e782f */ /* 0x000fe400038c0000 */
[----:B------:R-:W-:Y:S01]  /*18490*/  MOV R14, UR62 ;  /* 0x0000003e000e7c02 */ /* 0x000fe20008000f00 */
[----:B01----:R-:W-:Y:S10]  /*184a0*/  ENDCOLLECTIVE ;  /* 0x000000000000791b */ /* 0x003ff40003800000 */
.L_x_11052:
[----:B------:R-:W-:Y:S05]  /*184b0*/  BSYNC B1 ;  /* 0x0000000000017941 */ /* 0x000fea0003800000 */
.L_x_11051:
[----:B------:R-:W-:Y:S05]  /*184c0*/  BRA `(.L_x_11053) ;  /* 0xffffffd8000c7947 */ /* 0x000fea000383ffff */
.L_x_10977:
[----:B-1----:R1:W2:Y:S02]  /*184d0*/  SYNCS.PHASECHK.TRANS64.TRYWAIT P1, [R5+URZ+0x2d840], R0 ;  /* 0x02d84000050075a7 */ /* 0x0022a4000802017f */
[----:B--2---:R-:W-:Y:S05]  /*184e0*/  @!P1 NANOSLEEP.SYNCS 0x989680 ;  /* 0x009896800000995d */ /* 0x004fea0003900000 */
[----:B------:R-:W2:Y:S02]  /*184f0*/  @!P1 SYNCS.PHASECHK.TRANS64 P1, [R5+URZ+0x2d840], R0 ;  /* 0x02d84000050095a7 */ /* 0x000ea4000802007f */
[----:B--2---:R-:W-:Y:S05]  /*18500*/  @!P1 BRA `(.L_x_10977) ;  /* 0xfffffffc00f09947 */ /* 0x004fea000383ffff */
[----:B------:R-:W-:Y:S05]  /*18510*/  BRA `(.L_x_11054) ;  /* 0xffffffd8002c7947 */ /* 0x000fea000383ffff */
.L_x_10979:
[----:B--2---:R2:W3:Y:S02]  /*18520*/  SYNCS.PHASECHK.TRANS64.TRYWAIT P1, [R23+URZ+0x2d840], R2 ;  /* 0x02d84002170075a7 */ /* 0x0044e4000802017f */
[----:B---3--:R-:W-:Y:S05]  /*18530*/  @!P1 NANOSLEEP.SYNCS 0x989680 ;  /* 0x009896800000995d */ /* 0x008fea0003900000 */
[----:B------:R-:W3:Y:S02]  /*18540*/  @!P1 SYNCS.PHASECHK.TRANS64 P1, [R23+URZ+0x2d840], R2 ;  /* 0x02d84002170095a7 */ /* 0x000ee4000802007f */
[----:B---3--:R-:W-:Y:S05]  /*18550*/  @!P1 BRA `(.L_x_10979) ;  /* 0xfffffffc00f09947 */ /* 0x008fea000383ffff */
[----:B------:R-:W-:Y:S05]  /*18560*/  BRA `(.L_x_11055) ;  /* 0xffffffd800387947 */ /* 0x000fea000383ffff */
.L_x_10981:
[----:B---3--:R3:W4:Y:S02]  /*18570*/  SYNCS.PHASECHK.TRANS64.TRYWAIT P1, [R5+URZ+0x2d860], R0 ;  /* 0x02d86000050075a7 */ /* 0x008724000802017f */
[----:B----4-:R-:W-:Y:S05]  /*18580*/  @!P1 NANOSLEEP.SYNCS 0x989680 ;  /* 0x009896800000995d */ /* 0x010fea0003900000 */
[----:B------:R-:W4:Y:S02]  /*18590*/  @!P1 SYNCS.PHASECHK.TRANS64 P1, [R5+URZ+0x2d860], R0 ;  /* 0x02d86000050095a7 */ /* 0x000f24000802007f */
[----:B----4-:R-:W-:Y:S05]  /*185a0*/  @!P1 BRA `(.L_x_10981) ;  /* 0xfffffffc00f09947 */ /* 0x010fea000383ffff */
[----:B------:R-:W-:Y:S05]  /*185b0*/  BRA `(.L_x_11056) ;  /* 0xffffffd800347947 */ /* 0x000fea000383ffff */
.L_x_11057:
        /* <DEDUP_REMOVED lines=12> */
.L_x_15868:


//--------------------- .text._ZN7cutlass13device_kernelIN5flash11enable_sm90INS1_16FlashAttnFwdSm90INS1_25CollectiveMainloopFwdSm90ILi2EN4cute5tupleIJNS5_1CILi1EEES8_S8_EEENS6_IJNS7_ILi192EEENS7_ILi128EEENS7_ILi96EEEEEELi96ENS_6half_tEfNS_4arch4Sm90ELb0ELb1ELb1ELb1ELb1ELb0ELb0ELb0ELb1ELb1ELb0ELb0EEENS1_21CollectiveEpilogueFwdINS6_IJSA_SC_SB_EEES9_SE_SG_Li384ELb1ELb1ELb0ELb0EEENS1_36VarlenDynamicPersistentTileSchedulerILi192ELi128ELi384ELi128ELb0ELb1ELb1ELb1ELb0ELb1EEEEEEEEEvNT_6ParamsE --------------------------
	.section	.text._ZN7cutlass13device_kernelIN5flash11enable_sm90INS1_16FlashAttnFwdSm90INS1_25CollectiveMainloopFwdSm90ILi2EN4cute5tupleIJNS5_1CILi1EEES8_S8_EEENS6_IJNS7_ILi192EEENS7_ILi128EEENS7_ILi96EEEEEELi96ENS_6half_tEfNS_4arch4Sm90ELb0ELb1ELb1ELb1ELb1ELb0ELb0ELb0ELb1ELb1ELb0ELb0EEENS1_21CollectiveEpilogueFwdINS6_IJSA_SC_SB_EEES9_SE_SG_Li384ELb1ELb1ELb0ELb0EEENS1_36VarlenDynamicPersistentTileSchedulerILi192ELi128ELi384ELi128ELb0ELb1ELb1ELb1ELb0ELb1EEEEEEEEEvNT_6ParamsE,"ax",@progbits
	.align	128
.text._ZN7cutlass13device_kernelIN5flash11enable_sm90INS1_16FlashAttnFwdSm90INS1_25CollectiveMainloopFwdSm90ILi2EN4cute5tupleIJNS5_1CILi1EEES8_S8_EEENS6_IJNS7_ILi192EEENS7_ILi128EEENS7_ILi96EEEEEELi96ENS_6half_tEfNS_4arch4Sm90ELb0ELb1ELb1ELb1ELb1ELb0ELb0ELb0ELb1ELb1ELb0ELb0EEENS1_21CollectiveEpilogueFwdINS6_IJSA_SC_SB_EEES9_SE_SG_Li384ELb1ELb1ELb0ELb0EEENS1_36VarlenDynamicPersistentTileSchedulerILi192ELi128ELi384ELi128ELb0ELb1ELb1ELb1ELb0ELb1EEEEEEEEEvNT_6ParamsE:
        .type           _ZN7cutlass13device_kernelIN5flash11enable_sm90INS1_16FlashAttnFwdSm90INS1_25CollectiveMainloopFwdSm90ILi2EN4cute5tupleIJNS5_1CILi1EEES8_S8_EEENS6_IJNS7_ILi192EEENS7_ILi128EEENS7_ILi96EEEEEELi96ENS_6half_tEfNS_4arch4Sm90ELb0ELb1ELb1ELb1ELb1ELb0ELb0ELb0ELb1ELb1ELb0ELb0EEENS1_21CollectiveEpilogueFwdINS6_IJSA_SC_SB_EEES9_SE_SG_Li384ELb1ELb1ELb0ELb0EEENS1_36VarlenDynamicPersistentTileSchedulerILi192ELi128ELi384ELi128ELb0ELb1ELb1ELb1ELb0ELb1EEEEEEEEEvNT_6ParamsE,@function
        .size           _ZN7cutlass13device_kernelIN5flash11enable_sm90INS1_16FlashAttnFwdSm90INS1_25CollectiveMainloopFwdSm90ILi2EN4cute5tupleIJNS5_1CILi1EEES8_S8_EEENS6_IJNS7_ILi192EEENS7_ILi128EEENS7_ILi96EEEEEELi96ENS_6half_tEfNS_4arch4Sm90ELb0ELb1ELb1ELb1ELb1ELb0ELb0ELb0ELb1ELb1ELb0ELb0EEENS1_21CollectiveEpilogueFwdINS6_IJSA_SC_SB_EEES9_SE_SG_Li384ELb1ELb1ELb0ELb0EEENS1_36VarlenDynamicPersistentTileSchedulerILi192ELi128ELi384ELi128ELb0ELb1ELb1ELb1ELb0ELb1EEEEEEEEEvNT_6ParamsE,(.L_x_15869 - _ZN7cutlass13device_kernelIN5flash11enable_sm90INS1_16FlashAttnFwdSm90INS1_25CollectiveMainloopFwdSm90ILi2EN4cute5tupleIJNS5_1CILi1EEES8_S8_EEENS6_IJNS7_ILi192EEENS7_ILi128EEENS7_ILi96EEEEEELi96ENS_6half_tEfNS_4arch4Sm90ELb0ELb1ELb1ELb1ELb1ELb0ELb0ELb0ELb1ELb1ELb0ELb0EEENS1_21CollectiveEpilogueFwdINS6_IJSA_SC_SB_EEES9_SE_SG_Li384ELb1ELb1ELb0ELb0EEENS1_36VarlenDynamicPersistentTileSchedulerILi192ELi128ELi384ELi128ELb0ELb1ELb1ELb1ELb0ELb1EEEEEEEEEvNT_6ParamsE)
        .other          _ZN7cutlass13device_kernelIN5flash11enable_sm90INS1_16FlashAttnFwdSm90INS1_25CollectiveMainloopFwdSm90ILi2EN4cute5tupleIJNS5_1CILi1EEES8_S8_EEENS6_IJNS7_ILi192EEENS7_ILi128EEENS7_ILi96EEEEEELi96ENS_6half_tEfNS_4arch4Sm90ELb0ELb1ELb1ELb1ELb1ELb0ELb0ELb0ELb1ELb1ELb0ELb0EEENS1_21CollectiveEpilogueFwdINS6_IJSA_SC_SB_EEES9_SE_SG_Li384ELb1ELb1ELb0ELb0EEENS1_36VarlenDynamicPersistentTileSchedulerILi192ELi128ELi384ELi128ELb0ELb1ELb1ELb1ELb0ELb1EEEEEEEEEvNT_6ParamsE,@"STO_CUDA_ENTRY STV_DEFAULT"
_ZN7cutlass13device_kernelIN5flash11enable_sm90INS1_16FlashAttnFwdSm90INS1_25CollectiveMainloopFwdSm90ILi2EN4cute5tupleIJNS5_1CILi1EEES8_S8_EEENS6_IJNS7_ILi192EEENS7_ILi128EEENS7_ILi96EEEEEELi96ENS_6half_tEfNS_4arch4Sm90ELb0ELb1ELb1ELb1ELb1ELb0ELb0ELb0ELb1ELb1ELb0ELb0EEENS1_21CollectiveEpilogueFwdINS6_IJSA_SC_SB_EEES9_SE_SG_Li384ELb1ELb1ELb0ELb0EEENS1_36VarlenDynamicPersistentTileSchedulerILi192ELi128ELi384ELi128ELb0ELb1ELb1ELb1ELb0ELb1EEEEEEEEEvNT_6ParamsE:
        /* <DEDUP_REMOVED lines=45> */
.L_x_11058:
        /* <DEDUP_REMOVED lines=22> */
.L_x_11059:
        /* <DEDUP_REMOVED lines=18> */
.L_x_11060:
        /* <DEDUP_REMOVED lines=22> */
.L_x_11061:
        /* <DEDUP_REMOVED lines=23> */
.L_x_11062:
        /* <DEDUP_REMOVED lines=8> */
.L_x_11064:
        /* <DEDUP_REMOVED lines=18> */
[----:B------:R-:W-:Y:S01]  /*09c0*/  VIADD R149, R2, 0xffffff80 ;  /* 0xffffff8002957836 */ /* 0x000fe20000000000 */
[----:B------:R-:W-:Y:S01]  /*09d0*/  R2UR UR5, R9 ;  /* 0x00000000090572ca */ /* 0x000fe200000e0000 */
[----:B------:R-:W-:Y:S01]  /*09e0*/  IMAD.MOV.U32 R18, RZ, RZ, 0x40 ;  /* 0x00000040ff127424 */ /* 0x000fe200078e00ff */
[----:B------:R-:W-:Y:S01]  /*09f0*/  R2UR UR7, R10 ;  /* 0x000000000a0772ca */ /* 0x000fe200000e0000 */
[----:B------:R-:W-:Y:S01]  /*0a00*/  ULOP3.LUT UR50, UR43, 0x1, URZ, 0xfc, !UPT ;  /* 0x000000012b327892 */ /* 0x000fe2000f8efc3f */
[----:B------:R-:W-:Y:S01]  /*0a10*/  SHF.R.S32.HI R0, RZ, 0x1f, R149 ;  /* 0x0000001fff007819 */ /* 0x000fe20000011495 */
[----:B------:R-:W-:Y:S01]  /*0a20*/  UMOV UR49, URZ ;  /* 0x0000003f00317c82 */ /* 0x000fe20008000000 */
[----:B------:R-:W-:Y:S01]  /*0a30*/  R2UR UR6, R11 ;  /* 0x000000000b0672ca */ /* 0x000fe200000e0000 */
[----:B------:R-:W-:Y:S01]  /*0a40*/  UMOV UR48, URZ ;  /* 0x0000003f00307c82 */ /* 0x000fe20008000000 */
[CC--:B------:R-:W-:Y:S01]  /*0a50*/  LEA.HI R2, R0.reuse, R149.reuse, RZ, 0x4 ;  /* 0x0000009500027211 */ /* 0x0c0fe200078f20ff */
[----:B------:R-:W-:Y:S01]  /*0a60*/  UMOV UR47, URZ ;  /* 0x0000003f002f7c82 */ /* 0x000fe20008000000 */
        /* <DEDUP_REMOVED lines=9> */
[----:B------:R-:W-:Y:S02]  /*0b00*/  LOP3.LUT R2, R2, 0x1ffffffe, RZ, 0xc0, !PT ;  /* 0x1ffffffe02027812 */ /* 0x000fe400078ec0ff */
[----:B------:R-:W-:Y:S02]  /*0b10*/  LEA.HI R3, R3, R4, RZ, 0x3 ;  /* 0x0000000403037211 */ /* 0x000fe400078f18ff */
[----:B------:R-:W-:Y:S01]  /*0b20*/  LEA.HI R6, R0, R149, RZ, 0x5 ;  /* 0x0000009500067211 */ /* 0x000fe200078f28ff */
[----:B------:R-:W-:Y:S01]  /*0b30*/  IMAD.IADD R2, R5, 0x1, -R2 ;  /* 0x0000000105027824 */ /* 0x000fe200078e0a02 */
[----:B------:R-:W-:Y:S01]  /*0b40*/  SHF.R.S32.HI R8, RZ, 0x1f, R143 ;  /* 0x0000001fff087819 */ /* 0x000fe2000001148f */
[C---:B------:R-:W-:Y:S01]  /*0b50*/  IMAD.SHL.U32 R5, R3.reuse, 0x40, RZ ;  /* 0x0000004003057824 */ /* 0x040fe200078e00ff */
[----:B------:R-:W-:Y:S02]  /*0b60*/  LOP3.LUT R3, R3, 0xfffffff8, RZ, 0xc0, !PT ;  /* 0xfffffff803037812 */ /* 0x000fe400078ec0ff */
[----:B------:R-:W-:-:S02]  /*0b70*/  SHF.R.S32.HI R6, RZ, 0x5, R6 ;  /* 0x00000005ff067819 */ /* 0x000fc40000011406 */
[----:B------:R-:W-:Y:S01]  /*0b80*/  LOP3.LUT R5, R5, 0x7ffffe00, RZ, 0xc0, !PT ;  /* 0x7ffffe0005057812 */ /* 0x000fe200078ec0ff */
[----:B------:R-:W-:Y:S01]  /*0b90*/  IMAD.IADD R3, R4, 0x1, -R3 ;  /* 0x0000000104037824 */ /* 0x000fe200078e0a03 */
[----:B------:R-:W-:Y:S01]  /*0ba0*/  LEA.HI R9, R8, R143, RZ, 0x2 ;  /* 0x0000008f08097211 */ /* 0x000fe200078f10ff */
[----:B------:R-:W-:Y:S01]  /*0bb0*/  IMAD R146, R6, 0x10, R4 ;  /* 0x0000001006927824 */ /* 0x000fe200078e0204 */
[----:B------:R-:W-:Y:S01]  /*0bc0*/  LEA.HI R0, R0, R149, RZ, 0x2 ;  /* 0x0000009500007211 */ /* 0x000fe200078f10ff */
[----:B------:R-:W-:Y:S01]  /*0bd0*/  IMAD.SHL.U32 R4, R3, 0x40, RZ ;  /* 0x0000004003047824 */ /* 0x000fe200078e00ff */
[----:B------:R-:W-:Y:S01]  /*0be0*/  SHF.R.S32.HI R7, RZ, 0x2, R9 ;  /* 0x00000002ff077819 */ /* 0x000fe20000011409 */
[----:B------:R-:W-:Y:S01]  /*0bf0*/  IMAD R6, R6, 0x400, R5 ;  /* 0x0000040006067824 */ /* 0x000fe200078e0205 */
[----:B------:R-:W-:Y:S01]  /*0c00*/  SHF.R.S32.HI R10, RZ, 0x1f, R9 ;  /* 0x0000001fff0a7819 */ /* 0x000fe20000011409 */
[----:B------:R-:W-:Y:S01]  /*0c10*/  IMAD.SHL.U32 R5, R2, 0x8, RZ ;  /* 0x0000000802057824 */ /* 0x000fe200078e00ff */
[----:B------:R-:W-:-:S02]  /*0c20*/  LOP3.LUT R4, R4, 0x1c0, RZ, 0xc0, !PT ;  /* 0x000001c004047812 */ /* 0x000fc400078ec0ff */
[----:B------:R-:W-:Y:S01]  /*0c30*/  LEA.HI R10, R10, R7, RZ, 0x3 ;  /* 0x000000070a0a7211 */ /* 0x000fe200078f18ff */
[--C-:B------:R-:W-:Y:S01]  /*0c40*/  IMAD.U32 R146, R146, 0x20, R5.reuse ;  /* 0x0000002092927824 */ /* 0x100fe200078e0005 */
[----:B------:R-:W-:Y:S02]  /*0c50*/  LOP3.LUT R5, R4, 0x8, R5, 0xf8, !PT ;  /* 0x0000000804057812 */ /* 0x000fe400078ef805 */
[----:B------:R-:W-:Y:S02]  /*0c60*/  SHF.R.U32.HI R4, RZ, 0x3, R4 ;  /* 0x00000003ff047819 */ /* 0x000fe40000011604 */
[----:B------:R-:W-:Y:S02]  /*0c70*/  LOP3.LUT R10, R10, 0xfffffff8, RZ, 0xc0, !PT ;  /* 0xfffffff80a0a7812 */ /* 0x000fe400078ec0ff */
[----:B------:R-:W-:Y:S02]  /*0c80*/  LOP3.LUT R2, R0, 0xfffffffc, RZ, 0xc0, !PT ;  /* 0xfffffffc00027812 */ /* 0x000fe400078ec0ff */
[----:B------:R-:W-:Y:S01]  /*0c90*/  LOP3.LUT R5, R5, R4, RZ, 0x3c, !PT ;  /* 0x0000000405057212 */ /* 0x000fe200078e3cff */
[----:B------:R-:W-:Y:S01]  /*0ca0*/  IMAD.IADD R11, R7, 0x1, -R10 ;  /* 0x00000001070b7824 */ /* 0x000fe200078e0a0a */
[----:B------:R-:W-:Y:S01]  /*0cb0*/  LEA.HI R8, R8, R143, RZ, 0x5 ;  /* 0x0000008f08087211 */ /* 0x000fe200078f28ff */
[----:B------:R-:W-:Y:S01]  /*0cc0*/  IMAD.HI R7, R144, 0x55555556, RZ ;  /* 0x5555555690077827 */ /* 0x000fe200078e02ff */
[----:B------:R-:W-:-:S02]  /*0cd0*/  R2P PR, R3, 0x6 ;  /* 0x0000000603007804 */ /* 0x000fc40000000000 */
[----:B------:R-:W-:Y:S01]  /*0ce0*/  SHF.R.S32.HI R8, RZ, 0x5, R8 ;  /* 0x00000005ff087819 */ /* 0x000fe20000011408 */
[----:B------:R-:W-:Y:S01]  /*0cf0*/  IMAD.IADD R141, R149, 0x1, -R2 ;  /* 0x00000001958d7824 */ /* 0x000fe200078e0a02 */
[----:B------:R-:W-:Y:S01]  /*0d00*/  LEA.HI R7, R7, R7, RZ, 0x1 ;  /* 0x0000000707077211 */ /* 0x000fe200078f08ff */
[----:B------:R-:W-:Y:S01]  /*0d10*/  IMAD.IADD R5, R6, 0x1, R5 ;  /* 0x0000000106057824 */ /* 0x000fe200078e0205 */
[----:B------:R-:W-:Y:S01]  /*0d20*/  SEL R18, R18, 0xffffffc0, !P2 ;  /* 0xffffffc012127807 */ /* 0x000fe20005000000 */
[C---:B------:R-:W-:Y:S01]  /*0d30*/  IMAD.SHL.U32 R138, R141.reuse, 0x8, RZ ;  /* 0x000000088d8a7824 */ /* 0x040fe200078e00ff */
[----:B------:R-:W-:Y:S01]  /*0d40*/  LEA.HI R2, R141, R141, RZ, 0x1 ;  /* 0x0000008d8d027211 */ /* 0x000fe200078f08ff */
[----:B------:R-:W-:Y:S01]  /*0d50*/  IMAD R7, R7, -0x3, R144 ;  /* 0xfffffffd07077824 */ /* 0x000fe200078e0290 */
[----:B------:R-:W-:Y:S01]  /*0d60*/  LEA R17, R5, UR41, 0x1 ;  /* 0x0000002905117c11 */ /* 0x000fe2000f8e08ff */
[----:B------:R-:W-:Y:S01]  /*0d70*/  IMAD R8, R8, 0x10, R11 ;  /* 0x0000001008087824 */ /* 0x000fe200078e020b */
[----:B------:R-:W-:Y:S01]  /*0d80*/  LOP3.LUT R2, R2, 0x1ffffffe, RZ, 0xc0, !PT ;  /* 0x1ffffffe02027812 */ /* 0x000fe200078ec0ff */
[C---:B------:R-:W-:Y:S01]  /*0d90*/  VIADD R139, R138.reuse, 0x20 ;  /* 0x000000208a8b7836 */ /* 0x040fe20000000000 */
[----:B------:R-:W-:Y:S01]  /*0da0*/  LOP3.LUT R16, R9, 0x7ffffffc, RZ, 0xc0, !PT ;  /* 0x7ffffffc09107812 */ /* 0x000fe200078ec0ff */
[C---:B------:R-:W-:Y:S01]  /*0db0*/  VIADD R19, R17.reuse, 0x21800 ;  /* 0x0002180011137836 */ /* 0x040fe20000000000 */
[----:B------:R-:W-:Y:S01]  /*0dc0*/  SHF.R.S32.HI R142, RZ, 0x2, R0 ;  /* 0x00000002ff8e7819 */ /* 0x000fe20000011400 */
        /* <DEDUP_REMOVED lines=12> */
.L_x_11164:
        /* <DEDUP_REMOVED lines=12> */
[----:B01-3--:R-:W-:Y:S02]  /*0f50*/  IMAD.U32 R2, RZ, RZ, UR8 ;  /* 0x00000008ff027e24 */ /* 0x00bfe4000f8e00ff */
[----:B----4-:R-:W-:Y:S01]  /*0f60*/  IMAD.U32 R3, RZ, RZ, UR9 ;  /* 0x00000009ff037e24 */ /* 0x010fe2000f8e00ff */
[----:B------:R-:W-:-:S04]  /*0f70*/  @UP1 UIMAD.WIDE UR8, UR6, 0x4, UR10 ;  /* 0x00000004060818a5 */ /* 0x000fc8000f8e020a */
[----:B--2---:R-:W2:Y:S02]  /*0f80*/  @P0 LDG.E R2, desc[UR54][R2.64] ;  /* 0x0000003602020981 */ /* 0x004ea4000c1e1900 */
[----:B------:R-:W-:Y:S02]  /*0f90*/  IMAD.U32 R4, RZ, RZ, UR8 ;  /* 0x00000008ff047e24 */ /* 0x000fe4000f8e00ff */
[----:B------:R-:W-:Y:S01]  /*0fa0*/  IMAD.U32 R5, RZ, RZ, UR9 ;  /* 0x00000009ff057e24 */ /* 0x000fe2000f8e00ff */
[----:B------:R-:W-:-:S04]  /*0fb0*/  ULDC.64 UR8, c[0x0][0x418] ;  /* 0x0001060000087ab9 */ /* 0x000fc80000000a00 */
[----:B------:R-:W3:Y:S01]  /*0fc0*/  @P2 LDG.E R4, desc[UR54][R4.64] ;  /* 0x0000003604042981 */ /* 0x000ee2000c1e1900 */
        /* <DEDUP_REMOVED lines=12> */
[----:B------:R-:W-:-:S14]  /*1090*/  @P2 BRA `(.L_x_11065) ;  /* 0x0000000000382947 */ /* 0x000fdc0003800000 */
        /* <DEDUP_REMOVED lines=14> */
.L_x_11065:
        /* <DEDUP_REMOVED lines=9> */
.L_x_11066:
        /* <DEDUP_REMOVED lines=13> */
.L_x_11067:
[----:B------:R-:W-:Y:S01]  /*12e0*/  ULDC UR6, c[0x0][0x448] ;  /* 0x0001120000067ab9 */ /* 0x000fe20000000800 */
[----:B------:R-:W-:Y:S02]  /*12f0*/  UIMAD UR38, UR5, 0xc0, URZ ;  /* 0x000000c0052678a4 */ /* 0x000fe4000f8e023f */
        /* <DEDUP_REMOVED lines=27> */
.L_x_11069:
[----:B------:R-:W-:-:S11]  /*14b0*/  UISETP.NE.AND UP0, UPT, UR5, 0x1, UPT ;  /* 0x000000010500788c */ /* 0x000fd6000bf05270 */
[----:B------:R-:W-:Y:S02]  /*14c0*/  @UP0 ULDC.64 UR8, c[0x0][0x9e8] ;  /* 0x00027a0000080ab9 */ /* 0x000fe40000000a00 */
[----:B------:R-:W-:-:S04]  /*14d0*/  UIMAD.WIDE.U32 UR6, UR4, UR8, URZ ;  /* 0x00000008040672a5 */ /* 0x000fc8000f8e003f */
[----:B------:R-:W-:-:S12]  /*14e0*/  @UP0 USHF.R.U32.HI UR4, URZ, UR9, UR7 ;  /* 0x000000093f040299 */ /* 0x000fd80008011607 */
.L_x_11070:
[----:B------:R-:W-:-:S06]  /*14f0*/  UIMAD UR4, UR4, UR5, UR5 ;  /* 0x00000005040472a4 */ /* 0x000fcc000f8e0205 */
[----:B------:R-:W-:-:S07]  /*1500*/  VIMNMX R0, R0, UR4, PT ;  /* 0x0000000400007c48 */ /* 0x000fce000bfe0100 */
.L_x_11068:
        /* <DEDUP_REMOVED lines=32> */
.L_x_11072:
[----:B------:R-:W-:-:S11]  /*1710*/  UISETP.NE.AND UP0, UPT, UR5, 0x1, UPT ;  /* 0x000000010500788c */ /* 0x000fd6000bf05270 */
[----:B------:R-:W-:Y:S02]  /*1720*/  @UP0 ULDC.64 UR10, c[0x0][0x9e8] ;  /* 0x00027a00000a0ab9 */ /* 0x000fe40000000a00 */
[----:B------:R-:W-:-:S04]  /*1730*/  UIMAD.WIDE.U32 UR6, UR4, UR10, URZ ;  /* 0x0000000a040672a5 */ /* 0x000fc8000f8e003f */
[----:B------:R-:W-:-:S12]  /*1740*/  @UP0 USHF.R.U32.HI UR4, URZ, UR11, UR7 ;  /* 0x0000000b3f040299 */ /* 0x000fd80008011607 */
.L_x_11073:
[----:B------:R-:W-:-:S04]  /*1750*/  UIMAD UR4, UR4, UR5, URZ ;  /* 0x00000005040472a4 */ /* 0x000fc8000f8e023f */
[----:B------:R-:W-:-:S04]  /*1760*/  UISETP.LT.AND UP0, UPT, UR9, UR4, UPT ;  /* 0x000000040900728c */ /* 0x000fc8000bf01270 */
[----:B------:R-:W-:-:S12]  /*1770*/  USEL UR9, UR9, UR4, !UP0 ;  /* 0x0000000409097287 */ /* 0x000fd8000c000000 */
.L_x_11071:
        /* <DEDUP_REMOVED lines=10> */
[----:B------:R-:W-:Y:S01]  /*1820*/  CS2R R26, SRZ ;  /* 0x00000000001a7805 */ /* 0x000fe2000001ff00 */
[----:B------:R-:W-:Y:S01]  /*1830*/  IMAD.MOV.U32 R126, RZ, RZ, RZ ;  /* 0x000000ffff7e7224 */ /* 0x000fe200078e00ff */
[----:B------:R-:W-:Y:S01]  /*1840*/  UISETP.LT.AND UP0, UPT, URZ, UR4, UPT ;  /* 0x000000043f00728c */ /* 0x000fe2000bf01270 */
[----:B------:R-:W-:Y:S01]  /*1850*/  IMAD.MOV.U32 R125, RZ, RZ, RZ ;  /* 0x000000ffff7d7224 */ /* 0x000fe200078e00ff */
[----:B------:R-:W-:Y:S02]  /*1860*/  CS2R R122, SRZ ;  /* 0x00000000007a7805 */ /* 0x000fe4000001ff00 */
[----:B------:R-:W-:Y:S01]  /*1870*/  CS2R R120, SRZ ;  /* 0x0000000000787805 */ /* 0x000fe2000001ff00 */
        /* <DEDUP_REMOVED lines=17> */
[----:B------:R-:W-:Y:S02]  /*1990*/  IMAD.MOV.U32 R89, RZ, RZ, RZ ;  /* 0x000000ffff597224 */ /* 0x000fe400078e00ff */
        /* <DEDUP_REMOVED lines=34> */
.L_x_11075:
        /* <DEDUP_REMOVED lines=9> */
.L_x_11257:
[----:B------:R-:W-:Y:S05]  /*1c50*/  @!P0 BRA `(.L_x_11077) ;  /* 0x0000000000048947 */ /* 0x000fea0003800000 */
[----:B------:R-:W-:Y:S01]  /*1c60*/  BPT.TRAP 0x1 ;  /* 0x000000040000795c */ /* 0x000fe20000300000 */
.L_x_11077:
[----:B------:R-:W-:Y:S02]  /*1c70*/  IMAD.U32 R6, RZ, RZ, UR47 ;  /* 0x0000002fff067e24 */ /* 0x000fe4000f8e00ff */
[----:B0-----:R-:W-:-:S03]  /*1c80*/  IMAD.U32 R3, RZ, RZ, UR48 ;  /* 0x00000030ff037e24 */ /* 0x001fc6000f8e00ff */
[----:B------:R-:W-:Y:S02]  /*1c90*/  LEA R6, R6, UR41, 0x3 ;  /* 0x0000002906067c11 */ /* 0x000fe4000f8e18ff */
[----:B------:R-:W-:-:S04]  /*1ca0*/  SHF.L.U32 R3, R3, 0x1f, RZ ;  /* 0x0000001f03037819 */ /* 0x000fc800000006ff */
[----:B------:R0:W1:Y:S01]  /*1cb0*/  SYNCS.PHASECHK.TRANS64.TRYWAIT P1, [R6+URZ+0x2d830], R3 ;  /* 0x02d83003060075a7 */ /* 0x000062000802017f */
[----:B------:R-:W-:Y:S05]  /*1cc0*/  @!P0 BRA `(.L_x_11078) ;  /* 0x0000000000048947 */ /* 0x000fea0003800000 */
[----:B------:R-:W-:Y:S01]  /*1cd0*/  BPT.TRAP 0x1 ;  /* 0x000000040000795c */ /* 0x000fe20000300000 */
.L_x_11078:
[----:B-1----:R-:W-:Y:S05]  /*1ce0*/  @P1 BRA `(.L_x_11079) ;  /* 0x0000000000081947 */ /* 0x002fea0003800000 */
[----:B------:R-:W1:Y:S02]  /*1cf0*/  SYNCS.PHASECHK.TRANS64.TRYWAIT P1, [R6+URZ+0x2d830], R3 ;  /* 0x02d83003060075a7 */ /* 0x000e64000802017f */
[----:B-1----:R-:W-:Y:S05]  /*1d00*/  @!P1 BRA `(.L_x_11080) ;  /* 0x0000015c002c9947 */ /* 0x002fea0003800000 */
.L_x_11079:
        /* <DEDUP_REMOVED lines=49> */
.L_x_11081:
[----:B------:R-:W-:Y:S01]  /*2020*/  UISETP.NE.AND UP1, UPT, UR52, URZ, UPT ;  /* 0x0000003f3400728c */ /* 0x000fe2000bf25270 */
[----:B------:R-:W-:Y:S01]  /*2030*/  R2UR UR6, R6 ;  /* 0x00000000060672ca */ /* 0x000fe200000e0000 */
[----:B------:R-:W-:Y:S01]  /*2040*/  ULDC UR7, c[0x0][0x9d8] ;  /* 0x0002760000077ab9 */ /* 0x000fe20000000800 */
[----:B------:R-:W-:Y:S02]  /*2050*/  IMAD.MOV.U32 R7, RZ, RZ, -0x80 ;  /* 0xffffff80ff077424 */ /* 0x000fe400078e00ff */
[----:B------:R-:W-:Y:S01]  /*2060*/  FMUL.FTZ R89, R25, UR7 ;  /* 0x0000000719597c20 */ /* 0x000fe20008410000 */
[----:B------:R-:W-:Y:S01]  /*2070*/  FMUL.FTZ R25, R54, UR7 ;  /* 0x0000000736197c20 */ /* 0x000fe20008410000 */
[----:B------:R-:W-:Y:S01]  /*2080*/  PLOP3.LUT P1, PT, PT, PT, UP1, 0x80, 0x0 ;  /* 0x000000000000781c */ /* 0x000fe20003f2f018 */
[----:B------:R-:W-:Y:S01]  /*2090*/  FMUL.FTZ R54, R68, UR7 ;  /* 0x0000000744367c20 */ /* 0x000fe20008410000 */
[----:B------:R-:W-:Y:S01]  /*20a0*/  PLOP3.LUT P2, PT, PT, PT, UP1, 0x80, 0x0 ;  /* 0x000000000000781c */ /* 0x000fe20003f4f018 */
[----:B------:R-:W-:-:S02]  /*20b0*/  VIADD R68, R137, UR38 ;  /* 0x0000002689447c36 */ /* 0x000fc40008000000 */
[----:B------:R-:W-:Y:S01]  /*20c0*/  FMUL.FTZ R12, R42, UR7 ;  /* 0x000000072a0c7c20 */ /* 0x000fe20008410000 */
[----:B------:R-:W-:Y:S01]  /*20d0*/  @UP1 ULDC UR10, c[0x0][0x44c] ;  /* 0x00011300000a1ab9 */ /* 0x000fe20000000800 */
[----:B------:R-:W-:Y:S01]  /*20e0*/  FMUL.FTZ R42, R44, UR7 ;  /* 0x000000072c2a7c20 */ /* 0x000fe20008410000 */
[----:B------:R-:W-:Y:S01]  /*20f0*/  FMUL.FTZ R44, R48, UR7 ;  /* 0x00000007302c7c20 */ /* 0x000fe20008410000 */
[----:B------:R-:W-:Y:S01]  /*2100*/  FMUL.FTZ R92, R32, UR7 ;  /* 0x00000007205c7c20 */ /* 0x000fe20008410000 */
[----:B------:R-:W-:Y:S01]  /*2110*/  FMUL.FTZ R48, R56, UR7 ;  /* 0x0000000738307c20 */ /* 0x000fe20008410000 */
[----:B------:R-:W-:Y:S01]  /*2120*/  FMUL.FTZ R32, R71, UR7 ;  /* 0x0000000747207c20 */ /* 0x000fe20008410000 */
[----:B------:R-:W-:Y:S01]  /*2130*/  UIADD3 UR6, UR6, 0x2d840, URZ ;  /* 0x0002d84006067890 */ /* 0x000fe2000fffe03f */
[----:B------:R-:W-:Y:S01]  /*2140*/  IMAD R71, R88, R7, 0x80 ;  /* 0x0000008058477424 */ /* 0x000fe200078e0207 */
[----:B------:R-:W-:Y:S01]  /*2150*/  UISETP.NE.AND UP0, UPT, UR51, URZ, UPT ;  /* 0x0000003f3300728c */ /* 0x000fe2000bf05270 */
[----:B01----:R-:W-:Y:S01]  /*2160*/  @P1 IMAD.HI.U32 R6, R68, UR10, RZ ;  /* 0x0000000a44061c27 */ /* 0x003fe2000f8e00ff */
[----:B------:R-:W-:-:S03]  /*2170*/  @UP1 ULDC UR10, c[0x0][0x450] ;  /* 0x00011400000a1ab9 */ /* 0x000fc60000000800 */
[----:B------:R-:W-:Y:S01]  /*2180*/  FMUL.FTZ R13, R43, UR7 ;  /* 0x000000072b0d7c20 */ /* 0x000fe20008410000 */
[----:B------:R-:W-:Y:S01]  /*2190*/  FMUL.FTZ R14, R46, UR7 ;  /* 0x000000072e0e7c20 */ /* 0x000fe20008410000 */
[----:B------:R-:W-:Y:S01]  /*21a0*/  FMUL.FTZ R15, R47, UR7 ;  /* 0x000000072f0f7c20 */ /* 0x000fe20008410000 */
[----:B------:R-:W-:Y:S01]  /*21b0*/  @P2 SHF.R.U32.HI R68, RZ, UR10, R6 ;  /* 0x0000000aff442c19 */ /* 0x000fe20008011606 */
[----:B------:R-:W-:Y:S01]  /*21c0*/  FMUL.FTZ R3, R24, UR7 ;  /* 0x0000000718037c20 */ /* 0x000fe20008410000 */
[----:B------:R-:W-:Y:S01]  /*21d0*/  FMUL.FTZ R4, R30, UR7 ;  /* 0x000000071e047c20 */ /* 0x000fe20008410000 */
[----:B------:R-:W-:Y:S01]  /*21e0*/  FMUL.FTZ R5, R31, UR7 ;  /* 0x000000071f057c20 */ /* 0x000fe20008410000 */
[----:B------:R-:W-:Y:S01]  /*21f0*/  FMUL.FTZ R43, R45, UR7 ;  /* 0x000000072d2b7c20 */ /* 0x000fe20008410000 */
[----:B------:R-:W0:Y:S01]  /*2200*/  SHFL.IDX PT, R56, R68, RZ, 0x1c1f ;  /* 0x001c1fff44387589 */ /* 0x000e2200000e0000 */
        /* <DEDUP_REMOVED lines=54> */
[----:B------:R-:W-:Y:S01]  /*2570*/  ULDC UR35, c[0x0][0x9dc] ;  /* 0x0002770000237ab9 */ /* 0x000fe20000000800 */
[----:B------:R-:W-:Y:S01]  /*2580*/  SYNCS.ARRIVE.TRANS64.RED.A1T0 RZ, [UR6], RZ ;  /* 0x000000ffffff79a7 */ /* 0x000fe20008100406 */
[----:B------:R-:W-:Y:S01]  /*2590*/  ULOP3.LUT UR6, URZ, UR35, URZ, 0x33, !UPT ;  /* 0x000000233f067292 */ /* 0x000fe2000f8e333f */
[----:B------:R-:W-:Y:S01]  /*25a0*/  IADD3 R6, -R57, UR37, R6 ;  /* 0x0000002539067c10 */ /* 0x000fe2000fffe106 */
[----:B------:R-:W-:Y:S01]  /*25b0*/  VIADD R7, R71, UR37 ;  /* 0x0000002547077c36 */ /* 0x000fe20008000000 */
[----:B------:R-:W-:Y:S01]  /*25c0*/  ULDC UR14, c[0x0][0x9e0] ;  /* 0x00027800000e7ab9 */ /* 0x000fe20000000800 */
[----:B------:R-:W-:Y:S01]  /*25d0*/  LEA R72, R88, 0xffffff80, 0x7 ;  /* 0xffffff8058487811 */ /* 0x000fe200078e38ff */
[----:B------:R-:W2:Y:S01]  /*25e0*/  MUFU.TANH R89, R89 ;  /* 0x0000005900597308 */ /* 0x000ea20000002400 */
[----:B------:R-:W-:-:S02]  /*25f0*/  IMAD R73, R16, -0x2, R7 ;  /* 0xfffffffe10497824 */ /* 0x000fc400078e0207 */
[C---:B------:R-:W-:Y:S02]  /*2600*/  VIADD R74, R6.reuse, UR14 ;  /* 0x0000000e064a7c36 */ /* 0x040fe40008000000 */
[----:B------:R-:W-:-:S03]  /*2610*/  VIADD R75, R6, UR6 ;  /* 0x00000006064b7c36 */ /* 0x000fc60008000000 */
[----:B------:R-:W3:Y:S01]  /*2620*/  MUFU.TANH R0, R0 ;  /* 0x0000000000007308 */ /* 0x000ee20000002400 */
[----:B0-----:R-:W-:Y:S01]  /*2630*/  VIADDMNMX R69, R56, R74, R73, PT ;  /* 0x0000004a38457246 */ /* 0x001fe20003800149 */
[----:B------:R-:W-:-:S06]  /*2640*/  IMAD.IADD R70, R75, 0x1, R56 ;  /* 0x000000014b467824 */ /* 0x000fcc00078e0238 */
[----:B------:R-:W0:Y:S08]  /*2650*/  MUFU.TANH R2, R2 ;  /* 0x0000000200027308 */ /* 0x000e300000002400 */
        /* <DEDUP_REMOVED lines=75> */
.L_x_11084:
[----:B------:R-:W-:Y:S02]  /*2b10*/  ULDC UR6, c[0x0][0x9e4] ;  /* 0x0002790000067ab9 */ /* 0x000fe40000000800 */
[----:B------:R-:W-:-:S05]  /*2b20*/  IMAD.U32 R56, RZ, RZ, UR6 ;  /* 0x00000006ff387e24 */ /* 0x000fca000f8e00ff */
[----:B------:R-:W-:-:S13]  /*2b30*/  ISETP.NE.AND P1, PT, R56, 0x1, PT ;  /* 0x000000013800780c */ /* 0x000fda0003f25270 */
[----:B------:R-:W1:Y:S02]  /*2b40*/  @P1 LDC.64 R6, c[0x0][0x9e8] ;  /* 0x00027a00ff061b82 */ /* 0x000e640000000a00 */
[----:B-1----:R-:W-:-:S05]  /*2b50*/  @P1 IMAD.HI.U32 R6, R57, R6, RZ ;  /* 0x0000000639061227 */ /* 0x002fca00078e00ff */
[----:B------:R-:W-:-:S07]  /*2b60*/  @P1 SHF.R.U32.HI R57, RZ, R7, R6 ;  /* 0x00000007ff391219 */ /* 0x000fce0000011606 */
.L_x_11085:
[----:B------:R-:W-:Y:S05]  /*2b70*/  BSYNC B0 ;  /* 0x0000000000007941 */ /* 0x000fea0003800000 */
.L_x_11083:
[----:B------:R-:W-:-:S04]  /*2b80*/  IMAD R57, R57, R56, -R72 ;  /* 0x0000003839397224 */ /* 0x000fc800078e0a48 */
[----:B------:R-:W-:-:S05]  /*2b90*/  IMAD R57, R16, -0x2, R57 ;  /* 0xfffffffe10397824 */ /* 0x000fca00078e0239 */
[----:B------:R-:W-:Y:S02]  /*2ba0*/  VIADDMNMX R69, R57, R56, R69, PT ;  /* 0x0000003839457246 */ /* 0x000fe40003800145 */
[----:B------:R-:W-:-:S07]  /*2bb0*/  VIMNMX R70, R70, R57, !PT ;  /* 0x0000003946467248 */ /* 0x000fce0007fe0100 */
.L_x_11082:
        /* <DEDUP_REMOVED lines=13> */
[----:B------:R-:W-:-:S02]  /*2c90*/  FSEL R89, R89, -INF , !P4 ;  /* 0xff80000059597808 */ /* 0x000fc40006000000 */
[----:B------:R-:W-:Y:S02]  /*2ca0*/  FSEL R90, R90, -INF , !P3 ;  /* 0xff8000005a5a7808 */ /* 0x000fe40005800000 */
[C---:B------:R-:W-:Y:S02]  /*2cb0*/  ISETP.GT.AND P4, PT, R70.reuse, 0x9, !P6 ;  /* 0x000000094600780c */ /* 0x040fe40007784270 */
[----:B------:R-:W-:Y:S02]  /*2cc0*/  @P5 LOP3.LUT R23, R23, 0x8, RZ, 0xfc, !PT ;  /* 0x0000000817175812 */ /* 0x000fe400078efcff */
[----:B------:R-:W-:Y:S02]  /*2cd0*/  ISETP.GT.AND P3, PT, R70, 0x10, !P5 ;  /* 0x000000104600780c */ /* 0x000fe40006f64270 */
[----:B------:R-:W-:Y:S02]  /*2ce0*/  ISETP.GE.AND P5, PT, R71, 0x12, PT ;  /* 0x000000124700780c */ /* 0x000fe40003fa6270 */
        /* <DEDUP_REMOVED lines=183> */
.L_x_11088:
[----:B------:R-:W-:Y:S02]  /*3860*/  ULDC UR6, c[0x0][0x9e4] ;  /* 0x0002790000067ab9 */ /* 0x000fe40000000800 */
[----:B------:R-:W-:-:S05]  /*3870*/  IMAD.U32 R68, RZ, RZ, UR6 ;  /* 0x00000006ff447e24 */ /* 0x000fca000f8e00ff */
[----:B------:R-:W-:-:S13]  /*3880*/  ISETP.NE.AND P6, PT, R68, 0x1, PT ;  /* 0x000000014400780c */ /* 0x000fda0003fc5270 */
[----:B------:R-:W0:Y:S02]  /*3890*/  @P6 LDC.64 R6, c[0x0][0x9e8] ;  /* 0x00027a00ff066b82 */ /* 0x000e240000000a00 */
[----:B0-----:R-:W-:-:S05]  /*38a0*/  @P6 IMAD.HI.U32 R6, R65, R6, RZ ;  /* 0x0000000641066227 */ /* 0x001fca00078e00ff */
[----:B------:R-:W-:-:S07]  /*38b0*/  @P6 SHF.R.U32.HI R65, RZ, R7, R6 ;  /* 0x00000007ff416219 */ /* 0x000fce0000011606 */
.L_x_11089:
[----:B------:R-:W-:Y:S05]  /*38c0*/  BSYNC B0 ;  /* 0x0000000000007941 */ /* 0x000fea0003800000 */
.L_x_11087:
[----:B------:R-:W-:-:S04]  /*38d0*/  IMAD R65, R65, R68, -R72 ;  /* 0x0000004441417224 */ /* 0x000fc800078e0a48 */
[----:B------:R-:W-:-:S05]  /*38e0*/  IMAD R65, R16, -0x2, R65 ;  /* 0xfffffffe10417824 */ /* 0x000fca00078e0241 */
[----:B------:R-:W-:Y:S02]  /*38f0*/  VIADDMNMX R55, R65, R68, R55, PT ;  /* 0x0000004441377246 */ /* 0x000fe40003800137 */
[----:B------:R-:W-:-:S07]  /*3900*/  VIMNMX R64, R64, R65, !PT ;  /* 0x0000004140407248 */ /* 0x000fce0007fe0100 */
.L_x_11086:
[C---:B------:R-:W-:Y:S01]  /*3910*/  ISETP.GT.AND P1, PT, R64.reuse, 0x1, !P1 ;  /* 0x000000014000780c */ /* 0x040fe20004f24270 */
[----:B------:R-:W-:Y:S01]  /*3920*/  ULDC UR33, c[0x0][0x988] ;  /* 0x0002620000217ab9 */ /* 0x000fe20000000800 */
[----:B------:R-:W-:Y:S01]  /*3930*/  LOP3.LUT P6, RZ, R23, 0x4, RZ, 0xc0, !PT ;  /* 0x0000000417ff7812 */ /* 0x000fe200078cc0ff */
[----:B------:R-:W-:Y:S01]  /*3940*/  UISETP.NE.AND UP1, UPT, UR52, URZ, UPT ;  /* 0x0000003f3400728c */ /* 0x000fe2000bf25270 */
[----:B------:R-:W-:Y:S01]  /*3950*/  ISETP.LT.OR P1, PT, R55, 0x2, P1 ;  /* 0x000000023700780c */ /* 0x000fe20000f21670 */
[----:B------:R-:W-:Y:S01]  /*3960*/  UISETP.NE.AND UP0, UPT, UR51, URZ, UPT ;  /* 0x0000003f3300728c */ /* 0x000fe2000bf05270 */
[----:B------:R-:W-:Y:S01]  /*3970*/  ISETP.GT.AND P2, PT, R64, 0x8, !P2 ;  /* 0x000000084000780c */ /* 0x000fe20005744270 */
[----:B------:R-:W-:Y:S01]  /*3980*/  UMOV UR10, UR38 ;  /* 0x00000026000a7c82 */ /* 0x000fe20008000000 */
[----:B------:R-:W-:Y:S02]  /*3990*/  FSEL R2, R2, -INF , !P1 ;  /* 0xff80000002027808 */ /* 0x000fe40004800000 */
[----:B------:R-:W-:-:S02]  /*39a0*/  ISETP.GT.AND P1, PT, R64, 0x9, !P6 ;  /* 0x000000094000780c */ /* 0x000fc40007724270 */
[C---:B------:R-:W-:Y:S02]  /*39b0*/  ISETP.LT.OR P2, PT, R55.reuse, 0x9, P2 ;  /* 0x000000093700780c */ /* 0x040fe40001741670 */
[----:B------:R-:W-:Y:S01]  /*39c0*/  ISETP.LT.OR P1, PT, R55, 0xa, P1 ;  /* 0x0000000a3700780c */ /* 0x000fe20000f21670 */
[----:B------:R-:W-:Y:S01]  /*39d0*/  @UP1 ULDC UR6, c[0x0][0x44c] ;  /* 0x0001130000061ab9 */ /* 0x000fe20000000800 */
[----:B------:R-:W-:Y:S01]  /*39e0*/  FSEL R4, R4, -INF , !P2 ;  /* 0xff80000004047808 */ /* 0x000fe20005000000 */
[----:B------:R-:W-:Y:S01]  /*39f0*/  UIMAD.WIDE.U32 UR6, UR38, UR6, URZ ;  /* 0x00000006260672a5 */ /* 0x000fe2000f8e003f */
[----:B------:R-:W-:Y:S01]  /*3a00*/  FSEL R5, R5, -INF , !P1 ;  /* 0xff80000005057808 */ /* 0x000fe20004800000 */
[----:B------:R-:W-:Y:S01]  /*3a10*/  @UP1 ULDC UR11, c[0x0][0x450] ;  /* 0x00011400000b1ab9 */ /* 0x000fe20000000800 */
[C---:B------:R-:W-:Y:S01]  /*3a20*/  LOP3.LUT P1, RZ, R23.reuse, 0x8, RZ, 0xc0, !PT ;  /* 0x0000000817ff7812 */ /* 0x040fe2000782c0ff */
[----:B------:R-:W-:Y:S01]  /*3a30*/  @UP1 USHF.R.U32.HI UR10, URZ, UR11, UR7 ;  /* 0x0000000b3f0a1299 */ /* 0x000fe20008011607 */
[----:B------:R-:W-:-:S02]  /*3a40*/  LOP3.LUT P2, RZ, R23, 0x40000, RZ, 0xc0, !PT ;  /* 0x0004000017ff7812 */ /* 0x000fc4000784c0ff */
[----:B------:R-:W-:Y:S01]  /*3a50*/  ISETP.GT.AND P1, PT, R64, 0x10, !P1 ;  /* 0x000000104000780c */ /* 0x000fe20004f24270 */
[----:B------:R-:W-:Y:S01]  /*3a60*/  UIADD3 UR56, UR56, UR10, URZ ;  /* 0x0000000a38387290 */ /* 0x000fe2000fffe03f */
[----:B------:R-:W-:Y:S02]  /*3a70*/  LOP3.LUT P6, RZ, R23, 0x20000, RZ, 0xc0, !PT ;  /* 0x0002000017ff7812 */ /* 0x000fe400078cc0ff */
[----:B------:R-:W-:Y:S01]  /*3a80*/  ISETP.LT.OR P1, PT, R55, 0x11, P1 ;  /* 0x000000113700780c */ /* 0x000fe20000f21670 */
[----:B------:R-:W-:Y:S01]  /*3a90*/  UIADD3 UR14, UR56, UR14, URZ ;  /* 0x0000000e380e7290 */ /* 0x000fe2000fffe03f */
[----:B------:R-:W-:Y:S02]  /*3aa0*/  FMNMX.FTZ R7, R66, R89, !PT ;  /* 0x0000005942077209 */ /* 0x000fe40007810000 */
[----:B------:R-:W-:Y:S02]  /*3ab0*/  FSEL R8, R8, -INF , !P1 ;  /* 0xff80000008087808 */ /* 0x000fe40004800000 */
[----:B------:R-:W-:-:S02]  /*3ac0*/  LOP3.LUT P1, RZ, R23, 0x10, RZ, 0xc0, !PT ;  /* 0x0000001017ff7812 */ /* 0x000fc4000782c0ff */
[C---:B------:R-:W-:Y:S02]  /*3ad0*/  ISETP.GT.AND P3, PT, R64.reuse, 0x70, !P3 ;  /* 0x000000704000780c */ /* 0x040fe40005f64270 */
[C---:B------:R-:W-:Y:S02]  /*3ae0*/  ISETP.GT.AND P1, PT, R64.reuse, 0x11, !P1 ;  /* 0x000000114000780c */ /* 0x040fe40004f24270 */
[C---:B------:R-:W-:Y:S02]  /*3af0*/  ISETP.GT.AND P4, PT, R64.reuse, 0x71, !P4 ;  /* 0x000000714000780c */ /* 0x040fe40006784270 */
[----:B------:R-:W-:Y:S02]  /*3b00*/  ISETP.LT.OR P1, PT, R55, 0x12, P1 ;  /* 0x000000123700780c */ /* 0x000fe40000f21670 */
[----:B------:R-:W-:Y:S02]  /*3b10*/  ISETP.GT.AND P5, PT, R64, 0x78, !P5 ;  /* 0x000000784000780c */ /* 0x000fe40006fa4270 */
[----:B------:R-:W-:-:S02]  /*3b20*/  FSEL R9, R9, -INF , !P1 ;  /* 0xff80000009097808 */ /* 0x000fc40004800000 */
[----:B------:R-:W-:Y:S02]  /*3b30*/  LOP3.LUT P1, RZ, R23, 0x2000000, RZ, 0xc0, !PT ;  /* 0x0200000017ff7812 */ /* 0x000fe4000782c0ff */
[C---:B------:R-:W-:Y:S02]  /*3b40*/  ISETP.LT.OR P3, PT, R55.reuse, 0x71, P3 ;  /* 0x000000713700780c */ /* 0x040fe40001f61670 */
[----:B------:R-:W-:Y:S02]  /*3b50*/  ISETP.GT.AND P1, PT, R64, 0x18, !P1 ;  /* 0x000000184000780c */ /* 0x000fe40004f24270 */
[C---:B------:R-:W-:Y:S02]  /*3b60*/  ISETP.LT.OR P4, PT, R55.reuse, 0x72, P4 ;  /* 0x000000723700780c */ /* 0x040fe40002781670 */
[C---:B------:R-:W-:Y:S02]  /*3b70*/  ISETP.LT.OR P1, PT, R55.reuse, 0x19, P1 ;  /* 0x000000193700780c */ /* 0x040fe40000f21670 */
[----:B------:R-:W-:-:S02]  /*3b80*/  ISETP.LT.OR P5, PT, R55, 0x79, P5 ;  /* 0x000000793700780c */ /* 0x000fc40002fa1670 */
        /* <DEDUP_REMOVED lines=33> */
[----:B------:R-:W-:-:S04]  /*3da0*/  LOP3.LUT P1, RZ, R23, 0x10000, RZ, 0xc0, !PT ;  /* 0x0001000017ff7812 */ /* 0x000fc8000782c0ff */
[----:B------:R-:W-:-:S04]  /*3db0*/  ISETP.GT.AND P1, PT, R64, 0x39, !P1 ;  /* 0x000000394000780c */ /* 0x000fc80004f24270 */
[----:B------:R-:W-:-:S04]  /*3dc0*/  ISETP.LT.OR P1, PT, R55, 0x3a, P1 ;  /* 0x0000003a3700780c */ /* 0x000fc80000f21670 */
[----:B------:R-:W-:Y:S02]  /*3dd0*/  FSEL R6, R24, -INF , !P1 ;  /* 0xff80000018067808 */ /* 0x000fe40004800000 */
[----:B------:R-:W-:Y:S02]  /*3de0*/  FMNMX.FTZ R24, R90, R7, !PT ;  /* 0x000000075a187209 */ /* 0x000fe40007810000 */
[----:B------:R-:W-:Y:S02]  /*3df0*/  LOP3.LUT P1, RZ, R23, 0x8000, RZ, 0xc0, !PT ;  /* 0x0000800017ff7812 */ /* 0x000fe4000782c0ff */
[----:B------:R-:W-:Y:S02]  /*3e00*/  FMNMX.FTZ R7, R91, R24, !PT ;  /* 0x000000185b077209 */ /* 0x000fe40007810000 */
[----:B------:R-:W-:Y:S02]  /*3e10*/  ISETP.GT.AND P1, PT, R64, 0x40, !P1 ;  /* 0x000000404000780c */ /* 0x000fe40004f24270 */
[----:B------:R-:W-:-:S02]  /*3e20*/  FMNMX.FTZ R24, R92, R7, !PT ;  /* 0x000000075c187209 */ /* 0x000fc40007810000 */
[----:B------:R-:W-:Y:S02]  /*3e30*/  ISETP.LT.OR P1, PT, R55, 0x41, P1 ;  /* 0x000000413700780c */ /* 0x000fe40000f21670 */
[----:B------:R-:W-:Y:S02]  /*3e40*/  FMNMX.FTZ R7, R93, R24, !PT ;  /* 0x000000185d077209 */ /* 0x000fe40007810000 */
[----:B------:R-:W-:Y:S02]  /*3e50*/  FSEL R27, R27, -INF , !P1 ;  /* 0xff8000001b1b7808 */ /* 0x000fe40004800000 */
[----:B------:R-:W-:Y:S02]  /*3e60*/  FMNMX.FTZ R24, R94, R7, !PT ;  /* 0x000000075e187209 */ /* 0x000fe40007810000 */
[----:B------:R-:W-:Y:S02]  /*3e70*/  LOP3.LUT P1, RZ, R23, 0x4000, RZ, 0xc0, !PT ;  /* 0x0000400017ff7812 */ /* 0x000fe4000782c0ff */
[----:B------:R-:W-:-:S02]  /*3e80*/  FMNMX.FTZ R7, R95, R24, !PT ;  /* 0x000000185f077209 */ /* 0x000fc40007810000 */
[----:B------:R-:W-:Y:S02]  /*3e90*/  ISETP.GT.AND P1, PT, R64, 0x41, !P1 ;  /* 0x000000414000780c */ /* 0x000fe40004f24270 */
[----:B------:R-:W-:Y:S02]  /*3ea0*/  FMNMX.FTZ R24, R96, R7, !PT ;  /* 0x0000000760187209 */ /* 0x000fe40007810000 */
[----:B------:R-:W-:Y:S02]  /*3eb0*/  ISETP.LT.OR P1, PT, R55, 0x42, P1 ;  /* 0x000000423700780c */ /* 0x000fe40000f21670 */
[----:B------:R-:W-:Y:S02]  /*3ec0*/  FMNMX.FTZ R7, R97, R24, !PT ;  /* 0x0000001861077209 */ /* 0x000fe40007810000 */
[----:B------:R-:W-:Y:S02]  /*3ed0*/  FSEL R26, R26, -INF , !P1 ;  /* 0xff8000001a1a7808 */ /* 0x000fe40004800000 */
[----:B------:R-:W-:-:S02]  /*3ee0*/  FMNMX.FTZ R24, R58, R7, !PT ;  /* 0x000000073a187209 */ /* 0x000fc40007810000 */
[----:B------:R-:W-:Y:S02]  /*3ef0*/  LOP3.LUT P1, RZ, R23, 0x2000, RZ, 0xc0, !PT ;  /* 0x0000200017ff7812 */ /* 0x000fe4000782c0ff */
[----:B------:R-:W-:Y:S02]  /*3f00*/  FMNMX.FTZ R7, R59, R24, !PT ;  /* 0x000000183b077209 */ /* 0x000fe40007810000 */
[----:B------:R-:W-:Y:S02]  /*3f10*/  ISETP.GT.AND P1, PT, R64, 0x48, !P1 ;  /* 0x000000484000780c */ /* 0x000fe40004f24270 */
[----:B------:R-:W-:Y:S02]  /*3f20*/  FMNMX.FTZ R24, R60, R7, !PT ;  /* 0x000000073c187209 */ /* 0x000fe40007810000 */
[----:B------:R-:W-:Y:S02]  /*3f30*/  ISETP.LT.OR P1, PT, R55, 0x49, P1 ;  /* 0x000000493700780c */ /* 0x000fe40000f21670 */
[----:B------:R-:W-:-:S02]  /*3f40*/  FMNMX.FTZ R7, R61, R24, !PT ;  /* 0x000000183d077209 */ /* 0x000fc40007810000 */
        /* <DEDUP_REMOVED lines=36> */
[----:B------:R-:W-:-:S03]  /*4190*/  ISETP.GT.AND P1, PT, R64, 0x59, !P1 ;  /* 0x000000594000780c */ /* 0x000fc60004f24270 */
[----:B------:R-:W0:Y:S01]  /*41a0*/  SHFL.BFLY PT, R24, R7, 0x2, 0x1f ;  /* 0x0c401f0007187f89 */ /* 0x000e2200000e0000 */
[----:B------:R-:W-:-:S04]  /*41b0*/  ISETP.LT.OR P1, PT, R55, 0x5a, P1 ;  /* 0x0000005a3700780c */ /* 0x000fc80000f21670 */
[----:B------:R-:W-:Y:S02]  /*41c0*/  FSEL R32, R32, -INF , !P1 ;  /* 0xff80000020207808 */ /* 0x000fe40004800000 */
[C---:B------:R-:W-:Y:S02]  /*41d0*/  ISETP.GT.AND P1, PT, R64.reuse, 0x60, !P2 ;  /* 0x000000604000780c */ /* 0x040fe40005724270 */
        /* <DEDUP_REMOVED lines=8> */
[----:B0-----:R-:W-:Y:S02]  /*4260*/  FMNMX.FTZ R65, R7, R24, !PT ;  /* 0x0000001807417209 */ /* 0x001fe40007810000 */
[----:B------:R-:W-:-:S03]  /*4270*/  FSEL R40, R40, -INF , !P1 ;  /* 0xff80000028287808 */ /* 0x000fc60004800000 */
[----:B------:R-:W0:Y:S02]  /*4280*/  SHFL.BFLY PT, R24, R65, 0x1, 0x1f ;  /* 0x0c201f0041187f89 */ /* 0x000e2400000e0000 */
[----:B0-----:R-:W-:-:S04]  /*4290*/  FMNMX.FTZ R24, R65, R24, !PT ;  /* 0x0000001841187209 */ /* 0x001fc80007810000 */
[C---:B------:R-:W-:Y:S01]  /*42a0*/  FSETP.NEU.FTZ.AND P1, PT, R24.reuse, -INF , PT ;  /* 0xff8000001800780b */ /* 0x040fe20003f3d000 */
[----:B------:R-:W-:-:S05]  /*42b0*/  FMUL.FTZ R74, R24, UR33 ;  /* 0x00000021184a7c20 */ /* 0x000fca0008410000 */
        /* <DEDUP_REMOVED lines=9> */
[----:B------:R-:W-:Y:S01]  /*4350*/  MUFU.EX2 R7, R7 ;  /* 0x0000000700077308 */ /* 0x000fe20000000800 */
[----:B------:R-:W-:Y:S01]  /*4360*/  LOP3.LUT P1, RZ, R23, 0x4000000, RZ, 0xc0, !PT ;  /* 0x0400000017ff7812 */ /* 0x000fe2000782c0ff */
[--C-:B------:R-:W-:Y:S01]  /*4370*/  FFMA.FTZ R68, R91, UR33, -R74.reuse ;  /* 0x000000215b447c23 */ /* 0x100fe2000801084a */
[----:B------:R-:W-:Y:S01]  /*4380*/  FMNMX.FTZ R67, R73, R2, !PT ;  /* 0x0000000249437209 */ /* 0x000fe20007810000 */
        /* <DEDUP_REMOVED lines=20> */
[----:B------:R-:W0:Y:S03]  /*44d0*/  MUFU.EX2 R68, R68 ;  /* 0x0000004400447308 */ /* 0x000e260000000800 */
[----:B------:R-:W-:Y:S01]  /*44e0*/  FMNMX.FTZ R71, R11, R70, !PT ;  /* 0x000000460b477209 */ /* 0x000fe20007810000 */
[----:B------:R-:W-:-:S03]  /*44f0*/  FFMA.FTZ R70, R95, UR33, -R74 ;  /* 0x000000215f467c23 */ /* 0x000fc6000801084a */
[----:B------:R-:W-:Y:S01]  /*4500*/  FMNMX.FTZ R72, R12, R71, !PT ;  /* 0x000000470c487209 */ /* 0x000fe20007810000 */
[----:B------:R-:W-:Y:S03]  /*4510*/  MUFU.EX2 R0, R0 ;  /* 0x0000000000007308 */ /* 0x000fe60000000800 */
[----:B------:R-:W-:-:S04]  /*4520*/  FMNMX.FTZ R71, R13, R72, !PT ;  /* 0x000000480d477209 */ /* 0x000fc80007810000 */
[----:B------:R-:W-:Y:S01]  /*4530*/  FMNMX.FTZ R72, R14, R71, !PT ;  /* 0x000000470e487209 */ /* 0x000fe20007810000 */
[----:B------:R-:W-:Y:S03]  /*4540*/  MUFU.EX2 R67, R93 ;  /* 0x0000005d00437308 */ /* 0x000fe60000000800 */
        /* <DEDUP_REMOVED lines=22> */
[----:B------:R-:W-:Y:S01]  /*46b0*/  FFMA.FTZ R76, R63, UR33, -R74 ;  /* 0x000000213f4c7c23 */ /* 0x000fe2000801084a */
[----:B------:R-:W-:Y:S02]  /*46c0*/  MUFU.EX2 R75, R75 ;  /* 0x0000004b004b7308 */ /* 0x000fe40000000800 */
[----:B------:R-:W-:-:S04]  /*46d0*/  FMNMX.FTZ R62, R32, R77, !PT ;  /* 0x0000004d203e7209 */ /* 0x000fc80007810000 */
[----:B------:R-:W-:Y:S02]  /*46e0*/  FMNMX.FTZ R63, R41, R62, !PT ;  /* 0x0000003e293f7209 */ /* 0x000fe40007810000 */
[----:B------:R-:W-:Y:S01]  /*46f0*/  FSEL R62, R34, -INF , !P1 ;  /* 0xff800000223e7808 */ /* 0x000fe20004800000 */
[----:B------:R-:W-:Y:S01]  /*4700*/  MUFU.EX2 R59, R59 ;  /* 0x0000003b003b7308 */ /* 0x000fe20000000800 */
[----:B------:R-:W-:Y:S02]  /*4710*/  FMNMX.FTZ R77, R40, R63, !PT ;  /* 0x0000003f284d7209 */ /* 0x000fe40007810000 */
[----:B------:R-:W-:Y:S01]  /*4720*/  FSEL R63, R35, -INF , !P2 ;  /* 0xff800000233f7808 */ /* 0x000fe20005000000 */
[----:B------:R-:W-:Y:S01]  /*4730*/  FFMA.FTZ R35, R57, UR33, -R74 ;  /* 0x0000002139237c23 */ /* 0x000fe2000801084a */
[----:B------:R-:W-:Y:S02]  /*4740*/  FMNMX.FTZ R64, R62, R77, !PT ;  /* 0x0000004d3e407209 */ /* 0x000fe40007810000 */
[----:B------:R-:W-:Y:S01]  /*4750*/  FSEL R57, R36, -INF , !P3 ;  /* 0xff80000024397808 */ /* 0x000fe20005800000 */
[----:B------:R1:W-:Y:S01]  /*4760*/  MUFU.EX2 R34, R76 ;  /* 0x0000004c00227308 */ /* 0x0003e20000000800 */
[----:B------:R-:W-:-:S02]  /*4770*/  FMNMX.FTZ R36, R63, R64, !PT ;  /* 0x000000403f247209 */ /* 0x000fc40007810000 */
[----:B------:R-:W-:Y:S02]  /*4780*/  FSEL R64, R37, -INF , !P4 ;  /* 0xff80000025407808 */ /* 0x000fe40006000000 */
[----:B------:R-:W-:-:S03]  /*4790*/  FMNMX.FTZ R37, R57, R36, !PT ;  /* 0x0000002439257209 */ /* 0x000fc60007810000 */
[----:B------:R-:W-:Y:S01]  /*47a0*/  MUFU.EX2 R60, R60 ;  /* 0x0000003c003c7308 */ /* 0x000fe20000000800 */
[----:B------:R-:W-:Y:S01]  /*47b0*/  FMNMX.FTZ R38, R64, R37, !PT ;  /* 0x0000002540267209 */ /* 0x000fe20007810000 */
[--C-:B-1----:R-:W-:Y:S01]  /*47c0*/  FFMA.FTZ R76, R56, UR33, -R74.reuse ;  /* 0x00000021384c7c23 */ /* 0x102fe2000801084a */
        /* <DEDUP_REMOVED lines=10> */
[----:B------:R1:W-:Y:S01]  /*4870*/  MUFU.EX2 R36, R76 ;  /* 0x0000004c00247308 */ /* 0x0003e20000000800 */
[----:B------:R-:W2:Y:S07]  /*4880*/  SHFL.BFLY PT, R78, R77, 0x2, 0x1f ;  /* 0x0c401f004d4e7f89 */ /* 0x000eae00000e0000 */
[----:B------:R-:W-:Y:S01]  /*4890*/  MUFU.EX2 R61, R61 ;  /* 0x0000003d003d7308 */ /* 0x000fe20000000800 */
[--C-:B-1----:R-:W-:Y:S01]  /*48a0*/  FFMA.FTZ R76, R46, UR33, -R74.reuse ;  /* 0x000000212e4c7c23 */ /* 0x102fe2000801084a */
[--C-:B------:R-:W-:Y:S01]  /*48b0*/  FFMA.FTZ R46, R48, UR33, -R74.reuse ;  /* 0x00000021302e7c23 */ /* 0x100fe2000801084a */
[----:B------:R-:W-:-:S05]  /*48c0*/  FFMA.FTZ R48, R54, UR33, -R74 ;  /* 0x0000002136307c23 */ /* 0x000fca000801084a */
[----:B------:R-:W-:Y:S08]  /*48d0*/  MUFU.EX2 R35, R35 ;  /* 0x0000002300237308 */ /* 0x000ff00000000800 */
[----:B------:R-:W-:Y:S01]  /*48e0*/  MUFU.EX2 R37, R37 ;  /* 0x0000002500257308 */ /* 0x000fe20000000800 */
[----:B--2---:R-:W-:-:S05]  /*48f0*/  FMNMX.FTZ R78, R77, R78, !PT ;  /* 0x0000004e4d4e7209 */ /* 0x004fca0007810000 */
[----:B------:R-:W1:Y:S02]  /*4900*/  SHFL.BFLY PT, R53, R78, 0x1, 0x1f ;  /* 0x0c201f004e357f89 */ /* 0x000e6400000e0000 */
[----:B------:R-:W-:Y:S08]  /*4910*/  MUFU.EX2 R38, R38 ;  /* 0x0000002600267308 */ /* 0x000ff00000000800 */
[----:B------:R-:W-:Y:S08]  /*4920*/  MUFU.EX2 R39, R39 ;  /* 0x0000002700277308 */ /* 0x000ff00000000800 */
[----:B------:R-:W-:Y:S01]  /*4930*/  MUFU.EX2 R50, R50 ;  /* 0x0000003200327308 */ /* 0x000fe20000000800 */
[----:B-1----:R-:W-:-:S07]  /*4940*/  FMNMX.FTZ R52, R78, R53, !PT ;  /* 0x000000354e347209 */ /* 0x002fce0007810000 */
[----:B------:R-:W-:Y:S01]  /*4950*/  MUFU.EX2 R51, R51 ;  /* 0x0000003300337308 */ /* 0x000fe20000000800 */
[C---:B------:R-:W-:Y:S01]  /*4960*/  FSETP.NEU.FTZ.AND P1, PT, R52.reuse, -INF , PT ;  /* 0xff8000003400780b */ /* 0x040fe20003f3d000 */
[----:B------:R-:W-:-:S05]  /*4970*/  FMUL.FTZ R49, R52, UR33 ;  /* 0x0000002134317c20 */ /* 0x000fca0008410000 */
[----:B------:R-:W-:Y:S01]  /*4980*/  FSEL R49, R49, RZ, P1 ;  /* 0x000000ff31317208 */ /* 0x000fe20000800000 */
[----:B------:R-:W-:Y:S01]  /*4990*/  MUFU.EX2 R76, R76 ;  /* 0x0000004c004c7308 */ /* 0x000fe20000000800 */
[----:B------:R-:W-:-:S03]  /*49a0*/  PLOP3.LUT P1, PT, PT, PT, UP0, 0x40, 0x0 ;  /* 0x000000000000781c */ /* 0x000fc60003f2e808 */
        /* <DEDUP_REMOVED lines=13> */
[--C-:B-1----:R-:W-:Y:S01]  /*4a80*/  FFMA.FTZ R73, R12, UR33, -R49.reuse ;  /* 0x000000210c497c23 */ /* 0x102fe20008010831 */
[--C-:B------:R-:W-:Y:S01]  /*4a90*/  FFMA.FTZ R21, R21, UR33, -R49.reuse ;  /* 0x0000002115157c23 */ /* 0x100fe20008010831 */
[--C-:B------:R-:W-:Y:S01]  /*4aa0*/  FFMA.FTZ R25, R25, UR33, -R49.reuse ;  /* 0x0000002119197c23 */ /* 0x100fe20008010831 */
[--C-:B------:R-:W-:Y:S01]  /*4ab0*/  FFMA.FTZ R78, R6, UR33, -R49.reuse ;  /* 0x00000021064e7c23 */ /* 0x100fe20008010831 */
[--C-:B------:R-:W-:Y:S01]  /*4ac0*/  FFMA.FTZ R27, R27, UR33, -R49.reuse ;  /* 0x000000211b1b7c23 */ /* 0x100fe20008010831 */
[--C-:B------:R-:W-:Y:S01]  /*4ad0*/  FFMA.FTZ R26, R26, UR33, -R49.reuse ;  /* 0x000000211a1a7c23 */ /* 0x100fe20008010831 */
[--C-:B------:R-:W-:Y:S01]  /*4ae0*/  FFMA.FTZ R79, R29, UR33, -R49.reuse ;  /* 0x000000211d4f7c23 */ /* 0x100fe20008010831 */
[----:B------:R1:W4:Y:S01]  /*4af0*/  MUFU.EX2 R83, R4 ;  /* 0x0000000400537308 */ /* 0x0003220000000800 */
[--C-:B--2---:R-:W-:Y:S01]  /*4b00*/  FFMA.FTZ R54, R11, UR33, -R49.reuse ;  /* 0x000000210b367c23 */ /* 0x104fe20008010831 */
[----:B0-----:R-:W-:Y:S01]  /*4b10*/  F2FP.F16.F32.PACK_AB R6, R68, R65 ;  /* 0x000000414406723e */ /* 0x001fe200000000ff */
[--C-:B------:R-:W-:Y:S01]  /*4b20*/  FFMA.FTZ R82, R28, UR33, -R49.reuse ;  /* 0x000000211c527c23 */ /* 0x100fe20008010831 */
[--C-:B------:R-:W-:Y:S01]  /*4b30*/  FFMA.FTZ R30, R30, UR33, -R49.reuse ;  /* 0x000000211e1e7c23 */ /* 0x100fe20008010831 */
[--C-:B------:R-:W-:Y:S01]  /*4b40*/  FFMA.FTZ R33, R33, UR33, -R49.reuse ;  /* 0x0000002121217c23 */ /* 0x100fe20008010831 */
[--C-:B------:R-:W-:Y:S01]  /*4b50*/  FFMA.FTZ R32, R32, UR33, -R49.reuse ;  /* 0x0000002120207c23 */ /* 0x100fe20008010831 */
[--C-:B------:R-:W-:Y:S01]  /*4b60*/  FFMA.FTZ R41, R41, UR33, -R49.reuse ;  /* 0x0000002129297c23 */ /* 0x100fe20008010831 */
[----:B------:R0:W2:Y:S01]  /*4b70*/  MUFU.EX2 R86, R5 ;  /* 0x0000000500567308 */ /* 0x0000a20000000800 */
[----:B-1----:R-:W-:Y:S01]  /*4b80*/  FADD.FTZ R4, R7, R66 ;  /* 0x0000004207047221 */ /* 0x002fe20000010000 */
[----:B---3--:R-:W-:Y:S01]  /*4b90*/  FADD.FTZ R8, R81, R84 ;  /* 0x0000005451087221 */ /* 0x008fe20000010000 */
[--C-:B------:R-:W-:Y:S01]  /*4ba0*/  FFMA.FTZ R40, R40, UR33, -R49.reuse ;  /* 0x0000002128287c23 */ /* 0x100fe20008010831 */
[--C-:B------:R-:W-:Y:S01]  /*4bb0*/  FFMA.FTZ R62, R62, UR33, -R49.reuse ;  /* 0x000000213e3e7c23 */ /* 0x100fe20008010831 */
[--C-:B------:R-:W-:Y:S01]  /*4bc0*/  FFMA.FTZ R63, R63, UR33, -R49.reuse ;  /* 0x000000213f3f7c23 */ /* 0x100fe20008010831 */
[--C-:B------:R-:W-:Y:S01]  /*4bd0*/  FFMA.FTZ R57, R57, UR33, -R49.reuse ;  /* 0x0000002139397c23 */ /* 0x100fe20008010831 */
[--C-:B------:R-:W-:Y:S01]  /*4be0*/  FFMA.FTZ R64, R64, UR33, -R49.reuse ;  /* 0x0000002140407c23 */ /* 0x100fe20008010831 */
[----:B------:R-:W1:Y:S01]  /*4bf0*/  MUFU.EX2 R2, R2 ;  /* 0x0000000200027308 */ /* 0x000e620000000800 */
[----:B0-----:R-:W-:Y:S01]  /*4c00*/  FADD.FTZ R5, R65, R4 ;  /* 0x0000000441057221 */ /* 0x001fe20000010000 */
[----:B------:R-:W-:Y:S01]  /*4c10*/  F2FP.F16.F32.PACK_AB R4, R66, R7 ;  /* 0x000000074204723e */ /* 0x000fe200000000ff */
[----:B----4-:R-:W-:Y:S01]  /*4c20*/  FADD.FTZ R7, R83, R8 ;  /* 0x0000000853077221 */ /* 0x010fe20000010000 */
[----:B------:R-:W-:Y:S01]  /*4c30*/  FFMA.FTZ R66, R31, UR33, -R49 ;  /* 0x000000211f427c23 */ /* 0x000fe20008010831 */
[----:B------:R-:W-:Y:S01]  /*4c40*/  FADD.FTZ R5, R68, R5 ;  /* 0x0000000544057221 */ /* 0x000fe20000010000 */
[--C-:B------:R-:W-:Y:S01]  /*4c50*/  FFMA.FTZ R55, R55, UR33, -R49.reuse ;  /* 0x0000002137377c23 */ /* 0x100fe20008010831 */
[----:B------:R-:W-:Y:S01]  /*4c60*/  FFMA.FTZ R49, R56, UR33, -R49 ;  /* 0x0000002138317c23 */ /* 0x000fe20008010831 */
[----:B------:R-:W0:Y:S01]  /*4c70*/  MUFU.EX2 R9, R9 ;  /* 0x0000000900097308 */ /* 0x000e220000000800 */
[----:B--2---:R-:W-:Y:S01]  /*4c80*/  FADD.FTZ R11, R86, R7 ;  /* 0x00000007560b7221 */ /* 0x004fe20000010000 */
[----:B------:R-:W-:Y:S01]  /*4c90*/  FADD.FTZ R10, R0, R5 ;  /* 0x00000005000a7221 */ /* 0x000fe20000010000 */
[----:B------:R-:W-:-:S02]  /*4ca0*/  F2FP.F16.F32.PACK_AB R5, R84, R81 ;  /* 0x000000515405723e */ /* 0x000fc400000000ff */
[----:B------:R-:W-:Y:S01]  /*4cb0*/  F2FP.F16.F32.PACK_AB R7, R86, R83 ;  /* 0x000000535607723e */ /* 0x000fe200000000ff */
[----:B------:R-:W-:Y:S01]  /*4cc0*/  FADD.FTZ R10, R67, R10 ;  /* 0x0000000a430a7221 */ /* 0x000fe20000010000 */
[----:B------:R-:W-:Y:S01]  /*4cd0*/  F2FP.F16.F32.PACK_AB R14, R75, R58 ;  /* 0x0000003a4b0e723e */ /* 0x000fe200000000ff */
[----:B------:R-:W2:Y:S01]  /*4ce0*/  MUFU.EX2 R53, R53 ;  /* 0x0000003500357308 */ /* 0x000ea20000000800 */
[----:B-1----:R-:W-:Y:S01]  /*4cf0*/  FADD.FTZ R8, R2, R11 ;  /* 0x0000000b02087221 */ /* 0x002fe20000010000 */
[----:B------:R-:W-:Y:S01]  /*4d00*/  FADD.FTZ R13, R69, R10 ;  /* 0x0000000a450d7221 */ /* 0x000fe20000010000 */
[----:B------:R1:W-:Y:S03]  /*4d10*/  STSM.16.M88.4 [R17+0x21800], R4 ;  /* 0x0218000411007844 */ /* 0x0003e60000000200 */
[----:B------:R-:W-:Y:S02]  /*4d20*/  FADD.FTZ R10, R70, R13 ;  /* 0x0000000d460a7221 */ /* 0x000fe40000010000 */
[----:B------:R-:W3:Y:S01]  /*4d30*/  MUFU.EX2 R54, R54 ;  /* 0x0000003600367308 */ /* 0x000ee20000000800 */
[----:B0-----:R-:W-:Y:S01]  /*4d40*/  FADD.FTZ R8, R9, R8 ;  /* 0x0000000809087221 */ /* 0x001fe20000010000 */
        /* <DEDUP_REMOVED lines=12> */
[----:B------:R-:W-:-:S03]  /*4e10*/  F2FP.F16.F32.PACK_AB R10, R70, R69 ;  /* 0x00000045460a723e */ /* 0x000fc600000000ff */
[----:B------:R-:W-:Y:S02]  /*4e20*/  FADD.FTZ R12, R60, R13 ;  /* 0x0000000d3c0c7221 */ /* 0x000fe40000010000 */
[----:B------:R-:W2:Y:S01]  /*4e30*/  MUFU.EX2 R77, R77 ;  /* 0x0000004d004d7308 */ /* 0x000ea20000000800 */
[----:B0-----:R-:W-:Y:S01]  /*4e40*/  FADD.FTZ R11, R73, R8 ;  /* 0x00000008490b7221 */ /* 0x001fe20000010000 */
[----:B------:R-:W-:Y:S01]  /*4e50*/  FADD.FTZ R13, R61, R12 ;  /* 0x0000000c3d0d7221 */ /* 0x000fe20000010000 */
[----:B------:R-:W-:-:S03]  /*4e60*/  F2FP.F16.F32.PACK_AB R12, R72, R71 ;  /* 0x00000047480c723e */ /* 0x000fc600000000ff */
[----:B------:R-:W-:Y:S02]  /*4e70*/  FADD.FTZ R28, R34, R13 ;  /* 0x0000000d221c7221 */ /* 0x000fe40000010000 */
[----:B------:R-:W0:Y:S01]  /*4e80*/  MUFU.EX2 R80, R80 ;  /* 0x0000005000507308 */ /* 0x000e220000000800 */
[C---:B-1----:R-:W-:Y:S01]  /*4e90*/  FADD.FTZ R8, R74.reuse, R11 ;  /* 0x0000000b4a087221 */ /* 0x042fe20000010000 */
        /* <DEDUP_REMOVED lines=10> */
[C---:B0-----:R-:W-:Y:S01]  /*4f40*/  FADD.FTZ R11, R80.reuse, R11 ;  /* 0x0000000b500b7221 */ /* 0x041fe20000010000 */
[----:B------:R-:W-:Y:S01]  /*4f50*/  F2FP.F16.F32.PACK_AB R15, R80, R77 ;  /* 0x0000004d500f723e */ /* 0x000fe200000000ff */
[----:B------:R-:W-:-:S04]  /*4f60*/  FADD.FTZ R7, R39, R2 ;  /* 0x0000000227077221 */ /* 0x000fc80000010000 */
[----:B------:R-:W-:Y:S01]  /*4f70*/  FADD.FTZ R2, R50, R7 ;  /* 0x0000000732027221 */ /* 0x000fe20000010000 */
[----:B------:R-:W0:Y:S01]  /*4f80*/  MUFU.EX2 R25, R25 ;  /* 0x0000001900197308 */ /* 0x000e220000000800 */
[----:B-1----:R-:W-:Y:S01]  /*4f90*/  FADD.FTZ R0, R20, R11 ;  /* 0x0000000b14007221 */ /* 0x002fe20000010000 */
[----:B------:R-:W-:Y:S01]  /*4fa0*/  F2FP.F16.F32.PACK_AB R11, R54, R53 ;  /* 0x00000035360b723e */ /* 0x000fe200000000ff */
[----:B------:R-:W-:-:S04]  /*4fb0*/  FADD.FTZ R7, R51, R2 ;  /* 0x0000000233077221 */ /* 0x000fc80000010000 */
[----:B------:R1:W-:Y:S01]  /*4fc0*/  STSM.16.M88.4 [R22], R8 ;  /* 0x0000000816007844 */ /* 0x0003e20000000200 */
[----:B------:R-:W3:Y:S01]  /*4fd0*/  MUFU.EX2 R78, R78 ;  /* 0x0000004e004e7308 */ /* 0x000ee20000000800 */
[----:B--2---:R-:W-:Y:S01]  /*4fe0*/  FADD.FTZ R0, R21, R0 ;  /* 0x0000000015007221 */ /* 0x004fe20000010000 */
[----:B------:R-:W-:Y:S01]  /*4ff0*/  FADD.FTZ R2, R76, R7 ;  /* 0x000000074c027221 */ /* 0x000fe20000010000 */
[----:B------:R2:W-:Y:S05]  /*5000*/  STSM.16.M88.4 [R19], R12 ;  /* 0x0000000c13007844 */ /* 0x0005ea0000000200 */
[----:B------:R-:W4:Y:S01]  /*5010*/  MUFU.EX2 R27, R27 ;  /* 0x0000001b001b7308 */ /* 0x000f220000000800 */
[----:B0-----:R-:W-:Y:S01]  /*5020*/  FADD.FTZ R5, R25, R0 ;  /* 0x0000000019057221 */ /* 0x001fe20000010000 */
[----:B-1----:R-:W-:-:S06]  /*5030*/  F2FP.F16.F32.PACK_AB R8, R50, R39 ;  /* 0x000000273208723e */ /* 0x002fcc00000000ff */
[----:B------:R-:W0:Y:S01]  /*5040*/  MUFU.EX2 R26, R26 ;  /* 0x0000001a001a7308 */ /* 0x000e220000000800 */
[C---:B---3--:R-:W-:Y:S01]  /*5050*/  FADD.FTZ R0, R78.reuse, R5 ;  /* 0x000000054e007221 */ /* 0x048fe20000010000 */
[----:B------:R-:W-:Y:S02]  /*5060*/  F2FP.F16.F32.PACK_AB R7, R78, R25 ;  /* 0x000000194e07723e */ /* 0x000fe400000000ff */
[----:B------:R-:W-:-:S04]  /*5070*/  F2FP.F16.F32.PACK_AB R10, R76, R51 ;  /* 0x000000334c0a723e */ /* 0x000fc800000000ff */
[----:B------:R-:W1:Y:S01]  /*5080*/  MUFU.EX2 R79, R79 ;  /* 0x0000004f004f7308 */ /* 0x000e620000000800 */
[----:B----4-:R-:W-:-:S07]  /*5090*/  FADD.FTZ R5, R27, R0 ;  /* 0x000000001b057221 */ /* 0x010fce0000010000 */
[----:B------:R-:W3:Y:S01]  /*50a0*/  MUFU.EX2 R82, R82 ;  /* 0x0000005200527308 */ /* 0x000ee20000000800 */
[C---:B0-----:R-:W-:Y:S01]  /*50b0*/  FADD.FTZ R0, R26.reuse, R5 ;  /* 0x000000051a007221 */ /* 0x041fe20000010000 */
[----:B------:R-:W-:-:S06]  /*50c0*/  F2FP.F16.F32.PACK_AB R29, R26, R27 ;  /* 0x0000001b1a1d723e */ /* 0x000fcc00000000ff */
[----:B------:R0:W4:Y:S01]  /*50d0*/  MUFU.EX2 R65, R30 ;  /* 0x0000001e00417308 */ /* 0x0001220000000800 */
[----:B-1----:R-:W-:-:S07]  /*50e0*/  FADD.FTZ R5, R79, R0 ;  /* 0x000000004f057221 */ /* 0x002fce0000010000 */
[----:B------:R-:W1:Y:S01]  /*50f0*/  MUFU.EX2 R66, R66 ;  /* 0x0000004200427308 */ /* 0x000e620000000800 */
[----:B---3--:R-:W-:Y:S01]  /*5100*/  FADD.FTZ R0, R82, R5 ;  /* 0x0000000552007221 */ /* 0x008fe20000010000 */
[----:B0-----:R-:W-:Y:S02]  /*5110*/  F2FP.F16.F32.PACK_AB R30, R38, R37 ;  /* 0x00000025261e723e */ /* 0x001fe400000000ff */
[----:B------:R-:W-:-:S04]  /*5120*/  F2FP.F16.F32.PACK_AB R31, R82, R79 ;  /* 0x0000004f521f723e */ /* 0x000fc800000000ff */
[----:B------:R-:W0:Y:S01]  /*5130*/  MUFU.EX2 R33, R33 ;  /* 0x0000002100217308 */ /* 0x000e220000000800 */
[----:B----4-:R-:W-:-:S07]  /*5140*/  FADD.FTZ R5, R65, R0 ;  /* 0x0000000041057221 */ /* 0x010fce0000010000 */
[----:B------:R-:W2:Y:S01]  /*5150*/  MUFU.EX2 R45, R45 ;  /* 0x0000002d002d7308 */ /* 0x000ea20000000800 */
[C---:B-1----:R-:W-:Y:S01]  /*5160*/  FADD.FTZ R0, R66.reuse, R5 ;  /* 0x0000000542007221 */ /* 0x042fe20000010000 */
[----:B------:R-:W-:Y:S02]  /*5170*/  F2FP.F16.F32.PACK_AB R5, R21, R20 ;  /* 0x000000141505723e */ /* 0x000fe400000000ff */
[----:B------:R-:W-:-:S03]  /*5180*/  F2FP.F16.F32.PACK_AB R9, R66, R65 ;  /* 0x000000414209723e */ /* 0x000fc600000000ff */
[----:B------:R1:W-:Y:S01]  /*5190*/  STSM.16.M88.4 [R18], R4 ;  /* 0x0000000412007844 */ /* 0x0003e20000000200 */
[----:B------:R-:W3:Y:S01]  /*51a0*/  MUFU.EX2 R32, R32 ;  /* 0x0000002000207308 */ /* 0x000ee20000000800 */
[----:B0-----:R-:W-:Y:S02]  /*51b0*/  FADD.FTZ R11, R33, R0 ;  /* 0x00000000210b7221 */ /* 0x001fe40000010000 */
[----:B------:R-:W-:Y:S05]  /*51c0*/  STSM.16.M88.4 [R17+0x27800], R28 ;  /* 0x0278001c11007844 */ /* 0x000fea0000000200 */
[----:B------:R-:W0:Y:S01]  /*51d0*/  MUFU.EX2 R46, R46 ;  /* 0x0000002e002e7308 */ /* 0x000e220000000800 */
[----:B--2---:R-:W-:-:S07]  /*51e0*/  FADD.FTZ R13, R45, R2 ;  /* 0x000000022d0d7221 */ /* 0x004fce0000010000 */
[----:B------:R-:W2:Y:S01]  /*51f0*/  MUFU.EX2 R41, R41 ;  /* 0x0000002900297308 */ /* 0x000ea20000000800 */
[C---:B---3--:R-:W-:Y:S01]  /*5200*/  FADD.FTZ R12, R32.reuse, R11 ;  /* 0x0000000b200c7221 */ /* 0x048fe20000010000 */
[----:B------:R-:W-:-:S05]  /*5210*/  F2FP.F16.F32.PACK_AB R11, R32, R33 ;  /* 0x00000021200b723e */ /* 0x000fca00000000ff */
[----:B------:R-:W-:Y:S01]  /*5220*/  STSM.16.M88.4 [R136], R8 ;  /* 0x0000000888007844 */ /* 0x000fe20000000200 */
[----:B------:R-:W3:Y:S01]  /*5230*/  MUFU.EX2 R47, R47 ;  /* 0x0000002f002f7308 */ /* 0x000ee20000000800 */
[----:B0-----:R-:W-:-:S07]  /*5240*/  FADD.FTZ R2, R46, R13 ;  /* 0x0000000d2e027221 */ /* 0x001fce0000010000 */
[----:B------:R-:W0:Y:S01]  /*5250*/  MUFU.EX2 R40, R40 ;  /* 0x0000002800287308 */ /* 0x000e220000000800 */
[----:B--2---:R-:W-:Y:S01]  /*5260*/  FADD.FTZ R15, R41, R12 ;  /* 0x0000000c290f7221 */ /* 0x004fe20000010000 */
[----:B------:R-:W-:-:S06]  /*5270*/  F2FP.F16.F32.PACK_AB R12, R46, R45 ;  /* 0x0000002d2e0c723e */ /* 0x000fcc00000000ff */
[----:B------:R-:W2:Y:S01]  /*5280*/  MUFU.EX2 R48, R48 ;  /* 0x0000003000307308 */ /* 0x000ea20000000800 */
[----:B---3--:R-:W-:-:S07]  /*5290*/  FADD.FTZ R13, R47, R2 ;  /* 0x000000022f0d7221 */ /* 0x008fce0000010000 */
[----:B------:R-:W3:Y:S01]  /*52a0*/  MUFU.EX2 R62, R62 ;  /* 0x0000003e003e7308 */ /* 0x000ee20000000800 */
[----:B0-----:R-:W-:-:S07]  /*52b0*/  FADD.FTZ R15, R40, R15 ;  /* 0x0000000f280f7221 */ /* 0x001fce0000010000 */
[----:B------:R-:W0:Y:S01]  /*52c0*/  MUFU.EX2 R63, R63 ;  /* 0x0000003f003f7308 */ /* 0x000e220000000800 */
[C---:B--2---:R-:W-:Y:S01]  /*52d0*/  FADD.FTZ R21, R48.reuse, R13 ;  /* 0x0000000d30157221 */ /* 0x044fe20000010000 */
[----:B------:R-:W-:Y:S02]  /*52e0*/  F2FP.F16.F32.PACK_AB R14, R48, R47 ;  /* 0x0000002f300e723e */ /* 0x000fe400000000ff */
[----:B------:R-:W-:-:S04]  /*52f0*/  F2FP.F16.F32.PACK_AB R13, R40, R41 ;  /* 0x00000029280d723e */ /* 0x000fc800000000ff */
[----:B------:R-:W-:Y:S01]  /*5300*/  MUFU.EX2 R44, R44 ;  /* 0x0000002c002c7308 */ /* 0x000fe20000000800 */
[----:B---3--:R-:W-:-:S07]  /*5310*/  FADD.FTZ R2, R62, R15 ;  /* 0x0000000f3e027221 */ /* 0x008fce0000010000 */
[----:B------:R-:W1:Y:S01]  /*5320*/  MUFU.EX2 R43, R43 ;  /* 0x0000002b002b7308 */ /* 0x000e620000000800 */
[C---:B0-----:R-:W-:Y:S01]  /*5330*/  F2FP.F16.F32.PACK_AB R15, R63.reuse, R62 ;  /* 0x0000003e3f0f723e */ /* 0x041fe200000000ff */
[----:B------:R-:W-:-:S04]  /*5340*/  FADD.FTZ R2, R63, R2 ;  /* 0x000000023f027221 */ /* 0x000fc80000010000 */
[----:B------:R-:W-:Y:S02]  /*5350*/  STSM.16.M88.4 [R19+0x6000], R12 ;  /* 0x0060000c13007844 */ /* 0x000fe40000000200 */
[----:B------:R-:W-:Y:S08]  /*5360*/  MUFU.EX2 R42, R42 ;  /* 0x0000002a002a7308 */ /* 0x000ff00000000800 */
[----:B------:R-:W0:Y:S01]  /*5370*/  MUFU.EX2 R3, R3 ;  /* 0x0000000300037308 */ /* 0x000e220000000800 */
[----:B-1----:R-:W-:Y:S01]  /*5380*/  F2FP.F16.F32.PACK_AB R4, R43, R44 ;  /* 0x0000002c2b04723e */ /* 0x002fe200000000ff */
        /* <DEDUP_REMOVED lines=32> */
.L_x_11091:
[----:B------:R-:W-:Y:S02]  /*5590*/  ULDC UR18, c[0x0][0x9e4] ;  /* 0x0002790000127ab9 */ /* 0x000fe40000000800 */
[----:B------:R-:W-:-:S11]  /*55a0*/  UISETP.NE.AND UP0, UPT, UR18, 0x1, UPT ;  /* 0x000000011200788c */ /* 0x000fd6000bf05270 */
[----:B------:R-:W-:Y:S02]  /*55b0*/  @UP0 ULDC.64 UR6, c[0x0][0x9e8] ;  /* 0x00027a0000060ab9 */ /* 0x000fe40000000a00 */
[----:B------:R-:W-:-:S04]  /*55c0*/  UIMAD.WIDE.U32 UR10, UR15, UR6, URZ ;  /* 0x000000060f0a72a5 */ /* 0x000fc8000f8e003f */
[----:B------:R-:W-:-:S12]  /*55d0*/  @UP0 USHF.R.U32.HI UR15, URZ, UR7, UR11 ;  /* 0x000000073f0f0299 */ /* 0x000fd8000801160b */
.L_x_11092:
[----:B------:R-:W-:-:S04]  /*55e0*/  UIMAD UR15, UR15, UR18, UR18 ;  /* 0x000000120f0f72a4 */ /* 0x000fc8000f8e0212 */
[----:B------:R-:W-:-:S04]  /*55f0*/  UISETP.LT.AND UP0, UPT, UR14, UR15, UPT ;  /* 0x0000000f0e00728c */ /* 0x000fc8000bf01270 */
[----:B------:R-:W-:-:S12]  /*5600*/  USEL UR14, UR14, UR15, UP0 ;  /* 0x0000000f0e0e7287 */ /* 0x000fd80008000000 */
.L_x_11090:
        /* <DEDUP_REMOVED lines=42> */
.L_x_11112:
[----:B------:R-:W-:Y:S01]  /*58b0*/  ISETP.NE.AND P2, PT, RZ, UR45, PT ;  /* 0x0000002dff007c0c */ /* 0x000fe2000bf45270 */
[----:B------:R-:W-:-:S04]  /*58c0*/  UISETP.NE.AND UP0, UPT, UR59, 0x1, UPT ;  /* 0x000000013b00788c */ /* 0x000fc8000bf05270 */
[----:B------:R-:W-:-:S04]  /*58d0*/  USEL UR48, URZ, 0x1, UP0 ;  /* 0x000000013f307887 */ /* 0x000fc80008000000 */
[----:B------:R-:W-:-:S04]  /*58e0*/  ULOP3.LUT UR48, UR28, UR48, URZ, 0x3c, !UPT ;  /* 0x000000301c307292 */ /* 0x000fc8000f8e3c3f */
[----:B------:R-:W-:Y:S08]  /*58f0*/  @P2 BRA `(.L_x_11094) ;  /* 0x0000000000382947 */ /* 0x000ff00003800000 */
[----:B------:R-:W-:Y:S05]  /*5900*/  @!P0 BRA `(.L_x_11095) ;  /* 0x0000000000048947 */ /* 0x000fea0003800000 */
[----:B------:R-:W-:Y:S01]  /*5910*/  BPT.TRAP 0x1 ;  /* 0x000000040000795c */ /* 0x000fe20000300000 */
.L_x_11095:
        /* <DEDUP_REMOVED lines=9> */
.L_x_11096:
[----:B-1----:R-:W-:Y:S05]  /*59b0*/  @P1 BRA `(.L_x_11094) ;  /* 0x0000000000081947 */ /* 0x002fea0003800000 */
[----:B------:R-:W1:Y:S02]  /*59c0*/  SYNCS.PHASECHK.TRANS64.TRYWAIT P1, [UR6+0x2d830], R6 ;  /* 0x02d83006ff0075a7 */ /* 0x000e640008020146 */
[----:B-1----:R-:W-:Y:S05]  /*59d0*/  @!P1 BRA `(.L_x_11097) ;  /* 0x00000120000c9947 */ /* 0x002fea0003800000 */
.L_x_11094:
        /* <DEDUP_REMOVED lines=40> */
.L_x_11099:
[----:B------:R-:W-:Y:S01]  /*5c60*/  ULEA UR6, UR59, UR41, 0x3 ;  /* 0x000000293b067291 */ /* 0x000fe2000f8e183f */
[----:B------:R-:W-:-:S05]  /*5c70*/  IMAD.U32 R6, RZ, RZ, UR28 ;  /* 0x0000001cff067e24 */ /* 0x000fca000f8e00ff */
[----:B------:R-:W-:-:S04]  /*5c80*/  SHF.L.U32 R6, R6, 0x1f, RZ ;  /* 0x0000001f06067819 */ /* 0x000fc800000006ff */
[----:B------:R0:W1:Y:S01]  /*5c90*/  SYNCS.PHASECHK.TRANS64.TRYWAIT P1, [UR6+0x2d850], R6 ;  /* 0x02d85006ff0075a7 */ /* 0x0000620008020146 */
[----:B------:R-:W-:Y:S05]  /*5ca0*/  @!P0 BRA `(.L_x_11100) ;  /* 0x0000000000048947 */ /* 0x000fea0003800000 */
[----:B------:R-:W-:Y:S01]  /*5cb0*/  BPT.TRAP 0x1 ;  /* 0x000000040000795c */ /* 0x000fe20000300000 */
.L_x_11100:
[----:B-1----:R-:W-:Y:S05]  /*5cc0*/  @P1 BRA `(.L_x_11098) ;  /* 0x0000000000081947 */ /* 0x002fea0003800000 */
[----:B------:R-:W1:Y:S02]  /*5cd0*/  SYNCS.PHASECHK.TRANS64.TRYWAIT P1, [UR6+0x2d850], R6 ;  /* 0x02d85006ff0075a7 */ /* 0x000e640008020146 */
[----:B-1----:R-:W-:Y:S05]  /*5ce0*/  @!P1 BRA `(.L_x_11101) ;  /* 0x0000011c00609947 */ /* 0x002fea0003800000 */
.L_x_11098:
        /* <DEDUP_REMOVED lines=74> */
.L_x_11102:
        /* <DEDUP_REMOVED lines=21> */
[----:B------:R-:W-:-:S02]  /*62e0*/  ULEA UR6, UR47, UR41, 0x3 ;  /* 0x000000292f067291 */ /* 0x000fc4000f8e183f */
[----:B------:R-:W-:Y:S01]  /*62f0*/  FMUL.FTZ R45, R57, UR57 ;  /* 0x00000039392d7c20 */ /* 0x000fe20008410000 */
[----:B------:R-:W-:Y:S01]  /*6300*/  FMUL.FTZ R54, R64, UR57 ;  /* 0x0000003940367c20 */ /* 0x000fe20008410000 */
[----:B------:R-:W-:Y:S01]  /*6310*/  @P2 SHF.R.U32.HI R83, RZ, UR7, R52 ;  /* 0x00000007ff532c19 */ /* 0x000fe20008011634 */
[----:B------:R-:W-:Y:S01]  /*6320*/  FMUL.FTZ R57, R67, UR57 ;  /* 0x0000003943397c20 */ /* 0x000fe20008410000 */
[----:B------:R-:W-:Y:S01]  /*6330*/  FMUL.FTZ R64, R74, UR57 ;  /* 0x000000394a407c20 */ /* 0x000fe20008410000 */
[----:B------:R-:W-:Y:S01]  /*6340*/  FMUL.FTZ R67, R77, UR57 ;  /* 0x000000394d437c20 */ /* 0x000fe20008410000 */
[----:B------:R-:W-:Y:S01]  /*6350*/  FMUL.FTZ R74, R84, UR57 ;  /* 0x00000039544a7c20 */ /* 0x000fe20008410000 */
[----:B------:R-:W-:Y:S01]  /*6360*/  UIADD3 UR6, UR6, 0x2d840, URZ ;  /* 0x0002d84006067890 */ /* 0x000fe2000fffe03f */
[----:B------:R-:W1:Y:S01]  /*6370*/  SHFL.IDX PT, R84, R83, RZ, 0x1c1f ;  /* 0x001c1fff53547589 */ /* 0x000e6200000e0000 */
[----:B------:R-:W-:Y:S02]  /*6380*/  IMAD.SHL.U32 R77, R3, 0x80, RZ ;  /* 0x00000080034d7824 */ /* 0x000fe400078e00ff */
        /* <DEDUP_REMOVED lines=49> */
[----:B------:R-:W0:Y:S01]  /*66a0*/  MUFU.TANH R6, R6 ;  /* 0x0000000600067308 */ /* 0x000e220000002400 */
[----:B------:R-:W-:Y:S01]  /*66b0*/  IMAD.U32 R52, RZ, RZ, UR46 ;  /* 0x0000002eff347e24 */ /* 0x000fe2000f8e00ff */
[----:B------:R-:W-:Y:S01]  /*66c0*/  SYNCS.ARRIVE.TRANS64.RED.A1T0 RZ, [UR6], RZ ;  /* 0x000000ffffff79a7 */ /* 0x000fe20008100406 */
[----:B------:R-:W-:-:S03]  /*66d0*/  ULOP3.LUT UR6, URZ, UR35, URZ, 0x33, !UPT ;  /* 0x000000233f067292 */ /* 0x000fc6000f8e333f */
[----:B------:R-:W-:Y:S02]  /*66e0*/  IADD3 R53, -R52, UR37, R53 ;  /* 0x0000002534357c10 */ /* 0x000fe4000fffe135 */
[----:B------:R-:W2:Y:S03]  /*66f0*/  MUFU.TANH R7, R7 ;  /* 0x0000000700077308 */ /* 0x000ea60000002400 */
[C---:B------:R-:W-:Y:S02]  /*6700*/  VIADD R82, R53.reuse, UR56 ;  /* 0x0000003835527c36 */ /* 0x040fe40008000000 */
[----:B------:R-:W-:Y:S02]  /*6710*/  VIADD R81, R53, UR6 ;  /* 0x0000000635517c36 */ /* 0x000fe40008000000 */
[----:B-1----:R-:W-:Y:S01]  /*6720*/  IMAD.IADD R80, R82, 0x1, R84 ;  /* 0x0000000152507824 */ /* 0x002fe200078e0254 */
        /* <DEDUP_REMOVED lines=77> */
.L_x_11105:
[----:B------:R-:W-:-:S05]  /*6c00*/  IMAD.U32 R86, RZ, RZ, UR34 ;  /* 0x00000022ff567e24 */ /* 0x000fca000f8e00ff */
[----:B------:R-:W-:-:S13]  /*6c10*/  ISETP.NE.AND P1, PT, R86, 0x1, PT ;  /* 0x000000015600780c */ /* 0x000fda0003f25270 */
[----:B------:R-:W1:Y:S02]  /*6c20*/  @P1 LDC.64 R52, c[0x0][0x9e8] ;  /* 0x00027a00ff341b82 */ /* 0x000e640000000a00 */
[----:B-1----:R-:W-:-:S05]  /*6c30*/  @P1 IMAD.HI.U32 R52, R84, R52, RZ ;  /* 0x0000003454341227 */ /* 0x002fca00078e00ff */
[----:B------:R-:W-:-:S07]  /*6c40*/  @P1 SHF.R.U32.HI R84, RZ, R53, R52 ;  /* 0x00000035ff541219 */ /* 0x000fce0000011634 */
.L_x_11106:
[----:B------:R-:W-:Y:S05]  /*6c50*/  BSYNC B0 ;  /* 0x0000000000007941 */ /* 0x000fea0003800000 */
.L_x_11104:
[----:B------:R-:W-:-:S04]  /*6c60*/  IMAD R53, R84, R86, -R77 ;  /* 0x0000005654357224 */ /* 0x000fc800078e0a4d */
[----:B------:R-:W-:-:S05]  /*6c70*/  IMAD R53, R16, -0x2, R53 ;  /* 0xfffffffe10357824 */ /* 0x000fca00078e0235 */
[----:B------:R-:W-:Y:S02]  /*6c80*/  VIADDMNMX R80, R53, R86, R80, PT ;  /* 0x0000005635507246 */ /* 0x000fe40003800150 */
[----:B------:R-:W-:-:S07]  /*6c90*/  VIMNMX R79, R79, R53, !PT ;  /* 0x000000354f4f7248 */ /* 0x000fce0007fe0100 */
.L_x_11103:
        /* <DEDUP_REMOVED lines=116> */
.L_x_11109:
[----:B------:R-:W-:-:S05]  /*73e0*/  IMAD.U32 R80, RZ, RZ, UR34 ;  /* 0x00000022ff507e24 */ /* 0x000fca000f8e00ff */
[----:B------:R-:W-:-:S13]  /*73f0*/  ISETP.NE.AND P2, PT, R80, 0x1, PT ;  /* 0x000000015000780c */ /* 0x000fda0003f45270 */
[----:B------:R-:W0:Y:S02]  /*7400*/  @P2 LDC.64 R24, c[0x0][0x9e8] ;  /* 0x00027a00ff182b82 */ /* 0x000e240000000a00 */
[----:B0-----:R-:W-:-:S05]  /*7410*/  @P2 IMAD.HI.U32 R24, R52, R24, RZ ;  /* 0x0000001834182227 */ /* 0x001fca00078e00ff */
[----:B------:R-:W-:-:S07]  /*7420*/  @P2 SHF.R.U32.HI R52, RZ, R25, R24 ;  /* 0x00000019ff342219 */ /* 0x000fce0000011618 */
.L_x_11110:
[----:B------:R-:W-:Y:S05]  /*7430*/  BSYNC B0 ;  /* 0x0000000000007941 */ /* 0x000fea0003800000 */
.L_x_11108:
[----:B------:R-:W-:-:S04]  /*7440*/  IMAD R77, R52, R80, -R77 ;  /* 0x00000050344d7224 */ /* 0x000fc800078e0a4d */
[----:B------:R-:W-:-:S05]  /*7450*/  IMAD R77, R16, -0x2, R77 ;  /* 0xfffffffe104d7824 */ /* 0x000fca00078e024d */
[----:B------:R-:W-:Y:S02]  /*7460*/  VIADDMNMX R82, R77, R80, R82, PT ;  /* 0x000000504d527246 */ /* 0x000fe40003800152 */
[----:B------:R-:W-:-:S07]  /*7470*/  VIMNMX R81, R81, R77, !PT ;  /* 0x0000004d51517248 */ /* 0x000fce0007fe0100 */
.L_x_11107:
        /* <DEDUP_REMOVED lines=101> */
[C---:B------:R-:W-:Y:S02]  /*7ad0*/  ISETP.GT.AND P3, PT, R81.reuse, 0x61, P1 ;  /* 0x000000615100780c */ /* 0x040fe40000f64270 */
        /* <DEDUP_REMOVED lines=26> */
[----:B0-----:R-:W-:Y:S01]  /*7c80*/  FMNMX.FTZ R77, R21, R80, !PT ;  /* 0x00000050154d7209 */ /* 0x001fe20007810000 */
        /* <DEDUP_REMOVED lines=38> */
[----:B------:R-:W-:Y:S02]  /*7ef0*/  ISETP.GT.AND P2, PT, R81, 0x70, P1 ;  /* 0x000000705100780c */ /* 0x000fe40000f44270 */
[----:B------:R-:W-:Y:S02]  /*7f00*/  FMNMX.FTZ R80, R46, R77, !PT ;  /* 0x0000004d2e507209 */ /* 0x000fe40007810000 */
[----:B------:R-:W-:-:S02]  /*7f10*/  ISETP.LT.OR P4, PT, R82, 0x6a, P4 ;  /* 0x0000006a5200780c */ /* 0x000fc40002781670 */
[----:B------:R-:W-:Y:S01]  /*7f20*/  FMNMX.FTZ R77, R47, R80, !PT ;  /* 0x000000502f4d7209 */ /* 0x000fe20007810000 */
[----:B------:R-:W-:Y:S01]  /*7f30*/  MUFU.EX2 R42, R83 ;  /* 0x00000053002a7308 */ /* 0x000fe20000000800 */
[----:B------:R-:W-:Y:S02]  /*7f40*/  ISETP.GT.AND P3, PT, R81, 0x71, P1 ;  /* 0x000000715100780c */ /* 0x000fe40000f64270 */
[----:B------:R-:W-:Y:S02]  /*7f50*/  FMNMX.FTZ R80, R50, R77, !PT ;  /* 0x0000004d32507209 */ /* 0x000fe40007810000 */
[C---:B------:R-:W-:Y:S02]  /*7f60*/  ISETP.LT.OR P2, PT, R82.reuse, 0x71, P2 ;  /* 0x000000715200780c */ /* 0x040fe40001741670 */
[----:B------:R-:W-:Y:S01]  /*7f70*/  FMNMX.FTZ R77, R51, R80, !PT ;  /* 0x00000050334d7209 */ /* 0x000fe20007810000 */
[----:B------:R-:W-:Y:S01]  /*7f80*/  MUFU.EX2 R10, R10 ;  /* 0x0000000a000a7308 */ /* 0x000fe20000000800 */
[----:B------:R-:W-:-:S02]  /*7f90*/  ISETP.LT.OR P3, PT, R82, 0x72, P3 ;  /* 0x000000725200780c */ /* 0x000fc40001f61670 */
[----:B------:R-:W-:Y:S02]  /*7fa0*/  FMNMX.FTZ R80, R56, R77, !PT ;  /* 0x0000004d38507209 */ /* 0x000fe40007810000 */
[----:B------:R-:W-:Y:S02]  /*7fb0*/  FSEL R73, R73, -INF , !P3 ;  /* 0xff80000049497808 */ /* 0x000fe40005800000 */
[----:B------:R-:W-:Y:S01]  /*7fc0*/  FMNMX.FTZ R77, R57, R80, !PT ;  /* 0x00000050394d7209 */ /* 0x000fe20007810000 */
[----:B------:R-:W-:Y:S03]  /*7fd0*/  MUFU.EX2 R11, R11 ;  /* 0x0000000b000b7308 */ /* 0x000fe60000000800 */
[----:B------:R-:W-:Y:S02]  /*7fe0*/  FMNMX.FTZ R80, R60, R77, !PT ;  /* 0x0000004d3c507209 */ /* 0x000fe40007810000 */
[----:B------:R-:W-:-:S02]  /*7ff0*/  FSEL R77, R68, -INF , !P5 ;  /* 0xff800000444d7808 */ /* 0x000fc40006800000 */
[----:B------:R-:W-:Y:S01]  /*8000*/  FMNMX.FTZ R79, R61, R80, !PT ;  /* 0x000000503d4f7209 */ /* 0x000fe20007810000 */
[----:B------:R-:W-:Y:S01]  /*8010*/  MUFU.EX2 R15, R15 ;  /* 0x0000000f000f7308 */ /* 0x000fe20000000800 */
[----:B------:R-:W-:Y:S02]  /*8020*/  ISETP.GT.AND P5, PT, R81, 0x78, P1 ;  /* 0x000000785100780c */ /* 0x000fe40000fa4270 */
[----:B------:R-:W-:Y:S02]  /*8030*/  FMNMX.FTZ R68, R64, R79, !PT ;  /* 0x0000004f40447209 */ /* 0x000fe40007810000 */
[----:B------:R-:W-:Y:S02]  /*8040*/  FSEL R79, R69, -INF , !P4 ;  /* 0xff800000454f7808 */ /* 0x000fe40006000000 */
[----:B------:R-:W-:Y:S01]  /*8050*/  FMNMX.FTZ R68, R65, R68, !PT ;  /* 0x0000004441447209 */ /* 0x000fe20007810000 */
[----:B------:R-:W-:Y:S01]  /*8060*/  MUFU.EX2 R25, R25 ;  /* 0x0000001900197308 */ /* 0x000fe20000000800 */
[----:B------:R-:W-:-:S02]  /*8070*/  FSEL R80, R72, -INF , !P2 ;  /* 0xff80000048507808 */ /* 0x000fc40005000000 */
[----:B------:R-:W-:Y:S02]  /*8080*/  FMNMX.FTZ R68, R77, R68, !PT ;  /* 0x000000444d447209 */ /* 0x000fe40007810000 */
[----:B------:R-:W-:Y:S02]  /*8090*/  ISETP.GT.AND P1, PT, R81, 0x79, P1 ;  /* 0x000000795100780c */ /* 0x000fe40000f24270 */
[----:B------:R-:W-:Y:S01]  /*80a0*/  FMNMX.FTZ R69, R79, R68, !PT ;  /* 0x000000444f457209 */ /* 0x000fe20007810000 */
[----:B------:R-:W-:Y:S01]  /*80b0*/  MUFU.EX2 R28, R28 ;  /* 0x0000001c001c7308 */ /* 0x000fe20000000800 */
[----:B------:R-:W-:Y:S02]  /*80c0*/  ISETP.LT.OR P5, PT, R82, 0x79, P5 ;  /* 0x000000795200780c */ /* 0x000fe40002fa1670 */
[----:B------:R-:W-:Y:S02]  /*80d0*/  FMNMX.FTZ R68, R80, R69, !PT ;  /* 0x0000004550447209 */ /* 0x000fe40007810000 */
[----:B------:R-:W-:-:S02]  /*80e0*/  ISETP.LT.OR P1, PT, R82, 0x7a, P1 ;  /* 0x0000007a5200780c */ /* 0x000fc40000f21670 */
[----:B------:R-:W-:Y:S01]  /*80f0*/  FSEL R76, R76, -INF , !P5 ;  /* 0xff8000004c4c7808 */ /* 0x000fe20006800000 */
[----:B------:R-:W-:Y:S01]  /*8100*/  MUFU.EX2 R29, R29 ;  /* 0x0000001d001d7308 */ /* 0x000fe20000000800 */
[----:B------:R-:W-:Y:S02]  /*8110*/  FMNMX.FTZ R69, R73, R68, !PT ;  /* 0x0000004449457209 */ /* 0x000fe40007810000 */
[----:B------:R-:W-:Y:S02]  /*8120*/  FSEL R78, R78, -INF , !P1 ;  /* 0xff8000004e4e7808 */ /* 0x000fe40004800000 */
[----:B------:R-:W-:-:S03]  /*8130*/  FMNMX.FTZ R69, R76, R69, !PT ;  /* 0x000000454c457209 */ /* 0x000fc60007810000 */
[----:B------:R-:W-:Y:S01]  /*8140*/  MUFU.EX2 R32, R32 ;  /* 0x0000002000207308 */ /* 0x000fe20000000800 */
[----:B------:R-:W-:-:S05]  /*8150*/  FMNMX.FTZ R69, R78, R69, !PT ;  /* 0x000000454e457209 */ /* 0x000fca0007810000 */
[----:B------:R-:W0:Y:S02]  /*8160*/  SHFL.BFLY PT, R68, R69, 0x2, 0x1f ;  /* 0x0c401f0045447f89 */ /* 0x000e2400000e0000 */
[----:B------:R-:W-:Y:S08]  /*8170*/  MUFU.EX2 R33, R33 ;  /* 0x0000002100217308 */ /* 0x000ff00000000800 */
[----:B------:R-:W-:Y:S08]  /*8180*/  MUFU.EX2 R36, R36 ;  /* 0x0000002400247308 */ /* 0x000ff00000000800 */
[----:B------:R-:W-:Y:S01]  /*8190*/  MUFU.EX2 R37, R37 ;  /* 0x0000002500257308 */ /* 0x000fe20000000800 */
[----:B0-----:R-:W-:Y:S01]  /*81a0*/  FMNMX.FTZ R72, R69, R68, !PT ;  /* 0x0000004445487209 */ /* 0x001fe20007810000 */
[--C-:B------:R-:W-:Y:S01]  /*81b0*/  FFMA.FTZ R68, R70, UR33, -R52.reuse ;  /* 0x0000002146447c23 */ /* 0x100fe20008010834 */
[--C-:B------:R-:W-:Y:S01]  /*81c0*/  FFMA.FTZ R69, R71, UR33, -R52.reuse ;  /* 0x0000002147457c23 */ /* 0x100fe20008010834 */
[--C-:B------:R-:W-:Y:S01]  /*81d0*/  FFMA.FTZ R70, R74, UR33, -R52.reuse ;  /* 0x000000214a467c23 */ /* 0x100fe20008010834 */
[----:B------:R-:W-:Y:S01]  /*81e0*/  FSEL R71, R24, RZ, P6 ;  /* 0x000000ff18477208 */ /* 0x000fe20003000000 */
[----:B------:R-:W0:Y:S01]  /*81f0*/  SHFL.BFLY PT, R81, R72, 0x1, 0x1f ;  /* 0x0c201f0048517f89 */ /* 0x000e2200000e0000 */
[----:B------:R-:W-:Y:S01]  /*8200*/  FFMA.FTZ R74, R75, UR33, -R52 ;  /* 0x000000214b4a7c23 */ /* 0x000fe20008010834 */
[----:B------:R-:W-:Y:S02]  /*8210*/  MUFU.EX2 R40, R40 ;  /* 0x0000002800287308 */ /* 0x000fe40000000800 */
[----:B------:R-:W-:-:S04]  /*8220*/  FADD.FTZ R71, -R71, R4 ;  /* 0x0000000447477221 */ /* 0x000fc80000010100 */
[----:B------:R-:W-:Y:S02]  /*8230*/  FMUL.FTZ R71, R71, UR33 ;  /* 0x0000002147477c20 */ /* 0x000fe40008410000 */
[----:B------:R-:W-:Y:S08]  /*8240*/  MUFU.EX2 R41, R41 ;  /* 0x0000002900297308 */ /* 0x000ff00000000800 */
[----:B------:R-:W1:Y:S01]  /*8250*/  MUFU.EX2 R71, R71 ;  /* 0x0000004700477308 */ /* 0x000e620000000800 */
[----:B0-----:R-:W-:-:S07]  /*8260*/  FMNMX.FTZ R52, R72, R81, !PT ;  /* 0x0000005148347209 */ /* 0x001fce0007810000 */
[----:B------:R-:W-:Y:S01]  /*8270*/  MUFU.EX2 R72, R74 ;  /* 0x0000004a00487308 */ /* 0x000fe20000000800 */
[C---:B------:R-:W-:Y:S01]  /*8280*/  FSETP.NEU.FTZ.AND P1, PT, R52.reuse, -INF , PT ;  /* 0xff8000003400780b */ /* 0x040fe20003f3d000 */
[----:B------:R-:W-:-:S05]  /*8290*/  FMUL.FTZ R4, R52, UR33 ;  /* 0x0000002134047c20 */ /* 0x000fca0008410000 */
[----:B------:R-:W-:Y:S01]  /*82a0*/  FSEL R4, R4, RZ, P1 ;  /* 0x000000ff04047208 */ /* 0x000fe20000800000 */
[----:B-1----:R-:W-:Y:S01]  /*82b0*/  FFMA.FTZ R2, R71, R2, R6 ;  /* 0x0000000247027223 */ /* 0x002fe20000010006 */
[----:B------:R-:W-:Y:S03]  /*82c0*/  MUFU.EX2 R44, R44 ;  /* 0x0000002c002c7308 */ /* 0x000fe60000000800 */
        /* <DEDUP_REMOVED lines=8> */
[----:B------:R-:W-:Y:S01]  /*8350*/  FFMA.FTZ R26, R35, UR33, -R4 ;  /* 0x00000021231a7c23 */ /* 0x000fe20008010804 */
[----:B------:R-:W-:Y:S01]  /*8360*/  FADD.FTZ R35, R7, R2 ;  /* 0x0000000207237221 */ /* 0x000fe20000010000 */
[--C-:B------:R-:W-:Y:S01]  /*8370*/  FFMA.FTZ R81, R27, UR33, -R4.reuse ;  /* 0x000000211b517c23 */ /* 0x100fe20008010804 */
[--C-:B------:R-:W-:Y:S01]  /*8380*/  FFMA.FTZ R14, R30, UR33, -R4.reuse ;  /* 0x000000211e0e7c23 */ /* 0x100fe20008010804 */
[--C-:B------:R-:W-:Y:S01]  /*8390*/  FFMA.FTZ R27, R31, UR33, -R4.reuse ;  /* 0x000000211f1b7c23 */ /* 0x100fe20008010804 */
[----:B------:R-:W-:Y:S01]  /*83a0*/  MUFU.EX2 R75, R75 ;  /* 0x0000004b004b7308 */ /* 0x000fe20000000800 */
[----:B0-----:R-:W-:Y:S01]  /*83b0*/  FSEL R12, R52, RZ, P1 ;  /* 0x000000ff340c7208 */ /* 0x001fe20000800000 */
[--C-:B------:R-:W-:Y:S01]  /*83c0*/  FFMA.FTZ R31, R34, UR33, -R4.reuse ;  /* 0x00000021221f7c23 */ /* 0x100fe20008010804 */
[--C-:B------:R-:W-:Y:S01]  /*83d0*/  FFMA.FTZ R87, R43, UR33, -R4.reuse ;  /* 0x000000212b577c23 */ /* 0x100fe20008010804 */
        /* <DEDUP_REMOVED lines=15> */
[----:B------:R-:W-:-:S05]  /*84d0*/  FFMA.FTZ R64, R73, UR33, -R4 ;  /* 0x0000002149407c23 */ /* 0x000fca0008010804 */
[----:B------:R-:W1:Y:S08]  /*84e0*/  MUFU.EX2 R83, R83 ;  /* 0x0000005300537308 */ /* 0x000e700000000800 */
[----:B------:R-:W2:Y:S01]  /*84f0*/  MUFU.EX2 R9, R9 ;  /* 0x0000000900097308 */ /* 0x000ea20000000800 */
[----:B0-----:R-:W-:Y:S01]  /*8500*/  FFMA.FTZ R5, R12, R0, R75 ;  /* 0x000000000c057223 */ /* 0x001fe2000001004b */
[----:B------:R-:W-:Y:S01]  /*8510*/  FADD.FTZ R0, R10, R35 ;  /* 0x000000230a007221 */ /* 0x000fe20000010000 */
[----:B------:R-:W-:-:S02]  /*8520*/  FFMA.FTZ R35, R56, UR33, -R4 ;  /* 0x0000002138237c23 */ /* 0x000fc40008010804 */
[----:B------:R-:W-:-:S03]  /*8530*/  FADD.FTZ R5, R84, R5 ;  /* 0x0000000554057221 */ /* 0x000fc60000010000 */
[----:B------:R-:W0:Y:S01]  /*8540*/  MUFU.EX2 R82, R82 ;  /* 0x0000005200527308 */ /* 0x000e220000000800 */
[----:B------:R-:W-:Y:S01]  /*8550*/  FADD.FTZ R2, R74, R5 ;  /* 0x000000054a027221 */ /* 0x000fe20000010000 */
[----:B------:R-:W-:-:S03]  /*8560*/  FADD.FTZ R5, R11, R0 ;  /* 0x000000000b057221 */ /* 0x000fc60000010000 */
[----:B-1----:R-:W-:Y:S01]  /*8570*/  FADD.FTZ R2, R83, R2 ;  /* 0x0000000253027221 */ /* 0x002fe20000010000 */
        /* <DEDUP_REMOVED lines=8> */
[----:B-1----:R-:W-:Y:S01]  /*8600*/  FADD.FTZ R0, R20, R5 ;  /* 0x0000000514007221 */ /* 0x002fe20000010000 */
[----:B------:R-:W-:Y:S01]  /*8610*/  FADD.FTZ R5, R42, R43 ;  /* 0x0000002b2a057221 */ /* 0x000fe20000010000 */
[--C-:B------:R-:W-:Y:S01]  /*8620*/  FFMA.FTZ R43, R60, UR33, -R4.reuse ;  /* 0x000000213c2b7c23 */ /* 0x100fe20008010804 */
[----:B------:R-:W-:-:S04]  /*8630*/  FFMA.FTZ R60, R79, UR33, -R4 ;  /* 0x000000214f3c7c23 */ /* 0x000fc80008010804 */
        /* <DEDUP_REMOVED lines=11> */
[----:B--2---:R-:W-:Y:S01]  /*86f0*/  FADD.FTZ R5, R31, R2 ;  /* 0x000000021f057221 */ /* 0x004fe20000010000 */
[----:B------:R-:W-:Y:S01]  /*8700*/  FADD.FTZ R2, R36, R51 ;  /* 0x0000003324027221 */ /* 0x000fe20000010000 */
[----:B------:R-:W-:-:S05]  /*8710*/  FFMA.FTZ R51, R77, UR33, -R4 ;  /* 0x000000214d337c23 */ /* 0x000fca0008010804 */
        /* <DEDUP_REMOVED lines=72> */
[----:B--2---:R-:W-:-:S04]  /*8ba0*/  FADD.FTZ R77, R70, R77 ;  /* 0x0000004d464d7221 */ /* 0x004fc80000010000 */
[----:B------:R-:W-:Y:S01]  /*8bb0*/  FADD.FTZ R2, R72, R77 ;  /* 0x0000004d48027221 */ /* 0x000fe20000010000 */
[----:B0-----:R-:W-:-:S04]  /*8bc0*/  FADD.FTZ R0, R65, R0 ;  /* 0x0000000041007221 */ /* 0x001fc80000010000 */
[----:B-1----:R-:W-:Y:S01]  /*8bd0*/  FADD.FTZ R0, R73, R0 ;  /* 0x0000000049007221 */ /* 0x002fe20000010000 */
[----:B------:R-:W-:Y:S06]  /*8be0*/  @!P0 BRA `(.L_x_11111) ;  /* 0x0000000000048947 */ /* 0x000fec0003800000 */
[----:B------:R-:W-:Y:S01]  /*8bf0*/  BPT.TRAP 0x1 ;  /* 0x000000040000795c */ /* 0x000fe20000300000 */
.L_x_11111:
        /* <DEDUP_REMOVED lines=24> */
[----:B------:R-:W-:Y:S01]  /*8d80*/  STSM.16.M88.4 [R22], R8 ;  /* 0x0000000816007844 */ /* 0x000fe20000000200 */
[----:B------:R-:W-:Y:S01]  /*8d90*/  F2FP.F16.F32.PACK_AB R36, R37, R36 ;  /* 0x000000242524723e */ /* 0x000fe200000000ff */
[----:B------:R-:W-:Y:S01]  /*8da0*/  FMUL.FTZ R97, R97, R71 ;  /* 0x0000004761617220 */ /* 0x000fe20000410000 */
[----:B------:R-:W-:Y:S01]  /*8db0*/  F2FP.F16.F32.PACK_AB R44, R45, R44 ;  /* 0x0000002c2d2c723e */ /* 0x000fe200000000ff */
[----:B------:R-:W-:Y:S01]  /*8dc0*/  STSM.16.M88.4 [R19], R28 ;  /* 0x0000001c13007844 */ /* 0x000fe20000000200 */
        /* <DEDUP_REMOVED lines=21> */
[-C--:B------:R-:W-:Y:S01]  /*8f20*/  FMUL.FTZ R116, R116, R71.reuse ;  /* 0x0000004774747220 */ /* 0x080fe20000410000 */
        /* <DEDUP_REMOVED lines=53> */
[----:B-1----:R-:W-:Y:S01]  /*9280*/  NOP ;  /* 0x0000000000007918 */ /* 0x002fe20000000000 */
[----:B------:R-:W-:Y:S05]  /*9290*/  @P1 BRA `(.L_x_11112) ;  /* 0xffffffc400841947 */ /* 0x000fea000383ffff */
[----:B------:R-:W-:-:S07]  /*92a0*/  IMAD.MOV.U32 R6, RZ, RZ, R3 ;  /* 0x000000ffff067224 */ /* 0x000fce00078e0003 */
.L_x_11093:
        /* <DEDUP_REMOVED lines=24> */
.L_x_11114:
[----:B------:R-:W-:Y:S02]  /*9430*/  ULDC UR15, c[0x0][0x9e4] ;  /* 0x00027900000f7ab9 */ /* 0x000fe40000000800 */
[----:B------:R-:W-:-:S11]  /*9440*/  UISETP.NE.AND UP0, UPT, UR15, 0x1, UPT ;  /* 0x000000010f00788c */ /* 0x000fd6000bf05270 */
[----:B------:R-:W-:Y:S02]  /*9450*/  @UP0 ULDC.64 UR6, c[0x0][0x9e8] ;  /* 0x00027a0000060ab9 */ /* 0x000fe40000000a00 */
[----:B------:R-:W-:-:S04]  /*9460*/  UIMAD.WIDE.U32 UR10, UR14, UR6, URZ ;  /* 0x000000060e0a72a5 */ /* 0x000fc8000f8e003f */
[----:B------:R-:W-:-:S12]  /*9470*/  @UP0 USHF.R.U32.HI UR14, URZ, UR7, UR11 ;  /* 0x000000073f0e0299 */ /* 0x000fd8000801160b */
.L_x_11115:
[----:B------:R-:W-:-:S04]  /*9480*/  UIMAD UR14, UR14, UR15, URZ ;  /* 0x0000000f0e0e72a4 */ /* 0x000fc8000f8e023f */
[----:B------:R-:W-:-:S04]  /*9490*/  UISETP.LT.AND UP0, UPT, UR35, UR14, UPT ;  /* 0x0000000e2300728c */ /* 0x000fc8000bf01270 */
[----:B------:R-:W-:-:S12]  /*94a0*/  USEL UR35, UR35, UR14, !UP0 ;  /* 0x0000000e23237287 */ /* 0x000fd8000c000000 */
.L_x_11113:
        /* <DEDUP_REMOVED lines=15> */
.L_x_11127:
[----:B------:R-:W-:Y:S01]  /*95a0*/  ISETP.NE.AND P2, PT, RZ, UR45, PT ;  /* 0x0000002dff007c0c */ /* 0x000fe2000bf45270 */
[----:B------:R-:W-:-:S04]  /*95b0*/  UISETP.NE.AND UP0, UPT, UR53, 0x1, UPT ;  /* 0x000000013500788c */ /* 0x000fc8000bf05270 */
[----:B------:R-:W-:-:S04]  /*95c0*/  USEL UR48, URZ, 0x1, UP0 ;  /* 0x000000013f307887 */ /* 0x000fc80008000000 */
[----:B------:R-:W-:-:S04]  /*95d0*/  ULOP3.LUT UR48, UR28, UR48, URZ, 0x3c, !UPT ;  /* 0x000000301c307292 */ /* 0x000fc8000f8e3c3f */
[----:B------:R-:W-:Y:S08]  /*95e0*/  @P2 BRA `(.L_x_11117) ;  /* 0x0000000000382947 */ /* 0x000ff00003800000 */
[----:B------:R-:W-:Y:S05]  /*95f0*/  @!P0 BRA `(.L_x_11118) ;  /* 0x0000000000048947 */ /* 0x000fea0003800000 */
[----:B------:R-:W-:Y:S01]  /*9600*/  BPT.TRAP 0x1 ;  /* 0x000000040000795c */ /* 0x000fe20000300000 */
.L_x_11118:
        /* <DEDUP_REMOVED lines=9> */
.L_x_11119:
[----:B-1----:R-:W-:Y:S05]  /*96a0*/  @P1 BRA `(.L_x_11117) ;  /* 0x0000000000081947 */ /* 0x002fea0003800000 */
[----:B------:R-:W1:Y:S02]  /*96b0*/  SYNCS.PHASECHK.TRANS64.TRYWAIT P1, [UR6+0x2d830], R6 ;  /* 0x02d83006ff0075a7 */ /* 0x000e640008020146 */
[----:B-1----:R-:W-:Y:S05]  /*96c0*/  @!P1 BRA `(.L_x_11120) ;  /* 0x000000e400009947 */ /* 0x002fea0003800000 */
.L_x_11117:
        /* <DEDUP_REMOVED lines=40> */
.L_x_11122:
[----:B------:R-:W-:Y:S01]  /*9950*/  ULEA UR6, UR53, UR41, 0x3 ;  /* 0x0000002935067291 */ /* 0x000fe2000f8e183f */
[----:B------:R-:W-:-:S05]  /*9960*/  IMAD.U32 R6, RZ, RZ, UR28 ;  /* 0x0000001cff067e24 */ /* 0x000fca000f8e00ff */
[----:B------:R-:W-:-:S04]  /*9970*/  SHF.L.U32 R6, R6, 0x1f, RZ ;  /* 0x0000001f06067819 */ /* 0x000fc800000006ff */
[----:B------:R0:W1:Y:S01]  /*9980*/  SYNCS.PHASECHK.TRANS64.TRYWAIT P1, [UR6+0x2d850], R6 ;  /* 0x02d85006ff0075a7 */ /* 0x0000620008020146 */
[----:B------:R-:W-:Y:S05]  /*9990*/  @!P0 BRA `(.L_x_11123) ;  /* 0x0000000000048947 */ /* 0x000fea0003800000 */
[----:B------:R-:W-:Y:S01]  /*99a0*/  BPT.TRAP 0x1 ;  /* 0x000000040000795c */ /* 0x000fe20000300000 */
.L_x_11123:
[----:B-1----:R-:W-:Y:S05]  /*99b0*/  @P1 BRA `(.L_x_11121) ;  /* 0x0000000000081947 */ /* 0x002fea0003800000 */
[----:B------:R-:W1:Y:S02]  /*99c0*/  SYNCS.PHASECHK.TRANS64.TRYWAIT P1, [UR6+0x2d850], R6 ;  /* 0x02d85006ff0075a7 */ /* 0x000e640008020146 */
[----:B-1----:R-:W-:Y:S05]  /*99d0*/  @!P1 BRA `(.L_x_11124) ;  /* 0x000000e000549947 */ /* 0x002fea0003800000 */
.L_x_11121:
        /* <DEDUP_REMOVED lines=70> */
.L_x_11125:
        /* <DEDUP_REMOVED lines=74> */
[----:B------:R-:W-:-:S04]  /*a2e0*/  ULEA UR6, UR47, UR41, 0x3 ;  /* 0x000000292f067291 */ /* 0x000fc8000f8e183f */
[----:B------:R-:W0:Y:S01]  /*a2f0*/  MUFU.TANH R20, R20 ;  /* 0x0000001400147308 */ /* 0x000e220000002400 */
[----:B-1----:R-:W-:Y:S01]  /*a300*/  FMNMX.FTZ R69, R13, R52, !PT ;  /* 0x000000340d457209 */ /* 0x002fe20007810000 */
[----:B------:R-:W-:-:S04]  /*a310*/  UIADD3 UR6, UR6, 0x2d840, URZ ;  /* 0x0002d84006067890 */ /* 0x000fc8000fffe03f */
[----:B------:R-:W-:Y:S02]  /*a320*/  UPRMT UR6, UR42, 0x654, UR6 ;  /* 0x000006542a067896 */ /* 0x000fe40008000006 */
[----:B------:R-:W1:Y:S01]  /*a330*/  MUFU.TANH R15, R15 ;  /* 0x0000000f000f7308 */ /* 0x000e620000002400 */
[----:B--2---:R-:W-:Y:S01]  /*a340*/  FMNMX.FTZ R24, R14, R67, !PT ;  /* 0x000000430e187209 */ /* 0x004fe20007810000 */
[----:B------:R-:W-:-:S05]  /*a350*/  FMUL.FTZ R67, R77, UR34 ;  /* 0x000000224d437c20 */ /* 0x000fca0008410000 */
[----:B------:R-:W-:Y:S01]  /*a360*/  SYNCS.ARRIVE.TRANS64.RED.A1T0 RZ, [UR6], RZ ;  /* 0x000000ffffff79a7 */ /* 0x000fe20008100406 */
        /* <DEDUP_REMOVED lines=176> */
[--C-:B0-----:R-:W-:Y:S01]  /*ae70*/  FFMA.FTZ R82, R40, UR33, -R80.reuse ;  /* 0x0000002128527c23 */ /* 0x101fe20008010850 */
[----:B------:R-:W-:Y:S01]  /*ae80*/  MUFU.EX2 R3, R3 ;  /* 0x0000000300037308 */ /* 0x000fe20000000800 */
[--C-:B------:R-:W-:Y:S01]  /*ae90*/  FFMA.FTZ R40, R51, UR33, -R80.reuse ;  /* 0x0000002133287c23 */ /* 0x100fe20008010850 */
[--C-:B------:R-:W-:Y:S01]  /*aea0*/  FFMA.FTZ R36, R44, UR33, -R80.reuse ;  /* 0x000000212c247c23 */ /* 0x100fe20008010850 */
[--C-:B------:R-:W-:Y:S01]  /*aeb0*/  FFMA.FTZ R81, R48, UR33, -R80.reuse ;  /* 0x0000002130517c23 */ /* 0x100fe20008010850 */
[--C-:B------:R-:W-:Y:S01]  /*aec0*/  FFMA.FTZ R79, R53, UR33, -R80.reuse ;  /* 0x00000021354f7c23 */ /* 0x100fe20008010850 */
[--C-:B------:R-:W-:Y:S01]  /*aed0*/  FFMA.FTZ R57, R57, UR33, -R80.reuse ;  /* 0x0000002139397c23 */ /* 0x100fe20008010850 */
[--C-:B------:R-:W-:Y:S01]  /*aee0*/  FFMA.FTZ R44, R60, UR33, -R80.reuse ;  /* 0x000000213c2c7c23 */ /* 0x100fe20008010850 */
[----:B------:R-:W-:Y:S01]  /*aef0*/  FFMA.FTZ R60, R61, UR33, -R80 ;  /* 0x000000213d3c7c23 */ /* 0x000fe20008010850 */
[----:B------:R-:W0:Y:S01]  /*af00*/  MUFU.EX2 R78, R78 ;  /* 0x0000004e004e7308 */ /* 0x000e220000000800 */
[----:B-1----:R-:W-:Y:S01]  /*af10*/  FFMA.FTZ R2, R5, R2, R6 ;  /* 0x0000000205027223 */ /* 0x002fe20000010006 */
[--C-:B------:R-:W-:Y:S01]  /*af20*/  FFMA.FTZ R65, R65, UR33, -R80.reuse ;  /* 0x0000002141417c23 */ /* 0x100fe20008010850 */
[--C-:B------:R-:W-:Y:S01]  /*af30*/  FFMA.FTZ R48, R68, UR33, -R80.reuse ;  /* 0x0000002144307c23 */ /* 0x100fe20008010850 */
[----:B------:R-:W-:-:S04]  /*af40*/  FFMA.FTZ R68, R76, UR33, -R80 ;  /* 0x000000214c447c23 */ /* 0x000fc80008010850 */
[----:B------:R-:W1:Y:S08]  /*af50*/  MUFU.EX2 R7, R7 ;  /* 0x0000000700077308 */ /* 0x000e700000000800 */
        /* <DEDUP_REMOVED lines=132> */
.L_x_11126:
        /* <DEDUP_REMOVED lines=106> */
[----:B------:R-:W-:-:S07]  /*be40*/  IMAD.MOV.U32 R6, RZ, RZ, R4 ;  /* 0x000000ffff067224 */ /* 0x000fce00078e0004 */
.L_x_11116:
        /* <DEDUP_REMOVED lines=11> */
.L_x_11147:
[----:B------:R-:W-:Y:S01]  /*bf00*/  ISETP.NE.AND P2, PT, RZ, UR45, PT ;  /* 0x0000002dff007c0c */ /* 0x000fe2000bf45270 */
[----:B------:R-:W-:-:S04]  /*bf10*/  UISETP.NE.AND UP0, UPT, UR57, 0x1, UPT ;  /* 0x000000013900788c */ /* 0x000fc8000bf05270 */
[----:B------:R-:W-:-:S04]  /*bf20*/  USEL UR48, URZ, 0x1, UP0 ;  /* 0x000000013f307887 */ /* 0x000fc80008000000 */
[----:B------:R-:W-:-:S04]  /*bf30*/  ULOP3.LUT UR48, UR28, UR48, URZ, 0x3c, !UPT ;  /* 0x000000301c307292 */ /* 0x000fc8000f8e3c3f */
[----:B------:R-:W-:Y:S08]  /*bf40*/  @P2 BRA `(.L_x_11129) ;  /* 0x0000000000382947 */ /* 0x000ff00003800000 */
[----:B------:R-:W-:Y:S05]  /*bf50*/  @!P0 BRA `(.L_x_11130) ;  /* 0x0000000000048947 */ /* 0x000fea0003800000 */
[----:B------:R-:W-:Y:S01]  /*bf60*/  BPT.TRAP 0x1 ;  /* 0x000000040000795c */ /* 0x000fe20000300000 */
.L_x_11130:
        /* <DEDUP_REMOVED lines=9> */
.L_x_11131:
[----:B-1----:R-:W-:Y:S05]  /*c000*/  @P1 BRA `(.L_x_11129) ;  /* 0x0000000000081947 */ /* 0x002fea0003800000 */
[----:B------:R-:W1:Y:S02]  /*c010*/  SYNCS.PHASECHK.TRANS64.TRYWAIT P1, [UR6+0x2d830], R5 ;  /* 0x02d83005ff0075a7 */ /* 0x000e640008020146 */
[----:B-1----:R-:W-:Y:S05]  /*c020*/  @!P1 BRA `(.L_x_11132) ;  /* 0x000000b800d89947 */ /* 0x002fea0003800000 */
.L_x_11129:
[----:B------:R-:W2:Y:S01]  /*c030*/  S2R R7, SR_TID.X ;  /* 0x0000000000077919 */ /* 0x000ea20000002100 */
        /* <DEDUP_REMOVED lines=16> */
[----:B01----:R-:W-:-:S05]  /*c140*/  VIADD R5, R7, 0x8 ;  /* 0x0000000807057836 */ /* 0x003fca0000000000 */
        /* <DEDUP_REMOVED lines=22> */
.L_x_11134:
[----:B------:R-:W-:Y:S01]  /*c2b0*/  ULEA UR6, UR57, UR41, 0x3 ;  /* 0x0000002939067291 */ /* 0x000fe2000f8e183f */
[----:B------:R-:W-:-:S05]  /*c2c0*/  IMAD.U32 R5, RZ, RZ, UR28 ;  /* 0x0000001cff057e24 */ /* 0x000fca000f8e00ff */
[----:B------:R-:W-:-:S04]  /*c2d0*/  SHF.L.U32 R5, R5, 0x1f, RZ ;  /* 0x0000001f05057819 */ /* 0x000fc800000006ff */
[----:B------:R0:W1:Y:S01]  /*c2e0*/  SYNCS.PHASECHK.TRANS64.TRYWAIT P1, [UR6+0x2d850], R5 ;  /* 0x02d85005ff0075a7 */ /* 0x0000620008020146 */
[----:B------:R-:W-:Y:S05]  /*c2f0*/  @!P0 BRA `(.L_x_11135) ;  /* 0x0000000000048947 */ /* 0x000fea0003800000 */
[----:B------:R-:W-:Y:S01]  /*c300*/  BPT.TRAP 0x1 ;  /* 0x000000040000795c */ /* 0x000fe20000300000 */
.L_x_11135:
[----:B-1----:R-:W-:Y:S05]  /*c310*/  @P1 BRA `(.L_x_11133) ;  /* 0x0000000000081947 */ /* 0x002fea0003800000 */
[----:B------:R-:W1:Y:S02]  /*c320*/  SYNCS.PHASECHK.TRANS64.TRYWAIT P1, [UR6+0x2d850], R5 ;  /* 0x02d85005ff0075a7 */ /* 0x000e640008020146 */
[----:B-1----:R-:W-:Y:S05]  /*c330*/  @!P1 BRA `(.L_x_11136) ;  /* 0x000000b8002c9947 */ /* 0x002fea0003800000 */
.L_x_11133:
[----:B------:R-:W-:Y:S01]  /*c340*/  UIADD3 UR6, UR41, 0x400, URZ ;  /* 0x0000040029067890 */ /* 0x000fe2000fffe03f */
[----:B------:R-:W-:Y:S01]  /*c350*/  WARPGROUP.ARRIVE ;  /* 0x00000000000079c5 */ /* 0x000fe20000000000 */
[----:B------:R-:W-:Y:S01]  /*c360*/  UMOV UR29, 0x40000040 ;  /* 0x40000040001d7882 */ /* 0x000fe20000000000 */
[----:B------:R-:W-:Y:S01]  /*c370*/  UMOV UR31, 0x80000020 ;  /* 0x80000020001f7882 */ /* 0x000fe20000000000 */
[----:B------:R-:W-:-:S03]  /*c380*/  USHF.R.U32.HI UR6, URZ, 0x4, UR6 ;  /* 0x000000043f067899 */ /* 0x000fc60008011606 */
[----:B-1----:R-:W1:Y:S01]  /*c390*/  S2R R8, SR_TID.X ;  /* 0x0000000000087919 */ /* 0x002e620000002100 */
        /* <DEDUP_REMOVED lines=64> */
.L_x_11137:
        /* <DEDUP_REMOVED lines=167> */
.L_x_11140:
[----:B------:R-:W-:-:S05]  /*d210*/  IMAD.U32 R84, RZ, RZ, UR34 ;  /* 0x00000022ff547e24 */ /* 0x000fca000f8e00ff */
[----:B------:R-:W-:-:S13]  /*d220*/  ISETP.NE.AND P1, PT, R84, 0x1, PT ;  /* 0x000000015400780c */ /* 0x000fda0003f25270 */
[----:B------:R-:W1:Y:S02]  /*d230*/  @P1 LDC.64 R52, c[0x0][0x9e8] ;  /* 0x00027a00ff341b82 */ /* 0x000e640000000a00 */
[----:B-1----:R-:W-:-:S05]  /*d240*/  @P1 IMAD.HI.U32 R52, R85, R52, RZ ;  /* 0x0000003455341227 */ /* 0x002fca00078e00ff */
[----:B------:R-:W-:-:S07]  /*d250*/  @P1 SHF.R.U32.HI R85, RZ, R53, R52 ;  /* 0x00000035ff551219 */ /* 0x000fce0000011634 */
.L_x_11141:
[----:B------:R-:W-:Y:S05]  /*d260*/  BSYNC B0 ;  /* 0x0000000000007941 */ /* 0x000fea0003800000 */
.L_x_11139:
[----:B------:R-:W-:-:S04]  /*d270*/  IMAD R85, R85, R84, -R76 ;  /* 0x0000005455557224 */ /* 0x000fc800078e0a4c */
[----:B------:R-:W-:-:S05]  /*d280*/  IMAD R85, R16, -0x2, R85 ;  /* 0xfffffffe10557824 */ /* 0x000fca00078e0255 */
[----:B------:R-:W-:Y:S02]  /*d290*/  VIADDMNMX R80, R85, R84, R80, PT ;  /* 0x0000005455507246 */ /* 0x000fe40003800150 */
[----:B------:R-:W-:-:S07]  /*d2a0*/  VIMNMX R79, R79, R85, !PT ;  /* 0x000000554f4f7248 */ /* 0x000fce0007fe0100 */
.L_x_11138:
        /* <DEDUP_REMOVED lines=116> */
.L_x_11144:
[----:B------:R-:W-:-:S05]  /*d9f0*/  IMAD.U32 R24, RZ, RZ, UR34 ;  /* 0x00000022ff187e24 */ /* 0x000fca000f8e00ff */
[----:B------:R-:W-:-:S13]  /*da00*/  ISETP.NE.AND P2, PT, R24, 0x1, PT ;  /* 0x000000011800780c */ /* 0x000fda0003f45270 */
[----:B------:R-:W0:Y:S02]  /*da10*/  @P2 LDC.64 R52, c[0x0][0x9e8] ;  /* 0x00027a00ff342b82 */ /* 0x000e240000000a00 */
[----:B0-----:R-:W-:-:S05]  /*da20*/  @P2 IMAD.HI.U32 R52, R79, R52, RZ ;  /* 0x000000344f342227 */ /* 0x001fca00078e00ff */
[----:B------:R-:W-:-:S07]  /*da30*/  @P2 SHF.R.U32.HI R79, RZ, R53, R52 ;  /* 0x00000035ff4f2219 */ /* 0x000fce0000011634 */
.L_x_11145:
[----:B------:R-:W-:Y:S05]  /*da40*/  BSYNC B0 ;  /* 0x0000000000007941 */ /* 0x000fea0003800000 */
.L_x_11143:
[----:B------:R-:W-:-:S04]  /*da50*/  IMAD R79, R79, R24, -R76 ;  /* 0x000000184f4f7224 */ /* 0x000fc800078e0a4c */
[----:B------:R-:W-:-:S05]  /*da60*/  IMAD R79, R16, -0x2, R79 ;  /* 0xfffffffe104f7824 */ /* 0x000fca00078e024f */
[----:B------:R-:W-:Y:S02]  /*da70*/  VIADDMNMX R82, R79, R24, R82, PT ;  /* 0x000000184f527246 */ /* 0x000fe40003800152 */
[----:B------:R-:W-:-:S07]  /*da80*/  VIMNMX R81, R81, R79, !PT ;  /* 0x0000004f51517248 */ /* 0x000fce0007fe0100 */
.L_x_11142:
        /* <DEDUP_REMOVED lines=115> */
[----:B------:R-:W-:Y:S01]  /*e1c0*/  MUFU.EX2 R5, R5 ;  /* 0x0000000500057308 */ /* 0x000fe20000000800 */
[----:B------:R-:W-:Y:S01]  /*e1d0*/  FMNMX.FTZ R52, R11, R52, !PT ;  /* 0x000000340b347209 */ /* 0x000fe20007810000 */
[--C-:B0-----:R-:W-:Y:S01]  /*e1e0*/  FFMA.FTZ R76, R83, UR33, -R53.reuse ;  /* 0x00000021534c7c23 */ /* 0x101fe20008010835 */
        /* <DEDUP_REMOVED lines=47> */
[----:B------:R-:W-:Y:S01]  /*e4e0*/  FMNMX.FTZ R52, R43, R52, !PT ;  /* 0x000000342b347209 */ /* 0x000fe20007810000 */
[----:B------:R-:W-:Y:S01]  /*e4f0*/  MUFU.EX2 R12, R12 ;  /* 0x0000000c000c7308 */ /* 0x000fe20000000800 */
[----:B------:R-:W-:Y:S02]  /*e500*/  ISETP.GT.AND P2, PT, R81, 0x70, P1 ;  /* 0x000000705100780c */ /* 0x000fe40000f44270 */
[----:B------:R-:W-:Y:S02]  /*e510*/  FMNMX.FTZ R52, R45, R52, !PT ;  /* 0x000000342d347209 */ /* 0x000fe40007810000 */
[----:B------:R-:W-:Y:S01]  /*e520*/  FSEL R80, R67, -INF , !P5 ;  /* 0xff80000043507808 */ /* 0x000fe20006800000 */
[----:B------:R-:W-:Y:S01]  /*e530*/  FFMA.FTZ R67, R70, UR33, -R53 ;  /* 0x0000002146437c23 */ /* 0x000fe20008010835 */
[----:B------:R-:W-:Y:S01]  /*e540*/  FMNMX.FTZ R52, R47, R52, !PT ;  /* 0x000000342f347209 */ /* 0x000fe20007810000 */
[----:B------:R-:W-:Y:S01]  /*e550*/  MUFU.EX2 R15, R15 ;  /* 0x0000000f000f7308 */ /* 0x000fe20000000800 */
[----:B------:R-:W-:-:S02]  /*e560*/  ISETP.LT.OR P4, PT, R82, 0x6a, P4 ;  /* 0x0000006a5200780c */ /* 0x000fc40002781670 */
[----:B------:R-:W-:Y:S02]  /*e570*/  FMNMX.FTZ R52, R49, R52, !PT ;  /* 0x0000003431347209 */ /* 0x000fe40007810000 */
[----:B------:R-:W-:Y:S02]  /*e580*/  ISETP.GT.AND P3, PT, R81, 0x71, P1 ;  /* 0x000000715100780c */ /* 0x000fe40000f64270 */
[----:B------:R-:W-:Y:S01]  /*e590*/  FMNMX.FTZ R52, R51, R52, !PT ;  /* 0x0000003433347209 */ /* 0x000fe20007810000 */
[----:B------:R-:W-:Y:S01]  /*e5a0*/  MUFU.EX2 R76, R76 ;  /* 0x0000004c004c7308 */ /* 0x000fe20000000800 */
[----:B------:R-:W-:Y:S02]  /*e5b0*/  ISETP.GT.AND P5, PT, R81, 0x78, P1 ;  /* 0x000000785100780c */ /* 0x000fe40000fa4270 */
        /* <DEDUP_REMOVED lines=15> */
[----:B------:R-:W-:Y:S02]  /*e6b0*/  ISETP.LT.OR P5, PT, R82, 0x79, P5 ;  /* 0x000000795200780c */ /* 0x000fe40002fa1670 */
[----:B------:R-:W-:Y:S02]  /*e6c0*/  FMNMX.FTZ R52, R80, R65, !PT ;  /* 0x0000004150347209 */ /* 0x000fe40007810000 */
[----:B------:R-:W-:-:S02]  /*e6d0*/  FSEL R73, R73, -INF , !P3 ;  /* 0xff80000049497808 */ /* 0x000fc40005800000 */
[----:B------:R-:W-:Y:S01]  /*e6e0*/  FMNMX.FTZ R52, R81, R52, !PT ;  /* 0x0000003451347209 */ /* 0x000fe20007810000 */
[----:B------:R-:W-:Y:S01]  /*e6f0*/  MUFU.EX2 R32, R32 ;  /* 0x0000002000207308 */ /* 0x000fe20000000800 */
[----:B------:R-:W-:Y:S02]  /*e700*/  ISETP.LT.OR P1, PT, R82, 0x7a, P1 ;  /* 0x0000007a5200780c */ /* 0x000fe40000f21670 */
[----:B------:R-:W-:Y:S02]  /*e710*/  FMNMX.FTZ R52, R71, R52, !PT ;  /* 0x0000003447347209 */ /* 0x000fe40007810000 */
[----:B------:R-:W-:Y:S02]  /*e720*/  FSEL R75, R75, -INF , !P5 ;  /* 0xff8000004b4b7808 */ /* 0x000fe40006800000 */
[----:B------:R-:W-:Y:S01]  /*e730*/  FMNMX.FTZ R52, R73, R52, !PT ;  /* 0x0000003449347209 */ /* 0x000fe20007810000 */
[----:B------:R-:W-:Y:S01]  /*e740*/  MUFU.EX2 R34, R34 ;  /* 0x0000002200227308 */ /* 0x000fe20000000800 */
[----:B------:R-:W-:-:S02]  /*e750*/  FSEL R78, R78, -INF , !P1 ;  /* 0xff8000004e4e7808 */ /* 0x000fc40004800000 */
[----:B------:R-:W-:Y:S02]  /*e760*/  FMNMX.FTZ R65, R75, R52, !PT ;  /* 0x000000344b417209 */ /* 0x000fe40007810000 */
[----:B------:R-:W-:Y:S02]  /*e770*/  FSEL R70, R24, RZ, P6 ;  /* 0x000000ff18467208 */ /* 0x000fe40003000000 */
[----:B------:R-:W-:Y:S01]  /*e780*/  FMNMX.FTZ R65, R78, R65, !PT ;  /* 0x000000414e417209 */ /* 0x000fe20007810000 */
[----:B------:R-:W-:Y:S02]  /*e790*/  MUFU.EX2 R36, R36 ;  /* 0x0000002400247308 */ /* 0x000fe40000000800 */
[----:B------:R-:W-:Y:S02]  /*e7a0*/  FADD.FTZ R70, -R70, R3 ;  /* 0x0000000346467221 */ /* 0x000fe40000010100 */
[----:B------:R-:W0:Y:S02]  /*e7b0*/  SHFL.BFLY PT, R52, R65, 0x2, 0x1f ;  /* 0x0c401f0041347f89 */ /* 0x000e2400000e0000 */
[----:B------:R-:W-:-:S02]  /*e7c0*/  FMUL.FTZ R3, R70, UR33 ;  /* 0x0000002146037c20 */ /* 0x000fc40008410000 */
[----:B------:R-:W-:Y:S08]  /*e7d0*/  MUFU.EX2 R38, R38 ;  /* 0x0000002600267308 */ /* 0x000ff00000000800 */
[----:B------:R-:W1:Y:S08]  /*e7e0*/  MUFU.EX2 R3, R3 ;  /* 0x0000000300037308 */ /* 0x000e700000000800 */
[----:B------:R-:W-:Y:S01]  /*e7f0*/  MUFU.EX2 R40, R40 ;  /* 0x0000002800287308 */ /* 0x000fe20000000800 */
[----:B0-----:R-:W-:Y:S01]  /*e800*/  FMNMX.FTZ R52, R65, R52, !PT ;  /* 0x0000003441347209 */ /* 0x001fe20007810000 */
[--C-:B------:R-:W-:Y:S01]  /*e810*/  FFMA.FTZ R65, R66, UR33, -R53.reuse ;  /* 0x0000002142417c23 */ /* 0x100fe20008010835 */
[--C-:B------:R-:W-:Y:S01]  /*e820*/  FFMA.FTZ R66, R68, UR33, -R53.reuse ;  /* 0x0000002144427c23 */ /* 0x100fe20008010835 */
[--C-:B------:R-:W-:Y:S01]  /*e830*/  FFMA.FTZ R68, R72, UR33, -R53.reuse ;  /* 0x0000002148447c23 */ /* 0x100fe20008010835 */
[----:B------:R-:W-:Y:S01]  /*e840*/  FFMA.FTZ R53, R77, UR33, -R53 ;  /* 0x000000214d357c23 */ /* 0x000fe20008010835 */
        /* <DEDUP_REMOVED lines=23> */
[----:B-1----:R-:W-:Y:S01]  /*e9c0*/  FFMA.FTZ R33, R3, R2, R5 ;  /* 0x0000000203217223 */ /* 0x002fe20000010005 */
        /* <DEDUP_REMOVED lines=14> */
[----:B------:R-:W-:Y:S01]  /*eab0*/  FFMA.FTZ R47, R49, UR33, -R70 ;  /* 0x00000021312f7c23 */ /* 0x000fe20008010846 */
        /* <DEDUP_REMOVED lines=53> */
[----:B------:R-:W-:Y:S01]  /*ee10*/  FADD.FTZ R43, R46, R49 ;  /* 0x000000312e2b7221 */ /* 0x000fe20000010000 */
[----:B------:R-:W-:-:S03]  /*ee20*/  FFMA.FTZ R49, R81, UR33, -R70 ;  /* 0x0000002151317c23 */ /* 0x000fc60008010846 */
        /* <DEDUP_REMOVED lines=62> */
.L_x_11146:
        /* <DEDUP_REMOVED lines=49> */
[----:B0-----:R-:W-:Y:S01]  /*f520*/  F2FP.F16.F32.PACK_AB R8, R64, R62 ;  /* 0x0000003e4008723e */ /* 0x001fe200000000ff */
        /* <DEDUP_REMOVED lines=55> */
[----:B-1----:R-:W-:Y:S05]  /*f8a0*/  @P1 BRA `(.L_x_11147) ;  /* 0xffffffc400941947 */ /* 0x002fea000383ffff */
.L_x_11128:
[----:B------:R-:W-:Y:S06]  /*f8b0*/  BAR.ARV 0x8, 0x200 ;  /* 0x0208000000007b1d */ /* 0x000fec0000002000 */
[----:B------:R-:W-:Y:S05]  /*f8c0*/  @!P0 BRA `(.L_x_11148) ;  /* 0x0000000000048947 */ /* 0x000fea0003800000 */
[----:B------:R-:W-:Y:S01]  /*f8d0*/  BPT.TRAP 0x1 ;  /* 0x000000040000795c */ /* 0x000fe20000300000 */
.L_x_11148:
[----:B------:R-:W-:Y:S01]  /*f8e0*/  ULEA UR8, UR47, UR41, 0x3 ;  /* 0x000000292f087291 */ /* 0x000fe2000f8e183f */
[----:B------:R-:W-:-:S05]  /*f8f0*/  IMAD.U32 R3, RZ, RZ, UR48 ;  /* 0x00000030ff037e24 */ /* 0x000fca000f8e00ff */
[----:B------:R-:W-:-:S04]  /*f900*/  SHF.L.U32 R3, R3, 0x1f, RZ ;  /* 0x0000001f03037819 */ /* 0x000fc800000006ff */
[----:B------:R0:W1:Y:S01]  /*f910*/  SYNCS.PHASECHK.TRANS64.TRYWAIT P1, [UR8+0x2d850], R3 ;  /* 0x02d85003ff0075a7 */ /* 0x0000620008020148 */
[----:B------:R-:W-:Y:S05]  /*f920*/  @!P0 BRA `(.L_x_11149) ;  /* 0x0000000000048947 */ /* 0x000fea0003800000 */
[----:B------:R-:W-:Y:S01]  /*f930*/  BPT.TRAP 0x1 ;  /* 0x000000040000795c */ /* 0x000fe20000300000 */
.L_x_11149:
[----:B-1----:R-:W-:Y:S05]  /*f940*/  @P1 BRA `(.L_x_11150) ;  /* 0x0000000000081947 */ /* 0x002fea0003800000 */
[----:B------:R-:W1:Y:S02]  /*f950*/  SYNCS.PHASECHK.TRANS64.TRYWAIT P1, [UR8+0x2d850], R3 ;  /* 0x02d85003ff0075a7 */ /* 0x000e640008020148 */
[----:B-1----:R-:W-:Y:S05]  /*f960*/  @!P1 BRA `(.L_x_11151) ;  /* 0x0000008000b89947 */ /* 0x002fea0003800000 */
.L_x_11150:
        /* <DEDUP_REMOVED lines=11> */
[----:B------:R-:W-:Y:S01]  /*fa20*/  IMAD.U32 R12, RZ, RZ, UR33 ;  /* 0x00000021ff0c7e24 */ /* 0x000fe2000f8e00ff */
        /* <DEDUP_REMOVED lines=10> */
[----:B------:R-:W0:Y:S01]  /*fad0*/  SHFL.BFLY PT, R4, R3, 0x1, 0x1f ;  /* 0x0c201f0003047f89 */ /* 0x000e2200000e0000 */
[----:B-1----:R-:W-:Y:S01]  /*fae0*/  FADD.FTZ R5, R5, R0 ;  /* 0x0000000005057221 */ /* 0x002fe20000010000 */
[----:B------:R-:W-:-:S04]  /*faf0*/  IMAD.MOV.U32 R0, RZ, RZ, -0x800000 ;  /* 0xff800000ff007424 */ /* 0x000fc800078e00ff */
[----:B------:R-:W1:Y:S01]  /*fb00*/  SHFL.BFLY PT, R6, R5, 0x1, 0x1f ;  /* 0x0c201f0005067f89 */ /* 0x000e6200000e0000 */
[----:B0-----:R-:W-:Y:S01]  /*fb10*/  FADD.FTZ R9, R3, R4 ;  /* 0x0000000403097221 */ /* 0x001fe20000010000 */
[----:B------:R-:W-:Y:S02]  /*fb20*/  IMAD.MOV.U32 R4, RZ, RZ, RZ ;  /* 0x000000ffff047224 */ /* 0x000fe400078e00ff */
[----:B------:R-:W-:Y:S02]  /*fb30*/  IMAD.U32 R3, RZ, RZ, UR33 ;  /* 0x00000021ff037e24 */ /* 0x000fe4000f8e00ff */
        /* <DEDUP_REMOVED lines=61> */
.L_x_11152:
        /* <DEDUP_REMOVED lines=10> */
[----:B------:R-:W-:Y:S01]  /*ffb0*/  USEL UR4, URZ, 0x1, UP0 ;  /* 0x000000013f047887 */ /* 0x000fe20008000000 */
        /* <DEDUP_REMOVED lines=47> */
.L_x_11074:
        /* <DEDUP_REMOVED lines=11> */
[----:B------:R-:W0:Y:S08]  /*10360*/  S2UR UR4, SR_SWINHI ;  /* 0x00000000000479c3 */ /* 0x000e300000002f00 */
[----:B------:R-:W-:Y:S01]  /*10370*/  BAR.SYNC.DEFER_BLOCKING 0x1, 0x180 ;  /* 0x0046000000007b1d */ /* 0x000fe20000010000 */
[----:B------:R-:W-:Y:S02]  /*10380*/  F2FP.F16.F32.PACK_AB R6, R93, R92 ;  /* 0x0000005c5d06723e */ /* 0x000fe400000000ff */
[----:B------:R-:W-:-:S02]  /*10390*/  F2FP.F16.F32.PACK_AB R7, R95, R94 ;  /* 0x0000005e5f07723e */ /* 0x000fc400000000ff */
[----:B------:R-:W-:Y:S02]  /*103a0*/  F2FP.F16.F32.PACK_AB R26, R125, R26 ;  /* 0x0000001a7d1a723e */ /* 0x000fe400000000ff */
[----:B------:R-:W-:Y:S01]  /*103b0*/  F2FP.F16.F32.PACK_AB R27, R27, R126 ;  /* 0x0000007e1b1b723e */ /* 0x000fe200000000ff */
[----:B------:R-:W1:Y:S01]  /*103c0*/  LDC R40, c[0x0][0xbe8] ;  /* 0x0002fa00ff287b82 */ /* 0x000e620000000800 */
[----:B------:R-:W-:Y:S01]  /*103d0*/  UMOV UR8, UR41 ;  /* 0x0000002900087c82 */ /* 0x000fe20008000000 */
[----:B0-----:R-:W-:Y:S01]  /*103e0*/  UMOV UR9, UR4 ;  /* 0x0000000400097c82 */ /* 0x001fe20008000000 */
[----:B------:R-:W-:Y:S02]  /*103f0*/  IMAD.U32 R20, RZ, RZ, UR8 ;  /* 0x00000008ff147e24 */ /* 0x000fe4000f8e00ff */
[----:B------:R-:W-:Y:S01]  /*10400*/  IMAD.U32 R21, RZ, RZ, UR9 ;  /* 0x00000009ff157e24 */ /* 0x000fe2000f8e00ff */
[----:B------:R-:W-:Y:S02]  /*10410*/  ULDC.64 UR8, c[0x0][0xc00] ;  /* 0x0003000000087ab9 */ /* 0x000fe40000000a00 */
[----:B------:R-:W-:Y:S01]  /*10420*/  UISETP.NE.U32.AND UP0, UPT, UR8, URZ, UPT ;  /* 0x0000003f0800728c */ /* 0x000fe2000bf05070 */
[----:B------:R-:W-:-:S03]  /*10430*/  IMAD.WIDE R4, R146, 0x2, R20 ;  /* 0x0000000292047825 */ /* 0x000fc600078e0214 */
[----:B------:R-:W-:Y:S01]  /*10440*/  UISETP.NE.AND.EX UP0, UPT, UR9, URZ, UPT, UP0 ;  /* 0x0000003f0900728c */ /* 0x000fe2000bf05300 */
[C---:B------:R-:W-:Y:S02]  /*10450*/  LOP3.LUT R3, R4.reuse, 0x180, RZ, 0xc0, !PT ;  /* 0x0000018004037812 */ /* 0x040fe400078ec0ff */
[----:B------:R-:W-:Y:S01]  /*10460*/  ULDC.64 UR8, c[0x0][0xc00] ;  /* 0x0003000000087ab9 */ /* 0x000fe20000000a00 */
[C---:B------:R-:W-:Y:S01]  /*10470*/  IADD3 R9, P0, R4.reuse, 0x6020, RZ ;  /* 0x0000602004097810 */ /* 0x040fe20007f1e0ff */
[----:B------:R-:W-:Y:S01]  /*10480*/  UIMAD.WIDE UR8, UR39, 0x4, UR8 ;  /* 0x00000004270878a5 */ /* 0x000fe2000f8e0208 */
[C---:B------:R-:W-:Y:S02]  /*10490*/  IADD3 R11, P1, R4.reuse, 0x6000, RZ ;  /* 0x00006000040b7810 */ /* 0x040fe40007f3e0ff */
[----:B------:R-:W-:Y:S02]  /*104a0*/  SHF.R.U64 R3, R3, 0x3, RZ ;  /* 0x0000000303037819 */ /* 0x000fe400000012ff */
[----:B------:R-:W-:Y:S01]  /*104b0*/  IADD3 R29, P4, R4, 0x20, RZ ;  /* 0x00000020041d7810 */ /* 0x000fe20007f9e0ff */
[----:B------:R-:W-:Y:S01]  /*104c0*/  IMAD.U32 R28, RZ, RZ, UR8 ;  /* 0x00000008ff1c7e24 */ /* 0x000fe2000f8e00ff */
[----:B------:R-:W-:-:S02]  /*104d0*/  LOP3.LUT R8, R9, 0x180, RZ, 0xc0, !PT ;  /* 0x0000018009087812 */ /* 0x000fc400078ec0ff */
[----:B------:R-:W-:Y:S01]  /*104e0*/  LOP3.LUT R10, R11, 0x180, RZ, 0xc0, !PT ;  /* 0x000001800b0a7812 */ /* 0x000fe200078ec0ff */
[--C-:B------:R-:W-:Y:S01]  /*104f0*/  IMAD.X R25, RZ, RZ, R5.reuse, P4 ;  /* 0x000000ffff197224 */ /* 0x100fe200020e0605 */
[C---:B------:R-:W-:Y:S02]  /*10500*/  IADD3 R33, P2, R4.reuse, 0x3020, RZ ;  /* 0x0000302004217810 */ /* 0x040fe40007f5e0ff */
[----:B------:R-:W-:Y:S02]  /*10510*/  IADD3 R31, P3, R4, 0x3000, RZ ;  /* 0x00003000041f7810 */ /* 0x000fe40007f7e0ff */
[----:B------:R-:W-:Y:S01]  /*10520*/  LOP3.LUT R4, R3, R4, RZ, 0x3c, !PT ;  /* 0x0000000403047212 */ /* 0x000fe200078e3cff */
[--C-:B------:R-:W-:Y:S01]  /*10530*/  IMAD.X R13, RZ, RZ, R5.reuse, P2 ;  /* 0x000000ffff0d7224 */ /* 0x100fe200010e0605 */
[----:B------:R-:W-:Y:S01]  /*10540*/  LOP3.LUT R24, R29, 0x180, RZ, 0xc0, !PT ;  /* 0x000001801d187812 */ /* 0x000fe200078ec0ff */
[----:B------:R-:W-:Y:S01]  /*10550*/  IMAD.X R15, RZ, RZ, R5, P3 ;  /* 0x000000ffff0f7224 */ /* 0x000fe200018e0605 */
[----:B------:R-:W-:-:S02]  /*10560*/  SHF.R.U64 R8, R8, 0x3, RZ ;  /* 0x0000000308087819 */ /* 0x000fc400000012ff */
[----:B------:R-:W-:Y:S02]  /*10570*/  SHF.R.U64 R10, R10, 0x3, RZ ;  /* 0x000000030a0a7819 */ /* 0x000fe400000012ff */
[----:B------:R-:W-:Y:S02]  /*10580*/  MOV R3, R4 ;  /* 0x0000000400037202 */ /* 0x000fe40000000f00 */
[----:B------:R-:W-:Y:S02]  /*10590*/  LOP3.LUT R14, R31, 0x180, RZ, 0xc0, !PT ;  /* 0x000001801f0e7812 */ /* 0x000fe400078ec0ff */
[----:B------:R-:W-:Y:S02]  /*105a0*/  F2FP.F16.F32.PACK_AB R4, R89, R12 ;  /* 0x0000000c5904723e */ /* 0x000fe400000000ff */
[----:B------:R-:W-:Y:S02]  /*105b0*/  LOP3.LUT R12, R33, 0x180, RZ, 0xc0, !PT ;  /* 0x00000180210c7812 */ /* 0x000fe400078ec0ff */
[----:B------:R-:W-:-:S02]  /*105c0*/  SHF.R.U64 R24, R24, 0x3, RZ ;  /* 0x0000000318187819 */ /* 0x000fc400000012ff */
[----:B------:R-:W-:Y:S01]  /*105d0*/  LOP3.LUT R8, R8, R9, RZ, 0x3c, !PT ;  /* 0x0000000908087212 */ /* 0x000fe200078e3cff */
[--C-:B------:R-:W-:Y:S01]  /*105e0*/  IMAD.X R9, RZ, RZ, R5.reuse, P0 ;  /* 0x000000ffff097224 */ /* 0x100fe200000e0605 */
[----:B------:R-:W-:Y:S01]  /*105f0*/  LOP3.LUT R10, R10, R11, RZ, 0x3c, !PT ;  /* 0x0000000b0a0a7212 */ /* 0x000fe200078e3cff */
[----:B------:R-:W-:Y:S01]  /*10600*/  IMAD.X R11, RZ, RZ, R5, P1 ;  /* 0x000000ffff0b7224 */ /* 0x000fe200008e0605 */
[----:B------:R-:W-:Y:S02]  /*10610*/  SHF.R.U64 R14, R14, 0x3, RZ ;  /* 0x000000030e0e7819 */ /* 0x000fe400000012ff */
[----:B------:R-:W-:Y:S02]  /*10620*/  SHF.R.U64 R12, R12, 0x3, RZ ;  /* 0x000000030c0c7819 */ /* 0x000fe400000012ff */
[----:B------:R-:W-:Y:S01]  /*10630*/  LOP3.LUT R24, R24, R29, RZ, 0x3c, !PT ;  /* 0x0000001d18187212 */ /* 0x000fe200078e3cff */
[----:B------:R-:W-:Y:S01]  /*10640*/  IMAD.U32 R29, RZ, RZ, UR9 ;  /* 0x00000009ff1d7e24 */ /* 0x000fe2000f8e00ff */
[----:B------:R-:W-:Y:S01]  /*10650*/  F2FP.F16.F32.PACK_AB R5, R91, R90 ;  /* 0x0000005a5b05723e */ /* 0x000fe200000000ff */
[----:B------:R-:W-:Y:S01]  /*10660*/  ULDC.64 UR8, c[0x0][0xc08] ;  /* 0x0003020000087ab9 */ /* 0x000fe20000000a00 */
[----:B------:R-:W-:-:S02]  /*10670*/  LOP3.LUT R14, R14, R31, RZ, 0x3c, !PT ;  /* 0x0000001f0e0e7212 */ /* 0x000fc400078e3cff */
[----:B------:R-:W-:Y:S01]  /*10680*/  MOV R30, R8 ;  /* 0x00000008001e7202 */ /* 0x000fe20000000f00 */
[----:B------:R0:W-:Y:S01]  /*10690*/  STSM.16.M88.4 [R3], R4 ;  /* 0x0000000403007844 */ /* 0x0001e20000000200 */
[----:B------:R-:W-:Y:S02]  /*106a0*/  MOV R31, R10 ;  /* 0x0000000a001f7202 */ /* 0x000fe40000000f00 */
[----:B------:R-:W-:Y:S02]  /*106b0*/  LOP3.LUT R12, R12, R33, RZ, 0x3c, !PT ;  /* 0x000000210c0c7212 */ /* 0x000fe400078e3cff */
[----:B------:R-:W-:Y:S02]  /*106c0*/  MOV R25, R24 ;  /* 0x0000001800197202 */ /* 0x000fe40000000f00 */
[----:B------:R-:W-:Y:S02]  /*106d0*/  F2FP.F16.F32.PACK_AB R8, R97, R96 ;  /* 0x000000606108723e */ /* 0x000fe400000000ff */
[----:B------:R-:W-:-:S02]  /*106e0*/  F2FP.F16.F32.PACK_AB R9, R99, R98 ;  /* 0x000000626309723e */ /* 0x000fc400000000ff */
[----:B------:R-:W-:Y:S02]  /*106f0*/  F2FP.F16.F32.PACK_AB R10, R101, R100 ;  /* 0x00000064650a723e */ /* 0x000fe400000000ff */
[----:B------:R-:W-:Y:S02]  /*10700*/  F2FP.F16.F32.PACK_AB R11, R103, R102 ;  /* 0x00000066670b723e */ /* 0x000fe400000000ff */
[----:B------:R-:W-:Y:S02]  /*10710*/  MOV R32, R12 ;  /* 0x0000000c00207202 */ /* 0x000fe40000000f00 */
[----:B------:R-:W-:Y:S01]  /*10720*/  MOV R33, R14 ;  /* 0x0000000e00217202 */ /* 0x000fe20000000f00 */
[----:B------:R2:W-:Y:S01]  /*10730*/  STSM.16.M88.4 [R25], R8 ;  /* 0x0000000819007844 */ /* 0x0005e20000000200 */
        /* <DEDUP_REMOVED lines=8> */
[----:B------:R-:W-:-:S02]  /*107c0*/  F2FP.F16.F32.PACK_AB R15, R119, R118 ;  /* 0x00000076770f723e */ /* 0x000fc400000000ff */
[----:B------:R-:W-:Y:S02]  /*107d0*/  F2FP.F16.F32.PACK_AB R24, R121, R120 ;  /* 0x000000787918723e */ /* 0x000fe400000000ff */
[----:B--2---:R-:W-:Y:S01]  /*107e0*/  F2FP.F16.F32.PACK_AB R25, R123, R122 ;  /* 0x0000007a7b19723e */ /* 0x004fe200000000ff */
[----:B------:R-:W-:Y:S01]  /*107f0*/  STSM.16.M88.4 [R32], R12 ;  /* 0x0000000c20007844 */ /* 0x000fe20000000200 */
[----:B------:R-:W-:Y:S02]  /*10800*/  F2FP.F16.F32.PACK_AB R8, R129, R128 ;  /* 0x000000808108723e */ /* 0x000fe400000000ff */
[----:B------:R-:W-:Y:S01]  /*10810*/  F2FP.F16.F32.PACK_AB R9, R131, R130 ;  /* 0x000000828309723e */ /* 0x000fe200000000ff */
[----:B------:R-:W-:Y:S01]  /*10820*/  STSM.16.M88.4 [R31], R24 ;  /* 0x000000181f007844 */ /* 0x000fe20000000200 */
[----:B------:R-:W-:Y:S02]  /*10830*/  F2FP.F16.F32.PACK_AB R10, R133, R132 ;  /* 0x00000084850a723e */ /* 0x000fe400000000ff */
[----:B------:R-:W-:-:S02]  /*10840*/  F2FP.F16.F32.PACK_AB R11, R135, R134 ;  /* 0x00000086870b723e */ /* 0x000fc400000000ff */
[----:B------:R-:W-:-:S03]  /*10850*/  PLOP3.LUT P0, PT, PT, PT, UP0, 0x80, 0x0 ;  /* 0x000000000000781c */ /* 0x000fc60003f0f008 */
[----:B------:R2:W-:Y:S01]  /*10860*/  STSM.16.M88.4 [R30], R8 ;  /* 0x000000081e007844 */ /* 0x0005e20000000200 */
[----:B------:R-:W-:Y:S09]  /*10870*/  BAR.SYNC.DEFER_BLOCKING 0x1, 0x180 ;  /* 0x0046000000007b1d */ /* 0x000ff20000010000 */
[----:B------:R-:W3:Y:S01]  /*10880*/  @P0 LDG.E R3, desc[UR54][R28.64] ;  /* 0x000000361c030981 */ /* 0x000ee2000c1e1900 */
[----:B------:R-:W-:Y:S01]  /*10890*/  UISETP.NE.U32.AND UP1, UPT, UR8, URZ, UPT ;  /* 0x0000003f0800728c */ /* 0x000fe2000bf25070 */
[----:B-1----:R-:W-:Y:S01]  /*108a0*/  ISETP.NE.AND P1, PT, R40, 0x1, PT ;  /* 0x000000012800780c */ /* 0x002fe20003f25270 */
[----:B------:R-:W-:Y:S01]  /*108b0*/  ULDC UR10, c[0x0][0xa88] ;  /* 0x0002a200000a7ab9 */ /* 0x000fe20000000800 */
[----:B------:R-:W-:Y:S01]  /*108c0*/  UMOV UR4, URZ ;  /* 0x0000003f00047c82 */ /* 0x000fe20008000000 */
[----:B------:R-:W-:-:S06]  /*108d0*/  UISETP.NE.AND.EX UP1, UPT, UR9, URZ, UPT, UP1 ;  /* 0x0000003f0900728c */ /* 0x000fcc000bf25310 */
[----:B------:R-:W-:-:S04]  /*108e0*/  PLOP3.LUT P2, PT, PT, PT, UP1, 0x80, 0x0 ;  /* 0x000000000000781c */ /* 0x000fc80003f4f018 */
[----:B0-----:R-:W0:Y:S01]  /*108f0*/  @P1 LDC R5, c[0x0][0xbec] ;  /* 0x0002fb00ff051b82 */ /* 0x001e220000000800 */
[----:B------:R-:W-:Y:S02]  /*10900*/  @UP1 ULDC.64 UR8, c[0x0][0xc08] ;  /* 0x0003020000081ab9 */ /* 0x000fe40000000a00 */
[----:B------:R-:W-:-:S05]  /*10910*/  @UP1 UIMAD.WIDE UR8, UR39, 0x4, UR8 ;  /* 0x00000004270818a5 */ /* 0x000fca000f8e0208 */
[----:B------:R-:W1:Y:S01]  /*10920*/  @P1 LDC R6, c[0x0][0xbf0] ;  /* 0x0002fc00ff061b82 */ /* 0x000e620000000800 */
[----:B--2---:R-:W-:Y:S02]  /*10930*/  IMAD.U32 R8, RZ, RZ, UR8 ;  /* 0x00000008ff087e24 */ /* 0x004fe4000f8e00ff */
        /* <DEDUP_REMOVED lines=9> */
.L_x_11155:
[----:B--2---:R-:W-:Y:S01]  /*109d0*/  VIADD R8, R137, UR38 ;  /* 0x0000002689087c36 */ /* 0x004fe20008000000 */
[----:B------:R-:W-:Y:S01]  /*109e0*/  USHF.R.S32.HI UR9, URZ, 0x1f, UR4 ;  /* 0x0000001f3f097899 */ /* 0x000fe20008011404 */
[----:B-----5:R-:W-:Y:S01]  /*109f0*/  IMAD R41, R3, R40, RZ ;  /* 0x0000002803297224 */ /* 0x020fe200078e02ff */
[----:B------:R-:W-:Y:S01]  /*10a00*/  USHF.R.S32.HI UR16, URZ, 0x1f, UR40 ;  /* 0x0000001f3f107899 */ /* 0x000fe20008011428 */
[----:B------:R-:W-:Y:S01]  /*10a10*/  @P1 IMAD.HI.U32 R5, R8, R5, RZ ;  /* 0x0000000508051227 */ /* 0x000fe200078e00ff */
[----:B------:R-:W-:Y:S01]  /*10a20*/  ULDC.64 UR14, c[0x0][0xb90] ;  /* 0x0002e400000e7ab9 */ /* 0x000fe20000000a00 */
[----:B------:R-:W-:Y:S01]  /*10a30*/  UMOV UR8, UR4 ;  /* 0x0000000400087c82 */ /* 0x000fe20008000000 */
[----:B------:R-:W-:Y:S01]  /*10a40*/  UIMAD UR12, UR16, UR14, URZ ;  /* 0x0000000e100c72a4 */ /* 0x000fe2000f8e023f */
[----:B------:R-:W-:Y:S01]  /*10a50*/  IMAD.MOV.U32 R4, RZ, RZ, R8 ;  /* 0x000000ffff047224 */ /* 0x000fe200078e0008 */
[----:B------:R-:W-:Y:S01]  /*10a60*/  UIMAD.WIDE.U32 UR10, UR40, UR14, UR8 ;  /* 0x0000000e280a72a5 */ /* 0x000fe2000f8e0008 */
[----:B------:R-:W-:Y:S01]  /*10a70*/  @P1 SHF.R.U32.HI R4, RZ, R6, R5 ;  /* 0x00000006ff041219 */ /* 0x000fe20000011605 */
[----:B------:R-:W-:Y:S01]  /*10a80*/  USHF.R.S32.HI UR8, URZ, 0x1f, UR39 ;  /* 0x0000001f3f087899 */ /* 0x000fe20008011427 */
[----:B------:R-:W-:Y:S01]  /*10a90*/  IMAD R5, R142, 0x20, R138 ;  /* 0x000000208e057824 */ /* 0x000fe200078e028a */
[----:B------:R-:W-:Y:S01]  /*10aa0*/  UIMAD UR12, UR40, UR15, UR12 ;  /* 0x0000000f280c72a4 */ /* 0x000fe2000f8e020c */
[--C-:B------:R-:W-:Y:S01]  /*10ab0*/  SHF.R.S32.HI R6, RZ, 0x1f, R4.reuse ;  /* 0x0000001fff067819 */ /* 0x100fe20000011404 */
[----:B------:R-:W-:Y:S01]  /*10ac0*/  USEL UR18, UR8, URZ, !UP0 ;  /* 0x0000003f08127287 */ /* 0x000fe2000c000000 */
[----:B------:R-:W-:Y:S01]  /*10ad0*/  IMAD.MOV R7, RZ, RZ, -R4 ;  /* 0x000000ffff077224 */ /* 0x000fe200078e0a04 */
[----:B------:R-:W-:Y:S01]  /*10ae0*/  ULDC.64 UR14, c[0x0][0xb98] ;  /* 0x0002e600000e7ab9 */ /* 0x000fe20000000a00 */
[----:B------:R-:W-:Y:S01]  /*10af0*/  USEL UR17, UR39, URZ, !UP0 ;  /* 0x0000003f27117287 */ /* 0x000fe2000c000000 */
[----:B------:R-:W-:Y:S01]  /*10b00*/  IMAD.WIDE R20, R5, 0x2, R20 ;  /* 0x0000000205147825 */ /* 0x000fe200078e0214 */
[----:B------:R-:W-:-:S02]  /*10b10*/  UIMAD UR8, UR18, UR14, URZ ;  /* 0x0000000e120872a4 */ /* 0x000fc4000f8e023f */
[----:B------:R-:W-:Y:S01]  /*10b20*/  UIADD3 UR11, UR11, UR12, URZ ;  /* 0x0000000c0b0b7290 */ /* 0x000fe2000fffe03f */
[----:B------:R-:W-:Y:S01]  /*10b30*/  IMAD R7, R40, R7, R8 ;  /* 0x0000000728077224 */ /* 0x000fe200078e0208 */
[----:B------:R-:W-:Y:S01]  /*10b40*/  UIMAD UR8, UR17, UR15, UR8 ;  /* 0x0000000f110872a4 */ /* 0x000fe2000f8e0208 */
[C---:B------:R-:W-:Y:S01]  /*10b50*/  IADD3 R9, P2, R20.reuse, 0x1800, RZ ;  /* 0x0000180014097810 */ /* 0x040fe20007f5e0ff */
[----:B------:R-:W-:Y:S01]  /*10b60*/  UIMAD.WIDE.U32 UR10, UR17, UR14, UR10 ;  /* 0x0000000e110a72a5 */ /* 0x000fe2000f8e000a */
[----:B------:R-:W-:Y:S01]  /*10b70*/  IADD3 R25, P6, R20, 0x3000, RZ ;  /* 0x0000300014197810 */ /* 0x000fe20007fde0ff */
[----:B------:R-:W-:Y:S01]  /*10b80*/  ULDC.64 UR12, c[0x0][0xb88] ;  /* 0x0002e200000c7ab9 */ /* 0x000fe20000000a00 */
[----:B------:R-:W-:Y:S01]  /*10b90*/  SHF.R.S32.HI R5, RZ, 0x1f, R7 ;  /* 0x0000001fff057819 */ /* 0x000fe20000011407 */
[----:B------:R-:W-:Y:S01]  /*10ba0*/  IMAD.U32 R11, RZ, RZ, UR8 ;  /* 0x00000008ff0b7e24 */ /* 0x000fe2000f8e00ff */
[----:B------:R-:W-:Y:S02]  /*10bb0*/  LOP3.LUT R8, R9, 0x180, RZ, 0xc0, !PT ;  /* 0x0000018009087812 */ /* 0x000fe400078ec0ff */
[----:B------:R-:W-:Y:S01]  /*10bc0*/  IADD3 R4, P0, R4, UR10, RZ ;  /* 0x0000000a04047c10 */ /* 0x000fe2000ff1e0ff */
[----:B------:R-:W-:Y:S01]  /*10bd0*/  IMAD R10, R5, UR12, RZ ;  /* 0x0000000c050a7c24 */ /* 0x000fe2000f8e02ff */
[----:B------:R-:W-:-:S02]  /*10be0*/  SHF.R.U64 R8, R8, 0x3, RZ ;  /* 0x0000000308087819 */ /* 0x000fc400000012ff */
[----:B------:R-:W-:Y:S01]  /*10bf0*/  IADD3.X R5, R6, UR11, R11, P0, !PT ;  /* 0x0000000b06057c10 */ /* 0x000fe200087fe40b */
[----:B------:R-:W-:Y:S01]  /*10c00*/  ULDC.64 UR10, c[0x0][0xb50] ;  /* 0x0002d400000a7ab9 */ /* 0x000fe20000000a00 */
[----:B------:R-:W-:Y:S01]  /*10c10*/  LOP3.LUT R6, R8, R9, RZ, 0x3c, !PT ;  /* 0x0000000908067212 */ /* 0x000fe200078e3cff */
[C---:B------:R-:W-:Y:S01]  /*10c20*/  IMAD R9, R7.reuse, UR13, R10 ;  /* 0x0000000d07097c24 */ /* 0x040fe2000f8e020a */
[C---:B------:R-:W-:Y:S01]  /*10c30*/  IADD3 R13, P5, R20.reuse, 0x4800, RZ ;  /* 0x00004800140d7810 */ /* 0x040fe20007fbe0ff */
[----:B------:R-:W-:Y:S01]  /*10c40*/  IMAD.WIDE.U32 R4, R7, UR12, R4 ;  /* 0x0000000c07047c25 */ /* 0x000fe2000f8e0004 */
[----:B------:R-:W-:Y:S01]  /*10c50*/  ULDC.64 UR12, c[0x0][0xaa0] ;  /* 0x0002a800000c7ab9 */ /* 0x000fe20000000a00 */
[----:B------:R-:W-:Y:S02]  /*10c60*/  IADD3 R33, P4, R20, 0x6000, RZ ;  /* 0x0000600014217810 */ /* 0x000fe40007f9e0ff */
[----:B------:R-:W-:Y:S01]  /*10c70*/  IMAD.IADD R5, R5, 0x1, R9 ;  /* 0x0000000105057824 */ /* 0x000fe200078e0209 */
[C---:B------:R-:W-:Y:S01]  /*10c80*/  LEA R8, P0, R4.reuse, UR10, 0x2 ;  /* 0x0000000a04087c11 */ /* 0x040fe2000f8010ff */
[----:B------:R-:W-:Y:S01]  /*10c90*/  VIADD R10, R145, UR38 ;  /* 0x00000026910a7c36 */ /* 0x000fe20008000000 */
[----:B------:R-:W-:Y:S01]  /*10ca0*/  LOP3.LUT R24, R25, 0x180, RZ, 0xc0, !PT ;  /* 0x0000018019187812 */ /* 0x000fe200078ec0ff */
[----:B------:R-:W-:Y:S01]  /*10cb0*/  IMAD.X R7, RZ, RZ, R21, P2 ;  /* 0x000000ffff077224 */ /* 0x000fe200010e0615 */
[----:B------:R-:W-:Y:S01]  /*10cc0*/  LEA.HI.X R9, R4, UR11, R5, 0x2, P0 ;  /* 0x0000000b04097c11 */ /* 0x000fe200080f1405 */
[----:B------:R-:W-:Y:S01]  /*10cd0*/  SHFL.IDX PT, R36, R8, RZ, 0x1c1f ;  /* 0x001c1fff08247589 */ /* 0x000fe200000e0000 */
[----:B------:R-:W-:Y:S01]  /*10ce0*/  LOP3.LUT P0, RZ, R143, 0x3, RZ, 0xc0, !PT ;  /* 0x000000038fff7812 */ /* 0x000fe2000780c0ff */
[----:B------:R-:W-:Y:S01]  /*10cf0*/  VIADD R3, R10, 0x8 ;  /* 0x000000080a037836 */ /* 0x000fe20000000000 */
[----:B------:R-:W-:Y:S01]  /*10d00*/  IADD3 R4, P3, R20, 0x7800, RZ ;  /* 0x0000780014047810 */ /* 0x000fe20007f7e0ff */
[----:B------:R-:W0:Y:S01]  /*10d10*/  SHFL.IDX PT, R37, R9, RZ, 0x1c1f ;  /* 0x001c1fff09257589 */ /* 0x000e2200000e0000 */
[----:B------:R-:W-:-:S02]  /*10d20*/  ISETP.GE.OR P2, PT, R10, R41, P0 ;  /* 0x000000290a00720c */ /* 0x000fc40000746670 */
[----:B------:R-:W-:Y:S01]  /*10d30*/  ISETP.GE.OR P0, PT, R3, R41, P0 ;  /* 0x000000290300720c */ /* 0x000fe20000706670 */
[----:B------:R-:W-:Y:S01]  /*10d40*/  SHFL.IDX PT, R38, R8, 0x1, 0x1c1f ;  /* 0x003c1f0008267f89 */ /* 0x000fe200000e0000 */
[----:B------:R-:W-:Y:S01]  /*10d50*/  LOP3.LUT R3, R4, 0x180, RZ, 0xc0, !PT ;  /* 0x0000018004037812 */ /* 0x000fe200078ec0ff */
[----:B------:R-:W-:Y:S01]  /*10d60*/  UIMAD UR10, UR9, UR12, URZ ;  /* 0x0000000c090a72a4 */ /* 0x000fe2000f8e023f */
[----:B------:R-:W-:Y:S01]  /*10d70*/  LOP3.LUT R5, R20, 0x180, RZ, 0xc0, !PT ;  /* 0x0000018014057812 */ /* 0x000fe200078ec0ff */
[----:B------:R-:W1:Y:S01]  /*10d80*/  SHFL.IDX PT, R39, R9, 0x1, 0x1c1f ;  /* 0x003c1f0009277f89 */ /* 0x000e6200000e0000 */
[----:B------:R-:W-:Y:S01]  /*10d90*/  SHF.R.U64 R3, R3, 0x3, RZ ;  /* 0x0000000303037819 */ /* 0x000fe200000012ff */
[----:B------:R-:W-:Y:S01]  /*10da0*/  IMAD.X R29, RZ, RZ, R21, P3 ;  /* 0x000000ffff1d7224 */ /* 0x000fe200018e0615 */
[----:B------:R-:W-:Y:S02]  /*10db0*/  SHF.R.U64 R5, R5, 0x3, RZ ;  /* 0x0000000305057819 */ /* 0x000fe400000012ff */
[----:B------:R-:W-:-:S02]  /*10dc0*/  LOP3.LUT R28, R3, R4, RZ, 0x3c, !PT ;  /* 0x00000004031c7212 */ /* 0x000fc400078e3cff */
[----:B------:R-:W2:Y:S01]  /*10dd0*/  @P1 LDC R3, c[0x0][0xbec] ;  /* 0x0002fb00ff031b82 */ /* 0x000ea20000000800 */
[----:B------:R-:W-:Y:S02]  /*10de0*/  LOP3.LUT R20, R5, R20, RZ, 0x3c, !PT ;  /* 0x0000001405147212 */ /* 0x000fe400078e3cff */
[----:B------:R-:W-:Y:S02]  /*10df0*/  LOP3.LUT R12, R13, 0x180, RZ, 0xc0, !PT ;  /* 0x000001800d0c7812 */ /* 0x000fe400078ec0ff */
[----:B------:R-:W-:Y:S02]  /*10e00*/  LOP3.LUT R32, R33, 0x180, RZ, 0xc0, !PT ;  /* 0x0000018021207812 */ /* 0x000fe400078ec0ff */
[----:B------:R-:W-:Y:S01]  /*10e10*/  SHF.R.U64 R24, R24, 0x3, RZ ;  /* 0x0000000318187819 */ /* 0x000fe200000012ff */
[----:B0-----:R0:W-:Y:S01]  /*10e20*/  @!P2 ST.E desc[UR54][R36.64], R2 ;  /* 0x000000022400a985 */ /* 0x0011e2000c101936 */
[----:B------:R-:W-:Y:S01]  /*10e30*/  UIMAD.WIDE.U32 UR8, UR4, UR12, URZ ;  /* 0x0000000c040872a5 */ /* 0x000fe2000f8e003f */
[----:B------:R-:W-:Y:S01]  /*10e40*/  SHF.R.U64 R12, R12, 0x3, RZ ;  /* 0x000000030c0c7819 */ /* 0x000fe200000012ff */
[----:B------:R-:W-:Y:S01]  /*10e50*/  UIMAD UR10, UR4, UR13, UR10 ;  /* 0x0000000d040a72a4 */ /* 0x000fe2000f8e020a */
[----:B------:R-:W-:-:S02]  /*10e60*/  SHF.R.U64 R32, R32, 0x3, RZ ;  /* 0x0000000320207819 */ /* 0x000fc400000012ff */
[----:B------:R-:W-:Y:S01]  /*10e70*/  ULDC.64 UR12, c[0x0][0xae8] ;  /* 0x0002ba00000c7ab9 */ /* 0x000fe20000000a00 */
[----:B------:R-:W-:Y:S01]  /*10e80*/  LOP3.LUT R24, R24, R25, RZ, 0x3c, !PT ;  /* 0x0000001918187212 */ /* 0x000fe200078e3cff */
[----:B-1----:R1:W-:Y:S01]  /*10e90*/  @!P0 ST.E desc[UR54][R38.64], R0 ;  /* 0x0000000026008985 */ /* 0x0023e2000c101936 */
[----:B0-----:R-:W0:Y:S03]  /*10ea0*/  @P1 LDC R37, c[0x0][0xbf0] ;  /* 0x0002fc00ff251b82 */ /* 0x001e260000000800 */
[----:B------:R3:W5:Y:S01]  /*10eb0*/  LD.E.128 R8, desc[UR54][R20.64] ;  /* 0x0000003614087980 */ /* 0x000762000c101d00 */
[----:B------:R-:W-:Y:S01]  /*10ec0*/  UIADD3 UR9, UR9, UR10, URZ ;  /* 0x0000000a09097290 */ /* 0x000fe2000fffe03f */
[----:B------:R-:W-:Y:S01]  /*10ed0*/  LOP3.LUT R12, R12, R13, RZ, 0x3c, !PT ;  /* 0x0000000d0c0c7212 */ /* 0x000fe200078e3cff */
[----:B------:R-:W-:Y:S01]  /*10ee0*/  UIMAD UR4, UR16, UR12, URZ ;  /* 0x0000000c100472a4 */ /* 0x000fe2000f8e023f */
[----:B------:R-:W-:Y:S01]  /*10ef0*/  LOP3.LUT R32, R32, R33, RZ, 0x3c, !PT ;  /* 0x0000002120207212 */ /* 0x000fe200078e3cff */
[----:B------:R-:W-:-:S02]  /*10f00*/  IMAD.X R25, RZ, RZ, R21, P6 ;  /* 0x000000ffff197224 */ /* 0x000fc400030e0615 */
[----:B-1----:R-:W-:Y:S01]  /*10f10*/  IMAD R0, R141, 0x60, R142 ;  /* 0x000000608d007824 */ /* 0x002fe200078e028e */
[----:B------:R-:W-:Y:S01]  /*10f20*/  UIMAD UR4, UR40, UR13, UR4 ;  /* 0x0000000d280472a4 */ /* 0x000fe2000f8e0204 */
[--C-:B------:R-:W-:Y:S01]  /*10f30*/  IMAD.X R13, RZ, RZ, R21.reuse, P5 ;  /* 0x000000ffff0d7224 */ /* 0x100fe200028e0615 */
[----:B------:R-:W-:Y:S01]  /*10f40*/  ULDC.64 UR10, c[0x0][0xaf0] ;  /* 0x0002bc00000a7ab9 */ /* 0x000fe20000000a00 */
[----:B---3--:R-:W-:Y:S01]  /*10f50*/  VIADD R20, R0, UR38 ;  /* 0x0000002600147c36 */ /* 0x008fe20008000000 */
[----:B------:R-:W-:Y:S01]  /*10f60*/  UIMAD.WIDE.U32 UR8, UR40, UR12, UR8 ;  /* 0x0000000c280872a5 */ /* 0x000fe2000f8e0008 */
[----:B------:R-:W-:Y:S01]  /*10f70*/  IMAD.X R33, RZ, RZ, R21, P4 ;  /* 0x000000ffff217224 */ /* 0x000fe200020e0615 */
[----:B------:R-:W5:Y:S01]  /*10f80*/  LD.E.128 R4, desc[UR54][R6.64] ;  /* 0x0000003606047980 */ /* 0x000f62000c101d00 */
[----:B--2---:R-:W-:Y:S01]  /*10f90*/  @P1 IMAD.HI.U32 R0, R20, R3, RZ ;  /* 0x0000000314001227 */ /* 0x004fe200078e00ff */
[----:B------:R-:W-:Y:S02]  /*10fa0*/  UIADD3 UR9, UR9, UR4, URZ ;  /* 0x0000000409097290 */ /* 0x000fe4000fffe03f */
[----:B------:R-:W5:Y:S01]  /*10fb0*/  LD.E.128 R24, desc[UR54][R24.64] ;  /* 0x0000003618187980 */ /* 0x000f62000c101d00 */
[----:B------:R-:W-:Y:S01]  /*10fc0*/  IMAD.MOV.U32 R21, RZ, RZ, R20 ;  /* 0x000000ffff157224 */ /* 0x000fe200078e0014 */
[----:B------:R-:W-:-:S02]  /*10fd0*/  UIMAD UR4, UR18, UR10, URZ ;  /* 0x0000000a120472a4 */ /* 0x000fc4000f8e023f */
[----:B------:R-:W5:Y:S01]  /*10fe0*/  LD.E.128 R12, desc[UR54][R12.64] ;  /* 0x000000360c0c7980 */ /* 0x000f62000c101d00 */
[----:B0-----:R-:W-:Y:S01]  /*10ff0*/  @P1 SHF.R.U32.HI R21, RZ, R37, R0 ;  /* 0x00000025ff151219 */ /* 0x001fe20000011600 */
[----:B------:R-:W-:Y:S02]  /*11000*/  UIMAD UR4, UR17, UR11, UR4 ;  /* 0x0000000b110472a4 */ /* 0x000fe4000f8e0204 */
[----:B------:R-:W-:Y:S01]  /*11010*/  UIMAD.WIDE.U32 UR8, UR17, UR10, UR8 ;  /* 0x0000000a110872a5 */ /* 0x000fe2000f8e0008 */
[--C-:B------:R-:W-:Y:S01]  /*11020*/  SHF.R.S32.HI R0, RZ, 0x1f, R21.reuse ;  /* 0x0000001fff007819 */ /* 0x100fe20000011415 */
[----:B------:R-:W-:Y:S01]  /*11030*/  IMAD.MOV R37, RZ, RZ, -R21 ;  /* 0x000000ffff257224 */ /* 0x000fe200078e0a15 */
[----:B------:R-:W-:Y:S01]  /*11040*/  ULDC.64 UR10, c[0x0][0xae0] ;  /* 0x0002b800000a7ab9 */ /* 0x000fe20000000a00 */
[----:B------:R-:W-:Y:S01]  /*11050*/  UIADD3 UR4, UR9, UR4, URZ ;  /* 0x0000000409047290 */ /* 0x000fe2000fffe03f */
[----:B------:R-:W5:Y:S01]  /*11060*/  LD.E.128 R32, desc[UR54][R32.64] ;  /* 0x0000003620207980 */ /* 0x000f62000c101d00 */
[----:B------:R-:W-:-:S02]  /*11070*/  IMAD R0, R0, UR10, RZ ;  /* 0x0000000a00007c24 */ /* 0x000fc4000f8e02ff */
[----:B------:R-:W-:Y:S01]  /*11080*/  IMAD R37, R40, R37, R20 ;  /* 0x0000002528257224 */ /* 0x000fe200078e0214 */
[----:B------:R-:W5:Y:S01]  /*11090*/  LD.E.128 R28, desc[UR54][R28.64] ;  /* 0x000000361c1c7980 */ /* 0x000f62000c101d00 */
[----:B------:R-:W-:Y:S02]  /*110a0*/  IMAD R39, R21, UR11, R0 ;  /* 0x0000000b15277c24 */ /* 0x000fe4000f8e0200 */
[----:B------:R-:W-:Y:S01]  /*110b0*/  IMAD.U32 R3, RZ, RZ, UR9 ;  /* 0x00000009ff037e24 */ /* 0x000fe2000f8e00ff */
[----:B------:R-:W-:Y:S01]  /*110c0*/  SHF.R.S32.HI R0, RZ, 0x1f, R37 ;  /* 0x0000001fff007819 */ /* 0x000fe20000011425 */
[----:B------:R-:W-:Y:S01]  /*110d0*/  IMAD.U32 R2, RZ, RZ, UR8 ;  /* 0x00000008ff027e24 */ /* 0x000fe2000f8e00ff */
[----:B------:R-:W-:Y:S01]  /*110e0*/  ULDC.64 UR8, c[0x0][0xad8] ;  /* 0x0002b60000087ab9 */ /* 0x000fe20000000a00 */
[----:B------:R-:W-:Y:S01]  /*110f0*/  IMAD.U32 R3, RZ, RZ, UR4 ;  /* 0x00000004ff037e24 */ /* 0x000fe2000f8e00ff */
[----:B------:R-:W-:Y:S01]  /*11100*/  @!PT LDS RZ, [RZ] ;  /* 0x00000000fffff984 */ /* 0x000fe20000000800 */
[----:B------:R-:W-:Y:S01]  /*11110*/  @!PT LDS RZ, [RZ] ;  /* 0x00000000fffff984 */ /* 0x000fe20000000800 */
[----:B------:R-:W-:Y:S01]  /*11120*/  @!PT LDS RZ, [RZ] ;  /* 0x00000000fffff984 */ /* 0x000fe20000000800 */
[----:B------:R-:W-:Y:S01]  /*11130*/  @!PT LDS RZ, [RZ] ;  /* 0x00000000fffff984 */ /* 0x000fe20000000800 */
[----:B------:R0:W-:Y:S06]  /*11140*/  MEMBAR.ALL.CTA ;  /* 0x0000000000007992 */ /* 0x0001ec0000008000 */
[----:B0-----:R-:W0:Y:S01]  /*11150*/  FENCE.VIEW.ASYNC.S ;  /* 0x00000000000073c6 */ /* 0x001e220000000000 */
[----:B------:R-:W-:-:S02]  /*11160*/  IMAD R0, R0, UR8, RZ ;  /* 0x0000000800007c24 */ /* 0x000fc4000f8e02ff */
[----:B------:R-:W-:-:S04]  /*11170*/  IMAD.WIDE.U32 R2, R21, UR10, R2 ;  /* 0x0000000a15027c25 */ /* 0x000fc8000f8e0002 */
[----:B------:R-:W-:Y:S02]  /*11180*/  IMAD.IADD R3, R3, 0x1, R39 ;  /* 0x0000000103037824 */ /* 0x000fe400078e0227 */
[C---:B------:R-:W-:Y:S02]  /*11190*/  IMAD R21, R37.reuse, UR9, R0 ;  /* 0x0000000925157c24 */ /* 0x040fe4000f8e0200 */
[----:B------:R-:W-:Y:S01]  /*111a0*/  VIADD R0, R142, UR38 ;  /* 0x000000268e007c36 */ /* 0x000fe20008000000 */
[----:B------:R-:W-:Y:S01]  /*111b0*/  UIADD3 UR4, UR41, 0x2d820, URZ ;  /* 0x0002d82029047890 */ /* 0x000fe2000fffe03f */
[----:B------:R-:W-:Y:S01]  /*111c0*/  IMAD.WIDE.U32 R2, R37, UR8, R2 ;  /* 0x0000000825027c25 */ /* 0x000fe2000f8e0002 */
[----:B------:R-:W-:Y:S02]  /*111d0*/  ULDC.64 UR8, c[0x0][0xa80] ;  /* 0x0002a00000087ab9 */ /* 0x000fe40000000a00 */
        /* <DEDUP_REMOVED lines=19> */
[----:B-----5:R3:W-:Y:S04]  /*11310*/  @!P0 ST.E.128 desc[UR54][R2.64], R8 ;  /* 0x0000000802008985 */ /* 0x0207e8000c101d36 */
[----:B------:R3:W-:Y:S04]  /*11320*/  @!P1 ST.E.128 desc[UR54][R36.64], R24 ;  /* 0x0000001824009985 */ /* 0x0007e8000c101d36 */
[----:B------:R3:W-:Y:S02]  /*11330*/  @!P2 ST.E.128 desc[UR54][R38.64], R32 ;  /* 0x000000202600a985 */ /* 0x0007e4000c101d36 */
.L_x_11157:
[----:B------:R-:W-:Y:S05]  /*11340*/  BSYNC B1 ;  /* 0x0000000000017941 */ /* 0x000fea0003800000 */
.L_x_11156:
[----:B------:R-:W-:Y:S01]  /*11350*/  VIADD R0, R0, 0x60 ;  /* 0x0000006000007836 */ /* 0x000fe20000000000 */
[----:B---3-5:R3:W4:Y:S04]  /*11360*/  SHFL.IDX PT, R9, R42, 0x1, 0x1c1f ;  /* 0x003c1f002a097f89 */ /* 0x02872800000e0000 */
        /* <DEDUP_REMOVED lines=17> */
.L_x_11154:
        /* <DEDUP_REMOVED lines=32> */
.L_x_11159:
        /* <DEDUP_REMOVED lines=47> */
.L_x_11161:
[----:B------:R-:W-:Y:S05]  /*11970*/  BSYNC B1 ;  /* 0x0000000000017941 */ /* 0x000fea0003800000 */
.L_x_11160:
        /* <DEDUP_REMOVED lines=18> */
[----:B0-----:R-:W-:-:S03]  /*11aa0*/  @P0 SHF.R.U32.HI R5, RZ, R3, R2 ;  /* 0x00000003ff050219 */ /* 0x001fc60000011602 */
[----:B------:R-:W-:Y:S01]  /*11ab0*/  UIMAD UR4, UR8, UR13, UR4 ;  /* 0x0000000d080472a4 */ /* 0x000fe2000f8e0204 */
[--C-:B------:R-:W-:Y:S01]  /*11ac0*/  SHF.R.S32.HI R2, RZ, 0x1f, R5.reuse ;  /* 0x0000001fff027819 */ /* 0x100fe20000011405 */
[----:B------:R-:W-:Y:S01]  /*11ad0*/  UIMAD.WIDE.U32 UR8, UR8, UR12, UR10 ;  /* 0x0000000c080872a5 */ /* 0x000fe2000f8e000a */
[----:B------:R-:W-:Y:S02]  /*11ae0*/  IMAD.MOV R7, RZ, RZ, -R5 ;  /* 0x000000ffff077224 */ /* 0x000fe400078e0a05 */
[----:B------:R-:W-:Y:S01]  /*11af0*/  ULDC.64 UR10, c[0x0][0xae0] ;  /* 0x0002b800000a7ab9 */ /* 0x000fe20000000a00 */
[----:B------:R-:W-:Y:S01]  /*11b00*/  UIADD3 UR4, UR9, UR4, URZ ;  /* 0x0000000409047290 */ /* 0x000fe2000fffe03f */
[----:B------:R-:W-:Y:S02]  /*11b10*/  IMAD R7, R11, R7, R4 ;  /* 0x000000070b077224 */ /* 0x000fe400078e0204 */
[----:B------:R-:W-:Y:S02]  /*11b20*/  IMAD R6, R2, UR10, RZ ;  /* 0x0000000a02067c24 */ /* 0x000fe4000f8e02ff */
[----:B------:R-:W-:Y:S01]  /*11b30*/  IMAD.U32 R3, RZ, RZ, UR9 ;  /* 0x00000009ff037e24 */ /* 0x000fe2000f8e00ff */
[----:B------:R-:W-:Y:S01]  /*11b40*/  SHF.R.S32.HI R4, RZ, 0x1f, R7 ;  /* 0x0000001fff047819 */ /* 0x000fe20000011407 */
[----:B------:R-:W-:Y:S01]  /*11b50*/  IMAD.U32 R2, RZ, RZ, UR8 ;  /* 0x00000008ff027e24 */ /* 0x000fe2000f8e00ff */
[----:B------:R-:W-:Y:S01]  /*11b60*/  ULDC.64 UR8, c[0x0][0xad8] ;  /* 0x0002b60000087ab9 */ /* 0x000fe20000000a00 */
[----:B------:R-:W-:-:S02]  /*11b70*/  IMAD.U32 R3, RZ, RZ, UR4 ;  /* 0x00000004ff037e24 */ /* 0x000fc4000f8e00ff */
[C---:B------:R-:W-:Y:S02]  /*11b80*/  IMAD R9, R5.reuse, UR11, R6 ;  /* 0x0000000b05097c24 */ /* 0x040fe4000f8e0206 */
[----:B------:R-:W-:-:S04]  /*11b90*/  IMAD.WIDE.U32 R2, R5, UR10, R2 ;  /* 0x0000000a05027c25 */ /* 0x000fc8000f8e0002 */
[----:B------:R-:W-:Y:S02]  /*11ba0*/  IMAD R4, R4, UR8, RZ ;  /* 0x0000000804047c24 */ /* 0x000fe4000f8e02ff */
[----:B------:R-:W-:Y:S02]  /*11bb0*/  IMAD.IADD R3, R3, 0x1, R9 ;  /* 0x0000000103037824 */ /* 0x000fe400078e0209 */
[----:B-----5:R-:W-:Y:S02]  /*11bc0*/  IMAD R11, R0, R11, RZ ;  /* 0x0000000b000b7224 */ /* 0x020fe400078e02ff */
[----:B------:R-:W-:Y:S02]  /*11bd0*/  VIADD R0, R142, UR38 ;  /* 0x000000268e007c36 */ /* 0x000fe40008000000 */
[C---:B------:R-:W-:Y:S02]  /*11be0*/  IMAD R5, R7.reuse, UR9, R4 ;  /* 0x0000000907057c24 */ /* 0x040fe4000f8e0204 */
[----:B------:R-:W-:Y:S01]  /*11bf0*/  IMAD.WIDE.U32 R2, R7, UR8, R2 ;  /* 0x0000000807027c25 */ /* 0x000fe2000f8e0002 */
[----:B------:R-:W-:Y:S01]  /*11c00*/  ISETP.GE.AND P0, PT, R0, R11, PT ;  /* 0x0000000b0000720c */ /* 0x000fe20003f06270 */
[----:B------:R-:W-:-:S02]  /*11c10*/  ULDC.64 UR8, c[0x0][0xa80] ;  /* 0x0002a00000087ab9 */ /* 0x000fc40000000a00 */
[----:B------:R-:W-:Y:S01]  /*11c20*/  IMAD.IADD R3, R3, 0x1, R5 ;  /* 0x0000000103037824 */ /* 0x000fe200078e0205 */
[----:B------:R-:W-:-:S04]  /*11c30*/  LEA R4, P1, R2, UR8, 0x1 ;  /* 0x0000000802047c11 */ /* 0x000fc8000f8208ff */
[----:B------:R-:W-:Y:S02]  /*11c40*/  LEA.HI.X R5, R2, UR9, R3, 0x1, P1 ;  /* 0x0000000902057c11 */ /* 0x000fe400088f0c03 */
[----:B------:R0:W1:Y:S04]  /*11c50*/  SHFL.IDX PT, R2, R4, RZ, 0x1c1f ;  /* 0x001c1fff04027589 */ /* 0x00006800000e0000 */
[----:B------:R0:W2:Y:S01]  /*11c60*/  SHFL.IDX PT, R3, R5, RZ, 0x1c1f ;  /* 0x001c1fff05037589 */ /* 0x0000a200000e0000 */
        /* <DEDUP_REMOVED lines=13> */
.L_x_11163:
[----:B------:R-:W-:Y:S05]  /*11d40*/  BSYNC B1 ;  /* 0x0000000000017941 */ /* 0x000fea0003800000 */
.L_x_11162:
        /* <DEDUP_REMOVED lines=9> */
[CC--:B-1-3--:R-:W-:Y:S02]  /*11de0*/  @!P3 LEA R6, P0, R139.reuse, R2.reuse, 0x1 ;  /* 0x000000028b06b211 */ /* 0x0cafe400078008ff */
[----:B------:R-:W-:Y:S02]  /*11df0*/  @!P4 LEA R8, P1, R140, R2, 0x1 ;  /* 0x000000028c08c211 */ /* 0x000fe400078208ff */
[----:B0---4-:R-:W-:Y:S01]  /*11e00*/  @!P2 IMAD.WIDE R4, R138, 0x2, R2 ;  /* 0x000000028a04a825 */ /* 0x011fe200078e0202 */
[-C--:B------:R-:W-:Y:S02]  /*11e10*/  @!P3 LEA.HI.X R7, R139, R3.reuse, R148, 0x1, P0 ;  /* 0x000000038b07b211 */ /* 0x080fe400000f0c94 */
[----:B------:R-:W-:Y:S02]  /*11e20*/  @!P4 LEA.HI.X R9, R140, R3, R147, 0x1, P1 ;  /* 0x000000038c09c211 */ /* 0x000fe400008f0c93 */
[----:B------:R0:W-:Y:S04]  /*11e30*/  @!P2 ST.E.128 desc[UR54][R4.64], RZ ;  /* 0x000000ff0400a985 */ /* 0x0001e8000c101d36 */
[----:B------:R0:W-:Y:S04]  /*11e40*/  @!P3 ST.E.128 desc[UR54][R6.64], RZ ;  /* 0x000000ff0600b985 */ /* 0x0001e8000c101d36 */
[----:B------:R0:W-:Y:S02]  /*11e50*/  @!P4 ST.E.128 desc[UR54][R8.64], RZ ;  /* 0x000000ff0800c985 */ /* 0x0001e4000c101d36 */
.L_x_11158:
[----:B------:R-:W-:Y:S05]  /*11e60*/  BSYNC B0 ;  /* 0x0000000000007941 */ /* 0x000fea0003800000 */
.L_x_11153:
[----:B------:R-:W-:Y:S02]  /*11e70*/  ULDC UR4, c[0x0][0xc3c] ;  /* 0x00030f0000047ab9 */ /* 0x000fe40000000800 */
[----:B------:R-:W-:-:S06]  /*11e80*/  UISETP.GE.AND UP0, UPT, UR6, UR4, UPT ;  /* 0x000000040600728c */ /* 0x000fcc000bf06270 */
[----:B------:R-:W-:-:S13]  /*11e90*/  PLOP3.LUT P0, PT, PT, PT, UP0, 0x80, 0x0 ;  /* 0x000000000000781c */ /* 0x000fda0003f0f008 */
[----:B------:R-:W-:Y:S05]  /*11ea0*/  @!P0 BRA `(.L_x_11164) ;  /* 0xfffffeec00f88947 */ /* 0x000fea000383ffff */
[----:B------:R-:W-:Y:S05]  /*11eb0*/  EXIT ;  /* 0x000000000000794d */ /* 0x000fea0003800000 */
.L_x_11063:
        /* <DEDUP_REMOVED lines=16> */
.L_x_11165:
        /* <DEDUP_REMOVED lines=40> */
.L_x_11171:
        /* <DEDUP_REMOVED lines=12> */
.L_x_11170:
[----:B------:R-:W-:Y:S05]  /*12300*/  BSYNC B0 ;  /* 0x0000000000007941 */ /* 0x000fea0003800000 */
.L_x_11169:
        /* <DEDUP_REMOVED lines=20> */
.L_x_11167:
        /* <DEDUP_REMOVED lines=20> */
.L_x_11172:
        /* <DEDUP_REMOVED lines=59> */
.L_x_11168:
[----:B------:R-:W-:Y:S01]  /*12940*/  ULDC UR4, c[0x0][0xc3c] ;  /* 0x00030f0000047ab9 */ /* 0x000fe20000000800 */
[----:B------:R-:W-:Y:S02]  /*12950*/  IMAD.MOV.U32 R17, RZ, RZ, RZ ;  /* 0x000000ffff117224 */ /* 0x000fe400078e00ff */
[----:B------:R-:W-:Y:S02]  /*12960*/  IMAD.U32 R16, RZ, RZ, UR6 ;  /* 0x00000006ff107e24 */ /* 0x000fe4000f8e00ff */
[----:B------:R-:W-:Y:S02]  /*12970*/  IMAD.MOV.U32 R18, RZ, RZ, RZ ;  /* 0x000000ffff127224 */ /* 0x000fe400078e00ff */
[----:B------:R-:W-:-:S07]  /*12980*/  IMAD.U32 R19, RZ, RZ, UR4 ;  /* 0x00000004ff137e24 */ /* 0x000fce000f8e00ff */
.L_x_11173:
[----:B------:R-:W-:-:S13]  /*12990*/  ISETP.NE.AND P0, PT, R5, RZ, PT ;  /* 0x000000ff0500720c */ /* 0x000fda0003f05270 */
[----:B------:R-:W0:Y:S01]  /*129a0*/  @!P0 S2R R3, SR_CgaCtaId ;  /* 0x0000000000038919 */ /* 0x000e220000008800 */
[----:B------:R-:W-:-:S04]  /*129b0*/  @!P0 MOV R0, 0x400 ;  /* 0x0000040000008802 */ /* 0x000fc80000000f00 */
[----:B0-----:R-:W-:-:S05]  /*129c0*/  @!P0 LEA R0, R3, R0, 0x18 ;  /* 0x0000000003008211 */ /* 0x001fca00078ec0ff */
[----:B------:R0:W-:Y:S01]  /*129d0*/  @!P0 STS.128 [R0+0x2d8d0], R16 ;  /* 0x02d8d01000008388 */ /* 0x0001e20000000c00 */
[----:B------:R-:W-:Y:S06]  /*129e0*/  BAR.ARV 0x5, 0x200 ;  /* 0x0148000000007b1d */ /* 0x000fec0000002000 */
.L_x_11166:
[----:B------:R2:W-:Y:S01]  /*129f0*/  STL [R1+0x2c], RZ ;  /* 0x00002cff01007387 */ /* 0x0005e20000100800 */
[----:B------:R-:W-:Y:S01]  /*12a00*/  ULDC UR4, c[0x0][0xc3c] ;  /* 0x00030f0000047ab9 */ /* 0x000fe20000000800 */
[----:B------:R-:W-:Y:S01]  /*12a10*/  IMAD.MOV.U32 R29, RZ, RZ, 0x1 ;  /* 0x00000001ff1d7424 */ /* 0x000fe200078e00ff */
[----:B-1----:R-:W-:Y:S01]  /*12a20*/  ISETP.GE.AND P0, PT, R19, UR4, PT ;  /* 0x0000000413007c0c */ /* 0x002fe2000bf06270 */
[----:B------:R-:W-:-:S12]  /*12a30*/  IMAD.MOV.U32 R25, RZ, RZ, RZ ;  /* 0x000000ffff197224 */ /* 0x000fd800078e00ff */
        /* <DEDUP_REMOVED lines=13> */
[C---:B0-----:R-:W-:Y:S02]  /*12b10*/  IMAD.SHL.U32 R0, R3.reuse, 0x8, RZ ;  /* 0x0000000803007824 */ /* 0x041fe400078e00ff */
[----:B------:R-:W-:Y:S01]  /*12b20*/  IMAD.SHL.U32 R4, R3, 0x20, RZ ;  /* 0x0000002003047824 */ /* 0x000fe200078e00ff */
[----:B------:R-:W-:Y:S02]  /*12b30*/  SHF.R.U32.HI R5, RZ, 0x2, R5 ;  /* 0x00000002ff057819 */ /* 0x000fe40000011605 */
[----:B------:R-:W-:Y:S02]  /*12b40*/  LOP3.LUT R2, R0, 0xd8, RZ, 0xc0, !PT ;  /* 0x000000d800027812 */ /* 0x000fe400078ec0ff */
[----:B------:R-:W-:Y:S02]  /*12b50*/  LOP3.LUT R6, R4, 0x60, RZ, 0xc0, !PT ;  /* 0x0000006004067812 */ /* 0x000fe400078ec0ff */
[----:B------:R-:W-:-:S02]  /*12b60*/  LOP3.LUT R3, R2, 0x18, R3, 0x78, !PT ;  /* 0x0000001802037812 */ /* 0x000fc400078e7803 */
[----:B------:R-:W-:Y:S02]  /*12b70*/  LOP3.LUT R4, R0, 0x18, RZ, 0xc0, !PT ;  /* 0x0000001800047812 */ /* 0x000fe400078ec0ff */
[----:B------:R-:W-:Y:S02]  /*12b80*/  LOP3.LUT R2, R3, 0x320, R0, 0xf8, !PT ;  /* 0x0000032003027812 */ /* 0x000fe400078ef800 */
[----:B------:R-:W-:Y:S02]  /*12b90*/  LOP3.LUT R0, R5, R6, RZ, 0xfc, !PT ;  /* 0x0000000605007212 */ /* 0x000fe400078efcff */
[----:B------:R-:W-:Y:S01]  /*12ba0*/  LOP3.LUT R5, R4, 0x20, RZ, 0xfc, !PT ;  /* 0x0000002004057812 */ /* 0x000fe200078efcff */
[----:B------:R-:W-:Y:S01]  /*12bb0*/  IMAD R0, R2, 0x2, R22 ;  /* 0x0000000202007824 */ /* 0x000fe200078e0216 */
[----:B------:R-:W-:-:S04]  /*12bc0*/  LOP3.LUT R3, R4, 0x40, RZ, 0xfc, !PT ;  /* 0x0000004004037812 */ /* 0x000fc800078efcff */
[----:B------:R3:W-:Y:S03]  /*12bd0*/  STL [R1+0x1c], R0 ;  /* 0x00001c0001007387 */ /* 0x0007e60000100800 */
.L_x_11243:
        /* <DEDUP_REMOVED lines=8> */
[----:B--2---:R0:W2:Y:S01]  /*12c60*/  @P0 LDG.E R24, desc[UR54][R2.64] ;  /* 0x0000003602180981 */ /* 0x0040a2000c1e1900 */
        /* <DEDUP_REMOVED lines=12> */
[----:B------:R-:W3:Y:S01]  /*12d30*/  @P2 LDG.E R0, desc[UR54][R2.64] ;  /* 0x0000003602002981 */ /* 0x000ee2000c1e1900 */
        /* <DEDUP_REMOVED lines=10> */
[----:B-1----:R-:W-:Y:S01]  /*12de0*/  IMAD.U32 R0, RZ, RZ, UR4 ;  /* 0x00000004ff007e24 */ /* 0x002fe2000f8e00ff */
[----:B------:R-:W-:Y:S06]  /*12df0*/  @P1 BRA `(.L_x_11175) ;  /* 0x0000000000181947 */ /* 0x000fec0003800000 */
[----:B------:R-:W-:Y:S02]  /*12e00*/  ULDC UR4, c[0x0][0x288] ;  /* 0x0000a20000047ab9 */ /* 0x000fe40000000800 */
[----:B-----5:R-:W-:Y:S01]  /*12e10*/  IMAD.U32 R28, RZ, RZ, UR4 ;  /* 0x00000004ff1c7e24 */ /* 0x020fe2000f8e00ff */
[----:B------:R-:W-:Y:S06]  /*12e20*/  @!P2 BRA `(.L_x_11175) ;  /* 0x00000000000ca947 */ /* 0x000fec0003800000 */
[----:B0-----:R-:W2:Y:S04]  /*12e30*/  LDG.E R5, desc[UR54][R2.64] ;  /* 0x0000003602057981 */ /* 0x001ea8000c1e1900 */
[----:B------:R-:W2:Y:S02]  /*12e40*/  LDG.E R28, desc[UR54][R2.64+0x4] ;  /* 0x00000436021c7981 */ /* 0x000ea4000c1e1900 */
[----:B--2---:R-:W-:-:S07]  /*12e50*/  IMAD.IADD R28, R28, 0x1, -R5 ;  /* 0x000000011c1c7824 */ /* 0x004fce00078e0a05 */
.L_x_11175:
        /* <DEDUP_REMOVED lines=8> */
.L_x_11176:
[----:B------:R-:W-:Y:S02]  /*12ee0*/  ULDC.64 UR4, c[0x0][0xa08] ;  /* 0x0002820000047ab9 */ /* 0x000fe40000000a00 */
[----:B------:R-:W-:-:S04]  /*12ef0*/  ISETP.NE.U32.AND P0, PT, RZ, UR4, PT ;  /* 0x00000004ff007c0c */ /* 0x000fc8000bf05070 */
[----:B------:R-:W-:-:S13]  /*12f00*/  ISETP.NE.AND.EX P0, PT, RZ, UR5, PT, P0 ;  /* 0x00000005ff007c0c */ /* 0x000fda000bf05300 */
[----:B------:R-:W-:Y:S05]  /*12f10*/  @!P0 BRA `(.L_x_11177) ;  /* 0x0000000000148947 */ /* 0x000fea0003800000 */
[----:B------:R-:W1:Y:S02]  /*12f20*/  LDC.64 R2, c[0x0][0xa08] ;  /* 0x00028200ff027b82 */ /* 0x000e640000000a00 */
[----:B-1----:R-:W-:-:S05]  /*12f30*/  IMAD.WIDE R2, R19, 0x4, R2 ;  /* 0x0000000413027825 */ /* 0x002fca00078e0202 */
[----:B------:R-:W2:Y:S04]  /*12f40*/  LDG.E R0, desc[UR54][R2.64] ;  /* 0x0000003602007981 */ /* 0x000ea8000c1e1900 */
[----:B0-----:R-:W2:Y:S02]  /*12f50*/  LDG.E R5, desc[UR54][R2.64+0x4] ;  /* 0x0000043602057981 */ /* 0x001ea4000c1e1900 */
[----:B--2---:R-:W-:-:S07]  /*12f60*/  IMAD.IADD R0, R5, 0x1, -R0 ;  /* 0x0000000105007824 */ /* 0x004fce00078e0a00 */
.L_x_11177:
[----:B-1----:R-:W1:Y:S01]  /*12f70*/  LDC R2, c[0x0][0x448] ;  /* 0x00011200ff027b82 */ /* 0x002e620000000800 */
[----:B------:R-:W-:Y:S01]  /*12f80*/  IMAD R27, R17, 0xc0, RZ ;  /* 0x000000c0111b7824 */ /* 0x000fe200078e02ff */
[----:B------:R-:W-:Y:S01]  /*12f90*/  LOP3.LUT R23, R23, 0xfffffff7, RZ, 0xc0, !PT ;  /* 0xfffffff717177812 */ /* 0x000fe200078ec0ff */
[----:B-----5:R-:W-:Y:S02]  /*12fa0*/  IMAD.IADD R7, R0, 0x1, -R24 ;  /* 0x0000000100077824 */ /* 0x020fe400078e0a18 */
[----:B------:R-:W-:-:S03]  /*12fb0*/  VIADD R3, R27, 0xbf ;  /* 0x000000bf1b037836 */ /* 0x000fc60000000000 */
[----:B------:R-:W-:Y:S01]  /*12fc0*/  IADD3 R0, R7, 0x1, -R28 ;  /* 0x0000000107007810 */ /* 0x000fe20007ffe81c */
[----:B------:R2:W-:Y:S01]  /*12fd0*/  STL [R1+0xc], R7 ;  /* 0x00000c0701007387 */ /* 0x0005e20000100800 */
[----:B-1----:R-:W-:-:S13]  /*12fe0*/  ISETP.NE.AND P2, PT, R2, 0x1, PT ;  /* 0x000000010200780c */ /* 0x002fda0003f45270 */
[----:B0-----:R-:W0:Y:S01]  /*12ff0*/  @P2 LDC R4, c[0x0][0x44c] ;  /* 0x00011300ff042b82 */ /* 0x001e220000000800 */
[----:B------:R-:W-:-:S07]  /*13000*/  @P2 LOP3.LUT R23, R23, 0x8, RZ, 0xfc, !PT ;  /* 0x0000000817172812 */ /* 0x000fce00078efcff */
[----:B------:R-:W1:Y:S01]  /*13010*/  @P2 LDC R2, c[0x0][0x450] ;  /* 0x00011400ff022b82 */ /* 0x000e620000000800 */
[----:B0-----:R-:W-:-:S05]  /*13020*/  @P2 IMAD.HI.U32 R5, R3, R4, RZ ;  /* 0x0000000403052227 */ /* 0x001fca00078e00ff */
[----:B-1----:R-:W-:-:S05]  /*13030*/  @P2 SHF.R.U32.HI R3, RZ, R2, R5 ;  /* 0x00000002ff032219 */ /* 0x002fca0000011605 */
[----:B------:R-:W-:Y:S02]  /*13040*/  IMAD.IADD R0, R0, 0x1, R3 ;  /* 0x0000000100007824 */ /* 0x000fe400078e0203 */
[----:B------:R-:W0:Y:S02]  /*13050*/  LDC.64 R2, c[0x0][0x9e0] ;  /* 0x00027800ff027b82 */ /* 0x000e240000000a00 */
[----:B0-----:R-:W-:Y:S01]  /*13060*/  ISETP.GE.AND P1, PT, R3, 0x1, PT ;  /* 0x000000010300780c */ /* 0x001fe20003f26270 */
[----:B------:R-:W-:-:S12]  /*13070*/  IMAD.IADD R2, R0, 0x1, R2 ;  /* 0x0000000100027824 */ /* 0x000fd800078e0202 */
[----:B--2---:R-:W-:Y:S05]  /*13080*/  @!P1 BRA `(.L_x_11178) ;  /* 0x0000000000489947 */ /* 0x004fea0003800000 */
        /* <DEDUP_REMOVED lines=11> */
.L_x_11180:
[----:B------:R-:W-:-:S13]  /*13140*/  ISETP.NE.AND P0, PT, R3, 0x1, PT ;  /* 0x000000010300780c */ /* 0x000fda0003f05270 */
[----:B------:R-:W0:Y:S02]  /*13150*/  @P0 LDC.64 R4, c[0x0][0x9e8] ;  /* 0x00027a00ff040b82 */ /* 0x000e240000000a00 */
[----:B0-----:R-:W-:-:S05]  /*13160*/  @P0 IMAD.HI.U32 R4, R6, R4, RZ ;  /* 0x0000000406040227 */ /* 0x001fca00078e00ff */
[----:B------:R-:W-:-:S07]  /*13170*/  @P0 SHF.R.U32.HI R6, RZ, R5, R4 ;  /* 0x00000005ff060219 */ /* 0x000fce0000011604 */
.L_x_11181:
[----:B------:R-:W-:Y:S05]  /*13180*/  BSYNC B0 ;  /* 0x0000000000007941 */ /* 0x000fea0003800000 */
.L_x_11179:
[----:B------:R-:W-:-:S05]  /*13190*/  IMAD R5, R6, R3, R3 ;  /* 0x0000000306057224 */ /* 0x000fca00078e0203 */
[----:B------:R-:W-:-:S07]  /*131a0*/  VIMNMX R2, R2, R5, PT ;  /* 0x0000000502027248 */ /* 0x000fce0003fe0100 */
.L_x_11178:
[----:B------:R-:W0:Y:S01]  /*131b0*/  @P2 LDC R0, c[0x0][0x44c] ;  /* 0x00011300ff002b82 */ /* 0x000e220000000800 */
[----:B------:R-:W-:Y:S01]  /*131c0*/  VIADD R2, R2, 0x7f ;  /* 0x0000007f02027836 */ /* 0x000fe20000000000 */
[----:B------:R-:W-:-:S06]  /*131d0*/  ULDC UR4, c[0x0][0x9dc] ;  /* 0x0002770000047ab9 */ /* 0x000fcc0000000800 */
[----:B------:R-:W1:Y:S01]  /*131e0*/  @P2 LDC R4, c[0x0][0x450] ;  /* 0x00011400ff042b82 */ /* 0x000e620000000800 */
[----:B0-----:R-:W-:-:S04]  /*131f0*/  @P2 IMAD.HI.U32 R5, R27, R0, RZ ;  /* 0x000000001b052227 */ /* 0x001fc800078e00ff */
[----:B------:R-:W-:Y:S01]  /*13200*/  IMAD.MOV.U32 R0, RZ, RZ, R27 ;  /* 0x000000ffff007224 */ /* 0x000fe200078e001b */
[----:B-1----:R-:W-:Y:S01]  /*13210*/  @P2 SHF.R.U32.HI R0, RZ, R4, R5 ;  /* 0x00000004ff002219 */ /* 0x002fe20000011605 */
[----:B------:R-:W-:Y:S01]  /*13220*/  VIADD R4, R7, 0x7f ;  /* 0x0000007f07047836 */ /* 0x000fe20000000000 */
[----:B------:R-:W-:-:S04]  /*13230*/  SHF.R.S32.HI R5, RZ, 0x1f, R2 ;  /* 0x0000001fff057819 */ /* 0x000fc80000011402 */
[----:B------:R-:W-:Y:S02]  /*13240*/  LEA.HI R2, R5, R2, RZ, 0x7 ;  /* 0x0000000205027211 */ /* 0x000fe400078f38ff */
[----:B------:R-:W-:Y:S02]  /*13250*/  SHF.R.S32.HI R5, RZ, 0x1f, R4 ;  /* 0x0000001fff057819 */ /* 0x000fe40000011404 */
[----:B------:R-:W-:Y:S02]  /*13260*/  SHF.R.S32.HI R2, RZ, 0x7, R2 ;  /* 0x00000007ff027819 */ /* 0x000fe40000011402 */
[----:B------:R-:W-:-:S04]  /*13270*/  LEA.HI R5, R5, R4, RZ, 0x7 ;  /* 0x0000000405057211 */ /* 0x000fc800078f38ff */
[----:B------:R-:W-:-:S04]  /*13280*/  SHF.R.S32.HI R5, RZ, 0x7, R5 ;  /* 0x00000007ff057819 */ /* 0x000fc80000011405 */
[----:B------:R-:W-:Y:S02]  /*13290*/  VIMNMX R26, R5, R2, PT ;  /* 0x00000002051a7248 */ /* 0x000fe40003fe0100 */
[----:B------:R-:W-:-:S03]  /*132a0*/  IADD3 R2, R0, R7, -R28 ;  /* 0x0000000700027210 */ /* 0x000fc60007ffe81c */
[----:B------:R0:W-:Y:S02]  /*132b0*/  STL [R1+0x28], R26 ;  /* 0x0000281a01007387 */ /* 0x0001e40000100800 */
        /* <DEDUP_REMOVED lines=12> */
.L_x_11184:
[----:B------:R-:W-:-:S13]  /*13380*/  ISETP.NE.AND P0, PT, R3, 0x1, PT ;  /* 0x000000010300780c */ /* 0x000fda0003f05270 */
[----:B------:R-:W1:Y:S02]  /*13390*/  @P0 LDC.64 R4, c[0x0][0x9e8] ;  /* 0x00027a00ff040b82 */ /* 0x000e640000000a00 */
[----:B-1----:R-:W-:-:S05]  /*133a0*/  @P0 IMAD.HI.U32 R4, R2, R4, RZ ;  /* 0x0000000402040227 */ /* 0x002fca00078e00ff */
[----:B------:R-:W-:-:S07]  /*133b0*/  @P0 SHF.R.U32.HI R2, RZ, R5, R4 ;  /* 0x00000005ff020219 */ /* 0x000fce0000011604 */
.L_x_11185:
[----:B------:R-:W-:Y:S05]  /*133c0*/  BSYNC B0 ;  /* 0x0000000000007941 */ /* 0x000fea0003800000 */
.L_x_11183:
[----:B------:R-:W-:-:S05]  /*133d0*/  IMAD R3, R2, R3, RZ ;  /* 0x0000000302037224 */ /* 0x000fca00078e02ff */
[----:B------:R-:W-:-:S07]  /*133e0*/  VIMNMX R0, R0, R3, !PT ;  /* 0x0000000300007248 */ /* 0x000fce0007fe0100 */
.L_x_11182:
        /* <DEDUP_REMOVED lines=25> */
.L_x_11187:
        /* <DEDUP_REMOVED lines=20> */
.L_x_11190:
[----:B------:R-:W-:Y:S05]  /*136c0*/  BSYNC B6 ;  /* 0x0000000000067941 */ /* 0x000fea0003800000 */
.L_x_11189:
        /* <DEDUP_REMOVED lines=20> */
.L_x_11193:
        /* <DEDUP_REMOVED lines=15> */
.L_x_11192:
[----:B------:R-:W-:Y:S05]  /*13900*/  BSYNC B6 ;  /* 0x0000000000067941 */ /* 0x000fea0003800000 */
.L_x_11191:
[----:B------:R-:W-:Y:S01]  /*13910*/  ULDC.64 UR4, c[0x0][0x9f8] ;  /* 0x00027e0000047ab9 */ /* 0x000fe20000000a00 */
[----:B------:R-:W2:Y:S01]  /*13920*/  LDL R17, [R1+0xc] ;  /* 0x00000c0001117983 */ /* 0x000ea20000100800 */
[----:B------:R-:W-:Y:S01]  /*13930*/  ISETP.NE.U32.AND P0, PT, RZ, UR4, PT ;  /* 0x00000004ff007c0c */ /* 0x000fe2000bf05070 */
[----:B------:R-:W-:Y:S01]  /*13940*/  IMAD.MOV.U32 R7, RZ, RZ, R19 ;  /* 0x000000ffff077224 */ /* 0x000fe200078e0013 */
[----:B------:R-:W1:Y:S01]  /*13950*/  LDC R9, c[0x0][0x430] ;  /* 0x00010c00ff097b82 */ /* 0x000e620000000800 */
[----:B------:R-:W3:Y:S01]  /*13960*/  S2R R21, SR_TID.X ;  /* 0x0000000000157919 */ /* 0x000ee20000002100 */
[----:B------:R-:W-:Y:S01]  /*13970*/  ISETP.NE.AND.EX P0, PT, RZ, UR5, PT, P0 ;  /* 0x00000005ff007c0c */ /* 0x000fe2000bf05300 */
[----:B------:R-:W4:Y:S01]  /*13980*/  S2R R20, SR_TID.X ;  /* 0x0000000000147919 */ /* 0x000f220000002100 */
[----:B0-----:R-:W-:Y:S01]  /*13990*/  VIADD R26, R26, 0xffffffff ;  /* 0xffffffff1a1a7836 */ /* 0x001fe20000000000 */
[----:B------:R-:W-:Y:S01]  /*139a0*/  LOP3.LUT R23, R23, 0xffffffdf, RZ, 0xc0, !PT ;  /* 0xffffffdf17177812 */ /* 0x000fe200078ec0ff */
[----:B------:R-:W-:-:S09]  /*139b0*/  ULDC UR4, c[0x0][0x2f4] ;  /* 0x0000bd0000047ab9 */ /* 0x000fd20000000800 */
[----:B------:R-:W0:Y:S02]  /*139c0*/  @P0 LDC.64 R2, c[0x0][0x9f8] ;  /* 0x00027e00ff020b82 */ /* 0x000e240000000a00 */
[----:B0-----:R-:W-:-:S05]  /*139d0*/  @P0 IMAD.WIDE R2, R19, 0x4, R2 ;  /* 0x0000000413020825 */ /* 0x001fca00078e0202 */
[----:B------:R0:W2:Y:S01]  /*139e0*/  @P0 LDG.E R7, desc[UR54][R2.64] ;  /* 0x0000003602070981 */ /* 0x0000a2000c1e1900 */
[----:B-1----:R-:W-:Y:S01]  /*139f0*/  ISETP.NE.AND P1, PT, R9, 0x1, PT ;  /* 0x000000010900780c */ /* 0x002fe20003f25270 */
[----:B---3--:R-:W-:Y:S01]  /*13a00*/  IMAD.SHL.U32 R21, R21, 0x20, RZ ;  /* 0x0000002015157824 */ /* 0x008fe200078e00ff */
[----:B----4-:R-:W-:Y:S01]  /*13a10*/  LOP3.LUT R20, R20, 0x7f, RZ, 0xc0, !PT ;  /* 0x0000007f14147812 */ /* 0x010fe200078ec0ff */
[----:B------:R-:W-:-:S03]  /*13a20*/  IMAD.SHL.U32 R8, R26, 0x80, RZ ;  /* 0x000000801a087824 */ /* 0x000fc600078e00ff */
[----:B------:R-:W-:Y:S02]  /*13a30*/  SHF.R.U32.HI R20, RZ, 0x2, R20 ;  /* 0x00000002ff147819 */ /* 0x000fe40000011614 */
[----:B------:R-:W-:-:S04]  /*13a40*/  LOP3.LUT R21, R21, 0x60, RZ, 0xc0, !PT ;  /* 0x0000006015157812 */ /* 0x000fc800078ec0ff */
[----:B------:R-:W-:Y:S01]  /*13a50*/  LOP3.LUT R5, R8, R20, R21, 0xfe, !PT ;  /* 0x0000001408057212 */ /* 0x000fe200078efe15 */
[----:B------:R-:W1:Y:S01]  /*13a60*/  @P1 LDC R6, c[0x0][0x434] ;  /* 0x00010d00ff061b82 */ /* 0x000e620000000800 */
[----:B------:R-:W-:-:S07]  /*13a70*/  @P1 LOP3.LUT R23, R23, 0x20, RZ, 0xfc, !PT ;  /* 0x0000002017171812 */ /* 0x000fce00078efcff */
[----:B------:R-:W3:Y:S01]  /*13a80*/  @P1 LDC R0, c[0x0][0x438] ;  /* 0x00010e00ff001b82 */ /* 0x000ee20000000800 */
[----:B------:R-:W-:Y:S01]  /*13a90*/  LOP3.LUT R23, R23, 0xfffffffb, RZ, 0xc0, !PT ;  /* 0xfffffffb17177812 */ /* 0x000fe200078ec0ff */
[----:B------:R-:W-:Y:S01]  /*13aa0*/  UMOV UR5, 0xffffffff ;  /* 0xffffffff00057882 */ /* 0x000fe20000000000 */
[C---:B--2---:R-:W-:Y:S01]  /*13ab0*/  ISETP.GE.AND P0, PT, R5.reuse, R17, PT ;  /* 0x000000110500720c */ /* 0x044fe20003f06270 */
[----:B------:R-:W-:-:S04]  /*13ac0*/  IMAD.IADD R5, R5, 0x1, R24 ;  /* 0x0000000105057824 */ /* 0x000fc800078e0218 */
[----:B-1----:R-:W-:-:S04]  /*13ad0*/  @P1 IMAD.HI.U32 R6, R5, R6, RZ ;  /* 0x0000000605061227 */ /* 0x002fc800078e00ff */
[----:B------:R-:W-:Y:S01]  /*13ae0*/  IMAD.MOV.U32 R4, RZ, RZ, R5 ;  /* 0x000000ffff047224 */ /* 0x000fe200078e0005 */
[----:B---3--:R-:W-:-:S03]  /*13af0*/  @P1 SHF.R.U32.HI R4, RZ, R0, R6 ;  /* 0x00000000ff041219 */ /* 0x008fc60000011606 */
[----:B0-----:R-:W0:Y:S02]  /*13b00*/  @!P0 LDC.64 R2, c[0x0][0x428] ;  /* 0x00010a00ff028b82 */ /* 0x001e240000000a00 */
[----:B------:R-:W-:-:S04]  /*13b10*/  IMAD.MOV R0, RZ, RZ, -R4 ;  /* 0x000000ffff007224 */ /* 0x000fc800078e0a04 */
[----:B------:R-:W-:Y:S01]  /*13b20*/  IMAD R0, R9, R0, R5 ;  /* 0x0000000009007224 */ /* 0x000fe200078e0205 */
[--C-:B------:R-:W-:Y:S01]  /*13b30*/  @!P0 SHF.R.S32.HI R5, RZ, 0x1f, R4.reuse ;  /* 0x0000001fff058819 */ /* 0x100fe20000011404 */
[----:B------:R-:W1:Y:S01]  /*13b40*/  S2R R9, SR_TID.X ;  /* 0x0000000000097919 */ /* 0x000e620000002100 */
[----:B------:R-:W-:Y:S01]  /*13b50*/  SHF.R.S32.HI R6, RZ, 0x1f, R7 ;  /* 0x0000001fff067819 */ /* 0x000fe20000011407 */
[----:B------:R-:W-:Y:S01]  /*13b60*/  STL [R1+0x8], R7 ;  /* 0x0000080701007387 */ /* 0x000fe20000100800 */
[----:B0-----:R-:W-:-:S03]  /*13b70*/  @!P0 IMAD.WIDE.U32 R4, R7, R2, R4 ;  /* 0x0000000207048225 */ /* 0x001fc600078e0004 */
[----:B------:R0:W-:Y:S01]  /*13b80*/  STL [R1+0x18], R6 ;  /* 0x0000180601007387 */ /* 0x0001e20000100800 */
[----:B-1----:R-:W-:-:S05]  /*13b90*/  IMAD.SHL.U32 R17, R9, 0x8, RZ ;  /* 0x0000000809117824 */ /* 0x002fca00078e00ff */
[----:B------:R-:W-:Y:S01]  /*13ba0*/  LOP3.LUT R17, R17, 0x18, RZ, 0xc0, !PT ;  /* 0x0000001811117812 */ /* 0x000fe200078ec0ff */
[----:B0-----:R-:W-:-:S04]  /*13bb0*/  @!P0 IMAD R6, R6, R2, RZ ;  /* 0x0000000206068224 */ /* 0x001fc800078e02ff */
[----:B------:R-:W-:Y:S02]  /*13bc0*/  @!P0 IMAD R6, R7, R3, R6 ;  /* 0x0000000307068224 */ /* 0x000fe400078e0206 */
[----:B------:R-:W0:Y:S01]  /*13bd0*/  @!P0 LDC.64 R2, c[0x0][0x418] ;  /* 0x00010600ff028b82 */ /* 0x000e220000000a00 */
[----:B------:R-:W-:Y:S01]  /*13be0*/  ISETP.GE.AND P2, PT, R17, UR4, PT ;  /* 0x0000000411007c0c */ /* 0x000fe2000bf46270 */
[----:B------:R-:W-:Y:S01]  /*13bf0*/  @!P0 IMAD.IADD R5, R5, 0x1, R6 ;  /* 0x0000000105058824 */ /* 0x000fe200078e0206 */
[C---:B------:R-:W-:Y:S02]  /*13c00*/  LOP3.LUT R10, R17.reuse, 0x20, RZ, 0xfc, !PT ;  /* 0x00000020110a7812 */ /* 0x040fe400078efcff */
[----:B------:R-:W-:-:S09]  /*13c10*/  LOP3.LUT R9, R17, 0x40, RZ, 0xfc, !PT ;  /* 0x0000004011097812 */ /* 0x000fd200078efcff */
[----:B------:R-:W-:Y:S02]  /*13c20*/  @P2 LOP3.LUT R23, R23, 0x4, RZ, 0xfc, !PT ;  /* 0x0000000417172812 */ /* 0x000fe400078efcff */
[----:B0-----:R-:W-:-:S04]  /*13c30*/  @!P0 LEA R6, P1, R4, R2, 0x2 ;  /* 0x0000000204068211 */ /* 0x001fc800078210ff */
[----:B------:R-:W-:Y:S01]  /*13c40*/  @!P0 LEA.HI.X R7, R4, R3, R5, 0x2, P1 ;  /* 0x0000000304078211 */ /* 0x000fe200008f1405 */
[----:B------:R-:W-:Y:S01]  /*13c50*/  IMAD.MOV.U32 R3, RZ, RZ, RZ ;  /* 0x000000ffff037224 */ /* 0x000fe200078e00ff */
[----:B------:R-:W-:Y:S02]  /*13c60*/  ISETP.GE.AND P1, PT, R10, UR4, PT ;  /* 0x000000040a007c0c */ /* 0x000fe4000bf26270 */
[----:B------:R-:W-:-:S03]  /*13c70*/  LOP3.LUT R23, R23, 0xfffffffd, RZ, 0xc0, !PT ;  /* 0xfffffffd17177812 */ /* 0x000fc600078ec0ff */
[----:B------:R0:W5:Y:S01]  /*13c80*/  @!P0 LDG.E R3, desc[UR54][R6.64] ;  /* 0x0000003606038981 */ /* 0x000162000c1e1900 */
[----:B------:R-:W-:Y:S01]  /*13c90*/  ISETP.GE.AND P0, PT, R9, UR4, PT ;  /* 0x0000000409007c0c */ /* 0x000fe2000bf06270 */
[----:B------:R-:W-:-:S06]  /*13ca0*/  IMAD.U32 R2, RZ, RZ, UR36 ;  /* 0x00000024ff027e24 */ /* 0x000fcc000f8e00ff */
[----:B------:R-:W-:-:S04]  /*13cb0*/  @P1 LOP3.LUT R23, R23, 0x2, RZ, 0xfc, !PT ;  /* 0x0000000217171812 */ /* 0x000fc800078efcff */
[----:B------:R-:W-:-:S04]  /*13cc0*/  LOP3.LUT R23, R23, 0xfffffffe, RZ, 0xc0, !PT ;  /* 0xfffffffe17177812 */ /* 0x000fc800078ec0ff */
[----:B------:R-:W-:Y:S01]  /*13cd0*/  @P0 LOP3.LUT R23, R23, 0x1, RZ, 0xfc, !PT ;  /* 0x0000000117170812 */ /* 0x000fe200078efcff */
[----:B0-----:R-:W-:Y:S06]  /*13ce0*/  BRA.DIV UR5, `(.L_x_11194) ;  /* 0x0000003e05f07947 */ /* 0x001fec000b800000 */
.L_x_11260:
[----:B------:R-:W-:Y:S02]  /*13cf0*/  SHF.R.S32.HI R9, RZ, 0x1f, R18 ;  /* 0x0000001fff097819 */ /* 0x000fe40000011412 */
[----:B------:R-:W-:Y:S02]  /*13d00*/  ISETP.NE.AND P0, PT, R2, 0x3, PT ;  /* 0x000000030200780c */ /* 0x000fe40003f05270 */
[----:B------:R-:W-:Y:S01]  /*13d10*/  LOP3.LUT R23, R23, 0xffffffef, RZ, 0xc0, !PT ;  /* 0xffffffef17177812 */ /* 0x000fe200078ec0ff */
[----:B------:R0:W-:Y:S10]  /*13d20*/  STL [R1+0x4], R9 ;  /* 0x0000040901007387 */ /* 0x0001f40000100800 */
[----:B------:R-:W-:Y:S01]  /*13d30*/  @P0 LOP3.LUT R23, R23, 0x10, RZ, 0xfc, !PT ;  /* 0x0000001017170812 */ /* 0x000fe200078efcff */
[----:B0-----:R-:W-:Y:S06]  /*13d40*/  @!P0 BRA `(.L_x_11195) ;  /* 0x0000000000048947 */ /* 0x001fec0003800000 */
[----:B------:R-:W-:Y:S01]  /*13d50*/  BPT.TRAP 0x1 ;  /* 0x000000040000795c */ /* 0x000fe20000300000 */
.L_x_11195:
        /* <DEDUP_REMOVED lines=25> */
.L_x_11261:
[----:B------:R-:W-:Y:S05]  /*13ef0*/  BSYNC B0 ;  /* 0x0000000000007941 */ /* 0x000fea0003800000 */
.L_x_11196:
[----:B------:R-:W2:Y:S01]  /*13f00*/  LDL R9, [R1+0x4] ;  /* 0x0000040001097983 */ /* 0x000ea20000100800 */
[----:B------:R-:W-:-:S03]  /*13f10*/  ULDC.64 UR4, c[0x0][0x300] ;  /* 0x0000c00000047ab9 */ /* 0x000fc60000000a00 */
[----:B------:R-:W3:Y:S01]  /*13f20*/  LDL R13, [R1+0xc] ;  /* 0x00000c00010d7983 */ /* 0x000ee20000100800 */
[----:B------:R-:W-:Y:S01]  /*13f30*/  IMAD R6, R6, UR4, RZ ;  /* 0x0000000406067c24 */ /* 0x000fe2000f8e02ff */
[C---:B------:R-:W-:Y:S01]  /*13f40*/  LOP3.LUT P4, RZ, R23.reuse, 0x4, RZ, 0xc0, !PT ;  /* 0x0000000417ff7812 */ /* 0x040fe2000788c0ff */
[C---:B0-----:R-:W-:Y:S01]  /*13f50*/  IMAD.WIDE.U32 R4, R0.reuse, UR4, RZ ;  /* 0x0000000400047c25 */ /* 0x041fe2000f8e00ff */
[----:B------:R-:W0:Y:S01]  /*13f60*/  S2R R10, SR_TID.X ;  /* 0x00000000000a7919 */ /* 0x000e220000002100 */
[C---:B------:R-:W-:Y:S02]  /*13f70*/  LOP3.LUT P3, RZ, R23.reuse, 0x2, RZ, 0xc0, !PT ;  /* 0x0000000217ff7812 */ /* 0x040fe4000786c0ff */
        /* <DEDUP_REMOVED lines=9> */
[----:B------:R-:W-:Y:S01]  /*14010*/  IMAD.WIDE.U32 R4, R18, UR4, R4 ;  /* 0x0000000412047c25 */ /* 0x000fe2000f8e0004 */
[----:B0-----:R-:W-:-:S04]  /*14020*/  LOP3.LUT R12, R10, 0x7f, RZ, 0xc0, !PT ;  /* 0x0000007f0a0c7812 */ /* 0x001fc800078ec0ff */
[----:B------:R-:W-:Y:S01]  /*14030*/  SHF.R.U32.HI R12, RZ, 0x2, R12 ;  /* 0x00000002ff0c7819 */ /* 0x000fe2000001160c */
[----:B--2---:R-:W-:Y:S02]  /*14040*/  IMAD R6, R9, UR4, RZ ;  /* 0x0000000409067c24 */ /* 0x004fe4000f8e02ff */
[----:B------:R-:W0:Y:S02]  /*14050*/  S2R R9, SR_TID.X ;  /* 0x0000000000097919 */ /* 0x000e240000002100 */
[----:B------:R-:W-:Y:S01]  /*14060*/  IMAD R6, R18, UR5, R6 ;  /* 0x0000000512067c24 */ /* 0x000fe2000f8e0206 */
[----:B------:R-:W-:Y:S01]  /*14070*/  ULDC.64 UR4, c[0x0][0x2e8] ;  /* 0x0000ba0000047ab9 */ /* 0x000fe20000000a00 */
[----:B---3--:R-:W-:Y:S02]  /*14080*/  IADD3 R3, -R12, R13, -R8 ;  /* 0x0000000d0c037210 */ /* 0x008fe40007ffe908 */
[----:B------:R-:W-:Y:S01]  /*14090*/  IMAD.IADD R6, R5, 0x1, R6 ;  /* 0x0000000105067824 */ /* 0x000fe200078e0206 */
[----:B------:R-:W-:Y:S01]  /*140a0*/  LEA R0, P0, R4, UR4, 0x1 ;  /* 0x0000000404007c11 */ /* 0x000fe2000f8008ff */
[----:B------:R-:W-:-:S03]  /*140b0*/  UMOV UR4, 0xffffffff ;  /* 0xffffffff00047882 */ /* 0x000fc60000000000 */
[----:B------:R-:W-:Y:S02]  /*140c0*/  LEA.HI.X R6, R4, UR5, R6, 0x1, P0 ;  /* 0x0000000504067c11 */ /* 0x000fe400080f0c06 */
        /* <DEDUP_REMOVED lines=48> */
.L_x_11271:
[----:B------:R-:W-:-:S13]  /*143d0*/  ISETP.GE.AND P0, PT, R3, 0x61, PT ;  /* 0x000000610300780c */ /* 0x000fda0003f06270 */
[----:B01----:R-:W-:Y:S01]  /*143e0*/  @P0 LEA R4, P1, R9, R0, 0x1 ;  /* 0x0000000009040211 */ /* 0x003fe200078208ff */
        /* <DEDUP_REMOVED lines=10> */
.L_x_11199:
        /* <DEDUP_REMOVED lines=11> */
.L_x_11200:
[----:B------:R1:W5:Y:S01]  /*14540*/  LDL.LU R3, [R1] ;  /* 0x0000000001037983 */ /* 0x0003620000300800 */
[----:B------:R1:W-:Y:S02]  /*14550*/  SYNCS.ARRIVE.TRANS64.A1T0 RZ, [R2+URZ+0x2d830], RZ ;  /* 0x02d830ff02ff79a7 */ /* 0x0003e4000810003f */
[----:B------:R-:W-:Y:S05]  /*14560*/  WARPSYNC.ALL ;  /* 0x0000000000007948 */ /* 0x000fea0003800000 */
[----:B------:R-:W-:Y:S01]  /*14570*/  ULDC.64 UR4, c[0x0][0x298] ;  /* 0x0000a60000047ab9 */ /* 0x000fe20000000a00 */
[----:B------:R-:W-:Y:S01]  /*14580*/  BSSY B6, `(.L_x_11201) ;  /* 0x000001c000067945 */ /* 0x000fe20003800000 */
[----:B-1----:R-:W-:Y:S01]  /*14590*/  VIADD R2, R22, 0xc400 ;  /* 0x0000c40016027836 */ /* 0x002fe20000000000 */
[----:B------:R-:W-:Y:S04]  /*145a0*/  BAR.SYNC.DEFER_BLOCKING 0x8, 0x200 ;  /* 0x0208000000007b1d */ /* 0x000fe80000010000 */
[----:B------:R-:W-:-:S02]  /*145b0*/  LOP3.LUT P0, RZ, R2, 0x1bf, RZ, 0xc0, !PT ;  /* 0x000001bf02ff7812 */ /* 0x000fc4000780c0ff */
[----:B-----5:R-:W-:Y:S01]  /*145c0*/  SHF.R.S32.HI R0, RZ, 0x1f, R3 ;  /* 0x0000001fff007819 */ /* 0x020fe20000011403 */
[----:B0-----:R-:W-:-:S04]  /*145d0*/  IMAD.WIDE.U32 R4, R3, UR4, RZ ;  /* 0x0000000403047c25 */ /* 0x001fc8000f8e00ff */
[----:B------:R-:W-:Y:S01]  /*145e0*/  IMAD R0, R0, UR4, RZ ;  /* 0x0000000400007c24 */ /* 0x000fe2000f8e02ff */
[----:B------:R0:W-:Y:S03]  /*145f0*/  STL.64 [R1+0x20], R4 ;  /* 0x0000200401007387 */ /* 0x0001e60000100a00 */
[----:B------:R-:W-:-:S04]  /*14600*/  IMAD R0, R3, UR5, R0 ;  /* 0x0000000503007c24 */ /* 0x000fc8000f8e0200 */
[----:B------:R-:W-:-:S05]  /*14610*/  IMAD.IADD R0, R5, 0x1, R0 ;  /* 0x0000000105007824 */ /* 0x000fca00078e0200 */
[----:B------:R0:W-:Y:S01]  /*14620*/  STL [R1], R0 ;  /* 0x0000000001007387 */ /* 0x0001e20000100800 */
        /* <DEDUP_REMOVED lines=17> */
.L_x_11202:
[----:B------:R-:W-:Y:S05]  /*14740*/  BSYNC B6 ;  /* 0x0000000000067941 */ /* 0x000fea0003800000 */
.L_x_11201:
[----:B------:R-:W2:Y:S01]  /*14750*/  LDL.LU R21, [R1] ;  /* 0x0000000001157983 */ /* 0x000ea20000300800 */
[----:B------:R-:W1:Y:S01]  /*14760*/  LDC R6, c[0x0][0x448] ;  /* 0x00011200ff067b82 */ /* 0x000e620000000800 */
[----:B------:R-:W-:Y:S01]  /*14770*/  ULDC.64 UR4, c[0x0][0x2d8] ;  /* 0x0000b60000047ab9 */ /* 0x000fe20000000a00 */
[----:B------:R-:W-:Y:S01]  /*14780*/  LOP3.LUT P6, RZ, R23, 0x40, RZ, 0xc0, !PT ;  /* 0x0000004017ff7812 */ /* 0x000fe200078cc0ff */
[----:B------:R-:W2:Y:S01]  /*14790*/  LDL.LU.64 R2, [R1+0x20] ;  /* 0x0000200001027983 */ /* 0x000ea20000300a00 */
[----:B0-----:R-:W-:Y:S01]  /*147a0*/  SHF.R.S32.HI R5, RZ, 0x1f, R19 ;  /* 0x0000001fff057819 */ /* 0x001fe20000011413 */
[----:B------:R-:W-:Y:S01]  /*147b0*/  ULDC.64 UR6, c[0x0][0x2c8] ;  /* 0x0000b20000067ab9 */ /* 0x000fe20000000a00 */
[----:B------:R-:W-:Y:S01]  /*147c0*/  ULDC.64 UR8, c[0x0][0x280] ;  /* 0x0000a00000087ab9 */ /* 0x000fe20000000a00 */
[----:B------:R-:W3:Y:S01]  /*147d0*/  LDL R20, [R1+0x4] ;  /* 0x0000040001147983 */ /* 0x000ee20000100800 */
[----:B------:R-:W-:Y:S01]  /*147e0*/  SEL R5, R5, RZ, !P6 ;  /* 0x000000ff05057207 */ /* 0x000fe20007000000 */
[----:B------:R-:W0:Y:S01]  /*147f0*/  LDC R10, c[0x0][0x448] ;  /* 0x00011200ff0a7b82 */ /* 0x000e220000000800 */
[----:B------:R-:W-:Y:S01]  /*14800*/  SEL R0, R19, RZ, !P6 ;  /* 0x000000ff13007207 */ /* 0x000fe20007000000 */
[----:B------:R-:W4:Y:S01]  /*14810*/  S2R R13, SR_TID.X ;  /* 0x00000000000d7919 */ /* 0x000f220000002100 */
[----:B-1----:R-:W-:Y:S01]  /*14820*/  ISETP.NE.AND P6, PT, R6, 0x1, PT ;  /* 0x000000010600780c */ /* 0x002fe20003fc5270 */
[----:B----4-:R-:W-:-:S05]  /*14830*/  IMAD.SHL.U32 R11, R13, 0x8, RZ ;  /* 0x000000080d0b7824 */ /* 0x010fca00078e00ff */
[----:B------:R-:W-:-:S04]  /*14840*/  LOP3.LUT R11, R11, 0x18, RZ, 0xc0, !PT ;  /* 0x000000180b0b7812 */ /* 0x000fc800078ec0ff */
[C---:B------:R-:W-:Y:S02]  /*14850*/  LOP3.LUT R12, R11.reuse, 0x20, RZ, 0xfc, !PT ;  /* 0x000000200b0c7812 */ /* 0x040fe400078efcff */
[----:B------:R-:W-:Y:S01]  /*14860*/  LOP3.LUT R11, R11, 0x40, RZ, 0xfc, !PT ;  /* 0x000000400b0b7812 */ /* 0x000fe200078efcff */
[----:B--2---:R-:W-:Y:S02]  /*14870*/  IMAD.MOV.U32 R3, RZ, RZ, R21 ;  /* 0x000000ffff037224 */ /* 0x004fe400078e0015 */
[----:B------:R-:W1:Y:S01]  /*14880*/  S2R R21, SR_TID.X ;  /* 0x0000000000157919 */ /* 0x000e620000002100 */
[----:B---3--:R-:W-:Y:S02]  /*14890*/  IMAD R4, R20, UR4, RZ ;  /* 0x0000000414047c24 */ /* 0x008fe4000f8e02ff */
[----:B------:R-:W2:Y:S01]  /*148a0*/  S2R R20, SR_TID.X ;  /* 0x0000000000147919 */ /* 0x000ea20000002100 */
[----:B------:R-:W-:-:S04]  /*148b0*/  IMAD.WIDE.U32 R2, R18, UR4, R2 ;  /* 0x0000000412027c25 */ /* 0x000fc8000f8e0002 */
[----:B------:R-:W-:Y:S01]  /*148c0*/  IMAD R4, R18, UR5, R4 ;  /* 0x0000000512047c24 */ /* 0x000fe2000f8e0204 */
[----:B------:R-:W-:Y:S02]  /*148d0*/  ULDC.64 UR4, c[0x0][0x2e0] ;  /* 0x0000b80000047ab9 */ /* 0x000fe40000000a00 */
[----:B------:R-:W-:Y:S02]  /*148e0*/  IMAD R5, R5, UR4, RZ ;  /* 0x0000000405057c24 */ /* 0x000fe4000f8e02ff */
[----:B------:R-:W-:Y:S02]  /*148f0*/  IMAD.IADD R3, R3, 0x1, R4 ;  /* 0x0000000103037824 */ /* 0x000fe400078e0204 */
[----:B------:R-:W3:Y:S01]  /*14900*/  @P6 LDC R4, c[0x0][0x44c] ;  /* 0x00011300ff046b82 */ /* 0x000ee20000000800 */
[C---:B------:R-:W-:Y:S02]  /*14910*/  IMAD R5, R0.reuse, UR5, R5 ;  /* 0x0000000500057c24 */ /* 0x040fe4000f8e0205 */
[----:B------:R-:W-:Y:S01]  /*14920*/  IMAD.WIDE.U32 R2, R0, UR4, R2 ;  /* 0x0000000400027c25 */ /* 0x000fe2000f8e0002 */
[----:B------:R-:W-:-:S03]  /*14930*/  ULDC.64 UR4, c[0x0][0x2d0] ;  /* 0x0000b40000047ab9 */ /* 0x000fc60000000a00 */
[----:B------:R-:W-:Y:S01]  /*14940*/  IMAD.IADD R3, R3, 0x1, R5 ;  /* 0x0000000103037824 */ /* 0x000fe200078e0205 */
[----:B------:R-:W4:Y:S01]  /*14950*/  @P6 LDC R0, c[0x0][0x450] ;  /* 0x00011400ff006b82 */ /* 0x000f220000000800 */
[----:B-1----:R-:W-:Y:S01]  /*14960*/  IMAD.SHL.U32 R21, R21, 0x20, RZ ;  /* 0x0000002015157824 */ /* 0x002fe200078e00ff */
[----:B--2---:R-:W-:-:S04]  /*14970*/  LOP3.LUT R20, R20, 0x7f, RZ, 0xc0, !PT ;  /* 0x0000007f14147812 */ /* 0x004fc800078ec0ff */
[----:B------:R-:W-:Y:S02]  /*14980*/  LOP3.LUT R21, R21, 0x60, RZ, 0xc0, !PT ;  /* 0x0000006015157812 */ /* 0x000fe400078ec0ff */
[----:B------:R-:W-:-:S04]  /*14990*/  SHF.R.U32.HI R20, RZ, 0x2, R20 ;  /* 0x00000002ff147819 */ /* 0x000fc80000011614 */
[----:B------:R-:W-:Y:S02]  /*149a0*/  LOP3.LUT R20, R20, R21, RZ, 0xfc, !PT ;  /* 0x0000001514147212 */ /* 0x000fe400078efcff */
[----:B------:R-:W-:-:S03]  /*149b0*/  LOP3.LUT R21, R13, 0x7f, RZ, 0xc0, !PT ;  /* 0x0000007f0d157812 */ /* 0x000fc600078ec0ff */
[----:B------:R-:W-:Y:S01]  /*149c0*/  IMAD.IADD R6, R20, 0x1, R27 ;  /* 0x0000000114067824 */ /* 0x000fe200078e021b */
[----:B------:R-:W-:Y:S01]  /*149d0*/  SHF.R.U32.HI R21, RZ, 0x2, R21 ;  /* 0x00000002ff157819 */ /* 0x000fe20000011615 */
[----:B------:R-:W-:Y:S02]  /*149e0*/  IMAD.SHL.U32 R20, R13, 0x8, RZ ;  /* 0x000000080d147824 */ /* 0x000fe400078e00ff */
[----:B---3--:R-:W-:-:S03]  /*149f0*/  @P6 IMAD.HI.U32 R5, R6, R4, RZ ;  /* 0x0000000406056227 */ /* 0x008fc600078e00ff */
[----:B------:R-:W-:Y:S01]  /*14a00*/  LOP3.LUT R20, R20, 0x18, RZ, 0xc0, !PT ;  /* 0x0000001814147812 */ /* 0x000fe200078ec0ff */
[----:B------:R-:W-:Y:S01]  /*14a10*/  IMAD.MOV.U32 R4, RZ, RZ, R6 ;  /* 0x000000ffff047224 */ /* 0x000fe200078e0006 */
[----:B----4-:R-:W-:-:S04]  /*14a20*/  @P6 SHF.R.U32.HI R4, RZ, R0, R5 ;  /* 0x00000000ff046219 */ /* 0x010fc80000011605 */
[--C-:B------:R-:W-:Y:S01]  /*14a30*/  SHF.R.S32.HI R0, RZ, 0x1f, R4.reuse ;  /* 0x0000001fff007819 */ /* 0x100fe20000011404 */
[----:B------:R-:W-:-:S04]  /*14a40*/  IMAD.MOV R7, RZ, RZ, -R4 ;  /* 0x000000ffff077224 */ /* 0x000fc800078e0a04 */
[----:B------:R-:W-:-:S04]  /*14a50*/  IMAD R0, R0, UR4, RZ ;  /* 0x0000000400007c24 */ /* 0x000fc8000f8e02ff */
[C---:B------:R-:W-:Y:S02]  /*14a60*/  IMAD R0, R4.reuse, UR5, R0 ;  /* 0x0000000504007c24 */ /* 0x040fe4000f8e0200 */
[----:B------:R-:W-:-:S04]  /*14a70*/  IMAD.WIDE.U32 R4, R4, UR4, R2 ;  /* 0x0000000404047c25 */ /* 0x000fc8000f8e0002 */
[----:B------:R-:W-:Y:S02]  /*14a80*/  IMAD.IADD R5, R5, 0x1, R0 ;  /* 0x0000000105057824 */ /* 0x000fe400078e0200 */
[----:B0-----:R-:W-:-:S04]  /*14a90*/  IMAD R0, R10, R7, R6 ;  /* 0x000000070a007224 */ /* 0x001fc800078e0206 */
        /* <DEDUP_REMOVED lines=23> */
[----:B------:R-:W-:Y:S01]  /*14c10*/  ISETP.GE.AND P2, PT, R11, UR4, PT ;  /* 0x000000040b007c0c */ /* 0x000fe2000bf46270 */
[----:B------:R-:W-:Y:S02]  /*14c20*/  IMAD.IADD R3, R3, 0x1, R7 ;  /* 0x0000000103037824 */ /* 0x000fe400078e0207 */
        /* <DEDUP_REMOVED lines=8> */
[----:B------:R-:W2:Y:S01]  /*14cb0*/  LDL R11, [R1+0x1c] ;  /* 0x00001c00010b7983 */ /* 0x000ea20000100800 */
[----:B------:R-:W-:Y:S02]  /*14cc0*/  IMAD R3, R28, R10, RZ ;  /* 0x0000000a1c037224 */ /* 0x000fe400078e02ff */
[----:B------:R-:W-:Y:S01]  /*14cd0*/  IMAD.IADD R2, R21, 0x1, R27 ;  /* 0x0000000115027824 */ /* 0x000fe200078e021b */
[----:B------:R-:W0:Y:S04]  /*14ce0*/  SHFL.IDX PT, R5, R4, RZ, 0x1c1f ;  /* 0x001c1fff04057589 */ /* 0x000e2800000e0000 */
[----:B------:R-:W1:Y:S01]  /*14cf0*/  SHFL.IDX PT, R6, R0, RZ, 0x1c1f ;  /* 0x001c1fff00067589 */ /* 0x000e6200000e0000 */
[----:B------:R-:W-:-:S13]  /*14d00*/  ISETP.GE.AND P3, PT, R2, R3, PT ;  /* 0x000000030200720c */ /* 0x000fda0003f66270 */
[----:B0-----:R-:W-:-:S05]  /*14d10*/  @!P3 LEA R5, P4, R20, R5, 0x1 ;  /* 0x000000051405b211 */ /* 0x001fca00078808ff */
[----:B-1----:R-:W-:-:S04]  /*14d20*/  @!P3 IMAD.X R6, RZ, RZ, R6, P4 ;  /* 0x000000ffff06b224 */ /* 0x002fc800020e0606 */
[----:B------:R-:W-:Y:S02]  /*14d30*/  @!P3 IMAD.MOV.U32 R7, RZ, RZ, R6 ;  /* 0x000000ffff07b224 */ /* 0x000fe400078e0006 */
[----:B------:R-:W-:Y:S02]  /*14d40*/  @!P3 IMAD.MOV.U32 R6, RZ, RZ, R5 ;  /* 0x000000ffff06b224 */ /* 0x000fe400078e0005 */
[----:B------:R-:W0:Y:S04]  /*14d50*/  SHFL.IDX PT, R5, R4, 0x1, 0x1c1f ;  /* 0x003c1f0004057f89 */ /* 0x000e2800000e0000 */
[----:B--2---:R-:W-:Y:S04]  /*14d60*/  @!P3 LDGSTS.E.BYPASS.LTC128B.128 [R11+0xc400], desc[UR54][R6.64], !P0 ;  /* 0x0c400000060bbfae */ /* 0x004fe8000c101d76 */
        /* <DEDUP_REMOVED lines=14> */
[----:B------:R-:W-:-:S03]  /*14e50*/  VIADD R6, R2, 0x40 ;  /* 0x0000004002067836 */ /* 0x000fc60000000000 */
[----:B------:R-:W2:Y:S02]  /*14e60*/  SHFL.IDX PT, R0, R0, 0x3, 0x1c1f ;  /* 0x007c1f0000007f89 */ /* 0x000ea400000e0000 */
[----:B------:R-:W-:-:S13]  /*14e70*/  ISETP.GE.AND P3, PT, R6, R3, PT ;  /* 0x000000030600720c */ /* 0x000fda0003f66270 */
[----:B0-----:R-:W-:-:S05]  /*14e80*/  @!P3 LEA R5, P4, R20, R5, 0x1 ;  /* 0x000000051405b211 */ /* 0x001fca00078808ff */
[----:B-1----:R-:W-:Y:S02]  /*14e90*/  @!P3 IMAD.X R7, RZ, RZ, R7, P4 ;  /* 0x000000ffff07b224 */ /* 0x002fe400020e0607 */
[----:B------:R-:W-:Y:S02]  /*14ea0*/  @!P3 IMAD.MOV.U32 R6, RZ, RZ, R5 ;  /* 0x000000ffff06b224 */ /* 0x000fe400078e0005 */
[----:B------:R-:W-:-:S03]  /*14eb0*/  VIADD R5, R2, 0x60 ;  /* 0x0000006002057836 */ /* 0x000fc60000000000 */
[----:B------:R-:W-:Y:S04]  /*14ec0*/  @!P3 LDGSTS.E.BYPASS.LTC128B.128 [R11+0xd400], desc[UR54][R6.64], !P0 ;  /* 0x0d400000060bbfae */ /* 0x000fe8000c101d76 */
[----:B------:R-:W-:Y:S04]  /*14ed0*/  @!P3 LDGSTS.E.BYPASS.LTC128B.128 [R11+0x10400], desc[UR54][R6.64+0x40], !P1 ;  /* 0x10400040060bbfae */ /* 0x000fe8000c901d76 */
[----:B------:R-:W-:Y:S01]  /*14ee0*/  @!P3 LDGSTS.E.BYPASS.LTC128B.128 [R11+0x13400], desc[UR54][R6.64+0x80], !P2 ;  /* 0x13400080060bbfae */ /* 0x000fe2000d101d76 */
[----:B------:R-:W-:-:S13]  /*14ef0*/  ISETP.GE.AND P3, PT, R5, R3, PT ;  /* 0x000000030500720c */ /* 0x000fda0003f66270 */
[----:B------:R-:W-:-:S05]  /*14f00*/  @!P3 LEA R4, P4, R20, R4, 0x1 ;  /* 0x000000041404b211 */ /* 0x000fca00078808ff */
[----:B--2---:R-:W-:-:S04]  /*14f10*/  @!P3 IMAD.X R0, RZ, RZ, R0, P4 ;  /* 0x000000ffff00b224 */ /* 0x004fc800020e0600 */
[----:B------:R-:W-:Y:S02]  /*14f20*/  @!P3 IMAD.MOV.U32 R5, RZ, RZ, R0 ;  /* 0x000000ffff05b224 */ /* 0x000fe400078e0000 */
        /* <DEDUP_REMOVED lines=15> */
.L_x_11284:
[----:B------:R-:W2:Y:S01]  /*15020*/  LDL R0, [R1+0x1c] ;  /* 0x00001c0001007983 */ /* 0x000ea20000100800 */
[----:B------:R-:W-:-:S05]  /*15030*/  VIADD R2, R2, 0xa0 ;  /* 0x000000a002027836 */ /* 0x000fca0000000000 */
[----:B------:R-:W-:-:S13]  /*15040*/  ISETP.GE.AND P3, PT, R2, R3, PT ;  /* 0x000000030200720c */ /* 0x000fda0003f66270 */
[----:B------:R-:W-:-:S05]  /*15050*/  @!P3 LEA R2, P4, R20, R9, 0x1 ;  /* 0x000000091402b211 */ /* 0x000fca00078808ff */
        /* <DEDUP_REMOVED lines=9> */
.L_x_11204:
        /* <DEDUP_REMOVED lines=18> */
.L_x_11285:
[----:B------:R-:W-:Y:S05]  /*15210*/  BSYNC B0 ;  /* 0x0000000000007941 */ /* 0x000fea0003800000 */
.L_x_11205:
[----:B------:R-:W1:Y:S04]  /*15220*/  LDL.LU R3, [R1+0x28] ;  /* 0x0000280001037983 */ /* 0x000e680000300800 */
[----:B------:R-:W2:Y:S01]  /*15230*/  LDL R2, [R1+0x10] ;  /* 0x0000100001027983 */ /* 0x000ea20000100800 */
[----:B------:R-:W-:Y:S01]  /*15240*/  BSSY B0, `(.L_x_11207) ;  /* 0x0000100000007945 */ /* 0x000fe20003800000 */
[----:B-1----:R-:W-:-:S05]  /*15250*/  VIADD R0, R3, 0xfffffffe ;  /* 0xfffffffe03007836 */ /* 0x002fca0000000000 */
[----:B--2---:R-:W-:-:S13]  /*15260*/  ISETP.GE.AND P0, PT, R0, R2, PT ;  /* 0x000000020000720c */ /* 0x004fda0003f06270 */
[----:B------:R-:W-:Y:S05]  /*15270*/  @!P0 BRA `(.L_x_11208) ;  /* 0x0000000c00f08947 */ /* 0x000fea0003800000 */
[----:B------:R-:W0:Y:S01]  /*15280*/  S2R R2, SR_TID.X ;  /* 0x0000000000027919 */ /* 0x000e220000002100 */
[----:B------:R-:W-:Y:S01]  /*15290*/  ULDC UR4, c[0x0][0x2f4] ;  /* 0x0000bd0000047ab9 */ /* 0x000fe20000000800 */
[----:B------:R-:W-:Y:S01]  /*152a0*/  IMAD.MOV.U32 R20, RZ, RZ, R29 ;  /* 0x000000ffff147224 */ /* 0x000fe200078e001d */
[----:B------:R1:W-:Y:S01]  /*152b0*/  STL [R1], R26 ;  /* 0x0000001a01007387 */ /* 0x0003e20000100800 */
[----:B------:R-:W-:Y:S02]  /*152c0*/  IMAD.MOV.U32 R10, RZ, RZ, R25 ;  /* 0x000000ffff0a7224 */ /* 0x000fe400078e0019 */
[----:B0-----:R-:W-:-:S05]  /*152d0*/  IMAD.SHL.U32 R4, R2, 0x8, RZ ;  /* 0x0000000802047824 */ /* 0x001fca00078e00ff */
[----:B------:R-:W-:-:S04]  /*152e0*/  LOP3.LUT R4, R4, 0x18, RZ, 0xc0, !PT ;  /* 0x0000001804047812 */ /* 0x000fc800078ec0ff */
[C---:B------:R-:W-:Y:S02]  /*152f0*/  LOP3.LUT R3, R4.reuse, 0x20, RZ, 0xfc, !PT ;  /* 0x0000002004037812 */ /* 0x040fe400078efcff */
[C---:B------:R-:W-:Y:S02]  /*15300*/  LOP3.LUT R2, R4.reuse, 0x40, RZ, 0xfc, !PT ;  /* 0x0000004004027812 */ /* 0x040fe400078efcff */
[----:B------:R-:W-:Y:S02]  /*15310*/  ISETP.GE.AND P3, PT, R4, UR4, PT ;  /* 0x0000000404007c0c */ /* 0x000fe4000bf66270 */
[----:B------:R-:W-:Y:S02]  /*15320*/  ISETP.GE.AND P2, PT, R3, UR4, PT ;  /* 0x0000000403007c0c */ /* 0x000fe4000bf46270 */
[----:B-1----:R-:W-:-:S13]  /*15330*/  ISETP.GE.AND P1, PT, R2, UR4, PT ;  /* 0x0000000402007c0c */ /* 0x002fda000bf26270 */
.L_x_11221:
[----:B------:R-:W2:Y:S01]  /*15340*/  LDL R8, [R1+0x14] ;  /* 0x0000140001087983 */ /* 0x000ea20000100800 */
[----:B------:R-:W0:Y:S03]  /*15350*/  LDC R4, c[0x0][0x430] ;  /* 0x00010c00ff047b82 */ /* 0x000e260000000800 */
[----:B------:R-:W3:Y:S04]  /*15360*/  LDL R7, [R1+0x18] ;  /* 0x0000180001077983 */ /* 0x000ee80000100800 */
[----:B------:R-:W4:Y:S01]  /*15370*/  LDL R6, [R1+0x8] ;  /* 0x0000080001067983 */ /* 0x000f220000100800 */
[----:B------:R-:W1:Y:S01]  /*15380*/  S2R R2, SR_TID.X ;  /* 0x0000000000027919 */ /* 0x000e620000002100 */
        /* <DEDUP_REMOVED lines=21> */
[----:B------:R-:W-:-:S03]  /*154e0*/  ULDC.64 UR4, c[0x0][0x418] ;  /* 0x0001060000047ab9 */ /* 0x000fc60000000a00 */
[----:B------:R-:W-:Y:S01]  /*154f0*/  IMAD.IADD R3, R4, 0x1, R3 ;  /* 0x0000000104037824 */ /* 0x000fe200078e0203 */
[----:B------:R-:W-:-:S04]  /*15500*/  LEA R4, P0, R2, UR4, 0x2 ;  /* 0x0000000402047c11 */ /* 0x000fc8000f8010ff */
[----:B------:R-:W-:-:S05]  /*15510*/  LEA.HI.X R5, R2, UR5, R3, 0x2, P0 ;  /* 0x0000000502057c11 */ /* 0x000fca00080f1403 */
[----:B------:R-:W2:Y:S01]  /*15520*/  LDG.E R8, desc[UR54][R4.64] ;  /* 0x0000003604087981 */ /* 0x000ea2000c1e1900 */
[----:B------:R-:W-:Y:S02]  /*15530*/  IMAD.U32 R6, RZ, RZ, UR36 ;  /* 0x00000024ff067e24 */ /* 0x000fe4000f8e00ff */
[----:B------:R-:W-:-:S03]  /*15540*/  VIADD R25, R10, 0x1 ;  /* 0x000000010a197836 */ /* 0x000fc60000000000 */
[----:B------:R-:W-:Y:S02]  /*15550*/  ISETP.NE.AND P4, PT, R6, 0x3, PT ;  /* 0x000000030600780c */ /* 0x000fe40003f85270 */
        /* <DEDUP_REMOVED lines=8> */
.L_x_11209:
[----:B------:R-:W-:Y:S01]  /*155e0*/  IMAD R5, R25, 0x8, R22 ;  /* 0x0000000819057824 */ /* 0x000fe200078e0216 */
[----:B------:R-:W-:Y:S01]  /*155f0*/  SHF.L.U32 R0, R29, 0x1f, RZ ;  /* 0x0000001f1d007819 */ /* 0x000fe200000006ff */
[----:B------:R-:W-:Y:S03]  /*15600*/  BSSY B1, `(.L_x_11210) ;  /* 0x0000003000017945 */ /* 0x000fe60003800000 */
[----:B------:R-:W0:Y:S02]  /*15610*/  SYNCS.PHASECHK.TRANS64.TRYWAIT P0, [R5+URZ+0x2d840], R0 ;  /* 0x02d84000050075a7 */ /* 0x000e24000800017f */
[----:B0-----:R-:W-:Y:S05]  /*15620*/  @!P0 BRA `(.L_x_11211) ;  /* 0x0000003400608947 */ /* 0x001fea0003800000 */
.L_x_11286:
[----:B------:R-:W-:Y:S05]  /*15630*/  BSYNC B1 ;  /* 0x0000000000017941 */ /* 0x000fea0003800000 */
.L_x_11210:
[----:B------:R-:W2:Y:S01]  /*15640*/  LDL R4, [R1+0x4] ;  /* 0x0000040001047983 */ /* 0x000ea20000100800 */
[----:B------:R-:W-:Y:S01]  /*15650*/  SHF.R.S32.HI R21, RZ, 0x1f, R9 ;  /* 0x0000001fff157819 */ /* 0x000fe20000011409 */
[----:B------:R-:W-:Y:S01]  /*15660*/  ULDC.64 UR4, c[0x0][0x300] ;  /* 0x0000c00000047ab9 */ /* 0x000fe20000000a00 */
[----:B------:R-:W-:Y:S01]  /*15670*/  LOP3.LUT P5, RZ, R23, 0x2, RZ, 0xc0, !PT ;  /* 0x0000000217ff7812 */ /* 0x000fe200078ac0ff */
        /* <DEDUP_REMOVED lines=56> */
.L_x_11296:
        /* <DEDUP_REMOVED lines=11> */
.L_x_11213:
        /* <DEDUP_REMOVED lines=11> */
.L_x_11214:
[----:B------:R1:W-:Y:S01]  /*15b60*/  SYNCS.ARRIVE.TRANS64.A1T0 RZ, [R5+URZ+0x2d830], RZ ;  /* 0x02d830ff05ff79a7 */ /* 0x0003e2000810003f */
[----:B------:R-:W-:Y:S05]  /*15b70*/  @!P5 BRA `(.L_x_11215) ;  /* 0x000000000004d947 */ /* 0x000fea0003800000 */
[----:B------:R-:W-:Y:S01]  /*15b80*/  BPT.TRAP 0x1 ;  /* 0x000000040000795c */ /* 0x000fe20000300000 */
.L_x_11215:
[----:B------:R-:W-:Y:S01]  /*15b90*/  SHF.L.U32 R2, R20, 0x1f, RZ ;  /* 0x0000001f14027819 */ /* 0x000fe200000006ff */
[----:B-1----:R-:W-:Y:S01]  /*15ba0*/  IMAD R5, R10, 0x8, R22 ;  /* 0x000000080a057824 */ /* 0x002fe200078e0216 */
[----:B------:R-:W-:Y:S03]  /*15bb0*/  BSSY B1, `(.L_x_11216) ;  /* 0x0000003000017945 */ /* 0x000fe60003800000 */
[----:B------:R-:W1:Y:S02]  /*15bc0*/  SYNCS.PHASECHK.TRANS64.TRYWAIT P0, [R5+URZ+0x2d860], R2 ;  /* 0x02d86002050075a7 */ /* 0x000e64000800017f */
[----:B-1----:R-:W-:Y:S05]  /*15bd0*/  @!P0 BRA `(.L_x_11217) ;  /* 0x00000034005c8947 */ /* 0x002fea0003800000 */
.L_x_11297:
[----:B------:R-:W-:Y:S05]  /*15be0*/  BSYNC B1 ;  /* 0x0000000000017941 */ /* 0x000fea0003800000 */
.L_x_11216:
        /* <DEDUP_REMOVED lines=49> */
.L_x_11307:
        /* <DEDUP_REMOVED lines=32> */
.L_x_11219:
[----:B------:R-:W-:Y:S02]  /*16100*/  PLOP3.LUT P4, PT, P4, P0, PT, 0xa2, 0x0 ;  /* 0x000000000000781c */ /* 0x000fe40002781472 */
[----:B------:R-:W-:-:S08]  /*16110*/  @P0 R2UR P4, UR4, R5 ;  /* 0x00000000050402ca */ /* 0x000fd00000080000 */
[----:B------:R-:W-:-:S05]  /*16120*/  @P0 PLOP3.LUT P0, PT, P4, PT, PT, 0x80, 0x0 ;  /* 0x000000000000081c */ /* 0x000fca000270f070 */
[----:B------:R-:W-:Y:S01]  /*16130*/  @!P4 SYNCS.ARRIVE.TRANS64.RED.A0T1 RZ, [UR4+0x2d850], RZ ;  /* 0x02d850ffffffc9a7 */ /* 0x000fe20008200404 */
[----:B------:R-:W-:Y:S07]  /*16140*/  @!P4 ARRIVES.LDGSTSBAR.64.TRANSCNT [UR4+0x2d850] ;  /* 0x02d85000ff00c9b0 */ /* 0x000fee0008000a84 */
[----:B------:R-:W-:Y:S05]  /*16150*/  @P0 BRA.U.ANY `(.L_x_11219) ;  /* 0xfffffffd00e80947 */ /* 0x000fea000393ffff */
[----:B------:R-:W-:Y:S01]  /*16160*/  NOP ;  /* 0x0000000000007918 */ /* 0x000fe20000000000 */
[----:B------:R-:W-:Y:S02]  /*16170*/  IMAD.U32 R2, RZ, RZ, UR36 ;  /* 0x00000024ff027e24 */ /* 0x000fe4000f8e00ff */
[----:B------:R-:W-:-:S03]  /*16180*/  IMAD.MOV.U32 R24, RZ, RZ, R0 ;  /* 0x000000ffff187224 */ /* 0x000fc600078e0000 */
[----:B------:R-:W-:-:S13]  /*16190*/  ISETP.NE.AND P5, PT, R2, 0x3, PT ;  /* 0x000000030200780c */ /* 0x000fda0003fa5270 */
[----:B------:R-:W-:Y:S05]  /*161a0*/  @!P5 BRA `(.L_x_11220) ;  /* 0x000000000004d947 */ /* 0x000fea0003800000 */
[----:B------:R-:W-:Y:S01]  /*161b0*/  BPT.TRAP 0x1 ;  /* 0x000000040000795c */ /* 0x000fe20000300000 */
.L_x_11220:
[----:B------:R-:W2:Y:S01]  /*161c0*/  LDL R2, [R1+0x10] ;  /* 0x0000100001027983 */ /* 0x000ea20000100800 */
[----:B------:R1:W-:Y:S01]  /*161d0*/  SYNCS.ARRIVE.TRANS64.A1T0 RZ, [R5+URZ+0x2d850], RZ ;  /* 0x02d850ff05ff79a7 */ /* 0x0003e2000810003f */
[C---:B------:R-:W-:Y:S02]  /*161e0*/  VIADD R0, R26.reuse, 0xffffffff ;  /* 0xffffffff1a007836 */ /* 0x040fe40000000000 */
[----:B------:R1:W-:Y:S01]  /*161f0*/  STL [R1], R26 ;  /* 0x0000001a01007387 */ /* 0x0003e20000100800 */
[----:B------:R-:W-:Y:S02]  /*16200*/  IMAD.MOV.U32 R20, RZ, RZ, R29 ;  /* 0x000000ffff147224 */ /* 0x000fe400078e001d */
[----:B------:R-:W-:Y:S01]  /*16210*/  IMAD.MOV.U32 R10, RZ, RZ, R25 ;  /* 0x000000ffff0a7224 */ /* 0x000fe200078e0019 */
[----:B--2---:R-:W-:-:S13]  /*16220*/  ISETP.GT.AND P0, PT, R26, R2, PT ;  /* 0x000000021a00720c */ /* 0x004fda0003f04270 */
[----:B-1----:R-:W-:Y:S05]  /*16230*/  @P0 BRA `(.L_x_11221) ;  /* 0xfffffff000400947 */ /* 0x002fea000383ffff */
.L_x_11208:
[----:B------:R-:W-:Y:S05]  /*16240*/  BSYNC B0 ;  /* 0x0000000000007941 */ /* 0x000fea0003800000 */
.L_x_11207:
[----:B------:R-:W1:Y:S01]  /*16250*/  S2R R2, SR_TID.X ;  /* 0x0000000000027919 */ /* 0x000e620000002100 */
[----:B------:R-:W-:Y:S01]  /*16260*/  BSSY B0, `(.L_x_11222) ;  /* 0x0000010000007945 */ /* 0x000fe20003800000 */
        /* <DEDUP_REMOVED lines=15> */
.L_x_11223:
[----:B------:R-:W-:Y:S05]  /*16360*/  BSYNC B0 ;  /* 0x0000000000007941 */ /* 0x000fea0003800000 */
.L_x_11222:
[----:B------:R-:W-:-:S05]  /*16370*/  IMAD.U32 R0, RZ, RZ, UR36 ;  /* 0x00000024ff007e24 */ /* 0x000fca000f8e00ff */
[----:B------:R-:W-:-:S13]  /*16380*/  ISETP.NE.AND P0, PT, R0, 0x3, PT ;  /* 0x000000030000780c */ /* 0x000fda0003f05270 */
[----:B------:R-:W-:Y:S05]  /*16390*/  @!P0 BRA `(.L_x_11224) ;  /* 0x0000000000048947 */ /* 0x000fea0003800000 */
[----:B------:R-:W-:Y:S01]  /*163a0*/  BPT.TRAP 0x1 ;  /* 0x000000040000795c */ /* 0x000fe20000300000 */
.L_x_11224:
[----:B------:R-:W2:Y:S01]  /*163b0*/  LDL.LU R2, [R1+0xc] ;  /* 0x00000c0001027983 */ /* 0x000ea20000300800 */
[----:B------:R-:W-:Y:S01]  /*163c0*/  IMAD R0, R25, 0x8, R22 ;  /* 0x0000000819007824 */ /* 0x000fe200078e0216 */
[----:B------:R-:W-:Y:S01]  /*163d0*/  SHF.L.U32 R3, R29, 0x1f, RZ ;  /* 0x0000001f1d037819 */ /* 0x000fe200000006ff */
[----:B------:R-:W-:Y:S03]  /*163e0*/  BSSY B0, `(.L_x_11225) ;  /* 0x0000004000007945 */ /* 0x000fe60003800000 */
[----:B------:R-:W1:Y:S01]  /*163f0*/  SYNCS.PHASECHK.TRANS64.TRYWAIT P0, [R0+URZ+0x2d860], R3 ;  /* 0x02d86003000075a7 */ /* 0x000e62000800017f */
[----:B--2---:R-:W-:Y:S01]  /*16400*/  IMAD R6, R26, -0x80, R2 ;  /* 0xffffff801a067824 */ /* 0x004fe200078e0202 */
[----:B-1----:R-:W-:Y:S06]  /*16410*/  @!P0 BRA `(.L_x_11226) ;  /* 0x0000003000c48947 */ /* 0x002fec0003800000 */
.L_x_11308:
[----:B------:R-:W-:Y:S05]  /*16420*/  BSYNC B0 ;  /* 0x0000000000007941 */ /* 0x000fea0003800000 */
.L_x_11225:
[----:B------:R-:W0:Y:S01]  /*16430*/  S2R R2, SR_TID.X ;  /* 0x0000000000027919 */ /* 0x000e220000002100 */
[----:B------:R-:W-:Y:S01]  /*16440*/  UMOV UR4, 0xffffffff ;  /* 0xffffffff00047882 */ /* 0x000fe20000000000 */
[----:B------:R-:W2:Y:S01]  /*16450*/  S2R R7, SR_TID.X ;  /* 0x0000000000077919 */ /* 0x000ea20000002100 */
[----:B0-----:R-:W-:Y:S01]  /*16460*/  LOP3.LUT R5, R2, 0x7f, RZ, 0xc0, !PT ;  /* 0x0000007f02057812 */ /* 0x001fe200078ec0ff */
[----:B--2---:R-:W-:-:S03]  /*16470*/  IMAD.SHL.U32 R2, R7, 0x8, RZ ;  /* 0x0000000807027824 */ /* 0x004fc600078e00ff */
[----:B------:R-:W-:Y:S01]  /*16480*/  SHF.R.U32.HI R5, RZ, 0x2, R5 ;  /* 0x00000002ff057819 */ /* 0x000fe20000011605 */
[----:B------:R-:W-:Y:S01]  /*16490*/  IMAD.SHL.U32 R4, R7, 0x8, RZ ;  /* 0x0000000807047824 */ /* 0x000fe200078e00ff */
[----:B------:R-:W-:-:S03]  /*164a0*/  LOP3.LUT R2, R2, 0xd8, RZ, 0xc0, !PT ;  /* 0x000000d802027812 */ /* 0x000fc600078ec0ff */
[----:B------:R-:W-:Y:S01]  /*164b0*/  IMAD.IADD R6, R6, 0x1, -R5 ;  /* 0x0000000106067824 */ /* 0x000fe200078e0a05 */
        /* <DEDUP_REMOVED lines=47> */
.L_x_11318:
        /* <DEDUP_REMOVED lines=13> */
.L_x_11228:
        /* <DEDUP_REMOVED lines=11> */
.L_x_11229:
[----:B------:R-:W-:Y:S01]  /*16930*/  VIADD R25, R25, 0x1 ;  /* 0x0000000119197836 */ /* 0x000fe20000000000 */
[----:B------:R0:W-:Y:S04]  /*16940*/  SYNCS.ARRIVE.TRANS64.A1T0 RZ, [R0+URZ+0x2d850], RZ ;  /* 0x02d850ff00ff79a7 */ /* 0x0001e8000810003f */
[----:B------:R-:W-:-:S04]  /*16950*/  ISETP.NE.AND P0, PT, R25, 0x2, PT ;  /* 0x000000021900780c */ /* 0x000fc80003f05270 */
[----:B0-----:R-:W-:Y:S02]  /*16960*/  SEL R0, RZ, 0x1, P0 ;  /* 0x00000001ff007807 */ /* 0x001fe40000000000 */
[----:B------:R-:W-:Y:S02]  /*16970*/  SEL R25, R25, RZ, P0 ;  /* 0x000000ff19197207 */ /* 0x000fe40000000000 */
[----:B------:R-:W-:-:S07]  /*16980*/  LOP3.LUT R29, R29, R0, RZ, 0x3c, !PT ;  /* 0x000000001d1d7212 */ /* 0x000fce00078e3cff */
.L_x_11188:
[----:B------:R-:W-:Y:S05]  /*16990*/  BSYNC B7 ;  /* 0x0000000000077941 */ /* 0x000fea0003800000 */
.L_x_11186:
        /* <DEDUP_REMOVED lines=11> */
.L_x_11230:
        /* <DEDUP_REMOVED lines=10> */
[----:B------:R1:W2:Y:S01]  /*16af0*/  @!P1 LDG.E R3, desc[UR54][R2.64] ;  /* 0x0000003602039981 */ /* 0x0002a2000c1e1900 */
[C---:B------:R-:W-:Y:S02]  /*16b00*/  ISETP.GE.U32.AND P2, PT, R7.reuse, 0x2, PT ;  /* 0x000000020700780c */ /* 0x040fe40003f46070 */
[C---:B------:R-:W-:Y:S01]  /*16b10*/  ISETP.GE.U32.AND P3, PT, R7.reuse, 0x4, PT ;  /* 0x000000040700780c */ /* 0x040fe20003f66070 */
[----:B------:R-:W-:Y:S01]  /*16b20*/  SHFL.IDX PT, R0, R16, RZ, 0x1f ;  /* 0x00001fff10007589 */ /* 0x000fe200000e0000 */
[C---:B------:R-:W-:Y:S02]  /*16b30*/  ISETP.GE.U32.AND P4, PT, R7.reuse, 0x8, PT ;  /* 0x000000080700780c */ /* 0x040fe40003f86070 */
[C---:B------:R-:W-:Y:S01]  /*16b40*/  ISETP.GE.U32.AND P5, PT, R7.reuse, 0x10, PT ;  /* 0x000000100700780c */ /* 0x040fe20003fa6070 */
[----:B------:R-:W-:Y:S01]  /*16b50*/  SHFL.IDX PT, R16, R16, 0x1, 0x1f ;  /* 0x00201f0010107f89 */ /* 0x000fe200000e0000 */
[----:B-1----:R-:W-:Y:S02]  /*16b60*/  IMAD.MOV.U32 R2, RZ, RZ, RZ ;  /* 0x000000ffff027224 */ /* 0x002fe400078e00ff */
        /* <DEDUP_REMOVED lines=18> */
.L_x_11328:
[----:B------:R-:W-:Y:S02]  /*16c90*/  ULDC UR4, c[0x0][0xc38] ;  /* 0x00030e0000047ab9 */ /* 0x000fe40000000800 */
[----:B------:R-:W-:-:S04]  /*16ca0*/  IMAD.U32 R4, RZ, RZ, UR4 ;  /* 0x00000004ff047e24 */ /* 0x000fc8000f8e00ff */
[----:B--2---:R-:W-:-:S04]  /*16cb0*/  IMAD R5, R14, R4, RZ ;  /* 0x000000040e057224 */ /* 0x004fc800078e02ff */
[----:B------:R-:W-:-:S05]  /*16cc0*/  IMAD.IADD R16, R16, 0x1, R5 ;  /* 0x0000000110107824 */ /* 0x000fca00078e0205 */
[----:B------:R-:W-:-:S13]  /*16cd0*/  ISETP.GT.AND P6, PT, R16, R0, PT ;  /* 0x000000001000720c */ /* 0x000fda0003fc4270 */
[----:B------:R-:W-:Y:S05]  /*16ce0*/  @P6 BRA `(.L_x_11233) ;  /* 0x00000000009c6947 */ /* 0x000fea0003800000 */
.L_x_11238:
[----:B------:R-:W2:Y:S01]  /*16cf0*/  LDC R4, c[0x0][0xc3c] ;  /* 0x00030f00ff047b82 */ /* 0x000ea20000000800 */
[----:B------:R-:W-:-:S05]  /*16d00*/  VIADD R19, R19, 0x1f ;  /* 0x0000001f13137836 */ /* 0x000fca0000000000 */
[----:B--2---:R-:W-:-:S13]  /*16d10*/  ISETP.GE.AND P6, PT, R19, R4, PT ;  /* 0x000000041300720c */ /* 0x004fda0003fc6270 */
[----:B------:R-:W-:Y:S05]  /*16d20*/  @P6 BRA `(.L_x_11234) ;  /* 0x0000000400d06947 */ /* 0x000fea0003800000 */
[----:B------:R-:W2:Y:S01]  /*16d30*/  S2R R2, SR_TID.X ;  /* 0x0000000000027919 */ /* 0x000ea20000002100 */
[----:B------:R-:W-:Y:S01]  /*16d40*/  BSSY B0, `(.L_x_11235) ;  /* 0x0000009000007945 */ /* 0x000fe20003800000 */
[----:B--2---:R-:W-:-:S05]  /*16d50*/  LOP3.LUT R2, R2, 0x1f, RZ, 0xc0, !PT ;  /* 0x0000001f02027812 */ /* 0x004fca00078ec0ff */
[----:B------:R-:W-:Y:S02]  /*16d60*/  IMAD.IADD R5, R19, 0x1, R2 ;  /* 0x0000000113057824 */ /* 0x000fe400078e0202 */
[----:B------:R-:W-:-:S03]  /*16d70*/  IMAD.MOV.U32 R2, RZ, RZ, RZ ;  /* 0x000000ffff027224 */ /* 0x000fc600078e00ff */
[----:B------:R-:W-:-:S13]  /*16d80*/  ISETP.GE.OR P6, PT, R5, R4, !P0 ;  /* 0x000000040500720c */ /* 0x000fda00047c6670 */
[----:B------:R-:W-:Y:S05]  /*16d90*/  @P6 BRA `(.L_x_11236) ;  /* 0x00000000000c6947 */ /* 0x000fea0003800000 */
[----:B-1----:R-:W1:Y:S02]  /*16da0*/  LDC.64 R2, c[0x0][0xc80] ;  /* 0x00032000ff027b82 */ /* 0x002e640000000a00 */
[----:B-1----:R-:W-:-:S06]  /*16db0*/  IMAD.WIDE R2, R5, 0x4, R2 ;  /* 0x0000000405027825 */ /* 0x002fcc00078e0202 */
[----:B------:R2:W5:Y:S02]  /*16dc0*/  LDG.E R2, desc[UR54][R2.64] ;  /* 0x0000003602027981 */ /* 0x000564000c1e1900 */
.L_x_11236:
[----:B------:R-:W-:Y:S05]  /*16dd0*/  BSYNC B0 ;  /* 0x0000000000007941 */ /* 0x000fea0003800000 */
.L_x_11235:
[----:B------:R-:W-:-:S03]  /*16de0*/  UMOV UR4, 0xffffffff ;  /* 0xffffffff00047882 */ /* 0x000fc60000000000 */
[----:B------:R-:W-:Y:S05]  /*16df0*/  BRA.DIV UR4, `(.L_x_11237) ;  /* 0x0000003204f47947 */ /* 0x000fea000b800000 */
[----:B-----5:R-:W3:Y:S02]  /*16e00*/  SHFL.UP PT, R14, R2, 0x1, RZ ;  /* 0x04200000020e7989 */ /* 0x020ee400000e00ff */
[----:B---3--:R-:W-:-:S05]  /*16e10*/  SEL R13, R14, RZ, P1 ;  /* 0x000000ff0e0d7207 */ /* 0x008fca0000800000 */
[----:B------:R-:W-:-:S05]  /*16e20*/  IMAD.IADD R13, R2, 0x1, R13 ;  /* 0x00000001020d7824 */ /* 0x000fca00078e020d */
[----:B------:R-:W3:Y:S02]  /*16e30*/  SHFL.UP PT, R14, R13, 0x2, RZ ;  /* 0x044000000d0e7989 */ /* 0x000ee400000e00ff */
[----:B---3--:R-:W-:-:S05]  /*16e40*/  SEL R14, R14, RZ, P2 ;  /* 0x000000ff0e0e7207 */ /* 0x008fca0001000000 */
[----:B-12---:R-:W-:-:S05]  /*16e50*/  IMAD.IADD R3, R13, 0x1, R14 ;  /* 0x000000010d037824 */ /* 0x006fca00078e020e */
        /* <DEDUP_REMOVED lines=10> */
.L_x_11336:
[----:B------:R-:W-:Y:S02]  /*16f00*/  ULDC UR4, c[0x0][0xc38] ;  /* 0x00030e0000047ab9 */ /* 0x000fe40000000800 */
[----:B------:R-:W-:-:S04]  /*16f10*/  IMAD.U32 R4, RZ, RZ, UR4 ;  /* 0x00000004ff047e24 */ /* 0x000fc8000f8e00ff */
[----:B--2---:R-:W-:-:S04]  /*16f20*/  IMAD R5, R14, R4, RZ ;  /* 0x000000040e057224 */ /* 0x004fc800078e02ff */
[----:B------:R-:W-:-:S05]  /*16f30*/  IMAD.IADD R16, R5, 0x1, R16 ;  /* 0x0000000105107824 */ /* 0x000fca00078e0210 */
[----:B------:R-:W-:-:S13]  /*16f40*/  ISETP.GT.AND P6, PT, R16, R0, PT ;  /* 0x000000001000720c */ /* 0x000fda0003fc4270 */
[----:B------:R-:W-:Y:S05]  /*16f50*/  @!P6 BRA `(.L_x_11238) ;  /* 0xfffffffc0064e947 */ /* 0x000fea000383ffff */
.L_x_11233:
        /* <DEDUP_REMOVED lines=8> */
.L_x_11340:
[----:B------:R-:W-:Y:S01]  /*16fe0*/  ISETP.NE.AND P0, PT, R6, RZ, PT ;  /* 0x000000ff0600720c */ /* 0x000fe20003f05270 */
[----:B------:R-:W-:-:S12]  /*16ff0*/  IMAD.MOV.U32 R6, RZ, RZ, RZ ;  /* 0x000000ffff067224 */ /* 0x000fd800078e00ff */
[----:B------:R-:W-:Y:S05]  /*17000*/  @!P0 BRA `(.L_x_11240) ;  /* 0x0000000000108947 */ /* 0x000fea0003800000 */
[----:B------:R-:W-:Y:S01]  /*17010*/  UMOV UR4, 0xffffffff ;  /* 0xffffffff00047882 */ /* 0x000fe20000000000 */
[----:B------:R-:W-:Y:S02]  /*17020*/  VIADD R12, R5, 0xffffffff ;  /* 0xffffffff050c7836 */ /* 0x000fe40000000000 */
[----:B------:R-:W-:Y:S05]  /*17030*/  BRA.DIV UR4, `(.L_x_11241) ;  /* 0x0000003604687947 */ /* 0x000fea000b800000 */
[----:B------:R4:W0:Y:S02]  /*17040*/  SHFL.IDX PT, R6, R3, R12, 0x1f ;  /* 0x00001f0c03067589 */ /* 0x00082400000e0000 */
.L_x_11240:
[----:B-12-4-:R-:W1:Y:S01]  /*17050*/  LDC.64 R2, c[0x0][0xc90] ;  /* 0x00032400ff027b82 */ /* 0x016e620000000a00 */
[----:B------:R-:W-:-:S04]  /*17060*/  IMAD.IADD R19, R5, 0x1, R19 ;  /* 0x0000000105137824 */ /* 0x000fc800078e0213 */
[----:B-1----:R-:W-:-:S05]  /*17070*/  IMAD.WIDE R2, R19, 0x4, R2 ;  /* 0x0000000413027825 */ /* 0x002fca00078e0202 */
[----:B------:R1:W3:Y:S01]  /*17080*/  LDG.E R7, desc[UR54][R2.64] ;  /* 0x0000003602077981 */ /* 0x0002e2000c1e1900 */
[----:B0-----:R-:W-:-:S04]  /*17090*/  IMAD R16, R6, R4, R16 ;  /* 0x0000000406107224 */ /* 0x001fc800078e0210 */
[----:B------:R-:W-:Y:S02]  /*170a0*/  IMAD.IADD R0, R0, 0x1, -R16 ;  /* 0x0000000100007824 */ /* 0x000fe400078e0a10 */
[----:B-1----:R-:W-:Y:S02]  /*170b0*/  IMAD.MOV.U32 R2, RZ, RZ, RZ ;  /* 0x000000ffff027224 */ /* 0x002fe400078e00ff */
[----:B---3--:R-:W-:-:S05]  /*170c0*/  IMAD R5, R17, R7, RZ ;  /* 0x0000000711057224 */ /* 0x008fca00078e02ff */
        /* <DEDUP_REMOVED lines=47> */
[C---:B------:R-:W-:Y:S01]  /*173c0*/  LOP3.LUT R0, R5.reuse, R4, RZ, 0x3c, !PT ;  /* 0x0000000405007212 */ /* 0x040fe200078e3cff */
[----:B------:R-:W-:-:S03]  /*173d0*/  IMAD.IADD R5, R5, 0x1, R6 ;  /* 0x0000000105057824 */ /* 0x000fc600078e0206 */
[----:B------:R-:W-:-:S07]  /*173e0*/  ISETP.GE.AND P2, PT, R0, RZ, PT ;  /* 0x000000ff0000720c */ /* 0x000fce0003f46270 */
[----:B------:R-:W-:-:S06]  /*173f0*/  @P0 VIADD R2, R2, 0x1 ;  /* 0x0000000102020836 */ /* 0x000fcc0000000000 */
[----:B------:R-:W-:Y:S01]  /*17400*/  @!P2 IMAD.MOV R2, RZ, RZ, -R2 ;  /* 0x000000ffff02a224 */ /* 0x000fe200078e0a02 */
[----:B------:R-:W-:Y:S01]  /*17410*/  @!P1 LOP3.LUT R2, RZ, R4, RZ, 0x33, !PT ;  /* 0x00000004ff029212 */ /* 0x000fe200078e33ff */
[----:B------:R-:W-:-:S04]  /*17420*/  IMAD.MOV R4, RZ, RZ, -R4 ;  /* 0x000000ffff047224 */ /* 0x000fc800078e0a04 */
[----:B------:R-:W-:Y:S01]  /*17430*/  IMAD R18, R2, R4, R5 ;  /* 0x0000000402127224 */ /* 0x000fe200078e0205 */
[----:B------:R-:W-:-:S05]  /*17440*/  LOP3.LUT R2, RZ, R2, RZ, 0x33, !PT ;  /* 0x00000002ff027212 */ /* 0x000fca00078e33ff */
[----:B------:R-:W-:Y:S01]  /*17450*/  IMAD.IADD R17, R17, 0x1, R2 ;  /* 0x0000000111117824 */ /* 0x000fe200078e0202 */
[----:B------:R-:W-:Y:S06]  /*17460*/  BRA `(.L_x_11242) ;  /* 0x00000000001c7947 */ /* 0x000fec0003800000 */
.L_x_11234:
[----:B------:R-:W-:Y:S01]  /*17470*/  UMOV UR4, URZ ;  /* 0x0000003f00047c82 */ /* 0x000fe20008000000 */
[----:B------:R-:W-:Y:S01]  /*17480*/  UMOV UR5, URZ ;  /* 0x0000003f00057c82 */ /* 0x000fe20008000000 */
[----:B------:R-:W-:Y:S01]  /*17490*/  ULDC UR6, c[0x0][0xc3c] ;  /* 0x00030f0000067ab9 */ /* 0x000fe20000000800 */
[----:B------:R-:W-:Y:S02]  /*174a0*/  IMAD.MOV.U32 R16, RZ, RZ, R0 ;  /* 0x000000ffff107224 */ /* 0x000fe400078e0000 */
[----:B------:R-:W-:Y:S02]  /*174b0*/  IMAD.U32 R17, RZ, RZ, UR4 ;  /* 0x00000004ff117e24 */ /* 0x000fe4000f8e00ff */
[----:B------:R-:W-:Y:S02]  /*174c0*/  IMAD.U32 R18, RZ, RZ, UR5 ;  /* 0x00000005ff127e24 */ /* 0x000fe4000f8e00ff */
[----:B------:R-:W-:-:S07]  /*174d0*/  IMAD.U32 R19, RZ, RZ, UR6 ;  /* 0x00000006ff137e24 */ /* 0x000fce000f8e00ff */
.L_x_11242:
[----:B------:R-:W2:Y:S01]  /*174e0*/  S2R R0, SR_TID.X ;  /* 0x0000000000007919 */ /* 0x000ea20000002100 */
[----:B------:R-:W-:Y:S05]  /*174f0*/  WARPSYNC.ALL ;  /* 0x0000000000007948 */ /* 0x000fea0003800000 */
[----:B------:R-:W-:Y:S01]  /*17500*/  BAR.SYNC.DEFER_BLOCKING 0x4, 0x200 ;  /* 0x0108000000007b1d */ /* 0x000fe20000010000 */
[----:B--2---:R-:W-:-:S04]  /*17510*/  LOP3.LUT R0, R0, 0x1f, RZ, 0xc0, !PT ;  /* 0x0000001f00007812 */ /* 0x004fc800078ec0ff */
[----:B------:R-:W-:-:S13]  /*17520*/  ISETP.NE.AND P0, PT, R0, RZ, PT ;  /* 0x000000ff0000720c */ /* 0x000fda0003f05270 */
[----:B-1----:R-:W1:Y:S01]  /*17530*/  @!P0 S2R R3, SR_CgaCtaId ;  /* 0x0000000000038919 */ /* 0x002e620000008800 */
[----:B------:R-:W-:-:S04]  /*17540*/  @!P0 MOV R0, 0x400 ;  /* 0x0000040000008802 */ /* 0x000fc80000000f00 */
[----:B-1----:R-:W-:-:S05]  /*17550*/  @!P0 LEA R22, R3, R0, 0x18 ;  /* 0x0000000003168211 */ /* 0x002fca00078ec0ff */
[----:B------:R1:W-:Y:S01]  /*17560*/  @!P0 STS.128 [R22+0x2d8d0], R16 ;  /* 0x02d8d01016008388 */ /* 0x0003e20000000c00 */
[----:B------:R-:W-:Y:S06]  /*17570*/  BAR.ARV 0x5, 0x200 ;  /* 0x0148000000007b1d */ /* 0x000fec0000002000 */
.L_x_11231:
[----:B------:R-:W-:Y:S02]  /*17580*/  ULDC UR4, c[0x0][0xc3c] ;  /* 0x00030f0000047ab9 */ /* 0x000fe40000000800 */
[----:B---3--:R-:W-:-:S13]  /*17590*/  ISETP.GE.AND P0, PT, R19, UR4, PT ;  /* 0x0000000413007c0c */ /* 0x008fda000bf06270 */
[----:B------:R-:W-:Y:S05]  /*175a0*/  @!P0 BRA `(.L_x_11243) ;  /* 0xffffffb4008c8947 */ /* 0x000fea000383ffff */
[----:B------:R-:W-:Y:S05]  /*175b0*/  BSYNC B8 ;  /* 0x0000000000087941 */ /* 0x000fea0003800000 */
.L_x_11174:
        /* <DEDUP_REMOVED lines=12> */
.L_x_11343:
[----:B------:R-:W-:Y:S05]  /*17680*/  BSYNC B0 ;  /* 0x0000000000007941 */ /* 0x000fea0003800000 */
.L_x_11244:
[----:B------:R-:W-:-:S03]  /*17690*/  UMOV UR4, 0xffffffff ;  /* 0xffffffff00047882 */ /* 0x000fc60000000000 */
[----:B------:R-:W-:Y:S05]  /*176a0*/  BRA.DIV UR4, `(.L_x_11246) ;  /* 0x0000003204087947 */ /* 0x000fea000b800000 */
[----:B0-----:R-:W0:Y:S02]  /*176b0*/  S2R R0, SR_TID.X ;  /* 0x0000000000007919 */ /* 0x001e240000002100 */
[----:B0-----:R-:W-:-:S04]  /*176c0*/  SHF.R.U32.HI R0, RZ, 0x5, R0 ;  /* 0x00000005ff007819 */ /* 0x001fc80000011600 */
[----:B------:R-:W-:-:S05]  /*176d0*/  LOP3.LUT R0, R0, 0x3, RZ, 0xc0, !PT ;  /* 0x0000000300007812 */ /* 0x000fca00078ec0ff */
[----:B------:R0:W3:Y:S02]  /*176e0*/  SHFL.IDX PT, R14, R0, RZ, 0x1f ;  /* 0x00001fff000e7589 */ /* 0x0000e400000e0000 */
.L_x_11346:
[----:B---3--:R-:W-:Y:S01]  /*176f0*/  ISETP.NE.AND P0, PT, R14, RZ, PT ;  /* 0x000000ff0e00720c */ /* 0x008fe20003f05270 */
[----:B------:R-:W-:-:S12]  /*17700*/  BSSY B0, `(.L_x_11247) ;  /* 0x0000024000007945 */ /* 0x000fd80003800000 */
[----:B------:R-:W-:Y:S05]  /*17710*/  @P0 BRA `(.L_x_11248) ;  /* 0x0000000000880947 */ /* 0x000fea0003800000 */
[----:B------:R-:W-:-:S03]  /*17720*/  UMOV UR4, 0xffffffff ;  /* 0xffffffff00047882 */ /* 0x000fc60000000000 */
[----:B------:R-:W-:Y:S05]  /*17730*/  BRA.DIV UR4, `(.L_x_11249) ;  /* 0x0000003204187947 */ /* 0x000fea000b800000 */
[----:B------:R-:W-:-:S13]  /*17740*/  ELECT P6, URZ, PT ;  /* 0x00000000003f782f */ /* 0x000fda00038c0000 */
.L_x_11349:
[----:B------:R-:W-:Y:S05]  /*17750*/  @!P6 BRA `(.L_x_11248) ;  /* 0x000000000078e947 */ /* 0x000fea0003800000 */
[----:B------:R-:W-:-:S06]  /*17760*/  ULOP3.LUT UR4, UR43, 0x2, URZ, 0xfc, !UPT ;  /* 0x000000022b047892 */ /* 0x000fcc000f8efc3f */
[----:B0-----:R-:W-:-:S05]  /*17770*/  IMAD.U32 R0, RZ, RZ, UR4 ;  /* 0x00000004ff007e24 */ /* 0x001fca000f8e00ff */
[----:B------:R-:W-:-:S13]  /*17780*/  ISETP.NE.AND P0, PT, R0, 0x3, PT ;  /* 0x000000030000780c */ /* 0x000fda0003f05270 */
[----:B------:R-:W-:Y:S05]  /*17790*/  @!P0 BRA `(.L_x_11250) ;  /* 0x0000000000048947 */ /* 0x000fea0003800000 */
[----:B------:R-:W-:Y:S01]  /*177a0*/  BPT.TRAP 0x1 ;  /* 0x000000040000795c */ /* 0x000fe20000300000 */
.L_x_11250:
[----:B------:R-:W-:Y:S01]  /*177b0*/  IMAD R3, R25, 0x8, R5 ;  /* 0x0000000819037824 */ /* 0x000fe200078e0205 */
[----:B------:R-:W-:Y:S01]  /*177c0*/  SHF.L.U32 R2, R29, 0x1f, RZ ;  /* 0x0000001f1d027819 */ /* 0x000fe200000006ff */
[----:B------:R-:W-:-:S03]  /*177d0*/  VIADD R25, R25, 0x1 ;  /* 0x0000000119197836 */ /* 0x000fc60000000000 */
[----:B------:R-:W0:Y:S02]  /*177e0*/  SYNCS.PHASECHK.TRANS64.TRYWAIT P1, [R3+URZ+0x2d840], R2 ;  /* 0x02d84002030075a7 */ /* 0x000e24000802017f */
[----:B------:R-:W-:-:S04]  /*177f0*/  ISETP.NE.AND P2, PT, R25, 0x2, PT ;  /* 0x000000021900780c */ /* 0x000fc80003f45270 */
[----:B------:R-:W-:Y:S01]  /*17800*/  SEL R0, RZ, 0x1, P2 ;  /* 0x00000001ff007807 */ /* 0x000fe20001000000 */
[----:B0-----:R-:W-:Y:S08]  /*17810*/  @!P1 BRA `(.L_x_11251) ;  /* 0x0000003000009947 */ /* 0x001ff00003800000 */
.L_x_11350:
[----:B------:R-:W-:Y:S02]  /*17820*/  SEL R25, R25, RZ, P2 ;  /* 0x000000ff19197207 */ /* 0x000fe40001000000 */
[----:B------:R-:W-:Y:S01]  /*17830*/  LOP3.LUT R0, R29, R0, RZ, 0x3c, !PT ;  /* 0x000000001d007212 */ /* 0x000fe200078e3cff */
[----:B------:R-:W-:Y:S06]  /*17840*/  @!P0 BRA `(.L_x_11252) ;  /* 0x0000000000048947 */ /* 0x000fec0003800000 */
[----:B------:R-:W-:Y:S01]  /*17850*/  BPT.TRAP 0x1 ;  /* 0x000000040000795c */ /* 0x000fe20000300000 */
.L_x_11252:
[----:B------:R-:W-:Y:S01]  /*17860*/  IMAD R25, R25, 0x8, R5 ;  /* 0x0000000819197824 */ /* 0x000fe200078e0205 */
[----:B------:R-:W-:-:S04]  /*17870*/  SHF.L.U32 R0, R0, 0x1f, RZ ;  /* 0x0000001f00007819 */ /* 0x000fc800000006ff */
[----:B------:R-:W3:Y:S02]  /*17880*/  SYNCS.PHASECHK.TRANS64.TRYWAIT P1, [R25+URZ+0x2d840], R0 ;  /* 0x02d84000190075a7 */ /* 0x000ee4000802017f */
[----:B---3--:R-:W-:Y:S05]  /*17890*/  @!P1 BRA `(.L_x_11253) ;  /* 0x0000002c00f49947 */ /* 0x008fea0003800000 */
.L_x_11351:
[----:B------:R-:W-:Y:S05]  /*178a0*/  @!P0 BRA `(.L_x_11254) ;  /* 0x0000000000048947 */ /* 0x000fea0003800000 */
[----:B------:R-:W-:Y:S01]  /*178b0*/  BPT.TRAP 0x1 ;  /* 0x000000040000795c */ /* 0x000fe20000300000 */
.L_x_11254:
[----:B------:R-:W4:Y:S02]  /*178c0*/  SYNCS.PHASECHK.TRANS64.TRYWAIT P1, [R3+URZ+0x2d860], R2 ;  /* 0x02d86002030075a7 */ /* 0x000f24000802017f */
[----:B----4-:R-:W-:Y:S05]  /*178d0*/  @!P1 BRA `(.L_x_11255) ;  /* 0x0000002c00f89947 */ /* 0x010fea0003800000 */
.L_x_11352:
[----:B------:R-:W-:Y:S05]  /*178e0*/  @!P0 BRA `(.L_x_11256) ;  /* 0x0000000000048947 */ /* 0x000fea0003800000 */
[----:B------:R-:W-:Y:S01]  /*178f0*/  BPT.TRAP 0x1 ;  /* 0x000000040000795c */ /* 0x000fe20000300000 */
.L_x_11256:
[----:B------:R0:W0:Y:S02]  /*17900*/  SYNCS.PHASECHK.TRANS64.TRYWAIT P0, [R25+URZ+0x2d860], R0 ;  /* 0x02d86000190075a7 */ /* 0x000024000800017f */
[----:B0-----:R-:W-:Y:S05]  /*17910*/  @!P0 NANOSLEEP.SYNCS 0x989680 ;  /* 0x009896800000895d */ /* 0x001fea0003900000 */
[----:B------:R-:W0:Y:S02]  /*17920*/  @!P0 SYNCS.PHASECHK.TRANS64 P0, [R25+URZ+0x2d860], R0 ;  /* 0x02d86000190085a7 */ /* 0x000e24000800007f */
[----:B0-----:R-:W-:Y:S05]  /*17930*/  @!P0 BRA `(.L_x_11256) ;  /* 0xfffffffc00f08947 */ /* 0x001fea000383ffff */
.L_x_11248:
[----:B------:R-:W-:Y:S05]  /*17940*/  BSYNC B0 ;  /* 0x0000000000007941 */ /* 0x000fea0003800000 */
.L_x_11247:
[----:B------:R-:W-:Y:S05]  /*17950*/  EXIT ;  /* 0x000000000000794d */ /* 0x000fea0003800000 */
.L_x_11076:
[----:B0-----:R-:W-:-:S04]  /*17960*/  IMAD.U32 R3, RZ, RZ, UR41 ;  /* 0x00000029ff037e24 */ /* 0x001fc8000f8e00ff */
[----:B------:R0:W1:Y:S03]  /*17970*/  SYNCS.PHASECHK.TRANS64.TRYWAIT P1, [R3+URZ+0x2d800], R0 ;  /* 0x02d80000030075a7 */ /* 0x000066000802017f */
[----:B-1----:R-:W-:Y:S05]  /*17980*/  @!P1 NANOSLEEP.SYNCS 0x989680 ;  /* 0x009896800000995d */ /* 0x002fea0003900000 */
[----:B------:R-:W1:Y:S02]  /*17990*/  @!P1 SYNCS.PHASECHK.TRANS64 P1, [R3+URZ+0x2d800], R0 ;  /* 0x02d80000030095a7 */ /* 0x000e64000802007f */
[----:B-1----:R-:W-:Y:S05]  /*179a0*/  @!P1 BRA `(.L_x_11076) ;  /* 0xfffffffc00ec9947 */ /* 0x002fea000383ffff */
[----:B------:R-:W-:Y:S05]  /*179b0*/  BRA `(.L_x_11257) ;  /* 0xfffffea000a47947 */ /* 0x000fea000383ffff */
.L_x_11080:
[----:B-1----:R1:W2:Y:S02]  /*179c0*/  SYNCS.PHASECHK.TRANS64.TRYWAIT P1, [R6+URZ+0x2d830], R3 ;  /* 0x02d83003060075a7 */ /* 0x0022a4000802017f */
[----:B--2---:R-:W-:Y:S05]  /*179d0*/  @!P1 NANOSLEEP.SYNCS 0x989680 ;  /* 0x009896800000995d */ /* 0x004fea0003900000 */
[----:B------:R-:W2:Y:S02]  /*179e0*/  @!P1 SYNCS.PHASECHK.TRANS64 P1, [R6+URZ+0x2d830], R3 ;  /* 0x02d83003060095a7 */ /* 0x000ea4000802007f */
[----:B--2---:R-:W-:Y:S05]  /*179f0*/  @!P1 BRA `(.L_x_11080) ;  /* 0xfffffffc00f09947 */ /* 0x004fea000383ffff */
[----:B------:R-:W-:Y:S05]  /*17a00*/  BRA `(.L_x_11079) ;  /* 0xfffffea000c07947 */ /* 0x000fea000383ffff */
.L_x_11097:
[----:B-1----:R-:W-:-:S04]  /*17a10*/  IMAD.U32 R7, RZ, RZ, UR6 ;  /* 0x00000006ff077e24 */ /* 0x002fc8000f8e00ff */
[----:B------:R1:W2:Y:S03]  /*17a20*/  SYNCS.PHASECHK.TRANS64.TRYWAIT P1, [R7+URZ+0x2d830], R6 ;  /* 0x02d83006070075a7 */ /* 0x0002a6000802017f */
[----:B--2---:R-:W-:Y:S05]  /*17a30*/  @!P1 NANOSLEEP.SYNCS 0x989680 ;  /* 0x009896800000995d */ /* 0x004fea0003900000 */
[----:B------:R-:W2:Y:S02]  /*17a40*/  @!P1 SYNCS.PHASECHK.TRANS64 P1, [R7+URZ+0x2d830], R6 ;  /* 0x02d83006070095a7 */ /* 0x000ea4000802007f */
[----:B--2---:R-:W-:Y:S05]  /*17a50*/  @!P1 BRA `(.L_x_11097) ;  /* 0xfffffffc00ec9947 */ /* 0x004fea000383ffff */
[----:B------:R-:W-:Y:S05]  /*17a60*/  BRA `(.L_x_11094) ;  /* 0xfffffedc00dc7947 */ /* 0x000fea000383ffff */
.L_x_11101:
[----:B-1----:R-:W-:-:S04]  /*17a70*/  IMAD.U32 R7, RZ, RZ, UR6 ;  /* 0x00000006ff077e24 */ /* 0x002fc8000f8e00ff */
[----:B------:R1:W2:Y:S03]  /*17a80*/  SYNCS.PHASECHK.TRANS64.TRYWAIT P1, [R7+URZ+0x2d850], R6 ;  /* 0x02d85006070075a7 */ /* 0x0002a6000802017f */
[----:B--2---:R-:W-:Y:S05]  /*17a90*/  @!P1 NANOSLEEP.SYNCS 0x989680 ;  /* 0x009896800000995d */ /* 0x004fea0003900000 */
[----:B------:R-:W2:Y:S02]  /*17aa0*/  @!P1 SYNCS.PHASECHK.TRANS64 P1, [R7+URZ+0x2d850], R6 ;  /* 0x02d85006070095a7 */ /* 0x000ea4000802007f */
[----:B--2---:R-:W-:Y:S05]  /*17ab0*/  @!P1 BRA `(.L_x_11101) ;  /* 0xfffffffc00ec9947 */ /* 0x004fea000383ffff */
[----:B------:R-:W-:Y:S05]  /*17ac0*/  BRA `(.L_x_11098) ;  /* 0xfffffee000887947 */ /* 0x000fea000383ffff */
.L_x_11120:
[----:B-1----:R-:W-:-:S04]  /*17ad0*/  IMAD.U32 R7, RZ, RZ, UR6 ;  /* 0x00000006ff077e24 */ /* 0x002fc8000f8e00ff */
[----:B------:R1:W2:Y:S03]  /*17ae0*/  SYNCS.PHASECHK.TRANS64.TRYWAIT P1, [R7+URZ+0x2d830], R6 ;  /* 0x02d83006070075a7 */ /* 0x0002a6000802017f */
[----:B--2---:R-:W-:Y:S05]  /*17af0*/  @!P1 NANOSLEEP.SYNCS 0x989680 ;  /* 0x009896800000995d */ /* 0x004fea0003900000 */
[----:B------:R-:W2:Y:S02]  /*17b00*/  @!P1 SYNCS.PHASECHK.TRANS64 P1, [R7+URZ+0x2d830], R6 ;  /* 0x02d83006070095a7 */ /* 0x000ea4000802007f */
[----:B--2---:R-:W-:Y:S05]  /*17b10*/  @!P1 BRA `(.L_x_11120) ;  /* 0xfffffffc00ec9947 */ /* 0x004fea000383ffff */
[----:B------:R-:W-:Y:S05]  /*17b20*/  BRA `(.L_x_11117) ;  /* 0xffffff1800e87947 */ /* 0x000fea000383ffff */
.L_x_11124:
[----:B-1----:R-:W-:-:S04]  /*17b30*/  IMAD.U32 R7, RZ, RZ, UR6 ;  /* 0x00000006ff077e24 */ /* 0x002fc8000f8e00ff */
[----:B------:R1:W2:Y:S03]  /*17b40*/  SYNCS.PHASECHK.TRANS64.TRYWAIT P1, [R7+URZ+0x2d850], R6 ;  /* 0x02d85006070075a7 */ /* 0x0002a6000802017f */
[----:B--2---:R-:W-:Y:S05]  /*17b50*/  @!P1 NANOSLEEP.SYNCS 0x989680 ;  /* 0x009896800000995d */ /* 0x004fea0003900000 */
[----:B------:R-:W2:Y:S02]  /*17b60*/  @!P1 SYNCS.PHASECHK.TRANS64 P1, [R7+URZ+0x2d850], R6 ;  /* 0x02d85006070095a7 */ /* 0x000ea4000802007f */
[----:B--2---:R-:W-:Y:S05]  /*17b70*/  @!P1 BRA `(.L_x_11124) ;  /* 0xfffffffc00ec9947 */ /* 0x004fea000383ffff */
[----:B------:R-:W-:Y:S05]  /*17b80*/  BRA `(.L_x_11121) ;  /* 0xffffff1c00947947 */ /* 0x000fea000383ffff */
.L_x_11132:
[----:B-1----:R-:W-:-:S04]  /*17b90*/  IMAD.U32 R8, RZ, RZ, UR6 ;  /* 0x00000006ff087e24 */ /* 0x002fc8000f8e00ff */
[----:B------:R1:W2:Y:S03]  /*17ba0*/  SYNCS.PHASECHK.TRANS64.TRYWAIT P1, [R8+URZ+0x2d830], R5 ;  /* 0x02d83005080075a7 */ /* 0x0002a6000802017f */
[----:B--2---:R-:W-:Y:S05]  /*17bb0*/  @!P1 NANOSLEEP.SYNCS 0x989680 ;  /* 0x009896800000995d */ /* 0x004fea0003900000 */
[----:B------:R-:W2:Y:S02]  /*17bc0*/  @!P1 SYNCS.PHASECHK.TRANS64 P1, [R8+URZ+0x2d830], R5 ;  /* 0x02d83005080095a7 */ /* 0x000ea4000802007f */
[----:B--2---:R-:W-:Y:S05]  /*17bd0*/  @!P1 BRA `(.L_x_11132) ;  /* 0xfffffffc00ec9947 */ /* 0x004fea000383ffff */
[----:B------:R-:W-:Y:S05]  /*17be0*/  BRA `(.L_x_11129) ;  /* 0xffffff4400107947 */ /* 0x000fea000383ffff */
.L_x_11136:
[----:B-1----:R-:W-:-:S04]  /*17bf0*/  IMAD.U32 R8, RZ, RZ, UR6 ;  /* 0x00000006ff087e24 */ /* 0x002fc8000f8e00ff */
[----:B------:R1:W2:Y:S03]  /*17c00*/  SYNCS.PHASECHK.TRANS64.TRYWAIT P1, [R8+URZ+0x2d850], R5 ;  /* 0x02d85005080075a7 */ /* 0x0002a6000802017f */
[----:B--2---:R-:W-:Y:S05]  /*17c10*/  @!P1 NANOSLEEP.SYNCS 0x989680 ;  /* 0x009896800000995d */ /* 0x004fea0003900000 */
[----:B------:R-:W2:Y:S02]  /*17c20*/  @!P1 SYNCS.PHASECHK.TRANS64 P1, [R8+URZ+0x2d850], R5 ;  /* 0x02d85005080095a7 */ /* 0x000ea4000802007f */
[----:B--2---:R-:W-:Y:S05]  /*17c30*/  @!P1 BRA `(.L_x_11136) ;  /* 0xfffffffc00ec9947 */ /* 0x004fea000383ffff */
[----:B------:R-:W-:Y:S05]  /*17c40*/  BRA `(.L_x_11133) ;  /* 0xffffff4400bc7947 */ /* 0x000fea000383ffff */
.L_x_11151:
[----:B-1----:R-:W-:-:S04]  /*17c50*/  IMAD.U32 R4, RZ, RZ, UR8 ;  /* 0x00000008ff047e24 */ /* 0x002fc8000f8e00ff */
[----:B------:R1:W2:Y:S03]  /*17c60*/  SYNCS.PHASECHK.TRANS64.TRYWAIT P1, [R4+URZ+0x2d850], R3 ;  /* 0x02d85003040075a7 */ /* 0x0002a6000802017f */
[----:B--2---:R-:W-:Y:S05]  /*17c70*/  @!P1 NANOSLEEP.SYNCS 0x989680 ;  /* 0x009896800000995d */ /* 0x004fea0003900000 */
[----:B------:R-:W2:Y:S02]  /*17c80*/  @!P1 SYNCS.PHASECHK.TRANS64 P1, [R4+URZ+0x2d850], R3 ;  /* 0x02d85003040095a7 */ /* 0x000ea4000802007f */
[----:B--2---:R-:W-:Y:S05]  /*17c90*/  @!P1 BRA `(.L_x_11151) ;  /* 0xfffffffc00ec9947 */ /* 0x004fea000383ffff */
[----:B------:R-:W-:Y:S05]  /*17ca0*/  BRA `(.L_x_11150) ;  /* 0xffffff7c00307947 */ /* 0x000fea000383ffff */
.L_x_11194:
        /* <DEDUP_REMOVED lines=11> */
.L_x_11259:
[----:B------:R-:W-:Y:S05]  /*17d60*/  BSYNC B0 ;  /* 0x0000000000007941 */ /* 0x000fea0003800000 */
.L_x_11258:
[----:B------:R-:W-:Y:S05]  /*17d70*/  BRA `(.L_x_11260) ;  /* 0xffffffbc00dc7947 */ /* 0x000fea000383ffff */
.L_x_11197:
[----:B0-----:R0:W1:Y:S02]  /*17d80*/  SYNCS.PHASECHK.TRANS64.TRYWAIT P0, [R2+URZ+0x2d840], R4 ;  /* 0x02d84004020075a7 */ /* 0x001064000800017f */
[----:B-1----:R-:W-:Y:S05]  /*17d90*/  @!P0 NANOSLEEP.SYNCS 0x989680 ;  /* 0x009896800000895d */ /* 0x002fea0003900000 */
[----:B------:R-:W1:Y:S02]  /*17da0*/  @!P0 SYNCS.PHASECHK.TRANS64 P0, [R2+URZ+0x2d840], R4 ;  /* 0x02d84004020085a7 */ /* 0x000e64000800007f */
[----:B-1----:R-:W-:Y:S05]  /*17db0*/  @!P0 BRA `(.L_x_11197) ;  /* 0xfffffffc00f08947 */ /* 0x002fea000383ffff */
[----:B------:R-:W-:Y:S05]  /*17dc0*/  BRA `(.L_x_11261) ;  /* 0xffffffc000487947 */ /* 0x000fea000383ffff */
.L_x_11198:
        /* <DEDUP_REMOVED lines=8> */
.L_x_11263:
[----:B------:R-:W-:Y:S05]  /*17e50*/  BSYNC B0 ;  /* 0x0000000000007941 */ /* 0x000fea0003800000 */
.L_x_11262:
        /* <DEDUP_REMOVED lines=9> */
.L_x_11264:
[----:B------:R-:W-:Y:S02]  /*17ef0*/  IMAD.MOV.U32 R13, RZ, RZ, R6 ;  /* 0x000000ffff0d7224 */ /* 0x000fe400078e0006 */
[----:B------:R-:W-:Y:S02]  /*17f00*/  IMAD.MOV.U32 R12, RZ, RZ, 0x1 ;  /* 0x00000001ff0c7424 */ /* 0x000fe400078e00ff */
[----:B------:R-:W-:-:S07]  /*17f10*/  IMAD.MOV.U32 R5, RZ, RZ, R14 ;  /* 0x000000ffff057224 */ /* 0x000fce00078e000e */
[----:B------:R-:W-:Y:S05]  /*17f20*/  WARPSYNC.COLLECTIVE R15, `(.L_x_11265) ;  /* 0x000000000f087348 */ /* 0x000fea0003c00000 */
[----:B------:R0:W1:Y:S02]  /*17f30*/  SHFL.IDX P6, R14, R13, R12, R11 ;  /* 0x0000000c0d0e7389 */ /* 0x00006400000c000b */
[----:B01----:R-:W-:Y:S01]  /*17f40*/  ENDCOLLECTIVE ;  /* 0x000000000000791b */ /* 0x003fe20003800000 */
.L_x_11265:
        /* <DEDUP_REMOVED lines=17> */
.L_x_11266:
[----:B------:R-:W-:Y:S02]  /*18060*/  @P1 IMAD R8, R7, 0x2, R22 ;  /* 0x0000000207081824 */ /* 0x000fe400078e0216 */
[----:B------:R-:W-:Y:S02]  /*18070*/  IMAD.MOV.U32 R13, RZ, RZ, R6 ;  /* 0x000000ffff0d7224 */ /* 0x000fe400078e0006 */
[----:B------:R-:W-:Y:S02]  /*18080*/  IMAD.MOV.U32 R12, RZ, RZ, 0x2 ;  /* 0x00000002ff0c7424 */ /* 0x000fe400078e00ff */
[----:B------:R-:W-:-:S07]  /*18090*/  IMAD.MOV.U32 R5, RZ, RZ, R14 ;  /* 0x000000ffff057224 */ /* 0x000fce00078e000e */
[----:B------:R-:W-:Y:S05]  /*180a0*/  WARPSYNC.COLLECTIVE R15, `(.L_x_11267) ;  /* 0x000000000f087348 */ /* 0x000fea0003c00000 */
[----:B------:R0:W1:Y:S02]  /*180b0*/  SHFL.IDX P6, R14, R13, R12, R11 ;  /* 0x0000000c0d0e7389 */ /* 0x00006400000c000b */
[----:B01----:R-:W-:Y:S01]  /*180c0*/  ENDCOLLECTIVE ;  /* 0x000000000000791b */ /* 0x003fe20003800000 */
.L_x_11267:
        /* <DEDUP_REMOVED lines=17> */
.L_x_11268:
[----:B------:R-:W-:Y:S02]  /*181e0*/  @P1 IMAD R8, R7, 0x2, R22 ;  /* 0x0000000207081824 */ /* 0x000fe400078e0216 */
[----:B------:R-:W-:Y:S02]  /*181f0*/  IMAD.MOV.U32 R13, RZ, RZ, R6 ;  /* 0x000000ffff0d7224 */ /* 0x000fe400078e0006 */
[----:B------:R-:W-:Y:S02]  /*18200*/  IMAD.MOV.U32 R12, RZ, RZ, 0x3 ;  /* 0x00000003ff0c7424 */ /* 0x000fe400078e00ff */
[----:B------:R-:W-:-:S07]  /*18210*/  IMAD.MOV.U32 R5, RZ, RZ, R14 ;  /* 0x000000ffff057224 */ /* 0x000fce00078e000e */
[----:B------:R-:W-:Y:S05]  /*18220*/  WARPSYNC.COLLECTIVE R15, `(.L_x_11269) ;  /* 0x000000000f087348 */ /* 0x000fea0003c00000 */
[----:B------:R0:W1:Y:S02]  /*18230*/  SHFL.IDX P6, R14, R13, R12, R11 ;  /* 0x0000000c0d0e7389 */ /* 0x00006400000c000b */
[----:B01----:R-:W-:Y:S01]  /*18240*/  ENDCOLLECTIVE ;  /* 0x000000000000791b */ /* 0x003fe20003800000 */
.L_x_11269:
        /* <DEDUP_REMOVED lines=10> */
.L_x_11270:
[----:B------:R-:W-:Y:S01]  /*182f0*/  @!PT LDS RZ, [RZ] ;  /* 0x00000000fffff984 */ /* 0x000fe20000000800 */
[----:B------:R-:W-:Y:S01]  /*18300*/  @!PT LDS RZ, [RZ] ;  /* 0x00000000fffff984 */ /* 0x000fe20000000800 */
[----:B------:R-:W-:Y:S01]  /*18310*/  @!PT LDS RZ, [RZ] ;  /* 0x00000000fffff984 */ /* 0x000fe20000000800 */
[----:B------:R1:W-:Y:S04]  /*18320*/  @P1 LDGSTS.E.BYPASS.LTC128B.128 [R8+0x16400], desc[UR54][R4.64], !P4 ;  /* 0x1640000004081fae */ /* 0x0003e8000e101d76 */
[----:B------:R1:W-:Y:S04]  /*18330*/  @P1 LDGSTS.E.BYPASS.LTC128B.128 [R8+0x18400], desc[UR54][R4.64+0x40], !P3 ;  /* 0x1840004004081fae */ /* 0x0003e8000d901d76 */
[----:B------:R1:W-:Y:S01]  /*18340*/  @P1 LDGSTS.E.BYPASS.LTC128B.128 [R8+0x1a400], desc[UR54][R4.64+0x80], !P2 ;  /* 0x1a40008004081fae */ /* 0x0003e2000d101d76 */
[----:B------:R-:W-:Y:S01]  /*18350*/  IMAD.MOV.U32 R0, RZ, RZ, R14 ;  /* 0x000000ffff007224 */ /* 0x000fe200078e000e */
[----:B------:R-:W-:Y:S06]  /*18360*/  BRA `(.L_x_11271) ;  /* 0xffffffc000187947 */ /* 0x000fec000383ffff */
.L_x_11203:
[----:B------:R-:W-:Y:S02]  /*18370*/  IMAD.IADD R2, R21, 0x1, R27 ;  /* 0x0000000115027824 */ /* 0x000fe400078e021b */
[----:B------:R0:W5:Y:S01]  /*18380*/  LDL R27, [R1+0x1c] ;  /* 0x00001c00011b7983 */ /* 0x0001620000100800 */
[----:B------:R-:W-:Y:S02]  /*18390*/  IMAD.MOV.U32 R13, RZ, RZ, R0 ;  /* 0x000000ffff0d7224 */ /* 0x000fe400078e0000 */
[----:B------:R-:W-:Y:S02]  /*183a0*/  IMAD.MOV.U32 R12, RZ, RZ, RZ ;  /* 0x000000ffff0c7224 */ /* 0x000fe400078e00ff */
[----:B------:R-:W-:Y:S02]  /*183b0*/  IMAD.MOV.U32 R11, RZ, RZ, 0x1c1f ;  /* 0x00001c1fff0b7424 */ /* 0x000fe400078e00ff */
[----:B------:R-:W-:Y:S02]  /*183c0*/  IMAD.MOV.U32 R15, RZ, RZ, -0x1 ;  /* 0xffffffffff0f7424 */ /* 0x000fe400078e00ff */
[----:B0-----:R-:W-:-:S07]  /*183d0*/  IMAD R3, R28, R10, RZ ;  /* 0x0000000a1c037224 */ /* 0x001fce00078e02ff */
[----:B-----5:R-:W-:Y:S05]  /*183e0*/  WARPSYNC.COLLECTIVE R15, `(.L_x_11272) ;  /* 0x000000000f087348 */ /* 0x020fea0003c00000 */
[----:B------:R0:W1:Y:S02]  /*183f0*/  SHFL.IDX P6, R14, R13, R12, R11 ;  /* 0x0000000c0d0e7389 */ /* 0x00006400000c000b */
[----:B01---5:R-:W-:Y:S01]  /*18400*/  ENDCOLLECTIVE ;  /* 0x000000000000791b */ /* 0x023fe20003800000 */
.L_x_11272:
[----:B------:R-:W-:Y:S02]  /*18410*/  IMAD.MOV.U32 R13, RZ, RZ, R4 ;  /* 0x000000ffff0d7224 */ /* 0x000fe400078e0004 */
[----:B------:R-:W-:-:S07]  /*18420*/  IMAD.MOV.U32 R6, RZ, RZ, R14 ;  /* 0x000000ffff067224 */ /* 0x000fce00078e000e */
[----:B------:R-:W-:Y:S05]  /*18430*/  WARPSYNC.COLLECTIVE R15, `(.L_x_11273) ;  /* 0x000000000f087348 */ /* 0x000fea0003c00000 */
[----:B------:R0:W1:Y:S02]  /*18440*/  SHFL.IDX P6, R14, R13, R12, R11 ;  /* 0x0000000c0d0e7389 */ /* 0x00006400000c000b */
[----:B01----:R-:W-:Y:S01]  /*18450*/  ENDCOLLECTIVE ;  /* 0x000000000000791b */ /* 0x003fe20003800000 */
.L_x_11273:
[----:B------:R-:W-:Y:S01]  /*18460*/  ISETP.GE.AND P3, PT, R2, R3, PT ;  /* 0x000000030200720c */ /* 0x000fe20003f66270 */
[----:B------:R-:W-:Y:S02]  /*18470*/  IMAD.MOV.U32 R13, RZ, RZ, R0 ;  /* 0x000000ffff0d7224 */ /* 0x000fe400078e0000 */
[----:B------:R-:W-:Y:S02]  /*18480*/  IMAD.MOV.U32 R12, RZ, RZ, 0x1 ;  /* 0x00000001ff0c7424 */ /* 0x000fe400078e00ff */
[----:B------:R-:W-:-:S08]  /*18490*/  IMAD.MOV.U32 R5, RZ, RZ, R14 ;  /* 0x000000ffff057224 */ /* 0x000fd000078e000e */
[----:B------:R-:W-:Y:S05]  /*184a0*/  WARPSYNC.COLLECTIVE R15, `(.L_x_11274) ;  /* 0x000000000f087348 */ /* 0x000fea0003c00000 */
[----:B------:R0:W1:Y:S02]  /*184b0*/  SHFL.IDX P6, R14, R13, R12, R11 ;  /* 0x0000000c0d0e7389 */ /* 0x00006400000c000b */
[----:B01----:R-:W-:Y:S01]  /*184c0*/  ENDCOLLECTIVE ;  /* 0x000000000000791b */ /* 0x003fe20003800000 */
.L_x_11274:
[----:B------:R-:W-:-:S05]  /*184d0*/  @!P3 LEA R5, P4, R20, R5, 0x1 ;  /* 0x000000051405b211 */ /* 0x000fca00078808ff */
[----:B------:R-:W-:-:S04]  /*184e0*/  @!P3 IMAD.X R6, RZ, RZ, R6, P4 ;  /* 0x000000ffff06b224 */ /* 0x000fc800020e0606 */
        /* <DEDUP_REMOVED lines=14> */
.L_x_11275:
[----:B------:R-:W-:Y:S01]  /*185d0*/  ISETP.GE.AND P3, PT, R10, R3, PT ;  /* 0x000000030a00720c */ /* 0x000fe20003f66270 */
[----:B------:R-:W-:Y:S02]  /*185e0*/  IMAD.MOV.U32 R13, RZ, RZ, R0 ;  /* 0x000000ffff0d7224 */ /* 0x000fe400078e0000 */
[----:B------:R-:W-:Y:S02]  /*185f0*/  IMAD.MOV.U32 R12, RZ, RZ, 0x2 ;  /* 0x00000002ff0c7424 */ /* 0x000fe400078e00ff */
[----:B------:R-:W-:-:S08]  /*18600*/  IMAD.MOV.U32 R5, RZ, RZ, R14 ;  /* 0x000000ffff057224 */ /* 0x000fd000078e000e */
[----:B------:R-:W-:Y:S05]  /*18610*/  WARPSYNC.COLLECTIVE R15, `(.L_x_11276) ;  /* 0x000000000f087348 */ /* 0x000fea0003c00000 */
[----:B------:R0:W1:Y:S02]  /*18620*/  SHFL.IDX P6, R14, R13, R12, R11 ;  /* 0x0000000c0d0e7389 */ /* 0x00006400000c000b */
[----:B01----:R-:W-:Y:S01]  /*18630*/  ENDCOLLECTIVE ;  /* 0x000000000000791b */ /* 0x003fe20003800000 */
.L_x_11276:
        /* <DEDUP_REMOVED lines=14> */
.L_x_11277:
        /* <DEDUP_REMOVED lines=8> */
.L_x_11278:
[----:B------:R-:W-:Y:S01]  /*187a0*/  @!P3 LEA R5, P4, R20, R5, 0x1 ;  /* 0x000000051405b211 */ /* 0x000fe200078808ff */
[----:B------:R-:W-:Y:S02]  /*187b0*/  IMAD.MOV.U32 R13, RZ, RZ, R4 ;  /* 0x000000ffff0d7224 */ /* 0x000fe400078e0004 */
[----:B------:R-:W-:-:S10]  /*187c0*/  IMAD.MOV.U32 R0, RZ, RZ, R14 ;  /* 0x000000ffff007224 */ /* 0x000fd400078e000e */
[----:B------:R-:W-:Y:S05]  /*187d0*/  WARPSYNC.COLLECTIVE R15, `(.L_x_11279) ;  /* 0x000000000f087348 */ /* 0x000fea0003c00000 */
[----:B------:R0:W1:Y:S02]  /*187e0*/  SHFL.IDX P6, R14, R13, R12, R11 ;  /* 0x0000000c0d0e7389 */ /* 0x00006400000c000b */
[----:B01----:R-:W-:Y:S01]  /*187f0*/  ENDCOLLECTIVE ;  /* 0x000000000000791b */ /* 0x003fe20003800000 */
.L_x_11279:
        /* <DEDUP_REMOVED lines=16> */
.L_x_11280:
[----:B------:R-:W-:-:S05]  /*18900*/  @!P3 LEA R4, P4, R20, R4, 0x1 ;  /* 0x000000041404b211 */ /* 0x000fca00078808ff */
[----:B------:R-:W-:-:S04]  /*18910*/  @!P3 IMAD.X R0, RZ, RZ, R0, P4 ;  /* 0x000000ffff00b224 */ /* 0x000fc800020e0600 */
        /* <DEDUP_REMOVED lines=9> */
[----:B------:R-:W-:Y:S01]  /*189b0*/  ISETP.GE.AND P3, PT, R0, R3, PT ;  /* 0x000000030000720c */ /* 0x000fe20003f66270 */
[----:B------:R-:W-:-:S12]  /*189c0*/  IMAD.MOV.U32 R0, RZ, RZ, R14 ;  /* 0x000000ffff007224 */ /* 0x000fd800078e000e */
[----:B0-----:R-:W-:Y:S05]  /*189d0*/  WARPSYNC.COLLECTIVE R15, `(.L_x_11281) ;  /* 0x000000000f087348 */ /* 0x001fea0003c00000 */
[----:B------:R1:W2:Y:S02]  /*189e0*/  SHFL.IDX P6, R14, R13, R12, R11 ;  /* 0x0000000c0d0e7389 */ /* 0x0002a400000c000b */
[----:B012---:R-:W-:Y:S01]  /*189f0*/  ENDCOLLECTIVE ;  /* 0x000000000000791b */ /* 0x007fe20003800000 */
.L_x_11281:
[----:B------:R-:W-:Y:S02]  /*18a00*/  IMAD.MOV.U32 R13, RZ, RZ, R8 ;  /* 0x000000ffff0d7224 */ /* 0x000fe400078e0008 */
[----:B------:R-:W-:Y:S02]  /*18a10*/  IMAD.MOV.U32 R12, RZ, RZ, 0x1 ;  /* 0x00000001ff0c7424 */ /* 0x000fe400078e00ff */
[----:B------:R-:W-:-:S07]  /*18a20*/  IMAD.MOV.U32 R4, RZ, RZ, R14 ;  /* 0x000000ffff047224 */ /* 0x000fce00078e000e */
[----:B------:R-:W-:Y:S05]  /*18a30*/  WARPSYNC.COLLECTIVE R15, `(.L_x_11282) ;  /* 0x000000000f087348 */ /* 0x000fea0003c00000 */
[----:B------:R0:W1:Y:S02]  /*18a40*/  SHFL.IDX P6, R14, R13, R12, R11 ;  /* 0x0000000c0d0e7389 */ /* 0x00006400000c000b */
[----:B01----:R-:W-:Y:S01]  /*18a50*/  ENDCOLLECTIVE ;  /* 0x000000000000791b */ /* 0x003fe20003800000 */
.L_x_11282:
        /* <DEDUP_REMOVED lines=14> */
.L_x_11283:
[----:B------:R-:W-:Y:S01]  /*18b40*/  IMAD.MOV.U32 R9, RZ, RZ, R14 ;  /* 0x000000ffff097224 */ /* 0x000fe200078e000e */
[----:B------:R-:W-:Y:S06]  /*18b50*/  BRA `(.L_x_11284) ;  /* 0xffffffc400307947 */ /* 0x000fec000383ffff */
.L_x_11206:
[----:B-1----:R1:W2:Y:S02]  /*18b60*/  SYNCS.PHASECHK.TRANS64.TRYWAIT P0, [R22+URZ+0x2d820], R0 ;  /* 0x02d82000160075a7 */ /* 0x0022a4000800017f */
[----:B--2---:R-:W-:Y:S05]  /*18b70*/  @!P0 NANOSLEEP.SYNCS 0x989680 ;  /* 0x009896800000895d */ /* 0x004fea0003900000 */
[----:B------:R-:W2:Y:S02]  /*18b80*/  @!P0 SYNCS.PHASECHK.TRANS64 P0, [R22+URZ+0x2d820], R0 ;  /* 0x02d82000160085a7 */ /* 0x000ea4000800007f */
[----:B--2---:R-:W-:Y:S05]  /*18b90*/  @!P0 BRA `(.L_x_11206) ;  /* 0xfffffffc00f08947 */ /* 0x004fea000383ffff */
[----:B------:R-:W-:Y:S05]  /*18ba0*/  BRA `(.L_x_11285) ;  /* 0xffffffc400987947 */ /* 0x000fea000383ffff */
.L_x_11211:
[----:B0-----:R0:W1:Y:S02]  /*18bb0*/  SYNCS.PHASECHK.TRANS64.TRYWAIT P0, [R5+URZ+0x2d840], R0 ;  /* 0x02d84000050075a7 */ /* 0x001064000800017f */
[----:B-1----:R-:W-:Y:S05]  /*18bc0*/  @!P0 NANOSLEEP.SYNCS 0x989680 ;  /* 0x009896800000895d */ /* 0x002fea0003900000 */
[----:B------:R-:W1:Y:S02]  /*18bd0*/  @!P0 SYNCS.PHASECHK.TRANS64 P0, [R5+URZ+0x2d840], R0 ;  /* 0x02d84000050085a7 */ /* 0x000e64000800007f */
[----:B-1----:R-:W-:Y:S05]  /*18be0*/  @!P0 BRA `(.L_x_11211) ;  /* 0xfffffffc00f08947 */ /* 0x002fea000383ffff */
[----:B------:R-:W-:Y:S05]  /*18bf0*/  BRA `(.L_x_11286) ;  /* 0xffffffc8008c7947 */ /* 0x000fea000383ffff */
.L_x_11212:
        /* <DEDUP_REMOVED lines=8> */
.L_x_11288:
[----:B------:R-:W-:Y:S05]  /*18c80*/  BSYNC B1 ;  /* 0x0000000000017941 */ /* 0x000fea0003800000 */
.L_x_11287:
[----:B------:R-:W0:Y:S01]  /*18c90*/  S2R R27, SR_TID.X ;  /* 0x00000000001b7919 */ /* 0x000e220000002100 */
        /* <DEDUP_REMOVED lines=8> */
[----:B------:R-:W-:-:S12]  /*18d20*/  IMAD R4, R4, 0x2, R22 ;  /* 0x0000000204047824 */ /* 0x000fd800078e0216 */
[----:B0-----:R-:W-:Y:S05]  /*18d30*/  WARPSYNC.COLLECTIVE R15, `(.L_x_11289) ;  /* 0x000000000f087348 */ /* 0x001fea0003c00000 */
[----:B------:R1:W2:Y:S02]  /*18d40*/  SHFL.IDX P6, R14, R13, R12, R11 ;  /* 0x0000000c0d0e7389 */ /* 0x0002a400000c000b */
[----:B012---:R-:W-:Y:S01]  /*18d50*/  ENDCOLLECTIVE ;  /* 0x000000000000791b */ /* 0x007fe20003800000 */
.L_x_11289:
        /* <DEDUP_REMOVED lines=8> */
.L_x_11290:
        /* <DEDUP_REMOVED lines=14> */
.L_x_11291:
[----:B------:R-:W-:Y:S02]  /*18ec0*/  IMAD.MOV.U32 R13, RZ, RZ, R7 ;  /* 0x000000ffff0d7224 */ /* 0x000fe400078e0007 */
[----:B------:R-:W-:Y:S02]  /*18ed0*/  IMAD.MOV.U32 R12, RZ, RZ, 0x2 ;  /* 0x00000002ff0c7424 */ /* 0x000fe400078e00ff */
[----:B------:R-:W-:-:S07]  /*18ee0*/  IMAD.MOV.U32 R2, RZ, RZ, R14 ;  /* 0x000000ffff027224 */ /* 0x000fce00078e000e */
[----:B------:R-:W-:Y:S05]  /*18ef0*/  WARPSYNC.COLLECTIVE R15, `(.L_x_11292) ;  /* 0x000000000f087348 */ /* 0x000fea0003c00000 */
[----:B------:R0:W1:Y:S02]  /*18f00*/  SHFL.IDX P6, R14, R13, R12, R11 ;  /* 0x0000000c0d0e7389 */ /* 0x00006400000c000b */
[----:B01----:R-:W-:Y:S01]  /*18f10*/  ENDCOLLECTIVE ;  /* 0x000000000000791b */ /* 0x003fe20003800000 */
.L_x_11292:
        /* <DEDUP_REMOVED lines=13> */
.L_x_11293:
[----:B------:R-:W-:Y:S02]  /*18ff0*/  IMAD.MOV.U32 R13, RZ, RZ, R7 ;  /* 0x000000ffff0d7224 */ /* 0x000fe400078e0007 */
[----:B------:R-:W-:Y:S02]  /*19000*/  IMAD.MOV.U32 R12, RZ, RZ, 0x3 ;  /* 0x00000003ff0c7424 */ /* 0x000fe400078e00ff */
[----:B------:R-:W-:-:S07]  /*19010*/  IMAD.MOV.U32 R2, RZ, RZ, R14 ;  /* 0x000000ffff027224 */ /* 0x000fce00078e000e */
[----:B------:R-:W-:Y:S05]  /*19020*/  WARPSYNC.COLLECTIVE R15, `(.L_x_11294) ;  /* 0x000000000f087348 */ /* 0x000fea0003c00000 */
[----:B------:R0:W1:Y:S02]  /*19030*/  SHFL.IDX P6, R14, R13, R12, R11 ;  /* 0x0000000c0d0e7389 */ /* 0x00006400000c000b */
[----:B01----:R-:W-:Y:S01]  /*19040*/  ENDCOLLECTIVE ;  /* 0x000000000000791b */ /* 0x003fe20003800000 */
.L_x_11294:
        /* <DEDUP_REMOVED lines=14> */
.L_x_11295:
[----:B------:R-:W-:Y:S01]  /*19130*/  IMAD.MOV.U32 R2, RZ, RZ, R14 ;  /* 0x000000ffff027224 */ /* 0x000fe200078e000e */
[----:B------:R-:W-:Y:S06]  /*19140*/  BRA `(.L_x_11296) ;  /* 0xffffffc8002c7947 */ /* 0x000fec000383ffff */
.L_x_11217:
[----:B-1----:R1:W2:Y:S02]  /*19150*/  SYNCS.PHASECHK.TRANS64.TRYWAIT P0, [R5+URZ+0x2d860], R2 ;  /* 0x02d86002050075a7 */ /* 0x0022a4000800017f */
[----:B--2---:R-:W-:Y:S05]  /*19160*/  @!P0 NANOSLEEP.SYNCS 0x989680 ;  /* 0x009896800000895d */ /* 0x004fea0003900000 */
[----:B------:R-:W2:Y:S02]  /*19170*/  @!P0 SYNCS.PHASECHK.TRANS64 P0, [R5+URZ+0x2d860], R2 ;  /* 0x02d86002050085a7 */ /* 0x000ea4000800007f */
[----:B--2---:R-:W-:Y:S05]  /*19180*/  @!P0 BRA `(.L_x_11217) ;  /* 0xfffffffc00f08947 */ /* 0x004fea000383ffff */
[----:B------:R-:W-:Y:S05]  /*19190*/  BRA `(.L_x_11297) ;  /* 0xffffffc800907947 */ /* 0x000fea000383ffff */
.L_x_11218:
        /* <DEDUP_REMOVED lines=8> */
.L_x_11299:
[----:B------:R-:W-:Y:S05]  /*19220*/  BSYNC B1 ;  /* 0x0000000000017941 */ /* 0x000fea0003800000 */
.L_x_11298:
        /* <DEDUP_REMOVED lines=9> */
.L_x_11300:
[----:B------:R-:W-:Y:S02]  /*192c0*/  IMAD.MOV.U32 R13, RZ, RZ, R24 ;  /* 0x000000ffff0d7224 */ /* 0x000fe400078e0018 */
[----:B------:R-:W-:Y:S02]  /*192d0*/  IMAD.MOV.U32 R12, RZ, RZ, 0x1 ;  /* 0x00000001ff0c7424 */ /* 0x000fe400078e00ff */
[----:B------:R-:W-:-:S07]  /*192e0*/  IMAD.MOV.U32 R2, RZ, RZ, R14 ;  /* 0x000000ffff027224 */ /* 0x000fce00078e000e */
[----:B------:R-:W-:Y:S05]  /*192f0*/  WARPSYNC.COLLECTIVE R15, `(.L_x_11301) ;  /* 0x000000000f087348 */ /* 0x000fea0003c00000 */
[----:B------:R0:W1:Y:S02]  /*19300*/  SHFL.IDX P6, R14, R13, R12, R11 ;  /* 0x0000000c0d0e7389 */ /* 0x00006400000c000b */
[----:B01----:R-:W-:Y:S01]  /*19310*/  ENDCOLLECTIVE ;  /* 0x000000000000791b */ /* 0x003fe20003800000 */
.L_x_11301:
        /* <DEDUP_REMOVED lines=16> */
.L_x_11302:
[----:B------:R-:W-:Y:S02]  /*19420*/  IMAD.MOV.U32 R13, RZ, RZ, R24 ;  /* 0x000000ffff0d7224 */ /* 0x000fe400078e0018 */
[----:B------:R-:W-:Y:S02]  /*19430*/  IMAD.MOV.U32 R12, RZ, RZ, 0x2 ;  /* 0x00000002ff0c7424 */ /* 0x000fe400078e00ff */
[----:B------:R-:W-:-:S07]  /*19440*/  IMAD.MOV.U32 R2, RZ, RZ, R14 ;  /* 0x000000ffff027224 */ /* 0x000fce00078e000e */
[----:B------:R-:W-:Y:S05]  /*19450*/  WARPSYNC.COLLECTIVE R15, `(.L_x_11303) ;  /* 0x000000000f087348 */ /* 0x000fea0003c00000 */
[----:B------:R0:W1:Y:S02]  /*19460*/  SHFL.IDX P6, R14, R13, R12, R11 ;  /* 0x0000000c0d0e7389 */ /* 0x00006400000c000b */
[----:B01----:R-:W-:Y:S01]  /*19470*/  ENDCOLLECTIVE ;  /* 0x000000000000791b */ /* 0x003fe20003800000 */
.L_x_11303:
        /* <DEDUP_REMOVED lines=16> */
.L_x_11304:
[----:B------:R-:W-:Y:S02]  /*19580*/  IMAD.MOV.U32 R13, RZ, RZ, R24 ;  /* 0x000000ffff0d7224 */ /* 0x000fe400078e0018 */
[----:B------:R-:W-:Y:S02]  /*19590*/  IMAD.MOV.U32 R12, RZ, RZ, 0x3 ;  /* 0x00000003ff0c7424 */ /* 0x000fe400078e00ff */
[----:B------:R-:W-:-:S07]  /*195a0*/  IMAD.MOV.U32 R2, RZ, RZ, R14 ;  /* 0x000000ffff027224 */ /* 0x000fce00078e000e */
[----:B------:R-:W-:Y:S05]  /*195b0*/  WARPSYNC.COLLECTIVE R15, `(.L_x_11305) ;  /* 0x000000000f087348 */ /* 0x000fea0003c00000 */
[----:B------:R0:W1:Y:S02]  /*195c0*/  SHFL.IDX P6, R14, R13, R12, R11 ;  /* 0x0000000c0d0e7389 */ /* 0x00006400000c000b */
[----:B01----:R-:W-:Y:S01]  /*195d0*/  ENDCOLLECTIVE ;  /* 0x000000000000791b */ /* 0x003fe20003800000 */
.L_x_11305:
        /* <DEDUP_REMOVED lines=13> */
.L_x_11306:
        /* <DEDUP_REMOVED lines=8> */
.L_x_11226:
[----:B-1----:R1:W2:Y:S02]  /*19730*/  SYNCS.PHASECHK.TRANS64.TRYWAIT P0, [R0+URZ+0x2d860], R3 ;  /* 0x02d86003000075a7 */ /* 0x0022a4000800017f */
[----:B--2---:R-:W-:Y:S05]  /*19740*/  @!P0 NANOSLEEP.SYNCS 0x989680 ;  /* 0x009896800000895d */ /* 0x004fea0003900000 */
[----:B------:R-:W2:Y:S02]  /*19750*/  @!P0 SYNCS.PHASECHK.TRANS64 P0, [R0+URZ+0x2d860], R3 ;  /* 0x02d86003000085a7 */ /* 0x000ea4000800007f */
[----:B--2---:R-:W-:Y:S05]  /*19760*/  @!P0 BRA `(.L_x_11226) ;  /* 0xfffffffc00f08947 */ /* 0x004fea000383ffff */
[----:B------:R-:W-:Y:S05]  /*19770*/  BRA `(.L_x_11308) ;  /* 0xffffffcc00287947 */ /* 0x000fea000383ffff */
.L_x_11227:
        /* <DEDUP_REMOVED lines=8> */
.L_x_11310:
[----:B------:R-:W-:Y:S05]  /*19800*/  BSYNC B0 ;  /* 0x0000000000007941 */ /* 0x000fea0003800000 */
.L_x_11309:
        /* <DEDUP_REMOVED lines=10> */
.L_x_11311:
        /* <DEDUP_REMOVED lines=17> */
.L_x_11312:
        /* <DEDUP_REMOVED lines=9> */
[----:B------:R-:W-:Y:S01]  /*19a50*/  ISETP.LT.OR P3, PT, R6, 0x21, P2 ;  /* 0x000000210600780c */ /* 0x000fe20001761670 */
[----:B0-----:R-:W-:-:S12]  /*19a60*/  IMAD.MOV.U32 R3, RZ, RZ, R14 ;  /* 0x000000ffff037224 */ /* 0x001fd800078e000e */
[----:B------:R-:W-:Y:S05]  /*19a70*/  WARPSYNC.COLLECTIVE R15, `(.L_x_11313) ;  /* 0x000000000f087348 */ /* 0x000fea0003c00000 */
[----:B------:R0:W1:Y:S02]  /*19a80*/  SHFL.IDX P6, R14, R13, R12, R11 ;  /* 0x0000000c0d0e7389 */ /* 0x00006400000c000b */
[----:B01----:R-:W-:Y:S01]  /*19a90*/  ENDCOLLECTIVE ;  /* 0x000000000000791b */ /* 0x003fe20003800000 */
.L_x_11313:
[----:B------:R-:W-:Y:S02]  /*19aa0*/  IMAD.MOV.U32 R13, RZ, RZ, R24 ;  /* 0x000000ffff0d7224 */ /* 0x000fe400078e0018 */
[----:B------:R-:W-:Y:S01]  /*19ab0*/  IMAD.MOV.U32 R12, RZ, RZ, 0x2 ;  /* 0x00000002ff0c7424 */ /* 0x000fe200078e00ff */
[----:B------:R-:W-:-:S13]  /*19ac0*/  IADD3 R2, P4, R14, R5, RZ ;  /* 0x000000050e027210 */ /* 0x000fda0007f9e0ff */
[----:B------:R-:W-:Y:S05]  /*19ad0*/  WARPSYNC.COLLECTIVE R15, `(.L_x_11314) ;  /* 0x000000000f087348 */ /* 0x000fea0003c00000 */
[----:B------:R0:W1:Y:S02]  /*19ae0*/  SHFL.IDX P6, R14, R13, R12, R11 ;  /* 0x0000000c0d0e7389 */ /* 0x00006400000c000b */
[----:B01----:R-:W-:Y:S01]  /*19af0*/  ENDCOLLECTIVE ;  /* 0x000000000000791b */ /* 0x003fe20003800000 */
.L_x_11314:
        /* <DEDUP_REMOVED lines=15> */
.L_x_11315:
[----:B------:R-:W-:Y:S02]  /*19bf0*/  IMAD.MOV.U32 R13, RZ, RZ, R24 ;  /* 0x000000ffff0d7224 */ /* 0x000fe400078e0018 */
[----:B------:R-:W-:Y:S01]  /*19c00*/  IMAD.MOV.U32 R12, RZ, RZ, 0x3 ;  /* 0x00000003ff0c7424 */ /* 0x000fe200078e00ff */
[----:B------:R-:W-:-:S13]  /*19c10*/  IADD3 R2, P4, R14, R5, RZ ;  /* 0x000000050e027210 */ /* 0x000fda0007f9e0ff */
[----:B------:R-:W-:Y:S05]  /*19c20*/  WARPSYNC.COLLECTIVE R15, `(.L_x_11316) ;  /* 0x000000000f087348 */ /* 0x000fea0003c00000 */
[----:B------:R0:W1:Y:S02]  /*19c30*/  SHFL.IDX P6, R14, R13, R12, R11 ;  /* 0x0000000c0d0e7389 */ /* 0x00006400000c000b */
[----:B01----:R-:W-:Y:S01]  /*19c40*/  ENDCOLLECTIVE ;  /* 0x000000000000791b */ /* 0x003fe20003800000 */
.L_x_11316:
        /* <DEDUP_REMOVED lines=14> */
.L_x_11317:
[----:B------:R-:W-:Y:S05]  /*19d30*/  BRA `(.L_x_11318) ;  /* 0xffffffc8009c7947 */ /* 0x000fea000383ffff */
.L_x_11232:
        /* <DEDUP_REMOVED lines=8> */
.L_x_11320:
[----:B------:R-:W-:Y:S05]  /*19dc0*/  BSYNC B0 ;  /* 0x0000000000007941 */ /* 0x000fea0003800000 */
.L_x_11319:
        /* <DEDUP_REMOVED lines=9> */
.L_x_11321:
        /* <DEDUP_REMOVED lines=13> */
[----:B------:R-:W-:-:S03]  /*19f30*/  ISETP.NE.AND P1, PT, R7, RZ, PT ;  /* 0x000000ff0700720c */ /* 0x000fc60003f25270 */
[----:B------:R-:W-:-:S10]  /*19f40*/  IMAD.MOV.U32 R13, RZ, RZ, R2 ;  /* 0x000000ffff0d7224 */ /* 0x000fd400078e0002 */
[----:B------:R-:W-:Y:S05]  /*19f50*/  WARPSYNC.COLLECTIVE R15, `(.L_x_11322) ;  /* 0x000000000f087348 */ /* 0x000fea0003c00000 */
[----:B------:R0:W1:Y:S02]  /*19f60*/  SHFL.UP P6, R14, R13, R12, R11 ;  /* 0x0400000c0d0e7389 */ /* 0x00006400000c000b */
[----:B01----:R-:W-:Y:S01]  /*19f70*/  ENDCOLLECTIVE ;  /* 0x000000000000791b */ /* 0x003fe20003800000 */
.L_x_11322:
[----:B------:R-:W-:Y:S01]  /*19f80*/  IMAD.MOV.U32 R12, RZ, RZ, 0x2 ;  /* 0x00000002ff0c7424 */ /* 0x000fe200078e00ff */
[----:B------:R-:W-:-:S05]  /*19f90*/  SEL R5, R14, RZ, P1 ;  /* 0x000000ff0e057207 */ /* 0x000fca0000800000 */
[----:B------:R-:W-:-:S04]  /*19fa0*/  IMAD.IADD R4, R2, 0x1, R5 ;  /* 0x0000000102047824 */ /* 0x000fc800078e0205 */
[----:B------:R-:W-:-:S07]  /*19fb0*/  IMAD.MOV.U32 R13, RZ, RZ, R4 ;  /* 0x000000ffff0d7224 */ /* 0x000fce00078e0004 */
[----:B------:R-:W-:Y:S05]  /*19fc0*/  WARPSYNC.COLLECTIVE R15, `(.L_x_11323) ;  /* 0x000000000f087348 */ /* 0x000fea0003c00000 */
[----:B------:R0:W1:Y:S02]  /*19fd0*/  SHFL.UP P6, R14, R13, R12, R11 ;  /* 0x0400000c0d0e7389 */ /* 0x00006400000c000b */
[----:B01----:R-:W-:Y:S01]  /*19fe0*/  ENDCOLLECTIVE ;  /* 0x000000000000791b */ /* 0x003fe20003800000 */
.L_x_11323:
[----:B------:R-:W-:Y:S01]  /*19ff0*/  IMAD.MOV.U32 R12, RZ, RZ, 0x4 ;  /* 0x00000004ff0c7424 */ /* 0x000fe200078e00ff */
[----:B------:R-:W-:-:S05]  /*1a000*/  SEL R5, R14, RZ, P2 ;  /* 0x000000ff0e057207 */ /* 0x000fca0001000000 */
[----:B------:R-:W-:-:S04]  /*1a010*/  IMAD.IADD R5, R4, 0x1, R5 ;  /* 0x0000000104057824 */ /* 0x000fc800078e0205 */
[----:B------:R-:W-:-:S07]  /*1a020*/  IMAD.MOV.U32 R13, RZ, RZ, R5 ;  /* 0x000000ffff0d7224 */ /* 0x000fce00078e0005 */
[----:B------:R-:W-:Y:S05]  /*1a030*/  WARPSYNC.COLLECTIVE R15, `(.L_x_11324) ;  /* 0x000000000f087348 */ /* 0x000fea0003c00000 */
[----:B------:R0:W1:Y:S02]  /*1a040*/  SHFL.UP P6, R14, R13, R12, R11 ;  /* 0x0400000c0d0e7389 */ /* 0x00006400000c000b */
[----:B01----:R-:W-:Y:S01]  /*1a050*/  ENDCOLLECTIVE ;  /* 0x000000000000791b */ /* 0x003fe20003800000 */
.L_x_11324:
[----:B------:R-:W-:Y:S01]  /*1a060*/  IMAD.MOV.U32 R12, RZ, RZ, 0x8 ;  /* 0x00000008ff0c7424 */ /* 0x000fe200078e00ff */
[----:B------:R-:W-:-:S05]  /*1a070*/  SEL R6, R14, RZ, P3 ;  /* 0x000000ff0e067207 */ /* 0x000fca0001800000 */
[----:B------:R-:W-:-:S04]  /*1a080*/  IMAD.IADD R6, R5, 0x1, R6 ;  /* 0x0000000105067824 */ /* 0x000fc800078e0206 */
[----:B------:R-:W-:-:S07]  /*1a090*/  IMAD.MOV.U32 R13, RZ, RZ, R6 ;  /* 0x000000ffff0d7224 */ /* 0x000fce00078e0006 */
[----:B------:R-:W-:Y:S05]  /*1a0a0*/  WARPSYNC.COLLECTIVE R15, `(.L_x_11325) ;  /* 0x000000000f087348 */ /* 0x000fea0003c00000 */
[----:B------:R0:W1:Y:S02]  /*1a0b0*/  SHFL.UP P6, R14, R13, R12, R11 ;  /* 0x0400000c0d0e7389 */ /* 0x00006400000c000b */
[----:B01----:R-:W-:Y:S01]  /*1a0c0*/  ENDCOLLECTIVE ;  /* 0x000000000000791b */ /* 0x003fe20003800000 */
.L_x_11325:
[----:B------:R-:W-:Y:S01]  /*1a0d0*/  IMAD.MOV.U32 R12, RZ, RZ, 0x10 ;  /* 0x00000010ff0c7424 */ /* 0x000fe200078e00ff */
[----:B------:R-:W-:-:S05]  /*1a0e0*/  SEL R3, R14, RZ, P4 ;  /* 0x000000ff0e037207 */ /* 0x000fca0002000000 */
[----:B------:R-:W-:-:S04]  /*1a0f0*/  IMAD.IADD R4, R6, 0x1, R3 ;  /* 0x0000000106047824 */ /* 0x000fc800078e0203 */
[----:B------:R-:W-:-:S07]  /*1a100*/  IMAD.MOV.U32 R13, RZ, RZ, R4 ;  /* 0x000000ffff0d7224 */ /* 0x000fce00078e0004 */
[----:B------:R-:W-:Y:S05]  /*1a110*/  WARPSYNC.COLLECTIVE R15, `(.L_x_11326) ;  /* 0x000000000f087348 */ /* 0x000fea0003c00000 */
[----:B------:R0:W1:Y:S02]  /*1a120*/  SHFL.UP P6, R14, R13, R12, R11 ;  /* 0x0400000c0d0e7389 */ /* 0x00006400000c000b */
[----:B01----:R-:W-:Y:S01]  /*1a130*/  ENDCOLLECTIVE ;  /* 0x000000000000791b */ /* 0x003fe20003800000 */
.L_x_11326:
        /* <DEDUP_REMOVED lines=8> */
.L_x_11327:
[----:B------:R-:W-:Y:S05]  /*1a1c0*/  BRA `(.L_x_11328) ;  /* 0xffffffc800b07947 */ /* 0x000fea000383ffff */
.L_x_11237:
        /* <DEDUP_REMOVED lines=8> */
.L_x_11330:
[----:B------:R-:W-:Y:S05]  /*1a250*/  BSYNC B0 ;  /* 0x0000000000007941 */ /* 0x000fea0003800000 */
.L_x_11329:
        /* <DEDUP_REMOVED lines=8> */
.L_x_11331:
[----:B------:R-:W-:Y:S01]  /*1a2e0*/  IMAD.MOV.U32 R12, RZ, RZ, 0x4 ;  /* 0x00000004ff0c7424 */ /* 0x000fe200078e00ff */
[----:B------:R-:W-:-:S05]  /*1a2f0*/  SEL R14, R14, RZ, P2 ;  /* 0x000000ff0e0e7207 */ /* 0x000fca0001000000 */
[----:B------:R-:W-:-:S04]  /*1a300*/  IMAD.IADD R3, R13, 0x1, R14 ;  /* 0x000000010d037824 */ /* 0x000fc800078e020e */
[----:B------:R-:W-:-:S07]  /*1a310*/  IMAD.MOV.U32 R13, RZ, RZ, R3 ;  /* 0x000000ffff0d7224 */ /* 0x000fce00078e0003 */
[----:B------:R-:W-:Y:S05]  /*1a320*/  WARPSYNC.COLLECTIVE R15, `(.L_x_11332) ;  /* 0x000000000f087348 */ /* 0x000fea0003c00000 */
[----:B------:R0:W1:Y:S02]  /*1a330*/  SHFL.UP P6, R14, R13, R12, R11 ;  /* 0x0400000c0d0e7389 */ /* 0x00006400000c000b */
[----:B01----:R-:W-:Y:S01]  /*1a340*/  ENDCOLLECTIVE ;  /* 0x000000000000791b */ /* 0x003fe20003800000 */
.L_x_11332:
[----:B------:R-:W-:Y:S01]  /*1a350*/  IMAD.MOV.U32 R12, RZ, RZ, 0x8 ;  /* 0x00000008ff0c7424 */ /* 0x000fe200078e00ff */
[----:B------:R-:W-:-:S05]  /*1a360*/  SEL R4, R14, RZ, P3 ;  /* 0x000000ff0e047207 */ /* 0x000fca0001800000 */
[----:B------:R-:W-:-:S04]  /*1a370*/  IMAD.IADD R4, R3, 0x1, R4 ;  /* 0x0000000103047824 */ /* 0x000fc800078e0204 */
[----:B------:R-:W-:-:S07]  /*1a380*/  IMAD.MOV.U32 R13, RZ, RZ, R4 ;  /* 0x000000ffff0d7224 */ /* 0x000fce00078e0004 */
[----:B------:R-:W-:Y:S05]  /*1a390*/  WARPSYNC.COLLECTIVE R15, `(.L_x_11333) ;  /* 0x000000000f087348 */ /* 0x000fea0003c00000 */
[----:B------:R0:W1:Y:S02]  /*1a3a0*/  SHFL.UP P6, R14, R13, R12, R11 ;  /* 0x0400000c0d0e7389 */ /* 0x00006400000c000b */
[----:B01----:R-:W-:Y:S01]  /*1a3b0*/  ENDCOLLECTIVE ;  /* 0x000000000000791b */ /* 0x003fe20003800000 */
.L_x_11333:
[----:B------:R-:W-:Y:S01]  /*1a3c0*/  IMAD.MOV.U32 R12, RZ, RZ, 0x10 ;  /* 0x00000010ff0c7424 */ /* 0x000fe200078e00ff */
[----:B------:R-:W-:-:S05]  /*1a3d0*/  SEL R5, R14, RZ, P4 ;  /* 0x000000ff0e057207 */ /* 0x000fca0002000000 */
[----:B------:R-:W-:-:S04]  /*1a3e0*/  IMAD.IADD R5, R4, 0x1, R5 ;  /* 0x0000000104057824 */ /* 0x000fc800078e0205 */
[----:B------:R-:W-:-:S07]  /*1a3f0*/  IMAD.MOV.U32 R13, RZ, RZ, R5 ;  /* 0x000000ffff0d7224 */ /* 0x000fce00078e0005 */
[----:B------:R-:W-:Y:S05]  /*1a400*/  WARPSYNC.COLLECTIVE R15, `(.L_x_11334) ;  /* 0x000000000f087348 */ /* 0x000fea0003c00000 */
[----:B------:R0:W1:Y:S02]  /*1a410*/  SHFL.UP P6, R14, R13, R12, R11 ;  /* 0x0400000c0d0e7389 */ /* 0x00006400000c000b */
[----:B01----:R-:W-:Y:S01]  /*1a420*/  ENDCOLLECTIVE ;  /* 0x000000000000791b */ /* 0x003fe20003800000 */
.L_x_11334:
        /* <DEDUP_REMOVED lines=8> */
.L_x_11335:
[----:B------:R-:W-:Y:S05]  /*1a4b0*/  BRA `(.L_x_11336) ;  /* 0xffffffc800907947 */ /* 0x000fea000383ffff */
.L_x_11239:
[----:B------:R-:W-:Y:S01]  /*1a4c0*/  BSSY B0, `(.L_x_11337) ;  /* 0x0000006000007945 */ /* 0x000fe20003800000 */
[----:B------:R-:W-:Y:S01]  /*1a4d0*/  PLOP3.LUT P6, PT, P6, PT, PT, 0x8, 0x0 ;  /* 0x000000000000781c */ /* 0x000fe200037ce170 */
[----:B------:R-:W-:-:S12]  /*1a4e0*/  IMAD.MOV.U32 R15, RZ, RZ, -0x1 ;  /* 0xffffffffff0f7424 */ /* 0x000fd800078e00ff */
[----:B01----:R-:W-:Y:S05]  /*1a4f0*/  WARPSYNC.COLLECTIVE R15, `(.L_x_11338) ;  /* 0x000000000f087348 */ /* 0x003fea0003c00000 */
[----:B------:R-:W-:Y:S01]  /*1a500*/  VOTE.ANY R14, PT, P6 ;  /* 0x00000000000e7806 */ /* 0x000fe200030e0100 */
[----:B01----:R-:W-:Y:S06]  /*1a510*/  ENDCOLLECTIVE ;  /* 0x000000000000791b */ /* 0x003fec0003800000 */
.L_x_11338:
[----:B------:R-:W-:Y:S05]  /*1a520*/  BSYNC B0 ;  /* 0x0000000000007941 */ /* 0x000fea0003800000 */
.L_x_11337:
        /* <DEDUP_REMOVED lines=9> */
.L_x_11339:
[----:B------:R-:W-:Y:S01]  /*1a5c0*/  IMAD.MOV.U32 R17, RZ, RZ, R14 ;  /* 0x000000ffff117224 */ /* 0x000fe200078e000e */
[----:B------:R-:W-:Y:S06]  /*1a5d0*/  BRA `(.L_x_11340) ;  /* 0xffffffc800807947 */ /* 0x000fec000383ffff */
.L_x_11241:
[----:B------:R-:W-:Y:S01]  /*1a5e0*/  BSSY B0, `(.L_x_11341) ;  /* 0x0000007000007945 */ /* 0x000fe20003800000 */
[----:B------:R-:W-:Y:S02]  /*1a5f0*/  IMAD.MOV.U32 R13, RZ, RZ, R3 ;  /* 0x000000ffff0d7224 */ /* 0x000fe400078e0003 */
[----:B------:R-:W-:Y:S02]  /*1a600*/  IMAD.MOV.U32 R11, RZ, RZ, 0x1f ;  /* 0x0000001fff0b7424 */ /* 0x000fe400078e00ff */
[----:B------:R-:W-:-:S07]  /*1a610*/  IMAD.MOV.U32 R15, RZ, RZ, -0x1 ;  /* 0xffffffffff0f7424 */ /* 0x000fce00078e00ff */
[----:B0123--:R-:W-:Y:S05]  /*1a620*/  WARPSYNC.COLLECTIVE R15, `(.L_x_11342) ;  /* 0x000000000f087348 */ /* 0x00ffea0003c00000 */
[----:B------:R4:W0:Y:S02]  /*1a630*/  SHFL.IDX P6, R14, R13, R12, R11 ;  /* 0x0000000c0d0e7389 */ /* 0x00082400000c000b */
[----:B01234-:R-:W-:Y:S01]  /*1a640*/  ENDCOLLECTIVE ;  /* 0x000000000000791b */ /* 0x01ffe20003800000 */
.L_x_11342:
[----:B------:R-:W-:Y:S05]  /*1a650*/  BSYNC B0 ;  /* 0x0000000000007941 */ /* 0x000fea0003800000 */
.L_x_11341:
[----:B------:R-:W-:Y:S01]  /*1a660*/  IMAD.MOV.U32 R6, RZ, RZ, R14 ;  /* 0x000000ffff067224 */ /* 0x000fe200078e000e */
[----:B------:R-:W-:Y:S06]  /*1a670*/  BRA `(.L_x_11240) ;  /* 0xffffffc800747947 */ /* 0x000fec000383ffff */
.L_x_11245:
[----:B0-----:R0:W3:Y:S02]  /*1a680*/  SYNCS.PHASECHK.TRANS64.TRYWAIT P0, [R5+URZ+0x2d820], R0 ;  /* 0x02d82000050075a7 */ /* 0x0010e4000800017f */
[----:B---3--:R-:W-:Y:S05]  /*1a690*/  @!P0 NANOSLEEP.SYNCS 0x989680 ;  /* 0x009896800000895d */ /* 0x008fea0003900000 */
[----:B------:R-:W3:Y:S02]  /*1a6a0*/  @!P0 SYNCS.PHASECHK.TRANS64 P0, [R5+URZ+0x2d820], R0 ;  /* 0x02d82000050085a7 */ /* 0x000ee4000800007f */
[----:B---3--:R-:W-:Y:S05]  /*1a6b0*/  @!P0 BRA `(.L_x_11245) ;  /* 0xfffffffc00f08947 */ /* 0x008fea000383ffff */
[----:B------:R-:W-:Y:S05]  /*1a6c0*/  BRA `(.L_x_11343) ;  /* 0xffffffcc00ec7947 */ /* 0x000fea000383ffff */
.L_x_11246:
[----:B------:R-:W3:Y:S01]  /*1a6d0*/  S2R R2, SR_TID.X ;  /* 0x0000000000027919 */ /* 0x000ee20000002100 */
[----:B------:R-:W-:Y:S01]  /*1a6e0*/  BSSY B0, `(.L_x_11344) ;  /* 0x000000a000007945 */ /* 0x000fe20003800000 */
[----:B------:R-:W-:Y:S02]  /*1a6f0*/  IMAD.MOV.U32 R12, RZ, RZ, RZ ;  /* 0x000000ffff0c7224 */ /* 0x000fe400078e00ff */
        /* <DEDUP_REMOVED lines=8> */
.L_x_11345:
[----:B------:R-:W-:Y:S05]  /*1a780*/  BSYNC B0 ;  /* 0x0000000000007941 */ /* 0x000fea0003800000 */
.L_x_11344:
[----:B------:R-:W-:Y:S05]  /*1a790*/  BRA `(.L_x_11346) ;  /* 0xffffffcc00d47947 */ /* 0x000fea000383ffff */
.L_x_11249:
[----:B------:R-:W-:Y:S01]  /*1a7a0*/  BSSY B1, `(.L_x_11347) ;  /* 0x0000006000017945 */ /* 0x000fe20003800000 */
[----:B------:R-:W-:-:S07]  /*1a7b0*/  IMAD.MOV.U32 R15, RZ, RZ, -0x1 ;  /* 0xffffffffff0f7424 */ /* 0x000fce00078e00ff */
[----:B012---:R-:W-:Y:S05]  /*1a7c0*/  WARPSYNC.COLLECTIVE R15, `(.L_x_11348) ;  /* 0x000000000f0c7348 */ /* 0x007fea0003c00000 */
[----:B------:R-:W-:Y:S02]  /*1a7d0*/  ELECT P6, UR62, PT ;  /* 0x00000000003e782f */ /* 0x000fe400038c0000 */
[----:B------:R-:W-:Y:S01]  /*1a7e0*/  MOV R14, UR62 ;  /* 0x0000003e000e7c02 */ /* 0x000fe20008000f00 */
[----:B012---:R-:W-:Y:S10]  /*1a7f0*/  ENDCOLLECTIVE ;  /* 0x000000000000791b */ /* 0x007ff40003800000 */
.L_x_11348:
[----:B------:R-:W-:Y:S05]  /*1a800*/  BSYNC B1 ;  /* 0x0000000000017941 */ /* 0x000fea0003800000 */
.L_x_11347:
[----:B------:R-:W-:Y:S05]  /*1a810*/  BRA `(.L_x_11349) ;  /* 0xffffffcc00cc7947 */ /* 0x000fea000383ffff */
.L_x_11251:
[----:B0-----:R0:W3:Y:S02]  /*1a820*/  SYNCS.PHASECHK.TRANS64.TRYWAIT P1, [R3+URZ+0x2d840], R2 ;  /* 0x02d84002030075a7 */ /* 0x0010e4000802017f */
[----:B---3--:R-:W-:Y:S05]  /*1a830*/  @!P1 NANOSLEEP.SYNCS 0x989680 ;  /* 0x009896800000995d */ /* 0x008fea0003900000 */
[----:B------:R-:W3:Y:S02]  /*1a840*/  @!P1 SYNCS.PHASECHK.TRANS64 P1, [R3+URZ+0x2d840], R2 ;  /* 0x02d84002030095a7 */ /* 0x000ee4000802007f */
[----:B---3--:R-:W-:Y:S05]  /*1a850*/  @!P1 BRA `(.L_x_11251) ;  /* 0xfffffffc00f09947 */ /* 0x008fea000383ffff */
[----:B------:R-:W-:Y:S05]  /*1a860*/  BRA `(.L_x_11350) ;  /* 0xffffffcc00ec7947 */ /* 0x000fea000383ffff */
.L_x_11253:
[----:B---3--:R3:W4:Y:S02]  /*1a870*/  SYNCS.PHASECHK.TRANS64.TRYWAIT P1, [R25+URZ+0x2d840], R0 ;  /* 0x02d84000190075a7 */ /* 0x008724000802017f */
[----:B----4-:R-:W-:Y:S05]  /*1a880*/  @!P1 NANOSLEEP.SYNCS 0x989680 ;  /* 0x009896800000995d */ /* 0x010fea0003900000 */
[----:B------:R-:W4:Y:S02]  /*1a890*/  @!P1 SYNCS.PHASECHK.TRANS64 P1, [R25+URZ+0x2d840], R0 ;  /* 0x02d84000190095a7 */ /* 0x000f24000802007f */
[----:B----4-:R-:W-:Y:S05]  /*1a8a0*/  @!P1 BRA `(.L_x_11253) ;  /* 0xfffffffc00f09947 */ /* 0x010fea000383ffff */
[----:B------:R-:W-:Y:S05]  /*1a8b0*/  BRA `(.L_x_11351) ;  /* 0xffffffcc00f87947 */ /* 0x000fea000383ffff */
.L_x_11255:
[----:B----4-:R4:W0:Y:S02]  /*1a8c0*/  SYNCS.PHASECHK.TRANS64.TRYWAIT P1, [R3+URZ+0x2d860], R2 ;  /* 0x02d86002030075a7 */ /* 0x010824000802017f */
[----:B0-----:R-:W-:Y:S05]  /*1a8d0*/  @!P1 NANOSLEEP.SYNCS 0x989680 ;  /* 0x009896800000995d */ /* 0x001fea0003900000 */
[----:B------:R-:W0:Y:S02]  /*1a8e0*/  @!P1 SYNCS.PHASECHK.TRANS64 P1, [R3+URZ+0x2d860], R2 ;  /* 0x02d86002030095a7 */ /* 0x000e24000802007f */
[----:B0-----:R-:W-:Y:S05]  /*1a8f0*/  @!P1 BRA `(.L_x_11255) ;  /* 0xfffffffc00f09947 */ /* 0x001fea000383ffff */
[----:B------:R-:W-:Y:S05]  /*1a900*/  BRA `(.L_x_11352) ;  /* 0xffffffcc00f47947 */ /* 0x000fea000383ffff */
.L_x_11353:
        /* <DEDUP_REMOVED lines=15> */
.L_x_15869:


//--------------------- .text._ZN7cutlass13device_kernelIN5flash11enable_sm90INS1_16FlashAttnFwdSm90INS1_25CollectiveMainloopFwdSm90ILi2EN4cute5tupleIJNS5_1CILi1EEES8_S8_EEENS6_IJNS7_ILi192EEENS7_ILi128EEENS7_ILi96EEEEEELi96ENS_6half_tEfNS_4arch4Sm90ELb0ELb1ELb1ELb1ELb1ELb1ELb0ELb0ELb1ELb1ELb0ELb0EEENS1_21CollectiveEpilogueFwdINS6_IJSA_SC_SB_EEES9_SE_SG_Li384ELb1ELb1ELb0ELb0EEENS1_36VarlenDynamicPersistentTileSchedulerILi192ELi128ELi384ELi128ELb0ELb1ELb1ELb1ELb0ELb1EEEEEEEEEvNT_6ParamsE --------------------------
	.section	.text._ZN7cutlass13device_kernelIN5flash11enable_sm90INS1_16FlashAttnFwdSm90INS1_25CollectiveMainloopFwdSm90ILi2EN4cute5tupleIJNS5_1CILi1EEES8_S8_EEENS6_IJNS7_ILi192EEENS7_ILi128EEENS7_ILi96EEEEEELi96ENS_6half_tEfNS_4arch4Sm90ELb0ELb1ELb1ELb1ELb1ELb1ELb0ELb0ELb1ELb1ELb0ELb0EEENS1_21CollectiveEpilogueFwdINS6_IJSA_SC_SB_EEES9_SE_SG_Li384ELb1ELb1ELb0ELb0EEENS1_36VarlenDynamicPersistentTileSchedulerILi192ELi128ELi384ELi128ELb0ELb1ELb1ELb1ELb0ELb1EEEEEEEEEvNT_6ParamsE,"ax",@progbits
	.align	128
.text._ZN7cutlass13device_kernelIN5flash11enable_sm90INS1_16FlashAttnFwdSm90INS1_25CollectiveMainloopFwdSm90ILi2EN4cute5tupleIJNS5_1CILi1EEES8_S8_EEENS6_IJNS7_ILi192EEENS7_ILi128EEENS7_ILi96EEEEEELi96ENS_6half_tEfNS_4arch4Sm90ELb0ELb1ELb1ELb1ELb1ELb1ELb0ELb0ELb1ELb1ELb0ELb0EEENS1_21CollectiveEpilogueFwdINS6_IJSA_SC_SB_EEES9_SE_SG_Li384ELb1ELb1ELb0ELb0EEENS1_36VarlenDynamicPersistentTileSchedulerILi192ELi128ELi384ELi128ELb0ELb1ELb1ELb1ELb0ELb1EEEEEEEEEvNT_6ParamsE:
        .type           _ZN7cutlass13device_kernelIN5flash11enable_sm90INS1_16FlashAttnFwdSm90INS1_25CollectiveMainloopFwdSm90ILi2EN4cute5tupleIJNS5_1CILi1EEES8_S8_EEENS6_IJNS7_ILi192EEENS7_ILi128EEENS7_ILi96EEEEEELi96ENS_6half_tEfNS_4arch4Sm90ELb0ELb1ELb1ELb1ELb1ELb1ELb0ELb0ELb1ELb1ELb0ELb0EEENS1_21CollectiveEpilogueFwdINS6_IJSA_SC_SB_EEES9_SE_SG_Li384ELb1ELb1ELb0ELb0EEENS1_36VarlenDynamicPersistentTileSchedulerILi192ELi128ELi384ELi128ELb0ELb1ELb1ELb1ELb0ELb1EEEEEEEEEvNT_6ParamsE,@function
        .size           _ZN7cutlass13device_kernelIN5flash11enable_sm90INS1_16FlashAttnFwdSm90INS1_25CollectiveMainloopFwdSm90ILi2EN4cute5tupleIJNS5_1CILi1EEES8_S8_EEENS6_IJNS7_ILi192EEENS7_ILi128EEENS7_ILi96EEEEEELi96ENS_6half_tEfNS_4arch4Sm90ELb0ELb1ELb1ELb1ELb1ELb1ELb0ELb0ELb1ELb1ELb0ELb0EEENS1_21CollectiveEpilogueFwdINS6_IJSA_SC_SB_EEES9_SE_SG_Li384ELb1ELb1ELb0ELb0EEENS1_36VarlenDynamicPersistentTileSchedulerILi192ELi128ELi384ELi128ELb0ELb1ELb1ELb1ELb0ELb1EEEEEEEEEvNT_6ParamsE,(.L_x_15870 - _ZN7cutlass13device_kernelIN5flash11enable_sm90INS1_16FlashAttnFwdSm90INS1_25CollectiveMainloopFwdSm90ILi2EN4cute5tupleIJNS5_1CILi1EEES8_S8_EEENS6_IJNS7_ILi192EEENS7_ILi128EEENS7_ILi96EEEEEELi96ENS_6half_tEfNS_4arch4Sm90ELb0ELb1ELb1ELb1ELb1ELb1ELb0ELb0ELb1ELb1ELb0ELb0EEENS1_21CollectiveEpilogueFwdINS6_IJSA_SC_SB_EEES9_SE_SG_Li384ELb1ELb1ELb0ELb0EEENS1_36VarlenDynamicPersistentTileSchedulerILi192ELi128ELi384ELi128ELb0ELb1ELb1ELb1ELb0ELb1EEEEEEEEEvNT_6ParamsE)
        .other          _ZN7cutlass13device_kernelIN5flash11enable_sm90INS1_16FlashAttnFwdSm90INS1_25CollectiveMainloopFwdSm90ILi2EN4cute5tupleIJNS5_1CILi1EEES8_S8_EEENS6_IJNS7_ILi192EEENS7_ILi128EEENS7_ILi96EEEEEELi96ENS_6half_tEfNS_4arch4Sm90ELb0ELb1ELb1ELb1ELb1ELb1ELb0ELb0ELb1ELb1ELb0ELb0EEENS1_21CollectiveEpilogueFwdINS6_IJSA_SC_SB_EEES9_SE_SG_Li384ELb1ELb1ELb0ELb0EEENS1_36VarlenDynamicPersistentTileSchedulerILi192ELi128ELi384ELi128ELb0ELb1ELb1ELb1ELb0ELb1EEEEEEEEEvNT_6ParamsE,@"STO_CUDA_ENTRY STV_DEFAULT"
_ZN7cutlass13device_kernelIN5flash11enable_sm90INS1_16FlashAttnFwdSm90INS1_25CollectiveMainloopFwdSm90ILi2EN4cute5tupleIJNS5_1CILi1EEES8_S8_EEENS6_IJNS7_ILi192EEENS7_ILi128EEENS7_ILi96EEEEEELi96ENS_6half_tEfNS_4arch4Sm90ELb0ELb1ELb1ELb1ELb1ELb1ELb0ELb0ELb1ELb1ELb0ELb0EEENS1_21CollectiveEpilogueFwdINS6_IJSA_SC_SB_EEES9_SE_SG_Li384ELb1ELb1ELb0ELb0EEENS1_36VarlenDynamicPersistentTileSchedulerILi192ELi128ELi384ELi128ELb0ELb1ELb1ELb1ELb0ELb1EEEEEEEEEvNT_6ParamsE:
        /* <DEDUP_REMOVED lines=18> */
.L_x_11355:
[----:B------:R-:W-:Y:S05]  /*0120*/  BSYNC B0 ;  /* 0x0000000000007941 */ /* 0x000fea0003800000 */
.L_x_11354:
        /* <DEDUP_REMOVED lines=41> */
.L_x_11356:
        /* <DEDUP_REMOVED lines=22> */
.L_x_11357:
        /* <DEDUP_REMOVED lines=18> */
.L_x_11358:
        /* <DEDUP_REMOVED lines=22> */
.L_x_11359:
        /* <DEDUP_REMOVED lines=22> */
.L_x_11360:
        /* <DEDUP_REMOVED lines=8> */
.L_x_11363:
        /* <DEDUP_REMOVED lines=22> */
[----:B------:R-:W-:Y:S01]  /*0ae0*/  R2UR UR40, R2 ;  /* 0x00000000022872ca */ /* 0x000fe200000e0000 */
[----:B------:R-:W-:Y:S01]  /*0af0*/  IMAD.MOV.U32 R23, RZ, RZ, RZ ;  /* 0x000000ffff177224 */ /* 0x000fe200078e00ff */
[----:B------:R-:W-:Y:S01]  /*0b00*/  ULOP3.LUT UR39, UR36, 0x1, URZ, 0xfc, !UPT ;  /* 0x0000000124277892 */ /* 0x000fe2000f8efc3f */
[----:B------:R-:W-:-:S10]  /*0b10*/  UMOV UR37, URZ ;  /* 0x0000003f00257c82 */ /* 0x000fd40008000000 */
[----:B------:R-:W-:Y:S01]  /*0b20*/  UIADD3 UR40, UR40, 0xc400, URZ ;  /* 0x0000c40028287890 */ /* 0x000fe2000fffe03f */
[----:B0-----:R-:W-:-:S05]  /*0b30*/  VIADD R15, R0, 0xffffff80 ;  /* 0xffffff80000f7836 */ /* 0x001fca0000000000 */
[----:B------:R-:W-:Y:S02]  /*0b40*/  SHF.R.S32.HI R0, RZ, 0x1f, R15 ;  /* 0x0000001fff007819 */ /* 0x000fe4000001140f */
[-C--:B------:R-:W-:Y:S02]  /*0b50*/  LEA.HI R7, R15, R15.reuse, RZ, 0x1 ;  /* 0x0000000f0f077211 */ /* 0x080fe400078f08ff */
[CC--:B------:R-:W-:Y:S02]  /*0b60*/  LEA.HI R4, R0.reuse, R15.reuse, RZ, 0x4 ;  /* 0x0000000f00047211 */ /* 0x0c0fe400078f20ff */
[----:B------:R-:W-:Y:S02]  /*0b70*/  SHF.R.S32.HI R12, RZ, 0x1, R7 ;  /* 0x00000001ff0c7819 */ /* 0x000fe40000011407 */
[----:B------:R-:W-:Y:S02]  /*0b80*/  LEA.HI R8, R0, R15, RZ, 0x2 ;  /* 0x0000000f00087211 */ /* 0x000fe400078f10ff */
[----:B------:R-:W-:-:S02]  /*0b90*/  SHF.R.S32.HI R3, RZ, 0x4, R4 ;  /* 0x00000004ff037819 */ /* 0x000fc40000011404 */
[----:B------:R-:W-:Y:S02]  /*0ba0*/  LEA.HI R10, R7, R12, RZ, 0x1 ;  /* 0x0000000c070a7211 */ /* 0x000fe400078f08ff */
[--C-:B------:R-:W-:Y:S02]  /*0bb0*/  SHF.R.S32.HI R9, RZ, 0x2, R8.reuse ;  /* 0x00000002ff097819 */ /* 0x100fe40000011408 */
[----:B------:R-:W-:Y:S02]  /*0bc0*/  SHF.R.S32.HI R6, RZ, 0x1f, R8 ;  /* 0x0000001fff067819 */ /* 0x000fe40000011408 */
[----:B------:R-:W-:Y:S02]  /*0bd0*/  LEA.HI R5, R4, R3, RZ, 0x1 ;  /* 0x0000000304057211 */ /* 0x000fe400078f08ff */
[----:B------:R-:W-:Y:S02]  /*0be0*/  LOP3.LUT R11, R10, 0x7fffffe, RZ, 0xc0, !PT ;  /* 0x07fffffe0a0b7812 */ /* 0x000fe400078ec0ff */
[----:B------:R-:W-:-:S02]  /*0bf0*/  LEA.HI R10, R6, R9, RZ, 0x2 ;  /* 0x00000009060a7211 */ /* 0x000fc400078f10ff */
[----:B------:R-:W-:Y:S01]  /*0c00*/  LOP3.LUT R6, R5, 0x1ffffffe, RZ, 0xc0, !PT ;  /* 0x1ffffffe05067812 */ /* 0x000fe200078ec0ff */
[----:B------:R-:W-:Y:S01]  /*0c10*/  IMAD.IADD R12, R12, 0x1, -R11 ;  /* 0x000000010c0c7824 */ /* 0x000fe200078e0a0b */
[----:B------:R-:W-:Y:S02]  /*0c20*/  LOP3.LUT R8, R8, 0xfffffffc, RZ, 0xc0, !PT ;  /* 0xfffffffc08087812 */ /* 0x000fe400078ec0ff */
[----:B------:R-:W-:Y:S01]  /*0c30*/  LOP3.LUT R10, R10, 0xfffffffc, RZ, 0xc0, !PT ;  /* 0xfffffffc0a0a7812 */ /* 0x000fe200078ec0ff */
[C---:B------:R-:W-:Y:S01]  /*0c40*/  IMAD.IADD R6, R3.reuse, 0x1, -R6 ;  /* 0x0000000103067824 */ /* 0x040fe200078e0a06 */
[----:B------:R-:W-:Y:S01]  /*0c50*/  LOP3.LUT R4, R4, 0xfffffff0, RZ, 0xc0, !PT ;  /* 0xfffffff004047812 */ /* 0x000fe200078ec0ff */
[----:B------:R-:W-:Y:S01]  /*0c60*/  IMAD R21, R3, 0x8, R12 ;  /* 0x0000000803157824 */ /* 0x000fe200078e020c */
[-C--:B------:R-:W-:Y:S01]  /*0c70*/  LEA.HI R3, R0, R15.reuse, RZ, 0x7 ;  /* 0x0000000f00037211 */ /* 0x080fe200078f38ff */
[----:B------:R-:W-:Y:S01]  /*0c80*/  IMAD.IADD R8, R15, 0x1, -R8 ;  /* 0x000000010f087824 */ /* 0x000fe200078e0a08 */
[----:B------:R-:W-:Y:S01]  /*0c90*/  LOP3.LUT R7, R7, 0xfffffffe, RZ, 0xc0, !PT ;  /* 0xfffffffe07077812 */ /* 0x000fe200078ec0ff */
[----:B------:R-:W-:Y:S01]  /*0ca0*/  IMAD.IADD R10, R9, 0x1, -R10 ;  /* 0x00000001090a7824 */ /* 0x000fe200078e0a0a */
[----:B------:R-:W-:Y:S01]  /*0cb0*/  LOP3.LUT R5, R3, 0xffffff80, RZ, 0xc0, !PT ;  /* 0xffffff8003057812 */ /* 0x000fe200078ec0ff */
[C---:B------:R-:W-:Y:S01]  /*0cc0*/  IMAD.IADD R4, R15.reuse, 0x1, -R4 ;  /* 0x000000010f047824 */ /* 0x040fe200078e0a04 */
[----:B------:R-:W-:Y:S01]  /*0cd0*/  LEA.HI R9, R8, R8, RZ, 0x1 ;  /* 0x0000000808097211 */ /* 0x000fe200078f08ff */
[C---:B------:R-:W-:Y:S01]  /*0ce0*/  IMAD.IADD R16, R15.reuse, 0x1, -R7 ;  /* 0x000000010f107824 */ /* 0x040fe200078e0a07 */
[----:B------:R-:W-:Y:S01]  /*0cf0*/  LEA.HI R0, R0, R15, RZ, 0x5 ;  /* 0x0000000f00007211 */ /* 0x000fe200078f28ff */
[----:B------:R-:W-:Y:S01]  /*0d00*/  IMAD.IADD R24, R15, 0x1, -R5 ;  /* 0x000000010f187824 */ /* 0x000fe200078e0a05 */
[----:B------:R-:W-:Y:S01]  /*0d10*/  SHF.R.S32.HI R5, RZ, 0x1f, R4 ;  /* 0x0000001fff057819 */ /* 0x000fe20000011404 */
[C---:B------:R-:W-:Y:S01]  /*0d20*/  IMAD.SHL.U32 R26, R16.reuse, 0x4, RZ ;  /* 0x00000004101a7824 */ /* 0x040fe200078e00ff */
[----:B------:R-:W-:Y:S01]  /*0d30*/  LOP3.LUT R7, R9, 0x1ffffffe, RZ, 0xc0, !PT ;  /* 0x1ffffffe09077812 */ /* 0x000fe200078ec0ff */
[----:B------:R-:W-:Y:S01]  /*0d40*/  IMAD.SHL.U32 R16, R16, 0x8, RZ ;  /* 0x0000000810107824 */ /* 0x000fe200078e00ff */
[----:B------:R-:W-:Y:S01]  /*0d50*/  SHF.R.S32.HI R9, RZ, 0x1f, R24 ;  /* 0x0000001fff097819 */ /* 0x000fe20000011418 */
[----:B------:R-:W-:Y:S01]  /*0d60*/  VIADD R17, R26, 0x20 ;  /* 0x000000201a117836 */ /* 0x000fe20000000000 */
[----:B------:R-:W-:Y:S01]  /*0d70*/  LEA.HI R5, R5, R4, RZ, 0x3 ;  /* 0x0000000405057211 */ /* 0x000fe200078f18ff */
[----:B------:R-:W-:Y:S01]  /*0d80*/  IMAD.IADD R14, R8, 0x1, -R7 ;  /* 0x00000001080e7824 */ /* 0x000fe200078e0a07 */
[----:B------:R-:W-:Y:S01]  /*0d90*/  LEA.HI R11, R9, R24, RZ, 0x2 ;  /* 0x00000018090b7211 */ /* 0x000fe200078f10ff */
[C---:B------:R-:W-:Y:S01]  /*0da0*/  VIADD R18, R26.reuse, 0x10 ;  /* 0x000000101a127836 */ /* 0x040fe20000000000 */
[----:B------:R-:W-:Y:S01]  /*0db0*/  LOP3.LUT R7, R5, 0xfffffff8, RZ, 0xc0, !PT ;  /* 0xfffffff805077812 */ /* 0x000fe200078ec0ff */
[----:B------:R-:W-:Y:S01]  /*0dc0*/  IMAD.IADD R12, R26, 0x1, R17 ;  /* 0x000000011a0c7824 */ /* 0x000fe200078e0211 */
[--C-:B------:R-:W-:Y:S01]  /*0dd0*/  SHF.R.S32.HI R8, RZ, 0x2, R11.reuse ;  /* 0x00000002ff087819 */ /* 0x100fe2000001140b */
[----:B------:R-:W-:Y:S01]  /*0de0*/  STL [R1+0x58], R26 ;  /* 0x0000581a01007387 */ /* 0x000fe20000100800 */
[----:B------:R-:W-:Y:S01]  /*0df0*/  SHF.R.S32.HI R13, RZ, 0x1f, R11 ;  /* 0x0000001fff0d7819 */ /* 0x000fe2000001140b */
[----:B------:R-:W-:Y:S01]  /*0e00*/  IMAD.IADD R7, R4, 0x1, -R7 ;  /* 0x0000000104077824 */ /* 0x000fe200078e0a07 */
[----:B------:R-:W-:Y:S01]  /*0e10*/  IADD3 R4, R26, R18, RZ ;  /* 0x000000121a047210 */ /* 0x000fe20007ffe0ff */
[----:B------:R0:W-:Y:S01]  /*0e20*/  STL [R1+0x84], R18 ;  /* 0x0000841201007387 */ /* 0x0001e20000100800 */
[----:B------:R-:W-:Y:S01]  /*0e30*/  LEA.HI R13, R13, R8, RZ, 0x3 ;  /* 0x000000080d0d7211 */ /* 0x000fe200078f18ff */
[----:B------:R-:W-:Y:S01]  /*0e40*/  IMAD.SHL.U32 R5, R5, 0x40, RZ ;  /* 0x0000004005057824 */ /* 0x000fe200078e00ff */
[----:B------:R-:W-:Y:S01]  /*0e50*/  SHF.R.S32.HI R15, RZ, 0x1f, R4 ;  /* 0x0000001fff0f7819 */ /* 0x000fe20000011404 */
[----:B------:R1:W-:Y:S01]  /*0e60*/  STL [R1+0x80], R17 ;  /* 0x0000801101007387 */ /* 0x0003e20000100800 */
[----:B------:R-:W-:Y:S01]  /*0e70*/  LOP3.LUT R13, R13, 0xfffffff8, RZ, 0xc0, !PT ;  /* 0xfffffff80d0d7812 */ /* 0x000fe200078ec0ff */
[C---:B------:R-:W-:Y:S01]  /*0e80*/  VIADD R137, R16.reuse, 0x30 ;  /* 0x0000003010897836 */ /* 0x040fe20000000000 */
[----:B------:R-:W-:Y:S01]  /*0e90*/  LEA.HI R15, R15, R4, RZ, 0x3 ;  /* 0x000000040f0f7211 */ /* 0x000fe200078f18ff */
[----:B------:R-:W-:Y:S01]  /*0ea0*/  VIADD R136, R16, 0x40 ;  /* 0x0000004010887836 */ /* 0x000fe20000000000 */
[----:B------:R-:W-:Y:S01]  /*0eb0*/  SHF.R.S32.HI R4, RZ, 0x5, R0 ;  /* 0x00000005ff047819 */ /* 0x000fe20000011400 */
[----:B------:R-:W-:Y:S01]  /*0ec0*/  IMAD.SHL.U32 R0, R7, 0x40, RZ ;  /* 0x0000004007007824 */ /* 0x000fe200078e00ff */
[----:B0-----:R-:W-:Y:S01]  /*0ed0*/  SHF.R.S32.HI R18, RZ, 0x7, R3 ;  /* 0x00000007ff127819 */ /* 0x001fe20000011403 */
[----:B------:R-:W-:Y:S01]  /*0ee0*/  IMAD.SHL.U32 R3, R6, 0x8, RZ ;  /* 0x0000000806037824 */ /* 0x000fe200078e00ff */
[----:B------:R-:W-:Y:S01]  /*0ef0*/  LEA.HI R9, R9, R24, RZ, 0x5 ;  /* 0x0000001809097211 */ /* 0x000fe200078f28ff */
[----:B------:R-:W-:Y:S01]  /*0f00*/  VIADD R138, R16, 0x50 ;  /* 0x00000050108a7836 */ /* 0x000fe20000000000 */
[----:B-1----:R-:W-:Y:S01]  /*0f10*/  SHF.R.S32.HI R17, RZ, 0x1f, R12 ;  /* 0x0000001fff117819 */ /* 0x002fe2000001140c */
[----:B------:R-:W-:Y:S01]  /*0f20*/  IMAD.SHL.U32 R10, R10, 0x40, RZ ;  /* 0x000000400a0a7824 */ /* 0x000fe200078e00ff */
[----:B------:R-:W-:-:S02]  /*0f30*/  SHF.R.S32.HI R9, RZ, 0x5, R9 ;  /* 0x00000005ff097819 */ /* 0x000fc40000011409 */
[----:B------:R-:W-:Y:S01]  /*0f40*/  LEA.HI R20, R17, R12, RZ, 0x3 ;  /* 0x0000000c11147211 */ /* 0x000fe200078f18ff */
[----:B------:R-:W-:Y:S01]  /*0f50*/  IMAD.IADD R12, R8, 0x1, -R13 ;  /* 0x00000001080c7824 */ /* 0x000fe200078e0a0d */
[----:B------:R-:W-:Y:S01]  /*0f60*/  LOP3.LUT R0, R0, 0x1c0, RZ, 0xc0, !PT ;  /* 0x000001c000007812 */ /* 0x000fe200078ec0ff */
[----:B------:R-:W-:Y:S01]  /*0f70*/  IMAD.HI R8, R18, 0x55555556, RZ ;  /* 0x5555555612087827 */ /* 0x000fe200078e02ff */
[----:B------:R-:W-:Y:S02]  /*0f80*/  LOP3.LUT R5, R5, 0x7ffffe00, RZ, 0xc0, !PT ;  /* 0x7ffffe0005057812 */ /* 0x000fe400078ec0ff */
[----:B------:R-:W-:Y:S01]  /*0f90*/  LOP3.LUT R3, R0, 0x8, R3, 0xf8, !PT ;  /* 0x0000000800037812 */ /* 0x000fe200078ef803 */
[----:B------:R-:W-:Y:S01]  /*0fa0*/  IMAD R9, R9, 0x10, R12 ;  /* 0x0000001009097824 */ /* 0x000fe200078e020c */
[----:B------:R-:W-:Y:S01]  /*0fb0*/  LEA.HI R8, R8, R8, RZ, 0x1 ;  /* 0x0000000808087211 */ /* 0x000fe200078f08ff */
[----:B------:R-:W-:Y:S01]  /*0fc0*/  IMAD R4, R4, 0x400, R5 ;  /* 0x0000040004047824 */ /* 0x000fe200078e0205 */
[----:B------:R-:W-:Y:S01]  /*0fd0*/  SHF.R.U32.HI R0, RZ, 0x3, R0 ;  /* 0x00000003ff007819 */ /* 0x000fe20000011600 */
[----:B------:R-:W-:Y:S01]  /*0fe0*/  VIADD R5, R26, 0x28 ;  /* 0x000000281a057836 */ /* 0x000fe20000000000 */
[----:B------:R-:W-:Y:S01]  /*0ff0*/  R2P PR, R7, 0x6 ;  /* 0x0000000607007804 */ /* 0x000fe20000000000 */
[----:B------:R-:W-:Y:S01]  /*1000*/  IMAD R8, R8, -0x3, R18 ;  /* 0xfffffffd08087824 */ /* 0x000fe200078e0212 */
[----:B------:R-:W-:Y:S01]  /*1010*/  LOP3.LUT R3, R3, R0, RZ, 0x3c, !PT ;  /* 0x0000000003037212 */ /* 0x000fe200078e3cff */
[C---:B------:R-:W-:Y:S01]  /*1020*/  VIADD R0, R26.reuse, 0x8 ;  /* 0x000000081a007836 */ /* 0x040fe20000000000 */
[----:B------:R-:W-:Y:S01]  /*1030*/  IADD3 R7, R26, 0x18, RZ ;  /* 0x000000181a077810 */ /* 0x000fe20007ffe0ff */
[----:B------:R-:W-:Y:S01]  /*1040*/  IMAD R6, R8, 0x40, R9 ;  /* 0x0000004008067824 */ /* 0x000fe200078e0209 */
[----:B------:R-:W-:Y:S01]  /*1050*/  SHF.R.S32.HI R9, RZ, 0x3, R15 ;  /* 0x00000003ff097819 */ /* 0x000fe2000001140f */
[----:B------:R-:W-:Y:S01]  /*1060*/  IMAD.IADD R3, R4, 0x1, R3 ;  /* 0x0000000104037824 */ /* 0x000fe200078e0203 */
[----:B------:R-:W-:Y:S01]  /*1070*/  LOP3.LUT R156, R11, 0x7ffffffc, RZ, 0xc0, !PT ;  /* 0x7ffffffc0b9c7812 */ /* 0x000fe200078ec0ff */
[----:B------:R-:W-:Y:S01]  /*1080*/  IMAD.MOV.U32 R4, RZ, RZ, 0x40 ;  /* 0x00000040ff047424 */ /* 0x000fe200078e00ff */
[----:B------:R0:W-:Y:S01]  /*1090*/  STL [R1+0xac], R6 ;  /* 0x0000ac0601007387 */ /* 0x0001e20000100800 */
[----:B------:R-:W-:Y:S01]  /*10a0*/  IMAD R157, R3, 0x2, R2 ;  /* 0x00000002039d7824 */ /* 0x000fe200078e0202 */
[----:B------:R-:W-:-:S02]  /*10b0*/  CS2R R18, SRZ ;  /* 0x0000000000127805 */ /* 0x000fc4000001ff00 */
[----:B------:R-:W-:Y:S01]  /*10c0*/  SHF.R.S32.HI R17, RZ, 0x1f, R16 ;  /* 0x0000001fff117819 */ /* 0x000fe20000011410 */
[----:B------:R-:W-:Y:S01]  /*10d0*/  STL [R1+0x38], RZ ;  /* 0x000038ff01007387 */ /* 0x000fe20000100800 */
[----:B------:R-:W-:Y:S01]  /*10e0*/  VIADD R3, R157, 0x21800 ;  /* 0x000218009d037836 */ /* 0x000fe20000000000 */
[----:B------:R-:W-:Y:S01]  /*10f0*/  SEL R4, R4, 0xffffffc0, !P2 ;  /* 0xffffffc004047807 */ /* 0x000fe20005000000 */
[----:B------:R-:W-:Y:S01]  /*1100*/  IMAD.IADD R156, R24, 0x1, -R156 ;  /* 0x00000001189c7824 */ /* 0x000fe200078e0a9c */
[----:B------:R1:W-:Y:S01]  /*1110*/  STL [R1+0x8c], R0 ;  /* 0x00008c0001007387 */ /* 0x0003e20000100800 */
[----:B0-----:R-:W-:-:S03]  /*1120*/  IMAD R6, R14, 0x8, R6 ;  /* 0x000000080e067824 */ /* 0x001fc600078e0206 */
[----:B------:R0:W-:Y:S04]  /*1130*/  STL [R1+0x88], R7 ;  /* 0x0000880701007387 */ /* 0x0001e80000100800 */
[----:B------:R2:W-:Y:S01]  /*1140*/  STL [R1+0x94], R5 ;  /* 0x0000940501007387 */ /* 0x0005e20000100800 */
[----:B-1----:R-:W-:Y:S01]  /*1150*/  SHF.R.S32.HI R0, RZ, 0x1f, R137 ;  /* 0x0000001fff007819 */ /* 0x002fe20000011489 */
[----:B0-----:R-:W-:-:S04]  /*1160*/  IMAD.SHL.U32 R7, R21, 0x20, RZ ;  /* 0x0000002015077824 */ /* 0x001fc800078e00ff */
[----:B------:R0:W-:Y:S01]  /*1170*/  STL [R1+0x7c], R0 ;  /* 0x00007c0001007387 */ /* 0x0001e20000100800 */
[----:B--2---:R-:W-:-:S05]  /*1180*/  SHF.R.S32.HI R5, RZ, 0x1f, R136 ;  /* 0x0000001fff057819 */ /* 0x004fca0000011488 */
[----:B------:R1:W-:Y:S01]  /*1190*/  STL [R1+0x78], R5 ;  /* 0x0000780501007387 */ /* 0x0003e20000100800 */
[----:B0-----:R-:W-:-:S05]  /*11a0*/  SHF.R.S32.HI R0, RZ, 0x1f, R138 ;  /* 0x0000001fff007819 */ /* 0x001fca000001148a */
[----:B------:R0:W-:Y:S01]  /*11b0*/  STL [R1+0x74], R0 ;  /* 0x0000740001007387 */ /* 0x0001e20000100800 */
[----:B-1----:R-:W-:-:S04]  /*11c0*/  LOP3.LUT R5, R10, 0xc0, RZ, 0xc0, !PT ;  /* 0x000000c00a057812 */ /* 0x002fc800078ec0ff */
[----:B------:R-:W-:Y:S01]  /*11d0*/  SHF.R.U32.HI R8, RZ, 0x3, R5 ;  /* 0x00000003ff087819 */ /* 0x000fe20000011605 */
[----:B------:R1:W-:Y:S01]  /*11e0*/  STL [R1+0x4c], R5 ;  /* 0x00004c0501007387 */ /* 0x0003e20000100800 */
[----:B0-----:R-:W-:-:S03]  /*11f0*/  LOP3.LUT R0, R5, 0x8, R16, 0xf8, !PT ;  /* 0x0000000805007812 */ /* 0x001fc600078ef810 */
[----:B------:R0:W-:Y:S01]  /*1200*/  STL [R1+0x54], R7 ;  /* 0x0000540701007387 */ /* 0x0001e20000100800 */
[----:B------:R-:W-:-:S03]  /*1210*/  LOP3.LUT R0, R0, R8, RZ, 0x3c, !PT ;  /* 0x0000000800007212 */ /* 0x000fc600078e3cff */
[----:B------:R-:W-:Y:S01]  /*1220*/  STL [R1+0x64], R9 ;  /* 0x0000640901007387 */ /* 0x000fe20000100800 */
[----:B-1----:R-:W-:-:S03]  /*1230*/  VIADD R5, R157, 0x21820 ;  /* 0x000218209d057836 */ /* 0x002fc60000000000 */
[----:B------:R1:W-:Y:S01]  /*1240*/  STL [R1+0x50], R8 ;  /* 0x0000500801007387 */ /* 0x0003e20000100800 */
[----:B------:R-:W-:Y:S02]  /*1250*/  @P1 VIADD R5, R3, 0xffffffe0 ;  /* 0xffffffe003051836 */ /* 0x000fe40000000000 */
[----:B0-----:R-:W-:Y:S02]  /*1260*/  IMAD.IADD R7, R7, 0x1, R0 ;  /* 0x0000000107077824 */ /* 0x001fe400078e0200 */
[----:B------:R-:W-:Y:S02]  /*1270*/  IMAD.IADD R0, R3, 0x1, R4 ;  /* 0x0000000103007824 */ /* 0x000fe400078e0204 */
[----:B------:R-:W-:Y:S01]  /*1280*/  IMAD.IADD R3, R4, 0x1, R5 ;  /* 0x0000000104037824 */ /* 0x000fe200078e0205 */
[----:B-1----:R-:W-:-:S05]  /*1290*/  SHF.R.S32.HI R8, RZ, 0x3, R20 ;  /* 0x00000003ff087819 */ /* 0x002fca0000011414 */
[----:B------:R-:W-:Y:S04]  /*12a0*/  STL [R1+0x68], R8 ;  /* 0x0000680801007387 */ /* 0x000fe80000100800 */
[----:B------:R-:W-:Y:S04]  /*12b0*/  STL [R1+0xa0], R7 ;  /* 0x0000a00701007387 */ /* 0x000fe80000100800 */
[----:B------:R-:W-:Y:S04]  /*12c0*/  STL [R1+0x6c], R5 ;  /* 0x00006c0501007387 */ /* 0x000fe80000100800 */
[----:B------:R-:W-:Y:S04]  /*12d0*/  STL [R1+0x98], R6 ;  /* 0x0000980601007387 */ /* 0x000fe80000100800 */
[----:B------:R0:W-:Y:S04]  /*12e0*/  STL [R1+0x4], R0 ;  /* 0x0000040001007387 */ /* 0x0001e80000100800 */
[----:B------:R1:W-:Y:S01]  /*12f0*/  STL [R1], R3 ;  /* 0x0000000301007387 */ /* 0x0003e20000100800 */
[----:B0-----:R-:W-:-:S05]  /*1300*/  VIADD R0, R5, 0x6000 ;  /* 0x0000600005007836 */ /* 0x001fca0000000000 */
[----:B------:R1:W-:Y:S02]  /*1310*/  STL [R1+0x70], R0 ;  /* 0x0000700001007387 */ /* 0x0003e40000100800 */
.L_x_11580:
[----:B------:R-:W-:Y:S05]  /*1320*/  YIELD ;  /* 0x0000000000007946 */ /* 0x000fea0003800000 */
[----:B------:R-:W-:Y:S01]  /*1330*/  ULDC.64 UR4, c[0x0][0xa28] ;  /* 0x00028a0000047ab9 */ /* 0x000fe20000000a00 */
[----:B0--34-:R-:W0:Y:S01]  /*1340*/  LDC.64 R6, c[0x0][0xa08] ;  /* 0x00028200ff067b82 */ /* 0x019e220000000a00 */
[----:B------:R-:W-:Y:S01]  /*1350*/  ISETP.NE.U32.AND P1, PT, RZ, UR4, PT ;  /* 0x00000004ff007c0c */ /* 0x000fe2000bf25070 */
[----:B-1----:R-:W-:Y:S02]  /*1360*/  IMAD.MOV.U32 R0, RZ, RZ, RZ ;  /* 0x000000ffff007224 */ /* 0x002fe400078e00ff */
[----:B------:R-:W-:Y:S01]  /*1370*/  IMAD.MOV.U32 R80, RZ, RZ, RZ ;  /* 0x000000ffff507224 */ /* 0x000fe200078e00ff */
[----:B------:R-:W-:Y:S01]  /*1380*/  ISETP.NE.AND.EX P1, PT, RZ, UR5, PT, P1 ;  /* 0x00000005ff007c0c */ /* 0x000fe2000bf25310 */
[----:B------:R-:W-:-:S02]  /*1390*/  ULDC.64 UR4, c[0x0][0xa18] ;  /* 0x0002860000047ab9 */ /* 0x000fc40000000a00 */
        /* <DEDUP_REMOVED lines=35> */
.L_x_11365:
[----:B------:R-:W-:Y:S01]  /*15d0*/  ULDC.64 UR4, c[0x0][0xa20] ;  /* 0x0002880000047ab9 */ /* 0x000fe20000000a00 */
[----:B------:R0:W-:Y:S01]  /*15e0*/  STL [R1+0xa4], R34 ;  /* 0x0000a42201007387 */ /* 0x0001e20000100800 */
[----:B------:R-:W-:-:S03]  /*15f0*/  ISETP.NE.U32.AND P1, PT, RZ, UR4, PT ;  /* 0x00000004ff007c0c */ /* 0x000fc6000bf25070 */
[----:B------:R0:W-:Y:S01]  /*1600*/  STL [R1+0xa8], R35 ;  /* 0x0000a82301007387 */ /* 0x0001e20000100800 */
[----:B------:R-:W-:-:S13]  /*1610*/  ISETP.NE.AND.EX P1, PT, RZ, UR5, PT, P1 ;  /* 0x00000005ff007c0c */ /* 0x000fda000bf25310 */
[----:B0-----:R-:W-:Y:S05]  /*1620*/  @!P1 BRA `(.L_x_11366) ;  /* 0x0000000000109947 */ /* 0x001fea0003800000 */
[----:B------:R-:W0:Y:S02]  /*1630*/  LDC.64 R4, c[0x0][0xa20] ;  /* 0x00028800ff047b82 */ /* 0x000e240000000a00 */
[----:B0-----:R-:W-:-:S05]  /*1640*/  IMAD.WIDE R4, R35, 0x4, R4 ;  /* 0x0000000423047825 */ /* 0x001fca00078e0204 */
[----:B------:R0:W5:Y:S01]  /*1650*/  LDG.E R27, desc[UR54][R4.64] ;  /* 0x00000036041b7981 */ /* 0x000162000c1e1900 */
[----:B------:R-:W-:Y:S05]  /*1660*/  BRA `(.L_x_11367) ;  /* 0x0000000000107947 */ /* 0x000fea0003800000 */
.L_x_11366:
[----:B------:R-:W-:Y:S05]  /*1670*/  @!P0 BRA `(.L_x_11367) ;  /* 0x00000000000c8947 */ /* 0x000fea0003800000 */
[----:B------:R-:W2:Y:S04]  /*1680*/  LDG.E R4, desc[UR54][R10.64] ;  /* 0x000000360a047981 */ /* 0x000ea8000c1e1900 */
[----:B------:R-:W2:Y:S02]  /*1690*/  LDG.E R27, desc[UR54][R10.64+0x4] ;  /* 0x000004360a1b7981 */ /* 0x000ea4000c1e1900 */
[----:B--2---:R-:W-:-:S07]  /*16a0*/  IMAD.IADD R27, R27, 0x1, -R4 ;  /* 0x000000011b1b7824 */ /* 0x004fce00078e0a04 */
.L_x_11367:
[----:B------:R-:W-:Y:S01]  /*16b0*/  ULDC.64 UR4, c[0x0][0xa10] ;  /* 0x0002840000047ab9 */ /* 0x000fe20000000a00 */
[----:B0-----:R-:W0:Y:S01]  /*16c0*/  LDC R4, c[0x0][0x448] ;  /* 0x00011200ff047b82 */ /* 0x001e220000000800 */
[----:B------:R-:W-:-:S04]  /*16d0*/  ISETP.NE.U32.AND P0, PT, RZ, UR4, PT ;  /* 0x00000004ff007c0c */ /* 0x000fc8000bf05070 */
[----:B------:R-:W-:Y:S01]  /*16e0*/  ISETP.NE.AND.EX P0, PT, RZ, UR5, PT, P0 ;  /* 0x00000005ff007c0c */ /* 0x000fe2000bf05300 */
[----:B------:R-:W-:Y:S02]  /*16f0*/  ULDC.64 UR4, c[0x0][0xa30] ;  /* 0x00028c0000047ab9 */ /* 0x000fe40000000a00 */
[----:B------:R-:W-:-:S04]  /*1700*/  ISETP.NE.U32.AND P1, PT, RZ, UR4, PT ;  /* 0x00000004ff007c0c */ /* 0x000fc8000bf25070 */
[----:B------:R-:W-:-:S06]  /*1710*/  ISETP.NE.AND.EX P1, PT, RZ, UR5, PT, P1 ;  /* 0x00000005ff007c0c */ /* 0x000fcc000bf25310 */
[----:B------:R-:W1:Y:S08]  /*1720*/  @P0 LDC.64 R6, c[0x0][0xa10] ;  /* 0x00028400ff060b82 */ /* 0x000e700000000a00 */
[----:B------:R-:W2:Y:S01]  /*1730*/  @P1 LDC.64 R8, c[0x0][0xa30] ;  /* 0x00028c00ff081b82 */ /* 0x000ea20000000a00 */
[----:B-1----:R-:W-:-:S05]  /*1740*/  @P0 IMAD.WIDE R6, R35, 0x4, R6 ;  /* 0x0000000423060825 */ /* 0x002fca00078e0206 */
[----:B------:R-:W3:Y:S04]  /*1750*/  @P0 LDG.E R3, desc[UR54][R6.64] ;  /* 0x0000003606030981 */ /* 0x000ee8000c1e1900 */
[----:B------:R1:W3:Y:S01]  /*1760*/  @P0 LDG.E R10, desc[UR54][R6.64+0x4] ;  /* 0x00000436060a0981 */ /* 0x0002e2000c1e1900 */
[----:B-----5:R-:W-:Y:S02]  /*1770*/  IMAD.MOV.U32 R98, RZ, RZ, R27 ;  /* 0x000000ffff627224 */ /* 0x020fe400078e001b */
[----:B--2---:R-:W-:-:S05]  /*1780*/  @P1 IMAD.WIDE R8, R35, 0x4, R8 ;  /* 0x0000000423081825 */ /* 0x004fca00078e0208 */
[----:B------:R2:W5:Y:S01]  /*1790*/  @P1 LDG.E R98, desc[UR54][R8.64] ;  /* 0x0000003608621981 */ /* 0x000562000c1e1900 */
[----:B0-----:R-:W-:Y:S01]  /*17a0*/  ISETP.NE.AND P1, PT, R4, 0x1, PT ;  /* 0x000000010400780c */ /* 0x001fe20003f25270 */
[----:B------:R-:W-:Y:S01]  /*17b0*/  IMAD R14, R33, 0xc0, RZ ;  /* 0x000000c0210e7824 */ /* 0x000fe200078e02ff */
[----:B------:R-:W0:Y:S01]  /*17c0*/  LDC.64 R4, c[0x0][0x9e0] ;  /* 0x00027800ff047b82 */ /* 0x000e220000000a00 */
[----:B------:R-:W-:Y:S02]  /*17d0*/  IMAD.IADD R13, R27, 0x1, -R0 ;  /* 0x000000011b0d7824 */ /* 0x000fe400078e0a00 */
[----:B------:R-:W-:Y:S01]  /*17e0*/  VIADD R0, R14, 0xbf ;  /* 0x000000bf0e007836 */ /* 0x000fe20000000000 */
[----:B------:R4:W-:Y:S03]  /*17f0*/  STL [R1+0x60], R14 ;  /* 0x0000600e01007387 */ /* 0x0009e60000100800 */
[----:B-1----:R-:W-:-:S04]  /*1800*/  IMAD.MOV.U32 R6, RZ, RZ, R0 ;  /* 0x000000ffff067224 */ /* 0x002fc800078e0000 */
[----:B------:R-:W1:Y:S08]  /*1810*/  @P1 LDC R11, c[0x0][0x44c] ;  /* 0x00011300ff0b1b82 */ /* 0x000e700000000800 */
[----:B------:R-:W2:Y:S01]  /*1820*/  @P1 LDC R12, c[0x0][0x450] ;  /* 0x00011400ff0c1b82 */ /* 0x000ea20000000800 */
[----:B0-----:R-:W-:Y:S01]  /*1830*/  ISETP.GE.AND P2, PT, R5, 0x1, PT ;  /* 0x000000010500780c */ /* 0x001fe20003f46270 */
[----:B---3--:R-:W-:-:S02]  /*1840*/  @P0 IMAD.IADD R24, R10, 0x1, -R3 ;  /* 0x000000010a180824 */ /* 0x008fc400078e0a03 */
[----:B-1----:R-:W-:-:S04]  /*1850*/  @P1 IMAD.HI.U32 R3, R0, R11, RZ ;  /* 0x0000000b00031227 */ /* 0x002fc800078e00ff */
[----:B------:R-:W-:Y:S01]  /*1860*/  IMAD.IADD R155, R13, 0x1, R24 ;  /* 0x000000010d9b7824 */ /* 0x000fe200078e0218 */
[----:B--2---:R-:W-:-:S03]  /*1870*/  @P1 SHF.R.U32.HI R6, RZ, R12, R3 ;  /* 0x0000000cff061219 */ /* 0x004fc60000011603 */
[C---:B------:R-:W-:Y:S01]  /*1880*/  VIADD R0, R155.reuse, 0x7f ;  /* 0x0000007f9b007836 */ /* 0x040fe20000000000 */
[----:B------:R-:W-:-:S04]  /*1890*/  IADD3 R7, R155, 0x1, -R154 ;  /* 0x000000019b077810 */ /* 0x000fc80007ffe89a */
[----:B------:R-:W-:Y:S01]  /*18a0*/  SHF.R.S32.HI R3, RZ, 0x1f, R0 ;  /* 0x0000001fff037819 */ /* 0x000fe20000011400 */
[----:B------:R-:W-:-:S03]  /*18b0*/  IMAD.IADD R9, R7, 0x1, R6 ;  /* 0x0000000107097824 */ /* 0x000fc600078e0206 */
[----:B------:R-:W-:Y:S01]  /*18c0*/  LEA.HI R3, R3, R0, RZ, 0x7 ;  /* 0x0000000003037211 */ /* 0x000fe200078f38ff */
[----:B------:R-:W-:-:S03]  /*18d0*/  IMAD.IADD R4, R9, 0x1, R4 ;  /* 0x0000000109047824 */ /* 0x000fc600078e0204 */
[----:B------:R-:W-:Y:S01]  /*18e0*/  SHF.R.S32.HI R102, RZ, 0x7, R3 ;  /* 0x00000007ff667819 */ /* 0x000fe20000011403 */
[----:B----4-:R-:W-:Y:S06]  /*18f0*/  @!P2 BRA `(.L_x_11368) ;  /* 0x000000000048a947 */ /* 0x010fec0003800000 */
        /* <DEDUP_REMOVED lines=11> */
.L_x_11370:
[----:B------:R-:W-:-:S13]  /*19b0*/  ISETP.NE.AND P0, PT, R5, 0x1, PT ;  /* 0x000000010500780c */ /* 0x000fda0003f05270 */
[----:B------:R-:W0:Y:S02]  /*19c0*/  @P0 LDC.64 R6, c[0x0][0x9e8] ;  /* 0x00027a00ff060b82 */ /* 0x000e240000000a00 */
[----:B0-----:R-:W-:-:S05]  /*19d0*/  @P0 IMAD.HI.U32 R6, R0, R6, RZ ;  /* 0x0000000600060227 */ /* 0x001fca00078e00ff */
[----:B------:R-:W-:-:S07]  /*19e0*/  @P0 SHF.R.U32.HI R0, RZ, R7, R6 ;  /* 0x00000007ff000219 */ /* 0x000fce0000011606 */
.L_x_11371:
[----:B------:R-:W-:Y:S05]  /*19f0*/  BSYNC B0 ;  /* 0x0000000000007941 */ /* 0x000fea0003800000 */
.L_x_11369:
[----:B------:R-:W-:-:S05]  /*1a00*/  IMAD R3, R0, R5, R5 ;  /* 0x0000000500037224 */ /* 0x000fca00078e0205 */
[----:B------:R-:W-:-:S07]  /*1a10*/  VIMNMX R4, R4, R3, PT ;  /* 0x0000000304047248 */ /* 0x000fce0003fe0100 */
.L_x_11368:
        /* <DEDUP_REMOVED lines=20> */
.L_x_11374:
[----:B------:R-:W-:-:S13]  /*1b60*/  ISETP.NE.AND P0, PT, R5, 0x1, PT ;  /* 0x000000010500780c */ /* 0x000fda0003f05270 */
[----:B------:R-:W0:Y:S02]  /*1b70*/  @P0 LDC.64 R6, c[0x0][0x9e8] ;  /* 0x00027a00ff060b82 */ /* 0x000e240000000a00 */
[----:B0-----:R-:W-:-:S05]  /*1b80*/  @P0 IMAD.HI.U32 R6, R0, R6, RZ ;  /* 0x0000000600060227 */ /* 0x001fca00078e00ff */
[----:B------:R-:W-:-:S07]  /*1b90*/  @P0 SHF.R.U32.HI R0, RZ, R7, R6 ;  /* 0x00000007ff000219 */ /* 0x000fce0000011606 */
.L_x_11375:
[----:B------:R-:W-:Y:S05]  /*1ba0*/  BSYNC B0 ;  /* 0x0000000000007941 */ /* 0x000fea0003800000 */
.L_x_11373:
[----:B------:R-:W-:-:S05]  /*1bb0*/  IMAD R0, R0, R5, RZ ;  /* 0x0000000500007224 */ /* 0x000fca00078e02ff */
[----:B------:R-:W-:-:S07]  /*1bc0*/  VIMNMX R3, R3, R0, !PT ;  /* 0x0000000003037248 */ /* 0x000fce0007fe0100 */
.L_x_11372:
        /* <DEDUP_REMOVED lines=9> */
[--C-:B------:R-:W-:Y:S02]  /*1c60*/  IMAD R0, R0, 0x80, -R13.reuse ;  /* 0x0000008000007824 */ /* 0x100fe400078e0a0d */
[----:B------:R-:W-:-:S03]  /*1c70*/  IMAD R5, R5, 0x80, -R13 ;  /* 0x0000008005057824 */ /* 0x000fc600078e0a0d */
        /* <DEDUP_REMOVED lines=32> */
.L_x_11378:
[----:B------:R-:W-:Y:S05]  /*1e80*/  BSYNC B6 ;  /* 0x0000000000067941 */ /* 0x000fea0003800000 */
.L_x_11377:
        /* <DEDUP_REMOVED lines=20> */
.L_x_11380:
[----:B------:R-:W-:Y:S05]  /*1fd0*/  BSYNC B6 ;  /* 0x0000000000067941 */ /* 0x000fea0003800000 */
.L_x_11379:
[----:B------:R-:W2:Y:S01]  /*1fe0*/  LDL.64 R38, [R1+0x58] ;  /* 0x0000580001267983 */ /* 0x000ea20000100a00 */
[----:B------:R-:W-:-:S03]  /*1ff0*/  ULDC.64 UR4, c[0x0][0x9f8] ;  /* 0x00027e0000047ab9 */ /* 0x000fc60000000a00 */
[----:B------:R-:W2:Y:S01]  /*2000*/  LDL.64 R20, [R1+0x58] ;  /* 0x0000580001147983 */ /* 0x000ea20000100a00 */
[----:B------:R-:W-:Y:S01]  /*2010*/  ISETP.NE.U32.AND P0, PT, RZ, UR4, PT ;  /* 0x00000004ff007c0c */ /* 0x000fe2000bf05070 */
[----:B------:R-:W-:Y:S01]  /*2020*/  IMAD.MOV.U32 R0, RZ, RZ, R35 ;  /* 0x000000ffff007224 */ /* 0x000fe200078e0023 */
[----:B------:R-:W0:Y:S01]  /*2030*/  LDC.64 R8, c[0x0][0x408] ;  /* 0x00010200ff087b82 */ /* 0x000e220000000a00 */
[----:B------:R-:W1:Y:S01]  /*2040*/  S2R R28, SR_TID.X ;  /* 0x00000000001c7919 */ /* 0x000e620000002100 */
[----:B------:R-:W-:-:S06]  /*2050*/  ISETP.NE.AND.EX P0, PT, RZ, UR5, PT, P0 ;  /* 0x00000005ff007c0c */ /* 0x000fcc000bf05300 */
[----:B------:R-:W3:Y:S08]  /*2060*/  LDC R29, c[0x0][0x3f4] ;  /* 0x0000fd00ff1d7b82 */ /* 0x000ef00000000800 */
[----:B------:R-:W4:Y:S08]  /*2070*/  @P0 LDC.64 R4, c[0x0][0x9f8] ;  /* 0x00027e00ff040b82 */ /* 0x000f300000000a00 */
[----:B------:R-:W3:Y:S01]  /*2080*/  LDC.64 R10, c[0x0][0x3f8] ;  /* 0x0000fe00ff0a7b82 */ /* 0x000ee20000000a00 */
[----:B-1----:R-:W-:Y:S01]  /*2090*/  VIADD R37, R28, 0xffffff80 ;  /* 0xffffff801c257836 */ /* 0x002fe20000000000 */
[----:B------:R-:W-:Y:S01]  /*20a0*/  SHF.R.U32.HI R31, RZ, 0x7, R28 ;  /* 0x00000007ff1f7819 */ /* 0x000fe2000001161c */
[----:B----4-:R-:W-:-:S05]  /*20b0*/  @P0 IMAD.WIDE R4, R35, 0x4, R4 ;  /* 0x0000000423040825 */ /* 0x010fca00078e0204 */
[----:B------:R1:W4:Y:S01]  /*20c0*/  @P0 LDG.E R0, desc[UR54][R4.64] ;  /* 0x0000003604000981 */ /* 0x000322000c1e1900 */
[----:B------:R-:W-:Y:S01]  /*20d0*/  ISETP.NE.AND P6, PT, R31, 0x1, PT ;  /* 0x000000011f00780c */ /* 0x000fe20003fc5270 */
[----:B------:R-:W-:Y:S01]  /*20e0*/  IMAD.IADD R80, R80, 0x1, R27 ;  /* 0x0000000150507824 */ /* 0x000fe200078e021b */
[----:B------:R-:W-:Y:S02]  /*20f0*/  SHF.R.S32.HI R3, RZ, 0x1f, R37 ;  /* 0x0000001fff037819 */ /* 0x000fe40000011425 */
[-C--:B------:R-:W-:Y:S02]  /*2100*/  LEA.HI R36, R37, R37.reuse, RZ, 0x1 ;  /* 0x0000002525247211 */ /* 0x080fe400078f08ff */
[----:B------:R-:W-:Y:S01]  /*2110*/  LEA.HI R6, R3, R37, RZ, 0x2 ;  /* 0x0000002503067211 */ /* 0x000fe200078f10ff */
[----:B------:R-:W-:Y:S01]  /*2120*/  VIADD R3, R16, 0x10 ;  /* 0x0000001010037836 */ /* 0x000fe20000000000 */
[----:B------:R-:W-:Y:S02]  /*2130*/  SHF.R.S32.HI R36, RZ, 0x1, R36 ;  /* 0x00000001ff247819 */ /* 0x000fe40000011424 */
[----:B------:R-:W-:-:S02]  /*2140*/  SHF.R.S32.HI R74, RZ, 0x2, R6 ;  /* 0x00000002ff4a7819 */ /* 0x000fc40000011406 */
[----:B------:R-:W-:Y:S01]  /*2150*/  SHF.R.S32.HI R7, RZ, 0x1f, R6 ;  /* 0x0000001fff077819 */ /* 0x000fe20000011406 */
[----:B------:R-:W-:Y:S05]  /*2160*/  @!P6 WARPSYNC.ALL ;  /* 0x000000000000e948 */ /* 0x000fea0003800000 */
[----:B------:R-:W-:Y:S01]  /*2170*/  ULDC UR4, c[0x0][0x2f4] ;  /* 0x0000bd0000047ab9 */ /* 0x000fe20000000800 */
[----:B------:R-:W-:Y:S01]  /*2180*/  LEA.HI R7, R7, R74, RZ, 0x2 ;  /* 0x0000004a07077211 */ /* 0x000fe200078f10ff */
[--C-:B0-----:R-:W-:Y:S01]  /*2190*/  IMAD.WIDE.U32 R72, R36, R8, R16.reuse ;  /* 0x0000000824487225 */ /* 0x101fe200078e0010 */
[----:B------:R-:W-:Y:S02]  /*21a0*/  ISETP.GE.AND P1, PT, R3, UR4, PT ;  /* 0x0000000403007c0c */ /* 0x000fe4000bf26270 */
[----:B------:R-:W-:Y:S01]  /*21b0*/  ISETP.GE.AND P0, PT, R16, UR4, PT ;  /* 0x0000000410007c0c */ /* 0x000fe2000bf06270 */
[----:B---3--:R-:W-:Y:S01]  /*21c0*/  IMAD.WIDE.U32 R68, R36, R10, R16 ;  /* 0x0000000a24447225 */ /* 0x008fe200078e0010 */
[----:B-1----:R-:W-:-:S02]  /*21d0*/  SEL R5, RZ, 0xffffffff, P1 ;  /* 0xffffffffff057807 */ /* 0x002fc40000800000 */
[----:B------:R-:W-:Y:S02]  /*21e0*/  SEL R4, RZ, 0x1, P0 ;  /* 0x00000001ff047807 */ /* 0x000fe40000000000 */
[----:B------:R-:W-:Y:S01]  /*21f0*/  SHF.R.S32.HI R13, RZ, 0x1f, R36 ;  /* 0x0000001fff0d7819 */ /* 0x000fe20000011424 */
[----:B------:R-:W-:Y:S01]  /*2200*/  IMAD.SHL.U32 R5, R5, 0x2, RZ ;  /* 0x0000000205057824 */ /* 0x000fe200078e00ff */
[----:B------:R-:W-:Y:S02]  /*2210*/  LOP3.LUT R7, R7, 0xfffffffc, RZ, 0xc0, !PT ;  /* 0xfffffffc07077812 */ /* 0x000fe400078ec0ff */
[----:B------:R-:W-:Y:S01]  /*2220*/  ISETP.GE.AND P1, PT, R137, UR4, PT ;  /* 0x0000000489007c0c */ /* 0x000fe2000bf26270 */
[----:B------:R-:W-:Y:S01]  /*2230*/  IMAD R6, R13, R8, RZ ;  /* 0x000000080d067224 */ /* 0x000fe200078e02ff */
[----:B------:R-:W-:Y:S01]  /*2240*/  LOP3.LUT R5, R5, 0x2, R4, 0xe2, !PT ;  /* 0x0000000205057812 */ /* 0x000fe200078ee204 */
[----:B------:R-:W-:Y:S01]  /*2250*/  VIADD R4, R16, 0x20 ;  /* 0x0000002010047836 */ /* 0x000fe20000000000 */
[----:B------:R-:W-:Y:S01]  /*2260*/  LOP3.LUT R22, R22, 0xfffffffb, RZ, 0xc0, !PT ;  /* 0xfffffffb16167812 */ /* 0x000fe200078ec0ff */
[----:B------:R-:W-:Y:S01]  /*2270*/  IMAD.IADD R74, R74, 0x1, -R7 ;  /* 0x000000014a4a7824 */ /* 0x000fe200078e0a07 */
[----:B------:R-:W-:Y:S01]  /*2280*/  SEL R7, RZ, 0x8, P1 ;  /* 0x00000008ff077807 */ /* 0x000fe20000800000 */
[----:B------:R-:W-:Y:S01]  /*2290*/  IMAD R15, R36, R9, R6 ;  /* 0x00000009240f7224 */ /* 0x000fe200078e0206 */
[----:B------:R-:W-:-:S02]  /*22a0*/  ISETP.GE.AND P0, PT, R4, UR4, PT ;  /* 0x0000000404007c0c */ /* 0x000fc4000bf06270 */
[----:B------:R-:W-:Y:S02]  /*22b0*/  ISETP.GE.AND P2, PT, R3, R29, PT ;  /* 0x0000001d0300720c */ /* 0x000fe40003f46270 */
[----:B------:R-:W-:Y:S02]  /*22c0*/  SEL R6, RZ, 0x4, P0 ;  /* 0x00000004ff067807 */ /* 0x000fe40000000000 */
[----:B------:R-:W-:Y:S02]  /*22d0*/  ISETP.GE.AND P0, PT, R136, UR4, PT ;  /* 0x0000000488007c0c */ /* 0x000fe4000bf06270 */
[----:B------:R-:W-:Y:S02]  /*22e0*/  LOP3.LUT R5, R7, R5, R6, 0xfe, !PT ;  /* 0x0000000507057212 */ /* 0x000fe400078efe06 */
[----:B------:R-:W-:Y:S02]  /*22f0*/  SEL R6, RZ, 0x10, P0 ;  /* 0x00000010ff067807 */ /* 0x000fe40000000000 */
[----:B------:R-:W-:-:S02]  /*2300*/  LOP3.LUT P0, RZ, R74, 0x2, RZ, 0xc0, !PT ;  /* 0x000000024aff7812 */ /* 0x000fc4000780c0ff */
[----:B------:R-:W-:Y:S01]  /*2310*/  LOP3.LUT R30, R5, R6, RZ, 0xfc, !PT ;  /* 0x00000006051e7212 */ /* 0x000fe200078efcff */
[----:B------:R-:W-:Y:S01]  /*2320*/  IMAD R6, R13, R10, RZ ;  /* 0x0000000a0d067224 */ /* 0x000fe200078e02ff */
[----:B------:R-:W-:Y:S01]  /*2330*/  ISETP.GE.AND P1, PT, R4, R29, PT ;  /* 0x0000001d0400720c */ /* 0x000fe20003f26270 */
[----:B--2---:R-:W-:-:S08]  /*2340*/  IMAD.MOV.U32 R20, RZ, RZ, R38 ;  /* 0x000000ffff147224 */ /* 0x004fd000078e0026 */
[----:B------:R-:W-:Y:S01]  /*2350*/  @P0 LOP3.LUT R22, R22, 0x4, RZ, 0xfc, !PT ;  /* 0x0000000416160812 */ /* 0x000fe200078efcff */
[----:B------:R-:W-:Y:S01]  /*2360*/  IMAD R13, R36, R11, R6 ;  /* 0x0000000b240d7224 */ /* 0x000fe200078e0206 */
[----:B------:R-:W-:Y:S02]  /*2370*/  ISETP.GE.AND P0, PT, R16, R29, PT ;  /* 0x0000001d1000720c */ /* 0x000fe40003f06270 */
[----:B------:R-:W-:Y:S02]  /*2380*/  SHF.R.S32.HI R21, RZ, 0x1f, R20 ;  /* 0x0000001fff157819 */ /* 0x000fe40000011414 */
[----:B------:R-:W-:-:S03]  /*2390*/  IADD3 R73, R73, R15, RZ ;  /* 0x0000000f49497210 */ /* 0x000fc60007ffe0ff */
[----:B------:R0:W-:Y:S01]  /*23a0*/  STL [R1+0x5c], R21 ;  /* 0x00005c1501007387 */ /* 0x0001e20000100800 */
[C---:B------:R-:W-:Y:S01]  /*23b0*/  SEL R5, R29.reuse, RZ, P0 ;  /* 0x000000ff1d057207 */ /* 0x040fe20000000000 */
[C-C-:B------:R-:W-:Y:S02]  /*23c0*/  IMAD.WIDE.U32 R70, R36.reuse, R8, R20.reuse ;  /* 0x0000000824467225 */ /* 0x140fe400078e0014 */
[----:B------:R-:W2:Y:S01]  /*23d0*/  LDL R35, [R1+0x4c] ;  /* 0x00004c0001237983 */ /* 0x000ea20000100800 */
[C---:B------:R-:W-:Y:S01]  /*23e0*/  SEL R12, R29.reuse, RZ, P2 ;  /* 0x000000ff1d0c7207 */ /* 0x040fe20001000000 */
[----:B------:R-:W-:Y:S02]  /*23f0*/  IMAD.WIDE.U32 R66, R36, R10, R20 ;  /* 0x0000000a24427225 */ /* 0x000fe400078e0014 */
[----:B------:R-:W3:Y:S01]  /*2400*/  LDL R28, [R1+0x50] ;  /* 0x00005000011c7983 */ /* 0x000ee20000100800 */
[----:B------:R-:W-:Y:S01]  /*2410*/  SEL R7, R29, RZ, P1 ;  /* 0x000000ff1d077207 */ /* 0x000fe20000800000 */
[----:B------:R-:W-:-:S02]  /*2420*/  IMAD.IADD R71, R15, 0x1, R71 ;  /* 0x000000010f477824 */ /* 0x000fc400078e0247 */
[----:B------:R-:W3:Y:S01]  /*2430*/  LDL R32, [R1+0x54] ;  /* 0x0000540001207983 */ /* 0x000ee20000100800 */
[----:B------:R-:W-:Y:S02]  /*2440*/  IMAD.IADD R69, R69, 0x1, R13 ;  /* 0x0000000145457824 */ /* 0x000fe400078e020d */
[----:B------:R-:W-:Y:S02]  /*2450*/  IMAD.IADD R67, R13, 0x1, R67 ;  /* 0x000000010d437824 */ /* 0x000fe400078e0243 */
[----:B------:R-:W-:Y:S02]  /*2460*/  IMAD.IADD R6, R16, 0x1, R5 ;  /* 0x0000000110067824 */ /* 0x000fe400078e0205 */
[----:B------:R-:W-:Y:S02]  /*2470*/  IMAD.IADD R13, R3, 0x1, R12 ;  /* 0x00000001030d7824 */ /* 0x000fe400078e020c */
[----:B------:R-:W-:Y:S01]  /*2480*/  IMAD.IADD R15, R4, 0x1, R7 ;  /* 0x00000001040f7824 */ /* 0x000fe200078e0207 */
[----:B------:R-:W-:-:S02]  /*2490*/  SHF.R.S32.HI R7, RZ, 0x1f, R6 ;  /* 0x0000001fff077819 */ /* 0x000fc40000011406 */
[----:B------:R-:W-:Y:S02]  /*24a0*/  SHF.R.S32.HI R14, RZ, 0x1f, R13 ;  /* 0x0000001fff0e7819 */ /* 0x000fe4000001140d */
[----:B------:R-:W-:Y:S02]  /*24b0*/  SHF.R.S32.HI R20, RZ, 0x1f, R15 ;  /* 0x0000001fff147819 */ /* 0x000fe4000001140f */
[CC--:B------:R-:W-:Y:S02]  /*24c0*/  LEA.HI R5, R7.reuse, R6.reuse, RZ, 0x3 ;  /* 0x0000000607057211 */ /* 0x0c0fe400078f18ff */
[----:B------:R-:W-:Y:S02]  /*24d0*/  LEA.HI R12, R7, R6, RZ, 0x5 ;  /* 0x00000006070c7211 */ /* 0x000fe400078f28ff */
[----:B------:R-:W-:Y:S02]  /*24e0*/  LEA.HI R6, R14, R13, RZ, 0x3 ;  /* 0x0000000d0e067211 */ /* 0x000fe400078f18ff */
[----:B------:R-:W-:-:S02]  /*24f0*/  LEA.HI R7, R20, R15, RZ, 0x3 ;  /* 0x0000000f14077211 */ /* 0x000fc400078f18ff */
[----:B------:R-:W-:Y:S02]  /*2500*/  LEA.HI R14, R14, R13, RZ, 0x5 ;  /* 0x0000000d0e0e7211 */ /* 0x000fe400078f28ff */
[----:B------:R-:W-:Y:S01]  /*2510*/  LEA.HI R20, R20, R15, RZ, 0x5 ;  /* 0x0000000f14147211 */ /* 0x000fe200078f28ff */
[----:B------:R-:W-:Y:S01]  /*2520*/  IMAD.SHL.U32 R13, R12, 0x80, RZ ;  /* 0x000000800c0d7824 */ /* 0x000fe200078e00ff */
[----:B------:R-:W-:Y:S01]  /*2530*/  LOP3.LUT R22, R22, 0xfffffffe, RZ, 0xc0, !PT ;  /* 0xfffffffe16167812 */ /* 0x000fe200078ec0ff */
[----:B------:R-:W-:Y:S02]  /*2540*/  IMAD.SHL.U32 R15, R14, 0x80, RZ ;  /* 0x000000800e0f7824 */ /* 0x000fe400078e00ff */
[----:B0-----:R-:W-:Y:S01]  /*2550*/  IMAD.SHL.U32 R21, R20, 0x80, RZ ;  /* 0x0000008014157824 */ /* 0x001fe200078e00ff */
[----:B------:R-:W-:Y:S02]  /*2560*/  @P2 LOP3.LUT R22, R22, 0x1, RZ, 0xfc, !PT ;  /* 0x0000000116162812 */ /* 0x000fe400078efcff */
[----:B-----5:R-:W-:-:S02]  /*2570*/  SHF.R.S32.HI R27, RZ, 0x1f, R98 ;  /* 0x0000001fff1b7819 */ /* 0x020fc40000011462 */
[----:B------:R-:W-:Y:S02]  /*2580*/  LOP3.LUT R13, R13, 0xfffff000, RZ, 0xc0, !PT ;  /* 0xfffff0000d0d7812 */ /* 0x000fe400078ec0ff */
[----:B------:R-:W-:Y:S02]  /*2590*/  LOP3.LUT R15, R15, 0xfffff000, RZ, 0xc0, !PT ;  /* 0xfffff0000f0f7812 */ /* 0x000fe400078ec0ff */
[----:B------:R-:W-:Y:S02]  /*25a0*/  LOP3.LUT R21, R21, 0xfffff000, RZ, 0xc0, !PT ;  /* 0xfffff00015157812 */ /* 0x000fe400078ec0ff */
[----:B------:R-:W-:-:S04]  /*25b0*/  LOP3.LUT R22, R22, 0xfffffffd, RZ, 0xc0, !PT ;  /* 0xfffffffd16167812 */ /* 0x000fc800078ec0ff */
[----:B------:R-:W-:Y:S02]  /*25c0*/  @P1 LOP3.LUT R22, R22, 0x2, RZ, 0xfc, !PT ;  /* 0x0000000216161812 */ /* 0x000fe400078efcff */
[----:B------:R-:W-:Y:S01]  /*25d0*/  ISETP.GE.AND P1, PT, R138, UR4, PT ;  /* 0x000000048a007c0c */ /* 0x000fe2000bf26270 */
[----:B------:R-:W-:-:S04]  /*25e0*/  IMAD.WIDE.U32 R68, R98, R10, R68 ;  /* 0x0000000a62447225 */ /* 0x000fc800078e0044 */
[----:B------:R-:W-:-:S04]  /*25f0*/  IMAD.WIDE.U32 R66, R98, R10, R66 ;  /* 0x0000000a62427225 */ /* 0x000fc800078e0042 */
[----:B------:R-:W-:Y:S01]  /*2600*/  IMAD.SHL.U32 R100, R29, 0x2, RZ ;  /* 0x000000021d647824 */ /* 0x000fe200078e00ff */
[----:B------:R-:W-:Y:S01]  /*2610*/  SEL R29, RZ, 0x20, P1 ;  /* 0x00000020ff1d7807 */ /* 0x000fe20000800000 */
[-C--:B------:R-:W-:Y:S01]  /*2620*/  IMAD.WIDE.U32 R72, R98, R8.reuse, R72 ;  /* 0x0000000862487225 */ /* 0x080fe200078e0048 */
[----:B------:R-:W-:Y:S02]  /*2630*/  SHF.L.U64.HI R88, R8, 0x7, R9 ;  /* 0x0000000708587819 */ /* 0x000fe40000010209 */
[----:B------:R-:W-:Y:S01]  /*2640*/  LOP3.LUT R29, R30, R29, RZ, 0xfc, !PT ;  /* 0x0000001d1e1d7212 */ /* 0x000fe200078efcff */
[----:B------:R-:W-:Y:S01]  /*2650*/  IMAD.WIDE.U32 R70, R98, R8, R70 ;  /* 0x0000000862467225 */ /* 0x000fe200078e0046 */
[----:B------:R-:W-:Y:S02]  /*2660*/  SHF.L.U64.HI R89, R10, 0x7, R11 ;  /* 0x000000070a597819 */ /* 0x000fe4000001020b */
[----:B----4-:R-:W-:Y:S01]  /*2670*/  SHF.R.S32.HI R87, RZ, 0x1f, R0 ;  /* 0x0000001fff577819 */ /* 0x010fe20000011400 */
[----:B------:R-:W-:Y:S01]  /*2680*/  VIADD R101, R31, 0x8 ;  /* 0x000000081f657836 */ /* 0x000fe20000000000 */
[----:B------:R-:W-:-:S02]  /*2690*/  LOP3.LUT R30, R30, 0x1, RZ, 0xc0, !PT ;  /* 0x000000011e1e7812 */ /* 0x000fc400078ec0ff */
[----:B------:R-:W-:Y:S01]  /*26a0*/  LOP3.LUT R31, R29, 0x2, RZ, 0xc0, !PT ;  /* 0x000000021d1f7812 */ /* 0x000fe200078ec0ff */
[----:B------:R-:W-:Y:S01]  /*26b0*/  @!P6 BAR.SYNC.DEFER_BLOCKING 0x9, 0x100 ;  /* 0x024400000000eb1d */ /* 0x000fe20000010000 */
[C---:B--2---:R-:W-:Y:S02]  /*26c0*/  LOP3.LUT R12, R35.reuse, 0x18, R5, 0xf8, !PT ;  /* 0x00000018230c7812 */ /* 0x044fe400078ef805 */
[C---:B------:R-:W-:Y:S02]  /*26d0*/  LOP3.LUT R14, R35.reuse, 0x18, R6, 0xf8, !PT ;  /* 0x00000018230e7812 */ /* 0x040fe400078ef806 */
[----:B------:R-:W-:Y:S02]  /*26e0*/  LOP3.LUT R20, R35, 0x18, R7, 0xf8, !PT ;  /* 0x0000001823147812 */ /* 0x000fe400078ef807 */
[-C--:B---3--:R-:W-:Y:S02]  /*26f0*/  LOP3.LUT R12, R12, R28.reuse, RZ, 0x3c, !PT ;  /* 0x0000001c0c0c7212 */ /* 0x088fe400078e3cff */
[----:B------:R-:W-:-:S02]  /*2700*/  LOP3.LUT R14, R14, R28, RZ, 0x3c, !PT ;  /* 0x0000001c0e0e7212 */ /* 0x000fc400078e3cff */
[----:B------:R-:W-:Y:S01]  /*2710*/  LOP3.LUT R20, R20, R28, RZ, 0x3c, !PT ;  /* 0x0000001c14147212 */ /* 0x000fe200078e3cff */
[C---:B------:R-:W-:Y:S01]  /*2720*/  IMAD R28, R27.reuse, R8, RZ ;  /* 0x000000081b1c7224 */ /* 0x040fe200078e02ff */
[--C-:B------:R-:W-:Y:S02]  /*2730*/  IADD3 R97, R12, R13, R32.reuse ;  /* 0x0000000d0c617210 */ /* 0x100fe40007ffe020 */
[--C-:B------:R-:W-:Y:S02]  /*2740*/  IADD3 R96, R14, R15, R32.reuse ;  /* 0x0000000f0e607210 */ /* 0x100fe40007ffe020 */
[----:B------:R-:W-:Y:S01]  /*2750*/  IADD3 R95, R20, R21, R32 ;  /* 0x00000015145f7210 */ /* 0x000fe20007ffe020 */
[----:B------:R-:W-:Y:S01]  /*2760*/  IMAD R27, R27, R10, RZ ;  /* 0x0000000a1b1b7224 */ /* 0x000fe200078e02ff */
[----:B------:R-:W-:-:S03]  /*2770*/  LEA.HI R32, R37, R37, RZ, 0x1 ;  /* 0x0000002525207211 */ /* 0x000fc600078f08ff */
[----:B------:R-:W-:Y:S01]  /*2780*/  IMAD R27, R98, R11, R27 ;  /* 0x0000000b621b7224 */ /* 0x000fe200078e021b */
[----:B------:R-:W-:Y:S01]  /*2790*/  LOP3.LUT R32, R32, 0xfffffffe, RZ, 0xc0, !PT ;  /* 0xfffffffe20207812 */ /* 0x000fe200078ec0ff */
[----:B------:R-:W-:Y:S01]  /*27a0*/  IMAD R77, R98, R9, R28 ;  /* 0x00000009624d7224 */ /* 0x000fe200078e021c */
[----:B------:R-:W-:Y:S01]  /*27b0*/  LOP3.LUT R21, R5, 0xfffffff8, RZ, 0xc0, !PT ;  /* 0xfffffff805157812 */ /* 0x000fe200078ec0ff */
[----:B------:R-:W-:Y:S01]  /*27c0*/  IMAD.IADD R78, R69, 0x1, R27 ;  /* 0x00000001454e7824 */ /* 0x000fe200078e021b */
[----:B------:R-:W-:Y:S01]  /*27d0*/  LOP3.LUT R28, R7, 0xfffffff8, RZ, 0xc0, !PT ;  /* 0xfffffff8071c7812 */ /* 0x000fe200078ec0ff */
[----:B------:R-:W-:Y:S02]  /*27e0*/  IMAD.IADD R32, R37, 0x1, -R32 ;  /* 0x0000000125207824 */ /* 0x000fe400078e0a20 */
[----:B------:R-:W-:Y:S01]  /*27f0*/  IMAD.IADD R76, R27, 0x1, R67 ;  /* 0x000000011b4c7824 */ /* 0x000fe200078e0243 */
[----:B------:R-:W-:Y:S01]  /*2800*/  LOP3.LUT R27, R6, 0xfffffff8, RZ, 0xc0, !PT ;  /* 0xfffffff8061b7812 */ /* 0x000fe200078ec0ff */
[----:B------:R-:W-:Y:S01]  /*2810*/  IMAD.SHL.U32 R9, R10, 0x80, RZ ;  /* 0x000000800a097824 */ /* 0x000fe200078e00ff */
[----:B------:R-:W-:Y:S01]  /*2820*/  SHF.R.S32.HI R10, RZ, 0x1f, R34 ;  /* 0x0000001fff0a7819 */ /* 0x000fe20000011422 */
[----:B------:R-:W-:Y:S01]  /*2830*/  IMAD R20, R32, 0xc0, R36 ;  /* 0x000000c020147824 */ /* 0x000fe200078e0224 */
[----:B------:R-:W-:Y:S01]  /*2840*/  SHF.R.S32.HI R94, RZ, 0x1f, R21 ;  /* 0x0000001fff5e7819 */ /* 0x000fe20000011415 */
[----:B------:R-:W-:Y:S01]  /*2850*/  IMAD.IADD R79, R73, 0x1, R77 ;  /* 0x00000001494f7824 */ /* 0x000fe200078e024d */
[----:B------:R-:W-:Y:S01]  /*2860*/  IADD3 R77, R77, R71, RZ ;  /* 0x000000474d4d7210 */ /* 0x000fe20007ffe0ff */
[----:B------:R-:W-:Y:S01]  /*2870*/  IMAD.SHL.U32 R8, R8, 0x80, RZ ;  /* 0x0000008008087824 */ /* 0x000fe200078e00ff */
[----:B------:R-:W-:-:S02]  /*2880*/  SHF.R.S32.HI R93, RZ, 0x1f, R27 ;  /* 0x0000001fff5d7819 */ /* 0x000fc4000001141b */
[----:B------:R-:W-:Y:S02]  /*2890*/  SHF.R.S32.HI R92, RZ, 0x1f, R28 ;  /* 0x0000001fff5c7819 */ /* 0x000fe4000001141c */
[----:B------:R-:W-:-:S07]  /*28a0*/  LOP3.LUT R32, R29, 0x4, RZ, 0xc0, !PT ;  /* 0x000000041d207812 */ /* 0x000fce00078ec0ff */
.L_x_11439:
[----:B0-2---:R-:W2:Y:S01]  /*28b0*/  LDL R35, [R1+0xa0] ;  /* 0x0000a00001237983 */ /* 0x005ea20000100800 */
[----:B------:R-:W0:Y:S01]  /*28c0*/  LDC R82, c[0x0][0x430] ;  /* 0x00010c00ff527b82 */ /* 0x000e220000000800 */
[----:B------:R-:W-:Y:S02]  /*28d0*/  VIADD R25, R25, 0xffffffff ;  /* 0xffffffff19197836 */ /* 0x000fe40000000000 */
[----:B------:R-:W-:Y:S02]  /*28e0*/  IMAD.MOV.U32 R81, RZ, RZ, RZ ;  /* 0x000000ffff517224 */ /* 0x000fe400078e00ff */
[----:B------:R-:W-:-:S03]  /*28f0*/  IMAD R13, R25, 0x80, R20 ;  /* 0x00000080190d7824 */ /* 0x000fc600078e0214 */
[----:B-1----:R-:W1:Y:S01]  /*2900*/  LDC R99, c[0x0][0x3f4] ;  /* 0x0000fd00ff637b82 */ /* 0x002e620000000800 */
[----:B------:R-:W-:Y:S01]  /*2910*/  IMAD.IADD R40, R80, 0x1, R13 ;  /* 0x0000000150287824 */ /* 0x000fe200078e020d */
[----:B------:R-:W-:-:S03]  /*2920*/  ISETP.GE.AND P1, PT, R13, R24, PT ;  /* 0x000000180d00720c */ /* 0x000fc60003f26270 */
[----:B------:R-:W-:Y:S01]  /*2930*/  IMAD.MOV.U32 R36, RZ, RZ, R40 ;  /* 0x000000ffff247224 */ /* 0x000fe200078e0028 */
[----:B------:R-:W-:Y:S02]  /*2940*/  ISETP.GT.OR P1, PT, R20, 0x7f, P1 ;  /* 0x0000007f1400780c */ /* 0x000fe40000f24670 */
[----:B0-----:R-:W-:-:S11]  /*2950*/  ISETP.NE.AND P2, PT, R82, 0x1, PT ;  /* 0x000000015200780c */ /* 0x001fd60003f45270 */
        /* <DEDUP_REMOVED lines=11> */
[----:B---3--:R-:W-:Y:S02]  /*2a10*/  @!P1 LEA R12, P2, R14, R12, 0x2 ;  /* 0x0000000c0e0c9211 */ /* 0x008fe400078410ff */
[----:B------:R-:W-:Y:S02]  /*2a20*/  LOP3.LUT P3, RZ, R74, 0x2, RZ, 0xc0, !PT ;  /* 0x000000024aff7812 */ /* 0x000fe4000786c0ff */
[----:B------:R-:W-:Y:S02]  /*2a30*/  @!P1 LEA.HI.X R13, R14, R13, R11, 0x2, P2 ;  /* 0x0000000d0e0d9211 */ /* 0x000fe400010f140b */
[----:B------:R-:W-:Y:S01]  /*2a40*/  ISETP.GE.AND P2, PT, R99, 0x1, PT ;  /* 0x000000016300780c */ /* 0x000fe20003f46270 */
[----:B------:R-:W-:Y:S01]  /*2a50*/  IMAD.MOV R15, RZ, RZ, -R36 ;  /* 0x000000ffff0f7224 */ /* 0x000fe200078e0a24 */
[----:B------:R-:W-:Y:S05]  /*2a60*/  YIELD ;  /* 0x0000000000007946 */ /* 0x000fea0003800000 */
[----:B------:R-:W-:Y:S01]  /*2a70*/  BSSY B0, `(.L_x_11381) ;  /* 0x0000427000007945 */ /* 0x000fe20003800000 */
[----:B------:R0:W5:Y:S01]  /*2a80*/  @!P1 LDG.E R81, desc[UR54][R12.64] ;  /* 0x000000360c519981 */ /* 0x000162000c1e1900 */
[----:B------:R-:W-:Y:S01]  /*2a90*/  IMAD R82, R82, R15, R40 ;  /* 0x0000000f52527224 */ /* 0x000fe200078e0228 */
[----:B------:R-:W-:Y:S01]  /*2aa0*/  ISETP.GT.AND P1, PT, R25, R75, PT ;  /* 0x0000004b1900720c */ /* 0x000fe20003f24270 */
[----:B--2---:R-:W-:-:S04]  /*2ab0*/  IMAD R65, R19, 0x3000, R35 ;  /* 0x0000300013417824 */ /* 0x004fc800078e0223 */
[C---:B------:R-:W-:Y:S02]  /*2ac0*/  VIADD R11, R65.reuse, 0x10 ;  /* 0x00000010410b7836 */ /* 0x040fe40000000000 */
[C---:B------:R-:W-:Y:S02]  /*2ad0*/  @P3 VIADD R11, R65.reuse, 0xfffffff0 ;  /* 0xfffffff0410b3836 */ /* 0x040fe40000000000 */
[--C-:B------:R-:W-:Y:S02]  /*2ae0*/  IMAD R65, R65, 0x2, R26.reuse ;  /* 0x0000000241417824 */ /* 0x100fe400078e021a */
[----:B------:R-:W-:Y:S01]  /*2af0*/  IMAD R64, R11, 0x2, R26 ;  /* 0x000000020b407824 */ /* 0x000fe200078e021a */
[----:B0-----:R-:W-:Y:S06]  /*2b00*/  @!P2 BRA `(.L_x_11382) ;  /* 0x0000003c0028a947 */ /* 0x001fec0003800000 */
[----:B------:R-:W-:Y:S01]  /*2b10*/  SHF.R.S32.HI R83, RZ, 0x1f, R82 ;  /* 0x0000001fff537819 */ /* 0x000fe20000011452 */
[----:B------:R-:W-:Y:S01]  /*2b20*/  ULDC.64 UR4, c[0x0][0x300] ;  /* 0x0000c00000047ab9 */ /* 0x000fe20000000a00 */
[----:B-----5:R-:W-:Y:S01]  /*2b30*/  SHF.R.S32.HI R84, RZ, 0x1f, R81 ;  /* 0x0000001fff547819 */ /* 0x020fe20000011451 */
[----:B------:R-:W-:-:S04]  /*2b40*/  IMAD.WIDE.U32 R12, R82, UR4, RZ ;  /* 0x00000004520c7c25 */ /* 0x000fc8000f8e00ff */
[----:B------:R-:W-:Y:S02]  /*2b50*/  IMAD R11, R83, UR4, RZ ;  /* 0x00000004530b7c24 */ /* 0x000fe4000f8e02ff */
[----:B------:R-:W-:Y:S02]  /*2b60*/  IMAD R36, R88, R25, RZ ;  /* 0x0000001958247224 */ /* 0x000fe400078e02ff */
[----:B------:R-:W-:Y:S01]  /*2b70*/  IMAD R11, R82, UR5, R11 ;  /* 0x00000005520b7c24 */ /* 0x000fe2000f8e020b */
[----:B------:R-:W-:Y:S01]  /*2b80*/  ULDC.64 UR4, c[0x0][0x310] ;  /* 0x0000c40000047ab9 */ /* 0x000fe20000000a00 */
[----:B------:R-:W-:Y:S02]  /*2b90*/  IMAD R85, R25, -0x80, R24 ;  /* 0xffffff8019557824 */ /* 0x000fe400078e0218 */
[----:B------:R-:W-:Y:S02]  /*2ba0*/  IMAD R14, R84, UR4, RZ ;  /* 0x00000004540e7c24 */ /* 0x000fe4000f8e02ff */
[----:B------:R-:W-:Y:S01]  /*2bb0*/  IMAD.IADD R13, R13, 0x1, R11 ;  /* 0x000000010d0d7824 */ /* 0x000fe200078e020b */
[----:B------:R-:W-:Y:S01]  /*2bc0*/  VIMNMX R85, R85, 0x80, PT ;  /* 0x0000008055557848 */ /* 0x000fe20003fe0100 */
[----:B------:R-:W-:-:S02]  /*2bd0*/  IMAD R11, R81, UR5, R14 ;  /* 0x00000005510b7c24 */ /* 0x000fc4000f8e020e */
[----:B------:R-:W-:Y:S01]  /*2be0*/  IMAD.WIDE.U32 R12, R81, UR4, R12 ;  /* 0x00000004510c7c25 */ /* 0x000fe2000f8e000c */
[----:B------:R-:W-:-:S03]  /*2bf0*/  ULDC.64 UR4, c[0x0][0x308] ;  /* 0x0000c20000047ab9 */ /* 0x000fc60000000a00 */
[----:B------:R-:W-:Y:S02]  /*2c00*/  IMAD R15, R10, UR4, RZ ;  /* 0x000000040a0f7c24 */ /* 0x000fe4000f8e02ff */
[----:B------:R-:W-:Y:S01]  /*2c10*/  IMAD.IADD R13, R13, 0x1, R11 ;  /* 0x000000010d0d7824 */ /* 0x000fe200078e020b */
[----:B------:R-:W-:Y:S01]  /*2c20*/  SHF.R.S32.HI R11, RZ, 0x1f, R25 ;  /* 0x0000001fff0b7819 */ /* 0x000fe20000011419 */
[C---:B------:R-:W-:Y:S02]  /*2c30*/  IMAD R15, R34.reuse, UR5, R15 ;  /* 0x00000005220f7c24 */ /* 0x040fe4000f8e020f */
        /* <DEDUP_REMOVED lines=15> */
[----:B------:R-:W0:Y:S01]  /*2d30*/  S2R R38, SR_TID.X ;  /* 0x0000000000267919 */ /* 0x000e220000002100 */
        /* <DEDUP_REMOVED lines=12> */
[----:B0-----:R-:W-:-:S05]  /*2e00*/  VIADD R39, R38, 0xffffff80 ;  /* 0xffffff8026277836 */ /* 0x001fca0000000000 */
[----:B------:R-:W-:-:S04]  /*2e10*/  LEA.HI R38, R39, R39, RZ, 0x1 ;  /* 0x0000002727267211 */ /* 0x000fc800078f08ff */
[----:B------:R-:W-:-:S04]  /*2e20*/  SHF.R.S32.HI R38, RZ, 0x1, R38 ;  /* 0x00000001ff267819 */ /* 0x000fc80000011426 */
[----:B------:R-:W-:Y:S02]  /*2e30*/  ISETP.GE.AND P3, PT, R38, R85, PT ;  /* 0x000000552600720c */ /* 0x000fe40003f66270 */
[----:B------:R-:W-:-:S11]  /*2e40*/  CS2R R38, SRZ ;  /* 0x0000000000267805 */ /* 0x000fd6000001ff00 */
[----:B------:R-:W-:Y:S05]  /*2e50*/  @P3 BRA `(.L_x_11385) ;  /* 0x0000000000b83947 */ /* 0x000fea0003800000 */
[----:B------:R-:W2:Y:S04]  /*2e60*/  LDL.64 R104, [R1+0x58] ;  /* 0x0000580001687983 */ /* 0x000ea80000100a00 */
[----:B------:R-:W3:Y:S04]  /*2e70*/  LDL R91, [R1+0x8c] ;  /* 0x00008c00015b7983 */ /* 0x000ee80000100800 */
[----:B------:R-:W4:Y:S04]  /*2e80*/  LDL R90, [R1+0x84] ;  /* 0x00008400015a7983 */ /* 0x000f280000100800 */
        /* <DEDUP_REMOVED lines=43> */
.L_x_11385:
[----:B------:R-:W-:Y:S05]  /*3140*/  BSYNC B1 ;  /* 0x0000000000017941 */ /* 0x000fea0003800000 */
.L_x_11384:
[----:B-----5:R-:W-:Y:S01]  /*3150*/  IMAD.MOV.U32 R11, RZ, RZ, R36 ;  /* 0x000000ffff0b7224 */ /* 0x020fe200078e0024 */
[----:B------:R-:W-:Y:S01]  /*3160*/  UISETP.NE.AND UP0, UPT, UR39, 0x3, UPT ;  /* 0x000000032700788c */ /* 0x000fe2000bf05270 */
[----:B0-----:R-:W-:Y:S02]  /*3170*/  IMAD.MOV.U32 R12, RZ, RZ, R37 ;  /* 0x000000ffff0c7224 */ /* 0x001fe400078e0025 */
[----:B------:R-:W-:Y:S02]  /*3180*/  IMAD.MOV.U32 R13, RZ, RZ, R40 ;  /* 0x000000ffff0d7224 */ /* 0x000fe400078e0028 */
[----:B------:R-:W-:Y:S01]  /*3190*/  IMAD.MOV.U32 R14, RZ, RZ, R41 ;  /* 0x000000ffff0e7224 */ /* 0x000fe200078e0029 */
[----:B------:R-:W-:Y:S01]  /*31a0*/  PRMT R63, R11, 0x5410, R12 ;  /* 0x000054100b3f7816 */ /* 0x000fe2000000000c */
[----:B------:R-:W-:Y:S01]  /*31b0*/  IMAD.MOV.U32 R11, RZ, RZ, R44 ;  /* 0x000000ffff0b7224 */ /* 0x000fe200078e002c */
[----:B------:R-:W-:Y:S01]  /*31c0*/  PLOP3.LUT P2, PT, PT, PT, UP0, 0x80, 0x0 ;  /* 0x000000000000781c */ /* 0x000fe20003f4f008 */
[----:B------:R-:W-:Y:S01]  /*31d0*/  IMAD.MOV.U32 R12, RZ, RZ, R45 ;  /* 0x000000ffff0c7224 */ /* 0x000fe200078e002d */
[----:B------:R-:W-:Y:S01]  /*31e0*/  PRMT R104, R14, 0x5410, R13 ;  /* 0x000054100e687816 */ /* 0x000fe2000000000d */
[----:B------:R-:W-:-:S02]  /*31f0*/  IMAD.MOV.U32 R13, RZ, RZ, R48 ;  /* 0x000000ffff0d7224 */ /* 0x000fc400078e0030 */
[----:B------:R-:W-:Y:S01]  /*3200*/  IMAD.MOV.U32 R14, RZ, RZ, R49 ;  /* 0x000000ffff0e7224 */ /* 0x000fe200078e0031 */
[----:B------:R-:W-:Y:S01]  /*3210*/  PRMT R107, R11, 0x5410, R12 ;  /* 0x000054100b6b7816 */ /* 0x000fe2000000000c */
[----:B------:R-:W-:Y:S02]  /*3220*/  IMAD.MOV.U32 R11, RZ, RZ, R52 ;  /* 0x000000ffff0b7224 */ /* 0x000fe400078e0034 */
        /* <DEDUP_REMOVED lines=14> */
[----:B------:R-:W-:Y:S02]  /*3310*/  IMAD.MOV.U32 R12, RZ, RZ, R47 ;  /* 0x000000ffff0c7224 */ /* 0x000fe400078e002f */
        /* <DEDUP_REMOVED lines=10> */
[----:B------:R-:W-:-:S04]  /*33c0*/  PRMT R114, R114, 0x5410, R13 ;  /* 0x0000541072727816 */ /* 0x000fc8000000000d */
[----:B------:R-:W-:Y:S01]  /*33d0*/  PRMT R115, R14, 0x5410, R11 ;  /* 0x000054100e737816 */ /* 0x000fe2000000000b */
[----:B------:R-:W-:Y:S06]  /*33e0*/  @!P2 BRA `(.L_x_11386) ;  /* 0x000000000004a947 */ /* 0x000fec0003800000 */
[----:B------:R-:W-:Y:S01]  /*33f0*/  BPT.TRAP 0x1 ;  /* 0x000000040000795c */ /* 0x000fe20000300000 */
.L_x_11386:
[----:B------:R-:W2:Y:S01]  /*3400*/  LDL R11, [R1+0x38] ;  /* 0x00003800010b7983 */ /* 0x000ea20000100800 */
[----:B------:R-:W-:Y:S01]  /*3410*/  IMAD R35, R19, 0x8, R2 ;  /* 0x0000000813237824 */ /* 0x000fe200078e0202 */
[----:B------:R-:W-:Y:S01]  /*3420*/  BSSY B1, `(.L_x_11387) ;  /* 0x0000004000017945 */ /* 0x000fe20003800000 */
[----:B--2---:R-:W-:-:S04]  /*3430*/  SHF.L.U32 R86, R11, 0x1f, RZ ;  /* 0x0000001f0b567819 */ /* 0x004fc800000006ff */
[----:B------:R-:W0:Y:S02]  /*3440*/  SYNCS.PHASECHK.TRANS64.TRYWAIT P4, [R35+URZ+0x2d890], R86 ;  /* 0x02d89056230075a7 */ /* 0x000e24000808017f */
[----:B0-----:R-:W-:Y:S05]  /*3450*/  @!P4 BRA `(.L_x_11388) ;  /* 0x000002100088c947 */ /* 0x001fea0003800000 */
.L_x_11719:
[----:B------:R-:W-:Y:S05]  /*3460*/  BSYNC B1 ;  /* 0x0000000000017941 */ /* 0x000fea0003800000 */
.L_x_11387:
[----:B------:R-:W-:-:S03]  /*3470*/  UMOV UR4, 0xffffffff ;  /* 0xffffffff00047882 */ /* 0x000fc60000000000 */
[----:B------:R-:W-:Y:S05]  /*3480*/  BRA.DIV UR4, `(.L_x_11389) ;  /* 0x0000021204907947 */ /* 0x000fea000b800000 */
[----:B------:R-:W1:Y:S04]  /*3490*/  SHFL.IDX PT, R62, R62, RZ, 0x1e1f ;  /* 0x001e1fff3e3e7589 */ /* 0x000e6800000e0000 */
[----:B------:R2:W3:Y:S02]  /*34a0*/  SHFL.IDX PT, R11, R60, RZ, 0x1e1f ;  /* 0x001e1fff3c0b7589 */ /* 0x0004e400000e0000 */
.L_x_11723:
[----:B------:R-:W-:Y:S05]  /*34b0*/  @P3 BRA `(.L_x_11390) ;  /* 0x0000003800083947 */ /* 0x000fea0003800000 */
[----:B------:R-:W-:Y:S01]  /*34c0*/  ISETP.NE.AND P3, PT, R30, RZ, PT ;  /* 0x000000ff1e00720c */ /* 0x000fe20003f65270 */
[----:B------:R-:W-:-:S12]  /*34d0*/  BSSY B1, `(.L_x_11391) ;  /* 0x0000037000017945 */ /* 0x000fd80003800000 */
[----:B------:R-:W-:Y:S05]  /*34e0*/  @!P3 BRA `(.L_x_11392) ;  /* 0x0000000000d4b947 */ /* 0x000fea0003800000 */
[----:B------:R-:W4:Y:S01]  /*34f0*/  LDL.64 R116, [R1+0x58] ;  /* 0x0000580001747983 */ /* 0x000f220000100a00 */
[C---:B--23--:R-:W-:Y:S01]  /*3500*/  LEA R60, P3, R16.reuse, R11, 0x1 ;  /* 0x0000000b103c7211 */ /* 0x04cfe200078608ff */
[----:B------:R-:W-:Y:S02]  /*3510*/  BSSY B2, `(.L_x_11393) ;  /* 0x0000031000027945 */ /* 0x000fe40003800000 */
[----:B------:R2:W3:Y:S01]  /*3520*/  LDS.128 R12, [R65+0x15000] ;  /* 0x01500000410c7984 */ /* 0x0004e20000000c00 */
[----:B-1----:R-:W-:Y:S02]  /*3530*/  LEA.HI.X R61, R16, R62, R17, 0x1, P3 ;  /* 0x0000003e103d7211 */ /* 0x002fe400018f0c11 */
[----:B----4-:R-:W-:-:S13]  /*3540*/  ISETP.GE.AND P3, PT, R116, R99, PT ;  /* 0x000000637400720c */ /* 0x010fda0003f66270 */
[----:B--23--:R-:W-:Y:S05]  /*3550*/  @P3 BRA `(.L_x_11394) ;  /* 0x0000000000b03947 */ /* 0x00cfea0003800000 */
[----:B------:R-:W-:Y:S01]  /*3560*/  SHF.R.U64 R58, R58, 0x10, R59 ;  /* 0x000000103a3a7819 */ /* 0x000fe2000000123b */
[----:B------:R-:W-:Y:S01]  /*3570*/  IMAD.MOV.U32 R105, RZ, RZ, R13 ;  /* 0x000000ffff697224 */ /* 0x000fe200078e000d */
[----:B------:R-:W-:-:S03]  /*3580*/  SHF.R.U64 R56, R56, 0x10, R57 ;  /* 0x0000001038387819 */ /* 0x000fc60000001239 */
[----:B------:R-:W-:Y:S02]  /*3590*/  HADD2.F32 R58, -RZ, R58.H0_H0 ;  /* 0x2000003aff3a7230 */ /* 0x000fe40000004100 */
[--C-:B------:R-:W-:Y:S02]  /*35a0*/  HADD2.F32 R13, -RZ, R105.reuse.H1_H1 ;  /* 0x30000069ff0d7230 */ /* 0x100fe40000004100 */
[----:B------:R-:W-:Y:S02]  /*35b0*/  HADD2.F32 R105, -RZ, R105.H0_H0 ;  /* 0x20000069ff697230 */ /* 0x000fe40000004100 */
[----:B------:R-:W-:Y:S02]  /*35c0*/  HADD2.F32 R56, -RZ, R56.H0_H0 ;  /* 0x20000038ff387230 */ /* 0x000fe40000004100 */
[-C--:B------:R-:W-:Y:S01]  /*35d0*/  FMUL.FTZ R106, R13, R58.reuse ;  /* 0x0000003a0d6a7220 */ /* 0x080fe20000410000 */
[----:B------:R-:W-:-:S03]  /*35e0*/  FMUL.FTZ R58, R105, R58 ;  /* 0x0000003a693a7220 */ /* 0x000fc60000410000 */
[-C--:B------:R-:W-:Y:S01]  /*35f0*/  FFMA.FTZ R106, R105, R56.reuse, -R106 ;  /* 0x00000038696a7223 */ /* 0x080fe2000001086a */
[----:B------:R-:W-:Y:S02]  /*3600*/  HADD2.F32 R105, -RZ, R111.H1_H1 ;  /* 0x3000006fff697230 */ /* 0x000fe40000004100 */
[----:B------:R-:W-:Y:S01]  /*3610*/  FFMA.FTZ R13, R13, R56, R58 ;  /* 0x000000380d0d7223 */ /* 0x000fe2000001003a */
[----:B------:R-:W-:Y:S01]  /*3620*/  SHF.R.U32.HI R58, RZ, 0x10, R59 ;  /* 0x00000010ff3a7819 */ /* 0x000fe2000001163b */
[----:B------:R-:W-:Y:S01]  /*3630*/  IMAD.MOV.U32 R59, RZ, RZ, R15 ;  /* 0x000000ffff3b7224 */ /* 0x000fe200078e000f */
[----:B------:R-:W-:Y:S01]  /*3640*/  SHF.R.U32.HI R56, RZ, 0x10, R57 ;  /* 0x00000010ff387819 */ /* 0x000fe20000011639 */
[----:B------:R-:W-:Y:S01]  /*3650*/  IMAD.MOV.U32 R57, RZ, RZ, R12 ;  /* 0x000000ffff397224 */ /* 0x000fe200078e000c */
[----:B------:R-:W-:Y:S01]  /*3660*/  F2FP.F16.F32.PACK_AB R13, R13, R106 ;  /* 0x0000006a0d0d723e */ /* 0x000fe200000000ff */
[----:B------:R-:W-:Y:S02]  /*3670*/  HADD2.F32 R12, -RZ, R58.H0_H0 ;  /* 0x2000003aff0c7230 */ /* 0x000fe40000004100 */
[----:B------:R-:W-:-:S02]  /*3680*/  HADD2.F32 R15, -RZ, R59.H1_H1 ;  /* 0x3000003bff0f7230 */ /* 0x000fc40000004100 */
[----:B------:R-:W-:Y:S02]  /*3690*/  HADD2.F32 R59, -RZ, R59.H0_H0 ;  /* 0x2000003bff3b7230 */ /* 0x000fe40000004100 */
[----:B------:R-:W-:Y:S02]  /*36a0*/  HADD2.F32 R56, -RZ, R56.H0_H0 ;  /* 0x20000038ff387230 */ /* 0x000fe40000004100 */
[-C--:B------:R-:W-:Y:S01]  /*36b0*/  FMUL.FTZ R58, R15, R12.reuse ;  /* 0x0000000c0f3a7220 */ /* 0x080fe20000410000 */
[----:B------:R-:W-:-:S03]  /*36c0*/  FMUL.FTZ R110, R59, R12 ;  /* 0x0000000c3b6e7220 */ /* 0x000fc60000410000 */
[-C--:B------:R-:W-:Y:S01]  /*36d0*/  FFMA.FTZ R12, R59, R56.reuse, -R58 ;  /* 0x000000383b0c7223 */ /* 0x080fe2000001083a */
[--C-:B------:R-:W-:Y:S02]  /*36e0*/  HADD2.F32 R58, -RZ, R57.reuse.H0_H0 ;  /* 0x20000039ff3a7230 */ /* 0x100fe40000004100 */
[----:B------:R-:W-:Y:S01]  /*36f0*/  FFMA.FTZ R15, R15, R56, R110 ;  /* 0x000000380f0f7223 */ /* 0x000fe2000001006e */
[----:B------:R-:W-:Y:S02]  /*3700*/  IMAD.MOV.U32 R56, RZ, RZ, R14 ;  /* 0x000000ffff387224 */ /* 0x000fe400078e000e */
[----:B------:R-:W-:Y:S02]  /*3710*/  HADD2.F32 R14, -RZ, R57.H1_H1 ;  /* 0x30000039ff0e7230 */ /* 0x000fe40000004100 */
[----:B------:R-:W-:Y:S01]  /*3720*/  HADD2.F32 R59, -RZ, R111.H0_H0 ;  /* 0x2000006fff3b7230 */ /* 0x000fe20000004100 */
[----:B------:R-:W-:Y:S01]  /*3730*/  F2FP.F16.F32.PACK_AB R15, R15, R12 ;  /* 0x0000000c0f0f723e */ /* 0x000fe200000000ff */
[----:B------:R-:W-:-:S02]  /*3740*/  HADD2.F32 R111, -RZ, R115.H1_H1 ;  /* 0x30000073ff6f7230 */ /* 0x000fc40000004100 */
        /* <DEDUP_REMOVED lines=13> */
.L_x_11394:
[----:B------:R-:W-:Y:S05]  /*3820*/  BSYNC B2 ;  /* 0x0000000000027941 */ /* 0x000fea0003800000 */
.L_x_11393:
[----:B------:R4:W-:Y:S02]  /*3830*/  ST.E.128 desc[UR54][R60.64], R12 ;  /* 0x0000000c3c007985 */ /* 0x0009e4000c101d36 */
.L_x_11392:
[----:B------:R-:W-:Y:S05]  /*3840*/  BSYNC B1 ;  /* 0x0000000000017941 */ /* 0x000fea0003800000 */
.L_x_11391:
[----:B------:R-:W-:Y:S01]  /*3850*/  ISETP.NE.AND P3, PT, R31, RZ, PT ;  /* 0x000000ff1f00720c */ /* 0x000fe20003f65270 */
[----:B------:R-:W-:-:S12]  /*3860*/  BSSY B1, `(.L_x_11395) ;  /* 0x0000038000017945 */ /* 0x000fd80003800000 */
[----:B------:R-:W-:Y:S05]  /*3870*/  @!P3 BRA `(.L_x_11396) ;  /* 0x0000000000d8b947 */ /* 0x000fea0003800000 */
[----:B----4-:R-:W4:Y:S04]  /*3880*/  LDL R12, [R1+0x64] ;  /* 0x00006400010c7983 */ /* 0x010f280000100800 */
[----:B------:R-:W5:Y:S01]  /*3890*/  LDL R58, [R1+0x8c] ;  /* 0x00008c00013a7983 */ /* 0x000f620000100800 */
[----:B---3--:R-:W-:Y:S01]  /*38a0*/  IMAD.MOV.U32 R56, RZ, RZ, R11 ;  /* 0x000000ffff387224 */ /* 0x008fe200078e000b */
[----:B------:R-:W-:Y:S01]  /*38b0*/  BSSY B2, `(.L_x_11397) ;  /* 0x0000031000027945 */ /* 0x000fe20003800000 */
[----:B-1----:R-:W-:Y:S01]  /*38c0*/  IMAD.MOV.U32 R57, RZ, RZ, R62 ;  /* 0x000000ffff397224 */ /* 0x002fe200078e003e */
[----:B----4-:R-:W-:Y:S02]  /*38d0*/  SHF.L.U32 R59, R12, 0x3, RZ ;  /* 0x000000030c3b7819 */ /* 0x010fe400000006ff */
[----:B------:R1:W3:Y:S01]  /*38e0*/  LDS.128 R12, [R64+0x15000] ;  /* 0x01500000400c7984 */ /* 0x0002e20000000c00 */
[----:B-----5:R-:W-:-:S02]  /*38f0*/  ISETP.GE.AND P3, PT, R58, R99, PT ;  /* 0x000000633a00720c */ /* 0x020fc40003f66270 */
[----:B------:R-:W-:-:S11]  /*3900*/  IMAD.WIDE R56, R59, 0x2, R56 ;  /* 0x000000023b387825 */ /* 0x000fd600078e0238 */
[----:B-1----:R-:W-:Y:S05]  /*3910*/  @P3 BRA `(.L_x_11398) ;  /* 0x0000000000a83947 */ /* 0x002fea0003800000 */
[----:B------:R-:W-:Y:S01]  /*3920*/  SHF.R.U64 R58, R54, 0x10, R55 ;  /* 0x00000010363a7819 */ /* 0x000fe20000001237 */
[----:B---3--:R-:W-:Y:S01]  /*3930*/  IMAD.MOV.U32 R54, RZ, RZ, R13 ;  /* 0x000000ffff367224 */ /* 0x008fe200078e000d */
[----:B------:R-:W-:Y:S01]  /*3940*/  SHF.R.U64 R52, R52, 0x10, R53 ;  /* 0x0000001034347819 */ /* 0x000fe20000001235 */
[----:B--2---:R-:W-:Y:S01]  /*3950*/  HADD2.F32 R60, -RZ, R15.H0_H0 ;  /* 0x2000000fff3c7230 */ /* 0x004fe20000004100 */
[----:B------:R-:W-:Y:S01]  /*3960*/  SHF.R.U32.HI R55, RZ, 0x10, R55 ;  /* 0x00000010ff377819 */ /* 0x000fe20000011637 */
[----:B------:R-:W-:Y:S02]  /*3970*/  HADD2.F32 R58, -RZ, R58.H0_H0 ;  /* 0x2000003aff3a7230 */ /* 0x000fe40000004100 */
[--C-:B------:R-:W-:Y:S02]  /*3980*/  HADD2.F32 R13, -RZ, R54.reuse.H1_H1 ;  /* 0x30000036ff0d7230 */ /* 0x100fe40000004100 */
[----:B------:R-:W-:Y:S02]  /*3990*/  HADD2.F32 R59, -RZ, R54.H0_H0 ;  /* 0x20000036ff3b7230 */ /* 0x000fe40000004100 */
[----:B------:R-:W-:-:S02]  /*39a0*/  HADD2.F32 R52, -RZ, R52.H0_H0 ;  /* 0x20000034ff347230 */ /* 0x000fc40000004100 */
[-C--:B------:R-:W-:Y:S01]  /*39b0*/  FMUL.FTZ R54, R13, R58.reuse ;  /* 0x0000003a0d367220 */ /* 0x080fe20000410000 */
[----:B------:R-:W-:Y:S02]  /*39c0*/  HADD2.F32 R55, -RZ, R55.H0_H0 ;  /* 0x20000037ff377230 */ /* 0x000fe40000004100 */
[C---:B------:R-:W-:Y:S01]  /*39d0*/  FMUL.FTZ R58, R59.reuse, R58 ;  /* 0x0000003a3b3a7220 */ /* 0x040fe20000410000 */
[----:B------:R-:W-:Y:S02]  /*39e0*/  HADD2.F32 R115, -RZ, R115.H0_H0 ;  /* 0x20000073ff737230 */ /* 0x000fe40000004100 */
[-C--:B------:R-:W-:Y:S01]  /*39f0*/  FFMA.FTZ R54, R59, R52.reuse, -R54 ;  /* 0x000000343b367223 */ /* 0x080fe20000010836 */
[----:B------:R-:W-:Y:S01]  /*3a00*/  FFMA.FTZ R13, R13, R52, R58 ;  /* 0x000000340d0d7223 */ /* 0x000fe2000001003a */
[----:B------:R-:W-:Y:S01]  /*3a10*/  SHF.R.U32.HI R52, RZ, 0x10, R53 ;  /* 0x00000010ff347819 */ /* 0x000fe20000011635 */
[----:B------:R-:W-:-:S03]  /*3a20*/  HADD2.F32 R58, -RZ, R15.H1_H1 ;  /* 0x3000000fff3a7230 */ /* 0x000fc60000004100 */
[----:B------:R-:W-:Y:S01]  /*3a30*/  F2FP.F16.F32.PACK_AB R13, R13, R54 ;  /* 0x000000360d0d723e */ /* 0x000fe200000000ff */
[----:B------:R-:W-:Y:S02]  /*3a40*/  HADD2.F32 R15, -RZ, R52.H0_H0 ;  /* 0x20000034ff0f7230 */ /* 0x000fe40000004100 */
[-C--:B------:R-:W-:Y:S01]  /*3a50*/  FMUL.FTZ R53, R58, R55.reuse ;  /* 0x000000373a357220 */ /* 0x080fe20000410000 */
[C---:B------:R-:W-:Y:S01]  /*3a60*/  FMUL.FTZ R55, R60.reuse, R55 ;  /* 0x000000373c377220 */ /* 0x040fe20000410000 */
[----:B------:R-:W-:Y:S02]  /*3a70*/  HADD2.F32 R52, -RZ, R12.H1_H1 ;  /* 0x3000000cff347230 */ /* 0x000fe40000004100 */
[-C--:B------:R-:W-:Y:S01]  /*3a80*/  FFMA.FTZ R53, R60, R15.reuse, -R53 ;  /* 0x0000000f3c357223 */ /* 0x080fe20000010835 */
[----:B------:R-:W-:Y:S01]  /*3a90*/  FFMA.FTZ R58, R58, R15, R55 ;  /* 0x0000000f3a3a7223 */ /* 0x000fe20000010037 */
[----:B------:R-:W-:Y:S02]  /*3aa0*/  HADD2.F32 R15, -RZ, R114.H1_H1 ;  /* 0x30000072ff0f7230 */ /* 0x000fe40000004100 */
[----:B------:R-:W-:-:S02]  /*3ab0*/  HADD2.F32 R12, -RZ, R12.H0_H0 ;  /* 0x2000000cff0c7230 */ /* 0x000fc40000004100 */
[----:B------:R-:W-:Y:S02]  /*3ac0*/  HADD2.F32 R55, -RZ, R112.H0_H0 ;  /* 0x20000070ff377230 */ /* 0x000fe40000004100 */
[-C--:B------:R-:W-:Y:S01]  /*3ad0*/  FMUL.FTZ R59, R52, R15.reuse ;  /* 0x0000000f343b7220 */ /* 0x080fe20000410000 */
[--C-:B------:R-:W-:Y:S02]  /*3ae0*/  HADD2.F32 R60, -RZ, R14.reuse.H1_H1 ;  /* 0x3000000eff3c7230 */ /* 0x100fe40000004100 */
[C---:B------:R-:W-:Y:S01]  /*3af0*/  FMUL.FTZ R15, R12.reuse, R15 ;  /* 0x0000000f0c0f7220 */ /* 0x040fe20000410000 */
[----:B------:R-:W-:Y:S02]  /*3b00*/  HADD2.F32 R14, -RZ, R14.H0_H0 ;  /* 0x2000000eff0e7230 */ /* 0x000fe40000004100 */
[----:B------:R-:W-:Y:S01]  /*3b10*/  FFMA.FTZ R12, R12, R55, -R59 ;  /* 0x000000370c0c7223 */ /* 0x000fe2000001083b */
[----:B------:R-:W-:Y:S01]  /*3b20*/  F2FP.F16.F32.PACK_AB R53, R58, R53 ;  /* 0x000000353a35723e */ /* 0x000fe200000000ff */
[----:B------:R-:W-:Y:S01]  /*3b30*/  FFMA.FTZ R15, R52, R55, R15 ;  /* 0x00000037340f7223 */ /* 0x000fe2000001000f */
[----:B------:R-:W-:-:S02]  /*3b40*/  HADD2.F32 R55, -RZ, R112.H1_H1 ;  /* 0x30000070ff377230 */ /* 0x000fc40000004100 */
[-C--:B------:R-:W-:Y:S01]  /*3b50*/  FMUL.FTZ R59, R60, R115.reuse ;  /* 0x000000733c3b7220 */ /* 0x080fe20000410000 */
[C---:B------:R-:W-:Y:S01]  /*3b60*/  FMUL.FTZ R115, R14.reuse, R115 ;  /* 0x000000730e737220 */ /* 0x040fe20000410000 */
[----:B------:R-:W-:Y:S02]  /*3b70*/  F2FP.F16.F32.PACK_AB R12, R15, R12 ;  /* 0x0000000c0f0c723e */ /* 0x000fe400000000ff */
[-C--:B------:R-:W-:Y:S01]  /*3b80*/  FFMA.FTZ R14, R14, R55.reuse, -R59 ;  /* 0x000000370e0e7223 */ /* 0x080fe2000001083b */
[----:B------:R-:W-:Y:S01]  /*3b90*/  FFMA.FTZ R115, R60, R55, R115 ;  /* 0x000000373c737223 */ /* 0x000fe20000010073 */
[----:B------:R-:W-:-:S04]  /*3ba0*/  IMAD.MOV.U32 R15, RZ, RZ, R53 ;  /* 0x000000ffff0f7224 */ /* 0x000fc800078e0035 */
[----:B------:R-:W-:-:S07]  /*3bb0*/  F2FP.F16.F32.PACK_AB R14, R115, R14 ;  /* 0x0000000e730e723e */ /* 0x000fce00000000ff */
.L_x_11398:
[----:B------:R-:W-:Y:S05]  /*3bc0*/  BSYNC B2 ;  /* 0x0000000000027941 */ /* 0x000fea0003800000 */
.L_x_11397:
[----:B---3--:R1:W-:Y:S02]  /*3bd0*/  ST.E.128 desc[UR54][R56.64], R12 ;  /* 0x0000000c38007985 */ /* 0x0083e4000c101d36 */
.L_x_11396:
[----:B------:R-:W-:Y:S05]  /*3be0*/  BSYNC B1 ;  /* 0x0000000000017941 */ /* 0x000fea0003800000 */
.L_x_11395:
[----:B------:R-:W-:Y:S01]  /*3bf0*/  ISETP.NE.AND P3, PT, R32, RZ, PT ;  /* 0x000000ff2000720c */ /* 0x000fe20003f65270 */
[----:B------:R-:W-:-:S12]  /*3c00*/  BSSY B1, `(.L_x_11399) ;  /* 0x0000037000017945 */ /* 0x000fd80003800000 */
[----:B------:R-:W-:Y:S05]  /*3c10*/  @!P3 BRA `(.L_x_11400) ;  /* 0x0000000000d4b947 */ /* 0x000fea0003800000 */
[----:B-1--4-:R-:W4:Y:S04]  /*3c20*/  LDL R12, [R1+0x68] ;  /* 0x00006800010c7983 */ /* 0x012f280000100800 */
[----:B------:R-:W5:Y:S01]  /*3c30*/  LDL R54, [R1+0x84] ;  /* 0x0000840001367983 */ /* 0x000f620000100800 */
[----:B---3--:R-:W-:Y:S01]  /*3c40*/  IMAD.MOV.U32 R52, RZ, RZ, R11 ;  /* 0x000000ffff347224 */ /* 0x008fe200078e000b */
[----:B------:R-:W-:Y:S01]  /*3c50*/  BSSY B2, `(.L_x_11401) ;  /* 0x0000030000027945 */ /* 0x000fe20003800000 */
[----:B------:R-:W-:Y:S02]  /*3c60*/  IMAD.MOV.U32 R53, RZ, RZ, R62 ;  /* 0x000000ffff357224 */ /* 0x000fe400078e003e */
[----:B----4-:R-:W-:Y:S02]  /*3c70*/  IMAD.SHL.U32 R55, R12, 0x8, RZ ;  /* 0x000000080c377824 */ /* 0x010fe400078e00ff */
[----:B------:R1:W3:Y:S01]  /*3c80*/  LDS.128 R12, [R65+0x17000] ;  /* 0x01700000410c7984 */ /* 0x0002e20000000c00 */
[----:B-----5:R-:W-:Y:S01]  /*3c90*/  ISETP.GE.AND P3, PT, R54, R99, PT ;  /* 0x000000633600720c */ /* 0x020fe20003f66270 */
[----:B------:R-:W-:-:S12]  /*3ca0*/  IMAD.WIDE R52, R55, 0x2, R52 ;  /* 0x0000000237347825 */ /* 0x000fd800078e0234 */
[----:B-1----:R-:W-:Y:S05]  /*3cb0*/  @P3 BRA `(.L_x_11402) ;  /* 0x0000000000a43947 */ /* 0x002fea0003800000 */
[--C-:B------:R-:W-:Y:S01]  /*3cc0*/  SHF.R.U64 R54, R48, 0x10, R49.reuse ;  /* 0x0000001030367819 */ /* 0x100fe20000001231 */
[----:B------:R-:W-:Y:S01]  /*3cd0*/  HADD2.F32 R113, -RZ, R113.H1_H1 ;  /* 0x30000071ff717230 */ /* 0x000fe20000004100 */
[----:B------:R-:W-:Y:S01]  /*3ce0*/  SHF.R.U32.HI R48, RZ, 0x10, R49 ;  /* 0x00000010ff307819 */ /* 0x000fe20000011631 */
[----:B---3--:R-:W-:Y:S01]  /*3cf0*/  IMAD.MOV.U32 R49, RZ, RZ, R15 ;  /* 0x000000ffff317224 */ /* 0x008fe200078e000f */
[--C-:B------:R-:W-:Y:S01]  /*3d00*/  SHF.R.U64 R56, R50, 0x10, R51.reuse ;  /* 0x0000001032387819 */ /* 0x100fe20000001233 */
[--C-:B------:R-:W-:Y:S01]  /*3d10*/  HADD2.F32 R15, -RZ, R13.reuse.H1_H1 ;  /* 0x3000000dff0f7230 */ /* 0x100fe20000004100 */
[----:B------:R-:W-:Y:S01]  /*3d20*/  SHF.R.U32.HI R55, RZ, 0x10, R51 ;  /* 0x00000010ff377819 */ /* 0x000fe20000011633 */
[----:B------:R-:W-:Y:S02]  /*3d30*/  HADD2.F32 R13, -RZ, R13.H0_H0 ;  /* 0x2000000dff0d7230 */ /* 0x000fe40000004100 */
[----:B------:R-:W-:Y:S02]  /*3d40*/  HADD2.F32 R56, -RZ, R56.H0_H0 ;  /* 0x20000038ff387230 */ /* 0x000fe40000004100 */
[----:B------:R-:W-:-:S02]  /*3d50*/  HADD2.F32 R55, -RZ, R55.H0_H0 ;  /* 0x20000037ff377230 */ /* 0x000fc40000004100 */
[--C-:B------:R-:W-:Y:S02]  /*3d60*/  HADD2.F32 R50, -RZ, R49.reuse.H1_H1 ;  /* 0x30000031ff327230 */ /* 0x100fe40000004100 */
[----:B------:R-:W-:Y:S02]  /*3d70*/  HADD2.F32 R49, -RZ, R49.H0_H0 ;  /* 0x20000031ff317230 */ /* 0x000fe40000004100 */
[----:B------:R-:W-:Y:S02]  /*3d80*/  HADD2.F32 R54, -RZ, R54.H0_H0 ;  /* 0x20000036ff367230 */ /* 0x000fe40000004100 */
[-C--:B------:R-:W-:Y:S01]  /*3d90*/  FMUL.FTZ R58, R50, R55.reuse ;  /* 0x00000037323a7220 */ /* 0x080fe20000410000 */
[----:B------:R-:W-:Y:S02]  /*3da0*/  HADD2.F32 R51, -RZ, R48.H0_H0 ;  /* 0x20000030ff337230 */ /* 0x000fe40000004100 */
[-C--:B------:R-:W-:Y:S01]  /*3db0*/  FMUL.FTZ R48, R15, R56.reuse ;  /* 0x000000380f307220 */ /* 0x080fe20000410000 */
[----:B------:R-:W-:Y:S01]  /*3dc0*/  FMUL.FTZ R56, R13, R56 ;  /* 0x000000380d387220 */ /* 0x000fe20000410000 */
[----:B------:R-:W-:Y:S01]  /*3dd0*/  FMUL.FTZ R55, R49, R55 ;  /* 0x0000003731377220 */ /* 0x000fe20000410000 */
[----:B------:R-:W-:-:S02]  /*3de0*/  HADD2.F32 R114, -RZ, R114.H0_H0 ;  /* 0x20000072ff727230 */ /* 0x000fc40000004100 */
[-C--:B------:R-:W-:Y:S01]  /*3df0*/  FFMA.FTZ R13, R13, R54.reuse, -R48 ;  /* 0x000000360d0d7223 */ /* 0x080fe20000010830 */
[----:B------:R-:W-:Y:S01]  /*3e00*/  FFMA.FTZ R48, R15, R54, R56 ;  /* 0x000000360f307223 */ /* 0x000fe20000010038 */
[-C--:B------:R-:W-:Y:S01]  /*3e10*/  FFMA.FTZ R15, R49, R51.reuse, -R58 ;  /* 0x00000033310f7223 */ /* 0x080fe2000001083a */
[----:B------:R-:W-:Y:S01]  /*3e20*/  FFMA.FTZ R50, R50, R51, R55 ;  /* 0x0000003332327223 */ /* 0x000fe20000010037 */
[----:B------:R-:W-:Y:S02]  /*3e30*/  HADD2.F32 R54, -RZ, R12.H1_H1 ;  /* 0x3000000cff367230 */ /* 0x000fe40000004100 */
[----:B------:R-:W-:Y:S01]  /*3e40*/  HADD2.F32 R51, -RZ, R14.H1_H1 ;  /* 0x3000000eff337230 */ /* 0x000fe20000004100 */
[----:B------:R-:W-:Y:S01]  /*3e50*/  F2FP.F16.F32.PACK_AB R13, R48, R13 ;  /* 0x0000000d300d723e */ /* 0x000fe200000000ff */
[----:B------:R-:W-:Y:S02]  /*3e60*/  HADD2.F32 R12, -RZ, R12.H0_H0 ;  /* 0x2000000cff0c7230 */ /* 0x000fe40000004100 */
[----:B------:R-:W-:Y:S01]  /*3e70*/  FMUL.FTZ R55, R54, R113 ;  /* 0x0000007136377220 */ /* 0x000fe20000410000 */
[----:B------:R-:W-:-:S02]  /*3e80*/  HADD2.F32 R14, -RZ, R14.H0_H0 ;  /* 0x2000000eff0e7230 */ /* 0x000fc40000004100 */
[CC--:B------:R-:W-:Y:S01]  /*3e90*/  FMUL.FTZ R57, R51.reuse, R114.reuse ;  /* 0x0000007233397220 */ /* 0x0c0fe20000410000 */
[--C-:B------:R-:W-:Y:S02]  /*3ea0*/  HADD2.F32 R49, -RZ, R109.reuse.H0_H0 ;  /* 0x2000006dff317230 */ /* 0x100fe40000004100 */
[----:B------:R-:W-:Y:S01]  /*3eb0*/  FMUL.FTZ R113, R12, R113 ;  /* 0x000000710c717220 */ /* 0x000fe20000410000 */
[----:B------:R-:W-:Y:S02]  /*3ec0*/  HADD2.F32 R109, -RZ, R109.H1_H1 ;  /* 0x3000006dff6d7230 */ /* 0x000fe40000004100 */
[----:B------:R-:W-:Y:S01]  /*3ed0*/  FMUL.FTZ R114, R14, R114 ;  /* 0x000000720e727220 */ /* 0x000fe20000410000 */
[----:B------:R-:W-:Y:S01]  /*3ee0*/  F2FP.F16.F32.PACK_AB R15, R50, R15 ;  /* 0x0000000f320f723e */ /* 0x000fe200000000ff */
[-C--:B------:R-:W-:Y:S01]  /*3ef0*/  FFMA.FTZ R55, R12, R49.reuse, -R55 ;  /* 0x000000310c377223 */ /* 0x080fe20000010837 */
[----:B------:R-:W-:Y:S01]  /*3f00*/  FFMA.FTZ R54, R54, R49, R113 ;  /* 0x0000003136367223 */ /* 0x000fe20000010071 */
[-C--:B------:R-:W-:Y:S01]  /*3f10*/  FFMA.FTZ R57, R14, R109.reuse, -R57 ;  /* 0x0000006d0e397223 */ /* 0x080fe20000010839 */
[----:B------:R-:W-:-:S03]  /*3f20*/  FFMA.FTZ R114, R51, R109, R114 ;  /* 0x0000006d33727223 */ /* 0x000fc60000010072 */
[----:B------:R-:W-:Y:S02]  /*3f30*/  F2FP.F16.F32.PACK_AB R12, R54, R55 ;  /* 0x00000037360c723e */ /* 0x000fe400000000ff */
[----:B------:R-:W-:-:S07]  /*3f40*/  F2FP.F16.F32.PACK_AB R14, R114, R57 ;  /* 0x00000039720e723e */ /* 0x000fce00000000ff */
.L_x_11402:
[----:B------:R-:W-:Y:S05]  /*3f50*/  BSYNC B2 ;  /* 0x0000000000027941 */ /* 0x000fea0003800000 */
.L_x_11401:
[----:B---3--:R1:W-:Y:S02]  /*3f60*/  ST.E.128 desc[UR54][R52.64], R12 ;  /* 0x0000000c34007985 */ /* 0x0083e4000c101d36 */
.L_x_11400:
[----:B------:R-:W-:Y:S05]  /*3f70*/  BSYNC B1 ;  /* 0x0000000000017941 */ /* 0x000fea0003800000 */
.L_x_11399:
[----:B------:R-:W-:Y:S01]  /*3f80*/  LOP3.LUT P3, RZ, R29, 0x8, RZ, 0xc0, !PT ;  /* 0x000000081dff7812 */ /* 0x000fe2000786c0ff */
[----:B------:R-:W-:-:S12]  /*3f90*/  BSSY B1, `(.L_x_11403) ;  /* 0x0000036000017945 */ /* 0x000fd80003800000 */
[----:B------:R-:W-:Y:S05]  /*3fa0*/  @!P3 BRA `(.L_x_11404) ;  /* 0x0000000000d0b947 */ /* 0x000fea0003800000 */
[----:B-1--4-:R-:W4:Y:S04]  /*3fb0*/  LDL R12, [R1+0x7c] ;  /* 0x00007c00010c7983 */ /* 0x012f280000100800 */
[----:B------:R-:W5:Y:S01]  /*3fc0*/  LDL R50, [R1+0x88] ;  /* 0x0000880001327983 */ /* 0x000f620000100800 */
[C---:B---3--:R-:W-:Y:S01]  /*3fd0*/  LEA R48, P3, R137.reuse, R11, 0x1 ;  /* 0x0000000b89307211 */ /* 0x048fe200078608ff */
[----:B------:R-:W-:Y:S03]  /*3fe0*/  BSSY B2, `(.L_x_11405) ;  /* 0x000002f000027945 */ /* 0x000fe60003800000 */
[----:B----4-:R-:W-:Y:S02]  /*3ff0*/  LEA.HI.X R49, R137, R62, R12, 0x1, P3 ;  /* 0x0000003e89317211 */ /* 0x010fe400018f0c0c */
[----:B------:R1:W3:Y:S01]  /*4000*/  LDS.128 R12, [R64+0x17000] ;  /* 0x01700000400c7984 */ /* 0x0002e20000000c00 */
[----:B-----5:R-:W-:-:S13]  /*4010*/  ISETP.GE.AND P3, PT, R50, R99, PT ;  /* 0x000000633200720c */ /* 0x020fda0003f66270 */
[----:B-1----:R-:W-:Y:S05]  /*4020*/  @P3 BRA `(.L_x_11406) ;  /* 0x0000000000a83947 */ /* 0x002fea0003800000 */
[--C-:B------:R-:W-:Y:S01]  /*4030*/  SHF.R.U64 R53, R44, 0x10, R45.reuse ;  /* 0x000000102c357819 */ /* 0x100fe2000000122d */
[----:B---3--:R-:W-:Y:S01]  /*4040*/  IMAD.MOV.U32 R44, RZ, RZ, R12 ;  /* 0x000000ffff2c7224 */ /* 0x008fe200078e000c */
[----:B------:R-:W-:Y:S01]  /*4050*/  SHF.R.U32.HI R50, RZ, 0x10, R45 ;  /* 0x00000010ff327819 */ /* 0x000fe2000001162d */
[----:B------:R-:W-:Y:S01]  /*4060*/  IMAD.MOV.U32 R45, RZ, RZ, R15 ;  /* 0x000000ffff2d7224 */ /* 0x000fe200078e000f */
[--C-:B------:R-:W-:Y:S01]  /*4070*/  SHF.R.U64 R51, R46, 0x10, R47.reuse ;  /* 0x000000102e337819 */ /* 0x100fe2000000122f */
[--C-:B------:R-:W-:Y:S01]  /*4080*/  HADD2.F32 R15, -RZ, R13.reuse.H1_H1 ;  /* 0x3000000dff0f7230 */ /* 0x100fe20000004100 */
[----:B------:R-:W-:Y:S01]  /*4090*/  SHF.R.U32.HI R52, RZ, 0x10, R47 ;  /* 0x00000010ff347819 */ /* 0x000fe2000001162f */
[----:B------:R-:W-:Y:S02]  /*40a0*/  HADD2.F32 R12, -RZ, R13.H0_H0 ;  /* 0x2000000dff0c7230 */ /* 0x000fe40000004100 */
[----:B------:R-:W-:Y:S02]  /*40b0*/  HADD2.F32 R51, -RZ, R51.H0_H0 ;  /* 0x20000033ff337230 */ /* 0x000fe40000004100 */
[----:B------:R-:W-:-:S02]  /*40c0*/  HADD2.F32 R46, -RZ, R45.H1_H1 ;  /* 0x3000002dff2e7230 */ /* 0x000fc40000004100 */
[----:B------:R-:W-:Y:S02]  /*40d0*/  HADD2.F32 R52, -RZ, R52.H0_H0 ;  /* 0x20000034ff347230 */ /* 0x000fe40000004100 */
[-C--:B------:R-:W-:Y:S01]  /*40e0*/  FMUL.FTZ R13, R15, R51.reuse ;  /* 0x000000330f0d7220 */ /* 0x080fe20000410000 */
[----:B------:R-:W-:Y:S02]  /*40f0*/  HADD2.F32 R45, -RZ, R45.H0_H0 ;  /* 0x2000002dff2d7230 */ /* 0x000fe40000004100 */
[----:B------:R-:W-:Y:S01]  /*4100*/  FMUL.FTZ R54, R12, R51 ;  /* 0x000000330c367220 */ /* 0x000fe20000410000 */
[----:B------:R-:W-:Y:S02]  /*4110*/  HADD2.F32 R47, -RZ, R53.H0_H0 ;  /* 0x20000035ff2f7230 */ /* 0x000fe40000004100 */
[-C--:B------:R-:W-:Y:S01]  /*4120*/  FMUL.FTZ R56, R46, R52.reuse ;  /* 0x000000342e387220 */ /* 0x080fe20000410000 */
[----:B------:R-:W-:Y:S02]  /*4130*/  HADD2.F32 R50, -RZ, R50.H0_H0 ;  /* 0x20000032ff327230 */ /* 0x000fe40000004100 */
[----:B------:R-:W-:Y:S01]  /*4140*/  FMUL.FTZ R51, R45, R52 ;  /* 0x000000342d337220 */ /* 0x000fe20000410000 */
[-C--:B------:R-:W-:Y:S01]  /*4150*/  FFMA.FTZ R12, R12, R47.reuse, -R13 ;  /* 0x0000002f0c0c7223 */ /* 0x080fe2000001080d */
[----:B------:R-:W-:Y:S01]  /*4160*/  FFMA.FTZ R13, R15, R47, R54 ;  /* 0x0000002f0f0d7223 */ /* 0x000fe20000010036 */
[-C--:B------:R-:W-:Y:S01]  /*4170*/  FFMA.FTZ R15, R45, R50.reuse, -R56 ;  /* 0x000000322d0f7223 */ /* 0x080fe20000010838 */
[----:B------:R-:W-:Y:S01]  /*4180*/  FFMA.FTZ R52, R46, R50, R51 ;  /* 0x000000322e347223 */ /* 0x000fe20000010033 */
[----:B------:R-:W-:-:S02]  /*4190*/  HADD2.F32 R50, -RZ, R108.H0_H0 ;  /* 0x2000006cff327230 */ /* 0x000fc40000004100 */
[----:B------:R-:W-:Y:S01]  /*41a0*/  HADD2.F32 R51, -RZ, R108.H1_H1 ;  /* 0x3000006cff337230 */ /* 0x000fe20000004100 */
[----:B------:R-:W-:Y:S01]  /*41b0*/  F2FP.F16.F32.PACK_AB R13, R13, R12 ;  /* 0x0000000c0d0d723e */ /* 0x000fe200000000ff */
[----:B------:R-:W-:Y:S01]  /*41c0*/  HADD2.F32 R45, -RZ, R44.H1_H1 ;  /* 0x3000002cff2d7230 */ /* 0x000fe20000004100 */
[----:B------:R-:W-:Y:S01]  /*41d0*/  F2FP.F16.F32.PACK_AB R15, R52, R15 ;  /* 0x0000000f340f723e */ /* 0x000fe200000000ff */
        /* <DEDUP_REMOVED lines=12> */
[----:B------:R-:W-:-:S03]  /*42a0*/  FFMA.FTZ R46, R46, R107, R51 ;  /* 0x0000006b2e2e7223 */ /* 0x000fc60000010033 */
[----:B------:R-:W-:Y:S02]  /*42b0*/  F2FP.F16.F32.PACK_AB R12, R50, R53 ;  /* 0x00000035320c723e */ /* 0x000fe400000000ff */
[----:B------:R-:W-:-:S07]  /*42c0*/  F2FP.F16.F32.PACK_AB R14, R46, R55 ;  /* 0x000000372e0e723e */ /* 0x000fce00000000ff */
.L_x_11406:
[----:B------:R-:W-:Y:S05]  /*42d0*/  BSYNC B2 ;  /* 0x0000000000027941 */ /* 0x000fea0003800000 */
.L_x_11405:
[----:B---3--:R1:W-:Y:S02]  /*42e0*/  ST.E.128 desc[UR54][R48.64], R12 ;  /* 0x0000000c30007985 */ /* 0x0083e4000c101d36 */
.L_x_11404:
[----:B------:R-:W-:Y:S05]  /*42f0*/  BSYNC B1 ;  /* 0x0000000000017941 */ /* 0x000fea0003800000 */
.L_x_11403:
        /* <DEDUP_REMOVED lines=14> */
[--C-:B------:R-:W-:Y:S01]  /*43e0*/  HADD2.F32 R14, -RZ, R13.reuse.H1_H1 ;  /* 0x3000000dff0e7230 */ /* 0x100fe20000004100 */
[--C-:B------:R-:W-:Y:S01]  /*43f0*/  SHF.R.U64 R41, R42, 0x10, R43.reuse ;  /* 0x000000102a297819 */ /* 0x100fe2000000122b */
[----:B------:R-:W-:Y:S01]  /*4400*/  HADD2.F32 R13, -RZ, R13.H0_H0 ;  /* 0x2000000dff0d7230 */ /* 0x000fe20000004100 */
[----:B------:R-:W-:Y:S01]  /*4410*/  SHF.R.U32.HI R48, RZ, 0x10, R43 ;  /* 0x00000010ff307819 */ /* 0x000fe2000001162b */
[----:B------:R-:W-:Y:S02]  /*4420*/  HADD2.F32 R42, -RZ, R47.H0_H0 ;  /* 0x2000002fff2a7230 */ /* 0x000fe40000004100 */
[----:B------:R-:W-:Y:S02]  /*4430*/  HADD2.F32 R43, -RZ, R41.H0_H0 ;  /* 0x20000029ff2b7230 */ /* 0x000fe40000004100 */
[----:B------:R-:W-:-:S02]  /*4440*/  HADD2.F32 R48, -RZ, R48.H0_H0 ;  /* 0x20000030ff307230 */ /* 0x000fc40000004100 */
[--C-:B------:R-:W-:Y:S02]  /*4450*/  HADD2.F32 R41, -RZ, R15.reuse.H1_H1 ;  /* 0x3000000fff297230 */ /* 0x100fe40000004100 */
[CC--:B------:R-:W-:Y:S01]  /*4460*/  FMUL.FTZ R50, R14.reuse, R43.reuse ;  /* 0x0000002b0e327220 */ /* 0x0c0fe20000410000 */
[C---:B------:R-:W-:Y:S01]  /*4470*/  FMUL.FTZ R43, R13.reuse, R43 ;  /* 0x0000002b0d2b7220 */ /* 0x040fe20000410000 */
[----:B------:R-:W-:Y:S02]  /*4480*/  HADD2.F32 R15, -RZ, R15.H0_H0 ;  /* 0x2000000fff0f7230 */ /* 0x000fe40000004100 */
[-C--:B------:R-:W-:Y:S01]  /*4490*/  FFMA.FTZ R50, R13, R42.reuse, -R50 ;  /* 0x0000002a0d327223 */ /* 0x080fe20000010832 */
[----:B------:R-:W-:Y:S01]  /*44a0*/  FFMA.FTZ R47, R14, R42, R43 ;  /* 0x0000002a0e2f7223 */ /* 0x000fe2000001002b */
[----:B------:R-:W-:Y:S02]  /*44b0*/  HADD2.F32 R46, -RZ, R46.H0_H0 ;  /* 0x2000002eff2e7230 */ /* 0x000fe40000004100 */
[----:B------:R-:W-:Y:S01]  /*44c0*/  FMUL.FTZ R52, R41, R48 ;  /* 0x0000003029347220 */ /* 0x000fe20000410000 */
[----:B------:R-:W-:-:S02]  /*44d0*/  HADD2.F32 R42, -RZ, R91.H1_H1 ;  /* 0x3000005bff2a7230 */ /* 0x000fc40000004100 */
[C---:B------:R-:W-:Y:S01]  /*44e0*/  FMUL.FTZ R48, R15.reuse, R48 ;  /* 0x000000300f307220 */ /* 0x040fe20000410000 */
[----:B------:R-:W-:Y:S02]  /*44f0*/  HADD2.F32 R91, -RZ, R91.H0_H0 ;  /* 0x2000005bff5b7230 */ /* 0x000fe40000004100 */
[-C--:B------:R-:W-:Y:S01]  /*4500*/  FFMA.FTZ R52, R15, R46.reuse, -R52 ;  /* 0x0000002e0f347223 */ /* 0x080fe20000010834 */
[----:B------:R-:W-:Y:S02]  /*4510*/  HADD2.F32 R13, -RZ, R12.H1_H1 ;  /* 0x3000000cff0d7230 */ /* 0x000fe40000004100 */
[----:B------:R-:W-:Y:S01]  /*4520*/  FFMA.FTZ R51, R41, R46, R48 ;  /* 0x0000002e29337223 */ /* 0x000fe20000010030 */
[----:B------:R-:W-:Y:S02]  /*4530*/  HADD2.F32 R14, -RZ, R40.H1_H1 ;  /* 0x30000028ff0e7230 */ /* 0x000fe40000004100 */
[----:B------:R-:W-:Y:S02]  /*4540*/  HADD2.F32 R12, -RZ, R12.H0_H0 ;  /* 0x2000000cff0c7230 */ /* 0x000fe40000004100 */
[----:B------:R-:W-:Y:S01]  /*4550*/  FMUL.FTZ R43, R13, R42 ;  /* 0x0000002a0d2b7220 */ /* 0x000fe20000410000 */
        /* <DEDUP_REMOVED lines=14> */
.L_x_11410:
[----:B------:R-:W-:Y:S05]  /*4640*/  BSYNC B2 ;  /* 0x0000000000027941 */ /* 0x000fea0003800000 */
.L_x_11409:
[----:B---3--:R1:W-:Y:S02]  /*4650*/  ST.E.128 desc[UR54][R44.64], R12 ;  /* 0x0000000c2c007985 */ /* 0x0083e4000c101d36 */
.L_x_11408:
[----:B------:R-:W-:Y:S05]  /*4660*/  BSYNC B1 ;  /* 0x0000000000017941 */ /* 0x000fea0003800000 */
.L_x_11407:
[----:B------:R-:W-:-:S13]  /*4670*/  LOP3.LUT P3, RZ, R29, 0x20, RZ, 0xc0, !PT ;  /* 0x000000201dff7812 */ /* 0x000fda000786c0ff */
        /* <DEDUP_REMOVED lines=9> */
[----:B------:R-:W-:Y:S01]  /*4710*/  SHF.R.U64 R11, R36, 0x10, R37 ;  /* 0x00000010240b7819 */ /* 0x000fe20000001225 */
[--C-:B---3--:R-:W-:Y:S01]  /*4720*/  HADD2.F32 R36, -RZ, R15.reuse.H1_H1 ;  /* 0x3000000fff247230 */ /* 0x108fe20000004100 */
        /* <DEDUP_REMOVED lines=38> */
.L_x_11412:
[----:B------:R-:W-:Y:S05]  /*4990*/  BSYNC B1 ;  /* 0x0000000000017941 */ /* 0x000fea0003800000 */
.L_x_11411:
[----:B---3--:R1:W-:Y:S01]  /*49a0*/  ST.E.128 desc[UR54][R40.64], R12 ;  /* 0x0000000c28007985 */ /* 0x0083e2000c101d36 */
[----:B------:R-:W-:Y:S05]  /*49b0*/  BRA `(.L_x_11390) ;  /* 0x0000002000c87947 */ /* 0x000fea0003800000 */
.L_x_11383:
        /* <DEDUP_REMOVED lines=19> */
[----:B------:R-:W-:Y:S01]  /*4af0*/  IADD3 R14, P2, R68, R14, RZ ;  /* 0x0000000e440e7210 */ /* 0x000fe20007f5e0ff */
[----:B------:R-:W-:Y:S01]  /*4b00*/  ULDC.64 UR4, c[0x0][0x3e8] ;  /* 0x0000fa0000047ab9 */ /* 0x000fe20000000a00 */
[----:B------:R-:W-:Y:S02]  /*4b10*/  CS2R R46, SRZ ;  /* 0x00000000002e7805 */ /* 0x000fe4000001ff00 */
[----:B------:R-:W-:Y:S02]  /*4b20*/  CS2R R44, SRZ ;  /* 0x00000000002c7805 */ /* 0x000fe4000001ff00 */
[----:B------:R-:W-:Y:S01]  /*4b30*/  CS2R R58, SRZ ;  /* 0x00000000003a7805 */ /* 0x000fe2000001ff00 */
[----:B------:R-:W-:Y:S01]  /*4b40*/  IMAD.X R13, R11, 0x1, R78, P2 ;  /* 0x000000010b0d7824 */ /* 0x000fe200010e064e */
[----:B------:R-:W-:Y:S02]  /*4b50*/  IADD3 R11, P2, R72, R12, RZ ;  /* 0x0000000c480b7210 */ /* 0x000fe40007f5e0ff */
        /* <DEDUP_REMOVED lines=24> */
.L_x_11414:
[----:B------:R-:W-:Y:S05]  /*4ce0*/  BSYNC B1 ;  /* 0x0000000000017941 */ /* 0x000fea0003800000 */
.L_x_11413:
        /* <DEDUP_REMOVED lines=9> */
[----:B------:R-:W-:Y:S01]  /*4d80*/  PLOP3.LUT P2, PT, PT, PT, UP0, 0x80, 0x0 ;  /* 0x000000000000781c */ /* 0x000fe20003f4f008 */
        /* <DEDUP_REMOVED lines=14> */
[----:B------:R-:W-:Y:S01]  /*4e70*/  PRMT R109, R14, 0x7610, R109 ;  /* 0x000076100e6d7816 */ /* 0x000fe2000000006d */
[----:B------:R-:W-:Y:S02]  /*4e80*/  IMAD.MOV.U32 R13, RZ, RZ, R48 ;  /* 0x000000ffff0d7224 */ /* 0x000fe400078e0030 */
[----:B------:R-:W-:Y:S01]  /*4e90*/  IMAD.MOV.U32 R14, RZ, RZ, R49 ;  /* 0x000000ffff0e7224 */ /* 0x000fe200078e0031 */
[----:B------:R-:W-:Y:S01]  /*4ea0*/  PRMT R113, R11, 0x5410, R12 ;  /* 0x000054100b717816 */ /* 0x000fe2000000000c */
[----:B------:R-:W-:-:S02]  /*4eb0*/  IMAD.MOV.U32 R11, RZ, RZ, R54 ;  /* 0x000000ffff0b7224 */ /* 0x000fc400078e0036 */
        /* <DEDUP_REMOVED lines=13> */
[----:B------:R-:W-:Y:S02]  /*4f90*/  PRMT R120, R120, 0x5410, R13 ;  /* 0x0000541078787816 */ /* 0x000fe4000000000d */
[----:B------:R-:W-:Y:S01]  /*4fa0*/  PRMT R121, R14, 0x5410, R12 ;  /* 0x000054100e797816 */ /* 0x000fe2000000000c */
[----:B------:R-:W-:Y:S06]  /*4fb0*/  @!P2 BRA `(.L_x_11415) ;  /* 0x000000000004a947 */ /* 0x000fec0003800000 */
[----:B------:R-:W-:Y:S01]  /*4fc0*/  BPT.TRAP 0x1 ;  /* 0x000000040000795c */ /* 0x000fe20000300000 */
.L_x_11415:
[----:B------:R-:W2:Y:S01]  /*4fd0*/  LDL R11, [R1+0x38] ;  /* 0x00003800010b7983 */ /* 0x000ea20000100800 */
[----:B------:R-:W-:Y:S01]  /*4fe0*/  IMAD R35, R19, 0x8, R2 ;  /* 0x0000000813237824 */ /* 0x000fe200078e0202 */
[----:B------:R-:W-:Y:S01]  /*4ff0*/  BSSY B1, `(.L_x_11416) ;  /* 0x0000004000017945 */ /* 0x000fe20003800000 */
[----:B--2---:R-:W-:-:S04]  /*5000*/  SHF.L.U32 R86, R11, 0x1f, RZ ;  /* 0x0000001f0b567819 */ /* 0x004fc800000006ff */
[----:B------:R-:W0:Y:S02]  /*5010*/  SYNCS.PHASECHK.TRANS64.TRYWAIT P4, [R35+URZ+0x2d890], R86 ;  /* 0x02d89056230075a7 */ /* 0x000e24000808017f */
[----:B0-----:R-:W-:Y:S05]  /*5020*/  @!P4 BRA `(.L_x_11417) ;  /* 0x000001f400f4c947 */ /* 0x001fea0003800000 */
.L_x_11724:
[----:B------:R-:W-:Y:S05]  /*5030*/  BSYNC B1 ;  /* 0x0000000000017941 */ /* 0x000fea0003800000 */
.L_x_11416:
[----:B------:R-:W-:-:S03]  /*5040*/  UMOV UR4, 0xffffffff ;  /* 0xffffffff00047882 */ /* 0x000fc60000000000 */
[----:B------:R-:W-:Y:S05]  /*5050*/  BRA.DIV UR4, `(.L_x_11418) ;  /* 0x000001f604fc7947 */ /* 0x000fea000b800000 */
[----:B------:R1:W2:Y:S04]  /*5060*/  SHFL.IDX PT, R91, R62, RZ, 0x1e1f ;  /* 0x001e1fff3e5b7589 */ /* 0x0002a800000e0000 */
[----:B------:R1:W3:Y:S02]  /*5070*/  SHFL.IDX PT, R90, R60, RZ, 0x1e1f ;  /* 0x001e1fff3c5a7589 */ /* 0x0002e400000e0000 */
.L_x_11728:
[----:B------:R-:W-:Y:S05]  /*5080*/  @P3 BRA `(.L_x_11390) ;  /* 0x0000001c00143947 */ /* 0x000fea0003800000 */
[----:B------:R-:W4:Y:S01]  /*5090*/  LDC R11, c[0x0][0x2f4] ;  /* 0x0000bd00ff0b7b82 */ /* 0x000f220000000800 */
[----:B------:R-:W-:Y:S01]  /*50a0*/  ISETP.NE.AND P3, PT, R30, RZ, PT ;  /* 0x000000ff1e00720c */ /* 0x000fe20003f65270 */
[----:B------:R-:W-:Y:S01]  /*50b0*/  BSSY B1, `(.L_x_11419) ;  /* 0x0000079000017945 */ /* 0x000fe20003800000 */
[----:B----4-:R-:W-:-:S11]  /*50c0*/  IMAD.IADD R104, R11, 0x1, -R100 ;  /* 0x000000010b687824 */ /* 0x010fd600078e0a64 */
[----:B------:R-:W-:Y:S05]  /*50d0*/  @!P3 BRA `(.L_x_11420) ;  /* 0x0000000400d8b947 */ /* 0x000fea0003800000 */
[----:B-1----:R-:W4:Y:S04]  /*50e0*/  LDL R60, [R1+0x4c] ;  /* 0x00004c00013c7983 */ /* 0x002f280000100800 */
[----:B------:R-:W5:Y:S04]  /*50f0*/  LDL R15, [R1+0x50] ;  /* 0x00005000010f7983 */ /* 0x000f680000100800 */
[----:B------:R-:W2:Y:S01]  /*5100*/  LDL R14, [R1+0x54] ;  /* 0x00005400010e7983 */ /* 0x000ea20000100800 */
[----:B------:R-:W-:Y:S01]  /*5110*/  SEL R12, R100, R104, !P0 ;  /* 0x00000068640c7207 */ /* 0x000fe20004000000 */
[----:B------:R-:W-:Y:S01]  /*5120*/  BSSY B2, `(.L_x_11421) ;  /* 0x000006b000027945 */ /* 0x000fe20003800000 */
[----:B------:R-:W-:-:S02]  /*5130*/  ISETP.GE.AND P3, PT, R16, R99, PT ;  /* 0x000000631000720c */ /* 0x000fc40003f66270 */
[----:B------:R-:W-:-:S04]  /*5140*/  SHF.R.S32.HI R13, RZ, 0x1f, R12 ;  /* 0x0000001fff0d7819 */ /* 0x000fc8000001140c */
[----:B------:R-:W-:-:S04]  /*5150*/  LEA.HI R13, R13, R12, RZ, 0x4 ;  /* 0x0000000c0d0d7211 */ /* 0x000fc800078f20ff */
[----:B------:R-:W-:-:S04]  /*5160*/  SHF.R.S32.HI R12, RZ, 0x4, R13 ;  /* 0x00000004ff0c7819 */ /* 0x000fc8000001140d */
[----:B------:R-:W-:-:S04]  /*5170*/  LEA.HI.SX32 R105, R5, R12, 0x1d ;  /* 0x0000000c05697211 */ /* 0x000fc800078feaff */
[----:B------:R-:W-:-:S04]  /*5180*/  SHF.R.S32.HI R12, RZ, 0x1f, R105 ;  /* 0x0000001fff0c7819 */ /* 0x000fc80000011469 */
[----:B------:R-:W-:Y:S01]  /*5190*/  LEA.HI R12, R12, R105, RZ, 0x2 ;  /* 0x000000690c0c7211 */ /* 0x000fe200078f10ff */
[----:B------:R-:W-:-:S04]  /*51a0*/  IMAD.SHL.U32 R105, R105, 0x8, RZ ;  /* 0x0000000869697824 */ /* 0x000fc800078e00ff */
[----:B------:R-:W-:-:S05]  /*51b0*/  IMAD.SHL.U32 R12, R12, 0x400, RZ ;  /* 0x000004000c0c7824 */ /* 0x000fca00078e00ff */
[----:B------:R-:W-:Y:S02]  /*51c0*/  LOP3.LUT R12, R12, 0x7ffff000, RZ, 0xc0, !PT ;  /* 0x7ffff0000c0c7812 */ /* 0x000fe400078ec0ff */
[----:B----4-:R-:W-:-:S04]  /*51d0*/  LOP3.LUT R13, R60, 0x18, R105, 0xf8, !PT ;  /* 0x000000183c0d7812 */ /* 0x010fc800078ef869 */
[----:B-----5:R-:W-:Y:S01]  /*51e0*/  LOP3.LUT R13, R13, R15, RZ, 0x3c, !PT ;  /* 0x0000000f0d0d7212 */ /* 0x020fe200078e3cff */
[----:B------:R-:W-:-:S03]  /*51f0*/  IMAD R15, R19, 0x3000, R97 ;  /* 0x00003000130f7824 */ /* 0x000fc600078e0261 */
[----:B--2---:R-:W-:-:S05]  /*5200*/  IADD3 R12, R13, R12, R14 ;  /* 0x0000000c0d0c7210 */ /* 0x004fca0007ffe00e */
[----:B------:R-:W-:Y:S02]  /*5210*/  IMAD R13, R19, 0x3000, R12 ;  /* 0x00003000130d7824 */ /* 0x000fe400078e020c */
[--C-:B------:R-:W-:Y:S02]  /*5220*/  IMAD R12, R15, 0x2, R2.reuse ;  /* 0x000000020f0c7824 */ /* 0x100fe400078e0202 */
[----:B------:R-:W-:-:S04]  /*5230*/  IMAD R60, R13, 0x2, R2 ;  /* 0x000000020d3c7824 */ /* 0x000fc800078e0202 */
[----:B------:R-:W1:Y:S04]  /*5240*/  LDS.128 R12, [R12+0x15400] ;  /* 0x015400000c0c7984 */ /* 0x000e680000000c00 */
[----:B------:R-:W2:Y:S01]  /*5250*/  LDS.128 R60, [R60+0x15400] ;  /* 0x015400003c3c7984 */ /* 0x000ea20000000c00 */
[----:B------:R-:W-:Y:S05]  /*5260*/  @P3 BRA `(.L_x_11422) ;  /* 0x0000000400583947 */ /* 0x000fea0003800000 */
[----:B--2---:R-:W-:Y:S01]  /*5270*/  IMAD.MOV.U32 R107, RZ, RZ, R61 ;  /* 0x000000ffff6b7224 */ /* 0x004fe200078e003d */
[----:B------:R-:W-:Y:S01]  /*5280*/  SHF.R.U64 R44, R44, 0x10, R45 ;  /* 0x000000102c2c7819 */ /* 0x000fe2000000122d */
[----:B-1----:R-:W-:Y:S01]  /*5290*/  IMAD.MOV.U32 R106, RZ, RZ, R13 ;  /* 0x000000ffff6a7224 */ /* 0x002fe200078e000d */
        /* <DEDUP_REMOVED lines=54> */
[C---:B------:R-:W-:Y:S01]  /*5600*/  FMUL.FTZ R109, R106.reuse, R109 ;  /* 0x0000006d6a6d7220 */ /* 0x040fe20000410000 */
        /* <DEDUP_REMOVED lines=21> */
[----:B------:R-:W-:Y:S02]  /*5760*/  IMAD.MOV.U32 R15, RZ, RZ, R63 ;  /* 0x000000ffff0f7224 */ /* 0x000fe400078e003f */
[-C--:B------:R-:W-:Y:S01]  /*5770*/  FFMA.FTZ R57, R14, R46.reuse, -R57 ;  /* 0x0000002e0e397223 */ /* 0x080fe20000010839 */
[----:B------:R-:W-:Y:S01]  /*5780*/  FFMA.FTZ R47, R62, R46, R47 ;  /* 0x0000002e3e2f7223 */ /* 0x000fe2000001002f */
[----:B------:R-:W-:-:S03]  /*5790*/  IMAD.MOV.U32 R63, RZ, RZ, R108 ;  /* 0x000000ffff3f7224 */ /* 0x000fc600078e006c */
[----:B------:R-:W-:Y:S01]  /*57a0*/  F2FP.F16.F32.PACK_AB R14, R57, R60 ;  /* 0x0000003c390e723e */ /* 0x000fe200000000ff */
[----:B------:R-:W-:Y:S01]  /*57b0*/  IMAD.MOV.U32 R60, RZ, RZ, R44 ;  /* 0x000000ffff3c7224 */ /* 0x000fe200078e002c */
[----:B------:R-:W-:-:S07]  /*57c0*/  F2FP.F16.F32.PACK_AB R62, R47, R106 ;  /* 0x0000006a2f3e723e */ /* 0x000fce00000000ff */
.L_x_11422:
[----:B------:R-:W-:Y:S05]  /*57d0*/  BSYNC B2 ;  /* 0x0000000000027941 */ /* 0x000fea0003800000 */
.L_x_11421:
[----:B---3--:R-:W-:-:S04]  /*57e0*/  LEA R44, P3, R21, R90, 0x1 ;  /* 0x0000005a152c7211 */ /* 0x008fc800078608ff */
[----:B------:R-:W-:Y:S02]  /*57f0*/  LEA.HI.X R45, R21, R91, R94, 0x1, P3 ;  /* 0x0000005b152d7211 */ /* 0x000fe400018f0c5e */
[----:B------:R-:W-:-:S03]  /*5800*/  ISETP.GE.AND P3, PT, R105, R11, PT ;  /* 0x0000000b6900720c */ /* 0x000fc60003f66270 */
[----:B-1----:R1:W-:Y:S10]  /*5810*/  ST.E.128 desc[UR54][R44.64], R12 ;  /* 0x0000000c2c007985 */ /* 0x0023f4000c101d36 */
[----:B-1----:R-:W-:-:S05]  /*5820*/  @!P3 IMAD.WIDE R12, R105, 0x2, R90 ;  /* 0x00000002690cb825 */ /* 0x002fca00078e025a */
[----:B--2---:R4:W-:Y:S02]  /*5830*/  @!P3 ST.E.128 desc[UR54][R12.64], R60 ;  /* 0x0000003c0c00b985 */ /* 0x0049e4000c101d36 */
.L_x_11420:
[----:B------:R-:W-:Y:S05]  /*5840*/  BSYNC B1 ;  /* 0x0000000000017941 */ /* 0x000fea0003800000 */
.L_x_11419:
[----:B------:R-:W-:Y:S01]  /*5850*/  ISETP.NE.AND P3, PT, R31, RZ, PT ;  /* 0x000000ff1f00720c */ /* 0x000fe20003f65270 */
[----:B------:R-:W-:-:S12]  /*5860*/  BSSY B1, `(.L_x_11423) ;  /* 0x000007b000017945 */ /* 0x000fd80003800000 */
[----:B------:R-:W-:Y:S05]  /*5870*/  @!P3 BRA `(.L_x_11424) ;  /* 0x0000000400e4b947 */ /* 0x000fea0003800000 */
[----:B------:R-:W5:Y:S04]  /*5880*/  LDL R44, [R1+0x4c] ;  /* 0x00004c00012c7983 */ /* 0x000f680000100800 */
[----:B------:R-:W5:Y:S04]  /*5890*/  LDL R15, [R1+0x50] ;  /* 0x00005000010f7983 */ /* 0x000f680000100800 */
[----:B------:R-:W5:Y:S01]  /*58a0*/  LDL R14, [R1+0x54] ;  /* 0x00005400010e7983 */ /* 0x000f620000100800 */
[----:B------:R-:W-:Y:S01]  /*58b0*/  LOP3.LUT P4, RZ, R22, 0x1, RZ, 0xc0, !PT ;  /* 0x0000000116ff7812 */ /* 0x000fe2000788c0ff */
[----:B------:R-:W-:Y:S01]  /*58c0*/  BSSY B2, `(.L_x_11425) ;  /* 0x0000070000027945 */ /* 0x000fe20003800000 */
[----:B---3--:R-:W-:-:S02]  /*58d0*/  LEA R56, P3, R27, R90, 0x1 ;  /* 0x0000005a1b387211 */ /* 0x008fc400078608ff */
[----:B----4-:R-:W-:Y:S02]  /*58e0*/  SEL R12, R100, R104, !P4 ;  /* 0x00000068640c7207 */ /* 0x010fe40006000000 */
[----:B--2---:R-:W-:Y:S02]  /*58f0*/  LEA.HI.X R57, R27, R91, R93, 0x1, P3 ;  /* 0x0000005b1b397211 */ /* 0x004fe400018f0c5d */
[----:B------:R-:W-:Y:S02]  /*5900*/  SHF.R.S32.HI R13, RZ, 0x1f, R12 ;  /* 0x0000001fff0d7819 */ /* 0x000fe4000001140c */
[----:B------:R-:W-:Y:S02]  /*5910*/  ISETP.GE.AND P3, PT, R3, R99, PT ;  /* 0x000000630300720c */ /* 0x000fe40003f66270 */
[----:B------:R-:W-:-:S04]  /*5920*/  LEA.HI R13, R13, R12, RZ, 0x4 ;  /* 0x0000000c0d0d7211 */ /* 0x000fc800078f20ff */
[----:B------:R-:W-:-:S04]  /*5930*/  SHF.R.S32.HI R13, RZ, 0x4, R13 ;  /* 0x00000004ff0d7819 */ /* 0x000fc8000001140d */
[----:B------:R-:W-:-:S04]  /*5940*/  LEA.HI.SX32 R13, R6, R13, 0x1d ;  /* 0x0000000d060d7211 */ /* 0x000fc800078feaff */
[----:B------:R-:W-:Y:S02]  /*5950*/  SHF.R.S32.HI R12, RZ, 0x1f, R13 ;  /* 0x0000001fff0c7819 */ /* 0x000fe4000001140d */
[----:B------:R-:W-:Y:S02]  /*5960*/  SHF.L.U32 R58, R13, 0x3, RZ ;  /* 0x000000030d3a7819 */ /* 0x000fe400000006ff */
[----:B------:R-:W-:-:S05]  /*5970*/  LEA.HI R13, R12, R13, RZ, 0x2 ;  /* 0x0000000d0c0d7211 */ /* 0x000fca00078f10ff */
[----:B------:R-:W-:-:S05]  /*5980*/  IMAD.SHL.U32 R13, R13, 0x400, RZ ;  /* 0x000004000d0d7824 */ /* 0x000fca00078e00ff */
[----:B------:R-:W-:Y:S02]  /*5990*/  LOP3.LUT R13, R13, 0x7ffff000, RZ, 0xc0, !PT ;  /* 0x7ffff0000d0d7812 */ /* 0x000fe400078ec0ff */
[----:B-----5:R-:W-:-:S04]  /*59a0*/  LOP3.LUT R12, R44, 0x18, R58, 0xf8, !PT ;  /* 0x000000182c0c7812 */ /* 0x020fc800078ef83a */
[----:B------:R-:W-:-:S04]  /*59b0*/  LOP3.LUT R12, R12, R15, RZ, 0x3c, !PT ;  /* 0x0000000f0c0c7212 */ /* 0x000fc800078e3cff */
[----:B------:R-:W-:Y:S01]  /*59c0*/  IADD3 R12, R12, R13, R14 ;  /* 0x0000000d0c0c7210 */ /* 0x000fe20007ffe00e */
[----:B------:R-:W-:-:S04]  /*59d0*/  IMAD R13, R19, 0x3000, R96 ;  /* 0x00003000130d7824 */ /* 0x000fc800078e0260 */
[----:B------:R-:W-:Y:S02]  /*59e0*/  IMAD R15, R19, 0x3000, R12 ;  /* 0x00003000130f7824 */ /* 0x000fe400078e020c */
[--C-:B------:R-:W-:Y:S02]  /*59f0*/  IMAD R13, R13, 0x2, R2.reuse ;  /* 0x000000020d0d7824 */ /* 0x100fe400078e0202 */
[----:B------:R-:W-:-:S04]  /*5a00*/  IMAD R44, R15, 0x2, R2 ;  /* 0x000000020f2c7824 */ /* 0x000fc800078e0202 */
[----:B------:R-:W2:Y:S04]  /*5a10*/  LDS.128 R12, [R13+0x15400] ;  /* 0x015400000d0c7984 */ /* 0x000ea80000000c00 */
[----:B------:R-:W3:Y:S01]  /*5a20*/  LDS.128 R44, [R44+0x15400] ;  /* 0x015400002c2c7984 */ /* 0x000ee20000000c00 */
[----:B------:R-:W-:Y:S05]  /*5a30*/  @P3 BRA `(.L_x_11426) ;  /* 0x0000000400603947 */ /* 0x000fea0003800000 */
[----:B---3--:R-:W-:Y:S01]  /*5a40*/  IMAD.MOV.U32 R61, RZ, RZ, R45 ;  /* 0x000000ffff3d7224 */ /* 0x008fe200078e002d */
[----:B------:R-:W-:Y:S01]  /*5a50*/  SHF.R.U64 R40, R40, 0x10, R41 ;  /* 0x0000001028287819 */ /* 0x000fe20000001229 */
[----:B--2---:R-:W-:Y:S01]  /*5a60*/  IMAD.MOV.U32 R45, RZ, RZ, R13 ;  /* 0x000000ffff2d7224 */ /* 0x004fe200078e000d */
[----:B------:R-:W-:Y:S01]  /*5a70*/  SHF.R.U64 R54, R54, 0x10, R55 ;  /* 0x0000001036367819 */ /* 0x000fe20000001237 */
[--C-:B-1----:R-:W-:Y:S02]  /*5a80*/  HADD2.F32 R62, -RZ, R118.reuse.H1_H1 ;  /* 0x30000076ff3e7230 */ /* 0x102fe40000004100 */
[----:B------:R-:W-:Y:S02]  /*5a90*/  HADD2.F32 R59, -RZ, R61.H0_H0 ;  /* 0x2000003dff3b7230 */ /* 0x000fe40000004100 */
[----:B------:R-:W-:Y:S02]  /*5aa0*/  HADD2.F32 R60, -RZ, R45.H0_H0 ;  /* 0x2000002dff3c7230 */ /* 0x000fe40000004100 */
[----:B------:R-:W-:-:S02]  /*5ab0*/  HADD2.F32 R13, -RZ, R118.H0_H0 ;  /* 0x20000076ff0d7230 */ /* 0x000fc40000004100 */
[CC--:B------:R-:W-:Y:S01]  /*5ac0*/  FMUL.FTZ R63, R59.reuse, R62.reuse ;  /* 0x0000003e3b3f7220 */ /* 0x0c0fe20000410000 */
[----:B------:R-:W-:Y:S02]  /*5ad0*/  HADD2.F32 R45, -RZ, R45.H1_H1 ;  /* 0x3000002dff2d7230 */ /* 0x000fe40000004100 */
[C---:B------:R-:W-:Y:S01]  /*5ae0*/  FMUL.FTZ R62, R60.reuse, R62 ;  /* 0x0000003e3c3e7220 */ /* 0x040fe20000410000 */
[----:B------:R-:W-:Y:S02]  /*5af0*/  HADD2.F32 R40, -RZ, R40.H0_H0 ;  /* 0x20000028ff287230 */ /* 0x000fe40000004100 */
[-C--:B------:R-:W-:Y:S01]  /*5b00*/  FFMA.FTZ R60, R60, R13.reuse, -R63 ;  /* 0x0000000d3c3c7223 */ /* 0x080fe2000001083f */
[----:B------:R-:W-:Y:S02]  /*5b10*/  HADD2.F32 R107, -RZ, R116.H1_H1 ;  /* 0x30000074ff6b7230 */ /* 0x000fe40000004100 */
[----:B------:R-:W-:Y:S01]  /*5b20*/  FFMA.FTZ R59, R59, R13, R62 ;  /* 0x0000000d3b3b7223 */ /* 0x000fe2000001003e */
[----:B------:R-:W-:Y:S01]  /*5b30*/  SHF.R.U32.HI R62, RZ, 0x10, R53 ;  /* 0x00000010ff3e7819 */ /* 0x000fe20000011635 */
[----:B------:R-:W-:Y:S01]  /*5b40*/  HADD2.F32 R13, -RZ, R61.H1_H1 ;  /* 0x3000003dff0d7230 */ /* 0x000fe20000004100 */
[----:B------:R-:W-:-:S02]  /*5b50*/  SHF.R.U32.HI R61, RZ, 0x10, R41 ;  /* 0x00000010ff3d7819 */ /* 0x000fc40000011629 */
[----:B------:R-:W-:Y:S01]  /*5b60*/  SHF.R.U64 R53, R52, 0x10, R53 ;  /* 0x0000001034357819 */ /* 0x000fe20000001235 */
        /* <DEDUP_REMOVED lines=11> */
[----:B------:R-:W-:Y:S01]  /*5c20*/  HADD2.F32 R62, -RZ, R117.H0_H0 ;  /* 0x20000075ff3e7230 */ /* 0x000fe20000004100 */
[----:B------:R-:W-:Y:S02]  /*5c30*/  F2FP.F16.F32.PACK_AB R59, R13, R59 ;  /* 0x0000003b0d3b723e */ /* 0x000fe400000000ff */
[CC--:B------:R-:W-:Y:S01]  /*5c40*/  FMUL.FTZ R105, R61.reuse, R63.reuse ;  /* 0x0000003f3d697220 */ /* 0x0c0fe20000410000 */
[C---:B------:R-:W-:Y:S01]  /*5c50*/  FMUL.FTZ R63, R52.reuse, R63 ;  /* 0x0000003f343f7220 */ /* 0x040fe20000410000 */
[----:B------:R-:W-:Y:S02]  /*5c60*/  IMAD.MOV.U32 R13, RZ, RZ, R45 ;  /* 0x000000ffff0d7224 */ /* 0x000fe400078e002d */
[-C--:B------:R-:W-:Y:S01]  /*5c70*/  FFMA.FTZ R52, R52, R62.reuse, -R105 ;  /* 0x0000003e34347223 */ /* 0x080fe20000010869 */
[----:B------:R-:W-:Y:S01]  /*5c80*/  FFMA.FTZ R63, R61, R62, R63 ;  /* 0x0000003e3d3f7223 */ /* 0x000fe2000001003f */
[----:B------:R-:W-:Y:S01]  /*5c90*/  SHF.R.U32.HI R62, RZ, 0x10, R55 ;  /* 0x00000010ff3e7819 */ /* 0x000fe20000011637 */
[----:B------:R-:W-:Y:S01]  /*5ca0*/  HADD2.F32 R61, -RZ, R47.H1_H1 ;  /* 0x3000002fff3d7230 */ /* 0x000fe20000004100 */
[----:B------:R-:W-:Y:S01]  /*5cb0*/  SHF.R.U32.HI R105, RZ, 0x10, R43 ;  /* 0x00000010ff697819 */ /* 0x000fe2000001162b */
[----:B------:R-:W-:-:S02]  /*5cc0*/  IMAD.MOV.U32 R45, RZ, RZ, R59 ;  /* 0x000000ffff2d7224 */ /* 0x000fc400078e003b */
[----:B------:R-:W-:Y:S02]  /*5cd0*/  HADD2.F32 R47, -RZ, R62.H0_H0 ;  /* 0x2000003eff2f7230 */ /* 0x000fe40000004100 */
[----:B------:R-:W-:Y:S02]  /*5ce0*/  HADD2.F32 R62, -RZ, R15.H1_H1 ;  /* 0x3000000fff3e7230 */ /* 0x000fe40000004100 */
[----:B------:R-:W-:Y:S02]  /*5cf0*/  HADD2.F32 R15, -RZ, R105.H0_H0 ;  /* 0x20000069ff0f7230 */ /* 0x000fe40000004100 */
[-C--:B------:R-:W-:Y:S01]  /*5d00*/  FMUL.FTZ R105, R61, R47.reuse ;  /* 0x0000002f3d697220 */ /* 0x080fe20000410000 */
[----:B------:R-:W-:-:S03]  /*5d10*/  FMUL.FTZ R106, R62, R47 ;  /* 0x0000002f3e6a7220 */ /* 0x000fc60000410000 */
[-C--:B------:R-:W-:Y:S01]  /*5d20*/  FFMA.FTZ R47, R62, R15.reuse, -R105 ;  /* 0x0000000f3e2f7223 */ /* 0x080fe20000010869 */
[----:B------:R-:W-:Y:S02]  /*5d30*/  HADD2.F32 R105, -RZ, R12.H0_H0 ;  /* 0x2000000cff697230 */ /* 0x000fe40000004100 */
[----:B------:R-:W-:Y:S01]  /*5d40*/  FFMA.FTZ R15, R61, R15, R106 ;  /* 0x0000000f3d0f7223 */ /* 0x000fe2000001006a */
[--C-:B------:R-:W-:Y:S02]  /*5d50*/  HADD2.F32 R61, -RZ, R44.reuse.H0_H0 ;  /* 0x2000002cff3d7230 */ /* 0x100fe40000004100 */
[----:B------:R-:W-:Y:S01]  /*5d60*/  HADD2.F32 R44, -RZ, R44.H1_H1 ;  /* 0x3000002cff2c7230 */ /* 0x000fe20000004100 */
[----:B------:R-:W-:Y:S01]  /*5d70*/  F2FP.F16.F32.PACK_AB R47, R47, R52 ;  /* 0x000000342f2f723e */ /* 0x000fe200000000ff */
[----:B------:R-:W-:Y:S02]  /*5d80*/  HADD2.F32 R12, -RZ, R12.H1_H1 ;  /* 0x3000000cff0c7230 */ /* 0x000fe40000004100 */
[----:B------:R-:W-:Y:S01]  /*5d90*/  FMUL.FTZ R106, R61, R107 ;  /* 0x0000006b3d6a7220 */ /* 0x000fe20000410000 */
[----:B------:R-:W-:-:S02]  /*5da0*/  HADD2.F32 R62, -RZ, R116.H0_H0 ;  /* 0x20000074ff3e7230 */ /* 0x000fc40000004100 */
[----:B------:R-:W-:Y:S01]  /*5db0*/  FMUL.FTZ R41, R44, R53 ;  /* 0x000000352c297220 */ /* 0x000fe20000410000 */
[----:B------:R-:W-:Y:S01]  /*5dc0*/  FMUL.FTZ R107, R105, R107 ;  /* 0x0000006b696b7220 */ /* 0x000fe20000410000 */
[C---:B------:R-:W-:Y:S01]  /*5dd0*/  FMUL.FTZ R53, R12.reuse, R53 ;  /* 0x000000350c357220 */ /* 0x040fe20000410000 */
[----:B------:R-:W-:Y:S01]  /*5de0*/  F2FP.F16.F32.PACK_AB R63, R15, R63 ;  /* 0x0000003f0f3f723e */ /* 0x000fe200000000ff */
[-C--:B------:R-:W-:Y:S01]  /*5df0*/  FFMA.FTZ R41, R12, R40.reuse, -R41 ;  /* 0x000000280c297223 */ /* 0x080fe20000010829 */
[----:B------:R-:W-:Y:S02]  /*5e00*/  HADD2.F32 R12, -RZ, R14.H0_H0 ;  /* 0x2000000eff0c7230 */ /* 0x000fe40000004100 */
[----:B------:R-:W-:Y:S01]  /*5e10*/  FFMA.FTZ R40, R44, R40, R53 ;  /* 0x000000282c287223 */ /* 0x000fe20000010035 */
[----:B------:R-:W-:Y:S02]  /*5e20*/  HADD2.F32 R53, -RZ, R115.H1_H1 ;  /* 0x30000073ff357230 */ /* 0x000fe40000004100 */
[----:B------:R-:W-:Y:S01]  /*5e30*/  FFMA.FTZ R107, R61, R62, R107 ;  /* 0x0000003e3d6b7223 */ /* 0x000fe2000001006b */
[----:B------:R-:W-:-:S02]  /*5e40*/  HADD2.F32 R44, -RZ, R46.H0_H0 ;  /* 0x2000002eff2c7230 */ /* 0x000fc40000004100 */
[----:B------:R-:W-:Y:S01]  /*5e50*/  FFMA.FTZ R106, R105, R62, -R106 ;  /* 0x0000003e696a7223 */ /* 0x000fe2000001086a */
[----:B------:R-:W-:Y:S02]  /*5e60*/  HADD2.F32 R115, -RZ, R115.H0_H0 ;  /* 0x20000073ff737230 */ /* 0x000fe40000004100 */
[----:B------:R-:W-:Y:S02]  /*5e70*/  HADD2.F32 R46, -RZ, R46.H1_H1 ;  /* 0x3000002eff2e7230 */ /* 0x000fe40000004100 */
[-C--:B------:R-:W-:Y:S01]  /*5e80*/  FMUL.FTZ R55, R44, R53.reuse ;  /* 0x000000352c377220 */ /* 0x080fe20000410000 */
[C---:B------:R-:W-:Y:S01]  /*5e90*/  FMUL.FTZ R53, R12.reuse, R53 ;  /* 0x000000350c357220 */ /* 0x040fe20000410000 */
[----:B------:R-:W-:Y:S01]  /*5ea0*/  HADD2.F32 R14, -RZ, R14.H1_H1 ;  /* 0x3000000eff0e7230 */ /* 0x000fe20000004100 */
[----:B------:R-:W-:Y:S01]  /*5eb0*/  F2FP.F16.F32.PACK_AB R106, R41, R106 ;  /* 0x0000006a296a723e */ /* 0x000fe200000000ff */
[-C--:B------:R-:W-:Y:S01]  /*5ec0*/  FFMA.FTZ R12, R12, R115.reuse, -R55 ;  /* 0x000000730c0c7223 */ /* 0x080fe20000010837 */
[----:B------:R-:W-:Y:S01]  /*5ed0*/  FFMA.FTZ R44, R44, R115, R53 ;  /* 0x000000732c2c7223 */ /* 0x000fe20000010035 */
[----:B------:R-:W-:Y:S01]  /*5ee0*/  SHF.R.U64 R53, R42, 0x10, R43 ;  /* 0x000000102a357819 */ /* 0x000fe2000000122b */
[----:B------:R-:W-:Y:S01]  /*5ef0*/  HADD2.F32 R43, -RZ, R54.H0_H0 ;  /* 0x20000036ff2b7230 */ /* 0x000fe20000004100 */
[----:B------:R-:W-:Y:S01]  /*5f00*/  F2FP.F16.F32.PACK_AB R40, R40, R107 ;  /* 0x0000006b2828723e */ /* 0x000fe200000000ff */
[----:B------:R-:W-:-:S02]  /*5f10*/  IMAD.MOV.U32 R15, RZ, RZ, R47 ;  /* 0x000000ffff0f7224 */ /* 0x000fc400078e002f */
[----:B------:R-:W-:Y:S02]  /*5f20*/  HADD2.F32 R53, -RZ, R53.H0_H0 ;  /* 0x20000035ff357230 */ /* 0x000fe40000004100 */
[-C--:B------:R-:W-:Y:S01]  /*5f30*/  FMUL.FTZ R55, R46, R43.reuse ;  /* 0x0000002b2e377220 */ /* 0x080fe20000410000 */
[C---:B------:R-:W-:Y:S01]  /*5f40*/  FMUL.FTZ R61, R14.reuse, R43 ;  /* 0x0000002b0e3d7220 */ /* 0x040fe20000410000 */
[----:B------:R-:W-:Y:S02]  /*5f50*/  IMAD.MOV.U32 R47, RZ, RZ, R63 ;  /* 0x000000ffff2f7224 */ /* 0x000fe400078e003f */
[-C--:B------:R-:W-:Y:S01]  /*5f60*/  FFMA.FTZ R43, R14, R53.reuse, -R55 ;  /* 0x000000350e2b7223 */ /* 0x080fe20000010837 */
[----:B------:R-:W-:-:S04]  /*5f70*/  FFMA.FTZ R61, R46, R53, R61 ;  /* 0x000000352e3d7223 */ /* 0x000fc8000001003d */
[----:B------:R-:W-:Y:S01]  /*5f80*/  F2FP.F16.F32.PACK_AB R14, R43, R12 ;  /* 0x0000000c2b0e723e */ /* 0x000fe200000000ff */
[----:B------:R-:W-:Y:S01]  /*5f90*/  IMAD.MOV.U32 R12, RZ, RZ, R106 ;  /* 0x000000ffff0c7224 */ /* 0x000fe200078e006a */
[----:B------:R-:W-:Y:S01]  /*5fa0*/  F2FP.F16.F32.PACK_AB R46, R61, R44 ;  /* 0x0000002c3d2e723e */ /* 0x000fe200000000ff */
[----:B------:R-:W-:-:S07]  /*5fb0*/  IMAD.MOV.U32 R44, RZ, RZ, R40 ;  /* 0x000000ffff2c7224 */ /* 0x000fce00078e0028 */
.L_x_11426:
[----:B------:R-:W-:Y:S05]  /*5fc0*/  BSYNC B2 ;  /* 0x0000000000027941 */ /* 0x000fea0003800000 */
.L_x_11425:
[----:B------:R-:W-:Y:S01]  /*5fd0*/  ISETP.GE.AND P3, PT, R58, R11, PT ;  /* 0x0000000b3a00720c */ /* 0x000fe20003f66270 */
[----:B--2---:R2:W-:-:S12]  /*5fe0*/  ST.E.128 desc[UR54][R56.64], R12 ;  /* 0x0000000c38007985 */ /* 0x0045d8000c101d36 */
[----:B------:R-:W-:-:S05]  /*5ff0*/  @!P3 IMAD.WIDE R40, R58, 0x2, R90 ;  /* 0x000000023a28b825 */ /* 0x000fca00078e025a */
[----:B---3--:R2:W-:Y:S02]  /*6000*/  @!P3 ST.E.128 desc[UR54][R40.64], R44 ;  /* 0x0000002c2800b985 */ /* 0x0085e4000c101d36 */
.L_x_11424:
[----:B------:R-:W-:Y:S05]  /*6010*/  BSYNC B1 ;  /* 0x0000000000017941 */ /* 0x000fea0003800000 */
.L_x_11423:
[----:B------:R-:W-:-:S13]  /*6020*/  ISETP.NE.AND P3, PT, R32, RZ, PT ;  /* 0x000000ff2000720c */ /* 0x000fda0003f65270 */
[----:B------:R-:W-:Y:S05]  /*6030*/  @!P3 BRA `(.L_x_11390) ;  /* 0x0000000c0028b947 */ /* 0x000fea0003800000 */
[----:B--2---:R-:W2:Y:S04]  /*6040*/  LDL R40, [R1+0x4c] ;  /* 0x00004c0001287983 */ /* 0x004ea80000100800 */
[----:B------:R-:W5:Y:S04]  /*6050*/  LDL R15, [R1+0x50] ;  /* 0x00005000010f7983 */ /* 0x000f680000100800 */
[----:B------:R-:W5:Y:S01]  /*6060*/  LDL R14, [R1+0x54] ;  /* 0x00005400010e7983 */ /* 0x000f620000100800 */
[----:B------:R-:W-:Y:S01]  /*6070*/  LOP3.LUT P4, RZ, R22, 0x2, RZ, 0xc0, !PT ;  /* 0x0000000216ff7812 */ /* 0x000fe2000788c0ff */
[----:B------:R-:W-:Y:S01]  /*6080*/  BSSY B1, `(.L_x_11427) ;  /* 0x000006c000017945 */ /* 0x000fe20003800000 */
[----:B---3--:R-:W-:-:S02]  /*6090*/  LEA R44, P3, R28, R90, 0x1 ;  /* 0x0000005a1c2c7211 */ /* 0x008fc400078608ff */
[----:B------:R-:W-:Y:S02]  /*60a0*/  SEL R104, R100, R104, !P4 ;  /* 0x0000006864687207 */ /* 0x000fe40006000000 */
[----:B------:R-:W-:Y:S02]  /*60b0*/  LEA.HI.X R45, R28, R91, R92, 0x1, P3 ;  /* 0x0000005b1c2d7211 */ /* 0x000fe400018f0c5c */
[----:B----4-:R-:W-:Y:S02]  /*60c0*/  SHF.R.S32.HI R13, RZ, 0x1f, R104 ;  /* 0x0000001fff0d7819 */ /* 0x010fe40000011468 */
[----:B------:R-:W-:Y:S02]  /*60d0*/  ISETP.GE.AND P3, PT, R4, R99, PT ;  /* 0x000000630400720c */ /* 0x000fe40003f66270 */
[----:B------:R-:W-:-:S04]  /*60e0*/  LEA.HI R13, R13, R104, RZ, 0x4 ;  /* 0x000000680d0d7211 */ /* 0x000fc800078f20ff */
[----:B------:R-:W-:-:S04]  /*60f0*/  SHF.R.S32.HI R12, RZ, 0x4, R13 ;  /* 0x00000004ff0c7819 */ /* 0x000fc8000001140d */
        /* <DEDUP_REMOVED lines=16> */
[----:B------:R-:W-:Y:S01]  /*6200*/  SHF.R.U64 R47, R48, 0x10, R49 ;  /* 0x00000010302f7819 */ /* 0x000fe20000001231 */
[----:B---3--:R-:W-:Y:S01]  /*6210*/  IMAD.MOV.U32 R48, RZ, RZ, R41 ;  /* 0x000000ffff307224 */ /* 0x008fe200078e0029 */
[----:B------:R-:W-:Y:S01]  /*6220*/  SHF.R.U32.HI R53, RZ, 0x10, R49 ;  /* 0x00000010ff357819 */ /* 0x000fe20000011631 */
[----:B------:R-:W-:Y:S01]  /*6230*/  HADD2.F32 R56, -RZ, R114.H1_H1 ;  /* 0x30000072ff387230 */ /* 0x000fe20000004100 */
[--C-:B------:R-:W-:Y:S01]  /*6240*/  SHF.R.U64 R36, R36, 0x10, R37.reuse ;  /* 0x0000001024247819 */ /* 0x100fe20000001225 */
[----:B------:R-:W-:Y:S01]  /*6250*/  HADD2.F32 R54, -RZ, R112.H1_H1 ;  /* 0x30000070ff367230 */ /* 0x000fe20000004100 */
[----:B------:R-:W-:Y:S01]  /*6260*/  SHF.R.U32.HI R52, RZ, 0x10, R37 ;  /* 0x00000010ff347819 */ /* 0x000fe20000011625 */
[--C-:B------:R-:W-:Y:S01]  /*6270*/  HADD2.F32 R49, -RZ, R48.reuse.H0_H0 ;  /* 0x20000030ff317230 */ /* 0x100fe20000004100 */
[----:B--2---:R-:W-:Y:S01]  /*6280*/  MOV R41, R15 ;  /* 0x0000000f00297202 */ /* 0x004fe20000000f00 */
[----:B------:R-:W-:Y:S01]  /*6290*/  HADD2.F32 R15, -RZ, R13.H0_H0 ;  /* 0x2000000dff0f7230 */ /* 0x000fe20000004100 */
[----:B------:R-:W-:Y:S01]  /*62a0*/  SHF.R.U64 R37, R38, 0x10, R39 ;  /* 0x0000001026257819 */ /* 0x000fe20000001227 */
[----:B------:R-:W-:Y:S01]  /*62b0*/  HADD2.F32 R53, -RZ, R53.H0_H0 ;  /* 0x20000035ff357230 */ /* 0x000fe20000004100 */
[--C-:B------:R-:W-:Y:S01]  /*62c0*/  SHF.R.U64 R38, R50, 0x10, R51.reuse ;  /* 0x0000001032267819 */ /* 0x100fe20000001233 */
[----:B------:R-:W-:Y:S01]  /*62d0*/  FMUL.FTZ R58, R49, R56 ;  /* 0x00000038313a7220 */ /* 0x000fe20000410000 */
[----:B------:R-:W-:Y:S01]  /*62e0*/  SHF.R.U32.HI R50, RZ, 0x10, R51 ;  /* 0x00000010ff327819 */ /* 0x000fe20000011633 */
[----:B------:R-:W-:-:S02]  /*62f0*/  HADD2.F32 R51, -RZ, R48.H1_H1 ;  /* 0x30000030ff337230 */ /* 0x000fc40000004100 */
[C---:B------:R-:W-:Y:S01]  /*6300*/  FMUL.FTZ R56, R15.reuse, R56 ;  /* 0x000000380f387220 */ /* 0x040fe20000410000 */
[----:B------:R-:W-:Y:S02]  /*6310*/  HADD2.F32 R48, -RZ, R13.H1_H1 ;  /* 0x3000000dff307230 */ /* 0x000fe40000004100 */
[-C--:B------:R-:W-:Y:S01]  /*6320*/  FFMA.FTZ R13, R15, R54.reuse, -R58 ;  /* 0x000000360f0d7223 */ /* 0x080fe2000001083a */
[----:B------:R-:W-:Y:S02]  /*6330*/  HADD2.F32 R52, -RZ, R52.H0_H0 ;  /* 0x20000034ff347230 */ /* 0x000fe40000004100 */
[-C--:B------:R-:W-:Y:S01]  /*6340*/  FMUL.FTZ R55, R51, R53.reuse ;  /* 0x0000003533377220 */ /* 0x080fe20000410000 */
[----:B------:R-:W-:Y:S01]  /*6350*/  FFMA.FTZ R15, R49, R54, R56 ;  /* 0x00000036310f7223 */ /* 0x000fe20000010038 */
[----:B-1----:R-:W-:Y:S01]  /*6360*/  FMUL.FTZ R60, R48, R53 ;  /* 0x00000035303c7220 */ /* 0x002fe20000410000 */
[----:B------:R-:W-:Y:S01]  /*6370*/  SHF.R.U32.HI R39, RZ, 0x10, R39 ;  /* 0x00000010ff277819 */ /* 0x000fe20000011627 */
[----:B------:R-:W-:-:S02]  /*6380*/  HADD2.F32 R54, -RZ, R43.H1_H1 ;  /* 0x3000002bff367230 */ /* 0x000fc40000004100 */
[-C--:B------:R-:W-:Y:S01]  /*6390*/  FFMA.FTZ R48, R48, R52.reuse, -R55 ;  /* 0x0000003430307223 */ /* 0x080fe20000010837 */
[----:B------:R-:W-:Y:S02]  /*63a0*/  HADD2.F32 R53, -RZ, R50.H0_H0 ;  /* 0x20000032ff357230 */ /* 0x000fe40000004100 */
[----:B------:R-:W-:Y:S01]  /*63b0*/  FFMA.FTZ R52, R51, R52, R60 ;  /* 0x0000003433347223 */ /* 0x000fe2000001003c */
[----:B------:R-:W-:Y:S02]  /*63c0*/  HADD2.F32 R50, -RZ, R41.H1_H1 ;  /* 0x30000029ff327230 */ /* 0x000fe40000004100 */
[----:B------:R-:W-:Y:S02]  /*63d0*/  HADD2.F32 R58, -RZ, R113.H1_H1 ;  /* 0x30000071ff3a7230 */ /* 0x000fe40000004100 */
[-C--:B------:R-:W-:Y:S01]  /*63e0*/  FMUL.FTZ R55, R54, R53.reuse ;  /* 0x0000003536377220 */ /* 0x080fe20000410000 */
[----:B------:R-:W-:Y:S02]  /*63f0*/  HADD2.F32 R49, -RZ, R43.H0_H0 ;  /* 0x2000002bff317230 */ /* 0x000fe40000004100 */
[----:B------:R-:W-:Y:S01]  /*6400*/  FMUL.FTZ R53, R50, R53 ;  /* 0x0000003532357220 */ /* 0x000fe20000410000 */
[----:B------:R-:W-:Y:S01]  /*6410*/  HADD2.F32 R43, -RZ, R41.H0_H0 ;  /* 0x20000029ff2b7230 */ /* 0x000fe20000004100 */
[----:B------:R-:W-:Y:S01]  /*6420*/  F2FP.F16.F32.PACK_AB R15, R52, R15 ;  /* 0x0000000f340f723e */ /* 0x000fe200000000ff */
[----:B------:R-:W-:-:S02]  /*6430*/  HADD2.F32 R51, -RZ, R39.H0_H0 ;  /* 0x20000027ff337230 */ /* 0x000fc40000004100 */
[-C--:B------:R-:W-:Y:S01]  /*6440*/  FMUL.FTZ R60, R49, R58.reuse ;  /* 0x0000003a313c7220 */ /* 0x080fe20000410000 */
[----:B------:R-:W-:Y:S02]  /*6450*/  HADD2.F32 R56, -RZ, R110.H0_H0 ;  /* 0x2000006eff387230 */ /* 0x000fe40000004100 */
[C---:B------:R-:W-:Y:S01]  /*6460*/  FMUL.FTZ R58, R43.reuse, R58 ;  /* 0x0000003a2b3a7220 */ /* 0x040fe20000410000 */
[----:B------:R-:W-:Y:S02]  /*6470*/  HADD2.F32 R114, -RZ, R114.H0_H0 ;  /* 0x20000072ff727230 */ /* 0x000fe40000004100 */
[-C--:B------:R-:W-:Y:S01]  /*6480*/  FFMA.FTZ R50, R50, R51.reuse, -R55 ;  /* 0x0000003332327223 */ /* 0x080fe20000010837 */
[----:B------:R-:W-:Y:S01]  /*6490*/  FFMA.FTZ R54, R54, R51, R53 ;  /* 0x0000003336367223 */ /* 0x000fe20000010035 */
[----:B------:R-:W-:Y:S02]  /*64a0*/  HADD2.F32 R51, -RZ, R47.H0_H0 ;  /* 0x2000002fff337230 */ /* 0x000fe40000004100 */
[----:B------:R-:W-:Y:S01]  /*64b0*/  FFMA.FTZ R39, R43, R56, -R60 ;  /* 0x000000382b277223 */ /* 0x000fe2000001083c */
[----:B------:R-:W-:-:S02]  /*64c0*/  HADD2.F32 R47, -RZ, R40.H0_H0 ;  /* 0x20000028ff2f7230 */ /* 0x000fc40000004100 */
[----:B------:R-:W-:Y:S01]  /*64d0*/  FFMA.FTZ R41, R49, R56, R58 ;  /* 0x0000003831297223 */ /* 0x000fe2000001003a */
[----:B------:R-:W-:Y:S01]  /*64e0*/  HADD2.F32 R43, -RZ, R12.H0_H0 ;  /* 0x2000000cff2b7230 */ /* 0x000fe20000004100 */
[----:B------:R-:W-:Y:S01]  /*64f0*/  F2FP.F16.F32.PACK_AB R13, R48, R13 ;  /* 0x0000000d300d723e */ /* 0x000fe200000000ff */
[----:B------:R-:W-:Y:S01]  /*6500*/  HADD2.F32 R49, -RZ, R40.H1_H1 ;  /* 0x30000028ff317230 */ /* 0x000fe20000004100 */
[----:B------:R-:W-:Y:S01]  /*6510*/  F2FP.F16.F32.PACK_AB R39, R50, R39 ;  /* 0x000000273227723e */ /* 0x000fe200000000ff */
[----:B------:R-:W-:Y:S02]  /*6520*/  HADD2.F32 R40, -RZ, R12.H1_H1 ;  /* 0x3000000cff287230 */ /* 0x000fe40000004100 */
[-C--:B------:R-:W-:Y:S01]  /*6530*/  FMUL.FTZ R12, R47, R114.reuse ;  /* 0x000000722f0c7220 */ /* 0x080fe20000410000 */
[----:B------:R-:W-:Y:S02]  /*6540*/  HADD2.F32 R112, -RZ, R112.H0_H0 ;  /* 0x20000070ff707230 */ /* 0x000fe40000004100 */
[----:B------:R-:W-:Y:S01]  /*6550*/  FMUL.FTZ R114, R43, R114 ;  /* 0x000000722b727220 */ /* 0x000fe20000410000 */
[----:B------:R-:W-:-:S02]  /*6560*/  HADD2.F32 R36, -RZ, R36.H0_H0 ;  /* 0x20000024ff247230 */ /* 0x000fc40000004100 */
[-C--:B------:R-:W-:Y:S01]  /*6570*/  FMUL.FTZ R53, R49, R51.reuse ;  /* 0x0000003331357220 */ /* 0x080fe20000410000 */
[C---:B------:R-:W-:Y:S01]  /*6580*/  FMUL.FTZ R56, R40.reuse, R51 ;  /* 0x0000003328387220 */ /* 0x040fe20000410000 */
[----:B------:R-:W-:Y:S01]  /*6590*/  FFMA.FTZ R114, R47, R112, R114 ;  /* 0x000000702f727223 */ /* 0x000fe20000010072 */
[----:B------:R-:W-:Y:S02]  /*65a0*/  HADD2.F32 R47, -RZ, R38.H0_H0 ;  /* 0x20000026ff2f7230 */ /* 0x000fe40000004100 */
[-C--:B------:R-:W-:Y:S01]  /*65b0*/  FFMA.FTZ R53, R40, R36.reuse, -R53 ;  /* 0x0000002428357223 */ /* 0x080fe20000010835 */
[----:B------:R-:W-:Y:S01]  /*65c0*/  FFMA.FTZ R49, R49, R36, R56 ;  /* 0x0000002431317223 */ /* 0x000fe20000010038 */
[----:B------:R-:W-:Y:S02]  /*65d0*/  HADD2.F32 R38, -RZ, R42.H0_H0 ;  /* 0x2000002aff267230 */ /* 0x000fe40000004100 */
[----:B------:R-:W-:Y:S01]  /*65e0*/  FFMA.FTZ R12, R43, R112, -R12 ;  /* 0x000000702b0c7223 */ /* 0x000fe2000001080c */
[----:B------:R-:W-:-:S02]  /*65f0*/  HADD2.F32 R113, -RZ, R113.H0_H0 ;  /* 0x20000071ff717230 */ /* 0x000fc40000004100 */
[----:B------:R-:W-:Y:S01]  /*6600*/  HADD2.F32 R36, -RZ, R14.H0_H0 ;  /* 0x2000000eff247230 */ /* 0x000fe20000004100 */
[----:B------:R-:W-:Y:S01]  /*6610*/  F2FP.F16.F32.PACK_AB R40, R49, R114 ;  /* 0x000000723128723e */ /* 0x000fe200000000ff */
[----:B------:R-:W-:Y:S02]  /*6620*/  HADD2.F32 R42, -RZ, R42.H1_H1 ;  /* 0x3000002aff2a7230 */ /* 0x000fe40000004100 */
[-C--:B------:R-:W-:Y:S01]  /*6630*/  FMUL.FTZ R51, R38, R113.reuse ;  /* 0x0000007126337220 */ /* 0x080fe20000410000 */
[----:B------:R-:W-:Y:S02]  /*6640*/  HADD2.F32 R14, -RZ, R14.H1_H1 ;  /* 0x3000000eff0e7230 */ /* 0x000fe40000004100 */
[----:B------:R-:W-:Y:S01]  /*6650*/  FMUL.FTZ R113, R36, R113 ;  /* 0x0000007124717220 */ /* 0x000fe20000410000 */
        /* <DEDUP_REMOVED lines=13> */
[----:B------:R-:W-:-:S07]  /*6730*/  F2FP.F16.F32.PACK_AB R42, R42, R113 ;  /* 0x000000712a2a723e */ /* 0x000fce00000000ff */
.L_x_11428:
[----:B------:R-:W-:Y:S05]  /*6740*/  BSYNC B1 ;  /* 0x0000000000017941 */ /* 0x000fea0003800000 */
.L_x_11427:
[----:B--2---:R2:W-:Y:S01]  /*6750*/  ST.E.128 desc[UR54][R44.64], R12 ;  /* 0x0000000c2c007985 */ /* 0x0045e2000c101d36 */
[----:B------:R-:W-:-:S13]  /*6760*/  ISETP.GE.AND P3, PT, R46, R11, PT ;  /* 0x0000000b2e00720c */ /* 0x000fda0003f66270 */
[----:B------:R-:W-:Y:S05]  /*6770*/  @P3 BRA `(.L_x_11390) ;  /* 0x0000000400583947 */ /* 0x000fea0003800000 */
[----:B------:R-:W-:-:S05]  /*6780*/  IMAD.WIDE R90, R46, 0x2, R90 ;  /* 0x000000022e5a7825 */ /* 0x000fca00078e025a */
[----:B---3--:R3:W-:Y:S01]  /*6790*/  ST.E.128 desc[UR54][R90.64], R40 ;  /* 0x000000285a007985 */ /* 0x0087e2000c101d36 */
[----:B------:R-:W-:Y:S05]  /*67a0*/  BRA `(.L_x_11390) ;  /* 0x00000004004c7947 */ /* 0x000fea0003800000 */
.L_x_11382:
[----:B------:R-:W-:-:S06]  /*67b0*/  UISETP.NE.AND UP0, UPT, UR39, 0x3, UPT ;  /* 0x000000032700788c */ /* 0x000fcc000bf05270 */
[----:B------:R-:W-:-:S13]  /*67c0*/  PLOP3.LUT P2, PT, PT, PT, UP0, 0x80, 0x0 ;  /* 0x000000000000781c */ /* 0x000fda0003f4f008 */
[----:B------:R-:W-:Y:S05]  /*67d0*/  @!P2 BRA `(.L_x_11429) ;  /* 0x000000000004a947 */ /* 0x000fea0003800000 */
[----:B------:R-:W-:Y:S01]  /*67e0*/  BPT.TRAP 0x1 ;  /* 0x000000040000795c */ /* 0x000fe20000300000 */
.L_x_11429:
[----:B------:R-:W2:Y:S01]  /*67f0*/  LDL R11, [R1+0x38] ;  /* 0x00003800010b7983 */ /* 0x000ea20000100800 */
[----:B------:R-:W-:Y:S01]  /*6800*/  IMAD R35, R19, 0x8, R2 ;  /* 0x0000000813237824 */ /* 0x000fe200078e0202 */
[----:B------:R-:W-:Y:S01]  /*6810*/  BSSY B1, `(.L_x_11430) ;  /* 0x0000005000017945 */ /* 0x000fe20003800000 */
[----:B------:R-:W-:Y:S02]  /*6820*/  SHF.R.S32.HI R83, RZ, 0x1f, R82 ;  /* 0x0000001fff537819 */ /* 0x000fe40000011452 */
[----:B--2---:R-:W-:-:S04]  /*6830*/  SHF.L.U32 R86, R11, 0x1f, RZ ;  /* 0x0000001f0b567819 */ /* 0x004fc800000006ff */
[----:B------:R-:W0:Y:S02]  /*6840*/  SYNCS.PHASECHK.TRANS64.TRYWAIT P3, [R35+URZ+0x2d890], R86 ;  /* 0x02d89056230075a7 */ /* 0x000e24000806017f */
[----:B0-----:R-:W-:Y:S05]  /*6850*/  @!P3 BRA `(.L_x_11431) ;  /* 0x000001e00048b947 */ /* 0x001fea0003800000 */
.L_x_11729:
[----:B------:R-:W-:Y:S05]  /*6860*/  BSYNC B1 ;  /* 0x0000000000017941 */ /* 0x000fea0003800000 */
.L_x_11430:
[----:B------:R-:W1:Y:S01]  /*6870*/  S2R R36, SR_TID.X ;  /* 0x0000000000247919 */ /* 0x000e620000002100 */
        /* <DEDUP_REMOVED lines=18> */
[----:B-1----:R-:W-:Y:S01]  /*69a0*/  VIADD R36, R36, 0xffffff80 ;  /* 0xffffff8024247836 */ /* 0x002fe20000000000 */
[----:B------:R-:W-:Y:S01]  /*69b0*/  LEA R42, P3, R12, UR4, 0x1 ;  /* 0x000000040c2a7c11 */ /* 0x000fe2000f8608ff */
[----:B------:R-:W-:Y:S01]  /*69c0*/  IMAD.IADD R13, R13, 0x1, R15 ;  /* 0x000000010d0d7824 */ /* 0x000fe200078e020f */
[----:B------:R-:W-:Y:S02]  /*69d0*/  UMOV UR4, 0xffffffff ;  /* 0xffffffff00047882 */ /* 0x000fe40000000000 */
[----:B------:R-:W-:Y:S02]  /*69e0*/  LEA.HI R36, R36, R36, RZ, 0x1 ;  /* 0x0000002424247211 */ /* 0x000fe400078f08ff */
[----:B------:R-:W-:Y:S02]  /*69f0*/  LEA.HI.X R13, R12, UR5, R13, 0x1, P3 ;  /* 0x000000050c0d7c11 */ /* 0x000fe400098f0c0d */
[----:B------:R-:W-:-:S04]  /*6a00*/  SHF.R.S32.HI R36, RZ, 0x1, R36 ;  /* 0x00000001ff247819 */ /* 0x000fc80000011424 */
[----:B------:R-:W-:Y:S01]  /*6a10*/  ISETP.GT.AND P3, PT, R85, R36, PT ;  /* 0x000000245500720c */ /* 0x000fe20003f64270 */
[----:B------:R-:W-:-:S12]  /*6a20*/  BRA.DIV UR4, `(.L_x_11432) ;  /* 0x000001de04e87947 */ /* 0x000fd8000b800000 */
[----:B------:R1:W2:Y:S04]  /*6a30*/  SHFL.IDX PT, R43, R13, RZ, 0x1e1f ;  /* 0x001e1fff0d2b7589 */ /* 0x0002a800000e0000 */
[----:B------:R-:W3:Y:S02]  /*6a40*/  SHFL.IDX PT, R42, R42, RZ, 0x1e1f ;  /* 0x001e1fff2a2a7589 */ /* 0x000ee400000e0000 */
.L_x_11733:
[----:B------:R-:W-:Y:S05]  /*6a50*/  @!P3 BRA `(.L_x_11390) ;  /* 0x0000000000a0b947 */ /* 0x000fea0003800000 */
[----:B-1----:R-:W4:Y:S01]  /*6a60*/  LDL R13, [R1+0x7c] ;  /* 0x00007c00010d7983 */ /* 0x002f220000100800 */
[----:B------:R-:W-:-:S03]  /*6a70*/  ULDC UR4, c[0x0][0x2f4] ;  /* 0x0000bd0000047ab9 */ /* 0x000fc60000000800 */
[----:B------:R-:W5:Y:S04]  /*6a80*/  LDL R12, [R1+0x78] ;  /* 0x00007800010c7983 */ /* 0x000f680000100800 */
[----:B------:R-:W5:Y:S04]  /*6a90*/  LDL R11, [R1+0x64] ;  /* 0x00006400010b7983 */ /* 0x000f680000100800 */
[----:B------:R-:W5:Y:S01]  /*6aa0*/  LDL R45, [R1+0x68] ;  /* 0x00006800012d7983 */ /* 0x000f620000100800 */
[C---:B------:R-:W-:Y:S02]  /*6ab0*/  ISETP.GE.AND P5, PT, R16.reuse, UR4, PT ;  /* 0x0000000410007c0c */ /* 0x040fe4000bfa6270 */
[----:B------:R-:W-:Y:S01]  /*6ac0*/  ISETP.GE.AND P4, PT, R137, UR4, PT ;  /* 0x0000000489007c0c */ /* 0x000fe2000bf86270 */
[----:B------:R-:W5:Y:S10]  /*6ad0*/  LDL R44, [R1+0x74] ;  /* 0x00007400012c7983 */ /* 0x000f740000100800 */
[----:B---3--:R-:W-:-:S04]  /*6ae0*/  @!P5 LEA R40, P3, R16, R42, 0x1 ;  /* 0x0000002a1028d211 */ /* 0x008fc800078608ff */
[----:B--2---:R-:W-:Y:S02]  /*6af0*/  @!P5 LEA.HI.X R41, R16, R43, R17, 0x1, P3 ;  /* 0x0000002b1029d211 */ /* 0x004fe400018f0c11 */
[----:B------:R-:W-:-:S04]  /*6b00*/  @!P4 LEA R38, P3, R137, R42, 0x1 ;  /* 0x0000002a8926c211 */ /* 0x000fc800078608ff */
[----:B----4-:R-:W-:Y:S02]  /*6b10*/  @!P4 LEA.HI.X R39, R137, R43, R13, 0x1, P3 ;  /* 0x0000002b8927c211 */ /* 0x010fe400018f0c0d */
[----:B------:R-:W-:-:S13]  /*6b20*/  ISETP.GE.AND P3, PT, R136, UR4, PT ;  /* 0x0000000488007c0c */ /* 0x000fda000bf66270 */
[----:B------:R-:W-:-:S04]  /*6b30*/  @!P3 LEA R36, P6, R136, R42, 0x1 ;  /* 0x0000002a8824b211 */ /* 0x000fc800078c08ff */
[----:B-----5:R-:W-:Y:S02]  /*6b40*/  @!P3 LEA.HI.X R37, R136, R43, R12, 0x1, P6 ;  /* 0x0000002b8825b211 */ /* 0x020fe400030f0c0c */
[----:B------:R-:W1:Y:S04]  /*6b50*/  @!P5 LDS.128 R12, [R65+0x15000] ;  /* 0x01500000410cd984 */ /* 0x000e680000000c00 */
[----:B-1----:R1:W-:Y:S01]  /*6b60*/  @!P5 ST.E.128 desc[UR54][R40.64], R12 ;  /* 0x0000000c2800d985 */ /* 0x0023e2000c101d36 */
[----:B------:R-:W-:-:S13]  /*6b70*/  ISETP.GE.AND P5, PT, R3, UR4, PT ;  /* 0x0000000403007c0c */ /* 0x000fda000bfa6270 */
[----:B------:R-:W2:Y:S01]  /*6b80*/  @!P5 LDS.128 R12, [R64+0x15000] ;  /* 0x01500000400cd984 */ /* 0x000ea20000000c00 */
[----:B------:R-:W-:Y:S02]  /*6b90*/  @!P5 IMAD.SHL.U32 R11, R11, 0x8, RZ ;  /* 0x000000080b0bd824 */ /* 0x000fe400078e00ff */
[----:B-1----:R-:W-:Y:S02]  /*6ba0*/  @!P5 IMAD.MOV.U32 R40, RZ, RZ, R42 ;  /* 0x000000ffff28d224 */ /* 0x002fe400078e002a */
[----:B------:R-:W-:Y:S02]  /*6bb0*/  @!P5 IMAD.MOV.U32 R41, RZ, RZ, R43 ;  /* 0x000000ffff29d224 */ /* 0x000fe400078e002b */
        /* <DEDUP_REMOVED lines=18> */
.L_x_11390:
[----:B------:R-:W-:Y:S05]  /*6ce0*/  BSYNC B0 ;  /* 0x0000000000007941 */ /* 0x000fea0003800000 */
.L_x_11381:
[----:B---3--:R-:W3:Y:S01]  /*6cf0*/  S2R R11, SR_TID.X ;  /* 0x00000000000b7919 */ /* 0x008ee20000002100 */
        /* <DEDUP_REMOVED lines=8> */
[----:B-----5:R0:W-:Y:S01]  /*6d80*/  BAR.SYNC.DEFER_BLOCKING R101, 0x80 ;  /* 0x000200650000751d */ /* 0x0201e20000010000 */
[----:B---3--:R-:W-:-:S13]  /*6d90*/  LOP3.LUT P3, RZ, R11, 0x7f, RZ, 0xc0, !PT ;  /* 0x0000007f0bff7812 */ /* 0x008fda000786c0ff */
[----:B------:R-:W-:-:S05]  /*6da0*/  @!P3 VIADD R11, R35, 0x2d8a0 ;  /* 0x0002d8a0230bb836 */ /* 0x000fca0000000000 */
[----:B------:R-:W-:-:S04]  /*6db0*/  @!P3 PRMT R11, RZ, 0x654, R11 ;  /* 0x00000654ff0bb816 */ /* 0x000fc8000000000b */
[----:B------:R0:W-:Y:S01]  /*6dc0*/  @!P3 SYNCS.ARRIVE.TRANS64.RED.A1T0 RZ, [R11+URZ], RZ ;  /* 0x000000ff0bffb9a7 */ /* 0x0001e2000810043f */
[----:B------:R-:W-:Y:S05]  /*6dd0*/  @!P2 BRA `(.L_x_11434) ;  /* 0x000000000004a947 */ /* 0x000fea0003800000 */
[----:B------:R-:W-:Y:S01]  /*6de0*/  BPT.TRAP 0x1 ;  /* 0x000000040000795c */ /* 0x000fe20000300000 */
.L_x_11434:
[----:B------:R-:W-:Y:S05]  /*6df0*/  BSYNC B0 ;  /* 0x0000000000007941 */ /* 0x000fea0003800000 */
.L_x_11433:
[----:B------:R-:W3:Y:S01]  /*6e00*/  SYNCS.PHASECHK.TRANS64.TRYWAIT P2, [R35+URZ+0x2d8b0], R86 ;  /* 0x02d8b056230075a7 */ /* 0x000ee2000804017f */
[----:B------:R-:W-:Y:S04]  /*6e10*/  BSSY B0, `(.L_x_11435) ;  /* 0x0000002000007945 */ /* 0x000fe80003800000 */
[----:B---3--:R-:W-:Y:S05]  /*6e20*/  @!P2 BRA `(.L_x_11436) ;  /* 0x000001dc0030a947 */ /* 0x008fea0003800000 */
.L_x_11734:
[----:B------:R-:W-:Y:S05]  /*6e30*/  BSYNC B0 ;  /* 0x0000000000007941 */ /* 0x000fea0003800000 */
.L_x_11435:
[----:B-12-4-:R-:W1:Y:S01]  /*6e40*/  S2R R14, SR_TID.X ;  /* 0x00000000000e7919 */ /* 0x016e620000002100 */
[----:B------:R-:W-:Y:S01]  /*6e50*/  ULDC.64 UR4, c[0x0][0x328] ;  /* 0x0000ca0000047ab9 */ /* 0x000fe20000000a00 */
[----:B------:R-:W-:Y:S01]  /*6e60*/  BSSY B0, `(.L_x_11437) ;  /* 0x000003f000007945 */ /* 0x000fe20003800000 */
[----:B------:R-:W-:Y:S02]  /*6e70*/  IMAD R83, R83, UR4, RZ ;  /* 0x0000000453537c24 */ /* 0x000fe4000f8e02ff */
[----:B------:R-:W-:-:S04]  /*6e80*/  IMAD.WIDE.U32 R12, R82, UR4, RZ ;  /* 0x00000004520c7c25 */ /* 0x000fc8000f8e00ff */
        /* <DEDUP_REMOVED lines=11> */
[----:B------:R-:W-:Y:S01]  /*6f40*/  ULDC.64 UR4, c[0x0][0x318] ;  /* 0x0000c60000047ab9 */ /* 0x000fe20000000a00 */
[----:B-1----:R-:W-:Y:S02]  /*6f50*/  IADD3 R14, R14, -0x80, RZ ;  /* 0xffffff800e0e7810 */ /* 0x002fe40007ffe0ff */
[----:B------:R-:W-:Y:S01]  /*6f60*/  IMAD.IADD R13, R13, 0x1, R15 ;  /* 0x000000010d0d7824 */ /* 0x000fe200078e020f */
[----:B------:R-:W-:-:S02]  /*6f70*/  LEA R11, P2, R12, UR4, 0x1 ;  /* 0x000000040c0b7c11 */ /* 0x000fc4000f8408ff */
[----:B------:R-:W-:Y:S02]  /*6f80*/  LEA.HI R14, R14, R14, RZ, 0x1 ;  /* 0x0000000e0e0e7211 */ /* 0x000fe400078f08ff */
[----:B------:R-:W-:Y:S01]  /*6f90*/  LEA.HI.X R12, R12, UR5, R13, 0x1, P2 ;  /* 0x000000050c0c7c11 */ /* 0x000fe200090f0c0d */
[----:B------:R0:W1:Y:S01]  /*6fa0*/  SHFL.IDX PT, R40, R11, RZ, 0x1e1f ;  /* 0x001e1fff0b287589 */ /* 0x00006200000e0000 */
[----:B------:R-:W-:-:S03]  /*6fb0*/  SHF.R.S32.HI R14, RZ, 0x1, R14 ;  /* 0x00000001ff0e7819 */ /* 0x000fc6000001140e */
[----:B------:R0:W2:Y:S01]  /*6fc0*/  SHFL.IDX PT, R41, R12, RZ, 0x1e1f ;  /* 0x001e1fff0c297589 */ /* 0x0000a200000e0000 */
[----:B------:R-:W-:-:S13]  /*6fd0*/  ISETP.GT.AND P2, PT, R85, R14, PT ;  /* 0x0000000e5500720c */ /* 0x000fda0003f44270 */
[----:B0-----:R-:W-:Y:S05]  /*6fe0*/  @!P2 BRA `(.L_x_11438) ;  /* 0x000000000098a947 */ /* 0x001fea0003800000 */
[----:B------:R-:W4:Y:S01]  /*6ff0*/  LDL R36, [R1+0x7c] ;  /* 0x00007c0001247983 */ /* 0x000f220000100800 */
[----:B------:R-:W-:-:S03]  /*7000*/  ULDC UR4, c[0x0][0x2f4] ;  /* 0x0000bd0000047ab9 */ /* 0x000fc60000000800 */
[----:B------:R-:W5:Y:S04]  /*7010*/  LDL R14, [R1+0x78] ;  /* 0x00007800010e7983 */ /* 0x000f680000100800 */
[----:B------:R-:W3:Y:S04]  /*7020*/  LDL R46, [R1+0x64] ;  /* 0x00006400012e7983 */ /* 0x000ee80000100800 */
[----:B------:R-:W3:Y:S01]  /*7030*/  LDL R45, [R1+0x68] ;  /* 0x00006800012d7983 */ /* 0x000ee20000100800 */
[C---:B------:R-:W-:Y:S02]  /*7040*/  ISETP.GE.AND P5, PT, R16.reuse, UR4, PT ;  /* 0x0000000410007c0c */ /* 0x040fe4000bfa6270 */
[----:B------:R-:W-:Y:S01]  /*7050*/  ISETP.GE.AND P4, PT, R137, UR4, PT ;  /* 0x0000000489007c0c */ /* 0x000fe2000bf86270 */
[----:B------:R-:W3:Y:S10]  /*7060*/  LDL R44, [R1+0x74] ;  /* 0x00007400012c7983 */ /* 0x000ef40000100800 */
[----:B-1----:R-:W-:-:S04]  /*7070*/  @!P5 LEA R42, P2, R16, R40, 0x1 ;  /* 0x00000028102ad211 */ /* 0x002fc800078408ff */
[----:B--2---:R-:W-:Y:S02]  /*7080*/  @!P5 LEA.HI.X R43, R16, R41, R17, 0x1, P2 ;  /* 0x00000029102bd211 */ /* 0x004fe400010f0c11 */
[----:B------:R-:W-:-:S04]  /*7090*/  @!P4 LEA R38, P2, R137, R40, 0x1 ;  /* 0x000000288926c211 */ /* 0x000fc800078408ff */
[----:B----4-:R-:W-:Y:S02]  /*70a0*/  @!P4 LEA.HI.X R39, R137, R41, R36, 0x1, P2 ;  /* 0x000000298927c211 */ /* 0x010fe400010f0c24 */
[----:B------:R-:W-:-:S13]  /*70b0*/  ISETP.GE.AND P2, PT, R136, UR4, PT ;  /* 0x0000000488007c0c */ /* 0x000fda000bf46270 */
[----:B------:R-:W-:-:S04]  /*70c0*/  @!P2 LEA R36, P6, R136, R40, 0x1 ;  /* 0x000000288824a211 */ /* 0x000fc800078c08ff */
[----:B-----5:R-:W-:Y:S02]  /*70d0*/  @!P2 LEA.HI.X R37, R136, R41, R14, 0x1, P6 ;  /* 0x000000298825a211 */ /* 0x020fe400030f0c0e */
[----:B------:R-:W0:Y:S04]  /*70e0*/  @!P5 LDS.128 R12, [R65] ;  /* 0x00000000410cd984 */ /* 0x000e280000000c00 */
[----:B0-----:R0:W-:Y:S01]  /*70f0*/  @!P5 ST.E.128 desc[UR54][R42.64], R12 ;  /* 0x0000000c2a00d985 */ /* 0x0011e2000c101d36 */
[----:B------:R-:W-:-:S13]  /*7100*/  ISETP.GE.AND P5, PT, R3, UR4, PT ;  /* 0x0000000403007c0c */ /* 0x000fda000bfa6270 */
[----:B------:R-:W1:Y:S01]  /*7110*/  @!P5 LDS.128 R12, [R64] ;  /* 0x00000000400cd984 */ /* 0x000e620000000c00 */
[----:B---3--:R-:W-:-:S04]  /*7120*/  @!P5 IMAD.SHL.U32 R11, R46, 0x8, RZ ;  /* 0x000000082e0bd824 */ /* 0x008fc800078e00ff */
        /* <DEDUP_REMOVED lines=18> */
.L_x_11438:
[----:B------:R-:W-:Y:S05]  /*7250*/  BSYNC B0 ;  /* 0x0000000000007941 */ /* 0x000fea0003800000 */
.L_x_11437:
[----:B0-----:R-:W4:Y:S01]  /*7260*/  LDL.LU R12, [R1+0x38] ;  /* 0x00003800010c7983 */ /* 0x001f220000300800 */
[----:B------:R-:W-:Y:S02]  /*7270*/  VIADD R19, R19, 0x1 ;  /* 0x0000000113137836 */ /* 0x000fe40000000000 */
[----:B---3--:R-:W-:Y:S01]  /*7280*/  @!P3 VIADD R35, R35, 0x2d8c0 ;  /* 0x0002d8c02323b836 */ /* 0x008fe20000000000 */
        /* <DEDUP_REMOVED lines=12> */
[----:B----4-:R-:W-:-:S05]  /*7350*/  LOP3.LUT R12, R12, R11, RZ, 0x3c, !PT ;  /* 0x0000000b0c0c7212 */ /* 0x010fca00078e3cff */
[----:B------:R0:W-:Y:S01]  /*7360*/  STL [R1+0x38], R12 ;  /* 0x0000380c01007387 */ /* 0x0001e20000100800 */
[----:B------:R-:W-:Y:S05]  /*7370*/  @P1 BRA `(.L_x_11439) ;  /* 0xffffffb4004c1947 */ /* 0x000fea000383ffff */
[----:B0-----:R-:W0:Y:S01]  /*7380*/  S2R R12, SR_TID.X ;  /* 0x00000000000c7919 */ /* 0x001e220000002100 */
[----:B------:R-:W-:Y:S02]  /*7390*/  PLOP3.LUT P0, PT, PT, PT, PT, 0x8, 0x0 ;  /* 0x000000000000781c */ /* 0x000fe40003f0e170 */
[----:B0-----:R-:W-:-:S04]  /*73a0*/  SHF.R.U32.HI R12, RZ, 0x7, R12 ;  /* 0x00000007ff0c7819 */ /* 0x001fc8000001160c */
[----:B------:R-:W-:-:S13]  /*73b0*/  ISETP.NE.AND P4, PT, R12, 0x1, PT ;  /* 0x000000010c00780c */ /* 0x000fda0003f85270 */
[----:B------:R-:W-:Y:S06]  /*73c0*/  @!P4 BAR.ARV 0x9, 0x100 ;  /* 0x024400000000cb1d */ /* 0x000fec0000002000 */
.L_x_11376:
[----:B------:R-:W3:Y:S01]  /*73d0*/  LDL R8, [R1+0x60] ;  /* 0x0000600001087983 */ /* 0x000ee20000100800 */
[----:B------:R-:W0:Y:S01]  /*73e0*/  LDC R0, c[0x0][0x448] ;  /* 0x00011200ff007b82 */ /* 0x000e220000000800 */
[----:B------:R-:W-:-:S07]  /*73f0*/  IADD3 R7, R155, 0x1, -R154 ;  /* 0x000000019b077810 */ /* 0x000fce0007ffe89a */
[----:B------:R-:W4:Y:S01]  /*7400*/  LDC.64 R4, c[0x0][0x9e0] ;  /* 0x00027800ff047b82 */ /* 0x000f220000000a00 */
[----:B0-----:R-:W-:Y:S02]  /*7410*/  ISETP.NE.AND P1, PT, R0, 0x1, PT ;  /* 0x000000010000780c */ /* 0x001fe40003f25270 */
[----:B----4-:R-:W-:-:S11]  /*7420*/  ISETP.GE.AND P2, PT, R5, 0x1, PT ;  /* 0x000000010500780c */ /* 0x010fd60003f46270 */
[----:B------:R-:W0:Y:S08]  /*7430*/  @P1 LDC R3, c[0x0][0x44c] ;  /* 0x00011300ff031b82 */ /* 0x000e300000000800 */
[----:B------:R-:W4:Y:S01]  /*7440*/  @P1 LDC R6, c[0x0][0x450] ;  /* 0x00011400ff061b82 */ /* 0x000f220000000800 */
[----:B---3--:R-:W-:-:S04]  /*7450*/  VIADD R0, R8, 0xbf ;  /* 0x000000bf08007836 */ /* 0x008fc80000000000 */
[----:B0-----:R-:W-:-:S05]  /*7460*/  @P1 IMAD.HI.U32 R3, R0, R3, RZ ;  /* 0x0000000300031227 */ /* 0x001fca00078e00ff */
[----:B----4-:R-:W-:-:S05]  /*7470*/  @P1 SHF.R.U32.HI R0, RZ, R6, R3 ;  /* 0x00000006ff001219 */ /* 0x010fca0000011603 */
[----:B------:R-:W-:Y:S01]  /*7480*/  IMAD.IADD R3, R7, 0x1, R0 ;  /* 0x0000000107037824 */ /* 0x000fe200078e0200 */
[----:B------:R-:W-:Y:S06]  /*7490*/  @P0 BRA `(.L_x_11440) ;  /* 0x00000000000c0947 */ /* 0x000fec0003800000 */
[----:B------:R-:W0:Y:S01]  /*74a0*/  FENCE.VIEW.ASYNC.G ;  /* 0x00000000000073c6 */ /* 0x000e220000000100 */
[----:B------:R-:W-:Y:S05]  /*74b0*/  WARPSYNC.ALL ;  /* 0x0000000000007948 */ /* 0x000fea0003800000 */
[----:B0-----:R-:W-:Y:S06]  /*74c0*/  BAR.ARV 0xc, 0x200 ;  /* 0x0308000000007b1d */ /* 0x001fec0000002000 */
.L_x_11440:
        /* <DEDUP_REMOVED lines=13> */
.L_x_11443:
[----:B------:R-:W-:-:S13]  /*75a0*/  ISETP.NE.AND P0, PT, R5, 0x1, PT ;  /* 0x000000010500780c */ /* 0x000fda0003f05270 */
[----:B------:R-:W0:Y:S02]  /*75b0*/  @P0 LDC.64 R6, c[0x0][0x9e8] ;  /* 0x00027a00ff060b82 */ /* 0x000e240000000a00 */
[----:B0-----:R-:W-:-:S05]  /*75c0*/  @P0 IMAD.HI.U32 R6, R0, R6, RZ ;  /* 0x0000000600060227 */ /* 0x001fca00078e00ff */
[----:B------:R-:W-:-:S07]  /*75d0*/  @P0 SHF.R.U32.HI R0, RZ, R7, R6 ;  /* 0x00000007ff000219 */ /* 0x000fce0000011606 */
.L_x_11444:
[----:B------:R-:W-:Y:S05]  /*75e0*/  BSYNC B0 ;  /* 0x0000000000007941 */ /* 0x000fea0003800000 */
.L_x_11442:
[----:B------:R-:W-:-:S05]  /*75f0*/  IMAD R3, R0, R5, R5 ;  /* 0x0000000500037224 */ /* 0x000fca00078e0205 */
[----:B------:R-:W-:-:S07]  /*7600*/  VIMNMX R4, R4, R3, PT ;  /* 0x0000000304047248 */ /* 0x000fce0003fe0100 */
.L_x_11441:
[----:B------:R-:W0:Y:S01]  /*7610*/  @P1 LDC R0, c[0x0][0x44c] ;  /* 0x00011300ff001b82 */ /* 0x000e220000000800 */
[----:B------:R-:W-:Y:S01]  /*7620*/  VIADD R4, R4, 0x7f ;  /* 0x0000007f04047836 */ /* 0x000fe20000000000 */
[----:B------:R-:W-:-:S04]  /*7630*/  ULDC UR4, c[0x0][0x9dc] ;  /* 0x0002770000047ab9 */ /* 0x000fc80000000800 */
[----:B------:R-:W-:Y:S02]  /*7640*/  SHF.R.S32.HI R3, RZ, 0x1f, R4 ;  /* 0x0000001fff037819 */ /* 0x000fe40000011404 */
[----:B------:R-:W3:Y:S02]  /*7650*/  @P1 LDC R7, c[0x0][0x450] ;  /* 0x00011400ff071b82 */ /* 0x000ee40000000800 */
[----:B------:R-:W-:-:S04]  /*7660*/  LEA.HI R3, R3, R4, RZ, 0x7 ;  /* 0x0000000403037211 */ /* 0x000fc800078f38ff */
[----:B------:R-:W-:-:S04]  /*7670*/  SHF.R.S32.HI R3, RZ, 0x7, R3 ;  /* 0x00000007ff037819 */ /* 0x000fc80000011403 */
[----:B------:R-:W-:Y:S01]  /*7680*/  VIMNMX R88, R102, R3, PT ;  /* 0x0000000366587248 */ /* 0x000fe20003fe0100 */
[----:B0-----:R-:W-:-:S04]  /*7690*/  @P1 IMAD.HI.U32 R6, R8, R0, RZ ;  /* 0x0000000008061227 */ /* 0x001fc800078e00ff */
[----:B------:R-:W-:Y:S01]  /*76a0*/  IMAD.MOV.U32 R0, RZ, RZ, R8 ;  /* 0x000000ffff007224 */ /* 0x000fe200078e0008 */
[----:B---3--:R-:W-:-:S05]  /*76b0*/  @P1 SHF.R.U32.HI R0, RZ, R7, R6 ;  /* 0x00000007ff001219 */ /* 0x008fca0000011606 */
        /* <DEDUP_REMOVED lines=13> */
.L_x_11447:
[----:B------:R-:W-:-:S13]  /*7790*/  ISETP.NE.AND P0, PT, R5, 0x1, PT ;  /* 0x000000010500780c */ /* 0x000fda0003f05270 */
[----:B------:R-:W0:Y:S02]  /*77a0*/  @P0 LDC.64 R6, c[0x0][0x9e8] ;  /* 0x00027a00ff060b82 */ /* 0x000e240000000a00 */
[----:B0-----:R-:W-:-:S05]  /*77b0*/  @P0 IMAD.HI.U32 R6, R0, R6, RZ ;  /* 0x0000000600060227 */ /* 0x001fca00078e00ff */
[----:B------:R-:W-:-:S07]  /*77c0*/  @P0 SHF.R.U32.HI R0, RZ, R7, R6 ;  /* 0x00000007ff000219 */ /* 0x000fce0000011606 */
.L_x_11448:
[----:B------:R-:W-:Y:S05]  /*77d0*/  BSYNC B0 ;  /* 0x0000000000007941 */ /* 0x000fea0003800000 */
.L_x_11446:
[----:B------:R-:W-:-:S05]  /*77e0*/  IMAD R5, R0, R5, RZ ;  /* 0x0000000500057224 */ /* 0x000fca00078e02ff */
[----:B------:R-:W-:-:S07]  /*77f0*/  VIMNMX R4, R4, R5, !PT ;  /* 0x0000000504047248 */ /* 0x000fce0007fe0100 */
.L_x_11445:
[----:B------:R-:W-:Y:S01]  /*7800*/  SHF.R.S32.HI R5, RZ, 0x1f, R4 ;  /* 0x0000001fff057819 */ /* 0x000fe20000011404 */
[----:B------:R-:W-:Y:S01]  /*7810*/  IMAD.MOV.U32 R0, RZ, RZ, RZ ;  /* 0x000000ffff007224 */ /* 0x000fe200078e00ff */
[----:B------:R-:W-:Y:S02]  /*7820*/  PLOP3.LUT P0, PT, PT, PT, PT, 0x80, 0x0 ;  /* 0x000000000000781c */ /* 0x000fe40003f0f070 */
[----:B------:R-:W-:Y:S02]  /*7830*/  CS2R R134, SRZ ;  /* 0x0000000000867805 */ /* 0x000fe4000001ff00 */
[----:B------:R-:W-:Y:S02]  /*7840*/  LEA.HI R5, R5, R4, RZ, 0x7 ;  /* 0x0000000405057211 */ /* 0x000fe400078f38ff */
[----:B------:R-:W-:Y:S02]  /*7850*/  CS2R R132, SRZ ;  /* 0x0000000000847805 */ /* 0x000fe4000001ff00 */
[----:B------:R-:W-:-:S02]  /*7860*/  MOV R3, RZ ;  /* 0x000000ff00037202 */ /* 0x000fc40000000f00 */
        /* <DEDUP_REMOVED lines=13> */
[----:B------:R-:W-:Y:S01]  /*7940*/  CS2R R112, SRZ ;  /* 0x0000000000707805 */ /* 0x000fe2000001ff00 */
[----:B------:R-:W-:Y:S01]  /*7950*/  IMAD.MOV.U32 R36, RZ, RZ, RZ ;  /* 0x000000ffff247224 */ /* 0x000fe200078e00ff */
[----:B------:R-:W-:Y:S01]  /*7960*/  CS2R R26, SRZ ;  /* 0x00000000001a7805 */ /* 0x000fe2000001ff00 */
[----:B------:R-:W-:Y:S01]  /*7970*/  IMAD.MOV.U32 R109, RZ, RZ, RZ ;  /* 0x000000ffff6d7224 */ /* 0x000fe200078e00ff */
        /* <DEDUP_REMOVED lines=8> */
[----:B------:R-:W-:Y:S01]  /*7a00*/  CS2R R94, SRZ ;  /* 0x00000000005e7805 */ /* 0x000fe2000001ff00 */
[----:B------:R-:W-:Y:S01]  /*7a10*/  IMAD.MOV.U32 R93, RZ, RZ, RZ ;  /* 0x000000ffff5d7224 */ /* 0x000fe200078e00ff */
[----:B0-----:R-:W-:-:S02]  /*7a20*/  CS2R R6, SRZ ;  /* 0x0000000000067805 */ /* 0x001fc4000001ff00 */
[----:B------:R-:W-:Y:S01]  /*7a30*/  CS2R R90, SRZ ;  /* 0x00000000005a7805 */ /* 0x000fe2000001ff00 */
        /* <DEDUP_REMOVED lines=10> */
.L_x_11737:
[----:B------:R-:W3:Y:S01]  /*7ae0*/  LDL R3, [R1+0x44] ;  /* 0x0000440001037983 */ /* 0x000ee20000100800 */
[----:B------:R-:W-:Y:S01]  /*7af0*/  VIADD R4, R2, 0x21800 ;  /* 0x0002180002047836 */ /* 0x000fe20000000000 */
[----:B------:R-:W-:Y:S04]  /*7b00*/  BSSY B6, `(.L_x_11451) ;  /* 0x000001e000067945 */ /* 0x000fe80003800000 */
[----:B------:R-:W-:Y:S01]  /*7b10*/  LOP3.LUT P0, RZ, R4, 0x3ff, RZ, 0xc0, !PT ;  /* 0x000003ff04ff7812 */ /* 0x000fe2000780c0ff */
[----:B---3--:R-:W-:-:S05]  /*7b20*/  IMAD.HI R0, R3, 0x55555556, RZ ;  /* 0x5555555603007827 */ /* 0x008fca00078e02ff */
[----:B------:R-:W-:-:S05]  /*7b30*/  LEA.HI R141, R0, R0, RZ, 0x1 ;  /* 0x00000000008d7211 */ /* 0x000fca00078f08ff */
[----:B------:R-:W-:-:S04]  /*7b40*/  IMAD R141, R141, -0x3, R3 ;  /* 0xfffffffd8d8d7824 */ /* 0x000fc800078e0203 */
[C---:B------:R-:W-:Y:S02]  /*7b50*/  IMAD R3, R141.reuse, 0x2000, R4 ;  /* 0x000020008d037824 */ /* 0x040fe400078e0204 */
[----:B------:R-:W-:-:S03]  /*7b60*/  IMAD R0, R141, 0x1000, R2 ;  /* 0x000010008d007824 */ /* 0x000fc600078e0202 */
[----:B------:R-:W-:Y:S01]  /*7b70*/  SHF.R.U32.HI R3, RZ, 0x4, R3 ;  /* 0x00000004ff037819 */ /* 0x000fe20000011603 */
[----:B------:R-:W-:-:S03]  /*7b80*/  VIADD R0, R0, 0xc400 ;  /* 0x0000c40000007836 */ /* 0x000fc60000000000 */
[----:B------:R-:W-:Y:S02]  /*7b90*/  LOP3.LUT R3, R3, 0x3fff, RZ, 0xc0, !PT ;  /* 0x00003fff03037812 */ /* 0x000fe400078ec0ff */
[----:B------:R-:W-:-:S03]  /*7ba0*/  SHF.R.U32.HI R0, RZ, 0x4, R0 ;  /* 0x00000004ff007819 */ /* 0x000fc60000011600 */
[----:B------:R3:W-:Y:S01]  /*7bb0*/  STL [R1+0x90], R3 ;  /* 0x0000900301007387 */ /* 0x0007e20000100800 */
[----:B------:R-:W-:Y:S01]  /*7bc0*/  LOP3.LUT R44, R0, 0x3fff, RZ, 0xc0, !PT ;  /* 0x00003fff002c7812 */ /* 0x000fe200078ec0ff */
[----:B------:R-:W-:Y:S06]  /*7bd0*/  @!P0 BRA `(.L_x_11452) ;  /* 0x0000000000408947 */ /* 0x000fec0003800000 */
[----:B------:R-:W-:Y:S01]  /*7be0*/  MOV R0, 0x0 ;  /* 0x0000000000007802 */ /* 0x000fe20000000f00 */
[----:B------:R-:W-:Y:S01]  /*7bf0*/  ULDC.64 UR4, c[0x4][0x138] ;  /* 0x01004e0000047ab9 */ /* 0x000fe20000000a00 */
[----:B------:R-:W-:Y:S01]  /*7c00*/  ULDC.64 UR6, c[0x4][0x140] ;  /* 0x0100500000067ab9 */ /* 0x000fe20000000a00 */
[----:B------:R-:W-:Y:S01]  /*7c10*/  IMAD.U32 R4, RZ, RZ, UR4 ;  /* 0x00000004ff047e24 */ /* 0x000fe2000f8e00ff */
[----:B0-----:R0:W4:Y:S01]  /*7c20*/  LDC.64 R14, c[0x4][R0] ;  /* 0x01000000000e7b82 */ /* 0x0011220000000a00 */
        /* <DEDUP_REMOVED lines=10> */
[----:B-12345:R-:W-:Y:S05]  /*7cd0*/  CALL.ABS.NOINC R14 ;  /* 0x000000000e007343 */ /* 0x03efea0003c00000 */
.L_x_11452:
[----:B------:R-:W-:Y:S05]  /*7ce0*/  BSYNC B6 ;  /* 0x0000000000067941 */ /* 0x000fea0003800000 */
.L_x_11451:
[----:B------:R-:W-:Y:S02]  /*7cf0*/  ULDC UR4, c[0x0][0x3f4] ;  /* 0x0000fd0000047ab9 */ /* 0x000fe40000000800 */
[----:B------:R-:W-:-:S13]  /*7d00*/  ISETP.LT.AND P0, PT, RZ, UR4, PT ;  /* 0x00000004ff007c0c */ /* 0x000fda000bf01270 */
[----:B------:R-:W-:Y:S05]  /*7d10*/  @P0 BRA `(.L_x_11453) ;  /* 0x0000000000400947 */ /* 0x000fea0003800000 */
[----:B------:R-:W-:-:S04]  /*7d20*/  ULEA.HI UR4, UR37, UR37, URZ, 0x1 ;  /* 0x0000002525047291 */ /* 0x000fc8000f8f083f */
[----:B------:R-:W-:-:S04]  /*7d30*/  ULOP3.LUT UR4, UR4, 0xfffffffe, URZ, 0xc0, !UPT ;  /* 0xfffffffe04047892 */ /* 0x000fc8000f8ec03f */
[----:B------:R-:W-:-:S06]  /*7d40*/  UIADD3 UR4, UR37, -UR4, URZ ;  /* 0x8000000425047290 */ /* 0x000fcc000fffe03f */
[----:B---3--:R-:W-:-:S05]  /*7d50*/  IMAD.U32 R3, RZ, RZ, UR4 ;  /* 0x00000004ff037e24 */ /* 0x008fca000f8e00ff */
[----:B------:R-:W-:-:S04]  /*7d60*/  SHF.L.U32 R3, R3, 0x1f, RZ ;  /* 0x0000001f03037819 */ /* 0x000fc800000006ff */
[----:B------:R3:W4:Y:S03]  /*7d70*/  SYNCS.PHASECHK.TRANS64.TRYWAIT P0, [R2+URZ+0x2d800], R3 ;  /* 0x02d80003020075a7 */ /* 0x000726000800017f */
[----:B----4-:R-:W-:Y:S05]  /*7d80*/  @!P0 NANOSLEEP.SYNCS 0x989680 ;  /* 0x009896800000895d */ /* 0x010fea0003900000 */
[----:B------:R-:W4:Y:S01]  /*7d90*/  @!P0 SYNCS.PHASECHK.TRANS64 P0, [R2+URZ+0x2d800], R3 ;  /* 0x02d80003020085a7 */ /* 0x000f22000800007f */
[----:B------:R-:W-:Y:S04]  /*7da0*/  BSSY B0, `(.L_x_11454) ;  /* 0x0000006000007945 */ /* 0x000fe80003800000 */
[----:B----4-:R-:W-:Y:S05]  /*7db0*/  @P0 BRA `(.L_x_11455) ;  /* 0x0000000000100947 */ /* 0x010fea0003800000 */
.L_x_11456:
[----:B----4-:R4:W0:Y:S02]  /*7dc0*/  SYNCS.PHASECHK.TRANS64.TRYWAIT P0, [R2+URZ+0x2d800], R3 ;  /* 0x02d80003020075a7 */ /* 0x010824000800017f */
[----:B0-----:R-:W-:Y:S05]  /*7dd0*/  @!P0 NANOSLEEP.SYNCS 0x989680 ;  /* 0x009896800000895d */ /* 0x001fea0003900000 */
[----:B------:R-:W0:Y:S02]  /*7de0*/  @!P0 SYNCS.PHASECHK.TRANS64 P0, [R2+URZ+0x2d800], R3 ;  /* 0x02d80003020085a7 */ /* 0x000e24000800007f */
[----:B0-----:R-:W-:Y:S05]  /*7df0*/  @!P0 BRA `(.L_x_11456) ;  /* 0xfffffffc00f08947 */ /* 0x001fea000383ffff */
.L_x_11455:
[----:B------:R-:W-:Y:S05]  /*7e00*/  BSYNC B0 ;  /* 0x0000000000007941 */ /* 0x000fea0003800000 */
.L_x_11454:
[----:B------:R-:W-:Y:S05]  /*7e10*/  BRA `(.L_x_11457) ;  /* 0x0000003c00c47947 */ /* 0x000fea0003800000 */
.L_x_11453:
[----:B------:R-:W-:Y:S01]  /*7e20*/  ULOP3.LUT UP0, URZ, UR40, 0x1bf, URZ, 0xc0, !UPT ;  /* 0x000001bf283f7892 */ /* 0x000fe2000f80c03f */
[----:B-----5:R-:W-:Y:S01]  /*7e30*/  SHF.R.S32.HI R0, RZ, 0x1f, R98 ;  /* 0x0000001fff007819 */ /* 0x020fe20000011462 */
[----:B------:R-:W-:Y:S01]  /*7e40*/  ULDC.64 UR4, c[0x0][0x3f8] ;  /* 0x0000fe0000047ab9 */ /* 0x000fe20000000a00 */
[----:B------:R-:W-:Y:S01]  /*7e50*/  ULDC.64 UR6, c[0x0][0x408] ;  /* 0x0001020000067ab9 */ /* 0x000fe20000000a00 */
[----:B------:R-:W-:Y:S02]  /*7e60*/  IMAD.WIDE.U32 R24, R98, UR4, RZ ;  /* 0x0000000462187c25 */ /* 0x000fe4000f8e00ff */
[----:B------:R-:W-:Y:S02]  /*7e70*/  PLOP3.LUT P0, PT, PT, PT, UP0, 0x80, 0x0 ;  /* 0x000000000000781c */ /* 0x000fe40003f0f008 */
[C---:B---3--:R-:W-:Y:S02]  /*7e80*/  IMAD R3, R0.reuse, UR4, RZ ;  /* 0x0000000400037c24 */ /* 0x048fe4000f8e02ff */
[----:B------:R-:W-:-:S02]  /*7e90*/  IMAD R5, R0, UR6, RZ ;  /* 0x0000000600057c24 */ /* 0x000fc4000f8e02ff */
        /* <DEDUP_REMOVED lines=10> */
[----:B0-----:R0:W3:Y:S01]  /*7f40*/  LDC.64 R14, c[0x4][R0] ;  /* 0x01000000000e7b82 */ /* 0x0010e20000000a00 */
[----:B------:R-:W-:Y:S01]  /*7f50*/  IMAD.U32 R5, RZ, RZ, UR5 ;  /* 0x00000005ff057e24 */ /* 0x000fe2000f8e00ff */
        /* <DEDUP_REMOVED lines=9> */
[----:B-123--:R-:W-:Y:S05]  /*7ff0*/  CALL.ABS.NOINC R14 ;  /* 0x000000000e007343 */ /* 0x00efea0003c00000 */
.L_x_11458:
[----:B------:R-:W3:Y:S01]  /*8000*/  S2R R20, SR_TID.X ;  /* 0x0000000000147919 */ /* 0x000ee20000002100 */
[----:B------:R-:W-:Y:S01]  /*8010*/  ULDC.U8 UR4, c[0x0][0x410] ;  /* 0x0001040000047ab9 */ /* 0x000fe20000000000 */
[----:B---3--:R-:W-:Y:S02]  /*8020*/  VIADD R21, R20, 0xffffff80 ;  /* 0xffffff8014157836 */ /* 0x008fe40000000000 */
[----:B------:R-:W3:Y:S01]  /*8030*/  LDL R20, [R1+0x60] ;  /* 0x0000600001147983 */ /* 0x000ee20000100800 */
[----:B------:R-:W-:Y:S01]  /*8040*/  ISETP.NE.AND P0, PT, RZ, UR4, PT ;  /* 0x00000004ff007c0c */ /* 0x000fe2000bf05270 */
[----:B------:R-:W-:Y:S01]  /*8050*/  BSSY B0, `(.L_x_11459) ;  /* 0x00003c5000007945 */ /* 0x000fe20003800000 */
[----:B------:R-:W-:-:S04]  /*8060*/  LEA.HI R54, R21, R21, RZ, 0x1 ;  /* 0x0000001515367211 */ /* 0x000fc800078f08ff */
[----:B------:R-:W-:-:S05]  /*8070*/  SHF.R.S32.HI R54, RZ, 0x1, R54 ;  /* 0x00000001ff367819 */ /* 0x000fca0000011436 */
[----:B---3--:R-:W-:Y:S02]  /*8080*/  IMAD.IADD R10, R54, 0x1, R20 ;  /* 0x00000001360a7824 */ /* 0x008fe400078e0214 */
[----:B------:R-:W-:Y:S05]  /*8090*/  @!P0 BRA `(.L_x_11460) ;  /* 0x0000001c00788947 */ /* 0x000fea0003800000 */
[----:B------:R-:W3:Y:S01]  /*80a0*/  LDC R45, c[0x0][0x448] ;  /* 0x00011200ff2d7b82 */ /* 0x000ee20000000800 */
[----:B------:R-:W-:Y:S01]  /*80b0*/  ULDC.64 UR4, c[0x0][0x3f8] ;  /* 0x0000fe0000047ab9 */ /* 0x000fe20000000a00 */
[----:B------:R-:W-:Y:S01]  /*80c0*/  ULDC.64 UR6, c[0x0][0x408] ;  /* 0x0001020000067ab9 */ /* 0x000fe20000000a00 */
[----:B------:R-:W-:Y:S02]  /*80d0*/  IMAD.MOV.U32 R6, RZ, RZ, R24 ;  /* 0x000000ffff067224 */ /* 0x000fe400078e0018 */
[----:B------:R-:W-:Y:S02]  /*80e0*/  IMAD.MOV.U32 R7, RZ, RZ, R27 ;  /* 0x000000ffff077224 */ /* 0x000fe400078e001b */
[----:B------:R-:W-:Y:S02]  /*80f0*/  IMAD.MOV.U32 R8, RZ, RZ, R98 ;  /* 0x000000ffff087224 */ /* 0x000fe400078e0062 */
[----:B------:R-:W-:Y:S01]  /*8100*/  IMAD.MOV.U32 R9, RZ, RZ, R29 ;  /* 0x000000ffff097224 */ /* 0x000fe200078e001d */
[----:B---3--:R-:W-:-:S13]  /*8110*/  ISETP.NE.AND P0, PT, R45, 0x1, PT ;  /* 0x000000012d00780c */ /* 0x008fda0003f05270 */
[----:B------:R-:W3:Y:S08]  /*8120*/  @P0 LDC R3, c[0x0][0x44c] ;  /* 0x00011300ff030b82 */ /* 0x000ef00000000800 */
[----:B------:R-:W4:Y:S01]  /*8130*/  @P0 LDC R5, c[0x0][0x450] ;  /* 0x00011400ff050b82 */ /* 0x000f220000000800 */
[----:B---3--:R-:W-:-:S04]  /*8140*/  @P0 IMAD.HI.U32 R0, R10, R3, RZ ;  /* 0x000000030a000227 */ /* 0x008fc800078e00ff */
[----:B------:R-:W-:Y:S01]  /*8150*/  IMAD.MOV.U32 R3, RZ, RZ, R10 ;  /* 0x000000ffff037224 */ /* 0x000fe200078e000a */
[----:B----4-:R-:W-:-:S04]  /*8160*/  @P0 SHF.R.U32.HI R3, RZ, R5, R0 ;  /* 0x00000005ff030219 */ /* 0x010fc80000011600 */
[----:B------:R-:W-:Y:S01]  /*8170*/  SHF.R.S32.HI R0, RZ, 0x1f, R3 ;  /* 0x0000001fff007819 */ /* 0x000fe20000011403 */
[----:B------:R-:W-:-:S04]  /*8180*/  IMAD.WIDE.U32 R6, R3, UR4, R6 ;  /* 0x0000000403067c25 */ /* 0x000fc8000f8e0006 */
[C---:B------:R-:W-:Y:S02]  /*8190*/  IMAD R4, R0.reuse, UR4, RZ ;  /* 0x0000000400047c24 */ /* 0x040fe4000f8e02ff */
[----:B------:R-:W-:Y:S02]  /*81a0*/  IMAD R0, R0, UR6, RZ ;  /* 0x0000000600007c24 */ /* 0x000fe4000f8e02ff */
[C---:B------:R-:W-:Y:S01]  /*81b0*/  IMAD R13, R3.reuse, UR5, R4 ;  /* 0x00000005030d7c24 */ /* 0x040fe2000f8e0204 */
[----:B------:R-:W-:Y:S01]  /*81c0*/  ULDC.64 UR4, c[0x0][0x3e8] ;  /* 0x0000fa0000047ab9 */ /* 0x000fe20000000a00 */
[----:B------:R-:W-:-:S04]  /*81d0*/  IMAD.WIDE.U32 R8, R3, UR6, R8 ;  /* 0x0000000603087c25 */ /* 0x000fc8000f8e0008 */
[----:B------:R-:W-:Y:S01]  /*81e0*/  IMAD R5, R3, UR7, R0 ;  /* 0x0000000703057c24 */ /* 0x000fe2000f8e0200 */
[----:B------:R-:W-:Y:S01]  /*81f0*/  ULDC.64 UR6, c[0x0][0x400] ;  /* 0x0001000000067ab9 */ /* 0x000fe20000000a00 */
[----:B------:R-:W-:Y:S01]  /*8200*/  IMAD.IADD R13, R7, 0x1, R13 ;  /* 0x00000001070d7824 */ /* 0x000fe200078e020d */
[----:B------:R-:W-:Y:S01]  /*8210*/  LEA R0, P0, R6, UR4, 0x1 ;  /* 0x0000000406007c11 */ /* 0x000fe2000f8008ff */
[----:B------:R-:W-:Y:S01]  /*8220*/  IMAD.IADD R5, R9, 0x1, R5 ;  /* 0x0000000109057824 */ /* 0x000fe200078e0205 */
[----:B------:R-:W-:Y:S01]  /*8230*/  LEA R4, P1, R8, UR6, 0x1 ;  /* 0x0000000608047c11 */ /* 0x000fe2000f8208ff */
[----:B------:R-:W-:Y:S01]  /*8240*/  UMOV UR4, 0xffffffff ;  /* 0xffffffff00047882 */ /* 0x000fe20000000000 */
[----:B------:R-:W-:Y:S02]  /*8250*/  LEA.HI.X R13, R6, UR5, R13, 0x1, P0 ;  /* 0x00000005060d7c11 */ /* 0x000fe400080f0c0d */
[----:B------:R-:W-:Y:S01]  /*8260*/  LEA.HI.X R5, R8, UR7, R5, 0x1, P1 ;  /* 0x0000000708057c11 */ /* 0x000fe200088f0c05 */
[----:B------:R-:W-:Y:S08]  /*8270*/  BRA.DIV UR4, `(.L_x_11461) ;  /* 0x000001ca04707947 */ /* 0x000ff0000b800000 */
[----:B------:R3:W4:Y:S04]  /*8280*/  SHFL.IDX PT, R3, R13, RZ, 0x1e1f ;  /* 0x001e1fff0d037589 */ /* 0x00072800000e0000 */
[----:B------:R-:W1:Y:S04]  /*8290*/  SHFL.IDX PT, R0, R0, RZ, 0x1e1f ;  /* 0x001e1fff00007589 */ /* 0x000e6800000e0000 */
[----:B------:R-:W1:Y:S04]  /*82a0*/  SHFL.IDX PT, R5, R5, RZ, 0x1e1f ;  /* 0x001e1fff05057589 */ /* 0x000e6800000e0000 */
[----:B0-----:R3:W0:Y:S02]  /*82b0*/  SHFL.IDX PT, R14, R4, RZ, 0x1e1f ;  /* 0x001e1fff040e7589 */ /* 0x00162400000e0000 */
.L_x_11743:
[----:B------:R-:W-:Y:S01]  /*82c0*/  IMAD R45, R154, R45, RZ ;  /* 0x0000002d9a2d7224 */ /* 0x000fe200078e02ff */
[----:B------:R-:W-:Y:S01]  /*82d0*/  BSSY B1, `(.L_x_11462) ;  /* 0x000005d000017945 */ /* 0x000fe20003800000 */
[----:B------:R-:W-:Y:S02]  /*82e0*/  CS2R R36, SRZ ;  /* 0x0000000000247805 */ /* 0x000fe4000001ff00 */
[----:B------:R-:W-:Y:S02]  /*82f0*/  CS2R R34, SRZ ;  /* 0x0000000000227805 */ /* 0x000fe4000001ff00 */
[----:B------:R-:W-:Y:S02]  /*8300*/  CS2R R28, SRZ ;  /* 0x00000000001c7805 */ /* 0x000fe4000001ff00 */
[----:B------:R-:W-:Y:S01]  /*8310*/  ISETP.GE.AND P0, PT, R10, R45, PT ;  /* 0x0000002d0a00720c */ /* 0x000fe20003f06270 */
[----:B------:R-:W-:Y:S01]  /*8320*/  IMAD R45, R33, -0xc0, R45 ;  /* 0xffffff40212d7824 */ /* 0x000fe200078e022d */
[----:B------:R-:W-:-:S02]  /*8330*/  CS2R R24, SRZ ;  /* 0x0000000000187805 */ /* 0x000fc4000001ff00 */
[----:B---3--:R-:W-:Y:S02]  /*8340*/  CS2R R12, SRZ ;  /* 0x00000000000c7805 */ /* 0x008fe4000001ff00 */
        /* <DEDUP_REMOVED lines=8> */
[----:B------:R-:W3:Y:S01]  /*83d0*/  LDL R42, [R1+0x8c] ;  /* 0x00008c00012a7983 */ /* 0x000ee20000100800 */
[----:B------:R-:W-:-:S03]  /*83e0*/  ULDC UR4, c[0x0][0x3f4] ;  /* 0x0000fd0000047ab9 */ /* 0x000fc60000000800 */
[----:B--2---:R-:W2:Y:S04]  /*83f0*/  LDL R41, [R1+0x84] ;  /* 0x0000840001297983 */ /* 0x004ea80000100800 */
[----:B-1----:R-:W4:Y:S04]  /*8400*/  LDL R40, [R1+0x88] ;  /* 0x0000880001287983 */ /* 0x002f280000100800 */
[----:B------:R-:W4:Y:S04]  /*8410*/  LDL R15, [R1+0x80] ;  /* 0x00008000010f7983 */ /* 0x000f280000100800 */
[----:B------:R-:W4:Y:S04]  /*8420*/  LDL.64 R56, [R1+0x58] ;  /* 0x0000580001387983 */ /* 0x000f280000100a00 */
        /* <DEDUP_REMOVED lines=9> */
[C---:B---3--:R-:W-:Y:S01]  /*84c0*/  ISETP.GE.AND P3, PT, R42.reuse, UR4, PT ;  /* 0x000000042a007c0c */ /* 0x048fe2000bf66270 */
[----:B------:R-:W-:Y:S01]  /*84d0*/  IMAD.SHL.U32 R9, R42, 0x2, RZ ;  /* 0x000000022a097824 */ /* 0x000fe200078e00ff */
[----:B------:R-:W-:Y:S02]  /*84e0*/  SHF.R.S32.HI R4, RZ, 0x1f, R42 ;  /* 0x0000001fff047819 */ /* 0x000fe4000001142a */
[C---:B--2---:R-:W-:Y:S01]  /*84f0*/  ISETP.GE.AND P2, PT, R41.reuse, UR4, PT ;  /* 0x0000000429007c0c */ /* 0x044fe2000bf46270 */
[C---:B------:R-:W-:Y:S01]  /*8500*/  IMAD.SHL.U32 R49, R41.reuse, 0x2, RZ ;  /* 0x0000000229317824 */ /* 0x040fe200078e00ff */
[----:B------:R-:W-:Y:S02]  /*8510*/  SHF.R.S32.HI R8, RZ, 0x1f, R41 ;  /* 0x0000001fff087819 */ /* 0x000fe40000011429 */
[C---:B----4-:R-:W-:Y:S01]  /*8520*/  ISETP.GE.AND P1, PT, R40.reuse, UR4, PT ;  /* 0x0000000428007c0c */ /* 0x050fe2000bf26270 */
[----:B------:R-:W-:Y:S01]  /*8530*/  IMAD.SHL.U32 R43, R40, 0x2, RZ ;  /* 0x00000002282b7824 */ /* 0x000fe200078e00ff */
[----:B------:R-:W-:-:S02]  /*8540*/  SHF.L.U64.HI R20, R41, 0x1, R8 ;  /* 0x0000000129147819 */ /* 0x000fc40000010208 */
[----:B------:R-:W-:Y:S01]  /*8550*/  SHF.L.U64.HI R4, R42, 0x1, R4 ;  /* 0x000000012a047819 */ /* 0x000fe20000010204 */
[C---:B------:R-:W-:Y:S01]  /*8560*/  IMAD.SHL.U32 R7, R15.reuse, 0x2, RZ ;  /* 0x000000020f077824 */ /* 0x040fe200078e00ff */
[-C--:B0-----:R-:W-:Y:S02]  /*8570*/  @!P3 IADD3 R8, P5, R14, R9.reuse, RZ ;  /* 0x000000090e08b210 */ /* 0x081fe40007fbe0ff */
[----:B------:R-:W-:Y:S02]  /*8580*/  @!P3 IADD3 R10, P4, R0, R9, RZ ;  /* 0x00000009000ab210 */ /* 0x000fe40007f9e0ff */
[----:B------:R-:W-:Y:S02]  /*8590*/  ISETP.GE.AND P0, PT, R15, UR4, PT ;  /* 0x000000040f007c0c */ /* 0x000fe4000bf06270 */
[----:B------:R-:W-:Y:S01]  /*85a0*/  @!P3 IADD3.X R9, R5, R4, RZ, P5, !PT ;  /* 0x000000040509b210 */ /* 0x000fe20002ffe4ff */
[----:B------:R-:W-:Y:S01]  /*85b0*/  @!P3 IMAD.X R11, R3, 0x1, R4, P4 ;  /* 0x00000001030bb824 */ /* 0x000fe200020e0604 */
[----:B------:R-:W-:-:S02]  /*85c0*/  @!P2 IADD3 R48, P5, R14, R49, RZ ;  /* 0x000000310e30a210 */ /* 0x000fc40007fbe0ff */
[----:B------:R-:W-:Y:S01]  /*85d0*/  SHF.R.S32.HI R6, RZ, 0x1f, R40 ;  /* 0x0000001fff067819 */ /* 0x000fe20000011428 */
[----:B------:R-:W5:Y:S01]  /*85e0*/  @!P3 LD.E.64 R34, desc[UR54][R8.64] ;  /* 0x000000360822b980 */ /* 0x000f62000c101b00 */
[----:B------:R-:W-:Y:S01]  /*85f0*/  @!P2 IADD3 R50, P4, R0, R49, RZ ;  /* 0x000000310032a210 */ /* 0x000fe20007f9e0ff */
[----:B------:R-:W-:Y:S01]  /*8600*/  @!P2 IMAD.X R49, R5, 0x1, R20, P5 ;  /* 0x000000010531a824 */ /* 0x000fe200028e0614 */
[----:B------:R-:W-:Y:S01]  /*8610*/  SHF.L.U64.HI R6, R40, 0x1, R6 ;  /* 0x0000000128067819 */ /* 0x000fe20000010206 */
[----:B------:R0:W5:Y:S01]  /*8620*/  @!P3 LD.E.64 R32, desc[UR54][R10.64] ;  /* 0x000000360a20b980 */ /* 0x000162000c101b00 */
[-C--:B------:R-:W-:Y:S01]  /*8630*/  @!P1 IADD3 R42, P5, R14, R43.reuse, RZ ;  /* 0x0000002b0e2a9210 */ /* 0x080fe20007fbe0ff */
[----:B------:R-:W-:Y:S01]  /*8640*/  @!P2 IMAD.X R51, R3, 0x1, R20, P4 ;  /* 0x000000010333a824 */ /* 0x000fe200020e0614 */
[----:B------:R-:W-:Y:S01]  /*8650*/  SHF.R.S32.HI R12, RZ, 0x1f, R15 ;  /* 0x0000001fff0c7819 */ /* 0x000fe2000001140f */
[----:B------:R-:W5:Y:S01]  /*8660*/  @!P2 LD.E.64 R28, desc[UR54][R48.64] ;  /* 0x00000036301ca980 */ /* 0x000f62000c101b00 */
[----:B------:R-:W-:Y:S01]  /*8670*/  @!P1 IADD3 R46, P4, R0, R43, RZ ;  /* 0x0000002b002e9210 */ /* 0x000fe20007f9e0ff */
[----:B------:R-:W-:Y:S01]  /*8680*/  @!P1 IMAD.X R43, R5, 0x1, R6, P5 ;  /* 0x00000001052b9824 */ /* 0x000fe200028e0606 */
[----:B------:R-:W-:Y:S01]  /*8690*/  SHF.L.U64.HI R12, R15, 0x1, R12 ;  /* 0x000000010f0c7819 */ /* 0x000fe2000001020c */
[----:B------:R-:W-:Y:S01]  /*86a0*/  IMAD.SHL.U32 R15, R52, 0x2, RZ ;  /* 0x00000002340f7824 */ /* 0x000fe200078e00ff */
[----:B------:R-:W-:Y:S01]  /*86b0*/  @!P0 IADD3 R40, P5, R0, R7, RZ ;  /* 0x0000000700288210 */ /* 0x000fe20007fbe0ff */
[----:B------:R-:W-:Y:S01]  /*86c0*/  @!P1 IMAD.X R47, R3, 0x1, R6, P4 ;  /* 0x00000001032f9824 */ /* 0x000fe200020e0606 */
[----:B------:R-:W-:-:S02]  /*86d0*/  ISETP.GE.AND P4, PT, R56, UR4, PT ;  /* 0x0000000438007c0c */ /* 0x000fc4000bf86270 */
[----:B0-----:R-:W-:Y:S02]  /*86e0*/  CS2R R10, SRZ ;  /* 0x00000000000a7805 */ /* 0x001fe4000001ff00 */
[----:B------:R-:W-:Y:S01]  /*86f0*/  CS2R R8, SRZ ;  /* 0x0000000000087805 */ /* 0x000fe2000001ff00 */
[--C-:B------:R-:W-:Y:S01]  /*8700*/  @!P0 IMAD.X R41, R3, 0x1, R12.reuse, P5 ;  /* 0x0000000103298824 */ /* 0x100fe200028e060c */
[----:B------:R-:W-:Y:S01]  /*8710*/  @!P0 IADD3 R6, P5, R14, R7, RZ ;  /* 0x000000070e068210 */ /* 0x000fe20007fbe0ff */
[----:B------:R-:W5:Y:S04]  /*8720*/  @!P2 LD.E.64 R30, desc[UR54][R50.64] ;  /* 0x00000036321ea980 */ /* 0x000f68000c101b00 */
[----:B------:R-:W-:Y:S01]  /*8730*/  @!P0 IMAD.X R7, R5, 0x1, R12, P5 ;  /* 0x0000000105078824 */ /* 0x000fe200028e060c */
[----:B------:R-:W-:Y:S01]  /*8740*/  ISETP.GE.AND P5, PT, R52, UR4, PT ;  /* 0x0000000434007c0c */ /* 0x000fe2000bfa6270 */
[----:B------:R-:W5:Y:S01]  /*8750*/  @!P1 LD.E.64 R26, desc[UR54][R46.64] ;  /* 0x000000362e1a9980 */ /* 0x000f62000c101b00 */
[----:B------:R-:W-:-:S02]  /*8760*/  @!P4 IMAD.MOV.U32 R12, RZ, RZ, R0 ;  /* 0x000000ffff0cc224 */ /* 0x000fc400078e0000 */
[----:B------:R-:W-:Y:S01]  /*8770*/  @!P4 IMAD.MOV.U32 R13, RZ, RZ, R3 ;  /* 0x000000ffff0dc224 */ /* 0x000fe200078e0003 */
[----:B------:R-:W5:Y:S01]  /*8780*/  @!P1 LD.E.64 R24, desc[UR54][R42.64] ;  /* 0x000000362a189980 */ /* 0x000f62000c101b00 */
[----:B------:R-:W-:Y:S02]  /*8790*/  @!P4 IMAD.MOV.U32 R4, RZ, RZ, R14 ;  /* 0x000000ffff04c224 */ /* 0x000fe400078e000e */
[----:B------:R-:W-:-:S04]  /*87a0*/  @!P4 IMAD.WIDE R12, R56, 0x2, R12 ;  /* 0x00000002380cc825 */ /* 0x000fc800078e020c */
[----:B------:R-:W-:Y:S01]  /*87b0*/  @!P4 IMAD.WIDE R20, R56, 0x2, R4 ;  /* 0x000000023814c825 */ /* 0x000fe200078e0204 */
[----:B------:R-:W-:Y:S01]  /*87c0*/  SHF.R.S32.HI R4, RZ, 0x1f, R52 ;  /* 0x0000001fff047819 */ /* 0x000fe20000011434 */
[----:B------:R0:W5:Y:S03]  /*87d0*/  @!P4 LD.E.64 R38, desc[UR54][R12.64] ;  /* 0x000000360c26c980 */ /* 0x000166000c101b00 */
[----:B------:R-:W-:Y:S01]  /*87e0*/  SHF.L.U64.HI R4, R52, 0x1, R4 ;  /* 0x0000000134047819 */ /* 0x000fe20000010204 */
[----:B------:R1:W5:Y:S01]  /*87f0*/  @!P4 LD.E.64 R36, desc[UR54][R20.64] ;  /* 0x000000361424c980 */ /* 0x000362000c101b00 */
[----:B------:R-:W-:-:S05]  /*8800*/  @!P5 IADD3 R52, P4, R0, R15, RZ ;  /* 0x0000000f0034d210 */ /* 0x000fca0007f9e0ff */
[--C-:B------:R-:W-:Y:S01]  /*8810*/  @!P5 IMAD.X R53, R3, 0x1, R4.reuse, P4 ;  /* 0x000000010335d824 */ /* 0x100fe200020e0604 */
[----:B------:R-:W-:Y:S02]  /*8820*/  @!P5 IADD3 R14, P4, R14, R15, RZ ;  /* 0x0000000f0e0ed210 */ /* 0x000fe40007f9e0ff */
[----:B0-----:R-:W-:Y:S02]  /*8830*/  CS2R R12, SRZ ;  /* 0x00000000000c7805 */ /* 0x001fe4000001ff00 */
[----:B-1----:R-:W-:Y:S01]  /*8840*/  CS2R R20, SRZ ;  /* 0x0000000000147805 */ /* 0x002fe2000001ff00 */
[----:B------:R3:W5:Y:S01]  /*8850*/  @!P5 LD.E.64 R10, desc[UR54][R52.64] ;  /* 0x00000036340ad980 */ /* 0x000762000c101b00 */
[----:B------:R-:W-:-:S03]  /*8860*/  @!P5 IMAD.X R15, R5, 0x1, R4, P4 ;  /* 0x00000001050fd824 */ /* 0x000fc600020e0604 */
[----:B------:R3:W5:Y:S04]  /*8870*/  @!P0 LD.E.64 R12, desc[UR54][R6.64] ;  /* 0x00000036060c8980 */ /* 0x000768000c101b00 */
[----:B------:R3:W5:Y:S04]  /*8880*/  @!P0 LD.E.64 R20, desc[UR54][R40.64] ;  /* 0x0000003628148980 */ /* 0x000768000c101b00 */
[----:B------:R3:W5:Y:S02]  /*8890*/  @!P5 LD.E.64 R8, desc[UR54][R14.64] ;  /* 0x000000360e08d980 */ /* 0x000764000c101b00 */
.L_x_11463:
[----:B------:R-:W-:Y:S05]  /*88a0*/  BSYNC B1 ;  /* 0x0000000000017941 */ /* 0x000fea0003800000 */
.L_x_11462:
[----:B------:R-:W-:Y:S01]  /*88b0*/  ULEA.HI UR4, UR37, UR37, URZ, 0x1 ;  /* 0x0000002525047291 */ /* 0x000fe2000f8f083f */
[----:B----45:R-:W-:Y:S01]  /*88c0*/  IMAD.MOV.U32 R3, RZ, RZ, R37 ;  /* 0x000000ffff037224 */ /* 0x030fe200078e0025 */
[----:B------:R-:W-:Y:S01]  /*88d0*/  VIMNMX R45, R45, 0xc0, PT ;  /* 0x000000c02d2d7848 */ /* 0x000fe20003fe0100 */
[----:B-1----:R-:W-:Y:S01]  /*88e0*/  IMAD.MOV.U32 R0, RZ, RZ, R36 ;  /* 0x000000ffff007224 */ /* 0x002fe200078e0024 */
[----:B------:R-:W-:Y:S01]  /*88f0*/  ULOP3.LUT UR4, UR4, 0xfffffffe, URZ, 0xc0, !UPT ;  /* 0xfffffffe04047892 */ /* 0x000fe2000f8ec03f */
[----:B------:R-:W-:Y:S01]  /*8900*/  IMAD.MOV.U32 R4, RZ, RZ, R34 ;  /* 0x000000ffff047224 */ /* 0x000fe200078e0022 */
[----:B------:R-:W-:Y:S01]  /*8910*/  PRMT R47, R47, 0x5410, R3 ;  /* 0x000054102f2f7816 */ /* 0x000fe20000000003 */
[----:B------:R-:W-:Y:S01]  /*8920*/  IMAD.MOV.U32 R5, RZ, RZ, R29 ;  /* 0x000000ffff057224 */ /* 0x000fe200078e001d */
[----:B------:R-:W-:Y:S01]  /*8930*/  UIADD3 UR4, UR37, -UR4, URZ ;  /* 0x8000000425047290 */ /* 0x000fe2000fffe03f */
[----:B------:R-:W-:Y:S01]  /*8940*/  PRMT R50, R0, 0x7610, R50 ;  /* 0x0000761000327816 */ /* 0x000fe20000000032 */
[----:B------:R-:W-:Y:S01]  /*8950*/  IMAD.MOV.U32 R0, RZ, RZ, R35 ;  /* 0x000000ffff007224 */ /* 0x000fe200078e0023 */
[----:B------:R-:W-:Y:S01]  /*8960*/  PRMT R58, R4, 0x7610, R58 ;  /* 0x00007610043a7816 */ /* 0x000fe2000000003a */
[----:B------:R-:W-:Y:S01]  /*8970*/  IMAD.MOV.U32 R4, RZ, RZ, R28 ;  /* 0x000000ffff047224 */ /* 0x000fe200078e001c */
[----:B------:R-:W-:Y:S01]  /*8980*/  ISETP.GE.AND P1, PT, R54, R45, PT ;  /* 0x0000002d3600720c */ /* 0x000fe20003f26270 */
[----:B---3--:R-:W-:Y:S01]  /*8990*/  IMAD.MOV.U32 R6, RZ, RZ, R13 ;  /* 0x000000ffff067224 */ /* 0x008fe200078e000d */
[----:B------:R-:W-:Y:S01]  /*89a0*/  MOV R3, UR4 ;  /* 0x0000000400037c02 */ /* 0x000fe20008000f00 */
[----:B------:R-:W-:Y:S01]  /*89b0*/  BSSY B1, `(.L_x_11464) ;  /* 0x0000022000017945 */ /* 0x000fe20003800000 */
[----:B------:R-:W-:Y:S01]  /*89c0*/  PRMT R47, R0, 0x7610, R47 ;  /* 0x00007610002f7816 */ /* 0x000fe2000000002f */
[----:B------:R-:W-:Y:S01]  /*89d0*/  IMAD.MOV.U32 R0, RZ, RZ, R24 ;  /* 0x000000ffff007224 */ /* 0x000fe200078e0018 */
[----:B------:R-:W-:-:S02]  /*89e0*/  SHF.L.U32 R3, R3, 0x1f, RZ ;  /* 0x0000001f03037819 */ /* 0x000fc400000006ff */
[----:B------:R-:W-:Y:S01]  /*89f0*/  PRMT R46, R4, 0x7610, R46 ;  /* 0x00007610042e7816 */ /* 0x000fe2000000002e */
[----:B------:R-:W-:Y:S01]  /*8a00*/  IMAD.MOV.U32 R4, RZ, RZ, R25 ;  /* 0x000000ffff047224 */ /* 0x000fe200078e0019 */
[----:B------:R-:W1:Y:S01]  /*8a10*/  SYNCS.PHASECHK.TRANS64.TRYWAIT P0, [R2+URZ+0x2d800], R3 ;  /* 0x02d80003020075a7 */ /* 0x000e62000800017f */
[----:B------:R-:W-:Y:S01]  /*8a20*/  PRMT R45, R45, 0x5410, R5 ;  /* 0x000054102d2d7816 */ /* 0x000fe20000000005 */
[----:B------:R-:W-:Y:S02]  /*8a30*/  IMAD.MOV.U32 R5, RZ, RZ, R12 ;  /* 0x000000ffff057224 */ /* 0x000fe400078e000c */
[----:B------:R-:W-:Y:S01]  /*8a40*/  PRMT R42, R0, 0x5410, R4 ;  /* 0x00005410002a7816 */ /* 0x000fe20000000004 */
[----:B------:R-:W-:Y:S02]  /*8a50*/  IMAD.MOV.U32 R0, RZ, RZ, R8 ;  /* 0x000000ffff007224 */ /* 0x000fe400078e0008 */
[----:B------:R-:W-:Y:S01]  /*8a60*/  PRMT R40, R5, 0x5410, R6 ;  /* 0x0000541005287816 */ /* 0x000fe20000000006 */
[----:B------:R-:W-:-:S02]  /*8a70*/  IMAD.MOV.U32 R4, RZ, RZ, R9 ;  /* 0x000000ffff047224 */ /* 0x000fc400078e0009 */
[----:B------:R-:W-:Y:S02]  /*8a80*/  IMAD.MOV.U32 R5, RZ, RZ, R38 ;  /* 0x000000ffff057224 */ /* 0x000fe400078e0026 */
[----:B------:R-:W-:Y:S01]  /*8a90*/  IMAD.MOV.U32 R6, RZ, RZ, R39 ;  /* 0x000000ffff067224 */ /* 0x000fe200078e0027 */
[----:B0-----:R-:W-:Y:S01]  /*8aa0*/  PRMT R14, R0, 0x5410, R4 ;  /* 0x00005410000e7816 */ /* 0x001fe20000000004 */
[----:B------:R-:W-:Y:S01]  /*8ab0*/  IMAD.MOV.U32 R0, RZ, RZ, R32 ;  /* 0x000000ffff007224 */ /* 0x000fe200078e0020 */
        /* <DEDUP_REMOVED lines=14> */
[----:B--2---:R-:W-:Y:S01]  /*8ba0*/  PRMT R41, R5, 0x5410, R6 ;  /* 0x0000541005297816 */ /* 0x004fe20000000006 */
[----:B------:R-:W-:Y:S01]  /*8bb0*/  IMAD.MOV.U32 R4, RZ, RZ, R11 ;  /* 0x000000ffff047224 */ /* 0x000fe200078e000b */
[----:B-1----:R-:W-:Y:S06]  /*8bc0*/  @!P0 BRA `(.L_x_11465) ;  /* 0x000001c000888947 */ /* 0x002fec0003800000 */
.L_x_11744:
[----:B------:R-:W-:Y:S05]  /*8bd0*/  BSYNC B1 ;  /* 0x0000000000017941 */ /* 0x000fea0003800000 */
.L_x_11464:
[----:B------:R-:W-:Y:S01]  /*8be0*/  PRMT R15, R0, 0x5410, R4 ;  /* 0x00005410000f7816 */ /* 0x000fe20000000004 */
[----:B------:R-:W-:Y:S06]  /*8bf0*/  @P1 BRA `(.L_x_11466) ;  /* 0x0000003000281947 */ /* 0x000fec0003800000 */
[----:B------:R-:W2:Y:S01]  /*8c00*/  LDL.64 R54, [R1+0x58] ;  /* 0x0000580001367983 */ /* 0x000ea20000100a00 */
[----:B------:R-:W2:Y:S03]  /*8c10*/  LDC R4, c[0x0][0x3f4] ;  /* 0x0000fd00ff047b82 */ /* 0x000ea60000000800 */
[----:B------:R-:W0:Y:S04]  /*8c20*/  LDL R53, [R1+0xa0] ;  /* 0x0000a00001357983 */ /* 0x000e280000100800 */
[----:B------:R-:W3:Y:S04]  /*8c30*/  LDL R52, [R1+0x8c] ;  /* 0x00008c0001347983 */ /* 0x000ee80000100800 */
[----:B------:R-:W4:Y:S04]  /*8c40*/  LDL R51, [R1+0x84] ;  /* 0x0000840001337983 */ /* 0x000f280000100800 */
[----:B------:R-:W5:Y:S04]  /*8c50*/  LDL R49, [R1+0x88] ;  /* 0x0000880001317983 */ /* 0x000f680000100800 */
[----:B------:R-:W5:Y:S04]  /*8c60*/  LDL R7, [R1+0x80] ;  /* 0x0000800001077983 */ /* 0x000f680000100800 */
[----:B------:R-:W5:Y:S01]  /*8c70*/  LDL R6, [R1+0x94] ;  /* 0x0000940001067983 */ /* 0x000f620000100800 */
[----:B------:R-:W1:Y:S01]  /*8c80*/  S2R R5, SR_TID.X ;  /* 0x0000000000057919 */ /* 0x000e620000002100 */
[----:B------:R-:W-:Y:S01]  /*8c90*/  BSSY B1, `(.L_x_11467) ;  /* 0x000003d000017945 */ /* 0x000fe20003800000 */
[----:B-1----:R-:W-:-:S05]  /*8ca0*/  VIADD R5, R5, 0xffffff80 ;  /* 0xffffff8005057836 */ /* 0x002fca0000000000 */
[----:B------:R-:W-:-:S04]  /*8cb0*/  SHF.R.S32.HI R0, RZ, 0x1f, R5 ;  /* 0x0000001fff007819 */ /* 0x000fc80000011405 */
[----:B------:R-:W-:-:S04]  /*8cc0*/  LEA.HI R0, R0, R5, RZ, 0x2 ;  /* 0x0000000500007211 */ /* 0x000fc800078f10ff */
[--C-:B------:R-:W-:Y:S02]  /*8cd0*/  SHF.R.S32.HI R5, RZ, 0x2, R0.reuse ;  /* 0x00000002ff057819 */ /* 0x100fe40000011400 */
[----:B------:R-:W-:-:S04]  /*8ce0*/  SHF.R.S32.HI R0, RZ, 0x1f, R0 ;  /* 0x0000001fff007819 */ /* 0x000fc80000011400 */
[----:B------:R-:W-:-:S04]  /*8cf0*/  LEA.HI R0, R0, R5, RZ, 0x2 ;  /* 0x0000000500007211 */ /* 0x000fc800078f10ff */
[----:B------:R-:W-:-:S05]  /*8d00*/  LOP3.LUT R0, R0, 0xfffffffc, RZ, 0xc0, !PT ;  /* 0xfffffffc00007812 */ /* 0x000fca00078ec0ff */
[----:B------:R-:W-:-:S05]  /*8d10*/  IMAD.IADD R5, R5, 0x1, -R0 ;  /* 0x0000000105057824 */ /* 0x000fca00078e0a00 */
[----:B------:R-:W-:Y:S02]  /*8d20*/  LOP3.LUT P0, RZ, R5, 0x2, RZ, 0xc0, !PT ;  /* 0x0000000205ff7812 */ /* 0x000fe4000780c0ff */
[----:B--2---:R-:W-:Y:S01]  /*8d30*/  ISETP.GE.AND P6, PT, R54, R4, PT ;  /* 0x000000043600720c */ /* 0x004fe20003fc6270 */
[----:B0-----:R-:W-:-:S04]  /*8d40*/  IMAD R3, R53, 0x2, R2 ;  /* 0x0000000235037824 */ /* 0x001fc800078e0202 */
[----:B------:R-:W-:Y:S01]  /*8d50*/  VIADD R0, R3, 0x20 ;  /* 0x0000002003007836 */ /* 0x000fe20000000000 */
[-C--:B---3--:R-:W-:Y:S02]  /*8d60*/  ISETP.GE.AND P1, PT, R52, R4.reuse, PT ;  /* 0x000000043400720c */ /* 0x088fe40003f26270 */
[-C--:B----4-:R-:W-:Y:S02]  /*8d70*/  ISETP.GE.AND P2, PT, R51, R4.reuse, PT ;  /* 0x000000043300720c */ /* 0x090fe40003f46270 */
[-C--:B-----5:R-:W-:Y:S02]  /*8d80*/  ISETP.GE.AND P3, PT, R49, R4.reuse, PT ;  /* 0x000000043100720c */ /* 0x0a0fe40003f66270 */
[-C--:B------:R-:W-:Y:S02]  /*8d90*/  ISETP.GE.AND P4, PT, R7, R4.reuse, PT ;  /* 0x000000040700720c */ /* 0x080fe40003f86270 */
[----:B------:R-:W-:Y:S01]  /*8da0*/  ISETP.GE.AND P5, PT, R6, R4, PT ;  /* 0x000000040600720c */ /* 0x000fe20003fa6270 */
        /* <DEDUP_REMOVED lines=43> */
.L_x_11468:
[----:B------:R-:W-:Y:S05]  /*9060*/  BSYNC B1 ;  /* 0x0000000000017941 */ /* 0x000fea0003800000 */
.L_x_11467:
[----:B------:R-:W-:Y:S01]  /*9070*/  BSSY B1, `(.L_x_11469) ;  /* 0x000002d000017945 */ /* 0x000fe20003800000 */
[----:B------:R-:W-:-:S03]  /*9080*/  @P0 VIADD R0, R3, 0xffffffe0 ;  /* 0xffffffe003000836 */ /* 0x000fc60000000000 */
        /* <DEDUP_REMOVED lines=43> */
.L_x_11470:
[----:B------:R-:W-:Y:S05]  /*9340*/  BSYNC B1 ;  /* 0x0000000000017941 */ /* 0x000fea0003800000 */
.L_x_11469:
        /* <DEDUP_REMOVED lines=44> */
.L_x_11472:
[----:B------:R-:W-:Y:S05]  /*9610*/  BSYNC B1 ;  /* 0x0000000000017941 */ /* 0x000fea0003800000 */
.L_x_11471:
        /* <DEDUP_REMOVED lines=44> */
.L_x_11474:
[----:B------:R-:W-:Y:S05]  /*98e0*/  BSYNC B1 ;  /* 0x0000000000017941 */ /* 0x000fea0003800000 */
.L_x_11473:
        /* <DEDUP_REMOVED lines=44> */
.L_x_11476:
[----:B------:R-:W-:Y:S05]  /*9bb0*/  BSYNC B1 ;  /* 0x0000000000017941 */ /* 0x000fea0003800000 */
.L_x_11475:
        /* <DEDUP_REMOVED lines=44> */
.L_x_11460:
[----:B------:R-:W3:Y:S01]  /*9e80*/  LDC R9, c[0x0][0x448] ;  /* 0x00011200ff097b82 */ /* 0x000ee20000000800 */
[----:B------:R-:W-:Y:S01]  /*9e90*/  ULDC.64 UR4, c[0x0][0x3f8] ;  /* 0x0000fe0000047ab9 */ /* 0x000fe20000000a00 */
[----:B------:R-:W-:Y:S01]  /*9ea0*/  ULDC.64 UR6, c[0x0][0x408] ;  /* 0x0001020000067ab9 */ /* 0x000fe20000000a00 */
        /* <DEDUP_REMOVED lines=8> */
[----:B----4-:R-:W-:Y:S01]  /*9f30*/  @P0 SHF.R.U32.HI R3, RZ, R5, R0 ;  /* 0x00000005ff030219 */ /* 0x010fe20000011600 */
[----:B------:R-:W-:-:S03]  /*9f40*/  IMAD.MOV.U32 R5, RZ, RZ, R27 ;  /* 0x000000ffff057224 */ /* 0x000fc600078e001b */
[----:B------:R-:W-:Y:S01]  /*9f50*/  SHF.R.S32.HI R0, RZ, 0x1f, R3 ;  /* 0x0000001fff007819 */ /* 0x000fe20000011403 */
[----:B------:R-:W-:-:S04]  /*9f60*/  IMAD.WIDE.U32 R4, R3, UR4, R4 ;  /* 0x0000000403047c25 */ /* 0x000fc8000f8e0004 */
[C---:B------:R-:W-:Y:S02]  /*9f70*/  IMAD R8, R0.reuse, UR4, RZ ;  /* 0x0000000400087c24 */ /* 0x040fe4000f8e02ff */
[----:B------:R-:W-:Y:S02]  /*9f80*/  IMAD R0, R0, UR6, RZ ;  /* 0x0000000600007c24 */ /* 0x000fe4000f8e02ff */
[C---:B------:R-:W-:Y:S01]  /*9f90*/  IMAD R13, R3.reuse, UR5, R8 ;  /* 0x00000005030d7c24 */ /* 0x040fe2000f8e0208 */
[----:B------:R-:W-:Y:S01]  /*9fa0*/  ULDC.64 UR4, c[0x0][0x3e8] ;  /* 0x0000fa0000047ab9 */ /* 0x000fe20000000a00 */
[----:B------:R-:W-:-:S03]  /*9fb0*/  IMAD.WIDE.U32 R6, R3, UR6, R6 ;  /* 0x0000000603067c25 */ /* 0x000fc6000f8e0006 */
[----:B------:R-:W-:Y:S01]  /*9fc0*/  IADD3 R13, R5, R13, RZ ;  /* 0x0000000d050d7210 */ /* 0x000fe20007ffe0ff */
[----:B------:R-:W-:Y:S01]  /*9fd0*/  IMAD R21, R3, UR7, R0 ;  /* 0x0000000703157c24 */ /* 0x000fe2000f8e0200 */
[----:B------:R-:W-:Y:S01]  /*9fe0*/  ULDC.64 UR6, c[0x0][0x400] ;  /* 0x0001000000067ab9 */ /* 0x000fe20000000a00 */
[----:B------:R-:W-:Y:S01]  /*9ff0*/  LEA R0, P0, R4, UR4, 0x1 ;  /* 0x0000000404007c11 */ /* 0x000fe2000f8008ff */
[----:B------:R-:W-:Y:S01]  /*a000*/  UMOV UR4, 0xffffffff ;  /* 0xffffffff00047882 */ /* 0x000fe20000000000 */
[----:B------:R-:W-:Y:S01]  /*a010*/  IMAD.IADD R21, R7, 0x1, R21 ;  /* 0x0000000107157824 */ /* 0x000fe200078e0215 */
[----:B------:R-:W-:Y:S02]  /*a020*/  LEA R20, P1, R6, UR6, 0x1 ;  /* 0x0000000606147c11 */ /* 0x000fe4000f8208ff */
[----:B------:R-:W-:Y:S02]  /*a030*/  LEA.HI.X R13, R4, UR5, R13, 0x1, P0 ;  /* 0x00000005040d7c11 */ /* 0x000fe400080f0c0d */
[----:B------:R-:W-:Y:S01]  /*a040*/  LEA.HI.X R21, R6, UR7, R21, 0x1, P1 ;  /* 0x0000000706157c11 */ /* 0x000fe200088f0c15 */
[----:B------:R-:W-:Y:S08]  /*a050*/  BRA.DIV UR4, `(.L_x_11477) ;  /* 0x000001ae04787947 */ /* 0x000ff0000b800000 */
[----:B------:R3:W4:Y:S04]  /*a060*/  SHFL.IDX PT, R3, R13, RZ, 0x1e1f ;  /* 0x001e1fff0d037589 */ /* 0x00072800000e0000 */
[----:B------:R-:W0:Y:S04]  /*a070*/  SHFL.IDX PT, R0, R0, RZ, 0x1e1f ;  /* 0x001e1fff00007589 */ /* 0x000e2800000e0000 */
[----:B------:R-:W0:Y:S04]  /*a080*/  SHFL.IDX PT, R21, R21, RZ, 0x1e1f ;  /* 0x001e1fff15157589 */ /* 0x000e2800000e0000 */
[----:B---3--:R-:W0:Y:S02]  /*a090*/  SHFL.IDX PT, R20, R20, RZ, 0x1e1f ;  /* 0x001e1fff14147589 */ /* 0x008e2400000e0000 */
.L_x_11750:
[----:B------:R-:W-:Y:S01]  /*a0a0*/  IMAD R9, R154, R9, RZ ;  /* 0x000000099a097224 */ /* 0x000fe200078e02ff */
[----:B------:R-:W-:Y:S01]  /*a0b0*/  BSSY B1, `(.L_x_11478) ;  /* 0x0000038000017945 */ /* 0x000fe20003800000 */
[----:B------:R-:W-:Y:S02]  /*a0c0*/  CS2R R4, SRZ ;  /* 0x0000000000047805 */ /* 0x000fe4000001ff00 */
[----:B------:R-:W-:Y:S01]  /*a0d0*/  CS2R R6, SRZ ;  /* 0x0000000000067805 */ /* 0x000fe2000001ff00 */
[----:B------:R-:W-:Y:S01]  /*a0e0*/  IMAD R45, R33, -0xc0, R9 ;  /* 0xffffff40212d7824 */ /* 0x000fe200078e0209 */
[----:B------:R-:W-:Y:S02]  /*a0f0*/  ISETP.GE.AND P0, PT, R10, R9, PT ;  /* 0x000000090a00720c */ /* 0x000fe40003f06270 */
[----:B------:R-:W-:Y:S02]  /*a100*/  CS2R R8, SRZ ;  /* 0x0000000000087805 */ /* 0x000fe4000001ff00 */
[----:B------:R-:W-:-:S02]  /*a110*/  CS2R R10, SRZ ;  /* 0x00000000000a7805 */ /* 0x000fc4000001ff00 */
[----:B------:R-:W-:Y:S02]  /*a120*/  CS2R R12, SRZ ;  /* 0x00000000000c7805 */ /* 0x000fe4000001ff00 */
[----:B0-----:R-:W-:Y:S02]  /*a130*/  CS2R R14, SRZ ;  /* 0x00000000000e7805 */ /* 0x001fe4000001ff00 */
        /* <DEDUP_REMOVED lines=9> */
[----:B------:R-:W2:Y:S01]  /*a1d0*/  LDL R37, [R1+0x64] ;  /* 0x0000640001257983 */ /* 0x000ea20000100800 */
[C---:B------:R-:W-:Y:S01]  /*a1e0*/  VIADD R5, R16.reuse, 0x20 ;  /* 0x0000002010057836 */ /* 0x040fe20000000000 */
[C---:B------:R-:W-:Y:S01]  /*a1f0*/  ISETP.GE.AND P2, PT, R16.reuse, UR4, PT ;  /* 0x0000000410007c0c */ /* 0x040fe2000bf46270 */
[----:B------:R-:W-:-:S03]  /*a200*/  VIADD R4, R16, 0x10 ;  /* 0x0000001010047836 */ /* 0x000fc60000000000 */
[----:B------:R-:W-:Y:S02]  /*a210*/  ISETP.GE.AND P4, PT, R5, UR4, PT ;  /* 0x0000000405007c0c */ /* 0x000fe4000bf86270 */
[----:B------:R-:W-:Y:S01]  /*a220*/  ISETP.GE.AND P3, PT, R4, UR4, PT ;  /* 0x0000000404007c0c */ /* 0x000fe2000bf66270 */
[----:B------:R-:W-:-:S06]  /*a230*/  IMAD.MOV.U32 R4, RZ, RZ, R0 ;  /* 0x000000ffff047224 */ /* 0x000fcc00078e0000 */
[----:B------:R-:W-:Y:S02]  /*a240*/  @!P2 IMAD.SHL.U32 R39, R16, 0x2, RZ ;  /* 0x000000021027a824 */ /* 0x000fe400078e00ff */
[----:B----4-:R-:W-:-:S03]  /*a250*/  IMAD.MOV.U32 R5, RZ, RZ, R3 ;  /* 0x000000ffff057224 */ /* 0x010fc600078e0003 */
[----:B------:R-:W-:Y:S02]  /*a260*/  @!P2 IADD3 R38, P1, R20, R39, RZ ;  /* 0x000000271426a210 */ /* 0x000fe40007f3e0ff */
        /* <DEDUP_REMOVED lines=11> */
[----:B---3--:R-:W-:Y:S01]  /*a320*/  @!P4 IMAD.SHL.U32 R49, R36, 0x8, RZ ;  /* 0x000000082431c824 */ /* 0x008fe200078e00ff */
[----:B------:R-:W-:-:S02]  /*a330*/  @!P2 IADD3 R36, P0, R0, R39, RZ ;  /* 0x000000270024a210 */ /* 0x000fc40007f1e0ff */
[----:B------:R-:W-:Y:S01]  /*a340*/  @!P2 SHF.L.U64.HI R0, R16, 0x1, R17 ;  /* 0x000000011000a819 */ /* 0x000fe20000010211 */
[----:B--2---:R-:W-:Y:S02]  /*a350*/  @!P3 IMAD.SHL.U32 R43, R37, 0x8, RZ ;  /* 0x00000008252bb824 */ /* 0x004fe400078e00ff */
[----:B------:R-:W-:-:S04]  /*a360*/  @!P4 IMAD.WIDE R46, R49, 0x2, R4 ;  /* 0x00000002312ec825 */ /* 0x000fc800078e0204 */
[C---:B-1----:R-:W-:Y:S01]  /*a370*/  @!P3 IMAD.WIDE R40, R43.reuse, 0x2, R4 ;  /* 0x000000022b28b825 */ /* 0x042fe200078e0204 */
[----:B------:R-:W-:Y:S01]  /*a380*/  CS2R R4, SRZ ;  /* 0x0000000000047805 */ /* 0x000fe2000001ff00 */
[----:B------:R0:W5:Y:S02]  /*a390*/  @!P4 LD.E.128 R32, desc[UR54][R46.64] ;  /* 0x000000362e20c980 */ /* 0x000164000c101d00 */
[--C-:B------:R-:W-:Y:S02]  /*a3a0*/  @!P3 IMAD.WIDE R42, R43, 0x2, R20.reuse ;  /* 0x000000022b2ab825 */ /* 0x100fe400078e0214 */
[----:B------:R0:W5:Y:S02]  /*a3b0*/  @!P3 LD.E.128 R28, desc[UR54][R40.64] ;  /* 0x00000036281cb980 */ /* 0x000164000c101d00 */
[----:B------:R-:W-:Y:S02]  /*a3c0*/  @!P4 IMAD.WIDE R48, R49, 0x2, R20 ;  /* 0x000000023130c825 */ /* 0x000fe400078e0214 */
[----:B------:R0:W5:Y:S02]  /*a3d0*/  @!P3 LD.E.128 R8, desc[UR54][R42.64] ;  /* 0x000000362a08b980 */ /* 0x000164000c101d00 */
[----:B------:R-:W-:-:S02]  /*a3e0*/  @!P2 IMAD.X R37, R3, 0x1, R0, P0 ;  /* 0x000000010325a824 */ /* 0x000fc400000e0600 */
[----:B------:R-:W-:Y:S01]  /*a3f0*/  @!P2 IMAD.X R39, R21, 0x1, R0, P1 ;  /* 0x000000011527a824 */ /* 0x000fe200008e0600 */
[----:B------:R0:W5:Y:S04]  /*a400*/  @!P4 LD.E.128 R12, desc[UR54][R48.64] ;  /* 0x00000036300cc980 */ /* 0x000168000c101d00 */
[----:B------:R0:W5:Y:S04]  /*a410*/  @!P2 LD.E.128 R24, desc[UR54][R36.64] ;  /* 0x000000362418a980 */ /* 0x000168000c101d00 */
[----:B------:R0:W5:Y:S02]  /*a420*/  @!P2 LD.E.128 R4, desc[UR54][R38.64] ;  /* 0x000000362604a980 */ /* 0x000164000c101d00 */
.L_x_11479:
[----:B------:R-:W-:Y:S05]  /*a430*/  BSYNC B1 ;  /* 0x0000000000017941 */ /* 0x000fea0003800000 */
.L_x_11478:
[----:B------:R-:W4:Y:S01]  /*a440*/  S2R R0, SR_TID.X ;  /* 0x0000000000007919 */ /* 0x000f220000002100 */
[----:B------:R-:W-:Y:S01]  /*a450*/  ULEA.HI UR4, UR37, UR37, URZ, 0x1 ;  /* 0x0000002525047291 */ /* 0x000fe2000f8f083f */
[----:B-----5:R-:W-:Y:S01]  /*a460*/  IMAD.MOV.U32 R20, RZ, RZ, R6 ;  /* 0x000000ffff147224 */ /* 0x020fe200078e0006 */
[----:B------:R-:W-:Y:S01]  /*a470*/  VIMNMX R45, R45, 0xc0, PT ;  /* 0x000000c02d2d7848 */ /* 0x000fe20003fe0100 */
[----:B0-----:R-:W-:Y:S01]  /*a480*/  IMAD.MOV.U32 R36, RZ, RZ, R13 ;  /* 0x000000ffff247224 */ /* 0x001fe200078e000d */
[----:B------:R-:W-:Y:S01]  /*a490*/  ULOP3.LUT UR4, UR4, 0xfffffffe, URZ, 0xc0, !UPT ;  /* 0xfffffffe04047892 */ /* 0x000fe2000f8ec03f */
[----:B------:R-:W-:Y:S01]  /*a4a0*/  IMAD.MOV.U32 R37, RZ, RZ, R25 ;  /* 0x000000ffff257224 */ /* 0x000fe200078e0019 */
[----:B------:R-:W-:Y:S01]  /*a4b0*/  PRMT R68, R20, 0x7610, R68 ;  /* 0x0000761014447816 */ /* 0x000fe20000000044 */
[----:B------:R-:W-:Y:S01]  /*a4c0*/  IMAD.MOV.U32 R20, RZ, RZ, R8 ;  /* 0x000000ffff147224 */ /* 0x000fe200078e0008 */
[----:B------:R-:W-:Y:S01]  /*a4d0*/  UIADD3 UR4, UR37, -UR4, URZ ;  /* 0x8000000425047290 */ /* 0x000fe2000fffe03f */
[----:B------:R-:W-:Y:S01]  /*a4e0*/  BSSY B1, `(.L_x_11480) ;  /* 0x000002a000017945 */ /* 0x000fe20003800000 */
[----:B------:R-:W-:Y:S01]  /*a4f0*/  PRMT R57, R37, 0x7610, R57 ;  /* 0x0000761025397816 */ /* 0x000fe20000000039 */
[----:B------:R-:W-:-:S02]  /*a500*/  IMAD.MOV.U32 R37, RZ, RZ, R29 ;  /* 0x000000ffff257224 */ /* 0x000fc400078e001d */
[----:B----4-:R-:W-:Y:S02]  /*a510*/  VIADD R3, R0, 0xffffff80 ;  /* 0xffffff8000037836 */ /* 0x010fe40000000000 */
[----:B------:R-:W-:-:S03]  /*a520*/  IMAD.MOV.U32 R0, RZ, RZ, R4 ;  /* 0x000000ffff007224 */ /* 0x000fc600078e0004 */
[----:B------:R-:W-:Y:S01]  /*a530*/  LEA.HI R21, R3, R3, RZ, 0x1 ;  /* 0x0000000303157211 */ /* 0x000fe200078f08ff */
[----:B------:R-:W-:Y:S01]  /*a540*/  IMAD.MOV.U32 R3, RZ, RZ, R5 ;  /* 0x000000ffff037224 */ /* 0x000fe200078e0005 */
[----:B------:R-:W-:Y:S02]  /*a550*/  PRMT R60, R0, 0x7610, R60 ;  /* 0x00007610003c7816 */ /* 0x000fe4000000003c */
[----:B------:R-:W-:Y:S02]  /*a560*/  SHF.R.S32.HI R21, RZ, 0x1, R21 ;  /* 0x00000001ff157819 */ /* 0x000fe40000011415 */
[----:B------:R-:W-:Y:S01]  /*a570*/  PRMT R59, R3, 0x7610, R59 ;  /* 0x00007610033b7816 */ /* 0x000fe2000000003b */
[----:B------:R-:W-:Y:S01]  /*a580*/  IMAD.U32 R3, RZ, RZ, UR4 ;  /* 0x00000004ff037e24 */ /* 0x000fe2000f8e00ff */
[----:B------:R-:W-:Y:S01]  /*a590*/  ISETP.GE.AND P1, PT, R21, R45, PT ;  /* 0x0000002d1500720c */ /* 0x000fe20003f26270 */
[----:B------:R-:W-:Y:S01]  /*a5a0*/  IMAD.MOV.U32 R21, RZ, RZ, R9 ;  /* 0x000000ffff157224 */ /* 0x000fe200078e0009 */
[----:B------:R-:W-:-:S02]  /*a5b0*/  MOV R0, R7 ;  /* 0x0000000700007202 */ /* 0x000fc40000000f00 */
[----:B------:R-:W-:Y:S02]  /*a5c0*/  SHF.L.U32 R3, R3, 0x1f, RZ ;  /* 0x0000001f03037819 */ /* 0x000fe400000006ff */
[----:B------:R-:W-:Y:S01]  /*a5d0*/  PRMT R68, R68, 0x5410, R0 ;  /* 0x0000541044447816 */ /* 0x000fe20000000000 */
[----:B------:R-:W-:Y:S01]  /*a5e0*/  IMAD.MOV.U32 R0, RZ, RZ, R10 ;  /* 0x000000ffff007224 */ /* 0x000fe200078e000a */
[----:B------:R-:W0:Y:S01]  /*a5f0*/  SYNCS.PHASECHK.TRANS64.TRYWAIT P0, [R2+URZ+0x2d800], R3 ;  /* 0x02d80003020075a7 */ /* 0x000e22000800017f */
        /* <DEDUP_REMOVED lines=23> */
[----:B0-----:R-:W-:Y:S06]  /*a770*/  @!P0 BRA `(.L_x_11481) ;  /* 0x000001a800208947 */ /* 0x001fec0003800000 */
.L_x_11751:
[----:B------:R-:W-:Y:S05]  /*a780*/  BSYNC B1 ;  /* 0x0000000000017941 */ /* 0x000fea0003800000 */
.L_x_11480:
[----:B------:R-:W-:Y:S01]  /*a790*/  PRMT R47, R0, 0x5410, R20 ;  /* 0x00005410002f7816 */ /* 0x000fe20000000014 */
[----:B------:R-:W-:Y:S06]  /*a7a0*/  @P1 BRA `(.L_x_11466) ;  /* 0x00000014003c1947 */ /* 0x000fec0003800000 */
[----:B------:R3:W5:Y:S01]  /*a7b0*/  LDL R72, [R1+0x4c] ;  /* 0x00004c0001487983 */ /* 0x0007620000100800 */
[----:B0-----:R-:W0:Y:S03]  /*a7c0*/  LDC R3, c[0x0][0x3f4] ;  /* 0x0000fd00ff037b82 */ /* 0x001e260000000800 */
[----:B------:R3:W5:Y:S04]  /*a7d0*/  LDL R71, [R1+0x54] ;  /* 0x0000540001477983 */ /* 0x0007680000100800 */
[----:B------:R3:W5:Y:S01]  /*a7e0*/  LDL R70, [R1+0x50] ;  /* 0x0000500001467983 */ /* 0x0007620000100800 */
[C---:B------:R-:W-:Y:S01]  /*a7f0*/  VIADD R0, R16.reuse, 0x10 ;  /* 0x0000001010007836 */ /* 0x040fe20000000000 */
[----:B------:R-:W-:Y:S01]  /*a800*/  BSSY B1, `(.L_x_11482) ;  /* 0x000006d000017945 */ /* 0x000fe20003800000 */
[C---:B------:R-:W-:Y:S01]  /*a810*/  VIADD R20, R16.reuse, 0x20 ;  /* 0x0000002010147836 */ /* 0x040fe20000000000 */
[----:B0-----:R-:W-:-:S02]  /*a820*/  ISETP.GE.AND P0, PT, R16, R3, PT ;  /* 0x000000031000720c */ /* 0x001fc40003f06270 */
[-C--:B------:R-:W-:Y:S02]  /*a830*/  ISETP.GE.AND P1, PT, R0, R3.reuse, PT ;  /* 0x000000030000720c */ /* 0x080fe40003f26270 */
[----:B------:R-:W-:-:S09]  /*a840*/  ISETP.GE.AND P2, PT, R20, R3, PT ;  /* 0x000000031400720c */ /* 0x000fd20003f46270 */
[----:B---3--:R-:W-:Y:S05]  /*a850*/  @P0 BRA `(.L_x_11483) ;  /* 0x00000004009c0947 */ /* 0x008fea0003800000 */
[----:B------:R-:W0:Y:S01]  /*a860*/  S2R R36, SR_TID.X ;  /* 0x0000000000247919 */ /* 0x000e220000002100 */
[----:B-----5:R-:W-:Y:S01]  /*a870*/  LOP3.LUT R20, R72, 0x18, R16, 0xf8, !PT ;  /* 0x0000001848147812 */ /* 0x020fe200078ef810 */
[----:B------:R-:W-:Y:S01]  /*a880*/  HADD2.F32 R59, -RZ, R59.H0_H0 ;  /* 0x2000003bff3b7230 */ /* 0x000fe20000004100 */
[--C-:B------:R-:W-:Y:S01]  /*a890*/  SHF.R.U64 R24, R24, 0x10, R25.reuse ;  /* 0x0000001018187819 */ /* 0x100fe20000001219 */
[----:B------:R-:W-:Y:S01]  /*a8a0*/  HADD2.F32 R57, -RZ, R57.H0_H0 ;  /* 0x20000039ff397230 */ /* 0x000fe20000004100 */
[----:B------:R-:W-:Y:S01]  /*a8b0*/  LOP3.LUT R20, R20, R70, RZ, 0x3c, !PT ;  /* 0x0000004614147212 */ /* 0x000fe200078e3cff */
[----:B------:R-:W-:Y:S01]  /*a8c0*/  HADD2.F32 R60, -RZ, R60.H0_H0 ;  /* 0x2000003cff3c7230 */ /* 0x000fe20000004100 */
[----:B------:R-:W-:Y:S01]  /*a8d0*/  SHF.R.U32.HI R58, RZ, 0x10, R25 ;  /* 0x00000010ff3a7819 */ /* 0x000fe20000011619 */
[----:B------:R-:W-:Y:S01]  /*a8e0*/  HADD2.F32 R56, -RZ, R56.H0_H0 ;  /* 0x20000038ff387230 */ /* 0x000fe20000004100 */
[--C-:B------:R-:W-:Y:S02]  /*a8f0*/  SHF.R.U32.HI R62, RZ, 0x10, R5.reuse ;  /* 0x00000010ff3e7819 */ /* 0x100fe40000011605 */
[----:B------:R-:W-:Y:S01]  /*a900*/  SHF.R.U64 R25, R4, 0x10, R5 ;  /* 0x0000001004197819 */ /* 0x000fe20000001205 */
[----:B------:R-:W-:Y:S01]  /*a910*/  HADD2.F32 R58, -RZ, R58.H0_H0 ;  /* 0x2000003aff3a7230 */ /* 0x000fe20000004100 */
[----:B------:R-:W-:Y:S01]  /*a920*/  SHF.R.U64 R5, R6, 0x10, R7 ;  /* 0x0000001006057819 */ /* 0x000fe20000001207 */
[----:B------:R-:W-:Y:S01]  /*a930*/  HADD2.F32 R62, -RZ, R62.H0_H0 ;  /* 0x2000003eff3e7230 */ /* 0x000fe20000004100 */
[--C-:B------:R-:W-:Y:S01]  /*a940*/  SHF.R.U64 R4, R26, 0x10, R27.reuse ;  /* 0x000000101a047819 */ /* 0x100fe2000000121b */
[----:B------:R-:W-:Y:S01]  /*a950*/  HADD2.F32 R25, -RZ, R25.H0_H0 ;  /* 0x20000019ff197230 */ /* 0x000fe20000004100 */
[----:B------:R-:W-:-:S02]  /*a960*/  SHF.R.U32.HI R67, RZ, 0x10, R27 ;  /* 0x00000010ff437819 */ /* 0x000fc4000001161b */
[----:B------:R-:W-:Y:S01]  /*a970*/  SHF.R.U32.HI R65, RZ, 0x10, R7 ;  /* 0x00000010ff417819 */ /* 0x000fe20000011607 */
[----:B0-----:R-:W-:-:S05]  /*a980*/  VIADD R37, R36, 0xffffff80 ;  /* 0xffffff8024257836 */ /* 0x001fca0000000000 */
[----:B------:R-:W-:-:S04]  /*a990*/  LEA.HI R36, R37, R37, RZ, 0x1 ;  /* 0x0000002525247211 */ /* 0x000fc800078f08ff */
[----:B------:R-:W-:-:S05]  /*a9a0*/  LOP3.LUT R36, R36, 0xfffffffe, RZ, 0xc0, !PT ;  /* 0xfffffffe24247812 */ /* 0x000fca00078ec0ff */
[----:B------:R-:W-:-:S05]  /*a9b0*/  IMAD.IADD R36, R37, 0x1, -R36 ;  /* 0x0000000125247824 */ /* 0x000fca00078e0a24 */
[----:B------:R-:W-:Y:S01]  /*a9c0*/  LEA.HI R0, R3, R36, RZ, 0x1d ;  /* 0x0000002403007211 */ /* 0x000fe200078fe8ff */
[----:B------:R-:W-:-:S03]  /*a9d0*/  IMAD.IADD R36, R71, 0x1, R20 ;  /* 0x0000000147247824 */ /* 0x000fc600078e0214 */
[----:B------:R-:W-:-:S04]  /*a9e0*/  SHF.R.S32.HI R37, RZ, 0x1f, R0 ;  /* 0x0000001fff257819 */ /* 0x000fc80000011400 */
[----:B------:R-:W-:Y:S01]  /*a9f0*/  LEA.HI R37, R37, R0, RZ, 0x2 ;  /* 0x0000000025257211 */ /* 0x000fe200078f10ff */
[----:B------:R-:W-:-:S03]  /*aa00*/  IMAD.SHL.U32 R0, R0, 0x8, RZ ;  /* 0x0000000800007824 */ /* 0x000fc600078e00ff */
[----:B------:R-:W-:Y:S02]  /*aa10*/  SHF.R.S32.HI R37, RZ, 0x2, R37 ;  /* 0x00000002ff257819 */ /* 0x000fe40000011425 */
[----:B------:R-:W-:Y:S02]  /*aa20*/  LOP3.LUT R20, R72, 0x18, R0, 0xf8, !PT ;  /* 0x0000001848147812 */ /* 0x000fe400078ef800 */
[----:B------:R-:W-:Y:S01]  /*aa30*/  LEA R0, R36, UR40, 0x1 ;  /* 0x0000002824007c11 */ /* 0x000fe2000f8e08ff */
[----:B-1----:R-:W-:Y:S01]  /*aa40*/  IMAD R40, R37, 0x1800, R71 ;  /* 0x0000180025287824 */ /* 0x002fe200078e0247 */
[----:B--2---:R-:W-:-:S03]  /*aa50*/  LOP3.LUT R41, R20, R70, RZ, 0x3c, !PT ;  /* 0x0000004614297212 */ /* 0x004fc600078e3cff */
[----:B------:R-:W0:Y:S02]  /*aa60*/  LDS.128 R36, [R0] ;  /* 0x0000000000247984 */ /* 0x000e240000000c00 */
[----:B------:R-:W-:-:S04]  /*aa70*/  IMAD.IADD R41, R40, 0x1, R41 ;  /* 0x0000000128297824 */ /* 0x000fc800078e0229 */
        /* <DEDUP_REMOVED lines=12> */
[-C--:B------:R-:W-:Y:S01]  /*ab40*/  FMUL.FTZ R63, R6, R57.reuse ;  /* 0x00000039063f7220 */ /* 0x080fe20000410000 */
[C---:B------:R-:W-:Y:S01]  /*ab50*/  FMUL.FTZ R64, R53.reuse, R62 ;  /* 0x0000003e35407220 */ /* 0x040fe20000410000 */
[-C--:B------:R-:W-:Y:S01]  /*ab60*/  FMUL.FTZ R66, R53, R58.reuse ;  /* 0x0000003a35427220 */ /* 0x080fe20000410000 */
[C---:B------:R-:W-:Y:S01]  /*ab70*/  FFMA.FTZ R6, R26.reuse, R57, -R61 ;  /* 0x000000391a067223 */ /* 0x040fe2000001083d */
[----:B------:R-:W-:Y:S01]  /*ab80*/  FFMA.FTZ R26, R26, R59, R63 ;  /* 0x0000003b1a1a7223 */ /* 0x000fe2000001003f */
[----:B------:R-:W-:Y:S01]  /*ab90*/  FFMA.FTZ R59, R37, R58, -R64 ;  /* 0x0000003a253b7223 */ /* 0x000fe20000010840 */
[C---:B------:R-:W-:Y:S01]  /*aba0*/  FMUL.FTZ R58, R41.reuse, R60 ;  /* 0x0000003c293a7220 */ /* 0x040fe20000410000 */
[----:B------:R-:W-:Y:S01]  /*abb0*/  FMUL.FTZ R57, R41, R56 ;  /* 0x0000003829397220 */ /* 0x000fe20000410000 */
[----:B------:R-:W-:Y:S01]  /*abc0*/  FFMA.FTZ R61, R37, R62, R66 ;  /* 0x0000003e253d7223 */ /* 0x000fe20000010042 */
[----:B------:R-:W-:-:S02]  /*abd0*/  HADD2.F32 R54, -RZ, R42.H0_H0 ;  /* 0x2000002aff367230 */ /* 0x000fc40000004100 */
[C---:B------:R-:W-:Y:S01]  /*abe0*/  FFMA.FTZ R41, R27.reuse, R56, -R58 ;  /* 0x000000381b297223 */ /* 0x040fe2000001083a */
[--C-:B------:R-:W-:Y:S02]  /*abf0*/  HADD2.F32 R53, -RZ, R68.reuse.H0_H0 ;  /* 0x20000044ff357230 */ /* 0x100fe40000004100 */
[----:B------:R-:W-:Y:S01]  /*ac00*/  FFMA.FTZ R57, R27, R60, R57 ;  /* 0x0000003c1b397223 */ /* 0x000fe20000010039 */
[----:B------:R-:W-:Y:S02]  /*ac10*/  HADD2.F32 R37, -RZ, R69.H0_H0 ;  /* 0x20000045ff257230 */ /* 0x000fe40000004100 */
[----:B------:R-:W-:Y:S02]  /*ac20*/  HADD2.F32 R55, -RZ, R43.H0_H0 ;  /* 0x2000002bff377230 */ /* 0x000fe40000004100 */
[C---:B------:R-:W-:Y:S01]  /*ac30*/  FMUL.FTZ R27, R54.reuse, R53 ;  /* 0x00000035361b7220 */ /* 0x040fe20000410000 */
[----:B------:R-:W-:Y:S02]  /*ac40*/  HADD2.F32 R58, -RZ, R68.H1_H1 ;  /* 0x30000044ff3a7230 */ /* 0x000fe40000004100 */
        /* <DEDUP_REMOVED lines=8> */
[----:B------:R-:W-:Y:S01]  /*acd0*/  FFMA.FTZ R63, R52, R53, R63 ;  /* 0x00000035343f7223 */ /* 0x000fe2000001003f */
[----:B------:R-:W-:Y:S01]  /*ace0*/  FFMA.FTZ R64, R7, R56, -R64 ;  /* 0x0000003807407223 */ /* 0x000fe20000010840 */
[----:B------:R-:W-:-:S02]  /*acf0*/  HADD2.F32 R40, -RZ, R40.H1_H1 ;  /* 0x30000028ff287230 */ /* 0x000fc40000004100 */
[----:B------:R-:W-:Y:S01]  /*ad00*/  FMUL.FTZ R52, R43, R60 ;  /* 0x0000003c2b347220 */ /* 0x000fe20000410000 */
[----:B------:R-:W-:Y:S02]  /*ad10*/  HADD2.F32 R42, -RZ, R42.H1_H1 ;  /* 0x3000002aff2a7230 */ /* 0x000fe40000004100 */
        /* <DEDUP_REMOVED lines=27> */
.L_x_11483:
[----:B------:R-:W-:Y:S05]  /*aed0*/  BSYNC B1 ;  /* 0x0000000000017941 */ /* 0x000fea0003800000 */
.L_x_11482:
[----:B------:R-:W-:Y:S04]  /*aee0*/  BSSY B1, `(.L_x_11484) ;  /* 0x000006d000017945 */ /* 0x000fe80003800000 */
[----:B------:R-:W-:Y:S05]  /*aef0*/  @P1 BRA `(.L_x_11485) ;  /* 0x0000000400ac1947 */ /* 0x000fea0003800000 */
[----:B0-----:R-:W3:Y:S04]  /*af00*/  LDL R6, [R1+0x84] ;  /* 0x0000840001067983 */ /* 0x001ee80000100800 */
[----:B------:R-:W3:Y:S04]  /*af10*/  LDL.64 R4, [R1+0x58] ;  /* 0x0000580001047983 */ /* 0x000ee80000100a00 */
[----:B------:R-:W4:Y:S01]  /*af20*/  LDL R0, [R1+0x64] ;  /* 0x0000640001007983 */ /* 0x000f220000100800 */
[--C-:B------:R-:W-:Y:S01]  /*af30*/  SHF.R.U64 R56, R28, 0x10, R29.reuse ;  /* 0x000000101c387819 */ /* 0x100fe2000000121d */
[----:B------:R-:W-:Y:S01]  /*af40*/  HADD2.F32 R37, -RZ, R50.H1_H1 ;  /* 0x30000032ff257230 */ /* 0x000fe20000004100 */
[----:B------:R-:W-:Y:S01]  /*af50*/  SHF.R.U32.HI R38, RZ, 0x10, R29 ;  /* 0x00000010ff267819 */ /* 0x000fe2000001161d */
[--C-:B------:R-:W-:Y:S01]  /*af60*/  HADD2.F32 R39, -RZ, R48.reuse.H1_H1 ;  /* 0x30000030ff277230 */ /* 0x100fe20000004100 */
[--C-:B------:R-:W-:Y:S01]  /*af70*/  SHF.R.U32.HI R36, RZ, 0x10, R9.reuse ;  /* 0x00000010ff247819 */ /* 0x100fe20000011609 */
[----:B------:R-:W-:Y:S01]  /*af80*/  HADD2.F32 R48, -RZ, R48.H0_H0 ;  /* 0x20000030ff307230 */ /* 0x000fe20000004100 */
[----:B------:R-:W-:Y:S01]  /*af90*/  SHF.R.U64 R54, R8, 0x10, R9 ;  /* 0x0000001008367819 */ /* 0x000fe20000001209 */
[----:B------:R-:W-:Y:S01]  /*afa0*/  HADD2.F32 R50, -RZ, R50.H0_H0 ;  /* 0x20000032ff327230 */ /* 0x000fe20000004100 */
[--C-:B------:R-:W-:Y:S01]  /*afb0*/  SHF.R.U64 R55, R30, 0x10, R31.reuse ;  /* 0x000000101e377819 */ /* 0x100fe2000000121f */
[----:B------:R-:W-:Y:S01]  /*afc0*/  HADD2.F32 R36, -RZ, R36.H0_H0 ;  /* 0x20000024ff247230 */ /* 0x000fe20000004100 */
[----:B------:R-:W-:-:S02]  /*afd0*/  SHF.R.U32.HI R52, RZ, 0x10, R31 ;  /* 0x00000010ff347819 */ /* 0x000fc4000001161f */
[--C-:B------:R-:W-:Y:S02]  /*afe0*/  SHF.R.U32.HI R42, RZ, 0x10, R11.reuse ;  /* 0x00000010ff2a7819 */ /* 0x100fe4000001160b */
[----:B------:R-:W-:Y:S01]  /*aff0*/  SHF.R.U64 R53, R10, 0x10, R11 ;  /* 0x000000100a357819 */ /* 0x000fe2000000120b */
[----:B---3--:R-:W-:Y:S01]  /*b000*/  IMAD.IADD R4, R4, 0x1, R6 ;  /* 0x0000000104047824 */ /* 0x008fe200078e0206 */
[----:B----4-:R-:W-:-:S04]  /*b010*/  LEA.HI R0, R3, R0, RZ, 0x1d ;  /* 0x0000000003007211 */ /* 0x010fc800078fe8ff */
[----:B------:R-:W-:-:S04]  /*b020*/  SHF.R.S32.HI R5, RZ, 0x1f, R4 ;  /* 0x0000001fff057819 */ /* 0x000fc80000011404 */
[CC--:B------:R-:W-:Y:S02]  /*b030*/  LEA.HI R6, R5.reuse, R4.reuse, RZ, 0x5 ;  /* 0x0000000405067211 */ /* 0x0c0fe400078f28ff */
[----:B------:R-:W-:Y:S02]  /*b040*/  LEA.HI R4, R5, R4, RZ, 0x3 ;  /* 0x0000000405047211 */ /* 0x000fe400078f18ff */
[----:B------:R-:W-:Y:S02]  /*b050*/  SHF.R.S32.HI R5, RZ, 0x1f, R0 ;  /* 0x0000001fff057819 */ /* 0x000fe40000011400 */
[----:B-----5:R-:W-:Y:S02]  /*b060*/  LOP3.LUT R4, R72, 0x18, R4, 0xf8, !PT ;  /* 0x0000001848047812 */ /* 0x020fe400078ef804 */
[----:B------:R-:W-:Y:S01]  /*b070*/  LEA.HI R5, R5, R0, RZ, 0x2 ;  /* 0x0000000005057211 */ /* 0x000fe200078f10ff */
[----:B------:R-:W-:Y:S01]  /*b080*/  IMAD.SHL.U32 R0, R0, 0x8, RZ ;  /* 0x0000000800007824 */ /* 0x000fe200078e00ff */
[----:B------:R-:W-:-:S02]  /*b090*/  LOP3.LUT R7, R4, R70, RZ, 0x3c, !PT ;  /* 0x0000004604077212 */ /* 0x000fc400078e3cff */
[----:B------:R-:W-:Y:S02]  /*b0a0*/  SHF.R.S32.HI R5, RZ, 0x2, R5 ;  /* 0x00000002ff057819 */ /* 0x000fe40000011405 */
[----:B------:R-:W-:Y:S02]  /*b0b0*/  LOP3.LUT R4, R72, 0x18, R0, 0xf8, !PT ;  /* 0x0000001848047812 */ /* 0x000fe400078ef800 */
[----:B------:R-:W-:Y:S01]  /*b0c0*/  SHF.R.S32.HI R6, RZ, 0x5, R6 ;  /* 0x00000005ff067819 */ /* 0x000fe20000011406 */
[----:B------:R-:W-:Y:S01]  /*b0d0*/  IMAD R20, R5, 0x1800, R71 ;  /* 0x0000180005147824 */ /* 0x000fe200078e0247 */
[----:B------:R-:W-:-:S03]  /*b0e0*/  LOP3.LUT R25, R4, R70, RZ, 0x3c, !PT ;  /* 0x0000004604197212 */ /* 0x000fc600078e3cff */
[----:B------:R-:W-:Y:S01]  /*b0f0*/  IMAD R6, R6, 0x1800, R71 ;  /* 0x0000180006067824 */ /* 0x000fe200078e0247 */
[----:B------:R-:W-:-:S03]  /*b100*/  IADD3 R25, R20, R25, RZ ;  /* 0x0000001914197210 */ /* 0x000fc60007ffe0ff */
[----:B------:R-:W-:Y:S02]  /*b110*/  IMAD.IADD R6, R6, 0x1, R7 ;  /* 0x0000000106067824 */ /* 0x000fe400078e0207 */
[----:B------:R-:W-:-:S03]  /*b120*/  IMAD R20, R25, 0x2, R2 ;  /* 0x0000000219147824 */ /* 0x000fc600078e0202 */
[----:B------:R-:W-:Y:S02]  /*b130*/  LEA R0, R6, UR40, 0x1 ;  /* 0x0000002806007c11 */ /* 0x000fe4000f8e08ff */
[----:B------:R-:W0:Y:S04]  /*b140*/  LDS.128 R24, [R20+0xc400] ;  /* 0x00c4000014187984 */ /* 0x000e280000000c00 */
[----:B------:R-:W3:Y:S01]  /*b150*/  LDS.128 R4, [R0] ;  /* 0x0000000000047984 */ /* 0x000ee20000000c00 */
[--C-:B0-----:R-:W-:Y:S02]  /*b160*/  HADD2.F32 R28, -RZ, R25.reuse.H0_H0 ;  /* 0x20000019ff1c7230 */ /* 0x101fe40000004100 */
[----:B------:R-:W-:Y:S02]  /*b170*/  HADD2.F32 R29, -RZ, R25.H1_H1 ;  /* 0x30000019ff1d7230 */ /* 0x000fe40000004100 */
[----:B---3--:R-:W-:-:S02]  /*b180*/  HADD2.F32 R8, -RZ, R5.H0_H0 ;  /* 0x20000005ff087230 */ /* 0x008fc40000004100 */
[C---:B--2---:R-:W-:Y:S01]  /*b190*/  FMUL.FTZ R41, R28.reuse, R39 ;  /* 0x000000271c297220 */ /* 0x044fe20000410000 */
[-C--:B------:R-:W-:Y:S01]  /*b1a0*/  FMUL.FTZ R43, R28, R37.reuse ;  /* 0x000000251c2b7220 */ /* 0x080fe20000410000 */
[----:B------:R-:W-:Y:S02]  /*b1b0*/  HADD2.F32 R28, -RZ, R38.H0_H0 ;  /* 0x20000026ff1c7230 */ /* 0x000fe40000004100 */
[C---:B------:R-:W-:Y:S01]  /*b1c0*/  FMUL.FTZ R38, R29.reuse, R36 ;  /* 0x000000241d267220 */ /* 0x040fe20000410000 */
[----:B------:R-:W-:Y:S02]  /*b1d0*/  HADD2.F32 R25, -RZ, R24.H0_H0 ;  /* 0x20000018ff197230 */ /* 0x000fe40000004100 */
[----:B------:R-:W-:Y:S01]  /*b1e0*/  FFMA.FTZ R41, R8, R37, -R41 ;  /* 0x0000002508297223 */ /* 0x000fe20000010829 */
[----:B------:R-:W-:Y:S02]  /*b1f0*/  HADD2.F32 R9, -RZ, R5.H1_H1 ;  /* 0x30000005ff097230 */ /* 0x000fe40000004100 */
[----:B-1----:R-:W-:Y:S01]  /*b200*/  FMUL.FTZ R40, R29, R28 ;  /* 0x0000001c1d287220 */ /* 0x002fe20000410000 */
[----:B------:R-:W-:-:S02]  /*b210*/  HADD2.F32 R5, -RZ, R4.H0_H0 ;  /* 0x20000004ff057230 */ /* 0x000fc40000004100 */
[----:B------:R-:W-:Y:S01]  /*b220*/  FFMA.FTZ R43, R8, R39, R43 ;  /* 0x00000027082b7223 */ /* 0x000fe2000001002b */
[----:B------:R-:W-:Y:S01]  /*b230*/  FMUL.FTZ R8, R25, R48 ;  /* 0x0000003019087220 */ /* 0x000fe20000410000 */
[C---:B------:R-:W-:Y:S01]  /*b240*/  FFMA.FTZ R38, R9.reuse, R28, -R38 ;  /* 0x0000001c09267223 */ /* 0x040fe20000010826 */
[----:B------:R-:W-:Y:S01]  /*b250*/  FFMA.FTZ R40, R9, R36, R40 ;  /* 0x0000002409287223 */ /* 0x000fe20000010028 */
[----:B------:R-:W-:Y:S02]  /*b260*/  HADD2.F32 R30, -RZ, R26.H0_H0 ;  /* 0x2000001aff1e7230 */ /* 0x000fe40000004100 */
[-C--:B------:R-:W-:Y:S01]  /*b270*/  FMUL.FTZ R25, R25, R50.reuse ;  /* 0x0000003219197220 */ /* 0x080fe20000410000 */
        /* <DEDUP_REMOVED lines=9> */
[----:B------:R-:W-:Y:S02]  /*b310*/  HADD2.F32 R30, -RZ, R42.H0_H0 ;  /* 0x2000002aff1e7230 */ /* 0x000fe40000004100 */
[----:B------:R-:W-:Y:S01]  /*b320*/  FMUL.FTZ R42, R31, R36 ;  /* 0x000000241f2a7220 */ /* 0x000fe20000410000 */
[----:B------:R-:W-:-:S02]  /*b330*/  HADD2.F32 R11, -RZ, R7.H0_H0 ;  /* 0x20000007ff0b7230 */ /* 0x000fc40000004100 */
[-C--:B------:R-:W-:Y:S01]  /*b340*/  FMUL.FTZ R31, R31, R8.reuse ;  /* 0x000000081f1f7220 */ /* 0x080fe20000410000 */
[----:B------:R-:W-:Y:S02]  /*b350*/  HADD2.F32 R10, -RZ, R6.H0_H0 ;  /* 0x20000006ff0a7230 */ /* 0x000fe40000004100 */
[----:B------:R-:W-:Y:S02]  /*b360*/  HADD2.F32 R27, -RZ, R27.H1_H1 ;  /* 0x3000001bff1b7230 */ /* 0x000fe40000004100 */
[C---:B------:R-:W-:Y:S01]  /*b370*/  FFMA.FTZ R42, R11.reuse, R8, -R42 ;  /* 0x000000080b2a7223 */ /* 0x040fe2000001082a */
[----:B------:R-:W-:Y:S02]  /*b380*/  HADD2.F32 R28, -RZ, R52.H0_H0 ;  /* 0x20000034ff1c7230 */ /* 0x000fe40000004100 */
[----:B------:R-:W-:Y:S01]  /*b390*/  FFMA.FTZ R36, R11, R36, R31 ;  /* 0x000000240b247223 */ /* 0x000fe2000001001f */
[----:B------:R-:W-:Y:S02]  /*b3a0*/  HADD2.F32 R7, -RZ, R7.H1_H1 ;  /* 0x30000007ff077230 */ /* 0x000fe40000004100 */
[----:B------:R-:W-:Y:S01]  /*b3b0*/  FFMA.FTZ R37, R10, R9, -R5 ;  /* 0x000000090a257223 */ /* 0x000fe20000010805 */
[----:B------:R-:W-:-:S02]  /*b3c0*/  HADD2.F32 R24, -RZ, R24.H1_H1 ;  /* 0x30000018ff187230 */ /* 0x000fc40000004100 */
[C---:B------:R-:W-:Y:S01]  /*b3d0*/  FMUL.FTZ R52, R27.reuse, R30 ;  /* 0x0000001e1b347220 */ /* 0x040fe20000410000 */
[-C--:B------:R-:W-:Y:S01]  /*b3e0*/  FMUL.FTZ R8, R27, R28.reuse ;  /* 0x0000001c1b087220 */ /* 0x080fe20000410000 */
[----:B------:R-:W-:Y:S02]  /*b3f0*/  HADD2.F32 R11, -RZ, R54.H0_H0 ;  /* 0x20000036ff0b7230 */ /* 0x000fe40000004100 */
[----:B------:R-:W-:Y:S01]  /*b400*/  FFMA.FTZ R10, R10, R29, R25 ;  /* 0x0000001d0a0a7223 */ /* 0x000fe20000010019 */
[----:B------:R-:W-:Y:S02]  /*b410*/  HADD2.F32 R5, -RZ, R56.H0_H0 ;  /* 0x20000038ff057230 */ /* 0x000fe40000004100 */
[C---:B------:R-:W-:Y:S01]  /*b420*/  FFMA.FTZ R39, R7.reuse, R28, -R52 ;  /* 0x0000001c07277223 */ /* 0x040fe20000010834 */
[----:B------:R-:W-:Y:S02]  /*b430*/  HADD2.F32 R26, -RZ, R26.H1_H1 ;  /* 0x3000001aff1a7230 */ /* 0x000fe40000004100 */
[----:B------:R-:W-:Y:S01]  /*b440*/  FFMA.FTZ R49, R7, R30, R8 ;  /* 0x0000001e07317223 */ /* 0x000fe20000010008 */
[----:B------:R-:W-:-:S02]  /*b450*/  HADD2.F32 R25, -RZ, R53.H0_H0 ;  /* 0x20000035ff197230 */ /* 0x000fc40000004100 */
[C---:B------:R-:W-:Y:S01]  /*b460*/  FMUL.FTZ R7, R24.reuse, R11 ;  /* 0x0000000b18077220 */ /* 0x040fe20000410000 */
[----:B------:R-:W-:Y:S02]  /*b470*/  HADD2.F32 R9, -RZ, R55.H0_H0 ;  /* 0x20000037ff097230 */ /* 0x000fe40000004100 */
[----:B------:R-:W-:Y:S01]  /*b480*/  FMUL.FTZ R24, R24, R5 ;  /* 0x0000000518187220 */ /* 0x000fe20000410000 */
[----:B------:R-:W-:Y:S02]  /*b490*/  HADD2.F32 R4, -RZ, R4.H1_H1 ;  /* 0x30000004ff047230 */ /* 0x000fe40000004100 */
[C---:B------:R-:W-:Y:S01]  /*b4a0*/  FMUL.FTZ R31, R26.reuse, R25 ;  /* 0x000000191a1f7220 */ /* 0x040fe20000410000 */
[----:B------:R-:W-:Y:S02]  /*b4b0*/  HADD2.F32 R6, -RZ, R6.H1_H1 ;  /* 0x30000006ff067230 */ /* 0x000fe40000004100 */
        /* <DEDUP_REMOVED lines=15> */
.L_x_11485:
[----:B------:R-:W-:Y:S05]  /*b5b0*/  BSYNC B1 ;  /* 0x0000000000017941 */ /* 0x000fea0003800000 */
.L_x_11484:
[----:B------:R-:W-:Y:S05]  /*b5c0*/  @P2 BRA `(.L_x_11466) ;  /* 0x0000000400b42947 */ /* 0x000fea0003800000 */
[----:B0--3--:R-:W3:Y:S04]  /*b5d0*/  LDL.64 R4, [R1+0x58] ;  /* 0x0000580001047983 */ /* 0x009ee80000100a00 */
[----:B------:R-:W4:Y:S01]  /*b5e0*/  LDL R0, [R1+0x80] ;  /* 0x0000800001007983 */ /* 0x000f220000100800 */
[----:B---3--:R-:W-:-:S03]  /*b5f0*/  IMAD.MOV.U32 R6, RZ, RZ, R4 ;  /* 0x000000ffff067224 */ /* 0x008fc600078e0004 */
[----:B------:R-:W3:Y:S01]  /*b600*/  LDL R4, [R1+0x68] ;  /* 0x0000680001047983 */ /* 0x000ee20000100800 */
[----:B------:R-:W-:Y:S02]  /*b610*/  IMAD.MOV.U32 R7, RZ, RZ, R5 ;  /* 0x000000ffff077224 */ /* 0x000fe400078e0005 */
[----:B----4-:R-:W-:-:S05]  /*b620*/  IMAD.IADD R0, R6, 0x1, R0 ;  /* 0x0000000106007824 */ /* 0x010fca00078e0200 */
[----:B------:R-:W-:Y:S02]  /*b630*/  SHF.R.S32.HI R5, RZ, 0x1f, R0 ;  /* 0x0000001fff057819 */ /* 0x000fe40000011400 */
[----:B------:R-:W-:Y:S01]  /*b640*/  SHF.R.U32.HI R30, RZ, 0x10, R13 ;  /* 0x00000010ff1e7819 */ /* 0x000fe2000001160d */
[----:B------:R-:W-:Y:S01]  /*b650*/  HADD2.F32 R27, -RZ, R46.H1_H1 ;  /* 0x3000002eff1b7230 */ /* 0x000fe20000004100 */
[--C-:B------:R-:W-:Y:S01]  /*b660*/  SHF.R.U64 R39, R32, 0x10, R33.reuse ;  /* 0x0000001020277819 */ /* 0x100fe20000001221 */
[--C-:B------:R-:W-:Y:S01]  /*b670*/  HADD2.F32 R29, -RZ, R21.reuse.H1_H1 ;  /* 0x30000015ff1d7230 */ /* 0x100fe20000004100 */
[----:B------:R-:W-:Y:S01]  /*b680*/  SHF.R.U32.HI R32, RZ, 0x10, R33 ;  /* 0x00000010ff207819 */ /* 0x000fe20000011621 */
[----:B------:R-:W-:Y:S01]  /*b690*/  HADD2.F32 R30, -RZ, R30.H0_H0 ;  /* 0x2000001eff1e7230 */ /* 0x000fe20000004100 */
[----:B------:R-:W-:Y:S01]  /*b6a0*/  SHF.R.U64 R36, R12, 0x10, R13 ;  /* 0x000000100c247819 */ /* 0x000fe2000000120d */
[----:B------:R-:W-:Y:S02]  /*b6b0*/  HADD2.F32 R28, -RZ, R21.H0_H0 ;  /* 0x20000015ff1c7230 */ /* 0x000fe40000004100 */
[----:B------:R-:W-:Y:S01]  /*b6c0*/  HADD2.F32 R46, -RZ, R46.H0_H0 ;  /* 0x2000002eff2e7230 */ /* 0x000fe20000004100 */
[----:B------:R-:W-:-:S02]  /*b6d0*/  SHF.R.U64 R38, R34, 0x10, R35 ;  /* 0x0000001022267819 */ /* 0x000fc40000001223 */
[----:B------:R-:W-:Y:S02]  /*b6e0*/  SHF.R.U32.HI R37, RZ, 0x10, R35 ;  /* 0x00000010ff257819 */ /* 0x000fe40000011623 */
[--C-:B------:R-:W-:Y:S02]  /*b6f0*/  SHF.R.U32.HI R34, RZ, 0x10, R15.reuse ;  /* 0x00000010ff227819 */ /* 0x100fe4000001160f */
[----:B------:R-:W-:Y:S02]  /*b700*/  SHF.R.U64 R35, R14, 0x10, R15 ;  /* 0x000000100e237819 */ /* 0x000fe4000000120f */
[----:B---3--:R-:W-:Y:S02]  /*b710*/  LEA.HI R3, R3, R4, RZ, 0x1d ;  /* 0x0000000403037211 */ /* 0x008fe400078fe8ff */
[CC--:B------:R-:W-:Y:S02]  /*b720*/  LEA.HI R4, R5.reuse, R0.reuse, RZ, 0x5 ;  /* 0x0000000005047211 */ /* 0x0c0fe400078f28ff */
[----:B------:R-:W-:-:S02]  /*b730*/  LEA.HI R5, R5, R0, RZ, 0x3 ;  /* 0x0000000005057211 */ /* 0x000fc400078f18ff */
[----:B------:R-:W-:Y:S02]  /*b740*/  SHF.R.S32.HI R0, RZ, 0x1f, R3 ;  /* 0x0000001fff007819 */ /* 0x000fe40000011403 */
[----:B------:R-:W-:Y:S02]  /*b750*/  SHF.R.S32.HI R4, RZ, 0x5, R4 ;  /* 0x00000005ff047819 */ /* 0x000fe40000011404 */
[----:B------:R-:W-:Y:S01]  /*b760*/  LEA.HI R0, R0, R3, RZ, 0x2 ;  /* 0x0000000300007211 */ /* 0x000fe200078f10ff */
[----:B------:R-:W-:Y:S02]  /*b770*/  IMAD.SHL.U32 R3, R3, 0x8, RZ ;  /* 0x0000000803037824 */ /* 0x000fe400078e00ff */
[----:B-----5:R-:W-:Y:S01]  /*b780*/  IMAD R6, R4, 0x1800, R71 ;  /* 0x0000180004067824 */ /* 0x020fe200078e0247 */
[----:B------:R-:W-:Y:S02]  /*b790*/  SHF.R.S32.HI R4, RZ, 0x2, R0 ;  /* 0x00000002ff047819 */ /* 0x000fe40000011400 */
[----:B------:R-:W-:-:S02]  /*b7a0*/  LOP3.LUT R3, R72, 0x18, R3, 0xf8, !PT ;  /* 0x0000001848037812 */ /* 0x000fc400078ef803 */
[----:B------:R-:W-:Y:S01]  /*b7b0*/  LOP3.LUT R5, R72, 0x18, R5, 0xf8, !PT ;  /* 0x0000001848057812 */ /* 0x000fe200078ef805 */
[----:B------:R-:W-:Y:S01]  /*b7c0*/  IMAD R8, R4, 0x1800, R71 ;  /* 0x0000180004087824 */ /* 0x000fe200078e0247 */
[-C--:B------:R-:W-:Y:S02]  /*b7d0*/  LOP3.LUT R3, R3, R70.reuse, RZ, 0x3c, !PT ;  /* 0x0000004603037212 */ /* 0x080fe400078e3cff */
[----:B------:R-:W-:-:S03]  /*b7e0*/  LOP3.LUT R5, R5, R70, RZ, 0x3c, !PT ;  /* 0x0000004605057212 */ /* 0x000fc600078e3cff */
[----:B------:R-:W-:Y:S02]  /*b7f0*/  IMAD.IADD R3, R8, 0x1, R3 ;  /* 0x0000000108037824 */ /* 0x000fe400078e0203 */
        /* <DEDUP_REMOVED lines=8> */
[C---:B------:R-:W-:Y:S01]  /*b880*/  FMUL.FTZ R31, R20.reuse, R29 ;  /* 0x0000001d141f7220 */ /* 0x040fe20000410000 */
[-C--:B------:R-:W-:Y:S01]  /*b890*/  FMUL.FTZ R33, R20, R27.reuse ;  /* 0x0000001b14217220 */ /* 0x080fe20000410000 */
[----:B------:R-:W-:Y:S02]  /*b8a0*/  HADD2.F32 R13, -RZ, R5.H1_H1 ;  /* 0x30000005ff0d7230 */ /* 0x000fe40000004100 */
[----:B------:R-:W-:Y:S02]  /*b8b0*/  HADD2.F32 R20, -RZ, R32.H0_H0 ;  /* 0x20000020ff147230 */ /* 0x000fe40000004100 */
[----:B------:R-:W-:Y:S01]  /*b8c0*/  FMUL.FTZ R32, R24, R30 ;  /* 0x0000001e18207220 */ /* 0x000fe20000410000 */
[----:B------:R-:W-:Y:S02]  /*b8d0*/  HADD2.F32 R9, -RZ, R8.H0_H0 ;  /* 0x20000008ff097230 */ /* 0x000fe40000004100 */
[----:B------:R-:W-:Y:S01]  /*b8e0*/  FFMA.FTZ R31, R12, R27, -R31 ;  /* 0x0000001b0c1f7223 */ /* 0x000fe2000001081f */
[----:B------:R-:W-:-:S02]  /*b8f0*/  HADD2.F32 R5, -RZ, R4.H0_H0 ;  /* 0x20000004ff057230 */ /* 0x000fc40000004100 */
[----:B------:R-:W-:Y:S01]  /*b900*/  FFMA.FTZ R33, R12, R29, R33 ;  /* 0x0000001d0c217223 */ /* 0x000fe20000010021 */
[-C--:B------:R-:W-:Y:S01]  /*b910*/  FMUL.FTZ R24, R24, R20.reuse ;  /* 0x0000001418187220 */ /* 0x080fe20000410000 */
[----:B------:R-:W-:Y:S01]  /*b920*/  FFMA.FTZ R32, R13, R20, -R32 ;  /* 0x000000140d207223 */ /* 0x000fe20000010820 */
[----:B------:R-:W-:Y:S02]  /*b930*/  HADD2.F32 R25, -RZ, R10.H0_H0 ;  /* 0x2000000aff197230 */ /* 0x000fe40000004100 */
[C---:B------:R-:W-:Y:S01]  /*b940*/  FMUL.FTZ R12, R9.reuse, R28 ;  /* 0x0000001c090c7220 */ /* 0x040fe20000410000 */
[----:B------:R-:W-:Y:S02]  /*b950*/  HADD2.F32 R20, -RZ, R45.H0_H0 ;  /* 0x2000002dff147230 */ /* 0x000fe40000004100 */
[-C--:B------:R-:W-:Y:S01]  /*b960*/  FMUL.FTZ R21, R9, R46.reuse ;  /* 0x0000002e09157220 */ /* 0x080fe20000410000 */
[----:B------:R-:W-:Y:S02]  /*b970*/  HADD2.F32 R9, -RZ, R47.H0_H0 ;  /* 0x2000002fff097230 */ /* 0x000fe40000004100 */
[----:B------:R-:W-:Y:S01]  /*b980*/  FFMA.FTZ R46, R5, R46, -R12 ;  /* 0x0000002e052e7223 */ /* 0x000fe2000001080c */
[----:B------:R-:W-:-:S02]  /*b990*/  HADD2.F32 R14, -RZ, R6.H0_H0 ;  /* 0x20000006ff0e7230 */ /* 0x000fc40000004100 */
[----:B------:R-:W-:Y:S01]  /*b9a0*/  FFMA.FTZ R21, R5, R28, R21 ;  /* 0x0000001c05157223 */ /* 0x000fe20000010015 */
[--C-:B------:R-:W-:Y:S02]  /*b9b0*/  HADD2.F32 R26, -RZ, R11.reuse.H0_H0 ;  /* 0x2000000bff1a7230 */ /* 0x100fe40000004100 */
[----:B------:R-:W-:Y:S01]  /*b9c0*/  FFMA.FTZ R30, R13, R30, R24 ;  /* 0x0000001e0d1e7223 */ /* 0x000fe20000010018 */
[C---:B------:R-:W-:Y:S01]  /*b9d0*/  FMUL.FTZ R5, R25.reuse, R20 ;  /* 0x0000001419057220 */ /* 0x040fe20000410000 */
[----:B------:R-:W-:Y:S02]  /*b9e0*/  HADD2.F32 R11, -RZ, R11.H1_H1 ;  /* 0x3000000bff0b7230 */ /* 0x000fe40000004100 */
[----:B------:R-:W-:Y:S01]  /*b9f0*/  FMUL.FTZ R13, R25, R9 ;  /* 0x00000009190d7220 */ /* 0x000fe20000410000 */
[----:B------:R-:W-:Y:S02]  /*ba00*/  HADD2.F32 R24, -RZ, R34.H0_H0 ;  /* 0x20000022ff187230 */ /* 0x000fe40000004100 */
[----:B------:R-:W-:-:S02]  /*ba10*/  HADD2.F32 R12, -RZ, R37.H0_H0 ;  /* 0x20000025ff0c7230 */ /* 0x000fc40000004100 */
[C---:B------:R-:W-:Y:S01]  /*ba20*/  FFMA.FTZ R25, R14.reuse, R9, -R5 ;  /* 0x000000090e197223 */ /* 0x040fe20000010805 */
[----:B------:R-:W-:Y:S02]  /*ba30*/  HADD2.F32 R15, -RZ, R7.H0_H0 ;  /* 0x20000007ff0f7230 */ /* 0x000fe40000004100 */
[----:B------:R-:W-:Y:S01]  /*ba40*/  FFMA.FTZ R14, R14, R20, R13 ;  /* 0x000000140e0e7223 */ /* 0x000fe2000001000d */
[----:B------:R-:W-:Y:S02]  /*ba50*/  HADD2.F32 R45, -RZ, R45.H1_H1 ;  /* 0x3000002dff2d7230 */ /* 0x000fe40000004100 */
[C---:B------:R-:W-:Y:S01]  /*ba60*/  FMUL.FTZ R20, R11.reuse, R24 ;  /* 0x000000180b147220 */ /* 0x040fe20000410000 */
[----:B------:R-:W-:Y:S02]  /*ba70*/  HADD2.F32 R7, -RZ, R7.H1_H1 ;  /* 0x30000007ff077230 */ /* 0x000fe40000004100 */
[----:B------:R-:W-:Y:S01]  /*ba80*/  FMUL.FTZ R34, R11, R12 ;  /* 0x0000000c0b227220 */ /* 0x000fe20000410000 */
[----:B------:R-:W-:-:S02]  /*ba90*/  HADD2.F32 R47, -RZ, R47.H1_H1 ;  /* 0x3000002fff2f7230 */ /* 0x000fc40000004100 */
[----:B------:R-:W-:Y:S02]  /*baa0*/  HADD2.F32 R8, -RZ, R8.H1_H1 ;  /* 0x30000008ff087230 */ /* 0x000fe40000004100 */
[----:B------:R-:W-:Y:S02]  /*bab0*/  HADD2.F32 R10, -RZ, R10.H1_H1 ;  /* 0x3000000aff0a7230 */ /* 0x000fe40000004100 */
[----:B------:R-:W-:Y:S02]  /*bac0*/  HADD2.F32 R11, -RZ, R36.H0_H0 ;  /* 0x20000024ff0b7230 */ /* 0x000fe40000004100 */
[----:B------:R-:W-:Y:S02]  /*bad0*/  HADD2.F32 R13, -RZ, R35.H0_H0 ;  /* 0x20000023ff0d7230 */ /* 0x000fe40000004100 */
[----:B------:R-:W-:Y:S02]  /*bae0*/  HADD2.F32 R5, -RZ, R39.H0_H0 ;  /* 0x20000027ff057230 */ /* 0x000fe40000004100 */
[----:B------:R-:W-:-:S02]  /*baf0*/  HADD2.F32 R9, -RZ, R38.H0_H0 ;  /* 0x20000026ff097230 */ /* 0x000fc40000004100 */
[C---:B------:R-:W-:Y:S01]  /*bb00*/  FMUL.FTZ R28, R26.reuse, R45 ;  /* 0x0000002d1a1c7220 */ /* 0x040fe20000410000 */
[----:B------:R-:W-:Y:S02]  /*bb10*/  HADD2.F32 R4, -RZ, R4.H1_H1 ;  /* 0x30000004ff047230 */ /* 0x000fe40000004100 */
[----:B------:R-:W-:Y:S01]  /*bb20*/  FMUL.FTZ R26, R26, R47 ;  /* 0x0000002f1a1a7220 */ /* 0x000fe20000410000 */
[----:B------:R-:W-:Y:S02]  /*bb30*/  HADD2.F32 R6, -RZ, R6.H1_H1 ;  /* 0x30000006ff067230 */ /* 0x000fe40000004100 */
[C---:B------:R-:W-:Y:S01]  /*bb40*/  FFMA.FTZ R29, R7.reuse, R12, -R20 ;  /* 0x0000000c071d7223 */ /* 0x040fe20000010814 */
[----:B------:R-:W-:Y:S01]  /*bb50*/  FFMA.FTZ R35, R7, R24, R34 ;  /* 0x0000001807237223 */ /* 0x000fe20000010022 */
[----:B------:R-:W-:Y:S01]  /*bb60*/  FMUL.FTZ R7, R8, R11 ;  /* 0x0000000b08077220 */ /* 0x000fe20000410000 */
[----:B------:R-:W-:Y:S01]  /*bb70*/  FMUL.FTZ R27, R10, R13 ;  /* 0x0000000d0a1b7220 */ /* 0x000fe20000410000 */
        /* <DEDUP_REMOVED lines=18> */
.L_x_11466:
[----:B------:R-:W-:Y:S05]  /*bca0*/  BSYNC B0 ;  /* 0x0000000000007941 */ /* 0x000fea0003800000 */
.L_x_11459:
        /* <DEDUP_REMOVED lines=8> */
.L_x_11457:
[----:B0--3--:R-:W-:-:S05]  /*bd30*/  IMAD.U32 R0, RZ, RZ, UR39 ;  /* 0x00000027ff007e24 */ /* 0x009fca000f8e00ff */
[----:B------:R-:W-:-:S13]  /*bd40*/  ISETP.NE.AND P0, PT, R0, 0x3, PT ;  /* 0x000000030000780c */ /* 0x000fda0003f05270 */
[----:B------:R-:W-:Y:S05]  /*bd50*/  @!P0 BRA `(.L_x_11486) ;  /* 0x0000000000048947 */ /* 0x000fea0003800000 */
[----:B------:R-:W-:Y:S01]  /*bd60*/  BPT.TRAP 0x1 ;  /* 0x000000040000795c */ /* 0x000fe20000300000 */
.L_x_11486:
[----:B------:R-:W-:Y:S01]  /*bd70*/  IMAD R0, R18, 0x8, R2 ;  /* 0x0000000812007824 */ /* 0x000fe200078e0202 */
[----:B--2-4-:R-:W-:-:S04]  /*bd80*/  SHF.L.U32 R5, R23, 0x1f, RZ ;  /* 0x0000001f17057819 */ /* 0x014fc800000006ff */
[----:B------:R0:W2:Y:S01]  /*bd90*/  SYNCS.PHASECHK.TRANS64.TRYWAIT P1, [R0+URZ+0x2d830], R5 ;  /* 0x02d83005000075a7 */ /* 0x0000a2000802017f */
[----:B------:R-:W-:Y:S05]  /*bda0*/  @!P0 BRA `(.L_x_11487) ;  /* 0x0000000000048947 */ /* 0x000fea0003800000 */
[----:B------:R-:W-:Y:S01]  /*bdb0*/  BPT.TRAP 0x1 ;  /* 0x000000040000795c */ /* 0x000fe20000300000 */
.L_x_11487:
[----:B------:R-:W-:Y:S01]  /*bdc0*/  VIADD R3, R2, 0x15400 ;  /* 0x0001540002037836 */ /* 0x000fe20000000000 */
[----:B------:R-:W-:Y:S01]  /*bdd0*/  LOP3.LUT R6, R44, 0x10000, RZ, 0xfc, !PT ;  /* 0x000100002c067812 */ /* 0x000fe200078efcff */
[----:B------:R-:W-:-:S03]  /*bde0*/  IMAD.MOV.U32 R7, RZ, RZ, -0x7fffffe0 ;  /* 0x80000020ff077424 */ /* 0x000fc600078e00ff */
[----:B------:R-:W-:Y:S02]  /*bdf0*/  SHF.R.U32.HI R3, RZ, 0x4, R3 ;  /* 0x00000004ff037819 */ /* 0x000fe40000011603 */
[----:B------:R3:W-:Y:S02]  /*be00*/  STL.64 [R1+0x8], R6 ;  /* 0x0000080601007387 */ /* 0x0007e40000100a00 */
[----:B------:R-:W-:-:S04]  /*be10*/  LOP3.LUT R3, R3, 0x3fff, RZ, 0xc0, !PT ;  /* 0x00003fff03037812 */ /* 0x000fc800078ec0ff */
[----:B------:R-:W-:-:S05]  /*be20*/  LOP3.LUT R3, R3, 0x10000, RZ, 0xfc, !PT ;  /* 0x0001000003037812 */ /* 0x000fca00078efcff */
[----:B------:R3:W-:Y:S01]  /*be30*/  STL [R1+0x48], R3 ;  /* 0x0000480301007387 */ /* 0x0007e20000100800 */
[----:B--2---:R-:W-:Y:S05]  /*be40*/  @P1 BRA `(.L_x_11488) ;  /* 0x0000000000081947 */ /* 0x004fea0003800000 */
[----:B------:R-:W2:Y:S02]  /*be50*/  SYNCS.PHASECHK.TRANS64.TRYWAIT P1, [R0+URZ+0x2d830], R5 ;  /* 0x02d83005000075a7 */ /* 0x000ea4000802017f */
[----:B--2---:R-:W-:Y:S05]  /*be60*/  @!P1 BRA `(.L_x_11489) ;  /* 0x0000019000789947 */ /* 0x004fea0003800000 */
.L_x_11488:
[----:B---3--:R-:W3:Y:S04]  /*be70*/  LDL R3, [R1+0x48] ;  /* 0x0000480001037983 */ /* 0x008ee80000100800 */
[----:B------:R-:W4:Y:S01]  /*be80*/  LDL.64 R10, [R1+0x8] ;  /* 0x00000800010a7983 */ /* 0x000f220000100a00 */
[----:B0-2---:R-:W-:Y:S01]  /*be90*/  IMAD.MOV.U32 R5, RZ, RZ, -0x7fffffe0 ;  /* 0x80000020ff057424 */ /* 0x005fe200078e00ff */
[----:B------:R-:W-:Y:S05]  /*bea0*/  WARPSYNC.ALL ;  /* 0x0000000000007948 */ /* 0x000fea0003800000 */
[----:B------:R-:W-:Y:S01]  /*beb0*/  R2UR UR7, R5 ;  /* 0x00000000050772ca */ /* 0x000fe200000e0000 */
[----:B-1---5:R-:W-:Y:S01]  /*bec0*/  WARPGROUP.ARRIVE ;  /* 0x00000000000079c5 */ /* 0x022fe20000000000 */
[----:B------:R-:W-:Y:S01]  /*bed0*/  IMAD.MOV.U32 R7, RZ, RZ, -0x7fffffe0 ;  /* 0x80000020ff077424 */ /* 0x000fe200078e00ff */
[----:B------:R-:W-:Y:S01]  /*bee0*/  MOV R91, 0x80000020 ;  /* 0x80000020005b7802 */ /* 0x000fe20000000f00 */
[----:B------:R-:W-:Y:S01]  /*bef0*/  IMAD.MOV.U32 R21, RZ, RZ, -0x7fffffe0 ;  /* 0x80000020ff157424 */ /* 0x000fe200078e00ff */
[----:B------:R-:W-:Y:S01]  /*bf00*/  MOV R9, 0x80000020 ;  /* 0x8000002000097802 */ /* 0x000fe20000000f00 */
[----:B------:R-:W-:-:S02]  /*bf10*/  IMAD.MOV.U32 R15, RZ, RZ, -0x7fffffe0 ;  /* 0x80000020ff0f7424 */ /* 0x000fc400078e00ff */
[----:B------:R-:W-:Y:S02]  /*bf20*/  IMAD.MOV.U32 R13, RZ, RZ, -0x7fffffe0 ;  /* 0x80000020ff0d7424 */ /* 0x000fe400078e00ff */
[----:B------:R-:W-:Y:S02]  /*bf30*/  IMAD.MOV.U32 R5, RZ, RZ, -0x7fffffe0 ;  /* 0x80000020ff057424 */ /* 0x000fe400078e00ff */
[----:B---3--:R-:W-:Y:S01]  /*bf40*/  IMAD R4, R18, 0x600, R3 ;  /* 0x0000060012047824 */ /* 0x008fe200078e0203 */
[C---:B----4-:R-:W-:Y:S01]  /*bf50*/  R2UR UR4, R10.reuse ;  /* 0x000000000a0472ca */ /* 0x050fe200000e0000 */
[----:B------:R-:W-:Y:S01]  /*bf60*/  VIADD R90, R10, 0x2 ;  /* 0x000000020a5a7836 */ /* 0x000fe20000000000 */
[----:B------:R-:W-:Y:S01]  /*bf70*/  R2UR UR5, R11 ;  /* 0x000000000b0572ca */ /* 0x000fe200000e0000 */
[C---:B------:R-:W-:Y:S01]  /*bf80*/  VIADD R6, R4.reuse, 0x2 ;  /* 0x0000000204067836 */ /* 0x040fe20000000000 */
[----:B------:R-:W-:Y:S01]  /*bf90*/  R2UR UR6, R4 ;  /* 0x00000000040672ca */ /* 0x000fe200000e0000 */
[C---:B------:R-:W-:Y:S01]  /*bfa0*/  VIADD R20, R10.reuse, 0x300 ;  /* 0x000003000a147836 */ /* 0x040fe20000000000 */
[----:B------:R0:W-:Y:S01]  /*bfb0*/  STL.64 [R1+0x30], R90 ;  /* 0x0000305a01007387 */ /* 0x0001e20000100a00 */
[----:B------:R-:W-:-:S02]  /*bfc0*/  VIADD R14, R10, 0x302 ;  /* 0x000003020a0e7836 */ /* 0x000fc40000000000 */
[C---:B------:R-:W-:Y:S01]  /*bfd0*/  VIADD R12, R10.reuse, 0x600 ;  /* 0x000006000a0c7836 */ /* 0x040fe20000000000 */
[----:B------:R0:W-:Y:S01]  /*bfe0*/  STL.64 [R1+0x28], R20 ;  /* 0x0000281401007387 */ /* 0x0001e20000100a00 */
[----:B------:R-:W-:-:S03]  /*bff0*/  VIADD R8, R10, 0x602 ;  /* 0x000006020a087836 */ /* 0x000fc60000000000 */
[----:B------:R0:W-:Y:S03]  /*c000*/  STL.64 [R1+0x20], R14 ;  /* 0x0000200e01007387 */ /* 0x0001e60000100a00 */
[----:B------:R-:W-:Y:S01]  /*c010*/  HGMMA.64x128x16.F32 R24, gdesc[UR4], RZ, !UPT, gsb0 ;  /* 0x01e00000041879f0 */ /* 0x000fe2000c0008ff */
[----:B------:R-:W-:Y:S01]  /*c020*/  R2UR UR4, R90 ;  /* 0x000000005a0472ca */ /* 0x000fe200000e0000 */
[----:B------:R0:W-:Y:S01]  /*c030*/  STL.64 [R1+0x18], R12 ;  /* 0x0000180c01007387 */ /* 0x0001e20000100a00 */
[----:B------:R-:W-:Y:S02]  /*c040*/  R2UR UR5, R91 ;  /* 0x000000005b0572ca */ /* 0x000fe400000e0000 */
[----:B------:R-:W-:Y:S01]  /*c050*/  R2UR UR6, R6 ;  /* 0x00000000060672ca */ /* 0x000fe200000e0000 */
[----:B------:R-:W-:Y:S01]  /*c060*/  VIADD R6, R4, 0x200 ;  /* 0x0000020004067836 */ /* 0x000fe20000000000 */
[----:B------:R-:W-:Y:S01]  /*c070*/  R2UR UR7, R7 ;  /* 0x00000000070772ca */ /* 0x000fe200000e0000 */
[----:B------:R-:W-:Y:S01]  /*c080*/  IMAD.MOV.U32 R7, RZ, RZ, -0x7fffffe0 ;  /* 0x80000020ff077424 */ /* 0x000fe200078e00ff */
[----:B------:R0:W-:Y:S01]  /*c090*/  STL.64 [R1+0x10], R8 ;  /* 0x0000100801007387 */ /* 0x0001e20000100a00 */
[----:B------:R-:W-:-:S02]  /*c0a0*/  WARPGROUP.DEPBAR.LE gsb0, 0x0 ;  /* 0x00008000000079c5 */ /* 0x000fc40000010000 */
[----:B------:R-:W-:-:S08]  /*c0b0*/  WARPGROUP.ARRIVE ;  /* 0x00000000000079c5 */ /* 0x000fd00000000000 */
[----:B------:R-:W-:Y:S01]  /*c0c0*/  HGMMA.64x128x16.F32 R24, gdesc[UR4], R24, gsb0 ;  /* 0x01e00000041879f0 */ /* 0x000fe20008000818 */
[----:B------:R-:W-:Y:S02]  /*c0d0*/  R2UR UR4, R20 ;  /* 0x00000000140472ca */ /* 0x000fe400000e0000 */
[----:B------:R-:W-:Y:S02]  /*c0e0*/  R2UR UR5, R21 ;  /* 0x00000000150572ca */ /* 0x000fe400000e0000 */
[----:B------:R-:W-:Y:S01]  /*c0f0*/  R2UR UR6, R6 ;  /* 0x00000000060672ca */ /* 0x000fe200000e0000 */
[----:B------:R-:W-:Y:S01]  /*c100*/  VIADD R6, R4, 0x202 ;  /* 0x0000020204067836 */ /* 0x000fe20000000000 */
[----:B------:R-:W-:Y:S01]  /*c110*/  R2UR UR7, R7 ;  /* 0x00000000070772ca */ /* 0x000fe200000e0000 */
[----:B------:R-:W-:Y:S01]  /*c120*/  IMAD.MOV.U32 R7, RZ, RZ, -0x7fffffe0 ;  /* 0x80000020ff077424 */ /* 0x000fe200078e00ff */
[----:B------:R-:W-:Y:S02]  /*c130*/  WARPGROUP.DEPBAR.LE gsb0, 0x0 ;  /* 0x00008000000079c5 */ /* 0x000fe40000010000 */
[----:B------:R-:W-:-:S09]  /*c140*/  WARPGROUP.ARRIVE ;  /* 0x00000000000079c5 */ /* 0x000fd20000000000 */
[----:B------:R-:W-:Y:S01]  /*c150*/  HGMMA.64x128x16.F32 R24, gdesc[UR4], R24, gsb0 ;  /* 0x01e00000041879f0 */ /* 0x000fe20008000818 */
[----:B------:R-:W-:Y:S02]  /*c160*/  R2UR UR4, R14 ;  /* 0x000000000e0472ca */ /* 0x000fe400000e0000 */
[----:B------:R-:W-:Y:S02]  /*c170*/  R2UR UR5, R15 ;  /* 0x000000000f0572ca */ /* 0x000fe400000e0000 */
[----:B------:R-:W-:Y:S01]  /*c180*/  R2UR UR6, R6 ;  /* 0x00000000060672ca */ /* 0x000fe200000e0000 */
[C---:B------:R-:W-:Y:S01]  /*c190*/  VIADD R6, R4.reuse, 0x400 ;  /* 0x0000040004067836 */ /* 0x040fe20000000000 */
[----:B------:R-:W-:Y:S01]  /*c1a0*/  R2UR UR7, R7 ;  /* 0x00000000070772ca */ /* 0x000fe200000e0000 */
[----:B------:R-:W-:Y:S02]  /*c1b0*/  IMAD.MOV.U32 R7, RZ, RZ, -0x7fffffe0 ;  /* 0x80000020ff077424 */ /* 0x000fe400078e00ff */
[----:B------:R-:W-:Y:S01]  /*c1c0*/  VIADD R4, R4, 0x402 ;  /* 0x0000040204047836 */ /* 0x000fe20000000000 */
[----:B------:R-:W-:-:S02]  /*c1d0*/  WARPGROUP.DEPBAR.LE gsb0, 0x0 ;  /* 0x00008000000079c5 */ /* 0x000fc40000010000 */
[----:B------:R-:W-:-:S07]  /*c1e0*/  WARPGROUP.ARRIVE ;  /* 0x00000000000079c5 */ /* 0x000fce0000000000 */
[----:B------:R-:W-:Y:S01]  /*c1f0*/  HGMMA.64x128x16.F32 R24, gdesc[UR4], R24, gsb0 ;  /* 0x01e00000041879f0 */ /* 0x000fe20008000818 */
[----:B------:R-:W-:Y:S02]  /*c200*/  R2UR UR4, R12 ;  /* 0x000000000c0472ca */ /* 0x000fe400000e0000 */
[----:B------:R-:W-:Y:S02]  /*c210*/  R2UR UR5, R13 ;  /* 0x000000000d0572ca */ /* 0x000fe400000e0000 */
[----:B------:R-:W-:Y:S02]  /*c220*/  R2UR UR6, R6 ;  /* 0x00000000060672ca */ /* 0x000fe400000e0000 */
[----:B------:R-:W-:Y:S01]  /*c230*/  R2UR UR7, R7 ;  /* 0x00000000070772ca */ /* 0x000fe200000e0000 */
[----:B------:R-:W-:Y:S02]  /*c240*/  WARPGROUP.DEPBAR.LE gsb0, 0x0 ;  /* 0x00008000000079c5 */ /* 0x000fe40000010000 */
[----:B------:R-:W-:-:S10]  /*c250*/  WARPGROUP.ARRIVE ;  /* 0x00000000000079c5 */ /* 0x000fd40000000000 */
        /* <DEDUP_REMOVED lines=11> */
.L_x_11490:
[----:B------:R-:W2:Y:S01]  /*c310*/  LDL R90, [R1+0x98] ;  /* 0x00009800015a7983 */ /* 0x000ea20000100800 */
[----:B------:R-:W0:Y:S01]  /*c320*/  LDC R142, c[0x0][0x448] ;  /* 0x00011200ff8e7b82 */ /* 0x000e220000000800 */
[----:B------:R-:W-:Y:S02]  /*c330*/  ULDC UR4, c[0x0][0x9d8] ;  /* 0x0002760000047ab9 */ /* 0x000fe40000000800 */
[----:B------:R-:W2:Y:S01]  /*c340*/  LDL R89, [R1+0x60] ;  /* 0x0000600001597983 */ /* 0x000ea20000100800 */
        /* <DEDUP_REMOVED lines=22> */
[----:B------:R-:W-:-:S02]  /*c4b0*/  IMAD.MOV.U32 R73, RZ, RZ, -0x80 ;  /* 0xffffff80ff497424 */ /* 0x000fc400078e00ff */
[----:B------:R-:W-:Y:S01]  /*c4c0*/  FMUL.FTZ R52, R67, UR4 ;  /* 0x0000000443347c20 */ /* 0x000fe20008410000 */
[----:B------:R-:W-:Y:S01]  /*c4d0*/  FMUL.FTZ R60, R75, UR4 ;  /* 0x000000044b3c7c20 */ /* 0x000fe20008410000 */
[----:B------:R-:W-:Y:S01]  /*c4e0*/  FMUL.FTZ R67, R81, UR4 ;  /* 0x0000000451437c20 */ /* 0x000fe20008410000 */
[----:B------:R-:W-:Y:S01]  /*c4f0*/  VIADD R0, R0, 0x2d840 ;  /* 0x0002d84000007836 */ /* 0x000fe20000000000 */
[----:B------:R-:W-:Y:S01]  /*c500*/  ULDC.64 UR6, c[0x0][0x9e0] ;  /* 0x0002780000067ab9 */ /* 0x000fe20000000a00 */
[----:B------:R-:W-:Y:S02]  /*c510*/  IMAD.U32 R75, RZ, RZ, UR38 ;  /* 0x00000026ff4b7e24 */ /* 0x000fe4000f8e00ff */
        /* <DEDUP_REMOVED lines=11> */
[----:B------:R-:W-:Y:S01]  /*c5d0*/  UISETP.GE.AND UP0, UPT, UR7, 0x1, UPT ;  /* 0x000000010700788c */ /* 0x000fe2000bf06270 */
        /* <DEDUP_REMOVED lines=10> */
[----:B------:R-:W-:Y:S01]  /*c680*/  LOP3.LUT R22, R22, 0xffffffdf, RZ, 0xc0, !PT ;  /* 0xffffffdf16167812 */ /* 0x000fe200078ec0ff */
        /* <DEDUP_REMOVED lines=21> */
[----:B------:R3:W-:Y:S01]  /*c7e0*/  SYNCS.ARRIVE.TRANS64.RED.A1T0 RZ, [R0+URZ], RZ ;  /* 0x000000ff00ff79a7 */ /* 0x0007e2000810043f */
[----:B------:R-:W4:Y:S01]  /*c7f0*/  MUFU.TANH R3, R3 ;  /* 0x0000000300037308 */ /* 0x000f220000002400 */
[----:B------:R-:W-:Y:S01]  /*c800*/  ULDC UR52, c[0x0][0x9dc] ;  /* 0x0002770000347ab9 */ /* 0x000fe20000000800 */
[----:B------:R-:W-:Y:S01]  /*c810*/  LEA R77, R88, 0xffffff80, 0x7 ;  /* 0xffffff80584d7811 */ /* 0x000fe200078e38ff */
[----:B------:R-:W-:-:S05]  /*c820*/  ULOP3.LUT UR52, URZ, UR52, URZ, 0x33, !UPT ;  /* 0x000000343f347292 */ /* 0x000fca000f8e333f */
        /* <DEDUP_REMOVED lines=27> */
[----:B------:R-:W3:Y:S01]  /*c9e0*/  MUFU.TANH R37, R37 ;  /* 0x0000002500257308 */ /* 0x000ee20000002400 */
[----:B--2---:R-:W-:-:S04]  /*c9f0*/  IMAD.IADD R70, R90, 0x1, R89 ;  /* 0x000000015a467824 */ /* 0x004fc800078e0259 */
[----:B0-----:R-:W-:-:S03]  /*ca00*/  @P1 IMAD.HI.U32 R71, R70, R71, RZ ;  /* 0x0000004746471227 */ /* 0x001fc600078e00ff */
[----:B------:R-:W0:Y:S02]  /*ca10*/  MUFU.TANH R38, R38 ;  /* 0x0000002600267308 */ /* 0x000e240000002400 */
[----:B-1----:R-:W-:Y:S01]  /*ca20*/  @P1 SHF.R.U32.HI R70, RZ, R72, R71 ;  /* 0x00000048ff461219 */ /* 0x002fe20000011647 */
[----:B------:R-:W-:Y:S02]  /*ca30*/  IMAD R72, R88, R73, 0x80 ;  /* 0x0000008058487424 */ /* 0x000fe400078e0249 */
[----:B------:R-:W-:Y:S01]  /*ca40*/  FMUL.FTZ R71, R85, UR4 ;  /* 0x0000000455477c20 */ /* 0x000fe20008410000 */
[----:B------:R-:W-:Y:S01]  /*ca50*/  FMUL.FTZ R73, R87, UR4 ;  /* 0x0000000457497c20 */ /* 0x000fe20008410000 */
[----:B------:R-:W-:Y:S01]  /*ca60*/  PLOP3.LUT P1, PT, PT, PT, UP0, 0x40, 0x0 ;  /* 0x000000000000781c */ /* 0x000fe20003f2e808 */
[----:B------:R-:W1:Y:S01]  /*ca70*/  SHFL.IDX PT, R81, R70, RZ, 0x1c1f ;  /* 0x001c1fff46517589 */ /* 0x000e6200000e0000 */
[----:B------:R-:W-:Y:S01]  /*ca80*/  VIADD R75, R72, 0x1 ;  /* 0x00000001484b7836 */ /* 0x000fe20000000000 */
[----:B------:R-:W2:Y:S03]  /*ca90*/  MUFU.TANH R39, R39 ;  /* 0x0000002700277308 */ /* 0x000ea60000002400 */
[----:B------:R-:W-:-:S02]  /*caa0*/  IMAD R74, R156, -0x2, R75 ;  /* 0xfffffffe9c4a7824 */ /* 0x000fc400078e024b */
[----:B------:R-:W-:-:S03]  /*cab0*/  IMAD.IADD R75, R155, 0x1, R72 ;  /* 0x000000019b4b7824 */ /* 0x000fc600078e0248 */
[----:B------:R-:W0:Y:S01]  /*cac0*/  MUFU.TANH R40, R40 ;  /* 0x0000002800287308 */ /* 0x000e220000002400 */
[----:B------:R-:W-:Y:S01]  /*cad0*/  IADD3 R74, -R154, R74, R155 ;  /* 0x0000004a9a4a7210 */ /* 0x000fe20007ffe19b */
[----:B------:R-:W-:-:S04]  /*cae0*/  IMAD R80, R156, -0x2, R75 ;  /* 0xfffffffe9c507824 */ /* 0x000fc800078e024b */
[C---:B------:R-:W-:Y:S02]  /*caf0*/  VIADD R79, R74.reuse, UR6 ;  /* 0x000000064a4f7c36 */ /* 0x040fe40008000000 */
[----:B------:R-:W0:Y:S01]  /*cb00*/  MUFU.TANH R41, R41 ;  /* 0x0000002900297308 */ /* 0x000e220000002400 */
[----:B------:R-:W-:Y:S02]  /*cb10*/  VIADD R78, R74, UR52 ;  /* 0x000000344a4e7c36 */ /* 0x000fe40008000000 */
[----:B-1----:R-:W-:Y:S02]  /*cb20*/  VIADDMNMX R76, R81, R79, R80, PT ;  /* 0x0000004f514c7246 */ /* 0x002fe40003800150 */
[----:B------:R-:W-:-:S03]  /*cb30*/  IMAD.IADD R75, R78, 0x1, R81 ;  /* 0x000000014e4b7824 */ /* 0x000fc600078e0251 */
        /* <DEDUP_REMOVED lines=29> */
[----:B---3--:R3:W0:Y:S08]  /*cd10*/  MUFU.TANH R0, R86 ;  /* 0x0000005600007308 */ /* 0x0086300000002400 */
[----:B------:R-:W0:Y:S01]  /*cd20*/  MUFU.TANH R73, R73 ;  /* 0x0000004900497308 */ /* 0x000e220000002400 */
[----:B-1234-:R-:W-:Y:S05]  /*cd30*/  @P1 BRA `(.L_x_11491) ;  /* 0x0000000000581947 */ /* 0x01efea0003800000 */
[----:B------:R-:W-:Y:S01]  /*cd40*/  IADD3 R74, -R154, R155, R81 ;  /* 0x0000009b9a4a7210 */ /* 0x000fe20007ffe151 */
[----:B------:R-:W-:Y:S03]  /*cd50*/  BSSY B0, `(.L_x_11492) ;  /* 0x0000010000007945 */ /* 0x000fe60003800000 */
[----:B------:R-:W-:-:S13]  /*cd60*/  ISETP.GT.AND P1, PT, R74, -0x1, PT ;  /* 0xffffffff4a00780c */ /* 0x000fda0003f24270 */
[----:B------:R-:W-:Y:S05]  /*cd70*/  @P1 BRA `(.L_x_11493) ;  /* 0x0000000000201947 */ /* 0x000fea0003800000 */
[----:B------:R-:W-:Y:S01]  /*cd80*/  UISETP.NE.AND UP1, UPT, UR7, 0x1, UPT ;  /* 0x000000010700788c */ /* 0x000fe2000bf25270 */
[----:B------:R-:W-:-:S05]  /*cd90*/  LOP3.LUT R74, RZ, R74, RZ, 0x33, !PT ;  /* 0x0000004aff4a7212 */ /* 0x000fca00078e33ff */
[----:B------:R-:W-:-:S05]  /*cda0*/  PLOP3.LUT P1, PT, PT, PT, UP1, 0x80, 0x0 ;  /* 0x000000000000781c */ /* 0x000fca0003f2f018 */
[----:B------:R-:W-:-:S08]  /*cdb0*/  @UP1 ULDC.64 UR4, c[0x0][0x9e8] ;  /* 0x00027a0000041ab9 */ /* 0x000fd00000000a00 */
[----:B------:R-:W-:-:S05]  /*cdc0*/  @P1 IMAD.HI.U32 R81, R74, UR4, RZ ;  /* 0x000000044a511c27 */ /* 0x000fca000f8e00ff */
[----:B------:R-:W-:-:S04]  /*cdd0*/  @P1 SHF.R.U32.HI R74, RZ, UR5, R81 ;  /* 0x00000005ff4a1c19 */ /* 0x000fc80008011651 */
[----:B------:R-:W-:Y:S01]  /*cde0*/  LOP3.LUT R74, RZ, R74, RZ, 0x33, !PT ;  /* 0x0000004aff4a7212 */ /* 0x000fe200078e33ff */
[----:B------:R-:W-:Y:S06]  /*cdf0*/  BRA `(.L_x_11494) ;  /* 0x0000000000147947 */ /* 0x000fec0003800000 */
.L_x_11493:
[----:B------:R-:W-:-:S06]  /*ce00*/  UISETP.NE.AND UP1, UPT, UR7, 0x1, UPT ;  /* 0x000000010700788c */ /* 0x000fcc000bf25270 */
[----:B------:R-:W-:-:S05]  /*ce10*/  PLOP3.LUT P1, PT, PT, PT, UP1, 0x80, 0x0 ;  /* 0x000000000000781c */ /* 0x000fca0003f2f018 */
[----:B------:R-:W-:-:S08]  /*ce20*/  @UP1 ULDC.64 UR4, c[0x0][0x9e8] ;  /* 0x00027a0000041ab9 */ /* 0x000fd00000000a00 */
[----:B------:R-:W-:-:S05]  /*ce30*/  @P1 IMAD.HI.U32 R81, R74, UR4, RZ ;  /* 0x000000044a511c27 */ /* 0x000fca000f8e00ff */
[----:B------:R-:W-:-:S07]  /*ce40*/  @P1 SHF.R.U32.HI R74, RZ, UR5, R81 ;  /* 0x00000005ff4a1c19 */ /* 0x000fce0008011651 */
.L_x_11494:
[----:B------:R-:W-:Y:S05]  /*ce50*/  BSYNC B0 ;  /* 0x0000000000007941 */ /* 0x000fea0003800000 */
.L_x_11492:
[----:B------:R-:W-:-:S04]  /*ce60*/  IMAD R81, R74, UR7, -R77 ;  /* 0x000000074a517c24 */ /* 0x000fc8000f8e0a4d */
[----:B------:R-:W-:-:S05]  /*ce70*/  IMAD R81, R156, -0x2, R81 ;  /* 0xfffffffe9c517824 */ /* 0x000fca00078e0251 */
[----:B------:R-:W-:Y:S02]  /*ce80*/  VIMNMX R75, R75, R81, !PT ;  /* 0x000000514b4b7248 */ /* 0x000fe40007fe0100 */
[----:B------:R-:W-:-:S07]  /*ce90*/  VIADDMNMX R76, R81, UR7, R76, PT ;  /* 0x00000007514c7c46 */ /* 0x000fce000b80014c */
.L_x_11491:
[C---:B------:R-:W-:Y:S02]  /*cea0*/  ISETP.GE.AND P2, PT, R72.reuse, 0x9, PT ;  /* 0x000000094800780c */ /* 0x040fe40003f46270 */
[----:B------:R-:W-:Y:S02]  /*ceb0*/  ISETP.GE.AND P1, PT, R72, 0x2, PT ;  /* 0x000000024800780c */ /* 0x000fe40003f26270 */
[----:B------:R-:W-:Y:S02]  /*cec0*/  LOP3.LUT R22, R22, 0xfffffffe, RZ, 0xc0, !PT ;  /* 0xfffffffe16167812 */ /* 0x000fe400078ec0ff */
[----:B------:R-:W-:Y:S02]  /*ced0*/  ISETP.GT.AND P3, PT, R75, 0x1, !P1 ;  /* 0x000000014b00780c */ /* 0x000fe40004f64270 */
[----:B------:R-:W-:Y:S02]  /*cee0*/  ISETP.GE.AND P4, PT, R72, 0xa, PT ;  /* 0x0000000a4800780c */ /* 0x000fe40003f86270 */
[----:B------:R-:W-:-:S02]  /*cef0*/  ISETP.LT.OR P3, PT, R76, 0x2, P3 ;  /* 0x000000024c00780c */ /* 0x000fc40001f61670 */
[----:B------:R-:W-:Y:S02]  /*cf00*/  ISETP.GE.AND P6, PT, R72, 0x1, PT ;  /* 0x000000014800780c */ /* 0x000fe40003fc6270 */
[----:B------:R-:W-:Y:S02]  /*cf10*/  @P2 LOP3.LUT R22, R22, 0x1, RZ, 0xfc, !PT ;  /* 0x0000000116162812 */ /* 0x000fe400078efcff */
[----:B------:R-:W-:Y:S02]  /*cf20*/  ISETP.GT.AND P2, PT, R75, 0x8, !P2 ;  /* 0x000000084b00780c */ /* 0x000fe40005744270 */
[----:B------:R-:W-:Y:S02]  /*cf30*/  FSEL R74, R5, -INF , !P3 ;  /* 0xff800000054a7808 */ /* 0x000fe40005800000 */
[----:B------:R-:W-:Y:S01]  /*cf40*/  ISETP.LT.OR P2, PT, R76, 0x9, P2 ;  /* 0x000000094c00780c */ /* 0x000fe20001741670 */
[----:B------:R-:W1:Y:S01]  /*cf50*/  SHFL.IDX PT, R5, R70, 0x1, 0x1c1f ;  /* 0x003c1f0046057f89 */ /* 0x000e6200000e0000 */
[----:B------:R-:W-:-:S02]  /*cf60*/  ISETP.GE.AND P3, PT, R72, 0x11, PT ;  /* 0x000000114800780c */ /* 0x000fc40003f66270 */
[----:B------:R-:W-:Y:S02]  /*cf70*/  LOP3.LUT R22, R22, 0xfffffffd, RZ, 0xc0, !PT ;  /* 0xfffffffd16167812 */ /* 0x000fe400078ec0ff */
[----:B------:R-:W-:Y:S02]  /*cf80*/  FSEL R7, R7, -INF , !P2 ;  /* 0xff80000007077808 */ /* 0x000fe40005000000 */
[----:B------:R-:W-:Y:S02]  /*cf90*/  ISETP.GT.AND P2, PT, R75, 0x9, !P4 ;  /* 0x000000094b00780c */ /* 0x000fe40006744270 */
[----:B------:R-:W-:Y:S02]  /*cfa0*/  @P4 LOP3.LUT R22, R22, 0x2, RZ, 0xfc, !PT ;  /* 0x0000000216164812 */ /* 0x000fe400078efcff */
[----:B------:R-:W-:Y:S02]  /*cfb0*/  ISETP.LT.OR P2, PT, R76, 0xa, P2 ;  /* 0x0000000a4c00780c */ /* 0x000fe40001741670 */
[----:B------:R-:W-:-:S02]  /*cfc0*/  LOP3.LUT R22, R22, 0xfffffffb, RZ, 0xc0, !PT ;  /* 0xfffffffb16167812 */ /* 0x000fc400078ec0ff */
[----:B------:R-:W-:Y:S02]  /*cfd0*/  FSEL R8, R8, -INF , !P2 ;  /* 0xff80000008087808 */ /* 0x000fe40005000000 */
[----:B------:R-:W-:Y:S02]  /*cfe0*/  @P3 LOP3.LUT R22, R22, 0x4, RZ, 0xfc, !PT ;  /* 0x0000000416163812 */ /* 0x000fe400078efcff */
[----:B------:R-:W-:Y:S02]  /*cff0*/  ISETP.GT.AND P2, PT, R75, 0x10, !P3 ;  /* 0x000000104b00780c */ /* 0x000fe40005f44270 */
[----:B------:R-:W-:Y:S02]  /*d000*/  ISETP.GE.AND P3, PT, R72, 0x12, PT ;  /* 0x000000124800780c */ /* 0x000fe40003f66270 */
[----:B------:R-:W-:Y:S01]  /*d010*/  ISETP.LT.OR P2, PT, R76, 0x11, P2 ;  /* 0x000000114c00780c */ /* 0x000fe20001741670 */
[----:B-1----:R-:W-:Y:S01]  /*d020*/  IMAD.IADD R78, R78, 0x1, R5 ;  /* 0x000000014e4e7824 */ /* 0x002fe200078e0205 */
[----:B------:R-:W-:-:S02]  /*d030*/  LOP3.LUT R22, R22, 0xfbffffff, RZ, 0xc0, !PT ;  /* 0xfbffffff16167812 */ /* 0x000fc400078ec0ff */
[----:B------:R-:W-:Y:S02]  /*d040*/  FSEL R11, R11, -INF , !P2 ;  /* 0xff8000000b0b7808 */ /* 0x000fe40005000000 */
[----:B------:R-:W-:Y:S02]  /*d050*/  ISETP.GT.AND P2, PT, R75, 0x11, !P3 ;  /* 0x000000114b00780c */ /* 0x000fe40005f44270 */
[----:B------:R-:W-:Y:S02]  /*d060*/  VIADDMNMX R79, R5, R79, R80, PT ;  /* 0x0000004f054f7246 */ /* 0x000fe40003800150 */
[----:B------:R-:W-:Y:S02]  /*d070*/  ISETP.LT.OR P2, PT, R76, 0x12, P2 ;  /* 0x000000124c00780c */ /* 0x000fe40001741670 */
[----:B------:R-:W-:Y:S02]  /*d080*/  @P3 LOP3.LUT R22, R22, 0x4000000, RZ, 0xfc, !PT ;  /* 0x0400000016163812 */ /* 0x000fe400078efcff */
[----:B------:R-:W-:-:S02]  /*d090*/  ISETP.GE.AND P3, PT, R72, 0x19, PT ;  /* 0x000000194800780c */ /* 0x000fc40003f66270 */
        /* <DEDUP_REMOVED lines=145> */
[----:B------:R-:W-:-:S04]  /*d9b0*/  ISETP.GT.AND P5, PT, R75, RZ, !P6 ;  /* 0x000000ff4b00720c */ /* 0x000fc800077a4270 */
        /* <DEDUP_REMOVED lines=17> */
[----:B------:R-:W-:Y:S01]  /*dad0*/  @P5 IMAD.HI.U32 R5, R70, UR4, RZ ;  /* 0x0000000446055c27 */ /* 0x000fe2000f8e00ff */
[----:B------:R-:W-:-:S13]  /*dae0*/  PLOP3.LUT P5, PT, PT, PT, UP1, 0x80, 0x0 ;  /* 0x000000000000781c */ /* 0x000fda0003faf018 */
[----:B------:R-:W-:-:S04]  /*daf0*/  @P5 SHF.R.U32.HI R70, RZ, UR5, R5 ;  /* 0x00000005ff465c19 */ /* 0x000fc80008011605 */
[----:B------:R-:W-:Y:S01]  /*db00*/  LOP3.LUT R70, RZ, R70, RZ, 0x33, !PT ;  /* 0x00000046ff467212 */ /* 0x000fe200078e33ff */
[----:B------:R-:W-:Y:S06]  /*db10*/  BRA `(.L_x_11498) ;  /* 0x0000000000187947 */ /* 0x000fec0003800000 */
.L_x_11497:
[----:B------:R-:W-:-:S06]  /*db20*/  UISETP.NE.AND UP1, UPT, UR7, 0x1, UPT ;  /* 0x000000010700788c */ /* 0x000fcc000bf25270 */
[----:B------:R-:W-:-:S05]  /*db30*/  PLOP3.LUT P5, PT, PT, PT, UP1, 0x80, 0x0 ;  /* 0x000000000000781c */ /* 0x000fca0003faf018 */
[----:B------:R-:W-:-:S08]  /*db40*/  @UP1 ULDC.64 UR4, c[0x0][0x9e8] ;  /* 0x00027a0000041ab9 */ /* 0x000fd00000000a00 */
[----:B------:R-:W-:Y:S01]  /*db50*/  @P5 IMAD.HI.U32 R5, R70, UR4, RZ ;  /* 0x0000000446055c27 */ /* 0x000fe2000f8e00ff */
[----:B------:R-:W-:-:S13]  /*db60*/  PLOP3.LUT P5, PT, PT, PT, UP1, 0x80, 0x0 ;  /* 0x000000000000781c */ /* 0x000fda0003faf018 */
[----:B------:R-:W-:-:S07]  /*db70*/  @P5 SHF.R.U32.HI R70, RZ, UR5, R5 ;  /* 0x00000005ff465c19 */ /* 0x000fce0008011605 */
.L_x_11498:
[----:B------:R-:W-:Y:S05]  /*db80*/  BSYNC B0 ;  /* 0x0000000000007941 */ /* 0x000fea0003800000 */
.L_x_11496:
[----:B------:R-:W-:-:S04]  /*db90*/  IMAD R77, R70, UR7, -R77 ;  /* 0x00000007464d7c24 */ /* 0x000fc8000f8e0a4d */
[----:B------:R-:W-:-:S05]  /*dba0*/  IMAD R77, R156, -0x2, R77 ;  /* 0xfffffffe9c4d7824 */ /* 0x000fca00078e024d */
[----:B------:R-:W-:Y:S02]  /*dbb0*/  VIMNMX R78, R78, R77, !PT ;  /* 0x0000004d4e4e7248 */ /* 0x000fe40007fe0100 */
[----:B------:R-:W-:-:S07]  /*dbc0*/  VIADDMNMX R79, R77, UR7, R79, PT ;  /* 0x000000074d4f7c46 */ /* 0x000fce000b80014f */
.L_x_11495:
[----:B------:R-:W-:Y:S01]  /*dbd0*/  ISETP.GT.AND P1, PT, R78, 0x1, !P1 ;  /* 0x000000014e00780c */ /* 0x000fe20004f24270 */
[----:B------:R-:W-:Y:S01]  /*dbe0*/  ULDC UR51, c[0x0][0x988] ;  /* 0x0002620000337ab9 */ /* 0x000fe20000000800 */
[----:B------:R-:W2:Y:S02]  /*dbf0*/  LDL R86, [R1+0x6c] ;  /* 0x00006c0001567983 */ /* 0x000ea40000100800 */
[----:B------:R-:W-:Y:S02]  /*dc00*/  ISETP.LT.OR P1, PT, R79, 0x2, P1 ;  /* 0x000000024f00780c */ /* 0x000fe40000f21670 */
[----:B------:R-:W3:Y:S02]  /*dc10*/  LDL R85, [R1+0x4] ;  /* 0x0000040001557983 */ /* 0x000ee40000100800 */
[----:B------:R-:W-:Y:S02]  /*dc20*/  FSEL R70, R6, -INF , !P1 ;  /* 0xff80000006467808 */ /* 0x000fe40004800000 */
[C---:B------:R-:W-:Y:S01]  /*dc30*/  LOP3.LUT P1, RZ, R22.reuse, 0x1, RZ, 0xc0, !PT ;  /* 0x0000000116ff7812 */ /* 0x040fe2000782c0ff */
[----:B------:R-:W4:Y:S01]  /*dc40*/  LDL R84, [R1] ;  /* 0x0000000001547983 */ /* 0x000f220000100800 */
[----:B------:R-:W-:-:S02]  /*dc50*/  LOP3.LUT P5, RZ, R22, 0x4000000, RZ, 0xc0, !PT ;  /* 0x0400000016ff7812 */ /* 0x000fc400078ac0ff */
        /* <DEDUP_REMOVED lines=20> */
[----:B------:R-:W-:Y:S02]  /*dda0*/  LOP3.LUT P5, RZ, R22, 0x8000, RZ, 0xc0, !PT ;  /* 0x0000800016ff7812 */ /* 0x000fe400078ac0ff */
        /* <DEDUP_REMOVED lines=54> */
[C---:B------:R-:W-:Y:S02]  /*e110*/  ISETP.GT.AND P1, PT, R78.reuse, 0x31, !P1 ;  /* 0x000000314e00780c */ /* 0x040fe40004f24270 */
[----:B------:R-:W-:Y:S01]  /*e120*/  ISETP.GT.AND P6, PT, R78, RZ, !P6 ;  /* 0x000000ff4e00720c */ /* 0x000fe200077c4270 */
[----:B------:R-:W0:Y:S01]  /*e130*/  SHFL.BFLY PT, R5, R6, 0x2, 0x1f ;  /* 0x0c401f0006057f89 */ /* 0x000e2200000e0000 */
[----:B------:R-:W-:-:S02]  /*e140*/  ISETP.LT.OR P1, PT, R79, 0x32, P1 ;  /* 0x000000324f00780c */ /* 0x000fc40000f21670 */
[----:B------:R-:W-:Y:S02]  /*e150*/  ISETP.LT.OR P6, PT, R79, 0x1, P6 ;  /* 0x000000014f00780c */ /* 0x000fe400037c1670 */
[----:B------:R-:W-:Y:S02]  /*e160*/  FSEL R36, R36, -INF , !P1 ;  /* 0xff80000024247808 */ /* 0x000fe40004800000 */
[----:B------:R-:W-:Y:S02]  /*e170*/  LOP3.LUT P1, RZ, R22, 0x20000, RZ, 0xc0, !PT ;  /* 0x0002000016ff7812 */ /* 0x000fe4000782c0ff */
[----:B------:R-:W-:Y:S02]  /*e180*/  FSEL R75, R4, -INF , !P6 ;  /* 0xff800000044b7808 */ /* 0x000fe40007000000 */
[----:B------:R-:W-:Y:S02]  /*e190*/  ISETP.GT.AND P1, PT, R78, 0x38, !P1 ;  /* 0x000000384e00780c */ /* 0x000fe40004f24270 */
[----:B------:R-:W-:-:S02]  /*e1a0*/  FMNMX.FTZ R4, R75, R70, !PT ;  /* 0x000000464b047209 */ /* 0x000fc40007810000 */
[----:B------:R-:W-:Y:S02]  /*e1b0*/  ISETP.LT.OR P1, PT, R79, 0x39, P1 ;  /* 0x000000394f00780c */ /* 0x000fe40000f21670 */
[----:B------:R-:W-:Y:S02]  /*e1c0*/  ISETP.GT.AND P2, PT, R78, 0x70, !P2 ;  /* 0x000000704e00780c */ /* 0x000fe40005744270 */
[----:B------:R-:W-:Y:S02]  /*e1d0*/  FSEL R39, R39, -INF , !P1 ;  /* 0xff80000027277808 */ /* 0x000fe40004800000 */
[----:B------:R-:W-:Y:S02]  /*e1e0*/  LOP3.LUT P1, RZ, R22, 0x10000, RZ, 0xc0, !PT ;  /* 0x0001000016ff7812 */ /* 0x000fe4000782c0ff */
[C---:B------:R-:W-:Y:S02]  /*e1f0*/  ISETP.GT.AND P3, PT, R78.reuse, 0x71, !P3 ;  /* 0x000000714e00780c */ /* 0x040fe40005f64270 */
[----:B------:R-:W-:-:S02]  /*e200*/  ISETP.GT.AND P1, PT, R78, 0x39, !P1 ;  /* 0x000000394e00780c */ /* 0x000fc40004f24270 */
[----:B0-----:R-:W-:Y:S02]  /*e210*/  FMNMX.FTZ R76, R6, R5, !PT ;  /* 0x00000005064c7209 */ /* 0x001fe40007810000 */
[C---:B------:R-:W-:Y:S02]  /*e220*/  ISETP.LT.OR P1, PT, R79.reuse, 0x3a, P1 ;  /* 0x0000003a4f00780c */ /* 0x040fe40000f21670 */
[----:B------:R-:W-:Y:S01]  /*e230*/  ISETP.LT.OR P2, PT, R79, 0x71, P2 ;  /* 0x000000714f00780c */ /* 0x000fe20001741670 */
[----:B------:R-:W0:Y:S01]  /*e240*/  SHFL.BFLY PT, R5, R76, 0x1, 0x1f ;  /* 0x0c201f004c057f89 */ /* 0x000e2200000e0000 */
[----:B------:R-:W-:Y:S02]  /*e250*/  FSEL R40, R40, -INF , !P1 ;  /* 0xff80000028287808 */ /* 0x000fe40004800000 */
[----:B------:R-:W-:Y:S02]  /*e260*/  ISETP.GT.AND P1, PT, R78, 0x40, !P5 ;  /* 0x000000404e00780c */ /* 0x000fe40006f24270 */
[----:B------:R-:W-:-:S02]  /*e270*/  LOP3.LUT P5, RZ, R22, 0x8, RZ, 0xc0, !PT ;  /* 0x0000000816ff7812 */ /* 0x000fc400078ac0ff */
[----:B------:R-:W-:Y:S02]  /*e280*/  ISETP.LT.OR P1, PT, R79, 0x41, P1 ;  /* 0x000000414f00780c */ /* 0x000fe40000f21670 */
[----:B------:R-:W-:Y:S02]  /*e290*/  ISETP.GT.AND P4, PT, R78, 0x78, !P4 ;  /* 0x000000784e00780c */ /* 0x000fe40006784270 */
[----:B------:R-:W-:Y:S02]  /*e2a0*/  FSEL R43, R43, -INF , !P1 ;  /* 0xff8000002b2b7808 */ /* 0x000fe40004800000 */
[----:B------:R-:W-:Y:S02]  /*e2b0*/  LOP3.LUT P1, RZ, R22, 0x4000, RZ, 0xc0, !PT ;  /* 0x0000400016ff7812 */ /* 0x000fe4000782c0ff */
[----:B------:R-:W-:Y:S02]  /*e2c0*/  ISETP.LT.OR P3, PT, R79, 0x72, P3 ;  /* 0x000000724f00780c */ /* 0x000fe40001f61670 */
[----:B------:R-:W-:-:S02]  /*e2d0*/  ISETP.GT.AND P1, PT, R78, 0x41, !P1 ;  /* 0x000000414e00780c */ /* 0x000fc40004f24270 */
[C---:B------:R-:W-:Y:S02]  /*e2e0*/  ISETP.LT.OR P4, PT, R79.reuse, 0x79, P4 ;  /* 0x000000794f00780c */ /* 0x040fe40002781670 */
[----:B------:R-:W-:Y:S02]  /*e2f0*/  ISETP.LT.OR P1, PT, R79, 0x42, P1 ;  /* 0x000000424f00780c */ /* 0x000fe40000f21670 */
[----:B------:R-:W-:Y:S02]  /*e300*/  FSEL R68, R68, -INF , !P3 ;  /* 0xff80000044447808 */ /* 0x000fe40005800000 */
[----:B------:R-:W-:Y:S02]  /*e310*/  FSEL R44, R44, -INF , !P1 ;  /* 0xff8000002c2c7808 */ /* 0x000fe40004800000 */
[----:B------:R-:W-:Y:S02]  /*e320*/  LOP3.LUT P1, RZ, R22, 0x2000, RZ, 0xc0, !PT ;  /* 0x0000200016ff7812 */ /* 0x000fe4000782c0ff */
[----:B0-----:R-:W-:-:S02]  /*e330*/  FMNMX.FTZ R5, R76, R5, !PT ;  /* 0x000000054c057209 */ /* 0x001fc40007810000 */
        /* <DEDUP_REMOVED lines=38> */
[----:B------:R-:W-:Y:S01]  /*e5a0*/  FSEL R72, R64, -INF , !P1 ;  /* 0xff80000040487808 */ /* 0x000fe20004800000 */
[C---:B------:R-:W-:Y:S01]  /*e5b0*/  FMUL.FTZ R64, R5.reuse, UR51 ;  /* 0x0000003305407c20 */ /* 0x040fe20008410000 */
[----:B------:R-:W-:-:S04]  /*e5c0*/  FSETP.NEU.FTZ.AND P1, PT, R5, -INF , PT ;  /* 0xff8000000500780b */ /* 0x000fc80003f3d000 */
[----:B------:R-:W-:Y:S02]  /*e5d0*/  FSEL R64, R64, RZ, P1 ;  /* 0x000000ff40407208 */ /* 0x000fe40000800000 */
[----:B------:R-:W-:Y:S02]  /*e5e0*/  ISETP.GT.AND P1, PT, R78, 0x79, !P5 ;  /* 0x000000794e00780c */ /* 0x000fe40006f24270 */
        /* <DEDUP_REMOVED lines=37> */
[----:B------:R-:W-:Y:S01]  /*e840*/  FFMA.FTZ R26, R26, UR51, -R64 ;  /* 0x000000331a1a7c23 */ /* 0x000fe20008010840 */
[----:B------:R-:W-:Y:S01]  /*e850*/  FMNMX.FTZ R4, R32, R7, !PT ;  /* 0x0000000720047209 */ /* 0x000fe20007810000 */
[----:B------:R-:W1:Y:S03]  /*e860*/  MUFU.EX2 R77, R77 ;  /* 0x0000004d004d7308 */ /* 0x000e660000000800 */
[----:B------:R-:W-:-:S04]  /*e870*/  FMNMX.FTZ R7, R35, R4, !PT ;  /* 0x0000000423077209 */ /* 0x000fc80007810000 */
[----:B------:R-:W-:Y:S01]  /*e880*/  FMNMX.FTZ R4, R36, R7, !PT ;  /* 0x0000000724047209 */ /* 0x000fe20007810000 */
[----:B------:R-:W5:Y:S03]  /*e890*/  MUFU.EX2 R11, R11 ;  /* 0x0000000b000b7308 */ /* 0x000f660000000800 */
        /* <DEDUP_REMOVED lines=8> */
[----:B------:R3:W-:Y:S01]  /*e920*/  MUFU.EX2 R4, R33 ;  /* 0x0000002100047308 */ /* 0x0007e20000000800 */
[----:B------:R-:W-:Y:S02]  /*e930*/  FFMA.FTZ R7, R34, UR51, -R64 ;  /* 0x0000003322077c23 */ /* 0x000fe40008010840 */
[----:B------:R-:W-:-:S04]  /*e940*/  FMNMX.FTZ R29, R51, R6, !PT ;  /* 0x00000006331d7209 */ /* 0x000fc80007810000 */
[----:B------:R-:W-:Y:S01]  /*e950*/  FMNMX.FTZ R6, R52, R29, !PT ;  /* 0x0000001d34067209 */ /* 0x000fe20007810000 */
[----:B------:R4:W-:Y:S03]  /*e960*/  MUFU.EX2 R79, R42 ;  /* 0x0000002a004f7308 */ /* 0x0009e60000000800 */
[----:B------:R-:W-:-:S04]  /*e970*/  FMNMX.FTZ R29, R55, R6, !PT ;  /* 0x00000006371d7209 */ /* 0x000fc80007810000 */
[----:B------:R-:W-:Y:S01]  /*e980*/  FMNMX.FTZ R6, R56, R29, !PT ;  /* 0x0000001d38067209 */ /* 0x000fe20007810000 */
[--C-:B------:R-:W-:Y:S01]  /*e990*/  FFMA.FTZ R29, R38, UR51, -R64.reuse ;  /* 0x00000033261d7c23 */ /* 0x100fe20008010840 */
[--C-:B------:R-:W-:Y:S01]  /*e9a0*/  FFMA.FTZ R38, R50, UR51, -R64.reuse ;  /* 0x0000003332267c23 */ /* 0x100fe20008010840 */
[--C-:B------:R-:W-:Y:S01]  /*e9b0*/  FFMA.FTZ R50, R61, UR51, -R64.reuse ;  /* 0x000000333d327c23 */ /* 0x100fe20008010840 */
[----:B---3--:R-:W-:Y:S01]  /*e9c0*/  FMNMX.FTZ R33, R59, R6, !PT ;  /* 0x000000063b217209 */ /* 0x008fe20007810000 */
[--C-:B----4-:R-:W-:Y:S01]  /*e9d0*/  FFMA.FTZ R42, R53, UR51, -R64.reuse ;  /* 0x00000033352a7c23 */ /* 0x110fe20008010840 */
[----:B------:R-:W-:Y:S01]  /*e9e0*/  MUFU.EX2 R80, R80 ;  /* 0x0000005000507308 */ /* 0x000fe20000000800 */
[----:B------:R-:W-:Y:S01]  /*e9f0*/  FFMA.FTZ R53, R62, UR51, -R64 ;  /* 0x000000333e357c23 */ /* 0x000fe20008010840 */
        /* <DEDUP_REMOVED lines=10> */
[----:B------:R-:W3:Y:S01]  /*eaa0*/  SHFL.BFLY PT, R33, R0, 0x2, 0x1f ;  /* 0x0c401f0000217f89 */ /* 0x000ee200000e0000 */
[----:B------:R-:W-:Y:S08]  /*eab0*/  MUFU.EX2 R82, R82 ;  /* 0x0000005200527308 */ /* 0x000ff00000000800 */
[----:B------:R-:W-:Y:S08]  /*eac0*/  MUFU.EX2 R7, R7 ;  /* 0x0000000700077308 */ /* 0x000ff00000000800 */
[----:B------:R-:W-:Y:S01]  /*ead0*/  MUFU.EX2 R30, R30 ;  /* 0x0000001e001e7308 */ /* 0x000fe20000000800 */
[----:B---3--:R-:W-:Y:S01]  /*eae0*/  FMNMX.FTZ R34, R0, R33, !PT ;  /* 0x0000002100227209 */ /* 0x008fe20007810000 */
[--C-:B------:R-:W-:Y:S01]  /*eaf0*/  FFMA.FTZ R0, R65, UR51, -R64.reuse ;  /* 0x0000003341007c23 */ /* 0x100fe20008010840 */
[----:B------:R-:W-:-:S05]  /*eb00*/  FFMA.FTZ R33, R67, UR51, -R64 ;  /* 0x0000003343217c23 */ /* 0x000fca0008010840 */
[----:B------:R-:W-:Y:S01]  /*eb10*/  MUFU.EX2 R29, R29 ;  /* 0x0000001d001d7308 */ /* 0x000fe20000000800 */
[----:B------:R-:W3:Y:S07]  /*eb20*/  SHFL.BFLY PT, R41, R34, 0x1, 0x1f ;  /* 0x0c201f0022297f89 */ /* 0x000eee00000e0000 */
[----:B------:R-:W-:Y:S08]  /*eb30*/  MUFU.EX2 R20, R20 ;  /* 0x0000001400147308 */ /* 0x000ff00000000800 */
[----:B------:R-:W-:Y:S08]  /*eb40*/  MUFU.EX2 R66, R66 ;  /* 0x0000004200427308 */ /* 0x000ff00000000800 */
[----:B------:R-:W-:Y:S01]  /*eb50*/  MUFU.EX2 R73, R73 ;  /* 0x0000004900497308 */ /* 0x000fe20000000800 */
[----:B---3--:R-:W-:Y:S01]  /*eb60*/  FMNMX.FTZ R6, R34, R41, !PT ;  /* 0x0000002922067209 */ /* 0x008fe20007810000 */
[--C-:B------:R-:W-:Y:S01]  /*eb70*/  FFMA.FTZ R34, R69, UR51, -R64.reuse ;  /* 0x0000003345227c23 */ /* 0x100fe20008010840 */
[----:B------:R-:W-:-:S02]  /*eb80*/  FFMA.FTZ R41, R71, UR51, -R64 ;  /* 0x0000003347297c23 */ /* 0x000fc40008010840 */
[C---:B------:R-:W-:Y:S01]  /*eb90*/  FSETP.NEU.FTZ.AND P1, PT, R6.reuse, -INF , PT ;  /* 0xff8000000600780b */ /* 0x040fe20003f3d000 */
[----:B------:R-:W-:Y:S02]  /*eba0*/  FMUL.FTZ R69, R6, UR51 ;  /* 0x0000003306457c20 */ /* 0x000fe40008410000 */
[----:B------:R-:W-:Y:S03]  /*ebb0*/  MUFU.EX2 R37, R37 ;  /* 0x0000002500257308 */ /* 0x000fe60000000800 */
[----:B------:R-:W-:-:S05]  /*ebc0*/  FSEL R69, R69, RZ, P1 ;  /* 0x000000ff45457208 */ /* 0x000fca0000800000 */
[----:B------:R-:W-:Y:S01]  /*ebd0*/  MUFU.EX2 R38, R38 ;  /* 0x0000002600267308 */ /* 0x000fe20000000800 */
[--C-:B------:R-:W-:Y:S01]  /*ebe0*/  FFMA.FTZ R54, R75, UR51, -R69.reuse ;  /* 0x000000334b367c23 */ /* 0x100fe20008010845 */
[--C-:B------:R-:W-:Y:S01]  /*ebf0*/  FFMA.FTZ R57, R70, UR51, -R69.reuse ;  /* 0x0000003346397c23 */ /* 0x100fe20008010845 */
[--C-:B------:R-:W-:Y:S01]  /*ec00*/  FFMA.FTZ R58, R9, UR51, -R69.reuse ;  /* 0x00000033093a7c23 */ /* 0x100fe20008010845 */
[--C-:B------:R-:W-:Y:S01]  /*ec10*/  FFMA.FTZ R61, R10, UR51, -R69.reuse ;  /* 0x000000330a3d7c23 */ /* 0x100fe20008010845 */
[----:B0-----:R-:W-:Y:S01]  /*ec20*/  FADD.FTZ R9, R3, R74 ;  /* 0x0000004a03097221 */ /* 0x001fe20000010000 */
[--C-:B------:R-:W-:Y:S01]  /*ec30*/  FFMA.FTZ R13, R13, UR51, -R69.reuse ;  /* 0x000000330d0d7c23 */ /* 0x100fe20008010845 */
[----:B------:R-:W-:Y:S01]  /*ec40*/  FFMA.FTZ R62, R14, UR51, -R69 ;  /* 0x000000330e3e7c23 */ /* 0x000fe20008010845 */
[----:B------:R-:W-:Y:S01]  /*ec50*/  MUFU.EX2 R54, R54 ;  /* 0x0000003600367308 */ /* 0x000fe20000000800 */
[----:B------:R-:W-:Y:S01]  /*ec60*/  FADD.FTZ R10, R76, R9 ;  /* 0x000000094c0a7221 */ /* 0x000fe20000010000 */
[--C-:B------:R-:W-:Y:S01]  /*ec70*/  FFMA.FTZ R64, R21, UR51, -R69.reuse ;  /* 0x0000003315407c23 */ /* 0x100fe20008010845 */
[--C-:B------:R-:W-:Y:S01]  /*ec80*/  FFMA.FTZ R21, R35, UR51, -R69.reuse ;  /* 0x0000003323157c23 */ /* 0x100fe20008010845 */
[--C-:B------:R-:W-:Y:S01]  /*ec90*/  FFMA.FTZ R35, R43, UR51, -R69.reuse ;  /* 0x000000332b237c23 */ /* 0x100fe20008010845 */
[----:B-1----:R-:W-:Y:S01]  /*eca0*/  FADD.FTZ R10, R77, R10 ;  /* 0x0000000a4d0a7221 */ /* 0x002fe20000010000 */
[--C-:B------:R-:W-:Y:S01]  /*ecb0*/  FFMA.FTZ R43, R51, UR51, -R69.reuse ;  /* 0x00000033332b7c23 */ /* 0x100fe20008010845 */
[--C-:B------:R-:W-:Y:S01]  /*ecc0*/  FFMA.FTZ R65, R24, UR51, -R69.reuse ;  /* 0x0000003318417c23 */ /* 0x100fe20008010845 */
[----:B------:R-:W0:Y:S01]  /*ecd0*/  MUFU.EX2 R57, R57 ;  /* 0x0000003900397308 */ /* 0x000e220000000800 */
[----:B-----5:R-:W-:Y:S01]  /*ece0*/  FADD.FTZ R51, R11, R10 ;  /* 0x0000000a0b337221 */ /* 0x020fe20000010000 */
[--C-:B------:R-:W-:Y:S01]  /*ecf0*/  FFMA.FTZ R27, R27, UR51, -R69.reuse ;  /* 0x000000331b1b7c23 */ /* 0x100fe20008010845 */
[--C-:B------:R-:W-:Y:S01]  /*ed00*/  FFMA.FTZ R67, R31, UR51, -R69.reuse ;  /* 0x000000331f437c23 */ /* 0x100fe20008010845 */
[----:B------:R-:W-:Y:S01]  /*ed10*/  FFMA.FTZ R31, R39, UR51, -R69 ;  /* 0x00000033271f7c23 */ /* 0x000fe20008010845 */
[----:B--2---:R-:W-:Y:S01]  /*ed20*/  FADD.FTZ R10, R12, R51 ;  /* 0x000000330c0a7221 */ /* 0x004fe20000010000 */
        /* <DEDUP_REMOVED lines=11> */
[----:B0-----:R-:W-:Y:S01]  /*ede0*/  FADD.FTZ R9, R54, R57 ;  /* 0x0000003936097221 */ /* 0x001fe20000010000 */
[--C-:B------:R-:W-:Y:S01]  /*edf0*/  FFMA.FTZ R52, R56, UR51, -R69.reuse ;  /* 0x0000003338347c23 */ /* 0x100fe20008010845 */
[--C-:B------:R-:W-:Y:S01]  /*ee00*/  FFMA.FTZ R28, R28, UR51, -R69.reuse ;  /* 0x000000331c1c7c23 */ /* 0x100fe20008010845 */
[----:B------:R-:W-:Y:S01]  /*ee10*/  F2FP.F16.F32.PACK_AB R12, R12, R11 ;  /* 0x0000000b0c0c723e */ /* 0x000fe200000000ff */
[--C-:B------:R-:W-:Y:S01]  /*ee20*/  FFMA.FTZ R59, R59, UR51, -R69.reuse ;  /* 0x000000333b3b7c23 */ /* 0x100fe20008010845 */
[--C-:B------:R-:W-:Y:S01]  /*ee30*/  FFMA.FTZ R60, R60, UR51, -R69.reuse ;  /* 0x000000333c3c7c23 */ /* 0x100fe20008010845 */
[----:B------:R-:W-:Y:S01]  /*ee40*/  FFMA.FTZ R63, R63, UR51, -R69 ;  /* 0x000000333f3f7c23 */ /* 0x000fe20008010845 */
[----:B------:R-:W0:Y:S01]  /*ee50*/  MUFU.EX2 R13, R13 ;  /* 0x0000000d000d7308 */ /* 0x000e220000000800 */
[----:B-1----:R-:W-:Y:S01]  /*ee60*/  FADD.FTZ R8, R58, R9 ;  /* 0x000000093a087221 */ /* 0x002fe20000010000 */
[----:B------:R-:W-:Y:S01]  /*ee70*/  FADD.FTZ R9, R15, R10 ;  /* 0x0000000a0f097221 */ /* 0x000fe20000010000 */
[--C-:B------:R-:W-:Y:S01]  /*ee80*/  FFMA.FTZ R72, R72, UR51, -R69.reuse ;  /* 0x0000003348487c23 */ /* 0x100fe20008010845 */
[--C-:B------:R-:W-:Y:S01]  /*ee90*/  FFMA.FTZ R68, R68, UR51, -R69.reuse ;  /* 0x0000003344447c23 */ /* 0x100fe20008010845 */
[----:B------:R-:W-:Y:S01]  /*eea0*/  FFMA.FTZ R78, R78, UR51, -R69 ;  /* 0x000000334e4e7c23 */ /* 0x000fe20008010845 */
[----:B------:R-:W-:Y:S01]  /*eeb0*/  FADD.FTZ R10, R80, R9 ;  /* 0x00000009500a7221 */ /* 0x000fe20000010000 */
[----:B------:R-:W-:Y:S01]  /*eec0*/  FFMA.FTZ R69, R83, UR51, -R69 ;  /* 0x0000003353457c23 */ /* 0x000fe20008010845 */
[----:B------:R-:W1:Y:S01]  /*eed0*/  MUFU.EX2 R62, R62 ;  /* 0x0000003e003e7308 */ /* 0x000e620000000800 */
[----:B--2---:R-:W-:Y:S01]  /*eee0*/  FADD.FTZ R8, R61, R8 ;  /* 0x000000083d087221 */ /* 0x004fe20000010000 */
[----:B------:R-:W-:Y:S01]  /*eef0*/  FADD.FTZ R55, R25, R10 ;  /* 0x0000000a19377221 */ /* 0x000fe20000010000 */
[----:B------:R-:W-:-:S02]  /*ef00*/  F2FP.F16.F32.PACK_AB R10, R77, R76 ;  /* 0x0000004c4d0a723e */ /* 0x000fc400000000ff */
[----:B------:R-:W-:Y:S01]  /*ef10*/  F2FP.F16.F32.PACK_AB R11, R61, R58 ;  /* 0x0000003a3d0b723e */ /* 0x000fe200000000ff */
[----:B------:R-:W-:Y:S02]  /*ef20*/  FADD.FTZ R14, R26, R55 ;  /* 0x000000371a0e7221 */ /* 0x000fe40000010000 */
[----:B------:R-:W2:Y:S01]  /*ef30*/  MUFU.EX2 R64, R64 ;  /* 0x0000004000407308 */ /* 0x000ea20000000800 */
[----:B0-----:R-:W-:Y:S01]  /*ef40*/  FADD.FTZ R9, R13, R8 ;  /* 0x000000080d097221 */ /* 0x001fe20000010000 */
[----:B------:R-:W-:Y:S01]  /*ef50*/  F2FP.F16.F32.PACK_AB R8, R74, R3 ;  /* 0x000000034a08723e */ /* 0x000fe200000000ff */
[----:B------:R-:W-:Y:S01]  /*ef60*/  FADD.FTZ R3, R81, R14 ;  /* 0x0000000e51037221 */ /* 0x000fe20000010000 */
[----:B------:R-:W-:-:S04]  /*ef70*/  F2FP.F16.F32.PACK_AB R14, R80, R15 ;  /* 0x0000000f500e723e */ /* 0x000fc800000000ff */
[----:B------:R-:W0:Y:S01]  /*ef80*/  MUFU.EX2 R65, R65 ;  /* 0x0000004100417308 */ /* 0x000e220000000800 */
[C---:B-1----:R-:W-:Y:S01]  /*ef90*/  FADD.FTZ R9, R62.reuse, R9 ;  /* 0x000000093e097221 */ /* 0x042fe20000010000 */
[----:B------:R-:W-:-:S06]  /*efa0*/  F2FP.F16.F32.PACK_AB R13, R62, R13 ;  /* 0x0000000d3e0d723e */ /* 0x000fcc00000000ff */
[----:B------:R-:W1:Y:S01]  /*efb0*/  MUFU.EX2 R27, R27 ;  /* 0x0000001b001b7308 */ /* 0x000e620000000800 */
[----:B--2---:R-:W-:Y:S01]  /*efc0*/  FADD.FTZ R24, R64, R9 ;  /* 0x0000000940187221 */ /* 0x004fe20000010000 */
[----:B------:R-:W-:-:S06]  /*efd0*/  FADD.FTZ R9, R82, R3 ;  /* 0x0000000352097221 */ /* 0x000fcc0000010000 */
[----:B------:R-:W2:Y:S01]  /*efe0*/  MUFU.EX2 R28, R28 ;  /* 0x0000001c001c7308 */ /* 0x000ea20000000800 */
[----:B0-----:R-:W-:Y:S01]  /*eff0*/  FADD.FTZ R56, R65, R24 ;  /* 0x0000001841387221 */ /* 0x001fe20000010000 */
[----:B------:R-:W-:Y:S02]  /*f000*/  F2FP.F16.F32.PACK_AB R24, R26, R25 ;  /* 0x000000191a18723e */ /* 0x000fe400000000ff */
[----:B------:R-:W-:Y:S02]  /*f010*/  ISETP.NE.AND P5, PT, R142, 0x1, PT ;  /* 0x000000018e00780c */ /* 0x000fe40003fa5270 */
[----:B------:R-:W-:Y:S02]  /*f020*/  F2FP.F16.F32.PACK_AB R26, R82, R81 ;  /* 0x00000051521a723e */ /* 0x000fe400000000ff */
[----:B------:R-:W0:Y:S01]  /*f030*/  MUFU.EX2 R67, R67 ;  /* 0x0000004300437308 */ /* 0x000e220000000800 */
[----:B-1----:R-:W-:Y:S01]  /*f040*/  FADD.FTZ R3, R27, R56 ;  /* 0x000000381b037221 */ /* 0x002fe20000010000 */
[----:B------:R-:W-:Y:S01]  /*f050*/  FADD.FTZ R56, R4, R9 ;  /* 0x0000000904387221 */ /* 0x000fe20000010000 */
[----:B------:R-:W-:-:S03]  /*f060*/  F2FP.F16.F32.PACK_AB R9, R57, R54 ;  /* 0x000000363909723e */ /* 0x000fc600000000ff */
[----:B------:R-:W-:Y:S02]  /*f070*/  FADD.FTZ R15, R7, R56 ;  /* 0x00000038070f7221 */ /* 0x000fe40000010000 */
[----:B------:R-:W1:Y:S01]  /*f080*/  MUFU.EX2 R70, R70 ;  /* 0x0000004600467308 */ /* 0x000e620000000800 */
[----:B--2---:R-:W-:Y:S01]  /*f090*/  FADD.FTZ R54, R28, R3 ;  /* 0x000000031c367221 */ /* 0x004fe20000010000 */
[----:B------:R-:W-:Y:S01]  /*f0a0*/  FADD.FTZ R56, R30, R15 ;  /* 0x0000000f1e387221 */ /* 0x000fe20000010000 */
[----:B------:R-:W-:Y:S01]  /*f0b0*/  F2FP.F16.F32.PACK_AB R25, R28, R27 ;  /* 0x0000001b1c19723e */ /* 0x000fe200000000ff */
[----:B------:R-:W-:Y:S01]  /*f0c0*/  STSM.16.M88.4 [R157+0x21800], R8 ;  /* 0x021800089d007844 */ /* 0x000fe20000000200 */
[----:B------:R-:W-:Y:S01]  /*f0d0*/  F2FP.F16.F32.PACK_AB R15, R65, R64 ;  /* 0x00000040410f723e */ /* 0x000fe200000000ff */
[----:B------:R-:W-:Y:S02]  /*f0e0*/  FADD.FTZ R55, R29, R56 ;  /* 0x000000381d377221 */ /* 0x000fe40000010000 */
[----:B------:R-:W2:Y:S01]  /*f0f0*/  LDL R56, [R1+0x70] ;  /* 0x0000700001387983 */ /* 0x000ea20000100800 */
[----:B------:R-:W3:Y:S01]  /*f100*/  MUFU.EX2 R21, R21 ;  /* 0x0000001500157308 */ /* 0x000ee20000000800 */
[----:B0-----:R-:W-:-:S02]  /*f110*/  FADD.FTZ R3, R67, R54 ;  /* 0x0000003643037221 */ /* 0x001fc40000010000 */
[----:B------:R0:W-:Y:S05]  /*f120*/  STSM.16.M88.4 [R86], R12 ;  /* 0x0000000c56007844 */ /* 0x0001ea0000000200 */
[----:B------:R-:W4:Y:S01]  /*f130*/  MUFU.EX2 R32, R32 ;  /* 0x0000002000207308 */ /* 0x000f220000000800 */
[C---:B-1----:R-:W-:Y:S01]  /*f140*/  FADD.FTZ R54, R70.reuse, R3 ;  /* 0x0000000346367221 */ /* 0x042fe20000010000 */
[----:B------:R-:W-:-:S06]  /*f150*/  F2FP.F16.F32.PACK_AB R27, R70, R67 ;  /* 0x00000043461b723e */ /* 0x000fcc00000000ff */
[----:B------:R-:W1:Y:S01]  /*f160*/  MUFU.EX2 R31, R31 ;  /* 0x0000001f001f7308 */ /* 0x000e620000000800 */
[----:B---3--:R-:W-:Y:S01]  /*f170*/  FADD.FTZ R3, R21, R54 ;  /* 0x0000003615037221 */ /* 0x008fe20000010000 */
[----:B------:R-:W-:-:S06]  /*f180*/  FADD.FTZ R54, R20, R55 ;  /* 0x0000003714367221 */ /* 0x000fcc0000010000 */
[----:B------:R-:W3:Y:S01]  /*f190*/  MUFU.EX2 R36, R36 ;  /* 0x0000002400247308 */ /* 0x000ee20000000800 */
[----:B------:R-:W-:Y:S01]  /*f1a0*/  FADD.FTZ R55, R79, R54 ;  /* 0x000000364f377221 */ /* 0x000fe20000010000 */
[----:B----4-:R-:W-:-:S06]  /*f1b0*/  FADD.FTZ R28, R32, R3 ;  /* 0x00000003201c7221 */ /* 0x010fcc0000010000 */
[----:B------:R-:W4:Y:S01]  /*f1c0*/  MUFU.EX2 R35, R35 ;  /* 0x0000002300237308 */ /* 0x000f220000000800 */
[----:B------:R-:W-:Y:S01]  /*f1d0*/  FADD.FTZ R54, R66, R55 ;  /* 0x0000003742367221 */ /* 0x000fe20000010000 */
[----:B-1----:R-:W-:-:S06]  /*f1e0*/  FADD.FTZ R3, R31, R28 ;  /* 0x0000001c1f037221 */ /* 0x002fcc0000010000 */
[----:B------:R-:W1:Y:S01]  /*f1f0*/  MUFU.EX2 R40, R40 ;  /* 0x0000002800287308 */ /* 0x000e620000000800 */
[----:B------:R-:W-:-:S07]  /*f200*/  FADD.FTZ R54, R73, R54 ;  /* 0x0000003649367221 */ /* 0x000fce0000010000 */
[----:B------:R-:W0:Y:S01]  /*f210*/  MUFU.EX2 R42, R42 ;  /* 0x0000002a002a7308 */ /* 0x000e220000000800 */
[----:B------:R-:W-:Y:S01]  /*f220*/  F2FP.F16.F32.PACK_AB R28, R7, R4 ;  /* 0x00000004071c723e */ /* 0x000fe200000000ff */
[----:B---3--:R-:W-:-:S06]  /*f230*/  FADD.FTZ R4, R36, R3 ;  /* 0x0000000324047221 */ /* 0x008fcc0000010000 */
[----:B------:R-:W3:Y:S01]  /*f240*/  MUFU.EX2 R39, R39 ;  /* 0x0000002700277308 */ /* 0x000ee20000000800 */
[----:B------:R-:W-:-:S07]  /*f250*/  FADD.FTZ R7, R37, R54 ;  /* 0x0000003625077221 */ /* 0x000fce0000010000 */
[----:B------:R-:W5:Y:S01]  /*f260*/  MUFU.EX2 R45, R45 ;  /* 0x0000002d002d7308 */ /* 0x000f620000000800 */
[----:B----4-:R-:W-:Y:S01]  /*f270*/  FADD.FTZ R3, R35, R4 ;  /* 0x0000000423037221 */ /* 0x010fe20000010000 */
[----:B------:R-:W-:-:S06]  /*f280*/  FADD.FTZ R7, R38, R7 ;  /* 0x0000000726077221 */ /* 0x000fcc0000010000 */
[----:B------:R-:W4:Y:S08]  /*f290*/  MUFU.EX2 R44, R44 ;  /* 0x0000002c002c7308 */ /* 0x000f300000000800 */
[----:B------:R-:W4:Y:S01]  /*f2a0*/  MUFU.EX2 R46, R46 ;  /* 0x0000002e002e7308 */ /* 0x000f220000000800 */
[----:B-1----:R-:W-:Y:S01]  /*f2b0*/  FADD.FTZ R4, R40, R3 ;  /* 0x0000000328047221 */ /* 0x002fe20000010000 */
[----:B0-----:R-:W-:-:S06]  /*f2c0*/  FADD.FTZ R12, R42, R7 ;  /* 0x000000072a0c7221 */ /* 0x001fcc0000010000 */
[----:B------:R-:W0:Y:S08]  /*f2d0*/  MUFU.EX2 R43, R43 ;  /* 0x0000002b002b7308 */ /* 0x000e300000000800 */
[----:B------:R-:W1:Y:S01]  /*f2e0*/  MUFU.EX2 R49, R49 ;  /* 0x0000003100317308 */ /* 0x000e620000000800 */
[----:B---3--:R-:W-:Y:S01]  /*f2f0*/  FADD.FTZ R3, R39, R4 ;  /* 0x0000000427037221 */ /* 0x008fe20000010000 */
[----:B-----5:R-:W-:-:S06]  /*f300*/  FADD.FTZ R7, R45, R12 ;  /* 0x0000000c2d077221 */ /* 0x020fcc0000010000 */
[----:B------:R-:W3:Y:S08]  /*f310*/  MUFU.EX2 R48, R48 ;  /* 0x0000003000307308 */ /* 0x000ef00000000800 */
[----:B------:R-:W5:Y:S01]  /*f320*/  MUFU.EX2 R50, R50 ;  /* 0x0000003200327308 */ /* 0x000f620000000800 */
[----:B----4-:R-:W-:Y:S01]  /*f330*/  FADD.FTZ R4, R44, R3 ;  /* 0x000000032c047221 */ /* 0x010fe20000010000 */
[----:B------:R-:W-:-:S06]  /*f340*/  FADD.FTZ R12, R46, R7 ;  /* 0x000000072e0c7221 */ /* 0x000fcc0000010000 */
[----:B------:R-:W4:Y:S08]  /*f350*/  MUFU.EX2 R47, R47 ;  /* 0x0000002f002f7308 */ /* 0x000f300000000800 */
[----:B------:R-:W4:Y:S08]  /*f360*/  MUFU.EX2 R53, R53 ;  /* 0x0000003500357308 */ /* 0x000f300000000800 */
[----:B------:R-:W-:Y:S01]  /*f370*/  MUFU.EX2 R52, R52 ;  /* 0x0000003400347308 */ /* 0x000fe20000000800 */
[----:B0-----:R-:W-:-:S07]  /*f380*/  FADD.FTZ R3, R43, R4 ;  /* 0x000000042b037221 */ /* 0x001fce0000010000 */
[----:B------:R-:W-:Y:S08]  /*f390*/  MUFU.EX2 R59, R59 ;  /* 0x0000003b003b7308 */ /* 0x000ff00000000800 */
[----:B------:R-:W0:Y:S08]  /*f3a0*/  MUFU.EX2 R60, R60 ;  /* 0x0000003c003c7308 */ /* 0x000e300000000800 */
[----:B------:R-:W-:Y:S08]  /*f3b0*/  MUFU.EX2 R63, R63 ;  /* 0x0000003f003f7308 */ /* 0x000ff00000000800 */
[----:B------:R-:W0:Y:S01]  /*f3c0*/  MUFU.EX2 R72, R72 ;  /* 0x0000004800487308 */ /* 0x000e220000000800 */
[----:B------:R-:W-:-:S07]  /*f3d0*/  F2FP.F16.F32.PACK_AB R30, R29, R30 ;  /* 0x0000001e1d1e723e */ /* 0x000fce00000000ff */
[----:B------:R-:W-:Y:S01]  /*f3e0*/  MUFU.EX2 R0, R0 ;  /* 0x0000000000007308 */ /* 0x000fe20000000800 */
[----:B-1----:R-:W-:-:S07]  /*f3f0*/  FADD.FTZ R7, R49, R12 ;  /* 0x0000000c31077221 */ /* 0x002fce0000010000 */
[----:B------:R-:W1:Y:S08]  /*f400*/  MUFU.EX2 R33, R33 ;  /* 0x0000002100217308 */ /* 0x000e700000000800 */
[----:B------:R-:W-:Y:S08]  /*f410*/  MUFU.EX2 R34, R34 ;  /* 0x0000002200227308 */ /* 0x000ff00000000800 */
[----:B------:R-:W1:Y:S08]  /*f420*/  MUFU.EX2 R41, R41 ;  /* 0x0000002900297308 */ /* 0x000e700000000800 */
[----:B------:R-:W-:Y:S08]  /*f430*/  MUFU.EX2 R51, R51 ;  /* 0x0000003300337308 */ /* 0x000ff00000000800 */
[----:B------:R-:W1:Y:S08]  /*f440*/  MUFU.EX2 R68, R68 ;  /* 0x0000004400447308 */ /* 0x000e700000000800 */
[----:B------:R-:W-:Y:S08]  /*f450*/  MUFU.EX2 R78, R78 ;  /* 0x0000004e004e7308 */ /* 0x000ff00000000800 */
[----:B------:R-:W1:Y:S01]  /*f460*/  MUFU.EX2 R69, R69 ;  /* 0x0000004500457308 */ /* 0x000e620000000800 */
[----:B------:R-:W-:-:S02]  /*f470*/  F2FP.F16.F32.PACK_AB R29, R32, R21 ;  /* 0x00000015201d723e */ /* 0x000fc400000000ff */
[----:B------:R-:W-:Y:S01]  /*f480*/  F2FP.F16.F32.PACK_AB R31, R36, R31 ;  /* 0x0000001f241f723e */ /* 0x000fe200000000ff */
[----:B---3--:R-:W-:Y:S01]  /*f490*/  FADD.FTZ R4, R48, R3 ;  /* 0x0000000330047221 */ /* 0x008fe20000010000 */
[----:B------:R-:W-:Y:S02]  /*f4a0*/  F2FP.F16.F32.PACK_AB R8, R79, R20 ;  /* 0x000000144f08723e */ /* 0x000fe400000000ff */
[----:B------:R-:W-:Y:S02]  /*f4b0*/  F2FP.F16.F32.PACK_AB R10, R73, R66 ;  /* 0x00000042490a723e */ /* 0x000fe400000000ff */
[----:B------:R-:W-:Y:S02]  /*f4c0*/  F2FP.F16.F32.PACK_AB R9, R40, R35 ;  /* 0x000000232809723e */ /* 0x000fe400000000ff */
[----:B------:R-:W-:Y:S01]  /*f4d0*/  F2FP.F16.F32.PACK_AB R11, R44, R39 ;  /* 0x000000272c0b723e */ /* 0x000fe200000000ff */
[----:B-----5:R-:W-:Y:S01]  /*f4e0*/  FADD.FTZ R14, R50, R7 ;  /* 0x00000007320e7221 */ /* 0x020fe20000010000 */
[----:B------:R1:W-:Y:S01]  /*f4f0*/  STSM.16.M88.4 [R85], R24 ;  /* 0x0000001855007844 */ /* 0x0003e20000000200 */
[----:B------:R-:W3:Y:S01]  /*f500*/  @P5 LDC R20, c[0x0][0x44c] ;  /* 0x00011300ff145b82 */ /* 0x000ee20000000800 */
[----:B----4-:R-:W-:-:S02]  /*f510*/  FADD.FTZ R3, R47, R4 ;  /* 0x000000042f037221 */ /* 0x010fc40000010000 */
[----:B------:R-:W-:Y:S01]  /*f520*/  STSM.16.M88.4 [R84], R28 ;  /* 0x0000001c54007844 */ /* 0x000fe20000000200 */
[----:B------:R-:W-:Y:S01]  /*f530*/  FADD.FTZ R7, R53, R14 ;  /* 0x0000000e35077221 */ /* 0x000fe20000010000 */
[----:B------:R-:W-:Y:S02]  /*f540*/  F2FP.F16.F32.PACK_AB R12, R49, R46 ;  /* 0x0000002e310c723e */ /* 0x000fe400000000ff */
[----:B------:R4:W-:Y:S01]  /*f550*/  STSM.16.M88.4 [R157+0x27800], R8 ;  /* 0x027800089d007844 */ /* 0x0009e20000000200 */
[----:B------:R-:W-:Y:S01]  /*f560*/  F2FP.F16.F32.PACK_AB R14, R53, R50 ;  /* 0x00000032350e723e */ /* 0x000fe200000000ff */
[----:B------:R-:W5:Y:S01]  /*f570*/  @P5 LDC R21, c[0x0][0x450] ;  /* 0x00011400ff155b82 */ /* 0x000f620000000800 */
[----:B0-----:R-:W-:Y:S02]  /*f580*/  F2FP.F16.F32.PACK_AB R13, R60, R59 ;  /* 0x0000003b3c0d723e */ /* 0x001fe400000000ff */
[----:B------:R-:W-:Y:S01]  /*f590*/  F2FP.F16.F32.PACK_AB R15, R72, R63 ;  /* 0x0000003f480f723e */ /* 0x000fe200000000ff */
[----:B------:R-:W-:Y:S01]  /*f5a0*/  FADD.FTZ R4, R52, R3 ;  /* 0x0000000334047221 */ /* 0x000fe20000010000 */
[----:B-1----:R-:W-:-:S02]  /*f5b0*/  F2FP.F16.F32.PACK_AB R24, R33, R0 ;  /* 0x000000002118723e */ /* 0x002fc400000000ff */
[----:B------:R-:W-:Y:S02]  /*f5c0*/  F2FP.F16.F32.PACK_AB R26, R41, R34 ;  /* 0x00000022291a723e */ /* 0x000fe400000000ff */
[----:B------:R-:W-:Y:S02]  /*f5d0*/  F2FP.F16.F32.PACK_AB R25, R68, R51 ;  /* 0x000000334419723e */ /* 0x000fe400000000ff */
[----:B------:R-:W-:Y:S02]  /*f5e0*/  F2FP.F16.F32.PACK_AB R27, R69, R78 ;  /* 0x0000004e451b723e */ /* 0x000fe400000000ff */
[----:B----4-:R-:W-:Y:S02]  /*f5f0*/  F2FP.F16.F32.PACK_AB R8, R38, R37 ;  /* 0x000000252608723e */ /* 0x010fe400000000ff */
[----:B------:R-:W-:Y:S02]  /*f600*/  F2FP.F16.F32.PACK_AB R10, R45, R42 ;  /* 0x0000002a2d0a723e */ /* 0x000fe400000000ff */
[----:B------:R-:W-:-:S02]  /*f610*/  F2FP.F16.F32.PACK_AB R9, R48, R43 ;  /* 0x0000002b3009723e */ /* 0x000fc400000000ff */
[----:B------:R-:W-:Y:S01]  /*f620*/  F2FP.F16.F32.PACK_AB R11, R52, R47 ;  /* 0x0000002f340b723e */ /* 0x000fe200000000ff */
[----:B------:R-:W-:-:S04]  /*f630*/  FADD.FTZ R3, R59, R4 ;  /* 0x000000043b037221 */ /* 0x000fc80000010000 */
[----:B------:R-:W-:-:S04]  /*f640*/  FADD.FTZ R4, R60, R3 ;  /* 0x000000033c047221 */ /* 0x000fc80000010000 */
[----:B------:R-:W-:Y:S01]  /*f650*/  FADD.FTZ R3, R63, R4 ;  /* 0x000000043f037221 */ /* 0x000fe20000010000 */
[----:B--2---:R0:W-:Y:S04]  /*f660*/  STSM.16.M88.4 [R56], R8 ;  /* 0x0000000838007844 */ /* 0x0041e80000000200 */
[----:B------:R0:W-:Y:S04]  /*f670*/  STSM.16.M88.4 [R85+0x6000], R12 ;  /* 0x0060000c55007844 */ /* 0x0001e80000000200 */
[----:B------:R0:W-:Y:S01]  /*f680*/  STSM.16.M88.4 [R84+0x6000], R24 ;  /* 0x0060001854007844 */ /* 0x0001e20000000200 */
[----:B------:R1:W-:Y:S06]  /*f690*/  MEMBAR.ALL.CTA ;  /* 0x0000000000007992 */ /* 0x0003ec0000008000 */
[----:B-1----:R-:W1:Y:S01]  /*f6a0*/  FENCE.VIEW.ASYNC.S ;  /* 0x00000000000073c6 */ /* 0x002e620000000000 */
[----:B------:R-:W-:Y:S01]  /*f6b0*/  FADD.FTZ R72, R72, R3 ;  /* 0x0000000348487221 */ /* 0x000fe20000010000 */
[----:B------:R-:W-:Y:S01]  /*f6c0*/  FADD.FTZ R0, R0, R7 ;  /* 0x0000000700007221 */ /* 0x000fe20000010000 */
[----:B------:R-:W-:Y:S01]  /*f6d0*/  PLOP3.LUT P1, PT, PT, PT, UP0, 0x40, 0x0 ;  /* 0x000000000000781c */ /* 0x000fe20003f2e808 */
[----:B---3--:R-:W-:-:S04]  /*f6e0*/  @P5 IMAD.HI.U32 R20, R89, R20, RZ ;  /* 0x0000001459145227 */ /* 0x008fc800078e00ff */
[----:B------:R-:W-:Y:S01]  /*f6f0*/  FADD.FTZ R51, R51, R72 ;  /* 0x0000004833337221 */ /* 0x000fe20000010000 */
[----:B------:R-:W-:Y:S01]  /*f700*/  FADD.FTZ R33, R33, R0 ;  /* 0x0000000021217221 */ /* 0x000fe20000010000 */
[----:B------:R-:W-:Y:S01]  /*f710*/  IMAD.MOV.U32 R0, RZ, RZ, R89 ;  /* 0x000000ffff007224 */ /* 0x000fe200078e0059 */
[----:B-----5:R-:W-:Y:S01]  /*f720*/  @P5 SHF.R.U32.HI R0, RZ, R21, R20 ;  /* 0x00000015ff005219 */ /* 0x020fe20000011614 */
[----:B------:R-:W-:Y:S01]  /*f730*/  FADD.FTZ R51, R68, R51 ;  /* 0x0000003344337221 */ /* 0x000fe20000010000 */
[----:B------:R-:W-:-:S03]  /*f740*/  FADD.FTZ R4, R34, R33 ;  /* 0x0000002122047221 */ /* 0x000fc60000010000 */
[----:B------:R-:W-:Y:S01]  /*f750*/  FADD.FTZ R78, R78, R51 ;  /* 0x000000334e4e7221 */ /* 0x000fe20000010000 */
[----:B------:R-:W-:Y:S02]  /*f760*/  IMAD.IADD R103, R103, 0x1, R0 ;  /* 0x0000000167677824 */ /* 0x000fe400078e0200 */
[----:B------:R-:W-:Y:S01]  /*f770*/  FADD.FTZ R4, R41, R4 ;  /* 0x0000000429047221 */ /* 0x000fe20000010000 */
[----:B------:R-:W-:Y:S02]  /*f780*/  VIADD R0, R88, 0xfffffffe ;  /* 0xfffffffe58007836 */ /* 0x000fe40000000000 */
[----:B------:R-:W-:Y:S01]  /*f790*/  FADD.FTZ R3, R69, R78 ;  /* 0x0000004e45037221 */ /* 0x000fe20000010000 */
[----:B------:R-:W-:Y:S01]  /*f7a0*/  VIADD R7, R103, UR6 ;  /* 0x0000000667077c36 */ /* 0x000fe20008000000 */
[----:B-1----:R-:W-:Y:S01]  /*f7b0*/  NOP ;  /* 0x0000000000007918 */ /* 0x002fe20000000000 */
[----:B0-----:R-:W-:Y:S05]  /*f7c0*/  @P1 BRA `(.L_x_11499) ;  /* 0x0000000000541947 */ /* 0x001fea0003800000 */
[C---:B------:R-:W-:Y:S01]  /*f7d0*/  ISETP.GT.AND P1, PT, R103.reuse, RZ, PT ;  /* 0x000000ff6700720c */ /* 0x040fe20003f24270 */
[----:B------:R-:W-:Y:S01]  /*f7e0*/  BSSY B0, `(.L_x_11500) ;  /* 0x0000010000007945 */ /* 0x000fe20003800000 */
[----:B------:R-:W-:-:S11]  /*f7f0*/  IADD3 R8, R103, -0x1, RZ ;  /* 0xffffffff67087810 */ /* 0x000fd60007ffe0ff */
[----:B------:R-:W-:Y:S05]  /*f800*/  @P1 BRA `(.L_x_11501) ;  /* 0x0000000000201947 */ /* 0x000fea0003800000 */
[----:B------:R-:W-:Y:S01]  /*f810*/  UISETP.NE.AND UP1, UPT, UR7, 0x1, UPT ;  /* 0x000000010700788c */ /* 0x000fe2000bf25270 */
[----:B------:R-:W-:-:S05]  /*f820*/  IMAD.MOV R8, RZ, RZ, -R103 ;  /* 0x000000ffff087224 */ /* 0x000fca00078e0a67 */
[----:B------:R-:W-:-:S05]  /*f830*/  PLOP3.LUT P1, PT, PT, PT, UP1, 0x80, 0x0 ;  /* 0x000000000000781c */ /* 0x000fca0003f2f018 */
[----:B------:R-:W-:-:S08]  /*f840*/  @UP1 ULDC.64 UR4, c[0x0][0x9e8] ;  /* 0x00027a0000041ab9 */ /* 0x000fd00000000a00 */
[----:B------:R-:W-:-:S05]  /*f850*/  @P1 IMAD.HI.U32 R9, R8, UR4, RZ ;  /* 0x0000000408091c27 */ /* 0x000fca000f8e00ff */
[----:B------:R-:W-:-:S04]  /*f860*/  @P1 SHF.R.U32.HI R8, RZ, UR5, R9 ;  /* 0x00000005ff081c19 */ /* 0x000fc80008011609 */
[----:B------:R-:W-:Y:S01]  /*f870*/  LOP3.LUT R8, RZ, R8, RZ, 0x33, !PT ;  /* 0x00000008ff087212 */ /* 0x000fe200078e33ff */
[----:B------:R-:W-:Y:S06]  /*f880*/  BRA `(.L_x_11502) ;  /* 0x0000000000147947 */ /* 0x000fec0003800000 */
.L_x_11501:
[----:B------:R-:W-:-:S06]  /*f890*/  UISETP.NE.AND UP1, UPT, UR7, 0x1, UPT ;  /* 0x000000010700788c */ /* 0x000fcc000bf25270 */
[----:B------:R-:W-:-:S05]  /*f8a0*/  PLOP3.LUT P1, PT, PT, PT, UP1, 0x80, 0x0 ;  /* 0x000000000000781c */ /* 0x000fca0003f2f018 */
[----:B------:R-:W-:-:S08]  /*f8b0*/  @UP1 ULDC.64 UR4, c[0x0][0x9e8] ;  /* 0x00027a0000041ab9 */ /* 0x000fd00000000a00 */
[----:B------:R-:W-:-:S05]  /*f8c0*/  @P1 IMAD.HI.U32 R9, R8, UR4, RZ ;  /* 0x0000000408091c27 */ /* 0x000fca000f8e00ff */
[----:B------:R-:W-:-:S07]  /*f8d0*/  @P1 SHF.R.U32.HI R8, RZ, UR5, R9 ;  /* 0x00000005ff081c19 */ /* 0x000fce0008011609 */
.L_x_11502:
[----:B------:R-:W-:Y:S05]  /*f8e0*/  BSYNC B0 ;  /* 0x0000000000007941 */ /* 0x000fea0003800000 */
.L_x_11500:
[----:B------:R-:W-:-:S04]  /*f8f0*/  IMAD.U32 R9, RZ, RZ, UR7 ;  /* 0x00000007ff097e24 */ /* 0x000fc8000f8e00ff */
[----:B------:R-:W-:-:S05]  /*f900*/  IMAD R8, R8, R9, UR7 ;  /* 0x0000000708087e24 */ /* 0x000fca000f8e0209 */
[----:B------:R-:W-:-:S07]  /*f910*/  VIMNMX R7, R7, R8, PT ;  /* 0x0000000807077248 */ /* 0x000fce0003fe0100 */
.L_x_11499:
[----:B------:R-:W2:Y:S01]  /*f920*/  LDL R9, [R1+0x9c] ;  /* 0x00009c0001097983 */ /* 0x000ea20000100800 */
        /* <DEDUP_REMOVED lines=12> */
[----:B------:R-:W-:Y:S01]  /*f9f0*/  ULDC UR42, c[0x0][0x9e0] ;  /* 0x00027800002a7ab9 */ /* 0x000fe20000000800 */
        /* <DEDUP_REMOVED lines=27> */
[----:B------:R-:W-:-:S07]  /*fbb0*/  IMAD.MOV.U32 R135, RZ, RZ, RZ ;  /* 0x000000ffff877224 */ /* 0x000fce00078e00ff */
.L_x_11523:
[----:B------:R-:W2:Y:S01]  /*fbc0*/  LDL R9, [R1+0x44] ;  /* 0x0000440001097983 */ /* 0x000ea20000100800 */
[----:B------:R-:W-:Y:S01]  /*fbd0*/  VIADD R7, R18, 0x1 ;  /* 0x0000000112077836 */ /* 0x000fe20000000000 */
[----:B------:R-:W-:Y:S05]  /*fbe0*/  YIELD ;  /* 0x0000000000007946 */ /* 0x000fea0003800000 */
[----:B------:R-:W-:-:S04]  /*fbf0*/  ISETP.NE.AND P2, PT, R7, 0x2, PT ;  /* 0x000000020700780c */ /* 0x000fc80003f45270 */
[----:B------:R-:W-:Y:S02]  /*fc00*/  SEL R8, RZ, 0x1, P2 ;  /* 0x00000001ff087807 */ /* 0x000fe40001000000 */
[----:B------:R-:W-:Y:S02]  /*fc10*/  SEL R7, R7, RZ, P2 ;  /* 0x000000ff07077207 */ /* 0x000fe40001000000 */
[----:B------:R-:W-:Y:S02]  /*fc20*/  LOP3.LUT R139, R23, R8, RZ, 0x3c, !PT ;  /* 0x00000008178b7212 */ /* 0x000fe400078e3cff */
[----:B--2---:R-:W-:-:S13]  /*fc30*/  ISETP.NE.AND P1, PT, R9, RZ, PT ;  /* 0x000000ff0900720c */ /* 0x004fda0003f25270 */
[----:B-1----:R-:W-:Y:S05]  /*fc40*/  @P1 BRA `(.L_x_11504) ;  /* 0x0000000000301947 */ /* 0x002fea0003800000 */
[----:B------:R-:W-:Y:S05]  /*fc50*/  @!P0 BRA `(.L_x_11505) ;  /* 0x0000000000048947 */ /* 0x000fea0003800000 */
[----:B------:R-:W-:Y:S01]  /*fc60*/  BPT.TRAP 0x1 ;  /* 0x000000040000795c */ /* 0x000fe20000300000 */
.L_x_11505:
[----:B------:R-:W-:Y:S01]  /*fc70*/  IMAD R9, R7, 0x8, R2 ;  /* 0x0000000807097824 */ /* 0x000fe200078e0202 */
[----:B------:R-:W-:-:S04]  /*fc80*/  SHF.L.U32 R8, R139, 0x1f, RZ ;  /* 0x0000001f8b087819 */ /* 0x000fc800000006ff */
[----:B------:R0:W1:Y:S01]  /*fc90*/  SYNCS.PHASECHK.TRANS64.TRYWAIT P2, [R9+URZ+0x2d830], R8 ;  /* 0x02d83008090075a7 */ /* 0x000062000804017f */
[----:B------:R-:W-:Y:S05]  /*fca0*/  @!P0 BRA `(.L_x_11506) ;  /* 0x0000000000048947 */ /* 0x000fea0003800000 */
[----:B------:R-:W-:Y:S01]  /*fcb0*/  BPT.TRAP 0x1 ;  /* 0x000000040000795c */ /* 0x000fe20000300000 */
.L_x_11506:
[----:B------:R-:W-:Y:S04]  /*fcc0*/  BSSY B0, `(.L_x_11504) ;  /* 0x0000004000007945 */ /* 0x000fe80003800000 */
[----:B-1----:R-:W-:Y:S05]  /*fcd0*/  @P2 BRA `(.L_x_11507) ;  /* 0x0000000000082947 */ /* 0x002fea0003800000 */
[----:B------:R-:W1:Y:S02]  /*fce0*/  SYNCS.PHASECHK.TRANS64.TRYWAIT P2, [R9+URZ+0x2d830], R8 ;  /* 0x02d83008090075a7 */ /* 0x000e64000804017f */
[----:B-1----:R-:W-:Y:S05]  /*fcf0*/  @!P2 BRA `(.L_x_11508) ;  /* 0x0000015000e8a947 */ /* 0x002fea0003800000 */
.L_x_11507:
[----:B------:R-:W-:Y:S05]  /*fd00*/  BSYNC B0 ;  /* 0x0000000000007941 */ /* 0x000fea0003800000 */
.L_x_11504:
[----:B01----:R-:W2:Y:S04]  /*fd10*/  LDL R8, [R1+0x48] ;  /* 0x0000480001087983 */ /* 0x003ea80000100800 */
[----:B------:R-:W3:Y:S04]  /*fd20*/  LDL.64 R24, [R1+0x8] ;  /* 0x0000080001187983 */ /* 0x000ee80000100a00 */
[----:B------:R-:W4:Y:S04]  /*fd30*/  LDL.64 R152, [R1+0x30] ;  /* 0x0000300001987983 */ /* 0x000f280000100a00 */
[----:B------:R-:W5:Y:S01]  /*fd40*/  LDL.64 R150, [R1+0x28] ;  /* 0x0000280001967983 */ /* 0x000f620000100a00 */
[----:B------:R-:W0:Y:S01]  /*fd50*/  S2R R10, SR_TID.X ;  /* 0x00000000000a7919 */ /* 0x000e220000002100 */
[----:B------:R-:W-:Y:S05]  /*fd60*/  WARPSYNC.ALL ;  /* 0x0000000000007948 */ /* 0x000fea0003800000 */
[----:B------:R-:W-:Y:S01]  /*fd70*/  IMAD.MOV.U32 R9, RZ, RZ, -0x7fffffe0 ;  /* 0x80000020ff097424 */ /* 0x000fe200078e00ff */
[----:B------:R-:W5:Y:S04]  /*fd80*/  LDL.64 R148, [R1+0x20] ;  /* 0x0000200001947983 */ /* 0x000f680000100a00 */
[----:B------:R-:W5:Y:S04]  /*fd90*/  LDL.64 R146, [R1+0x18] ;  /* 0x0000180001927983 */ /* 0x000f680000100a00 */
[----:B------:R-:W5:Y:S01]  /*fda0*/  LDL.64 R144, [R1+0x10] ;  /* 0x0000100001907983 */ /* 0x000f620000100a00 */
[----:B0-----:R-:W-:-:S05]  /*fdb0*/  SHF.R.U32.HI R10, RZ, 0x7, R10 ;  /* 0x00000007ff0a7819 */ /* 0x001fca000001160a */
[----:B------:R-:W-:Y:S01]  /*fdc0*/  VIADD R20, R10, 0x8 ;  /* 0x000000080a147836 */ /* 0x000fe20000000000 */
[----:B------:R-:W-:Y:S01]  /*fdd0*/  R2UR UR11, R9 ;  /* 0x00000000090b72ca */ /* 0x000fe200000e0000 */
[----:B------:R-:W-:-:S05]  /*fde0*/  IMAD.MOV.U32 R13, RZ, RZ, -0x7fffffe0 ;  /* 0x80000020ff0d7424 */ /* 0x000fca00078e00ff */
[----:B------:R-:W-:Y:S01]  /*fdf0*/  R2UR UR15, R13 ;  /* 0x000000000d0f72ca */ /* 0x000fe200000e0000 */
[----:B------:R0:W-:Y:S01]  /*fe00*/  BAR.SYNC.DEFER_BLOCKING R20, 0x100 ;  /* 0x000400140000751d */ /* 0x0001e20000010000 */
[----:B------:R-:W-:Y:S02]  /*fe10*/  IMAD.MOV.U32 R11, RZ, RZ, -0x7fffffe0 ;  /* 0x80000020ff0b7424 */ /* 0x000fe400078e00ff */
[----:B--2---:R-:W-:Y:S01]  /*fe20*/  IMAD R8, R7, 0x600, R8 ;  /* 0x0000060007087824 */ /* 0x004fe200078e0208 */
[----:B---3--:R-:W-:-:S04]  /*fe30*/  R2UR UR8, R24 ;  /* 0x00000000180872ca */ /* 0x008fc800000e0000 */
[----:B------:R-:W-:Y:S02]  /*fe40*/  R2UR UR10, R8 ;  /* 0x00000000080a72ca */ /* 0x000fe400000e0000 */
[----:B------:R-:W-:Y:S02]  /*fe50*/  R2UR UR9, R25 ;  /* 0x00000000190972ca */ /* 0x000fe400000e0000 */
[----:B------:R-:W-:-:S11]  /*fe60*/  WARPGROUP.ARRIVE ;  /* 0x00000000000079c5 */ /* 0x000fd60000000000 */
[----:B------:R-:W-:Y:S01]  /*fe70*/  HGMMA.64x128x16.F32 R24, gdesc[UR8], RZ, !UPT, gsb0 ;  /* 0x01e00000081879f0 */ /* 0x000fe2000c0008ff */
[----:B------:R-:W-:Y:S01]  /*fe80*/  VIADD R12, R8, 0x2 ;  /* 0x00000002080c7836 */ /* 0x000fe20000000000 */
[----:B----4-:R-:W-:Y:S02]  /*fe90*/  R2UR UR12, R152 ;  /* 0x00000000980c72ca */ /* 0x010fe400000e0000 */
[----:B------:R-:W-:Y:S02]  /*fea0*/  R2UR UR13, R153 ;  /* 0x00000000990d72ca */ /* 0x000fe400000e0000 */
[----:B------:R-:W-:Y:S01]  /*feb0*/  R2UR UR14, R12 ;  /* 0x000000000c0e72ca */ /* 0x000fe200000e0000 */
[----:B------:R-:W-:Y:S01]  /*fec0*/  VIADD R10, R8, 0x200 ;  /* 0x00000200080a7836 */ /* 0x000fe20000000000 */
[----:B------:R-:W-:Y:S02]  /*fed0*/  R2UR UR19, R11 ;  /* 0x000000000b1372ca */ /* 0x000fe400000e0000 */
[----:B-----5:R-:W-:-:S02]  /*fee0*/  R2UR UR16, R150 ;  /* 0x00000000961072ca */ /* 0x020fc400000e0000 */
[----:B------:R-:W-:Y:S02]  /*fef0*/  R2UR UR18, R10 ;  /* 0x000000000a1272ca */ /* 0x000fe400000e0000 */
[----:B------:R-:W-:Y:S01]  /*ff00*/  R2UR UR17, R151 ;  /* 0x00000000971172ca */ /* 0x000fe200000e0000 */
[----:B------:R-:W-:Y:S02]  /*ff10*/  WARPGROUP.DEPBAR.LE gsb0, 0x0 ;  /* 0x00008000000079c5 */ /* 0x000fe40000010000 */
[----:B------:R-:W-:-:S06]  /*ff20*/  WARPGROUP.ARRIVE ;  /* 0x00000000000079c5 */ /* 0x000fcc0000000000 */
[----:B------:R-:W-:Y:S01]  /*ff30*/  HGMMA.64x128x16.F32 R24, gdesc[UR12], R24, gsb0 ;  /* 0x01e000000c1879f0 */ /* 0x000fe20008000818 */
[----:B------:R-:W-:Y:S01]  /*ff40*/  VIADD R12, R8, 0x202 ;  /* 0x00000202080c7836 */ /* 0x000fe20000000000 */
[----:B------:R-:W-:Y:S02]  /*ff50*/  R2UR UR23, R13 ;  /* 0x000000000d1772ca */ /* 0x000fe400000e0000 */
[----:B------:R-:W-:Y:S02]  /*ff60*/  R2UR UR20, R148 ;  /* 0x00000000941472ca */ /* 0x000fe400000e0000 */
[----:B------:R-:W-:Y:S02]  /*ff70*/  R2UR UR22, R12 ;  /* 0x000000000c1672ca */ /* 0x000fe400000e0000 */
[----:B------:R-:W-:Y:S01]  /*ff80*/  R2UR UR21, R149 ;  /* 0x00000000951572ca */ /* 0x000fe200000e0000 */
[----:B------:R-:W-:Y:S02]  /*ff90*/  WARPGROUP.DEPBAR.LE gsb0, 0x0 ;  /* 0x00008000000079c5 */ /* 0x000fe40000010000 */
[----:B------:R-:W-:-:S06]  /*ffa0*/  WARPGROUP.ARRIVE ;  /* 0x00000000000079c5 */ /* 0x000fcc0000000000 */
[----:B------:R-:W-:Y:S01]  /*ffb0*/  HGMMA.64x128x16.F32 R24, gdesc[UR16], R24, gsb0 ;  /* 0x01e00000101879f0 */ /* 0x000fe20008000818 */
[----:B------:R-:W-:Y:S02]  /*ffc0*/  VIADD R14, R8, 0x400 ;  /* 0x00000400080e7836 */ /* 0x000fe40000000000 */
[----:B------:R-:W-:Y:S01]  /*ffd0*/  IMAD.MOV.U32 R15, RZ, RZ, -0x7fffffe0 ;  /* 0x80000020ff0f7424 */ /* 0x000fe200078e00ff */
[----:B------:R-:W-:Y:S02]  /*ffe0*/  R2UR UR24, R146 ;  /* 0x00000000921872ca */ /* 0x000fe400000e0000 */
[----:B------:R-:W-:Y:S02]  /*fff0*/  R2UR UR26, R14 ;  /* 0x000000000e1a72ca */ /* 0x000fe400000e0000 */
[----:B------:R-:W-:Y:S02]  /*10000*/  R2UR UR27, R15 ;  /* 0x000000000f1b72ca */ /* 0x000fe400000e0000 */
[----:B------:R-:W-:Y:S01]  /*10010*/  R2UR UR25, R147 ;  /* 0x00000000931972ca */ /* 0x000fe200000e0000 */
[----:B------:R-:W-:-:S02]  /*10020*/  WARPGROUP.DEPBAR.LE gsb0, 0x0 ;  /* 0x00008000000079c5 */ /* 0x000fc40000010000 */
        /* <DEDUP_REMOVED lines=17> */
.L_x_11510:
[----:B------:R-:W-:Y:S02]  /*10140*/  SHF.L.U32 R8, R23, 0x1f, RZ ;  /* 0x0000001f17087819 */ /* 0x000fe400000006ff */
[----:B------:R-:W-:-:S04]  /*10150*/  LEA R9, R18, R2, 0x3 ;  /* 0x0000000212097211 */ /* 0x000fc800078e18ff */
[----:B------:R0:W1:Y:S01]  /*10160*/  SYNCS.PHASECHK.TRANS64.TRYWAIT P1, [R9+URZ+0x2d850], R8 ;  /* 0x02d85008090075a7 */ /* 0x000062000802017f */
[----:B------:R-:W-:Y:S05]  /*10170*/  @!P0 BRA `(.L_x_11511) ;  /* 0x0000000000048947 */ /* 0x000fea0003800000 */
[----:B------:R-:W-:Y:S01]  /*10180*/  BPT.TRAP 0x1 ;  /* 0x000000040000795c */ /* 0x000fe20000300000 */
.L_x_11511:
[----:B-1----:R-:W-:Y:S05]  /*10190*/  @P1 BRA `(.L_x_11509) ;  /* 0x0000000000081947 */ /* 0x002fea0003800000 */
[----:B------:R-:W1:Y:S02]  /*101a0*/  SYNCS.PHASECHK.TRANS64.TRYWAIT P1, [R9+URZ+0x2d850], R8 ;  /* 0x02d85008090075a7 */ /* 0x000e64000802017f */
[----:B-1----:R-:W-:Y:S05]  /*101b0*/  @!P1 BRA `(.L_x_11512) ;  /* 0x0000014c00cc9947 */ /* 0x002fea0003800000 */
.L_x_11509:
[----:B01----:R-:W-:Y:S01]  /*101c0*/  VIADD R8, R2, 0x400 ;  /* 0x0000040002087836 */ /* 0x003fe20000000000 */
[----:B------:R-:W-:Y:S05]  /*101d0*/  WARPSYNC.ALL ;  /* 0x0000000000007948 */ /* 0x000fea0003800000 */
[----:B------:R-:W-:Y:S01]  /*101e0*/  SHF.R.U32.HI R8, RZ, 0x4, R8 ;  /* 0x00000004ff087819 */ /* 0x000fe20000011608 */
[----:B------:R-:W-:Y:S01]  /*101f0*/  IMAD.MOV.U32 R9, RZ, RZ, -0x7fffffe0 ;  /* 0x80000020ff097424 */ /* 0x000fe200078e00ff */
[----:B------:R-:W-:Y:S01]  /*10200*/  WARPGROUP.ARRIVE ;  /* 0x00000000000079c5 */ /* 0x000fe20000000000 */
[----:B------:R-:W-:Y:S01]  /*10210*/  UMOV UR9, 0x40000040 ;  /* 0x4000004000097882 */ /* 0x000fe20000000000 */
[----:B------:R-:W-:Y:S01]  /*10220*/  LOP3.LUT R8, R8, 0x3fff, RZ, 0xc0, !PT ;  /* 0x00003fff08087812 */ /* 0x000fe200078ec0ff */
[----:B------:R-:W-:Y:S01]  /*10230*/  IMAD.MOV.U32 R11, RZ, RZ, -0x7fffffe0 ;  /* 0x80000020ff0b7424 */ /* 0x000fe200078e00ff */
[----:B------:R-:W-:Y:S01]  /*10240*/  R2UR UR11, R9 ;  /* 0x00000000090b72ca */ /* 0x000fe200000e0000 */
[----:B------:R-:W-:Y:S01]  /*10250*/  UMOV UR13, 0x40000040 ;  /* 0x40000040000d7882 */ /* 0x000fe20000000000 */
[----:B------:R-:W-:Y:S01]  /*10260*/  LOP3.LUT R8, R8, 0x2000000, RZ, 0xfc, !PT ;  /* 0x0200000008087812 */ /* 0x000fe200078efcff */
[----:B------:R-:W-:Y:S01]  /*10270*/  UMOV UR17, 0x40000040 ;  /* 0x4000004000117882 */ /* 0x000fe20000000000 */
[C---:B------:R-:W-:Y:S01]  /*10280*/  R2UR UR15, R11.reuse ;  /* 0x000000000b0f72ca */ /* 0x040fe200000e0000 */
[----:B------:R-:W-:Y:S01]  /*10290*/  UMOV UR21, 0x40000040 ;  /* 0x4000004000157882 */ /* 0x000fe20000000000 */
[C---:B------:R-:W-:Y:S01]  /*102a0*/  R2UR UR19, R11.reuse ;  /* 0x000000000b1372ca */ /* 0x040fe200000e0000 */
[----:B------:R-:W-:Y:S01]  /*102b0*/  IMAD R8, R18, 0x600, R8 ;  /* 0x0000060012087824 */ /* 0x000fe200078e0208 */
[C---:B------:R-:W-:Y:S01]  /*102c0*/  R2UR UR23, R11.reuse ;  /* 0x000000000b1772ca */ /* 0x040fe200000e0000 */
[----:B------:R-:W-:Y:S01]  /*102d0*/  UMOV UR25, 0x40000040 ;  /* 0x4000004000197882 */ /* 0x000fe20000000000 */
[C---:B------:R-:W-:Y:S01]  /*102e0*/  R2UR UR27, R11.reuse ;  /* 0x000000000b1b72ca */ /* 0x040fe200000e0000 */
[C---:B------:R-:W-:Y:S01]  /*102f0*/  VIADD R10, R8.reuse, 0x40 ;  /* 0x00000040080a7836 */ /* 0x040fe20000000000 */
[----:B------:R-:W-:Y:S01]  /*10300*/  R2UR UR10, R8 ;  /* 0x00000000080a72ca */ /* 0x000fe200000e0000 */
[----:B------:R-:W-:Y:S01]  /*10310*/  UMOV UR29, 0x40000040 ;  /* 0x40000040001d7882 */ /* 0x000fe20000000000 */
[C---:B------:R-:W-:Y:S01]  /*10320*/  R2UR UR31, R11.reuse ;  /* 0x000000000b1f72ca */ /* 0x040fe200000e0000 */
[----:B------:R-:W-:Y:S01]  /*10330*/  UMOV UR33, 0x40000040 ;  /* 0x4000004000217882 */ /* 0x000fe20000000000 */
[----:B------:R-:W-:Y:S01]  /*10340*/  R2UR UR14, R10 ;  /* 0x000000000a0e72ca */ /* 0x000fe200000e0000 */
[----:B------:R-:W-:Y:S01]  /*10350*/  VIADD R10, R8, 0x80 ;  /* 0x00000080080a7836 */ /* 0x000fe20000000000 */
[----:B------:R-:W-:Y:S01]  /*10360*/  R2UR UR35, R11 ;  /* 0x000000000b2372ca */ /* 0x000fe200000e0000 */
[----:B------:R-:W-:Y:S01]  /*10370*/  UMOV UR45, 0x40000040 ;  /* 0x40000040002d7882 */ /* 0x000fe20000000000 */
[----:B------:R-:W-:Y:S01]  /*10380*/  R2UR UR47, R9 ;  /* 0x00000000092f72ca */ /* 0x000fe200000e0000 */
[----:B------:R-:W0:Y:S01]  /*10390*/  S2R R13, SR_TID.X ;  /* 0x00000000000d7919 */ /* 0x000e220000002100 */
[----:B------:R-:W-:Y:S01]  /*103a0*/  R2UR UR18, R10 ;  /* 0x000000000a1272ca */ /* 0x000fe200000e0000 */
[----:B------:R-:W-:-:S05]  /*103b0*/  VIADD R10, R8, 0xc0 ;  /* 0x000000c0080a7836 */ /* 0x000fca0000000000 */
[----:B------:R-:W-:Y:S01]  /*103c0*/  R2UR UR22, R10 ;  /* 0x000000000a1672ca */ /* 0x000fe200000e0000 */
[----:B------:R-:W-:-:S05]  /*103d0*/  VIADD R10, R8, 0x100 ;  /* 0x00000100080a7836 */ /* 0x000fca0000000000 */
[----:B------:R-:W-:Y:S01]  /*103e0*/  R2UR UR26, R10 ;  /* 0x000000000a1a72ca */ /* 0x000fe200000e0000 */
[----:B------:R-:W-:-:S05]  /*103f0*/  VIADD R10, R8, 0x140 ;  /* 0x00000140080a7836 */ /* 0x000fca0000000000 */
[----:B------:R-:W-:Y:S01]  /*10400*/  R2UR UR30, R10 ;  /* 0x000000000a1e72ca */ /* 0x000fe200000e0000 */
[C---:B------:R-:W-:Y:S02]  /*10410*/  VIADD R10, R8.reuse, 0x180 ;  /* 0x00000180080a7836 */ /* 0x040fe40000000000 */
[----:B------:R-:W-:-:S03]  /*10420*/  VIADD R8, R8, 0x1c0 ;  /* 0x000001c008087836 */ /* 0x000fc60000000000 */
[----:B------:R-:W-:Y:S02]  /*10430*/  R2UR UR34, R10 ;  /* 0x000000000a2272ca */ /* 0x000fe400000e0000 */
[----:B------:R-:W-:Y:S01]  /*10440*/  R2UR UR46, R8 ;  /* 0x00000000082e72ca */ /* 0x000fe200000e0000 */
[----:B------:R-:W-:Y:S01]  /*10450*/  IMAD R8, R141, 0x2000, R2 ;  /* 0x000020008d087824 */ /* 0x000fe200078e0202 */
[----:B0-----:R-:W-:-:S04]  /*10460*/  SHF.R.U32.HI R12, RZ, 0x7, R13 ;  /* 0x00000007ff0c7819 */ /* 0x001fc8000001160d */
[----:B------:R-:W-:Y:S02]  /*10470*/  R2UR UR8, R8 ;  /* 0x00000000080872ca */ /* 0x000fe400000e0000 */
[----:B------:R-:W-:Y:S01]  /*10480*/  ISETP.GE.U32.AND P1, PT, R13, 0x180, PT ;  /* 0x000001800d00780c */ /* 0x000fe20003f26070 */
[----:B------:R-:W-:-:S05]  /*10490*/  VIADD R8, R12, 0x9 ;  /* 0x000000090c087836 */ /* 0x000fca0000000000 */
[----:B------:R-:W-:-:S05]  /*104a0*/  SEL R8, R8, 0x9, !P1 ;  /* 0x0000000908087807 */ /* 0x000fca0004800000 */
[----:B------:R-:W-:-:S04]  /*104b0*/  UIADD3 UR8, UR8, 0x21800, URZ ;  /* 0x0002180008087890 */ /* 0x000fc8000fffe03f */
[----:B------:R-:W-:-:S04]  /*104c0*/  USHF.R.U32.HI UR8, URZ, 0x4, UR8 ;  /* 0x000000043f087899 */ /* 0x000fc80008011608 */
[----:B------:R-:W-:-:S04]  /*104d0*/  ULOP3.LUT UR8, UR8, 0x3fff, URZ, 0xc0, !UPT ;  /* 0x00003fff08087892 */ /* 0x000fc8000f8ec03f */
[----:B------:R-:W-:-:S04]  /*104e0*/  ULOP3.LUT UR8, UR8, 0x10000, URZ, 0xfc, !UPT ;  /* 0x0001000008087892 */ /* 0x000fc8000f8efc3f */
[----:B------:R-:W-:Y:S02]  /*104f0*/  UIADD3 UR12, UR8, 0x2, URZ ;  /* 0x00000002080c7890 */ /* 0x000fe4000fffe03f */
[----:B------:R-:W-:Y:S02]  /*10500*/  UIADD3 UR16, UR8, 0x4, URZ ;  /* 0x0000000408107890 */ /* 0x000fe4000fffe03f */
[----:B------:R-:W-:Y:S02]  /*10510*/  UIADD3 UR20, UR8, 0x6, URZ ;  /* 0x0000000608147890 */ /* 0x000fe4000fffe03f */
[----:B------:R-:W-:Y:S01]  /*10520*/  HGMMA.64x96x16.F32 R88, gdesc[UR8].tnspB, R88, gsb0 ;  /* 0x41600000085879f0 */ /* 0x000fe20008000858 */
[----:B------:R-:W-:Y:S02]  /*10530*/  UIADD3 UR24, UR8, 0x600, URZ ;  /* 0x0000060008187890 */ /* 0x000fe4000fffe03f */
[----:B------:R-:W-:Y:S02]  /*10540*/  UIADD3 UR28, UR8, 0x602, URZ ;  /* 0x00000602081c7890 */ /* 0x000fe4000fffe03f */
[----:B------:R-:W-:-:S02]  /*10550*/  UIADD3 UR32, UR8, 0x604, URZ ;  /* 0x0000060408207890 */ /* 0x000fc4000fffe03f */
[----:B------:R-:W-:Y:S01]  /*10560*/  UIADD3 UR44, UR8, 0x606, URZ ;  /* 0x00000606082c7890 */ /* 0x000fe2000fffe03f */
        /* <DEDUP_REMOVED lines=25> */
.L_x_11513:
[----:B------:R-:W2:Y:S04]  /*10700*/  LDL R11, [R1+0x60] ;  /* 0x00006000010b7983 */ /* 0x000ea80000100800 */
[----:B0-----:R-:W2:Y:S01]  /*10710*/  LDL R8, [R1+0x98] ;  /* 0x0000980001087983 */ /* 0x001ea20000100800 */
[----:B------:R-:W-:Y:S01]  /*10720*/  ISETP.NE.AND P1, PT, R142, 0x1, PT ;  /* 0x000000018e00780c */ /* 0x000fe20003f25270 */
[----:B------:R-:W-:Y:S01]  /*10730*/  FMUL.FTZ R21, R32, UR50 ;  /* 0x0000003220157c20 */ /* 0x000fe20008410000 */
[----:B------:R-:W-:Y:S01]  /*10740*/  FMUL.FTZ R32, R42, UR50 ;  /* 0x000000322a207c20 */ /* 0x000fe20008410000 */
[----:B------:R-:W-:Y:S01]  /*10750*/  FMUL.FTZ R42, R52, UR50 ;  /* 0x00000032342a7c20 */ /* 0x000fe20008410000 */
[----:B------:R-:W-:Y:S02]  /*10760*/  IMAD R52, R7, 0x8, R2 ;  /* 0x0000000807347824 */ /* 0x000fe400078e0202 */
        /* <DEDUP_REMOVED lines=9> */
[----:B------:R-:W-:Y:S01]  /*10800*/  MOV R53, UR38 ;  /* 0x0000002600357c02 */ /* 0x000fe20008000f00 */
        /* <DEDUP_REMOVED lines=25> */
[----:B------:R3:W-:Y:S01]  /*109a0*/  SYNCS.ARRIVE.TRANS64.RED.A1T0 RZ, [R52+URZ], RZ ;  /* 0x000000ff34ff79a7 */ /* 0x0007e2000810043f */
        /* <DEDUP_REMOVED lines=40> */
[----:B--2---:R-:W-:-:S02]  /*10c30*/  IMAD.IADD R8, R8, 0x1, R11 ;  /* 0x0000000108087824 */ /* 0x004fc400078e020b */
        /* <DEDUP_REMOVED lines=18> */
[----:B------:R-:W0:Y:S01]  /*10d60*/  SHFL.IDX PT, R85, R8, RZ, 0x1c1f ;  /* 0x001c1fff08557589 */ /* 0x000e2200000e0000 */
[----:B------:R-:W-:-:S02]  /*10d70*/  IMAD.SHL.U32 R79, R0, 0x80, RZ ;  /* 0x00000080004f7824 */ /* 0x000fc400078e00ff */
[----:B------:R-:W-:Y:S01]  /*10d80*/  FMUL.FTZ R34, R44, UR50 ;  /* 0x000000322c227c20 */ /* 0x000fe20008410000 */
[----:B------:R-:W-:Y:S01]  /*10d90*/  FMUL.FTZ R44, R54, UR50 ;  /* 0x00000032362c7c20 */ /* 0x000fe20008410000 */
[----:B------:R-:W-:Y:S01]  /*10da0*/  FMUL.FTZ R54, R62, UR50 ;  /* 0x000000323e367c20 */ /* 0x000fe20008410000 */
[----:B------:R-:W-:Y:S01]  /*10db0*/  FMUL.FTZ R62, R70, UR50 ;  /* 0x00000032463e7c20 */ /* 0x000fe20008410000 */
[----:B------:R-:W-:Y:S01]  /*10dc0*/  FMUL.FTZ R70, R78, UR50 ;  /* 0x000000324e467c20 */ /* 0x000fe20008410000 */
[----:B---3--:R-:W-:Y:S01]  /*10dd0*/  IADD3 R52, -R79, 0x1, RZ ;  /* 0x000000014f347810 */ /* 0x008fe20007ffe1ff */
[----:B------:R-:W-:Y:S01]  /*10de0*/  FMUL.FTZ R78, R86, UR50 ;  /* 0x00000032564e7c20 */ /* 0x000fe20008410000 */
[----:B------:R-:W-:Y:S01]  /*10df0*/  FMUL.FTZ R80, R87, UR50 ;  /* 0x0000003257507c20 */ /* 0x000fe20008410000 */
[----:B------:R-:W-:Y:S01]  /*10e00*/  PLOP3.LUT P1, PT, PT, PT, UP0, 0x40, 0x0 ;  /* 0x000000000000781c */ /* 0x000fe20003f2e808 */
[----:B------:R-:W1:Y:S01]  /*10e10*/  MUFU.TANH R9, R9 ;  /* 0x0000000900097308 */ /* 0x000e620000002400 */
[----:B------:R-:W-:-:S05]  /*10e20*/  IMAD R52, R156, -0x2, R52 ;  /* 0xfffffffe9c347824 */ /* 0x000fca00078e0234 */
[----:B------:R-:W-:Y:S02]  /*10e30*/  IADD3 R52, -R154, R52, R155 ;  /* 0x000000349a347210 */ /* 0x000fe40007ffe19b */
[----:B------:R-:W2:Y:S03]  /*10e40*/  MUFU.TANH R10, R10 ;  /* 0x0000000a000a7308 */ /* 0x000ea60000002400 */
[C---:B------:R-:W-:Y:S02]  /*10e50*/  VIADD R84, R52.reuse, UR49 ;  /* 0x0000003134547c36 */ /* 0x040fe40008000000 */
[----:B------:R-:W-:Y:S02]  /*10e60*/  VIADD R83, R52, UR52 ;  /* 0x0000003434537c36 */ /* 0x000fe40008000000 */
[C---:B0-----:R-:W-:Y:S01]  /*10e70*/  IMAD.IADD R82, R85.reuse, 0x1, R84 ;  /* 0x0000000155527824 */ /* 0x041fe200078e0254 */
[----:B------:R-:W0:Y:S01]  /*10e80*/  MUFU.TANH R11, R11 ;  /* 0x0000000b000b7308 */ /* 0x000e220000002400 */
[----:B------:R-:W-:-:S07]  /*10e90*/  IMAD.IADD R81, R85, 0x1, R83 ;  /* 0x0000000155517824 */ /* 0x000fce00078e0253 */
        /* <DEDUP_REMOVED lines=42> */
.L_x_11516:
[----:B------:R-:W-:-:S05]  /*11140*/  IMAD.U32 R86, RZ, RZ, UR41 ;  /* 0x00000029ff567e24 */ /* 0x000fca000f8e00ff */
[----:B------:R-:W-:-:S13]  /*11150*/  ISETP.NE.AND P1, PT, R86, 0x1, PT ;  /* 0x000000015600780c */ /* 0x000fda0003f25270 */
[----:B------:R-:W1:Y:S02]  /*11160*/  @P1 LDC.64 R52, c[0x0][0x9e8] ;  /* 0x00027a00ff341b82 */ /* 0x000e640000000a00 */
[----:B-1----:R-:W-:-:S05]  /*11170*/  @P1 IMAD.HI.U32 R52, R85, R52, RZ ;  /* 0x0000003455341227 */ /* 0x002fca00078e00ff */
[----:B------:R-:W-:-:S07]  /*11180*/  @P1 SHF.R.U32.HI R85, RZ, R53, R52 ;  /* 0x00000035ff551219 */ /* 0x000fce0000011634 */
.L_x_11517:
[----:B------:R-:W-:Y:S05]  /*11190*/  BSYNC B0 ;  /* 0x0000000000007941 */ /* 0x000fea0003800000 */
.L_x_11515:
[----:B------:R-:W-:-:S04]  /*111a0*/  IMAD R85, R85, R86, -R79 ;  /* 0x0000005655557224 */ /* 0x000fc800078e0a4f */
[----:B------:R-:W-:-:S05]  /*111b0*/  IMAD R85, R156, -0x2, R85 ;  /* 0xfffffffe9c557824 */ /* 0x000fca00078e0255 */
[----:B------:R-:W-:Y:S02]  /*111c0*/  VIMNMX R81, R81, R85, !PT ;  /* 0x0000005551517248 */ /* 0x000fe40007fe0100 */
[----:B------:R-:W-:-:S07]  /*111d0*/  VIADDMNMX R82, R85, R86, R82, PT ;  /* 0x0000005655527246 */ /* 0x000fce0003800152 */
.L_x_11514:
[----:B------:R-:W-:Y:S01]  /*111e0*/  ISETP.GT.AND P1, PT, R0, -0x1, PT ;  /* 0xffffffff0000780c */ /* 0x000fe20003f24270 */
[----:B------:R-:W1:Y:S03]  /*111f0*/  SHFL.IDX PT, R8, R8, 0x1, 0x1c1f ;  /* 0x003c1f0008087f89 */ /* 0x000e6600000e0000 */
        /* <DEDUP_REMOVED lines=14> */
[----:B------:R-:W-:Y:S02]  /*112e0*/  ISETP.GT.AND P2, PT, R81, 0x10, P1 ;  /* 0x000000105100780c */ /* 0x000fe40000f44270 */
[----:B------:R-:W-:Y:S02]  /*112f0*/  FSEL R23, R23, -INF , !P4 ;  /* 0xff80000017177808 */ /* 0x000fe40006000000 */
[----:B------:R-:W-:Y:S02]  /*11300*/  ISETP.GT.AND P4, PT, R81, 0x20, P1 ;  /* 0x000000205100780c */ /* 0x000fe40000f84270 */
[----:B------:R-:W-:-:S02]  /*11310*/  ISETP.LT.OR P3, PT, R82, 0xa, P3 ;  /* 0x0000000a5200780c */ /* 0x000fc40001f61670 */
[C---:B------:R-:W-:Y:S02]  /*11320*/  ISETP.LT.OR P2, PT, R82.reuse, 0x11, P2 ;  /* 0x000000115200780c */ /* 0x040fe40001741670 */
[----:B------:R-:W-:Y:S02]  /*11330*/  ISETP.LT.OR P4, PT, R82, 0x21, P4 ;  /* 0x000000215200780c */ /* 0x000fe40002781670 */
[----:B------:R-:W-:Y:S02]  /*11340*/  FSEL R14, R14, -INF , !P3 ;  /* 0xff8000000e0e7808 */ /* 0x000fe40005800000 */
[----:B------:R-:W-:Y:S02]  /*11350*/  FSEL R21, R21, -INF , !P2 ;  /* 0xff80000015157808 */ /* 0x000fe40005000000 */
[C---:B------:R-:W-:Y:S02]  /*11360*/  ISETP.GT.AND P3, PT, R81.reuse, 0x18, P1 ;  /* 0x000000185100780c */ /* 0x040fe40000f64270 */
[----:B------:R-:W-:-:S02]  /*11370*/  ISETP.GT.AND P2, PT, R81, 0x19, P1 ;  /* 0x000000195100780c */ /* 0x000fc40000f44270 */
[----:B------:R-:W-:Y:S02]  /*11380*/  FSEL R30, R30, -INF , !P4 ;  /* 0xff8000001e1e7808 */ /* 0x000fe40006000000 */
[----:B------:R-:W-:Y:S02]  /*11390*/  ISETP.GT.AND P4, PT, R81, 0x29, P1 ;  /* 0x000000295100780c */ /* 0x000fe40000f84270 */
[C---:B------:R-:W-:Y:S02]  /*113a0*/  ISETP.LT.OR P3, PT, R82.reuse, 0x19, P3 ;  /* 0x000000195200780c */ /* 0x040fe40001f61670 */
[C---:B------:R-:W-:Y:S02]  /*113b0*/  ISETP.LT.OR P2, PT, R82.reuse, 0x1a, P2 ;  /* 0x0000001a5200780c */ /* 0x040fe40001741670 */
[----:B------:R-:W-:Y:S02]  /*113c0*/  ISETP.LT.OR P4, PT, R82, 0x2a, P4 ;  /* 0x0000002a5200780c */ /* 0x000fe40002781670 */
[----:B0-----:R-:W-:-:S02]  /*113d0*/  FSEL R52, R26, -INF , !P3 ;  /* 0xff8000001a347808 */ /* 0x001fc40005800000 */
[----:B------:R-:W-:Y:S02]  /*113e0*/  FSEL R53, R27, -INF , !P2 ;  /* 0xff8000001b357808 */ /* 0x000fe40005000000 */
[C---:B------:R-:W-:Y:S02]  /*113f0*/  ISETP.GT.AND P3, PT, R81.reuse, 0x21, P1 ;  /* 0x000000215100780c */ /* 0x040fe40000f64270 */
        /* <DEDUP_REMOVED lines=15> */
[----:B------:R-:W-:-:S02]  /*114f0*/  FSEL R38, R38, -INF , !P3 ;  /* 0xff80000026267808 */ /* 0x000fc40005800000 */
        /* <DEDUP_REMOVED lines=40> */
[----:B------:R-:W-:Y:S02]  /*11780*/  PLOP3.LUT P4, PT, PT, PT, UP0, 0x40, 0x0 ;  /* 0x000000000000781c */ /* 0x000fe40003f8e808 */
[----:B------:R-:W-:-:S02]  /*11790*/  ISETP.LT.OR P3, PT, R82, 0x6a, P3 ;  /* 0x0000006a5200780c */ /* 0x000fc40001f61670 */
[----:B------:R-:W-:Y:S02]  /*117a0*/  ISETP.LT.OR P2, PT, R82, 0x71, P2 ;  /* 0x000000715200780c */ /* 0x000fe40001741670 */
[----:B------:R-:W-:Y:S02]  /*117b0*/  FSEL R69, R69, -INF , !P3 ;  /* 0xff80000045457808 */ /* 0x000fe40005800000 */
[----:B------:R-:W-:Y:S02]  /*117c0*/  FSEL R72, R72, -INF , !P2 ;  /* 0xff80000048487808 */ /* 0x000fe40005000000 */
[C---:B------:R-:W-:Y:S02]  /*117d0*/  ISETP.GT.AND P3, PT, R81.reuse, 0x78, P1 ;  /* 0x000000785100780c */ /* 0x040fe40000f64270 */
[----:B------:R-:W-:Y:S02]  /*117e0*/  ISETP.GT.AND P2, PT, R81, 0x79, P1 ;  /* 0x000000795100780c */ /* 0x000fe40000f44270 */
[----:B------:R-:W-:-:S02]  /*117f0*/  ISETP.LT.OR P3, PT, R82, 0x79, P3 ;  /* 0x000000795200780c */ /* 0x000fc40001f61670 */
[----:B------:R-:W-:Y:S02]  /*11800*/  ISETP.LT.OR P2, PT, R82, 0x7a, P2 ;  /* 0x0000007a5200780c */ /* 0x000fe40001741670 */
[----:B------:R-:W-:Y:S02]  /*11810*/  FSEL R76, R76, -INF , !P3 ;  /* 0xff8000004c4c7808 */ /* 0x000fe40005800000 */
[----:B------:R-:W-:Y:S01]  /*11820*/  FSEL R77, R77, -INF , !P2 ;  /* 0xff8000004d4d7808 */ /* 0x000fe20005000000 */
[----:B------:R-:W-:Y:S08]  /*11830*/  @P4 BRA `(.L_x_11518) ;  /* 0x0000000000584947 */ /* 0x000ff00003800000 */
        /* <DEDUP_REMOVED lines=12> */
.L_x_11520:
[----:B------:R-:W-:-:S05]  /*11900*/  IMAD.U32 R81, RZ, RZ, UR41 ;  /* 0x00000029ff517e24 */ /* 0x000fca000f8e00ff */
[----:B------:R-:W-:-:S13]  /*11910*/  ISETP.NE.AND P2, PT, R81, 0x1, PT ;  /* 0x000000015100780c */ /* 0x000fda0003f45270 */
[----:B------:R-:W0:Y:S02]  /*11920*/  @P2 LDC.64 R26, c[0x0][0x9e8] ;  /* 0x00027a00ff1a2b82 */ /* 0x000e240000000a00 */
[----:B0-----:R-:W-:-:S05]  /*11930*/  @P2 IMAD.HI.U32 R26, R8, R26, RZ ;  /* 0x0000001a081a2227 */ /* 0x001fca00078e00ff */
[----:B------:R-:W-:-:S07]  /*11940*/  @P2 SHF.R.U32.HI R8, RZ, R27, R26 ;  /* 0x0000001bff082219 */ /* 0x000fce000001161a */
.L_x_11521:
[----:B------:R-:W-:Y:S05]  /*11950*/  BSYNC B0 ;  /* 0x0000000000007941 */ /* 0x000fea0003800000 */
.L_x_11519:
[----:B------:R-:W-:-:S04]  /*11960*/  IMAD R8, R8, R81, -R79 ;  /* 0x0000005108087224 */ /* 0x000fc800078e0a4f */
[----:B------:R-:W-:-:S05]  /*11970*/  IMAD R8, R156, -0x2, R8 ;  /* 0xfffffffe9c087824 */ /* 0x000fca00078e0208 */
[----:B------:R-:W-:Y:S02]  /*11980*/  VIMNMX R83, R83, R8, !PT ;  /* 0x0000000853537248 */ /* 0x000fe40007fe0100 */
[----:B------:R-:W-:-:S07]  /*11990*/  VIADDMNMX R84, R8, R81, R84, PT ;  /* 0x0000005108547246 */ /* 0x000fce0003800154 */
.L_x_11518:
[----:B------:R-:W-:Y:S01]  /*119a0*/  FMNMX.FTZ R8, R9, R5, !PT ;  /* 0x0000000509087209 */ /* 0x000fe20007810000 */
[----:B------:R-:W-:Y:S01]  /*119b0*/  UMOV UR51, UR7 ;  /* 0x0000000700337c82 */ /* 0x000fe20008000000 */
[C---:B------:R-:W-:Y:S02]  /*119c0*/  ISETP.GT.AND P4, PT, R83.reuse, 0x1, P1 ;  /* 0x000000015300780c */ /* 0x040fe40000f84270 */
[C---:B------:R-:W-:Y:S02]  /*119d0*/  ISETP.GT.AND P2, PT, R83.reuse, 0x8, P1 ;  /* 0x000000085300780c */ /* 0x040fe40000f44270 */
[----:B------:R-:W-:Y:S02]  /*119e0*/  ISETP.GT.AND P3, PT, R83, 0x9, P1 ;  /* 0x000000095300780c */ /* 0x000fe40000f64270 */
[----:B------:R-:W-:Y:S02]  /*119f0*/  FMNMX.FTZ R8, R10, R8, !PT ;  /* 0x000000080a087209 */ /* 0x000fe40007810000 */
[----:B------:R-:W-:-:S02]  /*11a00*/  ISETP.LT.OR P4, PT, R84, 0x2, P4 ;  /* 0x000000025400780c */ /* 0x000fc40002781670 */
[C---:B------:R-:W-:Y:S02]  /*11a10*/  ISETP.LT.OR P2, PT, R84.reuse, 0x9, P2 ;  /* 0x000000095400780c */ /* 0x040fe40001741670 */
[----:B------:R-:W-:Y:S02]  /*11a20*/  ISETP.LT.OR P3, PT, R84, 0xa, P3 ;  /* 0x0000000a5400780c */ /* 0x000fe40001f61670 */
[----:B------:R-:W-:Y:S02]  /*11a30*/  FMNMX.FTZ R8, R13, R8, !PT ;  /* 0x000000080d087209 */ /* 0x000fe40007810000 */
[----:B------:R-:W-:Y:S02]  /*11a40*/  FSEL R12, R12, -INF , !P4 ;  /* 0xff8000000c0c7808 */ /* 0x000fe40006000000 */
[----:B------:R-:W-:Y:S02]  /*11a50*/  FSEL R15, R15, -INF , !P2 ;  /* 0xff8000000f0f7808 */ /* 0x000fe40005000000 */
[----:B------:R-:W-:-:S02]  /*11a60*/  FSEL R20, R20, -INF , !P3 ;  /* 0xff80000014147808 */ /* 0x000fc40005800000 */
[----:B------:R-:W-:Y:S02]  /*11a70*/  FMNMX.FTZ R8, R14, R8, !PT ;  /* 0x000000080e087209 */ /* 0x000fe40007810000 */
        /* <DEDUP_REMOVED lines=11> */
[C---:B------:R-:W-:Y:S02]  /*11b30*/  ISETP.GT.AND P4, PT, R83.reuse, 0x19, P1 ;  /* 0x000000195300780c */ /* 0x040fe40000f84270 */
[C---:B------:R-:W-:Y:S02]  /*11b40*/  ISETP.GT.AND P2, PT, R83.reuse, 0x20, P1 ;  /* 0x000000205300780c */ /* 0x040fe40000f44270 */
[----:B------:R-:W-:Y:S02]  /*11b50*/  ISETP.GT.AND P3, PT, R83, 0x21, P1 ;  /* 0x000000215300780c */ /* 0x000fe40000f64270 */
[----:B------:R-:W-:Y:S02]  /*11b60*/  FMNMX.FTZ R8, R52, R8, !PT ;  /* 0x0000000834087209 */ /* 0x000fe40007810000 */
[C---:B------:R-:W-:Y:S02]  /*11b70*/  ISETP.LT.OR P4, PT, R84.reuse, 0x1a, P4 ;  /* 0x0000001a5400780c */ /* 0x040fe40002781670 */
[----:B------:R-:W-:-:S02]  /*11b80*/  ISETP.LT.OR P2, PT, R84, 0x21, P2 ;  /* 0x000000215400780c */ /* 0x000fc40001741670 */
[----:B------:R-:W-:Y:S02]  /*11b90*/  ISETP.LT.OR P3, PT, R84, 0x22, P3 ;  /* 0x000000225400780c */ /* 0x000fe40001f61670 */
[----:B------:R-:W-:Y:S02]  /*11ba0*/  FMNMX.FTZ R8, R53, R8, !PT ;  /* 0x0000000835087209 */ /* 0x000fe40007810000 */
[----:B------:R-:W-:Y:S02]  /*11bb0*/  FSEL R29, R29, -INF , !P4 ;  /* 0xff8000001d1d7808 */ /* 0x000fe40006000000 */
[----:B------:R-:W-:Y:S02]  /*11bc0*/  FSEL R32, R32, -INF , !P2 ;  /* 0xff80000020207808 */ /* 0x000fe40005000000 */
[----:B------:R-:W-:Y:S02]  /*11bd0*/  FSEL R33, R33, -INF , !P3 ;  /* 0xff80000021217808 */ /* 0x000fe40005800000 */
[----:B------:R-:W-:-:S02]  /*11be0*/  ISETP.GT.AND P4, PT, R83, 0x28, P1 ;  /* 0x000000285300780c */ /* 0x000fc40000f84270 */
[C---:B------:R-:W-:Y:S02]  /*11bf0*/  ISETP.GT.AND P2, PT, R83.reuse, 0x29, P1 ;  /* 0x000000295300780c */ /* 0x040fe40000f44270 */
[----:B------:R-:W-:Y:S02]  /*11c00*/  ISETP.GT.AND P3, PT, R83, 0x30, P1 ;  /* 0x000000305300780c */ /* 0x000fe40000f64270 */
[----:B------:R-:W-:Y:S02]  /*11c10*/  FMNMX.FTZ R8, R30, R8, !PT ;  /* 0x000000081e087209 */ /* 0x000fe40007810000 */
[C---:B------:R-:W-:Y:S02]  /*11c20*/  ISETP.LT.OR P4, PT, R84.reuse, 0x29, P4 ;  /* 0x000000295400780c */ /* 0x040fe40002781670 */
[C---:B------:R-:W-:Y:S02]  /*11c30*/  ISETP.LT.OR P2, PT, R84.reuse, 0x2a, P2 ;  /* 0x0000002a5400780c */ /* 0x040fe40001741670 */
[----:B------:R-:W-:-:S02]  /*11c40*/  ISETP.LT.OR P3, PT, R84, 0x31, P3 ;  /* 0x000000315400780c */ /* 0x000fc40001f61670 */
[----:B------:R-:W-:Y:S02]  /*11c50*/  FMNMX.FTZ R8, R31, R8, !PT ;  /* 0x000000081f087209 */ /* 0x000fe40007810000 */
[----:B------:R-:W-:Y:S02]  /*11c60*/  FSEL R36, R36, -INF , !P4 ;  /* 0xff80000024247808 */ /* 0x000fe40006000000 */
[----:B------:R-:W-:Y:S02]  /*11c70*/  FSEL R37, R37, -INF , !P2 ;  /* 0xff80000025257808 */ /* 0x000fe40005000000 */
[----:B------:R-:W-:Y:S02]  /*11c80*/  FSEL R40, R40, -INF , !P3 ;  /* 0xff80000028287808 */ /* 0x000fe40005800000 */
[C---:B------:R-:W-:Y:S02]  /*11c90*/  ISETP.GT.AND P4, PT, R83.reuse, 0x31, P1 ;  /* 0x000000315300780c */ /* 0x040fe40000f84270 */
[----:B------:R-:W-:-:S02]  /*11ca0*/  ISETP.GT.AND P2, PT, R83, 0x38, P1 ;  /* 0x000000385300780c */ /* 0x000fc40000f44270 */
[----:B------:R-:W-:Y:S02]  /*11cb0*/  ISETP.GT.AND P3, PT, R83, 0x39, P1 ;  /* 0x000000395300780c */ /* 0x000fe40000f64270 */
[----:B------:R-:W-:Y:S02]  /*11cc0*/  FMNMX.FTZ R8, R34, R8, !PT ;  /* 0x0000000822087209 */ /* 0x000fe40007810000 */
[C---:B------:R-:W-:Y:S02]  /*11cd0*/  ISETP.LT.OR P4, PT, R84.reuse, 0x32, P4 ;  /* 0x000000325400780c */ /* 0x040fe40002781670 */
[C---:B------:R-:W-:Y:S02]  /*11ce0*/  ISETP.LT.OR P2, PT, R84.reuse, 0x39, P2 ;  /* 0x000000395400780c */ /* 0x040fe40001741670 */
[----:B------:R-:W-:Y:S02]  /*11cf0*/  ISETP.LT.OR P3, PT, R84, 0x3a, P3 ;  /* 0x0000003a5400780c */ /* 0x000fe40001f61670 */
[----:B------:R-:W-:-:S02]  /*11d00*/  FMNMX.FTZ R8, R35, R8, !PT ;  /* 0x0000000823087209 */ /* 0x000fc40007810000 */
[----:B------:R-:W-:Y:S02]  /*11d10*/  FSEL R41, R41, -INF , !P4 ;  /* 0xff80000029297808 */ /* 0x000fe40006000000 */
[----:B------:R-:W-:Y:S02]  /*11d20*/  FSEL R44, R44, -INF , !P2 ;  /* 0xff8000002c2c7808 */ /* 0x000fe40005000000 */
[----:B------:R-:W-:Y:S02]  /*11d30*/  FSEL R45, R45, -INF , !P3 ;  /* 0xff8000002d2d7808 */ /* 0x000fe40005800000 */
[----:B------:R-:W-:Y:S02]  /*11d40*/  FMNMX.FTZ R8, R38, R8, !PT ;  /* 0x0000000826087209 */ /* 0x000fe40007810000 */
[----:B------:R-:W-:Y:S02]  /*11d50*/  LOP3.LUT R22, R22, 0xdfffffff, RZ, 0xc0, !PT ;  /* 0xdfffffff16167812 */ /* 0x000fe400078ec0ff */
[----:B------:R-:W-:-:S02]  /*11d60*/  ISETP.GT.AND P4, PT, R83, 0x40, P1 ;  /* 0x000000405300780c */ /* 0x000fc40000f84270 */
[C---:B------:R-:W-:Y:S02]  /*11d70*/  ISETP.GT.AND P2, PT, R83.reuse, 0x41, P1 ;  /* 0x000000415300780c */ /* 0x040fe40000f44270 */
[----:B------:R-:W-:Y:S02]  /*11d80*/  ISETP.GT.AND P3, PT, R83, 0x48, P1 ;  /* 0x000000485300780c */ /* 0x000fe40000f64270 */
[----:B------:R-:W-:Y:S02]  /*11d90*/  FMNMX.FTZ R8, R39, R8, !PT ;  /* 0x0000000827087209 */ /* 0x000fe40007810000 */
[----:B------:R-:W-:Y:S02]  /*11da0*/  @P0 LOP3.LUT R22, R22, 0x20000000, RZ, 0xfc, !PT ;  /* 0x2000000016160812 */ /* 0x000fe400078efcff */
[C---:B------:R-:W-:Y:S02]  /*11db0*/  ISETP.LT.OR P4, PT, R84.reuse, 0x41, P4 ;  /* 0x000000415400780c */ /* 0x040fe40002781670 */
[----:B------:R-:W-:-:S02]  /*11dc0*/  ISETP.LT.OR P2, PT, R84, 0x42, P2 ;  /* 0x000000425400780c */ /* 0x000fc40001741670 */
[----:B------:R-:W-:Y:S02]  /*11dd0*/  ISETP.LT.OR P3, PT, R84, 0x49, P3 ;  /* 0x000000495400780c */ /* 0x000fe40001f61670 */
[----:B------:R-:W-:Y:S02]  /*11de0*/  ISETP.GT.AND P0, PT, R83, 0x61, P1 ;  /* 0x000000615300780c */ /* 0x000fe40000f04270 */
        /* <DEDUP_REMOVED lines=11> */
[----:B------:R-:W-:Y:S02]  /*11ea0*/  LOP3.LUT R22, R22, 0x7fffffff, RZ, 0xc0, !PT ;  /* 0x7fffffff16167812 */ /* 0x000fe400078ec0ff */
[----:B------:R-:W-:Y:S02]  /*11eb0*/  FMNMX.FTZ R8, R46, R8, !PT ;  /* 0x000000082e087209 */ /* 0x000fe40007810000 */
[----:B------:R-:W-:Y:S02]  /*11ec0*/  FSEL R55, R55, -INF , !P4 ;  /* 0xff80000037377808 */ /* 0x000fe40006000000 */
[----:B------:R-:W-:Y:S02]  /*11ed0*/  FSEL R58, R58, -INF , !P2 ;  /* 0xff8000003a3a7808 */ /* 0x000fe40005000000 */
[----:B------:R-:W-:-:S02]  /*11ee0*/  FSEL R59, R59, -INF , !P3 ;  /* 0xff8000003b3b7808 */ /* 0x000fc40005800000 */
[C---:B------:R-:W-:Y:S02]  /*11ef0*/  ISETP.GT.AND P4, PT, R83.reuse, 0x58, P1 ;  /* 0x000000585300780c */ /* 0x040fe40000f84270 */
[C---:B------:R-:W-:Y:S02]  /*11f00*/  ISETP.GT.AND P2, PT, R83.reuse, 0x59, P1 ;  /* 0x000000595300780c */ /* 0x040fe40000f44270 */
[C---:B------:R-:W-:Y:S02]  /*11f10*/  ISETP.GT.AND P3, PT, R83.reuse, 0x60, P1 ;  /* 0x000000605300780c */ /* 0x040fe40000f64270 */
[----:B------:R-:W-:Y:S02]  /*11f20*/  @P0 LOP3.LUT R22, R22, 0x80000000, RZ, 0xfc, !PT ;  /* 0x8000000016160812 */ /* 0x000fe400078efcff */
[----:B------:R-:W-:Y:S02]  /*11f30*/  ISETP.GT.AND P0, PT, R83, RZ, P1 ;  /* 0x000000ff5300720c */ /* 0x000fe40000f04270 */
[----:B------:R-:W-:-:S02]  /*11f40*/  FMNMX.FTZ R8, R47, R8, !PT ;  /* 0x000000082f087209 */ /* 0x000fc40007810000 */
[C---:B------:R-:W-:Y:S02]  /*11f50*/  ISETP.LT.OR P4, PT, R84.reuse, 0x59, P4 ;  /* 0x000000595400780c */ /* 0x040fe40002781670 */
[C---:B------:R-:W-:Y:S02]  /*11f60*/  ISETP.LT.OR P2, PT, R84.reuse, 0x5a, P2 ;  /* 0x0000005a5400780c */ /* 0x040fe40001741670 */
[----:B------:R-:W-:Y:S02]  /*11f70*/  ISETP.LT.OR P3, PT, R84, 0x61, P3 ;  /* 0x000000615400780c */ /* 0x000fe40001f61670 */
[----:B------:R-:W-:Y:S02]  /*11f80*/  FMNMX.FTZ R8, R50, R8, !PT ;  /* 0x0000000832087209 */ /* 0x000fe40007810000 */
[----:B------:R-:W-:Y:S02]  /*11f90*/  FSEL R62, R62, -INF , !P4 ;  /* 0xff8000003e3e7808 */ /* 0x000fe40006000000 */
[----:B------:R-:W-:-:S02]  /*11fa0*/  FSEL R63, R63, -INF , !P2 ;  /* 0xff8000003f3f7808 */ /* 0x000fc40005000000 */
[----:B------:R-:W-:Y:S02]  /*11fb0*/  FSEL R66, R66, -INF , !P3 ;  /* 0xff80000042427808 */ /* 0x000fe40005800000 */
[C---:B------:R-:W-:Y:S02]  /*11fc0*/  ISETP.GT.AND P2, PT, R83.reuse, 0x68, P1 ;  /* 0x000000685300780c */ /* 0x040fe40000f44270 */
[C---:B------:R-:W-:Y:S02]  /*11fd0*/  ISETP.GT.AND P3, PT, R83.reuse, 0x69, P1 ;  /* 0x000000695300780c */ /* 0x040fe40000f64270 */
[C---:B------:R-:W-:Y:S02]  /*11fe0*/  ISETP.GT.AND P4, PT, R83.reuse, 0x70, P1 ;  /* 0x000000705300780c */ /* 0x040fe40000f84270 */
[C---:B------:R-:W-:Y:S02]  /*11ff0*/  ISETP.GT.AND P5, PT, R83.reuse, 0x71, P1 ;  /* 0x000000715300780c */ /* 0x040fe40000fa4270 */
[----:B------:R-:W-:-:S02]  /*12000*/  ISETP.GT.AND P6, PT, R83, 0x78, P1 ;  /* 0x000000785300780c */ /* 0x000fc40000fc4270 */
[----:B------:R-:W-:Y:S02]  /*12010*/  FMNMX.FTZ R8, R51, R8, !PT ;  /* 0x0000000833087209 */ /* 0x000fe40007810000 */
[----:B------:R-:W-:Y:S02]  /*12020*/  LOP3.LUT R22, R22, 0xfffffff7, RZ, 0xc0, !PT ;  /* 0xfffffff716167812 */ /* 0x000fe400078ec0ff */
[----:B------:R-:W-:Y:S02]  /*12030*/  ISETP.GT.AND P1, PT, R83, 0x79, P1 ;  /* 0x000000795300780c */ /* 0x000fe40000f24270 */
[----:B------:R-:W-:Y:S02]  /*12040*/  FMNMX.FTZ R8, R56, R8, !PT ;  /* 0x0000000838087209 */ /* 0x000fe40007810000 */
[----:B------:R-:W-:Y:S02]  /*12050*/  @P0 LOP3.LUT R22, R22, 0x8, RZ, 0xfc, !PT ;  /* 0x0000000816160812 */ /* 0x000fe400078efcff */
[----:B------:R-:W-:-:S02]  /*12060*/  FMNMX.FTZ R8, R57, R8, !PT ;  /* 0x0000000839087209 */ /* 0x000fc40007810000 */
[C---:B------:R-:W-:Y:S02]  /*12070*/  LOP3.LUT P0, RZ, R22.reuse, 0x80000000, RZ, 0xc0, !PT ;  /* 0x8000000016ff7812 */ /* 0x040fe4000780c0ff */
[----:B------:R-:W-:Y:S02]  /*12080*/  LOP3.LUT R22, R22, 0xfffffffd, RZ, 0xc0, !PT ;  /* 0xfffffffd16167812 */ /* 0x000fe400078ec0ff */
[----:B------:R-:W-:Y:S02]  /*12090*/  FMNMX.FTZ R8, R60, R8, !PT ;  /* 0x000000083c087209 */ /* 0x000fe40007810000 */
[----:B------:R-:W-:Y:S02]  /*120a0*/  @P1 LOP3.LUT R22, R22, 0x2, RZ, 0xfc, !PT ;  /* 0x0000000216161812 */ /* 0x000fe400078efcff */
[----:B------:R-:W-:Y:S02]  /*120b0*/  FMNMX.FTZ R8, R61, R8, !PT ;  /* 0x000000083d087209 */ /* 0x000fe40007810000 */
[----:B------:R-:W-:-:S02]  /*120c0*/  LOP3.LUT P1, RZ, R22, 0x8, RZ, 0xc0, !PT ;  /* 0x0000000816ff7812 */ /* 0x000fc4000782c0ff */
[----:B------:R-:W-:Y:S02]  /*120d0*/  FMNMX.FTZ R8, R64, R8, !PT ;  /* 0x0000000840087209 */ /* 0x000fe40007810000 */
[----:B------:R-:W-:Y:S02]  /*120e0*/  ISETP.LT.OR P1, PT, R84, 0x1, P1 ;  /* 0x000000015400780c */ /* 0x000fe40000f21670 */
[----:B------:R-:W-:Y:S02]  /*120f0*/  FMNMX.FTZ R8, R65, R8, !PT ;  /* 0x0000000841087209 */ /* 0x000fe40007810000 */
[----:B------:R-:W-:Y:S02]  /*12100*/  FSEL R11, R11, -INF , !P1 ;  /* 0xff8000000b0b7808 */ /* 0x000fe40004800000 */
[----:B------:R-:W-:Y:S02]  /*12110*/  FMNMX.FTZ R8, R68, R8, !PT ;  /* 0x0000000844087209 */ /* 0x000fe40007810000 */
[----:B------:R-:W-:-:S02]  /*12120*/  FMNMX.FTZ R27, R11, R6, !PT ;  /* 0x000000060b1b7209 */ /* 0x000fc40007810000 */
[----:B------:R-:W-:Y:S02]  /*12130*/  FMNMX.FTZ R8, R69, R8, !PT ;  /* 0x0000000845087209 */ /* 0x000fe40007810000 */
[----:B------:R-:W-:Y:S02]  /*12140*/  FMNMX.FTZ R27, R12, R27, !PT ;  /* 0x0000001b0c1b7209 */ /* 0x000fe40007810000 */
[----:B------:R-:W-:Y:S02]  /*12150*/  FMNMX.FTZ R8, R72, R8, !PT ;  /* 0x0000000848087209 */ /* 0x000fe40007810000 */
[----:B------:R-:W-:Y:S02]  /*12160*/  FMNMX.FTZ R27, R15, R27, !PT ;  /* 0x0000001b0f1b7209 */ /* 0x000fe40007810000 */
[----:B------:R-:W-:Y:S02]  /*12170*/  FMNMX.FTZ R8, R73, R8, !PT ;  /* 0x0000000849087209 */ /* 0x000fe40007810000 */
[----:B------:R-:W-:-:S02]  /*12180*/  FMNMX.FTZ R27, R20, R27, !PT ;  /* 0x0000001b141b7209 */ /* 0x000fc40007810000 */
[----:B------:R-:W-:Y:S02]  /*12190*/  FMNMX.FTZ R8, R76, R8, !PT ;  /* 0x000000084c087209 */ /* 0x000fe40007810000 */
[----:B------:R-:W-:Y:S02]  /*121a0*/  FMNMX.FTZ R27, R24, R27, !PT ;  /* 0x0000001b181b7209 */ /* 0x000fe40007810000 */
[----:B------:R-:W-:Y:S02]  /*121b0*/  FMNMX.FTZ R8, R77, R8, !PT ;  /* 0x000000084d087209 */ /* 0x000fe40007810000 */
[----:B------:R-:W-:Y:S02]  /*121c0*/  FMNMX.FTZ R27, R25, R27, !PT ;  /* 0x0000001b191b7209 */ /* 0x000fe40007810000 */
[----:B------:R-:W-:Y:S01]  /*121d0*/  ISETP.LT.OR P0, PT, R84, 0x62, P0 ;  /* 0x000000625400780c */ /* 0x000fe20000701670 */
[----:B------:R-:W0:Y:S01]  /*121e0*/  SHFL.BFLY PT, R26, R8, 0x2, 0x1f ;  /* 0x0c401f00081a7f89 */ /* 0x000e2200000e0000 */
[----:B------:R-:W-:-:S02]  /*121f0*/  FMNMX.FTZ R27, R28, R27, !PT ;  /* 0x0000001b1c1b7209 */ /* 0x000fc40007810000 */
[----:B------:R-:W-:Y:S02]  /*12200*/  LOP3.LUT R22, R22, 0xffffffef, RZ, 0xc0, !PT ;  /* 0xffffffef16167812 */ /* 0x000fe400078ec0ff */
[----:B------:R-:W-:Y:S02]  /*12210*/  FMNMX.FTZ R27, R29, R27, !PT ;  /* 0x0000001b1d1b7209 */ /* 0x000fe40007810000 */
[----:B------:R-:W-:Y:S02]  /*12220*/  ISETP.LT.OR P4, PT, R84, 0x71, P4 ;  /* 0x000000715400780c */ /* 0x000fe40002781670 */
[----:B------:R-:W-:Y:S02]  /*12230*/  FMNMX.FTZ R27, R32, R27, !PT ;  /* 0x0000001b201b7209 */ /* 0x000fe40007810000 */
[----:B------:R-:W-:Y:S02]  /*12240*/  ISETP.LT.OR P5, PT, R84, 0x72, P5 ;  /* 0x000000725400780c */ /* 0x000fe40002fa1670 */
[----:B------:R-:W-:-:S02]  /*12250*/  FMNMX.FTZ R27, R33, R27, !PT ;  /* 0x0000001b211b7209 */ /* 0x000fc40007810000 */
[----:B------:R-:W-:Y:S02]  /*12260*/  @P0 LOP3.LUT R22, R22, 0x10, RZ, 0xfc, !PT ;  /* 0x0000001016160812 */ /* 0x000fe400078efcff */
[----:B------:R-:W-:Y:S02]  /*12270*/  FMNMX.FTZ R27, R36, R27, !PT ;  /* 0x0000001b241b7209 */ /* 0x000fe40007810000 */
[----:B------:R-:W-:Y:S02]  /*12280*/  ISETP.LT.OR P0, PT, R84, 0x69, P2 ;  /* 0x000000695400780c */ /* 0x000fe40001701670 */
[----:B------:R-:W-:Y:S02]  /*12290*/  FMNMX.FTZ R27, R37, R27, !PT ;  /* 0x0000001b251b7209 */ /* 0x000fe40007810000 */
[----:B------:R-:W-:Y:S02]  /*122a0*/  LOP3.LUT P2, RZ, R22, 0x2, RZ, 0xc0, !PT ;  /* 0x0000000216ff7812 */ /* 0x000fe4000784c0ff */
[----:B0-----:R-:W-:-:S02]  /*122b0*/  FMNMX.FTZ R8, R8, R26, !PT ;  /* 0x0000001a08087209 */ /* 0x001fc40007810000 */
[----:B------:R-:W-:Y:S02]  /*122c0*/  FMNMX.FTZ R27, R40, R27, !PT ;  /* 0x0000001b281b7209 */ /* 0x000fe40007810000 */
[----:B------:R-:W-:Y:S01]  /*122d0*/  LOP3.LUT R22, R22, 0xfffffffb, RZ, 0xc0, !PT ;  /* 0xfffffffb16167812 */ /* 0x000fe200078ec0ff */
[----:B------:R-:W0:Y:S01]  /*122e0*/  SHFL.BFLY PT, R26, R8, 0x1, 0x1f ;  /* 0x0c201f00081a7f89 */ /* 0x000e2200000e0000 */
[----:B------:R-:W-:Y:S02]  /*122f0*/  FMNMX.FTZ R27, R41, R27, !PT ;  /* 0x0000001b291b7209 */ /* 0x000fe40007810000 */
[----:B------:R-:W-:Y:S02]  /*12300*/  @P0 LOP3.LUT R22, R22, 0x4, RZ, 0xfc, !PT ;  /* 0x0000000416160812 */ /* 0x000fe400078efcff */
[----:B------:R-:W-:Y:S02]  /*12310*/  FMNMX.FTZ R27, R44, R27, !PT ;  /* 0x0000001b2c1b7209 */ /* 0x000fe40007810000 */
[----:B------:R-:W-:-:S02]  /*12320*/  ISETP.LT.OR P0, PT, R84, 0x6a, P3 ;  /* 0x0000006a5400780c */ /* 0x000fc40001f01670 */
[----:B------:R-:W-:Y:S02]  /*12330*/  FMNMX.FTZ R27, R45, R27, !PT ;  /* 0x0000001b2d1b7209 */ /* 0x000fe40007810000 */
[----:B------:R-:W-:Y:S02]  /*12340*/  LOP3.LUT R22, R22, 0xbfffffff, RZ, 0xc0, !PT ;  /* 0xbfffffff16167812 */ /* 0x000fe400078ec0ff */
[----:B------:R-:W-:Y:S02]  /*12350*/  FMNMX.FTZ R27, R48, R27, !PT ;  /* 0x0000001b301b7209 */ /* 0x000fe40007810000 */
[----:B------:R-:W-:Y:S02]  /*12360*/  FSEL R74, R74, -INF , !P4 ;  /* 0xff8000004a4a7808 */ /* 0x000fe40006000000 */
[----:B------:R-:W-:Y:S02]  /*12370*/  FMNMX.FTZ R27, R49, R27, !PT ;  /* 0x0000001b311b7209 */ /* 0x000fe40007810000 */
[----:B------:R-:W-:-:S02]  /*12380*/  ISETP.LT.OR P6, PT, R84, 0x79, P6 ;  /* 0x000000795400780c */ /* 0x000fc400037c1670 */
[----:B------:R-:W-:Y:S02]  /*12390*/  FMNMX.FTZ R27, R54, R27, !PT ;  /* 0x0000001b361b7209 */ /* 0x000fe40007810000 */
[----:B------:R-:W-:Y:S02]  /*123a0*/  @P0 LOP3.LUT R22, R22, 0x40000000, RZ, 0xfc, !PT ;  /* 0x4000000016160812 */ /* 0x000fe400078efcff */
[----:B0-----:R-:W-:Y:S02]  /*123b0*/  FMNMX.FTZ R8, R8, R26, !PT ;  /* 0x0000001a08087209 */ /* 0x001fe40007810000 */
[----:B------:R-:W-:Y:S02]  /*123c0*/  FMNMX.FTZ R27, R55, R27, !PT ;  /* 0x0000001b371b7209 */ /* 0x000fe40007810000 */
[----:B------:R-:W-:Y:S02]  /*123d0*/  FSETP.NEU.FTZ.AND P3, PT, R8, -INF , PT ;  /* 0xff8000000800780b */ /* 0x000fe40003f7d000 */
[----:B------:R-:W-:-:S02]  /*123e0*/  FMNMX.FTZ R27, R58, R27, !PT ;  /* 0x0000001b3a1b7209 */ /* 0x000fc40007810000 */
[----:B------:R-:W-:Y:S02]  /*123f0*/  FSEL R26, R8, RZ, P3 ;  /* 0x000000ff081a7208 */ /* 0x000fe40001800000 */
[----:B------:R-:W-:Y:S02]  /*12400*/  FMNMX.FTZ R27, R59, R27, !PT ;  /* 0x0000001b3b1b7209 */ /* 0x000fe40007810000 */
[----:B------:R-:W-:Y:S01]  /*12410*/  LOP3.LUT P0, RZ, R22, 0x10, RZ, 0xc0, !PT ;  /* 0x0000001016ff7812 */ /* 0x000fe2000780c0ff */
[----:B------:R-:W-:Y:S01]  /*12420*/  FADD.FTZ R5, -R26, R5 ;  /* 0x000000051a057221 */ /* 0x000fe20000010100 */
[----:B------:R-:W-:Y:S01]  /*12430*/  FMNMX.FTZ R27, R62, R27, !PT ;  /* 0x0000001b3e1b7209 */ /* 0x000fe20007810000 */
[----:B------:R-:W-:Y:S01]  /*12440*/  FMUL.FTZ R26, R8, UR51 ;  /* 0x00000033081a7c20 */ /* 0x000fe20008410000 */
[----:B------:R-:W-:Y:S01]  /*12450*/  FSEL R67, R67, -INF , !P0 ;  /* 0xff80000043437808 */ /* 0x000fe20004000000 */
[----:B------:R-:W-:Y:S01]  /*12460*/  FMUL.FTZ R5, R5, UR51 ;  /* 0x0000003305057c20 */ /* 0x000fe20008410000 */
[----:B------:R-:W-:-:S02]  /*12470*/  FMNMX.FTZ R27, R63, R27, !PT ;  /* 0x0000001b3f1b7209 */ /* 0x000fc40007810000 */
[----:B------:R-:W-:Y:S02]  /*12480*/  FSEL R26, R26, RZ, P3 ;  /* 0x000000ff1a1a7208 */ /* 0x000fe40001800000 */
[----:B------:R-:W-:Y:S01]  /*12490*/  LOP3.LUT P3, RZ, R22, 0x4, RZ, 0xc0, !PT ;  /* 0x0000000416ff7812 */ /* 0x000fe2000786c0ff */
[----:B------:R-:W-:Y:S01]  /*124a0*/  MUFU.EX2 R5, R5 ;  /* 0x0000000500057308 */ /* 0x000fe20000000800 */
[----:B------:R-:W-:Y:S01]  /*124b0*/  FMNMX.FTZ R27, R66, R27, !PT ;  /* 0x0000001b421b7209 */ /* 0x000fe20007810000 */
[--C-:B------:R-:W-:Y:S01]  /*124c0*/  FFMA.FTZ R9, R9, UR51, -R26.reuse ;  /* 0x0000003309097c23 */ /* 0x100fe2000801081a */
[----:B------:R-:W-:Y:S01]  /*124d0*/  LOP3.LUT P0, RZ, R22, 0x40000000, RZ, 0xc0, !PT ;  /* 0x4000000016ff7812 */ /* 0x000fe2000780c0ff */
        /* <DEDUP_REMOVED lines=45> */
[----:B------:R-:W1:Y:S01]  /*127b0*/  SHFL.BFLY PT, R77, R27, 0x2, 0x1f ;  /* 0x0c401f001b4d7f89 */ /* 0x000e6200000e0000 */
[----:B------:R-:W-:-:S06]  /*127c0*/  LOP3.LUT P0, RZ, R22, 0x20000000, RZ, 0xc0, !PT ;  /* 0x2000000016ff7812 */ /* 0x000fcc000780c0ff */
[----:B------:R-:W2:Y:S08]  /*127d0*/  MUFU.EX2 R10, R10 ;  /* 0x0000000a000a7308 */ /* 0x000eb00000000800 */
[----:B------:R-:W3:Y:S01]  /*127e0*/  MUFU.EX2 R13, R13 ;  /* 0x0000000d000d7308 */ /* 0x000ee20000000800 */
[----:B0-----:R-:W-:-:S07]  /*127f0*/  FFMA.FTZ R4, R5, R4, R9 ;  /* 0x0000000405047223 */ /* 0x001fce0000010009 */
[----:B------:R-:W0:Y:S01]  /*12800*/  MUFU.EX2 R14, R14 ;  /* 0x0000000e000e7308 */ /* 0x000e220000000800 */
[----:B-1----:R-:W-:Y:S01]  /*12810*/  FMNMX.FTZ R27, R27, R77, !PT ;  /* 0x0000004d1b1b7209 */ /* 0x002fe20007810000 */
[----:B--2---:R-:W-:-:S04]  /*12820*/  FADD.FTZ R4, R10, R4 ;  /* 0x000000040a047221 */ /* 0x004fc80000010000 */
[----:B------:R-:W1:Y:S02]  /*12830*/  SHFL.BFLY PT, R79, R27, 0x1, 0x1f ;  /* 0x0c201f001b4f7f89 */ /* 0x000e6400000e0000 */
[----:B------:R1:W-:Y:S01]  /*12840*/  MUFU.EX2 R77, R69 ;  /* 0x00000045004d7308 */ /* 0x0003e20000000800 */
[----:B---3--:R-:W-:-:S07]  /*12850*/  FADD.FTZ R4, R13, R4 ;  /* 0x000000040d047221 */ /* 0x008fce0000010000 */
[----:B------:R-:W2:Y:S01]  /*12860*/  MUFU.EX2 R21, R21 ;  /* 0x0000001500157308 */ /* 0x000ea20000000800 */
[----:B0-----:R-:W-:-:S07]  /*12870*/  FADD.FTZ R4, R14, R4 ;  /* 0x000000040e047221 */ /* 0x001fce0000010000 */
[----:B------:R-:W0:Y:S01]  /*12880*/  MUFU.EX2 R23, R23 ;  /* 0x0000001700177308 */ /* 0x000e220000000800 */
[----:B-1----:R-:W-:-:S07]  /*12890*/  FMNMX.FTZ R69, R27, R79, !PT ;  /* 0x0000004f1b457209 */ /* 0x002fce0007810000 */
[----:B------:R-:W1:Y:S01]  /*128a0*/  MUFU.EX2 R52, R52 ;  /* 0x0000003400347308 */ /* 0x000e620000000800 */
[----:B--2---:R-:W-:Y:S01]  /*128b0*/  FADD.FTZ R4, R21, R4 ;  /* 0x0000000415047221 */ /* 0x004fe20000010000 */
[C---:B------:R-:W-:Y:S01]  /*128c0*/  FSETP.NEU.FTZ.AND P1, PT, R69.reuse, -INF , PT ;  /* 0xff8000004500780b */ /* 0x040fe20003f3d000 */
[----:B------:R-:W-:-:S03]  /*128d0*/  FMUL.FTZ R79, R69, UR51 ;  /* 0x00000033454f7c20 */ /* 0x000fc60008410000 */
[----:B------:R-:W-:Y:S02]  /*128e0*/  FSEL R27, R69, RZ, P1 ;  /* 0x000000ff451b7208 */ /* 0x000fe40000800000 */
[----:B------:R-:W-:Y:S01]  /*128f0*/  FSEL R79, R79, RZ, P1 ;  /* 0x000000ff4f4f7208 */ /* 0x000fe20000800000 */
[----:B------:R-:W2:Y:S01]  /*12900*/  MUFU.EX2 R53, R53 ;  /* 0x0000003500357308 */ /* 0x000ea20000000800 */
[----:B0-----:R-:W-:Y:S01]  /*12910*/  FADD.FTZ R4, R23, R4 ;  /* 0x0000000417047221 */ /* 0x001fe20000010000 */
[----:B------:R-:W-:Y:S02]  /*12920*/  FADD.FTZ R27, -R27, R6 ;  /* 0x000000061b1b7221 */ /* 0x000fe40000010100 */
        /* <DEDUP_REMOVED lines=21> */
[----:B0-----:R-:W-:Y:S01]  /*12a80*/  FMUL.FTZ R11, R27, UR51 ;  /* 0x000000331b0b7c20 */ /* 0x001fe20008410000 */
        /* <DEDUP_REMOVED lines=15> */
[----:B------:R-:W-:Y:S01]  /*12b80*/  FFMA.FTZ R80, R80, UR51, -R79 ;  /* 0x0000003350507c23 */ /* 0x000fe2000801084f */
[----:B-1----:R-:W-:-:S04]  /*12b90*/  FADD.FTZ R4, R52, R4 ;  /* 0x0000000434047221 */ /* 0x002fc80000010000 */
[----:B--2---:R-:W-:Y:S02]  /*12ba0*/  FADD.FTZ R4, R53, R4 ;  /* 0x0000000435047221 */ /* 0x004fe40000010000 */
[----:B------:R-:W1:Y:S01]  /*12bb0*/  MUFU.EX2 R82, R20 ;  /* 0x0000001400527308 */ /* 0x000e620000000800 */
[----:B0-----:R-:W-:-:S04]  /*12bc0*/  FFMA.FTZ R3, R11, R3, R26 ;  /* 0x000000030b037223 */ /* 0x001fc8000001001a */
[----:B------:R-:W-:-:S03]  /*12bd0*/  FADD.FTZ R3, R83, R3 ;  /* 0x0000000353037221 */ /* 0x000fc60000010000 */
        /* <DEDUP_REMOVED lines=85> */
[----:B--2---:R-:W-:-:S04]  /*13130*/  FADD.FTZ R4, R68, R4 ;  /* 0x0000000444047221 */ /* 0x004fc80000010000 */
[----:B------:R-:W-:-:S03]  /*13140*/  FADD.FTZ R4, R77, R4 ;  /* 0x000000044d047221 */ /* 0x000fc60000010000 */
        /* <DEDUP_REMOVED lines=13> */
[----:B-1----:R-:W-:-:S04]  /*13220*/  FADD.FTZ R4, R76, R4 ;  /* 0x000000044c047221 */ /* 0x002fc80000010000 */
[----:B------:R-:W-:Y:S01]  /*13230*/  FADD.FTZ R4, R6, R4 ;  /* 0x0000000406047221 */ /* 0x000fe20000010000 */
[----:B0-----:R-:W-:-:S04]  /*13240*/  FADD.FTZ R3, R78, R3 ;  /* 0x000000034e037221 */ /* 0x001fc80000010000 */
[----:B--2---:R-:W-:Y:S01]  /*13250*/  FADD.FTZ R3, R80, R3 ;  /* 0x0000000350037221 */ /* 0x004fe20000010000 */
[----:B------:R-:W-:Y:S06]  /*13260*/  @!P0 BRA `(.L_x_11522) ;  /* 0x0000000000048947 */ /* 0x000fec0003800000 */
[----:B------:R-:W-:Y:S01]  /*13270*/  BPT.TRAP 0x1 ;  /* 0x000000040000795c */ /* 0x000fe20000300000 */
.L_x_11522:
[----:B------:R-:W2:Y:S04]  /*13280*/  LDL R40, [R1+0x6c] ;  /* 0x00006c0001287983 */ /* 0x000ea80000100800 */
[----:B------:R-:W3:Y:S04]  /*13290*/  LDL R71, [R1+0x4] ;  /* 0x0000040001477983 */ /* 0x000ee80000100800 */
[----:B------:R-:W4:Y:S04]  /*132a0*/  LDL R62, [R1] ;  /* 0x00000000013e7983 */ /* 0x000f280000100800 */
[----:B------:R-:W5:Y:S01]  /*132b0*/  LDL R87, [R1+0x70] ;  /* 0x0000700001577983 */ /* 0x000f620000100800 */
[----:B------:R-:W-:-:S02]  /*132c0*/  IMAD R18, R18, 0x8, R2 ;  /* 0x0000000812127824 */ /* 0x000fc400078e0202 */
[----:B------:R-:W-:Y:S02]  /*132d0*/  IMAD.U32 R24, RZ, RZ, UR38 ;  /* 0x00000026ff187e24 */ /* 0x000fe4000f8e00ff */
        /* <DEDUP_REMOVED lines=10> */
[----:B------:R-:W-:Y:S01]  /*13380*/  F2FP.F16.F32.PACK_AB R15, R29, R15 ;  /* 0x0000000f1d0f723e */ /* 0x000fe200000000ff */
[----:B------:R-:W-:Y:S01]  /*13390*/  STSM.16.M88.4 [R157+0x21800], R24 ;  /* 0x021800189d007844 */ /* 0x000fe20000000200 */
        /* <DEDUP_REMOVED lines=23> */
[----:B------:R-:W-:Y:S01]  /*13510*/  ISETP.GT.AND P1, PT, R0, R140, PT ;  /* 0x0000008c0000720c */ /* 0x000fe20003f24270 */
        /* <DEDUP_REMOVED lines=53> */
[----:B--2---:R0:W-:Y:S04]  /*13870*/  STSM.16.M88.4 [R40], R12 ;  /* 0x0000000c28007844 */ /* 0x0041e80000000200 */
[----:B---3--:R1:W-:Y:S01]  /*13880*/  STSM.16.M88.4 [R71], R32 ;  /* 0x0000002047007844 */ /* 0x0083e20000000200 */
[----:B0-----:R-:W-:-:S05]  /*13890*/  F2FP.F16.F32.PACK_AB R40, R39, R38 ;  /* 0x000000262728723e */ /* 0x001fca00000000ff */
[----:B----4-:R1:W-:Y:S04]  /*138a0*/  STSM.16.M88.4 [R62], R40 ;  /* 0x000000283e007844 */ /* 0x0103e80000000200 */
[----:B------:R1:W-:Y:S04]  /*138b0*/  STSM.16.M88.4 [R157+0x27800], R48 ;  /* 0x027800309d007844 */ /* 0x0003e80000000200 */
[----:B-----5:R1:W-:Y:S04]  /*138c0*/  STSM.16.M88.4 [R87], R56 ;  /* 0x0000003857007844 */ /* 0x0203e80000000200 */
[----:B------:R1:W-:Y:S04]  /*138d0*/  STSM.16.M88.4 [R71+0x6000], R64 ;  /* 0x0060004047007844 */ /* 0x0003e80000000200 */
[----:B------:R1:W-:Y:S01]  /*138e0*/  STSM.16.M88.4 [R62+0x6000], R72 ;  /* 0x006000483e007844 */ /* 0x0003e20000000200 */
[----:B------:R-:W-:Y:S01]  /*138f0*/  @!PT LDS RZ, [RZ] ;  /* 0x00000000fffff984 */ /* 0x000fe20000000800 */
[----:B------:R-:W-:Y:S01]  /*13900*/  @!PT LDS RZ, [RZ] ;  /* 0x00000000fffff984 */ /* 0x000fe20000000800 */
[----:B------:R-:W-:Y:S01]  /*13910*/  @!PT LDS RZ, [RZ] ;  /* 0x00000000fffff984 */ /* 0x000fe20000000800 */
[----:B------:R-:W-:Y:S01]  /*13920*/  @!PT LDS RZ, [RZ] ;  /* 0x00000000fffff984 */ /* 0x000fe20000000800 */
[----:B------:R0:W-:Y:S06]  /*13930*/  MEMBAR.ALL.CTA ;  /* 0x0000000000007992 */ /* 0x0001ec0000008000 */
[----:B0-----:R-:W0:Y:S02]  /*13940*/  FENCE.VIEW.ASYNC.S ;  /* 0x00000000000073c6 */ /* 0x001e240000000000 */
[----:B0-----:R-:W-:Y:S01]  /*13950*/  NOP ;  /* 0x0000000000007918 */ /* 0x001fe20000000000 */
[----:B------:R-:W-:Y:S05]  /*13960*/  @P1 BRA `(.L_x_11523) ;  /* 0xffffffc000941947 */ /* 0x000fea000383ffff */
[----:B------:R-:W-:Y:S02]  /*13970*/  IMAD.MOV.U32 R6, RZ, RZ, R69 ;  /* 0x000000ffff067224 */ /* 0x000fe400078e0045 */
[----:B------:R-:W-:Y:S02]  /*13980*/  IMAD.MOV.U32 R5, RZ, RZ, R8 ;  /* 0x000000ffff057224 */ /* 0x000fe400078e0008 */
[----:B------:R-:W-:Y:S02]  /*13990*/  IMAD.MOV.U32 R18, RZ, RZ, R7 ;  /* 0x000000ffff127224 */ /* 0x000fe400078e0007 */
[----:B------:R-:W-:-:S07]  /*139a0*/  IMAD.MOV.U32 R23, RZ, RZ, R139 ;  /* 0x000000ffff177224 */ /* 0x000fce00078e008b */
.L_x_11503:
[----:B------:R-:W2:Y:S01]  /*139b0*/  LDL R7, [R1+0x60] ;  /* 0x0000600001077983 */ /* 0x000ea20000100800 */
[----:B------:R-:W0:Y:S01]  /*139c0*/  LDC R8, c[0x0][0x448] ;  /* 0x00011200ff087b82 */ /* 0x000e220000000800 */
[----:B------:R-:W-:Y:S01]  /*139d0*/  LOP3.LUT R22, R22, 0xfffffffb, RZ, 0xc0, !PT ;  /* 0xfffffffb16167812 */ /* 0x000fe200078ec0ff */
[----:B------:R-:W-:Y:S01]  /*139e0*/  ULDC UR8, c[0x0][0x9dc] ;  /* 0x0002770000087ab9 */ /* 0x000fe20000000800 */
[----:B------:R-:W-:-:S05]  /*139f0*/  IADD3 R10, R155, 0x1, -R154 ;  /* 0x000000019b0a7810 */ /* 0x000fca0007ffe89a */
[----:B------:R-:W3:Y:S01]  /*13a00*/  LDC R11, c[0x0][0x9e4] ;  /* 0x00027900ff0b7b82 */ /* 0x000ee20000000800 */
[----:B0-----:R-:W-:-:S13]  /*13a10*/  ISETP.NE.AND P1, PT, R8, 0x1, PT ;  /* 0x000000010800780c */ /* 0x001fda0003f25270 */
[----:B------:R-:W0:Y:S01]  /*13a20*/  @P1 LDC R8, c[0x0][0x44c] ;  /* 0x00011300ff081b82 */ /* 0x000e220000000800 */
[----:B------:R-:W-:-:S04]  /*13a30*/  @P1 LOP3.LUT R22, R22, 0x4, RZ, 0xfc, !PT ;  /* 0x0000000416161812 */ /* 0x000fc800078efcff */
[----:B------:R-:W-:-:S03]  /*13a40*/  LOP3.LUT R22, R22, 0xfffffff7, RZ, 0xc0, !PT ;  /* 0xfffffff716167812 */ /* 0x000fc600078ec0ff */
[----:B------:R-:W4:Y:S01]  /*13a50*/  @P1 LDC R9, c[0x0][0x450] ;  /* 0x00011400ff091b82 */ /* 0x000f220000000800 */
[----:B--2---:R-:W-:-:S04]  /*13a60*/  VIADD R7, R7, 0xbf ;  /* 0x000000bf07077836 */ /* 0x004fc80000000000 */
[----:B0-----:R-:W-:-:S05]  /*13a70*/  @P1 IMAD.HI.U32 R8, R7, R8, RZ ;  /* 0x0000000807081227 */ /* 0x001fca00078e00ff */
[----:B----4-:R-:W-:Y:S02]  /*13a80*/  @P1 SHF.R.U32.HI R7, RZ, R9, R8 ;  /* 0x00000009ff071219 */ /* 0x010fe40000011608 */
[----:B---3--:R-:W-:-:S03]  /*13a90*/  ISETP.GE.AND P1, PT, R11, 0x1, PT ;  /* 0x000000010b00780c */ /* 0x008fc60003f26270 */
[----:B------:R-:W-:-:S04]  /*13aa0*/  IMAD.IADD R7, R10, 0x1, R7 ;  /* 0x000000010a077824 */ /* 0x000fc800078e0207 */
[----:B------:R-:W-:-:S06]  /*13ab0*/  VIADD R10, R7, -UR8 ;  /* 0x80000008070a7c36 */ /* 0x000fcc0008000000 */
        /* <DEDUP_REMOVED lines=12> */
.L_x_11526:
[----:B------:R-:W-:-:S13]  /*13b80*/  ISETP.NE.AND P1, PT, R11, 0x1, PT ;  /* 0x000000010b00780c */ /* 0x000fda0003f25270 */
[----:B------:R-:W0:Y:S02]  /*13b90*/  @P1 LDC.64 R8, c[0x0][0x9e8] ;  /* 0x00027a00ff081b82 */ /* 0x000e240000000a00 */
[----:B0-----:R-:W-:-:S05]  /*13ba0*/  @P1 IMAD.HI.U32 R8, R7, R8, RZ ;  /* 0x0000000807081227 */ /* 0x001fca00078e00ff */
[----:B------:R-:W-:-:S07]  /*13bb0*/  @P1 SHF.R.U32.HI R7, RZ, R9, R8 ;  /* 0x00000009ff071219 */ /* 0x000fce0000011608 */
.L_x_11527:
[----:B------:R-:W-:Y:S05]  /*13bc0*/  BSYNC B0 ;  /* 0x0000000000007941 */ /* 0x000fea0003800000 */
.L_x_11525:
[----:B------:R-:W-:-:S05]  /*13bd0*/  IMAD R7, R7, R11, RZ ;  /* 0x0000000b07077224 */ /* 0x000fca00078e02ff */
[----:B------:R-:W-:-:S07]  /*13be0*/  VIMNMX R10, R10, R7, !PT ;  /* 0x000000070a0a7248 */ /* 0x000fce0007fe0100 */
.L_x_11524:
[----:B------:R-:W2:Y:S01]  /*13bf0*/  LDL R8, [R1+0x9c] ;  /* 0x00009c0001087983 */ /* 0x000ea20000100800 */
[----:B------:R-:W-:-:S05]  /*13c00*/  VIADD R10, R10, 0x7f ;  /* 0x0000007f0a0a7836 */ /* 0x000fca0000000000 */
[----:B------:R-:W-:-:S04]  /*13c10*/  SHF.R.S32.HI R7, RZ, 0x1f, R10 ;  /* 0x0000001fff077819 */ /* 0x000fc8000001140a */
[----:B------:R-:W-:-:S04]  /*13c20*/  LEA.HI R7, R7, R10, RZ, 0x7 ;  /* 0x0000000a07077211 */ /* 0x000fc800078f38ff */
[----:B------:R-:W-:-:S04]  /*13c30*/  SHF.R.S32.HI R7, RZ, 0x7, R7 ;  /* 0x00000007ff077819 */ /* 0x000fc80000011407 */
[----:B--2---:R-:W-:-:S04]  /*13c40*/  VIMNMX R8, R8, R7, !PT ;  /* 0x0000000708087248 */ /* 0x004fc80007fe0100 */
[----:B------:R-:W-:Y:S01]  /*13c50*/  ISETP.GE.AND P1, PT, R0, R8, PT ;  /* 0x000000080000720c */ /* 0x000fe20003f26270 */
[----:B------:R0:W-:-:S12]  /*13c60*/  STL [R1+0x40], R8 ;  /* 0x0000400801007387 */ /* 0x0001d80000100800 */
[----:B0-----:R-:W-:Y:S05]  /*13c70*/  @!P1 BRA `(.L_x_11528) ;  /* 0x0000002c00409947 */ /* 0x001fea0003800000 */
[----:B------:R-:W-:Y:S02]  /*13c80*/  IMAD.MOV.U32 R8, RZ, RZ, R6 ;  /* 0x000000ffff087224 */ /* 0x000fe400078e0006 */
[----:B------:R-:W-:Y:S02]  /*13c90*/  IMAD.MOV.U32 R7, RZ, RZ, R5 ;  /* 0x000000ffff077224 */ /* 0x000fe400078e0005 */
[----:B------:R-:W-:Y:S02]  /*13ca0*/  IMAD.MOV.U32 R10, RZ, RZ, R23 ;  /* 0x000000ffff0a7224 */ /* 0x000fe400078e0017 */
[----:B------:R-:W-:-:S07]  /*13cb0*/  IMAD.MOV.U32 R9, RZ, RZ, R18 ;  /* 0x000000ffff097224 */ /* 0x000fce00078e0012 */
.L_x_11540:
[----:B------:R-:W2:Y:S01]  /*13cc0*/  LDL R5, [R1+0x44] ;  /* 0x0000440001057983 */ /* 0x000ea20000100800 */
[----:B------:R-:W-:Y:S01]  /*13cd0*/  ISETP.NE.AND P1, PT, R9, 0x1, PT ;  /* 0x000000010900780c */ /* 0x000fe20003f25270 */
[----:B------:R-:W-:Y:S05]  /*13ce0*/  YIELD ;  /* 0x0000000000007946 */ /* 0x000fea0003800000 */
[----:B------:R-:W-:-:S04]  /*13cf0*/  SEL R23, RZ, 0x1, P1 ;  /* 0x00000001ff177807 */ /* 0x000fc80000800000 */
[----:B------:R-:W-:Y:S02]  /*13d00*/  LOP3.LUT R23, R10, R23, RZ, 0x3c, !PT ;  /* 0x000000170a177212 */ /* 0x000fe400078e3cff */
[----:B--2---:R-:W-:-:S13]  /*13d10*/  ISETP.NE.AND P1, PT, R5, RZ, PT ;  /* 0x000000ff0500720c */ /* 0x004fda0003f25270 */
[----:B------:R-:W-:Y:S05]  /*13d20*/  @P1 BRA `(.L_x_11529) ;  /* 0x00000000003c1947 */ /* 0x000fea0003800000 */
[----:B------:R-:W-:Y:S05]  /*13d30*/  @!P0 BRA `(.L_x_11530) ;  /* 0x0000000000048947 */ /* 0x000fea0003800000 */
[----:B------:R-:W-:Y:S01]  /*13d40*/  BPT.TRAP 0x1 ;  /* 0x000000040000795c */ /* 0x000fe20000300000 */
.L_x_11530:
[----:B------:R-:W-:Y:S02]  /*13d50*/  IADD3 R5, R9, 0x1, RZ ;  /* 0x0000000109057810 */ /* 0x000fe40007ffe0ff */
[----:B------:R-:W-:Y:S02]  /*13d60*/  SHF.L.U32 R6, R23, 0x1f, RZ ;  /* 0x0000001f17067819 */ /* 0x000fe400000006ff */
[----:B------:R-:W-:-:S04]  /*13d70*/  ISETP.NE.AND P2, PT, R5, 0x2, PT ;  /* 0x000000020500780c */ /* 0x000fc80003f45270 */
[----:B------:R-:W-:-:S05]  /*13d80*/  SEL R5, R5, RZ, P2 ;  /* 0x000000ff05057207 */ /* 0x000fca0001000000 */
[----:B------:R-:W-:-:S04]  /*13d90*/  IMAD R5, R5, 0x8, R2 ;  /* 0x0000000805057824 */ /* 0x000fc800078e0202 */
[----:B------:R0:W2:Y:S01]  /*13da0*/  SYNCS.PHASECHK.TRANS64.TRYWAIT P2, [R5+URZ+0x2d830], R6 ;  /* 0x02d83006050075a7 */ /* 0x0000a2000804017f */
[----:B------:R-:W-:Y:S05]  /*13db0*/  @!P0 BRA `(.L_x_11531) ;  /* 0x0000000000048947 */ /* 0x000fea0003800000 */
[----:B------:R-:W-:Y:S01]  /*13dc0*/  BPT.TRAP 0x1 ;  /* 0x000000040000795c */ /* 0x000fe20000300000 */
.L_x_11531:
[----:B------:R-:W-:Y:S04]  /*13dd0*/  BSSY B0, `(.L_x_11529) ;  /* 0x0000004000007945 */ /* 0x000fe80003800000 */
[----:B--2---:R-:W-:Y:S05]  /*13de0*/  @P2 BRA `(.L_x_11532) ;  /* 0x0000000000082947 */ /* 0x004fea0003800000 */
[----:B------:R-:W2:Y:S02]  /*13df0*/  SYNCS.PHASECHK.TRANS64.TRYWAIT P2, [R5+URZ+0x2d830], R6 ;  /* 0x02d83006050075a7 */ /* 0x000ea4000804017f */
[----:B--2---:R-:W-:Y:S05]  /*13e00*/  @!P2 BRA `(.L_x_11533) ;  /* 0x0000011000cca947 */ /* 0x004fea0003800000 */
.L_x_11532:
[----:B------:R-:W-:Y:S05]  /*13e10*/  BSYNC B0 ;  /* 0x0000000000007941 */ /* 0x000fea0003800000 */
.L_x_11529:
[----:B0-2---:R-:W2:Y:S04]  /*13e20*/  LDL R6, [R1+0x48] ;  /* 0x0000480001067983 */ /* 0x005ea80000100800 */
[----:B------:R-:W3:Y:S04]  /*13e30*/  LDL.64 R26, [R1+0x8] ;  /* 0x00000800011a7983 */ /* 0x000ee80000100a00 */
[----:B------:R-:W4:Y:S04]  /*13e40*/  LDL.64 R148, [R1+0x30] ;  /* 0x0000300001947983 */ /* 0x000f280000100a00 */
[----:B------:R-:W5:Y:S01]  /*13e50*/  LDL.64 R146, [R1+0x28] ;  /* 0x0000280001927983 */ /* 0x000f620000100a00 */
[----:B------:R-:W0:Y:S01]  /*13e60*/  S2R R5, SR_TID.X ;  /* 0x0000000000057919 */ /* 0x000e220000002100 */
[----:B------:R-:W-:Y:S01]  /*13e70*/  VIADD R18, R9, 0x1 ;  /* 0x0000000109127836 */ /* 0x000fe20000000000 */
[----:B------:R-:W-:Y:S05]  /*13e80*/  WARPSYNC.ALL ;  /* 0x0000000000007948 */ /* 0x000fea0003800000 */
[C---:B------:R-:W-:Y:S01]  /*13e90*/  ISETP.NE.AND P2, PT, R18.reuse, 0x2, PT ;  /* 0x000000021200780c */ /* 0x040fe20003f45270 */
[----:B------:R-:W5:Y:S03]  /*13ea0*/  LDL.64 R144, [R1+0x20] ;  /* 0x0000200001907983 */ /* 0x000f660000100a00 */
[----:B------:R-:W-:Y:S01]  /*13eb0*/  SEL R18, R18, RZ, P2 ;  /* 0x000000ff12127207 */ /* 0x000fe20001000000 */
[----:B------:R-:W5:Y:S04]  /*13ec0*/  LDL.64 R142, [R1+0x18] ;  /* 0x00001800018e7983 */ /* 0x000f680000100a00 */
[----:B------:R-:W5:Y:S01]  /*13ed0*/  LDL.64 R140, [R1+0x10] ;  /* 0x00001000018c7983 */ /* 0x000f620000100a00 */
[----:B0-----:R-:W-:-:S05]  /*13ee0*/  SHF.R.U32.HI R5, RZ, 0x7, R5 ;  /* 0x00000007ff057819 */ /* 0x001fca0000011605 */
[----:B------:R-:W-:Y:S02]  /*13ef0*/  VIADD R5, R5, 0x8 ;  /* 0x0000000805057836 */ /* 0x000fe40000000000 */
[----:B------:R-:W-:Y:S02]  /*13f00*/  IMAD.MOV.U32 R13, RZ, RZ, -0x7fffffe0 ;  /* 0x80000020ff0d7424 */ /* 0x000fe400078e00ff */
[----:B------:R-:W-:-:S03]  /*13f10*/  IMAD.MOV.U32 R25, RZ, RZ, -0x7fffffe0 ;  /* 0x80000020ff197424 */ /* 0x000fc600078e00ff */
[----:B------:R-:W-:Y:S02]  /*13f20*/  R2UR UR11, R13 ;  /* 0x000000000d0b72ca */ /* 0x000fe400000e0000 */
[----:B------:R-:W-:Y:S01]  /*13f30*/  R2UR UR27, R25 ;  /* 0x00000000191b72ca */ /* 0x000fe200000e0000 */
[----:B------:R-:W-:-:S05]  /*13f40*/  IMAD.MOV.U32 R21, RZ, RZ, -0x7fffffe0 ;  /* 0x80000020ff157424 */ /* 0x000fca00078e00ff */
[----:B------:R-:W-:Y:S01]  /*13f50*/  R2UR UR15, R21 ;  /* 0x00000000150f72ca */ /* 0x000fe200000e0000 */
[----:B------:R0:W-:Y:S01]  /*13f60*/  BAR.SYNC.DEFER_BLOCKING R5, 0x100 ;  /* 0x000400050000751d */ /* 0x0001e20000010000 */
[----:B------:R-:W-:Y:S02]  /*13f70*/  IMAD.MOV.U32 R15, RZ, RZ, -0x7fffffe0 ;  /* 0x80000020ff0f7424 */ /* 0x000fe400078e00ff */
[----:B--2---:R-:W-:Y:S01]  /*13f80*/  IMAD R12, R18, 0x600, R6 ;  /* 0x00000600120c7824 */ /* 0x004fe200078e0206 */
[----:B---3--:R-:W-:-:S03]  /*13f90*/  R2UR UR8, R26 ;  /* 0x000000001a0872ca */ /* 0x008fc600000e0000 */
[C---:B------:R-:W-:Y:S01]  /*13fa0*/  VIADD R24, R12.reuse, 0x400 ;  /* 0x000004000c187836 */ /* 0x040fe20000000000 */
[----:B------:R-:W-:Y:S02]  /*13fb0*/  R2UR UR10, R12 ;  /* 0x000000000c0a72ca */ /* 0x000fe400000e0000 */
[----:B------:R-:W-:Y:S02]  /*13fc0*/  R2UR UR9, R27 ;  /* 0x000000001b0972ca */ /* 0x000fe400000e0000 */
[----:B------:R-:W-:Y:S02]  /*13fd0*/  R2UR UR26, R24 ;  /* 0x00000000181a72ca */ /* 0x000fe400000e0000 */
[----:B-1----:R-:W-:-:S09]  /*13fe0*/  WARPGROUP.ARRIVE ;  /* 0x00000000000079c5 */ /* 0x002fd20000000000 */
        /* <DEDUP_REMOVED lines=41> */
.L_x_11535:
[----:B------:R-:W-:Y:S01]  /*14280*/  SHF.L.U32 R5, R10, 0x1f, RZ ;  /* 0x0000001f0a057819 */ /* 0x000fe200000006ff */
[----:B------:R-:W-:-:S04]  /*14290*/  IMAD R6, R9, 0x8, R2 ;  /* 0x0000000809067824 */ /* 0x000fc800078e0202 */
[----:B------:R0:W1:Y:S01]  /*142a0*/  SYNCS.PHASECHK.TRANS64.TRYWAIT P1, [R6+URZ+0x2d850], R5 ;  /* 0x02d85005060075a7 */ /* 0x000062000802017f */
[----:B------:R-:W-:Y:S05]  /*142b0*/  @!P0 BRA `(.L_x_11536) ;  /* 0x0000000000048947 */ /* 0x000fea0003800000 */
[----:B------:R-:W-:Y:S01]  /*142c0*/  BPT.TRAP 0x1 ;  /* 0x000000040000795c */ /* 0x000fe20000300000 */
.L_x_11536:
[----:B-1----:R-:W-:Y:S05]  /*142d0*/  @P1 BRA `(.L_x_11534) ;  /* 0x0000000000081947 */ /* 0x002fea0003800000 */
[----:B------:R-:W1:Y:S02]  /*142e0*/  SYNCS.PHASECHK.TRANS64.TRYWAIT P1, [R6+URZ+0x2d850], R5 ;  /* 0x02d85005060075a7 */ /* 0x000e64000802017f */
[----:B-1----:R-:W-:Y:S05]  /*142f0*/  @!P1 BRA `(.L_x_11537) ;  /* 0x0000010c00a49947 */ /* 0x002fea0003800000 */
.L_x_11534:
[----:B------:R-:W2:Y:S01]  /*14300*/  LDL R14, [R1+0x90] ;  /* 0x00009000010e7983 */ /* 0x000ea20000100800 */
[----:B01----:R-:W-:Y:S01]  /*14310*/  VIADD R5, R2, 0x400 ;  /* 0x0000040002057836 */ /* 0x003fe20000000000 */
[----:B------:R-:W-:Y:S05]  /*14320*/  WARPSYNC.ALL ;  /* 0x0000000000007948 */ /* 0x000fea0003800000 */
[----:B------:R-:W-:Y:S01]  /*14330*/  SHF.R.U32.HI R5, RZ, 0x4, R5 ;  /* 0x00000004ff057819 */ /* 0x000fe20000011605 */
[----:B------:R-:W-:Y:S01]  /*14340*/  IMAD.MOV.U32 R11, RZ, RZ, -0x7fffffe0 ;  /* 0x80000020ff0b7424 */ /* 0x000fe200078e00ff */
[----:B------:R-:W-:Y:S01]  /*14350*/  WARPGROUP.ARRIVE ;  /* 0x00000000000079c5 */ /* 0x000fe20000000000 */
[----:B------:R-:W-:Y:S01]  /*14360*/  IMAD.MOV.U32 R13, RZ, RZ, -0x7fffffe0 ;  /* 0x80000020ff0d7424 */ /* 0x000fe200078e00ff */
[----:B------:R-:W-:-:S02]  /*14370*/  LOP3.LUT R5, R5, 0x3fff, RZ, 0xc0, !PT ;  /* 0x00003fff05057812 */ /* 0x000fc400078ec0ff */
[----:B------:R-:W-:Y:S02]  /*14380*/  R2UR UR11, R11 ;  /* 0x000000000b0b72ca */ /* 0x000fe400000e0000 */
[----:B------:R-:W-:Y:S02]  /*14390*/  LOP3.LUT R5, R5, 0x2000000, RZ, 0xfc, !PT ;  /* 0x0200000005057812 */ /* 0x000fe400078efcff */
[----:B------:R-:W-:Y:S01]  /*143a0*/  R2UR UR47, R11 ;  /* 0x000000000b2f72ca */ /* 0x000fe200000e0000 */
[----:B------:R-:W-:Y:S01]  /*143b0*/  IMAD.MOV.U32 R11, RZ, RZ, 0x40000040 ;  /* 0x40000040ff0b7424 */ /* 0x000fe200078e00ff */
[----:B------:R-:W-:Y:S01]  /*143c0*/  R2UR UR15, R13 ;  /* 0x000000000d0f72ca */ /* 0x000fe200000e0000 */
[----:B------:R-:W-:Y:S01]  /*143d0*/  IMAD R10, R9, 0x600, R5 ;  /* 0x00000600090a7824 */ /* 0x000fe200078e0205 */
[----:B------:R-:W-:Y:S02]  /*143e0*/  R2UR UR19, R13 ;  /* 0x000000000d1372ca */ /* 0x000fe400000e0000 */
[----:B------:R-:W-:Y:S01]  /*143f0*/  R2UR UR9, R11 ;  /* 0x000000000b0972ca */ /* 0x000fe200000e0000 */
[----:B------:R-:W-:Y:S01]  /*14400*/  IMAD.MOV.U32 R11, RZ, RZ, 0x40000040 ;  /* 0x40000040ff0b7424 */ /* 0x000fe200078e00ff */
[----:B------:R-:W-:-:S02]  /*14410*/  IADD3 R12, R10, 0x40, RZ ;  /* 0x000000400a0c7810 */ /* 0x000fc40007ffe0ff */
[----:B------:R-:W-:Y:S02]  /*14420*/  R2UR UR10, R10 ;  /* 0x000000000a0a72ca */ /* 0x000fe400000e0000 */
[----:B------:R-:W-:Y:S01]  /*14430*/  R2UR UR14, R12 ;  /* 0x000000000c0e72ca */ /* 0x000fe200000e0000 */
[----:B------:R-:W-:Y:S01]  /*14440*/  VIADD R12, R10, 0x80 ;  /* 0x000000800a0c7836 */ /* 0x000fe20000000000 */
[C---:B------:R-:W-:Y:S02]  /*14450*/  R2UR UR23, R13.reuse ;  /* 0x000000000d1772ca */ /* 0x040fe400000e0000 */
[C---:B------:R-:W-:Y:S02]  /*14460*/  R2UR UR27, R13.reuse ;  /* 0x000000000d1b72ca */ /* 0x040fe400000e0000 */
[----:B------:R-:W-:Y:S01]  /*14470*/  R2UR UR18, R12 ;  /* 0x000000000c1272ca */ /* 0x000fe200000e0000 */
[----:B------:R-:W-:Y:S01]  /*14480*/  VIADD R12, R10, 0xc0 ;  /* 0x000000c00a0c7836 */ /* 0x000fe20000000000 */
[----:B------:R-:W-:-:S02]  /*14490*/  R2UR UR31, R13 ;  /* 0x000000000d1f72ca */ /* 0x000fc400000e0000 */
[----:B------:R-:W-:Y:S01]  /*144a0*/  R2UR UR35, R13 ;  /* 0x000000000d2372ca */ /* 0x000fe200000e0000 */
[----:B------:R-:W-:Y:S01]  /*144b0*/  IMAD.MOV.U32 R13, RZ, RZ, 0x40000040 ;  /* 0x40000040ff0d7424 */ /* 0x000fe200078e00ff */
[----:B------:R-:W-:Y:S01]  /*144c0*/  R2UR UR22, R12 ;  /* 0x000000000c1672ca */ /* 0x000fe200000e0000 */
[----:B------:R-:W-:Y:S01]  /*144d0*/  VIADD R12, R10, 0x100 ;  /* 0x000001000a0c7836 */ /* 0x000fe20000000000 */
[----:B------:R-:W-:Y:S02]  /*144e0*/  R2UR UR45, R11 ;  /* 0x000000000b2d72ca */ /* 0x000fe400000e0000 */
[----:B------:R-:W-:Y:S01]  /*144f0*/  R2UR UR13, R13 ;  /* 0x000000000d0d72ca */ /* 0x000fe200000e0000 */
[----:B------:R-:W-:Y:S01]  /*14500*/  IMAD.MOV.U32 R13, RZ, RZ, 0x40000040 ;  /* 0x40000040ff0d7424 */ /* 0x000fe200078e00ff */
[----:B------:R-:W-:Y:S01]  /*14510*/  R2UR UR26, R12 ;  /* 0x000000000c1a72ca */ /* 0x000fe200000e0000 */
[----:B------:R-:W-:-:S03]  /*14520*/  VIADD R12, R10, 0x140 ;  /* 0x000001400a0c7836 */ /* 0x000fc60000000000 */
[----:B------:R-:W-:Y:S01]  /*14530*/  R2UR UR17, R13 ;  /* 0x000000000d1172ca */ /* 0x000fe200000e0000 */
[----:B------:R-:W-:Y:S01]  /*14540*/  IMAD.MOV.U32 R13, RZ, RZ, 0x40000040 ;  /* 0x40000040ff0d7424 */ /* 0x000fe200078e00ff */
[----:B------:R-:W-:Y:S01]  /*14550*/  R2UR UR30, R12 ;  /* 0x000000000c1e72ca */ /* 0x000fe200000e0000 */
[C---:B------:R-:W-:Y:S02]  /*14560*/  VIADD R12, R10.reuse, 0x180 ;  /* 0x000001800a0c7836 */ /* 0x040fe40000000000 */
[----:B------:R-:W-:Y:S01]  /*14570*/  VIADD R10, R10, 0x1c0 ;  /* 0x000001c00a0a7836 */ /* 0x000fe20000000000 */
[----:B------:R-:W-:Y:S02]  /*14580*/  R2UR UR21, R13 ;  /* 0x000000000d1572ca */ /* 0x000fe400000e0000 */
[----:B------:R-:W-:Y:S02]  /*14590*/  R2UR UR34, R12 ;  /* 0x000000000c2272ca */ /* 0x000fe400000e0000 */
[----:B------:R-:W-:-:S02]  /*145a0*/  R2UR UR46, R10 ;  /* 0x000000000a2e72ca */ /* 0x000fc400000e0000 */
[----:B------:R-:W-:-:S04]  /*145b0*/  MOV R13, 0x40000040 ;  /* 0x40000040000d7802 */ /* 0x000fc80000000f00 */
        /* <DEDUP_REMOVED lines=9> */
[----:B------:R-:W-:Y:S01]  /*14650*/  R2UR UR12, R12 ;  /* 0x000000000c0c72ca */ /* 0x000fe200000e0000 */
[----:B------:R-:W-:-:S05]  /*14660*/  VIADD R12, R10, 0x4 ;  /* 0x000000040a0c7836 */ /* 0x000fca0000000000 */
[----:B------:R-:W-:Y:S01]  /*14670*/  R2UR UR16, R12 ;  /* 0x000000000c1072ca */ /* 0x000fe200000e0000 */
[----:B------:R-:W-:Y:S01]  /*14680*/  HGMMA.64x96x16.F32 R88, gdesc[UR8].tnspB, R88, gsb0 ;  /* 0x41600000085879f0 */ /* 0x000fe20008000858 */
[----:B------:R-:W-:-:S05]  /*14690*/  VIADD R12, R10, 0x6 ;  /* 0x000000060a0c7836 */ /* 0x000fca0000000000 */
[----:B------:R-:W-:Y:S01]  /*146a0*/  R2UR UR20, R12 ;  /* 0x000000000c1472ca */ /* 0x000fe200000e0000 */
[----:B------:R-:W-:-:S05]  /*146b0*/  VIADD R12, R10, 0x600 ;  /* 0x000006000a0c7836 */ /* 0x000fca0000000000 */
[----:B------:R-:W-:Y:S01]  /*146c0*/  R2UR UR24, R12 ;  /* 0x000000000c1872ca */ /* 0x000fe200000e0000 */
[----:B------:R-:W-:Y:S01]  /*146d0*/  VIADD R12, R10, 0x602 ;  /* 0x000006020a0c7836 */ /* 0x000fe20000000000 */
[----:B0-----:R-:W-:-:S04]  /*146e0*/  SHF.R.U32.HI R5, RZ, 0x7, R14 ;  /* 0x00000007ff057819 */ /* 0x001fc8000001160e */
[----:B------:R-:W-:Y:S01]  /*146f0*/  R2UR UR28, R12 ;  /* 0x000000000c1c72ca */ /* 0x000fe200000e0000 */
[----:B------:R-:W-:Y:S01]  /*14700*/  VIADD R12, R10, 0x604 ;  /* 0x000006040a0c7836 */ /* 0x000fe20000000000 */
[----:B------:R-:W-:Y:S01]  /*14710*/  ISETP.GE.U32.AND P1, PT, R14, 0x180, PT ;  /* 0x000001800e00780c */ /* 0x000fe20003f26070 */
[----:B------:R-:W-:Y:S02]  /*14720*/  VIADD R10, R10, 0x606 ;  /* 0x000006060a0a7836 */ /* 0x000fe40000000000 */
[----:B------:R-:W-:Y:S01]  /*14730*/  VIADD R5, R5, 0x9 ;  /* 0x0000000905057836 */ /* 0x000fe20000000000 */
[----:B------:R-:W-:Y:S02]  /*14740*/  R2UR UR32, R12 ;  /* 0x000000000c2072ca */ /* 0x000fe400000e0000 */
[----:B------:R-:W-:Y:S02]  /*14750*/  R2UR UR44, R10 ;  /* 0x000000000a2c72ca */ /* 0x000fe400000e0000 */
[----:B------:R-:W-:Y:S01]  /*14760*/  SEL R5, R5, 0x9, !P1 ;  /* 0x0000000905057807 */ /* 0x000fe20004800000 */
[----:B------:R-:W-:-:S02]  /*14770*/  WARPGROUP.DEPBAR.LE gsb0, 0x0 ;  /* 0x00008000000079c5 */ /* 0x000fc40000010000 */
        /* <DEDUP_REMOVED lines=24> */
.L_x_11538:
[----:B------:R-:W-:Y:S01]  /*14900*/  FMUL.FTZ R11, R24, UR48 ;  /* 0x00000030180b7c20 */ /* 0x000fe20008410000 */
[----:B------:R-:W-:Y:S01]  /*14910*/  FMUL.FTZ R24, R25, UR48 ;  /* 0x0000003019187c20 */ /* 0x000fe20008410000 */
[----:B------:R-:W-:Y:S01]  /*14920*/  FMUL.FTZ R153, R26, UR48 ;  /* 0x000000301a997c20 */ /* 0x000fe20008410000 */
[----:B------:R-:W-:Y:S01]  /*14930*/  FMUL.FTZ R26, R28, UR48 ;  /* 0x000000301c1a7c20 */ /* 0x000fe20008410000 */
[----:B0-----:R-:W-:Y:S02]  /*14940*/  IMAD R5, R18, 0x8, R2 ;  /* 0x0000000812057824 */ /* 0x001fe400078e0202 */
[----:B------:R-:W-:Y:S01]  /*14950*/  FMUL.FTZ R28, R29, UR48 ;  /* 0x000000301d1c7c20 */ /* 0x000fe20008410000 */
[----:B------:R-:W0:Y:S01]  /*14960*/  MUFU.TANH R11, R11 ;  /* 0x0000000b000b7308 */ /* 0x000e220000002400 */
[----:B------:R-:W-:Y:S02]  /*14970*/  IMAD.U32 R6, RZ, RZ, UR38 ;  /* 0x00000026ff067e24 */ /* 0x000fe4000f8e00ff */
[----:B------:R-:W-:Y:S01]  /*14980*/  FMUL.FTZ R151, R30, UR48 ;  /* 0x000000301e977c20 */ /* 0x000fe20008410000 */
[----:B------:R-:W-:-:S02]  /*14990*/  VIADD R5, R5, 0x2d840 ;  /* 0x0002d84005057836 */ /* 0x000fc40000000000 */
[----:B------:R-:W-:Y:S01]  /*149a0*/  FMUL.FTZ R30, R32, UR48 ;  /* 0x00000030201e7c20 */ /* 0x000fe20008410000 */
[----:B------:R-:W-:Y:S01]  /*149b0*/  FMUL.FTZ R32, R33, UR48 ;  /* 0x0000003021207c20 */ /* 0x000fe20008410000 */
[----:B------:R-:W-:Y:S01]  /*149c0*/  FMUL.FTZ R33, R36, UR48 ;  /* 0x0000003024217c20 */ /* 0x000fe20008410000 */
[----:B------:R-:W-:Y:S01]  /*149d0*/  FMUL.FTZ R149, R34, UR48 ;  /* 0x0000003022957c20 */ /* 0x000fe20008410000 */
[----:B------:R-:W1:Y:S01]  /*149e0*/  MUFU.TANH R24, R24 ;  /* 0x0000001800187308 */ /* 0x000e620000002400 */
[----:B------:R-:W-:Y:S01]  /*149f0*/  PRMT R5, R6, 0x654, R5 ;  /* 0x0000065406057816 */ /* 0x000fe20000000005 */
[----:B------:R-:W-:Y:S01]  /*14a00*/  FMUL.FTZ R34, R37, UR48 ;  /* 0x0000003025227c20 */ /* 0x000fe20008410000 */
[----:B------:R-:W-:Y:S01]  /*14a10*/  FMUL.FTZ R10, R35, UR48 ;  /* 0x00000030230a7c20 */ /* 0x000fe20008410000 */
[----:B------:R-:W-:Y:S01]  /*14a20*/  FMUL.FTZ R35, R40, UR48 ;  /* 0x0000003028237c20 */ /* 0x000fe20008410000 */
[----:B------:R0:W-:Y:S01]  /*14a30*/  SYNCS.ARRIVE.TRANS64.RED.A1T0 RZ, [R5+URZ], RZ ;  /* 0x000000ff05ff79a7 */ /* 0x0001e2000810043f */
[----:B------:R-:W-:Y:S01]  /*14a40*/  FMUL.FTZ R36, R41, UR48 ;  /* 0x0000003029247c20 */ /* 0x000fe20008410000 */
[----:B------:R-:W-:Y:S01]  /*14a50*/  FMUL.FTZ R37, R44, UR48 ;  /* 0x000000302c257c20 */ /* 0x000fe20008410000 */
[----:B------:R-:W2:Y:S01]  /*14a60*/  MUFU.TANH R26, R26 ;  /* 0x0000001a001a7308 */ /* 0x000ea20000002400 */
[----:B------:R-:W-:Y:S01]  /*14a70*/  FMUL.FTZ R40, R45, UR48 ;  /* 0x000000302d287c20 */ /* 0x000fe20008410000 */
[----:B------:R-:W-:Y:S01]  /*14a80*/  FMUL.FTZ R45, R48, UR48 ;  /* 0x00000030302d7c20 */ /* 0x000fe20008410000 */
[----:B------:R-:W-:Y:S01]  /*14a90*/  FMUL.FTZ R139, R49, UR48 ;  /* 0x00000030318b7c20 */ /* 0x000fe20008410000 */
[----:B------:R-:W-:Y:S01]  /*14aa0*/  FMUL.FTZ R140, R52, UR48 ;  /* 0x00000030348c7c20 */ /* 0x000fe20008410000 */
[----:B0-----:R-:W-:Y:S01]  /*14ab0*/  FMNMX.FTZ R5, R11, R7, !PT ;  /* 0x000000070b057209 */ /* 0x001fe20007810000 */
        /* <DEDUP_REMOVED lines=61> */
[----:B------:R-:W-:-:S05]  /*14e90*/  UMOV UR51, UR6 ;  /* 0x0000000600337c82 */ /* 0x000fca0008000000 */
        /* <DEDUP_REMOVED lines=46> */
[----:B------:R-:W1:Y:S02]  /*15180*/  SHFL.BFLY PT, R6, R5, 0x2, 0x1f ;  /* 0x0c401f0005067f89 */ /* 0x000e6400000e0000 */
[----:B------:R-:W3:Y:S08]  /*15190*/  MUFU.TANH R151, R151 ;  /* 0x0000009700977308 */ /* 0x000ef00000002400 */
[----:B------:R-:W4:Y:S08]  /*151a0*/  MUFU.TANH R150, R150 ;  /* 0x0000009600967308 */ /* 0x000f300000002400 */
[----:B------:R-:W5:Y:S01]  /*151b0*/  MUFU.TANH R149, R149 ;  /* 0x0000009500957308 */ /* 0x000f620000002400 */
[----:B-1----:R-:W-:-:S07]  /*151c0*/  FMNMX.FTZ R5, R5, R6, !PT ;  /* 0x0000000605057209 */ /* 0x002fce0007810000 */
[----:B------:R-:W1:Y:S01]  /*151d0*/  MUFU.TANH R10, R10 ;  /* 0x0000000a000a7308 */ /* 0x000e620000002400 */
[----:B------:R-:W2:Y:S07]  /*151e0*/  SHFL.BFLY PT, R6, R5, 0x1, 0x1f ;  /* 0x0c201f0005067f89 */ /* 0x000eae00000e0000 */
[----:B------:R-:W1:Y:S08]  /*151f0*/  MUFU.TANH R72, R72 ;  /* 0x0000004800487308 */ /* 0x000e700000002400 */
[----:B------:R-:W1:Y:S08]  /*15200*/  MUFU.TANH R39, R39 ;  /* 0x0000002700277308 */ /* 0x000e700000002400 */
[----:B------:R-:W1:Y:S01]  /*15210*/  MUFU.TANH R13, R13 ;  /* 0x0000000d000d7308 */ /* 0x000e620000002400 */
[----:B--2---:R-:W-:-:S02]  /*15220*/  FMNMX.FTZ R5, R5, R6, !PT ;  /* 0x0000000605057209 */ /* 0x004fc40007810000 */
[----:B------:R-:W-:-:S05]  /*15230*/  FMNMX.FTZ R6, R153, R8, !PT ;  /* 0x0000000899067209 */ /* 0x000fca0007810000 */
[----:B------:R-:W2:Y:S01]  /*15240*/  MUFU.TANH R25, R25 ;  /* 0x0000001900197308 */ /* 0x000ea20000002400 */
[----:B0-----:R-:W-:Y:S01]  /*15250*/  FMNMX.FTZ R6, R152, R6, !PT ;  /* 0x0000000698067209 */ /* 0x001fe20007810000 */
[----:B------:R-:W-:-:S03]  /*15260*/  FADD.FTZ R7, -R5, R7 ;  /* 0x0000000705077221 */ /* 0x000fc60000010100 */
[----:B---3--:R-:W-:-:S03]  /*15270*/  FMNMX.FTZ R6, R151, R6, !PT ;  /* 0x0000000697067209 */ /* 0x008fc60007810000 */
[----:B------:R-:W0:Y:S01]  /*15280*/  MUFU.TANH R68, R68 ;  /* 0x0000004400447308 */ /* 0x000e220000002400 */
[----:B----4-:R-:W-:-:S04]  /*15290*/  FMNMX.FTZ R6, R150, R6, !PT ;  /* 0x0000000696067209 */ /* 0x010fc80007810000 */
[----:B-----5:R-:W-:-:S03]  /*152a0*/  FMNMX.FTZ R6, R149, R6, !PT ;  /* 0x0000000695067209 */ /* 0x020fc60007810000 */
[----:B------:R-:W3:Y:S01]  /*152b0*/  MUFU.TANH R27, R27 ;  /* 0x0000001b001b7308 */ /* 0x000ee20000002400 */
[----:B-1----:R-:W-:-:S04]  /*152c0*/  FMNMX.FTZ R6, R10, R6, !PT ;  /* 0x000000060a067209 */ /* 0x002fc80007810000 */
[----:B------:R-:W-:-:S03]  /*152d0*/  FMNMX.FTZ R6, R72, R6, !PT ;  /* 0x0000000648067209 */ /* 0x000fc60007810000 */
[----:B------:R-:W1:Y:S01]  /*152e0*/  MUFU.TANH R12, R12 ;  /* 0x0000000c000c7308 */ /* 0x000e620000002400 */
[----:B------:R-:W-:-:S04]  /*152f0*/  FMNMX.FTZ R6, R39, R6, !PT ;  /* 0x0000000627067209 */ /* 0x000fc80007810000 */
[----:B------:R-:W-:-:S03]  /*15300*/  FMNMX.FTZ R6, R13, R6, !PT ;  /* 0x000000060d067209 */ /* 0x000fc60007810000 */
[----:B------:R-:W4:Y:S01]  /*15310*/  MUFU.TANH R29, R29 ;  /* 0x0000001d001d7308 */ /* 0x000f220000002400 */
[----:B--2---:R-:W-:-:S04]  /*15320*/  FMNMX.FTZ R6, R25, R6, !PT ;  /* 0x0000000619067209 */ /* 0x004fc80007810000 */
[----:B0-----:R-:W-:-:S03]  /*15330*/  FMNMX.FTZ R6, R68, R6, !PT ;  /* 0x0000000644067209 */ /* 0x001fc60007810000 */
[----:B------:R-:W0:Y:S01]  /*15340*/  MUFU.TANH R64, R64 ;  /* 0x0000004000407308 */ /* 0x000e220000002400 */
[----:B---3--:R-:W-:-:S04]  /*15350*/  FMNMX.FTZ R6, R27, R6, !PT ;  /* 0x000000061b067209 */ /* 0x008fc80007810000 */
[----:B-1----:R-:W-:-:S03]  /*15360*/  FMNMX.FTZ R6, R12, R6, !PT ;  /* 0x000000060c067209 */ /* 0x002fc60007810000 */
[----:B------:R-:W1:Y:S01]  /*15370*/  MUFU.TANH R31, R31 ;  /* 0x0000001f001f7308 */ /* 0x000e620000002400 */
[----:B----4-:R-:W-:-:S07]  /*15380*/  FMNMX.FTZ R6, R29, R6, !PT ;  /* 0x000000061d067209 */ /* 0x010fce0007810000 */
        /* <DEDUP_REMOVED lines=31> */
[----:B0-----:R-:W-:-:S04]  /*15580*/  FMNMX.FTZ R6, R15, R6, !PT ;  /* 0x000000060f067209 */ /* 0x001fc80007810000 */
[----:B-1----:R-:W-:-:S04]  /*15590*/  FMNMX.FTZ R6, R20, R6, !PT ;  /* 0x0000000614067209 */ /* 0x002fc80007810000 */
[----:B--2---:R-:W-:-:S05]  /*155a0*/  FMNMX.FTZ R6, R21, R6, !PT ;  /* 0x0000000615067209 */ /* 0x004fca0007810000 */
[----:B------:R-:W0:Y:S02]  /*155b0*/  SHFL.BFLY PT, R38, R6, 0x2, 0x1f ;  /* 0x0c401f0006267f89 */ /* 0x000e2400000e0000 */
[----:B0-----:R-:W-:-:S05]  /*155c0*/  FMNMX.FTZ R6, R6, R38, !PT ;  /* 0x0000002606067209 */ /* 0x001fca0007810000 */
[----:B------:R-:W0:Y:S02]  /*155d0*/  SHFL.BFLY PT, R38, R6, 0x1, 0x1f ;  /* 0x0c201f0006267f89 */ /* 0x000e2400000e0000 */
[----:B0-----:R-:W-:Y:S01]  /*155e0*/  FMNMX.FTZ R6, R6, R38, !PT ;  /* 0x0000002606067209 */ /* 0x001fe20007810000 */
[----:B------:R-:W-:-:S04]  /*155f0*/  FMUL.FTZ R38, R5, UR51 ;  /* 0x0000003305267c20 */ /* 0x000fc80008410000 */
[----:B------:R-:W-:Y:S01]  /*15600*/  FADD.FTZ R42, -R6, R8 ;  /* 0x00000008062a7221 */ /* 0x000fe20000010100 */
[----:B------:R-:W-:Y:S01]  /*15610*/  FMUL.FTZ R8, R7, UR51 ;  /* 0x0000003307087c20 */ /* 0x000fe20008410000 */
[--C-:B------:R-:W-:Y:S01]  /*15620*/  FFMA.FTZ R33, R33, UR51, -R38.reuse ;  /* 0x0000003321217c23 */ /* 0x100fe20008010826 */
[--C-:B------:R-:W-:Y:S01]  /*15630*/  FFMA.FTZ R79, R24, UR51, -R38.reuse ;  /* 0x00000033184f7c23 */ /* 0x100fe20008010826 */
[----:B------:R-:W-:Y:S01]  /*15640*/  FMUL.FTZ R7, R42, UR51 ;  /* 0x000000332a077c20 */ /* 0x000fe20008410000 */
[--C-:B------:R-:W-:Y:S01]  /*15650*/  FFMA.FTZ R42, R11, UR51, -R38.reuse ;  /* 0x000000330b2a7c23 */ /* 0x100fe20008010826 */
[--C-:B------:R-:W-:Y:S01]  /*15660*/  FFMA.FTZ R11, R80, UR51, -R38.reuse ;  /* 0x00000033500b7c23 */ /* 0x100fe20008010826 */
[----:B------:R-:W-:Y:S01]  /*15670*/  FMUL.FTZ R80, R6, UR51 ;  /* 0x0000003306507c20 */ /* 0x000fe20008410000 */
[--C-:B------:R-:W-:Y:S01]  /*15680*/  FFMA.FTZ R26, R26, UR51, -R38.reuse ;  /* 0x000000331a1a7c23 */ /* 0x100fe20008010826 */
[--C-:B------:R-:W-:Y:S01]  /*15690*/  FFMA.FTZ R28, R28, UR51, -R38.reuse ;  /* 0x000000331c1c7c23 */ /* 0x100fe20008010826 */
[----:B------:R-:W-:Y:S01]  /*156a0*/  FFMA.FTZ R30, R30, UR51, -R38 ;  /* 0x000000331e1e7c23 */ /* 0x000fe20008010826 */
[----:B------:R-:W-:Y:S01]  /*156b0*/  FFMA.FTZ R78, R153, UR51, -R80 ;  /* 0x00000033994e7c23 */ /* 0x000fe20008010850 */
        /* <DEDUP_REMOVED lines=42> */
[--C-:B0-----:R-:W-:Y:S01]  /*15960*/  FFMA.FTZ R33, R152, UR51, -R80.reuse ;  /* 0x0000003398217c23 */ /* 0x101fe20008010850 */
        /* <DEDUP_REMOVED lines=12> */
[----:B------:R-:W-:-:S02]  /*15a30*/  FFMA.FTZ R21, R21, UR51, -R80 ;  /* 0x0000003315157c23 */ /* 0x000fc40008010850 */
[----:B------:R-:W0:Y:S01]  /*15a40*/  MUFU.EX2 R78, R78 ;  /* 0x0000004e004e7308 */ /* 0x000e220000000800 */
[----:B-1----:R-:W-:-:S07]  /*15a50*/  FFMA.FTZ R4, R8, R4, R32 ;  /* 0x0000000408047223 */ /* 0x002fce0000010020 */
[----:B------:R1:W-:Y:S08]  /*15a60*/  MUFU.EX2 R42, R76 ;  /* 0x0000004c002a7308 */ /* 0x0003f00000000800 */
[----:B------:R-:W2:Y:S01]  /*15a70*/  MUFU.EX2 R79, R79 ;  /* 0x0000004f004f7308 */ /* 0x000ea20000000800 */
[----:B-1----:R-:W-:Y:S01]  /*15a80*/  FFMA.FTZ R76, R151, UR51, -R80 ;  /* 0x00000033974c7c23 */ /* 0x002fe20008010850 */
[----:B0-----:R-:W-:-:S06]  /*15a90*/  FFMA.FTZ R3, R7, R3, R78 ;  /* 0x0000000307037223 */ /* 0x001fcc000001004e */
[----:B------:R-:W-:Y:S08]  /*15aa0*/  MUFU.EX2 R73, R24 ;  /* 0x0000001800497308 */ /* 0x000ff00000000800 */
[----:B------:R-:W0:Y:S01]  /*15ab0*/  MUFU.EX2 R33, R33 ;  /* 0x0000002100217308 */ /* 0x000e220000000800 */
[----:B--2---:R-:W-:-:S07]  /*15ac0*/  FADD.FTZ R4, R79, R4 ;  /* 0x000000044f047221 */ /* 0x004fce0000010000 */
[----:B------:R1:W-:Y:S08]  /*15ad0*/  MUFU.EX2 R24, R35 ;  /* 0x0000002300187308 */ /* 0x0003f00000000800 */
[----:B------:R-:W2:Y:S01]  /*15ae0*/  MUFU.EX2 R34, R26 ;  /* 0x0000001a00227308 */ /* 0x000ea20000000800 */
[----:B-1----:R-:W-:-:S07]  /*15af0*/  FFMA.FTZ R35, R150, UR51, -R80 ;  /* 0x0000003396237c23 */ /* 0x002fce0008010850 */
[----:B------:R-:W1:Y:S08]  /*15b00*/  MUFU.EX2 R76, R76 ;  /* 0x0000004c004c7308 */ /* 0x000e700000000800 */
[----:B------:R-:W3:Y:S08]  /*15b10*/  MUFU.EX2 R77, R28 ;  /* 0x0000001c004d7308 */ /* 0x000ef00000000800 */
[----:B------:R-:W4:Y:S08]  /*15b20*/  MUFU.EX2 R35, R35 ;  /* 0x0000002300237308 */ /* 0x000f300000000800 */
[----:B------:R5:W-:Y:S08]  /*15b30*/  MUFU.EX2 R26, R37 ;  /* 0x00000025001a7308 */ /* 0x000bf00000000800 */
[----:B------:R-:W4:Y:S01]  /*15b40*/  MUFU.EX2 R36, R30 ;  /* 0x0000001e00247308 */ /* 0x000f220000000800 */
[----:B-----5:R-:W-:-:S07]  /*15b50*/  FFMA.FTZ R37, R10, UR51, -R80 ;  /* 0x000000330a257c23 */ /* 0x020fce0008010850 */
[----:B------:R-:W5:Y:S08]  /*15b60*/  MUFU.EX2 R74, R74 ;  /* 0x0000004a004a7308 */ /* 0x000f700000000800 */
[----:B------:R-:W-:Y:S08]  /*15b70*/  MUFU.EX2 R28, R45 ;  /* 0x0000002d001c7308 */ /* 0x000ff00000000800 */
[----:B------:R-:W5:Y:S08]  /*15b80*/  MUFU.EX2 R75, R75 ;  /* 0x0000004b004b7308 */ /* 0x000f700000000800 */
[----:B------:R0:W-:Y:S08]  /*15b90*/  MUFU.EX2 R45, R66 ;  /* 0x00000042002d7308 */ /* 0x0001f00000000800 */
[----:B------:R-:W5:Y:S01]  /*15ba0*/  MUFU.EX2 R37, R37 ;  /* 0x0000002500257308 */ /* 0x000f620000000800 */
[----:B0-----:R-:W-:Y:S01]  /*15bb0*/  FFMA.FTZ R66, R12, UR51, -R80 ;  /* 0x000000330c427c23 */ /* 0x001fe20008010850 */
[----:B------:R-:W-:Y:S01]  /*15bc0*/  FADD.FTZ R80, R33, R3 ;  /* 0x0000000321507221 */ /* 0x000fe20000010000 */
[----:B--2---:R-:W-:-:S03]  /*15bd0*/  FADD.FTZ R3, R34, R4 ;  /* 0x0000000422037221 */ /* 0x004fc60000010000 */
[----:B-1----:R-:W-:Y:S01]  /*15be0*/  FADD.FTZ R4, R76, R80 ;  /* 0x000000504c047221 */ /* 0x002fe20000010000 */
[----:B---3--:R-:W-:Y:S01]  /*15bf0*/  FADD.FTZ R3, R77, R3 ;  /* 0x000000034d037221 */ /* 0x008fe20000010000 */
[----:B------:R-:W0:Y:S02]  /*15c00*/  MUFU.EX2 R72, R72 ;  /* 0x0000004800487308 */ /* 0x000e240000000800 */
[----:B----4-:R-:W-:Y:S01]  /*15c10*/  FADD.FTZ R4, R35, R4 ;  /* 0x0000000423047221 */ /* 0x010fe20000010000 */
[----:B------:R-:W-:-:S03]  /*15c20*/  FADD.FTZ R3, R36, R3 ;  /* 0x0000000324037221 */ /* 0x000fc60000010000 */
[----:B-----5:R-:W-:Y:S01]  /*15c30*/  FADD.FTZ R4, R74, R4 ;  /* 0x000000044a047221 */ /* 0x020fe20000010000 */
[----:B------:R-:W-:Y:S01]  /*15c40*/  FADD.FTZ R3, R75, R3 ;  /* 0x000000034b037221 */ /* 0x000fe20000010000 */
[----:B------:R-:W1:Y:S02]  /*15c50*/  MUFU.EX2 R39, R39 ;  /* 0x0000002700277308 */ /* 0x000e640000000800 */
[----:B------:R-:W-:Y:S01]  /*15c60*/  FADD.FTZ R4, R37, R4 ;  /* 0x0000000425047221 */ /* 0x000fe20000010000 */
[----:B------:R-:W-:-:S04]  /*15c70*/  FADD.FTZ R3, R38, R3 ;  /* 0x0000000326037221 */ /* 0x000fc80000010000 */
[----:B------:R-:W-:Y:S01]  /*15c80*/  FADD.FTZ R3, R73, R3 ;  /* 0x0000000349037221 */ /* 0x000fe20000010000 */
[----:B------:R-:W2:Y:S01]  /*15c90*/  MUFU.EX2 R70, R70 ;  /* 0x0000004600467308 */ /* 0x000ea20000000800 */
[----:B0-----:R-:W-:Y:S02]  /*15ca0*/  FADD.FTZ R4, R72, R4 ;  /* 0x0000000448047221 */ /* 0x001fe40000010000 */
[----:B------:R-:W-:-:S05]  /*15cb0*/  FADD.FTZ R3, R24, R3 ;  /* 0x0000000318037221 */ /* 0x000fca0000010000 */
        /* <DEDUP_REMOVED lines=92> */
.L_x_11539:
[----:B------:R-:W2:Y:S04]  /*16280*/  LDL R84, [R1+0x6c] ;  /* 0x00006c0001547983 */ /* 0x000ea80000100800 */
[----:B------:R-:W3:Y:S01]  /*16290*/  LDL R82, [R1+0x4] ;  /* 0x0000040001527983 */ /* 0x000ee20000100800 */
[----:B------:R-:W-:-:S03]  /*162a0*/  IMAD R9, R9, 0x8, R2 ;  /* 0x0000000809097824 */ /* 0x000fc600078e0202 */
[----:B------:R-:W4:Y:S04]  /*162b0*/  LDL R81, [R1] ;  /* 0x0000000001517983 */ /* 0x000f280000100800 */
[----:B------:R-:W5:Y:S01]  /*162c0*/  LDL R83, [R1+0x70] ;  /* 0x0000700001537983 */ /* 0x000f620000100800 */
[----:B------:R-:W-:Y:S02]  /*162d0*/  VIADD R9, R9, 0x2d860 ;  /* 0x0002d86009097836 */ /* 0x000fe40000000000 */
[----:B------:R-:W-:-:S05]  /*162e0*/  IMAD.U32 R80, RZ, RZ, UR38 ;  /* 0x00000026ff507e24 */ /* 0x000fca000f8e00ff */
[----:B------:R-:W-:-:S04]  /*162f0*/  PRMT R9, R80, 0x654, R9 ;  /* 0x0000065450097816 */ /* 0x000fc80000000009 */
[----:B------:R0:W-:Y:S02]  /*16300*/  SYNCS.ARRIVE.TRANS64.RED.A1T0 RZ, [R9+URZ], RZ ;  /* 0x000000ff09ff79a7 */ /* 0x0001e4000810043f */
[----:B0-----:R-:W5:Y:S01]  /*16310*/  LDL R9, [R1+0x40] ;  /* 0x0000400001097983 */ /* 0x001f620000100800 */
        /* <DEDUP_REMOVED lines=12> */
[----:B------:R0:W-:Y:S01]  /*163e0*/  STSM.16.M88.4 [R157+0x21800], R32 ;  /* 0x021800209d007844 */ /* 0x0001e20000000200 */
[----:B------:R-:W-:Y:S02]  /*163f0*/  F2FP.F16.F32.PACK_AB R28, R67, R28 ;  /* 0x0000001c431c723e */ /* 0x000fe400000000ff */
[----:B------:R-:W-:Y:S02]  /*16400*/  F2FP.F16.F32.PACK_AB R29, R29, R66 ;  /* 0x000000421d1d723e */ /* 0x000fe400000000ff */
[----:B------:R-:W-:Y:S02]  /*16410*/  F2FP.F16.F32.PACK_AB R30, R65, R30 ;  /* 0x0000001e411e723e */ /* 0x000fe400000000ff */
[----:B------:R-:W-:Y:S02]  /*16420*/  F2FP.F16.F32.PACK_AB R31, R31, R64 ;  /* 0x000000401f1f723e */ /* 0x000fe400000000ff */
[----:B------:R-:W-:-:S02]  /*16430*/  F2FP.F16.F32.PACK_AB R40, R47, R40 ;  /* 0x000000282f28723e */ /* 0x000fc400000000ff */
[----:B------:R-:W-:Y:S02]  /*16440*/  F2FP.F16.F32.PACK_AB R41, R41, R46 ;  /* 0x0000002e2929723e */ /* 0x000fe400000000ff */
[----:B------:R-:W-:Y:S02]  /*16450*/  F2FP.F16.F32.PACK_AB R42, R45, R42 ;  /* 0x0000002a2d2a723e */ /* 0x000fe400000000ff */
[----:B0-----:R-:W-:Y:S02]  /*16460*/  F2FP.F16.F32.PACK_AB R32, R63, R62 ;  /* 0x0000003e3f20723e */ /* 0x001fe400000000ff */
[----:B------:R-:W-:Y:S02]  /*16470*/  F2FP.F16.F32.PACK_AB R33, R60, R61 ;  /* 0x0000003d3c21723e */ /* 0x000fe400000000ff */
[----:B------:R-:W-:Y:S02]  /*16480*/  F2FP.F16.F32.PACK_AB R34, R59, R58 ;  /* 0x0000003a3b22723e */ /* 0x000fe400000000ff */
[----:B------:R-:W-:-:S02]  /*16490*/  F2FP.F16.F32.PACK_AB R35, R56, R57 ;  /* 0x000000393823723e */ /* 0x000fc400000000ff */
        /* <DEDUP_REMOVED lines=49> */
[----:B------:R-:W-:Y:S01]  /*167b0*/  IMAD.MOV.U32 R8, RZ, RZ, R6 ;  /* 0x000000ffff087224 */ /* 0x000fe200078e0006 */
[----:B------:R-:W-:Y:S01]  /*167c0*/  MOV R7, R5 ;  /* 0x0000000500077202 */ /* 0x000fe20000000f00 */
[----:B--2---:R0:W-:Y:S04]  /*167d0*/  STSM.16.M88.4 [R84], R36 ;  /* 0x0000002454007844 */ /* 0x0041e80000000200 */
[----:B---3--:R1:W-:Y:S04]  /*167e0*/  STSM.16.M88.4 [R82], R24 ;  /* 0x0000001852007844 */ /* 0x0083e80000000200 */
[----:B----4-:R2:W-:Y:S04]  /*167f0*/  STSM.16.M88.4 [R81], R28 ;  /* 0x0000001c51007844 */ /* 0x0105e80000000200 */
[----:B------:R2:W-:Y:S01]  /*16800*/  STSM.16.M88.4 [R157+0x27800], R32 ;  /* 0x027800209d007844 */ /* 0x0005e20000000200 */
[----:B0-----:R-:W-:-:S02]  /*16810*/  F2FP.F16.F32.PACK_AB R36, R55, R54 ;  /* 0x000000363724723e */ /* 0x001fc400000000ff */
[----:B------:R-:W-:Y:S02]  /*16820*/  F2FP.F16.F32.PACK_AB R37, R52, R53 ;  /* 0x000000353425723e */ /* 0x000fe400000000ff */
[----:B------:R-:W-:Y:S02]  /*16830*/  F2FP.F16.F32.PACK_AB R38, R51, R50 ;  /* 0x000000323326723e */ /* 0x000fe400000000ff */
[----:B------:R-:W-:Y:S02]  /*16840*/  F2FP.F16.F32.PACK_AB R39, R48, R49 ;  /* 0x000000313027723e */ /* 0x000fe400000000ff */
[----:B-1----:R-:W-:Y:S02]  /*16850*/  F2FP.F16.F32.PACK_AB R24, R10, R11 ;  /* 0x0000000b0a18723e */ /* 0x002fe400000000ff */
[----:B------:R-:W-:Y:S02]  /*16860*/  F2FP.F16.F32.PACK_AB R25, R15, R14 ;  /* 0x0000000e0f19723e */ /* 0x000fe400000000ff */
[----:B------:R-:W-:-:S02]  /*16870*/  F2FP.F16.F32.PACK_AB R26, R13, R12 ;  /* 0x0000000c0d1a723e */ /* 0x000fc400000000ff */
[----:B------:R-:W-:Y:S01]  /*16880*/  F2FP.F16.F32.PACK_AB R27, R21, R20 ;  /* 0x00000014151b723e */ /* 0x000fe200000000ff */
        /* <DEDUP_REMOVED lines=9> */
[C---:B------:R-:W-:Y:S01]  /*16920*/  ISETP.GT.AND P1, PT, R0.reuse, R9, PT ;  /* 0x000000090000720c */ /* 0x040fe20003f24270 */
[----:B------:R-:W-:-:S02]  /*16930*/  VIADD R0, R0, 0xffffffff ;  /* 0xffffffff00007836 */ /* 0x000fc40000000000 */
[----:B------:R-:W-:Y:S02]  /*16940*/  IMAD.MOV.U32 R10, RZ, RZ, R23 ;  /* 0x000000ffff0a7224 */ /* 0x000fe400078e0017 */
[----:B------:R-:W-:Y:S01]  /*16950*/  IMAD.MOV.U32 R9, RZ, RZ, R18 ;  /* 0x000000ffff097224 */ /* 0x000fe200078e0012 */
[----:B0-----:R-:W-:-:S07]  /*16960*/  NOP ;  /* 0x0000000000007918 */ /* 0x001fce0000000000 */
[----:B--2---:R-:W-:Y:S05]  /*16970*/  @P1 BRA `(.L_x_11540) ;  /* 0xffffffd000d01947 */ /* 0x004fea000383ffff */
.L_x_11528:
[----:B------:R-:W2:Y:S02]  /*16980*/  LDL R7, [R1+0x9c] ;  /* 0x00009c0001077983 */ /* 0x000ea40000100800 */
[----:B--2---:R-:W-:-:S13]  /*16990*/  ISETP.GE.AND P1, PT, R0, R7, PT ;  /* 0x000000070000720c */ /* 0x004fda0003f26270 */
[----:B------:R-:W-:Y:S05]  /*169a0*/  @!P1 BRA `(.L_x_11541) ;  /* 0x0000003c00889947 */ /* 0x000fea0003800000 */
[----:B------:R-:W-:Y:S02]  /*169b0*/  IMAD.MOV.U32 R8, RZ, RZ, R6 ;  /* 0x000000ffff087224 */ /* 0x000fe400078e0006 */
[----:B------:R-:W-:Y:S02]  /*169c0*/  IMAD.MOV.U32 R9, RZ, RZ, R5 ;  /* 0x000000ffff097224 */ /* 0x000fe400078e0005 */
[----:B------:R-:W-:Y:S02]  /*169d0*/  IMAD.MOV.U32 R10, RZ, RZ, R23 ;  /* 0x000000ffff0a7224 */ /* 0x000fe400078e0017 */
[----:B------:R-:W-:-:S07]  /*169e0*/  IMAD.MOV.U32 R7, RZ, RZ, R18 ;  /* 0x000000ffff077224 */ /* 0x000fce00078e0012 */
.L_x_11561:
        /* <DEDUP_REMOVED lines=9> */
.L_x_11543:
        /* <DEDUP_REMOVED lines=8> */
.L_x_11544:
[----:B------:R-:W-:Y:S04]  /*16b00*/  BSSY B0, `(.L_x_11542) ;  /* 0x0000004000007945 */ /* 0x000fe80003800000 */
[----:B--2---:R-:W-:Y:S05]  /*16b10*/  @P2 BRA `(.L_x_11545) ;  /* 0x0000000000082947 */ /* 0x004fea0003800000 */
[----:B------:R-:W2:Y:S02]  /*16b20*/  SYNCS.PHASECHK.TRANS64.TRYWAIT P2, [R5+URZ+0x2d830], R6 ;  /* 0x02d83006050075a7 */ /* 0x000ea4000804017f */
[----:B--2---:R-:W-:Y:S05]  /*16b30*/  @!P2 BRA `(.L_x_11546) ;  /* 0x000000e400a8a947 */ /* 0x004fea0003800000 */
.L_x_11545:
[----:B------:R-:W-:Y:S05]  /*16b40*/  BSYNC B0 ;  /* 0x0000000000007941 */ /* 0x000fea0003800000 */
.L_x_11542:
        /* <DEDUP_REMOVED lines=23> */
[----:B---3--:R-:W-:-:S04]  /*16cc0*/  R2UR UR8, R26 ;  /* 0x000000001a0872ca */ /* 0x008fc800000e0000 */
[C---:B------:R-:W-:Y:S02]  /*16cd0*/  R2UR UR10, R12.reuse ;  /* 0x000000000c0a72ca */ /* 0x040fe400000e0000 */
[----:B------:R-:W-:Y:S02]  /*16ce0*/  R2UR UR9, R27 ;  /* 0x000000001b0972ca */ /* 0x000fe400000e0000 */
[----:B------:R-:W-:-:S04]  /*16cf0*/  IADD3 R24, R12, 0x400, RZ ;  /* 0x000004000c187810 */ /* 0x000fc80007ffe0ff */
[----:B------:R-:W-:Y:S02]  /*16d00*/  R2UR UR26, R24 ;  /* 0x00000000181a72ca */ /* 0x000fe400000e0000 */
[----:B-1----:R-:W-:-:S06]  /*16d10*/  WARPGROUP.ARRIVE ;  /* 0x00000000000079c5 */ /* 0x002fcc0000000000 */
        /* <DEDUP_REMOVED lines=41> */
.L_x_11548:
[----:B------:R-:W-:Y:S01]  /*16fb0*/  SHF.L.U32 R5, R10, 0x1f, RZ ;  /* 0x0000001f0a057819 */ /* 0x000fe200000006ff */
[----:B------:R-:W-:-:S04]  /*16fc0*/  IMAD R6, R7, 0x8, R2 ;  /* 0x0000000807067824 */ /* 0x000fc800078e0202 */
[----:B------:R0:W1:Y:S01]  /*16fd0*/  SYNCS.PHASECHK.TRANS64.TRYWAIT P1, [R6+URZ+0x2d850], R5 ;  /* 0x02d85005060075a7 */ /* 0x000062000802017f */
[----:B------:R-:W-:Y:S05]  /*16fe0*/  @!P0 BRA `(.L_x_11549) ;  /* 0x0000000000048947 */ /* 0x000fea0003800000 */
[----:B------:R-:W-:Y:S01]  /*16ff0*/  BPT.TRAP 0x1 ;  /* 0x000000040000795c */ /* 0x000fe20000300000 */
.L_x_11549:
[----:B-1----:R-:W-:Y:S05]  /*17000*/  @P1 BRA `(.L_x_11547) ;  /* 0x0000000000081947 */ /* 0x002fea0003800000 */
[----:B------:R-:W1:Y:S02]  /*17010*/  SYNCS.PHASECHK.TRANS64.TRYWAIT P1, [R6+URZ+0x2d850], R5 ;  /* 0x02d85005060075a7 */ /* 0x000e64000802017f */
[----:B-1----:R-:W-:Y:S05]  /*17020*/  @!P1 BRA `(.L_x_11550) ;  /* 0x000000e000809947 */ /* 0x002fea0003800000 */
.L_x_11547:
        /* <DEDUP_REMOVED lines=24> */
[----:B------:R-:W-:Y:S01]  /*171b0*/  R2UR UR18, R12 ;  /* 0x000000000c1272ca */ /* 0x000fe200000e0000 */
[----:B------:R-:W-:Y:S01]  /*171c0*/  VIADD R12, R10, 0xc0 ;  /* 0x000000c00a0c7836 */ /* 0x000fe20000000000 */
[----:B------:R-:W-:Y:S01]  /*171d0*/  R2UR UR35, R13 ;  /* 0x000000000d2372ca */ /* 0x000fe200000e0000 */
[----:B------:R-:W-:Y:S01]  /*171e0*/  IMAD.MOV.U32 R13, RZ, RZ, 0x40000040 ;  /* 0x40000040ff0d7424 */ /* 0x000fe200078e00ff */
[----:B------:R-:W-:-:S02]  /*171f0*/  R2UR UR45, R11 ;  /* 0x000000000b2d72ca */ /* 0x000fc400000e0000 */
[----:B------:R-:W-:Y:S01]  /*17200*/  R2UR UR22, R12 ;  /* 0x000000000c1672ca */ /* 0x000fe200000e0000 */
[----:B------:R-:W-:Y:S01]  /*17210*/  VIADD R12, R10, 0x100 ;  /* 0x000001000a0c7836 */ /* 0x000fe20000000000 */
[----:B------:R-:W-:Y:S01]  /*17220*/  R2UR UR13, R13 ;  /* 0x000000000d0d72ca */ /* 0x000fe200000e0000 */
[----:B------:R-:W-:-:S03]  /*17230*/  IMAD.MOV.U32 R13, RZ, RZ, 0x40000040 ;  /* 0x40000040ff0d7424 */ /* 0x000fc600078e00ff */
[----:B------:R-:W-:Y:S01]  /*17240*/  R2UR UR26, R12 ;  /* 0x000000000c1a72ca */ /* 0x000fe200000e0000 */
[----:B------:R-:W-:Y:S01]  /*17250*/  VIADD R12, R10, 0x140 ;  /* 0x000001400a0c7836 */ /* 0x000fe20000000000 */
[----:B------:R-:W-:Y:S01]  /*17260*/  R2UR UR17, R13 ;  /* 0x000000000d1172ca */ /* 0x000fe200000e0000 */
[----:B------:R-:W-:-:S03]  /*17270*/  IMAD.MOV.U32 R13, RZ, RZ, 0x40000040 ;  /* 0x40000040ff0d7424 */ /* 0x000fc600078e00ff */
[----:B------:R-:W-:Y:S01]  /*17280*/  R2UR UR30, R12 ;  /* 0x000000000c1e72ca */ /* 0x000fe200000e0000 */
[C---:B------:R-:W-:Y:S01]  /*17290*/  VIADD R12, R10.reuse, 0x180 ;  /* 0x000001800a0c7836 */ /* 0x040fe20000000000 */
[----:B------:R-:W-:Y:S01]  /*172a0*/  R2UR UR21, R13 ;  /* 0x000000000d1572ca */ /* 0x000fe200000e0000 */
[----:B------:R-:W-:Y:S02]  /*172b0*/  VIADD R10, R10, 0x1c0 ;  /* 0x000001c00a0a7836 */ /* 0x000fe40000000000 */
[----:B------:R-:W-:Y:S01]  /*172c0*/  IMAD.MOV.U32 R13, RZ, RZ, 0x40000040 ;  /* 0x40000040ff0d7424 */ /* 0x000fe200078e00ff */
[----:B------:R-:W-:Y:S02]  /*172d0*/  R2UR UR34, R12 ;  /* 0x000000000c2272ca */ /* 0x000fe400000e0000 */
[----:B------:R-:W-:Y:S02]  /*172e0*/  R2UR UR46, R10 ;  /* 0x000000000a2e72ca */ /* 0x000fe400000e0000 */
[----:B------:R-:W-:Y:S01]  /*172f0*/  R2UR UR25, R13 ;  /* 0x000000000d1972ca */ /* 0x000fe200000e0000 */
[----:B------:R-:W-:-:S05]  /*17300*/  IMAD.MOV.U32 R13, RZ, RZ, 0x40000040 ;  /* 0x40000040ff0d7424 */ /* 0x000fca00078e00ff */
[----:B------:R-:W-:Y:S01]  /*17310*/  R2UR UR29, R13 ;  /* 0x000000000d1d72ca */ /* 0x000fe200000e0000 */
[----:B------:R-:W-:-:S05]  /*17320*/  IMAD.MOV.U32 R13, RZ, RZ, 0x40000040 ;  /* 0x40000040ff0d7424 */ /* 0x000fca00078e00ff */
[----:B------:R-:W-:Y:S02]  /*17330*/  R2UR UR33, R13 ;  /* 0x000000000d2172ca */ /* 0x000fe400000e0000 */
[----:B--2---:R-:W-:Y:S02]  /*17340*/  LOP3.LUT R10, R14, 0x10000, RZ, 0xfc, !PT ;  /* 0x000100000e0a7812 */ /* 0x004fe400078efcff */
[----:B------:R-:W0:Y:S02]  /*17350*/  S2R R14, SR_TID.X ;  /* 0x00000000000e7919 */ /* 0x000e240000002100 */
[C---:B------:R-:W-:Y:S02]  /*17360*/  R2UR UR8, R10.reuse ;  /* 0x000000000a0872ca */ /* 0x040fe400000e0000 */
[----:B------:R-:W-:-:S04]  /*17370*/  IADD3 R12, R10, 0x2, RZ ;  /* 0x000000020a0c7810 */ /* 0x000fc80007ffe0ff */
        /* <DEDUP_REMOVED lines=43> */
.L_x_11551:
[----:B------:R-:W2:Y:S01]  /*17630*/  LDL R11, [R1+0x60] ;  /* 0x00006000010b7983 */ /* 0x000ea20000100800 */
[----:B------:R-:W1:Y:S03]  /*17640*/  LDC R6, c[0x0][0x448] ;  /* 0x00011200ff067b82 */ /* 0x000e660000000800 */
[----:B0-----:R-:W2:Y:S01]  /*17650*/  LDL R5, [R1+0x98] ;  /* 0x0000980001057983 */ /* 0x001ea20000100800 */
[----:B------:R-:W-:-:S04]  /*17660*/  FMUL.FTZ R141, R38, UR43 ;  /* 0x0000002b268d7c20 */ /* 0x000fc80008410000 */
[----:B------:R-:W0:Y:S01]  /*17670*/  LDC R139, c[0x0][0x9e4] ;  /* 0x00027900ff8b7b82 */ /* 0x000e220000000800 */
[----:B-1----:R-:W-:-:S13]  /*17680*/  ISETP.NE.AND P1, PT, R6, 0x1, PT ;  /* 0x000000010600780c */ /* 0x002fda0003f25270 */
[----:B------:R-:W1:Y:S08]  /*17690*/  @P1 LDC R10, c[0x0][0x44c] ;  /* 0x00011300ff0a1b82 */ /* 0x000e700000000800 */
[----:B------:R-:W3:Y:S01]  /*176a0*/  @P1 LDC R6, c[0x0][0x450] ;  /* 0x00011400ff061b82 */ /* 0x000ee20000000800 */
[----:B------:R-:W-:Y:S02]  /*176b0*/  IMAD.U32 R38, RZ, RZ, UR38 ;  /* 0x00000026ff267e24 */ /* 0x000fe4000f8e00ff */
        /* <DEDUP_REMOVED lines=77> */
[----:B--2---:R-:W-:-:S02]  /*17b90*/  IMAD.IADD R5, R5, 0x1, R11 ;  /* 0x0000000105057824 */ /* 0x004fc400078e020b */
[----:B------:R-:W-:Y:S01]  /*17ba0*/  FMUL.FTZ R11, R24, UR43 ;  /* 0x0000002b180b7c20 */ /* 0x000fe20008410000 */
[----:B------:R-:W-:Y:S01]  /*17bb0*/  FMUL.FTZ R24, R28, UR43 ;  /* 0x0000002b1c187c20 */ /* 0x000fe20008410000 */
[----:B------:R-:W-:Y:S01]  /*17bc0*/  FMUL.FTZ R28, R32, UR43 ;  /* 0x0000002b201c7c20 */ /* 0x000fe20008410000 */
[----:B------:R-:W-:Y:S01]  /*17bd0*/  FMUL.FTZ R32, R36, UR43 ;  /* 0x0000002b24207c20 */ /* 0x000fe20008410000 */
[----:B------:R-:W-:Y:S01]  /*17be0*/  LEA R36, R18, R2, 0x3 ;  /* 0x0000000212247211 */ /* 0x000fe200078e18ff */
[----:B-1----:R-:W-:-:S04]  /*17bf0*/  @P1 IMAD.HI.U32 R10, R5, R10, RZ ;  /* 0x0000000a050a1227 */ /* 0x002fc800078e00ff */
[----:B------:R-:W-:Y:S01]  /*17c00*/  VIADD R36, R36, 0x2d840 ;  /* 0x0002d84024247836 */ /* 0x000fe20000000000 */
[----:B---3--:R-:W-:-:S04]  /*17c10*/  @P1 SHF.R.U32.HI R5, RZ, R6, R10 ;  /* 0x00000006ff051219 */ /* 0x008fc8000001160a */
[----:B------:R-:W-:-:S04]  /*17c20*/  PRMT R36, R38, 0x654, R36 ;  /* 0x0000065426247816 */ /* 0x000fc80000000024 */
[----:B------:R1:W-:Y:S01]  /*17c30*/  SYNCS.ARRIVE.TRANS64.RED.A1T0 RZ, [R36+URZ], RZ ;  /* 0x000000ff24ff79a7 */ /* 0x0003e2000810043f */
[----:B------:R-:W-:Y:S01]  /*17c40*/  FMUL.FTZ R10, R25, UR43 ;  /* 0x0000002b190a7c20 */ /* 0x000fe20008410000 */
[----:B------:R-:W-:Y:S01]  /*17c50*/  FMUL.FTZ R6, R42, UR43 ;  /* 0x0000002b2a067c20 */ /* 0x000fe20008410000 */
[----:B------:R-:W-:Y:S01]  /*17c60*/  FMUL.FTZ R25, R43, UR43 ;  /* 0x0000002b2b197c20 */ /* 0x000fe20008410000 */
[----:B-1----:R-:W1:Y:S01]  /*17c70*/  SHFL.IDX PT, R36, R5, RZ, 0x1c1f ;  /* 0x001c1fff05247589 */ /* 0x002e6200000e0000 */
[----:B------:R-:W-:Y:S01]  /*17c80*/  FMUL.FTZ R42, R48, UR43 ;  /* 0x0000002b302a7c20 */ /* 0x000fe20008410000 */
[----:B------:R-:W-:Y:S01]  /*17c90*/  IADD3 R38, -R76, 0x1, RZ ;  /* 0x000000014c267810 */ /* 0x000fe20007ffe1ff */
[----:B------:R-:W-:Y:S01]  /*17ca0*/  FMUL.FTZ R48, R71, UR43 ;  /* 0x0000002b47307c20 */ /* 0x000fe20008410000 */
[----:B------:R-:W-:Y:S01]  /*17cb0*/  FMUL.FTZ R43, R79, UR43 ;  /* 0x0000002b4f2b7c20 */ /* 0x000fe20008410000 */
[----:B------:R-:W2:Y:S02]  /*17cc0*/  MUFU.TANH R11, R11 ;  /* 0x0000000b000b7308 */ /* 0x000ea40000002400 */
[----:B------:R-:W-:-:S06]  /*17cd0*/  IMAD R38, R156, -0x2, R38 ;  /* 0xfffffffe9c267824 */ /* 0x000fcc00078e0226 */
[----:B------:R-:W3:Y:S01]  /*17ce0*/  MUFU.TANH R10, R10 ;  /* 0x0000000a000a7308 */ /* 0x000ee20000002400 */
[----:B------:R-:W-:-:S07]  /*17cf0*/  IADD3 R38, -R154, R38, R155 ;  /* 0x000000269a267210 */ /* 0x000fce0007ffe19b */
        /* <DEDUP_REMOVED lines=40> */
[----:B------:R-:W-:-:S02]  /*17f80*/  VIADD R85, R38, UR42 ;  /* 0x0000002a26557c36 */ /* 0x000fc40008000000 */
[----:B------:R-:W-:Y:S02]  /*17f90*/  VIADD R86, R38, UR52 ;  /* 0x0000003426567c36 */ /* 0x000fe40008000000 */
[C---:B-1----:R-:W-:Y:S02]  /*17fa0*/  IMAD.IADD R87, R36.reuse, 0x1, R85 ;  /* 0x0000000124577824 */ /* 0x042fe400078e0255 */
[----:B------:R-:W-:Y:S01]  /*17fb0*/  IMAD.IADD R139, R36, 0x1, R86 ;  /* 0x00000001248b7824 */ /* 0x000fe200078e0256 */
[----:B--234-:R-:W-:Y:S06]  /*17fc0*/  @!P3 BRA `(.L_x_11552) ;  /* 0x000000000058b947 */ /* 0x01cfec0003800000 */
        /* <DEDUP_REMOVED lines=12> */
.L_x_11554:
[----:B------:R-:W-:-:S05]  /*18090*/  IMAD.U32 R38, RZ, RZ, UR5 ;  /* 0x00000005ff267e24 */ /* 0x000fca000f8e00ff */
[----:B------:R-:W-:-:S13]  /*180a0*/  ISETP.NE.AND P1, PT, R38, 0x1, PT ;  /* 0x000000012600780c */ /* 0x000fda0003f25270 */
[----:B------:R-:W1:Y:S02]  /*180b0*/  @P1 LDC.64 R50, c[0x0][0x9e8] ;  /* 0x00027a00ff321b82 */ /* 0x000e640000000a00 */
[----:B-1----:R-:W-:-:S05]  /*180c0*/  @P1 IMAD.HI.U32 R50, R36, R50, RZ ;  /* 0x0000003224321227 */ /* 0x002fca00078e00ff */
[----:B------:R-:W-:-:S07]  /*180d0*/  @P1 SHF.R.U32.HI R36, RZ, R51, R50 ;  /* 0x00000033ff241219 */ /* 0x000fce0000011632 */
.L_x_11555:
[----:B------:R-:W-:Y:S05]  /*180e0*/  BSYNC B0 ;  /* 0x0000000000007941 */ /* 0x000fea0003800000 */
.L_x_11553:
[----:B------:R-:W-:-:S04]  /*180f0*/  IMAD R36, R36, R38, -R76 ;  /* 0x0000002624247224 */ /* 0x000fc800078e0a4c */
[----:B------:R-:W-:-:S05]  /*18100*/  IMAD R36, R156, -0x2, R36 ;  /* 0xfffffffe9c247824 */ /* 0x000fca00078e0224 */
[----:B------:R-:W-:Y:S02]  /*18110*/  VIMNMX R139, R139, R36, !PT ;  /* 0x000000248b8b7248 */ /* 0x000fe40007fe0100 */
[----:B------:R-:W-:-:S07]  /*18120*/  VIADDMNMX R87, R36, R38, R87, PT ;  /* 0x0000002624577246 */ /* 0x000fce0003800157 */
.L_x_11552:
        /* <DEDUP_REMOVED lines=13> */
[--C-:B-1----:R-:W-:Y:S01]  /*18200*/  IMAD.IADD R85, R85, 0x1, R5.reuse ;  /* 0x0000000155557824 */ /* 0x102fe200078e0205 */
[----:B------:R-:W-:Y:S01]  /*18210*/  FSEL R77, R13, -INF , !P1 ;  /* 0xff8000000d4d7808 */ /* 0x000fe20004800000 */
[----:B------:R-:W-:Y:S01]  /*18220*/  IMAD.IADD R86, R86, 0x1, R5 ;  /* 0x0000000156567824 */ /* 0x000fe200078e0205 */
        /* <DEDUP_REMOVED lines=83> */
[----:B------:R-:W-:Y:S01]  /*18760*/  FSEL R80, R83, -INF , !P1 ;  /* 0xff80000053507808 */ /* 0x000fe20004800000 */
[----:B------:R-:W-:Y:S08]  /*18770*/  @!P3 BRA `(.L_x_11556) ;  /* 0x000000000058b947 */ /* 0x000ff00003800000 */
        /* <DEDUP_REMOVED lines=12> */
.L_x_11558:
[----:B------:R-:W-:-:S05]  /*18840*/  IMAD.U32 R35, RZ, RZ, UR5 ;  /* 0x00000005ff237e24 */ /* 0x000fca000f8e00ff */
[----:B------:R-:W-:-:S13]  /*18850*/  ISETP.NE.AND P1, PT, R35, 0x1, PT ;  /* 0x000000012300780c */ /* 0x000fda0003f25270 */
[----:B------:R-:W0:Y:S02]  /*18860*/  @P1 LDC.64 R32, c[0x0][0x9e8] ;  /* 0x00027a00ff201b82 */ /* 0x000e240000000a00 */
[----:B0-----:R-:W-:-:S05]  /*18870*/  @P1 IMAD.HI.U32 R32, R5, R32, RZ ;  /* 0x0000002005201227 */ /* 0x001fca00078e00ff */
[----:B------:R-:W-:-:S07]  /*18880*/  @P1 SHF.R.U32.HI R5, RZ, R33, R32 ;  /* 0x00000021ff051219 */ /* 0x000fce0000011620 */
.L_x_11559:
[----:B------:R-:W-:Y:S05]  /*18890*/  BSYNC B0 ;  /* 0x0000000000007941 */ /* 0x000fea0003800000 */
.L_x_11557:
[----:B------:R-:W-:-:S04]  /*188a0*/  IMAD R5, R5, R35, -R76 ;  /* 0x0000002305057224 */ /* 0x000fc800078e0a4c */
[----:B------:R-:W-:-:S05]  /*188b0*/  IMAD R5, R156, -0x2, R5 ;  /* 0xfffffffe9c057824 */ /* 0x000fca00078e0205 */
[----:B------:R-:W-:Y:S02]  /*188c0*/  VIMNMX R86, R86, R5, !PT ;  /* 0x0000000556567248 */ /* 0x000fe40007fe0100 */
[----:B------:R-:W-:-:S07]  /*188d0*/  VIADDMNMX R85, R5, R35, R85, PT ;  /* 0x0000002305557246 */ /* 0x000fce0003800155 */
.L_x_11556:
        /* <DEDUP_REMOVED lines=30> */
[----:B------:R-:W-:-:S02]  /*18ac0*/  LOP3.LUT R22, R22, 0xdfffffff, RZ, 0xc0, !PT ;  /* 0xdfffffff16167812 */ /* 0x000fc400078ec0ff */
[----:B------:R-:W-:Y:S02]  /*18ad0*/  FMNMX.FTZ R5, R65, R5, !PT ;  /* 0x0000000541057209 */ /* 0x000fe40007810000 */
[----:B------:R-:W-:Y:S02]  /*18ae0*/  @P0 LOP3.LUT R22, R22, 0x20000000, RZ, 0xfc, !PT ;  /* 0x2000000016160812 */ /* 0x000fe400078efcff */
[----:B------:R-:W-:Y:S02]  /*18af0*/  FMNMX.FTZ R5, R62, R5, !PT ;  /* 0x000000053e057209 */ /* 0x000fe40007810000 */
[C---:B------:R-:W-:Y:S02]  /*18b00*/  ISETP.GT.AND P1, PT, R86.reuse, 0x1, P5 ;  /* 0x000000015600780c */ /* 0x040fe40002f24270 */
[----:B------:R-:W-:Y:S02]  /*18b10*/  FMNMX.FTZ R5, R63, R5, !PT ;  /* 0x000000053f057209 */ /* 0x000fe40007810000 */
[----:B------:R-:W-:-:S02]  /*18b20*/  ISETP.GT.AND P2, PT, R86, 0x28, P5 ;  /* 0x000000285600780c */ /* 0x000fc40002f44270 */
[----:B------:R-:W-:Y:S02]  /*18b30*/  FMNMX.FTZ R5, R58, R5, !PT ;  /* 0x000000053a057209 */ /* 0x000fe40007810000 */
[----:B------:R-:W-:Y:S02]  /*18b40*/  LOP3.LUT R22, R22, 0xfffffffd, RZ, 0xc0, !PT ;  /* 0xfffffffd16167812 */ /* 0x000fe400078ec0ff */
[----:B------:R-:W-:Y:S02]  /*18b50*/  FMNMX.FTZ R5, R59, R5, !PT ;  /* 0x000000053b057209 */ /* 0x000fe40007810000 */
[C---:B------:R-:W-:Y:S02]  /*18b60*/  ISETP.LT.OR P1, PT, R85.reuse, 0x2, P1 ;  /* 0x000000025500780c */ /* 0x040fe40000f21670 */
[----:B------:R-:W-:Y:S02]  /*18b70*/  FMNMX.FTZ R5, R54, R5, !PT ;  /* 0x0000000536057209 */ /* 0x000fe40007810000 */
[----:B------:R-:W-:-:S02]  /*18b80*/  ISETP.LT.OR P2, PT, R85, 0x29, P2 ;  /* 0x000000295500780c */ /* 0x000fc40001741670 */
[----:B------:R-:W-:Y:S02]  /*18b90*/  FMNMX.FTZ R5, R55, R5, !PT ;  /* 0x0000000537057209 */ /* 0x000fe40007810000 */
[----:B------:R-:W-:Y:S02]  /*18ba0*/  ISETP.GT.AND P6, PT, R86, 0x69, P5 ;  /* 0x000000695600780c */ /* 0x000fe40002fc4270 */
[----:B------:R-:W-:Y:S02]  /*18bb0*/  FMNMX.FTZ R5, R50, R5, !PT ;  /* 0x0000000532057209 */ /* 0x000fe40007810000 */
[----:B------:R-:W-:Y:S02]  /*18bc0*/  @P4 LOP3.LUT R22, R22, 0x2, RZ, 0xfc, !PT ;  /* 0x0000000216164812 */ /* 0x000fe400078efcff */
[----:B------:R-:W-:Y:S02]  /*18bd0*/  FMNMX.FTZ R5, R51, R5, !PT ;  /* 0x0000000533057209 */ /* 0x000fe40007810000 */
[----:B------:R-:W-:-:S02]  /*18be0*/  FSEL R33, R146, -INF , !P1 ;  /* 0xff80000092217808 */ /* 0x000fc40004800000 */
[----:B------:R-:W-:Y:S02]  /*18bf0*/  FMNMX.FTZ R5, R40, R5, !PT ;  /* 0x0000000528057209 */ /* 0x000fe40007810000 */
[----:B------:R-:W-:Y:S02]  /*18c00*/  FSEL R68, R12, -INF , !P2 ;  /* 0xff8000000c447808 */ /* 0x000fe40005000000 */
[----:B------:R-:W-:Y:S02]  /*18c10*/  FMNMX.FTZ R5, R47, R5, !PT ;  /* 0x000000052f057209 */ /* 0x000fe40007810000 */
[----:B------:R-:W-:Y:S02]  /*18c20*/  ISETP.GT.AND P0, PT, R86, RZ, P5 ;  /* 0x000000ff5600720c */ /* 0x000fe40002f04270 */
[----:B------:R-:W-:Y:S02]  /*18c30*/  FMNMX.FTZ R5, R42, R5, !PT ;  /* 0x000000052a057209 */ /* 0x000fe40007810000 */
[----:B------:R-:W-:-:S02]  /*18c40*/  ISETP.LT.OR P4, PT, R85, 0x6a, P6 ;  /* 0x0000006a5500780c */ /* 0x000fc40003781670 */
[----:B------:R-:W-:Y:S02]  /*18c50*/  FMNMX.FTZ R5, R45, R5, !PT ;  /* 0x000000052d057209 */ /* 0x000fe40007810000 */
[C---:B------:R-:W-:Y:S02]  /*18c60*/  ISETP.GT.AND P1, PT, R86.reuse, 0x9, P5 ;  /* 0x000000095600780c */ /* 0x040fe40002f24270 */
[----:B------:R-:W-:Y:S02]  /*18c70*/  FMNMX.FTZ R5, R13, R5, !PT ;  /* 0x000000050d057209 */ /* 0x000fe40007810000 */
[----:B------:R-:W-:Y:S02]  /*18c80*/  ISETP.GT.AND P2, PT, R86, 0x30, P5 ;  /* 0x000000305600780c */ /* 0x000fe40002f44270 */
[----:B------:R-:W-:Y:S02]  /*18c90*/  FMNMX.FTZ R5, R10, R5, !PT ;  /* 0x000000050a057209 */ /* 0x000fe40007810000 */
[----:B------:R-:W-:-:S02]  /*18ca0*/  ISETP.GT.AND P3, PT, R86, 0x70, P5 ;  /* 0x000000705600780c */ /* 0x000fc40002f64270 */
[----:B------:R-:W-:Y:S02]  /*18cb0*/  FMNMX.FTZ R5, R11, R5, !PT ;  /* 0x000000050b057209 */ /* 0x000fe40007810000 */
[C---:B------:R-:W-:Y:S02]  /*18cc0*/  ISETP.LT.OR P0, PT, R85.reuse, 0x1, P0 ;  /* 0x000000015500780c */ /* 0x040fe40000701670 */
        /* <DEDUP_REMOVED lines=8> */
[----:B------:R-:W-:Y:S02]  /*18d50*/  ISETP.GT.AND P1, PT, R86, 0x11, P5 ;  /* 0x000000115600780c */ /* 0x000fe40002f24270 */
[----:B------:R-:W-:Y:S02]  /*18d60*/  FSEL R14, R34, -INF , !P3 ;  /* 0xff800000220e7808 */ /* 0x000fe40005800000 */
[----:B------:R-:W-:-:S02]  /*18d70*/  ISETP.LT.OR P1, PT, R85, 0x12, P1 ;  /* 0x000000125500780c */ /* 0x000fc40000f21670 */
[----:B------:R-:W-:Y:S02]  /*18d80*/  ISETP.GT.AND P2, PT, R86, 0x38, P5 ;  /* 0x000000385600780c */ /* 0x000fe40002f44270 */
[----:B------:R-:W-:Y:S02]  /*18d90*/  FSEL R37, R142, -INF , !P1 ;  /* 0xff8000008e257808 */ /* 0x000fe40004800000 */
[----:B------:R-:W-:Y:S02]  /*18da0*/  ISETP.GT.AND P1, PT, R86, 0x19, P5 ;  /* 0x000000195600780c */ /* 0x000fe40002f24270 */
[C---:B------:R-:W-:Y:S02]  /*18db0*/  ISETP.LT.OR P2, PT, R85.reuse, 0x39, P2 ;  /* 0x000000395500780c */ /* 0x040fe40001741670 */
[----:B------:R-:W-:Y:S02]  /*18dc0*/  ISETP.LT.OR P1, PT, R85, 0x1a, P1 ;  /* 0x0000001a5500780c */ /* 0x000fe40000f21670 */
[----:B0-----:R-:W-:-:S02]  /*18dd0*/  FMNMX.FTZ R5, R5, R6, !PT ;  /* 0x0000000605057209 */ /* 0x001fc40007810000 */
[----:B------:R-:W-:Y:S02]  /*18de0*/  FSEL R39, R140, -INF , !P1 ;  /* 0xff8000008c277808 */ /* 0x000fe40004800000 */
[C---:B------:R-:W-:Y:S01]  /*18df0*/  ISETP.GT.AND P1, PT, R86.reuse, 0x21, P5 ;  /* 0x000000215600780c */ /* 0x040fe20002f24270 */
[----:B------:R-:W0:Y:S01]  /*18e00*/  SHFL.BFLY PT, R6, R5, 0x1, 0x1f ;  /* 0x0c201f0005067f89 */ /* 0x000e2200000e0000 */
[----:B------:R-:W-:Y:S02]  /*18e10*/  FSEL R64, R15, -INF , !P2 ;  /* 0xff8000000f407808 */ /* 0x000fe40005000000 */
[----:B------:R-:W-:Y:S02]  /*18e20*/  ISETP.LT.OR P1, PT, R85, 0x22, P1 ;  /* 0x000000225500780c */ /* 0x000fe40000f21670 */
[----:B------:R-:W-:Y:S02]  /*18e30*/  ISETP.GT.AND P2, PT, R86, 0x40, P5 ;  /* 0x000000405600780c */ /* 0x000fe40002f44270 */
[----:B------:R-:W-:-:S02]  /*18e40*/  FSEL R25, R25, -INF , !P1 ;  /* 0xff80000019197808 */ /* 0x000fc40004800000 */
[C---:B------:R-:W-:Y:S02]  /*18e50*/  ISETP.GT.AND P1, PT, R86.reuse, 0x29, P5 ;  /* 0x000000295600780c */ /* 0x040fe40002f24270 */
[C---:B------:R-:W-:Y:S02]  /*18e60*/  ISETP.LT.OR P2, PT, R85.reuse, 0x41, P2 ;  /* 0x000000415500780c */ /* 0x040fe40001741670 */
[----:B------:R-:W-:Y:S02]  /*18e70*/  ISETP.LT.OR P1, PT, R85, 0x2a, P1 ;  /* 0x0000002a5500780c */ /* 0x000fe40000f21670 */
[----:B------:R-:W-:Y:S02]  /*18e80*/  FSEL R61, R21, -INF , !P2 ;  /* 0xff800000153d7808 */ /* 0x000fe40005000000 */
[----:B------:R-:W-:Y:S02]  /*18e90*/  FSEL R27, R27, -INF , !P1 ;  /* 0xff8000001b1b7808 */ /* 0x000fe40004800000 */
[----:B------:R-:W-:-:S02]  /*18ea0*/  ISETP.GT.AND P1, PT, R86, 0x31, P5 ;  /* 0x000000315600780c */ /* 0x000fc40002f24270 */
[C---:B------:R-:W-:Y:S02]  /*18eb0*/  ISETP.GT.AND P2, PT, R86.reuse, 0x48, P5 ;  /* 0x000000485600780c */ /* 0x040fe40002f44270 */
[----:B------:R-:W-:Y:S02]  /*18ec0*/  ISETP.LT.OR P1, PT, R85, 0x32, P1 ;  /* 0x000000325500780c */ /* 0x000fe40000f21670 */
[----:B0-----:R-:W-:Y:S02]  /*18ed0*/  FMNMX.FTZ R5, R5, R6, !PT ;  /* 0x0000000605057209 */ /* 0x001fe40007810000 */
[----:B------:R-:W-:Y:S02]  /*18ee0*/  FSEL R29, R29, -INF , !P1 ;  /* 0xff8000001d1d7808 */ /* 0x000fe40004800000 */
[C---:B------:R-:W-:Y:S01]  /*18ef0*/  FSETP.NEU.FTZ.AND P6, PT, R5.reuse, -INF , PT ;  /* 0xff8000000500780b */ /* 0x040fe20003fdd000 */
[----:B------:R-:W-:Y:S01]  /*18f00*/  FMUL.FTZ R6, R5, UR51 ;  /* 0x0000003305067c20 */ /* 0x000fe20008410000 */
[----:B------:R-:W-:-:S02]  /*18f10*/  ISETP.GT.AND P1, PT, R86, 0x39, P5 ;  /* 0x000000395600780c */ /* 0x000fc40002f24270 */
[----:B------:R-:W-:Y:S02]  /*18f20*/  FSEL R12, R5, RZ, P6 ;  /* 0x000000ff050c7208 */ /* 0x000fe40003000000 */
[----:B------:R-:W-:Y:S02]  /*18f30*/  FSEL R6, R6, RZ, P6 ;  /* 0x000000ff06067208 */ /* 0x000fe40003000000 */
[C---:B------:R-:W-:Y:S01]  /*18f40*/  ISETP.LT.OR P1, PT, R85.reuse, 0x3a, P1 ;  /* 0x0000003a5500780c */ /* 0x040fe20000f21670 */
[----:B------:R-:W-:Y:S01]  /*18f50*/  FADD.FTZ R12, -R12, R9 ;  /* 0x000000090c0c7221 */ /* 0x000fe20000010100 */
[----:B------:R-:W-:Y:S01]  /*18f60*/  ISETP.LT.OR P2, PT, R85, 0x49, P2 ;  /* 0x000000495500780c */ /* 0x000fe20001741670 */
        /* <DEDUP_REMOVED lines=32> */
[----:B------:R-:W-:Y:S01]  /*19170*/  FMNMX.FTZ R6, R78, R8, !PT ;  /* 0x000000084e067209 */ /* 0x000fe20007810000 */
[----:B------:R-:W-:Y:S01]  /*19180*/  FMUL.FTZ R12, R12, UR51 ;  /* 0x000000330c0c7c20 */ /* 0x000fe20008410000 */
[----:B------:R-:W-:Y:S01]  /*19190*/  FSEL R31, R31, -INF , !P1 ;  /* 0xff8000001f1f7808 */ /* 0x000fe20004800000 */
[----:B------:R-:W-:Y:S01]  /*191a0*/  MUFU.EX2 R32, R32 ;  /* 0x0000002000207308 */ /* 0x000fe20000000800 */
[----:B------:R-:W-:-:S02]  /*191b0*/  FMNMX.FTZ R6, R33, R6, !PT ;  /* 0x0000000621067209 */ /* 0x000fc40007810000 */
[----:B------:R-:W-:Y:S02]  /*191c0*/  ISETP.GT.AND P1, PT, R86, 0x41, P5 ;  /* 0x000000415600780c */ /* 0x000fe40002f24270 */
[----:B------:R-:W-:Y:S02]  /*191d0*/  FMNMX.FTZ R6, R76, R6, !PT ;  /* 0x000000064c067209 */ /* 0x000fe40007810000 */
[----:B------:R-:W-:Y:S01]  /*191e0*/  ISETP.LT.OR P1, PT, R85, 0x42, P1 ;  /* 0x000000425500780c */ /* 0x000fe20000f21670 */
[----:B------:R-:W0:Y:S01]  /*191f0*/  MUFU.EX2 R12, R12 ;  /* 0x0000000c000c7308 */ /* 0x000e220000000800 */
[----:B------:R-:W-:Y:S02]  /*19200*/  FMNMX.FTZ R6, R35, R6, !PT ;  /* 0x0000000623067209 */ /* 0x000fe40007810000 */
[----:B------:R-:W-:Y:S02]  /*19210*/  FSEL R60, R20, -INF , !P1 ;  /* 0xff800000143c7808 */ /* 0x000fe40004800000 */
[----:B------:R-:W-:-:S02]  /*19220*/  FMNMX.FTZ R6, R74, R6, !PT ;  /* 0x000000064a067209 */ /* 0x000fc40007810000 */
[----:B------:R-:W-:Y:S01]  /*19230*/  ISETP.GT.AND P1, PT, R86, 0x49, P5 ;  /* 0x000000495600780c */ /* 0x000fe20002f24270 */
[----:B------:R-:W1:Y:S01]  /*19240*/  MUFU.EX2 R79, R79 ;  /* 0x0000004f004f7308 */ /* 0x000e620000000800 */
[----:B------:R-:W-:Y:S02]  /*19250*/  FMNMX.FTZ R6, R37, R6, !PT ;  /* 0x0000000625067209 */ /* 0x000fe40007810000 */
[----:B------:R-:W-:Y:S02]  /*19260*/  ISETP.LT.OR P1, PT, R85, 0x4a, P1 ;  /* 0x0000004a5500780c */ /* 0x000fe40000f21670 */
[----:B------:R-:W-:Y:S02]  /*19270*/  FMNMX.FTZ R6, R72, R6, !PT ;  /* 0x0000000648067209 */ /* 0x000fe40007810000 */
[----:B------:R-:W-:Y:S01]  /*19280*/  FSEL R57, R57, -INF , !P2 ;  /* 0xff80000039397808 */ /* 0x000fe20005000000 */
[----:B------:R-:W2:Y:S01]  /*19290*/  MUFU.EX2 R34, R34 ;  /* 0x0000002200227308 */ /* 0x000ea20000000800 */
[----:B------:R-:W-:Y:S01]  /*192a0*/  FMNMX.FTZ R6, R39, R6, !PT ;  /* 0x0000000627067209 */ /* 0x000fe20007810000 */
[----:B0-----:R-:W-:Y:S01]  /*192b0*/  FFMA.FTZ R4, R12, R4, R32 ;  /* 0x000000040c047223 */ /* 0x001fe20000010020 */
[----:B------:R-:W-:-:S02]  /*192c0*/  ISETP.GT.AND P2, PT, R86, 0x50, P5 ;  /* 0x000000505600780c */ /* 0x000fc40002f44270 */
[----:B------:R-:W-:Y:S02]  /*192d0*/  FMNMX.FTZ R6, R70, R6, !PT ;  /* 0x0000000646067209 */ /* 0x000fe40007810000 */
[----:B------:R-:W-:Y:S01]  /*192e0*/  FSEL R56, R56, -INF , !P1 ;  /* 0xff80000038387808 */ /* 0x000fe20004800000 */
[----:B------:R-:W0:Y:S01]  /*192f0*/  MUFU.EX2 R77, R77 ;  /* 0x0000004d004d7308 */ /* 0x000e220000000800 */
[----:B------:R-:W-:Y:S01]  /*19300*/  FMNMX.FTZ R6, R25, R6, !PT ;  /* 0x0000000619067209 */ /* 0x000fe20007810000 */
[----:B-1----:R-:W-:Y:S01]  /*19310*/  FADD.FTZ R4, R79, R4 ;  /* 0x000000044f047221 */ /* 0x002fe20000010000 */
[----:B------:R-:W-:Y:S02]  /*19320*/  ISETP.GT.AND P1, PT, R86, 0x51, P5 ;  /* 0x000000515600780c */ /* 0x000fe40002f24270 */
[----:B------:R-:W-:Y:S02]  /*19330*/  FMNMX.FTZ R6, R68, R6, !PT ;  /* 0x0000000644067209 */ /* 0x000fe40007810000 */
[----:B------:R-:W-:Y:S01]  /*19340*/  ISETP.LT.OR P2, PT, R85, 0x51, P2 ;  /* 0x000000515500780c */ /* 0x000fe20001741670 */
[----:B------:R-:W1:Y:S01]  /*19350*/  MUFU.EX2 R36, R36 ;  /* 0x0000002400247308 */ /* 0x000e620000000800 */
[----:B------:R-:W-:Y:S01]  /*19360*/  FMNMX.FTZ R6, R27, R6, !PT ;  /* 0x000000061b067209 */ /* 0x000fe20007810000 */
[----:B--2---:R-:W-:Y:S01]  /*19370*/  FADD.FTZ R4, R34, R4 ;  /* 0x0000000422047221 */ /* 0x004fe20000010000 */
[----:B------:R-:W-:-:S02]  /*19380*/  ISETP.LT.OR P1, PT, R85, 0x52, P1 ;  /* 0x000000525500780c */ /* 0x000fc40000f21670 */
[----:B------:R-:W-:Y:S02]  /*19390*/  FMNMX.FTZ R6, R66, R6, !PT ;  /* 0x0000000642067209 */ /* 0x000fe40007810000 */
[----:B------:R-:W-:Y:S01]  /*193a0*/  FSEL R53, R53, -INF , !P2 ;  /* 0xff80000035357808 */ /* 0x000fe20005000000 */
[----:B------:R-:W2:Y:S01]  /*193b0*/  MUFU.EX2 R75, R75 ;  /* 0x0000004b004b7308 */ /* 0x000ea20000000800 */
[----:B------:R-:W-:Y:S01]  /*193c0*/  FMNMX.FTZ R6, R29, R6, !PT ;  /* 0x000000061d067209 */ /* 0x000fe20007810000 */
[----:B0-----:R-:W-:Y:S01]  /*193d0*/  FADD.FTZ R4, R77, R4 ;  /* 0x000000044d047221 */ /* 0x001fe20000010000 */
[----:B------:R-:W-:Y:S02]  /*193e0*/  ISETP.GT.AND P2, PT, R86, 0x58, P5 ;  /* 0x000000585600780c */ /* 0x000fe40002f44270 */
[----:B------:R-:W-:Y:S02]  /*193f0*/  FMNMX.FTZ R6, R64, R6, !PT ;  /* 0x0000000640067209 */ /* 0x000fe40007810000 */
[----:B------:R-:W-:Y:S01]  /*19400*/  FSEL R52, R52, -INF , !P1 ;  /* 0xff80000034347808 */ /* 0x000fe20004800000 */
[----:B------:R-:W0:Y:S01]  /*19410*/  MUFU.EX2 R38, R38 ;  /* 0x0000002600267308 */ /* 0x000e220000000800 */
[----:B------:R-:W-:Y:S01]  /*19420*/  FMNMX.FTZ R6, R31, R6, !PT ;  /* 0x000000061f067209 */ /* 0x000fe20007810000 */
[----:B-1----:R-:W-:Y:S01]  /*19430*/  FADD.FTZ R4, R36, R4 ;  /* 0x0000000424047221 */ /* 0x002fe20000010000 */
[----:B------:R-:W-:-:S02]  /*19440*/  ISETP.GT.AND P1, PT, R86, 0x59, P5 ;  /* 0x000000595600780c */ /* 0x000fc40002f24270 */
[----:B------:R-:W-:Y:S02]  /*19450*/  FMNMX.FTZ R6, R61, R6, !PT ;  /* 0x000000063d067209 */ /* 0x000fe40007810000 */
[----:B------:R-:W-:Y:S01]  /*19460*/  ISETP.LT.OR P2, PT, R85, 0x59, P2 ;  /* 0x000000595500780c */ /* 0x000fe20001741670 */
[----:B------:R-:W1:Y:S01]  /*19470*/  MUFU.EX2 R73, R73 ;  /* 0x0000004900497308 */ /* 0x000e620000000800 */
[----:B------:R-:W-:Y:S01]  /*19480*/  FMNMX.FTZ R6, R60, R6, !PT ;  /* 0x000000063c067209 */ /* 0x000fe20007810000 */
[----:B--2---:R-:W-:Y:S01]  /*19490*/  FADD.FTZ R4, R75, R4 ;  /* 0x000000044b047221 */ /* 0x004fe20000010000 */
[----:B------:R-:W-:Y:S02]  /*194a0*/  ISETP.LT.OR P1, PT, R85, 0x5a, P1 ;  /* 0x0000005a5500780c */ /* 0x000fe40000f21670 */
[----:B------:R-:W-:Y:S02]  /*194b0*/  FMNMX.FTZ R6, R57, R6, !PT ;  /* 0x0000000639067209 */ /* 0x000fe40007810000 */
[----:B------:R-:W-:Y:S01]  /*194c0*/  FSEL R49, R49, -INF , !P2 ;  /* 0xff80000031317808 */ /* 0x000fe20005000000 */
[----:B------:R-:W2:Y:S01]  /*194d0*/  MUFU.EX2 R24, R24 ;  /* 0x0000001800187308 */ /* 0x000ea20000000800 */
[----:B------:R-:W-:Y:S01]  /*194e0*/  FMNMX.FTZ R6, R56, R6, !PT ;  /* 0x0000000638067209 */ /* 0x000fe20007810000 */
[----:B0-----:R-:W-:Y:S01]  /*194f0*/  FADD.FTZ R4, R38, R4 ;  /* 0x0000000426047221 */ /* 0x001fe20000010000 */
[----:B------:R-:W-:-:S02]  /*19500*/  ISETP.GT.AND P2, PT, R86, 0x60, P5 ;  /* 0x000000605600780c */ /* 0x000fc40002f44270 */
[----:B------:R-:W-:Y:S02]  /*19510*/  FMNMX.FTZ R6, R53, R6, !PT ;  /* 0x0000000635067209 */ /* 0x000fe40007810000 */
[----:B------:R-:W-:Y:S01]  /*19520*/  FSEL R48, R48, -INF , !P1 ;  /* 0xff80000030307808 */ /* 0x000fe20004800000 */
[----:B------:R-:W0:Y:S01]  /*19530*/  MUFU.EX2 R71, R71 ;  /* 0x0000004700477308 */ /* 0x000e220000000800 */
[----:B------:R-:W-:Y:S01]  /*19540*/  FMNMX.FTZ R6, R52, R6, !PT ;  /* 0x0000000634067209 */ /* 0x000fe20007810000 */
[----:B-1----:R-:W-:Y:S01]  /*19550*/  FADD.FTZ R4, R73, R4 ;  /* 0x0000000449047221 */ /* 0x002fe20000010000 */
[----:B------:R-:W-:Y:S02]  /*19560*/  ISETP.GT.AND P1, PT, R86, 0x61, P5 ;  /* 0x000000615600780c */ /* 0x000fe40002f24270 */
[----:B------:R-:W-:Y:S02]  /*19570*/  ISETP.LT.OR P2, PT, R85, 0x61, P2 ;  /* 0x000000615500780c */ /* 0x000fe40001741670 */
[----:B------:R-:W-:Y:S01]  /*19580*/  FMNMX.FTZ R6, R49, R6, !PT ;  /* 0x0000000631067209 */ /* 0x000fe20007810000 */
[----:B------:R-:W1:Y:S01]  /*19590*/  MUFU.EX2 R26, R26 ;  /* 0x0000001a001a7308 */ /* 0x000e620000000800 */
[----:B------:R-:W-:Y:S01]  /*195a0*/  ISETP.LT.OR P1, PT, R85, 0x62, P1 ;  /* 0x000000625500780c */ /* 0x000fe20000f21670 */
[----:B--2---:R-:W-:Y:S01]  /*195b0*/  FADD.FTZ R4, R24, R4 ;  /* 0x0000000418047221 */ /* 0x004fe20000010000 */
[----:B------:R-:W-:-:S02]  /*195c0*/  FSEL R46, R46, -INF , !P2 ;  /* 0xff8000002e2e7808 */ /* 0x000fc40005000000 */
[----:B------:R-:W-:Y:S02]  /*195d0*/  FMNMX.FTZ R6, R48, R6, !PT ;  /* 0x0000000630067209 */ /* 0x000fe40007810000 */
[----:B------:R-:W-:Y:S01]  /*195e0*/  FSEL R41, R41, -INF , !P1 ;  /* 0xff80000029297808 */ /* 0x000fe20004800000 */
[----:B------:R-:W2:Y:S01]  /*195f0*/  MUFU.EX2 R69, R69 ;  /* 0x0000004500457308 */ /* 0x000ea20000000800 */
[----:B------:R-:W-:Y:S01]  /*19600*/  LOP3.LUT P6, RZ, R22, 0x2, RZ, 0xc0, !PT ;  /* 0x0000000216ff7812 */ /* 0x000fe200078cc0ff */
[----:B0-----:R-:W-:Y:S01]  /*19610*/  FADD.FTZ R4, R71, R4 ;  /* 0x0000000447047221 */ /* 0x001fe20000010000 */
[----:B------:R-:W-:Y:S02]  /*19620*/  FMNMX.FTZ R6, R46, R6, !PT ;  /* 0x000000062e067209 */ /* 0x000fe40007810000 */
[----:B------:R-:W-:Y:S02]  /*19630*/  FSEL R44, R44, -INF , !P6 ;  /* 0xff8000002c2c7808 */ /* 0x000fe40007000000 */
[----:B------:R-:W-:Y:S01]  /*19640*/  FMNMX.FTZ R6, R41, R6, !PT ;  /* 0x0000000629067209 */ /* 0x000fe20007810000 */
[----:B------:R-:W0:Y:S01]  /*19650*/  MUFU.EX2 R28, R28 ;  /* 0x0000001c001c7308 */ /* 0x000e220000000800 */
[----:B------:R-:W-:Y:S01]  /*19660*/  ISETP.GT.AND P2, PT, R86, 0x71, P5 ;  /* 0x000000715600780c */ /* 0x000fe20002f44270 */
[----:B-1----:R-:W-:Y:S01]  /*19670*/  FADD.FTZ R4, R26, R4 ;  /* 0x000000041a047221 */ /* 0x002fe20000010000 */
[----:B------:R-:W-:-:S02]  /*19680*/  FSEL R43, R43, -INF , !P4 ;  /* 0xff8000002b2b7808 */ /* 0x000fc40006000000 */
[----:B------:R-:W-:Y:S02]  /*19690*/  FMNMX.FTZ R6, R44, R6, !PT ;  /* 0x000000062c067209 */ /* 0x000fe40007810000 */
[C---:B------:R-:W-:Y:S01]  /*196a0*/  ISETP.GT.AND P1, PT, R86.reuse, 0x78, P5 ;  /* 0x000000785600780c */ /* 0x040fe20002f24270 */
[----:B------:R-:W1:Y:S01]  /*196b0*/  MUFU.EX2 R67, R67 ;  /* 0x0000004300437308 */ /* 0x000e620000000800 */
[----:B------:R-:W-:Y:S01]  /*196c0*/  ISETP.LT.OR P2, PT, R85, 0x72, P2 ;  /* 0x000000725500780c */ /* 0x000fe20001741670 */
[----:B--2---:R-:W-:Y:S01]  /*196d0*/  FADD.FTZ R4, R69, R4 ;  /* 0x0000000445047221 */ /* 0x004fe20000010000 */
[----:B------:R-:W-:Y:S02]  /*196e0*/  FMNMX.FTZ R6, R43, R6, !PT ;  /* 0x000000062b067209 */ /* 0x000fe40007810000 */
[----:B------:R-:W-:Y:S02]  /*196f0*/  ISETP.GT.AND P5, PT, R86, 0x79, P5 ;  /* 0x000000795600780c */ /* 0x000fe40002fa4270 */
[----:B------:R-:W-:Y:S01]  /*19700*/  ISETP.LT.OR P1, PT, R85, 0x79, P1 ;  /* 0x000000795500780c */ /* 0x000fe20000f21670 */
[----:B------:R-:W2:Y:S01]  /*19710*/  MUFU.EX2 R30, R30 ;  /* 0x0000001e001e7308 */ /* 0x000ea20000000800 */
[----:B------:R-:W-:Y:S01]  /*19720*/  FSEL R15, R149, -INF , !P2 ;  /* 0xff800000950f7808 */ /* 0x000fe20005000000 */
[----:B0-----:R-:W-:Y:S01]  /*19730*/  FADD.FTZ R4, R28, R4 ;  /* 0x000000041c047221 */ /* 0x001fe20000010000 */
[----:B------:R-:W-:-:S02]  /*19740*/  FMNMX.FTZ R6, R14, R6, !PT ;  /* 0x000000060e067209 */ /* 0x000fc40007810000 */
[----:B------:R-:W-:Y:S02]  /*19750*/  ISETP.LT.OR P5, PT, R85, 0x7a, P5 ;  /* 0x0000007a5500780c */ /* 0x000fe40002fa1670 */
[----:B------:R-:W-:Y:S01]  /*19760*/  FSEL R20, R148, -INF , !P1 ;  /* 0xff80000094147808 */ /* 0x000fe20004800000 */
[----:B------:R-:W0:Y:S01]  /*19770*/  MUFU.EX2 R65, R65 ;  /* 0x0000004100417308 */ /* 0x000e220000000800 */
[----:B------:R-:W-:Y:S01]  /*19780*/  FMNMX.FTZ R6, R15, R6, !PT ;  /* 0x000000060f067209 */ /* 0x000fe20007810000 */
[----:B-1----:R-:W-:Y:S01]  /*19790*/  FADD.FTZ R4, R67, R4 ;  /* 0x0000000443047221 */ /* 0x002fe20000010000 */
[----:B------:R-:W-:Y:S02]  /*197a0*/  FSEL R21, R147, -INF , !P5 ;  /* 0xff80000093157808 */ /* 0x000fe40006800000 */
[----:B------:R-:W-:Y:S02]  /*197b0*/  FMNMX.FTZ R6, R20, R6, !PT ;  /* 0x0000000614067209 */ /* 0x000fe40007810000 */
[----:B------:R-:W-:Y:S01]  /*197c0*/  LOP3.LUT P0, RZ, R22, 0x20000000, RZ, 0xc0, !PT ;  /* 0x2000000016ff7812 */ /* 0x000fe2000780c0ff */
[----:B------:R-:W1:Y:S01]  /*197d0*/  MUFU.EX2 R62, R62 ;  /* 0x0000003e003e7308 */ /* 0x000e620000000800 */
[----:B------:R-:W-:Y:S01]  /*197e0*/  FMNMX.FTZ R6, R21, R6, !PT ;  /* 0x0000000615067209 */ /* 0x000fe20007810000 */
[----:B--2---:R-:W-:-:S04]  /*197f0*/  FADD.FTZ R4, R30, R4 ;  /* 0x000000041e047221 */ /* 0x004fc80000010000 */
[----:B------:R-:W2:Y:S02]  /*19800*/  SHFL.BFLY PT, R13, R6, 0x2, 0x1f ;  /* 0x0c401f00060d7f89 */ /* 0x000ea400000e0000 */
[----:B------:R-:W3:Y:S01]  /*19810*/  MUFU.EX2 R63, R63 ;  /* 0x0000003f003f7308 */ /* 0x000ee20000000800 */
[----:B0-----:R-:W-:-:S07]  /*19820*/  FADD.FTZ R4, R65, R4 ;  /* 0x0000000441047221 */ /* 0x001fce0000010000 */
[----:B------:R-:W0:Y:S01]  /*19830*/  MUFU.EX2 R58, R58 ;  /* 0x0000003a003a7308 */ /* 0x000e220000000800 */
[----:B-1----:R-:W-:-:S07]  /*19840*/  FADD.FTZ R4, R62, R4 ;  /* 0x000000043e047221 */ /* 0x002fce0000010000 */
[----:B------:R-:W1:Y:S01]  /*19850*/  MUFU.EX2 R59, R59 ;  /* 0x0000003b003b7308 */ /* 0x000e620000000800 */
[----:B---3--:R-:W-:Y:S01]  /*19860*/  FADD.FTZ R4, R63, R4 ;  /* 0x000000043f047221 */ /* 0x008fe20000010000 */
[----:B--2---:R-:W-:-:S06]  /*19870*/  FMNMX.FTZ R6, R6, R13, !PT ;  /* 0x0000000d06067209 */ /* 0x004fcc0007810000 */
[----:B------:R-:W2:Y:S01]  /*19880*/  MUFU.EX2 R54, R54 ;  /* 0x0000003600367308 */ /* 0x000ea20000000800 */
[----:B0-----:R-:W-:Y:S01]  /*19890*/  FADD.FTZ R4, R58, R4 ;  /* 0x000000043a047221 */ /* 0x001fe20000010000 */
[----:B------:R-:W0:Y:S06]  /*198a0*/  SHFL.BFLY PT, R13, R6, 0x1, 0x1f ;  /* 0x0c201f00060d7f89 */ /* 0x000e2c00000e0000 */
[----:B------:R-:W3:Y:S01]  /*198b0*/  MUFU.EX2 R55, R55 ;  /* 0x0000003700377308 */ /* 0x000ee20000000800 */
[----:B-1----:R-:W-:-:S07]  /*198c0*/  FADD.FTZ R4, R59, R4 ;  /* 0x000000043b047221 */ /* 0x002fce0000010000 */
[----:B------:R-:W1:Y:S01]  /*198d0*/  MUFU.EX2 R50, R50 ;  /* 0x0000003200327308 */ /* 0x000e620000000800 */
[----:B--2---:R-:W-:-:S07]  /*198e0*/  FADD.FTZ R4, R54, R4 ;  /* 0x0000000436047221 */ /* 0x004fce0000010000 */
[----:B------:R-:W2:Y:S01]  /*198f0*/  MUFU.EX2 R51, R51 ;  /* 0x0000003300337308 */ /* 0x000ea20000000800 */
[----:B---3--:R-:W-:Y:S01]  /*19900*/  FADD.FTZ R4, R55, R4 ;  /* 0x0000000437047221 */ /* 0x008fe20000010000 */
[----:B0-----:R-:W-:-:S04]  /*19910*/  FMNMX.FTZ R6, R6, R13, !PT ;  /* 0x0000000d06067209 */ /* 0x001fc80007810000 */
[----:B------:R-:W-:Y:S02]  /*19920*/  FSETP.NEU.FTZ.AND P1, PT, R6, -INF , PT ;  /* 0xff8000000600780b */ /* 0x000fe40003f3d000 */
[----:B------:R-:W0:Y:S01]  /*19930*/  MUFU.EX2 R40, R40 ;  /* 0x0000002800287308 */ /* 0x000e220000000800 */
[----:B-1----:R-:W-:Y:S01]  /*19940*/  FADD.FTZ R4, R50, R4 ;  /* 0x0000000432047221 */ /* 0x002fe20000010000 */
[----:B------:R-:W-:-:S05]  /*19950*/  FSEL R13, R6, RZ, P1 ;  /* 0x000000ff060d7208 */ /* 0x000fca0000800000 */
[----:B------:R-:W-:Y:S01]  /*19960*/  FADD.FTZ R13, -R13, R8 ;  /* 0x000000080d0d7221 */ /* 0x000fe20000010100 */
[----:B------:R-:W1:Y:S01]  /*19970*/  MUFU.EX2 R47, R47 ;  /* 0x0000002f002f7308 */ /* 0x000e620000000800 */
[----:B--2---:R-:W-:Y:S02]  /*19980*/  FADD.FTZ R4, R51, R4 ;  /* 0x0000000433047221 */ /* 0x004fe40000010000 */
[----:B------:R-:W-:-:S05]  /*19990*/  FMUL.FTZ R13, R13, UR51 ;  /* 0x000000330d0d7c20 */ /* 0x000fca0008410000 */
[----:B------:R2:W-:Y:S01]  /*199a0*/  MUFU.EX2 R8, R80 ;  /* 0x0000005000087308 */ /* 0x0005e20000000800 */
[----:B0-----:R-:W-:-:S07]  /*199b0*/  FADD.FTZ R4, R40, R4 ;  /* 0x0000000428047221 */ /* 0x001fce0000010000 */
[----:B------:R-:W-:Y:S01]  /*199c0*/  MUFU.EX2 R13, R13 ;  /* 0x0000000d000d7308 */ /* 0x000fe20000000800 */
[----:B--2---:R-:W-:Y:S01]  /*199d0*/  FMUL.FTZ R80, R6, UR51 ;  /* 0x0000003306507c20 */ /* 0x004fe20008410000 */
[----:B-1----:R-:W-:-:S04]  /*199e0*/  FADD.FTZ R4, R47, R4 ;  /* 0x000000042f047221 */ /* 0x002fc80000010000 */
[----:B------:R-:W-:Y:S02]  /*199f0*/  FSEL R80, R80, RZ, P1 ;  /* 0x000000ff50507208 */ /* 0x000fe40000800000 */
[----:B------:R-:W-:Y:S03]  /*19a00*/  MUFU.EX2 R42, R42 ;  /* 0x0000002a002a7308 */ /* 0x000fe60000000800 */
        /* <DEDUP_REMOVED lines=103> */
[----:B------:R-:W-:Y:S01]  /*1a080*/  FADD.FTZ R4, R8, R4 ;  /* 0x0000000408047221 */ /* 0x000fe20000010000 */
[----:B-1----:R-:W-:-:S04]  /*1a090*/  FADD.FTZ R3, R20, R3 ;  /* 0x0000000314037221 */ /* 0x002fc80000010000 */
[----:B--2---:R-:W-:Y:S01]  /*1a0a0*/  FADD.FTZ R3, R21, R3 ;  /* 0x0000000315037221 */ /* 0x004fe20000010000 */
[----:B------:R-:W-:Y:S06]  /*1a0b0*/  @!P0 BRA `(.L_x_11560) ;  /* 0x0000000000048947 */ /* 0x000fec0003800000 */
[----:B------:R-:W-:Y:S01]  /*1a0c0*/  BPT.TRAP 0x1 ;  /* 0x000000040000795c */ /* 0x000fe20000300000 */
.L_x_11560:
[----:B------:R-:W2:Y:S04]  /*1a0d0*/  LDL R84, [R1+0x6c] ;  /* 0x00006c0001547983 */ /* 0x000ea80000100800 */
[----:B------:R-:W3:Y:S01]  /*1a0e0*/  LDL R82, [R1+0x4] ;  /* 0x0000040001527983 */ /* 0x000ee20000100800 */
[----:B------:R-:W-:-:S03]  /*1a0f0*/  IMAD R7, R7, 0x8, R2 ;  /* 0x0000000807077824 */ /* 0x000fc600078e0202 */
[----:B------:R-:W4:Y:S04]  /*1a100*/  LDL R81, [R1] ;  /* 0x0000000001517983 */ /* 0x000f280000100800 */
[----:B------:R-:W5:Y:S01]  /*1a110*/  LDL R83, [R1+0x70] ;  /* 0x0000700001537983 */ /* 0x000f620000100800 */
[----:B------:R-:W-:Y:S01]  /*1a120*/  VIADD R7, R7, 0x2d860 ;  /* 0x0002d86007077836 */ /* 0x000fe20000000000 */
[----:B------:R-:W-:-:S04]  /*1a130*/  MOV R80, UR38 ;  /* 0x0000002600507c02 */ /* 0x000fc80008000f00 */
        /* <DEDUP_REMOVED lines=100> */
[----:B------:R-:W-:Y:S02]  /*1a780*/  IMAD.MOV.U32 R9, RZ, RZ, R5 ;  /* 0x000000ffff097224 */ /* 0x000fe400078e0005 */
[----:B------:R-:W-:Y:S02]  /*1a790*/  IMAD.MOV.U32 R10, RZ, RZ, R23 ;  /* 0x000000ffff0a7224 */ /* 0x000fe400078e0017 */
[----:B------:R-:W-:Y:S01]  /*1a7a0*/  IMAD.MOV.U32 R7, RZ, RZ, R18 ;  /* 0x000000ffff077224 */ /* 0x000fe200078e0012 */
[----:B0-----:R-:W-:-:S03]  /*1a7b0*/  NOP ;  /* 0x0000000000007918 */ /* 0x001fc60000000000 */
[----:B--2---:R-:W-:Y:S05]  /*1a7c0*/  @P1 BRA `(.L_x_11561) ;  /* 0xffffffc000881947 */ /* 0x004fea000383ffff */
.L_x_11541:
[----:B------:R-:W-:Y:S05]  /*1a7d0*/  WARPSYNC.ALL ;  /* 0x0000000000007948 */ /* 0x000fea0003800000 */
[----:B------:R-:W-:Y:S06]  /*1a7e0*/  BAR.ARV 0x8, 0x200 ;  /* 0x0208000000007b1d */ /* 0x000fec0000002000 */
[----:B------:R-:W-:Y:S05]  /*1a7f0*/  @!P0 BRA `(.L_x_11562) ;  /* 0x0000000000048947 */ /* 0x000fea0003800000 */
[----:B------:R-:W-:Y:S01]  /*1a800*/  BPT.TRAP 0x1 ;  /* 0x000000040000795c */ /* 0x000fe20000300000 */
.L_x_11562:
[----:B------:R-:W-:Y:S01]  /*1a810*/  IMAD R13, R18, 0x8, R2 ;  /* 0x00000008120d7824 */ /* 0x000fe200078e0202 */
[----:B------:R-:W-:-:S04]  /*1a820*/  SHF.L.U32 R0, R23, 0x1f, RZ ;  /* 0x0000001f17007819 */ /* 0x000fc800000006ff */
[----:B------:R0:W2:Y:S01]  /*1a830*/  SYNCS.PHASECHK.TRANS64.TRYWAIT P1, [R13+URZ+0x2d850], R0 ;  /* 0x02d850000d0075a7 */ /* 0x0000a2000802017f */
[----:B------:R-:W-:Y:S05]  /*1a840*/  @!P0 BRA `(.L_x_11563) ;  /* 0x0000000000048947 */ /* 0x000fea0003800000 */
[----:B------:R-:W-:Y:S01]  /*1a850*/  BPT.TRAP 0x1 ;  /* 0x000000040000795c */ /* 0x000fe20000300000 */
.L_x_11563:
[----:B------:R-:W3:Y:S01]  /*1a860*/  LDL.LU R7, [R1+0x90] ;  /* 0x0000900001077983 */ /* 0x000ee20000300800 */
[----:B------:R-:W-:Y:S02]  /*1a870*/  VIADD R2, R2, 0x400 ;  /* 0x0000040002027836 */ /* 0x000fe40000000000 */
[----:B------:R-:W-:-:S03]  /*1a880*/  IMAD.MOV.U32 R9, RZ, RZ, 0x40000040 ;  /* 0x40000040ff097424 */ /* 0x000fc600078e00ff */
[----:B------:R-:W-:-:S04]  /*1a890*/  SHF.R.U32.HI R2, RZ, 0x4, R2 ;  /* 0x00000004ff027819 */ /* 0x000fc80000011602 */
[----:B------:R-:W-:-:S04]  /*1a8a0*/  LOP3.LUT R2, R2, 0x3fff, RZ, 0xc0, !PT ;  /* 0x00003fff02027812 */ /* 0x000fc800078ec0ff */
[----:B------:R-:W-:Y:S02]  /*1a8b0*/  LOP3.LUT R11, R2, 0x2000000, RZ, 0xfc, !PT ;  /* 0x02000000020b7812 */ /* 0x000fe400078efcff */
[----:B---3--:R-:W-:Y:S01]  /*1a8c0*/  LOP3.LUT R8, R7, 0x10000, RZ, 0xfc, !PT ;  /* 0x0001000007087812 */ /* 0x008fe200078efcff */
[----:B--2---:R-:W-:Y:S06]  /*1a8d0*/  @P1 BRA `(.L_x_11564) ;  /* 0x0000000000081947 */ /* 0x004fec0003800000 */
[----:B------:R-:W2:Y:S02]  /*1a8e0*/  SYNCS.PHASECHK.TRANS64.TRYWAIT P1, [R13+URZ+0x2d850], R0 ;  /* 0x02d850000d0075a7 */ /* 0x000ea4000802017f */
[----:B--2---:R-:W-:Y:S05]  /*1a8f0*/  @!P1 BRA `(.L_x_11565) ;  /* 0x000000a800609947 */ /* 0x004fea0003800000 */
.L_x_11564:
[----:B------:R-:W-:Y:S01]  /*1a900*/  IMAD R10, R18, 0x600, R11 ;  /* 0x00000600120a7824 */ /* 0x000fe200078e020b */
[----:B------:R-:W-:Y:S05]  /*1a910*/  WARPSYNC.ALL ;  /* 0x0000000000007948 */ /* 0x000fea0003800000 */
[----:B------:R-:W-:Y:S01]  /*1a920*/  IMAD.MOV.U32 R11, RZ, RZ, -0x7fffffe0 ;  /* 0x80000020ff0b7424 */ /* 0x000fe200078e00ff */
[C---:B------:R-:W-:Y:S01]  /*1a930*/  R2UR UR4, R8.reuse ;  /* 0x00000000080472ca */ /* 0x040fe200000e0000 */
[----:B------:R-:W-:Y:S01]  /*1a940*/  WARPGROUP.ARRIVE ;  /* 0x00000000000079c5 */ /* 0x000fe20000000000 */
[----:B------:R-:W-:Y:S01]  /*1a950*/  R2UR UR5, R9 ;  /* 0x00000000090572ca */ /* 0x000fe200000e0000 */
[----:B------:R-:W-:Y:S01]  /*1a960*/  VIADD R20, R8, 0x2 ;  /* 0x0000000208147836 */ /* 0x000fe20000000000 */
[C---:B------:R-:W-:Y:S01]  /*1a970*/  R2UR UR6, R10.reuse ;  /* 0x000000000a0672ca */ /* 0x040fe200000e0000 */
[----:B------:R-:W-:Y:S01]  /*1a980*/  VIADD R14, R10, 0x40 ;  /* 0x000000400a0e7836 */ /* 0x000fe20000000000 */
[----:B------:R-:W-:Y:S01]  /*1a990*/  R2UR UR7, R11 ;  /* 0x000000000b0772ca */ /* 0x000fe200000e0000 */
[----:B------:R-:W-:Y:S01]  /*1a9a0*/  IMAD.MOV.U32 R21, RZ, RZ, 0x40000040 ;  /* 0x40000040ff157424 */ /* 0x000fe200078e00ff */
[----:B------:R-:W3:Y:S01]  /*1a9b0*/  SHFL.BFLY PT, R7, R4, 0x2, 0x1f ;  /* 0x0c401f0004077f89 */ /* 0x000ee200000e0000 */
[----:B------:R-:W-:-:S02]  /*1a9c0*/  IMAD.MOV.U32 R15, RZ, RZ, -0x7fffffe0 ;  /* 0x80000020ff0f7424 */ /* 0x000fc400078e00ff */
[----:B------:R-:W-:Y:S01]  /*1a9d0*/  IMAD.MOV.U32 R9, RZ, RZ, 0x40000040 ;  /* 0x40000040ff097424 */ /* 0x000fe200078e00ff */
[----:B0-2---:R-:W0:Y:S01]  /*1a9e0*/  SHFL.BFLY PT, R0, R3, 0x2, 0x1f ;  /* 0x0c401f0003007f89 */ /* 0x005e2200000e0000 */
[----:B------:R-:W-:Y:S02]  /*1a9f0*/  IMAD.MOV.U32 R11, RZ, RZ, -0x7fffffe0 ;  /* 0x80000020ff0b7424 */ /* 0x000fe400078e00ff */
[----:B------:R-:W-:-:S04]  /*1aa00*/  IMAD.MOV.U32 R2, RZ, RZ, RZ ;  /* 0x000000ffff027224 */ /* 0x000fc800078e00ff */
[----:B------:R-:W-:Y:S01]  /*1aa10*/  HGMMA.64x96x16.F32 R88, gdesc[UR4].tnspB, R88, gsb0 ;  /* 0x41600000045879f0 */ /* 0x000fe20008000858 */
[----:B------:R-:W-:Y:S01]  /*1aa20*/  R2UR UR4, R20 ;  /* 0x00000000140472ca */ /* 0x000fe200000e0000 */
[----:B------:R-:W-:Y:S01]  /*1aa30*/  VIADD R20, R8, 0x4 ;  /* 0x0000000408147836 */ /* 0x000fe20000000000 */
[----:B------:R-:W-:Y:S02]  /*1aa40*/  R2UR UR5, R21 ;  /* 0x00000000150572ca */ /* 0x000fe400000e0000 */
[----:B------:R-:W-:Y:S01]  /*1aa50*/  R2UR UR6, R14 ;  /* 0x000000000e0672ca */ /* 0x000fe200000e0000 */
[----:B------:R-:W-:Y:S01]  /*1aa60*/  VIADD R14, R10, 0x80 ;  /* 0x000000800a0e7836 */ /* 0x000fe20000000000 */
[----:B------:R-:W-:Y:S01]  /*1aa70*/  R2UR UR7, R15 ;  /* 0x000000000f0772ca */ /* 0x000fe200000e0000 */
[----:B------:R-:W-:Y:S01]  /*1aa80*/  IMAD.MOV.U32 R15, RZ, RZ, -0x7fffffe0 ;  /* 0x80000020ff0f7424 */ /* 0x000fe200078e00ff */
[----:B------:R-:W-:Y:S01]  /*1aa90*/  MOV R21, 0x40000040 ;  /* 0x4000004000157802 */ /* 0x000fe20000000f00 */
[----:B---3--:R-:W-:Y:S01]  /*1aaa0*/  FADD.FTZ R7, R7, R4 ;  /* 0x0000000407077221 */ /* 0x008fe20000010000 */
[----:B------:R-:W-:Y:S01]  /*1aab0*/  IMAD.MOV.U32 R4, RZ, RZ, RZ ;  /* 0x000000ffff047224 */ /* 0x000fe200078e00ff */
[----:B------:R-:W-:-:S02]  /*1aac0*/  WARPGROUP.DEPBAR.LE gsb0, 0x0 ;  /* 0x00008000000079c5 */ /* 0x000fc40000010000 */
[----:B------:R-:W-:-:S06]  /*1aad0*/  WARPGROUP.ARRIVE ;  /* 0x00000000000079c5 */ /* 0x000fcc0000000000 */
[----:B------:R-:W-:Y:S01]  /*1aae0*/  HGMMA.64x96x16.F32 R88, gdesc[UR4].tnspB, R88, gsb0 ;  /* 0x41600000045879f0 */ /* 0x000fe20008000858 */
[----:B------:R-:W-:Y:S01]  /*1aaf0*/  R2UR UR4, R20 ;  /* 0x00000000140472ca */ /* 0x000fe200000e0000 */
[----:B------:R-:W-:Y:S01]  /*1ab00*/  VIADD R20, R8, 0x6 ;  /* 0x0000000608147836 */ /* 0x000fe20000000000 */
[----:B------:R-:W-:Y:S01]  /*1ab10*/  R2UR UR5, R21 ;  /* 0x00000000150572ca */ /* 0x000fe200000e0000 */
[----:B------:R-:W-:Y:S01]  /*1ab20*/  IMAD.MOV.U32 R21, RZ, RZ, 0x40000040 ;  /* 0x40000040ff157424 */ /* 0x000fe200078e00ff */
[----:B------:R-:W-:Y:S01]  /*1ab30*/  R2UR UR6, R14 ;  /* 0x000000000e0672ca */ /* 0x000fe200000e0000 */
[----:B------:R-:W-:Y:S01]  /*1ab40*/  VIADD R14, R10, 0xc0 ;  /* 0x000000c00a0e7836 */ /* 0x000fe20000000000 */
[----:B------:R-:W-:Y:S01]  /*1ab50*/  R2UR UR7, R15 ;  /* 0x000000000f0772ca */ /* 0x000fe200000e0000 */
[----:B------:R-:W-:Y:S01]  /*1ab60*/  IMAD.MOV.U32 R15, RZ, RZ, -0x7fffffe0 ;  /* 0x80000020ff0f7424 */ /* 0x000fe200078e00ff */
[----:B------:R-:W-:Y:S02]  /*1ab70*/  WARPGROUP.DEPBAR.LE gsb0, 0x0 ;  /* 0x00008000000079c5 */ /* 0x000fe40000010000 */
[----:B------:R-:W-:-:S09]  /*1ab80*/  WARPGROUP.ARRIVE ;  /* 0x00000000000079c5 */ /* 0x000fd20000000000 */
        /* <DEDUP_REMOVED lines=24> */
[C---:B------:R-:W-:Y:S01]  /*1ad10*/  VIADD R20, R8.reuse, 0x604 ;  /* 0x0000060408147836 */ /* 0x040fe20000000000 */
[----:B------:R-:W-:Y:S01]  /*1ad20*/  R2UR UR5, R21 ;  /* 0x00000000150572ca */ /* 0x000fe200000e0000 */
[----:B------:R-:W-:Y:S01]  /*1ad30*/  VIADD R8, R8, 0x606 ;  /* 0x0000060608087836 */ /* 0x000fe20000000000 */
[----:B------:R-:W-:Y:S01]  /*1ad40*/  R2UR UR6, R14 ;  /* 0x000000000e0672ca */ /* 0x000fe200000e0000 */
[C---:B------:R-:W-:Y:S01]  /*1ad50*/  VIADD R14, R10.reuse, 0x180 ;  /* 0x000001800a0e7836 */ /* 0x040fe20000000000 */
[----:B------:R-:W-:Y:S01]  /*1ad60*/  R2UR UR7, R15 ;  /* 0x000000000f0772ca */ /* 0x000fe200000e0000 */
[----:B------:R-:W-:Y:S01]  /*1ad70*/  IMAD.MOV.U32 R15, RZ, RZ, -0x7fffffe0 ;  /* 0x80000020ff0f7424 */ /* 0x000fe200078e00ff */
[----:B------:R-:W-:Y:S01]  /*1ad80*/  MOV R21, 0x40000040 ;  /* 0x4000004000157802 */ /* 0x000fe20000000f00 */
[----:B------:R-:W-:Y:S01]  /*1ad90*/  VIADD R10, R10, 0x1c0 ;  /* 0x000001c00a0a7836 */ /* 0x000fe20000000000 */
[----:B------:R-:W-:-:S02]  /*1ada0*/  WARPGROUP.DEPBAR.LE gsb0, 0x0 ;  /* 0x00008000000079c5 */ /* 0x000fc40000010000 */
[----:B------:R-:W-:-:S07]  /*1adb0*/  WARPGROUP.ARRIVE ;  /* 0x00000000000079c5 */ /* 0x000fce0000000000 */
[----:B------:R-:W-:Y:S01]  /*1adc0*/  HGMMA.64x96x16.F32 R88, gdesc[UR4].tnspB, R88, gsb0 ;  /* 0x41600000045879f0 */ /* 0x000fe20008000858 */
[----:B------:R-:W-:Y:S02]  /*1add0*/  R2UR UR4, R20 ;  /* 0x00000000140472ca */ /* 0x000fe400000e0000 */
[----:B------:R-:W-:Y:S02]  /*1ade0*/  R2UR UR5, R21 ;  /* 0x00000000150572ca */ /* 0x000fe400000e0000 */
[----:B------:R-:W-:Y:S01]  /*1adf0*/  R2UR UR6, R14 ;  /* 0x000000000e0672ca */ /* 0x000fe200000e0000 */
[----:B------:R-:W-:Y:S01]  /*1ae00*/  IMAD.U32 R14, RZ, RZ, UR51 ;  /* 0x00000033ff0e7e24 */ /* 0x000fe2000f8e00ff */
[----:B------:R-:W-:Y:S01]  /*1ae10*/  R2UR UR7, R15 ;  /* 0x000000000f0772ca */ /* 0x000fe200000e0000 */
[----:B------:R-:W-:Y:S02]  /*1ae20*/  WARPGROUP.DEPBAR.LE gsb0, 0x0 ;  /* 0x00008000000079c5 */ /* 0x000fe40000010000 */
[----:B------:R-:W-:-:S10]  /*1ae30*/  WARPGROUP.ARRIVE ;  /* 0x00000000000079c5 */ /* 0x000fd40000000000 */
[----:B------:R-:W-:Y:S01]  /*1ae40*/  HGMMA.64x96x16.F32 R88, gdesc[UR4].tnspB, R88, gsb0 ;  /* 0x41600000045879f0 */ /* 0x000fe20008000858 */
[----:B------:R-:W-:Y:S01]  /*1ae50*/  R2UR UR4, R8 ;  /* 0x00000000080472ca */ /* 0x000fe200000e0000 */
[----:B0-----:R-:W-:Y:S01]  /*1ae60*/  FADD.FTZ R8, R0, R3 ;  /* 0x0000000300087221 */ /* 0x001fe20000010000 */
[----:B------:R-:W-:Y:S01]  /*1ae70*/  R2UR UR5, R9 ;  /* 0x00000000090572ca */ /* 0x000fe200000e0000 */
[----:B------:R-:W0:Y:S01]  /*1ae80*/  SHFL.BFLY PT, R0, R7, 0x1, 0x1f ;  /* 0x0c201f0007007f89 */ /* 0x000e2200000e0000 */
[----:B------:R-:W-:Y:S01]  /*1ae90*/  R2UR UR6, R10 ;  /* 0x000000000a0672ca */ /* 0x000fe200000e0000 */
[----:B------:R-:W-:Y:S01]  /*1aea0*/  IMAD.MOV.U32 R3, RZ, RZ, -0x800000 ;  /* 0xff800000ff037424 */ /* 0x000fe200078e00ff */
[----:B------:R-:W-:Y:S01]  /*1aeb0*/  R2UR UR7, R11 ;  /* 0x000000000b0772ca */ /* 0x000fe200000e0000 */
[----:B------:R-:W2:Y:S01]  /*1aec0*/  SHFL.BFLY PT, R9, R8, 0x1, 0x1f ;  /* 0x0c201f0008097f89 */ /* 0x000ea200000e0000 */
[----:B0-----:R-:W-:Y:S01]  /*1aed0*/  FADD.FTZ R11, R7, R0 ;  /* 0x00000000070b7221 */ /* 0x001fe20000010000 */
[----:B------:R-:W-:-:S02]  /*1aee0*/  IMAD.U32 R7, RZ, RZ, UR51 ;  /* 0x00000033ff077e24 */ /* 0x000fc4000f8e00ff */
[----:B------:R-:W-:Y:S02]  /*1aef0*/  IMAD.MOV.U32 R0, RZ, RZ, -0x800000 ;  /* 0xff800000ff007424 */ /* 0x000fe400078e00ff */
[----:B--2---:R-:W-:Y:S01]  /*1af00*/  FADD.FTZ R12, R8, R9 ;  /* 0x00000009080c7221 */ /* 0x004fe20000010000 */
[----:B------:R-:W-:-:S04]  /*1af10*/  FSETP.NE.FTZ.AND P1, PT, R11, RZ, PT ;  /* 0x000000ff0b00720b */ /* 0x000fc80003f35000 */
[----:B------:R-:W-:-:S09]  /*1af20*/  FSETP.NE.FTZ.AND P2, PT, R12, RZ, PT ;  /* 0x000000ff0c00720b */ /* 0x000fd20003f55000 */
[----:B------:R-:W0:Y:S01]  /*1af30*/  @P1 MUFU.LG2 R9, R11 ;  /* 0x0000000b00091308 */ /* 0x000e220000000c00 */
[----:B------:R-:W-:-:S03]  /*1af40*/  @P1 FMUL.FTZ R8, R7, 0.69314718246459960938 ;  /* 0x3f31721807081820 */ /* 0x000fc60000410000 */
[----:B------:R-:W-:-:S04]  /*1af50*/  @P2 FMUL.FTZ R14, R14, 0.69314718246459960938 ;  /* 0x3f3172180e0e2820 */ /* 0x000fc80000410000 */
[----:B------:R-:W2:Y:S08]  /*1af60*/  @P2 MUFU.LG2 R10, R12 ;  /* 0x0000000c000a2308 */ /* 0x000eb00000000c00 */
[----:B------:R3:W4:Y:S01]  /*1af70*/  @P1 MUFU.RCP R4, R11 ;  /* 0x0000000b00041308 */ /* 0x0007220000001000 */
[----:B0-----:R-:W-:-:S04]  /*1af80*/  @P1 FMUL.FTZ R9, R9, 0.69314718246459960938 ;  /* 0x3f31721809091820 */ /* 0x001fc80000410000 */
[----:B------:R-:W-:-:S03]  /*1af90*/  @P1 FFMA.FTZ R0, R8, R5, R9 ;  /* 0x0000000508001223 */ /* 0x000fc60000010009 */
[----:B------:R3:W0:Y:S01]  /*1afa0*/  @P2 MUFU.RCP R2, R12 ;  /* 0x0000000c00022308 */ /* 0x0006220000001000 */
[----:B--2---:R-:W-:-:S04]  /*1afb0*/  @P2 FMUL.FTZ R7, R10, 0.69314718246459960938 ;  /* 0x3f3172180a072820 */ /* 0x004fc80000410000 */
[----:B------:R-:W-:Y:S01]  /*1afc0*/  @P2 FFMA.FTZ R3, R14, R6, R7 ;  /* 0x000000060e032223 */ /* 0x000fe20000010007 */
[----:B------:R-:W-:Y:S02]  /*1afd0*/  WARPGROUP.DEPBAR.LE gsb0, 0x0 ;  /* 0x00008000000079c5 */ /* 0x000fe40000010000 */
[----:B------:R-:W-:-:S06]  /*1afe0*/  WARPGROUP.ARRIVE ;  /* 0x00000000000079c5 */ /* 0x000fcc0000000000 */
[----:B------:R-:W-:Y:S03]  /*1aff0*/  HGMMA.64x96x16.F32 R88, gdesc[UR4].tnspB, R88, gsb0 ;  /* 0x41600000045879f0 */ /* 0x000fe60008000858 */
[----:B------:R-:W-:Y:S02]  /*1b000*/  WARPGROUP.DEPBAR.LE gsb0, 0x0 ;  /* 0x00008000000079c5 */ /* 0x000fe40000010000 */
[----:B---34-:R-:W-:Y:S05]  /*1b010*/  @!P0 BRA `(.L_x_11566) ;  /* 0x0000000000048947 */ /* 0x018fea0003800000 */
[----:B------:R-:W-:Y:S01]  /*1b020*/  BPT.TRAP 0x1 ;  /* 0x000000040000795c */ /* 0x000fe20000300000 */
.L_x_11566:
        /* <DEDUP_REMOVED lines=59> */
.L_x_11449:
[----:B------:R-:W0:Y:S01]  /*1b3e0*/  S2R R2, SR_TID.X ;  /* 0x0000000000027919 */ /* 0x000e220000002100 */
[----:B------:R-:W-:Y:S05]  /*1b3f0*/  WARPSYNC.ALL ;  /* 0x0000000000007948 */ /* 0x000fea0003800000 */
[----:B0-----:R-:W-:-:S05]  /*1b400*/  VIADD R54, R2, 0xffffff80 ;  /* 0xffffff8002367836 */ /* 0x001fca0000000000 */
[----:B------:R-:W-:-:S04]  /*1b410*/  SHF.R.S32.HI R4, RZ, 0x1f, R54 ;  /* 0x0000001fff047819 */ /* 0x000fc80000011436 */
[----:B------:R-:W-:-:S04]  /*1b420*/  LEA.HI R30, R4, R54, RZ, 0x2 ;  /* 0x00000036041e7211 */ /* 0x000fc800078f10ff */
[----:B-1----:R-:W-:-:S04]  /*1b430*/  LOP3.LUT R42, R30, 0xfffffffc, RZ, 0xc0, !PT ;  /* 0xfffffffc1e2a7812 */ /* 0x002fc800078ec0ff */
[----:B------:R-:W-:-:S05]  /*1b440*/  IADD3 R42, R54, -R42, RZ ;  /* 0x8000002a362a7210 */ /* 0x000fca0007ffe0ff */
[----:B------:R-:W-:-:S04]  /*1b450*/  IMAD.SHL.U32 R40, R42, 0x8, RZ ;  /* 0x000000082a287824 */ /* 0x000fc800078e00ff */
[----:B--2---:R-:W-:Y:S01]  /*1b460*/  VIADD R41, R40, 0x40 ;  /* 0x0000004028297836 */ /* 0x004fe20000000000 */
        /* <DEDUP_REMOVED lines=9> */
[----:B------:R-:W2:Y:S01]  /*1b500*/  LDL R48, [R1+0xa8] ;  /* 0x0000a80001307983 */ /* 0x000ea20000100800 */
[----:B------:R-:W3:Y:S01]  /*1b510*/  S2R R5, SR_SWINHI ;  /* 0x0000000000057919 */ /* 0x000ee20000002f00 */
[-C--:B------:R-:W-:Y:S02]  /*1b520*/  LEA.HI R8, R4, R54.reuse, RZ, 0x4 ;  /* 0x0000003604087211 */ /* 0x080fe400078f20ff */
[----:B------:R-:W4:Y:S02]  /*1b530*/  LDL R56, [R1+0xa4] ;  /* 0x0000a40001387983 */ /* 0x000f240000100800 */
[----:B------:R-:W-:Y:S01]  /*1b540*/  SHF.R.S32.HI R9, RZ, 0x4, R8 ;  /* 0x00000004ff097819 */ /* 0x000fe20000011408 */
[----:B------:R-:W-:Y:S05]  /*1b550*/  WARPSYNC.ALL ;  /* 0x0000000000007948 */ /* 0x000fea0003800000 */
[----:B------:R-:W-:Y:S01]  /*1b560*/  LEA.HI R10, R8, R9, RZ, 0x1 ;  /* 0x00000009080a7211 */ /* 0x000fe200078f08ff */
[----:B------:R-:W-:Y:S01]  /*1b570*/  ULDC.64 UR4, c[0x0][0xc00] ;  /* 0x0003000000047ab9 */ /* 0x000fe20000000a00 */
[----:B------:R-:W-:-:S02]  /*1b580*/  LEA.HI R4, R4, R54, RZ, 0x5 ;  /* 0x0000003604047211 */ /* 0x000fc400078f28ff */
[----:B------:R-:W-:Y:S02]  /*1b590*/  LOP3.LUT R8, R8, 0xfffffff0, RZ, 0xc0, !PT ;  /* 0xfffffff008087812 */ /* 0x000fe400078ec0ff */
[----:B------:R-:W-:Y:S02]  /*1b5a0*/  LOP3.LUT R10, R10, 0x1ffffffe, RZ, 0xc0, !PT ;  /* 0x1ffffffe0a0a7812 */ /* 0x000fe400078ec0ff */
[----:B------:R-:W-:Y:S01]  /*1b5b0*/  SHF.R.S32.HI R11, RZ, 0x5, R4 ;  /* 0x00000005ff0b7819 */ /* 0x000fe20000011404 */
[----:B------:R-:W-:Y:S01]  /*1b5c0*/  IMAD.IADD R8, R54, 0x1, -R8 ;  /* 0x0000000136087824 */ /* 0x000fe200078e0a08 */
[----:B------:R-:W-:Y:S01]  /*1b5d0*/  F2FP.F16.F32.PACK_AB R6, R93, R6 ;  /* 0x000000065d06723e */ /* 0x000fe200000000ff */
[----:B------:R-:W-:Y:S01]  /*1b5e0*/  IMAD.IADD R10, R9, 0x1, -R10 ;  /* 0x00000001090a7824 */ /* 0x000fe200078e0a0a */
[----:B------:R-:W-:Y:S01]  /*1b5f0*/  F2FP.F16.F32.PACK_AB R26, R109, R26 ;  /* 0x0000001a6d1a723e */ /* 0x000fe200000000ff */
[----:B------:R-:W-:Y:S01]  /*1b600*/  IMAD R11, R11, 0x10, R8 ;  /* 0x000000100b0b7824 */ /* 0x000fe200078e0208 */
[----:B------:R-:W-:Y:S01]  /*1b610*/  F2FP.F16.F32.PACK_AB R27, R36, R27 ;  /* 0x0000001b241b723e */ /* 0x000fe200000000ff */
[----:B------:R-:W-:Y:S01]  /*1b620*/  IMAD.SHL.U32 R10, R10, 0x8, RZ ;  /* 0x000000080a0a7824 */ /* 0x000fe200078e00ff */
[----:B------:R-:W-:-:S02]  /*1b630*/  MOV R20, R2 ;  /* 0x0000000200147202 */ /* 0x000fc40000000f00 */
[----:B---3--:R-:W-:Y:S01]  /*1b640*/  MOV R21, R5 ;  /* 0x0000000500157202 */ /* 0x008fe20000000f00 */
[----:B------:R-:W-:-:S04]  /*1b650*/  IMAD.U32 R5, R11, 0x20, R10 ;  /* 0x000000200b057824 */ /* 0x000fc800078e000a */
[----:B------:R-:W-:-:S03]  /*1b660*/  IMAD.WIDE R4, R5, 0x2, R20 ;  /* 0x0000000205047825 */ /* 0x000fc600078e0214 */
[C---:B------:R-:W-:Y:S01]  /*1b670*/  LOP3.LUT R9, R4.reuse, 0x180, RZ, 0xc0, !PT ;  /* 0x0000018004097812 */ /* 0x040fe200078ec0ff */
[----:B------:R-:W-:Y:S01]  /*1b680*/  BAR.SYNC.DEFER_BLOCKING 0x1, 0x180 ;  /* 0x0046000000007b1d */ /* 0x000fe20000010000 */
[C---:B------:R-:W-:Y:S02]  /*1b690*/  IADD3 R37, P4, R4.reuse, 0x20, RZ ;  /* 0x0000002004257810 */ /* 0x040fe40007f9e0ff */
[C---:B------:R-:W-:Y:S02]  /*1b6a0*/  IADD3 R47, P0, R4.reuse, 0x6020, RZ ;  /* 0x00006020042f7810 */ /* 0x040fe40007f1e0ff */
[----:B------:R-:W-:Y:S01]  /*1b6b0*/  SHF.R.U64 R9, R9, 0x3, RZ ;  /* 0x0000000309097819 */ /* 0x000fe200000012ff */
[----:B------:R-:W-:Y:S01]  /*1b6c0*/  IMAD.X R11, RZ, RZ, R5, P4 ;  /* 0x000000ffff0b7224 */ /* 0x000fe200020e0605 */
[----:B------:R-:W-:Y:S02]  /*1b6d0*/  LOP3.LUT R8, R37, 0x180, RZ, 0xc0, !PT ;  /* 0x0000018025087812 */ /* 0x000fe400078ec0ff */
[----:B------:R-:W-:-:S02]  /*1b6e0*/  IADD3 R39, P3, R4, 0x3000, RZ ;  /* 0x0000300004277810 */ /* 0x000fc40007f7e0ff */
[C---:B------:R-:W-:Y:S02]  /*1b6f0*/  IADD3 R43, P2, R4.reuse, 0x3020, RZ ;  /* 0x00003020042b7810 */ /* 0x040fe40007f5e0ff */
[----:B------:R-:W-:Y:S01]  /*1b700*/  IADD3 R45, P1, R4, 0x6000, RZ ;  /* 0x00006000042d7810 */ /* 0x000fe20007f3e0ff */
[--C-:B------:R-:W-:Y:S01]  /*1b710*/  IMAD.X R13, RZ, RZ, R5.reuse, P3 ;  /* 0x000000ffff0d7224 */ /* 0x100fe200018e0605 */
[----:B------:R-:W-:Y:S01]  /*1b720*/  LOP3.LUT R4, R9, R4, RZ, 0x3c, !PT ;  /* 0x0000000409047212 */ /* 0x000fe200078e3cff */
[--C-:B------:R-:W-:Y:S01]  /*1b730*/  IMAD.X R9, RZ, RZ, R5.reuse, P0 ;  /* 0x000000ffff097224 */ /* 0x100fe200000e0605 */
[----:B------:R-:W-:Y:S01]  /*1b740*/  SHF.R.U64 R8, R8, 0x3, RZ ;  /* 0x0000000308087819 */ /* 0x000fe200000012ff */
[--C-:B------:R-:W-:Y:S01]  /*1b750*/  IMAD.X R15, RZ, RZ, R5.reuse, P2 ;  /* 0x000000ffff0f7224 */ /* 0x100fe200010e0605 */
[----:B------:R-:W-:Y:S01]  /*1b760*/  ISETP.NE.U32.AND P0, PT, RZ, UR4, PT ;  /* 0x00000004ff007c0c */ /* 0x000fe2000bf05070 */
[----:B------:R-:W-:Y:S01]  /*1b770*/  IMAD.X R25, RZ, RZ, R5, P1 ;  /* 0x000000ffff197224 */ /* 0x000fe200008e0605 */
[----:B------:R-:W-:-:S02]  /*1b780*/  LOP3.LUT R10, R8, R37, RZ, 0x3c, !PT ;  /* 0x00000025080a7212 */ /* 0x000fc400078e3cff */
[----:B------:R-:W-:Y:S02]  /*1b790*/  LOP3.LUT R8, R39, 0x180, RZ, 0xc0, !PT ;  /* 0x0000018027087812 */ /* 0x000fe400078ec0ff */
[----:B------:R-:W-:Y:S02]  /*1b7a0*/  LOP3.LUT R14, R43, 0x180, RZ, 0xc0, !PT ;  /* 0x000001802b0e7812 */ /* 0x000fe400078ec0ff */
[----:B------:R-:W-:Y:S01]  /*1b7b0*/  ISETP.NE.AND.EX P0, PT, RZ, UR5, PT, P0 ;  /* 0x00000005ff007c0c */ /* 0x000fe2000bf05300 */
[----:B------:R-:W-:Y:S01]  /*1b7c0*/  ULDC.64 UR4, c[0x0][0xc08] ;  /* 0x0003020000047ab9 */ /* 0x000fe20000000a00 */
[----:B------:R-:W-:Y:S02]  /*1b7d0*/  LOP3.LUT R24, R45, 0x180, RZ, 0xc0, !PT ;  /* 0x000001802d187812 */ /* 0x000fe400078ec0ff */
[----:B-1----:R-:W-:Y:S02]  /*1b7e0*/  LOP3.LUT R32, R47, 0x180, RZ, 0xc0, !PT ;  /* 0x000001802f207812 */ /* 0x002fe400078ec0ff */
[----:B------:R-:W-:-:S02]  /*1b7f0*/  ISETP.NE.U32.AND P2, PT, RZ, UR4, PT ;  /* 0x00000004ff007c0c */ /* 0x000fc4000bf45070 */
[----:B------:R-:W-:Y:S02]  /*1b800*/  SHF.R.U64 R8, R8, 0x3, RZ ;  /* 0x0000000308087819 */ /* 0x000fe400000012ff */
[----:B------:R-:W-:Y:S02]  /*1b810*/  SHF.R.U64 R14, R14, 0x3, RZ ;  /* 0x000000030e0e7819 */ /* 0x000fe400000012ff */
[----:B------:R-:W-:Y:S02]  /*1b820*/  SHF.R.U64 R24, R24, 0x3, RZ ;  /* 0x0000000318187819 */ /* 0x000fe400000012ff */
[----:B------:R-:W-:Y:S02]  /*1b830*/  SHF.R.U64 R32, R32, 0x3, RZ ;  /* 0x0000000320207819 */ /* 0x000fe400000012ff */
[----:B------:R-:W-:Y:S02]  /*1b840*/  ISETP.NE.AND.EX P2, PT, RZ, UR5, PT, P2 ;  /* 0x00000005ff007c0c */ /* 0x000fe4000bf45320 */
[----:B------:R-:W-:-:S02]  /*1b850*/  LOP3.LUT R12, R8, R39, RZ, 0x3c, !PT ;  /* 0x00000027080c7212 */ /* 0x000fc400078e3cff */
[----:B------:R-:W-:Y:S02]  /*1b860*/  LOP3.LUT R14, R14, R43, RZ, 0x3c, !PT ;  /* 0x0000002b0e0e7212 */ /* 0x000fe400078e3cff */
[----:B------:R-:W-:Y:S02]  /*1b870*/  LOP3.LUT R24, R24, R45, RZ, 0x3c, !PT ;  /* 0x0000002d18187212 */ /* 0x000fe400078e3cff */
[----:B------:R-:W-:Y:S02]  /*1b880*/  MOV R44, R4 ;  /* 0x00000004002c7202 */ /* 0x000fe40000000f00 */
[----:B------:R-:W-:Y:S02]  /*1b890*/  F2FP.F16.F32.PACK_AB R4, R28, R7 ;  /* 0x000000071c04723e */ /* 0x000fe400000000ff */
[----:B------:R-:W-:Y:S02]  /*1b8a0*/  LOP3.LUT R8, R32, R47, RZ, 0x3c, !PT ;  /* 0x0000002f20087212 */ /* 0x000fe400078e3cff */
[----:B------:R-:W-:-:S02]  /*1b8b0*/  F2FP.F16.F32.PACK_AB R5, R91, R90 ;  /* 0x0000005a5b05723e */ /* 0x000fc400000000ff */
[----:B------:R-:W-:Y:S02]  /*1b8c0*/  F2FP.F16.F32.PACK_AB R7, R95, R94 ;  /* 0x0000005e5f07723e */ /* 0x000fe400000000ff */
[----:B------:R-:W-:Y:S02]  /*1b8d0*/  MOV R32, R12 ;  /* 0x0000000c00207202 */ /* 0x000fe40000000f00 */
[----:B------:R-:W-:Y:S01]  /*1b8e0*/  MOV R39, R14 ;  /* 0x0000000e00277202 */ /* 0x000fe20000000f00 */
[----:B------:R1:W-:Y:S01]  /*1b8f0*/  STSM.16.M88.4 [R44], R4 ;  /* 0x000000042c007844 */ /* 0x0003e20000000200 */
[----:B------:R-:W-:Y:S02]  /*1b900*/  MOV R43, R10 ;  /* 0x0000000a002b7202 */ /* 0x000fe40000000f00 */
[----:B------:R-:W-:Y:S02]  /*1b910*/  MOV R37, R24 ;  /* 0x0000001800257202 */ /* 0x000fe40000000f00 */
[----:B------:R-:W-:-:S02]  /*1b920*/  F2FP.F16.F32.PACK_AB R12, R97, R96 ;  /* 0x00000060610c723e */ /* 0x000fc400000000ff */
[----:B------:R-:W-:Y:S02]  /*1b930*/  F2FP.F16.F32.PACK_AB R13, R38, R31 ;  /* 0x0000001f260d723e */ /* 0x000fe400000000ff */
[----:B------:R-:W-:Y:S02]  /*1b940*/  F2FP.F16.F32.PACK_AB R14, R101, R100 ;  /* 0x00000064650e723e */ /* 0x000fe400000000ff */
[----:B------:R-:W-:Y:S02]  /*1b950*/  F2FP.F16.F32.PACK_AB R15, R29, R102 ;  /* 0x000000661d0f723e */ /* 0x000fe400000000ff */
[----:B------:R-:W-:Y:S01]  /*1b960*/  F2FP.F16.F32.PACK_AB R24, R105, R104 ;  /* 0x000000686918723e */ /* 0x000fe200000000ff */
[----:B------:R-:W2:Y:S01]  /*1b970*/  LDC.64 R28, c[0x0][0xc00] ;  /* 0x00030000ff1c7b82 */ /* 0x000ea20000000a00 */
[----:B------:R-:W-:Y:S01]  /*1b980*/  F2FP.F16.F32.PACK_AB R25, R107, R106 ;  /* 0x0000006a6b19723e */ /* 0x000fe200000000ff */
[----:B------:R3:W-:Y:S01]  /*1b990*/  STSM.16.M88.4 [R43], R12 ;  /* 0x0000000c2b007844 */ /* 0x0007e20000000200 */
[----:B------:R-:W-:Y:S01]  /*1b9a0*/  MOV R31, R8 ;  /* 0x00000008001f7202 */ /* 0x000fe20000000f00 */
[----:B------:R-:W-:Y:S01]  /*1b9b0*/  ULDC UR4, c[0x0][0xa88] ;  /* 0x0002a20000047ab9 */ /* 0x000fe20000000800 */
[----:B-1----:R-:W-:Y:S01]  /*1b9c0*/  F2FP.F16.F32.PACK_AB R4, R113, R112 ;  /* 0x000000707104723e */ /* 0x002fe200000000ff */
[----:B------:R1:W-:Y:S01]  /*1b9d0*/  STSM.16.M88.4 [R32], R24 ;  /* 0x0000001820007844 */ /* 0x0003e20000000200 */
[----:B------:R-:W-:Y:S01]  /*1b9e0*/  F2FP.F16.F32.PACK_AB R5, R115, R114 ;  /* 0x000000727305723e */ /* 0x000fe200000000ff */
[----:B------:R-:W-:Y:S01]  /*1b9f0*/  IMAD.MOV.U32 R44, RZ, RZ, RZ ;  /* 0x000000ffff2c7224 */ /* 0x000fe200078e00ff */
[----:B------:R-:W-:-:S02]  /*1ba00*/  F2FP.F16.F32.PACK_AB R6, R117, R116 ;  /* 0x000000747506723e */ /* 0x000fc400000000ff */
[----:B------:R-:W-:Y:S02]  /*1ba10*/  F2FP.F16.F32.PACK_AB R7, R119, R118 ;  /* 0x000000767707723e */ /* 0x000fe400000000ff */
[----:B------:R-:W-:Y:S02]  /*1ba20*/  F2FP.F16.F32.PACK_AB R8, R121, R120 ;  /* 0x000000787908723e */ /* 0x000fe400000000ff */
[----:B------:R-:W-:Y:S01]  /*1ba30*/  F2FP.F16.F32.PACK_AB R9, R123, R122 ;  /* 0x0000007a7b09723e */ /* 0x000fe200000000ff */
[----:B------:R0:W-:Y:S01]  /*1ba40*/  STSM.16.M88.4 [R39], R4 ;  /* 0x0000000427007844 */ /* 0x0001e20000000200 */
[----:B------:R-:W-:Y:S02]  /*1ba50*/  F2FP.F16.F32.PACK_AB R10, R125, R124 ;  /* 0x0000007c7d0a723e */ /* 0x000fe400000000ff */
[----:B------:R-:W-:Y:S02]  /*1ba60*/  F2FP.F16.F32.PACK_AB R11, R127, R126 ;  /* 0x0000007e7f0b723e */ /* 0x000fe400000000ff */
[----:B---3--:R-:W-:Y:S01]  /*1ba70*/  F2FP.F16.F32.PACK_AB R12, R129, R128 ;  /* 0x00000080810c723e */ /* 0x008fe200000000ff */
[----:B-1----:R-:W0:Y:S01]  /*1ba80*/  @P2 LDC.64 R24, c[0x0][0xc08] ;  /* 0x00030200ff182b82 */ /* 0x002e220000000a00 */
[----:B------:R-:W-:Y:S01]  /*1ba90*/  F2FP.F16.F32.PACK_AB R13, R131, R130 ;  /* 0x00000082830d723e */ /* 0x000fe200000000ff */
[----:B------:R1:W-:Y:S01]  /*1baa0*/  STSM.16.M88.4 [R37], R8 ;  /* 0x0000000825007844 */ /* 0x0003e20000000200 */
[----:B------:R-:W-:-:S02]  /*1bab0*/  F2FP.F16.F32.PACK_AB R14, R133, R132 ;  /* 0x00000084850e723e */ /* 0x000fc400000000ff */
[----:B------:R-:W-:Y:S01]  /*1bac0*/  F2FP.F16.F32.PACK_AB R15, R135, R134 ;  /* 0x00000086870f723e */ /* 0x000fe200000000ff */
[----:B------:R-:W-:Y:S02]  /*1bad0*/  IMAD.U32 R49, RZ, RZ, UR4 ;  /* 0x00000004ff317e24 */ /* 0x000fe4000f8e00ff */
[----:B------:R-:W3:Y:S02]  /*1bae0*/  LDC R32, c[0x0][0xbe8] ;  /* 0x0002fa00ff207b82 */ /* 0x000ee40000000800 */
[----:B------:R0:W-:Y:S01]  /*1baf0*/  STSM.16.M88.4 [R31], R12 ;  /* 0x0000000c1f007844 */ /* 0x0001e20000000200 */
[----:B--2---:R-:W-:-:S05]  /*1bb00*/  IMAD.WIDE R28, R48, 0x4, R28 ;  /* 0x00000004301c7825 */ /* 0x004fca00078e021c */
[----:B------:R-:W-:Y:S01]  /*1bb10*/  BAR.SYNC.DEFER_BLOCKING 0x1, 0x180 ;  /* 0x0046000000007b1d */ /* 0x000fe20000010000 */
[----:B0-----:R-:W-:-:S05]  /*1bb20*/  @P2 IMAD.WIDE R4, R48, 0x4, R24 ;  /* 0x0000000430042825 */ /* 0x001fca00078e0218 */
[----:B------:R0:W5:Y:S01]  /*1bb30*/  @P0 LDG.E R44, desc[UR54][R28.64] ;  /* 0x000000361c2c0981 */ /* 0x000162000c1e1900 */
[----:B---3--:R-:W-:Y:S02]  /*1bb40*/  ISETP.NE.AND P1, PT, R32, 0x1, PT ;  /* 0x000000012000780c */ /* 0x008fe40003f25270 */
[----:B----4-:R-:W-:Y:S01]  /*1bb50*/  SHF.R.S32.HI R46, RZ, 0x1f, R56 ;  /* 0x0000001fff2e7819 */ /* 0x010fe20000011438 */
[----:B------:R0:W5:Y:S10]  /*1bb60*/  @P2 LDG.E R49, desc[UR54][R4.64] ;  /* 0x0000003604312981 */ /* 0x000174000c1e1900 */
[----:B------:R-:W2:Y:S08]  /*1bb70*/  @P1 LDC R6, c[0x0][0xbec] ;  /* 0x0002fb00ff061b82 */ /* 0x000eb00000000800 */
[----:B-1----:R-:W1:Y:S01]  /*1bb80*/  @P1 LDC R9, c[0x0][0xbf0] ;  /* 0x0002fc00ff091b82 */ /* 0x002e620000000800 */
[----:B0-----:R-:W-:Y:S05]  /*1bb90*/  @P2 BRA `(.L_x_11569) ;  /* 0x0000000000102947 */ /* 0x001fea0003800000 */
[----:B------:R-:W-:Y:S05]  /*1bba0*/  @!P0 BRA `(.L_x_11569) ;  /* 0x00000000000c8947 */ /* 0x000fea0003800000 */
[----:B------:R-:W3:Y:S04]  /*1bbb0*/  LDG.E R4, desc[UR54][R28.64] ;  /* 0x000000361c047981 */ /* 0x000ee8000c1e1900 */
[----:B-----5:R-:W3:Y:S02]  /*1bbc0*/  LDG.E R49, desc[UR54][R28.64+0x4] ;  /* 0x000004361c317981 */ /* 0x020ee4000c1e1900 */
[----:B---3--:R-:W-:-:S07]  /*1bbd0*/  IADD3 R49, -R4, R49, RZ ;  /* 0x0000003104317210 */ /* 0x008fce0007ffe1ff */
.L_x_11569:
[----:B------:R-:W3:Y:S01]  /*1bbe0*/  LDL R5, [R1+0x98] ;  /* 0x0000980001057983 */ /* 0x000ee20000100800 */
[----:B------:R-:W-:Y:S01]  /*1bbf0*/  ULDC.64 UR4, c[0x0][0xb90] ;  /* 0x0002e40000047ab9 */ /* 0x000fe20000000a00 */
[----:B------:R-:W0:Y:S01]  /*1bc00*/  S2R R10, SR_TID.X ;  /* 0x00000000000a7919 */ /* 0x000e220000002100 */
[----:B-----5:R-:W-:Y:S02]  /*1bc10*/  SHF.R.S32.HI R45, RZ, 0x1f, R44 ;  /* 0x0000001fff2d7819 */ /* 0x020fe4000001142c */
[----:B------:R-:W-:Y:S01]  /*1bc20*/  SHF.R.S32.HI R43, RZ, 0x2, R30 ;  /* 0x00000002ff2b7819 */ /* 0x000fe2000001141e */
[----:B------:R-:W3:Y:S01]  /*1bc30*/  LDL.LU R54, [R1+0x60] ;  /* 0x0000600001367983 */ /* 0x000ee20000300800 */
[----:B------:R-:W-:Y:S01]  /*1bc40*/  IMAD R4, R46, UR4, RZ ;  /* 0x000000042e047c24 */ /* 0x000fe2000f8e02ff */
[----:B------:R-:W-:Y:S01]  /*1bc50*/  SHF.R.S32.HI R47, RZ, 0x1f, R48 ;  /* 0x0000001fff2f7819 */ /* 0x000fe20000011430 */
[----:B------:R-:W-:Y:S01]  /*1bc60*/  IMAD R49, R49, R32, RZ ;  /* 0x0000002031317224 */ /* 0x000fe200078e02ff */
[----:B------:R-:W4:Y:S01]  /*1bc70*/  LDL R14, [R1+0xac] ;  /* 0x0000ac00010e7983 */ /* 0x000f220000100800 */
[----:B------:R-:W-:Y:S01]  /*1bc80*/  IMAD R11, R56, UR5, R4 ;  /* 0x00000005380b7c24 */ /* 0x000fe2000f8e0204 */
[----:B------:R-:W-:Y:S01]  /*1bc90*/  SEL R47, R47, RZ, !P0 ;  /* 0x000000ff2f2f7207 */ /* 0x000fe20004000000 */
[----:B------:R-:W4:Y:S01]  /*1bca0*/  @P1 LDC R55, c[0x0][0xbec] ;  /* 0x0002fb00ff371b82 */ /* 0x000f220000000800 */
[----:B------:R-:W-:Y:S01]  /*1bcb0*/  SEL R48, R48, RZ, !P0 ;  /* 0x000000ff30307207 */ /* 0x000fe20004000000 */
[----:B0-----:R-:W-:-:S05]  /*1bcc0*/  VIADD R10, R10, 0xffffff80 ;  /* 0xffffff800a0a7836 */ /* 0x001fca0000000000 */
[----:B------:R-:W-:-:S04]  /*1bcd0*/  SHF.R.S32.HI R26, RZ, 0x1f, R10 ;  /* 0x0000001fff1a7819 */ /* 0x000fc8000001140a */
[----:B------:R-:W-:-:S04]  /*1bce0*/  LEA.HI R26, R26, R10, RZ, 0x7 ;  /* 0x0000000a1a1a7211 */ /* 0x000fc800078f38ff */
[----:B------:R-:W-:-:S05]  /*1bcf0*/  LOP3.LUT R26, R26, 0xffffff80, RZ, 0xc0, !PT ;  /* 0xffffff801a1a7812 */ /* 0x000fca00078ec0ff */
[----:B------:R-:W-:Y:S02]  /*1bd00*/  IMAD.IADD R26, R10, 0x1, -R26 ;  /* 0x000000010a1a7824 */ /* 0x000fe400078e0a1a */
[----:B------:R-:W-:Y:S01]  /*1bd10*/  IMAD R42, R42, 0x60, R43 ;  /* 0x000000602a2a7824 */ /* 0x000fe200078e022b */
[----:B------:R-:W-:Y:S01]  /*1bd20*/  BSSY B1, `(.L_x_11570) ;  /* 0x000008b000017945 */ /* 0x000fe20003800000 */
[----:B---3--:R-:W-:Y:S02]  /*1bd30*/  IMAD.IADD R15, R5, 0x1, R54 ;  /* 0x00000001050f7824 */ /* 0x008fe400078e0236 */
[----:B------:R-:W-:Y:S01]  /*1bd40*/  IMAD.WIDE.U32 R4, R56, UR4, R44 ;  /* 0x0000000438047c25 */ /* 0x000fe2000f8e002c */
[----:B------:R-:W-:-:S03]  /*1bd50*/  ULDC.64 UR4, c[0x0][0xb98] ;  /* 0x0002e60000047ab9 */ /* 0x000fc60000000a00 */
[----:B--2---:R-:W-:-:S04]  /*1bd60*/  @P1 IMAD.HI.U32 R6, R15, R6, RZ ;  /* 0x000000060f061227 */ /* 0x004fc800078e00ff */
[----:B------:R-:W-:Y:S01]  /*1bd70*/  IMAD.MOV.U32 R7, RZ, RZ, R15 ;  /* 0x000000ffff077224 */ /* 0x000fe200078e000f */
[----:B-1----:R-:W-:Y:S01]  /*1bd80*/  @P1 SHF.R.U32.HI R7, RZ, R9, R6 ;  /* 0x00000009ff071219 */ /* 0x002fe20000011606 */
[----:B------:R-:W-:Y:S02]  /*1bd90*/  IMAD R9, R43, 0x20, R40 ;  /* 0x000000202b097824 */ /* 0x000fe400078e0228 */
[----:B------:R-:W-:Y:S02]  /*1bda0*/  IMAD.IADD R5, R5, 0x1, R11 ;  /* 0x0000000105057824 */ /* 0x000fe400078e020b */
[----:B------:R-:W-:Y:S02]  /*1bdb0*/  IMAD.MOV R13, RZ, RZ, -R7 ;  /* 0x000000ffff0d7224 */ /* 0x000fe400078e0a07 */
        /* <DEDUP_REMOVED lines=19> */
[----:B----4-:R-:W-:Y:S01]  /*1bef0*/  IMAD.IADD R4, R14, 0x1, R54 ;  /* 0x000000010e047824 */ /* 0x010fe200078e0236 */
[----:B------:R-:W-:Y:S01]  /*1bf00*/  IADD3 R13, P3, R20, 0x3000, RZ ;  /* 0x00003000140d7810 */ /* 0x000fe20007f7e0ff */
[----:B------:R-:W0:Y:S01]  /*1bf10*/  SHFL.IDX PT, R51, R10, RZ, 0x1c1f ;  /* 0x001c1fff0a337589 */ /* 0x000e2200000e0000 */
[----:B------:R-:W-:Y:S01]  /*1bf20*/  LOP3.LUT P0, RZ, R26, 0x3, RZ, 0xc0, !PT ;  /* 0x000000031aff7812 */ /* 0x000fe2000780c0ff */
[----:B------:R-:W-:Y:S02]  /*1bf30*/  ULDC.64 UR4, c[0x0][0xaa0] ;  /* 0x0002a80000047ab9 */ /* 0x000fe40000000a00 */
[----:B------:R-:W-:Y:S04]  /*1bf40*/  SHFL.IDX PT, R52, R6, 0x1, 0x1c1f ;  /* 0x003c1f0006347f89 */ /* 0x000fe800000e0000 */
[----:B------:R-:W1:Y:S01]  /*1bf50*/  SHFL.IDX PT, R53, R10, 0x1, 0x1c1f ;  /* 0x003c1f000a357f89 */ /* 0x000e6200000e0000 */
[----:B------:R-:W-:Y:S01]  /*1bf60*/  IMAD.X R9, RZ, RZ, R21, P2 ;  /* 0x000000ffff097224 */ /* 0x000fe200010e0615 */
[C---:B------:R-:W-:Y:S01]  /*1bf70*/  ISETP.GE.OR P2, PT, R4.reuse, R49, P0 ;  /* 0x000000310400720c */ /* 0x040fe20000746670 */
[----:B------:R-:W-:Y:S01]  /*1bf80*/  VIADD R4, R4, 0x8 ;  /* 0x0000000804047836 */ /* 0x000fe20000000000 */
[----:B------:R-:W-:-:S04]  /*1bf90*/  LOP3.LUT R12, R13, 0x180, RZ, 0xc0, !PT ;  /* 0x000001800d0c7812 */ /* 0x000fc800078ec0ff */
[----:B------:R-:W-:Y:S02]  /*1bfa0*/  ISETP.GE.OR P0, PT, R4, R49, P0 ;  /* 0x000000310400720c */ /* 0x000fe40000706670 */
[----:B------:R-:W-:Y:S02]  /*1bfb0*/  LOP3.LUT R8, R7, 0x180, RZ, 0xc0, !PT ;  /* 0x0000018007087812 */ /* 0x000fe400078ec0ff */
[----:B------:R-:W-:Y:S02]  /*1bfc0*/  SHF.R.U64 R12, R12, 0x3, RZ ;  /* 0x000000030c0c7819 */ /* 0x000fe400000012ff */
[----:B------:R-:W-:Y:S02]  /*1bfd0*/  SHF.R.U64 R8, R8, 0x3, RZ ;  /* 0x0000000308087819 */ /* 0x000fe400000012ff */
[----:B------:R-:W-:Y:S01]  /*1bfe0*/  LOP3.LUT R12, R12, R13, RZ, 0x3c, !PT ;  /* 0x0000000d0c0c7212 */ /* 0x000fe200078e3cff */
[----:B------:R-:W-:Y:S01]  /*1bff0*/  IMAD.X R13, RZ, RZ, R21, P3 ;  /* 0x000000ffff0d7224 */ /* 0x000fe200018e0615 */
[----:B------:R-:W-:Y:S01]  /*1c000*/  LOP3.LUT R8, R8, R7, RZ, 0x3c, !PT ;  /* 0x0000000708087212 */ /* 0x000fe200078e3cff */
[----:B0-----:R-:W-:Y:S01]  /*1c010*/  @!P2 ST.E desc[UR54][R50.64], R0 ;  /* 0x000000003200a985 */ /* 0x001fe2000c101936 */
[----:B------:R-:W-:-:S02]  /*1c020*/  IADD3 R5, P3, R20, 0x7800, RZ ;  /* 0x0000780014057810 */ /* 0x000fc40007f7e0ff */
[C---:B------:R-:W-:Y:S02]  /*1c030*/  IADD3 R25, P5, R20.reuse, 0x4800, RZ ;  /* 0x0000480014197810 */ /* 0x040fe40007fbe0ff */
[C---:B------:R-:W-:Y:S01]  /*1c040*/  IADD3 R29, P4, R20.reuse, 0x6000, RZ ;  /* 0x00006000141d7810 */ /* 0x040fe20007f9e0ff */
[----:B-1----:R0:W-:Y:S01]  /*1c050*/  @!P0 ST.E desc[UR54][R52.64], R3 ;  /* 0x0000000334008985 */ /* 0x0021e2000c101936 */
[----:B------:R-:W-:Y:S01]  /*1c060*/  LOP3.LUT R7, R20, 0x180, RZ, 0xc0, !PT ;  /* 0x0000018014077812 */ /* 0x000fe200078ec0ff */
[----:B------:R-:W-:Y:S01]  /*1c070*/  IMAD R45, R45, UR4, RZ ;  /* 0x000000042d2d7c24 */ /* 0x000fe2000f8e02ff */
[----:B------:R-:W-:Y:S01]  /*1c080*/  LOP3.LUT R4, R5, 0x180, RZ, 0xc0, !PT ;  /* 0x0000018005047812 */ /* 0x000fe200078ec0ff */
[----:B------:R-:W-:Y:S01]  /*1c090*/  IMAD.X R37, RZ, RZ, R21, P3 ;  /* 0x000000ffff257224 */ /* 0x000fe200018e0615 */
[----:B------:R-:W-:Y:S01]  /*1c0a0*/  LOP3.LUT R24, R25, 0x180, RZ, 0xc0, !PT ;  /* 0x0000018019187812 */ /* 0x000fe200078ec0ff */
[----:B------:R-:W-:Y:S01]  /*1c0b0*/  IMAD.IADD R42, R54, 0x1, R42 ;  /* 0x00000001362a7824 */ /* 0x000fe200078e022a */
[----:B------:R-:W-:Y:S01]  /*1c0c0*/  LOP3.LUT R28, R29, 0x180, RZ, 0xc0, !PT ;  /* 0x000001801d1c7812 */ /* 0x000fe200078ec0ff */
[----:B------:R-:W5:Y:S01]  /*1c0d0*/  LD.E.128 R8, desc[UR54][R8.64] ;  /* 0x0000003608087980 */ /* 0x000f62000c101d00 */
[----:B------:R-:W-:Y:S01]  /*1c0e0*/  SHF.R.U64 R7, R7, 0x3, RZ ;  /* 0x0000000307077819 */ /* 0x000fe200000012ff */
[----:B0-----:R-:W0:Y:S01]  /*1c0f0*/  @P1 LDC R53, c[0x0][0xbf0] ;  /* 0x0002fc00ff351b82 */ /* 0x001e220000000800 */
[----:B------:R-:W-:Y:S01]  /*1c100*/  SHF.R.U64 R4, R4, 0x3, RZ ;  /* 0x0000000304047819 */ /* 0x000fe200000012ff */
[----:B------:R-:W-:Y:S01]  /*1c110*/  IMAD R51, R44, UR5, R45 ;  /* 0x000000052c337c24 */ /* 0x000fe2000f8e022d */
[----:B------:R-:W-:Y:S01]  /*1c120*/  SHF.R.U64 R24, R24, 0x3, RZ ;  /* 0x0000000318187819 */ /* 0x000fe200000012ff */
[----:B------:R-:W-:Y:S01]  /*1c130*/  IMAD.WIDE.U32 R44, R44, UR4, RZ ;  /* 0x000000042c2c7c25 */ /* 0x000fe2000f8e00ff */
[----:B------:R-:W-:Y:S01]  /*1c140*/  SHF.R.U64 R28, R28, 0x3, RZ ;  /* 0x000000031c1c7819 */ /* 0x000fe200000012ff */
[----:B------:R-:W-:Y:S01]  /*1c150*/  ULDC.64 UR4, c[0x0][0xae8] ;  /* 0x0002ba0000047ab9 */ /* 0x000fe20000000a00 */
[----:B------:R-:W-:Y:S01]  /*1c160*/  LOP3.LUT R20, R7, R20, RZ, 0x3c, !PT ;  /* 0x0000001407147212 */ /* 0x000fe200078e3cff */
[----:B------:R-:W5:Y:S01]  /*1c170*/  LD.E.128 R12, desc[UR54][R12.64] ;  /* 0x000000360c0c7980 */ /* 0x000f62000c101d00 */
[----:B------:R-:W-:Y:S01]  /*1c180*/  LOP3.LUT R24, R24, R25, RZ, 0x3c, !PT ;  /* 0x0000001918187212 */ /* 0x000fe200078e3cff */
[--C-:B------:R-:W-:Y:S01]  /*1c190*/  IMAD.X R25, RZ, RZ, R21.reuse, P5 ;  /* 0x000000ffff197224 */ /* 0x100fe200028e0615 */
[----:B------:R-:W-:Y:S01]  /*1c1a0*/  LOP3.LUT R28, R28, R29, RZ, 0x3c, !PT ;  /* 0x0000001d1c1c7212 */ /* 0x000fe200078e3cff */
[----:B------:R-:W-:Y:S01]  /*1c1b0*/  IMAD.X R29, RZ, RZ, R21, P4 ;  /* 0x000000ffff1d7224 */ /* 0x000fe200020e0615 */
[----:B------:R-:W-:-:S02]  /*1c1c0*/  LOP3.LUT R36, R4, R5, RZ, 0x3c, !PT ;  /* 0x0000000504247212 */ /* 0x000fc400078e3cff */
[----:B------:R1:W5:Y:S01]  /*1c1d0*/  LD.E.128 R4, desc[UR54][R20.64] ;  /* 0x0000003614047980 */ /* 0x000362000c101d00 */
[----:B------:R-:W-:Y:S02]  /*1c1e0*/  IMAD R46, R46, UR4, RZ ;  /* 0x000000042e2e7c24 */ /* 0x000fe4000f8e02ff */
[----:B------:R-:W-:Y:S01]  /*1c1f0*/  @P1 IMAD.HI.U32 R0, R42, R55, RZ ;  /* 0x000000372a001227 */ /* 0x000fe200078e00ff */
[----:B------:R-:W5:Y:S04]  /*1c200*/  LD.E.128 R24, desc[UR54][R24.64] ;  /* 0x0000003618187980 */ /* 0x000f68000c101d00 */
[----:B------:R-:W5:Y:S01]  /*1c210*/  LD.E.128 R28, desc[UR54][R28.64] ;  /* 0x000000361c1c7980 */ /* 0x000f62000c101d00 */
[----:B-1----:R-:W-:Y:S01]  /*1c220*/  IADD3 R21, R45, R51, RZ ;  /* 0x000000332d157210 */ /* 0x002fe20007ffe0ff */
[----:B------:R-:W-:-:S02]  /*1c230*/  IMAD.MOV.U32 R20, RZ, RZ, R44 ;  /* 0x000000ffff147224 */ /* 0x000fc400078e002c */
[----:B------:R-:W5:Y:S01]  /*1c240*/  LD.E.128 R36, desc[UR54][R36.64] ;  /* 0x0000003624247980 */ /* 0x000f62000c101d00 */
[C---:B------:R-:W-:Y:S02]  /*1c250*/  IMAD R3, R56.reuse, UR5, R46 ;  /* 0x0000000538037c24 */ /* 0x040fe4000f8e022e */
        /* <DEDUP_REMOVED lines=8> */
[----:B------:R-:W-:-:S02]  /*1c2e0*/  IMAD.IADD R21, R21, 0x1, R3 ;  /* 0x0000000115157824 */ /* 0x000fc400078e0203 */
[----:B------:R-:W-:Y:S01]  /*1c2f0*/  IMAD.MOV.U32 R3, RZ, RZ, R42 ;  /* 0x000000ffff037224 */ /* 0x000fe200078e002a */
[----:B0-----:R-:W-:Y:S01]  /*1c300*/  @P1 SHF.R.U32.HI R3, RZ, R53, R0 ;  /* 0x00000035ff031219 */ /* 0x001fe20000011600 */
[----:B------:R-:W-:-:S03]  /*1c310*/  IMAD R47, R47, UR4, RZ ;  /* 0x000000042f2f7c24 */ /* 0x000fc6000f8e02ff */
[--C-:B------:R-:W-:Y:S01]  /*1c320*/  SHF.R.S32.HI R0, RZ, 0x1f, R3.reuse ;  /* 0x0000001fff007819 */ /* 0x100fe20000011403 */
[----:B------:R-:W-:Y:S02]  /*1c330*/  IMAD.MOV R45, RZ, RZ, -R3 ;  /* 0x000000ffff2d7224 */ /* 0x000fe400078e0a03 */
[C---:B------:R-:W-:Y:S02]  /*1c340*/  IMAD R47, R48.reuse, UR5, R47 ;  /* 0x00000005302f7c24 */ /* 0x040fe4000f8e022f */
[----:B------:R-:W-:Y:S01]  /*1c350*/  IMAD.WIDE.U32 R20, R48, UR4, R20 ;  /* 0x0000000430147c25 */ /* 0x000fe2000f8e0014 */
[----:B------:R-:W-:-:S03]  /*1c360*/  ULDC.64 UR4, c[0x0][0xae0] ;  /* 0x0002b80000047ab9 */ /* 0x000fc60000000a00 */
[----:B------:R-:W-:Y:S02]  /*1c370*/  IMAD R0, R0, UR4, RZ ;  /* 0x0000000400007c24 */ /* 0x000fe4000f8e02ff */
[----:B------:R-:W-:Y:S02]  /*1c380*/  IMAD R45, R32, R45, R42 ;  /* 0x0000002d202d7224 */ /* 0x000fe400078e022a */
[----:B------:R-:W-:Y:S02]  /*1c390*/  IMAD.IADD R21, R21, 0x1, R47 ;  /* 0x0000000115157824 */ /* 0x000fe400078e022f */
[C---:B------:R-:W-:Y:S01]  /*1c3a0*/  IMAD R47, R3.reuse, UR5, R0 ;  /* 0x00000005032f7c24 */ /* 0x040fe2000f8e0200 */
[----:B------:R-:W-:Y:S01]  /*1c3b0*/  SHF.R.S32.HI R0, RZ, 0x1f, R45 ;  /* 0x0000001fff007819 */ /* 0x000fe2000001142d */
[----:B------:R-:W-:Y:S01]  /*1c3c0*/  IMAD.WIDE.U32 R20, R3, UR4, R20 ;  /* 0x0000000403147c25 */ /* 0x000fe2000f8e0014 */
[----:B------:R-:W-:-:S03]  /*1c3d0*/  ULDC.64 UR4, c[0x0][0xad8] ;  /* 0x0002b60000047ab9 */ /* 0x000fc60000000a00 */
[----:B------:R-:W-:Y:S02]  /*1c3e0*/  IMAD.IADD R21, R21, 0x1, R47 ;  /* 0x0000000115157824 */ /* 0x000fe400078e022f */
[----:B------:R-:W-:Y:S02]  /*1c3f0*/  IMAD R0, R0, UR4, RZ ;  /* 0x0000000400007c24 */ /* 0x000fe4000f8e02ff */
[----:B------:R-:W-:Y:S02]  /*1c400*/  IMAD.IADD R48, R43, 0x1, R54 ;  /* 0x000000012b307824 */ /* 0x000fe400078e0236 */
[C---:B------:R-:W-:Y:S02]  /*1c410*/  IMAD R3, R45.reuse, UR5, R0 ;  /* 0x000000052d037c24 */ /* 0x040fe4000f8e0200 */
[----:B------:R-:W-:Y:S01]  /*1c420*/  IMAD.WIDE.U32 R20, R45, UR4, R20 ;  /* 0x000000042d147c25 */ /* 0x000fe2000f8e0014 */
[----:B------:R-:W-:Y:S01]  /*1c430*/  ISETP.GE.AND P0, PT, R48, R49, PT ;  /* 0x000000313000720c */ /* 0x000fe20003f06270 */
[----:B------:R-:W-:-:S02]  /*1c440*/  ULDC.64 UR4, c[0x0][0xa80] ;  /* 0x0002a00000047ab9 */ /* 0x000fc40000000a00 */
[----:B------:R-:W-:Y:S01]  /*1c450*/  IMAD.IADD R3, R21, 0x1, R3 ;  /* 0x0000000115037824 */ /* 0x000fe200078e0203 */
[----:B------:R-:W-:Y:S01]  /*1c460*/  LEA R32, P1, R20, UR4, 0x1 ;  /* 0x0000000414207c11 */ /* 0x000fe2000f8208ff */
[----:B------:R-:W-:-:S03]  /*1c470*/  VIADD R0, R2, 0x2d820 ;  /* 0x0002d82002007836 */ /* 0x000fc60000000000 */
[----:B------:R-:W-:Y:S02]  /*1c480*/  LEA.HI.X R3, R20, UR5, R3, 0x1, P1 ;  /* 0x0000000514037c11 */ /* 0x000fe400088f0c03 */
[----:B------:R-:W-:Y:S01]  /*1c490*/  PRMT R0, RZ, 0x654, R0 ;  /* 0x00000654ff007816 */ /* 0x000fe20000000000 */
[----:B------:R-:W-:Y:S01]  /*1c4a0*/  VIADD R51, R40, 0x20 ;  /* 0x0000002028337836 */ /* 0x000fe20000000000 */
[----:B-1----:R0:W1:Y:S02]  /*1c4b0*/  SHFL.IDX PT, R42, R32, RZ, 0x1c1f ;  /* 0x001c1fff202a7589 */ /* 0x00206400000e0000 */
        /* <DEDUP_REMOVED lines=17> */
.L_x_11571:
[----:B------:R-:W-:Y:S05]  /*1c5d0*/  BSYNC B1 ;  /* 0x0000000000017941 */ /* 0x000fea0003800000 */
.L_x_11570:
[----:B0-----:R-:W-:Y:S01]  /*1c5e0*/  VIADD R0, R48, 0x60 ;  /* 0x0000006030007836 */ /* 0x001fe20000000000 */
[----:B---3-5:R0:W3:Y:S04]  /*1c5f0*/  SHFL.IDX PT, R7, R3, 0x1, 0x1c1f ;  /* 0x003c1f0003077f89 */ /* 0x0280e800000e0000 */
        /* <DEDUP_REMOVED lines=17> */
.L_x_11568:
        /* <DEDUP_REMOVED lines=12> */
[----:B------:R-:W-:Y:S02]  /*1c7d0*/  IMAD.U32 R8, RZ, RZ, UR4 ;  /* 0x00000004ff087e24 */ /* 0x000fe4000f8e00ff */
[----:B--2---:R-:W-:-:S04]  /*1c7e0*/  IMAD.WIDE R4, R10, 0x4, R4 ;  /* 0x000000040a047825 */ /* 0x004fc800078e0204 */
[----:B----4-:R-:W-:Y:S01]  /*1c7f0*/  @P1 IMAD.WIDE R6, R10, 0x4, R6 ;  /* 0x000000040a061825 */ /* 0x010fe200078e0206 */
[----:B------:R2:W5:Y:S04]  /*1c800*/  @P0 LDG.E R0, desc[UR54][R4.64] ;  /* 0x0000003604000981 */ /* 0x000568000c1e1900 */
[----:B------:R2:W5:Y:S01]  /*1c810*/  @P1 LDG.E R8, desc[UR54][R6.64] ;  /* 0x0000003606081981 */ /* 0x000562000c1e1900 */
[----:B---3--:R-:W-:Y:S02]  /*1c820*/  ISETP.NE.AND P2, PT, R25, 0x1, PT ;  /* 0x000000011900780c */ /* 0x008fe40003f45270 */
[----:B------:R-:W-:Y:S02]  /*1c830*/  ISETP.GE.AND P3, PT, R54, 0xc0, PT ;  /* 0x000000c03600780c */ /* 0x000fe40003f66270 */
[----:B------:R-:W-:-:S09]  /*1c840*/  SHF.R.S32.HI R9, RZ, 0x1f, R10 ;  /* 0x0000001fff097819 */ /* 0x000fd2000001140a */
[----:B------:R-:W3:Y:S08]  /*1c850*/  @P2 LDC R20, c[0x0][0xbec] ;  /* 0x0002fb00ff142b82 */ /* 0x000ef00000000800 */
[----:B------:R-:W4:Y:S01]  /*1c860*/  @P2 LDC R27, c[0x0][0xbf0] ;  /* 0x0002fc00ff1b2b82 */ /* 0x000f220000000800 */
[----:B--2---:R-:W-:Y:S05]  /*1c870*/  @P1 BRA `(.L_x_11573) ;  /* 0x0000000000101947 */ /* 0x004fea0003800000 */
[----:B------:R-:W-:Y:S05]  /*1c880*/  @!P0 BRA `(.L_x_11573) ;  /* 0x00000000000c8947 */ /* 0x000fea0003800000 */
[----:B------:R-:W2:Y:S04]  /*1c890*/  LDG.E R3, desc[UR54][R4.64] ;  /* 0x0000003604037981 */ /* 0x000ea8000c1e1900 */
[----:B-----5:R-:W2:Y:S02]  /*1c8a0*/  LDG.E R8, desc[UR54][R4.64+0x4] ;  /* 0x0000043604087981 */ /* 0x020ea4000c1e1900 */
[----:B--2---:R-:W-:-:S07]  /*1c8b0*/  IMAD.IADD R8, R8, 0x1, -R3 ;  /* 0x0000000108087824 */ /* 0x004fce00078e0a03 */
.L_x_11573:
[----:B------:R-:W2:Y:S04]  /*1c8c0*/  LDL R26, [R1+0xa4] ;  /* 0x0000a400011a7983 */ /* 0x000ea80000100800 */
[----:B------:R0:W5:Y:S01]  /*1c8d0*/  LDL R24, [R1+0x60] ;  /* 0x0000600001187983 */ /* 0x0001620000100800 */
[----:B------:R-:W-:Y:S01]  /*1c8e0*/  BSSY B1, `(.L_x_11574) ;  /* 0x000002d000017945 */ /* 0x000fe20003800000 */
[----:B------:R-:W-:Y:S02]  /*1c8f0*/  SEL R13, R10, RZ, !P0 ;  /* 0x000000ff0a0d7207 */ /* 0x000fe40004000000 */
[----:B------:R-:W-:Y:S02]  /*1c900*/  SEL R14, R9, RZ, !P0 ;  /* 0x000000ff090e7207 */ /* 0x000fe40004000000 */
[----:B-----5:R-:W-:-:S02]  /*1c910*/  SHF.R.S32.HI R11, RZ, 0x1f, R0 ;  /* 0x0000001fff0b7819 */ /* 0x020fc40000011400 */
[----:B--2---:R-:W-:Y:S01]  /*1c920*/  SHF.R.S32.HI R12, RZ, 0x1f, R26 ;  /* 0x0000001fff0c7819 */ /* 0x004fe2000001141a */
[----:B0-----:R-:W-:Y:S06]  /*1c930*/  @P3 BRA `(.L_x_11575) ;  /* 0x00000000009c3947 */ /* 0x001fec0003800000 */
        /* <DEDUP_REMOVED lines=15> */
[----:B------:R-:W0:Y:S01]  /*1ca30*/  @P0 LDC R15, c[0x0][0xbec] ;  /* 0x0002fb00ff0f0b82 */ /* 0x000e220000000800 */
[----:B------:R-:W-:Y:S02]  /*1ca40*/  IMAD.IADD R5, R5, 0x1, R7 ;  /* 0x0000000105057824 */ /* 0x000fe400078e0207 */
[----:B------:R-:W-:-:S05]  /*1ca50*/  IMAD.WIDE.U32 R4, R13, UR4, R4 ;  /* 0x000000040d047c25 */ /* 0x000fca000f8e0004 */
        /* <DEDUP_REMOVED lines=21> */
.L_x_11575:
[----:B------:R-:W-:Y:S05]  /*1cbb0*/  BSYNC B1 ;  /* 0x0000000000017941 */ /* 0x000fea0003800000 */
.L_x_11574:
[----:B------:R-:W-:Y:S01]  /*1cbc0*/  ULDC.64 UR4, c[0x0][0xaa0] ;  /* 0x0002a80000047ab9 */ /* 0x000fe20000000a00 */
[----:B------:R-:W-:Y:S01]  /*1cbd0*/  SHF.R.S32.HI R21, RZ, 0x2, R30 ;  /* 0x00000002ff157819 */ /* 0x000fe2000001141e */
[----:B0-----:R-:W-:Y:S01]  /*1cbe0*/  IMAD R3, R11, UR4, RZ ;  /* 0x000000040b037c24 */ /* 0x001fe2000f8e02ff */
[----:B------:R-:W-:Y:S01]  /*1cbf0*/  SHF.R.S32.HI R10, RZ, 0x1f, R41 ;  /* 0x0000001fff0a7819 */ /* 0x000fe20000011429 */
[----:B------:R-:W-:-:S04]  /*1cc00*/  IMAD.WIDE.U32 R4, R0, UR4, RZ ;  /* 0x0000000400047c25 */ /* 0x000fc8000f8e00ff */
[----:B------:R-:W-:Y:S02]  /*1cc10*/  IMAD R42, R42, 0x60, R21 ;  /* 0x000000602a2a7824 */ /* 0x000fe400078e0215 */
[----:B------:R-:W-:Y:S01]  /*1cc20*/  IMAD R3, R0, UR5, R3 ;  /* 0x0000000500037c24 */ /* 0x000fe2000f8e0203 */
[----:B------:R-:W-:Y:S01]  /*1cc30*/  ULDC.64 UR4, c[0x0][0xae8] ;  /* 0x0002ba0000047ab9 */ /* 0x000fe20000000a00 */
[----:B------:R-:W-:Y:S02]  /*1cc40*/  IMAD.IADD R9, R24, 0x1, R42 ;  /* 0x0000000118097824 */ /* 0x000fe400078e022a */
[----:B------:R-:W-:Y:S02]  /*1cc50*/  IMAD.IADD R5, R5, 0x1, R3 ;  /* 0x0000000105057824 */ /* 0x000fe400078e0203 */
[----:B------:R-:W-:Y:S02]  /*1cc60*/  IMAD R6, R12, UR4, RZ ;  /* 0x000000040c067c24 */ /* 0x000fe4000f8e02ff */
[----:B---3--:R-:W-:-:S04]  /*1cc70*/  @P2 IMAD.HI.U32 R0, R9, R20, RZ ;  /* 0x0000001409002227 */ /* 0x008fc800078e00ff */
        /* <DEDUP_REMOVED lines=24> */
[----:B------:R-:W-:Y:S01]  /*1ce00*/  VIADD R7, R40, 0x20 ;  /* 0x0000002028077836 */ /* 0x000fe20000000000 */
[C---:B------:R-:W-:Y:S01]  /*1ce10*/  LEA R0, P0, R4.reuse, UR4, 0x1 ;  /* 0x0000000404007c11 */ /* 0x040fe2000f8008ff */
[----:B------:R-:W-:Y:S01]  /*1ce20*/  IMAD.IADD R3, R5, 0x1, R3 ;  /* 0x0000000105037824 */ /* 0x000fe200078e0203 */
[----:B------:R-:W-:Y:S02]  /*1ce30*/  UMOV UR4, 0xffffffff ;  /* 0xffffffff00047882 */ /* 0x000fe40000000000 */
[----:B------:R-:W-:Y:S02]  /*1ce40*/  SHF.R.S32.HI R20, RZ, 0x1f, R7 ;  /* 0x0000001fff147819 */ /* 0x000fe40000011407 */
[----:B------:R-:W-:Y:S01]  /*1ce50*/  LEA.HI.X R4, R4, UR5, R3, 0x1, P0 ;  /* 0x0000000504047c11 */ /* 0x000fe200080f0c03 */
[----:B------:R-:W-:Y:S06]  /*1ce60*/  BRA.DIV UR4, `(.L_x_11576) ;  /* 0x0000008604187947 */ /* 0x000fec000b800000 */
[----:B------:R0:W2:Y:S04]  /*1ce70*/  SHFL.IDX PT, R3, R4, RZ, 0x1c1f ;  /* 0x001c1fff04037589 */ /* 0x0000a800000e0000 */
[----:B------:R0:W3:Y:S02]  /*1ce80*/  SHFL.IDX PT, R14, R0, RZ, 0x1c1f ;  /* 0x001c1fff000e7589 */ /* 0x0000e400000e0000 */
.L_x_11754:
[----:B------:R-:W-:Y:S01]  /*1ce90*/  IMAD R25, R8, R25, RZ ;  /* 0x0000001908197224 */ /* 0x000fe200078e02ff */
[----:B------:R-:W-:Y:S01]  /*1cea0*/  IADD3 R6, R21, R24, RZ ;  /* 0x0000001815067210 */ /* 0x000fe20007ffe0ff */
[----:B------:R-:W-:Y:S03]  /*1ceb0*/  BSSY B1, `(.L_x_11577) ;  /* 0x0000010000017945 */ /* 0x000fe60003800000 */
[----:B------:R-:W-:-:S13]  /*1cec0*/  ISETP.GE.AND P0, PT, R6, R25, PT ;  /* 0x000000190600720c */ /* 0x000fda0003f06270 */
[----:B------:R-:W-:Y:S05]  /*1ced0*/  @P0 BRA `(.L_x_11578) ;  /* 0x0000000000340947 */ /* 0x000fea0003800000 */
[----:B------:R-:W-:Y:S02]  /*1cee0*/  ULDC UR4, c[0x0][0xac8] ;  /* 0x0002b20000047ab9 */ /* 0x000fe40000000800 */
[----:B------:R-:W-:Y:S02]  /*1cef0*/  ISETP.GE.AND P2, PT, R40, UR4, PT ;  /* 0x0000000428007c0c */ /* 0x000fe4000bf46270 */
[----:B------:R-:W-:Y:S02]  /*1cf00*/  ISETP.GE.AND P3, PT, R7, UR4, PT ;  /* 0x0000000407007c0c */ /* 0x000fe4000bf66270 */
[----:B------:R-:W-:-:S09]  /*1cf10*/  ISETP.GE.AND P4, PT, R41, UR4, PT ;  /* 0x0000000429007c0c */ /* 0x000fd2000bf86270 */
[----:B--2---:R-:W-:Y:S02]  /*1cf20*/  @!P2 IMAD.MOV.U32 R15, RZ, RZ, R3 ;  /* 0x000000ffff0fa224 */ /* 0x004fe400078e0003 */
[-C--:B---3--:R-:W-:Y:S02]  /*1cf30*/  @!P3 LEA R12, P0, R7, R14.reuse, 0x1 ;  /* 0x0000000e070cb211 */ /* 0x088fe400078008ff */
[----:B------:R-:W-:Y:S01]  /*1cf40*/  @!P4 LEA R26, P1, R41, R14, 0x1 ;  /* 0x0000000e291ac211 */ /* 0x000fe200078208ff */
[----:B------:R-:W-:Y:S01]  /*1cf50*/  @!P2 IMAD.WIDE R8, R40, 0x2, R14 ;  /* 0x000000022808a825 */ /* 0x000fe200078e020e */
[-C--:B------:R-:W-:Y:S02]  /*1cf60*/  @!P3 LEA.HI.X R13, R7, R3.reuse, R20, 0x1, P0 ;  /* 0x00000003070db211 */ /* 0x080fe400000f0c14 */
[----:B------:R-:W-:Y:S02]  /*1cf70*/  @!P4 LEA.HI.X R27, R41, R3, R10, 0x1, P1 ;  /* 0x00000003291bc211 */ /* 0x000fe400008f0c0a */
[----:B------:R4:W-:Y:S04]  /*1cf80*/  @!P2 ST.E.128 desc[UR54][R8.64], RZ ;  /* 0x000000ff0800a985 */ /* 0x0009e8000c101d36 */
[----:B------:R4:W-:Y:S04]  /*1cf90*/  @!P3 ST.E.128 desc[UR54][R12.64], RZ ;  /* 0x000000ff0c00b985 */ /* 0x0009e8000c101d36 */
[----:B------:R4:W-:Y:S02]  /*1cfa0*/  @!P4 ST.E.128 desc[UR54][R26.64], RZ ;  /* 0x000000ff1a00c985 */ /* 0x0009e4000c101d36 */
.L_x_11578:
[----:B------:R-:W-:Y:S05]  /*1cfb0*/  BSYNC B1 ;  /* 0x0000000000017941 */ /* 0x000fea0003800000 */
.L_x_11577:
[----:B------:R-:W-:-:S03]  /*1cfc0*/  UMOV UR4, 0xffffffff ;  /* 0xffffffff00047882 */ /* 0x000fc60000000000 */
[----:B------:R-:W-:Y:S05]  /*1cfd0*/  BRA.DIV UR4, `(.L_x_11579) ;  /* 0x0000008204f07947 */ /* 0x000fea000b800000 */
[----:B--2---:R2:W0:Y:S04]  /*1cfe0*/  SHFL.IDX PT, R3, R4, 0x1, 0x1c1f ;  /* 0x003c1f0004037f89 */ /* 0x00442800000e0000 */
[----:B---3--:R2:W3:Y:S02]  /*1cff0*/  SHFL.IDX PT, R14, R0, 0x1, 0x1c1f ;  /* 0x003c1f00000e7f89 */ /* 0x0084e400000e0000 */
.L_x_11758:
[----:B0-2---:R-:W-:-:S05]  /*1d000*/  VIADD R0, R6, 0x60 ;  /* 0x0000006006007836 */ /* 0x005fca0000000000 */
[----:B------:R-:W-:-:S13]  /*1d010*/  ISETP.GE.AND P0, PT, R0, R25, PT ;  /* 0x000000190000720c */ /* 0x000fda0003f06270 */
[----:B------:R-:W-:Y:S05]  /*1d020*/  @P0 BRA `(.L_x_11572) ;  /* 0x0000000000340947 */ /* 0x000fea0003800000 */
[----:B------:R-:W-:Y:S02]  /*1d030*/  ULDC UR4, c[0x0][0xac8] ;  /* 0x0002b20000047ab9 */ /* 0x000fe40000000800 */
[----:B------:R-:W-:Y:S02]  /*1d040*/  ISETP.GE.AND P2, PT, R40, UR4, PT ;  /* 0x0000000428007c0c */ /* 0x000fe4000bf46270 */
[----:B------:R-:W-:Y:S02]  /*1d050*/  ISETP.GE.AND P3, PT, R7, UR4, PT ;  /* 0x0000000407007c0c */ /* 0x000fe4000bf66270 */
[----:B------:R-:W-:-:S09]  /*1d060*/  ISETP.GE.AND P4, PT, R41, UR4, PT ;  /* 0x0000000429007c0c */ /* 0x000fd2000bf86270 */
[----:B------:R-:W-:Y:S02]  /*1d070*/  @!P2 IMAD.MOV.U32 R15, RZ, RZ, R3 ;  /* 0x000000ffff0fa224 */ /* 0x000fe400078e0003 */
[-C--:B---3--:R-:W-:Y:S02]  /*1d080*/  @!P3 LEA R6, P0, R7, R14.reuse, 0x1 ;  /* 0x0000000e0706b211 */ /* 0x088fe400078008ff */
[----:B----4-:R-:W-:Y:S01]  /*1d090*/  @!P4 LEA R8, P1, R41, R14, 0x1 ;  /* 0x0000000e2908c211 */ /* 0x010fe200078208ff */
[----:B------:R-:W-:Y:S01]  /*1d0a0*/  @!P2 IMAD.WIDE R4, R40, 0x2, R14 ;  /* 0x000000022804a825 */ /* 0x000fe200078e020e */
[-C--:B------:R-:W-:Y:S02]  /*1d0b0*/  @!P3 LEA.HI.X R7, R7, R3.reuse, R20, 0x1, P0 ;  /* 0x000000030707b211 */ /* 0x080fe400000f0c14 */
[----:B------:R-:W-:Y:S02]  /*1d0c0*/  @!P4 LEA.HI.X R9, R41, R3, R10, 0x1, P1 ;  /* 0x000000032909c211 */ /* 0x000fe400008f0c0a */
[----:B------:R0:W-:Y:S04]  /*1d0d0*/  @!P2 ST.E.128 desc[UR54][R4.64], RZ ;  /* 0x000000ff0400a985 */ /* 0x0001e8000c101d36 */
[----:B------:R0:W-:Y:S04]  /*1d0e0*/  @!P3 ST.E.128 desc[UR54][R6.64], RZ ;  /* 0x000000ff0600b985 */ /* 0x0001e8000c101d36 */
[----:B------:R0:W-:Y:S02]  /*1d0f0*/  @!P4 ST.E.128 desc[UR54][R8.64], RZ ;  /* 0x000000ff0800c985 */ /* 0x0001e4000c101d36 */
.L_x_11572:
[----:B------:R-:W-:Y:S05]  /*1d100*/  BSYNC B0 ;  /* 0x0000000000007941 */ /* 0x000fea0003800000 */
.L_x_11567:
[----:B------:R-:W-:Y:S02]  /*1d110*/  ULDC UR4, c[0x0][0xc3c] ;  /* 0x00030f0000047ab9 */ /* 0x000fe40000000800 */
[----:B-1----:R-:W-:-:S13]  /*1d120*/  ISETP.GE.AND P0, PT, R35, UR4, PT ;  /* 0x0000000423007c0c */ /* 0x002fda000bf06270 */
[----:B------:R-:W-:Y:S05]  /*1d130*/  @!P0 BRA `(.L_x_11580) ;  /* 0xfffffe4000788947 */ /* 0x000fea000383ffff */
[----:B------:R-:W-:Y:S05]  /*1d140*/  BRA `(.L_x_11364) ;  /* 0x0000007400447947 */ /* 0x000fea0003800000 */
.L_x_11362:
        /* <DEDUP_REMOVED lines=16> */
.L_x_11581:
        /* <DEDUP_REMOVED lines=42> */
.L_x_11587:
        /* <DEDUP_REMOVED lines=12> */
.L_x_11586:
[----:B------:R-:W-:Y:S05]  /*1d5b0*/  BSYNC B0 ;  /* 0x0000000000007941 */ /* 0x000fea0003800000 */
.L_x_11585:
        /* <DEDUP_REMOVED lines=21> */
.L_x_11583:
        /* <DEDUP_REMOVED lines=16> */
[----:B------:R-:W0:Y:S02]  /*1d810*/  F2I.FTZ.U32.TRUNC.NTZ R3, R11 ;  /* 0x0000000b00037305 */ /* 0x000e24000021f000 */
[----:B0-----:R-:W-:Y:S01]  /*1d820*/  IMAD.MOV R11, RZ, RZ, -R3 ;  /* 0x000000ffff0b7224 */ /* 0x001fe200078e0a03 */
[----:B------:R-:W-:Y:S06]  /*1d830*/  @!P0 BRA `(.L_x_11588) ;  /* 0x0000000000088947 */ /* 0x000fec0003800000 */
[----:B------:R-:W-:-:S05]  /*1d840*/  VIADD R9, R15, 0xffffffff ;  /* 0xffffffff0f097836 */ /* 0x000fca0000000000 */
[----:B------:R0:W1:Y:S02]  /*1d850*/  SHFL.IDX PT, R16, R6, R9, 0x1f ;  /* 0x00001f0906107589 */ /* 0x00006400000e0000 */
.L_x_11588:
[----:B-1----:R-:W-:Y:S01]  /*1d860*/  IMAD R16, R16, UR5, R13 ;  /* 0x0000000510107c24 */ /* 0x002fe2000f8e020d */
[----:B------:R-:W-:Y:S01]  /*1d870*/  IABS R10, R4 ;  /* 0x00000004000a7213 */ /* 0x000fe20000000000 */
[----:B------:R-:W-:Y:S02]  /*1d880*/  IMAD R11, R11, R8, RZ ;  /* 0x000000080b0b7224 */ /* 0x000fe400078e02ff */
[----:B------:R-:W-:Y:S01]  /*1d890*/  IMAD.MOV.U32 R2, RZ, RZ, RZ ;  /* 0x000000ffff027224 */ /* 0x000fe200078e00ff */
[----:B0-----:R-:W-:Y:S01]  /*1d8a0*/  IADD3 R9, -R16, UR6, RZ ;  /* 0x0000000610097c10 */ /* 0x001fe2000fffe1ff */
[----:B------:R-:W-:Y:S02]  /*1d8b0*/  IMAD.MOV R10, RZ, RZ, -R10 ;  /* 0x000000ffff0a7224 */ /* 0x000fe400078e0a0a */
[----:B------:R-:W-:Y:S01]  /*1d8c0*/  IMAD.HI.U32 R2, R3, R11, R2 ;  /* 0x0000000b03027227 */ /* 0x000fe200078e0002 */
[----:B------:R-:W-:-:S05]  /*1d8d0*/  IABS R6, R9 ;  /* 0x0000000900067213 */ /* 0x000fca0000000000 */
        /* <DEDUP_REMOVED lines=27> */
[----:B------:R-:W-:Y:S01]  /*1da90*/  IMAD R9, R11, R8, RZ ;  /* 0x000000080b097224 */ /* 0x000fe200078e02ff */
[----:B------:R-:W-:-:S03]  /*1daa0*/  IABS R11, R4 ;  /* 0x00000004000b7213 */ /* 0x000fc60000000000 */
[----:B------:R-:W-:-:S04]  /*1dab0*/  IMAD.HI.U32 R2, R3, R9, R2 ;  /* 0x0000000903027227 */ /* 0x000fc800078e0002 */
[----:B------:R-:W-:Y:S02]  /*1dac0*/  IMAD.MOV.U32 R9, RZ, RZ, R11 ;  /* 0x000000ffff097224 */ /* 0x000fe400078e000b */
        /* <DEDUP_REMOVED lines=19> */
.L_x_11584:
[----:B------:R-:W-:Y:S02]  /*1dc00*/  IMAD.MOV.U32 R17, RZ, RZ, RZ ;  /* 0x000000ffff117224 */ /* 0x000fe400078e00ff */
[----:B------:R-:W-:Y:S02]  /*1dc10*/  IMAD.U32 R16, RZ, RZ, UR6 ;  /* 0x00000006ff107e24 */ /* 0x000fe4000f8e00ff */
[----:B------:R-:W-:-:S07]  /*1dc20*/  IMAD.MOV.U32 R18, RZ, RZ, RZ ;  /* 0x000000ffff127224 */ /* 0x000fce00078e00ff */
.L_x_11589:
[----:B------:R-:W-:-:S13]  /*1dc30*/  ISETP.NE.AND P0, PT, R5, RZ, PT ;  /* 0x000000ff0500720c */ /* 0x000fda0003f05270 */
[----:B------:R-:W0:Y:S01]  /*1dc40*/  @!P0 S2R R3, SR_CgaCtaId ;  /* 0x0000000000038919 */ /* 0x000e220000008800 */
[----:B------:R-:W-:-:S04]  /*1dc50*/  @!P0 MOV R0, 0x400 ;  /* 0x0000040000008802 */ /* 0x000fc80000000f00 */
[----:B0-----:R-:W-:-:S05]  /*1dc60*/  @!P0 LEA R0, R3, R0, 0x18 ;  /* 0x0000000003008211 */ /* 0x001fca00078ec0ff */
[----:B------:R1:W-:Y:S01]  /*1dc70*/  @!P0 STS.128 [R0+0x2d8d0], R16 ;  /* 0x02d8d01000008388 */ /* 0x0003e20000000c00 */
[----:B------:R-:W-:Y:S06]  /*1dc80*/  BAR.ARV 0x5, 0x200 ;  /* 0x0148000000007b1d */ /* 0x000fec0000002000 */
.L_x_11582:
[----:B-1----:R-:W-:Y:S01]  /*1dc90*/  IMAD.MOV.U32 R0, RZ, RZ, 0x1 ;  /* 0x00000001ff007424 */ /* 0x002fe200078e00ff */
[----:B------:R-:W-:Y:S01]  /*1dca0*/  ULDC UR4, c[0x0][0xc3c] ;  /* 0x00030f0000047ab9 */ /* 0x000fe20000000800 */
[----:B------:R-:W-:Y:S01]  /*1dcb0*/  IMAD.MOV.U32 R25, RZ, RZ, RZ ;  /* 0x000000ffff197224 */ /* 0x000fe200078e00ff */
[----:B0-----:R-:W-:Y:S02]  /*1dcc0*/  ISETP.GE.AND P0, PT, R19, UR4, PT ;  /* 0x0000000413007c0c */ /* 0x001fe4000bf06270 */
[----:B------:R0:W-:Y:S04]  /*1dcd0*/  STL [R1], R0 ;  /* 0x0000000001007387 */ /* 0x0001e80000100800 */
[----:B------:R0:W-:Y:S07]  /*1dce0*/  STL [R1+0x4c], RZ ;  /* 0x00004cff01007387 */ /* 0x0001ee0000100800 */
[----:B------:R-:W-:Y:S05]  /*1dcf0*/  @P0 BRA `(.L_x_11590) ;  /* 0x0000006400740947 */ /* 0x000fea0003800000 */
[----:B------:R-:W1:Y:S01]  /*1dd00*/  S2R R7, SR_TID.X ;  /* 0x0000000000077919 */ /* 0x000e620000002100 */
[----:B------:R-:W2:Y:S01]  /*1dd10*/  S2UR UR5, SR_CgaCtaId ;  /* 0x00000000000579c3 */ /* 0x000ea20000008800 */
[----:B------:R-:W-:Y:S01]  /*1dd20*/  UMOV UR4, 0x400 ;  /* 0x0000040000047882 */ /* 0x000fe20000000000 */
[----:B------:R-:W-:Y:S01]  /*1dd30*/  BSSY B8, `(.L_x_11590) ;  /* 0x0000659000087945 */ /* 0x000fe20003800000 */
[----:B------:R-:W-:Y:S01]  /*1dd40*/  IMAD.MOV.U32 R27, RZ, RZ, RZ ;  /* 0x000000ffff1b7224 */ /* 0x000fe200078e00ff */
[----:B------:R-:W-:Y:S01]  /*1dd50*/  ULDC.64 UR40, c[0x0][0x198] ;  /* 0x0000660000287ab9 */ /* 0x000fe20000000a00 */
[----:B------:R-:W-:Y:S01]  /*1dd60*/  IMAD.MOV.U32 R25, RZ, RZ, RZ ;  /* 0x000000ffff197224 */ /* 0x000fe200078e00ff */
[----:B------:R-:W-:Y:S01]  /*1dd70*/  ULOP3.LUT UR38, UR36, 0x2, URZ, 0xfc, !UPT ;  /* 0x0000000224267892 */ /* 0x000fe2000f8efc3f */
[----:B------:R-:W-:Y:S01]  /*1dd80*/  ULDC UR37, c[0x0][0xc] ;  /* 0x0000030000257ab9 */ /* 0x000fe20000000800 */
[----:B--2---:R-:W-:-:S06]  /*1dd90*/  ULEA UR4, UR5, UR4, 0x18 ;  /* 0x0000000405047291 */ /* 0x004fcc000f8ec03f */
[----:B------:R-:W-:Y:S01]  /*1dda0*/  IMAD.U32 R23, RZ, RZ, UR4 ;  /* 0x00000004ff177e24 */ /* 0x000fe2000f8e00ff */
[C---:B-1----:R-:W-:Y:S01]  /*1ddb0*/  LOP3.LUT R6, R7.reuse, 0x7f, RZ, 0xc0, !PT ;  /* 0x0000007f07067812 */ /* 0x042fe200078ec0ff */
[----:B0-----:R-:W-:-:S04]  /*1ddc0*/  IMAD.SHL.U32 R0, R7, 0x8, RZ ;  /* 0x0000000807007824 */ /* 0x001fc800078e00ff */
[----:B------:R-:W-:Y:S01]  /*1ddd0*/  IMAD.SHL.U32 R4, R6, 0x8, RZ ;  /* 0x0000000806047824 */ /* 0x000fe200078e00ff */
[C---:B------:R-:W-:Y:S02]  /*1dde0*/  LOP3.LUT R3, R0.reuse, 0x20, RZ, 0xc0, !PT ;  /* 0x0000002000037812 */ /* 0x040fe400078ec0ff */
[----:B------:R-:W-:Y:S02]  /*1ddf0*/  LOP3.LUT R2, R0, 0xd8, RZ, 0xc0, !PT ;  /* 0x000000d800027812 */ /* 0x000fe400078ec0ff */
[----:B------:R-:W-:Y:S01]  /*1de00*/  LOP3.LUT R3, R3, 0x300, R4, 0xf8, !PT ;  /* 0x0000030003037812 */ /* 0x000fe200078ef804 */
[----:B------:R-:W-:Y:S01]  /*1de10*/  IMAD.MOV.U32 R4, RZ, RZ, 0x1 ;  /* 0x00000001ff047424 */ /* 0x000fe200078e00ff */
[----:B------:R-:W-:Y:S02]  /*1de20*/  LOP3.LUT R2, R2, 0x18, R7, 0x78, !PT ;  /* 0x0000001802027812 */ /* 0x000fe400078e7807 */
[----:B------:R-:W-:Y:S02]  /*1de30*/  LOP3.LUT R0, R0, 0x18, RZ, 0xc0, !PT ;  /* 0x0000001800007812 */ /* 0x000fe400078ec0ff */
[----:B------:R-:W-:Y:S01]  /*1de40*/  LOP3.LUT R5, R3, R2, RZ, 0xfc, !PT ;  /* 0x0000000203057212 */ /* 0x000fe200078efcff */
[----:B------:R-:W-:Y:S01]  /*1de50*/  IMAD.SHL.U32 R2, R7, 0x20, RZ ;  /* 0x0000002007027824 */ /* 0x000fe200078e00ff */
[----:B------:R-:W-:Y:S01]  /*1de60*/  SHF.R.U32.HI R3, RZ, 0x2, R6 ;  /* 0x00000002ff037819 */ /* 0x000fe20000011606 */
[----:B------:R-:W-:-:S02]  /*1de70*/  IMAD.MOV.U32 R6, RZ, RZ, 0x1 ;  /* 0x00000001ff067424 */ /* 0x000fc400078e00ff */
[----:B------:R-:W-:Y:S01]  /*1de80*/  STL [R1+0x14], R5 ;  /* 0x0000140501007387 */ /* 0x000fe20000100800 */
[----:B------:R-:W-:-:S03]  /*1de90*/  LOP3.LUT R2, R2, 0x60, RZ, 0xc0, !PT ;  /* 0x0000006002027812 */ /* 0x000fc600078ec0ff */
[----:B------:R-:W-:Y:S04]  /*1dea0*/  STL [R1+0x4c], RZ ;  /* 0x00004cff01007387 */ /* 0x000fe80000100800 */
[----:B------:R0:W-:Y:S04]  /*1deb0*/  STL [R1+0x4], R4 ;  /* 0x0000040401007387 */ /* 0x0001e80000100800 */
[----:B------:R1:W-:Y:S01]  /*1dec0*/  STL [R1], R6 ;  /* 0x0000000601007387 */ /* 0x0003e20000100800 */
[----:B0-----:R-:W-:Y:S02]  /*1ded0*/  LOP3.LUT R4, R3, R2, RZ, 0xfc, !PT ;  /* 0x0000000203047212 */ /* 0x001fe400078efcff */
[----:B------:R-:W-:-:S02]  /*1dee0*/  LOP3.LUT R3, R0, 0x20, RZ, 0xfc, !PT ;  /* 0x0000002000037812 */ /* 0x000fc400078efcff */
[----:B------:R-:W-:Y:S01]  /*1def0*/  LOP3.LUT R2, R0, 0x40, RZ, 0xfc, !PT ;  /* 0x0000004000027812 */ /* 0x000fe200078efcff */
[----:B------:R-:W-:-:S05]  /*1df00*/  IMAD R0, R5, 0x2, R23 ;  /* 0x0000000205007824 */ /* 0x000fca00078e0217 */
[----:B------:R1:W-:Y:S02]  /*1df10*/  STL [R1+0x34], R0 ;  /* 0x0000340001007387 */ /* 0x0003e40000100800 */
.L_x_11707:
[----:B------:R-:W-:Y:S05]  /*1df20*/  YIELD ;  /* 0x0000000000007946 */ /* 0x000fea0003800000 */
[----:B------:R-:W-:Y:S01]  /*1df30*/  ULDC.64 UR4, c[0x0][0xa28] ;  /* 0x00028a0000047ab9 */ /* 0x000fe20000000a00 */
[----:B------:R-:W-:Y:S02]  /*1df40*/  CS2R R8, SRZ ;  /* 0x0000000000087805 */ /* 0x000fe4000001ff00 */
[----:B------:R-:W-:Y:S01]  /*1df50*/  ISETP.NE.U32.AND P0, PT, RZ, UR4, PT ;  /* 0x00000004ff007c0c */ /* 0x000fe2000bf05070 */
[----:B0-----:R-:W0:Y:S01]  /*1df60*/  LDC.64 R4, c[0x0][0xa00] ;  /* 0x00028000ff047b82 */ /* 0x001e220000000a00 */
[----:B------:R-:W-:-:S02]  /*1df70*/  ULDC.64 UR6, c[0x0][0xa10] ;  /* 0x0002840000067ab9 */ /* 0x000fc40000000a00 */
[----:B------:R-:W-:Y:S01]  /*1df80*/  ISETP.NE.AND.EX P0, PT, RZ, UR5, PT, P0 ;  /* 0x00000005ff007c0c */ /* 0x000fe2000bf05300 */
[----:B------:R-:W-:-:S12]  /*1df90*/  ULDC.64 UR4, c[0x0][0xa18] ;  /* 0x0002860000047ab9 */ /* 0x000fd80000000a00 */
[----:B--2---:R-:W2:Y:S02]  /*1dfa0*/  @P0 LDC.64 R2, c[0x0][0xa28] ;  /* 0x00028a00ff020b82 */ /* 0x004ea40000000a00 */
[----:B--2---:R-:W-:-:S05]  /*1dfb0*/  @P0 IMAD.WIDE R2, R19, 0x4, R2 ;  /* 0x0000000413020825 */ /* 0x004fca00078e0202 */
[----:B---3--:R2:W3:Y:S01]  /*1dfc0*/  @P0 LDG.E R9, desc[UR54][R2.64] ;  /* 0x0000003602090981 */ /* 0x0084e2000c1e1900 */
[----:B------:R-:W-:Y:S01]  /*1dfd0*/  ISETP.NE.U32.AND P0, PT, RZ, UR4, PT ;  /* 0x00000004ff007c0c */ /* 0x000fe2000bf05070 */
[----:B0-----:R-:W-:Y:S01]  /*1dfe0*/  IMAD.WIDE R4, R19, 0x4, R4 ;  /* 0x0000000413047825 */ /* 0x001fe200078e0204 */
[----:B------:R-:W-:Y:S02]  /*1dff0*/  ISETP.NE.U32.AND P1, PT, RZ, UR6, PT ;  /* 0x00000006ff007c0c */ /* 0x000fe4000bf25070 */
[----:B------:R-:W-:Y:S01]  /*1e000*/  ISETP.NE.AND.EX P2, PT, RZ, UR5, PT, P0 ;  /* 0x00000005ff007c0c */ /* 0x000fe2000bf45300 */
[----:B------:R-:W-:Y:S01]  /*1e010*/  ULDC.64 UR4, c[0x0][0xa00] ;  /* 0x0002800000047ab9 */ /* 0x000fe20000000a00 */
[----:B------:R-:W-:Y:S02]  /*1e020*/  ISETP.NE.AND.EX P1, PT, RZ, UR7, PT, P1 ;  /* 0x00000007ff007c0c */ /* 0x000fe4000bf25310 */
[----:B------:R-:W-:Y:S01]  /*1e030*/  ISETP.NE.U32.AND P0, PT, RZ, UR4, PT ;  /* 0x00000004ff007c0c */ /* 0x000fe2000bf05070 */
[----:B--2---:R-:W0:Y:S01]  /*1e040*/  LDC.64 R2, c[0x0][0xa10] ;  /* 0x00028400ff027b82 */ /* 0x004e220000000a00 */
[----:B-1----:R-:W-:-:S02]  /*1e050*/  MOV R0, RZ ;  /* 0x000000ff00007202 */ /* 0x002fc40000000f00 */
[----:B------:R-:W-:-:S05]  /*1e060*/  ISETP.NE.AND.EX P0, PT, RZ, UR5, PT, P0 ;  /* 0x00000005ff007c0c */ /* 0x000fca000bf05300 */
[----:B------:R-:W1:Y:S08]  /*1e070*/  @P2 LDC.64 R6, c[0x0][0xa18] ;  /* 0x00028600ff062b82 */ /* 0x000e700000000a00 */
[----:B------:R-:W2:Y:S01]  /*1e080*/  @P0 LDG.E R8, desc[UR54][R4.64] ;  /* 0x0000003604080981 */ /* 0x000ea2000c1e1900 */
[----:B0-----:R-:W-:-:S05]  /*1e090*/  IMAD.WIDE R2, R19, 0x4, R2 ;  /* 0x0000000413027825 */ /* 0x001fca00078e0202 */
[----:B-----5:R-:W5:Y:S01]  /*1e0a0*/  @P1 LDG.E R0, desc[UR54][R2.64] ;  /* 0x0000003602001981 */ /* 0x020f62000c1e1900 */
        /* <DEDUP_REMOVED lines=11> */
[----:B------:R-:W-:Y:S02]  /*1e160*/  ULDC UR5, c[0x0][0x348] ;  /* 0x0000d20000057ab9 */ /* 0x000fe40000000800 */
[----:B0-----:R-:W-:Y:S02]  /*1e170*/  IMAD.U32 R7, RZ, RZ, UR5 ;  /* 0x00000005ff077e24 */ /* 0x001fe4000f8e00ff */
[----:B------:R-:W-:Y:S01]  /*1e180*/  IMAD.U32 R6, RZ, RZ, UR4 ;  /* 0x00000004ff067e24 */ /* 0x000fe2000f8e00ff */
[----:B---3--:R0:W-:Y:S04]  /*1e190*/  STL [R1+0x2c], R9 ;  /* 0x00002c0901007387 */ /* 0x0081e80000100800 */
[----:B--2---:R0:W-:Y:S01]  /*1e1a0*/  STL [R1+0x8], R8 ;  /* 0x0000080801007387 */ /* 0x0041e20000100800 */
[----:B------:R-:W-:Y:S05]  /*1e1b0*/  @P2 BRA `(.L_x_11591) ;  /* 0x0000000000102947 */ /* 0x000fea0003800000 */
[----:B------:R-:W-:Y:S05]  /*1e1c0*/  @!P0 BRA `(.L_x_11591) ;  /* 0x00000000000c8947 */ /* 0x000fea0003800000 */
[----:B-----5:R-:W2:Y:S04]  /*1e1d0*/  LDG.E R29, desc[UR54][R4.64] ;  /* 0x00000036041d7981 */ /* 0x020ea8000c1e1900 */
[----:B------:R-:W2:Y:S02]  /*1e1e0*/  LDG.E R4, desc[UR54][R4.64+0x4] ;  /* 0x0000043604047981 */ /* 0x000ea4000c1e1900 */
[----:B--2---:R-:W-:-:S07]  /*1e1f0*/  IMAD.IADD R29, R4, 0x1, -R29 ;  /* 0x00000001041d7824 */ /* 0x004fce00078e0a1d */
.L_x_11591:
        /* <DEDUP_REMOVED lines=8> */
.L_x_11592:
        /* <DEDUP_REMOVED lines=9> */
.L_x_11593:
[----:B-1----:R-:W2:Y:S04]  /*1e310*/  @P1 LDG.E R4, desc[UR54][R2.64] ;  /* 0x0000003602041981 */ /* 0x002ea8000c1e1900 */
[----:B------:R1:W2:Y:S01]  /*1e320*/  @P1 LDG.E R5, desc[UR54][R2.64+0x4] ;  /* 0x0000043602051981 */ /* 0x0002a2000c1e1900 */
[----:B------:R-:W-:Y:S02]  /*1e330*/  IMAD R28, R17, 0xc0, RZ ;  /* 0x000000c0111c7824 */ /* 0x000fe400078e02ff */
[----:B-----5:R-:W-:Y:S02]  /*1e340*/  IMAD.IADD R6, R6, 0x1, -R9 ;  /* 0x0000000106067824 */ /* 0x020fe400078e0a09 */
[----:B0-----:R-:W-:Y:S01]  /*1e350*/  VIADD R8, R28, 0xbf ;  /* 0x000000bf1c087836 */ /* 0x001fe20000000000 */
[----:B-1----:R-:W0:Y:S02]  /*1e360*/  LDC R2, c[0x0][0x448] ;  /* 0x00011200ff027b82 */ /* 0x002e240000000800 */
[----:B0-----:R-:W-:-:S13]  /*1e370*/  ISETP.NE.AND P2, PT, R2, 0x1, PT ;  /* 0x000000010200780c */ /* 0x001fda0003f45270 */
[----:B------:R-:W0:Y:S08]  /*1e380*/  @P2 LDC R3, c[0x0][0x44c] ;  /* 0x00011300ff032b82 */ /* 0x000e300000000800 */
[----:B------:R-:W1:Y:S01]  /*1e390*/  @P2 LDC R2, c[0x0][0x450] ;  /* 0x00011400ff022b82 */ /* 0x000e620000000800 */
[----:B0-----:R-:W-:-:S05]  /*1e3a0*/  @P2 IMAD.HI.U32 R3, R8, R3, RZ ;  /* 0x0000000308032227 */ /* 0x001fca00078e00ff */
[----:B-1----:R-:W-:Y:S01]  /*1e3b0*/  @P2 SHF.R.U32.HI R8, RZ, R2, R3 ;  /* 0x00000002ff082219 */ /* 0x002fe20000011603 */
[----:B--2---:R-:W-:-:S04]  /*1e3c0*/  @P1 IMAD.IADD R7, R5, 0x1, -R4 ;  /* 0x0000000105071824 */ /* 0x004fc800078e0a04 */
[----:B------:R-:W-:-:S04]  /*1e3d0*/  IMAD.IADD R10, R6, 0x1, R7 ;  /* 0x00000001060a7824 */ /* 0x000fc800078e0207 */
[C---:B------:R-:W-:Y:S01]  /*1e3e0*/  VIADD R21, R10.reuse, 0x7f ;  /* 0x0000007f0a157836 */ /* 0x040fe20000000000 */
[----:B------:R0:W-:Y:S01]  /*1e3f0*/  STL [R1+0x24], R10 ;  /* 0x0000240a01007387 */ /* 0x0001e20000100800 */
[----:B------:R-:W-:-:S03]  /*1e400*/  IADD3 R17, R10, 0x1, -R29 ;  /* 0x000000010a117810 */ /* 0x000fc60007ffe81d */
[----:B------:R-:W-:Y:S02]  /*1e410*/  SHF.R.S32.HI R2, RZ, 0x1f, R21 ;  /* 0x0000001fff027819 */ /* 0x000fe40000011415 */
[----:B------:R-:W-:Y:S02]  /*1e420*/  IMAD.IADD R8, R17, 0x1, R8 ;  /* 0x0000000111087824 */ /* 0x000fe400078e0208 */
[----:B------:R-:W-:Y:S02]  /*1e430*/  LEA.HI R21, R2, R21, RZ, 0x7 ;  /* 0x0000001502157211 */ /* 0x000fe400078f38ff */
[----:B------:R-:W1:Y:S02]  /*1e440*/  LDC.64 R2, c[0x0][0x9e0] ;  /* 0x00027800ff027b82 */ /* 0x000e640000000a00 */
[----:B------:R-:W-:Y:S02]  /*1e450*/  SHF.R.S32.HI R21, RZ, 0x7, R21 ;  /* 0x00000007ff157819 */ /* 0x000fe40000011415 */
[----:B-1----:R-:W-:Y:S01]  /*1e460*/  ISETP.GE.AND P3, PT, R3, 0x1, PT ;  /* 0x000000010300780c */ /* 0x002fe20003f66270 */
[----:B------:R-:W-:-:S12]  /*1e470*/  IMAD.IADD R2, R8, 0x1, R2 ;  /* 0x0000000108027824 */ /* 0x000fd800078e0202 */
[----:B0-----:R-:W-:Y:S05]  /*1e480*/  @!P3 BRA `(.L_x_11594) ;  /* 0x000000000048b947 */ /* 0x001fea0003800000 */
        /* <DEDUP_REMOVED lines=11> */
.L_x_11596:
[----:B------:R-:W-:-:S13]  /*1e540*/  ISETP.NE.AND P0, PT, R3, 0x1, PT ;  /* 0x000000010300780c */ /* 0x000fda0003f05270 */
[----:B------:R-:W0:Y:S02]  /*1e550*/  @P0 LDC.64 R4, c[0x0][0x9e8] ;  /* 0x00027a00ff040b82 */ /* 0x000e240000000a00 */
[----:B0-----:R-:W-:-:S05]  /*1e560*/  @P0 IMAD.HI.U32 R4, R9, R4, RZ ;  /* 0x0000000409040227 */ /* 0x001fca00078e00ff */
[----:B------:R-:W-:-:S07]  /*1e570*/  @P0 SHF.R.U32.HI R9, RZ, R5, R4 ;  /* 0x00000005ff090219 */ /* 0x000fce0000011604 */
.L_x_11597:
[----:B------:R-:W-:Y:S05]  /*1e580*/  BSYNC B0 ;  /* 0x0000000000007941 */ /* 0x000fea0003800000 */
.L_x_11595:
[----:B------:R-:W-:-:S05]  /*1e590*/  IMAD R9, R9, R3, R3 ;  /* 0x0000000309097224 */ /* 0x000fca00078e0203 */
[----:B------:R-:W-:-:S07]  /*1e5a0*/  VIMNMX R2, R2, R9, PT ;  /* 0x0000000902027248 */ /* 0x000fce0003fe0100 */
.L_x_11594:
        /* <DEDUP_REMOVED lines=20> */
.L_x_11600:
[----:B------:R-:W-:-:S13]  /*1e6f0*/  ISETP.NE.AND P0, PT, R3, 0x1, PT ;  /* 0x000000010300780c */ /* 0x000fda0003f05270 */
[----:B------:R-:W0:Y:S02]  /*1e700*/  @P0 LDC.64 R4, c[0x0][0x9e8] ;  /* 0x00027a00ff040b82 */ /* 0x000e240000000a00 */
[----:B0-----:R-:W-:-:S05]  /*1e710*/  @P0 IMAD.HI.U32 R4, R9, R4, RZ ;  /* 0x0000000409040227 */ /* 0x001fca00078e00ff */
[----:B------:R-:W-:-:S07]  /*1e720*/  @P0 SHF.R.U32.HI R9, RZ, R5, R4 ;  /* 0x00000005ff090219 */ /* 0x000fce0000011604 */
.L_x_11601:
[----:B------:R-:W-:Y:S05]  /*1e730*/  BSYNC B0 ;  /* 0x0000000000007941 */ /* 0x000fea0003800000 */
.L_x_11599:
[----:B------:R-:W-:-:S05]  /*1e740*/  IMAD R3, R9, R3, RZ ;  /* 0x0000000309037224 */ /* 0x000fca00078e02ff */
[----:B------:R-:W-:-:S07]  /*1e750*/  VIMNMX R8, R8, R3, !PT ;  /* 0x0000000308087248 */ /* 0x000fce0007fe0100 */
.L_x_11598:
[----:B------:R-:W-:Y:S01]  /*1e760*/  VIADD R2, R2, 0x7f ;  /* 0x0000007f02027836 */ /* 0x000fe20000000000 */
[----:B------:R-:W-:Y:S04]  /*1e770*/  BSSY B0, `(.L_x_11602) ;  /* 0x000015d000007945 */ /* 0x000fe80003800000 */
[----:B------:R-:W-:-:S04]  /*1e780*/  SHF.R.S32.HI R3, RZ, 0x1f, R2 ;  /* 0x0000001fff037819 */ /* 0x000fc80000011402 */
[----:B------:R-:W-:Y:S02]  /*1e790*/  LEA.HI R3, R3, R2, RZ, 0x7 ;  /* 0x0000000203037211 */ /* 0x000fe400078f38ff */
[----:B------:R-:W-:Y:S02]  /*1e7a0*/  SHF.R.S32.HI R2, RZ, 0x1f, R8 ;  /* 0x0000001fff027819 */ /* 0x000fe40000011408 */
[----:B------:R-:W-:Y:S02]  /*1e7b0*/  SHF.R.S32.HI R3, RZ, 0x7, R3 ;  /* 0x00000007ff037819 */ /* 0x000fe40000011403 */
[----:B------:R-:W-:Y:S02]  /*1e7c0*/  LEA.HI R2, R2, R8, RZ, 0x7 ;  /* 0x0000000802027211 */ /* 0x000fe400078f38ff */
[----:B------:R-:W-:Y:S02]  /*1e7d0*/  VIMNMX R3, R21, R3, PT ;  /* 0x0000000315037248 */ /* 0x000fe40003fe0100 */
[----:B------:R-:W-:-:S03]  /*1e7e0*/  SHF.R.S32.HI R2, RZ, 0x7, R2 ;  /* 0x00000007ff027819 */ /* 0x000fc60000011402 */
[----:B------:R-:W-:Y:S01]  /*1e7f0*/  IMAD R3, R3, 0x80, -R6 ;  /* 0x0000008003037824 */ /* 0x000fe200078e0a06 */
[----:B------:R-:W-:-:S04]  /*1e800*/  VIMNMX R2, RZ, R2, !PT ;  /* 0x00000002ff027248 */ /* 0x000fc80007fe0100 */
[----:B------:R-:W-:Y:S01]  /*1e810*/  VIMNMX R3, R3, R7, PT ;  /* 0x0000000703037248 */ /* 0x000fe20003fe0100 */
[----:B------:R-:W-:-:S05]  /*1e820*/  IMAD R2, R2, 0x80, -R6 ;  /* 0x0000008002027824 */ /* 0x000fca00078e0a06 */
        /* <DEDUP_REMOVED lines=18> */
.L_x_11761:
[----:B-1----:R-:W-:Y:S02]  /*1e950*/  ISETP.NE.AND P0, PT, R14, RZ, PT ;  /* 0x000000ff0e00720c */ /* 0x002fe40003f05270 */
[----:B------:R-:W-:-:S11]  /*1e960*/  PLOP3.LUT P6, PT, PT, PT, PT, 0x8, 0x0 ;  /* 0x000000000000781c */ /* 0x000fd60003fce170 */
[----:B------:R-:W-:Y:S05]  /*1e970*/  @P0 BRA `(.L_x_11605) ;  /* 0x00000000000c0947 */ /* 0x000fea0003800000 */
[----:B------:R-:W-:-:S03]  /*1e980*/  UMOV UR4, 0xffffffff ;  /* 0xffffffff00047882 */ /* 0x000fc60000000000 */
[----:B------:R-:W-:Y:S05]  /*1e990*/  BRA.DIV UR4, `(.L_x_11606) ;  /* 0x0000006a04fc7947 */ /* 0x000fea000b800000 */
[----:B------:R-:W-:-:S13]  /*1e9a0*/  ELECT P6, URZ, PT ;  /* 0x00000000003f782f */ /* 0x000fda00038c0000 */
.L_x_11605:
        /* <DEDUP_REMOVED lines=9> */
.L_x_11764:
[----:B------:R-:W-:Y:S05]  /*1ea40*/  BSYNC B1 ;  /* 0x0000000000017941 */ /* 0x000fea0003800000 */
.L_x_11607:
        /* <DEDUP_REMOVED lines=11> */
.L_x_11765:
[----:B------:R-:W-:Y:S05]  /*1eb00*/  BSYNC B2 ;  /* 0x0000000000027941 */ /* 0x000fea0003800000 */
.L_x_11611:
        /* <DEDUP_REMOVED lines=9> */
.L_x_11614:
[----:B------:R-:W-:Y:S05]  /*1eba0*/  BSYNC B2 ;  /* 0x0000000000027941 */ /* 0x000fea0003800000 */
.L_x_11613:
[----:B------:R-:W-:Y:S01]  /*1ebb0*/  IMAD.MOV.U32 R14, RZ, RZ, RZ ;  /* 0x000000ffff0e7224 */ /* 0x000fe200078e00ff */
[----:B------:R-:W-:Y:S01]  /*1ebc0*/  UIADD3 UR4, UP0, UR40, 0x570, URZ ;  /* 0x0000057028047890 */ /* 0x000fe2000ff1e03f */
[----:B------:R-:W-:Y:S01]  /*1ebd0*/  IMAD R7, R27, 0x6000, R23 ;  /* 0x000060001b077824 */ /* 0x000fe200078e0217 */
[----:B------:R-:W-:Y:S01]  /*1ebe0*/  PLOP3.LUT P0, PT, PT, PT, PT, 0x80, 0x0 ;  /* 0x000000000000781c */ /* 0x000fe20003f0f070 */
[----:B------:R-:W-:Y:S01]  /*1ebf0*/  IMAD R6, R3, 0x80, R0 ;  /* 0x0000008003067824 */ /* 0x000fe200078e0200 */
[----:B------:R-:W-:Y:S01]  /*1ec00*/  R2UR UR10, R14 ;  /* 0x000000000e0a72ca */ /* 0x000fe200000e0000 */
[----:B0-----:R-:W-:Y:S01]  /*1ec10*/  VIADD R5, R9, 0x2d890 ;  /* 0x0002d89009057836 */ /* 0x001fe20000000000 */
[----:B------:R-:W-:Y:S01]  /*1ec20*/  IADD3 R10, R7, 0x15400, RZ ;  /* 0x00015400070a7810 */ /* 0x000fe20007ffe0ff */
[----:B------:R-:W-:Y:S01]  /*1ec30*/  VIADD R6, R6, 0xffffff80 ;  /* 0xffffff8006067836 */ /* 0x000fe20000000000 */
[----:B------:R-:W-:Y:S01]  /*1ec40*/  UIADD3.X UR5, URZ, UR41, URZ, UP0, !UPT ;  /* 0x000000293f057290 */ /* 0x000fe200087fe43f */
[----:B------:R-:W-:Y:S01]  /*1ec50*/  UMOV UR6, 0x0 ;  /* 0x0000000000067882 */ /* 0x000fe20000000000 */
[----:B------:R-:W-:-:S10]  /*1ec60*/  UMOV UR7, 0x12f00000 ;  /* 0x12f0000000077882 */ /* 0x000fd40000000000 */
.L_x_11615:
        /* <DEDUP_REMOVED lines=16> */
.L_x_11616:
        /* <DEDUP_REMOVED lines=16> */
.L_x_11617:
        /* <DEDUP_REMOVED lines=13> */
.L_x_11766:
[----:B------:R-:W-:Y:S05]  /*1ef40*/  BSYNC B2 ;  /* 0x0000000000027941 */ /* 0x000fea0003800000 */
.L_x_11618:
[----:B------:R-:W-:Y:S01]  /*1ef50*/  BSSY B2, `(.L_x_11620) ;  /* 0x000000b000027945 */ /* 0x000fe20003800000 */
[----:B------:R-:W-:Y:S02]  /*1ef60*/  IMAD.MOV.U32 R10, RZ, RZ, 0x0 ;  /* 0x00000000ff0a7424 */ /* 0x000fe400078e00ff */
[----:B------:R-:W-:Y:S01]  /*1ef70*/  IMAD.MOV.U32 R11, RZ, RZ, 0x12f00000 ;  /* 0x12f00000ff0b7424 */ /* 0x000fe200078e00ff */
[----:B------:R-:W-:Y:S06]  /*1ef80*/  @P1 BRA `(.L_x_11621) ;  /* 0x00000000001c1947 */ /* 0x000fec0003800000 */
[----:B------:R-:W2:Y:S02]  /*1ef90*/  S2R R5, SR_TID.X ;  /* 0x0000000000057919 */ /* 0x000ea40000002100 */
[----:B--2---:R-:W-:Y:S01]  /*1efa0*/  LOP3.LUT R15, R5, 0x1f, RZ, 0xc0, !PT ;  /* 0x0000001f050f7812 */ /* 0x004fe200078ec0ff */
[----:B------:R-:W-:-:S03]  /*1efb0*/  IMAD.MOV.U32 R5, RZ, RZ, 0x6000 ;  /* 0x00006000ff057424 */ /* 0x000fc600078e00ff */
[----:B------:R-:W-:Y:S01]  /*1efc0*/  ISETP.NE.AND P0, PT, R15, RZ, PT ;  /* 0x000000ff0f00720c */ /* 0x000fe20003f05270 */
[----:B------:R2:W-:-:S12]  /*1efd0*/  SYNCS.ARRIVE.TRANS64 RZ, [R9+URZ+0x2d8b0], R5 ;  /* 0x02d8b00509ff79a7 */ /* 0x0005d8000800003f */
[----:B--2---:R-:W-:Y:S05]  /*1efe0*/  @!P0 BRA `(.L_x_11621) ;  /* 0x0000000000048947 */ /* 0x004fea0003800000 */
[----:B------:R-:W-:Y:S01]  /*1eff0*/  BPT.TRAP 0x1 ;  /* 0x000000040000795c */ /* 0x000fe20000300000 */
.L_x_11621:
[----:B------:R-:W-:Y:S05]  /*1f000*/  BSYNC B2 ;  /* 0x0000000000027941 */ /* 0x000fea0003800000 */
.L_x_11620:
        /* <DEDUP_REMOVED lines=8> */
.L_x_11622:
        /* <DEDUP_REMOVED lines=15> */
.L_x_11623:
        /* <DEDUP_REMOVED lines=15> */
.L_x_11624:
        /* <DEDUP_REMOVED lines=10> */
.L_x_11610:
[----:B------:R-:W-:Y:S05]  /*1f310*/  BSYNC B1 ;  /* 0x0000000000017941 */ /* 0x000fea0003800000 */
.L_x_11609:
[----:B0-----:R-:W2:Y:S01]  /*1f320*/  LDL.LU R5, [R1+0x4] ;  /* 0x0000040001057983 */ /* 0x001ea20000300800 */
[----:B------:R-:W-:Y:S01]  /*1f330*/  VIADD R27, R27, 0x1 ;  /* 0x000000011b1b7836 */ /* 0x000fe20000000000 */
[----:B------:R-:W-:Y:S01]  /*1f340*/  PLOP3.LUT P0, PT, PT, PT, PT, 0x8, 0x0 ;  /* 0x000000000000781c */ /* 0x000fe20003f0e170 */
[----:B------:R-:W-:-:S03]  /*1f350*/  VIADD R9, R3, 0xfffffffe ;  /* 0xfffffffe03097836 */ /* 0x000fc60000000000 */
[----:B------:R-:W-:Y:S02]  /*1f360*/  ISETP.NE.AND P1, PT, R27, 0x2, PT ;  /* 0x000000021b00780c */ /* 0x000fe40003f25270 */
[----:B------:R-:W-:Y:S02]  /*1f370*/  ISETP.GE.AND P2, PT, R9, R4, PT ;  /* 0x000000040900720c */ /* 0x000fe40003f46270 */
[----:B------:R-:W-:Y:S02]  /*1f380*/  SEL R3, RZ, 0x1, P1 ;  /* 0x00000001ff037807 */ /* 0x000fe40000800000 */
[----:B------:R-:W-:Y:S02]  /*1f390*/  SEL R27, R27, RZ, P1 ;  /* 0x000000ff1b1b7207 */ /* 0x000fe40000800000 */
[----:B--2---:R-:W-:-:S05]  /*1f3a0*/  LOP3.LUT R5, R5, R3, RZ, 0x3c, !PT ;  /* 0x0000000305057212 */ /* 0x004fca00078e3cff */
[----:B------:R0:W-:Y:S02]  /*1f3b0*/  STL [R1+0x4], R5 ;  /* 0x0000040501007387 */ /* 0x0001e40000100800 */
[----:B------:R-:W-:Y:S05]  /*1f3c0*/  @!P2 BRA `(.L_x_11603) ;  /* 0x00000008005ca947 */ /* 0x000fea0003800000 */
.L_x_11641:
        /* <DEDUP_REMOVED lines=12> */
.L_x_11767:
[----:B------:R-:W-:Y:S05]  /*1f490*/  BSYNC B2 ;  /* 0x0000000000027941 */ /* 0x000fea0003800000 */
.L_x_11627:
        /* <DEDUP_REMOVED lines=9> */
.L_x_11630:
[----:B------:R-:W-:Y:S05]  /*1f530*/  BSYNC B2 ;  /* 0x0000000000027941 */ /* 0x000fea0003800000 */
.L_x_11629:
[----:B------:R-:W-:Y:S01]  /*1f540*/  MOV R12, RZ ;  /* 0x000000ff000c7202 */ /* 0x000fe20000000f00 */
[----:B------:R-:W-:Y:S01]  /*1f550*/  IMAD R6, R27, 0x6000, R23 ;  /* 0x000060001b067824 */ /* 0x000fe200078e0217 */
[----:B------:R-:W-:Y:S01]  /*1f560*/  UIADD3 UR4, UP0, UR40, 0x570, URZ ;  /* 0x0000057028047890 */ /* 0x000fe2000ff1e03f */
[----:B------:R-:W-:Y:S01]  /*1f570*/  PLOP3.LUT P1, PT, PT, PT, PT, 0x80, 0x0 ;  /* 0x000000000000781c */ /* 0x000fe20003f2f070 */
[----:B------:R-:W-:Y:S01]  /*1f580*/  IMAD R5, R9, 0x80, R0 ;  /* 0x0000008009057824 */ /* 0x000fe200078e0200 */
[----:B------:R-:W-:Y:S01]  /*1f590*/  R2UR UR10, R12 ;  /* 0x000000000c0a72ca */ /* 0x000fe200000e0000 */
[----:B------:R-:W-:Y:S01]  /*1f5a0*/  VIADD R3, R8, 0x2d890 ;  /* 0x0002d89008037836 */ /* 0x000fe20000000000 */
[----:B------:R-:W-:Y:S01]  /*1f5b0*/  UIADD3.X UR5, URZ, UR41, URZ, UP0, !UPT ;  /* 0x000000293f057290 */ /* 0x000fe200087fe43f */
[----:B------:R-:W-:Y:S01]  /*1f5c0*/  VIADD R10, R6, 0x15400 ;  /* 0x00015400060a7836 */ /* 0x000fe20000000000 */
[----:B------:R-:W-:Y:S01]  /*1f5d0*/  UMOV UR6, 0x0 ;  /* 0x0000000000067882 */ /* 0x000fe20000000000 */
[----:B------:R-:W-:-:S10]  /*1f5e0*/  UMOV UR7, 0x12f00000 ;  /* 0x12f0000000077882 */ /* 0x000fd40000000000 */
.L_x_11631:
        /* <DEDUP_REMOVED lines=16> */
.L_x_11632:
        /* <DEDUP_REMOVED lines=16> */
.L_x_11633:
        /* <DEDUP_REMOVED lines=13> */
.L_x_11768:
[----:B------:R-:W-:Y:S05]  /*1f8c0*/  BSYNC B2 ;  /* 0x0000000000027941 */ /* 0x000fea0003800000 */
.L_x_11634:
        /* <DEDUP_REMOVED lines=11> */
.L_x_11637:
[----:B------:R-:W-:Y:S05]  /*1f980*/  BSYNC B2 ;  /* 0x0000000000027941 */ /* 0x000fea0003800000 */
.L_x_11636:
        /* <DEDUP_REMOVED lines=8> */
.L_x_11638:
        /* <DEDUP_REMOVED lines=15> */
.L_x_11639:
        /* <DEDUP_REMOVED lines=15> */
.L_x_11640:
        /* <DEDUP_REMOVED lines=10> */
.L_x_11626:
[----:B------:R-:W-:Y:S05]  /*1fc90*/  BSYNC B1 ;  /* 0x0000000000017941 */ /* 0x000fea0003800000 */
.L_x_11625:
[----:B------:R-:W2:Y:S01]  /*1fca0*/  LDL.LU R7, [R1+0x4] ;  /* 0x0000040001077983 */ /* 0x000ea20000300800 */
[----:B------:R-:W-:Y:S01]  /*1fcb0*/  VIADD R27, R27, 0x1 ;  /* 0x000000011b1b7836 */ /* 0x000fe20000000000 */
[C---:B------:R-:W-:Y:S02]  /*1fcc0*/  ISETP.GT.AND P2, PT, R9.reuse, R4, PT ;  /* 0x000000040900720c */ /* 0x040fe40003f44270 */
[----:B------:R-:W-:Y:S02]  /*1fcd0*/  IADD3 R9, R9, -0x1, RZ ;  /* 0xffffffff09097810 */ /* 0x000fe40007ffe0ff */
[----:B------:R-:W-:-:S04]  /*1fce0*/  ISETP.NE.AND P1, PT, R27, 0x2, PT ;  /* 0x000000021b00780c */ /* 0x000fc80003f25270 */
[----:B------:R-:W-:Y:S02]  /*1fcf0*/  SEL R3, RZ, 0x1, P1 ;  /* 0x00000001ff037807 */ /* 0x000fe40000800000 */
[----:B------:R-:W-:Y:S02]  /*1fd00*/  SEL R27, R27, RZ, P1 ;  /* 0x000000ff1b1b7207 */ /* 0x000fe40000800000 */
[----:B--2---:R-:W-:-:S05]  /*1fd10*/  LOP3.LUT R7, R7, R3, RZ, 0x3c, !PT ;  /* 0x0000000307077212 */ /* 0x004fca00078e3cff */
[----:B------:R1:W-:Y:S01]  /*1fd20*/  STL [R1+0x4], R7 ;  /* 0x0000040701007387 */ /* 0x0003e20000100800 */
[----:B------:R-:W-:Y:S05]  /*1fd30*/  @P2 BRA `(.L_x_11641) ;  /* 0xfffffff400a42947 */ /* 0x000fea000383ffff */
.L_x_11603:
[----:B------:R-:W-:Y:S05]  /*1fd40*/  BSYNC B0 ;  /* 0x0000000000007941 */ /* 0x000fea0003800000 */
.L_x_11602:
        /* <DEDUP_REMOVED lines=8> */
[----:B---3--:R-:W-:-:S05]  /*1fdd0*/  @P1 SHF.R.U32.HI R2, RZ, R0, R3 ;  /* 0x00000000ff021219 */ /* 0x008fca0000011603 */
[----:B------:R-:W-:Y:S02]  /*1fde0*/  IMAD.IADD R17, R17, 0x1, R2 ;  /* 0x0000000111117824 */ /* 0x000fe400078e0202 */
[----:B------:R-:W2:Y:S02]  /*1fdf0*/  LDC.64 R2, c[0x0][0x9e0] ;  /* 0x00027800ff027b82 */ /* 0x000ea40000000a00 */
[----:B--2---:R-:W-:Y:S01]  /*1fe00*/  ISETP.GE.AND P2, PT, R3, 0x1, PT ;  /* 0x000000010300780c */ /* 0x004fe20003f46270 */
[----:B------:R-:W-:-:S12]  /*1fe10*/  IMAD.IADD R2, R17, 0x1, R2 ;  /* 0x0000000111027824 */ /* 0x000fd800078e0202 */
[----:B------:R-:W-:Y:S05]  /*1fe20*/  @!P2 BRA `(.L_x_11642) ;  /* 0x000000000048a947 */ /* 0x000fea0003800000 */
[C---:B------:R-:W-:Y:S01]  /*1fe30*/  ISETP.GT.AND P0, PT, R17.reuse, RZ, PT ;  /* 0x000000ff1100720c */ /* 0x040fe20003f04270 */
[----:B------:R-:W-:Y:S01]  /*1fe40*/  BSSY B0, `(.L_x_11643) ;  /* 0x000000e000007945 */ /* 0x000fe20003800000 */
[----:B------:R-:W-:-:S11]  /*1fe50*/  VIADD R0, R17, 0xffffffff ;  /* 0xffffffff11007836 */ /* 0x000fd60000000000 */
[----:B------:R-:W-:Y:S05]  /*1fe60*/  @P0 BRA `(.L_x_11644) ;  /* 0x00000000001c0947 */ /* 0x000fea0003800000 */
[----:B------:R-:W-:Y:S01]  /*1fe70*/  ISETP.NE.AND P0, PT, R3, 0x1, PT ;  /* 0x000000010300780c */ /* 0x000fe20003f05270 */
[----:B------:R-:W-:-:S12]  /*1fe80*/  IMAD.MOV R0, RZ, RZ, -R17 ;  /* 0x000000ffff007224 */ /* 0x000fd800078e0a11 */
[----:B0-----:R-:W0:Y:S02]  /*1fe90*/  @P0 LDC.64 R4, c[0x0][0x9e8] ;  /* 0x00027a00ff040b82 */ /* 0x001e240000000a00 */
[----:B0-----:R-:W-:-:S05]  /*1fea0*/  @P0 IMAD.HI.U32 R4, R0, R4, RZ ;  /* 0x0000000400040227 */ /* 0x001fca00078e00ff */
[----:B------:R-:W-:-:S04]  /*1feb0*/  @P0 SHF.R.U32.HI R0, RZ, R5, R4 ;  /* 0x00000005ff000219 */ /* 0x000fc80000011604 */
[----:B------:R-:W-:Y:S01]  /*1fec0*/  LOP3.LUT R0, RZ, R0, RZ, 0x33, !PT ;  /* 0x00000000ff007212 */ /* 0x000fe200078e33ff */
[----:B------:R-:W-:Y:S06]  /*1fed0*/  BRA `(.L_x_11645) ;  /* 0x0000000000107947 */ /* 0x000fec0003800000 */
.L_x_11644:
[----:B------:R-:W-:-:S13]  /*1fee0*/  ISETP.NE.AND P0, PT, R3, 0x1, PT ;  /* 0x000000010300780c */ /* 0x000fda0003f05270 */
[----:B0-----:R-:W0:Y:S02]  /*1fef0*/  @P0 LDC.64 R4, c[0x0][0x9e8] ;  /* 0x00027a00ff040b82 */ /* 0x001e240000000a00 */
[----:B0-----:R-:W-:-:S05]  /*1ff00*/  @P0 IMAD.HI.U32 R4, R0, R4, RZ ;  /* 0x0000000400040227 */ /* 0x001fca00078e00ff */
[----:B------:R-:W-:-:S07]  /*1ff10*/  @P0 SHF.R.U32.HI R0, RZ, R5, R4 ;  /* 0x00000005ff000219 */ /* 0x000fce0000011604 */
.L_x_11645:
[----:B------:R-:W-:Y:S05]  /*1ff20*/  BSYNC B0 ;  /* 0x0000000000007941 */ /* 0x000fea0003800000 */
.L_x_11643:
[----:B------:R-:W-:-:S05]  /*1ff30*/  IMAD R0, R0, R3, R3 ;  /* 0x0000000300007224 */ /* 0x000fca00078e0203 */
[----:B------:R-:W-:-:S07]  /*1ff40*/  VIMNMX R2, R2, R0, PT ;  /* 0x0000000002027248 */ /* 0x000fce0003fe0100 */
.L_x_11642:
[----:B------:R-:W-:Y:S01]  /*1ff50*/  VIADD R2, R2, 0x7f ;  /* 0x0000007f02027836 */ /* 0x000fe20000000000 */
[----:B------:R-:W-:Y:S01]  /*1ff60*/  ULDC UR4, c[0x0][0x9dc] ;  /* 0x0002770000047ab9 */ /* 0x000fe20000000800 */
[----:B------:R-:W-:-:S03]  /*1ff70*/  IMAD.MOV.U32 R4, RZ, RZ, R28 ;  /* 0x000000ffff047224 */ /* 0x000fc600078e001c */
[----:B------:R-:W-:-:S04]  /*1ff80*/  SHF.R.S32.HI R0, RZ, 0x1f, R2 ;  /* 0x0000001fff007819 */ /* 0x000fc80000011402 */
[----:B------:R-:W-:Y:S02]  /*1ff90*/  LEA.HI R0, R0, R2, RZ, 0x7 ;  /* 0x0000000200007211 */ /* 0x000fe400078f38ff */
[----:B------:R-:W2:Y:S02]  /*1ffa0*/  @P1 LDC R2, c[0x0][0x44c] ;  /* 0x00011300ff021b82 */ /* 0x000ea40000000800 */
[----:B------:R-:W-:-:S04]  /*1ffb0*/  SHF.R.S32.HI R0, RZ, 0x7, R0 ;  /* 0x00000007ff007819 */ /* 0x000fc80000011400 */
[----:B------:R-:W-:Y:S02]  /*1ffc0*/  VIMNMX R26, R21, R0, PT ;  /* 0x00000000151a7248 */ /* 0x000fe40003fe0100 */
[----:B------:R-:W3:Y:S03]  /*1ffd0*/  @P1 LDC R0, c[0x0][0x450] ;  /* 0x00011400ff001b82 */ /* 0x000ee60000000800 */
        /* <DEDUP_REMOVED lines=11> */
[----:B0-----:R-:W0:Y:S02]  /*20090*/  @P0 LDC.64 R4, c[0x0][0x9e8] ;  /* 0x00027a00ff040b82 */ /* 0x001e240000000a00 */
[----:B0-----:R-:W-:-:S05]  /*200a0*/  @P0 IMAD.HI.U32 R4, R2, R4, RZ ;  /* 0x0000000402040227 */ /* 0x001fca00078e00ff */
[----:B------:R-:W-:-:S04]  /*200b0*/  @P0 SHF.R.U32.HI R2, RZ, R5, R4 ;  /* 0x00000005ff020219 */ /* 0x000fc80000011604 */
[----:B------:R-:W-:Y:S01]  /*200c0*/  LOP3.LUT R2, RZ, R2, RZ, 0x33, !PT ;  /* 0x00000002ff027212 */ /* 0x000fe200078e33ff */
[----:B------:R-:W-:Y:S06]  /*200d0*/  BRA `(.L_x_11649) ;  /* 0x0000000000107947 */ /* 0x000fec0003800000 */
.L_x_11648:
[----:B------:R-:W-:-:S13]  /*200e0*/  ISETP.NE.AND P0, PT, R3, 0x1, PT ;  /* 0x000000010300780c */ /* 0x000fda0003f05270 */
[----:B0-----:R-:W0:Y:S02]  /*200f0*/  @P0 LDC.64 R4, c[0x0][0x9e8] ;  /* 0x00027a00ff040b82 */ /* 0x001e240000000a00 */
[----:B0-----:R-:W-:-:S05]  /*20100*/  @P0 IMAD.HI.U32 R4, R2, R4, RZ ;  /* 0x0000000402040227 */ /* 0x001fca00078e00ff */
[----:B------:R-:W-:-:S07]  /*20110*/  @P0 SHF.R.U32.HI R2, RZ, R5, R4 ;  /* 0x00000005ff020219 */ /* 0x000fce0000011604 */
.L_x_11649:
[----:B------:R-:W-:Y:S05]  /*20120*/  BSYNC B0 ;  /* 0x0000000000007941 */ /* 0x000fea0003800000 */
.L_x_11647:
[----:B------:R-:W-:-:S05]  /*20130*/  IMAD R3, R2, R3, RZ ;  /* 0x0000000302037224 */ /* 0x000fca00078e02ff */
[----:B------:R-:W-:-:S07]  /*20140*/  VIMNMX R0, R0, R3, !PT ;  /* 0x0000000300007248 */ /* 0x000fce0007fe0100 */
.L_x_11646:
        /* <DEDUP_REMOVED lines=25> */
.L_x_11651:
        /* <DEDUP_REMOVED lines=11> */
[----:B0-----:R-:W-:Y:S02]  /*20390*/  IMAD.U32 R5, RZ, RZ, UR7 ;  /* 0x00000007ff057e24 */ /* 0x001fe4000f8e00ff */
[----:B------:R-:W-:Y:S02]  /*203a0*/  IMAD.U32 R6, RZ, RZ, UR8 ;  /* 0x00000008ff067e24 */ /* 0x000fe4000f8e00ff */
[----:B-1----:R-:W-:-:S02]  /*203b0*/  IMAD.U32 R7, RZ, RZ, UR9 ;  /* 0x00000009ff077e24 */ /* 0x002fc4000f8e00ff */
[----:B------:R-:W-:Y:S02]  /*203c0*/  IMAD.U32 R10, RZ, RZ, UR4 ;  /* 0x00000004ff0a7e24 */ /* 0x000fe4000f8e00ff */
[----:B------:R-:W-:Y:S02]  /*203d0*/  IMAD.MOV.U32 R8, RZ, RZ, 0x70 ;  /* 0x00000070ff087424 */ /* 0x000fe400078e00ff */
[----:B------:R-:W-:Y:S02]  /*203e0*/  IMAD.MOV.U32 R12, RZ, RZ, 0x1 ;  /* 0x00000001ff0c7424 */ /* 0x000fe400078e00ff */
[----:B------:R-:W-:-:S07]  /*203f0*/  IMAD.MOV.U32 R13, RZ, RZ, RZ ;  /* 0x000000ffff0d7224 */ /* 0x000fce00078e00ff */
[----:B------:R-:W-:-:S07]  /*20400*/  LEPC R20, `(.L_x_11654) ;  /* 0x000000001014794e */ /* 0x000fce0000000000 */
[----:B--2---:R-:W-:Y:S05]  /*20410*/  CALL.ABS.NOINC R2 ;  /* 0x0000000002007343 */ /* 0x004fea0003c00000 */
.L_x_11654:
[----:B------:R-:W-:Y:S05]  /*20420*/  BSYNC B6 ;  /* 0x0000000000067941 */ /* 0x000fea0003800000 */
.L_x_11653:
        /* <DEDUP_REMOVED lines=9> */
[----:B------:R-:W-:Y:S02]  /*204c0*/  IMAD.U32 R4, RZ, RZ, UR6 ;  /* 0x00000006ff047e24 */ /* 0x000fe4000f8e00ff */
[----:B0-----:R-:W-:Y:S02]  /*204d0*/  IMAD.U32 R5, RZ, RZ, UR7 ;  /* 0x00000007ff057e24 */ /* 0x001fe4000f8e00ff */
[----:B------:R-:W-:Y:S02]  /*204e0*/  IMAD.U32 R6, RZ, RZ, UR8 ;  /* 0x00000008ff067e24 */ /* 0x000fe4000f8e00ff */
[----:B-1----:R-:W-:-:S02]  /*204f0*/  IMAD.U32 R7, RZ, RZ, UR9 ;  /* 0x00000009ff077e24 */ /* 0x002fc4000f8e00ff */
[----:B------:R-:W-:Y:S02]  /*20500*/  IMAD.U32 R10, RZ, RZ, UR4 ;  /* 0x00000004ff0a7e24 */ /* 0x000fe4000f8e00ff */
[----:B------:R-:W-:Y:S02]  /*20510*/  IMAD.U32 R11, RZ, RZ, UR5 ;  /* 0x00000005ff0b7e24 */ /* 0x000fe4000f8e00ff */
[----:B------:R-:W-:Y:S02]  /*20520*/  IMAD.MOV.U32 R8, RZ, RZ, 0x70 ;  /* 0x00000070ff087424 */ /* 0x000fe400078e00ff */
[----:B------:R-:W-:Y:S02]  /*20530*/  IMAD.MOV.U32 R12, RZ, RZ, 0x1 ;  /* 0x00000001ff0c7424 */ /* 0x000fe400078e00ff */
[----:B--2---:R-:W-:-:S07]  /*20540*/  IMAD.MOV.U32 R13, RZ, RZ, RZ ;  /* 0x000000ffff0d7224 */ /* 0x004fce00078e00ff */
[----:B------:R-:W-:-:S07]  /*20550*/  LEPC R20, `(.L_x_11657) ;  /* 0x000000001014794e */ /* 0x000fce0000000000 */
[----:B---3--:R-:W-:Y:S05]  /*20560*/  CALL.ABS.NOINC R2 ;  /* 0x0000000002007343 */ /* 0x008fea0003c00000 */
.L_x_11657:
        /* <DEDUP_REMOVED lines=15> */
.L_x_11656:
[----:B------:R-:W-:Y:S05]  /*20660*/  BSYNC B6 ;  /* 0x0000000000067941 */ /* 0x000fea0003800000 */
.L_x_11655:
[----:B------:R-:W-:Y:S01]  /*20670*/  ULDC.64 UR4, c[0x0][0x9f8] ;  /* 0x00027e0000047ab9 */ /* 0x000fe20000000a00 */
[----:B------:R-:W2:Y:S01]  /*20680*/  LDL R20, [R1+0x24] ;  /* 0x0000240001147983 */ /* 0x000ea20000100800 */
[----:B------:R-:W-:-:S03]  /*20690*/  ISETP.NE.U32.AND P0, PT, RZ, UR4, PT ;  /* 0x00000004ff007c0c */ /* 0x000fc6000bf05070 */
[----:B------:R-:W3:Y:S01]  /*206a0*/  LDL R17, [R1+0x2c] ;  /* 0x00002c0001117983 */ /* 0x000ee20000100800 */
[----:B------:R-:W-:Y:S01]  /*206b0*/  ISETP.NE.AND.EX P0, PT, RZ, UR5, PT, P0 ;  /* 0x00000005ff007c0c */ /* 0x000fe2000bf05300 */
[----:B------:R-:W-:Y:S01]  /*206c0*/  IMAD.MOV.U32 R8, RZ, RZ, R19 ;  /* 0x000000ffff087224 */ /* 0x000fe200078e0013 */
[----:B-1----:R-:W1:Y:S01]  /*206d0*/  LDC R7, c[0x0][0x430] ;  /* 0x00010c00ff077b82 */ /* 0x002e620000000800 */
[----:B------:R-:W4:Y:S01]  /*206e0*/  S2R R24, SR_TID.X ;  /* 0x0000000000187919 */ /* 0x000f220000002100 */
[----:B------:R-:W0:Y:S01]  /*206f0*/  S2R R21, SR_TID.X ;  /* 0x0000000000157919 */ /* 0x000e220000002100 */
[----:B------:R-:W-:Y:S01]  /*20700*/  VIADD R26, R26, 0xffffffff ;  /* 0xffffffff1a1a7836 */ /* 0x000fe20000000000 */
[----:B------:R-:W-:-:S07]  /*20710*/  ULDC UR4, c[0x0][0x2f4] ;  /* 0x0000bd0000047ab9 */ /* 0x000fce0000000800 */
[----:B------:R-:W4:Y:S02]  /*20720*/  @P0 LDC.64 R2, c[0x0][0x9f8] ;  /* 0x00027e00ff020b82 */ /* 0x000f240000000a00 */
[----:B----4-:R-:W-:-:S05]  /*20730*/  @P0 IMAD.WIDE R2, R19, 0x4, R2 ;  /* 0x0000000413020825 */ /* 0x010fca00078e0202 */
[----:B------:R4:W4:Y:S01]  /*20740*/  @P0 LDG.E R8, desc[UR54][R2.64] ;  /* 0x0000003602080981 */ /* 0x000922000c1e1900 */
[----:B-1----:R-:W-:Y:S01]  /*20750*/  ISETP.NE.AND P1, PT, R7, 0x1, PT ;  /* 0x000000010700780c */ /* 0x002fe20003f25270 */
[----:B------:R-:W-:Y:S01]  /*20760*/  IMAD.SHL.U32 R24, R24, 0x20, RZ ;  /* 0x0000002018187824 */ /* 0x000fe200078e00ff */
[----:B0-----:R-:W-:Y:S01]  /*20770*/  LOP3.LUT R21, R21, 0x7f, RZ, 0xc0, !PT ;  /* 0x0000007f15157812 */ /* 0x001fe200078ec0ff */
[----:B------:R-:W-:Y:S01]  /*20780*/  IMAD.SHL.U32 R10, R26, 0x80, RZ ;  /* 0x000000801a0a7824 */ /* 0x000fe200078e00ff */
[----:B------:R-:W0:Y:S02]  /*20790*/  S2R R11, SR_TID.X ;  /* 0x00000000000b7919 */ /* 0x000e240000002100 */
[----:B------:R-:W-:Y:S02]  /*207a0*/  SHF.R.U32.HI R21, RZ, 0x2, R21 ;  /* 0x00000002ff157819 */ /* 0x000fe40000011615 */
[----:B------:R-:W-:-:S04]  /*207b0*/  LOP3.LUT R24, R24, 0x60, RZ, 0xc0, !PT ;  /* 0x0000006018187812 */ /* 0x000fc800078ec0ff */
[----:B------:R-:W-:Y:S01]  /*207c0*/  LOP3.LUT R0, R10, R21, R24, 0xfe, !PT ;  /* 0x000000150a007212 */ /* 0x000fe200078efe18 */
[----:B------:R-:W1:Y:S08]  /*207d0*/  @P1 LDC R4, c[0x0][0x434] ;  /* 0x00010d00ff041b82 */ /* 0x000e700000000800 */
[----:B------:R-:W4:Y:S01]  /*207e0*/  @P1 LDC R5, c[0x0][0x438] ;  /* 0x00010e00ff051b82 */ /* 0x000f220000000800 */
[----:B------:R-:W-:Y:S01]  /*207f0*/  LOP3.LUT R22, R22, 0xfffffff7, RZ, 0xc0, !PT ;  /* 0xfffffff716167812 */ /* 0x000fe200078ec0ff */
[----:B0-----:R-:W-:-:S05]  /*20800*/  IMAD.SHL.U32 R11, R11, 0x8, RZ ;  /* 0x000000080b0b7824 */ /* 0x001fca00078e00ff */
[----:B------:R-:W-:-:S04]  /*20810*/  LOP3.LUT R11, R11, 0x18, RZ, 0xc0, !PT ;  /* 0x000000180b0b7812 */ /* 0x000fc800078ec0ff */
[----:B------:R-:W-:Y:S01]  /*20820*/  LOP3.LUT R12, R11, 0x20, RZ, 0xfc, !PT ;  /* 0x000000200b0c7812 */ /* 0x000fe200078efcff */
[----:B------:R-:W-:Y:S01]  /*20830*/  UMOV UR5, 0xffffffff ;  /* 0xffffffff00057882 */ /* 0x000fe20000000000 */
[C---:B--2---:R-:W-:Y:S01]  /*20840*/  ISETP.GE.AND P0, PT, R0.reuse, R20, PT ;  /* 0x000000140000720c */ /* 0x044fe20003f06270 */
[----:B---3--:R-:W-:-:S04]  /*20850*/  IMAD.IADD R0, R0, 0x1, R17 ;  /* 0x0000000100007824 */ /* 0x008fc800078e0211 */
[----:B-1----:R-:W-:-:S04]  /*20860*/  @P1 IMAD.HI.U32 R4, R0, R4, RZ ;  /* 0x0000000400041227 */ /* 0x002fc800078e00ff */
[----:B------:R-:W-:-:S04]  /*20870*/  IMAD.MOV.U32 R6, RZ, RZ, R0 ;  /* 0x000000ffff067224 */ /* 0x000fc800078e0000 */
[----:B----4-:R-:W0:Y:S01]  /*20880*/  @!P0 LDC.64 R2, c[0x0][0x428] ;  /* 0x00010a00ff028b82 */ /* 0x010e220000000a00 */
[----:B------:R-:W-:-:S05]  /*20890*/  @P1 SHF.R.U32.HI R6, RZ, R5, R4 ;  /* 0x00000005ff061219 */ /* 0x000fca0000011604 */
[----:B------:R-:W-:-:S04]  /*208a0*/  IMAD.MOV R4, RZ, RZ, -R6 ;  /* 0x000000ffff047224 */ /* 0x000fc800078e0a06 */
[----:B------:R-:W-:Y:S01]  /*208b0*/  IMAD R4, R7, R4, R0 ;  /* 0x0000000407047224 */ /* 0x000fe200078e0200 */
[----:B------:R-:W-:Y:S02]  /*208c0*/  @!P0 SHF.R.S32.HI R7, RZ, 0x1f, R6 ;  /* 0x0000001fff078819 */ /* 0x000fe40000011406 */
[----:B------:R-:W-:Y:S01]  /*208d0*/  SHF.R.S32.HI R9, RZ, 0x1f, R8 ;  /* 0x0000001fff097819 */ /* 0x000fe20000011408 */
[CC--:B0-----:R-:W-:Y:S01]  /*208e0*/  @!P0 IMAD.WIDE.U32 R6, R8.reuse, R2.reuse, R6 ;  /* 0x0000000208068225 */ /* 0x0c1fe200078e0006 */
[----:B------:R0:W-:Y:S03]  /*208f0*/  STL [R1+0x10], R8 ;  /* 0x0000100801007387 */ /* 0x0001e60000100800 */
[----:B------:R-:W-:Y:S01]  /*20900*/  @!P0 IMAD R0, R9, R2, RZ ;  /* 0x0000000209008224 */ /* 0x000fe200078e02ff */
[----:B------:R-:W-:Y:S01]  /*20910*/  MOV R5, UR38 ;  /* 0x0000002600057c02 */ /* 0x000fe20008000f00 */
[----:B------:R1:W-:Y:S02]  /*20920*/  STL [R1+0x30], R9 ;  /* 0x0000300901007387 */ /* 0x0003e40000100800 */
[----:B------:R-:W-:-:S02]  /*20930*/  @!P0 IMAD R0, R8, R3, R0 ;  /* 0x0000000308008224 */ /* 0x000fc400078e0200 */
[----:B------:R-:W0:Y:S02]  /*20940*/  @!P0 LDC.64 R2, c[0x0][0x418] ;  /* 0x00010600ff028b82 */ /* 0x000e240000000a00 */
[----:B------:R-:W-:Y:S01]  /*20950*/  @!P0 IMAD.IADD R0, R7, 0x1, R0 ;  /* 0x0000000107008824 */ /* 0x000fe200078e0200 */
[----:B------:R-:W-:Y:S02]  /*20960*/  ISETP.NE.AND P2, PT, R5, 0x3, PT ;  /* 0x000000030500780c */ /* 0x000fe40003f45270 */
[----:B0-----:R-:W-:Y:S01]  /*20970*/  @!P0 LEA R8, P1, R6, R2, 0x2 ;  /* 0x0000000206088211 */ /* 0x001fe200078210ff */
[----:B------:R-:W-:-:S03]  /*20980*/  IMAD.MOV.U32 R2, RZ, RZ, RZ ;  /* 0x000000ffff027224 */ /* 0x000fc600078e00ff */
[----:B-1----:R-:W-:-:S05]  /*20990*/  @!P0 LEA.HI.X R9, R6, R3, R0, 0x2, P1 ;  /* 0x0000000306098211 */ /* 0x002fca00008f1400 */
[----:B------:R0:W5:Y:S01]  /*209a0*/  @!P0 LDG.E R2, desc[UR54][R8.64] ;  /* 0x0000003608028981 */ /* 0x000162000c1e1900 */
[C---:B------:R-:W-:Y:S02]  /*209b0*/  ISETP.GE.AND P0, PT, R11.reuse, UR4, PT ;  /* 0x000000040b007c0c */ /* 0x040fe4000bf06270 */
[----:B------:R-:W-:Y:S02]  /*209c0*/  @P2 LOP3.LUT R22, R22, 0x8, RZ, 0xfc, !PT ;  /* 0x0000000816162812 */ /* 0x000fe400078efcff */
[----:B------:R-:W-:Y:S02]  /*209d0*/  LOP3.LUT R11, R11, 0x40, RZ, 0xfc, !PT ;  /* 0x000000400b0b7812 */ /* 0x000fe400078efcff */
        /* <DEDUP_REMOVED lines=9> */
.L_x_11771:
[----:B------:R-:W-:-:S05]  /*20a70*/  SHF.R.S32.HI R9, RZ, 0x1f, R18 ;  /* 0x0000001fff097819 */ /* 0x000fca0000011412 */
[----:B------:R0:W-:Y:S01]  /*20a80*/  STL [R1+0xc], R9 ;  /* 0x00000c0901007387 */ /* 0x0001e20000100800 */
[----:B------:R-:W-:Y:S05]  /*20a90*/  @!P2 BRA `(.L_x_11659) ;  /* 0x000000000004a947 */ /* 0x000fea0003800000 */
[----:B------:R-:W-:Y:S01]  /*20aa0*/  BPT.TRAP 0x1 ;  /* 0x000000040000795c */ /* 0x000fe20000300000 */
.L_x_11659:
        /* <DEDUP_REMOVED lines=23> */
[----:B--2---:R-:W-:-:S04]  /*20c20*/  SHF.L.U32 R5, R5, 0x1f, RZ ;  /* 0x0000001f05057819 */ /* 0x004fc800000006ff */
[----:B------:R-:W1:Y:S02]  /*20c30*/  SYNCS.PHASECHK.TRANS64.TRYWAIT P0, [R0+URZ+0x2d840], R5 ;  /* 0x02d84005000075a7 */ /* 0x000e64000800017f */
[----:B-1----:R-:W-:Y:S05]  /*20c40*/  @!P0 BRA `(.L_x_11661) ;  /* 0x0000004c00088947 */ /* 0x002fea0003800000 */
.L_x_11772:
[----:B------:R-:W-:Y:S05]  /*20c50*/  BSYNC B0 ;  /* 0x0000000000007941 */ /* 0x000fea0003800000 */
.L_x_11660:
[----:B------:R-:W2:Y:S01]  /*20c60*/  LDL R7, [R1+0xc] ;  /* 0x00000c0001077983 */ /* 0x000ea20000100800 */
[----:B------:R-:W-:-:S03]  /*20c70*/  ULDC.64 UR4, c[0x0][0x300] ;  /* 0x0000c00000047ab9 */ /* 0x000fc60000000a00 */
[----:B------:R-:W3:Y:S04]  /*20c80*/  LDL R12, [R1+0x24] ;  /* 0x00002400010c7983 */ /* 0x000ee80000100800 */
[----:B------:R-:W4:Y:S01]  /*20c90*/  LDL R11, [R1+0x14] ;  /* 0x00001400010b7983 */ /* 0x000f220000100800 */
[----:B------:R-:W-:Y:S01]  /*20ca0*/  IMAD R3, R3, UR4, RZ ;  /* 0x0000000403037c24 */ /* 0x000fe2000f8e02ff */
[----:B------:R-:W-:Y:S01]  /*20cb0*/  LOP3.LUT P4, RZ, R22, 0x4, RZ, 0xc0, !PT ;  /* 0x0000000416ff7812 */ /* 0x000fe2000788c0ff */
[----:B------:R-:W5:Y:S02]  /*20cc0*/  S2R R6, SR_TID.X ;  /* 0x0000000000067919 */ /* 0x000f640000002100 */
[----:B------:R-:W-:Y:S01]  /*20cd0*/  IMAD R3, R4, UR5, R3 ;  /* 0x0000000504037c24 */ /* 0x000fe2000f8e0203 */
[----:B------:R-:W-:Y:S01]  /*20ce0*/  LOP3.LUT P3, RZ, R22, 0x2, RZ, 0xc0, !PT ;  /* 0x0000000216ff7812 */ /* 0x000fe2000786c0ff */
[----:B-1----:R-:W-:Y:S01]  /*20cf0*/  IMAD.WIDE.U32 R4, R4, UR4, RZ ;  /* 0x0000000404047c25 */ /* 0x002fe2000f8e00ff */
[----:B0-----:R-:W0:Y:S01]  /*20d00*/  S2R R9, SR_TID.X ;  /* 0x0000000000097919 */ /* 0x001e220000002100 */
[----:B------:R-:W-:Y:S01]  /*20d10*/  ULDC.64 UR4, c[0x0][0x310] ;  /* 0x0000c40000047ab9 */ /* 0x000fe20000000a00 */
[----:B------:R-:W-:Y:S01]  /*20d20*/  LOP3.LUT P2, RZ, R22, 0x1, RZ, 0xc0, !PT ;  /* 0x0000000116ff7812 */ /* 0x000fe2000784c0ff */
[----:B------:R-:W-:-:S02]  /*20d30*/  IMAD.IADD R5, R5, 0x1, R3 ;  /* 0x0000000105057824 */ /* 0x000fc400078e0203 */
[----:B------:R-:W-:Y:S02]  /*20d40*/  IMAD R8, R8, UR4, RZ ;  /* 0x0000000408087c24 */ /* 0x000fe4000f8e02ff */
[----:B------:R-:W-:-:S04]  /*20d50*/  IMAD.WIDE.U32 R4, R2, UR4, R4 ;  /* 0x0000000402047c25 */ /* 0x000fc8000f8e0004 */
[----:B------:R-:W-:Y:S01]  /*20d60*/  IMAD R2, R2, UR5, R8 ;  /* 0x0000000502027c24 */ /* 0x000fe2000f8e0208 */
[----:B------:R-:W-:-:S03]  /*20d70*/  ULDC.64 UR4, c[0x0][0x308] ;  /* 0x0000c20000047ab9 */ /* 0x000fc60000000a00 */
[----:B------:R-:W-:Y:S02]  /*20d80*/  IMAD.IADD R3, R5, 0x1, R2 ;  /* 0x0000000105037824 */ /* 0x000fe400078e0202 */
[----:B------:R-:W-:Y:S01]  /*20d90*/  IMAD.MOV.U32 R2, RZ, RZ, R4 ;  /* 0x000000ffff027224 */ /* 0x000fe200078e0004 */
[----:B-----5:R-:W-:-:S04]  /*20da0*/  LOP3.LUT R6, R6, 0x7f, RZ, 0xc0, !PT ;  /* 0x0000007f06067812 */ /* 0x020fc800078ec0ff */
[----:B------:R-:W-:Y:S01]  /*20db0*/  SHF.R.U32.HI R6, RZ, 0x2, R6 ;  /* 0x00000002ff067819 */ /* 0x000fe20000011606 */
[----:B0-----:R-:W-:-:S05]  /*20dc0*/  IMAD.SHL.U32 R9, R9, 0x8, RZ ;  /* 0x0000000809097824 */ /* 0x001fca00078e00ff */
[----:B------:R-:W-:Y:S01]  /*20dd0*/  LOP3.LUT R9, R9, 0x18, RZ, 0xc0, !PT ;  /* 0x0000001809097812 */ /* 0x000fe200078ec0ff */
[----:B--2---:R-:W-:-:S04]  /*20de0*/  IMAD R4, R7, UR4, RZ ;  /* 0x0000000407047c24 */ /* 0x004fc8000f8e02ff */
[----:B------:R-:W-:Y:S01]  /*20df0*/  IMAD R7, R18, UR5, R4 ;  /* 0x0000000512077c24 */ /* 0x000fe2000f8e0204 */
[----:B---3--:R-:W-:Y:S01]  /*20e00*/  IADD3 R6, -R6, R12, -R10 ;  /* 0x0000000c06067210 */ /* 0x008fe20007ffe90a */
[----:B------:R-:W-:Y:S01]  /*20e10*/  IMAD.WIDE.U32 R4, R18, UR4, R2 ;  /* 0x0000000412047c25 */ /* 0x000fe2000f8e0002 */
[----:B------:R-:W-:-:S03]  /*20e20*/  ULDC.64 UR4, c[0x0][0x2e8] ;  /* 0x0000ba0000047ab9 */ /* 0x000fc60000000a00 */
[----:B------:R-:W-:Y:S01]  /*20e30*/  IMAD.IADD R7, R5, 0x1, R7 ;  /* 0x0000000105077824 */ /* 0x000fe200078e0207 */
[C---:B------:R-:W-:Y:S01]  /*20e40*/  LEA R2, P0, R4.reuse, UR4, 0x1 ;  /* 0x0000000404027c11 */ /* 0x040fe2000f8008ff */
[----:B------:R-:W-:Y:S01]  /*20e50*/  UMOV UR4, 0xffffffff ;  /* 0xffffffff00047882 */ /* 0x000fe20000000000 */
[----:B----4-:R-:W-:Y:S02]  /*20e60*/  IMAD R8, R25, 0x3000, R11 ;  /* 0x0000300019087824 */ /* 0x010fe400078e020b */
[----:B------:R-:W-:Y:S02]  /*20e70*/  LEA.HI.X R7, R4, UR5, R7, 0x1, P0 ;  /* 0x0000000504077c11 */ /* 0x000fe400080f0c07 */
[----:B------:R-:W-:Y:S01]  /*20e80*/  ISETP.GE.AND P0, PT, R6, 0x1, PT ;  /* 0x000000010600780c */ /* 0x000fe20003f06270 */
[----:B------:R-:W-:-:S12]  /*20e90*/  BRA.DIV UR4, `(.L_x_11662) ;  /* 0x0000004a04887947 */ /* 0x000fd8000b800000 */
[----:B------:R-:W0:Y:S04]  /*20ea0*/  SHFL.IDX PT, R3, R2, RZ, 0x1c1f ;  /* 0x001c1fff02037589 */ /* 0x000e2800000e0000 */
[----:B------:R-:W1:Y:S01]  /*20eb0*/  SHFL.IDX PT, R4, R7, RZ, 0x1c1f ;  /* 0x001c1fff07047589 */ /* 0x000e6200000e0000 */
[----:B0-----:R-:W-:Y:S01]  /*20ec0*/  @P0 LEA R5, P1, R9, R3, 0x1 ;  /* 0x0000000309050211 */ /* 0x001fe200078208ff */
[----:B------:R-:W-:-:S04]  /*20ed0*/  @P0 IMAD R3, R8, 0x2, R23 ;  /* 0x0000000208030824 */ /* 0x000fc800078e0217 */
        /* <DEDUP_REMOVED lines=11> */
[----:B0-----:R-:W-:Y:S01]  /*20f90*/  @P1 LEA R5, P0, R9, R3, 0x1 ;  /* 0x0000000309051211 */ /* 0x001fe200078008ff */
[----:B------:R-:W-:-:S04]  /*20fa0*/  @P1 IMAD R3, R8, 0x2, R23 ;  /* 0x0000000208031824 */ /* 0x000fc800078e0217 */
        /* <DEDUP_REMOVED lines=12> */
[----:B0-----:R-:W-:-:S02]  /*21070*/  @P1 LEA R5, P0, R9, R3, 0x1 ;  /* 0x0000000309051211 */ /* 0x001fc400078008ff */
[----:B------:R-:W-:-:S03]  /*21080*/  @P1 LEA R3, R8, R23, 0x1 ;  /* 0x0000001708031211 */ /* 0x000fc600078e08ff */
[----:B-1----:R-:W-:-:S05]  /*21090*/  @P1 IMAD.X R4, RZ, RZ, R4, P0 ;  /* 0x000000ffff041224 */ /* 0x002fca00000e0604 */
[----:B------:R-:W-:-:S04]  /*210a0*/  @P1 LOP3.LUT R5, R5, R4, RZ, 0x3c, !PT ;  /* 0x0000000405051212 */ /* 0x000fc800078e3cff */
[----:B------:R-:W-:-:S04]  /*210b0*/  @P1 LOP3.LUT R4, R5, R4, RZ, 0x3c, !PT ;  /* 0x0000000405041212 */ /* 0x000fc800078e3cff */
[----:B------:R-:W-:-:S05]  /*210c0*/  @P1 LOP3.LUT R5, R5, R4, RZ, 0x3c, !PT ;  /* 0x0000000405051212 */ /* 0x000fca00078e3cff */
[----:B------:R0:W-:Y:S04]  /*210d0*/  @P1 LDGSTS.E.BYPASS.LTC128B.128 [R3+0x16400], desc[UR54][R4.64], !P4 ;  /* 0x1640000004031fae */ /* 0x0001e8000e101d76 */
[----:B------:R0:W-:Y:S04]  /*210e0*/  @P1 LDGSTS.E.BYPASS.LTC128B.128 [R3+0x18400], desc[UR54][R4.64+0x40], !P3 ;  /* 0x1840004004031fae */ /* 0x0001e8000d901d76 */
[----:B--23--:R0:W-:Y:S02]  /*210f0*/  @P1 LDGSTS.E.BYPASS.LTC128B.128 [R3+0x1a400], desc[UR54][R4.64+0x80], !P2 ;  /* 0x1a40008004031fae */ /* 0x00c1e4000d101d76 */
.L_x_11782:
[----:B------:R-:W-:-:S13]  /*21100*/  ISETP.GE.AND P0, PT, R6, 0x61, PT ;  /* 0x000000610600780c */ /* 0x000fda0003f06270 */
[----:B------:R-:W-:Y:S01]  /*21110*/  @P0 LEA R2, P1, R9, R2, 0x1 ;  /* 0x0000000209020211 */ /* 0x000fe200078208ff */
[----:B------:R-:W-:-:S04]  /*21120*/  @P0 IMAD R8, R8, 0x2, R23 ;  /* 0x0000000208080824 */ /* 0x000fc800078e0217 */
[----:B01----:R-:W-:-:S05]  /*21130*/  @P0 IMAD.X R3, RZ, RZ, R7, P1 ;  /* 0x000000ffff030224 */ /* 0x003fca00008e0607 */
        /* <DEDUP_REMOVED lines=8> */
.L_x_11663:
        /* <DEDUP_REMOVED lines=11> */
.L_x_11664:
[----:B------:R0:W5:Y:S01]  /*21270*/  LDL.LU R3, [R1+0x8] ;  /* 0x0000080001037983 */ /* 0x0001620000300800 */
[----:B------:R0:W-:Y:S02]  /*21280*/  SYNCS.ARRIVE.TRANS64.A1T0 RZ, [R0+URZ+0x2d830], RZ ;  /* 0x02d830ff00ff79a7 */ /* 0x0001e4000810003f */
[----:B------:R-:W-:Y:S05]  /*21290*/  WARPSYNC.ALL ;  /* 0x0000000000007948 */ /* 0x000fea0003800000 */
[----:B------:R-:W-:Y:S01]  /*212a0*/  ULDC.64 UR4, c[0x0][0x298] ;  /* 0x0000a60000047ab9 */ /* 0x000fe20000000a00 */
[----:B------:R-:W-:Y:S01]  /*212b0*/  ULDC.64 UR6, c[0x0][0xa00] ;  /* 0x0002800000067ab9 */ /* 0x000fe20000000a00 */
[----:B0-----:R-:W-:Y:S01]  /*212c0*/  VIADD R0, R23, 0xc400 ;  /* 0x0000c40017007836 */ /* 0x001fe20000000000 */
[----:B------:R-:W-:Y:S01]  /*212d0*/  BAR.SYNC.DEFER_BLOCKING 0x8, 0x200 ;  /* 0x0208000000007b1d */ /* 0x000fe20000010000 */
[----:B------:R-:W-:-:S03]  /*212e0*/  ISETP.NE.U32.AND P0, PT, RZ, UR6, PT ;  /* 0x00000006ff007c0c */ /* 0x000fc6000bf05070 */
[----:B------:R-:W-:Y:S02]  /*212f0*/  LOP3.LUT P1, RZ, R0, 0x1bf, RZ, 0xc0, !PT ;  /* 0x000001bf00ff7812 */ /* 0x000fe4000782c0ff */
[----:B------:R-:W-:Y:S01]  /*21300*/  ISETP.NE.AND.EX P0, PT, RZ, UR7, PT, P0 ;  /* 0x00000007ff007c0c */ /* 0x000fe2000bf05300 */
[----:B------:R-:W-:Y:S01]  /*21310*/  BSSY B6, `(.L_x_11665) ;  /* 0x000001e000067945 */ /* 0x000fe20003800000 */
[----:B-----5:R-:W-:Y:S01]  /*21320*/  SHF.R.S32.HI R2, RZ, 0x1f, R3 ;  /* 0x0000001fff027819 */ /* 0x020fe20000011403 */
[----:B------:R-:W-:-:S04]  /*21330*/  IMAD.WIDE.U32 R4, R3, UR4, RZ ;  /* 0x0000000403047c25 */ /* 0x000fc8000f8e00ff */
[----:B------:R-:W-:Y:S01]  /*21340*/  IMAD R2, R2, UR4, RZ ;  /* 0x0000000402027c24 */ /* 0x000fe2000f8e02ff */
[----:B------:R0:W-:Y:S03]  /*21350*/  STL.64 [R1+0x38], R4 ;  /* 0x0000380401007387 */ /* 0x0001e60000100a00 */
[----:B------:R-:W-:Y:S01]  /*21360*/  IMAD R0, R3, UR5, R2 ;  /* 0x0000000503007c24 */ /* 0x000fe2000f8e0202 */
[----:B------:R-:W-:-:S03]  /*21370*/  SHF.R.S32.HI R2, RZ, 0x1f, R19 ;  /* 0x0000001fff027819 */ /* 0x000fc60000011413 */
[----:B------:R-:W-:Y:S01]  /*21380*/  IMAD.IADD R3, R5, 0x1, R0 ;  /* 0x0000000105037824 */ /* 0x000fe200078e0200 */
[----:B------:R-:W-:Y:S02]  /*21390*/  SEL R0, R19, RZ, !P0 ;  /* 0x000000ff13007207 */ /* 0x000fe40004000000 */
[----:B------:R-:W-:Y:S02]  /*213a0*/  SEL R2, R2, RZ, !P0 ;  /* 0x000000ff02027207 */ /* 0x000fe40004000000 */
        /* <DEDUP_REMOVED lines=20> */
.L_x_11666:
[----:B------:R-:W-:Y:S05]  /*214f0*/  BSYNC B6 ;  /* 0x0000000000067941 */ /* 0x000fea0003800000 */
.L_x_11665:
[----:B0-----:R-:W2:Y:S01]  /*21500*/  LDL.LU R0, [R1+0x48] ;  /* 0x0000480001007983 */ /* 0x001ea20000300800 */
[----:B------:R-:W0:Y:S01]  /*21510*/  LDC R9, c[0x0][0x448] ;  /* 0x00011200ff097b82 */ /* 0x000e220000000800 */
[----:B------:R-:W-:Y:S01]  /*21520*/  ULDC.64 UR4, c[0x0][0x2d8] ;  /* 0x0000b60000047ab9 */ /* 0x000fe20000000a00 */
[----:B------:R-:W-:Y:S01]  /*21530*/  ULDC.64 UR6, c[0x0][0x2c8] ;  /* 0x0000b20000067ab9 */ /* 0x000fe20000000a00 */
[----:B------:R-:W3:Y:S01]  /*21540*/  LDL.LU R21, [R1+0x40] ;  /* 0x0000400001157983 */ /* 0x000ee20000300800 */
[----:B------:R-:W-:-:S03]  /*21550*/  ULDC.64 UR8, c[0x0][0x280] ;  /* 0x0000a00000087ab9 */ /* 0x000fc60000000a00 */
[----:B------:R-:W3:Y:S04]  /*21560*/  LDL.LU.64 R2, [R1+0x38] ;  /* 0x0000380001027983 */ /* 0x000ee80000300a00 */
[----:B------:R-:W4:Y:S04]  /*21570*/  LDL R20, [R1+0xc] ;  /* 0x00000c0001147983 */ /* 0x000f280000100800 */
[----:B------:R-:W5:Y:S01]  /*21580*/  LDL.LU R4, [R1+0x8] ;  /* 0x0000080001047983 */ /* 0x000f620000300800 */
[----:B0-----:R-:W-:-:S13]  /*21590*/  ISETP.NE.AND P1, PT, R9, 0x1, PT ;  /* 0x000000010900780c */ /* 0x001fda0003f25270 */
[----:B------:R-:W0:Y:S08]  /*215a0*/  @P1 LDC R6, c[0x0][0x450] ;  /* 0x00011400ff061b82 */ /* 0x000e300000000800 */
[----:B------:R-:W1:Y:S01]  /*215b0*/  @P1 LDC R8, c[0x0][0x450] ;  /* 0x00011400ff081b82 */ /* 0x000e620000000800 */
[----:B------:R-:W0:Y:S02]  /*215c0*/  S2R R11, SR_TID.X ;  /* 0x00000000000b7919 */ /* 0x000e240000002100 */
[----:B0-----:R-:W-:-:S05]  /*215d0*/  IMAD.SHL.U32 R10, R11, 0x8, RZ ;  /* 0x000000080b0a7824 */ /* 0x001fca00078e00ff */
[----:B------:R-:W-:Y:S01]  /*215e0*/  LOP3.LUT R10, R10, 0x18, RZ, 0xc0, !PT ;  /* 0x000000180a0a7812 */ /* 0x000fe200078ec0ff */
[----:B--2---:R-:W-:Y:S01]  /*215f0*/  IMAD.MOV.U32 R5, RZ, RZ, R0 ;  /* 0x000000ffff057224 */ /* 0x004fe200078e0000 */
[----:B---3--:R-:W-:Y:S02]  /*21600*/  MOV R3, R21 ;  /* 0x0000001500037202 */ /* 0x008fe40000000f00 */
[----:B------:R-:W0:Y:S01]  /*21610*/  S2R R21, SR_TID.X ;  /* 0x0000000000157919 */ /* 0x000e220000002100 */
[----:B----4-:R-:W-:Y:S02]  /*21620*/  IMAD R0, R20, UR4, RZ ;  /* 0x0000000414007c24 */ /* 0x010fe4000f8e02ff */
[----:B------:R-:W2:Y:S01]  /*21630*/  S2R R20, SR_TID.X ;  /* 0x0000000000147919 */ /* 0x000ea20000002100 */
[----:B------:R-:W-:-:S04]  /*21640*/  IMAD.WIDE.U32 R2, R18, UR4, R2 ;  /* 0x0000000412027c25 */ /* 0x000fc8000f8e0002 */
[----:B------:R-:W-:Y:S01]  /*21650*/  IMAD R0, R18, UR5, R0 ;  /* 0x0000000512007c24 */ /* 0x000fe2000f8e0200 */
[----:B------:R-:W-:-:S03]  /*21660*/  ULDC.64 UR4, c[0x0][0x2e0] ;  /* 0x0000b80000047ab9 */ /* 0x000fc60000000a00 */
[----:B------:R-:W-:Y:S02]  /*21670*/  IMAD.IADD R3, R3, 0x1, R0 ;  /* 0x0000000103037824 */ /* 0x000fe400078e0200 */
[----:B------:R-:W-:Y:S02]  /*21680*/  IMAD R0, R5, UR4, RZ ;  /* 0x0000000405007c24 */ /* 0x000fe4000f8e02ff */
[----:B------:R-:W3:Y:S01]  /*21690*/  @P1 LDC R5, c[0x0][0x44c] ;  /* 0x00011300ff051b82 */ /* 0x000ee20000000800 */
[----:B-----5:R-:W-:-:S04]  /*216a0*/  IMAD.WIDE.U32 R2, R4, UR4, R2 ;  /* 0x0000000404027c25 */ /* 0x020fc8000f8e0002 */
[----:B------:R-:W-:Y:S01]  /*216b0*/  IMAD R0, R4, UR5, R0 ;  /* 0x0000000504007c24 */ /* 0x000fe2000f8e0200 */
[----:B------:R-:W-:Y:S01]  /*216c0*/  ULDC.64 UR4, c[0x0][0x2d0] ;  /* 0x0000b40000047ab9 */ /* 0x000fe20000000a00 */
[----:B0-----:R-:W-:Y:S01]  /*216d0*/  IMAD.SHL.U32 R21, R21, 0x20, RZ ;  /* 0x0000002015157824 */ /* 0x001fe200078e00ff */
[----:B--2---:R-:W-:-:S04]  /*216e0*/  LOP3.LUT R20, R20, 0x7f, RZ, 0xc0, !PT ;  /* 0x0000007f14147812 */ /* 0x004fc800078ec0ff */
[----:B------:R-:W-:Y:S02]  /*216f0*/  LOP3.LUT R21, R21, 0x60, RZ, 0xc0, !PT ;  /* 0x0000006015157812 */ /* 0x000fe400078ec0ff */
[----:B------:R-:W-:-:S04]  /*21700*/  SHF.R.U32.HI R20, RZ, 0x2, R20 ;  /* 0x00000002ff147819 */ /* 0x000fc80000011614 */
[----:B------:R-:W-:Y:S01]  /*21710*/  LOP3.LUT R20, R20, R21, RZ, 0xfc, !PT ;  /* 0x0000001514147212 */ /* 0x000fe200078efcff */
[----:B------:R-:W-:-:S04]  /*21720*/  IMAD.IADD R3, R3, 0x1, R0 ;  /* 0x0000000103037824 */ /* 0x000fc800078e0200 */
[----:B------:R-:W-:-:S04]  /*21730*/  IMAD.IADD R0, R20, 0x1, R28 ;  /* 0x0000000114007824 */ /* 0x000fc800078e021c */
[----:B---3--:R-:W-:-:S04]  /*21740*/  @P1 IMAD.HI.U32 R5, R0, R5, RZ ;  /* 0x0000000500051227 */ /* 0x008fc800078e00ff */
[----:B------:R-:W-:Y:S01]  /*21750*/  IMAD.MOV.U32 R4, RZ, RZ, R0 ;  /* 0x000000ffff047224 */ /* 0x000fe200078e0000 */
[----:B------:R-:W-:-:S04]  /*21760*/  @P1 SHF.R.U32.HI R4, RZ, R6, R5 ;  /* 0x00000006ff041219 */ /* 0x000fc80000011605 */
        /* <DEDUP_REMOVED lines=11> */
[----:B------:R-:W0:Y:S02]  /*21820*/  @P1 LDC R7, c[0x0][0x44c] ;  /* 0x00011300ff071b82 */ /* 0x000e240000000800 */
[----:B------:R-:W-:Y:S01]  /*21830*/  IMAD.IADD R6, R5, 0x1, R6 ;  /* 0x0000000105067824 */ /* 0x000fe200078e0206 */
[----:B------:R-:W-:-:S04]  /*21840*/  LEA R5, P0, R4, UR8, 0x1 ;  /* 0x0000000804057c11 */ /* 0x000fc8000f8008ff */
[----:B------:R-:W-:Y:S01]  /*21850*/  LEA.HI.X R4, R4, UR9, R6, 0x1, P0 ;  /* 0x0000000904047c11 */ /* 0x000fe200080f0c06 */
[----:B------:R-:W-:-:S04]  /*21860*/  VIADD R6, R0, 0x80 ;  /* 0x0000008000067836 */ /* 0x000fc80000000000 */
[----:B------:R-:W-:Y:S02]  /*21870*/  IMAD.MOV.U32 R0, RZ, RZ, R6 ;  /* 0x000000ffff007224 */ /* 0x000fe400078e0006 */
[----:B0-----:R-:W-:-:S05]  /*21880*/  @P1 IMAD.HI.U32 R7, R6, R7, RZ ;  /* 0x0000000706071227 */ /* 0x001fca00078e00ff */
[----:B-1----:R-:W-:-:S05]  /*21890*/  @P1 SHF.R.U32.HI R0, RZ, R8, R7 ;  /* 0x00000008ff001219 */ /* 0x002fca0000011607 */
[----:B------:R-:W-:-:S04]  /*218a0*/  IMAD.MOV R7, RZ, RZ, -R0 ;  /* 0x000000ffff077224 */ /* 0x000fc800078e0a00 */
[----:B------:R-:W-:Y:S01]  /*218b0*/  IMAD R6, R9, R7, R6 ;  /* 0x0000000709067224 */ /* 0x000fe200078e0206 */
[----:B------:R-:W-:Y:S01]  /*218c0*/  SHF.R.S32.HI R7, RZ, 0x1f, R0 ;  /* 0x0000001fff077819 */ /* 0x000fe20000011400 */
[----:B------:R-:W-:-:S04]  /*218d0*/  IMAD.WIDE.U32 R2, R0, UR4, R2 ;  /* 0x0000000400027c25 */ /* 0x000fc8000f8e0002 */
[----:B------:R-:W-:Y:S02]  /*218e0*/  IMAD R7, R7, UR4, RZ ;  /* 0x0000000407077c24 */ /* 0x000fe4000f8e02ff */
[C---:B------:R-:W-:Y:S01]  /*218f0*/  IMAD.SHL.U32 R21, R11.reuse, 0x8, RZ ;  /* 0x000000080b157824 */ /* 0x040fe200078e00ff */
[----:B------:R-:W-:Y:S01]  /*21900*/  LOP3.LUT R20, R11, 0x7f, RZ, 0xc0, !PT ;  /* 0x0000007f0b147812 */ /* 0x000fe200078ec0ff */
[----:B------:R-:W-:Y:S01]  /*21910*/  IMAD R0, R0, UR5, R7 ;  /* 0x0000000500007c24 */ /* 0x000fe2000f8e0207 */
[----:B------:R-:W-:-:S03]  /*21920*/  ULDC UR4, c[0x0][0x2b8] ;  /* 0x0000ae0000047ab9 */ /* 0x000fc60000000800 */
[----:B------:R-:W-:Y:S01]  /*21930*/  IMAD.IADD R3, R3, 0x1, R0 ;  /* 0x0000000103037824 */ /* 0x000fe200078e0200 */
[----:B------:R-:W-:-:S05]  /*21940*/  SHF.R.S32.HI R0, RZ, 0x1f, R6 ;  /* 0x0000001fff007819 */ /* 0x000fca0000011406 */
[----:B------:R-:W-:Y:S02]  /*21950*/  IMAD R0, R0, UR6, RZ ;  /* 0x0000000600007c24 */ /* 0x000fe4000f8e02ff */
[----:B------:R-:W-:Y:S01]  /*21960*/  IMAD.WIDE.U32 R2, R6, UR6, R2 ;  /* 0x0000000606027c25 */ /* 0x000fe2000f8e0002 */
[----:B------:R-:W-:-:S03]  /*21970*/  LOP3.LUT R21, R21, 0x18, RZ, 0xc0, !PT ;  /* 0x0000001815157812 */ /* 0x000fc600078ec0ff */
[----:B------:R-:W-:Y:S01]  /*21980*/  IMAD R6, R6, UR7, R0 ;  /* 0x0000000706067c24 */ /* 0x000fe2000f8e0200 */
[----:B------:R-:W-:-:S03]  /*21990*/  LEA R7, P0, R2, UR8, 0x1 ;  /* 0x0000000802077c11 */ /* 0x000fc6000f8008ff */
[----:B------:R-:W-:Y:S01]  /*219a0*/  IMAD.IADD R6, R3, 0x1, R6 ;  /* 0x0000000103067824 */ /* 0x000fe200078e0206 */
[C---:B------:R-:W-:Y:S02]  /*219b0*/  LOP3.LUT R12, R21.reuse, 0x20, RZ, 0xfc, !PT ;  /* 0x00000020150c7812 */ /* 0x040fe400078efcff */
[----:B------:R-:W-:Y:S01]  /*219c0*/  LOP3.LUT R11, R21, 0x40, RZ, 0xfc, !PT ;  /* 0x00000040150b7812 */ /* 0x000fe200078efcff */
[----:B------:R-:W-:Y:S01]  /*219d0*/  UMOV UR5, 0xffffffff ;  /* 0xffffffff00057882 */ /* 0x000fe20000000000 */
[----:B------:R-:W-:Y:S02]  /*219e0*/  LEA.HI.X R6, R2, UR9, R6, 0x1, P0 ;  /* 0x0000000902067c11 */ /* 0x000fe400080f0c06 */
[----:B------:R-:W-:Y:S02]  /*219f0*/  ISETP.GE.AND P0, PT, R10, UR4, PT ;  /* 0x000000040a007c0c */ /* 0x000fe4000bf06270 */
[----:B------:R-:W-:Y:S02]  /*21a00*/  ISETP.GE.AND P1, PT, R12, UR4, PT ;  /* 0x000000040c007c0c */ /* 0x000fe4000bf26270 */
[----:B------:R-:W-:-:S02]  /*21a10*/  ISETP.GE.AND P2, PT, R11, UR4, PT ;  /* 0x000000040b007c0c */ /* 0x000fc4000bf46270 */
[----:B------:R-:W-:Y:S01]  /*21a20*/  SHF.R.U32.HI R20, RZ, 0x2, R20 ;  /* 0x00000002ff147819 */ /* 0x000fe20000011614 */
[----:B------:R-:W-:Y:S10]  /*21a30*/  BRA.DIV UR5, `(.L_x_11667) ;  /* 0x0000004605087947 */ /* 0x000ff4000b800000 */
[----:B------:R-:W2:Y:S01]  /*21a40*/  LDL R11, [R1+0x34] ;  /* 0x00003400010b7983 */ /* 0x000ea20000100800 */
[----:B------:R-:W-:Y:S01]  /*21a50*/  IMAD R0, R29, R9, RZ ;  /* 0x000000091d007224 */ /* 0x000fe200078e02ff */
[----:B------:R-:W-:Y:S02]  /*21a60*/  IADD3 R28, R20, R28, RZ ;  /* 0x0000001c141c7210 */ /* 0x000fe40007ffe0ff */
[----:B------:R-:W0:Y:S02]  /*21a70*/  SHFL.IDX PT, R3, R5, RZ, 0x1c1f ;  /* 0x001c1fff05037589 */ /* 0x000e2400000e0000 */
[----:B------:R-:W-:Y:S02]  /*21a80*/  ISETP.GE.AND P3, PT, R28, R0, PT ;  /* 0x000000001c00720c */ /* 0x000fe40003f66270 */
[----:B------:R-:W1:Y:S04]  /*21a90*/  SHFL.IDX PT, R2, R4, RZ, 0x1c1f ;  /* 0x001c1fff04027589 */ /* 0x000e6800000e0000 */
[----:B------:R-:W-:Y:S07]  /*21aa0*/  SHFL.IDX PT, R8, R4, 0x1, 0x1c1f ;  /* 0x003c1f0004087f89 */ /* 0x000fee00000e0000 */
[----:B0-----:R-:W-:-:S05]  /*21ab0*/  @!P3 LEA R3, P4, R10, R3, 0x1 ;  /* 0x000000030a03b211 */ /* 0x001fca00078808ff */
[----:B-1----:R-:W-:-:S05]  /*21ac0*/  @!P3 IMAD.X R2, RZ, RZ, R2, P4 ;  /* 0x000000ffff02b224 */ /* 0x002fca00020e0602 */
[----:B------:R-:W-:-:S04]  /*21ad0*/  @!P3 LOP3.LUT R3, R3, R2, RZ, 0x3c, !PT ;  /* 0x000000020303b212 */ /* 0x000fc800078e3cff */
[----:B------:R-:W-:-:S04]  /*21ae0*/  @!P3 LOP3.LUT R2, R3, R2, RZ, 0x3c, !PT ;  /* 0x000000020302b212 */ /* 0x000fc800078e3cff */
[----:B------:R-:W-:-:S05]  /*21af0*/  @!P3 LOP3.LUT R3, R3, R2, RZ, 0x3c, !PT ;  /* 0x000000020303b212 */ /* 0x000fca00078e3cff */
[----:B--2---:R-:W-:Y:S04]  /*21b00*/  @!P3 LDGSTS.E.BYPASS.LTC128B.128 [R11+0xc400], desc[UR54][R2.64], !P0 ;  /* 0x0c400000020bbfae */ /* 0x004fe8000c101d76 */
[----:B------:R-:W-:Y:S04]  /*21b10*/  @!P3 LDGSTS.E.BYPASS.LTC128B.128 [R11+0xf400], desc[UR54][R2.64+0x40], !P1 ;  /* 0x0f400040020bbfae */ /* 0x000fe8000c901d76 */
[----:B------:R0:W-:Y:S02]  /*21b20*/  @!P3 LDGSTS.E.BYPASS.LTC128B.128 [R11+0x12400], desc[UR54][R2.64+0x80], !P2 ;  /* 0x12400080020bbfae */ /* 0x0001e4000d101d76 */
[----:B0-----:R-:W-:-:S05]  /*21b30*/  VIADD R2, R28, 0x20 ;  /* 0x000000201c027836 */ /* 0x001fca0000000000 */
[----:B------:R-:W-:Y:S02]  /*21b40*/  ISETP.GE.AND P3, PT, R2, R0, PT ;  /* 0x000000000200720c */ /* 0x000fe40003f66270 */
[----:B------:R-:W0:Y:S11]  /*21b50*/  SHFL.IDX PT, R2, R5, 0x1, 0x1c1f ;  /* 0x003c1f0005027f89 */ /* 0x000e3600000e0000 */
[----:B0-----:R-:W-:-:S05]  /*21b60*/  @!P3 LEA R3, P4, R10, R2, 0x1 ;  /* 0x000000020a03b211 */ /* 0x001fca00078808ff */
[----:B------:R-:W-:Y:S02]  /*21b70*/  @!P3 IMAD.X R2, RZ, RZ, R8, P4 ;  /* 0x000000ffff02b224 */ /* 0x000fe400020e0608 */
[----:B------:R-:W-:Y:S03]  /*21b80*/  SHFL.IDX PT, R8, R4, 0x2, 0x1c1f ;  /* 0x005c1f0004087f89 */ /* 0x000fe600000e0000 */
[-C--:B------:R-:W-:Y:S01]  /*21b90*/  @!P3 LOP3.LUT R3, R3, R2.reuse, RZ, 0x3c, !PT ;  /* 0x000000020303b212 */ /* 0x080fe200078e3cff */
[----:B------:R-:W-:Y:S03]  /*21ba0*/  SHFL.IDX PT, R4, R4, 0x3, 0x1c1f ;  /* 0x007c1f0004047f89 */ /* 0x000fe600000e0000 */
[----:B------:R-:W-:-:S04]  /*21bb0*/  @!P3 LOP3.LUT R2, R3, R2, RZ, 0x3c, !PT ;  /* 0x000000020302b212 */ /* 0x000fc800078e3cff */
[----:B------:R-:W-:-:S05]  /*21bc0*/  @!P3 LOP3.LUT R3, R3, R2, RZ, 0x3c, !PT ;  /* 0x000000020303b212 */ /* 0x000fca00078e3cff */
[----:B------:R-:W-:Y:S04]  /*21bd0*/  @!P3 LDGSTS.E.BYPASS.LTC128B.128 [R11+0xcc00], desc[UR54][R2.64], !P0 ;  /* 0x0cc00000020bbfae */ /* 0x000fe8000c101d76 */
[----:B------:R-:W-:Y:S04]  /*21be0*/  @!P3 LDGSTS.E.BYPASS.LTC128B.128 [R11+0xfc00], desc[UR54][R2.64+0x40], !P1 ;  /* 0x0fc00040020bbfae */ /* 0x000fe8000c901d76 */
[----:B------:R0:W-:Y:S02]  /*21bf0*/  @!P3 LDGSTS.E.BYPASS.LTC128B.128 [R11+0x12c00], desc[UR54][R2.64+0x80], !P2 ;  /* 0x12c00080020bbfae */ /* 0x0001e4000d101d76 */
[----:B0-----:R-:W-:-:S05]  /*21c00*/  VIADD R2, R28, 0x40 ;  /* 0x000000401c027836 */ /* 0x001fca0000000000 */
[----:B------:R-:W-:Y:S02]  /*21c10*/  ISETP.GE.AND P3, PT, R2, R0, PT ;  /* 0x000000000200720c */ /* 0x000fe40003f66270 */
[----:B------:R-:W0:Y:S04]  /*21c20*/  SHFL.IDX PT, R2, R5, 0x2, 0x1c1f ;  /* 0x005c1f0005027f89 */ /* 0x000e2800000e0000 */
[----:B------:R-:W1:Y:S07]  /*21c30*/  SHFL.IDX PT, R5, R5, 0x3, 0x1c1f ;  /* 0x007c1f0005057f89 */ /* 0x000e6e00000e0000 */
[----:B0-----:R-:W-:-:S05]  /*21c40*/  @!P3 LEA R3, P4, R10, R2, 0x1 ;  /* 0x000000020a03b211 */ /* 0x001fca00078808ff */
[----:B------:R-:W-:-:S05]  /*21c50*/  @!P3 IMAD.X R2, RZ, RZ, R8, P4 ;  /* 0x000000ffff02b224 */ /* 0x000fca00020e0608 */
[----:B------:R-:W-:-:S04]  /*21c60*/  @!P3 LOP3.LUT R3, R3, R2, RZ, 0x3c, !PT ;  /* 0x000000020303b212 */ /* 0x000fc800078e3cff */
[----:B------:R-:W-:-:S04]  /*21c70*/  @!P3 LOP3.LUT R2, R3, R2, RZ, 0x3c, !PT ;  /* 0x000000020302b212 */ /* 0x000fc800078e3cff */
[----:B------:R-:W-:-:S05]  /*21c80*/  @!P3 LOP3.LUT R3, R3, R2, RZ, 0x3c, !PT ;  /* 0x000000020303b212 */ /* 0x000fca00078e3cff */
[----:B------:R-:W-:Y:S04]  /*21c90*/  @!P3 LDGSTS.E.BYPASS.LTC128B.128 [R11+0xd400], desc[UR54][R2.64], !P0 ;  /* 0x0d400000020bbfae */ /* 0x000fe8000c101d76 */
[----:B------:R-:W-:Y:S04]  /*21ca0*/  @!P3 LDGSTS.E.BYPASS.LTC128B.128 [R11+0x10400], desc[UR54][R2.64+0x40], !P1 ;  /* 0x10400040020bbfae */ /* 0x000fe8000c901d76 */
[----:B------:R0:W-:Y:S02]  /*21cb0*/  @!P3 LDGSTS.E.BYPASS.LTC128B.128 [R11+0x13400], desc[UR54][R2.64+0x80], !P2 ;  /* 0x13400080020bbfae */ /* 0x0001e4000d101d76 */
[----:B0-----:R-:W-:-:S05]  /*21cc0*/  VIADD R2, R28, 0x60 ;  /* 0x000000601c027836 */ /* 0x001fca0000000000 */
[----:B------:R-:W-:-:S13]  /*21cd0*/  ISETP.GE.AND P3, PT, R2, R0, PT ;  /* 0x000000000200720c */ /* 0x000fda0003f66270 */
[----:B-1----:R-:W-:-:S05]  /*21ce0*/  @!P3 LEA R2, P4, R10, R5, 0x1 ;  /* 0x000000050a02b211 */ /* 0x002fca00078808ff */
[----:B------:R-:W-:Y:S02]  /*21cf0*/  @!P3 IMAD.X R3, RZ, RZ, R4, P4 ;  /* 0x000000ffff03b224 */ /* 0x000fe400020e0604 */
[----:B------:R-:W-:Y:S04]  /*21d00*/  SHFL.IDX PT, R4, R6, RZ, 0x1c1f ;  /* 0x001c1fff06047589 */ /* 0x000fe800000e0000 */
[----:B------:R-:W-:Y:S04]  /*21d10*/  @!P3 LDGSTS.E.BYPASS.LTC128B.128 [R11+0xdc00], desc[UR54][R2.64], !P0 ;  /* 0x0dc00000020bbfae */ /* 0x000fe8000c101d76 */
[----:B------:R-:W-:Y:S04]  /*21d20*/  @!P3 LDGSTS.E.BYPASS.LTC128B.128 [R11+0x10c00], desc[UR54][R2.64+0x40], !P1 ;  /* 0x10c00040020bbfae */ /* 0x000fe8000c901d76 */
[----:B------:R0:W-:Y:S04]  /*21d30*/  @!P3 LDGSTS.E.BYPASS.LTC128B.128 [R11+0x13c00], desc[UR54][R2.64+0x80], !P2 ;  /* 0x13c00080020bbfae */ /* 0x0001e8000d101d76 */
[----:B------:R-:W-:Y:S04]  /*21d40*/  SHFL.IDX PT, R6, R6, 0x1, 0x1c1f ;  /* 0x003c1f0006067f89 */ /* 0x000fe800000e0000 */
[----:B0-----:R-:W0:Y:S01]  /*21d50*/  SHFL.IDX PT, R2, R7, RZ, 0x1c1f ;  /* 0x001c1fff07027589 */ /* 0x001e2200000e0000 */
[----:B------:R-:W-:-:S05]  /*21d60*/  VIADD R3, R28, 0x80 ;  /* 0x000000801c037836 */ /* 0x000fca0000000000 */
[----:B------:R-:W-:-:S13]  /*21d70*/  ISETP.GE.AND P3, PT, R3, R0, PT ;  /* 0x000000000300720c */ /* 0x000fda0003f66270 */
[----:B0-----:R-:W-:-:S05]  /*21d80*/  @!P3 LEA R2, P4, R10, R2, 0x1 ;  /* 0x000000020a02b211 */ /* 0x001fca00078808ff */
[----:B------:R-:W-:-:S05]  /*21d90*/  @!P3 IMAD.X R3, RZ, RZ, R4, P4 ;  /* 0x000000ffff03b224 */ /* 0x000fca00020e0604 */
[----:B------:R-:W-:Y:S04]  /*21da0*/  @!P3 LDGSTS.E.BYPASS.LTC128B.128 [R11+0xe400], desc[UR54][R2.64], !P0 ;  /* 0x0e400000020bbfae */ /* 0x000fe8000c101d76 */
[----:B------:R-:W-:Y:S04]  /*21db0*/  @!P3 LDGSTS.E.BYPASS.LTC128B.128 [R11+0x11400], desc[UR54][R2.64+0x40], !P1 ;  /* 0x11400040020bbfae */ /* 0x000fe8000c901d76 */
[----:B------:R0:W-:Y:S04]  /*21dc0*/  @!P3 LDGSTS.E.BYPASS.LTC128B.128 [R11+0x14400], desc[UR54][R2.64+0x80], !P2 ;  /* 0x14400080020bbfae */ /* 0x0001e8000d101d76 */
[----:B0-----:R0:W1:Y:S02]  /*21dd0*/  SHFL.IDX PT, R2, R7, 0x1, 0x1c1f ;  /* 0x003c1f0007027f89 */ /* 0x00106400000e0000 */
.L_x_11795:
[----:B------:R-:W2:Y:S01]  /*21de0*/  LDL R4, [R1+0x34] ;  /* 0x0000340001047983 */ /* 0x000ea20000100800 */
[----:B------:R-:W-:-:S05]  /*21df0*/  VIADD R28, R28, 0xa0 ;  /* 0x000000a01c1c7836 */ /* 0x000fca0000000000 */
        /* <DEDUP_REMOVED lines=11> */
.L_x_11668:
        /* <DEDUP_REMOVED lines=18> */
.L_x_11796:
[----:B------:R-:W-:Y:S05]  /*21fd0*/  BSYNC B0 ;  /* 0x0000000000007941 */ /* 0x000fea0003800000 */
.L_x_11669:
[----:B------:R-:W1:Y:S04]  /*21fe0*/  LDL.LU R3, [R1+0x44] ;  /* 0x0000440001037983 */ /* 0x000e680000300800 */
[----:B------:R-:W2:Y:S01]  /*21ff0*/  LDL R2, [R1+0x28] ;  /* 0x0000280001027983 */ /* 0x000ea20000100800 */
[----:B------:R-:W-:Y:S01]  /*22000*/  BSSY B0, `(.L_x_11671) ;  /* 0x00000f7000007945 */ /* 0x000fe20003800000 */
[----:B-1----:R-:W-:-:S05]  /*22010*/  VIADD R0, R3, 0xfffffffe ;  /* 0xfffffffe03007836 */ /* 0x002fca0000000000 */
[----:B--2---:R-:W-:-:S13]  /*22020*/  ISETP.GE.AND P0, PT, R0, R2, PT ;  /* 0x000000020000720c */ /* 0x004fda0003f06270 */
[----:B------:R-:W-:Y:S05]  /*22030*/  @!P0 BRA `(.L_x_11672) ;  /* 0x0000000c00cc8947 */ /* 0x000fea0003800000 */
[----:B------:R-:W1:Y:S01]  /*22040*/  S2R R2, SR_TID.X ;  /* 0x0000000000027919 */ /* 0x000e620000002100 */
[----:B------:R-:W-:Y:S01]  /*22050*/  ULDC UR4, c[0x0][0x2f4] ;  /* 0x0000bd0000047ab9 */ /* 0x000fe20000000800 */
[----:B------:R-:W-:Y:S01]  /*22060*/  MOV R10, R25 ;  /* 0x00000019000a7202 */ /* 0x000fe20000000f00 */
[----:B------:R2:W5:Y:S04]  /*22070*/  LDL.LU R20, [R1] ;  /* 0x0000000001147983 */ /* 0x0005680000300800 */
[----:B------:R2:W-:Y:S01]  /*22080*/  STL [R1+0x8], R26 ;  /* 0x0000081a01007387 */ /* 0x0005e20000100800 */
[----:B-1----:R-:W-:-:S05]  /*22090*/  IMAD.SHL.U32 R4, R2, 0x8, RZ ;  /* 0x0000000802047824 */ /* 0x002fca00078e00ff */
[----:B------:R-:W-:-:S04]  /*220a0*/  LOP3.LUT R4, R4, 0x18, RZ, 0xc0, !PT ;  /* 0x0000001804047812 */ /* 0x000fc800078ec0ff */
[C---:B------:R-:W-:Y:S02]  /*220b0*/  LOP3.LUT R3, R4.reuse, 0x20, RZ, 0xfc, !PT ;  /* 0x0000002004037812 */ /* 0x040fe400078efcff */
[C---:B------:R-:W-:Y:S02]  /*220c0*/  LOP3.LUT R2, R4.reuse, 0x40, RZ, 0xfc, !PT ;  /* 0x0000004004027812 */ /* 0x040fe400078efcff */
[----:B------:R-:W-:Y:S02]  /*220d0*/  ISETP.GE.AND P3, PT, R4, UR4, PT ;  /* 0x0000000404007c0c */ /* 0x000fe4000bf66270 */
[----:B------:R-:W-:Y:S02]  /*220e0*/  ISETP.GE.AND P2, PT, R3, UR4, PT ;  /* 0x0000000403007c0c */ /* 0x000fe4000bf46270 */
[----:B--2---:R-:W-:-:S13]  /*220f0*/  ISETP.GE.AND P1, PT, R2, UR4, PT ;  /* 0x0000000402007c0c */ /* 0x004fda000bf26270 */
.L_x_11685:
[----:B------:R-:W2:Y:S01]  /*22100*/  LDL R9, [R1+0x2c] ;  /* 0x00002c0001097983 */ /* 0x000ea20000100800 */
[----:B------:R-:W1:Y:S03]  /*22110*/  LDC R6, c[0x0][0x430] ;  /* 0x00010c00ff067b82 */ /* 0x000e660000000800 */
[----:B------:R-:W3:Y:S04]  /*22120*/  LDL R8, [R1+0x30] ;  /* 0x0000300001087983 */ /* 0x000ee80000100800 */
[----:B0-----:R-:W4:Y:S01]  /*22130*/  LDL R7, [R1+0x10] ;  /* 0x0000100001077983 */ /* 0x001f220000100800 */
        /* <DEDUP_REMOVED lines=14> */
[----:B0-----:R-:W-:-:S05]  /*22220*/  @P0 SHF.R.U32.HI R2, RZ, R3, R5 ;  /* 0x00000003ff020219 */ /* 0x001fca0000011605 */
[--C-:B------:R-:W-:Y:S01]  /*22230*/  IMAD.MOV R9, RZ, RZ, -R2.reuse ;  /* 0x000000ffff097224 */ /* 0x100fe200078e0a02 */
[----:B------:R-:W-:-:S03]  /*22240*/  SHF.R.S32.HI R3, RZ, 0x1f, R2 ;  /* 0x0000001fff037819 */ /* 0x000fc60000011402 */
[----:B------:R-:W-:Y:S02]  /*22250*/  IMAD R9, R6, R9, R4 ;  /* 0x0000000906097224 */ /* 0x000fe400078e0204 */
        /* <DEDUP_REMOVED lines=11> */
[----:B-----5:R-:W-:Y:S01]  /*22310*/  LOP3.LUT R2, R20, R2, RZ, 0x3c, !PT ;  /* 0x0000000214027212 */ /* 0x020fe200078e3cff */
[----:B------:R-:W-:-:S04]  /*22320*/  IMAD.U32 R7, RZ, RZ, UR38 ;  /* 0x00000026ff077e24 */ /* 0x000fc8000f8e00ff */
[----:B------:R0:W-:Y:S01]  /*22330*/  STL [R1], R2 ;  /* 0x0000000201007387 */ /* 0x0001e20000100800 */
[----:B------:R-:W-:Y:S01]  /*22340*/  ISETP.NE.AND P4, PT, R7, 0x3, PT ;  /* 0x000000030700780c */ /* 0x000fe20003f85270 */
[----:B------:R-:W-:Y:S01]  /*22350*/  IMAD.MOV.U32 R26, RZ, RZ, R0 ;  /* 0x000000ffff1a7224 */ /* 0x000fe200078e0000 */
[----:B------:R-:W-:Y:S02]  /*22360*/  SEL R25, R25, RZ, P0 ;  /* 0x000000ff19197207 */ /* 0x000fe40000000000 */
[----:B--2---:R-:W-:-:S09]  /*22370*/  SHF.R.S32.HI R29, RZ, 0x1f, R8 ;  /* 0x0000001fff1d7819 */ /* 0x004fd20000011408 */
[----:B0-----:R-:W-:Y:S05]  /*22380*/  @!P4 BRA `(.L_x_11673) ;  /* 0x000000000004c947 */ /* 0x001fea0003800000 */
[----:B------:R-:W-:Y:S01]  /*22390*/  BPT.TRAP 0x1 ;  /* 0x000000040000795c */ /* 0x000fe20000300000 */
.L_x_11673:
[----:B------:R-:W-:Y:S01]  /*223a0*/  IMAD R5, R25, 0x8, R23 ;  /* 0x0000000819057824 */ /* 0x000fe200078e0217 */
[----:B------:R-:W-:Y:S01]  /*223b0*/  SHF.L.U32 R0, R2, 0x1f, RZ ;  /* 0x0000001f02007819 */ /* 0x000fe200000006ff */
[----:B------:R-:W-:Y:S03]  /*223c0*/  BSSY B1, `(.L_x_11674) ;  /* 0x0000003000017945 */ /* 0x000fe60003800000 */
[----:B------:R-:W0:Y:S02]  /*223d0*/  SYNCS.PHASECHK.TRANS64.TRYWAIT P0, [R5+URZ+0x2d840], R0 ;  /* 0x02d84000050075a7 */ /* 0x000e24000800017f */
[----:B0-----:R-:W-:Y:S05]  /*223e0*/  @!P0 BRA `(.L_x_11675) ;  /* 0x0000004000c48947 */ /* 0x001fea0003800000 */
.L_x_11797:
[----:B------:R-:W-:Y:S05]  /*223f0*/  BSYNC B1 ;  /* 0x0000000000017941 */ /* 0x000fea0003800000 */
.L_x_11674:
[----:B------:R-:W2:Y:S04]  /*22400*/  LDL R6, [R1+0xc] ;  /* 0x00000c0001067983 */ /* 0x000ea80000100800 */
[----:B------:R-:W3:Y:S01]  /*22410*/  LDL R4, [R1+0x14] ;  /* 0x0000140001047983 */ /* 0x000ee20000100800 */
[----:B------:R-:W-:Y:S01]  /*22420*/  SHF.R.S32.HI R28, RZ, 0x1f, R9 ;  /* 0x0000001fff1c7819 */ /* 0x000fe20000011409 */
[----:B------:R-:W-:Y:S01]  /*22430*/  ULDC.64 UR4, c[0x0][0x300] ;  /* 0x0000c00000047ab9 */ /* 0x000fe20000000a00 */
[C---:B------:R-:W-:Y:S01]  /*22440*/  LOP3.LUT P5, RZ, R22.reuse, 0x2, RZ, 0xc0, !PT ;  /* 0x0000000216ff7812 */ /* 0x040fe200078ac0ff */
        /* <DEDUP_REMOVED lines=22> */
[----:B------:R-:W-:Y:S02]  /*225b0*/  LOP3.LUT P6, RZ, R22, 0x4, RZ, 0xc0, !PT ;  /* 0x0000000416ff7812 */ /* 0x000fe400078cc0ff */
[----:B------:R-:W-:Y:S01]  /*225c0*/  LEA R4, R4, R23, 0x1 ;  /* 0x0000001704047211 */ /* 0x000fe200078e08ff */
        /* <DEDUP_REMOVED lines=26> */
.L_x_11807:
        /* <DEDUP_REMOVED lines=11> */
.L_x_11677:
        /* <DEDUP_REMOVED lines=11> */
.L_x_11678:
[----:B------:R1:W-:Y:S01]  /*228d0*/  SYNCS.ARRIVE.TRANS64.A1T0 RZ, [R5+URZ+0x2d830], RZ ;  /* 0x02d830ff05ff79a7 */ /* 0x0003e2000810003f */
[----:B------:R-:W-:Y:S05]  /*228e0*/  @!P5 BRA `(.L_x_11679) ;  /* 0x000000000004d947 */ /* 0x000fea0003800000 */
[----:B------:R-:W-:Y:S01]  /*228f0*/  BPT.TRAP 0x1 ;  /* 0x000000040000795c */ /* 0x000fe20000300000 */
.L_x_11679:
[----:B------:R-:W-:Y:S01]  /*22900*/  SHF.L.U32 R2, R20, 0x1f, RZ ;  /* 0x0000001f14027819 */ /* 0x000fe200000006ff */
[----:B-1----:R-:W-:Y:S01]  /*22910*/  IMAD R5, R10, 0x8, R23 ;  /* 0x000000080a057824 */ /* 0x002fe200078e0217 */
[----:B------:R-:W-:Y:S03]  /*22920*/  BSSY B1, `(.L_x_11680) ;  /* 0x0000003000017945 */ /* 0x000fe60003800000 */
[----:B------:R-:W1:Y:S02]  /*22930*/  SYNCS.PHASECHK.TRANS64.TRYWAIT P0, [R5+URZ+0x2d860], R2 ;  /* 0x02d86002050075a7 */ /* 0x000e64000800017f */
[----:B-1----:R-:W-:Y:S05]  /*22940*/  @!P0 BRA `(.L_x_11681) ;  /* 0x0000004000d48947 */ /* 0x002fea0003800000 */
.L_x_11808:
[----:B------:R-:W-:Y:S05]  /*22950*/  BSYNC B1 ;  /* 0x0000000000017941 */ /* 0x000fea0003800000 */
.L_x_11680:
        /* <DEDUP_REMOVED lines=45> */
.L_x_11818:
        /* <DEDUP_REMOVED lines=32> */
.L_x_11683:
[----:B------:R-:W-:Y:S02]  /*22e30*/  PLOP3.LUT P4, PT, P4, P0, PT, 0xa2, 0x0 ;  /* 0x000000000000781c */ /* 0x000fe40002781472 */
[----:B------:R-:W-:-:S08]  /*22e40*/  @P0 R2UR P4, UR4, R5 ;  /* 0x00000000050402ca */ /* 0x000fd00000080000 */
[----:B------:R-:W-:-:S05]  /*22e50*/  @P0 PLOP3.LUT P0, PT, P4, PT, PT, 0x80, 0x0 ;  /* 0x000000000000081c */ /* 0x000fca000270f070 */
[----:B------:R-:W-:Y:S01]  /*22e60*/  @!P4 SYNCS.ARRIVE.TRANS64.RED.A0T1 RZ, [UR4+0x2d850], RZ ;  /* 0x02d850ffffffc9a7 */ /* 0x000fe20008200404 */
[----:B------:R-:W-:Y:S07]  /*22e70*/  @!P4 ARRIVES.LDGSTSBAR.64.TRANSCNT [UR4+0x2d850] ;  /* 0x02d85000ff00c9b0 */ /* 0x000fee0008000a84 */
[----:B------:R-:W-:Y:S05]  /*22e80*/  @P0 BRA.U.ANY `(.L_x_11683) ;  /* 0xfffffffd00e80947 */ /* 0x000fea000393ffff */
[----:B------:R-:W-:Y:S01]  /*22e90*/  NOP ;  /* 0x0000000000007918 */ /* 0x000fe20000000000 */
[----:B------:R-:W-:Y:S01]  /*22ea0*/  IMAD.U32 R2, RZ, RZ, UR38 ;  /* 0x00000026ff027e24 */ /* 0x000fe2000f8e00ff */
[----:B------:R-:W-:-:S04]  /*22eb0*/  MOV R24, R0 ;  /* 0x0000000000187202 */ /* 0x000fc80000000f00 */
[----:B------:R-:W-:-:S13]  /*22ec0*/  ISETP.NE.AND P5, PT, R2, 0x3, PT ;  /* 0x000000030200780c */ /* 0x000fda0003fa5270 */
[----:B------:R-:W-:Y:S05]  /*22ed0*/  @!P5 BRA `(.L_x_11684) ;  /* 0x000000000004d947 */ /* 0x000fea0003800000 */
[----:B------:R-:W-:Y:S01]  /*22ee0*/  BPT.TRAP 0x1 ;  /* 0x000000040000795c */ /* 0x000fe20000300000 */
.L_x_11684:
[----:B------:R-:W2:Y:S01]  /*22ef0*/  LDL R2, [R1+0x28] ;  /* 0x0000280001027983 */ /* 0x000ea20000100800 */
[----:B------:R1:W-:Y:S01]  /*22f00*/  SYNCS.ARRIVE.TRANS64.A1T0 RZ, [R5+URZ+0x2d850], RZ ;  /* 0x02d850ff05ff79a7 */ /* 0x0003e2000810003f */
[----:B------:R-:W-:Y:S02]  /*22f10*/  VIADD R0, R26, 0xffffffff ;  /* 0xffffffff1a007836 */ /* 0x000fe40000000000 */
[----:B------:R1:W5:Y:S01]  /*22f20*/  LDL R20, [R1] ;  /* 0x0000000001147983 */ /* 0x0003620000100800 */
[----:B------:R-:W-:-:S03]  /*22f30*/  IMAD.MOV.U32 R10, RZ, RZ, R25 ;  /* 0x000000ffff0a7224 */ /* 0x000fc600078e0019 */
[----:B------:R1:W-:Y:S01]  /*22f40*/  STL [R1+0x8], R26 ;  /* 0x0000081a01007387 */ /* 0x0003e20000100800 */
[----:B--2---:R-:W-:-:S13]  /*22f50*/  ISETP.GT.AND P0, PT, R26, R2, PT ;  /* 0x000000021a00720c */ /* 0x004fda0003f04270 */
[----:B-1----:R-:W-:Y:S05]  /*22f60*/  @P0 BRA `(.L_x_11685) ;  /* 0xfffffff000640947 */ /* 0x002fea000383ffff */
.L_x_11672:
[----:B------:R-:W-:Y:S05]  /*22f70*/  BSYNC B0 ;  /* 0x0000000000007941 */ /* 0x000fea0003800000 */
.L_x_11671:
[----:B------:R-:W1:Y:S01]  /*22f80*/  S2R R2, SR_TID.X ;  /* 0x0000000000027919 */ /* 0x000e620000002100 */
[----:B------:R-:W-:Y:S01]  /*22f90*/  BSSY B0, `(.L_x_11686) ;  /* 0x0000010000007945 */ /* 0x000fe20003800000 */
        /* <DEDUP_REMOVED lines=12> */
[----:B0-----:R-:W0:Y:S01]  /*23060*/  POPC R7, R4 ;  /* 0x0000000400077309 */ /* 0x001e220000000000 */
[----:B--2---:R-:W0:Y:S02]  /*23070*/  SHFL.IDX PT, R0, R3, R0, 0x1f ;  /* 0x00001f0003007589 */ /* 0x004e2400000e0000 */
[----:B0-----:R-:W-:-:S07]  /*23080*/  IADD3 R16, R0, UR37, R7 ;  /* 0x0000002500107c10 */ /* 0x001fce000fffe007 */
.L_x_11687:
[----:B------:R-:W-:Y:S05]  /*23090*/  BSYNC B0 ;  /* 0x0000000000007941 */ /* 0x000fea0003800000 */
.L_x_11686:
[----:B------:R-:W-:-:S05]  /*230a0*/  IMAD.U32 R0, RZ, RZ, UR38 ;  /* 0x00000026ff007e24 */ /* 0x000fca000f8e00ff */
[----:B------:R-:W-:-:S13]  /*230b0*/  ISETP.NE.AND P0, PT, R0, 0x3, PT ;  /* 0x000000030000780c */ /* 0x000fda0003f05270 */
[----:B------:R-:W-:Y:S05]  /*230c0*/  @!P0 BRA `(.L_x_11688) ;  /* 0x0000000000048947 */ /* 0x000fea0003800000 */
[----:B------:R-:W-:Y:S01]  /*230d0*/  BPT.TRAP 0x1 ;  /* 0x000000040000795c */ /* 0x000fe20000300000 */
.L_x_11688:
        /* <DEDUP_REMOVED lines=8> */
.L_x_11819:
[----:B------:R-:W-:Y:S05]  /*23160*/  BSYNC B0 ;  /* 0x0000000000007941 */ /* 0x000fea0003800000 */
.L_x_11689:
        /* <DEDUP_REMOVED lines=51> */
.L_x_11829:
        /* <DEDUP_REMOVED lines=13> */
.L_x_11692:
        /* <DEDUP_REMOVED lines=11> */
.L_x_11693:
        /* <DEDUP_REMOVED lines=8> */
.L_x_11652:
[----:B------:R-:W-:Y:S05]  /*236a0*/  BSYNC B7 ;  /* 0x0000000000077941 */ /* 0x000fea0003800000 */
.L_x_11650:
[----:B------:R-:W-:-:S13]  /*236b0*/  LOP3.LUT P0, RZ, R22, 0x10, RZ, 0xc0, !PT ;  /* 0x0000001016ff7812 */ /* 0x000fda000780c0ff */
[----:B------:R-:W-:Y:S05]  /*236c0*/  @!P0 BRA `(.L_x_11694) ;  /* 0x0000000000248947 */ /* 0x000fea0003800000 */
[----:B------:R-:W-:Y:S05]  /*236d0*/  WARPSYNC.ALL ;  /* 0x0000000000007948 */ /* 0x000fea0003800000 */
[----:B------:R-:W3:Y:S08]  /*236e0*/  S2UR UR5, SR_CgaCtaId ;  /* 0x00000000000579c3 */ /* 0x000ef00000008800 */
[----:B------:R-:W-:Y:S06]  /*236f0*/  BAR.SYNC.DEFER_BLOCKING 0x5, 0x200 ;  /* 0x0148000000007b1d */ /* 0x000fec0000010000 */
[----:B------:R-:W-:-:S02]  /*23700*/  UMOV UR4, 0x400 ;  /* 0x0000040000047882 */ /* 0x000fc40000000000 */
[----:B---3--:R-:W-:-:S06]  /*23710*/  ULEA UR4, UR5, UR4, 0x18 ;  /* 0x0000000405047291 */ /* 0x008fcc000f8ec03f */
[----:B------:R-:W-:-:S05]  /*23720*/  IMAD.U32 R23, RZ, RZ, UR4 ;  /* 0x00000004ff177e24 */ /* 0x000fca000f8e00ff */
[----:B------:R3:W4:Y:S01]  /*23730*/  LDS.128 R16, [R23+0x2d8d0] ;  /* 0x02d8d00017107984 */ /* 0x0007220000000c00 */
[----:B------:R-:W-:Y:S06]  /*23740*/  BAR.ARV 0x4, 0x200 ;  /* 0x0108000000007b1d */ /* 0x000fec0000002000 */
[----:B------:R-:W-:Y:S05]  /*23750*/  BRA `(.L_x_11695) ;  /* 0x0000000800cc7947 */ /* 0x000fea0003800000 */
.L_x_11694:
[----:B------:R-:W1:Y:S01]  /*23760*/  S2R R0, SR_TID.X ;  /* 0x0000000000007919 */ /* 0x000e620000002100 */
[----:B------:R-:W-:Y:S01]  /*23770*/  UMOV UR4, 0xffffffff ;  /* 0xffffffff00047882 */ /* 0x000fe20000000000 */
[----:B-1----:R-:W-:-:S04]  /*23780*/  LOP3.LUT R7, R0, 0x1f, RZ, 0xc0, !PT ;  /* 0x0000001f00077812 */ /* 0x002fc800078ec0ff */
[----:B------:R-:W-:Y:S01]  /*23790*/  ISETP.NE.AND P0, PT, R7, 0x1f, PT ;  /* 0x0000001f0700780c */ /* 0x000fe20003f05270 */
[----:B------:R-:W-:-:S12]  /*237a0*/  BRA.DIV UR4, `(.L_x_11696) ;  /* 0x0000004204387947 */ /* 0x000fd8000b800000 */
[----:B0-----:R-:W-:Y:S01]  /*237b0*/  IADD3 R5, R19, R7, RZ ;  /* 0x0000000713057210 */ /* 0x001fe20007ffe0ff */
[----:B------:R-:W-:-:S03]  /*237c0*/  ULDC UR4, c[0x0][0xc3c] ;  /* 0x00030f0000047ab9 */ /* 0x000fc60000000800 */
[----:B------:R-:W-:-:S13]  /*237d0*/  ISETP.GE.OR P1, PT, R5, UR4, !P0 ;  /* 0x0000000405007c0c */ /* 0x000fda000c726670 */
[----:B--2---:R-:W0:Y:S02]  /*237e0*/  @!P1 LDC.64 R2, c[0x0][0xc80] ;  /* 0x00032000ff029b82 */ /* 0x004e240000000a00 */
        /* <DEDUP_REMOVED lines=27> */
.L_x_11839:
[----:B------:R-:W-:Y:S02]  /*239a0*/  ULDC UR4, c[0x0][0xc38] ;  /* 0x00030e0000047ab9 */ /* 0x000fe40000000800 */
[----:B------:R-:W-:-:S04]  /*239b0*/  IMAD.U32 R4, RZ, RZ, UR4 ;  /* 0x00000004ff047e24 */ /* 0x000fc8000f8e00ff */
[----:B-1----:R-:W-:-:S04]  /*239c0*/  IMAD R5, R14, R4, RZ ;  /* 0x000000040e057224 */ /* 0x002fc800078e02ff */
[----:B------:R-:W-:-:S05]  /*239d0*/  IMAD.IADD R16, R16, 0x1, R5 ;  /* 0x0000000110107824 */ /* 0x000fca00078e0205 */
[----:B------:R-:W-:-:S13]  /*239e0*/  ISETP.GT.AND P6, PT, R16, R0, PT ;  /* 0x000000001000720c */ /* 0x000fda0003fc4270 */
[----:B------:R-:W-:Y:S05]  /*239f0*/  @P6 BRA `(.L_x_11697) ;  /* 0x00000000009c6947 */ /* 0x000fea0003800000 */
.L_x_11702:
[----:B------:R-:W1:Y:S01]  /*23a00*/  LDC R4, c[0x0][0xc3c] ;  /* 0x00030f00ff047b82 */ /* 0x000e620000000800 */
[----:B------:R-:W-:-:S05]  /*23a10*/  VIADD R19, R19, 0x1f ;  /* 0x0000001f13137836 */ /* 0x000fca0000000000 */
        /* <DEDUP_REMOVED lines=12> */
.L_x_11700:
[----:B------:R-:W-:Y:S05]  /*23ae0*/  BSYNC B0 ;  /* 0x0000000000007941 */ /* 0x000fea0003800000 */
.L_x_11699:
        /* <DEDUP_REMOVED lines=17> */
[----:B------:R0:W1:Y:S02]  /*23c00*/  SHFL.IDX PT, R14, R3, 0x1f, 0x1f ;  /* 0x03e01f00030e7f89 */ /* 0x00006400000e0000 */
.L_x_11847:
[----:B------:R-:W-:Y:S02]  /*23c10*/  ULDC UR4, c[0x0][0xc38] ;  /* 0x00030e0000047ab9 */ /* 0x000fe40000000800 */
[----:B------:R-:W-:-:S04]  /*23c20*/  IMAD.U32 R4, RZ, RZ, UR4 ;  /* 0x00000004ff047e24 */ /* 0x000fc8000f8e00ff */
[----:B-1----:R-:W-:-:S04]  /*23c30*/  IMAD R5, R14, R4, RZ ;  /* 0x000000040e057224 */ /* 0x002fc800078e02ff */
[----:B------:R-:W-:-:S05]  /*23c40*/  IMAD.IADD R16, R5, 0x1, R16 ;  /* 0x0000000105107824 */ /* 0x000fca00078e0210 */
[----:B------:R-:W-:-:S13]  /*23c50*/  ISETP.GT.AND P6, PT, R16, R0, PT ;  /* 0x000000001000720c */ /* 0x000fda0003fc4270 */
[----:B------:R-:W-:Y:S05]  /*23c60*/  @!P6 BRA `(.L_x_11702) ;  /* 0xfffffffc0064e947 */ /* 0x000fea000383ffff */
.L_x_11697:
        /* <DEDUP_REMOVED lines=8> */
.L_x_11851:
[----:B------:R-:W-:Y:S01]  /*23cf0*/  ISETP.NE.AND P0, PT, R5, RZ, PT ;  /* 0x000000ff0500720c */ /* 0x000fe20003f05270 */
[----:B------:R-:W-:-:S12]  /*23d00*/  IMAD.MOV.U32 R5, RZ, RZ, RZ ;  /* 0x000000ffff057224 */ /* 0x000fd800078e00ff */
[----:B------:R-:W-:Y:S05]  /*23d10*/  @!P0 BRA `(.L_x_11704) ;  /* 0x0000000000108947 */ /* 0x000fea0003800000 */
[----:B------:R-:W-:Y:S01]  /*23d20*/  UMOV UR4, 0xffffffff ;  /* 0xffffffff00047882 */ /* 0x000fe20000000000 */
[----:B------:R-:W-:Y:S02]  /*23d30*/  VIADD R12, R6, 0xffffffff ;  /* 0xffffffff060c7836 */ /* 0x000fe40000000000 */
[----:B------:R-:W-:Y:S05]  /*23d40*/  BRA.DIV UR4, `(.L_x_11705) ;  /* 0x0000004204f87947 */ /* 0x000fea000b800000 */
[----:B------:R3:W4:Y:S02]  /*23d50*/  SHFL.IDX PT, R5, R3, R12, 0x1f ;  /* 0x00001f0c03057589 */ /* 0x00072400000e0000 */
.L_x_11704:
[----:B01-3--:R-:W0:Y:S01]  /*23d60*/  LDC.64 R2, c[0x0][0xc90] ;  /* 0x00032400ff027b82 */ /* 0x00be220000000a00 */
[----:B------:R-:W-:-:S04]  /*23d70*/  IMAD.IADD R19, R6, 0x1, R19 ;  /* 0x0000000106137824 */ /* 0x000fc800078e0213 */
[----:B0-----:R-:W-:-:S05]  /*23d80*/  IMAD.WIDE R2, R19, 0x4, R2 ;  /* 0x0000000413027825 */ /* 0x001fca00078e0202 */
[----:B------:R0:W2:Y:S01]  /*23d90*/  LDG.E R7, desc[UR54][R2.64] ;  /* 0x0000003602077981 */ /* 0x0000a2000c1e1900 */
[----:B----4-:R-:W-:Y:S02]  /*23da0*/  IMAD R16, R5, R4, R16 ;  /* 0x0000000405107224 */ /* 0x010fe400078e0210 */
[----:B0-----:R-:W-:Y:S02]  /*23db0*/  IMAD.MOV.U32 R2, RZ, RZ, RZ ;  /* 0x000000ffff027224 */ /* 0x001fe400078e00ff */
[----:B--2---:R-:W-:-:S05]  /*23dc0*/  IMAD R6, R17, R7, RZ ;  /* 0x0000000711067224 */ /* 0x004fca00078e02ff */
        /* <DEDUP_REMOVED lines=40> */
[----:B------:R-:W-:-:S05]  /*24050*/  IABS R3, R5 ;  /* 0x0000000500037213 */ /* 0x000fca0000000000 */
[----:B------:R-:W-:-:S04]  /*24060*/  IMAD.HI.U32 R2, R2, R3, RZ ;  /* 0x0000000302027227 */ /* 0x000fc800078e00ff */
[----:B------:R-:W-:Y:S01]  /*24070*/  IMAD R6, R2, R6, R3 ;  /* 0x0000000602067224 */ /* 0x000fe200078e0203 */
[C---:B------:R-:W-:Y:S01]  /*24080*/  LOP3.LUT R3, R5.reuse, R4, RZ, 0x3c, !PT ;  /* 0x0000000405037212 */ /* 0x040fe200078e3cff */
[----:B------:R-:W-:-:S03]  /*24090*/  IMAD.IADD R5, R5, 0x1, R0 ;  /* 0x0000000105057824 */ /* 0x000fc600078e0200 */
        /* <DEDUP_REMOVED lines=14> */
.L_x_11698:
[----:B------:R-:W-:Y:S01]  /*24180*/  UMOV UR4, URZ ;  /* 0x0000003f00047c82 */ /* 0x000fe20008000000 */
[----:B------:R-:W-:Y:S01]  /*24190*/  UMOV UR5, URZ ;  /* 0x0000003f00057c82 */ /* 0x000fe20008000000 */
[----:B------:R-:W-:Y:S01]  /*241a0*/  ULDC UR6, c[0x0][0xc3c] ;  /* 0x00030f0000067ab9 */ /* 0x000fe20000000800 */
[----:B------:R-:W-:Y:S01]  /*241b0*/  IMAD.MOV.U32 R16, RZ, RZ, R0 ;  /* 0x000000ffff107224 */ /* 0x000fe200078e0000 */
[----:B------:R-:W-:Y:S01]  /*241c0*/  MOV R18, UR5 ;  /* 0x0000000500127c02 */ /* 0x000fe20008000f00 */
[----:B------:R-:W-:Y:S02]  /*241d0*/  IMAD.U32 R17, RZ, RZ, UR4 ;  /* 0x00000004ff117e24 */ /* 0x000fe4000f8e00ff */
[----:B------:R-:W-:-:S07]  /*241e0*/  IMAD.U32 R19, RZ, RZ, UR6 ;  /* 0x00000006ff137e24 */ /* 0x000fce000f8e00ff */
.L_x_11706:
        /* <DEDUP_REMOVED lines=10> */
.L_x_11695:
[----:B------:R-:W-:Y:S02]  /*24290*/  ULDC UR4, c[0x0][0xc3c] ;  /* 0x00030f0000047ab9 */ /* 0x000fe40000000800 */
[----:B----4-:R-:W-:-:S13]  /*242a0*/  ISETP.GE.AND P0, PT, R19, UR4, PT ;  /* 0x0000000413007c0c */ /* 0x010fda000bf06270 */
[----:B------:R-:W-:Y:S05]  /*242b0*/  @!P0 BRA `(.L_x_11707) ;  /* 0xffffff9c00188947 */ /* 0x000fea000383ffff */
[----:B------:R-:W-:Y:S05]  /*242c0*/  BSYNC B8 ;  /* 0x0000000000087941 */ /* 0x000fea0003800000 */
.L_x_11590:
[----:B0-----:R-:W4:Y:S01]  /*242d0*/  LDL.LU R0, [R1+0x4c] ;  /* 0x00004c0001007983 */ /* 0x001f220000300800 */
[----:B------:R-:W-:Y:S01]  /*242e0*/  BSSY B0, `(.L_x_11708) ;  /* 0x000000b000007945 */ /* 0x000fe20003800000 */
[----:B------:R-:W0:Y:S01]  /*242f0*/  S2R R5, SR_CgaCtaId ;  /* 0x0000000000057919 */ /* 0x000e220000008800 */
[----:B----4-:R-:W-:-:S05]  /*24300*/  VIADD R0, R0, 0x1 ;  /* 0x0000000100007836 */ /* 0x010fca0000000000 */
[----:B--2---:R-:W-:-:S04]  /*24310*/  LEA.HI R2, R0, R0, RZ, 0x1 ;  /* 0x0000000000027211 */ /* 0x004fc800078f08ff */
[----:B------:R-:W-:Y:S02]  /*24320*/  LOP3.LUT R3, R2, 0xfffffffe, RZ, 0xc0, !PT ;  /* 0xfffffffe02037812 */ /* 0x000fe400078ec0ff */
[----:B------:R-:W-:-:S03]  /*24330*/  MOV R2, 0x400 ;  /* 0x0000040000027802 */ /* 0x000fc60000000f00 */
[----:B------:R-:W-:Y:S01]  /*24340*/  IMAD.IADD R0, R0, 0x1, -R3 ;  /* 0x0000000100007824 */ /* 0x000fe200078e0a03 */
[----:B0-----:R-:W-:-:S04]  /*24350*/  LEA R5, R5, R2, 0x18 ;  /* 0x0000000205057211 */ /* 0x001fc800078ec0ff */
[----:B------:R-:W-:-:S04]  /*24360*/  SHF.L.U32 R0, R0, 0x1f, RZ ;  /* 0x0000001f00007819 */ /* 0x000fc800000006ff */
[----:B------:R-:W0:Y:S02]  /*24370*/  SYNCS.PHASECHK.TRANS64.TRYWAIT P0, [R5+URZ+0x2d820], R0 ;  /* 0x02d82000050075a7 */ /* 0x000e24000800017f */
[----:B0-----:R-:W-:Y:S05]  /*24380*/  @!P0 BRA `(.L_x_11709) ;  /* 0x0000003c00908947 */ /* 0x001fea0003800000 */
.L_x_11854:
[----:B------:R-:W-:Y:S05]  /*24390*/  BSYNC B0 ;  /* 0x0000000000007941 */ /* 0x000fea0003800000 */
.L_x_11708:
[----:B------:R-:W-:-:S03]  /*243a0*/  UMOV UR4, 0xffffffff ;  /* 0xffffffff00047882 */ /* 0x000fc60000000000 */
[----:B------:R-:W-:Y:S05]  /*243b0*/  BRA.DIV UR4, `(.L_x_11710) ;  /* 0x0000003e04987947 */ /* 0x000fea000b800000 */
[----:B0-----:R-:W0:Y:S02]  /*243c0*/  S2R R0, SR_TID.X ;  /* 0x0000000000007919 */ /* 0x001e240000002100 */
[----:B0-----:R-:W-:-:S04]  /*243d0*/  SHF.R.U32.HI R0, RZ, 0x5, R0 ;  /* 0x00000005ff007819 */ /* 0x001fc80000011600 */
[----:B------:R-:W-:-:S05]  /*243e0*/  LOP3.LUT R0, R0, 0x3, RZ, 0xc0, !PT ;  /* 0x0000000300007812 */ /* 0x000fca00078ec0ff */
[----:B------:R0:W2:Y:S02]  /*243f0*/  SHFL.IDX PT, R14, R0, RZ, 0x1f ;  /* 0x00001fff000e7589 */ /* 0x0000a400000e0000 */
.L_x_11857:
[----:B--2---:R-:W-:-:S13]  /*24400*/  ISETP.NE.AND P0, PT, R14, RZ, PT ;  /* 0x000000ff0e00720c */ /* 0x004fda0003f05270 */
[----:B------:R-:W-:Y:S05]  /*24410*/  @P0 BRA `(.L_x_11364) ;  /* 0x0000000000900947 */ /* 0x000fea0003800000 */
[----:B------:R-:W-:-:S03]  /*24420*/  UMOV UR4, 0xffffffff ;  /* 0xffffffff00047882 */ /* 0x000fc60000000000 */
[----:B------:R-:W-:Y:S05]  /*24430*/  BRA.DIV UR4, `(.L_x_11711) ;  /* 0x0000003e04ac7947 */ /* 0x000fea000b800000 */
[----:B------:R-:W-:-:S13]  /*24440*/  ELECT P6, URZ, PT ;  /* 0x00000000003f782f */ /* 0x000fda00038c0000 */
.L_x_11860:
[----:B------:R-:W-:Y:S05]  /*24450*/  @!P6 BRA `(.L_x_11364) ;  /* 0x000000000080e947 */ /* 0x000fea0003800000 */
[----:B------:R-:W-:-:S06]  /*24460*/  ULOP3.LUT UR4, UR36, 0x2, URZ, 0xfc, !UPT ;  /* 0x0000000224047892 */ /* 0x000fcc000f8efc3f */
[----:B0-----:R-:W-:-:S05]  /*24470*/  IMAD.U32 R0, RZ, RZ, UR4 ;  /* 0x00000004ff007e24 */ /* 0x001fca000f8e00ff */
[----:B------:R-:W-:-:S13]  /*24480*/  ISETP.NE.AND P0, PT, R0, 0x3, PT ;  /* 0x000000030000780c */ /* 0x000fda0003f05270 */
[----:B------:R-:W-:Y:S05]  /*24490*/  @!P0 BRA `(.L_x_11712) ;  /* 0x0000000000048947 */ /* 0x000fea0003800000 */
[----:B------:R-:W-:Y:S01]  /*244a0*/  BPT.TRAP 0x1 ;  /* 0x000000040000795c */ /* 0x000fe20000300000 */
.L_x_11712:
[----:B------:R-:W2:Y:S01]  /*244b0*/  LDL R0, [R1] ;  /* 0x0000000001007983 */ /* 0x000ea20000100800 */
[C---:B------:R-:W-:Y:S02]  /*244c0*/  IMAD R3, R25.reuse, 0x8, R5 ;  /* 0x0000000819037824 */ /* 0x040fe400078e0205 */
[----:B------:R-:W-:-:S05]  /*244d0*/  VIADD R25, R25, 0x1 ;  /* 0x0000000119197836 */ /* 0x000fca0000000000 */
[----:B------:R-:W-:Y:S02]  /*244e0*/  ISETP.NE.AND P2, PT, R25, 0x2, PT ;  /* 0x000000021900780c */ /* 0x000fe40003f45270 */
[----:B--2---:R-:W-:Y:S02]  /*244f0*/  SHF.L.U32 R2, R0, 0x1f, RZ ;  /* 0x0000001f00027819 */ /* 0x004fe400000006ff */
[----:B------:R-:W-:Y:S02]  /*24500*/  SEL R0, RZ, 0x1, P2 ;  /* 0x00000001ff007807 */ /* 0x000fe40001000000 */
[----:B------:R-:W0:Y:S02]  /*24510*/  SYNCS.PHASECHK.TRANS64.TRYWAIT P1, [R3+URZ+0x2d840], R2 ;  /* 0x02d84002030075a7 */ /* 0x000e24000802017f */
[----:B0-----:R-:W-:Y:S05]  /*24520*/  @!P1 BRA `(.L_x_11713) ;  /* 0x0000003c00909947 */ /* 0x001fea0003800000 */
.L_x_11861:
[----:B------:R-:W2:Y:S01]  /*24530*/  LDL.LU R4, [R1] ;  /* 0x0000000001047983 */ /* 0x000ea20000300800 */
[----:B------:R-:W-:Y:S02]  /*24540*/  SEL R25, R25, RZ, P2 ;  /* 0x000000ff19197207 */ /* 0x000fe40001000000 */
[----:B--2---:R-:W-:Y:S01]  /*24550*/  LOP3.LUT R0, R4, R0, RZ, 0x3c, !PT ;  /* 0x0000000004007212 */ /* 0x004fe200078e3cff */
[----:B------:R-:W-:Y:S06]  /*24560*/  @!P0 BRA `(.L_x_11714) ;  /* 0x0000000000048947 */ /* 0x000fec0003800000 */
[----:B------:R-:W-:Y:S01]  /*24570*/  BPT.TRAP 0x1 ;  /* 0x000000040000795c */ /* 0x000fe20000300000 */
.L_x_11714:
[----:B------:R-:W-:Y:S01]  /*24580*/  IMAD R25, R25, 0x8, R5 ;  /* 0x0000000819197824 */ /* 0x000fe200078e0205 */
[----:B------:R-:W-:-:S04]  /*24590*/  SHF.L.U32 R0, R0, 0x1f, RZ ;  /* 0x0000001f00007819 */ /* 0x000fc800000006ff */
[----:B------:R-:W2:Y:S02]  /*245a0*/  SYNCS.PHASECHK.TRANS64.TRYWAIT P1, [R25+URZ+0x2d840], R0 ;  /* 0x02d84000190075a7 */ /* 0x000ea4000802017f */
[----:B--2---:R-:W-:Y:S05]  /*245b0*/  @!P1 BRA `(.L_x_11715) ;  /* 0x0000003c00809947 */ /* 0x004fea0003800000 */
.L_x_11862:
[----:B------:R-:W-:Y:S05]  /*245c0*/  @!P0 BRA `(.L_x_11716) ;  /* 0x0000000000048947 */ /* 0x000fea0003800000 */
[----:B------:R-:W-:Y:S01]  /*245d0*/  BPT.TRAP 0x1 ;  /* 0x000000040000795c */ /* 0x000fe20000300000 */
.L_x_11716:
[----:B------:R-:W4:Y:S02]  /*245e0*/  SYNCS.PHASECHK.TRANS64.TRYWAIT P1, [R3+URZ+0x2d860], R2 ;  /* 0x02d86002030075a7 */ /* 0x000f24000802017f */
[----:B----4-:R-:W-:Y:S05]  /*245f0*/  @!P1 BRA `(.L_x_11717) ;  /* 0x0000003c00849947 */ /* 0x010fea0003800000 */
.L_x_11863:
[----:B------:R-:W-:Y:S05]  /*24600*/  @!P0 BRA `(.L_x_11718) ;  /* 0x0000000000048947 */ /* 0x000fea0003800000 */
[----:B------:R-:W-:Y:S01]  /*24610*/  BPT.TRAP 0x1 ;  /* 0x000000040000795c */ /* 0x000fe20000300000 */
.L_x_11718:
[----:B------:R0:W0:Y:S02]  /*24620*/  SYNCS.PHASECHK.TRANS64.TRYWAIT P0, [R25+URZ+0x2d860], R0 ;  /* 0x02d86000190075a7 */ /* 0x000024000800017f */
[----:B0-----:R-:W-:Y:S05]  /*24630*/  @!P0 NANOSLEEP.SYNCS 0x989680 ;  /* 0x009896800000895d */ /* 0x001fea0003900000 */
[----:B------:R-:W0:Y:S02]  /*24640*/  @!P0 SYNCS.PHASECHK.TRANS64 P0, [R25+URZ+0x2d860], R0 ;  /* 0x02d86000190085a7 */ /* 0x000e24000800007f */
[----:B0-----:R-:W-:Y:S05]  /*24650*/  @!P0 BRA `(.L_x_11718) ;  /* 0xfffffffc00f08947 */ /* 0x001fea000383ffff */
.L_x_11364:
[----:B------:R-:W-:Y:S05]  /*24660*/  BSYNC B9 ;  /* 0x0000000000097941 */ /* 0x000fea0003800000 */
.L_x_11361:
[----:B------:R-:W-:Y:S05]  /*24670*/  EXIT ;  /* 0x000000000000794d */ /* 0x000fea0003800000 */
.L_x_11388:
[----:B0-----:R0:W1:Y:S02]  /*24680*/  SYNCS.PHASECHK.TRANS64.TRYWAIT P4, [R35+URZ+0x2d890], R86 ;  /* 0x02d89056230075a7 */ /* 0x001064000808017f */
[----:B-1----:R-:W-:Y:S05]  /*24690*/  @!P4 NANOSLEEP.SYNCS 0x989680 ;  /* 0x009896800000c95d */ /* 0x002fea0003900000 */
[----:B------:R-:W1:Y:S02]  /*246a0*/  @!P4 SYNCS.PHASECHK.TRANS64 P4, [R35+URZ+0x2d890], R86 ;  /* 0x02d890562300c5a7 */ /* 0x000e64000808007f */
[----:B-1----:R-:W-:Y:S05]  /*246b0*/  @!P4 BRA `(.L_x_11388) ;  /* 0xfffffffc00f0c947 */ /* 0x002fea000383ffff */
[----:B------:R-:W-:Y:S05]  /*246c0*/  BRA `(.L_x_11719) ;  /* 0xfffffdec00647947 */ /* 0x000fea000383ffff */
.L_x_11389:
        /* <DEDUP_REMOVED lines=8> */
.L_x_11721:
[----:B------:R-:W-:Y:S05]  /*24750*/  BSYNC B1 ;  /* 0x0000000000017941 */ /* 0x000fea0003800000 */
.L_x_11720:
[----:B------:R-:W-:Y:S01]  /*24760*/  IMAD.MOV.U32 R13, RZ, RZ, R60 ;  /* 0x000000ffff0d7224 */ /* 0x000fe200078e003c */
[----:B------:R-:W-:Y:S01]  /*24770*/  MOV R15, 0xffffffff ;  /* 0xffffffff000f7802 */ /* 0x000fe20000000f00 */
[----:B------:R-:W-:Y:S02]  /*24780*/  IMAD.MOV.U32 R12, RZ, RZ, RZ ;  /* 0x000000ffff0c7224 */ /* 0x000fe400078e00ff */
[----:B------:R-:W-:Y:S02]  /*24790*/  IMAD.MOV.U32 R11, RZ, RZ, 0x1e1f ;  /* 0x00001e1fff0b7424 */ /* 0x000fe400078e00ff */
[----:B------:R-:W-:-:S07]  /*247a0*/  IMAD.MOV.U32 R62, RZ, RZ, R14 ;  /* 0x000000ffff3e7224 */ /* 0x000fce00078e000e */
[----:B------:R-:W-:Y:S05]  /*247b0*/  WARPSYNC.COLLECTIVE R15, `(.L_x_11722) ;  /* 0x000000000f087348 */ /* 0x000fea0003c00000 */
[----:B------:R0:W1:Y:S02]  /*247c0*/  SHFL.IDX P6, R14, R13, R12, R11 ;  /* 0x0000000c0d0e7389 */ /* 0x00006400000c000b */
[----:B01----:R-:W-:Y:S01]  /*247d0*/  ENDCOLLECTIVE ;  /* 0x000000000000791b */ /* 0x003fe20003800000 */
.L_x_11722:
[----:B------:R-:W-:Y:S01]  /*247e0*/  IMAD.MOV.U32 R11, RZ, RZ, R14 ;  /* 0x000000ffff0b7224 */ /* 0x000fe200078e000e */
[----:B------:R-:W-:Y:S06]  /*247f0*/  BRA `(.L_x_11723) ;  /* 0xfffffdec002c7947 */ /* 0x000fec000383ffff */
.L_x_11417:
[----:B0-----:R0:W1:Y:S02]  /*24800*/  SYNCS.PHASECHK.TRANS64.TRYWAIT P4, [R35+URZ+0x2d890], R86 ;  /* 0x02d89056230075a7 */ /* 0x001064000808017f */
[----:B-1----:R-:W-:Y:S05]  /*24810*/  @!P4 NANOSLEEP.SYNCS 0x989680 ;  /* 0x009896800000c95d */ /* 0x002fea0003900000 */
[----:B------:R-:W1:Y:S02]  /*24820*/  @!P4 SYNCS.PHASECHK.TRANS64 P4, [R35+URZ+0x2d890], R86 ;  /* 0x02d890562300c5a7 */ /* 0x000e64000808007f */
[----:B-1----:R-:W-:Y:S05]  /*24830*/  @!P4 BRA `(.L_x_11417) ;  /* 0xfffffffc00f0c947 */ /* 0x002fea000383ffff */
[----:B------:R-:W-:Y:S05]  /*24840*/  BRA `(.L_x_11724) ;  /* 0xfffffe0400f87947 */ /* 0x000fea000383ffff */
.L_x_11418:
        /* <DEDUP_REMOVED lines=8> */
.L_x_11726:
[----:B------:R-:W-:Y:S05]  /*248d0*/  BSYNC B1 ;  /* 0x0000000000017941 */ /* 0x000fea0003800000 */
.L_x_11725:
[----:B------:R-:W-:Y:S02]  /*248e0*/  IMAD.MOV.U32 R13, RZ, RZ, R60 ;  /* 0x000000ffff0d7224 */ /* 0x000fe400078e003c */
[----:B------:R-:W-:Y:S02]  /*248f0*/  IMAD.MOV.U32 R12, RZ, RZ, RZ ;  /* 0x000000ffff0c7224 */ /* 0x000fe400078e00ff */
[----:B------:R-:W-:Y:S02]  /*24900*/  IMAD.MOV.U32 R11, RZ, RZ, 0x1e1f ;  /* 0x00001e1fff0b7424 */ /* 0x000fe400078e00ff */
[----:B------:R-:W-:Y:S02]  /*24910*/  IMAD.MOV.U32 R15, RZ, RZ, -0x1 ;  /* 0xffffffffff0f7424 */ /* 0x000fe400078e00ff */
[----:B------:R-:W-:-:S07]  /*24920*/  IMAD.MOV.U32 R91, RZ, RZ, R14 ;  /* 0x000000ffff5b7224 */ /* 0x000fce00078e000e */
[----:B------:R-:W-:Y:S05]  /*24930*/  WARPSYNC.COLLECTIVE R15, `(.L_x_11727) ;  /* 0x000000000f087348 */ /* 0x000fea0003c00000 */
[----:B------:R0:W1:Y:S02]  /*24940*/  SHFL.IDX P6, R14, R13, R12, R11 ;  /* 0x0000000c0d0e7389 */ /* 0x00006400000c000b */
[----:B01----:R-:W-:Y:S01]  /*24950*/  ENDCOLLECTIVE ;  /* 0x000000000000791b */ /* 0x003fe20003800000 */
.L_x_11727:
[----:B------:R-:W-:Y:S01]  /*24960*/  IMAD.MOV.U32 R90, RZ, RZ, R14 ;  /* 0x000000ffff5a7224 */ /* 0x000fe200078e000e */
[----:B------:R-:W-:Y:S06]  /*24970*/  BRA `(.L_x_11728) ;  /* 0xfffffe0400c07947 */ /* 0x000fec000383ffff */
.L_x_11431:
[----:B0-----:R0:W1:Y:S02]  /*24980*/  SYNCS.PHASECHK.TRANS64.TRYWAIT P3, [R35+URZ+0x2d890], R86 ;  /* 0x02d89056230075a7 */ /* 0x001064000806017f */
[----:B-1----:R-:W-:Y:S05]  /*24990*/  @!P3 NANOSLEEP.SYNCS 0x989680 ;  /* 0x009896800000b95d */ /* 0x002fea0003900000 */
[----:B------:R-:W1:Y:S02]  /*249a0*/  @!P3 SYNCS.PHASECHK.TRANS64 P3, [R35+URZ+0x2d890], R86 ;  /* 0x02d890562300b5a7 */ /* 0x000e64000806007f */
[----:B-1----:R-:W-:Y:S05]  /*249b0*/  @!P3 BRA `(.L_x_11431) ;  /* 0xfffffffc00f0b947 */ /* 0x002fea000383ffff */
[----:B------:R-:W-:Y:S05]  /*249c0*/  BRA `(.L_x_11729) ;  /* 0xfffffe1c00a47947 */ /* 0x000fea000383ffff */
.L_x_11432:
[----:B------:R-:W-:Y:S01]  /*249d0*/  BSSY B1, `(.L_x_11730) ;  /* 0x0000007000017945 */ /* 0x000fe20003800000 */
[----:B------:R-:W-:Y:S02]  /*249e0*/  IMAD.MOV.U32 R12, RZ, RZ, RZ ;  /* 0x000000ffff0c7224 */ /* 0x000fe400078e00ff */
[----:B------:R-:W-:Y:S02]  /*249f0*/  IMAD.MOV.U32 R11, RZ, RZ, 0x1e1f ;  /* 0x00001e1fff0b7424 */ /* 0x000fe400078e00ff */
[----:B------:R-:W-:-:S07]  /*24a00*/  IMAD.MOV.U32 R15, RZ, RZ, -0x1 ;  /* 0xffffffffff0f7424 */ /* 0x000fce00078e00ff */
[----:B0-----:R-:W-:Y:S05]  /*24a10*/  WARPSYNC.COLLECTIVE R15, `(.L_x_11731) ;  /* 0x000000000f087348 */ /* 0x001fea0003c00000 */
[----:B------:R1:W2:Y:S02]  /*24a20*/  SHFL.IDX P6, R14, R13, R12, R11 ;  /* 0x0000000c0d0e7389 */ /* 0x0002a400000c000b */
[----:B012---:R-:W-:Y:S01]  /*24a30*/  ENDCOLLECTIVE ;  /* 0x000000000000791b */ /* 0x007fe20003800000 */
.L_x_11731:
[----:B------:R-:W-:Y:S05]  /*24a40*/  BSYNC B1 ;  /* 0x0000000000017941 */ /* 0x000fea0003800000 */
.L_x_11730:
        /* <DEDUP_REMOVED lines=8> */
.L_x_11732:
[----:B------:R-:W-:Y:S01]  /*24ad0*/  IMAD.MOV.U32 R42, RZ, RZ, R14 ;  /* 0x000000ffff2a7224 */ /* 0x000fe200078e000e */
[----:B------:R-:W-:Y:S06]  /*24ae0*/  BRA `(.L_x_11733) ;  /* 0xfffffe1c00d87947 */ /* 0x000fec000383ffff */
.L_x_11436:
[----:B---3--:R3:W0:Y:S02]  /*24af0*/  SYNCS.PHASECHK.TRANS64.TRYWAIT P2, [R35+URZ+0x2d8b0], R86 ;  /* 0x02d8b056230075a7 */ /* 0x008624000804017f */
[----:B0-----:R-:W-:Y:S05]  /*24b00*/  @!P2 NANOSLEEP.SYNCS 0x989680 ;  /* 0x009896800000a95d */ /* 0x001fea0003900000 */
[----:B------:R-:W0:Y:S02]  /*24b10*/  @!P2 SYNCS.PHASECHK.TRANS64 P2, [R35+URZ+0x2d8b0], R86 ;  /* 0x02d8b0562300a5a7 */ /* 0x000e24000804007f */
[----:B0-----:R-:W-:Y:S05]  /*24b20*/  @!P2 BRA `(.L_x_11436) ;  /* 0xfffffffc00f0a947 */ /* 0x001fea000383ffff */
[----:B------:R-:W-:Y:S05]  /*24b30*/  BRA `(.L_x_11734) ;  /* 0xfffffe2000bc7947 */ /* 0x000fea000383ffff */
.L_x_11450:
        /* <DEDUP_REMOVED lines=8> */
[----:B------:R-:W-:-:S05]  /*24bc0*/  SHF.R.S32.HI R8, RZ, 0x7, R8 ;  /* 0x00000007ff087819 */ /* 0x000fca0000011408 */
[----:B------:R-:W-:-:S07]  /*24bd0*/  IMAD.MOV.U32 R13, RZ, RZ, R8 ;  /* 0x000000ffff0d7224 */ /* 0x000fce00078e0008 */
[----:B-12--5:R-:W-:Y:S05]  /*24be0*/  WARPSYNC.COLLECTIVE R15, `(.L_x_11736) ;  /* 0x000000000f087348 */ /* 0x026fea0003c00000 */
[----:B------:R0:W3:Y:S02]  /*24bf0*/  SHFL.IDX P6, R14, R13, R12, R11 ;  /* 0x0000000c0d0e7389 */ /* 0x0000e400000c000b */
[----:B0123-5:R-:W-:Y:S01]  /*24c00*/  ENDCOLLECTIVE ;  /* 0x000000000000791b */ /* 0x02ffe20003800000 */
.L_x_11736:
[----:B------:R-:W-:Y:S05]  /*24c10*/  BSYNC B0 ;  /* 0x0000000000007941 */ /* 0x000fea0003800000 */
.L_x_11735:
[----:B------:R0:W-:Y:S01]  /*24c20*/  STL [R1+0x44], R14 ;  /* 0x0000440e01007387 */ /* 0x0001e20000100800 */
[----:B------:R-:W-:Y:S05]  /*24c30*/  BRA `(.L_x_11737) ;  /* 0xfffffe2c00a87947 */ /* 0x000fea000383ffff */
.L_x_11461:
[----:B------:R-:W-:Y:S01]  /*24c40*/  BSSY B1, `(.L_x_11738) ;  /* 0x0000007000017945 */ /* 0x000fe20003800000 */
[----:B------:R-:W-:Y:S02]  /*24c50*/  IMAD.MOV.U32 R12, RZ, RZ, RZ ;  /* 0x000000ffff0c7224 */ /* 0x000fe400078e00ff */
[----:B------:R-:W-:Y:S02]  /*24c60*/  IMAD.MOV.U32 R11, RZ, RZ, 0x1e1f ;  /* 0x00001e1fff0b7424 */ /* 0x000fe400078e00ff */
[----:B------:R-:W-:-:S07]  /*24c70*/  IMAD.MOV.U32 R15, RZ, RZ, -0x1 ;  /* 0xffffffffff0f7424 */ /* 0x000fce00078e00ff */
[----:B012---:R-:W-:Y:S05]  /*24c80*/  WARPSYNC.COLLECTIVE R15, `(.L_x_11739) ;  /* 0x000000000f087348 */ /* 0x007fea0003c00000 */
[----:B0-----:R0:W3:Y:S02]  /*24c90*/  SHFL.IDX P6, R14, R13, R12, R11 ;  /* 0x0000000c0d0e7389 */ /* 0x0010e400000c000b */
[----:B0123--:R-:W-:Y:S01]  /*24ca0*/  ENDCOLLECTIVE ;  /* 0x000000000000791b */ /* 0x00ffe20003800000 */
.L_x_11739:
[----:B------:R-:W-:Y:S05]  /*24cb0*/  BSYNC B1 ;  /* 0x0000000000017941 */ /* 0x000fea0003800000 */
.L_x_11738:
        /* <DEDUP_REMOVED lines=8> */
.L_x_11740:
[----:B------:R-:W-:Y:S02]  /*24d40*/  IMAD.MOV.U32 R13, RZ, RZ, R5 ;  /* 0x000000ffff0d7224 */ /* 0x000fe400078e0005 */
[----:B------:R-:W-:-:S07]  /*24d50*/  IMAD.MOV.U32 R0, RZ, RZ, R14 ;  /* 0x000000ffff007224 */ /* 0x000fce00078e000e */
[----:B------:R-:W-:Y:S05]  /*24d60*/  WARPSYNC.COLLECTIVE R15, `(.L_x_11741) ;  /* 0x000000000f087348 */ /* 0x000fea0003c00000 */
[----:B------:R0:W1:Y:S02]  /*24d70*/  SHFL.IDX P6, R14, R13, R12, R11 ;  /* 0x0000000c0d0e7389 */ /* 0x00006400000c000b */
[----:B01----:R-:W-:Y:S01]  /*24d80*/  ENDCOLLECTIVE ;  /* 0x000000000000791b */ /* 0x003fe20003800000 */
.L_x_11741:
[----:B------:R-:W-:Y:S02]  /*24d90*/  IMAD.MOV.U32 R13, RZ, RZ, R4 ;  /* 0x000000ffff0d7224 */ /* 0x000fe400078e0004 */
[----:B------:R-:W-:-:S07]  /*24da0*/  IMAD.MOV.U32 R5, RZ, RZ, R14 ;  /* 0x000000ffff057224 */ /* 0x000fce00078e000e */
[----:B------:R-:W-:Y:S05]  /*24db0*/  WARPSYNC.COLLECTIVE R15, `(.L_x_11742) ;  /* 0x000000000f087348 */ /* 0x000fea0003c00000 */
[----:B------:R0:W1:Y:S02]  /*24dc0*/  SHFL.IDX P6, R14, R13, R12, R11 ;  /* 0x0000000c0d0e7389 */ /* 0x00006400000c000b */
[----:B01----:R-:W-:Y:S01]  /*24dd0*/  ENDCOLLECTIVE ;  /* 0x000000000000791b */ /* 0x003fe20003800000 */
.L_x_11742:
[----:B------:R-:W-:Y:S05]  /*24de0*/  BRA `(.L_x_11743) ;  /* 0xfffffe3400347947 */ /* 0x000fea000383ffff */
.L_x_11465:
[----:B0-----:R0:W1:Y:S02]  /*24df0*/  SYNCS.PHASECHK.TRANS64.TRYWAIT P0, [R2+URZ+0x2d800], R3 ;  /* 0x02d80003020075a7 */ /* 0x001064000800017f */
[----:B-1----:R-:W-:Y:S05]  /*24e00*/  @!P0 NANOSLEEP.SYNCS 0x989680 ;  /* 0x009896800000895d */ /* 0x002fea0003900000 */
[----:B------:R-:W1:Y:S02]  /*24e10*/  @!P0 SYNCS.PHASECHK.TRANS64 P0, [R2+URZ+0x2d800], R3 ;  /* 0x02d80003020085a7 */ /* 0x000e64000800007f */
[----:B-1----:R-:W-:Y:S05]  /*24e20*/  @!P0 BRA `(.L_x_11465) ;  /* 0xfffffffc00f08947 */ /* 0x002fea000383ffff */
[----:B------:R-:W-:Y:S05]  /*24e30*/  BRA `(.L_x_11744) ;  /* 0xfffffe3c00647947 */ /* 0x000fea000383ffff */
.L_x_11477:
[----:B------:R-:W-:Y:S01]  /*24e40*/  BSSY B1, `(.L_x_11745) ;  /* 0x0000007000017945 */ /* 0x000fe20003800000 */
[----:B------:R-:W-:Y:S02]  /*24e50*/  IMAD.MOV.U32 R12, RZ, RZ, RZ ;  /* 0x000000ffff0c7224 */ /* 0x000fe400078e00ff */
[----:B------:R-:W-:Y:S02]  /*24e60*/  IMAD.MOV.U32 R11, RZ, RZ, 0x1e1f ;  /* 0x00001e1fff0b7424 */ /* 0x000fe400078e00ff */
[----:B------:R-:W-:-:S07]  /*24e70*/  IMAD.MOV.U32 R15, RZ, RZ, -0x1 ;  /* 0xffffffffff0f7424 */ /* 0x000fce00078e00ff */
[----:B012---:R-:W-:Y:S05]  /*24e80*/  WARPSYNC.COLLECTIVE R15, `(.L_x_11746) ;  /* 0x000000000f087348 */ /* 0x007fea0003c00000 */
[----:B0-----:R0:W3:Y:S02]  /*24e90*/  SHFL.IDX P6, R14, R13, R12, R11 ;  /* 0x0000000c0d0e7389 */ /* 0x0010e400000c000b */
[----:B0123--:R-:W-:Y:S01]  /*24ea0*/  ENDCOLLECTIVE ;  /* 0x000000000000791b */ /* 0x00ffe20003800000 */
.L_x_11746:
[----:B------:R-:W-:Y:S05]  /*24eb0*/  BSYNC B1 ;  /* 0x0000000000017941 */ /* 0x000fea0003800000 */
.L_x_11745:
        /* <DEDUP_REMOVED lines=8> */
.L_x_11747:
[----:B------:R-:W-:Y:S02]  /*24f40*/  IMAD.MOV.U32 R13, RZ, RZ, R21 ;  /* 0x000000ffff0d7224 */ /* 0x000fe400078e0015 */
[----:B------:R-:W-:-:S07]  /*24f50*/  IMAD.MOV.U32 R0, RZ, RZ, R14 ;  /* 0x000000ffff007224 */ /* 0x000fce00078e000e */
[----:B------:R-:W-:Y:S05]  /*24f60*/  WARPSYNC.COLLECTIVE R15, `(.L_x_11748) ;  /* 0x000000000f087348 */ /* 0x000fea0003c00000 */
[----:B------:R0:W1:Y:S02]  /*24f70*/  SHFL.IDX P6, R14, R13, R12, R11 ;  /* 0x0000000c0d0e7389 */ /* 0x00006400000c000b */
[----:B01----:R-:W-:Y:S01]  /*24f80*/  ENDCOLLECTIVE ;  /* 0x000000000000791b */ /* 0x003fe20003800000 */
.L_x_11748:
[----:B------:R-:W-:Y:S01]  /*24f90*/  IMAD.MOV.U32 R13, RZ, RZ, R20 ;  /* 0x000000ffff0d7224 */ /* 0x000fe200078e0014 */
[----:B------:R-:W-:-:S07]  /*24fa0*/  MOV R21, R14 ;  /* 0x0000000e00157202 */ /* 0x000fce0000000f00 */
[----:B------:R-:W-:Y:S05]  /*24fb0*/  WARPSYNC.COLLECTIVE R15, `(.L_x_11749) ;  /* 0x000000000f087348 */ /* 0x000fea0003c00000 */
[----:B------:R0:W1:Y:S02]  /*24fc0*/  SHFL.IDX P6, R14, R13, R12, R11 ;  /* 0x0000000c0d0e7389 */ /* 0x00006400000c000b */
[----:B01----:R-:W-:Y:S01]  /*24fd0*/  ENDCOLLECTIVE ;  /* 0x000000000000791b */ /* 0x003fe20003800000 */
.L_x_11749:
[----:B------:R-:W-:Y:S01]  /*24fe0*/  IMAD.MOV.U32 R20, RZ, RZ, R14 ;  /* 0x000000ffff147224 */ /* 0x000fe200078e000e */
[----:B------:R-:W-:Y:S06]  /*24ff0*/  BRA `(.L_x_11750) ;  /* 0xfffffe5000287947 */ /* 0x000fec000383ffff */
.L_x_11481:
[----:B0-----:R0:W3:Y:S02]  /*25000*/  SYNCS.PHASECHK.TRANS64.TRYWAIT P0, [R2+URZ+0x2d800], R3 ;  /* 0x02d80003020075a7 */ /* 0x0010e4000800017f */
[----:B---3--:R-:W-:Y:S05]  /*25010*/  @!P0 NANOSLEEP.SYNCS 0x989680 ;  /* 0x009896800000895d */ /* 0x008fea0003900000 */
[----:B------:R-:W3:Y:S02]  /*25020*/  @!P0 SYNCS.PHASECHK.TRANS64 P0, [R2+URZ+0x2d800], R3 ;  /* 0x02d80003020085a7 */ /* 0x000ee4000800007f */
[----:B---3--:R-:W-:Y:S05]  /*25030*/  @!P0 BRA `(.L_x_11481) ;  /* 0xfffffffc00f08947 */ /* 0x008fea000383ffff */
[----:B------:R-:W-:Y:S05]  /*25040*/  BRA `(.L_x_11751) ;  /* 0xfffffe5400cc7947 */ /* 0x000fea000383ffff */
.L_x_11489:
[----:B--2---:R2:W4:Y:S02]  /*25050*/  SYNCS.PHASECHK.TRANS64.TRYWAIT P1, [R0+URZ+0x2d830], R5 ;  /* 0x02d83005000075a7 */ /* 0x004524000802017f */
[----:B----4-:R-:W-:Y:S05]  /*25060*/  @!P1 NANOSLEEP.SYNCS 0x989680 ;  /* 0x009896800000995d */ /* 0x010fea0003900000 */
[----:B------:R-:W4:Y:S02]  /*25070*/  @!P1 SYNCS.PHASECHK.TRANS64 P1, [R0+URZ+0x2d830], R5 ;  /* 0x02d83005000095a7 */ /* 0x000f24000802007f */
[----:B----4-:R-:W-:Y:S05]  /*25080*/  @!P1 BRA `(.L_x_11489) ;  /* 0xfffffffc00f09947 */ /* 0x010fea000383ffff */
[----:B------:R-:W-:Y:S05]  /*25090*/  BRA `(.L_x_11488) ;  /* 0xfffffe6c00747947 */ /* 0x000fea000383ffff */
.L_x_11508:
[----:B-1----:R1:W2:Y:S02]  /*250a0*/  SYNCS.PHASECHK.TRANS64.TRYWAIT P2, [R9+URZ+0x2d830], R8 ;  /* 0x02d83008090075a7 */ /* 0x0022a4000804017f */
[----:B--2---:R-:W-:Y:S05]  /*250b0*/  @!P2 NANOSLEEP.SYNCS 0x989680 ;  /* 0x009896800000a95d */ /* 0x004fea0003900000 */
[----:B------:R-:W2:Y:S02]  /*250c0*/  @!P2 SYNCS.PHASECHK.TRANS64 P2, [R9+URZ+0x2d830], R8 ;  /* 0x02d830080900a5a7 */ /* 0x000ea4000804007f */
[----:B--2---:R-:W-:Y:S05]  /*250d0*/  @!P2 BRA `(.L_x_11508) ;  /* 0xfffffffc00f0a947 */ /* 0x004fea000383ffff */
[----:B------:R-:W-:Y:S05]  /*250e0*/  BRA `(.L_x_11507) ;  /* 0xfffffeac00047947 */ /* 0x000fea000383ffff */
.L_x_11512:
[----:B-1----:R1:W2:Y:S02]  /*250f0*/  SYNCS.PHASECHK.TRANS64.TRYWAIT P1, [R9+URZ+0x2d850], R8 ;  /* 0x02d85008090075a7 */ /* 0x0022a4000802017f */
[----:B--2---:R-:W-:Y:S05]  /*25100*/  @!P1 NANOSLEEP.SYNCS 0x989680 ;  /* 0x009896800000995d */ /* 0x004fea0003900000 */
[----:B------:R-:W2:Y:S02]  /*25110*/  @!P1 SYNCS.PHASECHK.TRANS64 P1, [R9+URZ+0x2d850], R8 ;  /* 0x02d85008090095a7 */ /* 0x000ea4000802007f */
[----:B--2---:R-:W-:Y:S05]  /*25120*/  @!P1 BRA `(.L_x_11512) ;  /* 0xfffffffc00f09947 */ /* 0x004fea000383ffff */
[----:B------:R-:W-:Y:S05]  /*25130*/  BRA `(.L_x_11509) ;  /* 0xfffffeb000207947 */ /* 0x000fea000383ffff */
.L_x_11533:
[----:B--2---:R2:W3:Y:S02]  /*25140*/  SYNCS.PHASECHK.TRANS64.TRYWAIT P2, [R5+URZ+0x2d830], R6 ;  /* 0x02d83006050075a7 */ /* 0x0044e4000804017f */
[----:B---3--:R-:W-:Y:S05]  /*25150*/  @!P2 NANOSLEEP.SYNCS 0x989680 ;  /* 0x009896800000a95d */ /* 0x008fea0003900000 */
[----:B------:R-:W3:Y:S02]  /*25160*/  @!P2 SYNCS.PHASECHK.TRANS64 P2, [R5+URZ+0x2d830], R6 ;  /* 0x02d830060500a5a7 */ /* 0x000ee4000804007f */
[----:B---3--:R-:W-:Y:S05]  /*25170*/  @!P2 BRA `(.L_x_11533) ;  /* 0xfffffffc00f0a947 */ /* 0x008fea000383ffff */
[----:B------:R-:W-:Y:S05]  /*25180*/  BRA `(.L_x_11532) ;  /* 0xfffffeec00207947 */ /* 0x000fea000383ffff */
.L_x_11537:
[----:B-1----:R1:W2:Y:S02]  /*25190*/  SYNCS.PHASECHK.TRANS64.TRYWAIT P1, [R6+URZ+0x2d850], R5 ;  /* 0x02d85005060075a7 */ /* 0x0022a4000802017f */
[----:B--2---:R-:W-:Y:S05]  /*251a0*/  @!P1 NANOSLEEP.SYNCS 0x989680 ;  /* 0x009896800000995d */ /* 0x004fea0003900000 */
[----:B------:R-:W2:Y:S02]  /*251b0*/  @!P1 SYNCS.PHASECHK.TRANS64 P1, [R6+URZ+0x2d850], R5 ;  /* 0x02d85005060095a7 */ /* 0x000ea4000802007f */
[----:B--2---:R-:W-:Y:S05]  /*251c0*/  @!P1 BRA `(.L_x_11537) ;  /* 0xfffffffc00f09947 */ /* 0x004fea000383ffff */
[----:B------:R-:W-:Y:S05]  /*251d0*/  BRA `(.L_x_11534) ;  /* 0xfffffef000487947 */ /* 0x000fea000383ffff */
.L_x_11546:
[----:B--2---:R2:W3:Y:S02]  /*251e0*/  SYNCS.PHASECHK.TRANS64.TRYWAIT P2, [R5+URZ+0x2d830], R6 ;  /* 0x02d83006050075a7 */ /* 0x0044e4000804017f */
[----:B---3--:R-:W-:Y:S05]  /*251f0*/  @!P2 NANOSLEEP.SYNCS 0x989680 ;  /* 0x009896800000a95d */ /* 0x008fea0003900000 */
[----:B------:R-:W3:Y:S02]  /*25200*/  @!P2 SYNCS.PHASECHK.TRANS64 P2, [R5+URZ+0x2d830], R6 ;  /* 0x02d830060500a5a7 */ /* 0x000ee4000804007f */
[----:B---3--:R-:W-:Y:S05]  /*25210*/  @!P2 BRA `(.L_x_11546) ;  /* 0xfffffffc00f0a947 */ /* 0x008fea000383ffff */
[----:B------:R-:W-:Y:S05]  /*25220*/  BRA `(.L_x_11545) ;  /* 0xffffff1800447947 */ /* 0x000fea000383ffff */
.L_x_11550:
[----:B-1----:R1:W2:Y:S02]  /*25230*/  SYNCS.PHASECHK.TRANS64.TRYWAIT P1, [R6+URZ+0x2d850], R5 ;  /* 0x02d85005060075a7 */ /* 0x0022a4000802017f */
[----:B--2---:R-:W-:Y:S05]  /*25240*/  @!P1 NANOSLEEP.SYNCS 0x989680 ;  /* 0x009896800000995d */ /* 0x004fea0003900000 */
[----:B------:R-:W2:Y:S02]  /*25250*/  @!P1 SYNCS.PHASECHK.TRANS64 P1, [R6+URZ+0x2d850], R5 ;  /* 0x02d85005060095a7 */ /* 0x000ea4000802007f */
[----:B--2---:R-:W-:Y:S05]  /*25260*/  @!P1 BRA `(.L_x_11550) ;  /* 0xfffffffc00f09947 */ /* 0x004fea000383ffff */
[----:B------:R-:W-:Y:S05]  /*25270*/  BRA `(.L_x_11547) ;  /* 0xffffff1c006c7947 */ /* 0x000fea000383ffff */
.L_x_11565:
[----:B--2---:R2:W3:Y:S02]  /*25280*/  SYNCS.PHASECHK.TRANS64.TRYWAIT P1, [R13+URZ+0x2d850], R0 ;  /* 0x02d850000d0075a7 */ /* 0x0044e4000802017f */
[----:B---3--:R-:W-:Y:S05]  /*25290*/  @!P1 NANOSLEEP.SYNCS 0x989680 ;  /* 0x009896800000995d */ /* 0x008fea0003900000 */
[----:B------:R-:W3:Y:S02]  /*252a0*/  @!P1 SYNCS.PHASECHK.TRANS64 P1, [R13+URZ+0x2d850], R0 ;  /* 0x02d850000d0095a7 */ /* 0x000ee4000802007f */
[----:B---3--:R-:W-:Y:S05]  /*252b0*/  @!P1 BRA `(.L_x_11565) ;  /* 0xfffffffc00f09947 */ /* 0x008fea000383ffff */
[----:B------:R-:W-:Y:S05]  /*252c0*/  BRA `(.L_x_11564) ;  /* 0xffffff54008c7947 */ /* 0x000fea000383ffff */
.L_x_11576:
[----:B------:R-:W-:Y:S02]  /*252d0*/  IMAD.MOV.U32 R13, RZ, RZ, R4 ;  /* 0x000000ffff0d7224 */ /* 0x000fe400078e0004 */
[----:B------:R-:W-:Y:S02]  /*252e0*/  IMAD.MOV.U32 R12, RZ, RZ, RZ ;  /* 0x000000ffff0c7224 */ /* 0x000fe400078e00ff */
[----:B------:R-:W-:Y:S02]  /*252f0*/  IMAD.MOV.U32 R11, RZ, RZ, 0x1c1f ;  /* 0x00001c1fff0b7424 */ /* 0x000fe400078e00ff */
[----:B------:R-:W-:-:S07]  /*25300*/  IMAD.MOV.U32 R15, RZ, RZ, -0x1 ;  /* 0xffffffffff0f7424 */ /* 0x000fce00078e00ff */
[----:B-1----:R-:W-:Y:S05]  /*25310*/  WARPSYNC.COLLECTIVE R15, `(.L_x_11752) ;  /* 0x000000000f087348 */ /* 0x002fea0003c00000 */
[----:B------:R0:W2:Y:S02]  /*25320*/  SHFL.IDX P6, R14, R13, R12, R11 ;  /* 0x0000000c0d0e7389 */ /* 0x0000a400000c000b */
[----:B012---:R-:W-:Y:S01]  /*25330*/  ENDCOLLECTIVE ;  /* 0x000000000000791b */ /* 0x007fe20003800000 */
.L_x_11752:
[----:B------:R-:W-:Y:S02]  /*25340*/  IMAD.MOV.U32 R13, RZ, RZ, R0 ;  /* 0x000000ffff0d7224 */ /* 0x000fe400078e0000 */
[----:B------:R-:W-:-:S07]  /*25350*/  IMAD.MOV.U32 R3, RZ, RZ, R14 ;  /* 0x000000ffff037224 */ /* 0x000fce00078e000e */
[----:B------:R-:W-:Y:S05]  /*25360*/  WARPSYNC.COLLECTIVE R15, `(.L_x_11753) ;  /* 0x000000000f087348 */ /* 0x000fea0003c00000 */
[----:B------:R0:W1:Y:S02]  /*25370*/  SHFL.IDX P6, R14, R13, R12, R11 ;  /* 0x0000000c0d0e7389 */ /* 0x00006400000c000b */
[----:B01----:R-:W-:Y:S01]  /*25380*/  ENDCOLLECTIVE ;  /* 0x000000000000791b */ /* 0x003fe20003800000 */
.L_x_11753:
[----:B------:R-:W-:Y:S05]  /*25390*/  BRA `(.L_x_11754) ;  /* 0xffffff7800bc7947 */ /* 0x000fea000383ffff */
.L_x_11579:
[----:B------:R-:W-:Y:S01]  /*253a0*/  BSSY B1, `(.L_x_11755) ;  /* 0x0000008000017945 */ /* 0x000fe20003800000 */
[----:B----4-:R-:W-:Y:S02]  /*253b0*/  IMAD.MOV.U32 R13, RZ, RZ, R4 ;  /* 0x000000ffff0d7224 */ /* 0x010fe400078e0004 */
[----:B------:R-:W-:Y:S02]  /*253c0*/  IMAD.MOV.U32 R12, RZ, RZ, 0x1 ;  /* 0x00000001ff0c7424 */ /* 0x000fe400078e00ff */
[----:B------:R-:W-:Y:S02]  /*253d0*/  IMAD.MOV.U32 R11, RZ, RZ, 0x1c1f ;  /* 0x00001c1fff0b7424 */ /* 0x000fe400078e00ff */
[----:B------:R-:W-:-:S07]  /*253e0*/  IMAD.MOV.U32 R15, RZ, RZ, -0x1 ;  /* 0xffffffffff0f7424 */ /* 0x000fce00078e00ff */
[----:B0123--:R-:W-:Y:S05]  /*253f0*/  WARPSYNC.COLLECTIVE R15, `(.L_x_11756) ;  /* 0x000000000f087348 */ /* 0x00ffea0003c00000 */
[----:B---3--:R3:W4:Y:S02]  /*25400*/  SHFL.IDX P6, R14, R13, R12, R11 ;  /* 0x0000000c0d0e7389 */ /* 0x00872400000c000b */
[----:B01234-:R-:W-:Y:S01]  /*25410*/  ENDCOLLECTIVE ;  /* 0x000000000000791b */ /* 0x01ffe20003800000 */
.L_x_11756:
[----:B------:R-:W-:Y:S05]  /*25420*/  BSYNC B1 ;  /* 0x0000000000017941 */ /* 0x000fea0003800000 */
.L_x_11755:
        /* <DEDUP_REMOVED lines=8> */
.L_x_11757:
[----:B------:R-:W-:Y:S05]  /*254b0*/  BRA `(.L_x_11758) ;  /* 0xffffff7800d07947 */ /* 0x000fea000383ffff */
.L_x_11604:
        /* <DEDUP_REMOVED lines=11> */
.L_x_11760:
[----:B------:R-:W-:Y:S05]  /*25570*/  BSYNC B1 ;  /* 0x0000000000017941 */ /* 0x000fea0003800000 */
.L_x_11759:
[----:B------:R-:W-:Y:S05]  /*25580*/  BRA `(.L_x_11761) ;  /* 0xffffff9000f07947 */ /* 0x000fea000383ffff */
.L_x_11606:
[----:B------:R-:W-:Y:S01]  /*25590*/  BSSY B1, `(.L_x_11762) ;  /* 0x0000006000017945 */ /* 0x000fe20003800000 */
[----:B------:R-:W-:-:S07]  /*255a0*/  IMAD.MOV.U32 R15, RZ, RZ, -0x1 ;  /* 0xffffffffff0f7424 */ /* 0x000fce00078e00ff */
[----:B0-----:R-:W-:Y:S05]  /*255b0*/  WARPSYNC.COLLECTIVE R15, `(.L_x_11763) ;  /* 0x000000000f0c7348 */ /* 0x001fea0003c00000 */
[----:B------:R-:W-:Y:S02]  /*255c0*/  ELECT P6, UR62, PT ;  /* 0x00000000003e782f */ /* 0x000fe400038c0000 */
[----:B------:R-:W-:Y:S01]  /*255d0*/  MOV R14, UR62 ;  /* 0x0000003e000e7c02 */ /* 0x000fe20008000f00 */
[----:B0-----:R-:W-:Y:S10]  /*255e0*/  ENDCOLLECTIVE ;  /* 0x000000000000791b */ /* 0x001ff40003800000 */
.L_x_11763:
[----:B------:R-:W-:Y:S05]  /*255f0*/  BSYNC B1 ;  /* 0x0000000000017941 */ /* 0x000fea0003800000 */
.L_x_11762:
[----:B------:R-:W-:Y:S05]  /*25600*/  BRA `(.L_x_11605) ;  /* 0xffffff9000e87947 */ /* 0x000fea000383ffff */
.L_x_11608:
[----:B0-----:R0:W1:Y:S02]  /*25610*/  SYNCS.PHASECHK.TRANS64.TRYWAIT P0, [R23+URZ+0x2d820], R5 ;  /* 0x02d82005170075a7 */ /* 0x001064000800017f */
[----:B-1----:R-:W-:Y:S05]  /*25620*/  @!P0 NANOSLEEP.SYNCS 0x989680 ;  /* 0x009896800000895d */ /* 0x002fea0003900000 */
[----:B------:R-:W1:Y:S02]  /*25630*/  @!P0 SYNCS.PHASECHK.TRANS64 P0, [R23+URZ+0x2d820], R5 ;  /* 0x02d82005170085a7 */ /* 0x000e64000800007f */
[----:B-1----:R-:W-:Y:S05]  /*25640*/  @!P0 BRA `(.L_x_11608) ;  /* 0xfffffffc00f08947 */ /* 0x002fea000383ffff */
[----:B------:R-:W-:Y:S05]  /*25650*/  BRA `(.L_x_11764) ;  /* 0xffffff9000f87947 */ /* 0x000fea000383ffff */
.L_x_11612:
[----:B-1----:R1:W2:Y:S02]  /*25660*/  SYNCS.PHASECHK.TRANS64.TRYWAIT P0, [R9+URZ+0x2d8a0], R8 ;  /* 0x02d8a008090075a7 */ /* 0x0022a4000800017f */
[----:B--2---:R-:W-:Y:S05]  /*25670*/  @!P0 NANOSLEEP.SYNCS 0x989680 ;  /* 0x009896800000895d */ /* 0x004fea0003900000 */
[----:B------:R-:W2:Y:S02]  /*25680*/  @!P0 SYNCS.PHASECHK.TRANS64 P0, [R9+URZ+0x2d8a0], R8 ;  /* 0x02d8a008090085a7 */ /* 0x000ea4000800007f */
[----:B--2---:R-:W-:Y:S05]  /*25690*/  @!P0 BRA `(.L_x_11612) ;  /* 0xfffffffc00f08947 */ /* 0x004fea000383ffff */
[----:B------:R-:W-:Y:S05]  /*256a0*/  BRA `(.L_x_11765) ;  /* 0xffffff9400147947 */ /* 0x000fea000383ffff */
.L_x_11619:
[----:B0-----:R0:W2:Y:S02]  /*256b0*/  SYNCS.PHASECHK.TRANS64.TRYWAIT P0, [R9+URZ+0x2d8c0], R8 ;  /* 0x02d8c008090075a7 */ /* 0x0010a4000800017f */
[----:B--2---:R-:W-:Y:S05]  /*256c0*/  @!P0 NANOSLEEP.SYNCS 0x989680 ;  /* 0x009896800000895d */ /* 0x004fea0003900000 */
[----:B------:R-:W2:Y:S02]  /*256d0*/  @!P0 SYNCS.PHASECHK.TRANS64 P0, [R9+URZ+0x2d8c0], R8 ;  /* 0x02d8c008090085a7 */ /* 0x000ea4000800007f */
[----:B--2---:R-:W-:Y:S05]  /*256e0*/  @!P0 BRA `(.L_x_11619) ;  /* 0xfffffffc00f08947 */ /* 0x004fea000383ffff */
[----:B------:R-:W-:Y:S05]  /*256f0*/  BRA `(.L_x_11766) ;  /* 0xffffff9800107947 */ /* 0x000fea000383ffff */
.L_x_11628:
[----:B0-----:R0:W1:Y:S02]  /*25700*/  SYNCS.PHASECHK.TRANS64.TRYWAIT P1, [R8+URZ+0x2d8a0], R7 ;  /* 0x02d8a007080075a7 */ /* 0x001064000802017f */
[----:B-1----:R-:W-:Y:S05]  /*25710*/  @!P1 NANOSLEEP.SYNCS 0x989680 ;  /* 0x009896800000995d */ /* 0x002fea0003900000 */
[----:B------:R-:W1:Y:S02]  /*25720*/  @!P1 SYNCS.PHASECHK.TRANS64 P1, [R8+URZ+0x2d8a0], R7 ;  /* 0x02d8a007080095a7 */ /* 0x000e64000802007f */
[----:B-1----:R-:W-:Y:S05]  /*25730*/  @!P1 BRA `(.L_x_11628) ;  /* 0xfffffffc00f09947 */ /* 0x002fea000383ffff */
[----:B------:R-:W-:Y:S05]  /*25740*/  BRA `(.L_x_11767) ;  /* 0xffffff9c00507947 */ /* 0x000fea000383ffff */
.L_x_11635:
[----:B-1----:R1:W2:Y:S02]  /*25750*/  SYNCS.PHASECHK.TRANS64.TRYWAIT P1, [R8+URZ+0x2d8c0], R7 ;  /* 0x02d8c007080075a7 */ /* 0x0022a4000802017f */
[----:B--2---:R-:W-:Y:S05]  /*25760*/  @!P1 NANOSLEEP.SYNCS 0x989680 ;  /* 0x009896800000995d */ /* 0x004fea0003900000 */
[----:B------:R-:W2:Y:S02]  /*25770*/  @!P1 SYNCS.PHASECHK.TRANS64 P1, [R8+URZ+0x2d8c0], R7 ;  /* 0x02d8c007080095a7 */ /* 0x000ea4000802007f */
[----:B--2---:R-:W-:Y:S05]  /*25780*/  @!P1 BRA `(.L_x_11635) ;  /* 0xfffffffc00f09947 */ /* 0x004fea000383ffff */
[----:B------:R-:W-:Y:S05]  /*25790*/  BRA `(.L_x_11768) ;  /* 0xffffffa000487947 */ /* 0x000fea000383ffff */
.L_x_11658:
[----:B------:R-:W0:Y:S01]  /*257a0*/  S2R R17, SR_TID.X ;  /* 0x0000000000117919 */ /* 0x000e220000002100 */
[----:B------:R-:W-:Y:S01]  /*257b0*/  BSSY B0, `(.L_x_11769) ;  /* 0x000000a000007945 */ /* 0x000fe20003800000 */
[----:B------:R-:W-:Y:S02]  /*257c0*/  IMAD.MOV.U32 R12, RZ, RZ, RZ ;  /* 0x000000ffff0c7224 */ /* 0x000fe400078e00ff */
[----:B------:R-:W-:Y:S01]  /*257d0*/  IMAD.MOV.U32 R15, RZ, RZ, -0x1 ;  /* 0xffffffffff0f7424 */ /* 0x000fe200078e00ff */
[----:B0-----:R-:W-:-:S04]  /*257e0*/  SHF.R.U32.HI R11, RZ, 0x5, R17 ;  /* 0x00000005ff0b7819 */ /* 0x001fc80000011611 */
[----:B------:R-:W-:-:S05]  /*257f0*/  LOP3.LUT R11, R11, 0x3, RZ, 0xc0, !PT ;  /* 0x000000030b0b7812 */ /* 0x000fca00078ec0ff */
[----:B------:R-:W-:Y:S02]  /*25800*/  IMAD.MOV.U32 R13, RZ, RZ, R11 ;  /* 0x000000ffff0d7224 */ /* 0x000fe400078e000b */
[----:B------:R-:W-:-:S07]  /*25810*/  IMAD.MOV.U32 R11, RZ, RZ, 0x1f ;  /* 0x0000001fff0b7424 */ /* 0x000fce00078e00ff */
[----:B-----5:R-:W-:Y:S05]  /*25820*/  WARPSYNC.COLLECTIVE R15, `(.L_x_11770) ;  /* 0x000000000f087348 */ /* 0x020fea0003c00000 */
[----:B------:R0:W1:Y:S02]  /*25830*/  SHFL.IDX P6, R14, R13, R12, R11 ;  /* 0x0000000c0d0e7389 */ /* 0x00006400000c000b */
[----:B01---5:R-:W-:Y:S01]  /*25840*/  ENDCOLLECTIVE ;  /* 0x000000000000791b */ /* 0x023fe20003800000 */
.L_x_11770:
[----:B------:R-:W-:Y:S05]  /*25850*/  BSYNC B0 ;  /* 0x0000000000007941 */ /* 0x000fea0003800000 */
.L_x_11769:
[----:B------:R-:W-:Y:S05]  /*25860*/  BRA `(.L_x_11771) ;  /* 0xffffffb000807947 */ /* 0x000fea000383ffff */
.L_x_11661:
[----:B-1----:R1:W2:Y:S02]  /*25870*/  SYNCS.PHASECHK.TRANS64.TRYWAIT P0, [R0+URZ+0x2d840], R5 ;  /* 0x02d84005000075a7 */ /* 0x0022a4000800017f */
[----:B--2---:R-:W-:Y:S05]  /*25880*/  @!P0 NANOSLEEP.SYNCS 0x989680 ;  /* 0x009896800000895d */ /* 0x004fea0003900000 */
[----:B------:R-:W2:Y:S02]  /*25890*/  @!P0 SYNCS.PHASECHK.TRANS64 P0, [R0+URZ+0x2d840], R5 ;  /* 0x02d84005000085a7 */ /* 0x000ea4000800007f */
[----:B--2---:R-:W-:Y:S05]  /*258a0*/  @!P0 BRA `(.L_x_11661) ;  /* 0xfffffffc00f08947 */ /* 0x004fea000383ffff */
[----:B------:R-:W-:Y:S05]  /*258b0*/  BRA `(.L_x_11772) ;  /* 0xffffffb000e47947 */ /* 0x000fea000383ffff */
.L_x_11662:
        /* <DEDUP_REMOVED lines=8> */
.L_x_11774:
[----:B------:R-:W-:Y:S05]  /*25940*/  BSYNC B0 ;  /* 0x0000000000007941 */ /* 0x000fea0003800000 */
.L_x_11773:
        /* <DEDUP_REMOVED lines=8> */
.L_x_11775:
[----:B------:R-:W-:Y:S02]  /*259d0*/  IMAD.MOV.U32 R13, RZ, RZ, R7 ;  /* 0x000000ffff0d7224 */ /* 0x000fe400078e0007 */
[----:B------:R-:W-:Y:S02]  /*259e0*/  IMAD.MOV.U32 R12, RZ, RZ, 0x1 ;  /* 0x00000001ff0c7424 */ /* 0x000fe400078e00ff */
[----:B------:R-:W-:-:S07]  /*259f0*/  IMAD.MOV.U32 R3, RZ, RZ, R14 ;  /* 0x000000ffff037224 */ /* 0x000fce00078e000e */
[----:B------:R-:W-:Y:S05]  /*25a00*/  WARPSYNC.COLLECTIVE R15, `(.L_x_11776) ;  /* 0x000000000f087348 */ /* 0x000fea0003c00000 */
[----:B------:R0:W1:Y:S02]  /*25a10*/  SHFL.IDX P6, R14, R13, R12, R11 ;  /* 0x0000000c0d0e7389 */ /* 0x00006400000c000b */
[----:B01----:R-:W-:Y:S01]  /*25a20*/  ENDCOLLECTIVE ;  /* 0x000000000000791b */ /* 0x003fe20003800000 */
.L_x_11776:
[----:B------:R-:W-:Y:S01]  /*25a30*/  @P0 LEA R5, P1, R9, R3, 0x1 ;  /* 0x0000000309050211 */ /* 0x000fe200078208ff */
[----:B------:R-:W-:-:S04]  /*25a40*/  @P0 IMAD R3, R8, 0x2, R23 ;  /* 0x0000000208030824 */ /* 0x000fc800078e0217 */
        /* <DEDUP_REMOVED lines=16> */
.L_x_11777:
[----:B------:R-:W-:Y:S02]  /*25b50*/  IMAD.MOV.U32 R13, RZ, RZ, R7 ;  /* 0x000000ffff0d7224 */ /* 0x000fe400078e0007 */
[----:B------:R-:W-:Y:S02]  /*25b60*/  IMAD.MOV.U32 R12, RZ, RZ, 0x2 ;  /* 0x00000002ff0c7424 */ /* 0x000fe400078e00ff */
[----:B------:R-:W-:-:S07]  /*25b70*/  IMAD.MOV.U32 R3, RZ, RZ, R14 ;  /* 0x000000ffff037224 */ /* 0x000fce00078e000e */
[----:B------:R-:W-:Y:S05]  /*25b80*/  WARPSYNC.COLLECTIVE R15, `(.L_x_11778) ;  /* 0x000000000f087348 */ /* 0x000fea0003c00000 */
[----:B------:R0:W1:Y:S02]  /*25b90*/  SHFL.IDX P6, R14, R13, R12, R11 ;  /* 0x0000000c0d0e7389 */ /* 0x00006400000c000b */
[----:B01----:R-:W-:Y:S01]  /*25ba0*/  ENDCOLLECTIVE ;  /* 0x000000000000791b */ /* 0x003fe20003800000 */
.L_x_11778:
[----:B------:R-:W-:Y:S01]  /*25bb0*/  @P1 LEA R5, P0, R9, R3, 0x1 ;  /* 0x0000000309051211 */ /* 0x000fe200078008ff */
[----:B------:R-:W-:-:S04]  /*25bc0*/  @P1 IMAD R3, R8, 0x2, R23 ;  /* 0x0000000208031824 */ /* 0x000fc800078e0217 */
        /* <DEDUP_REMOVED lines=16> */
.L_x_11779:
[----:B------:R-:W-:Y:S02]  /*25cd0*/  IMAD.MOV.U32 R13, RZ, RZ, R7 ;  /* 0x000000ffff0d7224 */ /* 0x000fe400078e0007 */
[----:B------:R-:W-:Y:S02]  /*25ce0*/  IMAD.MOV.U32 R12, RZ, RZ, 0x3 ;  /* 0x00000003ff0c7424 */ /* 0x000fe400078e00ff */
[----:B------:R-:W-:-:S07]  /*25cf0*/  IMAD.MOV.U32 R3, RZ, RZ, R14 ;  /* 0x000000ffff037224 */ /* 0x000fce00078e000e */
[----:B------:R-:W-:Y:S05]  /*25d00*/  WARPSYNC.COLLECTIVE R15, `(.L_x_11780) ;  /* 0x000000000f087348 */ /* 0x000fea0003c00000 */
[----:B------:R0:W1:Y:S02]  /*25d10*/  SHFL.IDX P6, R14, R13, R12, R11 ;  /* 0x0000000c0d0e7389 */ /* 0x00006400000c000b */
[----:B01----:R-:W-:Y:S01]  /*25d20*/  ENDCOLLECTIVE ;  /* 0x000000000000791b */ /* 0x003fe20003800000 */
.L_x_11780:
[----:B------:R-:W-:Y:S01]  /*25d30*/  @P1 LEA R5, P0, R9, R3, 0x1 ;  /* 0x0000000309051211 */ /* 0x000fe200078008ff */
[----:B------:R-:W-:-:S04]  /*25d40*/  @P1 IMAD R3, R8, 0x2, R23 ;  /* 0x0000000208031824 */ /* 0x000fc800078e0217 */
        /* <DEDUP_REMOVED lines=9> */
.L_x_11781:
        /* <DEDUP_REMOVED lines=8> */
.L_x_11667:
[----:B------:R0:W5:Y:S01]  /*25e60*/  LDL R21, [R1+0x34] ;  /* 0x0000340001157983 */ /* 0x0001620000100800 */
[----:B------:R-:W-:Y:S02]  /*25e70*/  IMAD.MOV.U32 R13, RZ, RZ, R4 ;  /* 0x000000ffff0d7224 */ /* 0x000fe400078e0004 */
[----:B------:R-:W-:Y:S02]  /*25e80*/  IMAD.MOV.U32 R12, RZ, RZ, RZ ;  /* 0x000000ffff0c7224 */ /* 0x000fe400078e00ff */
[----:B------:R-:W-:Y:S02]  /*25e90*/  IMAD.MOV.U32 R11, RZ, RZ, 0x1c1f ;  /* 0x00001c1fff0b7424 */ /* 0x000fe400078e00ff */
[----:B------:R-:W-:Y:S02]  /*25ea0*/  IMAD.MOV.U32 R15, RZ, RZ, -0x1 ;  /* 0xffffffffff0f7424 */ /* 0x000fe400078e00ff */
[----:B------:R-:W-:Y:S02]  /*25eb0*/  IMAD R0, R29, R9, RZ ;  /* 0x000000091d007224 */ /* 0x000fe400078e02ff */
[----:B0-----:R-:W-:-:S07]  /*25ec0*/  IMAD.IADD R28, R20, 0x1, R28 ;  /* 0x00000001141c7824 */ /* 0x001fce00078e021c */
[----:B-----5:R-:W-:Y:S05]  /*25ed0*/  WARPSYNC.COLLECTIVE R15, `(.L_x_11783) ;  /* 0x000000000f087348 */ /* 0x020fea0003c00000 */
[----:B------:R0:W1:Y:S02]  /*25ee0*/  SHFL.IDX P6, R14, R13, R12, R11 ;  /* 0x0000000c0d0e7389 */ /* 0x00006400000c000b */
[----:B01---5:R-:W-:Y:S01]  /*25ef0*/  ENDCOLLECTIVE ;  /* 0x000000000000791b */ /* 0x023fe20003800000 */
.L_x_11783:
[C---:B------:R-:W-:Y:S01]  /*25f00*/  VIADD R9, R28.reuse, 0x20 ;  /* 0x000000201c097836 */ /* 0x040fe20000000000 */
[----:B------:R-:W-:Y:S01]  /*25f10*/  ISETP.GE.AND P3, PT, R28, R0, PT ;  /* 0x000000001c00720c */ /* 0x000fe20003f66270 */
[----:B------:R-:W-:Y:S02]  /*25f20*/  IMAD.MOV.U32 R13, RZ, RZ, R5 ;  /* 0x000000ffff0d7224 */ /* 0x000fe400078e0005 */
[----:B------:R-:W-:-:S10]  /*25f30*/  IMAD.MOV.U32 R2, RZ, RZ, R14 ;  /* 0x000000ffff027224 */ /* 0x000fd400078e000e */
[----:B------:R-:W-:Y:S05]  /*25f40*/  WARPSYNC.COLLECTIVE R15, `(.L_x_11784) ;  /* 0x000000000f087348 */ /* 0x000fea0003c00000 */
[----:B------:R0:W1:Y:S02]  /*25f50*/  SHFL.IDX P6, R14, R13, R12, R11 ;  /* 0x0000000c0d0e7389 */ /* 0x00006400000c000b */
[----:B01----:R-:W-:Y:S01]  /*25f60*/  ENDCOLLECTIVE ;  /* 0x000000000000791b */ /* 0x003fe20003800000 */
.L_x_11784:
[----:B------:R-:W-:Y:S02]  /*25f70*/  IMAD.MOV.U32 R13, RZ, RZ, R4 ;  /* 0x000000ffff0d7224 */ /* 0x000fe400078e0004 */
[----:B------:R-:W-:Y:S01]  /*25f80*/  IMAD.MOV.U32 R12, RZ, RZ, 0x1 ;  /* 0x00000001ff0c7424 */ /* 0x000fe200078e00ff */
[----:B------:R-:W-:-:S07]  /*25f90*/  MOV R3, R14 ;  /* 0x0000000e00037202 */ /* 0x000fce0000000f00 */
[----:B------:R-:W-:Y:S05]  /*25fa0*/  WARPSYNC.COLLECTIVE R15, `(.L_x_11785) ;  /* 0x000000000f087348 */ /* 0x000fea0003c00000 */
[----:B------:R0:W1:Y:S02]  /*25fb0*/  SHFL.IDX P6, R14, R13, R12, R11 ;  /* 0x0000000c0d0e7389 */ /* 0x00006400000c000b */
[----:B01----:R-:W-:Y:S01]  /*25fc0*/  ENDCOLLECTIVE ;  /* 0x000000000000791b */ /* 0x003fe20003800000 */
.L_x_11785:
        /* <DEDUP_REMOVED lines=10> */
.L_x_11786:
[----:B------:R-:W-:Y:S02]  /*26070*/  IMAD.MOV.U32 R13, RZ, RZ, R4 ;  /* 0x000000ffff0d7224 */ /* 0x000fe400078e0004 */
[----:B------:R-:W-:Y:S01]  /*26080*/  IMAD.MOV.U32 R12, RZ, RZ, 0x2 ;  /* 0x00000002ff0c7424 */ /* 0x000fe200078e00ff */
        /* <DEDUP_REMOVED lines=11> */
.L_x_11787:
        /* <DEDUP_REMOVED lines=10> */
.L_x_11788:
[----:B------:R-:W-:Y:S01]  /*261e0*/  @!PT LDS RZ, [RZ] ;  /* 0x00000000fffff984 */ /* 0x000fe20000000800 */
[----:B------:R-:W-:Y:S01]  /*261f0*/  @!PT LDS RZ, [RZ] ;  /* 0x00000000fffff984 */ /* 0x000fe20000000800 */
[----:B------:R-:W-:Y:S01]  /*26200*/  @!PT LDS RZ, [RZ] ;  /* 0x00000000fffff984 */ /* 0x000fe20000000800 */
[----:B------:R-:W-:Y:S04]  /*26210*/  @!P3 LDGSTS.E.BYPASS.LTC128B.128 [R21+0xcc00], desc[UR54][R2.64], !P0 ;  /* 0x0cc000000215bfae */ /* 0x000fe8000c101d76 */
[----:B------:R-:W-:Y:S04]  /*26220*/  @!P3 LDGSTS.E.BYPASS.LTC128B.128 [R21+0xfc00], desc[UR54][R2.64+0x40], !P1 ;  /* 0x0fc000400215bfae */ /* 0x000fe8000c901d76 */
[----:B------:R0:W-:Y:S01]  /*26230*/  @!P3 LDGSTS.E.BYPASS.LTC128B.128 [R21+0x12c00], desc[UR54][R2.64+0x80], !P2 ;  /* 0x12c000800215bfae */ /* 0x0001e2000d101d76 */
[----:B------:R-:W-:Y:S02]  /*26240*/  IMAD.MOV.U32 R13, RZ, RZ, R4 ;  /* 0x000000ffff0d7224 */ /* 0x000fe400078e0004 */
[----:B------:R-:W-:-:S02]  /*26250*/  IMAD.MOV.U32 R12, RZ, RZ, 0x3 ;  /* 0x00000003ff0c7424 */ /* 0x000fc400078e00ff */
[----:B0-----:R-:W-:-:S05]  /*26260*/  VIADD R2, R28, 0x40 ;  /* 0x000000401c027836 */ /* 0x001fca0000000000 */
[----:B------:R-:W-:Y:S01]  /*26270*/  ISETP.GE.AND P3, PT, R2, R0, PT ;  /* 0x000000000200720c */ /* 0x000fe20003f66270 */
[----:B------:R-:W-:-:S12]  /*26280*/  IMAD.MOV.U32 R2, RZ, RZ, R14 ;  /* 0x000000ffff027224 */ /* 0x000fd800078e000e */
[----:B------:R-:W-:Y:S05]  /*26290*/  WARPSYNC.COLLECTIVE R15, `(.L_x_11789) ;  /* 0x000000000f087348 */ /* 0x000fea0003c00000 */
[----:B------:R0:W1:Y:S02]  /*262a0*/  SHFL.IDX P6, R14, R13, R12, R11 ;  /* 0x0000000c0d0e7389 */ /* 0x00006400000c000b */
[----:B01----:R-:W-:Y:S01]  /*262b0*/  ENDCOLLECTIVE ;  /* 0x000000000000791b */ /* 0x003fe20003800000 */
.L_x_11789:
[----:B------:R-:W-:Y:S01]  /*262c0*/  @!P3 LEA R3, P4, R10, R2, 0x1 ;  /* 0x000000020a03b211 */ /* 0x000fe200078808ff */
[----:B------:R-:W-:-:S03]  /*262d0*/  IMAD.MOV.U32 R13, RZ, RZ, R5 ;  /* 0x000000ffff0d7224 */ /* 0x000fc600078e0005 */
[----:B------:R-:W-:-:S04]  /*262e0*/  @!P3 IADD3.X R2, RZ, R8, RZ, P4, !PT ;  /* 0x00000008ff02b210 */ /* 0x000fc800027fe4ff */
[----:B------:R-:W-:-:S04]  /*262f0*/  @!P3 LOP3.LUT R3, R3, R2, RZ, 0x3c, !PT ;  /* 0x000000020303b212 */ /* 0x000fc800078e3cff */
[----:B------:R-:W-:Y:S01]  /*26300*/  @!P3 LOP3.LUT R2, R3, R2, RZ, 0x3c, !PT ;  /* 0x000000020302b212 */ /* 0x000fe200078e3cff */
[----:B------:R-:W-:-:S07]  /*26310*/  IMAD.MOV.U32 R4, RZ, RZ, R14 ;  /* 0x000000ffff047224 */ /* 0x000fce00078e000e */
[----:B------:R-:W-:Y:S05]  /*26320*/  WARPSYNC.COLLECTIVE R15, `(.L_x_11790) ;  /* 0x000000000f087348 */ /* 0x000fea0003c00000 */
[----:B------:R0:W1:Y:S02]  /*26330*/  SHFL.IDX P6, R14, R13, R12, R11 ;  /* 0x0000000c0d0e7389 */ /* 0x00006400000c000b */
[----:B01----:R-:W-:Y:S01]  /*26340*/  ENDCOLLECTIVE ;  /* 0x000000000000791b */ /* 0x003fe20003800000 */
.L_x_11790:
[----:B------:R-:W-:-:S05]  /*26350*/  @!P3 LOP3.LUT R3, R3, R2, RZ, 0x3c, !PT ;  /* 0x000000020303b212 */ /* 0x000fca00078e3cff */
[----:B------:R-:W-:Y:S01]  /*26360*/  @!PT LDS RZ, [RZ] ;  /* 0x00000000fffff984 */ /* 0x000fe20000000800 */
[----:B------:R-:W-:Y:S01]  /*26370*/  @!PT LDS RZ, [RZ] ;  /* 0x00000000fffff984 */ /* 0x000fe20000000800 */
[----:B------:R-:W-:Y:S01]  /*26380*/  @!PT LDS RZ, [RZ] ;  /* 0x00000000fffff984 */ /* 0x000fe20000000800 */
[----:B------:R0:W-:Y:S04]  /*26390*/  @!P3 LDGSTS.E.BYPASS.LTC128B.128 [R21+0xd400], desc[UR54][R2.64], !P0 ;  /* 0x0d4000000215bfae */ /* 0x0001e8000c101d76 */
[----:B------:R0:W-:Y:S01]  /*263a0*/  @!P3 LDGSTS.E.BYPASS.LTC128B.128 [R21+0x10400], desc[UR54][R2.64+0x40], !P1 ;  /* 0x104000400215bfae */ /* 0x0001e2000c901d76 */
[----:B------:R-:W-:-:S03]  /*263b0*/  IMAD.MOV.U32 R13, RZ, RZ, R6 ;  /* 0x000000ffff0d7224 */ /* 0x000fc600078e0006 */
[----:B------:R0:W-:Y:S01]  /*263c0*/  @!P3 LDGSTS.E.BYPASS.LTC128B.128 [R21+0x13400], desc[UR54][R2.64+0x80], !P2 ;  /* 0x134000800215bfae */ /* 0x0001e2000d101d76 */
[----:B------:R-:W-:Y:S02]  /*263d0*/  IMAD.MOV.U32 R12, RZ, RZ, RZ ;  /* 0x000000ffff0c7224 */ /* 0x000fe400078e00ff */
[----:B------:R-:W-:-:S07]  /*263e0*/  IMAD.MOV.U32 R5, RZ, RZ, R14 ;  /* 0x000000ffff057224 */ /* 0x000fce00078e000e */
[----:B0-----:R-:W-:Y:S05]  /*263f0*/  WARPSYNC.COLLECTIVE R15, `(.L_x_11791) ;  /* 0x000000000f087348 */ /* 0x001fea0003c00000 */
[----:B------:R1:W2:Y:S02]  /*26400*/  SHFL.IDX P6, R14, R13, R12, R11 ;  /* 0x0000000c0d0e7389 */ /* 0x0002a400000c000b */
[----:B012---:R-:W-:Y:S01]  /*26410*/  ENDCOLLECTIVE ;  /* 0x000000000000791b */ /* 0x007fe20003800000 */
.L_x_11791:
[----:B------:R-:W-:-:S05]  /*26420*/  VIADD R2, R28, 0x60 ;  /* 0x000000601c027836 */ /* 0x000fca0000000000 */
[----:B------:R-:W-:Y:S01]  /*26430*/  ISETP.GE.AND P3, PT, R2, R0, PT ;  /* 0x000000000200720c */ /* 0x000fe20003f66270 */
[----:B------:R-:W-:-:S12]  /*26440*/  IMAD.MOV.U32 R13, RZ, RZ, R7 ;  /* 0x000000ffff0d7224 */ /* 0x000fd800078e0007 */
[----:B------:R-:W-:-:S05]  /*26450*/  @!P3 LEA R2, P4, R10, R5, 0x1 ;  /* 0x000000050a02b211 */ /* 0x000fca00078808ff */
[----:B------:R-:W-:Y:S02]  /*26460*/  @!P3 IMAD.X R3, RZ, RZ, R4, P4 ;  /* 0x000000ffff03b224 */ /* 0x000fe400020e0604 */
[----:B------:R-:W-:-:S07]  /*26470*/  IMAD.MOV.U32 R4, RZ, RZ, R14 ;  /* 0x000000ffff047224 */ /* 0x000fce00078e000e */
[----:B------:R-:W-:Y:S05]  /*26480*/  WARPSYNC.COLLECTIVE R15, `(.L_x_11792) ;  /* 0x000000000f087348 */ /* 0x000fea0003c00000 */
[----:B------:R0:W1:Y:S02]  /*26490*/  SHFL.IDX P6, R14, R13, R12, R11 ;  /* 0x0000000c0d0e7389 */ /* 0x00006400000c000b */
[----:B01----:R-:W-:Y:S01]  /*264a0*/  ENDCOLLECTIVE ;  /* 0x000000000000791b */ /* 0x003fe20003800000 */
.L_x_11792:
[----:B------:R-:W-:Y:S01]  /*264b0*/  @!PT LDS RZ, [RZ] ;  /* 0x00000000fffff984 */ /* 0x000fe20000000800 */
[----:B------:R-:W-:Y:S01]  /*264c0*/  @!PT LDS RZ, [RZ] ;  /* 0x00000000fffff984 */ /* 0x000fe20000000800 */
[----:B------:R-:W-:Y:S01]  /*264d0*/  @!PT LDS RZ, [RZ] ;  /* 0x00000000fffff984 */ /* 0x000fe20000000800 */
[----:B------:R-:W-:Y:S04]  /*264e0*/  @!P3 LDGSTS.E.BYPASS.LTC128B.128 [R21+0xdc00], desc[UR54][R2.64], !P0 ;  /* 0x0dc000000215bfae */ /* 0x000fe8000c101d76 */
[----:B------:R-:W-:Y:S04]  /*264f0*/  @!P3 LDGSTS.E.BYPASS.LTC128B.128 [R21+0x10c00], desc[UR54][R2.64+0x40], !P1 ;  /* 0x10c000400215bfae */ /* 0x000fe8000c901d76 */
[----:B------:R0:W-:Y:S01]  /*26500*/  @!P3 LDGSTS.E.BYPASS.LTC128B.128 [R21+0x13c00], desc[UR54][R2.64+0x80], !P2 ;  /* 0x13c000800215bfae */ /* 0x0001e2000d101d76 */
[----:B------:R-:W-:Y:S01]  /*26510*/  IMAD.MOV.U32 R13, RZ, RZ, R6 ;  /* 0x000000ffff0d7224 */ /* 0x000fe200078e0006 */
[----:B------:R-:W-:Y:S01]  /*26520*/  MOV R12, 0x1 ;  /* 0x00000001000c7802 */ /* 0x000fe20000000f00 */
[----:B0-----:R-:W-:-:S05]  /*26530*/  VIADD R2, R28, 0x80 ;  /* 0x000000801c027836 */ /* 0x001fca0000000000 */
[----:B------:R-:W-:Y:S01]  /*26540*/  ISETP.GE.AND P3, PT, R2, R0, PT ;  /* 0x000000000200720c */ /* 0x000fe20003f66270 */
[----:B------:R-:W-:-:S12]  /*26550*/  IMAD.MOV.U32 R2, RZ, RZ, R14 ;  /* 0x000000ffff027224 */ /* 0x000fd800078e000e */
[----:B------:R-:W-:Y:S05]  /*26560*/  WARPSYNC.COLLECTIVE R15, `(.L_x_11793) ;  /* 0x000000000f087348 */ /* 0x000fea0003c00000 */
[----:B------:R0:W1:Y:S02]  /*26570*/  SHFL.IDX P6, R14, R13, R12, R11 ;  /* 0x0000000c0d0e7389 */ /* 0x00006400000c000b */
[----:B01----:R-:W-:Y:S01]  /*26580*/  ENDCOLLECTIVE ;  /* 0x000000000000791b */ /* 0x003fe20003800000 */
.L_x_11793:
[----:B------:R-:W-:Y:S01]  /*26590*/  @!P3 LEA R2, P4, R10, R2, 0x1 ;  /* 0x000000020a02b211 */ /* 0x000fe200078808ff */
[----:B------:R-:W-:-:S04]  /*265a0*/  IMAD.MOV.U32 R13, RZ, RZ, R7 ;  /* 0x000000ffff0d7224 */ /* 0x000fc800078e0007 */
[----:B------:R-:W-:-:S05]  /*265b0*/  @!P3 IMAD.X R3, RZ, RZ, R4, P4 ;  /* 0x000000ffff03b224 */ /* 0x000fca00020e0604 */
[----:B------:R-:W-:Y:S01]  /*265c0*/  @!PT LDS RZ, [RZ] ;  /* 0x00000000fffff984 */ /* 0x000fe20000000800 */
[----:B------:R-:W-:Y:S01]  /*265d0*/  @!PT LDS RZ, [RZ] ;  /* 0x00000000fffff984 */ /* 0x000fe20000000800 */
[----:B------:R-:W-:Y:S01]  /*265e0*/  @!PT LDS RZ, [RZ] ;  /* 0x00000000fffff984 */ /* 0x000fe20000000800 */
[----:B------:R0:W-:Y:S01]  /*265f0*/  @!P3 LDGSTS.E.BYPASS.LTC128B.128 [R21+0xe400], desc[UR54][R2.64], !P0 ;  /* 0x0e4000000215bfae */ /* 0x0001e2000c101d76 */
[----:B------:R-:W-:-:S03]  /*26600*/  IMAD.MOV.U32 R6, RZ, RZ, R14 ;  /* 0x000000ffff067224 */ /* 0x000fc600078e000e */
[----:B------:R0:W-:Y:S04]  /*26610*/  @!P3 LDGSTS.E.BYPASS.LTC128B.128 [R21+0x11400], desc[UR54][R2.64+0x40], !P1 ;  /* 0x114000400215bfae */ /* 0x0001e8000c901d76 */
[----:B0-----:R-:W-:Y:S05]  /*26620*/  WARPSYNC.COLLECTIVE R15, `(.L_x_11794) ;  /* 0x000000000f087348 */ /* 0x001fea0003c00000 */
[----:B------:R1:W2:Y:S02]  /*26630*/  SHFL.IDX P6, R14, R13, R12, R11 ;  /* 0x0000000c0d0e7389 */ /* 0x0002a400000c000b */
[----:B012---:R-:W-:Y:S01]  /*26640*/  ENDCOLLECTIVE ;  /* 0x000000000000791b */ /* 0x007fe20003800000 */
.L_x_11794:
[----:B------:R-:W-:Y:S01]  /*26650*/  @!PT LDS RZ, [RZ] ;  /* 0x00000000fffff984 */ /* 0x000fe20000000800 */
[----:B------:R-:W-:Y:S01]  /*26660*/  @!PT LDS RZ, [RZ] ;  /* 0x00000000fffff984 */ /* 0x000fe20000000800 */
[----:B------:R-:W-:Y:S01]  /*26670*/  @!PT LDS RZ, [RZ] ;  /* 0x00000000fffff984 */ /* 0x000fe20000000800 */
[----:B------:R0:W-:Y:S02]  /*26680*/  @!P3 LDGSTS.E.BYPASS.LTC128B.128 [R21+0x14400], desc[UR54][R2.64+0x80], !P2 ;  /* 0x144000800215bfae */ /* 0x0001e4000d101d76 */
[----:B0-----:R-:W-:Y:S01]  /*26690*/  IMAD.MOV.U32 R2, RZ, RZ, R14 ;  /* 0x000000ffff027224 */ /* 0x001fe200078e000e */
[----:B------:R-:W-:Y:S06]  /*266a0*/  BRA `(.L_x_11795) ;  /* 0xffffffb400cc7947 */ /* 0x000fec000383ffff */
.L_x_11670:
[----:B-1----:R1:W2:Y:S02]  /*266b0*/  SYNCS.PHASECHK.TRANS64.TRYWAIT P0, [R23+URZ+0x2d820], R0 ;  /* 0x02d82000170075a7 */ /* 0x0022a4000800017f */
[----:B--2---:R-:W-:Y:S05]  /*266c0*/  @!P0 NANOSLEEP.SYNCS 0x989680 ;  /* 0x009896800000895d */ /* 0x004fea0003900000 */
[----:B------:R-:W2:Y:S02]  /*266d0*/  @!P0 SYNCS.PHASECHK.TRANS64 P0, [R23+URZ+0x2d820], R0 ;  /* 0x02d82000170085a7 */ /* 0x000ea4000800007f */
[----:B--2---:R-:W-:Y:S05]  /*266e0*/  @!P0 BRA `(.L_x_11670) ;  /* 0xfffffffc00f08947 */ /* 0x004fea000383ffff */
[----:B------:R-:W-:Y:S05]  /*266f0*/  BRA `(.L_x_11796) ;  /* 0xffffffb800347947 */ /* 0x000fea000383ffff */
.L_x_11675:
[----:B0-----:R0:W1:Y:S02]  /*26700*/  SYNCS.PHASECHK.TRANS64.TRYWAIT P0, [R5+URZ+0x2d840], R0 ;  /* 0x02d84000050075a7 */ /* 0x001064000800017f */
[----:B-1----:R-:W-:Y:S05]  /*26710*/  @!P0 NANOSLEEP.SYNCS 0x989680 ;  /* 0x009896800000895d */ /* 0x002fea0003900000 */
[----:B------:R-:W1:Y:S02]  /*26720*/  @!P0 SYNCS.PHASECHK.TRANS64 P0, [R5+URZ+0x2d840], R0 ;  /* 0x02d84000050085a7 */ /* 0x000e64000800007f */
[----:B-1----:R-:W-:Y:S05]  /*26730*/  @!P0 BRA `(.L_x_11675) ;  /* 0xfffffffc00f08947 */ /* 0x002fea000383ffff */
[----:B------:R-:W-:Y:S05]  /*26740*/  BRA `(.L_x_11797) ;  /* 0xffffffbc00287947 */ /* 0x000fea000383ffff */
.L_x_11676:
        /* <DEDUP_REMOVED lines=8> */
.L_x_11799:
[----:B------:R-:W-:Y:S05]  /*267d0*/  BSYNC B1 ;  /* 0x0000000000017941 */ /* 0x000fea0003800000 */
.L_x_11798:
        /* <DEDUP_REMOVED lines=13> */
.L_x_11800:
        /* <DEDUP_REMOVED lines=8> */
.L_x_11801:
        /* <DEDUP_REMOVED lines=14> */
.L_x_11802:
[----:B------:R-:W-:Y:S02]  /*26a10*/  IMAD.MOV.U32 R13, RZ, RZ, R7 ;  /* 0x000000ffff0d7224 */ /* 0x000fe400078e0007 */
[----:B------:R-:W-:Y:S02]  /*26a20*/  IMAD.MOV.U32 R12, RZ, RZ, 0x2 ;  /* 0x00000002ff0c7424 */ /* 0x000fe400078e00ff */
[----:B------:R-:W-:-:S07]  /*26a30*/  IMAD.MOV.U32 R2, RZ, RZ, R14 ;  /* 0x000000ffff027224 */ /* 0x000fce00078e000e */
[----:B------:R-:W-:Y:S05]  /*26a40*/  WARPSYNC.COLLECTIVE R15, `(.L_x_11803) ;  /* 0x000000000f087348 */ /* 0x000fea0003c00000 */
[----:B------:R0:W1:Y:S02]  /*26a50*/  SHFL.IDX P6, R14, R13, R12, R11 ;  /* 0x0000000c0d0e7389 */ /* 0x00006400000c000b */
[----:B01----:R-:W-:Y:S01]  /*26a60*/  ENDCOLLECTIVE ;  /* 0x000000000000791b */ /* 0x003fe20003800000 */
.L_x_11803:
        /* <DEDUP_REMOVED lines=13> */
.L_x_11804:
[----:B------:R-:W-:Y:S02]  /*26b40*/  IMAD.MOV.U32 R13, RZ, RZ, R7 ;  /* 0x000000ffff0d7224 */ /* 0x000fe400078e0007 */
[----:B------:R-:W-:Y:S02]  /*26b50*/  IMAD.MOV.U32 R12, RZ, RZ, 0x3 ;  /* 0x00000003ff0c7424 */ /* 0x000fe400078e00ff */
[----:B------:R-:W-:-:S07]  /*26b60*/  IMAD.MOV.U32 R2, RZ, RZ, R14 ;  /* 0x000000ffff027224 */ /* 0x000fce00078e000e */
[----:B------:R-:W-:Y:S05]  /*26b70*/  WARPSYNC.COLLECTIVE R15, `(.L_x_11805) ;  /* 0x000000000f087348 */ /* 0x000fea0003c00000 */
[----:B------:R0:W1:Y:S02]  /*26b80*/  SHFL.IDX P6, R14, R13, R12, R11 ;  /* 0x0000000c0d0e7389 */ /* 0x00006400000c000b */
[----:B01----:R-:W-:Y:S01]  /*26b90*/  ENDCOLLECTIVE ;  /* 0x000000000000791b */ /* 0x003fe20003800000 */
.L_x_11805:
        /* <DEDUP_REMOVED lines=10> */
[----:B------:R-:W-:-:S07]  /*26c40*/  MOV R21, R14 ;  /* 0x0000000e00157202 */ /* 0x000fce0000000f00 */
[----:B0-----:R-:W-:Y:S05]  /*26c50*/  WARPSYNC.COLLECTIVE R15, `(.L_x_11806) ;  /* 0x000000000f087348 */ /* 0x001fea0003c00000 */
[----:B------:R1:W2:Y:S02]  /*26c60*/  SHFL.IDX P6, R14, R13, R12, R11 ;  /* 0x0000000c0d0e7389 */ /* 0x0002a400000c000b */
[----:B012---:R-:W-:Y:S01]  /*26c70*/  ENDCOLLECTIVE ;  /* 0x000000000000791b */ /* 0x007fe20003800000 */
.L_x_11806:
[----:B------:R-:W-:Y:S01]  /*26c80*/  IMAD.MOV.U32 R2, RZ, RZ, R14 ;  /* 0x000000ffff027224 */ /* 0x000fe200078e000e */
[----:B------:R-:W-:Y:S06]  /*26c90*/  BRA `(.L_x_11807) ;  /* 0xffffffb800b47947 */ /* 0x000fec000383ffff */
.L_x_11681:
[----:B-1----:R1:W2:Y:S02]  /*26ca0*/  SYNCS.PHASECHK.TRANS64.TRYWAIT P0, [R5+URZ+0x2d860], R2 ;  /* 0x02d86002050075a7 */ /* 0x0022a4000800017f */
[----:B--2---:R-:W-:Y:S05]  /*26cb0*/  @!P0 NANOSLEEP.SYNCS 0x989680 ;  /* 0x009896800000895d */ /* 0x004fea0003900000 */
[----:B------:R-:W2:Y:S02]  /*26cc0*/  @!P0 SYNCS.PHASECHK.TRANS64 P0, [R5+URZ+0x2d860], R2 ;  /* 0x02d86002050085a7 */ /* 0x000ea4000800007f */
[----:B--2---:R-:W-:Y:S05]  /*26cd0*/  @!P0 BRA `(.L_x_11681) ;  /* 0xfffffffc00f08947 */ /* 0x004fea000383ffff */
[----:B------:R-:W-:Y:S05]  /*26ce0*/  BRA `(.L_x_11808) ;  /* 0xffffffbc00187947 */ /* 0x000fea000383ffff */
.L_x_11682:
        /* <DEDUP_REMOVED lines=8> */
.L_x_11810:
[----:B------:R-:W-:Y:S05]  /*26d70*/  BSYNC B1 ;  /* 0x0000000000017941 */ /* 0x000fea0003800000 */
.L_x_11809:
        /* <DEDUP_REMOVED lines=9> */
.L_x_11811:
[----:B------:R-:W-:Y:S01]  /*26e10*/  IMAD.MOV.U32 R13, RZ, RZ, R24 ;  /* 0x000000ffff0d7224 */ /* 0x000fe200078e0018 */
[----:B------:R-:W-:Y:S01]  /*26e20*/  MOV R12, 0x1 ;  /* 0x00000001000c7802 */ /* 0x000fe20000000f00 */
[----:B------:R-:W-:-:S07]  /*26e30*/  IMAD.MOV.U32 R2, RZ, RZ, R14 ;  /* 0x000000ffff027224 */ /* 0x000fce00078e000e */
[----:B------:R-:W-:Y:S05]  /*26e40*/  WARPSYNC.COLLECTIVE R15, `(.L_x_11812) ;  /* 0x000000000f087348 */ /* 0x000fea0003c00000 */
[----:B------:R0:W1:Y:S02]  /*26e50*/  SHFL.IDX P6, R14, R13, R12, R11 ;  /* 0x0000000c0d0e7389 */ /* 0x00006400000c000b */
[----:B01----:R-:W-:Y:S01]  /*26e60*/  ENDCOLLECTIVE ;  /* 0x000000000000791b */ /* 0x003fe20003800000 */
.L_x_11812:
        /* <DEDUP_REMOVED lines=16> */
.L_x_11813:
[----:B------:R-:W-:Y:S02]  /*26f70*/  IMAD.MOV.U32 R13, RZ, RZ, R24 ;  /* 0x000000ffff0d7224 */ /* 0x000fe400078e0018 */
[----:B------:R-:W-:Y:S02]  /*26f80*/  IMAD.MOV.U32 R12, RZ, RZ, 0x2 ;  /* 0x00000002ff0c7424 */ /* 0x000fe400078e00ff */
[----:B------:R-:W-:-:S07]  /*26f90*/  IMAD.MOV.U32 R2, RZ, RZ, R14 ;  /* 0x000000ffff027224 */ /* 0x000fce00078e000e */
[----:B------:R-:W-:Y:S05]  /*26fa0*/  WARPSYNC.COLLECTIVE R15, `(.L_x_11814) ;  /* 0x000000000f087348 */ /* 0x000fea0003c00000 */
[----:B------:R0:W1:Y:S02]  /*26fb0*/  SHFL.IDX P6, R14, R13, R12, R11 ;  /* 0x0000000c0d0e7389 */ /* 0x00006400000c000b */
[----:B01----:R-:W-:Y:S01]  /*26fc0*/  ENDCOLLECTIVE ;  /* 0x000000000000791b */ /* 0x003fe20003800000 */
.L_x_11814:
        /* <DEDUP_REMOVED lines=16> */
.L_x_11815:
[----:B------:R-:W-:Y:S02]  /*270d0*/  IMAD.MOV.U32 R13, RZ, RZ, R24 ;  /* 0x000000ffff0d7224 */ /* 0x000fe400078e0018 */
[----:B------:R-:W-:Y:S02]  /*270e0*/  IMAD.MOV.U32 R12, RZ, RZ, 0x3 ;  /* 0x00000003ff0c7424 */ /* 0x000fe400078e00ff */
[----:B------:R-:W-:-:S07]  /*270f0*/  IMAD.MOV.U32 R2, RZ, RZ, R14 ;  /* 0x000000ffff027224 */ /* 0x000fce00078e000e */
[----:B------:R-:W-:Y:S05]  /*27100*/  WARPSYNC.COLLECTIVE R15, `(.L_x_11816) ;  /* 0x000000000f087348 */ /* 0x000fea0003c00000 */
[----:B------:R0:W1:Y:S02]  /*27110*/  SHFL.IDX P6, R14, R13, R12, R11 ;  /* 0x0000000c0d0e7389 */ /* 0x00006400000c000b */
[----:B01----:R-:W-:Y:S01]  /*27120*/  ENDCOLLECTIVE ;  /* 0x000000000000791b */ /* 0x003fe20003800000 */
.L_x_11816:
        /* <DEDUP_REMOVED lines=13> */
.L_x_11817:
        /* <DEDUP_REMOVED lines=8> */
.L_x_11690:
[----:B-1----:R1:W2:Y:S02]  /*27280*/  SYNCS.PHASECHK.TRANS64.TRYWAIT P0, [R0+URZ+0x2d860], R3 ;  /* 0x02d86003000075a7 */ /* 0x0022a4000800017f */
[----:B--2---:R-:W-:Y:S05]  /*27290*/  @!P0 NANOSLEEP.SYNCS 0x989680 ;  /* 0x009896800000895d */ /* 0x004fea0003900000 */
[----:B------:R-:W2:Y:S02]  /*272a0*/  @!P0 SYNCS.PHASECHK.TRANS64 P0, [R0+URZ+0x2d860], R3 ;  /* 0x02d86003000085a7 */ /* 0x000ea4000800007f */
[----:B--2---:R-:W-:Y:S05]  /*272b0*/  @!P0 BRA `(.L_x_11690) ;  /* 0xfffffffc00f08947 */ /* 0x004fea000383ffff */
[----:B------:R-:W-:Y:S05]  /*272c0*/  BRA `(.L_x_11819) ;  /* 0xffffffbc00a47947 */ /* 0x000fea000383ffff */
.L_x_11691:
        /* <DEDUP_REMOVED lines=8> */
.L_x_11821:
[----:B------:R-:W-:Y:S05]  /*27350*/  BSYNC B0 ;  /* 0x0000000000007941 */ /* 0x000fea0003800000 */
.L_x_11820:
        /* <DEDUP_REMOVED lines=10> */
.L_x_11822:
        /* <DEDUP_REMOVED lines=17> */
.L_x_11823:
        /* <DEDUP_REMOVED lines=14> */
.L_x_11824:
[----:B------:R-:W-:Y:S02]  /*275f0*/  IMAD.MOV.U32 R13, RZ, RZ, R24 ;  /* 0x000000ffff0d7224 */ /* 0x000fe400078e0018 */
[----:B------:R-:W-:Y:S01]  /*27600*/  IMAD.MOV.U32 R12, RZ, RZ, 0x2 ;  /* 0x00000002ff0c7424 */ /* 0x000fe200078e00ff */
[----:B------:R-:W-:-:S13]  /*27610*/  IADD3 R2, P4, R14, R5, RZ ;  /* 0x000000050e027210 */ /* 0x000fda0007f9e0ff */
[----:B------:R-:W-:Y:S05]  /*27620*/  WARPSYNC.COLLECTIVE R15, `(.L_x_11825) ;  /* 0x000000000f087348 */ /* 0x000fea0003c00000 */
[----:B------:R0:W1:Y:S02]  /*27630*/  SHFL.IDX P6, R14, R13, R12, R11 ;  /* 0x0000000c0d0e7389 */ /* 0x00006400000c000b */
[----:B01----:R-:W-:Y:S01]  /*27640*/  ENDCOLLECTIVE ;  /* 0x000000000000791b */ /* 0x003fe20003800000 */
.L_x_11825:
        /* <DEDUP_REMOVED lines=15> */
.L_x_11826:
[----:B------:R-:W-:Y:S02]  /*27740*/  IMAD.MOV.U32 R13, RZ, RZ, R24 ;  /* 0x000000ffff0d7224 */ /* 0x000fe400078e0018 */
[----:B------:R-:W-:Y:S01]  /*27750*/  IMAD.MOV.U32 R12, RZ, RZ, 0x3 ;  /* 0x00000003ff0c7424 */ /* 0x000fe200078e00ff */
[----:B------:R-:W-:-:S13]  /*27760*/  IADD3 R2, P4, R14, R5, RZ ;  /* 0x000000050e027210 */ /* 0x000fda0007f9e0ff */
[----:B------:R-:W-:Y:S05]  /*27770*/  WARPSYNC.COLLECTIVE R15, `(.L_x_11827) ;  /* 0x000000000f087348 */ /* 0x000fea0003c00000 */
[----:B------:R0:W1:Y:S02]  /*27780*/  SHFL.IDX P6, R14, R13, R12, R11 ;  /* 0x0000000c0d0e7389 */ /* 0x00006400000c000b */
[----:B01----:R-:W-:Y:S01]  /*27790*/  ENDCOLLECTIVE ;  /* 0x000000000000791b */ /* 0x003fe20003800000 */
.L_x_11827:
        /* <DEDUP_REMOVED lines=14> */
.L_x_11828:
[----:B------:R-:W-:Y:S05]  /*27880*/  BRA `(.L_x_11829) ;  /* 0xffffffbc00047947 */ /* 0x000fea000383ffff */
.L_x_11696:
[----:B------:R-:W-:Y:S01]  /*27890*/  BSSY B0, `(.L_x_11830) ;  /* 0x0000008000007945 */ /* 0x000fe20003800000 */
[----:B------:R-:W-:Y:S02]  /*278a0*/  IMAD.MOV.U32 R13, RZ, RZ, R16 ;  /* 0x000000ffff0d7224 */ /* 0x000fe400078e0010 */
[----:B------:R-:W-:Y:S02]  /*278b0*/  IMAD.MOV.U32 R12, RZ, RZ, RZ ;  /* 0x000000ffff0c7224 */ /* 0x000fe400078e00ff */
[----:B------:R-:W-:Y:S02]  /*278c0*/  IMAD.MOV.U32 R11, RZ, RZ, 0x1f ;  /* 0x0000001fff0b7424 */ /* 0x000fe400078e00ff */
[----:B------:R-:W-:-:S07]  /*278d0*/  IMAD.MOV.U32 R15, RZ, RZ, -0x1 ;  /* 0xffffffffff0f7424 */ /* 0x000fce00078e00ff */
[----:B0-2--5:R-:W-:Y:S05]  /*278e0*/  WARPSYNC.COLLECTIVE R15, `(.L_x_11831) ;  /* 0x000000000f087348 */ /* 0x025fea0003c00000 */
[----:B------:R1:W3:Y:S02]  /*278f0*/  SHFL.IDX P6, R14, R13, R12, R11 ;  /* 0x0000000c0d0e7389 */ /* 0x0002e400000c000b */
[----:B0123-5:R-:W-:Y:S01]  /*27900*/  ENDCOLLECTIVE ;  /* 0x000000000000791b */ /* 0x02ffe20003800000 */
.L_x_11831:
[----:B------:R-:W-:Y:S05]  /*27910*/  BSYNC B0 ;  /* 0x0000000000007941 */ /* 0x000fea0003800000 */
.L_x_11830:
        /* <DEDUP_REMOVED lines=9> */
.L_x_11832:
        /* <DEDUP_REMOVED lines=18> */
.L_x_11833:
[----:B------:R-:W-:Y:S01]  /*27ad0*/  IMAD.MOV.U32 R12, RZ, RZ, 0x2 ;  /* 0x00000002ff0c7424 */ /* 0x000fe200078e00ff */
[----:B------:R-:W-:-:S05]  /*27ae0*/  SEL R5, R14, RZ, P1 ;  /* 0x000000ff0e057207 */ /* 0x000fca0000800000 */
[----:B------:R-:W-:-:S04]  /*27af0*/  IMAD.IADD R4, R2, 0x1, R5 ;  /* 0x0000000102047824 */ /* 0x000fc800078e0205 */
[----:B------:R-:W-:-:S07]  /*27b00*/  IMAD.MOV.U32 R13, RZ, RZ, R4 ;  /* 0x000000ffff0d7224 */ /* 0x000fce00078e0004 */
[----:B------:R-:W-:Y:S05]  /*27b10*/  WARPSYNC.COLLECTIVE R15, `(.L_x_11834) ;  /* 0x000000000f087348 */ /* 0x000fea0003c00000 */
[----:B------:R0:W1:Y:S02]  /*27b20*/  SHFL.UP P6, R14, R13, R12, R11 ;  /* 0x0400000c0d0e7389 */ /* 0x00006400000c000b */
[----:B01----:R-:W-:Y:S01]  /*27b30*/  ENDCOLLECTIVE ;  /* 0x000000000000791b */ /* 0x003fe20003800000 */
.L_x_11834:
[----:B------:R-:W-:Y:S01]  /*27b40*/  IMAD.MOV.U32 R12, RZ, RZ, 0x4 ;  /* 0x00000004ff0c7424 */ /* 0x000fe200078e00ff */
[----:B------:R-:W-:-:S05]  /*27b50*/  SEL R5, R14, RZ, P2 ;  /* 0x000000ff0e057207 */ /* 0x000fca0001000000 */
[----:B------:R-:W-:-:S04]  /*27b60*/  IMAD.IADD R5, R4, 0x1, R5 ;  /* 0x0000000104057824 */ /* 0x000fc800078e0205 */
[----:B------:R-:W-:-:S07]  /*27b70*/  IMAD.MOV.U32 R13, RZ, RZ, R5 ;  /* 0x000000ffff0d7224 */ /* 0x000fce00078e0005 */
[----:B------:R-:W-:Y:S05]  /*27b80*/  WARPSYNC.COLLECTIVE R15, `(.L_x_11835) ;  /* 0x000000000f087348 */ /* 0x000fea0003c00000 */
[----:B------:R0:W1:Y:S02]  /*27b90*/  SHFL.UP P6, R14, R13, R12, R11 ;  /* 0x0400000c0d0e7389 */ /* 0x00006400000c000b */
[----:B01----:R-:W-:Y:S01]  /*27ba0*/  ENDCOLLECTIVE ;  /* 0x000000000000791b */ /* 0x003fe20003800000 */
.L_x_11835:
[----:B------:R-:W-:Y:S01]  /*27bb0*/  IMAD.MOV.U32 R12, RZ, RZ, 0x8 ;  /* 0x00000008ff0c7424 */ /* 0x000fe200078e00ff */
[----:B------:R-:W-:-:S04]  /*27bc0*/  SEL R6, R14, RZ, P3 ;  /* 0x000000ff0e067207 */ /* 0x000fc80001800000 */
[----:B------:R-:W-:-:S05]  /*27bd0*/  IADD3 R6, R5, R6, RZ ;  /* 0x0000000605067210 */ /* 0x000fca0007ffe0ff */
[----:B------:R-:W-:-:S07]  /*27be0*/  IMAD.MOV.U32 R13, RZ, RZ, R6 ;  /* 0x000000ffff0d7224 */ /* 0x000fce00078e0006 */
[----:B------:R-:W-:Y:S05]  /*27bf0*/  WARPSYNC.COLLECTIVE R15, `(.L_x_11836) ;  /* 0x000000000f087348 */ /* 0x000fea0003c00000 */
[----:B------:R0:W1:Y:S02]  /*27c00*/  SHFL.UP P6, R14, R13, R12, R11 ;  /* 0x0400000c0d0e7389 */ /* 0x00006400000c000b */
[----:B01----:R-:W-:Y:S01]  /*27c10*/  ENDCOLLECTIVE ;  /* 0x000000000000791b */ /* 0x003fe20003800000 */
.L_x_11836:
[----:B------:R-:W-:Y:S01]  /*27c20*/  IMAD.MOV.U32 R12, RZ, RZ, 0x10 ;  /* 0x00000010ff0c7424 */ /* 0x000fe200078e00ff */
[----:B------:R-:W-:-:S05]  /*27c30*/  SEL R3, R14, RZ, P4 ;  /* 0x000000ff0e037207 */ /* 0x000fca0002000000 */
[----:B------:R-:W-:-:S04]  /*27c40*/  IMAD.IADD R4, R6, 0x1, R3 ;  /* 0x0000000106047824 */ /* 0x000fc800078e0203 */
[----:B------:R-:W-:-:S07]  /*27c50*/  IMAD.MOV.U32 R13, RZ, RZ, R4 ;  /* 0x000000ffff0d7224 */ /* 0x000fce00078e0004 */
[----:B------:R-:W-:Y:S05]  /*27c60*/  WARPSYNC.COLLECTIVE R15, `(.L_x_11837) ;  /* 0x000000000f087348 */ /* 0x000fea0003c00000 */
[----:B------:R0:W1:Y:S02]  /*27c70*/  SHFL.UP P6, R14, R13, R12, R11 ;  /* 0x0400000c0d0e7389 */ /* 0x00006400000c000b */
[----:B01----:R-:W-:Y:S01]  /*27c80*/  ENDCOLLECTIVE ;  /* 0x000000000000791b */ /* 0x003fe20003800000 */
.L_x_11837:
        /* <DEDUP_REMOVED lines=8> */
.L_x_11838:
[----:B------:R-:W-:Y:S05]  /*27d10*/  BRA `(.L_x_11839) ;  /* 0xffffffbc00207947 */ /* 0x000fea000383ffff */
.L_x_11701:
        /* <DEDUP_REMOVED lines=8> */
.L_x_11841:
[----:B------:R-:W-:Y:S05]  /*27da0*/  BSYNC B0 ;  /* 0x0000000000007941 */ /* 0x000fea0003800000 */
.L_x_11840:
        /* <DEDUP_REMOVED lines=8> */
.L_x_11842:
[----:B------:R-:W-:Y:S01]  /*27e30*/  IMAD.MOV.U32 R12, RZ, RZ, 0x4 ;  /* 0x00000004ff0c7424 */ /* 0x000fe200078e00ff */
[----:B------:R-:W-:-:S05]  /*27e40*/  SEL R14, R14, RZ, P2 ;  /* 0x000000ff0e0e7207 */ /* 0x000fca0001000000 */
[----:B------:R-:W-:-:S04]  /*27e50*/  IMAD.IADD R3, R13, 0x1, R14 ;  /* 0x000000010d037824 */ /* 0x000fc800078e020e */
[----:B------:R-:W-:-:S07]  /*27e60*/  IMAD.MOV.U32 R13, RZ, RZ, R3 ;  /* 0x000000ffff0d7224 */ /* 0x000fce00078e0003 */
[----:B------:R-:W-:Y:S05]  /*27e70*/  WARPSYNC.COLLECTIVE R15, `(.L_x_11843) ;  /* 0x000000000f087348 */ /* 0x000fea0003c00000 */
[----:B------:R0:W1:Y:S02]  /*27e80*/  SHFL.UP P6, R14, R13, R12, R11 ;  /* 0x0400000c0d0e7389 */ /* 0x00006400000c000b */
[----:B01----:R-:W-:Y:S01]  /*27e90*/  ENDCOLLECTIVE ;  /* 0x000000000000791b */ /* 0x003fe20003800000 */
.L_x_11843:
[----:B------:R-:W-:Y:S01]  /*27ea0*/  IMAD.MOV.U32 R12, RZ, RZ, 0x8 ;  /* 0x00000008ff0c7424 */ /* 0x000fe200078e00ff */
[----:B------:R-:W-:-:S05]  /*27eb0*/  SEL R4, R14, RZ, P3 ;  /* 0x000000ff0e047207 */ /* 0x000fca0001800000 */
[----:B------:R-:W-:-:S04]  /*27ec0*/  IMAD.IADD R4, R3, 0x1, R4 ;  /* 0x0000000103047824 */ /* 0x000fc800078e0204 */
[----:B------:R-:W-:-:S07]  /*27ed0*/  IMAD.MOV.U32 R13, RZ, RZ, R4 ;  /* 0x000000ffff0d7224 */ /* 0x000fce00078e0004 */
[----:B------:R-:W-:Y:S05]  /*27ee0*/  WARPSYNC.COLLECTIVE R15, `(.L_x_11844) ;  /* 0x000000000f087348 */ /* 0x000fea0003c00000 */
[----:B------:R0:W1:Y:S02]  /*27ef0*/  SHFL.UP P6, R14, R13, R12, R11 ;  /* 0x0400000c0d0e7389 */ /* 0x00006400000c000b */
[----:B01----:R-:W-:Y:S01]  /*27f00*/  ENDCOLLECTIVE ;  /* 0x000000000000791b */ /* 0x003fe20003800000 */
.L_x_11844:
[----:B------:R-:W-:Y:S01]  /*27f10*/  IMAD.MOV.U32 R12, RZ, RZ, 0x10 ;  /* 0x00000010ff0c7424 */ /* 0x000fe200078e00ff */
[----:B------:R-:W-:-:S05]  /*27f20*/  SEL R5, R14, RZ, P4 ;  /* 0x000000ff0e057207 */ /* 0x000fca0002000000 */
[----:B------:R-:W-:-:S04]  /*27f30*/  IMAD.IADD R5, R4, 0x1, R5 ;  /* 0x0000000104057824 */ /* 0x000fc800078e0205 */
[----:B------:R-:W-:-:S07]  /*27f40*/  IMAD.MOV.U32 R13, RZ, RZ, R5 ;  /* 0x000000ffff0d7224 */ /* 0x000fce00078e0005 */
[----:B------:R-:W-:Y:S05]  /*27f50*/  WARPSYNC.COLLECTIVE R15, `(.L_x_11845) ;  /* 0x000000000f087348 */ /* 0x000fea0003c00000 */
[----:B------:R0:W1:Y:S02]  /*27f60*/  SHFL.UP P6, R14, R13, R12, R11 ;  /* 0x0400000c0d0e7389 */ /* 0x00006400000c000b */
[----:B01----:R-:W-:Y:S01]  /*27f70*/  ENDCOLLECTIVE ;  /* 0x000000000000791b */ /* 0x003fe20003800000 */
.L_x_11845:
        /* <DEDUP_REMOVED lines=8> */
.L_x_11846:
[----:B------:R-:W-:Y:S05]  /*28000*/  BRA `(.L_x_11847) ;  /* 0xffffffbc00007947 */ /* 0x000fea000383ffff */
.L_x_11703:
[----:B------:R-:W-:Y:S01]  /*28010*/  BSSY B0, `(.L_x_11848) ;  /* 0x0000006000007945 */ /* 0x000fe20003800000 */
[----:B------:R-:W-:Y:S01]  /*28020*/  PLOP3.LUT P6, PT, P6, PT, PT, 0x8, 0x0 ;  /* 0x000000000000781c */ /* 0x000fe200037ce170 */
[----:B------:R-:W-:-:S12]  /*28030*/  IMAD.MOV.U32 R15, RZ, RZ, -0x1 ;  /* 0xffffffffff0f7424 */ /* 0x000fd800078e00ff */
[----:B0----5:R-:W-:Y:S05]  /*28040*/  WARPSYNC.COLLECTIVE R15, `(.L_x_11849) ;  /* 0x000000000f087348 */ /* 0x021fea0003c00000 */
[----:B------:R-:W-:Y:S01]  /*28050*/  VOTE.ANY R14, PT, P6 ;  /* 0x00000000000e7806 */ /* 0x000fe200030e0100 */
[----:B0----5:R-:W-:Y:S06]  /*28060*/  ENDCOLLECTIVE ;  /* 0x000000000000791b */ /* 0x021fec0003800000 */
.L_x_11849:
[----:B------:R-:W-:Y:S05]  /*28070*/  BSYNC B0 ;  /* 0x0000000000007941 */ /* 0x000fea0003800000 */
.L_x_11848:
        /* <DEDUP_REMOVED lines=9> */
.L_x_11850:
[----:B------:R-:W-:Y:S01]  /*28110*/  IMAD.MOV.U32 R17, RZ, RZ, R14 ;  /* 0x000000ffff117224 */ /* 0x000fe200078e000e */
[----:B------:R-:W-:Y:S06]  /*28120*/  BRA `(.L_x_11851) ;  /* 0xffffffb800f07947 */ /* 0x000fec000383ffff */
.L_x_11705:
[----:B------:R-:W-:Y:S01]  /*28130*/  BSSY B0, `(.L_x_11852) ;  /* 0x0000007000007945 */ /* 0x000fe20003800000 */
[----:B------:R-:W-:Y:S02]  /*28140*/  IMAD.MOV.U32 R13, RZ, RZ, R3 ;  /* 0x000000ffff0d7224 */ /* 0x000fe400078e0003 */
[----:B------:R-:W-:Y:S02]  /*28150*/  IMAD.MOV.U32 R11, RZ, RZ, 0x1f ;  /* 0x0000001fff0b7424 */ /* 0x000fe400078e00ff */
[----:B------:R-:W-:-:S07]  /*28160*/  IMAD.MOV.U32 R15, RZ, RZ, -0x1 ;  /* 0xffffffffff0f7424 */ /* 0x000fce00078e00ff */
[----:B012--5:R-:W-:Y:S05]  /*28170*/  WARPSYNC.COLLECTIVE R15, `(.L_x_11853) ;  /* 0x000000000f087348 */ /* 0x027fea0003c00000 */
[----:B------:R3:W4:Y:S02]  /*28180*/  SHFL.IDX P6, R14, R13, R12, R11 ;  /* 0x0000000c0d0e7389 */ /* 0x00072400000c000b */
[----:B012345:R-:W-:Y:S01]  /*28190*/  ENDCOLLECTIVE ;  /* 0x000000000000791b */ /* 0x03ffe20003800000 */
.L_x_11853:
[----:B------:R-:W-:Y:S05]  /*281a0*/  BSYNC B0 ;  /* 0x0000000000007941 */ /* 0x000fea0003800000 */
.L_x_11852:
[----:B------:R-:W-:Y:S01]  /*281b0*/  IMAD.MOV.U32 R5, RZ, RZ, R14 ;  /* 0x000000ffff057224 */ /* 0x000fe200078e000e */
[----:B------:R-:W-:Y:S06]  /*281c0*/  BRA `(.L_x_11704) ;  /* 0xffffffb800e47947 */ /* 0x000fec000383ffff */
.L_x_11709:
[----:B0-----:R0:W2:Y:S02]  /*281d0*/  SYNCS.PHASECHK.TRANS64.TRYWAIT P0, [R5+URZ+0x2d820], R0 ;  /* 0x02d82000050075a7 */ /* 0x0010a4000800017f */
[----:B--2---:R-:W-:Y:S05]  /*281e0*/  @!P0 NANOSLEEP.SYNCS 0x989680 ;  /* 0x009896800000895d */ /* 0x004fea0003900000 */
[----:B------:R-:W2:Y:S02]  /*281f0*/  @!P0 SYNCS.PHASECHK.TRANS64 P0, [R5+URZ+0x2d820], R0 ;  /* 0x02d82000050085a7 */ /* 0x000ea4000800007f */
[----:B--2---:R-:W-:Y:S05]  /*28200*/  @!P0 BRA `(.L_x_11709) ;  /* 0xfffffffc00f08947 */ /* 0x004fea000383ffff */
[----:B------:R-:W-:Y:S05]  /*28210*/  BRA `(.L_x_11854) ;  /* 0xffffffc0005c7947 */ /* 0x000fea000383ffff */
.L_x_11710:
        /* <DEDUP_REMOVED lines=8> */
[----:B01-3-5:R-:W-:Y:S05]  /*282a0*/  WARPSYNC.COLLECTIVE R15, `(.L_x_11856) ;  /* 0x000000000f087348 */ /* 0x02bfea0003c00000 */
[----:B------:R2:W4:Y:S02]  /*282b0*/  SHFL.IDX P6, R14, R13, R12, R11 ;  /* 0x0000000c0d0e7389 */ /* 0x00052400000c000b */
[----:B012345:R-:W-:Y:S01]  /*282c0*/  ENDCOLLECTIVE ;  /* 0x000000000000791b */ /* 0x03ffe20003800000 */
.L_x_11856:
[----:B------:R-:W-:Y:S05]  /*282d0*/  BSYNC B0 ;  /* 0x0000000000007941 */ /* 0x000fea0003800000 */
.L_x_11855:
[----:B------:R-:W-:Y:S05]  /*282e0*/  BRA `(.L_x_11857) ;  /* 0xffffffc000447947 */ /* 0x000fea000383ffff */
.L_x_11711:
[----:B------:R-:W-:Y:S01]  /*282f0*/  BSSY B0, `(.L_x_11858) ;  /* 0x0000006000007945 */ /* 0x000fe20003800000 */
[----:B------:R-:W-:-:S07]  /*28300*/  IMAD.MOV.U32 R15, RZ, RZ, -0x1 ;  /* 0xffffffffff0f7424 */ /* 0x000fce00078e00ff */
[----:B01-3-5:R-:W-:Y:S05]  /*28310*/  WARPSYNC.COLLECTIVE R15, `(.L_x_11859) ;  /* 0x000000000f0c7348 */ /* 0x02bfea0003c00000 */
[----:B------:R-:W-:Y:S02]  /*28320*/  ELECT P6, UR62, PT ;  /* 0x00000000003e782f */ /* 0x000fe400038c0000 */
[----:B------:R-:W-:Y:S01]  /*28330*/  MOV R14, UR62 ;  /* 0x0000003e000e7c02 */ /* 0x000fe20008000f00 */
[----:B01-3-5:R-:W-:Y:S10]  /*28340*/  ENDCOLLECTIVE ;  /* 0x000000000000791b */ /* 0x02bff40003800000 */
.L_x_11859:
[----:B------:R-:W-:Y:S05]  /*28350*/  BSYNC B0 ;  /* 0x0000000000007941 */ /* 0x000fea0003800000 */
.L_x_11858:
[----:B------:R-:W-:Y:S05]  /*28360*/  BRA `(.L_x_11860) ;  /* 0xffffffc000387947 */ /* 0x000fea000383ffff */
.L_x_11713:
[----:B0-----:R0:W2:Y:S02]  /*28370*/  SYNCS.PHASECHK.TRANS64.TRYWAIT P1, [R3+URZ+0x2d840], R2 ;  /* 0x02d84002030075a7 */ /* 0x0010a4000802017f */
[----:B--2---:R-:W-:Y:S05]  /*28380*/  @!P1 NANOSLEEP.SYNCS 0x989680 ;  /* 0x009896800000995d */ /* 0x004fea0003900000 */
[----:B------:R-:W2:Y:S02]  /*28390*/  @!P1 SYNCS.PHASECHK.TRANS64 P1, [R3+URZ+0x2d840], R2 ;  /* 0x02d84002030095a7 */ /* 0x000ea4000802007f */
[----:B--2---:R-:W-:Y:S05]  /*283a0*/  @!P1 BRA `(.L_x_11713) ;  /* 0xfffffffc00f09947 */ /* 0x004fea000383ffff */
[----:B------:R-:W-:Y:S05]  /*283b0*/  BRA `(.L_x_11861) ;  /* 0xffffffc0005c7947 */ /* 0x000fea000383ffff */
.L_x_11715:
[----:B--2---:R2:W4:Y:S02]  /*283c0*/  SYNCS.PHASECHK.TRANS64.TRYWAIT P1, [R25+URZ+0x2d840], R0 ;  /* 0x02d84000190075a7 */ /* 0x004524000802017f */
[----:B----4-:R-:W-:Y:S05]  /*283d0*/  @!P1 NANOSLEEP.SYNCS 0x989680 ;  /* 0x009896800000995d */ /* 0x010fea0003900000 */
[----:B------:R-:W4:Y:S02]  /*283e0*/  @!P1 SYNCS.PHASECHK.TRANS64 P1, [R25+URZ+0x2d840], R0 ;  /* 0x02d84000190095a7 */ /* 0x000f24000802007f */
[----:B----4-:R-:W-:Y:S05]  /*283f0*/  @!P1 BRA `(.L_x_11715) ;  /* 0xfffffffc00f09947 */ /* 0x010fea000383ffff */
[----:B------:R-:W-:Y:S05]  /*28400*/  BRA `(.L_x_11862) ;  /* 0xffffffc0006c7947 */ /* 0x000fea000383ffff */
.L_x_11717:
[----:B----4-:R4:W0:Y:S02]  /*28410*/  SYNCS.PHASECHK.TRANS64.TRYWAIT P1, [R3+URZ+0x2d860], R2 ;  /* 0x02d86002030075a7 */ /* 0x010824000802017f */
[----:B0-----:R-:W-:Y:S05]  /*28420*/  @!P1 NANOSLEEP.SYNCS 0x989680 ;  /* 0x009896800000995d */ /* 0x001fea0003900000 */
[----:B------:R-:W0:Y:S02]  /*28430*/  @!P1 SYNCS.PHASECHK.TRANS64 P1, [R3+URZ+0x2d860], R2 ;  /* 0x02d86002030095a7 */ /* 0x000e24000802007f */
[----:B0-----:R-:W-:Y:S05]  /*28440*/  @!P1 BRA `(.L_x_11717) ;  /* 0xfffffffc00f09947 */ /* 0x001fea000383ffff */
[----:B------:R-:W-:Y:S05]  /*28450*/  BRA `(.L_x_11863) ;  /* 0xffffffc000687947 */ /* 0x000fea000383ffff */
.L_x_11864:
        /* <DEDUP_REMOVED lines=10> */
.L_x_15870:


//--------------------- .text._ZN7cutlass13device_kernelIN5flash11enable_sm90INS1_16FlashAttnFwdSm90INS1_25CollectiveMainloopFwdSm90ILi2EN4cute5tupleIJNS5_1CILi1EEES8_S8_EEENS6_IJNS7_ILi192EEENS7_ILi128EEENS7_ILi96EEEEEELi96ENS_6half_tEfNS_4arch4Sm90ELb1ELb0ELb1ELb0ELb1ELb0ELb0ELb0ELb1ELb1ELb0ELb0EEENS1_21CollectiveEpilogueFwdINS6_IJSA_SC_SB_EEES9_SE_SG_Li384ELb0ELb1ELb0ELb0EEENS1_30DynamicPersistentTileSchedulerILi384ELi128ELb0ELb1ELb1EEEEEEEEEvNT_6ParamsE --------------------------
	.section	.text._ZN7cutlass13device_kernelIN5flash11enable_sm90INS1_16FlashAttnFwdSm90INS1_25CollectiveMainloopFwdSm90ILi2EN4cute5tupleIJNS5_1CILi1EEES8_S8_EEENS6_IJNS7_ILi192EEENS7_ILi128EEENS7_ILi96EEEEEELi96ENS_6half_tEfNS_4arch4Sm90ELb1ELb0ELb1ELb0ELb1ELb0ELb0ELb0ELb1ELb1ELb0ELb0EEENS1_21CollectiveEpilogueFwdINS6_IJSA_SC_SB_EEES9_SE_SG_Li384ELb0ELb1ELb0ELb0EEENS1_30DynamicPersistentTileSchedulerILi384ELi128ELb0ELb1ELb1EEEEEEEEEvNT_6ParamsE,"ax",@progbits
	.align	128
.text._ZN7cutlass13device_kernelIN5flash11enable_sm90INS1_16FlashAttnFwdSm90INS1_25CollectiveMainloopFwdSm90ILi2EN4cute5tupleIJNS5_1CILi1EEES8_S8_EEENS6_IJNS7_ILi192EEENS7_ILi128EEENS7_ILi96EEEEEELi96ENS_6half_tEfNS_4arch4Sm90ELb1ELb0ELb1ELb0ELb1ELb0ELb0ELb0ELb1ELb1ELb0ELb0EEENS1_21CollectiveEpilogueFwdINS6_IJSA_SC_SB_EEES9_SE_SG_Li384ELb0ELb1ELb0ELb0EEENS1_30DynamicPersistentTileSchedulerILi384ELi128ELb0ELb1ELb1EEEEEEEEEvNT_6ParamsE:
        .type           _ZN7cutlass13device_kernelIN5flash11enable_sm90INS1_16FlashAttnFwdSm90INS1_25CollectiveMainloopFwdSm90ILi2EN4cute5tupleIJNS5_1CILi1EEES8_S8_EEENS6_IJNS7_ILi192EEENS7_ILi128EEENS7_ILi96EEEEEELi96ENS_6half_tEfNS_4arch4Sm90ELb1ELb0ELb1ELb0ELb1ELb0ELb0ELb0ELb1ELb1ELb0ELb0EEENS1_21CollectiveEpilogueFwdINS6_IJSA_SC_SB_EEES9_SE_SG_Li384ELb0ELb1ELb0ELb0EEENS1_30DynamicPersistentTileSchedulerILi384ELi128ELb0ELb1ELb1EEEEEEEEEvNT_6ParamsE,@function
        .size           _ZN7cutlass13device_kernelIN5flash11enable_sm90INS1_16FlashAttnFwdSm90INS1_25CollectiveMainloopFwdSm90ILi2EN4cute5tupleIJNS5_1CILi1EEES8_S8_EEENS6_IJNS7_ILi192EEENS7_ILi128EEENS7_ILi96EEEEEELi96ENS_6half_tEfNS_4arch4Sm90ELb1ELb0ELb1ELb0ELb1ELb0ELb0ELb0ELb1ELb1ELb0ELb0EEENS1_21CollectiveEpilogueFwdINS6_IJSA_SC_SB_EEES9_SE_SG_Li384ELb0ELb1ELb0ELb0EEENS1_30DynamicPersistentTileSchedulerILi384ELi128ELb0ELb1ELb1EEEEEEEEEvNT_6ParamsE,(.L_x_15871 - _ZN7cutlass13device_kernelIN5flash11enable_sm90INS1_16FlashAttnFwdSm90INS1_25CollectiveMainloopFwdSm90ILi2EN4cute5tupleIJNS5_1CILi1EEES8_S8_EEENS6_IJNS7_ILi192EEENS7_ILi128EEENS7_ILi96EEEEEELi96ENS_6half_tEfNS_4arch4Sm90ELb1ELb0ELb1ELb0ELb1ELb0ELb0ELb0ELb1ELb1ELb0ELb0EEENS1_21CollectiveEpilogueFwdINS6_IJSA_SC_SB_EEES9_SE_SG_Li384ELb0ELb1ELb0ELb0EEENS1_30DynamicPersistentTileSchedulerILi384ELi128ELb0ELb1ELb1EEEEEEEEEvNT_6ParamsE)
        .other          _ZN7cutlass13device_kernelIN5flash11enable_sm90INS1_16FlashAttnFwdSm90INS1_25CollectiveMainloopFwdSm90ILi2EN4cute5tupleIJNS5_1CILi1EEES8_S8_EEENS6_IJNS7_ILi192EEENS7_ILi128EEENS7_ILi96EEEEEELi96ENS_6half_tEfNS_4arch4Sm90ELb1ELb0ELb1ELb0ELb1ELb0ELb0ELb0ELb1ELb1ELb0ELb0EEENS1_21CollectiveEpilogueFwdINS6_IJSA_SC_SB_EEES9_SE_SG_Li384ELb0ELb1ELb0ELb0EEENS1_30DynamicPersistentTileSchedulerILi384ELi128ELb0ELb1ELb1EEEEEEEEEvNT_6ParamsE,@"STO_CUDA_ENTRY STV_DEFAULT"
_ZN7cutlass13device_kernelIN5flash11enable_sm90INS1_16FlashAttnFwdSm90INS1_25CollectiveMainloopFwdSm90ILi2EN4cute5tupleIJNS5_1CILi1EEES8_S8_EEENS6_IJNS7_ILi192EEENS7_ILi128EEENS7_ILi96EEEEEELi96ENS_6half_tEfNS_4arch4Sm90ELb1ELb0ELb1ELb0ELb1ELb0ELb0ELb0ELb1ELb1ELb0ELb0EEENS1_21CollectiveEpilogueFwdINS6_IJSA_SC_SB_EEES9_SE_SG_Li384ELb0ELb1ELb0ELb0EEENS1_30DynamicPersistentTileSchedulerILi384ELi128ELb0ELb1ELb1EEEEEEEEEvNT_6ParamsE:
        /* <DEDUP_REMOVED lines=45> */
.L_x_11865:
        /* <DEDUP_REMOVED lines=22> */
.L_x_11866:
        /* <DEDUP_REMOVED lines=18> */
.L_x_11867:
        /* <DEDUP_REMOVED lines=22> */
.L_x_11868:
        /* <DEDUP_REMOVED lines=23> */
.L_x_11869:
        /* <DEDUP_REMOVED lines=8> */
.L_x_11871:
        /* <DEDUP_REMOVED lines=36> */
[----:B------:R-:W-:Y:S01]  /*0ae0*/  SHF.R.S32.HI R8, RZ, 0x1f, R147 ;  /* 0x0000001fff087819 */ /* 0x000fe20000011493 */
[----:B------:R-:W-:Y:S01]  /*0af0*/  IMAD.IADD R2, R5, 0x1, -R2 ;  /* 0x0000000105027824 */ /* 0x000fe200078e0a02 */
[C---:B------:R-:W-:Y:S01]  /*0b00*/  LOP3.LUT R5, R3.reuse, 0xfffffff8, RZ, 0xc0, !PT ;  /* 0xfffffff803057812 */ /* 0x040fe200078ec0ff */
[----:B------:R-:W-:Y:S01]  /*0b10*/  IMAD.SHL.U32 R3, R3, 0x40, RZ ;  /* 0x0000004003037824 */ /* 0x000fe200078e00ff */
[----:B------:R-:W-:Y:S01]  /*0b20*/  LEA.HI R6, R0, R153, RZ, 0x5 ;  /* 0x0000009900067211 */ /* 0x000fe200078f28ff */
[----:B------:R-:W-:Y:S01]  /*0b30*/  IMAD.SHL.U32 R2, R2, 0x8, RZ ;  /* 0x0000000802027824 */ /* 0x000fe200078e00ff */
[----:B------:R-:W-:Y:S01]  /*0b40*/  LEA.HI R9, R8, R147, RZ, 0x2 ;  /* 0x0000009308097211 */ /* 0x000fe200078f10ff */
[----:B------:R-:W-:Y:S01]  /*0b50*/  IMAD.IADD R5, R4, 0x1, -R5 ;  /* 0x0000000104057824 */ /* 0x000fe200078e0a05 */
[----:B------:R-:W-:-:S02]  /*0b60*/  SHF.R.S32.HI R6, RZ, 0x5, R6 ;  /* 0x00000005ff067819 */ /* 0x000fc40000011406 */
[--C-:B------:R-:W-:Y:S02]  /*0b70*/  SHF.R.S32.HI R7, RZ, 0x2, R9.reuse ;  /* 0x00000002ff077819 */ /* 0x100fe40000011409 */
[C---:B------:R-:W-:Y:S01]  /*0b80*/  R2P PR, R5.reuse, 0x6 ;  /* 0x0000000605007804 */ /* 0x040fe20000000000 */
[----:B------:R-:W-:Y:S01]  /*0b90*/  IMAD.SHL.U32 R5, R5, 0x40, RZ ;  /* 0x0000004005057824 */ /* 0x000fe200078e00ff */
[----:B------:R-:W-:Y:S02]  /*0ba0*/  SHF.R.S32.HI R10, RZ, 0x1f, R9 ;  /* 0x0000001fff0a7819 */ /* 0x000fe40000011409 */
[----:B------:R-:W-:Y:S01]  /*0bb0*/  LEA R13, R6, R4, 0x4 ;  /* 0x00000004060d7211 */ /* 0x000fe200078e20ff */
[----:B------:R-:W-:Y:S01]  /*0bc0*/  IMAD.HI R4, R148, 0x55555556, RZ ;  /* 0x5555555694047827 */ /* 0x000fe200078e02ff */
[----:B------:R-:W-:Y:S02]  /*0bd0*/  LEA.HI R10, R10, R7, RZ, 0x3 ;  /* 0x000000070a0a7211 */ /* 0x000fe400078f18ff */
[----:B------:R-:W-:Y:S01]  /*0be0*/  LOP3.LUT R5, R5, 0x1c0, RZ, 0xc0, !PT ;  /* 0x000001c005057812 */ /* 0x000fe200078ec0ff */
[----:B------:R-:W-:Y:S01]  /*0bf0*/  IMAD.U32 R150, R13, 0x20, R2 ;  /* 0x000000200d967824 */ /* 0x000fe200078e0002 */
[----:B------:R-:W-:-:S02]  /*0c00*/  LOP3.LUT R10, R10, 0xfffffff8, RZ, 0xc0, !PT ;  /* 0xfffffff80a0a7812 */ /* 0x000fc400078ec0ff */
[----:B------:R-:W-:Y:S02]  /*0c10*/  LOP3.LUT R2, R5, 0x8, R2, 0xf8, !PT ;  /* 0x0000000805027812 */ /* 0x000fe400078ef802 */
[----:B------:R-:W-:Y:S01]  /*0c20*/  LOP3.LUT R3, R3, 0x7ffffe00, RZ, 0xc0, !PT ;  /* 0x7ffffe0003037812 */ /* 0x000fe200078ec0ff */
[----:B------:R-:W-:Y:S01]  /*0c30*/  IMAD.IADD R11, R7, 0x1, -R10 ;  /* 0x00000001070b7824 */ /* 0x000fe200078e0a0a */
[----:B------:R-:W-:Y:S02]  /*0c40*/  SHF.R.U32.HI R5, RZ, 0x3, R5 ;  /* 0x00000003ff057819 */ /* 0x000fe40000011605 */
[----:B------:R-:W-:Y:S01]  /*0c50*/  LEA.HI R0, R0, R153, RZ, 0x2 ;  /* 0x0000009900007211 */ /* 0x000fe200078f10ff */
[----:B------:R-:W-:Y:S01]  /*0c60*/  IMAD R3, R6, 0x400, R3 ;  /* 0x0000040006037824 */ /* 0x000fe200078e0203 */
[----:B------:R-:W-:Y:S02]  /*0c70*/  LOP3.LUT R2, R2, R5, RZ, 0x3c, !PT ;  /* 0x0000000502027212 */ /* 0x000fe400078e3cff */
[----:B------:R-:W-:-:S02]  /*0c80*/  LEA.HI R7, R4, R4, RZ, 0x1 ;  /* 0x0000000404077211 */ /* 0x000fc400078f08ff */
[----:B------:R-:W-:Y:S01]  /*0c90*/  LOP3.LUT R4, R0, 0xfffffffc, RZ, 0xc0, !PT ;  /* 0xfffffffc00047812 */ /* 0x000fe200078ec0ff */
[----:B------:R-:W-:Y:S01]  /*0ca0*/  IMAD.IADD R2, R3, 0x1, R2 ;  /* 0x0000000103027824 */ /* 0x000fe200078e0202 */
[----:B------:R-:W-:Y:S01]  /*0cb0*/  LEA.HI R8, R8, R147, RZ, 0x5 ;  /* 0x0000009308087211 */ /* 0x000fe200078f28ff */
[----:B------:R-:W-:Y:S01]  /*0cc0*/  IMAD R7, R7, -0x3, R148 ;  /* 0xfffffffd07077824 */ /* 0x000fe200078e0294 */
[----:B------:R-:W-:Y:S02]  /*0cd0*/  IADD3 R145, R153, -R4, RZ ;  /* 0x8000000499917210 */ /* 0x000fe40007ffe0ff */
[----:B------:R-:W-:Y:S02]  /*0ce0*/  SHF.R.S32.HI R8, RZ, 0x5, R8 ;  /* 0x00000005ff087819 */ /* 0x000fe40000011408 */
[C---:B------:R-:W-:Y:S01]  /*0cf0*/  LEA.HI R3, R145.reuse, R145, RZ, 0x1 ;  /* 0x0000009191037211 */ /* 0x040fe200078f08ff */
[----:B------:R-:W-:Y:S01]  /*0d00*/  IMAD.SHL.U32 R137, R145, 0x8, RZ ;  /* 0x0000000891897824 */ /* 0x000fe200078e00ff */
[----:B------:R-:W-:Y:S01]  /*0d10*/  LEA R16, R2, UR40, 0x1 ;  /* 0x0000002802107c11 */ /* 0x000fe2000f8e08ff */
[----:B------:R-:W-:Y:S01]  /*0d20*/  IMAD R8, R8, 0x10, R11 ;  /* 0x0000001008087824 */ /* 0x000fe200078e020b */
[----:B------:R-:W-:Y:S01]  /*0d30*/  SHF.R.S32.HI R146, RZ, 0x2, R0 ;  /* 0x00000002ff927819 */ /* 0x000fe20000011400 */
[----:B------:R-:W-:Y:S01]  /*0d40*/  VIADD R138, R137, 0x20 ;  /* 0x00000020898a7836 */ /* 0x000fe20000000000 */
[----:B------:R-:W-:Y:S01]  /*0d50*/  LOP3.LUT R0, R3, 0x1ffffffe, RZ, 0xc0, !PT ;  /* 0x1ffffffe03007812 */ /* 0x000fe200078ec0ff */
[C---:B------:R-:W-:Y:S01]  /*0d60*/  VIADD R18, R16.reuse, 0x21800 ;  /* 0x0002180010127836 */ /* 0x040fe20000000000 */
[----:B------:R-:W-:Y:S01]  /*0d70*/  SEL R17, R17, 0xffffffc0, !P2 ;  /* 0xffffffc011117807 */ /* 0x000fe20005000000 */
[----:B------:R-:W-:Y:S01]  /*0d80*/  VIADD R139, R137, 0x40 ;  /* 0x00000040898b7836 */ /* 0x000fe20000000000 */
[----:B------:R-:W-:Y:S01]  /*0d90*/  LOP3.LUT R2, R9, 0x7ffffffc, RZ, 0xc0, !PT ;  /* 0x7ffffffc09027812 */ /* 0x000fe200078ec0ff */
[----:B------:R-:W-:Y:S01]  /*0da0*/  IMAD R149, R7, 0x40, R8 ;  /* 0x0000004007957824 */ /* 0x000fe200078e0208 */
[----:B------:R-:W-:Y:S01]  /*0db0*/  IADD3 R19, R16, 0x21820, RZ ;  /* 0x0002182010137810 */ /* 0x000fe20007ffe0ff */
[----:B------:R-:W-:Y:S01]  /*0dc0*/  IMAD.IADD R0, R145, 0x1, -R0 ;  /* 0x0000000191007824 */ /* 0x000fe200078e0a00 */
[----:B------:R-:W-:Y:S01]  /*0dd0*/  SHF.R.S32.HI R152, RZ, 0x1f, R138 ;  /* 0x0000001fff987819 */ /* 0x000fe2000001148a */
[C---:B------:R-:W-:Y:S01]  /*0de0*/  @P1 VIADD R19, R18.reuse, 0xffffffe0 ;  /* 0xffffffe012131836 */ /* 0x040fe20000000000 */
[----:B------:R-:W-:Y:S01]  /*0df0*/  SHF.R.S32.HI R151, RZ, 0x1f, R139 ;  /* 0x0000001fff977819 */ /* 0x000fe2000001148b */
[----:B------:R-:W-:-:S02]  /*0e00*/  IMAD.IADD R18, R18, 0x1, R17 ;  /* 0x0000000112127824 */ /* 0x000fc400078e0211 */
[----:B------:R-:W-:Y:S02]  /*0e10*/  IMAD.IADD R23, R147, 0x1, -R2 ;  /* 0x0000000193177824 */ /* 0x000fe400078e0a02 */
[----:B------:R-:W-:Y:S02]  /*0e20*/  IMAD R136, R0, 0x8, R149 ;  /* 0x0000000800887824 */ /* 0x000fe400078e0295 */
[----:B------:R-:W-:Y:S02]  /*0e30*/  IMAD.IADD R17, R17, 0x1, R19 ;  /* 0x0000000111117824 */ /* 0x000fe400078e0213 */
[----:B------:R-:W-:-:S07]  /*0e40*/  VIADD R22, R19, 0x6000 ;  /* 0x0000600013167836 */ /* 0x000fce0000000000 */
.L_x_11920:
        /* <DEDUP_REMOVED lines=21> */
.L_x_11872:
[----:B------:R-:W-:Y:S01]  /*0fa0*/  ULDC UR7, c[0x0][0xc54] ;  /* 0x0003150000077ab9 */ /* 0x000fe20000000800 */
[----:B------:R-:W-:Y:S01]  /*0fb0*/  UMOV UR6, UR9 ;  /* 0x0000000900067c82 */ /* 0x000fe20008000000 */
[----:B------:R-:W-:-:S11]  /*0fc0*/  UISETP.NE.AND UP0, UPT, UR7, 0x1, UPT ;  /* 0x000000010700788c */ /* 0x000fd6000bf05270 */
[----:B------:R-:W-:Y:S02]  /*0fd0*/  @UP0 ULDC.64 UR10, c[0x0][0xc58] ;  /* 0x00031600000a0ab9 */ /* 0x000fe40000000a00 */
[----:B------:R-:W-:-:S04]  /*0fe0*/  UIMAD.WIDE.U32 UR4, UR9, UR10, URZ ;  /* 0x0000000a090472a5 */ /* 0x000fc8000f8e003f */
[----:B------:R-:W-:-:S04]  /*0ff0*/  @UP0 USHF.R.U32.HI UR6, URZ, UR11, UR5 ;  /* 0x0000000b3f060299 */ /* 0x000fc80008011605 */
[----:B------:R-:W-:-:S12]  /*1000*/  UIMAD UR4, UR6, UR7, URZ ;  /* 0x00000007060472a4 */ /* 0x000fd8000f8e023f */
.L_x_11873:
        /* <DEDUP_REMOVED lines=9> */
[----:B------:R-:W-:Y:S01]  /*10a0*/  IMAD.MOV.U32 R46, RZ, RZ, RZ ;  /* 0x000000ffff2e7224 */ /* 0x000fe200078e00ff */
[----:B------:R-:W-:Y:S01]  /*10b0*/  UIADD3 UR6, UR6, UR5, URZ ;  /* 0x0000000506067290 */ /* 0x000fe2000fffe03f */
[----:B------:R-:W-:Y:S01]  /*10c0*/  CS2R R34, SRZ ;  /* 0x0000000000227805 */ /* 0x000fe2000001ff00 */
[----:B------:R-:W-:Y:S01]  /*10d0*/  ULDC UR11, c[0x0][0x448] ;  /* 0x00011200000b7ab9 */ /* 0x000fe20000000800 */
[----:B------:R-:W-:Y:S01]  /*10e0*/  ULDC UR10, c[0x0][0xc54] ;  /* 0x00031500000a7ab9 */ /* 0x000fe20000000800 */
[----:B------:R-:W-:Y:S01]  /*10f0*/  UISETP.NE.AND UP2, UPT, UR11, 0x1, UPT ;  /* 0x000000010b00788c */ /* 0x000fe2000bf45270 */
[----:B------:R-:W-:Y:S01]  /*1100*/  IMAD.MOV.U32 R133, RZ, RZ, RZ ;  /* 0x000000ffff857224 */ /* 0x000fe200078e00ff */
[----:B------:R-:W-:Y:S01]  /*1110*/  UIMAD UR39, UR6, 0xc0, URZ ;  /* 0x000000c0062778a4 */ /* 0x000fe2000f8e023f */
[----:B------:R-:W-:Y:S01]  /*1120*/  IMAD.MOV.U32 R42, RZ, RZ, RZ ;  /* 0x000000ffff2a7224 */ /* 0x000fe200078e00ff */
[----:B------:R-:W-:Y:S01]  /*1130*/  UIMAD UR10, UR8, UR10, UR4 ;  /* 0x0000000a080a72a4 */ /* 0x000fe2000f8e0204 */
[----:B------:R-:W-:Y:S01]  /*1140*/  CS2R R32, SRZ ;  /* 0x0000000000207805 */ /* 0x000fe2000001ff00 */
[----:B------:R-:W-:Y:S01]  /*1150*/  UIADD3 UR6, UR39, 0xbf, URZ ;  /* 0x000000bf27067890 */ /* 0x000fe2000fffe03f */
[----:B------:R-:W-:Y:S01]  /*1160*/  IMAD.MOV.U32 R129, RZ, RZ, RZ ;  /* 0x000000ffff817224 */ /* 0x000fe200078e00ff */
[----:B------:R-:W-:Y:S01]  /*1170*/  ULDC UR48, c[0x0][0x424] ;  /* 0x0001090000307ab9 */ /* 0x000fe20000000800 */
[----:B------:R-:W-:Y:S01]  /*1180*/  ULDC UR7, c[0x0][0x288] ;  /* 0x0000a20000077ab9 */ /* 0x000fe20000000800 */
[----:B------:R-:W-:Y:S01]  /*1190*/  USEL UR48, UR48, 0x1, UP0 ;  /* 0x0000000130307887 */ /* 0x000fe20008000000 */
[----:B------:R-:W-:Y:S01]  /*11a0*/  IMAD.MOV.U32 R44, RZ, RZ, RZ ;  /* 0x000000ffff2c7224 */ /* 0x000fe200078e00ff */
[----:B------:R-:W-:Y:S01]  /*11b0*/  @UP2 ULDC UR4, c[0x0][0x44c] ;  /* 0x0001130000042ab9 */ /* 0x000fe20000000800 */
[----:B------:R-:W-:Y:S01]  /*11c0*/  UIADD3 UR7, -UR7, 0x80, URZ ;  /* 0x0000008007077890 */ /* 0x000fe2000fffe13f */
[----:B------:R-:W-:Y:S01]  /*11d0*/  CS2R R26, SRZ ;  /* 0x00000000001a7805 */ /* 0x000fe2000001ff00 */
[----:B------:R-:W-:Y:S01]  /*11e0*/  UIMAD.WIDE.U32 UR4, UR6, UR4, URZ ;  /* 0x00000004060472a5 */ /* 0x000fe2000f8e003f */
[----:B------:R-:W-:Y:S01]  /*11f0*/  IMAD.MOV.U32 R125, RZ, RZ, RZ ;  /* 0x000000ffff7d7224 */ /* 0x000fe200078e00ff */
        /* <DEDUP_REMOVED lines=33> */
[----:B------:R-:W-:Y:S01]  /*1410*/  IMAD.MOV.U32 R48, RZ, RZ, RZ ;  /* 0x000000ffff307224 */ /* 0x000fe200078e00ff */
[----:B------:R-:W-:-:S02]  /*1420*/  CS2R R6, SRZ ;  /* 0x0000000000067805 */ /* 0x000fc4000001ff00 */
[----:B------:R-:W-:Y:S02]  /*1430*/  MOV R93, RZ ;  /* 0x000000ff005d7202 */ /* 0x000fe40000000f00 */
[----:B------:R-:W-:Y:S01]  /*1440*/  CS2R R90, SRZ ;  /* 0x00000000005a7805 */ /* 0x000fe2000001ff00 */
[----:B------:R-:W-:Y:S01]  /*1450*/  @UP1 ULDC UR8, c[0x0][0xc4c] ;  /* 0x0003130000081ab9 */ /* 0x000fe20000000800 */
[----:B------:R-:W-:Y:S01]  /*1460*/  PLOP3.LUT P1, PT, PT, PT, UP0, 0x80, 0x0 ;  /* 0x000000000000781c */ /* 0x000fe20003f2f008 */
[----:B------:R-:W-:Y:S01]  /*1470*/  UIMAD.WIDE.U32 UR4, UR10, UR8, URZ ;  /* 0x000000080a0472a5 */ /* 0x000fe2000f8e003f */
[----:B------:R-:W-:Y:S01]  /*1480*/  CS2R R88, SRZ ;  /* 0x0000000000587805 */ /* 0x000fe2000001ff00 */
[----:B------:R-:W-:Y:S02]  /*1490*/  @UP1 ULDC UR6, c[0x0][0xc50] ;  /* 0x0003140000061ab9 */ /* 0x000fe40000000800 */
[----:B------:R-:W-:-:S04]  /*14a0*/  @UP1 USHF.R.U32.HI UR43, URZ, UR6, UR5 ;  /* 0x000000063f2b1299 */ /* 0x000fc80008011605 */
[----:B------:R-:W-:-:S04]  /*14b0*/  UIADD3 UR4, -UR43, URZ, URZ ;  /* 0x0000003f2b047290 */ /* 0x000fc8000fffe13f */
[----:B------:R-:W-:Y:S01]  /*14c0*/  UIMAD UR38, UR38, UR4, UR10 ;  /* 0x00000004262672a4 */ /* 0x000fe2000f8e020a */
[----:B------:R-:W-:Y:S11]  /*14d0*/  @!P1 BRA `(.L_x_11874) ;  /* 0x00000094000c9947 */ /* 0x000ff60003800000 */
[----:B------:R-:W0:Y:S01]  /*14e0*/  SHFL.IDX PT, R0, R148, RZ, 0x1f ;  /* 0x00001fff94007589 */ /* 0x000e2200000e0000 */
[----:B------:R-:W-:-:S04]  /*14f0*/  UIADD3 UR6, UR40, 0x21800, URZ ;  /* 0x0002180028067890 */ /* 0x000fc8000fffe03f */
[----:B------:R-:W-:-:S06]  /*1500*/  ULOP3.LUT UP0, URZ, UR6, 0x3ff, URZ, 0xc0, !UPT ;  /* 0x000003ff063f7892 */ /* 0x000fcc000f80c03f */
[----:B------:R-:W-:Y:S02]  /*1510*/  PLOP3.LUT P0, PT, PT, PT, UP0, 0x80, 0x0 ;  /* 0x000000000000781c */ /* 0x000fe40003f0f008 */
[----:B0-----:R-:W-:-:S13]  /*1520*/  R2UR UR37, R0 ;  /* 0x00000000002572ca */ /* 0x001fda00000e0000 */
[----:B------:R-:W-:-:S04]  /*1530*/  UIMAD.WIDE UR4, UR37, 0x55555556, URZ ;  /* 0x55555556250478a5 */ /* 0x000fc8000f8e023f */
[----:B------:R-:W-:-:S04]  /*1540*/  ULEA.HI UR5, UR5, UR5, URZ, 0x1 ;  /* 0x0000000505057291 */ /* 0x000fc8000f8f083f */
[----:B------:R-:W-:-:S04]  /*1550*/  UIMAD UR5, UR5, -0x3, UR37 ;  /* 0xfffffffd050578a4 */ /* 0x000fc8000f8e0225 */
[----:B------:R-:W-:Y:S02]  /*1560*/  ULEA UR4, UR5, UR40, 0xc ;  /* 0x0000002805047291 */ /* 0x000fe4000f8e603f */
[----:B------:R-:W-:Y:S02]  /*1570*/  ULEA UR5, UR5, UR6, 0xd ;  /* 0x0000000605057291 */ /* 0x000fe4000f8e683f */
[----:B------:R-:W-:Y:S02]  /*1580*/  UIADD3 UR4, UR4, 0xc400, URZ ;  /* 0x0000c40004047890 */ /* 0x000fe4000fffe03f */
[----:B------:R-:W-:Y:S02]  /*1590*/  USHF.R.U32.HI UR5, URZ, 0x4, UR5 ;  /* 0x000000043f057899 */ /* 0x000fe40008011605 */
[----:B------:R-:W-:Y:S02]  /*15a0*/  USHF.R.U32.HI UR4, URZ, 0x4, UR4 ;  /* 0x000000043f047899 */ /* 0x000fe40008011604 */
[----:B------:R-:W-:-:S02]  /*15b0*/  ULOP3.LUT UR36, UR5, 0x3fff, URZ, 0xc0, !UPT ;  /* 0x00003fff05247892 */ /* 0x000fc4000f8ec03f */
        /* <DEDUP_REMOVED lines=18> */
.L_x_11875:
        /* <DEDUP_REMOVED lines=9> */
.L_x_11984:
[----:B------:R-:W-:Y:S05]  /*1770*/  @!P0 BRA `(.L_x_11877) ;  /* 0x0000000000048947 */ /* 0x000fea0003800000 */
[----:B------:R-:W-:Y:S01]  /*1780*/  BPT.TRAP 0x1 ;  /* 0x000000040000795c */ /* 0x000fe20000300000 */
.L_x_11877:
[----:B0-----:R-:W-:Y:S02]  /*1790*/  IMAD.U32 R0, RZ, RZ, UR44 ;  /* 0x0000002cff007e24 */ /* 0x001fe4000f8e00ff */
[----:B------:R-:W-:-:S03]  /*17a0*/  IMAD.U32 R3, RZ, RZ, UR45 ;  /* 0x0000002dff037e24 */ /* 0x000fc6000f8e00ff */
[----:B------:R-:W-:Y:S02]  /*17b0*/  LEA R0, R0, UR40, 0x3 ;  /* 0x0000002800007c11 */ /* 0x000fe4000f8e18ff */
[----:B------:R-:W-:-:S04]  /*17c0*/  SHF.L.U32 R3, R3, 0x1f, RZ ;  /* 0x0000001f03037819 */ /* 0x000fc800000006ff */
[----:B------:R0:W1:Y:S01]  /*17d0*/  SYNCS.PHASECHK.TRANS64.TRYWAIT P1, [R0+URZ+0x2d830], R3 ;  /* 0x02d83003000075a7 */ /* 0x000062000802017f */
[----:B------:R-:W-:Y:S05]  /*17e0*/  @!P0 BRA `(.L_x_11878) ;  /* 0x0000000000048947 */ /* 0x000fea0003800000 */
[----:B------:R-:W-:Y:S01]  /*17f0*/  BPT.TRAP 0x1 ;  /* 0x000000040000795c */ /* 0x000fe20000300000 */
.L_x_11878:
[----:B-1----:R-:W-:Y:S05]  /*1800*/  @P1 BRA `(.L_x_11879) ;  /* 0x0000000000081947 */ /* 0x002fea0003800000 */
[----:B------:R-:W1:Y:S02]  /*1810*/  SYNCS.PHASECHK.TRANS64.TRYWAIT P1, [R0+URZ+0x2d830], R3 ;  /* 0x02d83003000075a7 */ /* 0x000e64000802017f */
[----:B-1----:R-:W-:Y:S05]  /*1820*/  @!P1 BRA `(.L_x_11880) ;  /* 0x000000e800d09947 */ /* 0x002fea0003800000 */
.L_x_11879:
        /* <DEDUP_REMOVED lines=49> */
.L_x_11881:
[----:B------:R-:W-:Y:S01]  /*1b40*/  UISETP.NE.AND UP0, UPT, UR49, URZ, UPT ;  /* 0x0000003f3100728c */ /* 0x000fe2000bf05270 */
[----:B------:R-:W-:Y:S01]  /*1b50*/  CS2R R134, SRZ ;  /* 0x0000000000867805 */ /* 0x000fe2000001ff00 */
[----:B------:R-:W-:Y:S01]  /*1b60*/  ULDC UR10, c[0x0][0x9d8] ;  /* 0x00027600000a7ab9 */ /* 0x000fe20000000800 */
[----:B------:R-:W-:Y:S01]  /*1b70*/  ULDC UR11, c[0x0][0x2f0] ;  /* 0x0000bc00000b7ab9 */ /* 0x000fe20000000800 */
[----:B------:R-:W-:Y:S01]  /*1b80*/  FMUL.FTZ R2, R25, UR10 ;  /* 0x0000000a19027c20 */ /* 0x000fe20008410000 */
[----:B------:R-:W-:Y:S01]  /*1b90*/  VIADD R25, R136, UR39 ;  /* 0x0000002788197c36 */ /* 0x000fe20008000000 */
[----:B------:R-:W-:Y:S01]  /*1ba0*/  PLOP3.LUT P1, PT, PT, PT, UP0, 0x80, 0x0 ;  /* 0x000000000000781c */ /* 0x000fe20003f2f008 */
[----:B------:R-:W-:Y:S01]  /*1bb0*/  FMUL.FTZ R93, R26, UR10 ;  /* 0x0000000a1a5d7c20 */ /* 0x000fe20008410000 */
[----:B------:R-:W-:Y:S01]  /*1bc0*/  PLOP3.LUT P2, PT, PT, PT, UP0, 0x80, 0x0 ;  /* 0x000000000000781c */ /* 0x000fe20003f4f008 */
[----:B------:R-:W-:Y:S01]  /*1bd0*/  FMUL.FTZ R91, R27, UR10 ;  /* 0x0000000a1b5b7c20 */ /* 0x000fe20008410000 */
[----:B------:R-:W-:Y:S01]  /*1be0*/  MOV R7, UR11 ;  /* 0x0000000b00077c02 */ /* 0x000fe20008000f00 */
[----:B------:R-:W-:Y:S01]  /*1bf0*/  @UP0 ULDC UR6, c[0x0][0x44c] ;  /* 0x0001130000060ab9 */ /* 0x000fe20000000800 */
[----:B------:R-:W-:Y:S01]  /*1c00*/  FMUL.FTZ R89, R30, UR10 ;  /* 0x0000000a1e597c20 */ /* 0x000fe20008410000 */
[----:B------:R-:W-:Y:S01]  /*1c10*/  FMUL.FTZ R55, R55, UR10 ;  /* 0x0000000a37377c20 */ /* 0x000fe20008410000 */
[----:B------:R-:W2:Y:S01]  /*1c20*/  MUFU.TANH R93, R93 ;  /* 0x0000005d005d7308 */ /* 0x000ea20000002400 */
[----:B------:R-:W-:Y:S01]  /*1c30*/  FMUL.FTZ R4, R35, UR10 ;  /* 0x0000000a23047c20 */ /* 0x000fe20008410000 */
[----:B01----:R-:W-:Y:S01]  /*1c40*/  FMUL.FTZ R3, R31, UR10 ;  /* 0x0000000a1f037c20 */ /* 0x003fe20008410000 */
[----:B------:R-:W-:Y:S01]  /*1c50*/  FMUL.FTZ R35, R44, UR10 ;  /* 0x0000000a2c237c20 */ /* 0x000fe20008410000 */
[----:B------:R-:W-:Y:S01]  /*1c60*/  ULDC UR14, c[0x0][0x288] ;  /* 0x0000a200000e7ab9 */ /* 0x000fe20000000800 */
[----:B------:R-:W-:Y:S01]  /*1c70*/  @P1 IMAD.HI.U32 R5, R25, UR6, RZ ;  /* 0x0000000619051c27 */ /* 0x000fe2000f8e00ff */
[----:B------:R-:W-:-:S03]  /*1c80*/  @UP0 ULDC UR6, c[0x0][0x450] ;  /* 0x0001140000060ab9 */ /* 0x000fc60000000800 */
[----:B------:R-:W-:Y:S01]  /*1c90*/  FMUL.FTZ R6, R34, UR10 ;  /* 0x0000000a22067c20 */ /* 0x000fe20008410000 */
[----:B------:R-:W0:Y:S01]  /*1ca0*/  MUFU.TANH R91, R91 ;  /* 0x0000005b005b7308 */ /* 0x000e220000002400 */
[----:B------:R-:W-:Y:S01]  /*1cb0*/  FMUL.FTZ R38, R38, UR10 ;  /* 0x0000000a26267c20 */ /* 0x000fe20008410000 */
[----:B------:R-:W-:Y:S01]  /*1cc0*/  @P2 SHF.R.U32.HI R25, RZ, UR6, R5 ;  /* 0x00000006ff192c19 */ /* 0x000fe20008011605 */
[----:B------:R-:W-:Y:S01]  /*1cd0*/  UMOV UR6, 0xffffff80 ;  /* 0xffffff8000067882 */ /* 0x000fe20000000000 */
[----:B------:R-:W-:Y:S01]  /*1ce0*/  FMUL.FTZ R39, R39, UR10 ;  /* 0x0000000a27277c20 */ /* 0x000fe20008410000 */
[----:B------:R-:W-:Y:S01]  /*1cf0*/  UIMAD UR6, UR54, UR6, 0x80 ;  /* 0x00000080360674a4 */ /* 0x000fe2000f8e0206 */
[----:B------:R-:W-:Y:S01]  /*1d00*/  FMUL.FTZ R42, R42, UR10 ;  /* 0x0000000a2a2a7c20 */ /* 0x000fe20008410000 */
[----:B------:R-:W1:Y:S01]  /*1d10*/  SHFL.IDX PT, R5, R25, 0x1, 0x1c1f ;  /* 0x003c1f0019057f89 */ /* 0x000e6200000e0000 */
[----:B------:R3:W-:Y:S01]  /*1d20*/  MUFU.TANH R44, R55 ;  /* 0x00000037002c7308 */ /* 0x0007e20000002400 */
        /* <DEDUP_REMOVED lines=8> */
[----:B------:R-:W-:-:S02]  /*1db0*/  IMAD.U32 R8, RZ, RZ, UR6 ;  /* 0x00000006ff087e24 */ /* 0x000fc4000f8e00ff */
[----:B------:R-:W-:Y:S01]  /*1dc0*/  FMUL.FTZ R47, R47, UR10 ;  /* 0x0000000a2f2f7c20 */ /* 0x000fe20008410000 */
[C---:B------:R-:W-:Y:S02]  /*1dd0*/  IMAD R26, R23.reuse, -0x2, R26 ;  /* 0xfffffffe171a7824 */ /* 0x040fe400078e021a */
[----:B------:R-:W-:Y:S01]  /*1de0*/  FMUL.FTZ R33, R40, UR10 ;  /* 0x0000000a28217c20 */ /* 0x000fe20008410000 */
[----:B---3--:R-:W-:Y:S02]  /*1df0*/  IMAD R55, R23, -0x2, R8 ;  /* 0xfffffffe17377824 */ /* 0x008fe400078e0208 */
[----:B------:R-:W-:Y:S01]  /*1e00*/  FMUL.FTZ R40, R53, UR10 ;  /* 0x0000000a35287c20 */ /* 0x000fe20008410000 */
[----:B------:R-:W-:Y:S01]  /*1e10*/  IMAD R26, R7, UR48, R26 ;  /* 0x00000030071a7c24 */ /* 0x000fe2000f8e021a */
[----:B------:R-:W3:Y:S01]  /*1e20*/  MUFU.TANH R3, R3 ;  /* 0x0000000300037308 */ /* 0x000ee20000002400 */
[----:B------:R-:W-:Y:S01]  /*1e30*/  FMUL.FTZ R7, R63, UR10 ;  /* 0x0000000a3f077c20 */ /* 0x000fe20008410000 */
[----:B------:R-:W-:Y:S01]  /*1e40*/  FMUL.FTZ R50, R50, UR10 ;  /* 0x0000000a32327c20 */ /* 0x000fe20008410000 */
[----:B------:R-:W-:Y:S01]  /*1e50*/  FMUL.FTZ R51, R51, UR10 ;  /* 0x0000000a33337c20 */ /* 0x000fe20008410000 */
[----:B------:R-:W-:Y:S01]  /*1e60*/  FMUL.FTZ R54, R54, UR10 ;  /* 0x0000000a36367c20 */ /* 0x000fe20008410000 */
[----:B------:R-:W-:Y:S01]  /*1e70*/  FMUL.FTZ R31, R36, UR10 ;  /* 0x0000000a241f7c20 */ /* 0x000fe20008410000 */
[----:B------:R-:W-:Y:S01]  /*1e80*/  FMUL.FTZ R36, R45, UR10 ;  /* 0x0000000a2d247c20 */ /* 0x000fe20008410000 */
[----:B-1----:R-:W-:Y:S01]  /*1e90*/  IADD3 R8, R5, -UR14, R26 ;  /* 0x8000000e05087c10 */ /* 0x002fe2000fffe01a */
[----:B------:R-:W-:Y:S01]  /*1ea0*/  MUFU.TANH R6, R6 ;  /* 0x0000000600067308 */ /* 0x000fe20000002400 */
[----:B------:R-:W-:Y:S01]  /*1eb0*/  FMUL.FTZ R27, R28, UR10 ;  /* 0x0000000a1c1b7c20 */ /* 0x000fe20008410000 */
[----:B------:R-:W-:Y:S01]  /*1ec0*/  FMUL.FTZ R28, R29, UR10 ;  /* 0x0000000a1d1c7c20 */ /* 0x000fe20008410000 */
[----:B------:R-:W-:Y:S01]  /*1ed0*/  VIMNMX R5, R55, R8, PT ;  /* 0x0000000837057248 */ /* 0x000fe20003fe0100 */
[----:B------:R-:W-:Y:S01]  /*1ee0*/  FMUL.FTZ R29, R32, UR10 ;  /* 0x0000000a201d7c20 */ /* 0x000fe20008410000 */
[----:B------:R-:W-:Y:S01]  /*1ef0*/  FMUL.FTZ R58, R58, UR10 ;  /* 0x0000000a3a3a7c20 */ /* 0x000fe20008410000 */
[----:B------:R-:W-:Y:S01]  /*1f00*/  FMUL.FTZ R32, R37, UR10 ;  /* 0x0000000a25207c20 */ /* 0x000fe20008410000 */
[C---:B------:R-:W-:Y:S01]  /*1f10*/  ISETP.GT.AND P1, PT, R5.reuse, RZ, PT ;  /* 0x000000ff0500720c */ /* 0x040fe20003f24270 */
[----:B------:R-:W1:Y:S01]  /*1f20*/  MUFU.TANH R4, R4 ;  /* 0x0000000400047308 */ /* 0x000e620000002400 */
[C---:B------:R-:W-:Y:S01]  /*1f30*/  ISETP.GT.AND P2, PT, R5.reuse, 0x1, PT ;  /* 0x000000010500780c */ /* 0x040fe20003f44270 */
[----:B------:R-:W-:Y:S01]  /*1f40*/  FMUL.FTZ R37, R48, UR10 ;  /* 0x0000000a30257c20 */ /* 0x000fe20008410000 */
[----:B------:R-:W-:Y:S01]  /*1f50*/  ISETP.GT.AND P3, PT, R5, 0x8, PT ;  /* 0x000000080500780c */ /* 0x000fe20003f64270 */
[----:B------:R-:W-:Y:S01]  /*1f60*/  FMUL.FTZ R62, R62, UR10 ;  /* 0x0000000a3e3e7c20 */ /* 0x000fe20008410000 */
[----:B--2---:R-:W-:Y:S01]  /*1f70*/  FSEL R93, R93, -INF , P1 ;  /* 0xff8000005d5d7808 */ /* 0x004fe20000800000 */
[----:B------:R-:W-:Y:S01]  /*1f80*/  FMUL.FTZ R66, R66, UR10 ;  /* 0x0000000a42427c20 */ /* 0x000fe20008410000 */
[----:B0-----:R-:W-:Y:S01]  /*1f90*/  FSEL R91, R91, -INF , P2 ;  /* 0xff8000005b5b7808 */ /* 0x001fe20001000000 */
[----:B------:R0:W2:Y:S01]  /*1fa0*/  MUFU.TANH R9, R38 ;  /* 0x0000002600097308 */ /* 0x0000a20000002400 */
[----:B------:R-:W-:Y:S01]  /*1fb0*/  ISETP.GT.AND P1, PT, R5, 0x9, PT ;  /* 0x000000090500780c */ /* 0x000fe20003f24270 */
[----:B------:R-:W-:Y:S01]  /*1fc0*/  FMUL.FTZ R67, R67, UR10 ;  /* 0x0000000a43437c20 */ /* 0x000fe20008410000 */
[----:B----4-:R-:W-:Y:S01]  /*1fd0*/  FSEL R89, R89, -INF , P3 ;  /* 0xff80000059597808 */ /* 0x010fe20001800000 */
[----:B------:R-:W-:Y:S01]  /*1fe0*/  FMUL.FTZ R70, R70, UR10 ;  /* 0x0000000a46467c20 */ /* 0x000fe20008410000 */
[----:B------:R-:W-:Y:S01]  /*1ff0*/  FMNMX.FTZ R8, R93, R91, !PT ;  /* 0x0000005b5d087209 */ /* 0x000fe20007810000 */
[----:B------:R-:W-:Y:S01]  /*2000*/  FMUL.FTZ R71, R71, UR10 ;  /* 0x0000000a47477c20 */ /* 0x000fe20008410000 */
[----:B------:R-:W-:Y:S01]  /*2010*/  ISETP.GT.AND P2, PT, R5, 0x10, PT ;  /* 0x000000100500780c */ /* 0x000fe20003f44270 */
[----:B------:R4:W5:Y:S01]  /*2020*/  MUFU.TANH R10, R39 ;  /* 0x00000027000a7308 */ /* 0x0009620000002400 */
[----:B---3--:R-:W-:Y:S01]  /*2030*/  FSEL R63, R3, -INF , P1 ;  /* 0xff800000033f7808 */ /* 0x008fe20000800000 */
[----:B0-----:R-:W-:Y:S01]  /*2040*/  FMUL.FTZ R38, R49, UR10 ;  /* 0x0000000a31267c20 */ /* 0x001fe20008410000 */
[----:B------:R-:W-:Y:S01]  /*2050*/  FMNMX.FTZ R8, R89, R8, !PT ;  /* 0x0000000859087209 */ /* 0x000fe20007810000 */
[----:B------:R-:W-:Y:S01]  /*2060*/  FMUL.FTZ R74, R74, UR10 ;  /* 0x0000000a4a4a7c20 */ /* 0x000fe20008410000 */
[----:B------:R-:W-:Y:S01]  /*2070*/  ISETP.GT.AND P1, PT, R5, 0x11, PT ;  /* 0x000000110500780c */ /* 0x000fe20003f24270 */
[----:B------:R-:W-:Y:S01]  /*2080*/  FMUL.FTZ R75, R75, UR10 ;  /* 0x0000000a4b4b7c20 */ /* 0x000fe20008410000 */
[----:B------:R-:W-:Y:S01]  /*2090*/  FMNMX.FTZ R8, R63, R8, !PT ;  /* 0x000000083f087209 */ /* 0x000fe20007810000 */
[----:B------:R0:W-:Y:S01]  /*20a0*/  MUFU.TANH R11, R42 ;  /* 0x0000002a000b7308 */ /* 0x0001e20000002400 */
[----:B----4-:R-:W-:Y:S01]  /*20b0*/  FMUL.FTZ R39, R52, UR10 ;  /* 0x0000000a34277c20 */ /* 0x010fe20008410000 */
[----:B------:R-:W-:Y:S01]  /*20c0*/  FMUL.FTZ R78, R78, UR10 ;  /* 0x0000000a4e4e7c20 */ /* 0x000fe20008410000 */
[----:B------:R-:W-:Y:S01]  /*20d0*/  FMUL.FTZ R79, R79, UR10 ;  /* 0x0000000a4f4f7c20 */ /* 0x000fe20008410000 */
[----:B------:R-:W-:Y:S01]  /*20e0*/  FMUL.FTZ R82, R82, UR10 ;  /* 0x0000000a52527c20 */ /* 0x000fe20008410000 */
[----:B------:R-:W-:Y:S01]  /*20f0*/  FMUL.FTZ R83, R83, UR10 ;  /* 0x0000000a53537c20 */ /* 0x000fe20008410000 */
[----:B------:R-:W-:Y:S01]  /*2100*/  FMUL.FTZ R86, R86, UR10 ;  /* 0x0000000a56567c20 */ /* 0x000fe20008410000 */
[----:B------:R-:W-:Y:S01]  /*2110*/  FMUL.FTZ R87, R87, UR10 ;  /* 0x0000000a57577c20 */ /* 0x000fe20008410000 */
[----:B------:R3:W-:Y:S01]  /*2120*/  MUFU.TANH R21, R59 ;  /* 0x0000003b00157308 */ /* 0x0007e20000002400 */
[----:B0-----:R-:W-:Y:S01]  /*2130*/  FMUL.FTZ R42, R57, UR10 ;  /* 0x0000000a392a7c20 */ /* 0x001fe20008410000 */
[----:B-1----:R-:W-:Y:S01]  /*2140*/  FSEL R57, R4, -INF , P1 ;  /* 0xff80000004397808 */ /* 0x002fe20000800000 */
[----:B------:R-:W-:Y:S01]  /*2150*/  FMUL.FTZ R88, R24, UR10 ;  /* 0x0000000a18587c20 */ /* 0x000fe20008410000 */
[----:B------:R-:W-:Y:S01]  /*2160*/  ISETP.GT.AND P1, PT, R5, 0x19, PT ;  /* 0x000000190500780c */ /* 0x000fe20003f24270 */
[----:B------:R-:W-:-:S02]  /*2170*/  VIADD R26, R26, -UR14 ;  /* 0x8000000e1a1a7c36 */ /* 0x000fc40008000000 */
[----:B------:R-:W-:Y:S01]  /*2180*/  FMUL.FTZ R34, R41, UR10 ;  /* 0x0000000a29227c20 */ /* 0x000fe20008410000 */
[----:B------:R-:W-:Y:S01]  /*2190*/  ULDC UR33, c[0x0][0x988] ;  /* 0x0002620000217ab9 */ /* 0x000fe20000000800 */
[----:B------:R-:W0:Y:S01]  /*21a0*/  MUFU.TANH R43, R43 ;  /* 0x0000002b002b7308 */ /* 0x000e220000002400 */
[----:B---3--:R-:W-:Y:S01]  /*21b0*/  FSEL R59, R6, -INF , P2 ;  /* 0xff800000063b7808 */ /* 0x008fe20001000000 */
[----:B------:R-:W-:Y:S01]  /*21c0*/  FMUL.FTZ R41, R56, UR10 ;  /* 0x0000000a38297c20 */ /* 0x000fe20008410000 */
[----:B------:R-:W-:Y:S01]  /*21d0*/  ISETP.GT.AND P2, PT, R5, 0x18, PT ;  /* 0x000000180500780c */ /* 0x000fe20003f44270 */
[----:B------:R-:W-:Y:S01]  /*21e0*/  FMUL.FTZ R64, R64, UR10 ;  /* 0x0000000a40407c20 */ /* 0x000fe20008410000 */
[----:B------:R-:W-:Y:S01]  /*21f0*/  FMNMX.FTZ R8, R59, R8, !PT ;  /* 0x000000083b087209 */ /* 0x000fe20007810000 */
[----:B------:R-:W-:Y:S01]  /*2200*/  FMUL.FTZ R65, R65, UR10 ;  /* 0x0000000a41417c20 */ /* 0x000fe20008410000 */
[----:B--2---:R-:W-:Y:S01]  /*2210*/  FSEL R53, R9, -INF , P2 ;  /* 0xff80000009357808 */ /* 0x004fe20001000000 */
[----:B------:R-:W-:Y:S01]  /*2220*/  MUFU.TANH R46, R46 ;  /* 0x0000002e002e7308 */ /* 0x000fe20000002400 */
[----:B------:R-:W-:Y:S01]  /*2230*/  FMNMX.FTZ R8, R57, R8, !PT ;  /* 0x0000000839087209 */ /* 0x000fe20007810000 */
[----:B------:R-:W-:Y:S01]  /*2240*/  FMUL.FTZ R69, R69, UR10 ;  /* 0x0000000a45457c20 */ /* 0x000fe20008410000 */
[----:B------:R-:W-:Y:S01]  /*2250*/  ISETP.GT.AND P2, PT, R5, 0x20, PT ;  /* 0x000000200500780c */ /* 0x000fe20003f44270 */
[----:B------:R-:W-:Y:S01]  /*2260*/  @UP0 ULDC UR15, c[0x0][0x450] ;  /* 0x00011400000f0ab9 */ /* 0x000fe20000000800 */
[----:B-----5:R-:W-:Y:S01]  /*2270*/  FSEL R52, R10, -INF , P1 ;  /* 0xff8000000a347808 */ /* 0x020fe20000800000 */
[----:B------:R-:W-:Y:S01]  /*2280*/  UIMAD UR11, UR48, UR11, -UR14 ;  /* 0x0000000b300b72a4 */ /* 0x000fe2000f8e0a0e */
[----:B------:R-:W-:Y:S01]  /*2290*/  FMNMX.FTZ R3, R53, R8, !PT ;  /* 0x0000000835037209 */ /* 0x000fe20007810000 */
[----:B------:R-:W1:Y:S01]  /*22a0*/  MUFU.TANH R47, R47 ;  /* 0x0000002f002f7308 */ /* 0x000e620000002400 */
[----:B------:R-:W-:Y:S01]  /*22b0*/  ISETP.GT.AND P1, PT, R5, 0x21, PT ;  /* 0x000000210500780c */ /* 0x000fe20003f24270 */
[----:B------:R-:W-:Y:S01]  /*22c0*/  UIADD3 UR54, UR54, -0x2, URZ ;  /* 0xfffffffe36367890 */ /* 0x000fe2000fffe03f */
[----:B------:R-:W-:-:S02]  /*22d0*/  FMNMX.FTZ R4, R52, R3, !PT ;  /* 0x0000000334047209 */ /* 0x000fc40007810000 */
[----:B------:R-:W-:Y:S02]  /*22e0*/  CS2R R132, SRZ ;  /* 0x0000000000847805 */ /* 0x000fe4000001ff00 */
[----:B------:R-:W-:Y:S02]  /*22f0*/  R2UR UR6, R0 ;  /* 0x00000000000672ca */ /* 0x000fe400000e0000 */
        /* <DEDUP_REMOVED lines=10> */
[----:B------:R3:W4:Y:S01]  /*23a0*/  MUFU.TANH R13, R51 ;  /* 0x00000033000d7308 */ /* 0x0007220000002400 */
[----:B0-----:R-:W-:Y:S01]  /*23b0*/  FSEL R50, R43, -INF , P1 ;  /* 0xff8000002b327808 */ /* 0x001fe20000800000 */
[----:B------:R-:W-:Y:S01]  /*23c0*/  UIADD3 UR6, UR6, 0x2d840, URZ ;  /* 0x0002d84006067890 */ /* 0x000fe2000fffe03f */
[----:B------:R-:W-:-:S02]  /*23d0*/  ISETP.GT.AND P1, PT, R5, 0x29, PT ;  /* 0x000000290500780c */ /* 0x000fc40003f24270 */
[----:B------:R-:W-:Y:S02]  /*23e0*/  CS2R R112, SRZ ;  /* 0x0000000000707805 */ /* 0x000fe4000001ff00 */
[----:B------:R-:W-:Y:S01]  /*23f0*/  CS2R R110, SRZ ;  /* 0x00000000006e7805 */ /* 0x000fe2000001ff00 */
[----:B------:R-:W-:Y:S01]  /*2400*/  UPRMT UR6, UR41, 0x654, UR6 ;  /* 0x0000065429067896 */ /* 0x000fe20008000006 */
        /* <DEDUP_REMOVED lines=10> */
[----:B------:R-:W-:Y:S01]  /*24b0*/  FMNMX.FTZ R4, R50, R3, !PT ;  /* 0x0000000332047209 */ /* 0x000fe20007810000 */
[----:B------:R-:W-:Y:S01]  /*24c0*/  SYNCS.ARRIVE.TRANS64.RED.A1T0 RZ, [UR6], RZ ;  /* 0x000000ffffff79a7 */ /* 0x000fe20008100406 */
[----:B------:R-:W-:Y:S01]  /*24d0*/  ISETP.GT.AND P2, PT, R5, 0x30, PT ;  /* 0x000000300500780c */ /* 0x000fe20003f44270 */
[----:B------:R-:W-:Y:S01]  /*24e0*/  @UP0 ULDC UR6, c[0x0][0x44c] ;  /* 0x0001130000060ab9 */ /* 0x000fe20000000800 */
[----:B------:R-:W-:Y:S01]  /*24f0*/  FMNMX.FTZ R3, R49, R4, !PT ;  /* 0x0000000431037209 */ /* 0x000fe20007810000 */
[----:B------:R-:W-:Y:S01]  /*2500*/  UIMAD.WIDE.U32 UR6, UR39, UR6, URZ ;  /* 0x00000006270672a5 */ /* 0x000fe2000f8e003f */
        /* <DEDUP_REMOVED lines=8> */
[----:B----4-:R-:W-:Y:S01]  /*2590*/  FSEL R46, R13, -INF , P1 ;  /* 0xff8000000d2e7808 */ /* 0x010fe20000800000 */
[----:B------:R-:W2:Y:S01]  /*25a0*/  MUFU.TANH R7, R7 ;  /* 0x0000000700077308 */ /* 0x000ea20000002400 */
[----:B------:R-:W-:-:S02]  /*25b0*/  FMNMX.FTZ R3, R47, R4, !PT ;  /* 0x000000042f037209 */ /* 0x000fc40007810000 */
[----:B------:R-:W-:Y:S02]  /*25c0*/  CS2R R96, SRZ ;  /* 0x0000000000607805 */ /* 0x000fe4000001ff00 */
[----:B------:R-:W-:Y:S02]  /*25d0*/  ISETP.GT.AND P1, PT, R5, 0x39, PT ;  /* 0x000000390500780c */ /* 0x000fe40003f24270 */
[----:B------:R-:W-:Y:S02]  /*25e0*/  CS2R R94, SRZ ;  /* 0x00000000005e7805 */ /* 0x000fe4000001ff00 */
[----:B0-----:R-:W-:Y:S02]  /*25f0*/  FSEL R45, R45, -INF , P2 ;  /* 0xff8000002d2d7808 */ /* 0x001fe40001000000 */
[----:B------:R-:W-:Y:S01]  /*2600*/  FMNMX.FTZ R4, R46, R3, !PT ;  /* 0x000000032e047209 */ /* 0x000fe20007810000 */
[----:B------:R0:W4:Y:S01]  /*2610*/  MUFU.TANH R14, R66 ;  /* 0x00000042000e7308 */ /* 0x0001220000002400 */
[----:B------:R-:W-:-:S02]  /*2620*/  ISETP.GT.AND P2, PT, R5, 0x40, PT ;  /* 0x000000400500780c */ /* 0x000fc40003f44270 */
[----:B------:R-:W-:Y:S02]  /*2630*/  FSEL R44, R44, -INF , P1 ;  /* 0xff8000002c2c7808 */ /* 0x000fe40000800000 */
[----:B------:R-:W-:Y:S02]  /*2640*/  FMNMX.FTZ R3, R45, R4, !PT ;  /* 0x000000042d037209 */ /* 0x000fe40007810000 */
[----:B------:R-:W-:Y:S01]  /*2650*/  ISETP.GT.AND P1, PT, R5, 0x41, PT ;  /* 0x000000410500780c */ /* 0x000fe20003f24270 */
[----:B------:R-:W5:Y:S01]  /*2660*/  MUFU.TANH R67, R67 ;  /* 0x0000004300437308 */ /* 0x000f620000002400 */
[----:B-1----:R-:W-:Y:S01]  /*2670*/  FSEL R43, R58, -INF , P2 ;  /* 0xff8000003a2b7808 */ /* 0x002fe20001000000 */
[----:B0-----:R-:W-:Y:S01]  /*2680*/  FMUL.FTZ R66, R61, UR10 ;  /* 0x0000000a3d427c20 */ /* 0x001fe20008410000 */
[----:B------:R-:W-:Y:S01]  /*2690*/  FMNMX.FTZ R4, R44, R3, !PT ;  /* 0x000000032c047209 */ /* 0x000fe20007810000 */
[----:B------:R-:W-:Y:S01]  /*26a0*/  FMUL.FTZ R58, R60, UR10 ;  /* 0x0000000a3c3a7c20 */ /* 0x000fe20008410000 */
[----:B------:R-:W-:-:S02]  /*26b0*/  ISETP.GT.AND P2, PT, R5, 0x48, PT ;  /* 0x000000480500780c */ /* 0x000fc40003f44270 */
[----:B------:R-:W-:Y:S01]  /*26c0*/  FSEL R21, R21, -INF , P1 ;  /* 0xff80000015157808 */ /* 0x000fe20000800000 */
[----:B------:R-:W0:Y:S01]  /*26d0*/  MUFU.TANH R70, R70 ;  /* 0x0000004600467308 */ /* 0x000e220000002400 */
[----:B------:R-:W-:Y:S02]  /*26e0*/  FMNMX.FTZ R4, R43, R4, !PT ;  /* 0x000000042b047209 */ /* 0x000fe40007810000 */
[----:B------:R-:W-:Y:S02]  /*26f0*/  ISETP.GT.AND P1, PT, R5, 0x49, PT ;  /* 0x000000490500780c */ /* 0x000fe40003f24270 */
[----:B---3--:R-:W-:Y:S02]  /*2700*/  FSEL R20, R20, -INF , P2 ;  /* 0xff80000014147808 */ /* 0x008fe40001000000 */
[----:B------:R-:W-:Y:S01]  /*2710*/  FMNMX.FTZ R3, R21, R4, !PT ;  /* 0x0000000415037209 */ /* 0x000fe20007810000 */
[----:B------:R1:W3:Y:S01]  /*2720*/  MUFU.TANH R11, R71 ;  /* 0x00000047000b7308 */ /* 0x0002e20000002400 */
[----:B------:R-:W-:-:S02]  /*2730*/  ISETP.GT.AND P2, PT, R5, 0x50, PT ;  /* 0x000000500500780c */ /* 0x000fc40003f44270 */
[----:B--2---:R-:W-:Y:S02]  /*2740*/  FSEL R15, R7, -INF , P1 ;  /* 0xff800000070f7808 */ /* 0x004fe40000800000 */
[----:B------:R-:W-:Y:S02]  /*2750*/  FMNMX.FTZ R4, R20, R3, !PT ;  /* 0x0000000314047209 */ /* 0x000fe40007810000 */
[----:B------:R-:W-:Y:S01]  /*2760*/  ISETP.GT.AND P1, PT, R5, 0x51, PT ;  /* 0x000000510500780c */ /* 0x000fe20003f24270 */
[----:B------:R2:W2:Y:S01]  /*2770*/  MUFU.TANH R10, R74 ;  /* 0x0000004a000a7308 */ /* 0x0004a20000002400 */
[----:B----4-:R-:W-:Y:S01]  /*2780*/  FSEL R14, R14, -INF , P2 ;  /* 0xff8000000e0e7808 */ /* 0x010fe20001000000 */
[----:B-1----:R-:W-:Y:S01]  /*2790*/  FMUL.FTZ R71, R73, UR10 ;  /* 0x0000000a49477c20 */ /* 0x002fe20008410000 */
[----:B------:R-:W-:Y:S01]  /*27a0*/  FMNMX.FTZ R3, R15, R4, !PT ;  /* 0x000000040f037209 */ /* 0x000fe20007810000 */
[----:B------:R-:W-:Y:S01]  /*27b0*/  FMUL.FTZ R73, R77, UR10 ;  /* 0x0000000a4d497c20 */ /* 0x000fe20008410000 */
[----:B------:R-:W-:Y:S01]  /*27c0*/  ISETP.GT.AND P2, PT, R5, 0x58, PT ;  /* 0x000000580500780c */ /* 0x000fe20003f44270 */
[----:B------:R-:W1:Y:S01]  /*27d0*/  SHFL.IDX PT, R77, R25, RZ, 0x1c1f ;  /* 0x001c1fff194d7589 */ /* 0x000e6200000e0000 */
[----:B-----5:R-:W-:Y:S01]  /*27e0*/  FSEL R13, R67, -INF , P1 ;  /* 0xff800000430d7808 */ /* 0x020fe20000800000 */
[----:B------:R-:W4:Y:S01]  /*27f0*/  MUFU.TANH R75, R75 ;  /* 0x0000004b004b7308 */ /* 0x000f220000002400 */
        /* <DEDUP_REMOVED lines=10> */
[----:B---3--:R-:W-:Y:S01]  /*28a0*/  FSEL R11, R11, -INF , P1 ;  /* 0xff8000000b0b7808 */ /* 0x008fe20000800000 */
[----:B--2---:R-:W-:Y:S01]  /*28b0*/  FMUL.FTZ R74, R81, UR10 ;  /* 0x0000000a514a7c20 */ /* 0x004fe20008410000 */
[----:B------:R-:W-:Y:S01]  /*28c0*/  FMNMX.FTZ R4, R12, R3, !PT ;  /* 0x000000030c047209 */ /* 0x000fe20007810000 */
[----:B------:R-:W-:Y:S01]  /*28d0*/  FMUL.FTZ R76, R85, UR10 ;  /* 0x0000000a554c7c20 */ /* 0x000fe20008410000 */
[----:B------:R-:W-:Y:S01]  /*28e0*/  ISETP.GT.AND P1, PT, R5, 0x61, PT ;  /* 0x000000610500780c */ /* 0x000fe20003f24270 */
[----:B------:R-:W2:Y:S01]  /*28f0*/  MUFU.TANH R79, R79 ;  /* 0x0000004f004f7308 */ /* 0x000ea20000002400 */
[----:B------:R-:W-:-:S02]  /*2900*/  FSEL R10, R10, -INF , P2 ;  /* 0xff8000000a0a7808 */ /* 0x000fc40001000000 */
[----:B------:R-:W-:Y:S02]  /*2910*/  FMNMX.FTZ R7, R11, R4, !PT ;  /* 0x000000040b077209 */ /* 0x000fe40007810000 */
[----:B------:R-:W-:Y:S02]  /*2920*/  ISETP.GT.AND P2, PT, R5, 0x68, PT ;  /* 0x000000680500780c */ /* 0x000fe40003f44270 */
[----:B----4-:R-:W-:Y:S01]  /*2930*/  FSEL R3, R75, -INF , P1 ;  /* 0xff8000004b037808 */ /* 0x010fe20000800000 */
[----:B------:R-:W3:Y:S01]  /*2940*/  MUFU.TANH R8, R82 ;  /* 0x0000005200087308 */ /* 0x000ee20000002400 */
[----:B------:R-:W-:Y:S01]  /*2950*/  FMNMX.FTZ R4, R10, R7, !PT ;  /* 0x000000070a047209 */ /* 0x000fe20007810000 */
[----:B------:R-:W-:Y:S01]  /*2960*/  FMUL.FTZ R75, R84, UR10 ;  /* 0x0000000a544b7c20 */ /* 0x000fe20008410000 */
[----:B------:R-:W-:Y:S01]  /*2970*/  ISETP.GT.AND P1, PT, R5, 0x69, PT ;  /* 0x000000690500780c */ /* 0x000fe20003f24270 */
[----:B------:R-:W-:Y:S01]  /*2980*/  UMOV UR10, UR39 ;  /* 0x00000027000a7c82 */ /* 0x000fe20008000000 */
[----:B0-----:R-:W-:Y:S01]  /*2990*/  FSEL R9, R9, -INF , P2 ;  /* 0xff80000009097808 */ /* 0x001fe20001000000 */
[----:B------:R-:W-:Y:S01]  /*29a0*/  @UP0 USHF.R.U32.HI UR10, URZ, UR15, UR7 ;  /* 0x0000000f3f0a0299 */ /* 0x000fe20008011607 */
[----:B------:R-:W-:Y:S01]  /*29b0*/  FMNMX.FTZ R6, R3, R4, !PT ;  /* 0x0000000403067209 */ /* 0x000fe20007810000 */
[----:B------:R-:W0:Y:S01]  /*29c0*/  MUFU.TANH R83, R83 ;  /* 0x0000005300537308 */ /* 0x000e220000002400 */
[----:B------:R-:W-:Y:S01]  /*29d0*/  ISETP.GT.AND P2, PT, R5, 0x70, PT ;  /* 0x000000700500780c */ /* 0x000fe20003f44270 */
[----:B------:R-:W-:Y:S01]  /*29e0*/  UIADD3 UR11, UR11, UR10, URZ ;  /* 0x0000000a0b0b7290 */ /* 0x000fe2000fffe03f */
[----:B--2---:R-:W-:-:S02]  /*29f0*/  FSEL R4, R79, -INF , P1 ;  /* 0xff8000004f047808 */ /* 0x004fc40000800000 */
[----:B------:R-:W-:Y:S01]  /*2a00*/  FMNMX.FTZ R7, R9, R6, !PT ;  /* 0x0000000609077209 */ /* 0x000fe20007810000 */
[----:B------:R-:W-:Y:S01]  /*2a10*/  USHF.R.S32.HI UR6, URZ, 0x1f, UR11 ;  /* 0x0000001f3f067899 */ /* 0x000fe2000801140b */
[C---:B------:R-:W-:Y:S01]  /*2a20*/  ISETP.GT.AND P1, PT, R5.reuse, 0x71, PT ;  /* 0x000000710500780c */ /* 0x040fe20003f24270 */
[----:B------:R-:W2:Y:S01]  /*2a30*/  MUFU.TANH R86, R86 ;  /* 0x0000005600567308 */ /* 0x000ea20000002400 */
[----:B---3--:R-:W-:Y:S01]  /*2a40*/  FSEL R8, R8, -INF , P2 ;  /* 0xff80000008087808 */ /* 0x008fe20001000000 */
[----:B------:R-:W-:Y:S01]  /*2a50*/  ULEA.HI UR6, UR6, UR11, URZ, 0x7 ;  /* 0x0000000b06067291 */ /* 0x000fe2000f8f383f */
[----:B------:R-:W-:Y:S02]  /*2a60*/  FMNMX.FTZ R7, R4, R7, !PT ;  /* 0x0000000704077209 */ /* 0x000fe40007810000 */
[----:B------:R-:W-:Y:S01]  /*2a70*/  ISETP.GT.AND P2, PT, R5, 0x78, PT ;  /* 0x000000780500780c */ /* 0x000fe20003f44270 */
[----:B------:R-:W-:Y:S01]  /*2a80*/  USHF.R.S32.HI UR6, URZ, 0x7, UR6 ;  /* 0x000000073f067899 */ /* 0x000fe20008011406 */
[----:B------:R-:W-:Y:S01]  /*2a90*/  FMNMX.FTZ R7, R8, R7, !PT ;  /* 0x0000000708077209 */ /* 0x000fe20007810000 */
[----:B------:R-:W3:Y:S01]  /*2aa0*/  MUFU.TANH R87, R87 ;  /* 0x0000005700577308 */ /* 0x000ee20000002400 */
[----:B0-----:R-:W-:Y:S01]  /*2ab0*/  FSEL R6, R83, -INF , P1 ;  /* 0xff80000053067808 */ /* 0x001fe20000800000 */
[----:B------:R-:W-:Y:S01]  /*2ac0*/  UISETP.LT.AND UP0, UPT, URZ, UR6, UPT ;  /* 0x000000063f00728c */ /* 0x000fe2000bf01270 */
[----:B------:R-:W-:-:S02]  /*2ad0*/  ISETP.GT.AND P1, PT, R5, 0x79, PT ;  /* 0x000000790500780c */ /* 0x000fc40003f24270 */
[----:B------:R-:W-:Y:S01]  /*2ae0*/  FMNMX.FTZ R24, R6, R7, !PT ;  /* 0x0000000706187209 */ /* 0x000fe20007810000 */
[----:B------:R-:W-:Y:S01]  /*2af0*/  USEL UR52, URZ, UR6, !UP0 ;  /* 0x000000063f347287 */ /* 0x000fe2000c000000 */
[----:B-1----:R-:W-:Y:S01]  /*2b00*/  VIADDMNMX R77, R77, R26, R55, PT ;  /* 0x0000001a4d4d7246 */ /* 0x002fe20003800137 */
[----:B------:R-:W-:Y:S01]  /*2b10*/  MUFU.TANH R88, R88 ;  /* 0x0000005800587308 */ /* 0x000fe20000002400 */
[----:B--2---:R-:W-:Y:S01]  /*2b20*/  FSEL R5, R86, -INF , P2 ;  /* 0xff80000056057808 */ /* 0x004fe20001000000 */
[----:B------:R-:W-:Y:S01]  /*2b30*/  UISETP.GE.AND UP0, UPT, UR54, UR52, UPT ;  /* 0x000000343600728c */ /* 0x000fe2000bf06270 */
[----:B------:R-:W-:Y:S02]  /*2b40*/  ISETP.GT.AND P2, PT, R77, 0x1, PT ;  /* 0x000000014d00780c */ /* 0x000fe40003f44270 */
[----:B------:R-:W-:Y:S02]  /*2b50*/  FMNMX.FTZ R24, R5, R24, !PT ;  /* 0x0000001805187209 */ /* 0x000fe40007810000 */
[----:B------:R-:W-:Y:S01]  /*2b60*/  ISETP.GT.AND P3, PT, R77, 0x8, PT ;  /* 0x000000084d00780c */ /* 0x000fe20003f64270 */
[----:B------:R-:W-:Y:S01]  /*2b70*/  MUFU.TANH R2, R2 ;  /* 0x0000000200027308 */ /* 0x000fe20000002400 */
[----:B---3--:R-:W-:-:S04]  /*2b80*/  FSEL R7, R87, -INF , P1 ;  /* 0xff80000057077808 */ /* 0x008fc80000800000 */
[----:B------:R-:W-:-:S03]  /*2b90*/  FMNMX.FTZ R24, R7, R24, !PT ;  /* 0x0000001807187209 */ /* 0x000fc60007810000 */
[----:B------:R-:W0:Y:S02]  /*2ba0*/  MUFU.TANH R27, R27 ;  /* 0x0000001b001b7308 */ /* 0x000e240000002400 */
[----:B------:R-:W1:Y:S06]  /*2bb0*/  SHFL.BFLY PT, R61, R24, 0x2, 0x1f ;  /* 0x0c401f00183d7f89 */ /* 0x000e6c00000e0000 */
[----:B------:R-:W-:Y:S08]  /*2bc0*/  MUFU.TANH R28, R28 ;  /* 0x0000001c001c7308 */ /* 0x000ff00000002400 */
[----:B------:R-:W2:Y:S01]  /*2bd0*/  MUFU.TANH R29, R29 ;  /* 0x0000001d001d7308 */ /* 0x000ea20000002400 */
[----:B0-----:R-:W-:-:S07]  /*2be0*/  FSEL R55, R27, -INF , P3 ;  /* 0xff8000001b377808 */ /* 0x001fce0001800000 */
        /* <DEDUP_REMOVED lines=8> */
[----:B------:R-:W-:Y:S02]  /*2c70*/  FSEL R61, R2, -INF , P2 ;  /* 0xff800000023d7808 */ /* 0x000fe40001000000 */
[C---:B------:R-:W-:Y:S01]  /*2c80*/  FSETP.NEU.FTZ.AND P1, PT, R54.reuse, -INF , PT ;  /* 0xff8000003600780b */ /* 0x040fe20003f3d000 */
[----:B------:R-:W-:Y:S01]  /*2c90*/  FMUL.FTZ R56, R54, UR33 ;  /* 0x0000002136387c20 */ /* 0x000fe20008410000 */
[----:B------:R-:W-:-:S03]  /*2ca0*/  ISETP.GT.AND P2, PT, R77, 0x10, PT ;  /* 0x000000104d00780c */ /* 0x000fc60003f44270 */
[----:B------:R-:W1:Y:S01]  /*2cb0*/  MUFU.TANH R35, R35 ;  /* 0x0000002300237308 */ /* 0x000e620000002400 */
[----:B------:R-:W-:Y:S02]  /*2cc0*/  FSEL R56, R56, RZ, P1 ;  /* 0x000000ff38387208 */ /* 0x000fe40000800000 */
[----:B------:R-:W-:Y:S02]  /*2cd0*/  ISETP.GT.AND P1, PT, R77, RZ, PT ;  /* 0x000000ff4d00720c */ /* 0x000fe40003f24270 */
[----:B--2---:R-:W-:Y:S01]  /*2ce0*/  FSEL R62, R29, -INF , P2 ;  /* 0xff8000001d3e7808 */ /* 0x004fe20001000000 */
[--C-:B------:R-:W-:Y:S01]  /*2cf0*/  FFMA.FTZ R27, R63, UR33, -R56.reuse ;  /* 0x000000213f1b7c23 */ /* 0x100fe20008010838 */
[----:B------:R-:W-:Y:S01]  /*2d00*/  FSEL R88, R88, -INF , P1 ;  /* 0xff80000058587808 */ /* 0x000fe20000800000 */
[----:B------:R-:W2:Y:S01]  /*2d10*/  MUFU.TANH R36, R36 ;  /* 0x0000002400247308 */ /* 0x000ea20000002400 */
[----:B------:R-:W-:Y:S01]  /*2d20*/  ISETP.GT.AND P1, PT, R77, 0x9, PT ;  /* 0x000000094d00780c */ /* 0x000fe20003f24270 */
[--C-:B------:R-:W-:Y:S01]  /*2d30*/  FFMA.FTZ R29, R57, UR33, -R56.reuse ;  /* 0x00000021391d7c23 */ /* 0x100fe20008010838 */
[----:B------:R-:W-:Y:S01]  /*2d40*/  FMNMX.FTZ R2, R88, R61, !PT ;  /* 0x0000003d58027209 */ /* 0x000fe20007810000 */
[--C-:B------:R-:W-:Y:S01]  /*2d50*/  FFMA.FTZ R78, R52, UR33, -R56.reuse ;  /* 0x00000021344e7c23 */ /* 0x100fe20008010838 */
[----:B------:R-:W-:Y:S01]  /*2d60*/  FSEL R60, R28, -INF , P1 ;  /* 0xff8000001c3c7808 */ /* 0x000fe20000800000 */
[--C-:B------:R-:W-:Y:S01]  /*2d70*/  FFMA.FTZ R24, R93, UR33, -R56.reuse ;  /* 0x000000215d187c23 */ /* 0x100fe20008010838 */
[----:B------:R-:W-:Y:S01]  /*2d80*/  FMNMX.FTZ R63, R55, R2, !PT ;  /* 0x00000002373f7209 */ /* 0x000fe20007810000 */
[--C-:B------:R-:W-:Y:S01]  /*2d90*/  FFMA.FTZ R2, R59, UR33, -R56.reuse ;  /* 0x000000213b027c23 */ /* 0x100fe20008010838 */
[----:B------:R-:W-:Y:S01]  /*2da0*/  ISETP.GT.AND P1, PT, R77, 0x11, PT ;  /* 0x000000114d00780c */ /* 0x000fe20003f24270 */
[----:B------:R-:W2:Y:S01]  /*2db0*/  MUFU.TANH R37, R37 ;  /* 0x0000002500257308 */ /* 0x000ea20000002400 */
        /* <DEDUP_REMOVED lines=16> */
[----:B----4-:R-:W-:Y:S01]  /*2ec0*/  FSEL R57, R32, -INF , P1 ;  /* 0xff80000020397808 */ /* 0x010fe20000800000 */
[----:B------:R-:W-:Y:S01]  /*2ed0*/  FFMA.FTZ R43, R43, UR33, -R56 ;  /* 0x000000212b2b7c23 */ /* 0x000fe20008010838 */
[----:B------:R-:W-:-:S02]  /*2ee0*/  FMNMX.FTZ R28, R59, R28, !PT ;  /* 0x0000001c3b1c7209 */ /* 0x000fc40007810000 */
[----:B------:R-:W-:Y:S02]  /*2ef0*/  CS2R R92, SRZ ;  /* 0x00000000005c7805 */ /* 0x000fe4000001ff00 */
[----:B------:R-:W-:Y:S02]  /*2f00*/  ISETP.GT.AND P1, PT, R77, 0x21, PT ;  /* 0x000000214d00780c */ /* 0x000fe40003f24270 */
[----:B------:R-:W-:Y:S02]  /*2f10*/  CS2R R90, SRZ ;  /* 0x00000000005a7805 */ /* 0x000fe4000001ff00 */
[----:B-----5:R-:W-:Y:S01]  /*2f20*/  FSEL R33, R33, -INF , P2 ;  /* 0xff80000021217808 */ /* 0x020fe20001000000 */
[----:B------:R-:W4:Y:S01]  /*2f30*/  MUFU.TANH R40, R40 ;  /* 0x0000002800287308 */ /* 0x000f220000002400 */
[----:B------:R-:W-:Y:S02]  /*2f40*/  FMNMX.FTZ R32, R57, R28, !PT ;  /* 0x0000001c39207209 */ /* 0x000fe40007810000 */
[----:B------:R-:W-:-:S02]  /*2f50*/  ISETP.GT.AND P2, PT, R77, 0x28, PT ;  /* 0x000000284d00780c */ /* 0x000fc40003f44270 */
[----:B-1----:R-:W-:Y:S02]  /*2f60*/  FSEL R34, R34, -INF , P1 ;  /* 0xff80000022227808 */ /* 0x002fe40000800000 */
[----:B------:R-:W-:Y:S01]  /*2f70*/  FMNMX.FTZ R31, R33, R32, !PT ;  /* 0x00000020211f7209 */ /* 0x000fe20007810000 */
[----:B------:R-:W1:Y:S01]  /*2f80*/  MUFU.TANH R41, R41 ;  /* 0x0000002900297308 */ /* 0x000e620000002400 */
[----:B------:R-:W-:Y:S02]  /*2f90*/  ISETP.GT.AND P1, PT, R77, 0x29, PT ;  /* 0x000000294d00780c */ /* 0x000fe40003f24270 */
[----:B------:R-:W-:Y:S02]  /*2fa0*/  FSEL R53, R35, -INF , P2 ;  /* 0xff80000023357808 */ /* 0x000fe40001000000 */
[----:B------:R-:W-:Y:S02]  /*2fb0*/  FMNMX.FTZ R32, R34, R31, !PT ;  /* 0x0000001f22207209 */ /* 0x000fe40007810000 */
[----:B------:R-:W-:Y:S01]  /*2fc0*/  ISETP.GT.AND P2, PT, R77, 0x30, PT ;  /* 0x000000304d00780c */ /* 0x000fe20003f44270 */
[----:B------:R-:W5:Y:S01]  /*2fd0*/  MUFU.TANH R42, R42 ;  /* 0x0000002a002a7308 */ /* 0x000f620000002400 */
[----:B--2---:R-:W-:-:S02]  /*2fe0*/  FSEL R36, R36, -INF , P1 ;  /* 0xff80000024247808 */ /* 0x004fc40000800000 */
[----:B------:R-:W-:Y:S01]  /*2ff0*/  FMNMX.FTZ R35, R53, R32, !PT ;  /* 0x0000002035237209 */ /* 0x000fe20007810000 */
[----:B------:R-:W-:Y:S01]  /*3000*/  FFMA.FTZ R32, R51, UR33, -R56 ;  /* 0x0000002133207c23 */ /* 0x000fe20008010838 */
[----:B------:R-:W-:Y:S02]  /*3010*/  ISETP.GT.AND P1, PT, R77, 0x31, PT ;  /* 0x000000314d00780c */ /* 0x000fe40003f24270 */
[----:B------:R-:W-:Y:S01]  /*3020*/  FSEL R52, R37, -INF , P2 ;  /* 0xff80000025347808 */ /* 0x000fe20001000000 */
[----:B------:R-:W2:Y:S01]  /*3030*/  MUFU.TANH R58, R58 ;  /* 0x0000003a003a7308 */ /* 0x000ea20000002400 */
[----:B------:R-:W-:Y:S02]  /*3040*/  FMNMX.FTZ R35, R36, R35, !PT ;  /* 0x0000002324237209 */ /* 0x000fe40007810000 */
[----:B0-----:R-:W-:Y:S02]  /*3050*/  FSEL R51, R38, -INF , P1 ;  /* 0xff80000026337808 */ /* 0x001fe40000800000 */
[----:B------:R-:W-:-:S02]  /*3060*/  ISETP.GT.AND P2, PT, R77, 0x38, PT ;  /* 0x000000384d00780c */ /* 0x000fc40003f44270 */
[----:B------:R-:W-:Y:S01]  /*3070*/  FMNMX.FTZ R38, R52, R35, !PT ;  /* 0x0000002334267209 */ /* 0x000fe20007810000 */
[----:B------:R-:W0:Y:S01]  /*3080*/  MUFU.TANH R66, R66 ;  /* 0x0000004200427308 */ /* 0x000e220000002400 */
[----:B------:R-:W-:Y:S01]  /*3090*/  ISETP.GT.AND P1, PT, R77, 0x39, PT ;  /* 0x000000394d00780c */ /* 0x000fe20003f24270 */
[--C-:B------:R-:W-:Y:S01]  /*30a0*/  FFMA.FTZ R35, R50, UR33, -R56.reuse ;  /* 0x0000002132237c23 */ /* 0x100fe20008010838 */
[----:B---3--:R-:W-:Y:S02]  /*30b0*/  FSEL R39, R39, -INF , P2 ;  /* 0xff80000027277808 */ /* 0x008fe40001000000 */
[----:B------:R-:W-:Y:S02]  /*30c0*/  FMNMX.FTZ R38, R51, R38, !PT ;  /* 0x0000002633267209 */ /* 0x000fe40007810000 */
[----:B------:R-:W-:Y:S01]  /*30d0*/  ISETP.GT.AND P2, PT, R77, 0x40, PT ;  /* 0x000000404d00780c */ /* 0x000fe20003f44270 */
[----:B------:R-:W3:Y:S01]  /*30e0*/  MUFU.TANH R64, R64 ;  /* 0x0000004000407308 */ /* 0x000ee20000002400 */
[----:B----4-:R-:W-:Y:S01]  /*30f0*/  FSEL R50, R40, -INF , P1 ;  /* 0xff80000028327808 */ /* 0x010fe20000800000 */
[----:B------:R-:W-:Y:S01]  /*3100*/  FFMA.FTZ R40, R48, UR33, -R56 ;  /* 0x0000002130287c23 */ /* 0x000fe20008010838 */
[----:B------:R-:W-:-:S02]  /*3110*/  FMNMX.FTZ R37, R39, R38, !PT ;  /* 0x0000002627257209 */ /* 0x000fc40007810000 */
[----:B------:R-:W-:Y:S02]  /*3120*/  ISETP.GT.AND P1, PT, R77, 0x41, PT ;  /* 0x000000414d00780c */ /* 0x000fe40003f24270 */
[----:B-1----:R-:W-:Y:S01]  /*3130*/  FSEL R41, R41, -INF , P2 ;  /* 0xff80000029297808 */ /* 0x002fe20001000000 */
[----:B------:R1:W-:Y:S01]  /*3140*/  MUFU.EX2 R28, R63 ;  /* 0x0000003f001c7308 */ /* 0x0003e20000000800 */
[----:B------:R-:W-:Y:S02]  /*3150*/  FMNMX.FTZ R38, R50, R37, !PT ;  /* 0x0000002532267209 */ /* 0x000fe40007810000 */
[C---:B------:R-:W-:Y:S02]  /*3160*/  ISETP.GT.AND P2, PT, R77.reuse, 0x48, PT ;  /* 0x000000484d00780c */ /* 0x040fe40003f44270 */
[----:B-----5:R-:W-:Y:S02]  /*3170*/  FSEL R42, R42, -INF , P1 ;  /* 0xff8000002a2a7808 */ /* 0x020fe40000800000 */
[----:B------:R-:W-:Y:S01]  /*3180*/  ISETP.GT.AND P1, PT, R77, 0x49, PT ;  /* 0x000000494d00780c */ /* 0x000fe20003f24270 */
[----:B------:R-:W4:Y:S01]  /*3190*/  MUFU.TANH R65, R65 ;  /* 0x0000004100417308 */ /* 0x000f220000002400 */
[--C-:B-1----:R-:W-:Y:S01]  /*31a0*/  FFMA.FTZ R63, R49, UR33, -R56.reuse ;  /* 0x00000021313f7c23 */ /* 0x102fe20008010838 */
[----:B------:R-:W-:Y:S01]  /*31b0*/  FMNMX.FTZ R49, R41, R38, !PT ;  /* 0x0000002629317209 */ /* 0x000fe20007810000 */
[--C-:B------:R-:W-:Y:S01]  /*31c0*/  FFMA.FTZ R38, R47, UR33, -R56.reuse ;  /* 0x000000212f267c23 */ /* 0x100fe20008010838 */
[----:B--2---:R-:W-:Y:S01]  /*31d0*/  FSEL R58, R58, -INF , P2 ;  /* 0xff8000003a3a7808 */ /* 0x004fe20001000000 */
[----:B------:R-:W-:Y:S01]  /*31e0*/  FFMA.FTZ R47, R46, UR33, -R56 ;  /* 0x000000212e2f7c23 */ /* 0x000fe20008010838 */
[----:B------:R-:W-:-:S02]  /*31f0*/  FMNMX.FTZ R49, R42, R49, !PT ;  /* 0x000000312a317209 */ /* 0x000fc40007810000 */
[----:B------:R-:W1:Y:S01]  /*3200*/  MUFU.TANH R67, R67 ;  /* 0x0000004300437308 */ /* 0x000e620000002400 */
[C---:B------:R-:W-:Y:S02]  /*3210*/  ISETP.GT.AND P2, PT, R77.reuse, 0x50, PT ;  /* 0x000000504d00780c */ /* 0x040fe40003f44270 */
[----:B0-----:R-:W-:Y:S02]  /*3220*/  FSEL R66, R66, -INF , P1 ;  /* 0xff80000042427808 */ /* 0x001fe40000800000 */
[----:B------:R-:W-:Y:S02]  /*3230*/  FMNMX.FTZ R49, R58, R49, !PT ;  /* 0x000000313a317209 */ /* 0x000fe40007810000 */
[----:B------:R-:W-:Y:S01]  /*3240*/  ISETP.GT.AND P1, PT, R77, 0x51, PT ;  /* 0x000000514d00780c */ /* 0x000fe20003f24270 */
[----:B------:R-:W0:Y:S01]  /*3250*/  MUFU.TANH R69, R69 ;  /* 0x0000004500457308 */ /* 0x000e220000002400 */
[----:B---3--:R-:W-:Y:S02]  /*3260*/  FSEL R64, R64, -INF , P2 ;  /* 0xff80000040407808 */ /* 0x008fe40001000000 */
[----:B------:R-:W-:-:S02]  /*3270*/  FMNMX.FTZ R49, R66, R49, !PT ;  /* 0x0000003142317209 */ /* 0x000fc40007810000 */
[----:B------:R-:W-:Y:S02]  /*3280*/  ISETP.GT.AND P2, PT, R77, 0x58, PT ;  /* 0x000000584d00780c */ /* 0x000fe40003f44270 */
[----:B----4-:R-:W-:Y:S01]  /*3290*/  FSEL R65, R65, -INF , P1 ;  /* 0xff80000041417808 */ /* 0x010fe20000800000 */
[----:B------:R-:W2:Y:S01]  /*32a0*/  MUFU.TANH R68, R68 ;  /* 0x0000004400447308 */ /* 0x000ea20000002400 */
[----:B------:R-:W-:Y:S02]  /*32b0*/  FMNMX.FTZ R48, R64, R49, !PT ;  /* 0x0000003140307209 */ /* 0x000fe40007810000 */
[----:B------:R-:W-:Y:S02]  /*32c0*/  ISETP.GT.AND P1, PT, R77, 0x59, PT ;  /* 0x000000594d00780c */ /* 0x000fe40003f24270 */
[----:B-1----:R-:W-:Y:S02]  /*32d0*/  FSEL R67, R67, -INF , P2 ;  /* 0xff80000043437808 */ /* 0x002fe40001000000 */
[----:B------:R-:W-:Y:S01]  /*32e0*/  FMNMX.FTZ R48, R65, R48, !PT ;  /* 0x0000003041307209 */ /* 0x000fe20007810000 */
[----:B------:R-:W1:Y:S01]  /*32f0*/  MUFU.TANH R71, R71 ;  /* 0x0000004700477308 */ /* 0x000e620000002400 */
[----:B------:R-:W-:-:S02]  /*3300*/  ISETP.GT.AND P2, PT, R77, 0x60, PT ;  /* 0x000000604d00780c */ /* 0x000fc40003f44270 */
[----:B0-----:R-:W-:Y:S02]  /*3310*/  FSEL R46, R69, -INF , P1 ;  /* 0xff800000452e7808 */ /* 0x001fe40000800000 */
[----:B------:R-:W-:Y:S02]  /*3320*/  FMNMX.FTZ R49, R67, R48, !PT ;  /* 0x0000003043317209 */ /* 0x000fe40007810000 */
[C---:B------:R-:W-:Y:S01]  /*3330*/  ISETP.GT.AND P1, PT, R77.reuse, 0x61, PT ;  /* 0x000000614d00780c */ /* 0x040fe20003f24270 */
[----:B------:R-:W-:Y:S01]  /*3340*/  MUFU.TANH R70, R70 ;  /* 0x0000004600467308 */ /* 0x000fe20000002400 */
[----:B--2---:R-:W-:Y:S02]  /*3350*/  FSEL R68, R68, -INF , P2 ;  /* 0xff80000044447808 */ /* 0x004fe40001000000 */
[----:B------:R-:W-:Y:S02]  /*3360*/  FMNMX.FTZ R49, R46, R49, !PT ;  /* 0x000000312e317209 */ /* 0x000fe40007810000 */
[----:B------:R-:W-:-:S02]  /*3370*/  ISETP.GT.AND P2, PT, R77, 0x68, PT ;  /* 0x000000684d00780c */ /* 0x000fc40003f44270 */
[----:B------:R-:W-:Y:S01]  /*3380*/  FMNMX.FTZ R48, R68, R49, !PT ;  /* 0x0000003144307209 */ /* 0x000fe20007810000 */
[----:B------:R-:W0:Y:S01]  /*3390*/  MUFU.TANH R73, R73 ;  /* 0x0000004900497308 */ /* 0x000e220000002400 */
[----:B-1----:R-:W-:Y:S02]  /*33a0*/  FSEL R71, R71, -INF , P1 ;  /* 0xff80000047477808 */ /* 0x002fe40000800000 */
[----:B------:R-:W-:Y:S02]  /*33b0*/  ISETP.GT.AND P1, PT, R77, 0x69, PT ;  /* 0x000000694d00780c */ /* 0x000fe40003f24270 */
[----:B------:R-:W-:-:S03]  /*33c0*/  FMNMX.FTZ R49, R71, R48, !PT ;  /* 0x0000003047317209 */ /* 0x000fc60007810000 */
[----:B------:R-:W-:Y:S08]  /*33d0*/  MUFU.TANH R72, R72 ;  /* 0x0000004800487308 */ /* 0x000ff00000002400 */
[----:B------:R-:W1:Y:S01]  /*33e0*/  MUFU.TANH R74, R74 ;  /* 0x0000004a004a7308 */ /* 0x000e620000002400 */
[----:B0-----:R-:W-:Y:S01]  /*33f0*/  FSEL R79, R73, -INF , P1 ;  /* 0xff800000494f7808 */ /* 0x001fe20000800000 */
[----:B------:R-:W-:Y:S01]  /*3400*/  FFMA.FTZ R73, R10, UR33, -R56 ;  /* 0x000000210a497c23 */ /* 0x000fe20008010838 */
[----:B------:R-:W-:-:S05]  /*3410*/  ISETP.GT.AND P1, PT, R77, 0x71, PT ;  /* 0x000000714d00780c */ /* 0x000fca0003f24270 */
[----:B------:R-:W0:Y:S08]  /*3420*/  MUFU.TANH R75, R75 ;  /* 0x0000004b004b7308 */ /* 0x000e300000002400 */
[----:B------:R2:W-:Y:S01]  /*3430*/  MUFU.EX2 R31, R78 ;  /* 0x0000004e001f7308 */ /* 0x0005e20000000800 */
[----:B-1----:R-:W-:Y:S02]  /*3440*/  FSEL R82, R74, -INF , P1 ;  /* 0xff8000004a527808 */ /* 0x002fe40000800000 */
[----:B------:R-:W-:-:S05]  /*3450*/  ISETP.GT.AND P1, PT, R77, 0x79, PT ;  /* 0x000000794d00780c */ /* 0x000fca0003f24270 */
[----:B------:R-:W1:Y:S01]  /*3460*/  MUFU.TANH R76, R76 ;  /* 0x0000004c004c7308 */ /* 0x000e620000002400 */
[----:B--2---:R-:W-:Y:S02]  /*3470*/  FSEL R78, R70, -INF , P2 ;  /* 0xff800000464e7808 */ /* 0x004fe40001000000 */
[----:B------:R-:W-:Y:S02]  /*3480*/  ISETP.GT.AND P2, PT, R77, 0x70, PT ;  /* 0x000000704d00780c */ /* 0x000fe40003f44270 */
[----:B------:R-:W-:Y:S02]  /*3490*/  FMNMX.FTZ R48, R78, R49, !PT ;  /* 0x000000314e307209 */ /* 0x000fe40007810000 */
[----:B------:R-:W-:Y:S01]  /*34a0*/  FSEL R81, R72, -INF , P2 ;  /* 0xff80000048517808 */ /* 0x000fe20001000000 */
[----:B------:R2:W-:Y:S01]  /*34b0*/  MUFU.EX2 R37, R63 ;  /* 0x0000003f00257308 */ /* 0x0005e20000000800 */
[----:B------:R-:W-:Y:S01]  /*34c0*/  FMNMX.FTZ R48, R79, R48, !PT ;  /* 0x000000304f307209 */ /* 0x000fe20007810000 */
[--C-:B------:R-:W-:Y:S01]  /*34d0*/  FFMA.FTZ R72, R15, UR33, -R56.reuse ;  /* 0x000000210f487c23 */ /* 0x100fe20008010838 */
[----:B------:R-:W-:Y:S01]  /*34e0*/  ISETP.GT.AND P2, PT, R77, 0x78, PT ;  /* 0x000000784d00780c */ /* 0x000fe20003f44270 */
[--C-:B------:R-:W-:Y:S01]  /*34f0*/  FFMA.FTZ R77, R5, UR33, -R56.reuse ;  /* 0x00000021054d7c23 */ /* 0x100fe20008010838 */
[----:B------:R-:W-:Y:S01]  /*3500*/  FMNMX.FTZ R49, R81, R48, !PT ;  /* 0x0000003051317209 */ /* 0x000fe20007810000 */
[--C-:B------:R-:W-:Y:S01]  /*3510*/  FFMA.FTZ R48, R21, UR33, -R56.reuse ;  /* 0x0000002115307c23 */ /* 0x100fe20008010838 */
[----:B0-----:R-:W-:Y:S01]  /*3520*/  FSEL R83, R75, -INF , P2 ;  /* 0xff8000004b537808 */ /* 0x001fe20001000000 */
[----:B------:R-:W-:Y:S01]  /*3530*/  MUFU.EX2 R24, R24 ;  /* 0x0000001800187308 */ /* 0x000fe20000000800 */
[----:B------:R-:W-:Y:S01]  /*3540*/  FMNMX.FTZ R70, R82, R49, !PT ;  /* 0x0000003152467209 */ /* 0x000fe20007810000 */
[--C-:B--2---:R-:W-:Y:S01]  /*3550*/  FFMA.FTZ R63, R11, UR33, -R56.reuse ;  /* 0x000000210b3f7c23 */ /* 0x104fe20008010838 */
[----:B-1----:R-:W-:Y:S01]  /*3560*/  FSEL R84, R76, -INF , P1 ;  /* 0xff8000004c547808 */ /* 0x002fe20000800000 */
[--C-:B------:R-:W-:Y:S01]  /*3570*/  FFMA.FTZ R75, R8, UR33, -R56.reuse ;  /* 0x00000021084b7c23 */ /* 0x100fe20008010838 */
[----:B------:R-:W-:Y:S01]  /*3580*/  FMNMX.FTZ R21, R83, R70, !PT ;  /* 0x0000004653157209 */ /* 0x000fe20007810000 */
[--C-:B------:R-:W-:Y:S01]  /*3590*/  FFMA.FTZ R49, R20, UR33, -R56.reuse ;  /* 0x0000002114317c23 */ /* 0x100fe20008010838 */
[--C-:B------:R-:W-:Y:S01]  /*35a0*/  FFMA.FTZ R76, R3, UR33, -R56.reuse ;  /* 0x00000021034c7c23 */ /* 0x100fe20008010838 */
[----:B------:R-:W0:Y:S01]  /*35b0*/  MUFU.EX2 R25, R25 ;  /* 0x0000001900197308 */ /* 0x000e220000000800 */
[----:B------:R-:W-:Y:S01]  /*35c0*/  FMNMX.FTZ R69, R84, R21, !PT ;  /* 0x0000001554457209 */ /* 0x000fe20007810000 */
[--C-:B------:R-:W-:Y:S01]  /*35d0*/  FFMA.FTZ R21, R14, UR33, -R56.reuse ;  /* 0x000000210e157c23 */ /* 0x100fe20008010838 */
[--C-:B------:R-:W-:Y:S01]  /*35e0*/  FFMA.FTZ R70, R13, UR33, -R56.reuse ;  /* 0x000000210d467c23 */ /* 0x100fe20008010838 */
[--C-:B------:R-:W-:Y:S01]  /*35f0*/  FFMA.FTZ R20, R12, UR33, -R56.reuse ;  /* 0x000000210c147c23 */ /* 0x100fe20008010838 */
[----:B------:R-:W-:Y:S01]  /*3600*/  FFMA.FTZ R3, R9, UR33, -R56 ;  /* 0x0000002109037c23 */ /* 0x000fe20008010838 */
[----:B------:R-:W1:Y:S02]  /*3610*/  SHFL.BFLY PT, R74, R69, 0x2, 0x1f ;  /* 0x0c401f00454a7f89 */ /* 0x000e6400000e0000 */
[----:B------:R-:W-:Y:S08]  /*3620*/  MUFU.EX2 R26, R26 ;  /* 0x0000001a001a7308 */ /* 0x000ff00000000800 */
[----:B------:R-:W-:Y:S01]  /*3630*/  MUFU.EX2 R27, R27 ;  /* 0x0000001b001b7308 */ /* 0x000fe20000000800 */
[----:B0-----:R-:W-:-:S07]  /*3640*/  FADD.FTZ R9, R24, R25 ;  /* 0x0000001918097221 */ /* 0x001fce0000010000 */
[----:B------:R-:W-:Y:S01]  /*3650*/  MUFU.EX2 R2, R2 ;  /* 0x0000000200027308 */ /* 0x000fe20000000800 */
[----:B-1----:R-:W-:Y:S01]  /*3660*/  FMNMX.FTZ R11, R69, R74, !PT ;  /* 0x0000004a450b7209 */ /* 0x002fe20007810000 */
[----:B------:R-:W-:-:S06]  /*3670*/  FFMA.FTZ R74, R4, UR33, -R56 ;  /* 0x00000021044a7c23 */ /* 0x000fcc0008010838 */
[----:B------:R-:W-:Y:S01]  /*3680*/  MUFU.EX2 R29, R29 ;  /* 0x0000001d001d7308 */ /* 0x000fe20000000800 */
[----:B------:R-:W-:Y:S01]  /*3690*/  FFMA.FTZ R56, R7, UR33, -R56 ;  /* 0x0000002107387c23 */ /* 0x000fe20008010838 */
[----:B------:R-:W0:Y:S06]  /*36a0*/  SHFL.BFLY PT, R10, R11, 0x1, 0x1f ;  /* 0x0c201f000b0a7f89 */ /* 0x000e2c00000e0000 */
[----:B------:R-:W-:Y:S08]  /*36b0*/  MUFU.EX2 R32, R32 ;  /* 0x0000002000207308 */ /* 0x000ff00000000800 */
[----:B------:R-:W1:Y:S08]  /*36c0*/  MUFU.EX2 R35, R35 ;  /* 0x0000002300237308 */ /* 0x000e700000000800 */
[----:B------:R-:W-:Y:S01]  /*36d0*/  MUFU.EX2 R40, R40 ;  /* 0x0000002800287308 */ /* 0x000fe20000000800 */
[----:B0-----:R-:W-:-:S02]  /*36e0*/  FMNMX.FTZ R69, R11, R10, !PT ;  /* 0x0000000a0b457209 */ /* 0x001fc40007810000 */
[----:B------:R-:W-:Y:S02]  /*36f0*/  F2FP.F16.F32.PACK_AB R11, R31, R28 ;  /* 0x0000001c1f0b723e */ /* 0x000fe400000000ff */
[C---:B------:R-:W-:Y:S01]  /*3700*/  FSETP.NEU.FTZ.AND P1, PT, R69.reuse, -INF , PT ;  /* 0xff8000004500780b */ /* 0x040fe20003f3d000 */
[----:B------:R-:W-:Y:S02]  /*3710*/  FMUL.FTZ R4, R69, UR33 ;  /* 0x0000002145047c20 */ /* 0x000fe40008410000 */
[----:B------:R-:W-:Y:S01]  /*3720*/  MUFU.EX2 R38, R38 ;  /* 0x0000002600267308 */ /* 0x000fe20000000800 */
[----:B-1----:R-:W-:Y:S02]  /*3730*/  F2FP.F16.F32.PACK_AB R13, R35, R32 ;  /* 0x00000020230d723e */ /* 0x002fe400000000ff */
        /* <DEDUP_REMOVED lines=35> */
[----:B0-----:R-:W-:Y:S01]  /*3970*/  FADD.FTZ R7, R4, R61 ;  /* 0x0000003d04077221 */ /* 0x001fe20000010000 */
[----:B------:R-:W-:Y:S01]  /*3980*/  FFMA.FTZ R68, R68, UR33, -R5 ;  /* 0x0000002144447c23 */ /* 0x000fe20008010805 */
[----:B------:R-:W-:Y:S01]  /*3990*/  FADD.FTZ R50, R28, R9 ;  /* 0x000000091c327221 */ /* 0x000fe20000010000 */
[--C-:B------:R-:W-:Y:S01]  /*39a0*/  FFMA.FTZ R71, R71, UR33, -R5.reuse ;  /* 0x0000002147477c23 */ /* 0x100fe20008010805 */
[--C-:B------:R-:W-:Y:S01]  /*39b0*/  FFMA.FTZ R78, R78, UR33, -R5.reuse ;  /* 0x000000214e4e7c23 */ /* 0x100fe20008010805 */
[--C-:B------:R-:W-:Y:S01]  /*39c0*/  FFMA.FTZ R79, R79, UR33, -R5.reuse ;  /* 0x000000214f4f7c23 */ /* 0x100fe20008010805 */
[----:B------:R-:W-:Y:S01]  /*39d0*/  FFMA.FTZ R81, R81, UR33, -R5 ;  /* 0x0000002151517c23 */ /* 0x000fe20008010805 */
[----:B------:R-:W0:Y:S01]  /*39e0*/  MUFU.EX2 R8, R8 ;  /* 0x0000000800087308 */ /* 0x000e220000000800 */
[----:B-1----:R-:W-:Y:S01]  /*39f0*/  FADD.FTZ R42, R6, R7 ;  /* 0x00000007062a7221 */ /* 0x002fe20000010000 */
[--C-:B------:R-:W-:Y:S01]  /*3a00*/  FFMA.FTZ R82, R82, UR33, -R5.reuse ;  /* 0x0000002152527c23 */ /* 0x100fe20008010805 */
[--C-:B------:R-:W-:Y:S01]  /*3a10*/  FFMA.FTZ R83, R83, UR33, -R5.reuse ;  /* 0x0000002153537c23 */ /* 0x100fe20008010805 */
[----:B------:R-:W-:Y:S01]  /*3a20*/  FFMA.FTZ R84, R84, UR33, -R5 ;  /* 0x0000002154547c23 */ /* 0x000fe20008010805 */
[----:B------:R-:W-:-:S02]  /*3a30*/  F2FP.F16.F32.PACK_AB R5, R25, R24 ;  /* 0x000000181905723e */ /* 0x000fc400000000ff */
[----:B------:R-:W-:Y:S02]  /*3a40*/  CS2R R88, SRZ ;  /* 0x0000000000587805 */ /* 0x000fe4000001ff00 */
[----:B------:R-:W-:Y:S01]  /*3a50*/  F2FP.F16.F32.PACK_AB R4, R61, R4 ;  /* 0x000000043d04723e */ /* 0x000fe200000000ff */
        /* <DEDUP_REMOVED lines=19> */
[----:B------:R-:W-:Y:S01]  /*3b90*/  F2FP.F16.F32.PACK_AB R9, R29, R2 ;  /* 0x000000021d09723e */ /* 0x000fe200000000ff */
[----:B------:R-:W-:Y:S01]  /*3ba0*/  FADD.FTZ R25, R37, R42 ;  /* 0x0000002a25197221 */ /* 0x000fe20000010000 */
[----:B------:R1:W-:Y:S03]  /*3bb0*/  STSM.16.M88.4 [R16+0x21800], R4 ;  /* 0x0218000410007844 */ /* 0x0003e60000000200 */
[----:B------:R-:W-:Y:S01]  /*3bc0*/  FADD.FTZ R27, R40, R25 ;  /* 0x00000019281b7221 */ /* 0x000fe20000010000 */
[----:B------:R-:W3:Y:S01]  /*3bd0*/  MUFU.EX2 R53, R53 ;  /* 0x0000003500357308 */ /* 0x000ee20000000800 */
[C---:B--2---:R-:W-:Y:S01]  /*3be0*/  FADD.FTZ R15, R33.reuse, R24 ;  /* 0x00000018210f7221 */ /* 0x044fe20000010000 */
[----:B------:R2:W-:Y:S01]  /*3bf0*/  STSM.16.M88.4 [R19], R8 ;  /* 0x0000000813007844 */ /* 0x0005e20000000200 */
[----:B------:R-:W-:Y:S01]  /*3c00*/  FADD.FTZ R24, R38, R27 ;  /* 0x0000001b26187221 */ /* 0x000fe20000010000 */
[----:B------:R-:W-:-:S03]  /*3c10*/  F2FP.F16.F32.PACK_AB R12, R33, R12 ;  /* 0x0000000c210c723e */ /* 0x000fc600000000ff */
[----:B------:R-:W-:Y:S01]  /*3c20*/  FADD.FTZ R24, R47, R24 ;  /* 0x000000182f187221 */ /* 0x000fe20000010000 */
[----:B------:R-:W4:Y:S01]  /*3c30*/  MUFU.EX2 R30, R30 ;  /* 0x0000001e001e7308 */ /* 0x000f220000000800 */
[----:B0-----:R-:W-:Y:S01]  /*3c40*/  FADD.FTZ R2, R14, R15 ;  /* 0x0000000f0e027221 */ /* 0x001fe20000010000 */
[----:B------:R-:W-:-:S06]  /*3c50*/  F2FP.F16.F32.PACK_AB R15, R40, R37 ;  /* 0x00000025280f723e */ /* 0x000fcc00000000ff */
[----:B------:R-:W0:Y:S01]  /*3c60*/  MUFU.EX2 R51, R51 ;  /* 0x0000003300337308 */ /* 0x000e220000000800 */
[C---:B---3--:R-:W-:Y:S01]  /*3c70*/  FADD.FTZ R25, R53.reuse, R2 ;  /* 0x0000000235197221 */ /* 0x048fe20000010000 */
[----:B------:R-:W-:-:S05]  /*3c80*/  F2FP.F16.F32.PACK_AB R14, R53, R14 ;  /* 0x0000000e350e723e */ /* 0x000fca00000000ff */
[----:B------:R-:W-:Y:S01]  /*3c90*/  STSM.16.M88.4 [R18], R12 ;  /* 0x0000000c12007844 */ /* 0x000fe20000000200 */
[----:B------:R-:W3:Y:S01]  /*3ca0*/  MUFU.EX2 R34, R34 ;  /* 0x0000002200227308 */ /* 0x000ee20000000800 */
[----:B----4-:R-:W-:-:S07]  /*3cb0*/  FADD.FTZ R2, R30, R25 ;  /* 0x000000191e027221 */ /* 0x010fce0000010000 */
[----:B------:R-:W4:Y:S01]  /*3cc0*/  MUFU.EX2 R45, R45 ;  /* 0x0000002d002d7308 */ /* 0x000f220000000800 */
[----:B0-----:R-:W-:-:S07]  /*3cd0*/  FADD.FTZ R25, R51, R2 ;  /* 0x0000000233197221 */ /* 0x001fce0000010000 */
[----:B------:R-:W0:Y:S01]  /*3ce0*/  MUFU.EX2 R39, R39 ;  /* 0x0000002700277308 */ /* 0x000e220000000800 */
[----:B---3--:R-:W-:-:S07]  /*3cf0*/  FADD.FTZ R2, R34, R25 ;  /* 0x0000001922027221 */ /* 0x008fce0000010000 */
        /* <DEDUP_REMOVED lines=11> */
[----:B---3--:R-:W-:Y:S01]  /*3db0*/  FADD.FTZ R27, R41, R24 ;  /* 0x00000018291b7221 */ /* 0x008fe20000010000 */
[----:B------:R-:W-:Y:S02]  /*3dc0*/  F2FP.F16.F32.PACK_AB R24, R51, R30 ;  /* 0x0000001e3318723e */ /* 0x000fe400000000ff */
[----:B-1----:R-:W-:-:S04]  /*3dd0*/  F2FP.F16.F32.PACK_AB R4, R41, R36 ;  /* 0x000000242904723e */ /* 0x002fc800000000ff */
[----:B------:R-:W1:Y:S01]  /*3de0*/  MUFU.EX2 R49, R49 ;  /* 0x0000003100317308 */ /* 0x000e620000000800 */
[----:B----4-:R-:W-:Y:S01]  /*3df0*/  FADD.FTZ R2, R48, R25 ;  /* 0x0000001930027221 */ /* 0x010fe20000010000 */
        /* <DEDUP_REMOVED lines=8> */
[----:B------:R-:W3:Y:S01]  /*3e80*/  MUFU.EX2 R21, R21 ;  /* 0x0000001500157308 */ /* 0x000ee20000000800 */
[----:B0-----:R-:W-:Y:S01]  /*3e90*/  FADD.FTZ R2, R72, R27 ;  /* 0x0000001b48027221 */ /* 0x001fe20000010000 */
[----:B------:R-:W-:-:S05]  /*3ea0*/  F2FP.F16.F32.PACK_AB R27, R44, R45 ;  /* 0x0000002d2c1b723e */ /* 0x000fca00000000ff */
[----:B------:R-:W-:Y:S01]  /*3eb0*/  STSM.16.M88.4 [R17], R24 ;  /* 0x0000001811007844 */ /* 0x000fe20000000200 */
[----:B------:R-:W2:Y:S01]  /*3ec0*/  MUFU.EX2 R65, R65 ;  /* 0x0000004100417308 */ /* 0x000ea20000000800 */
[----:B-1----:R-:W-:Y:S01]  /*3ed0*/  FADD.FTZ R6, R60, R5 ;  /* 0x000000053c067221 */ /* 0x002fe20000010000 */
[----:B------:R-:W-:-:S06]  /*3ee0*/  F2FP.F16.F32.PACK_AB R5, R48, R43 ;  /* 0x0000002b3005723e */ /* 0x000fcc00000000ff */
[----:B------:R-:W0:Y:S01]  /*3ef0*/  MUFU.EX2 R70, R70 ;  /* 0x0000004600467308 */ /* 0x000e220000000800 */
[----:B---3--:R-:W-:-:S07]  /*3f00*/  FADD.FTZ R7, R21, R2 ;  /* 0x0000000215077221 */ /* 0x008fce0000010000 */
[----:B------:R-:W1:Y:S01]  /*3f10*/  MUFU.EX2 R62, R67 ;  /* 0x00000043003e7308 */ /* 0x000e620000000800 */
[----:B--2---:R-:W-:Y:S01]  /*3f20*/  FADD.FTZ R9, R65, R6 ;  /* 0x0000000641097221 */ /* 0x004fe20000010000 */
[----:B------:R-:W-:Y:S02]  /*3f30*/  F2FP.F16.F32.PACK_AB R6, R59, R0 ;  /* 0x000000003b06723e */ /* 0x000fe400000000ff */
[----:B------:R-:W-:-:S04]  /*3f40*/  F2FP.F16.F32.PACK_AB R60, R65, R60 ;  /* 0x0000003c413c723e */ /* 0x000fc800000000ff */
[----:B------:R-:W2:Y:S01]  /*3f50*/  MUFU.EX2 R20, R20 ;  /* 0x0000001400147308 */ /* 0x000ea20000000800 */
[C---:B0-----:R-:W-:Y:S01]  /*3f60*/  FADD.FTZ R7, R70.reuse, R7 ;  /* 0x0000000746077221 */ /* 0x041fe20000010000 */
[----:B------:R-:W-:-:S06]  /*3f70*/  F2FP.F16.F32.PACK_AB R61, R70, R21 ;  /* 0x00000015463d723e */ /* 0x000fcc00000000ff */
[----:B------:R-:W0:Y:S01]  /*3f80*/  MUFU.EX2 R29, R46 ;  /* 0x0000002e001d7308 */ /* 0x000e220000000800 */
[----:B-1----:R-:W-:-:S07]  /*3f90*/  FADD.FTZ R2, R62, R9 ;  /* 0x000000093e027221 */ /* 0x002fce0000010000 */
[----:B------:R-:W1:Y:S01]  /*3fa0*/  MUFU.EX2 R63, R63 ;  /* 0x0000003f003f7308 */ /* 0x000e620000000800 */
[----:B--2---:R-:W-:Y:S01]  /*3fb0*/  FADD.FTZ R0, R20, R7 ;  /* 0x0000000714007221 */ /* 0x004fe20000010000 */
[----:B------:R-:W-:-:S05]  /*3fc0*/  F2FP.F16.F32.PACK_AB R7, R72, R49 ;  /* 0x000000314807723e */ /* 0x000fca00000000ff */
[----:B------:R2:W-:Y:S01]  /*3fd0*/  STSM.16.M88.4 [R16+0x27800], R4 ;  /* 0x0278000410007844 */ /* 0x0005e20000000200 */
[----:B------:R-:W3:Y:S01]  /*3fe0*/  MUFU.EX2 R68, R68 ;  /* 0x0000004400447308 */ /* 0x000ee20000000800 */
[C---:B0-----:R-:W-:Y:S01]  /*3ff0*/  FADD.FTZ R9, R29.reuse, R2 ;  /* 0x000000021d097221 */ /* 0x041fe20000010000 */
[----:B------:R-:W-:-:S06]  /*4000*/  F2FP.F16.F32.PACK_AB R62, R29, R62 ;  /* 0x0000003e1d3e723e */ /* 0x000fcc00000000ff */
[----:B------:R-:W0:Y:S01]  /*4010*/  MUFU.EX2 R73, R73 ;  /* 0x0000004900497308 */ /* 0x000e220000000800 */
[C---:B-1----:R-:W-:Y:S01]  /*4020*/  FADD.FTZ R0, R63.reuse, R0 ;  /* 0x000000003f007221 */ /* 0x042fe20000010000 */
[----:B------:R-:W-:-:S05]  /*4030*/  F2FP.F16.F32.PACK_AB R63, R63, R20 ;  /* 0x000000143f3f723e */ /* 0x000fca00000000ff */
[----:B------:R1:W-:Y:S01]  /*4040*/  STSM.16.M88.4 [R22], R60 ;  /* 0x0000003c16007844 */ /* 0x0003e20000000200 */
[----:B------:R-:W4:Y:S01]  /*4050*/  MUFU.EX2 R76, R76 ;  /* 0x0000004c004c7308 */ /* 0x000f220000000800 */
[----:B---3--:R-:W-:-:S07]  /*4060*/  FADD.FTZ R2, R68, R9 ;  /* 0x0000000944027221 */ /* 0x008fce0000010000 */
[----:B------:R-:W3:Y:S01]  /*4070*/  MUFU.EX2 R71, R71 ;  /* 0x0000004700477308 */ /* 0x000ee20000000800 */
[----:B0-----:R-:W-:-:S07]  /*4080*/  FADD.FTZ R9, R73, R0 ;  /* 0x0000000049097221 */ /* 0x001fce0000010000 */
[----:B------:R-:W0:Y:S01]  /*4090*/  MUFU.EX2 R3, R3 ;  /* 0x0000000300037308 */ /* 0x000e220000000800 */
[C---:B----4-:R-:W-:Y:S01]  /*40a0*/  FADD.FTZ R0, R76.reuse, R9 ;  /* 0x000000094c007221 */ /* 0x050fe20000010000 */
[----:B--2---:R-:W-:-:S06]  /*40b0*/  F2FP.F16.F32.PACK_AB R5, R76, R73 ;  /* 0x000000494c05723e */ /* 0x004fcc00000000ff */
[----:B------:R-:W2:Y:S01]  /*40c0*/  MUFU.EX2 R78, R78 ;  /* 0x0000004e004e7308 */ /* 0x000ea20000000800 */
[C---:B---3--:R-:W-:Y:S01]  /*40d0*/  FADD.FTZ R11, R71.reuse, R2 ;  /* 0x00000002470b7221 */ /* 0x048fe20000010000 */
[----:B------:R-:W-:-:S06]  /*40e0*/  F2FP.F16.F32.PACK_AB R4, R71, R68 ;  /* 0x000000444704723e */ /* 0x000fcc00000000ff */
[----:B------:R-:W3:Y:S01]  /*40f0*/  MUFU.EX2 R74, R74 ;  /* 0x0000004a004a7308 */ /* 0x000ee20000000800 */
[----:B0-----:R-:W-:-:S07]  /*4100*/  FADD.FTZ R9, R3, R0 ;  /* 0x0000000003097221 */ /* 0x001fce0000010000 */
[----:B------:R-:W0:Y:S01]  /*4110*/  MUFU.EX2 R79, R79 ;  /* 0x0000004f004f7308 */ /* 0x000e220000000800 */
[----:B--2---:R-:W-:-:S07]  /*4120*/  FADD.FTZ R2, R78, R11 ;  /* 0x0000000b4e027221 */ /* 0x004fce0000010000 */
[----:B------:R-:W2:Y:S01]  /*4130*/  MUFU.EX2 R75, R75 ;  /* 0x0000004b004b7308 */ /* 0x000ea20000000800 */
[C---:B---3--:R-:W-:Y:S01]  /*4140*/  FADD.FTZ R0, R74.reuse, R9 ;  /* 0x000000094a007221 */ /* 0x048fe20000010000 */
[----:B------:R-:W-:-:S06]  /*4150*/  F2FP.F16.F32.PACK_AB R7, R74, R3 ;  /* 0x000000034a07723e */ /* 0x000fcc00000000ff */
[----:B------:R-:W3:Y:S01]  /*4160*/  MUFU.EX2 R81, R81 ;  /* 0x0000005100517308 */ /* 0x000ee20000000800 */
[C---:B0-----:R-:W-:Y:S01]  /*4170*/  FADD.FTZ R2, R79.reuse, R2 ;  /* 0x000000024f027221 */ /* 0x041fe20000010000 */
[----:B------:R-:W-:-:S05]  /*4180*/  F2FP.F16.F32.PACK_AB R6, R79, R78 ;  /* 0x0000004e4f06723e */ /* 0x000fca00000000ff */
[----:B------:R1:W-:Y:S01]  /*4190*/  STSM.16.M88.4 [R18+0x6000], R4 ;  /* 0x0060000412007844 */ /* 0x0003e20000000200 */
[----:B------:R-:W0:Y:S01]  /*41a0*/  MUFU.EX2 R80, R80 ;  /* 0x0000005000507308 */ /* 0x000e220000000800 */
[----:B--2---:R-:W-:-:S07]  /*41b0*/  FADD.FTZ R11, R75, R0 ;  /* 0x000000004b0b7221 */ /* 0x004fce0000010000 */
[----:B------:R-:W2:Y:S01]  /*41c0*/  MUFU.EX2 R82, R82 ;  /* 0x0000005200527308 */ /* 0x000ea20000000800 */
[----:B---3--:R-:W-:-:S07]  /*41d0*/  FADD.FTZ R9, R81, R2 ;  /* 0x0000000251097221 */ /* 0x008fce0000010000 */
[----:B------:R-:W-:Y:S01]  /*41e0*/  MUFU.EX2 R77, R77 ;  /* 0x0000004d004d7308 */ /* 0x000fe20000000800 */
[----:B0-----:R-:W-:-:S07]  /*41f0*/  FADD.FTZ R2, R80, R11 ;  /* 0x0000000b50027221 */ /* 0x001fce0000010000 */
[----:B------:R-:W0:Y:S01]  /*4200*/  MUFU.EX2 R56, R56 ;  /* 0x0000003800387308 */ /* 0x000e220000000800 */
[C---:B--2---:R-:W-:Y:S01]  /*4210*/  FADD.FTZ R0, R82.reuse, R9 ;  /* 0x0000000952007221 */ /* 0x044fe20000010000 */
[----:B------:R-:W-:Y:S02]  /*4220*/  F2FP.F16.F32.PACK_AB R8, R82, R81 ;  /* 0x000000515208723e */ /* 0x000fe400000000ff */
[----:B------:R-:W-:-:S04]  /*4230*/  F2FP.F16.F32.PACK_AB R9, R80, R75 ;  /* 0x0000004b5009723e */ /* 0x000fc800000000ff */
[----:B------:R-:W-:Y:S08]  /*4240*/  MUFU.EX2 R83, R83 ;  /* 0x0000005300537308 */ /* 0x000ff00000000800 */
[----:B------:R-:W2:Y:S01]  /*4250*/  MUFU.EX2 R84, R84 ;  /* 0x0000005400547308 */ /* 0x000ea20000000800 */
[----:B0-----:R-:W-:Y:S01]  /*4260*/  F2FP.F16.F32.PACK_AB R11, R56, R77 ;  /* 0x0000004d380b723e */ /* 0x001fe200000000ff */
[----:B------:R-:W-:Y:S01]  /*4270*/  FADD.FTZ R77, R77, R2 ;  /* 0x000000024d4d7221 */ /* 0x000fe20000010000 */
[----:B--2---:R-:W-:Y:S01]  /*4280*/  F2FP.F16.F32.PACK_AB R10, R84, R83 ;  /* 0x00000053540a723e */ /* 0x004fe200000000ff */
[----:B------:R-:W-:-:S02]  /*4290*/  FADD.FTZ R83, R83, R0 ;  /* 0x0000000053537221 */ /* 0x000fc40000010000 */
[----:B------:R-:W-:Y:S02]  /*42a0*/  FADD.FTZ R0, R56, R77 ;  /* 0x0000004d38007221 */ /* 0x000fe40000010000 */
[----:B------:R1:W-:Y:S01]  /*42b0*/  STSM.16.M88.4 [R17+0x6000], R8 ;  /* 0x0060000811007844 */ /* 0x0003e20000000200 */
[----:B------:R-:W-:Y:S01]  /*42c0*/  FADD.FTZ R2, R84, R83 ;  /* 0x0000005354027221 */ /* 0x000fe20000010000 */
[----:B------:R0:W-:Y:S06]  /*42d0*/  MEMBAR.ALL.CTA ;  /* 0x0000000000007992 */ /* 0x0001ec0000008000 */
[----:B0-----:R-:W0:Y:S02]  /*42e0*/  FENCE.VIEW.ASYNC.S ;  /* 0x00000000000073c6 */ /* 0x001e240000000000 */
[----:B0-----:R-:W-:Y:S01]  /*42f0*/  NOP ;  /* 0x0000000000007918 */ /* 0x001fe20000000000 */
[----:B------:R-:W-:Y:S05]  /*4300*/  @!P1 BRA `(.L_x_11882) ;  /* 0x0000003000b49947 */ /* 0x000fea0003800000 */
[----:B-1----:R-:W-:Y:S01]  /*4310*/  IMAD.MOV.U32 R4, RZ, RZ, R54 ;  /* 0x000000ffff047224 */ /* 0x002fe200078e0036 */
[----:B------:R-:W-:Y:S01]  /*4320*/  UMOV UR28, UR45 ;  /* 0x0000002d001c7c82 */ /* 0x000fe20008000000 */
[----:B------:R-:W-:Y:S01]  /*4330*/  IMAD.MOV.U32 R3, RZ, RZ, R69 ;  /* 0x000000ffff037224 */ /* 0x000fe200078e0045 */
[----:B------:R-:W-:Y:S01]  /*4340*/  UMOV UR53, UR44 ;  /* 0x0000002c00357c82 */ /* 0x000fe20008000000 */
[----:B------:R-:W-:Y:S01]  /*4350*/  IMAD.MOV.U32 R135, RZ, RZ, RZ ;  /* 0x000000ffff877224 */ /* 0x000fe200078e00ff */
[----:B------:R-:W-:Y:S01]  /*4360*/  ULDC UR34, c[0x0][0x288] ;  /* 0x0000a20000227ab9 */ /* 0x000fe20000000800 */
[----:B------:R-:W-:Y:S01]  /*4370*/  ULDC UR35, c[0x0][0x9d8] ;  /* 0x0002760000237ab9 */ /* 0x000fe20000000800 */
[----:B------:R-:W-:-:S05]  /*4380*/  ULDC UR33, c[0x0][0x988] ;  /* 0x0002620000217ab9 */ /* 0x000fca0000000800 */
.L_x_11893:
[----:B------:R-:W-:Y:S01]  /*4390*/  ISETP.NE.AND P2, PT, RZ, UR37, PT ;  /* 0x00000025ff007c0c */ /* 0x000fe2000bf45270 */
[----:B------:R-:W-:-:S04]  /*43a0*/  UISETP.NE.AND UP0, UPT, UR53, 0x1, UPT ;  /* 0x000000013500788c */ /* 0x000fc8000bf05270 */
[----:B------:R-:W-:-:S04]  /*43b0*/  USEL UR45, URZ, 0x1, UP0 ;  /* 0x000000013f2d7887 */ /* 0x000fc80008000000 */
[----:B------:R-:W-:-:S04]  /*43c0*/  ULOP3.LUT UR45, UR28, UR45, URZ, 0x3c, !UPT ;  /* 0x0000002d1c2d7292 */ /* 0x000fc8000f8e3c3f */
[----:B------:R-:W-:Y:S08]  /*43d0*/  @P2 BRA `(.L_x_11883) ;  /* 0x0000000000382947 */ /* 0x000ff00003800000 */
[----:B------:R-:W-:Y:S05]  /*43e0*/  @!P0 BRA `(.L_x_11884) ;  /* 0x0000000000048947 */ /* 0x000fea0003800000 */
[----:B------:R-:W-:Y:S01]  /*43f0*/  BPT.TRAP 0x1 ;  /* 0x000000040000795c */ /* 0x000fe20000300000 */
.L_x_11884:
        /* <DEDUP_REMOVED lines=9> */
.L_x_11885:
[----:B-1----:R-:W-:Y:S05]  /*4490*/  @P1 BRA `(.L_x_11883) ;  /* 0x0000000000081947 */ /* 0x002fea0003800000 */
[----:B------:R-:W1:Y:S02]  /*44a0*/  SYNCS.PHASECHK.TRANS64.TRYWAIT P1, [UR6+0x2d830], R5 ;  /* 0x02d83005ff0075a7 */ /* 0x000e640008020146 */
[----:B-1----:R-:W-:Y:S05]  /*44b0*/  @!P1 BRA `(.L_x_11886) ;  /* 0x000000bc00c09947 */ /* 0x002fea0003800000 */
.L_x_11883:
        /* <DEDUP_REMOVED lines=40> */
.L_x_11888:
[----:B------:R-:W-:Y:S01]  /*4740*/  ULEA UR6, UR53, UR40, 0x3 ;  /* 0x0000002835067291 */ /* 0x000fe2000f8e183f */
[----:B------:R-:W-:-:S04]  /*4750*/  MOV R5, UR28 ;  /* 0x0000001c00057c02 */ /* 0x000fc80008000f00 */
[----:B------:R-:W-:-:S04]  /*4760*/  SHF.L.U32 R5, R5, 0x1f, RZ ;  /* 0x0000001f05057819 */ /* 0x000fc800000006ff */
[----:B------:R0:W1:Y:S01]  /*4770*/  SYNCS.PHASECHK.TRANS64.TRYWAIT P1, [UR6+0x2d850], R5 ;  /* 0x02d85005ff0075a7 */ /* 0x0000620008020146 */
[----:B------:R-:W-:Y:S05]  /*4780*/  @!P0 BRA `(.L_x_11889) ;  /* 0x0000000000048947 */ /* 0x000fea0003800000 */
[----:B------:R-:W-:Y:S01]  /*4790*/  BPT.TRAP 0x1 ;  /* 0x000000040000795c */ /* 0x000fe20000300000 */
.L_x_11889:
[----:B-1----:R-:W-:Y:S05]  /*47a0*/  @P1 BRA `(.L_x_11887) ;  /* 0x0000000000081947 */ /* 0x002fea0003800000 */
[----:B------:R-:W1:Y:S02]  /*47b0*/  SYNCS.PHASECHK.TRANS64.TRYWAIT P1, [UR6+0x2d850], R5 ;  /* 0x02d85005ff0075a7 */ /* 0x000e640008020146 */
[----:B-1----:R-:W-:Y:S05]  /*47c0*/  @!P1 BRA `(.L_x_11890) ;  /* 0x000000bc00149947 */ /* 0x002fea0003800000 */
.L_x_11887:
        /* <DEDUP_REMOVED lines=70> */
.L_x_11891:
[----:B------:R-:W-:Y:S01]  /*4c30*/  UISETP.NE.AND UP0, UPT, UR49, URZ, UPT ;  /* 0x0000003f3100728c */ /* 0x000fe2000bf05270 */
[----:B------:R-:W-:Y:S02]  /*4c40*/  VIADD R141, R136, UR39 ;  /* 0x00000027888d7c36 */ /* 0x000fe40008000000 */
[----:B0-----:R-:W-:Y:S01]  /*4c50*/  FMUL.FTZ R5, R26, UR35 ;  /* 0x000000231a057c20 */ /* 0x001fe20008410000 */
[----:B------:R-:W-:Y:S01]  /*4c60*/  FMUL.FTZ R20, R47, UR35 ;  /* 0x000000232f147c20 */ /* 0x000fe20008410000 */
[----:B------:R-:W-:Y:S01]  /*4c70*/  FMUL.FTZ R8, R31, UR35 ;  /* 0x000000231f087c20 */ /* 0x000fe20008410000 */
[----:B------:R-:W0:Y:S01]  /*4c80*/  LDC R47, c[0x0][0x2f0] ;  /* 0x0000bc00ff2f7b82 */ /* 0x000e220000000800 */
[----:B------:R-:W-:Y:S01]  /*4c90*/  PLOP3.LUT P1, PT, PT, PT, UP0, 0x80, 0x0 ;  /* 0x000000000000781c */ /* 0x000fe20003f2f008 */
[----:B------:R-:W-:Y:S01]  /*4ca0*/  FMUL.FTZ R31, R33, UR35 ;  /* 0x00000023211f7c20 */ /* 0x000fe20008410000 */
[----:B------:R-:W-:Y:S01]  /*4cb0*/  PLOP3.LUT P2, PT, PT, PT, UP0, 0x80, 0x0 ;  /* 0x000000000000781c */ /* 0x000fe20003f4f008 */
[----:B------:R-:W-:Y:S01]  /*4cc0*/  FMUL.FTZ R33, R37, UR35 ;  /* 0x0000002325217c20 */ /* 0x000fe20008410000 */
[----:B------:R-:W-:Y:S01]  /*4cd0*/  FMUL.FTZ R37, R45, UR35 ;  /* 0x000000232d257c20 */ /* 0x000fe20008410000 */
[----:B------:R-:W-:Y:S01]  /*4ce0*/  @UP0 ULDC UR6, c[0x0][0x44c] ;  /* 0x0001130000060ab9 */ /* 0x000fe20000000800 */
[----:B------:R-:W-:Y:S01]  /*4cf0*/  FMUL.FTZ R144, R24, UR35 ;  /* 0x0000002318907c20 */ /* 0x000fe20008410000 */
[----:B------:R-:W-:-:S02]  /*4d00*/  IMAD.MOV.U32 R140, RZ, RZ, -0x2 ;  /* 0xfffffffeff8c7424 */ /* 0x000fc400078e00ff */
[----:B------:R-:W-:Y:S01]  /*4d10*/  FMUL.FTZ R143, R25, UR35 ;  /* 0x00000023198f7c20 */ /* 0x000fe20008410000 */
[----:B------:R-:W-:Y:S01]  /*4d20*/  FMUL.FTZ R142, R28, UR35 ;  /* 0x000000231c8e7c20 */ /* 0x000fe20008410000 */
[----:B------:R-:W-:Y:S01]  /*4d30*/  FMUL.FTZ R29, R29, UR35 ;  /* 0x000000231d1d7c20 */ /* 0x000fe20008410000 */
[----:B------:R-:W-:Y:S01]  /*4d40*/  FMUL.FTZ R14, R43, UR35 ;  /* 0x000000232b0e7c20 */ /* 0x000fe20008410000 */
[----:B------:R-:W1:Y:S01]  /*4d50*/  MUFU.TANH R144, R144 ;  /* 0x0000009000907308 */ /* 0x000e620000002400 */
[----:B------:R-:W-:Y:S01]  /*4d60*/  @P1 IMAD.HI.U32 R26, R141, UR6, RZ ;  /* 0x000000068d1a1c27 */ /* 0x000fe2000f8e00ff */
[----:B------:R-:W-:-:S03]  /*4d70*/  @UP0 ULDC UR6, c[0x0][0x450] ;  /* 0x0001140000060ab9 */ /* 0x000fc60000000800 */
[----:B------:R-:W-:Y:S01]  /*4d80*/  FMUL.FTZ R43, R57, UR35 ;  /* 0x00000023392b7c20 */ /* 0x000fe20008410000 */
[----:B------:R-:W-:Y:S01]  /*4d90*/  FMUL.FTZ R7, R30, UR35 ;  /* 0x000000231e077c20 */ /* 0x000fe20008410000 */
[----:B------:R-:W-:Y:S01]  /*4da0*/  FMUL.FTZ R30, R32, UR35 ;  /* 0x00000023201e7c20 */ /* 0x000fe20008410000 */
[----:B------:R-:W-:Y:S01]  /*4db0*/  @P2 SHF.R.U32.HI R141, RZ, UR6, R26 ;  /* 0x00000006ff8d2c19 */ /* 0x000fe2000801161a */
[----:B------:R-:W-:Y:S01]  /*4dc0*/  UMOV UR6, 0xffffff80 ;  /* 0xffffff8000067882 */ /* 0x000fe20000000000 */
[----:B------:R-:W2:Y:S01]  /*4dd0*/  MUFU.TANH R143, R143 ;  /* 0x0000008f008f7308 */ /* 0x000ea20000002400 */
[----:B------:R-:W-:Y:S01]  /*4de0*/  UIMAD UR6, UR54, UR6, 0x1 ;  /* 0x00000001360674a4 */ /* 0x000fe2000f8e0206 */
[----:B------:R-:W-:Y:S01]  /*4df0*/  FMUL.FTZ R32, R36, UR35 ;  /* 0x0000002324207c20 */ /* 0x000fe20008410000 */
[----:B------:R-:W3:Y:S01]  /*4e00*/  SHFL.IDX PT, R45, R141, RZ, 0x1c1f ;  /* 0x001c1fff8d2d7589 */ /* 0x000ee200000e0000 */
[----:B------:R-:W-:Y:S01]  /*4e10*/  FMUL.FTZ R15, R46, UR35 ;  /* 0x000000232e0f7c20 */ /* 0x000fe20008410000 */
[----:B------:R-:W-:Y:S01]  /*4e20*/  FMUL.FTZ R9, R34, UR35 ;  /* 0x0000002322097c20 */ /* 0x000fe20008410000 */
[----:B------:R-:W-:Y:S01]  /*4e30*/  FMUL.FTZ R34, R40, UR35 ;  /* 0x0000002328227c20 */ /* 0x000fe20008410000 */
[----:B------:R-:W-:Y:S01]  /*4e40*/  IMAD R140, R23, R140, UR6 ;  /* 0x00000006178c7e24 */ /* 0x000fe2000f8e028c */
[----:B------:R-:W4:Y:S01]  /*4e50*/  MUFU.TANH R142, R142 ;  /* 0x0000008e008e7308 */ /* 0x000f220000002400 */
[----:B------:R-:W-:Y:S01]  /*4e60*/  FMUL.FTZ R11, R38, UR35 ;  /* 0x00000023260b7c20 */ /* 0x000fe20008410000 */
[----:B------:R-:W-:Y:S01]  /*4e70*/  FMUL.FTZ R38, R48, UR35 ;  /* 0x0000002330267c20 */ /* 0x000fe20008410000 */
[----:B0-----:R-:W-:-:S02]  /*4e80*/  IMAD R140, R47, UR48, R140 ;  /* 0x000000302f8c7c24 */ /* 0x001fc4000f8e028c */
        /* <DEDUP_REMOVED lines=15> */
[----:B---3--:R-:W-:Y:S01]  /*4f80*/  IADD3 R57, R45, -UR34, R140 ;  /* 0x800000222d397c10 */ /* 0x008fe2000fffe08c */
[----:B------:R-:W-:Y:S01]  /*4f90*/  FMUL.FTZ R45, R60, UR35 ;  /* 0x000000233c2d7c20 */ /* 0x000fe20008410000 */
[----:B------:R-:W-:Y:S01]  /*4fa0*/  FMUL.FTZ R26, R55, UR35 ;  /* 0x00000023371a7c20 */ /* 0x000fe20008410000 */
[----:B------:R-:W-:Y:S01]  /*4fb0*/  FMUL.FTZ R6, R27, UR35 ;  /* 0x000000231b067c20 */ /* 0x000fe20008410000 */
[C---:B------:R-:W-:Y:S01]  /*4fc0*/  ISETP.GT.AND P1, PT, R57.reuse, RZ, PT ;  /* 0x000000ff3900720c */ /* 0x040fe20003f24270 */
[----:B------:R-:W3:Y:S01]  /*4fd0*/  MUFU.TANH R31, R31 ;  /* 0x0000001f001f7308 */ /* 0x000ee20000002400 */
[----:B------:R-:W-:Y:S01]  /*4fe0*/  ISETP.GT.AND P2, PT, R57, 0x1, PT ;  /* 0x000000013900780c */ /* 0x000fe20003f44270 */
[----:B------:R-:W-:Y:S01]  /*4ff0*/  FMUL.FTZ R27, R58, UR35 ;  /* 0x000000233a1b7c20 */ /* 0x000fe20008410000 */
[----:B-1----:R-:W-:Y:S01]  /*5000*/  FSEL R144, R144, -INF , P1 ;  /* 0xff80000090907808 */ /* 0x002fe20000800000 */
[----:B------:R-:W-:Y:S01]  /*5010*/  FMUL.FTZ R56, R81, UR35 ;  /* 0x0000002351387c20 */ /* 0x000fe20008410000 */
[----:B------:R-:W-:Y:S01]  /*5020*/  ISETP.GT.AND P1, PT, R57, 0x8, PT ;  /* 0x000000083900780c */ /* 0x000fe20003f24270 */
[----:B------:R-:W-:Y:S01]  /*5030*/  FMUL.FTZ R84, R84, UR35 ;  /* 0x0000002354547c20 */ /* 0x000fe20008410000 */
[----:B--2---:R-:W-:Y:S01]  /*5040*/  FSEL R143, R143, -INF , P2 ;  /* 0xff8000008f8f7808 */ /* 0x004fe20001000000 */
[----:B------:R-:W1:Y:S01]  /*5050*/  MUFU.TANH R32, R32 ;  /* 0x0000002000207308 */ /* 0x000e620000002400 */
[----:B------:R-:W-:Y:S01]  /*5060*/  FMNMX.FTZ R46, R144, R3, !PT ;  /* 0x00000003902e7209 */ /* 0x000fe20007810000 */
[----:B------:R-:W-:Y:S01]  /*5070*/  FMUL.FTZ R85, R85, UR35 ;  /* 0x0000002355557c20 */ /* 0x000fe20008410000 */
[----:B------:R-:W-:Y:S01]  /*5080*/  ISETP.GT.AND P2, PT, R57, 0x9, PT ;  /* 0x000000093900780c */ /* 0x000fe20003f44270 */
[----:B------:R-:W-:Y:S01]  /*5090*/  FMUL.FTZ R28, R59, UR35 ;  /* 0x000000233b1c7c20 */ /* 0x000fe20008410000 */
[----:B----4-:R-:W-:Y:S01]  /*50a0*/  FSEL R142, R142, -INF , P1 ;  /* 0xff8000008e8e7808 */ /* 0x010fe20000800000 */
[----:B------:R-:W2:Y:S01]  /*50b0*/  SHFL.IDX PT, R141, R141, 0x1, 0x1c1f ;  /* 0x003c1f008d8d7f89 */ /* 0x000ea200000e0000 */
[----:B------:R-:W-:Y:S01]  /*50c0*/  FMNMX.FTZ R47, R143, R46, !PT ;  /* 0x0000002e8f2f7209 */ /* 0x000fe20007810000 */
[----:B------:R-:W4:Y:S01]  /*50d0*/  MUFU.TANH R33, R33 ;  /* 0x0000002100217308 */ /* 0x000f220000002400 */
[----:B------:R-:W-:Y:S01]  /*50e0*/  ISETP.GT.AND P1, PT, R57, 0x10, PT ;  /* 0x000000103900780c */ /* 0x000fe20003f24270 */
[----:B------:R-:W-:Y:S01]  /*50f0*/  FMUL.FTZ R46, R64, UR35 ;  /* 0x00000023402e7c20 */ /* 0x000fe20008410000 */
[----:B0-----:R-:W-:Y:S01]  /*5100*/  FSEL R29, R29, -INF , P2 ;  /* 0xff8000001d1d7808 */ /* 0x001fe20001000000 */
[----:B------:R-:W-:Y:S01]  /*5110*/  FMUL.FTZ R64, R74, UR35 ;  /* 0x000000234a407c20 */ /* 0x000fe20008410000 */
[----:B------:R-:W-:Y:S01]  /*5120*/  FMNMX.FTZ R48, R142, R47, !PT ;  /* 0x0000002f8e307209 */ /* 0x000fe20007810000 */
[----:B------:R-:W-:Y:S01]  /*5130*/  FMUL.FTZ R74, R87, UR35 ;  /* 0x00000023574a7c20 */ /* 0x000fe20008410000 */
[----:B------:R-:W-:Y:S01]  /*5140*/  ISETP.GT.AND P2, PT, R57, 0x11, PT ;  /* 0x000000113900780c */ /* 0x000fe20003f44270 */
[----:B------:R-:W0:Y:S01]  /*5150*/  MUFU.TANH R34, R34 ;  /* 0x0000002200227308 */ /* 0x000e220000002400 */
[----:B-----5:R-:W-:Y:S01]  /*5160*/  FSEL R30, R30, -INF , P1 ;  /* 0xff8000001e1e7808 */ /* 0x020fe20000800000 */
[----:B------:R-:W-:Y:S01]  /*5170*/  ULEA UR6, UR44, UR40, 0x3 ;  /* 0x000000282c067291 */ /* 0x000fe2000f8e183f */
[----:B------:R-:W-:-:S02]  /*5180*/  FMNMX.FTZ R47, R29, R48, !PT ;  /* 0x000000301d2f7209 */ /* 0x000fc40007810000 */
[----:B------:R-:W-:Y:S01]  /*5190*/  ISETP.GT.AND P1, PT, R57, 0x18, PT ;  /* 0x000000183900780c */ /* 0x000fe20003f24270 */
[----:B------:R-:W-:Y:S01]  /*51a0*/  UIADD3 UR6, UR6, 0x2d840, URZ ;  /* 0x0002d84006067890 */ /* 0x000fe2000fffe03f */
[----:B---3--:R-:W-:Y:S01]  /*51b0*/  FSEL R31, R31, -INF , P2 ;  /* 0xff8000001f1f7808 */ /* 0x008fe20001000000 */
[----:B------:R-:W3:Y:S01]  /*51c0*/  MUFU.TANH R35, R35 ;  /* 0x0000002300237308 */ /* 0x000ee20000002400 */
[----:B------:R-:W-:Y:S01]  /*51d0*/  FMNMX.FTZ R48, R30, R47, !PT ;  /* 0x0000002f1e307209 */ /* 0x000fe20007810000 */
[----:B------:R-:W-:Y:S01]  /*51e0*/  FMUL.FTZ R47, R65, UR35 ;  /* 0x00000023412f7c20 */ /* 0x000fe20008410000 */
[----:B------:R-:W-:Y:S01]  /*51f0*/  ISETP.GT.AND P2, PT, R57, 0x19, PT ;  /* 0x000000193900780c */ /* 0x000fe20003f44270 */
[----:B------:R-:W-:Y:S01]  /*5200*/  UPRMT UR6, UR41, 0x654, UR6 ;  /* 0x0000065429067896 */ /* 0x000fe20008000006 */
[----:B-1----:R-:W-:Y:S02]  /*5210*/  FSEL R32, R32, -INF , P1 ;  /* 0xff80000020207808 */ /* 0x002fe40000800000 */
[----:B------:R-:W-:Y:S01]  /*5220*/  FMNMX.FTZ R49, R31, R48, !PT ;  /* 0x000000301f317209 */ /* 0x000fe20007810000 */
[----:B------:R-:W1:Y:S01]  /*5230*/  MUFU.TANH R36, R36 ;  /* 0x0000002400247308 */ /* 0x000e620000002400 */
[----:B------:R-:W-:Y:S01]  /*5240*/  ISETP.GT.AND P1, PT, R57, 0x20, PT ;  /* 0x000000203900780c */ /* 0x000fe20003f24270 */
[----:B------:R-:W-:Y:S01]  /*5250*/  FMUL.FTZ R48, R68, UR35 ;  /* 0x0000002344307c20 */ /* 0x000fe20008410000 */
[----:B----4-:R-:W-:Y:S01]  /*5260*/  FSEL R33, R33, -INF , P2 ;  /* 0xff80000021217808 */ /* 0x010fe20001000000 */
[----:B------:R-:W-:Y:S01]  /*5270*/  FMUL.FTZ R68, R82, UR35 ;  /* 0x0000002352447c20 */ /* 0x000fe20008410000 */
[----:B------:R-:W-:Y:S01]  /*5280*/  FMNMX.FTZ R50, R32, R49, !PT ;  /* 0x0000003120327209 */ /* 0x000fe20007810000 */
[----:B------:R-:W-:Y:S01]  /*5290*/  SYNCS.ARRIVE.TRANS64.RED.A1T0 RZ, [UR6], RZ ;  /* 0x000000ffffff79a7 */ /* 0x000fe20008100406 */
[----:B------:R-:W-:Y:S01]  /*52a0*/  ISETP.GT.AND P2, PT, R57, 0x21, PT ;  /* 0x000000213900780c */ /* 0x000fe20003f44270 */
[----:B------:R-:W4:Y:S01]  /*52b0*/  MUFU.TANH R37, R37 ;  /* 0x0000002500257308 */ /* 0x000f220000002400 */
[----:B0-----:R-:W-:-:S02]  /*52c0*/  FSEL R34, R34, -INF , P1 ;  /* 0xff80000022227808 */ /* 0x001fc40000800000 */
[----:B------:R-:W-:Y:S02]  /*52d0*/  FMNMX.FTZ R49, R33, R50, !PT ;  /* 0x0000003221317209 */ /* 0x000fe40007810000 */
[----:B------:R-:W-:Y:S02]  /*52e0*/  ISETP.GT.AND P1, PT, R57, 0x28, PT ;  /* 0x000000283900780c */ /* 0x000fe40003f24270 */
[----:B---3--:R-:W-:Y:S01]  /*52f0*/  FSEL R35, R35, -INF , P2 ;  /* 0xff80000023237808 */ /* 0x008fe20001000000 */
[----:B------:R-:W0:Y:S01]  /*5300*/  MUFU.TANH R38, R38 ;  /* 0x0000002600267308 */ /* 0x000e220000002400 */
[----:B------:R-:W-:Y:S01]  /*5310*/  FMNMX.FTZ R50, R34, R49, !PT ;  /* 0x0000003122327209 */ /* 0x000fe20007810000 */
[----:B------:R-:W-:Y:S01]  /*5320*/  FMUL.FTZ R49, R69, UR35 ;  /* 0x0000002345317c20 */ /* 0x000fe20008410000 */
[----:B------:R-:W-:Y:S02]  /*5330*/  ISETP.GT.AND P2, PT, R57, 0x29, PT ;  /* 0x000000293900780c */ /* 0x000fe40003f44270 */
[----:B-1----:R-:W-:-:S02]  /*5340*/  FSEL R36, R36, -INF , P1 ;  /* 0xff80000024247808 */ /* 0x002fc40000800000 */
[----:B------:R-:W-:Y:S01]  /*5350*/  FMNMX.FTZ R51, R35, R50, !PT ;  /* 0x0000003223337209 */ /* 0x000fe20007810000 */
[----:B------:R-:W1:Y:S01]  /*5360*/  MUFU.TANH R39, R39 ;  /* 0x0000002700277308 */ /* 0x000e620000002400 */
[----:B------:R-:W-:Y:S02]  /*5370*/  ISETP.GT.AND P1, PT, R57, 0x30, PT ;  /* 0x000000303900780c */ /* 0x000fe40003f24270 */
[----:B----4-:R-:W-:Y:S02]  /*5380*/  FSEL R37, R37, -INF , P2 ;  /* 0xff80000025257808 */ /* 0x010fe40001000000 */
[----:B------:R-:W-:Y:S01]  /*5390*/  FMNMX.FTZ R50, R36, R51, !PT ;  /* 0x0000003324327209 */ /* 0x000fe20007810000 */
[----:B------:R-:W-:Y:S01]  /*53a0*/  FMUL.FTZ R51, R72, UR35 ;  /* 0x0000002348337c20 */ /* 0x000fe20008410000 */
[----:B------:R-:W-:Y:S01]  /*53b0*/  ISETP.GT.AND P2, PT, R57, 0x31, PT ;  /* 0x000000313900780c */ /* 0x000fe20003f44270 */
[----:B------:R-:W3:Y:S01]  /*53c0*/  MUFU.TANH R40, R40 ;  /* 0x0000002800287308 */ /* 0x000ee20000002400 */
[----:B0-----:R-:W-:-:S02]  /*53d0*/  FSEL R38, R38, -INF , P1 ;  /* 0xff80000026267808 */ /* 0x001fc40000800000 */
[----:B------:R-:W-:Y:S01]  /*53e0*/  FMNMX.FTZ R53, R37, R50, !PT ;  /* 0x0000003225357209 */ /* 0x000fe20007810000 */
[----:B------:R-:W-:Y:S01]  /*53f0*/  FMUL.FTZ R50, R73, UR35 ;  /* 0x0000002349327c20 */ /* 0x000fe20008410000 */
[----:B------:R-:W-:Y:S02]  /*5400*/  ISETP.GT.AND P1, PT, R57, 0x38, PT ;  /* 0x000000383900780c */ /* 0x000fe40003f24270 */
[----:B------:R-:W-:Y:S01]  /*5410*/  FMNMX.FTZ R52, R38, R53, !PT ;  /* 0x0000003526347209 */ /* 0x000fe20007810000 */
[----:B------:R-:W0:Y:S01]  /*5420*/  MUFU.TANH R41, R41 ;  /* 0x0000002900297308 */ /* 0x000e220000002400 */
[----:B-1----:R-:W-:Y:S02]  /*5430*/  FSEL R39, R39, -INF , P2 ;  /* 0xff80000027277808 */ /* 0x002fe40001000000 */
[----:B------:R-:W-:Y:S02]  /*5440*/  ISETP.GT.AND P2, PT, R57, 0x39, PT ;  /* 0x000000393900780c */ /* 0x000fe40003f44270 */
[----:B------:R-:W-:Y:S01]  /*5450*/  FMNMX.FTZ R53, R39, R52, !PT ;  /* 0x0000003427357209 */ /* 0x000fe20007810000 */
[----:B------:R-:W-:Y:S01]  /*5460*/  FMUL.FTZ R52, R76, UR35 ;  /* 0x000000234c347c20 */ /* 0x000fe20008410000 */
[----:B--2---:R-:W-:Y:S01]  /*5470*/  IADD3 R76, R141, -UR34, R140 ;  /* 0x800000228d4c7c10 */ /* 0x004fe2000fffe08c */
[----:B------:R-:W1:Y:S01]  /*5480*/  MUFU.TANH R42, R42 ;  /* 0x0000002a002a7308 */ /* 0x000e620000002400 */
[----:B---3--:R-:W-:-:S02]  /*5490*/  FSEL R40, R40, -INF , P1 ;  /* 0xff80000028287808 */ /* 0x008fc40000800000 */
[----:B------:R-:W-:Y:S02]  /*54a0*/  ISETP.GT.AND P1, PT, R57, 0x40, PT ;  /* 0x000000403900780c */ /* 0x000fe40003f24270 */
[----:B------:R-:W-:Y:S02]  /*54b0*/  FMNMX.FTZ R54, R40, R53, !PT ;  /* 0x0000003528367209 */ /* 0x000fe40007810000 */
[----:B------:R-:W-:Y:S01]  /*54c0*/  ISETP.GT.AND P3, PT, R76, 0x1, PT ;  /* 0x000000014c00780c */ /* 0x000fe20003f64270 */
[----:B------:R-:W2:Y:S01]  /*54d0*/  MUFU.TANH R43, R43 ;  /* 0x0000002b002b7308 */ /* 0x000ea20000002400 */
[----:B0-----:R-:W-:Y:S02]  /*54e0*/  FSEL R41, R41, -INF , P2 ;  /* 0xff80000029297808 */ /* 0x001fe40001000000 */
[----:B------:R-:W-:Y:S02]  /*54f0*/  ISETP.GT.AND P2, PT, R57, 0x41, PT ;  /* 0x000000413900780c */ /* 0x000fe40003f44270 */
[----:B------:R-:W-:-:S03]  /*5500*/  FMNMX.FTZ R53, R41, R54, !PT ;  /* 0x0000003629357209 */ /* 0x000fc60007810000 */
[----:B------:R-:W0:Y:S01]  /*5510*/  MUFU.TANH R45, R45 ;  /* 0x0000002d002d7308 */ /* 0x000e220000002400 */
[----:B-1----:R-:W-:Y:S02]  /*5520*/  FSEL R42, R42, -INF , P1 ;  /* 0xff8000002a2a7808 */ /* 0x002fe40000800000 */
[----:B------:R-:W-:Y:S02]  /*5530*/  ISETP.GT.AND P1, PT, R57, 0x48, PT ;  /* 0x000000483900780c */ /* 0x000fe40003f24270 */
[----:B------:R-:W-:Y:S01]  /*5540*/  FMNMX.FTZ R54, R42, R53, !PT ;  /* 0x000000352a367209 */ /* 0x000fe20007810000 */
[----:B------:R-:W-:Y:S02]  /*5550*/  FMUL.FTZ R53, R77, UR35 ;  /* 0x000000234d357c20 */ /* 0x000fe40008410000 */
[----:B------:R-:W1:Y:S01]  /*5560*/  MUFU.TANH R44, R44 ;  /* 0x0000002c002c7308 */ /* 0x000e620000002400 */
[----:B--2---:R-:W-:Y:S02]  /*5570*/  FSEL R43, R43, -INF , P2 ;  /* 0xff8000002b2b7808 */ /* 0x004fe40001000000 */
[----:B------:R-:W-:-:S02]  /*5580*/  ISETP.GT.AND P2, PT, R57, 0x49, PT ;  /* 0x000000493900780c */ /* 0x000fc40003f44270 */
[----:B------:R-:W-:-:S03]  /*5590*/  FMNMX.FTZ R54, R43, R54, !PT ;  /* 0x000000362b367209 */ /* 0x000fc60007810000 */
[----:B------:R-:W2:Y:S01]  /*55a0*/  MUFU.TANH R46, R46 ;  /* 0x0000002e002e7308 */ /* 0x000ea20000002400 */
[----:B0-----:R-:W-:Y:S02]  /*55b0*/  FSEL R45, R45, -INF , P1 ;  /* 0xff8000002d2d7808 */ /* 0x001fe40000800000 */
[----:B------:R-:W-:Y:S02]  /*55c0*/  ISETP.GT.AND P1, PT, R57, 0x50, PT ;  /* 0x000000503900780c */ /* 0x000fe40003f24270 */
[----:B------:R-:W-:Y:S01]  /*55d0*/  FMNMX.FTZ R55, R45, R54, !PT ;  /* 0x000000362d377209 */ /* 0x000fe20007810000 */
[----:B------:R-:W-:Y:S02]  /*55e0*/  FMUL.FTZ R54, R80, UR35 ;  /* 0x0000002350367c20 */ /* 0x000fe40008410000 */
[----:B------:R-:W0:Y:S01]  /*55f0*/  MUFU.TANH R47, R47 ;  /* 0x0000002f002f7308 */ /* 0x000e220000002400 */
[----:B-1----:R-:W-:Y:S02]  /*5600*/  FSEL R44, R44, -INF , P2 ;  /* 0xff8000002c2c7808 */ /* 0x002fe40001000000 */
[----:B------:R-:W-:-:S02]  /*5610*/  ISETP.GT.AND P2, PT, R57, 0x51, PT ;  /* 0x000000513900780c */ /* 0x000fc40003f44270 */
        /* <DEDUP_REMOVED lines=28> */
[----:B------:R-:W-:Y:S01]  /*57e0*/  FMNMX.FTZ R58, R52, R55, !PT ;  /* 0x00000037343a7209 */ /* 0x000fe20007810000 */
[----:B------:R-:W-:Y:S02]  /*57f0*/  FMUL.FTZ R55, R62, UR35 ;  /* 0x000000233e377c20 */ /* 0x000fe40008410000 */
[----:B------:R-:W2:Y:S01]  /*5800*/  MUFU.TANH R56, R56 ;  /* 0x0000003800387308 */ /* 0x000ea20000002400 */
[----:B0-----:R-:W-:Y:S02]  /*5810*/  FSEL R53, R53, -INF , P2 ;  /* 0xff80000035357808 */ /* 0x001fe40001000000 */
[----:B------:R-:W-:-:S02]  /*5820*/  ISETP.GT.AND P2, PT, R57, 0x71, PT ;  /* 0x000000713900780c */ /* 0x000fc40003f44270 */
[----:B------:R-:W-:Y:S01]  /*5830*/  FMNMX.FTZ R59, R53, R58, !PT ;  /* 0x0000003a353b7209 */ /* 0x000fe20007810000 */
[----:B------:R-:W-:Y:S01]  /*5840*/  FMUL.FTZ R58, R63, UR35 ;  /* 0x000000233f3a7c20 */ /* 0x000fe20008410000 */
[----:B------:R-:W-:Y:S01]  /*5850*/  FMUL.FTZ R63, R71, UR35 ;  /* 0x00000023473f7c20 */ /* 0x000fe20008410000 */
        /* <DEDUP_REMOVED lines=12> */
[----:B------:R-:W-:Y:S01]  /*5920*/  FMNMX.FTZ R62, R59, R60, !PT ;  /* 0x0000003c3b3e7209 */ /* 0x000fe20007810000 */
[----:B------:R-:W-:Y:S02]  /*5930*/  FMUL.FTZ R60, R66, UR35 ;  /* 0x00000023423c7c20 */ /* 0x000fe40008410000 */
        /* <DEDUP_REMOVED lines=9> */
[----:B------:R-:W-:-:S05]  /*59d0*/  ISETP.GT.AND P2, PT, R76, 0x8, PT ;  /* 0x000000084c00780c */ /* 0x000fca0003f44270 */
[----:B------:R-:W-:Y:S01]  /*59e0*/  MUFU.TANH R8, R8 ;  /* 0x0000000800087308 */ /* 0x000fe20000002400 */
[----:B0-----:R-:W-:Y:S02]  /*59f0*/  FSEL R77, R6, -INF , P3 ;  /* 0xff800000064d7808 */ /* 0x001fe40001800000 */
[----:B------:R-:W-:-:S05]  /*5a00*/  ISETP.GT.AND P3, PT, R76, 0x9, PT ;  /* 0x000000094c00780c */ /* 0x000fca0003f64270 */
[----:B------:R-:W0:Y:S01]  /*5a10*/  MUFU.TANH R9, R9 ;  /* 0x0000000900097308 */ /* 0x000e220000002400 */
[----:B-1----:R-:W-:Y:S02]  /*5a20*/  FSEL R7, R7, -INF , P2 ;  /* 0xff80000007077808 */ /* 0x002fe40001000000 */
[----:B------:R-:W-:-:S05]  /*5a30*/  ISETP.GT.AND P2, PT, R76, 0x10, PT ;  /* 0x000000104c00780c */ /* 0x000fca0003f44270 */
[----:B------:R-:W-:Y:S01]  /*5a40*/  MUFU.TANH R10, R10 ;  /* 0x0000000a000a7308 */ /* 0x000fe20000002400 */
[----:B--2---:R-:W-:Y:S01]  /*5a50*/  FMNMX.FTZ R71, R66, R65, !PT ;  /* 0x0000004142477209 */ /* 0x004fe20007810000 */
[----:B------:R-:W-:Y:S01]  /*5a60*/  FMUL.FTZ R65, R75, UR35 ;  /* 0x000000234b417c20 */ /* 0x000fe20008410000 */
[----:B------:R-:W-:Y:S01]  /*5a70*/  FMUL.FTZ R66, R78, UR35 ;  /* 0x000000234e427c20 */ /* 0x000fe20008410000 */
[----:B------:R-:W-:Y:S02]  /*5a80*/  FMNMX.FTZ R78, R5, R4, !PT ;  /* 0x00000004054e7209 */ /* 0x000fe40007810000 */
[----:B------:R-:W1:Y:S02]  /*5a90*/  SHFL.BFLY PT, R72, R71, 0x1, 0x1f ;  /* 0x0c201f0047487f89 */ /* 0x000e6400000e0000 */
[----:B------:R-:W2:Y:S01]  /*5aa0*/  MUFU.TANH R11, R11 ;  /* 0x0000000b000b7308 */ /* 0x000ea20000002400 */
[----:B------:R-:W-:Y:S02]  /*5ab0*/  FMNMX.FTZ R78, R77, R78, !PT ;  /* 0x0000004e4d4e7209 */ /* 0x000fe40007810000 */
[----:B0-----:R-:W-:-:S02]  /*5ac0*/  FSEL R9, R9, -INF , P2 ;  /* 0xff80000009097808 */ /* 0x001fc40001000000 */
[----:B------:R-:W-:Y:S02]  /*5ad0*/  FMNMX.FTZ R78, R7, R78, !PT ;  /* 0x0000004e074e7209 */ /* 0x000fe40007810000 */
[----:B------:R-:W-:Y:S01]  /*5ae0*/  ISETP.GT.AND P2, PT, R76, 0x18, PT ;  /* 0x000000184c00780c */ /* 0x000fe20003f44270 */
[----:B------:R-:W-:Y:S08]  /*5af0*/  MUFU.TANH R12, R12 ;  /* 0x0000000c000c7308 */ /* 0x000ff00000002400 */
[----:B------:R-:W0:Y:S01]  /*5b00*/  MUFU.TANH R13, R13 ;  /* 0x0000000d000d7308 */ /* 0x000e220000002400 */
[----:B--2---:R-:W-:-:S02]  /*5b10*/  FSEL R11, R11, -INF , P2 ;  /* 0xff8000000b0b7808 */ /* 0x004fc40001000000 */
[----:B------:R-:W-:Y:S02]  /*5b20*/  ISETP.GT.AND P2, PT, R76, 0x20, PT ;  /* 0x000000204c00780c */ /* 0x000fe40003f44270 */
[----:B-1----:R-:W-:-:S03]  /*5b30*/  FMNMX.FTZ R69, R71, R72, !PT ;  /* 0x0000004847457209 */ /* 0x002fc60007810000 */
[----:B------:R-:W-:Y:S01]  /*5b40*/  MUFU.TANH R14, R14 ;  /* 0x0000000e000e7308 */ /* 0x000fe20000002400 */
[----:B------:R-:W-:Y:S01]  /*5b50*/  FMUL.FTZ R71, R86, UR35 ;  /* 0x0000002356477c20 */ /* 0x000fe20008410000 */
[C---:B------:R-:W-:Y:S01]  /*5b60*/  FSETP.NEU.FTZ.AND P1, PT, R69.reuse, -INF , PT ;  /* 0xff8000004500780b */ /* 0x040fe20003f3d000 */
[----:B------:R-:W-:-:S03]  /*5b70*/  FMUL.FTZ R75, R69, UR33 ;  /* 0x00000021454b7c20 */ /* 0x000fc60008410000 */
[----:B------:R-:W-:Y:S02]  /*5b80*/  FSEL R84, R69, RZ, P1 ;  /* 0x000000ff45547208 */ /* 0x000fe40000800000 */
[----:B------:R-:W1:Y:S01]  /*5b90*/  MUFU.TANH R15, R15 ;  /* 0x0000000f000f7308 */ /* 0x000e620000002400 */
[----:B------:R-:W-:Y:S02]  /*5ba0*/  FSEL R75, R75, RZ, P1 ;  /* 0x000000ff4b4b7208 */ /* 0x000fe40000800000 */
[----:B0-----:R-:W-:Y:S01]  /*5bb0*/  FSEL R13, R13, -INF , P2 ;  /* 0xff8000000d0d7808 */ /* 0x001fe20001000000 */
[----:B------:R-:W-:Y:S01]  /*5bc0*/  FADD.FTZ R84, -R84, R3 ;  /* 0x0000000354547221 */ /* 0x000fe20000010100 */
[----:B------:R-:W-:Y:S01]  /*5bd0*/  ISETP.GT.AND P2, PT, R76, 0x28, PT ;  /* 0x000000284c00780c */ /* 0x000fe20003f44270 */
[--C-:B------:R-:W-:Y:S01]  /*5be0*/  FFMA.FTZ R80, R29, UR33, -R75.reuse ;  /* 0x000000211d507c23 */ /* 0x100fe2000801084b */
[----:B------:R-:W-:Y:S01]  /*5bf0*/  FSEL R29, R8, -INF , P3 ;  /* 0xff800000081d7808 */ /* 0x000fe20001800000 */
[--C-:B------:R-:W-:Y:S01]  /*5c00*/  FFMA.FTZ R81, R30, UR33, -R75.reuse ;  /* 0x000000211e517c23 */ /* 0x100fe2000801084b */
[----:B------:R-:W-:Y:S01]  /*5c10*/  ISETP.GT.AND P3, PT, R76, 0x11, PT ;  /* 0x000000114c00780c */ /* 0x000fe20003f64270 */
[----:B------:R0:W-:Y:S01]  /*5c20*/  MUFU.EX2 R8, R80 ;  /* 0x0000005000087308 */ /* 0x0001e20000000800 */
[----:B------:R-:W-:Y:S01]  /*5c30*/  FMNMX.FTZ R78, R29, R78, !PT ;  /* 0x0000004e1d4e7209 */ /* 0x000fe20007810000 */
[--C-:B------:R-:W-:Y:S01]  /*5c40*/  FFMA.FTZ R72, R144, UR33, -R75.reuse ;  /* 0x0000002190487c23 */ /* 0x100fe2000801084b */
[----:B------:R-:W-:Y:S01]  /*5c50*/  FSEL R30, R10, -INF , P3 ;  /* 0xff8000000a1e7808 */ /* 0x000fe20001800000 */
[--C-:B------:R-:W-:Y:S01]  /*5c60*/  FFMA.FTZ R73, R143, UR33, -R75.reuse ;  /* 0x000000218f497c23 */ /* 0x100fe2000801084b */
[----:B------:R-:W-:Y:S01]  /*5c70*/  FMNMX.FTZ R79, R9, R78, !PT ;  /* 0x0000004e094f7209 */ /* 0x000fe20007810000 */
[--C-:B------:R-:W-:Y:S01]  /*5c80*/  FFMA.FTZ R142, R142, UR33, -R75.reuse ;  /* 0x000000218e8e7c23 */ /* 0x100fe2000801084b */
[----:B------:R-:W-:Y:S01]  /*5c90*/  ISETP.GT.AND P3, PT, R76, 0x19, PT ;  /* 0x000000194c00780c */ /* 0x000fe20003f64270 */
[----:B------:R-:W-:Y:S01]  /*5ca0*/  MUFU.TANH R20, R20 ;  /* 0x0000001400147308 */ /* 0x000fe20000002400 */
[----:B------:R-:W-:Y:S01]  /*5cb0*/  FMNMX.FTZ R78, R30, R79, !PT ;  /* 0x0000004f1e4e7209 */ /* 0x000fe20007810000 */
[--C-:B0-----:R-:W-:Y:S01]  /*5cc0*/  FFMA.FTZ R80, R31, UR33, -R75.reuse ;  /* 0x000000211f507c23 */ /* 0x101fe2000801084b */
[----:B------:R-:W-:Y:S01]  /*5cd0*/  FSEL R31, R12, -INF , P3 ;  /* 0xff8000000c1f7808 */ /* 0x000fe20001800000 */
[--C-:B------:R-:W-:Y:S01]  /*5ce0*/  FFMA.FTZ R37, R37, UR33, -R75.reuse ;  /* 0x0000002125257c23 */ /* 0x100fe2000801084b */
[----:B------:R-:W-:Y:S01]  /*5cf0*/  FMNMX.FTZ R78, R11, R78, !PT ;  /* 0x0000004e0b4e7209 */ /* 0x000fe20007810000 */
[--C-:B------:R-:W-:Y:S01]  /*5d00*/  FFMA.FTZ R38, R38, UR33, -R75.reuse ;  /* 0x0000002126267c23 */ /* 0x100fe2000801084b */
[----:B------:R-:W-:Y:S01]  /*5d10*/  ISETP.GT.AND P3, PT, R76, 0x21, PT ;  /* 0x000000214c00780c */ /* 0x000fe20003f64270 */
[----:B------:R-:W0:Y:S01]  /*5d20*/  MUFU.TANH R21, R21 ;  /* 0x0000001500157308 */ /* 0x000e220000002400 */
[----:B------:R-:W-:Y:S01]  /*5d30*/  FMNMX.FTZ R78, R31, R78, !PT ;  /* 0x0000004e1f4e7209 */ /* 0x000fe20007810000 */
[--C-:B------:R-:W-:Y:S01]  /*5d40*/  FFMA.FTZ R39, R39, UR33, -R75.reuse ;  /* 0x0000002127277c23 */ /* 0x100fe2000801084b */
[----:B-1----:R-:W-:Y:S01]  /*5d50*/  FSEL R15, R15, -INF , P2 ;  /* 0xff8000000f0f7808 */ /* 0x002fe20001000000 */
[--C-:B------:R-:W-:Y:S01]  /*5d60*/  FFMA.FTZ R40, R40, UR33, -R75.reuse ;  /* 0x0000002128287c23 */ /* 0x100fe2000801084b */
[----:B------:R-:W-:Y:S01]  /*5d70*/  FMNMX.FTZ R79, R13, R78, !PT ;  /* 0x0000004e0d4f7209 */ /* 0x000fe20007810000 */
[--C-:B------:R-:W-:Y:S01]  /*5d80*/  FFMA.FTZ R41, R41, UR33, -R75.reuse ;  /* 0x0000002129297c23 */ /* 0x100fe2000801084b */
[----:B------:R-:W-:Y:S01]  /*5d90*/  ISETP.GT.AND P2, PT, R76, 0x30, PT ;  /* 0x000000304c00780c */ /* 0x000fe20003f44270 */
        /* <DEDUP_REMOVED lines=8> */
[----:B------:R-:W-:Y:S01]  /*5e20*/  MUFU.TANH R24, R24 ;  /* 0x0000001800187308 */ /* 0x000fe20000002400 */
[--C-:B-1----:R-:W-:Y:S01]  /*5e30*/  FFMA.FTZ R81, R32, UR33, -R75.reuse ;  /* 0x0000002120517c23 */ /* 0x102fe2000801084b */
[----:B------:R-:W-:Y:S01]  /*5e40*/  FSEL R32, R14, -INF , P3 ;  /* 0xff8000000e207808 */ /* 0x000fe20001800000 */
[--C-:B------:R-:W-:Y:S01]  /*5e50*/  FFMA.FTZ R49, R49, UR33, -R75.reuse ;  /* 0x0000002131317c23 */ /* 0x100fe2000801084b */
[----:B------:R-:W-:Y:S01]  /*5e60*/  ISETP.GT.AND P3, PT, R76, 0x29, PT ;  /* 0x000000294c00780c */ /* 0x000fe20003f64270 */
[--C-:B------:R-:W-:Y:S01]  /*5e70*/  FFMA.FTZ R51, R51, UR33, -R75.reuse ;  /* 0x0000002133337c23 */ /* 0x100fe2000801084b */
[----:B------:R-:W-:Y:S01]  /*5e80*/  FMNMX.FTZ R78, R32, R79, !PT ;  /* 0x0000004f204e7209 */ /* 0x000fe20007810000 */
[--C-:B------:R-:W-:Y:S01]  /*5e90*/  FFMA.FTZ R50, R50, UR33, -R75.reuse ;  /* 0x0000002132327c23 */ /* 0x100fe2000801084b */
[----:B------:R-:W1:Y:S01]  /*5ea0*/  MUFU.TANH R25, R25 ;  /* 0x0000001900197308 */ /* 0x000e620000002400 */
[----:B0-----:R-:W-:Y:S01]  /*5eb0*/  FSEL R21, R21, -INF , P2 ;  /* 0xff80000015157808 */ /* 0x001fe20001000000 */
[--C-:B------:R-:W-:Y:S01]  /*5ec0*/  FFMA.FTZ R52, R52, UR33, -R75.reuse ;  /* 0x0000002134347c23 */ /* 0x100fe2000801084b */
[----:B------:R-:W-:Y:S01]  /*5ed0*/  FMNMX.FTZ R78, R15, R78, !PT ;  /* 0x0000004e0f4e7209 */ /* 0x000fe20007810000 */
[--C-:B------:R-:W-:Y:S01]  /*5ee0*/  FFMA.FTZ R53, R53, UR33, -R75.reuse ;  /* 0x0000002135357c23 */ /* 0x100fe2000801084b */
[----:B------:R-:W-:Y:S01]  /*5ef0*/  ISETP.GT.AND P2, PT, R76, 0x38, PT ;  /* 0x000000384c00780c */ /* 0x000fe20003f44270 */
[--C-:B------:R-:W-:Y:S01]  /*5f00*/  FFMA.FTZ R56, R56, UR33, -R75.reuse ;  /* 0x0000002138387c23 */ /* 0x100fe2000801084b */
[--C-:B------:R-:W-:Y:S01]  /*5f10*/  FFMA.FTZ R59, R59, UR33, -R75.reuse ;  /* 0x000000213b3b7c23 */ /* 0x100fe2000801084b */
[----:B------:R0:W-:Y:S01]  /*5f20*/  MUFU.EX2 R12, R80 ;  /* 0x00000050000c7308 */ /* 0x0001e20000000800 */
[----:B------:R-:W-:-:S07]  /*5f30*/  FFMA.FTZ R57, R57, UR33, -R75 ;  /* 0x0000002139397c23 */ /* 0x000fce000801084b */
[----:B------:R-:W-:Y:S01]  /*5f40*/  MUFU.TANH R26, R26 ;  /* 0x0000001a001a7308 */ /* 0x000fe20000002400 */
[----:B0-----:R-:W-:Y:S01]  /*5f50*/  FFMA.FTZ R80, R33, UR33, -R75 ;  /* 0x0000002121507c23 */ /* 0x001fe2000801084b */
[----:B------:R-:W-:Y:S02]  /*5f60*/  FSEL R33, R20, -INF , P3 ;  /* 0xff80000014217808 */ /* 0x000fe40001800000 */
[----:B------:R-:W-:Y:S02]  /*5f70*/  ISETP.GT.AND P3, PT, R76, 0x31, PT ;  /* 0x000000314c00780c */ /* 0x000fe40003f64270 */
[----:B------:R-:W-:Y:S02]  /*5f80*/  FMNMX.FTZ R78, R33, R78, !PT ;  /* 0x0000004e214e7209 */ /* 0x000fe40007810000 */
[----:B------:R-:W0:Y:S01]  /*5f90*/  MUFU.TANH R27, R27 ;  /* 0x0000001b001b7308 */ /* 0x000e220000002400 */
[----:B-1----:R-:W-:Y:S02]  /*5fa0*/  FSEL R25, R25, -INF , P2 ;  /* 0xff80000019197808 */ /* 0x002fe40001000000 */
[----:B------:R-:W-:-:S02]  /*5fb0*/  FMNMX.FTZ R79, R21, R78, !PT ;  /* 0x0000004e154f7209 */ /* 0x000fc40007810000 */
[----:B------:R-:W-:-:S03]  /*5fc0*/  ISETP.GT.AND P2, PT, R76, 0x40, PT ;  /* 0x000000404c00780c */ /* 0x000fc60003f44270 */
[----:B------:R1:W-:Y:S08]  /*5fd0*/  MUFU.EX2 R14, R81 ;  /* 0x00000051000e7308 */ /* 0x0003f00000000800 */
[----:B------:R-:W-:Y:S01]  /*5fe0*/  MUFU.TANH R28, R28 ;  /* 0x0000001c001c7308 */ /* 0x000fe20000002400 */
[----:B-1----:R-:W-:Y:S01]  /*5ff0*/  FFMA.FTZ R81, R34, UR33, -R75 ;  /* 0x0000002122517c23 */ /* 0x002fe2000801084b */
[----:B------:R-:W-:-:S02]  /*6000*/  FSEL R34, R24, -INF , P3 ;  /* 0xff80000018227808 */ /* 0x000fc40001800000 */
[----:B------:R-:W-:Y:S02]  /*6010*/  ISETP.GT.AND P3, PT, R76, 0x39, PT ;  /* 0x000000394c00780c */ /* 0x000fe40003f64270 */
[----:B------:R-:W-:Y:S02]  /*6020*/  FMNMX.FTZ R78, R34, R79, !PT ;  /* 0x0000004f224e7209 */ /* 0x000fe40007810000 */
[----:B------:R-:W1:Y:S01]  /*6030*/  MUFU.TANH R55, R55 ;  /* 0x0000003700377308 */ /* 0x000e620000002400 */
[----:B0-----:R-:W-:Y:S02]  /*6040*/  FSEL R27, R27, -INF , P2 ;  /* 0xff8000001b1b7808 */ /* 0x001fe40001000000 */
[----:B------:R-:W-:Y:S02]  /*6050*/  FMNMX.FTZ R78, R25, R78, !PT ;  /* 0x0000004e194e7209 */ /* 0x000fe40007810000 */
[----:B------:R-:W-:-:S03]  /*6060*/  ISETP.GT.AND P2, PT, R76, 0x48, PT ;  /* 0x000000484c00780c */ /* 0x000fc60003f44270 */
[----:B------:R0:W-:Y:S08]  /*6070*/  MUFU.EX2 R20, R80 ;  /* 0x0000005000147308 */ /* 0x0001f00000000800 */
[----:B------:R-:W2:Y:S01]  /*6080*/  MUFU.TANH R58, R58 ;  /* 0x0000003a003a7308 */ /* 0x000ea20000002400 */
[----:B0-----:R-:W-:Y:S01]  /*6090*/  FFMA.FTZ R80, R35, UR33, -R75 ;  /* 0x0000002123507c23 */ /* 0x001fe2000801084b */
[----:B------:R-:W-:-:S02]  /*60a0*/  FSEL R35, R26, -INF , P3 ;  /* 0xff8000001a237808 */ /* 0x000fc40001800000 */
[C---:B------:R-:W-:Y:S02]  /*60b0*/  ISETP.GT.AND P3, PT, R76.reuse, 0x41, PT ;  /* 0x000000414c00780c */ /* 0x040fe40003f64270 */
[----:B------:R-:W-:Y:S02]  /*60c0*/  FMNMX.FTZ R78, R35, R78, !PT ;  /* 0x0000004e234e7209 */ /* 0x000fe40007810000 */
[----:B------:R-:W0:Y:S01]  /*60d0*/  MUFU.TANH R60, R60 ;  /* 0x0000003c003c7308 */ /* 0x000e220000002400 */
[----:B-1----:R-:W-:Y:S02]  /*60e0*/  FSEL R55, R55, -INF , P2 ;  /* 0xff80000037377808 */ /* 0x002fe40001000000 */
[----:B------:R-:W-:Y:S02]  /*60f0*/  FMNMX.FTZ R79, R27, R78, !PT ;  /* 0x0000004e1b4f7209 */ /* 0x000fe40007810000 */
[----:B------:R-:W-:-:S03]  /*6100*/  ISETP.GT.AND P2, PT, R76, 0x50, PT ;  /* 0x000000504c00780c */ /* 0x000fc60003f44270 */
[----:B------:R1:W-:Y:S08]  /*6110*/  MUFU.EX2 R24, R81 ;  /* 0x0000005100187308 */ /* 0x0003f00000000800 */
[----:B------:R-:W3:Y:S01]  /*6120*/  MUFU.TANH R61, R61 ;  /* 0x0000003d003d7308 */ /* 0x000ee20000002400 */
[----:B-1----:R-:W-:Y:S01]  /*6130*/  FFMA.FTZ R81, R36, UR33, -R75 ;  /* 0x0000002124517c23 */ /* 0x002fe2000801084b */
[----:B------:R-:W-:-:S02]  /*6140*/  FSEL R36, R28, -INF , P3 ;  /* 0xff8000001c247808 */ /* 0x000fc40001800000 */
[----:B------:R-:W-:Y:S02]  /*6150*/  ISETP.GT.AND P3, PT, R76, 0x49, PT ;  /* 0x000000494c00780c */ /* 0x000fe40003f64270 */
[----:B------:R-:W-:Y:S02]  /*6160*/  FMNMX.FTZ R78, R36, R79, !PT ;  /* 0x0000004f244e7209 */ /* 0x000fe40007810000 */
[----:B------:R-:W1:Y:S01]  /*6170*/  MUFU.TANH R62, R62 ;  /* 0x0000003e003e7308 */ /* 0x000e620000002400 */
[----:B--2---:R-:W-:Y:S02]  /*6180*/  FSEL R58, R58, -INF , P3 ;  /* 0xff8000003a3a7808 */ /* 0x004fe40001800000 */
[----:B------:R-:W-:Y:S02]  /*6190*/  FMNMX.FTZ R79, R55, R78, !PT ;  /* 0x0000004e374f7209 */ /* 0x000fe40007810000 */
[----:B------:R-:W-:Y:S02]  /*61a0*/  ISETP.GT.AND P3, PT, R76, 0x51, PT ;  /* 0x000000514c00780c */ /* 0x000fe40003f64270 */
[----:B0-----:R-:W-:Y:S01]  /*61b0*/  FSEL R60, R60, -INF , P2 ;  /* 0xff8000003c3c7808 */ /* 0x001fe20001000000 */
[----:B------:R-:W0:Y:S01]  /*61c0*/  MUFU.TANH R63, R63 ;  /* 0x0000003f003f7308 */ /* 0x000e220000002400 */
[----:B------:R-:W-:-:S02]  /*61d0*/  FMNMX.FTZ R79, R58, R79, !PT ;  /* 0x0000004f3a4f7209 */ /* 0x000fc40007810000 */
[----:B------:R-:W-:Y:S02]  /*61e0*/  ISETP.GT.AND P2, PT, R76, 0x58, PT ;  /* 0x000000584c00780c */ /* 0x000fe40003f44270 */
[----:B---3--:R-:W-:Y:S02]  /*61f0*/  FSEL R61, R61, -INF , P3 ;  /* 0xff8000003d3d7808 */ /* 0x008fe40001800000 */
[----:B------:R-:W-:Y:S01]  /*6200*/  FMNMX.FTZ R78, R60, R79, !PT ;  /* 0x0000004f3c4e7209 */ /* 0x000fe20007810000 */
[----:B------:R-:W2:Y:S01]  /*6210*/  MUFU.TANH R64, R64 ;  /* 0x0000004000407308 */ /* 0x000ea20000002400 */
[----:B------:R-:W-:Y:S02]  /*6220*/  ISETP.GT.AND P3, PT, R76, 0x59, PT ;  /* 0x000000594c00780c */ /* 0x000fe40003f64270 */
[----:B-1----:R-:W-:Y:S02]  /*6230*/  FSEL R62, R62, -INF , P2 ;  /* 0xff8000003e3e7808 */ /* 0x002fe40001000000 */
[----:B------:R-:W-:-:S02]  /*6240*/  FMNMX.FTZ R79, R61, R78, !PT ;  /* 0x0000004e3d4f7209 */ /* 0x000fc40007810000 */
[----:B------:R-:W-:Y:S01]  /*6250*/  ISETP.GT.AND P2, PT, R76, 0x60, PT ;  /* 0x000000604c00780c */ /* 0x000fe20003f44270 */
[----:B------:R-:W1:Y:S01]  /*6260*/  MUFU.TANH R65, R65 ;  /* 0x0000004100417308 */ /* 0x000e620000002400 */
[----:B0-----:R-:W-:Y:S02]  /*6270*/  FSEL R63, R63, -INF , P3 ;  /* 0xff8000003f3f7808 */ /* 0x001fe40001800000 */
[----:B------:R-:W-:Y:S02]  /*6280*/  FMNMX.FTZ R78, R62, R79, !PT ;  /* 0x0000004f3e4e7209 */ /* 0x000fe40007810000 */
[----:B------:R-:W-:Y:S02]  /*6290*/  ISETP.GT.AND P3, PT, R76, 0x61, PT ;  /* 0x000000614c00780c */ /* 0x000fe40003f64270 */
[----:B------:R-:W-:Y:S01]  /*62a0*/  FMNMX.FTZ R79, R63, R78, !PT ;  /* 0x0000004e3f4f7209 */ /* 0x000fe20007810000 */
[----:B------:R-:W0:Y:S01]  /*62b0*/  MUFU.TANH R66, R66 ;  /* 0x0000004200427308 */ /* 0x000e220000002400 */
[----:B--2---:R-:W-:-:S02]  /*62c0*/  FSEL R64, R64, -INF , P2 ;  /* 0xff80000040407808 */ /* 0x004fc40001000000 */
[----:B------:R-:W-:-:S05]  /*62d0*/  ISETP.GT.AND P2, PT, R76, 0x68, PT ;  /* 0x000000684c00780c */ /* 0x000fca0003f44270 */
[----:B------:R-:W2:Y:S01]  /*62e0*/  MUFU.TANH R67, R67 ;  /* 0x0000004300437308 */ /* 0x000ea20000002400 */
[----:B-1----:R-:W-:Y:S02]  /*62f0*/  FSEL R65, R65, -INF , P3 ;  /* 0xff80000041417808 */ /* 0x002fe40001800000 */
[----:B------:R-:W-:-:S05]  /*6300*/  ISETP.GT.AND P3, PT, R76, 0x69, PT ;  /* 0x000000694c00780c */ /* 0x000fca0003f64270 */
[----:B------:R-:W1:Y:S01]  /*6310*/  MUFU.TANH R68, R68 ;  /* 0x0000004400447308 */ /* 0x000e620000002400 */
[----:B0-----:R-:W-:Y:S02]  /*6320*/  FSEL R78, R66, -INF , P2 ;  /* 0xff800000424e7808 */ /* 0x001fe40001000000 */
[----:B------:R-:W-:-:S05]  /*6330*/  ISETP.GT.AND P2, PT, R76, 0x70, PT ;  /* 0x000000704c00780c */ /* 0x000fca0003f44270 */
[----:B------:R-:W0:Y:S01]  /*6340*/  MUFU.TANH R70, R70 ;  /* 0x0000004600467308 */ /* 0x000e220000002400 */
[----:B--2---:R-:W-:Y:S02]  /*6350*/  FSEL R67, R67, -INF , P3 ;  /* 0xff80000043437808 */ /* 0x004fe40001800000 */
[----:B------:R-:W-:-:S05]  /*6360*/  ISETP.GT.AND P3, PT, R76, 0x71, PT ;  /* 0x000000714c00780c */ /* 0x000fca0003f64270 */
[----:B------:R2:W-:Y:S01]  /*6370*/  MUFU.EX2 R26, R80 ;  /* 0x00000050001a7308 */ /* 0x0005e20000000800 */
[----:B-1----:R-:W-:Y:S02]  /*6380*/  FSEL R68, R68, -INF , P2 ;  /* 0xff80000044447808 */ /* 0x002fe40001000000 */
[----:B------:R-:W-:-:S05]  /*6390*/  ISETP.GT.AND P2, PT, R76, 0x78, PT ;  /* 0x000000784c00780c */ /* 0x000fca0003f44270 */
[----:B------:R-:W1:Y:S01]  /*63a0*/  MUFU.TANH R71, R71 ;  /* 0x0000004700477308 */ /* 0x000e620000002400 */
[----:B--2---:R-:W-:Y:S02]  /*63b0*/  FMNMX.FTZ R80, R64, R79, !PT ;  /* 0x0000004f40507209 */ /* 0x004fe40007810000 */
[----:B0-----:R-:W-:Y:S02]  /*63c0*/  FSEL R70, R70, -INF , P3 ;  /* 0xff80000046467808 */ /* 0x001fe40001800000 */
[----:B------:R-:W-:Y:S02]  /*63d0*/  FMNMX.FTZ R79, R65, R80, !PT ;  /* 0x00000050414f7209 */ /* 0x000fe40007810000 */
[----:B------:R-:W-:Y:S01]  /*63e0*/  ISETP.GT.AND P3, PT, R76, 0x79, PT ;  /* 0x000000794c00780c */ /* 0x000fe20003f64270 */
[----:B------:R-:W0:Y:S01]  /*63f0*/  MUFU.TANH R74, R74 ;  /* 0x0000004a004a7308 */ /* 0x000e220000002400 */
[----:B------:R-:W-:-:S04]  /*6400*/  FMNMX.FTZ R66, R78, R79, !PT ;  /* 0x0000004f4e427209 */ /* 0x000fc80007810000 */
[----:B------:R-:W-:-:S03]  /*6410*/  FMNMX.FTZ R79, R67, R66, !PT ;  /* 0x00000042434f7209 */ /* 0x000fc60007810000 */
[----:B------:R-:W-:Y:S01]  /*6420*/  MUFU.EX2 R72, R72 ;  /* 0x0000004800487308 */ /* 0x000fe20000000800 */
[----:B------:R-:W-:Y:S02]  /*6430*/  FMNMX.FTZ R79, R68, R79, !PT ;  /* 0x0000004f444f7209 */ /* 0x000fe40007810000 */
[----:B-1----:R-:W-:Y:S02]  /*6440*/  FSEL R71, R71, -INF , P2 ;  /* 0xff80000047477808 */ /* 0x002fe40001000000 */
[----:B------:R-:W-:-:S03]  /*6450*/  FMNMX.FTZ R66, R70, R79, !PT ;  /* 0x0000004f46427209 */ /* 0x000fc60007810000 */
[----:B------:R-:W-:Y:S01]  /*6460*/  MUFU.EX2 R73, R73 ;  /* 0x0000004900497308 */ /* 0x000fe20000000800 */
[----:B0-----:R-:W-:Y:S02]  /*6470*/  FSEL R74, R74, -INF , P3 ;  /* 0xff8000004a4a7808 */ /* 0x001fe40001800000 */
[----:B------:R-:W-:-:S04]  /*6480*/  FMNMX.FTZ R79, R71, R66, !PT ;  /* 0x00000042474f7209 */ /* 0x000fc80007810000 */
[----:B------:R-:W-:Y:S01]  /*6490*/  FMNMX.FTZ R79, R74, R79, !PT ;  /* 0x0000004f4a4f7209 */ /* 0x000fe20007810000 */
[----:B------:R0:W-:Y:S04]  /*64a0*/  MUFU.EX2 R28, R81 ;  /* 0x00000051001c7308 */ /* 0x0001e80000000800 */
[----:B------:R-:W1:Y:S04]  /*64b0*/  SHFL.BFLY PT, R66, R79, 0x2, 0x1f ;  /* 0x0c401f004f427f89 */ /* 0x000e6800000e0000 */
[----:B------:R-:W-:Y:S08]  /*64c0*/  MUFU.EX2 R6, R142 ;  /* 0x0000008e00067308 */ /* 0x000ff00000000800 */
[----:B------:R-:W-:Y:S08]  /*64d0*/  MUFU.EX2 R37, R37 ;  /* 0x0000002500257308 */ /* 0x000ff00000000800 */
[----:B------:R-:W-:Y:S01]  /*64e0*/  MUFU.EX2 R38, R38 ;  /* 0x0000002600267308 */ /* 0x000fe20000000800 */
[----:B-1----:R-:W-:Y:S01]  /*64f0*/  FMNMX.FTZ R76, R79, R66, !PT ;  /* 0x000000424f4c7209 */ /* 0x002fe20007810000 */
[----:B------:R-:W-:-:S06]  /*6500*/  FFMA.FTZ R66, R54, UR33, -R75 ;  /* 0x0000002136427c23 */ /* 0x000fcc000801084b */
[----:B------:R-:W-:Y:S01]  /*6510*/  MUFU.EX2 R39, R39 ;  /* 0x0000002700277308 */ /* 0x000fe20000000800 */
[----:B------:R-:W1:Y:S07]  /*6520*/  SHFL.BFLY PT, R79, R76, 0x1, 0x1f ;  /* 0x0c201f004c4f7f89 */ /* 0x000e6e00000e0000 */
[----:B------:R-:W-:Y:S08]  /*6530*/  MUFU.EX2 R40, R40 ;  /* 0x0000002800287308 */ /* 0x000ff00000000800 */
[----:B------:R-:W-:Y:S08]  /*6540*/  MUFU.EX2 R41, R41 ;  /* 0x0000002900297308 */ /* 0x000ff00000000800 */
[----:B------:R-:W-:Y:S01]  /*6550*/  MUFU.EX2 R42, R42 ;  /* 0x0000002a002a7308 */ /* 0x000fe20000000800 */
[----:B-1----:R-:W-:-:S04]  /*6560*/  FMNMX.FTZ R54, R76, R79, !PT ;  /* 0x0000004f4c367209 */ /* 0x002fc80007810000 */
[C---:B------:R-:W-:Y:S01]  /*6570*/  FSETP.NEU.FTZ.AND P2, PT, R54.reuse, -INF , PT ;  /* 0xff8000003600780b */ /* 0x040fe20003f5d000 */
[C---:B------:R-:W-:Y:S02]  /*6580*/  FMUL.FTZ R76, R54.reuse, UR33 ;  /* 0x00000021364c7c20 */ /* 0x040fe40008410000 */
[----:B------:R-:W-:Y:S01]  /*6590*/  MUFU.EX2 R43, R43 ;  /* 0x0000002b002b7308 */ /* 0x000fe20000000800 */
[----:B------:R-:W-:Y:S02]  /*65a0*/  FSEL R3, R54, RZ, P2 ;  /* 0x000000ff36037208 */ /* 0x000fe40001000000 */
[----:B------:R-:W-:-:S03]  /*65b0*/  FSEL R76, R76, RZ, P2 ;  /* 0x000000ff4c4c7208 */ /* 0x000fc60001000000 */
[----:B------:R-:W-:Y:S02]  /*65c0*/  FADD.FTZ R3, -R3, R4 ;  /* 0x0000000403037221 */ /* 0x000fe40000010100 */
[--C-:B------:R-:W-:Y:S01]  /*65d0*/  FFMA.FTZ R75, R9, UR33, -R76.reuse ;  /* 0x00000021094b7c23 */ /* 0x100fe2000801084c */
[--C-:B------:R-:W-:Y:S01]  /*65e0*/  FFMA.FTZ R9, R21, UR33, -R76.reuse ;  /* 0x0000002115097c23 */ /* 0x100fe2000801084c */
[----:B------:R-:W-:Y:S01]  /*65f0*/  FMUL.FTZ R21, R84, UR33 ;  /* 0x0000002154157c20 */ /* 0x000fe20008410000 */
[--C-:B------:R-:W-:Y:S01]  /*6600*/  FFMA.FTZ R5, R5, UR33, -R76.reuse ;  /* 0x0000002105057c23 */ /* 0x100fe2000801084c */
[----:B------:R-:W-:Y:S01]  /*6610*/  FMUL.FTZ R3, R3, UR33 ;  /* 0x0000002103037c20 */ /* 0x000fe20008410000 */
[--C-:B------:R-:W-:Y:S01]  /*6620*/  FFMA.FTZ R82, R77, UR33, -R76.reuse ;  /* 0x000000214d527c23 */ /* 0x100fe2000801084c */
[--C-:B------:R-:W-:Y:S01]  /*6630*/  FFMA.FTZ R7, R7, UR33, -R76.reuse ;  /* 0x0000002107077c23 */ /* 0x100fe2000801084c */
[--C-:B0-----:R-:W-:Y:S01]  /*6640*/  FFMA.FTZ R81, R29, UR33, -R76.reuse ;  /* 0x000000211d517c23 */ /* 0x101fe2000801084c */
        /* <DEDUP_REMOVED lines=16> */
[----:B------:R-:W1:Y:S01]  /*6750*/  MUFU.EX2 R3, R3 ;  /* 0x0000000300037308 */ /* 0x000e620000000800 */
[----:B0-----:R-:W-:Y:S01]  /*6760*/  FFMA.FTZ R2, R21, R2, R72 ;  /* 0x0000000215027223 */ /* 0x001fe20000010048 */
[--C-:B------:R-:W-:Y:S01]  /*6770*/  FFMA.FTZ R36, R60, UR33, -R76.reuse ;  /* 0x000000213c247c23 */ /* 0x100fe2000801084c */
[--C-:B------:R-:W-:Y:S01]  /*6780*/  FFMA.FTZ R84, R61, UR33, -R76.reuse ;  /* 0x000000213d547c23 */ /* 0x100fe2000801084c */
[----:B------:R-:W-:Y:S01]  /*6790*/  FFMA.FTZ R55, R62, UR33, -R76 ;  /* 0x000000213e377c23 */ /* 0x000fe2000801084c */
[----:B------:R-:W-:Y:S01]  /*67a0*/  FADD.FTZ R15, R73, R2 ;  /* 0x00000002490f7221 */ /* 0x000fe20000010000 */
[--C-:B------:R-:W-:Y:S01]  /*67b0*/  FFMA.FTZ R83, R63, UR33, -R76.reuse ;  /* 0x000000213f537c23 */ /* 0x100fe2000801084c */
[--C-:B------:R-:W-:Y:S01]  /*67c0*/  FFMA.FTZ R58, R64, UR33, -R76.reuse ;  /* 0x00000021403a7c23 */ /* 0x100fe2000801084c */
[----:B------:R-:W0:Y:S01]  /*67d0*/  MUFU.EX2 R82, R82 ;  /* 0x0000005200527308 */ /* 0x000e220000000800 */
[----:B------:R-:W-:Y:S01]  /*67e0*/  FADD.FTZ R15, R6, R15 ;  /* 0x0000000f060f7221 */ /* 0x000fe20000010000 */
[--C-:B------:R-:W-:Y:S01]  /*67f0*/  FFMA.FTZ R63, R65, UR33, -R76.reuse ;  /* 0x00000021413f7c23 */ /* 0x100fe2000801084c */
[--C-:B------:R-:W-:Y:S01]  /*6800*/  FFMA.FTZ R60, R78, UR33, -R76.reuse ;  /* 0x000000214e3c7c23 */ /* 0x100fe2000801084c */
[--C-:B------:R-:W-:Y:S01]  /*6810*/  FFMA.FTZ R62, R67, UR33, -R76.reuse ;  /* 0x00000021433e7c23 */ /* 0x100fe2000801084c */
[----:B------:R-:W-:Y:S01]  /*6820*/  FADD.FTZ R15, R8, R15 ;  /* 0x0000000f080f7221 */ /* 0x000fe20000010000 */
[--C-:B------:R-:W-:Y:S01]  /*6830*/  FFMA.FTZ R61, R68, UR33, -R76.reuse ;  /* 0x00000021443d7c23 */ /* 0x100fe2000801084c */
[--C-:B------:R-:W-:Y:S01]  /*6840*/  FFMA.FTZ R64, R70, UR33, -R76.reuse ;  /* 0x0000002146407c23 */ /* 0x100fe2000801084c */
[----:B------:R-:W2:Y:S01]  /*6850*/  MUFU.EX2 R7, R7 ;  /* 0x0000000700077308 */ /* 0x000ea20000000800 */
[----:B-1----:R-:W-:Y:S01]  /*6860*/  FFMA.FTZ R13, R3, R0, R5 ;  /* 0x00000000030d7223 */ /* 0x002fe20000010005 */
[----:B------:R-:W-:Y:S01]  /*6870*/  FADD.FTZ R15, R10, R15 ;  /* 0x0000000f0a0f7221 */ /* 0x000fe20000010000 */
[--C-:B------:R-:W-:Y:S01]  /*6880*/  FFMA.FTZ R65, R71, UR33, -R76.reuse ;  /* 0x0000002147417c23 */ /* 0x100fe2000801084c */
[----:B------:R-:W-:-:S02]  /*6890*/  FFMA.FTZ R67, R74, UR33, -R76 ;  /* 0x000000214a437c23 */ /* 0x000fc4000801084c */
        /* <DEDUP_REMOVED lines=10> */
[----:B-1----:R-:W-:Y:S01]  /*6940*/  FADD.FTZ R0, R81, R0 ;  /* 0x0000000051007221 */ /* 0x002fe20000010000 */
[----:B------:R-:W-:-:S06]  /*6950*/  FADD.FTZ R2, R28, R15 ;  /* 0x0000000f1c027221 */ /* 0x000fcc0000010000 */
        /* <DEDUP_REMOVED lines=26> */
[----:B--2---:R-:W-:-:S07]  /*6b00*/  FADD.FTZ R0, R31, R0 ;  /* 0x000000001f007221 */ /* 0x004fce0000010000 */
[----:B------:R-:W2:Y:S01]  /*6b10*/  MUFU.EX2 R86, R86 ;  /* 0x0000005600567308 */ /* 0x000ea20000000800 */
[----:B-1----:R-:W-:Y:S01]  /*6b20*/  FADD.FTZ R15, R87, R0 ;  /* 0x00000000570f7221 */ /* 0x002fe20000010000 */
[----:B------:R-:W-:-:S04]  /*6b30*/  FADD.FTZ R0, R42, R13 ;  /* 0x0000000d2a007221 */ /* 0x000fc80000010000 */
[----:B------:R-:W-:Y:S02]  /*6b40*/  FADD.FTZ R0, R43, R0 ;  /* 0x000000002b007221 */ /* 0x000fe40000010000 */
        /* <DEDUP_REMOVED lines=60> */
.L_x_11892:
[----:B------:R-:W-:Y:S01]  /*6f10*/  ULEA UR6, UR53, UR40, 0x3 ;  /* 0x0000002835067291 */ /* 0x000fe2000f8e183f */
[----:B------:R-:W-:Y:S01]  /*6f20*/  F2FP.F16.F32.PACK_AB R4, R73, R72 ;  /* 0x000000484904723e */ /* 0x000fe200000000ff */
[----:B------:R-:W-:Y:S01]  /*6f30*/  UISETP.GT.AND UP0, UPT, UR54, UR52, UPT ;  /* 0x000000343600728c */ /* 0x000fe2000bf04270 */
[----:B------:R-:W-:Y:S01]  /*6f40*/  F2FP.F16.F32.PACK_AB R5, R82, R5 ;  /* 0x000000055205723e */ /* 0x000fe200000000ff */
[----:B------:R-:W-:Y:S01]  /*6f50*/  UIADD3 UR6, UR6, 0x2d860, URZ ;  /* 0x0002d86006067890 */ /* 0x000fe2000fffe03f */
[----:B------:R-:W-:Y:S01]  /*6f60*/  F2FP.F16.F32.PACK_AB R6, R8, R6 ;  /* 0x000000060806723e */ /* 0x000fe200000000ff */
[----:B------:R-:W-:Y:S01]  /*6f70*/  UMOV UR28, UR45 ;  /* 0x0000002d001c7c82 */ /* 0x000fe20008000000 */
[----:B------:R-:W-:Y:S01]  /*6f80*/  F2FP.F16.F32.PACK_AB R7, R81, R7 ;  /* 0x000000075107723e */ /* 0x000fe200000000ff */
        /* <DEDUP_REMOVED lines=20> */
[----:B------:R-:W-:Y:S01]  /*70d0*/  STSM.16.M88.4 [R18], R24 ;  /* 0x0000001812007844 */ /* 0x000fe20000000200 */
[----:B------:R-:W-:Y:S01]  /*70e0*/  F2FP.F16.F32.PACK_AB R10, R41, R40 ;  /* 0x00000028290a723e */ /* 0x000fe200000000ff */
[----:B------:R-:W-:Y:S01]  /*70f0*/  UMOV UR54, UR6 ;  /* 0x0000000600367c82 */ /* 0x000fe20008000000 */
        /* <DEDUP_REMOVED lines=11> */
[-C--:B------:R-:W-:Y:S01]  /*71b0*/  FMUL.FTZ R106, R106, R3.reuse ;  /* 0x000000036a6a7220 */ /* 0x080fe20000410000 */
[----:B------:R-:W-:Y:S01]  /*71c0*/  F2FP.F16.F32.PACK_AB R5, R84, R36 ;  /* 0x000000245405723e */ /* 0x000fe200000000ff */
[----:B------:R-:W-:Y:S01]  /*71d0*/  STSM.16.M88.4 [R16+0x27800], R28 ;  /* 0x0278001c10007844 */ /* 0x000fe20000000200 */
[----:B------:R-:W-:Y:S01]  /*71e0*/  F2FP.F16.F32.PACK_AB R6, R49, R48 ;  /* 0x000000303106723e */ /* 0x000fe200000000ff */
[----:B------:R-:W-:Y:S01]  /*71f0*/  FMUL.FTZ R107, R107, R3 ;  /* 0x000000036b6b7220 */ /* 0x000fe20000410000 */
[----:B------:R-:W-:Y:S01]  /*7200*/  F2FP.F16.F32.PACK_AB R7, R83, R55 ;  /* 0x000000375307723e */ /* 0x000fe200000000ff */
[----:B------:R-:W-:Y:S01]  /*7210*/  FMUL.FTZ R110, R110, R3 ;  /* 0x000000036e6e7220 */ /* 0x000fe20000410000 */
[----:B-1----:R-:W-:Y:S01]  /*7220*/  F2FP.F16.F32.PACK_AB R12, R50, R51 ;  /* 0x00000033320c723e */ /* 0x002fe200000000ff */
[-C--:B------:R-:W-:Y:S01]  /*7230*/  FMUL.FTZ R111, R111, R3.reuse ;  /* 0x000000036f6f7220 */ /* 0x080fe20000410000 */
        /* <DEDUP_REMOVED lines=14> */
[----:B------:R-:W-:Y:S01]  /*7320*/  PLOP3.LUT P1, PT, PT, PT, UP0, 0x80, 0x0 ;  /* 0x000000000000781c */ /* 0x000fe20003f2f008 */
[-C--:B------:R-:W-:Y:S01]  /*7330*/  FMUL.FTZ R123, R123, R3.reuse ;  /* 0x000000037b7b7220 */ /* 0x080fe20000410000 */
        /* <DEDUP_REMOVED lines=37> */
[----:B0-----:R-:W-:-:S02]  /*7590*/  IMAD.MOV.U32 R4, RZ, RZ, R54 ;  /* 0x000000ffff047224 */ /* 0x001fc400078e0036 */
[----:B------:R-:W-:Y:S01]  /*75a0*/  IMAD.MOV.U32 R3, RZ, RZ, R69 ;  /* 0x000000ffff037224 */ /* 0x000fe200078e0045 */
[----:B--2---:R-:W-:Y:S01]  /*75b0*/  NOP ;  /* 0x0000000000007918 */ /* 0x004fe20000000000 */
[----:B-1----:R-:W-:Y:S05]  /*75c0*/  @P1 BRA `(.L_x_11893) ;  /* 0xffffffcc00701947 */ /* 0x002fea000383ffff */
[----:B------:R-:W-:-:S05]  /*75d0*/  UMOV UR54, UR6 ;  /* 0x0000000600367c82 */ /* 0x000fca0008000000 */
.L_x_11882:
[----:B------:R-:W-:-:S13]  /*75e0*/  ISETP.LE.AND P1, PT, RZ, UR54, PT ;  /* 0x00000036ff007c0c */ /* 0x000fda000bf23270 */
[----:B------:R-:W-:Y:S05]  /*75f0*/  @!P1 BRA `(.L_x_11894) ;  /* 0x0000002800449947 */ /* 0x000fea0003800000 */
[----:B-1----:R-:W-:Y:S01]  /*7600*/  IMAD.MOV.U32 R4, RZ, RZ, R54 ;  /* 0x000000ffff047224 */ /* 0x002fe200078e0036 */
[----:B------:R-:W-:Y:S01]  /*7610*/  UMOV UR28, UR45 ;  /* 0x0000002d001c7c82 */ /* 0x000fe20008000000 */
[----:B------:R-:W-:Y:S01]  /*7620*/  IMAD.MOV.U32 R3, RZ, RZ, R69 ;  /* 0x000000ffff037224 */ /* 0x000fe200078e0045 */
[----:B------:R-:W-:Y:S01]  /*7630*/  UMOV UR35, UR44 ;  /* 0x0000002c00237c82 */ /* 0x000fe20008000000 */
[----:B------:R-:W-:Y:S01]  /*7640*/  ULDC UR34, c[0x0][0x9d8] ;  /* 0x0002760000227ab9 */ /* 0x000fe20000000800 */
[----:B------:R-:W-:-:S05]  /*7650*/  ULDC UR33, c[0x0][0x988] ;  /* 0x0002620000217ab9 */ /* 0x000fca0000000800 */
.L_x_11905:
[----:B------:R-:W-:Y:S01]  /*7660*/  ISETP.NE.AND P2, PT, RZ, UR37, PT ;  /* 0x00000025ff007c0c */ /* 0x000fe2000bf45270 */
[----:B------:R-:W-:-:S04]  /*7670*/  UISETP.NE.AND UP0, UPT, UR35, 0x1, UPT ;  /* 0x000000012300788c */ /* 0x000fc8000bf05270 */
[----:B------:R-:W-:-:S04]  /*7680*/  USEL UR45, URZ, 0x1, UP0 ;  /* 0x000000013f2d7887 */ /* 0x000fc80008000000 */
[----:B------:R-:W-:-:S04]  /*7690*/  ULOP3.LUT UR45, UR28, UR45, URZ, 0x3c, !UPT ;  /* 0x0000002d1c2d7292 */ /* 0x000fc8000f8e3c3f */
[----:B------:R-:W-:Y:S08]  /*76a0*/  @P2 BRA `(.L_x_11895) ;  /* 0x0000000000382947 */ /* 0x000ff00003800000 */
[----:B------:R-:W-:Y:S05]  /*76b0*/  @!P0 BRA `(.L_x_11896) ;  /* 0x0000000000048947 */ /* 0x000fea0003800000 */
[----:B------:R-:W-:Y:S01]  /*76c0*/  BPT.TRAP 0x1 ;  /* 0x000000040000795c */ /* 0x000fe20000300000 */
.L_x_11896:
        /* <DEDUP_REMOVED lines=9> */
.L_x_11897:
[----:B-1----:R-:W-:Y:S05]  /*7760*/  @P1 BRA `(.L_x_11895) ;  /* 0x0000000000081947 */ /* 0x002fea0003800000 */
[----:B------:R-:W1:Y:S02]  /*7770*/  SYNCS.PHASECHK.TRANS64.TRYWAIT P1, [UR6+0x2d830], R5 ;  /* 0x02d83005ff0075a7 */ /* 0x000e640008020146 */
[----:B-1----:R-:W-:Y:S05]  /*7780*/  @!P1 BRA `(.L_x_11898) ;  /* 0x0000008c003c9947 */ /* 0x002fea0003800000 */
.L_x_11895:
        /* <DEDUP_REMOVED lines=40> */
.L_x_11900:
[----:B------:R-:W-:Y:S01]  /*7a10*/  ULEA UR6, UR35, UR40, 0x3 ;  /* 0x0000002823067291 */ /* 0x000fe2000f8e183f */
[----:B------:R-:W-:-:S05]  /*7a20*/  IMAD.U32 R5, RZ, RZ, UR28 ;  /* 0x0000001cff057e24 */ /* 0x000fca000f8e00ff */
[----:B------:R-:W-:-:S04]  /*7a30*/  SHF.L.U32 R5, R5, 0x1f, RZ ;  /* 0x0000001f05057819 */ /* 0x000fc800000006ff */
[----:B------:R0:W1:Y:S01]  /*7a40*/  SYNCS.PHASECHK.TRANS64.TRYWAIT P1, [UR6+0x2d850], R5 ;  /* 0x02d85005ff0075a7 */ /* 0x0000620008020146 */
[----:B------:R-:W-:Y:S05]  /*7a50*/  @!P0 BRA `(.L_x_11901) ;  /* 0x0000000000048947 */ /* 0x000fea0003800000 */
[----:B------:R-:W-:Y:S01]  /*7a60*/  BPT.TRAP 0x1 ;  /* 0x000000040000795c */ /* 0x000fe20000300000 */
.L_x_11901:
[----:B-1----:R-:W-:Y:S05]  /*7a70*/  @P1 BRA `(.L_x_11899) ;  /* 0x0000000000081947 */ /* 0x002fea0003800000 */
[----:B------:R-:W1:Y:S02]  /*7a80*/  SYNCS.PHASECHK.TRANS64.TRYWAIT P1, [UR6+0x2d850], R5 ;  /* 0x02d85005ff0075a7 */ /* 0x000e640008020146 */
[----:B-1----:R-:W-:Y:S05]  /*7a90*/  @!P1 BRA `(.L_x_11902) ;  /* 0x0000008800909947 */ /* 0x002fea0003800000 */
.L_x_11899:
        /* <DEDUP_REMOVED lines=70> */
.L_x_11903:
        /* <DEDUP_REMOVED lines=67> */
[----:B------:R-:W-:-:S03]  /*8330*/  ULEA UR6, UR44, UR40, 0x3 ;  /* 0x000000282c067291 */ /* 0x000fc6000f8e183f */
[----:B------:R-:W2:Y:S01]  /*8340*/  MUFU.TANH R13, R13 ;  /* 0x0000000d000d7308 */ /* 0x000ea20000002400 */
[----:B0-----:R-:W-:Y:S01]  /*8350*/  FMNMX.FTZ R54, R10, R65, !PT ;  /* 0x000000410a367209 */ /* 0x001fe20007810000 */
[----:B------:R-:W-:-:S04]  /*8360*/  UIADD3 UR6, UR6, 0x2d840, URZ ;  /* 0x0002d84006067890 */ /* 0x000fc8000fffe03f */
[----:B------:R-:W-:Y:S02]  /*8370*/  UPRMT UR6, UR41, 0x654, UR6 ;  /* 0x0000065429067896 */ /* 0x000fe40008000006 */
[----:B------:R-:W0:Y:S01]  /*8380*/  MUFU.TANH R15, R15 ;  /* 0x0000000f000f7308 */ /* 0x000e220000002400 */
[----:B-1----:R-:W-:-:S06]  /*8390*/  FMNMX.FTZ R66, R12, R67, !PT ;  /* 0x000000430c427209 */ /* 0x002fcc0007810000 */
[----:B------:R-:W-:Y:S01]  /*83a0*/  SYNCS.ARRIVE.TRANS64.RED.A1T0 RZ, [UR6], RZ ;  /* 0x000000ffffff79a7 */ /* 0x000fe20008100406 */
        /* <DEDUP_REMOVED lines=184> */
[----:B------:R-:W-:Y:S01]  /*8f30*/  FFMA.FTZ R26, R53, UR33, -R32 ;  /* 0x00000021351a7c23 */ /* 0x000fe20008010820 */
[--C-:B------:R-:W-:Y:S01]  /*8f40*/  FFMA.FTZ R52, R52, UR33, -R77.reuse ;  /* 0x0000002134347c23 */ /* 0x100fe2000801084d */
[--C-:B------:R-:W-:Y:S01]  /*8f50*/  FFMA.FTZ R56, R56, UR33, -R77.reuse ;  /* 0x0000002138387c23 */ /* 0x100fe2000801084d */
[----:B------:R-:W-:Y:S01]  /*8f60*/  FFMA.FTZ R57, R57, UR33, -R77 ;  /* 0x0000002139397c23 */ /* 0x000fe2000801084d */
        /* <DEDUP_REMOVED lines=10> */
[--C-:B------:R-:W-:Y:S01]  /*9010*/  FFMA.FTZ R73, R73, UR33, -R77.reuse ;  /* 0x0000002149497c23 */ /* 0x100fe2000801084d */
[----:B------:R-:W-:Y:S01]  /*9020*/  FFMA.FTZ R74, R74, UR33, -R77 ;  /* 0x000000214a4a7c23 */ /* 0x000fe2000801084d */
[--C-:B------:R-:W-:Y:S01]  /*9030*/  FFMA.FTZ R77, R55, UR33, -R32.reuse ;  /* 0x00000021374d7c23 */ /* 0x100fe20008010820 */
[--C-:B------:R-:W-:Y:S01]  /*9040*/  FFMA.FTZ R55, R59, UR33, -R32.reuse ;  /* 0x000000213b377c23 */ /* 0x100fe20008010820 */
[--C-:B------:R-:W-:Y:S01]  /*9050*/  FFMA.FTZ R42, R62, UR33, -R32.reuse ;  /* 0x000000213e2a7c23 */ /* 0x100fe20008010820 */
[----:B------:R-:W-:Y:S01]  /*9060*/  FFMA.FTZ R53, R63, UR33, -R32 ;  /* 0x000000213f357c23 */ /* 0x000fe20008010820 */
        /* <DEDUP_REMOVED lines=127> */
.L_x_11904:
        /* <DEDUP_REMOVED lines=18> */
[----:B------:R-:W-:Y:S01]  /*9980*/  SYNCS.ARRIVE.TRANS64.RED.A1T0 RZ, [UR6], RZ ;  /* 0x000000ffffff79a7 */ /* 0x000fe20008100406 */
[----:B------:R-:W-:Y:S01]  /*9990*/  F2FP.F16.F32.PACK_AB R30, R78, R31 ;  /* 0x0000001f4e1e723e */ /* 0x000fe200000000ff */
[----:B------:R-:W-:Y:S01]  /*99a0*/  STSM.16.M88.4 [R16+0x21800], R32 ;  /* 0x0218002010007844 */ /* 0x000fe20000000200 */
[----:B------:R-:W-:Y:S01]  /*99b0*/  F2FP.F16.F32.PACK_AB R37, R38, R37 ;  /* 0x000000252625723e */ /* 0x000fe200000000ff */
[----:B------:R-:W-:Y:S01]  /*99c0*/  UIADD3 UR6, UR54, -0x1, URZ ;  /* 0xffffffff36067890 */ /* 0x000fe2000fffe03f */
[----:B------:R-:W-:Y:S01]  /*99d0*/  F2FP.F16.F32.PACK_AB R28, R28, R27 ;  /* 0x0000001b1c1c723e */ /* 0x000fe200000000ff */
[----:B------:R0:W-:Y:S01]  /*99e0*/  STSM.16.M88.4 [R19], R8 ;  /* 0x0000000813007844 */ /* 0x0001e20000000200 */
        /* <DEDUP_REMOVED lines=15> */
[-C--:B------:R-:W-:Y:S01]  /*9ae0*/  FMUL.FTZ R105, R105, R4.reuse ;  /* 0x0000000469697220 */ /* 0x080fe20000410000 */
[----:B0-----:R-:W-:Y:S01]  /*9af0*/  F2FP.F16.F32.PACK_AB R8, R52, R51 ;  /* 0x000000333408723e */ /* 0x001fe200000000ff */
[----:B------:R-:W-:Y:S01]  /*9b00*/  FMUL.FTZ R108, R108, R4 ;  /* 0x000000046c6c7220 */ /* 0x000fe20000410000 */
[----:B------:R-:W-:Y:S01]  /*9b10*/  F2FP.F16.F32.PACK_AB R9, R77, R26 ;  /* 0x0000001a4d09723e */ /* 0x000fe200000000ff */
[----:B------:R2:W-:Y:S01]  /*9b20*/  STSM.16.M88.4 [R16+0x27800], R44 ;  /* 0x0278002c10007844 */ /* 0x0005e20000000200 */
[----:B------:R-:W-:Y:S01]  /*9b30*/  F2FP.F16.F32.PACK_AB R10, R57, R56 ;  /* 0x00000038390a723e */ /* 0x000fe200000000ff */
[-C--:B------:R-:W-:Y:S01]  /*9b40*/  FMUL.FTZ R109, R109, R4.reuse ;  /* 0x000000046d6d7220 */ /* 0x080fe20000410000 */
        /* <DEDUP_REMOVED lines=59> */
[----:B--2---:R-:W-:Y:S05]  /*9f00*/  @P1 BRA `(.L_x_11905) ;  /* 0xffffffd400d41947 */ /* 0x004fea000383ffff */
.L_x_11894:
[----:B------:R-:W-:Y:S06]  /*9f10*/  BAR.ARV 0x8, 0x200 ;  /* 0x0208000000007b1d */ /* 0x000fec0000002000 */
[----:B------:R-:W-:Y:S05]  /*9f20*/  @!P0 BRA `(.L_x_11906) ;  /* 0x0000000000048947 */ /* 0x000fea0003800000 */
[----:B------:R-:W-:Y:S01]  /*9f30*/  BPT.TRAP 0x1 ;  /* 0x000000040000795c */ /* 0x000fe20000300000 */
.L_x_11906:
[----:B------:R-:W-:Y:S01]  /*9f40*/  ULEA UR8, UR44, UR40, 0x3 ;  /* 0x000000282c087291 */ /* 0x000fe2000f8e183f */
[----:B------:R-:W-:-:S05]  /*9f50*/  IMAD.U32 R3, RZ, RZ, UR45 ;  /* 0x0000002dff037e24 */ /* 0x000fca000f8e00ff */
[----:B------:R-:W-:-:S04]  /*9f60*/  SHF.L.U32 R3, R3, 0x1f, RZ ;  /* 0x0000001f03037819 */ /* 0x000fc800000006ff */
[----:B------:R0:W2:Y:S01]  /*9f70*/  SYNCS.PHASECHK.TRANS64.TRYWAIT P1, [UR8+0x2d850], R3 ;  /* 0x02d85003ff0075a7 */ /* 0x0000a20008020148 */
[----:B------:R-:W-:Y:S05]  /*9f80*/  @!P0 BRA `(.L_x_11907) ;  /* 0x0000000000048947 */ /* 0x000fea0003800000 */
[----:B------:R-:W-:Y:S01]  /*9f90*/  BPT.TRAP 0x1 ;  /* 0x000000040000795c */ /* 0x000fe20000300000 */
.L_x_11907:
[----:B--2---:R-:W-:Y:S05]  /*9fa0*/  @P1 BRA `(.L_x_11908) ;  /* 0x0000000000081947 */ /* 0x004fea0003800000 */
[----:B------:R-:W2:Y:S02]  /*9fb0*/  SYNCS.PHASECHK.TRANS64.TRYWAIT P1, [UR8+0x2d850], R3 ;  /* 0x02d85003ff0075a7 */ /* 0x000ea40008020148 */
[----:B--2---:R-:W-:Y:S05]  /*9fc0*/  @!P1 BRA `(.L_x_11909) ;  /* 0x00000064005c9947 */ /* 0x004fea0003800000 */
.L_x_11908:
[----:B------:R-:W-:Y:S01]  /*9fd0*/  UIADD3 UR40, UR40, 0x400, URZ ;  /* 0x0000040028287890 */ /* 0x000fe2000fffe03f */
[----:B------:R-:W-:Y:S01]  /*9fe0*/  WARPGROUP.ARRIVE ;  /* 0x00000000000079c5 */ /* 0x000fe20000000000 */
[----:B------:R-:W-:Y:S01]  /*9ff0*/  ULOP3.LUT UR36, UR36, 0x10000, URZ, 0xfc, !UPT ;  /* 0x0001000024247892 */ /* 0x000fe2000f8efc3f */
[----:B01----:R-:W0:Y:S01]  /*a000*/  SHFL.BFLY PT, R3, R2, 0x2, 0x1f ;  /* 0x0c401f0002037f89 */ /* 0x003e2200000e0000 */
[----:B------:R-:W-:Y:S01]  /*a010*/  USHF.R.U32.HI UR40, URZ, 0x4, UR40 ;  /* 0x000000043f287899 */ /* 0x000fe20008011628 */
[----:B------:R-:W-:Y:S01]  /*a020*/  MOV R46, RZ ;  /* 0x000000ff002e7202 */ /* 0x000fe20000000f00 */
[----:B------:R-:W-:Y:S01]  /*a030*/  UMOV UR5, 0x40000040 ;  /* 0x4000004000057882 */ /* 0x000fe20000000000 */
[----:B------:R-:W-:Y:S01]  /*a040*/  UMOV UR7, 0x80000020 ;  /* 0x8000002000077882 */ /* 0x000fe20000000000 */
[----:B------:R-:W-:Y:S01]  /*a050*/  ULOP3.LUT UR40, UR40, 0x3fff, URZ, 0xc0, !UPT ;  /* 0x00003fff28287892 */ /* 0x000fe2000f8ec03f */
[----:B------:R-:W1:Y:S01]  /*a060*/  SHFL.BFLY PT, R5, R0, 0x2, 0x1f ;  /* 0x0c401f0000057f89 */ /* 0x000e6200000e0000 */
[----:B------:R-:W-:Y:S01]  /*a070*/  UMOV UR4, UR36 ;  /* 0x0000002400047c82 */ /* 0x000fe20008000000 */
[----:B------:R-:W-:Y:S01]  /*a080*/  IMAD.U32 R10, RZ, RZ, UR33 ;  /* 0x00000021ff0a7e24 */ /* 0x000fe2000f8e00ff */
[----:B------:R-:W-:Y:S01]  /*a090*/  ULOP3.LUT UR9, UR40, 0x2000000, URZ, 0xfc, !UPT ;  /* 0x0200000028097892 */ /* 0x000fe2000f8efc3f */
[----:B------:R-:W-:-:S03]  /*a0a0*/  IMAD.MOV.U32 R38, RZ, RZ, -0x800000 ;  /* 0xff800000ff267424 */ /* 0x000fc600078e00ff */
        /* <DEDUP_REMOVED lines=76> */
.L_x_11910:
        /* <DEDUP_REMOVED lines=58> */
.L_x_11874:
        /* <DEDUP_REMOVED lines=23> */
[----:B------:R-:W-:Y:S02]  /*aa80*/  F2FP.F16.F32.PACK_AB R34, R133, R34 ;  /* 0x000000228522723e */ /* 0x000fe400000000ff */
        /* <DEDUP_REMOVED lines=46> */
[----:B------:R-:W-:Y:S02]  /*ad70*/  LOP3.LUT R14, R14, R15, RZ, 0x3c, !PT ;  /* 0x0000000f0e0e7212 */ /* 0x000fe400078e3cff */
[----:B------:R-:W-:-:S02]  /*ad80*/  IADD3.X R15, RZ, R5, RZ, P0, !PT ;  /* 0x00000005ff0f7210 */ /* 0x000fc400007fe4ff */
[----:B------:R-:W-:Y:S02]  /*ad90*/  IADD3 R37, P0, R40, 0x1800, RZ ;  /* 0x0000180028257810 */ /* 0x000fe40007f1e0ff */
[----:B------:R-:W-:Y:S01]  /*ada0*/  LOP3.LUT R2, R2, R43, RZ, 0x3c, !PT ;  /* 0x0000002b02027212 */ /* 0x000fe200078e3cff */
[----:B------:R-:W-:Y:S01]  /*adb0*/  IMAD.MOV.U32 R43, RZ, RZ, R52 ;  /* 0x000000ffff2b7224 */ /* 0x000fe200078e0034 */
[----:B-1----:R-:W-:Y:S02]  /*adc0*/  @P1 SHF.R.U32.HI R43, RZ, R50, R45 ;  /* 0x00000032ff2b1219 */ /* 0x002fe4000001162d */
[----:B------:R-:W-:Y:S02]  /*add0*/  LOP3.LUT R36, R37, 0x180, RZ, 0xc0, !PT ;  /* 0x0000018025247812 */ /* 0x000fe400078ec0ff */
[----:B------:R-:W-:Y:S01]  /*ade0*/  LOP3.LUT R10, R29, 0x180, RZ, 0xc0, !PT ;  /* 0x000001801d0a7812 */ /* 0x000fe200078ec0ff */
[----:B------:R-:W-:Y:S01]  /*adf0*/  IMAD.MOV R48, RZ, RZ, -R43 ;  /* 0x000000ffff307224 */ /* 0x000fe200078e0a2b */
[----:B------:R-:W-:-:S02]  /*ae00*/  MOV R47, R4 ;  /* 0x00000004002f7202 */ /* 0x000fc40000000f00 */
        /* <DEDUP_REMOVED lines=32> */
[----:B------:R-:W-:Y:S02]  /*b010*/  IADD3.X R29, RZ, R41, RZ, P3, !PT ;  /* 0x00000029ff1d7210 */ /* 0x000fe40001ffe4ff */
[----:B------:R-:W-:Y:S01]  /*b020*/  LOP3.LUT P0, RZ, R147, 0x3, RZ, 0xc0, !PT ;  /* 0x0000000393ff7812 */ /* 0x000fe2000780c0ff */
[----:B------:R-:W-:Y:S01]  /*b030*/  VIADD R7, R11, 0x8 ;  /* 0x000000080b077836 */ /* 0x000fe20000000000 */
[----:B------:R-:W-:Y:S02]  /*b040*/  IADD3 R5, R5, R15, RZ ;  /* 0x0000000f05057210 */ /* 0x000fe40007ffe0ff */
[----:B------:R-:W-:-:S02]  /*b050*/  LEA R43, P3, R4, UR6, 0x2 ;  /* 0x00000006042b7c11 */ /* 0x000fc4000f8610ff */
[----:B------:R-:W-:Y:S01]  /*b060*/  LOP3.LUT R30, R30, R31, RZ, 0x3c, !PT ;  /* 0x0000001f1e1e7212 */ /* 0x000fe200078e3cff */
[----:B------:R-:W-:Y:S01]  /*b070*/  IMAD.X R31, RZ, RZ, R41, P2 ;  /* 0x000000ffff1f7224 */ /* 0x000fe200010e0629 */
[-C--:B------:R-:W-:Y:S01]  /*b080*/  ISETP.GE.OR P2, PT, R11, R56.reuse, P0 ;  /* 0x000000380b00720c */ /* 0x080fe20000746670 */
[----:B------:R-:W-:Y:S01]  /*b090*/  SHFL.IDX PT, R58, R43, RZ, 0x1c1f ;  /* 0x001c1fff2b3a7589 */ /* 0x000fe200000e0000 */
[----:B------:R-:W-:Y:S02]  /*b0a0*/  ISETP.GE.OR P0, PT, R7, R56, P0 ;  /* 0x000000380700720c */ /* 0x000fe40000706670 */
[----:B------:R-:W-:Y:S01]  /*b0b0*/  LEA.HI.X R45, R4, UR7, R5, 0x2, P3 ;  /* 0x00000007042d7c11 */ /* 0x000fe200098f1405 */
[----:B------:R-:W-:Y:S01]  /*b0c0*/  SHFL.IDX PT, R60, R43, 0x1, 0x1c1f ;  /* 0x003c1f002b3c7f89 */ /* 0x000fe200000e0000 */
[----:B------:R-:W-:Y:S02]  /*b0d0*/  MOV R53, R8 ;  /* 0x0000000800357202 */ /* 0x000fe40000000f00 */
[----:B------:R-:W-:Y:S01]  /*b0e0*/  F2FP.F16.F32.PACK_AB R4, R97, R96 ;  /* 0x000000606104723e */ /* 0x000fe200000000ff */
[----:B------:R-:W0:Y:S01]  /*b0f0*/  SHFL.IDX PT, R59, R45, RZ, 0x1c1f ;  /* 0x001c1fff2d3b7589 */ /* 0x000e2200000e0000 */
[----:B------:R-:W-:-:S02]  /*b100*/  F2FP.F16.F32.PACK_AB R5, R99, R98 ;  /* 0x000000626305723e */ /* 0x000fc400000000ff */
[----:B------:R-:W-:Y:S01]  /*b110*/  F2FP.F16.F32.PACK_AB R6, R101, R100 ;  /* 0x000000646506723e */ /* 0x000fe200000000ff */
[----:B------:R-:W1:Y:S01]  /*b120*/  SHFL.IDX PT, R61, R45, 0x1, 0x1c1f ;  /* 0x003c1f002d3d7f89 */ /* 0x000e6200000e0000 */
[----:B------:R-:W-:Y:S02]  /*b130*/  F2FP.F16.F32.PACK_AB R7, R103, R102 ;  /* 0x000000666707723e */ /* 0x000fe400000000ff */
[----:B------:R-:W-:Y:S02]  /*b140*/  MOV R52, R12 ;  /* 0x0000000c00347202 */ /* 0x000fe40000000f00 */
[----:B------:R-:W-:Y:S01]  /*b150*/  F2FP.F16.F32.PACK_AB R8, R105, R104 ;  /* 0x000000686908723e */ /* 0x000fe200000000ff */
[----:B------:R-:W-:Y:S01]  /*b160*/  STSM.16.M88.4 [R53], R4 ;  /* 0x0000000435007844 */ /* 0x000fe20000000200 */
        /* <DEDUP_REMOVED lines=8> */
[----:B------:R-:W-:-:S02]  /*b1f0*/  F2FP.F16.F32.PACK_AB R24, R121, R120 ;  /* 0x000000787918723e */ /* 0x000fc400000000ff */
[----:B------:R-:W-:Y:S01]  /*b200*/  F2FP.F16.F32.PACK_AB R25, R123, R122 ;  /* 0x0000007a7b19723e */ /* 0x000fe200000000ff */
[----:B------:R2:W-:Y:S01]  /*b210*/  STSM.16.M88.4 [R63], R12 ;  /* 0x0000000c3f007844 */ /* 0x0005e20000000200 */
[C---:B------:R-:W-:Y:S02]  /*b220*/  IADD3 R21, P4, R40.reuse, 0x6000, RZ ;  /* 0x0000600028157810 */ /* 0x040fe40007f9e0ff */
[----:B------:R-:W-:Y:S01]  /*b230*/  LOP3.LUT R3, R40, 0x180, RZ, 0xc0, !PT ;  /* 0x0000018028037812 */ /* 0x000fe200078ec0ff */
[----:B------:R3:W-:Y:S01]  /*b240*/  STSM.16.M88.4 [R62], R24 ;  /* 0x000000183e007844 */ /* 0x0007e20000000200 */
[----:B------:R-:W-:Y:S01]  /*b250*/  UIMAD UR5, UR10, UR8, URZ ;  /* 0x000000080a0572a4 */ /* 0x000fe2000f8e023f */
[----:B------:R-:W-:Y:S02]  /*b260*/  LOP3.LUT R20, R21, 0x180, RZ, 0xc0, !PT ;  /* 0x0000018015147812 */ /* 0x000fe400078ec0ff */
        /* <DEDUP_REMOVED lines=50> */
[----:B------:R-:W-:Y:S01]  /*b590*/  IMAD R0, R0, UR6, RZ ;  /* 0x0000000600007c24 */ /* 0x000fe2000f8e02ff */
[----:B------:R-:W-:Y:S01]  /*b5a0*/  IADD3 R25, R146, UR39, RZ ;  /* 0x0000002792197c10 */ /* 0x000fe2000fffe0ff */
[----:B------:R-:W-:Y:S01]  /*b5b0*/  IMAD.WIDE.U32 R2, R39, UR6, R2 ;  /* 0x0000000627027c25 */ /* 0x000fe2000f8e0002 */
[----:B------:R-:W-:-:S03]  /*b5c0*/  UIADD3 UR5, UR40, 0x2d820, URZ ;  /* 0x0002d82028057890 */ /* 0x000fc6000fffe03f */
[----:B------:R-:W-:Y:S01]  /*b5d0*/  IMAD R13, R39, UR7, R0 ;  /* 0x00000007270d7c24 */ /* 0x000fe2000f8e0200 */
        /* <DEDUP_REMOVED lines=23> */
.L_x_11914:
[----:B------:R-:W-:Y:S05]  /*b750*/  BSYNC B1 ;  /* 0x0000000000017941 */ /* 0x000fea0003800000 */
.L_x_11913:
        /* <DEDUP_REMOVED lines=15> */
[----:B-1----:R-:W-:-:S04]  /*b850*/  LEA R2, P0, R139, R12, 0x1 ;  /* 0x0000000c8b027211 */ /* 0x002fc800078008ff */
[----:B------:R-:W-:-:S05]  /*b860*/  LEA.HI.X R3, R139, R13, R151, 0x1, P0 ;  /* 0x0000000d8b037211 */ /* 0x000fca00000f0c97 */
[----:B------:R1:W-:Y:S01]  /*b870*/  ST.E.128 desc[UR50][R2.64], R8 ;  /* 0x0000000802007985 */ /* 0x0003e2000c101d32 */
[----:B------:R-:W-:Y:S05]  /*b880*/  BRA `(.L_x_11915) ;  /* 0x0000000400ec7947 */ /* 0x000fea0003800000 */
.L_x_11912:
        /* <DEDUP_REMOVED lines=50> */
.L_x_11917:
[----:B------:R-:W-:Y:S05]  /*bbb0*/  BSYNC B1 ;  /* 0x0000000000017941 */ /* 0x000fea0003800000 */
.L_x_11916:
        /* <DEDUP_REMOVED lines=20> */
[----:B------:R-:W-:Y:S01]  /*bd00*/  IMAD R0, R0, UR8, RZ ;  /* 0x0000000800007c24 */ /* 0x000fe2000f8e02ff */
[----:B------:R-:W-:Y:S01]  /*bd10*/  MOV R3, UR5 ;  /* 0x0000000500037c02 */ /* 0x000fe20008000f00 */
[----:B------:R-:W-:Y:S01]  /*bd20*/  IMAD.U32 R2, RZ, RZ, UR6 ;  /* 0x00000006ff027e24 */ /* 0x000fe2000f8e00ff */
[----:B------:R-:W-:Y:S01]  /*bd30*/  ULDC.64 UR6, c[0x0][0xad8] ;  /* 0x0002b60000067ab9 */ /* 0x000fe20000000a00 */
[C---:B------:R-:W-:Y:S01]  /*bd40*/  IMAD R9, R5.reuse, UR9, R0 ;  /* 0x0000000905097c24 */ /* 0x040fe2000f8e0200 */
[----:B------:R-:W-:Y:S01]  /*bd50*/  SHF.R.S32.HI R0, RZ, 0x1f, R7 ;  /* 0x0000001fff007819 */ /* 0x000fe20000011407 */
[----:B------:R-:W-:Y:S01]  /*bd60*/  IMAD.WIDE.U32 R2, R5, UR8, R2 ;  /* 0x0000000805027c25 */ /* 0x000fe2000f8e0002 */
[----:B------:R-:W-:-:S03]  /*bd70*/  ULDC UR5, c[0x0][0xa88] ;  /* 0x0002a20000057ab9 */ /* 0x000fc60000000800 */
        /* <DEDUP_REMOVED lines=26> */
.L_x_11919:
[----:B------:R-:W-:Y:S05]  /*bf20*/  BSYNC B1 ;  /* 0x0000000000017941 */ /* 0x000fea0003800000 */
.L_x_11918:
        /* <DEDUP_REMOVED lines=17> */
.L_x_11915:
[----:B------:R-:W-:Y:S05]  /*c040*/  BSYNC B0 ;  /* 0x0000000000007941 */ /* 0x000fea0003800000 */
.L_x_11911:
[----:B------:R-:W-:Y:S02]  /*c050*/  ULDC UR5, c[0x0][0xc38] ;  /* 0x00030e0000057ab9 */ /* 0x000fe40000000800 */
[----:B------:R-:W-:-:S06]  /*c060*/  UISETP.GE.AND UP0, UPT, UR4, UR5, UPT ;  /* 0x000000050400728c */ /* 0x000fcc000bf06270 */
[----:B------:R-:W-:-:S13]  /*c070*/  PLOP3.LUT P0, PT, PT, PT, UP0, 0x80, 0x0 ;  /* 0x000000000000781c */ /* 0x000fda0003f0f008 */
[----:B------:R-:W-:Y:S05]  /*c080*/  @!P0 BRA `(.L_x_11920) ;  /* 0xffffff4c00708947 */ /* 0x000fea000383ffff */
[----:B------:R-:W-:Y:S05]  /*c090*/  EXIT ;  /* 0x000000000000794d */ /* 0x000fea0003800000 */
.L_x_11870:
        /* <DEDUP_REMOVED lines=38> */
[C---:B0-----:R-:W-:Y:S02]  /*c300*/  SHF.L.U32 R0, R7.reuse, 0x3, RZ ;  /* 0x0000000307007819 */ /* 0x041fe400000006ff */
[----:B------:R-:W-:Y:S01]  /*c310*/  LOP3.LUT R6, R7, 0x7f, RZ, 0xc0, !PT ;  /* 0x0000007f07067812 */ /* 0x000fe200078ec0ff */
[----:B------:R-:W-:Y:S01]  /*c320*/  IMAD.U32 R17, RZ, RZ, UR8 ;  /* 0x00000008ff117e24 */ /* 0x000fe2000f8e00ff */
[C---:B------:R-:W-:Y:S01]  /*c330*/  LOP3.LUT R2, R0.reuse, 0xd8, RZ, 0xc0, !PT ;  /* 0x000000d800027812 */ /* 0x040fe200078ec0ff */
[----:B------:R-:W-:Y:S01]  /*c340*/  ULEA.HI UR5, UR5, UR4, URZ, 0x7 ;  /* 0x0000000405057291 */ /* 0x000fe2000f8f383f */
[----:B------:R-:W-:-:S02]  /*c350*/  LOP3.LUT R4, R0, 0x18, RZ, 0xc0, !PT ;  /* 0x0000001800047812 */ /* 0x000fc400078ec0ff */
[----:B------:R-:W-:Y:S01]  /*c360*/  LOP3.LUT R3, R2, 0x18, R7, 0x78, !PT ;  /* 0x0000001802037812 */ /* 0x000fe200078e7807 */
[----:B------:R-:W-:Y:S01]  /*c370*/  IMAD.U32 R2, RZ, RZ, UR10 ;  /* 0x0000000aff027e24 */ /* 0x000fe2000f8e00ff */
[----:B------:R-:W-:Y:S02]  /*c380*/  USHF.R.S32.HI UR39, URZ, 0x7, UR5 ;  /* 0x000000073f277899 */ /* 0x000fe40008011405 */
[----:B------:R-:W-:Y:S02]  /*c390*/  LOP3.LUT R5, R3, 0x320, R0, 0xf8, !PT ;  /* 0x0000032003057812 */ /* 0x000fe400078ef800 */
[----:B------:R-:W-:Y:S01]  /*c3a0*/  LOP3.LUT R0, R4, 0x20, RZ, 0xfc, !PT ;  /* 0x0000002004007812 */ /* 0x000fe200078efcff */
[----:B------:R0:W-:Y:S03]  /*c3b0*/  STL [R1+0x10], R2 ;  /* 0x0000100201007387 */ /* 0x0001e60000100800 */
[C---:B------:R-:W-:Y:S01]  /*c3c0*/  ISETP.GE.AND P0, PT, R0.reuse, UR7, PT ;  /* 0x0000000700007c0c */ /* 0x040fe2000bf06270 */
[----:B------:R1:W-:Y:S01]  /*c3d0*/  STL [R1+0x14], RZ ;  /* 0x000014ff01007387 */ /* 0x0003e20000100800 */
[----:B------:R-:W-:-:S02]  /*c3e0*/  ISETP.GE.AND P1, PT, R0, UR9, PT ;  /* 0x0000000900007c0c */ /* 0x000fc4000bf26270 */
        /* <DEDUP_REMOVED lines=8> */
[----:B------:R-:W-:Y:S02]  /*c470*/  ISETP.GE.AND P1, PT, R0, UR9, PT ;  /* 0x0000000900007c0c */ /* 0x000fe4000bf26270 */
        /* <DEDUP_REMOVED lines=12> */
[----:B------:R-:W-:Y:S02]  /*c540*/  ISETP.GE.AND P1, PT, R4, UR7, PT ;  /* 0x0000000704007c0c */ /* 0x000fe4000bf26270 */
        /* <DEDUP_REMOVED lines=9> */
.L_x_11970:
        /* <DEDUP_REMOVED lines=23> */
.L_x_11922:
[----:B------:R-:W-:Y:S01]  /*c750*/  ULDC UR8, c[0x0][0xc54] ;  /* 0x0003150000087ab9 */ /* 0x000fe20000000800 */
[----:B------:R-:W-:Y:S01]  /*c760*/  UMOV UR6, UR7 ;  /* 0x0000000700067c82 */ /* 0x000fe20008000000 */
[----:B------:R-:W-:-:S11]  /*c770*/  UISETP.NE.AND UP0, UPT, UR8, 0x1, UPT ;  /* 0x000000010800788c */ /* 0x000fd6000bf05270 */
[----:B------:R-:W-:Y:S02]  /*c780*/  @UP0 ULDC.64 UR10, c[0x0][0xc58] ;  /* 0x00031600000a0ab9 */ /* 0x000fe40000000a00 */
[----:B------:R-:W-:-:S04]  /*c790*/  UIMAD.WIDE.U32 UR4, UR7, UR10, URZ ;  /* 0x0000000a070472a5 */ /* 0x000fc8000f8e003f */
[----:B------:R-:W-:-:S04]  /*c7a0*/  @UP0 USHF.R.U32.HI UR6, URZ, UR11, UR5 ;  /* 0x0000000b3f060299 */ /* 0x000fc80008011605 */
[----:B------:R-:W-:-:S12]  /*c7b0*/  UIMAD UR4, UR6, UR8, URZ ;  /* 0x00000008060472a4 */ /* 0x000fd8000f8e023f */
.L_x_11923:
        /* <DEDUP_REMOVED lines=23> */
[----:B------:R-:W-:Y:S01]  /*c930*/  UISETP.NE.AND UP2, UPT, UR5, 0x1, UPT ;  /* 0x000000010500788c */ /* 0x000fe2000bf45270 */
[----:B------:R-:W-:Y:S01]  /*c940*/  BSSY B7, `(.L_x_11924) ;  /* 0x0000346000077945 */ /* 0x000fe20003800000 */
[----:B------:R-:W-:Y:S02]  /*c950*/  UIADD3 UR43, UR43, UR4, URZ ;  /* 0x000000042b2b7290 */ /* 0x000fe4000fffe03f */
[----:B------:R-:W-:Y:S02]  /*c960*/  UP2UR UR47, UPR, URZ, 0x4 ;  /* 0x000000043f2f7883 */ /* 0x000fe40008000000 */
[----:B------:R-:W-:-:S04]  /*c970*/  UIMAD UR6, UR43, 0xc0, URZ ;  /* 0x000000c02b0678a4 */ /* 0x000fc8000f8e023f */
        /* <DEDUP_REMOVED lines=11> */
[----:B------:R-:W-:Y:S01]  /*ca30*/  ISETP.LT.AND P0, PT, RZ, UR44, PT ;  /* 0x0000002cff007c0c */ /* 0x000fe2000bf01270 */
[----:B--2---:R0:W-:-:S12]  /*ca40*/  STL [R1+0x8], R19 ;  /* 0x0000081301007387 */ /* 0x0041d80000100800 */
        /* <DEDUP_REMOVED lines=19> */
.L_x_11925:
        /* <DEDUP_REMOVED lines=20> */
.L_x_11928:
[----:B------:R-:W-:Y:S05]  /*ccc0*/  BSYNC B6 ;  /* 0x0000000000067941 */ /* 0x000fea0003800000 */
.L_x_11927:
        /* <DEDUP_REMOVED lines=11> */
[----:B------:R-:W-:Y:S01]  /*cd80*/  MOV R12, 0x1 ;  /* 0x00000001000c7802 */ /* 0x000fe20000000f00 */
[----:B------:R-:W-:Y:S02]  /*cd90*/  IMAD.U32 R6, RZ, RZ, UR8 ;  /* 0x00000008ff067e24 */ /* 0x000fe4000f8e00ff */
[----:B------:R-:W-:-:S02]  /*cda0*/  IMAD.U32 R7, RZ, RZ, UR9 ;  /* 0x00000009ff077e24 */ /* 0x000fc4000f8e00ff */
[----:B------:R-:W-:Y:S02]  /*cdb0*/  IMAD.U32 R10, RZ, RZ, UR4 ;  /* 0x00000004ff0a7e24 */ /* 0x000fe4000f8e00ff */
[----:B------:R-:W-:Y:S02]  /*cdc0*/  IMAD.U32 R11, RZ, RZ, UR5 ;  /* 0x00000005ff0b7e24 */ /* 0x000fe4000f8e00ff */
[----:B------:R-:W-:Y:S02]  /*cdd0*/  IMAD.MOV.U32 R8, RZ, RZ, 0x70 ;  /* 0x00000070ff087424 */ /* 0x000fe400078e00ff */
[----:B-1----:R-:W-:-:S07]  /*cde0*/  IMAD.MOV.U32 R13, RZ, RZ, RZ ;  /* 0x000000ffff0d7224 */ /* 0x002fce00078e00ff */
[----:B------:R-:W-:-:S07]  /*cdf0*/  LEPC R20, `(.L_x_11931) ;  /* 0x000000001014794e */ /* 0x000fce0000000000 */
[----:B0-2---:R-:W-:Y:S05]  /*ce00*/  CALL.ABS.NOINC R2 ;  /* 0x0000000002007343 */ /* 0x005fea0003c00000 */
.L_x_11931:
        /* <DEDUP_REMOVED lines=15> */
.L_x_11930:
[----:B------:R-:W-:Y:S05]  /*cf00*/  BSYNC B6 ;  /* 0x0000000000067941 */ /* 0x000fea0003800000 */
.L_x_11929:
        /* <DEDUP_REMOVED lines=13> */
[----:B------:R-:W-:Y:S02]  /*cfe0*/  MOV R22, UR4 ;  /* 0x0000000400167c02 */ /* 0x000fe40008000f00 */
[----:B--2---:R2:W-:Y:S01]  /*cff0*/  STL [R1], R18 ;  /* 0x0000001201007387 */ /* 0x0045e20000100800 */
[----:B-1----:R-:W-:Y:S05]  /*d000*/  BRA.DIV UR5, `(.L_x_11932) ;  /* 0x0000003605647947 */ /* 0x002fea000b800000 */
.L_x_11986:
        /* <DEDUP_REMOVED lines=28> */
[----:B------:R-:W0:Y:S03]  /*d1d0*/  @!P0 LDC.64 R4, c[0x0][0x418] ;  /* 0x00010600ff048b82 */ /* 0x000e260000000a00 */
[----:B------:R-:W-:Y:S01]  /*d1e0*/  @!P0 IADD3 R0, R3, R0, RZ ;  /* 0x0000000003008210 */ /* 0x000fe20007ffe0ff */
        /* <DEDUP_REMOVED lines=16> */
.L_x_11933:
        /* <DEDUP_REMOVED lines=25> */
.L_x_11987:
[----:B------:R-:W-:Y:S05]  /*d480*/  BSYNC B0 ;  /* 0x0000000000007941 */ /* 0x000fea0003800000 */
.L_x_11934:
[----:B------:R-:W1:Y:S01]  /*d490*/  S2R R9, SR_TID.X ;  /* 0x0000000000097919 */ /* 0x000e620000002100 */
[----:B------:R-:W-:Y:S01]  /*d4a0*/  ULDC.64 UR4, c[0x0][0x300] ;  /* 0x0000c00000047ab9 */ /* 0x000fe20000000a00 */
[----:B------:R-:W-:Y:S01]  /*d4b0*/  LOP3.LUT P4, RZ, R16, 0x4, RZ, 0xc0, !PT ;  /* 0x0000000410ff7812 */ /* 0x000fe2000788c0ff */
[----:B------:R-:W-:Y:S01]  /*d4c0*/  IMAD R4, R4, UR4, RZ ;  /* 0x0000000404047c24 */ /* 0x000fe2000f8e02ff */
[C---:B------:R-:W-:Y:S01]  /*d4d0*/  LOP3.LUT P3, RZ, R16.reuse, 0x2, RZ, 0xc0, !PT ;  /* 0x0000000210ff7812 */ /* 0x040fe2000786c0ff */
        /* <DEDUP_REMOVED lines=22> */
[----:B------:R-:W-:Y:S02]  /*d640*/  ISETP.GE.AND P0, PT, R5, 0x1, PT ;  /* 0x000000010500780c */ /* 0x000fe40003f06270 */
[C---:B0-----:R-:W-:Y:S01]  /*d650*/  SHF.L.U32 R10, R9.reuse, 0x3, RZ ;  /* 0x00000003090a7819 */ /* 0x041fe200000006ff */
        /* <DEDUP_REMOVED lines=45> */
.L_x_11997:
        /* <DEDUP_REMOVED lines=12> */
.L_x_11937:
        /* <DEDUP_REMOVED lines=11> */
.L_x_11938:
        /* <DEDUP_REMOVED lines=23> */
.L_x_11940:
[----:B------:R-:W-:Y:S05]  /*dc10*/  BSYNC B6 ;  /* 0x0000000000067941 */ /* 0x000fea0003800000 */
.L_x_11939:
[----:B------:R2:W5:Y:S01]  /*dc20*/  LDL R10, [R1+0xc] ;  /* 0x00000c00010a7983 */ /* 0x0005620000100800 */
[----:B------:R-:W-:Y:S01]  /*dc30*/  UISETP.NE.AND UP0, UPT, UR47, URZ, UPT ;  /* 0x0000003f2f00728c */ /* 0x000fe2000bf05270 */
[----:B-1----:R-:W-:Y:S01]  /*dc40*/  IMAD.U32 R6, RZ, RZ, UR43 ;  /* 0x0000002bff067e24 */ /* 0x002fe2000f8e00ff */
[----:B0-----:R-:W0:Y:S01]  /*dc50*/  S2R R2, SR_TID.X ;  /* 0x0000000000027919 */ /* 0x001e220000002100 */
[----:B------:R-:W1:Y:S03]  /*dc60*/  S2R R20, SR_TID.X ;  /* 0x0000000000147919 */ /* 0x000e660000002100 */
[----:B------:R-:W-:Y:S01]  /*dc70*/  PLOP3.LUT P0, PT, PT, PT, UP0, 0x80, 0x0 ;  /* 0x000000000000781c */ /* 0x000fe20003f0f008 */
[----:B------:R-:W-:Y:S01]  /*dc80*/  ULDC.64 UR8, c[0x0][0x2d8] ;  /* 0x0000b60000087ab9 */ /* 0x000fe20000000a00 */
[----:B------:R-:W-:-:S03]  /*dc90*/  R2UR UR6, R29 ;  /* 0x000000001d0672ca */ /* 0x000fc600000e0000 */
[----:B------:R-:W-:Y:S01]  /*dca0*/  @UP0 ULDC UR4, c[0x0][0x44c] ;  /* 0x0001130000040ab9 */ /* 0x000fe20000000800 */
[----:B------:R-:W-:Y:S01]  /*dcb0*/  R2UR UR7, R22 ;  /* 0x00000000160772ca */ /* 0x000fe200000e0000 */
[----:B------:R-:W-:Y:S01]  /*dcc0*/  ULDC UR12, c[0x0][0x448] ;  /* 0x00011200000c7ab9 */ /* 0x000fe20000000800 */
[----:B------:R-:W-:Y:S01]  /*dcd0*/  ULDC.64 UR10, c[0x0][0x280] ;  /* 0x0000a000000a7ab9 */ /* 0x000fe20000000a00 */
[----:B------:R-:W-:Y:S01]  /*dce0*/  @UP0 ULDC UR13, c[0x0][0x44c] ;  /* 0x00011300000d0ab9 */ /* 0x000fe20000000800 */
[C---:B------:R-:W-:Y:S02]  /*dcf0*/  LOP3.LUT P3, RZ, R16.reuse, 0x400, RZ, 0xc0, !PT ;  /* 0x0000040010ff7812 */ /* 0x040fe4000786c0ff */
[C---:B------:R-:W-:Y:S02]  /*dd00*/  LOP3.LUT P4, RZ, R16.reuse, 0x200, RZ, 0xc0, !PT ;  /* 0x0000020010ff7812 */ /* 0x040fe4000788c0ff */
[----:B------:R-:W-:Y:S02]  /*dd10*/  LOP3.LUT P5, RZ, R16, 0x100, RZ, 0xc0, !PT ;  /* 0x0000010010ff7812 */ /* 0x000fe400078ac0ff */
[----:B0-----:R-:W-:-:S02]  /*dd20*/  LOP3.LUT R2, R2, 0x7f, RZ, 0xc0, !PT ;  /* 0x0000007f02027812 */ /* 0x001fc400078ec0ff */
[----:B-1----:R-:W-:Y:S02]  /*dd30*/  SHF.L.U32 R20, R20, 0x5, RZ ;  /* 0x0000000514147819 */ /* 0x002fe400000006ff */
[----:B------:R-:W-:Y:S02]  /*dd40*/  SHF.R.U32.HI R2, RZ, 0x2, R2 ;  /* 0x00000002ff027819 */ /* 0x000fe40000011602 */
[----:B------:R-:W-:-:S04]  /*dd50*/  LOP3.LUT R20, R20, 0x60, RZ, 0xc0, !PT ;  /* 0x0000006014147812 */ /* 0x000fc800078ec0ff */
[----:B------:R-:W-:-:S05]  /*dd60*/  LOP3.LUT R2, R2, R20, RZ, 0xfc, !PT ;  /* 0x0000001402027212 */ /* 0x000fca00078efcff */
[----:B------:R-:W-:-:S04]  /*dd70*/  IMAD R6, R6, 0xc0, R2 ;  /* 0x000000c006067824 */ /* 0x000fc800078e0202 */
        /* <DEDUP_REMOVED lines=33> */
[----:B------:R-:W-:Y:S02]  /*df90*/  PLOP3.LUT P0, PT, PT, PT, UP0, 0x80, 0x0 ;  /* 0x000000000000781c */ /* 0x000fe40003f0f008 */
[----:B------:R-:W-:-:S11]  /*dfa0*/  IADD3 R6, R6, 0x80, RZ ;  /* 0x0000008006067810 */ /* 0x000fd60007ffe0ff */
        /* <DEDUP_REMOVED lines=27> */
[----:B------:R-:W-:-:S03]  /*e160*/  IMAD.U32 R4, RZ, RZ, UR43 ;  /* 0x0000002bff047e24 */ /* 0x000fc6000f8e00ff */
[----:B------:R-:W1:Y:S01]  /*e170*/  SHFL.IDX PT, R2, R5, RZ, 0x1c1f ;  /* 0x001c1fff05027589 */ /* 0x000e6200000e0000 */
[----:B------:R-:W-:-:S03]  /*e180*/  IMAD R4, R4, 0xc0, R21 ;  /* 0x000000c004047824 */ /* 0x000fc600078e0215 */
[----:B------:R-:W-:Y:S01]  /*e190*/  SHFL.IDX PT, R14, R7, 0x1, 0x1c1f ;  /* 0x003c1f00070e7f89 */ /* 0x000fe200000e0000 */
[C---:B------:R-:W-:Y:S01]  /*e1a0*/  VIADD R8, R4.reuse, 0x20 ;  /* 0x0000002004087836 */ /* 0x040fe20000000000 */
[----:B------:R-:W-:-:S13]  /*e1b0*/  ISETP.GE.AND P0, PT, R4, UR37, PT ;  /* 0x0000002504007c0c */ /* 0x000fda000bf06270 */
[----:B0-----:R-:W-:-:S04]  /*e1c0*/  @!P0 LEA R3, P1, R20, R3, 0x1 ;  /* 0x0000000314038211 */ /* 0x001fc800078208ff */
[----:B-1----:R-:W-:-:S04]  /*e1d0*/  @!P0 IADD3.X R2, RZ, R2, RZ, P1, !PT ;  /* 0x00000002ff028210 */ /* 0x002fc80000ffe4ff */
        /* <DEDUP_REMOVED lines=34> */
[----:B------:R-:W-:Y:S02]  /*e400*/  SHFL.IDX PT, R0, R6, RZ, 0x1c1f ;  /* 0x001c1fff06007589 */ /* 0x000fe400000e0000 */
[----:B------:R-:W-:Y:S01]  /*e410*/  @!P0 MOV R2, R8 ;  /* 0x0000000800028202 */ /* 0x000fe20000000f00 */
[----:B---3--:R-:W-:Y:S01]  /*e420*/  @!P0 IMAD.X R9, RZ, RZ, R5, P1 ;  /* 0x000000ffff098224 */ /* 0x008fe200008e0605 */
[----:B------:R-:W-:Y:S03]  /*e430*/  SHFL.IDX PT, R6, R6, 0x1, 0x1c1f ;  /* 0x003c1f0006067f89 */ /* 0x000fe600000e0000 */
        /* <DEDUP_REMOVED lines=14> */
.L_x_12010:
[----:B------:R-:W-:-:S05]  /*e520*/  VIADD R4, R4, 0xa0 ;  /* 0x000000a004047836 */ /* 0x000fca0000000000 */
[----:B------:R-:W-:-:S13]  /*e530*/  ISETP.GE.AND P0, PT, R4, UR37, PT ;  /* 0x0000002504007c0c */ /* 0x000fda000bf06270 */
[----:B0-----:R-:W-:-:S04]  /*e540*/  @!P0 LEA R2, P1, R20, R14, 0x1 ;  /* 0x0000000e14028211 */ /* 0x001fc800078208ff */
[----:B------:R-:W-:-:S05]  /*e550*/  @!P0 IADD3.X R3, RZ, R6, RZ, P1, !PT ;  /* 0x00000006ff038210 */ /* 0x000fca0000ffe4ff */
        /* <DEDUP_REMOVED lines=8> */
.L_x_11942:
        /* <DEDUP_REMOVED lines=18> */
.L_x_12011:
[----:B------:R-:W-:Y:S05]  /*e700*/  BSYNC B0 ;  /* 0x0000000000007941 */ /* 0x000fea0003800000 */
.L_x_11943:
        /* <DEDUP_REMOVED lines=8> */
[----:B0-----:R-:W-:-:S07]  /*e790*/  IMAD.U32 R0, RZ, RZ, UR4 ;  /* 0x00000004ff007e24 */ /* 0x001fce000f8e00ff */
.L_x_11958:
[----:B------:R-:W2:Y:S01]  /*e7a0*/  LDL R8, [R1+0x8] ;  /* 0x0000080001087983 */ /* 0x000ea20000100800 */
[----:B------:R-:W0:Y:S03]  /*e7b0*/  LDC R4, c[0x0][0x430] ;  /* 0x00010c00ff047b82 */ /* 0x000e260000000800 */
[----:B------:R-:W3:Y:S04]  /*e7c0*/  LDL R6, [R1+0x4] ;  /* 0x0000040001067983 */ /* 0x000ee80000100800 */
[----:B------:R-:W4:Y:S01]  /*e7d0*/  LDL R7, [R1] ;  /* 0x0000000001077983 */ /* 0x000f220000100800 */
[----:B------:R-:W1:Y:S01]  /*e7e0*/  S2R R3, SR_TID.X ;  /* 0x0000000000037919 */ /* 0x000e620000002100 */
[----:B0-----:R-:W-:-:S13]  /*e7f0*/  ISETP.NE.AND P0, PT, R4, 0x1, PT ;  /* 0x000000010400780c */ /* 0x001fda0003f05270 */
[----:B------:R-:W0:Y:S01]  /*e800*/  @P0 LDC R4, c[0x0][0x434] ;  /* 0x00010d00ff040b82 */ /* 0x000e220000000800 */
[----:B-1----:R-:W-:-:S04]  /*e810*/  LOP3.LUT R2, R3, 0x7f, RZ, 0xc0, !PT ;  /* 0x0000007f03027812 */ /* 0x002fc800078ec0ff */
[----:B------:R-:W-:-:S03]  /*e820*/  SHF.R.U32.HI R5, RZ, 0x2, R2 ;  /* 0x00000002ff057819 */ /* 0x000fc60000011602 */
[----:B------:R-:W1:Y:S01]  /*e830*/  @P0 LDC R2, c[0x0][0x438] ;  /* 0x00010e00ff020b82 */ /* 0x000e620000000800 */
[----:B------:R-:W-:Y:S01]  /*e840*/  SHF.L.U32 R3, R3, 0x5, RZ ;  /* 0x0000000503037819 */ /* 0x000fe200000006ff */
[----:B------:R-:W-:-:S03]  /*e850*/  IMAD R5, R0, 0x80, R5 ;  /* 0x0000008000057824 */ /* 0x000fc600078e0205 */
[----:B------:R-:W-:Y:S01]  /*e860*/  LOP3.LUT R3, R3, 0x60, RZ, 0xc0, !PT ;  /* 0x0000006003037812 */ /* 0x000fe200078ec0ff */
[----:B------:R-:W-:Y:S05]  /*e870*/  YIELD ;  /* 0x0000000000007946 */ /* 0x000fea0003800000 */
[----:B------:R-:W-:Y:S01]  /*e880*/  ULDC.64 UR4, c[0x0][0x428] ;  /* 0x00010a0000047ab9 */ /* 0x000fe20000000a00 */
[----:B--2---:R-:W-:-:S05]  /*e890*/  IADD3 R5, R3, R5, R8 ;  /* 0x0000000503057210 */ /* 0x004fca0007ffe008 */
[----:B0-----:R-:W-:-:S04]  /*e8a0*/  @P0 IMAD.HI.U32 R3, R5, R4, RZ ;  /* 0x0000000405030227 */ /* 0x001fc800078e00ff */
[----:B------:R-:W-:Y:S01]  /*e8b0*/  IMAD.MOV.U32 R4, RZ, RZ, R5 ;  /* 0x000000ffff047224 */ /* 0x000fe200078e0005 */
        /* <DEDUP_REMOVED lines=9> */
[----:B------:R-:W-:Y:S01]  /*e950*/  VIADD R23, R9, 0x1 ;  /* 0x0000000109177836 */ /* 0x000fe20000000000 */
[----:B------:R-:W-:Y:S01]  /*e960*/  MOV R8, UR46 ;  /* 0x0000002e00087c02 */ /* 0x000fe20008000f00 */
        /* <DEDUP_REMOVED lines=14> */
.L_x_11946:
[----:B------:R-:W-:Y:S01]  /*ea50*/  IMAD R6, R23, 0x8, R17 ;  /* 0x0000000817067824 */ /* 0x000fe200078e0211 */
[----:B------:R-:W-:Y:S01]  /*ea60*/  SHF.L.U32 R0, R26, 0x1f, RZ ;  /* 0x0000001f1a007819 */ /* 0x000fe200000006ff */
[----:B------:R-:W-:Y:S03]  /*ea70*/  BSSY B1, `(.L_x_11947) ;  /* 0x0000003000017945 */ /* 0x000fe60003800000 */
[----:B------:R-:W0:Y:S02]  /*ea80*/  SYNCS.PHASECHK.TRANS64.TRYWAIT P0, [R6+URZ+0x2d840], R0 ;  /* 0x02d84000060075a7 */ /* 0x000e24000800017f */
[----:B0-----:R-:W-:Y:S05]  /*ea90*/  @!P0 BRA `(.L_x_11948) ;  /* 0x0000002800888947 */ /* 0x001fea0003800000 */
.L_x_12012:
[----:B------:R-:W-:Y:S05]  /*eaa0*/  BSYNC B1 ;  /* 0x0000000000017941 */ /* 0x000fea0003800000 */
.L_x_11947:
[----:B------:R-:W1:Y:S01]  /*eab0*/  S2R R12, SR_TID.X ;  /* 0x00000000000c7919 */ /* 0x000e620000002100 */
[----:B------:R-:W-:Y:S01]  /*eac0*/  SHF.R.S32.HI R21, RZ, 0x1f, R5 ;  /* 0x0000001fff157819 */ /* 0x000fe20000011405 */
[----:B------:R-:W-:Y:S01]  /*ead0*/  ULDC.64 UR4, c[0x0][0x300] ;  /* 0x0000c00000047ab9 */ /* 0x000fe20000000a00 */
[C---:B------:R-:W-:Y:S01]  /*eae0*/  LOP3.LUT P3, RZ, R16.reuse, 0x4, RZ, 0xc0, !PT ;  /* 0x0000000410ff7812 */ /* 0x040fe2000786c0ff */
        /* <DEDUP_REMOVED lines=12> */
[----:B------:R-:W-:Y:S01]  /*ebb0*/  IMAD R0, R29, UR4, RZ ;  /* 0x000000041d007c24 */ /* 0x000fe2000f8e02ff */
[----:B-1----:R-:W-:Y:S01]  /*ebc0*/  SHF.L.U32 R8, R12, 0x3, RZ ;  /* 0x000000030c087819 */ /* 0x002fe200000006ff */
[----:B------:R-:W-:-:S03]  /*ebd0*/  IMAD.WIDE.U32 R2, R22, UR4, R2 ;  /* 0x0000000416027c25 */ /* 0x000fc6000f8e0002 */
[----:B------:R-:W-:Y:S01]  /*ebe0*/  LOP3.LUT R8, R8, 0xd8, RZ, 0xc0, !PT ;  /* 0x000000d808087812 */ /* 0x000fe200078ec0ff */
[----:B------:R-:W-:Y:S01]  /*ebf0*/  IMAD R0, R22, UR5, R0 ;  /* 0x0000000516007c24 */ /* 0x000fe2000f8e0200 */
[----:B------:R-:W-:Y:S01]  /*ec00*/  ULDC.64 UR4, c[0x0][0x2e8] ;  /* 0x0000ba0000047ab9 */ /* 0x000fe20000000a00 */
        /* <DEDUP_REMOVED lines=37> */
.L_x_12022:
[----:B--2---:R-:W-:-:S04]  /*ee60*/  IADD3 R2, P0, R2, R0, RZ ;  /* 0x0000000002027210 */ /* 0x004fc80007f1e0ff */
[----:B------:R-:W-:Y:S02]  /*ee70*/  IADD3.X R3, RZ, R27, RZ, P0, !PT ;  /* 0x0000001bff037210 */ /* 0x000fe400007fe4ff */
        /* <DEDUP_REMOVED lines=8> */
.L_x_11950:
        /* <DEDUP_REMOVED lines=11> */
.L_x_11951:
[----:B------:R1:W-:Y:S01]  /*efb0*/  SYNCS.ARRIVE.TRANS64.A1T0 RZ, [R6+URZ+0x2d830], RZ ;  /* 0x02d830ff06ff79a7 */ /* 0x0003e2000810003f */
[----:B------:R-:W-:Y:S05]  /*efc0*/  @!P2 BRA `(.L_x_11952) ;  /* 0x000000000004a947 */ /* 0x000fea0003800000 */
[----:B------:R-:W-:Y:S01]  /*efd0*/  BPT.TRAP 0x1 ;  /* 0x000000040000795c */ /* 0x000fe20000300000 */
.L_x_11952:
[----:B------:R-:W-:Y:S01]  /*efe0*/  SHF.L.U32 R2, R20, 0x1f, RZ ;  /* 0x0000001f14027819 */ /* 0x000fe200000006ff */
[----:B-1----:R-:W-:Y:S01]  /*eff0*/  IMAD R6, R9, 0x8, R17 ;  /* 0x0000000809067824 */ /* 0x002fe200078e0211 */
[----:B------:R-:W-:Y:S03]  /*f000*/  BSSY B1, `(.L_x_11953) ;  /* 0x0000003000017945 */ /* 0x000fe60003800000 */
[----:B------:R-:W1:Y:S02]  /*f010*/  SYNCS.PHASECHK.TRANS64.TRYWAIT P0, [R6+URZ+0x2d860], R2 ;  /* 0x02d86002060075a7 */ /* 0x000e64000800017f */
[----:B-1----:R-:W-:Y:S05]  /*f020*/  @!P0 BRA `(.L_x_11954) ;  /* 0x00000028007c8947 */ /* 0x002fea0003800000 */
.L_x_12023:
[----:B------:R-:W-:Y:S05]  /*f030*/  BSYNC B1 ;  /* 0x0000000000017941 */ /* 0x000fea0003800000 */
.L_x_11953:
[----:B------:R-:W0:Y:S01]  /*f040*/  S2R R3, SR_TID.X ;  /* 0x0000000000037919 */ /* 0x000e220000002100 */
[----:B-1----:R-:W-:Y:S01]  /*f050*/  IMAD.MOV.U32 R2, RZ, RZ, -0x80 ;  /* 0xffffff80ff027424 */ /* 0x002fe200078e00ff */
[----:B------:R-:W-:Y:S01]  /*f060*/  UMOV UR4, 0xffffffff ;  /* 0xffffffff00047882 */ /* 0x000fe20000000000 */
[----:B------:R-:W-:Y:S02]  /*f070*/  LOP3.LUT P3, RZ, R16, 0x20, RZ, 0xc0, !PT ;  /* 0x0000002010ff7812 */ /* 0x000fe4000786c0ff */
        /* <DEDUP_REMOVED lines=47> */
.L_x_12033:
        /* <DEDUP_REMOVED lines=31> */
.L_x_11956:
        /* <DEDUP_REMOVED lines=11> */
.L_x_11957:
[C---:B------:R-:W-:Y:S01]  /*f610*/  ISETP.GT.AND P0, PT, R24.reuse, RZ, PT ;  /* 0x000000ff1800720c */ /* 0x040fe20003f04270 */
[----:B------:R0:W-:Y:S01]  /*f620*/  SYNCS.ARRIVE.TRANS64.A1T0 RZ, [R6+URZ+0x2d850], RZ ;  /* 0x02d850ff06ff79a7 */ /* 0x0001e2000810003f */
[----:B------:R-:W-:Y:S02]  /*f630*/  VIADD R0, R24, 0xffffffff ;  /* 0xffffffff18007836 */ /* 0x000fe40000000000 */
[----:B------:R-:W-:Y:S02]  /*f640*/  IMAD.MOV.U32 R20, RZ, RZ, R26 ;  /* 0x000000ffff147224 */ /* 0x000fe400078e001a */
[----:B------:R-:W-:Y:S02]  /*f650*/  IMAD.MOV.U32 R9, RZ, RZ, R23 ;  /* 0x000000ffff097224 */ /* 0x000fe400078e0017 */
[----:B------:R-:W-:-:S05]  /*f660*/  IMAD.MOV.U32 R28, RZ, RZ, R24 ;  /* 0x000000ffff1c7224 */ /* 0x000fca00078e0018 */
[----:B0-----:R-:W-:Y:S05]  /*f670*/  @P0 BRA `(.L_x_11958) ;  /* 0xfffffff000480947 */ /* 0x001fea000383ffff */
[----:B------:R-:W-:Y:S05]  /*f680*/  BSYNC B0 ;  /* 0x0000000000007941 */ /* 0x000fea0003800000 */
.L_x_11945:
        /* <DEDUP_REMOVED lines=16> */
[----:B0-----:R-:W-:-:S05]  /*f790*/  IADD3 R0, R0, UR45, R7 ;  /* 0x0000002d00007c10 */ /* 0x001fca000fffe007 */
[----:B------:R0:W-:Y:S02]  /*f7a0*/  STL [R1+0x10], R0 ;  /* 0x0000100001007387 */ /* 0x0001e40000100800 */
.L_x_11960:
[----:B------:R-:W-:Y:S05]  /*f7b0*/  BSYNC B0 ;  /* 0x0000000000007941 */ /* 0x000fea0003800000 */
.L_x_11959:
[----:B0-----:R-:W-:-:S05]  /*f7c0*/  IMAD.U32 R0, RZ, RZ, UR46 ;  /* 0x0000002eff007e24 */ /* 0x001fca000f8e00ff */
[----:B------:R-:W-:-:S13]  /*f7d0*/  ISETP.NE.AND P0, PT, R0, 0x3, PT ;  /* 0x000000030000780c */ /* 0x000fda0003f05270 */
[----:B------:R-:W-:Y:S05]  /*f7e0*/  @!P0 BRA `(.L_x_11961) ;  /* 0x0000000000048947 */ /* 0x000fea0003800000 */
[----:B------:R-:W-:Y:S01]  /*f7f0*/  BPT.TRAP 0x1 ;  /* 0x000000040000795c */ /* 0x000fe20000300000 */
.L_x_11961:
[----:B------:R-:W-:Y:S01]  /*f800*/  LEA R4, R23, R17, 0x3 ;  /* 0x0000001117047211 */ /* 0x000fe200078e18ff */
[----:B------:R-:W-:Y:S01]  /*f810*/  BSSY B0, `(.L_x_11962) ;  /* 0x0000004000007945 */ /* 0x000fe20003800000 */
[----:B------:R-:W-:-:S04]  /*f820*/  SHF.L.U32 R3, R26, 0x1f, RZ ;  /* 0x0000001f1a037819 */ /* 0x000fc800000006ff */
[----:B------:R-:W0:Y:S02]  /*f830*/  SYNCS.PHASECHK.TRANS64.TRYWAIT P0, [R4+URZ+0x2d860], R3 ;  /* 0x02d86003040075a7 */ /* 0x000e24000800017f */
[----:B0-----:R-:W-:Y:S05]  /*f840*/  @!P0 BRA `(.L_x_11963) ;  /* 0x0000002400ec8947 */ /* 0x001fea0003800000 */
.L_x_12034:
[----:B------:R-:W-:Y:S05]  /*f850*/  BSYNC B0 ;  /* 0x0000000000007941 */ /* 0x000fea0003800000 */
.L_x_11962:
[----:B------:R-:W1:Y:S01]  /*f860*/  S2R R7, SR_TID.X ;  /* 0x0000000000077919 */ /* 0x000e620000002100 */
[----:B------:R-:W-:Y:S01]  /*f870*/  IMAD.MOV.U32 R5, RZ, RZ, -0x80 ;  /* 0xffffff80ff057424 */ /* 0x000fe200078e00ff */
[----:B------:R-:W-:Y:S01]  /*f880*/  UMOV UR4, 0xffffffff ;  /* 0xffffffff00047882 */ /* 0x000fe20000000000 */
[----:B------:R-:W-:Y:S02]  /*f890*/  LOP3.LUT P4, RZ, R16, 0x20, RZ, 0xc0, !PT ;  /* 0x0000002010ff7812 */ /* 0x000fe4000788c0ff */
        /* <DEDUP_REMOVED lines=21> */
[----:B0-----:R-:W-:Y:S01]  /*f9f0*/  IADD3.X R3, RZ, R0, RZ, P0, !PT ;  /* 0x00000000ff037210 */ /* 0x001fe200007fe4ff */
[----:B------:R-:W-:Y:S01]  /*fa00*/  IMAD R0, R7, 0x2, R17 ;  /* 0x0000000207007824 */ /* 0x000fe200078e0211 */
[----:B------:R-:W-:Y:S01]  /*fa10*/  ISETP.LT.OR P0, PT, R5, 0x1, P4 ;  /* 0x000000010500780c */ /* 0x000fe20002701670 */
[----:B------:R-:W-:-:S12]  /*fa20*/  SHFL.IDX PT, R7, R19, 0x3, 0x1c1f ;  /* 0x007c1f0013077f89 */ /* 0x000fd800000e0000 */
        /* <DEDUP_REMOVED lines=25> */
.L_x_12044:
        /* <DEDUP_REMOVED lines=13> */
.L_x_11965:
        /* <DEDUP_REMOVED lines=11> */
.L_x_11966:
[----:B------:R0:W-:Y:S01]  /*fd40*/  SYNCS.ARRIVE.TRANS64.A1T0 RZ, [R4+URZ+0x2d850], RZ ;  /* 0x02d850ff04ff79a7 */ /* 0x0001e2000810003f */
[----:B------:R-:W-:-:S05]  /*fd50*/  VIADD R23, R23, 0x1 ;  /* 0x0000000117177836 */ /* 0x000fca0000000000 */
[----:B------:R-:W-:-:S04]  /*fd60*/  ISETP.NE.AND P0, PT, R23, 0x2, PT ;  /* 0x000000021700780c */ /* 0x000fc80003f05270 */
[----:B------:R-:W-:Y:S02]  /*fd70*/  SEL R3, RZ, 0x1, P0 ;  /* 0x00000001ff037807 */ /* 0x000fe40000000000 */
[----:B------:R-:W-:Y:S02]  /*fd80*/  SEL R23, R23, RZ, P0 ;  /* 0x000000ff17177207 */ /* 0x000fe40000000000 */
[----:B0-----:R-:W-:-:S07]  /*fd90*/  LOP3.LUT R26, R26, R3, RZ, 0x3c, !PT ;  /* 0x000000031a1a7212 */ /* 0x001fce00078e3cff */
.L_x_11926:
[----:B------:R-:W-:Y:S05]  /*fda0*/  BSYNC B7 ;  /* 0x0000000000077941 */ /* 0x000fea0003800000 */
.L_x_11924:
        /* <DEDUP_REMOVED lines=8> */
[----:B------:R-:W-:-:S05]  /*fe30*/  MOV R17, UR4 ;  /* 0x0000000400117c02 */ /* 0x000fca0008000f00 */
[----:B-----5:R-:W2:Y:S04]  /*fe40*/  LDS R2, [R17+0x2d8d0] ;  /* 0x02d8d00011027984 */ /* 0x020ea80000000800 */
[----:B--2---:R2:W-:Y:S01]  /*fe50*/  STL [R1+0x10], R2 ;  /* 0x0000100201007387 */ /* 0x0045e20000100800 */
[----:B------:R-:W-:Y:S06]  /*fe60*/  BAR.ARV 0x4, 0x200 ;  /* 0x0108000000007b1d */ /* 0x000fec0000002000 */
[----:B------:R-:W-:Y:S05]  /*fe70*/  BRA `(.L_x_11968) ;  /* 0x00000000002c7947 */ /* 0x000fea0003800000 */
.L_x_11967:
[----:B------:R-:W-:-:S03]  /*fe80*/  UMOV UR4, 0xffffffff ;  /* 0xffffffff00047882 */ /* 0x000fc60000000000 */
[----:B------:R-:W-:Y:S05]  /*fe90*/  BRA.DIV UR4, `(.L_x_11969) ;  /* 0x0000002604d07947 */ /* 0x000fea000b800000 */
[----:B-----5:R2:W3:Y:S02]  /*fea0*/  SHFL.IDX PT, R14, R2, RZ, 0x1f ;  /* 0x00001fff020e7589 */ /* 0x0204e400000e0000 */
.L_x_12047:
        /* <DEDUP_REMOVED lines=8> */
.L_x_11968:
[----:B-1----:R-:W4:Y:S01]  /*ff30*/  LDL R0, [R1+0x10] ;  /* 0x0000100001007983 */ /* 0x002f220000100800 */
[----:B------:R-:W-:Y:S02]  /*ff40*/  ULDC UR4, c[0x0][0xc38] ;  /* 0x00030e0000047ab9 */ /* 0x000fe40000000800 */
[----:B----4-:R-:W-:-:S13]  /*ff50*/  ISETP.GE.AND P0, PT, R0, UR4, PT ;  /* 0x0000000400007c0c */ /* 0x010fda000bf06270 */
[----:B------:R-:W-:Y:S05]  /*ff60*/  @!P0 BRA `(.L_x_11970) ;  /* 0xffffffc4009c8947 */ /* 0x000fea000383ffff */
.L_x_11921:
        /* <DEDUP_REMOVED lines=12> */
.L_x_12048:
[----:B------:R-:W-:Y:S05]  /*10030*/  BSYNC B0 ;  /* 0x0000000000007941 */ /* 0x000fea0003800000 */
.L_x_11971:
[----:B------:R-:W-:-:S03]  /*10040*/  UMOV UR4, 0xffffffff ;  /* 0xffffffff00047882 */ /* 0x000fc60000000000 */
[----:B------:R-:W-:Y:S05]  /*10050*/  BRA.DIV UR4, `(.L_x_11973) ;  /* 0x00000026049c7947 */ /* 0x000fea000b800000 */
[----:B-1----:R-:W1:Y:S02]  /*10060*/  S2R R0, SR_TID.X ;  /* 0x0000000000007919 */ /* 0x002e640000002100 */
[----:B-1----:R-:W-:-:S04]  /*10070*/  SHF.R.U32.HI R0, RZ, 0x5, R0 ;  /* 0x00000005ff007819 */ /* 0x002fc80000011600 */
[----:B------:R-:W-:-:S05]  /*10080*/  LOP3.LUT R0, R0, 0x3, RZ, 0xc0, !PT ;  /* 0x0000000300007812 */ /* 0x000fca00078ec0ff */
[----:B------:R1:W2:Y:S02]  /*10090*/  SHFL.IDX PT, R14, R0, RZ, 0x1f ;  /* 0x00001fff000e7589 */ /* 0x0002a400000e0000 */
.L_x_12051:
[----:B--2---:R-:W-:Y:S01]  /*100a0*/  ISETP.NE.AND P0, PT, R14, RZ, PT ;  /* 0x000000ff0e00720c */ /* 0x004fe20003f05270 */
[----:B------:R-:W-:-:S12]  /*100b0*/  BSSY B0, `(.L_x_11974) ;  /* 0x0000024000007945 */ /* 0x000fd80003800000 */
[----:B------:R-:W-:Y:S05]  /*100c0*/  @P0 BRA `(.L_x_11975) ;  /* 0x0000000000880947 */ /* 0x000fea0003800000 */
[----:B------:R-:W-:-:S03]  /*100d0*/  UMOV UR4, 0xffffffff ;  /* 0xffffffff00047882 */ /* 0x000fc60000000000 */
[----:B------:R-:W-:Y:S05]  /*100e0*/  BRA.DIV UR4, `(.L_x_11976) ;  /* 0x0000002604ac7947 */ /* 0x000fea000b800000 */
[----:B------:R-:W-:-:S13]  /*100f0*/  ELECT P6, URZ, PT ;  /* 0x00000000003f782f */ /* 0x000fda00038c0000 */
.L_x_12054:
[----:B------:R-:W-:Y:S05]  /*10100*/  @!P6 BRA `(.L_x_11975) ;  /* 0x000000000078e947 */ /* 0x000fea0003800000 */
[----:B------:R-:W-:-:S06]  /*10110*/  ULOP3.LUT UR4, UR42, 0x2, URZ, 0xfc, !UPT ;  /* 0x000000022a047892 */ /* 0x000fcc000f8efc3f */
[----:B-1----:R-:W-:-:S05]  /*10120*/  IMAD.U32 R0, RZ, RZ, UR4 ;  /* 0x00000004ff007e24 */ /* 0x002fca000f8e00ff */
[----:B------:R-:W-:-:S13]  /*10130*/  ISETP.NE.AND P0, PT, R0, 0x3, PT ;  /* 0x000000030000780c */ /* 0x000fda0003f05270 */
[----:B------:R-:W-:Y:S05]  /*10140*/  @!P0 BRA `(.L_x_11977) ;  /* 0x0000000000048947 */ /* 0x000fea0003800000 */
[----:B------:R-:W-:Y:S01]  /*10150*/  BPT.TRAP 0x1 ;  /* 0x000000040000795c */ /* 0x000fe20000300000 */
.L_x_11977:
[C---:B------:R-:W-:Y:S01]  /*10160*/  IMAD R5, R23.reuse, 0x8, R4 ;  /* 0x0000000817057824 */ /* 0x040fe200078e0204 */
[----:B------:R-:W-:Y:S01]  /*10170*/  SHF.L.U32 R0, R26, 0x1f, RZ ;  /* 0x0000001f1a007819 */ /* 0x000fe200000006ff */
[----:B------:R-:W-:-:S03]  /*10180*/  VIADD R23, R23, 0x1 ;  /* 0x0000000117177836 */ /* 0x000fc60000000000 */
[----:B------:R-:W1:Y:S02]  /*10190*/  SYNCS.PHASECHK.TRANS64.TRYWAIT P1, [R5+URZ+0x2d840], R0 ;  /* 0x02d84000050075a7 */ /* 0x000e64000802017f */
[----:B------:R-:W-:-:S04]  /*101a0*/  ISETP.NE.AND P2, PT, R23, 0x2, PT ;  /* 0x000000021700780c */ /* 0x000fc80003f45270 */
[----:B------:R-:W-:Y:S01]  /*101b0*/  SEL R3, RZ, 0x1, P2 ;  /* 0x00000001ff037807 */ /* 0x000fe20001000000 */
[----:B-1----:R-:W-:Y:S08]  /*101c0*/  @!P1 BRA `(.L_x_11978) ;  /* 0x0000002400949947 */ /* 0x002ff00003800000 */
.L_x_12055:
[----:B------:R-:W-:Y:S02]  /*101d0*/  SEL R23, R23, RZ, P2 ;  /* 0x000000ff17177207 */ /* 0x000fe40001000000 */
[----:B------:R-:W-:Y:S01]  /*101e0*/  LOP3.LUT R2, R26, R3, RZ, 0x3c, !PT ;  /* 0x000000031a027212 */ /* 0x000fe200078e3cff */
[----:B------:R-:W-:Y:S06]  /*101f0*/  @!P0 BRA `(.L_x_11979) ;  /* 0x0000000000048947 */ /* 0x000fec0003800000 */
[----:B------:R-:W-:Y:S01]  /*10200*/  BPT.TRAP 0x1 ;  /* 0x000000040000795c */ /* 0x000fe20000300000 */
.L_x_11979:
[----:B------:R-:W-:Y:S01]  /*10210*/  IMAD R23, R23, 0x8, R4 ;  /* 0x0000000817177824 */ /* 0x000fe200078e0204 */
[----:B------:R-:W-:-:S04]  /*10220*/  SHF.L.U32 R2, R2, 0x1f, RZ ;  /* 0x0000001f02027819 */ /* 0x000fc800000006ff */
[----:B------:R-:W2:Y:S02]  /*10230*/  SYNCS.PHASECHK.TRANS64.TRYWAIT P1, [R23+URZ+0x2d840], R2 ;  /* 0x02d84002170075a7 */ /* 0x000ea4000802017f */
[----:B--2---:R-:W-:Y:S05]  /*10240*/  @!P1 BRA `(.L_x_11980) ;  /* 0x0000002400889947 */ /* 0x004fea0003800000 */
.L_x_12056:
[----:B------:R-:W-:Y:S05]  /*10250*/  @!P0 BRA `(.L_x_11981) ;  /* 0x0000000000048947 */ /* 0x000fea0003800000 */
[----:B------:R-:W-:Y:S01]  /*10260*/  BPT.TRAP 0x1 ;  /* 0x000000040000795c */ /* 0x000fe20000300000 */
.L_x_11981:
[----:B------:R-:W3:Y:S02]  /*10270*/  SYNCS.PHASECHK.TRANS64.TRYWAIT P1, [R5+URZ+0x2d860], R0 ;  /* 0x02d86000050075a7 */ /* 0x000ee4000802017f */
[----:B---3--:R-:W-:Y:S05]  /*10280*/  @!P1 BRA `(.L_x_11982) ;  /* 0x00000024008c9947 */ /* 0x008fea0003800000 */
.L_x_12057:
[----:B------:R-:W-:Y:S05]  /*10290*/  @!P0 BRA `(.L_x_11983) ;  /* 0x0000000000048947 */ /* 0x000fea0003800000 */
[----:B------:R-:W-:Y:S01]  /*102a0*/  BPT.TRAP 0x1 ;  /* 0x000000040000795c */ /* 0x000fe20000300000 */
.L_x_11983:
[----:B----4-:R4:W0:Y:S02]  /*102b0*/  SYNCS.PHASECHK.TRANS64.TRYWAIT P0, [R23+URZ+0x2d860], R2 ;  /* 0x02d86002170075a7 */ /* 0x010824000800017f */
[----:B0-----:R-:W-:Y:S05]  /*102c0*/  @!P0 NANOSLEEP.SYNCS 0x989680 ;  /* 0x009896800000895d */ /* 0x001fea0003900000 */
[----:B------:R-:W0:Y:S02]  /*102d0*/  @!P0 SYNCS.PHASECHK.TRANS64 P0, [R23+URZ+0x2d860], R2 ;  /* 0x02d86002170085a7 */ /* 0x000e24000800007f */
[----:B0-----:R-:W-:Y:S05]  /*102e0*/  @!P0 BRA `(.L_x_11983) ;  /* 0xfffffffc00f08947 */ /* 0x001fea000383ffff */
.L_x_11975:
[----:B------:R-:W-:Y:S05]  /*102f0*/  BSYNC B0 ;  /* 0x0000000000007941 */ /* 0x000fea0003800000 */
.L_x_11974:
[----:B------:R-:W-:Y:S05]  /*10300*/  EXIT ;  /* 0x000000000000794d */ /* 0x000fea0003800000 */
.L_x_11876:
[----:B0-----:R-:W-:-:S04]  /*10310*/  MOV R3, UR40 ;  /* 0x0000002800037c02 */ /* 0x001fc80008000f00 */
[----:B------:R0:W1:Y:S03]  /*10320*/  SYNCS.PHASECHK.TRANS64.TRYWAIT P1, [R3+URZ+0x2d800], R0 ;  /* 0x02d80000030075a7 */ /* 0x000066000802017f */
[----:B-1----:R-:W-:Y:S05]  /*10330*/  @!P1 NANOSLEEP.SYNCS 0x989680 ;  /* 0x009896800000995d */ /* 0x002fea0003900000 */
[----:B------:R-:W1:Y:S02]  /*10340*/  @!P1 SYNCS.PHASECHK.TRANS64 P1, [R3+URZ+0x2d800], R0 ;  /* 0x02d80000030095a7 */ /* 0x000e64000802007f */
[----:B-1----:R-:W-:Y:S05]  /*10350*/  @!P1 BRA `(.L_x_11876) ;  /* 0xfffffffc00ec9947 */ /* 0x002fea000383ffff */
[----:B------:R-:W-:Y:S05]  /*10360*/  BRA `(.L_x_11984) ;  /* 0xffffff1400007947 */ /* 0x000fea000383ffff */
.L_x_11880:
[----:B-1----:R1:W2:Y:S02]  /*10370*/  SYNCS.PHASECHK.TRANS64.TRYWAIT P1, [R0+URZ+0x2d830], R3 ;  /* 0x02d83003000075a7 */ /* 0x0022a4000802017f */
[----:B--2---:R-:W-:Y:S05]  /*10380*/  @!P1 NANOSLEEP.SYNCS 0x989680 ;  /* 0x009896800000995d */ /* 0x004fea0003900000 */
[----:B------:R-:W2:Y:S02]  /*10390*/  @!P1 SYNCS.PHASECHK.TRANS64 P1, [R0+URZ+0x2d830], R3 ;  /* 0x02d83003000095a7 */ /* 0x000ea4000802007f */
[----:B--2---:R-:W-:Y:S05]  /*103a0*/  @!P1 BRA `(.L_x_11880) ;  /* 0xfffffffc00f09947 */ /* 0x004fea000383ffff */
[----:B------:R-:W-:Y:S05]  /*103b0*/  BRA `(.L_x_11879) ;  /* 0xffffff14001c7947 */ /* 0x000fea000383ffff */
.L_x_11886:
[----:B-1----:R-:W-:-:S04]  /*103c0*/  IMAD.U32 R6, RZ, RZ, UR6 ;  /* 0x00000006ff067e24 */ /* 0x002fc8000f8e00ff */
[----:B------:R1:W2:Y:S03]  /*103d0*/  SYNCS.PHASECHK.TRANS64.TRYWAIT P1, [R6+URZ+0x2d830], R5 ;  /* 0x02d83005060075a7 */ /* 0x0002a6000802017f */
[----:B--2---:R-:W-:Y:S05]  /*103e0*/  @!P1 NANOSLEEP.SYNCS 0x989680 ;  /* 0x009896800000995d */ /* 0x004fea0003900000 */
[----:B------:R-:W2:Y:S02]  /*103f0*/  @!P1 SYNCS.PHASECHK.TRANS64 P1, [R6+URZ+0x2d830], R5 ;  /* 0x02d83005060095a7 */ /* 0x000ea4000802007f */
[----:B--2---:R-:W-:Y:S05]  /*10400*/  @!P1 BRA `(.L_x_11886) ;  /* 0xfffffffc00ec9947 */ /* 0x004fea000383ffff */
[----:B------:R-:W-:Y:S05]  /*10410*/  BRA `(.L_x_11883) ;  /* 0xffffff4000287947 */ /* 0x000fea000383ffff */
.L_x_11890:
[----:B-1----:R-:W-:-:S04]  /*10420*/  IMAD.U32 R6, RZ, RZ, UR6 ;  /* 0x00000006ff067e24 */ /* 0x002fc8000f8e00ff */
[----:B------:R1:W2:Y:S03]  /*10430*/  SYNCS.PHASECHK.TRANS64.TRYWAIT P1, [R6+URZ+0x2d850], R5 ;  /* 0x02d85005060075a7 */ /* 0x0002a6000802017f */
[----:B--2---:R-:W-:Y:S05]  /*10440*/  @!P1 NANOSLEEP.SYNCS 0x989680 ;  /* 0x009896800000995d */ /* 0x004fea0003900000 */
[----:B------:R-:W2:Y:S02]  /*10450*/  @!P1 SYNCS.PHASECHK.TRANS64 P1, [R6+URZ+0x2d850], R5 ;  /* 0x02d85005060095a7 */ /* 0x000ea4000802007f */
[----:B--2---:R-:W-:Y:S05]  /*10460*/  @!P1 BRA `(.L_x_11890) ;  /* 0xfffffffc00ec9947 */ /* 0x004fea000383ffff */
[----:B------:R-:W-:Y:S05]  /*10470*/  BRA `(.L_x_11887) ;  /* 0xffffff4000d47947 */ /* 0x000fea000383ffff */
.L_x_11898:
[----:B-1----:R-:W-:-:S04]  /*10480*/  IMAD.U32 R6, RZ, RZ, UR6 ;  /* 0x00000006ff067e24 */ /* 0x002fc8000f8e00ff */
[----:B------:R1:W2:Y:S03]  /*10490*/  SYNCS.PHASECHK.TRANS64.TRYWAIT P1, [R6+URZ+0x2d830], R5 ;  /* 0x02d83005060075a7 */ /* 0x0002a6000802017f */
[----:B--2---:R-:W-:Y:S05]  /*104a0*/  @!P1 NANOSLEEP.SYNCS 0x989680 ;  /* 0x009896800000995d */ /* 0x004fea0003900000 */
[----:B------:R-:W2:Y:S02]  /*104b0*/  @!P1 SYNCS.PHASECHK.TRANS64 P1, [R6+URZ+0x2d830], R5 ;  /* 0x02d83005060095a7 */ /* 0x000ea4000802007f */
[----:B--2---:R-:W-:Y:S05]  /*104c0*/  @!P1 BRA `(.L_x_11898) ;  /* 0xfffffffc00ec9947 */ /* 0x004fea000383ffff */
[----:B------:R-:W-:Y:S05]  /*104d0*/  BRA `(.L_x_11895) ;  /* 0xffffff7000ac7947 */ /* 0x000fea000383ffff */
.L_x_11902:
[----:B-1----:R-:W-:-:S04]  /*104e0*/  IMAD.U32 R6, RZ, RZ, UR6 ;  /* 0x00000006ff067e24 */ /* 0x002fc8000f8e00ff */
[----:B------:R1:W2:Y:S03]  /*104f0*/  SYNCS.PHASECHK.TRANS64.TRYWAIT P1, [R6+URZ+0x2d850], R5 ;  /* 0x02d85005060075a7 */ /* 0x0002a6000802017f */
[----:B--2---:R-:W-:Y:S05]  /*10500*/  @!P1 NANOSLEEP.SYNCS 0x989680 ;  /* 0x009896800000995d */ /* 0x004fea0003900000 */
[----:B------:R-:W2:Y:S02]  /*10510*/  @!P1 SYNCS.PHASECHK.TRANS64 P1, [R6+URZ+0x2d850], R5 ;  /* 0x02d85005060095a7 */ /* 0x000ea4000802007f */
[----:B--2---:R-:W-:Y:S05]  /*10520*/  @!P1 BRA `(.L_x_11902) ;  /* 0xfffffffc00ec9947 */ /* 0x004fea000383ffff */
[----:B------:R-:W-:Y:S05]  /*10530*/  BRA `(.L_x_11899) ;  /* 0xffffff7400587947 */ /* 0x000fea000383ffff */
.L_x_11909:
[----:B-1----:R-:W-:-:S04]  /*10540*/  IMAD.U32 R4, RZ, RZ, UR8 ;  /* 0x00000008ff047e24 */ /* 0x002fc8000f8e00ff */
[----:B------:R1:W2:Y:S03]  /*10550*/  SYNCS.PHASECHK.TRANS64.TRYWAIT P1, [R4+URZ+0x2d850], R3 ;  /* 0x02d85003040075a7 */ /* 0x0002a6000802017f */
[----:B--2---:R-:W-:Y:S05]  /*10560*/  @!P1 NANOSLEEP.SYNCS 0x989680 ;  /* 0x009896800000995d */ /* 0x004fea0003900000 */
[----:B------:R-:W2:Y:S02]  /*10570*/  @!P1 SYNCS.PHASECHK.TRANS64 P1, [R4+URZ+0x2d850], R3 ;  /* 0x02d85003040095a7 */ /* 0x000ea4000802007f */
[----:B--2---:R-:W-:Y:S05]  /*10580*/  @!P1 BRA `(.L_x_11909) ;  /* 0xfffffffc00ec9947 */ /* 0x004fea000383ffff */
[----:B------:R-:W-:Y:S05]  /*10590*/  BRA `(.L_x_11908) ;  /* 0xffffff98008c7947 */ /* 0x000fea000383ffff */
.L_x_11932:
[----:B------:R-:W1:Y:S01]  /*105a0*/  S2R R20, SR_TID.X ;  /* 0x0000000000147919 */ /* 0x000e620000002100 */
[----:B------:R-:W-:Y:S01]  /*105b0*/  MOV R12, RZ ;  /* 0x000000ff000c7202 */ /* 0x000fe20000000f00 */
        /* <DEDUP_REMOVED lines=8> */
.L_x_11985:
[----:B------:R-:W-:Y:S05]  /*10640*/  BRA `(.L_x_11986) ;  /* 0xffffffc800707947 */ /* 0x000fea000383ffff */
.L_x_11935:
[----:B0-----:R0:W1:Y:S02]  /*10650*/  SYNCS.PHASECHK.TRANS64.TRYWAIT P0, [R6+URZ+0x2d840], R2 ;  /* 0x02d84002060075a7 */ /* 0x001064000800017f */
[----:B-1----:R-:W-:Y:S05]  /*10660*/  @!P0 NANOSLEEP.SYNCS 0x989680 ;  /* 0x009896800000895d */ /* 0x002fea0003900000 */
[----:B------:R-:W1:Y:S02]  /*10670*/  @!P0 SYNCS.PHASECHK.TRANS64 P0, [R6+URZ+0x2d840], R2 ;  /* 0x02d84002060085a7 */ /* 0x000e64000800007f */
[----:B-1----:R-:W-:Y:S05]  /*10680*/  @!P0 BRA `(.L_x_11935) ;  /* 0xfffffffc00f08947 */ /* 0x002fea000383ffff */
[----:B------:R-:W-:Y:S05]  /*10690*/  BRA `(.L_x_11987) ;  /* 0xffffffcc00787947 */ /* 0x000fea000383ffff */
.L_x_11936:
        /* <DEDUP_REMOVED lines=8> */
.L_x_11989:
[----:B------:R-:W-:Y:S05]  /*10720*/  BSYNC B0 ;  /* 0x0000000000007941 */ /* 0x000fea0003800000 */
.L_x_11988:
[----:B------:R-:W-:Y:S01]  /*10730*/  IMAD.MOV.U32 R13, RZ, RZ, R4 ;  /* 0x000000ffff0d7224 */ /* 0x000fe200078e0004 */
[----:B------:R-:W-:Y:S01]  /*10740*/  MOV R2, R14 ;  /* 0x0000000e00027202 */ /* 0x000fe20000000f00 */
[----:B------:R-:W-:Y:S01]  /*10750*/  IMAD.MOV.U32 R12, RZ, RZ, RZ ;  /* 0x000000ffff0c7224 */ /* 0x000fe200078e00ff */
[----:B------:R-:W-:Y:S01]  /*10760*/  @P0 LEA R8, R7, R17, 0x1 ;  /* 0x0000001107080211 */ /* 0x000fe200078e08ff */
[----:B------:R-:W-:Y:S02]  /*10770*/  IMAD.MOV.U32 R11, RZ, RZ, 0x1c1f ;  /* 0x00001c1fff0b7424 */ /* 0x000fe400078e00ff */
[----:B------:R-:W-:-:S07]  /*10780*/  IMAD.MOV.U32 R15, RZ, RZ, -0x1 ;  /* 0xffffffffff0f7424 */ /* 0x000fce00078e00ff */
[----:B------:R-:W-:Y:S05]  /*10790*/  WARPSYNC.COLLECTIVE R15, `(.L_x_11990) ;  /* 0x000000000f087348 */ /* 0x000fea0003c00000 */
[----:B------:R0:W1:Y:S02]  /*107a0*/  SHFL.IDX P6, R14, R13, R12, R11 ;  /* 0x0000000c0d0e7389 */ /* 0x00006400000c000b */
[----:B01----:R-:W-:Y:S01]  /*107b0*/  ENDCOLLECTIVE ;  /* 0x000000000000791b */ /* 0x003fe20003800000 */
.L_x_11990:
[----:B------:R-:W-:Y:S02]  /*107c0*/  IMAD.MOV.U32 R13, RZ, RZ, R0 ;  /* 0x000000ffff0d7224 */ /* 0x000fe400078e0000 */
[----:B------:R-:W-:Y:S02]  /*107d0*/  IMAD.MOV.U32 R12, RZ, RZ, 0x1 ;  /* 0x00000001ff0c7424 */ /* 0x000fe400078e00ff */
[----:B------:R-:W-:-:S07]  /*107e0*/  IMAD.MOV.U32 R3, RZ, RZ, R14 ;  /* 0x000000ffff037224 */ /* 0x000fce00078e000e */
[----:B------:R-:W-:Y:S05]  /*107f0*/  WARPSYNC.COLLECTIVE R15, `(.L_x_11991) ;  /* 0x000000000f087348 */ /* 0x000fea0003c00000 */
[----:B------:R0:W1:Y:S02]  /*10800*/  SHFL.IDX P6, R14, R13, R12, R11 ;  /* 0x0000000c0d0e7389 */ /* 0x00006400000c000b */
[----:B01----:R-:W-:Y:S01]  /*10810*/  ENDCOLLECTIVE ;  /* 0x000000000000791b */ /* 0x003fe20003800000 */
.L_x_11991:
        /* <DEDUP_REMOVED lines=17> */
.L_x_11992:
[----:B------:R-:W-:Y:S01]  /*10930*/  @P0 LEA R8, R7, R17, 0x1 ;  /* 0x0000001107080211 */ /* 0x000fe200078e08ff */
[----:B------:R-:W-:Y:S02]  /*10940*/  IMAD.MOV.U32 R13, RZ, RZ, R0 ;  /* 0x000000ffff0d7224 */ /* 0x000fe400078e0000 */
[----:B------:R-:W-:Y:S02]  /*10950*/  IMAD.MOV.U32 R12, RZ, RZ, 0x2 ;  /* 0x00000002ff0c7424 */ /* 0x000fe400078e00ff */
[----:B------:R-:W-:-:S07]  /*10960*/  IMAD.MOV.U32 R3, RZ, RZ, R14 ;  /* 0x000000ffff037224 */ /* 0x000fce00078e000e */
[----:B------:R-:W-:Y:S05]  /*10970*/  WARPSYNC.COLLECTIVE R15, `(.L_x_11993) ;  /* 0x000000000f087348 */ /* 0x000fea0003c00000 */
[----:B------:R0:W1:Y:S02]  /*10980*/  SHFL.IDX P6, R14, R13, R12, R11 ;  /* 0x0000000c0d0e7389 */ /* 0x00006400000c000b */
[----:B01----:R-:W-:Y:S01]  /*10990*/  ENDCOLLECTIVE ;  /* 0x000000000000791b */ /* 0x003fe20003800000 */
.L_x_11993:
        /* <DEDUP_REMOVED lines=17> */
.L_x_11994:
[----:B------:R-:W-:Y:S01]  /*10ab0*/  @P0 LEA R8, R7, R17, 0x1 ;  /* 0x0000001107080211 */ /* 0x000fe200078e08ff */
[----:B------:R-:W-:Y:S02]  /*10ac0*/  IMAD.MOV.U32 R13, RZ, RZ, R0 ;  /* 0x000000ffff0d7224 */ /* 0x000fe400078e0000 */
[----:B------:R-:W-:Y:S02]  /*10ad0*/  IMAD.MOV.U32 R12, RZ, RZ, 0x3 ;  /* 0x00000003ff0c7424 */ /* 0x000fe400078e00ff */
[----:B------:R-:W-:-:S07]  /*10ae0*/  IMAD.MOV.U32 R3, RZ, RZ, R14 ;  /* 0x000000ffff037224 */ /* 0x000fce00078e000e */
[----:B------:R-:W-:Y:S05]  /*10af0*/  WARPSYNC.COLLECTIVE R15, `(.L_x_11995) ;  /* 0x000000000f087348 */ /* 0x000fea0003c00000 */
[----:B------:R0:W1:Y:S02]  /*10b00*/  SHFL.IDX P6, R14, R13, R12, R11 ;  /* 0x0000000c0d0e7389 */ /* 0x00006400000c000b */
[----:B01----:R-:W-:Y:S01]  /*10b10*/  ENDCOLLECTIVE ;  /* 0x000000000000791b */ /* 0x003fe20003800000 */
.L_x_11995:
        /* <DEDUP_REMOVED lines=16> */
.L_x_11996:
[----:B------:R-:W-:Y:S05]  /*10c20*/  BRA `(.L_x_11997) ;  /* 0xffffffcc00407947 */ /* 0x000fea000383ffff */
.L_x_11941:
[----:B------:R-:W-:Y:S01]  /*10c30*/  IMAD.MOV.U32 R13, RZ, RZ, R5 ;  /* 0x000000ffff0d7224 */ /* 0x000fe200078e0005 */
[----:B------:R-:W-:Y:S01]  /*10c40*/  MOV R11, 0x1c1f ;  /* 0x00001c1f000b7802 */ /* 0x000fe20000000f00 */
[----:B------:R-:W-:Y:S02]  /*10c50*/  IMAD.MOV.U32 R12, RZ, RZ, RZ ;  /* 0x000000ffff0c7224 */ /* 0x000fe400078e00ff */
[----:B------:R-:W-:Y:S02]  /*10c60*/  IMAD.MOV.U32 R15, RZ, RZ, -0x1 ;  /* 0xffffffffff0f7424 */ /* 0x000fe400078e00ff */
[----:B------:R-:W-:-:S07]  /*10c70*/  IMAD.U32 R4, RZ, RZ, UR43 ;  /* 0x0000002bff047e24 */ /* 0x000fce000f8e00ff */
[----:B-----5:R-:W-:Y:S05]  /*10c80*/  WARPSYNC.COLLECTIVE R15, `(.L_x_11998) ;  /* 0x000000000f087348 */ /* 0x020fea0003c00000 */
[----:B------:R0:W1:Y:S02]  /*10c90*/  SHFL.IDX P6, R14, R13, R12, R11 ;  /* 0x0000000c0d0e7389 */ /* 0x00006400000c000b */
[----:B01---5:R-:W-:Y:S01]  /*10ca0*/  ENDCOLLECTIVE ;  /* 0x000000000000791b */ /* 0x023fe20003800000 */
.L_x_11998:
[----:B------:R-:W-:-:S05]  /*10cb0*/  IMAD R4, R4, 0xc0, R21 ;  /* 0x000000c004047824 */ /* 0x000fca00078e0215 */
[----:B------:R-:W-:Y:S01]  /*10cc0*/  ISETP.GE.AND P0, PT, R4, UR37, PT ;  /* 0x0000002504007c0c */ /* 0x000fe2000bf06270 */
[----:B------:R-:W-:Y:S02]  /*10cd0*/  IMAD.MOV.U32 R13, RZ, RZ, R0 ;  /* 0x000000ffff0d7224 */ /* 0x000fe400078e0000 */
[----:B------:R-:W-:-:S10]  /*10ce0*/  IMAD.MOV.U32 R2, RZ, RZ, R14 ;  /* 0x000000ffff027224 */ /* 0x000fd400078e000e */
[----:B------:R-:W-:Y:S05]  /*10cf0*/  WARPSYNC.COLLECTIVE R15, `(.L_x_11999) ;  /* 0x000000000f087348 */ /* 0x000fea0003c00000 */
[----:B------:R0:W1:Y:S02]  /*10d00*/  SHFL.IDX P6, R14, R13, R12, R11 ;  /* 0x0000000c0d0e7389 */ /* 0x00006400000c000b */
[----:B01----:R-:W-:Y:S01]  /*10d10*/  ENDCOLLECTIVE ;  /* 0x000000000000791b */ /* 0x003fe20003800000 */
.L_x_11999:
[----:B------:R-:W-:Y:S02]  /*10d20*/  IMAD.MOV.U32 R13, RZ, RZ, R5 ;  /* 0x000000ffff0d7224 */ /* 0x000fe400078e0005 */
[----:B------:R-:W-:Y:S02]  /*10d30*/  IMAD.MOV.U32 R12, RZ, RZ, 0x1 ;  /* 0x00000001ff0c7424 */ /* 0x000fe400078e00ff */
[----:B------:R-:W-:-:S07]  /*10d40*/  IMAD.MOV.U32 R3, RZ, RZ, R14 ;  /* 0x000000ffff037224 */ /* 0x000fce00078e000e */
[----:B------:R-:W-:Y:S05]  /*10d50*/  WARPSYNC.COLLECTIVE R15, `(.L_x_12000) ;  /* 0x000000000f087348 */ /* 0x000fea0003c00000 */
[----:B------:R0:W1:Y:S02]  /*10d60*/  SHFL.IDX P6, R14, R13, R12, R11 ;  /* 0x0000000c0d0e7389 */ /* 0x00006400000c000b */
[----:B01----:R-:W-:Y:S01]  /*10d70*/  ENDCOLLECTIVE ;  /* 0x000000000000791b */ /* 0x003fe20003800000 */
.L_x_12000:
        /* <DEDUP_REMOVED lines=12> */
[----:B0-----:R-:W-:-:S04]  /*10e40*/  IADD3 R2, R4, 0x20, RZ ;  /* 0x0000002004027810 */ /* 0x001fc80007ffe0ff */
[----:B------:R-:W-:Y:S01]  /*10e50*/  ISETP.GE.AND P0, PT, R2, UR37, PT ;  /* 0x0000002502007c0c */ /* 0x000fe2000bf06270 */
[----:B------:R-:W-:-:S12]  /*10e60*/  IMAD.MOV.U32 R2, RZ, RZ, R14 ;  /* 0x000000ffff027224 */ /* 0x000fd800078e000e */
[----:B------:R-:W-:Y:S05]  /*10e70*/  WARPSYNC.COLLECTIVE R15, `(.L_x_12001) ;  /* 0x000000000f087348 */ /* 0x000fea0003c00000 */
[----:B------:R0:W1:Y:S02]  /*10e80*/  SHFL.IDX P6, R14, R13, R12, R11 ;  /* 0x0000000c0d0e7389 */ /* 0x00006400000c000b */
[----:B01----:R-:W-:Y:S01]  /*10e90*/  ENDCOLLECTIVE ;  /* 0x000000000000791b */ /* 0x003fe20003800000 */
.L_x_12001:
[----:B------:R-:W-:Y:S02]  /*10ea0*/  IMAD.MOV.U32 R13, RZ, RZ, R5 ;  /* 0x000000ffff0d7224 */ /* 0x000fe400078e0005 */
[----:B------:R-:W-:Y:S02]  /*10eb0*/  IMAD.MOV.U32 R12, RZ, RZ, 0x2 ;  /* 0x00000002ff0c7424 */ /* 0x000fe400078e00ff */
[----:B------:R-:W-:-:S07]  /*10ec0*/  IMAD.MOV.U32 R3, RZ, RZ, R14 ;  /* 0x000000ffff037224 */ /* 0x000fce00078e000e */
[----:B------:R-:W-:Y:S05]  /*10ed0*/  WARPSYNC.COLLECTIVE R15, `(.L_x_12002) ;  /* 0x000000000f087348 */ /* 0x000fea0003c00000 */
[----:B------:R0:W1:Y:S02]  /*10ee0*/  SHFL.IDX P6, R14, R13, R12, R11 ;  /* 0x0000000c0d0e7389 */ /* 0x00006400000c000b */
[----:B01----:R-:W-:Y:S01]  /*10ef0*/  ENDCOLLECTIVE ;  /* 0x000000000000791b */ /* 0x003fe20003800000 */
.L_x_12002:
        /* <DEDUP_REMOVED lines=18> */
.L_x_12003:
[----:B------:R-:W-:Y:S01]  /*11020*/  MOV R13, R5 ;  /* 0x00000005000d7202 */ /* 0x000fe20000000f00 */
[----:B------:R-:W-:Y:S02]  /*11030*/  IMAD.MOV.U32 R12, RZ, RZ, 0x3 ;  /* 0x00000003ff0c7424 */ /* 0x000fe400078e00ff */
[----:B------:R-:W-:-:S07]  /*11040*/  IMAD.MOV.U32 R3, RZ, RZ, R14 ;  /* 0x000000ffff037224 */ /* 0x000fce00078e000e */
[----:B------:R-:W-:Y:S05]  /*11050*/  WARPSYNC.COLLECTIVE R15, `(.L_x_12004) ;  /* 0x000000000f087348 */ /* 0x000fea0003c00000 */
[----:B------:R0:W1:Y:S02]  /*11060*/  SHFL.IDX P6, R14, R13, R12, R11 ;  /* 0x0000000c0d0e7389 */ /* 0x00006400000c000b */
[----:B01----:R-:W-:Y:S01]  /*11070*/  ENDCOLLECTIVE ;  /* 0x000000000000791b */ /* 0x003fe20003800000 */
.L_x_12004:
        /* <DEDUP_REMOVED lines=10> */
.L_x_12005:
        /* <DEDUP_REMOVED lines=13> */
.L_x_12006:
[----:B------:R-:W-:-:S13]  /*111f0*/  ISETP.GE.AND P0, PT, R2, UR37, PT ;  /* 0x0000002502007c0c */ /* 0x000fda000bf06270 */
[----:B------:R-:W-:Y:S01]  /*11200*/  @!P0 LEA R8, P1, R20, R0, 0x1 ;  /* 0x0000000014088211 */ /* 0x000fe200078208ff */
[----:B------:R-:W-:Y:S02]  /*11210*/  VIADD R0, R4, 0x80 ;  /* 0x0000008004007836 */ /* 0x000fe40000000000 */
[----:B------:R-:W-:Y:S01]  /*11220*/  IMAD.MOV.U32 R13, RZ, RZ, R7 ;  /* 0x000000ffff0d7224 */ /* 0x000fe200078e0007 */
[----:B------:R-:W-:Y:S01]  /*11230*/  @!P0 MOV R2, R8 ;  /* 0x0000000800028202 */ /* 0x000fe20000000f00 */
[----:B------:R-:W-:-:S04]  /*11240*/  @!P0 IMAD.X R9, RZ, RZ, R5, P1 ;  /* 0x000000ffff098224 */ /* 0x000fc800008e0605 */
        /* <DEDUP_REMOVED lines=12> */
.L_x_12007:
[----:B------:R-:W-:Y:S02]  /*11310*/  IMAD.MOV.U32 R13, RZ, RZ, R6 ;  /* 0x000000ffff0d7224 */ /* 0x000fe400078e0006 */
[----:B------:R-:W-:Y:S01]  /*11320*/  IMAD.MOV.U32 R12, RZ, RZ, 0x1 ;  /* 0x00000001ff0c7424 */ /* 0x000fe200078e00ff */
[----:B------:R-:W-:-:S07]  /*11330*/  MOV R2, R14 ;  /* 0x0000000e00027202 */ /* 0x000fce0000000f00 */
[----:B------:R-:W-:Y:S05]  /*11340*/  WARPSYNC.COLLECTIVE R15, `(.L_x_12008) ;  /* 0x000000000f087348 */ /* 0x000fea0003c00000 */
[----:B------:R0:W1:Y:S02]  /*11350*/  SHFL.IDX P6, R14, R13, R12, R11 ;  /* 0x0000000c0d0e7389 */ /* 0x00006400000c000b */
[----:B01----:R-:W-:Y:S01]  /*11360*/  ENDCOLLECTIVE ;  /* 0x000000000000791b */ /* 0x003fe20003800000 */
.L_x_12008:
        /* <DEDUP_REMOVED lines=15> */
.L_x_12009:
[----:B------:R-:W-:Y:S05]  /*11460*/  BRA `(.L_x_12010) ;  /* 0xffffffd0002c7947 */ /* 0x000fea000383ffff */
.L_x_11944:
[----:B0-----:R0:W1:Y:S02]  /*11470*/  SYNCS.PHASECHK.TRANS64.TRYWAIT P0, [R17+URZ+0x2d820], R0 ;  /* 0x02d82000110075a7 */ /* 0x001064000800017f */
[----:B-1----:R-:W-:Y:S05]  /*11480*/  @!P0 NANOSLEEP.SYNCS 0x989680 ;  /* 0x009896800000895d */ /* 0x002fea0003900000 */
[----:B------:R-:W1:Y:S02]  /*11490*/  @!P0 SYNCS.PHASECHK.TRANS64 P0, [R17+URZ+0x2d820], R0 ;  /* 0x02d82000110085a7 */ /* 0x000e64000800007f */
[----:B-1----:R-:W-:Y:S05]  /*114a0*/  @!P0 BRA `(.L_x_11944) ;  /* 0xfffffffc00f08947 */ /* 0x002fea000383ffff */
[----:B------:R-:W-:Y:S05]  /*114b0*/  BRA `(.L_x_12011) ;  /* 0xffffffd000907947 */ /* 0x000fea000383ffff */
.L_x_11948:
[----:B0-----:R0:W1:Y:S02]  /*114c0*/  SYNCS.PHASECHK.TRANS64.TRYWAIT P0, [R6+URZ+0x2d840], R0 ;  /* 0x02d84000060075a7 */ /* 0x001064000800017f */
[----:B-1----:R-:W-:Y:S05]  /*114d0*/  @!P0 NANOSLEEP.SYNCS 0x989680 ;  /* 0x009896800000895d */ /* 0x002fea0003900000 */
[----:B------:R-:W1:Y:S02]  /*114e0*/  @!P0 SYNCS.PHASECHK.TRANS64 P0, [R6+URZ+0x2d840], R0 ;  /* 0x02d84000060085a7 */ /* 0x000e64000800007f */
[----:B-1----:R-:W-:Y:S05]  /*114f0*/  @!P0 BRA `(.L_x_11948) ;  /* 0xfffffffc00f08947 */ /* 0x002fea000383ffff */
[----:B------:R-:W-:Y:S05]  /*11500*/  BRA `(.L_x_12012) ;  /* 0xffffffd400647947 */ /* 0x000fea000383ffff */
.L_x_11949:
        /* <DEDUP_REMOVED lines=8> */
.L_x_12014:
[----:B------:R-:W-:Y:S05]  /*11590*/  BSYNC B1 ;  /* 0x0000000000017941 */ /* 0x000fea0003800000 */
.L_x_12013:
[----:B------:R-:W0:Y:S01]  /*115a0*/  S2R R27, SR_TID.X ;  /* 0x00000000001b7919 */ /* 0x000e220000002100 */
[----:B------:R-:W-:Y:S01]  /*115b0*/  IMAD.MOV.U32 R13, RZ, RZ, R7 ;  /* 0x000000ffff0d7224 */ /* 0x000fe200078e0007 */
[----:B------:R-:W-:Y:S01]  /*115c0*/  MOV R12, RZ ;  /* 0x000000ff000c7202 */ /* 0x000fe20000000f00 */
[----:B------:R-:W-:Y:S01]  /*115d0*/  IMAD.MOV.U32 R11, RZ, RZ, 0x1c1f ;  /* 0x00001c1fff0b7424 */ /* 0x000fe200078e00ff */
[----:B------:R-:W-:Y:S01]  /*115e0*/  LEA R8, R8, R17, 0x1 ;  /* 0x0000001108087211 */ /* 0x000fe200078e08ff */
[----:B------:R-:W-:Y:S02]  /*115f0*/  IMAD.MOV.U32 R15, RZ, RZ, -0x1 ;  /* 0xffffffffff0f7424 */ /* 0x000fe400078e00ff */
[----:B------:R-:W-:-:S07]  /*11600*/  IMAD.MOV.U32 R3, RZ, RZ, R14 ;  /* 0x000000ffff037224 */ /* 0x000fce00078e000e */
[----:B0-----:R-:W-:Y:S05]  /*11610*/  WARPSYNC.COLLECTIVE R15, `(.L_x_12015) ;  /* 0x000000000f087348 */ /* 0x001fea0003c00000 */
[----:B------:R1:W2:Y:S02]  /*11620*/  SHFL.IDX P6, R14, R13, R12, R11 ;  /* 0x0000000c0d0e7389 */ /* 0x0002a400000c000b */
[----:B012---:R-:W-:Y:S01]  /*11630*/  ENDCOLLECTIVE ;  /* 0x000000000000791b */ /* 0x007fe20003800000 */
.L_x_12015:
[----:B------:R-:W-:Y:S02]  /*11640*/  IMAD.MOV.U32 R13, RZ, RZ, R10 ;  /* 0x000000ffff0d7224 */ /* 0x000fe400078e000a */
[----:B------:R-:W-:Y:S02]  /*11650*/  IMAD.MOV.U32 R12, RZ, RZ, 0x1 ;  /* 0x00000001ff0c7424 */ /* 0x000fe400078e00ff */
[----:B------:R-:W-:Y:S02]  /*11660*/  IMAD.SHL.U32 R27, R27, 0x8, RZ ;  /* 0x000000081b1b7824 */ /* 0x000fe400078e00ff */
[----:B------:R-:W-:-:S07]  /*11670*/  IMAD.MOV.U32 R2, RZ, RZ, R14 ;  /* 0x000000ffff027224 */ /* 0x000fce00078e000e */
[----:B------:R-:W-:Y:S05]  /*11680*/  WARPSYNC.COLLECTIVE R15, `(.L_x_12016) ;  /* 0x000000000f087348 */ /* 0x000fea0003c00000 */
[----:B------:R0:W1:Y:S02]  /*11690*/  SHFL.IDX P6, R14, R13, R12, R11 ;  /* 0x0000000c0d0e7389 */ /* 0x00006400000c000b */
[----:B01----:R-:W-:Y:S01]  /*116a0*/  ENDCOLLECTIVE ;  /* 0x000000000000791b */ /* 0x003fe20003800000 */
.L_x_12016:
        /* <DEDUP_REMOVED lines=15> */
.L_x_12017:
[----:B------:R-:W-:Y:S01]  /*117a0*/  MOV R13, R10 ;  /* 0x0000000a000d7202 */ /* 0x000fe20000000f00 */
[----:B------:R-:W-:Y:S02]  /*117b0*/  IMAD.MOV.U32 R12, RZ, RZ, 0x2 ;  /* 0x00000002ff0c7424 */ /* 0x000fe400078e00ff */
[----:B------:R-:W-:-:S07]  /*117c0*/  IMAD.MOV.U32 R2, RZ, RZ, R14 ;  /* 0x000000ffff027224 */ /* 0x000fce00078e000e */
[----:B------:R-:W-:Y:S05]  /*117d0*/  WARPSYNC.COLLECTIVE R15, `(.L_x_12018) ;  /* 0x000000000f087348 */ /* 0x000fea0003c00000 */
[----:B------:R0:W1:Y:S02]  /*117e0*/  SHFL.IDX P6, R14, R13, R12, R11 ;  /* 0x0000000c0d0e7389 */ /* 0x00006400000c000b */
[----:B01----:R-:W-:Y:S01]  /*117f0*/  ENDCOLLECTIVE ;  /* 0x000000000000791b */ /* 0x003fe20003800000 */
.L_x_12018:
        /* <DEDUP_REMOVED lines=13> */
.L_x_12019:
[----:B------:R-:W-:Y:S01]  /*118d0*/  IMAD.MOV.U32 R13, RZ, RZ, R10 ;  /* 0x000000ffff0d7224 */ /* 0x000fe200078e000a */
[----:B------:R-:W-:Y:S01]  /*118e0*/  MOV R12, 0x3 ;  /* 0x00000003000c7802 */ /* 0x000fe20000000f00 */
[----:B------:R-:W-:-:S07]  /*118f0*/  IMAD.MOV.U32 R2, RZ, RZ, R14 ;  /* 0x000000ffff027224 */ /* 0x000fce00078e000e */
[----:B------:R-:W-:Y:S05]  /*11900*/  WARPSYNC.COLLECTIVE R15, `(.L_x_12020) ;  /* 0x000000000f087348 */ /* 0x000fea0003c00000 */
[----:B------:R0:W1:Y:S02]  /*11910*/  SHFL.IDX P6, R14, R13, R12, R11 ;  /* 0x0000000c0d0e7389 */ /* 0x00006400000c000b */
[----:B01----:R-:W-:Y:S01]  /*11920*/  ENDCOLLECTIVE ;  /* 0x000000000000791b */ /* 0x003fe20003800000 */
.L_x_12020:
        /* <DEDUP_REMOVED lines=13> */
.L_x_12021:
[----:B------:R-:W-:Y:S01]  /*11a00*/  IMAD.MOV.U32 R2, RZ, RZ, R14 ;  /* 0x000000ffff027224 */ /* 0x000fe200078e000e */
[----:B------:R-:W-:Y:S06]  /*11a10*/  BRA `(.L_x_12022) ;  /* 0xffffffd400107947 */ /* 0x000fec000383ffff */
.L_x_11954:
[----:B-1----:R1:W2:Y:S02]  /*11a20*/  SYNCS.PHASECHK.TRANS64.TRYWAIT P0, [R6+URZ+0x2d860], R2 ;  /* 0x02d86002060075a7 */ /* 0x0022a4000800017f */
[----:B--2---:R-:W-:Y:S05]  /*11a30*/  @!P0 NANOSLEEP.SYNCS 0x989680 ;  /* 0x009896800000895d */ /* 0x004fea0003900000 */
[----:B------:R-:W2:Y:S02]  /*11a40*/  @!P0 SYNCS.PHASECHK.TRANS64 P0, [R6+URZ+0x2d860], R2 ;  /* 0x02d86002060085a7 */ /* 0x000ea4000800007f */
[----:B--2---:R-:W-:Y:S05]  /*11a50*/  @!P0 BRA `(.L_x_11954) ;  /* 0xfffffffc00f08947 */ /* 0x004fea000383ffff */
[----:B------:R-:W-:Y:S05]  /*11a60*/  BRA `(.L_x_12023) ;  /* 0xffffffd400707947 */ /* 0x000fea000383ffff */
.L_x_11955:
        /* <DEDUP_REMOVED lines=8> */
.L_x_12025:
[----:B------:R-:W-:Y:S05]  /*11af0*/  BSYNC B1 ;  /* 0x0000000000017941 */ /* 0x000fea0003800000 */
.L_x_12024:
        /* <DEDUP_REMOVED lines=9> */
.L_x_12026:
[----:B------:R-:W-:Y:S02]  /*11b90*/  IMAD.MOV.U32 R13, RZ, RZ, R19 ;  /* 0x000000ffff0d7224 */ /* 0x000fe400078e0013 */
[----:B------:R-:W-:Y:S02]  /*11ba0*/  IMAD.MOV.U32 R12, RZ, RZ, 0x1 ;  /* 0x00000001ff0c7424 */ /* 0x000fe400078e00ff */
[----:B------:R-:W-:-:S07]  /*11bb0*/  IMAD.MOV.U32 R2, RZ, RZ, R14 ;  /* 0x000000ffff027224 */ /* 0x000fce00078e000e */
[----:B------:R-:W-:Y:S05]  /*11bc0*/  WARPSYNC.COLLECTIVE R15, `(.L_x_12027) ;  /* 0x000000000f087348 */ /* 0x000fea0003c00000 */
[----:B------:R0:W1:Y:S02]  /*11bd0*/  SHFL.IDX P6, R14, R13, R12, R11 ;  /* 0x0000000c0d0e7389 */ /* 0x00006400000c000b */
[----:B01----:R-:W-:Y:S01]  /*11be0*/  ENDCOLLECTIVE ;  /* 0x000000000000791b */ /* 0x003fe20003800000 */
.L_x_12027:
        /* <DEDUP_REMOVED lines=16> */
.L_x_12028:
[----:B------:R-:W-:Y:S02]  /*11cf0*/  IMAD.MOV.U32 R13, RZ, RZ, R19 ;  /* 0x000000ffff0d7224 */ /* 0x000fe400078e0013 */
[----:B------:R-:W-:Y:S02]  /*11d00*/  IMAD.MOV.U32 R12, RZ, RZ, 0x2 ;  /* 0x00000002ff0c7424 */ /* 0x000fe400078e00ff */
[----:B------:R-:W-:-:S07]  /*11d10*/  IMAD.MOV.U32 R2, RZ, RZ, R14 ;  /* 0x000000ffff027224 */ /* 0x000fce00078e000e */
[----:B------:R-:W-:Y:S05]  /*11d20*/  WARPSYNC.COLLECTIVE R15, `(.L_x_12029) ;  /* 0x000000000f087348 */ /* 0x000fea0003c00000 */
[----:B------:R0:W1:Y:S02]  /*11d30*/  SHFL.IDX P6, R14, R13, R12, R11 ;  /* 0x0000000c0d0e7389 */ /* 0x00006400000c000b */
[----:B01----:R-:W-:Y:S01]  /*11d40*/  ENDCOLLECTIVE ;  /* 0x000000000000791b */ /* 0x003fe20003800000 */
.L_x_12029:
        /* <DEDUP_REMOVED lines=16> */
.L_x_12030:
[----:B------:R-:W-:Y:S01]  /*11e50*/  MOV R13, R19 ;  /* 0x00000013000d7202 */ /* 0x000fe20000000f00 */
[----:B------:R-:W-:Y:S02]  /*11e60*/  IMAD.MOV.U32 R12, RZ, RZ, 0x3 ;  /* 0x00000003ff0c7424 */ /* 0x000fe400078e00ff */
[----:B------:R-:W-:-:S07]  /*11e70*/  IMAD.MOV.U32 R2, RZ, RZ, R14 ;  /* 0x000000ffff027224 */ /* 0x000fce00078e000e */
[----:B------:R-:W-:Y:S05]  /*11e80*/  WARPSYNC.COLLECTIVE R15, `(.L_x_12031) ;  /* 0x000000000f087348 */ /* 0x000fea0003c00000 */
[----:B------:R0:W1:Y:S02]  /*11e90*/  SHFL.IDX P6, R14, R13, R12, R11 ;  /* 0x0000000c0d0e7389 */ /* 0x00006400000c000b */
[----:B01----:R-:W-:Y:S01]  /*11ea0*/  ENDCOLLECTIVE ;  /* 0x000000000000791b */ /* 0x003fe20003800000 */
.L_x_12031:
        /* <DEDUP_REMOVED lines=13> */
.L_x_12032:
        /* <DEDUP_REMOVED lines=8> */
.L_x_11963:
[----:B0-----:R0:W1:Y:S02]  /*12000*/  SYNCS.PHASECHK.TRANS64.TRYWAIT P0, [R4+URZ+0x2d860], R3 ;  /* 0x02d86003040075a7 */ /* 0x001064000800017f */
[----:B-1----:R-:W-:Y:S05]  /*12010*/  @!P0 NANOSLEEP.SYNCS 0x989680 ;  /* 0x009896800000895d */ /* 0x002fea0003900000 */
[----:B------:R-:W1:Y:S02]  /*12020*/  @!P0 SYNCS.PHASECHK.TRANS64 P0, [R4+URZ+0x2d860], R3 ;  /* 0x02d86003040085a7 */ /* 0x000e64000800007f */
[----:B-1----:R-:W-:Y:S05]  /*12030*/  @!P0 BRA `(.L_x_11963) ;  /* 0xfffffffc00f08947 */ /* 0x002fea000383ffff */
[----:B------:R-:W-:Y:S05]  /*12040*/  BRA `(.L_x_12034) ;  /* 0xffffffd800007947 */ /* 0x000fea000383ffff */
.L_x_11964:
        /* <DEDUP_REMOVED lines=8> */
.L_x_12036:
[----:B------:R-:W-:Y:S05]  /*120d0*/  BSYNC B0 ;  /* 0x0000000000007941 */ /* 0x000fea0003800000 */
.L_x_12035:
[----:B------:R-:W0:Y:S01]  /*120e0*/  S2R R2, SR_TID.X ;  /* 0x0000000000027919 */ /* 0x000e220000002100 */
[----:B------:R-:W-:Y:S01]  /*120f0*/  IMAD.MOV.U32 R13, RZ, RZ, R18 ;  /* 0x000000ffff0d7224 */ /* 0x000fe200078e0012 */
[----:B------:R-:W-:Y:S01]  /*12100*/  MOV R15, 0xffffffff ;  /* 0xffffffff000f7802 */ /* 0x000fe20000000f00 */
[----:B------:R-:W-:Y:S02]  /*12110*/  IMAD.MOV.U32 R12, RZ, RZ, RZ ;  /* 0x000000ffff0c7224 */ /* 0x000fe400078e00ff */
[----:B------:R-:W-:Y:S02]  /*12120*/  IMAD.MOV.U32 R11, RZ, RZ, 0x1c1f ;  /* 0x00001c1fff0b7424 */ /* 0x000fe400078e00ff */
[----:B------:R-:W-:-:S07]  /*12130*/  IMAD.MOV.U32 R0, RZ, RZ, R14 ;  /* 0x000000ffff007224 */ /* 0x000fce00078e000e */
[----:B0-----:R-:W-:Y:S05]  /*12140*/  WARPSYNC.COLLECTIVE R15, `(.L_x_12037) ;  /* 0x000000000f087348 */ /* 0x001fea0003c00000 */
[----:B------:R1:W2:Y:S02]  /*12150*/  SHFL.IDX P6, R14, R13, R12, R11 ;  /* 0x0000000c0d0e7389 */ /* 0x0002a400000c000b */
[----:B012---:R-:W-:Y:S01]  /*12160*/  ENDCOLLECTIVE ;  /* 0x000000000000791b */ /* 0x007fe20003800000 */
.L_x_12037:
        /* <DEDUP_REMOVED lines=9> */
.L_x_12038:
[----:B------:R-:W-:Y:S01]  /*12200*/  IMAD.X R3, RZ, RZ, R0, P0 ;  /* 0x000000ffff037224 */ /* 0x000fe200000e0600 */
[----:B------:R-:W-:Y:S01]  /*12210*/  ISETP.LT.OR P0, PT, R5, 0x1, P4 ;  /* 0x000000010500780c */ /* 0x000fe20002701670 */
[----:B------:R-:W-:Y:S01]  /*12220*/  IMAD R0, R7, 0x2, R17 ;  /* 0x0000000207007824 */ /* 0x000fe200078e0211 */
        /* <DEDUP_REMOVED lines=13> */
.L_x_12039:
[----:B------:R-:W-:Y:S02]  /*12300*/  IMAD.MOV.U32 R13, RZ, RZ, R19 ;  /* 0x000000ffff0d7224 */ /* 0x000fe400078e0013 */
[----:B------:R-:W-:Y:S01]  /*12310*/  IMAD.MOV.U32 R12, RZ, RZ, 0x2 ;  /* 0x00000002ff0c7424 */ /* 0x000fe200078e00ff */
[----:B------:R-:W-:-:S13]  /*12320*/  IADD3 R2, P0, R14, R6, RZ ;  /* 0x000000060e027210 */ /* 0x000fda0007f1e0ff */
[----:B------:R-:W-:Y:S05]  /*12330*/  WARPSYNC.COLLECTIVE R15, `(.L_x_12040) ;  /* 0x000000000f087348 */ /* 0x000fea0003c00000 */
[----:B------:R0:W1:Y:S02]  /*12340*/  SHFL.IDX P6, R14, R13, R12, R11 ;  /* 0x0000000c0d0e7389 */ /* 0x00006400000c000b */
[----:B01----:R-:W-:Y:S01]  /*12350*/  ENDCOLLECTIVE ;  /* 0x000000000000791b */ /* 0x003fe20003800000 */
.L_x_12040:
        /* <DEDUP_REMOVED lines=15> */
.L_x_12041:
[----:B------:R-:W-:Y:S01]  /*12450*/  MOV R13, R19 ;  /* 0x00000013000d7202 */ /* 0x000fe20000000f00 */
[----:B------:R-:W-:Y:S01]  /*12460*/  IMAD.MOV.U32 R12, RZ, RZ, 0x3 ;  /* 0x00000003ff0c7424 */ /* 0x000fe200078e00ff */
[----:B------:R-:W-:-:S13]  /*12470*/  IADD3 R2, P0, R14, R6, RZ ;  /* 0x000000060e027210 */ /* 0x000fda0007f1e0ff */
[----:B------:R-:W-:Y:S05]  /*12480*/  WARPSYNC.COLLECTIVE R15, `(.L_x_12042) ;  /* 0x000000000f087348 */ /* 0x000fea0003c00000 */
[----:B------:R0:W1:Y:S02]  /*12490*/  SHFL.IDX P6, R14, R13, R12, R11 ;  /* 0x0000000c0d0e7389 */ /* 0x00006400000c000b */
[----:B01----:R-:W-:Y:S01]  /*124a0*/  ENDCOLLECTIVE ;  /* 0x000000000000791b */ /* 0x003fe20003800000 */
.L_x_12042:
        /* <DEDUP_REMOVED lines=12> */
.L_x_12043:
[----:B------:R-:W-:Y:S01]  /*12570*/  @!PT LDS RZ, [RZ] ;  /* 0x00000000fffff984 */ /* 0x000fe20000000800 */
[----:B------:R-:W-:Y:S01]  /*12580*/  @!PT LDS RZ, [RZ] ;  /* 0x00000000fffff984 */ /* 0x000fe20000000800 */
[----:B------:R-:W-:Y:S01]  /*12590*/  @!PT LDS RZ, [RZ] ;  /* 0x00000000fffff984 */ /* 0x000fe20000000800 */
[----:B------:R0:W-:Y:S01]  /*125a0*/  LDGSTS.E.BYPASS.LTC128B.128 [R0+0x3400], desc[UR50][R2.64+0x40], !P0 ;  /* 0x0340004002007fae */ /* 0x0001e2000c101d72 */
[----:B------:R-:W-:-:S13]  /*125b0*/  ISETP.LT.OR P0, PT, R5, 0x41, P1 ;  /* 0x000000410500780c */ /* 0x000fda0000f01670 */
[----:B------:R0:W-:Y:S01]  /*125c0*/  LDGSTS.E.BYPASS.LTC128B.128 [R0+0x5400], desc[UR50][R2.64+0x80], !P0 ;  /* 0x0540008002007fae */ /* 0x0001e2000c101d72 */
[----:B------:R-:W-:Y:S05]  /*125d0*/  BRA `(.L_x_12044) ;  /* 0xffffffd400787947 */ /* 0x000fea000383ffff */
.L_x_11969:
[----:B------:R-:W-:Y:S01]  /*125e0*/  BSSY B0, `(.L_x_12045) ;  /* 0x0000008000007945 */ /* 0x000fe20003800000 */
[----:B-----5:R-:W-:Y:S01]  /*125f0*/  IMAD.MOV.U32 R13, RZ, RZ, R2 ;  /* 0x000000ffff0d7224 */ /* 0x020fe200078e0002 */
[----:B------:R-:W-:Y:S01]  /*12600*/  MOV R15, 0xffffffff ;  /* 0xffffffff000f7802 */ /* 0x000fe20000000f00 */
[----:B------:R-:W-:Y:S02]  /*12610*/  IMAD.MOV.U32 R12, RZ, RZ, RZ ;  /* 0x000000ffff0c7224 */ /* 0x000fe400078e00ff */
[----:B------:R-:W-:-:S07]  /*12620*/  IMAD.MOV.U32 R11, RZ, RZ, 0x1f ;  /* 0x0000001fff0b7424 */ /* 0x000fce00078e00ff */
[----:B01----:R-:W-:Y:S05]  /*12630*/  WARPSYNC.COLLECTIVE R15, `(.L_x_12046) ;  /* 0x000000000f087348 */ /* 0x003fea0003c00000 */
[----:B------:R2:W3:Y:S02]  /*12640*/  SHFL.IDX P6, R14, R13, R12, R11 ;  /* 0x0000000c0d0e7389 */ /* 0x0004e400000c000b */
[----:B0123--:R-:W-:Y:S01]  /*12650*/  ENDCOLLECTIVE ;  /* 0x000000000000791b */ /* 0x00ffe20003800000 */
.L_x_12046:
[----:B------:R-:W-:Y:S05]  /*12660*/  BSYNC B0 ;  /* 0x0000000000007941 */ /* 0x000fea0003800000 */
.L_x_12045:
[----:B------:R-:W-:Y:S05]  /*12670*/  BRA `(.L_x_12047) ;  /* 0xffffffd8000c7947 */ /* 0x000fea000383ffff */
.L_x_11972:
[----:B-1----:R1:W2:Y:S02]  /*12680*/  SYNCS.PHASECHK.TRANS64.TRYWAIT P0, [R4+URZ+0x2d820], R0 ;  /* 0x02d82000040075a7 */ /* 0x0022a4000800017f */
[----:B--2---:R-:W-:Y:S05]  /*12690*/  @!P0 NANOSLEEP.SYNCS 0x989680 ;  /* 0x009896800000895d */ /* 0x004fea0003900000 */
[----:B------:R-:W2:Y:S02]  /*126a0*/  @!P0 SYNCS.PHASECHK.TRANS64 P0, [R4+URZ+0x2d820], R0 ;  /* 0x02d82000040085a7 */ /* 0x000ea4000800007f */
[----:B--2---:R-:W-:Y:S05]  /*126b0*/  @!P0 BRA `(.L_x_11972) ;  /* 0xfffffffc00f08947 */ /* 0x004fea000383ffff */
[----:B------:R-:W-:Y:S05]  /*126c0*/  BRA `(.L_x_12048) ;  /* 0xffffffd800587947 */ /* 0x000fea000383ffff */
.L_x_11973:
        /* <DEDUP_REMOVED lines=11> */
.L_x_12050:
[----:B------:R-:W-:Y:S05]  /*12780*/  BSYNC B0 ;  /* 0x0000000000007941 */ /* 0x000fea0003800000 */
.L_x_12049:
[----:B------:R-:W-:Y:S05]  /*12790*/  BRA `(.L_x_12051) ;  /* 0xffffffd800407947 */ /* 0x000fea000383ffff */
.L_x_11976:
[----:B------:R-:W-:Y:S01]  /*127a0*/  BSSY B1, `(.L_x_12052) ;  /* 0x0000006000017945 */ /* 0x000fe20003800000 */
[----:B------:R-:W-:-:S07]  /*127b0*/  IMAD.MOV.U32 R15, RZ, RZ, -0x1 ;  /* 0xffffffffff0f7424 */ /* 0x000fce00078e00ff */
[----:B01----:R-:W-:Y:S05]  /*127c0*/  WARPSYNC.COLLECTIVE R15, `(.L_x_12053) ;  /* 0x000000000f0c7348 */ /* 0x003fea0003c00000 */
[----:B------:R-:W-:Y:S02]  /*127d0*/  ELECT P6, UR62, PT ;  /* 0x00000000003e782f */ /* 0x000fe400038c0000 */
[----:B------:R-:W-:Y:S01]  /*127e0*/  MOV R14, UR62 ;  /* 0x0000003e000e7c02 */ /* 0x000fe20008000f00 */
[----:B01----:R-:W-:Y:S10]  /*127f0*/  ENDCOLLECTIVE ;  /* 0x000000000000791b */ /* 0x003ff40003800000 */
.L_x_12053:
[----:B------:R-:W-:Y:S05]  /*12800*/  BSYNC B1 ;  /* 0x0000000000017941 */ /* 0x000fea0003800000 */
.L_x_12052:
[----:B------:R-:W-:Y:S05]  /*12810*/  BRA `(.L_x_12054) ;  /* 0xffffffd800387947 */ /* 0x000fea000383ffff */
.L_x_11978:
[----:B-1----:R1:W2:Y:S02]  /*12820*/  SYNCS.PHASECHK.TRANS64.TRYWAIT P1, [R5+URZ+0x2d840], R0 ;  /* 0x02d84000050075a7 */ /* 0x0022a4000802017f */
[----:B--2---:R-:W-:Y:S05]  /*12830*/  @!P1 NANOSLEEP.SYNCS 0x989680 ;  /* 0x009896800000995d */ /* 0x004fea0003900000 */
[----:B------:R-:W2:Y:S02]  /*12840*/  @!P1 SYNCS.PHASECHK.TRANS64 P1, [R5+URZ+0x2d840], R0 ;  /* 0x02d84000050095a7 */ /* 0x000ea4000802007f */
[----:B--2---:R-:W-:Y:S05]  /*12850*/  @!P1 BRA `(.L_x_11978) ;  /* 0xfffffffc00f09947 */ /* 0x004fea000383ffff */
[----:B------:R-:W-:Y:S05]  /*12860*/  BRA `(.L_x_12055) ;  /* 0xffffffd800587947 */ /* 0x000fea000383ffff */
.L_x_11980:
[----:B--2---:R2:W3:Y:S02]  /*12870*/  SYNCS.PHASECHK.TRANS64.TRYWAIT P1, [R23+URZ+0x2d840], R2 ;  /* 0x02d84002170075a7 */ /* 0x0044e4000802017f */
[----:B---3--:R-:W-:Y:S05]  /*12880*/  @!P1 NANOSLEEP.SYNCS 0x989680 ;  /* 0x009896800000995d */ /* 0x008fea0003900000 */
[----:B------:R-:W3:Y:S02]  /*12890*/  @!P1 SYNCS.PHASECHK.TRANS64 P1, [R23+URZ+0x2d840], R2 ;  /* 0x02d84002170095a7 */ /* 0x000ee4000802007f */
[----:B---3--:R-:W-:Y:S05]  /*128a0*/  @!P1 BRA `(.L_x_11980) ;  /* 0xfffffffc00f09947 */ /* 0x008fea000383ffff */
[----:B------:R-:W-:Y:S05]  /*128b0*/  BRA `(.L_x_12056) ;  /* 0xffffffd800647947 */ /* 0x000fea000383ffff */
.L_x_11982:
[----:B---3--:R3:W4:Y:S02]  /*128c0*/  SYNCS.PHASECHK.TRANS64.TRYWAIT P1, [R5+URZ+0x2d860], R0 ;  /* 0x02d86000050075a7 */ /* 0x008724000802017f */
[----:B----4-:R-:W-:Y:S05]  /*128d0*/  @!P1 NANOSLEEP.SYNCS 0x989680 ;  /* 0x009896800000995d */ /* 0x010fea0003900000 */
[----:B------:R-:W4:Y:S02]  /*128e0*/  @!P1 SYNCS.PHASECHK.TRANS64 P1, [R5+URZ+0x2d860], R0 ;  /* 0x02d86000050095a7 */ /* 0x000f24000802007f */
[----:B----4-:R-:W-:Y:S05]  /*128f0*/  @!P1 BRA `(.L_x_11982) ;  /* 0xfffffffc00f09947 */ /* 0x010fea000383ffff */
[----:B------:R-:W-:Y:S05]  /*12900*/  BRA `(.L_x_12057) ;  /* 0xffffffd800607947 */ /* 0x000fea000383ffff */
.L_x_12058:
        /* <DEDUP_REMOVED lines=15> */
.L_x_15871:


//--------------------- .text._ZN7cutlass13device_kernelIN5flash11enable_sm90INS1_16FlashAttnFwdSm90INS1_25CollectiveMainloopFwdSm90ILi2EN4cute5tupleIJNS5_1CILi1EEES8_S8_EEENS6_IJNS7_ILi192EEENS7_ILi128EEENS7_ILi96EEEEEELi96ENS_6half_tEfNS_4arch4Sm90ELb1ELb0ELb1ELb1ELb1ELb0ELb0ELb0ELb1ELb1ELb0ELb0EEENS1_21CollectiveEpilogueFwdINS6_IJSA_SC_SB_EEES9_SE_SG_Li384ELb1ELb1ELb0ELb0EEENS1_36VarlenDynamicPersistentTileSchedulerILi192ELi128ELi384ELi128ELb0ELb1ELb1ELb1ELb1ELb1EEEEEEEEEvNT_6ParamsE --------------------------
	.section	.text._ZN7cutlass13device_kernelIN5flash11enable_sm90INS1_16FlashAttnFwdSm90INS1_25CollectiveMainloopFwdSm90ILi2EN4cute5tupleIJNS5_1CILi1EEES8_S8_EEENS6_IJNS7_ILi192EEENS7_ILi128EEENS7_ILi96EEEEEELi96ENS_6half_tEfNS_4arch4Sm90ELb1ELb0ELb1ELb1ELb1ELb0ELb0ELb0ELb1ELb1ELb0ELb0EEENS1_21CollectiveEpilogueFwdINS6_IJSA_SC_SB_EEES9_SE_SG_Li384ELb1ELb1ELb0ELb0EEENS1_36VarlenDynamicPersistentTileSchedulerILi192ELi128ELi384ELi128ELb0ELb1ELb1ELb1ELb1ELb1EEEEEEEEEvNT_6ParamsE,"ax",@progbits
	.align	128
.text._ZN7cutlass13device_kernelIN5flash11enable_sm90INS1_16FlashAttnFwdSm90INS1_25CollectiveMainloopFwdSm90ILi2EN4cute5tupleIJNS5_1CILi1EEES8_S8_EEENS6_IJNS7_ILi192EEENS7_ILi128EEENS7_ILi96EEEEEELi96ENS_6half_tEfNS_4arch4Sm90ELb1ELb0ELb1ELb1ELb1ELb0ELb0ELb0ELb1ELb1ELb0ELb0EEENS1_21CollectiveEpilogueFwdINS6_IJSA_SC_SB_EEES9_SE_SG_Li384ELb1ELb1ELb0ELb0EEENS1_36VarlenDynamicPersistentTileSchedulerILi192ELi128ELi384ELi128ELb0ELb1ELb1ELb1ELb1ELb1EEEEEEEEEvNT_6ParamsE:
        .type           _ZN7cutlass13device_kernelIN5flash11enable_sm90INS1_16FlashAttnFwdSm90INS1_25CollectiveMainloopFwdSm90ILi2EN4cute5tupleIJNS5_1CILi1EEES8_S8_EEENS6_IJNS7_ILi192EEENS7_ILi128EEENS7_ILi96EEEEEELi96ENS_6half_tEfNS_4arch4Sm90ELb1ELb0ELb1ELb1ELb1ELb0ELb0ELb0ELb1ELb1ELb0ELb0EEENS1_21CollectiveEpilogueFwdINS6_IJSA_SC_SB_EEES9_SE_SG_Li384ELb1ELb1ELb0ELb0EEENS1_36VarlenDynamicPersistentTileSchedulerILi192ELi128ELi384ELi128ELb0ELb1ELb1ELb1ELb1ELb1EEEEEEEEEvNT_6ParamsE,@function
        .size           _ZN7cutlass13device_kernelIN5flash11enable_sm90INS1_16FlashAttnFwdSm90INS1_25CollectiveMainloopFwdSm90ILi2EN4cute5tupleIJNS5_1CILi1EEES8_S8_EEENS6_IJNS7_ILi192EEENS7_ILi128EEENS7_ILi96EEEEEELi96ENS_6half_tEfNS_4arch4Sm90ELb1ELb0ELb1ELb1ELb1ELb0ELb0ELb0ELb1ELb1ELb0ELb0EEENS1_21CollectiveEpilogueFwdINS6_IJSA_SC_SB_EEES9_SE_SG_Li384ELb1ELb1ELb0ELb0EEENS1_36VarlenDynamicPersistentTileSchedulerILi192ELi128ELi384ELi128ELb0ELb1ELb1ELb1ELb1ELb1EEEEEEEEEvNT_6ParamsE,(.L_x_15872 - _ZN7cutlass13device_kernelIN5flash11enable_sm90INS1_16FlashAttnFwdSm90INS1_25CollectiveMainloopFwdSm90ILi2EN4cute5tupleIJNS5_1CILi1EEES8_S8_EEENS6_IJNS7_ILi192EEENS7_ILi128EEENS7_ILi96EEEEEELi96ENS_6half_tEfNS_4arch4Sm90ELb1ELb0ELb1ELb1ELb1ELb0ELb0ELb0ELb1ELb1ELb0ELb0EEENS1_21CollectiveEpilogueFwdINS6_IJSA_SC_SB_EEES9_SE_SG_Li384ELb1ELb1ELb0ELb0EEENS1_36VarlenDynamicPersistentTileSchedulerILi192ELi128ELi384ELi128ELb0ELb1ELb1ELb1ELb1ELb1EEEEEEEEEvNT_6ParamsE)
        .other          _ZN7cutlass13device_kernelIN5flash11enable_sm90INS1_16FlashAttnFwdSm90INS1_25CollectiveMainloopFwdSm90ILi2EN4cute5tupleIJNS5_1CILi1EEES8_S8_EEENS6_IJNS7_ILi192EEENS7_ILi128EEENS7_ILi96EEEEEELi96ENS_6half_tEfNS_4arch4Sm90ELb1ELb0ELb1ELb1ELb1ELb0ELb0ELb0ELb1ELb1ELb0ELb0EEENS1_21CollectiveEpilogueFwdINS6_IJSA_SC_SB_EEES9_SE_SG_Li384ELb1ELb1ELb0ELb0EEENS1_36VarlenDynamicPersistentTileSchedulerILi192ELi128ELi384ELi128ELb0ELb1ELb1ELb1ELb1ELb1EEEEEEEEEvNT_6ParamsE,@"STO_CUDA_ENTRY STV_DEFAULT"
_ZN7cutlass13device_kernelIN5flash11enable_sm90INS1_16FlashAttnFwdSm90INS1_25CollectiveMainloopFwdSm90ILi2EN4cute5tupleIJNS5_1CILi1EEES8_S8_EEENS6_IJNS7_ILi192EEENS7_ILi128EEENS7_ILi96EEEEEELi96ENS_6half_tEfNS_4arch4Sm90ELb1ELb0ELb1ELb1ELb1ELb0ELb0ELb0ELb1ELb1ELb0ELb0EEENS1_21CollectiveEpilogueFwdINS6_IJSA_SC_SB_EEES9_SE_SG_Li384ELb1ELb1ELb0ELb0EEENS1_36VarlenDynamicPersistentTileSchedulerILi192ELi128ELi384ELi128ELb0ELb1ELb1ELb1ELb1ELb1EEEEEEEEEvNT_6ParamsE:
        /* <DEDUP_REMOVED lines=45> */
.L_x_12059:
        /* <DEDUP_REMOVED lines=22> */
.L_x_12060:
        /* <DEDUP_REMOVED lines=18> */
.L_x_12061:
        /* <DEDUP_REMOVED lines=22> */
.L_x_12062:
        /* <DEDUP_REMOVED lines=22> */
.L_x_12063:
        /* <DEDUP_REMOVED lines=8> */
.L_x_12065:
        /* <DEDUP_REMOVED lines=24> */
[----:B------:R-:W-:-:S03]  /*0a10*/  LOP3.LUT R4, R2, 0xfffffff0, RZ, 0xc0, !PT ;  /* 0xfffffff002047812 */ /* 0x000fc600078ec0ff */
[C---:B------:R-:W-:Y:S02]  /*0a20*/  IMAD.IADD R150, R157.reuse, 0x1, -R150 ;  /* 0x000000019d967824 */ /* 0x040fe400078e0a96 */
[----:B------:R-:W-:-:S03]  /*0a30*/  IMAD.IADD R4, R157, 0x1, -R4 ;  /* 0x000000019d047824 */ /* 0x000fc600078e0a04 */
[----:B------:R-:W-:Y:S02]  /*0a40*/  SHF.R.S32.HI R11, RZ, 0x1f, R150 ;  /* 0x0000001fff0b7819 */ /* 0x000fe40000011496 */
[----:B------:R-:W-:Y:S02]  /*0a50*/  SHF.R.S32.HI R3, RZ, 0x1f, R4 ;  /* 0x0000001fff037819 */ /* 0x000fe40000011404 */
[----:B------:R-:W-:Y:S02]  /*0a60*/  LEA.HI R10, R11, R150, RZ, 0x2 ;  /* 0x000000960b0a7211 */ /* 0x000fe400078f10ff */
[----:B------:R-:W-:Y:S02]  /*0a70*/  LEA.HI R5, R0, R157, RZ, 0x5 ;  /* 0x0000009d00057211 */ /* 0x000fe400078f28ff */
[--C-:B------:R-:W-:Y:S02]  /*0a80*/  SHF.R.S32.HI R8, RZ, 0x2, R10.reuse ;  /* 0x00000002ff087819 */ /* 0x100fe4000001140a */
[----:B------:R-:W-:-:S02]  /*0a90*/  SHF.R.S32.HI R9, RZ, 0x1f, R10 ;  /* 0x0000001fff097819 */ /* 0x000fc4000001140a */
[----:B------:R-:W-:Y:S02]  /*0aa0*/  SHF.R.S32.HI R7, RZ, 0x4, R2 ;  /* 0x00000004ff077819 */ /* 0x000fe40000011402 */
[----:B------:R-:W-:Y:S02]  /*0ab0*/  LEA.HI R3, R3, R4, RZ, 0x3 ;  /* 0x0000000403037211 */ /* 0x000fe400078f18ff */
[----:B------:R-:W-:Y:S02]  /*0ac0*/  LEA.HI R6, R9, R8, RZ, 0x3 ;  /* 0x0000000809067211 */ /* 0x000fe400078f18ff */
[----:B------:R-:W-:Y:S02]  /*0ad0*/  SHF.R.S32.HI R9, RZ, 0x5, R5 ;  /* 0x00000005ff097819 */ /* 0x000fe40000011405 */
[----:B------:R-:W-:Y:S02]  /*0ae0*/  LEA.HI R2, R2, R7, RZ, 0x1 ;  /* 0x0000000702027211 */ /* 0x000fe400078f08ff */
[----:B------:R-:W-:-:S02]  /*0af0*/  LOP3.LUT R5, R3, 0xfffffff8, RZ, 0xc0, !PT ;  /* 0xfffffff803057812 */ /* 0x000fc400078ec0ff */
[----:B------:R-:W-:Y:S02]  /*0b00*/  SHF.R.S32.HI R151, RZ, 0x7, R151 ;  /* 0x00000007ff977819 */ /* 0x000fe40000011497 */
[----:B------:R-:W-:Y:S01]  /*0b10*/  LOP3.LUT R2, R2, 0x1ffffffe, RZ, 0xc0, !PT ;  /* 0x1ffffffe02027812 */ /* 0x000fe200078ec0ff */
[----:B------:R-:W-:Y:S01]  /*0b20*/  IMAD.IADD R5, R4, 0x1, -R5 ;  /* 0x0000000104057824 */ /* 0x000fe200078e0a05 */
[----:B------:R-:W-:Y:S01]  /*0b30*/  LOP3.LUT R13, R6, 0xfffffff8, RZ, 0xc0, !PT ;  /* 0xfffffff8060d7812 */ /* 0x000fe200078ec0ff */
[----:B------:R-:W-:-:S04]  /*0b40*/  IMAD.HI R6, R151, 0x55555556, RZ ;  /* 0x5555555697067827 */ /* 0x000fc800078e02ff */
[----:B------:R-:W-:Y:S01]  /*0b50*/  IMAD R14, R9, 0x10, R4 ;  /* 0x00000010090e7824 */ /* 0x000fe200078e0204 */
[----:B------:R-:W-:Y:S01]  /*0b60*/  IADD3 R12, R8, -R13, RZ ;  /* 0x8000000d080c7210 */ /* 0x000fe20007ffe0ff */
[----:B------:R-:W-:Y:S02]  /*0b70*/  IMAD.IADD R2, R7, 0x1, -R2 ;  /* 0x0000000107027824 */ /* 0x000fe400078e0a02 */
[----:B------:R-:W-:Y:S01]  /*0b80*/  IMAD.SHL.U32 R4, R5, 0x40, RZ ;  /* 0x0000004005047824 */ /* 0x000fe200078e00ff */
[----:B------:R-:W-:Y:S01]  /*0b90*/  LEA.HI R8, R6, R6, RZ, 0x1 ;  /* 0x0000000606087211 */ /* 0x000fe200078f08ff */
[----:B------:R-:W-:Y:S02]  /*0ba0*/  IMAD.SHL.U32 R6, R3, 0x40, RZ ;  /* 0x0000004003067824 */ /* 0x000fe400078e00ff */
[----:B------:R-:W-:Y:S01]  /*0bb0*/  IMAD.SHL.U32 R3, R2, 0x8, RZ ;  /* 0x0000000802037824 */ /* 0x000fe200078e00ff */
[----:B------:R-:W-:-:S03]  /*0bc0*/  LOP3.LUT R4, R4, 0x1c0, RZ, 0xc0, !PT ;  /* 0x000001c004047812 */ /* 0x000fc600078ec0ff */
[--C-:B------:R-:W-:Y:S01]  /*0bd0*/  IMAD.U32 R153, R14, 0x20, R3.reuse ;  /* 0x000000200e997824 */ /* 0x100fe200078e0003 */
[----:B------:R-:W-:Y:S02]  /*0be0*/  LOP3.LUT R3, R4, 0x8, R3, 0xf8, !PT ;  /* 0x0000000804037812 */ /* 0x000fe400078ef803 */
[----:B------:R-:W-:Y:S02]  /*0bf0*/  LOP3.LUT R6, R6, 0x7ffffe00, RZ, 0xc0, !PT ;  /* 0x7ffffe0006067812 */ /* 0x000fe400078ec0ff */
[----:B------:R-:W-:Y:S02]  /*0c00*/  SHF.R.U32.HI R4, RZ, 0x3, R4 ;  /* 0x00000003ff047819 */ /* 0x000fe40000011604 */
[----:B------:R-:W-:Y:S01]  /*0c10*/  LEA.HI R0, R0, R157, RZ, 0x2 ;  /* 0x0000009d00007211 */ /* 0x000fe200078f10ff */
[----:B------:R-:W-:Y:S01]  /*0c20*/  IMAD R6, R9, 0x400, R6 ;  /* 0x0000040009067824 */ /* 0x000fe200078e0206 */
[----:B------:R-:W-:Y:S02]  /*0c30*/  LOP3.LUT R3, R3, R4, RZ, 0x3c, !PT ;  /* 0x0000000403037212 */ /* 0x000fe400078e3cff */
[----:B------:R-:W-:-:S02]  /*0c40*/  LOP3.LUT R2, R0, 0xfffffffc, RZ, 0xc0, !PT ;  /* 0xfffffffc00027812 */ /* 0x000fc400078ec0ff */
[----:B------:R-:W-:Y:S01]  /*0c50*/  LEA.HI R11, R11, R150, RZ, 0x5 ;  /* 0x000000960b0b7211 */ /* 0x000fe200078f28ff */
[----:B------:R-:W-:Y:S01]  /*0c60*/  IMAD.IADD R3, R6, 0x1, R3 ;  /* 0x0000000106037824 */ /* 0x000fe200078e0203 */
[----:B------:R-:W-:Y:S01]  /*0c70*/  R2P PR, R5, 0x6 ;  /* 0x0000000605007804 */ /* 0x000fe20000000000 */
[----:B------:R-:W-:Y:S01]  /*0c80*/  IMAD.IADD R147, R157, 0x1, -R2 ;  /* 0x000000019d937824 */ /* 0x000fe200078e0a02 */
[----:B------:R-:W-:Y:S02]  /*0c90*/  SHF.R.S32.HI R11, RZ, 0x5, R11 ;  /* 0x00000005ff0b7819 */ /* 0x000fe4000001140b */
[----:B------:R-:W-:Y:S02]  /*0ca0*/  LEA R16, R3, UR41, 0x1 ;  /* 0x0000002903107c11 */ /* 0x000fe4000f8e08ff */
[----:B------:R-:W-:Y:S01]  /*0cb0*/  LEA.HI R4, R147, R147, RZ, 0x1 ;  /* 0x0000009393047211 */ /* 0x000fe200078f08ff */
[----:B------:R-:W-:Y:S02]  /*0cc0*/  IMAD.MOV.U32 R17, RZ, RZ, 0x40 ;  /* 0x00000040ff117424 */ /* 0x000fe400078e00ff */
[----:B------:R-:W-:Y:S01]  /*0cd0*/  IMAD R8, R8, -0x3, R151 ;  /* 0xfffffffd08087824 */ /* 0x000fe200078e0297 */
[----:B------:R-:W-:Y:S01]  /*0ce0*/  LOP3.LUT R4, R4, 0x1ffffffe, RZ, 0xc0, !PT ;  /* 0x1ffffffe04047812 */ /* 0x000fe200078ec0ff */
[----:B------:R-:W-:-:S02]  /*0cf0*/  IMAD R11, R11, 0x10, R12 ;  /* 0x000000100b0b7824 */ /* 0x000fc400078e020c */
[----:B------:R-:W-:Y:S02]  /*0d00*/  IMAD.SHL.U32 R142, R147, 0x8, RZ ;  /* 0x00000008938e7824 */ /* 0x000fe400078e00ff */
[C---:B------:R-:W-:Y:S01]  /*0d10*/  VIADD R18, R16.reuse, 0x21800 ;  /* 0x0002180010127836 */ /* 0x040fe20000000000 */
[----:B------:R-:W-:Y:S01]  /*0d20*/  SEL R17, R17, 0xffffffc0, !P2 ;  /* 0xffffffc011117807 */ /* 0x000fe20005000000 */
[----:B------:R-:W-:Y:S01]  /*0d30*/  VIADD R22, R16, 0x21820 ;  /* 0x0002182010167836 */ /* 0x000fe20000000000 */
[----:B------:R-:W-:Y:S01]  /*0d40*/  LEA R152, R8, R11, 0x6 ;  /* 0x0000000b08987211 */ /* 0x000fe200078e30ff */
[----:B------:R-:W-:Y:S01]  /*0d50*/  VIADD R145, R142, 0x20 ;  /* 0x000000208e917836 */ /* 0x000fe20000000000 */
[----:B------:R-:W-:Y:S01]  /*0d60*/  LOP3.LUT R139, R10, 0x7ffffffc, RZ, 0xc0, !PT ;  /* 0x7ffffffc0a8b7812 */ /* 0x000fe200078ec0ff */
[----:B------:R-:W-:Y:S01]  /*0d70*/  @P1 VIADD R22, R18, 0xffffffe0 ;  /* 0xffffffe012161836 */ /* 0x000fe20000000000 */
[----:B------:R-:W-:Y:S01]  /*0d80*/  IADD3 R146, R142, 0x40, RZ ;  /* 0x000000408e927810 */ /* 0x000fe20007ffe0ff */
[----:B------:R-:W-:Y:S01]  /*0d90*/  IMAD.IADD R3, R147, 0x1, -R4 ;  /* 0x0000000193037824 */ /* 0x000fe200078e0a04 */
[----:B------:R-:W-:Y:S01]  /*0da0*/  SHF.R.S32.HI R148, RZ, 0x2, R0 ;  /* 0x00000002ff947819 */ /* 0x000fe20000011400 */
[----:B------:R-:W-:Y:S01]  /*0db0*/  IMAD.IADD R18, R18, 0x1, R17 ;  /* 0x0000000112127824 */ /* 0x000fe200078e0211 */
[----:B------:R-:W-:Y:S01]  /*0dc0*/  SHF.R.S32.HI R156, RZ, 0x1f, R145 ;  /* 0x0000001fff9c7819 */ /* 0x000fe20000011491 */
[----:B------:R-:W-:Y:S01]  /*0dd0*/  IMAD.MOV.U32 R149, RZ, RZ, RZ ;  /* 0x000000ffff957224 */ /* 0x000fe200078e00ff */
[----:B------:R-:W-:Y:S01]  /*0de0*/  SHF.R.S32.HI R155, RZ, 0x1f, R146 ;  /* 0x0000001fff9b7819 */ /* 0x000fe20000011492 */
[----:B------:R-:W-:Y:S01]  /*0df0*/  IMAD.MOV.U32 R2, RZ, RZ, RZ ;  /* 0x000000ffff027224 */ /* 0x000fe200078e00ff */
[----:B------:R-:W-:Y:S01]  /*0e00*/  IADD3 R17, R17, R22, RZ ;  /* 0x0000001611117210 */ /* 0x000fe20007ffe0ff */
[----:B------:R-:W-:-:S02]  /*0e10*/  IMAD.IADD R139, R150, 0x1, -R139 ;  /* 0x00000001968b7824 */ /* 0x000fc400078e0a8b */
[----:B------:R-:W-:Y:S02]  /*0e20*/  IMAD R140, R3, 0x8, R152 ;  /* 0x00000008038c7824 */ /* 0x000fe400078e0298 */
[----:B------:R-:W-:Y:S01]  /*0e30*/  VIADD R23, R22, 0x6000 ;  /* 0x0000600016177836 */ /* 0x000fe20000000000 */
[----:B------:R-:W-:Y:S01]  /*0e40*/  UMOV UR38, URZ ;  /* 0x0000003f00267c82 */ /* 0x000fe20008000000 */
[----:B--2---:R-:W-:-:S07]  /*0e50*/  LOP3.LUT R19, R15, 0x1, RZ, 0xfc, !PT ;  /* 0x000000010f137812 */ /* 0x004fce00078efcff */
.L_x_12117:
[----:B--2---:R-:W0:Y:S01]  /*0e60*/  LDC.64 R4, c[0x0][0xc88] ;  /* 0x00032200ff047b82 */ /* 0x004e220000000a00 */
[----:B------:R-:W-:Y:S01]  /*0e70*/  ULDC.64 UR4, c[0x0][0xa28] ;  /* 0x00028a0000047ab9 */ /* 0x000fe20000000a00 */
[----:B------:R-:W-:Y:S01]  /*0e80*/  ULDC.64 UR6, c[0x0][0xa18] ;  /* 0x0002860000067ab9 */ /* 0x000fe20000000a00 */
[----:B------:R-:W-:Y:S01]  /*0e90*/  IMAD.MOV.U32 R0, RZ, RZ, RZ ;  /* 0x000000ffff007224 */ /* 0x000fe200078e00ff */
[----:B------:R-:W-:Y:S01]  /*0ea0*/  ULDC.64 UR8, c[0x0][0xa20] ;  /* 0x0002880000087ab9 */ /* 0x000fe20000000a00 */
[----:B0-----:R-:W-:-:S05]  /*0eb0*/  IMAD.WIDE R4, R31, 0x4, R4 ;  /* 0x000000041f047825 */ /* 0x001fca00078e0204 */
[----:B------:R-:W2:Y:S01]  /*0ec0*/  LDG.E R141, desc[UR36][R4.64] ;  /* 0x00000024048d7981 */ /* 0x000ea2000c1e1900 */
[----:B------:R-:W-:Y:S02]  /*0ed0*/  ISETP.NE.U32.AND P0, PT, RZ, UR4, PT ;  /* 0x00000004ff007c0c */ /* 0x000fe4000bf05070 */
[----:B------:R-:W-:Y:S02]  /*0ee0*/  ISETP.NE.U32.AND P1, PT, RZ, UR6, PT ;  /* 0x00000006ff007c0c */ /* 0x000fe4000bf25070 */
[----:B------:R-:W-:Y:S02]  /*0ef0*/  ISETP.NE.AND.EX P0, PT, RZ, UR5, PT, P0 ;  /* 0x00000005ff007c0c */ /* 0x000fe4000bf05300 */
[----:B------:R-:W-:Y:S02]  /*0f00*/  ISETP.NE.AND.EX P1, PT, RZ, UR7, PT, P1 ;  /* 0x00000007ff007c0c */ /* 0x000fe4000bf25310 */
[----:B--2---:R-:W-:-:S09]  /*0f10*/  SHF.R.S32.HI R144, RZ, 0x1f, R141 ;  /* 0x0000001fff907819 */ /* 0x004fd2000001148d */
[----:B-1-3--:R-:W-:-:S04]  /*0f20*/  @P0 LEA R6, P2, R141, UR4, 0x2 ;  /* 0x000000048d060c11 */ /* 0x00afc8000f8410ff */
[C---:B------:R-:W-:Y:S01]  /*0f30*/  @P0 LEA.HI.X R7, R141.reuse, UR5, R144, 0x2, P2 ;  /* 0x000000058d070c11 */ /* 0x040fe200090f1490 */
[----:B------:R-:W-:Y:S01]  /*0f40*/  ULDC.64 UR4, c[0x0][0x418] ;  /* 0x0001060000047ab9 */ /* 0x000fe20000000a00 */
[----:B------:R-:W-:-:S03]  /*0f50*/  @P1 LEA R4, P2, R141, UR6, 0x2 ;  /* 0x000000068d041c11 */ /* 0x000fc6000f8410ff */
[----:B------:R0:W5:Y:S01]  /*0f60*/  @P0 LDG.E R0, desc[UR36][R6.64] ;  /* 0x0000002406000981 */ /* 0x000162000c1e1900 */
[----:B------:R-:W-:-:S05]  /*0f70*/  @P1 LEA.HI.X R5, R141, UR7, R144, 0x2, P2 ;  /* 0x000000078d051c11 */ /* 0x000fca00090f1490 */
[----:B------:R0:W5:Y:S01]  /*0f80*/  @P1 LDG.E R138, desc[UR36][R4.64] ;  /* 0x00000024048a1981 */ /* 0x000162000c1e1900 */
[----:B------:R-:W-:Y:S01]  /*0f90*/  UISETP.NE.U32.AND UP0, UPT, UR4, URZ, UPT ;  /* 0x0000003f0400728c */ /* 0x000fe2000bf05070 */
[----:B------:R-:W-:Y:S02]  /*0fa0*/  ISETP.NE.U32.AND P2, PT, RZ, UR8, PT ;  /* 0x00000008ff007c0c */ /* 0x000fe4000bf45070 */
[----:B------:R-:W-:Y:S01]  /*0fb0*/  ULDC UR4, c[0x0][0x424] ;  /* 0x0001090000047ab9 */ /* 0x000fe20000000800 */
[----:B------:R-:W-:Y:S01]  /*0fc0*/  UISETP.NE.AND.EX UP0, UPT, UR5, URZ, UPT, UP0 ;  /* 0x0000003f0500728c */ /* 0x000fe2000bf05300 */
[----:B------:R-:W-:Y:S02]  /*0fd0*/  ISETP.NE.AND.EX P2, PT, RZ, UR9, PT, P2 ;  /* 0x00000009ff007c0c */ /* 0x000fe4000bf45320 */
[----:B------:R-:W-:Y:S01]  /*0fe0*/  ULDC UR5, c[0x0][0x2f0] ;  /* 0x0000bc0000057ab9 */ /* 0x000fe20000000800 */
[----:B------:R-:W-:-:S04]  /*0ff0*/  USEL UR4, UR4, 0x1, UP0 ;  /* 0x0000000104047887 */ /* 0x000fc80008000000 */
[----:B------:R-:W-:Y:S01]  /*1000*/  UIMAD UR4, UR4, UR5, URZ ;  /* 0x00000005040472a4 */ /* 0x000fe2000f8e023f */
[----:B0---4-:R-:W-:Y:S11]  /*1010*/  @P1 BRA `(.L_x_12066) ;  /* 0x0000000000281947 */ /* 0x011ff60003800000 */
        /* <DEDUP_REMOVED lines=10> */
.L_x_12066:
[----:B------:R-:W-:Y:S02]  /*10c0*/  IMAD.U32 R137, RZ, RZ, UR4 ;  /* 0x00000004ff897e24 */ /* 0x000fe4000f8e00ff */
[----:B------:R-:W-:Y:S01]  /*10d0*/  IMAD.MOV.U32 R143, RZ, RZ, R30 ;  /* 0x000000ffff8f7224 */ /* 0x000fe200078e001e */
[----:B------:R-:W-:Y:S06]  /*10e0*/  @!P2 BRA `(.L_x_12067) ;  /* 0x000000000010a947 */ /* 0x000fec0003800000 */
[----:B------:R-:W-:-:S04]  /*10f0*/  LEA R4, P0, R141, UR8, 0x2 ;  /* 0x000000088d047c11 */ /* 0x000fc8000f8010ff */
[----:B------:R-:W-:-:S05]  /*1100*/  LEA.HI.X R5, R141, UR9, R144, 0x2, P0 ;  /* 0x000000098d057c11 */ /* 0x000fca00080f1490 */
[----:B------:R1:W5:Y:S01]  /*1110*/  LDG.E R137, desc[UR36][R4.64] ;  /* 0x0000002404897981 */ /* 0x000362000c1e1900 */
[----:B------:R-:W-:Y:S05]  /*1120*/  BRA `(.L_x_12068) ;  /* 0x0000000000247947 */ /* 0x000fea0003800000 */
.L_x_12067:
        /* <DEDUP_REMOVED lines=9> */
.L_x_12068:
[----:B------:R-:W2:Y:S01]  /*11c0*/  LDC R154, c[0x0][0x448] ;  /* 0x00011200ff9a7b82 */ /* 0x000ea20000000800 */
[----:B------:R-:W-:Y:S01]  /*11d0*/  IMAD R136, R29, 0xc0, RZ ;  /* 0x000000c01d887824 */ /* 0x000fe200078e02ff */
[----:B-----5:R-:W-:Y:S02]  /*11e0*/  IADD3 R137, -R0, R137, RZ ;  /* 0x0000008900897210 */ /* 0x020fe40007ffe1ff */
[----:B------:R-:W-:Y:S02]  /*11f0*/  CS2R R134, SRZ ;  /* 0x0000000000867805 */ /* 0x000fe4000001ff00 */
[----:B------:R-:W-:Y:S01]  /*1200*/  CS2R R132, SRZ ;  /* 0x0000000000847805 */ /* 0x000fe2000001ff00 */
[----:B------:R-:W-:Y:S01]  /*1210*/  VIADD R3, R136, 0xbf ;  /* 0x000000bf88037836 */ /* 0x000fe20000000000 */
        /* <DEDUP_REMOVED lines=18> */
[----:B--2---:R-:W-:Y:S02]  /*1340*/  ISETP.NE.AND P0, PT, R154, 0x1, PT ;  /* 0x000000019a00780c */ /* 0x004fe40003f05270 */
[----:B------:R-:W-:Y:S02]  /*1350*/  CS2R R96, SRZ ;  /* 0x0000000000607805 */ /* 0x000fe4000001ff00 */
[----:B------:R-:W-:Y:S01]  /*1360*/  CS2R R94, SRZ ;  /* 0x00000000005e7805 */ /* 0x000fe2000001ff00 */
[----:B------:R-:W-:Y:S01]  /*1370*/  IMAD.MOV.U32 R93, RZ, RZ, RZ ;  /* 0x000000ffff5d7224 */ /* 0x000fe200078e00ff */
[----:B------:R-:W-:-:S02]  /*1380*/  CS2R R6, SRZ ;  /* 0x0000000000067805 */ /* 0x000fc4000001ff00 */
[----:B------:R-:W-:Y:S02]  /*1390*/  CS2R R90, SRZ ;  /* 0x00000000005a7805 */ /* 0x000fe4000001ff00 */
[----:B------:R-:W-:-:S03]  /*13a0*/  MOV R8, RZ ;  /* 0x000000ff00087202 */ /* 0x000fc60000000f00 */
[----:B-1----:R-:W1:Y:S08]  /*13b0*/  @P0 LDC R4, c[0x0][0x44c] ;  /* 0x00011300ff040b82 */ /* 0x002e700000000800 */
[----:B------:R-:W2:Y:S01]  /*13c0*/  @P0 LDC R5, c[0x0][0x450] ;  /* 0x00011400ff050b82 */ /* 0x000ea20000000800 */
[----:B-1----:R-:W-:Y:S01]  /*13d0*/  @P0 IMAD.HI.U32 R0, R3, R4, RZ ;  /* 0x0000000403000227 */ /* 0x002fe200078e00ff */
[----:B0-----:R-:W-:-:S04]  /*13e0*/  IADD3 R4, R137, 0x80, -R138 ;  /* 0x0000008089047810 */ /* 0x001fc80007ffe88a */
[----:B--2---:R-:W-:Y:S01]  /*13f0*/  @P0 SHF.R.U32.HI R3, RZ, R5, R0 ;  /* 0x00000005ff030219 */ /* 0x004fe20000011600 */
[----:B------:R-:W-:Y:S01]  /*1400*/  VIADD R0, R137, 0x7f ;  /* 0x0000007f89007836 */ /* 0x000fe20000000000 */
[----:B------:R-:W-:-:S03]  /*1410*/  PLOP3.LUT P0, PT, PT, PT, PT, 0x80, 0x0 ;  /* 0x000000000000781c */ /* 0x000fc60003f0f070 */
[----:B------:R-:W-:Y:S01]  /*1420*/  IMAD.IADD R4, R4, 0x1, R3 ;  /* 0x0000000104047824 */ /* 0x000fe200078e0203 */
[----:B------:R-:W-:-:S04]  /*1430*/  SHF.R.S32.HI R3, RZ, 0x1f, R0 ;  /* 0x0000001fff037819 */ /* 0x000fc80000011400 */
[----:B------:R-:W-:Y:S02]  /*1440*/  SHF.R.S32.HI R5, RZ, 0x1f, R4 ;  /* 0x0000001fff057819 */ /* 0x000fe40000011404 */
[----:B------:R-:W-:Y:S01]  /*1450*/  LEA.HI R3, R3, R0, RZ, 0x7 ;  /* 0x0000000003037211 */ /* 0x000fe200078f38ff */
[----:B------:R-:W-:Y:S01]  /*1460*/  IMAD.MOV.U32 R0, RZ, RZ, RZ ;  /* 0x000000ffff007224 */ /* 0x000fe200078e00ff */
[----:B------:R-:W-:Y:S02]  /*1470*/  LEA.HI R5, R5, R4, RZ, 0x7 ;  /* 0x0000000405057211 */ /* 0x000fe400078f38ff */
[----:B------:R-:W-:Y:S02]  /*1480*/  SHF.R.S32.HI R3, RZ, 0x7, R3 ;  /* 0x00000007ff037819 */ /* 0x000fe40000011403 */
[----:B------:R-:W-:-:S04]  /*1490*/  SHF.R.S32.HI R88, RZ, 0x7, R5 ;  /* 0x00000007ff587819 */ /* 0x000fc80000011405 */
[----:B------:R-:W-:Y:S01]  /*14a0*/  VIMNMX R88, R3, R88, PT ;  /* 0x0000005803587248 */ /* 0x000fe20003fe0100 */
[----:B------:R-:W-:-:S03]  /*14b0*/  IMAD.MOV.U32 R3, RZ, RZ, RZ ;  /* 0x000000ffff037224 */ /* 0x000fc600078e00ff */
[----:B------:R-:W-:-:S13]  /*14c0*/  ISETP.GE.AND P1, PT, R88, 0x1, PT ;  /* 0x000000015800780c */ /* 0x000fda0003f26270 */
[----:B------:R-:W-:Y:S05]  /*14d0*/  @!P1 BRA `(.L_x_12069) ;  /* 0x0000009000949947 */ /* 0x000fea0003800000 */
        /* <DEDUP_REMOVED lines=32> */
.L_x_12070:
[----:B------:R-:W-:Y:S02]  /*16e0*/  LEA.HI R0, R149, R149, RZ, 0x1 ;  /* 0x0000009595007211 */ /* 0x000fe400078f08ff */
[----:B------:R-:W-:Y:S02]  /*16f0*/  ISETP.NE.AND P0, PT, R19, 0x3, PT ;  /* 0x000000031300780c */ /* 0x000fe40003f05270 */
[----:B------:R-:W-:-:S05]  /*1700*/  LOP3.LUT R0, R0, 0xfffffffe, RZ, 0xc0, !PT ;  /* 0xfffffffe00007812 */ /* 0x000fca00078ec0ff */
[----:B------:R-:W-:-:S05]  /*1710*/  IMAD.IADD R0, R149, 0x1, -R0 ;  /* 0x0000000195007824 */ /* 0x000fca00078e0a00 */
[----:B------:R-:W-:-:S04]  /*1720*/  SHF.L.U32 R0, R0, 0x1f, RZ ;  /* 0x0000001f00007819 */ /* 0x000fc800000006ff */
[----:B------:R-:W0:Y:S02]  /*1730*/  SYNCS.PHASECHK.TRANS64.TRYWAIT P1, [UR41+0x2d800], R0 ;  /* 0x02d80000ff0075a7 */ /* 0x000e240008020169 */
[----:B0-----:R-:W-:Y:S05]  /*1740*/  @!P1 BRA `(.L_x_12071) ;  /* 0x0000010000c09947 */ /* 0x001fea0003800000 */
.L_x_12202:
[----:B------:R-:W-:Y:S05]  /*1750*/  @!P0 BRA `(.L_x_12072) ;  /* 0x0000000000048947 */ /* 0x000fea0003800000 */
[----:B------:R-:W-:Y:S01]  /*1760*/  BPT.TRAP 0x1 ;  /* 0x000000040000795c */ /* 0x000fe20000300000 */
.L_x_12072:
[----:B0-----:R-:W-:Y:S01]  /*1770*/  IMAD.U32 R0, RZ, RZ, UR38 ;  /* 0x00000026ff007e24 */ /* 0x001fe2000f8e00ff */
[----:B------:R-:W-:-:S04]  /*1780*/  SHF.L.U32 R3, R2, 0x1f, RZ ;  /* 0x0000001f02037819 */ /* 0x000fc800000006ff */
[----:B------:R-:W-:-:S04]  /*1790*/  LEA R0, R0, UR41, 0x3 ;  /* 0x0000002900007c11 */ /* 0x000fc8000f8e18ff */
[----:B------:R0:W1:Y:S01]  /*17a0*/  SYNCS.PHASECHK.TRANS64.TRYWAIT P1, [R0+URZ+0x2d830], R3 ;  /* 0x02d83003000075a7 */ /* 0x000062000802017f */
[----:B------:R-:W-:Y:S05]  /*17b0*/  @!P0 BRA `(.L_x_12073) ;  /* 0x0000000000048947 */ /* 0x000fea0003800000 */
[----:B------:R-:W-:Y:S01]  /*17c0*/  BPT.TRAP 0x1 ;  /* 0x000000040000795c */ /* 0x000fe20000300000 */
.L_x_12073:
[----:B-1----:R-:W-:Y:S05]  /*17d0*/  @P1 BRA `(.L_x_12074) ;  /* 0x0000000000081947 */ /* 0x002fea0003800000 */
[----:B------:R-:W1:Y:S02]  /*17e0*/  SYNCS.PHASECHK.TRANS64.TRYWAIT P1, [R0+URZ+0x2d830], R3 ;  /* 0x02d83003000075a7 */ /* 0x000e64000802017f */
[----:B-1----:R-:W-:Y:S05]  /*17f0*/  @!P1 BRA `(.L_x_12075) ;  /* 0x0000010000ac9947 */ /* 0x002fea0003800000 */
.L_x_12074:
        /* <DEDUP_REMOVED lines=12> */
[----:B------:R-:W-:Y:S02]  /*18c0*/  UIMAD UR10, UR38, 0x600, UR4 ;  /* 0x00000600260a78a4 */ /* 0x000fe4000f8e0204 */
        /* <DEDUP_REMOVED lines=36> */
.L_x_12076:
[----:B------:R-:W-:Y:S01]  /*1b10*/  ISETP.NE.AND P4, PT, R154, 0x1, PT ;  /* 0x000000019a00780c */ /* 0x000fe20003f85270 */
[----:B------:R-:W-:Y:S01]  /*1b20*/  ULDC UR5, c[0x0][0x9d8] ;  /* 0x0002760000057ab9 */ /* 0x000fe20000000800 */
[----:B------:R-:W-:Y:S01]  /*1b30*/  ULDC UR6, c[0x0][0x988] ;  /* 0x0002620000067ab9 */ /* 0x000fe20000000800 */
[----:B------:R-:W-:Y:S01]  /*1b40*/  FMUL.FTZ R11, R26, UR5 ;  /* 0x000000051a0b7c20 */ /* 0x000fe20008410000 */
[----:B------:R-:W-:Y:S01]  /*1b50*/  FMUL.FTZ R89, R27, UR5 ;  /* 0x000000051b597c20 */ /* 0x000fe20008410000 */
[----:B------:R-:W-:Y:S01]  /*1b60*/  FMUL.FTZ R5, R29, UR5 ;  /* 0x000000051d057c20 */ /* 0x000fe20008410000 */
[----:B------:R-:W-:Y:S01]  /*1b70*/  FMUL.FTZ R29, R31, UR5 ;  /* 0x000000051f1d7c20 */ /* 0x000fe20008410000 */
[----:B------:R-:W-:Y:S02]  /*1b80*/  IMAD.IADD R31, R140, 0x1, R136 ;  /* 0x000000018c1f7824 */ /* 0x000fe400078e0288 */
[----:B------:R-:W-:Y:S01]  /*1b90*/  FMUL.FTZ R8, R37, UR5 ;  /* 0x0000000525087c20 */ /* 0x000fe20008410000 */
[----:B------:R-:W-:Y:S01]  /*1ba0*/  FMUL.FTZ R6, R33, UR5 ;  /* 0x0000000521067c20 */ /* 0x000fe20008410000 */
[----:B------:R-:W-:-:S02]  /*1bb0*/  IMAD.MOV.U32 R33, RZ, RZ, -0x80 ;  /* 0xffffff80ff217424 */ /* 0x000fc400078e00ff */
[----:B------:R-:W-:Y:S01]  /*1bc0*/  FMUL.FTZ R9, R32, UR5 ;  /* 0x0000000520097c20 */ /* 0x000fe20008410000 */
[----:B------:R-:W-:Y:S01]  /*1bd0*/  FMUL.FTZ R92, R38, UR5 ;  /* 0x00000005265c7c20 */ /* 0x000fe20008410000 */
[----:B------:R-:W2:Y:S01]  /*1be0*/  @P4 LDC R26, c[0x0][0x44c] ;  /* 0x00011300ff1a4b82 */ /* 0x000ea20000000800 */
[----:B------:R-:W-:Y:S02]  /*1bf0*/  IMAD R32, R88, R33, 0x80 ;  /* 0x0000008058207424 */ /* 0x000fe400078e0221 */
[----:B------:R-:W-:Y:S01]  /*1c00*/  FMUL.FTZ R7, R28, UR5 ;  /* 0x000000051c077c20 */ /* 0x000fe20008410000 */
[----:B------:R-:W-:Y:S01]  /*1c10*/  FMUL.FTZ R28, R30, UR5 ;  /* 0x000000051e1c7c20 */ /* 0x000fe20008410000 */
[----:B------:R-:W3:Y:S01]  /*1c20*/  MUFU.TANH R11, R11 ;  /* 0x0000000b000b7308 */ /* 0x000ee20000002400 */
[----:B------:R-:W-:Y:S02]  /*1c30*/  VIADD R38, R32, 0x1 ;  /* 0x0000000120267836 */ /* 0x000fe40000000000 */
[----:B------:R-:W-:Y:S01]  /*1c40*/  FMUL.FTZ R104, R34, UR5 ;  /* 0x0000000522687c20 */ /* 0x000fe20008410000 */
[----:B------:R-:W-:Y:S01]  /*1c50*/  IMAD.IADD R32, R137, 0x1, R32 ;  /* 0x0000000189207824 */ /* 0x000fe200078e0220 */
[----:B------:R-:W4:Y:S01]  /*1c60*/  @P4 LDC R27, c[0x0][0x450] ;  /* 0x00011400ff1b4b82 */ /* 0x000f220000000800 */
[----:B------:R-:W-:-:S02]  /*1c70*/  IMAD R38, R139, -0x2, R38 ;  /* 0xfffffffe8b267824 */ /* 0x000fc400078e0226 */
[----:B------:R-:W-:Y:S01]  /*1c80*/  FMUL.FTZ R102, R35, UR5 ;  /* 0x0000000523667c20 */ /* 0x000fe20008410000 */
[----:B------:R-:W-:Y:S01]  /*1c90*/  IMAD R33, R139, -0x2, R32 ;  /* 0xfffffffe8b217824 */ /* 0x000fe200078e0220 */
[----:B------:R-:W5:Y:S01]  /*1ca0*/  MUFU.TANH R89, R89 ;  /* 0x0000005900597308 */ /* 0x000f620000002400 */
[----:B------:R-:W-:Y:S01]  /*1cb0*/  FMUL.FTZ R100, R39, UR5 ;  /* 0x0000000527647c20 */ /* 0x000fe20008410000 */
[----:B------:R-:W-:Y:S01]  /*1cc0*/  IADD3 R108, -R138, R38, R137 ;  /* 0x000000268a6c7210 */ /* 0x000fe20007ffe189 */
        /* <DEDUP_REMOVED lines=9> */
[----:B--2---:R-:W-:-:S04]  /*1d60*/  @P4 IMAD.HI.U32 R26, R31, R26, RZ ;  /* 0x0000001a1f1a4227 */ /* 0x004fc800078e00ff */
[----:B------:R-:W-:Y:S01]  /*1d70*/  FMUL.FTZ R36, R55, UR5 ;  /* 0x0000000537247c20 */ /* 0x000fe20008410000 */
[----:B------:R-:W-:Y:S01]  /*1d80*/  FMUL.FTZ R58, R58, UR5 ;  /* 0x000000053a3a7c20 */ /* 0x000fe20008410000 */
[----:B------:R-:W-:Y:S01]  /*1d90*/  FMUL.FTZ R59, R59, UR5 ;  /* 0x000000053b3b7c20 */ /* 0x000fe20008410000 */
[----:B------:R-:W2:Y:S01]  /*1da0*/  MUFU.TANH R29, R29 ;  /* 0x0000001d001d7308 */ /* 0x000ea20000002400 */
[----:B------:R-:W-:Y:S01]  /*1db0*/  FMUL.FTZ R70, R70, UR5 ;  /* 0x0000000546467c20 */ /* 0x000fe20008410000 */
[----:B------:R-:W-:Y:S01]  /*1dc0*/  FMUL.FTZ R62, R62, UR5 ;  /* 0x000000053e3e7c20 */ /* 0x000fe20008410000 */
[----:B------:R-:W-:Y:S01]  /*1dd0*/  FMUL.FTZ R66, R66, UR5 ;  /* 0x0000000542427c20 */ /* 0x000fe20008410000 */
[----:B----4-:R-:W-:Y:S01]  /*1de0*/  @P4 SHF.R.U32.HI R31, RZ, R27, R26 ;  /* 0x0000001bff1f4219 */ /* 0x010fe2000001161a */
[----:B------:R-:W-:Y:S01]  /*1df0*/  FMUL.FTZ R27, R56, UR5 ;  /* 0x00000005381b7c20 */ /* 0x000fe20008410000 */
[----:B01----:R-:W-:Y:S01]  /*1e00*/  FMUL.FTZ R3, R25, UR5 ;  /* 0x0000000519037c20 */ /* 0x003fe20008410000 */
[----:B------:R-:W-:Y:S01]  /*1e10*/  FMUL.FTZ R25, R52, UR5 ;  /* 0x0000000534197c20 */ /* 0x000fe20008410000 */
[----:B------:R-:W0:Y:S01]  /*1e20*/  MUFU.TANH R104, R104 ;  /* 0x0000006800687308 */ /* 0x000e220000002400 */
[----:B------:R-:W1:Y:S01]  /*1e30*/  SHFL.IDX PT, R37, R31, 0x1, 0x1c1f ;  /* 0x003c1f001f257f89 */ /* 0x000e6200000e0000 */
        /* <DEDUP_REMOVED lines=15> */
[----:B------:R-:W4:Y:S01]  /*1f30*/  SHFL.IDX PT, R31, R31, RZ, 0x1c1f ;  /* 0x001c1fff1f1f7589 */ /* 0x000f2200000e0000 */
[----:B------:R-:W-:Y:S01]  /*1f40*/  FMUL.FTZ R4, R24, UR5 ;  /* 0x0000000518047c20 */ /* 0x000fe20008410000 */
[----:B------:R-:W-:Y:S01]  /*1f50*/  FMUL.FTZ R43, R68, UR5 ;  /* 0x00000005442b7c20 */ /* 0x000fe20008410000 */
[----:B------:R-:W-:Y:S01]  /*1f60*/  FMUL.FTZ R12, R41, UR5 ;  /* 0x00000005290c7c20 */ /* 0x000fe20008410000 */
[----:B------:R-:W-:Y:S01]  /*1f70*/  FMUL.FTZ R20, R49, UR5 ;  /* 0x0000000531147c20 */ /* 0x000fe20008410000 */
[----:B------:R-:W-:Y:S01]  /*1f80*/  FMUL.FTZ R49, R72, UR5 ;  /* 0x0000000548317c20 */ /* 0x000fe20008410000 */
[----:B------:R-:W-:Y:S01]  /*1f90*/  FMUL.FTZ R13, R45, UR5 ;  /* 0x000000052d0d7c20 */ /* 0x000fe20008410000 */
[----:B------:R-:W4:Y:S01]  /*1fa0*/  MUFU.TANH R100, R100 ;  /* 0x0000006400647308 */ /* 0x000f220000002400 */
[----:B-1----:R-:W-:Y:S01]  /*1fb0*/  VIADDMNMX R32, R37, R108, R33, PT ;  /* 0x0000006c25207246 */ /* 0x002fe20003800121 */
[----:B------:R-:W-:Y:S01]  /*1fc0*/  FMUL.FTZ R24, R53, UR5 ;  /* 0x0000000535187c20 */ /* 0x000fe20008410000 */
[----:B------:R-:W-:Y:S01]  /*1fd0*/  FMUL.FTZ R53, R76, UR5 ;  /* 0x000000054c357c20 */ /* 0x000fe20008410000 */
[----:B------:R-:W-:Y:S01]  /*1fe0*/  FMUL.FTZ R55, R80, UR5 ;  /* 0x0000000550377c20 */ /* 0x000fe20008410000 */
[C---:B------:R-:W-:Y:S01]  /*1ff0*/  ISETP.GT.AND P1, PT, R32.reuse, RZ, PT ;  /* 0x000000ff2000720c */ /* 0x040fe20003f24270 */
[----:B------:R-:W-:Y:S01]  /*2000*/  FMUL.FTZ R37, R61, UR5 ;  /* 0x000000053d257c20 */ /* 0x000fe20008410000 */
[C---:B------:R-:W-:Y:S01]  /*2010*/  ISETP.GT.AND P2, PT, R32.reuse, 0x1, PT ;  /* 0x000000012000780c */ /* 0x040fe20003f44270 */
[----:B------:R-:W1:Y:S01]  /*2020*/  MUFU.TANH R98, R98 ;  /* 0x0000006200627308 */ /* 0x000e620000002400 */
[----:B------:R-:W-:Y:S01]  /*2030*/  ISETP.GT.AND P3, PT, R32, 0x8, PT ;  /* 0x000000082000780c */ /* 0x000fe20003f64270 */
[----:B------:R-:W-:Y:S01]  /*2040*/  FMUL.FTZ R61, R84, UR5 ;  /* 0x00000005543d7c20 */ /* 0x000fe20008410000 */
[----:B---3--:R-:W-:Y:S01]  /*2050*/  FSEL R114, R11, -INF , P1 ;  /* 0xff8000000b727808 */ /* 0x008fe20000800000 */
[----:B------:R-:W-:Y:S01]  /*2060*/  FMUL.FTZ R26, R57, UR5 ;  /* 0x00000005391a7c20 */ /* 0x000fe20008410000 */
[----:B-----5:R-:W-:Y:S01]  /*2070*/  FSEL R112, R89, -INF , P2 ;  /* 0xff80000059707808 */ /* 0x020fe20001000000 */
[----:B------:R-:W-:Y:S01]  /*2080*/  FMUL.FTZ R41, R65, UR5 ;  /* 0x0000000541297c20 */ /* 0x000fe20008410000 */
[----:B------:R-:W-:Y:S01]  /*2090*/  ISETP.GT.AND P1, PT, R32, 0x9, PT ;  /* 0x000000092000780c */ /* 0x000fe20003f24270 */
[----:B------:R-:W3:Y:S01]  /*20a0*/  MUFU.TANH R96, R96 ;  /* 0x0000006000607308 */ /* 0x000ee20000002400 */
        /* <DEDUP_REMOVED lines=21> */
[----:B------:R-:W-:Y:S02]  /*2200*/  CS2R R126, SRZ ;  /* 0x00000000007e7805 */ /* 0x000fe4000001ff00 */
[----:B------:R-:W-:Y:S01]  /*2210*/  ISETP.GT.AND P1, PT, R32, 0x19, PT ;  /* 0x000000192000780c */ /* 0x000fe20003f24270 */
[----:B------:R-:W4:Y:S01]  /*2220*/  MUFU.TANH R34, R34 ;  /* 0x0000002200227308 */ /* 0x000f220000002400 */
[----:B------:R-:W-:-:S02]  /*2230*/  FSEL R92, R92, -INF , P2 ;  /* 0xff8000005c5c7808 */ /* 0x000fc40001000000 */
[----:B------:R-:W-:Y:S02]  /*2240*/  CS2R R124, SRZ ;  /* 0x00000000007c7805 */ /* 0x000fe4000001ff00 */
[----:B------:R-:W-:Y:S02]  /*2250*/  FMNMX.FTZ R11, R102, R11, !PT ;  /* 0x0000000b660b7209 */ /* 0x000fe40007810000 */
[----:B------:R-:W-:Y:S02]  /*2260*/  ISETP.GT.AND P2, PT, R32, 0x20, PT ;  /* 0x000000202000780c */ /* 0x000fe40003f44270 */
[----:B------:R-:W-:Y:S01]  /*2270*/  FSEL R100, R100, -INF , P1 ;  /* 0xff80000064647808 */ /* 0x000fe20000800000 */
[----:B------:R-:W5:Y:S01]  /*2280*/  MUFU.TANH R30, R30 ;  /* 0x0000001e001e7308 */ /* 0x000f620000002400 */
[----:B------:R-:W-:Y:S02]  /*2290*/  FMNMX.FTZ R11, R92, R11, !PT ;  /* 0x0000000b5c0b7209 */ /* 0x000fe40007810000 */
[----:B------:R-:W-:-:S02]  /*22a0*/  ISETP.GT.AND P1, PT, R32, 0x21, PT ;  /* 0x000000212000780c */ /* 0x000fc40003f24270 */
[----:B-1----:R-:W-:Y:S02]  /*22b0*/  FSEL R98, R98, -INF , P2 ;  /* 0xff80000062627808 */ /* 0x002fe40001000000 */
[----:B------:R-:W-:Y:S01]  /*22c0*/  FMNMX.FTZ R11, R100, R11, !PT ;  /* 0x0000000b640b7209 */ /* 0x000fe20007810000 */
[----:B------:R-:W-:Y:S01]  /*22d0*/  MUFU.TANH R35, R35 ;  /* 0x0000002300237308 */ /* 0x000fe20000002400 */
[----:B------:R-:W-:Y:S02]  /*22e0*/  ISETP.GT.AND P2, PT, R32, 0x28, PT ;  /* 0x000000282000780c */ /* 0x000fe40003f44270 */
[----:B---3--:R-:W-:Y:S02]  /*22f0*/  FSEL R96, R96, -INF , P1 ;  /* 0xff80000060607808 */ /* 0x008fe40000800000 */
[----:B------:R-:W-:Y:S02]  /*2300*/  FMNMX.FTZ R11, R98, R11, !PT ;  /* 0x0000000b620b7209 */ /* 0x000fe40007810000 */
[----:B------:R-:W-:Y:S01]  /*2310*/  ISETP.GT.AND P1, PT, R32, 0x29, PT ;  /* 0x000000292000780c */ /* 0x000fe20003f24270 */
[----:B------:R-:W1:Y:S01]  /*2320*/  MUFU.TANH R36, R36 ;  /* 0x0000002400247308 */ /* 0x000e620000002400 */
[----:B--2---:R-:W-:-:S02]  /*2330*/  FSEL R94, R94, -INF , P2 ;  /* 0xff8000005e5e7808 */ /* 0x004fc40001000000 */
[----:B------:R-:W-:Y:S02]  /*2340*/  FMNMX.FTZ R11, R96, R11, !PT ;  /* 0x0000000b600b7209 */ /* 0x000fe40007810000 */
[----:B------:R-:W-:Y:S02]  /*2350*/  ISETP.GT.AND P2, PT, R32, 0x30, PT ;  /* 0x000000302000780c */ /* 0x000fe40003f44270 */
[----:B0-----:R-:W-:Y:S01]  /*2360*/  FSEL R90, R90, -INF , P1 ;  /* 0xff8000005a5a7808 */ /* 0x001fe20000800000 */
[----:B------:R-:W-:Y:S01]  /*2370*/  MUFU.TANH R39, R58 ;  /* 0x0000003a00277308 */ /* 0x000fe20000002400 */
[----:B------:R-:W-:Y:S01]  /*2380*/  FMNMX.FTZ R29, R94, R11, !PT ;  /* 0x0000000b5e1d7209 */ /* 0x000fe20007810000 */
[----:B------:R-:W-:Y:S01]  /*2390*/  FMUL.FTZ R11, R74, UR5 ;  /* 0x000000054a0b7c20 */ /* 0x000fe20008410000 */
[----:B------:R-:W-:Y:S02]  /*23a0*/  ISETP.GT.AND P1, PT, R32, 0x31, PT ;  /* 0x000000312000780c */ /* 0x000fe40003f24270 */
[----:B----4-:R-:W-:-:S02]  /*23b0*/  FSEL R74, R34, -INF , P2 ;  /* 0xff800000224a7808 */ /* 0x010fc40001000000 */
[----:B------:R-:W-:Y:S01]  /*23c0*/  FMNMX.FTZ R29, R90, R29, !PT ;  /* 0x0000001d5a1d7209 */ /* 0x000fe20007810000 */
[----:B------:R0:W2:Y:S01]  /*23d0*/  MUFU.TANH R56, R59 ;  /* 0x0000003b00387308 */ /* 0x0000a20000002400 */
[----:B------:R-:W-:Y:S02]  /*23e0*/  ISETP.GT.AND P2, PT, R32, 0x38, PT ;  /* 0x000000382000780c */ /* 0x000fe40003f44270 */
[----:B------:R-:W-:Y:S02]  /*23f0*/  FMNMX.FTZ R29, R74, R29, !PT ;  /* 0x0000001d4a1d7209 */ /* 0x000fe40007810000 */
[----:B------:R-:W-:-:S03]  /*2400*/  VIADDMNMX R108, R31, R108, R33, PT ;  /* 0x0000006c1f6c7246 */ /* 0x000fc60003800121 */
[----:B------:R5:W-:Y:S01]  /*2410*/  MUFU.TANH R46, R70 ;  /* 0x00000046002e7308 */ /* 0x000be20000002400 */
[----:B------:R-:W-:Y:S01]  /*2420*/  ISETP.GT.AND P3, PT, R108, 0x8, PT ;  /* 0x000000086c00780c */ /* 0x000fe20003f64270 */
[----:B0-----:R-:W-:-:S06]  /*2430*/  FMUL.FTZ R59, R85, UR5 ;  /* 0x00000005553b7c20 */ /* 0x001fcc0008410000 */
[----:B------:R-:W0:Y:S01]  /*2440*/  MUFU.TANH R54, R62 ;  /* 0x0000003e00367308 */ /* 0x000e220000002400 */
[----:B-----5:R-:W-:Y:S02]  /*2450*/  FSEL R70, R30, -INF , P1 ;  /* 0xff8000001e467808 */ /* 0x020fe40000800000 */
[----:B------:R-:W-:Y:S02]  /*2460*/  ISETP.GT.AND P1, PT, R32, 0x39, PT ;  /* 0x000000392000780c */ /* 0x000fe40003f24270 */
[----:B------:R-:W-:Y:S02]  /*2470*/  FMNMX.FTZ R29, R70, R29, !PT ;  /* 0x0000001d461d7209 */ /* 0x000fe40007810000 */
[----:B-1----:R-:W-:Y:S01]  /*2480*/  FSEL R58, R36, -INF , P1 ;  /* 0xff800000243a7808 */ /* 0x002fe20000800000 */
[----:B------:R1:W-:Y:S01]  /*2490*/  MUFU.TANH R52, R66 ;  /* 0x0000004200347308 */ /* 0x0003e20000002400 */
[----:B------:R-:W-:-:S04]  /*24a0*/  ISETP.GT.AND P1, PT, R32, 0x41, PT ;  /* 0x000000412000780c */ /* 0x000fc80003f24270 */
[----:B--2---:R-:W-:Y:S02]  /*24b0*/  FSEL R56, R56, -INF , P1 ;  /* 0xff80000038387808 */ /* 0x004fe40000800000 */
[----:B------:R-:W-:Y:S01]  /*24c0*/  ISETP.GT.AND P1, PT, R32, 0x49, PT ;  /* 0x000000492000780c */ /* 0x000fe20003f24270 */
[----:B------:R-:W2:Y:S01]  /*24d0*/  MUFU.TANH R50, R63 ;  /* 0x0000003f00327308 */ /* 0x000ea20000002400 */
[----:B-1----:R-:W-:Y:S01]  /*24e0*/  FSEL R66, R35, -INF , P2 ;  /* 0xff80000023427808 */ /* 0x002fe20001000000 */
[----:B------:R-:W-:Y:S01]  /*24f0*/  FMUL.FTZ R35, R60, UR5 ;  /* 0x000000053c237c20 */ /* 0x000fe20008410000 */
[----:B------:R-:W-:Y:S02]  /*2500*/  ISETP.GT.AND P2, PT, R32, 0x40, PT ;  /* 0x000000402000780c */ /* 0x000fe40003f44270 */
[----:B------:R-:W-:Y:S02]  /*2510*/  FMNMX.FTZ R29, R66, R29, !PT ;  /* 0x0000001d421d7209 */ /* 0x000fe40007810000 */
[----:B------:R-:W-:Y:S01]  /*2520*/  FSEL R62, R39, -INF , P2 ;  /* 0xff800000273e7808 */ /* 0x000fe20001000000 */
[----:B------:R-:W1:Y:S01]  /*2530*/  MUFU.TANH R48, R67 ;  /* 0x0000004300307308 */ /* 0x000e620000002400 */
[----:B------:R-:W-:Y:S01]  /*2540*/  FMNMX.FTZ R29, R58, R29, !PT ;  /* 0x0000001d3a1d7209 */ /* 0x000fe20007810000 */
[----:B------:R-:W-:Y:S01]  /*2550*/  FMUL.FTZ R39, R64, UR5 ;  /* 0x0000000540277c20 */ /* 0x000fe20008410000 */
[----:B------:R-:W-:-:S02]  /*2560*/  ISETP.GT.AND P2, PT, R32, 0x48, PT ;  /* 0x000000482000780c */ /* 0x000fc40003f44270 */
[----:B------:R-:W-:Y:S02]  /*2570*/  FMNMX.FTZ R29, R62, R29, !PT ;  /* 0x0000001d3e1d7209 */ /* 0x000fe40007810000 */
[----:B0-----:R-:W-:Y:S01]  /*2580*/  FSEL R54, R54, -INF , P2 ;  /* 0xff80000036367808 */ /* 0x001fe20001000000 */
[----:B------:R-:W0:Y:S01]  /*2590*/  MUFU.TANH R44, R71 ;  /* 0x00000047002c7308 */ /* 0x000e220000002400 */
[----:B------:R-:W-:Y:S02]  /*25a0*/  FMNMX.FTZ R29, R56, R29, !PT ;  /* 0x0000001d381d7209 */ /* 0x000fe40007810000 */
[----:B------:R-:W-:Y:S02]  /*25b0*/  ISETP.GT.AND P2, PT, R32, 0x50, PT ;  /* 0x000000502000780c */ /* 0x000fe40003f44270 */
[----:B--2---:R-:W-:Y:S02]  /*25c0*/  FSEL R50, R50, -INF , P1 ;  /* 0xff80000032327808 */ /* 0x004fe40000800000 */
[----:B------:R-:W-:Y:S01]  /*25d0*/  FMNMX.FTZ R29, R54, R29, !PT ;  /* 0x0000001d361d7209 */ /* 0x000fe20007810000 */
[----:B------:R-:W2:Y:S01]  /*25e0*/  MUFU.TANH R11, R11 ;  /* 0x0000000b000b7308 */ /* 0x000ea20000002400 */
[----:B------:R-:W-:-:S02]  /*25f0*/  ISETP.GT.AND P1, PT, R32, 0x51, PT ;  /* 0x000000512000780c */ /* 0x000fc40003f24270 */
[----:B------:R-:W-:Y:S02]  /*2600*/  FSEL R52, R52, -INF , P2 ;  /* 0xff80000034347808 */ /* 0x000fe40001000000 */
[----:B------:R-:W-:Y:S02]  /*2610*/  FMNMX.FTZ R29, R50, R29, !PT ;  /* 0x0000001d321d7209 */ /* 0x000fe40007810000 */
[----:B------:R-:W-:Y:S01]  /*2620*/  ISETP.GT.AND P2, PT, R32, 0x58, PT ;  /* 0x000000582000780c */ /* 0x000fe20003f44270 */
[----:B------:R-:W3:Y:S01]  /*2630*/  MUFU.TANH R40, R75 ;  /* 0x0000004b00287308 */ /* 0x000ee20000002400 */
[----:B-1----:R-:W-:Y:S02]  /*2640*/  FSEL R48, R48, -INF , P1 ;  /* 0xff80000030307808 */ /* 0x002fe40000800000 */
[----:B------:R-:W-:Y:S02]  /*2650*/  FMNMX.FTZ R29, R52, R29, !PT ;  /* 0x0000001d341d7209 */ /* 0x000fe40007810000 */
[----:B------:R-:W-:-:S02]  /*2660*/  ISETP.GT.AND P1, PT, R32, 0x59, PT ;  /* 0x000000592000780c */ /* 0x000fc40003f24270 */
[----:B------:R-:W-:Y:S01]  /*2670*/  FSEL R46, R46, -INF , P2 ;  /* 0xff8000002e2e7808 */ /* 0x000fe20001000000 */
        /* <DEDUP_REMOVED lines=11> */
[----:B---3--:R-:W-:Y:S02]  /*2730*/  FSEL R40, R40, -INF , P1 ;  /* 0xff80000028287808 */ /* 0x008fe40000800000 */
[----:B------:R-:W-:Y:S02]  /*2740*/  FMNMX.FTZ R29, R42, R29, !PT ;  /* 0x0000001d2a1d7209 */ /* 0x000fe40007810000 */
[----:B------:R-:W-:-:S02]  /*2750*/  ISETP.GT.AND P1, PT, R32, 0x69, PT ;  /* 0x000000692000780c */ /* 0x000fc40003f24270 */
[----:B-1----:R-:W-:Y:S01]  /*2760*/  FSEL R38, R38, -INF , P2 ;  /* 0xff80000026267808 */ /* 0x002fe20001000000 */
        /* <DEDUP_REMOVED lines=11> */
[----:B-1----:R-:W-:Y:S02]  /*2820*/  FSEL R30, R30, -INF , P1 ;  /* 0xff8000001e1e7808 */ /* 0x002fe40000800000 */
[----:B------:R-:W-:Y:S02]  /*2830*/  FMNMX.FTZ R29, R34, R29, !PT ;  /* 0x0000001d221d7209 */ /* 0x000fe40007810000 */
[----:B------:R-:W-:-:S02]  /*2840*/  ISETP.GT.AND P1, PT, R32, 0x79, PT ;  /* 0x000000792000780c */ /* 0x000fc40003f24270 */
[----:B------:R-:W-:Y:S01]  /*2850*/  FMNMX.FTZ R29, R30, R29, !PT ;  /* 0x0000001d1e1d7209 */ /* 0x000fe20007810000 */
[----:B------:R-:W-:Y:S01]  /*2860*/  MUFU.TANH R4, R4 ;  /* 0x0000000400047308 */ /* 0x000fe20000002400 */
[----:B0-----:R-:W-:Y:S02]  /*2870*/  FSEL R32, R86, -INF , P2 ;  /* 0xff80000056207808 */ /* 0x001fe40001000000 */
[----:B------:R-:W-:Y:S02]  /*2880*/  MOV R11, UR6 ;  /* 0x00000006000b7c02 */ /* 0x000fe40008000f00 */
[----:B------:R-:W-:Y:S02]  /*2890*/  FMNMX.FTZ R29, R32, R29, !PT ;  /* 0x0000001d201d7209 */ /* 0x000fe40007810000 */
[----:B------:R-:W-:Y:S01]  /*28a0*/  ISETP.GT.AND P2, PT, R108, 0x1, PT ;  /* 0x000000016c00780c */ /* 0x000fe20003f44270 */
[----:B------:R-:W0:Y:S01]  /*28b0*/  MUFU.TANH R3, R3 ;  /* 0x0000000300037308 */ /* 0x000e220000002400 */
[----:B--2---:R-:W-:-:S02]  /*28c0*/  FSEL R28, R28, -INF , P1 ;  /* 0xff8000001c1c7808 */ /* 0x004fc40000800000 */
[----:B------:R-:W-:Y:S02]  /*28d0*/  R2UR UR5, R0 ;  /* 0x00000000000572ca */ /* 0x000fe400000e0000 */
[----:B------:R-:W-:-:S03]  /*28e0*/  FMNMX.FTZ R29, R28, R29, !PT ;  /* 0x0000001d1c1d7209 */ /* 0x000fc60007810000 */
[----:B------:R-:W-:Y:S02]  /*28f0*/  MUFU.TANH R7, R7 ;  /* 0x0000000700077308 */ /* 0x000fe40000002400 */
[----:B------:R-:W1:Y:S06]  /*2900*/  SHFL.BFLY PT, R60, R29, 0x2, 0x1f ;  /* 0x0c401f001d3c7f89 */ /* 0x000e6c00000e0000 */
[----:B------:R-:W-:Y:S01]  /*2910*/  MUFU.TANH R5, R5 ;  /* 0x0000000500057308 */ /* 0x000fe20000002400 */
[----:B0-----:R-:W-:Y:S01]  /*2920*/  FSEL R3, R3, -INF , P2 ;  /* 0xff80000003037808 */ /* 0x001fe20001000000 */
[----:B------:R-:W-:Y:S01]  /*2930*/  UIADD3 UR5, UR5, 0x2d840, URZ ;  /* 0x0002d84005057890 */ /* 0x000fe2000fffe03f */
[----:B------:R-:W-:-:S03]  /*2940*/  ISETP.GT.AND P2, PT, R108, 0x10, PT ;  /* 0x000000106c00780c */ /* 0x000fc60003f44270 */
[----:B------:R-:W-:Y:S02]  /*2950*/  UPRMT UR5, UR42, 0x654, UR5 ;  /* 0x000006542a057896 */ /* 0x000fe40008000005 */
[----:B------:R-:W0:Y:S07]  /*2960*/  MUFU.TANH R9, R9 ;  /* 0x0000000900097308 */ /* 0x000e2e0000002400 */
[----:B------:R-:W-:Y:S01]  /*2970*/  SYNCS.ARRIVE.TRANS64.RED.A1T0 RZ, [UR5], RZ ;  /* 0x000000ffffff79a7 */ /* 0x000fe20008100405 */
[----:B------:R-:W-:Y:S01]  /*2980*/  MUFU.TANH R6, R6 ;  /* 0x0000000600067308 */ /* 0x000fe20000002400 */
[----:B-1----:R-:W-:-:S05]  /*2990*/  FMNMX.FTZ R60, R29, R60, !PT ;  /* 0x0000003c1d3c7209 */ /* 0x002fca0007810000 */
[----:B------:R-:W1:Y:S02]  /*29a0*/  SHFL.BFLY PT, R63, R60, 0x1, 0x1f ;  /* 0x0c201f003c3f7f89 */ /* 0x000e6400000e0000 */
[----:B------:R-:W2:Y:S01]  /*29b0*/  MUFU.TANH R10, R10 ;  /* 0x0000000a000a7308 */ /* 0x000ea20000002400 */
[----:B0-----:R-:W-:Y:S02]  /*29c0*/  FSEL R72, R9, -INF , P2 ;  /* 0xff80000009487808 */ /* 0x001fe40001000000 */
[----:B------:R-:W-:-:S05]  /*29d0*/  ISETP.GT.AND P2, PT, R108, 0x18, PT ;  /* 0x000000186c00780c */ /* 0x000fca0003f44270 */
[----:B------:R-:W-:Y:S08]  /*29e0*/  MUFU.TANH R8, R8 ;  /* 0x0000000800087308 */ /* 0x000ff00000002400 */
[----:B------:R-:W0:Y:S01]  /*29f0*/  MUFU.TANH R14, R14 ;  /* 0x0000000e000e7308 */ /* 0x000e220000002400 */
[----:B--2---:R-:W-:Y:S02]  /*2a00*/  FSEL R76, R10, -INF , P2 ;  /* 0xff8000000a4c7808 */ /* 0x004fe40001000000 */
[----:B------:R-:W-:-:S02]  /*2a10*/  ISETP.GT.AND P2, PT, R108, 0x20, PT ;  /* 0x000000206c00780c */ /* 0x000fc40003f44270 */
[----:B-1----:R-:W-:-:S03]  /*2a20*/  FMNMX.FTZ R63, R60, R63, !PT ;  /* 0x0000003f3c3f7209 */ /* 0x002fc60007810000 */
[----:B------:R-:W1:Y:S01]  /*2a30*/  MUFU.TANH R12, R12 ;  /* 0x0000000c000c7308 */ /* 0x000e620000002400 */
[----:B------:R-:W-:Y:S02]  /*2a40*/  FSEL R60, R7, -INF , P3 ;  /* 0xff800000073c7808 */ /* 0x000fe40001800000 */
[C---:B------:R-:W-:Y:S01]  /*2a50*/  FSETP.NEU.FTZ.AND P1, PT, R63.reuse, -INF , PT ;  /* 0xff8000003f00780b */ /* 0x040fe20003f3d000 */
[----:B------:R-:W-:-:S04]  /*2a60*/  FMUL.FTZ R29, R63, R11 ;  /* 0x0000000b3f1d7220 */ /* 0x000fc80000410000 */
[----:B------:R-:W2:Y:S01]  /*2a70*/  MUFU.TANH R15, R15 ;  /* 0x0000000f000f7308 */ /* 0x000ea20000002400 */
[----:B------:R-:W-:Y:S02]  /*2a80*/  FSEL R29, R29, RZ, P1 ;  /* 0x000000ff1d1d7208 */ /* 0x000fe40000800000 */
[----:B------:R-:W-:Y:S02]  /*2a90*/  ISETP.GT.AND P1, PT, R108, RZ, PT ;  /* 0x000000ff6c00720c */ /* 0x000fe40003f24270 */
[----:B0-----:R-:W-:Y:S01]  /*2aa0*/  FSEL R80, R14, -INF , P2 ;  /* 0xff8000000e507808 */ /* 0x001fe20001000000 */
[-CC-:B------:R-:W-:Y:S01]  /*2ab0*/  FFMA.FTZ R9, R104, R11.reuse, -R29.reuse ;  /* 0x0000000b68097223 */ /* 0x180fe2000001081d */
[----:B------:R-:W-:Y:S01]  /*2ac0*/  FSEL R4, R4, -INF , P1 ;  /* 0xff80000004047808 */ /* 0x000fe20000800000 */
[----:B------:R-:W0:Y:S01]  /*2ad0*/  MUFU.TANH R13, R13 ;  /* 0x0000000d000d7308 */ /* 0x000e220000002400 */
[----:B------:R-:W-:Y:S01]  /*2ae0*/  ISETP.GT.AND P1, PT, R108, 0x9, PT ;  /* 0x000000096c00780c */ /* 0x000fe20003f24270 */
[--C-:B------:R-:W-:Y:S01]  /*2af0*/  FFMA.FTZ R106, R106, R11, -R29.reuse ;  /* 0x0000000b6a6a7223 */ /* 0x100fe2000001081d */
[----:B------:R-:W-:Y:S01]  /*2b00*/  FMNMX.FTZ R7, R4, R3, !PT ;  /* 0x0000000304077209 */ /* 0x000fe20007810000 */
[-CC-:B------:R-:W-:Y:S01]  /*2b10*/  FFMA.FTZ R110, R110, R11.reuse, -R29.reuse ;  /* 0x0000000b6e6e7223 */ /* 0x180fe2000001081d */
[----:B------:R-:W-:Y:S01]  /*2b20*/  FSEL R68, R5, -INF , P1 ;  /* 0xff80000005447808 */ /* 0x000fe20000800000 */
[--C-:B------:R-:W-:Y:S01]  /*2b30*/  FFMA.FTZ R64, R112, R11, -R29.reuse ;  /* 0x0000000b70407223 */ /* 0x100fe2000001081d */
[----:B------:R-:W-:Y:S01]  /*2b40*/  FMNMX.FTZ R5, R60, R7, !PT ;  /* 0x000000073c057209 */ /* 0x000fe20007810000 */
[----:B------:R-:W3:Y:S01]  /*2b50*/  MUFU.TANH R21, R21 ;  /* 0x0000001500157308 */ /* 0x000ee20000002400 */
[----:B------:R-:W-:Y:S01]  /*2b60*/  ISETP.GT.AND P1, PT, R108, 0x11, PT ;  /* 0x000000116c00780c */ /* 0x000fe20003f24270 */
[--C-:B------:R-:W-:Y:S01]  /*2b70*/  FFMA.FTZ R31, R114, R11, -R29.reuse ;  /* 0x0000000b721f7223 */ /* 0x100fe2000001081d */
[----:B------:R-:W-:Y:S01]  /*2b80*/  FMNMX.FTZ R5, R68, R5, !PT ;  /* 0x0000000544057209 */ /* 0x000fe20007810000 */
[-CC-:B------:R-:W-:Y:S01]  /*2b90*/  FFMA.FTZ R33, R66, R11.reuse, -R29.reuse ;  /* 0x0000000b42217223 */ /* 0x180fe2000001081d */
[----:B------:R-:W-:Y:S01]  /*2ba0*/  FSEL R6, R6, -INF , P1 ;  /* 0xff80000006067808 */ /* 0x000fe20000800000 */
[--C-:B------:R-:W-:Y:S01]  /*2bb0*/  FFMA.FTZ R70, R70, R11, -R29.reuse ;  /* 0x0000000b46467223 */ /* 0x100fe2000001081d */
[----:B------:R-:W-:Y:S01]  /*2bc0*/  FMNMX.FTZ R5, R72, R5, !PT ;  /* 0x0000000548057209 */ /* 0x000fe20007810000 */
[----:B------:R-:W4:Y:S01]  /*2bd0*/  MUFU.TANH R20, R20 ;  /* 0x0000001400147308 */ /* 0x000f220000002400 */
[----:B------:R-:W-:Y:S01]  /*2be0*/  ISETP.GT.AND P1, PT, R108, 0x19, PT ;  /* 0x000000196c00780c */ /* 0x000fe20003f24270 */
[--C-:B------:R-:W-:Y:S01]  /*2bf0*/  FFMA.FTZ R58, R58, R11, -R29.reuse ;  /* 0x0000000b3a3a7223 */ /* 0x100fe2000001081d */
[----:B------:R-:W-:Y:S01]  /*2c00*/  FMNMX.FTZ R5, R6, R5, !PT ;  /* 0x0000000506057209 */ /* 0x000fe20007810000 */
[-CC-:B------:R-:W-:Y:S01]  /*2c10*/  FFMA.FTZ R56, R56, R11.reuse, -R29.reuse ;  /* 0x0000000b38387223 */ /* 0x180fe2000001081d */
[----:B------:R-:W-:Y:S01]  /*2c20*/  FSEL R8, R8, -INF , P1 ;  /* 0xff80000008087808 */ /* 0x000fe20000800000 */
[--C-:B------:R-:W-:Y:S01]  /*2c30*/  FFMA.FTZ R50, R50, R11, -R29.reuse ;  /* 0x0000000b32327223 */ /* 0x100fe2000001081d */
[----:B------:R-:W-:Y:S01]  /*2c40*/  FMNMX.FTZ R5, R76, R5, !PT ;  /* 0x000000054c057209 */ /* 0x000fe20007810000 */
[----:B------:R-:W5:Y:S01]  /*2c50*/  MUFU.TANH R25, R25 ;  /* 0x0000001900197308 */ /* 0x000f620000002400 */
[----:B------:R-:W-:Y:S01]  /*2c60*/  ISETP.GT.AND P1, PT, R108, 0x21, PT ;  /* 0x000000216c00780c */ /* 0x000fe20003f24270 */
        /* <DEDUP_REMOVED lines=11> */
[----:B--2---:R-:W-:Y:S01]  /*2d20*/  FSEL R82, R15, -INF , P2 ;  /* 0xff8000000f527808 */ /* 0x004fe20001000000 */
[--C-:B------:R-:W-:Y:S01]  /*2d30*/  FFMA.FTZ R15, R92, R11, -R29.reuse ;  /* 0x0000000b5c0f7223 */ /* 0x100fe2000001081d */
[----:B------:R-:W-:Y:S01]  /*2d40*/  FMNMX.FTZ R5, R14, R5, !PT ;  /* 0x000000050e057209 */ /* 0x000fe20007810000 */
[----:B------:R-:W2:Y:S01]  /*2d50*/  MUFU.TANH R27, R27 ;  /* 0x0000001b001b7308 */ /* 0x000ea20000002400 */
[----:B------:R-:W-:Y:S01]  /*2d60*/  ISETP.GT.AND P2, PT, R108, 0x30, PT ;  /* 0x000000306c00780c */ /* 0x000fe20003f44270 */
[-CC-:B------:R-:W-:Y:S01]  /*2d70*/  FFMA.FTZ R34, R34, R11.reuse, -R29.reuse ;  /* 0x0000000b22227223 */ /* 0x180fe2000001081d */
[----:B0-----:R-:W-:Y:S01]  /*2d80*/  FSEL R84, R13, -INF , P1 ;  /* 0xff8000000d547808 */ /* 0x001fe20000800000 */
[----:B------:R-:W-:Y:S01]  /*2d90*/  FFMA.FTZ R28, R28, R11, -R29 ;  /* 0x0000000b1c1c7223 */ /* 0x000fe2000001081d */
[----:B------:R-:W-:-:S02]  /*2da0*/  FMNMX.FTZ R5, R82, R5, !PT ;  /* 0x0000000552057209 */ /* 0x000fc40007810000 */
[----:B------:R-:W-:Y:S01]  /*2db0*/  ISETP.GT.AND P1, PT, R108, 0x31, PT ;  /* 0x000000316c00780c */ /* 0x000fe20003f24270 */
[----:B------:R-:W0:Y:S01]  /*2dc0*/  MUFU.TANH R26, R26 ;  /* 0x0000001a001a7308 */ /* 0x000e220000002400 */
[----:B---3--:R-:W-:Y:S01]  /*2dd0*/  FSEL R86, R21, -INF , P2 ;  /* 0xff80000015567808 */ /* 0x008fe20001000000 */
[--C-:B------:R-:W-:Y:S01]  /*2de0*/  FFMA.FTZ R21, R74, R11, -R29.reuse ;  /* 0x0000000b4a157223 */ /* 0x100fe2000001081d */
[----:B------:R-:W-:Y:S02]  /*2df0*/  FMNMX.FTZ R5, R84, R5, !PT ;  /* 0x0000000554057209 */ /* 0x000fe40007810000 */
[----:B------:R-:W-:Y:S02]  /*2e00*/  ISETP.GT.AND P2, PT, R108, 0x38, PT ;  /* 0x000000386c00780c */ /* 0x000fe40003f44270 */
[----:B----4-:R-:W-:Y:S01]  /*2e10*/  FSEL R92, R20, -INF , P1 ;  /* 0xff800000145c7808 */ /* 0x010fe20000800000 */
[----:B------:R-:W3:Y:S01]  /*2e20*/  MUFU.TANH R35, R35 ;  /* 0x0000002300237308 */ /* 0x000ee20000002400 */
[----:B------:R-:W-:Y:S01]  /*2e30*/  FMNMX.FTZ R5, R86, R5, !PT ;  /* 0x0000000556057209 */ /* 0x000fe20007810000 */
[----:B------:R-:W-:Y:S01]  /*2e40*/  FFMA.FTZ R20, R100, R11, -R29 ;  /* 0x0000000b64147223 */ /* 0x000fe2000001081d */
[----:B------:R-:W-:-:S02]  /*2e50*/  ISETP.GT.AND P1, PT, R108, 0x39, PT ;  /* 0x000000396c00780c */ /* 0x000fc40003f24270 */
[----:B-----5:R-:W-:Y:S01]  /*2e60*/  FSEL R100, R25, -INF , P2 ;  /* 0xff80000019647808 */ /* 0x020fe20001000000 */
[--C-:B------:R-:W-:Y:S01]  /*2e70*/  FFMA.FTZ R25, R98, R11, -R29.reuse ;  /* 0x0000000b62197223 */ /* 0x100fe2000001081d */
[----:B------:R-:W-:Y:S01]  /*2e80*/  FMNMX.FTZ R5, R92, R5, !PT ;  /* 0x000000055c057209 */ /* 0x000fe20007810000 */
[----:B------:R-:W-:Y:S01]  /*2e90*/  MUFU.TANH R37, R37 ;  /* 0x0000002500257308 */ /* 0x000fe20000002400 */
[----:B------:R-:W-:Y:S02]  /*2ea0*/  ISETP.GT.AND P2, PT, R108, 0x40, PT ;  /* 0x000000406c00780c */ /* 0x000fe40003f44270 */
[----:B-1----:R-:W-:Y:S01]  /*2eb0*/  FSEL R102, R24, -INF , P1 ;  /* 0xff80000018667808 */ /* 0x002fe20000800000 */
[--C-:B------:R-:W-:Y:S01]  /*2ec0*/  FFMA.FTZ R24, R96, R11, -R29.reuse ;  /* 0x0000000b60187223 */ /* 0x100fe2000001081d */
[----:B------:R-:W-:Y:S02]  /*2ed0*/  FMNMX.FTZ R5, R100, R5, !PT ;  /* 0x0000000564057209 */ /* 0x000fe40007810000 */
[----:B------:R-:W-:Y:S01]  /*2ee0*/  ISETP.GT.AND P1, PT, R108, 0x41, PT ;  /* 0x000000416c00780c */ /* 0x000fe20003f24270 */
[----:B------:R-:W1:Y:S01]  /*2ef0*/  MUFU.TANH R39, R39 ;  /* 0x0000002700277308 */ /* 0x000e620000002400 */
[----:B--2---:R-:W-:Y:S01]  /*2f00*/  FSEL R98, R27, -INF , P2 ;  /* 0xff8000001b627808 */ /* 0x004fe20001000000 */
[----:B------:R-:W-:Y:S01]  /*2f10*/  FFMA.FTZ R27, R94, R11, -R29 ;  /* 0x0000000b5e1b7223 */ /* 0x000fe2000001081d */
[----:B------:R-:W-:-:S02]  /*2f20*/  FMNMX.FTZ R5, R102, R5, !PT ;  /* 0x0000000566057209 */ /* 0x000fc40007810000 */
[----:B------:R-:W-:Y:S02]  /*2f30*/  ISETP.GT.AND P2, PT, R108, 0x48, PT ;  /* 0x000000486c00780c */ /* 0x000fe40003f44270 */
[----:B0-----:R-:W-:Y:S01]  /*2f40*/  FSEL R104, R26, -INF , P1 ;  /* 0xff8000001a687808 */ /* 0x001fe20000800000 */
[----:B------:R-:W-:Y:S01]  /*2f50*/  MUFU.TANH R41, R41 ;  /* 0x0000002900297308 */ /* 0x000fe20000002400 */
[----:B------:R-:W-:Y:S01]  /*2f60*/  FMNMX.FTZ R5, R98, R5, !PT ;  /* 0x0000000562057209 */ /* 0x000fe20007810000 */
[-CC-:B------:R-:W-:Y:S01]  /*2f70*/  FFMA.FTZ R26, R90, R11.reuse, -R29.reuse ;  /* 0x0000000b5a1a7223 */ /* 0x180fe2000001081d */
[----:B------:R-:W-:Y:S02]  /*2f80*/  ISETP.GT.AND P1, PT, R108, 0x49, PT ;  /* 0x000000496c00780c */ /* 0x000fe40003f24270 */
[----:B---3--:R-:W-:Y:S01]  /*2f90*/  FSEL R96, R35, -INF , P2 ;  /* 0xff80000023607808 */ /* 0x008fe20001000000 */
[----:B------:R-:W-:Y:S01]  /*2fa0*/  FFMA.FTZ R35, R54, R11, -R29 ;  /* 0x0000000b36237223 */ /* 0x000fe2000001081d */
[----:B------:R-:W-:Y:S01]  /*2fb0*/  FMNMX.FTZ R5, R104, R5, !PT ;  /* 0x0000000568057209 */ /* 0x000fe20007810000 */
[----:B------:R-:W0:Y:S01]  /*2fc0*/  MUFU.TANH R43, R43 ;  /* 0x0000002b002b7308 */ /* 0x000e220000002400 */
[----:B------:R-:W-:-:S02]  /*2fd0*/  ISETP.GT.AND P2, PT, R108, 0x50, PT ;  /* 0x000000506c00780c */ /* 0x000fc40003f44270 */
[----:B------:R-:W-:Y:S02]  /*2fe0*/  FMNMX.FTZ R5, R96, R5, !PT ;  /* 0x0000000560057209 */ /* 0x000fe40007810000 */
[----:B-1----:R-:W-:Y:S01]  /*2ff0*/  FSEL R94, R39, -INF , P2 ;  /* 0xff800000275e7808 */ /* 0x002fe20001000000 */
[-CC-:B------:R-:W-:Y:S01]  /*3000*/  FFMA.FTZ R39, R42, R11.reuse, -R29.reuse ;  /* 0x0000000b2a277223 */ /* 0x180fe2000001081d */
[----:B------:R-:W-:Y:S01]  /*3010*/  ISETP.GT.AND P2, PT, R108, 0x58, PT ;  /* 0x000000586c00780c */ /* 0x000fe20003f44270 */
[----:B------:R-:W-:Y:S08]  /*3020*/  MUFU.TANH R45, R45 ;  /* 0x0000002d002d7308 */ /* 0x000ff00000002400 */
[----:B------:R1:W-:Y:S01]  /*3030*/  MUFU.EX2 R10, R106 ;  /* 0x0000006a000a7308 */ /* 0x0003e20000000800 */
[----:B0-----:R-:W-:Y:S01]  /*3040*/  FSEL R90, R43, -INF , P2 ;  /* 0xff8000002b5a7808 */ /* 0x001fe20001000000 */
[----:B------:R-:W-:Y:S01]  /*3050*/  FFMA.FTZ R43, R52, R11, -R29 ;  /* 0x0000000b342b7223 */ /* 0x000fe2000001081d */
[----:B------:R-:W-:-:S05]  /*3060*/  ISETP.GT.AND P2, PT, R108, 0x60, PT ;  /* 0x000000606c00780c */ /* 0x000fca0003f44270 */
[----:B------:R-:W0:Y:S01]  /*3070*/  MUFU.TANH R49, R49 ;  /* 0x0000003100317308 */ /* 0x000e220000002400 */
[----:B-1----:R-:W-:Y:S01]  /*3080*/  FSEL R106, R37, -INF , P1 ;  /* 0xff800000256a7808 */ /* 0x002fe20000800000 */
[----:B------:R-:W-:Y:S01]  /*3090*/  FFMA.FTZ R37, R38, R11, -R29 ;  /* 0x0000000b26257223 */ /* 0x000fe2000001081d */
[----:B------:R-:W-:Y:S02]  /*30a0*/  ISETP.GT.AND P1, PT, R108, 0x51, PT ;  /* 0x000000516c00780c */ /* 0x000fe40003f24270 */
[----:B------:R-:W-:-:S03]  /*30b0*/  FMNMX.FTZ R5, R106, R5, !PT ;  /* 0x000000056a057209 */ /* 0x000fc60007810000 */
[----:B------:R-:W1:Y:S01]  /*30c0*/  MUFU.TANH R47, R47 ;  /* 0x0000002f002f7308 */ /* 0x000e620000002400 */
[----:B------:R-:W-:-:S07]  /*30d0*/  FMNMX.FTZ R5, R94, R5, !PT ;  /* 0x000000055e057209 */ /* 0x000fce0007810000 */
[----:B------:R2:W-:Y:S01]  /*30e0*/  MUFU.EX2 R7, R110 ;  /* 0x0000006e00077308 */ /* 0x0005e20000000800 */
[----:B0-----:R-:W-:Y:S02]  /*30f0*/  FSEL R74, R49, -INF , P2 ;  /* 0xff800000314a7808 */ /* 0x001fe40001000000 */
[----:B------:R-:W-:-:S05]  /*3100*/  ISETP.GT.AND P2, PT, R108, 0x68, PT ;  /* 0x000000686c00780c */ /* 0x000fca0003f44270 */
[----:B------:R-:W0:Y:S01]  /*3110*/  MUFU.TANH R53, R53 ;  /* 0x0000003500357308 */ /* 0x000e220000002400 */
[----:B--2---:R-:W-:Y:S01]  /*3120*/  FSEL R110, R41, -INF , P1 ;  /* 0xff800000296e7808 */ /* 0x004fe20000800000 */
[--C-:B------:R-:W-:Y:S01]  /*3130*/  FFMA.FTZ R41, R46, R11, -R29.reuse ;  /* 0x0000000b2e297223 */ /* 0x100fe2000001081d */
[----:B------:R-:W-:Y:S02]  /*3140*/  ISETP.GT.AND P1, PT, R108, 0x59, PT ;  /* 0x000000596c00780c */ /* 0x000fe40003f24270 */
[----:B------:R-:W-:Y:S02]  /*3150*/  FMNMX.FTZ R5, R110, R5, !PT ;  /* 0x000000056e057209 */ /* 0x000fe40007810000 */
[----:B------:R-:W-:Y:S01]  /*3160*/  FSEL R112, R45, -INF , P1 ;  /* 0xff8000002d707808 */ /* 0x000fe20000800000 */
[----:B------:R-:W2:Y:S01]  /*3170*/  MUFU.TANH R51, R51 ;  /* 0x0000003300337308 */ /* 0x000ea20000002400 */
[----:B------:R-:W-:Y:S01]  /*3180*/  FMNMX.FTZ R5, R90, R5, !PT ;  /* 0x000000055a057209 */ /* 0x000fe20007810000 */
[----:B------:R-:W-:Y:S01]  /*3190*/  FFMA.FTZ R45, R62, R11, -R29 ;  /* 0x0000000b3e2d7223 */ /* 0x000fe2000001081d */
[----:B------:R-:W-:-:S02]  /*31a0*/  ISETP.GT.AND P1, PT, R108, 0x61, PT ;  /* 0x000000616c00780c */ /* 0x000fc40003f24270 */
[----:B------:R-:W-:Y:S02]  /*31b0*/  FMNMX.FTZ R5, R112, R5, !PT ;  /* 0x0000000570057209 */ /* 0x000fe40007810000 */
[----:B-1----:R-:W-:Y:S01]  /*31c0*/  FSEL R114, R47, -INF , P1 ;  /* 0xff8000002f727808 */ /* 0x002fe20000800000 */
[----:B------:R-:W1:Y:S01]  /*31d0*/  MUFU.TANH R55, R55 ;  /* 0x0000003700377308 */ /* 0x000e620000002400 */
[----:B------:R-:W-:Y:S01]  /*31e0*/  FMNMX.FTZ R5, R74, R5, !PT ;  /* 0x000000054a057209 */ /* 0x000fe20007810000 */
[-CC-:B------:R-:W-:Y:S01]  /*31f0*/  FFMA.FTZ R47, R30, R11.reuse, -R29.reuse ;  /* 0x0000000b1e2f7223 */ /* 0x180fe2000001081d */
[----:B------:R-:W-:Y:S01]  /*3200*/  ISETP.GT.AND P1, PT, R108, 0x69, PT ;  /* 0x000000696c00780c */ /* 0x000fe20003f24270 */
[----:B------:R-:W-:Y:S01]  /*3210*/  FFMA.FTZ R30, R32, R11, -R29 ;  /* 0x0000000b201e7223 */ /* 0x000fe2000001081d */
        /* <DEDUP_REMOVED lines=16> */
[----:B------:R-:W-:Y:S01]  /*3320*/  MUFU.EX2 R31, R31 ;  /* 0x0000001f001f7308 */ /* 0x000fe20000000800 */
[----:B--2---:R-:W-:-:S04]  /*3330*/  FSEL R108, R61, -INF , P2 ;  /* 0xff8000003d6c7808 */ /* 0x004fc80001000000 */
[----:B------:R-:W-:-:S03]  /*3340*/  FMNMX.FTZ R5, R108, R5, !PT ;  /* 0x000000056c057209 */ /* 0x000fc60007810000 */
[----:B------:R-:W0:Y:S01]  /*3350*/  MUFU.EX2 R64, R64 ;  /* 0x0000004000407308 */ /* 0x000e220000000800 */
[----:B-1----:R-:W-:-:S04]  /*3360*/  FSEL R122, R59, -INF , P1 ;  /* 0xff8000003b7a7808 */ /* 0x002fc80000800000 */
[----:B------:R-:W-:-:S03]  /*3370*/  FMNMX.FTZ R5, R122, R5, !PT ;  /* 0x000000057a057209 */ /* 0x000fc60007810000 */
[----:B------:R-:W1:Y:S02]  /*3380*/  MUFU.EX2 R9, R9 ;  /* 0x0000000900097308 */ /* 0x000e640000000800 */
[----:B------:R-:W2:Y:S06]  /*3390*/  SHFL.BFLY PT, R62, R5, 0x2, 0x1f ;  /* 0x0c401f00053e7f89 */ /* 0x000eac00000e0000 */
[----:B------:R-:W3:Y:S08]  /*33a0*/  MUFU.EX2 R12, R12 ;  /* 0x0000000c000c7308 */ /* 0x000ef00000000800 */
[----:B------:R-:W4:Y:S08]  /*33b0*/  MUFU.EX2 R15, R15 ;  /* 0x0000000f000f7308 */ /* 0x000f300000000800 */
[----:B------:R-:W5:Y:S01]  /*33c0*/  MUFU.EX2 R20, R20 ;  /* 0x0000001400147308 */ /* 0x000f620000000800 */
[----:B--2---:R-:W-:-:S05]  /*33d0*/  FMNMX.FTZ R62, R5, R62, !PT ;  /* 0x0000003e053e7209 */ /* 0x004fca0007810000 */
[----:B------:R-:W2:Y:S02]  /*33e0*/  SHFL.BFLY PT, R5, R62, 0x1, 0x1f ;  /* 0x0c201f003e057f89 */ /* 0x000ea400000e0000 */
[----:B------:R-:W-:Y:S08]  /*33f0*/  MUFU.EX2 R25, R25 ;  /* 0x0000001900197308 */ /* 0x000ff00000000800 */
[----:B------:R-:W-:Y:S08]  /*3400*/  MUFU.EX2 R24, R24 ;  /* 0x0000001800187308 */ /* 0x000ff00000000800 */
[----:B------:R-:W-:Y:S01]  /*3410*/  MUFU.EX2 R27, R27 ;  /* 0x0000001b001b7308 */ /* 0x000fe20000000800 */
[----:B--2---:R-:W-:-:S07]  /*3420*/  FMNMX.FTZ R78, R62, R5, !PT ;  /* 0x000000053e4e7209 */ /* 0x004fce0007810000 */
[----:B------:R-:W-:Y:S01]  /*3430*/  MUFU.EX2 R26, R26 ;  /* 0x0000001a001a7308 */ /* 0x000fe20000000800 */
[C---:B------:R-:W-:Y:S01]  /*3440*/  FSETP.NEU.FTZ.AND P1, PT, R78.reuse, -INF , PT ;  /* 0xff8000004e00780b */ /* 0x040fe20003f3d000 */
[----:B------:R-:W-:-:S06]  /*3450*/  FMUL.FTZ R5, R78, R11 ;  /* 0x0000000b4e057220 */ /* 0x000fcc0000410000 */
[----:B------:R-:W-:Y:S01]  /*3460*/  MUFU.EX2 R21, R21 ;  /* 0x0000001500157308 */ /* 0x000fe20000000800 */
        /* <DEDUP_REMOVED lines=9> */
[----:B0-----:R-:W-:Y:S01]  /*3500*/  FADD.FTZ R6, R31, R64 ;  /* 0x000000401f067221 */ /* 0x001fe20000010000 */
[-CC-:B------:R-:W-:Y:S01]  /*3510*/  FFMA.FTZ R55, R8, R11.reuse, -R5.reuse ;  /* 0x0000000b08377223 */ /* 0x180fe20000010805 */
[-CC-:B------:R-:W-:Y:S01]  /*3520*/  FFMA.FTZ R8, R80, R11.reuse, -R5.reuse ;  /* 0x0000000b50087223 */ /* 0x180fe20000010805 */
[-CC-:B------:R-:W-:Y:S01]  /*3530*/  FFMA.FTZ R53, R14, R11.reuse, -R5.reuse ;  /* 0x0000000b0e357223 */ /* 0x180fe20000010805 */
[----:B------:R-:W-:Y:S01]  /*3540*/  FADD.FTZ R67, R7, R6 ;  /* 0x0000000607437221 */ /* 0x000fe20000010000 */
[-CC-:B------:R-:W-:Y:S01]  /*3550*/  FFMA.FTZ R46, R82, R11.reuse, -R5.reuse ;  /* 0x0000000b522e7223 */ /* 0x180fe20000010805 */
[----:B------:R-:W0:Y:S01]  /*3560*/  MUFU.EX2 R3, R3 ;  /* 0x0000000300037308 */ /* 0x000e220000000800 */
[-C--:B------:R-:W-:Y:S01]  /*3570*/  FFMA.FTZ R57, R84, R11.reuse, -R5 ;  /* 0x0000000b54397223 */ /* 0x080fe20000010805 */
[----:B------:R-:W-:Y:S01]  /*3580*/  FADD.FTZ R14, R10, R67 ;  /* 0x000000430a0e7221 */ /* 0x000fe20000010000 */
[--C-:B------:R-:W-:Y:S01]  /*3590*/  FFMA.FTZ R52, R86, R11, -R5.reuse ;  /* 0x0000000b56347223 */ /* 0x100fe20000010805 */
[----:B------:R-:W-:Y:S01]  /*35a0*/  F2FP.F16.F32.PACK_AB R7, R10, R7 ;  /* 0x000000070a07723e */ /* 0x000fe200000000ff */
[-CC-:B------:R-:W-:Y:S01]  /*35b0*/  FFMA.FTZ R59, R92, R11.reuse, -R5.reuse ;  /* 0x0000000b5c3b7223 */ /* 0x180fe20000010805 */
[----:B-1----:R-:W-:Y:S01]  /*35c0*/  FADD.FTZ R67, R9, R14 ;  /* 0x0000000e09437221 */ /* 0x002fe20000010000 */
[-CC-:B------:R-:W-:Y:S01]  /*35d0*/  FFMA.FTZ R54, R100, R11.reuse, -R5.reuse ;  /* 0x0000000b64367223 */ /* 0x180fe20000010805 */
[----:B------:R-:W1:Y:S01]  /*35e0*/  MUFU.EX2 R32, R32 ;  /* 0x0000002000207308 */ /* 0x000e620000000800 */
[-C--:B------:R-:W-:Y:S01]  /*35f0*/  FFMA.FTZ R61, R102, R11.reuse, -R5 ;  /* 0x0000000b663d7223 */ /* 0x080fe20000010805 */
[----:B---3--:R-:W-:Y:S01]  /*3600*/  FADD.FTZ R14, R12, R67 ;  /* 0x000000430c0e7221 */ /* 0x008fe20000010000 */
[-CC-:B------:R-:W-:Y:S01]  /*3610*/  FFMA.FTZ R60, R98, R11.reuse, -R5.reuse ;  /* 0x0000000b623c7223 */ /* 0x180fe20000010805 */
[-CC-:B------:R-:W-:Y:S01]  /*3620*/  FFMA.FTZ R65, R104, R11.reuse, -R5.reuse ;  /* 0x0000000b68417223 */ /* 0x180fe20000010805 */
[----:B------:R-:W-:Y:S01]  /*3630*/  FFMA.FTZ R96, R96, R11, -R5 ;  /* 0x0000000b60607223 */ /* 0x000fe20000010805 */
[----:B----4-:R-:W-:Y:S01]  /*3640*/  FADD.FTZ R69, R15, R14 ;  /* 0x0000000e0f457221 */ /* 0x010fe20000010000 */
[----:B-----5:R-:W-:Y:S01]  /*3650*/  F2FP.F16.F32.PACK_AB R15, R20, R15 ;  /* 0x0000000f140f723e */ /* 0x020fe200000000ff */
[----:B------:R-:W2:Y:S01]  /*3660*/  MUFU.EX2 R49, R49 ;  /* 0x0000003100317308 */ /* 0x000ea20000000800 */
[----:B0-----:R-:W-:Y:S01]  /*3670*/  FADD.FTZ R13, R4, R3 ;  /* 0x00000003040d7221 */ /* 0x001fe20000010000 */
[----:B------:R-:W-:Y:S01]  /*3680*/  FADD.FTZ R10, R20, R69 ;  /* 0x00000045140a7221 */ /* 0x000fe20000010000 */
[----:B------:R-:W-:Y:S01]  /*3690*/  F2FP.F16.F32.PACK_AB R4, R3, R4 ;  /* 0x000000040304723e */ /* 0x000fe200000000ff */
        /* <DEDUP_REMOVED lines=9> */
[-CC-:B------:R-:W-:Y:S01]  /*3730*/  FFMA.FTZ R116, R116, R11.reuse, -R5.reuse ;  /* 0x0000000b74747223 */ /* 0x180fe20000010805 */
[-CC-:B------:R-:W-:Y:S01]  /*3740*/  FFMA.FTZ R118, R118, R11.reuse, -R5.reuse ;  /* 0x0000000b76767223 */ /* 0x180fe20000010805 */
[-CC-:B------:R-:W-:Y:S01]  /*3750*/  FFMA.FTZ R66, R66, R11.reuse, -R5.reuse ;  /* 0x0000000b42427223 */ /* 0x180fe20000010805 */
[----:B------:R-:W1:Y:S01]  /*3760*/  MUFU.EX2 R51, R51 ;  /* 0x0000003300337308 */ /* 0x000e620000000800 */
[----:B--2---:R-:W-:Y:S01]  /*3770*/  FADD.FTZ R13, R49, R6 ;  /* 0x00000006310d7221 */ /* 0x004fe20000010000 */
[-CC-:B------:R-:W-:Y:S01]  /*3780*/  FFMA.FTZ R120, R120, R11.reuse, -R5.reuse ;  /* 0x0000000b78787223 */ /* 0x180fe20000010805 */
[-CC-:B------:R-:W-:Y:S01]  /*3790*/  FFMA.FTZ R108, R108, R11.reuse, -R5.reuse ;  /* 0x0000000b6c6c7223 */ /* 0x180fe20000010805 */
[----:B------:R-:W-:Y:S01]  /*37a0*/  FFMA.FTZ R122, R122, R11, -R5 ;  /* 0x0000000b7a7a7223 */ /* 0x000fe20000010805 */
[----:B------:R-:W-:-:S02]  /*37b0*/  F2FP.F16.F32.PACK_AB R5, R64, R31 ;  /* 0x0000001f4005723e */ /* 0x000fc400000000ff */
[----:B------:R-:W-:Y:S02]  /*37c0*/  CS2R R106, SRZ ;  /* 0x00000000006a7805 */ /* 0x000fe4000001ff00 */
[----:B------:R-:W-:Y:S01]  /*37d0*/  CS2R R104, SRZ ;  /* 0x0000000000687805 */ /* 0x000fe2000001ff00 */
[----:B------:R-:W2:Y:S01]  /*37e0*/  MUFU.EX2 R42, R42 ;  /* 0x0000002a002a7308 */ /* 0x000ea20000000800 */
[----:B0-----:R-:W-:Y:S01]  /*37f0*/  FADD.FTZ R6, R38, R13 ;  /* 0x0000000d26067221 */ /* 0x001fe20000010000 */
[----:B------:R-:W-:Y:S02]  /*3800*/  F2FP.F16.F32.PACK_AB R13, R12, R9 ;  /* 0x000000090c0d723e */ /* 0x000fe400000000ff */
[----:B------:R-:W-:Y:S02]  /*3810*/  CS2R R102, SRZ ;  /* 0x0000000000667805 */ /* 0x000fe4000001ff00 */
[----:B------:R-:W-:Y:S02]  /*3820*/  CS2R R100, SRZ ;  /* 0x0000000000647805 */ /* 0x000fe4000001ff00 */
[----:B------:R-:W-:-:S02]  /*3830*/  CS2R R98, SRZ ;  /* 0x0000000000627805 */ /* 0x000fc4000001ff00 */
[----:B------:R-:W-:Y:S02]  /*3840*/  CS2R R94, SRZ ;  /* 0x00000000005e7805 */ /* 0x000fe4000001ff00 */
[----:B------:R-:W-:Y:S01]  /*3850*/  CS2R R92, SRZ ;  /* 0x00000000005c7805 */ /* 0x000fe2000001ff00 */
[----:B------:R-:W0:Y:S01]  /*3860*/  MUFU.EX2 R55, R55 ;  /* 0x0000003700377308 */ /* 0x000e220000000800 */
[C---:B-1----:R-:W-:Y:S01]  /*3870*/  FADD.FTZ R67, R51.reuse, R6 ;  /* 0x0000000633437221 */ /* 0x042fe20000010000 */
[----:B------:R-:W-:-:S06]  /*3880*/  F2FP.F16.F32.PACK_AB R12, R51, R38 ;  /* 0x00000026330c723e */ /* 0x000fcc00000000ff */
[----:B------:R-:W1:Y:S01]  /*3890*/  MUFU.EX2 R8, R8 ;  /* 0x0000000800087308 */ /* 0x000e620000000800 */
[----:B--2---:R-:W-:-:S07]  /*38a0*/  FADD.FTZ R6, R42, R67 ;  /* 0x000000432a067221 */ /* 0x004fce0000010000 */
[----:B------:R-:W2:Y:S01]  /*38b0*/  MUFU.EX2 R53, R53 ;  /* 0x0000003500357308 */ /* 0x000ea20000000800 */
[----:B0-----:R-:W-:Y:S01]  /*38c0*/  FADD.FTZ R3, R55, R6 ;  /* 0x0000000637037221 */ /* 0x001fe20000010000 */
[----:B------:R-:W-:Y:S01]  /*38d0*/  F2FP.F16.F32.PACK_AB R6, R49, R32 ;  /* 0x000000203106723e */ /* 0x000fe200000000ff */
[----:B------:R-:W-:Y:S01]  /*38e0*/  FADD.FTZ R49, R25, R10 ;  /* 0x0000000a19317221 */ /* 0x000fe20000010000 */
[----:B------:R-:W-:Y:S02]  /*38f0*/  F2FP.F16.F32.PACK_AB R14, R55, R42 ;  /* 0x0000002a370e723e */ /* 0x000fe400000000ff */
[C---:B------:R-:W-:Y:S01]  /*3900*/  F2FP.F16.F32.PACK_AB R25, R24.reuse, R25 ;  /* 0x000000191819723e */ /* 0x040fe200000000ff */
[----:B------:R-:W-:Y:S01]  /*3910*/  FADD.FTZ R20, R24, R49 ;  /* 0x0000003118147221 */ /* 0x000fe20000010000 */
[----:B------:R-:W0:Y:S01]  /*3920*/  MUFU.EX2 R46, R46 ;  /* 0x0000002e002e7308 */ /* 0x000e220000000800 */
[----:B-1----:R-:W-:Y:S01]  /*3930*/  FADD.FTZ R10, R8, R3 ;  /* 0x00000003080a7221 */ /* 0x002fe20000010000 */
[----:B------:R1:W-:Y:S01]  /*3940*/  STSM.16.M88.4 [R16+0x21800], R4 ;  /* 0x0218000410007844 */ /* 0x0003e20000000200 */
[----:B------:R-:W-:Y:S01]  /*3950*/  FADD.FTZ R49, R27, R20 ;  /* 0x000000141b317221 */ /* 0x000fe20000010000 */
[----:B------:R-:W-:-:S02]  /*3960*/  F2FP.F16.F32.PACK_AB R27, R26, R27 ;  /* 0x0000001b1a1b723e */ /* 0x000fc400000000ff */
[----:B------:R3:W-:Y:S01]  /*3970*/  STSM.16.M88.4 [R22], R12 ;  /* 0x0000000c16007844 */ /* 0x0007e20000000200 */
[----:B------:R-:W-:Y:S01]  /*3980*/  FADD.FTZ R20, R26, R49 ;  /* 0x000000311a147221 */ /* 0x000fe20000010000 */
[----:B------:R-:W4:Y:S01]  /*3990*/  MUFU.EX2 R57, R57 ;  /* 0x0000003900397308 */ /* 0x000f220000000800 */
[C---:B--2---:R-:W-:Y:S01]  /*39a0*/  FADD.FTZ R3, R53.reuse, R10 ;  /* 0x0000000a35037221 */ /* 0x044fe20000010000 */
[----:B------:R-:W-:Y:S01]  /*39b0*/  F2FP.F16.F32.PACK_AB R24, R53, R8 ;  /* 0x000000083518723e */ /* 0x000fe200000000ff */
[----:B------:R-:W-:-:S05]  /*39c0*/  FADD.FTZ R49, R21, R20 ;  /* 0x0000001415317221 */ /* 0x000fca0000010000 */
[----:B------:R-:W2:Y:S01]  /*39d0*/  MUFU.EX2 R52, R52 ;  /* 0x0000003400347308 */ /* 0x000ea20000000800 */
[----:B0-----:R-:W-:-:S07]  /*39e0*/  FADD.FTZ R10, R46, R3 ;  /* 0x000000032e0a7221 */ /* 0x001fce0000010000 */
[----:B------:R-:W0:Y:S01]  /*39f0*/  MUFU.EX2 R70, R70 ;  /* 0x0000004600467308 */ /* 0x000e220000000800 */
[C---:B----4-:R-:W-:Y:S01]  /*3a00*/  FADD.FTZ R3, R57.reuse, R10 ;  /* 0x0000000a39037221 */ /* 0x050fe20000010000 */
[----:B------:R-:W-:-:S05]  /*3a10*/  F2FP.F16.F32.PACK_AB R26, R57, R46 ;  /* 0x0000002e391a723e */ /* 0x000fca00000000ff */
[----:B------:R-:W-:Y:S01]  /*3a20*/  STSM.16.M88.4 [R18], R24 ;  /* 0x0000001812007844 */ /* 0x000fe20000000200 */
[----:B------:R-:W4:Y:S01]  /*3a30*/  MUFU.EX2 R59, R59 ;  /* 0x0000003b003b7308 */ /* 0x000f220000000800 */
[----:B--2---:R-:W-:-:S07]  /*3a40*/  FADD.FTZ R10, R52, R3 ;  /* 0x00000003340a7221 */ /* 0x004fce0000010000 */
[----:B------:R-:W2:Y:S01]  /*3a50*/  MUFU.EX2 R54, R54 ;  /* 0x0000003600367308 */ /* 0x000ea20000000800 */
[C---:B0-----:R-:W-:Y:S01]  /*3a60*/  FADD.FTZ R20, R70.reuse, R49 ;  /* 0x0000003146147221 */ /* 0x041fe20000010000 */
[----:B-1----:R-:W-:-:S06]  /*3a70*/  F2FP.F16.F32.PACK_AB R5, R70, R21 ;  /* 0x000000154605723e */ /* 0x002fcc00000000ff */
[----:B------:R-:W0:Y:S01]  /*3a80*/  MUFU.EX2 R33, R33 ;  /* 0x0000002100217308 */ /* 0x000e220000000800 */
[C---:B----4-:R-:W-:Y:S01]  /*3a90*/  FADD.FTZ R49, R59.reuse, R10 ;  /* 0x0000000a3b317221 */ /* 0x050fe20000010000 */
[----:B------:R-:W-:-:S06]  /*3aa0*/  F2FP.F16.F32.PACK_AB R4, R59, R52 ;  /* 0x000000343b04723e */ /* 0x000fcc00000000ff */
[----:B------:R-:W3:Y:S01]  /*3ab0*/  MUFU.EX2 R61, R61 ;  /* 0x0000003d003d7308 */ /* 0x000ee20000000800 */
[----:B--2---:R-:W-:-:S07]  /*3ac0*/  FADD.FTZ R6, R54, R49 ;  /* 0x0000003136067221 */ /* 0x004fce0000010000 */
[----:B------:R-:W1:Y:S01]  /*3ad0*/  MUFU.EX2 R58, R58 ;  /* 0x0000003a003a7308 */ /* 0x000e620000000800 */
[----:B0-----:R-:W-:-:S07]  /*3ae0*/  FADD.FTZ R7, R33, R20 ;  /* 0x0000001421077221 */ /* 0x001fce0000010000 */
[----:B------:R-:W0:Y:S01]  /*3af0*/  MUFU.EX2 R60, R60 ;  /* 0x0000003c003c7308 */ /* 0x000e220000000800 */
[C---:B---3--:R-:W-:Y:S01]  /*3b00*/  FADD.FTZ R13, R61.reuse, R6 ;  /* 0x000000063d0d7221 */ /* 0x048fe20000010000 */
[----:B------:R-:W-:-:S06]  /*3b10*/  F2FP.F16.F32.PACK_AB R6, R61, R54 ;  /* 0x000000363d06723e */ /* 0x000fcc00000000ff */
[----:B------:R-:W2:Y:S01]  /*3b20*/  MUFU.EX2 R45, R45 ;  /* 0x0000002d002d7308 */ /* 0x000ea20000000800 */
[C---:B-1----:R-:W-:Y:S01]  /*3b30*/  FADD.FTZ R8, R58.reuse, R7 ;  /* 0x000000073a087221 */ /* 0x042fe20000010000 */
[----:B------:R-:W-:-:S05]  /*3b40*/  F2FP.F16.F32.PACK_AB R7, R58, R33 ;  /* 0x000000213a07723e */ /* 0x000fca00000000ff */
[----:B------:R1:W-:Y:S01]  /*3b50*/  STSM.16.M88.4 [R17], R4 ;  /* 0x0000000411007844 */ /* 0x0003e20000000200 */
[----:B------:R-:W3:Y:S01]  /*3b60*/  MUFU.EX2 R65, R65 ;  /* 0x0000004100417308 */ /* 0x000ee20000000800 */
[----:B0-----:R-:W-:-:S07]  /*3b70*/  FADD.FTZ R10, R60, R13 ;  /* 0x0000000d3c0a7221 */ /* 0x001fce0000010000 */
[----:B------:R-:W0:Y:S01]  /*3b80*/  MUFU.EX2 R56, R56 ;  /* 0x0000003800387308 */ /* 0x000e220000000800 */
[----:B--2---:R-:W-:-:S07]  /*3b90*/  FADD.FTZ R13, R45, R8 ;  /* 0x000000082d0d7221 */ /* 0x004fce0000010000 */
[----:B------:R2:W4:Y:S01]  /*3ba0*/  MUFU.EX2 R0, R96 ;  /* 0x0000006000007308 */ /* 0x0005220000000800 */
[C---:B---3--:R-:W-:Y:S01]  /*3bb0*/  FADD.FTZ R15, R65.reuse, R10 ;  /* 0x0000000a410f7221 */ /* 0x048fe20000010000 */
[----:B------:R-:W-:-:S06]  /*3bc0*/  F2FP.F16.F32.PACK_AB R12, R65, R60 ;  /* 0x0000003c410c723e */ /* 0x000fcc00000000ff */
[----:B------:R-:W3:Y:S01]  /*3bd0*/  MUFU.EX2 R35, R35 ;  /* 0x0000002300237308 */ /* 0x000ee20000000800 */
[C---:B0-----:R-:W-:Y:S01]  /*3be0*/  FADD.FTZ R8, R56.reuse, R13 ;  /* 0x0000000d38087221 */ /* 0x041fe20000010000 */
[----:B------:R-:W-:Y:S02]  /*3bf0*/  F2FP.F16.F32.PACK_AB R13, R56, R45 ;  /* 0x0000002d380d723e */ /* 0x000fe400000000ff */
[----:B--2---:R-:W-:Y:S01]  /*3c00*/  CS2R R96, SRZ ;  /* 0x0000000000607805 */ /* 0x004fe2000001ff00 */
[----:B------:R-:W0:Y:S03]  /*3c10*/  @P4 LDC R45, c[0x0][0x44c] ;  /* 0x00011300ff2d4b82 */ /* 0x000e260000000800 */
[----:B------:R-:W2:Y:S01]  /*3c20*/  MUFU.EX2 R29, R29 ;  /* 0x0000001d001d7308 */ /* 0x000ea20000000800 */
[----:B----4-:R-:W-:-:S07]  /*3c30*/  FADD.FTZ R10, R0, R15 ;  /* 0x0000000f000a7221 */ /* 0x010fce0000010000 */
[----:B------:R-:W4:Y:S01]  /*3c40*/  MUFU.EX2 R50, R50 ;  /* 0x0000003200327308 */ /* 0x000f220000000800 */
[----:B---3--:R-:W-:-:S07]  /*3c50*/  FADD.FTZ R15, R35, R8 ;  /* 0x00000008230f7221 */ /* 0x008fce0000010000 */
[----:B------:R-:W3:Y:S01]  /*3c60*/  MUFU.EX2 R62, R62 ;  /* 0x0000003e003e7308 */ /* 0x000ee20000000800 */
[C---:B--2---:R-:W-:Y:S01]  /*3c70*/  FADD.FTZ R33, R29.reuse, R10 ;  /* 0x0000000a1d217221 */ /* 0x044fe20000010000 */
[----:B------:R-:W-:Y:S01]  /*3c80*/  F2FP.F16.F32.PACK_AB R14, R29, R0 ;  /* 0x000000001d0e723e */ /* 0x000fe200000000ff */
[----:B------:R-:W-:Y:S02]  /*3c90*/  IMAD.MOV.U32 R10, RZ, RZ, R136 ;  /* 0x000000ffff0a7224 */ /* 0x000fe400078e0088 */
[----:B0-----:R-:W-:-:S03]  /*3ca0*/  @P4 IMAD.HI.U32 R20, R136, R45, RZ ;  /* 0x0000002d88144227 */ /* 0x001fc600078e00ff */
[----:B------:R-:W1:Y:S01]  /*3cb0*/  MUFU.EX2 R43, R43 ;  /* 0x0000002b002b7308 */ /* 0x000e620000000800 */
[C---:B----4-:R-:W-:Y:S01]  /*3cc0*/  FADD.FTZ R8, R50.reuse, R15 ;  /* 0x0000000f32087221 */ /* 0x050fe20000010000 */
[----:B------:R-:W-:-:S05]  /*3cd0*/  F2FP.F16.F32.PACK_AB R15, R50, R35 ;  /* 0x00000023320f723e */ /* 0x000fca00000000ff */
[----:B------:R0:W-:Y:S01]  /*3ce0*/  STSM.16.M88.4 [R16+0x27800], R12 ;  /* 0x0278000c10007844 */ /* 0x0001e20000000200 */
[----:B------:R2:W4:Y:S01]  /*3cf0*/  MUFU.EX2 R31, R110 ;  /* 0x0000006e001f7308 */ /* 0x0005220000000800 */
[----:B---3--:R-:W-:Y:S02]  /*3d00*/  FADD.FTZ R0, R62, R33 ;  /* 0x000000213e007221 */ /* 0x008fe40000010000 */
[----:B------:R-:W3:Y:S05]  /*3d10*/  @P4 LDC R33, c[0x0][0x450] ;  /* 0x00011400ff214b82 */ /* 0x000eea0000000800 */
[----:B------:R-:W5:Y:S01]  /*3d20*/  MUFU.EX2 R48, R48 ;  /* 0x0000003000307308 */ /* 0x000f620000000800 */
[----:B-1----:R-:W-:Y:S01]  /*3d30*/  FADD.FTZ R5, R43, R8 ;  /* 0x000000082b057221 */ /* 0x002fe20000010000 */
[----:B--2---:R-:W-:-:S06]  /*3d40*/  CS2R R110, SRZ ;  /* 0x00000000006e7805 */ /* 0x004fcc000001ff00 */
[----:B------:R1:W2:Y:S01]  /*3d50*/  MUFU.EX2 R9, R90 ;  /* 0x0000005a00097308 */ /* 0x0002a20000000800 */
[C---:B----4-:R-:W-:Y:S01]  /*3d60*/  FADD.FTZ R0, R31.reuse, R0 ;  /* 0x000000001f007221 */ /* 0x050fe20000010000 */
[----:B------:R-:W-:-:S06]  /*3d70*/  F2FP.F16.F32.PACK_AB R4, R31, R62 ;  /* 0x0000003e1f04723e */ /* 0x000fcc00000000ff */
[----:B------:R-:W4:Y:S01]  /*3d80*/  MUFU.EX2 R41, R41 ;  /* 0x0000002900297308 */ /* 0x000f220000000800 */
[C---:B-----5:R-:W-:Y:S01]  /*3d90*/  FADD.FTZ R6, R48.reuse, R5 ;  /* 0x0000000530067221 */ /* 0x060fe20000010000 */
[----:B------:R-:W-:Y:S02]  /*3da0*/  F2FP.F16.F32.PACK_AB R5, R48, R43 ;  /* 0x0000002b3005723e */ /* 0x000fe400000000ff */
[----:B-1----:R-:W-:Y:S02]  /*3db0*/  CS2R R90, SRZ ;  /* 0x00000000005a7805 */ /* 0x002fe4000001ff00 */
[----:B---3--:R-:W-:Y:S02]  /*3dc0*/  @P4 SHF.R.U32.HI R10, RZ, R33, R20 ;  /* 0x00000021ff0a4219 */ /* 0x008fe40000011614 */
[----:B------:R-:W1:Y:S01]  /*3dd0*/  MUFU.EX2 R112, R112 ;  /* 0x0000007000707308 */ /* 0x000e620000000800 */
[----:B--2---:R-:W-:-:S07]  /*3de0*/  FADD.FTZ R7, R9, R0 ;  /* 0x0000000009077221 */ /* 0x004fce0000010000 */
[----:B------:R-:W2:Y:S01]  /*3df0*/  MUFU.EX2 R44, R44 ;  /* 0x0000002c002c7308 */ /* 0x000ea20000000800 */
[----:B----4-:R-:W-:-:S07]  /*3e00*/  FADD.FTZ R27, R41, R6 ;  /* 0x00000006291b7221 */ /* 0x010fce0000010000 */
[----:B------:R-:W3:Y:S01]  /*3e10*/  MUFU.EX2 R74, R74 ;  /* 0x0000004a004a7308 */ /* 0x000ee20000000800 */
[C---:B-1----:R-:W-:Y:S01]  /*3e20*/  FADD.FTZ R29, R112.reuse, R7 ;  /* 0x00000007701d7221 */ /* 0x042fe20000010000 */
[----:B------:R-:W-:Y:S02]  /*3e30*/  F2FP.F16.F32.PACK_AB R6, R112, R9 ;  /* 0x000000097006723e */ /* 0x000fe400000000ff */
[----:B------:R-:W-:-:S04]  /*3e40*/  CS2R R112, SRZ ;  /* 0x0000000000707805 */ /* 0x000fc8000001ff00 */
[----:B------:R-:W1:Y:S01]  /*3e50*/  MUFU.EX2 R39, R39 ;  /* 0x0000002700277308 */ /* 0x000e620000000800 */
[C---:B--2---:R-:W-:Y:S01]  /*3e60*/  FADD.FTZ R0, R44.reuse, R27 ;  /* 0x0000001b2c007221 */ /* 0x044fe20000010000 */
[----:B------:R-:W-:-:S05]  /*3e70*/  F2FP.F16.F32.PACK_AB R7, R44, R41 ;  /* 0x000000292c07723e */ /* 0x000fca00000000ff */
[----:B------:R2:W-:Y:S01]  /*3e80*/  STSM.16.M88.4 [R23], R4 ;  /* 0x0000000417007844 */ /* 0x0005e20000000200 */
[----:B------:R4:W5:Y:S01]  /*3e90*/  MUFU.EX2 R3, R114 ;  /* 0x0000007200037308 */ /* 0x0009620000000800 */
[----:B---3--:R-:W-:-:S07]  /*3ea0*/  FADD.FTZ R8, R74, R29 ;  /* 0x0000001d4a087221 */ /* 0x008fce0000010000 */
[----:B------:R-:W3:Y:S01]  /*3eb0*/  MUFU.EX2 R40, R40 ;  /* 0x0000002800287308 */ /* 0x000ee20000000800 */
[----:B-1----:R-:W-:Y:S01]  /*3ec0*/  FADD.FTZ R27, R39, R0 ;  /* 0x00000000271b7221 */ /* 0x002fe20000010000 */
[----:B----4-:R-:W-:-:S06]  /*3ed0*/  CS2R R114, SRZ ;  /* 0x0000000000727805 */ /* 0x010fcc000001ff00 */
[----:B------:R-:W1:Y:S01]  /*3ee0*/  MUFU.EX2 R116, R116 ;  /* 0x0000007400747308 */ /* 0x000e620000000800 */
[C---:B-----5:R-:W-:Y:S01]  /*3ef0*/  FADD.FTZ R29, R3.reuse, R8 ;  /* 0x00000008031d7221 */ /* 0x060fe20000010000 */
[----:B0-----:R-:W-:-:S06]  /*3f00*/  F2FP.F16.F32.PACK_AB R12, R3, R74 ;  /* 0x0000004a030c723e */ /* 0x001fcc00000000ff */
[----:B------:R-:W0:Y:S01]  /*3f10*/  MUFU.EX2 R37, R37 ;  /* 0x0000002500257308 */ /* 0x000e220000000800 */
[----:B---3--:R-:W-:-:S07]  /*3f20*/  FADD.FTZ R0, R40, R27 ;  /* 0x0000001b28007221 */ /* 0x008fce0000010000 */
[----:B------:R-:W3:Y:S01]  /*3f30*/  MUFU.EX2 R36, R36 ;  /* 0x0000002400247308 */ /* 0x000ee20000000800 */
[----:B-1----:R-:W-:-:S07]  /*3f40*/  FADD.FTZ R8, R116, R29 ;  /* 0x0000001d74087221 */ /* 0x002fce0000010000 */
[----:B------:R1:W4:Y:S01]  /*3f50*/  MUFU.EX2 R21, R118 ;  /* 0x0000007600157308 */ /* 0x0003220000000800 */
[----:B0-----:R-:W-:-:S07]  /*3f60*/  FADD.FTZ R13, R37, R0 ;  /* 0x00000000250d7221 */ /* 0x001fce0000010000 */
[----:B------:R-:W2:Y:S01]  /*3f70*/  MUFU.EX2 R34, R34 ;  /* 0x0000002200227308 */ /* 0x000ea20000000800 */
[----:B---3--:R-:W-:Y:S01]  /*3f80*/  FADD.FTZ R3, R36, R13 ;  /* 0x0000000d24037221 */ /* 0x008fe20000010000 */
[----:B------:R-:W-:Y:S02]  /*3f90*/  F2FP.F16.F32.PACK_AB R13, R40, R39 ;  /* 0x00000027280d723e */ /* 0x000fe400000000ff */
[----:B-1----:R-:W-:-:S04]  /*3fa0*/  CS2R R118, SRZ ;  /* 0x0000000000767805 */ /* 0x002fc8000001ff00 */
[----:B------:R-:W0:Y:S01]  /*3fb0*/  MUFU.EX2 R66, R66 ;  /* 0x0000004200427308 */ /* 0x000e220000000800 */
[C---:B----4-:R-:W-:Y:S01]  /*3fc0*/  FADD.FTZ R15, R21.reuse, R8 ;  /* 0x00000008150f7221 */ /* 0x050fe20000010000 */
[----:B------:R-:W-:Y:S02]  /*3fd0*/  F2FP.F16.F32.PACK_AB R14, R21, R116 ;  /* 0x00000074150e723e */ /* 0x000fe400000000ff */
[----:B------:R-:W-:-:S04]  /*3fe0*/  CS2R R116, SRZ ;  /* 0x0000000000747805 */ /* 0x000fc8000001ff00 */
[----:B------:R-:W1:Y:S01]  /*3ff0*/  MUFU.EX2 R47, R47 ;  /* 0x0000002f002f7308 */ /* 0x000e620000000800 */
[----:B--2---:R-:W-:-:S07]  /*4000*/  FADD.FTZ R4, R34, R3 ;  /* 0x0000000322047221 */ /* 0x004fce0000010000 */
[----:B------:R2:W3:Y:S01]  /*4010*/  MUFU.EX2 R25, R120 ;  /* 0x0000007800197308 */ /* 0x0004e20000000800 */
[----:B0-----:R-:W-:Y:S01]  /*4020*/  FADD.FTZ R0, R66, R15 ;  /* 0x0000000f42007221 */ /* 0x001fe20000010000 */
[----:B------:R-:W-:-:S05]  /*4030*/  F2FP.F16.F32.PACK_AB R15, R36, R37 ;  /* 0x00000025240f723e */ /* 0x000fca00000000ff */
[----:B------:R0:W-:Y:S01]  /*4040*/  STSM.16.M88.4 [R18+0x6000], R12 ;  /* 0x0060000c12007844 */ /* 0x0001e20000000200 */
[----:B------:R-:W4:Y:S01]  /*4050*/  MUFU.EX2 R30, R30 ;  /* 0x0000001e001e7308 */ /* 0x000f220000000800 */
[----:B-1----:R-:W-:Y:S01]  /*4060*/  FADD.FTZ R5, R47, R4 ;  /* 0x000000042f057221 */ /* 0x002fe20000010000 */
[----:B------:R-:W-:Y:S02]  /*4070*/  IADD3 R4, R10, R137, -R138 ;  /* 0x000000890a047210 */ /* 0x000fe40007ffe88a */
[----:B--2---:R-:W-:-:S04]  /*4080*/  CS2R R120, SRZ ;  /* 0x0000000000787805 */ /* 0x004fc8000001ff00 */
[----:B------:R-:W-:Y:S01]  /*4090*/  MUFU.EX2 R108, R108 ;  /* 0x0000006c006c7308 */ /* 0x000fe20000000800 */
[C---:B---3--:R-:W-:Y:S01]  /*40a0*/  FADD.FTZ R3, R25.reuse, R0 ;  /* 0x0000000019037221 */ /* 0x048fe20000010000 */
[----:B------:R-:W-:Y:S02]  /*40b0*/  F2FP.F16.F32.PACK_AB R24, R25, R66 ;  /* 0x000000421918723e */ /* 0x000fe400000000ff */
[----:B------:R-:W-:-:S04]  /*40c0*/  F2FP.F16.F32.PACK_AB R25, R47, R34 ;  /* 0x000000222f19723e */ /* 0x000fc800000000ff */
[----:B------:R1:W2:Y:S01]  /*40d0*/  MUFU.EX2 R9, R122 ;  /* 0x0000007a00097308 */ /* 0x0002a20000000800 */
[----:B----4-:R-:W-:Y:S01]  /*40e0*/  FADD.FTZ R0, R30, R5 ;  /* 0x000000051e007221 */ /* 0x010fe20000010000 */
[----:B------:R-:W-:-:S04]  /*40f0*/  SHF.R.S32.HI R5, RZ, 0x1f, R4 ;  /* 0x0000001fff057819 */ /* 0x000fc80000011404 */
[----:B------:R-:W-:Y:S01]  /*4100*/  LEA.HI R4, R5, R4, RZ, 0x7 ;  /* 0x0000000405047211 */ /* 0x000fe200078f38ff */
[----:B------:R-:W-:Y:S01]  /*4110*/  VIADD R5, R88, 0xfffffffe ;  /* 0xfffffffe58057836 */ /* 0x000fe20000000000 */
[----:B------:R-:W3:Y:S01]  /*4120*/  MUFU.EX2 R29, R28 ;  /* 0x0000001c001d7308 */ /* 0x000ee20000000800 */
[----:B-1----:R-:W-:Y:S02]  /*4130*/  CS2R R122, SRZ ;  /* 0x00000000007a7805 */ /* 0x002fe4000001ff00 */
[----:B------:R-:W-:Y:S02]  /*4140*/  SHF.R.S32.HI R4, RZ, 0x7, R4 ;  /* 0x00000007ff047819 */ /* 0x000fe40000011404 */
[----:B------:R-:W-:Y:S02]  /*4150*/  CS2R R88, SRZ ;  /* 0x0000000000587805 */ /* 0x000fe4000001ff00 */
[----:B------:R-:W-:Y:S02]  /*4160*/  VIMNMX R4, RZ, R4, !PT ;  /* 0x00000004ff047248 */ /* 0x000fe40007fe0100 */
[----:B--2---:R-:W-:Y:S01]  /*4170*/  F2FP.F16.F32.PACK_AB R26, R9, R108 ;  /* 0x0000006c091a723e */ /* 0x004fe200000000ff */
[----:B------:R-:W-:Y:S01]  /*4180*/  FADD.FTZ R108, R108, R3 ;  /* 0x000000036c6c7221 */ /* 0x000fe20000010000 */
[----:B------:R-:W-:-:S03]  /*4190*/  ISETP.GE.AND P1, PT, R5, R4, PT ;  /* 0x000000040500720c */ /* 0x000fc60003f26270 */
[----:B------:R-:W-:Y:S01]  /*41a0*/  FADD.FTZ R3, R9, R108 ;  /* 0x0000006c09037221 */ /* 0x000fe20000010000 */
[----:B------:R-:W-:Y:S02]  /*41b0*/  CS2R R108, SRZ ;  /* 0x00000000006c7805 */ /* 0x000fe4000001ff00 */
[C---:B---3--:R-:W-:Y:S01]  /*41c0*/  F2FP.F16.F32.PACK_AB R27, R29.reuse, R30 ;  /* 0x0000001e1d1b723e */ /* 0x048fe200000000ff */
[----:B------:R-:W-:-:S04]  /*41d0*/  FADD.FTZ R0, R29, R0 ;  /* 0x000000001d007221 */ /* 0x000fc80000010000 */
[----:B------:R0:W-:Y:S01]  /*41e0*/  STSM.16.M88.4 [R17+0x6000], R24 ;  /* 0x0060001811007844 */ /* 0x0001e20000000200 */
[----:B------:R1:W-:Y:S06]  /*41f0*/  MEMBAR.ALL.CTA ;  /* 0x0000000000007992 */ /* 0x0003ec0000008000 */
[----:B-1----:R-:W1:Y:S02]  /*4200*/  FENCE.VIEW.ASYNC.S ;  /* 0x00000000000073c6 */ /* 0x002e640000000000 */
[----:B-1----:R-:W-:Y:S01]  /*4210*/  NOP ;  /* 0x0000000000007918 */ /* 0x002fe20000000000 */
[----:B------:R-:W-:Y:S05]  /*4220*/  @!P1 BRA `(.L_x_12077) ;  /* 0x00000030008c9947 */ /* 0x000fea0003800000 */
[----:B------:R-:W-:Y:S01]  /*4230*/  IMAD.MOV.U32 R8, RZ, RZ, R63 ;  /* 0x000000ffff087224 */ /* 0x000fe200078e003f */
[----:B------:R-:W-:Y:S01]  /*4240*/  UMOV UR6, UR38 ;  /* 0x0000002600067c82 */ /* 0x000fe20008000000 */
[----:B------:R-:W-:Y:S01]  /*4250*/  IMAD.MOV.U32 R7, RZ, RZ, R78 ;  /* 0x000000ffff077224 */ /* 0x000fe200078e004e */
[----:B------:R-:W-:Y:S01]  /*4260*/  ULDC UR5, c[0x0][0x9d8] ;  /* 0x0002760000057ab9 */ /* 0x000fe20000000800 */
[----:B------:R-:W-:Y:S02]  /*4270*/  IMAD.MOV.U32 R6, RZ, RZ, R2 ;  /* 0x000000ffff067224 */ /* 0x000fe400078e0002 */
[----:B------:R-:W-:-:S07]  /*4280*/  IMAD.MOV.U32 R135, RZ, RZ, RZ ;  /* 0x000000ffff877224 */ /* 0x000fce00078e00ff */
.L_x_12088:
[----:B------:R-:W-:Y:S01]  /*4290*/  ISETP.NE.AND P2, PT, RZ, UR40, PT ;  /* 0x00000028ff007c0c */ /* 0x000fe2000bf45270 */
[----:B------:R-:W-:-:S04]  /*42a0*/  UISETP.NE.AND UP0, UPT, UR6, 0x1, UPT ;  /* 0x000000010600788c */ /* 0x000fc8000bf05270 */
[----:B------:R-:W-:-:S06]  /*42b0*/  USEL UR7, URZ, 0x1, UP0 ;  /* 0x000000013f077887 */ /* 0x000fcc0008000000 */
[----:B------:R-:W-:Y:S02]  /*42c0*/  LOP3.LUT R2, R6, UR7, RZ, 0x3c, !PT ;  /* 0x0000000706027c12 */ /* 0x000fe4000f8e3cff */
[----:B------:R-:W-:Y:S05]  /*42d0*/  @P2 BRA `(.L_x_12078) ;  /* 0x0000000000342947 */ /* 0x000fea0003800000 */
[----:B------:R-:W-:Y:S05]  /*42e0*/  @!P0 BRA `(.L_x_12079) ;  /* 0x0000000000048947 */ /* 0x000fea0003800000 */
[----:B------:R-:W-:Y:S01]  /*42f0*/  BPT.TRAP 0x1 ;  /* 0x000000040000795c */ /* 0x000fe20000300000 */
.L_x_12079:
[----:B------:R-:W-:Y:S01]  /*4300*/  UIADD3 UR7, UR6, 0x1, URZ ;  /* 0x0000000106077890 */ /* 0x000fe2000fffe03f */
[----:B------:R-:W-:-:S03]  /*4310*/  SHF.L.U32 R9, R2, 0x1f, RZ ;  /* 0x0000001f02097819 */ /* 0x000fc600000006ff */
[----:B------:R-:W-:-:S04]  /*4320*/  UISETP.NE.AND UP0, UPT, UR7, 0x2, UPT ;  /* 0x000000020700788c */ /* 0x000fc8000bf05270 */
[----:B------:R-:W-:-:S04]  /*4330*/  USEL UR7, UR7, URZ, UP0 ;  /* 0x0000003f07077287 */ /* 0x000fc80008000000 */
[----:B------:R-:W-:-:S09]  /*4340*/  ULEA UR7, UR7, UR41, 0x3 ;  /* 0x0000002907077291 */ /* 0x000fd2000f8e183f */
[----:B------:R1:W2:Y:S01]  /*4350*/  SYNCS.PHASECHK.TRANS64.TRYWAIT P1, [UR7+0x2d830], R9 ;  /* 0x02d83009ff0075a7 */ /* 0x0002a20008020147 */
[----:B------:R-:W-:Y:S05]  /*4360*/  @!P0 BRA `(.L_x_12080) ;  /* 0x0000000000048947 */ /* 0x000fea0003800000 */
[----:B------:R-:W-:Y:S01]  /*4370*/  BPT.TRAP 0x1 ;  /* 0x000000040000795c */ /* 0x000fe20000300000 */
.L_x_12080:
[----:B--2---:R-:W-:Y:S05]  /*4380*/  @P1 BRA `(.L_x_12078) ;  /* 0x0000000000081947 */ /* 0x004fea0003800000 */
[----:B------:R-:W2:Y:S02]  /*4390*/  SYNCS.PHASECHK.TRANS64.TRYWAIT P1, [UR7+0x2d830], R9 ;  /* 0x02d83009ff0075a7 */ /* 0x000ea40008020147 */
[----:B--2---:R-:W-:Y:S05]  /*43a0*/  @!P1 BRA `(.L_x_12081) ;  /* 0x000000d400d49947 */ /* 0x004fea0003800000 */
.L_x_12078:
        /* <DEDUP_REMOVED lines=40> */
.L_x_12083:
[----:B------:R-:W-:Y:S01]  /*4630*/  ULEA UR7, UR6, UR41, 0x3 ;  /* 0x0000002906077291 */ /* 0x000fe2000f8e183f */
[----:B------:R-:W-:-:S08]  /*4640*/  SHF.L.U32 R6, R6, 0x1f, RZ ;  /* 0x0000001f06067819 */ /* 0x000fd000000006ff */
[----:B------:R0:W1:Y:S01]  /*4650*/  SYNCS.PHASECHK.TRANS64.TRYWAIT P1, [UR7+0x2d850], R6 ;  /* 0x02d85006ff0075a7 */ /* 0x0000620008020147 */
[----:B------:R-:W-:Y:S05]  /*4660*/  @!P0 BRA `(.L_x_12084) ;  /* 0x0000000000048947 */ /* 0x000fea0003800000 */
[----:B------:R-:W-:Y:S01]  /*4670*/  BPT.TRAP 0x1 ;  /* 0x000000040000795c */ /* 0x000fe20000300000 */
.L_x_12084:
[----:B-1----:R-:W-:Y:S05]  /*4680*/  @P1 BRA `(.L_x_12082) ;  /* 0x0000000000081947 */ /* 0x002fea0003800000 */
[----:B------:R-:W1:Y:S02]  /*4690*/  SYNCS.PHASECHK.TRANS64.TRYWAIT P1, [UR7+0x2d850], R6 ;  /* 0x02d85006ff0075a7 */ /* 0x000e640008020147 */
[----:B-1----:R-:W-:Y:S05]  /*46a0*/  @!P1 BRA `(.L_x_12085) ;  /* 0x000000d4002c9947 */ /* 0x002fea0003800000 */
.L_x_12082:
        /* <DEDUP_REMOVED lines=18> */
[----:B------:R-:W-:-:S02]  /*47d0*/  ISETP.GE.U32.AND P1, PT, R10, 0x180, PT ;  /* 0x000001800a00780c */ /* 0x000fc40003f26070 */
        /* <DEDUP_REMOVED lines=51> */
.L_x_12086:
[----:B------:R-:W-:Y:S01]  /*4b10*/  ISETP.NE.AND P1, PT, R154, 0x1, PT ;  /* 0x000000019a00780c */ /* 0x000fe20003f25270 */
[----:B0-----:R-:W-:Y:S02]  /*4b20*/  IMAD.IADD R6, R140, 0x1, R136 ;  /* 0x000000018c067824 */ /* 0x001fe400078e0288 */
        /* <DEDUP_REMOVED lines=15> */
[----:B------:R-:W-:Y:S01]  /*4c20*/  MUFU.TANH R13, R13 ;  /* 0x0000000d000d7308 */ /* 0x000fe20000002400 */
[----:B------:R-:W-:Y:S01]  /*4c30*/  FMUL.FTZ R15, R30, UR5 ;  /* 0x000000051e0f7c20 */ /* 0x000fe20008410000 */
[----:B------:R-:W-:Y:S01]  /*4c40*/  FMUL.FTZ R44, R60, UR5 ;  /* 0x000000053c2c7c20 */ /* 0x000fe20008410000 */
[----:B------:R-:W-:Y:S01]  /*4c50*/  FMUL.FTZ R29, R38, UR5 ;  /* 0x00000005261d7c20 */ /* 0x000fe20008410000 */
[----:B------:R-:W1:Y:S01]  /*4c60*/  @P1 LDC R10, c[0x0][0x450] ;  /* 0x00011400ff0a1b82 */ /* 0x000e620000000800 */
        /* <DEDUP_REMOVED lines=15> */
[----:B0-----:R-:W-:-:S04]  /*4d60*/  @P1 IMAD.HI.U32 R9, R6, R9, RZ ;  /* 0x0000000906091227 */ /* 0x001fc800078e00ff */
[----:B------:R-:W-:Y:S01]  /*4d70*/  FMUL.FTZ R51, R51, UR5 ;  /* 0x0000000533337c20 */ /* 0x000fe20008410000 */
[----:B------:R-:W-:Y:S01]  /*4d80*/  FMUL.FTZ R54, R54, UR5 ;  /* 0x0000000536367c20 */ /* 0x000fe20008410000 */
[----:B------:R-:W-:Y:S01]  /*4d90*/  FMUL.FTZ R55, R55, UR5 ;  /* 0x0000000537377c20 */ /* 0x000fe20008410000 */
[----:B------:R-:W-:Y:S01]  /*4da0*/  MUFU.TANH R27, R27 ;  /* 0x0000001b001b7308 */ /* 0x000fe20000002400 */
        /* <DEDUP_REMOVED lines=8> */
[----:B------:R-:W0:Y:S01]  /*4e30*/  SHFL.IDX PT, R61, R6, RZ, 0x1c1f ;  /* 0x001c1fff063d7589 */ /* 0x000e2200000e0000 */
[----:B------:R-:W-:-:S02]  /*4e40*/  IMAD.MOV.U32 R56, RZ, RZ, -0x80 ;  /* 0xffffff80ff387424 */ /* 0x000fc400078e00ff */
[----:B------:R-:W-:Y:S01]  /*4e50*/  FMUL.FTZ R10, R25, UR5 ;  /* 0x00000005190a7c20 */ /* 0x000fe20008410000 */
[----:B------:R-:W1:Y:S01]  /*4e60*/  MUFU.TANH R9, R9 ;  /* 0x0000000900097308 */ /* 0x000e620000002400 */
[----:B------:R-:W-:Y:S01]  /*4e70*/  FMUL.FTZ R25, R34, UR5 ;  /* 0x0000000522197c20 */ /* 0x000fe20008410000 */
[----:B------:R-:W-:Y:S02]  /*4e80*/  IMAD R56, R5, R56, 0x1 ;  /* 0x0000000105387424 */ /* 0x000fe400078e0238 */
[----:B------:R-:W-:Y:S01]  /*4e90*/  FMUL.FTZ R34, R43, UR5 ;  /* 0x000000052b227c20 */ /* 0x000fe20008410000 */
[----:B------:R-:W-:Y:S01]  /*4ea0*/  FMUL.FTZ R43, R57, UR5 ;  /* 0x00000005392b7c20 */ /* 0x000fe20008410000 */
[----:B------:R-:W-:Y:S01]  /*4eb0*/  FMUL.FTZ R57, R73, UR5 ;  /* 0x0000000549397c20 */ /* 0x000fe20008410000 */
[----:B------:R-:W-:Y:S02]  /*4ec0*/  IMAD R56, R139, -0x2, R56 ;  /* 0xfffffffe8b387824 */ /* 0x000fe400078e0238 */
[----:B------:R-:W-:Y:S01]  /*4ed0*/  FMUL.FTZ R70, R70, UR5 ;  /* 0x0000000546467c20 */ /* 0x000fe20008410000 */
[----:B------:R-:W2:Y:S01]  /*4ee0*/  MUFU.TANH R10, R10 ;  /* 0x0000000a000a7308 */ /* 0x000ea20000002400 */
[----:B------:R-:W-:Y:S01]  /*4ef0*/  FMUL.FTZ R71, R71, UR5 ;  /* 0x0000000547477c20 */ /* 0x000fe20008410000 */
[----:B------:R-:W-:Y:S01]  /*4f00*/  FMUL.FTZ R87, R87, UR5 ;  /* 0x0000000557577c20 */ /* 0x000fe20008410000 */
[----:B------:R-:W-:Y:S01]  /*4f10*/  IADD3 R56, -R138, R56, R137 ;  /* 0x000000388a387210 */ /* 0x000fe20007ffe189 */
[----:B------:R-:W-:-:S04]  /*4f20*/  ULEA UR7, UR38, UR41, 0x3 ;  /* 0x0000002926077291 */ /* 0x000fc8000f8e183f */
[----:B------:R-:W3:Y:S01]  /*4f30*/  MUFU.TANH R24, R24 ;  /* 0x0000001800187308 */ /* 0x000ee20000002400 */
[----:B------:R-:W-:Y:S01]  /*4f40*/  UIADD3 UR7, UR7, 0x2d840, URZ ;  /* 0x0002d84007077890 */ /* 0x000fe2000fffe03f */
[----:B0-----:R-:W-:Y:S02]  /*4f50*/  IMAD.IADD R60, R56, 0x1, R61 ;  /* 0x00000001383c7824 */ /* 0x001fe400078e023d */
[----:B------:R-:W-:Y:S01]  /*4f60*/  FMUL.FTZ R61, R47, UR5 ;  /* 0x000000052f3d7c20 */ /* 0x000fe20008410000 */
[----:B------:R-:W-:-:S03]  /*4f70*/  UPRMT UR7, UR42, 0x654, UR7 ;  /* 0x000006542a077896 */ /* 0x000fc60008000007 */
[----:B------:R-:W0:Y:S01]  /*4f80*/  MUFU.TANH R28, R28 ;  /* 0x0000001c001c7308 */ /* 0x000e220000002400 */
[C---:B------:R-:W-:Y:S02]  /*4f90*/  ISETP.GT.AND P1, PT, R60.reuse, RZ, PT ;  /* 0x000000ff3c00720c */ /* 0x040fe40003f24270 */
[----:B------:R-:W-:Y:S02]  /*4fa0*/  ISETP.GT.AND P3, PT, R60, 0x1, PT ;  /* 0x000000013c00780c */ /* 0x000fe40003f64270 */
[----:B-1----:R-:W-:-:S03]  /*4fb0*/  FSEL R9, R9, -INF , P1 ;  /* 0xff80000009097808 */ /* 0x002fc60000800000 */
[----:B------:R-:W1:Y:S01]  /*4fc0*/  MUFU.TANH R31, R31 ;  /* 0x0000001f001f7308 */ /* 0x000e620000002400 */
[----:B--2---:R-:W-:Y:S01]  /*4fd0*/  FSEL R10, R10, -INF , P3 ;  /* 0xff8000000a0a7808 */ /* 0x004fe20001800000 */
[----:B------:R-:W-:Y:S01]  /*4fe0*/  SYNCS.ARRIVE.TRANS64.RED.A1T0 RZ, [UR7], RZ ;  /* 0x000000ffffff79a7 */ /* 0x000fe20008100407 */
[C---:B------:R-:W-:Y:S02]  /*4ff0*/  ISETP.GT.AND P2, PT, R60.reuse, 0x8, PT ;  /* 0x000000083c00780c */ /* 0x040fe40003f44270 */
[C---:B------:R-:W-:Y:S02]  /*5000*/  ISETP.GT.AND P5, PT, R60.reuse, 0x9, PT ;  /* 0x000000093c00780c */ /* 0x040fe40003fa4270 */
[C---:B------:R-:W-:Y:S01]  /*5010*/  ISETP.GT.AND P4, PT, R60.reuse, 0x10, PT ;  /* 0x000000103c00780c */ /* 0x040fe20003f84270 */
[----:B------:R-:W2:Y:S01]  /*5020*/  MUFU.TANH R32, R32 ;  /* 0x0000002000207308 */ /* 0x000ea20000002400 */
[C---:B------:R-:W-:Y:S02]  /*5030*/  ISETP.GT.AND P1, PT, R60.reuse, 0x11, PT ;  /* 0x000000113c00780c */ /* 0x040fe40003f24270 */
[----:B------:R-:W-:-:S02]  /*5040*/  ISETP.GT.AND P3, PT, R60, 0x18, PT ;  /* 0x000000183c00780c */ /* 0x000fc40003f64270 */
[----:B------:R-:W-:Y:S02]  /*5050*/  FSEL R13, R13, -INF , P2 ;  /* 0xff8000000d0d7808 */ /* 0x000fe40001000000 */
[----:B------:R-:W-:Y:S01]  /*5060*/  FSEL R14, R14, -INF , P5 ;  /* 0xff8000000e0e7808 */ /* 0x000fe20002800000 */
[----:B------:R-:W4:Y:S01]  /*5070*/  MUFU.TANH R35, R35 ;  /* 0x0000002300237308 */ /* 0x000f220000002400 */
[----:B------:R-:W-:Y:S02]  /*5080*/  FSEL R21, R21, -INF , P4 ;  /* 0xff80000015157808 */ /* 0x000fe40002000000 */
[----:B---3--:R-:W-:Y:S02]  /*5090*/  FSEL R24, R24, -INF , P1 ;  /* 0xff80000018187808 */ /* 0x008fe40000800000 */
[----:B------:R-:W-:Y:S02]  /*50a0*/  FSEL R27, R27, -INF , P3 ;  /* 0xff8000001b1b7808 */ /* 0x000fe40001800000 */
[C---:B------:R-:W-:Y:S01]  /*50b0*/  ISETP.GT.AND P2, PT, R60.reuse, 0x19, PT ;  /* 0x000000193c00780c */ /* 0x040fe20003f44270 */
[----:B------:R-:W3:Y:S01]  /*50c0*/  MUFU.TANH R36, R36 ;  /* 0x0000002400247308 */ /* 0x000ee20000002400 */
[----:B------:R-:W-:-:S02]  /*50d0*/  ISETP.GT.AND P5, PT, R60, 0x20, PT ;  /* 0x000000203c00780c */ /* 0x000fc40003fa4270 */
[C---:B------:R-:W-:Y:S02]  /*50e0*/  ISETP.GT.AND P4, PT, R60.reuse, 0x21, PT ;  /* 0x000000213c00780c */ /* 0x040fe40003f84270 */
[C---:B------:R-:W-:Y:S02]  /*50f0*/  ISETP.GT.AND P1, PT, R60.reuse, 0x28, PT ;  /* 0x000000283c00780c */ /* 0x040fe40003f24270 */
[----:B------:R-:W-:Y:S01]  /*5100*/  ISETP.GT.AND P3, PT, R60, 0x29, PT ;  /* 0x000000293c00780c */ /* 0x000fe20003f64270 */
[----:B------:R-:W5:Y:S01]  /*5110*/  MUFU.TANH R38, R38 ;  /* 0x0000002600267308 */ /* 0x000f620000002400 */
[----:B0-----:R-:W-:Y:S02]  /*5120*/  FSEL R28, R28, -INF , P2 ;  /* 0xff8000001c1c7808 */ /* 0x001fe40001000000 */
[----:B-1----:R-:W-:Y:S02]  /*5130*/  FSEL R31, R31, -INF , P5 ;  /* 0xff8000001f1f7808 */ /* 0x002fe40002800000 */
[----:B--2---:R-:W-:-:S02]  /*5140*/  FSEL R32, R32, -INF , P4 ;  /* 0xff80000020207808 */ /* 0x004fc40002000000 */
[----:B----4-:R-:W-:Y:S01]  /*5150*/  FSEL R35, R35, -INF , P1 ;  /* 0xff80000023237808 */ /* 0x010fe20000800000 */
[----:B------:R-:W0:Y:S01]  /*5160*/  MUFU.TANH R39, R39 ;  /* 0x0000002700277308 */ /* 0x000e220000002400 */
[----:B---3--:R-:W-:Y:S02]  /*5170*/  FSEL R36, R36, -INF , P3 ;  /* 0xff80000024247808 */ /* 0x008fe40001800000 */
[C---:B------:R-:W-:Y:S02]  /*5180*/  ISETP.GT.AND P2, PT, R60.reuse, 0x30, PT ;  /* 0x000000303c00780c */ /* 0x040fe40003f44270 */
[C---:B------:R-:W-:Y:S02]  /*5190*/  ISETP.GT.AND P5, PT, R60.reuse, 0x31, PT ;  /* 0x000000313c00780c */ /* 0x040fe40003fa4270 */
[C---:B------:R-:W-:Y:S01]  /*51a0*/  ISETP.GT.AND P4, PT, R60.reuse, 0x38, PT ;  /* 0x000000383c00780c */ /* 0x040fe20003f84270 */
[----:B------:R-:W1:Y:S01]  /*51b0*/  MUFU.TANH R40, R40 ;  /* 0x0000002800287308 */ /* 0x000e620000002400 */
[----:B------:R-:W-:-:S02]  /*51c0*/  ISETP.GT.AND P1, PT, R60, 0x39, PT ;  /* 0x000000393c00780c */ /* 0x000fc40003f24270 */
[----:B------:R-:W-:Y:S02]  /*51d0*/  ISETP.GT.AND P3, PT, R60, 0x40, PT ;  /* 0x000000403c00780c */ /* 0x000fe40003f64270 */
[----:B-----5:R-:W-:Y:S02]  /*51e0*/  FSEL R38, R38, -INF , P2 ;  /* 0xff80000026267808 */ /* 0x020fe40001000000 */
[C---:B------:R-:W-:Y:S01]  /*51f0*/  ISETP.GT.AND P2, PT, R60.reuse, 0x41, PT ;  /* 0x000000413c00780c */ /* 0x040fe20003f44270 */
        /* <DEDUP_REMOVED lines=9> */
[----:B------:R-:W-:-:S05]  /*5290*/  ISETP.GT.AND P1, PT, R60, 0x50, PT ;  /* 0x000000503c00780c */ /* 0x000fca0003f24270 */
[----:B------:R-:W2:Y:S01]  /*52a0*/  MUFU.TANH R44, R44 ;  /* 0x0000002c002c7308 */ /* 0x000ea20000002400 */
[----:B0-----:R-:W-:Y:S02]  /*52b0*/  FSEL R42, R42, -INF , P3 ;  /* 0xff8000002a2a7808 */ /* 0x001fe40001800000 */
[----:B------:R-:W-:-:S05]  /*52c0*/  ISETP.GT.AND P3, PT, R60, 0x51, PT ;  /* 0x000000513c00780c */ /* 0x000fca0003f64270 */
        /* <DEDUP_REMOVED lines=24> */
[----:B------:R-:W-:Y:S01]  /*5450*/  MUFU.TANH R11, R11 ;  /* 0x0000000b000b7308 */ /* 0x000fe20000002400 */
[----:B0-----:R-:W-:Y:S02]  /*5460*/  FSEL R57, R57, -INF , P1 ;  /* 0xff80000039397808 */ /* 0x001fe40000800000 */
[----:B------:R-:W-:-:S05]  /*5470*/  ISETP.GT.AND P1, PT, R60, 0x78, PT ;  /* 0x000000783c00780c */ /* 0x000fca0003f24270 */
[----:B------:R-:W-:Y:S01]  /*5480*/  MUFU.TANH R15, R15 ;  /* 0x0000000f000f7308 */ /* 0x000fe20000002400 */
[----:B-1----:R-:W-:Y:S02]  /*5490*/  FSEL R47, R47, -INF , P3 ;  /* 0xff8000002f2f7808 */ /* 0x002fe40001800000 */
[----:B------:R-:W-:Y:S02]  /*54a0*/  ISETP.GT.AND P3, PT, R60, 0x79, PT ;  /* 0x000000793c00780c */ /* 0x000fe40003f64270 */
[----:B------:R-:W-:-:S03]  /*54b0*/  FMNMX.FTZ R60, R10, R65, !PT ;  /* 0x000000410a3c7209 */ /* 0x000fc60007810000 */
[----:B------:R-:W-:Y:S01]  /*54c0*/  MUFU.TANH R20, R20 ;  /* 0x0000001400147308 */ /* 0x000fe20000002400 */
[----:B------:R-:W-:-:S04]  /*54d0*/  FMNMX.FTZ R65, R13, R60, !PT ;  /* 0x0000003c0d417209 */ /* 0x000fc80007810000 */
        /* <DEDUP_REMOVED lines=11> */
[----:B------:R-:W-:Y:S01]  /*5590*/  FMNMX.FTZ R65, R35, R60, !PT ;  /* 0x0000003c23417209 */ /* 0x000fe20007810000 */
[----:B------:R-:W-:Y:S01]  /*55a0*/  FMUL.FTZ R60, R62, UR5 ;  /* 0x000000053e3c7c20 */ /* 0x000fe20008410000 */
[----:B------:R-:W-:Y:S02]  /*55b0*/  FMUL.FTZ R62, R63, UR5 ;  /* 0x000000053f3e7c20 */ /* 0x000fe40008410000 */
        /* <DEDUP_REMOVED lines=9> */
[----:B------:R-:W-:-:S03]  /*5650*/  FMUL.FTZ R63, R77, UR5 ;  /* 0x000000054d3f7c20 */ /* 0x000fc60008410000 */
[----:B------:R-:W-:Y:S01]  /*5660*/  FMNMX.FTZ R65, R43, R64, !PT ;  /* 0x000000402b417209 */ /* 0x000fe20007810000 */
[----:B------:R-:W-:Y:S02]  /*5670*/  FMUL.FTZ R64, R80, UR5 ;  /* 0x0000000550407c20 */ /* 0x000fe40008410000 */
[----:B------:R-:W0:Y:S01]  /*5680*/  MUFU.TANH R63, R63 ;  /* 0x0000003f003f7308 */ /* 0x000e220000002400 */
[----:B------:R-:W-:-:S04]  /*5690*/  FMNMX.FTZ R68, R44, R65, !PT ;  /* 0x000000412c447209 */ /* 0x000fc80007810000 */
[----:B------:R-:W-:-:S03]  /*56a0*/  FMNMX.FTZ R65, R45, R68, !PT ;  /* 0x000000442d417209 */ /* 0x000fc60007810000 */
[----:B------:R-:W1:Y:S01]  /*56b0*/  MUFU.TANH R64, R64 ;  /* 0x0000004000407308 */ /* 0x000e620000002400 */
[----:B------:R-:W-:Y:S01]  /*56c0*/  FMNMX.FTZ R69, R46, R65, !PT ;  /* 0x000000412e457209 */ /* 0x000fe20007810000 */
[----:B------:R-:W-:Y:S02]  /*56d0*/  FMUL.FTZ R65, R81, UR5 ;  /* 0x0000000551417c20 */ /* 0x000fe40008410000 */
[----:B------:R-:W2:Y:S01]  /*56e0*/  SHFL.IDX PT, R81, R6, 0x1, 0x1c1f ;  /* 0x003c1f0006517f89 */ /* 0x000ea200000e0000 */
[----:B------:R-:W-:-:S03]  /*56f0*/  FMNMX.FTZ R68, R48, R69, !PT ;  /* 0x0000004530447209 */ /* 0x000fc60007810000 */
[----:B------:R-:W3:Y:S01]  /*5700*/  MUFU.TANH R65, R65 ;  /* 0x0000004100417308 */ /* 0x000ee20000002400 */
[----:B------:R-:W-:Y:S01]  /*5710*/  FMNMX.FTZ R69, R49, R68, !PT ;  /* 0x0000004431457209 */ /* 0x000fe20007810000 */
[----:B------:R-:W-:Y:S01]  /*5720*/  FMUL.FTZ R68, R84, UR5 ;  /* 0x0000000554447c20 */ /* 0x000fe20008410000 */
[----:B0-----:R-:W-:Y:S01]  /*5730*/  FSEL R63, R63, -INF , P2 ;  /* 0xff8000003f3f7808 */ /* 0x001fe20001000000 */
[----:B------:R-:W-:Y:S01]  /*5740*/  FMUL.FTZ R84, R79, UR5 ;  /* 0x000000054f547c20 */ /* 0x000fe20008410000 */
[----:B------:R-:W-:Y:S01]  /*5750*/  FMNMX.FTZ R72, R52, R69, !PT ;  /* 0x0000004534487209 */ /* 0x000fe20007810000 */
[----:B------:R-:W-:Y:S02]  /*5760*/  FMUL.FTZ R69, R85, UR5 ;  /* 0x0000000555457c20 */ /* 0x000fe40008410000 */
[----:B------:R-:W0:Y:S01]  /*5770*/  MUFU.TANH R68, R68 ;  /* 0x0000004400447308 */ /* 0x000e220000002400 */
[----:B------:R-:W-:Y:S02]  /*5780*/  FMNMX.FTZ R72, R53, R72, !PT ;  /* 0x0000004835487209 */ /* 0x000fe40007810000 */
[----:B-1----:R-:W-:-:S02]  /*5790*/  FSEL R64, R64, -INF , P5 ;  /* 0xff80000040407808 */ /* 0x002fc40002800000 */
[----:B------:R-:W-:-:S03]  /*57a0*/  FMNMX.FTZ R72, R57, R72, !PT ;  /* 0x0000004839487209 */ /* 0x000fc60007810000 */
[----:B------:R-:W1:Y:S01]  /*57b0*/  MUFU.TANH R69, R69 ;  /* 0x0000004500457308 */ /* 0x000e620000002400 */
[----:B------:R-:W-:Y:S02]  /*57c0*/  FMNMX.FTZ R72, R47, R72, !PT ;  /* 0x000000482f487209 */ /* 0x000fe40007810000 */
[----:B---3--:R-:W-:Y:S01]  /*57d0*/  FSEL R65, R65, -INF , P4 ;  /* 0xff80000041417808 */ /* 0x008fe20002000000 */
[----:B--2---:R-:W-:Y:S01]  /*57e0*/  IMAD.IADD R56, R56, 0x1, R81 ;  /* 0x0000000138387824 */ /* 0x004fe200078e0251 */
[----:B------:R-:W-:-:S03]  /*57f0*/  FMNMX.FTZ R73, R63, R72, !PT ;  /* 0x000000483f497209 */ /* 0x000fc60007810000 */
[----:B------:R-:W2:Y:S01]  /*5800*/  MUFU.TANH R51, R51 ;  /* 0x0000003300337308 */ /* 0x000ea20000002400 */
[----:B------:R-:W-:Y:S01]  /*5810*/  FMNMX.FTZ R72, R64, R73, !PT ;  /* 0x0000004940487209 */ /* 0x000fe20007810000 */
[----:B------:R-:W-:Y:S01]  /*5820*/  FMUL.FTZ R73, R67, UR5 ;  /* 0x0000000543497c20 */ /* 0x000fe20008410000 */
[----:B0-----:R-:W-:Y:S02]  /*5830*/  FSEL R67, R68, -INF , P1 ;  /* 0xff80000044437808 */ /* 0x001fe40000800000 */
[----:B------:R-:W-:Y:S02]  /*5840*/  FMNMX.FTZ R72, R65, R72, !PT ;  /* 0x0000004841487209 */ /* 0x000fe40007810000 */
[----:B------:R-:W-:Y:S01]  /*5850*/  ISETP.GT.AND P4, PT, R56, RZ, PT ;  /* 0x000000ff3800720c */ /* 0x000fe20003f84270 */
[----:B------:R-:W0:Y:S01]  /*5860*/  MUFU.TANH R54, R54 ;  /* 0x0000003600367308 */ /* 0x000e220000002400 */
[----:B-1----:R-:W-:Y:S02]  /*5870*/  FSEL R69, R69, -INF , P3 ;  /* 0xff80000045457808 */ /* 0x002fe40001800000 */
[----:B------:R-:W-:-:S02]  /*5880*/  FMNMX.FTZ R72, R67, R72, !PT ;  /* 0x0000004843487209 */ /* 0x000fc40007810000 */
[----:B------:R-:W-:Y:S02]  /*5890*/  ISETP.GT.AND P2, PT, R56, 0x8, PT ;  /* 0x000000083800780c */ /* 0x000fe40003f44270 */
[----:B------:R-:W-:Y:S01]  /*58a0*/  FMNMX.FTZ R76, R69, R72, !PT ;  /* 0x00000048454c7209 */ /* 0x000fe20007810000 */
[----:B------:R-:W-:Y:S01]  /*58b0*/  FMUL.FTZ R72, R74, UR5 ;  /* 0x000000054a487c20 */ /* 0x000fe20008410000 */
[----:B------:R-:W-:Y:S01]  /*58c0*/  MUFU.TANH R55, R55 ;  /* 0x0000003700377308 */ /* 0x000fe20000002400 */
[----:B------:R-:W-:Y:S01]  /*58d0*/  FMUL.FTZ R74, R78, UR5 ;  /* 0x000000054e4a7c20 */ /* 0x000fe20008410000 */
[C---:B------:R-:W-:Y:S01]  /*58e0*/  ISETP.GT.AND P3, PT, R56.reuse, 0x9, PT ;  /* 0x000000093800780c */ /* 0x040fe20003f64270 */
[----:B------:R-:W1:Y:S01]  /*58f0*/  SHFL.BFLY PT, R77, R76, 0x2, 0x1f ;  /* 0x0c401f004c4d7f89 */ /* 0x000e6200000e0000 */
[----:B------:R-:W-:Y:S02]  /*5900*/  ISETP.GT.AND P5, PT, R56, 0x10, PT ;  /* 0x000000103800780c */ /* 0x000fe40003fa4270 */
[----:B------:R-:W-:-:S02]  /*5910*/  FSEL R15, R15, -INF , P2 ;  /* 0xff8000000f0f7808 */ /* 0x000fc40001000000 */
[----:B------:R-:W3:Y:S01]  /*5920*/  MUFU.TANH R58, R58 ;  /* 0x0000003a003a7308 */ /* 0x000ee20000002400 */
[----:B------:R-:W-:Y:S02]  /*5930*/  FSEL R20, R20, -INF , P3 ;  /* 0xff80000014147808 */ /* 0x000fe40001800000 */
[----:B------:R-:W-:Y:S02]  /*5940*/  FSEL R25, R25, -INF , P5 ;  /* 0xff80000019197808 */ /* 0x000fe40002800000 */
[C---:B------:R-:W-:Y:S02]  /*5950*/  ISETP.GT.AND P2, PT, R56.reuse, 0x19, PT ;  /* 0x000000193800780c */ /* 0x040fe40003f44270 */
[C---:B------:R-:W-:Y:S01]  /*5960*/  ISETP.GT.AND P3, PT, R56.reuse, 0x20, PT ;  /* 0x000000203800780c */ /* 0x040fe20003f64270 */
[----:B------:R-:W4:Y:S01]  /*5970*/  MUFU.TANH R59, R59 ;  /* 0x0000003b003b7308 */ /* 0x000f220000002400 */
[----:B------:R-:W-:Y:S02]  /*5980*/  ISETP.GT.AND P5, PT, R56, 0x21, PT ;  /* 0x000000213800780c */ /* 0x000fe40003fa4270 */
[----:B------:R-:W-:-:S02]  /*5990*/  FSEL R30, R30, -INF , P2 ;  /* 0xff8000001e1e7808 */ /* 0x000fc40001000000 */
[----:B------:R-:W-:Y:S02]  /*59a0*/  FSEL R33, R33, -INF , P3 ;  /* 0xff80000021217808 */ /* 0x000fe40001800000 */
[----:B------:R-:W-:Y:S01]  /*59b0*/  FSEL R34, R34, -INF , P5 ;  /* 0xff80000022227808 */ /* 0x000fe20002800000 */
[----:B------:R-:W5:Y:S01]  /*59c0*/  MUFU.TANH R60, R60 ;  /* 0x0000003c003c7308 */ /* 0x000f620000002400 */
[----:B------:R-:W-:Y:S02]  /*59d0*/  ISETP.GT.AND P2, PT, R56, 0x30, PT ;  /* 0x000000303800780c */ /* 0x000fe40003f44270 */
[----:B-1----:R-:W-:Y:S01]  /*59e0*/  FMNMX.FTZ R80, R76, R77, !PT ;  /* 0x0000004d4c507209 */ /* 0x002fe20007810000 */
[----:B------:R-:W-:Y:S01]  /*59f0*/  FMUL.FTZ R76, R83, UR5 ;  /* 0x00000005534c7c20 */ /* 0x000fe20008410000 */
[----:B------:R-:W-:Y:S01]  /*5a00*/  ISETP.GT.AND P3, PT, R56, 0x31, PT ;  /* 0x000000313800780c */ /* 0x000fe20003f64270 */
[----:B------:R-:W-:Y:S01]  /*5a10*/  FMUL.FTZ R77, R86, UR5 ;  /* 0x00000005564d7c20 */ /* 0x000fe20008410000 */
[----:B------:R-:W-:Y:S01]  /*5a20*/  ISETP.GT.AND P5, PT, R56, 0x38, PT ;  /* 0x000000383800780c */ /* 0x000fe20003fa4270 */
[----:B------:R-:W1:Y:S01]  /*5a30*/  SHFL.BFLY PT, R79, R80, 0x1, 0x1f ;  /* 0x0c201f00504f7f89 */ /* 0x000e6200000e0000 */
[----:B------:R-:W-:Y:S01]  /*5a40*/  MUFU.TANH R62, R62 ;  /* 0x0000003e003e7308 */ /* 0x000fe20000002400 */
[----:B------:R-:W-:-:S02]  /*5a50*/  FSEL R50, R50, -INF , P2 ;  /* 0xff80000032327808 */ /* 0x000fc40001000000 */
[----:B--2---:R-:W-:Y:S02]  /*5a60*/  FSEL R51, R51, -INF , P3 ;  /* 0xff80000033337808 */ /* 0x004fe40001800000 */
[----:B0-----:R-:W-:Y:S02]  /*5a70*/  FSEL R54, R54, -INF , P5 ;  /* 0xff80000036367808 */ /* 0x001fe40002800000 */
[C---:B------:R-:W-:Y:S01]  /*5a80*/  ISETP.GT.AND P2, PT, R56.reuse, 0x40, PT ;  /* 0x000000403800780c */ /* 0x040fe20003f44270 */
[----:B------:R0:W-:Y:S01]  /*5a90*/  MUFU.TANH R68, R73 ;  /* 0x0000004900447308 */ /* 0x0001e20000002400 */
[C---:B------:R-:W-:Y:S02]  /*5aa0*/  ISETP.GT.AND P3, PT, R56.reuse, 0x41, PT ;  /* 0x000000413800780c */ /* 0x040fe40003f64270 */
[----:B------:R-:W-:Y:S02]  /*5ab0*/  ISETP.GT.AND P5, PT, R56, 0x48, PT ;  /* 0x000000483800780c */ /* 0x000fe40003fa4270 */
[----:B---3--:R-:W-:-:S02]  /*5ac0*/  FSEL R58, R58, -INF , P2 ;  /* 0xff8000003a3a7808 */ /* 0x008fc40001000000 */
[----:B----4-:R-:W-:Y:S01]  /*5ad0*/  FSEL R59, R59, -INF , P3 ;  /* 0xff8000003b3b7808 */ /* 0x010fe20001800000 */
[----:B------:R-:W2:Y:S01]  /*5ae0*/  MUFU.TANH R12, R12 ;  /* 0x0000000c000c7308 */ /* 0x000ea20000002400 */
[----:B0-----:R-:W-:Y:S01]  /*5af0*/  FMUL.FTZ R73, R75, UR5 ;  /* 0x000000054b497c20 */ /* 0x001fe20008410000 */
[----:B-----5:R-:W-:Y:S01]  /*5b00*/  FSEL R60, R60, -INF , P5 ;  /* 0xff8000003c3c7808 */ /* 0x020fe20002800000 */
[----:B------:R-:W-:Y:S01]  /*5b10*/  FMUL.FTZ R75, R82, UR5 ;  /* 0x00000005524b7c20 */ /* 0x000fe20008410000 */
[C---:B------:R-:W-:Y:S02]  /*5b20*/  ISETP.GT.AND P1, PT, R56.reuse, 0x1, PT ;  /* 0x000000013800780c */ /* 0x040fe40003f24270 */
[----:B------:R-:W-:Y:S02]  /*5b30*/  ISETP.GT.AND P2, PT, R56, 0x50, PT ;  /* 0x000000503800780c */ /* 0x000fe40003f44270 */
[----:B-1----:R-:W-:Y:S01]  /*5b40*/  FMNMX.FTZ R78, R80, R79, !PT ;  /* 0x0000004f504e7209 */ /* 0x002fe20007810000 */
[----:B------:R-:W0:Y:S01]  /*5b50*/  MUFU.TANH R66, R66 ;  /* 0x0000004200427308 */ /* 0x000e220000002400 */
[----:B------:R-:W-:-:S02]  /*5b60*/  FSEL R80, R11, -INF , P4 ;  /* 0xff8000000b507808 */ /* 0x000fc40002000000 */
[C---:B------:R-:W-:Y:S01]  /*5b70*/  ISETP.GT.AND P4, PT, R56.reuse, 0x11, PT ;  /* 0x000000113800780c */ /* 0x040fe20003f84270 */
[----:B------:R-:W1:Y:S01]  /*5b80*/  LDC R11, c[0x0][0x988] ;  /* 0x00026200ff0b7b82 */ /* 0x000e620000000800 */
[----:B------:R-:W-:Y:S02]  /*5b90*/  ISETP.GT.AND P3, PT, R56, 0x51, PT ;  /* 0x000000513800780c */ /* 0x000fe40003f64270 */
[----:B------:R-:W-:Y:S01]  /*5ba0*/  FSEL R26, R26, -INF , P4 ;  /* 0xff8000001a1a7808 */ /* 0x000fe20002000000 */
[----:B------:R-:W3:Y:S01]  /*5bb0*/  MUFU.TANH R70, R70 ;  /* 0x0000004600467308 */ /* 0x000ee20000002400 */
[C---:B------:R-:W-:Y:S02]  /*5bc0*/  ISETP.GT.AND P4, PT, R56.reuse, 0x28, PT ;  /* 0x000000283800780c */ /* 0x040fe40003f84270 */
[----:B------:R-:W-:Y:S02]  /*5bd0*/  ISETP.GT.AND P5, PT, R56, 0x58, PT ;  /* 0x000000583800780c */ /* 0x000fe40003fa4270 */
[----:B------:R-:W-:-:S02]  /*5be0*/  FSEL R37, R37, -INF , P4 ;  /* 0xff80000025257808 */ /* 0x000fc40002000000 */
[----:B------:R-:W-:Y:S01]  /*5bf0*/  ISETP.GT.AND P4, PT, R56, 0x39, PT ;  /* 0x000000393800780c */ /* 0x000fe20003f84270 */
[----:B------:R-:W4:Y:S01]  /*5c00*/  MUFU.TANH R71, R71 ;  /* 0x0000004700477308 */ /* 0x000f220000002400 */
[----:B--2---:R-:W-:Y:S02]  /*5c10*/  FSEL R12, R12, -INF , P1 ;  /* 0xff8000000c0c7808 */ /* 0x004fe40000800000 */
[----:B------:R-:W-:Y:S02]  /*5c20*/  FSEL R55, R55, -INF , P4 ;  /* 0xff80000037377808 */ /* 0x000fe40002000000 */
[----:B------:R-:W-:Y:S02]  /*5c30*/  ISETP.GT.AND P4, PT, R56, 0x49, PT ;  /* 0x000000493800780c */ /* 0x000fe40003f84270 */
[----:B0-----:R-:W-:Y:S01]  /*5c40*/  FSEL R66, R66, -INF , P2 ;  /* 0xff80000042427808 */ /* 0x001fe20001000000 */
[----:B------:R-:W0:Y:S01]  /*5c50*/  MUFU.TANH R29, R29 ;  /* 0x0000001d001d7308 */ /* 0x000e220000002400 */
[----:B------:R-:W-:-:S02]  /*5c60*/  FSEL R62, R62, -INF , P4 ;  /* 0xff8000003e3e7808 */ /* 0x000fc40002000000 */
[----:B------:R-:W-:Y:S01]  /*5c70*/  ISETP.GT.AND P4, PT, R56, 0x59, PT ;  /* 0x000000593800780c */ /* 0x000fe20003f84270 */
[----:B-1----:R-:W-:Y:S01]  /*5c80*/  FMUL.FTZ R82, R78, R11 ;  /* 0x0000000b4e527220 */ /* 0x002fe20000410000 */
[----:B------:R-:W-:Y:S02]  /*5c90*/  FSEL R68, R68, -INF , P3 ;  /* 0xff80000044447808 */ /* 0x000fe40001800000 */
[----:B---3--:R-:W-:Y:S01]  /*5ca0*/  FSEL R70, R70, -INF , P5 ;  /* 0xff80000046467808 */ /* 0x008fe20002800000 */
[----:B------:R-:W1:Y:S01]  /*5cb0*/  MUFU.TANH R72, R72 ;  /* 0x0000004800487308 */ /* 0x000e620000002400 */
[----:B----4-:R-:W-:Y:S02]  /*5cc0*/  FSEL R71, R71, -INF , P4 ;  /* 0xff80000047477808 */ /* 0x010fe40002000000 */
[C---:B------:R-:W-:Y:S02]  /*5cd0*/  ISETP.GT.AND P1, PT, R56.reuse, 0x18, PT ;  /* 0x000000183800780c */ /* 0x040fe40003f24270 */
[----:B------:R-:W-:-:S02]  /*5ce0*/  ISETP.GT.AND P2, PT, R56, 0x60, PT ;  /* 0x000000603800780c */ /* 0x000fc40003f44270 */
[C---:B------:R-:W-:Y:S01]  /*5cf0*/  ISETP.GT.AND P3, PT, R56.reuse, 0x61, PT ;  /* 0x000000613800780c */ /* 0x040fe20003f64270 */
[----:B------:R-:W2:Y:S01]  /*5d00*/  MUFU.TANH R73, R73 ;  /* 0x0000004900497308 */ /* 0x000ea20000002400 */
[C---:B------:R-:W-:Y:S02]  /*5d10*/  ISETP.GT.AND P5, PT, R56.reuse, 0x68, PT ;  /* 0x000000683800780c */ /* 0x040fe40003fa4270 */
[----:B------:R-:W-:Y:S02]  /*5d20*/  ISETP.GT.AND P4, PT, R56, 0x69, PT ;  /* 0x000000693800780c */ /* 0x000fe40003f84270 */
[----:B------:R-:W-:Y:S02]  /*5d30*/  FMNMX.FTZ R81, R80, R8, !PT ;  /* 0x0000000850517209 */ /* 0x000fe40007810000 */
[----:B0-----:R-:W-:Y:S01]  /*5d40*/  FSEL R29, R29, -INF , P1 ;  /* 0xff8000001d1d7808 */ /* 0x001fe20000800000 */
[----:B------:R-:W0:Y:S01]  /*5d50*/  MUFU.TANH R74, R74 ;  /* 0x0000004a004a7308 */ /* 0x000e220000002400 */
[----:B-1----:R-:W-:-:S02]  /*5d60*/  FSEL R72, R72, -INF , P2 ;  /* 0xff80000048487808 */ /* 0x002fc40001000000 */
[C---:B------:R-:W-:Y:S02]  /*5d70*/  ISETP.GT.AND P1, PT, R56.reuse, 0x29, PT ;  /* 0x000000293800780c */ /* 0x040fe40003f24270 */
[----:B------:R-:W-:-:S03]  /*5d80*/  ISETP.GT.AND P2, PT, R56, 0x70, PT ;  /* 0x000000703800780c */ /* 0x000fc60003f44270 */
[----:B------:R-:W1:Y:S01]  /*5d90*/  MUFU.TANH R6, R84 ;  /* 0x0000005400067308 */ /* 0x000e620000002400 */
[----:B--2---:R-:W-:Y:S02]  /*5da0*/  FSEL R73, R73, -INF , P3 ;  /* 0xff80000049497808 */ /* 0x004fe40001800000 */
[----:B------:R-:W-:-:S05]  /*5db0*/  ISETP.GT.AND P3, PT, R56, 0x71, PT ;  /* 0x000000713800780c */ /* 0x000fca0003f64270 */
[----:B------:R-:W2:Y:S01]  /*5dc0*/  MUFU.TANH R61, R61 ;  /* 0x0000003d003d7308 */ /* 0x000ea20000002400 */
[----:B0-----:R-:W-:Y:S02]  /*5dd0*/  FSEL R74, R74, -INF , P5 ;  /* 0xff8000004a4a7808 */ /* 0x001fe40002800000 */
[----:B------:R-:W-:-:S05]  /*5de0*/  ISETP.GT.AND P5, PT, R56, 0x78, PT ;  /* 0x000000783800780c */ /* 0x000fca0003fa4270 */
[----:B------:R-:W-:Y:S01]  /*5df0*/  MUFU.TANH R75, R75 ;  /* 0x0000004b004b7308 */ /* 0x000fe20000002400 */
[----:B-1----:R-:W-:Y:S02]  /*5e00*/  FSEL R6, R6, -INF , P4 ;  /* 0xff80000006067808 */ /* 0x002fe40002000000 */
[----:B------:R-:W-:Y:S02]  /*5e10*/  ISETP.GT.AND P4, PT, R56, 0x79, PT ;  /* 0x000000793800780c */ /* 0x000fe40003f84270 */
[----:B------:R-:W-:-:S03]  /*5e20*/  FMNMX.FTZ R56, R12, R81, !PT ;  /* 0x000000510c387209 */ /* 0x000fc60007810000 */
[----:B------:R-:W-:Y:S01]  /*5e30*/  MUFU.TANH R76, R76 ;  /* 0x0000004c004c7308 */ /* 0x000fe20000002400 */
[----:B------:R-:W-:Y:S02]  /*5e40*/  FMNMX.FTZ R81, R15, R56, !PT ;  /* 0x000000380f517209 */ /* 0x000fe40007810000 */
[----:B--2---:R-:W-:Y:S02]  /*5e50*/  FSEL R61, R61, -INF , P1 ;  /* 0xff8000003d3d7808 */ /* 0x004fe40000800000 */
[----:B------:R-:W-:Y:S02]  /*5e60*/  FMNMX.FTZ R56, R20, R81, !PT ;  /* 0x0000005114387209 */ /* 0x000fe40007810000 */
[----:B------:R-:W-:Y:S01]  /*5e70*/  FSETP.NEU.FTZ.AND P1, PT, R78, -INF , PT ;  /* 0xff8000004e00780b */ /* 0x000fe20003f3d000 */
[----:B------:R-:W0:Y:S01]  /*5e80*/  MUFU.TANH R77, R77 ;  /* 0x0000004d004d7308 */ /* 0x000e220000002400 */
[----:B------:R-:W-:Y:S02]  /*5e90*/  FMNMX.FTZ R81, R25, R56, !PT ;  /* 0x0000003819517209 */ /* 0x000fe40007810000 */
[----:B------:R-:W-:-:S02]  /*5ea0*/  FSEL R82, R82, RZ, P1 ;  /* 0x000000ff52527208 */ /* 0x000fc40000800000 */
[----:B------:R-:W-:-:S03]  /*5eb0*/  FMNMX.FTZ R56, R26, R81, !PT ;  /* 0x000000511a387209 */ /* 0x000fc60007810000 */
[-CC-:B------:R-:W-:Y:S01]  /*5ec0*/  FFMA.FTZ R83, R32, R11.reuse, -R82.reuse ;  /* 0x0000000b20537223 */ /* 0x180fe20000010852 */
[----:B------:R-:W-:Y:S01]  /*5ed0*/  FMNMX.FTZ R81, R29, R56, !PT ;  /* 0x000000381d517209 */ /* 0x000fe20007810000 */
[-CC-:B------:R-:W-:Y:S01]  /*5ee0*/  FFMA.FTZ R84, R35, R11.reuse, -R82.reuse ;  /* 0x0000000b23547223 */ /* 0x180fe20000010852 */
[----:B------:R-:W1:Y:S01]  /*5ef0*/  MUFU.TANH R79, R87 ;  /* 0x00000057004f7308 */ /* 0x000e620000002400 */
[--C-:B------:R-:W-:Y:S01]  /*5f00*/  FFMA.FTZ R9, R9, R11, -R82.reuse ;  /* 0x0000000b09097223 */ /* 0x100fe20000010852 */
[----:B------:R-:W-:Y:S01]  /*5f10*/  FMNMX.FTZ R56, R30, R81, !PT ;  /* 0x000000511e387209 */ /* 0x000fe20007810000 */
[-CC-:B------:R-:W-:Y:S01]  /*5f20*/  FFMA.FTZ R10, R10, R11.reuse, -R82.reuse ;  /* 0x0000000b0a0a7223 */ /* 0x180fe20000010852 */
[-CC-:B------:R-:W-:Y:S01]  /*5f30*/  FFMA.FTZ R13, R13, R11.reuse, -R82.reuse ;  /* 0x0000000b0d0d7223 */ /* 0x180fe20000010852 */
[-CC-:B------:R-:W-:Y:S01]  /*5f40*/  FFMA.FTZ R14, R14, R11.reuse, -R82.reuse ;  /* 0x0000000b0e0e7223 */ /* 0x180fe20000010852 */
[----:B------:R-:W-:Y:S01]  /*5f50*/  FMNMX.FTZ R81, R33, R56, !PT ;  /* 0x0000003821517209 */ /* 0x000fe20007810000 */
[-CC-:B------:R-:W-:Y:S01]  /*5f60*/  FFMA.FTZ R21, R21, R11.reuse, -R82.reuse ;  /* 0x0000000b15157223 */ /* 0x180fe20000010852 */
[----:B0-----:R-:W-:Y:S01]  /*5f70*/  FSEL R77, R77, -INF , P5 ;  /* 0xff8000004d4d7808 */ /* 0x001fe20002800000 */
[--C-:B------:R-:W-:Y:S01]  /*5f80*/  FFMA.FTZ R24, R24, R11, -R82.reuse ;  /* 0x0000000b18187223 */ /* 0x100fe20000010852 */
[----:B------:R-:W-:Y:S01]  /*5f90*/  FMNMX.FTZ R56, R34, R81, !PT ;  /* 0x0000005122387209 */ /* 0x000fe20007810000 */
[-CC-:B------:R-:W-:Y:S01]  /*5fa0*/  FFMA.FTZ R27, R27, R11.reuse, -R82.reuse ;  /* 0x0000000b1b1b7223 */ /* 0x180fe20000010852 */
[-CC-:B------:R-:W-:Y:S01]  /*5fb0*/  FFMA.FTZ R28, R28, R11.reuse, -R82.reuse ;  /* 0x0000000b1c1c7223 */ /* 0x180fe20000010852 */
[-CC-:B------:R-:W-:Y:S01]  /*5fc0*/  FFMA.FTZ R31, R31, R11.reuse, -R82.reuse ;  /* 0x0000000b1f1f7223 */ /* 0x180fe20000010852 */
[----:B------:R-:W-:Y:S01]  /*5fd0*/  FMNMX.FTZ R32, R37, R56, !PT ;  /* 0x0000003825207209 */ /* 0x000fe20007810000 */
[-CC-:B------:R-:W-:Y:S01]  /*5fe0*/  FFMA.FTZ R36, R36, R11.reuse, -R82.reuse ;  /* 0x0000000b24247223 */ /* 0x180fe20000010852 */
[----:B------:R-:W-:Y:S01]  /*5ff0*/  MUFU.EX2 R56, R83 ;  /* 0x0000005300387308 */ /* 0x000fe20000000800 */
[----:B-1----:R-:W-:Y:S01]  /*6000*/  FSEL R79, R79, -INF , P4 ;  /* 0xff8000004f4f7808 */ /* 0x002fe20002000000 */
[-CC-:B------:R-:W-:Y:S01]  /*6010*/  FFMA.FTZ R38, R38, R11.reuse, -R82.reuse ;  /* 0x0000000b26267223 */ /* 0x180fe20000010852 */
[----:B------:R-:W-:Y:S01]  /*6020*/  FMNMX.FTZ R81, R61, R32, !PT ;  /* 0x000000203d517209 */ /* 0x000fe20007810000 */
[-CC-:B------:R-:W-:Y:S01]  /*6030*/  FFMA.FTZ R39, R39, R11.reuse, -R82.reuse ;  /* 0x0000000b27277223 */ /* 0x180fe20000010852 */
[-CC-:B------:R-:W-:Y:S01]  /*6040*/  FFMA.FTZ R40, R40, R11.reuse, -R82.reuse ;  /* 0x0000000b28287223 */ /* 0x180fe20000010852 */
[--C-:B------:R-:W-:Y:S01]  /*6050*/  FFMA.FTZ R41, R41, R11, -R82.reuse ;  /* 0x0000000b29297223 */ /* 0x100fe20000010852 */
[----:B------:R-:W-:Y:S01]  /*6060*/  FMNMX.FTZ R32, R50, R81, !PT ;  /* 0x0000005132207209 */ /* 0x000fe20007810000 */
[-CC-:B------:R-:W-:Y:S01]  /*6070*/  FFMA.FTZ R42, R42, R11.reuse, -R82.reuse ;  /* 0x0000000b2a2a7223 */ /* 0x180fe20000010852 */
[----:B------:R0:W-:Y:S01]  /*6080*/  MUFU.EX2 R81, R84 ;  /* 0x0000005400517308 */ /* 0x0001e20000000800 */
[-CC-:B------:R-:W-:Y:S01]  /*6090*/  FFMA.FTZ R43, R43, R11.reuse, -R82.reuse ;  /* 0x0000000b2b2b7223 */ /* 0x180fe20000010852 */
[----:B------:R-:W-:Y:S01]  /*60a0*/  FMNMX.FTZ R35, R51, R32, !PT ;  /* 0x0000002033237209 */ /* 0x000fe20007810000 */
[-CC-:B------:R-:W-:Y:S01]  /*60b0*/  FFMA.FTZ R44, R44, R11.reuse, -R82.reuse ;  /* 0x0000000b2c2c7223 */ /* 0x180fe20000010852 */
[-CC-:B------:R-:W-:Y:S01]  /*60c0*/  FFMA.FTZ R45, R45, R11.reuse, -R82.reuse ;  /* 0x0000000b2d2d7223 */ /* 0x180fe20000010852 */
[--C-:B------:R-:W-:Y:S01]  /*60d0*/  FFMA.FTZ R46, R46, R11, -R82.reuse ;  /* 0x0000000b2e2e7223 */ /* 0x100fe20000010852 */
[----:B------:R-:W-:Y:S01]  /*60e0*/  FMNMX.FTZ R32, R54, R35, !PT ;  /* 0x0000002336207209 */ /* 0x000fe20007810000 */
[-CC-:B------:R-:W-:Y:S01]  /*60f0*/  FFMA.FTZ R48, R48, R11.reuse, -R82.reuse ;  /* 0x0000000b30307223 */ /* 0x180fe20000010852 */
[-CC-:B------:R-:W-:Y:S01]  /*6100*/  FFMA.FTZ R49, R49, R11.reuse, -R82.reuse ;  /* 0x0000000b31317223 */ /* 0x180fe20000010852 */
[-CC-:B0-----:R-:W-:Y:S01]  /*6110*/  FFMA.FTZ R84, R57, R11.reuse, -R82.reuse ;  /* 0x0000000b39547223 */ /* 0x181fe20000010852 */
[----:B------:R-:W-:Y:S01]  /*6120*/  FMNMX.FTZ R35, R55, R32, !PT ;  /* 0x0000002037237209 */ /* 0x000fe20007810000 */
[-CC-:B------:R-:W-:Y:S01]  /*6130*/  FFMA.FTZ R52, R52, R11.reuse, -R82.reuse ;  /* 0x0000000b34347223 */ /* 0x180fe20000010852 */
[-CC-:B------:R-:W-:Y:S01]  /*6140*/  FFMA.FTZ R53, R53, R11.reuse, -R82.reuse ;  /* 0x0000000b35357223 */ /* 0x180fe20000010852 */
[--C-:B------:R-:W-:Y:S01]  /*6150*/  FFMA.FTZ R47, R47, R11, -R82.reuse ;  /* 0x0000000b2f2f7223 */ /* 0x100fe20000010852 */
[----:B------:R-:W-:Y:S01]  /*6160*/  FMNMX.FTZ R32, R58, R35, !PT ;  /* 0x000000233a207209 */ /* 0x000fe20007810000 */
[-CC-:B------:R-:W-:Y:S01]  /*6170*/  FFMA.FTZ R64, R64, R11.reuse, -R82.reuse ;  /* 0x0000000b40407223 */ /* 0x180fe20000010852 */
[-CC-:B------:R-:W-:Y:S01]  /*6180*/  FFMA.FTZ R65, R65, R11.reuse, -R82.reuse ;  /* 0x0000000b41417223 */ /* 0x180fe20000010852 */
[-CC-:B------:R-:W-:Y:S01]  /*6190*/  FFMA.FTZ R67, R67, R11.reuse, -R82.reuse ;  /* 0x0000000b43437223 */ /* 0x180fe20000010852 */
[----:B------:R-:W-:Y:S01]  /*61a0*/  FMNMX.FTZ R35, R59, R32, !PT ;  /* 0x000000203b237209 */ /* 0x000fe20007810000 */
[----:B------:R-:W-:Y:S01]  /*61b0*/  FFMA.FTZ R69, R69, R11, -R82 ;  /* 0x0000000b45457223 */ /* 0x000fe20000010852 */
        /* <DEDUP_REMOVED lines=12> */
[----:B------:R-:W-:Y:S01]  /*6280*/  FSEL R32, R75, -INF , P2 ;  /* 0xff8000004b207808 */ /* 0x000fe20001000000 */
        /* <DEDUP_REMOVED lines=9> */
[----:B------:R-:W-:Y:S01]  /*6320*/  FMNMX.FTZ R75, R79, R76, !PT ;  /* 0x0000004c4f4b7209 */ /* 0x000fe20007810000 */
[----:B------:R-:W-:Y:S02]  /*6330*/  FFMA.FTZ R76, R63, R11, -R82 ;  /* 0x0000000b3f4c7223 */ /* 0x000fe40000010852 */
[----:B------:R-:W-:Y:S02]  /*6340*/  MUFU.EX2 R28, R28 ;  /* 0x0000001c001c7308 */ /* 0x000fe40000000800 */
[----:B------:R-:W0:Y:S06]  /*6350*/  SHFL.BFLY PT, R83, R75, 0x2, 0x1f ;  /* 0x0c401f004b537f89 */ /* 0x000e2c00000e0000 */
[----:B------:R-:W-:Y:S08]  /*6360*/  MUFU.EX2 R31, R31 ;  /* 0x0000001f001f7308 */ /* 0x000ff00000000800 */
[----:B------:R-:W-:Y:S08]  /*6370*/  MUFU.EX2 R36, R36 ;  /* 0x0000002400247308 */ /* 0x000ff00000000800 */
        /* <DEDUP_REMOVED lines=8> */
[C---:B------:R-:W-:Y:S01]  /*6400*/  FSETP.NEU.FTZ.AND P2, PT, R63.reuse, -INF , PT ;  /* 0xff8000003f00780b */ /* 0x040fe20003f5d000 */
[----:B-1----:R-:W-:-:S06]  /*6410*/  FMUL.FTZ R84, R63, R11 ;  /* 0x0000000b3f547220 */ /* 0x002fcc0000410000 */
[----:B------:R-:W-:Y:S01]  /*6420*/  MUFU.EX2 R42, R42 ;  /* 0x0000002a002a7308 */ /* 0x000fe20000000800 */
[----:B------:R-:W-:-:S05]  /*6430*/  FSEL R84, R84, RZ, P2 ;  /* 0x000000ff54547208 */ /* 0x000fca0001000000 */
[-CC-:B------:R-:W-:Y:S01]  /*6440*/  FFMA.FTZ R83, R34, R11.reuse, -R84.reuse ;  /* 0x0000000b22537223 */ /* 0x180fe20000010854 */
[----:B------:R-:W-:Y:S01]  /*6450*/  FSEL R34, R78, RZ, P1 ;  /* 0x000000ff4e227208 */ /* 0x000fe20000800000 */
[-CC-:B------:R-:W-:Y:S01]  /*6460*/  FFMA.FTZ R82, R80, R11.reuse, -R84.reuse ;  /* 0x0000000b50527223 */ /* 0x180fe20000010854 */
[-CC-:B------:R-:W-:Y:S01]  /*6470*/  FFMA.FTZ R87, R12, R11.reuse, -R84.reuse ;  /* 0x0000000b0c577223 */ /* 0x180fe20000010854 */
[-CC-:B------:R-:W-:Y:S01]  /*6480*/  FFMA.FTZ R80, R15, R11.reuse, -R84.reuse ;  /* 0x0000000b0f507223 */ /* 0x180fe20000010854 */
[-CC-:B------:R-:W-:Y:S01]  /*6490*/  FFMA.FTZ R86, R20, R11.reuse, -R84.reuse ;  /* 0x0000000b14567223 */ /* 0x180fe20000010854 */
[----:B------:R-:W-:Y:S01]  /*64a0*/  FADD.FTZ R34, -R34, R7 ;  /* 0x0000000722227221 */ /* 0x000fe20000010100 */
[----:B------:R-:W-:Y:S01]  /*64b0*/  FSEL R7, R63, RZ, P2 ;  /* 0x000000ff3f077208 */ /* 0x000fe20001000000 */
[----:B------:R-:W-:Y:S01]  /*64c0*/  MUFU.EX2 R82, R82 ;  /* 0x0000005200527308 */ /* 0x000fe20000000800 */
[-CC-:B------:R-:W-:Y:S01]  /*64d0*/  FFMA.FTZ R25, R25, R11.reuse, -R84.reuse ;  /* 0x0000000b19197223 */ /* 0x180fe20000010854 */
[-CC-:B------:R-:W-:Y:S01]  /*64e0*/  FFMA.FTZ R26, R26, R11.reuse, -R84.reuse ;  /* 0x0000000b1a1a7223 */ /* 0x180fe20000010854 */
[-C--:B------:R-:W-:Y:S01]  /*64f0*/  FFMA.FTZ R20, R50, R11.reuse, -R84 ;  /* 0x0000000b32147223 */ /* 0x080fe20000010854 */
[----:B------:R-:W-:Y:S01]  /*6500*/  FADD.FTZ R8, -R7, R8 ;  /* 0x0000000807087221 */ /* 0x000fe20000010100 */
[-C--:B------:R-:W-:Y:S01]  /*6510*/  FMUL.FTZ R7, R34, R11.reuse ;  /* 0x0000000b22077220 */ /* 0x080fe20000410000 */
        /* <DEDUP_REMOVED lines=29> */
[----:B------:R-:W-:-:S03]  /*66f0*/  FFMA.FTZ R84, R79, R11, -R84 ;  /* 0x0000000b4f547223 */ /* 0x000fc60000010854 */
[----:B------:R-:W-:-:S03]  /*6700*/  FADD.FTZ R32, R10, R3 ;  /* 0x000000030a207221 */ /* 0x000fc60000010000 */
[----:B------:R-:W0:Y:S01]  /*6710*/  MUFU.EX2 R86, R86 ;  /* 0x0000005600567308 */ /* 0x000e220000000800 */
[----:B-1----:R-:W-:Y:S01]  /*6720*/  FFMA.FTZ R0, R8, R0, R82 ;  /* 0x0000000008007223 */ /* 0x002fe20000010052 */
[----:B------:R-:W-:-:S03]  /*6730*/  FADD.FTZ R73, R13, R32 ;  /* 0x000000200d497221 */ /* 0x000fc60000010000 */
[----:B------:R-:W-:Y:S01]  /*6740*/  FADD.FTZ R3, R87, R0 ;  /* 0x0000000057037221 */ /* 0x000fe20000010000 */
[----:B------:R-:W-:Y:S02]  /*6750*/  FADD.FTZ R0, R14, R73 ;  /* 0x000000490e007221 */ /* 0x000fe40000010000 */
[----:B------:R-:W1:Y:S01]  /*6760*/  MUFU.EX2 R25, R25 ;  /* 0x0000001900197308 */ /* 0x000e620000000800 */
[----:B--2---:R-:W-:-:S07]  /*6770*/  FADD.FTZ R3, R80, R3 ;  /* 0x0000000350037221 */ /* 0x004fce0000010000 */
[----:B------:R-:W2:Y:S01]  /*6780*/  MUFU.EX2 R26, R26 ;  /* 0x0000001a001a7308 */ /* 0x000ea20000000800 */
[----:B0-----:R-:W-:Y:S01]  /*6790*/  FADD.FTZ R32, R86, R3 ;  /* 0x0000000356207221 */ /* 0x001fe20000010000 */
[----:B------:R-:W-:-:S04]  /*67a0*/  FADD.FTZ R3, R21, R0 ;  /* 0x0000000015037221 */ /* 0x000fc80000010000 */
[----:B------:R-:W-:Y:S02]  /*67b0*/  FADD.FTZ R0, R24, R3 ;  /* 0x0000000318007221 */ /* 0x000fe40000010000 */
[----:B------:R-:W0:Y:S02]  /*67c0*/  MUFU.EX2 R29, R29 ;  /* 0x0000001d001d7308 */ /* 0x000e240000000800 */
[----:B------:R-:W-:-:S04]  /*67d0*/  FADD.FTZ R3, R27, R0 ;  /* 0x000000001b037221 */ /* 0x000fc80000010000 */
[----:B------:R-:W-:Y:S02]  /*67e0*/  FADD.FTZ R0, R28, R3 ;  /* 0x000000031c007221 */ /* 0x000fe40000010000 */
[----:B------:R-:W3:Y:S02]  /*67f0*/  MUFU.EX2 R85, R85 ;  /* 0x0000005500557308 */ /* 0x000ee40000000800 */
[----:B------:R-:W-:-:S04]  /*6800*/  FADD.FTZ R3, R31, R0 ;  /* 0x000000001f037221 */ /* 0x000fc80000010000 */
[----:B------:R-:W-:Y:S02]  /*6810*/  FADD.FTZ R0, R56, R3 ;  /* 0x0000000338007221 */ /* 0x000fe40000010000 */
[----:B------:R-:W4:Y:S08]  /*6820*/  MUFU.EX2 R57, R57 ;  /* 0x0000003900397308 */ /* 0x000f300000000800 */
[----:B------:R1:W-:Y:S08]  /*6830*/  MUFU.EX2 R72, R59 ;  /* 0x0000003b00487308 */ /* 0x0003f00000000800 */
[----:B------:R-:W5:Y:S01]  /*6840*/  MUFU.EX2 R83, R83 ;  /* 0x0000005300537308 */ /* 0x000f620000000800 */
[----:B-1----:R-:W-:-:S04]  /*6850*/  FADD.FTZ R59, R25, R32 ;  /* 0x00000020193b7221 */ /* 0x002fc80000010000 */
[----:B--2---:R-:W-:Y:S01]  /*6860*/  FADD.FTZ R32, R26, R59 ;  /* 0x0000003b1a207221 */ /* 0x004fe20000010000 */
[----:B------:R-:W-:Y:S02]  /*6870*/  FADD.FTZ R59, R81, R0 ;  /* 0x00000000513b7221 */ /* 0x000fe40000010000 */
[----:B------:R-:W1:Y:S01]  /*6880*/  MUFU.EX2 R12, R12 ;  /* 0x0000000c000c7308 */ /* 0x000e620000000800 */
[----:B0-----:R-:W-:Y:S01]  /*6890*/  FADD.FTZ R32, R29, R32 ;  /* 0x000000201d207221 */ /* 0x001fe20000010000 */
[----:B------:R-:W-:-:S03]  /*68a0*/  FADD.FTZ R59, R36, R59 ;  /* 0x0000003b243b7221 */ /* 0x000fc60000010000 */
[----:B---3--:R-:W-:-:S03]  /*68b0*/  FADD.FTZ R32, R85, R32 ;  /* 0x0000002055207221 */ /* 0x008fc60000010000 */
[----:B------:R-:W0:Y:S01]  /*68c0*/  MUFU.EX2 R37, R37 ;  /* 0x0000002500257308 */ /* 0x000e220000000800 */
[----:B----4-:R-:W-:-:S04]  /*68d0*/  FADD.FTZ R32, R57, R32 ;  /* 0x0000002039207221 */ /* 0x010fc80000010000 */
[----:B-----5:R-:W-:-:S03]  /*68e0*/  FADD.FTZ R3, R83, R32 ;  /* 0x0000002053037221 */ /* 0x020fc60000010000 */
[----:B------:R-:W2:Y:S01]  /*68f0*/  MUFU.EX2 R20, R20 ;  /* 0x0000001400147308 */ /* 0x000ea20000000800 */
[----:B-1----:R-:W-:-:S07]  /*6900*/  FADD.FTZ R0, R12, R3 ;  /* 0x000000030c007221 */ /* 0x002fce0000010000 */
        /* <DEDUP_REMOVED lines=16> */
[----:B-1----:R-:W-:-:S07]  /*6a10*/  FADD.FTZ R3, R54, R3 ;  /* 0x0000000336037221 */ /* 0x002fce0000010000 */
[----:B------:R-:W1:Y:S08]  /*6a20*/  MUFU.EX2 R77, R60 ;  /* 0x0000003c004d7308 */ /* 0x000e700000000800 */
[----:B------:R-:W3:Y:S08]  /*6a30*/  MUFU.EX2 R45, R45 ;  /* 0x0000002d002d7308 */ /* 0x000ef00000000800 */
[----:B------:R-:W4:Y:S08]  /*6a40*/  MUFU.EX2 R79, R62 ;  /* 0x0000003e004f7308 */ /* 0x000f300000000800 */
[----:B------:R-:W5:Y:S08]  /*6a50*/  MUFU.EX2 R46, R46 ;  /* 0x0000002e002e7308 */ /* 0x000f700000000800 */
[----:B------:R-:W5:Y:S08]  /*6a60*/  MUFU.EX2 R73, R66 ;  /* 0x0000004200497308 */ /* 0x000f700000000800 */
[----:B------:R-:W5:Y:S08]  /*6a70*/  MUFU.EX2 R48, R48 ;  /* 0x0000003000307308 */ /* 0x000f700000000800 */
[----:B------:R0:W-:Y:S08]  /*6a80*/  MUFU.EX2 R66, R33 ;  /* 0x0000002100427308 */ /* 0x0001f00000000800 */
[----:B------:R-:W5:Y:S01]  /*6a90*/  MUFU.EX2 R74, R68 ;  /* 0x00000044004a7308 */ /* 0x000f620000000800 */
[----:B0-----:R-:W-:Y:S01]  /*6aa0*/  FADD.FTZ R33, R43, R0 ;  /* 0x000000002b217221 */ /* 0x001fe20000010000 */
[----:B------:R-:W-:-:S03]  /*6ab0*/  FADD.FTZ R0, R72, R3 ;  /* 0x0000000348007221 */ /* 0x000fc60000010000 */
[----:B--2---:R-:W-:Y:S01]  /*6ac0*/  FADD.FTZ R32, R44, R33 ;  /* 0x000000212c207221 */ /* 0x004fe20000010000 */
[----:B-1----:R-:W-:Y:S02]  /*6ad0*/  FADD.FTZ R0, R77, R0 ;  /* 0x000000004d007221 */ /* 0x002fe40000010000 */
[----:B------:R-:W0:Y:S01]  /*6ae0*/  MUFU.EX2 R49, R49 ;  /* 0x0000003100317308 */ /* 0x000e220000000800 */
[----:B---3--:R-:W-:Y:S01]  /*6af0*/  FADD.FTZ R3, R45, R32 ;  /* 0x000000202d037221 */ /* 0x008fe20000010000 */
[----:B----4-:R-:W-:-:S03]  /*6b00*/  FADD.FTZ R0, R79, R0 ;  /* 0x000000004f007221 */ /* 0x010fc60000010000 */
[----:B-----5:R-:W-:Y:S01]  /*6b10*/  FADD.FTZ R3, R46, R3 ;  /* 0x000000032e037221 */ /* 0x020fe20000010000 */
[----:B------:R-:W-:Y:S02]  /*6b20*/  FADD.FTZ R33, R73, R0 ;  /* 0x0000000049217221 */ /* 0x000fe40000010000 */
[----:B------:R-:W1:Y:S01]  /*6b30*/  MUFU.EX2 R70, R70 ;  /* 0x0000004600467308 */ /* 0x000e620000000800 */
[----:B------:R-:W-:Y:S01]  /*6b40*/  FADD.FTZ R0, R48, R3 ;  /* 0x0000000330007221 */ /* 0x000fe20000010000 */
        /* <DEDUP_REMOVED lines=11> */
[----:B-1----:R-:W-:-:S04]  /*6c00*/  FADD.FTZ R32, R53, R32 ;  /* 0x0000002035207221 */ /* 0x002fc80000010000 */
        /* <DEDUP_REMOVED lines=27> */
.L_x_12087:
[----:B------:R-:W-:Y:S01]  /*6dc0*/  ULEA UR6, UR6, UR41, 0x3 ;  /* 0x0000002906067291 */ /* 0x000fe2000f8e183f */
[----:B------:R-:W-:Y:S01]  /*6dd0*/  F2FP.F16.F32.PACK_AB R25, R26, R25 ;  /* 0x000000191a19723e */ /* 0x000fe200000000ff */
[----:B------:R-:W-:Y:S01]  /*6de0*/  FMUL.FTZ R88, R88, R7 ;  /* 0x0000000758587220 */ /* 0x000fe20000410000 */
[----:B------:R-:W-:Y:S01]  /*6df0*/  F2FP.F16.F32.PACK_AB R32, R10, R9 ;  /* 0x000000090a20723e */ /* 0x000fe200000000ff */
[----:B------:R-:W-:Y:S01]  /*6e00*/  UIADD3 UR6, UR6, 0x2d860, URZ ;  /* 0x0002d86006067890 */ /* 0x000fe2000fffe03f */
[----:B------:R-:W-:Y:S01]  /*6e10*/  F2FP.F16.F32.PACK_AB R33, R87, R82 ;  /* 0x000000525721723e */ /* 0x000fe200000000ff */
[----:B------:R-:W-:Y:S01]  /*6e20*/  FMUL.FTZ R89, R89, R7 ;  /* 0x0000000759597220 */ /* 0x000fe20000410000 */
[----:B------:R-:W-:Y:S01]  /*6e30*/  F2FP.F16.F32.PACK_AB R34, R14, R13 ;  /* 0x0000000d0e22723e */ /* 0x000fe200000000ff */
[----:B------:R-:W-:Y:S01]  /*6e40*/  UPRMT UR6, UR42, 0x654, UR6 ;  /* 0x000006542a067896 */ /* 0x000fe20008000006 */
        /* <DEDUP_REMOVED lines=10> */
[----:B------:R-:W-:Y:S01]  /*6ef0*/  STSM.16.M88.4 [R16+0x21800], R32 ;  /* 0x0218002010007844 */ /* 0x000fe20000000200 */
[----:B------:R-:W-:Y:S01]  /*6f00*/  F2FP.F16.F32.PACK_AB R57, R83, R57 ;  /* 0x000000395339723e */ /* 0x000fe200000000ff */
[----:B------:R-:W-:Y:S01]  /*6f10*/  UMOV UR6, UR38 ;  /* 0x0000002600067c82 */ /* 0x000fe20008000000 */
        /* <DEDUP_REMOVED lines=44> */
[----:B------:R-:W-:Y:S01]  /*71e0*/  ISETP.GT.AND P1, PT, R5, R4, PT ;  /* 0x000000040500720c */ /* 0x000fe20003f24270 */
[-C--:B------:R-:W-:Y:S01]  /*71f0*/  FMUL.FTZ R132, R132, R7.reuse ;  /* 0x0000000784847220 */ /* 0x080fe20000410000 */
[----:B------:R-:W-:Y:S01]  /*7200*/  FMUL.FTZ R133, R133, R7 ;  /* 0x0000000785857220 */ /* 0x000fe20000410000 */
        /* <DEDUP_REMOVED lines=36> */
[----:B-1----:R-:W-:Y:S05]  /*7450*/  @P1 BRA `(.L_x_12088) ;  /* 0xffffffcc008c1947 */ /* 0x002fea000383ffff */
.L_x_12077:
[----:B------:R-:W-:-:S13]  /*7460*/  ISETP.GE.AND P1, PT, R5, RZ, PT ;  /* 0x000000ff0500720c */ /* 0x000fda0003f26270 */
[----:B------:R-:W-:Y:S05]  /*7470*/  @!P1 BRA `(.L_x_12089) ;  /* 0x0000002800389947 */ /* 0x000fea0003800000 */
[----:B------:R-:W-:Y:S01]  /*7480*/  IMAD.MOV.U32 R6, RZ, RZ, R63 ;  /* 0x000000ffff067224 */ /* 0x000fe200078e003f */
[----:B------:R-:W-:Y:S01]  /*7490*/  UMOV UR6, UR38 ;  /* 0x0000002600067c82 */ /* 0x000fe20008000000 */
[----:B------:R-:W-:Y:S01]  /*74a0*/  IMAD.MOV.U32 R4, RZ, RZ, R78 ;  /* 0x000000ffff047224 */ /* 0x000fe200078e004e */
[----:B------:R-:W-:Y:S01]  /*74b0*/  ULDC UR5, c[0x0][0x9d8] ;  /* 0x0002760000057ab9 */ /* 0x000fe20000000800 */
[----:B------:R-:W-:-:S07]  /*74c0*/  IMAD.MOV.U32 R7, RZ, RZ, R2 ;  /* 0x000000ffff077224 */ /* 0x000fce00078e0002 */
.L_x_12100:
[----:B------:R-:W-:Y:S01]  /*74d0*/  ISETP.NE.AND P2, PT, RZ, UR40, PT ;  /* 0x00000028ff007c0c */ /* 0x000fe2000bf45270 */
[----:B------:R-:W-:-:S04]  /*74e0*/  UISETP.NE.AND UP0, UPT, UR6, 0x1, UPT ;  /* 0x000000010600788c */ /* 0x000fc8000bf05270 */
[----:B------:R-:W-:-:S06]  /*74f0*/  USEL UR7, URZ, 0x1, UP0 ;  /* 0x000000013f077887 */ /* 0x000fcc0008000000 */
[----:B------:R-:W-:Y:S02]  /*7500*/  LOP3.LUT R2, R7, UR7, RZ, 0x3c, !PT ;  /* 0x0000000707027c12 */ /* 0x000fe4000f8e3cff */
[----:B------:R-:W-:Y:S05]  /*7510*/  @P2 BRA `(.L_x_12090) ;  /* 0x0000000000342947 */ /* 0x000fea0003800000 */
[----:B------:R-:W-:Y:S05]  /*7520*/  @!P0 BRA `(.L_x_12091) ;  /* 0x0000000000048947 */ /* 0x000fea0003800000 */
[----:B------:R-:W-:Y:S01]  /*7530*/  BPT.TRAP 0x1 ;  /* 0x000000040000795c */ /* 0x000fe20000300000 */
.L_x_12091:
        /* <DEDUP_REMOVED lines=8> */
.L_x_12092:
[----:B--2---:R-:W-:Y:S05]  /*75c0*/  @P1 BRA `(.L_x_12090) ;  /* 0x0000000000081947 */ /* 0x004fea0003800000 */
[----:B------:R-:W2:Y:S02]  /*75d0*/  SYNCS.PHASECHK.TRANS64.TRYWAIT P1, [UR7+0x2d830], R8 ;  /* 0x02d83008ff0075a7 */ /* 0x000ea40008020147 */
[----:B--2---:R-:W-:Y:S05]  /*75e0*/  @!P1 BRA `(.L_x_12093) ;  /* 0x000000a400749947 */ /* 0x004fea0003800000 */
.L_x_12090:
        /* <DEDUP_REMOVED lines=40> */
.L_x_12095:
[----:B------:R-:W-:Y:S01]  /*7870*/  ULEA UR7, UR6, UR41, 0x3 ;  /* 0x0000002906077291 */ /* 0x000fe2000f8e183f */
[----:B------:R-:W-:-:S08]  /*7880*/  SHF.L.U32 R7, R7, 0x1f, RZ ;  /* 0x0000001f07077819 */ /* 0x000fd000000006ff */
[----:B------:R0:W1:Y:S01]  /*7890*/  SYNCS.PHASECHK.TRANS64.TRYWAIT P1, [UR7+0x2d850], R7 ;  /* 0x02d85007ff0075a7 */ /* 0x0000620008020147 */
[----:B------:R-:W-:Y:S05]  /*78a0*/  @!P0 BRA `(.L_x_12096) ;  /* 0x0000000000048947 */ /* 0x000fea0003800000 */
[----:B------:R-:W-:Y:S01]  /*78b0*/  BPT.TRAP 0x1 ;  /* 0x000000040000795c */ /* 0x000fe20000300000 */
.L_x_12096:
[----:B-1----:R-:W-:Y:S05]  /*78c0*/  @P1 BRA `(.L_x_12094) ;  /* 0x0000000000081947 */ /* 0x002fea0003800000 */
[----:B------:R-:W1:Y:S02]  /*78d0*/  SYNCS.PHASECHK.TRANS64.TRYWAIT P1, [UR7+0x2d850], R7 ;  /* 0x02d85007ff0075a7 */ /* 0x000e640008020147 */
[----:B-1----:R-:W-:Y:S05]  /*78e0*/  @!P1 BRA `(.L_x_12097) ;  /* 0x000000a000cc9947 */ /* 0x002fea0003800000 */
.L_x_12094:
        /* <DEDUP_REMOVED lines=70> */
.L_x_12098:
        /* <DEDUP_REMOVED lines=73> */
[----:B------:R-:W-:-:S04]  /*81e0*/  ULEA UR7, UR38, UR41, 0x3 ;  /* 0x0000002926077291 */ /* 0x000fc8000f8e183f */
[----:B------:R-:W-:Y:S01]  /*81f0*/  UIADD3 UR7, UR7, 0x2d840, URZ ;  /* 0x0002d84007077890 */ /* 0x000fe2000fffe03f */
[----:B------:R-:W0:Y:S01]  /*8200*/  MUFU.TANH R24, R24 ;  /* 0x0000001800187308 */ /* 0x000e220000002400 */
[----:B-1----:R-:W-:Y:S02]  /*8210*/  FMNMX.FTZ R63, R15, R70, !PT ;  /* 0x000000460f3f7209 */ /* 0x002fe40007810000 */
[----:B------:R-:W-:-:S05]  /*8220*/  UPRMT UR7, UR42, 0x654, UR7 ;  /* 0x000006542a077896 */ /* 0x000fca0008000007 */
[----:B------:R-:W1:Y:S01]  /*8230*/  MUFU.TANH R21, R21 ;  /* 0x0000001500157308 */ /* 0x000e620000002400 */
[----:B--2---:R-:W-:-:S03]  /*8240*/  FMNMX.FTZ R68, R20, R11, !PT ;  /* 0x0000000b14447209 */ /* 0x004fc60007810000 */
[----:B------:R-:W-:Y:S04]  /*8250*/  SYNCS.ARRIVE.TRANS64.RED.A1T0 RZ, [UR7], RZ ;  /* 0x000000ffffff79a7 */ /* 0x000fe80008100407 */
[----:B------:R-:W2:Y:S01]  /*8260*/  MUFU.TANH R25, R25 ;  /* 0x0000001900197308 */ /* 0x000ea20000002400 */
[----:B0-----:R-:W-:-:S07]  /*8270*/  FMNMX.FTZ R70, R24, R63, !PT ;  /* 0x0000003f18467209 */ /* 0x001fce0007810000 */
[----:B------:R-:W0:Y:S01]  /*8280*/  MUFU.TANH R26, R26 ;  /* 0x0000001a001a7308 */ /* 0x000e220000002400 */
[----:B-1----:R-:W-:Y:S01]  /*8290*/  FMNMX.FTZ R11, R21, R68, !PT ;  /* 0x00000044150b7209 */ /* 0x002fe20007810000 */
[----:B------:R-:W-:Y:S01]  /*82a0*/  FMUL.FTZ R68, R77, UR5 ;  /* 0x000000054d447c20 */ /* 0x000fe20008410000 */
[----:B------:R-:W-:-:S05]  /*82b0*/  FMUL.FTZ R77, R86, UR5 ;  /* 0x00000005564d7c20 */ /* 0x000fca0008410000 */
        /* <DEDUP_REMOVED lines=16> */
[----:B------:R-:W-:Y:S01]  /*83c0*/  FMUL.FTZ R70, R79, UR5 ;  /* 0x000000054f467c20 */ /* 0x000fe20008410000 */
[----:B------:R-:W-:-:S05]  /*83d0*/  FMUL.FTZ R79, R87, UR5 ;  /* 0x00000005574f7c20 */ /* 0x000fca0008410000 */
        /* <DEDUP_REMOVED lines=95> */
[----:B0-----:R-:W-:Y:S02]  /*89d0*/  FMNMX.FTZ R83, R80, R11, !PT ;  /* 0x0000000b50537209 */ /* 0x001fe40007810000 */
[----:B------:R-:W0:Y:S03]  /*89e0*/  LDC R11, c[0x0][0x988] ;  /* 0x00026200ff0b7b82 */ /* 0x000e260000000800 */
[----:B------:R-:W2:Y:S01]  /*89f0*/  SHFL.BFLY PT, R84, R83, 0x1, 0x1f ;  /* 0x0c201f0053547f89 */ /* 0x000ea200000e0000 */
[----:B-1----:R-:W-:-:S05]  /*8a00*/  FMNMX.FTZ R78, R82, R63, !PT ;  /* 0x0000003f524e7209 */ /* 0x002fca0007810000 */
[C---:B------:R-:W-:Y:S01]  /*8a10*/  FADD.FTZ R4, -R78.reuse, R4 ;  /* 0x000000044e047221 */ /* 0x040fe20000010100 */
[-C--:B0-----:R-:W-:Y:S01]  /*8a20*/  FMUL.FTZ R80, R78, R11.reuse ;  /* 0x0000000b4e507220 */ /* 0x081fe20000410000 */
[----:B--2---:R-:W-:Y:S02]  /*8a30*/  FMNMX.FTZ R63, R83, R84, !PT ;  /* 0x00000054533f7209 */ /* 0x004fe40007810000 */
[-C--:B------:R-:W-:Y:S01]  /*8a40*/  FMUL.FTZ R84, R4, R11.reuse ;  /* 0x0000000b04547220 */ /* 0x080fe20000410000 */
[-CC-:B------:R-:W-:Y:S01]  /*8a50*/  FFMA.FTZ R7, R7, R11.reuse, -R80.reuse ;  /* 0x0000000b07077223 */ /* 0x180fe20000010850 */
[-CC-:B------:R-:W-:Y:S01]  /*8a60*/  FFMA.FTZ R81, R34, R11.reuse, -R80.reuse ;  /* 0x0000000b22517223 */ /* 0x180fe20000010850 */
[-C--:B------:R-:W-:Y:S01]  /*8a70*/  FFMA.FTZ R8, R8, R11.reuse, -R80 ;  /* 0x0000000b08087223 */ /* 0x080fe20000010850 */
        /* <DEDUP_REMOVED lines=43> */
[-CC-:B------:R-:W-:Y:S01]  /*8d30*/  FFMA.FTZ R25, R25, R11.reuse, -R138.reuse ;  /* 0x0000000b19197223 */ /* 0x180fe2000001088a */
[-CC-:B------:R-:W-:Y:S01]  /*8d40*/  FFMA.FTZ R14, R32, R11.reuse, -R138.reuse ;  /* 0x0000000b200e7223 */ /* 0x180fe2000001088a */
[----:B------:R-:W-:Y:S01]  /*8d50*/  FFMA.FTZ R32, R57, R11, -R138 ;  /* 0x0000000b39207223 */ /* 0x000fe2000001088a */
[----:B0-----:R-:W-:Y:S01]  /*8d60*/  FFMA.FTZ R3, R6, R3, R7 ;  /* 0x0000000306037223 */ /* 0x001fe20000010007 */
[----:B-1----:R-:W-:Y:S01]  /*8d70*/  FFMA.FTZ R57, R4, R0, R34 ;  /* 0x0000000004397223 */ /* 0x002fe20000010022 */
        /* <DEDUP_REMOVED lines=30> */
[----:B------:R-:W-:-:S04]  /*8f60*/  FFMA.FTZ R79, R79, R11, -R138 ;  /* 0x0000000b4f4f7223 */ /* 0x000fc8000001088a */
        /* <DEDUP_REMOVED lines=32> */
[----:B------:R1:W-:Y:S01]  /*9170*/  MUFU.EX2 R70, R52 ;  /* 0x0000003400467308 */ /* 0x0003e20000000800 */
[----:B0-----:R-:W-:-:S07]  /*9180*/  FADD.FTZ R0, R38, R3 ;  /* 0x0000000326007221 */ /* 0x001fce0000010000 */
[----:B------:R-:W0:Y:S01]  /*9190*/  MUFU.EX2 R39, R39 ;  /* 0x0000002700277308 */ /* 0x000e220000000800 */
[----:B-1----:R-:W-:-:S04]  /*91a0*/  FADD.FTZ R52, R14, R61 ;  /* 0x0000003d0e347221 */ /* 0x002fc80000010000 */
[----:B------:R-:W-:-:S03]  /*91b0*/  FADD.FTZ R52, R83, R52 ;  /* 0x0000003453347221 */ /* 0x000fc60000010000 */
[----:B------:R-:W-:Y:S08]  /*91c0*/  MUFU.EX2 R41, R41 ;  /* 0x0000002900297308 */ /* 0x000ff00000000800 */
[----:B------:R-:W1:Y:S01]  /*91d0*/  MUFU.EX2 R42, R42 ;  /* 0x0000002a002a7308 */ /* 0x000e620000000800 */
[----:B0-----:R-:W-:-:S07]  /*91e0*/  FADD.FTZ R3, R39, R0 ;  /* 0x0000000027037221 */ /* 0x001fce0000010000 */
[----:B------:R-:W-:Y:S08]  /*91f0*/  MUFU.EX2 R9, R9 ;  /* 0x0000000900097308 */ /* 0x000ff00000000800 */
[----:B------:R0:W-:Y:S01]  /*9200*/  MUFU.EX2 R74, R53 ;  /* 0x00000035004a7308 */ /* 0x0001e20000000800 */
[----:B-1----:R-:W-:-:S07]  /*9210*/  FADD.FTZ R0, R42, R3 ;  /* 0x000000032a007221 */ /* 0x002fce0000010000 */
[----:B------:R-:W1:Y:S01]  /*9220*/  MUFU.EX2 R43, R43 ;  /* 0x0000002b002b7308 */ /* 0x000e620000000800 */
[----:B0-----:R-:W-:-:S04]  /*9230*/  FADD.FTZ R53, R15, R52 ;  /* 0x000000340f357221 */ /* 0x001fc80000010000 */
[----:B------:R-:W-:-:S03]  /*9240*/  FADD.FTZ R53, R36, R53 ;  /* 0x0000003524357221 */ /* 0x000fc60000010000 */
[----:B------:R-:W-:Y:S08]  /*9250*/  MUFU.EX2 R29, R29 ;  /* 0x0000001d001d7308 */ /* 0x000ff00000000800 */
[----:B------:R-:W0:Y:S01]  /*9260*/  MUFU.EX2 R46, R46 ;  /* 0x0000002e002e7308 */ /* 0x000e220000000800 */
[----:B-1----:R-:W-:-:S07]  /*9270*/  FADD.FTZ R3, R43, R0 ;  /* 0x000000002b037221 */ /* 0x002fce0000010000 */
[----:B------:R-:W1:Y:S08]  /*9280*/  MUFU.EX2 R49, R87 ;  /* 0x0000005700317308 */ /* 0x000e700000000800 */
[----:B------:R2:W-:Y:S01]  /*9290*/  MUFU.EX2 R57, R24 ;  /* 0x0000001800397308 */ /* 0x0005e20000000800 */
[----:B0-----:R-:W-:-:S07]  /*92a0*/  FADD.FTZ R0, R46, R3 ;  /* 0x000000032e007221 */ /* 0x001fce0000010000 */
[----:B------:R-:W-:Y:S01]  /*92b0*/  MUFU.EX2 R47, R47 ;  /* 0x0000002f002f7308 */ /* 0x000fe20000000800 */
[----:B--2---:R-:W-:-:S04]  /*92c0*/  FADD.FTZ R24, R10, R53 ;  /* 0x000000350a187221 */ /* 0x004fc80000010000 */
[----:B------:R-:W-:-:S03]  /*92d0*/  FADD.FTZ R24, R41, R24 ;  /* 0x0000001829187221 */ /* 0x000fc60000010000 */
[----:B------:R0:W2:Y:S01]  /*92e0*/  MUFU.EX2 R56, R37 ;  /* 0x0000002500387308 */ /* 0x0000a20000000800 */
[----:B------:R-:W-:-:S04]  /*92f0*/  FADD.FTZ R24, R9, R24 ;  /* 0x0000001809187221 */ /* 0x000fc80000010000 */
[----:B------:R-:W-:-:S03]  /*9300*/  FADD.FTZ R24, R29, R24 ;  /* 0x000000181d187221 */ /* 0x000fc60000010000 */
[----:B------:R-:W3:Y:S01]  /*9310*/  MUFU.EX2 R50, R50 ;  /* 0x0000003200327308 */ /* 0x000ee20000000800 */
[----:B-1----:R-:W-:Y:S01]  /*9320*/  FADD.FTZ R3, R49, R24 ;  /* 0x0000001831037221 */ /* 0x002fe20000010000 */
[----:B0-----:R-:W-:-:S06]  /*9330*/  FFMA.FTZ R37, R77, R11, -R138 ;  /* 0x0000000b4d257223 */ /* 0x001fcc000001088a */
[----:B------:R-:W0:Y:S01]  /*9340*/  MUFU.EX2 R51, R51 ;  /* 0x0000003300337308 */ /* 0x000e220000000800 */
[----:B--2---:R-:W-:-:S04]  /*9350*/  FADD.FTZ R3, R56, R3 ;  /* 0x0000000338037221 */ /* 0x004fc80000010000 */
[----:B------:R-:W-:-:S03]  /*9360*/  FADD.FTZ R3, R70, R3 ;  /* 0x0000000346037221 */ /* 0x000fc60000010000 */
[----:B------:R-:W1:Y:S08]  /*9370*/  MUFU.EX2 R54, R54 ;  /* 0x0000003600367308 */ /* 0x000e700000000800 */
[----:B------:R-:W2:Y:S08]  /*9380*/  MUFU.EX2 R55, R55 ;  /* 0x0000003700377308 */ /* 0x000eb00000000800 */
[----:B------:R4:W-:Y:S08]  /*9390*/  MUFU.EX2 R66, R33 ;  /* 0x0000002100427308 */ /* 0x0009f00000000800 */
[----:B------:R-:W5:Y:S01]  /*93a0*/  MUFU.EX2 R69, R32 ;  /* 0x0000002000457308 */ /* 0x000f620000000800 */
[----:B----4-:R-:W-:-:S04]  /*93b0*/  FADD.FTZ R33, R47, R0 ;  /* 0x000000002f217221 */ /* 0x010fc80000010000 */
[----:B---3--:R-:W-:-:S03]  /*93c0*/  FADD.FTZ R0, R50, R33 ;  /* 0x0000002132007221 */ /* 0x008fc60000010000 */
[----:B------:R-:W3:Y:S01]  /*93d0*/  MUFU.EX2 R58, R58 ;  /* 0x0000003a003a7308 */ /* 0x000ee20000000800 */
[----:B0-----:R-:W-:Y:S01]  /*93e0*/  FADD.FTZ R33, R51, R0 ;  /* 0x0000000033217221 */ /* 0x001fe20000010000 */
[----:B------:R-:W-:-:S03]  /*93f0*/  FADD.FTZ R0, R74, R3 ;  /* 0x000000034a007221 */ /* 0x000fc60000010000 */
[----:B-1----:R-:W-:Y:S01]  /*9400*/  FADD.FTZ R24, R54, R33 ;  /* 0x0000002136187221 */ /* 0x002fe20000010000 */
[----:B------:R-:W-:Y:S02]  /*9410*/  FADD.FTZ R0, R57, R0 ;  /* 0x0000000039007221 */ /* 0x000fe40000010000 */
[----:B------:R-:W0:Y:S01]  /*9420*/  MUFU.EX2 R61, R60 ;  /* 0x0000003c003d7308 */ /* 0x000e220000000800 */
[----:B--2---:R-:W-:Y:S01]  /*9430*/  FADD.FTZ R3, R55, R24 ;  /* 0x0000001837037221 */ /* 0x004fe20000010000 */
[----:B-----5:R-:W-:-:S06]  /*9440*/  FADD.FTZ R0, R69, R0 ;  /* 0x0000000045007221 */ /* 0x020fcc0000010000 */
[----:B------:R-:W1:Y:S01]  /*9450*/  MUFU.EX2 R59, R59 ;  /* 0x0000003b003b7308 */ /* 0x000e620000000800 */
[----:B---3--:R-:W-:-:S07]  /*9460*/  FADD.FTZ R24, R58, R3 ;  /* 0x000000033a187221 */ /* 0x008fce0000010000 */
        /* <DEDUP_REMOVED lines=37> */
.L_x_12099:
        /* <DEDUP_REMOVED lines=22> */
[----:B------:R-:W-:Y:S01]  /*9820*/  UMOV UR6, UR38 ;  /* 0x0000002600067c82 */ /* 0x000fe20008000000 */
[----:B------:R-:W-:Y:S01]  /*9830*/  F2FP.F16.F32.PACK_AB R15, R36, R15 ;  /* 0x0000000f240f723e */ /* 0x000fe200000000ff */
[----:B------:R1:W-:Y:S01]  /*9840*/  STSM.16.M88.4 [R22], R24 ;  /* 0x0000001816007844 */ /* 0x0003e20000000200 */
        /* <DEDUP_REMOVED lines=35> */
[----:B------:R1:W-:Y:S01]  /*9a80*/  STSM.16.M88.4 [R18+0x6000], R64 ;  /* 0x0060004012007844 */ /* 0x0003e20000000200 */
[----:B------:R-:W-:Y:S01]  /*9a90*/  F2FP.F16.F32.PACK_AB R73, R45, R73 ;  /* 0x000000492d49723e */ /* 0x000fe200000000ff */
[-C--:B------:R-:W-:Y:S01]  /*9aa0*/  FMUL.FTZ R125, R125, R6.reuse ;  /* 0x000000067d7d7220 */ /* 0x080fe20000410000 */
        /* <DEDUP_REMOVED lines=43> */
.L_x_12089:
[----:B------:R-:W-:Y:S06]  /*9d60*/  BAR.ARV 0x8, 0x200 ;  /* 0x0208000000007b1d */ /* 0x000fec0000002000 */
[----:B------:R-:W-:Y:S05]  /*9d70*/  @!P0 BRA `(.L_x_12101) ;  /* 0x0000000000048947 */ /* 0x000fea0003800000 */
[----:B------:R-:W-:Y:S01]  /*9d80*/  BPT.TRAP 0x1 ;  /* 0x000000040000795c */ /* 0x000fe20000300000 */
.L_x_12101:
[----:B------:R-:W-:Y:S01]  /*9d90*/  ULEA UR4, UR38, UR41, 0x3 ;  /* 0x0000002926047291 */ /* 0x000fe2000f8e183f */
[----:B------:R-:W-:-:S08]  /*9da0*/  SHF.L.U32 R4, R2, 0x1f, RZ ;  /* 0x0000001f02047819 */ /* 0x000fd000000006ff */
[----:B------:R1:W2:Y:S01]  /*9db0*/  SYNCS.PHASECHK.TRANS64.TRYWAIT P1, [UR4+0x2d850], R4 ;  /* 0x02d85004ff0075a7 */ /* 0x0002a20008020144 */
[----:B------:R-:W-:Y:S05]  /*9dc0*/  @!P0 BRA `(.L_x_12102) ;  /* 0x0000000000048947 */ /* 0x000fea0003800000 */
[----:B------:R-:W-:Y:S01]  /*9dd0*/  BPT.TRAP 0x1 ;  /* 0x000000040000795c */ /* 0x000fe20000300000 */
.L_x_12102:
[----:B--2---:R-:W-:Y:S05]  /*9de0*/  @P1 BRA `(.L_x_12103) ;  /* 0x0000000000081947 */ /* 0x004fea0003800000 */
[----:B------:R-:W2:Y:S02]  /*9df0*/  SYNCS.PHASECHK.TRANS64.TRYWAIT P1, [UR4+0x2d850], R4 ;  /* 0x02d85004ff0075a7 */ /* 0x000ea40008020144 */
[----:B--2---:R-:W-:Y:S05]  /*9e00*/  @!P1 BRA `(.L_x_12104) ;  /* 0x0000007c009c9947 */ /* 0x004fea0003800000 */
.L_x_12103:
        /* <DEDUP_REMOVED lines=10> */
[----:B------:R-:W-:-:S02]  /*9eb0*/  UMOV UR8, UR39 ;  /* 0x0000002700087c82 */ /* 0x000fc40008000000 */
[----:B------:R-:W-:-:S04]  /*9ec0*/  ULOP3.LUT UR5, UR41, 0x2000000, URZ, 0xfc, !UPT ;  /* 0x0200000029057892 */ /* 0x000fc8000f8efc3f */
[----:B------:R-:W-:-:S07]  /*9ed0*/  UIMAD UR5, UR38, 0x600, UR5 ;  /* 0x00000600260578a4 */ /* 0x000fce000f8e0205 */
        /* <DEDUP_REMOVED lines=8> */
[----:B--2---:R-:W-:Y:S01]  /*9f60*/  FADD.FTZ R6, R5, R0 ;  /* 0x0000000005067221 */ /* 0x004fe20000010000 */
[----:B------:R-:W-:Y:S01]  /*9f70*/  IMAD.MOV.U32 R0, RZ, RZ, -0x800000 ;  /* 0xff800000ff007424 */ /* 0x000fe200078e00ff */
[----:B------:R-:W0:Y:S04]  /*9f80*/  SHFL.BFLY PT, R5, R4, 0x1, 0x1f ;  /* 0x0c201f0004057f89 */ /* 0x000e2800000e0000 */
[----:B------:R-:W1:Y:S01]  /*9f90*/  SHFL.BFLY PT, R7, R6, 0x1, 0x1f ;  /* 0x0c201f0006077f89 */ /* 0x000e6200000e0000 */
[----:B0-----:R-:W-:Y:S01]  /*9fa0*/  FADD.FTZ R12, R4, R5 ;  /* 0x00000005040c7221 */ /* 0x001fe20000010000 */
[----:B------:R-:W-:-:S02]  /*9fb0*/  IMAD.MOV.U32 R5, RZ, RZ, RZ ;  /* 0x000000ffff057224 */ /* 0x000fc400078e00ff */
        /* <DEDUP_REMOVED lines=61> */
.L_x_12105:
        /* <DEDUP_REMOVED lines=55> */
[----:B------:R-:W-:Y:S01]  /*a700*/  VIADD R149, R149, 0x1 ;  /* 0x0000000195957836 */ /* 0x000fe20000000000 */
[----:B------:R-:W-:Y:S01]  /*a710*/  LOP3.LUT R2, R2, UR4, RZ, 0x3c, !PT ;  /* 0x0000000402027c12 */ /* 0x000fe2000f8e3cff */
[----:B------:R-:W-:-:S12]  /*a720*/  USEL UR38, UR38, URZ, UP0 ;  /* 0x0000003f26267287 */ /* 0x000fd80008000000 */
.L_x_12069:
        /* <DEDUP_REMOVED lines=10> */
[----:B------:R-:W-:Y:S01]  /*a7d0*/  F2FP.F16.F32.PACK_AB R6, R93, R6 ;  /* 0x000000065d06723e */ /* 0x000fe200000000ff */
[----:B------:R-:W-:Y:S01]  /*a7e0*/  IMAD.MOV.U32 R40, RZ, RZ, RZ ;  /* 0x000000ffff287224 */ /* 0x000fe200078e00ff */
[----:B------:R-:W-:-:S02]  /*a7f0*/  F2FP.F16.F32.PACK_AB R26, R125, R26 ;  /* 0x0000001a7d1a723e */ /* 0x000fc400000000ff */
[----:B------:R-:W-:Y:S01]  /*a800*/  F2FP.F16.F32.PACK_AB R27, R27, R126 ;  /* 0x0000007e1b1b723e */ /* 0x000fe200000000ff */
[----:B------:R-:W-:Y:S01]  /*a810*/  UMOV UR4, UR41 ;  /* 0x0000002900047c82 */ /* 0x000fe20008000000 */
[----:B-1----:R-:W-:Y:S02]  /*a820*/  UMOV UR5, UR6 ;  /* 0x0000000600057c82 */ /* 0x002fe40008000000 */
[----:B------:R-:W-:Y:S01]  /*a830*/  MOV R21, UR5 ;  /* 0x0000000500157c02 */ /* 0x000fe20008000f00 */
[----:B------:R-:W-:Y:S01]  /*a840*/  IMAD.U32 R20, RZ, RZ, UR4 ;  /* 0x00000004ff147e24 */ /* 0x000fe2000f8e00ff */
[----:B------:R-:W-:-:S03]  /*a850*/  ULDC.64 UR4, c[0x0][0xc08] ;  /* 0x0003020000047ab9 */ /* 0x000fc60000000a00 */
[----:B------:R-:W-:-:S03]  /*a860*/  IMAD.WIDE R4, R153, 0x2, R20 ;  /* 0x0000000299047825 */ /* 0x000fc600078e0214 */
[C---:B------:R-:W-:Y:S02]  /*a870*/  IADD3 R35, P3, R4.reuse, 0x3000, RZ ;  /* 0x0000300004237810 */ /* 0x040fe40007f7e0ff */
[----:B------:R-:W-:Y:S02]  /*a880*/  LOP3.LUT R9, R4, 0x180, RZ, 0xc0, !PT ;  /* 0x0000018004097812 */ /* 0x000fe400078ec0ff */
[----:B------:R-:W-:Y:S01]  /*a890*/  LOP3.LUT R12, R35, 0x180, RZ, 0xc0, !PT ;  /* 0x00000180230c7812 */ /* 0x000fe200078ec0ff */
[----:B------:R-:W-:Y:S01]  /*a8a0*/  IMAD.X R13, RZ, RZ, R5, P3 ;  /* 0x000000ffff0d7224 */ /* 0x000fe200018e0605 */
[----:B------:R-:W-:Y:S02]  /*a8b0*/  SHF.R.U64 R9, R9, 0x3, RZ ;  /* 0x0000000309097819 */ /* 0x000fe400000012ff */
[----:B------:R-:W-:Y:S02]  /*a8c0*/  SHF.R.U64 R12, R12, 0x3, RZ ;  /* 0x000000030c0c7819 */ /* 0x000fe400000012ff */
[----:B------:R-:W-:-:S02]  /*a8d0*/  IADD3 R33, P4, R4, 0x20, RZ ;  /* 0x0000002004217810 */ /* 0x000fc40007f9e0ff */
[----:B------:R-:W-:Y:S02]  /*a8e0*/  LOP3.LUT R12, R12, R35, RZ, 0x3c, !PT ;  /* 0x000000230c0c7212 */ /* 0x000fe400078e3cff */
[C---:B------:R-:W-:Y:S01]  /*a8f0*/  IADD3 R37, P2, R4.reuse, 0x3020, RZ ;  /* 0x0000302004257810 */ /* 0x040fe20007f5e0ff */
[----:B------:R-:W1:Y:S01]  /*a900*/  LDC.64 R34, c[0x0][0xc00] ;  /* 0x00030000ff227b82 */ /* 0x000e620000000a00 */
[C---:B------:R-:W-:Y:S01]  /*a910*/  IADD3 R41, P1, R4.reuse, 0x6000, RZ ;  /* 0x0000600004297810 */ /* 0x040fe20007f3e0ff */
[--C-:B------:R-:W-:Y:S01]  /*a920*/  IMAD.X R15, RZ, RZ, R5.reuse, P4 ;  /* 0x000000ffff0f7224 */ /* 0x100fe200020e0605 */
[----:B------:R-:W-:Y:S01]  /*a930*/  IADD3 R43, P0, R4, 0x6020, RZ ;  /* 0x00006020042b7810 */ /* 0x000fe20007f1e0ff */
[--C-:B------:R-:W-:Y:S01]  /*a940*/  IMAD.X R11, RZ, RZ, R5.reuse, P2 ;  /* 0x000000ffff0b7224 */ /* 0x100fe200010e0605 */
[----:B------:R-:W-:Y:S01]  /*a950*/  LOP3.LUT R4, R9, R4, RZ, 0x3c, !PT ;  /* 0x0000000409047212 */ /* 0x000fe200078e3cff */
[--C-:B------:R-:W-:Y:S01]  /*a960*/  IMAD.X R9, RZ, RZ, R5.reuse, P1 ;  /* 0x000000ffff097224 */ /* 0x100fe200008e0605 */
[----:B------:R-:W-:Y:S01]  /*a970*/  LOP3.LUT R10, R33, 0x180, RZ, 0xc0, !PT ;  /* 0x00000180210a7812 */ /* 0x000fe200078ec0ff */
[----:B------:R-:W-:Y:S01]  /*a980*/  IMAD.X R25, RZ, RZ, R5, P0 ;  /* 0x000000ffff197224 */ /* 0x000fe200000e0605 */
[----:B------:R-:W-:-:S02]  /*a990*/  MOV R39, R4 ;  /* 0x0000000400277202 */ /* 0x000fc40000000f00 */
[----:B------:R-:W-:Y:S02]  /*a9a0*/  F2FP.F16.F32.PACK_AB R4, R8, R7 ;  /* 0x000000070804723e */ /* 0x000fe400000000ff */
[----:B------:R-:W-:Y:S02]  /*a9b0*/  LOP3.LUT R8, R37, 0x180, RZ, 0xc0, !PT ;  /* 0x0000018025087812 */ /* 0x000fe400078ec0ff */
[----:B------:R-:W-:Y:S02]  /*a9c0*/  LOP3.LUT R24, R41, 0x180, RZ, 0xc0, !PT ;  /* 0x0000018029187812 */ /* 0x000fe400078ec0ff */
[----:B------:R-:W-:Y:S02]  /*a9d0*/  SHF.R.U64 R10, R10, 0x3, RZ ;  /* 0x000000030a0a7819 */ /* 0x000fe400000012ff */
[----:B------:R-:W-:Y:S02]  /*a9e0*/  SHF.R.U64 R8, R8, 0x3, RZ ;  /* 0x0000000308087819 */ /* 0x000fe400000012ff */
[----:B------:R-:W-:-:S02]  /*a9f0*/  SHF.R.U64 R24, R24, 0x3, RZ ;  /* 0x0000000318187819 */ /* 0x000fc400000012ff */
[----:B0-----:R-:W-:Y:S02]  /*aa00*/  LOP3.LUT R28, R43, 0x180, RZ, 0xc0, !PT ;  /* 0x000001802b1c7812 */ /* 0x001fe400078ec0ff */
[----:B------:R-:W-:Y:S02]  /*aa10*/  LOP3.LUT R14, R10, R33, RZ, 0x3c, !PT ;  /* 0x000000210a0e7212 */ /* 0x000fe400078e3cff */
[----:B------:R-:W-:Y:S01]  /*aa20*/  LOP3.LUT R10, R8, R37, RZ, 0x3c, !PT ;  /* 0x00000025080a7212 */ /* 0x000fe200078e3cff */
[----:B------:R-:W0:Y:S01]  /*aa30*/  LDC.64 R32, c[0x0][0xc00] ;  /* 0x00030000ff207b82 */ /* 0x000e220000000a00 */
[----:B------:R-:W-:Y:S02]  /*aa40*/  LOP3.LUT R8, R24, R41, RZ, 0x3c, !PT ;  /* 0x0000002918087212 */ /* 0x000fe400078e3cff */
[----:B------:R-:W-:Y:S02]  /*aa50*/  SHF.R.U64 R28, R28, 0x3, RZ ;  /* 0x000000031c1c7819 */ /* 0x000fe400000012ff */
[----:B------:R-:W-:-:S02]  /*aa60*/  F2FP.F16.F32.PACK_AB R5, R91, R90 ;  /* 0x0000005a5b05723e */ /* 0x000fc400000000ff */
[----:B------:R-:W-:Y:S02]  /*aa70*/  F2FP.F16.F32.PACK_AB R7, R95, R94 ;  /* 0x0000005e5f07723e */ /* 0x000fe400000000ff */
[----:B------:R-:W-:Y:S02]  /*aa80*/  MOV R37, R10 ;  /* 0x0000000a00257202 */ /* 0x000fe40000000f00 */
[----:B------:R-:W-:Y:S01]  /*aa90*/  MOV R36, R8 ;  /* 0x0000000800247202 */ /* 0x000fe20000000f00 */
[----:B------:R2:W-:Y:S01]  /*aaa0*/  STSM.16.M88.4 [R39], R4 ;  /* 0x0000000427007844 */ /* 0x0005e20000000200 */
[----:B------:R-:W-:Y:S02]  /*aab0*/  LOP3.LUT R24, R28, R43, RZ, 0x3c, !PT ;  /* 0x0000002b1c187212 */ /* 0x000fe400078e3cff */
[----:B------:R-:W-:Y:S02]  /*aac0*/  MOV R38, R14 ;  /* 0x0000000e00267202 */ /* 0x000fe40000000f00 */
[----:B------:R-:W-:-:S02]  /*aad0*/  F2FP.F16.F32.PACK_AB R8, R97, R96 ;  /* 0x000000606108723e */ /* 0x000fc400000000ff */
[----:B------:R-:W-:Y:S02]  /*aae0*/  F2FP.F16.F32.PACK_AB R9, R99, R98 ;  /* 0x000000626309723e */ /* 0x000fe400000000ff */
[----:B------:R-:W-:Y:S02]  /*aaf0*/  F2FP.F16.F32.PACK_AB R10, R101, R100 ;  /* 0x00000064650a723e */ /* 0x000fe400000000ff */
[----:B------:R-:W-:Y:S01]  /*ab00*/  F2FP.F16.F32.PACK_AB R11, R103, R102 ;  /* 0x00000066670b723e */ /* 0x000fe200000000ff */
[----:B0-----:R-:W-:Y:S01]  /*ab10*/  IMAD.WIDE R32, R141, 0x4, R32 ;  /* 0x000000048d207825 */ /* 0x001fe200078e0220 */
[----:B------:R-:W-:Y:S02]  /*ab20*/  MOV R28, R12 ;  /* 0x0000000c001c7202 */ /* 0x000fe40000000f00 */
[----:B------:R-:W-:Y:S01]  /*ab30*/  F2FP.F16.F32.PACK_AB R12, R105, R104 ;  /* 0x00000068690c723e */ /* 0x000fe200000000ff */
[----:B------:R0:W-:Y:S01]  /*ab40*/  STSM.16.M88.4 [R38], R8 ;  /* 0x0000000826007844 */ /* 0x0001e20000000200 */
[----:B------:R-:W-:-:S02]  /*ab50*/  F2FP.F16.F32.PACK_AB R13, R107, R106 ;  /* 0x0000006a6b0d723e */ /* 0x000fc400000000ff */
[----:B------:R-:W-:Y:S02]  /*ab60*/  F2FP.F16.F32.PACK_AB R14, R109, R108 ;  /* 0x0000006c6d0e723e */ /* 0x000fe400000000ff */
[----:B------:R-:W-:Y:S02]  /*ab70*/  F2FP.F16.F32.PACK_AB R15, R111, R110 ;  /* 0x0000006e6f0f723e */ /* 0x000fe400000000ff */
[----:B-1----:R-:W-:Y:S02]  /*ab80*/  ISETP.NE.U32.AND P0, PT, R34, RZ, PT ;  /* 0x000000ff2200720c */ /* 0x002fe40003f05070 */
[----:B------:R-:W-:Y:S01]  /*ab90*/  MOV R34, R24 ;  /* 0x0000001800227202 */ /* 0x000fe20000000f00 */
[----:B------:R1:W-:Y:S01]  /*aba0*/  STSM.16.M88.4 [R28], R12 ;  /* 0x0000000c1c007844 */ /* 0x0003e20000000200 */
[----:B--2---:R-:W-:Y:S02]  /*abb0*/  F2FP.F16.F32.PACK_AB R4, R113, R112 ;  /* 0x000000707104723e */ /* 0x004fe400000000ff */
[----:B------:R-:W-:-:S02]  /*abc0*/  F2FP.F16.F32.PACK_AB R5, R115, R114 ;  /* 0x000000727305723e */ /* 0x000fc400000000ff */
[----:B------:R-:W-:Y:S02]  /*abd0*/  F2FP.F16.F32.PACK_AB R6, R117, R116 ;  /* 0x000000747506723e */ /* 0x000fe400000000ff */
[----:B------:R-:W-:Y:S02]  /*abe0*/  F2FP.F16.F32.PACK_AB R7, R119, R118 ;  /* 0x000000767707723e */ /* 0x000fe400000000ff */
[----:B------:R-:W-:Y:S02]  /*abf0*/  F2FP.F16.F32.PACK_AB R24, R121, R120 ;  /* 0x000000787918723e */ /* 0x000fe400000000ff */
[----:B------:R-:W-:Y:S01]  /*ac00*/  F2FP.F16.F32.PACK_AB R25, R123, R122 ;  /* 0x0000007a7b19723e */ /* 0x000fe200000000ff */
[----:B------:R2:W-:Y:S01]  /*ac10*/  STSM.16.M88.4 [R37], R4 ;  /* 0x0000000425007844 */ /* 0x0005e20000000200 */
[----:B0-----:R-:W-:Y:S02]  /*ac20*/  F2FP.F16.F32.PACK_AB R8, R129, R128 ;  /* 0x000000808108723e */ /* 0x001fe400000000ff */
[----:B------:R-:W-:Y:S01]  /*ac30*/  F2FP.F16.F32.PACK_AB R9, R131, R130 ;  /* 0x000000828309723e */ /* 0x000fe200000000ff */
[----:B------:R0:W-:Y:S01]  /*ac40*/  STSM.16.M88.4 [R36], R24 ;  /* 0x0000001824007844 */ /* 0x0001e20000000200 */
[----:B------:R-:W-:Y:S01]  /*ac50*/  F2FP.F16.F32.PACK_AB R10, R133, R132 ;  /* 0x00000084850a723e */ /* 0x000fe200000000ff */
[----:B-1----:R-:W1:Y:S01]  /*ac60*/  LDC R28, c[0x0][0xbe8] ;  /* 0x0002fa00ff1c7b82 */ /* 0x002e620000000800 */
[----:B------:R-:W-:-:S02]  /*ac70*/  F2FP.F16.F32.PACK_AB R11, R135, R134 ;  /* 0x00000086870b723e */ /* 0x000fc400000000ff */
[----:B------:R-:W-:Y:S02]  /*ac80*/  ISETP.NE.U32.AND P2, PT, RZ, UR4, PT ;  /* 0x00000004ff007c0c */ /* 0x000fe4000bf45070 */
[----:B------:R-:W-:Y:S01]  /*ac90*/  ISETP.NE.AND.EX P0, PT, R35, RZ, PT, P0 ;  /* 0x000000ff2300720c */ /* 0x000fe20003f05300 */
[----:B------:R0:W-:Y:S02]  /*aca0*/  STSM.16.M88.4 [R34], R8 ;  /* 0x0000000822007844 */ /* 0x0001e40000000200 */
[----:B------:R-:W-:Y:S01]  /*acb0*/  BAR.SYNC.DEFER_BLOCKING 0x1, 0x180 ;  /* 0x0046000000007b1d */ /* 0x000fe20000010000 */
[----:B------:R-:W-:-:S13]  /*acc0*/  ISETP.NE.AND.EX P2, PT, RZ, UR5, PT, P2 ;  /* 0x00000005ff007c0c */ /* 0x000fda000bf45320 */
[C---:B--2---:R-:W-:Y:S01]  /*acd0*/  @P2 LEA R4, P3, R141.reuse, UR4, 0x2 ;  /* 0x000000048d042c11 */ /* 0x044fe2000f8610ff */
[----:B------:R-:W-:Y:S02]  /*ace0*/  ULDC UR4, c[0x0][0xa88] ;  /* 0x0002a20000047ab9 */ /* 0x000fe40000000800 */
[----:B------:R-:W-:Y:S01]  /*acf0*/  IMAD.U32 R7, RZ, RZ, UR4 ;  /* 0x00000004ff077e24 */ /* 0x000fe2000f8e00ff */
[----:B------:R-:W-:Y:S01]  /*ad00*/  @P2 LEA.HI.X R5, R141, UR5, R144, 0x2, P3 ;  /* 0x000000058d052c11 */ /* 0x000fe200098f1490 */
[----:B------:R0:W5:Y:S01]  /*ad10*/  @P0 LDG.E R40, desc[UR36][R32.64] ;  /* 0x0000002420280981 */ /* 0x000162000c1e1900 */
[----:B-1----:R-:W-:Y:S02]  /*ad20*/  ISETP.NE.AND P1, PT, R28, 0x1, PT ;  /* 0x000000011c00780c */ /* 0x002fe40003f25270 */
[----:B------:R-:W-:Y:S01]  /*ad30*/  IADD3 R15, R140, R136, RZ ;  /* 0x000000888c0f7210 */ /* 0x000fe20007ffe0ff */
[----:B------:R0:W5:Y:S10]  /*ad40*/  @P2 LDG.E R7, desc[UR36][R4.64] ;  /* 0x0000002404072981 */ /* 0x000174000c1e1900 */
[----:B------:R-:W1:Y:S08]  /*ad50*/  @P1 LDC R12, c[0x0][0xbec] ;  /* 0x0002fb00ff0c1b82 */ /* 0x000e700000000800 */
[----:B------:R-:W2:Y:S01]  /*ad60*/  @P1 LDC R13, c[0x0][0xbf0] ;  /* 0x0002fc00ff0d1b82 */ /* 0x000ea20000000800 */
[----:B0-----:R-:W-:Y:S05]  /*ad70*/  @P2 BRA `(.L_x_12108) ;  /* 0x0000000000102947 */ /* 0x001fea0003800000 */
[----:B------:R-:W-:Y:S05]  /*ad80*/  @!P0 BRA `(.L_x_12108) ;  /* 0x00000000000c8947 */ /* 0x000fea0003800000 */
[----:B------:R-:W3:Y:S04]  /*ad90*/  LDG.E R4, desc[UR36][R32.64] ;  /* 0x0000002420047981 */ /* 0x000ee8000c1e1900 */
[----:B-----5:R-:W3:Y:S02]  /*ada0*/  LDG.E R7, desc[UR36][R32.64+0x4] ;  /* 0x0000042420077981 */ /* 0x020ee4000c1e1900 */
[----:B---3--:R-:W-:-:S07]  /*adb0*/  IMAD.IADD R7, R7, 0x1, -R4 ;  /* 0x0000000107077824 */ /* 0x008fce00078e0a04 */
.L_x_12108:
[----:B------:R-:W-:Y:S01]  /*adc0*/  SHF.R.S32.HI R46, RZ, 0x1f, R143 ;  /* 0x0000001fff2e7819 */ /* 0x000fe2000001148f */
[----:B-1----:R-:W-:Y:S01]  /*add0*/  @P1 IMAD.HI.U32 R4, R15, R12, RZ ;  /* 0x0000000c0f041227 */ /* 0x002fe200078e00ff */
[----:B------:R-:W-:Y:S01]  /*ade0*/  ULDC.64 UR4, c[0x0][0xb90] ;  /* 0x0002e40000047ab9 */ /* 0x000fe20000000a00 */
[----:B-----5:R-:W-:Y:S01]  /*adf0*/  SHF.R.S32.HI R41, RZ, 0x1f, R40 ;  /* 0x0000001fff297819 */ /* 0x020fe20000011428 */
[----:B------:R-:W0:Y:S01]  /*ae00*/  @P1 LDC R49, c[0x0][0xbec] ;  /* 0x0002fb00ff311b82 */ /* 0x000e220000000800 */
[----:B------:R-:W-:Y:S01]  /*ae10*/  IMAD R6, R46, UR4, RZ ;  /* 0x000000042e067c24 */ /* 0x000fe2000f8e02ff */
[----:B------:R-:W-:Y:S01]  /*ae20*/  SEL R144, R144, RZ, !P0 ;  /* 0x000000ff90907207 */ /* 0x000fe20004000000 */
[----:B------:R-:W-:Y:S01]  /*ae30*/  IMAD.MOV.U32 R9, RZ, RZ, R15 ;  /* 0x000000ffff097224 */ /* 0x000fe200078e000f */
[----:B--2---:R-:W-:Y:S01]  /*ae40*/  @P1 SHF.R.U32.HI R9, RZ, R13, R4 ;  /* 0x0000000dff091219 */ /* 0x004fe20000011604 */
[----:B------:R-:W-:Y:S01]  /*ae50*/  IMAD R11, R148, 0x20, R142 ;  /* 0x00000020940b7824 */ /* 0x000fe200078e028e */
[----:B------:R-:W-:Y:S01]  /*ae60*/  SEL R141, R141, RZ, !P0 ;  /* 0x000000ff8d8d7207 */ /* 0x000fe20004000000 */
[C---:B------:R-:W-:Y:S01]  /*ae70*/  IMAD R13, R143.reuse, UR5, R6 ;  /* 0x000000058f0d7c24 */ /* 0x040fe2000f8e0206 */
[----:B------:R-:W-:Y:S01]  /*ae80*/  IADD3 R14, R152, R136, RZ ;  /* 0x00000088980e7210 */ /* 0x000fe20007ffe0ff */
[----:B------:R-:W-:Y:S01]  /*ae90*/  IMAD.WIDE.U32 R4, R143, UR4, R40 ;  /* 0x000000048f047c25 */ /* 0x000fe2000f8e0028 */
[----:B------:R-:W-:Y:S01]  /*aea0*/  ULDC.64 UR4, c[0x0][0xb98] ;  /* 0x0002e60000047ab9 */ /* 0x000fe20000000a00 */
[----:B------:R-:W-:-:S02]  /*aeb0*/  ULDC.64 UR6, c[0x0][0xa80] ;  /* 0x0002a00000067ab9 */ /* 0x000fc40000000a00 */
[----:B------:R-:W-:-:S04]  /*aec0*/  IMAD.WIDE R20, R11, 0x2, R20 ;  /* 0x000000020b147825 */ /* 0x000fc800078e0214 */
[----:B------:R-:W-:Y:S01]  /*aed0*/  IMAD.MOV R11, RZ, RZ, -R9 ;  /* 0x000000ffff0b7224 */ /* 0x000fe200078e0a09 */
[----:B------:R-:W-:Y:S01]  /*aee0*/  IADD3 R25, P6, R20, 0x3000, RZ ;  /* 0x0000300014197810 */ /* 0x000fe20007fde0ff */
[----:B------:R-:W-:Y:S01]  /*aef0*/  IMAD.IADD R5, R5, 0x1, R13 ;  /* 0x0000000105057824 */ /* 0x000fe200078e020d */
[----:B------:R-:W-:Y:S01]  /*af00*/  SHF.R.S32.HI R13, RZ, 0x1f, R9 ;  /* 0x0000001fff0d7819 */ /* 0x000fe20000011409 */
[----:B------:R-:W-:Y:S01]  /*af10*/  IMAD R11, R28, R11, R15 ;  /* 0x0000000b1c0b7224 */ /* 0x000fe200078e020f */
[----:B------:R-:W-:Y:S01]  /*af20*/  IADD3 R15, P2, R20, 0x1800, RZ ;  /* 0x00001800140f7810 */ /* 0x000fe20007f5e0ff */
        /* <DEDUP_REMOVED lines=9> */
[----:B------:R-:W-:Y:S01]  /*afc0*/  IMAD R47, R7, R28, RZ ;  /* 0x0000001c072f7224 */ /* 0x000fe200078e02ff */
[----:B------:R-:W-:Y:S01]  /*afd0*/  SHF.R.U64 R8, R8, 0x3, RZ ;  /* 0x0000000308087819 */ /* 0x000fe200000012ff */
[----:B------:R-:W-:Y:S01]  /*afe0*/  IMAD R12, R6, UR4, RZ ;  /* 0x00000004060c7c24 */ /* 0x000fe2000f8e02ff */
[----:B------:R-:W-:Y:S01]  /*aff0*/  IADD3.X R5, R13, R5, R10, P0, !PT ;  /* 0x000000050d057210 */ /* 0x000fe200007fe40a */
[----:B------:R-:W-:Y:S01]  /*b000*/  IMAD.X R7, RZ, RZ, R21, P2 ;  /* 0x000000ffff077224 */ /* 0x000fe200010e0615 */
[----:B------:R-:W-:Y:S01]  /*b010*/  LOP3.LUT R6, R8, R15, RZ, 0x3c, !PT ;  /* 0x0000000f08067212 */ /* 0x000fe200078e3cff */
[C---:B------:R-:W-:Y:S01]  /*b020*/  IMAD R9, R11.reuse, UR5, R12 ;  /* 0x000000050b097c24 */ /* 0x040fe2000f8e020c */
[----:B------:R-:W-:Y:S01]  /*b030*/  IADD3 R13, P5, R20, 0x4800, RZ ;  /* 0x00004800140d7810 */ /* 0x000fe20007fbe0ff */
[----:B------:R-:W-:Y:S01]  /*b040*/  IMAD.WIDE.U32 R4, R11, UR4, R4 ;  /* 0x000000040b047c25 */ /* 0x000fe2000f8e0004 */
[----:B------:R-:W-:Y:S01]  /*b050*/  ULDC.64 UR4, c[0x0][0xb50] ;  /* 0x0002d40000047ab9 */ /* 0x000fe20000000a00 */
[----:B------:R-:W-:-:S02]  /*b060*/  LOP3.LUT R32, R33, 0x180, RZ, 0xc0, !PT ;  /* 0x0000018021207812 */ /* 0x000fc400078ec0ff */
[----:B------:R-:W-:Y:S01]  /*b070*/  IMAD.IADD R5, R5, 0x1, R9 ;  /* 0x0000000105057824 */ /* 0x000fe200078e0209 */
        /* <DEDUP_REMOVED lines=24> */
[--C-:B------:R-:W-:Y:S01]  /*b200*/  IMAD.X R13, RZ, RZ, R21.reuse, P5 ;  /* 0x000000ffff0d7224 */ /* 0x100fe200028e0615 */
[----:B-1----:R1:W-:Y:S01]  /*b210*/  @!P2 ST.E desc[UR36][R42.64], R3 ;  /* 0x000000032a00a985 */ /* 0x0023e2000c101924 */
[----:B------:R-:W-:Y:S01]  /*b220*/  LOP3.LUT R32, R32, R33, RZ, 0x3c, !PT ;  /* 0x0000002120207212 */ /* 0x000fe200078e3cff */
[----:B------:R-:W-:Y:S01]  /*b230*/  IMAD.X R33, RZ, RZ, R21, P4 ;  /* 0x000000ffff217224 */ /* 0x000fe200020e0615 */
[----:B------:R-:W-:-:S04]  /*b240*/  LOP3.LUT R4, R5, 0x180, RZ, 0xc0, !PT ;  /* 0x0000018005047812 */ /* 0x000fc800078ec0ff */
[----:B------:R-:W-:Y:S01]  /*b250*/  SHF.R.U64 R4, R4, 0x3, RZ ;  /* 0x0000000304047819 */ /* 0x000fe200000012ff */
[----:B--2---:R2:W-:Y:S03]  /*b260*/  @!P0 ST.E desc[UR36][R44.64], R0 ;  /* 0x000000002c008985 */ /* 0x0045e6000c101924 */
[----:B------:R-:W-:Y:S01]  /*b270*/  LOP3.LUT R36, R4, R5, RZ, 0x3c, !PT ;  /* 0x0000000504247212 */ /* 0x000fe200078e3cff */
[C---:B-1----:R-:W-:Y:S01]  /*b280*/  IMAD R43, R40.reuse, UR5, R41 ;  /* 0x00000005282b7c24 */ /* 0x042fe2000f8e0229 */
[----:B------:R1:W5:Y:S01]  /*b290*/  LD.E.128 R8, desc[UR36][R20.64] ;  /* 0x0000002414087980 */ /* 0x000362000c101d00 */
[----:B--2---:R-:W2:Y:S01]  /*b2a0*/  @P1 LDC R45, c[0x0][0xbf0] ;  /* 0x0002fc00ff2d1b82 */ /* 0x004ea20000000800 */
[----:B------:R-:W-:Y:S01]  /*b2b0*/  IMAD.WIDE.U32 R40, R40, UR4, RZ ;  /* 0x0000000428287c25 */ /* 0x000fe2000f8e00ff */
[----:B------:R-:W-:Y:S01]  /*b2c0*/  ULDC.64 UR4, c[0x0][0xae8] ;  /* 0x0002ba0000047ab9 */ /* 0x000fe20000000a00 */
[----:B------:R-:W5:Y:S02]  /*b2d0*/  LD.E.128 R4, desc[UR36][R6.64] ;  /* 0x0000002406047980 */ /* 0x000f64000c101d00 */
[----:B------:R-:W-:Y:S01]  /*b2e0*/  IMAD R3, R147, 0x60, R148 ;  /* 0x0000006093037824 */ /* 0x000fe200078e0294 */
[----:B-1----:R-:W-:Y:S01]  /*b2f0*/  IADD3 R21, R41, R43, RZ ;  /* 0x0000002b29157210 */ /* 0x002fe20007ffe0ff */
[----:B------:R-:W-:Y:S01]  /*b300*/  IMAD R0, R46, UR4, RZ ;  /* 0x000000042e007c24 */ /* 0x000fe2000f8e02ff */
[----:B------:R-:W5:Y:S01]  /*b310*/  LD.E.128 R24, desc[UR36][R24.64] ;  /* 0x0000002418187980 */ /* 0x000f62000c101d00 */
[----:B------:R-:W-:-:S02]  /*b320*/  IMAD.MOV.U32 R20, RZ, RZ, R40 ;  /* 0x000000ffff147224 */ /* 0x000fc400078e0028 */
[----:B------:R-:W-:Y:S01]  /*b330*/  IMAD.IADD R42, R136, 0x1, R3 ;  /* 0x00000001882a7824 */ /* 0x000fe200078e0203 */
[----:B------:R-:W5:Y:S01]  /*b340*/  LD.E.128 R12, desc[UR36][R12.64] ;  /* 0x000000240c0c7980 */ /* 0x000f62000c101d00 */
[C---:B------:R-:W-:Y:S02]  /*b350*/  IMAD R3, R143.reuse, UR5, R0 ;  /* 0x000000058f037c24 */ /* 0x040fe4000f8e0200 */
[----:B------:R-:W-:Y:S01]  /*b360*/  IMAD.WIDE.U32 R20, R143, UR4, R20 ;  /* 0x000000048f147c25 */ /* 0x000fe2000f8e0014 */
[----:B------:R-:W-:Y:S01]  /*b370*/  ULDC.64 UR4, c[0x0][0xaf0] ;  /* 0x0002bc0000047ab9 */ /* 0x000fe20000000a00 */
[----:B------:R-:W5:Y:S02]  /*b380*/  LD.E.128 R32, desc[UR36][R32.64] ;  /* 0x0000002420207980 */ /* 0x000f64000c101d00 */
[----:B0-----:R-:W-:Y:S02]  /*b390*/  @P1 IMAD.HI.U32 R0, R42, R49, RZ ;  /* 0x000000312a001227 */ /* 0x001fe400078e00ff */
[----:B------:R-:W5:Y:S01]  /*b3a0*/  LD.E.128 R36, desc[UR36][R36.64] ;  /* 0x0000002424247980 */ /* 0x000f62000c101d00 */
[----:B------:R-:W-:Y:S01]  /*b3b0*/  BSSY B1, `(.L_x_12109) ;  /* 0x0000032000017945 */ /* 0x000fe20003800000 */
[----:B------:R-:W-:-:S02]  /*b3c0*/  IMAD.IADD R21, R21, 0x1, R3 ;  /* 0x0000000115157824 */ /* 0x000fc400078e0203 */
[----:B------:R-:W-:Y:S01]  /*b3d0*/  IMAD.MOV.U32 R3, RZ, RZ, R42 ;  /* 0x000000ffff037224 */ /* 0x000fe200078e002a */
[----:B--2---:R-:W-:Y:S01]  /*b3e0*/  @P1 SHF.R.U32.HI R3, RZ, R45, R0 ;  /* 0x0000002dff031219 */ /* 0x004fe20000011600 */
[----:B------:R-:W-:Y:S01]  /*b3f0*/  IMAD R40, R144, UR4, RZ ;  /* 0x0000000490287c24 */ /* 0x000fe2000f8e02ff */
[----:B------:R-:W-:Y:S01]  /*b400*/  @!PT LDS RZ, [RZ] ;  /* 0x00000000fffff984 */ /* 0x000fe20000000800 */
[----:B------:R-:W-:Y:S01]  /*b410*/  @!PT LDS RZ, [RZ] ;  /* 0x00000000fffff984 */ /* 0x000fe20000000800 */
[----:B------:R-:W-:Y:S01]  /*b420*/  @!PT LDS RZ, [RZ] ;  /* 0x00000000fffff984 */ /* 0x000fe20000000800 */
[----:B------:R-:W-:Y:S01]  /*b430*/  @!PT LDS RZ, [RZ] ;  /* 0x00000000fffff984 */ /* 0x000fe20000000800 */
[----:B------:R0:W-:Y:S06]  /*b440*/  MEMBAR.ALL.CTA ;  /* 0x0000000000007992 */ /* 0x0001ec0000008000 */
[----:B0-----:R-:W0:Y:S01]  /*b450*/  FENCE.VIEW.ASYNC.S ;  /* 0x00000000000073c6 */ /* 0x001e220000000000 */
        /* <DEDUP_REMOVED lines=11> */
[----:B------:R-:W-:-:S03]  /*b510*/  ULDC.64 UR4, c[0x0][0xad8] ;  /* 0x0002b60000047ab9 */ /* 0x000fc60000000a00 */
[----:B------:R-:W-:Y:S01]  /*b520*/  IADD3 R21, R21, R43, RZ ;  /* 0x0000002b15157210 */ /* 0x000fe20007ffe0ff */
[----:B------:R-:W-:-:S04]  /*b530*/  IMAD R0, R0, UR4, RZ ;  /* 0x0000000400007c24 */ /* 0x000fc8000f8e02ff */
[C---:B------:R-:W-:Y:S02]  /*b540*/  IMAD R3, R41.reuse, UR5, R0 ;  /* 0x0000000529037c24 */ /* 0x040fe4000f8e0200 */
[----:B------:R-:W-:Y:S02]  /*b550*/  IMAD.IADD R0, R148, 0x1, R136 ;  /* 0x0000000194007824 */ /* 0x000fe400078e0288 */
[----:B------:R-:W-:Y:S01]  /*b560*/  IMAD.WIDE.U32 R20, R41, UR4, R20 ;  /* 0x0000000429147c25 */ /* 0x000fe2000f8e0014 */
[----:B------:R-:W-:Y:S02]  /*b570*/  UIADD3 UR4, UR41, 0x2d820, URZ ;  /* 0x0002d82029047890 */ /* 0x000fe4000fffe03f */
[----:B------:R-:W-:Y:S01]  /*b580*/  ISETP.GE.AND P0, PT, R0, R47, PT ;  /* 0x0000002f0000720c */ /* 0x000fe20003f06270 */
[----:B------:R-:W-:Y:S01]  /*b590*/  IMAD.IADD R3, R21, 0x1, R3 ;  /* 0x0000000115037824 */ /* 0x000fe200078e0203 */
[----:B------:R-:W-:Y:S01]  /*b5a0*/  LEA R28, P1, R20, UR6, 0x1 ;  /* 0x00000006141c7c11 */ /* 0x000fe2000f8208ff */
[----:B------:R-:W-:-:S03]  /*b5b0*/  UPRMT UR4, URZ, 0x654, UR4 ;  /* 0x000006543f047896 */ /* 0x000fc60008000004 */
[----:B------:R-:W-:Y:S01]  /*b5c0*/  LEA.HI.X R3, R20, UR7, R3, 0x1, P1 ;  /* 0x0000000714037c11 */ /* 0x000fe200088f0c03 */
[----:B0-----:R0:W1:Y:S04]  /*b5d0*/  SHFL.IDX PT, R40, R28, RZ, 0x1c1f ;  /* 0x001c1fff1c287589 */ /* 0x00106800000e0000 */
        /* <DEDUP_REMOVED lines=15> */
.L_x_12110:
[----:B------:R-:W-:Y:S05]  /*b6d0*/  BSYNC B1 ;  /* 0x0000000000017941 */ /* 0x000fea0003800000 */
.L_x_12109:
        /* <DEDUP_REMOVED lines=19> */
.L_x_12107:
        /* <DEDUP_REMOVED lines=15> */
[----:B------:R-:W-:Y:S02]  /*b900*/  @P1 IADD3.X R5, R0, UR5, RZ, P2, !PT ;  /* 0x0000000500051c10 */ /* 0x000fe400097fe4ff */
[----:B------:R-:W-:-:S06]  /*b910*/  MOV R0, UR4 ;  /* 0x0000000400007c02 */ /* 0x000fcc0008000f00 */
        /* <DEDUP_REMOVED lines=8> */
[----:B---3--:R-:W-:-:S07]  /*b9a0*/  IMAD.IADD R0, R0, 0x1, -R5 ;  /* 0x0000000100007824 */ /* 0x008fce00078e0a05 */
.L_x_12112:
        /* <DEDUP_REMOVED lines=8> */
[----:B---3--:R-:W-:Y:S01]  /*ba30*/  IMAD R4, R0, R14, RZ ;  /* 0x0000000e00047224 */ /* 0x008fe200078e02ff */
[----:B-1----:R-:W-:-:S04]  /*ba40*/  IADD3 R11, R136, -0x80, R5 ;  /* 0xffffff80880b7810 */ /* 0x002fc80007ffe005 */
        /* <DEDUP_REMOVED lines=11> */
[----:B------:R-:W-:-:S03]  /*bb00*/  ULDC.64 UR4, c[0x0][0xb98] ;  /* 0x0002e60000047ab9 */ /* 0x000fc60000000a00 */
[----:B------:R-:W-:-:S03]  /*bb10*/  IMAD.IADD R5, R5, 0x1, R9 ;  /* 0x0000000105057824 */ /* 0x000fc600078e0209 */
[----:B------:R-:W3:Y:S01]  /*bb20*/  @P0 LDC R13, c[0x0][0xbf0] ;  /* 0x0002fc00ff0d0b82 */ /* 0x000ee20000000800 */
[----:B------:R-:W-:-:S04]  /*bb30*/  IMAD.WIDE.U32 R4, R141, UR4, R4 ;  /* 0x000000048d047c25 */ /* 0x000fc8000f8e0004 */
[----:B-1----:R-:W-:-:S05]  /*bb40*/  @P0 IMAD.HI.U32 R6, R11, R6, RZ ;  /* 0x000000060b060227 */ /* 0x002fca00078e00ff */
[----:B---3--:R-:W-:Y:S01]  /*bb50*/  @P0 SHF.R.U32.HI R7, RZ, R13, R6 ;  /* 0x0000000dff070219 */ /* 0x008fe20000011606 */
        /* <DEDUP_REMOVED lines=18> */
.L_x_12114:
[----:B------:R-:W-:Y:S05]  /*bc80*/  BSYNC B1 ;  /* 0x0000000000017941 */ /* 0x000fea0003800000 */
.L_x_12113:
[----:B------:R-:W3:Y:S01]  /*bc90*/  @P2 LDC R9, c[0x0][0xbf0] ;  /* 0x0002fc00ff092b82 */ /* 0x000ee20000000800 */
[----:B------:R-:W-:Y:S01]  /*bca0*/  ULDC.64 UR4, c[0x0][0xaa0] ;  /* 0x0002a80000047ab9 */ /* 0x000fe20000000a00 */
[----:B------:R-:W-:Y:S01]  /*bcb0*/  BSSY B1, `(.L_x_12115) ;  /* 0x0000037000017945 */ /* 0x000fe20003800000 */
[----:B------:R-:W-:-:S04]  /*bcc0*/  IMAD R4, R10, UR4, RZ ;  /* 0x000000040a047c24 */ /* 0x000fc8000f8e02ff */
[C---:B-1----:R-:W-:Y:S02]  /*bcd0*/  IMAD R7, R3.reuse, UR5, R4 ;  /* 0x0000000503077c24 */ /* 0x042fe4000f8e0204 */
[----:B------:R-:W-:Y:S01]  /*bce0*/  IMAD.WIDE.U32 R4, R3, UR4, RZ ;  /* 0x0000000403047c25 */ /* 0x000fe2000f8e00ff */
[----:B------:R-:W-:-:S03]  /*bcf0*/  ULDC.64 UR4, c[0x0][0xae8] ;  /* 0x0002ba0000047ab9 */ /* 0x000fc60000000a00 */
[----:B------:R-:W-:Y:S02]  /*bd00*/  IMAD R3, R147, 0x60, R148 ;  /* 0x0000006093037824 */ /* 0x000fe400078e0294 */
[----:B------:R-:W-:Y:S02]  /*bd10*/  IMAD R6, R12, UR4, RZ ;  /* 0x000000040c067c24 */ /* 0x000fe4000f8e02ff */
[----:B------:R-:W-:Y:S02]  /*bd20*/  IMAD.IADD R11, R136, 0x1, R3 ;  /* 0x00000001880b7824 */ /* 0x000fe400078e0203 */
[----:B------:R-:W-:Y:S02]  /*bd30*/  IMAD.IADD R5, R5, 0x1, R7 ;  /* 0x0000000105057824 */ /* 0x000fe400078e0207 */
[----:B------:R-:W-:Y:S02]  /*bd40*/  IMAD R7, R143, UR5, R6 ;  /* 0x000000058f077c24 */ /* 0x000fe4000f8e0206 */
[----:B--2---:R-:W-:-:S04]  /*bd50*/  @P2 IMAD.HI.U32 R6, R11, R20, RZ ;  /* 0x000000140b062227 */ /* 0x004fc800078e00ff */
[----:B------:R-:W-:Y:S01]  /*bd60*/  IMAD.WIDE.U32 R4, R143, UR4, R4 ;  /* 0x000000048f047c25 */ /* 0x000fe2000f8e0004 */
[----:B------:R-:W-:-:S03]  /*bd70*/  ULDC.64 UR4, c[0x0][0xaf0] ;  /* 0x0002bc0000047ab9 */ /* 0x000fc60000000a00 */
[----:B------:R-:W-:Y:S01]  /*bd80*/  IMAD.MOV.U32 R3, RZ, RZ, R11 ;  /* 0x000000ffff037224 */ /* 0x000fe200078e000b */
[----:B---3--:R-:W-:Y:S01]  /*bd90*/  @P2 SHF.R.U32.HI R3, RZ, R9, R6 ;  /* 0x00000009ff032219 */ /* 0x008fe20000011606 */
[----:B------:R-:W-:Y:S02]  /*bda0*/  IMAD.IADD R5, R5, 0x1, R7 ;  /* 0x0000000105057824 */ /* 0x000fe400078e0207 */
[----:B------:R-:W-:Y:S01]  /*bdb0*/  IMAD R7, R144, UR4, RZ ;  /* 0x0000000490077c24 */ /* 0x000fe2000f8e02ff */
[--C-:B------:R-:W-:Y:S01]  /*bdc0*/  SHF.R.S32.HI R6, RZ, 0x1f, R3.reuse ;  /* 0x0000001fff067819 */ /* 0x100fe20000011403 */
[----:B------:R-:W-:Y:S02]  /*bdd0*/  IMAD.MOV R8, RZ, RZ, -R3 ;  /* 0x000000ffff087224 */ /* 0x000fe400078e0a03 */
[C---:B------:R-:W-:Y:S02]  /*bde0*/  IMAD R9, R141.reuse, UR5, R7 ;  /* 0x000000058d097c24 */ /* 0x040fe4000f8e0207 */
[----:B------:R-:W-:Y:S01]  /*bdf0*/  IMAD.WIDE.U32 R4, R141, UR4, R4 ;  /* 0x000000048d047c25 */ /* 0x000fe2000f8e0004 */
[----:B------:R-:W-:-:S03]  /*be00*/  ULDC.64 UR4, c[0x0][0xae0] ;  /* 0x0002b80000047ab9 */ /* 0x000fc60000000a00 */
[----:B------:R-:W-:Y:S01]  /*be10*/  IMAD R7, R15, R8, R11 ;  /* 0x000000080f077224 */ /* 0x000fe200078e020b */
[----:B------:R-:W-:Y:S01]  /*be20*/  IADD3 R5, R5, R9, RZ ;  /* 0x0000000905057210 */ /* 0x000fe20007ffe0ff */
[----:B------:R-:W-:Y:S02]  /*be30*/  IMAD R8, R6, UR4, RZ ;  /* 0x0000000406087c24 */ /* 0x000fe4000f8e02ff */
[----:B------:R-:W-:Y:S01]  /*be40*/  IMAD R15, R0, R15, RZ ;  /* 0x0000000f000f7224 */ /* 0x000fe200078e02ff */
[----:B------:R-:W-:Y:S01]  /*be50*/  SHF.R.S32.HI R6, RZ, 0x1f, R7 ;  /* 0x0000001fff067819 */ /* 0x000fe20000011407 */
[C---:B------:R-:W-:Y:S02]  /*be60*/  IMAD R9, R3.reuse, UR5, R8 ;  /* 0x0000000503097c24 */ /* 0x040fe4000f8e0208 */
[----:B------:R-:W-:Y:S01]  /*be70*/  IMAD.WIDE.U32 R4, R3, UR4, R4 ;  /* 0x0000000403047c25 */ /* 0x000fe2000f8e0004 */
[----:B------:R-:W-:-:S03]  /*be80*/  ULDC.64 UR4, c[0x0][0xad8] ;  /* 0x0002b60000047ab9 */ /* 0x000fc60000000a00 */
[----:B------:R-:W-:Y:S02]  /*be90*/  IMAD R6, R6, UR4, RZ ;  /* 0x0000000406067c24 */ /* 0x000fe4000f8e02ff */
[----:B------:R-:W-:Y:S02]  /*bea0*/  IMAD.IADD R5, R5, 0x1, R9 ;  /* 0x0000000105057824 */ /* 0x000fe400078e0209 */
[----:B------:R-:W-:Y:S02]  /*beb0*/  IMAD.IADD R0, R148, 0x1, R136 ;  /* 0x0000000194007824 */ /* 0x000fe400078e0288 */
[C---:B------:R-:W-:Y:S02]  /*bec0*/  IMAD R3, R7.reuse, UR5, R6 ;  /* 0x0000000507037c24 */ /* 0x040fe4000f8e0206 */
[----:B------:R-:W-:Y:S01]  /*bed0*/  IMAD.WIDE.U32 R4, R7, UR4, R4 ;  /* 0x0000000407047c25 */ /* 0x000fe2000f8e0004 */
[----:B------:R-:W-:Y:S01]  /*bee0*/  ISETP.GE.AND P0, PT, R0, R15, PT ;  /* 0x0000000f0000720c */ /* 0x000fe20003f06270 */
[----:B------:R-:W-:-:S02]  /*bef0*/  ULDC.64 UR4, c[0x0][0xa80] ;  /* 0x0002a00000047ab9 */ /* 0x000fc40000000a00 */
[----:B------:R-:W-:Y:S01]  /*bf00*/  IMAD.IADD R3, R5, 0x1, R3 ;  /* 0x0000000105037824 */ /* 0x000fe200078e0203 */
        /* <DEDUP_REMOVED lines=9> */
[CC--:B--2---:R-:W-:Y:S02]  /*bfa0*/  @!P3 LEA R10, P0, R145.reuse, R4.reuse, 0x1 ;  /* 0x00000004910ab211 */ /* 0x0c4fe400078008ff */
[----:B------:R-:W-:Y:S02]  /*bfb0*/  @!P4 LEA R12, P1, R146, R4, 0x1 ;  /* 0x00000004920cc211 */ /* 0x000fe400078208ff */
[----:B---3--:R-:W-:Y:S01]  /*bfc0*/  @!P2 IMAD.WIDE R8, R142, 0x2, R4 ;  /* 0x000000028e08a825 */ /* 0x008fe200078e0204 */
[-C--:B------:R-:W-:Y:S02]  /*bfd0*/  @!P3 LEA.HI.X R11, R145, R5.reuse, R156, 0x1, P0 ;  /* 0x00000005910bb211 */ /* 0x080fe400000f0c9c */
[----:B------:R-:W-:Y:S02]  /*bfe0*/  @!P4 LEA.HI.X R13, R146, R5, R155, 0x1, P1 ;  /* 0x00000005920dc211 */ /* 0x000fe400008f0c9b */
[----:B------:R4:W-:Y:S04]  /*bff0*/  @!P2 ST.E.128 desc[UR36][R8.64], RZ ;  /* 0x000000ff0800a985 */ /* 0x0009e8000c101d24 */
[----:B------:R4:W-:Y:S04]  /*c000*/  @!P3 ST.E.128 desc[UR36][R10.64], RZ ;  /* 0x000000ff0a00b985 */ /* 0x0009e8000c101d24 */
[----:B------:R4:W-:Y:S02]  /*c010*/  @!P4 ST.E.128 desc[UR36][R12.64], RZ ;  /* 0x000000ff0c00c985 */ /* 0x0009e4000c101d24 */
.L_x_12116:
[----:B------:R-:W-:Y:S05]  /*c020*/  BSYNC B1 ;  /* 0x0000000000017941 */ /* 0x000fea0003800000 */
.L_x_12115:
        /* <DEDUP_REMOVED lines=9> */
[CC--:B--2-4-:R-:W-:Y:S02]  /*c0c0*/  @!P3 LEA R8, P0, R145.reuse, R4.reuse, 0x1 ;  /* 0x000000049108b211 */ /* 0x0d4fe400078008ff */
[----:B------:R-:W-:Y:S02]  /*c0d0*/  @!P4 LEA R10, P1, R146, R4, 0x1 ;  /* 0x00000004920ac211 */ /* 0x000fe400078208ff */
[----:B01----:R-:W-:Y:S01]  /*c0e0*/  @!P2 IMAD.WIDE R6, R142, 0x2, R4 ;  /* 0x000000028e06a825 */ /* 0x003fe200078e0204 */
[-C--:B------:R-:W-:Y:S02]  /*c0f0*/  @!P3 LEA.HI.X R9, R145, R5.reuse, R156, 0x1, P0 ;  /* 0x000000059109b211 */ /* 0x080fe400000f0c9c */
[----:B------:R-:W-:Y:S02]  /*c100*/  @!P4 LEA.HI.X R11, R146, R5, R155, 0x1, P1 ;  /* 0x00000005920bc211 */ /* 0x000fe400008f0c9b */
[----:B------:R3:W-:Y:S04]  /*c110*/  @!P2 ST.E.128 desc[UR36][R6.64], RZ ;  /* 0x000000ff0600a985 */ /* 0x0007e8000c101d24 */
[----:B------:R3:W-:Y:S04]  /*c120*/  @!P3 ST.E.128 desc[UR36][R8.64], RZ ;  /* 0x000000ff0800b985 */ /* 0x0007e8000c101d24 */
[----:B------:R3:W-:Y:S02]  /*c130*/  @!P4 ST.E.128 desc[UR36][R10.64], RZ ;  /* 0x000000ff0a00c985 */ /* 0x0007e4000c101d24 */
.L_x_12111:
[----:B------:R-:W-:Y:S05]  /*c140*/  BSYNC B0 ;  /* 0x0000000000007941 */ /* 0x000fea0003800000 */
.L_x_12106:
[----:B------:R-:W-:Y:S02]  /*c150*/  ULDC UR4, c[0x0][0xc3c] ;  /* 0x00030f0000047ab9 */ /* 0x000fe40000000800 */
[----:B0-----:R-:W-:-:S13]  /*c160*/  ISETP.GE.AND P0, PT, R31, UR4, PT ;  /* 0x000000041f007c0c */ /* 0x001fda000bf06270 */
[----:B------:R-:W-:Y:S05]  /*c170*/  @!P0 BRA `(.L_x_12117) ;  /* 0xffffff4c00388947 */ /* 0x000fea000383ffff */
[----:B------:R-:W-:Y:S05]  /*c180*/  EXIT ;  /* 0x000000000000794d */ /* 0x000fea0003800000 */
.L_x_12064:
        /* <DEDUP_REMOVED lines=16> */
.L_x_12118:
        /* <DEDUP_REMOVED lines=40> */
.L_x_12124:
[----:B------:R-:W0:Y:S01]  /*c510*/  LDC R2, c[0x0][0xc3c] ;  /* 0x00030f00ff027b82 */ /* 0x000e220000000800 */
[----:B------:R-:W-:-:S06]  /*c520*/  UIADD3 UR4, UR4, 0x1f, URZ ;  /* 0x0000001f04047890 */ /* 0x000fcc000fffe03f */
        /* <DEDUP_REMOVED lines=10> */
.L_x_12123:
[----:B------:R-:W-:Y:S05]  /*c5d0*/  BSYNC B0 ;  /* 0x0000000000007941 */ /* 0x000fea0003800000 */
.L_x_12122:
        /* <DEDUP_REMOVED lines=20> */
.L_x_12120:
        /* <DEDUP_REMOVED lines=21> */
.L_x_12125:
[----:B-1----:R-:W-:Y:S01]  /*c870*/  IMAD R16, R16, UR5, R13 ;  /* 0x0000000510107c24 */ /* 0x002fe2000f8e020d */
[----:B------:R-:W-:Y:S01]  /*c880*/  IABS R10, R4 ;  /* 0x00000004000a7213 */ /* 0x000fe20000000000 */
[----:B------:R-:W-:Y:S02]  /*c890*/  IMAD R11, R11, R8, RZ ;  /* 0x000000080b0b7224 */ /* 0x000fe400078e02ff */
[----:B------:R-:W-:Y:S01]  /*c8a0*/  IMAD.MOV.U32 R2, RZ, RZ, RZ ;  /* 0x000000ffff027224 */ /* 0x000fe200078e00ff */
[----:B0-----:R-:W-:Y:S02]  /*c8b0*/  IADD3 R9, -R16, UR6, RZ ;  /* 0x0000000610097c10 */ /* 0x001fe4000fffe1ff */
[----:B------:R-:W-:Y:S01]  /*c8c0*/  IADD3 R10, RZ, -R10, RZ ;  /* 0x8000000aff0a7210 */ /* 0x000fe20007ffe0ff */
[----:B------:R-:W-:Y:S01]  /*c8d0*/  IMAD.HI.U32 R2, R3, R11, R2 ;  /* 0x0000000b03027227 */ /* 0x000fe200078e0002 */
[----:B------:R-:W-:-:S05]  /*c8e0*/  IABS R6, R9 ;  /* 0x0000000900067213 */ /* 0x000fca0000000000 */
        /* <DEDUP_REMOVED lines=50> */
.L_x_12121:
[----:B------:R-:W-:Y:S01]  /*cc10*/  ULDC UR4, c[0x0][0xc3c] ;  /* 0x00030f0000047ab9 */ /* 0x000fe20000000800 */
[----:B------:R-:W-:Y:S01]  /*cc20*/  MOV R17, RZ ;  /* 0x000000ff00117202 */ /* 0x000fe20000000f00 */
[----:B------:R-:W-:Y:S02]  /*cc30*/  IMAD.U32 R16, RZ, RZ, UR6 ;  /* 0x00000006ff107e24 */ /* 0x000fe4000f8e00ff */
[----:B------:R-:W-:Y:S02]  /*cc40*/  IMAD.MOV.U32 R18, RZ, RZ, RZ ;  /* 0x000000ffff127224 */ /* 0x000fe400078e00ff */
[----:B------:R-:W-:-:S07]  /*cc50*/  IMAD.U32 R19, RZ, RZ, UR4 ;  /* 0x00000004ff137e24 */ /* 0x000fce000f8e00ff */
.L_x_12126:
[----:B------:R-:W-:-:S13]  /*cc60*/  ISETP.NE.AND P0, PT, R5, RZ, PT ;  /* 0x000000ff0500720c */ /* 0x000fda0003f05270 */
[----:B------:R-:W0:Y:S01]  /*cc70*/  @!P0 S2R R3, SR_CgaCtaId ;  /* 0x0000000000038919 */ /* 0x000e220000008800 */
[----:B------:R-:W-:-:S04]  /*cc80*/  @!P0 MOV R0, 0x400 ;  /* 0x0000040000008802 */ /* 0x000fc80000000f00 */
[----:B0-----:R-:W-:-:S05]  /*cc90*/  @!P0 LEA R0, R3, R0, 0x18 ;  /* 0x0000000003008211 */ /* 0x001fca00078ec0ff */
[----:B------:R1:W-:Y:S01]  /*cca0*/  @!P0 STS.128 [R0+0x2d8d0], R16 ;  /* 0x02d8d01000008388 */ /* 0x0003e20000000c00 */
[----:B------:R-:W-:Y:S06]  /*ccb0*/  BAR.ARV 0x5, 0x200 ;  /* 0x0148000000007b1d */ /* 0x000fec0000002000 */
.L_x_12119:
[----:B------:R2:W-:Y:S01]  /*ccc0*/  STL [R1+0x34], RZ ;  /* 0x000034ff01007387 */ /* 0x0005e20000100800 */
[----:B------:R-:W-:Y:S01]  /*ccd0*/  ULDC UR4, c[0x0][0xc3c] ;  /* 0x00030f0000047ab9 */ /* 0x000fe20000000800 */
[----:B------:R-:W-:Y:S01]  /*cce0*/  IMAD.MOV.U32 R29, RZ, RZ, 0x1 ;  /* 0x00000001ff1d7424 */ /* 0x000fe200078e00ff */
[----:B0-----:R-:W-:Y:S01]  /*ccf0*/  ISETP.GE.AND P0, PT, R19, UR4, PT ;  /* 0x0000000413007c0c */ /* 0x001fe2000bf06270 */
[----:B------:R-:W-:-:S12]  /*cd00*/  IMAD.MOV.U32 R26, RZ, RZ, RZ ;  /* 0x000000ffff1a7224 */ /* 0x000fd800078e00ff */
[----:B--2---:R-:W-:Y:S05]  /*cd10*/  @P0 BRA `(.L_x_12127) ;  /* 0x0000004800640947 */ /* 0x004fea0003800000 */
[----:B------:R-:W2:Y:S01]  /*cd20*/  LDL R6, [R1+0x1c] ;  /* 0x00001c0001067983 */ /* 0x000ea20000100800 */
[----:B------:R-:W1:Y:S01]  /*cd30*/  S2R R3, SR_TID.X ;  /* 0x0000000000037919 */ /* 0x000e620000002100 */
[----:B------:R-:W0:Y:S01]  /*cd40*/  S2UR UR5, SR_CgaCtaId ;  /* 0x00000000000579c3 */ /* 0x000e220000008800 */
[----:B------:R-:W-:Y:S01]  /*cd50*/  UMOV UR4, 0x400 ;  /* 0x0000040000047882 */ /* 0x000fe20000000000 */
[C---:B-1----:R-:W-:Y:S01]  /*cd60*/  IMAD.SHL.U32 R0, R3.reuse, 0x8, RZ ;  /* 0x0000000803007824 */ /* 0x042fe200078e00ff */
[----:B------:R-:W-:-:S04]  /*cd70*/  SHF.L.U32 R4, R3, 0x5, RZ ;  /* 0x0000000503047819 */ /* 0x000fc800000006ff */
[----:B------:R-:W-:Y:S02]  /*cd80*/  LOP3.LUT R2, R0, 0xd8, RZ, 0xc0, !PT ;  /* 0x000000d800027812 */ /* 0x000fe400078ec0ff */
[----:B------:R-:W-:Y:S02]  /*cd90*/  LOP3.LUT R5, R3, 0x7f, RZ, 0xc0, !PT ;  /* 0x0000007f03057812 */ /* 0x000fe400078ec0ff */
[----:B------:R-:W-:Y:S01]  /*cda0*/  LOP3.LUT R3, R2, 0x18, R3, 0x78, !PT ;  /* 0x0000001802037812 */ /* 0x000fe200078e7803 */
[----:B0-----:R-:W-:Y:S01]  /*cdb0*/  ULEA UR4, UR5, UR4, 0x18 ;  /* 0x0000000405047291 */ /* 0x001fe2000f8ec03f */
[----:B------:R-:W-:-:S05]  /*cdc0*/  SHF.R.U32.HI R5, RZ, 0x2, R5 ;  /* 0x00000002ff057819 */ /* 0x000fca0000011605 */
[----:B------:R-:W-:Y:S01]  /*cdd0*/  IMAD.U32 R23, RZ, RZ, UR4 ;  /* 0x00000004ff177e24 */ /* 0x000fe2000f8e00ff */
[----:B------:R-:W-:Y:S01]  /*cde0*/  BSSY B8, `(.L_x_12127) ;  /* 0x000048c000087945 */ /* 0x000fe20003800000 */
[----:B------:R-:W-:Y:S02]  /*cdf0*/  IMAD.MOV.U32 R29, RZ, RZ, 0x1 ;  /* 0x00000001ff1d7424 */ /* 0x000fe400078e00ff */
[----:B------:R-:W-:Y:S01]  /*ce00*/  IMAD.MOV.U32 R26, RZ, RZ, RZ ;  /* 0x000000ffff1a7224 */ /* 0x000fe200078e00ff */
[----:B------:R-:W-:Y:S01]  /*ce10*/  ULDC UR38, c[0x0][0xc] ;  /* 0x0000030000267ab9 */ /* 0x000fe20000000800 */
[----:B--2---:R-:W-:Y:S02]  /*ce20*/  LOP3.LUT R2, R6, 0x2, RZ, 0xfc, !PT ;  /* 0x0000000206027812 */ /* 0x004fe400078efcff */
        /* <DEDUP_REMOVED lines=10> */
.L_x_12188:
        /* <DEDUP_REMOVED lines=21> */
[----:B0-----:R-:W-:Y:S02]  /*d020*/  MOV R0, RZ ;  /* 0x000000ff00007202 */ /* 0x001fe40000000f00 */
[----:B------:R-:W-:-:S02]  /*d030*/  ISETP.NE.AND.EX P0, PT, RZ, UR7, PT, P0 ;  /* 0x00000007ff007c0c */ /* 0x000fc4000bf05300 */
[----:B-1----:R-:W-:-:S04]  /*d040*/  IADD3 R2, P1, R24, UR4, RZ ;  /* 0x0000000418027c10 */ /* 0x002fc8000ff3e0ff */
[----:B------:R-:W-:Y:S01]  /*d050*/  IADD3.X R3, R25, UR5, RZ, P1, !PT ;  /* 0x0000000519037c10 */ /* 0x000fe20008ffe4ff */
[----:B------:R-:W-:Y:S01]  /*d060*/  ULDC.64 UR4, c[0x0][0x418] ;  /* 0x0001060000047ab9 */ /* 0x000fe20000000a00 */
[----:B------:R-:W-:-:S03]  /*d070*/  @P2 LOP3.LUT R22, R22, 0x40, RZ, 0xfc, !PT ;  /* 0x0000004016162812 */ /* 0x000fc600078efcff */
[----:B------:R-:W3:Y:S02]  /*d080*/  @P2 LDG.E R0, desc[UR36][R2.64] ;  /* 0x0000002402002981 */ /* 0x000ee4000c1e1900 */
        /* <DEDUP_REMOVED lines=11> */
[----:B0-----:R-:W-:-:S03]  /*d140*/  IMAD.U32 R0, RZ, RZ, UR4 ;  /* 0x00000004ff007e24 */ /* 0x001fc6000f8e00ff */
        /* <DEDUP_REMOVED lines=10> */
.L_x_12128:
        /* <DEDUP_REMOVED lines=10> */
.L_x_12129:
        /* <DEDUP_REMOVED lines=9> */
.L_x_12130:
[----:B------:R-:W3:Y:S01]  /*d320*/  LDL R6, [R1+0x20] ;  /* 0x0000200001067983 */ /* 0x000ee20000100800 */
[----:B0-2---:R-:W0:Y:S01]  /*d330*/  LDC R2, c[0x0][0x448] ;  /* 0x00011200ff027b82 */ /* 0x005e220000000800 */
[----:B-----5:R-:W-:Y:S01]  /*d340*/  IADD3 R5, -R7, R0, RZ ;  /* 0x0000000007057210 */ /* 0x020fe20007ffe1ff */
[----:B------:R-:W-:Y:S01]  /*d350*/  BSSY B7, `(.L_x_12131) ;  /* 0x0000373000077945 */ /* 0x000fe20003800000 */
[----:B------:R-:W-:-:S03]  /*d360*/  LOP3.LUT R22, R22, 0xffffffdf, RZ, 0xc0, !PT ;  /* 0xffffffdf16167812 */ /* 0x000fc600078ec0ff */
[----:B------:R1:W-:Y:S01]  /*d370*/  STL [R1+0xc], R5 ;  /* 0x00000c0501007387 */ /* 0x0003e20000100800 */
[----:B0-----:R-:W-:Y:S01]  /*d380*/  ISETP.NE.AND P0, PT, R2, 0x1, PT ;  /* 0x000000010200780c */ /* 0x001fe20003f05270 */
[----:B------:R-:W-:-:S04]  /*d390*/  IMAD R2, R17, 0xc0, RZ ;  /* 0x000000c011027824 */ /* 0x000fc800078e02ff */
[----:B------:R-:W-:-:S08]  /*d3a0*/  VIADD R2, R2, 0xbf ;  /* 0x000000bf02027836 */ /* 0x000fd00000000000 */
[----:B------:R-:W0:Y:S01]  /*d3b0*/  @P0 LDC R4, c[0x0][0x44c] ;  /* 0x00011300ff040b82 */ /* 0x000e220000000800 */
[----:B------:R-:W-:-:S07]  /*d3c0*/  @P0 LOP3.LUT R22, R22, 0x20, RZ, 0xfc, !PT ;  /* 0x0000002016160812 */ /* 0x000fce00078efcff */
[----:B------:R-:W2:Y:S01]  /*d3d0*/  @P0 LDC R3, c[0x0][0x450] ;  /* 0x00011400ff030b82 */ /* 0x000ea20000000800 */
[----:B0-----:R-:W-:-:S05]  /*d3e0*/  @P0 IMAD.HI.U32 R4, R2, R4, RZ ;  /* 0x0000000402040227 */ /* 0x001fca00078e00ff */
[----:B--2---:R-:W-:Y:S02]  /*d3f0*/  @P0 SHF.R.U32.HI R2, RZ, R3, R4 ;  /* 0x00000003ff020219 */ /* 0x004fe40000011604 */
[----:B---3--:R-:W-:-:S05]  /*d400*/  IADD3 R0, R5, 0x80, -R6 ;  /* 0x0000008005007810 */ /* 0x008fca0007ffe806 */
[----:B------:R-:W-:-:S05]  /*d410*/  IMAD.IADD R0, R0, 0x1, R2 ;  /* 0x0000000100007824 */ /* 0x000fca00078e0202 */
[----:B------:R-:W-:-:S04]  /*d420*/  SHF.R.S32.HI R2, RZ, 0x1f, R0 ;  /* 0x0000001fff027819 */ /* 0x000fc80000011400 */
[----:B------:R-:W-:Y:S01]  /*d430*/  LEA.HI R0, R2, R0, RZ, 0x7 ;  /* 0x0000000002007211 */ /* 0x000fe200078f38ff */
[----:B------:R-:W-:-:S03]  /*d440*/  VIADD R2, R5, 0x7f ;  /* 0x0000007f05027836 */ /* 0x000fc60000000000 */
[----:B------:R-:W-:Y:S02]  /*d450*/  SHF.R.S32.HI R0, RZ, 0x7, R0 ;  /* 0x00000007ff007819 */ /* 0x000fe40000011400 */
[----:B------:R-:W-:-:S04]  /*d460*/  SHF.R.S32.HI R3, RZ, 0x1f, R2 ;  /* 0x0000001fff037819 */ /* 0x000fc80000011402 */
[----:B------:R-:W-:-:S04]  /*d470*/  LEA.HI R2, R3, R2, RZ, 0x7 ;  /* 0x0000000203027211 */ /* 0x000fc800078f38ff */
[----:B------:R-:W-:-:S04]  /*d480*/  SHF.R.S32.HI R2, RZ, 0x7, R2 ;  /* 0x00000007ff027819 */ /* 0x000fc80000011402 */
[----:B------:R-:W-:-:S04]  /*d490*/  VIMNMX R4, R2, R0, PT ;  /* 0x0000000002047248 */ /* 0x000fc80003fe0100 */
[----:B------:R-:W-:Y:S01]  /*d4a0*/  ISETP.GT.AND P0, PT, R4, RZ, PT ;  /* 0x000000ff0400720c */ /* 0x000fe20003f04270 */
[----:B------:R1:W-:-:S12]  /*d4b0*/  STL [R1+0x24], R4 ;  /* 0x0000240401007387 */ /* 0x0003d80000100800 */
[----:B-1----:R-:W-:Y:S05]  /*d4c0*/  @P0 BRA `(.L_x_12132) ;  /* 0x0000000000440947 */ /* 0x002fea0003800000 */
        /* <DEDUP_REMOVED lines=17> */
.L_x_12132:
        /* <DEDUP_REMOVED lines=20> */
.L_x_12135:
[----:B------:R-:W-:Y:S05]  /*d720*/  BSYNC B6 ;  /* 0x0000000000067941 */ /* 0x000fea0003800000 */
.L_x_12134:
        /* <DEDUP_REMOVED lines=20> */
.L_x_12138:
        /* <DEDUP_REMOVED lines=15> */
.L_x_12137:
[----:B------:R-:W-:Y:S05]  /*d960*/  BSYNC B6 ;  /* 0x0000000000067941 */ /* 0x000fea0003800000 */
.L_x_12136:
[----:B------:R0:W2:Y:S01]  /*d970*/  LDL R20, [R1+0x8] ;  /* 0x0000080001147983 */ /* 0x0000a20000100800 */
[----:B------:R-:W-:Y:S01]  /*d980*/  ULDC.64 UR4, c[0x0][0x9f8] ;  /* 0x00027e0000047ab9 */ /* 0x000fe20000000a00 */
[----:B------:R-:W1:Y:S01]  /*d990*/  LDC R7, c[0x0][0x430] ;  /* 0x00010c00ff077b82 */ /* 0x000e620000000800 */
[----:B------:R-:W-:Y:S01]  /*d9a0*/  ISETP.NE.U32.AND P0, PT, RZ, UR4, PT ;  /* 0x00000004ff007c0c */ /* 0x000fe2000bf05070 */
[----:B------:R-:W3:Y:S03]  /*d9b0*/  LDL R27, [R1+0x24] ;  /* 0x00002400011b7983 */ /* 0x000ee60000100800 */
[----:B------:R-:W-:Y:S01]  /*d9c0*/  ISETP.NE.AND.EX P0, PT, RZ, UR5, PT, P0 ;  /* 0x00000005ff007c0c */ /* 0x000fe2000bf05300 */
[----:B------:R-:W4:Y:S04]  /*d9d0*/  LDL R21, [R1+0xc] ;  /* 0x00000c0001157983 */ /* 0x000f280000100800 */
[----:B------:R-:W4:Y:S08]  /*d9e0*/  LDL R2, [R1+0x10] ;  /* 0x0000100001027983 */ /* 0x000f300000100800 */
[----:B------:R-:W-:Y:S01]  /*d9f0*/  @P0 IADD3 R24, P1, R24, UR4, RZ ;  /* 0x0000000418180c10 */ /* 0x000fe2000ff3e0ff */
[----:B------:R-:W0:Y:S01]  /*da00*/  S2R R3, SR_TID.X ;  /* 0x0000000000037919 */ /* 0x000e220000002100 */
[----:B------:R-:W0:Y:S02]  /*da10*/  S2R R0, SR_TID.X ;  /* 0x0000000000007919 */ /* 0x000e240000002100 */
[----:B------:R-:W-:Y:S01]  /*da20*/  @P0 IADD3.X R25, R25, UR5, RZ, P1, !PT ;  /* 0x0000000519190c10 */ /* 0x000fe20008ffe4ff */
[----:B------:R-:W-:-:S04]  /*da30*/  ULDC UR4, c[0x0][0x2f4] ;  /* 0x0000bd0000047ab9 */ /* 0x000fc80000000800 */
[----:B--2---:R-:W2:Y:S01]  /*da40*/  @P0 LDG.E R20, desc[UR36][R24.64] ;  /* 0x0000002418140981 */ /* 0x004ea2000c1e1900 */
[----:B-1----:R-:W-:Y:S01]  /*da50*/  ISETP.NE.AND P2, PT, R7, 0x1, PT ;  /* 0x000000010700780c */ /* 0x002fe20003f45270 */
[----:B0-----:R-:W-:Y:S01]  /*da60*/  IMAD.SHL.U32 R3, R3, 0x20, RZ ;  /* 0x0000002003037824 */ /* 0x001fe200078e00ff */
[----:B------:R-:W-:Y:S01]  /*da70*/  LOP3.LUT R0, R0, 0x7f, RZ, 0xc0, !PT ;  /* 0x0000007f00007812 */ /* 0x000fe200078ec0ff */
[----:B---3--:R-:W-:-:S03]  /*da80*/  VIADD R27, R27, 0xffffffff ;  /* 0xffffffff1b1b7836 */ /* 0x008fc60000000000 */
[----:B------:R-:W-:Y:S01]  /*da90*/  SHF.R.U32.HI R0, RZ, 0x2, R0 ;  /* 0x00000002ff007819 */ /* 0x000fe20000011600 */
[----:B------:R-:W-:Y:S01]  /*daa0*/  IMAD.SHL.U32 R8, R27, 0x80, RZ ;  /* 0x000000801b087824 */ /* 0x000fe200078e00ff */
[----:B------:R-:W-:-:S04]  /*dab0*/  LOP3.LUT R3, R3, 0x60, RZ, 0xc0, !PT ;  /* 0x0000006003037812 */ /* 0x000fc800078ec0ff */
[----:B------:R-:W-:Y:S01]  /*dac0*/  LOP3.LUT R4, R8, R0, R3, 0xfe, !PT ;  /* 0x0000000008047212 */ /* 0x000fe200078efe03 */
[----:B------:R-:W0:Y:S08]  /*dad0*/  @P2 LDC R5, c[0x0][0x434] ;  /* 0x00010d00ff052b82 */ /* 0x000e300000000800 */
[----:B------:R-:W1:Y:S01]  /*dae0*/  @P2 LDC R0, c[0x0][0x438] ;  /* 0x00010e00ff002b82 */ /* 0x000e620000000800 */
[----:B------:R-:W3:Y:S01]  /*daf0*/  S2R R9, SR_TID.X ;  /* 0x0000000000097919 */ /* 0x000ee20000002100 */
[----:B------:R-:W-:-:S04]  /*db00*/  LOP3.LUT R22, R22, 0xffffffef, RZ, 0xc0, !PT ;  /* 0xffffffef16167812 */ /* 0x000fc800078ec0ff */
[----:B------:R-:W-:-:S04]  /*db10*/  @P2 LOP3.LUT R22, R22, 0x10, RZ, 0xfc, !PT ;  /* 0x0000001016162812 */ /* 0x000fc800078efcff */
[----:B------:R-:W-:Y:S01]  /*db20*/  LOP3.LUT R22, R22, 0xfffffffb, RZ, 0xc0, !PT ;  /* 0xfffffffb16167812 */ /* 0x000fe200078ec0ff */
[----:B------:R-:W-:Y:S01]  /*db30*/  UMOV UR5, 0xffffffff ;  /* 0xffffffff00057882 */ /* 0x000fe20000000000 */
[----:B--2---:R3:W-:Y:S01]  /*db40*/  @P0 STL [R1+0x8], R20 ;  /* 0x0000081401000387 */ /* 0x0047e20000100800 */
[C---:B----4-:R-:W-:Y:S02]  /*db50*/  ISETP.GE.AND P0, PT, R4.reuse, R21, PT ;  /* 0x000000150400720c */ /* 0x050fe40003f06270 */
[----:B------:R-:W-:-:S11]  /*db60*/  IADD3 R4, R4, R2, RZ ;  /* 0x0000000204047210 */ /* 0x000fd60007ffe0ff */
[----:B------:R-:W2:Y:S01]  /*db70*/  @!P0 LDC.64 R2, c[0x0][0x428] ;  /* 0x00010a00ff028b82 */ /* 0x000ea20000000a00 */
[----:B0-----:R-:W-:-:S04]  /*db80*/  @P2 IMAD.HI.U32 R5, R4, R5, RZ ;  /* 0x0000000504052227 */ /* 0x001fc800078e00ff */
[----:B------:R-:W-:Y:S01]  /*db90*/  IMAD.MOV.U32 R6, RZ, RZ, R4 ;  /* 0x000000ffff067224 */ /* 0x000fe200078e0004 */
[----:B-1----:R-:W-:Y:S02]  /*dba0*/  @P2 SHF.R.U32.HI R6, RZ, R0, R5 ;  /* 0x00000000ff062219 */ /* 0x002fe40000011605 */
[----:B------:R-:W-:-:S03]  /*dbb0*/  SHF.R.S32.HI R5, RZ, 0x1f, R20 ;  /* 0x0000001fff057819 */ /* 0x000fc60000011414 */
[----:B------:R-:W-:-:S04]  /*dbc0*/  IMAD.MOV R0, RZ, RZ, -R6 ;  /* 0x000000ffff007224 */ /* 0x000fc800078e0a06 */
[----:B------:R-:W-:Y:S01]  /*dbd0*/  IMAD R4, R7, R0, R4 ;  /* 0x0000000007047224 */ /* 0x000fe200078e0204 */
[--C-:B------:R-:W-:Y:S01]  /*dbe0*/  @!P0 SHF.R.S32.HI R7, RZ, 0x1f, R6.reuse ;  /* 0x0000001fff078819 */ /* 0x100fe20000011406 */
[-C--:B--2---:R-:W-:Y:S02]  /*dbf0*/  @!P0 IMAD R0, R5, R2.reuse, RZ ;  /* 0x0000000205008224 */ /* 0x084fe400078e02ff */
[----:B------:R-:W-:-:S04]  /*dc00*/  @!P0 IMAD.WIDE.U32 R6, R20, R2, R6 ;  /* 0x0000000214068225 */ /* 0x000fc800078e0006 */
[----:B------:R-:W-:Y:S02]  /*dc10*/  @!P0 IMAD R0, R20, R3, R0 ;  /* 0x0000000314008224 */ /* 0x000fe400078e0200 */
[----:B------:R-:W0:Y:S01]  /*dc20*/  @!P0 LDC.64 R2, c[0x0][0x418] ;  /* 0x00010600ff028b82 */ /* 0x000e220000000a00 */
[----:B---3--:R-:W-:-:S05]  /*dc30*/  IMAD.SHL.U32 R20, R9, 0x8, RZ ;  /* 0x0000000809147824 */ /* 0x008fca00078e00ff */
[----:B------:R-:W-:Y:S01]  /*dc40*/  LOP3.LUT R20, R20, 0x18, RZ, 0xc0, !PT ;  /* 0x0000001814147812 */ /* 0x000fe200078ec0ff */
[----:B------:R-:W-:-:S03]  /*dc50*/  @!P0 IMAD.IADD R0, R7, 0x1, R0 ;  /* 0x0000000107008824 */ /* 0x000fc600078e0200 */
[C---:B------:R-:W-:Y:S01]  /*dc60*/  ISETP.GE.AND P2, PT, R20.reuse, UR4, PT ;  /* 0x0000000414007c0c */ /* 0x040fe2000bf46270 */
[----:B------:R1:W-:Y:S01]  /*dc70*/  STL [R1+0x14], R5 ;  /* 0x0000140501007387 */ /* 0x0003e20000100800 */
[C---:B------:R-:W-:Y:S02]  /*dc80*/  LOP3.LUT R10, R20.reuse, 0x20, RZ, 0xfc, !PT ;  /* 0x00000020140a7812 */ /* 0x040fe400078efcff */
[----:B------:R-:W-:Y:S02]  /*dc90*/  LOP3.LUT R9, R20, 0x40, RZ, 0xfc, !PT ;  /* 0x0000004014097812 */ /* 0x000fe400078efcff */
[----:B0-----:R-:W-:-:S04]  /*dca0*/  @!P0 LEA R2, P1, R6, R2, 0x2 ;  /* 0x0000000206028211 */ /* 0x001fc800078210ff */
[----:B------:R-:W-:Y:S01]  /*dcb0*/  @!P0 LEA.HI.X R3, R6, R3, R0, 0x2, P1 ;  /* 0x0000000306038211 */ /* 0x000fe200008f1400 */
[----:B------:R-:W-:Y:S01]  /*dcc0*/  IMAD.MOV.U32 R0, RZ, RZ, RZ ;  /* 0x000000ffff007224 */ /* 0x000fe200078e00ff */
[----:B------:R-:W-:Y:S02]  /*dcd0*/  ISETP.GE.AND P1, PT, R10, UR4, PT ;  /* 0x000000040a007c0c */ /* 0x000fe4000bf26270 */
[----:B------:R-:W-:-:S03]  /*dce0*/  @P2 LOP3.LUT R22, R22, 0x4, RZ, 0xfc, !PT ;  /* 0x0000000416162812 */ /* 0x000fc600078efcff */
[----:B------:R1:W5:Y:S01]  /*dcf0*/  @!P0 LDG.E R0, desc[UR36][R2.64] ;  /* 0x0000002402008981 */ /* 0x000362000c1e1900 */
[----:B------:R-:W-:Y:S02]  /*dd00*/  ISETP.GE.AND P0, PT, R9, UR4, PT ;  /* 0x0000000409007c0c */ /* 0x000fe4000bf06270 */
[----:B------:R-:W-:-:S04]  /*dd10*/  LOP3.LUT R22, R22, 0xfffffffe, RZ, 0xc0, !PT ;  /* 0xfffffffe16167812 */ /* 0x000fc800078ec0ff */
[----:B------:R-:W-:-:S04]  /*dd20*/  LOP3.LUT R22, R22, 0xfffffffd, RZ, 0xc0, !PT ;  /* 0xfffffffd16167812 */ /* 0x000fc800078ec0ff */
[----:B------:R-:W-:-:S04]  /*dd30*/  @P1 LOP3.LUT R22, R22, 0x2, RZ, 0xfc, !PT ;  /* 0x0000000216161812 */ /* 0x000fc800078efcff */
[----:B------:R-:W-:Y:S01]  /*dd40*/  @P0 LOP3.LUT R22, R22, 0x1, RZ, 0xfc, !PT ;  /* 0x0000000116160812 */ /* 0x000fe200078efcff */
[----:B-1----:R-:W-:Y:S06]  /*dd50*/  BRA.DIV UR5, `(.L_x_12139) ;  /* 0x0000003e05e07947 */ /* 0x002fec000b800000 */
.L_x_12205:
[----:B------:R-:W2:Y:S01]  /*dd60*/  LDL R2, [R1+0x38] ;  /* 0x0000380001027983 */ /* 0x000ea20000100800 */
[----:B------:R-:W-:Y:S02]  /*dd70*/  SHF.R.S32.HI R9, RZ, 0x1f, R18 ;  /* 0x0000001fff097819 */ /* 0x000fe40000011412 */
[----:B------:R-:W-:-:S03]  /*dd80*/  LOP3.LUT R22, R22, 0xfffffff7, RZ, 0xc0, !PT ;  /* 0xfffffff716167812 */ /* 0x000fc600078ec0ff */
[----:B------:R0:W-:Y:S01]  /*dd90*/  STL [R1+0x4], R9 ;  /* 0x0000040901007387 */ /* 0x0001e20000100800 */
[----:B--2---:R-:W-:-:S13]  /*dda0*/  ISETP.NE.AND P0, PT, R2, 0x3, PT ;  /* 0x000000030200780c */ /* 0x004fda0003f05270 */
[----:B------:R-:W-:Y:S01]  /*ddb0*/  @P0 LOP3.LUT R22, R22, 0x8, RZ, 0xfc, !PT ;  /* 0x0000000816160812 */ /* 0x000fe200078efcff */
[----:B0-----:R-:W-:Y:S06]  /*ddc0*/  @!P0 BRA `(.L_x_12140) ;  /* 0x0000000000048947 */ /* 0x001fec0003800000 */
[----:B------:R-:W-:Y:S01]  /*ddd0*/  BPT.TRAP 0x1 ;  /* 0x000000040000795c */ /* 0x000fe20000300000 */
.L_x_12140:
        /* <DEDUP_REMOVED lines=23> */
[----:B------:R-:W0:Y:S02]  /*df50*/  SYNCS.PHASECHK.TRANS64.TRYWAIT P0, [R2+URZ+0x2d840], R3 ;  /* 0x02d84003020075a7 */ /* 0x000e24000800017f */
[----:B0-----:R-:W-:Y:S05]  /*df60*/  @!P0 BRA `(.L_x_12142) ;  /* 0x0000003c00908947 */ /* 0x001fea0003800000 */
.L_x_12206:
[----:B------:R-:W-:Y:S05]  /*df70*/  BSYNC B0 ;  /* 0x0000000000007941 */ /* 0x000fea0003800000 */
.L_x_12141:
[----:B------:R-:W2:Y:S01]  /*df80*/  LDL R7, [R1+0x4] ;  /* 0x0000040001077983 */ /* 0x000ea20000100800 */
[----:B------:R-:W-:-:S03]  /*df90*/  ULDC.64 UR4, c[0x0][0x300] ;  /* 0x0000c00000047ab9 */ /* 0x000fc60000000a00 */
[----:B------:R-:W3:Y:S01]  /*dfa0*/  LDL R12, [R1+0xc] ;  /* 0x00000c00010c7983 */ /* 0x000ee20000100800 */
[----:B------:R-:W-:Y:S01]  /*dfb0*/  IMAD R5, R5, UR4, RZ ;  /* 0x0000000405057c24 */ /* 0x000fe2000f8e02ff */
[----:B------:R-:W-:Y:S01]  /*dfc0*/  LOP3.LUT P4, RZ, R22, 0x4, RZ, 0xc0, !PT ;  /* 0x0000000416ff7812 */ /* 0x000fe2000788c0ff */
[----:B------:R-:W1:Y:S02]  /*dfd0*/  S2R R9, SR_TID.X ;  /* 0x0000000000097919 */ /* 0x000e640000002100 */
[----:B0-----:R-:W-:Y:S01]  /*dfe0*/  IMAD R3, R4, UR5, R5 ;  /* 0x0000000504037c24 */ /* 0x001fe2000f8e0205 */
        /* <DEDUP_REMOVED lines=13> */
[----:B------:R-:W0:Y:S02]  /*e0c0*/  S2R R7, SR_TID.X ;  /* 0x0000000000077919 */ /* 0x000e240000002100 */
[----:B------:R-:W-:Y:S01]  /*e0d0*/  IMAD R0, R18, UR5, R0 ;  /* 0x0000000512007c24 */ /* 0x000fe2000f8e0200 */
[----:B------:R-:W-:-:S03]  /*e0e0*/  ULDC.64 UR4, c[0x0][0x2e8] ;  /* 0x0000ba0000047ab9 */ /* 0x000fc60000000a00 */
[----:B------:R-:W-:Y:S01]  /*e0f0*/  IMAD.IADD R6, R5, 0x1, R0 ;  /* 0x0000000105067824 */ /* 0x000fe200078e0200 */
[----:B------:R-:W-:Y:S01]  /*e100*/  LEA R0, P0, R4, UR4, 0x1 ;  /* 0x0000000404007c11 */ /* 0x000fe2000f8008ff */
[----:B------:R-:W-:-:S03]  /*e110*/  UMOV UR4, 0xffffffff ;  /* 0xffffffff00047882 */ /* 0x000fc60000000000 */
[----:B------:R-:W-:Y:S02]  /*e120*/  LEA.HI.X R6, R4, UR5, R6, 0x1, P0 ;  /* 0x0000000504067c11 */ /* 0x000fe400080f0c06 */
[----:B0-----:R-:W-:Y:S02]  /*e130*/  LOP3.LUT R11, R7, 0x7f, RZ, 0xc0, !PT ;  /* 0x0000007f070b7812 */ /* 0x001fe400078ec0ff */
[----:B------:R-:W-:Y:S02]  /*e140*/  SHF.L.U32 R7, R9, 0x3, RZ ;  /* 0x0000000309077819 */ /* 0x000fe400000006ff */
[----:B------:R-:W-:Y:S02]  /*e150*/  SHF.R.U32.HI R11, RZ, 0x2, R11 ;  /* 0x00000002ff0b7819 */ /* 0x000fe4000001160b */
[----:B------:R-:W-:Y:S02]  /*e160*/  LOP3.LUT R7, R7, 0xd8, RZ, 0xc0, !PT ;  /* 0x000000d807077812 */ /* 0x000fe400078ec0ff */
[----:B---3--:R-:W-:-:S02]  /*e170*/  IADD3 R3, -R11, R12, -R8 ;  /* 0x0000000c0b037210 */ /* 0x008fc40007ffe908 */
[----:B------:R-:W-:Y:S01]  /*e180*/  LOP3.LUT R7, R7, 0x18, R9, 0x78, !PT ;  /* 0x0000001807077812 */ /* 0x000fe200078e7809 */
[----:B------:R-:W-:Y:S01]  /*e190*/  IMAD.SHL.U32 R9, R9, 0x8, RZ ;  /* 0x0000000809097824 */ /* 0x000fe200078e00ff */
[----:B------:R-:W-:Y:S02]  /*e1a0*/  ISETP.GE.AND P0, PT, R3, 0x1, PT ;  /* 0x000000010300780c */ /* 0x000fe40003f06270 */
        /* <DEDUP_REMOVED lines=42> */
.L_x_12216:
        /* <DEDUP_REMOVED lines=12> */
.L_x_12144:
        /* <DEDUP_REMOVED lines=11> */
.L_x_12145:
[----:B------:R1:W5:Y:S01]  /*e5c0*/  LDL.LU R0, [R1+0x28] ;  /* 0x0000280001007983 */ /* 0x0003620000300800 */
[----:B------:R-:W-:Y:S01]  /*e5d0*/  LOP3.LUT P0, RZ, R22, 0x40, RZ, 0xc0, !PT ;  /* 0x0000004016ff7812 */ /* 0x000fe2000780c0ff */
[----:B------:R1:W-:Y:S02]  /*e5e0*/  SYNCS.ARRIVE.TRANS64.A1T0 RZ, [R2+URZ+0x2d830], RZ ;  /* 0x02d830ff02ff79a7 */ /* 0x0003e4000810003f */
[----:B------:R1:W5:Y:S10]  /*e5f0*/  LDL.LU R3, [R1] ;  /* 0x0000000001037983 */ /* 0x0003740000300800 */
[----:B------:R-:W-:Y:S05]  /*e600*/  WARPSYNC.ALL ;  /* 0x0000000000007948 */ /* 0x000fea0003800000 */
[----:B------:R-:W-:Y:S01]  /*e610*/  ULDC.64 UR4, c[0x0][0x298] ;  /* 0x0000a60000047ab9 */ /* 0x000fe20000000a00 */
[----:B-1----:R-:W-:Y:S01]  /*e620*/  VIADD R2, R23, 0xc400 ;  /* 0x0000c40017027836 */ /* 0x002fe20000000000 */
[----:B------:R-:W-:Y:S01]  /*e630*/  SEL R28, R28, RZ, !P0 ;  /* 0x000000ff1c1c7207 */ /* 0x000fe20004000000 */
[----:B------:R-:W-:Y:S01]  /*e640*/  BSSY B6, `(.L_x_12146) ;  /* 0x000001d000067945 */ /* 0x000fe20003800000 */
[----:B------:R-:W-:Y:S01]  /*e650*/  BAR.SYNC.DEFER_BLOCKING 0x8, 0x200 ;  /* 0x0208000000007b1d */ /* 0x000fe20000010000 */
[----:B-----5:R-:W-:-:S02]  /*e660*/  SEL R0, R0, RZ, !P0 ;  /* 0x000000ff00007207 */ /* 0x020fc40004000000 */
[----:B------:R-:W-:Y:S01]  /*e670*/  LOP3.LUT P0, RZ, R2, 0x1bf, RZ, 0xc0, !PT ;  /* 0x000001bf02ff7812 */ /* 0x000fe2000780c0ff */
[----:B0-----:R-:W-:Y:S02]  /*e680*/  IMAD.WIDE.U32 R4, R3, UR4, RZ ;  /* 0x0000000403047c25 */ /* 0x001fe4000f8e00ff */
[----:B------:R0:W-:Y:S04]  /*e690*/  STL [R1+0x30], R0 ;  /* 0x0000300001007387 */ /* 0x0001e80000100800 */
[----:B------:R1:W-:Y:S01]  /*e6a0*/  STL.64 [R1+0x28], R4 ;  /* 0x0000280401007387 */ /* 0x0003e20000100a00 */
[----:B0-----:R-:W-:-:S05]  /*e6b0*/  SHF.R.S32.HI R0, RZ, 0x1f, R3 ;  /* 0x0000001fff007819 */ /* 0x001fca0000011403 */
[----:B------:R-:W-:-:S04]  /*e6c0*/  IMAD R0, R0, UR4, RZ ;  /* 0x0000000400007c24 */ /* 0x000fc8000f8e02ff */
        /* <DEDUP_REMOVED lines=20> */
.L_x_12147:
[----:B------:R-:W-:Y:S05]  /*e810*/  BSYNC B6 ;  /* 0x0000000000067941 */ /* 0x000fea0003800000 */
.L_x_12146:
[----:B------:R-:W2:Y:S01]  /*e820*/  LDL.LU R21, [R1+0x30] ;  /* 0x0000300001157983 */ /* 0x000ea20000300800 */
[----:B------:R-:W-:Y:S01]  /*e830*/  ULDC.64 UR4, c[0x0][0x2d8] ;  /* 0x0000b60000047ab9 */ /* 0x000fe20000000a00 */
[----:B-1----:R-:W0:Y:S01]  /*e840*/  LDC R4, c[0x0][0x448] ;  /* 0x00011200ff047b82 */ /* 0x002e220000000800 */
[----:B------:R-:W-:Y:S01]  /*e850*/  ULDC.64 UR6, c[0x0][0x2c8] ;  /* 0x0000b20000067ab9 */ /* 0x000fe20000000a00 */
[----:B------:R-:W3:Y:S01]  /*e860*/  LDL.LU R0, [R1] ;  /* 0x0000000001007983 */ /* 0x000ee20000300800 */
[----:B------:R-:W-:-:S03]  /*e870*/  ULDC.64 UR8, c[0x0][0x280] ;  /* 0x0000a00000087ab9 */ /* 0x000fc60000000a00 */
[----:B------:R-:W3:Y:S02]  /*e880*/  LDL.LU.64 R2, [R1+0x28] ;  /* 0x0000280001027983 */ /* 0x000ee40000300a00 */
[----:B------:R-:W1:Y:S02]  /*e890*/  LDC R10, c[0x0][0x448] ;  /* 0x00011200ff0a7b82 */ /* 0x000e640000000800 */
[----:B------:R-:W4:Y:S01]  /*e8a0*/  LDL R20, [R1+0x4] ;  /* 0x0000040001147983 */ /* 0x000f220000100800 */
[----:B------:R-:W5:Y:S01]  /*e8b0*/  S2R R13, SR_TID.X ;  /* 0x00000000000d7919 */ /* 0x000f620000002100 */
[----:B0-----:R-:W-:-:S13]  /*e8c0*/  ISETP.NE.AND P6, PT, R4, 0x1, PT ;  /* 0x000000010400780c */ /* 0x001fda0003fc5270 */
[----:B------:R-:W0:Y:S01]  /*e8d0*/  @P6 LDC R5, c[0x0][0x450] ;  /* 0x00011400ff056b82 */ /* 0x000e220000000800 */
[----:B-----5:R-:W-:-:S04]  /*e8e0*/  SHF.L.U32 R11, R13, 0x3, RZ ;  /* 0x000000030d0b7819 */ /* 0x020fc800000006ff */
[----:B------:R-:W-:-:S04]  /*e8f0*/  LOP3.LUT R11, R11, 0x18, RZ, 0xc0, !PT ;  /* 0x000000180b0b7812 */ /* 0x000fc800078ec0ff */
[C---:B------:R-:W-:Y:S02]  /*e900*/  LOP3.LUT R12, R11.reuse, 0x20, RZ, 0xfc, !PT ;  /* 0x000000200b0c7812 */ /* 0x040fe400078efcff */
[----:B------:R-:W-:Y:S02]  /*e910*/  LOP3.LUT R11, R11, 0x40, RZ, 0xfc, !PT ;  /* 0x000000400b0b7812 */ /* 0x000fe400078efcff */
[----:B---3--:R-:W-:Y:S01]  /*e920*/  MOV R3, R0 ;  /* 0x0000000000037202 */ /* 0x008fe20000000f00 */
[----:B----4-:R-:W-:Y:S02]  /*e930*/  IMAD R0, R20, UR4, RZ ;  /* 0x0000000414007c24 */ /* 0x010fe4000f8e02ff */
[C---:B------:R-:W-:Y:S01]  /*e940*/  IMAD.WIDE.U32 R2, R18.reuse, UR4, R2 ;  /* 0x0000000412027c25 */ /* 0x040fe2000f8e0002 */
[----:B------:R-:W3:Y:S03]  /*e950*/  S2R R20, SR_TID.X ;  /* 0x0000000000147919 */ /* 0x000ee60000002100 */
[----:B------:R-:W-:Y:S01]  /*e960*/  IMAD R0, R18, UR5, R0 ;  /* 0x0000000512007c24 */ /* 0x000fe2000f8e0200 */
[----:B------:R-:W-:-:S03]  /*e970*/  ULDC.64 UR4, c[0x0][0x2e0] ;  /* 0x0000b80000047ab9 */ /* 0x000fc60000000a00 */
[----:B------:R-:W-:Y:S02]  /*e980*/  IMAD.IADD R3, R3, 0x1, R0 ;  /* 0x0000000103037824 */ /* 0x000fe400078e0200 */
[----:B--2---:R-:W-:Y:S02]  /*e990*/  IMAD R0, R21, UR4, RZ ;  /* 0x0000000415007c24 */ /* 0x004fe4000f8e02ff */
[----:B------:R-:W2:Y:S01]  /*e9a0*/  S2R R21, SR_TID.X ;  /* 0x0000000000157919 */ /* 0x000ea20000002100 */
[----:B------:R-:W-:-:S04]  /*e9b0*/  IMAD.WIDE.U32 R2, R28, UR4, R2 ;  /* 0x000000041c027c25 */ /* 0x000fc8000f8e0002 */
[----:B------:R-:W-:Y:S01]  /*e9c0*/  IMAD R4, R28, UR5, R0 ;  /* 0x000000051c047c24 */ /* 0x000fe2000f8e0200 */
[----:B------:R-:W-:Y:S01]  /*e9d0*/  ULDC.64 UR4, c[0x0][0x2d0] ;  /* 0x0000b40000047ab9 */ /* 0x000fe20000000a00 */
[----:B------:R-:W4:Y:S02]  /*e9e0*/  @P6 LDC R0, c[0x0][0x44c] ;  /* 0x00011300ff006b82 */ /* 0x000f240000000800 */
[----:B------:R-:W-:Y:S01]  /*e9f0*/  IMAD.IADD R3, R3, 0x1, R4 ;  /* 0x0000000103037824 */ /* 0x000fe200078e0204 */
[----:B---3--:R-:W-:-:S04]  /*ea00*/  LOP3.LUT R20, R20, 0x7f, RZ, 0xc0, !PT ;  /* 0x0000007f14147812 */ /* 0x008fc800078ec0ff */
[----:B------:R-:W-:Y:S01]  /*ea10*/  SHF.R.U32.HI R20, RZ, 0x2, R20 ;  /* 0x00000002ff147819 */ /* 0x000fe20000011614 */
[----:B--2---:R-:W-:-:S05]  /*ea20*/  IMAD.SHL.U32 R21, R21, 0x20, RZ ;  /* 0x0000002015157824 */ /* 0x004fca00078e00ff */
[----:B------:R-:W-:-:S04]  /*ea30*/  LOP3.LUT R21, R21, 0x60, RZ, 0xc0, !PT ;  /* 0x0000006015157812 */ /* 0x000fc800078ec0ff */
[----:B------:R-:W-:Y:S02]  /*ea40*/  LOP3.LUT R20, R20, R21, RZ, 0xfc, !PT ;  /* 0x0000001514147212 */ /* 0x000fe400078efcff */
[----:B------:R-:W-:-:S03]  /*ea50*/  LOP3.LUT R21, R13, 0x7f, RZ, 0xc0, !PT ;  /* 0x0000007f0d157812 */ /* 0x000fc600078ec0ff */
[----:B------:R-:W-:Y:S01]  /*ea60*/  IMAD R6, R17, 0xc0, R20 ;  /* 0x000000c011067824 */ /* 0x000fe200078e0214 */
[----:B------:R-:W-:Y:S01]  /*ea70*/  SHF.R.U32.HI R21, RZ, 0x2, R21 ;  /* 0x00000002ff157819 */ /* 0x000fe20000011615 */
[----:B------:R-:W-:Y:S02]  /*ea80*/  IMAD.SHL.U32 R20, R13, 0x8, RZ ;  /* 0x000000080d147824 */ /* 0x000fe400078e00ff */
[----:B----4-:R-:W-:-:S03]  /*ea90*/  @P6 IMAD.HI.U32 R0, R6, R0, RZ ;  /* 0x0000000006006227 */ /* 0x010fc600078e00ff */
[----:B------:R-:W-:Y:S01]  /*eaa0*/  LOP3.LUT R20, R20, 0x18, RZ, 0xc0, !PT ;  /* 0x0000001814147812 */ /* 0x000fe200078ec0ff */
[----:B------:R-:W-:Y:S01]  /*eab0*/  IMAD.MOV.U32 R4, RZ, RZ, R6 ;  /* 0x000000ffff047224 */ /* 0x000fe200078e0006 */
[----:B0-----:R-:W-:-:S04]  /*eac0*/  @P6 SHF.R.U32.HI R4, RZ, R5, R0 ;  /* 0x00000005ff046219 */ /* 0x001fc80000011600 */
[--C-:B------:R-:W-:Y:S01]  /*ead0*/  SHF.R.S32.HI R0, RZ, 0x1f, R4.reuse ;  /* 0x0000001fff007819 */ /* 0x100fe20000011404 */
[----:B------:R-:W-:-:S04]  /*eae0*/  IMAD.MOV R7, RZ, RZ, -R4 ;  /* 0x000000ffff077224 */ /* 0x000fc800078e0a04 */
[----:B------:R-:W-:-:S04]  /*eaf0*/  IMAD R0, R0, UR4, RZ ;  /* 0x0000000400007c24 */ /* 0x000fc8000f8e02ff */
[C---:B------:R-:W-:Y:S02]  /*eb00*/  IMAD R0, R4.reuse, UR5, R0 ;  /* 0x0000000504007c24 */ /* 0x040fe4000f8e0200 */
[----:B------:R-:W-:-:S04]  /*eb10*/  IMAD.WIDE.U32 R4, R4, UR4, R2 ;  /* 0x0000000404047c25 */ /* 0x000fc8000f8e0002 */
[----:B------:R-:W-:Y:S02]  /*eb20*/  IMAD.IADD R5, R5, 0x1, R0 ;  /* 0x0000000105057824 */ /* 0x000fe400078e0200 */
[----:B-1----:R-:W-:-:S04]  /*eb30*/  IMAD R0, R10, R7, R6 ;  /* 0x000000070a007224 */ /* 0x002fc800078e0206 */
[----:B------:R-:W-:Y:S01]  /*eb40*/  IMAD.WIDE.U32 R8, R0, UR6, R4 ;  /* 0x0000000600087c25 */ /* 0x000fe2000f8e0004 */
[----:B------:R-:W-:-:S03]  /*eb50*/  SHF.R.S32.HI R7, RZ, 0x1f, R0 ;  /* 0x0000001fff077819 */ /* 0x000fc60000011400 */
[----:B------:R-:W-:Y:S01]  /*eb60*/  VIADD R5, R6, 0x80 ;  /* 0x0000008006057836 */ /* 0x000fe20000000000 */
[----:B------:R-:W-:Y:S01]  /*eb70*/  LEA R4, P0, R8, UR8, 0x1 ;  /* 0x0000000808047c11 */ /* 0x000fe2000f8008ff */
[----:B------:R-:W-:Y:S02]  /*eb80*/  IMAD R7, R7, UR6, RZ ;  /* 0x0000000607077c24 */ /* 0x000fe4000f8e02ff */
[----:B------:R-:W-:Y:S02]  /*eb90*/  IMAD.MOV.U32 R6, RZ, RZ, R5 ;  /* 0x000000ffff067224 */ /* 0x000fe400078e0005 */
[----:B------:R-:W-:Y:S02]  /*eba0*/  IMAD R0, R0, UR7, R7 ;  /* 0x0000000700007c24 */ /* 0x000fe4000f8e0207 */
[----:B------:R-:W0:Y:S03]  /*ebb0*/  @P6 LDC R7, c[0x0][0x44c] ;  /* 0x00011300ff076b82 */ /* 0x000e260000000800 */
[----:B------:R-:W-:-:S04]  /*ebc0*/  IADD3 R0, R9, R0, RZ ;  /* 0x0000000009007210 */ /* 0x000fc80007ffe0ff */
        /* <DEDUP_REMOVED lines=12> */
[----:B------:R-:W-:Y:S01]  /*ec90*/  UMOV UR5, 0xffffffff ;  /* 0xffffffff00057882 */ /* 0x000fe20000000000 */
[----:B------:R-:W-:Y:S02]  /*eca0*/  ISETP.GE.AND P1, PT, R11, UR4, PT ;  /* 0x000000040b007c0c */ /* 0x000fe4000bf26270 */
[----:B------:R-:W-:Y:S01]  /*ecb0*/  IMAD.IADD R3, R3, 0x1, R6 ;  /* 0x0000000103037824 */ /* 0x000fe200078e0206 */
[----:B------:R-:W-:Y:S01]  /*ecc0*/  SHF.R.S32.HI R6, RZ, 0x1f, R5 ;  /* 0x0000001fff067819 */ /* 0x000fe20000011405 */
[----:B------:R-:W-:-:S04]  /*ecd0*/  IMAD.WIDE.U32 R2, R5, UR6, R2 ;  /* 0x0000000605027c25 */ /* 0x000fc8000f8e0002 */
[----:B------:R-:W-:Y:S01]  /*ece0*/  IMAD R6, R6, UR6, RZ ;  /* 0x0000000606067c24 */ /* 0x000fe2000f8e02ff */
[----:B------:R-:W-:-:S03]  /*ecf0*/  LEA R8, P0, R2, UR8, 0x1 ;  /* 0x0000000802087c11 */ /* 0x000fc6000f8008ff */
[----:B------:R-:W-:-:S04]  /*ed00*/  IMAD R6, R5, UR7, R6 ;  /* 0x0000000705067c24 */ /* 0x000fc8000f8e0206 */
[----:B------:R-:W-:-:S05]  /*ed10*/  IMAD.IADD R3, R3, 0x1, R6 ;  /* 0x0000000103037824 */ /* 0x000fca00078e0206 */
[----:B------:R-:W-:Y:S02]  /*ed20*/  LEA.HI.X R3, R2, UR9, R3, 0x1, P0 ;  /* 0x0000000902037c11 */ /* 0x000fe400080f0c03 */
[----:B------:R-:W-:Y:S01]  /*ed30*/  ISETP.GE.AND P0, PT, R12, UR4, PT ;  /* 0x000000040c007c0c */ /* 0x000fe2000bf06270 */
[----:B------:R-:W-:-:S12]  /*ed40*/  BRA.DIV UR5, `(.L_x_12148) ;  /* 0x0000003605947947 */ /* 0x000fd8000b800000 */
[----:B------:R-:W2:Y:S04]  /*ed50*/  LDL.LU R5, [R1+0x20] ;  /* 0x0000200001057983 */ /* 0x000ea80000300800 */
[----:B------:R-:W3:Y:S01]  /*ed60*/  LDL R9, [R1+0x18] ;  /* 0x0000180001097983 */ /* 0x000ee20000100800 */
[----:B------:R-:W-:-:S03]  /*ed70*/  IMAD R17, R17, 0xc0, R21 ;  /* 0x000000c011117824 */ /* 0x000fc600078e0215 */
[----:B------:R-:W0:Y:S04]  /*ed80*/  SHFL.IDX PT, R7, R4, RZ, 0x1c1f ;  /* 0x001c1fff04077589 */ /* 0x000e2800000e0000 */
[----:B------:R-:W1:Y:S01]  /*ed90*/  SHFL.IDX PT, R6, R0, RZ, 0x1c1f ;  /* 0x001c1fff00067589 */ /* 0x000e6200000e0000 */
[----:B--2---:R-:W-:Y:S02]  /*eda0*/  IMAD R2, R5, R10, RZ ;  /* 0x0000000a05027224 */ /* 0x004fe400078e02ff */
[----:B------:R-:W-:-:S03]  /*edb0*/  VIADD R5, R17, 0x20 ;  /* 0x0000002011057836 */ /* 0x000fc60000000000 */
[----:B------:R-:W-:-:S13]  /*edc0*/  ISETP.GE.AND P2, PT, R17, R2, PT ;  /* 0x000000021100720c */ /* 0x000fda0003f46270 */
[----:B0-----:R-:W-:-:S05]  /*edd0*/  @!P2 LEA R7, P4, R20, R7, 0x1 ;  /* 0x000000071407a211 */ /* 0x001fca00078808ff */
[----:B-1----:R-:W-:-:S05]  /*ede0*/  @!P2 IMAD.X R6, RZ, RZ, R6, P4 ;  /* 0x000000ffff06a224 */ /* 0x002fca00020e0606 */
[----:B------:R-:W-:-:S04]  /*edf0*/  @!P2 LOP3.LUT R7, R7, R6, RZ, 0x3c, !PT ;  /* 0x000000060707a212 */ /* 0x000fc800078e3cff */
[----:B------:R-:W-:-:S04]  /*ee00*/  @!P2 LOP3.LUT R6, R7, R6, RZ, 0x3c, !PT ;  /* 0x000000060706a212 */ /* 0x000fc800078e3cff */
[----:B------:R-:W-:-:S05]  /*ee10*/  @!P2 LOP3.LUT R7, R7, R6, RZ, 0x3c, !PT ;  /* 0x000000060707a212 */ /* 0x000fca00078e3cff */
[----:B------:R-:W-:Y:S01]  /*ee20*/  @!PT LDS RZ, [RZ] ;  /* 0x00000000fffff984 */ /* 0x000fe20000000800 */
[----:B---3--:R-:W-:Y:S04]  /*ee30*/  @!P2 LDGSTS.E.BYPASS.LTC128B.128 [R9+0xc400], desc[UR36][R6.64], !P3 ;  /* 0x0c4000000609afae */ /* 0x008fe8000d901d64 */
        /* <DEDUP_REMOVED lines=14> */
[----:B------:R-:W-:Y:S01]  /*ef20*/  ISETP.GE.AND P2, PT, R5, R2, PT ;  /* 0x000000020500720c */ /* 0x000fe20003f46270 */
[----:B------:R-:W-:-:S02]  /*ef30*/  VIADD R5, R17, 0x60 ;  /* 0x0000006011057836 */ /* 0x000fc40000000000 */
        /* <DEDUP_REMOVED lines=11> */
[----:B------:R-:W-:Y:S01]  /*eff0*/  @!P2 LDGSTS.E.BYPASS.LTC128B.128 [R9+0x13400], desc[UR36][R6.64+0x80], !P1 ;  /* 0x134000800609afae */ /* 0x000fe2000c901d64 */
[----:B------:R-:W-:-:S13]  /*f000*/  ISETP.GE.AND P2, PT, R5, R2, PT ;  /* 0x000000020500720c */ /* 0x000fda0003f46270 */
[----:B--2---:R-:W-:-:S04]  /*f010*/  @!P2 LEA R4, P4, R20, R4, 0x1 ;  /* 0x000000041404a211 */ /* 0x004fc800078808ff */
[----:B---3--:R-:W-:-:S05]  /*f020*/  @!P2 IADD3.X R0, RZ, R0, RZ, P4, !PT ;  /* 0x00000000ff00a210 */ /* 0x008fca00027fe4ff */
        /* <DEDUP_REMOVED lines=16> */
.L_x_12229:
        /* <DEDUP_REMOVED lines=13> */
.L_x_12149:
[----:B------:R-:W-:Y:S02]  /*f200*/  PLOP3.LUT P1, PT, P1, P0, PT, 0xa2, 0x0 ;  /* 0x000000000000781c */ /* 0x000fe40000f21472 */
[----:B------:R-:W-:-:S08]  /*f210*/  @P0 R2UR P1, UR4, R23 ;  /* 0x00000000170402ca */ /* 0x000fd00000020000 */
[----:B------:R-:W-:-:S05]  /*f220*/  @P0 PLOP3.LUT P0, PT, P1, PT, PT, 0x80, 0x0 ;  /* 0x000000000000081c */ /* 0x000fca0000f0f070 */
[----:B------:R-:W-:Y:S01]  /*f230*/  @!P1 SYNCS.ARRIVE.TRANS64.RED.A0T1 RZ, [UR4+0x2d800], RZ ;  /* 0x02d800ffffff99a7 */ /* 0x000fe20008200404 */
[----:B------:R-:W-:Y:S07]  /*f240*/  @!P1 ARRIVES.LDGSTSBAR.64.TRANSCNT [UR4+0x2d800] ;  /* 0x02d80000ff0099b0 */ /* 0x000fee0008000a84 */
[----:B------:R-:W-:Y:S05]  /*f250*/  @P0 BRA.U.ANY `(.L_x_12149) ;  /* 0xfffffffd00e80947 */ /* 0x000fea000393ffff */
[----:B-1----:R-:W2:Y:S02]  /*f260*/  LDL.LU R2, [R1+0x34] ;  /* 0x0000340001027983 */ /* 0x002ea40000300800 */
        /* <DEDUP_REMOVED lines=11> */
.L_x_12230:
[----:B------:R-:W-:Y:S05]  /*f320*/  BSYNC B0 ;  /* 0x0000000000007941 */ /* 0x000fea0003800000 */
.L_x_12150:
[----:B------:R-:W2:Y:S01]  /*f330*/  LDL R3, [R1+0x24] ;  /* 0x0000240001037983 */ /* 0x000ea20000100800 */
[----:B------:R-:W-:Y:S01]  /*f340*/  BSSY B0, `(.L_x_12152) ;  /* 0x00000ff000007945 */ /* 0x000fe20003800000 */
[----:B--2---:R-:W-:-:S13]  /*f350*/  ISETP.GE.AND P0, PT, R3, 0x2, PT ;  /* 0x000000020300780c */ /* 0x004fda0003f06270 */
[----:B------:R-:W-:Y:S05]  /*f360*/  @!P0 BRA `(.L_x_12153) ;  /* 0x0000000c00f08947 */ /* 0x000fea0003800000 */
[----:B------:R-:W0:Y:S01]  /*f370*/  S2R R2, SR_TID.X ;  /* 0x0000000000027919 */ /* 0x000e220000002100 */
[----:B-1----:R-:W-:Y:S01]  /*f380*/  VIADD R0, R3, 0xfffffffe ;  /* 0xfffffffe03007836 */ /* 0x002fe20000000000 */
        /* <DEDUP_REMOVED lines=11> */
.L_x_12166:
        /* <DEDUP_REMOVED lines=11> */
[----:B------:R-:W-:Y:S01]  /*f4f0*/  IMAD.SHL.U32 R2, R2, 0x20, RZ ;  /* 0x0000002002027824 */ /* 0x000fe200078e00ff */
[----:B------:R-:W-:-:S04]  /*f500*/  LEA R4, R0, R4, 0x7 ;  /* 0x0000000400047211 */ /* 0x000fc800078e38ff */
        /* <DEDUP_REMOVED lines=29> */
.L_x_12154:
[----:B------:R-:W-:Y:S01]  /*f6e0*/  IMAD R5, R26, 0x8, R23 ;  /* 0x000000081a057824 */ /* 0x000fe200078e0217 */
[----:B------:R-:W-:Y:S01]  /*f6f0*/  SHF.L.U32 R0, R29, 0x1f, RZ ;  /* 0x0000001f1d007819 */ /* 0x000fe200000006ff */
[----:B------:R-:W-:Y:S03]  /*f700*/  BSSY B1, `(.L_x_12155) ;  /* 0x0000003000017945 */ /* 0x000fe60003800000 */
[----:B------:R-:W0:Y:S02]  /*f710*/  SYNCS.PHASECHK.TRANS64.TRYWAIT P0, [R5+URZ+0x2d840], R0 ;  /* 0x02d84000050075a7 */ /* 0x000e24000800017f */
[----:B0-----:R-:W-:Y:S05]  /*f720*/  @!P0 BRA `(.L_x_12156) ;  /* 0x0000003400448947 */ /* 0x001fea0003800000 */
.L_x_12231:
[----:B------:R-:W-:Y:S05]  /*f730*/  BSYNC B1 ;  /* 0x0000000000017941 */ /* 0x000fea0003800000 */
.L_x_12155:
        /* <DEDUP_REMOVED lines=60> */
.L_x_12241:
        /* <DEDUP_REMOVED lines=11> */
.L_x_12158:
        /* <DEDUP_REMOVED lines=11> */
.L_x_12159:
[----:B------:R1:W-:Y:S01]  /*fc60*/  SYNCS.ARRIVE.TRANS64.A1T0 RZ, [R5+URZ+0x2d830], RZ ;  /* 0x02d830ff05ff79a7 */ /* 0x0003e2000810003f */
[----:B------:R-:W-:Y:S05]  /*fc70*/  @!P5 BRA `(.L_x_12160) ;  /* 0x000000000004d947 */ /* 0x000fea0003800000 */
[----:B------:R-:W-:Y:S01]  /*fc80*/  BPT.TRAP 0x1 ;  /* 0x000000040000795c */ /* 0x000fe20000300000 */
.L_x_12160:
[----:B------:R-:W-:Y:S01]  /*fc90*/  SHF.L.U32 R2, R17, 0x1f, RZ ;  /* 0x0000001f11027819 */ /* 0x000fe200000006ff */
[----:B-1----:R-:W-:Y:S01]  /*fca0*/  IMAD R5, R10, 0x8, R23 ;  /* 0x000000080a057824 */ /* 0x002fe200078e0217 */
[----:B------:R-:W-:Y:S03]  /*fcb0*/  BSSY B1, `(.L_x_12161) ;  /* 0x0000003000017945 */ /* 0x000fe60003800000 */
[----:B------:R-:W1:Y:S02]  /*fcc0*/  SYNCS.PHASECHK.TRANS64.TRYWAIT P0, [R5+URZ+0x2d860], R2 ;  /* 0x02d86002050075a7 */ /* 0x000e64000800017f */
[----:B-1----:R-:W-:Y:S05]  /*fcd0*/  @!P0 BRA `(.L_x_12162) ;  /* 0x0000003400408947 */ /* 0x002fea0003800000 */
.L_x_12242:
[----:B------:R-:W-:Y:S05]  /*fce0*/  BSYNC B1 ;  /* 0x0000000000017941 */ /* 0x000fea0003800000 */
.L_x_12161:
[----:B------:R-:W2:Y:S04]  /*fcf0*/  LDL R11, [R1+0xc] ;  /* 0x00000c00010b7983 */ /* 0x000ea80000100800 */
[----:B0-----:R-:W2:Y:S01]  /*fd00*/  LDL.LU R6, [R1] ;  /* 0x0000000001067983 */ /* 0x001ea20000300800 */
[----:B------:R-:W0:Y:S01]  /*fd10*/  S2R R12, SR_TID.X ;  /* 0x00000000000c7919 */ /* 0x000e220000002100 */
[----:B------:R-:W-:Y:S01]  /*fd20*/  UMOV UR4, 0xffffffff ;  /* 0xffffffff00047882 */ /* 0x000fe20000000000 */
[C---:B0-----:R-:W-:Y:S01]  /*fd30*/  SHF.L.U32 R4, R12.reuse, 0x3, RZ ;  /* 0x000000030c047819 */ /* 0x041fe200000006ff */
[----:B------:R-:W-:-:S03]  /*fd40*/  IMAD.SHL.U32 R7, R12, 0x8, RZ ;  /* 0x000000080c077824 */ /* 0x000fc600078e00ff */
[----:B------:R-:W-:Y:S02]  /*fd50*/  LOP3.LUT R4, R4, 0xd8, RZ, 0xc0, !PT ;  /* 0x000000d804047812 */ /* 0x000fe400078ec0ff */
[----:B------:R-:W-:Y:S02]  /*fd60*/  LOP3.LUT R3, R12, 0x7f, RZ, 0xc0, !PT ;  /* 0x0000007f0c037812 */ /* 0x000fe400078ec0ff */
        /* <DEDUP_REMOVED lines=41> */
.L_x_12252:
        /* <DEDUP_REMOVED lines=32> */
.L_x_12164:
        /* <DEDUP_REMOVED lines=12> */
.L_x_12165:
[----:B------:R2:W-:Y:S01]  /*102c0*/  STL [R1], R27 ;  /* 0x0000001b01007387 */ /* 0x0005e20000100800 */
[C---:B------:R-:W-:Y:S01]  /*102d0*/  ISETP.GT.AND P0, PT, R27.reuse, RZ, PT ;  /* 0x000000ff1b00720c */ /* 0x040fe20003f04270 */
[----:B------:R2:W-:Y:S01]  /*102e0*/  SYNCS.ARRIVE.TRANS64.A1T0 RZ, [R5+URZ+0x2d850], RZ ;  /* 0x02d850ff05ff79a7 */ /* 0x0005e2000810003f */
[----:B------:R-:W-:Y:S02]  /*102f0*/  VIADD R0, R27, 0xffffffff ;  /* 0xffffffff1b007836 */ /* 0x000fe40000000000 */
[----:B------:R-:W-:Y:S02]  /*10300*/  IMAD.MOV.U32 R17, RZ, RZ, R29 ;  /* 0x000000ffff117224 */ /* 0x000fe400078e001d */
[----:B------:R-:W-:-:S07]  /*10310*/  IMAD.MOV.U32 R10, RZ, RZ, R26 ;  /* 0x000000ffff0a7224 */ /* 0x000fce00078e001a */
[----:B--2---:R-:W-:Y:S05]  /*10320*/  @P0 BRA `(.L_x_12166) ;  /* 0xfffffff000440947 */ /* 0x004fea000383ffff */
.L_x_12153:
[----:B------:R-:W-:Y:S05]  /*10330*/  BSYNC B0 ;  /* 0x0000000000007941 */ /* 0x000fea0003800000 */
.L_x_12152:
        /* <DEDUP_REMOVED lines=17> */
.L_x_12168:
[----:B------:R-:W-:Y:S05]  /*10450*/  BSYNC B0 ;  /* 0x0000000000007941 */ /* 0x000fea0003800000 */
.L_x_12167:
[----:B-1----:R-:W2:Y:S02]  /*10460*/  LDL R0, [R1+0x38] ;  /* 0x0000380001007983 */ /* 0x002ea40000100800 */
[----:B--2---:R-:W-:-:S13]  /*10470*/  ISETP.NE.AND P0, PT, R0, 0x3, PT ;  /* 0x000000030000780c */ /* 0x004fda0003f05270 */
[----:B------:R-:W-:Y:S05]  /*10480*/  @!P0 BRA `(.L_x_12169) ;  /* 0x0000000000048947 */ /* 0x000fea0003800000 */
[----:B------:R-:W-:Y:S01]  /*10490*/  BPT.TRAP 0x1 ;  /* 0x000000040000795c */ /* 0x000fe20000300000 */
.L_x_12169:
[----:B------:R-:W2:Y:S01]  /*104a0*/  LDL.LU R2, [R1+0xc] ;  /* 0x00000c0001027983 */ /* 0x000ea20000300800 */
[----:B------:R-:W-:Y:S01]  /*104b0*/  LEA R0, R26, R23, 0x3 ;  /* 0x000000171a007211 */ /* 0x000fe200078e18ff */
[----:B------:R-:W-:Y:S01]  /*104c0*/  BSSY B0, `(.L_x_12170) ;  /* 0x0000005000007945 */ /* 0x000fe20003800000 */
[----:B------:R-:W-:-:S04]  /*104d0*/  SHF.L.U32 R3, R29, 0x1f, RZ ;  /* 0x0000001f1d037819 */ /* 0x000fc800000006ff */
[----:B------:R-:W1:Y:S01]  /*104e0*/  SYNCS.PHASECHK.TRANS64.TRYWAIT P0, [R0+URZ+0x2d860], R3 ;  /* 0x02d86003000075a7 */ /* 0x000e62000800017f */
[----:B--2---:R-:W-:Y:S01]  /*104f0*/  IMAD R6, R27, -0x80, R2 ;  /* 0xffffff801b067824 */ /* 0x004fe200078e0202 */
[----:B-1----:R-:W-:Y:S06]  /*10500*/  @!P0 BRA `(.L_x_12171) ;  /* 0x0000003000ac8947 */ /* 0x002fec0003800000 */
.L_x_12253:
[----:B------:R-:W-:Y:S05]  /*10510*/  BSYNC B0 ;  /* 0x0000000000007941 */ /* 0x000fea0003800000 */
.L_x_12170:
        /* <DEDUP_REMOVED lines=15> */
[----:B------:R-:W-:Y:S01]  /*10610*/  LEA R4, R4, R23, 0x1 ;  /* 0x0000001704047211 */ /* 0x000fe200078e08ff */
        /* <DEDUP_REMOVED lines=40> */
.L_x_12263:
        /* <DEDUP_REMOVED lines=13> */
.L_x_12173:
        /* <DEDUP_REMOVED lines=11> */
.L_x_12174:
[----:B------:R-:W-:Y:S01]  /*10a20*/  VIADD R26, R26, 0x1 ;  /* 0x000000011a1a7836 */ /* 0x000fe20000000000 */
[----:B------:R0:W-:Y:S04]  /*10a30*/  SYNCS.ARRIVE.TRANS64.A1T0 RZ, [R0+URZ+0x2d850], RZ ;  /* 0x02d850ff00ff79a7 */ /* 0x0001e8000810003f */
[----:B------:R-:W-:-:S04]  /*10a40*/  ISETP.NE.AND P0, PT, R26, 0x2, PT ;  /* 0x000000021a00780c */ /* 0x000fc80003f05270 */
[----:B0-----:R-:W-:Y:S02]  /*10a50*/  SEL R0, RZ, 0x1, P0 ;  /* 0x00000001ff007807 */ /* 0x001fe40000000000 */
[----:B------:R-:W-:Y:S02]  /*10a60*/  SEL R26, R26, RZ, P0 ;  /* 0x000000ff1a1a7207 */ /* 0x000fe40000000000 */
[----:B------:R-:W-:-:S07]  /*10a70*/  LOP3.LUT R29, R29, R0, RZ, 0x3c, !PT ;  /* 0x000000001d1d7212 */ /* 0x000fce00078e3cff */
.L_x_12133:
[----:B------:R-:W-:Y:S05]  /*10a80*/  BSYNC B7 ;  /* 0x0000000000077941 */ /* 0x000fea0003800000 */
.L_x_12131:
        /* <DEDUP_REMOVED lines=8> */
[----:B------:R1:W2:Y:S01]  /*10b10*/  LDS.128 R16, [R23+0x2d8d0] ;  /* 0x02d8d00017107984 */ /* 0x0002a20000000c00 */
[----:B------:R-:W-:Y:S06]  /*10b20*/  BAR.ARV 0x4, 0x200 ;  /* 0x0108000000007b1d */ /* 0x000fec0000002000 */
[----:B------:R-:W-:Y:S05]  /*10b30*/  BRA `(.L_x_12176) ;  /* 0x0000000800cc7947 */ /* 0x000fea0003800000 */
.L_x_12175:
        /* <DEDUP_REMOVED lines=17> */
[----:B0-----:R-:W-:Y:S01]  /*10c50*/  MOV R2, RZ ;  /* 0x000000ff00027202 */ /* 0x001fe20000000f00 */
        /* <DEDUP_REMOVED lines=18> */
.L_x_12273:
[----:B------:R-:W-:Y:S02]  /*10d80*/  ULDC UR4, c[0x0][0xc38] ;  /* 0x00030e0000047ab9 */ /* 0x000fe40000000800 */
[----:B------:R-:W-:-:S05]  /*10d90*/  MOV R4, UR4 ;  /* 0x0000000400047c02 */ /* 0x000fca0008000f00 */
[----:B-1----:R-:W-:-:S04]  /*10da0*/  IMAD R5, R14, R4, RZ ;  /* 0x000000040e057224 */ /* 0x002fc800078e02ff */
[----:B------:R-:W-:-:S05]  /*10db0*/  IMAD.IADD R16, R16, 0x1, R5 ;  /* 0x0000000110107824 */ /* 0x000fca00078e0205 */
[----:B------:R-:W-:-:S13]  /*10dc0*/  ISETP.GT.AND P6, PT, R16, R0, PT ;  /* 0x000000001000720c */ /* 0x000fda0003fc4270 */
[----:B------:R-:W-:Y:S05]  /*10dd0*/  @P6 BRA `(.L_x_12178) ;  /* 0x00000000009c6947 */ /* 0x000fea0003800000 */
.L_x_12183:
        /* <DEDUP_REMOVED lines=14> */
.L_x_12181:
[----:B------:R-:W-:Y:S05]  /*10ec0*/  BSYNC B0 ;  /* 0x0000000000007941 */ /* 0x000fea0003800000 */
.L_x_12180:
        /* <DEDUP_REMOVED lines=18> */
.L_x_12281:
[----:B------:R-:W-:Y:S02]  /*10ff0*/  ULDC UR4, c[0x0][0xc38] ;  /* 0x00030e0000047ab9 */ /* 0x000fe40000000800 */
[----:B------:R-:W-:-:S04]  /*11000*/  IMAD.U32 R4, RZ, RZ, UR4 ;  /* 0x00000004ff047e24 */ /* 0x000fc8000f8e00ff */
[----:B-1----:R-:W-:-:S04]  /*11010*/  IMAD R5, R14, R4, RZ ;  /* 0x000000040e057224 */ /* 0x002fc800078e02ff */
[----:B------:R-:W-:-:S05]  /*11020*/  IMAD.IADD R16, R5, 0x1, R16 ;  /* 0x0000000105107824 */ /* 0x000fca00078e0210 */
[----:B------:R-:W-:-:S13]  /*11030*/  ISETP.GT.AND P6, PT, R16, R0, PT ;  /* 0x000000001000720c */ /* 0x000fda0003fc4270 */
[----:B------:R-:W-:Y:S05]  /*11040*/  @!P6 BRA `(.L_x_12183) ;  /* 0xfffffffc0064e947 */ /* 0x000fea000383ffff */
.L_x_12178:
        /* <DEDUP_REMOVED lines=8> */
.L_x_12285:
[----:B------:R-:W-:Y:S01]  /*110d0*/  ISETP.NE.AND P0, PT, R5, RZ, PT ;  /* 0x000000ff0500720c */ /* 0x000fe20003f05270 */
[----:B------:R-:W-:-:S12]  /*110e0*/  IMAD.MOV.U32 R5, RZ, RZ, RZ ;  /* 0x000000ffff057224 */ /* 0x000fd800078e00ff */
[----:B------:R-:W-:Y:S05]  /*110f0*/  @!P0 BRA `(.L_x_12185) ;  /* 0x0000000000108947 */ /* 0x000fea0003800000 */
[----:B------:R-:W-:Y:S01]  /*11100*/  UMOV UR4, 0xffffffff ;  /* 0xffffffff00047882 */ /* 0x000fe20000000000 */
[----:B------:R-:W-:Y:S02]  /*11110*/  IADD3 R12, R6, -0x1, RZ ;  /* 0xffffffff060c7810 */ /* 0x000fe40007ffe0ff */
[----:B------:R-:W-:Y:S05]  /*11120*/  BRA.DIV UR4, `(.L_x_12186) ;  /* 0x0000003604507947 */ /* 0x000fea000b800000 */
[----:B------:R3:W4:Y:S02]  /*11130*/  SHFL.IDX PT, R5, R3, R12, 0x1f ;  /* 0x00001f0c03057589 */ /* 0x00072400000e0000 */
.L_x_12185:
        /* <DEDUP_REMOVED lines=47> */
[----:B------:R-:W-:-:S05]  /*11430*/  IABS R3, R5 ;  /* 0x0000000500037213 */ /* 0x000fca0000000000 */
[----:B------:R-:W-:-:S04]  /*11440*/  IMAD.HI.U32 R2, R2, R3, RZ ;  /* 0x0000000302027227 */ /* 0x000fc800078e00ff */
[----:B------:R-:W-:Y:S01]  /*11450*/  IMAD R6, R2, R6, R3 ;  /* 0x0000000602067224 */ /* 0x000fe200078e0203 */
[C---:B------:R-:W-:Y:S02]  /*11460*/  LOP3.LUT R3, R5.reuse, R4, RZ, 0x3c, !PT ;  /* 0x0000000405037212 */ /* 0x040fe400078e3cff */
[----:B------:R-:W-:Y:S02]  /*11470*/  IADD3 R5, R5, R0, RZ ;  /* 0x0000000005057210 */ /* 0x000fe40007ffe0ff */
        /* <DEDUP_REMOVED lines=14> */
.L_x_12179:
[----:B------:R-:W-:Y:S01]  /*11560*/  UMOV UR4, URZ ;  /* 0x0000003f00047c82 */ /* 0x000fe20008000000 */
[----:B------:R-:W-:Y:S01]  /*11570*/  UMOV UR5, URZ ;  /* 0x0000003f00057c82 */ /* 0x000fe20008000000 */
[----:B------:R-:W-:Y:S01]  /*11580*/  ULDC UR6, c[0x0][0xc3c] ;  /* 0x00030f0000067ab9 */ /* 0x000fe20000000800 */
[----:B------:R-:W-:Y:S02]  /*11590*/  IMAD.MOV.U32 R16, RZ, RZ, R0 ;  /* 0x000000ffff107224 */ /* 0x000fe400078e0000 */
[----:B------:R-:W-:Y:S02]  /*115a0*/  IMAD.U32 R17, RZ, RZ, UR4 ;  /* 0x00000004ff117e24 */ /* 0x000fe4000f8e00ff */
[----:B------:R-:W-:Y:S02]  /*115b0*/  IMAD.U32 R18, RZ, RZ, UR5 ;  /* 0x00000005ff127e24 */ /* 0x000fe4000f8e00ff */
[----:B------:R-:W-:-:S07]  /*115c0*/  IMAD.U32 R19, RZ, RZ, UR6 ;  /* 0x00000006ff137e24 */ /* 0x000fce000f8e00ff */
.L_x_12187:
        /* <DEDUP_REMOVED lines=10> */
.L_x_12176:
[----:B------:R-:W-:Y:S02]  /*11670*/  ULDC UR4, c[0x0][0xc3c] ;  /* 0x00030f0000047ab9 */ /* 0x000fe40000000800 */
[----:B--2---:R-:W-:-:S13]  /*11680*/  ISETP.GE.AND P0, PT, R19, UR4, PT ;  /* 0x0000000413007c0c */ /* 0x004fda000bf06270 */
[----:B------:R-:W-:Y:S05]  /*11690*/  @!P0 BRA `(.L_x_12188) ;  /* 0xffffffb8000c8947 */ /* 0x000fea000383ffff */
[----:B------:R-:W-:Y:S05]  /*116a0*/  BSYNC B8 ;  /* 0x0000000000087941 */ /* 0x000fea0003800000 */
.L_x_12127:
        /* <DEDUP_REMOVED lines=12> */
.L_x_12288:
[----:B------:R-:W-:Y:S05]  /*11770*/  BSYNC B0 ;  /* 0x0000000000007941 */ /* 0x000fea0003800000 */
.L_x_12189:
[----:B------:R-:W-:-:S03]  /*11780*/  UMOV UR4, 0xffffffff ;  /* 0xffffffff00047882 */ /* 0x000fc60000000000 */
[----:B------:R-:W-:Y:S05]  /*11790*/  BRA.DIV UR4, `(.L_x_12191) ;  /* 0x0000002e04f07947 */ /* 0x000fea000b800000 */
[----:B-1----:R-:W1:Y:S02]  /*117a0*/  S2R R0, SR_TID.X ;  /* 0x0000000000007919 */ /* 0x002e640000002100 */
[----:B-1----:R-:W-:-:S04]  /*117b0*/  SHF.R.U32.HI R0, RZ, 0x5, R0 ;  /* 0x00000005ff007819 */ /* 0x002fc80000011600 */
[----:B------:R-:W-:-:S05]  /*117c0*/  LOP3.LUT R0, R0, 0x3, RZ, 0xc0, !PT ;  /* 0x0000000300007812 */ /* 0x000fca00078ec0ff */
[----:B------:R1:W2:Y:S02]  /*117d0*/  SHFL.IDX PT, R14, R0, RZ, 0x1f ;  /* 0x00001fff000e7589 */ /* 0x0002a400000e0000 */
.L_x_12291:
[----:B--2---:R-:W-:Y:S01]  /*117e0*/  ISETP.NE.AND P0, PT, R14, RZ, PT ;  /* 0x000000ff0e00720c */ /* 0x004fe20003f05270 */
[----:B------:R-:W-:-:S12]  /*117f0*/  BSSY B0, `(.L_x_12192) ;  /* 0x0000024000007945 */ /* 0x000fd80003800000 */
[----:B------:R-:W-:Y:S05]  /*11800*/  @P0 BRA `(.L_x_12193) ;  /* 0x0000000000880947 */ /* 0x000fea0003800000 */
[----:B------:R-:W-:-:S03]  /*11810*/  UMOV UR4, 0xffffffff ;  /* 0xffffffff00047882 */ /* 0x000fc60000000000 */
[----:B------:R-:W-:Y:S05]  /*11820*/  BRA.DIV UR4, `(.L_x_12194) ;  /* 0x0000003204007947 */ /* 0x000fea000b800000 */
[----:B------:R-:W-:-:S13]  /*11830*/  ELECT P6, URZ, PT ;  /* 0x00000000003f782f */ /* 0x000fda00038c0000 */
.L_x_12294:
[----:B------:R-:W-:Y:S05]  /*11840*/  @!P6 BRA `(.L_x_12193) ;  /* 0x000000000078e947 */ /* 0x000fea0003800000 */
[----:B-1----:R-:W2:Y:S02]  /*11850*/  LDL.LU R0, [R1+0x1c] ;  /* 0x00001c0001007983 */ /* 0x002ea40000300800 */
[----:B--2---:R-:W-:-:S04]  /*11860*/  LOP3.LUT R0, R0, 0x2, RZ, 0xfc, !PT ;  /* 0x0000000200007812 */ /* 0x004fc800078efcff */
[----:B------:R-:W-:-:S13]  /*11870*/  ISETP.NE.AND P0, PT, R0, 0x3, PT ;  /* 0x000000030000780c */ /* 0x000fda0003f05270 */
[----:B------:R-:W-:Y:S05]  /*11880*/  @!P0 BRA `(.L_x_12195) ;  /* 0x0000000000048947 */ /* 0x000fea0003800000 */
[----:B------:R-:W-:Y:S01]  /*11890*/  BPT.TRAP 0x1 ;  /* 0x000000040000795c */ /* 0x000fe20000300000 */
.L_x_12195:
[C---:B------:R-:W-:Y:S01]  /*118a0*/  IMAD R3, R26.reuse, 0x8, R5 ;  /* 0x000000081a037824 */ /* 0x040fe200078e0205 */
[----:B------:R-:W-:Y:S01]  /*118b0*/  SHF.L.U32 R2, R29, 0x1f, RZ ;  /* 0x0000001f1d027819 */ /* 0x000fe200000006ff */
[----:B------:R-:W-:-:S03]  /*118c0*/  VIADD R26, R26, 0x1 ;  /* 0x000000011a1a7836 */ /* 0x000fc60000000000 */
[----:B------:R-:W1:Y:S02]  /*118d0*/  SYNCS.PHASECHK.TRANS64.TRYWAIT P1, [R3+URZ+0x2d840], R2 ;  /* 0x02d84002030075a7 */ /* 0x000e64000802017f */
[----:B------:R-:W-:-:S04]  /*118e0*/  ISETP.NE.AND P2, PT, R26, 0x2, PT ;  /* 0x000000021a00780c */ /* 0x000fc80003f45270 */
[----:B------:R-:W-:Y:S01]  /*118f0*/  SEL R0, RZ, 0x1, P2 ;  /* 0x00000001ff007807 */ /* 0x000fe20001000000 */
[----:B-1----:R-:W-:Y:S08]  /*11900*/  @!P1 BRA `(.L_x_12196) ;  /* 0x0000002c00e89947 */ /* 0x002ff00003800000 */
.L_x_12295:
[----:B------:R-:W-:Y:S02]  /*11910*/  SEL R26, R26, RZ, P2 ;  /* 0x000000ff1a1a7207 */ /* 0x000fe40001000000 */
[----:B------:R-:W-:Y:S01]  /*11920*/  LOP3.LUT R0, R29, R0, RZ, 0x3c, !PT ;  /* 0x000000001d007212 */ /* 0x000fe200078e3cff */
[----:B------:R-:W-:Y:S06]  /*11930*/  @!P0 BRA `(.L_x_12197) ;  /* 0x0000000000048947 */ /* 0x000fec0003800000 */
[----:B------:R-:W-:Y:S01]  /*11940*/  BPT.TRAP 0x1 ;  /* 0x000000040000795c */ /* 0x000fe20000300000 */
.L_x_12197:
[----:B------:R-:W-:Y:S01]  /*11950*/  IMAD R5, R26, 0x8, R5 ;  /* 0x000000081a057824 */ /* 0x000fe200078e0205 */
[----:B------:R-:W-:-:S04]  /*11960*/  SHF.L.U32 R0, R0, 0x1f, RZ ;  /* 0x0000001f00007819 */ /* 0x000fc800000006ff */
[----:B------:R-:W2:Y:S02]  /*11970*/  SYNCS.PHASECHK.TRANS64.TRYWAIT P1, [R5+URZ+0x2d840], R0 ;  /* 0x02d84000050075a7 */ /* 0x000ea4000802017f */
[----:B--2---:R-:W-:Y:S05]  /*11980*/  @!P1 BRA `(.L_x_12198) ;  /* 0x0000002c00dc9947 */ /* 0x004fea0003800000 */
.L_x_12296:
[----:B------:R-:W-:Y:S05]  /*11990*/  @!P0 BRA `(.L_x_12199) ;  /* 0x0000000000048947 */ /* 0x000fea0003800000 */
[----:B------:R-:W-:Y:S01]  /*119a0*/  BPT.TRAP 0x1 ;  /* 0x000000040000795c */ /* 0x000fe20000300000 */
.L_x_12199:
[----:B------:R-:W3:Y:S02]  /*119b0*/  SYNCS.PHASECHK.TRANS64.TRYWAIT P1, [R3+URZ+0x2d860], R2 ;  /* 0x02d86002030075a7 */ /* 0x000ee4000802017f */
[----:B---3--:R-:W-:Y:S05]  /*119c0*/  @!P1 BRA `(.L_x_12200) ;  /* 0x0000002c00e09947 */ /* 0x008fea0003800000 */
.L_x_12297:
[----:B------:R-:W-:Y:S05]  /*119d0*/  @!P0 BRA `(.L_x_12201) ;  /* 0x0000000000048947 */ /* 0x000fea0003800000 */
[----:B------:R-:W-:Y:S01]  /*119e0*/  BPT.TRAP 0x1 ;  /* 0x000000040000795c */ /* 0x000fe20000300000 */
.L_x_12201:
[----:B----4-:R4:W0:Y:S02]  /*119f0*/  SYNCS.PHASECHK.TRANS64.TRYWAIT P0, [R5+URZ+0x2d860], R0 ;  /* 0x02d86000050075a7 */ /* 0x010824000800017f */
[----:B0-----:R-:W-:Y:S05]  /*11a00*/  @!P0 NANOSLEEP.SYNCS 0x989680 ;  /* 0x009896800000895d */ /* 0x001fea0003900000 */
[----:B------:R-:W0:Y:S02]  /*11a10*/  @!P0 SYNCS.PHASECHK.TRANS64 P0, [R5+URZ+0x2d860], R0 ;  /* 0x02d86000050085a7 */ /* 0x000e24000800007f */
[----:B0-----:R-:W-:Y:S05]  /*11a20*/  @!P0 BRA `(.L_x_12201) ;  /* 0xfffffffc00f08947 */ /* 0x001fea000383ffff */
.L_x_12193:
[----:B------:R-:W-:Y:S05]  /*11a30*/  BSYNC B0 ;  /* 0x0000000000007941 */ /* 0x000fea0003800000 */
.L_x_12192:
[----:B------:R-:W-:Y:S05]  /*11a40*/  EXIT ;  /* 0x000000000000794d */ /* 0x000fea0003800000 */
.L_x_12071:
[----:B0-----:R-:W-:-:S04]  /*11a50*/  IMAD.U32 R3, RZ, RZ, UR41 ;  /* 0x00000029ff037e24 */ /* 0x001fc8000f8e00ff */
[----:B------:R0:W1:Y:S03]  /*11a60*/  SYNCS.PHASECHK.TRANS64.TRYWAIT P1, [R3+URZ+0x2d800], R0 ;  /* 0x02d80000030075a7 */ /* 0x000066000802017f */
[----:B-1----:R-:W-:Y:S05]  /*11a70*/  @!P1 NANOSLEEP.SYNCS 0x989680 ;  /* 0x009896800000995d */ /* 0x002fea0003900000 */
[----:B------:R-:W1:Y:S02]  /*11a80*/  @!P1 SYNCS.PHASECHK.TRANS64 P1, [R3+URZ+0x2d800], R0 ;  /* 0x02d80000030095a7 */ /* 0x000e64000802007f */
[----:B-1----:R-:W-:Y:S05]  /*11a90*/  @!P1 BRA `(.L_x_12071) ;  /* 0xfffffffc00ec9947 */ /* 0x002fea000383ffff */
[----:B------:R-:W-:Y:S05]  /*11aa0*/  BRA `(.L_x_12202) ;  /* 0xfffffefc00287947 */ /* 0x000fea000383ffff */
.L_x_12075:
[----:B-1----:R1:W2:Y:S02]  /*11ab0*/  SYNCS.PHASECHK.TRANS64.TRYWAIT P1, [R0+URZ+0x2d830], R3 ;  /* 0x02d83003000075a7 */ /* 0x0022a4000802017f */
[----:B--2---:R-:W-:Y:S05]  /*11ac0*/  @!P1 NANOSLEEP.SYNCS 0x989680 ;  /* 0x009896800000995d */ /* 0x004fea0003900000 */
[----:B------:R-:W2:Y:S02]  /*11ad0*/  @!P1 SYNCS.PHASECHK.TRANS64 P1, [R0+URZ+0x2d830], R3 ;  /* 0x02d83003000095a7 */ /* 0x000ea4000802007f */
[----:B--2---:R-:W-:Y:S05]  /*11ae0*/  @!P1 BRA `(.L_x_12075) ;  /* 0xfffffffc00f09947 */ /* 0x004fea000383ffff */
[----:B------:R-:W-:Y:S05]  /*11af0*/  BRA `(.L_x_12074) ;  /* 0xfffffefc00407947 */ /* 0x000fea000383ffff */
.L_x_12081:
[----:B--2---:R-:W-:-:S04]  /*11b00*/  IMAD.U32 R10, RZ, RZ, UR7 ;  /* 0x00000007ff0a7e24 */ /* 0x004fc8000f8e00ff */
[----:B------:R2:W3:Y:S03]  /*11b10*/  SYNCS.PHASECHK.TRANS64.TRYWAIT P1, [R10+URZ+0x2d830], R9 ;  /* 0x02d830090a0075a7 */ /* 0x0004e6000802017f */
[----:B---3--:R-:W-:Y:S05]  /*11b20*/  @!P1 NANOSLEEP.SYNCS 0x989680 ;  /* 0x009896800000995d */ /* 0x008fea0003900000 */
[----:B------:R-:W3:Y:S02]  /*11b30*/  @!P1 SYNCS.PHASECHK.TRANS64 P1, [R10+URZ+0x2d830], R9 ;  /* 0x02d830090a0095a7 */ /* 0x000ee4000802007f */
[----:B---3--:R-:W-:Y:S05]  /*11b40*/  @!P1 BRA `(.L_x_12081) ;  /* 0xfffffffc00ec9947 */ /* 0x008fea000383ffff */
[----:B------:R-:W-:Y:S05]  /*11b50*/  BRA `(.L_x_12078) ;  /* 0xffffff2800147947 */ /* 0x000fea000383ffff */
.L_x_12085:
[----:B-1----:R-:W-:-:S04]  /*11b60*/  MOV R9, UR7 ;  /* 0x0000000700097c02 */ /* 0x002fc80008000f00 */
[----:B------:R1:W2:Y:S03]  /*11b70*/  SYNCS.PHASECHK.TRANS64.TRYWAIT P1, [R9+URZ+0x2d850], R6 ;  /* 0x02d85006090075a7 */ /* 0x0002a6000802017f */
[----:B--2---:R-:W-:Y:S05]  /*11b80*/  @!P1 NANOSLEEP.SYNCS 0x989680 ;  /* 0x009896800000995d */ /* 0x004fea0003900000 */
[----:B------:R-:W2:Y:S02]  /*11b90*/  @!P1 SYNCS.PHASECHK.TRANS64 P1, [R9+URZ+0x2d850], R6 ;  /* 0x02d85006090095a7 */ /* 0x000ea4000802007f */
[----:B--2---:R-:W-:Y:S05]  /*11ba0*/  @!P1 BRA `(.L_x_12085) ;  /* 0xfffffffc00ec9947 */ /* 0x004fea000383ffff */
[----:B------:R-:W-:Y:S05]  /*11bb0*/  BRA `(.L_x_12082) ;  /* 0xffffff2800bc7947 */ /* 0x000fea000383ffff */
.L_x_12093:
[----:B--2---:R-:W-:-:S04]  /*11bc0*/  IMAD.U32 R9, RZ, RZ, UR7 ;  /* 0x00000007ff097e24 */ /* 0x004fc8000f8e00ff */
[----:B------:R2:W3:Y:S03]  /*11bd0*/  SYNCS.PHASECHK.TRANS64.TRYWAIT P1, [R9+URZ+0x2d830], R8 ;  /* 0x02d83008090075a7 */ /* 0x0004e6000802017f */
[----:B---3--:R-:W-:Y:S05]  /*11be0*/  @!P1 NANOSLEEP.SYNCS 0x989680 ;  /* 0x009896800000995d */ /* 0x008fea0003900000 */
[----:B------:R-:W3:Y:S02]  /*11bf0*/  @!P1 SYNCS.PHASECHK.TRANS64 P1, [R9+URZ+0x2d830], R8 ;  /* 0x02d83008090095a7 */ /* 0x000ee4000802007f */
[----:B---3--:R-:W-:Y:S05]  /*11c00*/  @!P1 BRA `(.L_x_12093) ;  /* 0xfffffffc00ec9947 */ /* 0x008fea000383ffff */
[----:B------:R-:W-:Y:S05]  /*11c10*/  BRA `(.L_x_12090) ;  /* 0xffffff5800747947 */ /* 0x000fea000383ffff */
.L_x_12097:
[----:B-1----:R-:W-:-:S04]  /*11c20*/  IMAD.U32 R8, RZ, RZ, UR7 ;  /* 0x00000007ff087e24 */ /* 0x002fc8000f8e00ff */
[----:B------:R1:W2:Y:S03]  /*11c30*/  SYNCS.PHASECHK.TRANS64.TRYWAIT P1, [R8+URZ+0x2d850], R7 ;  /* 0x02d85007080075a7 */ /* 0x0002a6000802017f */
[----:B--2---:R-:W-:Y:S05]  /*11c40*/  @!P1 NANOSLEEP.SYNCS 0x989680 ;  /* 0x009896800000995d */ /* 0x004fea0003900000 */
[----:B------:R-:W2:Y:S02]  /*11c50*/  @!P1 SYNCS.PHASECHK.TRANS64 P1, [R8+URZ+0x2d850], R7 ;  /* 0x02d85007080095a7 */ /* 0x000ea4000802007f */
[----:B--2---:R-:W-:Y:S05]  /*11c60*/  @!P1 BRA `(.L_x_12097) ;  /* 0xfffffffc00ec9947 */ /* 0x004fea000383ffff */
[----:B------:R-:W-:Y:S05]  /*11c70*/  BRA `(.L_x_12094) ;  /* 0xffffff5c001c7947 */ /* 0x000fea000383ffff */
.L_x_12104:
[----:B--2---:R-:W-:-:S04]  /*11c80*/  IMAD.U32 R5, RZ, RZ, UR4 ;  /* 0x00000004ff057e24 */ /* 0x004fc8000f8e00ff */
[----:B------:R2:W3:Y:S03]  /*11c90*/  SYNCS.PHASECHK.TRANS64.TRYWAIT P1, [R5+URZ+0x2d850], R4 ;  /* 0x02d85004050075a7 */ /* 0x0004e6000802017f */
[----:B---3--:R-:W-:Y:S05]  /*11ca0*/  @!P1 NANOSLEEP.SYNCS 0x989680 ;  /* 0x009896800000995d */ /* 0x008fea0003900000 */
[----:B------:R-:W3:Y:S02]  /*11cb0*/  @!P1 SYNCS.PHASECHK.TRANS64 P1, [R5+URZ+0x2d850], R4 ;  /* 0x02d85004050095a7 */ /* 0x000ee4000802007f */
[----:B---3--:R-:W-:Y:S05]  /*11cc0*/  @!P1 BRA `(.L_x_12104) ;  /* 0xfffffffc00ec9947 */ /* 0x008fea000383ffff */
[----:B------:R-:W-:Y:S05]  /*11cd0*/  BRA `(.L_x_12103) ;  /* 0xffffff80004c7947 */ /* 0x000fea000383ffff */
.L_x_12139:
[----:B------:R-:W0:Y:S01]  /*11ce0*/  S2R R20, SR_TID.X ;  /* 0x0000000000147919 */ /* 0x000e220000002100 */
[----:B------:R-:W-:Y:S01]  /*11cf0*/  BSSY B0, `(.L_x_12203) ;  /* 0x000000a000007945 */ /* 0x000fe20003800000 */
[----:B------:R-:W-:Y:S01]  /*11d00*/  IMAD.MOV.U32 R12, RZ, RZ, RZ ;  /* 0x000000ffff0c7224 */ /* 0x000fe200078e00ff */
[----:B------:R-:W-:Y:S01]  /*11d10*/  MOV R15, 0xffffffff ;  /* 0xffffffff000f7802 */ /* 0x000fe20000000f00 */
[----:B------:R-:W-:Y:S01]  /*11d20*/  IMAD.MOV.U32 R11, RZ, RZ, 0x1f ;  /* 0x0000001fff0b7424 */ /* 0x000fe200078e00ff */
[----:B0-----:R-:W-:-:S04]  /*11d30*/  SHF.R.U32.HI R9, RZ, 0x5, R20 ;  /* 0x00000005ff097819 */ /* 0x001fc80000011614 */
[----:B------:R-:W-:-:S05]  /*11d40*/  LOP3.LUT R9, R9, 0x3, RZ, 0xc0, !PT ;  /* 0x0000000309097812 */ /* 0x000fca00078ec0ff */
[----:B------:R-:W-:-:S07]  /*11d50*/  IMAD.MOV.U32 R13, RZ, RZ, R9 ;  /* 0x000000ffff0d7224 */ /* 0x000fce00078e0009 */
[----:B-----5:R-:W-:Y:S05]  /*11d60*/  WARPSYNC.COLLECTIVE R15, `(.L_x_12204) ;  /* 0x000000000f087348 */ /* 0x020fea0003c00000 */
[----:B------:R0:W1:Y:S02]  /*11d70*/  SHFL.IDX P6, R14, R13, R12, R11 ;  /* 0x0000000c0d0e7389 */ /* 0x00006400000c000b */
[----:B01---5:R-:W-:Y:S01]  /*11d80*/  ENDCOLLECTIVE ;  /* 0x000000000000791b */ /* 0x023fe20003800000 */
.L_x_12204:
[----:B------:R-:W-:Y:S05]  /*11d90*/  BSYNC B0 ;  /* 0x0000000000007941 */ /* 0x000fea0003800000 */
.L_x_12203:
[----:B------:R-:W-:Y:S05]  /*11da0*/  BRA `(.L_x_12205) ;  /* 0xffffffbc00ec7947 */ /* 0x000fea000383ffff */
.L_x_12142:
[----:B0-----:R0:W1:Y:S02]  /*11db0*/  SYNCS.PHASECHK.TRANS64.TRYWAIT P0, [R2+URZ+0x2d840], R3 ;  /* 0x02d84003020075a7 */ /* 0x001064000800017f */
[----:B-1----:R-:W-:Y:S05]  /*11dc0*/  @!P0 NANOSLEEP.SYNCS 0x989680 ;  /* 0x009896800000895d */ /* 0x002fea0003900000 */
[----:B------:R-:W1:Y:S02]  /*11dd0*/  @!P0 SYNCS.PHASECHK.TRANS64 P0, [R2+URZ+0x2d840], R3 ;  /* 0x02d84003020085a7 */ /* 0x000e64000800007f */
[----:B-1----:R-:W-:Y:S05]  /*11de0*/  @!P0 BRA `(.L_x_12142) ;  /* 0xfffffffc00f08947 */ /* 0x002fea000383ffff */
[----:B------:R-:W-:Y:S05]  /*11df0*/  BRA `(.L_x_12206) ;  /* 0xffffffc0005c7947 */ /* 0x000fea000383ffff */
.L_x_12143:
        /* <DEDUP_REMOVED lines=8> */
.L_x_12208:
[----:B------:R-:W-:Y:S05]  /*11e80*/  BSYNC B0 ;  /* 0x0000000000007941 */ /* 0x000fea0003800000 */
.L_x_12207:
        /* <DEDUP_REMOVED lines=9> */
.L_x_12209:
[----:B------:R-:W-:Y:S01]  /*11f20*/  IMAD.MOV.U32 R13, RZ, RZ, R6 ;  /* 0x000000ffff0d7224 */ /* 0x000fe200078e0006 */
[----:B------:R-:W-:Y:S01]  /*11f30*/  MOV R12, 0x1 ;  /* 0x00000001000c7802 */ /* 0x000fe20000000f00 */
[----:B------:R-:W-:-:S07]  /*11f40*/  IMAD.MOV.U32 R5, RZ, RZ, R14 ;  /* 0x000000ffff057224 */ /* 0x000fce00078e000e */
[----:B------:R-:W-:Y:S05]  /*11f50*/  WARPSYNC.COLLECTIVE R15, `(.L_x_12210) ;  /* 0x000000000f087348 */ /* 0x000fea0003c00000 */
[----:B------:R0:W1:Y:S02]  /*11f60*/  SHFL.IDX P6, R14, R13, R12, R11 ;  /* 0x0000000c0d0e7389 */ /* 0x00006400000c000b */
[----:B01----:R-:W-:Y:S01]  /*11f70*/  ENDCOLLECTIVE ;  /* 0x000000000000791b */ /* 0x003fe20003800000 */
.L_x_12210:
        /* <DEDUP_REMOVED lines=17> */
.L_x_12211:
[----:B------:R-:W-:Y:S02]  /*12090*/  @P1 IMAD R8, R7, 0x2, R23 ;  /* 0x0000000207081824 */ /* 0x000fe400078e0217 */
[----:B------:R-:W-:Y:S01]  /*120a0*/  IMAD.MOV.U32 R13, RZ, RZ, R6 ;  /* 0x000000ffff0d7224 */ /* 0x000fe200078e0006 */
[----:B------:R-:W-:Y:S01]  /*120b0*/  MOV R12, 0x2 ;  /* 0x00000002000c7802 */ /* 0x000fe20000000f00 */
[----:B------:R-:W-:-:S07]  /*120c0*/  IMAD.MOV.U32 R5, RZ, RZ, R14 ;  /* 0x000000ffff057224 */ /* 0x000fce00078e000e */
[----:B------:R-:W-:Y:S05]  /*120d0*/  WARPSYNC.COLLECTIVE R15, `(.L_x_12212) ;  /* 0x000000000f087348 */ /* 0x000fea0003c00000 */
[----:B------:R0:W1:Y:S02]  /*120e0*/  SHFL.IDX P6, R14, R13, R12, R11 ;  /* 0x0000000c0d0e7389 */ /* 0x00006400000c000b */
[----:B01----:R-:W-:Y:S01]  /*120f0*/  ENDCOLLECTIVE ;  /* 0x000000000000791b */ /* 0x003fe20003800000 */
.L_x_12212:
        /* <DEDUP_REMOVED lines=17> */
.L_x_12213:
[----:B------:R-:W-:Y:S02]  /*12210*/  @P1 IMAD R8, R7, 0x2, R23 ;  /* 0x0000000207081824 */ /* 0x000fe400078e0217 */
[----:B------:R-:W-:Y:S01]  /*12220*/  IMAD.MOV.U32 R13, RZ, RZ, R6 ;  /* 0x000000ffff0d7224 */ /* 0x000fe200078e0006 */
[----:B------:R-:W-:Y:S01]  /*12230*/  MOV R12, 0x3 ;  /* 0x00000003000c7802 */ /* 0x000fe20000000f00 */
[----:B------:R-:W-:-:S07]  /*12240*/  IMAD.MOV.U32 R5, RZ, RZ, R14 ;  /* 0x000000ffff057224 */ /* 0x000fce00078e000e */
[----:B------:R-:W-:Y:S05]  /*12250*/  WARPSYNC.COLLECTIVE R15, `(.L_x_12214) ;  /* 0x000000000f087348 */ /* 0x000fea0003c00000 */
[----:B------:R0:W1:Y:S02]  /*12260*/  SHFL.IDX P6, R14, R13, R12, R11 ;  /* 0x0000000c0d0e7389 */ /* 0x00006400000c000b */
[----:B01----:R-:W-:Y:S01]  /*12270*/  ENDCOLLECTIVE ;  /* 0x000000000000791b */ /* 0x003fe20003800000 */
.L_x_12214:
        /* <DEDUP_REMOVED lines=10> */
.L_x_12215:
        /* <DEDUP_REMOVED lines=8> */
.L_x_12148:
[----:B------:R-:W2:Y:S04]  /*123a0*/  LDL.LU R11, [R1+0x20] ;  /* 0x00002000010b7983 */ /* 0x000ea80000300800 */
[----:B------:R0:W5:Y:S01]  /*123b0*/  LDL R9, [R1+0x18] ;  /* 0x0000180001097983 */ /* 0x0001620000100800 */
[----:B------:R-:W-:Y:S01]  /*123c0*/  IMAD.MOV.U32 R13, RZ, RZ, R0 ;  /* 0x000000ffff0d7224 */ /* 0x000fe200078e0000 */
[----:B------:R-:W-:Y:S01]  /*123d0*/  MOV R15, 0xffffffff ;  /* 0xffffffff000f7802 */ /* 0x000fe20000000f00 */
[----:B------:R-:W-:Y:S02]  /*123e0*/  IMAD.MOV.U32 R12, RZ, RZ, RZ ;  /* 0x000000ffff0c7224 */ /* 0x000fe400078e00ff */
[----:B------:R-:W-:-:S04]  /*123f0*/  IMAD R17, R17, 0xc0, R21 ;  /* 0x000000c011117824 */ /* 0x000fc800078e0215 */
[----:B------:R-:W-:Y:S02]  /*12400*/  VIADD R5, R17, 0x20 ;  /* 0x0000002011057836 */ /* 0x000fe40000000000 */
[----:B--2---:R-:W-:Y:S02]  /*12410*/  IMAD R2, R11, R10, RZ ;  /* 0x0000000a0b027224 */ /* 0x004fe400078e02ff */
[----:B0-----:R-:W-:-:S07]  /*12420*/  IMAD.MOV.U32 R11, RZ, RZ, 0x1c1f ;  /* 0x00001c1fff0b7424 */ /* 0x001fce00078e00ff */
[----:B-----5:R-:W-:Y:S05]  /*12430*/  WARPSYNC.COLLECTIVE R15, `(.L_x_12217) ;  /* 0x000000000f087348 */ /* 0x020fea0003c00000 */
[----:B------:R0:W1:Y:S02]  /*12440*/  SHFL.IDX P6, R14, R13, R12, R11 ;  /* 0x0000000c0d0e7389 */ /* 0x00006400000c000b */
[----:B01---5:R-:W-:Y:S01]  /*12450*/  ENDCOLLECTIVE ;  /* 0x000000000000791b */ /* 0x023fe20003800000 */
.L_x_12217:
[----:B------:R-:W-:Y:S02]  /*12460*/  IMAD.MOV.U32 R13, RZ, RZ, R4 ;  /* 0x000000ffff0d7224 */ /* 0x000fe400078e0004 */
[----:B------:R-:W-:-:S07]  /*12470*/  IMAD.MOV.U32 R6, RZ, RZ, R14 ;  /* 0x000000ffff067224 */ /* 0x000fce00078e000e */
[----:B------:R-:W-:Y:S05]  /*12480*/  WARPSYNC.COLLECTIVE R15, `(.L_x_12218) ;  /* 0x000000000f087348 */ /* 0x000fea0003c00000 */
[----:B------:R0:W1:Y:S02]  /*12490*/  SHFL.IDX P6, R14, R13, R12, R11 ;  /* 0x0000000c0d0e7389 */ /* 0x00006400000c000b */
[----:B01----:R-:W-:Y:S01]  /*124a0*/  ENDCOLLECTIVE ;  /* 0x000000000000791b */ /* 0x003fe20003800000 */
.L_x_12218:
[----:B------:R-:W-:Y:S01]  /*124b0*/  ISETP.GE.AND P2, PT, R17, R2, PT ;  /* 0x000000021100720c */ /* 0x000fe20003f46270 */
[----:B------:R-:W-:Y:S01]  /*124c0*/  IMAD.MOV.U32 R13, RZ, RZ, R0 ;  /* 0x000000ffff0d7224 */ /* 0x000fe200078e0000 */
[----:B------:R-:W-:Y:S01]  /*124d0*/  MOV R12, 0x1 ;  /* 0x00000001000c7802 */ /* 0x000fe20000000f00 */
[----:B------:R-:W-:-:S10]  /*124e0*/  IMAD.MOV.U32 R7, RZ, RZ, R14 ;  /* 0x000000ffff077224 */ /* 0x000fd400078e000e */
[----:B------:R-:W-:Y:S05]  /*124f0*/  WARPSYNC.COLLECTIVE R15, `(.L_x_12219) ;  /* 0x000000000f087348 */ /* 0x000fea0003c00000 */
[----:B------:R0:W1:Y:S02]  /*12500*/  SHFL.IDX P6, R14, R13, R12, R11 ;  /* 0x0000000c0d0e7389 */ /* 0x00006400000c000b */
[----:B01----:R-:W-:Y:S01]  /*12510*/  ENDCOLLECTIVE ;  /* 0x000000000000791b */ /* 0x003fe20003800000 */
.L_x_12219:
[----:B------:R-:W-:-:S05]  /*12520*/  @!P2 LEA R7, P4, R20, R7, 0x1 ;  /* 0x000000071407a211 */ /* 0x000fca00078808ff */
[----:B------:R-:W-:-:S05]  /*12530*/  @!P2 IMAD.X R6, RZ, RZ, R6, P4 ;  /* 0x000000ffff06a224 */ /* 0x000fca00020e0606 */
[----:B------:R-:W-:-:S04]  /*12540*/  @!P2 LOP3.LUT R7, R7, R6, RZ, 0x3c, !PT ;  /* 0x000000060707a212 */ /* 0x000fc800078e3cff */
[----:B------:R-:W-:-:S04]  /*12550*/  @!P2 LOP3.LUT R6, R7, R6, RZ, 0x3c, !PT ;  /* 0x000000060706a212 */ /* 0x000fc800078e3cff */
[----:B------:R-:W-:Y:S01]  /*12560*/  @!P2 LOP3.LUT R7, R7, R6, RZ, 0x3c, !PT ;  /* 0x000000060707a212 */ /* 0x000fe200078e3cff */
[----:B------:R-:W-:-:S04]  /*12570*/  IMAD.MOV.U32 R13, RZ, RZ, R4 ;  /* 0x000000ffff0d7224 */ /* 0x000fc800078e0004 */
        /* <DEDUP_REMOVED lines=10> */
.L_x_12220:
[----:B------:R-:W-:Y:S01]  /*12620*/  ISETP.GE.AND P2, PT, R5, R2, PT ;  /* 0x000000020500720c */ /* 0x000fe20003f46270 */
[----:B------:R-:W-:Y:S01]  /*12630*/  IMAD.MOV.U32 R13, RZ, RZ, R0 ;  /* 0x000000ffff0d7224 */ /* 0x000fe200078e0000 */
[----:B------:R-:W-:Y:S01]  /*12640*/  MOV R12, 0x2 ;  /* 0x00000002000c7802 */ /* 0x000fe20000000f00 */
[----:B------:R-:W-:-:S10]  /*12650*/  IMAD.MOV.U32 R7, RZ, RZ, R14 ;  /* 0x000000ffff077224 */ /* 0x000fd400078e000e */
[----:B------:R-:W-:Y:S05]  /*12660*/  WARPSYNC.COLLECTIVE R15, `(.L_x_12221) ;  /* 0x000000000f087348 */ /* 0x000fea0003c00000 */
[----:B------:R0:W1:Y:S02]  /*12670*/  SHFL.IDX P6, R14, R13, R12, R11 ;  /* 0x0000000c0d0e7389 */ /* 0x00006400000c000b */
[----:B01----:R-:W-:Y:S01]  /*12680*/  ENDCOLLECTIVE ;  /* 0x000000000000791b */ /* 0x003fe20003800000 */
.L_x_12221:
        /* <DEDUP_REMOVED lines=16> */
.L_x_12222:
[----:B------:R-:W-:Y:S02]  /*12790*/  VIADD R5, R17, 0x40 ;  /* 0x0000004011057836 */ /* 0x000fe40000000000 */
[----:B------:R-:W-:Y:S02]  /*127a0*/  IMAD.MOV.U32 R13, RZ, RZ, R0 ;  /* 0x000000ffff0d7224 */ /* 0x000fe400078e0000 */
[----:B------:R-:W-:Y:S01]  /*127b0*/  IMAD.MOV.U32 R12, RZ, RZ, 0x3 ;  /* 0x00000003ff0c7424 */ /* 0x000fe200078e00ff */
[----:B------:R-:W-:Y:S01]  /*127c0*/  ISETP.GE.AND P2, PT, R5, R2, PT ;  /* 0x000000020500720c */ /* 0x000fe20003f46270 */
[----:B------:R-:W-:-:S12]  /*127d0*/  IMAD.MOV.U32 R7, RZ, RZ, R14 ;  /* 0x000000ffff077224 */ /* 0x000fd800078e000e */
[----:B------:R-:W-:Y:S05]  /*127e0*/  WARPSYNC.COLLECTIVE R15, `(.L_x_12223) ;  /* 0x000000000f087348 */ /* 0x000fea0003c00000 */
[----:B------:R0:W1:Y:S02]  /*127f0*/  SHFL.IDX P6, R14, R13, R12, R11 ;  /* 0x0000000c0d0e7389 */ /* 0x00006400000c000b */
[----:B01----:R-:W-:Y:S01]  /*12800*/  ENDCOLLECTIVE ;  /* 0x000000000000791b */ /* 0x003fe20003800000 */
.L_x_12223:
[----:B------:R-:W-:-:S05]  /*12810*/  @!P2 LEA R7, P4, R20, R7, 0x1 ;  /* 0x000000071407a211 */ /* 0x000fca00078808ff */
[----:B------:R-:W-:Y:S02]  /*12820*/  @!P2 IMAD.X R6, RZ, RZ, R6, P4 ;  /* 0x000000ffff06a224 */ /* 0x000fe400020e0606 */
[----:B------:R-:W-:-:S03]  /*12830*/  IMAD.MOV.U32 R13, RZ, RZ, R4 ;  /* 0x000000ffff0d7224 */ /* 0x000fc600078e0004 */
[----:B------:R-:W-:Y:S02]  /*12840*/  @!P2 LOP3.LUT R7, R7, R6, RZ, 0x3c, !PT ;  /* 0x000000060707a212 */ /* 0x000fe400078e3cff */
[----:B------:R-:W-:-:S07]  /*12850*/  MOV R0, R14 ;  /* 0x0000000e00007202 */ /* 0x000fce0000000f00 */
[----:B------:R-:W-:Y:S05]  /*12860*/  WARPSYNC.COLLECTIVE R15, `(.L_x_12224) ;  /* 0x000000000f087348 */ /* 0x000fea0003c00000 */
[----:B------:R0:W1:Y:S02]  /*12870*/  SHFL.IDX P6, R14, R13, R12, R11 ;  /* 0x0000000c0d0e7389 */ /* 0x00006400000c000b */
[----:B01----:R-:W-:Y:S01]  /*12880*/  ENDCOLLECTIVE ;  /* 0x000000000000791b */ /* 0x003fe20003800000 */
.L_x_12224:
[----:B------:R-:W-:Y:S01]  /*12890*/  @!P2 LOP3.LUT R6, R7, R6, RZ, 0x3c, !PT ;  /* 0x000000060706a212 */ /* 0x000fe200078e3cff */
[----:B------:R-:W-:-:S03]  /*128a0*/  VIADD R5, R17, 0x60 ;  /* 0x0000006011057836 */ /* 0x000fc60000000000 */
[----:B------:R-:W-:-:S05]  /*128b0*/  @!P2 LOP3.LUT R7, R7, R6, RZ, 0x3c, !PT ;  /* 0x000000060707a212 */ /* 0x000fca00078e3cff */
[----:B------:R-:W-:Y:S01]  /*128c0*/  @!PT LDS RZ, [RZ] ;  /* 0x00000000fffff984 */ /* 0x000fe20000000800 */
[----:B------:R-:W-:Y:S01]  /*128d0*/  @!PT LDS RZ, [RZ] ;  /* 0x00000000fffff984 */ /* 0x000fe20000000800 */
[----:B------:R-:W-:Y:S01]  /*128e0*/  @!PT LDS RZ, [RZ] ;  /* 0x00000000fffff984 */ /* 0x000fe20000000800 */
[----:B------:R0:W-:Y:S04]  /*128f0*/  @!P2 LDGSTS.E.BYPASS.LTC128B.128 [R9+0xd400], desc[UR36][R6.64], !P3 ;  /* 0x0d4000000609afae */ /* 0x0001e8000d901d64 */
[----:B------:R0:W-:Y:S01]  /*12900*/  @!P2 LDGSTS.E.BYPASS.LTC128B.128 [R9+0x10400], desc[UR36][R6.64+0x40], !P0 ;  /* 0x104000400609afae */ /* 0x0001e2000c101d64 */
[----:B------:R-:W-:-:S03]  /*12910*/  MOV R13, R3 ;  /* 0x00000003000d7202 */ /* 0x000fc60000000f00 */
[----:B------:R0:W-:Y:S01]  /*12920*/  @!P2 LDGSTS.E.BYPASS.LTC128B.128 [R9+0x13400], desc[UR36][R6.64+0x80], !P1 ;  /* 0x134000800609afae */ /* 0x0001e2000c901d64 */
[----:B------:R-:W-:Y:S01]  /*12930*/  ISETP.GE.AND P2, PT, R5, R2, PT ;  /* 0x000000020500720c */ /* 0x000fe20003f46270 */
[----:B------:R-:W-:Y:S02]  /*12940*/  IMAD.MOV.U32 R12, RZ, RZ, RZ ;  /* 0x000000ffff0c7224 */ /* 0x000fe400078e00ff */
[----:B------:R-:W-:-:S10]  /*12950*/  IMAD.MOV.U32 R4, RZ, RZ, R14 ;  /* 0x000000ffff047224 */ /* 0x000fd400078e000e */
[----:B0-----:R-:W-:Y:S05]  /*12960*/  WARPSYNC.COLLECTIVE R15, `(.L_x_12225) ;  /* 0x000000000f087348 */ /* 0x001fea0003c00000 */
[----:B------:R1:W2:Y:S02]  /*12970*/  SHFL.IDX P6, R14, R13, R12, R11 ;  /* 0x0000000c0d0e7389 */ /* 0x0002a400000c000b */
[----:B012---:R-:W-:Y:S01]  /*12980*/  ENDCOLLECTIVE ;  /* 0x000000000000791b */ /* 0x007fe20003800000 */
.L_x_12225:
        /* <DEDUP_REMOVED lines=16> */
.L_x_12226:
[----:B------:R-:W-:Y:S01]  /*12a90*/  MOV R13, R3 ;  /* 0x00000003000d7202 */ /* 0x000fe20000000f00 */
[----:B------:R-:W-:Y:S02]  /*12aa0*/  IMAD.MOV.U32 R12, RZ, RZ, 0x1 ;  /* 0x00000001ff0c7424 */ /* 0x000fe400078e00ff */
[----:B------:R-:W-:-:S07]  /*12ab0*/  IMAD.MOV.U32 R4, RZ, RZ, R14 ;  /* 0x000000ffff047224 */ /* 0x000fce00078e000e */
[----:B------:R-:W-:Y:S05]  /*12ac0*/  WARPSYNC.COLLECTIVE R15, `(.L_x_12227) ;  /* 0x000000000f087348 */ /* 0x000fea0003c00000 */
[----:B------:R0:W1:Y:S02]  /*12ad0*/  SHFL.IDX P6, R14, R13, R12, R11 ;  /* 0x0000000c0d0e7389 */ /* 0x00006400000c000b */
[----:B01----:R-:W-:Y:S01]  /*12ae0*/  ENDCOLLECTIVE ;  /* 0x000000000000791b */ /* 0x003fe20003800000 */
.L_x_12227:
        /* <DEDUP_REMOVED lines=14> */
.L_x_12228:
[----:B------:R-:W-:Y:S01]  /*12bd0*/  IMAD.MOV.U32 R8, RZ, RZ, R14 ;  /* 0x000000ffff087224 */ /* 0x000fe200078e000e */
[----:B------:R-:W-:Y:S06]  /*12be0*/  BRA `(.L_x_12229) ;  /* 0xffffffc400507947 */ /* 0x000fec000383ffff */
.L_x_12151:
[----:B-1----:R1:W2:Y:S02]  /*12bf0*/  SYNCS.PHASECHK.TRANS64.TRYWAIT P0, [R23+URZ+0x2d820], R0 ;  /* 0x02d82000170075a7 */ /* 0x0022a4000800017f */
[----:B--2---:R-:W-:Y:S05]  /*12c00*/  @!P0 NANOSLEEP.SYNCS 0x989680 ;  /* 0x009896800000895d */ /* 0x004fea0003900000 */
[----:B------:R-:W2:Y:S02]  /*12c10*/  @!P0 SYNCS.PHASECHK.TRANS64 P0, [R23+URZ+0x2d820], R0 ;  /* 0x02d82000170085a7 */ /* 0x000ea4000800007f */
[----:B--2---:R-:W-:Y:S05]  /*12c20*/  @!P0 BRA `(.L_x_12151) ;  /* 0xfffffffc00f08947 */ /* 0x004fea000383ffff */
[----:B------:R-:W-:Y:S05]  /*12c30*/  BRA `(.L_x_12230) ;  /* 0xffffffc400b87947 */ /* 0x000fea000383ffff */
.L_x_12156:
[----:B0-----:R0:W1:Y:S02]  /*12c40*/  SYNCS.PHASECHK.TRANS64.TRYWAIT P0, [R5+URZ+0x2d840], R0 ;  /* 0x02d84000050075a7 */ /* 0x001064000800017f */
[----:B-1----:R-:W-:Y:S05]  /*12c50*/  @!P0 NANOSLEEP.SYNCS 0x989680 ;  /* 0x009896800000895d */ /* 0x002fea0003900000 */
[----:B------:R-:W1:Y:S02]  /*12c60*/  @!P0 SYNCS.PHASECHK.TRANS64 P0, [R5+URZ+0x2d840], R0 ;  /* 0x02d84000050085a7 */ /* 0x000e64000800007f */
[----:B-1----:R-:W-:Y:S05]  /*12c70*/  @!P0 BRA `(.L_x_12156) ;  /* 0xfffffffc00f08947 */ /* 0x002fea000383ffff */
[----:B------:R-:W-:Y:S05]  /*12c80*/  BRA `(.L_x_12231) ;  /* 0xffffffc800a87947 */ /* 0x000fea000383ffff */
.L_x_12157:
        /* <DEDUP_REMOVED lines=8> */
.L_x_12233:
[----:B------:R-:W-:Y:S05]  /*12d10*/  BSYNC B1 ;  /* 0x0000000000017941 */ /* 0x000fea0003800000 */
.L_x_12232:
[----:B------:R-:W0:Y:S01]  /*12d20*/  S2R R21, SR_TID.X ;  /* 0x0000000000157919 */ /* 0x000e220000002100 */
[----:B------:R-:W-:Y:S01]  /*12d30*/  IMAD.MOV.U32 R13, RZ, RZ, R6 ;  /* 0x000000ffff0d7224 */ /* 0x000fe200078e0006 */
[----:B------:R-:W-:Y:S01]  /*12d40*/  MOV R15, 0xffffffff ;  /* 0xffffffff000f7802 */ /* 0x000fe20000000f00 */
[----:B------:R-:W-:Y:S01]  /*12d50*/  IMAD.MOV.U32 R12, RZ, RZ, RZ ;  /* 0x000000ffff0c7224 */ /* 0x000fe200078e00ff */
[----:B------:R-:W-:Y:S01]  /*12d60*/  LOP3.LUT R22, R22, 0xfffffeff, RZ, 0xc0, !PT ;  /* 0xfffffeff16167812 */ /* 0x000fe200078ec0ff */
[----:B------:R-:W-:Y:S02]  /*12d70*/  IMAD.MOV.U32 R11, RZ, RZ, 0x1c1f ;  /* 0x00001c1fff0b7424 */ /* 0x000fe400078e00ff */
[----:B------:R-:W-:Y:S01]  /*12d80*/  IMAD.MOV.U32 R3, RZ, RZ, R14 ;  /* 0x000000ffff037224 */ /* 0x000fe200078e000e */
[----:B------:R-:W-:Y:S01]  /*12d90*/  @P1 LOP3.LUT R22, R22, 0x100, RZ, 0xfc, !PT ;  /* 0x0000010016161812 */ /* 0x000fe200078efcff */
[----:B------:R-:W-:-:S07]  /*12da0*/  IMAD R4, R4, 0x2, R23 ;  /* 0x0000000204047824 */ /* 0x000fce00078e0217 */
[----:B0-----:R-:W-:Y:S05]  /*12db0*/  WARPSYNC.COLLECTIVE R15, `(.L_x_12234) ;  /* 0x000000000f087348 */ /* 0x001fea0003c00000 */
[----:B------:R1:W2:Y:S02]  /*12dc0*/  SHFL.IDX P6, R14, R13, R12, R11 ;  /* 0x0000000c0d0e7389 */ /* 0x0002a400000c000b */
[----:B012---:R-:W-:Y:S01]  /*12dd0*/  ENDCOLLECTIVE ;  /* 0x000000000000791b */ /* 0x007fe20003800000 */
.L_x_12234:
[----:B------:R-:W-:Y:S01]  /*12de0*/  LOP3.LUT P1, RZ, R22, 0x4, RZ, 0xc0, !PT ;  /* 0x0000000416ff7812 */ /* 0x000fe2000782c0ff */
[----:B------:R-:W-:Y:S02]  /*12df0*/  IMAD.MOV.U32 R13, RZ, RZ, R7 ;  /* 0x000000ffff0d7224 */ /* 0x000fe400078e0007 */
[----:B------:R-:W-:Y:S02]  /*12e00*/  IMAD.MOV.U32 R12, RZ, RZ, 0x1 ;  /* 0x00000001ff0c7424 */ /* 0x000fe400078e00ff */
[----:B------:R-:W-:Y:S02]  /*12e10*/  IMAD.SHL.U32 R21, R21, 0x8, RZ ;  /* 0x0000000815157824 */ /* 0x000fe400078e00ff */
[----:B------:R-:W-:-:S07]  /*12e20*/  IMAD.MOV.U32 R2, RZ, RZ, R14 ;  /* 0x000000ffff027224 */ /* 0x000fce00078e000e */
[----:B------:R-:W-:Y:S05]  /*12e30*/  WARPSYNC.COLLECTIVE R15, `(.L_x_12235) ;  /* 0x000000000f087348 */ /* 0x000fea0003c00000 */
[----:B------:R0:W1:Y:S02]  /*12e40*/  SHFL.IDX P6, R14, R13, R12, R11 ;  /* 0x0000000c0d0e7389 */ /* 0x00006400000c000b */
[----:B01----:R-:W-:Y:S01]  /*12e50*/  ENDCOLLECTIVE ;  /* 0x000000000000791b */ /* 0x003fe20003800000 */
.L_x_12235:
        /* <DEDUP_REMOVED lines=15> */
.L_x_12236:
[----:B------:R-:W-:Y:S02]  /*12f50*/  IMAD.MOV.U32 R13, RZ, RZ, R7 ;  /* 0x000000ffff0d7224 */ /* 0x000fe400078e0007 */
[----:B------:R-:W-:Y:S02]  /*12f60*/  IMAD.MOV.U32 R12, RZ, RZ, 0x2 ;  /* 0x00000002ff0c7424 */ /* 0x000fe400078e00ff */
[----:B------:R-:W-:-:S07]  /*12f70*/  IMAD.MOV.U32 R2, RZ, RZ, R14 ;  /* 0x000000ffff027224 */ /* 0x000fce00078e000e */
[----:B------:R-:W-:Y:S05]  /*12f80*/  WARPSYNC.COLLECTIVE R15, `(.L_x_12237) ;  /* 0x000000000f087348 */ /* 0x000fea0003c00000 */
[----:B------:R0:W1:Y:S02]  /*12f90*/  SHFL.IDX P6, R14, R13, R12, R11 ;  /* 0x0000000c0d0e7389 */ /* 0x00006400000c000b */
[----:B01----:R-:W-:Y:S01]  /*12fa0*/  ENDCOLLECTIVE ;  /* 0x000000000000791b */ /* 0x003fe20003800000 */
.L_x_12237:
        /* <DEDUP_REMOVED lines=13> */
.L_x_12238:
[----:B------:R-:W-:Y:S02]  /*13080*/  IMAD.MOV.U32 R13, RZ, RZ, R7 ;  /* 0x000000ffff0d7224 */ /* 0x000fe400078e0007 */
[----:B------:R-:W-:Y:S02]  /*13090*/  IMAD.MOV.U32 R12, RZ, RZ, 0x3 ;  /* 0x00000003ff0c7424 */ /* 0x000fe400078e00ff */
[----:B------:R-:W-:-:S07]  /*130a0*/  IMAD.MOV.U32 R2, RZ, RZ, R14 ;  /* 0x000000ffff027224 */ /* 0x000fce00078e000e */
[----:B------:R-:W-:Y:S05]  /*130b0*/  WARPSYNC.COLLECTIVE R15, `(.L_x_12239) ;  /* 0x000000000f087348 */ /* 0x000fea0003c00000 */
[----:B------:R0:W1:Y:S02]  /*130c0*/  SHFL.IDX P6, R14, R13, R12, R11 ;  /* 0x0000000c0d0e7389 */ /* 0x00006400000c000b */
[----:B01----:R-:W-:Y:S01]  /*130d0*/  ENDCOLLECTIVE ;  /* 0x000000000000791b */ /* 0x003fe20003800000 */
.L_x_12239:
        /* <DEDUP_REMOVED lines=14> */
.L_x_12240:
[----:B------:R-:W-:Y:S01]  /*131c0*/  MOV R2, R14 ;  /* 0x0000000e00027202 */ /* 0x000fe20000000f00 */
[----:B------:R-:W-:Y:S06]  /*131d0*/  BRA `(.L_x_12241) ;  /* 0xffffffc800487947 */ /* 0x000fec000383ffff */
.L_x_12162:
[----:B-1----:R1:W2:Y:S02]  /*131e0*/  SYNCS.PHASECHK.TRANS64.TRYWAIT P0, [R5+URZ+0x2d860], R2 ;  /* 0x02d86002050075a7 */ /* 0x0022a4000800017f */
[----:B--2---:R-:W-:Y:S05]  /*131f0*/  @!P0 NANOSLEEP.SYNCS 0x989680 ;  /* 0x009896800000895d */ /* 0x004fea0003900000 */
[----:B------:R-:W2:Y:S02]  /*13200*/  @!P0 SYNCS.PHASECHK.TRANS64 P0, [R5+URZ+0x2d860], R2 ;  /* 0x02d86002050085a7 */ /* 0x000ea4000800007f */
[----:B--2---:R-:W-:Y:S05]  /*13210*/  @!P0 BRA `(.L_x_12162) ;  /* 0xfffffffc00f08947 */ /* 0x004fea000383ffff */
[----:B------:R-:W-:Y:S05]  /*13220*/  BRA `(.L_x_12242) ;  /* 0xffffffc800ac7947 */ /* 0x000fea000383ffff */
.L_x_12163:
        /* <DEDUP_REMOVED lines=8> */
.L_x_12244:
[----:B------:R-:W-:Y:S05]  /*132b0*/  BSYNC B1 ;  /* 0x0000000000017941 */ /* 0x000fea0003800000 */
.L_x_12243:
        /* <DEDUP_REMOVED lines=9> */
.L_x_12245:
[----:B------:R-:W-:Y:S01]  /*13350*/  IMAD.MOV.U32 R13, RZ, RZ, R25 ;  /* 0x000000ffff0d7224 */ /* 0x000fe200078e0019 */
[----:B------:R-:W-:Y:S01]  /*13360*/  MOV R12, 0x1 ;  /* 0x00000001000c7802 */ /* 0x000fe20000000f00 */
[----:B------:R-:W-:-:S07]  /*13370*/  IMAD.MOV.U32 R2, RZ, RZ, R14 ;  /* 0x000000ffff027224 */ /* 0x000fce00078e000e */
[----:B------:R-:W-:Y:S05]  /*13380*/  WARPSYNC.COLLECTIVE R15, `(.L_x_12246) ;  /* 0x000000000f087348 */ /* 0x000fea0003c00000 */
[----:B------:R0:W1:Y:S02]  /*13390*/  SHFL.IDX P6, R14, R13, R12, R11 ;  /* 0x0000000c0d0e7389 */ /* 0x00006400000c000b */
[----:B01----:R-:W-:Y:S01]  /*133a0*/  ENDCOLLECTIVE ;  /* 0x000000000000791b */ /* 0x003fe20003800000 */
.L_x_12246:
        /* <DEDUP_REMOVED lines=16> */
.L_x_12247:
[----:B------:R-:W-:Y:S02]  /*134b0*/  IMAD.MOV.U32 R13, RZ, RZ, R25 ;  /* 0x000000ffff0d7224 */ /* 0x000fe400078e0019 */
[----:B------:R-:W-:Y:S02]  /*134c0*/  IMAD.MOV.U32 R12, RZ, RZ, 0x2 ;  /* 0x00000002ff0c7424 */ /* 0x000fe400078e00ff */
[----:B------:R-:W-:-:S07]  /*134d0*/  IMAD.MOV.U32 R2, RZ, RZ, R14 ;  /* 0x000000ffff027224 */ /* 0x000fce00078e000e */
[----:B------:R-:W-:Y:S05]  /*134e0*/  WARPSYNC.COLLECTIVE R15, `(.L_x_12248) ;  /* 0x000000000f087348 */ /* 0x000fea0003c00000 */
[----:B------:R0:W1:Y:S02]  /*134f0*/  SHFL.IDX P6, R14, R13, R12, R11 ;  /* 0x0000000c0d0e7389 */ /* 0x00006400000c000b */
[----:B01----:R-:W-:Y:S01]  /*13500*/  ENDCOLLECTIVE ;  /* 0x000000000000791b */ /* 0x003fe20003800000 */
.L_x_12248:
        /* <DEDUP_REMOVED lines=16> */
.L_x_12249:
[----:B------:R-:W-:Y:S02]  /*13610*/  IMAD.MOV.U32 R13, RZ, RZ, R25 ;  /* 0x000000ffff0d7224 */ /* 0x000fe400078e0019 */
[----:B------:R-:W-:Y:S02]  /*13620*/  IMAD.MOV.U32 R12, RZ, RZ, 0x3 ;  /* 0x00000003ff0c7424 */ /* 0x000fe400078e00ff */
[----:B------:R-:W-:-:S07]  /*13630*/  IMAD.MOV.U32 R2, RZ, RZ, R14 ;  /* 0x000000ffff027224 */ /* 0x000fce00078e000e */
[----:B------:R-:W-:Y:S05]  /*13640*/  WARPSYNC.COLLECTIVE R15, `(.L_x_12250) ;  /* 0x000000000f087348 */ /* 0x000fea0003c00000 */
[----:B------:R0:W1:Y:S02]  /*13650*/  SHFL.IDX P6, R14, R13, R12, R11 ;  /* 0x0000000c0d0e7389 */ /* 0x00006400000c000b */
[----:B01----:R-:W-:Y:S01]  /*13660*/  ENDCOLLECTIVE ;  /* 0x000000000000791b */ /* 0x003fe20003800000 */
.L_x_12250:
        /* <DEDUP_REMOVED lines=13> */
.L_x_12251:
        /* <DEDUP_REMOVED lines=8> */
.L_x_12171:
[----:B-1----:R1:W2:Y:S02]  /*137c0*/  SYNCS.PHASECHK.TRANS64.TRYWAIT P0, [R0+URZ+0x2d860], R3 ;  /* 0x02d86003000075a7 */ /* 0x0022a4000800017f */
[----:B--2---:R-:W-:Y:S05]  /*137d0*/  @!P0 NANOSLEEP.SYNCS 0x989680 ;  /* 0x009896800000895d */ /* 0x004fea0003900000 */
[----:B------:R-:W2:Y:S02]  /*137e0*/  @!P0 SYNCS.PHASECHK.TRANS64 P0, [R0+URZ+0x2d860], R3 ;  /* 0x02d86003000085a7 */ /* 0x000ea4000800007f */
[----:B--2---:R-:W-:Y:S05]  /*137f0*/  @!P0 BRA `(.L_x_12171) ;  /* 0xfffffffc00f08947 */ /* 0x004fea000383ffff */
[----:B------:R-:W-:Y:S05]  /*13800*/  BRA `(.L_x_12253) ;  /* 0xffffffcc00407947 */ /* 0x000fea000383ffff */
.L_x_12172:
        /* <DEDUP_REMOVED lines=8> */
.L_x_12255:
[----:B------:R-:W-:Y:S05]  /*13890*/  BSYNC B0 ;  /* 0x0000000000007941 */ /* 0x000fea0003800000 */
.L_x_12254:
[----:B------:R-:W0:Y:S01]  /*138a0*/  S2R R2, SR_TID.X ;  /* 0x0000000000027919 */ /* 0x000e220000002100 */
[----:B------:R-:W-:Y:S01]  /*138b0*/  MOV R13, R24 ;  /* 0x00000018000d7202 */ /* 0x000fe20000000f00 */
[----:B------:R-:W-:Y:S01]  /*138c0*/  IMAD.MOV.U32 R12, RZ, RZ, RZ ;  /* 0x000000ffff0c7224 */ /* 0x000fe200078e00ff */
[----:B------:R-:W-:Y:S01]  /*138d0*/  LEA R4, R4, R23, 0x1 ;  /* 0x0000001704047211 */ /* 0x000fe200078e08ff */
[----:B------:R-:W-:Y:S02]  /*138e0*/  IMAD.MOV.U32 R11, RZ, RZ, 0x1c1f ;  /* 0x00001c1fff0b7424 */ /* 0x000fe400078e00ff */
[----:B------:R-:W-:Y:S02]  /*138f0*/  IMAD.MOV.U32 R15, RZ, RZ, -0x1 ;  /* 0xffffffffff0f7424 */ /* 0x000fe400078e00ff */
[----:B------:R-:W-:-:S07]  /*13900*/  IMAD.MOV.U32 R3, RZ, RZ, R14 ;  /* 0x000000ffff037224 */ /* 0x000fce00078e000e */
[----:B0-----:R-:W-:Y:S05]  /*13910*/  WARPSYNC.COLLECTIVE R15, `(.L_x_12256) ;  /* 0x000000000f087348 */ /* 0x001fea0003c00000 */
[----:B------:R1:W2:Y:S02]  /*13920*/  SHFL.IDX P6, R14, R13, R12, R11 ;  /* 0x0000000c0d0e7389 */ /* 0x0002a400000c000b */
[----:B012---:R-:W-:Y:S01]  /*13930*/  ENDCOLLECTIVE ;  /* 0x000000000000791b */ /* 0x007fe20003800000 */
.L_x_12256:
        /* <DEDUP_REMOVED lines=17> */
.L_x_12257:
        /* <DEDUP_REMOVED lines=14> */
.L_x_12258:
[----:B------:R-:W-:Y:S01]  /*13b30*/  IMAD.MOV.U32 R13, RZ, RZ, R25 ;  /* 0x000000ffff0d7224 */ /* 0x000fe200078e0019 */
[----:B------:R-:W-:Y:S02]  /*13b40*/  MOV R12, 0x2 ;  /* 0x00000002000c7802 */ /* 0x000fe40000000f00 */
[----:B------:R-:W-:-:S13]  /*13b50*/  IADD3 R2, P4, R14, R5, RZ ;  /* 0x000000050e027210 */ /* 0x000fda0007f9e0ff */
[----:B------:R-:W-:Y:S05]  /*13b60*/  WARPSYNC.COLLECTIVE R15, `(.L_x_12259) ;  /* 0x000000000f087348 */ /* 0x000fea0003c00000 */
[----:B------:R0:W1:Y:S02]  /*13b70*/  SHFL.IDX P6, R14, R13, R12, R11 ;  /* 0x0000000c0d0e7389 */ /* 0x00006400000c000b */
[----:B01----:R-:W-:Y:S01]  /*13b80*/  ENDCOLLECTIVE ;  /* 0x000000000000791b */ /* 0x003fe20003800000 */
.L_x_12259:
        /* <DEDUP_REMOVED lines=15> */
.L_x_12260:
[----:B------:R-:W-:Y:S02]  /*13c80*/  IMAD.MOV.U32 R13, RZ, RZ, R25 ;  /* 0x000000ffff0d7224 */ /* 0x000fe400078e0019 */
[----:B------:R-:W-:Y:S01]  /*13c90*/  IMAD.MOV.U32 R12, RZ, RZ, 0x3 ;  /* 0x00000003ff0c7424 */ /* 0x000fe200078e00ff */
[----:B------:R-:W-:-:S13]  /*13ca0*/  IADD3 R2, P4, R14, R5, RZ ;  /* 0x000000050e027210 */ /* 0x000fda0007f9e0ff */
[----:B------:R-:W-:Y:S05]  /*13cb0*/  WARPSYNC.COLLECTIVE R15, `(.L_x_12261) ;  /* 0x000000000f087348 */ /* 0x000fea0003c00000 */
[----:B------:R0:W1:Y:S02]  /*13cc0*/  SHFL.IDX P6, R14, R13, R12, R11 ;  /* 0x0000000c0d0e7389 */ /* 0x00006400000c000b */
[----:B01----:R-:W-:Y:S01]  /*13cd0*/  ENDCOLLECTIVE ;  /* 0x000000000000791b */ /* 0x003fe20003800000 */
.L_x_12261:
[----:B------:R-:W-:Y:S01]  /*13ce0*/  IMAD.X R3, RZ, RZ, R3, P4 ;  /* 0x000000ffff037224 */ /* 0x000fe200020e0603 */
[----:B------:R-:W-:-:S04]  /*13cf0*/  ISETP.LT.OR P4, PT, R6, 0x41, P1 ;  /* 0x000000410600780c */ /* 0x000fc80000f81670 */
[----:B------:R-:W-:Y:S01]  /*13d00*/  @!PT LDS RZ, [RZ] ;  /* 0x00000000fffff984 */ /* 0x000fe20000000800 */
[----:B------:R-:W-:Y:S01]  /*13d10*/  @!PT LDS RZ, [RZ] ;  /* 0x00000000fffff984 */ /* 0x000fe20000000800 */
[----:B------:R-:W-:Y:S01]  /*13d20*/  @!PT LDS RZ, [RZ] ;  /* 0x00000000fffff984 */ /* 0x000fe20000000800 */
[----:B------:R0:W-:Y:S01]  /*13d30*/  LDGSTS.E.BYPASS.LTC128B.128 [R4+0x1400], desc[UR36][R2.64], !P3 ;  /* 0x0140000002047fae */ /* 0x0001e2000d901d64 */
[----:B------:R-:W-:Y:S02]  /*13d40*/  ISETP.LT.OR P3, PT, R6, 0x41, P0 ;  /* 0x000000410600780c */ /* 0x000fe40000761670 */
[----:B------:R-:W-:-:S06]  /*13d50*/  MOV R13, R24 ;  /* 0x00000018000d7202 */ /* 0x000fcc0000000f00 */
[----:B------:R0:W-:Y:S05]  /*13d60*/  LDGSTS.E.BYPASS.LTC128B.128 [R4+0x3400], desc[UR36][R2.64+0x40], !P4 ;  /* 0x0340004002047fae */ /* 0x0001ea000e101d64 */
[----:B------:R0:W-:Y:S01]  /*13d70*/  LDGSTS.E.BYPASS.LTC128B.128 [R4+0x5400], desc[UR36][R2.64+0x80], !P3 ;  /* 0x0540008002047fae */ /* 0x0001e2000d901d64 */
[----:B------:R-:W-:-:S07]  /*13d80*/  IMAD.MOV.U32 R25, RZ, RZ, R14 ;  /* 0x000000ffff197224 */ /* 0x000fce00078e000e */
[----:B0-----:R-:W-:Y:S05]  /*13d90*/  WARPSYNC.COLLECTIVE R15, `(.L_x_12262) ;  /* 0x000000000f087348 */ /* 0x001fea0003c00000 */
[----:B------:R1:W2:Y:S02]  /*13da0*/  SHFL.IDX P6, R14, R13, R12, R11 ;  /* 0x0000000c0d0e7389 */ /* 0x0002a400000c000b */
[----:B012---:R-:W-:Y:S01]  /*13db0*/  ENDCOLLECTIVE ;  /* 0x000000000000791b */ /* 0x007fe20003800000 */
.L_x_12262:
[----:B------:R-:W-:Y:S05]  /*13dc0*/  BRA `(.L_x_12263) ;  /* 0xffffffc800b47947 */ /* 0x000fea000383ffff */
.L_x_12177:
        /* <DEDUP_REMOVED lines=8> */
.L_x_12265:
[----:B------:R-:W-:Y:S05]  /*13e50*/  BSYNC B0 ;  /* 0x0000000000007941 */ /* 0x000fea0003800000 */
.L_x_12264:
        /* <DEDUP_REMOVED lines=9> */
.L_x_12266:
        /* <DEDUP_REMOVED lines=18> */
.L_x_12267:
[----:B------:R-:W-:Y:S01]  /*14010*/  IMAD.MOV.U32 R12, RZ, RZ, 0x2 ;  /* 0x00000002ff0c7424 */ /* 0x000fe200078e00ff */
[----:B------:R-:W-:-:S05]  /*14020*/  SEL R5, R14, RZ, P1 ;  /* 0x000000ff0e057207 */ /* 0x000fca0000800000 */
[----:B------:R-:W-:-:S04]  /*14030*/  IMAD.IADD R4, R2, 0x1, R5 ;  /* 0x0000000102047824 */ /* 0x000fc800078e0205 */
[----:B------:R-:W-:-:S07]  /*14040*/  IMAD.MOV.U32 R13, RZ, RZ, R4 ;  /* 0x000000ffff0d7224 */ /* 0x000fce00078e0004 */
[----:B------:R-:W-:Y:S05]  /*14050*/  WARPSYNC.COLLECTIVE R15, `(.L_x_12268) ;  /* 0x000000000f087348 */ /* 0x000fea0003c00000 */
[----:B------:R0:W1:Y:S02]  /*14060*/  SHFL.UP P6, R14, R13, R12, R11 ;  /* 0x0400000c0d0e7389 */ /* 0x00006400000c000b */
[----:B01----:R-:W-:Y:S01]  /*14070*/  ENDCOLLECTIVE ;  /* 0x000000000000791b */ /* 0x003fe20003800000 */
.L_x_12268:
[----:B------:R-:W-:Y:S02]  /*14080*/  MOV R12, 0x4 ;  /* 0x00000004000c7802 */ /* 0x000fe40000000f00 */
[----:B------:R-:W-:-:S05]  /*14090*/  SEL R5, R14, RZ, P2 ;  /* 0x000000ff0e057207 */ /* 0x000fca0001000000 */
[----:B------:R-:W-:-:S04]  /*140a0*/  IMAD.IADD R5, R4, 0x1, R5 ;  /* 0x0000000104057824 */ /* 0x000fc800078e0205 */
[----:B------:R-:W-:-:S07]  /*140b0*/  IMAD.MOV.U32 R13, RZ, RZ, R5 ;  /* 0x000000ffff0d7224 */ /* 0x000fce00078e0005 */
[----:B------:R-:W-:Y:S05]  /*140c0*/  WARPSYNC.COLLECTIVE R15, `(.L_x_12269) ;  /* 0x000000000f087348 */ /* 0x000fea0003c00000 */
[----:B------:R0:W1:Y:S02]  /*140d0*/  SHFL.UP P6, R14, R13, R12, R11 ;  /* 0x0400000c0d0e7389 */ /* 0x00006400000c000b */
[----:B01----:R-:W-:Y:S01]  /*140e0*/  ENDCOLLECTIVE ;  /* 0x000000000000791b */ /* 0x003fe20003800000 */
.L_x_12269:
[----:B------:R-:W-:Y:S01]  /*140f0*/  IMAD.MOV.U32 R12, RZ, RZ, 0x8 ;  /* 0x00000008ff0c7424 */ /* 0x000fe200078e00ff */
[----:B------:R-:W-:-:S05]  /*14100*/  SEL R6, R14, RZ, P3 ;  /* 0x000000ff0e067207 */ /* 0x000fca0001800000 */
[----:B------:R-:W-:-:S04]  /*14110*/  IMAD.IADD R6, R5, 0x1, R6 ;  /* 0x0000000105067824 */ /* 0x000fc800078e0206 */
[----:B------:R-:W-:-:S07]  /*14120*/  IMAD.MOV.U32 R13, RZ, RZ, R6 ;  /* 0x000000ffff0d7224 */ /* 0x000fce00078e0006 */
[----:B------:R-:W-:Y:S05]  /*14130*/  WARPSYNC.COLLECTIVE R15, `(.L_x_12270) ;  /* 0x000000000f087348 */ /* 0x000fea0003c00000 */
[----:B------:R0:W1:Y:S02]  /*14140*/  SHFL.UP P6, R14, R13, R12, R11 ;  /* 0x0400000c0d0e7389 */ /* 0x00006400000c000b */
[----:B01----:R-:W-:Y:S01]  /*14150*/  ENDCOLLECTIVE ;  /* 0x000000000000791b */ /* 0x003fe20003800000 */
.L_x_12270:
[----:B------:R-:W-:Y:S01]  /*14160*/  IMAD.MOV.U32 R12, RZ, RZ, 0x10 ;  /* 0x00000010ff0c7424 */ /* 0x000fe200078e00ff */
[----:B------:R-:W-:-:S05]  /*14170*/  SEL R3, R14, RZ, P4 ;  /* 0x000000ff0e037207 */ /* 0x000fca0002000000 */
[----:B------:R-:W-:-:S04]  /*14180*/  IMAD.IADD R4, R6, 0x1, R3 ;  /* 0x0000000106047824 */ /* 0x000fc800078e0203 */
[----:B------:R-:W-:-:S07]  /*14190*/  IMAD.MOV.U32 R13, RZ, RZ, R4 ;  /* 0x000000ffff0d7224 */ /* 0x000fce00078e0004 */
[----:B------:R-:W-:Y:S05]  /*141a0*/  WARPSYNC.COLLECTIVE R15, `(.L_x_12271) ;  /* 0x000000000f087348 */ /* 0x000fea0003c00000 */
[----:B------:R0:W1:Y:S02]  /*141b0*/  SHFL.UP P6, R14, R13, R12, R11 ;  /* 0x0400000c0d0e7389 */ /* 0x00006400000c000b */
[----:B01----:R-:W-:Y:S01]  /*141c0*/  ENDCOLLECTIVE ;  /* 0x000000000000791b */ /* 0x003fe20003800000 */
.L_x_12271:
        /* <DEDUP_REMOVED lines=8> */
.L_x_12272:
[----:B------:R-:W-:Y:S05]  /*14250*/  BRA `(.L_x_12273) ;  /* 0xffffffc800c87947 */ /* 0x000fea000383ffff */
.L_x_12182:
[----:B------:R-:W-:Y:S01]  /*14260*/  BSSY B0, `(.L_x_12274) ;  /* 0x0000008000007945 */ /* 0x000fe20003800000 */
[----:B-----5:R-:W-:Y:S01]  /*14270*/  IMAD.MOV.U32 R13, RZ, RZ, R2 ;  /* 0x000000ffff0d7224 */ /* 0x020fe200078e0002 */
[----:B------:R-:W-:Y:S01]  /*14280*/  MOV R15, 0xffffffff ;  /* 0xffffffff000f7802 */ /* 0x000fe20000000f00 */
[----:B------:R-:W-:Y:S02]  /*14290*/  IMAD.MOV.U32 R12, RZ, RZ, 0x1 ;  /* 0x00000001ff0c7424 */ /* 0x000fe400078e00ff */
[----:B------:R-:W-:-:S07]  /*142a0*/  IMAD.MOV.U32 R11, RZ, RZ, RZ ;  /* 0x000000ffff0b7224 */ /* 0x000fce00078e00ff */
[----:B01----:R-:W-:Y:S05]  /*142b0*/  WARPSYNC.COLLECTIVE R15, `(.L_x_12275) ;  /* 0x000000000f087348 */ /* 0x003fea0003c00000 */
[----:B------:R2:W3:Y:S02]  /*142c0*/  SHFL.UP P6, R14, R13, R12, R11 ;  /* 0x0400000c0d0e7389 */ /* 0x0004e400000c000b */
[----:B0123--:R-:W-:Y:S01]  /*142d0*/  ENDCOLLECTIVE ;  /* 0x000000000000791b */ /* 0x00ffe20003800000 */
.L_x_12275:
[----:B------:R-:W-:Y:S05]  /*142e0*/  BSYNC B0 ;  /* 0x0000000000007941 */ /* 0x000fea0003800000 */
.L_x_12274:
        /* <DEDUP_REMOVED lines=8> */
.L_x_12276:
[----:B------:R-:W-:Y:S02]  /*14370*/  MOV R12, 0x4 ;  /* 0x00000004000c7802 */ /* 0x000fe40000000f00 */
[----:B------:R-:W-:-:S05]  /*14380*/  SEL R14, R14, RZ, P2 ;  /* 0x000000ff0e0e7207 */ /* 0x000fca0001000000 */
[----:B------:R-:W-:-:S04]  /*14390*/  IMAD.IADD R3, R13, 0x1, R14 ;  /* 0x000000010d037824 */ /* 0x000fc800078e020e */
[----:B------:R-:W-:-:S07]  /*143a0*/  IMAD.MOV.U32 R13, RZ, RZ, R3 ;  /* 0x000000ffff0d7224 */ /* 0x000fce00078e0003 */
[----:B------:R-:W-:Y:S05]  /*143b0*/  WARPSYNC.COLLECTIVE R15, `(.L_x_12277) ;  /* 0x000000000f087348 */ /* 0x000fea0003c00000 */
[----:B------:R0:W1:Y:S02]  /*143c0*/  SHFL.UP P6, R14, R13, R12, R11 ;  /* 0x0400000c0d0e7389 */ /* 0x00006400000c000b */
[----:B01----:R-:W-:Y:S01]  /*143d0*/  ENDCOLLECTIVE ;  /* 0x000000000000791b */ /* 0x003fe20003800000 */
.L_x_12277:
[----:B------:R-:W-:Y:S01]  /*143e0*/  IMAD.MOV.U32 R12, RZ, RZ, 0x8 ;  /* 0x00000008ff0c7424 */ /* 0x000fe200078e00ff */
[----:B------:R-:W-:-:S05]  /*143f0*/  SEL R4, R14, RZ, P3 ;  /* 0x000000ff0e047207 */ /* 0x000fca0001800000 */
[----:B------:R-:W-:-:S04]  /*14400*/  IMAD.IADD R4, R3, 0x1, R4 ;  /* 0x0000000103047824 */ /* 0x000fc800078e0204 */
[----:B------:R-:W-:-:S07]  /*14410*/  IMAD.MOV.U32 R13, RZ, RZ, R4 ;  /* 0x000000ffff0d7224 */ /* 0x000fce00078e0004 */
[----:B------:R-:W-:Y:S05]  /*14420*/  WARPSYNC.COLLECTIVE R15, `(.L_x_12278) ;  /* 0x000000000f087348 */ /* 0x000fea0003c00000 */
[----:B------:R0:W1:Y:S02]  /*14430*/  SHFL.UP P6, R14, R13, R12, R11 ;  /* 0x0400000c0d0e7389 */ /* 0x00006400000c000b */
[----:B01----:R-:W-:Y:S01]  /*14440*/  ENDCOLLECTIVE ;  /* 0x000000000000791b */ /* 0x003fe20003800000 */
.L_x_12278:
[----:B------:R-:W-:Y:S01]  /*14450*/  IMAD.MOV.U32 R12, RZ, RZ, 0x10 ;  /* 0x00000010ff0c7424 */ /* 0x000fe200078e00ff */
[----:B------:R-:W-:-:S05]  /*14460*/  SEL R5, R14, RZ, P4 ;  /* 0x000000ff0e057207 */ /* 0x000fca0002000000 */
[----:B------:R-:W-:-:S04]  /*14470*/  IMAD.IADD R5, R4, 0x1, R5 ;  /* 0x0000000104057824 */ /* 0x000fc800078e0205 */
[----:B------:R-:W-:-:S07]  /*14480*/  IMAD.MOV.U32 R13, RZ, RZ, R5 ;  /* 0x000000ffff0d7224 */ /* 0x000fce00078e0005 */
[----:B------:R-:W-:Y:S05]  /*14490*/  WARPSYNC.COLLECTIVE R15, `(.L_x_12279) ;  /* 0x000000000f087348 */ /* 0x000fea0003c00000 */
[----:B------:R0:W1:Y:S02]  /*144a0*/  SHFL.UP P6, R14, R13, R12, R11 ;  /* 0x0400000c0d0e7389 */ /* 0x00006400000c000b */
[----:B01----:R-:W-:Y:S01]  /*144b0*/  ENDCOLLECTIVE ;  /* 0x000000000000791b */ /* 0x003fe20003800000 */
.L_x_12279:
        /* <DEDUP_REMOVED lines=8> */
.L_x_12280:
[----:B------:R-:W-:Y:S05]  /*14540*/  BRA `(.L_x_12281) ;  /* 0xffffffc800a87947 */ /* 0x000fea000383ffff */
.L_x_12184:
[----:B------:R-:W-:Y:S01]  /*14550*/  BSSY B0, `(.L_x_12282) ;  /* 0x0000006000007945 */ /* 0x000fe20003800000 */
[----:B------:R-:W-:Y:S01]  /*14560*/  PLOP3.LUT P6, PT, P6, PT, PT, 0x8, 0x0 ;  /* 0x000000000000781c */ /* 0x000fe200037ce170 */
[----:B------:R-:W-:-:S12]  /*14570*/  IMAD.MOV.U32 R15, RZ, RZ, -0x1 ;  /* 0xffffffffff0f7424 */ /* 0x000fd800078e00ff */
[----:B0-----:R-:W-:Y:S05]  /*14580*/  WARPSYNC.COLLECTIVE R15, `(.L_x_12283) ;  /* 0x000000000f087348 */ /* 0x001fea0003c00000 */
[----:B------:R-:W-:Y:S01]  /*14590*/  VOTE.ANY R14, PT, P6 ;  /* 0x00000000000e7806 */ /* 0x000fe200030e0100 */
[----:B0-----:R-:W-:Y:S06]  /*145a0*/  ENDCOLLECTIVE ;  /* 0x000000000000791b */ /* 0x001fec0003800000 */
.L_x_12283:
[----:B------:R-:W-:Y:S05]  /*145b0*/  BSYNC B0 ;  /* 0x0000000000007941 */ /* 0x000fea0003800000 */
.L_x_12282:
        /* <DEDUP_REMOVED lines=9> */
.L_x_12284:
[----:B------:R-:W-:Y:S01]  /*14650*/  IMAD.MOV.U32 R17, RZ, RZ, R14 ;  /* 0x000000ffff117224 */ /* 0x000fe200078e000e */
[----:B------:R-:W-:Y:S06]  /*14660*/  BRA `(.L_x_12285) ;  /* 0xffffffc800987947 */ /* 0x000fec000383ffff */
.L_x_12186:
[----:B------:R-:W-:Y:S01]  /*14670*/  BSSY B0, `(.L_x_12286) ;  /* 0x0000007000007945 */ /* 0x000fe20003800000 */
[----:B------:R-:W-:Y:S02]  /*14680*/  IMAD.MOV.U32 R13, RZ, RZ, R3 ;  /* 0x000000ffff0d7224 */ /* 0x000fe400078e0003 */
[----:B------:R-:W-:Y:S02]  /*14690*/  IMAD.MOV.U32 R11, RZ, RZ, 0x1f ;  /* 0x0000001fff0b7424 */ /* 0x000fe400078e00ff */
[----:B------:R-:W-:-:S07]  /*146a0*/  IMAD.MOV.U32 R15, RZ, RZ, -0x1 ;  /* 0xffffffffff0f7424 */ /* 0x000fce00078e00ff */
[----:B012---:R-:W-:Y:S05]  /*146b0*/  WARPSYNC.COLLECTIVE R15, `(.L_x_12287) ;  /* 0x000000000f087348 */ /* 0x007fea0003c00000 */
[----:B------:R3:W4:Y:S02]  /*146c0*/  SHFL.IDX P6, R14, R13, R12, R11 ;  /* 0x0000000c0d0e7389 */ /* 0x00072400000c000b */
[----:B01234-:R-:W-:Y:S01]  /*146d0*/  ENDCOLLECTIVE ;  /* 0x000000000000791b */ /* 0x01ffe20003800000 */
.L_x_12287:
[----:B------:R-:W-:Y:S05]  /*146e0*/  BSYNC B0 ;  /* 0x0000000000007941 */ /* 0x000fea0003800000 */
.L_x_12286:
[----:B------:R-:W-:Y:S01]  /*146f0*/  MOV R5, R14 ;  /* 0x0000000e00057202 */ /* 0x000fe20000000f00 */
[----:B------:R-:W-:Y:S06]  /*14700*/  BRA `(.L_x_12185) ;  /* 0xffffffc8008c7947 */ /* 0x000fec000383ffff */
.L_x_12190:
[----:B-1----:R1:W2:Y:S02]  /*14710*/  SYNCS.PHASECHK.TRANS64.TRYWAIT P0, [R5+URZ+0x2d820], R0 ;  /* 0x02d82000050075a7 */ /* 0x0022a4000800017f */
[----:B--2---:R-:W-:Y:S05]  /*14720*/  @!P0 NANOSLEEP.SYNCS 0x989680 ;  /* 0x009896800000895d */ /* 0x004fea0003900000 */
[----:B------:R-:W2:Y:S02]  /*14730*/  @!P0 SYNCS.PHASECHK.TRANS64 P0, [R5+URZ+0x2d820], R0 ;  /* 0x02d82000050085a7 */ /* 0x000ea4000800007f */
[----:B--2---:R-:W-:Y:S05]  /*14740*/  @!P0 BRA `(.L_x_12190) ;  /* 0xfffffffc00f08947 */ /* 0x004fea000383ffff */
[----:B------:R-:W-:Y:S05]  /*14750*/  BRA `(.L_x_12288) ;  /* 0xffffffd000047947 */ /* 0x000fea000383ffff */
.L_x_12191:
        /* <DEDUP_REMOVED lines=11> */
.L_x_12290:
[----:B------:R-:W-:Y:S05]  /*14810*/  BSYNC B0 ;  /* 0x0000000000007941 */ /* 0x000fea0003800000 */
.L_x_12289:
[----:B------:R-:W-:Y:S05]  /*14820*/  BRA `(.L_x_12291) ;  /* 0xffffffcc00ec7947 */ /* 0x000fea000383ffff */
.L_x_12194:
[----:B------:R-:W-:Y:S01]  /*14830*/  BSSY B1, `(.L_x_12292) ;  /* 0x0000006000017945 */ /* 0x000fe20003800000 */
[----:B------:R-:W-:-:S07]  /*14840*/  IMAD.MOV.U32 R15, RZ, RZ, -0x1 ;  /* 0xffffffffff0f7424 */ /* 0x000fce00078e00ff */
[----:B01----:R-:W-:Y:S05]  /*14850*/  WARPSYNC.COLLECTIVE R15, `(.L_x_12293) ;  /* 0x000000000f0c7348 */ /* 0x003fea0003c00000 */
[----:B------:R-:W-:Y:S02]  /*14860*/  ELECT P6, UR62, PT ;  /* 0x00000000003e782f */ /* 0x000fe400038c0000 */
[----:B------:R-:W-:Y:S01]  /*14870*/  MOV R14, UR62 ;  /* 0x0000003e000e7c02 */ /* 0x000fe20008000f00 */
[----:B01----:R-:W-:Y:S10]  /*14880*/  ENDCOLLECTIVE ;  /* 0x000000000000791b */ /* 0x003ff40003800000 */
.L_x_12293:
[----:B------:R-:W-:Y:S05]  /*14890*/  BSYNC B1 ;  /* 0x0000000000017941 */ /* 0x000fea0003800000 */
.L_x_12292:
[----:B------:R-:W-:Y:S05]  /*148a0*/  BRA `(.L_x_12294) ;  /* 0xffffffcc00e47947 */ /* 0x000fea000383ffff */
.L_x_12196:
[----:B-1----:R1:W2:Y:S02]  /*148b0*/  SYNCS.PHASECHK.TRANS64.TRYWAIT P1, [R3+URZ+0x2d840], R2 ;  /* 0x02d84002030075a7 */ /* 0x0022a4000802017f */
[----:B--2---:R-:W-:Y:S05]  /*148c0*/  @!P1 NANOSLEEP.SYNCS 0x989680 ;  /* 0x009896800000995d */ /* 0x004fea0003900000 */
[----:B------:R-:W2:Y:S02]  /*148d0*/  @!P1 SYNCS.PHASECHK.TRANS64 P1, [R3+URZ+0x2d840], R2 ;  /* 0x02d84002030095a7 */ /* 0x000ea4000802007f */
[----:B--2---:R-:W-:Y:S05]  /*148e0*/  @!P1 BRA `(.L_x_12196) ;  /* 0xfffffffc00f09947 */ /* 0x004fea000383ffff */
[----:B------:R-:W-:Y:S05]  /*148f0*/  BRA `(.L_x_12295) ;  /* 0xffffffd000047947 */ /* 0x000fea000383ffff */
.L_x_12198:
[----:B--2---:R2:W3:Y:S02]  /*14900*/  SYNCS.PHASECHK.TRANS64.TRYWAIT P1, [R5+URZ+0x2d840], R0 ;  /* 0x02d84000050075a7 */ /* 0x0044e4000802017f */
[----:B---3--:R-:W-:Y:S05]  /*14910*/  @!P1 NANOSLEEP.SYNCS 0x989680 ;  /* 0x009896800000995d */ /* 0x008fea0003900000 */
[----:B------:R-:W3:Y:S02]  /*14920*/  @!P1 SYNCS.PHASECHK.TRANS64 P1, [R5+URZ+0x2d840], R0 ;  /* 0x02d84000050095a7 */ /* 0x000ee4000802007f */
[----:B---3--:R-:W-:Y:S05]  /*14930*/  @!P1 BRA `(.L_x_12198) ;  /* 0xfffffffc00f09947 */ /* 0x008fea000383ffff */
[----:B------:R-:W-:Y:S05]  /*14940*/  BRA `(.L_x_12296) ;  /* 0xffffffd000107947 */ /* 0x000fea000383ffff */
.L_x_12200:
[----:B---3--:R3:W4:Y:S02]  /*14950*/  SYNCS.PHASECHK.TRANS64.TRYWAIT P1, [R3+URZ+0x2d860], R2 ;  /* 0x02d86002030075a7 */ /* 0x008724000802017f */
[----:B----4-:R-:W-:Y:S05]  /*14960*/  @!P1 NANOSLEEP.SYNCS 0x989680 ;  /* 0x009896800000995d */ /* 0x010fea0003900000 */
[----:B------:R-:W4:Y:S02]  /*14970*/  @!P1 SYNCS.PHASECHK.TRANS64 P1, [R3+URZ+0x2d860], R2 ;  /* 0x02d86002030095a7 */ /* 0x000f24000802007f */
[----:B----4-:R-:W-:Y:S05]  /*14980*/  @!P1 BRA `(.L_x_12200) ;  /* 0xfffffffc00f09947 */ /* 0x010fea000383ffff */
[----:B------:R-:W-:Y:S05]  /*14990*/  BRA `(.L_x_12297) ;  /* 0xffffffd0000c7947 */ /* 0x000fea000383ffff */
.L_x_12298:
        /* <DEDUP_REMOVED lines=14> */
.L_x_15872:


//--------------------- .text._ZN7cutlass13device_kernelIN5flash11enable_sm90INS1_16FlashAttnFwdSm90INS1_25CollectiveMainloopFwdSm90ILi2EN4cute5tupleIJNS5_1CILi1EEES8_S8_EEENS6_IJNS7_ILi192EEENS7_ILi128EEENS7_ILi96EEEEEELi96ENS_6half_tEfNS_4arch4Sm90ELb1ELb0ELb1ELb1ELb1ELb1ELb0ELb0ELb1ELb1ELb0ELb0EEENS1_21CollectiveEpilogueFwdINS6_IJSA_SC_SB_EEES9_SE_SG_Li384ELb1ELb1ELb0ELb0EEENS1_36VarlenDynamicPersistentTileSchedulerILi192ELi128ELi384ELi128ELb0ELb1ELb1ELb1ELb1ELb1EEEEEEEEEvNT_6ParamsE --------------------------
	.section	.text._ZN7cutlass13device_kernelIN5flash11enable_sm90INS1_16FlashAttnFwdSm90INS1_25CollectiveMainloopFwdSm90ILi2EN4cute5tupleIJNS5_1CILi1EEES8_S8_EEENS6_IJNS7_ILi192EEENS7_ILi128EEENS7_ILi96EEEEEELi96ENS_6half_tEfNS_4arch4Sm90ELb1ELb0ELb1ELb1ELb1ELb1ELb0ELb0ELb1ELb1ELb0ELb0EEENS1_21CollectiveEpilogueFwdINS6_IJSA_SC_SB_EEES9_SE_SG_Li384ELb1ELb1ELb0ELb0EEENS1_36VarlenDynamicPersistentTileSchedulerILi192ELi128ELi384ELi128ELb0ELb1ELb1ELb1ELb1ELb1EEEEEEEEEvNT_6ParamsE,"ax",@progbits
	.align	128
.text._ZN7cutlass13device_kernelIN5flash11enable_sm90INS1_16FlashAttnFwdSm90INS1_25CollectiveMainloopFwdSm90ILi2EN4cute5tupleIJNS5_1CILi1EEES8_S8_EEENS6_IJNS7_ILi192EEENS7_ILi128EEENS7_ILi96EEEEEELi96ENS_6half_tEfNS_4arch4Sm90ELb1ELb0ELb1ELb1ELb1ELb1ELb0ELb0ELb1ELb1ELb0ELb0EEENS1_21CollectiveEpilogueFwdINS6_IJSA_SC_SB_EEES9_SE_SG_Li384ELb1ELb1ELb0ELb0EEENS1_36VarlenDynamicPersistentTileSchedulerILi192ELi128ELi384ELi128ELb0ELb1ELb1ELb1ELb1ELb1EEEEEEEEEvNT_6ParamsE:
        .type           _ZN7cutlass13device_kernelIN5flash11enable_sm90INS1_16FlashAttnFwdSm90INS1_25CollectiveMainloopFwdSm90ILi2EN4cute5tupleIJNS5_1CILi1EEES8_S8_EEENS6_IJNS7_ILi192EEENS7_ILi128EEENS7_ILi96EEEEEELi96ENS_6half_tEfNS_4arch4Sm90ELb1ELb0ELb1ELb1ELb1ELb1ELb0ELb0ELb1ELb1ELb0ELb0EEENS1_21CollectiveEpilogueFwdINS6_IJSA_SC_SB_EEES9_SE_SG_Li384ELb1ELb1ELb0ELb0EEENS1_36VarlenDynamicPersistentTileSchedulerILi192ELi128ELi384ELi128ELb0ELb1ELb1ELb1ELb1ELb1EEEEEEEEEvNT_6ParamsE,@function
        .size           _ZN7cutlass13device_kernelIN5flash11enable_sm90INS1_16FlashAttnFwdSm90INS1_25CollectiveMainloopFwdSm90ILi2EN4cute5tupleIJNS5_1CILi1EEES8_S8_EEENS6_IJNS7_ILi192EEENS7_ILi128EEENS7_ILi96EEEEEELi96ENS_6half_tEfNS_4arch4Sm90ELb1ELb0ELb1ELb1ELb1ELb1ELb0ELb0ELb1ELb1ELb0ELb0EEENS1_21CollectiveEpilogueFwdINS6_IJSA_SC_SB_EEES9_SE_SG_Li384ELb1ELb1ELb0ELb0EEENS1_36VarlenDynamicPersistentTileSchedulerILi192ELi128ELi384ELi128ELb0ELb1ELb1ELb1ELb1ELb1EEEEEEEEEvNT_6ParamsE,(.L_x_15873 - _ZN7cutlass13device_kernelIN5flash11enable_sm90INS1_16FlashAttnFwdSm90INS1_25CollectiveMainloopFwdSm90ILi2EN4cute5tupleIJNS5_1CILi1EEES8_S8_EEENS6_IJNS7_ILi192EEENS7_ILi128EEENS7_ILi96EEEEEELi96ENS_6half_tEfNS_4arch4Sm90ELb1ELb0ELb1ELb1ELb1ELb1ELb0ELb0ELb1ELb1ELb0ELb0EEENS1_21CollectiveEpilogueFwdINS6_IJSA_SC_SB_EEES9_SE_SG_Li384ELb1ELb1ELb0ELb0EEENS1_36VarlenDynamicPersistentTileSchedulerILi192ELi128ELi384ELi128ELb0ELb1ELb1ELb1ELb1ELb1EEEEEEEEEvNT_6ParamsE)
        .other          _ZN7cutlass13device_kernelIN5flash11enable_sm90INS1_16FlashAttnFwdSm90INS1_25CollectiveMainloopFwdSm90ILi2EN4cute5tupleIJNS5_1CILi1EEES8_S8_EEENS6_IJNS7_ILi192EEENS7_ILi128EEENS7_ILi96EEEEEELi96ENS_6half_tEfNS_4arch4Sm90ELb1ELb0ELb1ELb1ELb1ELb1ELb0ELb0ELb1ELb1ELb0ELb0EEENS1_21CollectiveEpilogueFwdINS6_IJSA_SC_SB_EEES9_SE_SG_Li384ELb1ELb1ELb0ELb0EEENS1_36VarlenDynamicPersistentTileSchedulerILi192ELi128ELi384ELi128ELb0ELb1ELb1ELb1ELb1ELb1EEEEEEEEEvNT_6ParamsE,@"STO_CUDA_ENTRY STV_DEFAULT"
_ZN7cutlass13device_kernelIN5flash11enable_sm90INS1_16FlashAttnFwdSm90INS1_25CollectiveMainloopFwdSm90ILi2EN4cute5tupleIJNS5_1CILi1EEES8_S8_EEENS6_IJNS7_ILi192EEENS7_ILi128EEENS7_ILi96EEEEEELi96ENS_6half_tEfNS_4arch4Sm90ELb1ELb0ELb1ELb1ELb1ELb1ELb0ELb0ELb1ELb1ELb0ELb0EEENS1_21CollectiveEpilogueFwdINS6_IJSA_SC_SB_EEES9_SE_SG_Li384ELb1ELb1ELb0ELb0EEENS1_36VarlenDynamicPersistentTileSchedulerILi192ELi128ELi384ELi128ELb0ELb1ELb1ELb1ELb1ELb1EEEEEEEEEvNT_6ParamsE:
        /* <DEDUP_REMOVED lines=18> */
.L_x_12300:
[----:B------:R-:W-:Y:S05]  /*0120*/  BSYNC B0 ;  /* 0x0000000000007941 */ /* 0x000fea0003800000 */
.L_x_12299:
        /* <DEDUP_REMOVED lines=41> */
.L_x_12301:
        /* <DEDUP_REMOVED lines=22> */
.L_x_12302:
        /* <DEDUP_REMOVED lines=18> */
.L_x_12303:
        /* <DEDUP_REMOVED lines=22> */
.L_x_12304:
        /* <DEDUP_REMOVED lines=22> */
.L_x_12305:
        /* <DEDUP_REMOVED lines=8> */
.L_x_12308:
[----:B------:R-:W-:-:S08]  /*0980*/  NOP ;  /* 0x0000000000007918 */ /* 0x000fd00000000000 */
[----:B------:R-:W0:Y:S02]  /*0990*/  USETMAXREG.TRY_ALLOC.CTAPOOL UP0, 0xa0 ;  /* 0x000000a0000079c8 */ /* 0x000e240008000600 */
[----:B0-----:R-:W-:-:S13]  /*09a0*/  PLOP3.LUT P0, PT, PT, PT, UP0, 0x80, 0x0 ;  /* 0x000000000000781c */ /* 0x001fda0003f0f008 */
[----:B------:R-:W-:Y:S05]  /*09b0*/  @!P0 BRA `(.L_x_12308) ;  /* 0xfffffffc00f08947 */ /* 0x000fea000383ffff */
[----:B------:R-:W2:Y:S01]  /*09c0*/  LDL.LU R0, [R1] ;  /* 0x0000000001007983 */ /* 0x000ea20000300800 */
[----:B------:R-:W0:Y:S01]  /*09d0*/  S2R R2, SR_TID.X ;  /* 0x0000000000027919 */ /* 0x000e220000002100 */
[----:B------:R-:W1:Y:S01]  /*09e0*/  S2UR UR40, SR_CgaCtaId ;  /* 0x00000000002879c3 */ /* 0x000e620000008800 */
[----:B------:R-:W-:Y:S01]  /*09f0*/  UMOV UR4, 0x400 ;  /* 0x0000040000047882 */ /* 0x000fe20000000000 */
[----:B0-----:R-:W-:-:S06]  /*0a00*/  SHF.R.U32.HI R2, RZ, 0x7, R2 ;  /* 0x00000007ff027819 */ /* 0x001fcc0000011602 */
[----:B------:R-:W-:Y:S06]  /*0a10*/  BAR.ARV 0x8, 0x200 ;  /* 0x0208000000007b1d */ /* 0x000fec0000002000 */
[----:B------:R-:W-:-:S13]  /*0a20*/  ISETP.NE.AND P0, PT, R2, 0x1, PT ;  /* 0x000000010200780c */ /* 0x000fda0003f05270 */
[----:B------:R-:W-:Y:S08]  /*0a30*/  @!P0 BAR.ARV 0x9, 0x100 ;  /* 0x0244000000008b1d */ /* 0x000ff00000002000 */
[----:B------:R-:W-:Y:S01]  /*0a40*/  BAR.SYNC.DEFER_BLOCKING 0x5, 0x200 ;  /* 0x0148000000007b1d */ /* 0x000fe20000010000 */
[----:B-1----:R-:W-:-:S06]  /*0a50*/  ULEA UR4, UR40, UR4, 0x18 ;  /* 0x0000000428047291 */ /* 0x002fcc000f8ec03f */
[----:B------:R-:W-:Y:S01]  /*0a60*/  IMAD.U32 R2, RZ, RZ, UR4 ;  /* 0x00000004ff027e24 */ /* 0x000fe2000f8e00ff */
[----:B------:R-:W-:-:S04]  /*0a70*/  ULDC UR4, c[0x0][0xc3c] ;  /* 0x00030f0000047ab9 */ /* 0x000fc80000000800 */
[----:B------:R-:W0:Y:S01]  /*0a80*/  LDS.128 R32, [R2+0x2d8d0] ;  /* 0x02d8d00002207984 */ /* 0x000e220000000c00 */
[----:B------:R-:W-:Y:S06]  /*0a90*/  BAR.ARV 0x4, 0x200 ;  /* 0x0108000000007b1d */ /* 0x000fec0000002000 */
[----:B--2---:R-:W-:-:S04]  /*0aa0*/  LOP3.LUT R0, R0, 0xfffffff7, RZ, 0xc0, !PT ;  /* 0xfffffff700007812 */ /* 0x004fc800078ec0ff */
[----:B------:R-:W-:-:S05]  /*0ab0*/  @P0 LOP3.LUT R0, R0, 0x8, RZ, 0xfc, !PT ;  /* 0x0000000800000812 */ /* 0x000fca00078efcff */
[----:B------:R1:W-:Y:S01]  /*0ac0*/  STL [R1], R0 ;  /* 0x0000000001007387 */ /* 0x0003e20000100800 */
[----:B0-----:R-:W-:-:S13]  /*0ad0*/  ISETP.GE.AND P0, PT, R35, UR4, PT ;  /* 0x0000000423007c0c */ /* 0x001fda000bf06270 */
[----:B-1----:R-:W-:Y:S05]  /*0ae0*/  @P0 BRA `(.L_x_12309) ;  /* 0x000001d000fc0947 */ /* 0x002fea0003800000 */
[----:B------:R-:W0:Y:S01]  /*0af0*/  S2R R0, SR_TID.X ;  /* 0x0000000000007919 */ /* 0x000e220000002100 */
[----:B------:R-:W-:Y:S01]  /*0b00*/  R2UR UR42, R2 ;  /* 0x00000000022a72ca */ /* 0x000fe200000e0000 */
[----:B------:R-:W-:Y:S01]  /*0b10*/  IMAD.MOV.U32 R138, RZ, RZ, RZ ;  /* 0x000000ffff8a7224 */ /* 0x000fe200078e00ff */
[----:B------:R-:W-:Y:S01]  /*0b20*/  ULOP3.LUT UR41, UR36, 0x1, URZ, 0xfc, !UPT ;  /* 0x0000000124297892 */ /* 0x000fe2000f8efc3f */
[----:B------:R-:W-:Y:S01]  /*0b30*/  IMAD.MOV.U32 R137, RZ, RZ, RZ ;  /* 0x000000ffff897224 */ /* 0x000fe200078e00ff */
[----:B------:R-:W-:-:S09]  /*0b40*/  UMOV UR37, URZ ;  /* 0x0000003f00257c82 */ /* 0x000fd20008000000 */
[----:B------:R-:W-:Y:S01]  /*0b50*/  UIADD3 UR42, UR42, 0xc400, URZ ;  /* 0x0000c4002a2a7890 */ /* 0x000fe2000fffe03f */
[----:B0-----:R-:W-:-:S05]  /*0b60*/  VIADD R23, R0, 0xffffff80 ;  /* 0xffffff8000177836 */ /* 0x001fca0000000000 */
[-C--:B------:R-:W-:Y:S02]  /*0b70*/  LEA.HI R5, R23, R23.reuse, RZ, 0x1 ;  /* 0x0000001717057211 */ /* 0x080fe400078f08ff */
[----:B------:R-:W-:Y:S02]  /*0b80*/  SHF.R.S32.HI R0, RZ, 0x1f, R23 ;  /* 0x0000001fff007819 */ /* 0x000fe40000011417 */
[----:B------:R-:W-:Y:S02]  /*0b90*/  LOP3.LUT R3, R5, 0xfffffffe, RZ, 0xc0, !PT ;  /* 0xfffffffe05037812 */ /* 0x000fe400078ec0ff */
[----:B------:R-:W-:Y:S02]  /*0ba0*/  LEA.HI R4, R0, R23, RZ, 0x4 ;  /* 0x0000001700047211 */ /* 0x000fe400078f20ff */
[----:B------:R-:W-:Y:S01]  /*0bb0*/  SHF.R.S32.HI R154, RZ, 0x1, R5 ;  /* 0x00000001ff9a7819 */ /* 0x000fe20000011405 */
[----:B------:R-:W-:Y:S01]  /*0bc0*/  IMAD.IADD R22, R23, 0x1, -R3 ;  /* 0x0000000117167824 */ /* 0x000fe200078e0a03 */
[----:B------:R-:W-:-:S02]  /*0bd0*/  SHF.R.S32.HI R3, RZ, 0x4, R4 ;  /* 0x00000004ff037819 */ /* 0x000fc40000011404 */
[----:B------:R-:W-:Y:S02]  /*0be0*/  LEA.HI R6, R5, R154, RZ, 0x1 ;  /* 0x0000009a05067211 */ /* 0x000fe400078f08ff */
[----:B------:R-:W-:Y:S02]  /*0bf0*/  SHF.L.U32 R26, R22, 0x2, RZ ;  /* 0x00000002161a7819 */ /* 0x000fe400000006ff */
[----:B------:R-:W-:Y:S02]  /*0c00*/  LEA.HI R5, R4, R3, RZ, 0x1 ;  /* 0x0000000304057211 */ /* 0x000fe400078f08ff */
[----:B------:R-:W-:Y:S01]  /*0c10*/  LOP3.LUT R7, R6, 0x7fffffe, RZ, 0xc0, !PT ;  /* 0x07fffffe06077812 */ /* 0x000fe200078ec0ff */
[C---:B------:R-:W-:Y:S01]  /*0c20*/  VIADD R8, R26.reuse, 0x10 ;  /* 0x000000101a087836 */ /* 0x040fe20000000000 */
[----:B------:R-:W-:Y:S01]  /*0c30*/  STL [R1+0x38], R26 ;  /* 0x0000381a01007387 */ /* 0x000fe20000100800 */
[----:B------:R-:W-:Y:S01]  /*0c40*/  LOP3.LUT R6, R5, 0x1ffffffe, RZ, 0xc0, !PT ;  /* 0x1ffffffe05067812 */ /* 0x000fe200078ec0ff */
[----:B------:R-:W-:Y:S01]  /*0c50*/  VIADD R9, R26, 0x20 ;  /* 0x000000201a097836 */ /* 0x000fe20000000000 */
[----:B------:R-:W-:Y:S01]  /*0c60*/  LOP3.LUT R4, R4, 0xfffffff0, RZ, 0xc0, !PT ;  /* 0xfffffff004047812 */ /* 0x000fe200078ec0ff */
[----:B------:R0:W-:Y:S01]  /*0c70*/  STL [R1+0x6c], R8 ;  /* 0x00006c0801007387 */ /* 0x0001e20000100800 */
[----:B------:R-:W-:Y:S01]  /*0c80*/  IMAD.IADD R5, R26, 0x1, R8 ;  /* 0x000000011a057824 */ /* 0x000fe200078e0208 */
[----:B------:R-:W-:-:S02]  /*0c90*/  IADD3 R6, R3, -R6, RZ ;  /* 0x8000000603067210 */ /* 0x000fc40007ffe0ff */
[----:B------:R1:W-:Y:S01]  /*0ca0*/  STL [R1+0x68], R9 ;  /* 0x0000680901007387 */ /* 0x0003e20000100800 */
[----:B------:R-:W-:Y:S01]  /*0cb0*/  IMAD.IADD R4, R23, 0x1, -R4 ;  /* 0x0000000117047824 */ /* 0x000fe200078e0a04 */
[----:B------:R-:W-:Y:S01]  /*0cc0*/  SHF.R.S32.HI R10, RZ, 0x1f, R5 ;  /* 0x0000001fff0a7819 */ /* 0x000fe20000011405 */
[----:B------:R-:W-:Y:S02]  /*0cd0*/  IMAD.SHL.U32 R6, R6, 0x8, RZ ;  /* 0x0000000806067824 */ /* 0x000fe400078e00ff */
[----:B0-----:R-:W-:Y:S01]  /*0ce0*/  IMAD.IADD R8, R154, 0x1, -R7 ;  /* 0x000000019a087824 */ /* 0x001fe200078e0a07 */
[CC--:B------:R-:W-:Y:S02]  /*0cf0*/  LEA.HI R14, R10.reuse, R5.reuse, RZ, 0x3 ;  /* 0x000000050a0e7211 */ /* 0x0c0fe400078f18ff */
[----:B------:R-:W-:Y:S01]  /*0d00*/  LEA.HI R16, R10, R5, RZ, 0x5 ;  /* 0x000000050a107211 */ /* 0x000fe200078f28ff */
[----:B------:R-:W-:Y:S01]  /*0d10*/  IMAD R18, R3, 0x8, R8 ;  /* 0x0000000803127824 */ /* 0x000fe200078e0208 */
[-C--:B------:R-:W-:Y:S01]  /*0d20*/  LEA.HI R3, R0, R23.reuse, RZ, 0x7 ;  /* 0x0000001700037211 */ /* 0x080fe200078f38ff */
[----:B-1----:R-:W-:Y:S01]  /*0d30*/  IMAD.IADD R9, R26, 0x1, R9 ;  /* 0x000000011a097824 */ /* 0x002fe200078e0209 */
[----:B------:R-:W-:-:S02]  /*0d40*/  LEA.HI R5, R0, R23, RZ, 0x5 ;  /* 0x0000001700057211 */ /* 0x000fc400078f28ff */
[----:B------:R-:W-:Y:S02]  /*0d50*/  LOP3.LUT R7, R3, 0xffffff80, RZ, 0xc0, !PT ;  /* 0xffffff8003077812 */ /* 0x000fe400078ec0ff */
[----:B------:R-:W-:Y:S02]  /*0d60*/  SHF.R.S32.HI R8, RZ, 0x1f, R9 ;  /* 0x0000001fff087819 */ /* 0x000fe40000011409 */
[----:B------:R-:W-:Y:S01]  /*0d70*/  SHF.R.S32.HI R21, RZ, 0x7, R3 ;  /* 0x00000007ff157819 */ /* 0x000fe20000011403 */
[----:B------:R-:W-:Y:S01]  /*0d80*/  IMAD.IADD R24, R23, 0x1, -R7 ;  /* 0x0000000117187824 */ /* 0x000fe200078e0a07 */
[----:B------:R-:W-:Y:S02]  /*0d90*/  LEA.HI R7, R0, R23, RZ, 0x2 ;  /* 0x0000001700077211 */ /* 0x000fe400078f10ff */
[----:B------:R-:W-:Y:S02]  /*0da0*/  SHF.R.S32.HI R0, RZ, 0x5, R5 ;  /* 0x00000005ff007819 */ /* 0x000fe40000011405 */
[----:B------:R-:W-:-:S02]  /*0db0*/  SHF.R.S32.HI R5, RZ, 0x1f, R4 ;  /* 0x0000001fff057819 */ /* 0x000fc40000011404 */
[-C--:B------:R-:W-:Y:S01]  /*0dc0*/  LEA.HI R15, R8, R9.reuse, RZ, 0x3 ;  /* 0x00000009080f7211 */ /* 0x080fe200078f18ff */
[----:B------:R-:W-:Y:S01]  /*0dd0*/  IMAD R19, R0, 0x10, R4 ;  /* 0x0000001000137824 */ /* 0x000fe200078e0204 */
[----:B------:R-:W-:Y:S02]  /*0de0*/  LEA.HI R17, R8, R9, RZ, 0x5 ;  /* 0x0000000908117211 */ /* 0x000fe400078f28ff */
[--C-:B------:R-:W-:Y:S02]  /*0df0*/  SHF.R.S32.HI R20, RZ, 0x2, R7.reuse ;  /* 0x00000002ff147819 */ /* 0x100fe40000011407 */
[----:B------:R-:W-:Y:S02]  /*0e00*/  SHF.R.S32.HI R8, RZ, 0x1f, R7 ;  /* 0x0000001fff087819 */ /* 0x000fe40000011407 */
[----:B------:R-:W-:Y:S02]  /*0e10*/  LEA.HI R5, R5, R4, RZ, 0x3 ;  /* 0x0000000405057211 */ /* 0x000fe400078f18ff */
[----:B------:R-:W-:Y:S01]  /*0e20*/  LEA.HI R13, R8, R20, RZ, 0x2 ;  /* 0x00000014080d7211 */ /* 0x000fe200078f10ff */
[----:B------:R-:W-:Y:S01]  /*0e30*/  IMAD.HI R8, R21, 0x55555556, RZ ;  /* 0x5555555615087827 */ /* 0x000fe200078e02ff */
[----:B------:R-:W-:-:S02]  /*0e40*/  LOP3.LUT R3, R5, 0xfffffff8, RZ, 0xc0, !PT ;  /* 0xfffffff805037812 */ /* 0x000fc400078ec0ff */
[----:B------:R-:W-:Y:S02]  /*0e50*/  SHF.L.U32 R5, R5, 0x6, RZ ;  /* 0x0000000605057819 */ /* 0x000fe400000006ff */
[----:B------:R-:W-:Y:S01]  /*0e60*/  SHF.R.S32.HI R9, RZ, 0x1f, R24 ;  /* 0x0000001fff097819 */ /* 0x000fe20000011418 */
[----:B------:R-:W-:Y:S01]  /*0e70*/  IMAD.IADD R3, R4, 0x1, -R3 ;  /* 0x0000000104037824 */ /* 0x000fe200078e0a03 */
[----:B------:R-:W-:Y:S01]  /*0e80*/  LOP3.LUT R13, R13, 0xfffffffc, RZ, 0xc0, !PT ;  /* 0xfffffffc0d0d7812 */ /* 0x000fe200078ec0ff */
[----:B------:R-:W-:Y:S01]  /*0e90*/  IMAD.U32 R4, R19, 0x20, R6 ;  /* 0x0000002013047824 */ /* 0x000fe200078e0006 */
[----:B------:R-:W-:Y:S02]  /*0ea0*/  LOP3.LUT R5, R5, 0x7ffffe00, RZ, 0xc0, !PT ;  /* 0x7ffffe0005057812 */ /* 0x000fe400078ec0ff */
[----:B------:R-:W-:Y:S02]  /*0eb0*/  LEA.HI R10, R9, R24, RZ, 0x2 ;  /* 0x00000018090a7211 */ /* 0x000fe400078f10ff */
[----:B------:R-:W-:Y:S01]  /*0ec0*/  IADD3 R20, R20, -R13, RZ ;  /* 0x8000000d14147210 */ /* 0x000fe20007ffe0ff */
[----:B------:R-:W-:Y:S01]  /*0ed0*/  IMAD R5, R0, 0x400, R5 ;  /* 0x0000040000057824 */ /* 0x000fe200078e0205 */
[--C-:B------:R-:W-:Y:S01]  /*0ee0*/  SHF.R.S32.HI R11, RZ, 0x2, R10.reuse ;  /* 0x00000002ff0b7819 */ /* 0x100fe2000001140a */
[----:B------:R-:W-:Y:S01]  /*0ef0*/  IMAD.SHL.U32 R13, R18, 0x20, RZ ;  /* 0x00000020120d7824 */ /* 0x000fe200078e00ff */
[----:B------:R-:W-:Y:S01]  /*0f00*/  SHF.R.S32.HI R12, RZ, 0x1f, R10 ;  /* 0x0000001fff0c7819 */ /* 0x000fe2000001140a */
[----:B------:R-:W-:Y:S01]  /*0f10*/  IMAD.SHL.U32 R0, R20, 0x40, RZ ;  /* 0x0000004014007824 */ /* 0x000fe200078e00ff */
[----:B------:R-:W-:Y:S01]  /*0f20*/  LEA.HI R8, R8, R8, RZ, 0x1 ;  /* 0x0000000808087211 */ /* 0x000fe200078f08ff */
[----:B------:R0:W-:Y:S01]  /*0f30*/  STL [R1+0x8c], R20 ;  /* 0x00008c1401007387 */ /* 0x0001e20000100800 */
[----:B------:R-:W-:-:S02]  /*0f40*/  LEA.HI R12, R12, R11, RZ, 0x3 ;  /* 0x0000000b0c0c7211 */ /* 0x000fc400078f18ff */
[----:B------:R-:W-:Y:S02]  /*0f50*/  CS2R R18, SRZ ;  /* 0x0000000000127805 */ /* 0x000fe4000001ff00 */
[----:B------:R-:W-:Y:S01]  /*0f60*/  LEA.HI R9, R9, R24, RZ, 0x5 ;  /* 0x0000001809097211 */ /* 0x000fe200078f28ff */
[----:B------:R-:W-:Y:S01]  /*0f70*/  IMAD R8, R8, -0x3, R21 ;  /* 0xfffffffd08087824 */ /* 0x000fe200078e0215 */
[----:B------:R-:W-:Y:S01]  /*0f80*/  LOP3.LUT R21, R0, 0xc0, RZ, 0xc0, !PT ;  /* 0x000000c000157812 */ /* 0x000fe200078ec0ff */
[----:B------:R1:W-:Y:S01]  /*0f90*/  STL [R1+0xb0], R4 ;  /* 0x0000b00401007387 */ /* 0x0003e20000100800 */
[----:B------:R-:W-:Y:S02]  /*0fa0*/  LOP3.LUT R12, R12, 0xfffffff8, RZ, 0xc0, !PT ;  /* 0xfffffff80c0c7812 */ /* 0x000fe400078ec0ff */
[C---:B------:R-:W-:Y:S01]  /*0fb0*/  R2P PR, R3.reuse, 0x6 ;  /* 0x0000000603007804 */ /* 0x040fe20000000000 */
[----:B------:R-:W-:Y:S01]  /*0fc0*/  STL [R1+0x44], R13 ;  /* 0x0000440d01007387 */ /* 0x000fe20000100800 */
[----:B------:R-:W-:Y:S01]  /*0fd0*/  SHF.L.U32 R3, R3, 0x6, RZ ;  /* 0x0000000603037819 */ /* 0x000fe200000006ff */
[----:B------:R-:W-:Y:S01]  /*0fe0*/  IMAD.IADD R12, R11, 0x1, -R12 ;  /* 0x000000010b0c7824 */ /* 0x000fe200078e0a0c */
[----:B------:R-:W-:Y:S01]  /*0ff0*/  SHF.R.S32.HI R16, RZ, 0x5, R16 ;  /* 0x00000005ff107819 */ /* 0x000fe20000011410 */
[----:B------:R-:W-:Y:S01]  /*1000*/  STL [R1+0xc], R21 ;  /* 0x00000c1501007387 */ /* 0x000fe20000100800 */
[----:B------:R-:W-:-:S02]  /*1010*/  LOP3.LUT R0, R21, 0x18, R14, 0xf8, !PT ;  /* 0x0000001815007812 */ /* 0x000fc400078ef80e */
[----:B0-----:R-:W-:Y:S01]  /*1020*/  SHF.R.U32.HI R20, RZ, 0x3, R21 ;  /* 0x00000003ff147819 */ /* 0x001fe20000011615 */
[----:B------:R-:W-:Y:S01]  /*1030*/  IMAD R16, R16, 0x1800, R13 ;  /* 0x0000180010107824 */ /* 0x000fe200078e020d */
[----:B------:R-:W-:Y:S02]  /*1040*/  SHF.R.S32.HI R9, RZ, 0x5, R9 ;  /* 0x00000005ff097819 */ /* 0x000fe40000011409 */
[----:B------:R-:W-:Y:S01]  /*1050*/  LOP3.LUT R3, R3, 0x1c0, RZ, 0xc0, !PT ;  /* 0x000001c003037812 */ /* 0x000fe200078ec0ff */
[----:B------:R-:W-:Y:S01]  /*1060*/  STL [R1+0x40], R20 ;  /* 0x0000401401007387 */ /* 0x000fe20000100800 */
[----:B------:R-:W-:Y:S01]  /*1070*/  LOP3.LUT R11, R0, R20, RZ, 0x3c, !PT ;  /* 0x00000014000b7212 */ /* 0x000fe200078e3cff */
[----:B------:R-:W-:Y:S01]  /*1080*/  IMAD R9, R9, 0x10, R12 ;  /* 0x0000001009097824 */ /* 0x000fe200078e020c */
[----:B------:R-:W-:Y:S02]  /*1090*/  LOP3.LUT R7, R7, 0xfffffffc, RZ, 0xc0, !PT ;  /* 0xfffffffc07077812 */ /* 0x000fe400078ec0ff */
[----:B------:R-:W-:Y:S01]  /*10a0*/  LOP3.LUT R6, R3, 0x8, R6, 0xf8, !PT ;  /* 0x0000000803067812 */ /* 0x000fe200078ef806 */
[----:B------:R-:W-:Y:S01]  /*10b0*/  IMAD.IADD R11, R16, 0x1, R11 ;  /* 0x00000001100b7824 */ /* 0x000fe200078e020b */
[----:B------:R-:W-:Y:S01]  /*10c0*/  SHF.R.U32.HI R3, RZ, 0x3, R3 ;  /* 0x00000003ff037819 */ /* 0x000fe20000011603 */
[----:B------:R-:W-:Y:S01]  /*10d0*/  IMAD R8, R8, 0x40, R9 ;  /* 0x0000004008087824 */ /* 0x000fe200078e0209 */
[----:B------:R-:W-:Y:S01]  /*10e0*/  SHF.L.U32 R16, R22, 0x3, RZ ;  /* 0x0000000316107819 */ /* 0x000fe200000006ff */
[----:B------:R-:W-:Y:S01]  /*10f0*/  IMAD.IADD R25, R23, 0x1, -R7 ;  /* 0x0000000117197824 */ /* 0x000fe200078e0a07 */
[----:B------:R-:W-:Y:S01]  /*1100*/  LOP3.LUT R6, R6, R3, RZ, 0x3c, !PT ;  /* 0x0000000306067212 */ /* 0x000fe200078e3cff */
[C---:B------:R-:W-:Y:S01]  /*1110*/  VIADD R7, R26.reuse, 0x8 ;  /* 0x000000081a077836 */ /* 0x040fe20000000000 */
[----:B------:R-:W-:Y:S01]  /*1120*/  IADD3 R3, R26, 0x18, RZ ;  /* 0x000000181a037810 */ /* 0x000fe20007ffe0ff */
[----:B------:R-:W-:Y:S01]  /*1130*/  VIADD R23, R16, 0x30 ;  /* 0x0000003010177836 */ /* 0x000fe20000000000 */
[----:B------:R-:W-:Y:S01]  /*1140*/  STL [R1+0xac], R8 ;  /* 0x0000ac0801007387 */ /* 0x000fe20000100800 */
[----:B------:R-:W-:Y:S01]  /*1150*/  IADD3 R5, R5, R6, RZ ;  /* 0x0000000605057210 */ /* 0x000fe20007ffe0ff */
[----:B------:R-:W-:Y:S01]  /*1160*/  VIADD R6, R26, 0x28 ;  /* 0x000000281a067836 */ /* 0x000fe20000000000 */
[----:B------:R-:W-:Y:S01]  /*1170*/  LOP3.LUT R10, R10, 0x7ffffffc, RZ, 0xc0, !PT ;  /* 0x7ffffffc0a0a7812 */ /* 0x000fe200078ec0ff */
[----:B------:R0:W-:Y:S01]  /*1180*/  STL [R1+0x74], R7 ;  /* 0x0000740701007387 */ /* 0x0001e20000100800 */
[C---:B------:R-:W-:Y:S01]  /*1190*/  VIADD R22, R16.reuse, 0x40 ;  /* 0x0000004010167836 */ /* 0x040fe20000000000 */
[----:B------:R-:W-:Y:S01]  /*11a0*/  SHF.R.S32.HI R9, RZ, 0x3, R14 ;  /* 0x00000003ff097819 */ /* 0x000fe2000001140e */
[----:B------:R-:W-:Y:S01]  /*11b0*/  VIADD R136, R16, 0x50 ;  /* 0x0000005010887836 */ /* 0x000fe20000000000 */
[----:B------:R2:W-:Y:S01]  /*11c0*/  STL [R1+0x70], R3 ;  /* 0x0000700301007387 */ /* 0x0005e20000100800 */
[----:B------:R-:W-:Y:S01]  /*11d0*/  SHF.R.S32.HI R17, RZ, 0x5, R17 ;  /* 0x00000005ff117819 */ /* 0x000fe20000011411 */
[----:B------:R-:W-:Y:S01]  /*11e0*/  IMAD R155, R5, 0x2, R2 ;  /* 0x00000002059b7824 */ /* 0x000fe200078e0202 */
[----:B-1----:R-:W-:Y:S01]  /*11f0*/  LOP3.LUT R4, R21, 0x18, R15, 0xf8, !PT ;  /* 0x0000001815047812 */ /* 0x002fe200078ef80f */
[----:B------:R1:W-:Y:S01]  /*1200*/  STL [R1+0x78], R6 ;  /* 0x0000780601007387 */ /* 0x0003e20000100800 */
[----:B------:R-:W-:Y:S01]  /*1210*/  LEA.HI R0, R25, R25, RZ, 0x1 ;  /* 0x0000001919007211 */ /* 0x000fe200078f08ff */
[----:B------:R-:W-:Y:S01]  /*1220*/  IMAD R17, R17, 0x1800, R13 ;  /* 0x0000180011117824 */ /* 0x000fe200078e020d */
[----:B0-----:R-:W-:Y:S01]  /*1230*/  SHF.R.S32.HI R7, RZ, 0x3, R15 ;  /* 0x00000003ff077819 */ /* 0x001fe2000001140f */
[----:B------:R-:W-:Y:S01]  /*1240*/  VIADD R5, R155, 0x21820 ;  /* 0x000218209b057836 */ /* 0x000fe20000000000 */
[----:B------:R-:W-:-:S02]  /*1250*/  LOP3.LUT R4, R4, R20, RZ, 0x3c, !PT ;  /* 0x0000001404047212 */ /* 0x000fc400078e3cff */
[----:B--2---:R-:W-:Y:S02]  /*1260*/  SHF.R.S32.HI R3, RZ, 0x1f, R23 ;  /* 0x0000001fff037819 */ /* 0x004fe40000011417 */
[----:B------:R-:W-:Y:S01]  /*1270*/  LOP3.LUT R0, R0, 0x1ffffffe, RZ, 0xc0, !PT ;  /* 0x1ffffffe00007812 */ /* 0x000fe200078ec0ff */
[----:B------:R-:W-:Y:S01]  /*1280*/  IMAD.IADD R12, R17, 0x1, R4 ;  /* 0x00000001110c7824 */ /* 0x000fe200078e0204 */
[----:B-1----:R-:W-:Y:S01]  /*1290*/  SHF.R.S32.HI R6, RZ, 0x1f, R22 ;  /* 0x0000001fff067819 */ /* 0x002fe20000011416 */
[----:B------:R0:W-:Y:S01]  /*12a0*/  STL [R1+0x58], R3 ;  /* 0x0000580301007387 */ /* 0x0001e20000100800 */
[----:B------:R-:W-:Y:S01]  /*12b0*/  IMAD.MOV.U32 R4, RZ, RZ, 0x40 ;  /* 0x00000040ff047424 */ /* 0x000fe200078e00ff */
[----:B------:R-:W-:Y:S01]  /*12c0*/  SHF.R.S32.HI R17, RZ, 0x1f, R16 ;  /* 0x0000001fff117819 */ /* 0x000fe20000011410 */
[----:B------:R-:W-:Y:S01]  /*12d0*/  IMAD.IADD R0, R25, 0x1, -R0 ;  /* 0x0000000119007824 */ /* 0x000fe200078e0a00 */
[----:B------:R1:W-:Y:S02]  /*12e0*/  STL [R1+0x54], R6 ;  /* 0x0000540601007387 */ /* 0x0003e40000100800 */
[----:B------:R-:W-:-:S02]  /*12f0*/  SEL R4, R4, 0xffffffc0, !P2 ;  /* 0xffffffc004047807 */ /* 0x000fc40005000000 */
[----:B0-----:R-:W-:Y:S01]  /*1300*/  SHF.R.S32.HI R3, RZ, 0x1f, R136 ;  /* 0x0000001fff037819 */ /* 0x001fe20000011488 */
[----:B-1----:R-:W-:-:S04]  /*1310*/  IMAD.IADD R6, R24, 0x1, -R10 ;  /* 0x0000000118067824 */ /* 0x002fc800078e0a0a */
[----:B------:R0:W-:Y:S04]  /*1320*/  STL [R1+0x50], R3 ;  /* 0x0000500301007387 */ /* 0x0001e80000100800 */
[----:B------:R1:W-:Y:S04]  /*1330*/  STL [R1+0x90], R6 ;  /* 0x0000900601007387 */ /* 0x0003e80000100800 */
[----:B------:R2:W-:Y:S01]  /*1340*/  STL [R1+0x48], R9 ;  /* 0x0000480901007387 */ /* 0x0005e20000100800 */
[----:B0-----:R-:W-:-:S03]  /*1350*/  LOP3.LUT R3, R21, 0x8, R16, 0xf8, !PT ;  /* 0x0000000815037812 */ /* 0x001fc600078ef810 */
[----:B------:R0:W-:Y:S01]  /*1360*/  STL [R1+0x4c], R7 ;  /* 0x00004c0701007387 */ /* 0x0001e20000100800 */
[-C--:B------:R-:W-:Y:S02]  /*1370*/  LOP3.LUT R3, R3, R20.reuse, RZ, 0x3c, !PT ;  /* 0x0000001403037212 */ /* 0x080fe400078e3cff */
[----:B-1----:R-:W-:Y:S02]  /*1380*/  LOP3.LUT R6, R21, 0x18, R16, 0xf8, !PT ;  /* 0x0000001815067812 */ /* 0x002fe400078ef810 */
[----:B--2---:R-:W-:Y:S02]  /*1390*/  LEA R9, R12, UR42, 0x1 ;  /* 0x0000002a0c097c11 */ /* 0x004fe4000f8e08ff */
[----:B------:R-:W-:Y:S02]  /*13a0*/  LOP3.LUT R6, R6, R20, RZ, 0x3c, !PT ;  /* 0x0000001406067212 */ /* 0x000fe400078e3cff */
[----:B0-----:R-:W-:Y:S01]  /*13b0*/  IADD3 R7, R13, R3, RZ ;  /* 0x000000030d077210 */ /* 0x001fe20007ffe0ff */
[----:B------:R-:W-:-:S02]  /*13c0*/  VIADD R3, R155, 0x21800 ;  /* 0x000218009b037836 */ /* 0x000fc40000000000 */
[----:B------:R-:W-:Y:S02]  /*13d0*/  IMAD.IADD R6, R13, 0x1, R6 ;  /* 0x000000010d067824 */ /* 0x000fe400078e0206 */
[----:B------:R0:W-:Y:S01]  /*13e0*/  STL [R1+0x88], R7 ;  /* 0x0000880701007387 */ /* 0x0001e20000100800 */
[----:B------:R-:W-:Y:S01]  /*13f0*/  @P1 VIADD R5, R3, 0xffffffe0 ;  /* 0xffffffe003051836 */ /* 0x000fe20000000000 */
[----:B0-----:R-:W-:-:S05]  /*1400*/  LEA R7, R11, UR42, 0x1 ;  /* 0x0000002a0b077c11 */ /* 0x001fca000f8e08ff */
[----:B------:R0:W-:Y:S04]  /*1410*/  STL [R1+0xa4], R7 ;  /* 0x0000a40701007387 */ /* 0x0001e80000100800 */
[----:B------:R-:W-:Y:S01]  /*1420*/  STL [R1+0xa0], R9 ;  /* 0x0000a00901007387 */ /* 0x000fe20000100800 */
[----:B0-----:R-:W-:Y:S02]  /*1430*/  LEA R7, R6, UR42, 0x1 ;  /* 0x0000002a06077c11 */ /* 0x001fe4000f8e08ff */
[----:B------:R-:W-:Y:S01]  /*1440*/  LEA R6, R0, R8, 0x3 ;  /* 0x0000000800067211 */ /* 0x000fe200078e18ff */
[----:B------:R-:W-:Y:S02]  /*1450*/  IMAD.IADD R0, R3, 0x1, R4 ;  /* 0x0000000103007824 */ /* 0x000fe400078e0204 */
[----:B------:R-:W-:Y:S01]  /*1460*/  STL [R1+0xa8], R7 ;  /* 0x0000a80701007387 */ /* 0x000fe20000100800 */
[----:B------:R-:W-:-:S03]  /*1470*/  IMAD.IADD R3, R4, 0x1, R5 ;  /* 0x0000000104037824 */ /* 0x000fc600078e0205 */
[----:B------:R-:W-:Y:S04]  /*1480*/  STL [R1+0x7c], R5 ;  /* 0x00007c0501007387 */ /* 0x000fe80000100800 */
[----:B------:R-:W-:Y:S04]  /*1490*/  STL [R1+0x94], R6 ;  /* 0x0000940601007387 */ /* 0x000fe80000100800 */
[----:B------:R0:W-:Y:S04]  /*14a0*/  STL [R1+0x8], R0 ;  /* 0x0000080001007387 */ /* 0x0001e80000100800 */
[----:B------:R1:W-:Y:S01]  /*14b0*/  STL [R1+0x4], R3 ;  /* 0x0000040301007387 */ /* 0x0003e20000100800 */
[----:B0-----:R-:W-:-:S05]  /*14c0*/  VIADD R0, R5, 0x6000 ;  /* 0x0000600005007836 */ /* 0x001fca0000000000 */
[----:B------:R1:W-:Y:S02]  /*14d0*/  STL [R1+0x80], R0 ;  /* 0x0000800001007387 */ /* 0x0003e40000100800 */
.L_x_12464:
        /* <DEDUP_REMOVED lines=8> */
[----:B-1----:R-:W-:Y:S01]  /*1560*/  MOV R3, RZ ;  /* 0x000000ff00037202 */ /* 0x002fe20000000f00 */
[----:B------:R-:W-:Y:S01]  /*1570*/  IMAD.MOV.U32 R79, RZ, RZ, RZ ;  /* 0x000000ffff4f7224 */ /* 0x000fe200078e00ff */
[----:B------:R-:W-:-:S02]  /*1580*/  ISETP.NE.AND.EX P1, PT, RZ, UR5, PT, P1 ;  /* 0x00000005ff007c0c */ /* 0x000fc4000bf25310 */
[----:B------:R-:W-:-:S04]  /*1590*/  ISETP.NE.U32.AND P0, PT, RZ, UR6, PT ;  /* 0x00000006ff007c0c */ /* 0x000fc8000bf05070 */
[----:B------:R-:W-:Y:S02]  /*15a0*/  ISETP.NE.AND.EX P0, PT, RZ, UR7, PT, P0 ;  /* 0x00000007ff007c0c */ /* 0x000fe4000bf05300 */
[----:B--2---:R-:W-:Y:S01]  /*15b0*/  SHF.R.S32.HI R0, RZ, 0x1f, R10 ;  /* 0x0000001fff007819 */ /* 0x004fe2000001140a */
[----:B------:R-:W-:-:S04]  /*15c0*/  IMAD.SHL.U32 R30, R10, 0x4, RZ ;  /* 0x000000040a1e7824 */ /* 0x000fc800078e00ff */
[C---:B----4-:R-:W-:Y:S01]  /*15d0*/  @P1 LEA R6, P2, R10.reuse, UR4, 0x2 ;  /* 0x000000040a061c11 */ /* 0x050fe2000f8410ff */
[----:B------:R0:W-:Y:S01]  /*15e0*/  STL [R1+0x98], R10 ;  /* 0x0000980a01007387 */ /* 0x0001e20000100800 */
[C-C-:B------:R-:W-:Y:S02]  /*15f0*/  SHF.L.U64.HI R31, R10.reuse, 0x2, R0.reuse ;  /* 0x000000020a1f7819 */ /* 0x140fe40000010200 */
[----:B------:R-:W-:Y:S02]  /*1600*/  @P1 LEA.HI.X R7, R10, UR5, R0, 0x2, P2 ;  /* 0x000000050a071c11 */ /* 0x000fe400090f1400 */
        /* <DEDUP_REMOVED lines=19> */
[----:B------:R-:W-:Y:S01]  /*1740*/  IMAD.U32 R24, RZ, RZ, UR5 ;  /* 0x00000005ff187e24 */ /* 0x000fe2000f8e00ff */
[----:B------:R-:W-:Y:S01]  /*1750*/  MOV R28, UR4 ;  /* 0x00000004001c7c02 */ /* 0x000fe20008000f00 */
        /* <DEDUP_REMOVED lines=11> */
.L_x_12310:
[----:B------:R-:W-:Y:S01]  /*1810*/  ULDC.64 UR4, c[0x0][0xa20] ;  /* 0x0002880000047ab9 */ /* 0x000fe20000000a00 */
[----:B------:R0:W-:Y:S01]  /*1820*/  STL [R1+0x9c], R34 ;  /* 0x00009c2201007387 */ /* 0x0001e20000100800 */
[----:B------:R-:W-:-:S04]  /*1830*/  ISETP.NE.U32.AND P1, PT, RZ, UR4, PT ;  /* 0x00000004ff007c0c */ /* 0x000fc8000bf25070 */
[----:B------:R-:W-:-:S13]  /*1840*/  ISETP.NE.AND.EX P1, PT, RZ, UR5, PT, P1 ;  /* 0x00000005ff007c0c */ /* 0x000fda000bf25310 */
[----:B0-----:R-:W-:Y:S05]  /*1850*/  @!P1 BRA `(.L_x_12311) ;  /* 0x0000000000109947 */ /* 0x001fea0003800000 */
[----:B------:R-:W-:-:S04]  /*1860*/  IADD3 R28, P0, R30, UR4, RZ ;  /* 0x000000041e1c7c10 */ /* 0x000fc8000ff1e0ff */
[----:B------:R-:W-:-:S05]  /*1870*/  IADD3.X R29, R31, UR5, RZ, P0, !PT ;  /* 0x000000051f1d7c10 */ /* 0x000fca00087fe4ff */
[----:B------:R0:W5:Y:S01]  /*1880*/  LDG.E R28, desc[UR38][R28.64] ;  /* 0x000000261c1c7981 */ /* 0x000162000c1e1900 */
[----:B------:R-:W-:Y:S05]  /*1890*/  BRA `(.L_x_12312) ;  /* 0x0000000000107947 */ /* 0x000fea0003800000 */
.L_x_12311:
[----:B------:R-:W-:Y:S05]  /*18a0*/  @!P0 BRA `(.L_x_12312) ;  /* 0x00000000000c8947 */ /* 0x000fea0003800000 */
[----:B------:R-:W2:Y:S04]  /*18b0*/  LDG.E R5, desc[UR38][R8.64] ;  /* 0x0000002608057981 */ /* 0x000ea8000c1e1900 */
[----:B------:R-:W2:Y:S02]  /*18c0*/  LDG.E R28, desc[UR38][R8.64+0x4] ;  /* 0x00000426081c7981 */ /* 0x000ea4000c1e1900 */
[----:B--2---:R-:W-:-:S07]  /*18d0*/  IMAD.IADD R28, R28, 0x1, -R5 ;  /* 0x000000011c1c7824 */ /* 0x004fce00078e0a05 */
.L_x_12312:
[----:B------:R-:W-:Y:S01]  /*18e0*/  ULDC.64 UR4, c[0x0][0xa10] ;  /* 0x0002840000047ab9 */ /* 0x000fe20000000a00 */
[----:B------:R-:W1:Y:S01]  /*18f0*/  LDC R8, c[0x0][0x448] ;  /* 0x00011200ff087b82 */ /* 0x000e620000000800 */
[----:B------:R-:W-:-:S04]  /*1900*/  ISETP.NE.U32.AND P0, PT, RZ, UR4, PT ;  /* 0x00000004ff007c0c */ /* 0x000fc8000bf05070 */
[----:B------:R-:W-:Y:S01]  /*1910*/  ISETP.NE.AND.EX P0, PT, RZ, UR5, PT, P0 ;  /* 0x00000005ff007c0c */ /* 0x000fe2000bf05300 */
[----:B------:R-:W-:-:S12]  /*1920*/  ULDC.64 UR4, c[0x0][0xa30] ;  /* 0x00028c0000047ab9 */ /* 0x000fd80000000a00 */
[----:B------:R-:W2:Y:S02]  /*1930*/  @P0 LDC.64 R4, c[0x0][0xa10] ;  /* 0x00028400ff040b82 */ /* 0x000ea40000000a00 */
[----:B--2---:R-:W-:-:S05]  /*1940*/  @P0 IMAD.WIDE R4, R25, 0x4, R4 ;  /* 0x0000000419040825 */ /* 0x004fca00078e0204 */
        /* <DEDUP_REMOVED lines=9> */
[----:B------:R-:W-:Y:S02]  /*19e0*/  IMAD R10, R33, 0xc0, RZ ;  /* 0x000000c0210a7824 */ /* 0x000fe400078e02ff */
[----:B------:R-:W-:Y:S02]  /*19f0*/  IMAD.IADD R8, R28, 0x1, -R3 ;  /* 0x000000011c087824 */ /* 0x000fe400078e0a03 */
[----:B---3--:R-:W-:Y:S01]  /*1a00*/  VIADD R4, R10, 0xbf ;  /* 0x000000bf0a047836 */ /* 0x008fe20000000000 */
[----:B------:R4:W-:Y:S02]  /*1a10*/  STL [R1+0x84], R10 ;  /* 0x0000840a01007387 */ /* 0x0009e40000100800 */
[----:B------:R-:W-:-:S04]  /*1a20*/  IADD3 R74, -R8, RZ, RZ ;  /* 0x000000ff084a7210 */ /* 0x000fc80007ffe1ff */
[----:B------:R-:W-:Y:S01]  /*1a30*/  VIMNMX R74, RZ, R74, !PT ;  /* 0x0000004aff4a7248 */ /* 0x000fe20007fe0100 */
[----:B------:R-:W1:Y:S08]  /*1a40*/  @P1 LDC R11, c[0x0][0x44c] ;  /* 0x00011300ff0b1b82 */ /* 0x000e700000000800 */
[----:B------:R-:W3:Y:S01]  /*1a50*/  @P1 LDC R5, c[0x0][0x450] ;  /* 0x00011400ff051b82 */ /* 0x000ee20000000800 */
[----:B--2---:R-:W-:Y:S01]  /*1a60*/  @P0 IADD3 R24, -R0, R9, RZ ;  /* 0x0000000900180210 */ /* 0x004fe20007ffe1ff */
[----:B-1----:R-:W-:-:S04]  /*1a70*/  @P1 IMAD.HI.U32 R0, R4, R11, RZ ;  /* 0x0000000b04001227 */ /* 0x002fc800078e00ff */
[----:B------:R-:W-:Y:S01]  /*1a80*/  IMAD.IADD R147, R8, 0x1, R24 ;  /* 0x0000000108937824 */ /* 0x000fe200078e0218 */
[----:B---3--:R-:W-:-:S03]  /*1a90*/  @P1 SHF.R.U32.HI R4, RZ, R5, R0 ;  /* 0x00000005ff041219 */ /* 0x008fc60000011600 */
[C---:B------:R-:W-:Y:S01]  /*1aa0*/  VIADD R0, R147.reuse, 0x7f ;  /* 0x0000007f93007836 */ /* 0x040fe20000000000 */
[----:B------:R-:W-:-:S04]  /*1ab0*/  IADD3 R101, R147, 0x80, -R146 ;  /* 0x0000008093657810 */ /* 0x000fc80007ffe892 */
[----:B------:R-:W-:Y:S01]  /*1ac0*/  SHF.R.S32.HI R3, RZ, 0x1f, R0 ;  /* 0x0000001fff037819 */ /* 0x000fe20000011400 */
[----:B------:R-:W-:-:S03]  /*1ad0*/  IMAD.IADD R4, R101, 0x1, R4 ;  /* 0x0000000165047824 */ /* 0x000fc600078e0204 */
[----:B------:R-:W-:Y:S02]  /*1ae0*/  LEA.HI R3, R3, R0, RZ, 0x7 ;  /* 0x0000000003037211 */ /* 0x000fe400078f38ff */
[----:B------:R-:W-:Y:S02]  /*1af0*/  SHF.R.S32.HI R5, RZ, 0x1f, R4 ;  /* 0x0000001fff057819 */ /* 0x000fe40000011404 */
[----:B------:R-:W-:Y:S02]  /*1b00*/  SHF.R.S32.HI R102, RZ, 0x7, R3 ;  /* 0x00000007ff667819 */ /* 0x000fe40000011403 */
[----:B------:R-:W-:-:S04]  /*1b10*/  LEA.HI R5, R5, R4, RZ, 0x7 ;  /* 0x0000000405057211 */ /* 0x000fc800078f38ff */
[----:B------:R-:W-:-:S04]  /*1b20*/  SHF.R.S32.HI R5, RZ, 0x7, R5 ;  /* 0x00000007ff057819 */ /* 0x000fc80000011405 */
[----:B------:R-:W-:-:S05]  /*1b30*/  VIMNMX R5, R102, R5, PT ;  /* 0x0000000566057248 */ /* 0x000fca0003fe0100 */
[----:B------:R-:W-:-:S05]  /*1b40*/  IMAD R5, R5, 0x80, -R8 ;  /* 0x0000008005057824 */ /* 0x000fca00078e0a08 */
[----:B------:R-:W-:-:S04]  /*1b50*/  VIMNMX R5, R5, R24, PT ;  /* 0x0000001805057248 */ /* 0x000fc80003fe0100 */
        /* <DEDUP_REMOVED lines=9> */
[----:B----4-:R-:W-:Y:S05]  /*1bf0*/  @!P1 BRA `(.L_x_12313) ;  /* 0x00000054007c9947 */ /* 0x010fea0003800000 */
        /* <DEDUP_REMOVED lines=17> */
[----:B-1----:R-:W-:-:S07]  /*1d10*/  IMAD.MOV.U32 R13, RZ, RZ, RZ ;  /* 0x000000ffff0d7224 */ /* 0x002fce00078e00ff */
[----:B------:R-:W-:-:S07]  /*1d20*/  LEPC R20, `(.L_x_12315) ;  /* 0x000000001014794e */ /* 0x000fce0000000000 */
[----:B0-2--5:R-:W-:Y:S05]  /*1d30*/  CALL.ABS.NOINC R14 ;  /* 0x000000000e007343 */ /* 0x025fea0003c00000 */
.L_x_12315:
[----:B------:R-:W-:Y:S05]  /*1d40*/  BSYNC B6 ;  /* 0x0000000000067941 */ /* 0x000fea0003800000 */
.L_x_12314:
        /* <DEDUP_REMOVED lines=19> */
[----:B01---5:R-:W-:Y:S05]  /*1e80*/  CALL.ABS.NOINC R14 ;  /* 0x000000000e007343 */ /* 0x023fea0003c00000 */
.L_x_12317:
[----:B------:R-:W-:Y:S05]  /*1e90*/  BSYNC B6 ;  /* 0x0000000000067941 */ /* 0x000fea0003800000 */
.L_x_12316:
[----:B------:R-:W2:Y:S01]  /*1ea0*/  LDL.64 R36, [R1+0x38] ;  /* 0x0000380001247983 */ /* 0x000ea20000100a00 */
[----:B------:R-:W-:-:S03]  /*1eb0*/  ULDC.64 UR4, c[0x0][0x9f8] ;  /* 0x00027e0000047ab9 */ /* 0x000fc60000000a00 */
[----:B------:R-:W2:Y:S01]  /*1ec0*/  LDL.64 R20, [R1+0x38] ;  /* 0x0000380001147983 */ /* 0x000ea20000100a00 */
[----:B0-----:R-:W0:Y:S01]  /*1ed0*/  S2R R29, SR_TID.X ;  /* 0x00000000001d7919 */ /* 0x001e220000002100 */
[----:B------:R-:W-:Y:S01]  /*1ee0*/  ISETP.NE.U32.AND P0, PT, RZ, UR4, PT ;  /* 0x00000004ff007c0c */ /* 0x000fe2000bf05070 */
[----:B------:R-:W-:Y:S01]  /*1ef0*/  VIADD R0, R16, 0x10 ;  /* 0x0000001010007836 */ /* 0x000fe20000000000 */
[----:B------:R-:W1:Y:S01]  /*1f00*/  LDC.64 R6, c[0x0][0x408] ;  /* 0x00010200ff067b82 */ /* 0x000e620000000a00 */
[----:B------:R-:W3:Y:S01]  /*1f10*/  LDL.LU R35, [R1] ;  /* 0x0000000001237983 */ /* 0x000ee20000300800 */
[----:B------:R-:W-:-:S06]  /*1f20*/  ISETP.NE.AND.EX P0, PT, RZ, UR5, PT, P0 ;  /* 0x00000005ff007c0c */ /* 0x000fcc000bf05300 */
[----:B------:R-:W4:Y:S07]  /*1f30*/  LDC R99, c[0x0][0x3f4] ;  /* 0x0000fd00ff637b82 */ /* 0x000f2e0000000800 */
[----:B------:R-:W-:Y:S02]  /*1f40*/  @P0 IADD3 R4, P1, R30, UR4, RZ ;  /* 0x000000041e040c10 */ /* 0x000fe4000ff3e0ff */
[----:B0-----:R-:W-:-:S04]  /*1f50*/  SHF.R.U32.HI R32, RZ, 0x7, R29 ;  /* 0x00000007ff207819 */ /* 0x001fc8000001161d */
[----:B------:R-:W-:Y:S02]  /*1f60*/  ISETP.NE.AND P6, PT, R32, 0x1, PT ;  /* 0x000000012000780c */ /* 0x000fe40003fc5270 */
[----:B------:R-:W-:-:S05]  /*1f70*/  @P0 IADD3.X R5, R31, UR5, RZ, P1, !PT ;  /* 0x000000051f050c10 */ /* 0x000fca0008ffe4ff */
[----:B------:R0:W3:Y:S06]  /*1f80*/  @P0 LDG.E R25, desc[UR38][R4.64] ;  /* 0x0000002604190981 */ /* 0x0000ec000c1e1900 */
[----:B------:R-:W-:Y:S05]  /*1f90*/  @!P6 WARPSYNC.ALL ;  /* 0x000000000000e948 */ /* 0x000fea0003800000 */
[----:B------:R-:W-:-:S02]  /*1fa0*/  ULDC UR4, c[0x0][0x2f4] ;  /* 0x0000bd0000047ab9 */ /* 0x000fc40000000800 */
[----:B------:R-:W-:Y:S02]  /*1fb0*/  ISETP.GE.AND P1, PT, R0, UR4, PT ;  /* 0x0000000400007c0c */ /* 0x000fe4000bf26270 */
[----:B------:R-:W-:Y:S02]  /*1fc0*/  ISETP.GE.AND P0, PT, R16, UR4, PT ;  /* 0x0000000410007c0c */ /* 0x000fe4000bf06270 */
[----:B------:R-:W-:Y:S02]  /*1fd0*/  SEL R8, RZ, 0xffffffff, P1 ;  /* 0xffffffffff087807 */ /* 0x000fe40000800000 */
[----:B------:R-:W-:Y:S02]  /*1fe0*/  SEL R3, RZ, 0x1, P0 ;  /* 0x00000001ff037807 */ /* 0x000fe40000000000 */
[----:B------:R-:W-:-:S04]  /*1ff0*/  SHF.L.U32 R8, R8, 0x1, RZ ;  /* 0x0000000108087819 */ /* 0x000fc800000006ff */
[----:B------:R-:W-:Y:S02]  /*2000*/  LOP3.LUT R10, R8, 0x2, R3, 0xe2, !PT ;  /* 0x00000002080a7812 */ /* 0x000fe400078ee203 */
[----:B------:R-:W0:Y:S01]  /*2010*/  LDC.64 R8, c[0x0][0x3f8] ;  /* 0x0000fe00ff087b82 */ /* 0x000e220000000a00 */
[----:B------:R-:W-:Y:S01]  /*2020*/  IADD3 R79, R79, R28, RZ ;  /* 0x0000001c4f4f7210 */ /* 0x000fe20007ffe0ff */
[----:B--2---:R-:W-:-:S05]  /*2030*/  IMAD.MOV.U32 R20, RZ, RZ, R36 ;  /* 0x000000ffff147224 */ /* 0x004fca00078e0024 */
[----:B------:R-:W-:-:S05]  /*2040*/  SHF.R.S32.HI R21, RZ, 0x1f, R20 ;  /* 0x0000001fff157819 */ /* 0x000fca0000011414 */
[----:B------:R2:W-:Y:S01]  /*2050*/  STL [R1+0x3c], R21 ;  /* 0x00003c1501007387 */ /* 0x0005e20000100800 */
[----:B-1----:R-:W-:-:S03]  /*2060*/  IMAD.WIDE.U32 R70, R154, R6, R20 ;  /* 0x000000069a467225 */ /* 0x002fc600078e0014 */
[----:B------:R-:W2:Y:S01]  /*2070*/  LDL R31, [R1+0xc] ;  /* 0x00000c00011f7983 */ /* 0x000ea20000100800 */
[----:B0-----:R-:W-:-:S03]  /*2080*/  IMAD.WIDE.U32 R66, R154, R8, R20 ;  /* 0x000000089a427225 */ /* 0x001fc600078e0014 */
[----:B------:R-:W2:Y:S04]  /*2090*/  LDL R20, [R1+0x40] ;  /* 0x0000400001147983 */ /* 0x000ea80000100800 */
[----:B------:R-:W2:Y:S04]  /*20a0*/  LDL R28, [R1+0x44] ;  /* 0x00004400011c7983 */ /* 0x000ea80000100800 */
[----:B------:R-:W2:Y:S01]  /*20b0*/  LDL R30, [R1+0x8c] ;  /* 0x00008c00011e7983 */ /* 0x000ea20000100800 */
[----:B------:R-:W-:Y:S01]  /*20c0*/  SHF.R.S32.HI R11, RZ, 0x1f, R154 ;  /* 0x0000001fff0b7819 */ /* 0x000fe2000001149a */
[----:B------:R-:W-:Y:S01]  /*20d0*/  VIADD R3, R16, 0x20 ;  /* 0x0000002010037836 */ /* 0x000fe20000000000 */
[----:B------:R-:W-:-:S03]  /*20e0*/  ISETP.GE.AND P1, PT, R23, UR4, PT ;  /* 0x0000000417007c0c */ /* 0x000fc6000bf26270 */
[----:B------:R-:W-:Y:S01]  /*20f0*/  IMAD R4, R11, R6, RZ ;  /* 0x000000060b047224 */ /* 0x000fe200078e02ff */
[----:B------:R-:W-:-:S03]  /*2100*/  ISETP.GE.AND P0, PT, R3, UR4, PT ;  /* 0x0000000403007c0c */ /* 0x000fc6000bf06270 */
[----:B------:R-:W-:Y:S01]  /*2110*/  IMAD R13, R154, R7, R4 ;  /* 0x000000079a0d7224 */ /* 0x000fe200078e0204 */
[----:B------:R-:W-:Y:S02]  /*2120*/  SEL R4, RZ, 0x8, P1 ;  /* 0x00000008ff047807 */ /* 0x000fe40000800000 */
[----:B------:R-:W-:Y:S02]  /*2130*/  SEL R5, RZ, 0x4, P0 ;  /* 0x00000004ff057807 */ /* 0x000fe40000000000 */
[----:B------:R-:W-:Y:S01]  /*2140*/  ISETP.GE.AND P0, PT, R22, UR4, PT ;  /* 0x0000000416007c0c */ /* 0x000fe2000bf06270 */
[----:B------:R-:W-:Y:S01]  /*2150*/  IMAD.WIDE.U32 R72, R154, R6, R16 ;  /* 0x000000069a487225 */ /* 0x000fe200078e0010 */
[----:B------:R-:W-:Y:S02]  /*2160*/  LOP3.LUT R4, R4, R10, R5, 0xfe, !PT ;  /* 0x0000000a04047212 */ /* 0x000fe400078efe05 */
[----:B------:R-:W-:Y:S01]  /*2170*/  SEL R5, RZ, 0x10, P0 ;  /* 0x00000010ff057807 */ /* 0x000fe20000000000 */
[----:B------:R-:W-:Y:S01]  /*2180*/  IMAD R11, R11, R8, RZ ;  /* 0x000000080b0b7224 */ /* 0x000fe200078e02ff */
[----:B----4-:R-:W-:-:S02]  /*2190*/  ISETP.GE.AND P0, PT, R16, R99, PT ;  /* 0x000000631000720c */ /* 0x010fc40003f06270 */
[----:B------:R-:W-:Y:S01]  /*21a0*/  ISETP.GE.AND P3, PT, R0, R99, PT ;  /* 0x000000630000720c */ /* 0x000fe20003f66270 */
[----:B------:R-:W-:Y:S01]  /*21b0*/  IMAD.IADD R73, R73, 0x1, R13 ;  /* 0x0000000149497824 */ /* 0x000fe200078e020d */
[----:B------:R-:W-:Y:S01]  /*21c0*/  LOP3.LUT R29, R4, R5, RZ, 0xfc, !PT ;  /* 0x00000005041d7212 */ /* 0x000fe200078efcff */
[----:B------:R-:W-:Y:S01]  /*21d0*/  IMAD.IADD R71, R13, 0x1, R71 ;  /* 0x000000010d477824 */ /* 0x000fe200078e0247 */
[----:B------:R-:W-:Y:S01]  /*21e0*/  ISETP.GE.AND P2, PT, R3, R99, PT ;  /* 0x000000630300720c */ /* 0x000fe20003f46270 */
[C---:B------:R-:W-:Y:S01]  /*21f0*/  IMAD R13, R154.reuse, R9, R11 ;  /* 0x000000099a0d7224 */ /* 0x040fe200078e020b */
[C---:B------:R-:W-:Y:S01]  /*2200*/  SEL R5, R99.reuse, RZ, P0 ;  /* 0x000000ff63057207 */ /* 0x040fe20000000000 */
[----:B------:R-:W-:Y:S01]  /*2210*/  IMAD.WIDE.U32 R68, R154, R8, R16 ;  /* 0x000000089a447225 */ /* 0x000fe200078e0010 */
[C---:B------:R-:W-:Y:S02]  /*2220*/  SEL R11, R99.reuse, RZ, P3 ;  /* 0x000000ff630b7207 */ /* 0x040fe40001800000 */
[----:B------:R-:W-:Y:S01]  /*2230*/  SEL R4, R99, RZ, P2 ;  /* 0x000000ff63047207 */ /* 0x000fe20001000000 */
[----:B------:R-:W-:-:S02]  /*2240*/  IMAD.IADD R5, R16, 0x1, R5 ;  /* 0x0000000110057824 */ /* 0x000fc400078e0205 */
[----:B------:R-:W-:Y:S02]  /*2250*/  IMAD.IADD R69, R69, 0x1, R13 ;  /* 0x0000000145457824 */ /* 0x000fe400078e020d */
[----:B------:R-:W-:Y:S01]  /*2260*/  IMAD.IADD R67, R13, 0x1, R67 ;  /* 0x000000010d437824 */ /* 0x000fe200078e0243 */
[----:B------:R-:W-:Y:S01]  /*2270*/  IADD3 R13, R3, R4, RZ ;  /* 0x00000004030d7210 */ /* 0x000fe20007ffe0ff */
[----:B------:R-:W-:Y:S01]  /*2280*/  IMAD.IADD R11, R0, 0x1, R11 ;  /* 0x00000001000b7824 */ /* 0x000fe200078e020b */
[----:B------:R-:W-:Y:S02]  /*2290*/  SHF.R.S32.HI R4, RZ, 0x1f, R5 ;  /* 0x0000001fff047819 */ /* 0x000fe40000011405 */
[----:B------:R-:W-:Y:S02]  /*22a0*/  SHF.R.S32.HI R14, RZ, 0x1f, R13 ;  /* 0x0000001fff0e7819 */ /* 0x000fe4000001140d */
[----:B------:R-:W-:Y:S02]  /*22b0*/  SHF.R.S32.HI R12, RZ, 0x1f, R11 ;  /* 0x0000001fff0c7819 */ /* 0x000fe4000001140b */
[----:B------:R-:W-:-:S02]  /*22c0*/  LEA.HI R65, R4, R5, RZ, 0x3 ;  /* 0x0000000504417211 */ /* 0x000fc400078f18ff */
[----:B------:R-:W-:Y:S02]  /*22d0*/  LEA.HI R10, R4, R5, RZ, 0x5 ;  /* 0x00000005040a7211 */ /* 0x000fe400078f28ff */
[----:B------:R-:W-:Y:S02]  /*22e0*/  LEA.HI R4, R12, R11, RZ, 0x3 ;  /* 0x0000000b0c047211 */ /* 0x000fe400078f18ff */
[----:B------:R-:W-:Y:S02]  /*22f0*/  LEA.HI R5, R14, R13, RZ, 0x3 ;  /* 0x0000000d0e057211 */ /* 0x000fe400078f18ff */
[----:B------:R-:W-:Y:S02]  /*2300*/  LEA.HI R12, R12, R11, RZ, 0x5 ;  /* 0x0000000b0c0c7211 */ /* 0x000fe400078f28ff */
[----:B------:R-:W-:Y:S01]  /*2310*/  LEA.HI R14, R14, R13, RZ, 0x5 ;  /* 0x0000000d0e0e7211 */ /* 0x000fe200078f28ff */
[----:B------:R-:W-:Y:S02]  /*2320*/  IMAD.SHL.U32 R11, R10, 0x80, RZ ;  /* 0x000000800a0b7824 */ /* 0x000fe400078e00ff */
[----:B------:R-:W-:-:S02]  /*2330*/  IMAD.SHL.U32 R13, R12, 0x80, RZ ;  /* 0x000000800c0d7824 */ /* 0x000fc400078e00ff */
[----:B------:R-:W-:Y:S01]  /*2340*/  IMAD.SHL.U32 R15, R14, 0x80, RZ ;  /* 0x000000800e0f7824 */ /* 0x000fe200078e00ff */
[----:B------:R-:W-:Y:S02]  /*2350*/  LOP3.LUT R11, R11, 0xfffff000, RZ, 0xc0, !PT ;  /* 0xfffff0000b0b7812 */ /* 0x000fe400078ec0ff */
[----:B------:R-:W-:Y:S02]  /*2360*/  LOP3.LUT R13, R13, 0xfffff000, RZ, 0xc0, !PT ;  /* 0xfffff0000d0d7812 */ /* 0x000fe400078ec0ff */
[----:B------:R-:W-:Y:S02]  /*2370*/  LOP3.LUT R15, R15, 0xfffff000, RZ, 0xc0, !PT ;  /* 0xfffff0000f0f7812 */ /* 0x000fe400078ec0ff */
[----:B---3--:R-:W-:-:S04]  /*2380*/  LOP3.LUT R35, R35, 0xfffffffe, RZ, 0xc0, !PT ;  /* 0xfffffffe23237812 */ /* 0x008fc800078ec0ff */
[----:B------:R-:W-:-:S04]  /*2390*/  @P3 LOP3.LUT R35, R35, 0x1, RZ, 0xfc, !PT ;  /* 0x0000000123233812 */ /* 0x000fc800078efcff */
[----:B------:R-:W-:-:S04]  /*23a0*/  LOP3.LUT R35, R35, 0xfffffffd, RZ, 0xc0, !PT ;  /* 0xfffffffd23237812 */ /* 0x000fc800078ec0ff */
[----:B------:R-:W-:-:S04]  /*23b0*/  @P2 LOP3.LUT R35, R35, 0x2, RZ, 0xfc, !PT ;  /* 0x0000000223232812 */ /* 0x000fc800078efcff */
[----:B------:R-:W-:Y:S02]  /*23c0*/  LOP3.LUT R35, R35, 0xfffffffb, RZ, 0xc0, !PT ;  /* 0xfffffffb23237812 */ /* 0x000fe400078ec0ff */
[----:B--2--5:R-:W-:Y:S02]  /*23d0*/  SHF.R.S32.HI R21, RZ, 0x1f, R97 ;  /* 0x0000001fff157819 */ /* 0x024fe40000011461 */
[----:B------:R-:W-:Y:S01]  /*23e0*/  SHF.L.U64.HI R90, R8, 0x7, R9 ;  /* 0x00000007085a7819 */ /* 0x000fe20000010209 */
[----:B------:R-:W-:Y:S01]  /*23f0*/  IMAD.WIDE.U32 R72, R97, R6, R72 ;  /* 0x0000000661487225 */ /* 0x000fe200078e0048 */
[----:B------:R-:W-:-:S03]  /*2400*/  SHF.L.U64.HI R87, R6, 0x7, R7 ;  /* 0x0000000706577819 */ /* 0x000fc60000010207 */
[----:B------:R-:W-:-:S04]  /*2410*/  IMAD.WIDE.U32 R68, R97, R8, R68 ;  /* 0x0000000861447225 */ /* 0x000fc800078e0044 */
[----:B------:R-:W-:-:S04]  /*2420*/  IMAD.WIDE.U32 R70, R97, R6, R70 ;  /* 0x0000000661467225 */ /* 0x000fc800078e0046 */
[----:B------:R-:W-:Y:S01]  /*2430*/  IMAD.WIDE.U32 R66, R97, R8, R66 ;  /* 0x0000000861427225 */ /* 0x000fe200078e0042 */
[----:B------:R-:W-:-:S03]  /*2440*/  SHF.R.S32.HI R86, RZ, 0x1f, R25 ;  /* 0x0000001fff567819 */ /* 0x000fc60000011419 */
[----:B------:R-:W-:Y:S02]  /*2450*/  VIADD R100, R32, 0x8 ;  /* 0x0000000820647836 */ /* 0x000fe40000000000 */
[----:B------:R-:W-:Y:S01]  /*2460*/  IMAD.SHL.U32 R99, R99, 0x2, RZ ;  /* 0x0000000263637824 */ /* 0x000fe200078e00ff */
[C---:B------:R-:W-:Y:S02]  /*2470*/  LOP3.LUT R10, R31.reuse, 0x18, R65, 0xf8, !PT ;  /* 0x000000181f0a7812 */ /* 0x040fe400078ef841 */
[C---:B------:R-:W-:Y:S02]  /*2480*/  LOP3.LUT R12, R31.reuse, 0x18, R4, 0xf8, !PT ;  /* 0x000000181f0c7812 */ /* 0x040fe400078ef804 */
[----:B------:R-:W-:Y:S02]  /*2490*/  LOP3.LUT R14, R31, 0x18, R5, 0xf8, !PT ;  /* 0x000000181f0e7812 */ /* 0x000fe400078ef805 */
[-C--:B------:R-:W-:Y:S02]  /*24a0*/  LOP3.LUT R10, R10, R20.reuse, RZ, 0x3c, !PT ;  /* 0x000000140a0a7212 */ /* 0x080fe400078e3cff */
[----:B------:R-:W-:-:S02]  /*24b0*/  LOP3.LUT R12, R12, R20, RZ, 0x3c, !PT ;  /* 0x000000140c0c7212 */ /* 0x000fc400078e3cff */
[----:B------:R-:W-:Y:S02]  /*24c0*/  LOP3.LUT R14, R14, R20, RZ, 0x3c, !PT ;  /* 0x000000140e0e7212 */ /* 0x000fe400078e3cff */
[--C-:B------:R-:W-:Y:S02]  /*24d0*/  IADD3 R96, R10, R11, R28.reuse ;  /* 0x0000000b0a607210 */ /* 0x100fe40007ffe01c */
[--C-:B------:R-:W-:Y:S02]  /*24e0*/  IADD3 R95, R12, R13, R28.reuse ;  /* 0x0000000d0c5f7210 */ /* 0x100fe40007ffe01c */
[----:B------:R-:W-:Y:S02]  /*24f0*/  IADD3 R94, R14, R15, R28 ;  /* 0x0000000f0e5e7210 */ /* 0x000fe40007ffe01c */
[----:B------:R-:W0:Y:S01]  /*2500*/  S2R R28, SR_TID.X ;  /* 0x00000000001c7919 */ /* 0x000e220000002100 */
[----:B------:R-:W-:Y:S01]  /*2510*/  @!P6 BAR.SYNC.DEFER_BLOCKING 0x9, 0x100 ;  /* 0x024400000000eb1d */ /* 0x000fe20000010000 */
[----:B------:R-:W-:Y:S01]  /*2520*/  LOP3.LUT P1, RZ, R30, 0x2, RZ, 0xc0, !PT ;  /* 0x000000021eff7812 */ /* 0x000fe2000782c0ff */
[----:B------:R-:W-:-:S12]  /*2530*/  IMAD R10, R21, R8, RZ ;  /* 0x00000008150a7224 */ /* 0x000fd800078e02ff */
[----:B------:R-:W-:-:S05]  /*2540*/  @P1 LOP3.LUT R35, R35, 0x4, RZ, 0xfc, !PT ;  /* 0x0000000423231812 */ /* 0x000fca00078efcff */
[----:B------:R1:W-:Y:S01]  /*2550*/  STL [R1], R35 ;  /* 0x0000002301007387 */ /* 0x0003e20000100800 */
[----:B0-----:R-:W-:-:S04]  /*2560*/  IADD3 R36, R28, -0x80, RZ ;  /* 0xffffff801c247810 */ /* 0x001fc80007ffe0ff */
[----:B------:R-:W-:-:S04]  /*2570*/  LEA.HI R28, R36, R36, RZ, 0x1 ;  /* 0x00000024241c7211 */ /* 0x000fc800078f08ff */
[----:B------:R-:W-:Y:S02]  /*2580*/  LOP3.LUT R28, R28, 0xfffffffe, RZ, 0xc0, !PT ;  /* 0xfffffffe1c1c7812 */ /* 0x000fe400078ec0ff */
[----:B------:R-:W-:-:S03]  /*2590*/  ISETP.GE.AND P1, PT, R136, UR4, PT ;  /* 0x0000000488007c0c */ /* 0x000fc6000bf26270 */
[----:B------:R-:W-:Y:S02]  /*25a0*/  IMAD.IADD R28, R36, 0x1, -R28 ;  /* 0x00000001241c7824 */ /* 0x000fe400078e0a1c */
[----:B------:R-:W-:Y:S02]  /*25b0*/  IMAD R75, R97, R9, R10 ;  /* 0x00000009614b7224 */ /* 0x000fe400078e020a */
[----:B------:R-:W-:Y:S02]  /*25c0*/  IMAD R20, R21, R6, RZ ;  /* 0x0000000615147224 */ /* 0x000fe400078e02ff */
[----:B------:R-:W-:Y:S01]  /*25d0*/  IMAD R9, R28, 0xc0, R154 ;  /* 0x000000c01c097824 */ /* 0x000fe200078e029a */
[----:B------:R-:W-:Y:S01]  /*25e0*/  SEL R28, RZ, 0x20, P1 ;  /* 0x00000020ff1c7807 */ /* 0x000fe20000800000 */
[----:B------:R-:W-:Y:S01]  /*25f0*/  IMAD R11, R97, R7, R20 ;  /* 0x00000007610b7224 */ /* 0x000fe200078e0214 */
[----:B------:R-:W-:Y:S02]  /*2600*/  LOP3.LUT R10, R65, 0xfffffff8, RZ, 0xc0, !PT ;  /* 0xfffffff8410a7812 */ /* 0x000fe400078ec0ff */
[----:B------:R-:W-:-:S02]  /*2610*/  LOP3.LUT R20, R4, 0xfffffff8, RZ, 0xc0, !PT ;  /* 0xfffffff804147812 */ /* 0x000fc400078ec0ff */
[----:B------:R-:W-:Y:S02]  /*2620*/  LOP3.LUT R21, R5, 0xfffffff8, RZ, 0xc0, !PT ;  /* 0xfffffff805157812 */ /* 0x000fe400078ec0ff */
[----:B------:R-:W-:Y:S01]  /*2630*/  LOP3.LUT R28, R29, R28, RZ, 0xfc, !PT ;  /* 0x0000001c1d1c7212 */ /* 0x000fe200078efcff */
[----:B------:R-:W-:Y:S01]  /*2640*/  IMAD.SHL.U32 R7, R8, 0x80, RZ ;  /* 0x0000008008077824 */ /* 0x000fe200078e00ff */
[----:B------:R-:W-:Y:S01]  /*2650*/  SHF.R.S32.HI R8, RZ, 0x1f, R34 ;  /* 0x0000001fff087819 */ /* 0x000fe20000011422 */
[----:B------:R-:W-:Y:S01]  /*2660*/  IMAD.IADD R77, R69, 0x1, R75 ;  /* 0x00000001454d7824 */ /* 0x000fe200078e024b */
[----:B------:R-:W-:Y:S01]  /*2670*/  IADD3 R78, R73, R11, RZ ;  /* 0x0000000b494e7210 */ /* 0x000fe20007ffe0ff */
[----:B------:R-:W-:Y:S01]  /*2680*/  IMAD.SHL.U32 R6, R6, 0x80, RZ ;  /* 0x0000008006067824 */ /* 0x000fe200078e00ff */
[----:B------:R-:W-:Y:S01]  /*2690*/  SHF.R.S32.HI R93, RZ, 0x1f, R10 ;  /* 0x0000001fff5d7819 */ /* 0x000fe2000001140a */
[----:B------:R-:W-:Y:S01]  /*26a0*/  IMAD.IADD R76, R11, 0x1, R71 ;  /* 0x000000010b4c7824 */ /* 0x000fe200078e0247 */
[----:B------:R-:W-:Y:S01]  /*26b0*/  SHF.R.S32.HI R92, RZ, 0x1f, R20 ;  /* 0x0000001fff5c7819 */ /* 0x000fe20000011414 */
[----:B------:R-:W-:Y:S01]  /*26c0*/  IMAD.IADD R75, R75, 0x1, R67 ;  /* 0x000000014b4b7824 */ /* 0x000fe200078e0243 */
[----:B------:R-:W-:-:S02]  /*26d0*/  SHF.R.S32.HI R91, RZ, 0x1f, R21 ;  /* 0x0000001fff5b7819 */ /* 0x000fc40000011415 */
[----:B------:R-:W-:Y:S02]  /*26e0*/  LOP3.LUT R29, R29, 0x1, RZ, 0xc0, !PT ;  /* 0x000000011d1d7812 */ /* 0x000fe400078ec0ff */
[C---:B------:R-:W-:Y:S02]  /*26f0*/  LOP3.LUT R30, R28.reuse, 0x2, RZ, 0xc0, !PT ;  /* 0x000000021c1e7812 */ /* 0x040fe400078ec0ff */
[----:B-1----:R-:W-:-:S07]  /*2700*/  LOP3.LUT R31, R28, 0x4, RZ, 0xc0, !PT ;  /* 0x000000041c1f7812 */ /* 0x002fce00078ec0ff */
.L_x_12376:
[----:B--2---:R-:W2:Y:S01]  /*2710*/  LDL R35, [R1+0x8c] ;  /* 0x00008c0001237983 */ /* 0x004ea20000100800 */
[----:B0-----:R-:W0:Y:S03]  /*2720*/  LDC R81, c[0x0][0x430] ;  /* 0x00010c00ff517b82 */ /* 0x001e260000000800 */
[----:B---3--:R-:W3:Y:S01]  /*2730*/  LDL R39, [R1+0x88] ;  /* 0x0000880001277983 */ /* 0x008ee20000100800 */
[----:B------:R-:W-:-:S04]  /*2740*/  VIADD R26, R26, 0xffffffff ;  /* 0xffffffff1a1a7836 */ /* 0x000fc80000000000 */
[----:B-1----:R-:W1:Y:S01]  /*2750*/  LDC R98, c[0x0][0x3f4] ;  /* 0x0000fd00ff627b82 */ /* 0x002e620000000800 */
[----:B------:R-:W-:-:S04]  /*2760*/  LEA R12, R26, R9, 0x7 ;  /* 0x000000091a0c7211 */ /* 0x000fc800078e38ff */
[----:B------:R-:W-:Y:S02]  /*2770*/  ISETP.GE.AND P1, PT, R12, R24, PT ;  /* 0x000000180c00720c */ /* 0x000fe40003f26270 */
[----:B0-----:R-:W-:Y:S02]  /*2780*/  ISETP.NE.AND P2, PT, R81, 0x1, PT ;  /* 0x000000015100780c */ /* 0x001fe40003f45270 */
[----:B------:R-:W-:-:S11]  /*2790*/  ISETP.GT.OR P1, PT, R9, 0x7f, P1 ;  /* 0x0000007f0900780c */ /* 0x000fd60000f24670 */
[----:B------:R-:W0:Y:S08]  /*27a0*/  @P2 LDC R11, c[0x0][0x434] ;  /* 0x00010d00ff0b2b82 */ /* 0x000e300000000800 */
[----:B------:R-:W4:Y:S08]  /*27b0*/  @P2 LDC R32, c[0x0][0x438] ;  /* 0x00010e00ff202b82 */ /* 0x000f300000000800 */
[----:B------:R-:W1:Y:S01]  /*27c0*/  @!P1 LDC.64 R14, c[0x0][0x428] ;  /* 0x00010a00ff0e9b82 */ /* 0x000e620000000a00 */
[----:B------:R-:W-:-:S07]  /*27d0*/  IMAD.IADD R38, R79, 0x1, R12 ;  /* 0x000000014f267824 */ /* 0x000fce00078e020c */
        /* <DEDUP_REMOVED lines=56> */
[----:B------:R-:W-:-:S04]  /*2b60*/  IMAD.WIDE.U32 R12, R6, R26, RZ ;  /* 0x0000001a060c7225 */ /* 0x000fc800078e00ff */
        /* <DEDUP_REMOVED lines=27> */
[----:B------:R-:W-:Y:S02]  /*2d20*/  CS2R R58, SRZ ;  /* 0x00000000003a7805 */ /* 0x000fe4000001ff00 */
[----:B------:R-:W-:Y:S02]  /*2d30*/  IADD3.X R13, R11, R75, RZ, P2, !PT ;  /* 0x0000004b0b0d7210 */ /* 0x000fe400017fe4ff */
        /* <DEDUP_REMOVED lines=35> */
.L_x_12322:
[----:B------:R-:W-:Y:S05]  /*2f70*/  BSYNC B1 ;  /* 0x0000000000017941 */ /* 0x000fea0003800000 */
.L_x_12321:
[----:B-----5:R-:W-:Y:S01]  /*2f80*/  IMAD.MOV.U32 R11, RZ, RZ, R36 ;  /* 0x000000ffff0b7224 */ /* 0x020fe200078e0024 */
[----:B------:R-:W-:Y:S01]  /*2f90*/  UISETP.NE.AND UP0, UPT, UR41, 0x3, UPT ;  /* 0x000000032900788c */ /* 0x000fe2000bf05270 */
[----:B0-----:R-:W-:Y:S02]  /*2fa0*/  IMAD.MOV.U32 R12, RZ, RZ, R37 ;  /* 0x000000ffff0c7224 */ /* 0x001fe400078e0025 */
[----:B------:R-:W-:Y:S02]  /*2fb0*/  IMAD.MOV.U32 R13, RZ, RZ, R40 ;  /* 0x000000ffff0d7224 */ /* 0x000fe400078e0028 */
[----:B------:R-:W-:Y:S01]  /*2fc0*/  IMAD.MOV.U32 R14, RZ, RZ, R45 ;  /* 0x000000ffff0e7224 */ /* 0x000fe200078e002d */
[----:B------:R-:W-:Y:S01]  /*2fd0*/  PRMT R63, R12, 0x5410, R11 ;  /* 0x000054100c3f7816 */ /* 0x000fe2000000000b */
[----:B------:R-:W-:Y:S01]  /*2fe0*/  IMAD.MOV.U32 R12, RZ, RZ, R44 ;  /* 0x000000ffff0c7224 */ /* 0x000fe200078e002c */
[----:B------:R-:W-:Y:S02]  /*2ff0*/  MOV R11, R41 ;  /* 0x00000029000b7202 */ /* 0x000fe40000000f00 */
[----:B------:R-:W-:-:S02]  /*3000*/  PLOP3.LUT P2, PT, PT, PT, UP0, 0x80, 0x0 ;  /* 0x000000000000781c */ /* 0x000fc40003f4f008 */
        /* <DEDUP_REMOVED lines=17> */
[----:B------:R-:W-:-:S04]  /*3120*/  PRMT R62, R14, 0x5410, R13 ;  /* 0x000054100e3e7816 */ /* 0x000fc8000000000d */
        /* <DEDUP_REMOVED lines=14> */
[----:B------:R-:W-:Y:S06]  /*3210*/  @!P2 BRA `(.L_x_12323) ;  /* 0x000000000004a947 */ /* 0x000fec0003800000 */
[----:B------:R-:W-:Y:S01]  /*3220*/  BPT.TRAP 0x1 ;  /* 0x000000040000795c */ /* 0x000fe20000300000 */
.L_x_12323:
[----:B------:R-:W-:Y:S01]  /*3230*/  IMAD R32, R18, 0x8, R2 ;  /* 0x0000000812207824 */ /* 0x000fe200078e0202 */
[----:B------:R-:W-:Y:S01]  /*3240*/  SHF.L.U32 R85, R138, 0x1f, RZ ;  /* 0x0000001f8a557819 */ /* 0x000fe200000006ff */
[----:B------:R-:W-:Y:S03]  /*3250*/  BSSY B1, `(.L_x_12324) ;  /* 0x0000003000017945 */ /* 0x000fe60003800000 */
[----:B------:R-:W0:Y:S02]  /*3260*/  SYNCS.PHASECHK.TRANS64.TRYWAIT P4, [R32+URZ+0x2d890], R85 ;  /* 0x02d89055200075a7 */ /* 0x000e24000808017f */
[----:B0-----:R-:W-:Y:S05]  /*3270*/  @!P4 BRA `(.L_x_12325) ;  /* 0x000001ac0020c947 */ /* 0x001fea0003800000 */
.L_x_12587:
[----:B------:R-:W-:Y:S05]  /*3280*/  BSYNC B1 ;  /* 0x0000000000017941 */ /* 0x000fea0003800000 */
.L_x_12324:
[----:B------:R-:W-:-:S03]  /*3290*/  UMOV UR4, 0xffffffff ;  /* 0xffffffff00047882 */ /* 0x000fc60000000000 */
[----:B------:R-:W-:Y:S05]  /*32a0*/  BRA.DIV UR4, `(.L_x_12326) ;  /* 0x000001ae04287947 */ /* 0x000fea000b800000 */
[----:B------:R-:W1:Y:S04]  /*32b0*/  SHFL.IDX PT, R61, R61, RZ, 0x1e1f ;  /* 0x001e1fff3d3d7589 */ /* 0x000e6800000e0000 */
[----:B------:R-:W2:Y:S02]  /*32c0*/  SHFL.IDX PT, R60, R60, RZ, 0x1e1f ;  /* 0x001e1fff3c3c7589 */ /* 0x000ea400000e0000 */
.L_x_12591:
[----:B------:R-:W-:Y:S05]  /*32d0*/  @P3 BRA `(.L_x_12327) ;  /* 0x0000003800203947 */ /* 0x000fea0003800000 */
[----:B------:R-:W-:Y:S01]  /*32e0*/  ISETP.NE.AND P3, PT, R29, RZ, PT ;  /* 0x000000ff1d00720c */ /* 0x000fe20003f65270 */
[----:B------:R-:W-:-:S12]  /*32f0*/  BSSY B1, `(.L_x_12328) ;  /* 0x0000037000017945 */ /* 0x000fd80003800000 */
[----:B------:R-:W-:Y:S05]  /*3300*/  @!P3 BRA `(.L_x_12329) ;  /* 0x0000000000d4b947 */ /* 0x000fea0003800000 */
[----:B------:R-:W3:Y:S01]  /*3310*/  LDL.64 R114, [R1+0x38] ;  /* 0x0000380001727983 */ /* 0x000ee20000100a00 */
[----:B------:R-:W-:Y:S03]  /*3320*/  BSSY B2, `(.L_x_12330) ;  /* 0x0000030000027945 */ /* 0x000fe60003800000 */
[----:B------:R4:W0:Y:S01]  /*3330*/  LDS.128 R12, [R64+0x15000] ;  /* 0x01500000400c7984 */ /* 0x0008220000000c00 */
[----:B---3--:R-:W-:-:S13]  /*3340*/  ISETP.GE.AND P3, PT, R114, R98, PT ;  /* 0x000000627200720c */ /* 0x008fda0003f66270 */
[----:B0---4-:R-:W-:Y:S05]  /*3350*/  @P3 BRA `(.L_x_12331) ;  /* 0x0000000000b03947 */ /* 0x011fea0003800000 */
[--C-:B------:R-:W-:Y:S02]  /*3360*/  SHF.R.U64 R11, R56, 0x10, R57.reuse ;  /* 0x00000010380b7819 */ /* 0x100fe40000001239 */
[----:B------:R-:W-:Y:S01]  /*3370*/  SHF.R.U32.HI R56, RZ, 0x10, R57 ;  /* 0x00000010ff387819 */ /* 0x000fe20000011639 */
[----:B------:R-:W-:Y:S01]  /*3380*/  IMAD.MOV.U32 R57, RZ, RZ, R13 ;  /* 0x000000ffff397224 */ /* 0x000fe200078e000d */
        /* <DEDUP_REMOVED lines=41> */
.L_x_12331:
[----:B------:R-:W-:Y:S05]  /*3620*/  BSYNC B2 ;  /* 0x0000000000027941 */ /* 0x000fea0003800000 */
.L_x_12330:
[----:B--2---:R-:W-:-:S04]  /*3630*/  LEA R56, P3, R16, R60, 0x1 ;  /* 0x0000003c10387211 */ /* 0x004fc800078608ff */
[----:B-1----:R-:W-:-:S05]  /*3640*/  LEA.HI.X R57, R16, R61, R17, 0x1, P3 ;  /* 0x0000003d10397211 */ /* 0x002fca00018f0c11 */
[----:B------:R3:W-:Y:S04]  /*3650*/  ST.E.128 desc[UR38][R56.64], R12 ;  /* 0x0000000c38007985 */ /* 0x0007e8000c101d26 */
.L_x_12329:
[----:B------:R-:W-:Y:S05]  /*3660*/  BSYNC B1 ;  /* 0x0000000000017941 */ /* 0x000fea0003800000 */
.L_x_12328:
        /* <DEDUP_REMOVED lines=8> */
[----:B------:R-:W-:Y:S01]  /*36f0*/  SHF.R.U64 R56, R54, 0x10, R55 ;  /* 0x0000001036387819 */ /* 0x000fe20000001237 */
[--C-:B------:R-:W-:Y:S01]  /*3700*/  HADD2.F32 R11, -RZ, R13.reuse.H1_H1 ;  /* 0x3000000dff0b7230 */ /* 0x100fe20000004100 */
[----:B------:R-:W-:Y:S01]  /*3710*/  SHF.R.U64 R52, R52, 0x10, R53 ;  /* 0x0000001034347819 */ /* 0x000fe20000001235 */
[----:B------:R-:W-:Y:S01]  /*3720*/  HADD2.F32 R13, -RZ, R13.H0_H0 ;  /* 0x2000000dff0d7230 */ /* 0x000fe20000004100 */
[----:B------:R-:W-:Y:S01]  /*3730*/  SHF.R.U32.HI R55, RZ, 0x10, R55 ;  /* 0x00000010ff377819 */ /* 0x000fe20000011637 */
        /* <DEDUP_REMOVED lines=8> */
[----:B------:R-:W-:Y:S02]  /*37c0*/  IMAD.MOV.U32 R53, RZ, RZ, R12 ;  /* 0x000000ffff357224 */ /* 0x000fe400078e000c */
[----:B------:R-:W-:Y:S01]  /*37d0*/  HADD2.F32 R13, -RZ, R15.H1_H1 ;  /* 0x3000000fff0d7230 */ /* 0x000fe20000004100 */
[----:B------:R-:W-:Y:S01]  /*37e0*/  F2FP.F16.F32.PACK_AB R54, R11, R54 ;  /* 0x000000360b36723e */ /* 0x000fe200000000ff */
[----:B------:R-:W-:Y:S02]  /*37f0*/  HADD2.F32 R12, -RZ, R55.H0_H0 ;  /* 0x20000037ff0c7230 */ /* 0x000fe40000004100 */
[----:B------:R-:W-:Y:S02]  /*3800*/  HADD2.F32 R15, -RZ, R15.H0_H0 ;  /* 0x2000000fff0f7230 */ /* 0x000fe40000004100 */
[----:B------:R-:W-:-:S02]  /*3810*/  HADD2.F32 R52, -RZ, R52.H0_H0 ;  /* 0x20000034ff347230 */ /* 0x000fc40000004100 */
[-C--:B------:R-:W-:Y:S01]  /*3820*/  FMUL.FTZ R56, R13, R12.reuse ;  /* 0x0000000c0d387220 */ /* 0x080fe20000410000 */
[----:B------:R-:W-:Y:S02]  /*3830*/  HADD2.F32 R55, -RZ, R111.H0_H0 ;  /* 0x2000006fff377230 */ /* 0x000fe40000004100 */
[C---:B------:R-:W-:Y:S01]  /*3840*/  FMUL.FTZ R58, R15.reuse, R12 ;  /* 0x0000000c0f3a7220 */ /* 0x040fe20000410000 */
[-C--:B------:R-:W-:Y:S01]  /*3850*/  FFMA.FTZ R12, R15, R52.reuse, -R56 ;  /* 0x000000340f0c7223 */ /* 0x080fe20000010838 */
[--C-:B------:R-:W-:Y:S02]  /*3860*/  HADD2.F32 R56, -RZ, R53.reuse.H0_H0 ;  /* 0x20000035ff387230 */ /* 0x100fe40000004100 */
[----:B------:R-:W-:Y:S01]  /*3870*/  FFMA.FTZ R13, R13, R52, R58 ;  /* 0x000000340d0d7223 */ /* 0x000fe2000001003a */
[----:B------:R-:W-:Y:S02]  /*3880*/  IMAD.MOV.U32 R52, RZ, RZ, R14 ;  /* 0x000000ffff347224 */ /* 0x000fe400078e000e */
[----:B------:R-:W-:-:S02]  /*3890*/  HADD2.F32 R14, -RZ, R53.H1_H1 ;  /* 0x30000035ff0e7230 */ /* 0x000fc40000004100 */
[----:B------:R-:W-:Y:S01]  /*38a0*/  HADD2.F32 R53, -RZ, R108.H1_H1 ;  /* 0x3000006cff357230 */ /* 0x000fe20000004100 */
[----:B------:R-:W-:Y:S01]  /*38b0*/  F2FP.F16.F32.PACK_AB R11, R13, R12 ;  /* 0x0000000c0d0b723e */ /* 0x000fe200000000ff */
[----:B------:R-:W-:Y:S02]  /*38c0*/  IMAD.MOV.U32 R13, RZ, RZ, R54 ;  /* 0x000000ffff0d7224 */ /* 0x000fe400078e0036 */
        /* <DEDUP_REMOVED lines=14> */
.L_x_12335:
[----:B------:R-:W-:Y:S05]  /*39b0*/  BSYNC B2 ;  /* 0x0000000000027941 */ /* 0x000fea0003800000 */
.L_x_12334:
[----:B------:R-:W3:Y:S01]  /*39c0*/  LDL R11, [R1+0x48] ;  /* 0x00004800010b7983 */ /* 0x000ee20000100800 */
[----:B--2---:R-:W-:Y:S02]  /*39d0*/  IMAD.MOV.U32 R52, RZ, RZ, R60 ;  /* 0x000000ffff347224 */ /* 0x004fe400078e003c */
[----:B-1----:R-:W-:Y:S01]  /*39e0*/  IMAD.MOV.U32 R53, RZ, RZ, R61 ;  /* 0x000000ffff357224 */ /* 0x002fe200078e003d */
[----:B---3--:R-:W-:-:S05]  /*39f0*/  SHF.L.U32 R11, R11, 0x3, RZ ;  /* 0x000000030b0b7819 */ /* 0x008fca00000006ff */
[----:B------:R-:W-:-:S05]  /*3a00*/  IMAD.WIDE R52, R11, 0x2, R52 ;  /* 0x000000020b347825 */ /* 0x000fca00078e0234 */
[----:B------:R4:W-:Y:S02]  /*3a10*/  ST.E.128 desc[UR38][R52.64], R12 ;  /* 0x0000000c34007985 */ /* 0x0009e4000c101d26 */
.L_x_12333:
[----:B------:R-:W-:Y:S05]  /*3a20*/  BSYNC B1 ;  /* 0x0000000000017941 */ /* 0x000fea0003800000 */
.L_x_12332:
[----:B------:R-:W-:Y:S01]  /*3a30*/  ISETP.NE.AND P3, PT, R31, RZ, PT ;  /* 0x000000ff1f00720c */ /* 0x000fe20003f65270 */
[----:B------:R-:W-:-:S12]  /*3a40*/  BSSY B1, `(.L_x_12336) ;  /* 0x000003a000017945 */ /* 0x000fd80003800000 */
[----:B------:R-:W-:Y:S05]  /*3a50*/  @!P3 BRA `(.L_x_12337) ;  /* 0x0000000000e0b947 */ /* 0x000fea0003800000 */
[----:B---34-:R-:W3:Y:S04]  /*3a60*/  LDL R12, [R1+0x4c] ;  /* 0x00004c00010c7983 */ /* 0x018ee80000100800 */
[----:B------:R-:W4:Y:S01]  /*3a70*/  LDL R11, [R1+0x6c] ;  /* 0x00006c00010b7983 */ /* 0x000f220000100800 */
[----:B-1----:R-:W-:Y:S01]  /*3a80*/  MOV R13, R61 ;  /* 0x0000003d000d7202 */ /* 0x002fe20000000f00 */
[----:B------:R-:W-:Y:S01]  /*3a90*/  BSSY B2, `(.L_x_12338) ;  /* 0x0000033000027945 */ /* 0x000fe20003800000 */
[----:B---3--:R-:W-:Y:S02]  /*3aa0*/  IMAD.SHL.U32 R53, R12, 0x8, RZ ;  /* 0x000000080c357824 */ /* 0x008fe400078e00ff */
[----:B--2---:R-:W-:Y:S01]  /*3ab0*/  IMAD.MOV.U32 R12, RZ, RZ, R60 ;  /* 0x000000ffff0c7224 */ /* 0x004fe200078e003c */
[----:B----4-:R-:W-:-:S03]  /*3ac0*/  ISETP.GE.AND P3, PT, R11, R98, PT ;  /* 0x000000620b00720c */ /* 0x010fc60003f66270 */
[----:B------:R-:W-:Y:S02]  /*3ad0*/  IMAD.WIDE R52, R53, 0x2, R12 ;  /* 0x0000000235347825 */ /* 0x000fe400078e020c */
[----:B------:R1:W2:Y:S08]  /*3ae0*/  LDS.128 R12, [R64+0x17000] ;  /* 0x01700000400c7984 */ /* 0x0002b00000000c00 */
[----:B-1----:R-:W-:Y:S05]  /*3af0*/  @P3 BRA `(.L_x_12339) ;  /* 0x0000000000b03947 */ /* 0x002fea0003800000 */
[----:B------:R-:W-:Y:S01]  /*3b00*/  SHF.R.U64 R54, R50, 0x10, R51 ;  /* 0x0000001032367819 */ /* 0x000fe20000001233 */
[--C-:B--2---:R-:W-:Y:S01]  /*3b10*/  HADD2.F32 R11, -RZ, R13.reuse.H1_H1 ;  /* 0x3000000dff0b7230 */ /* 0x104fe20000004100 */
[----:B------:R-:W-:Y:S01]  /*3b20*/  SHF.R.U64 R48, R48, 0x10, R49 ;  /* 0x0000001030307819 */ /* 0x000fe20000001231 */
[----:B------:R-:W-:Y:S01]  /*3b30*/  HADD2.F32 R13, -RZ, R13.H0_H0 ;  /* 0x2000000dff0d7230 */ /* 0x000fe20000004100 */
[----:B------:R-:W-:Y:S01]  /*3b40*/  SHF.R.U32.HI R51, RZ, 0x10, R51 ;  /* 0x00000010ff337819 */ /* 0x000fe20000011633 */
[----:B------:R-:W-:Y:S02]  /*3b50*/  HADD2.F32 R54, -RZ, R54.H0_H0 ;  /* 0x20000036ff367230 */ /* 0x000fe40000004100 */
[----:B------:R-:W-:-:S03]  /*3b60*/  HADD2.F32 R48, -RZ, R48.H0_H0 ;  /* 0x20000030ff307230 */ /* 0x000fc60000004100 */
[-C--:B------:R-:W-:Y:S01]  /*3b70*/  FMUL.FTZ R50, R11, R54.reuse ;  /* 0x000000360b327220 */ /* 0x080fe20000410000 */
[----:B------:R-:W-:-:S03]  /*3b80*/  FMUL.FTZ R54, R13, R54 ;  /* 0x000000360d367220 */ /* 0x000fc60000410000 */
[-C--:B------:R-:W-:Y:S01]  /*3b90*/  FFMA.FTZ R50, R13, R48.reuse, -R50 ;  /* 0x000000300d327223 */ /* 0x080fe20000010832 */
[----:B------:R-:W-:Y:S01]  /*3ba0*/  FFMA.FTZ R11, R11, R48, R54 ;  /* 0x000000300b0b7223 */ /* 0x000fe20000010036 */
[----:B------:R-:W-:Y:S01]  /*3bb0*/  SHF.R.U32.HI R48, RZ, 0x10, R49 ;  /* 0x00000010ff307819 */ /* 0x000fe20000011631 */
[----:B------:R-:W-:Y:S02]  /*3bc0*/  IMAD.MOV.U32 R49, RZ, RZ, R15 ;  /* 0x000000ffff317224 */ /* 0x000fe400078e000f */
[----:B------:R-:W-:Y:S01]  /*3bd0*/  IMAD.MOV.U32 R15, RZ, RZ, R12 ;  /* 0x000000ffff0f7224 */ /* 0x000fe200078e000c */
[----:B------:R-:W-:Y:S01]  /*3be0*/  F2FP.F16.F32.PACK_AB R11, R11, R50 ;  /* 0x000000320b0b723e */ /* 0x000fe200000000ff */
[----:B------:R-:W-:Y:S02]  /*3bf0*/  HADD2.F32 R12, -RZ, R51.H0_H0 ;  /* 0x20000033ff0c7230 */ /* 0x000fe40000004100 */
[--C-:B------:R-:W-:Y:S02]  /*3c00*/  HADD2.F32 R13, -RZ, R49.reuse.H1_H1 ;  /* 0x30000031ff0d7230 */ /* 0x100fe40000004100 */
[----:B------:R-:W-:-:S02]  /*3c10*/  HADD2.F32 R49, -RZ, R49.H0_H0 ;  /* 0x20000031ff317230 */ /* 0x000fc40000004100 */
[----:B------:R-:W-:Y:S02]  /*3c20*/  HADD2.F32 R48, -RZ, R48.H0_H0 ;  /* 0x20000030ff307230 */ /* 0x000fe40000004100 */
[-C--:B------:R-:W-:Y:S01]  /*3c30*/  FMUL.FTZ R54, R13, R12.reuse ;  /* 0x0000000c0d367220 */ /* 0x080fe20000410000 */
[----:B------:R-:W-:-:S03]  /*3c40*/  FMUL.FTZ R56, R49, R12 ;  /* 0x0000000c31387220 */ /* 0x000fc60000410000 */
[-C--:B------:R-:W-:Y:S01]  /*3c50*/  FFMA.FTZ R12, R49, R48.reuse, -R54 ;  /* 0x00000030310c7223 */ /* 0x080fe20000010836 */
[----:B------:R-:W-:Y:S02]  /*3c60*/  HADD2.F32 R49, -RZ, R110.H1_H1 ;  /* 0x3000006eff317230 */ /* 0x000fe40000004100 */
[----:B------:R-:W-:Y:S01]  /*3c70*/  FFMA.FTZ R13, R13, R48, R56 ;  /* 0x000000300d0d7223 */ /* 0x000fe20000010038 */
[--C-:B------:R-:W-:Y:S02]  /*3c80*/  HADD2.F32 R48, -RZ, R15.reuse.H1_H1 ;  /* 0x3000000fff307230 */ /* 0x100fe40000004100 */
[----:B------:R-:W-:Y:S02]  /*3c90*/  HADD2.F32 R54, -RZ, R15.H0_H0 ;  /* 0x2000000fff367230 */ /* 0x000fe40000004100 */
[----:B------:R-:W-:Y:S02]  /*3ca0*/  HADD2.F32 R15, -RZ, R108.H0_H0 ;  /* 0x2000006cff0f7230 */ /* 0x000fe40000004100 */
[-C--:B------:R-:W-:Y:S01]  /*3cb0*/  FMUL.FTZ R51, R48, R49.reuse ;  /* 0x0000003130337220 */ /* 0x080fe20000410000 */
[----:B------:R-:W-:-:S03]  /*3cc0*/  FMUL.FTZ R49, R54, R49 ;  /* 0x0000003136317220 */ /* 0x000fc60000410000 */
[-C--:B------:R-:W-:Y:S01]  /*3cd0*/  FFMA.FTZ R54, R54, R15.reuse, -R51 ;  /* 0x0000000f36367223 */ /* 0x080fe20000010833 */
[----:B------:R-:W-:Y:S01]  /*3ce0*/  FFMA.FTZ R15, R48, R15, R49 ;  /* 0x0000000f300f7223 */ /* 0x000fe20000010031 */
[--C-:B------:R-:W-:Y:S02]  /*3cf0*/  HADD2.F32 R49, -RZ, R107.reuse.H1_H1 ;  /* 0x3000006bff317230 */ /* 0x100fe40000004100 */
[--C-:B------:R-:W-:Y:S02]  /*3d00*/  HADD2.F32 R48, -RZ, R14.reuse.H1_H1 ;  /* 0x3000000eff307230 */ /* 0x100fe40000004100 */
[----:B------:R-:W-:Y:S02]  /*3d10*/  HADD2.F32 R14, -RZ, R14.H0_H0 ;  /* 0x2000000eff0e7230 */ /* 0x000fe40000004100 */
[----:B------:R-:W-:Y:S02]  /*3d20*/  HADD2.F32 R107, -RZ, R107.H0_H0 ;  /* 0x2000006bff6b7230 */ /* 0x000fe40000004100 */
[-C--:B------:R-:W-:Y:S01]  /*3d30*/  FMUL.FTZ R51, R48, R49.reuse ;  /* 0x0000003130337220 */ /* 0x080fe20000410000 */
[----:B------:R-:W-:-:S03]  /*3d40*/  FMUL.FTZ R49, R14, R49 ;  /* 0x000000310e317220 */ /* 0x000fc60000410000 */
[-C--:B------:R-:W-:Y:S01]  /*3d50*/  FFMA.FTZ R51, R14, R107.reuse, -R51 ;  /* 0x0000006b0e337223 */ /* 0x080fe20000010833 */
[----:B------:R-:W-:Y:S01]  /*3d60*/  FFMA.FTZ R48, R48, R107, R49 ;  /* 0x0000006b30307223 */ /* 0x000fe20000010031 */
[----:B------:R-:W-:Y:S01]  /*3d70*/  F2FP.F16.F32.PACK_AB R49, R13, R12 ;  /* 0x0000000c0d31723e */ /* 0x000fe200000000ff */
[----:B------:R-:W-:Y:S01]  /*3d80*/  IMAD.MOV.U32 R13, RZ, RZ, R11 ;  /* 0x000000ffff0d7224 */ /* 0x000fe200078e000b */
[----:B------:R-:W-:Y:S02]  /*3d90*/  F2FP.F16.F32.PACK_AB R12, R15, R54 ;  /* 0x000000360f0c723e */ /* 0x000fe400000000ff */
[----:B------:R-:W-:Y:S01]  /*3da0*/  F2FP.F16.F32.PACK_AB R14, R48, R51 ;  /* 0x00000033300e723e */ /* 0x000fe200000000ff */
[----:B------:R-:W-:-:S07]  /*3db0*/  IMAD.MOV.U32 R15, RZ, RZ, R49 ;  /* 0x000000ffff0f7224 */ /* 0x000fce00078e0031 */
.L_x_12339:
[----:B------:R-:W-:Y:S05]  /*3dc0*/  BSYNC B2 ;  /* 0x0000000000027941 */ /* 0x000fea0003800000 */
.L_x_12338:
[----:B--2---:R1:W-:Y:S02]  /*3dd0*/  ST.E.128 desc[UR38][R52.64], R12 ;  /* 0x0000000c34007985 */ /* 0x0043e4000c101d26 */
.L_x_12337:
[----:B------:R-:W-:Y:S05]  /*3de0*/  BSYNC B1 ;  /* 0x0000000000017941 */ /* 0x000fea0003800000 */
.L_x_12336:
        /* <DEDUP_REMOVED lines=13> */
[--C-:B------:R-:W-:Y:S02]  /*3ec0*/  SHF.R.U64 R45, R46, 0x10, R47.reuse ;  /* 0x000000102e2d7819 */ /* 0x100fe4000000122f */
[----:B--2---:R-:W-:Y:S01]  /*3ed0*/  MOV R11, R13 ;  /* 0x0000000d000b7202 */ /* 0x004fe20000000f00 */
        /* <DEDUP_REMOVED lines=8> */
[----:B------:R-:W-:Y:S02]  /*3f60*/  HADD2.F32 R15, -RZ, R15.H0_H0 ;  /* 0x2000000fff0f7230 */ /* 0x000fe40000004100 */
        /* <DEDUP_REMOVED lines=9> */
[----:B------:R-:W-:Y:S01]  /*4000*/  HADD2.F32 R15, -RZ, R12.H1_H1 ;  /* 0x3000000cff0f7230 */ /* 0x000fe20000004100 */
[----:B------:R-:W-:Y:S01]  /*4010*/  F2FP.F16.F32.PACK_AB R11, R44, R11 ;  /* 0x0000000b2c0b723e */ /* 0x000fe200000000ff */
[----:B------:R-:W-:-:S02]  /*4020*/  HADD2.F32 R45, -RZ, R14.H1_H1 ;  /* 0x3000000eff2d7230 */ /* 0x000fc40000004100 */
[----:B------:R-:W-:Y:S02]  /*4030*/  HADD2.F32 R105, -RZ, R105.H0_H0 ;  /* 0x20000069ff697230 */ /* 0x000fe40000004100 */
[-C--:B------:R-:W-:Y:S01]  /*4040*/  FMUL.FTZ R51, R15, R50.reuse ;  /* 0x000000320f337220 */ /* 0x080fe20000410000 */
[----:B------:R-:W-:Y:S02]  /*4050*/  HADD2.F32 R12, -RZ, R12.H0_H0 ;  /* 0x2000000cff0c7230 */ /* 0x000fe40000004100 */
[----:B------:R-:W-:Y:S02]  /*4060*/  HADD2.F32 R14, -RZ, R14.H0_H0 ;  /* 0x2000000eff0e7230 */ /* 0x000fe40000004100 */
[----:B------:R-:W-:Y:S01]  /*4070*/  FMUL.FTZ R53, R45, R105 ;  /* 0x000000692d357220 */ /* 0x000fe20000410000 */
[--C-:B------:R-:W-:Y:S02]  /*4080*/  HADD2.F32 R47, -RZ, R103.reuse.H0_H0 ;  /* 0x20000067ff2f7230 */ /* 0x100fe40000004100 */
[----:B------:R-:W-:Y:S01]  /*4090*/  FMUL.FTZ R50, R12, R50 ;  /* 0x000000320c327220 */ /* 0x000fe20000410000 */
[----:B------:R-:W-:-:S02]  /*40a0*/  HADD2.F32 R103, -RZ, R103.H1_H1 ;  /* 0x30000067ff677230 */ /* 0x000fc40000004100 */
[----:B------:R-:W-:Y:S01]  /*40b0*/  FMUL.FTZ R52, R14, R105 ;  /* 0x000000690e347220 */ /* 0x000fe20000410000 */
        /* <DEDUP_REMOVED lines=8> */
.L_x_12343:
[----:B------:R-:W-:Y:S05]  /*4140*/  BSYNC B2 ;  /* 0x0000000000027941 */ /* 0x000fea0003800000 */
.L_x_12342:
[----:B--2---:R1:W-:Y:S02]  /*4150*/  ST.E.128 desc[UR38][R48.64], R12 ;  /* 0x0000000c30007985 */ /* 0x0043e4000c101d26 */
.L_x_12341:
[----:B------:R-:W-:Y:S05]  /*4160*/  BSYNC B1 ;  /* 0x0000000000017941 */ /* 0x000fea0003800000 */
.L_x_12340:
        /* <DEDUP_REMOVED lines=12> */
[----:B--2---:R-:W-:Y:S01]  /*4230*/  IMAD.MOV.U32 R40, RZ, RZ, R15 ;  /* 0x000000ffff287224 */ /* 0x004fe200078e000f */
        /* <DEDUP_REMOVED lines=39> */
.L_x_12347:
[----:B------:R-:W-:Y:S05]  /*44b0*/  BSYNC B2 ;  /* 0x0000000000027941 */ /* 0x000fea0003800000 */
.L_x_12346:
[----:B--2---:R1:W-:Y:S02]  /*44c0*/  ST.E.128 desc[UR38][R44.64], R12 ;  /* 0x0000000c2c007985 */ /* 0x0043e4000c101d26 */
.L_x_12345:
[----:B------:R-:W-:Y:S05]  /*44d0*/  BSYNC B1 ;  /* 0x0000000000017941 */ /* 0x000fea0003800000 */
.L_x_12344:
        /* <DEDUP_REMOVED lines=50> */
.L_x_12349:
[----:B------:R-:W-:Y:S05]  /*4800*/  BSYNC B1 ;  /* 0x0000000000017941 */ /* 0x000fea0003800000 */
.L_x_12348:
[----:B--2---:R1:W-:Y:S01]  /*4810*/  ST.E.128 desc[UR38][R40.64], R12 ;  /* 0x0000000c28007985 */ /* 0x0043e2000c101d26 */
[----:B------:R-:W-:Y:S05]  /*4820*/  BRA `(.L_x_12327) ;  /* 0x0000002000cc7947 */ /* 0x000fea0003800000 */
.L_x_12320:
        /* <DEDUP_REMOVED lines=46> */
.L_x_12351:
[----:B------:R-:W-:Y:S05]  /*4b10*/  BSYNC B1 ;  /* 0x0000000000017941 */ /* 0x000fea0003800000 */
.L_x_12350:
[----:B0----5:R-:W-:Y:S01]  /*4b20*/  IMAD.MOV.U32 R12, RZ, RZ, R39 ;  /* 0x000000ffff0c7224 */ /* 0x021fe200078e0027 */
[----:B------:R-:W-:Y:S01]  /*4b30*/  MOV R11, R38 ;  /* 0x00000026000b7202 */ /* 0x000fe20000000f00 */
[----:B------:R-:W-:Y:S01]  /*4b40*/  IMAD.MOV.U32 R13, RZ, RZ, R36 ;  /* 0x000000ffff0d7224 */ /* 0x000fe200078e0024 */
[----:B------:R-:W-:Y:S01]  /*4b50*/  MOV R14, R43 ;  /* 0x0000002b000e7202 */ /* 0x000fe20000000f00 */
[----:B------:R-:W-:Y:S01]  /*4b60*/  UISETP.NE.AND UP0, UPT, UR41, 0x3, UPT ;  /* 0x000000032900788c */ /* 0x000fe2000bf05270 */
[----:B------:R-:W-:Y:S01]  /*4b70*/  PRMT R110, R11, 0x5410, R12 ;  /* 0x000054100b6e7816 */ /* 0x000fe2000000000c */
[----:B------:R-:W-:Y:S01]  /*4b80*/  IMAD.MOV.U32 R11, RZ, RZ, R37 ;  /* 0x000000ffff0b7224 */ /* 0x000fe200078e0025 */
[----:B------:R-:W-:Y:S01]  /*4b90*/  PRMT R116, R14, 0x7610, R116 ;  /* 0x000076100e747816 */ /* 0x000fe20000000074 */
[----:B------:R-:W-:Y:S02]  /*4ba0*/  IMAD.MOV.U32 R12, RZ, RZ, R42 ;  /* 0x000000ffff0c7224 */ /* 0x000fe400078e002a */
[----:B------:R-:W-:Y:S01]  /*4bb0*/  PLOP3.LUT P2, PT, PT, PT, UP0, 0x80, 0x0 ;  /* 0x000000000000781c */ /* 0x000fe20003f4f008 */
[----:B------:R-:W-:Y:S01]  /*4bc0*/  IMAD.MOV.U32 R14, RZ, RZ, R47 ;  /* 0x000000ffff0e7224 */ /* 0x000fe200078e002f */
[----:B------:R-:W-:Y:S01]  /*4bd0*/  PRMT R111, R13, 0x5410, R11 ;  /* 0x000054100d6f7816 */ /* 0x000fe2000000000b */
[----:B------:R-:W-:Y:S01]  /*4be0*/  IMAD.MOV.U32 R11, RZ, RZ, R40 ;  /* 0x000000ffff0b7224 */ /* 0x000fe200078e0028 */
[----:B------:R-:W-:Y:S01]  /*4bf0*/  PRMT R114, R114, 0x5410, R12 ;  /* 0x0000541072727816 */ /* 0x000fe2000000000c */
[----:B------:R-:W-:-:S02]  /*4c00*/  IMAD.MOV.U32 R12, RZ, RZ, R41 ;  /* 0x000000ffff0c7224 */ /* 0x000fc400078e0029 */
[----:B------:R-:W-:Y:S01]  /*4c10*/  IMAD.MOV.U32 R13, RZ, RZ, R46 ;  /* 0x000000ffff0d7224 */ /* 0x000fe200078e002e */
[----:B------:R-:W-:Y:S02]  /*4c20*/  PRMT R115, R11, 0x7610, R115 ;  /* 0x000076100b737816 */ /* 0x000fe40000000073 */
        /* <DEDUP_REMOVED lines=25> */
[----:B------:R-:W-:-:S03]  /*4dc0*/  IMAD.MOV.U32 R11, RZ, RZ, R56 ;  /* 0x000000ffff0b7224 */ /* 0x000fc600078e0038 */
[----:B------:R-:W-:Y:S02]  /*4dd0*/  PRMT R107, R12, 0x7610, R107 ;  /* 0x000076100c6b7816 */ /* 0x000fe4000000006b */
[----:B------:R-:W-:Y:S01]  /*4de0*/  PRMT R120, R120, 0x5410, R11 ;  /* 0x0000541078787816 */ /* 0x000fe2000000000b */
[----:B------:R-:W-:Y:S06]  /*4df0*/  @!P2 BRA `(.L_x_12352) ;  /* 0x000000000004a947 */ /* 0x000fec0003800000 */
[----:B------:R-:W-:Y:S01]  /*4e00*/  BPT.TRAP 0x1 ;  /* 0x000000040000795c */ /* 0x000fe20000300000 */
.L_x_12352:
[----:B------:R-:W-:Y:S01]  /*4e10*/  IMAD R32, R18, 0x8, R2 ;  /* 0x0000000812207824 */ /* 0x000fe200078e0202 */
[----:B------:R-:W-:Y:S01]  /*4e20*/  SHF.L.U32 R85, R138, 0x1f, RZ ;  /* 0x0000001f8a557819 */ /* 0x000fe200000006ff */
[----:B------:R-:W-:Y:S03]  /*4e30*/  BSSY B1, `(.L_x_12353) ;  /* 0x0000003000017945 */ /* 0x000fe60003800000 */
[----:B------:R-:W0:Y:S02]  /*4e40*/  SYNCS.PHASECHK.TRANS64.TRYWAIT P4, [R32+URZ+0x2d890], R85 ;  /* 0x02d89055200075a7 */ /* 0x000e24000808017f */
[----:B0-----:R-:W-:Y:S05]  /*4e50*/  @!P4 BRA `(.L_x_12354) ;  /* 0x000001900088c947 */ /* 0x001fea0003800000 */
.L_x_12592:
[----:B------:R-:W-:Y:S05]  /*4e60*/  BSYNC B1 ;  /* 0x0000000000017941 */ /* 0x000fea0003800000 */
.L_x_12353:
[----:B------:R-:W-:-:S03]  /*4e70*/  UMOV UR4, 0xffffffff ;  /* 0xffffffff00047882 */ /* 0x000fc60000000000 */
[----:B------:R-:W-:Y:S05]  /*4e80*/  BRA.DIV UR4, `(.L_x_12355) ;  /* 0x0000019204907947 */ /* 0x000fea000b800000 */
[----:B------:R1:W2:Y:S04]  /*4e90*/  SHFL.IDX PT, R89, R61, RZ, 0x1e1f ;  /* 0x001e1fff3d597589 */ /* 0x0002a800000e0000 */
[----:B------:R1:W3:Y:S02]  /*4ea0*/  SHFL.IDX PT, R88, R60, RZ, 0x1e1f ;  /* 0x001e1fff3c587589 */ /* 0x0002e400000e0000 */
.L_x_12596:
[----:B------:R-:W-:Y:S05]  /*4eb0*/  @P3 BRA `(.L_x_12327) ;  /* 0x0000001c00283947 */ /* 0x000fea0003800000 */
[----:B------:R-:W4:Y:S01]  /*4ec0*/  LDC R11, c[0x0][0x2f4] ;  /* 0x0000bd00ff0b7b82 */ /* 0x000f220000000800 */
[----:B------:R-:W-:Y:S01]  /*4ed0*/  ISETP.NE.AND P3, PT, R29, RZ, PT ;  /* 0x000000ff1d00720c */ /* 0x000fe20003f65270 */
[----:B------:R-:W-:Y:S01]  /*4ee0*/  BSSY B1, `(.L_x_12356) ;  /* 0x000007c000017945 */ /* 0x000fe20003800000 */
[----:B----4-:R-:W-:-:S11]  /*4ef0*/  IADD3 R103, -R99, R11, RZ ;  /* 0x0000000b63677210 */ /* 0x010fd60007ffe1ff */
        /* <DEDUP_REMOVED lines=17> */
[----:B-----5:R-:W-:-:S04]  /*5010*/  LOP3.LUT R13, R13, R15, RZ, 0x3c, !PT ;  /* 0x0000000f0d0d7212 */ /* 0x020fc800078e3cff */
[----:B--2---:R-:W-:-:S05]  /*5020*/  IADD3 R12, R13, R12, R14 ;  /* 0x0000000c0d0c7210 */ /* 0x004fca0007ffe00e */
[C---:B------:R-:W-:Y:S02]  /*5030*/  IMAD R60, R18.reuse, 0x3000, R12 ;  /* 0x00003000123c7824 */ /* 0x040fe400078e020c */
[----:B------:R-:W-:Y:S02]  /*5040*/  IMAD R12, R18, 0x3000, R96 ;  /* 0x00003000120c7824 */ /* 0x000fe400078e0260 */
[--C-:B------:R-:W-:Y:S02]  /*5050*/  IMAD R60, R60, 0x2, R2.reuse ;  /* 0x000000023c3c7824 */ /* 0x100fe400078e0202 */
[----:B------:R-:W-:-:S04]  /*5060*/  IMAD R12, R12, 0x2, R2 ;  /* 0x000000020c0c7824 */ /* 0x000fc800078e0202 */
[----:B------:R-:W1:Y:S04]  /*5070*/  LDS.128 R60, [R60+0x15400] ;  /* 0x015400003c3c7984 */ /* 0x000e680000000c00 */
[----:B------:R-:W2:Y:S01]  /*5080*/  LDS.128 R12, [R12+0x15400] ;  /* 0x015400000c0c7984 */ /* 0x000ea20000000c00 */
[----:B------:R-:W-:Y:S05]  /*5090*/  @P3 BRA `(.L_x_12359) ;  /* 0x0000000400643947 */ /* 0x000fea0003800000 */
[----:B-1----:R-:W-:Y:S01]  /*50a0*/  MOV R106, R61 ;  /* 0x0000003d006a7202 */ /* 0x002fe20000000f00 */
[----:B--2---:R-:W-:Y:S01]  /*50b0*/  IMAD.MOV.U32 R105, RZ, RZ, R13 ;  /* 0x000000ffff697224 */ /* 0x004fe200078e000d */
        /* <DEDUP_REMOVED lines=43> */
[----:B------:R-:W-:Y:S02]  /*5370*/  HADD2.F32 R59, -RZ, R59.H0_H0 ;  /* 0x2000003bff3b7230 */ /* 0x000fe40000004100 */
[----:B------:R-:W-:-:S03]  /*5380*/  IMAD.MOV.U32 R61, RZ, RZ, R45 ;  /* 0x000000ffff3d7224 */ /* 0x000fc600078e002d */
        /* <DEDUP_REMOVED lines=39> */
[----:B------:R-:W-:Y:S02]  /*5600*/  F2FP.F16.F32.PACK_AB R47, R47, R105 ;  /* 0x000000692f2f723e */ /* 0x000fe400000000ff */
[----:B------:R-:W-:-:S03]  /*5610*/  MOV R14, R57 ;  /* 0x00000039000e7202 */ /* 0x000fc60000000f00 */
[----:B------:R-:W-:-:S07]  /*5620*/  IMAD.MOV.U32 R62, RZ, RZ, R47 ;  /* 0x000000ffff3e7224 */ /* 0x000fce00078e002f */
.L_x_12359:
[----:B------:R-:W-:Y:S05]  /*5630*/  BSYNC B2 ;  /* 0x0000000000027941 */ /* 0x000fea0003800000 */
.L_x_12358:
[----:B---3--:R-:W-:-:S04]  /*5640*/  LEA R44, P3, R10, R88, 0x1 ;  /* 0x000000580a2c7211 */ /* 0x008fc800078608ff */
[----:B------:R-:W-:Y:S02]  /*5650*/  LEA.HI.X R45, R10, R89, R93, 0x1, P3 ;  /* 0x000000590a2d7211 */ /* 0x000fe400018f0c5d */
[----:B------:R-:W-:-:S03]  /*5660*/  ISETP.GE.AND P3, PT, R104, R11, PT ;  /* 0x0000000b6800720c */ /* 0x000fc60003f66270 */
[----:B--2---:R2:W-:Y:S10]  /*5670*/  ST.E.128 desc[UR38][R44.64], R12 ;  /* 0x0000000c2c007985 */ /* 0x0045f4000c101d26 */
[----:B--2---:R-:W-:-:S05]  /*5680*/  @!P3 IMAD.WIDE R12, R104, 0x2, R88 ;  /* 0x00000002680cb825 */ /* 0x004fca00078e0258 */
[----:B-1----:R4:W-:Y:S02]  /*5690*/  @!P3 ST.E.128 desc[UR38][R12.64], R60 ;  /* 0x0000003c0c00b985 */ /* 0x0029e4000c101d26 */
.L_x_12357:
[----:B------:R-:W-:Y:S05]  /*56a0*/  BSYNC B1 ;  /* 0x0000000000017941 */ /* 0x000fea0003800000 */
.L_x_12356:
[----:B------:R-:W-:Y:S01]  /*56b0*/  ISETP.NE.AND P3, PT, R30, RZ, PT ;  /* 0x000000ff1e00720c */ /* 0x000fe20003f65270 */
[----:B------:R-:W-:-:S12]  /*56c0*/  BSSY B1, `(.L_x_12360) ;  /* 0x000007e000017945 */ /* 0x000fd80003800000 */
[----:B------:R-:W-:Y:S05]  /*56d0*/  @!P3 BRA `(.L_x_12361) ;  /* 0x0000000400f0b947 */ /* 0x000fea0003800000 */
[----:B----4-:R-:W4:Y:S04]  /*56e0*/  LDL R12, [R1] ;  /* 0x00000000010c7983 */ /* 0x010f280000100800 */
[----:B------:R-:W5:Y:S04]  /*56f0*/  LDL R15, [R1+0xc] ;  /* 0x00000c00010f7983 */ /* 0x000f680000100800 */
[----:B------:R-:W2:Y:S04]  /*5700*/  LDL R14, [R1+0x40] ;  /* 0x00004000010e7983 */ /* 0x000ea80000100800 */
[----:B------:R-:W3:Y:S01]  /*5710*/  LDL R13, [R1+0x44] ;  /* 0x00004400010d7983 */ /* 0x000ee20000100800 */
[----:B------:R-:W-:Y:S01]  /*5720*/  ISETP.GE.AND P3, PT, R0, R98, PT ;  /* 0x000000620000720c */ /* 0x000fe20003f66270 */
[----:B------:R-:W-:Y:S01]  /*5730*/  BSSY B2, `(.L_x_12362) ;  /* 0x0000070000027945 */ /* 0x000fe20003800000 */
[----:B----4-:R-:W-:-:S04]  /*5740*/  LOP3.LUT P4, RZ, R12, 0x1, RZ, 0xc0, !PT ;  /* 0x000000010cff7812 */ /* 0x010fc8000788c0ff */
[----:B------:R-:W-:Y:S01]  /*5750*/  SEL R12, R99, R103, !P4 ;  /* 0x00000067630c7207 */ /* 0x000fe20006000000 */
[----:B-----5:R-:W-:Y:S01]  /*5760*/  IMAD.MOV.U32 R44, RZ, RZ, R15 ;  /* 0x000000ffff2c7224 */ /* 0x020fe200078e000f */
[----:B--2---:R-:W-:Y:S01]  /*5770*/  MOV R15, R14 ;  /* 0x0000000e000f7202 */ /* 0x004fe20000000f00 */
[----:B---3--:R-:W-:Y:S01]  /*5780*/  IMAD.MOV.U32 R14, RZ, RZ, R13 ;  /* 0x000000ffff0e7224 */ /* 0x008fe200078e000d */
[----:B------:R-:W-:-:S04]  /*5790*/  SHF.R.S32.HI R13, RZ, 0x1f, R12 ;  /* 0x0000001fff0d7819 */ /* 0x000fc8000001140c */
        /* <DEDUP_REMOVED lines=15> */
[----:B------:R-:W2:Y:S04]  /*5890*/  LDS.128 R12, [R13+0x15400] ;  /* 0x015400000d0c7984 */ /* 0x000ea80000000c00 */
[----:B------:R-:W3:Y:S01]  /*58a0*/  LDS.128 R44, [R44+0x15400] ;  /* 0x015400002c2c7984 */ /* 0x000ee20000000c00 */
[----:B------:R-:W-:Y:S05]  /*58b0*/  @P3 BRA `(.L_x_12363) ;  /* 0x00000004005c3947 */ /* 0x000fea0003800000 */
[----:B---3--:R-:W-:Y:S01]  /*58c0*/  IMAD.MOV.U32 R58, RZ, RZ, R45 ;  /* 0x000000ffff3a7224 */ /* 0x008fe200078e002d */
[----:B------:R-:W-:Y:S01]  /*58d0*/  SHF.R.U64 R40, R40, 0x10, R41 ;  /* 0x0000001028287819 */ /* 0x000fe20000001229 */
[----:B--2---:R-:W-:Y:S01]  /*58e0*/  IMAD.MOV.U32 R57, RZ, RZ, R13 ;  /* 0x000000ffff397224 */ /* 0x004fe200078e000d */
        /* <DEDUP_REMOVED lines=65> */
[----:B------:R-:W-:Y:S02]  /*5d00*/  HADD2.F32 R44, -RZ, R114.H0_H0 ;  /* 0x20000072ff2c7230 */ /* 0x000fe40000004100 */
[----:B------:R-:W-:Y:S02]  /*5d10*/  HADD2.F32 R40, -RZ, R14.H0_H0 ;  /* 0x2000000eff287230 */ /* 0x000fe40000004100 */
[----:B------:R-:W-:Y:S02]  /*5d20*/  HADD2.F32 R46, -RZ, R46.H1_H1 ;  /* 0x3000002eff2e7230 */ /* 0x000fe40000004100 */
[----:B------:R-:W-:Y:S01]  /*5d30*/  FMUL.FTZ R54, R12, R44 ;  /* 0x0000002c0c367220 */ /* 0x000fe20000410000 */
[----:B------:R-:W-:-:S02]  /*5d40*/  HADD2.F32 R14, -RZ, R14.H1_H1 ;  /* 0x3000000eff0e7230 */ /* 0x000fc40000004100 */
[----:B------:R-:W-:Y:S01]  /*5d50*/  FMUL.FTZ R44, R40, R44 ;  /* 0x0000002c282c7220 */ /* 0x000fe20000410000 */
[----:B------:R-:W-:Y:S02]  /*5d60*/  HADD2.F32 R114, -RZ, R114.H1_H1 ;  /* 0x30000072ff727230 */ /* 0x000fe40000004100 */
[-C--:B------:R-:W-:Y:S01]  /*5d70*/  FMUL.FTZ R105, R46, R43.reuse ;  /* 0x0000002b2e697220 */ /* 0x080fe20000410000 */
[----:B------:R-:W-:-:S03]  /*5d80*/  FMUL.FTZ R107, R14, R43 ;  /* 0x0000002b0e6b7220 */ /* 0x000fc60000410000 */
[-C--:B------:R-:W-:Y:S01]  /*5d90*/  FFMA.FTZ R43, R14, R63.reuse, -R105 ;  /* 0x0000003f0e2b7223 */ /* 0x080fe20000010869 */
[-C--:B------:R-:W-:Y:S01]  /*5da0*/  FFMA.FTZ R54, R40, R114.reuse, -R54 ;  /* 0x0000007228367223 */ /* 0x080fe20000010836 */
[----:B------:R-:W-:Y:S01]  /*5db0*/  FFMA.FTZ R44, R12, R114, R44 ;  /* 0x000000720c2c7223 */ /* 0x000fe2000001002c */
[----:B------:R-:W-:Y:S01]  /*5dc0*/  FFMA.FTZ R63, R46, R63, R107 ;  /* 0x0000003f2e3f7223 */ /* 0x000fe2000001006b */
[----:B------:R-:W-:Y:S02]  /*5dd0*/  F2FP.F16.F32.PACK_AB R40, R53, R57 ;  /* 0x000000393528723e */ /* 0x000fe400000000ff */
[----:B------:R-:W-:Y:S01]  /*5de0*/  F2FP.F16.F32.PACK_AB R12, R47, R58 ;  /* 0x0000003a2f0c723e */ /* 0x000fe200000000ff */
[----:B------:R-:W-:Y:S01]  /*5df0*/  IMAD.MOV.U32 R47, RZ, RZ, R59 ;  /* 0x000000ffff2f7224 */ /* 0x000fe200078e003b */
[----:B------:R-:W-:Y:S01]  /*5e00*/  F2FP.F16.F32.PACK_AB R46, R63, R44 ;  /* 0x0000002c3f2e723e */ /* 0x000fe200000000ff */
[----:B------:R-:W-:Y:S01]  /*5e10*/  IMAD.MOV.U32 R44, RZ, RZ, R40 ;  /* 0x000000ffff2c7224 */ /* 0x000fe200078e0028 */
[----:B------:R-:W-:-:S07]  /*5e20*/  F2FP.F16.F32.PACK_AB R14, R43, R54 ;  /* 0x000000362b0e723e */ /* 0x000fce00000000ff */
.L_x_12363:
[----:B------:R-:W-:Y:S05]  /*5e30*/  BSYNC B2 ;  /* 0x0000000000027941 */ /* 0x000fea0003800000 */
.L_x_12362:
[----:B------:R-:W-:-:S04]  /*5e40*/  LEA R40, P3, R20, R88, 0x1 ;  /* 0x0000005814287211 */ /* 0x000fc800078608ff */
[----:B------:R-:W-:Y:S02]  /*5e50*/  LEA.HI.X R41, R20, R89, R92, 0x1, P3 ;  /* 0x0000005914297211 */ /* 0x000fe400018f0c5c */
[----:B------:R-:W-:-:S03]  /*5e60*/  ISETP.GE.AND P3, PT, R56, R11, PT ;  /* 0x0000000b3800720c */ /* 0x000fc60003f66270 */
[----:B--2---:R2:W-:Y:S10]  /*5e70*/  ST.E.128 desc[UR38][R40.64], R12 ;  /* 0x0000000c28007985 */ /* 0x0045f4000c101d26 */
[----:B------:R-:W-:-:S05]  /*5e80*/  @!P3 IMAD.WIDE R42, R56, 0x2, R88 ;  /* 0x00000002382ab825 */ /* 0x000fca00078e0258 */
[----:B---3--:R2:W-:Y:S02]  /*5e90*/  @!P3 ST.E.128 desc[UR38][R42.64], R44 ;  /* 0x0000002c2a00b985 */ /* 0x0085e4000c101d26 */
.L_x_12361:
[----:B------:R-:W-:Y:S05]  /*5ea0*/  BSYNC B1 ;  /* 0x0000000000017941 */ /* 0x000fea0003800000 */
.L_x_12360:
[----:B------:R-:W-:-:S13]  /*5eb0*/  ISETP.NE.AND P3, PT, R31, RZ, PT ;  /* 0x000000ff1f00720c */ /* 0x000fda0003f65270 */
[----:B------:R-:W-:Y:S05]  /*5ec0*/  @!P3 BRA `(.L_x_12327) ;  /* 0x0000000c0024b947 */ /* 0x000fea0003800000 */
[----:B--2-4-:R-:W2:Y:S04]  /*5ed0*/  LDL R12, [R1] ;  /* 0x00000000010c7983 */ /* 0x014ea80000100800 */
[----:B------:R-:W4:Y:S04]  /*5ee0*/  LDL R15, [R1+0xc] ;  /* 0x00000c00010f7983 */ /* 0x000f280000100800 */
[----:B------:R-:W5:Y:S04]  /*5ef0*/  LDL R14, [R1+0x40] ;  /* 0x00004000010e7983 */ /* 0x000f680000100800 */
[----:B------:R-:W5:Y:S01]  /*5f00*/  LDL R13, [R1+0x44] ;  /* 0x00004400010d7983 */ /* 0x000f620000100800 */
[----:B---3--:R-:W-:-:S04]  /*5f10*/  LEA R44, P3, R21, R88, 0x1 ;  /* 0x00000058152c7211 */ /* 0x008fc800078608ff */
[----:B------:R-:W-:Y:S02]  /*5f20*/  LEA.HI.X R45, R21, R89, R91, 0x1, P3 ;  /* 0x00000059152d7211 */ /* 0x000fe400018f0c5b */
[----:B------:R-:W-:Y:S01]  /*5f30*/  ISETP.GE.AND P3, PT, R3, R98, PT ;  /* 0x000000620300720c */ /* 0x000fe20003f66270 */
[----:B------:R-:W-:Y:S01]  /*5f40*/  BSSY B1, `(.L_x_12364) ;  /* 0x000006d000017945 */ /* 0x000fe20003800000 */
[----:B--2---:R-:W-:-:S04]  /*5f50*/  LOP3.LUT P4, RZ, R12, 0x2, RZ, 0xc0, !PT ;  /* 0x000000020cff7812 */ /* 0x004fc8000788c0ff */
[----:B------:R-:W-:-:S04]  /*5f60*/  SEL R103, R99, R103, !P4 ;  /* 0x0000006763677207 */ /* 0x000fc80006000000 */
[----:B------:R-:W-:-:S04]  /*5f70*/  SHF.R.S32.HI R12, RZ, 0x1f, R103 ;  /* 0x0000001fff0c7819 */ /* 0x000fc80000011467 */
[----:B------:R-:W-:-:S04]  /*5f80*/  LEA.HI R12, R12, R103, RZ, 0x4 ;  /* 0x000000670c0c7211 */ /* 0x000fc800078f20ff */
[----:B------:R-:W-:Y:S01]  /*5f90*/  SHF.R.S32.HI R12, RZ, 0x4, R12 ;  /* 0x00000004ff0c7819 */ /* 0x000fe2000001140c */
[----:B----4-:R-:W-:-:S03]  /*5fa0*/  IMAD.MOV.U32 R40, RZ, RZ, R15 ;  /* 0x000000ffff287224 */ /* 0x010fc600078e000f */
[----:B------:R-:W-:Y:S01]  /*5fb0*/  LEA.HI.SX32 R12, R5, R12, 0x1d ;  /* 0x0000000c050c7211 */ /* 0x000fe200078feaff */
[----:B-----5:R-:W-:Y:S01]  /*5fc0*/  IMAD.MOV.U32 R15, RZ, RZ, R14 ;  /* 0x000000ffff0f7224 */ /* 0x020fe200078e000e */
[----:B------:R-:W-:Y:S02]  /*5fd0*/  MOV R14, R13 ;  /* 0x0000000d000e7202 */ /* 0x000fe40000000f00 */
        /* <DEDUP_REMOVED lines=15> */
[--C-:B------:R-:W-:Y:S01]  /*60d0*/  SHF.R.U64 R36, R36, 0x10, R37.reuse ;  /* 0x0000001024247819 */ /* 0x100fe20000001225 */
[----:B------:R-:W-:Y:S01]  /*60e0*/  HADD2.F32 R56, -RZ, R113.H1_H1 ;  /* 0x30000071ff387230 */ /* 0x000fe20000004100 */
[----:B------:R-:W-:Y:S01]  /*60f0*/  SHF.R.U32.HI R52, RZ, 0x10, R37 ;  /* 0x00000010ff347819 */ /* 0x000fe20000011625 */
[----:B------:R-:W-:Y:S01]  /*6100*/  HADD2.F32 R54, -RZ, R111.H1_H1 ;  /* 0x3000006fff367230 */ /* 0x000fe20000004100 */
[--C-:B------:R-:W-:Y:S02]  /*6110*/  SHF.R.U64 R37, R48, 0x10, R49.reuse ;  /* 0x0000001030257819 */ /* 0x100fe40000001231 */
[----:B------:R-:W-:Y:S01]  /*6120*/  SHF.R.U32.HI R48, RZ, 0x10, R49 ;  /* 0x00000010ff307819 */ /* 0x000fe20000011631 */
[----:B------:R-:W-:Y:S01]  /*6130*/  HADD2.F32 R52, -RZ, R52.H0_H0 ;  /* 0x20000034ff347230 */ /* 0x000fe20000004100 */
[----:B---3--:R-:W-:Y:S01]  /*6140*/  MOV R49, R41 ;  /* 0x0000002900317202 */ /* 0x008fe20000000f00 */
[----:B--2---:R-:W-:Y:S01]  /*6150*/  IMAD.MOV.U32 R41, RZ, RZ, R15 ;  /* 0x000000ffff297224 */ /* 0x004fe200078e000f */
[--C-:B------:R-:W-:Y:S01]  /*6160*/  SHF.R.U64 R38, R38, 0x10, R39.reuse ;  /* 0x0000001026267819 */ /* 0x100fe20000001227 */
[----:B------:R-:W-:Y:S01]  /*6170*/  HADD2.F32 R53, -RZ, R48.H0_H0 ;  /* 0x20000030ff357230 */ /* 0x000fe20000004100 */
[----:B------:R-:W-:Y:S01]  /*6180*/  SHF.R.U32.HI R47, RZ, 0x10, R39 ;  /* 0x00000010ff2f7819 */ /* 0x000fe20000011627 */
[--C-:B------:R-:W-:Y:S01]  /*6190*/  HADD2.F32 R15, -RZ, R13.reuse.H0_H0 ;  /* 0x2000000dff0f7230 */ /* 0x100fe20000004100 */
[--C-:B------:R-:W-:Y:S01]  /*61a0*/  SHF.R.U64 R39, R50, 0x10, R51.reuse ;  /* 0x0000001032277819 */ /* 0x100fe20000001233 */
[----:B------:R-:W-:Y:S01]  /*61b0*/  HADD2.F32 R48, -RZ, R13.H1_H1 ;  /* 0x3000000dff307230 */ /* 0x000fe20000004100 */
[----:B------:R-:W-:Y:S01]  /*61c0*/  SHF.R.U32.HI R50, RZ, 0x10, R51 ;  /* 0x00000010ff327819 */ /* 0x000fe20000011633 */
[----:B------:R-:W-:-:S02]  /*61d0*/  HADD2.F32 R51, -RZ, R49.H0_H0 ;  /* 0x20000031ff337230 */ /* 0x000fc40000004100 */
[----:B------:R-:W-:Y:S02]  /*61e0*/  HADD2.F32 R49, -RZ, R49.H1_H1 ;  /* 0x30000031ff317230 */ /* 0x000fe40000004100 */
[CC--:B-1----:R-:W-:Y:S01]  /*61f0*/  FMUL.FTZ R60, R48.reuse, R53.reuse ;  /* 0x00000035303c7220 */ /* 0x0c2fe20000410000 */
[----:B------:R-:W-:Y:S02]  /*6200*/  HADD2.F32 R47, -RZ, R47.H0_H0 ;  /* 0x2000002fff2f7230 */ /* 0x000fe40000004100 */
[-C--:B------:R-:W-:Y:S01]  /*6210*/  FMUL.FTZ R58, R51, R56.reuse ;  /* 0x00000038333a7220 */ /* 0x080fe20000410000 */
[----:B------:R-:W-:Y:S01]  /*6220*/  FMUL.FTZ R56, R15, R56 ;  /* 0x000000380f387220 */ /* 0x000fe20000410000 */
[----:B------:R-:W-:Y:S02]  /*6230*/  FMUL.FTZ R55, R49, R53 ;  /* 0x0000003531377220 */ /* 0x000fe40000410000 */
        /* <DEDUP_REMOVED lines=16> */
[C---:B------:R-:W-:Y:S01]  /*6340*/  FMUL.FTZ R51, R50.reuse, R51 ;  /* 0x0000003332337220 */ /* 0x040fe20000410000 */
[-C--:B------:R-:W-:Y:S01]  /*6350*/  FFMA.FTZ R50, R50, R47.reuse, -R53 ;  /* 0x0000002f32327223 */ /* 0x080fe20000010835 */
[-C--:B------:R-:W-:Y:S01]  /*6360*/  FFMA.FTZ R41, R43, R56.reuse, -R60 ;  /* 0x000000382b297223 */ /* 0x080fe2000001083c */
[----:B------:R-:W-:Y:S01]  /*6370*/  FFMA.FTZ R43, R49, R56, R58 ;  /* 0x00000038312b7223 */ /* 0x000fe2000001003a */
[----:B------:R-:W-:Y:S01]  /*6380*/  FFMA.FTZ R54, R54, R47, R51 ;  /* 0x0000002f36367223 */ /* 0x000fe20000010033 */
[----:B------:R-:W-:Y:S02]  /*6390*/  HADD2.F32 R53, -RZ, R37.H0_H0 ;  /* 0x20000025ff357230 */ /* 0x000fe40000004100 */
[----:B------:R-:W-:Y:S01]  /*63a0*/  HADD2.F32 R58, -RZ, R113.H0_H0 ;  /* 0x20000071ff3a7230 */ /* 0x000fe20000004100 */
[----:B------:R-:W-:Y:S01]  /*63b0*/  F2FP.F16.F32.PACK_AB R50, R50, R41 ;  /* 0x000000293232723e */ /* 0x000fe200000000ff */
[----:B------:R-:W-:Y:S01]  /*63c0*/  HADD2.F32 R47, -RZ, R40.H0_H0 ;  /* 0x20000028ff2f7230 */ /* 0x000fe20000004100 */
[----:B------:R-:W-:Y:S01]  /*63d0*/  F2FP.F16.F32.PACK_AB R41, R52, R13 ;  /* 0x0000000d3429723e */ /* 0x000fe200000000ff */
[----:B------:R-:W-:Y:S01]  /*63e0*/  HADD2.F32 R37, -RZ, R12.H0_H0 ;  /* 0x2000000cff257230 */ /* 0x000fe20000004100 */
[----:B------:R-:W-:Y:S01]  /*63f0*/  F2FP.F16.F32.PACK_AB R43, R54, R43 ;  /* 0x0000002b362b723e */ /* 0x000fe200000000ff */
[----:B------:R-:W-:-:S02]  /*6400*/  HADD2.F32 R49, -RZ, R40.H1_H1 ;  /* 0x30000028ff317230 */ /* 0x000fc40000004100 */
[----:B------:R-:W-:Y:S02]  /*6410*/  HADD2.F32 R40, -RZ, R12.H1_H1 ;  /* 0x3000000cff287230 */ /* 0x000fe40000004100 */
[-C--:B------:R-:W-:Y:S01]  /*6420*/  FMUL.FTZ R12, R47, R58.reuse ;  /* 0x0000003a2f0c7220 */ /* 0x080fe20000410000 */
[----:B------:R-:W-:Y:S02]  /*6430*/  HADD2.F32 R56, -RZ, R111.H0_H0 ;  /* 0x2000006fff387230 */ /* 0x000fe40000004100 */
[-C--:B------:R-:W-:Y:S01]  /*6440*/  FMUL.FTZ R55, R49, R53.reuse ;  /* 0x0000003531377220 */ /* 0x080fe20000410000 */
[----:B------:R-:W-:Y:S02]  /*6450*/  HADD2.F32 R51, -RZ, R36.H0_H0 ;  /* 0x20000024ff337230 */ /* 0x000fe40000004100 */
[C---:B------:R-:W-:Y:S01]  /*6460*/  FMUL.FTZ R36, R37.reuse, R58 ;  /* 0x0000003a25247220 */ /* 0x040fe20000410000 */
[----:B------:R-:W-:Y:S01]  /*6470*/  FMUL.FTZ R58, R40, R53 ;  /* 0x00000035283a7220 */ /* 0x000fe20000410000 */
[----:B------:R-:W-:Y:S01]  /*6480*/  FFMA.FTZ R12, R37, R56, -R12 ;  /* 0x00000038250c7223 */ /* 0x000fe2000001080c */
[----:B------:R-:W-:-:S02]  /*6490*/  HADD2.F32 R110, -RZ, R110.H0_H0 ;  /* 0x2000006eff6e7230 */ /* 0x000fc40000004100 */
[----:B------:R-:W-:Y:S01]  /*64a0*/  FFMA.FTZ R36, R47, R56, R36 ;  /* 0x000000382f247223 */ /* 0x000fe20000010024 */
[-C--:B------:R-:W-:Y:S01]  /*64b0*/  FFMA.FTZ R37, R40, R51.reuse, -R55 ;  /* 0x0000003328257223 */ /* 0x080fe20000010837 */
[----:B------:R-:W-:Y:S01]  /*64c0*/  FFMA.FTZ R47, R49, R51, R58 ;  /* 0x00000033312f7223 */ /* 0x000fe2000001003a */
[----:B------:R-:W-:Y:S02]  /*64d0*/  HADD2.F32 R51, -RZ, R39.H0_H0 ;  /* 0x20000027ff337230 */ /* 0x000fe40000004100 */
[----:B------:R-:W-:Y:S01]  /*64e0*/  HADD2.F32 R40, -RZ, R42.H0_H0 ;  /* 0x2000002aff287230 */ /* 0x000fe20000004100 */
[----:B------:R-:W-:Y:S01]  /*64f0*/  F2FP.F16.F32.PACK_AB R12, R37, R12 ;  /* 0x0000000c250c723e */ /* 0x000fe200000000ff */
[----:B------:R-:W-:Y:S02]  /*6500*/  HADD2.F32 R39, -RZ, R14.H0_H0 ;  /* 0x2000000eff277230 */ /* 0x000fe40000004100 */
[----:B------:R-:W-:Y:S02]  /*6510*/  HADD2.F32 R42, -RZ, R42.H1_H1 ;  /* 0x3000002aff2a7230 */ /* 0x000fe40000004100 */
[----:B------:R-:W-:-:S02]  /*6520*/  HADD2.F32 R14, -RZ, R14.H1_H1 ;  /* 0x3000000eff0e7230 */ /* 0x000fc40000004100 */
[CC--:B------:R-:W-:Y:S01]  /*6530*/  FMUL.FTZ R53, R39.reuse, R112.reuse ;  /* 0x0000007027357220 */ /* 0x0c0fe20000410000 */
[----:B------:R-:W-:Y:S02]  /*6540*/  HADD2.F32 R49, -RZ, R38.H0_H0 ;  /* 0x20000026ff317230 */ /* 0x000fe40000004100 */
[-C--:B------:R-:W-:Y:S01]  /*6550*/  FMUL.FTZ R55, R42, R51.reuse ;  /* 0x000000332a377220 */ /* 0x080fe20000410000 */
[----:B------:R-:W-:Y:S01]  /*6560*/  FMUL.FTZ R38, R40, R112 ;  /* 0x0000007028267220 */ /* 0x000fe20000410000 */
[----:B------:R-:W-:Y:S01]  /*6570*/  FMUL.FTZ R51, R14, R51 ;  /* 0x000000330e337220 */ /* 0x000fe20000410000 */
[-C--:B------:R-:W-:Y:S01]  /*6580*/  FFMA.FTZ R53, R40, R110.reuse, R53 ;  /* 0x0000006e28357223 */ /* 0x080fe20000010035 */
[-C--:B------:R-:W-:Y:S01]  /*6590*/  FFMA.FTZ R55, R14, R49.reuse, -R55 ;  /* 0x000000310e377223 */ /* 0x080fe20000010837 */
[----:B------:R-:W-:Y:S01]  /*65a0*/  FFMA.FTZ R38, R39, R110, -R38 ;  /* 0x0000006e27267223 */ /* 0x000fe20000010826 */
[----:B------:R-:W-:Y:S01]  /*65b0*/  FFMA.FTZ R42, R42, R49, R51 ;  /* 0x000000312a2a7223 */ /* 0x000fe20000010033 */
[----:B------:R-:W-:Y:S01]  /*65c0*/  IMAD.MOV.U32 R13, RZ, RZ, R15 ;  /* 0x000000ffff0d7224 */ /* 0x000fe200078e000f */
[----:B------:R-:W-:Y:S01]  /*65d0*/  F2FP.F16.F32.PACK_AB R40, R47, R36 ;  /* 0x000000242f28723e */ /* 0x000fe200000000ff */
[----:B------:R-:W-:Y:S01]  /*65e0*/  IMAD.MOV.U32 R15, RZ, RZ, R50 ;  /* 0x000000ffff0f7224 */ /* 0x000fe200078e0032 */
[----:B------:R-:W-:-:S02]  /*65f0*/  F2FP.F16.F32.PACK_AB R14, R55, R38 ;  /* 0x00000026370e723e */ /* 0x000fc400000000ff */
[----:B------:R-:W-:-:S07]  /*6600*/  F2FP.F16.F32.PACK_AB R42, R42, R53 ;  /* 0x000000352a2a723e */ /* 0x000fce00000000ff */
.L_x_12365:
[----:B------:R-:W-:Y:S05]  /*6610*/  BSYNC B1 ;  /* 0x0000000000017941 */ /* 0x000fea0003800000 */
.L_x_12364:
[----:B--2---:R2:W-:Y:S01]  /*6620*/  ST.E.128 desc[UR38][R44.64], R12 ;  /* 0x0000000c2c007985 */ /* 0x0045e2000c101d26 */
[----:B------:R-:W-:-:S13]  /*6630*/  ISETP.GE.AND P3, PT, R46, R11, PT ;  /* 0x0000000b2e00720c */ /* 0x000fda0003f66270 */
[----:B------:R-:W-:Y:S05]  /*6640*/  @P3 BRA `(.L_x_12327) ;  /* 0x0000000400443947 */ /* 0x000fea0003800000 */
[----:B------:R-:W-:-:S05]  /*6650*/  IMAD.WIDE R88, R46, 0x2, R88 ;  /* 0x000000022e587825 */ /* 0x000fca00078e0258 */
[----:B---3--:R3:W-:Y:S01]  /*6660*/  ST.E.128 desc[UR38][R88.64], R40 ;  /* 0x0000002858007985 */ /* 0x0087e2000c101d26 */
[----:B------:R-:W-:Y:S05]  /*6670*/  BRA `(.L_x_12327) ;  /* 0x0000000400387947 */ /* 0x000fea0003800000 */
.L_x_12319:
[----:B------:R-:W-:-:S06]  /*6680*/  UISETP.NE.AND UP0, UPT, UR41, 0x3, UPT ;  /* 0x000000032900788c */ /* 0x000fcc000bf05270 */
[----:B------:R-:W-:-:S13]  /*6690*/  PLOP3.LUT P2, PT, PT, PT, UP0, 0x80, 0x0 ;  /* 0x000000000000781c */ /* 0x000fda0003f4f008 */
[----:B------:R-:W-:Y:S05]  /*66a0*/  @!P2 BRA `(.L_x_12366) ;  /* 0x000000000004a947 */ /* 0x000fea0003800000 */
[----:B------:R-:W-:Y:S01]  /*66b0*/  BPT.TRAP 0x1 ;  /* 0x000000040000795c */ /* 0x000fe20000300000 */
.L_x_12366:
[----:B------:R-:W-:Y:S01]  /*66c0*/  IMAD R32, R18, 0x8, R2 ;  /* 0x0000000812207824 */ /* 0x000fe200078e0202 */
[----:B------:R-:W-:Y:S01]  /*66d0*/  SHF.L.U32 R85, R138, 0x1f, RZ ;  /* 0x0000001f8a557819 */ /* 0x000fe200000006ff */
[----:B------:R-:W-:Y:S01]  /*66e0*/  BSSY B1, `(.L_x_12367) ;  /* 0x0000004000017945 */ /* 0x000fe20003800000 */
[----:B------:R-:W-:Y:S02]  /*66f0*/  SHF.R.S32.HI R82, RZ, 0x1f, R81 ;  /* 0x0000001fff527819 */ /* 0x000fe40000011451 */
[----:B------:R-:W0:Y:S02]  /*6700*/  SYNCS.PHASECHK.TRANS64.TRYWAIT P3, [R32+URZ+0x2d890], R85 ;  /* 0x02d89055200075a7 */ /* 0x000e24000806017f */
[----:B0-----:R-:W-:Y:S05]  /*6710*/  @!P3 BRA `(.L_x_12368) ;  /* 0x0000017800b8b947 */ /* 0x001fea0003800000 */
.L_x_12597:
[----:B------:R-:W-:Y:S05]  /*6720*/  BSYNC B1 ;  /* 0x0000000000017941 */ /* 0x000fea0003800000 */
.L_x_12367:
        /* <DEDUP_REMOVED lines=26> */
.L_x_12601:
        /* <DEDUP_REMOVED lines=41> */
.L_x_12327:
[----:B------:R-:W-:Y:S05]  /*6b60*/  BSYNC B0 ;  /* 0x0000000000007941 */ /* 0x000fea0003800000 */
.L_x_12318:
        /* <DEDUP_REMOVED lines=11> */
[----:B------:R-:W-:-:S05]  /*6c20*/  @!P3 VIADD R11, R32, 0x2d8a0 ;  /* 0x0002d8a0200bb836 */ /* 0x000fca0000000000 */
[----:B------:R-:W-:-:S04]  /*6c30*/  @!P3 PRMT R11, RZ, 0x654, R11 ;  /* 0x00000654ff0bb816 */ /* 0x000fc8000000000b */
[----:B------:R0:W-:Y:S01]  /*6c40*/  @!P3 SYNCS.ARRIVE.TRANS64.RED.A1T0 RZ, [R11+URZ], RZ ;  /* 0x000000ff0bffb9a7 */ /* 0x0001e2000810043f */
[----:B------:R-:W-:Y:S05]  /*6c50*/  @!P2 BRA `(.L_x_12371) ;  /* 0x000000000004a947 */ /* 0x000fea0003800000 */
[----:B------:R-:W-:Y:S01]  /*6c60*/  BPT.TRAP 0x1 ;  /* 0x000000040000795c */ /* 0x000fe20000300000 */
.L_x_12371:
[----:B------:R-:W-:Y:S05]  /*6c70*/  BSYNC B0 ;  /* 0x0000000000007941 */ /* 0x000fea0003800000 */
.L_x_12370:
[----:B------:R-:W5:Y:S01]  /*6c80*/  SYNCS.PHASECHK.TRANS64.TRYWAIT P2, [R32+URZ+0x2d8b0], R85 ;  /* 0x02d8b055200075a7 */ /* 0x000f62000804017f */
[----:B------:R-:W-:Y:S04]  /*6c90*/  BSSY B0, `(.L_x_12372) ;  /* 0x0000002000007945 */ /* 0x000fe80003800000 */
[----:B-----5:R-:W-:Y:S05]  /*6ca0*/  @!P2 BRA `(.L_x_12373) ;  /* 0x0000017400b0a947 */ /* 0x020fea0003800000 */
.L_x_12602:
[----:B------:R-:W-:Y:S05]  /*6cb0*/  BSYNC B0 ;  /* 0x0000000000007941 */ /* 0x000fea0003800000 */
.L_x_12372:
[----:B------:R-:W-:Y:S01]  /*6cc0*/  ULDC.64 UR4, c[0x0][0x328] ;  /* 0x0000ca0000047ab9 */ /* 0x000fe20000000a00 */
[----:B------:R-:W-:Y:S01]  /*6cd0*/  BSSY B0, `(.L_x_12374) ;  /* 0x000003c000007945 */ /* 0x000fe20003800000 */
[----:B------:R-:W-:Y:S02]  /*6ce0*/  IMAD R82, R82, UR4, RZ ;  /* 0x0000000452527c24 */ /* 0x000fe4000f8e02ff */
[----:B-1234-:R-:W-:-:S04]  /*6cf0*/  IMAD.WIDE.U32 R12, R81, UR4, RZ ;  /* 0x00000004510c7c25 */ /* 0x01efc8000f8e00ff */
[----:B------:R-:W-:Y:S01]  /*6d00*/  IMAD R81, R81, UR5, R82 ;  /* 0x0000000551517c24 */ /* 0x000fe2000f8e0252 */
[----:B------:R-:W-:Y:S02]  /*6d10*/  ULDC.64 UR4, c[0x0][0x338] ;  /* 0x0000ce0000047ab9 */ /* 0x000fe40000000a00 */
[----:B------:R-:W-:Y:S02]  /*6d20*/  IMAD R83, R83, UR4, RZ ;  /* 0x0000000453537c24 */ /* 0x000fe4000f8e02ff */
[----:B------:R-:W-:Y:S02]  /*6d30*/  IADD3 R13, R13, R81, RZ ;  /* 0x000000510d0d7210 */ /* 0x000fe40007ffe0ff */
        /* <DEDUP_REMOVED lines=12> */
[----:B------:R-:W-:-:S03]  /*6e00*/  ISETP.GT.AND P2, PT, R84, R154, PT ;  /* 0x0000009a5400720c */ /* 0x000fc60003f44270 */
[----:B------:R0:W2:Y:S10]  /*6e10*/  SHFL.IDX PT, R41, R12, RZ, 0x1e1f ;  /* 0x001e1fff0c297589 */ /* 0x0000b400000e0000 */
[----:B0-----:R-:W-:Y:S05]  /*6e20*/  @!P2 BRA `(.L_x_12375) ;  /* 0x000000000098a947 */ /* 0x001fea0003800000 */
[----:B------:R-:W3:Y:S01]  /*6e30*/  LDL R15, [R1+0x58] ;  /* 0x00005800010f7983 */ /* 0x000ee20000100800 */
[----:B------:R-:W-:-:S03]  /*6e40*/  ULDC UR4, c[0x0][0x2f4] ;  /* 0x0000bd0000047ab9 */ /* 0x000fc60000000800 */
[----:B------:R-:W4:Y:S04]  /*6e50*/  LDL R14, [R1+0x54] ;  /* 0x00005400010e7983 */ /* 0x000f280000100800 */
[----:B------:R-:W5:Y:S04]  /*6e60*/  LDL R46, [R1+0x48] ;  /* 0x00004800012e7983 */ /* 0x000f680000100800 */
[----:B------:R-:W5:Y:S01]  /*6e70*/  LDL R45, [R1+0x4c] ;  /* 0x00004c00012d7983 */ /* 0x000f620000100800 */
[C---:B------:R-:W-:Y:S02]  /*6e80*/  ISETP.GE.AND P5, PT, R16.reuse, UR4, PT ;  /* 0x0000000410007c0c */ /* 0x040fe4000bfa6270 */
        /* <DEDUP_REMOVED lines=13> */
[----:B-----5:R-:W-:-:S04]  /*6f60*/  @!P5 IMAD.SHL.U32 R11, R46, 0x8, RZ ;  /* 0x000000082e0bd824 */ /* 0x020fc800078e00ff */
[----:B0-----:R-:W-:-:S05]  /*6f70*/  @!P5 IMAD.WIDE R42, R11, 0x2, R40 ;  /* 0x000000020b2ad825 */ /* 0x001fca00078e0228 */
[----:B-1----:R0:W-:Y:S01]  /*6f80*/  @!P5 ST.E.128 desc[UR38][R42.64], R12 ;  /* 0x0000000c2a00d985 */ /* 0x0021e2000c101d26 */
        /* <DEDUP_REMOVED lines=16> */
.L_x_12375:
[----:B------:R-:W-:Y:S05]  /*7090*/  BSYNC B0 ;  /* 0x0000000000007941 */ /* 0x000fea0003800000 */
.L_x_12374:
[----:B------:R-:W-:Y:S01]  /*70a0*/  @!PT LDS RZ, [RZ] ;  /* 0x00000000fffff984 */ /* 0x000fe20000000800 */
[----:B------:R-:W-:Y:S01]  /*70b0*/  @!PT LDS RZ, [RZ] ;  /* 0x00000000fffff984 */ /* 0x000fe20000000800 */
[----:B------:R-:W-:Y:S01]  /*70c0*/  @!PT LDS RZ, [RZ] ;  /* 0x00000000fffff984 */ /* 0x000fe20000000800 */
[----:B------:R-:W-:Y:S01]  /*70d0*/  @!PT LDS RZ, [RZ] ;  /* 0x00000000fffff984 */ /* 0x000fe20000000800 */
[----:B------:R3:W-:Y:S06]  /*70e0*/  MEMBAR.ALL.CTA ;  /* 0x0000000000007992 */ /* 0x0007ec0000008000 */
[----:B---3--:R-:W3:Y:S01]  /*70f0*/  FENCE.VIEW.ASYNC.S ;  /* 0x00000000000073c6 */ /* 0x008ee20000000000 */
[----:B------:R-:W-:Y:S02]  /*7100*/  VIADD R18, R18, 0x1 ;  /* 0x0000000112127836 */ /* 0x000fe40000000000 */
[----:B------:R-:W-:Y:S01]  /*7110*/  @!P3 VIADD R32, R32, 0x2d8c0 ;  /* 0x0002d8c02020b836 */ /* 0x000fe20000000000 */
[----:B---3--:R3:W-:Y:S02]  /*7120*/  BAR.SYNC.DEFER_BLOCKING R100, 0x80 ;  /* 0x000200640000751d */ /* 0x0087e40000010000 */
[----:B------:R-:W-:-:S02]  /*7130*/  ISETP.NE.AND P2, PT, R18, 0x2, PT ;  /* 0x000000021200780c */ /* 0x000fc40003f45270 */
[----:B------:R-:W-:Y:S02]  /*7140*/  @!P3 PRMT R32, RZ, 0x654, R32 ;  /* 0x00000654ff20b816 */ /* 0x000fe40000000020 */
[----:B------:R-:W-:Y:S02]  /*7150*/  SEL R11, RZ, 0x1, P2 ;  /* 0x00000001ff0b7807 */ /* 0x000fe40001000000 */
[----:B------:R-:W-:Y:S02]  /*7160*/  SEL R18, R18, RZ, P2 ;  /* 0x000000ff12127207 */ /* 0x000fe40001000000 */
[----:B------:R-:W-:Y:S01]  /*7170*/  LOP3.LUT R138, R138, R11, RZ, 0x3c, !PT ;  /* 0x0000000b8a8a7212 */ /* 0x000fe200078e3cff */
[----:B------:R3:W-:Y:S01]  /*7180*/  @!P3 SYNCS.ARRIVE.TRANS64.RED.A1T0 RZ, [R32+URZ], RZ ;  /* 0x000000ff20ffb9a7 */ /* 0x0007e2000810043f */
[----:B------:R-:W-:Y:S05]  /*7190*/  @P1 BRA `(.L_x_12376) ;  /* 0xffffffb4005c1947 */ /* 0x000fea000383ffff */
[----:B0-----:R-:W0:Y:S01]  /*71a0*/  S2R R12, SR_TID.X ;  /* 0x00000000000c7919 */ /* 0x001e220000002100 */
[----:B------:R-:W-:Y:S02]  /*71b0*/  PLOP3.LUT P0, PT, PT, PT, PT, 0x8, 0x0 ;  /* 0x000000000000781c */ /* 0x000fe40003f0e170 */
[----:B0-----:R-:W-:-:S04]  /*71c0*/  SHF.R.U32.HI R12, RZ, 0x7, R12 ;  /* 0x00000007ff0c7819 */ /* 0x001fc8000001160c */
[----:B------:R-:W-:-:S13]  /*71d0*/  ISETP.NE.AND P4, PT, R12, 0x1, PT ;  /* 0x000000010c00780c */ /* 0x000fda0003f85270 */
[----:B------:R-:W-:Y:S06]  /*71e0*/  @!P4 BAR.ARV 0x9, 0x100 ;  /* 0x024400000000cb1d */ /* 0x000fec0000002000 */
.L_x_12313:
[----:B------:R-:W4:Y:S01]  /*71f0*/  LDL R5, [R1+0x84] ;  /* 0x0000840001057983 */ /* 0x000f220000100800 */
[----:B------:R-:W0:Y:S01]  /*7200*/  LDC R0, c[0x0][0x448] ;  /* 0x00011200ff007b82 */ /* 0x000e220000000800 */
        /* <DEDUP_REMOVED lines=22> */
[----:B------:R-:W-:Y:S02]  /*7370*/  CS2R R90, SRZ ;  /* 0x00000000005a7805 */ /* 0x000fe4000001ff00 */
[----:B0-----:R-:W-:-:S13]  /*7380*/  ISETP.NE.AND P1, PT, R0, 0x1, PT ;  /* 0x000000010000780c */ /* 0x001fda0003f25270 */
[----:B------:R-:W0:Y:S08]  /*7390*/  @P1 LDC R3, c[0x0][0x44c] ;  /* 0x00011300ff031b82 */ /* 0x000e300000000800 */
[----:B------:R-:W1:Y:S01]  /*73a0*/  @P1 LDC R4, c[0x0][0x450] ;  /* 0x00011400ff041b82 */ /* 0x000e620000000800 */
[----:B----4-:R-:W-:-:S04]  /*73b0*/  VIADD R0, R5, 0xbf ;  /* 0x000000bf05007836 */ /* 0x010fc80000000000 */
[----:B0-----:R-:W-:-:S05]  /*73c0*/  @P1 IMAD.HI.U32 R3, R0, R3, RZ ;  /* 0x0000000300031227 */ /* 0x001fca00078e00ff */
[----:B-1----:R-:W-:Y:S02]  /*73d0*/  @P1 SHF.R.U32.HI R0, RZ, R4, R3 ;  /* 0x00000004ff001219 */ /* 0x002fe40000011603 */
[----:B------:R-:W-:Y:S02]  /*73e0*/  PLOP3.LUT P1, PT, PT, PT, PT, 0x80, 0x0 ;  /* 0x000000000000781c */ /* 0x000fe40003f2f070 */
[----:B------:R-:W-:Y:S02]  /*73f0*/  IADD3 R0, R101, R0, RZ ;  /* 0x0000000065007210 */ /* 0x000fe40007ffe0ff */
[----:B---3--:R-:W-:Y:S02]  /*7400*/  CS2R R100, SRZ ;  /* 0x0000000000647805 */ /* 0x008fe4000001ff00 */
[----:B------:R-:W-:-:S04]  /*7410*/  SHF.R.S32.HI R3, RZ, 0x1f, R0 ;  /* 0x0000001fff037819 */ /* 0x000fc80000011400 */
[----:B------:R-:W-:Y:S01]  /*7420*/  LEA.HI R3, R3, R0, RZ, 0x7 ;  /* 0x0000000003037211 */ /* 0x000fe200078f38ff */
[----:B------:R-:W-:-:S03]  /*7430*/  IMAD.MOV.U32 R0, RZ, RZ, RZ ;  /* 0x000000ffff007224 */ /* 0x000fc600078e00ff */
[----:B------:R-:W-:-:S04]  /*7440*/  SHF.R.S32.HI R3, RZ, 0x7, R3 ;  /* 0x00000007ff037819 */ /* 0x000fc80000011403 */
[----:B------:R-:W-:Y:S01]  /*7450*/  VIMNMX R88, R102, R3, PT ;  /* 0x0000000366587248 */ /* 0x000fe20003fe0100 */
[----:B------:R-:W-:Y:S01]  /*7460*/  IMAD.MOV.U32 R3, RZ, RZ, RZ ;  /* 0x000000ffff037224 */ /* 0x000fe200078e00ff */
[----:B------:R-:W-:Y:S02]  /*7470*/  CS2R R102, SRZ ;  /* 0x0000000000667805 */ /* 0x000fe4000001ff00 */
[----:B------:R-:W-:Y:S01]  /*7480*/  ISETP.GE.AND P2, PT, R88, 0x1, PT ;  /* 0x000000015800780c */ /* 0x000fe20003f46270 */
[----:B------:R-:W-:-:S12]  /*7490*/  @P0 BRA `(.L_x_12377) ;  /* 0x00000000000c0947 */ /* 0x000fd80003800000 */
[----:B------:R-:W0:Y:S01]  /*74a0*/  FENCE.VIEW.ASYNC.G ;  /* 0x00000000000073c6 */ /* 0x000e220000000100 */
[----:B------:R-:W-:Y:S05]  /*74b0*/  WARPSYNC.ALL ;  /* 0x0000000000007948 */ /* 0x000fea0003800000 */
[----:B0-----:R-:W-:Y:S06]  /*74c0*/  BAR.ARV 0xc, 0x200 ;  /* 0x0308000000007b1d */ /* 0x001fec0000002000 */
.L_x_12377:
[----:B------:R-:W-:Y:S02]  /*74d0*/  IMAD.MOV.U32 R28, RZ, RZ, RZ ;  /* 0x000000ffff1c7224 */ /* 0x000fe400078e00ff */
        /* <DEDUP_REMOVED lines=11> */
.L_x_12605:
[----:B------:R-:W1:Y:S01]  /*7590*/  LDL R3, [R1+0x5c] ;  /* 0x00005c0001037983 */ /* 0x000e620000100800 */
[----:B------:R-:W-:Y:S01]  /*75a0*/  BSSY B6, `(.L_x_12380) ;  /* 0x000001b000067945 */ /* 0x000fe20003800000 */
[----:B-1----:R-:W-:-:S05]  /*75b0*/  IMAD.HI R0, R3, 0x55555556, RZ ;  /* 0x5555555603007827 */ /* 0x002fca00078e02ff */
[----:B------:R-:W-:-:S05]  /*75c0*/  LEA.HI R44, R0, R0, RZ, 0x1 ;  /* 0x00000000002c7211 */ /* 0x000fca00078f08ff */
[----:B------:R-:W-:Y:S01]  /*75d0*/  IMAD R44, R44, -0x3, R3 ;  /* 0xfffffffd2c2c7824 */ /* 0x000fe200078e0203 */
[----:B------:R-:W-:-:S04]  /*75e0*/  IADD3 R3, R2, 0x21800, RZ ;  /* 0x0002180002037810 */ /* 0x000fc80007ffe0ff */
[----:B------:R-:W-:Y:S01]  /*75f0*/  LOP3.LUT P0, RZ, R3, 0x3ff, RZ, 0xc0, !PT ;  /* 0x000003ff03ff7812 */ /* 0x000fe2000780c0ff */
[----:B------:R-:W-:-:S05]  /*7600*/  IMAD R0, R44, 0x2000, R3 ;  /* 0x000020002c007824 */ /* 0x000fca00078e0203 */
[----:B------:R-:W-:-:S04]  /*7610*/  SHF.R.U32.HI R0, RZ, 0x4, R0 ;  /* 0x00000004ff007819 */ /* 0x000fc80000011600 */
[----:B------:R-:W-:-:S05]  /*7620*/  LOP3.LUT R0, R0, 0x3fff, RZ, 0xc0, !PT ;  /* 0x00003fff00007812 */ /* 0x000fca00078ec0ff */
[----:B------:R1:W-:Y:S01]  /*7630*/  STL [R1+0x64], R0 ;  /* 0x0000640001007387 */ /* 0x0003e20000100800 */
        /* <DEDUP_REMOVED lines=16> */
[----:B-12--5:R-:W-:Y:S05]  /*7740*/  CALL.ABS.NOINC R14 ;  /* 0x000000000e007343 */ /* 0x026fea0003c00000 */
.L_x_12381:
[----:B------:R-:W-:Y:S05]  /*7750*/  BSYNC B6 ;  /* 0x0000000000067941 */ /* 0x000fea0003800000 */
.L_x_12380:
        /* <DEDUP_REMOVED lines=13> */
.L_x_12385:
[----:B----4-:R4:W0:Y:S02]  /*7830*/  SYNCS.PHASECHK.TRANS64.TRYWAIT P0, [R2+URZ+0x2d800], R3 ;  /* 0x02d80003020075a7 */ /* 0x010824000800017f */
[----:B0-----:R-:W-:Y:S05]  /*7840*/  @!P0 NANOSLEEP.SYNCS 0x989680 ;  /* 0x009896800000895d */ /* 0x001fea0003900000 */
[----:B------:R-:W0:Y:S02]  /*7850*/  @!P0 SYNCS.PHASECHK.TRANS64 P0, [R2+URZ+0x2d800], R3 ;  /* 0x02d80003020085a7 */ /* 0x000e24000800007f */
[----:B0-----:R-:W-:Y:S05]  /*7860*/  @!P0 BRA `(.L_x_12385) ;  /* 0xfffffffc00f08947 */ /* 0x001fea000383ffff */
.L_x_12384:
[----:B------:R-:W-:Y:S05]  /*7870*/  BSYNC B0 ;  /* 0x0000000000007941 */ /* 0x000fea0003800000 */
.L_x_12383:
[----:B------:R-:W-:Y:S05]  /*7880*/  BRA `(.L_x_12386) ;  /* 0x0000003c00147947 */ /* 0x000fea0003800000 */
.L_x_12382:
[----:B------:R-:W-:Y:S01]  /*7890*/  ULOP3.LUT UP0, URZ, UR42, 0x1bf, URZ, 0xc0, !UPT ;  /* 0x000001bf2a3f7892 */ /* 0x000fe2000f80c03f */
[----:B-1---5:R-:W-:Y:S01]  /*78a0*/  SHF.R.S32.HI R0, RZ, 0x1f, R97 ;  /* 0x0000001fff007819 */ /* 0x022fe20000011461 */
[----:B------:R-:W-:Y:S01]  /*78b0*/  ULDC.64 UR4, c[0x0][0x3f8] ;  /* 0x0000fe0000047ab9 */ /* 0x000fe20000000a00 */
[----:B------:R-:W-:Y:S01]  /*78c0*/  ULDC.64 UR6, c[0x0][0x408] ;  /* 0x0001020000067ab9 */ /* 0x000fe20000000a00 */
[----:B------:R-:W-:Y:S02]  /*78d0*/  IMAD.WIDE.U32 R24, R97, UR4, RZ ;  /* 0x0000000461187c25 */ /* 0x000fe4000f8e00ff */
[----:B------:R-:W-:Y:S02]  /*78e0*/  PLOP3.LUT P0, PT, PT, PT, UP0, 0x80, 0x0 ;  /* 0x000000000000781c */ /* 0x000fe40003f0f008 */
[C---:B------:R-:W-:Y:S02]  /*78f0*/  IMAD R4, R0.reuse, UR4, RZ ;  /* 0x0000000400047c24 */ /* 0x040fe4000f8e02ff */
        /* <DEDUP_REMOVED lines=11> */
[----:B0-----:R0:W1:Y:S01]  /*79b0*/  LDC.64 R14, c[0x4][R0] ;  /* 0x01000000000e7b82 */ /* 0x0010620000000a00 */
        /* <DEDUP_REMOVED lines=10> */
[----:B-12---:R-:W-:Y:S05]  /*7a60*/  CALL.ABS.NOINC R14 ;  /* 0x000000000e007343 */ /* 0x006fea0003c00000 */
.L_x_12387:
[----:B------:R-:W3:Y:S01]  /*7a70*/  LDL R20, [R1+0x84] ;  /* 0x0000840001147983 */ /* 0x000ee20000100800 */
[----:B------:R-:W-:Y:S01]  /*7a80*/  ULDC.U8 UR4, c[0x0][0x410] ;  /* 0x0001040000047ab9 */ /* 0x000fe20000000000 */
[----:B------:R-:W-:Y:S01]  /*7a90*/  BSSY B0, `(.L_x_12388) ;  /* 0x000039c000007945 */ /* 0x000fe20003800000 */
[----:B------:R-:W-:Y:S01]  /*7aa0*/  ISETP.NE.AND P0, PT, RZ, UR4, PT ;  /* 0x00000004ff007c0c */ /* 0x000fe2000bf05270 */
[----:B---3--:R-:W-:-:S12]  /*7ab0*/  IMAD.IADD R10, R154, 0x1, R20 ;  /* 0x000000019a0a7824 */ /* 0x008fd800078e0214 */
[----:B------:R-:W-:Y:S05]  /*7ac0*/  @!P0 BRA `(.L_x_12389) ;  /* 0x0000001c00548947 */ /* 0x000fea0003800000 */
[----:B------:R-:W1:Y:S01]  /*7ad0*/  LDC R45, c[0x0][0x448] ;  /* 0x00011200ff2d7b82 */ /* 0x000e620000000800 */
[----:B------:R-:W-:Y:S01]  /*7ae0*/  ULDC.64 UR4, c[0x0][0x3f8] ;  /* 0x0000fe0000047ab9 */ /* 0x000fe20000000a00 */
[----:B------:R-:W-:Y:S01]  /*7af0*/  ULDC.64 UR6, c[0x0][0x408] ;  /* 0x0001020000067ab9 */ /* 0x000fe20000000a00 */
[----:B------:R-:W-:Y:S01]  /*7b00*/  MOV R6, R24 ;  /* 0x0000001800067202 */ /* 0x000fe20000000f00 */
[----:B------:R-:W-:Y:S02]  /*7b10*/  IMAD.MOV.U32 R7, RZ, RZ, R29 ;  /* 0x000000ffff077224 */ /* 0x000fe400078e001d */
[----:B------:R-:W-:Y:S02]  /*7b20*/  IMAD.MOV.U32 R8, RZ, RZ, R26 ;  /* 0x000000ffff087224 */ /* 0x000fe400078e001a */
[----:B------:R-:W-:Y:S01]  /*7b30*/  IMAD.MOV.U32 R9, RZ, RZ, R31 ;  /* 0x000000ffff097224 */ /* 0x000fe200078e001f */
[----:B-1----:R-:W-:-:S13]  /*7b40*/  ISETP.NE.AND P0, PT, R45, 0x1, PT ;  /* 0x000000012d00780c */ /* 0x002fda0003f05270 */
[----:B------:R-:W1:Y:S08]  /*7b50*/  @P0 LDC R3, c[0x0][0x44c] ;  /* 0x00011300ff030b82 */ /* 0x000e700000000800 */
[----:B------:R-:W3:Y:S01]  /*7b60*/  @P0 LDC R5, c[0x0][0x450] ;  /* 0x00011400ff050b82 */ /* 0x000ee20000000800 */
[----:B-1----:R-:W-:-:S04]  /*7b70*/  @P0 IMAD.HI.U32 R0, R10, R3, RZ ;  /* 0x000000030a000227 */ /* 0x002fc800078e00ff */
[----:B------:R-:W-:Y:S01]  /*7b80*/  IMAD.MOV.U32 R3, RZ, RZ, R10 ;  /* 0x000000ffff037224 */ /* 0x000fe200078e000a */
[----:B---3--:R-:W-:-:S04]  /*7b90*/  @P0 SHF.R.U32.HI R3, RZ, R5, R0 ;  /* 0x00000005ff030219 */ /* 0x008fc80000011600 */
        /* <DEDUP_REMOVED lines=11> */
[----:B------:R-:W-:Y:S01]  /*7c50*/  UMOV UR4, 0xffffffff ;  /* 0xffffffff00047882 */ /* 0x000fe20000000000 */
[----:B------:R-:W-:Y:S02]  /*7c60*/  LEA R4, P1, R8, UR6, 0x1 ;  /* 0x0000000608047c11 */ /* 0x000fe4000f8208ff */
[----:B------:R-:W-:Y:S02]  /*7c70*/  IADD3 R5, R9, R5, RZ ;  /* 0x0000000509057210 */ /* 0x000fe40007ffe0ff */
[----:B------:R-:W-:Y:S02]  /*7c80*/  LEA.HI.X R13, R6, UR5, R13, 0x1, P0 ;  /* 0x00000005060d7c11 */ /* 0x000fe400080f0c0d */
[----:B------:R-:W-:Y:S01]  /*7c90*/  LEA.HI.X R5, R8, UR7, R5, 0x1, P1 ;  /* 0x0000000708057c11 */ /* 0x000fe200088f0c05 */
[----:B------:R-:W-:Y:S06]  /*7ca0*/  BRA.DIV UR4, `(.L_x_12390) ;  /* 0x0000016a04047947 */ /* 0x000fec000b800000 */
[----:B------:R1:W3:Y:S04]  /*7cb0*/  SHFL.IDX PT, R3, R13, RZ, 0x1e1f ;  /* 0x001e1fff0d037589 */ /* 0x0002e800000e0000 */
[----:B------:R-:W4:Y:S04]  /*7cc0*/  SHFL.IDX PT, R0, R0, RZ, 0x1e1f ;  /* 0x001e1fff00007589 */ /* 0x000f2800000e0000 */
[----:B------:R-:W0:Y:S04]  /*7cd0*/  SHFL.IDX PT, R5, R5, RZ, 0x1e1f ;  /* 0x001e1fff05057589 */ /* 0x000e2800000e0000 */
[----:B-1----:R-:W0:Y:S02]  /*7ce0*/  SHFL.IDX PT, R4, R4, RZ, 0x1e1f ;  /* 0x001e1fff04047589 */ /* 0x002e2400000e0000 */
.L_x_12611:
        /* <DEDUP_REMOVED lines=13> */
[----:B------:R-:W-:-:S02]  /*7dc0*/  CS2R R24, SRZ ;  /* 0x0000000000187805 */ /* 0x000fc4000001ff00 */
[----:B0-----:R-:W-:Y:S02]  /*7dd0*/  CS2R R14, SRZ ;  /* 0x00000000000e7805 */ /* 0x001fe4000001ff00 */
[----:B------:R-:W-:Y:S01]  /*7de0*/  CS2R R10, SRZ ;  /* 0x00000000000a7805 */ /* 0x000fe2000001ff00 */
[----:B------:R-:W-:Y:S06]  /*7df0*/  @P0 BRA `(.L_x_12392) ;  /* 0x0000000400300947 */ /* 0x000fec0003800000 */
[----:B------:R-:W3:Y:S01]  /*7e00*/  LDL R42, [R1+0x74] ;  /* 0x00007400012a7983 */ /* 0x000ee20000100800 */
[----:B------:R-:W-:-:S03]  /*7e10*/  ULDC UR4, c[0x0][0x3f4] ;  /* 0x0000fd0000047ab9 */ /* 0x000fc60000000800 */
[----:B--2---:R-:W2:Y:S04]  /*7e20*/  LDL R41, [R1+0x6c] ;  /* 0x00006c0001297983 */ /* 0x004ea80000100800 */
[----:B------:R-:W4:Y:S04]  /*7e30*/  LDL R40, [R1+0x70] ;  /* 0x0000700001287983 */ /* 0x000f280000100800 */
        /* <DEDUP_REMOVED lines=10> */
[C---:B---3--:R-:W-:Y:S01]  /*7ee0*/  ISETP.GE.AND P3, PT, R42.reuse, UR4, PT ;  /* 0x000000042a007c0c */ /* 0x048fe2000bf66270 */
[C---:B------:R-:W-:Y:S01]  /*7ef0*/  IMAD.SHL.U32 R9, R42.reuse, 0x2, RZ ;  /* 0x000000022a097824 */ /* 0x040fe200078e00ff */
[----:B------:R-:W-:Y:S02]  /*7f00*/  SHF.R.S32.HI R8, RZ, 0x1f, R42 ;  /* 0x0000001fff087819 */ /* 0x000fe4000001142a */
[C---:B--2---:R-:W-:Y:S01]  /*7f10*/  ISETP.GE.AND P2, PT, R41.reuse, UR4, PT ;  /* 0x0000000429007c0c */ /* 0x044fe2000bf46270 */
[----:B------:R-:W-:Y:S01]  /*7f20*/  IMAD.SHL.U32 R49, R41, 0x2, RZ ;  /* 0x0000000229317824 */ /* 0x000fe200078e00ff */
[----:B------:R-:W-:Y:S02]  /*7f30*/  SHF.L.U64.HI R14, R42, 0x1, R8 ;  /* 0x000000012a0e7819 */ /* 0x000fe40000010208 */
[C---:B----4-:R-:W-:Y:S01]  /*7f40*/  ISETP.GE.AND P1, PT, R40.reuse, UR4, PT ;  /* 0x0000000428007c0c */ /* 0x050fe2000bf26270 */
[----:B------:R-:W-:Y:S01]  /*7f50*/  IMAD.SHL.U32 R43, R40, 0x2, RZ ;  /* 0x00000002282b7824 */ /* 0x000fe200078e00ff */
[----:B------:R-:W-:-:S02]  /*7f60*/  SHF.R.S32.HI R6, RZ, 0x1f, R41 ;  /* 0x0000001fff067819 */ /* 0x000fc40000011429 */
[C---:B------:R-:W-:Y:S01]  /*7f70*/  ISETP.GE.AND P0, PT, R39.reuse, UR4, PT ;  /* 0x0000000427007c0c */ /* 0x040fe2000bf06270 */
[----:B------:R-:W-:Y:S01]  /*7f80*/  IMAD.SHL.U32 R7, R39, 0x2, RZ ;  /* 0x0000000227077824 */ /* 0x000fe200078e00ff */
[-C--:B------:R-:W-:Y:S02]  /*7f90*/  @!P3 IADD3 R8, P5, R4, R9.reuse, RZ ;  /* 0x000000090408b210 */ /* 0x080fe40007fbe0ff */
[----:B------:R-:W-:Y:S02]  /*7fa0*/  @!P3 IADD3 R10, P4, R0, R9, RZ ;  /* 0x00000009000ab210 */ /* 0x000fe40007f9e0ff */
[----:B------:R-:W-:Y:S01]  /*7fb0*/  SHF.L.U64.HI R6, R41, 0x1, R6 ;  /* 0x0000000129067819 */ /* 0x000fe20000010206 */
[----:B------:R-:W-:Y:S01]  /*7fc0*/  @!P3 IMAD.X R9, R5, 0x1, R14, P5 ;  /* 0x000000010509b824 */ /* 0x000fe200028e060e */
[----:B------:R-:W-:Y:S02]  /*7fd0*/  @!P3 IADD3.X R11, R3, R14, RZ, P4, !PT ;  /* 0x0000000e030bb210 */ /* 0x000fe400027fe4ff */
[----:B------:R-:W-:-:S02]  /*7fe0*/  @!P2 IADD3 R48, P5, R4, R49, RZ ;  /* 0x000000310430a210 */ /* 0x000fc40007fbe0ff */
[----:B------:R-:W-:Y:S01]  /*7ff0*/  @!P2 IADD3 R50, P4, R0, R49, RZ ;  /* 0x000000310032a210 */ /* 0x000fe20007f9e0ff */
[----:B------:R0:W5:Y:S01]  /*8000*/  @!P3 LD.E.64 R32, desc[UR38][R10.64] ;  /* 0x000000260a20b980 */ /* 0x000162000c101b00 */
[----:B------:R-:W-:Y:S01]  /*8010*/  SHF.R.S32.HI R12, RZ, 0x1f, R40 ;  /* 0x0000001fff0c7819 */ /* 0x000fe20000011428 */
[--C-:B------:R-:W-:Y:S01]  /*8020*/  @!P2 IMAD.X R49, R5, 0x1, R6.reuse, P5 ;  /* 0x000000010531a824 */ /* 0x100fe200028e0606 */
[-C--:B------:R-:W-:Y:S01]  /*8030*/  @!P1 IADD3 R42, P5, R4, R43.reuse, RZ ;  /* 0x0000002b042a9210 */ /* 0x080fe20007fbe0ff */
[----:B------:R-:W-:Y:S01]  /*8040*/  @!P2 IMAD.X R51, R3, 0x1, R6, P4 ;  /* 0x000000010333a824 */ /* 0x000fe200020e0606 */
[----:B------:R-:W-:Y:S01]  /*8050*/  SHF.L.U64.HI R12, R40, 0x1, R12 ;  /* 0x00000001280c7819 */ /* 0x000fe2000001020c */
[----:B------:R1:W5:Y:S01]  /*8060*/  @!P3 LD.E.64 R30, desc[UR38][R8.64] ;  /* 0x00000026081eb980 */ /* 0x000362000c101b00 */
[----:B------:R-:W-:Y:S02]  /*8070*/  SHF.R.S32.HI R13, RZ, 0x1f, R39 ;  /* 0x0000001fff0d7819 */ /* 0x000fe40000011427 */
[----:B------:R-:W-:-:S02]  /*8080*/  @!P1 IADD3 R46, P4, R0, R43, RZ ;  /* 0x0000002b002e9210 */ /* 0x000fc40007f9e0ff */
[----:B------:R-:W-:Y:S02]  /*8090*/  SHF.R.S32.HI R20, RZ, 0x1f, R38 ;  /* 0x0000001fff147819 */ /* 0x000fe40000011426 */
[----:B------:R-:W-:Y:S01]  /*80a0*/  SHF.L.U32 R21, R38, 0x1, RZ ;  /* 0x0000000126157819 */ /* 0x000fe200000006ff */
[----:B------:R-:W-:Y:S01]  /*80b0*/  @!P1 IMAD.X R47, R3, 0x1, R12, P4 ;  /* 0x00000001032f9824 */ /* 0x000fe200020e060c */
[----:B------:R-:W-:Y:S02]  /*80c0*/  @!P1 IADD3.X R43, R5, R12, RZ, P5, !PT ;  /* 0x0000000c052b9210 */ /* 0x000fe40002ffe4ff */
[----:B0-----:R-:W-:Y:S02]  /*80d0*/  CS2R R10, SRZ ;  /* 0x00000000000a7805 */ /* 0x001fe4000001ff00 */
[----:B------:R-:W-:Y:S01]  /*80e0*/  SHF.L.U64.HI R14, R39, 0x1, R13 ;  /* 0x00000001270e7819 */ /* 0x000fe2000001020d */
[----:B------:R-:W5:Y:S01]  /*80f0*/  @!P2 LD.E.64 R28, desc[UR38][R50.64] ;  /* 0x00000026321ca980 */ /* 0x000f62000c101b00 */
[----:B------:R-:W-:-:S02]  /*8100*/  @!P0 IADD3 R40, P5, R0, R7, RZ ;  /* 0x0000000700288210 */ /* 0x000fc40007fbe0ff */
[----:B------:R-:W-:Y:S02]  /*8110*/  ISETP.GE.AND P4, PT, R52, UR4, PT ;  /* 0x0000000434007c0c */ /* 0x000fe4000bf86270 */
[----:B-1----:R-:W-:Y:S02]  /*8120*/  CS2R R8, SRZ ;  /* 0x0000000000087805 */ /* 0x002fe4000001ff00 */
[----:B------:R-:W-:Y:S01]  /*8130*/  SHF.L.U64.HI R20, R38, 0x1, R20 ;  /* 0x0000000126147819 */ /* 0x000fe20000010214 */
[--C-:B------:R-:W-:Y:S01]  /*8140*/  @!P0 IMAD.X R41, R3, 0x1, R14.reuse, P5 ;  /* 0x0000000103298824 */ /* 0x100fe200028e060e */
[----:B------:R-:W-:Y:S01]  /*8150*/  @!P0 IADD3 R6, P5, R4, R7, RZ ;  /* 0x0000000704068210 */ /* 0x000fe20007fbe0ff */
[----:B------:R-:W5:Y:S04]  /*8160*/  @!P2 LD.E.64 R26, desc[UR38][R48.64] ;  /* 0x00000026301aa980 */ /* 0x000f68000c101b00 */
[----:B------:R-:W-:Y:S01]  /*8170*/  @!P0 IMAD.X R7, R5, 0x1, R14, P5 ;  /* 0x0000000105078824 */ /* 0x000fe200028e060e */
[----:B------:R-:W-:Y:S01]  /*8180*/  ISETP.GE.AND P5, PT, R38, UR4, PT ;  /* 0x0000000426007c0c */ /* 0x000fe2000bfa6270 */
[----:B------:R-:W5:Y:S01]  /*8190*/  @!P1 LD.E.64 R24, desc[UR38][R46.64] ;  /* 0x000000262e189980 */ /* 0x000f62000c101b00 */
[----:B------:R-:W-:-:S02]  /*81a0*/  @!P4 IMAD.MOV.U32 R12, RZ, RZ, R0 ;  /* 0x000000ffff0cc224 */ /* 0x000fc400078e0000 */
[----:B------:R-:W-:Y:S02]  /*81b0*/  @!P4 IMAD.MOV.U32 R13, RZ, RZ, R3 ;  /* 0x000000ffff0dc224 */ /* 0x000fe400078e0003 */
[----:B------:R-:W-:-:S04]  /*81c0*/  @!P4 IMAD.WIDE R14, R52, 0x2, R4 ;  /* 0x00000002340ec825 */ /* 0x000fc800078e0204 */
[----:B------:R-:W-:Y:S01]  /*81d0*/  @!P4 IMAD.WIDE R12, R52, 0x2, R12 ;  /* 0x00000002340cc825 */ /* 0x000fe200078e020c */
[----:B------:R0:W5:Y:S04]  /*81e0*/  @!P4 LD.E.64 R34, desc[UR38][R14.64] ;  /* 0x000000260e22c980 */ /* 0x000168000c101b00 */
[----:B------:R1:W5:Y:S01]  /*81f0*/  @!P4 LD.E.64 R36, desc[UR38][R12.64] ;  /* 0x000000260c24c980 */ /* 0x000362000c101b00 */
[----:B------:R-:W-:-:S05]  /*8200*/  @!P5 IADD3 R38, P4, R0, R21, RZ ;  /* 0x000000150026d210 */ /* 0x000fca0007f9e0ff */
[--C-:B------:R-:W-:Y:S01]  /*8210*/  @!P5 IMAD.X R39, R3, 0x1, R20.reuse, P4 ;  /* 0x000000010327d824 */ /* 0x100fe200020e0614 */
[----:B------:R-:W-:Y:S02]  /*8220*/  @!P5 IADD3 R4, P4, R4, R21, RZ ;  /* 0x000000150404d210 */ /* 0x000fe40007f9e0ff */
[----:B0-----:R-:W-:Y:S02]  /*8230*/  CS2R R14, SRZ ;  /* 0x00000000000e7805 */ /* 0x001fe4000001ff00 */
[----:B-1----:R-:W-:Y:S01]  /*8240*/  CS2R R12, SRZ ;  /* 0x00000000000c7805 */ /* 0x002fe2000001ff00 */
[----:B------:R0:W5:Y:S01]  /*8250*/  @!P5 LD.E.64 R10, desc[UR38][R38.64] ;  /* 0x00000026260ad980 */ /* 0x000162000c101b00 */
[----:B------:R-:W-:Y:S01]  /*8260*/  @!P5 IMAD.X R5, R5, 0x1, R20, P4 ;  /* 0x000000010505d824 */ /* 0x000fe200020e0614 */
[----:B------:R-:W-:Y:S02]  /*8270*/  CS2R R20, SRZ ;  /* 0x0000000000147805 */ /* 0x000fe4000001ff00 */
[----:B------:R0:W5:Y:S04]  /*8280*/  @!P0 LD.E.64 R14, desc[UR38][R40.64] ;  /* 0x00000026280e8980 */ /* 0x000168000c101b00 */
[----:B------:R0:W5:Y:S04]  /*8290*/  @!P1 LD.E.64 R20, desc[UR38][R42.64] ;  /* 0x000000262a149980 */ /* 0x000168000c101b00 */
[----:B------:R0:W5:Y:S04]  /*82a0*/  @!P0 LD.E.64 R12, desc[UR38][R6.64] ;  /* 0x00000026060c8980 */ /* 0x000168000c101b00 */
[----:B------:R0:W5:Y:S02]  /*82b0*/  @!P5 LD.E.64 R8, desc[UR38][R4.64] ;  /* 0x000000260408d980 */ /* 0x000164000c101b00 */
.L_x_12392:
[----:B------:R-:W-:Y:S05]  /*82c0*/  BSYNC B1 ;  /* 0x0000000000017941 */ /* 0x000fea0003800000 */
.L_x_12391:
[----:B------:R-:W-:Y:S01]  /*82d0*/  ULEA.HI UR4, UR37, UR37, URZ, 0x1 ;  /* 0x0000002525047291 */ /* 0x000fe2000f8f083f */
[----:B---3-5:R-:W-:Y:S01]  /*82e0*/  IMAD.MOV.U32 R3, RZ, RZ, R35 ;  /* 0x000000ffff037224 */ /* 0x028fe200078e0023 */
[----:B0-----:R-:W-:Y:S01]  /*82f0*/  MOV R4, R30 ;  /* 0x0000001e00047202 */ /* 0x001fe20000000f00 */
[----:B----4-:R-:W-:Y:S01]  /*8300*/  IMAD.MOV.U32 R0, RZ, RZ, R34 ;  /* 0x000000ffff007224 */ /* 0x010fe200078e0022 */
[----:B------:R-:W-:Y:S01]  /*8310*/  ULOP3.LUT UR4, UR4, 0xfffffffe, URZ, 0xc0, !UPT ;  /* 0xfffffffe04047892 */ /* 0x000fe2000f8ec03f */
[----:B------:R-:W-:Y:S01]  /*8320*/  VIMNMX R45, R45, 0xc0, PT ;  /* 0x000000c02d2d7848 */ /* 0x000fe20003fe0100 */
[----:B------:R-:W-:Y:S01]  /*8330*/  IMAD.MOV.U32 R5, RZ, RZ, R27 ;  /* 0x000000ffff057224 */ /* 0x000fe200078e001b */
[----:B------:R-:W-:Y:S01]  /*8340*/  PRMT R47, R47, 0x5410, R3 ;  /* 0x000054102f2f7816 */ /* 0x000fe20000000003 */
[----:B------:R-:W-:Y:S01]  /*8350*/  UIADD3 UR4, UR37, -UR4, URZ ;  /* 0x8000000425047290 */ /* 0x000fe2000fffe03f */
[----:B------:R-:W-:Y:S01]  /*8360*/  PRMT R58, R4, 0x7610, R58 ;  /* 0x00007610043a7816 */ /* 0x000fe2000000003a */
[----:B------:R-:W-:Y:S01]  /*8370*/  IMAD.MOV.U32 R4, RZ, RZ, R26 ;  /* 0x000000ffff047224 */ /* 0x000fe200078e001a */
[----:B------:R-:W-:Y:S01]  /*8380*/  PRMT R50, R0, 0x7610, R50 ;  /* 0x0000761000327816 */ /* 0x000fe20000000032 */
[----:B------:R-:W-:Y:S01]  /*8390*/  IMAD.MOV.U32 R0, RZ, RZ, R31 ;  /* 0x000000ffff007224 */ /* 0x000fe200078e001f */
[----:B------:R-:W-:Y:S01]  /*83a0*/  ISETP.GE.AND P1, PT, R154, R45, PT ;  /* 0x0000002d9a00720c */ /* 0x000fe20003f26270 */
[----:B------:R-:W-:Y:S01]  /*83b0*/  IMAD.U32 R3, RZ, RZ, UR4 ;  /* 0x00000004ff037e24 */ /* 0x000fe2000f8e00ff */
[----:B------:R-:W-:Y:S01]  /*83c0*/  PRMT R46, R4, 0x7610, R46 ;  /* 0x00007610042e7816 */ /* 0x000fe2000000002e */
[----:B------:R-:W-:Y:S01]  /*83d0*/  IMAD.MOV.U32 R4, RZ, RZ, R21 ;  /* 0x000000ffff047224 */ /* 0x000fe200078e0015 */
[----:B------:R-:W-:Y:S01]  /*83e0*/  PRMT R47, R0, 0x7610, R47 ;  /* 0x00007610002f7816 */ /* 0x000fe2000000002f */
[----:B------:R-:W-:Y:S01]  /*83f0*/  IMAD.MOV.U32 R6, RZ, RZ, R13 ;  /* 0x000000ffff067224 */ /* 0x000fe200078e000d */
[----:B------:R-:W-:Y:S01]  /*8400*/  SHF.L.U32 R3, R3, 0x1f, RZ ;  /* 0x0000001f03037819 */ /* 0x000fe200000006ff */
[----:B------:R-:W-:Y:S01]  /*8410*/  BSSY B1, `(.L_x_12393) ;  /* 0x000001e000017945 */ /* 0x000fe20003800000 */
[----:B------:R-:W-:Y:S01]  /*8420*/  PRMT R45, R45, 0x5410, R5 ;  /* 0x000054102d2d7816 */ /* 0x000fe20000000005 */
[----:B------:R-:W-:Y:S01]  /*8430*/  IMAD.MOV.U32 R5, RZ, RZ, R12 ;  /* 0x000000ffff057224 */ /* 0x000fe200078e000c */
[----:B------:R-:W0:Y:S01]  /*8440*/  SYNCS.PHASECHK.TRANS64.TRYWAIT P0, [R2+URZ+0x2d800], R3 ;  /* 0x02d80003020075a7 */ /* 0x000e22000800017f */
[----:B------:R-:W-:-:S03]  /*8450*/  MOV R0, R20 ;  /* 0x0000001400007202 */ /* 0x000fc60000000f00 */
        /* <DEDUP_REMOVED lines=22> */
[----:B--2---:R-:W-:Y:S01]  /*85c0*/  PRMT R41, R5, 0x5410, R6 ;  /* 0x0000541005297816 */ /* 0x004fe20000000006 */
[----:B------:R-:W-:Y:S01]  /*85d0*/  IMAD.MOV.U32 R4, RZ, RZ, R11 ;  /* 0x000000ffff047224 */ /* 0x000fe200078e000b */
[----:B0-----:R-:W-:Y:S06]  /*85e0*/  @!P0 BRA `(.L_x_12394) ;  /* 0x0000016000248947 */ /* 0x001fec0003800000 */
.L_x_12612:
[----:B------:R-:W-:Y:S05]  /*85f0*/  BSYNC B1 ;  /* 0x0000000000017941 */ /* 0x000fea0003800000 */
.L_x_12393:
        /* <DEDUP_REMOVED lines=9> */
[----:B------:R-:W5:Y:S04]  /*8690*/  LDL R6, [R1+0x78] ;  /* 0x0000780001067983 */ /* 0x000f680000100800 */
[----:B------:R-:W5:Y:S01]  /*86a0*/  LDL R5, [R1+0x8c] ;  /* 0x00008c0001057983 */ /* 0x000f620000100800 */
[----:B------:R-:W-:Y:S01]  /*86b0*/  BSSY B1, `(.L_x_12396) ;  /* 0x0000035000017945 */ /* 0x000fe20003800000 */
[-C--:B--2---:R-:W-:Y:S01]  /*86c0*/  ISETP.GE.AND P6, PT, R54, R0.reuse, PT ;  /* 0x000000003600720c */ /* 0x084fe20003fc6270 */
[----:B0-----:R-:W-:Y:S01]  /*86d0*/  IMAD R3, R53, 0x2, R2 ;  /* 0x0000000235037824 */ /* 0x001fe200078e0202 */
[----:B---3--:R-:W-:-:S02]  /*86e0*/  ISETP.GE.AND P0, PT, R52, R0, PT ;  /* 0x000000003400720c */ /* 0x008fc40003f06270 */
[-C--:B----4-:R-:W-:Y:S02]  /*86f0*/  ISETP.GE.AND P1, PT, R51, R0.reuse, PT ;  /* 0x000000003300720c */ /* 0x090fe40003f26270 */
[-C--:B-----5:R-:W-:Y:S02]  /*8700*/  ISETP.GE.AND P2, PT, R49, R0.reuse, PT ;  /* 0x000000003100720c */ /* 0x0a0fe40003f46270 */
[-C--:B------:R-:W-:Y:S02]  /*8710*/  ISETP.GE.AND P3, PT, R7, R0.reuse, PT ;  /* 0x000000000700720c */ /* 0x080fe40003f66270 */
[----:B------:R-:W-:Y:S01]  /*8720*/  ISETP.GE.AND P4, PT, R6, R0, PT ;  /* 0x000000000600720c */ /* 0x000fe20003f86270 */
[----:B------:R-:W-:Y:S01]  /*8730*/  VIADD R0, R3, 0x20 ;  /* 0x0000002003007836 */ /* 0x000fe20000000000 */
        /* <DEDUP_REMOVED lines=44> */
.L_x_12397:
[----:B------:R-:W-:Y:S05]  /*8a00*/  BSYNC B1 ;  /* 0x0000000000017941 */ /* 0x000fea0003800000 */
.L_x_12396:
[----:B------:R-:W-:Y:S01]  /*8a10*/  BSSY B1, `(.L_x_12398) ;  /* 0x000002d000017945 */ /* 0x000fe20003800000 */
[----:B------:R-:W-:-:S03]  /*8a20*/  @P5 IADD3 R0, R3, -0x20, RZ ;  /* 0xffffffe003005810 */ /* 0x000fc60007ffe0ff */
        /* <DEDUP_REMOVED lines=43> */
.L_x_12399:
[----:B------:R-:W-:Y:S05]  /*8ce0*/  BSYNC B1 ;  /* 0x0000000000017941 */ /* 0x000fea0003800000 */
.L_x_12398:
        /* <DEDUP_REMOVED lines=44> */
.L_x_12401:
[----:B------:R-:W-:Y:S05]  /*8fb0*/  BSYNC B1 ;  /* 0x0000000000017941 */ /* 0x000fea0003800000 */
.L_x_12400:
        /* <DEDUP_REMOVED lines=44> */
.L_x_12403:
[----:B------:R-:W-:Y:S05]  /*9280*/  BSYNC B1 ;  /* 0x0000000000017941 */ /* 0x000fea0003800000 */
.L_x_12402:
        /* <DEDUP_REMOVED lines=44> */
.L_x_12405:
[----:B------:R-:W-:Y:S05]  /*9550*/  BSYNC B1 ;  /* 0x0000000000017941 */ /* 0x000fea0003800000 */
.L_x_12404:
        /* <DEDUP_REMOVED lines=44> */
.L_x_12389:
[----:B------:R-:W1:Y:S01]  /*9820*/  LDC R9, c[0x0][0x448] ;  /* 0x00011200ff097b82 */ /* 0x000e620000000800 */
[----:B------:R-:W-:Y:S01]  /*9830*/  ULDC.64 UR4, c[0x0][0x3f8] ;  /* 0x0000fe0000047ab9 */ /* 0x000fe20000000a00 */
[----:B------:R-:W-:Y:S01]  /*9840*/  ULDC.64 UR6, c[0x0][0x408] ;  /* 0x0001020000067ab9 */ /* 0x000fe20000000a00 */
[----:B------:R-:W-:Y:S01]  /*9850*/  MOV R7, R31 ;  /* 0x0000001f00077202 */ /* 0x000fe20000000f00 */
[----:B------:R-:W-:Y:S02]  /*9860*/  IMAD.MOV.U32 R4, RZ, RZ, R24 ;  /* 0x000000ffff047224 */ /* 0x000fe400078e0018 */
[----:B------:R-:W-:Y:S01]  /*9870*/  IMAD.MOV.U32 R6, RZ, RZ, R26 ;  /* 0x000000ffff067224 */ /* 0x000fe200078e001a */
[----:B-1----:R-:W-:-:S13]  /*9880*/  ISETP.NE.AND P0, PT, R9, 0x1, PT ;  /* 0x000000010900780c */ /* 0x002fda0003f05270 */
[----:B------:R-:W1:Y:S08]  /*9890*/  @P0 LDC R3, c[0x0][0x44c] ;  /* 0x00011300ff030b82 */ /* 0x000e700000000800 */
[----:B------:R-:W3:Y:S01]  /*98a0*/  @P0 LDC R5, c[0x0][0x450] ;  /* 0x00011400ff050b82 */ /* 0x000ee20000000800 */
[----:B-1----:R-:W-:-:S04]  /*98b0*/  @P0 IMAD.HI.U32 R0, R10, R3, RZ ;  /* 0x000000030a000227 */ /* 0x002fc800078e00ff */
[----:B------:R-:W-:Y:S01]  /*98c0*/  IMAD.MOV.U32 R3, RZ, RZ, R10 ;  /* 0x000000ffff037224 */ /* 0x000fe200078e000a */
[----:B---3--:R-:W-:Y:S01]  /*98d0*/  @P0 SHF.R.U32.HI R3, RZ, R5, R0 ;  /* 0x00000005ff030219 */ /* 0x008fe20000011600 */
[----:B------:R-:W-:-:S03]  /*98e0*/  IMAD.MOV.U32 R5, RZ, RZ, R29 ;  /* 0x000000ffff057224 */ /* 0x000fc600078e001d */
        /* <DEDUP_REMOVED lines=17> */
[----:B------:R1:W3:Y:S04]  /*9a00*/  SHFL.IDX PT, R3, R13, RZ, 0x1e1f ;  /* 0x001e1fff0d037589 */ /* 0x0002e800000e0000 */
[----:B------:R-:W4:Y:S04]  /*9a10*/  SHFL.IDX PT, R0, R0, RZ, 0x1e1f ;  /* 0x001e1fff00007589 */ /* 0x000f2800000e0000 */
[----:B------:R-:W0:Y:S04]  /*9a20*/  SHFL.IDX PT, R21, R21, RZ, 0x1e1f ;  /* 0x001e1fff15157589 */ /* 0x000e2800000e0000 */
[----:B-1----:R-:W0:Y:S02]  /*9a30*/  SHFL.IDX PT, R20, R20, RZ, 0x1e1f ;  /* 0x001e1fff14147589 */ /* 0x002e2400000e0000 */
.L_x_12618:
        /* <DEDUP_REMOVED lines=17> */
[----:B------:R-:W2:Y:S01]  /*9b50*/  LDL R36, [R1+0x4c] ;  /* 0x00004c0001247983 */ /* 0x000ea20000100800 */
[----:B------:R-:W-:-:S03]  /*9b60*/  ULDC UR4, c[0x0][0x3f4] ;  /* 0x0000fd0000047ab9 */ /* 0x000fc60000000800 */
[----:B------:R-:W2:Y:S01]  /*9b70*/  LDL R37, [R1+0x48] ;  /* 0x0000480001257983 */ /* 0x000ea20000100800 */
[C---:B------:R-:W-:Y:S01]  /*9b80*/  VIADD R5, R16.reuse, 0x20 ;  /* 0x0000002010057836 */ /* 0x040fe20000000000 */
[C---:B------:R-:W-:Y:S01]  /*9b90*/  ISETP.GE.AND P2, PT, R16.reuse, UR4, PT ;  /* 0x0000000410007c0c */ /* 0x040fe2000bf46270 */
[----:B------:R-:W-:-:S03]  /*9ba0*/  VIADD R4, R16, 0x10 ;  /* 0x0000001010047836 */ /* 0x000fc60000000000 */
[----:B------:R-:W-:Y:S02]  /*9bb0*/  ISETP.GE.AND P4, PT, R5, UR4, PT ;  /* 0x0000000405007c0c */ /* 0x000fe4000bf86270 */
[----:B------:R-:W-:Y:S01]  /*9bc0*/  ISETP.GE.AND P3, PT, R4, UR4, PT ;  /* 0x0000000404007c0c */ /* 0x000fe2000bf66270 */
[----:B----4-:R-:W-:Y:S02]  /*9bd0*/  IMAD.MOV.U32 R4, RZ, RZ, R0 ;  /* 0x000000ffff047224 */ /* 0x010fe400078e0000 */
[----:B---3--:R-:W-:-:S04]  /*9be0*/  IMAD.MOV.U32 R5, RZ, RZ, R3 ;  /* 0x000000ffff057224 */ /* 0x008fc800078e0003 */
[----:B------:R-:W-:-:S04]  /*9bf0*/  @!P2 SHF.L.U32 R39, R16, 0x1, RZ ;  /* 0x000000011027a819 */ /* 0x000fc800000006ff */
        /* <DEDUP_REMOVED lines=12> */
[----:B--2---:R-:W-:Y:S01]  /*9cc0*/  @!P4 IMAD.SHL.U32 R49, R36, 0x8, RZ ;  /* 0x000000082431c824 */ /* 0x004fe200078e00ff */
[----:B------:R-:W-:-:S02]  /*9cd0*/  @!P2 IADD3 R36, P0, R0, R39, RZ ;  /* 0x000000270024a210 */ /* 0x000fc40007f1e0ff */
[----:B------:R-:W-:Y:S01]  /*9ce0*/  @!P2 SHF.L.U64.HI R0, R16, 0x1, R17 ;  /* 0x000000011000a819 */ /* 0x000fe20000010211 */
[----:B------:R-:W-:Y:S02]  /*9cf0*/  @!P3 IMAD.SHL.U32 R43, R37, 0x8, RZ ;  /* 0x00000008252bb824 */ /* 0x000fe400078e00ff */
[----:B------:R-:W-:Y:S01]  /*9d00*/  @!P4 IMAD.WIDE R46, R49, 0x2, R4 ;  /* 0x00000002312ec825 */ /* 0x000fe200078e0204 */
[----:B------:R-:W-:-:S03]  /*9d10*/  @!P2 IADD3.X R37, R3, R0, RZ, P0, !PT ;  /* 0x000000000325a210 */ /* 0x000fc600007fe4ff */
[C---:B------:R-:W-:Y:S01]  /*9d20*/  @!P3 IMAD.WIDE R40, R43.reuse, 0x2, R4 ;  /* 0x000000022b28b825 */ /* 0x040fe200078e0204 */
[----:B------:R-:W-:Y:S01]  /*9d30*/  CS2R R4, SRZ ;  /* 0x0000000000047805 */ /* 0x000fe2000001ff00 */
[----:B------:R0:W5:Y:S02]  /*9d40*/  @!P4 LD.E.128 R32, desc[UR38][R46.64] ;  /* 0x000000262e20c980 */ /* 0x000164000c101d00 */
[--C-:B------:R-:W-:Y:S02]  /*9d50*/  @!P3 IMAD.WIDE R42, R43, 0x2, R20.reuse ;  /* 0x000000022b2ab825 */ /* 0x100fe400078e0214 */
[----:B------:R0:W5:Y:S02]  /*9d60*/  @!P3 LD.E.128 R28, desc[UR38][R40.64] ;  /* 0x00000026281cb980 */ /* 0x000164000c101d00 */
[----:B------:R-:W-:Y:S02]  /*9d70*/  @!P4 IMAD.WIDE R48, R49, 0x2, R20 ;  /* 0x000000023130c825 */ /* 0x000fe400078e0214 */
[----:B------:R0:W5:Y:S02]  /*9d80*/  @!P3 LD.E.128 R8, desc[UR38][R42.64] ;  /* 0x000000262a08b980 */ /* 0x000164000c101d00 */
[----:B------:R-:W-:-:S02]  /*9d90*/  @!P2 IMAD.X R39, R21, 0x1, R0, P1 ;  /* 0x000000011527a824 */ /* 0x000fc400008e0600 */
[----:B------:R0:W5:Y:S04]  /*9da0*/  @!P4 LD.E.128 R12, desc[UR38][R48.64] ;  /* 0x00000026300cc980 */ /* 0x000168000c101d00 */
[----:B------:R0:W5:Y:S04]  /*9db0*/  @!P2 LD.E.128 R24, desc[UR38][R36.64] ;  /* 0x000000262418a980 */ /* 0x000168000c101d00 */
[----:B------:R0:W5:Y:S02]  /*9dc0*/  @!P2 LD.E.128 R4, desc[UR38][R38.64] ;  /* 0x000000262604a980 */ /* 0x000164000c101d00 */
.L_x_12408:
[----:B------:R-:W-:Y:S05]  /*9dd0*/  BSYNC B1 ;  /* 0x0000000000017941 */ /* 0x000fea0003800000 */
.L_x_12407:
[----:B------:R-:W-:Y:S01]  /*9de0*/  ULEA.HI UR4, UR37, UR37, URZ, 0x1 ;  /* 0x0000002525047291 */ /* 0x000fe2000f8f083f */
[----:B---3-5:R-:W-:Y:S01]  /*9df0*/  IMAD.MOV.U32 R3, RZ, RZ, R5 ;  /* 0x000000ffff037224 */ /* 0x028fe200078e0005 */
[----:B0-----:R-:W-:Y:S01]  /*9e00*/  MOV R38, R29 ;  /* 0x0000001d00267202 */ /* 0x001fe20000000f00 */
[----:B----4-:R-:W-:Y:S01]  /*9e10*/  IMAD.MOV.U32 R0, RZ, RZ, R4 ;  /* 0x000000ffff007224 */ /* 0x010fe200078e0004 */
        /* <DEDUP_REMOVED lines=9> */
[----:B------:R-:W-:Y:S01]  /*9eb0*/  VIMNMX R45, R45, 0xc0, PT ;  /* 0x000000c02d2d7848 */ /* 0x000fe20003fe0100 */
[----:B------:R-:W-:Y:S01]  /*9ec0*/  IMAD.MOV.U32 R36, RZ, RZ, R13 ;  /* 0x000000ffff247224 */ /* 0x000fe200078e000d */
[----:B------:R-:W-:Y:S01]  /*9ed0*/  MOV R3, UR4 ;  /* 0x0000000400037c02 */ /* 0x000fe20008000f00 */
        /* <DEDUP_REMOVED lines=8> */
[----:B------:R-:W-:-:S02]  /*9f60*/  MOV R20, R11 ;  /* 0x0000000b00147202 */ /* 0x000fc40000000f00 */
        /* <DEDUP_REMOVED lines=13> */
[----:B------:R-:W-:Y:S01]  /*a040*/  ISETP.GE.AND P1, PT, R154, R45, PT ;  /* 0x0000002d9a00720c */ /* 0x000fe20003f26270 */
[----:B------:R-:W-:-:S03]  /*a050*/  IMAD.MOV.U32 R38, RZ, RZ, R33 ;  /* 0x000000ffff267224 */ /* 0x000fc600078e0021 */
[----:B------:R-:W-:Y:S01]  /*a060*/  PRMT R66, R21, 0x5410, R36 ;  /* 0x0000541015427816 */ /* 0x000fe20000000024 */
[----:B------:R-:W-:Y:S02]  /*a070*/  IMAD.MOV.U32 R21, RZ, RZ, R30 ;  /* 0x000000ffff157224 */ /* 0x000fe400078e001e */
[----:B------:R-:W-:-:S05]  /*a080*/  IMAD.MOV.U32 R36, RZ, RZ, R31 ;  /* 0x000000ffff247224 */ /* 0x000fca00078e001f */
[----:B------:R-:W-:Y:S02]  /*a090*/  PRMT R50, R21, 0x5410, R36 ;  /* 0x0000541015327816 */ /* 0x000fe40000000024 */
[----:B------:R-:W-:Y:S01]  /*a0a0*/  PRMT R21, R37, 0x5410, R38 ;  /* 0x0000541025157816 */ /* 0x000fe20000000026 */
[----:B------:R-:W-:Y:S01]  /*a0b0*/  IMAD.MOV.U32 R37, RZ, RZ, R35 ;  /* 0x000000ffff257224 */ /* 0x000fe200078e0023 */
[----:B------:R-:W-:Y:S01]  /*a0c0*/  MOV R36, R34 ;  /* 0x0000002200247202 */ /* 0x000fe20000000f00 */
[----:B0-----:R-:W-:Y:S06]  /*a0d0*/  @!P0 BRA `(.L_x_12410) ;  /* 0x0000014400ec8947 */ /* 0x001fec0003800000 */
.L_x_12619:
[----:B------:R-:W-:Y:S05]  /*a0e0*/  BSYNC B1 ;  /* 0x0000000000017941 */ /* 0x000fea0003800000 */
.L_x_12409:
        /* <DEDUP_REMOVED lines=12> */
[----:B-1----:R-:W-:Y:S05]  /*a1b0*/  @P0 BRA `(.L_x_12412) ;  /* 0x0000000400900947 */ /* 0x002fea0003800000 */
[----:B------:R-:W3:Y:S01]  /*a1c0*/  LDL R71, [R1+0xa8] ;  /* 0x0000a80001477983 */ /* 0x000ee20000100800 */
        /* <DEDUP_REMOVED lines=10> */
[----:B-----5:R-:W-:-:S03]  /*a270*/  LOP3.LUT R36, R70, 0x18, R36, 0xf8, !PT ;  /* 0x0000001846247812 */ /* 0x020fc600078ef824 */
[----:B------:R-:W-:Y:S01]  /*a280*/  IMAD R40, R37, 0x1800, R69 ;  /* 0x0000180025287824 */ /* 0x000fe200078e0245 */
[----:B--2---:R-:W-:-:S05]  /*a290*/  LOP3.LUT R41, R36, R67, RZ, 0x3c, !PT ;  /* 0x0000004324297212 */ /* 0x004fca00078e3cff */
[----:B------:R-:W-:-:S04]  /*a2a0*/  IMAD.IADD R41, R40, 0x1, R41 ;  /* 0x0000000128297824 */ /* 0x000fc800078e0229 */
[----:B------:R-:W-:-:S05]  /*a2b0*/  IMAD R46, R41, 0x2, R2 ;  /* 0x00000002292e7824 */ /* 0x000fca00078e0202 */
[----:B------:R-:W0:Y:S01]  /*a2c0*/  LDS.128 R40, [R46+0xc400] ;  /* 0x00c400002e287984 */ /* 0x000e220000000c00 */
[--C-:B------:R-:W-:Y:S02]  /*a2d0*/  SHF.R.U64 R24, R24, 0x10, R25.reuse ;  /* 0x0000001018187819 */ /* 0x100fe40000001219 */
[----:B------:R-:W-:Y:S02]  /*a2e0*/  SHF.R.U32.HI R56, RZ, 0x10, R25 ;  /* 0x00000010ff387819 */ /* 0x000fe40000011619 */
[--C-:B------:R-:W-:Y:S02]  /*a2f0*/  SHF.R.U64 R25, R4, 0x10, R5.reuse ;  /* 0x0000001004197819 */ /* 0x100fe40000001205 */
[----:B------:R-:W-:Y:S01]  /*a300*/  SHF.R.U32.HI R60, RZ, 0x10, R5 ;  /* 0x00000010ff3c7819 */ /* 0x000fe20000011605 */
[----:B------:R-:W-:Y:S01]  /*a310*/  HADD2.F32 R59, -RZ, R59.H0_H0 ;  /* 0x2000003bff3b7230 */ /* 0x000fe20000004100 */
[----:B------:R-:W-:Y:S01]  /*a320*/  SHF.R.U64 R5, R6, 0x10, R7 ;  /* 0x0000001006057819 */ /* 0x000fe20000001207 */
[----:B------:R-:W-:Y:S01]  /*a330*/  HADD2.F32 R57, -RZ, R57.H0_H0 ;  /* 0x20000039ff397230 */ /* 0x000fe20000004100 */
[----:B------:R-:W-:Y:S01]  /*a340*/  SHF.R.U64 R4, R26, 0x10, R27 ;  /* 0x000000101a047819 */ /* 0x000fe2000000121b */
[----:B------:R-:W-:-:S02]  /*a350*/  HADD2.F32 R60, -RZ, R60.H0_H0 ;  /* 0x2000003cff3c7230 */ /* 0x000fc40000004100 */
[----:B------:R-:W-:Y:S01]  /*a360*/  HADD2.F32 R58, -RZ, R58.H0_H0 ;  /* 0x2000003aff3a7230 */ /* 0x000fe20000004100 */
[----:B------:R-:W-:Y:S02]  /*a370*/  SHF.R.U32.HI R27, RZ, 0x10, R27 ;  /* 0x00000010ff1b7819 */ /* 0x000fe4000001161b */
[----:B------:R-:W-:Y:S01]  /*a380*/  SHF.R.U32.HI R65, RZ, 0x10, R7 ;  /* 0x00000010ff417819 */ /* 0x000fe20000011607 */
[--C-:B0-----:R-:W-:Y:S02]  /*a390*/  HADD2.F32 R6, -RZ, R41.reuse.H0_H0 ;  /* 0x20000029ff067230 */ /* 0x101fe40000004100 */
[----:B------:R-:W-:-:S03]  /*a3a0*/  HADD2.F32 R41, -RZ, R41.H1_H1 ;  /* 0x30000029ff297230 */ /* 0x000fc60000004100 */
[C---:B------:R-:W-:Y:S01]  /*a3b0*/  FMUL.FTZ R61, R6.reuse, R59 ;  /* 0x0000003b063d7220 */ /* 0x040fe20000410000 */
[----:B------:R-:W-:Y:S01]  /*a3c0*/  FMUL.FTZ R63, R6, R57 ;  /* 0x00000039063f7220 */ /* 0x000fe20000410000 */
[----:B------:R-:W-:Y:S02]  /*a3d0*/  HADD2.F32 R53, -RZ, R40.H0_H0 ;  /* 0x20000028ff357230 */ /* 0x000fe40000004100 */
[----:B------:R-:W-:Y:S02]  /*a3e0*/  HADD2.F32 R54, -RZ, R42.H0_H0 ;  /* 0x2000002aff367230 */ /* 0x000fe40000004100 */
[--C-:B------:R-:W-:Y:S02]  /*a3f0*/  HADD2.F32 R55, -RZ, R43.reuse.H0_H0 ;  /* 0x2000002bff377230 */ /* 0x100fe40000004100 */
[----:B------:R-:W-:Y:S02]  /*a400*/  HADD2.F32 R43, -RZ, R43.H1_H1 ;  /* 0x3000002bff2b7230 */ /* 0x000fe40000004100 */
[----:B------:R-:W-:-:S02]  /*a410*/  HADD2.F32 R40, -RZ, R40.H1_H1 ;  /* 0x30000028ff287230 */ /* 0x000fc40000004100 */
[----:B------:R-:W-:Y:S02]  /*a420*/  HADD2.F32 R42, -RZ, R42.H1_H1 ;  /* 0x3000002aff2a7230 */ /* 0x000fe40000004100 */
[----:B------:R-:W-:Y:S01]  /*a430*/  HADD2.F32 R25, -RZ, R25.H0_H0 ;  /* 0x20000019ff197230 */ /* 0x000fe20000004100 */
[----:B---3--:R-:W0:Y:S02]  /*a440*/  LDS.128 R36, [R71] ;  /* 0x0000000047247984 */ /* 0x008e240000000c00 */
[--C-:B0-----:R-:W-:Y:S02]  /*a450*/  HADD2.F32 R26, -RZ, R37.reuse.H0_H0 ;  /* 0x20000025ff1a7230 */ /* 0x101fe40000004100 */
[----:B------:R-:W-:-:S03]  /*a460*/  HADD2.F32 R52, -RZ, R37.H1_H1 ;  /* 0x30000025ff347230 */ /* 0x000fc60000004100 */
[C---:B------:R-:W-:Y:S01]  /*a470*/  FFMA.FTZ R6, R26.reuse, R57, -R61 ;  /* 0x000000391a067223 */ /* 0x040fe2000001083d */
[----:B------:R-:W-:Y:S02]  /*a480*/  HADD2.F32 R57, -RZ, R56.H0_H0 ;  /* 0x20000038ff397230 */ /* 0x000fe40000004100 */
[C---:B------:R-:W-:Y:S01]  /*a490*/  FMUL.FTZ R61, R41.reuse, R60 ;  /* 0x0000003c293d7220 */ /* 0x040fe20000410000 */
[----:B------:R-:W-:Y:S02]  /*a4a0*/  HADD2.F32 R56, -RZ, R62.H0_H0 ;  /* 0x2000003eff387230 */ /* 0x000fe40000004100 */
[----:B------:R-:W-:Y:S01]  /*a4b0*/  FFMA.FTZ R26, R26, R59, R63 ;  /* 0x0000003b1a1a7223 */ /* 0x000fe2000001003f */
[----:B------:R-:W-:Y:S02]  /*a4c0*/  HADD2.F32 R51, -RZ, R36.H0_H0 ;  /* 0x20000024ff337230 */ /* 0x000fe40000004100 */
[-C--:B------:R-:W-:Y:S01]  /*a4d0*/  FMUL.FTZ R59, R41, R57.reuse ;  /* 0x00000039293b7220 */ /* 0x080fe20000410000 */
[----:B------:R-:W-:Y:S01]  /*a4e0*/  FFMA.FTZ R41, R52, R57, -R61 ;  /* 0x0000003934297223 */ /* 0x000fe2000001083d */
[----:B------:R-:W-:Y:S01]  /*a4f0*/  FMUL.FTZ R62, R53, R58 ;  /* 0x0000003a353e7220 */ /* 0x000fe20000410000 */
[----:B------:R-:W-:-:S02]  /*a500*/  HADD2.F32 R57, -RZ, R64.H0_H0 ;  /* 0x20000040ff397230 */ /* 0x000fc40000004100 */
[----:B------:R-:W-:Y:S01]  /*a510*/  FMUL.FTZ R53, R53, R56 ;  /* 0x0000003835357220 */ /* 0x000fe20000410000 */
[----:B------:R-:W-:Y:S01]  /*a520*/  FFMA.FTZ R59, R52, R60, R59 ;  /* 0x0000003c343b7223 */ /* 0x000fe2000001003b */
[----:B------:R-:W-:Y:S02]  /*a530*/  HADD2.F32 R37, -RZ, R38.H0_H0 ;  /* 0x20000026ff257230 */ /* 0x000fe40000004100 */
[C---:B------:R-:W-:Y:S01]  /*a540*/  FFMA.FTZ R62, R51.reuse, R56, -R62 ;  /* 0x00000038333e7223 */ /* 0x040fe2000001083e */
[----:B------:R-:W-:Y:S02]  /*a550*/  HADD2.F32 R52, -RZ, R66.H0_H0 ;  /* 0x20000042ff347230 */ /* 0x000fe40000004100 */
[----:B------:R-:W-:Y:S01]  /*a560*/  FFMA.FTZ R53, R51, R58, R53 ;  /* 0x0000003a33357223 */ /* 0x000fe20000010035 */
[----:B------:R-:W-:Y:S01]  /*a570*/  FMUL.FTZ R60, R54, R57 ;  /* 0x00000039363c7220 */ /* 0x000fe20000410000 */
[----:B------:R-:W-:Y:S02]  /*a580*/  HADD2.F32 R58, -RZ, R64.H1_H1 ;  /* 0x30000040ff3a7230 */ /* 0x000fe40000004100 */
[----:B------:R-:W-:-:S02]  /*a590*/  HADD2.F32 R56, -RZ, R66.H1_H1 ;  /* 0x30000042ff387230 */ /* 0x000fc40000004100 */
[-C--:B------:R-:W-:Y:S01]  /*a5a0*/  FMUL.FTZ R64, R54, R52.reuse ;  /* 0x0000003436407220 */ /* 0x080fe20000410000 */
[----:B------:R-:W-:Y:S02]  /*a5b0*/  HADD2.F32 R7, -RZ, R39.H0_H0 ;  /* 0x20000027ff077230 */ /* 0x000fe40000004100 */
[----:B------:R-:W-:Y:S01]  /*a5c0*/  FFMA.FTZ R60, R37, R52, -R60 ;  /* 0x00000034253c7223 */ /* 0x000fe2000001083c */
[----:B------:R-:W-:Y:S02]  /*a5d0*/  HADD2.F32 R54, -RZ, R65.H0_H0 ;  /* 0x20000041ff367230 */ /* 0x000fe40000004100 */
[C---:B------:R-:W-:Y:S01]  /*a5e0*/  FMUL.FTZ R66, R55.reuse, R58 ;  /* 0x0000003a37427220 */ /* 0x040fe20000410000 */
[----:B------:R-:W-:Y:S02]  /*a5f0*/  HADD2.F32 R52, -RZ, R27.H0_H0 ;  /* 0x2000001bff347230 */ /* 0x000fe40000004100 */
[----:B------:R-:W-:Y:S01]  /*a600*/  FMUL.FTZ R55, R55, R56 ;  /* 0x0000003837377220 */ /* 0x000fe20000410000 */
[----:B------:R-:W-:-:S02]  /*a610*/  HADD2.F32 R39, -RZ, R39.H1_H1 ;  /* 0x30000027ff277230 */ /* 0x000fc40000004100 */
[----:B------:R-:W-:Y:S01]  /*a620*/  FFMA.FTZ R66, R7, R56, -R66 ;  /* 0x0000003807427223 */ /* 0x000fe20000010842 */
[----:B------:R-:W-:Y:S01]  /*a630*/  FMUL.FTZ R68, R43, R54 ;  /* 0x000000362b447220 */ /* 0x000fe20000410000 */
[----:B------:R-:W-:Y:S01]  /*a640*/  FFMA.FTZ R55, R7, R58, R55 ;  /* 0x0000003a07377223 */ /* 0x000fe20000010037 */
[----:B------:R-:W-:Y:S01]  /*a650*/  FMUL.FTZ R56, R43, R52 ;  /* 0x000000342b387220 */ /* 0x000fe20000410000 */
[----:B------:R-:W-:Y:S02]  /*a660*/  HADD2.F32 R27, -RZ, R5.H0_H0 ;  /* 0x20000005ff1b7230 */ /* 0x000fe40000004100 */
[----:B------:R-:W-:Y:S02]  /*a670*/  HADD2.F32 R7, -RZ, R24.H0_H0 ;  /* 0x20000018ff077230 */ /* 0x000fe40000004100 */
[----:B------:R-:W-:Y:S02]  /*a680*/  HADD2.F32 R5, -RZ, R4.H0_H0 ;  /* 0x20000004ff057230 */ /* 0x000fe40000004100 */
[----:B------:R-:W-:Y:S01]  /*a690*/  FFMA.FTZ R64, R37, R57, R64 ;  /* 0x0000003925407223 */ /* 0x000fe20000010040 */
[----:B------:R-:W-:-:S02]  /*a6a0*/  HADD2.F32 R36, -RZ, R36.H1_H1 ;  /* 0x30000024ff247230 */ /* 0x000fc40000004100 */
[C---:B------:R-:W-:Y:S01]  /*a6b0*/  FFMA.FTZ R51, R39.reuse, R52, -R68 ;  /* 0x0000003427337223 */ /* 0x040fe20000010844 */
[----:B------:R-:W-:Y:S02]  /*a6c0*/  HADD2.F32 R38, -RZ, R38.H1_H1 ;  /* 0x30000026ff267230 */ /* 0x000fe40000004100 */
[----:B------:R-:W-:Y:S01]  /*a6d0*/  FFMA.FTZ R56, R39, R54, R56 ;  /* 0x0000003627387223 */ /* 0x000fe20000010038 */
        /* <DEDUP_REMOVED lines=18> */
.L_x_12412:
[----:B------:R-:W-:Y:S05]  /*a800*/  BSYNC B1 ;  /* 0x0000000000017941 */ /* 0x000fea0003800000 */
.L_x_12411:
[----:B------:R-:W-:Y:S04]  /*a810*/  BSSY B1, `(.L_x_12413) ;  /* 0x0000062000017945 */ /* 0x000fe80003800000 */
[----:B------:R-:W-:Y:S05]  /*a820*/  @P1 BRA `(.L_x_12414) ;  /* 0x0000000400801947 */ /* 0x000fea0003800000 */
[----:B0-----:R-:W3:Y:S04]  /*a830*/  LDL R4, [R1+0x48] ;  /* 0x0000480001047983 */ /* 0x001ee80000100800 */
[----:B------:R-:W4:Y:S01]  /*a840*/  LDL R59, [R1+0xa4] ;  /* 0x0000a400013b7983 */ /* 0x000f220000100800 */
[----:B------:R-:W-:Y:S01]  /*a850*/  SHF.R.U64 R55, R8, 0x10, R9 ;  /* 0x0000001008377819 */ /* 0x000fe20000001209 */
[----:B--2---:R-:W-:Y:S01]  /*a860*/  HADD2.F32 R41, -RZ, R47.H1_H1 ;  /* 0x3000002fff297230 */ /* 0x004fe20000004100 */
[----:B------:R-:W-:Y:S01]  /*a870*/  SHF.R.U64 R8, R30, 0x10, R31 ;  /* 0x000000101e087819 */ /* 0x000fe2000000121f */
[----:B------:R-:W-:Y:S01]  /*a880*/  HADD2.F32 R39, -RZ, R49.H1_H1 ;  /* 0x30000031ff277230 */ /* 0x000fe20000004100 */
[----:B------:R-:W-:Y:S02]  /*a890*/  SHF.R.U32.HI R42, RZ, 0x10, R9 ;  /* 0x00000010ff2a7819 */ /* 0x000fe40000011609 */
[----:B------:R-:W-:-:S02]  /*a8a0*/  SHF.R.U32.HI R46, RZ, 0x10, R29 ;  /* 0x00000010ff2e7819 */ /* 0x000fc4000001161d */
[----:B------:R-:W-:Y:S01]  /*a8b0*/  SHF.R.U32.HI R57, RZ, 0x10, R31 ;  /* 0x00000010ff397819 */ /* 0x000fe2000001161f */
[----:B------:R-:W-:Y:S01]  /*a8c0*/  HADD2.F32 R42, -RZ, R42.H0_H0 ;  /* 0x2000002aff2a7230 */ /* 0x000fe20000004100 */
[--C-:B------:R-:W-:Y:S02]  /*a8d0*/  SHF.R.U64 R53, R10, 0x10, R11.reuse ;  /* 0x000000100a357819 */ /* 0x100fe4000000120b */
[----:B------:R-:W-:Y:S02]  /*a8e0*/  SHF.R.U32.HI R51, RZ, 0x10, R11 ;  /* 0x00000010ff337819 */ /* 0x000fe4000001160b */
[----:B------:R-:W-:Y:S02]  /*a8f0*/  SHF.R.U64 R28, R28, 0x10, R29 ;  /* 0x000000101c1c7819 */ /* 0x000fe4000000121d */
[----:B---3--:R-:W-:-:S04]  /*a900*/  LEA.HI R4, R3, R4, RZ, 0x1d ;  /* 0x0000000403047211 */ /* 0x008fc800078fe8ff */
[----:B------:R-:W-:-:S04]  /*a910*/  SHF.R.S32.HI R5, RZ, 0x1f, R4 ;  /* 0x0000001fff057819 */ /* 0x000fc80000011404 */
[----:B------:R-:W-:Y:S01]  /*a920*/  LEA.HI R5, R5, R4, RZ, 0x2 ;  /* 0x0000000405057211 */ /* 0x000fe200078f10ff */
[----:B------:R-:W-:-:S03]  /*a930*/  IMAD.SHL.U32 R4, R4, 0x8, RZ ;  /* 0x0000000804047824 */ /* 0x000fc600078e00ff */
[----:B------:R-:W-:Y:S02]  /*a940*/  SHF.R.S32.HI R5, RZ, 0x2, R5 ;  /* 0x00000002ff057819 */ /* 0x000fe40000011405 */
[----:B-----5:R-:W-:-:S03]  /*a950*/  LOP3.LUT R4, R70, 0x18, R4, 0xf8, !PT ;  /* 0x0000001846047812 */ /* 0x020fc600078ef804 */
[----:B------:R-:W-:Y:S01]  /*a960*/  IMAD R24, R5, 0x1800, R69 ;  /* 0x0000180005187824 */ /* 0x000fe200078e0245 */
[----:B------:R-:W-:Y:S02]  /*a970*/  LOP3.LUT R25, R4, R67, RZ, 0x3c, !PT ;  /* 0x0000004304197212 */ /* 0x000fe400078e3cff */
[----:B----4-:R-:W0:Y:S02]  /*a980*/  LDS.128 R4, [R59] ;  /* 0x000000003b047984 */ /* 0x010e240000000c00 */
[----:B------:R-:W-:-:S05]  /*a990*/  IADD3 R25, R24, R25, RZ ;  /* 0x0000001918197210 */ /* 0x000fca0007ffe0ff */
        /* <DEDUP_REMOVED lines=14> */
[----:B------:R-:W-:Y:S01]  /*aa80*/  FFMA.FTZ R43, R9, R39, -R40 ;  /* 0x00000027092b7223 */ /* 0x000fe20000010828 */
[----:B------:R-:W-:-:S02]  /*aa90*/  HADD2.F32 R39, -RZ, R46.H0_H0 ;  /* 0x2000002eff277230 */ /* 0x000fc40000004100 */
[----:B------:R-:W-:Y:S01]  /*aaa0*/  FFMA.FTZ R41, R9, R41, R30 ;  /* 0x0000002909297223 */ /* 0x000fe2000001001e */
[----:B------:R-:W-:Y:S02]  /*aab0*/  HADD2.F32 R40, -RZ, R47.H0_H0 ;  /* 0x2000002fff287230 */ /* 0x000fe40000004100 */
[C---:B------:R-:W-:Y:S01]  /*aac0*/  FMUL.FTZ R47, R31.reuse, R42 ;  /* 0x0000002a1f2f7220 */ /* 0x040fe20000410000 */
[----:B------:R-:W-:Y:S02]  /*aad0*/  HADD2.F32 R30, -RZ, R49.H0_H0 ;  /* 0x20000031ff1e7230 */ /* 0x000fe40000004100 */
[-C--:B------:R-:W-:Y:S01]  /*aae0*/  FMUL.FTZ R31, R31, R39.reuse ;  /* 0x000000271f1f7220 */ /* 0x080fe20000410000 */
[----:B------:R-:W-:Y:S02]  /*aaf0*/  HADD2.F32 R46, -RZ, R48.H0_H0 ;  /* 0x20000030ff2e7230 */ /* 0x000fe40000004100 */
[C---:B------:R-:W-:Y:S01]  /*ab00*/  FMUL.FTZ R52, R25.reuse, R40 ;  /* 0x0000002819347220 */ /* 0x040fe20000410000 */
[C---:B------:R-:W-:Y:S01]  /*ab10*/  FFMA.FTZ R54, R10.reuse, R39, -R47 ;  /* 0x000000270a367223 */ /* 0x040fe2000001082f */
[----:B------:R-:W-:Y:S01]  /*ab20*/  FFMA.FTZ R42, R10, R42, R31 ;  /* 0x0000002a0a2a7223 */ /* 0x000fe2000001001f */
[-C--:B------:R-:W-:Y:S01]  /*ab30*/  FMUL.FTZ R25, R25, R30.reuse ;  /* 0x0000001e19197220 */ /* 0x080fe20000410000 */
[----:B------:R-:W-:Y:S01]  /*ab40*/  FFMA.FTZ R52, R5, R30, -R52 ;  /* 0x0000001e05347223 */ /* 0x000fe20000010834 */
[----:B------:R-:W-:-:S02]  /*ab50*/  HADD2.F32 R10, -RZ, R50.H0_H0 ;  /* 0x20000032ff0a7230 */ /* 0x000fc40000004100 */
[----:B------:R-:W-:Y:S01]  /*ab60*/  FMUL.FTZ R30, R37, R46 ;  /* 0x0000002e251e7220 */ /* 0x000fe20000410000 */
[--C-:B------:R-:W-:Y:S02]  /*ab70*/  HADD2.F32 R38, -RZ, R27.reuse.H0_H0 ;  /* 0x2000001bff267230 */ /* 0x100fe40000004100 */
[----:B------:R-:W-:Y:S01]  /*ab80*/  FFMA.FTZ R40, R5, R40, R25 ;  /* 0x0000002805287223 */ /* 0x000fe20000010019 */
[----:B------:R-:W-:Y:S02]  /*ab90*/  HADD2.F32 R50, -RZ, R50.H1_H1 ;  /* 0x30000032ff327230 */ /* 0x000fe40000004100 */
[-C--:B------:R-:W-:Y:S01]  /*aba0*/  FMUL.FTZ R56, R37, R10.reuse ;  /* 0x0000000a25387220 */ /* 0x080fe20000410000 */
[----:B------:R-:W-:Y:S02]  /*abb0*/  HADD2.F32 R48, -RZ, R48.H1_H1 ;  /* 0x30000030ff307230 */ /* 0x000fe40000004100 */
[----:B------:R-:W-:Y:S01]  /*abc0*/  FFMA.FTZ R31, R11, R10, -R30 ;  /* 0x0000000a0b1f7223 */ /* 0x000fe2000001081e */
[----:B------:R-:W-:-:S02]  /*abd0*/  HADD2.F32 R27, -RZ, R27.H1_H1 ;  /* 0x3000001bff1b7230 */ /* 0x000fc40000004100 */
[C---:B------:R-:W-:Y:S01]  /*abe0*/  FMUL.FTZ R5, R38.reuse, R50 ;  /* 0x0000003226057220 */ /* 0x040fe20000410000 */
[----:B------:R-:W-:Y:S02]  /*abf0*/  HADD2.F32 R30, -RZ, R51.H0_H0 ;  /* 0x20000033ff1e7230 */ /* 0x000fe40000004100 */
[----:B------:R-:W-:Y:S01]  /*ac00*/  FMUL.FTZ R58, R38, R48 ;  /* 0x00000030263a7220 */ /* 0x000fe20000410000 */
[----:B------:R-:W-:Y:S02]  /*ac10*/  HADD2.F32 R10, -RZ, R57.H0_H0 ;  /* 0x20000039ff0a7230 */ /* 0x000fe40000004100 */
[----:B------:R-:W-:Y:S01]  /*ac20*/  FFMA.FTZ R56, R11, R46, R56 ;  /* 0x0000002e0b387223 */ /* 0x000fe20000010038 */
[----:B------:R-:W-:Y:S02]  /*ac30*/  HADD2.F32 R24, -RZ, R24.H1_H1 ;  /* 0x30000018ff187230 */ /* 0x000fe40000004100 */
[----:B------:R-:W-:Y:S01]  /*ac40*/  FMUL.FTZ R38, R27, R30 ;  /* 0x0000001e1b267220 */ /* 0x000fe20000410000 */
[----:B------:R-:W-:-:S02]  /*ac50*/  HADD2.F32 R26, -RZ, R26.H1_H1 ;  /* 0x3000001aff1a7230 */ /* 0x000fc40000004100 */
[----:B------:R-:W-:Y:S01]  /*ac60*/  FFMA.FTZ R48, R29, R48, R5 ;  /* 0x000000301d307223 */ /* 0x000fe20000010005 */
        /* <DEDUP_REMOVED lines=13> */
[----:B------:R-:W-:Y:S01]  /*ad40*/  FFMA.FTZ R58, R29, R50, -R58 ;  /* 0x000000321d3a7223 */ /* 0x000fe2000001083a */
        /* <DEDUP_REMOVED lines=14> */
.L_x_12414:
[----:B------:R-:W-:Y:S05]  /*ae30*/  BSYNC B1 ;  /* 0x0000000000017941 */ /* 0x000fea0003800000 */
.L_x_12413:
[----:B------:R-:W-:Y:S05]  /*ae40*/  @P2 BRA `(.L_x_12395) ;  /* 0x0000000400802947 */ /* 0x000fea0003800000 */
[----:B01----:R-:W3:Y:S04]  /*ae50*/  LDL R4, [R1+0x4c] ;  /* 0x00004c0001047983 */ /* 0x003ee80000100800 */
[----:B------:R-:W4:Y:S01]  /*ae60*/  LDL R42, [R1+0xa0] ;  /* 0x0000a000012a7983 */ /* 0x000f220000100800 */
[--C-:B------:R-:W-:Y:S01]  /*ae70*/  HADD2.F32 R29, -RZ, R21.reuse.H1_H1 ;  /* 0x30000015ff1d7230 */ /* 0x100fe20000004100 */
[----:B--2---:R-:W-:Y:S01]  /*ae80*/  SHF.R.U64 R41, R32, 0x10, R33 ;  /* 0x0000001020297819 */ /* 0x004fe20000001221 */
[--C-:B------:R-:W-:Y:S01]  /*ae90*/  HADD2.F32 R31, -RZ, R0.reuse.H1_H1 ;  /* 0x30000000ff1f7230 */ /* 0x100fe20000004100 */
[----:B------:R-:W-:Y:S01]  /*aea0*/  SHF.R.U32.HI R30, RZ, 0x10, R13 ;  /* 0x00000010ff1e7819 */ /* 0x000fe2000001160d */
[----:B------:R-:W-:Y:S01]  /*aeb0*/  HADD2.F32 R28, -RZ, R0.H0_H0 ;  /* 0x20000000ff1c7230 */ /* 0x000fe20000004100 */
[----:B------:R-:W-:Y:S01]  /*aec0*/  SHF.R.U32.HI R32, RZ, 0x10, R33 ;  /* 0x00000010ff207819 */ /* 0x000fe20000011621 */
[----:B------:R-:W-:Y:S01]  /*aed0*/  HADD2.F32 R0, -RZ, R21.H0_H0 ;  /* 0x20000015ff007230 */ /* 0x000fe20000004100 */
[----:B------:R-:W-:Y:S01]  /*aee0*/  SHF.R.U64 R38, R12, 0x10, R13 ;  /* 0x000000100c267819 */ /* 0x000fe2000000120d */
[----:B------:R-:W-:Y:S01]  /*aef0*/  HADD2.F32 R30, -RZ, R30.H0_H0 ;  /* 0x2000001eff1e7230 */ /* 0x000fe20000004100 */
[--C-:B------:R-:W-:Y:S01]  /*af00*/  SHF.R.U64 R40, R34, 0x10, R35.reuse ;  /* 0x0000001022287819 */ /* 0x100fe20000001223 */
[--C-:B------:R-:W-:Y:S01]  /*af10*/  HADD2.F32 R21, -RZ, R20.reuse.H0_H0 ;  /* 0x20000014ff157230 */ /* 0x100fe20000004100 */
[----:B------:R-:W-:Y:S01]  /*af20*/  SHF.R.U32.HI R39, RZ, 0x10, R35 ;  /* 0x00000010ff277819 */ /* 0x000fe20000011623 */
[----:B------:R-:W-:Y:S01]  /*af30*/  HADD2.F32 R20, -RZ, R20.H1_H1 ;  /* 0x30000014ff147230 */ /* 0x000fe20000004100 */
[----:B------:R-:W-:-:S02]  /*af40*/  SHF.R.U32.HI R36, RZ, 0x10, R15 ;  /* 0x00000010ff247819 */ /* 0x000fc4000001160f */
        /* <DEDUP_REMOVED lines=8> */
[----:B------:R-:W-:Y:S01]  /*afd0*/  LOP3.LUT R3, R3, R67, RZ, 0x3c, !PT ;  /* 0x0000004303037212 */ /* 0x000fe200078e3cff */
[----:B----4-:R-:W0:Y:S04]  /*afe0*/  LDS.128 R4, [R42] ;  /* 0x000000002a047984 */ /* 0x010e280000000c00 */
        /* <DEDUP_REMOVED lines=18> */
[----:B------:R-:W-:Y:S01]  /*b110*/  FFMA.FTZ R35, R12, R31, R35 ;  /* 0x0000001f0c237223 */ /* 0x000fe20000010023 */
[C---:B------:R-:W-:Y:S01]  /*b120*/  FMUL.FTZ R12, R9.reuse, R28 ;  /* 0x0000001c090c7220 */ /* 0x040fe20000410000 */
[----:B------:R-:W-:Y:S02]  /*b130*/  HADD2.F32 R26, -RZ, R10.H0_H0 ;  /* 0x2000000aff1a7230 */ /* 0x000fe40000004100 */
[----:B------:R-:W-:Y:S01]  /*b140*/  FMUL.FTZ R29, R9, R0 ;  /* 0x00000000091d7220 */ /* 0x000fe20000410000 */
[----:B------:R-:W-:Y:S02]  /*b150*/  HADD2.F32 R27, -RZ, R11.H0_H0 ;  /* 0x2000000bff1b7230 */ /* 0x000fe40000004100 */
[----:B------:R-:W-:Y:S01]  /*b160*/  FMUL.FTZ R34, R25, R24 ;  /* 0x0000001819227220 */ /* 0x000fe20000410000 */
[----:B------:R-:W-:-:S02]  /*b170*/  HADD2.F32 R9, -RZ, R45.H0_H0 ;  /* 0x2000002dff097230 */ /* 0x000fc40000004100 */
[----:B------:R-:W-:Y:S01]  /*b180*/  FFMA.FTZ R25, R5, R0, -R12 ;  /* 0x0000000005197223 */ /* 0x000fe2000001080c */
[----:B------:R-:W-:Y:S01]  /*b190*/  FFMA.FTZ R32, R13, R24, -R32 ;  /* 0x000000180d207223 */ /* 0x000fe20000010820 */
[----:B------:R-:W-:Y:S01]  /*b1a0*/  FFMA.FTZ R29, R5, R28, R29 ;  /* 0x0000001c051d7223 */ /* 0x000fe2000001001d */
[----:B------:R-:W-:Y:S02]  /*b1b0*/  HADD2.F32 R0, -RZ, R45.H1_H1 ;  /* 0x3000002dff007230 */ /* 0x000fe40000004100 */
        /* <DEDUP_REMOVED lines=10> */
[----:B------:R-:W-:Y:S01]  /*b260*/  FFMA.FTZ R14, R14, R21, R13 ;  /* 0x000000150e0e7223 */ /* 0x000fe2000001000d */
[C---:B------:R-:W-:Y:S01]  /*b270*/  FMUL.FTZ R30, R11.reuse, R24 ;  /* 0x000000180b1e7220 */ /* 0x040fe20000410000 */
[----:B------:R-:W-:Y:S01]  /*b280*/  FMUL.FTZ R0, R11, R12 ;  /* 0x0000000c0b007220 */ /* 0x000fe20000410000 */
[----:B------:R-:W-:Y:S02]  /*b290*/  HADD2.F32 R8, -RZ, R8.H1_H1 ;  /* 0x30000008ff087230 */ /* 0x000fe40000004100 */
[----:B------:R-:W-:Y:S01]  /*b2a0*/  FFMA.FTZ R27, R15, R20, R27 ;  /* 0x000000140f1b7223 */ /* 0x000fe2000001001b */
[----:B------:R-:W-:-:S02]  /*b2b0*/  HADD2.F32 R10, -RZ, R10.H1_H1 ;  /* 0x3000000aff0a7230 */ /* 0x000fc40000004100 */
[C---:B------:R-:W-:Y:S01]  /*b2c0*/  FFMA.FTZ R21, R7.reuse, R12, -R30 ;  /* 0x0000000c07157223 */ /* 0x040fe2000001081e */
[----:B------:R-:W-:Y:S02]  /*b2d0*/  HADD2.F32 R11, -RZ, R38.H0_H0 ;  /* 0x20000026ff0b7230 */ /* 0x000fe40000004100 */
[----:B------:R-:W-:Y:S01]  /*b2e0*/  FFMA.FTZ R24, R7, R24, R0 ;  /* 0x0000001807187223 */ /* 0x000fe20000010000 */
[----:B------:R-:W-:Y:S02]  /*b2f0*/  HADD2.F32 R13, -RZ, R37.H0_H0 ;  /* 0x20000025ff0d7230 */ /* 0x000fe40000004100 */
        /* <DEDUP_REMOVED lines=21> */
.L_x_12395:
[----:B------:R-:W-:Y:S05]  /*b450*/  BSYNC B0 ;  /* 0x0000000000007941 */ /* 0x000fea0003800000 */
.L_x_12388:
        /* <DEDUP_REMOVED lines=8> */
.L_x_12386:
[----:B01-3--:R-:W-:-:S04]  /*b4e0*/  MOV R0, UR41 ;  /* 0x0000002900007c02 */ /* 0x00bfc80008000f00 */
[----:B------:R-:W-:-:S13]  /*b4f0*/  ISETP.NE.AND P0, PT, R0, 0x3, PT ;  /* 0x000000030000780c */ /* 0x000fda0003f05270 */
[----:B------:R-:W-:Y:S05]  /*b500*/  @!P0 BRA `(.L_x_12415) ;  /* 0x0000000000048947 */ /* 0x000fea0003800000 */
[----:B------:R-:W-:Y:S01]  /*b510*/  BPT.TRAP 0x1 ;  /* 0x000000040000795c */ /* 0x000fe20000300000 */
.L_x_12415:
[----:B------:R-:W-:Y:S01]  /*b520*/  IMAD R0, R19, 0x8, R2 ;  /* 0x0000000813007824 */ /* 0x000fe200078e0202 */
[----:B--2-4-:R-:W-:-:S04]  /*b530*/  SHF.L.U32 R5, R137, 0x1f, RZ ;  /* 0x0000001f89057819 */ /* 0x014fc800000006ff */
[----:B------:R0:W1:Y:S01]  /*b540*/  SYNCS.PHASECHK.TRANS64.TRYWAIT P1, [R0+URZ+0x2d830], R5 ;  /* 0x02d83005000075a7 */ /* 0x000062000802017f */
[----:B------:R-:W-:Y:S05]  /*b550*/  @!P0 BRA `(.L_x_12416) ;  /* 0x0000000000048947 */ /* 0x000fea0003800000 */
[----:B------:R-:W-:Y:S01]  /*b560*/  BPT.TRAP 0x1 ;  /* 0x000000040000795c */ /* 0x000fe20000300000 */
.L_x_12416:
[----:B------:R-:W-:Y:S02]  /*b570*/  VIADD R3, R2, 0x15400 ;  /* 0x0001540002037836 */ /* 0x000fe40000000000 */
[----:B------:R-:W-:-:S03]  /*b580*/  IMAD R44, R44, 0x1000, R2 ;  /* 0x000010002c2c7824 */ /* 0x000fc600078e0202 */
        /* <DEDUP_REMOVED lines=10> */
.L_x_12417:
[----:B--2---:R-:W2:Y:S01]  /*b630*/  LDL R3, [R1+0x60] ;  /* 0x0000600001037983 */ /* 0x004ea20000100800 */
[----:B------:R-:W-:Y:S01]  /*b640*/  IMAD.MOV.U32 R157, RZ, RZ, -0x7fffffe0 ;  /* 0x80000020ff9d7424 */ /* 0x000fe200078e00ff */
[----:B------:R-:W-:Y:S01]  /*b650*/  LOP3.LUT R156, R44, 0x10000, RZ, 0xfc, !PT ;  /* 0x000100002c9c7812 */ /* 0x000fe200078efcff */
[----:B------:R-:W-:Y:S05]  /*b660*/  WARPSYNC.ALL ;  /* 0x0000000000007948 */ /* 0x000fea0003800000 */
[----:B01----:R-:W-:Y:S01]  /*b670*/  MOV R5, 0x80000020 ;  /* 0x8000002000057802 */ /* 0x003fe20000000f00 */
[----:B-----5:R-:W-:Y:S01]  /*b680*/  WARPGROUP.ARRIVE ;  /* 0x00000000000079c5 */ /* 0x020fe20000000000 */
[C---:B------:R-:W-:Y:S01]  /*b690*/  R2UR UR4, R156.reuse ;  /* 0x000000009c0472ca */ /* 0x040fe200000e0000 */
[C---:B------:R-:W-:Y:S01]  /*b6a0*/  VIADD R14, R156.reuse, 0x2 ;  /* 0x000000029c0e7836 */ /* 0x040fe20000000000 */
[----:B------:R-:W-:Y:S01]  /*b6b0*/  R2UR UR7, R5 ;  /* 0x00000000050772ca */ /* 0x000fe200000e0000 */
[----:B------:R-:W-:Y:S01]  /*b6c0*/  IMAD.MOV.U32 R7, RZ, RZ, -0x7fffffe0 ;  /* 0x80000020ff077424 */ /* 0x000fe200078e00ff */
[----:B------:R-:W-:Y:S01]  /*b6d0*/  R2UR UR5, R157 ;  /* 0x000000009d0572ca */ /* 0x000fe200000e0000 */
[C---:B------:R-:W-:Y:S01]  /*b6e0*/  VIADD R12, R156.reuse, 0x300 ;  /* 0x000003009c0c7836 */ /* 0x040fe20000000000 */
[----:B------:R-:W-:Y:S01]  /*b6f0*/  MOV R15, 0x80000020 ;  /* 0x80000020000f7802 */ /* 0x000fe20000000f00 */
[----:B------:R-:W-:Y:S01]  /*b700*/  IMAD.MOV.U32 R13, RZ, RZ, -0x7fffffe0 ;  /* 0x80000020ff0d7424 */ /* 0x000fe200078e00ff */
[C---:B------:R-:W-:Y:S01]  /*b710*/  IADD3 R8, R156.reuse, 0x600, RZ ;  /* 0x000006009c087810 */ /* 0x040fe20007ffe0ff */
[----:B------:R-:W-:Y:S01]  /*b720*/  VIADD R10, R156, 0x302 ;  /* 0x000003029c0a7836 */ /* 0x000fe20000000000 */
[----:B------:R-:W-:Y:S01]  /*b730*/  MOV R5, 0x80000020 ;  /* 0x8000002000057802 */ /* 0x000fe20000000f00 */
[----:B------:R-:W-:Y:S01]  /*b740*/  IMAD.MOV.U32 R11, RZ, RZ, -0x7fffffe0 ;  /* 0x80000020ff0b7424 */ /* 0x000fe200078e00ff */
[----:B------:R0:W-:Y:S01]  /*b750*/  STL.64 [R1+0x30], R14 ;  /* 0x0000300e01007387 */ /* 0x0001e20000100a00 */
[----:B------:R-:W-:-:S03]  /*b760*/  IMAD.MOV.U32 R9, RZ, RZ, -0x7fffffe0 ;  /* 0x80000020ff097424 */ /* 0x000fc600078e00ff */
        /* <DEDUP_REMOVED lines=16> */
[----:B------:R-:W-:Y:S02]  /*b870*/  R2UR UR6, R6 ;  /* 0x00000000060672ca */ /* 0x000fe400000e0000 */
[----:B------:R-:W-:Y:S01]  /*b880*/  R2UR UR7, R7 ;  /* 0x00000000070772ca */ /* 0x000fe200000e0000 */
[----:B------:R-:W-:Y:S01]  /*b890*/  IMAD.MOV.U32 R7, RZ, RZ, -0x7fffffe0 ;  /* 0x80000020ff077424 */ /* 0x000fe200078e00ff */
[----:B------:R-:W-:Y:S02]  /*b8a0*/  R2UR UR4, R12 ;  /* 0x000000000c0472ca */ /* 0x000fe400000e0000 */
[----:B------:R-:W-:Y:S02]  /*b8b0*/  R2UR UR5, R13 ;  /* 0x000000000d0572ca */ /* 0x000fe400000e0000 */
[----:B------:R-:W-:Y:S01]  /*b8c0*/  IADD3 R6, R4, 0x202, RZ ;  /* 0x0000020204067810 */ /* 0x000fe20007ffe0ff */
[----:B------:R-:W-:-:S02]  /*b8d0*/  WARPGROUP.DEPBAR.LE gsb0, 0x0 ;  /* 0x00008000000079c5 */ /* 0x000fc40000010000 */
[----:B------:R-:W-:-:S08]  /*b8e0*/  WARPGROUP.ARRIVE ;  /* 0x00000000000079c5 */ /* 0x000fd00000000000 */
        /* <DEDUP_REMOVED lines=16> */
[----:B------:R-:W-:Y:S02]  /*b9f0*/  R2UR UR5, R9 ;  /* 0x00000000090572ca */ /* 0x000fe400000e0000 */
[----:B------:R0:W-:Y:S01]  /*ba00*/  STL.64 [R1+0x10], R6 ;  /* 0x0000100601007387 */ /* 0x0001e20000100a00 */
[----:B------:R-:W-:-:S02]  /*ba10*/  WARPGROUP.DEPBAR.LE gsb0, 0x0 ;  /* 0x00008000000079c5 */ /* 0x000fc40000010000 */
[----:B------:R-:W-:-:S08]  /*ba20*/  WARPGROUP.ARRIVE ;  /* 0x00000000000079c5 */ /* 0x000fd00000000000 */
        /* <DEDUP_REMOVED lines=11> */
.L_x_12419:
[----:B------:R-:W2:Y:S01]  /*bae0*/  LDL.LU R93, [R1] ;  /* 0x00000000015d7983 */ /* 0x000ea20000300800 */
[----:B------:R-:W0:Y:S01]  /*baf0*/  LDC R148, c[0x0][0x448] ;  /* 0x00011200ff947b82 */ /* 0x000e220000000800 */
[----:B------:R-:W-:Y:S01]  /*bb00*/  ULDC UR4, c[0x0][0x9d8] ;  /* 0x0002760000047ab9 */ /* 0x000fe20000000800 */
[----:B------:R-:W-:Y:S01]  /*bb10*/  ULDC UR47, c[0x0][0x988] ;  /* 0x00026200002f7ab9 */ /* 0x000fe20000000800 */
[----:B------:R-:W3:Y:S01]  /*bb20*/  LDL R8, [R1+0x94] ;  /* 0x0000940001087983 */ /* 0x000ee20000100800 */
[----:B------:R-:W-:Y:S01]  /*bb30*/  VIADD R0, R0, 0x2d840 ;  /* 0x0002d84000007836 */ /* 0x000fe20000000000 */
[----:B------:R-:W-:Y:S01]  /*bb40*/  ULDC UR45, c[0x0][0x9d8] ;  /* 0x00027600002d7ab9 */ /* 0x000fe20000000800 */
[----:B------:R-:W-:Y:S01]  /*bb50*/  ULDC UR46, c[0x0][0x9d8] ;  /* 0x00027600002e7ab9 */ /* 0x000fe20000000800 */
[----:B------:R-:W3:Y:S01]  /*bb60*/  LDL R97, [R1+0x84] ;  /* 0x0000840001617983 */ /* 0x000ee20000100800 */
[----:B------:R-:W-:Y:S01]  /*bb70*/  ULDC UR43, c[0x0][0x988] ;  /* 0x00026200002b7ab9 */ /* 0x000fe20000000800 */
[----:B------:R-:W-:-:S02]  /*bb80*/  ULDC UR44, c[0x0][0x988] ;  /* 0x00026200002c7ab9 */ /* 0x000fc40000000800 */
[----:B------:R-:W4:Y:S01]  /*bb90*/  LDL R95, [R1+0x90] ;  /* 0x00009000015f7983 */ /* 0x000f220000100800 */
[----:B------:R-:W-:Y:S01]  /*bba0*/  FMUL.FTZ R89, R27, UR4 ;  /* 0x000000041b597c20 */ /* 0x000fe20008410000 */
[----:B0-----:R-:W-:Y:S01]  /*bbb0*/  ISETP.NE.AND P4, PT, R148, 0x1, PT ;  /* 0x000000019400780c */ /* 0x001fe20003f85270 */
[----:B------:R-:W-:-:S12]  /*bbc0*/  FMUL.FTZ R6, R29, UR4 ;  /* 0x000000041d067c20 */ /* 0x000fd80008410000 */
[----:B------:R-:W0:Y:S08]  /*bbd0*/  @P4 LDC R27, c[0x0][0x44c] ;  /* 0x00011300ff1b4b82 */ /* 0x000e300000000800 */
[----:B------:R-:W1:Y:S01]  /*bbe0*/  @P4 LDC R29, c[0x0][0x450] ;  /* 0x00011400ff1d4b82 */ /* 0x000e620000000800 */
[----:B------:R-:W-:Y:S01]  /*bbf0*/  FMUL.FTZ R90, R26, UR4 ;  /* 0x000000041a5a7c20 */ /* 0x000fe20008410000 */
[----:B------:R-:W-:Y:S01]  /*bc00*/  FMUL.FTZ R5, R28, UR4 ;  /* 0x000000041c057c20 */ /* 0x000fe20008410000 */
[----:B------:R-:W-:Y:S01]  /*bc10*/  FMUL.FTZ R92, R30, UR4 ;  /* 0x000000041e5c7c20 */ /* 0x000fe20008410000 */
[----:B------:R-:W-:Y:S01]  /*bc20*/  MUFU.TANH R89, R89 ;  /* 0x0000005900597308 */ /* 0x000fe20000002400 */
[----:B------:R-:W-:Y:S01]  /*bc30*/  FMUL.FTZ R91, R31, UR4 ;  /* 0x000000041f5b7c20 */ /* 0x000fe20008410000 */
[----:B------:R-:W-:-:S06]  /*bc40*/  FMUL.FTZ R94, R34, UR4 ;  /* 0x00000004225e7c20 */ /* 0x000fcc0008410000 */
[----:B------:R-:W5:Y:S01]  /*bc50*/  MUFU.TANH R90, R90 ;  /* 0x0000005a005a7308 */ /* 0x000f620000002400 */
[----:B------:R-:W-:-:S07]  /*bc60*/  FMUL.FTZ R34, R35, UR4 ;  /* 0x0000000423227c20 */ /* 0x000fce0008410000 */
[----:B------:R-:W5:Y:S01]  /*bc70*/  MUFU.TANH R92, R92 ;  /* 0x0000005c005c7308 */ /* 0x000f620000002400 */
[----:B------:R-:W-:Y:S01]  /*bc80*/  FMUL.FTZ R11, R37, UR4 ;  /* 0x00000004250b7c20 */ /* 0x000fe20008410000 */
[----:B------:R-:W-:-:S06]  /*bc90*/  FMUL.FTZ R37, R38, UR4 ;  /* 0x0000000426257c20 */ /* 0x000fcc0008410000 */
[----:B------:R-:W5:Y:S01]  /*bca0*/  MUFU.TANH R91, R91 ;  /* 0x0000005b005b7308 */ /* 0x000f620000002400 */
[----:B------:R-:W-:Y:S01]  /*bcb0*/  FMUL.FTZ R10, R36, UR4 ;  /* 0x00000004240a7c20 */ /* 0x000fe20008410000 */
[----:B------:R-:W-:-:S06]  /*bcc0*/  FMUL.FTZ R36, R39, UR4 ;  /* 0x0000000427247c20 */ /* 0x000fcc0008410000 */
[----:B------:R-:W5:Y:S01]  /*bcd0*/  MUFU.TANH R94, R94 ;  /* 0x0000005e005e7308 */ /* 0x000f620000002400 */
[----:B------:R-:W-:Y:S01]  /*bce0*/  FMUL.FTZ R38, R43, UR4 ;  /* 0x000000042b267c20 */ /* 0x000fe20008410000 */
[----:B------:R-:W-:Y:S01]  /*bcf0*/  FMUL.FTZ R9, R33, UR4 ;  /* 0x0000000421097c20 */ /* 0x000fe20008410000 */
[----:B------:R-:W-:-:S05]  /*bd00*/  FMUL.FTZ R43, R50, UR4 ;  /* 0x00000004322b7c20 */ /* 0x000fca0008410000 */
        /* <DEDUP_REMOVED lines=14> */
[----:B------:R-:W-:-:S06]  /*bdf0*/  FMUL.FTZ R41, R47, UR4 ;  /* 0x000000042f297c20 */ /* 0x000fcc0008410000 */
[----:B------:R-:W5:Y:S01]  /*be00*/  MUFU.TANH R38, R38 ;  /* 0x0000002600267308 */ /* 0x000f620000002400 */
[----:B------:R-:W-:-:S07]  /*be10*/  FMUL.FTZ R15, R45, UR4 ;  /* 0x000000042d0f7c20 */ /* 0x000fce0008410000 */
[----:B------:R-:W5:Y:S01]  /*be20*/  MUFU.TANH R40, R40 ;  /* 0x0000002800287308 */ /* 0x000f620000002400 */
[----:B------:R-:W-:-:S07]  /*be30*/  FMUL.FTZ R45, R54, UR4 ;  /* 0x00000004362d7c20 */ /* 0x000fce0008410000 */
        /* <DEDUP_REMOVED lines=13> */
[----:B------:R-:W5:Y:S08]  /*bf10*/  MUFU.TANH R47, R47 ;  /* 0x0000002f002f7308 */ /* 0x000f700000002400 */
[----:B------:R-:W5:Y:S08]  /*bf20*/  MUFU.TANH R46, R46 ;  /* 0x0000002e002e7308 */ /* 0x000f700000002400 */
[----:B------:R-:W5:Y:S08]  /*bf30*/  MUFU.TANH R49, R49 ;  /* 0x0000003100317308 */ /* 0x000f700000002400 */
[----:B------:R-:W5:Y:S01]  /*bf40*/  MUFU.TANH R48, R48 ;  /* 0x0000003000307308 */ /* 0x000f620000002400 */
[----:B--2---:R-:W-:Y:S01]  /*bf50*/  LOP3.LUT R93, R93, 0xfffffffe, RZ, 0xc0, !PT ;  /* 0xfffffffe5d5d7812 */ /* 0x004fe200078ec0ff */
[----:B---3--:R-:W-:-:S04]  /*bf60*/  IMAD.IADD R8, R8, 0x1, R97 ;  /* 0x0000000108087824 */ /* 0x008fc800078e0261 */
[----:B0-----:R-:W-:Y:S01]  /*bf70*/  @P4 IMAD.HI.U32 R26, R8, R27, RZ ;  /* 0x0000001b081a4227 */ /* 0x001fe200078e00ff */
[----:B------:R-:W-:-:S04]  /*bf80*/  @P4 LOP3.LUT R93, R93, 0x1, RZ, 0xfc, !PT ;  /* 0x000000015d5d4812 */ /* 0x000fc800078efcff */
[----:B-1----:R-:W-:Y:S01]  /*bf90*/  @P4 SHF.R.U32.HI R8, RZ, R29, R26 ;  /* 0x0000001dff084219 */ /* 0x002fe2000001161a */
[----:B------:R-:W-:Y:S01]  /*bfa0*/  STL [R1], R93 ;  /* 0x0000005d01007387 */ /* 0x000fe20000100800 */
[----:B------:R-:W-:-:S03]  /*bfb0*/  IMAD.MOV.U32 R29, RZ, RZ, -0x80 ;  /* 0xffffff80ff1d7424 */ /* 0x000fc600078e00ff */
[----:B------:R-:W0:Y:S01]  /*bfc0*/  SHFL.IDX PT, R93, R8, 0x1, 0x1c1f ;  /* 0x003c1f00085d7f89 */ /* 0x000e2200000e0000 */
[----:B------:R-:W-:Y:S02]  /*bfd0*/  IMAD R28, R88, R29, 0x80 ;  /* 0x00000080581c7424 */ /* 0x000fe400078e021d */
[----:B------:R-:W-:Y:S01]  /*bfe0*/  FMUL.FTZ R26, R56, UR4 ;  /* 0x00000004381a7c20 */ /* 0x000fe20008410000 */
[----:B------:R-:W-:Y:S01]  /*bff0*/  FMUL.FTZ R27, R57, UR4 ;  /* 0x00000004391b7c20 */ /* 0x000fe20008410000 */
[----:B------:R-:W-:Y:S01]  /*c000*/  FMUL.FTZ R58, R83, UR4 ;  /* 0x00000004533a7c20 */ /* 0x000fe20008410000 */
[----:B------:R-:W-:Y:S01]  /*c010*/  VIADD R29, R28, 0x1 ;  /* 0x000000011c1d7836 */ /* 0x000fe20000000000 */
[----:B------:R-:W-:Y:S01]  /*c020*/  IADD3 R28, R147, R28, RZ ;  /* 0x0000001c931c7210 */ /* 0x000fe20007ffe0ff */
[----:B------:R-:W-:Y:S01]  /*c030*/  FMUL.FTZ R86, R86, UR4 ;  /* 0x0000000456567c20 */ /* 0x000fe20008410000 */
[----:B------:R-:W-:Y:S01]  /*c040*/  FMUL.FTZ R87, R87, UR4 ;  /* 0x0000000457577c20 */ /* 0x000fe20008410000 */
[C---:B----4-:R-:W-:Y:S01]  /*c050*/  IMAD R29, R95.reuse, -0x2, R29 ;  /* 0xfffffffe5f1d7824 */ /* 0x050fe200078e021d */
[----:B------:R-:W-:Y:S01]  /*c060*/  MUFU.TANH R3, R3 ;  /* 0x0000000300037308 */ /* 0x000fe20000002400 */
[----:B------:R-:W-:-:S02]  /*c070*/  IMAD R28, R95, -0x2, R28 ;  /* 0xfffffffe5f1c7824 */ /* 0x000fc400078e021c */
[----:B------:R-:W-:Y:S01]  /*c080*/  FMUL.FTZ R64, R64, UR4 ;  /* 0x0000000440407c20 */ /* 0x000fe20008410000 */
[----:B------:R-:W-:Y:S01]  /*c090*/  FMUL.FTZ R65, R65, UR4 ;  /* 0x0000000441417c20 */ /* 0x000fe20008410000 */
[----:B------:R-:W-:Y:S01]  /*c0a0*/  IADD3 R29, -R146, R29, R147 ;  /* 0x0000001d921d7210 */ /* 0x000fe20007ffe193 */
[----:B------:R-:W2:Y:S02]  /*c0b0*/  LDL R98, [R1+0x7c] ;  /* 0x00007c0001627983 */ /* 0x000ea40000100800 */
[----:B------:R-:W-:Y:S02]  /*c0c0*/  MUFU.TANH R58, R58 ;  /* 0x0000003a003a7308 */ /* 0x000fe40000002400 */
[----:B------:R-:W3:Y:S04]  /*c0d0*/  LDL R96, [R1+0x8] ;  /* 0x0000080001607983 */ /* 0x000ee80000100800 */
[----:B------:R-:W4:Y:S01]  /*c0e0*/  LDL R95, [R1+0x4] ;  /* 0x00000400015f7983 */ /* 0x000f220000100800 */
[----:B0-----:R-:W-:-:S04]  /*c0f0*/  VIADDMNMX R93, R93, R29, R28, PT ;  /* 0x0000001d5d5d7246 */ /* 0x001fc8000380011c */
[C---:B------:R-:W-:Y:S02]  /*c100*/  ISETP.GT.AND P1, PT, R93.reuse, RZ, PT ;  /* 0x000000ff5d00720c */ /* 0x040fe40003f24270 */
[C---:B------:R-:W-:Y:S02]  /*c110*/  ISETP.GT.AND P2, PT, R93.reuse, 0x1, PT ;  /* 0x000000015d00780c */ /* 0x040fe40003f44270 */
[----:B------:R-:W-:Y:S02]  /*c120*/  ISETP.GT.AND P3, PT, R93, 0x8, PT ;  /* 0x000000085d00780c */ /* 0x000fe40003f64270 */
[----:B-----5:R-:W-:Y:S02]  /*c130*/  FSEL R30, R90, -INF , P1 ;  /* 0xff8000005a1e7808 */ /* 0x020fe40000800000 */
        /* <DEDUP_REMOVED lines=37> */
[----:B------:R-:W-:Y:S01]  /*c390*/  FMUL.FTZ R50, R66, UR4 ;  /* 0x0000000442327c20 */ /* 0x000fe20008410000 */
[----:B------:R-:W-:-:S02]  /*c3a0*/  ISETP.GT.AND P1, PT, R93, 0x39, PT ;  /* 0x000000395d00780c */ /* 0x000fc40003f24270 */
[----:B------:R-:W-:Y:S02]  /*c3b0*/  FSEL R45, R45, -INF , P2 ;  /* 0xff8000002d2d7808 */ /* 0x000fe40001000000 */
[----:B------:R-:W-:Y:S01]  /*c3c0*/  FMNMX.FTZ R56, R42, R57, !PT ;  /* 0x000000392a387209 */ /* 0x000fe20007810000 */
[----:B------:R-:W-:Y:S01]  /*c3d0*/  FMUL.FTZ R51, R67, UR4 ;  /* 0x0000000443337c20 */ /* 0x000fe20008410000 */
[----:B------:R-:W-:Y:S02]  /*c3e0*/  ISETP.GT.AND P2, PT, R93, 0x40, PT ;  /* 0x000000405d00780c */ /* 0x000fe40003f44270 */
[----:B------:R-:W-:Y:S02]  /*c3f0*/  FSEL R44, R44, -INF , P1 ;  /* 0xff8000002c2c7808 */ /* 0x000fe40000800000 */
[----:B------:R-:W-:Y:S01]  /*c400*/  FMNMX.FTZ R59, R45, R56, !PT ;  /* 0x000000382d3b7209 */ /* 0x000fe20007810000 */
[----:B------:R-:W0:Y:S01]  /*c410*/  MUFU.TANH R50, R50 ;  /* 0x0000003200327308 */ /* 0x000e220000002400 */
[----:B------:R-:W-:Y:S01]  /*c420*/  ISETP.GT.AND P1, PT, R93, 0x41, PT ;  /* 0x000000415d00780c */ /* 0x000fe20003f24270 */
[----:B------:R-:W-:Y:S01]  /*c430*/  FMUL.FTZ R52, R70, UR4 ;  /* 0x0000000446347c20 */ /* 0x000fe20008410000 */
[----:B------:R-:W-:-:S02]  /*c440*/  FSEL R47, R47, -INF , P2 ;  /* 0xff8000002f2f7808 */ /* 0x000fc40001000000 */
[----:B------:R-:W-:Y:S01]  /*c450*/  FMNMX.FTZ R56, R44, R59, !PT ;  /* 0x0000003b2c387209 */ /* 0x000fe20007810000 */
[----:B------:R-:W-:Y:S01]  /*c460*/  FMUL.FTZ R53, R71, UR4 ;  /* 0x0000000447357c20 */ /* 0x000fe20008410000 */
[----:B------:R-:W-:Y:S01]  /*c470*/  ISETP.GT.AND P2, PT, R93, 0x48, PT ;  /* 0x000000485d00780c */ /* 0x000fe20003f44270 */
[----:B------:R-:W1:Y:S01]  /*c480*/  MUFU.TANH R51, R51 ;  /* 0x0000003300337308 */ /* 0x000e620000002400 */
[----:B------:R-:W-:Y:S02]  /*c490*/  FSEL R46, R46, -INF , P1 ;  /* 0xff8000002e2e7808 */ /* 0x000fe40000800000 */
[----:B------:R-:W-:Y:S01]  /*c4a0*/  FMNMX.FTZ R63, R47, R56, !PT ;  /* 0x000000382f3f7209 */ /* 0x000fe20007810000 */
[----:B------:R-:W-:Y:S01]  /*c4b0*/  FMUL.FTZ R54, R74, UR4 ;  /* 0x000000044a367c20 */ /* 0x000fe20008410000 */
[----:B------:R-:W-:Y:S02]  /*c4c0*/  ISETP.GT.AND P1, PT, R93, 0x49, PT ;  /* 0x000000495d00780c */ /* 0x000fe40003f24270 */
[----:B------:R-:W-:Y:S01]  /*c4d0*/  FSEL R49, R49, -INF , P2 ;  /* 0xff80000031317808 */ /* 0x000fe20001000000 */
[----:B------:R-:W5:Y:S01]  /*c4e0*/  MUFU.TANH R52, R52 ;  /* 0x0000003400347308 */ /* 0x000f620000002400 */
[----:B------:R-:W-:Y:S01]  /*c4f0*/  FMNMX.FTZ R56, R46, R63, !PT ;  /* 0x0000003f2e387209 */ /* 0x000fe20007810000 */
[----:B------:R-:W-:Y:S01]  /*c500*/  FMUL.FTZ R55, R75, UR4 ;  /* 0x000000044b377c20 */ /* 0x000fe20008410000 */
[----:B------:R-:W-:-:S02]  /*c510*/  ISETP.GT.AND P2, PT, R93, 0x50, PT ;  /* 0x000000505d00780c */ /* 0x000fc40003f44270 */
[----:B------:R-:W-:Y:S02]  /*c520*/  FSEL R48, R48, -INF , P1 ;  /* 0xff80000030307808 */ /* 0x000fe40000800000 */
[----:B------:R-:W-:Y:S01]  /*c530*/  FMNMX.FTZ R63, R49, R56, !PT ;  /* 0x00000038313f7209 */ /* 0x000fe20007810000 */
[----:B------:R-:W5:Y:S01]  /*c540*/  MUFU.TANH R53, R53 ;  /* 0x0000003500357308 */ /* 0x000f620000002400 */
[----:B------:R-:W-:Y:S01]  /*c550*/  ISETP.GT.AND P1, PT, R93, 0x51, PT ;  /* 0x000000515d00780c */ /* 0x000fe20003f24270 */
[----:B------:R-:W-:Y:S01]  /*c560*/  FMUL.FTZ R57, R78, UR4 ;  /* 0x000000044e397c20 */ /* 0x000fe20008410000 */
[----:B0-----:R-:W-:Y:S02]  /*c570*/  FSEL R50, R50, -INF , P2 ;  /* 0xff80000032327808 */ /* 0x001fe40001000000 */
[----:B------:R-:W-:-:S03]  /*c580*/  FMNMX.FTZ R63, R48, R63, !PT ;  /* 0x0000003f303f7209 */ /* 0x000fc60007810000 */
[----:B------:R-:W0:Y:S01]  /*c590*/  MUFU.TANH R54, R54 ;  /* 0x0000003600367308 */ /* 0x000e220000002400 */
[----:B------:R-:W-:Y:S01]  /*c5a0*/  ISETP.GT.AND P2, PT, R93, 0x58, PT ;  /* 0x000000585d00780c */ /* 0x000fe20003f44270 */
[----:B------:R-:W-:Y:S01]  /*c5b0*/  FMUL.FTZ R59, R79, UR4 ;  /* 0x000000044f3b7c20 */ /* 0x000fe20008410000 */
[----:B-1----:R-:W-:Y:S02]  /*c5c0*/  FSEL R51, R51, -INF , P1 ;  /* 0xff80000033337808 */ /* 0x002fe40000800000 */
[----:B------:R-:W-:-:S03]  /*c5d0*/  FMNMX.FTZ R62, R50, R63, !PT ;  /* 0x0000003f323e7209 */ /* 0x000fc60007810000 */
[----:B------:R-:W1:Y:S01]  /*c5e0*/  MUFU.TANH R55, R55 ;  /* 0x0000003700377308 */ /* 0x000e620000002400 */
[----:B------:R-:W-:Y:S01]  /*c5f0*/  ISETP.GT.AND P1, PT, R93, 0x59, PT ;  /* 0x000000595d00780c */ /* 0x000fe20003f24270 */
[----:B------:R-:W-:Y:S01]  /*c600*/  FMUL.FTZ R56, R82, UR4 ;  /* 0x0000000452387c20 */ /* 0x000fe20008410000 */
[----:B-----5:R-:W-:Y:S02]  /*c610*/  FSEL R52, R52, -INF , P2 ;  /* 0xff80000034347808 */ /* 0x020fe40001000000 */
[----:B------:R-:W-:-:S03]  /*c620*/  FMNMX.FTZ R63, R51, R62, !PT ;  /* 0x0000003e333f7209 */ /* 0x000fc60007810000 */
[----:B------:R-:W5:Y:S01]  /*c630*/  MUFU.TANH R57, R57 ;  /* 0x0000003900397308 */ /* 0x000f620000002400 */
[----:B------:R-:W-:Y:S02]  /*c640*/  ISETP.GT.AND P2, PT, R93, 0x60, PT ;  /* 0x000000605d00780c */ /* 0x000fe40003f44270 */
[----:B------:R-:W-:Y:S02]  /*c650*/  FSEL R53, R53, -INF , P1 ;  /* 0xff80000035357808 */ /* 0x000fe40000800000 */
[----:B------:R-:W-:-:S03]  /*c660*/  FMNMX.FTZ R62, R52, R63, !PT ;  /* 0x0000003f343e7209 */ /* 0x000fc60007810000 */
[----:B------:R-:W5:Y:S01]  /*c670*/  MUFU.TANH R59, R59 ;  /* 0x0000003b003b7308 */ /* 0x000f620000002400 */
[----:B------:R-:W-:Y:S02]  /*c680*/  ISETP.GT.AND P1, PT, R93, 0x61, PT ;  /* 0x000000615d00780c */ /* 0x000fe40003f24270 */
[----:B0-----:R-:W-:Y:S02]  /*c690*/  FSEL R54, R54, -INF , P2 ;  /* 0xff80000036367808 */ /* 0x001fe40001000000 */
[----:B------:R-:W-:-:S03]  /*c6a0*/  FMNMX.FTZ R63, R53, R62, !PT ;  /* 0x0000003e353f7209 */ /* 0x000fc60007810000 */
[----:B------:R-:W0:Y:S01]  /*c6b0*/  MUFU.TANH R56, R56 ;  /* 0x0000003800387308 */ /* 0x000e220000002400 */
[----:B------:R-:W-:Y:S02]  /*c6c0*/  ISETP.GT.AND P2, PT, R93, 0x68, PT ;  /* 0x000000685d00780c */ /* 0x000fe40003f44270 */
[----:B-1----:R-:W-:Y:S02]  /*c6d0*/  FSEL R55, R55, -INF , P1 ;  /* 0xff80000037377808 */ /* 0x002fe40000800000 */
[----:B------:R-:W-:Y:S02]  /*c6e0*/  FMNMX.FTZ R62, R54, R63, !PT ;  /* 0x0000003f363e7209 */ /* 0x000fe40007810000 */
[----:B------:R-:W-:Y:S01]  /*c6f0*/  ISETP.GT.AND P1, PT, R93, 0x69, PT ;  /* 0x000000695d00780c */ /* 0x000fe20003f24270 */
[----:B------:R-:W1:Y:S01]  /*c700*/  MUFU.TANH R86, R86 ;  /* 0x0000005600567308 */ /* 0x000e620000002400 */
[----:B-----5:R-:W-:Y:S02]  /*c710*/  FSEL R57, R57, -INF , P2 ;  /* 0xff80000039397808 */ /* 0x020fe40001000000 */
[----:B------:R-:W-:-:S02]  /*c720*/  FMNMX.FTZ R62, R55, R62, !PT ;  /* 0x0000003e373e7209 */ /* 0x000fc40007810000 */
[----:B------:R-:W-:Y:S02]  /*c730*/  ISETP.GT.AND P2, PT, R93, 0x70, PT ;  /* 0x000000705d00780c */ /* 0x000fe40003f44270 */
[----:B------:R-:W-:Y:S01]  /*c740*/  FSEL R59, R59, -INF , P1 ;  /* 0xff8000003b3b7808 */ /* 0x000fe20000800000 */
[----:B------:R-:W5:Y:S01]  /*c750*/  MUFU.TANH R87, R87 ;  /* 0x0000005700577308 */ /* 0x000f620000002400 */
[----:B------:R-:W-:Y:S02]  /*c760*/  FMNMX.FTZ R66, R57, R62, !PT ;  /* 0x0000003e39427209 */ /* 0x000fe40007810000 */
[----:B------:R-:W-:Y:S02]  /*c770*/  ISETP.GT.AND P1, PT, R93, 0x71, PT ;  /* 0x000000715d00780c */ /* 0x000fe40003f24270 */
[----:B0-----:R-:W-:Y:S02]  /*c780*/  FSEL R56, R56, -INF , P2 ;  /* 0xff80000038387808 */ /* 0x001fe40001000000 */
[----:B------:R-:W-:-:S02]  /*c790*/  FMNMX.FTZ R63, R59, R66, !PT ;  /* 0x000000423b3f7209 */ /* 0x000fc40007810000 */
[C---:B------:R-:W-:Y:S02]  /*c7a0*/  ISETP.GT.AND P2, PT, R93.reuse, 0x78, PT ;  /* 0x000000785d00780c */ /* 0x040fe40003f44270 */
[----:B------:R-:W-:Y:S02]  /*c7b0*/  FSEL R58, R58, -INF , P1 ;  /* 0xff8000003a3a7808 */ /* 0x000fe40000800000 */
[----:B------:R-:W-:Y:S01]  /*c7c0*/  FMNMX.FTZ R67, R56, R63, !PT ;  /* 0x0000003f38437209 */ /* 0x000fe20007810000 */
[----:B------:R-:W-:Y:S01]  /*c7d0*/  FMUL.FTZ R62, R60, UR4 ;  /* 0x000000043c3e7c20 */ /* 0x000fe20008410000 */
[----:B------:R-:W-:Y:S02]  /*c7e0*/  ISETP.GT.AND P1, PT, R93, 0x79, PT ;  /* 0x000000795d00780c */ /* 0x000fe40003f24270 */
[----:B-1----:R-:W-:Y:S02]  /*c7f0*/  FSEL R60, R86, -INF , P2 ;  /* 0xff800000563c7808 */ /* 0x002fe40001000000 */
[----:B------:R-:W-:Y:S01]  /*c800*/  FMNMX.FTZ R67, R58, R67, !PT ;  /* 0x000000433a437209 */ /* 0x000fe20007810000 */
[----:B------:R-:W-:Y:S01]  /*c810*/  FMUL.FTZ R63, R61, UR4 ;  /* 0x000000043d3f7c20 */ /* 0x000fe20008410000 */
[----:B-----5:R-:W-:-:S02]  /*c820*/  FSEL R61, R87, -INF , P1 ;  /* 0xff800000573d7808 */ /* 0x020fc40000800000 */
[----:B------:R-:W-:-:S04]  /*c830*/  FMNMX.FTZ R66, R60, R67, !PT ;  /* 0x000000433c427209 */ /* 0x000fc80007810000 */
[----:B------:R-:W-:-:S05]  /*c840*/  FMNMX.FTZ R70, R61, R66, !PT ;  /* 0x000000423d467209 */ /* 0x000fca0007810000 */
[----:B------:R-:W0:Y:S02]  /*c850*/  SHFL.BFLY PT, R71, R70, 0x2, 0x1f ;  /* 0x0c401f0046477f89 */ /* 0x000e2400000e0000 */
[----:B0-----:R-:W-:-:S05]  /*c860*/  FMNMX.FTZ R74, R70, R71, !PT ;  /* 0x00000047464a7209 */ /* 0x001fca0007810000 */
[----:B------:R-:W0:Y:S01]  /*c870*/  SHFL.BFLY PT, R75, R74, 0x1, 0x1f ;  /* 0x0c201f004a4b7f89 */ /* 0x000e2200000e0000 */
[----:B------:R-:W-:-:S03]  /*c880*/  FMUL.FTZ R71, R77, UR4 ;  /* 0x000000044d477c20 */ /* 0x000fc60008410000 */
[----:B------:R0:W1:Y:S01]  /*c890*/  SHFL.IDX PT, R77, R8, RZ, 0x1c1f ;  /* 0x001c1fff084d7589 */ /* 0x00006200000e0000 */
[----:B------:R-:W5:Y:S08]  /*c8a0*/  MUFU.TANH R4, R4 ;  /* 0x0000000400047308 */ /* 0x000f700000002400 */
[----:B------:R-:W5:Y:S01]  /*c8b0*/  MUFU.TANH R5, R5 ;  /* 0x0000000500057308 */ /* 0x000f620000002400 */
[----:B0-----:R-:W-:-:S07]  /*c8c0*/  FMNMX.FTZ R8, R74, R75, !PT ;  /* 0x0000004b4a087209 */ /* 0x001fce0007810000 */
[----:B------:R-:W0:Y:S01]  /*c8d0*/  MUFU.TANH R6, R6 ;  /* 0x0000000600067308 */ /* 0x000e220000002400 */
[C---:B------:R-:W-:Y:S01]  /*c8e0*/  FSETP.NEU.FTZ.AND P1, PT, R8.reuse, -INF , PT ;  /* 0xff8000000800780b */ /* 0x040fe20003f3d000 */
[----:B------:R-:W-:Y:S01]  /*c8f0*/  FMUL.FTZ R74, R8, UR47 ;  /* 0x0000002f084a7c20 */ /* 0x000fe20008410000 */
[----:B-1----:R-:W-:-:S05]  /*c900*/  VIADDMNMX R28, R77, R29, R28, PT ;  /* 0x0000001d4d1c7246 */ /* 0x002fca000380011c */
[----:B------:R-:W1:Y:S01]  /*c910*/  MUFU.TANH R7, R7 ;  /* 0x0000000700077308 */ /* 0x000e620000002400 */
[----:B------:R-:W-:Y:S02]  /*c920*/  FSEL R74, R74, RZ, P1 ;  /* 0x000000ff4a4a7208 */ /* 0x000fe40000800000 */
[C---:B------:R-:W-:Y:S02]  /*c930*/  ISETP.GT.AND P1, PT, R28.reuse, RZ, PT ;  /* 0x000000ff1c00720c */ /* 0x040fe40003f24270 */
[C---:B------:R-:W-:Y:S02]  /*c940*/  ISETP.GT.AND P2, PT, R28.reuse, 0x1, PT ;  /* 0x000000011c00780c */ /* 0x040fe40003f44270 */
[----:B------:R-:W-:Y:S01]  /*c950*/  ISETP.GT.AND P3, PT, R28, 0x8, PT ;  /* 0x000000081c00780c */ /* 0x000fe20003f64270 */
[----:B------:R-:W2:Y:S01]  /*c960*/  MUFU.TANH R9, R9 ;  /* 0x0000000900097308 */ /* 0x000ea20000002400 */
[----:B------:R-:W-:Y:S02]  /*c970*/  FSEL R3, R3, -INF , P1 ;  /* 0xff80000003037808 */ /* 0x000fe40000800000 */
[----:B-----5:R-:W-:-:S02]  /*c980*/  FSEL R4, R4, -INF , P2 ;  /* 0xff80000004047808 */ /* 0x020fc40001000000 */
[----:B------:R-:W-:Y:S02]  /*c990*/  ISETP.GT.AND P1, PT, R28, 0x9, PT ;  /* 0x000000091c00780c */ /* 0x000fe40003f24270 */
[----:B------:R-:W-:Y:S01]  /*c9a0*/  FSEL R5, R5, -INF , P3 ;  /* 0xff80000005057808 */ /* 0x000fe20001800000 */
[----:B------:R-:W5:Y:S01]  /*c9b0*/  MUFU.TANH R10, R10 ;  /* 0x0000000a000a7308 */ /* 0x000f620000002400 */
[----:B------:R-:W-:Y:S01]  /*c9c0*/  FMNMX.FTZ R78, R3, R4, !PT ;  /* 0x00000004034e7209 */ /* 0x000fe20007810000 */
[--C-:B------:R-:W-:Y:S01]  /*c9d0*/  FFMA.FTZ R29, R30, UR47, -R74.reuse ;  /* 0x0000002f1e1d7c23 */ /* 0x100fe2000801084a */
[----:B------:R-:W-:Y:S02]  /*c9e0*/  ISETP.GT.AND P2, PT, R28, 0x10, PT ;  /* 0x000000101c00780c */ /* 0x000fe40003f44270 */
[----:B0-----:R-:W-:Y:S02]  /*c9f0*/  FSEL R6, R6, -INF , P1 ;  /* 0xff80000006067808 */ /* 0x001fe40000800000 */
[----:B------:R-:W-:Y:S01]  /*ca00*/  FMNMX.FTZ R77, R5, R78, !PT ;  /* 0x0000004e054d7209 */ /* 0x000fe20007810000 */
[----:B------:R-:W0:Y:S01]  /*ca10*/  MUFU.TANH R11, R11 ;  /* 0x0000000b000b7308 */ /* 0x000e220000002400 */
[--C-:B------:R-:W-:Y:S01]  /*ca20*/  FFMA.FTZ R30, R31, UR47, -R74.reuse ;  /* 0x0000002f1f1e7c23 */ /* 0x100fe2000801084a */
[----:B------:R-:W-:Y:S01]  /*ca30*/  FFMA.FTZ R31, R33, UR47, -R74 ;  /* 0x0000002f211f7c23 */ /* 0x000fe2000801084a */
[----:B------:R-:W-:-:S02]  /*ca40*/  ISETP.GT.AND P1, PT, R28, 0x11, PT ;  /* 0x000000111c00780c */ /* 0x000fc40003f24270 */
[----:B-1----:R-:W-:Y:S02]  /*ca50*/  FSEL R33, R7, -INF , P2 ;  /* 0xff80000007217808 */ /* 0x002fe40001000000 */
[----:B------:R-:W-:Y:S01]  /*ca60*/  FMNMX.FTZ R78, R6, R77, !PT ;  /* 0x0000004d064e7209 */ /* 0x000fe20007810000 */
[----:B------:R-:W1:Y:S01]  /*ca70*/  MUFU.TANH R12, R12 ;  /* 0x0000000c000c7308 */ /* 0x000e620000002400 */
[----:B------:R-:W-:Y:S02]  /*ca80*/  ISETP.GT.AND P2, PT, R28, 0x18, PT ;  /* 0x000000181c00780c */ /* 0x000fe40003f44270 */
[----:B--2---:R-:W-:Y:S02]  /*ca90*/  FSEL R9, R9, -INF , P1 ;  /* 0xff80000009097808 */ /* 0x004fe40000800000 */
[----:B------:R-:W-:-:S03]  /*caa0*/  FMNMX.FTZ R78, R33, R78, !PT ;  /* 0x0000004e214e7209 */ /* 0x000fc60007810000 */
[----:B------:R-:W2:Y:S01]  /*cab0*/  MUFU.TANH R13, R13 ;  /* 0x0000000d000d7308 */ /* 0x000ea20000002400 */
[----:B------:R-:W-:Y:S01]  /*cac0*/  FFMA.FTZ R77, R32, UR47, -R74 ;  /* 0x0000002f204d7c23 */ /* 0x000fe2000801084a */
[----:B------:R-:W-:Y:S02]  /*cad0*/  ISETP.GT.AND P1, PT, R28, 0x19, PT ;  /* 0x000000191c00780c */ /* 0x000fe40003f24270 */
[----:B-----5:R-:W-:Y:S02]  /*cae0*/  FSEL R32, R10, -INF , P2 ;  /* 0xff8000000a207808 */ /* 0x020fe40001000000 */
[----:B------:R-:W-:Y:S02]  /*caf0*/  FMNMX.FTZ R7, R9, R78, !PT ;  /* 0x0000004e09077209 */ /* 0x000fe40007810000 */
[----:B------:R-:W-:Y:S01]  /*cb00*/  MUFU.TANH R14, R14 ;  /* 0x0000000e000e7308 */ /* 0x000fe20000002400 */
[----:B------:R-:W-:Y:S02]  /*cb10*/  ISETP.GT.AND P2, PT, R28, 0x20, PT ;  /* 0x000000201c00780c */ /* 0x000fe40003f44270 */
[----:B0-----:R-:W-:-:S02]  /*cb20*/  FSEL R11, R11, -INF , P1 ;  /* 0xff8000000b0b7808 */ /* 0x001fc40000800000 */
[----:B------:R-:W-:-:S03]  /*cb30*/  FMNMX.FTZ R78, R32, R7, !PT ;  /* 0x00000007204e7209 */ /* 0x000fc60007810000 */
[----:B------:R-:W0:Y:S01]  /*cb40*/  MUFU.TANH R15, R15 ;  /* 0x0000000f000f7308 */ /* 0x000e220000002400 */
[----:B------:R-:W-:Y:S01]  /*cb50*/  FFMA.FTZ R79, R35, UR47, -R74 ;  /* 0x0000002f234f7c23 */ /* 0x000fe2000801084a */
[----:B------:R-:W-:Y:S02]  /*cb60*/  ISETP.GT.AND P1, PT, R28, 0x21, PT ;  /* 0x000000211c00780c */ /* 0x000fe40003f24270 */
[----:B-1----:R-:W-:Y:S02]  /*cb70*/  FSEL R35, R12, -INF , P2 ;  /* 0xff8000000c237808 */ /* 0x002fe40001000000 */
[----:B------:R-:W-:Y:S02]  /*cb80*/  FMNMX.FTZ R78, R11, R78, !PT ;  /* 0x0000004e0b4e7209 */ /* 0x000fe40007810000 */
[----:B------:R-:W1:Y:S01]  /*cb90*/  MUFU.TANH R20, R20 ;  /* 0x0000001400147308 */ /* 0x000e620000002400 */
[----:B------:R-:W-:Y:S02]  /*cba0*/  ISETP.GT.AND P2, PT, R28, 0x28, PT ;  /* 0x000000281c00780c */ /* 0x000fe40003f44270 */
[----:B--2---:R-:W-:-:S02]  /*cbb0*/  FSEL R13, R13, -INF , P1 ;  /* 0xff8000000d0d7808 */ /* 0x004fc40000800000 */
[----:B------:R-:W-:-:S03]  /*cbc0*/  FMNMX.FTZ R78, R35, R78, !PT ;  /* 0x0000004e234e7209 */ /* 0x000fc60007810000 */
[----:B------:R-:W-:Y:S01]  /*cbd0*/  MUFU.TANH R21, R21 ;  /* 0x0000001500157308 */ /* 0x000fe20000002400 */
[----:B------:R-:W-:Y:S02]  /*cbe0*/  ISETP.GT.AND P1, PT, R28, 0x29, PT ;  /* 0x000000291c00780c */ /* 0x000fe40003f24270 */
[----:B------:R-:W-:-:S05]  /*cbf0*/  FMNMX.FTZ R7, R13, R78, !PT ;  /* 0x0000004e0d077209 */ /* 0x000fca0007810000 */
[----:B------:R2:W-:Y:S01]  /*cc00*/  MUFU.EX2 R10, R77 ;  /* 0x0000004d000a7308 */ /* 0x0005e20000000800 */
[----:B0-----:R-:W-:-:S07]  /*cc10*/  FSEL R15, R15, -INF , P1 ;  /* 0xff8000000f0f7808 */ /* 0x001fce0000800000 */
[----:B------:R-:W0:Y:S01]  /*cc20*/  MUFU.TANH R24, R24 ;  /* 0x0000001800187308 */ /* 0x000e220000002400 */
[----:B--2---:R-:W-:Y:S01]  /*cc30*/  FFMA.FTZ R77, R34, UR47, -R74 ;  /* 0x0000002f224d7c23 */ /* 0x004fe2000801084a */
[----:B------:R-:W-:Y:S02]  /*cc40*/  FSEL R34, R14, -INF , P2 ;  /* 0xff8000000e227808 */ /* 0x000fe40001000000 */
[----:B------:R-:W-:Y:S02]  /*cc50*/  ISETP.GT.AND P2, PT, R28, 0x30, PT ;  /* 0x000000301c00780c */ /* 0x000fe40003f44270 */
[----:B------:R-:W-:Y:S02]  /*cc60*/  FMNMX.FTZ R78, R34, R7, !PT ;  /* 0x00000007224e7209 */ /* 0x000fe40007810000 */
[----:B------:R-:W2:Y:S01]  /*cc70*/  MUFU.TANH R25, R25 ;  /* 0x0000001900197308 */ /* 0x000ea20000002400 */
[----:B------:R-:W-:Y:S01]  /*cc80*/  FMUL.FTZ R66, R68, UR4 ;  /* 0x0000000444427c20 */ /* 0x000fe20008410000 */
[----:B------:R-:W-:Y:S01]  /*cc90*/  ISETP.GT.AND P1, PT, R28, 0x31, PT ;  /* 0x000000311c00780c */ /* 0x000fe20003f24270 */
[----:B------:R-:W-:Y:S01]  /*cca0*/  FMUL.FTZ R68, R72, UR4 ;  /* 0x0000000448447c20 */ /* 0x000fe20008410000 */
[----:B------:R-:W-:-:S04]  /*ccb0*/  FMNMX.FTZ R78, R15, R78, !PT ;  /* 0x0000004e0f4e7209 */ /* 0x000fc80007810000 */
[----:B------:R5:W-:Y:S01]  /*ccc0*/  MUFU.EX2 R12, R79 ;  /* 0x0000004f000c7308 */ /* 0x000be20000000800 */
[----:B------:R-:W-:Y:S01]  /*ccd0*/  FMUL.FTZ R72, R80, UR4 ;  /* 0x0000000450487c20 */ /* 0x000fe20008410000 */
[----:B------:R-:W-:-:S06]  /*cce0*/  FFMA.FTZ R80, R36, UR47, -R74 ;  /* 0x0000002f24507c23 */ /* 0x000fcc000801084a */
[----:B------:R-:W3:Y:S01]  /*ccf0*/  MUFU.TANH R26, R26 ;  /* 0x0000001a001a7308 */ /* 0x000ee20000002400 */
[----:B-----5:R-:W-:Y:S01]  /*cd00*/  FFMA.FTZ R79, R37, UR47, -R74 ;  /* 0x0000002f254f7c23 */ /* 0x020fe2000801084a */
[----:B-1----:R-:W-:Y:S02]  /*cd10*/  FSEL R37, R20, -INF , P2 ;  /* 0xff80000014257808 */ /* 0x002fe40001000000 */
[----:B------:R-:W-:Y:S02]  /*cd20*/  ISETP.GT.AND P2, PT, R28, 0x38, PT ;  /* 0x000000381c00780c */ /* 0x000fe40003f44270 */
[----:B------:R-:W-:Y:S02]  /*cd30*/  FMNMX.FTZ R36, R37, R78, !PT ;  /* 0x0000004e25247209 */ /* 0x000fe40007810000 */
[----:B------:R-:W1:Y:S01]  /*cd40*/  MUFU.TANH R27, R27 ;  /* 0x0000001b001b7308 */ /* 0x000e620000002400 */
[----:B0-----:R-:W-:-:S07]  /*cd50*/  FSEL R78, R24, -INF , P2 ;  /* 0xff800000184e7808 */ /* 0x001fce0001000000 */
[----:B------:R0:W-:Y:S01]  /*cd60*/  MUFU.EX2 R14, R77 ;  /* 0x0000004d000e7308 */ /* 0x0001e20000000800 */
[----:B------:R-:W-:Y:S02]  /*cd70*/  ISETP.GT.AND P2, PT, R28, 0x40, PT ;  /* 0x000000401c00780c */ /* 0x000fe40003f44270 */
[----:B0-----:R-:W-:-:S05]  /*cd80*/  FSEL R77, R21, -INF , P1 ;  /* 0xff800000154d7808 */ /* 0x001fca0000800000 */
[----:B------:R-:W0:Y:S01]  /*cd90*/  MUFU.TANH R62, R62 ;  /* 0x0000003e003e7308 */ /* 0x000e220000002400 */
[----:B------:R-:W-:Y:S02]  /*cda0*/  ISETP.GT.AND P1, PT, R28, 0x39, PT ;  /* 0x000000391c00780c */ /* 0x000fe40003f24270 */
[----:B------:R-:W-:Y:S02]  /*cdb0*/  FMNMX.FTZ R7, R77, R36, !PT ;  /* 0x000000244d077209 */ /* 0x000fe40007810000 */
[----:B--2---:R-:W-:Y:S02]  /*cdc0*/  FSEL R25, R25, -INF , P1 ;  /* 0xff80000019197808 */ /* 0x004fe40000800000 */
[----:B------:R-:W-:Y:S01]  /*cdd0*/  FMNMX.FTZ R36, R78, R7, !PT ;  /* 0x000000074e247209 */ /* 0x000fe20007810000 */
[----:B------:R-:W2:Y:S01]  /*cde0*/  MUFU.TANH R63, R63 ;  /* 0x0000003f003f7308 */ /* 0x000ea20000002400 */
[----:B------:R-:W-:Y:S02]  /*cdf0*/  ISETP.GT.AND P1, PT, R28, 0x41, PT ;  /* 0x000000411c00780c */ /* 0x000fe40003f24270 */
[----:B---3--:R-:W-:-:S02]  /*ce00*/  FSEL R26, R26, -INF , P2 ;  /* 0xff8000001a1a7808 */ /* 0x008fc40001000000 */
[----:B------:R-:W-:-:S03]  /*ce10*/  FMNMX.FTZ R7, R25, R36, !PT ;  /* 0x0000002419077209 */ /* 0x000fc60007810000 */
[----:B------:R-:W3:Y:S01]  /*ce20*/  MUFU.TANH R64, R64 ;  /* 0x0000004000407308 */ /* 0x000ee20000002400 */
[----:B------:R-:W-:Y:S01]  /*ce30*/  FFMA.FTZ R36, R38, UR47, -R74 ;  /* 0x0000002f26247c23 */ /* 0x000fe2000801084a */
[----:B------:R-:W-:Y:S01]  /*ce40*/  ISETP.GT.AND P2, PT, R28, 0x48, PT ;  /* 0x000000481c00780c */ /* 0x000fe20003f44270 */
[----:B------:R-:W-:Y:S01]  /*ce50*/  FMUL.FTZ R67, R69, UR4 ;  /* 0x0000000445437c20 */ /* 0x000fe20008410000 */
[----:B-1----:R-:W-:Y:S02]  /*ce60*/  FSEL R27, R27, -INF , P1 ;  /* 0xff8000001b1b7808 */ /* 0x002fe40000800000 */
[----:B------:R-:W-:Y:S02]  /*ce70*/  FMNMX.FTZ R38, R26, R7, !PT ;  /* 0x000000071a267209 */ /* 0x000fe40007810000 */
[----:B------:R-:W1:Y:S01]  /*ce80*/  MUFU.TANH R65, R65 ;  /* 0x0000004100417308 */ /* 0x000e620000002400 */
[----:B------:R-:W-:Y:S02]  /*ce90*/  ISETP.GT.AND P1, PT, R28, 0x49, PT ;  /* 0x000000491c00780c */ /* 0x000fe40003f24270 */
[----:B0-----:R-:W-:-:S02]  /*cea0*/  FSEL R62, R62, -INF , P2 ;  /* 0xff8000003e3e7808 */ /* 0x001fc40001000000 */
[----:B------:R-:W-:-:S03]  /*ceb0*/  FMNMX.FTZ R7, R27, R38, !PT ;  /* 0x000000261b077209 */ /* 0x000fc60007810000 */
[----:B------:R-:W0:Y:S01]  /*cec0*/  MUFU.TANH R66, R66 ;  /* 0x0000004200427308 */ /* 0x000e220000002400 */
[----:B------:R-:W-:Y:S01]  /*ced0*/  FFMA.FTZ R38, R40, UR47, -R74 ;  /* 0x0000002f28267c23 */ /* 0x000fe2000801084a */
[----:B------:R-:W-:Y:S01]  /*cee0*/  ISETP.GT.AND P2, PT, R28, 0x50, PT ;  /* 0x000000501c00780c */ /* 0x000fe20003f44270 */
[----:B------:R-:W-:Y:S01]  /*cef0*/  FMUL.FTZ R69, R73, UR4 ;  /* 0x0000000449457c20 */ /* 0x000fe20008410000 */
[----:B--2---:R-:W-:Y:S02]  /*cf00*/  FSEL R63, R63, -INF , P1 ;  /* 0xff8000003f3f7808 */ /* 0x004fe40000800000 */
[----:B------:R-:W-:Y:S02]  /*cf10*/  FMNMX.FTZ R40, R62, R7, !PT ;  /* 0x000000073e287209 */ /* 0x000fe40007810000 */
[----:B------:R-:W-:Y:S01]  /*cf20*/  MUFU.TANH R67, R67 ;  /* 0x0000004300437308 */ /* 0x000fe20000002400 */
[----:B------:R-:W-:Y:S01]  /*cf30*/  ISETP.GT.AND P1, PT, R28, 0x51, PT ;  /* 0x000000511c00780c */ /* 0x000fe20003f24270 */
[----:B------:R-:W-:Y:S01]  /*cf40*/  FMUL.FTZ R70, R76, UR4 ;  /* 0x000000044c467c20 */ /* 0x000fe20008410000 */
[----:B---3--:R-:W-:-:S02]  /*cf50*/  FSEL R64, R64, -INF , P2 ;  /* 0xff80000040407808 */ /* 0x008fc40001000000 */
[----:B------:R-:W-:-:S03]  /*cf60*/  FMNMX.FTZ R7, R63, R40, !PT ;  /* 0x000000283f077209 */ /* 0x000fc60007810000 */
[----:B------:R-:W2:Y:S01]  /*cf70*/  MUFU.TANH R68, R68 ;  /* 0x0000004400447308 */ /* 0x000ea20000002400 */
[----:B------:R-:W-:Y:S02]  /*cf80*/  ISETP.GT.AND P2, PT, R28, 0x58, PT ;  /* 0x000000581c00780c */ /* 0x000fe40003f44270 */
[----:B-1----:R-:W-:Y:S02]  /*cf90*/  FSEL R65, R65, -INF , P1 ;  /* 0xff80000041417808 */ /* 0x002fe40000800000 */
[----:B------:R-:W-:-:S03]  /*cfa0*/  FMNMX.FTZ R40, R64, R7, !PT ;  /* 0x0000000740287209 */ /* 0x000fc60007810000 */
[----:B------:R-:W1:Y:S01]  /*cfb0*/  MUFU.TANH R69, R69 ;  /* 0x0000004500457308 */ /* 0x000e620000002400 */
[----:B------:R-:W-:Y:S02]  /*cfc0*/  ISETP.GT.AND P1, PT, R28, 0x59, PT ;  /* 0x000000591c00780c */ /* 0x000fe40003f24270 */
[----:B------:R-:W-:-:S05]  /*cfd0*/  FMNMX.FTZ R40, R65, R40, !PT ;  /* 0x0000002841287209 */ /* 0x000fca0007810000 */
[----:B------:R-:W3:Y:S01]  /*cfe0*/  MUFU.TANH R70, R70 ;  /* 0x0000004600467308 */ /* 0x000ee20000002400 */
[----:B------:R-:W-:-:S07]  /*cff0*/  FMUL.FTZ R73, R81, UR4 ;  /* 0x0000000451497c20 */ /* 0x000fce0008410000 */
[----:B------:R0:W-:Y:S02]  /*d000*/  MUFU.EX2 R20, R79 ;  /* 0x0000004f00147308 */ /* 0x0001e40000000800 */
[----:B0-----:R-:W-:-:S06]  /*d010*/  FSEL R79, R66, -INF , P2 ;  /* 0xff800000424f7808 */ /* 0x001fcc0001000000 */
[----:B------:R-:W0:Y:S01]  /*d020*/  MUFU.TANH R71, R71 ;  /* 0x0000004700477308 */ /* 0x000e220000002400 */
[----:B------:R-:W-:Y:S02]  /*d030*/  ISETP.GT.AND P2, PT, R28, 0x60, PT ;  /* 0x000000601c00780c */ /* 0x000fe40003f44270 */
[----:B------:R-:W-:-:S05]  /*d040*/  FMNMX.FTZ R7, R79, R40, !PT ;  /* 0x000000284f077209 */ /* 0x000fca0007810000 */
[----:B------:R5:W-:Y:S01]  /*d050*/  MUFU.EX2 R24, R80 ;  /* 0x0000005000187308 */ /* 0x000be20000000800 */
[----:B--2---:R-:W-:Y:S01]  /*d060*/  FSEL R81, R68, -INF , P2 ;  /* 0xff80000044517808 */ /* 0x004fe20001000000 */
[----:B------:R-:W-:Y:S01]  /*d070*/  FMUL.FTZ R75, R84, UR4 ;  /* 0x00000004544b7c20 */ /* 0x000fe20008410000 */
[----:B-----5:R-:W-:-:S05]  /*d080*/  FSEL R80, R67, -INF , P1 ;  /* 0xff80000043507808 */ /* 0x020fca0000800000 */
[----:B------:R-:W2:Y:S01]  /*d090*/  MUFU.TANH R72, R72 ;  /* 0x0000004800487308 */ /* 0x000ea20000002400 */
[----:B------:R-:W-:Y:S02]  /*d0a0*/  ISETP.GT.AND P1, PT, R28, 0x61, PT ;  /* 0x000000611c00780c */ /* 0x000fe40003f24270 */
[----:B------:R-:W-:Y:S01]  /*d0b0*/  FMNMX.FTZ R66, R80, R7, !PT ;  /* 0x0000000750427209 */ /* 0x000fe20007810000 */
[----:B------:R-:W-:Y:S01]  /*d0c0*/  FMUL.FTZ R76, R85, UR4 ;  /* 0x00000004554c7c20 */ /* 0x000fe20008410000 */
[C---:B------:R-:W-:Y:S02]  /*d0d0*/  ISETP.GT.AND P2, PT, R28.reuse, 0x68, PT ;  /* 0x000000681c00780c */ /* 0x040fe40003f44270 */
[----:B-1----:R-:W-:Y:S01]  /*d0e0*/  FSEL R69, R69, -INF , P1 ;  /* 0xff80000045457808 */ /* 0x002fe20000800000 */
[----:B------:R-:W1:Y:S01]  /*d0f0*/  MUFU.TANH R73, R73 ;  /* 0x0000004900497308 */ /* 0x000e620000002400 */
[----:B------:R-:W-:Y:S02]  /*d100*/  FMNMX.FTZ R66, R81, R66, !PT ;  /* 0x0000004251427209 */ /* 0x000fe40007810000 */
[----:B------:R-:W-:-:S02]  /*d110*/  ISETP.GT.AND P1, PT, R28, 0x69, PT ;  /* 0x000000691c00780c */ /* 0x000fc40003f24270 */
[----:B---3--:R-:W-:Y:S02]  /*d120*/  FSEL R70, R70, -INF , P2 ;  /* 0xff80000046467808 */ /* 0x008fe40001000000 */
[----:B------:R-:W-:Y:S01]  /*d130*/  FMNMX.FTZ R7, R69, R66, !PT ;  /* 0x0000004245077209 */ /* 0x000fe20007810000 */
[----:B------:R-:W3:Y:S01]  /*d140*/  MUFU.TANH R75, R75 ;  /* 0x0000004b004b7308 */ /* 0x000ee20000002400 */
[----:B------:R-:W-:Y:S02]  /*d150*/  ISETP.GT.AND P2, PT, R28, 0x70, PT ;  /* 0x000000701c00780c */ /* 0x000fe40003f44270 */
[----:B0-----:R-:W-:Y:S02]  /*d160*/  FSEL R71, R71, -INF , P1 ;  /* 0xff80000047477808 */ /* 0x001fe40000800000 */
[----:B------:R-:W-:-:S03]  /*d170*/  FMNMX.FTZ R66, R70, R7, !PT ;  /* 0x0000000746427209 */ /* 0x000fc60007810000 */
[----:B------:R-:W0:Y:S01]  /*d180*/  MUFU.TANH R76, R76 ;  /* 0x0000004c004c7308 */ /* 0x000e220000002400 */
[----:B------:R-:W-:Y:S02]  /*d190*/  ISETP.GT.AND P1, PT, R28, 0x71, PT ;  /* 0x000000711c00780c */ /* 0x000fe40003f24270 */
[----:B--2---:R-:W-:Y:S02]  /*d1a0*/  FSEL R72, R72, -INF , P2 ;  /* 0xff80000048487808 */ /* 0x004fe40001000000 */
[----:B------:R-:W-:Y:S02]  /*d1b0*/  FMNMX.FTZ R7, R71, R66, !PT ;  /* 0x0000004247077209 */ /* 0x000fe40007810000 */
[----:B------:R-:W-:Y:S02]  /*d1c0*/  ISETP.GT.AND P2, PT, R28, 0x78, PT ;  /* 0x000000781c00780c */ /* 0x000fe40003f44270 */
[----:B-1----:R-:W-:Y:S02]  /*d1d0*/  FSEL R73, R73, -INF , P1 ;  /* 0xff80000049497808 */ /* 0x002fe40000800000 */
[----:B------:R-:W-:-:S02]  /*d1e0*/  FMNMX.FTZ R66, R72, R7, !PT ;  /* 0x0000000748427209 */ /* 0x000fc40007810000 */
[----:B------:R-:W-:Y:S02]  /*d1f0*/  ISETP.GT.AND P1, PT, R28, 0x79, PT ;  /* 0x000000791c00780c */ /* 0x000fe40003f24270 */
[----:B---3--:R-:W-:Y:S02]  /*d200*/  FSEL R75, R75, -INF , P2 ;  /* 0xff8000004b4b7808 */ /* 0x008fe40001000000 */
[----:B------:R-:W-:Y:S02]  /*d210*/  FMNMX.FTZ R66, R73, R66, !PT ;  /* 0x0000004249427209 */ /* 0x000fe40007810000 */
[----:B0-----:R-:W-:Y:S02]  /*d220*/  FSEL R76, R76, -INF , P1 ;  /* 0xff8000004c4c7808 */ /* 0x001fe40000800000 */
[----:B------:R-:W-:-:S04]  /*d230*/  FMNMX.FTZ R7, R75, R66, !PT ;  /* 0x000000424b077209 */ /* 0x000fc80007810000 */
[----:B------:R-:W-:-:S05]  /*d240*/  FMNMX.FTZ R7, R76, R7, !PT ;  /* 0x000000074c077209 */ /* 0x000fca0007810000 */
[----:B------:R-:W0:Y:S02]  /*d250*/  SHFL.BFLY PT, R28, R7, 0x2, 0x1f ;  /* 0x0c401f00071c7f89 */ /* 0x000e2400000e0000 */
[----:B0-----:R-:W-:-:S05]  /*d260*/  FMNMX.FTZ R28, R7, R28, !PT ;  /* 0x0000001c071c7209 */ /* 0x001fca0007810000 */
[----:B------:R-:W0:Y:S01]  /*d270*/  SHFL.BFLY PT, R7, R28, 0x1, 0x1f ;  /* 0x0c201f001c077f89 */ /* 0x000e2200000e0000 */
[--C-:B------:R-:W-:Y:S01]  /*d280*/  FFMA.FTZ R67, R46, UR47, -R74.reuse ;  /* 0x0000002f2e437c23 */ /* 0x100fe2000801084a */
[----:B------:R-:W-:Y:S01]  /*d290*/  FFMA.FTZ R46, R56, UR47, -R74 ;  /* 0x0000002f382e7c23 */ /* 0x000fe2000801084a */
[----:B------:R-:W-:Y:S01]  /*d2a0*/  MUFU.EX2 R29, R29 ;  /* 0x0000001d001d7308 */ /* 0x000fe20000000800 */
[----:B0-----:R-:W-:-:S04]  /*d2b0*/  FMNMX.FTZ R7, R28, R7, !PT ;  /* 0x000000071c077209 */ /* 0x001fc80007810000 */
[C---:B------:R-:W-:Y:S01]  /*d2c0*/  FSETP.NEU.FTZ.AND P1, PT, R7.reuse, -INF , PT ;  /* 0xff8000000700780b */ /* 0x040fe20003f3d000 */
[----:B------:R-:W-:-:S05]  /*d2d0*/  FMUL.FTZ R56, R7, UR47 ;  /* 0x0000002f07387c20 */ /* 0x000fca0008410000 */
[----:B------:R-:W-:-:S05]  /*d2e0*/  FSEL R56, R56, RZ, P1 ;  /* 0x000000ff38387208 */ /* 0x000fca0000800000 */
[--C-:B------:R-:W-:Y:S01]  /*d2f0*/  FFMA.FTZ R3, R3, UR47, -R56.reuse ;  /* 0x0000002f03037c23 */ /* 0x100fe20008010838 */
[--C-:B------:R-:W-:Y:S01]  /*d300*/  FFMA.FTZ R4, R4, UR47, -R56.reuse ;  /* 0x0000002f04047c23 */ /* 0x100fe20008010838 */
[----:B------:R-:W-:Y:S01]  /*d310*/  FFMA.FTZ R5, R5, UR47, -R56 ;  /* 0x0000002f05057c23 */ /* 0x000fe20008010838 */
[----:B------:R-:W-:Y:S01]  /*d320*/  MUFU.EX2 R30, R30 ;  /* 0x0000001e001e7308 */ /* 0x000fe20000000800 */
[----:B------:R-:W-:Y:S01]  /*d330*/  FFMA.FTZ R21, R39, UR47, -R74 ;  /* 0x0000002f27157c23 */ /* 0x000fe2000801084a */
[----:B------:R-:W-:Y:S01]  /*d340*/  FFMA.FTZ R6, R6, UR47, -R56 ;  /* 0x0000002f06067c23 */ /* 0x000fe20008010838 */
[--C-:B------:R-:W-:Y:S01]  /*d350*/  FFMA.FTZ R39, R41, UR47, -R74.reuse ;  /* 0x0000002f29277c23 */ /* 0x100fe2000801084a */
[----:B------:R-:W-:-:S04]  /*d360*/  FFMA.FTZ R41, R45, UR47, -R74 ;  /* 0x0000002f2d297c23 */ /* 0x000fc8000801084a */
[----:B------:R-:W-:Y:S01]  /*d370*/  MUFU.EX2 R3, R3 ;  /* 0x0000000300037308 */ /* 0x000fe20000000800 */
[--C-:B------:R-:W-:Y:S01]  /*d380*/  FFMA.FTZ R45, R49, UR47, -R74.reuse ;  /* 0x0000002f312d7c23 */ /* 0x100fe2000801084a */
[----:B------:R-:W-:-:S06]  /*d390*/  FFMA.FTZ R49, R52, UR47, -R74 ;  /* 0x0000002f34317c23 */ /* 0x000fcc000801084a */
[----:B------:R-:W0:Y:S01]  /*d3a0*/  MUFU.EX2 R4, R4 ;  /* 0x0000000400047308 */ /* 0x000e220000000800 */
[----:B------:R-:W-:Y:S01]  /*d3b0*/  FFMA.FTZ R33, R33, UR47, -R56 ;  /* 0x0000002f21217c23 */ /* 0x000fe20008010838 */
[--C-:B------:R-:W-:Y:S01]  /*d3c0*/  FFMA.FTZ R52, R53, UR47, -R74.reuse ;  /* 0x0000002f35347c23 */ /* 0x100fe2000801084a */
[----:B------:R-:W-:-:S05]  /*d3d0*/  FFMA.FTZ R47, R47, UR47, -R74 ;  /* 0x0000002f2f2f7c23 */ /* 0x000fca000801084a */
[----:B------:R-:W-:Y:S01]  /*d3e0*/  MUFU.EX2 R31, R31 ;  /* 0x0000001f001f7308 */ /* 0x000fe20000000800 */
[--C-:B------:R-:W-:Y:S01]  /*d3f0*/  FFMA.FTZ R53, R55, UR47, -R74.reuse ;  /* 0x0000002f37357c23 */ /* 0x100fe2000801084a */
[----:B------:R-:W-:-:S06]  /*d400*/  FFMA.FTZ R55, R58, UR47, -R74 ;  /* 0x0000002f3a377c23 */ /* 0x000fcc000801084a */
[----:B------:R-:W1:Y:S01]  /*d410*/  MUFU.EX2 R5, R5 ;  /* 0x0000000500057308 */ /* 0x000e620000000800 */
[----:B------:R-:W-:Y:S01]  /*d420*/  FFMA.FTZ R43, R43, UR47, -R74 ;  /* 0x0000002f2b2b7c23 */ /* 0x000fe2000801084a */
[----:B------:R-:W-:Y:S01]  /*d430*/  FFMA.FTZ R58, R9, UR47, -R56 ;  /* 0x0000002f093a7c23 */ /* 0x000fe20008010838 */
[----:B------:R-:W-:-:S05]  /*d440*/  FFMA.FTZ R68, R48, UR47, -R74 ;  /* 0x0000002f30447c23 */ /* 0x000fca000801084a */
[----:B------:R-:W2:Y:S01]  /*d450*/  MUFU.EX2 R6, R6 ;  /* 0x0000000600067308 */ /* 0x000ea20000000800 */
[----:B------:R-:W-:Y:S01]  /*d460*/  FFMA.FTZ R48, R54, UR47, -R74 ;  /* 0x0000002f36307c23 */ /* 0x000fe2000801084a */
[----:B------:R-:W-:Y:S01]  /*d470*/  FFMA.FTZ R9, R13, UR47, -R56 ;  /* 0x0000002f0d097c23 */ /* 0x000fe20008010838 */
[--C-:B------:R-:W-:Y:S01]  /*d480*/  FFMA.FTZ R42, R42, UR47, -R74.reuse ;  /* 0x0000002f2a2a7c23 */ /* 0x100fe2000801084a */
[--C-:B------:R-:W-:Y:S01]  /*d490*/  FFMA.FTZ R44, R44, UR47, -R74.reuse ;  /* 0x0000002f2c2c7c23 */ /* 0x100fe2000801084a */
[----:B------:R-:W-:-:S03]  /*d4a0*/  FFMA.FTZ R50, R50, UR47, -R74 ;  /* 0x0000002f32327c23 */ /* 0x000fc6000801084a */
[----:B------:R3:W-:Y:S01]  /*d4b0*/  MUFU.EX2 R66, R47 ;  /* 0x0000002f00427308 */ /* 0x0007e20000000800 */
[--C-:B------:R-:W-:Y:S01]  /*d4c0*/  FFMA.FTZ R51, R51, UR47, -R74.reuse ;  /* 0x0000002f33337c23 */ /* 0x100fe2000801084a */
[----:B------:R-:W-:Y:S01]  /*d4d0*/  FFMA.FTZ R54, R59, UR47, -R74 ;  /* 0x0000002f3b367c23 */ /* 0x000fe2000801084a */
[----:B------:R-:W-:Y:S01]  /*d4e0*/  FFMA.FTZ R28, R35, UR47, -R56 ;  /* 0x0000002f231c7c23 */ /* 0x000fe20008010838 */
[----:B------:R-:W-:Y:S02]  /*d4f0*/  IMAD.U32 R13, RZ, RZ, UR40 ;  /* 0x00000028ff0d7e24 */ /* 0x000fe4000f8e00ff */
[--C-:B------:R-:W-:Y:S02]  /*d500*/  FFMA.FTZ R61, R61, UR47, -R74.reuse ;  /* 0x0000002f3d3d7c23 */ /* 0x100fe4000801084a */
[----:B------:R-:W5:Y:S01]  /*d510*/  MUFU.EX2 R33, R33 ;  /* 0x0000002100217308 */ /* 0x000f620000000800 */
[----:B---3--:R-:W-:Y:S01]  /*d520*/  FFMA.FTZ R47, R57, UR47, -R74 ;  /* 0x0000002f392f7c23 */ /* 0x008fe2000801084a */
[--C-:B------:R-:W-:Y:S01]  /*d530*/  FFMA.FTZ R57, R32, UR47, -R56.reuse ;  /* 0x0000002f20397c23 */ /* 0x100fe20008010838 */
[----:B------:R-:W-:Y:S01]  /*d540*/  FFMA.FTZ R35, R26, UR47, -R56 ;  /* 0x0000002f1a237c23 */ /* 0x000fe20008010838 */
[----:B0-----:R-:W-:-:S04]  /*d550*/  FADD.FTZ R26, R3, R4 ;  /* 0x00000004031a7221 */ /* 0x001fc80000010000 */
[----:B------:R0:W-:Y:S01]  /*d560*/  MUFU.EX2 R40, R43 ;  /* 0x0000002b00287308 */ /* 0x0001e20000000800 */
[----:B------:R-:W-:Y:S01]  /*d570*/  FFMA.FTZ R32, R15, UR47, -R56 ;  /* 0x0000002f0f207c23 */ /* 0x000fe20008010838 */
[----:B------:R-:W-:Y:S01]  /*d580*/  PRMT R0, R13, 0x654, R0 ;  /* 0x000006540d007816 */ /* 0x000fe20000000000 */
[----:B-1----:R-:W-:-:S05]  /*d590*/  FADD.FTZ R13, R5, R26 ;  /* 0x0000001a050d7221 */ /* 0x002fca0000010000 */
[----:B------:R-:W1:Y:S01]  /*d5a0*/  MUFU.EX2 R58, R58 ;  /* 0x0000003a003a7308 */ /* 0x000e620000000800 */
[----:B0-----:R-:W-:Y:S01]  /*d5b0*/  FFMA.FTZ R43, R60, UR47, -R74 ;  /* 0x0000002f3c2b7c23 */ /* 0x001fe2000801084a */
[----:B------:R-:W-:Y:S01]  /*d5c0*/  FADD.FTZ R74, R29, R30 ;  /* 0x0000001e1d4a7221 */ /* 0x000fe20000010000 */
[--C-:B------:R-:W-:Y:S01]  /*d5d0*/  FFMA.FTZ R60, R11, UR47, -R56.reuse ;  /* 0x0000002f0b3c7c23 */ /* 0x100fe20008010838 */
[--C-:B------:R-:W-:Y:S01]  /*d5e0*/  FFMA.FTZ R59, R78, UR47, -R56.reuse ;  /* 0x0000002f4e3b7c23 */ /* 0x100fe20008010838 */
[----:B------:R-:W-:Y:S01]  /*d5f0*/  FFMA.FTZ R82, R27, UR47, -R56 ;  /* 0x0000002f1b527c23 */ /* 0x000fe20008010838 */
[----:B------:R-:W-:Y:S02]  /*d600*/  FADD.FTZ R15, R31, R74 ;  /* 0x0000004a1f0f7221 */ /* 0x000fe40000010000 */
[----:B------:R-:W0:Y:S01]  /*d610*/  MUFU.EX2 R57, R57 ;  /* 0x0000003900397308 */ /* 0x000e220000000800 */
[----:B--2---:R-:W-:Y:S01]  /*d620*/  FADD.FTZ R26, R6, R13 ;  /* 0x0000000d061a7221 */ /* 0x004fe20000010000 */
[----:B------:R-:W-:-:S06]  /*d630*/  FADD.FTZ R15, R10, R15 ;  /* 0x0000000f0a0f7221 */ /* 0x000fcc0000010000 */
[----:B------:R-:W-:Y:S01]  /*d640*/  MUFU.EX2 R36, R36 ;  /* 0x0000002400247308 */ /* 0x000fe20000000800 */
[----:B------:R-:W-:Y:S01]  /*d650*/  FADD.FTZ R15, R12, R15 ;  /* 0x0000000f0c0f7221 */ /* 0x000fe20000010000 */
[----:B-----5:R-:W-:-:S06]  /*d660*/  FADD.FTZ R13, R33, R26 ;  /* 0x0000001a210d7221 */ /* 0x020fcc0000010000 */
[----:B------:R-:W-:Y:S01]  /*d670*/  MUFU.EX2 R38, R38 ;  /* 0x0000002600267308 */ /* 0x000fe20000000800 */
[--C-:B------:R-:W-:Y:S01]  /*d680*/  FFMA.FTZ R78, R25, UR47, -R56.reuse ;  /* 0x0000002f194e7c23 */ /* 0x100fe20008010838 */
[--C-:B------:R-:W-:Y:S01]  /*d690*/  FFMA.FTZ R62, R62, UR47, -R56.reuse ;  /* 0x0000002f3e3e7c23 */ /* 0x100fe20008010838 */
[----:B------:R-:W-:Y:S01]  /*d6a0*/  FFMA.FTZ R63, R63, UR47, -R56 ;  /* 0x0000002f3f3f7c23 */ /* 0x000fe20008010838 */
[----:B------:R2:W-:Y:S04]  /*d6b0*/  SYNCS.ARRIVE.TRANS64.RED.A1T0 RZ, [R0+URZ], RZ ;  /* 0x000000ff00ff79a7 */ /* 0x0005e8000810043f */
[----:B------:R-:W3:Y:S01]  /*d6c0*/  MUFU.EX2 R60, R60 ;  /* 0x0000003c003c7308 */ /* 0x000ee20000000800 */
[----:B------:R-:W-:Y:S01]  /*d6d0*/  FADD.FTZ R25, R14, R15 ;  /* 0x0000000f0e197221 */ /* 0x000fe20000010000 */
[----:B-1----:R-:W-:Y:S01]  /*d6e0*/  FADD.FTZ R26, R58, R13 ;  /* 0x0000000d3a1a7221 */ /* 0x002fe20000010000 */
[----:B------:R-:W-:-:S02]  /*d6f0*/  F2FP.F16.F32.PACK_AB R13, R30, R29 ;  /* 0x0000001d1e0d723e */ /* 0x000fc400000000ff */
[----:B------:R-:W-:Y:S01]  /*d700*/  FADD.FTZ R29, R20, R25 ;  /* 0x00000019141d7221 */ /* 0x000fe20000010000 */
[----:B0-----:R-:W-:Y:S01]  /*d710*/  FADD.FTZ R27, R57, R26 ;  /* 0x0000001a391b7221 */ /* 0x001fe20000010000 */
[----:B------:R-:W-:Y:S02]  /*d720*/  F2FP.F16.F32.PACK_AB R25, R14, R12 ;  /* 0x0000000c0e19723e */ /* 0x000fe400000000ff */
[----:B------:R-:W-:Y:S01]  /*d730*/  FADD.FTZ R14, R24, R29 ;  /* 0x0000001d180e7221 */ /* 0x000fe20000010000 */
[----:B---3--:R-:W-:Y:S01]  /*d740*/  FADD.FTZ R29, R60, R27 ;  /* 0x0000001b3c1d7221 */ /* 0x008fe20000010000 */
[----:B------:R-:W-:Y:S02]  /*d750*/  F2FP.F16.F32.PACK_AB R27, R24, R20 ;  /* 0x00000014181b723e */ /* 0x000fe400000000ff */
[----:B------:R-:W-:Y:S02]  /*d760*/  F2FP.F16.F32.PACK_AB R24, R58, R33 ;  /* 0x000000213a18723e */ /* 0x000fe400000000ff */
[----:B------:R-:W3:Y:S01]  /*d770*/  LDL R33, [R1+0x80] ;  /* 0x0000800001217983 */ /* 0x000ee20000100800 */
[----:B------:R-:W0:Y:S01]  /*d780*/  MUFU.EX2 R28, R28 ;  /* 0x0000001c001c7308 */ /* 0x000e220000000800 */
[----:B------:R-:W-:-:S07]  /*d790*/  FFMA.FTZ R11, R34, UR47, -R56 ;  /* 0x0000002f220b7c23 */ /* 0x000fce0008010838 */
[----:B------:R-:W1:Y:S01]  /*d7a0*/  MUFU.EX2 R21, R21 ;  /* 0x0000001500157308 */ /* 0x000e620000000800 */
[----:B------:R-:W-:-:S07]  /*d7b0*/  FFMA.FTZ R34, R37, UR47, -R56 ;  /* 0x0000002f25227c23 */ /* 0x000fce0008010838 */
[----:B------:R-:W5:Y:S01]  /*d7c0*/  MUFU.EX2 R9, R9 ;  /* 0x0000000900097308 */ /* 0x000f620000000800 */
[----:B------:R-:W-:-:S07]  /*d7d0*/  FFMA.FTZ R37, R77, UR47, -R56 ;  /* 0x0000002f4d257c23 */ /* 0x000fce0008010838 */
[----:B------:R-:W4:Y:S01]  /*d7e0*/  MUFU.EX2 R11, R11 ;  /* 0x0000000b000b7308 */ /* 0x000f220000000800 */
[----:B------:R-:W-:Y:S01]  /*d7f0*/  F2FP.F16.F32.PACK_AB R12, R4, R3 ;  /* 0x00000003040c723e */ /* 0x000fe200000000ff */
[----:B0-----:R-:W-:Y:S01]  /*d800*/  FADD.FTZ R4, R28, R29 ;  /* 0x0000001d1c047221 */ /* 0x001fe20000010000 */
[----:B------:R-:W-:-:S05]  /*d810*/  F2FP.F16.F32.PACK_AB R15, R10, R31 ;  /* 0x0000001f0a0f723e */ /* 0x000fca00000000ff */
[----:B------:R-:W0:Y:S01]  /*d820*/  MUFU.EX2 R32, R32 ;  /* 0x0000002000207308 */ /* 0x000e220000000800 */
[----:B-1----:R-:W-:-:S07]  /*d830*/  FADD.FTZ R31, R21, R14 ;  /* 0x0000000e151f7221 */ /* 0x002fce0000010000 */
[----:B------:R-:W1:Y:S01]  /*d840*/  MUFU.EX2 R39, R39 ;  /* 0x0000002700277308 */ /* 0x000e620000000800 */
[----:B-----5:R-:W-:Y:S01]  /*d850*/  FADD.FTZ R4, R9, R4 ;  /* 0x0000000409047221 */ /* 0x020fe20000010000 */
[----:B------:R-:W-:-:S06]  /*d860*/  FADD.FTZ R31, R36, R31 ;  /* 0x0000001f241f7221 */ /* 0x000fcc0000010000 */
[----:B------:R-:W5:Y:S01]  /*d870*/  MUFU.EX2 R34, R34 ;  /* 0x0000002200227308 */ /* 0x000f620000000800 */
[----:B------:R-:W-:Y:S01]  /*d880*/  F2FP.F16.F32.PACK_AB R14, R6, R5 ;  /* 0x00000005060e723e */ /* 0x000fe200000000ff */
[----:B----4-:R-:W-:-:S06]  /*d890*/  FADD.FTZ R5, R11, R4 ;  /* 0x000000040b057221 */ /* 0x010fcc0000010000 */
[----:B------:R-:W4:Y:S01]  /*d8a0*/  MUFU.EX2 R37, R37 ;  /* 0x0000002500257308 */ /* 0x000f220000000800 */
[----:B------:R-:W-:-:S07]  /*d8b0*/  FADD.FTZ R6, R38, R31 ;  /* 0x0000001f26067221 */ /* 0x000fce0000010000 */
[----:B------:R-:W2:Y:S01]  /*d8c0*/  MUFU.EX2 R42, R42 ;  /* 0x0000002a002a7308 */ /* 0x000ea20000000800 */
[----:B0-----:R-:W-:Y:S01]  /*d8d0*/  FADD.FTZ R5, R32, R5 ;  /* 0x0000000520057221 */ /* 0x001fe20000010000 */
[----:B-1----:R-:W-:-:S06]  /*d8e0*/  FADD.FTZ R31, R39, R6 ;  /* 0x00000006271f7221 */ /* 0x002fcc0000010000 */
[----:B------:R-:W0:Y:S08]  /*d8f0*/  MUFU.EX2 R59, R59 ;  /* 0x0000003b003b7308 */ /* 0x000e300000000800 */
[----:B------:R-:W1:Y:S01]  /*d900*/  MUFU.EX2 R41, R41 ;  /* 0x0000002900297308 */ /* 0x000e620000000800 */
[----:B------:R-:W-:Y:S01]  /*d910*/  F2FP.F16.F32.PACK_AB R29, R36, R21 ;  /* 0x00000015241d723e */ /* 0x000fe200000000ff */
[----:B-----5:R-:W-:-:S06]  /*d920*/  FADD.FTZ R6, R34, R5 ;  /* 0x0000000522067221 */ /* 0x020fcc0000010000 */
[----:B------:R-:W5:Y:S01]  /*d930*/  MUFU.EX2 R78, R78 ;  /* 0x0000004e004e7308 */ /* 0x000f620000000800 */
[----:B------:R-:W-:-:S07]  /*d940*/  FADD.FTZ R21, R40, R31 ;  /* 0x0000001f28157221 */ /* 0x000fce0000010000 */
[----:B------:R-:W5:Y:S01]  /*d950*/  MUFU.EX2 R44, R44 ;  /* 0x0000002c002c7308 */ /* 0x000f620000000800 */
[----:B----4-:R-:W-:Y:S01]  /*d960*/  FADD.FTZ R6, R37, R6 ;  /* 0x0000000625067221 */ /* 0x010fe20000010000 */
[----:B--2---:R-:W-:-:S06]  /*d970*/  FADD.FTZ R20, R42, R21 ;  /* 0x000000152a147221 */ /* 0x004fcc0000010000 */
[----:B------:R-:W2:Y:S01]  /*d980*/  MUFU.EX2 R35, R35 ;  /* 0x0000002300237308 */ /* 0x000ea20000000800 */
[----:B------:R-:W-:Y:S01]  /*d990*/  F2FP.F16.F32.PACK_AB R28, R9, R28 ;  /* 0x0000001c091c723e */ /* 0x000fe200000000ff */
[----:B0-----:R-:W-:-:S06]  /*d9a0*/  FADD.FTZ R5, R59, R6 ;  /* 0x000000063b057221 */ /* 0x001fcc0000010000 */
[----:B------:R-:W0:Y:S01]  /*d9b0*/  MUFU.EX2 R82, R82 ;  /* 0x0000005200527308 */ /* 0x000e220000000800 */
[----:B-1----:R-:W-:-:S07]  /*d9c0*/  FADD.FTZ R9, R41, R20 ;  /* 0x0000001429097221 */ /* 0x002fce0000010000 */
[----:B------:R-:W1:Y:S01]  /*d9d0*/  MUFU.EX2 R67, R67 ;  /* 0x0000004300437308 */ /* 0x000e620000000800 */
[----:B------:R-:W-:Y:S01]  /*d9e0*/  FFMA.FTZ R64, R64, UR47, -R56 ;  /* 0x0000002f40407c23 */ /* 0x000fe20008010838 */
[----:B-----5:R-:W-:-:S06]  /*d9f0*/  FADD.FTZ R6, R78, R5 ;  /* 0x000000054e067221 */ /* 0x020fcc0000010000 */
[----:B------:R-:W4:Y:S01]  /*da00*/  MUFU.EX2 R0, R62 ;  /* 0x0000003e00007308 */ /* 0x000f220000000800 */
[----:B------:R-:W-:Y:S01]  /*da10*/  FFMA.FTZ R65, R65, UR47, -R56 ;  /* 0x0000002f41417c23 */ /* 0x000fe20008010838 */
[----:B------:R-:W-:-:S06]  /*da20*/  FADD.FTZ R9, R44, R9 ;  /* 0x000000092c097221 */ /* 0x000fcc0000010000 */
[----:B------:R-:W5:Y:S01]  /*da30*/  MUFU.EX2 R45, R45 ;  /* 0x0000002d002d7308 */ /* 0x000f620000000800 */
[----:B--2---:R-:W-:Y:S01]  /*da40*/  FADD.FTZ R5, R35, R6 ;  /* 0x0000000623057221 */ /* 0x004fe20000010000 */
[----:B------:R-:W-:-:S06]  /*da50*/  FADD.FTZ R6, R66, R9 ;  /* 0x0000000942067221 */ /* 0x000fcc0000010000 */
[----:B------:R-:W2:Y:S01]  /*da60*/  MUFU.EX2 R63, R63 ;  /* 0x0000003f003f7308 */ /* 0x000ea20000000800 */
[----:B------:R-:W-:-:S07]  /*da70*/  FFMA.FTZ R79, R79, UR47, -R56 ;  /* 0x0000002f4f4f7c23 */ /* 0x000fce0008010838 */
[----:B------:R-:W2:Y:S01]  /*da80*/  MUFU.EX2 R68, R68 ;  /* 0x0000004400447308 */ /* 0x000ea20000000800 */
[----:B0-----:R-:W-:Y:S01]  /*da90*/  FADD.FTZ R5, R82, R5 ;  /* 0x0000000552057221 */ /* 0x001fe20000010000 */
[----:B-1----:R-:W-:-:S06]  /*daa0*/  FADD.FTZ R6, R67, R6 ;  /* 0x0000000643067221 */ /* 0x002fcc0000010000 */
[----:B------:R-:W-:Y:S01]  /*dab0*/  MUFU.EX2 R62, R64 ;  /* 0x00000040003e7308 */ /* 0x000fe20000000800 */
[----:B------:R-:W-:-:S07]  /*dac0*/  FFMA.FTZ R80, R80, UR47, -R56 ;  /* 0x0000002f50507c23 */ /* 0x000fce0008010838 */
[----:B------:R-:W0:Y:S01]  /*dad0*/  MUFU.EX2 R50, R50 ;  /* 0x0000003200327308 */ /* 0x000e220000000800 */
[----:B------:R-:W-:Y:S01]  /*dae0*/  F2FP.F16.F32.PACK_AB R26, R60, R57 ;  /* 0x000000393c1a723e */ /* 0x000fe200000000ff */
[----:B------:R1:W-:Y:S01]  /*daf0*/  STSM.16.M88.4 [R155+0x21800], R12 ;  /* 0x0218000c9b007844 */ /* 0x0003e20000000200 */
[----:B------:R-:W-:-:S05]  /*db00*/  F2FP.F16.F32.PACK_AB R31, R39, R38 ;  /* 0x00000026271f723e */ /* 0x000fca00000000ff */
[----:B------:R-:W-:Y:S01]  /*db10*/  MUFU.EX2 R65, R65 ;  /* 0x0000004100417308 */ /* 0x000fe20000000800 */
[----:B------:R-:W-:Y:S01]  /*db20*/  F2FP.F16.F32.PACK_AB R30, R32, R11 ;  /* 0x0000000b201e723e */ /* 0x000fe200000000ff */
[----:B----4-:R-:W-:Y:S01]  /*db30*/  FADD.FTZ R20, R0, R5 ;  /* 0x0000000500147221 */ /* 0x010fe20000010000 */
[----:B------:R-:W-:-:S05]  /*db40*/  FFMA.FTZ R81, R81, UR47, -R56 ;  /* 0x0000002f51517c23 */ /* 0x000fca0008010838 */
[----:B------:R-:W4:Y:S01]  /*db50*/  MUFU.EX2 R51, R51 ;  /* 0x0000003300337308 */ /* 0x000f220000000800 */
[----:B-----5:R-:W-:Y:S01]  /*db60*/  FADD.FTZ R5, R45, R6 ;  /* 0x000000062d057221 */ /* 0x020fe20000010000 */
[----:B-1----:R-:W-:Y:S02]  /*db70*/  F2FP.F16.F32.PACK_AB R13, R42, R40 ;  /* 0x000000282a0d723e */ /* 0x002fe400000000ff */
[----:B------:R-:W-:Y:S02]  /*db80*/  F2FP.F16.F32.PACK_AB R12, R37, R34 ;  /* 0x00000022250c723e */ /* 0x000fe400000000ff */
[----:B------:R-:W-:Y:S02]  /*db90*/  F2FP.F16.F32.PACK_AB R14, R78, R59 ;  /* 0x0000003b4e0e723e */ /* 0x000fe400000000ff */
[----:B------:R-:W1:Y:S01]  /*dba0*/  MUFU.EX2 R10, R79 ;  /* 0x0000004f000a7308 */ /* 0x000e620000000800 */
[----:B------:R-:W-:Y:S01]  /*dbb0*/  F2FP.F16.F32.PACK_AB R15, R44, R41 ;  /* 0x000000292c0f723e */ /* 0x000fe200000000ff */
[----:B------:R-:W-:Y:S01]  /*dbc0*/  STSM.16.M88.4 [R98], R24 ;  /* 0x0000001862007844 */ /* 0x000fe20000000200 */
[----:B--2---:R-:W-:-:S05]  /*dbd0*/  FADD.FTZ R9, R63, R20 ;  /* 0x000000143f097221 */ /* 0x004fca0000010000 */
[----:B------:R-:W2:Y:S01]  /*dbe0*/  MUFU.EX2 R49, R49 ;  /* 0x0000003100317308 */ /* 0x000ea20000000800 */
[----:B------:R-:W-:Y:S01]  /*dbf0*/  STSM.16.M88.4 [R96], R28 ;  /* 0x0000001c60007844 */ /* 0x000fe20000000200 */
[----:B------:R-:W-:Y:S01]  /*dc00*/  FADD.FTZ R5, R68, R5 ;  /* 0x0000000544057221 */ /* 0x000fe20000010000 */
[----:B------:R-:W5:Y:S02]  /*dc10*/  @P4 LDC R11, c[0x0][0x44c] ;  /* 0x00011300ff0b4b82 */ /* 0x000f640000000800 */
[----:B------:R4:W-:Y:S03]  /*dc20*/  STSM.16.M88.4 [R95], R12 ;  /* 0x0000000c5f007844 */ /* 0x0009e60000000200 */
[----:B------:R-:W2:Y:S01]  /*dc30*/  MUFU.EX2 R3, R80 ;  /* 0x0000005000037308 */ /* 0x000ea20000000800 */
[--C-:B------:R-:W-:Y:S01]  /*dc40*/  FFMA.FTZ R69, R69, UR47, -R56.reuse ;  /* 0x0000002f45457c23 */ /* 0x100fe20008010838 */
[----:B0-----:R-:W-:Y:S01]  /*dc50*/  FADD.FTZ R6, R50, R5 ;  /* 0x0000000532067221 */ /* 0x001fe20000010000 */
[----:B------:R-:W-:Y:S01]  /*dc60*/  FFMA.FTZ R70, R70, UR47, -R56 ;  /* 0x0000002f46467c23 */ /* 0x000fe20008010838 */
[----:B------:R-:W0:Y:S04]  /*dc70*/  @P4 LDC R20, c[0x0][0x450] ;  /* 0x00011400ff144b82 */ /* 0x000e280000000800 */
[----:B------:R-:W2:Y:S01]  /*dc80*/  MUFU.EX2 R52, R52 ;  /* 0x0000003400347308 */ /* 0x000ea20000000800 */
[----:B----4-:R-:W-:Y:S01]  /*dc90*/  F2FP.F16.F32.PACK_AB R14, R63, R0 ;  /* 0x000000003f0e723e */ /* 0x010fe200000000ff */
[----:B------:R-:W-:-:S06]  /*dca0*/  FADD.FTZ R0, R62, R9 ;  /* 0x000000093e007221 */ /* 0x000fcc0000010000 */
[----:B------:R-:W4:Y:S01]  /*dcb0*/  MUFU.EX2 R81, R81 ;  /* 0x0000005100517308 */ /* 0x000f220000000800 */
[----:B------:R-:W-:Y:S01]  /*dcc0*/  FADD.FTZ R6, R51, R6 ;  /* 0x0000000633067221 */ /* 0x000fe20000010000 */
[----:B------:R-:W-:-:S06]  /*dcd0*/  FADD.FTZ R5, R65, R0 ;  /* 0x0000000041057221 */ /* 0x000fcc0000010000 */
[----:B------:R-:W5:Y:S01]  /*dce0*/  MUFU.EX2 R48, R48 ;  /* 0x0000003000307308 */ /* 0x000f620000000800 */
[----:B------:R-:W-:Y:S01]  /*dcf0*/  FFMA.FTZ R71, R71, UR47, -R56 ;  /* 0x0000002f47477c23 */ /* 0x000fe20008010838 */
[----:B-1----:R-:W-:Y:S01]  /*dd00*/  FADD.FTZ R0, R10, R5 ;  /* 0x000000050a007221 */ /* 0x002fe20000010000 */
[----:B--2---:R-:W-:-:S05]  /*dd10*/  FADD.FTZ R5, R49, R6 ;  /* 0x0000000631057221 */ /* 0x004fca0000010000 */
[----:B------:R-:W1:Y:S01]  /*dd20*/  MUFU.EX2 R4, R69 ;  /* 0x0000004500047308 */ /* 0x000e620000000800 */
[----:B------:R-:W-:-:S07]  /*dd30*/  FFMA.FTZ R72, R72, UR47, -R56 ;  /* 0x0000002f48487c23 */ /* 0x000fce0008010838 */
[----:B------:R-:W2:Y:S01]  /*dd40*/  MUFU.EX2 R53, R53 ;  /* 0x0000003500357308 */ /* 0x000ea20000000800 */
[----:B------:R-:W-:Y:S01]  /*dd50*/  FADD.FTZ R0, R3, R0 ;  /* 0x0000000003007221 */ /* 0x000fe20000010000 */
[----:B------:R-:W-:-:S06]  /*dd60*/  FADD.FTZ R5, R52, R5 ;  /* 0x0000000534057221 */ /* 0x000fcc0000010000 */
[----:B------:R-:W0:Y:S01]  /*dd70*/  MUFU.EX2 R70, R70 ;  /* 0x0000004600467308 */ /* 0x000e220000000800 */
[--C-:B------:R-:W-:Y:S01]  /*dd80*/  FFMA.FTZ R73, R73, UR47, -R56.reuse ;  /* 0x0000002f49497c23 */ /* 0x100fe20008010838 */
[----:B------:R-:W-:Y:S01]  /*dd90*/  F2FP.F16.F32.PACK_AB R26, R3, R10 ;  /* 0x0000000a031a723e */ /* 0x000fe200000000ff */
[----:B------:R-:W-:Y:S01]  /*dda0*/  FFMA.FTZ R75, R75, UR47, -R56 ;  /* 0x0000002f4b4b7c23 */ /* 0x000fe20008010838 */
[----:B----4-:R-:W-:-:S04]  /*ddb0*/  FADD.FTZ R3, R81, R0 ;  /* 0x0000000051037221 */ /* 0x010fc80000010000 */
[----:B------:R-:W4:Y:S01]  /*ddc0*/  MUFU.EX2 R71, R71 ;  /* 0x0000004700477308 */ /* 0x000f220000000800 */
[----:B------:R-:W-:Y:S01]  /*ddd0*/  FFMA.FTZ R56, R76, UR47, -R56 ;  /* 0x0000002f4c387c23 */ /* 0x000fe20008010838 */
[----:B-----5:R-:W-:-:S06]  /*dde0*/  FADD.FTZ R0, R48, R5 ;  /* 0x0000000530007221 */ /* 0x020fcc0000010000 */
[----:B------:R-:W5:Y:S01]  /*ddf0*/  MUFU.EX2 R47, R47 ;  /* 0x0000002f002f7308 */ /* 0x000f620000000800 */
[----:B-1----:R-:W-:Y:S01]  /*de00*/  FADD.FTZ R3, R4, R3 ;  /* 0x0000000304037221 */ /* 0x002fe20000010000 */
[----:B--2---:R-:W-:-:S06]  /*de10*/  FADD.FTZ R6, R53, R0 ;  /* 0x0000000035067221 */ /* 0x004fcc0000010000 */
[----:B------:R-:W-:Y:S01]  /*de20*/  MUFU.EX2 R72, R72 ;  /* 0x0000004800487308 */ /* 0x000fe20000000800 */
[----:B------:R-:W-:-:S04]  /*de30*/  @P4 IMAD.HI.U32 R5, R97, R11, RZ ;  /* 0x0000000b61054227 */ /* 0x000fc800078e00ff */
[----:B0-----:R-:W-:-:S03]  /*de40*/  FADD.FTZ R10, R70, R3 ;  /* 0x00000003460a7221 */ /* 0x001fc60000010000 */
[----:B------:R-:W0:Y:S01]  /*de50*/  MUFU.EX2 R54, R54 ;  /* 0x0000003600367308 */ /* 0x000e220000000800 */
[----:B------:R-:W-:-:S07]  /*de60*/  F2FP.F16.F32.PACK_AB R12, R82, R35 ;  /* 0x00000023520c723e */ /* 0x000fce00000000ff */
[----:B------:R-:W1:Y:S01]  /*de70*/  MUFU.EX2 R73, R73 ;  /* 0x0000004900497308 */ /* 0x000e620000000800 */
[----:B------:R-:W-:Y:S01]  /*de80*/  F2FP.F16.F32.PACK_AB R13, R67, R66 ;  /* 0x00000042430d723e */ /* 0x000fe200000000ff */
[----:B------:R-:W-:Y:S01]  /*de90*/  IMAD.MOV.U32 R9, RZ, RZ, R97 ;  /* 0x000000ffff097224 */ /* 0x000fe200078e0061 */
[----:B------:R-:W-:-:S05]  /*dea0*/  F2FP.F16.F32.PACK_AB R15, R68, R45 ;  /* 0x0000002d440f723e */ /* 0x000fca00000000ff */
[----:B------:R-:W2:Y:S01]  /*deb0*/  MUFU.EX2 R46, R46 ;  /* 0x0000002e002e7308 */ /* 0x000ea20000000800 */
[----:B------:R-:W-:Y:S01]  /*dec0*/  @P4 SHF.R.U32.HI R9, RZ, R20, R5 ;  /* 0x00000014ff094219 */ /* 0x000fe20000011605 */
[----:B----4-:R-:W-:-:S06]  /*ded0*/  FADD.FTZ R5, R71, R10 ;  /* 0x0000000a47057221 */ /* 0x010fcc0000010000 */
[----:B------:R-:W-:Y:S08]  /*dee0*/  MUFU.EX2 R55, R55 ;  /* 0x0000003700377308 */ /* 0x000ff00000000800 */
[----:B------:R-:W-:Y:S08]  /*def0*/  MUFU.EX2 R43, R43 ;  /* 0x0000002b002b7308 */ /* 0x000ff00000000800 */
[----:B------:R-:W4:Y:S08]  /*df00*/  MUFU.EX2 R75, R75 ;  /* 0x0000004b004b7308 */ /* 0x000f300000000800 */
[----:B------:R-:W4:Y:S08]  /*df10*/  MUFU.EX2 R56, R56 ;  /* 0x0000003800387308 */ /* 0x000f300000000800 */
[----:B------:R-:W4:Y:S01]  /*df20*/  MUFU.EX2 R0, R61 ;  /* 0x0000003d00007308 */ /* 0x000f220000000800 */
[----:B------:R3:W-:Y:S01]  /*df30*/  STSM.16.M88.4 [R155+0x27800], R12 ;  /* 0x0278000c9b007844 */ /* 0x0007e20000000200 */
[----:B-----5:R-:W-:Y:S01]  /*df40*/  FADD.FTZ R3, R47, R6 ;  /* 0x000000062f037221 */ /* 0x020fe20000010000 */
[----:B------:R-:W-:-:S02]  /*df50*/  F2FP.F16.F32.PACK_AB R24, R65, R62 ;  /* 0x0000003e4118723e */ /* 0x000fc400000000ff */
[----:B------:R-:W-:Y:S02]  /*df60*/  F2FP.F16.F32.PACK_AB R25, R51, R50 ;  /* 0x000000323319723e */ /* 0x000fe400000000ff */
[----:B------:R-:W-:Y:S01]  /*df70*/  F2FP.F16.F32.PACK_AB R27, R52, R49 ;  /* 0x00000031341b723e */ /* 0x000fe200000000ff */
[----:B0-----:R-:W-:Y:S01]  /*df80*/  FADD.FTZ R3, R54, R3 ;  /* 0x0000000336037221 */ /* 0x001fe20000010000 */
[----:B---3--:R-:W-:Y:S01]  /*df90*/  F2FP.F16.F32.PACK_AB R12, R4, R81 ;  /* 0x00000051040c723e */ /* 0x008fe200000000ff */
[----:B------:R-:W-:Y:S01]  /*dfa0*/  FADD.FTZ R4, R72, R5 ;  /* 0x0000000548047221 */ /* 0x000fe20000010000 */
[----:B------:R-:W-:Y:S01]  /*dfb0*/  IADD3 R5, R9, R147, -R146 ;  /* 0x0000009309057210 */ /* 0x000fe20007ffe892 */
[----:B------:R0:W-:Y:S02]  /*dfc0*/  STSM.16.M88.4 [R33], R24 ;  /* 0x0000001821007844 */ /* 0x0001e40000000200 */
[----:B-1----:R-:W-:Y:S01]  /*dfd0*/  FADD.FTZ R4, R73, R4 ;  /* 0x0000000449047221 */ /* 0x002fe20000010000 */
[----:B------:R-:W-:Y:S01]  /*dfe0*/  F2FP.F16.F32.PACK_AB R13, R53, R48 ;  /* 0x00000030350d723e */ /* 0x000fe200000000ff */
[----:B--2---:R-:W-:Y:S01]  /*dff0*/  FADD.FTZ R6, R46, R3 ;  /* 0x000000032e067221 */ /* 0x004fe20000010000 */
[----:B------:R-:W-:-:S02]  /*e000*/  F2FP.F16.F32.PACK_AB R14, R71, R70 ;  /* 0x00000046470e723e */ /* 0x000fc400000000ff */
[----:B------:R-:W-:Y:S01]  /*e010*/  F2FP.F16.F32.PACK_AB R15, R54, R47 ;  /* 0x0000002f360f723e */ /* 0x000fe200000000ff */
[----:B----4-:R-:W-:Y:S01]  /*e020*/  FADD.FTZ R3, R75, R4 ;  /* 0x000000044b037221 */ /* 0x010fe20000010000 */
[----:B------:R-:W-:-:S03]  /*e030*/  SHF.R.S32.HI R4, RZ, 0x1f, R5 ;  /* 0x0000001fff047819 */ /* 0x000fc60000011405 */
[----:B------:R1:W-:Y:S01]  /*e040*/  STSM.16.M88.4 [R96+0x6000], R12 ;  /* 0x0060000c60007844 */ /* 0x0003e20000000200 */
[----:B0-----:R-:W-:Y:S02]  /*e050*/  F2FP.F16.F32.PACK_AB R24, R73, R72 ;  /* 0x000000484918723e */ /* 0x001fe400000000ff */
[----:B------:R-:W-:Y:S02]  /*e060*/  F2FP.F16.F32.PACK_AB R25, R55, R46 ;  /* 0x0000002e3719723e */ /* 0x000fe400000000ff */
[----:B------:R-:W-:Y:S02]  /*e070*/  F2FP.F16.F32.PACK_AB R26, R56, R75 ;  /* 0x0000004b381a723e */ /* 0x000fe400000000ff */
[----:B------:R-:W-:Y:S02]  /*e080*/  F2FP.F16.F32.PACK_AB R27, R0, R43 ;  /* 0x0000002b001b723e */ /* 0x000fe400000000ff */
[----:B------:R-:W-:-:S03]  /*e090*/  LEA.HI R5, R4, R5, RZ, 0x7 ;  /* 0x0000000504057211 */ /* 0x000fc600078f38ff */
[----:B------:R0:W-:Y:S01]  /*e0a0*/  STSM.16.M88.4 [R95+0x6000], R24 ;  /* 0x006000185f007844 */ /* 0x0001e20000000200 */
[----:B------:R2:W-:Y:S06]  /*e0b0*/  MEMBAR.ALL.CTA ;  /* 0x0000000000007992 */ /* 0x0005ec0000008000 */
[----:B--2---:R-:W2:Y:S01]  /*e0c0*/  FENCE.VIEW.ASYNC.S ;  /* 0x00000000000073c6 */ /* 0x004ea20000000000 */
[----:B------:R-:W-:Y:S01]  /*e0d0*/  SHF.R.S32.HI R5, RZ, 0x7, R5 ;  /* 0x00000007ff057819 */ /* 0x000fe20000011405 */
[----:B------:R-:W-:-:S03]  /*e0e0*/  VIADD R4, R88, 0xfffffffe ;  /* 0xfffffffe58047836 */ /* 0x000fc60000000000 */
[----:B------:R-:W-:-:S04]  /*e0f0*/  VIMNMX R145, RZ, R5, !PT ;  /* 0x00000005ff917248 */ /* 0x000fc80007fe0100 */
[----:B------:R-:W-:Y:S01]  /*e100*/  ISETP.GE.AND P1, PT, R4, R145, PT ;  /* 0x000000910400720c */ /* 0x000fe20003f26270 */
[----:B------:R-:W-:-:S04]  /*e110*/  FADD.FTZ R6, R55, R6 ;  /* 0x0000000637067221 */ /* 0x000fc80000010000 */
[----:B------:R-:W-:Y:S01]  /*e120*/  FADD.FTZ R43, R43, R6 ;  /* 0x000000062b2b7221 */ /* 0x000fe20000010000 */
[----:B------:R-:W-:Y:S01]  /*e130*/  FADD.FTZ R3, R56, R3 ;  /* 0x0000000338037221 */ /* 0x000fe20000010000 */
[----:B------:R-:W-:Y:S02]  /*e140*/  CS2R R134, SRZ ;  /* 0x0000000000867805 */ /* 0x000fe4000001ff00 */
[----:B------:R-:W-:Y:S01]  /*e150*/  CS2R R132, SRZ ;  /* 0x0000000000847805 */ /* 0x000fe2000001ff00 */
[----:B------:R-:W-:Y:S01]  /*e160*/  FADD.FTZ R0, R0, R43 ;  /* 0x0000002b00007221 */ /* 0x000fe20000010000 */
        /* <DEDUP_REMOVED lines=17> */
[----:B-1----:R-:W-:Y:S02]  /*e280*/  CS2R R96, SRZ ;  /* 0x0000000000607805 */ /* 0x002fe4000001ff00 */
[----:B0-----:R-:W-:Y:S02]  /*e290*/  CS2R R94, SRZ ;  /* 0x00000000005e7805 */ /* 0x001fe4000001ff00 */
[----:B------:R-:W-:Y:S02]  /*e2a0*/  CS2R R92, SRZ ;  /* 0x00000000005c7805 */ /* 0x000fe4000001ff00 */
[----:B------:R-:W-:-:S02]  /*e2b0*/  CS2R R90, SRZ ;  /* 0x00000000005a7805 */ /* 0x000fc4000001ff00 */
[----:B------:R-:W-:Y:S01]  /*e2c0*/  CS2R R88, SRZ ;  /* 0x0000000000587805 */ /* 0x000fe2000001ff00 */
[----:B--2---:R-:W-:Y:S01]  /*e2d0*/  NOP ;  /* 0x0000000000007918 */ /* 0x004fe20000000000 */
[----:B------:R-:W-:Y:S05]  /*e2e0*/  @!P1 BRA `(.L_x_12420) ;  /* 0x0000003400989947 */ /* 0x000fea0003800000 */
[----:B------:R-:W-:Y:S01]  /*e2f0*/  MOV R6, R8 ;  /* 0x0000000800067202 */ /* 0x000fe20000000f00 */
[----:B------:R-:W-:Y:S02]  /*e300*/  IMAD.MOV.U32 R9, RZ, RZ, R7 ;  /* 0x000000ffff097224 */ /* 0x000fe400078e0007 */
[----:B------:R-:W-:Y:S02]  /*e310*/  IMAD.MOV.U32 R10, RZ, RZ, R137 ;  /* 0x000000ffff0a7224 */ /* 0x000fe400078e0089 */
[----:B------:R-:W-:Y:S02]  /*e320*/  IMAD.MOV.U32 R5, RZ, RZ, R19 ;  /* 0x000000ffff057224 */ /* 0x000fe400078e0013 */
[----:B------:R-:W-:-:S07]  /*e330*/  IMAD.MOV.U32 R135, RZ, RZ, RZ ;  /* 0x000000ffff877224 */ /* 0x000fce00078e00ff */
.L_x_12432:
[----:B--2---:R-:W2:Y:S01]  /*e340*/  LDL R7, [R1+0x5c] ;  /* 0x00005c0001077983 */ /* 0x004ea20000100800 */
        /* <DEDUP_REMOVED lines=8> */
.L_x_12422:
        /* <DEDUP_REMOVED lines=8> */
.L_x_12423:
[----:B------:R-:W-:Y:S04]  /*e450*/  BSSY B0, `(.L_x_12421) ;  /* 0x0000004000007945 */ /* 0x000fe80003800000 */
[----:B-1----:R-:W-:Y:S05]  /*e460*/  @P2 BRA `(.L_x_12424) ;  /* 0x0000000000082947 */ /* 0x002fea0003800000 */
[----:B------:R-:W1:Y:S02]  /*e470*/  SYNCS.PHASECHK.TRANS64.TRYWAIT P2, [R7+URZ+0x2d830], R8 ;  /* 0x02d83008070075a7 */ /* 0x000e64000804017f */
[----:B-1----:R-:W-:Y:S05]  /*e480*/  @!P2 BRA `(.L_x_12425) ;  /* 0x000001040028a947 */ /* 0x002fea0003800000 */
.L_x_12424:
[----:B------:R-:W-:Y:S05]  /*e490*/  BSYNC B0 ;  /* 0x0000000000007941 */ /* 0x000fea0003800000 */
.L_x_12421:
[----:B01----:R-:W2:Y:S01]  /*e4a0*/  LDL R8, [R1+0x60] ;  /* 0x0000600001087983 */ /* 0x003ea20000100800 */
[----:B------:R-:W-:-:S03]  /*e4b0*/  VIADD R19, R5, 0x1 ;  /* 0x0000000105137836 */ /* 0x000fc60000000000 */
[----:B------:R-:W3:Y:S02]  /*e4c0*/  LDL.64 R152, [R1+0x28] ;  /* 0x0000280001987983 */ /* 0x000ee40000100a00 */
[C---:B------:R-:W-:Y:S01]  /*e4d0*/  ISETP.NE.AND P2, PT, R19.reuse, 0x2, PT ;  /* 0x000000021300780c */ /* 0x040fe20003f45270 */
[----:B------:R-:W0:Y:S03]  /*e4e0*/  S2R R7, SR_TID.X ;  /* 0x0000000000077919 */ /* 0x000e260000002100 */
[----:B------:R-:W-:Y:S02]  /*e4f0*/  SEL R19, R19, RZ, P2 ;  /* 0x000000ff13137207 */ /* 0x000fe40001000000 */
[----:B------:R-:W-:Y:S01]  /*e500*/  MOV R15, 0x80000020 ;  /* 0x80000020000f7802 */ /* 0x000fe20000000f00 */
[----:B------:R-:W-:Y:S05]  /*e510*/  WARPSYNC.ALL ;  /* 0x0000000000007948 */ /* 0x000fea0003800000 */
[----:B------:R-:W-:Y:S01]  /*e520*/  R2UR UR15, R15 ;  /* 0x000000000f0f72ca */ /* 0x000fe200000e0000 */
[----:B------:R-:W4:Y:S04]  /*e530*/  LDL.64 R150, [R1+0x20] ;  /* 0x0000200001967983 */ /* 0x000f280000100a00 */
[----:B------:R-:W5:Y:S04]  /*e540*/  LDL.64 R142, [R1+0x18] ;  /* 0x00001800018e7983 */ /* 0x000f680000100a00 */
[----:B------:R-:W5:Y:S01]  /*e550*/  LDL.64 R140, [R1+0x10] ;  /* 0x00001000018c7983 */ /* 0x000f620000100a00 */
[----:B0-----:R-:W-:-:S05]  /*e560*/  SHF.R.U32.HI R7, RZ, 0x7, R7 ;  /* 0x00000007ff077819 */ /* 0x001fca0000011607 */
[----:B------:R-:W-:Y:S01]  /*e570*/  VIADD R7, R7, 0x8 ;  /* 0x0000000807077836 */ /* 0x000fe20000000000 */
[----:B------:R-:W-:Y:S01]  /*e580*/  MOV R13, 0x80000020 ;  /* 0x80000020000d7802 */ /* 0x000fe20000000f00 */
[----:B------:R-:W-:Y:S01]  /*e590*/  IMAD.MOV.U32 R25, RZ, RZ, -0x7fffffe0 ;  /* 0x80000020ff197424 */ /* 0x000fe200078e00ff */
[----:B------:R-:W-:Y:S02]  /*e5a0*/  R2UR UR4, R156 ;  /* 0x000000009c0472ca */ /* 0x000fe400000e0000 */
[----:B------:R-:W-:Y:S02]  /*e5b0*/  R2UR UR7, R13 ;  /* 0x000000000d0772ca */ /* 0x000fe400000e0000 */
[----:B------:R-:W-:Y:S02]  /*e5c0*/  R2UR UR5, R157 ;  /* 0x000000009d0572ca */ /* 0x000fe400000e0000 */
[----:B------:R-:W-:Y:S01]  /*e5d0*/  R2UR UR23, R25 ;  /* 0x00000000191772ca */ /* 0x000fe200000e0000 */
[----:B------:R-:W-:-:S02]  /*e5e0*/  IMAD.MOV.U32 R21, RZ, RZ, -0x7fffffe0 ;  /* 0x80000020ff157424 */ /* 0x000fc400078e00ff */
[----:B--2---:R-:W-:-:S04]  /*e5f0*/  IMAD R12, R19, 0x600, R8 ;  /* 0x00000600130c7824 */ /* 0x004fc800078e0208 */
[----:B------:R-:W-:-:S05]  /*e600*/  VIADD R14, R12, 0x200 ;  /* 0x000002000c0e7836 */ /* 0x000fca0000000000 */
[----:B------:R-:W-:Y:S02]  /*e610*/  R2UR UR14, R14 ;  /* 0x000000000e0e72ca */ /* 0x000fe400000e0000 */
[----:B------:R-:W2:Y:S01]  /*e620*/  LDL.64 R14, [R1+0x30] ;  /* 0x00003000010e7983 */ /* 0x000ea20000100a00 */
[C---:B------:R-:W-:Y:S01]  /*e630*/  R2UR UR6, R12.reuse ;  /* 0x000000000c0672ca */ /* 0x040fe200000e0000 */
[----:B------:R-:W-:-:S05]  /*e640*/  VIADD R24, R12, 0x400 ;  /* 0x000004000c187836 */ /* 0x000fca0000000000 */
[----:B------:R-:W-:Y:S01]  /*e650*/  R2UR UR22, R24 ;  /* 0x00000000181672ca */ /* 0x000fe200000e0000 */
[----:B------:R0:W-:Y:S06]  /*e660*/  BAR.SYNC.DEFER_BLOCKING R7, 0x100 ;  /* 0x000400070000751d */ /* 0x0001ec0000010000 */
[----:B------:R-:W-:-:S06]  /*e670*/  WARPGROUP.ARRIVE ;  /* 0x00000000000079c5 */ /* 0x000fcc0000000000 */
[----:B------:R-:W-:Y:S01]  /*e680*/  HGMMA.64x128x16.F32 R24, gdesc[UR4], RZ, !UPT, gsb0 ;  /* 0x01e00000041879f0 */ /* 0x000fe2000c0008ff */
[----:B------:R-:W-:Y:S01]  /*e690*/  VIADD R20, R12, 0x2 ;  /* 0x000000020c147836 */ /* 0x000fe20000000000 */
[----:B------:R-:W-:-:S04]  /*e6a0*/  R2UR UR11, R21 ;  /* 0x00000000150b72ca */ /* 0x000fc800000e0000 */
[----:B------:R-:W-:Y:S02]  /*e6b0*/  R2UR UR10, R20 ;  /* 0x00000000140a72ca */ /* 0x000fe400000e0000 */
[----:B---3--:R-:W-:Y:S02]  /*e6c0*/  R2UR UR12, R152 ;  /* 0x00000000980c72ca */ /* 0x008fe400000e0000 */
        /* <DEDUP_REMOVED lines=8> */
[----:B----4-:R-:W-:Y:S02]  /*e750*/  R2UR UR16, R150 ;  /* 0x00000000961072ca */ /* 0x010fe400000e0000 */
[----:B------:R-:W-:Y:S02]  /*e760*/  R2UR UR18, R20 ;  /* 0x00000000141272ca */ /* 0x000fe400000e0000 */
[----:B------:R-:W-:Y:S01]  /*e770*/  R2UR UR17, R151 ;  /* 0x00000000971172ca */ /* 0x000fe200000e0000 */
[----:B------:R-:W-:Y:S02]  /*e780*/  WARPGROUP.DEPBAR.LE gsb0, 0x0 ;  /* 0x00008000000079c5 */ /* 0x000fe40000010000 */
[----:B------:R-:W-:-:S06]  /*e790*/  WARPGROUP.ARRIVE ;  /* 0x00000000000079c5 */ /* 0x000fcc0000000000 */
[----:B------:R-:W-:Y:S01]  /*e7a0*/  HGMMA.64x128x16.F32 R24, gdesc[UR12], R24, gsb0 ;  /* 0x01e000000c1879f0 */ /* 0x000fe20008000818 */
[----:B-----5:R-:W-:Y:S02]  /*e7b0*/  R2UR UR20, R142 ;  /* 0x000000008e1472ca */ /* 0x020fe400000e0000 */
        /* <DEDUP_REMOVED lines=19> */
.L_x_12427:
[----:B------:R-:W-:Y:S01]  /*e8f0*/  SHF.L.U32 R7, R10, 0x1f, RZ ;  /* 0x0000001f0a077819 */ /* 0x000fe200000006ff */
[----:B------:R-:W-:-:S04]  /*e900*/  IMAD R8, R5, 0x8, R2 ;  /* 0x0000000805087824 */ /* 0x000fc800078e0202 */
[----:B------:R0:W1:Y:S01]  /*e910*/  SYNCS.PHASECHK.TRANS64.TRYWAIT P1, [R8+URZ+0x2d850], R7 ;  /* 0x02d85007080075a7 */ /* 0x000062000802017f */
[----:B------:R-:W-:Y:S05]  /*e920*/  @!P0 BRA `(.L_x_12428) ;  /* 0x0000000000048947 */ /* 0x000fea0003800000 */
[----:B------:R-:W-:Y:S01]  /*e930*/  BPT.TRAP 0x1 ;  /* 0x000000040000795c */ /* 0x000fe20000300000 */
.L_x_12428:
[----:B-1----:R-:W-:Y:S05]  /*e940*/  @P1 BRA `(.L_x_12426) ;  /* 0x0000000000081947 */ /* 0x002fea0003800000 */
[----:B------:R-:W1:Y:S02]  /*e950*/  SYNCS.PHASECHK.TRANS64.TRYWAIT P1, [R8+URZ+0x2d850], R7 ;  /* 0x02d85007080075a7 */ /* 0x000e64000802017f */
[----:B-1----:R-:W-:Y:S05]  /*e960*/  @!P1 BRA `(.L_x_12429) ;  /* 0x0000010000049947 */ /* 0x002fea0003800000 */
.L_x_12426:
        /* <DEDUP_REMOVED lines=29> */
[----:B------:R-:W-:Y:S02]  /*eb40*/  R2UR UR18, R12 ;  /* 0x000000000c1272ca */ /* 0x000fe400000e0000 */
[----:B------:R-:W-:Y:S02]  /*eb50*/  IADD3 R12, R10, 0x100, RZ ;  /* 0x000001000a0c7810 */ /* 0x000fe40007ffe0ff */
[----:B------:R-:W-:Y:S01]  /*eb60*/  R2UR UR9, R13 ;  /* 0x000000000d0972ca */ /* 0x000fe200000e0000 */
[----:B------:R-:W-:Y:S01]  /*eb70*/  IMAD.MOV.U32 R13, RZ, RZ, 0x40000040 ;  /* 0x40000040ff0d7424 */ /* 0x000fe200078e00ff */
[----:B------:R-:W-:Y:S01]  /*eb80*/  R2UR UR22, R12 ;  /* 0x000000000c1672ca */ /* 0x000fe200000e0000 */
[----:B------:R-:W-:-:S03]  /*eb90*/  VIADD R12, R10, 0x140 ;  /* 0x000001400a0c7836 */ /* 0x000fc60000000000 */
[----:B------:R-:W-:Y:S02]  /*eba0*/  R2UR UR13, R13 ;  /* 0x000000000d0d72ca */ /* 0x000fe400000e0000 */
[----:B------:R-:W-:Y:S01]  /*ebb0*/  R2UR UR26, R12 ;  /* 0x000000000c1a72ca */ /* 0x000fe200000e0000 */
[C---:B------:R-:W-:Y:S01]  /*ebc0*/  VIADD R12, R10.reuse, 0x180 ;  /* 0x000001800a0c7836 */ /* 0x040fe20000000000 */
[----:B------:R-:W-:Y:S01]  /*ebd0*/  MOV R13, 0x40000040 ;  /* 0x40000040000d7802 */ /* 0x000fe20000000f00 */
[----:B------:R-:W-:-:S03]  /*ebe0*/  VIADD R10, R10, 0x1c0 ;  /* 0x000001c00a0a7836 */ /* 0x000fc60000000000 */
[----:B------:R-:W-:Y:S02]  /*ebf0*/  R2UR UR30, R12 ;  /* 0x000000000c1e72ca */ /* 0x000fe400000e0000 */
[----:B------:R-:W-:Y:S02]  /*ec00*/  R2UR UR34, R10 ;  /* 0x000000000a2272ca */ /* 0x000fe400000e0000 */
[----:B------:R-:W-:Y:S01]  /*ec10*/  R2UR UR17, R13 ;  /* 0x000000000d1172ca */ /* 0x000fe200000e0000 */
[----:B------:R-:W-:-:S05]  /*ec20*/  IMAD.MOV.U32 R13, RZ, RZ, 0x40000040 ;  /* 0x40000040ff0d7424 */ /* 0x000fca00078e00ff */
        /* <DEDUP_REMOVED lines=19> */
[----:B------:R-:W-:Y:S02]  /*ed60*/  R2UR UR24, R12 ;  /* 0x000000000c1872ca */ /* 0x000fe400000e0000 */
[C---:B------:R-:W-:Y:S01]  /*ed70*/  IADD3 R12, R10.reuse, 0x604, RZ ;  /* 0x000006040a0c7810 */ /* 0x040fe20007ffe0ff */
[----:B------:R-:W-:Y:S01]  /*ed80*/  VIADD R10, R10, 0x606 ;  /* 0x000006060a0a7836 */ /* 0x000fe20000000000 */
[----:B------:R-:W-:Y:S01]  /*ed90*/  ISETP.GE.U32.AND P1, PT, R14, 0x180, PT ;  /* 0x000001800e00780c */ /* 0x000fe20003f26070 */
        /* <DEDUP_REMOVED lines=29> */
.L_x_12430:
[----:B------:R-:W2:Y:S04]  /*ef70*/  LDL R11, [R1+0x84] ;  /* 0x00008400010b7983 */ /* 0x000ea80000100800 */
[----:B------:R-:W2:Y:S01]  /*ef80*/  LDL R10, [R1+0x94] ;  /* 0x00009400010a7983 */ /* 0x000ea20000100800 */
[----:B------:R-:W-:-:S03]  /*ef90*/  ISETP.NE.AND P1, PT, R148, 0x1, PT ;  /* 0x000000019400780c */ /* 0x000fc60003f25270 */
[----:B------:R-:W3:Y:S10]  /*efa0*/  LDL R140, [R1+0x90] ;  /* 0x00009000018c7983 */ /* 0x000ef40000100800 */
[----:B------:R-:W1:Y:S08]  /*efb0*/  @P1 LDC R8, c[0x0][0x44c] ;  /* 0x00011300ff081b82 */ /* 0x000e700000000800 */
[----:B0-----:R-:W0:Y:S01]  /*efc0*/  @P1 LDC R7, c[0x0][0x450] ;  /* 0x00011400ff071b82 */ /* 0x001e220000000800 */
[----:B------:R-:W-:Y:S01]  /*efd0*/  FMUL.FTZ R141, R30, UR46 ;  /* 0x0000002e1e8d7c20 */ /* 0x000fe20008410000 */
[----:B------:R-:W-:Y:S01]  /*efe0*/  FMUL.FTZ R30, R33, UR46 ;  /* 0x0000002e211e7c20 */ /* 0x000fe20008410000 */
[----:B------:R-:W-:Y:S01]  /*eff0*/  FMUL.FTZ R33, R36, UR46 ;  /* 0x0000002e24217c20 */ /* 0x000fe20008410000 */
[----:B------:R-:W-:Y:S01]  /*f000*/  FMUL.FTZ R14, R38, UR46 ;  /* 0x0000002e260e7c20 */ /* 0x000fe20008410000 */
[----:B------:R-:W-:-:S02]  /*f010*/  IMAD.MOV.U32 R38, RZ, RZ, -0x80 ;  /* 0xffffff80ff267424 */ /* 0x000fc400078e00ff */
[----:B------:R-:W-:Y:S02]  /*f020*/  FMUL.FTZ R13, R29, UR46 ;  /* 0x0000002e1d0d7c20 */ /* 0x000fe40008410000 */
[----:B------:R-:W-:-:S04]  /*f030*/  IMAD R38, R4, R38, 0x1 ;  /* 0x0000000104267424 */ /* 0x000fc800078e0226 */
        /* <DEDUP_REMOVED lines=16> */
[----:B------:R-:W-:-:S03]  /*f140*/  FMUL.FTZ R143, R27, UR46 ;  /* 0x0000002e1b8f7c20 */ /* 0x000fc60008410000 */
[----:B------:R-:W-:Y:S01]  /*f150*/  MUFU.TANH R30, R30 ;  /* 0x0000001e001e7308 */ /* 0x000fe20000002400 */
[----:B------:R-:W-:Y:S01]  /*f160*/  FMUL.FTZ R27, R47, UR46 ;  /* 0x0000002e2f1b7c20 */ /* 0x000fe20008410000 */
[----:B------:R-:W-:Y:S01]  /*f170*/  FMUL.FTZ R53, R66, UR46 ;  /* 0x0000002e42357c20 */ /* 0x000fe20008410000 */
[----:B------:R-:W-:Y:S01]  /*f180*/  FMUL.FTZ R47, R49, UR46 ;  /* 0x0000002e312f7c20 */ /* 0x000fe20008410000 */
[----:B------:R-:W-:-:S04]  /*f190*/  FMUL.FTZ R66, R69, UR46 ;  /* 0x0000002e45427c20 */ /* 0x000fc80008410000 */
[----:B------:R-:W-:Y:S01]  /*f1a0*/  MUFU.TANH R51, R51 ;  /* 0x0000003300337308 */ /* 0x000fe20000002400 */
[----:B------:R-:W-:Y:S01]  /*f1b0*/  FMUL.FTZ R49, R70, UR46 ;  /* 0x0000002e46317c20 */ /* 0x000fe20008410000 */
[----:B------:R-:W-:Y:S01]  /*f1c0*/  FMUL.FTZ R70, R73, UR46 ;  /* 0x0000002e49467c20 */ /* 0x000fe20008410000 */
[----:B------:R-:W-:-:S05]  /*f1d0*/  FMUL.FTZ R85, R85, UR46 ;  /* 0x0000002e55557c20 */ /* 0x000fca0008410000 */
[----:B------:R-:W-:Y:S01]  /*f1e0*/  MUFU.TANH R28, R28 ;  /* 0x0000001c001c7308 */ /* 0x000fe20000002400 */
[----:B------:R-:W-:-:S07]  /*f1f0*/  FMUL.FTZ R142, R78, UR46 ;  /* 0x0000002e4e8e7c20 */ /* 0x000fce0008410000 */
[----:B------:R-:W-:Y:S08]  /*f200*/  MUFU.TANH R59, R59 ;  /* 0x0000003b003b7308 */ /* 0x000ff00000002400 */
[----:B------:R-:W-:Y:S08]  /*f210*/  MUFU.TANH R66, R66 ;  /* 0x0000004200427308 */ /* 0x000ff00000002400 */
[----:B------:R-:W-:Y:S01]  /*f220*/  MUFU.TANH R78, R85 ;  /* 0x00000055004e7308 */ /* 0x000fe20000002400 */
[----:B------:R-:W-:Y:S01]  /*f230*/  FMUL.FTZ R32, R58, UR46 ;  /* 0x0000002e3a207c20 */ /* 0x000fe20008410000 */
[----:B------:R-:W-:-:S06]  /*f240*/  FMUL.FTZ R58, R60, UR46 ;  /* 0x0000002e3c3a7c20 */ /* 0x000fcc0008410000 */
[----:B------:R-:W-:Y:S01]  /*f250*/  MUFU.TANH R74, R74 ;  /* 0x0000004a004a7308 */ /* 0x000fe20000002400 */
[----:B------:R-:W-:Y:S01]  /*f260*/  FMUL.FTZ R60, R64, UR46 ;  /* 0x0000002e403c7c20 */ /* 0x000fe20008410000 */
[----:B------:R-:W-:Y:S01]  /*f270*/  FMUL.FTZ R64, R68, UR46 ;  /* 0x0000002e44407c20 */ /* 0x000fe20008410000 */
[----:B------:R-:W-:Y:S01]  /*f280*/  FMUL.FTZ R68, R72, UR46 ;  /* 0x0000002e48447c20 */ /* 0x000fe20008410000 */
[----:B------:R-:W-:Y:S01]  /*f290*/  FMUL.FTZ R72, R76, UR46 ;  /* 0x0000002e4c487c20 */ /* 0x000fe20008410000 */
[----:B------:R-:W-:-:S03]  /*f2a0*/  FMUL.FTZ R76, R80, UR46 ;  /* 0x0000002e504c7c20 */ /* 0x000fc60008410000 */
[----:B------:R-:W-:Y:S08]  /*f2b0*/  MUFU.TANH R26, R26 ;  /* 0x0000001a001a7308 */ /* 0x000ff00000002400 */
[----:B------:R-:W-:Y:S08]  /*f2c0*/  MUFU.TANH R33, R33 ;  /* 0x0000002100217308 */ /* 0x000ff00000002400 */
[----:B------:R-:W-:Y:S01]  /*f2d0*/  MUFU.TANH R42, R42 ;  /* 0x0000002a002a7308 */ /* 0x000fe20000002400 */
[----:B------:R-:W-:Y:S01]  /*f2e0*/  FMUL.FTZ R21, R50, UR46 ;  /* 0x0000002e32157c20 */ /* 0x000fe20008410000 */
[----:B------:R-:W-:Y:S01]  /*f2f0*/  FMUL.FTZ R50, R52, UR46 ;  /* 0x0000002e34327c20 */ /* 0x000fe20008410000 */
[----:B------:R-:W-:-:S05]  /*f300*/  FMUL.FTZ R24, R54, UR46 ;  /* 0x0000002e36187c20 */ /* 0x000fca0008410000 */
[----:B------:R-:W-:Y:S01]  /*f310*/  MUFU.TANH R47, R47 ;  /* 0x0000002f002f7308 */ /* 0x000fe20000002400 */
[----:B------:R-:W-:-:S07]  /*f320*/  FMUL.FTZ R54, R56, UR46 ;  /* 0x0000002e38367c20 */ /* 0x000fce0008410000 */
[----:B------:R-:W-:Y:S01]  /*f330*/  MUFU.TANH R50, R50 ;  /* 0x0000003200327308 */ /* 0x000fe20000002400 */
[----:B------:R-:W-:-:S07]  /*f340*/  FMUL.FTZ R52, R67, UR46 ;  /* 0x0000002e43347c20 */ /* 0x000fce0008410000 */
[----:B------:R-:W-:Y:S01]  /*f350*/  MUFU.TANH R54, R54 ;  /* 0x0000003600367308 */ /* 0x000fe20000002400 */
[----:B------:R-:W-:-:S07]  /*f360*/  FMUL.FTZ R61, R65, UR46 ;  /* 0x0000002e413d7c20 */ /* 0x000fce0008410000 */
[----:B------:R-:W-:Y:S01]  /*f370*/  MUFU.TANH R58, R58 ;  /* 0x0000003a003a7308 */ /* 0x000fe20000002400 */
[----:B--2---:R-:W-:-:S05]  /*f380*/  IADD3 R10, R10, R11, RZ ;  /* 0x0000000b0a0a7210 */ /* 0x004fca0007ffe0ff */
[----:B-1----:R-:W-:-:S05]  /*f390*/  @P1 IMAD.HI.U32 R8, R10, R8, RZ ;  /* 0x000000080a081227 */ /* 0x002fca00078e00ff */
[----:B0-----:R-:W-:-:S05]  /*f3a0*/  @P1 SHF.R.U32.HI R10, RZ, R7, R8 ;  /* 0x00000007ff0a1219 */ /* 0x001fca0000011608 */
[----:B------:R-:W0:Y:S01]  /*f3b0*/  SHFL.IDX PT, R36, R10, RZ, 0x1c1f ;  /* 0x001c1fff0a247589 */ /* 0x000e2200000e0000 */
[----:B------:R-:W-:Y:S01]  /*f3c0*/  FMUL.FTZ R8, R35, UR46 ;  /* 0x0000002e23087c20 */ /* 0x000fe20008410000 */
[----:B---3--:R-:W-:Y:S02]  /*f3d0*/  IMAD R38, R140, -0x2, R38 ;  /* 0xfffffffe8c267824 */ /* 0x008fe400078e0226 */
[----:B------:R-:W-:Y:S01]  /*f3e0*/  FMUL.FTZ R35, R37, UR46 ;  /* 0x0000002e25237c20 */ /* 0x000fe20008410000 */
[----:B------:R-:W-:Y:S01]  /*f3f0*/  FMUL.FTZ R11, R25, UR46 ;  /* 0x0000002e190b7c20 */ /* 0x000fe20008410000 */
[----:B------:R-:W-:Y:S01]  /*f400*/  FMUL.FTZ R25, R43, UR46 ;  /* 0x0000002e2b197c20 */ /* 0x000fe20008410000 */
[----:B------:R-:W-:Y:S01]  /*f410*/  FMUL.FTZ R43, R45, UR46 ;  /* 0x0000002e2d2b7c20 */ /* 0x000fe20008410000 */
[----:B------:R-:W-:Y:S01]  /*f420*/  IADD3 R38, -R146, R38, R147 ;  /* 0x0000002692267210 */ /* 0x000fe20007ffe193 */
[----:B------:R1:W2:Y:S01]  /*f430*/  SHFL.IDX PT, R44, R10, 0x1, 0x1c1f ;  /* 0x003c1f000a2c7f89 */ /* 0x0002a200000e0000 */
[----:B------:R-:W3:Y:S01]  /*f440*/  MUFU.TANH R35, R35 ;  /* 0x0000002300237308 */ /* 0x000ee20000002400 */
[----:B-1----:R-:W-:-:S07]  /*f450*/  FMUL.FTZ R10, R81, UR46 ;  /* 0x0000002e510a7c20 */ /* 0x002fce0008410000 */
[----:B------:R-:W1:Y:S01]  /*f460*/  MUFU.TANH R11, R11 ;  /* 0x0000000b000b7308 */ /* 0x000e620000002400 */
[----:B0-----:R-:W-:-:S07]  /*f470*/  IMAD.IADD R81, R38, 0x1, R36 ;  /* 0x0000000126517824 */ /* 0x001fce00078e0224 */
[----:B------:R-:W0:Y:S01]  /*f480*/  MUFU.TANH R43, R43 ;  /* 0x0000002b002b7308 */ /* 0x000e220000002400 */
[----:B------:R-:W-:Y:S01]  /*f490*/  ISETP.GT.AND P1, PT, R81, 0x9, PT ;  /* 0x000000095100780c */ /* 0x000fe20003f24270 */
[----:B------:R-:W-:-:S03]  /*f4a0*/  FMUL.FTZ R37, R40, UR46 ;  /* 0x0000002e28257c20 */ /* 0x000fc60008410000 */
[----:B----4-:R-:W-:Y:S02]  /*f4b0*/  FSEL R77, R13, -INF , P1 ;  /* 0xff8000000d4d7808 */ /* 0x010fe40000800000 */
[C---:B------:R-:W-:Y:S01]  /*f4c0*/  ISETP.GT.AND P1, PT, R81.reuse, 0x19, PT ;  /* 0x000000195100780c */ /* 0x040fe20003f24270 */
[----:B------:R-:W-:Y:S01]  /*f4d0*/  FMUL.FTZ R45, R48, UR46 ;  /* 0x0000002e302d7c20 */ /* 0x000fe20008410000 */
[----:B------:R-:W-:Y:S02]  /*f4e0*/  ISETP.GT.AND P3, PT, R81, 0x1, PT ;  /* 0x000000015100780c */ /* 0x000fe40003f64270 */
[----:B---3--:R-:W-:Y:S01]  /*f4f0*/  FSEL R73, R35, -INF , P1 ;  /* 0xff80000023497808 */ /* 0x008fe20000800000 */
[----:B------:R-:W3:Y:S01]  /*f500*/  MUFU.TANH R37, R37 ;  /* 0x0000002500257308 */ /* 0x000ee20000002400 */
[----:B------:R-:W-:Y:S02]  /*f510*/  ISETP.GT.AND P1, PT, R81, 0x29, PT ;  /* 0x000000295100780c */ /* 0x000fe40003f24270 */
[----:B-1----:R-:W-:-:S02]  /*f520*/  FSEL R85, R11, -INF , P3 ;  /* 0xff8000000b557808 */ /* 0x002fc40001800000 */
[C---:B------:R-:W-:Y:S02]  /*f530*/  ISETP.GT.AND P2, PT, R81.reuse, RZ, PT ;  /* 0x000000ff5100720c */ /* 0x040fe40003f44270 */
[----:B------:R-:W-:Y:S02]  /*f540*/  ISETP.GT.AND P3, PT, R81, 0x11, PT ;  /* 0x000000115100780c */ /* 0x000fe40003f64270 */
[----:B0-----:R-:W-:Y:S01]  /*f550*/  FSEL R69, R43, -INF , P1 ;  /* 0xff8000002b457808 */ /* 0x001fe20000800000 */
[----:B------:R-:W-:Y:S01]  /*f560*/  FMUL.FTZ R40, R41, UR46 ;  /* 0x0000002e29287c20 */ /* 0x000fe20008410000 */
[----:B------:R-:W-:Y:S01]  /*f570*/  ISETP.GT.AND P1, PT, R81, 0x39, PT ;  /* 0x000000395100780c */ /* 0x000fe20003f24270 */
[----:B------:R-:W0:Y:S01]  /*f580*/  MUFU.TANH R45, R45 ;  /* 0x0000002d002d7308 */ /* 0x000e220000002400 */
[----:B------:R-:W-:Y:S01]  /*f590*/  FMUL.FTZ R41, R75, UR46 ;  /* 0x0000002e4b297c20 */ /* 0x000fe20008410000 */
[----:B------:R-:W-:Y:S02]  /*f5a0*/  FSEL R139, R139, -INF , P2 ;  /* 0xff8000008b8b7808 */ /* 0x000fe40001000000 */
[----:B------:R-:W-:-:S02]  /*f5b0*/  FSEL R75, R30, -INF , P3 ;  /* 0xff8000001e4b7808 */ /* 0x000fc40001800000 */
[----:B------:R-:W-:Y:S02]  /*f5c0*/  ISETP.GT.AND P2, PT, R81, 0x10, PT ;  /* 0x000000105100780c */ /* 0x000fe40003f44270 */
[----:B------:R-:W-:Y:S01]  /*f5d0*/  FSEL R30, R51, -INF , P1 ;  /* 0xff800000331e7808 */ /* 0x000fe20000800000 */
[----:B------:R-:W-:Y:S01]  /*f5e0*/  FMUL.FTZ R7, R31, UR46 ;  /* 0x0000002e1f077c20 */ /* 0x000fe20008410000 */
[C---:B------:R-:W-:Y:S02]  /*f5f0*/  ISETP.GT.AND P1, PT, R81.reuse, 0x49, PT ;  /* 0x000000495100780c */ /* 0x040fe40003f24270 */
[----:B------:R-:W-:Y:S02]  /*f600*/  FSEL R36, R28, -INF , P2 ;  /* 0xff8000001c247808 */ /* 0x000fe40001000000 */
[----:B------:R-:W-:Y:S02]  /*f610*/  ISETP.GT.AND P2, PT, R81, 0x20, PT ;  /* 0x000000205100780c */ /* 0x000fe40003f44270 */
[----:B------:R-:W-:-:S02]  /*f620*/  FSEL R59, R59, -INF , P1 ;  /* 0xff8000003b3b7808 */ /* 0x000fc40000800000 */
[----:B------:R-:W-:Y:S01]  /*f630*/  ISETP.GT.AND P1, PT, R81, 0x59, PT ;  /* 0x000000595100780c */ /* 0x000fe20003f24270 */
[----:B------:R-:W1:Y:S01]  /*f640*/  MUFU.TANH R7, R7 ;  /* 0x0000000700077308 */ /* 0x000e620000002400 */
[----:B---3--:R-:W-:Y:S02]  /*f650*/  FSEL R80, R37, -INF , P2 ;  /* 0xff80000025507808 */ /* 0x008fe40001000000 */
[C---:B------:R-:W-:Y:S02]  /*f660*/  ISETP.GT.AND P2, PT, R81.reuse, 0x30, PT ;  /* 0x000000305100780c */ /* 0x040fe40003f44270 */
[----:B------:R-:W-:Y:S02]  /*f670*/  FSEL R51, R66, -INF , P1 ;  /* 0xff80000042337808 */ /* 0x000fe40000800000 */
[----:B------:R-:W-:Y:S02]  /*f680*/  ISETP.GT.AND P1, PT, R81, 0x69, PT ;  /* 0x000000695100780c */ /* 0x000fe40003f24270 */
[----:B0-----:R-:W-:Y:S01]  /*f690*/  FSEL R28, R45, -INF , P2 ;  /* 0xff8000002d1c7808 */ /* 0x001fe20001000000 */
[----:B--2---:R-:W-:Y:S01]  /*f6a0*/  IMAD.IADD R44, R38, 0x1, R44 ;  /* 0x00000001262c7824 */ /* 0x004fe200078e022c */
[----:B------:R-:W-:-:S02]  /*f6b0*/  FSEL R45, R74, -INF , P1 ;  /* 0xff8000004a2d7808 */ /* 0x000fc40000800000 */
[----:B------:R-:W-:-:S04]  /*f6c0*/  ISETP.GT.AND P1, PT, R81, 0x79, PT ;  /* 0x000000795100780c */ /* 0x000fc80003f24270 */
[----:B------:R-:W-:Y:S02]  /*f6d0*/  FSEL R11, R78, -INF , P1 ;  /* 0xff8000004e0b7808 */ /* 0x000fe40000800000 */
[----:B------:R-:W-:Y:S02]  /*f6e0*/  ISETP.GT.AND P1, PT, R44, 0x9, PT ;  /* 0x000000092c00780c */ /* 0x000fe40003f24270 */
[----:B------:R-:W-:Y:S02]  /*f6f0*/  ISETP.GT.AND P4, PT, R81, 0x8, PT ;  /* 0x000000085100780c */ /* 0x000fe40003f84270 */
[----:B-1----:R-:W-:Y:S02]  /*f700*/  FSEL R35, R7, -INF , P1 ;  /* 0xff80000007237808 */ /* 0x002fe40000800000 */
[----:B------:R-:W-:Y:S01]  /*f710*/  FMNMX.FTZ R7, R139, R9, !PT ;  /* 0x000000098b077209 */ /* 0x000fe20007810000 */
[----:B------:R-:W-:Y:S01]  /*f720*/  FMUL.FTZ R140, R84, UR46 ;  /* 0x0000002e548c7c20 */ /* 0x000fe20008410000 */
[----:B------:R-:W-:-:S02]  /*f730*/  FSEL R84, R26, -INF , P4 ;  /* 0xff8000001a547808 */ /* 0x000fc40002000000 */
[----:B------:R-:W-:-:S04]  /*f740*/  FMNMX.FTZ R7, R85, R7, !PT ;  /* 0x0000000755077209 */ /* 0x000fc80007810000 */
[----:B------:R-:W-:Y:S01]  /*f750*/  FMNMX.FTZ R7, R84, R7, !PT ;  /* 0x0000000754077209 */ /* 0x000fe20007810000 */
[----:B------:R-:W0:Y:S03]  /*f760*/  MUFU.TANH R40, R40 ;  /* 0x0000002800287308 */ /* 0x000e260000002400 */
[----:B------:R-:W-:Y:S02]  /*f770*/  FMNMX.FTZ R7, R77, R7, !PT ;  /* 0x000000074d077209 */ /* 0x000fe40007810000 */
[----:B------:R-:W-:Y:S02]  /*f780*/  ISETP.GT.AND P4, PT, R81, 0x18, PT ;  /* 0x000000185100780c */ /* 0x000fe40003f84270 */
[----:B------:R-:W-:Y:S02]  /*f790*/  FMNMX.FTZ R7, R36, R7, !PT ;  /* 0x0000000724077209 */ /* 0x000fe40007810000 */
[----:B------:R-:W-:-:S02]  /*f7a0*/  FSEL R38, R33, -INF , P4 ;  /* 0xff80000021267808 */ /* 0x000fc40002000000 */
[----:B------:R-:W-:-:S04]  /*f7b0*/  FMNMX.FTZ R7, R75, R7, !PT ;  /* 0x000000074b077209 */ /* 0x000fc80007810000 */
[----:B------:R-:W-:Y:S02]  /*f7c0*/  FMNMX.FTZ R7, R38, R7, !PT ;  /* 0x0000000726077209 */ /* 0x000fe40007810000 */
[----:B------:R-:W-:Y:S02]  /*f7d0*/  ISETP.GT.AND P3, PT, R81, 0x21, PT ;  /* 0x000000215100780c */ /* 0x000fe40003f64270 */
[----:B------:R-:W-:Y:S01]  /*f7e0*/  FMNMX.FTZ R7, R73, R7, !PT ;  /* 0x0000000749077209 */ /* 0x000fe20007810000 */
[----:B------:R-:W-:Y:S01]  /*f7f0*/  FMUL.FTZ R48, R71, UR46 ;  /* 0x0000002e47307c20 */ /* 0x000fe20008410000 */
[----:B------:R-:W-:Y:S02]  /*f800*/  ISETP.GT.AND P4, PT, R81, 0x28, PT ;  /* 0x000000285100780c */ /* 0x000fe40003f84270 */
[----:B0-----:R-:W-:Y:S02]  /*f810*/  FSEL R71, R40, -INF , P3 ;  /* 0xff80000028477808 */ /* 0x001fe40001800000 */
[----:B------:R-:W-:-:S02]  /*f820*/  FMNMX.FTZ R7, R80, R7, !PT ;  /* 0x0000000750077209 */ /* 0x000fc40007810000 */
[----:B------:R-:W-:Y:S02]  /*f830*/  FSEL R26, R42, -INF , P4 ;  /* 0xff8000002a1a7808 */ /* 0x000fe40002000000 */
[----:B------:R-:W-:Y:S01]  /*f840*/  FMNMX.FTZ R7, R71, R7, !PT ;  /* 0x0000000747077209 */ /* 0x000fe20007810000 */
[----:B------:R-:W-:Y:S01]  /*f850*/  FMUL.FTZ R31, R55, UR46 ;  /* 0x0000002e371f7c20 */ /* 0x000fe20008410000 */
[----:B------:R-:W-:Y:S02]  /*f860*/  FMUL.FTZ R55, R57, UR46 ;  /* 0x0000002e39377c20 */ /* 0x000fe40008410000 */
[----:B------:R-:W-:Y:S02]  /*f870*/  FMNMX.FTZ R7, R26, R7, !PT ;  /* 0x000000071a077209 */ /* 0x000fe40007810000 */
[----:B------:R-:W-:Y:S02]  /*f880*/  ISETP.GT.AND P3, PT, R81, 0x31, PT ;  /* 0x000000315100780c */ /* 0x000fe40003f64270 */
[----:B------:R-:W-:Y:S01]  /*f890*/  FMNMX.FTZ R7, R69, R7, !PT ;  /* 0x0000000745077209 */ /* 0x000fe20007810000 */
[----:B------:R-:W0:Y:S01]  /*f8a0*/  MUFU.TANH R55, R55 ;  /* 0x0000003700377308 */ /* 0x000e220000002400 */
[----:B------:R-:W-:-:S02]  /*f8b0*/  ISETP.GT.AND P4, PT, R81, 0x38, PT ;  /* 0x000000385100780c */ /* 0x000fc40003f84270 */
[----:B------:R-:W-:Y:S02]  /*f8c0*/  FSEL R67, R47, -INF , P3 ;  /* 0xff8000002f437808 */ /* 0x000fe40001800000 */
[----:B------:R-:W-:Y:S02]  /*f8d0*/  FMNMX.FTZ R7, R28, R7, !PT ;  /* 0x000000071c077209 */ /* 0x000fe40007810000 */
[----:B------:R-:W-:Y:S02]  /*f8e0*/  FSEL R65, R50, -INF , P4 ;  /* 0xff80000032417808 */ /* 0x000fe40002000000 */
[----:B------:R-:W-:Y:S02]  /*f8f0*/  FMNMX.FTZ R7, R67, R7, !PT ;  /* 0x0000000743077209 */ /* 0x000fe40007810000 */
[----:B------:R-:W-:Y:S02]  /*f900*/  ISETP.GT.AND P2, PT, R81, 0x40, PT ;  /* 0x000000405100780c */ /* 0x000fe40003f44270 */
[----:B------:R-:W-:Y:S01]  /*f910*/  FMNMX.FTZ R7, R65, R7, !PT ;  /* 0x0000000741077209 */ /* 0x000fe20007810000 */
[----:B------:R-:W-:Y:S01]  /*f920*/  FMUL.FTZ R57, R62, UR46 ;  /* 0x0000002e3e397c20 */ /* 0x000fe20008410000 */
[----:B------:R-:W1:Y:S01]  /*f930*/  MUFU.TANH R60, R60 ;  /* 0x0000003c003c7308 */ /* 0x000e620000002400 */
[----:B------:R-:W-:-:S02]  /*f940*/  ISETP.GT.AND P3, PT, R81, 0x41, PT ;  /* 0x000000415100780c */ /* 0x000fc40003f64270 */
[----:B------:R-:W-:Y:S02]  /*f950*/  FSEL R62, R54, -INF , P2 ;  /* 0xff800000363e7808 */ /* 0x000fe40001000000 */
[----:B------:R-:W-:Y:S01]  /*f960*/  FMNMX.FTZ R7, R30, R7, !PT ;  /* 0x000000071e077209 */ /* 0x000fe20007810000 */
[----:B------:R-:W-:Y:S01]  /*f970*/  FMUL.FTZ R56, R63, UR46 ;  /* 0x0000002e3f387c20 */ /* 0x000fe20008410000 */
[----:B------:R-:W-:Y:S01]  /*f980*/  ISETP.GT.AND P4, PT, R81, 0x48, PT ;  /* 0x000000485100780c */ /* 0x000fe20003f84270 */
[----:B------:R-:W2:Y:S01]  /*f990*/  MUFU.TANH R61, R61 ;  /* 0x0000003d003d7308 */ /* 0x000ea20000002400 */
[----:B0-----:R-:W-:Y:S02]  /*f9a0*/  FSEL R63, R55, -INF , P3 ;  /* 0xff800000373f7808 */ /* 0x001fe40001800000 */
[----:B------:R-:W-:Y:S02]  /*f9b0*/  FMNMX.FTZ R7, R62, R7, !PT ;  /* 0x000000073e077209 */ /* 0x000fe40007810000 */
[----:B------:R-:W-:-:S02]  /*f9c0*/  FSEL R58, R58, -INF , P4 ;  /* 0xff8000003a3a7808 */ /* 0x000fc40002000000 */
[----:B------:R-:W-:Y:S01]  /*f9d0*/  FMNMX.FTZ R7, R63, R7, !PT ;  /* 0x000000073f077209 */ /* 0x000fe20007810000 */
[----:B------:R-:W0:Y:S01]  /*f9e0*/  MUFU.TANH R64, R64 ;  /* 0x0000004000407308 */ /* 0x000e220000002400 */
[C---:B------:R-:W-:Y:S02]  /*f9f0*/  ISETP.GT.AND P2, PT, R81.reuse, 0x50, PT ;  /* 0x000000505100780c */ /* 0x040fe40003f44270 */
[----:B------:R-:W-:Y:S02]  /*fa00*/  FMNMX.FTZ R7, R58, R7, !PT ;  /* 0x000000073a077209 */ /* 0x000fe40007810000 */
[----:B------:R-:W-:Y:S02]  /*fa10*/  ISETP.GT.AND P3, PT, R81, 0x51, PT ;  /* 0x000000515100780c */ /* 0x000fe40003f64270 */
[----:B-1----:R-:W-:Y:S01]  /*fa20*/  FSEL R54, R60, -INF , P2 ;  /* 0xff8000003c367808 */ /* 0x002fe20001000000 */
[----:B------:R-:W1:Y:S01]  /*fa30*/  MUFU.TANH R68, R68 ;  /* 0x0000004400447308 */ /* 0x000e620000002400 */
[----:B------:R-:W-:-:S02]  /*fa40*/  FMNMX.FTZ R7, R59, R7, !PT ;  /* 0x000000073b077209 */ /* 0x000fc40007810000 */
[----:B------:R-:W-:Y:S02]  /*fa50*/  ISETP.GT.AND P4, PT, R81, 0x58, PT ;  /* 0x000000585100780c */ /* 0x000fe40003f84270 */
[----:B--2---:R-:W-:Y:S02]  /*fa60*/  FSEL R55, R61, -INF , P3 ;  /* 0xff8000003d377808 */ /* 0x004fe40001800000 */
[----:B------:R-:W-:Y:S01]  /*fa70*/  FMNMX.FTZ R7, R54, R7, !PT ;  /* 0x0000000736077209 */ /* 0x000fe20007810000 */
[----:B------:R-:W2:Y:S01]  /*fa80*/  MUFU.TANH R70, R70 ;  /* 0x0000004600467308 */ /* 0x000ea20000002400 */
[----:B0-----:R-:W-:Y:S02]  /*fa90*/  FSEL R50, R64, -INF , P4 ;  /* 0xff80000040327808 */ /* 0x001fe40002000000 */
[----:B------:R-:W-:-:S05]  /*faa0*/  FMNMX.FTZ R7, R55, R7, !PT ;  /* 0x0000000737077209 */ /* 0x000fca0007810000 */
[----:B------:R-:W0:Y:S01]  /*fab0*/  MUFU.TANH R72, R72 ;  /* 0x0000004800487308 */ /* 0x000e220000002400 */
[C---:B------:R-:W-:Y:S02]  /*fac0*/  ISETP.GT.AND P2, PT, R81.reuse, 0x60, PT ;  /* 0x000000605100780c */ /* 0x040fe40003f44270 */
[----:B------:R-:W-:Y:S02]  /*fad0*/  FMNMX.FTZ R7, R50, R7, !PT ;  /* 0x0000000732077209 */ /* 0x000fe40007810000 */
[----:B------:R-:W-:Y:S02]  /*fae0*/  ISETP.GT.AND P3, PT, R81, 0x61, PT ;  /* 0x000000615100780c */ /* 0x000fe40003f64270 */
[----:B-1----:R-:W-:Y:S01]  /*faf0*/  FSEL R40, R68, -INF , P2 ;  /* 0xff80000044287808 */ /* 0x002fe20001000000 */
[----:B------:R-:W1:Y:S01]  /*fb00*/  MUFU.TANH R76, R76 ;  /* 0x0000004c004c7308 */ /* 0x000e620000002400 */
[----:B------:R-:W-:Y:S02]  /*fb10*/  FMNMX.FTZ R7, R51, R7, !PT ;  /* 0x0000000733077209 */ /* 0x000fe40007810000 */
[----:B------:R-:W-:-:S02]  /*fb20*/  ISETP.GT.AND P4, PT, R81, 0x68, PT ;  /* 0x000000685100780c */ /* 0x000fc40003f84270 */
        /* <DEDUP_REMOVED lines=8> */
[C---:B------:R-:W-:Y:S02]  /*fbb0*/  ISETP.GT.AND P3, PT, R81.reuse, 0x71, PT ;  /* 0x000000715100780c */ /* 0x040fe40003f64270 */
[----:B------:R-:W-:Y:S01]  /*fbc0*/  ISETP.GT.AND P4, PT, R81, 0x78, PT ;  /* 0x000000785100780c */ /* 0x000fe20003f84270 */
[----:B------:R-:W3:Y:S01]  /*fbd0*/  MUFU.TANH R143, R143 ;  /* 0x0000008f008f7308 */ /* 0x000ee20000002400 */
[----:B-1----:R-:W-:Y:S02]  /*fbe0*/  FSEL R81, R76, -INF , P2 ;  /* 0xff8000004c517808 */ /* 0x002fe40001000000 */
[----:B------:R-:W-:-:S02]  /*fbf0*/  FMNMX.FTZ R7, R45, R7, !PT ;  /* 0x000000072d077209 */ /* 0x000fc40007810000 */
[----:B--2---:R-:W-:Y:S02]  /*fc00*/  FSEL R13, R10, -INF , P3 ;  /* 0xff8000000a0d7808 */ /* 0x004fe40001800000 */
[----:B------:R-:W-:Y:S01]  /*fc10*/  FMNMX.FTZ R7, R81, R7, !PT ;  /* 0x0000000751077209 */ /* 0x000fe20007810000 */
[----:B------:R-:W1:Y:S01]  /*fc20*/  MUFU.TANH R8, R8 ;  /* 0x0000000800087308 */ /* 0x000e620000002400 */
[----:B0-----:R-:W-:Y:S02]  /*fc30*/  FSEL R10, R140, -INF , P4 ;  /* 0xff8000008c0a7808 */ /* 0x001fe40002000000 */
[----:B------:R-:W-:Y:S02]  /*fc40*/  FMNMX.FTZ R7, R13, R7, !PT ;  /* 0x000000070d077209 */ /* 0x000fe40007810000 */
[----:B------:R-:W-:Y:S02]  /*fc50*/  ISETP.GT.AND P3, PT, R44, 0x1, PT ;  /* 0x000000012c00780c */ /* 0x000fe40003f64270 */
[----:B------:R-:W-:-:S02]  /*fc60*/  FMNMX.FTZ R7, R10, R7, !PT ;  /* 0x000000070a077209 */ /* 0x000fc40007810000 */
[----:B---3--:R-:W-:Y:S02]  /*fc70*/  FSEL R33, R143, -INF , P3 ;  /* 0xff8000008f217808 */ /* 0x008fe40001800000 */
[----:B------:R-:W-:Y:S02]  /*fc80*/  ISETP.GT.AND P3, PT, R44, 0x11, PT ;  /* 0x000000112c00780c */ /* 0x000fe40003f64270 */
[----:B------:R-:W-:Y:S02]  /*fc90*/  FMNMX.FTZ R7, R11, R7, !PT ;  /* 0x000000070b077209 */ /* 0x000fe40007810000 */
[----:B-1----:R-:W-:-:S03]  /*fca0*/  FSEL R37, R8, -INF , P3 ;  /* 0xff80000008257808 */ /* 0x002fc60001800000 */
[----:B------:R-:W0:Y:S01]  /*fcb0*/  SHFL.BFLY PT, R8, R7, 0x2, 0x1f ;  /* 0x0c401f0007087f89 */ /* 0x000e2200000e0000 */
[----:B------:R-:W1:Y:S01]  /*fcc0*/  MUFU.TANH R144, R144 ;  /* 0x0000009000907308 */ /* 0x000e620000002400 */
[----:B------:R-:W-:-:S07]  /*fcd0*/  FMUL.FTZ R39, R39, UR46 ;  /* 0x0000002e27277c20 */ /* 0x000fce0008410000 */
[----:B------:R-:W2:Y:S08]  /*fce0*/  MUFU.TANH R141, R141 ;  /* 0x0000008d008d7308 */ /* 0x000eb00000002400 */
[----:B------:R-:W3:Y:S01]  /*fcf0*/  MUFU.TANH R12, R12 ;  /* 0x0000000c000c7308 */ /* 0x000ee20000002400 */
[----:B0-----:R-:W-:-:S07]  /*fd00*/  FMNMX.FTZ R7, R7, R8, !PT ;  /* 0x0000000807077209 */ /* 0x001fce0007810000 */
[----:B------:R-:W0:Y:S01]  /*fd10*/  MUFU.TANH R14, R14 ;  /* 0x0000000e000e7308 */ /* 0x000e220000002400 */
[C---:B------:R-:W-:Y:S01]  /*fd20*/  ISETP.GT.AND P2, PT, R44.reuse, RZ, PT ;  /* 0x000000ff2c00720c */ /* 0x040fe20003f44270 */
[----:B------:R-:W4:Y:S01]  /*fd30*/  SHFL.BFLY PT, R8, R7, 0x1, 0x1f ;  /* 0x0c201f0007087f89 */ /* 0x000f2200000e0000 */
[----:B------:R-:W-:-:S05]  /*fd40*/  ISETP.GT.AND P4, PT, R44, 0x8, PT ;  /* 0x000000082c00780c */ /* 0x000fca0003f84270 */
[----:B------:R-:W5:Y:S01]  /*fd50*/  MUFU.TANH R39, R39 ;  /* 0x0000002700277308 */ /* 0x000f620000002400 */
[----:B-1----:R-:W-:-:S07]  /*fd60*/  FSEL R78, R144, -INF , P2 ;  /* 0xff800000904e7808 */ /* 0x002fce0001000000 */
[----:B------:R-:W1:Y:S01]  /*fd70*/  MUFU.TANH R15, R15 ;  /* 0x0000000f000f7308 */ /* 0x000e620000002400 */
[----:B--2---:R-:W-:-:S07]  /*fd80*/  FSEL R76, R141, -INF , P4 ;  /* 0xff8000008d4c7808 */ /* 0x004fce0002000000 */
[----:B------:R-:W2:Y:S08]  /*fd90*/  MUFU.TANH R25, R25 ;  /* 0x0000001900197308 */ /* 0x000eb00000002400 */
[----:B------:R-:W4:Y:S01]  /*fda0*/  MUFU.TANH R20, R20 ;  /* 0x0000001400147308 */ /* 0x000f220000002400 */
[C---:B------:R-:W-:Y:S02]  /*fdb0*/  ISETP.GT.AND P2, PT, R44.reuse, 0x10, PT ;  /* 0x000000102c00780c */ /* 0x040fe40003f44270 */
[----:B------:R-:W-:-:S05]  /*fdc0*/  ISETP.GT.AND P4, PT, R44, 0x18, PT ;  /* 0x000000182c00780c */ /* 0x000fca0003f84270 */
[----:B------:R-:W4:Y:S01]  /*fdd0*/  MUFU.TANH R27, R27 ;  /* 0x0000001b001b7308 */ /* 0x000f220000002400 */
[----:B---3--:R-:W-:-:S07]  /*fde0*/  FSEL R74, R12, -INF , P2 ;  /* 0xff8000000c4a7808 */ /* 0x008fce0001000000 */
[----:B------:R-:W3:Y:S01]  /*fdf0*/  MUFU.TANH R21, R21 ;  /* 0x0000001500157308 */ /* 0x000ee20000002400 */
[----:B0-----:R-:W-:-:S07]  /*fe00*/  FSEL R72, R14, -INF , P4 ;  /* 0xff8000000e487808 */ /* 0x001fce0002000000 */
[----:B------:R-:W0:Y:S08]  /*fe10*/  MUFU.TANH R29, R29 ;  /* 0x0000001d001d7308 */ /* 0x000e300000002400 */
[----:B------:R-:W0:Y:S01]  /*fe20*/  MUFU.TANH R24, R24 ;  /* 0x0000001800187308 */ /* 0x000e220000002400 */
[C---:B------:R-:W-:Y:S02]  /*fe30*/  ISETP.GT.AND P1, PT, R44.reuse, 0x19, PT ;  /* 0x000000192c00780c */ /* 0x040fe40003f24270 */
[----:B------:R-:W-:-:S02]  /*fe40*/  ISETP.GT.AND P2, PT, R44, 0x20, PT ;  /* 0x000000202c00780c */ /* 0x000fc40003f44270 */
[----:B------:R-:W-:-:S03]  /*fe50*/  ISETP.GT.AND P3, PT, R44, 0x21, PT ;  /* 0x000000212c00780c */ /* 0x000fc60003f64270 */
[----:B------:R-:W0:Y:S01]  /*fe60*/  MUFU.TANH R31, R31 ;  /* 0x0000001f001f7308 */ /* 0x000e220000002400 */
[----:B------:R-:W-:-:S07]  /*fe70*/  ISETP.GT.AND P4, PT, R44, 0x28, PT ;  /* 0x000000282c00780c */ /* 0x000fce0003f84270 */
[----:B------:R-:W0:Y:S01]  /*fe80*/  MUFU.TANH R32, R32 ;  /* 0x0000002000207308 */ /* 0x000e220000002400 */
[----:B-----5:R-:W-:-:S07]  /*fe90*/  FSEL R39, R39, -INF , P1 ;  /* 0xff80000027277808 */ /* 0x020fce0000800000 */
[----:B------:R-:W5:Y:S01]  /*fea0*/  MUFU.TANH R34, R34 ;  /* 0x0000002200227308 */ /* 0x000f620000002400 */
[----:B-1----:R-:W-:-:S07]  /*feb0*/  FSEL R70, R15, -INF , P2 ;  /* 0xff8000000f467808 */ /* 0x002fce0001000000 */
[----:B------:R-:W1:Y:S01]  /*fec0*/  MUFU.TANH R57, R57 ;  /* 0x0000003900397308 */ /* 0x000e620000002400 */
[----:B--2---:R-:W-:Y:S02]  /*fed0*/  FSEL R25, R25, -INF , P3 ;  /* 0xff80000019197808 */ /* 0x004fe40001800000 */
[----:B----4-:R-:W-:Y:S02]  /*fee0*/  FSEL R68, R20, -INF , P4 ;  /* 0xff80000014447808 */ /* 0x010fe40002000000 */
[----:B------:R-:W-:-:S03]  /*fef0*/  ISETP.GT.AND P1, PT, R44, 0x29, PT ;  /* 0x000000292c00780c */ /* 0x000fc60003f24270 */
[----:B------:R-:W2:Y:S01]  /*ff00*/  MUFU.TANH R56, R56 ;  /* 0x0000003800387308 */ /* 0x000ea20000002400 */
[C---:B------:R-:W-:Y:S02]  /*ff10*/  ISETP.GT.AND P2, PT, R44.reuse, 0x30, PT ;  /* 0x000000302c00780c */ /* 0x040fe40003f44270 */
[C---:B------:R-:W-:Y:S02]  /*ff20*/  ISETP.GT.AND P3, PT, R44.reuse, 0x31, PT ;  /* 0x000000312c00780c */ /* 0x040fe40003f64270 */
[----:B------:R-:W-:-:S03]  /*ff30*/  ISETP.GT.AND P4, PT, R44, 0x38, PT ;  /* 0x000000382c00780c */ /* 0x000fc60003f84270 */
[----:B------:R-:W4:Y:S01]  /*ff40*/  MUFU.TANH R53, R53 ;  /* 0x0000003500357308 */ /* 0x000f220000002400 */
[----:B------:R-:W-:-:S07]  /*ff50*/  FSEL R27, R27, -INF , P1 ;  /* 0xff8000001b1b7808 */ /* 0x000fce0000800000 */
[----:B------:R-:W4:Y:S01]  /*ff60*/  MUFU.TANH R52, R52 ;  /* 0x0000003400347308 */ /* 0x000f220000002400 */
[----:B---3--:R-:W-:-:S07]  /*ff70*/  FSEL R66, R21, -INF , P2 ;  /* 0xff80000015427808 */ /* 0x008fce0001000000 */
[----:B------:R-:W3:Y:S01]  /*ff80*/  MUFU.TANH R49, R49 ;  /* 0x0000003100317308 */ /* 0x000ee20000002400 */
[----:B0-----:R-:W-:Y:S02]  /*ff90*/  FSEL R29, R29, -INF , P3 ;  /* 0xff8000001d1d7808 */ /* 0x001fe40001800000 */
[----:B------:R-:W-:Y:S02]  /*ffa0*/  FSEL R64, R24, -INF , P4 ;  /* 0xff80000018407808 */ /* 0x000fe40002000000 */
[----:B------:R-:W-:-:S03]  /*ffb0*/  ISETP.GT.AND P1, PT, R44, 0x39, PT ;  /* 0x000000392c00780c */ /* 0x000fc60003f24270 */
[----:B------:R-:W0:Y:S01]  /*ffc0*/  MUFU.TANH R48, R48 ;  /* 0x0000003000307308 */ /* 0x000e220000002400 */
[C---:B------:R-:W-:Y:S02]  /*ffd0*/  ISETP.GT.AND P2, PT, R44.reuse, 0x40, PT ;  /* 0x000000402c00780c */ /* 0x040fe40003f44270 */
[C---:B------:R-:W-:Y:S02]  /*ffe0*/  ISETP.GT.AND P3, PT, R44.reuse, 0x41, PT ;  /* 0x000000412c00780c */ /* 0x040fe40003f64270 */
[----:B------:R-:W-:-:S03]  /*fff0*/  ISETP.GT.AND P4, PT, R44, 0x48, PT ;  /* 0x000000482c00780c */ /* 0x000fc60003f84270 */
[----:B------:R-:W0:Y:S01]  /*10000*/  MUFU.TANH R46, R46 ;  /* 0x0000002e002e7308 */ /* 0x000e220000002400 */
[----:B------:R-:W-:-:S07]  /*10010*/  FMNMX.FTZ R7, R7, R8, !PT ;  /* 0x0000000807077209 */ /* 0x000fce0007810000 */
[----:B------:R-:W0:Y:S01]  /*10020*/  MUFU.TANH R41, R41 ;  /* 0x0000002900297308 */ /* 0x000e220000002400 */
[----:B------:R-:W-:-:S07]  /*10030*/  FSEL R31, R31, -INF , P1 ;  /* 0xff8000001f1f7808 */ /* 0x000fce0000800000 */
[----:B------:R-:W0:Y:S01]  /*10040*/  MUFU.TANH R43, R142 ;  /* 0x0000008e002b7308 */ /* 0x000e220000002400 */
[----:B------:R-:W-:Y:S01]  /*10050*/  FSEL R61, R32, -INF , P2 ;  /* 0xff800000203d7808 */ /* 0x000fe20001000000 */
[----:B------:R-:W-:Y:S01]  /*10060*/  UMOV UR47, UR44 ;  /* 0x0000002c002f7c82 */ /* 0x000fe20008000000 */
[----:B-----5:R-:W-:Y:S02]  /*10070*/  FSEL R60, R34, -INF , P3 ;  /* 0xff800000223c7808 */ /* 0x020fe40001800000 */
[----:B-1----:R-:W-:Y:S02]  /*10080*/  FSEL R57, R57, -INF , P4 ;  /* 0xff80000039397808 */ /* 0x002fe40002000000 */
[C---:B------:R-:W-:Y:S02]  /*10090*/  ISETP.GT.AND P1, PT, R44.reuse, 0x49, PT ;  /* 0x000000492c00780c */ /* 0x040fe40003f24270 */
[C---:B------:R-:W-:Y:S02]  /*100a0*/  ISETP.GT.AND P2, PT, R44.reuse, 0x50, PT ;  /* 0x000000502c00780c */ /* 0x040fe40003f44270 */
[----:B------:R-:W-:-:S02]  /*100b0*/  ISETP.GT.AND P3, PT, R44, 0x51, PT ;  /* 0x000000512c00780c */ /* 0x000fc40003f64270 */
[----:B------:R-:W-:Y:S01]  /*100c0*/  ISETP.GT.AND P4, PT, R44, 0x58, PT ;  /* 0x000000582c00780c */ /* 0x000fe20003f84270 */
[C---:B------:R-:W-:Y:S01]  /*100d0*/  FMUL.FTZ R8, R7.reuse, UR47 ;  /* 0x0000002f07087c20 */ /* 0x040fe20008410000 */
[----:B------:R-:W-:Y:S02]  /*100e0*/  FSETP.NEU.FTZ.AND P6, PT, R7, -INF , PT ;  /* 0xff8000000700780b */ /* 0x000fe40003fdd000 */
[----:B--2---:R-:W-:Y:S02]  /*100f0*/  FSEL R56, R56, -INF , P1 ;  /* 0xff80000038387808 */ /* 0x004fe40000800000 */
[----:B----4-:R-:W-:Y:S02]  /*10100*/  FSEL R53, R53, -INF , P2 ;  /* 0xff80000035357808 */ /* 0x010fe40001000000 */
[----:B------:R-:W-:Y:S02]  /*10110*/  FSEL R52, R52, -INF , P3 ;  /* 0xff80000034347808 */ /* 0x000fe40001800000 */
[----:B---3--:R-:W-:-:S02]  /*10120*/  FSEL R49, R49, -INF , P4 ;  /* 0xff80000031317808 */ /* 0x008fc40002000000 */
[C---:B------:R-:W-:Y:S02]  /*10130*/  ISETP.GT.AND P1, PT, R44.reuse, 0x59, PT ;  /* 0x000000592c00780c */ /* 0x040fe40003f24270 */
[C---:B------:R-:W-:Y:S02]  /*10140*/  ISETP.GT.AND P2, PT, R44.reuse, 0x60, PT ;  /* 0x000000602c00780c */ /* 0x040fe40003f44270 */
[C---:B------:R-:W-:Y:S02]  /*10150*/  ISETP.GT.AND P3, PT, R44.reuse, 0x61, PT ;  /* 0x000000612c00780c */ /* 0x040fe40003f64270 */
[----:B------:R-:W-:Y:S01]  /*10160*/  ISETP.GT.AND P4, PT, R44, 0x68, PT ;  /* 0x000000682c00780c */ /* 0x000fe20003f84270 */
[----:B------:R-:W-:Y:S01]  /*10170*/  FMUL.FTZ R79, R79, UR46 ;  /* 0x0000002e4f4f7c20 */ /* 0x000fe20008410000 */
[----:B------:R-:W-:Y:S02]  /*10180*/  FSEL R12, R7, RZ, P6 ;  /* 0x000000ff070c7208 */ /* 0x000fe40003000000 */
[----:B------:R-:W-:-:S02]  /*10190*/  FSEL R8, R8, RZ, P6 ;  /* 0x000000ff08087208 */ /* 0x000fc40003000000 */
[----:B0-----:R-:W-:Y:S02]  /*101a0*/  FSEL R48, R48, -INF , P1 ;  /* 0xff80000030307808 */ /* 0x001fe40000800000 */
[----:B------:R-:W-:Y:S02]  /*101b0*/  FSEL R46, R46, -INF , P2 ;  /* 0xff8000002e2e7808 */ /* 0x000fe40001000000 */
[----:B------:R-:W-:Y:S02]  /*101c0*/  FSEL R41, R41, -INF , P3 ;  /* 0xff80000029297808 */ /* 0x000fe40001800000 */
[----:B------:R-:W-:Y:S01]  /*101d0*/  FSEL R43, R43, -INF , P4 ;  /* 0xff8000002b2b7808 */ /* 0x000fe20002000000 */
[----:B------:R-:W-:Y:S01]  /*101e0*/  FADD.FTZ R12, -R12, R9 ;  /* 0x000000090c0c7221 */ /* 0x000fe20000010100 */
[C---:B------:R-:W-:Y:S02]  /*101f0*/  ISETP.GT.AND P1, PT, R44.reuse, 0x69, PT ;  /* 0x000000692c00780c */ /* 0x040fe40003f24270 */
[----:B------:R-:W-:-:S02]  /*10200*/  ISETP.GT.AND P2, PT, R44, 0x70, PT ;  /* 0x000000702c00780c */ /* 0x000fc40003f44270 */
[C---:B------:R-:W-:Y:S02]  /*10210*/  ISETP.GT.AND P3, PT, R44.reuse, 0x71, PT ;  /* 0x000000712c00780c */ /* 0x040fe40003f64270 */
[C---:B------:R-:W-:Y:S02]  /*10220*/  ISETP.GT.AND P4, PT, R44.reuse, 0x78, PT ;  /* 0x000000782c00780c */ /* 0x040fe40003f84270 */
[----:B------:R-:W-:Y:S01]  /*10230*/  ISETP.GT.AND P5, PT, R44, 0x79, PT ;  /* 0x000000792c00780c */ /* 0x000fe20003fa4270 */
[--C-:B------:R-:W-:Y:S01]  /*10240*/  FFMA.FTZ R32, R139, UR47, -R8.reuse ;  /* 0x0000002f8b207c23 */ /* 0x100fe20008010808 */
[----:B------:R0:W1:Y:S01]  /*10250*/  MUFU.TANH R44, R79 ;  /* 0x0000004f002c7308 */ /* 0x0000620000002400 */
        /* <DEDUP_REMOVED lines=8> */
[--C-:B0-----:R-:W-:Y:S01]  /*102e0*/  FFMA.FTZ R79, R85, UR47, -R8.reuse ;  /* 0x0000002f554f7c23 */ /* 0x101fe20008010808 */
        /* <DEDUP_REMOVED lines=44> */
[----:B------:R-:W-:Y:S01]  /*105b0*/  FMNMX.FTZ R8, R52, R8, !PT ;  /* 0x0000000834087209 */ /* 0x000fe20007810000 */
[----:B------:R-:W-:-:S03]  /*105c0*/  FMUL.FTZ R15, R83, UR46 ;  /* 0x0000002e530f7c20 */ /* 0x000fc60008410000 */
[----:B------:R-:W-:Y:S01]  /*105d0*/  FMNMX.FTZ R8, R49, R8, !PT ;  /* 0x0000000831087209 */ /* 0x000fe20007810000 */
[----:B------:R-:W0:Y:S01]  /*105e0*/  MUFU.TANH R14, R14 ;  /* 0x0000000e000e7308 */ /* 0x000e220000002400 */
[----:B------:R-:W-:Y:S02]  /*105f0*/  FMUL.FTZ R20, R86, UR46 ;  /* 0x0000002e56147c20 */ /* 0x000fe40008410000 */
[----:B------:R-:W-:Y:S01]  /*10600*/  FMNMX.FTZ R8, R48, R8, !PT ;  /* 0x0000000830087209 */ /* 0x000fe20007810000 */
[----:B------:R-:W-:-:S03]  /*10610*/  FMUL.FTZ R21, R87, UR46 ;  /* 0x0000002e57157c20 */ /* 0x000fc60008410000 */
[----:B------:R-:W-:Y:S01]  /*10620*/  FMNMX.FTZ R8, R46, R8, !PT ;  /* 0x000000082e087209 */ /* 0x000fe20007810000 */
[----:B------:R-:W2:Y:S03]  /*10630*/  MUFU.TANH R15, R15 ;  /* 0x0000000f000f7308 */ /* 0x000ea60000002400 */
[----:B------:R-:W-:-:S05]  /*10640*/  FMNMX.FTZ R8, R41, R8, !PT ;  /* 0x0000000829087209 */ /* 0x000fca0007810000 */
[----:B------:R-:W3:Y:S01]  /*10650*/  MUFU.TANH R20, R20 ;  /* 0x0000001400147308 */ /* 0x000ee20000002400 */
[----:B-1----:R-:W-:Y:S02]  /*10660*/  FSEL R44, R44, -INF , P1 ;  /* 0xff8000002c2c7808 */ /* 0x002fe40000800000 */
[----:B------:R-:W-:-:S05]  /*10670*/  FMNMX.FTZ R8, R43, R8, !PT ;  /* 0x000000082b087209 */ /* 0x000fca0007810000 */
[----:B------:R-:W1:Y:S01]  /*10680*/  MUFU.TANH R21, R21 ;  /* 0x0000001500157308 */ /* 0x000e620000002400 */
[----:B0-----:R-:W-:Y:S02]  /*10690*/  FSEL R14, R14, -INF , P2 ;  /* 0xff8000000e0e7808 */ /* 0x001fe40001000000 */
[----:B------:R-:W-:Y:S02]  /*106a0*/  FMNMX.FTZ R8, R44, R8, !PT ;  /* 0x000000082c087209 */ /* 0x000fe40007810000 */
[----:B--2---:R-:W-:Y:S02]  /*106b0*/  FSEL R15, R15, -INF , P3 ;  /* 0xff8000000f0f7808 */ /* 0x004fe40001800000 */
[----:B------:R-:W-:Y:S02]  /*106c0*/  FMNMX.FTZ R8, R14, R8, !PT ;  /* 0x000000080e087209 */ /* 0x000fe40007810000 */
[----:B---3--:R-:W-:Y:S02]  /*106d0*/  FSEL R20, R20, -INF , P4 ;  /* 0xff80000014147808 */ /* 0x008fe40002000000 */
[----:B------:R-:W-:-:S04]  /*106e0*/  FMNMX.FTZ R8, R15, R8, !PT ;  /* 0x000000080f087209 */ /* 0x000fc80007810000 */
[----:B------:R-:W-:Y:S02]  /*106f0*/  FMNMX.FTZ R8, R20, R8, !PT ;  /* 0x0000000814087209 */ /* 0x000fe40007810000 */
[----:B-1----:R-:W-:-:S04]  /*10700*/  FSEL R21, R21, -INF , P5 ;  /* 0xff80000015157808 */ /* 0x002fc80002800000 */
[----:B------:R-:W-:-:S05]  /*10710*/  FMNMX.FTZ R8, R21, R8, !PT ;  /* 0x0000000815087209 */ /* 0x000fca0007810000 */
[----:B------:R-:W0:Y:S02]  /*10720*/  SHFL.BFLY PT, R13, R8, 0x2, 0x1f ;  /* 0x0c401f00080d7f89 */ /* 0x000e2400000e0000 */
[----:B0-----:R-:W-:-:S05]  /*10730*/  FMNMX.FTZ R8, R8, R13, !PT ;  /* 0x0000000d08087209 */ /* 0x001fca0007810000 */
[----:B------:R-:W0:Y:S01]  /*10740*/  SHFL.BFLY PT, R13, R8, 0x1, 0x1f ;  /* 0x0c201f00080d7f89 */ /* 0x000e2200000e0000 */
[----:B------:R-:W-:Y:S01]  /*10750*/  FMUL.FTZ R12, R12, UR47 ;  /* 0x0000002f0c0c7c20 */ /* 0x000fe20008410000 */
[----:B------:R-:W-:Y:S01]  /*10760*/  MUFU.EX2 R32, R32 ;  /* 0x0000002000207308 */ /* 0x000fe20000000800 */
[----:B0-----:R-:W-:-:S04]  /*10770*/  FMNMX.FTZ R8, R8, R13, !PT ;  /* 0x0000000d08087209 */ /* 0x001fc80007810000 */
[C---:B------:R-:W-:Y:S01]  /*10780*/  FSETP.NEU.FTZ.AND P1, PT, R8.reuse, -INF , PT ;  /* 0xff8000000800780b */ /* 0x040fe20003f3d000 */
[----:B------:R-:W-:-:S03]  /*10790*/  FMUL.FTZ R80, R8, UR47 ;  /* 0x0000002f08507c20 */ /* 0x000fc60008410000 */
[----:B------:R-:W-:Y:S02]  /*107a0*/  FSEL R13, R8, RZ, P1 ;  /* 0x000000ff080d7208 */ /* 0x000fe40000800000 */
[----:B------:R-:W-:-:S03]  /*107b0*/  FSEL R80, R80, RZ, P1 ;  /* 0x000000ff50507208 */ /* 0x000fc60000800000 */
[----:B------:R-:W-:Y:S02]  /*107c0*/  FADD.FTZ R13, -R13, R6 ;  /* 0x000000060d0d7221 */ /* 0x000fe40000010100 */
[--C-:B------:R-:W-:Y:S02]  /*107d0*/  FFMA.FTZ R78, R78, UR47, -R80.reuse ;  /* 0x0000002f4e4e7c23 */ /* 0x100fe40008010850 */
[----:B------:R-:W-:Y:S01]  /*107e0*/  FMUL.FTZ R13, R13, UR47 ;  /* 0x0000002f0d0d7c20 */ /* 0x000fe20008410000 */
[--C-:B------:R-:W-:Y:S01]  /*107f0*/  FFMA.FTZ R33, R33, UR47, -R80.reuse ;  /* 0x0000002f21217c23 */ /* 0x100fe20008010850 */
[----:B------:R-:W0:Y:S01]  /*10800*/  MUFU.EX2 R12, R12 ;  /* 0x0000000c000c7308 */ /* 0x000e220000000800 */
[--C-:B------:R-:W-:Y:S01]  /*10810*/  FFMA.FTZ R76, R76, UR47, -R80.reuse ;  /* 0x0000002f4c4c7c23 */ /* 0x100fe20008010850 */
[----:B------:R-:W-:-:S06]  /*10820*/  FFMA.FTZ R35, R35, UR47, -R80 ;  /* 0x0000002f23237c23 */ /* 0x000fcc0008010850 */
[----:B------:R-:W-:Y:S01]  /*10830*/  MUFU.EX2 R78, R78 ;  /* 0x0000004e004e7308 */ /* 0x000fe20000000800 */
[--C-:B------:R-:W-:Y:S01]  /*10840*/  FFMA.FTZ R74, R74, UR47, -R80.reuse ;  /* 0x0000002f4a4a7c23 */ /* 0x100fe20008010850 */
[----:B------:R-:W-:-:S06]  /*10850*/  FFMA.FTZ R37, R37, UR47, -R80 ;  /* 0x0000002f25257c23 */ /* 0x000fcc0008010850 */
[----:B------:R-:W1:Y:S01]  /*10860*/  MUFU.EX2 R13, R13 ;  /* 0x0000000d000d7308 */ /* 0x000e620000000800 */
[--C-:B------:R-:W-:Y:S01]  /*10870*/  FFMA.FTZ R72, R72, UR47, -R80.reuse ;  /* 0x0000002f48487c23 */ /* 0x100fe20008010850 */
[--C-:B------:R-:W-:Y:S01]  /*10880*/  FFMA.FTZ R39, R39, UR47, -R80.reuse ;  /* 0x0000002f27277c23 */ /* 0x100fe20008010850 */
[--C-:B------:R-:W-:Y:S01]  /*10890*/  FFMA.FTZ R70, R70, UR47, -R80.reuse ;  /* 0x0000002f46467c23 */ /* 0x100fe20008010850 */
[--C-:B------:R-:W-:Y:S01]  /*108a0*/  FFMA.FTZ R25, R25, UR47, -R80.reuse ;  /* 0x0000002f19197c23 */ /* 0x100fe20008010850 */
[----:B------:R-:W-:-:S03]  /*108b0*/  FFMA.FTZ R68, R68, UR47, -R80 ;  /* 0x0000002f44447c23 */ /* 0x000fc60008010850 */
[----:B------:R-:W2:Y:S01]  /*108c0*/  MUFU.EX2 R79, R79 ;  /* 0x0000004f004f7308 */ /* 0x000ea20000000800 */
[--C-:B------:R-:W-:Y:S01]  /*108d0*/  FFMA.FTZ R27, R27, UR47, -R80.reuse ;  /* 0x0000002f1b1b7c23 */ /* 0x100fe20008010850 */
[--C-:B------:R-:W-:Y:S01]  /*108e0*/  FFMA.FTZ R66, R66, UR47, -R80.reuse ;  /* 0x0000002f42427c23 */ /* 0x100fe20008010850 */
[--C-:B------:R-:W-:Y:S01]  /*108f0*/  FFMA.FTZ R29, R29, UR47, -R80.reuse ;  /* 0x0000002f1d1d7c23 */ /* 0x100fe20008010850 */
[--C-:B------:R-:W-:Y:S01]  /*10900*/  FFMA.FTZ R64, R64, UR47, -R80.reuse ;  /* 0x0000002f40407c23 */ /* 0x100fe20008010850 */
[--C-:B------:R-:W-:Y:S01]  /*10910*/  FFMA.FTZ R31, R31, UR47, -R80.reuse ;  /* 0x0000002f1f1f7c23 */ /* 0x100fe20008010850 */
[--C-:B------:R-:W-:Y:S02]  /*10920*/  FFMA.FTZ R61, R61, UR47, -R80.reuse ;  /* 0x0000002f3d3d7c23 */ /* 0x100fe40008010850 */
[----:B------:R-:W3:Y:S01]  /*10930*/  MUFU.EX2 R33, R33 ;  /* 0x0000002100217308 */ /* 0x000ee20000000800 */
        /* <DEDUP_REMOVED lines=15> */
[----:B------:R-:W4:Y:S01]  /*10a30*/  MUFU.EX2 R34, R34 ;  /* 0x0000002200227308 */ /* 0x000f220000000800 */
[----:B------:R-:W-:-:S07]  /*10a40*/  IMAD R80, R19, 0x8, R2 ;  /* 0x0000000813507824 */ /* 0x000fce00078e0202 */
[----:B------:R-:W5:Y:S01]  /*10a50*/  MUFU.EX2 R76, R76 ;  /* 0x0000004c004c7308 */ /* 0x000f620000000800 */
[----:B------:R-:W-:Y:S01]  /*10a60*/  IADD3 R80, R80, 0x2d840, RZ ;  /* 0x0002d84050507810 */ /* 0x000fe20007ffe0ff */
[----:B0-----:R-:W-:-:S06]  /*10a70*/  FFMA.FTZ R3, R12, R3, R32 ;  /* 0x000000030c037223 */ /* 0x001fcc0000010020 */
[----:B------:R0:W-:Y:S01]  /*10a80*/  MUFU.EX2 R6, R81 ;  /* 0x0000005100067308 */ /* 0x0001e20000000800 */
[----:B-1----:R-:W-:-:S07]  /*10a90*/  FFMA.FTZ R0, R13, R0, R78 ;  /* 0x000000000d007223 */ /* 0x002fce000001004e */
[----:B------:R-:W1:Y:S01]  /*10aa0*/  MUFU.EX2 R77, R77 ;  /* 0x0000004d004d7308 */ /* 0x000e620000000800 */
[----:B0-----:R-:W-:-:S07]  /*10ab0*/  IMAD.U32 R81, RZ, RZ, UR40 ;  /* 0x00000028ff517e24 */ /* 0x001fce000f8e00ff */
[----:B------:R-:W0:Y:S01]  /*10ac0*/  MUFU.EX2 R35, R35 ;  /* 0x0000002300237308 */ /* 0x000e220000000800 */
[----:B------:R-:W-:Y:S01]  /*10ad0*/  PRMT R80, R81, 0x654, R80 ;  /* 0x0000065451507816 */ /* 0x000fe20000000050 */
[----:B--2---:R-:W-:-:S03]  /*10ae0*/  FADD.FTZ R3, R79, R3 ;  /* 0x000000034f037221 */ /* 0x004fc60000010000 */
[----:B------:R3:W-:Y:S03]  /*10af0*/  SYNCS.ARRIVE.TRANS64.RED.A1T0 RZ, [R80+URZ], RZ ;  /* 0x000000ff50ff79a7 */ /* 0x0007e6000810043f */
[----:B------:R-:W2:Y:S08]  /*10b00*/  MUFU.EX2 R36, R36 ;  /* 0x0000002400247308 */ /* 0x000eb00000000800 */
[----:B------:R-:W2:Y:S01]  /*10b10*/  MUFU.EX2 R74, R74 ;  /* 0x0000004a004a7308 */ /* 0x000ea20000000800 */
[----:B---3--:R-:W-:Y:S01]  /*10b20*/  FADD.FTZ R80, R33, R0 ;  /* 0x0000000021507221 */ /* 0x008fe20000010000 */
[----:B----4-:R-:W-:-:S06]  /*10b30*/  FADD.FTZ R0, R34, R3 ;  /* 0x0000000322007221 */ /* 0x010fcc0000010000 */
[----:B------:R-:W3:Y:S01]  /*10b40*/  MUFU.EX2 R75, R75 ;  /* 0x0000004b004b7308 */ /* 0x000ee20000000800 */
[----:B-----5:R-:W-:-:S07]  /*10b50*/  FADD.FTZ R3, R76, R80 ;  /* 0x000000504c037221 */ /* 0x020fce0000010000 */
[----:B------:R-:W4:Y:S01]  /*10b60*/  MUFU.EX2 R37, R37 ;  /* 0x0000002500257308 */ /* 0x000f220000000800 */
[----:B-1----:R-:W-:Y:S01]  /*10b70*/  FADD.FTZ R0, R77, R0 ;  /* 0x000000004d007221 */ /* 0x002fe20000010000 */
[----:B0-----:R-:W-:-:S06]  /*10b80*/  FADD.FTZ R3, R35, R3 ;  /* 0x0000000323037221 */ /* 0x001fcc0000010000 */
[----:B------:R-:W0:Y:S08]  /*10b90*/  MUFU.EX2 R38, R38 ;  /* 0x0000002600267308 */ /* 0x000e300000000800 */
[----:B------:R-:W1:Y:S01]  /*10ba0*/  MUFU.EX2 R72, R72 ;  /* 0x0000004800487308 */ /* 0x000e620000000800 */
[----:B--2---:R-:W-:Y:S01]  /*10bb0*/  FADD.FTZ R0, R36, R0 ;  /* 0x0000000024007221 */ /* 0x004fe20000010000 */
[----:B------:R-:W-:-:S06]  /*10bc0*/  FADD.FTZ R3, R74, R3 ;  /* 0x000000034a037221 */ /* 0x000fcc0000010000 */
[----:B------:R-:W2:Y:S08]  /*10bd0*/  MUFU.EX2 R73, R73 ;  /* 0x0000004900497308 */ /* 0x000eb00000000800 */
[----:B------:R-:W5:Y:S01]  /*10be0*/  MUFU.EX2 R39, R39 ;  /* 0x0000002700277308 */ /* 0x000f620000000800 */
[----:B---3--:R-:W-:Y:S01]  /*10bf0*/  FADD.FTZ R0, R75, R0 ;  /* 0x000000004b007221 */ /* 0x008fe20000010000 */
[----:B----4-:R-:W-:-:S06]  /*10c00*/  FADD.FTZ R3, R37, R3 ;  /* 0x0000000325037221 */ /* 0x010fcc0000010000 */
[----:B------:R-:W3:Y:S08]  /*10c10*/  MUFU.EX2 R24, R24 ;  /* 0x0000001800187308 */ /* 0x000ef00000000800 */
[----:B------:R-:W4:Y:S01]  /*10c20*/  MUFU.EX2 R70, R70 ;  /* 0x0000004600467308 */ /* 0x000f220000000800 */
[----:B0-----:R-:W-:Y:S01]  /*10c30*/  FADD.FTZ R0, R38, R0 ;  /* 0x0000000026007221 */ /* 0x001fe20000010000 */
[----:B-1----:R-:W-:-:S06]  /*10c40*/  FADD.FTZ R3, R72, R3 ;  /* 0x0000000348037221 */ /* 0x002fcc0000010000 */
[----:B------:R-:W0:Y:S08]  /*10c50*/  MUFU.EX2 R71, R71 ;  /* 0x0000004700477308 */ /* 0x000e300000000800 */
[----:B------:R-:W1:Y:S01]  /*10c60*/  MUFU.EX2 R25, R25 ;  /* 0x0000001900197308 */ /* 0x000e620000000800 */
[----:B--2---:R-:W-:Y:S01]  /*10c70*/  FADD.FTZ R0, R73, R0 ;  /* 0x0000000049007221 */ /* 0x004fe20000010000 */
[----:B-----5:R-:W-:-:S06]  /*10c80*/  FADD.FTZ R3, R39, R3 ;  /* 0x0000000327037221 */ /* 0x020fcc0000010000 */
        /* <DEDUP_REMOVED lines=72> */
[----:B------:R-:W2:Y:S01]  /*11110*/  MUFU.EX2 R14, R14 ;  /* 0x0000000e000e7308 */ /* 0x000ea20000000800 */
        /* <DEDUP_REMOVED lines=8> */
[----:B------:R-:W-:Y:S01]  /*111a0*/  FADD.FTZ R0, R6, R0 ;  /* 0x0000000006007221 */ /* 0x000fe20000010000 */
[----:B--2---:R-:W-:-:S06]  /*111b0*/  FADD.FTZ R3, R14, R3 ;  /* 0x000000030e037221 */ /* 0x004fcc0000010000 */
[----:B------:R-:W2:Y:S08]  /*111c0*/  MUFU.EX2 R11, R11 ;  /* 0x0000000b000b7308 */ /* 0x000eb00000000800 */
[----:B------:R-:W5:Y:S01]  /*111d0*/  MUFU.EX2 R21, R21 ;  /* 0x0000001500157308 */ /* 0x000f620000000800 */
[----:B---3--:R-:W-:Y:S01]  /*111e0*/  FADD.FTZ R0, R9, R0 ;  /* 0x0000000009007221 */ /* 0x008fe20000010000 */
[----:B----4-:R-:W-:-:S03]  /*111f0*/  FADD.FTZ R3, R15, R3 ;  /* 0x000000030f037221 */ /* 0x010fc60000010000 */
[----:B0-----:R-:W-:Y:S01]  /*11200*/  FADD.FTZ R0, R10, R0 ;  /* 0x000000000a007221 */ /* 0x001fe20000010000 */
[----:B-1----:R-:W-:-:S03]  /*11210*/  FADD.FTZ R80, R20, R3 ;  /* 0x0000000314507221 */ /* 0x002fc60000010000 */
[----:B--2---:R-:W-:Y:S01]  /*11220*/  FADD.FTZ R3, R11, R0 ;  /* 0x000000000b037221 */ /* 0x004fe20000010000 */
[----:B-----5:R-:W-:Y:S01]  /*11230*/  FADD.FTZ R0, R21, R80 ;  /* 0x0000005015007221 */ /* 0x020fe20000010000 */
[----:B------:R-:W-:Y:S06]  /*11240*/  @!P0 BRA `(.L_x_12431) ;  /* 0x0000000000048947 */ /* 0x000fec0003800000 */
[----:B------:R-:W-:Y:S01]  /*11250*/  BPT.TRAP 0x1 ;  /* 0x000000040000795c */ /* 0x000fe20000300000 */
.L_x_12431:
[----:B------:R-:W2:Y:S04]  /*11260*/  LDL R84, [R1+0x7c] ;  /* 0x00007c0001547983 */ /* 0x000ea80000100800 */
[----:B------:R-:W3:Y:S04]  /*11270*/  LDL R82, [R1+0x8] ;  /* 0x0000080001527983 */ /* 0x000ee80000100800 */
[----:B------:R-:W4:Y:S04]  /*11280*/  LDL R81, [R1+0x4] ;  /* 0x0000040001517983 */ /* 0x000f280000100800 */
        /* <DEDUP_REMOVED lines=26> */
[----:B-1----:R-:W-:Y:S02]  /*11430*/  F2FP.F16.F32.PACK_AB R32, R63, R62 ;  /* 0x0000003e3f20723e */ /* 0x002fe400000000ff */
[----:B------:R-:W-:Y:S02]  /*11440*/  F2FP.F16.F32.PACK_AB R33, R60, R61 ;  /* 0x0000003d3c21723e */ /* 0x000fe400000000ff */
[----:B------:R-:W-:Y:S02]  /*11450*/  F2FP.F16.F32.PACK_AB R34, R59, R58 ;  /* 0x0000003a3b22723e */ /* 0x000fe400000000ff */
[----:B------:R-:W-:-:S02]  /*11460*/  F2FP.F16.F32.PACK_AB R35, R56, R57 ;  /* 0x000000393823723e */ /* 0x000fc400000000ff */
        /* <DEDUP_REMOVED lines=50> */
[----:B------:R-:W-:Y:S01]  /*11790*/  IADD3 R4, R4, -0x1, RZ ;  /* 0xffffffff04047810 */ /* 0x000fe20007ffe0ff */
[----:B0-----:R-:W-:Y:S01]  /*117a0*/  IMAD.MOV.U32 R5, RZ, RZ, R19 ;  /* 0x000000ffff057224 */ /* 0x001fe200078e0013 */
        /* <DEDUP_REMOVED lines=21> */
[----:B------:R-:W-:-:S02]  /*11900*/  IMAD.MOV.U32 R6, RZ, RZ, R8 ;  /* 0x000000ffff067224 */ /* 0x000fc400078e0008 */
[----:B------:R-:W-:Y:S02]  /*11910*/  IMAD.MOV.U32 R9, RZ, RZ, R7 ;  /* 0x000000ffff097224 */ /* 0x000fe400078e0007 */
[----:B------:R-:W-:Y:S01]  /*11920*/  IMAD.MOV.U32 R10, RZ, RZ, R137 ;  /* 0x000000ffff0a7224 */ /* 0x000fe200078e0089 */
[----:B0-----:R-:W-:Y:S01]  /*11930*/  NOP ;  /* 0x0000000000007918 */ /* 0x001fe20000000000 */
[----:B------:R-:W-:Y:S05]  /*11940*/  @P1 BRA `(.L_x_12432) ;  /* 0xffffffc8007c1947 */ /* 0x000fea000383ffff */
.L_x_12420:
[----:B------:R-:W-:-:S13]  /*11950*/  ISETP.GE.AND P1, PT, R4, RZ, PT ;  /* 0x000000ff0400720c */ /* 0x000fda0003f26270 */
[----:B------:R-:W-:Y:S05]  /*11960*/  @!P1 BRA `(.L_x_12433) ;  /* 0x0000002c00389947 */ /* 0x000fea0003800000 */
[----:B------:R-:W-:Y:S01]  /*11970*/  MOV R9, R8 ;  /* 0x0000000800097202 */ /* 0x000fe20000000f00 */
[----:B------:R-:W-:Y:S02]  /*11980*/  IMAD.MOV.U32 R6, RZ, RZ, R7 ;  /* 0x000000ffff067224 */ /* 0x000fe400078e0007 */
[----:B------:R-:W-:Y:S02]  /*11990*/  IMAD.MOV.U32 R10, RZ, RZ, R137 ;  /* 0x000000ffff0a7224 */ /* 0x000fe400078e0089 */
[----:B------:R-:W-:-:S07]  /*119a0*/  IMAD.MOV.U32 R5, RZ, RZ, R19 ;  /* 0x000000ffff057224 */ /* 0x000fce00078e0013 */
.L_x_12445:
[----:B---3--:R-:W3:Y:S01]  /*119b0*/  LDL R7, [R1+0x5c] ;  /* 0x00005c0001077983 */ /* 0x008ee20000100800 */
[----:B------:R-:W-:Y:S01]  /*119c0*/  ISETP.NE.AND P1, PT, R5, 0x1, PT ;  /* 0x000000010500780c */ /* 0x000fe20003f25270 */
[----:B------:R-:W-:Y:S05]  /*119d0*/  YIELD ;  /* 0x0000000000007946 */ /* 0x000fea0003800000 */
[----:B------:R-:W-:-:S04]  /*119e0*/  SEL R137, RZ, 0x1, P1 ;  /* 0x00000001ff897807 */ /* 0x000fc80000800000 */
[----:B------:R-:W-:Y:S02]  /*119f0*/  LOP3.LUT R137, R10, R137, RZ, 0x3c, !PT ;  /* 0x000000890a897212 */ /* 0x000fe400078e3cff */
[----:B---3--:R-:W-:-:S13]  /*11a00*/  ISETP.NE.AND P1, PT, R7, RZ, PT ;  /* 0x000000ff0700720c */ /* 0x008fda0003f25270 */
[----:B------:R-:W-:Y:S05]  /*11a10*/  @P1 BRA `(.L_x_12434) ;  /* 0x00000000003c1947 */ /* 0x000fea0003800000 */
[----:B------:R-:W-:Y:S05]  /*11a20*/  @!P0 BRA `(.L_x_12435) ;  /* 0x0000000000048947 */ /* 0x000fea0003800000 */
[----:B------:R-:W-:Y:S01]  /*11a30*/  BPT.TRAP 0x1 ;  /* 0x000000040000795c */ /* 0x000fe20000300000 */
.L_x_12435:
        /* <DEDUP_REMOVED lines=8> */
.L_x_12436:
[----:B------:R-:W-:Y:S04]  /*11ac0*/  BSSY B0, `(.L_x_12434) ;  /* 0x0000004000007945 */ /* 0x000fe80003800000 */
[----:B-1----:R-:W-:Y:S05]  /*11ad0*/  @P2 BRA `(.L_x_12437) ;  /* 0x0000000000082947 */ /* 0x002fea0003800000 */
[----:B------:R-:W1:Y:S02]  /*11ae0*/  SYNCS.PHASECHK.TRANS64.TRYWAIT P2, [R7+URZ+0x2d830], R8 ;  /* 0x02d83008070075a7 */ /* 0x000e64000804017f */
[----:B-1----:R-:W-:Y:S05]  /*11af0*/  @!P2 BRA `(.L_x_12438) ;  /* 0x000000cc00b4a947 */ /* 0x002fea0003800000 */
.L_x_12437:
[----:B------:R-:W-:Y:S05]  /*11b00*/  BSYNC B0 ;  /* 0x0000000000007941 */ /* 0x000fea0003800000 */
.L_x_12434:
[----:B01----:R-:W3:Y:S04]  /*11b10*/  LDL R8, [R1+0x60] ;  /* 0x0000600001087983 */ /* 0x003ee80000100800 */
        /* <DEDUP_REMOVED lines=12> */
[----:B------:R-:W-:Y:S01]  /*11be0*/  IMAD.MOV.U32 R13, RZ, RZ, -0x7fffffe0 ;  /* 0x80000020ff0d7424 */ /* 0x000fe200078e00ff */
[----:B------:R-:W-:Y:S01]  /*11bf0*/  R2UR UR4, R156 ;  /* 0x000000009c0472ca */ /* 0x000fe200000e0000 */
[----:B--2---:R-:W-:Y:S01]  /*11c00*/  IMAD.MOV.U32 R25, RZ, RZ, -0x7fffffe0 ;  /* 0x80000020ff197424 */ /* 0x004fe200078e00ff */
[----:B------:R-:W-:Y:S02]  /*11c10*/  R2UR UR5, R157 ;  /* 0x000000009d0572ca */ /* 0x000fe400000e0000 */
[----:B------:R-:W-:Y:S02]  /*11c20*/  R2UR UR7, R13 ;  /* 0x000000000d0772ca */ /* 0x000fe400000e0000 */
[----:B------:R-:W-:Y:S01]  /*11c30*/  R2UR UR23, R25 ;  /* 0x00000000191772ca */ /* 0x000fe200000e0000 */
[----:B------:R-:W-:-:S05]  /*11c40*/  IMAD.MOV.U32 R21, RZ, RZ, -0x7fffffe0 ;  /* 0x80000020ff157424 */ /* 0x000fca00078e00ff */
[----:B------:R-:W-:Y:S01]  /*11c50*/  R2UR UR11, R21 ;  /* 0x00000000150b72ca */ /* 0x000fe200000e0000 */
[----:B------:R0:W-:Y:S01]  /*11c60*/  BAR.SYNC.DEFER_BLOCKING R7, 0x100 ;  /* 0x000400070000751d */ /* 0x0001e20000010000 */
[----:B------:R-:W-:Y:S02]  /*11c70*/  IMAD.MOV.U32 R15, RZ, RZ, -0x7fffffe0 ;  /* 0x80000020ff0f7424 */ /* 0x000fe400078e00ff */
[----:B---3--:R-:W-:-:S04]  /*11c80*/  IMAD R12, R19, 0x600, R8 ;  /* 0x00000600130c7824 */ /* 0x008fc800078e0208 */
[C---:B------:R-:W-:Y:S01]  /*11c90*/  VIADD R24, R12.reuse, 0x400 ;  /* 0x000004000c187836 */ /* 0x040fe20000000000 */
[----:B------:R-:W-:-:S04]  /*11ca0*/  R2UR UR6, R12 ;  /* 0x000000000c0672ca */ /* 0x000fc800000e0000 */
[----:B------:R-:W-:Y:S02]  /*11cb0*/  R2UR UR22, R24 ;  /* 0x00000000181672ca */ /* 0x000fe400000e0000 */
[----:B------:R-:W-:-:S07]  /*11cc0*/  WARPGROUP.ARRIVE ;  /* 0x00000000000079c5 */ /* 0x000fce0000000000 */
[----:B------:R-:W-:Y:S01]  /*11cd0*/  HGMMA.64x128x16.F32 R24, gdesc[UR4], RZ, !UPT, gsb0 ;  /* 0x01e00000041879f0 */ /* 0x000fe2000c0008ff */
[----:B------:R-:W-:Y:S01]  /*11ce0*/  VIADD R20, R12, 0x2 ;  /* 0x000000020c147836 */ /* 0x000fe20000000000 */
[----:B----4-:R-:W-:Y:S02]  /*11cf0*/  R2UR UR8, R148 ;  /* 0x00000000940872ca */ /* 0x010fe400000e0000 */
[----:B------:R-:W-:Y:S02]  /*11d00*/  R2UR UR9, R149 ;  /* 0x00000000950972ca */ /* 0x000fe400000e0000 */
[----:B------:R-:W-:Y:S02]  /*11d10*/  R2UR UR10, R20 ;  /* 0x00000000140a72ca */ /* 0x000fe400000e0000 */
[----:B------:R-:W-:Y:S02]  /*11d20*/  IADD3 R14, R12, 0x200, RZ ;  /* 0x000002000c0e7810 */ /* 0x000fe40007ffe0ff */
[----:B------:R-:W-:-:S02]  /*11d30*/  R2UR UR15, R15 ;  /* 0x000000000f0f72ca */ /* 0x000fc400000e0000 */
[----:B------:R-:W-:Y:S02]  /*11d40*/  R2UR UR14, R14 ;  /* 0x000000000e0e72ca */ /* 0x000fe400000e0000 */
        /* <DEDUP_REMOVED lines=33> */
.L_x_12440:
[----:B------:R-:W-:Y:S01]  /*11f60*/  SHF.L.U32 R7, R10, 0x1f, RZ ;  /* 0x0000001f0a077819 */ /* 0x000fe200000006ff */
[----:B------:R-:W-:-:S04]  /*11f70*/  IMAD R8, R5, 0x8, R2 ;  /* 0x0000000805087824 */ /* 0x000fc800078e0202 */
[----:B------:R0:W1:Y:S01]  /*11f80*/  SYNCS.PHASECHK.TRANS64.TRYWAIT P1, [R8+URZ+0x2d850], R7 ;  /* 0x02d85007080075a7 */ /* 0x000062000802017f */
[----:B------:R-:W-:Y:S05]  /*11f90*/  @!P0 BRA `(.L_x_12441) ;  /* 0x0000000000048947 */ /* 0x000fea0003800000 */
[----:B------:R-:W-:Y:S01]  /*11fa0*/  BPT.TRAP 0x1 ;  /* 0x000000040000795c */ /* 0x000fe20000300000 */
.L_x_12441:
[----:B-1----:R-:W-:Y:S05]  /*11fb0*/  @P1 BRA `(.L_x_12439) ;  /* 0x0000000000081947 */ /* 0x002fea0003800000 */
[----:B------:R-:W1:Y:S02]  /*11fc0*/  SYNCS.PHASECHK.TRANS64.TRYWAIT P1, [R8+URZ+0x2d850], R7 ;  /* 0x02d85007080075a7 */ /* 0x000e64000802017f */
[----:B-1----:R-:W-:Y:S05]  /*11fd0*/  @!P1 BRA `(.L_x_12442) ;  /* 0x000000c800909947 */ /* 0x002fea0003800000 */
.L_x_12439:
        /* <DEDUP_REMOVED lines=26> */
[----:B------:R-:W-:Y:S02]  /*12180*/  R2UR UR31, R13 ;  /* 0x000000000d1f72ca */ /* 0x000fe400000e0000 */
[----:B------:R-:W-:Y:S01]  /*12190*/  R2UR UR18, R12 ;  /* 0x000000000c1272ca */ /* 0x000fe200000e0000 */
[----:B------:R-:W-:Y:S01]  /*121a0*/  VIADD R12, R10, 0x100 ;  /* 0x000001000a0c7836 */ /* 0x000fe20000000000 */
[----:B------:R-:W-:Y:S02]  /*121b0*/  MOV R13, 0x40000040 ;  /* 0x40000040000d7802 */ /* 0x000fe40000000f00 */
[----:B------:R-:W-:Y:S02]  /*121c0*/  R2UR UR33, R11 ;  /* 0x000000000b2172ca */ /* 0x000fe400000e0000 */
[----:B------:R-:W-:Y:S02]  /*121d0*/  R2UR UR22, R12 ;  /* 0x000000000c1672ca */ /* 0x000fe400000e0000 */
[----:B------:R-:W-:-:S02]  /*121e0*/  IADD3 R12, R10, 0x140, RZ ;  /* 0x000001400a0c7810 */ /* 0x000fc40007ffe0ff */
[----:B------:R-:W-:Y:S01]  /*121f0*/  R2UR UR9, R13 ;  /* 0x000000000d0972ca */ /* 0x000fe200000e0000 */
[----:B------:R-:W-:Y:S01]  /*12200*/  IMAD.MOV.U32 R13, RZ, RZ, 0x40000040 ;  /* 0x40000040ff0d7424 */ /* 0x000fe200078e00ff */
[----:B------:R-:W-:Y:S01]  /*12210*/  R2UR UR26, R12 ;  /* 0x000000000c1a72ca */ /* 0x000fe200000e0000 */
[C---:B------:R-:W-:Y:S02]  /*12220*/  VIADD R12, R10.reuse, 0x180 ;  /* 0x000001800a0c7836 */ /* 0x040fe40000000000 */
[----:B------:R-:W-:Y:S01]  /*12230*/  VIADD R10, R10, 0x1c0 ;  /* 0x000001c00a0a7836 */ /* 0x000fe20000000000 */
        /* <DEDUP_REMOVED lines=9> */
[----:B------:R-:W-:-:S04]  /*122d0*/  MOV R13, 0x40000040 ;  /* 0x40000040000d7802 */ /* 0x000fc80000000f00 */
        /* <DEDUP_REMOVED lines=48> */
.L_x_12443:
[----:B------:R-:W-:Y:S01]  /*125e0*/  FMUL.FTZ R10, R24, UR45 ;  /* 0x0000002d180a7c20 */ /* 0x000fe20008410000 */
[----:B------:R-:W-:Y:S01]  /*125f0*/  FMUL.FTZ R13, R25, UR45 ;  /* 0x0000002d190d7c20 */ /* 0x000fe20008410000 */
[----:B------:R-:W-:Y:S01]  /*12600*/  FMUL.FTZ R24, R28, UR45 ;  /* 0x0000002d1c187c20 */ /* 0x000fe20008410000 */
[----:B0-----:R-:W-:Y:S02]  /*12610*/  IMAD R7, R19, 0x8, R2 ;  /* 0x0000000813077824 */ /* 0x001fe400078e0202 */
[----:B------:R-:W-:Y:S01]  /*12620*/  FMUL.FTZ R153, R26, UR45 ;  /* 0x0000002d1a997c20 */ /* 0x000fe20008410000 */
[----:B------:R-:W-:Y:S01]  /*12630*/  FMUL.FTZ R26, R29, UR45 ;  /* 0x0000002d1d1a7c20 */ /* 0x000fe20008410000 */
[----:B------:R-:W0:Y:S01]  /*12640*/  MUFU.TANH R10, R10 ;  /* 0x0000000a000a7308 */ /* 0x000e220000002400 */
[----:B------:R-:W-:Y:S01]  /*12650*/  IMAD.U32 R8, RZ, RZ, UR40 ;  /* 0x00000028ff087e24 */ /* 0x000fe2000f8e00ff */
[----:B------:R-:W-:Y:S01]  /*12660*/  IADD3 R7, R7, 0x2d840, RZ ;  /* 0x0002d84007077810 */ /* 0x000fe20007ffe0ff */
        /* <DEDUP_REMOVED lines=221> */
[----:B0-----:R-:W-:Y:S01]  /*13440*/  FFMA.FTZ R33, R152, UR47, -R80 ;  /* 0x0000002f98217c23 */ /* 0x001fe20008010850 */
[----:B------:R-:W-:Y:S01]  /*13450*/  FFMA.FTZ R37, R37, UR47, -R38 ;  /* 0x0000002f25257c23 */ /* 0x000fe20008010826 */
[----:B------:R-:W-:Y:S01]  /*13460*/  FFMA.FTZ R74, R149, UR47, -R80 ;  /* 0x0000002f954a7c23 */ /* 0x000fe20008010850 */
[--C-:B------:R-:W-:Y:S01]  /*13470*/  FFMA.FTZ R28, R28, UR47, -R38.reuse ;  /* 0x0000002f1c1c7c23 */ /* 0x100fe20008010826 */
[----:B------:R-:W-:Y:S01]  /*13480*/  FFMA.FTZ R51, R69, UR47, -R38 ;  /* 0x0000002f45337c23 */ /* 0x000fe20008010826 */
        /* <DEDUP_REMOVED lines=30> */
[--C-:B------:R-:W-:Y:S01]  /*13670*/  FFMA.FTZ R40, R40, UR47, -R38.reuse ;  /* 0x0000002f28287c23 */ /* 0x100fe20008010826 */
[--C-:B------:R-:W-:Y:S01]  /*13680*/  FFMA.FTZ R139, R139, UR47, -R38.reuse ;  /* 0x0000002f8b8b7c23 */ /* 0x100fe20008010826 */
[--C-:B------:R-:W-:Y:S01]  /*13690*/  FFMA.FTZ R140, R140, UR47, -R38.reuse ;  /* 0x0000002f8c8c7c23 */ /* 0x100fe20008010826 */
[----:B------:R-:W-:Y:S01]  /*136a0*/  FFMA.FTZ R62, R141, UR47, -R38 ;  /* 0x0000002f8d3e7c23 */ /* 0x000fe20008010826 */
[----:B------:R-:W2:Y:S01]  /*136b0*/  MUFU.EX2 R79, R79 ;  /* 0x0000004f004f7308 */ /* 0x000ea20000000800 */
[----:B0-----:R-:W-:Y:S01]  /*136c0*/  FFMA.FTZ R76, R151, UR47, -R80 ;  /* 0x0000002f974c7c23 */ /* 0x001fe20008010850 */
[----:B-1----:R-:W-:Y:S01]  /*136d0*/  FFMA.FTZ R0, R6, R0, R78 ;  /* 0x0000000006007223 */ /* 0x002fe2000001004e */
        /* <DEDUP_REMOVED lines=10> */
[----:B------:R-:W-:-:S03]  /*13780*/  FFMA.FTZ R13, R85, UR47, -R38 ;  /* 0x0000002f550d7c23 */ /* 0x000fc60008010826 */
[----:B------:R-:W0:Y:S01]  /*13790*/  MUFU.EX2 R33, R33 ;  /* 0x0000002100217308 */ /* 0x000e220000000800 */
[----:B--2---:R-:W-:-:S07]  /*137a0*/  FADD.FTZ R3, R79, R3 ;  /* 0x000000034f037221 */ /* 0x004fce0000010000 */
[----:B------:R1:W-:Y:S08]  /*137b0*/  MUFU.EX2 R26, R35 ;  /* 0x00000023001a7308 */ /* 0x0003f00000000800 */
[----:B------:R-:W2:Y:S01]  /*137c0*/  MUFU.EX2 R34, R24 ;  /* 0x0000001800227308 */ /* 0x000ea20000000800 */
[----:B-1----:R-:W-:-:S07]  /*137d0*/  FFMA.FTZ R35, R150, UR47, -R80 ;  /* 0x0000002f96237c23 */ /* 0x002fce0008010850 */
[----:B------:R-:W1:Y:S08]  /*137e0*/  MUFU.EX2 R76, R76 ;  /* 0x0000004c004c7308 */ /* 0x000e700000000800 */
[----:B------:R-:W3:Y:S08]  /*137f0*/  MUFU.EX2 R35, R35 ;  /* 0x0000002300237308 */ /* 0x000ef00000000800 */
[----:B------:R4:W-:Y:S08]  /*13800*/  MUFU.EX2 R69, R37 ;  /* 0x0000002500457308 */ /* 0x0009f00000000800 */
[----:B------:R-:W5:Y:S01]  /*13810*/  MUFU.EX2 R36, R28 ;  /* 0x0000001c00247308 */ /* 0x000f620000000800 */
[----:B----4-:R-:W-:-:S07]  /*13820*/  FFMA.FTZ R37, R148, UR47, -R80 ;  /* 0x0000002f94257c23 */ /* 0x010fce0008010850 */
[----:B------:R-:W4:Y:S08]  /*13830*/  MUFU.EX2 R74, R74 ;  /* 0x0000004a004a7308 */ /* 0x000f300000000800 */
[----:B------:R-:W-:Y:S08]  /*13840*/  MUFU.EX2 R24, R47 ;  /* 0x0000002f00187308 */ /* 0x000ff00000000800 */
[----:B------:R-:W-:Y:S08]  /*13850*/  MUFU.EX2 R47, R45 ;  /* 0x0000002d002f7308 */ /* 0x000ff00000000800 */
[----:B------:R-:W4:Y:S08]  /*13860*/  MUFU.EX2 R75, R75 ;  /* 0x0000004b004b7308 */ /* 0x000f300000000800 */
[----:B------:R0:W-:Y:S08]  /*13870*/  MUFU.EX2 R45, R66 ;  /* 0x00000042002d7308 */ /* 0x0001f00000000800 */
[----:B------:R-:W4:Y:S01]  /*13880*/  MUFU.EX2 R37, R37 ;  /* 0x0000002500257308 */ /* 0x000f220000000800 */
[----:B0-----:R-:W-:Y:S01]  /*13890*/  FFMA.FTZ R66, R12, UR47, -R80 ;  /* 0x0000002f0c427c23 */ /* 0x001fe20008010850 */
[----:B------:R-:W-:Y:S01]  /*138a0*/  FADD.FTZ R80, R33, R0 ;  /* 0x0000000021507221 */ /* 0x000fe20000010000 */
[----:B--2---:R-:W-:-:S03]  /*138b0*/  FADD.FTZ R0, R34, R3 ;  /* 0x0000000322007221 */ /* 0x004fc60000010000 */
[----:B-1----:R-:W-:Y:S01]  /*138c0*/  FADD.FTZ R3, R76, R80 ;  /* 0x000000504c037221 */ /* 0x002fe20000010000 */
[----:B------:R-:W-:Y:S01]  /*138d0*/  FADD.FTZ R0, R77, R0 ;  /* 0x000000004d007221 */ /* 0x000fe20000010000 */
[----:B------:R-:W0:Y:S02]  /*138e0*/  MUFU.EX2 R38, R30 ;  /* 0x0000001e00267308 */ /* 0x000e240000000800 */
[----:B---3--:R-:W-:Y:S01]  /*138f0*/  FADD.FTZ R3, R35, R3 ;  /* 0x0000000323037221 */ /* 0x008fe20000010000 */
[----:B-----5:R-:W-:-:S03]  /*13900*/  FADD.FTZ R0, R36, R0 ;  /* 0x0000000024007221 */ /* 0x020fc60000010000 */
[----:B----4-:R-:W-:Y:S01]  /*13910*/  FADD.FTZ R3, R74, R3 ;  /* 0x000000034a037221 */ /* 0x010fe20000010000 */
[----:B------:R-:W-:Y:S01]  /*13920*/  FADD.FTZ R0, R75, R0 ;  /* 0x000000004b007221 */ /* 0x000fe20000010000 */
[----:B------:R-:W1:Y:S02]  /*13930*/  MUFU.EX2 R72, R72 ;  /* 0x0000004800487308 */ /* 0x000e640000000800 */
[----:B------:R-:W-:-:S06]  /*13940*/  FADD.FTZ R3, R37, R3 ;  /* 0x0000000325037221 */ /* 0x000fcc0000010000 */
        /* <DEDUP_REMOVED lines=70> */
[----:B------:R-:W-:-:S03]  /*13db0*/  FADD.FTZ R0, R47, R0 ;  /* 0x000000002f007221 */ /* 0x000fc60000010000 */
        /* <DEDUP_REMOVED lines=26> */
.L_x_12444:
        /* <DEDUP_REMOVED lines=84> */
[----:B------:R-:W-:-:S02]  /*144a0*/  IMAD.MOV.U32 R9, RZ, RZ, R8 ;  /* 0x000000ffff097224 */ /* 0x000fc400078e0008 */
[----:B------:R-:W-:Y:S02]  /*144b0*/  IMAD.MOV.U32 R6, RZ, RZ, R7 ;  /* 0x000000ffff067224 */ /* 0x000fe400078e0007 */
        /* <DEDUP_REMOVED lines=25> */
.L_x_12433:
[----:B------:R-:W-:Y:S05]  /*14650*/  WARPSYNC.ALL ;  /* 0x0000000000007948 */ /* 0x000fea0003800000 */
[----:B------:R-:W-:Y:S06]  /*14660*/  BAR.ARV 0x8, 0x200 ;  /* 0x0208000000007b1d */ /* 0x000fec0000002000 */
[----:B------:R-:W-:Y:S05]  /*14670*/  @!P0 BRA `(.L_x_12446) ;  /* 0x0000000000048947 */ /* 0x000fea0003800000 */
[----:B------:R-:W-:Y:S01]  /*14680*/  BPT.TRAP 0x1 ;  /* 0x000000040000795c */ /* 0x000fe20000300000 */
.L_x_12446:
[----:B------:R-:W-:Y:S02]  /*14690*/  LEA R6, R19, R2, 0x3 ;  /* 0x0000000213067211 */ /* 0x000fe400078e18ff */
[----:B------:R-:W-:-:S04]  /*146a0*/  SHF.L.U32 R9, R137, 0x1f, RZ ;  /* 0x0000001f89097819 */ /* 0x000fc800000006ff */
[----:B------:R0:W1:Y:S01]  /*146b0*/  SYNCS.PHASECHK.TRANS64.TRYWAIT P1, [R6+URZ+0x2d850], R9 ;  /* 0x02d85009060075a7 */ /* 0x000062000802017f */
[----:B------:R-:W-:Y:S05]  /*146c0*/  @!P0 BRA `(.L_x_12447) ;  /* 0x0000000000048947 */ /* 0x000fea0003800000 */
[----:B------:R-:W-:Y:S01]  /*146d0*/  BPT.TRAP 0x1 ;  /* 0x000000040000795c */ /* 0x000fe20000300000 */
.L_x_12447:
[----:B------:R-:W4:Y:S01]  /*146e0*/  LDL.LU R4, [R1+0x64] ;  /* 0x0000640001047983 */ /* 0x000f220000300800 */
[----:B------:R-:W-:Y:S02]  /*146f0*/  VIADD R2, R2, 0x400 ;  /* 0x0000040002027836 */ /* 0x000fe40000000000 */
[----:B------:R-:W-:-:S03]  /*14700*/  IMAD.MOV.U32 R5, RZ, RZ, 0x40000040 ;  /* 0x40000040ff057424 */ /* 0x000fc600078e00ff */
[----:B------:R-:W-:-:S04]  /*14710*/  SHF.R.U32.HI R2, RZ, 0x4, R2 ;  /* 0x00000004ff027819 */ /* 0x000fc80000011602 */
[----:B------:R-:W-:-:S04]  /*14720*/  LOP3.LUT R2, R2, 0x3fff, RZ, 0xc0, !PT ;  /* 0x00003fff02027812 */ /* 0x000fc800078ec0ff */
[----:B------:R-:W-:Y:S02]  /*14730*/  LOP3.LUT R2, R2, 0x2000000, RZ, 0xfc, !PT ;  /* 0x0200000002027812 */ /* 0x000fe400078efcff */
[----:B----4-:R-:W-:Y:S01]  /*14740*/  LOP3.LUT R4, R4, 0x10000, RZ, 0xfc, !PT ;  /* 0x0001000004047812 */ /* 0x010fe200078efcff */
[----:B-1----:R-:W-:Y:S06]  /*14750*/  @P1 BRA `(.L_x_12448) ;  /* 0x0000000000081947 */ /* 0x002fec0003800000 */
[----:B------:R-:W1:Y:S02]  /*14760*/  SYNCS.PHASECHK.TRANS64.TRYWAIT P1, [R6+URZ+0x2d850], R9 ;  /* 0x02d85009060075a7 */ /* 0x000e64000802017f */
[----:B-1----:R-:W-:Y:S05]  /*14770*/  @!P1 BRA `(.L_x_12449) ;  /* 0x000000a000bc9947 */ /* 0x002fea0003800000 */
.L_x_12448:
        /* <DEDUP_REMOVED lines=8> */
[----:B------:R-:W-:Y:S01]  /*14800*/  IMAD.MOV.U32 R13, RZ, RZ, 0x40000040 ;  /* 0x40000040ff0d7424 */ /* 0x000fe200078e00ff */
[----:B------:R-:W-:Y:S01]  /*14810*/  R2UR UR7, R11 ;  /* 0x000000000b0772ca */ /* 0x000fe200000e0000 */
[----:B------:R-:W-:Y:S01]  /*14820*/  IMAD.MOV.U32 R15, RZ, RZ, -0x7fffffe0 ;  /* 0x80000020ff0f7424 */ /* 0x000fe200078e00ff */
[----:B------:R-:W-:Y:S01]  /*14830*/  IADD3 R14, R10, 0x40, RZ ;  /* 0x000000400a0e7810 */ /* 0x000fe20007ffe0ff */
[----:B------:R-:W-:Y:S01]  /*14840*/  IMAD.MOV.U32 R11, RZ, RZ, -0x7fffffe0 ;  /* 0x80000020ff0b7424 */ /* 0x000fe200078e00ff */
[----:B------:R-:W-:Y:S01]  /*14850*/  MOV R5, 0x40000040 ;  /* 0x4000004000057802 */ /* 0x000fe20000000f00 */
[----:B------:R-:W4:Y:S08]  /*14860*/  SHFL.BFLY PT, R2, R3, 0x2, 0x1f ;  /* 0x0c401f0003027f89 */ /* 0x000f3000000e0000 */
[----:B------:R-:W-:Y:S01]  /*14870*/  HGMMA.64x96x16.F32 R88, gdesc[UR4].tnspB, R88, gsb0 ;  /* 0x41600000045879f0 */ /* 0x000fe20008000858 */
[----:B------:R-:W-:Y:S01]  /*14880*/  R2UR UR4, R12 ;  /* 0x000000000c0472ca */ /* 0x000fe200000e0000 */
[----:B------:R-:W-:Y:S01]  /*14890*/  VIADD R12, R4, 0x4 ;  /* 0x00000004040c7836 */ /* 0x000fe20000000000 */
[----:B------:R-:W-:-:S02]  /*148a0*/  R2UR UR5, R13 ;  /* 0x000000000d0572ca */ /* 0x000fc400000e0000 */
[----:B------:R-:W-:Y:S01]  /*148b0*/  R2UR UR6, R14 ;  /* 0x000000000e0672ca */ /* 0x000fe200000e0000 */
[----:B------:R-:W-:Y:S01]  /*148c0*/  VIADD R14, R10, 0x80 ;  /* 0x000000800a0e7836 */ /* 0x000fe20000000000 */
[----:B------:R-:W-:Y:S01]  /*148d0*/  R2UR UR7, R15 ;  /* 0x000000000f0772ca */ /* 0x000fe200000e0000 */
[----:B------:R-:W-:Y:S01]  /*148e0*/  IMAD.MOV.U32 R15, RZ, RZ, -0x7fffffe0 ;  /* 0x80000020ff0f7424 */ /* 0x000fe200078e00ff */
[----:B------:R-:W-:Y:S01]  /*148f0*/  MOV R13, 0x40000040 ;  /* 0x40000040000d7802 */ /* 0x000fe20000000f00 */
[----:B------:R-:W-:Y:S02]  /*14900*/  WARPGROUP.DEPBAR.LE gsb0, 0x0 ;  /* 0x00008000000079c5 */ /* 0x000fe40000010000 */
[----:B------:R-:W-:-:S08]  /*14910*/  WARPGROUP.ARRIVE ;  /* 0x00000000000079c5 */ /* 0x000fd00000000000 */
[----:B------:R-:W-:Y:S01]  /*14920*/  HGMMA.64x96x16.F32 R88, gdesc[UR4].tnspB, R88, gsb0 ;  /* 0x41600000045879f0 */ /* 0x000fe20008000858 */
[----:B------:R-:W-:Y:S01]  /*14930*/  R2UR UR4, R12 ;  /* 0x000000000c0472ca */ /* 0x000fe200000e0000 */
[----:B------:R-:W-:Y:S01]  /*14940*/  VIADD R12, R4, 0x6 ;  /* 0x00000006040c7836 */ /* 0x000fe20000000000 */
[----:B------:R-:W-:Y:S01]  /*14950*/  R2UR UR5, R13 ;  /* 0x000000000d0572ca */ /* 0x000fe200000e0000 */
[----:B------:R-:W-:Y:S01]  /*14960*/  IMAD.MOV.U32 R13, RZ, RZ, 0x40000040 ;  /* 0x40000040ff0d7424 */ /* 0x000fe200078e00ff */
[----:B------:R-:W-:Y:S01]  /*14970*/  R2UR UR6, R14 ;  /* 0x000000000e0672ca */ /* 0x000fe200000e0000 */
[----:B------:R-:W-:Y:S01]  /*14980*/  VIADD R14, R10, 0xc0 ;  /* 0x000000c00a0e7836 */ /* 0x000fe20000000000 */
[----:B------:R-:W-:Y:S02]  /*14990*/  R2UR UR7, R15 ;  /* 0x000000000f0772ca */ /* 0x000fe400000e0000 */
[----:B------:R-:W-:Y:S01]  /*149a0*/  MOV R15, 0x80000020 ;  /* 0x80000020000f7802 */ /* 0x000fe20000000f00 */
[----:B------:R-:W-:-:S02]  /*149b0*/  WARPGROUP.DEPBAR.LE gsb0, 0x0 ;  /* 0x00008000000079c5 */ /* 0x000fc40000010000 */
        /* <DEDUP_REMOVED lines=32> */
[C---:B------:R-:W-:Y:S01]  /*14bc0*/  IADD3 R14, R10.reuse, 0x180, RZ ;  /* 0x000001800a0e7810 */ /* 0x040fe20007ffe0ff */
[----:B------:R-:W-:Y:S01]  /*14bd0*/  VIADD R10, R10, 0x1c0 ;  /* 0x000001c00a0a7836 */ /* 0x000fe20000000000 */
[----:B------:R-:W-:-:S02]  /*14be0*/  WARPGROUP.DEPBAR.LE gsb0, 0x0 ;  /* 0x00008000000079c5 */ /* 0x000fc40000010000 */
[----:B------:R-:W-:-:S07]  /*14bf0*/  WARPGROUP.ARRIVE ;  /* 0x00000000000079c5 */ /* 0x000fce0000000000 */
[----:B------:R-:W-:Y:S01]  /*14c00*/  HGMMA.64x96x16.F32 R88, gdesc[UR4].tnspB, R88, gsb0 ;  /* 0x41600000045879f0 */ /* 0x000fe20008000858 */
[----:B------:R-:W-:Y:S02]  /*14c10*/  R2UR UR4, R12 ;  /* 0x000000000c0472ca */ /* 0x000fe400000e0000 */
[----:B------:R-:W-:Y:S02]  /*14c20*/  R2UR UR5, R13 ;  /* 0x000000000d0572ca */ /* 0x000fe400000e0000 */
[----:B------:R-:W-:Y:S02]  /*14c30*/  R2UR UR6, R14 ;  /* 0x000000000e0672ca */ /* 0x000fe400000e0000 */
[----:B------:R-:W-:Y:S02]  /*14c40*/  R2UR UR7, R15 ;  /* 0x000000000f0772ca */ /* 0x000fe400000e0000 */
[----:B------:R-:W-:Y:S01]  /*14c50*/  MOV R14, UR47 ;  /* 0x0000002f000e7c02 */ /* 0x000fe20008000f00 */
[----:B------:R-:W-:-:S02]  /*14c60*/  WARPGROUP.DEPBAR.LE gsb0, 0x0 ;  /* 0x00008000000079c5 */ /* 0x000fc40000010000 */
[----:B------:R-:W-:-:S08]  /*14c70*/  WARPGROUP.ARRIVE ;  /* 0x00000000000079c5 */ /* 0x000fd00000000000 */
[----:B------:R-:W-:Y:S01]  /*14c80*/  HGMMA.64x96x16.F32 R88, gdesc[UR4].tnspB, R88, gsb0 ;  /* 0x41600000045879f0 */ /* 0x000fe20008000858 */
[----:B------:R-:W-:Y:S01]  /*14c90*/  R2UR UR4, R4 ;  /* 0x00000000040472ca */ /* 0x000fe200000e0000 */
[----:B----4-:R-:W-:Y:S01]  /*14ca0*/  FADD.FTZ R4, R2, R3 ;  /* 0x0000000302047221 */ /* 0x010fe20000010000 */
[----:B------:R-:W-:Y:S01]  /*14cb0*/  R2UR UR5, R5 ;  /* 0x00000000050572ca */ /* 0x000fe200000e0000 */
[----:B------:R-:W-:Y:S01]  /*14cc0*/  IMAD.MOV.U32 R3, RZ, RZ, -0x800000 ;  /* 0xff800000ff037424 */ /* 0x000fe200078e00ff */
[----:B------:R-:W-:Y:S01]  /*14cd0*/  R2UR UR6, R10 ;  /* 0x000000000a0672ca */ /* 0x000fe200000e0000 */
[----:B------:R-:W0:Y:S01]  /*14ce0*/  SHFL.BFLY PT, R5, R0, 0x2, 0x1f ;  /* 0x0c401f0000057f89 */ /* 0x000e2200000e0000 */
[----:B------:R-:W-:Y:S01]  /*14cf0*/  R2UR UR7, R11 ;  /* 0x000000000b0772ca */ /* 0x000fe200000e0000 */
[----:B01----:R-:W-:Y:S01]  /*14d00*/  FADD.FTZ R9, R5, R0 ;  /* 0x0000000005097221 */ /* 0x003fe20000010000 */
[----:B------:R-:W-:Y:S01]  /*14d10*/  IMAD.MOV.U32 R0, RZ, RZ, -0x800000 ;  /* 0xff800000ff007424 */ /* 0x000fe200078e00ff */
[----:B------:R-:W0:Y:S04]  /*14d20*/  SHFL.BFLY PT, R5, R4, 0x1, 0x1f ;  /* 0x0c201f0004057f89 */ /* 0x000e2800000e0000 */
[----:B------:R-:W1:Y:S01]  /*14d30*/  SHFL.BFLY PT, R2, R9, 0x1, 0x1f ;  /* 0x0c201f0009027f89 */ /* 0x000e6200000e0000 */
[----:B0-----:R-:W-:Y:S01]  /*14d40*/  FADD.FTZ R12, R4, R5 ;  /* 0x00000005040c7221 */ /* 0x001fe20000010000 */
[----:B------:R-:W-:-:S02]  /*14d50*/  IMAD.MOV.U32 R5, RZ, RZ, RZ ;  /* 0x000000ffff057224 */ /* 0x000fc400078e00ff */
[----:B------:R-:W-:Y:S02]  /*14d60*/  IMAD.U32 R4, RZ, RZ, UR47 ;  /* 0x0000002fff047e24 */ /* 0x000fe4000f8e00ff */
[----:B-1----:R-:W-:Y:S01]  /*14d70*/  FADD.FTZ R13, R9, R2 ;  /* 0x00000002090d7221 */ /* 0x002fe20000010000 */
[----:B------:R-:W-:Y:S01]  /*14d80*/  FSETP.NE.FTZ.AND P1, PT, R12, RZ, PT ;  /* 0x000000ff0c00720b */ /* 0x000fe20003f35000 */
[----:B------:R-:W-:-:S03]  /*14d90*/  IMAD.MOV.U32 R2, RZ, RZ, RZ ;  /* 0x000000ffff027224 */ /* 0x000fc600078e00ff */
[----:B------:R-:W-:-:S09]  /*14da0*/  FSETP.NE.FTZ.AND P2, PT, R13, RZ, PT ;  /* 0x000000ff0d00720b */ /* 0x000fd20003f55000 */
[----:B------:R-:W0:Y:S01]  /*14db0*/  @P1 MUFU.LG2 R10, R12 ;  /* 0x0000000c000a1308 */ /* 0x000e220000000c00 */
[----:B------:R-:W-:-:S03]  /*14dc0*/  @P1 FMUL.FTZ R4, R4, 0.69314718246459960938 ;  /* 0x3f31721804041820 */ /* 0x000fc60000410000 */
[----:B------:R-:W-:-:S04]  /*14dd0*/  @P2 FMUL.FTZ R14, R14, 0.69314718246459960938 ;  /* 0x3f3172180e0e2820 */ /* 0x000fc80000410000 */
[----:B------:R-:W1:Y:S08]  /*14de0*/  @P2 MUFU.LG2 R11, R13 ;  /* 0x0000000d000b2308 */ /* 0x000e700000000c00 */
[----:B------:R4:W2:Y:S01]  /*14df0*/  @P1 MUFU.RCP R5, R12 ;  /* 0x0000000c00051308 */ /* 0x0008a20000001000 */
[----:B0-----:R-:W-:-:S04]  /*14e00*/  @P1 FMUL.FTZ R9, R10, 0.69314718246459960938 ;  /* 0x3f3172180a091820 */ /* 0x001fc80000410000 */
[----:B------:R-:W-:-:S03]  /*14e10*/  @P1 FFMA.FTZ R3, R4, R7, R9 ;  /* 0x0000000704031223 */ /* 0x000fc60000010009 */
[----:B------:R4:W0:Y:S01]  /*14e20*/  @P2 MUFU.RCP R2, R13 ;  /* 0x0000000d00022308 */ /* 0x0008220000001000 */
[----:B-1----:R-:W-:Y:S01]  /*14e30*/  @P2 FMUL.FTZ R11, R11, 0.69314718246459960938 ;  /* 0x3f3172180b0b2820 */ /* 0x002fe20000410000 */
[----:B------:R-:W-:Y:S02]  /*14e40*/  WARPGROUP.DEPBAR.LE gsb0, 0x0 ;  /* 0x00008000000079c5 */ /* 0x000fe40000010000 */
[----:B------:R-:W-:Y:S01]  /*14e50*/  WARPGROUP.ARRIVE ;  /* 0x00000000000079c5 */ /* 0x000fe20000000000 */
[----:B------:R-:W-:-:S05]  /*14e60*/  @P2 FFMA.FTZ R0, R14, R8, R11 ;  /* 0x000000080e002223 */ /* 0x000fca000001000b */
[----:B------:R-:W-:Y:S03]  /*14e70*/  HGMMA.64x96x16.F32 R88, gdesc[UR4].tnspB, R88, gsb0 ;  /* 0x41600000045879f0 */ /* 0x000fe60008000858 */
[----:B------:R-:W-:Y:S02]  /*14e80*/  WARPGROUP.DEPBAR.LE gsb0, 0x0 ;  /* 0x00008000000079c5 */ /* 0x000fe40000010000 */
[----:B------:R-:W-:Y:S05]  /*14e90*/  @!P0 BRA `(.L_x_12450) ;  /* 0x0000000000048947 */ /* 0x000fea0003800000 */
[----:B------:R-:W-:Y:S01]  /*14ea0*/  BPT.TRAP 0x1 ;  /* 0x000000040000795c */ /* 0x000fe20000300000 */
.L_x_12450:
[----:B------:R-:W-:Y:S01]  /*14eb0*/  VIADD R6, R6, 0x2d860 ;  /* 0x0002d86006067836 */ /* 0x000fe20000000000 */
[----:B------:R-:W-:Y:S01]  /*14ec0*/  IADD3 R19, R19, 0x1, RZ ;  /* 0x0000000113137810 */ /* 0x000fe20007ffe0ff */
[----:B------:R-:W-:Y:S02]  /*14ed0*/  IMAD.U32 R9, RZ, RZ, UR40 ;  /* 0x00000028ff097e24 */ /* 0x000fe4000f8e00ff */
[-C--:B--2---:R-:W-:Y:S01]  /*14ee0*/  FMUL.FTZ R7, R88, R5.reuse ;  /* 0x0000000558077220 */ /* 0x084fe20000410000 */
[-C--:B---3--:R-:W-:Y:S01]  /*14ef0*/  FMUL.FTZ R28, R89, R5.reuse ;  /* 0x00000005591c7220 */ /* 0x088fe20000410000 */
        /* <DEDUP_REMOVED lines=14> */
[----:B-1----:R-:W-:Y:S01]  /*14fe0*/  SEL R4, RZ, 0x1, P0 ;  /* 0x00000001ff047807 */ /* 0x002fe20000000000 */
        /* <DEDUP_REMOVED lines=38> */
[----:B------:R-:W-:-:S11]  /*15250*/  SEL R19, R19, RZ, P0 ;  /* 0x000000ff13137207 */ /* 0x000fd60000000000 */
.L_x_12378:
[----:B------:R-:W3:Y:S01]  /*15260*/  LDL R52, [R1+0x98] ;  /* 0x0000980001347983 */ /* 0x000ee20000100800 */
[----:B------:R-:W-:Y:S05]  /*15270*/  WARPSYNC.ALL ;  /* 0x0000000000007948 */ /* 0x000fea0003800000 */
[----:B---3--:R-:W-:Y:S01]  /*15280*/  SHF.R.S32.HI R29, RZ, 0x1f, R52 ;  /* 0x0000001fff1d7819 */ /* 0x008fe20000011434 */
        /* <DEDUP_REMOVED lines=9> */
[----:B------:R-:W3:Y:S01]  /*15320*/  LDL R4, [R1+0xb0] ;  /* 0x0000b00001047983 */ /* 0x000ee20000100800 */
[----:B------:R-:W2:Y:S01]  /*15330*/  S2R R5, SR_SWINHI ;  /* 0x0000000000057919 */ /* 0x000ea20000002f00 */
[----:B------:R-:W-:Y:S05]  /*15340*/  WARPSYNC.ALL ;  /* 0x0000000000007948 */ /* 0x000fea0003800000 */
[----:B------:R-:W-:Y:S01]  /*15350*/  F2FP.F16.F32.PACK_AB R6, R93, R6 ;  /* 0x000000065d06723e */ /* 0x000fe200000000ff */
[----:B------:R-:W-:Y:S01]  /*15360*/  ULDC.64 UR4, c[0x0][0xc00] ;  /* 0x0003000000047ab9 */ /* 0x000fe20000000a00 */
[----:B------:R-:W-:Y:S01]  /*15370*/  F2FP.F16.F32.PACK_AB R26, R109, R26 ;  /* 0x0000001a6d1a723e */ /* 0x000fe200000000ff */
[----:B------:R-:W-:Y:S01]  /*15380*/  IMAD.MOV.U32 R40, RZ, RZ, RZ ;  /* 0x000000ffff287224 */ /* 0x000fe200078e00ff */
[----:B------:R-:W4:Y:S01]  /*15390*/  LDL R55, [R1+0x9c] ;  /* 0x00009c0001377983 */ /* 0x000f220000100800 */
[----:B------:R-:W0:Y:S01]  /*153a0*/  LDC R42, c[0x0][0xbe8] ;  /* 0x0002fa00ff2a7b82 */ /* 0x000e220000000800 */
[----:B------:R-:W-:-:S02]  /*153b0*/  MOV R20, R2 ;  /* 0x0000000200147202 */ /* 0x000fc40000000f00 */
[----:B--2---:R-:W-:-:S05]  /*153c0*/  MOV R21, R5 ;  /* 0x0000000500157202 */ /* 0x004fca0000000f00 */
[----:B------:R-:W-:Y:S01]  /*153d0*/  BAR.SYNC.DEFER_BLOCKING 0x1, 0x180 ;  /* 0x0046000000007b1d */ /* 0x000fe20000010000 */
[----:B---3--:R-:W-:-:S03]  /*153e0*/  IMAD.WIDE R4, R4, 0x2, R20 ;  /* 0x0000000204047825 */ /* 0x008fc600078e0214 */
[----:B------:R-:W-:-:S04]  /*153f0*/  IADD3 R31, P4, R4, 0x20, RZ ;  /* 0x00000020041f7810 */ /* 0x000fc80007f9e0ff */
[----:B------:R-:W-:Y:S02]  /*15400*/  LOP3.LUT R8, R31, 0x180, RZ, 0xc0, !PT ;  /* 0x000001801f087812 */ /* 0x000fe400078ec0ff */
[----:B------:R-:W-:Y:S02]  /*15410*/  IADD3 R37, P3, R4, 0x3000, RZ ;  /* 0x0000300004257810 */ /* 0x000fe40007f7e0ff */
[----:B------:R-:W-:Y:S02]  /*15420*/  SHF.R.U64 R8, R8, 0x3, RZ ;  /* 0x0000000308087819 */ /* 0x000fe400000012ff */
[C---:B------:R-:W-:Y:S02]  /*15430*/  IADD3 R39, P2, R4.reuse, 0x3020, RZ ;  /* 0x0000302004277810 */ /* 0x040fe40007f5e0ff */
[C---:B------:R-:W-:Y:S02]  /*15440*/  IADD3 R41, P1, R4.reuse, 0x6000, RZ ;  /* 0x0000600004297810 */ /* 0x040fe40007f3e0ff */
[----:B------:R-:W-:-:S02]  /*15450*/  LOP3.LUT R9, R4, 0x180, RZ, 0xc0, !PT ;  /* 0x0000018004097812 */ /* 0x000fc400078ec0ff */
[----:B-1----:R-:W-:Y:S02]  /*15460*/  IADD3 R32, P0, R4, 0x6020, RZ ;  /* 0x0000602004207810 */ /* 0x002fe40007f1e0ff */
[----:B----4-:R-:W-:Y:S02]  /*15470*/  LOP3.LUT R12, R8, R31, RZ, 0x3c, !PT ;  /* 0x0000001f080c7212 */ /* 0x010fe400078e3cff */
[----:B------:R-:W-:Y:S02]  /*15480*/  LOP3.LUT R8, R37, 0x180, RZ, 0xc0, !PT ;  /* 0x0000018025087812 */ /* 0x000fe400078ec0ff */
[----:B------:R-:W-:Y:S02]  /*15490*/  LOP3.LUT R10, R39, 0x180, RZ, 0xc0, !PT ;  /* 0x00000180270a7812 */ /* 0x000fe400078ec0ff */
[----:B------:R-:W-:Y:S02]  /*154a0*/  LOP3.LUT R30, R41, 0x180, RZ, 0xc0, !PT ;  /* 0x00000180291e7812 */ /* 0x000fe400078ec0ff */
[----:B------:R-:W-:-:S02]  /*154b0*/  SHF.R.U64 R9, R9, 0x3, RZ ;  /* 0x0000000309097819 */ /* 0x000fc400000012ff */
[----:B------:R-:W-:Y:S02]  /*154c0*/  LOP3.LUT R31, R32, 0x180, RZ, 0xc0, !PT ;  /* 0x00000180201f7812 */ /* 0x000fe400078ec0ff */
[----:B------:R-:W-:Y:S02]  /*154d0*/  SHF.R.U64 R8, R8, 0x3, RZ ;  /* 0x0000000308087819 */ /* 0x000fe400000012ff */
[----:B------:R-:W-:Y:S02]  /*154e0*/  SHF.R.U64 R10, R10, 0x3, RZ ;  /* 0x000000030a0a7819 */ /* 0x000fe400000012ff */
[----:B------:R-:W-:Y:S01]  /*154f0*/  SHF.R.U64 R30, R30, 0x3, RZ ;  /* 0x000000031e1e7819 */ /* 0x000fe200000012ff */
[--C-:B------:R-:W-:Y:S01]  /*15500*/  IMAD.X R13, RZ, RZ, R5.reuse, P4 ;  /* 0x000000ffff0d7224 */ /* 0x100fe200020e0605 */
[----:B------:R-:W-:Y:S01]  /*15510*/  LOP3.LUT R4, R9, R4, RZ, 0x3c, !PT ;  /* 0x0000000409047212 */ /* 0x000fe200078e3cff */
[--C-:B------:R-:W-:Y:S01]  /*15520*/  IMAD.X R15, RZ, RZ, R5.reuse, P3 ;  /* 0x000000ffff0f7224 */ /* 0x100fe200018e0605 */
[----:B------:R-:W-:Y:S01]  /*15530*/  SHF.R.U64 R31, R31, 0x3, RZ ;  /* 0x000000031f1f7819 */ /* 0x000fe200000012ff */
[----:B------:R-:W-:Y:S01]  /*15540*/  IMAD.X R25, RZ, RZ, R5, P2 ;  /* 0x000000ffff197224 */ /* 0x000fe200010e0605 */
[----:B------:R-:W-:-:S02]  /*15550*/  LOP3.LUT R14, R8, R37, RZ, 0x3c, !PT ;  /* 0x00000025080e7212 */ /* 0x000fc400078e3cff */
[----:B------:R-:W-:Y:S02]  /*15560*/  LOP3.LUT R24, R10, R39, RZ, 0x3c, !PT ;  /* 0x000000270a187212 */ /* 0x000fe400078e3cff */
[----:B------:R-:W-:Y:S01]  /*15570*/  LOP3.LUT R8, R30, R41, RZ, 0x3c, !PT ;  /* 0x000000291e087212 */ /* 0x000fe200078e3cff */
[----:B------:R-:W-:Y:S01]  /*15580*/  IMAD.X R11, RZ, RZ, R5, P0 ;  /* 0x000000ffff0b7224 */ /* 0x000fe200000e0605 */
[----:B------:R-:W-:Y:S02]  /*15590*/  MOV R30, R4 ;  /* 0x00000004001e7202 */ /* 0x000fe40000000f00 */
[----:B------:R-:W-:Y:S02]  /*155a0*/  IADD3.X R9, RZ, R5, RZ, P1, !PT ;  /* 0x00000005ff097210 */ /* 0x000fe40000ffe4ff */
[----:B------:R-:W-:Y:S02]  /*155b0*/  LOP3.LUT R10, R31, R32, RZ, 0x3c, !PT ;  /* 0x000000201f0a7212 */ /* 0x000fe400078e3cff */
[----:B------:R-:W-:-:S02]  /*155c0*/  F2FP.F16.F32.PACK_AB R4, R28, R7 ;  /* 0x000000071c04723e */ /* 0x000fc400000000ff */
[----:B------:R-:W-:Y:S02]  /*155d0*/  F2FP.F16.F32.PACK_AB R5, R91, R90 ;  /* 0x0000005a5b05723e */ /* 0x000fe400000000ff */
[----:B------:R-:W-:Y:S02]  /*155e0*/  F2FP.F16.F32.PACK_AB R7, R95, R94 ;  /* 0x0000005e5f07723e */ /* 0x000fe400000000ff */
[----:B------:R-:W-:Y:S02]  /*155f0*/  MOV R36, R12 ;  /* 0x0000000c00247202 */ /* 0x000fe40000000f00 */
[----:B------:R-:W-:Y:S02]  /*15600*/  MOV R32, R14 ;  /* 0x0000000e00207202 */ /* 0x000fe40000000f00 */
[----:B------:R-:W-:Y:S02]  /*15610*/  MOV R31, R24 ;  /* 0x00000018001f7202 */ /* 0x000fe40000000f00 */
[----:B------:R-:W-:-:S02]  /*15620*/  F2FP.F16.F32.PACK_AB R12, R27, R96 ;  /* 0x000000601b0c723e */ /* 0x000fc400000000ff */
[----:B------:R-:W-:Y:S02]  /*15630*/  F2FP.F16.F32.PACK_AB R13, R99, R98 ;  /* 0x00000062630d723e */ /* 0x000fe400000000ff */
[----:B------:R-:W-:Y:S02]  /*15640*/  F2FP.F16.F32.PACK_AB R14, R101, R100 ;  /* 0x00000064650e723e */ /* 0x000fe400000000ff */
[----:B------:R-:W-:Y:S02]  /*15650*/  F2FP.F16.F32.PACK_AB R15, R103, R102 ;  /* 0x00000066670f723e */ /* 0x000fe400000000ff */
[----:B------:R-:W-:Y:S02]  /*15660*/  F2FP.F16.F32.PACK_AB R24, R105, R104 ;  /* 0x000000686918723e */ /* 0x000fe400000000ff */
[----:B------:R-:W-:Y:S02]  /*15670*/  F2FP.F16.F32.PACK_AB R25, R107, R106 ;  /* 0x0000006a6b19723e */ /* 0x000fe400000000ff */
[----:B------:R-:W-:Y:S01]  /*15680*/  F2FP.F16.F32.PACK_AB R27, R111, R110 ;  /* 0x0000006e6f1b723e */ /* 0x000fe200000000ff */
[----:B------:R1:W-:Y:S04]  /*15690*/  STSM.16.M88.4 [R30], R4 ;  /* 0x000000041e007844 */ /* 0x0003e80000000200 */
[----:B------:R-:W-:Y:S04]  /*156a0*/  STSM.16.M88.4 [R36], R12 ;  /* 0x0000000c24007844 */ /* 0x000fe80000000200 */
[----:B------:R2:W-:Y:S01]  /*156b0*/  STSM.16.M88.4 [R32], R24 ;  /* 0x0000001820007844 */ /* 0x0005e20000000200 */
[----:B------:R-:W-:-:S02]  /*156c0*/  ISETP.NE.U32.AND P0, PT, RZ, UR4, PT ;  /* 0x00000004ff007c0c */ /* 0x000fc4000bf05070 */
[----:B------:R-:W-:Y:S02]  /*156d0*/  MOV R28, R10 ;  /* 0x0000000a001c7202 */ /* 0x000fe40000000f00 */
[----:B------:R-:W-:Y:S02]  /*156e0*/  F2FP.F16.F32.PACK_AB R10, R125, R124 ;  /* 0x0000007c7d0a723e */ /* 0x000fe400000000ff */
[----:B------:R-:W-:Y:S02]  /*156f0*/  F2FP.F16.F32.PACK_AB R11, R127, R126 ;  /* 0x0000007e7f0b723e */ /* 0x000fe400000000ff */
[----:B-1----:R-:W-:Y:S01]  /*15700*/  MOV R30, R8 ;  /* 0x00000008001e7202 */ /* 0x002fe20000000f00 */
[C---:B--2---:R-:W-:Y:S01]  /*15710*/  IMAD.SHL.U32 R26, R52.reuse, 0x4, RZ ;  /* 0x00000004341a7824 */ /* 0x044fe200078e00ff */
[----:B------:R-:W-:Y:S02]  /*15720*/  SHF.L.U64.HI R32, R52, 0x2, R29 ;  /* 0x0000000234207819 */ /* 0x000fe4000001021d */
[----:B------:R-:W-:-:S02]  /*15730*/  F2FP.F16.F32.PACK_AB R4, R113, R112 ;  /* 0x000000707104723e */ /* 0x000fc400000000ff */
[----:B------:R-:W-:Y:S02]  /*15740*/  IADD3 R24, P1, R26, UR4, RZ ;  /* 0x000000041a187c10 */ /* 0x000fe4000ff3e0ff */
        /* <DEDUP_REMOVED lines=9> */
[----:B------:R-:W-:Y:S02]  /*157e0*/  ISETP.NE.AND.EX P0, PT, RZ, UR5, PT, P0 ;  /* 0x00000005ff007c0c */ /* 0x000fe4000bf05300 */
[----:B------:R-:W-:Y:S01]  /*157f0*/  IADD3.X R25, R32, UR5, RZ, P1, !PT ;  /* 0x0000000520197c10 */ /* 0x000fe20008ffe4ff */
[----:B------:R-:W-:Y:S01]  /*15800*/  ULDC.64 UR4, c[0x0][0xc08] ;  /* 0x0003020000047ab9 */ /* 0x000fe20000000a00 */
[----:B------:R1:W-:Y:S01]  /*15810*/  STSM.16.M88.4 [R31], R4 ;  /* 0x000000041f007844 */ /* 0x0003e20000000200 */
[----:B------:R-:W-:-:S03]  /*15820*/  ISETP.NE.U32.AND P2, PT, RZ, UR4, PT ;  /* 0x00000004ff007c0c */ /* 0x000fc6000bf45070 */
[----:B------:R2:W-:Y:S01]  /*15830*/  STSM.16.M88.4 [R30], R8 ;  /* 0x000000081e007844 */ /* 0x0005e20000000200 */
[----:B------:R-:W-:-:S03]  /*15840*/  ISETP.NE.AND.EX P2, PT, RZ, UR5, PT, P2 ;  /* 0x00000005ff007c0c */ /* 0x000fc6000bf45320 */
[----:B------:R2:W-:Y:S01]  /*15850*/  STSM.16.M88.4 [R28], R12 ;  /* 0x0000000c1c007844 */ /* 0x0005e20000000200 */
[----:B------:R-:W-:Y:S09]  /*15860*/  BAR.SYNC.DEFER_BLOCKING 0x1, 0x180 ;  /* 0x0046000000007b1d */ /* 0x000ff20000010000 */
[----:B-1----:R-:W-:Y:S01]  /*15870*/  @P2 IADD3 R4, P3, R26, UR4, RZ ;  /* 0x000000041a042c10 */ /* 0x002fe2000ff7e0ff */
[----:B------:R-:W-:-:S02]  /*15880*/  ULDC UR4, c[0x0][0xa88] ;  /* 0x0002a20000047ab9 */ /* 0x000fc40000000800 */
[----:B------:R-:W-:Y:S01]  /*15890*/  IMAD.U32 R7, RZ, RZ, UR4 ;  /* 0x00000004ff077e24 */ /* 0x000fe2000f8e00ff */
[----:B------:R-:W-:Y:S01]  /*158a0*/  @P2 IADD3.X R5, R32, UR5, RZ, P3, !PT ;  /* 0x0000000520052c10 */ /* 0x000fe20009ffe4ff */
[----:B------:R2:W5:Y:S04]  /*158b0*/  @P0 LDG.E R40, desc[UR38][R24.64] ;  /* 0x0000002618280981 */ /* 0x000568000c1e1900 */
[----:B------:R2:W5:Y:S01]  /*158c0*/  @P2 LDG.E R7, desc[UR38][R4.64] ;  /* 0x0000002604072981 */ /* 0x000562000c1e1900 */
[----:B0-----:R-:W-:-:S13]  /*158d0*/  ISETP.NE.AND P1, PT, R42, 0x1, PT ;  /* 0x000000012a00780c */ /* 0x001fda0003f25270 */
[----:B------:R-:W0:Y:S08]  /*158e0*/  @P1 LDC R6, c[0x0][0xbec] ;  /* 0x0002fb00ff061b82 */ /* 0x000e300000000800 */
[----:B------:R-:W1:Y:S01]  /*158f0*/  @P1 LDC R27, c[0x0][0xbf0] ;  /* 0x0002fc00ff1b1b82 */ /* 0x000e620000000800 */
[----:B------:R-:W-:Y:S01]  /*15900*/  SHF.R.S32.HI R43, RZ, 0x1f, R55 ;  /* 0x0000001fff2b7819 */ /* 0x000fe20000011437 */
[----:B--2---:R-:W-:Y:S06]  /*15910*/  @P2 BRA `(.L_x_12453) ;  /* 0x0000000000102947 */ /* 0x004fec0003800000 */
[----:B------:R-:W-:Y:S05]  /*15920*/  @!P0 BRA `(.L_x_12453) ;  /* 0x00000000000c8947 */ /* 0x000fea0003800000 */
[----:B------:R-:W2:Y:S04]  /*15930*/  LDG.E R4, desc[UR38][R24.64] ;  /* 0x0000002618047981 */ /* 0x000ea8000c1e1900 */
[----:B-----5:R-:W2:Y:S02]  /*15940*/  LDG.E R7, desc[UR38][R24.64+0x4] ;  /* 0x0000042618077981 */ /* 0x020ea4000c1e1900 */
[----:B--2---:R-:W-:-:S07]  /*15950*/  IADD3 R7, -R4, R7, RZ ;  /* 0x0000000704077210 */ /* 0x004fce0007ffe1ff */
.L_x_12453:
[----:B------:R-:W2:Y:S01]  /*15960*/  LDL R8, [R1+0x94] ;  /* 0x0000940001087983 */ /* 0x000ea20000100800 */
[----:B------:R-:W-:Y:S01]  /*15970*/  ULDC.64 UR4, c[0x0][0xb90] ;  /* 0x0002e40000047ab9 */ /* 0x000fe20000000a00 */
[----:B------:R-:W3:Y:S01]  /*15980*/  S2R R5, SR_TID.X ;  /* 0x0000000000057919 */ /* 0x000ee20000002100 */
[----:B-----5:R-:W-:Y:S02]  /*15990*/  SHF.R.S32.HI R41, RZ, 0x1f, R40 ;  /* 0x0000001fff297819 */ /* 0x020fe40000011428 */
[----:B------:R-:W-:Y:S01]  /*159a0*/  SEL R48, R29, RZ, !P0 ;  /* 0x000000ff1d307207 */ /* 0x000fe20004000000 */
[----:B------:R-:W2:Y:S01]  /*159b0*/  LDL.LU R54, [R1+0x84] ;  /* 0x0000840001367983 */ /* 0x000ea20000300800 */
[----:B------:R-:W-:Y:S01]  /*159c0*/  IMAD R4, R43, UR4, RZ ;  /* 0x000000042b047c24 */ /* 0x000fe2000f8e02ff */
[----:B------:R-:W-:Y:S01]  /*159d0*/  SEL R49, R52, RZ, !P0 ;  /* 0x000000ff34317207 */ /* 0x000fe20004000000 */
[----:B------:R-:W-:Y:S01]  /*159e0*/  IMAD R50, R7, R42, RZ ;  /* 0x0000002a07327224 */ /* 0x000fe200078e02ff */
[----:B------:R-:W4:Y:S01]  /*159f0*/  LDL R10, [R1+0xac] ;  /* 0x0000ac00010a7983 */ /* 0x000f220000100800 */
[----:B------:R-:W-:Y:S01]  /*15a00*/  IMAD R13, R55, UR5, R4 ;  /* 0x00000005370d7c24 */ /* 0x000fe2000f8e0204 */
[----:B------:R-:W4:Y:S01]  /*15a10*/  @P1 LDC R51, c[0x0][0xbec] ;  /* 0x0002fb00ff331b82 */ /* 0x000f220000000800 */
[----:B---3--:R-:W-:-:S02]  /*15a20*/  VIADD R24, R5, 0xffffff80 ;  /* 0xffffff8005187836 */ /* 0x008fc40000000000 */
[----:B------:R-:W-:Y:S01]  /*15a30*/  IMAD.WIDE.U32 R4, R55, UR4, R40 ;  /* 0x0000000437047c25 */ /* 0x000fe2000f8e0028 */
[----:B------:R-:W-:Y:S02]  /*15a40*/  ULDC.64 UR4, c[0x0][0xb98] ;  /* 0x0002e60000047ab9 */ /* 0x000fe40000000a00 */
[--C-:B------:R-:W-:Y:S02]  /*15a50*/  SHF.R.S32.HI R56, RZ, 0x1f, R24.reuse ;  /* 0x0000001fff387819 */ /* 0x100fe40000011418 */
[----:B------:R-:W-:Y:S02]  /*15a60*/  SHF.R.S32.HI R53, RZ, 0x1f, R24 ;  /* 0x0000001fff357819 */ /* 0x000fe40000011418 */
[-C--:B------:R-:W-:Y:S02]  /*15a70*/  LEA.HI R56, R56, R24.reuse, RZ, 0x2 ;  /* 0x0000001838387211 */ /* 0x080fe400078f10ff */
[----:B------:R-:W-:Y:S02]  /*15a80*/  LEA.HI R53, R53, R24, RZ, 0x2 ;  /* 0x0000001835357211 */ /* 0x000fe400078f10ff */
[----:B------:R-:W-:-:S05]  /*15a90*/  LOP3.LUT R56, R56, 0xfffffffc, RZ, 0xc0, !PT ;  /* 0xfffffffc38387812 */ /* 0x000fca00078ec0ff */
[----:B------:R-:W-:Y:S01]  /*15aa0*/  IMAD.IADD R56, R24, 0x1, -R56 ;  /* 0x0000000118387824 */ /* 0x000fe200078e0a38 */
[----:B------:R-:W-:-:S04]  /*15ab0*/  SHF.R.S32.HI R53, RZ, 0x2, R53 ;  /* 0x00000002ff357819 */ /* 0x000fc80000011435 */
[----:B------:R-:W-:Y:S01]  /*15ac0*/  SHF.L.U32 R32, R56, 0x3, RZ ;  /* 0x0000000338207819 */ /* 0x000fe200000006ff */
[----:B------:R-:W-:-:S04]  /*15ad0*/  IMAD.IADD R5, R5, 0x1, R13 ;  /* 0x0000000105057824 */ /* 0x000fc800078e020d */
[----:B------:R-:W-:Y:S02]  /*15ae0*/  IMAD R11, R53, 0x20, R32 ;  /* 0x00000020350b7824 */ /* 0x000fe400078e0220 */
[----:B------:R-:W-:-:S04]  /*15af0*/  IMAD.WIDE.U32 R4, R49, UR4, R4 ;  /* 0x0000000431047c25 */ /* 0x000fc8000f8e0004 */
[----:B------:R-:W-:Y:S01]  /*15b00*/  IMAD.WIDE R20, R11, 0x2, R20 ;  /* 0x000000020b147825 */ /* 0x000fe200078e0214 */
[----:B------:R-:W-:-:S04]  /*15b10*/  SHF.R.S32.HI R14, RZ, 0x1f, R24 ;  /* 0x0000001fff0e7819 */ /* 0x000fc80000011418 */
[----:B------:R-:W-:-:S04]  /*15b20*/  LEA.HI R14, R14, R24, RZ, 0x7 ;  /* 0x000000180e0e7211 */ /* 0x000fc800078f38ff */
[----:B------:R-:W-:-:S04]  /*15b30*/  LOP3.LUT R14, R14, 0xffffff80, RZ, 0xc0, !PT ;  /* 0xffffff800e0e7812 */ /* 0x000fc800078ec0ff */
[----:B------:R-:W-:Y:S02]  /*15b40*/  IADD3 R14, R24, -R14, RZ ;  /* 0x8000000e180e7210 */ /* 0x000fe40007ffe0ff */
[C---:B------:R-:W-:Y:S02]  /*15b50*/  IADD3 R25, P5, R20.reuse, 0x4800, RZ ;  /* 0x0000480014197810 */ /* 0x040fe40007fbe0ff */
[----:B------:R-:W-:Y:S02]  /*15b60*/  IADD3 R29, P4, R20, 0x6000, RZ ;  /* 0x00006000141d7810 */ /* 0x000fe40007f9e0ff */
[----:B------:R-:W-:Y:S02]  /*15b70*/  LOP3.LUT R24, R25, 0x180, RZ, 0xc0, !PT ;  /* 0x0000018019187812 */ /* 0x000fe400078ec0ff */
[----:B------:R-:W-:Y:S02]  /*15b80*/  LOP3.LUT R28, R29, 0x180, RZ, 0xc0, !PT ;  /* 0x000001801d1c7812 */ /* 0x000fe400078ec0ff */
[----:B------:R-:W-:-:S02]  /*15b90*/  SHF.R.U64 R24, R24, 0x3, RZ ;  /* 0x0000000318187819 */ /* 0x000fc400000012ff */
[----:B------:R-:W-:Y:S02]  /*15ba0*/  SHF.R.U64 R28, R28, 0x3, RZ ;  /* 0x000000031c1c7819 */ /* 0x000fe400000012ff */
[----:B------:R-:W-:Y:S02]  /*15bb0*/  LOP3.LUT R24, R24, R25, RZ, 0x3c, !PT ;  /* 0x0000001918187212 */ /* 0x000fe400078e3cff */
[----:B------:R-:W-:Y:S01]  /*15bc0*/  LOP3.LUT R28, R28, R29, RZ, 0x3c, !PT ;  /* 0x0000001d1c1c7212 */ /* 0x000fe200078e3cff */
[----:B------:R-:W-:Y:S01]  /*15bd0*/  IMAD.X R29, RZ, RZ, R21, P4 ;  /* 0x000000ffff1d7224 */ /* 0x000fe200020e0615 */
[----:B------:R-:W-:Y:S01]  /*15be0*/  IADD3.X R25, RZ, R21, RZ, P5, !PT ;  /* 0x00000015ff197210 */ /* 0x000fe20002ffe4ff */
[----:B------:R-:W-:Y:S01]  /*15bf0*/  BSSY B1, `(.L_x_12454) ;  /* 0x000007d000017945 */ /* 0x000fe20003800000 */
[----:B--2---:R-:W-:-:S04]  /*15c00*/  IMAD.IADD R15, R8, 0x1, R54 ;  /* 0x00000001080f7824 */ /* 0x004fc800078e0236 */
[----:B0-----:R-:W-:-:S04]  /*15c10*/  @P1 IMAD.HI.U32 R6, R15, R6, RZ ;  /* 0x000000060f061227 */ /* 0x001fc800078e00ff */
[----:B------:R-:W-:Y:S01]  /*15c20*/  IMAD.MOV.U32 R9, RZ, RZ, R15 ;  /* 0x000000ffff097224 */ /* 0x000fe200078e000f */
[----:B-1----:R-:W-:Y:S01]  /*15c30*/  @P1 SHF.R.U32.HI R9, RZ, R27, R6 ;  /* 0x0000001bff091219 */ /* 0x002fe20000011606 */
[----:B------:R-:W-:-:S04]  /*15c40*/  IMAD R6, R48, UR4, RZ ;  /* 0x0000000430067c24 */ /* 0x000fc8000f8e02ff */
[----:B------:R-:W-:-:S04]  /*15c50*/  IMAD.MOV R13, RZ, RZ, -R9 ;  /* 0x000000ffff0d7224 */ /* 0x000fc800078e0a09 */
        /* <DEDUP_REMOVED lines=12> */
[----:B------:R-:W-:Y:S01]  /*15d20*/  IMAD.IADD R5, R5, 0x1, R15 ;  /* 0x0000000105057824 */ /* 0x000fe200078e020f */
[----:B------:R-:W-:-:S04]  /*15d30*/  IADD3 R9, P2, R20, 0x1800, RZ ;  /* 0x0000180014097810 */ /* 0x000fc80007f5e0ff */
[----:B------:R-:W-:Y:S01]  /*15d40*/  LEA.HI.X R4, R4, UR5, R5, 0x2, P0 ;  /* 0x0000000504047c11 */ /* 0x000fe200080f1405 */
[----:B------:R-:W-:Y:S01]  /*15d50*/  SHFL.IDX PT, R44, R6, RZ, 0x1c1f ;  /* 0x001c1fff062c7589 */ /* 0x000fe200000e0000 */
[----:B------:R-:W-:Y:S01]  /*15d60*/  LOP3.LUT R8, R9, 0x180, RZ, 0xc0, !PT ;  /* 0x0000018009087812 */ /* 0x000fe200078ec0ff */
[----:B------:R-:W-:Y:S02]  /*15d70*/  ULDC.64 UR4, c[0x0][0xaa0] ;  /* 0x0002a80000047ab9 */ /* 0x000fe40000000a00 */
[----:B------:R-:W0:Y:S01]  /*15d80*/  SHFL.IDX PT, R45, R4, RZ, 0x1c1f ;  /* 0x001c1fff042d7589 */ /* 0x000e2200000e0000 */
[----:B------:R-:W-:Y:S01]  /*15d90*/  SHF.R.U64 R8, R8, 0x3, RZ ;  /* 0x0000000308087819 */ /* 0x000fe200000012ff */
[----:B----4-:R-:W-:Y:S01]  /*15da0*/  IMAD.IADD R5, R10, 0x1, R54 ;  /* 0x000000010a057824 */ /* 0x010fe200078e0236 */
[----:B------:R-:W-:Y:S01]  /*15db0*/  LOP3.LUT P0, RZ, R14, 0x3, RZ, 0xc0, !PT ;  /* 0x000000030eff7812 */ /* 0x000fe2000780c0ff */
[----:B------:R-:W-:Y:S01]  /*15dc0*/  SHFL.IDX PT, R46, R6, 0x1, 0x1c1f ;  /* 0x003c1f00062e7f89 */ /* 0x000fe200000e0000 */
[----:B------:R-:W-:-:S02]  /*15dd0*/  IADD3 R13, P3, R20, 0x3000, RZ ;  /* 0x00003000140d7810 */ /* 0x000fc40007f7e0ff */
[----:B------:R-:W-:Y:S01]  /*15de0*/  LOP3.LUT R8, R8, R9, RZ, 0x3c, !PT ;  /* 0x0000000908087212 */ /* 0x000fe200078e3cff */
[----:B------:R1:W2:Y:S01]  /*15df0*/  SHFL.IDX PT, R47, R4, 0x1, 0x1c1f ;  /* 0x003c1f00042f7f89 */ /* 0x0002a200000e0000 */
[----:B------:R-:W-:Y:S01]  /*15e00*/  IMAD.X R9, RZ, RZ, R21, P2 ;  /* 0x000000ffff097224 */ /* 0x000fe200010e0615 */
[----:B------:R-:W-:Y:S02]  /*15e10*/  ISETP.GE.OR P2, PT, R5, R50, P0 ;  /* 0x000000320500720c */ /* 0x000fe40000746670 */
[----:B------:R-:W-:Y:S01]  /*15e20*/  LOP3.LUT R12, R13, 0x180, RZ, 0xc0, !PT ;  /* 0x000001800d0c7812 */ /* 0x000fe200078ec0ff */
[----:B------:R-:W-:-:S03]  /*15e30*/  VIADD R5, R5, 0x8 ;  /* 0x0000000805057836 */ /* 0x000fc60000000000 */
[----:B------:R-:W-:Y:S02]  /*15e40*/  SHF.R.U64 R12, R12, 0x3, RZ ;  /* 0x000000030c0c7819 */ /* 0x000fe400000012ff */
[----:B------:R-:W-:Y:S02]  /*15e50*/  ISETP.GE.OR P0, PT, R5, R50, P0 ;  /* 0x000000320500720c */ /* 0x000fe40000706670 */
[----:B------:R-:W-:Y:S01]  /*15e60*/  LOP3.LUT R12, R12, R13, RZ, 0x3c, !PT ;  /* 0x0000000d0c0c7212 */ /* 0x000fe200078e3cff */
[----:B------:R-:W-:Y:S01]  /*15e70*/  IMAD.X R13, RZ, RZ, R21, P3 ;  /* 0x000000ffff0d7224 */ /* 0x000fe200018e0615 */
[C---:B------:R-:W-:Y:S02]  /*15e80*/  IADD3 R7, P3, R20.reuse, 0x7800, RZ ;  /* 0x0000780014077810 */ /* 0x040fe40007f7e0ff */
[----:B------:R-:W-:Y:S01]  /*15e90*/  LOP3.LUT R11, R20, 0x180, RZ, 0xc0, !PT ;  /* 0x00000180140b7812 */ /* 0x000fe200078ec0ff */
[----:B0-----:R0:W-:Y:S01]  /*15ea0*/  @!P2 ST.E desc[UR38][R44.64], R3 ;  /* 0x000000032c00a985 */ /* 0x0011e2000c101926 */
[----:B-1----:R-:W-:Y:S01]  /*15eb0*/  LOP3.LUT R4, R7, 0x180, RZ, 0xc0, !PT ;  /* 0x0000018007047812 */ /* 0x002fe200078ec0ff */
[----:B------:R-:W-:Y:S01]  /*15ec0*/  IMAD R41, R41, UR4, RZ ;  /* 0x0000000429297c24 */ /* 0x000fe2000f8e02ff */
[----:B------:R-:W-:-:S02]  /*15ed0*/  SHF.R.U64 R11, R11, 0x3, RZ ;  /* 0x000000030b0b7819 */ /* 0x000fc400000012ff */
[----:B------:R-:W-:Y:S01]  /*15ee0*/  SHF.R.U64 R4, R4, 0x3, RZ ;  /* 0x0000000304047819 */ /* 0x000fe200000012ff */
[----:B0-----:R-:W0:Y:S01]  /*15ef0*/  @P1 LDC R45, c[0x0][0xbf0] ;  /* 0x0002fc00ff2d1b82 */ /* 0x001e220000000800 */
[----:B------:R-:W-:Y:S01]  /*15f00*/  LOP3.LUT R20, R11, R20, RZ, 0x3c, !PT ;  /* 0x000000140b147212 */ /* 0x000fe200078e3cff */
[----:B--2---:R1:W-:Y:S01]  /*15f10*/  @!P0 ST.E desc[UR38][R46.64], R0 ;  /* 0x000000002e008985 */ /* 0x0043e2000c101926 */
[C---:B------:R-:W-:Y:S02]  /*15f20*/  IMAD R3, R40.reuse, UR5, R41 ;  /* 0x0000000528037c24 */ /* 0x040fe4000f8e0229 */
[----:B------:R-:W-:Y:S01]  /*15f30*/  IMAD.WIDE.U32 R40, R40, UR4, RZ ;  /* 0x0000000428287c25 */ /* 0x000fe2000f8e00ff */
[----:B------:R-:W-:Y:S01]  /*15f40*/  LOP3.LUT R36, R4, R7, RZ, 0x3c, !PT ;  /* 0x0000000704247212 */ /* 0x000fe200078e3cff */
[----:B------:R-:W-:Y:S01]  /*15f50*/  ULDC.64 UR4, c[0x0][0xae8] ;  /* 0x0002ba0000047ab9 */ /* 0x000fe20000000a00 */
[----:B------:R2:W5:Y:S01]  /*15f60*/  LD.E.128 R4, desc[UR38][R20.64] ;  /* 0x0000002614047980 */ /* 0x000562000c101d00 */
[----:B-1----:R-:W-:-:S03]  /*15f70*/  IMAD R0, R56, 0x60, R53 ;  /* 0x0000006038007824 */ /* 0x002fc600078e0235 */
[----:B------:R-:W5:Y:S01]  /*15f80*/  LD.E.128 R8, desc[UR38][R8.64] ;  /* 0x0000002608087980 */ /* 0x000f62000c101d00 */
[----:B------:R-:W-:Y:S02]  /*15f90*/  IMAD.X R37, RZ, RZ, R21, P3 ;  /* 0x000000ffff257224 */ /* 0x000fe400018e0615 */
[----:B--2---:R-:W-:Y:S01]  /*15fa0*/  IMAD.MOV.U32 R20, RZ, RZ, R40 ;  /* 0x000000ffff147224 */ /* 0x004fe200078e0028 */
[----:B------:R-:W-:Y:S01]  /*15fb0*/  IADD3 R40, R54, R0, RZ ;  /* 0x0000000036287210 */ /* 0x000fe20007ffe0ff */
[----:B------:R-:W-:Y:S01]  /*15fc0*/  IMAD.IADD R21, R41, 0x1, R3 ;  /* 0x0000000129157824 */ /* 0x000fe200078e0203 */
[----:B------:R-:W5:Y:S01]  /*15fd0*/  LD.E.128 R12, desc[UR38][R12.64] ;  /* 0x000000260c0c7980 */ /* 0x000f62000c101d00 */
[----:B------:R-:W-:Y:S02]  /*15fe0*/  IMAD R43, R43, UR4, RZ ;  /* 0x000000042b2b7c24 */ /* 0x000fe4000f8e02ff */
[----:B------:R-:W-:Y:S01]  /*15ff0*/  @P1 IMAD.HI.U32 R0, R40, R51, RZ ;  /* 0x0000003328001227 */ /* 0x000fe200078e00ff */
[----:B------:R-:W5:Y:S03]  /*16000*/  LD.E.128 R24, desc[UR38][R24.64] ;  /* 0x0000002618187980 */ /* 0x000f66000c101d00 */
[C---:B------:R-:W-:Y:S01]  /*16010*/  IMAD R43, R55.reuse, UR5, R43 ;  /* 0x00000005372b7c24 */ /* 0x040fe2000f8e022b */
[----:B------:R-:W5:Y:S01]  /*16020*/  LD.E.128 R28, desc[UR38][R28.64] ;  /* 0x000000261c1c7980 */ /* 0x000f62000c101d00 */
[----:B------:R-:W-:Y:S01]  /*16030*/  IMAD.WIDE.U32 R20, R55, UR4, R20 ;  /* 0x0000000437147c25 */ /* 0x000fe2000f8e0014 */
[----:B------:R-:W-:-:S02]  /*16040*/  ULDC.64 UR4, c[0x0][0xaf0] ;  /* 0x0002bc0000047ab9 */ /* 0x000fc40000000a00 */
[----:B------:R-:W5:Y:S01]  /*16050*/  LD.E.128 R36, desc[UR38][R36.64] ;  /* 0x0000002624247980 */ /* 0x000f62000c101d00 */
[----:B------:R-:W-:Y:S01]  /*16060*/  IMAD.MOV.U32 R3, RZ, RZ, R40 ;  /* 0x000000ffff037224 */ /* 0x000fe200078e0028 */
[----:B0-----:R-:W-:Y:S01]  /*16070*/  @P1 SHF.R.U32.HI R3, RZ, R45, R0 ;  /* 0x0000002dff031219 */ /* 0x001fe20000011600 */
[----:B------:R-:W-:Y:S01]  /*16080*/  IMAD.IADD R21, R21, 0x1, R43 ;  /* 0x0000000115157824 */ /* 0x000fe200078e022b */
[----:B------:R-:W-:Y:S01]  /*16090*/  @!PT LDS RZ, [RZ] ;  /* 0x00000000fffff984 */ /* 0x000fe20000000800 */
[----:B------:R-:W-:Y:S01]  /*160a0*/  @!PT LDS RZ, [RZ] ;  /* 0x00000000fffff984 */ /* 0x000fe20000000800 */
[----:B------:R-:W-:Y:S01]  /*160b0*/  @!PT LDS RZ, [RZ] ;  /* 0x00000000fffff984 */ /* 0x000fe20000000800 */
[----:B------:R-:W-:Y:S01]  /*160c0*/  @!PT LDS RZ, [RZ] ;  /* 0x00000000fffff984 */ /* 0x000fe20000000800 */
[----:B------:R0:W-:Y:S06]  /*160d0*/  MEMBAR.ALL.CTA ;  /* 0x0000000000007992 */ /* 0x0001ec0000008000 */
[----:B0-----:R-:W0:Y:S01]  /*160e0*/  FENCE.VIEW.ASYNC.S ;  /* 0x00000000000073c6 */ /* 0x001e220000000000 */
[----:B------:R-:W-:Y:S01]  /*160f0*/  IMAD R48, R48, UR4, RZ ;  /* 0x0000000430307c24 */ /* 0x000fe2000f8e02ff */
[----:B------:R-:W-:Y:S01]  /*16100*/  SHF.R.S32.HI R0, RZ, 0x1f, R3 ;  /* 0x0000001fff007819 */ /* 0x000fe20000011403 */
[----:B------:R-:W-:-:S04]  /*16110*/  IMAD.WIDE.U32 R20, R49, UR4, R20 ;  /* 0x0000000431147c25 */ /* 0x000fc8000f8e0014 */
        /* <DEDUP_REMOVED lines=13> */
[----:B------:R-:W-:Y:S01]  /*161f0*/  IMAD.WIDE.U32 R20, R41, UR4, R20 ;  /* 0x0000000429147c25 */ /* 0x000fe2000f8e0014 */
[----:B------:R-:W-:-:S03]  /*16200*/  ULDC.64 UR4, c[0x0][0xa80] ;  /* 0x0002a00000047ab9 */ /* 0x000fc60000000a00 */
[----:B------:R-:W-:Y:S01]  /*16210*/  IMAD.IADD R3, R21, 0x1, R3 ;  /* 0x0000000115037824 */ /* 0x000fe200078e0203 */
[----:B------:R-:W-:Y:S01]  /*16220*/  LEA R46, P0, R20, UR4, 0x1 ;  /* 0x00000004142e7c11 */ /* 0x000fe2000f8008ff */
[----:B------:R-:W-:-:S03]  /*16230*/  IMAD.IADD R49, R53, 0x1, R54 ;  /* 0x0000000135317824 */ /* 0x000fc600078e0236 */
[----:B------:R-:W-:Y:S02]  /*16240*/  LEA.HI.X R47, R20, UR5, R3, 0x1, P0 ;  /* 0x00000005142f7c11 */ /* 0x000fe400080f0c03 */
[----:B------:R-:W-:Y:S01]  /*16250*/  ISETP.GE.AND P0, PT, R49, R50, PT ;  /* 0x000000323100720c */ /* 0x000fe20003f06270 */
[----:B------:R-:W-:Y:S01]  /*16260*/  VIADD R0, R2, 0x2d820 ;  /* 0x0002d82002007836 */ /* 0x000fe20000000000 */
[C---:B------:R-:W-:Y:S01]  /*16270*/  IADD3 R53, R32.reuse, 0x20, RZ ;  /* 0x0000002020357810 */ /* 0x040fe20007ffe0ff */
[----:B------:R-:W-:-:S03]  /*16280*/  VIADD R51, R32, 0x40 ;  /* 0x0000004020337836 */ /* 0x000fc60000000000 */
[----:B------:R-:W-:Y:S01]  /*16290*/  PRMT R0, RZ, 0x654, R0 ;  /* 0x00000654ff007816 */ /* 0x000fe20000000000 */
[----:B0-----:R0:W1:Y:S03]  /*162a0*/  SHFL.IDX PT, R40, R46, RZ, 0x1c1f ;  /* 0x001c1fff2e287589 */ /* 0x00106600000e0000 */
[----:B------:R2:W-:Y:S01]  /*162b0*/  SYNCS.ARRIVE.TRANS64.RED.A1T0 RZ, [R0+URZ], RZ ;  /* 0x000000ff00ff79a7 */ /* 0x0005e2000810043f */
[----:B------:R0:W3:Y:S01]  /*162c0*/  SHFL.IDX PT, R41, R47, RZ, 0x1c1f ;  /* 0x001c1fff2f297589 */ /* 0x0000e200000e0000 */
[----:B------:R-:W-:Y:S02]  /*162d0*/  SHF.R.S32.HI R48, RZ, 0x1f, R53 ;  /* 0x0000001fff307819 */ /* 0x000fe40000011435 */
[----:B--2---:R-:W-:Y:S01]  /*162e0*/  SHF.R.S32.HI R0, RZ, 0x1f, R51 ;  /* 0x0000001fff007819 */ /* 0x004fe20000011433 */
[----:B0-----:R-:W-:Y:S06]  /*162f0*/  @P0 BRA `(.L_x_12455) ;  /* 0x0000000000300947 */ /* 0x001fec0003800000 */
[----:B------:R-:W-:Y:S02]  /*16300*/  ULDC UR4, c[0x0][0xac8] ;  /* 0x0002b20000047ab9 */ /* 0x000fe40000000800 */
[----:B------:R-:W-:Y:S02]  /*16310*/  ISETP.GE.AND P1, PT, R53, UR4, PT ;  /* 0x0000000435007c0c */ /* 0x000fe4000bf26270 */
[----:B------:R-:W-:Y:S02]  /*16320*/  ISETP.GE.AND P2, PT, R51, UR4, PT ;  /* 0x0000000433007c0c */ /* 0x000fe4000bf46270 */
[----:B------:R-:W-:-:S09]  /*16330*/  ISETP.GE.AND P0, PT, R32, UR4, PT ;  /* 0x0000000420007c0c */ /* 0x000fd2000bf06270 */
[-C--:B-1----:R-:W-:Y:S02]  /*16340*/  @!P1 LEA R42, P3, R53, R40.reuse, 0x1 ;  /* 0x00000028352a9211 */ /* 0x082fe400078608ff */
[----:B------:R-:W-:Y:S02]  /*16350*/  @!P2 LEA R44, P4, R51, R40, 0x1 ;  /* 0x00000028332ca211 */ /* 0x000fe400078808ff */
[----:B---3--:R-:W-:Y:S01]  /*16360*/  @!P0 IMAD.WIDE R20, R32, 0x2, R40 ;  /* 0x0000000220148825 */ /* 0x008fe200078e0228 */
[-C--:B------:R-:W-:Y:S02]  /*16370*/  @!P1 LEA.HI.X R43, R53, R41.reuse, R48, 0x1, P3 ;  /* 0x00000029352b9211 */ /* 0x080fe400018f0c30 */
[----:B------:R-:W-:Y:S02]  /*16380*/  @!P2 LEA.HI.X R45, R51, R41, R0, 0x1, P4 ;  /* 0x00000029332da211 */ /* 0x000fe400020f0c00 */
[----:B-----5:R0:W-:Y:S04]  /*16390*/  @!P0 ST.E.128 desc[UR38][R20.64], R4 ;  /* 0x0000000414008985 */ /* 0x0201e8000c101d26 */
[----:B------:R0:W-:Y:S04]  /*163a0*/  @!P1 ST.E.128 desc[UR38][R42.64], R12 ;  /* 0x0000000c2a009985 */ /* 0x0001e8000c101d26 */
[----:B------:R0:W-:Y:S02]  /*163b0*/  @!P2 ST.E.128 desc[UR38][R44.64], R28 ;  /* 0x0000001c2c00a985 */ /* 0x0001e4000c101d26 */
.L_x_12455:
[----:B------:R-:W-:Y:S05]  /*163c0*/  BSYNC B1 ;  /* 0x0000000000017941 */ /* 0x000fea0003800000 */
.L_x_12454:
[----:B------:R-:W-:Y:S01]  /*163d0*/  VIADD R3, R49, 0x60 ;  /* 0x0000006031037836 */ /* 0x000fe20000000000 */
[----:B0----5:R0:W2:Y:S04]  /*163e0*/  SHFL.IDX PT, R7, R47, 0x1, 0x1c1f ;  /* 0x003c1f002f077f89 */ /* 0x0210a800000e0000 */
[----:B------:R-:W-:Y:S01]  /*163f0*/  ISETP.GE.AND P0, PT, R3, R50, PT ;  /* 0x000000320300720c */ /* 0x000fe20003f06270 */
[----:B------:R0:W4:-:S12]  /*16400*/  SHFL.IDX PT, R6, R46, 0x1, 0x1c1f ;  /* 0x003c1f002e067f89 */ /* 0x00011800000e0000 */
[----:B0-----:R-:W-:Y:S05]  /*16410*/  @P0 BRA `(.L_x_12456) ;  /* 0x0000000800d80947 */ /* 0x001fea0003800000 */
[----:B------:R-:W-:Y:S02]  /*16420*/  ULDC UR4, c[0x0][0xac8] ;  /* 0x0002b20000047ab9 */ /* 0x000fe40000000800 */
[----:B------:R-:W-:Y:S02]  /*16430*/  ISETP.GE.AND P2, PT, R53, UR4, PT ;  /* 0x0000000435007c0c */ /* 0x000fe4000bf46270 */
[----:B------:R-:W-:-:S11]  /*16440*/  ISETP.GE.AND P1, PT, R32, UR4, PT ;  /* 0x0000000420007c0c */ /* 0x000fd6000bf26270 */
[C---:B----4-:R-:W-:Y:S02]  /*16450*/  @!P2 LEA R12, P0, R53.reuse, R6, 0x1 ;  /* 0x00000006350ca211 */ /* 0x050fe400078008ff */
[----:B--2---:R-:W-:Y:S02]  /*16460*/  @!P1 IMAD.WIDE R4, R32, 0x2, R6 ;  /* 0x0000000220049825 */ /* 0x004fe400078e0206 */
        /* <DEDUP_REMOVED lines=9> */
.L_x_12452:
[C---:B------:R-:W-:Y:S01]  /*16500*/  IMAD.SHL.U32 R6, R52.reuse, 0x4, RZ ;  /* 0x0000000434067824 */ /* 0x040fe200078e00ff */
[----:B------:R-:W-:Y:S01]  /*16510*/  ULDC.64 UR4, c[0x0][0xc00] ;  /* 0x0003000000047ab9 */ /* 0x000fe20000000a00 */
[----:B------:R-:W-:Y:S01]  /*16520*/  SHF.L.U64.HI R3, R52, 0x2, R29 ;  /* 0x0000000234037819 */ /* 0x000fe2000001021d */
[----:B------:R-:W-:Y:S01]  /*16530*/  IMAD.MOV.U32 R0, RZ, RZ, RZ ;  /* 0x000000ffff007224 */ /* 0x000fe200078e00ff */
[----:B------:R-:W-:Y:S01]  /*16540*/  ISETP.NE.U32.AND P0, PT, RZ, UR4, PT ;  /* 0x00000004ff007c0c */ /* 0x000fe2000bf05070 */
[----:B------:R-:W3:Y:S01]  /*16550*/  LDC R25, c[0x0][0xbe8] ;  /* 0x0002fa00ff197b82 */ /* 0x000ee20000000800 */
[----:B------:R-:W-:Y:S02]  /*16560*/  IADD3 R4, P1, R6, UR4, RZ ;  /* 0x0000000406047c10 */ /* 0x000fe4000ff3e0ff */
[----:B------:R-:W-:Y:S02]  /*16570*/  ISETP.NE.AND.EX P0, PT, RZ, UR5, PT, P0 ;  /* 0x00000005ff007c0c */ /* 0x000fe4000bf05300 */
[----:B------:R-:W-:Y:S01]  /*16580*/  IADD3.X R5, R3, UR5, RZ, P1, !PT ;  /* 0x0000000503057c10 */ /* 0x000fe20008ffe4ff */
[----:B------:R-:W-:-:S02]  /*16590*/  ULDC.64 UR4, c[0x0][0xc08] ;  /* 0x0003020000047ab9 */ /* 0x000fc40000000a00 */
[----:B------:R-:W-:-:S04]  /*165a0*/  ISETP.NE.U32.AND P1, PT, RZ, UR4, PT ;  /* 0x00000004ff007c0c */ /* 0x000fc8000bf25070 */
[----:B------:R-:W-:-:S04]  /*165b0*/  ISETP.NE.AND.EX P1, PT, RZ, UR5, PT, P1 ;  /* 0x00000005ff007c0c */ /* 0x000fc8000bf25310 */
[----:B------:R0:W5:Y:S01]  /*165c0*/  @P0 LDG.E R0, desc[UR38][R4.64] ;  /* 0x0000002604000981 */ /* 0x000162000c1e1900 */
[----:B------:R-:W2:Y:S08]  /*165d0*/  S2R R10, SR_TID.X ;  /* 0x00000000000a7919 */ /* 0x000eb00000002100 */
[----:B------:R-:W-:Y:S01]  /*165e0*/  @P1 IADD3 R6, P2, R6, UR4, RZ ;  /* 0x0000000406061c10 */ /* 0x000fe2000ff5e0ff */
[----:B------:R-:W-:-:S02]  /*165f0*/  ULDC UR4, c[0x0][0xa88] ;  /* 0x0002a20000047ab9 */ /* 0x000fc40000000800 */
[----:B------:R-:W-:Y:S01]  /*16600*/  IMAD.U32 R8, RZ, RZ, UR4 ;  /* 0x00000004ff087e24 */ /* 0x000fe2000f8e00ff */
[----:B------:R-:W-:-:S05]  /*16610*/  @P1 IADD3.X R7, R3, UR5, RZ, P2, !PT ;  /* 0x0000000503071c10 */ /* 0x000fca00097fe4ff */
[----:B------:R0:W5:Y:S01]  /*16620*/  @P1 LDG.E R8, desc[UR38][R6.64] ;  /* 0x0000002606081981 */ /* 0x000162000c1e1900 */
[----:B---3--:R-:W-:-:S13]  /*16630*/  ISETP.NE.AND P2, PT, R25, 0x1, PT ;  /* 0x000000011900780c */ /* 0x008fda0003f45270 */
[----:B------:R-:W3:Y:S01]  /*16640*/  @P2 LDC R14, c[0x0][0xbec] ;  /* 0x0002fb00ff0e2b82 */ /* 0x000ee20000000800 */
[----:B--2---:R-:W-:-:S07]  /*16650*/  IADD3 R24, R10, -0x80, RZ ;  /* 0xffffff800a187810 */ /* 0x004fce0007ffe0ff */
[----:B------:R-:W2:Y:S01]  /*16660*/  @P2 LDC R27, c[0x0][0xbf0] ;  /* 0x0002fc00ff1b2b82 */ /* 0x000ea20000000800 */
[----:B------:R-:W-:Y:S01]  /*16670*/  ISETP.GE.AND P3, PT, R24, 0xc0, PT ;  /* 0x000000c01800780c */ /* 0x000fe20003f66270 */
[----:B0-----:R-:W-:-:S12]  /*16680*/  @P1 BRA `(.L_x_12457) ;  /* 0x0000000000101947 */ /* 0x001fd80003800000 */
[----:B------:R-:W-:Y:S05]  /*16690*/  @!P0 BRA `(.L_x_12457) ;  /* 0x00000000000c8947 */ /* 0x000fea0003800000 */
[----:B------:R-:W4:Y:S04]  /*166a0*/  LDG.E R3, desc[UR38][R4.64] ;  /* 0x0000002604037981 */ /* 0x000f28000c1e1900 */
[----:B-----5:R-:W4:Y:S02]  /*166b0*/  LDG.E R8, desc[UR38][R4.64+0x4] ;  /* 0x0000042604087981 */ /* 0x020f24000c1e1900 */
[----:B----4-:R-:W-:-:S07]  /*166c0*/  IMAD.IADD R8, R8, 0x1, -R3 ;  /* 0x0000000108087824 */ /* 0x010fce00078e0a03 */
.L_x_12457:
[----:B------:R-:W3:Y:S04]  /*166d0*/  LDL R20, [R1+0x9c] ;  /* 0x00009c0001147983 */ /* 0x000ee80000100800 */
[----:B------:R0:W5:Y:S01]  /*166e0*/  LDL R26, [R1+0x84] ;  /* 0x00008400011a7983 */ /* 0x0001620000100800 */
[----:B------:R-:W-:Y:S01]  /*166f0*/  BSSY B1, `(.L_x_12458) ;  /* 0x000002c000017945 */ /* 0x000fe20003800000 */
[----:B----4-:R-:W-:Y:S02]  /*16700*/  SEL R13, R52, RZ, !P0 ;  /* 0x000000ff340d7207 */ /* 0x010fe40004000000 */
[----:B------:R-:W-:Y:S02]  /*16710*/  SEL R29, R29, RZ, !P0 ;  /* 0x000000ff1d1d7207 */ /* 0x000fe40004000000 */
[----:B-----5:R-:W-:-:S02]  /*16720*/  SHF.R.S32.HI R11, RZ, 0x1f, R0 ;  /* 0x0000001fff0b7819 */ /* 0x020fc40000011400 */
[----:B---3--:R-:W-:Y:S01]  /*16730*/  SHF.R.S32.HI R12, RZ, 0x1f, R20 ;  /* 0x0000001fff0c7819 */ /* 0x008fe20000011414 */
[----:B0-----:R-:W-:Y:S06]  /*16740*/  @P3 BRA `(.L_x_12459) ;  /* 0x0000000000983947 */ /* 0x001fec0003800000 */
[----:B------:R-:W0:Y:S01]  /*16750*/  LDC R9, c[0x0][0xbe8] ;  /* 0x0002fa00ff097b82 */ /* 0x000e220000000800 */
[----:B------:R-:W-:Y:S01]  /*16760*/  IADD3 R10, R26, -0x80, R10 ;  /* 0xffffff801a0a7810 */ /* 0x000fe20007ffe00a */
[----:B0-----:R-:W-:-:S05]  /*16770*/  IMAD R3, R8, R9, RZ ;  /* 0x0000000908037224 */ /* 0x001fca00078e02ff */
        /* <DEDUP_REMOVED lines=14> */
[----:B------:R-:W3:Y:S01]  /*16860*/  @P0 LDC R21, c[0x0][0xbf0] ;  /* 0x0002fc00ff150b82 */ /* 0x000ee20000000800 */
[----:B0-----:R-:W-:-:S05]  /*16870*/  @P0 IMAD.HI.U32 R6, R10, R15, RZ ;  /* 0x0000000f0a060227 */ /* 0x001fca00078e00ff */
[----:B---3--:R-:W-:Y:S01]  /*16880*/  @P0 SHF.R.U32.HI R3, RZ, R21, R6 ;  /* 0x00000015ff030219 */ /* 0x008fe20000011606 */
        /* <DEDUP_REMOVED lines=18> */
.L_x_12459:
[----:B------:R-:W-:Y:S05]  /*169b0*/  BSYNC B1 ;  /* 0x0000000000017941 */ /* 0x000fea0003800000 */
.L_x_12458:
        /* <DEDUP_REMOVED lines=11> */
[----:B------:R-:W-:Y:S01]  /*16a70*/  IMAD.IADD R10, R24, 0x1, -R10 ;  /* 0x00000001180a7824 */ /* 0x000fe200078e0a0a */
[----:B------:R-:W-:Y:S01]  /*16a80*/  IADD3 R5, R5, R3, RZ ;  /* 0x0000000305057210 */ /* 0x000fe20007ffe0ff */
[----:B------:R-:W-:Y:S02]  /*16a90*/  IMAD R6, R12, UR4, RZ ;  /* 0x000000040c067c24 */ /* 0x000fe4000f8e02ff */
[----:B------:R-:W-:Y:S02]  /*16aa0*/  IMAD R0, R10, 0x60, R21 ;  /* 0x000000600a007824 */ /* 0x000fe400078e0215 */
[----:B------:R-:W-:Y:S02]  /*16ab0*/  IMAD R7, R20, UR5, R6 ;  /* 0x0000000514077c24 */ /* 0x000fe4000f8e0206 */
[----:B------:R-:W-:Y:S02]  /*16ac0*/  IMAD.IADD R9, R26, 0x1, R0 ;  /* 0x000000011a097824 */ /* 0x000fe400078e0200 */
[----:B------:R-:W-:Y:S01]  /*16ad0*/  IMAD.WIDE.U32 R4, R20, UR4, R4 ;  /* 0x0000000414047c25 */ /* 0x000fe2000f8e0004 */
[----:B------:R-:W-:-:S03]  /*16ae0*/  ULDC.64 UR4, c[0x0][0xaf0] ;  /* 0x0002bc0000047ab9 */ /* 0x000fc60000000a00 */
[----:B------:R-:W-:-:S04]  /*16af0*/  @P2 IMAD.HI.U32 R0, R9, R14, RZ ;  /* 0x0000000e09002227 */ /* 0x000fc800078e00ff */
[----:B------:R-:W-:Y:S01]  /*16b00*/  IMAD.MOV.U32 R3, RZ, RZ, R9 ;  /* 0x000000ffff037224 */ /* 0x000fe200078e0009 */
[----:B--2---:R-:W-:Y:S01]  /*16b10*/  @P2 SHF.R.U32.HI R3, RZ, R27, R0 ;  /* 0x0000001bff032219 */ /* 0x004fe20000011600 */
        /* <DEDUP_REMOVED lines=19> */
[----:B------:R-:W-:Y:S01]  /*16c50*/  IMAD.SHL.U32 R9, R10, 0x8, RZ ;  /* 0x000000080a097824 */ /* 0x000fe200078e00ff */
[C---:B------:R-:W-:Y:S01]  /*16c60*/  LEA R0, P0, R4.reuse, UR4, 0x1 ;  /* 0x0000000404007c11 */ /* 0x040fe2000f8008ff */
[----:B------:R-:W-:Y:S01]  /*16c70*/  UMOV UR4, 0xffffffff ;  /* 0xffffffff00047882 */ /* 0x000fe20000000000 */
[----:B------:R-:W-:Y:S01]  /*16c80*/  IADD3 R3, R5, R3, RZ ;  /* 0x0000000305037210 */ /* 0x000fe20007ffe0ff */
[C---:B------:R-:W-:Y:S02]  /*16c90*/  VIADD R10, R9.reuse, 0x20 ;  /* 0x00000020090a7836 */ /* 0x040fe40000000000 */
[----:B------:R-:W-:Y:S01]  /*16ca0*/  VIADD R7, R9, 0x40 ;  /* 0x0000004009077836 */ /* 0x000fe20000000000 */
[----:B------:R-:W-:Y:S02]  /*16cb0*/  LEA.HI.X R4, R4, UR5, R3, 0x1, P0 ;  /* 0x0000000504047c11 */ /* 0x000fe400080f0c03 */
[----:B------:R-:W-:-:S02]  /*16cc0*/  SHF.R.S32.HI R20, RZ, 0x1f, R10 ;  /* 0x0000001fff147819 */ /* 0x000fc4000001140a */
[----:B------:R-:W-:Y:S01]  /*16cd0*/  SHF.R.S32.HI R24, RZ, 0x1f, R7 ;  /* 0x0000001fff187819 */ /* 0x000fe20000011407 */
[----:B------:R-:W-:Y:S06]  /*16ce0*/  BRA.DIV UR4, `(.L_x_12460) ;  /* 0x0000007e04747947 */ /* 0x000fec000b800000 */
[----:B------:R0:W2:Y:S04]  /*16cf0*/  SHFL.IDX PT, R3, R4, RZ, 0x1c1f ;  /* 0x001c1fff04037589 */ /* 0x0000a800000e0000 */
[----:B------:R0:W3:Y:S02]  /*16d00*/  SHFL.IDX PT, R14, R0, RZ, 0x1c1f ;  /* 0x001c1fff000e7589 */ /* 0x0000e400000e0000 */
.L_x_12622:
[----:B------:R-:W-:Y:S01]  /*16d10*/  IMAD R25, R8, R25, RZ ;  /* 0x0000001908197224 */ /* 0x000fe200078e02ff */
[----:B------:R-:W-:Y:S01]  /*16d20*/  BSSY B1, `(.L_x_12461) ;  /* 0x0000011000017945 */ /* 0x000fe20003800000 */
[----:B------:R-:W-:-:S05]  /*16d30*/  IMAD.IADD R6, R21, 0x1, R26 ;  /* 0x0000000115067824 */ /* 0x000fca00078e021a */
[----:B------:R-:W-:-:S13]  /*16d40*/  ISETP.GE.AND P0, PT, R6, R25, PT ;  /* 0x000000190600720c */ /* 0x000fda0003f06270 */
[----:B------:R-:W-:Y:S05]  /*16d50*/  @P0 BRA `(.L_x_12462) ;  /* 0x0000000000340947 */ /* 0x000fea0003800000 */
[----:B------:R-:W-:Y:S02]  /*16d60*/  ULDC UR4, c[0x0][0xac8] ;  /* 0x0002b20000047ab9 */ /* 0x000fe40000000800 */
[----:B------:R-:W-:Y:S02]  /*16d70*/  ISETP.GE.AND P2, PT, R9, UR4, PT ;  /* 0x0000000409007c0c */ /* 0x000fe4000bf46270 */
[----:B------:R-:W-:Y:S02]  /*16d80*/  ISETP.GE.AND P3, PT, R10, UR4, PT ;  /* 0x000000040a007c0c */ /* 0x000fe4000bf66270 */
[----:B------:R-:W-:-:S09]  /*16d90*/  ISETP.GE.AND P4, PT, R7, UR4, PT ;  /* 0x0000000407007c0c */ /* 0x000fd2000bf86270 */
[----:B--2---:R-:W-:Y:S02]  /*16da0*/  @!P2 IMAD.MOV.U32 R15, RZ, RZ, R3 ;  /* 0x000000ffff0fa224 */ /* 0x004fe400078e0003 */
[CC--:B---3--:R-:W-:Y:S02]  /*16db0*/  @!P3 LEA R26, P0, R10.reuse, R14.reuse, 0x1 ;  /* 0x0000000e0a1ab211 */ /* 0x0c8fe400078008ff */
[----:B------:R-:W-:Y:S01]  /*16dc0*/  @!P4 LEA R28, P1, R7, R14, 0x1 ;  /* 0x0000000e071cc211 */ /* 0x000fe200078208ff */
[----:B------:R-:W-:Y:S01]  /*16dd0*/  @!P2 IMAD.WIDE R12, R9, 0x2, R14 ;  /* 0x00000002090ca825 */ /* 0x000fe200078e020e */
[-C--:B------:R-:W-:Y:S02]  /*16de0*/  @!P3 LEA.HI.X R27, R10, R3.reuse, R20, 0x1, P0 ;  /* 0x000000030a1bb211 */ /* 0x080fe400000f0c14 */
[----:B------:R-:W-:Y:S02]  /*16df0*/  @!P4 LEA.HI.X R29, R7, R3, R24, 0x1, P1 ;  /* 0x00000003071dc211 */ /* 0x000fe400008f0c18 */
[----:B------:R4:W-:Y:S04]  /*16e00*/  @!P2 ST.E.128 desc[UR38][R12.64], RZ ;  /* 0x000000ff0c00a985 */ /* 0x0009e8000c101d26 */
[----:B------:R4:W-:Y:S04]  /*16e10*/  @!P3 ST.E.128 desc[UR38][R26.64], RZ ;  /* 0x000000ff1a00b985 */ /* 0x0009e8000c101d26 */
[----:B------:R4:W-:Y:S02]  /*16e20*/  @!P4 ST.E.128 desc[UR38][R28.64], RZ ;  /* 0x000000ff1c00c985 */ /* 0x0009e4000c101d26 */
.L_x_12462:
[----:B------:R-:W-:Y:S05]  /*16e30*/  BSYNC B1 ;  /* 0x0000000000017941 */ /* 0x000fea0003800000 */
.L_x_12461:
[----:B------:R-:W-:-:S03]  /*16e40*/  UMOV UR4, 0xffffffff ;  /* 0xffffffff00047882 */ /* 0x000fc60000000000 */
[----:B------:R-:W-:Y:S05]  /*16e50*/  BRA.DIV UR4, `(.L_x_12463) ;  /* 0x0000007e044c7947 */ /* 0x000fea000b800000 */
[----:B--2---:R2:W0:Y:S04]  /*16e60*/  SHFL.IDX PT, R3, R4, 0x1, 0x1c1f ;  /* 0x003c1f0004037f89 */ /* 0x00442800000e0000 */
[----:B---3--:R2:W3:Y:S02]  /*16e70*/  SHFL.IDX PT, R14, R0, 0x1, 0x1c1f ;  /* 0x003c1f00000e7f89 */ /* 0x0084e400000e0000 */
.L_x_12626:
        /* <DEDUP_REMOVED lines=16> */
.L_x_12456:
[----:B------:R-:W-:Y:S05]  /*16f80*/  BSYNC B0 ;  /* 0x0000000000007941 */ /* 0x000fea0003800000 */
.L_x_12451:
[----:B------:R-:W-:Y:S02]  /*16f90*/  ULDC UR4, c[0x0][0xc3c] ;  /* 0x00030f0000047ab9 */ /* 0x000fe40000000800 */
[----:B-1----:R-:W-:-:S13]  /*16fa0*/  ISETP.GE.AND P0, PT, R35, UR4, PT ;  /* 0x0000000423007c0c */ /* 0x002fda000bf06270 */
[----:B------:R-:W-:Y:S05]  /*16fb0*/  @!P0 BRA `(.L_x_12464) ;  /* 0xfffffea400488947 */ /* 0x000fea000383ffff */
[----:B------:R-:W-:Y:S05]  /*16fc0*/  BRA `(.L_x_12309) ;  /* 0x0000006c00c47947 */ /* 0x000fea0003800000 */
.L_x_12307:
[----:B------:R-:W-:-:S08]  /*16fd0*/  NOP ;  /* 0x0000000000007918 */ /* 0x000fd00000000000 */
[----:B------:R-:W0:-:S00]  /*16fe0*/  USETMAXREG.DEALLOC.CTAPOOL 0x20 ;  /* 0x00000020000079c8 */ /* 0x000e0000080e0500 */
[----:B0-----:R-:W2:Y:S01]  /*16ff0*/  LDL.LU R2, [R1] ;  /* 0x0000000001027983 */ /* 0x001ea20000300800 */
[----:B------:R-:W-:-:S06]  /*17000*/  LOP3.LUT R0, R0, 0x3, RZ, 0xc0, !PT ;  /* 0x0000000300007812 */ /* 0x000fcc00078ec0ff */
[----:B------:R-:W0:Y:S02]  /*17010*/  SHFL.IDX PT, R0, R0, RZ, 0x1f ;  /* 0x00001fff00007589 */ /* 0x000e2400000e0000 */
[----:B0-----:R-:W-:Y:S02]  /*17020*/  ISETP.NE.AND P0, PT, R0, RZ, PT ;  /* 0x000000ff0000720c */ /* 0x001fe40003f05270 */
[----:B------:R-:W-:Y:S02]  /*17030*/  MOV R0, RZ ;  /* 0x000000ff00007202 */ /* 0x000fe40000000f00 */
[----:B--2---:R-:W-:-:S09]  /*17040*/  LOP3.LUT R2, R2, 0xffffffef, RZ, 0xc0, !PT ;  /* 0xffffffef02027812 */ /* 0x004fd200078ec0ff */
        /* <DEDUP_REMOVED lines=10> */
.L_x_12465:
[----:B0-----:R-:W0:Y:S01]  /*170f0*/  S2R R2, SR_TID.X ;  /* 0x0000000000027919 */ /* 0x001e220000002100 */
        /* <DEDUP_REMOVED lines=41> */
.L_x_12471:
        /* <DEDUP_REMOVED lines=12> */
.L_x_12470:
[----:B------:R-:W-:Y:S05]  /*17450*/  BSYNC B0 ;  /* 0x0000000000007941 */ /* 0x000fea0003800000 */
.L_x_12469:
        /* <DEDUP_REMOVED lines=21> */
.L_x_12467:
        /* <DEDUP_REMOVED lines=21> */
.L_x_12472:
        /* <DEDUP_REMOVED lines=55> */
[----:B------:R-:W-:-:S03]  /*17a70*/  IMAD R18, R2, R7, R3 ;  /* 0x0000000702127224 */ /* 0x000fc600078e0203 */
[----:B------:R-:W-:Y:S01]  /*17a80*/  IADD3 R17, R0, R17, RZ ;  /* 0x0000001100117210 */ /* 0x000fe20007ffe0ff */
[----:B------:R-:W-:Y:S06]  /*17a90*/  BRA `(.L_x_12473) ;  /* 0x00000000000c7947 */ /* 0x000fec0003800000 */
.L_x_12468:
[----:B------:R-:W-:Y:S02]  /*17aa0*/  IMAD.MOV.U32 R17, RZ, RZ, RZ ;  /* 0x000000ffff117224 */ /* 0x000fe400078e00ff */
[----:B------:R-:W-:Y:S02]  /*17ab0*/  IMAD.U32 R16, RZ, RZ, UR6 ;  /* 0x00000006ff107e24 */ /* 0x000fe4000f8e00ff */
[----:B------:R-:W-:-:S07]  /*17ac0*/  IMAD.MOV.U32 R18, RZ, RZ, RZ ;  /* 0x000000ffff127224 */ /* 0x000fce00078e00ff */
.L_x_12473:
[----:B------:R-:W-:-:S13]  /*17ad0*/  ISETP.NE.AND P0, PT, R5, RZ, PT ;  /* 0x000000ff0500720c */ /* 0x000fda0003f05270 */
[----:B------:R-:W0:Y:S01]  /*17ae0*/  @!P0 S2R R3, SR_CgaCtaId ;  /* 0x0000000000038919 */ /* 0x000e220000008800 */
[----:B------:R-:W-:-:S04]  /*17af0*/  @!P0 MOV R0, 0x400 ;  /* 0x0000040000008802 */ /* 0x000fc80000000f00 */
[----:B0-----:R-:W-:-:S05]  /*17b00*/  @!P0 LEA R0, R3, R0, 0x18 ;  /* 0x0000000003008211 */ /* 0x001fca00078ec0ff */
[----:B------:R0:W-:Y:S01]  /*17b10*/  @!P0 STS.128 [R0+0x2d8d0], R16 ;  /* 0x02d8d01000008388 */ /* 0x0001e20000000c00 */
[----:B------:R-:W-:Y:S06]  /*17b20*/  BAR.ARV 0x5, 0x200 ;  /* 0x0148000000007b1d */ /* 0x000fec0000002000 */
.L_x_12466:
        /* <DEDUP_REMOVED lines=10> */
[----:B------:R-:W-:Y:S01]  /*17bd0*/  MOV R27, RZ ;  /* 0x000000ff001b7202 */ /* 0x000fe20000000f00 */
[----:B------:R-:W-:Y:S01]  /*17be0*/  IMAD.MOV.U32 R25, RZ, RZ, RZ ;  /* 0x000000ffff197224 */ /* 0x000fe200078e00ff */
[----:B------:R-:W-:Y:S01]  /*17bf0*/  ULDC.64 UR42, c[0x0][0x198] ;  /* 0x00006600002a7ab9 */ /* 0x000fe20000000a00 */
[----:B------:R-:W-:Y:S01]  /*17c00*/  IMAD.MOV.U32 R29, RZ, RZ, 0x1 ;  /* 0x00000001ff1d7424 */ /* 0x000fe200078e00ff */
        /* <DEDUP_REMOVED lines=15> */
[----:B------:R-:W-:-:S03]  /*17d00*/  SHF.R.U32.HI R3, RZ, 0x2, R6 ;  /* 0x00000002ff037819 */ /* 0x000fc60000011606 */
[----:B------:R-:W-:Y:S01]  /*17d10*/  STL [R1+0x14], R5 ;  /* 0x0000140501007387 */ /* 0x000fe20000100800 */
[----:B------:R-:W-:-:S03]  /*17d20*/  LOP3.LUT R2, R2, 0x60, RZ, 0xc0, !PT ;  /* 0x0000006002027812 */ /* 0x000fc600078ec0ff */
[----:B------:R0:W-:Y:S04]  /*17d30*/  STL [R1+0x4], R4 ;  /* 0x0000040401007387 */ /* 0x0001e80000100800 */
[----:B------:R1:W-:Y:S01]  /*17d40*/  STL [R1+0x48], RZ ;  /* 0x000048ff01007387 */ /* 0x0003e20000100800 */
[----:B0-----:R-:W-:Y:S02]  /*17d50*/  LOP3.LUT R4, R3, R2, RZ, 0xfc, !PT ;  /* 0x0000000203047212 */ /* 0x001fe400078efcff */
[C---:B------:R-:W-:Y:S02]  /*17d60*/  LOP3.LUT R3, R0.reuse, 0x20, RZ, 0xfc, !PT ;  /* 0x0000002000037812 */ /* 0x040fe400078efcff */
[----:B------:R-:W-:Y:S01]  /*17d70*/  LOP3.LUT R2, R0, 0x40, RZ, 0xfc, !PT ;  /* 0x0000004000027812 */ /* 0x000fe200078efcff */
[----:B------:R-:W-:-:S05]  /*17d80*/  IMAD R0, R5, 0x2, R22 ;  /* 0x0000000205007824 */ /* 0x000fca00078e0216 */
[----:B------:R1:W-:Y:S02]  /*17d90*/  STL [R1+0x30], R0 ;  /* 0x0000300001007387 */ /* 0x0003e40000100800 */
.L_x_12575:
        /* <DEDUP_REMOVED lines=46> */
[----:B0-----:R-:W-:Y:S02]  /*18080*/  IMAD.U32 R6, RZ, RZ, UR5 ;  /* 0x00000005ff067e24 */ /* 0x001fe4000f8e00ff */
[----:B------:R-:W-:Y:S01]  /*18090*/  IMAD.U32 R7, RZ, RZ, UR4 ;  /* 0x00000004ff077e24 */ /* 0x000fe2000f8e00ff */
[----:B---3--:R0:W-:Y:S04]  /*180a0*/  STL [R1+0x40], R8 ;  /* 0x0000400801007387 */ /* 0x0081e80000100800 */
[----:B--2---:R0:W-:Y:S01]  /*180b0*/  STL [R1+0x28], R10 ;  /* 0x0000280a01007387 */ /* 0x0041e20000100800 */
[----:B------:R-:W-:Y:S01]  /*180c0*/  MOV R9, R8 ;  /* 0x0000000800097202 */ /* 0x000fe20000000f00 */
[----:B------:R-:W-:Y:S06]  /*180d0*/  @P2 BRA `(.L_x_12475) ;  /* 0x0000000000142947 */ /* 0x000fec0003800000 */
[----:B------:R-:W-:Y:S05]  /*180e0*/  @!P0 BRA `(.L_x_12475) ;  /* 0x0000000000108947 */ /* 0x000fea0003800000 */
[----:B0-----:R-:W2:Y:S04]  /*180f0*/  LDG.E R8, desc[UR38][R2.64] ;  /* 0x0000002602087981 */ /* 0x001ea8000c1e1900 */
[----:B------:R-:W2:Y:S02]  /*18100*/  LDG.E R2, desc[UR38][R2.64+0x4] ;  /* 0x0000042602027981 */ /* 0x000ea4000c1e1900 */
[----:B--2---:R-:W-:-:S05]  /*18110*/  IMAD.IADD R9, R2, 0x1, -R8 ;  /* 0x0000000102097824 */ /* 0x004fca00078e0a08 */
[----:B------:R1:W-:Y:S02]  /*18120*/  STL [R1+0x40], R9 ;  /* 0x0000400901007387 */ /* 0x0003e40000100800 */
.L_x_12475:
[----:B0-----:R-:W-:Y:S01]  /*18130*/  IMAD.MOV.U32 R8, RZ, RZ, R28 ;  /* 0x000000ffff087224 */ /* 0x001fe200078e001c */
[----:B------:R-:W-:Y:S02]  /*18140*/  ULDC.64 UR4, c[0x0][0xa20] ;  /* 0x0002880000047ab9 */ /* 0x000fe40000000a00 */
[----:B------:R-:W-:Y:S02]  /*18150*/  ISETP.NE.U32.AND P0, PT, RZ, UR4, PT ;  /* 0x00000004ff007c0c */ /* 0x000fe4000bf05070 */
[----:B------:R0:W-:Y:S02]  /*18160*/  STL [R1+0x10], R8 ;  /* 0x0000100801007387 */ /* 0x0001e40000100800 */
[----:B------:R-:W-:-:S13]  /*18170*/  ISETP.NE.AND.EX P0, PT, RZ, UR5, PT, P0 ;  /* 0x00000005ff007c0c */ /* 0x000fda000bf05300 */
[----:B0-----:R-:W-:Y:S05]  /*18180*/  @!P0 BRA `(.L_x_12476) ;  /* 0x0000000000108947 */ /* 0x001fea0003800000 */
[----:B------:R-:W-:-:S04]  /*18190*/  IADD3 R2, P0, R23, UR4, RZ ;  /* 0x0000000417027c10 */ /* 0x000fc8000ff1e0ff */
[----:B------:R-:W-:-:S05]  /*181a0*/  IADD3.X R3, R24, UR5, RZ, P0, !PT ;  /* 0x0000000518037c10 */ /* 0x000fca00087fe4ff */
[----:B------:R0:W5:Y:S01]  /*181b0*/  LDG.E R7, desc[UR38][R2.64] ;  /* 0x0000002602077981 */ /* 0x000162000c1e1900 */
[----:B------:R-:W-:Y:S05]  /*181c0*/  BRA `(.L_x_12477) ;  /* 0x0000000000247947 */ /* 0x000fea0003800000 */
.L_x_12476:
        /* <DEDUP_REMOVED lines=8> */
[----:B--2---:R-:W-:-:S07]  /*18250*/  IADD3 R7, -R7, R2, RZ ;  /* 0x0000000207077210 */ /* 0x004fce0007ffe1ff */
.L_x_12477:
[----:B0-----:R-:W2:Y:S01]  /*18260*/  @P1 LDG.E R2, desc[UR38][R4.64] ;  /* 0x0000002604021981 */ /* 0x001ea2000c1e1900 */
[----:B------:R-:W0:Y:S03]  /*18270*/  LDC R3, c[0x0][0x448] ;  /* 0x00011200ff037b82 */ /* 0x000e260000000800 */
[----:B------:R3:W2:Y:S01]  /*18280*/  @P1 LDG.E R4, desc[UR38][R4.64+0x4] ;  /* 0x0000042604041981 */ /* 0x0006a2000c1e1900 */
[----:B-----5:R-:W-:Y:S01]  /*18290*/  IMAD.IADD R7, R7, 0x1, -R10 ;  /* 0x0000000107077824 */ /* 0x020fe200078e0a0a */
[----:B------:R-:W-:Y:S01]  /*182a0*/  BSSY B0, `(.L_x_12478) ;  /* 0x0000169000007945 */ /* 0x000fe20003800000 */
[----:B0-----:R-:W-:-:S13]  /*182b0*/  ISETP.NE.AND P0, PT, R3, 0x1, PT ;  /* 0x000000010300780c */ /* 0x001fda0003f05270 */
[----:B------:R-:W0:Y:S08]  /*182c0*/  @P0 LDC R3, c[0x0][0x44c] ;  /* 0x00011300ff030b82 */ /* 0x000e300000000800 */
[----:B---3--:R-:W3:Y:S01]  /*182d0*/  @P0 LDC R5, c[0x0][0x450] ;  /* 0x00011400ff050b82 */ /* 0x008ee20000000800 */
[----:B--2---:R-:W-:Y:S02]  /*182e0*/  @P1 IMAD.IADD R6, R4, 0x1, -R2 ;  /* 0x0000000104061824 */ /* 0x004fe400078e0a02 */
[----:B------:R-:W-:-:S02]  /*182f0*/  IMAD R2, R17, 0xc0, RZ ;  /* 0x000000c011027824 */ /* 0x000fc400078e02ff */
[----:B------:R-:W-:Y:S02]  /*18300*/  IMAD.IADD R4, R7, 0x1, R6 ;  /* 0x0000000107047824 */ /* 0x000fe400078e0206 */
[----:B------:R-:W-:-:S03]  /*18310*/  VIADD R2, R2, 0xbf ;  /* 0x000000bf02027836 */ /* 0x000fc60000000000 */
[----:B------:R-:W-:Y:S01]  /*18320*/  IADD3 R20, R4, 0x80, -R9 ;  /* 0x0000008004147810 */ /* 0x000fe20007ffe809 */
[----:B0-----:R-:W-:Y:S01]  /*18330*/  @P0 IMAD.HI.U32 R3, R2, R3, RZ ;  /* 0x0000000302030227 */ /* 0x001fe200078e00ff */
[----:B------:R-:W-:Y:S01]  /*18340*/  IADD3 R21, R4, 0x7f, RZ ;  /* 0x0000007f04157810 */ /* 0x000fe20007ffe0ff */
[----:B------:R0:W-:Y:S03]  /*18350*/  STL [R1+0x24], R4 ;  /* 0x0000240401007387 */ /* 0x0001e60000100800 */
[----:B---3--:R-:W-:Y:S02]  /*18360*/  @P0 SHF.R.U32.HI R2, RZ, R5, R3 ;  /* 0x00000005ff020219 */ /* 0x008fe40000011603 */
[----:B------:R-:W-:-:S03]  /*18370*/  SHF.R.S32.HI R3, RZ, 0x1f, R21 ;  /* 0x0000001fff037819 */ /* 0x000fc60000011415 */
[----:B------:R-:W-:Y:S01]  /*18380*/  IMAD.IADD R2, R20, 0x1, R2 ;  /* 0x0000000114027824 */ /* 0x000fe200078e0202 */
[----:B------:R-:W-:-:S04]  /*18390*/  LEA.HI R21, R3, R21, RZ, 0x7 ;  /* 0x0000001503157211 */ /* 0x000fc800078f38ff */
[----:B------:R-:W-:Y:S02]  /*183a0*/  SHF.R.S32.HI R3, RZ, 0x1f, R2 ;  /* 0x0000001fff037819 */ /* 0x000fe40000011402 */
[----:B------:R-:W-:Y:S02]  /*183b0*/  SHF.R.S32.HI R21, RZ, 0x7, R21 ;  /* 0x00000007ff157819 */ /* 0x000fe40000011415 */
[----:B------:R-:W-:-:S04]  /*183c0*/  LEA.HI R3, R3, R2, RZ, 0x7 ;  /* 0x0000000203037211 */ /* 0x000fc800078f38ff */
[----:B------:R-:W-:-:S04]  /*183d0*/  SHF.R.S32.HI R3, RZ, 0x7, R3 ;  /* 0x00000007ff037819 */ /* 0x000fc80000011403 */
[----:B------:R-:W-:-:S05]  /*183e0*/  VIMNMX R3, R21, R3, PT ;  /* 0x0000000315037248 */ /* 0x000fca0003fe0100 */
[--C-:B------:R-:W-:Y:S02]  /*183f0*/  IMAD R3, R3, 0x80, -R7.reuse ;  /* 0x0000008003037824 */ /* 0x100fe400078e0a07 */
[----:B------:R-:W-:-:S03]  /*18400*/  IMAD.MOV R7, RZ, RZ, -R7 ;  /* 0x000000ffff077224 */ /* 0x000fc600078e0a07 */
[----:B------:R-:W-:Y:S02]  /*18410*/  VIMNMX R2, R3, R6, PT ;  /* 0x0000000603027248 */ /* 0x000fe40003fe0100 */
[----:B------:R-:W-:-:S04]  /*18420*/  VIMNMX R3, RZ, R7, !PT ;  /* 0x00000007ff037248 */ /* 0x000fc80007fe0100 */
[----:B------:R-:W-:Y:S02]  /*18430*/  ISETP.GT.AND P0, PT, R2, R3, PT ;  /* 0x000000030200720c */ /* 0x000fe40003f04270 */
[----:B------:R-:W-:-:S11]  /*18440*/  SHF.R.U32.HI R3, RZ, 0x7, R3 ;  /* 0x00000007ff037819 */ /* 0x000fd60000011603 */
[----:B------:R-:W-:-:S05]  /*18450*/  @P0 VIADD R2, R2, 0x7f ;  /* 0x0000007f02020836 */ /* 0x000fca0000000000 */
[----:B0-----:R-:W-:-:S04]  /*18460*/  @P0 SHF.R.S32.HI R4, RZ, 0x1f, R2 ;  /* 0x0000001fff040819 */ /* 0x001fc80000011402 */
[----:B------:R-:W-:Y:S02]  /*18470*/  @P0 LEA.HI R2, R4, R2, RZ, 0x7 ;  /* 0x0000000204020211 */ /* 0x000fe400078f38ff */
[-C--:B------:R-:W-:Y:S02]  /*18480*/  MOV R4, R3.reuse ;  /* 0x0000000300047202 */ /* 0x080fe40000000f00 */
        /* <DEDUP_REMOVED lines=11> */
.L_x_12629:
[----:B--2---:R-:W-:Y:S02]  /*18540*/  ISETP.NE.AND P0, PT, R14, RZ, PT ;  /* 0x000000ff0e00720c */ /* 0x004fe40003f05270 */
[----:B------:R-:W-:-:S11]  /*18550*/  PLOP3.LUT P6, PT, PT, PT, PT, 0x8, 0x0 ;  /* 0x000000000000781c */ /* 0x000fd60003fce170 */
[----:B------:R-:W-:Y:S05]  /*18560*/  @P0 BRA `(.L_x_12481) ;  /* 0x00000000000c0947 */ /* 0x000fea0003800000 */
[----:B------:R-:W-:-:S03]  /*18570*/  UMOV UR4, 0xffffffff ;  /* 0xffffffff00047882 */ /* 0x000fc60000000000 */
[----:B------:R-:W-:Y:S05]  /*18580*/  BRA.DIV UR4, `(.L_x_12482) ;  /* 0x0000006604fc7947 */ /* 0x000fea000b800000 */
[----:B------:R-:W-:-:S13]  /*18590*/  ELECT P6, URZ, PT ;  /* 0x00000000003f782f */ /* 0x000fda00038c0000 */
.L_x_12481:
        /* <DEDUP_REMOVED lines=9> */
.L_x_12632:
[----:B------:R-:W-:Y:S05]  /*18630*/  BSYNC B1 ;  /* 0x0000000000017941 */ /* 0x000fea0003800000 */
.L_x_12483:
[----:B------:R-:W-:Y:S04]  /*18640*/  BSSY B1, `(.L_x_12485) ;  /* 0x000008c000017945 */ /* 0x000fe80003800000 */
[----:B------:R-:W-:Y:S05]  /*18650*/  @!P6 BRA `(.L_x_12486) ;  /* 0x000000080028e947 */ /* 0x000fea0003800000 */
[----:B------:R-:W2:Y:S01]  /*18660*/  LDL R7, [R1+0x4] ;  /* 0x0000040001077983 */ /* 0x000ea20000100800 */
[----:B------:R-:W-:Y:S01]  /*18670*/  IMAD R8, R27, 0x8, R22 ;  /* 0x000000081b087824 */ /* 0x000fe200078e0216 */
[----:B------:R-:W3:Y:S01]  /*18680*/  S2R R6, SR_TID.X ;  /* 0x0000000000067919 */ /* 0x000ee20000002100 */
[----:B------:R-:W-:Y:S01]  /*18690*/  BSSY B2, `(.L_x_12487) ;  /* 0x0000006000027945 */ /* 0x000fe20003800000 */
[----:B---3--:R-:W-:-:S04]  /*186a0*/  LOP3.LUT R6, R6, 0x7f, RZ, 0xc0, !PT ;  /* 0x0000007f06067812 */ /* 0x008fc800078ec0ff */
[----:B------:R-:W-:Y:S02]  /*186b0*/  ISETP.NE.AND P1, PT, R6, RZ, PT ;  /* 0x000000ff0600720c */ /* 0x000fe40003f25270 */
[----:B--2---:R-:W-:-:S04]  /*186c0*/  SHF.L.U32 R10, R7, 0x1f, RZ ;  /* 0x0000001f070a7819 */ /* 0x004fc800000006ff */
[----:B------:R-:W2:Y:S02]  /*186d0*/  SYNCS.PHASECHK.TRANS64.TRYWAIT P0, [R8+URZ+0x2d8a0], R10 ;  /* 0x02d8a00a080075a7 */ /* 0x000ea4000800017f */
[----:B--2---:R-:W-:Y:S05]  /*186e0*/  @!P0 BRA `(.L_x_12488) ;  /* 0x0000006400d88947 */ /* 0x004fea0003800000 */
.L_x_12633:
[----:B------:R-:W-:Y:S05]  /*186f0*/  BSYNC B2 ;  /* 0x0000000000027941 */ /* 0x000fea0003800000 */
.L_x_12487:
[----:B------:R-:W-:Y:S04]  /*18700*/  BSSY B2, `(.L_x_12489) ;  /* 0x0000009000027945 */ /* 0x000fe80003800000 */
[----:B------:R-:W-:Y:S05]  /*18710*/  @P1 BRA `(.L_x_12490) ;  /* 0x00000000001c1947 */ /* 0x000fea0003800000 */
[----:B0-----:R-:W0:Y:S02]  /*18720*/  S2R R5, SR_TID.X ;  /* 0x0000000000057919 */ /* 0x001e240000002100 */
[----:B0-----:R-:W-:Y:S01]  /*18730*/  LOP3.LUT R6, R5, 0x1f, RZ, 0xc0, !PT ;  /* 0x0000001f05067812 */ /* 0x001fe200078ec0ff */
[----:B------:R-:W-:-:S03]  /*18740*/  IMAD.MOV.U32 R5, RZ, RZ, 0x6000 ;  /* 0x00006000ff057424 */ /* 0x000fc600078e00ff */
[----:B------:R-:W-:Y:S01]  /*18750*/  ISETP.NE.AND P0, PT, R6, RZ, PT ;  /* 0x000000ff0600720c */ /* 0x000fe20003f05270 */
[----:B------:R3:W-:-:S12]  /*18760*/  SYNCS.ARRIVE.TRANS64 RZ, [R8+URZ+0x2d890], R5 ;  /* 0x02d8900508ff79a7 */ /* 0x0007d8000800003f */
[----:B---3--:R-:W-:Y:S05]  /*18770*/  @!P0 BRA `(.L_x_12490) ;  /* 0x0000000000048947 */ /* 0x008fea0003800000 */
[----:B------:R-:W-:Y:S01]  /*18780*/  BPT.TRAP 0x1 ;  /* 0x000000040000795c */ /* 0x000fe20000300000 */
.L_x_12490:
[----:B------:R-:W-:Y:S05]  /*18790*/  BSYNC B2 ;  /* 0x0000000000027941 */ /* 0x000fea0003800000 */
.L_x_12489:
[----:B------:R-:W-:Y:S01]  /*187a0*/  MOV R14, RZ ;  /* 0x000000ff000e7202 */ /* 0x000fe20000000f00 */
[----:B------:R-:W-:Y:S01]  /*187b0*/  IMAD R6, R4, 0x80, R0 ;  /* 0x0000008004067824 */ /* 0x000fe200078e0200 */
[----:B------:R-:W-:Y:S01]  /*187c0*/  UIADD3 UR4, UP0, UR42, 0x570, URZ ;  /* 0x000005702a047890 */ /* 0x000fe2000ff1e03f */
[----:B------:R-:W-:Y:S01]  /*187d0*/  IMAD R7, R27, 0x6000, R22 ;  /* 0x000060001b077824 */ /* 0x000fe200078e0216 */
[----:B------:R-:W-:Y:S01]  /*187e0*/  R2UR UR10, R14 ;  /* 0x000000000e0a72ca */ /* 0x000fe200000e0000 */
[----:B------:R-:W-:Y:S01]  /*187f0*/  VIADD R6, R6, 0xffffff80 ;  /* 0xffffff8006067836 */ /* 0x000fe20000000000 */
[----:B------:R-:W-:Y:S01]  /*18800*/  PLOP3.LUT P0, PT, PT, PT, PT, 0x80, 0x0 ;  /* 0x000000000000781c */ /* 0x000fe20003f0f070 */
[----:B0-----:R-:W-:Y:S01]  /*18810*/  VIADD R5, R8, 0x2d890 ;  /* 0x0002d89008057836 */ /* 0x001fe20000000000 */
[----:B------:R-:W-:Y:S01]  /*18820*/  UIADD3.X UR5, URZ, UR43, URZ, UP0, !UPT ;  /* 0x0000002b3f057290 */ /* 0x000fe200087fe43f */
[----:B-1----:R-:W-:Y:S01]  /*18830*/  VIADD R9, R7, 0x15400 ;  /* 0x0001540007097836 */ /* 0x002fe20000000000 */
[----:B------:R-:W-:Y:S01]  /*18840*/  UMOV UR6, 0x0 ;  /* 0x0000000000067882 */ /* 0x000fe20000000000 */
[----:B------:R-:W-:-:S09]  /*18850*/  UMOV UR7, 0x12f00000 ;  /* 0x12f0000000077882 */ /* 0x000fd20000000000 */
.L_x_12491:
        /* <DEDUP_REMOVED lines=16> */
.L_x_12492:
        /* <DEDUP_REMOVED lines=16> */
.L_x_12493:
        /* <DEDUP_REMOVED lines=13> */
.L_x_12634:
[----:B------:R-:W-:Y:S05]  /*18b30*/  BSYNC B2 ;  /* 0x0000000000027941 */ /* 0x000fea0003800000 */
.L_x_12494:
[----:B------:R-:W-:Y:S01]  /*18b40*/  BSSY B2, `(.L_x_12496) ;  /* 0x000000b000027945 */ /* 0x000fe20003800000 */
[----:B0-2---:R-:W-:Y:S01]  /*18b50*/  IMAD.MOV.U32 R10, RZ, RZ, 0x0 ;  /* 0x00000000ff0a7424 */ /* 0x005fe200078e00ff */
[----:B------:R-:W-:Y:S02]  /*18b60*/  MOV R11, 0x12f00000 ;  /* 0x12f00000000b7802 */ /* 0x000fe40000000f00 */
        /* <DEDUP_REMOVED lines=8> */
.L_x_12497:
[----:B------:R-:W-:Y:S05]  /*18bf0*/  BSYNC B2 ;  /* 0x0000000000027941 */ /* 0x000fea0003800000 */
.L_x_12496:
        /* <DEDUP_REMOVED lines=8> */
.L_x_12498:
        /* <DEDUP_REMOVED lines=15> */
.L_x_12499:
        /* <DEDUP_REMOVED lines=15> */
.L_x_12500:
        /* <DEDUP_REMOVED lines=10> */
.L_x_12486:
[----:B------:R-:W-:Y:S05]  /*18f00*/  BSYNC B1 ;  /* 0x0000000000017941 */ /* 0x000fea0003800000 */
.L_x_12485:
[----:B0-----:R-:W2:Y:S01]  /*18f10*/  LDL.LU R5, [R1+0x4] ;  /* 0x0000040001057983 */ /* 0x001ea20000300800 */
[----:B------:R-:W-:Y:S01]  /*18f20*/  VIADD R27, R27, 0x1 ;  /* 0x000000011b1b7836 */ /* 0x000fe20000000000 */
[----:B------:R-:W-:Y:S01]  /*18f30*/  PLOP3.LUT P0, PT, PT, PT, PT, 0x8, 0x0 ;  /* 0x000000000000781c */ /* 0x000fe20003f0e170 */
[----:B-1----:R-:W-:-:S03]  /*18f40*/  VIADD R9, R4, 0xfffffffe ;  /* 0xfffffffe04097836 */ /* 0x002fc60000000000 */
[----:B------:R-:W-:Y:S02]  /*18f50*/  ISETP.NE.AND P1, PT, R27, 0x2, PT ;  /* 0x000000021b00780c */ /* 0x000fe40003f25270 */
[----:B------:R-:W-:Y:S02]  /*18f60*/  ISETP.GE.AND P2, PT, R9, R3, PT ;  /* 0x000000030900720c */ /* 0x000fe40003f46270 */
[----:B------:R-:W-:Y:S02]  /*18f70*/  SEL R4, RZ, 0x1, P1 ;  /* 0x00000001ff047807 */ /* 0x000fe40000800000 */
[----:B------:R-:W-:Y:S02]  /*18f80*/  SEL R27, R27, RZ, P1 ;  /* 0x000000ff1b1b7207 */ /* 0x000fe40000800000 */
[----:B--2---:R-:W-:-:S05]  /*18f90*/  LOP3.LUT R5, R5, R4, RZ, 0x3c, !PT ;  /* 0x0000000405057212 */ /* 0x004fca00078e3cff */
[----:B------:R0:W-:Y:S02]  /*18fa0*/  STL [R1+0x4], R5 ;  /* 0x0000040501007387 */ /* 0x0001e40000100800 */
[----:B------:R-:W-:Y:S05]  /*18fb0*/  @!P2 BRA `(.L_x_12479) ;  /* 0x00000008005ca947 */ /* 0x000fea0003800000 */
.L_x_12517:
[----:B------:R-:W-:Y:S05]  /*18fc0*/  YIELD ;  /* 0x0000000000007946 */ /* 0x000fea0003800000 */
[----:B------:R-:W-:Y:S04]  /*18fd0*/  BSSY B1, `(.L_x_12501) ;  /* 0x000008b000017945 */ /* 0x000fe80003800000 */
[----:B--2---:R-:W-:Y:S05]  /*18fe0*/  @!P6 BRA `(.L_x_12502) ;  /* 0x000000080024e947 */ /* 0x004fea0003800000 */
        /* <DEDUP_REMOVED lines=9> */
.L_x_12635:
[----:B------:R-:W-:Y:S05]  /*19080*/  BSYNC B2 ;  /* 0x0000000000027941 */ /* 0x000fea0003800000 */
.L_x_12503:
        /* <DEDUP_REMOVED lines=9> */
.L_x_12506:
[----:B------:R-:W-:Y:S05]  /*19120*/  BSYNC B2 ;  /* 0x0000000000027941 */ /* 0x000fea0003800000 */
.L_x_12505:
        /* <DEDUP_REMOVED lines=11> */
.L_x_12507:
        /* <DEDUP_REMOVED lines=16> */
.L_x_12508:
        /* <DEDUP_REMOVED lines=16> */
.L_x_12509:
        /* <DEDUP_REMOVED lines=13> */
.L_x_12636:
[----:B------:R-:W-:Y:S05]  /*194b0*/  BSYNC B2 ;  /* 0x0000000000027941 */ /* 0x000fea0003800000 */
.L_x_12510:
[----:B------:R-:W-:Y:S01]  /*194c0*/  BSSY B2, `(.L_x_12512) ;  /* 0x000000b000027945 */ /* 0x000fe20003800000 */
[----:B------:R-:W-:Y:S02]  /*194d0*/  IMAD.MOV.U32 R10, RZ, RZ, 0x0 ;  /* 0x00000000ff0a7424 */ /* 0x000fe400078e00ff */
[----:B------:R-:W-:Y:S01]  /*194e0*/  IMAD.MOV.U32 R11, RZ, RZ, 0x12f00000 ;  /* 0x12f00000ff0b7424 */ /* 0x000fe200078e00ff */
[----:B------:R-:W-:Y:S06]  /*194f0*/  @P2 BRA `(.L_x_12513) ;  /* 0x00000000001c2947 */ /* 0x000fec0003800000 */
[----:B------:R-:W2:Y:S02]  /*19500*/  S2R R4, SR_TID.X ;  /* 0x0000000000047919 */ /* 0x000ea40000002100 */
[----:B--2---:R-:W-:Y:S02]  /*19510*/  LOP3.LUT R15, R4, 0x1f, RZ, 0xc0, !PT ;  /* 0x0000001f040f7812 */ /* 0x004fe400078ec0ff */
[----:B------:R-:W-:Y:S02]  /*19520*/  MOV R4, 0x6000 ;  /* 0x0000600000047802 */ /* 0x000fe40000000f00 */
[----:B------:R-:W-:Y:S02]  /*19530*/  ISETP.NE.AND P1, PT, R15, RZ, PT ;  /* 0x000000ff0f00720c */ /* 0x000fe40003f25270 */
[----:B------:R2:W-:Y:S11]  /*19540*/  SYNCS.ARRIVE.TRANS64 RZ, [R8+URZ+0x2d8b0], R4 ;  /* 0x02d8b00408ff79a7 */ /* 0x0005f6000800003f */
[----:B--2---:R-:W-:Y:S05]  /*19550*/  @!P1 BRA `(.L_x_12513) ;  /* 0x0000000000049947 */ /* 0x004fea0003800000 */
[----:B------:R-:W-:Y:S01]  /*19560*/  BPT.TRAP 0x1 ;  /* 0x000000040000795c */ /* 0x000fe20000300000 */
.L_x_12513:
[----:B------:R-:W-:Y:S05]  /*19570*/  BSYNC B2 ;  /* 0x0000000000027941 */ /* 0x000fea0003800000 */
.L_x_12512:
        /* <DEDUP_REMOVED lines=8> */
.L_x_12514:
        /* <DEDUP_REMOVED lines=15> */
.L_x_12515:
        /* <DEDUP_REMOVED lines=15> */
.L_x_12516:
        /* <DEDUP_REMOVED lines=10> */
.L_x_12502:
[----:B------:R-:W-:Y:S05]  /*19880*/  BSYNC B1 ;  /* 0x0000000000017941 */ /* 0x000fea0003800000 */
.L_x_12501:
[----:B------:R-:W2:Y:S01]  /*19890*/  LDL.LU R7, [R1+0x4] ;  /* 0x0000040001077983 */ /* 0x000ea20000300800 */
[----:B------:R-:W-:Y:S02]  /*198a0*/  IADD3 R27, R27, 0x1, RZ ;  /* 0x000000011b1b7810 */ /* 0x000fe40007ffe0ff */
[C---:B------:R-:W-:Y:S01]  /*198b0*/  ISETP.GT.AND P2, PT, R9.reuse, R3, PT ;  /* 0x000000030900720c */ /* 0x040fe20003f44270 */
[----:B------:R-:W-:Y:S01]  /*198c0*/  VIADD R9, R9, 0xffffffff ;  /* 0xffffffff09097836 */ /* 0x000fe20000000000 */
[----:B------:R-:W-:-:S04]  /*198d0*/  ISETP.NE.AND P1, PT, R27, 0x2, PT ;  /* 0x000000021b00780c */ /* 0x000fc80003f25270 */
[----:B------:R-:W-:Y:S02]  /*198e0*/  SEL R4, RZ, 0x1, P1 ;  /* 0x00000001ff047807 */ /* 0x000fe40000800000 */
[----:B------:R-:W-:Y:S02]  /*198f0*/  SEL R27, R27, RZ, P1 ;  /* 0x000000ff1b1b7207 */ /* 0x000fe40000800000 */
[----:B--2---:R-:W-:-:S05]  /*19900*/  LOP3.LUT R7, R7, R4, RZ, 0x3c, !PT ;  /* 0x0000000407077212 */ /* 0x004fca00078e3cff */
[----:B------:R2:W-:Y:S01]  /*19910*/  STL [R1+0x4], R7 ;  /* 0x0000040701007387 */ /* 0x0005e20000100800 */
[----:B------:R-:W-:Y:S05]  /*19920*/  @P2 BRA `(.L_x_12517) ;  /* 0xfffffff400a42947 */ /* 0x000fea000383ffff */
.L_x_12479:
[----:B------:R-:W-:Y:S05]  /*19930*/  BSYNC B0 ;  /* 0x0000000000007941 */ /* 0x000fea0003800000 */
.L_x_12478:
[----:B------:R-:W3:Y:S01]  /*19940*/  LDC R0, c[0x0][0x448] ;  /* 0x00011200ff007b82 */ /* 0x000ee20000000800 */
[----:B------:R-:W-:Y:S01]  /*19950*/  IMAD.MOV.U32 R2, RZ, RZ, 0xc0 ;  /* 0x000000c0ff027424 */ /* 0x000fe200078e00ff */
[----:B------:R-:W-:Y:S05]  /*19960*/  @!P0 WARPSYNC.ALL ;  /* 0x0000000000008948 */ /* 0x000fea0003800000 */
[----:B------:R-:W-:Y:S01]  /*19970*/  IMAD R2, R17, R2, 0xbf ;  /* 0x000000bf11027424 */ /* 0x000fe200078e0202 */
[----:B------:R-:W-:Y:S01]  /*19980*/  BSSY B7, `(.L_x_12518) ;  /* 0x000035b000077945 */ /* 0x000fe20003800000 */
[----:B------:R-:W-:Y:S01]  /*19990*/  @!P0 BAR.SYNC.DEFER_BLOCKING 0xc, 0x200 ;  /* 0x0308000000008b1d */ /* 0x000fe20000010000 */
[----:B---3--:R-:W-:-:S13]  /*199a0*/  ISETP.NE.AND P1, PT, R0, 0x1, PT ;  /* 0x000000010000780c */ /* 0x008fda0003f25270 */
[----:B------:R-:W3:Y:S08]  /*199b0*/  @P1 LDC R0, c[0x0][0x44c] ;  /* 0x00011300ff001b82 */ /* 0x000ef00000000800 */
[----:B------:R-:W4:Y:S01]  /*199c0*/  @P1 LDC R3, c[0x0][0x450] ;  /* 0x00011400ff031b82 */ /* 0x000f220000000800 */
[----:B---3--:R-:W-:-:S05]  /*199d0*/  @P1 IMAD.HI.U32 R0, R2, R0, RZ ;  /* 0x0000000002001227 */ /* 0x008fca00078e00ff */
[----:B----4-:R-:W-:-:S05]  /*199e0*/  @P1 SHF.R.U32.HI R2, RZ, R3, R0 ;  /* 0x00000003ff021219 */ /* 0x010fca0000011600 */
[----:B------:R-:W-:-:S05]  /*199f0*/  IMAD.IADD R2, R20, 0x1, R2 ;  /* 0x0000000114027824 */ /* 0x000fca00078e0202 */
[----:B------:R-:W-:-:S04]  /*19a00*/  SHF.R.S32.HI R0, RZ, 0x1f, R2 ;  /* 0x0000001fff007819 */ /* 0x000fc80000011402 */
[----:B------:R-:W-:-:S04]  /*19a10*/  LEA.HI R0, R0, R2, RZ, 0x7 ;  /* 0x0000000200007211 */ /* 0x000fc800078f38ff */
[----:B------:R-:W-:-:S04]  /*19a20*/  SHF.R.S32.HI R0, RZ, 0x7, R0 ;  /* 0x00000007ff007819 */ /* 0x000fc80000011400 */
[----:B------:R-:W-:-:S04]  /*19a30*/  VIMNMX R4, R21, R0, PT ;  /* 0x0000000015047248 */ /* 0x000fc80003fe0100 */
[----:B------:R-:W-:Y:S01]  /*19a40*/  ISETP.GT.AND P0, PT, R4, RZ, PT ;  /* 0x000000ff0400720c */ /* 0x000fe20003f04270 */
[----:B------:R3:W-:-:S12]  /*19a50*/  STL [R1+0x34], R4 ;  /* 0x0000340401007387 */ /* 0x0007d80000100800 */
[----:B---3--:R-:W-:Y:S05]  /*19a60*/  @P0 BRA `(.L_x_12519) ;  /* 0x0000000000440947 */ /* 0x008fea0003800000 */
[----:B------:R-:W3:Y:S02]  /*19a70*/  S2R R4, SR_TID.X ;  /* 0x0000000000047919 */ /* 0x000ee40000002100 */
[----:B---3--:R-:W-:-:S04]  /*19a80*/  LOP3.LUT R4, R4, 0x7f, RZ, 0xc0, !PT ;  /* 0x0000007f04047812 */ /* 0x008fc800078ec0ff */
[----:B------:R-:W-:-:S13]  /*19a90*/  ISETP.NE.AND P0, PT, R4, RZ, PT ;  /* 0x000000ff0400720c */ /* 0x000fda0003f05270 */
[----:B------:R-:W-:Y:S05]  /*19aa0*/  @P0 BRA `(.L_x_12520) ;  /* 0x0000003400200947 */ /* 0x000fea0003800000 */
[----:B0-----:R-:W0:Y:S01]  /*19ab0*/  S2R R5, SR_LANEID ;  /* 0x0000000000057919 */ /* 0x001e220000000000 */
[----:B------:R-:W-:Y:S01]  /*19ac0*/  VOTEU.ANY UR4, UPT, PT ;  /* 0x0000000000047886 */ /* 0x000fe200038e0100 */
[----:B------:R-:W3:Y:S01]  /*19ad0*/  LDC.64 R2, c[0x0][0xc60] ;  /* 0x00031800ff027b82 */ /* 0x000ee20000000a00 */
[----:B------:R-:W0:Y:S02]  /*19ae0*/  FLO.U32 R0, UR4 ;  /* 0x0000000400007d00 */ /* 0x000e2400080e0000 */
[----:B0-----:R-:W-:-:S06]  /*19af0*/  ISETP.EQ.U32.AND P0, PT, R0, R5, PT ;  /* 0x000000050000720c */ /* 0x001fcc0003f02070 */
[----:B------:R-:W3:Y:S07]  /*19b00*/  POPC R5, UR4 ;  /* 0x0000000400057d09 */ /* 0x000eee0008000000 */
[----:B---3--:R-:W3:Y:S01]  /*19b10*/  @P0 ATOMG.E.ADD.STRONG.GPU PT, R3, desc[UR38][R2.64], R5 ;  /* 0x00000005020309a8 */ /* 0x008ee200081ee1e6 */
[----:B------:R-:W0:Y:S02]  /*19b20*/  S2R R4, SR_LTMASK ;  /* 0x0000000000047919 */ /* 0x000e240000003900 */
[----:B0-----:R-:W-:-:S04]  /*19b30*/  LOP3.LUT R4, R4, UR4, RZ, 0xc0, !PT ;  /* 0x0000000404047c12 */ /* 0x001fc8000f8ec0ff */
[----:B--2---:R-:W0:Y:S01]  /*19b40*/  POPC R7, R4 ;  /* 0x0000000400077309 */ /* 0x004e220000000000 */
[----:B---3--:R-:W0:Y:S02]  /*19b50*/  SHFL.IDX PT, R0, R3, R0, 0x1f ;  /* 0x00001f0003007589 */ /* 0x008e2400000e0000 */
[----:B0-----:R-:W-:Y:S01]  /*19b60*/  IADD3 R16, R0, UR37, R7 ;  /* 0x0000002500107c10 */ /* 0x001fe2000fffe007 */
[----:B------:R-:W-:Y:S06]  /*19b70*/  BRA `(.L_x_12520) ;  /* 0x0000003000ec7947 */ /* 0x000fec0003800000 */
.L_x_12519:
        /* <DEDUP_REMOVED lines=19> */
[----:B01----:R-:W-:Y:S05]  /*19cb0*/  CALL.ABS.NOINC R2 ;  /* 0x0000000002007343 */ /* 0x003fea0003c00000 */
.L_x_12522:
[----:B------:R-:W-:Y:S05]  /*19cc0*/  BSYNC B6 ;  /* 0x0000000000067941 */ /* 0x000fea0003800000 */
.L_x_12521:
        /* <DEDUP_REMOVED lines=8> */
[----:B------:R3:W4:Y:S01]  /*19d50*/  LDC.64 R2, c[0x4][R26] ;  /* 0x010000001a027b82 */ /* 0x0007220000000a00 */
[----:B------:R-:W-:Y:S01]  /*19d60*/  MOV R4, UR6 ;  /* 0x0000000600047c02 */ /* 0x000fe20008000f00 */
[----:B0-----:R-:W-:Y:S01]  /*19d70*/  IMAD.U32 R5, RZ, RZ, UR7 ;  /* 0x00000007ff057e24 */ /* 0x001fe2000f8e00ff */
[----:B------:R-:W-:Y:S01]  /*19d80*/  MOV R11, UR5 ;  /* 0x00000005000b7c02 */ /* 0x000fe20008000f00 */
[----:B------:R-:W-:Y:S02]  /*19d90*/  IMAD.U32 R6, RZ, RZ, UR8 ;  /* 0x00000008ff067e24 */ /* 0x000fe4000f8e00ff */
[----:B--2---:R-:W-:-:S02]  /*19da0*/  IMAD.U32 R7, RZ, RZ, UR9 ;  /* 0x00000009ff077e24 */ /* 0x004fc4000f8e00ff */
[----:B------:R-:W-:Y:S02]  /*19db0*/  IMAD.U32 R10, RZ, RZ, UR4 ;  /* 0x00000004ff0a7e24 */ /* 0x000fe4000f8e00ff */
[----:B------:R-:W-:Y:S02]  /*19dc0*/  IMAD.MOV.U32 R8, RZ, RZ, 0x70 ;  /* 0x00000070ff087424 */ /* 0x000fe400078e00ff */
[----:B------:R-:W-:Y:S02]  /*19dd0*/  IMAD.MOV.U32 R12, RZ, RZ, 0x1 ;  /* 0x00000001ff0c7424 */ /* 0x000fe400078e00ff */
[----:B---3--:R-:W-:-:S07]  /*19de0*/  IMAD.MOV.U32 R13, RZ, RZ, RZ ;  /* 0x000000ffff0d7224 */ /* 0x008fce00078e00ff */
[----:B------:R-:W-:-:S07]  /*19df0*/  LEPC R20, `(.L_x_12525) ;  /* 0x000000001014794e */ /* 0x000fce0000000000 */
[----:B-1--4-:R-:W-:Y:S05]  /*19e00*/  CALL.ABS.NOINC R2 ;  /* 0x0000000002007343 */ /* 0x012fea0003c00000 */
.L_x_12525:
        /* <DEDUP_REMOVED lines=15> */
.L_x_12524:
[----:B------:R-:W-:Y:S05]  /*19f00*/  BSYNC B6 ;  /* 0x0000000000067941 */ /* 0x000fea0003800000 */
.L_x_12523:
[----:B------:R3:W4:Y:S01]  /*19f10*/  LDL R20, [R1+0x10] ;  /* 0x0000100001147983 */ /* 0x0007220000100800 */
[----:B------:R-:W-:Y:S01]  /*19f20*/  ULDC.64 UR4, c[0x0][0x9f8] ;  /* 0x00027e0000047ab9 */ /* 0x000fe20000000a00 */
[----:B--2---:R-:W2:Y:S01]  /*19f30*/  LDC R7, c[0x0][0x430] ;  /* 0x00010c00ff077b82 */ /* 0x004ea20000000800 */
[----:B------:R-:W-:Y:S01]  /*19f40*/  ISETP.NE.U32.AND P0, PT, RZ, UR4, PT ;  /* 0x00000004ff007c0c */ /* 0x000fe2000bf05070 */
[----:B------:R-:W3:Y:S03]  /*19f50*/  LDL R26, [R1+0x34] ;  /* 0x00003400011a7983 */ /* 0x000ee60000100800 */
[----:B------:R-:W-:Y:S01]  /*19f60*/  ISETP.NE.AND.EX P0, PT, RZ, UR5, PT, P0 ;  /* 0x00000005ff007c0c */ /* 0x000fe2000bf05300 */
[----:B------:R-:W3:Y:S04]  /*19f70*/  LDL R6, [R1+0x24] ;  /* 0x0000240001067983 */ /* 0x000ee80000100800 */
[----:B------:R-:W3:Y:S04]  /*19f80*/  LDL R21, [R1+0x28] ;  /* 0x0000280001157983 */ /* 0x000ee80000100800 */
[----:B------:R-:W3:Y:S04]  /*19f90*/  LDL.LU R11, [R1] ;  /* 0x00000000010b7983 */ /* 0x000ee80000300800 */
[----:B------:R-:W-:Y:S01]  /*19fa0*/  @P0 IADD3 R2, P1, R23, UR4, RZ ;  /* 0x0000000417020c10 */ /* 0x000fe2000ff3e0ff */
[----:B------:R-:W0:Y:S01]  /*19fb0*/  S2R R4, SR_TID.X ;  /* 0x0000000000047919 */ /* 0x000e220000002100 */
[----:B------:R-:W-:-:S02]  /*19fc0*/  ULDC UR4, c[0x0][0x2f4] ;  /* 0x0000bd0000047ab9 */ /* 0x000fc40000000800 */
[----:B------:R-:W-:Y:S01]  /*19fd0*/  @P0 IADD3.X R3, R24, UR5, RZ, P1, !PT ;  /* 0x0000000518030c10 */ /* 0x000fe20008ffe4ff */
[----:B------:R-:W1:Y:S04]  /*19fe0*/  S2R R0, SR_TID.X ;  /* 0x0000000000007919 */ /* 0x000e680000002100 */
[----:B----4-:R-:W4:Y:S01]  /*19ff0*/  @P0 LDG.E R20, desc[UR38][R2.64] ;  /* 0x0000002602140981 */ /* 0x010f22000c1e1900 */
[----:B--2---:R-:W-:Y:S01]  /*1a000*/  ISETP.NE.AND P1, PT, R7, 0x1, PT ;  /* 0x000000010700780c */ /* 0x004fe20003f25270 */
[----:B0-----:R-:W-:Y:S01]  /*1a010*/  IMAD.SHL.U32 R5, R4, 0x20, RZ ;  /* 0x0000002004057824 */ /* 0x001fe200078e00ff */
[----:B-1----:R-:W-:Y:S01]  /*1a020*/  LOP3.LUT R0, R0, 0x7f, RZ, 0xc0, !PT ;  /* 0x0000007f00007812 */ /* 0x002fe200078ec0ff */
[----:B---3--:R-:W-:-:S03]  /*1a030*/  VIADD R26, R26, 0xffffffff ;  /* 0xffffffff1a1a7836 */ /* 0x008fc60000000000 */
[----:B------:R-:W-:Y:S02]  /*1a040*/  SHF.R.U32.HI R0, RZ, 0x2, R0 ;  /* 0x00000002ff007819 */ /* 0x000fe40000011600 */
[----:B------:R-:W-:Y:S02]  /*1a050*/  LOP3.LUT R5, R5, 0x60, RZ, 0xc0, !PT ;  /* 0x0000006005057812 */ /* 0x000fe400078ec0ff */
[----:B------:R-:W-:-:S03]  /*1a060*/  SHF.L.U32 R10, R26, 0x7, RZ ;  /* 0x000000071a0a7819 */ /* 0x000fc600000006ff */
[----:B------:R-:W0:Y:S01]  /*1a070*/  @P1 LDC R4, c[0x0][0x434] ;  /* 0x00010d00ff041b82 */ /* 0x000e220000000800 */
[----:B------:R-:W-:-:S07]  /*1a080*/  LOP3.LUT R0, R10, R0, R5, 0xfe, !PT ;  /* 0x000000000a007212 */ /* 0x000fce00078efe05 */
[----:B------:R-:W1:Y:S01]  /*1a090*/  @P1 LDC R5, c[0x0][0x438] ;  /* 0x00010e00ff051b82 */ /* 0x000e620000000800 */
[----:B------:R-:W2:Y:S01]  /*1a0a0*/  S2R R12, SR_TID.X ;  /* 0x00000000000c7919 */ /* 0x000ea20000002100 */
[----:B------:R-:W-:Y:S01]  /*1a0b0*/  LOP3.LUT R11, R11, 0xfffffff7, RZ, 0xc0, !PT ;  /* 0xfffffff70b0b7812 */ /* 0x000fe200078ec0ff */
[----:B--2---:R-:W-:-:S05]  /*1a0c0*/  IMAD.SHL.U32 R12, R12, 0x8, RZ ;  /* 0x000000080c0c7824 */ /* 0x004fca00078e00ff */
[----:B------:R-:W-:-:S04]  /*1a0d0*/  LOP3.LUT R12, R12, 0x18, RZ, 0xc0, !PT ;  /* 0x000000180c0c7812 */ /* 0x000fc800078ec0ff */
[----:B------:R-:W-:Y:S01]  /*1a0e0*/  LOP3.LUT R13, R12, 0x20, RZ, 0xfc, !PT ;  /* 0x000000200c0d7812 */ /* 0x000fe200078efcff */
[----:B------:R-:W-:Y:S01]  /*1a0f0*/  UMOV UR5, 0xffffffff ;  /* 0xffffffff00057882 */ /* 0x000fe20000000000 */
[----:B----4-:R-:W-:Y:S01]  /*1a100*/  @P0 STL [R1+0x10], R20 ;  /* 0x0000101401000387 */ /* 0x010fe20000100800 */
[C---:B------:R-:W-:Y:S01]  /*1a110*/  ISETP.GE.AND P0, PT, R0.reuse, R6, PT ;  /* 0x000000060000720c */ /* 0x040fe20003f06270 */
[----:B------:R-:W-:-:S04]  /*1a120*/  IMAD.IADD R0, R0, 0x1, R21 ;  /* 0x0000000100007824 */ /* 0x000fc800078e0215 */
[----:B0-----:R-:W-:-:S08]  /*1a130*/  @P1 IMAD.HI.U32 R4, R0, R4, RZ ;  /* 0x0000000400041227 */ /* 0x001fd000078e00ff */
[----:B------:R-:W0:Y:S01]  /*1a140*/  @!P0 LDC.64 R2, c[0x0][0x428] ;  /* 0x00010a00ff028b82 */ /* 0x000e220000000a00 */
[----:B------:R-:W-:Y:S01]  /*1a150*/  IMAD.MOV.U32 R6, RZ, RZ, R0 ;  /* 0x000000ffff067224 */ /* 0x000fe200078e0000 */
        /* <DEDUP_REMOVED lines=9> */
[----:B------:R-:W-:Y:S01]  /*1a1f0*/  IMAD.U32 R5, RZ, RZ, UR40 ;  /* 0x00000028ff057e24 */ /* 0x000fe2000f8e00ff */
[----:B------:R0:W-:Y:S01]  /*1a200*/  STL [R1+0x2c], R8 ;  /* 0x00002c0801007387 */ /* 0x0001e20000100800 */
[----:B------:R-:W-:-:S03]  /*1a210*/  @!P0 IMAD.IADD R0, R7, 0x1, R0 ;  /* 0x0000000107008824 */ /* 0x000fc600078e0200 */
[----:B------:R-:W-:Y:S02]  /*1a220*/  ISETP.NE.AND P2, PT, R5, 0x3, PT ;  /* 0x000000030500780c */ /* 0x000fe40003f45270 */
[C---:B0-----:R-:W-:Y:S02]  /*1a230*/  @!P0 LEA R8, P1, R6.reuse, R2, 0x2 ;  /* 0x0000000206088211 */ /* 0x041fe400078210ff */
[----:B------:R-:W-:Y:S02]  /*1a240*/  MOV R2, RZ ;  /* 0x000000ff00027202 */ /* 0x000fe40000000f00 */
        /* <DEDUP_REMOVED lines=12> */
[----:B------:R-:W-:-:S05]  /*1a310*/  @P0 LOP3.LUT R11, R11, 0x1, RZ, 0xfc, !PT ;  /* 0x000000010b0b0812 */ /* 0x000fca00078efcff */
[----:B------:R0:W-:Y:S01]  /*1a320*/  STL [R1], R11 ;  /* 0x0000000b01007387 */ /* 0x0001e20000100800 */
[----:B------:R-:W-:Y:S05]  /*1a330*/  BRA.DIV UR5, `(.L_x_12526) ;  /* 0x0000004e05147947 */ /* 0x000fea000b800000 */
.L_x_12639:
[----:B------:R-:W-:-:S05]  /*1a340*/  SHF.R.S32.HI R5, RZ, 0x1f, R18 ;  /* 0x0000001fff057819 */ /* 0x000fca0000011412 */
[----:B------:R1:W-:Y:S01]  /*1a350*/  STL [R1+0xc], R5 ;  /* 0x00000c0501007387 */ /* 0x0003e20000100800 */
[----:B------:R-:W-:Y:S05]  /*1a360*/  @!P2 BRA `(.L_x_12527) ;  /* 0x000000000004a947 */ /* 0x000fea0003800000 */
[----:B------:R-:W-:Y:S01]  /*1a370*/  BPT.TRAP 0x1 ;  /* 0x000000040000795c */ /* 0x000fe20000300000 */
.L_x_12527:
[----:B------:R-:W-:Y:S01]  /*1a380*/  SHF.R.S32.HI R3, RZ, 0x1f, R4 ;  /* 0x0000001fff037819 */ /* 0x000fe20000011404 */
[----:B------:R-:W-:Y:S01]  /*1a390*/  ULDC.64 UR4, c[0x0][0x328] ;  /* 0x0000ca0000047ab9 */ /* 0x000fe20000000a00 */
[----:B0----5:R-:W-:Y:S01]  /*1a3a0*/  SHF.R.S32.HI R8, RZ, 0x1f, R2 ;  /* 0x0000001fff087819 */ /* 0x021fe20000011402 */
        /* <DEDUP_REMOVED lines=13> */
[----:B------:R-:W-:-:S04]  /*1a480*/  IMAD.WIDE.U32 R6, R18, UR4, R6 ;  /* 0x0000000412067c25 */ /* 0x000fc8000f8e0006 */
[----:B------:R-:W-:Y:S01]  /*1a490*/  IMAD R0, R18, UR5, R0 ;  /* 0x0000000512007c24 */ /* 0x000fe2000f8e0200 */
[----:B------:R-:W-:Y:S02]  /*1a4a0*/  ULDC.64 UR4, c[0x0][0x318] ;  /* 0x0000c60000047ab9 */ /* 0x000fe40000000a00 */
[----:B------:R-:W-:Y:S02]  /*1a4b0*/  LEA R23, P0, R6, UR4, 0x1 ;  /* 0x0000000406177c11 */ /* 0x000fe4000f8008ff */
[----:B------:R-:W-:Y:S01]  /*1a4c0*/  IADD3 R24, R7, R0, RZ ;  /* 0x0000000007187210 */ /* 0x000fe20007ffe0ff */
[----:B------:R-:W-:-:S03]  /*1a4d0*/  IMAD R0, R25, 0x8, R22 ;  /* 0x0000000819007824 */ /* 0x000fc600078e0216 */
[----:B------:R-:W-:-:S06]  /*1a4e0*/  LEA.HI.X R24, R6, UR5, R24, 0x1, P0 ;  /* 0x0000000506187c11 */ /* 0x000fcc00080f0c18 */
[----:B------:R-:W0:Y:S02]  /*1a4f0*/  SYNCS.PHASECHK.TRANS64.TRYWAIT P0, [R0+URZ+0x2d840], R5 ;  /* 0x02d84005000075a7 */ /* 0x000e24000800017f */
[----:B0-----:R-:W-:Y:S05]  /*1a500*/  @!P0 BRA `(.L_x_12529) ;  /* 0x0000004800d48947 */ /* 0x001fea0003800000 */
.L_x_12640:
[----:B------:R-:W-:Y:S05]  /*1a510*/  BSYNC B0 ;  /* 0x0000000000007941 */ /* 0x000fea0003800000 */
.L_x_12528:
[----:B------:R-:W2:Y:S01]  /*1a520*/  LDL R6, [R1] ;  /* 0x0000000001067983 */ /* 0x000ea20000100800 */
[----:B------:R-:W-:-:S03]  /*1a530*/  ULDC.64 UR4, c[0x0][0x300] ;  /* 0x0000c00000047ab9 */ /* 0x000fc60000000a00 */
[----:B------:R-:W3:Y:S04]  /*1a540*/  LDL R7, [R1+0xc] ;  /* 0x00000c0001077983 */ /* 0x000ee80000100800 */
[----:B------:R-:W4:Y:S04]  /*1a550*/  LDL R9, [R1+0x14] ;  /* 0x0000140001097983 */ /* 0x000f280000100800 */
[----:B------:R-:W5:Y:S01]  /*1a560*/  LDL R12, [R1+0x24] ;  /* 0x00002400010c7983 */ /* 0x000f620000100800 */
        /* <DEDUP_REMOVED lines=10> */
[----:B------:R-:W-:Y:S01]  /*1a610*/  IMAD.MOV.U32 R2, RZ, RZ, R4 ;  /* 0x000000ffff027224 */ /* 0x000fe200078e0004 */
[C---:B--2---:R-:W-:Y:S02]  /*1a620*/  LOP3.LUT P4, RZ, R6.reuse, 0x4, RZ, 0xc0, !PT ;  /* 0x0000000406ff7812 */ /* 0x044fe4000788c0ff */
[C---:B------:R-:W-:Y:S02]  /*1a630*/  LOP3.LUT P3, RZ, R6.reuse, 0x2, RZ, 0xc0, !PT ;  /* 0x0000000206ff7812 */ /* 0x040fe4000786c0ff */
[----:B------:R-:W-:Y:S02]  /*1a640*/  LOP3.LUT P2, RZ, R6, 0x1, RZ, 0xc0, !PT ;  /* 0x0000000106ff7812 */ /* 0x000fe4000784c0ff */
[----:B------:R-:W0:Y:S01]  /*1a650*/  S2R R6, SR_TID.X ;  /* 0x0000000000067919 */ /* 0x000e220000002100 */
[----:B---3--:R-:W-:Y:S01]  /*1a660*/  IMAD R4, R7, UR4, RZ ;  /* 0x0000000407047c24 */ /* 0x008fe2000f8e02ff */
[----:B0-----:R-:W-:-:S04]  /*1a670*/  LOP3.LUT R6, R6, 0x7f, RZ, 0xc0, !PT ;  /* 0x0000007f06067812 */ /* 0x001fc800078ec0ff */
[----:B------:R-:W-:Y:S02]  /*1a680*/  SHF.R.U32.HI R11, RZ, 0x2, R6 ;  /* 0x00000002ff0b7819 */ /* 0x000fe40000011606 */
[----:B------:R-:W0:Y:S01]  /*1a690*/  S2R R6, SR_TID.X ;  /* 0x0000000000067919 */ /* 0x000e220000002100 */
[C---:B------:R-:W-:Y:S02]  /*1a6a0*/  IMAD R7, R18.reuse, UR5, R4 ;  /* 0x0000000512077c24 */ /* 0x040fe4000f8e0204 */
[----:B------:R-:W-:Y:S01]  /*1a6b0*/  IMAD.WIDE.U32 R4, R18, UR4, R2 ;  /* 0x0000000412047c25 */ /* 0x000fe2000f8e0002 */
[----:B------:R-:W-:Y:S01]  /*1a6c0*/  ULDC.64 UR4, c[0x0][0x2e8] ;  /* 0x0000ba0000047ab9 */ /* 0x000fe20000000a00 */
[----:B-----5:R-:W-:Y:S02]  /*1a6d0*/  IADD3 R3, -R11, R12, -R10 ;  /* 0x0000000c0b037210 */ /* 0x020fe40007ffe90a */
[----:B----4-:R-:W-:Y:S01]  /*1a6e0*/  IMAD R8, R25, 0x3000, R9 ;  /* 0x0000300019087824 */ /* 0x010fe200078e0209 */
[----:B------:R-:W-:-:S02]  /*1a6f0*/  IADD3 R7, R5, R7, RZ ;  /* 0x0000000705077210 */ /* 0x000fc40007ffe0ff */
[----:B------:R-:W-:Y:S01]  /*1a700*/  LEA R2, P0, R4, UR4, 0x1 ;  /* 0x0000000404027c11 */ /* 0x000fe2000f8008ff */
[----:B------:R-:W-:-:S03]  /*1a710*/  UMOV UR4, 0xffffffff ;  /* 0xffffffff00047882 */ /* 0x000fc60000000000 */
[----:B------:R-:W-:Y:S02]  /*1a720*/  LEA.HI.X R7, R4, UR5, R7, 0x1, P0 ;  /* 0x0000000504077c11 */ /* 0x000fe400080f0c07 */
[----:B------:R-:W-:Y:S01]  /*1a730*/  ISETP.GE.AND P0, PT, R3, 0x1, PT ;  /* 0x000000010300780c */ /* 0x000fe20003f06270 */
[----:B0-----:R-:W-:-:S05]  /*1a740*/  IMAD.SHL.U32 R9, R6, 0x8, RZ ;  /* 0x0000000806097824 */ /* 0x001fca00078e00ff */
[----:B------:R-:W-:Y:S01]  /*1a750*/  LOP3.LUT R9, R9, 0x18, RZ, 0xc0, !PT ;  /* 0x0000001809097812 */ /* 0x000fe200078ec0ff */
[----:B------:R-:W-:Y:S06]  /*1a760*/  BRA.DIV UR4, `(.L_x_12530) ;  /* 0x0000004a04507947 */ /* 0x000fec000b800000 */
[----:B------:R-:W0:Y:S04]  /*1a770*/  SHFL.IDX PT, R4, R2, RZ, 0x1c1f ;  /* 0x001c1fff02047589 */ /* 0x000e2800000e0000 */
[----:B------:R-:W1:Y:S01]  /*1a780*/  SHFL.IDX PT, R6, R7, RZ, 0x1c1f ;  /* 0x001c1fff07067589 */ /* 0x000e6200000e0000 */
[----:B0-----:R-:W-:-:S05]  /*1a790*/  @P0 LEA R5, P1, R9, R4, 0x1 ;  /* 0x0000000409050211 */ /* 0x001fca00078208ff */
[----:B-1----:R-:W-:Y:S01]  /*1a7a0*/  @P0 IMAD.X R4, RZ, RZ, R6, P1 ;  /* 0x000000ffff040224 */ /* 0x002fe200008e0606 */
[----:B------:R-:W-:Y:S01]  /*1a7b0*/  ISETP.GE.AND P1, PT, R3, 0x21, PT ;  /* 0x000000210300780c */ /* 0x000fe20003f26270 */
[----:B------:R-:W-:-:S03]  /*1a7c0*/  @P0 IMAD R6, R8, 0x2, R22 ;  /* 0x0000000208060824 */ /* 0x000fc600078e0216 */
        /* <DEDUP_REMOVED lines=10> */
[----:B-1----:R-:W-:Y:S01]  /*1a870*/  @P1 IMAD.X R4, RZ, RZ, R6, P0 ;  /* 0x000000ffff041224 */ /* 0x002fe200000e0606 */
[----:B------:R-:W-:-:S04]  /*1a880*/  @P1 LEA R6, R8, R22, 0x1 ;  /* 0x0000001608061211 */ /* 0x000fc800078e08ff */
        /* <DEDUP_REMOVED lines=12> */
[----:B-1----:R-:W-:Y:S02]  /*1a950*/  @P1 IMAD.X R4, RZ, RZ, R6, P0 ;  /* 0x000000ffff041224 */ /* 0x002fe400000e0606 */
[----:B------:R-:W-:-:S03]  /*1a960*/  @P1 IMAD R6, R8, 0x2, R22 ;  /* 0x0000000208061824 */ /* 0x000fc600078e0216 */
[----:B------:R-:W-:-:S04]  /*1a970*/  @P1 LOP3.LUT R5, R5, R4, RZ, 0x3c, !PT ;  /* 0x0000000405051212 */ /* 0x000fc800078e3cff */
[----:B------:R-:W-:-:S04]  /*1a980*/  @P1 LOP3.LUT R4, R5, R4, RZ, 0x3c, !PT ;  /* 0x0000000405041212 */ /* 0x000fc800078e3cff */
[----:B------:R-:W-:-:S05]  /*1a990*/  @P1 LOP3.LUT R5, R5, R4, RZ, 0x3c, !PT ;  /* 0x0000000405051212 */ /* 0x000fca00078e3cff */
[----:B------:R0:W-:Y:S04]  /*1a9a0*/  @P1 LDGSTS.E.BYPASS.LTC128B.128 [R6+0x16400], desc[UR38][R4.64], !P4 ;  /* 0x1640000004061fae */ /* 0x0001e8000e101d66 */
[----:B------:R0:W-:Y:S04]  /*1a9b0*/  @P1 LDGSTS.E.BYPASS.LTC128B.128 [R6+0x18400], desc[UR38][R4.64+0x40], !P3 ;  /* 0x1840004004061fae */ /* 0x0001e8000d901d66 */
[----:B--23--:R0:W-:Y:S02]  /*1a9c0*/  @P1 LDGSTS.E.BYPASS.LTC128B.128 [R6+0x1a400], desc[UR38][R4.64+0x80], !P2 ;  /* 0x1a40008004061fae */ /* 0x00c1e4000d101d66 */
.L_x_12650:
        /* <DEDUP_REMOVED lines=12> */
.L_x_12531:
[----:B------:R-:W-:Y:S02]  /*1aa90*/  PLOP3.LUT P1, PT, P1, P0, PT, 0xa2, 0x0 ;  /* 0x000000000000781c */ /* 0x000fe40000f21472 */
[----:B------:R-:W-:-:S08]  /*1aaa0*/  @P0 R2UR P1, UR4, R0 ;  /* 0x00000000000402ca */ /* 0x000fd00000020000 */
[----:B------:R-:W-:-:S05]  /*1aab0*/  @P0 PLOP3.LUT P0, PT, P1, PT, PT, 0x80, 0x0 ;  /* 0x000000000000081c */ /* 0x000fca0000f0f070 */
[----:B------:R-:W-:Y:S01]  /*1aac0*/  @!P1 SYNCS.ARRIVE.TRANS64.RED.A0T1 RZ, [UR4+0x2d830], RZ ;  /* 0x02d830ffffff99a7 */ /* 0x000fe20008200404 */
[----:B------:R-:W-:Y:S07]  /*1aad0*/  @!P1 ARRIVES.LDGSTSBAR.64.TRANSCNT [UR4+0x2d830] ;  /* 0x02d83000ff0099b0 */ /* 0x000fee0008000a84 */
[----:B------:R-:W-:Y:S05]  /*1aae0*/  @P0 BRA.U.ANY `(.L_x_12531) ;  /* 0xfffffffd00e80947 */ /* 0x000fea000393ffff */
[----:B------:R-:W-:Y:S01]  /*1aaf0*/  NOP ;  /* 0x0000000000007918 */ /* 0x000fe20000000000 */
[----:B--2---:R-:W-:-:S04]  /*1ab00*/  MOV R2, UR40 ;  /* 0x0000002800027c02 */ /* 0x004fc80008000f00 */
[----:B------:R-:W-:-:S13]  /*1ab10*/  ISETP.NE.AND P2, PT, R2, 0x3, PT ;  /* 0x000000030200780c */ /* 0x000fda0003f45270 */
[----:B------:R-:W-:Y:S05]  /*1ab20*/  @!P2 BRA `(.L_x_12532) ;  /* 0x000000000004a947 */ /* 0x000fea0003800000 */
[----:B------:R-:W-:Y:S01]  /*1ab30*/  BPT.TRAP 0x1 ;  /* 0x000000040000795c */ /* 0x000fe20000300000 */
.L_x_12532:
[----:B01----:R0:W5:Y:S01]  /*1ab40*/  LDL.LU R4, [R1+0x8] ;  /* 0x0000080001047983 */ /* 0x0031620000300800 */
[----:B------:R0:W-:Y:S03]  /*1ab50*/  SYNCS.ARRIVE.TRANS64.A1T0 RZ, [R0+URZ+0x2d830], RZ ;  /* 0x02d830ff00ff79a7 */ /* 0x0001e6000810003f */
[----:B------:R0:W5:Y:S02]  /*1ab60*/  LDL.LU R3, [R1+0x44] ;  /* 0x0000440001037983 */ /* 0x0001640000300800 */
        /* <DEDUP_REMOVED lines=8> */
[----:B------:R-:W-:Y:S03]  /*1abf0*/  BSSY B6, `(.L_x_12533) ;  /* 0x000001c000067945 */ /* 0x000fe60003800000 */
        /* <DEDUP_REMOVED lines=27> */
.L_x_12534:
[----:B------:R-:W-:Y:S05]  /*1adb0*/  BSYNC B6 ;  /* 0x0000000000067941 */ /* 0x000fea0003800000 */
.L_x_12533:
        /* <DEDUP_REMOVED lines=12> */
[----:B--2---:R-:W-:-:S02]  /*1ae80*/  IMAD.MOV.U32 R4, RZ, RZ, R0 ;  /* 0x000000ffff047224 */ /* 0x004fc400078e0000 */
[----:B---3--:R-:W-:Y:S02]  /*1ae90*/  IMAD.MOV.U32 R3, RZ, RZ, R21 ;  /* 0x000000ffff037224 */ /* 0x008fe400078e0015 */
        /* <DEDUP_REMOVED lines=12> */
[----:B--2---:R-:W-:Y:S02]  /*1af60*/  SHF.L.U32 R21, R21, 0x5, RZ ;  /* 0x0000000515157819 */ /* 0x004fe400000006ff */
[----:B---3--:R-:W-:Y:S02]  /*1af70*/  LOP3.LUT R20, R20, 0x7f, RZ, 0xc0, !PT ;  /* 0x0000007f14147812 */ /* 0x008fe400078ec0ff */
[----:B------:R-:W-:Y:S02]  /*1af80*/  LOP3.LUT R21, R21, 0x60, RZ, 0xc0, !PT ;  /* 0x0000006015157812 */ /* 0x000fe400078ec0ff */
[----:B------:R-:W-:-:S04]  /*1af90*/  SHF.R.U32.HI R20, RZ, 0x2, R20 ;  /* 0x00000002ff147819 */ /* 0x000fc80000011614 */
[----:B------:R-:W-:Y:S02]  /*1afa0*/  LOP3.LUT R20, R20, R21, RZ, 0xfc, !PT ;  /* 0x0000001514147212 */ /* 0x000fe400078efcff */
[----:B------:R2:W5:Y:S03]  /*1afb0*/  LDL R21, [R1+0x40] ;  /* 0x0000400001157983 */ /* 0x0005660000100800 */
[----:B------:R-:W-:-:S04]  /*1afc0*/  IMAD R0, R17, 0xc0, R20 ;  /* 0x000000c011007824 */ /* 0x000fc800078e0214 */
[----:B0-----:R-:W-:-:S04]  /*1afd0*/  @P1 IMAD.HI.U32 R5, R0, R5, RZ ;  /* 0x0000000500051227 */ /* 0x001fc800078e00ff */
[----:B------:R-:W-:Y:S01]  /*1afe0*/  IMAD.MOV.U32 R4, RZ, RZ, R0 ;  /* 0x000000ffff047224 */ /* 0x000fe200078e0000 */
        /* <DEDUP_REMOVED lines=13> */
[----:B------:R-:W-:Y:S02]  /*1b0c0*/  VIADD R0, R0, 0x80 ;  /* 0x0000008000007836 */ /* 0x000fe40000000000 */
[----:B------:R-:W-:Y:S02]  /*1b0d0*/  IADD3 R6, R5, R6, RZ ;  /* 0x0000000605067210 */ /* 0x000fe40007ffe0ff */
[C---:B------:R-:W-:Y:S01]  /*1b0e0*/  LEA R5, P0, R4.reuse, UR8, 0x1 ;  /* 0x0000000804057c11 */ /* 0x040fe2000f8008ff */
[----:B------:R-:W1:Y:S03]  /*1b0f0*/  S2R R13, SR_TID.X ;  /* 0x00000000000d7919 */ /* 0x000e660000002100 */
[----:B------:R-:W-:Y:S01]  /*1b100*/  LEA.HI.X R4, R4, UR9, R6, 0x1, P0 ;  /* 0x0000000904047c11 */ /* 0x000fe200080f0c06 */
[----:B------:R-:W-:-:S02]  /*1b110*/  IMAD.MOV.U32 R6, RZ, RZ, R0 ;  /* 0x000000ffff067224 */ /* 0x000fc400078e0000 */
        /* <DEDUP_REMOVED lines=8> */
[----:B------:R-:W-:-:S04]  /*1b1a0*/  IMAD R6, R6, UR5, R7 ;  /* 0x0000000506067c24 */ /* 0x000fc8000f8e0207 */
[----:B------:R-:W-:Y:S01]  /*1b1b0*/  IMAD.IADD R3, R3, 0x1, R6 ;  /* 0x0000000103037824 */ /* 0x000fe200078e0206 */
[----:B------:R-:W-:Y:S01]  /*1b1c0*/  SHF.R.S32.HI R6, RZ, 0x1f, R0 ;  /* 0x0000001fff067819 */ /* 0x000fe20000011400 */
[----:B-1----:R-:W-:-:S04]  /*1b1d0*/  IMAD.SHL.U32 R11, R13, 0x8, RZ ;  /* 0x000000080d0b7824 */ /* 0x002fc800078e00ff */
[----:B------:R-:W-:Y:S02]  /*1b1e0*/  IMAD R6, R6, UR6, RZ ;  /* 0x0000000606067c24 */ /* 0x000fe4000f8e02ff */
[----:B------:R-:W-:Y:S01]  /*1b1f0*/  IMAD.WIDE.U32 R2, R0, UR6, R2 ;  /* 0x0000000600027c25 */ /* 0x000fe2000f8e0002 */
[----:B------:R-:W-:-:S03]  /*1b200*/  LOP3.LUT R11, R11, 0x18, RZ, 0xc0, !PT ;  /* 0x000000180b0b7812 */ /* 0x000fc600078ec0ff */
        /* <DEDUP_REMOVED lines=20> */
[----:B------:R-:W-:-:S03]  /*1b350*/  ISETP.GE.AND P3, PT, R17, R0, PT ;  /* 0x000000001100720c */ /* 0x000fc60003f66270 */
[----:B------:R-:W-:Y:S10]  /*1b360*/  SHFL.IDX PT, R8, R4, 0x1, 0x1c1f ;  /* 0x003c1f0004087f89 */ /* 0x000ff400000e0000 */
        /* <DEDUP_REMOVED lines=11> */
[----:B0-----:R-:W-:-:S04]  /*1b420*/  @!P3 LEA R3, P4, R10, R2, 0x1 ;  /* 0x000000020a03b211 */ /* 0x001fc800078808ff */
[----:B------:R-:W-:Y:S02]  /*1b430*/  @!P3 IADD3.X R2, RZ, R8, RZ, P4, !PT ;  /* 0x00000008ff02b210 */ /* 0x000fe400027fe4ff */
[----:B------:R-:W-:Y:S02]  /*1b440*/  SHFL.IDX PT, R8, R4, 0x2, 0x1c1f ;  /* 0x005c1f0004087f89 */ /* 0x000fe400000e0000 */
[-C--:B------:R-:W-:Y:S02]  /*1b450*/  @!P3 LOP3.LUT R3, R3, R2.reuse, RZ, 0x3c, !PT ;  /* 0x000000020303b212 */ /* 0x080fe400078e3cff */
[----:B------:R-:W-:Y:S02]  /*1b460*/  SHFL.IDX PT, R4, R4, 0x3, 0x1c1f ;  /* 0x007c1f0004047f89 */ /* 0x000fe400000e0000 */
        /* <DEDUP_REMOVED lines=27> */
[----:B------:R-:W-:-:S04]  /*1b620*/  IADD3 R3, R17, 0x80, RZ ;  /* 0x0000008011037810 */ /* 0x000fc80007ffe0ff */
[----:B------:R-:W-:-:S13]  /*1b630*/  ISETP.GE.AND P3, PT, R3, R0, PT ;  /* 0x000000000300720c */ /* 0x000fda0003f66270 */
[----:B0-----:R-:W-:-:S05]  /*1b640*/  @!P3 LEA R2, P4, R10, R2, 0x1 ;  /* 0x000000020a02b211 */ /* 0x001fca00078808ff */
[----:B------:R-:W-:-:S05]  /*1b650*/  @!P3 IMAD.X R3, RZ, RZ, R4, P4 ;  /* 0x000000ffff03b224 */ /* 0x000fca00020e0604 */
[----:B------:R-:W-:Y:S04]  /*1b660*/  @!P3 LDGSTS.E.BYPASS.LTC128B.128 [R11+0xe400], desc[UR38][R2.64], !P0 ;  /* 0x0e400000020bbfae */ /* 0x000fe8000c101d66 */
[----:B------:R-:W-:Y:S04]  /*1b670*/  @!P3 LDGSTS.E.BYPASS.LTC128B.128 [R11+0x11400], desc[UR38][R2.64+0x40], !P1 ;  /* 0x11400040020bbfae */ /* 0x000fe8000c901d66 */
[----:B------:R0:W-:Y:S04]  /*1b680*/  @!P3 LDGSTS.E.BYPASS.LTC128B.128 [R11+0x14400], desc[UR38][R2.64+0x80], !P2 ;  /* 0x14400080020bbfae */ /* 0x0001e8000d101d66 */
[----:B0-----:R0:W1:Y:S02]  /*1b690*/  SHFL.IDX PT, R2, R7, 0x1, 0x1c1f ;  /* 0x003c1f0007027f89 */ /* 0x00106400000e0000 */
.L_x_12663:
        /* <DEDUP_REMOVED lines=13> */
.L_x_12536:
        /* <DEDUP_REMOVED lines=16> */
[----:B------:R-:W2:Y:S03]  /*1b870*/  SYNCS.PHASECHK.TRANS64.TRYWAIT P0, [R22+URZ+0x2d820], R0 ;  /* 0x02d82000160075a7 */ /* 0x000ea6000800017f */
[----:B-12---:R-:W-:Y:S05]  /*1b880*/  @!P0 BRA `(.L_x_12538) ;  /* 0x00000044009c8947 */ /* 0x006fea0003800000 */
.L_x_12664:
[----:B------:R-:W-:Y:S05]  /*1b890*/  BSYNC B0 ;  /* 0x0000000000007941 */ /* 0x000fea0003800000 */
.L_x_12537:
[----:B------:R-:W2:Y:S01]  /*1b8a0*/  LDL R3, [R1+0x34] ;  /* 0x0000340001037983 */ /* 0x000ea20000100800 */
[----:B------:R-:W-:Y:S01]  /*1b8b0*/  BSSY B0, `(.L_x_12539) ;  /* 0x00000f8000007945 */ /* 0x000fe20003800000 */
[----:B--2---:R-:W-:-:S13]  /*1b8c0*/  ISETP.GE.AND P0, PT, R3, 0x2, PT ;  /* 0x000000020300780c */ /* 0x004fda0003f06270 */
[----:B------:R-:W-:Y:S05]  /*1b8d0*/  @!P0 BRA `(.L_x_12540) ;  /* 0x0000000c00d48947 */ /* 0x000fea0003800000 */
[----:B------:R-:W2:Y:S01]  /*1b8e0*/  S2R R2, SR_TID.X ;  /* 0x0000000000027919 */ /* 0x000ea20000002100 */
[----:B-1----:R-:W-:Y:S01]  /*1b8f0*/  VIADD R0, R3, 0xfffffffe ;  /* 0xfffffffe03007836 */ /* 0x002fe20000000000 */
[----:B------:R-:W-:Y:S01]  /*1b900*/  ULDC UR4, c[0x0][0x2f4] ;  /* 0x0000bd0000047ab9 */ /* 0x000fe20000000800 */
[----:B------:R-:W-:Y:S01]  /*1b910*/  IMAD.MOV.U32 R10, RZ, RZ, R25 ;  /* 0x000000ffff0a7224 */ /* 0x000fe200078e0019 */
[----:B------:R1:W-:Y:S01]  /*1b920*/  STL [R1+0x8], R26 ;  /* 0x0000081a01007387 */ /* 0x0003e20000100800 */
[----:B------:R-:W-:Y:S02]  /*1b930*/  IMAD.MOV.U32 R17, RZ, RZ, R29 ;  /* 0x000000ffff117224 */ /* 0x000fe400078e001d */
[----:B--2---:R-:W-:-:S05]  /*1b940*/  IMAD.SHL.U32 R4, R2, 0x8, RZ ;  /* 0x0000000802047824 */ /* 0x004fca00078e00ff */
[----:B------:R-:W-:-:S04]  /*1b950*/  LOP3.LUT R4, R4, 0x18, RZ, 0xc0, !PT ;  /* 0x0000001804047812 */ /* 0x000fc800078ec0ff */
[C---:B------:R-:W-:Y:S02]  /*1b960*/  LOP3.LUT R3, R4.reuse, 0x20, RZ, 0xfc, !PT ;  /* 0x0000002004037812 */ /* 0x040fe400078efcff */
[C---:B------:R-:W-:Y:S02]  /*1b970*/  LOP3.LUT R2, R4.reuse, 0x40, RZ, 0xfc, !PT ;  /* 0x0000004004027812 */ /* 0x040fe400078efcff */
[----:B------:R-:W-:Y:S02]  /*1b980*/  ISETP.GE.AND P3, PT, R4, UR4, PT ;  /* 0x0000000404007c0c */ /* 0x000fe4000bf66270 */
[----:B------:R-:W-:Y:S02]  /*1b990*/  ISETP.GE.AND P2, PT, R3, UR4, PT ;  /* 0x0000000403007c0c */ /* 0x000fe4000bf46270 */
[----:B-1----:R-:W-:-:S13]  /*1b9a0*/  ISETP.GE.AND P1, PT, R2, UR4, PT ;  /* 0x0000000402007c0c */ /* 0x002fda000bf26270 */
.L_x_12553:
        /* <DEDUP_REMOVED lines=10> */
[----:B------:R-:W-:Y:S01]  /*1ba50*/  SHF.L.U32 R2, R2, 0x5, RZ ;  /* 0x0000000502027819 */ /* 0x000fe200000006ff */
        /* <DEDUP_REMOVED lines=8> */
[----:B------:R-:W-:-:S04]  /*1bae0*/  IMAD.MOV R3, RZ, RZ, -R2 ;  /* 0x000000ffff037224 */ /* 0x000fc800078e0a02 */
[----:B------:R-:W-:Y:S01]  /*1baf0*/  IMAD R9, R9, R3, R4 ;  /* 0x0000000309097224 */ /* 0x000fe200078e0204 */
[----:B------:R-:W-:Y:S01]  /*1bb00*/  SHF.R.S32.HI R3, RZ, 0x1f, R2 ;  /* 0x0000001fff037819 */ /* 0x000fe20000011402 */
[----:B---3--:R-:W-:-:S04]  /*1bb10*/  IMAD R4, R7, UR4, RZ ;  /* 0x0000000407047c24 */ /* 0x008fc8000f8e02ff */
[C---:B----4-:R-:W-:Y:S02]  /*1bb20*/  IMAD R4, R6.reuse, UR5, R4 ;  /* 0x0000000506047c24 */ /* 0x050fe4000f8e0204 */
[----:B------:R-:W-:Y:S01]  /*1bb30*/  IMAD.WIDE.U32 R2, R6, UR4, R2 ;  /* 0x0000000406027c25 */ /* 0x000fe2000f8e0002 */
[----:B------:R-:W-:-:S04]  /*1bb40*/  ULDC.64 UR4, c[0x0][0x418] ;  /* 0x0001060000047ab9 */ /* 0x000fc80000000a00 */
[----:B------:R-:W-:Y:S02]  /*1bb50*/  IADD3 R3, R4, R3, RZ ;  /* 0x0000000304037210 */ /* 0x000fe40007ffe0ff */
        /* <DEDUP_REMOVED lines=14> */
.L_x_12541:
[----:B------:R-:W-:Y:S01]  /*1bc40*/  LEA R5, R25, R22, 0x3 ;  /* 0x0000001619057211 */ /* 0x000fe200078e18ff */
[----:B------:R-:W-:Y:S01]  /*1bc50*/  BSSY B1, `(.L_x_12542) ;  /* 0x0000004000017945 */ /* 0x000fe20003800000 */
[----:B------:R-:W-:-:S04]  /*1bc60*/  SHF.L.U32 R0, R29, 0x1f, RZ ;  /* 0x0000001f1d007819 */ /* 0x000fc800000006ff */
[----:B------:R-:W0:Y:S02]  /*1bc70*/  SYNCS.PHASECHK.TRANS64.TRYWAIT P0, [R5+URZ+0x2d840], R0 ;  /* 0x02d84000050075a7 */ /* 0x000e24000800017f */
[----:B0-----:R-:W-:Y:S05]  /*1bc80*/  @!P0 BRA `(.L_x_12543) ;  /* 0x0000004000b08947 */ /* 0x001fea0003800000 */
.L_x_12665:
[----:B------:R-:W-:Y:S05]  /*1bc90*/  BSYNC B1 ;  /* 0x0000000000017941 */ /* 0x000fea0003800000 */
.L_x_12542:
[----:B------:R-:W2:Y:S04]  /*1bca0*/  LDL R2, [R1] ;  /* 0x0000000001027983 */ /* 0x000ea80000100800 */
[----:B------:R-:W3:Y:S04]  /*1bcb0*/  LDL R6, [R1+0xc] ;  /* 0x00000c0001067983 */ /* 0x000ee80000100800 */
[----:B------:R-:W4:Y:S01]  /*1bcc0*/  LDL R4, [R1+0x14] ;  /* 0x0000140001047983 */ /* 0x000f220000100800 */
[----:B------:R-:W-:Y:S01]  /*1bcd0*/  SHF.R.S32.HI R21, RZ, 0x1f, R9 ;  /* 0x0000001fff157819 */ /* 0x000fe20000011409 */
[----:B------:R-:W-:-:S04]  /*1bce0*/  ULDC.64 UR4, c[0x0][0x300] ;  /* 0x0000c00000047ab9 */ /* 0x000fc80000000a00 */
[----:B0-----:R-:W-:-:S04]  /*1bcf0*/  IMAD R0, R21, UR4, RZ ;  /* 0x0000000415007c24 */ /* 0x001fc8000f8e02ff */
[C---:B------:R-:W-:Y:S01]  /*1bd00*/  IMAD R0, R9.reuse, UR5, R0 ;  /* 0x0000000509007c24 */ /* 0x040fe2000f8e0200 */
[C---:B--2---:R-:W-:Y:S02]  /*1bd10*/  LOP3.LUT P5, RZ, R2.reuse, 0x2, RZ, 0xc0, !PT ;  /* 0x0000000202ff7812 */ /* 0x044fe400078ac0ff */
[----:B------:R-:W-:Y:S01]  /*1bd20*/  LOP3.LUT P4, RZ, R2, 0x1, RZ, 0xc0, !PT ;  /* 0x0000000102ff7812 */ /* 0x000fe2000788c0ff */
[----:B------:R-:W-:Y:S01]  /*1bd30*/  IMAD.WIDE.U32 R2, R9, UR4, RZ ;  /* 0x0000000409027c25 */ /* 0x000fe2000f8e00ff */
[----:B------:R-:W-:-:S03]  /*1bd40*/  ULDC.64 UR4, c[0x0][0x310] ;  /* 0x0000c40000047ab9 */ /* 0x000fc60000000a00 */
[----:B------:R-:W-:Y:S02]  /*1bd50*/  IMAD.IADD R3, R3, 0x1, R0 ;  /* 0x0000000103037824 */ /* 0x000fe400078e0200 */
[----:B------:R-:W-:Y:S02]  /*1bd60*/  IMAD R0, R28, UR4, RZ ;  /* 0x000000041c007c24 */ /* 0x000fe4000f8e02ff */
[----:B------:R-:W-:-:S04]  /*1bd70*/  IMAD.WIDE.U32 R2, R7, UR4, R2 ;  /* 0x0000000407027c25 */ /* 0x000fc8000f8e0002 */
[----:B------:R-:W-:Y:S01]  /*1bd80*/  IMAD R0, R7, UR5, R0 ;  /* 0x0000000507007c24 */ /* 0x000fe2000f8e0200 */
[----:B------:R-:W-:Y:S01]  /*1bd90*/  ULDC.64 UR4, c[0x0][0x308] ;  /* 0x0000c20000047ab9 */ /* 0x000fe20000000a00 */
[----:B----4-:R-:W-:Y:S02]  /*1bda0*/  IMAD R4, R25, 0x3000, R4 ;  /* 0x0000300019047824 */ /* 0x010fe400078e0204 */
[----:B------:R-:W-:Y:S02]  /*1bdb0*/  IMAD.IADD R3, R3, 0x1, R0 ;  /* 0x0000000103037824 */ /* 0x000fe400078e0200 */
[----:B---3--:R-:W-:Y:S02]  /*1bdc0*/  IMAD R0, R6, UR4, RZ ;  /* 0x0000000406007c24 */ /* 0x008fe4000f8e02ff */
        /* <DEDUP_REMOVED lines=8> */
[----:B------:R-:W2:Y:S01]  /*1be50*/  LDL R3, [R1] ;  /* 0x0000000001037983 */ /* 0x000ea20000100800 */
[----:B------:R-:W-:Y:S01]  /*1be60*/  IMAD R4, R4, 0x2, R22 ;  /* 0x0000000204047824 */ /* 0x000fe200078e0216 */
[----:B------:R-:W0:Y:S02]  /*1be70*/  S2R R11, SR_TID.X ;  /* 0x00000000000b7919 */ /* 0x000e240000002100 */
[----:B------:R-:W1:Y:S04]  /*1be80*/  SHFL.IDX PT, R2, R6, RZ, 0x1c1f ;  /* 0x001c1fff06027589 */ /* 0x000e6800000e0000 */
[----:B------:R-:W-:Y:S01]  /*1be90*/  SHFL.IDX PT, R20, R8, 0x2, 0x1c1f ;  /* 0x005c1f0008147f89 */ /* 0x000fe200000e0000 */
[----:B0-----:R-:W-:-:S04]  /*1bea0*/  SHF.L.U32 R11, R11, 0x3, RZ ;  /* 0x000000030b0b7819 */ /* 0x001fc800000006ff */
[----:B------:R-:W-:-:S05]  /*1beb0*/  LOP3.LUT R11, R11, 0x18, RZ, 0xc0, !PT ;  /* 0x000000180b0b7812 */ /* 0x000fca00078ec0ff */
[----:B------:R-:W-:-:S05]  /*1bec0*/  IMAD.SHL.U32 R0, R11, 0x2, RZ ;  /* 0x000000020b007824 */ /* 0x000fca00078e00ff */
[----:B-1----:R-:W-:Y:S02]  /*1bed0*/  IADD3 R2, P0, R2, R0, RZ ;  /* 0x0000000002027210 */ /* 0x002fe40007f1e0ff */
[----:B--2---:R-:W-:Y:S02]  /*1bee0*/  LOP3.LUT P6, RZ, R3, 0x4, RZ, 0xc0, !PT ;  /* 0x0000000403ff7812 */ /* 0x004fe400078cc0ff */
[----:B------:R-:W0:Y:S02]  /*1bef0*/  SHFL.IDX PT, R3, R8, RZ, 0x1c1f ;  /* 0x001c1fff08037589 */ /* 0x000e2400000e0000 */
[----:B0-----:R-:W-:-:S09]  /*1bf00*/  IMAD.X R3, RZ, RZ, R3, P0 ;  /* 0x000000ffff037224 */ /* 0x001fd200000e0603 */
        /* <DEDUP_REMOVED lines=18> */
.L_x_12675:
        /* <DEDUP_REMOVED lines=12> */
.L_x_12545:
        /* <DEDUP_REMOVED lines=11> */
.L_x_12546:
[----:B------:R1:W-:Y:S01]  /*1c1a0*/  SYNCS.ARRIVE.TRANS64.A1T0 RZ, [R5+URZ+0x2d830], RZ ;  /* 0x02d830ff05ff79a7 */ /* 0x0003e2000810003f */
[----:B------:R-:W-:Y:S05]  /*1c1b0*/  @!P5 BRA `(.L_x_12547) ;  /* 0x000000000004d947 */ /* 0x000fea0003800000 */
[----:B------:R-:W-:Y:S01]  /*1c1c0*/  BPT.TRAP 0x1 ;  /* 0x000000040000795c */ /* 0x000fe20000300000 */
.L_x_12547:
[----:B------:R-:W-:Y:S01]  /*1c1d0*/  SHF.L.U32 R2, R17, 0x1f, RZ ;  /* 0x0000001f11027819 */ /* 0x000fe200000006ff */
[----:B------:R-:W-:Y:S01]  /*1c1e0*/  BSSY B1, `(.L_x_12548) ;  /* 0x0000004000017945 */ /* 0x000fe20003800000 */
[----:B-1----:R-:W-:-:S04]  /*1c1f0*/  LEA R5, R10, R22, 0x3 ;  /* 0x000000160a057211 */ /* 0x002fc800078e18ff */
[----:B------:R-:W1:Y:S02]  /*1c200*/  SYNCS.PHASECHK.TRANS64.TRYWAIT P0, [R5+URZ+0x2d860], R2 ;  /* 0x02d86002050075a7 */ /* 0x000e64000800017f */
[----:B-1----:R-:W-:Y:S05]  /*1c210*/  @!P0 BRA `(.L_x_12549) ;  /* 0x0000004000d08947 */ /* 0x002fea0003800000 */
.L_x_12676:
[----:B------:R-:W-:Y:S05]  /*1c220*/  BSYNC B1 ;  /* 0x0000000000017941 */ /* 0x000fea0003800000 */
.L_x_12548:
        /* <DEDUP_REMOVED lines=45> */
.L_x_12686:
        /* <DEDUP_REMOVED lines=32> */
.L_x_12551:
        /* <DEDUP_REMOVED lines=12> */
.L_x_12552:
[----:B------:R2:W-:Y:S01]  /*1c7c0*/  STL [R1+0x8], R26 ;  /* 0x0000081a01007387 */ /* 0x0005e20000100800 */
[C---:B------:R-:W-:Y:S01]  /*1c7d0*/  ISETP.GT.AND P0, PT, R26.reuse, RZ, PT ;  /* 0x000000ff1a00720c */ /* 0x040fe20003f04270 */
[----:B------:R2:W-:Y:S01]  /*1c7e0*/  SYNCS.ARRIVE.TRANS64.A1T0 RZ, [R5+URZ+0x2d850], RZ ;  /* 0x02d850ff05ff79a7 */ /* 0x0005e2000810003f */
[----:B------:R-:W-:Y:S01]  /*1c7f0*/  IADD3 R0, R26, -0x1, RZ ;  /* 0xffffffff1a007810 */ /* 0x000fe20007ffe0ff */
[----:B------:R-:W-:Y:S02]  /*1c800*/  IMAD.MOV.U32 R10, RZ, RZ, R25 ;  /* 0x000000ffff0a7224 */ /* 0x000fe400078e0019 */
[----:B------:R-:W-:-:S08]  /*1c810*/  IMAD.MOV.U32 R17, RZ, RZ, R29 ;  /* 0x000000ffff117224 */ /* 0x000fd000078e001d */
[----:B--2---:R-:W-:Y:S05]  /*1c820*/  @P0 BRA `(.L_x_12553) ;  /* 0xfffffff000600947 */ /* 0x004fea000383ffff */
.L_x_12540:
[----:B------:R-:W-:Y:S05]  /*1c830*/  BSYNC B0 ;  /* 0x0000000000007941 */ /* 0x000fea0003800000 */
.L_x_12539:
        /* <DEDUP_REMOVED lines=17> */
.L_x_12555:
[----:B------:R-:W-:Y:S05]  /*1c950*/  BSYNC B0 ;  /* 0x0000000000007941 */ /* 0x000fea0003800000 */
.L_x_12554:
[----:B-1----:R-:W-:-:S05]  /*1c960*/  IMAD.U32 R0, RZ, RZ, UR40 ;  /* 0x00000028ff007e24 */ /* 0x002fca000f8e00ff */
[----:B------:R-:W-:-:S13]  /*1c970*/  ISETP.NE.AND P0, PT, R0, 0x3, PT ;  /* 0x000000030000780c */ /* 0x000fda0003f05270 */
[----:B------:R-:W-:Y:S05]  /*1c980*/  @!P0 BRA `(.L_x_12556) ;  /* 0x0000000000048947 */ /* 0x000fea0003800000 */
[----:B------:R-:W-:Y:S01]  /*1c990*/  BPT.TRAP 0x1 ;  /* 0x000000040000795c */ /* 0x000fe20000300000 */
.L_x_12556:
[----:B------:R-:W2:Y:S01]  /*1c9a0*/  LDL.LU R2, [R1+0x24] ;  /* 0x0000240001027983 */ /* 0x000ea20000300800 */
[----:B------:R-:W-:Y:S01]  /*1c9b0*/  LEA R0, R25, R22, 0x3 ;  /* 0x0000001619007211 */ /* 0x000fe200078e18ff */
[----:B------:R-:W-:Y:S01]  /*1c9c0*/  BSSY B0, `(.L_x_12557) ;  /* 0x0000005000007945 */ /* 0x000fe20003800000 */
[----:B------:R-:W-:-:S04]  /*1c9d0*/  SHF.L.U32 R3, R29, 0x1f, RZ ;  /* 0x0000001f1d037819 */ /* 0x000fc800000006ff */
[----:B------:R-:W1:Y:S01]  /*1c9e0*/  SYNCS.PHASECHK.TRANS64.TRYWAIT P0, [R0+URZ+0x2d860], R3 ;  /* 0x02d86003000075a7 */ /* 0x000e62000800017f */
[----:B--2---:R-:W-:Y:S01]  /*1c9f0*/  IMAD R6, R26, -0x80, R2 ;  /* 0xffffff801a067824 */ /* 0x004fe200078e0202 */
[----:B-1----:R-:W-:Y:S06]  /*1ca00*/  @!P0 BRA `(.L_x_12558) ;  /* 0x00000040004c8947 */ /* 0x002fec0003800000 */
.L_x_12687:
[----:B------:R-:W-:Y:S05]  /*1ca10*/  BSYNC B0 ;  /* 0x0000000000007941 */ /* 0x000fea0003800000 */
.L_x_12557:
        /* <DEDUP_REMOVED lines=22> */
[----:B-1----:R-:W-:-:S02]  /*1cb80*/  IADD3.X R3, RZ, R3, RZ, P0, !PT ;  /* 0x00000003ff037210 */ /* 0x002fc400007fe4ff */
[----:B------:R-:W-:Y:S02]  /*1cb90*/  ISETP.GE.AND P1, PT, R8, UR4, PT ;  /* 0x0000000408007c0c */ /* 0x000fe4000bf26270 */
        /* <DEDUP_REMOVED lines=27> */
.L_x_12697:
[C---:B------:R-:W-:Y:S02]  /*1cd50*/  ISETP.LT.OR P2, PT, R6.reuse, 0x61, P2 ;  /* 0x000000610600780c */ /* 0x040fe40001741670 */
[C---:B------:R-:W-:Y:S02]  /*1cd60*/  ISETP.LT.OR P1, PT, R6.reuse, 0x61, P1 ;  /* 0x000000610600780c */ /* 0x040fe40000f21670 */
[----:B------:R-:W-:Y:S02]  /*1cd70*/  ISETP.LT.OR P0, PT, R6, 0x61, P0 ;  /* 0x000000610600780c */ /* 0x000fe40000701670 */
[----:B--2---:R-:W-:-:S04]  /*1cd80*/  IADD3 R2, P3, R14, R5, RZ ;  /* 0x000000050e027210 */ /* 0x004fc80007f7e0ff */
        /* <DEDUP_REMOVED lines=9> */
.L_x_12560:
        /* <DEDUP_REMOVED lines=11> */
.L_x_12561:
[----:B------:R-:W-:Y:S01]  /*1ced0*/  VIADD R25, R25, 0x1 ;  /* 0x0000000119197836 */ /* 0x000fe20000000000 */
[----:B------:R0:W-:Y:S04]  /*1cee0*/  SYNCS.ARRIVE.TRANS64.A1T0 RZ, [R0+URZ+0x2d850], RZ ;  /* 0x02d850ff00ff79a7 */ /* 0x0001e8000810003f */
[----:B------:R-:W-:-:S04]  /*1cef0*/  ISETP.NE.AND P0, PT, R25, 0x2, PT ;  /* 0x000000021900780c */ /* 0x000fc80003f05270 */
[----:B0-----:R-:W-:Y:S02]  /*1cf00*/  SEL R0, RZ, 0x1, P0 ;  /* 0x00000001ff007807 */ /* 0x001fe40000000000 */
[----:B------:R-:W-:Y:S02]  /*1cf10*/  SEL R25, R25, RZ, P0 ;  /* 0x000000ff19197207 */ /* 0x000fe40000000000 */
[----:B------:R-:W-:-:S07]  /*1cf20*/  LOP3.LUT R29, R29, R0, RZ, 0x3c, !PT ;  /* 0x000000001d1d7212 */ /* 0x000fce00078e3cff */
.L_x_12520:
[----:B------:R-:W-:Y:S05]  /*1cf30*/  BSYNC B7 ;  /* 0x0000000000077941 */ /* 0x000fea0003800000 */
.L_x_12518:
[----:B------:R-:W3:Y:S02]  /*1cf40*/  LDL R0, [R1] ;  /* 0x0000000001007983 */ /* 0x000ee40000100800 */
[----:B---3--:R-:W-:-:S13]  /*1cf50*/  LOP3.LUT P0, RZ, R0, 0x10, RZ, 0xc0, !PT ;  /* 0x0000001000ff7812 */ /* 0x008fda000780c0ff */
        /* <DEDUP_REMOVED lines=10> */
.L_x_12562:
[----:B------:R-:W2:Y:S01]  /*1d000*/  S2R R0, SR_TID.X ;  /* 0x0000000000007919 */ /* 0x000ea20000002100 */
[----:B------:R-:W-:Y:S01]  /*1d010*/  UMOV UR4, 0xffffffff ;  /* 0xffffffff00047882 */ /* 0x000fe20000000000 */
[----:B--2---:R-:W-:-:S04]  /*1d020*/  LOP3.LUT R7, R0, 0x1f, RZ, 0xc0, !PT ;  /* 0x0000001f00077812 */ /* 0x004fc800078ec0ff */
[----:B------:R-:W-:Y:S01]  /*1d030*/  ISETP.NE.AND P0, PT, R7, 0x1f, PT ;  /* 0x0000001f0700780c */ /* 0x000fe20003f05270 */
[----:B------:R-:W-:-:S12]  /*1d040*/  BRA.DIV UR4, `(.L_x_12564) ;  /* 0x0000004204407947 */ /* 0x000fd8000b800000 */
[----:B0-----:R-:W-:Y:S01]  /*1d050*/  IADD3 R5, R19, R7, RZ ;  /* 0x0000000713057210 */ /* 0x001fe20007ffe0ff */
        /* <DEDUP_REMOVED lines=30> */
.L_x_12707:
[----:B------:R-:W-:Y:S02]  /*1d240*/  ULDC UR4, c[0x0][0xc38] ;  /* 0x00030e0000047ab9 */ /* 0x000fe40000000800 */
[----:B------:R-:W-:-:S05]  /*1d250*/  MOV R4, UR4 ;  /* 0x0000000400047c02 */ /* 0x000fca0008000f00 */
[----:B--2---:R-:W-:-:S04]  /*1d260*/  IMAD R5, R14, R4, RZ ;  /* 0x000000040e057224 */ /* 0x004fc800078e02ff */
[----:B------:R-:W-:-:S05]  /*1d270*/  IMAD.IADD R16, R16, 0x1, R5 ;  /* 0x0000000110107824 */ /* 0x000fca00078e0205 */
[----:B------:R-:W-:-:S13]  /*1d280*/  ISETP.GT.AND P6, PT, R16, R0, PT ;  /* 0x000000001000720c */ /* 0x000fda0003fc4270 */
[----:B------:R-:W-:Y:S05]  /*1d290*/  @P6 BRA `(.L_x_12565) ;  /* 0x00000000009c6947 */ /* 0x000fea0003800000 */
.L_x_12570:
[----:B------:R-:W2:Y:S01]  /*1d2a0*/  LDC R4, c[0x0][0xc3c] ;  /* 0x00030f00ff047b82 */ /* 0x000ea20000000800 */
[----:B------:R-:W-:-:S05]  /*1d2b0*/  VIADD R19, R19, 0x1f ;  /* 0x0000001f13137836 */ /* 0x000fca0000000000 */
[----:B--2---:R-:W-:-:S13]  /*1d2c0*/  ISETP.GE.AND P6, PT, R19, R4, PT ;  /* 0x000000041300720c */ /* 0x004fda0003fc6270 */
[----:B------:R-:W-:Y:S05]  /*1d2d0*/  @P6 BRA `(.L_x_12566) ;  /* 0x0000000400d06947 */ /* 0x000fea0003800000 */
[----:B------:R-:W2:Y:S01]  /*1d2e0*/  S2R R2, SR_TID.X ;  /* 0x0000000000027919 */ /* 0x000ea20000002100 */
[----:B------:R-:W-:Y:S01]  /*1d2f0*/  BSSY B0, `(.L_x_12567) ;  /* 0x0000009000007945 */ /* 0x000fe20003800000 */
[----:B--2---:R-:W-:-:S05]  /*1d300*/  LOP3.LUT R2, R2, 0x1f, RZ, 0xc0, !PT ;  /* 0x0000001f02027812 */ /* 0x004fca00078ec0ff */
[----:B------:R-:W-:Y:S01]  /*1d310*/  IMAD.IADD R5, R19, 0x1, R2 ;  /* 0x0000000113057824 */ /* 0x000fe200078e0202 */
[----:B------:R-:W-:-:S04]  /*1d320*/  MOV R2, RZ ;  /* 0x000000ff00027202 */ /* 0x000fc80000000f00 */
[----:B------:R-:W-:-:S13]  /*1d330*/  ISETP.GE.OR P6, PT, R5, R4, !P0 ;  /* 0x000000040500720c */ /* 0x000fda00047c6670 */
[----:B------:R-:W-:Y:S05]  /*1d340*/  @P6 BRA `(.L_x_12568) ;  /* 0x00000000000c6947 */ /* 0x000fea0003800000 */
[----:B0-----:R-:W0:Y:S02]  /*1d350*/  LDC.64 R2, c[0x0][0xc80] ;  /* 0x00032000ff027b82 */ /* 0x001e240000000a00 */
[----:B0-----:R-:W-:-:S06]  /*1d360*/  IMAD.WIDE R2, R5, 0x4, R2 ;  /* 0x0000000405027825 */ /* 0x001fcc00078e0202 */
[----:B------:R2:W5:Y:S02]  /*1d370*/  LDG.E R2, desc[UR38][R2.64] ;  /* 0x0000002602027981 */ /* 0x000564000c1e1900 */
.L_x_12568:
[----:B------:R-:W-:Y:S05]  /*1d380*/  BSYNC B0 ;  /* 0x0000000000007941 */ /* 0x000fea0003800000 */
.L_x_12567:
[----:B------:R-:W-:-:S03]  /*1d390*/  UMOV UR4, 0xffffffff ;  /* 0xffffffff00047882 */ /* 0x000fc60000000000 */
[----:B------:R-:W-:Y:S05]  /*1d3a0*/  BRA.DIV UR4, `(.L_x_12569) ;  /* 0x00000042048c7947 */ /* 0x000fea000b800000 */
[----:B-----5:R-:W3:Y:S02]  /*1d3b0*/  SHFL.UP PT, R14, R2, 0x1, RZ ;  /* 0x04200000020e7989 */ /* 0x020ee400000e00ff */
[----:B---3--:R-:W-:-:S05]  /*1d3c0*/  SEL R13, R14, RZ, P1 ;  /* 0x000000ff0e0d7207 */ /* 0x008fca0000800000 */
[----:B------:R-:W-:-:S05]  /*1d3d0*/  IMAD.IADD R13, R2, 0x1, R13 ;  /* 0x00000001020d7824 */ /* 0x000fca00078e020d */
[----:B------:R-:W3:Y:S02]  /*1d3e0*/  SHFL.UP PT, R14, R13, 0x2, RZ ;  /* 0x044000000d0e7989 */ /* 0x000ee400000e00ff */
[----:B---3--:R-:W-:-:S05]  /*1d3f0*/  SEL R14, R14, RZ, P2 ;  /* 0x000000ff0e0e7207 */ /* 0x008fca0001000000 */
[----:B0-2---:R-:W-:-:S05]  /*1d400*/  IMAD.IADD R3, R13, 0x1, R14 ;  /* 0x000000010d037824 */ /* 0x005fca00078e020e */
        /* <DEDUP_REMOVED lines=10> */
.L_x_12715:
[----:B------:R-:W-:Y:S02]  /*1d4b0*/  ULDC UR4, c[0x0][0xc38] ;  /* 0x00030e0000047ab9 */ /* 0x000fe40000000800 */
[----:B------:R-:W-:-:S04]  /*1d4c0*/  IMAD.U32 R4, RZ, RZ, UR4 ;  /* 0x00000004ff047e24 */ /* 0x000fc8000f8e00ff */
[----:B--2---:R-:W-:-:S04]  /*1d4d0*/  IMAD R5, R14, R4, RZ ;  /* 0x000000040e057224 */ /* 0x004fc800078e02ff */
[----:B------:R-:W-:-:S05]  /*1d4e0*/  IMAD.IADD R16, R5, 0x1, R16 ;  /* 0x0000000105107824 */ /* 0x000fca00078e0210 */
[----:B------:R-:W-:-:S13]  /*1d4f0*/  ISETP.GT.AND P6, PT, R16, R0, PT ;  /* 0x000000001000720c */ /* 0x000fda0003fc4270 */
[----:B------:R-:W-:Y:S05]  /*1d500*/  @!P6 BRA `(.L_x_12570) ;  /* 0xfffffffc0064e947 */ /* 0x000fea000383ffff */
.L_x_12565:
        /* <DEDUP_REMOVED lines=8> */
.L_x_12719:
[----:B------:R-:W-:Y:S01]  /*1d590*/  ISETP.NE.AND P0, PT, R5, RZ, PT ;  /* 0x000000ff0500720c */ /* 0x000fe20003f05270 */
[----:B------:R-:W-:-:S12]  /*1d5a0*/  IMAD.MOV.U32 R5, RZ, RZ, RZ ;  /* 0x000000ffff057224 */ /* 0x000fd800078e00ff */
[----:B------:R-:W-:Y:S05]  /*1d5b0*/  @!P0 BRA `(.L_x_12572) ;  /* 0x0000000000108947 */ /* 0x000fea0003800000 */
[----:B------:R-:W-:Y:S01]  /*1d5c0*/  UMOV UR4, 0xffffffff ;  /* 0xffffffff00047882 */ /* 0x000fe20000000000 */
[----:B------:R-:W-:Y:S02]  /*1d5d0*/  VIADD R12, R6, 0xffffffff ;  /* 0xffffffff060c7836 */ /* 0x000fe40000000000 */
[----:B------:R-:W-:Y:S05]  /*1d5e0*/  BRA.DIV UR4, `(.L_x_12573) ;  /* 0x0000004604007947 */ /* 0x000fea000b800000 */
[----:B------:R4:W0:Y:S02]  /*1d5f0*/  SHFL.IDX PT, R5, R3, R12, 0x1f ;  /* 0x00001f0c03057589 */ /* 0x00082400000e0000 */
.L_x_12572:
[----:B0-2-4-:R-:W0:Y:S01]  /*1d600*/  LDC.64 R2, c[0x0][0xc90] ;  /* 0x00032400ff027b82 */ /* 0x015e220000000a00 */
[----:B------:R-:W-:-:S04]  /*1d610*/  IMAD.IADD R19, R6, 0x1, R19 ;  /* 0x0000000106137824 */ /* 0x000fc800078e0213 */
[----:B0-----:R-:W-:-:S05]  /*1d620*/  IMAD.WIDE R2, R19, 0x4, R2 ;  /* 0x0000000413027825 */ /* 0x001fca00078e0202 */
[----:B------:R0:W3:Y:S01]  /*1d630*/  LDG.E R7, desc[UR38][R2.64] ;  /* 0x0000002602077981 */ /* 0x0000e2000c1e1900 */
[----:B------:R-:W-:Y:S02]  /*1d640*/  IMAD R16, R5, R4, R16 ;  /* 0x0000000405107224 */ /* 0x000fe400078e0210 */
[----:B0-----:R-:W-:Y:S02]  /*1d650*/  IMAD.MOV.U32 R2, RZ, RZ, RZ ;  /* 0x000000ffff027224 */ /* 0x001fe400078e00ff */
[----:B---3--:R-:W-:-:S05]  /*1d660*/  IMAD R6, R17, R7, RZ ;  /* 0x0000000711067224 */ /* 0x008fca00078e02ff */
[----:B------:R-:W-:-:S04]  /*1d670*/  IABS R8, R6 ;  /* 0x0000000600087213 */ /* 0x000fc80000000000 */
[----:B-1----:R-:W0:Y:S08]  /*1d680*/  I2F.RP R9, R8 ;  /* 0x0000000800097306 */ /* 0x002e300000209400 */
        /* <DEDUP_REMOVED lines=57> */
.L_x_12566:
[----:B------:R-:W-:Y:S01]  /*1da20*/  UMOV UR4, URZ ;  /* 0x0000003f00047c82 */ /* 0x000fe20008000000 */
[----:B------:R-:W-:Y:S01]  /*1da30*/  UMOV UR5, URZ ;  /* 0x0000003f00057c82 */ /* 0x000fe20008000000 */
[----:B------:R-:W-:Y:S01]  /*1da40*/  ULDC UR6, c[0x0][0xc3c] ;  /* 0x00030f0000067ab9 */ /* 0x000fe20000000800 */
[----:B------:R-:W-:Y:S01]  /*1da50*/  IMAD.MOV.U32 R16, RZ, RZ, R0 ;  /* 0x000000ffff107224 */ /* 0x000fe200078e0000 */
[----:B------:R-:W-:Y:S01]  /*1da60*/  MOV R18, UR5 ;  /* 0x0000000500127c02 */ /* 0x000fe20008000f00 */
[----:B------:R-:W-:Y:S02]  /*1da70*/  IMAD.U32 R17, RZ, RZ, UR4 ;  /* 0x00000004ff117e24 */ /* 0x000fe4000f8e00ff */
[----:B------:R-:W-:-:S07]  /*1da80*/  IMAD.U32 R19, RZ, RZ, UR6 ;  /* 0x00000006ff137e24 */ /* 0x000fce000f8e00ff */
.L_x_12574:
[----:B------:R-:W2:Y:S01]  /*1da90*/  S2R R0, SR_TID.X ;  /* 0x0000000000007919 */ /* 0x000ea20000002100 */
[----:B------:R-:W-:Y:S05]  /*1daa0*/  WARPSYNC.ALL ;  /* 0x0000000000007948 */ /* 0x000fea0003800000 */
[----:B------:R-:W-:Y:S01]  /*1dab0*/  BAR.SYNC.DEFER_BLOCKING 0x4, 0x200 ;  /* 0x0108000000007b1d */ /* 0x000fe20000010000 */
[----:B--2---:R-:W-:-:S04]  /*1dac0*/  LOP3.LUT R0, R0, 0x1f, RZ, 0xc0, !PT ;  /* 0x0000001f00007812 */ /* 0x004fc800078ec0ff */
[----:B------:R-:W-:-:S13]  /*1dad0*/  ISETP.NE.AND P0, PT, R0, RZ, PT ;  /* 0x000000ff0000720c */ /* 0x000fda0003f05270 */
[----:B0-----:R-:W0:Y:S01]  /*1dae0*/  @!P0 S2R R3, SR_CgaCtaId ;  /* 0x0000000000038919 */ /* 0x001e220000008800 */
[----:B------:R-:W-:-:S04]  /*1daf0*/  @!P0 MOV R0, 0x400 ;  /* 0x0000040000008802 */ /* 0x000fc80000000f00 */
[----:B0-----:R-:W-:-:S05]  /*1db00*/  @!P0 LEA R22, R3, R0, 0x18 ;  /* 0x0000000003168211 */ /* 0x001fca00078ec0ff */
[----:B------:R0:W-:Y:S01]  /*1db10*/  @!P0 STS.128 [R22+0x2d8d0], R16 ;  /* 0x02d8d01016008388 */ /* 0x0001e20000000c00 */
[----:B------:R-:W-:Y:S06]  /*1db20*/  BAR.ARV 0x5, 0x200 ;  /* 0x0148000000007b1d */ /* 0x000fec0000002000 */
.L_x_12563:
[----:B------:R-:W-:Y:S02]  /*1db30*/  ULDC UR4, c[0x0][0xc3c] ;  /* 0x00030f0000047ab9 */ /* 0x000fe40000000800 */
[----:B----4-:R-:W-:-:S13]  /*1db40*/  ISETP.GE.AND P0, PT, R19, UR4, PT ;  /* 0x0000000413007c0c */ /* 0x010fda000bf06270 */
[----:B------:R-:W-:Y:S05]  /*1db50*/  @!P0 BRA `(.L_x_12575) ;  /* 0xffffffa000908947 */ /* 0x000fea000383ffff */
[----:B------:R-:W-:Y:S05]  /*1db60*/  BSYNC B8 ;  /* 0x0000000000087941 */ /* 0x000fea0003800000 */
.L_x_12474:
[----:B0-----:R-:W4:Y:S01]  /*1db70*/  LDL.LU R0, [R1+0x48] ;  /* 0x0000480001007983 */ /* 0x001f220000300800 */
[----:B------:R-:W-:Y:S01]  /*1db80*/  BSSY B0, `(.L_x_12576) ;  /* 0x000000b000007945 */ /* 0x000fe20003800000 */
[----:B------:R-:W0:Y:S01]  /*1db90*/  S2R R5, SR_CgaCtaId ;  /* 0x0000000000057919 */ /* 0x000e220000008800 */
[----:B----4-:R-:W-:-:S05]  /*1dba0*/  VIADD R0, R0, 0x1 ;  /* 0x0000000100007836 */ /* 0x010fca0000000000 */
        /* <DEDUP_REMOVED lines=8> */
.L_x_12722:
[----:B------:R-:W-:Y:S05]  /*1dc30*/  BSYNC B0 ;  /* 0x0000000000007941 */ /* 0x000fea0003800000 */
.L_x_12576:
[----:B------:R-:W-:-:S03]  /*1dc40*/  UMOV UR4, 0xffffffff ;  /* 0xffffffff00047882 */ /* 0x000fc60000000000 */
[----:B------:R-:W-:Y:S05]  /*1dc50*/  BRA.DIV UR4, `(.L_x_12578) ;  /* 0x0000003e04a07947 */ /* 0x000fea000b800000 */
[----:B0-----:R-:W0:Y:S02]  /*1dc60*/  S2R R0, SR_TID.X ;  /* 0x0000000000007919 */ /* 0x001e240000002100 */
[----:B0-----:R-:W-:-:S04]  /*1dc70*/  SHF.R.U32.HI R0, RZ, 0x5, R0 ;  /* 0x00000005ff007819 */ /* 0x001fc80000011600 */
[----:B------:R-:W-:-:S05]  /*1dc80*/  LOP3.LUT R0, R0, 0x3, RZ, 0xc0, !PT ;  /* 0x0000000300007812 */ /* 0x000fca00078ec0ff */
[----:B------:R0:W4:Y:S02]  /*1dc90*/  SHFL.IDX PT, R14, R0, RZ, 0x1f ;  /* 0x00001fff000e7589 */ /* 0x00012400000e0000 */
.L_x_12725:
[----:B----4-:R-:W-:-:S13]  /*1dca0*/  ISETP.NE.AND P0, PT, R14, RZ, PT ;  /* 0x000000ff0e00720c */ /* 0x010fda0003f05270 */
[----:B------:R-:W-:Y:S05]  /*1dcb0*/  @P0 BRA `(.L_x_12309) ;  /* 0x0000000000880947 */ /* 0x000fea0003800000 */
[----:B------:R-:W-:-:S03]  /*1dcc0*/  UMOV UR4, 0xffffffff ;  /* 0xffffffff00047882 */ /* 0x000fc60000000000 */
[----:B------:R-:W-:Y:S05]  /*1dcd0*/  BRA.DIV UR4, `(.L_x_12579) ;  /* 0x0000003e04b47947 */ /* 0x000fea000b800000 */
[----:B------:R-:W-:-:S13]  /*1dce0*/  ELECT P6, URZ, PT ;  /* 0x00000000003f782f */ /* 0x000fda00038c0000 */
.L_x_12728:
[----:B------:R-:W-:Y:S05]  /*1dcf0*/  @!P6 BRA `(.L_x_12309) ;  /* 0x000000000078e947 */ /* 0x000fea0003800000 */
[----:B------:R-:W-:-:S06]  /*1dd00*/  ULOP3.LUT UR4, UR36, 0x2, URZ, 0xfc, !UPT ;  /* 0x0000000224047892 */ /* 0x000fcc000f8efc3f */
[----:B0-----:R-:W-:-:S04]  /*1dd10*/  MOV R0, UR4 ;  /* 0x0000000400007c02 */ /* 0x001fc80008000f00 */
[----:B------:R-:W-:-:S13]  /*1dd20*/  ISETP.NE.AND P0, PT, R0, 0x3, PT ;  /* 0x000000030000780c */ /* 0x000fda0003f05270 */
[----:B------:R-:W-:Y:S05]  /*1dd30*/  @!P0 BRA `(.L_x_12580) ;  /* 0x0000000000048947 */ /* 0x000fea0003800000 */
[----:B------:R-:W-:Y:S01]  /*1dd40*/  BPT.TRAP 0x1 ;  /* 0x000000040000795c */ /* 0x000fe20000300000 */
.L_x_12580:
[----:B------:R-:W-:Y:S01]  /*1dd50*/  IMAD R3, R25, 0x8, R5 ;  /* 0x0000000819037824 */ /* 0x000fe200078e0205 */
[----:B------:R-:W-:Y:S01]  /*1dd60*/  SHF.L.U32 R2, R29, 0x1f, RZ ;  /* 0x0000001f1d027819 */ /* 0x000fe200000006ff */
[----:B------:R-:W-:-:S03]  /*1dd70*/  VIADD R25, R25, 0x1 ;  /* 0x0000000119197836 */ /* 0x000fc60000000000 */
[----:B------:R-:W0:Y:S02]  /*1dd80*/  SYNCS.PHASECHK.TRANS64.TRYWAIT P1, [R3+URZ+0x2d840], R2 ;  /* 0x02d84002030075a7 */ /* 0x000e24000802017f */
[----:B------:R-:W-:-:S04]  /*1dd90*/  ISETP.NE.AND P2, PT, R25, 0x2, PT ;  /* 0x000000021900780c */ /* 0x000fc80003f45270 */
[----:B------:R-:W-:Y:S01]  /*1dda0*/  SEL R0, RZ, 0x1, P2 ;  /* 0x00000001ff007807 */ /* 0x000fe20001000000 */
[----:B0-----:R-:W-:Y:S08]  /*1ddb0*/  @!P1 BRA `(.L_x_12581) ;  /* 0x0000003c009c9947 */ /* 0x001ff00003800000 */
.L_x_12729:
[----:B------:R-:W-:Y:S02]  /*1ddc0*/  SEL R25, R25, RZ, P2 ;  /* 0x000000ff19197207 */ /* 0x000fe40001000000 */
[----:B------:R-:W-:Y:S01]  /*1ddd0*/  LOP3.LUT R0, R29, R0, RZ, 0x3c, !PT ;  /* 0x000000001d007212 */ /* 0x000fe200078e3cff */
[----:B------:R-:W-:Y:S06]  /*1dde0*/  @!P0 BRA `(.L_x_12582) ;  /* 0x0000000000048947 */ /* 0x000fec0003800000 */
[----:B------:R-:W-:Y:S01]  /*1ddf0*/  BPT.TRAP 0x1 ;  /* 0x000000040000795c */ /* 0x000fe20000300000 */
.L_x_12582:
[----:B------:R-:W-:Y:S01]  /*1de00*/  IMAD R25, R25, 0x8, R5 ;  /* 0x0000000819197824 */ /* 0x000fe200078e0205 */
[----:B------:R-:W-:-:S04]  /*1de10*/  SHF.L.U32 R0, R0, 0x1f, RZ ;  /* 0x0000001f00007819 */ /* 0x000fc800000006ff */
[----:B------:R-:W4:Y:S02]  /*1de20*/  SYNCS.PHASECHK.TRANS64.TRYWAIT P1, [R25+URZ+0x2d840], R0 ;  /* 0x02d84000190075a7 */ /* 0x000f24000802017f */
[----:B----4-:R-:W-:Y:S05]  /*1de30*/  @!P1 BRA `(.L_x_12583) ;  /* 0x0000003c00909947 */ /* 0x010fea0003800000 */
.L_x_12730:
[----:B------:R-:W-:Y:S05]  /*1de40*/  @!P0 BRA `(.L_x_12584) ;  /* 0x0000000000048947 */ /* 0x000fea0003800000 */
[----:B------:R-:W-:Y:S01]  /*1de50*/  BPT.TRAP 0x1 ;  /* 0x000000040000795c */ /* 0x000fe20000300000 */
.L_x_12584:
[----:B------:R-:W5:Y:S02]  /*1de60*/  SYNCS.PHASECHK.TRANS64.TRYWAIT P1, [R3+URZ+0x2d860], R2 ;  /* 0x02d86002030075a7 */ /* 0x000f64000802017f */
[----:B-----5:R-:W-:Y:S05]  /*1de70*/  @!P1 BRA `(.L_x_12585) ;  /* 0x0000003c00949947 */ /* 0x020fea0003800000 */
.L_x_12731:
[----:B------:R-:W-:Y:S05]  /*1de80*/  @!P0 BRA `(.L_x_12586) ;  /* 0x0000000000048947 */ /* 0x000fea0003800000 */
[----:B------:R-:W-:Y:S01]  /*1de90*/  BPT.TRAP 0x1 ;  /* 0x000000040000795c */ /* 0x000fe20000300000 */
.L_x_12586:
[----:B------:R0:W0:Y:S02]  /*1dea0*/  SYNCS.PHASECHK.TRANS64.TRYWAIT P0, [R25+URZ+0x2d860], R0 ;  /* 0x02d86000190075a7 */ /* 0x000024000800017f */
[----:B0-----:R-:W-:Y:S05]  /*1deb0*/  @!P0 NANOSLEEP.SYNCS 0x989680 ;  /* 0x009896800000895d */ /* 0x001fea0003900000 */
[----:B------:R-:W0:Y:S02]  /*1dec0*/  @!P0 SYNCS.PHASECHK.TRANS64 P0, [R25+URZ+0x2d860], R0 ;  /* 0x02d86000190085a7 */ /* 0x000e24000800007f */
[----:B0-----:R-:W-:Y:S05]  /*1ded0*/  @!P0 BRA `(.L_x_12586) ;  /* 0xfffffffc00f08947 */ /* 0x001fea000383ffff */
.L_x_12309:
[----:B------:R-:W-:Y:S05]  /*1dee0*/  BSYNC B9 ;  /* 0x0000000000097941 */ /* 0x000fea0003800000 */
.L_x_12306:
[----:B------:R-:W-:Y:S05]  /*1def0*/  EXIT ;  /* 0x000000000000794d */ /* 0x000fea0003800000 */
.L_x_12325:
[----:B0-----:R0:W1:Y:S02]  /*1df00*/  SYNCS.PHASECHK.TRANS64.TRYWAIT P4, [R32+URZ+0x2d890], R85 ;  /* 0x02d89055200075a7 */ /* 0x001064000808017f */
[----:B-1----:R-:W-:Y:S05]  /*1df10*/  @!P4 NANOSLEEP.SYNCS 0x989680 ;  /* 0x009896800000c95d */ /* 0x002fea0003900000 */
[----:B------:R-:W1:Y:S02]  /*1df20*/  @!P4 SYNCS.PHASECHK.TRANS64 P4, [R32+URZ+0x2d890], R85 ;  /* 0x02d890552000c5a7 */ /* 0x000e64000808007f */
[----:B-1----:R-:W-:Y:S05]  /*1df30*/  @!P4 BRA `(.L_x_12325) ;  /* 0xfffffffc00f0c947 */ /* 0x002fea000383ffff */
[----:B------:R-:W-:Y:S05]  /*1df40*/  BRA `(.L_x_12587) ;  /* 0xfffffe5000cc7947 */ /* 0x000fea000383ffff */
.L_x_12326:
        /* <DEDUP_REMOVED lines=8> */
.L_x_12589:
[----:B------:R-:W-:Y:S05]  /*1dfd0*/  BSYNC B1 ;  /* 0x0000000000017941 */ /* 0x000fea0003800000 */
.L_x_12588:
        /* <DEDUP_REMOVED lines=8> */
.L_x_12590:
[----:B------:R-:W-:Y:S01]  /*1e060*/  IMAD.MOV.U32 R60, RZ, RZ, R14 ;  /* 0x000000ffff3c7224 */ /* 0x000fe200078e000e */
[----:B------:R-:W-:Y:S06]  /*1e070*/  BRA `(.L_x_12591) ;  /* 0xfffffe5000947947 */ /* 0x000fec000383ffff */
.L_x_12354:
[----:B0-----:R0:W1:Y:S02]  /*1e080*/  SYNCS.PHASECHK.TRANS64.TRYWAIT P4, [R32+URZ+0x2d890], R85 ;  /* 0x02d89055200075a7 */ /* 0x001064000808017f */
[----:B-1----:R-:W-:Y:S05]  /*1e090*/  @!P4 NANOSLEEP.SYNCS 0x989680 ;  /* 0x009896800000c95d */ /* 0x002fea0003900000 */
[----:B------:R-:W1:Y:S02]  /*1e0a0*/  @!P4 SYNCS.PHASECHK.TRANS64 P4, [R32+URZ+0x2d890], R85 ;  /* 0x02d890552000c5a7 */ /* 0x000e64000808007f */
[----:B-1----:R-:W-:Y:S05]  /*1e0b0*/  @!P4 BRA `(.L_x_12354) ;  /* 0xfffffffc00f0c947 */ /* 0x002fea000383ffff */
[----:B------:R-:W-:Y:S05]  /*1e0c0*/  BRA `(.L_x_12592) ;  /* 0xfffffe6c00647947 */ /* 0x000fea000383ffff */
.L_x_12355:
        /* <DEDUP_REMOVED lines=8> */
.L_x_12594:
[----:B------:R-:W-:Y:S05]  /*1e150*/  BSYNC B1 ;  /* 0x0000000000017941 */ /* 0x000fea0003800000 */
.L_x_12593:
        /* <DEDUP_REMOVED lines=8> */
.L_x_12595:
[----:B------:R-:W-:Y:S01]  /*1e1e0*/  IMAD.MOV.U32 R88, RZ, RZ, R14 ;  /* 0x000000ffff587224 */ /* 0x000fe200078e000e */
[----:B------:R-:W-:Y:S06]  /*1e1f0*/  BRA `(.L_x_12596) ;  /* 0xfffffe6c002c7947 */ /* 0x000fec000383ffff */
.L_x_12368:
[----:B0-----:R0:W1:Y:S02]  /*1e200*/  SYNCS.PHASECHK.TRANS64.TRYWAIT P3, [R32+URZ+0x2d890], R85 ;  /* 0x02d89055200075a7 */ /* 0x001064000806017f */
[----:B-1----:R-:W-:Y:S05]  /*1e210*/  @!P3 NANOSLEEP.SYNCS 0x989680 ;  /* 0x009896800000b95d */ /* 0x002fea0003900000 */
[----:B------:R-:W1:Y:S02]  /*1e220*/  @!P3 SYNCS.PHASECHK.TRANS64 P3, [R32+URZ+0x2d890], R85 ;  /* 0x02d890552000b5a7 */ /* 0x000e64000806007f */
[----:B-1----:R-:W-:Y:S05]  /*1e230*/  @!P3 BRA `(.L_x_12368) ;  /* 0xfffffffc00f0b947 */ /* 0x002fea000383ffff */
[----:B------:R-:W-:Y:S05]  /*1e240*/  BRA `(.L_x_12597) ;  /* 0xfffffe8400347947 */ /* 0x000fea000383ffff */
.L_x_12369:
[----:B------:R-:W-:Y:S01]  /*1e250*/  BSSY B1, `(.L_x_12598) ;  /* 0x0000007000017945 */ /* 0x000fe20003800000 */
[----:B------:R-:W-:Y:S01]  /*1e260*/  MOV R12, RZ ;  /* 0x000000ff000c7202 */ /* 0x000fe20000000f00 */
[----:B------:R-:W-:Y:S02]  /*1e270*/  IMAD.MOV.U32 R11, RZ, RZ, 0x1e1f ;  /* 0x00001e1fff0b7424 */ /* 0x000fe400078e00ff */
[----:B------:R-:W-:-:S07]  /*1e280*/  IMAD.MOV.U32 R15, RZ, RZ, -0x1 ;  /* 0xffffffffff0f7424 */ /* 0x000fce00078e00ff */
[----:B0-----:R-:W-:Y:S05]  /*1e290*/  WARPSYNC.COLLECTIVE R15, `(.L_x_12599) ;  /* 0x000000000f087348 */ /* 0x001fea0003c00000 */
[----:B------:R1:W2:Y:S02]  /*1e2a0*/  SHFL.IDX P6, R14, R13, R12, R11 ;  /* 0x0000000c0d0e7389 */ /* 0x0002a400000c000b */
[----:B012---:R-:W-:Y:S01]  /*1e2b0*/  ENDCOLLECTIVE ;  /* 0x000000000000791b */ /* 0x007fe20003800000 */
.L_x_12599:
[----:B------:R-:W-:Y:S05]  /*1e2c0*/  BSYNC B1 ;  /* 0x0000000000017941 */ /* 0x000fea0003800000 */
.L_x_12598:
        /* <DEDUP_REMOVED lines=8> */
.L_x_12600:
[----:B------:R-:W-:Y:S01]  /*1e350*/  MOV R42, R14 ;  /* 0x0000000e002a7202 */ /* 0x000fe20000000f00 */
[----:B------:R-:W-:Y:S06]  /*1e360*/  BRA `(.L_x_12601) ;  /* 0xfffffe8400587947 */ /* 0x000fec000383ffff */
.L_x_12373:
[----:B------:R0:W0:Y:S02]  /*1e370*/  SYNCS.PHASECHK.TRANS64.TRYWAIT P2, [R32+URZ+0x2d8b0], R85 ;  /* 0x02d8b055200075a7 */ /* 0x000024000804017f */
[----:B0-----:R-:W-:Y:S05]  /*1e380*/  @!P2 NANOSLEEP.SYNCS 0x989680 ;  /* 0x009896800000a95d */ /* 0x001fea0003900000 */
[----:B------:R-:W0:Y:S02]  /*1e390*/  @!P2 SYNCS.PHASECHK.TRANS64 P2, [R32+URZ+0x2d8b0], R85 ;  /* 0x02d8b0552000a5a7 */ /* 0x000e24000804007f */
[----:B0-----:R-:W-:Y:S05]  /*1e3a0*/  @!P2 BRA `(.L_x_12373) ;  /* 0xfffffffc00f0a947 */ /* 0x001fea000383ffff */
[----:B------:R-:W-:Y:S05]  /*1e3b0*/  BRA `(.L_x_12602) ;  /* 0xfffffe88003c7947 */ /* 0x000fea000383ffff */
.L_x_12379:
[----:B------:R-:W0:Y:S01]  /*1e3c0*/  S2R R4, SR_TID.X ;  /* 0x0000000000047919 */ /* 0x000e220000002100 */
[----:B------:R-:W-:Y:S01]  /*1e3d0*/  BSSY B0, `(.L_x_12603) ;  /* 0x000000c000007945 */ /* 0x000fe20003800000 */
[----:B------:R-:W-:Y:S01]  /*1e3e0*/  IMAD.MOV.U32 R12, RZ, RZ, RZ ;  /* 0x000000ffff0c7224 */ /* 0x000fe200078e00ff */
[----:B------:R-:W-:Y:S01]  /*1e3f0*/  MOV R11, 0x1f ;  /* 0x0000001f000b7802 */ /* 0x000fe20000000f00 */
[----:B------:R-:W-:Y:S02]  /*1e400*/  IMAD.MOV.U32 R15, RZ, RZ, -0x1 ;  /* 0xffffffffff0f7424 */ /* 0x000fe400078e00ff */
[----:B0-----:R-:W-:-:S05]  /*1e410*/  VIADD R5, R4, 0xffffff80 ;  /* 0xffffff8004057836 */ /* 0x001fca0000000000 */
[----:B------:R-:W-:-:S04]  /*1e420*/  SHF.R.S32.HI R4, RZ, 0x1f, R5 ;  /* 0x0000001fff047819 */ /* 0x000fc80000011405 */
[----:B------:R-:W-:-:S04]  /*1e430*/  LEA.HI R4, R4, R5, RZ, 0x7 ;  /* 0x0000000504047211 */ /* 0x000fc800078f38ff */
[----:B------:R-:W-:-:S05]  /*1e440*/  SHF.R.S32.HI R4, RZ, 0x7, R4 ;  /* 0x00000007ff047819 */ /* 0x000fca0000011404 */
[----:B------:R-:W-:-:S07]  /*1e450*/  IMAD.MOV.U32 R13, RZ, RZ, R4 ;  /* 0x000000ffff0d7224 */ /* 0x000fce00078e0004 */
[----:B--2--5:R-:W-:Y:S05]  /*1e460*/  WARPSYNC.COLLECTIVE R15, `(.L_x_12604) ;  /* 0x000000000f087348 */ /* 0x024fea0003c00000 */
[----:B------:R0:W1:Y:S02]  /*1e470*/  SHFL.IDX P6, R14, R13, R12, R11 ;  /* 0x0000000c0d0e7389 */ /* 0x00006400000c000b */
[----:B012--5:R-:W-:Y:S01]  /*1e480*/  ENDCOLLECTIVE ;  /* 0x000000000000791b */ /* 0x027fe20003800000 */
.L_x_12604:
[----:B------:R-:W-:Y:S05]  /*1e490*/  BSYNC B0 ;  /* 0x0000000000007941 */ /* 0x000fea0003800000 */
.L_x_12603:
[----:B------:R0:W-:Y:S01]  /*1e4a0*/  STL [R1+0x5c], R14 ;  /* 0x00005c0e01007387 */ /* 0x0001e20000100800 */
[----:B------:R-:W-:Y:S05]  /*1e4b0*/  BRA `(.L_x_12605) ;  /* 0xfffffe9000347947 */ /* 0x000fea000383ffff */
.L_x_12390:
[----:B------:R-:W-:Y:S01]  /*1e4c0*/  BSSY B1, `(.L_x_12606) ;  /* 0x0000007000017945 */ /* 0x000fe20003800000 */
[----:B------:R-:W-:Y:S01]  /*1e4d0*/  IMAD.MOV.U32 R12, RZ, RZ, RZ ;  /* 0x000000ffff0c7224 */ /* 0x000fe200078e00ff */
[----:B------:R-:W-:Y:S01]  /*1e4e0*/  MOV R15, 0xffffffff ;  /* 0xffffffff000f7802 */ /* 0x000fe20000000f00 */
[----:B------:R-:W-:-:S07]  /*1e4f0*/  IMAD.MOV.U32 R11, RZ, RZ, 0x1e1f ;  /* 0x00001e1fff0b7424 */ /* 0x000fce00078e00ff */
[----:B0-2---:R-:W-:Y:S05]  /*1e500*/  WARPSYNC.COLLECTIVE R15, `(.L_x_12607) ;  /* 0x000000000f087348 */ /* 0x005fea0003c00000 */
[----:B0-----:R0:W1:Y:S02]  /*1e510*/  SHFL.IDX P6, R14, R13, R12, R11 ;  /* 0x0000000c0d0e7389 */ /* 0x00106400000c000b */
[----:B012---:R-:W-:Y:S01]  /*1e520*/  ENDCOLLECTIVE ;  /* 0x000000000000791b */ /* 0x007fe20003800000 */
.L_x_12607:
[----:B------:R-:W-:Y:S05]  /*1e530*/  BSYNC B1 ;  /* 0x0000000000017941 */ /* 0x000fea0003800000 */
.L_x_12606:
        /* <DEDUP_REMOVED lines=8> */
.L_x_12608:
[----:B------:R-:W-:Y:S02]  /*1e5c0*/  IMAD.MOV.U32 R13, RZ, RZ, R5 ;  /* 0x000000ffff0d7224 */ /* 0x000fe400078e0005 */
[----:B------:R-:W-:-:S07]  /*1e5d0*/  IMAD.MOV.U32 R0, RZ, RZ, R14 ;  /* 0x000000ffff007224 */ /* 0x000fce00078e000e */
[----:B------:R-:W-:Y:S05]  /*1e5e0*/  WARPSYNC.COLLECTIVE R15, `(.L_x_12609) ;  /* 0x000000000f087348 */ /* 0x000fea0003c00000 */
[----:B------:R0:W1:Y:S02]  /*1e5f0*/  SHFL.IDX P6, R14, R13, R12, R11 ;  /* 0x0000000c0d0e7389 */ /* 0x00006400000c000b */
[----:B01----:R-:W-:Y:S01]  /*1e600*/  ENDCOLLECTIVE ;  /* 0x000000000000791b */ /* 0x003fe20003800000 */
.L_x_12609:
[----:B------:R-:W-:Y:S01]  /*1e610*/  IMAD.MOV.U32 R13, RZ, RZ, R4 ;  /* 0x000000ffff0d7224 */ /* 0x000fe200078e0004 */
[----:B------:R-:W-:-:S07]  /*1e620*/  MOV R5, R14 ;  /* 0x0000000e00057202 */ /* 0x000fce0000000f00 */
[----:B------:R-:W-:Y:S05]  /*1e630*/  WARPSYNC.COLLECTIVE R15, `(.L_x_12610) ;  /* 0x000000000f087348 */ /* 0x000fea0003c00000 */
[----:B------:R0:W1:Y:S02]  /*1e640*/  SHFL.IDX P6, R14, R13, R12, R11 ;  /* 0x0000000c0d0e7389 */ /* 0x00006400000c000b */
[----:B01----:R-:W-:Y:S01]  /*1e650*/  ENDCOLLECTIVE ;  /* 0x000000000000791b */ /* 0x003fe20003800000 */
.L_x_12610:
[----:B------:R-:W-:Y:S01]  /*1e660*/  IMAD.MOV.U32 R4, RZ, RZ, R14 ;  /* 0x000000ffff047224 */ /* 0x000fe200078e000e */
[----:B------:R-:W-:Y:S06]  /*1e670*/  BRA `(.L_x_12611) ;  /* 0xfffffe94009c7947 */ /* 0x000fec000383ffff */
.L_x_12394:
[----:B0-----:R0:W1:Y:S02]  /*1e680*/  SYNCS.PHASECHK.TRANS64.TRYWAIT P0, [R2+URZ+0x2d800], R3 ;  /* 0x02d80003020075a7 */ /* 0x001064000800017f */
[----:B-1----:R-:W-:Y:S05]  /*1e690*/  @!P0 NANOSLEEP.SYNCS 0x989680 ;  /* 0x009896800000895d */ /* 0x002fea0003900000 */
[----:B------:R-:W1:Y:S02]  /*1e6a0*/  @!P0 SYNCS.PHASECHK.TRANS64 P0, [R2+URZ+0x2d800], R3 ;  /* 0x02d80003020085a7 */ /* 0x000e64000800007f */
[----:B-1----:R-:W-:Y:S05]  /*1e6b0*/  @!P0 BRA `(.L_x_12394) ;  /* 0xfffffffc00f08947 */ /* 0x002fea000383ffff */
[----:B------:R-:W-:Y:S05]  /*1e6c0*/  BRA `(.L_x_12612) ;  /* 0xfffffe9c00c87947 */ /* 0x000fea000383ffff */
.L_x_12406:
[----:B------:R-:W-:Y:S01]  /*1e6d0*/  BSSY B1, `(.L_x_12613) ;  /* 0x0000007000017945 */ /* 0x000fe20003800000 */
[----:B------:R-:W-:Y:S01]  /*1e6e0*/  IMAD.MOV.U32 R12, RZ, RZ, RZ ;  /* 0x000000ffff0c7224 */ /* 0x000fe200078e00ff */
[----:B------:R-:W-:Y:S01]  /*1e6f0*/  MOV R11, 0x1e1f ;  /* 0x00001e1f000b7802 */ /* 0x000fe20000000f00 */
[----:B------:R-:W-:-:S07]  /*1e700*/  IMAD.MOV.U32 R15, RZ, RZ, -0x1 ;  /* 0xffffffffff0f7424 */ /* 0x000fce00078e00ff */
[----:B0-2---:R-:W-:Y:S05]  /*1e710*/  WARPSYNC.COLLECTIVE R15, `(.L_x_12614) ;  /* 0x000000000f087348 */ /* 0x005fea0003c00000 */
[----:B0-----:R0:W1:Y:S02]  /*1e720*/  SHFL.IDX P6, R14, R13, R12, R11 ;  /* 0x0000000c0d0e7389 */ /* 0x00106400000c000b */
[----:B012---:R-:W-:Y:S01]  /*1e730*/  ENDCOLLECTIVE ;  /* 0x000000000000791b */ /* 0x007fe20003800000 */
.L_x_12614:
[----:B------:R-:W-:Y:S05]  /*1e740*/  BSYNC B1 ;  /* 0x0000000000017941 */ /* 0x000fea0003800000 */
.L_x_12613:
        /* <DEDUP_REMOVED lines=8> */
.L_x_12615:
[----:B------:R-:W-:Y:S01]  /*1e7d0*/  MOV R13, R21 ;  /* 0x00000015000d7202 */ /* 0x000fe20000000f00 */
[----:B------:R-:W-:-:S07]  /*1e7e0*/  IMAD.MOV.U32 R0, RZ, RZ, R14 ;  /* 0x000000ffff007224 */ /* 0x000fce00078e000e */
[----:B------:R-:W-:Y:S05]  /*1e7f0*/  WARPSYNC.COLLECTIVE R15, `(.L_x_12616) ;  /* 0x000000000f087348 */ /* 0x000fea0003c00000 */
[----:B------:R0:W1:Y:S02]  /*1e800*/  SHFL.IDX P6, R14, R13, R12, R11 ;  /* 0x0000000c0d0e7389 */ /* 0x00006400000c000b */
[----:B01----:R-:W-:Y:S01]  /*1e810*/  ENDCOLLECTIVE ;  /* 0x000000000000791b */ /* 0x003fe20003800000 */
.L_x_12616:
[----:B------:R-:W-:Y:S02]  /*1e820*/  IMAD.MOV.U32 R13, RZ, RZ, R20 ;  /* 0x000000ffff0d7224 */ /* 0x000fe400078e0014 */
[----:B------:R-:W-:-:S07]  /*1e830*/  IMAD.MOV.U32 R21, RZ, RZ, R14 ;  /* 0x000000ffff157224 */ /* 0x000fce00078e000e */
[----:B------:R-:W-:Y:S05]  /*1e840*/  WARPSYNC.COLLECTIVE R15, `(.L_x_12617) ;  /* 0x000000000f087348 */ /* 0x000fea0003c00000 */
[----:B------:R0:W1:Y:S02]  /*1e850*/  SHFL.IDX P6, R14, R13, R12, R11 ;  /* 0x0000000c0d0e7389 */ /* 0x00006400000c000b */
[----:B01----:R-:W-:Y:S01]  /*1e860*/  ENDCOLLECTIVE ;  /* 0x000000000000791b */ /* 0x003fe20003800000 */
.L_x_12617:
[----:B------:R-:W-:Y:S01]  /*1e870*/  IMAD.MOV.U32 R20, RZ, RZ, R14 ;  /* 0x000000ffff147224 */ /* 0x000fe200078e000e */
[----:B------:R-:W-:Y:S06]  /*1e880*/  BRA `(.L_x_12618) ;  /* 0xfffffeb0006c7947 */ /* 0x000fec000383ffff */
.L_x_12410:
[----:B0-----:R0:W1:Y:S02]  /*1e890*/  SYNCS.PHASECHK.TRANS64.TRYWAIT P0, [R2+URZ+0x2d800], R3 ;  /* 0x02d80003020075a7 */ /* 0x001064000800017f */
[----:B-1----:R-:W-:Y:S05]  /*1e8a0*/  @!P0 NANOSLEEP.SYNCS 0x989680 ;  /* 0x009896800000895d */ /* 0x002fea0003900000 */
[----:B------:R-:W1:Y:S02]  /*1e8b0*/  @!P0 SYNCS.PHASECHK.TRANS64 P0, [R2+URZ+0x2d800], R3 ;  /* 0x02d80003020085a7 */ /* 0x000e64000800007f */
[----:B-1----:R-:W-:Y:S05]  /*1e8c0*/  @!P0 BRA `(.L_x_12410) ;  /* 0xfffffffc00f08947 */ /* 0x002fea000383ffff */
[----:B------:R-:W-:Y:S05]  /*1e8d0*/  BRA `(.L_x_12619) ;  /* 0xfffffeb800007947 */ /* 0x000fea000383ffff */
.L_x_12418:
[----:B-1----:R1:W3:Y:S02]  /*1e8e0*/  SYNCS.PHASECHK.TRANS64.TRYWAIT P1, [R0+URZ+0x2d830], R5 ;  /* 0x02d83005000075a7 */ /* 0x0022e4000802017f */
[----:B---3--:R-:W-:Y:S05]  /*1e8f0*/  @!P1 NANOSLEEP.SYNCS 0x989680 ;  /* 0x009896800000995d */ /* 0x008fea0003900000 */
[----:B------:R-:W3:Y:S02]  /*1e900*/  @!P1 SYNCS.PHASECHK.TRANS64 P1, [R0+URZ+0x2d830], R5 ;  /* 0x02d83005000095a7 */ /* 0x000ee4000802007f */
[----:B---3--:R-:W-:Y:S05]  /*1e910*/  @!P1 BRA `(.L_x_12418) ;  /* 0xfffffffc00f09947 */ /* 0x008fea000383ffff */
[----:B------:R-:W-:Y:S05]  /*1e920*/  BRA `(.L_x_12417) ;  /* 0xfffffecc00407947 */ /* 0x000fea000383ffff */
.L_x_12425:
[----:B-1----:R1:W2:Y:S02]  /*1e930*/  SYNCS.PHASECHK.TRANS64.TRYWAIT P2, [R7+URZ+0x2d830], R8 ;  /* 0x02d83008070075a7 */ /* 0x0022a4000804017f */
[----:B--2---:R-:W-:Y:S05]  /*1e940*/  @!P2 NANOSLEEP.SYNCS 0x989680 ;  /* 0x009896800000a95d */ /* 0x004fea0003900000 */
[----:B------:R-:W2:Y:S02]  /*1e950*/  @!P2 SYNCS.PHASECHK.TRANS64 P2, [R7+URZ+0x2d830], R8 ;  /* 0x02d830080700a5a7 */ /* 0x000ea4000804007f */
[----:B--2---:R-:W-:Y:S05]  /*1e960*/  @!P2 BRA `(.L_x_12425) ;  /* 0xfffffffc00f0a947 */ /* 0x004fea000383ffff */
[----:B------:R-:W-:Y:S05]  /*1e970*/  BRA `(.L_x_12424) ;  /* 0xfffffef800c47947 */ /* 0x000fea000383ffff */
.L_x_12429:
[----:B-1----:R1:W2:Y:S02]  /*1e980*/  SYNCS.PHASECHK.TRANS64.TRYWAIT P1, [R8+URZ+0x2d850], R7 ;  /* 0x02d85007080075a7 */ /* 0x0022a4000802017f */
[----:B--2---:R-:W-:Y:S05]  /*1e990*/  @!P1 NANOSLEEP.SYNCS 0x989680 ;  /* 0x009896800000995d */ /* 0x004fea0003900000 */
[----:B------:R-:W2:Y:S02]  /*1e9a0*/  @!P1 SYNCS.PHASECHK.TRANS64 P1, [R8+URZ+0x2d850], R7 ;  /* 0x02d85007080095a7 */ /* 0x000ea4000802007f */
[----:B--2---:R-:W-:Y:S05]  /*1e9b0*/  @!P1 BRA `(.L_x_12429) ;  /* 0xfffffffc00f09947 */ /* 0x004fea000383ffff */
[----:B------:R-:W-:Y:S05]  /*1e9c0*/  BRA `(.L_x_12426) ;  /* 0xfffffefc00e87947 */ /* 0x000fea000383ffff */
.L_x_12438:
[----:B-1----:R1:W3:Y:S02]  /*1e9d0*/  SYNCS.PHASECHK.TRANS64.TRYWAIT P2, [R7+URZ+0x2d830], R8 ;  /* 0x02d83008070075a7 */ /* 0x0022e4000804017f */
[----:B---3--:R-:W-:Y:S05]  /*1e9e0*/  @!P2 NANOSLEEP.SYNCS 0x989680 ;  /* 0x009896800000a95d */ /* 0x008fea0003900000 */
[----:B------:R-:W3:Y:S02]  /*1e9f0*/  @!P2 SYNCS.PHASECHK.TRANS64 P2, [R7+URZ+0x2d830], R8 ;  /* 0x02d830080700a5a7 */ /* 0x000ee4000804007f */
[----:B---3--:R-:W-:Y:S05]  /*1ea00*/  @!P2 BRA `(.L_x_12438) ;  /* 0xfffffffc00f0a947 */ /* 0x008fea000383ffff */
[----:B------:R-:W-:Y:S05]  /*1ea10*/  BRA `(.L_x_12437) ;  /* 0xffffff3000387947 */ /* 0x000fea000383ffff */
.L_x_12442:
[----:B-1----:R1:W2:Y:S02]  /*1ea20*/  SYNCS.PHASECHK.TRANS64.TRYWAIT P1, [R8+URZ+0x2d850], R7 ;  /* 0x02d85007080075a7 */ /* 0x0022a4000802017f */
[----:B--2---:R-:W-:Y:S05]  /*1ea30*/  @!P1 NANOSLEEP.SYNCS 0x989680 ;  /* 0x009896800000995d */ /* 0x004fea0003900000 */
[----:B------:R-:W2:Y:S02]  /*1ea40*/  @!P1 SYNCS.PHASECHK.TRANS64 P1, [R8+URZ+0x2d850], R7 ;  /* 0x02d85007080095a7 */ /* 0x000ea4000802007f */
[----:B--2---:R-:W-:Y:S05]  /*1ea50*/  @!P1 BRA `(.L_x_12442) ;  /* 0xfffffffc00f09947 */ /* 0x004fea000383ffff */
[----:B------:R-:W-:Y:S05]  /*1ea60*/  BRA `(.L_x_12439) ;  /* 0xffffff34005c7947 */ /* 0x000fea000383ffff */
.L_x_12449:
[----:B-1----:R1:W4:Y:S02]  /*1ea70*/  SYNCS.PHASECHK.TRANS64.TRYWAIT P1, [R6+URZ+0x2d850], R9 ;  /* 0x02d85009060075a7 */ /* 0x002324000802017f */
[----:B----4-:R-:W-:Y:S05]  /*1ea80*/  @!P1 NANOSLEEP.SYNCS 0x989680 ;  /* 0x009896800000995d */ /* 0x010fea0003900000 */
[----:B------:R-:W4:Y:S02]  /*1ea90*/  @!P1 SYNCS.PHASECHK.TRANS64 P1, [R6+URZ+0x2d850], R9 ;  /* 0x02d85009060095a7 */ /* 0x000f24000802007f */
[----:B----4-:R-:W-:Y:S05]  /*1eaa0*/  @!P1 BRA `(.L_x_12449) ;  /* 0xfffffffc00f09947 */ /* 0x010fea000383ffff */
[----:B------:R-:W-:Y:S05]  /*1eab0*/  BRA `(.L_x_12448) ;  /* 0xffffff5c00307947 */ /* 0x000fea000383ffff */
.L_x_12460:
[----:B------:R-:W-:Y:S01]  /*1eac0*/  MOV R13, R4 ;  /* 0x00000004000d7202 */ /* 0x000fe20000000f00 */
[----:B------:R-:W-:Y:S02]  /*1ead0*/  IMAD.MOV.U32 R12, RZ, RZ, RZ ;  /* 0x000000ffff0c7224 */ /* 0x000fe400078e00ff */
[----:B------:R-:W-:Y:S02]  /*1eae0*/  IMAD.MOV.U32 R11, RZ, RZ, 0x1c1f ;  /* 0x00001c1fff0b7424 */ /* 0x000fe400078e00ff */
[----:B------:R-:W-:-:S07]  /*1eaf0*/  IMAD.MOV.U32 R15, RZ, RZ, -0x1 ;  /* 0xffffffffff0f7424 */ /* 0x000fce00078e00ff */
[----:B-1----:R-:W-:Y:S05]  /*1eb00*/  WARPSYNC.COLLECTIVE R15, `(.L_x_12620) ;  /* 0x000000000f087348 */ /* 0x002fea0003c00000 */
[----:B------:R0:W2:Y:S02]  /*1eb10*/  SHFL.IDX P6, R14, R13, R12, R11 ;  /* 0x0000000c0d0e7389 */ /* 0x0000a400000c000b */
[----:B012---:R-:W-:Y:S01]  /*1eb20*/  ENDCOLLECTIVE ;  /* 0x000000000000791b */ /* 0x007fe20003800000 */
.L_x_12620:
[----:B------:R-:W-:Y:S01]  /*1eb30*/  IMAD.MOV.U32 R13, RZ, RZ, R0 ;  /* 0x000000ffff0d7224 */ /* 0x000fe200078e0000 */
[----:B------:R-:W-:-:S07]  /*1eb40*/  MOV R3, R14 ;  /* 0x0000000e00037202 */ /* 0x000fce0000000f00 */
[----:B------:R-:W-:Y:S05]  /*1eb50*/  WARPSYNC.COLLECTIVE R15, `(.L_x_12621) ;  /* 0x000000000f087348 */ /* 0x000fea0003c00000 */
[----:B------:R0:W1:Y:S02]  /*1eb60*/  SHFL.IDX P6, R14, R13, R12, R11 ;  /* 0x0000000c0d0e7389 */ /* 0x00006400000c000b */
[----:B01----:R-:W-:Y:S01]  /*1eb70*/  ENDCOLLECTIVE ;  /* 0x000000000000791b */ /* 0x003fe20003800000 */
.L_x_12621:
[----:B------:R-:W-:Y:S05]  /*1eb80*/  BRA `(.L_x_12622) ;  /* 0xffffff8000607947 */ /* 0x000fea000383ffff */
.L_x_12463:
        /* <DEDUP_REMOVED lines=8> */
.L_x_12624:
[----:B------:R-:W-:Y:S05]  /*1ec10*/  BSYNC B1 ;  /* 0x0000000000017941 */ /* 0x000fea0003800000 */
.L_x_12623:
        /* <DEDUP_REMOVED lines=8> */
.L_x_12625:
[----:B------:R-:W-:Y:S05]  /*1eca0*/  BRA `(.L_x_12626) ;  /* 0xffffff8000747947 */ /* 0x000fea000383ffff */
.L_x_12480:
        /* <DEDUP_REMOVED lines=8> */
[----:B-1----:R-:W-:Y:S05]  /*1ed30*/  WARPSYNC.COLLECTIVE R15, `(.L_x_12628) ;  /* 0x000000000f087348 */ /* 0x002fea0003c00000 */
[----:B------:R0:W2:Y:S02]  /*1ed40*/  SHFL.IDX P6, R14, R13, R12, R11 ;  /* 0x0000000c0d0e7389 */ /* 0x0000a400000c000b */
[----:B012---:R-:W-:Y:S01]  /*1ed50*/  ENDCOLLECTIVE ;  /* 0x000000000000791b */ /* 0x007fe20003800000 */
.L_x_12628:
[----:B------:R-:W-:Y:S05]  /*1ed60*/  BSYNC B1 ;  /* 0x0000000000017941 */ /* 0x000fea0003800000 */
.L_x_12627:
[----:B------:R-:W-:Y:S05]  /*1ed70*/  BRA `(.L_x_12629) ;  /* 0xffffff9400f07947 */ /* 0x000fea000383ffff */
.L_x_12482:
[----:B------:R-:W-:Y:S01]  /*1ed80*/  BSSY B1, `(.L_x_12630) ;  /* 0x0000006000017945 */ /* 0x000fe20003800000 */
[----:B------:R-:W-:-:S07]  /*1ed90*/  IMAD.MOV.U32 R15, RZ, RZ, -0x1 ;  /* 0xffffffffff0f7424 */ /* 0x000fce00078e00ff */
[----:B01----:R-:W-:Y:S05]  /*1eda0*/  WARPSYNC.COLLECTIVE R15, `(.L_x_12631) ;  /* 0x000000000f0c7348 */ /* 0x003fea0003c00000 */
[----:B------:R-:W-:Y:S02]  /*1edb0*/  ELECT P6, UR62, PT ;  /* 0x00000000003e782f */ /* 0x000fe400038c0000 */
[----:B------:R-:W-:Y:S01]  /*1edc0*/  MOV R14, UR62 ;  /* 0x0000003e000e7c02 */ /* 0x000fe20008000f00 */
[----:B01----:R-:W-:Y:S10]  /*1edd0*/  ENDCOLLECTIVE ;  /* 0x000000000000791b */ /* 0x003ff40003800000 */
.L_x_12631:
[----:B------:R-:W-:Y:S05]  /*1ede0*/  BSYNC B1 ;  /* 0x0000000000017941 */ /* 0x000fea0003800000 */
.L_x_12630:
[----:B------:R-:W-:Y:S05]  /*1edf0*/  BRA `(.L_x_12481) ;  /* 0xffffff9400e87947 */ /* 0x000fea000383ffff */
.L_x_12484:
[----:B0-----:R0:W2:Y:S02]  /*1ee00*/  SYNCS.PHASECHK.TRANS64.TRYWAIT P0, [R22+URZ+0x2d820], R5 ;  /* 0x02d82005160075a7 */ /* 0x0010a4000800017f */
[----:B--2---:R-:W-:Y:S05]  /*1ee10*/  @!P0 NANOSLEEP.SYNCS 0x989680 ;  /* 0x009896800000895d */ /* 0x004fea0003900000 */
[----:B------:R-:W2:Y:S02]  /*1ee20*/  @!P0 SYNCS.PHASECHK.TRANS64 P0, [R22+URZ+0x2d820], R5 ;  /* 0x02d82005160085a7 */ /* 0x000ea4000800007f */
[----:B--2---:R-:W-:Y:S05]  /*1ee30*/  @!P0 BRA `(.L_x_12484) ;  /* 0xfffffffc00f08947 */ /* 0x004fea000383ffff */
[----:B------:R-:W-:Y:S05]  /*1ee40*/  BRA `(.L_x_12632) ;  /* 0xffffff9400f87947 */ /* 0x000fea000383ffff */
.L_x_12488:
[----:B--2---:R2:W3:Y:S02]  /*1ee50*/  SYNCS.PHASECHK.TRANS64.TRYWAIT P0, [R8+URZ+0x2d8a0], R10 ;  /* 0x02d8a00a080075a7 */ /* 0x0044e4000800017f */
[----:B---3--:R-:W-:Y:S05]  /*1ee60*/  @!P0 NANOSLEEP.SYNCS 0x989680 ;  /* 0x009896800000895d */ /* 0x008fea0003900000 */
[----:B------:R-:W3:Y:S02]  /*1ee70*/  @!P0 SYNCS.PHASECHK.TRANS64 P0, [R8+URZ+0x2d8a0], R10 ;  /* 0x02d8a00a080085a7 */ /* 0x000ee4000800007f */
[----:B---3--:R-:W-:Y:S05]  /*1ee80*/  @!P0 BRA `(.L_x_12488) ;  /* 0xfffffffc00f08947 */ /* 0x008fea000383ffff */
[----:B------:R-:W-:Y:S05]  /*1ee90*/  BRA `(.L_x_12633) ;  /* 0xffffff9800147947 */ /* 0x000fea000383ffff */
.L_x_12495:
[----:B0-----:R0:W1:Y:S02]  /*1eea0*/  SYNCS.PHASECHK.TRANS64.TRYWAIT P0, [R8+URZ+0x2d8c0], R10 ;  /* 0x02d8c00a080075a7 */ /* 0x001064000800017f */
[----:B-1----:R-:W-:Y:S05]  /*1eeb0*/  @!P0 NANOSLEEP.SYNCS 0x989680 ;  /* 0x009896800000895d */ /* 0x002fea0003900000 */
[----:B------:R-:W1:Y:S02]  /*1eec0*/  @!P0 SYNCS.PHASECHK.TRANS64 P0, [R8+URZ+0x2d8c0], R10 ;  /* 0x02d8c00a080085a7 */ /* 0x000e64000800007f */
[----:B-1----:R-:W-:Y:S05]  /*1eed0*/  @!P0 BRA `(.L_x_12495) ;  /* 0xfffffffc00f08947 */ /* 0x002fea000383ffff */
[----:B------:R-:W-:Y:S05]  /*1eee0*/  BRA `(.L_x_12634) ;  /* 0xffffff9c00107947 */ /* 0x000fea000383ffff */
.L_x_12504:
[----:B0-----:R0:W1:Y:S02]  /*1eef0*/  SYNCS.PHASECHK.TRANS64.TRYWAIT P1, [R8+URZ+0x2d8a0], R7 ;  /* 0x02d8a007080075a7 */ /* 0x001064000802017f */
[----:B-1----:R-:W-:Y:S05]  /*1ef00*/  @!P1 NANOSLEEP.SYNCS 0x989680 ;  /* 0x009896800000995d */ /* 0x002fea0003900000 */
[----:B------:R-:W1:Y:S02]  /*1ef10*/  @!P1 SYNCS.PHASECHK.TRANS64 P1, [R8+URZ+0x2d8a0], R7 ;  /* 0x02d8a007080095a7 */ /* 0x000e64000802007f */
[----:B-1----:R-:W-:Y:S05]  /*1ef20*/  @!P1 BRA `(.L_x_12504) ;  /* 0xfffffffc00f09947 */ /* 0x002fea000383ffff */
[----:B------:R-:W-:Y:S05]  /*1ef30*/  BRA `(.L_x_12635) ;  /* 0xffffffa000507947 */ /* 0x000fea000383ffff */
.L_x_12511:
[----:B-1----:R1:W2:Y:S02]  /*1ef40*/  SYNCS.PHASECHK.TRANS64.TRYWAIT P1, [R8+URZ+0x2d8c0], R7 ;  /* 0x02d8c007080075a7 */ /* 0x0022a4000802017f */
[----:B--2---:R-:W-:Y:S05]  /*1ef50*/  @!P1 NANOSLEEP.SYNCS 0x989680 ;  /* 0x009896800000995d */ /* 0x004fea0003900000 */
[----:B------:R-:W2:Y:S02]  /*1ef60*/  @!P1 SYNCS.PHASECHK.TRANS64 P1, [R8+URZ+0x2d8c0], R7 ;  /* 0x02d8c007080095a7 */ /* 0x000ea4000802007f */
[----:B--2---:R-:W-:Y:S05]  /*1ef70*/  @!P1 BRA `(.L_x_12511) ;  /* 0xfffffffc00f09947 */ /* 0x004fea000383ffff */
[----:B------:R-:W-:Y:S05]  /*1ef80*/  BRA `(.L_x_12636) ;  /* 0xffffffa400487947 */ /* 0x000fea000383ffff */
.L_x_12526:
        /* <DEDUP_REMOVED lines=11> */
.L_x_12638:
[----:B------:R-:W-:Y:S05]  /*1f040*/  BSYNC B0 ;  /* 0x0000000000007941 */ /* 0x000fea0003800000 */
.L_x_12637:
[----:B------:R-:W-:Y:S05]  /*1f050*/  BRA `(.L_x_12639) ;  /* 0xffffffb000b87947 */ /* 0x000fea000383ffff */
.L_x_12529:
[----:B0-----:R0:W1:Y:S02]  /*1f060*/  SYNCS.PHASECHK.TRANS64.TRYWAIT P0, [R0+URZ+0x2d840], R5 ;  /* 0x02d84005000075a7 */ /* 0x001064000800017f */
[----:B-1----:R-:W-:Y:S05]  /*1f070*/  @!P0 NANOSLEEP.SYNCS 0x989680 ;  /* 0x009896800000895d */ /* 0x002fea0003900000 */
[----:B------:R-:W1:Y:S02]  /*1f080*/  @!P0 SYNCS.PHASECHK.TRANS64 P0, [R0+URZ+0x2d840], R5 ;  /* 0x02d84005000085a7 */ /* 0x000e64000800007f */
[----:B-1----:R-:W-:Y:S05]  /*1f090*/  @!P0 BRA `(.L_x_12529) ;  /* 0xfffffffc00f08947 */ /* 0x002fea000383ffff */
[----:B------:R-:W-:Y:S05]  /*1f0a0*/  BRA `(.L_x_12640) ;  /* 0xffffffb400187947 */ /* 0x000fea000383ffff */
.L_x_12530:
        /* <DEDUP_REMOVED lines=8> */
.L_x_12642:
[----:B------:R-:W-:Y:S05]  /*1f130*/  BSYNC B0 ;  /* 0x0000000000007941 */ /* 0x000fea0003800000 */
.L_x_12641:
        /* <DEDUP_REMOVED lines=8> */
.L_x_12643:
[----:B------:R-:W-:Y:S01]  /*1f1c0*/  MOV R13, R7 ;  /* 0x00000007000d7202 */ /* 0x000fe20000000f00 */
[----:B------:R-:W-:Y:S02]  /*1f1d0*/  IMAD.MOV.U32 R12, RZ, RZ, 0x1 ;  /* 0x00000001ff0c7424 */ /* 0x000fe400078e00ff */
[----:B------:R-:W-:-:S07]  /*1f1e0*/  IMAD.MOV.U32 R4, RZ, RZ, R14 ;  /* 0x000000ffff047224 */ /* 0x000fce00078e000e */
[----:B------:R-:W-:Y:S05]  /*1f1f0*/  WARPSYNC.COLLECTIVE R15, `(.L_x_12644) ;  /* 0x000000000f087348 */ /* 0x000fea0003c00000 */
[----:B------:R0:W1:Y:S02]  /*1f200*/  SHFL.IDX P6, R14, R13, R12, R11 ;  /* 0x0000000c0d0e7389 */ /* 0x00006400000c000b */
[----:B01----:R-:W-:Y:S01]  /*1f210*/  ENDCOLLECTIVE ;  /* 0x000000000000791b */ /* 0x003fe20003800000 */
.L_x_12644:
        /* <DEDUP_REMOVED lines=18> */
.L_x_12645:
[----:B------:R-:W-:Y:S01]  /*1f340*/  IMAD.MOV.U32 R13, RZ, RZ, R7 ;  /* 0x000000ffff0d7224 */ /* 0x000fe200078e0007 */
[----:B------:R-:W-:Y:S02]  /*1f350*/  MOV R12, 0x2 ;  /* 0x00000002000c7802 */ /* 0x000fe40000000f00 */
[----:B------:R-:W-:-:S07]  /*1f360*/  MOV R4, R14 ;  /* 0x0000000e00047202 */ /* 0x000fce0000000f00 */
[----:B------:R-:W-:Y:S05]  /*1f370*/  WARPSYNC.COLLECTIVE R15, `(.L_x_12646) ;  /* 0x000000000f087348 */ /* 0x000fea0003c00000 */
[----:B------:R0:W1:Y:S02]  /*1f380*/  SHFL.IDX P6, R14, R13, R12, R11 ;  /* 0x0000000c0d0e7389 */ /* 0x00006400000c000b */
[----:B01----:R-:W-:Y:S01]  /*1f390*/  ENDCOLLECTIVE ;  /* 0x000000000000791b */ /* 0x003fe20003800000 */
.L_x_12646:
        /* <DEDUP_REMOVED lines=18> */
.L_x_12647:
[----:B------:R-:W-:Y:S02]  /*1f4c0*/  IMAD.MOV.U32 R13, RZ, RZ, R7 ;  /* 0x000000ffff0d7224 */ /* 0x000fe400078e0007 */
[----:B------:R-:W-:Y:S02]  /*1f4d0*/  IMAD.MOV.U32 R12, RZ, RZ, 0x3 ;  /* 0x00000003ff0c7424 */ /* 0x000fe400078e00ff */
[----:B------:R-:W-:-:S07]  /*1f4e0*/  IMAD.MOV.U32 R4, RZ, RZ, R14 ;  /* 0x000000ffff047224 */ /* 0x000fce00078e000e */
[----:B------:R-:W-:Y:S05]  /*1f4f0*/  WARPSYNC.COLLECTIVE R15, `(.L_x_12648) ;  /* 0x000000000f087348 */ /* 0x000fea0003c00000 */
[----:B------:R0:W1:Y:S02]  /*1f500*/  SHFL.IDX P6, R14, R13, R12, R11 ;  /* 0x0000000c0d0e7389 */ /* 0x00006400000c000b */
[----:B01----:R-:W-:Y:S01]  /*1f510*/  ENDCOLLECTIVE ;  /* 0x000000000000791b */ /* 0x003fe20003800000 */
.L_x_12648:
        /* <DEDUP_REMOVED lines=15> */
.L_x_12649:
[----:B------:R-:W-:Y:S01]  /*1f610*/  @!PT LDS RZ, [RZ] ;  /* 0x00000000fffff984 */ /* 0x000fe20000000800 */
[----:B------:R-:W-:Y:S01]  /*1f620*/  @!PT LDS RZ, [RZ] ;  /* 0x00000000fffff984 */ /* 0x000fe20000000800 */
[----:B------:R-:W-:Y:S01]  /*1f630*/  @!PT LDS RZ, [RZ] ;  /* 0x00000000fffff984 */ /* 0x000fe20000000800 */
[----:B------:R1:W-:Y:S04]  /*1f640*/  @P1 LDGSTS.E.BYPASS.LTC128B.128 [R6+0x18400], desc[UR38][R4.64+0x40], !P3 ;  /* 0x1840004004061fae */ /* 0x0003e8000d901d66 */
[----:B------:R1:W-:Y:S01]  /*1f650*/  @P1 LDGSTS.E.BYPASS.LTC128B.128 [R6+0x1a400], desc[UR38][R4.64+0x80], !P2 ;  /* 0x1a40008004061fae */ /* 0x0003e2000d101d66 */
[----:B------:R-:W-:Y:S01]  /*1f660*/  IMAD.MOV.U32 R2, RZ, RZ, R14 ;  /* 0x000000ffff027224 */ /* 0x000fe200078e000e */
[----:B------:R-:W-:Y:S06]  /*1f670*/  BRA `(.L_x_12650) ;  /* 0xffffffb000d47947 */ /* 0x000fec000383ffff */
.L_x_12535:
[----:B-----5:R-:W-:Y:S02]  /*1f680*/  IMAD R0, R21, R9, RZ ;  /* 0x0000000915007224 */ /* 0x020fe400078e02ff */
[----:B------:R0:W5:Y:S01]  /*1f690*/  LDL R21, [R1+0x30] ;  /* 0x0000300001157983 */ /* 0x0001620000100800 */
[----:B------:R-:W-:Y:S01]  /*1f6a0*/  IMAD.MOV.U32 R13, RZ, RZ, R4 ;  /* 0x000000ffff0d7224 */ /* 0x000fe200078e0004 */
[----:B------:R-:W-:Y:S01]  /*1f6b0*/  MOV R12, RZ ;  /* 0x000000ff000c7202 */ /* 0x000fe20000000f00 */
[----:B------:R-:W-:Y:S02]  /*1f6c0*/  IMAD.MOV.U32 R11, RZ, RZ, 0x1c1f ;  /* 0x00001c1fff0b7424 */ /* 0x000fe400078e00ff */
[----:B------:R-:W-:Y:S02]  /*1f6d0*/  IMAD.MOV.U32 R15, RZ, RZ, -0x1 ;  /* 0xffffffffff0f7424 */ /* 0x000fe400078e00ff */
[----:B------:R-:W-:-:S07]  /*1f6e0*/  IMAD R17, R17, 0xc0, R20 ;  /* 0x000000c011117824 */ /* 0x000fce00078e0214 */
[----:B0----5:R-:W-:Y:S05]  /*1f6f0*/  WARPSYNC.COLLECTIVE R15, `(.L_x_12651) ;  /* 0x000000000f087348 */ /* 0x021fea0003c00000 */
[----:B------:R1:W2:Y:S02]  /*1f700*/  SHFL.IDX P6, R14, R13, R12, R11 ;  /* 0x0000000c0d0e7389 */ /* 0x0002a400000c000b */
[----:B012--5:R-:W-:Y:S01]  /*1f710*/  ENDCOLLECTIVE ;  /* 0x000000000000791b */ /* 0x027fe20003800000 */
.L_x_12651:
[C---:B------:R-:W-:Y:S01]  /*1f720*/  VIADD R9, R17.reuse, 0x20 ;  /* 0x0000002011097836 */ /* 0x040fe20000000000 */
[----:B------:R-:W-:Y:S02]  /*1f730*/  ISETP.GE.AND P3, PT, R17, R0, PT ;  /* 0x000000001100720c */ /* 0x000fe40003f66270 */
[----:B------:R-:W-:Y:S01]  /*1f740*/  MOV R13, R5 ;  /* 0x00000005000d7202 */ /* 0x000fe20000000f00 */
[----:B------:R-:W-:-:S10]  /*1f750*/  IMAD.MOV.U32 R2, RZ, RZ, R14 ;  /* 0x000000ffff027224 */ /* 0x000fd400078e000e */
[----:B------:R-:W-:Y:S05]  /*1f760*/  WARPSYNC.COLLECTIVE R15, `(.L_x_12652) ;  /* 0x000000000f087348 */ /* 0x000fea0003c00000 */
[----:B------:R0:W1:Y:S02]  /*1f770*/  SHFL.IDX P6, R14, R13, R12, R11 ;  /* 0x0000000c0d0e7389 */ /* 0x00006400000c000b */
[----:B01----:R-:W-:Y:S01]  /*1f780*/  ENDCOLLECTIVE ;  /* 0x000000000000791b */ /* 0x003fe20003800000 */
.L_x_12652:
[----:B------:R-:W-:Y:S01]  /*1f790*/  MOV R13, R4 ;  /* 0x00000004000d7202 */ /* 0x000fe20000000f00 */
[----:B------:R-:W-:Y:S02]  /*1f7a0*/  IMAD.MOV.U32 R12, RZ, RZ, 0x1 ;  /* 0x00000001ff0c7424 */ /* 0x000fe400078e00ff */
[----:B------:R-:W-:-:S07]  /*1f7b0*/  IMAD.MOV.U32 R3, RZ, RZ, R14 ;  /* 0x000000ffff037224 */ /* 0x000fce00078e000e */
[----:B------:R-:W-:Y:S05]  /*1f7c0*/  WARPSYNC.COLLECTIVE R15, `(.L_x_12653) ;  /* 0x000000000f087348 */ /* 0x000fea0003c00000 */
[----:B------:R0:W1:Y:S02]  /*1f7d0*/  SHFL.IDX P6, R14, R13, R12, R11 ;  /* 0x0000000c0d0e7389 */ /* 0x00006400000c000b */
[----:B01----:R-:W-:Y:S01]  /*1f7e0*/  ENDCOLLECTIVE ;  /* 0x000000000000791b */ /* 0x003fe20003800000 */
.L_x_12653:
        /* <DEDUP_REMOVED lines=10> */
.L_x_12654:
[----:B------:R-:W-:Y:S01]  /*1f890*/  IMAD.MOV.U32 R13, RZ, RZ, R4 ;  /* 0x000000ffff0d7224 */ /* 0x000fe200078e0004 */
[----:B------:R-:W-:Y:S01]  /*1f8a0*/  MOV R12, 0x2 ;  /* 0x00000002000c7802 */ /* 0x000fe20000000f00 */
        /* <DEDUP_REMOVED lines=11> */
.L_x_12655:
        /* <DEDUP_REMOVED lines=14> */
.L_x_12656:
[----:B------:R-:W-:Y:S01]  /*1fa40*/  @!PT LDS RZ, [RZ] ;  /* 0x00000000fffff984 */ /* 0x000fe20000000800 */
[----:B------:R-:W-:Y:S01]  /*1fa50*/  @!PT LDS RZ, [RZ] ;  /* 0x00000000fffff984 */ /* 0x000fe20000000800 */
[----:B------:R-:W-:Y:S01]  /*1fa60*/  @!PT LDS RZ, [RZ] ;  /* 0x00000000fffff984 */ /* 0x000fe20000000800 */
[----:B------:R-:W-:Y:S04]  /*1fa70*/  @!P3 LDGSTS.E.BYPASS.LTC128B.128 [R21+0xfc00], desc[UR38][R2.64+0x40], !P1 ;  /* 0x0fc000400215bfae */ /* 0x000fe8000c901d66 */
[----:B------:R0:W-:Y:S01]  /*1fa80*/  @!P3 LDGSTS.E.BYPASS.LTC128B.128 [R21+0x12c00], desc[UR38][R2.64+0x80], !P2 ;  /* 0x12c000800215bfae */ /* 0x0001e2000d101d66 */
[----:B------:R-:W-:Y:S02]  /*1fa90*/  IMAD.MOV.U32 R13, RZ, RZ, R4 ;  /* 0x000000ffff0d7224 */ /* 0x000fe400078e0004 */
[----:B------:R-:W-:Y:S02]  /*1faa0*/  IMAD.MOV.U32 R12, RZ, RZ, 0x3 ;  /* 0x00000003ff0c7424 */ /* 0x000fe400078e00ff */
[----:B0-----:R-:W-:-:S05]  /*1fab0*/  VIADD R2, R17, 0x40 ;  /* 0x0000004011027836 */ /* 0x001fca0000000000 */
[----:B------:R-:W-:Y:S01]  /*1fac0*/  ISETP.GE.AND P3, PT, R2, R0, PT ;  /* 0x000000000200720c */ /* 0x000fe20003f66270 */
[----:B------:R-:W-:-:S12]  /*1fad0*/  IMAD.MOV.U32 R2, RZ, RZ, R14 ;  /* 0x000000ffff027224 */ /* 0x000fd800078e000e */
[----:B------:R-:W-:Y:S05]  /*1fae0*/  WARPSYNC.COLLECTIVE R15, `(.L_x_12657) ;  /* 0x000000000f087348 */ /* 0x000fea0003c00000 */
[----:B------:R0:W1:Y:S02]  /*1faf0*/  SHFL.IDX P6, R14, R13, R12, R11 ;  /* 0x0000000c0d0e7389 */ /* 0x00006400000c000b */
[----:B01----:R-:W-:Y:S01]  /*1fb00*/  ENDCOLLECTIVE ;  /* 0x000000000000791b */ /* 0x003fe20003800000 */
.L_x_12657:
[----:B------:R-:W-:Y:S02]  /*1fb10*/  @!P3 LEA R3, P4, R10, R2, 0x1 ;  /* 0x000000020a03b211 */ /* 0x000fe400078808ff */
[----:B------:R-:W-:Y:S02]  /*1fb20*/  MOV R13, R5 ;  /* 0x00000005000d7202 */ /* 0x000fe40000000f00 */
[----:B------:R-:W-:-:S04]  /*1fb30*/  @!P3 IADD3.X R2, RZ, R8, RZ, P4, !PT ;  /* 0x00000008ff02b210 */ /* 0x000fc800027fe4ff */
[----:B------:R-:W-:Y:S01]  /*1fb40*/  @!P3 LOP3.LUT R3, R3, R2, RZ, 0x3c, !PT ;  /* 0x000000020303b212 */ /* 0x000fe200078e3cff */
[----:B------:R-:W-:-:S03]  /*1fb50*/  IMAD.MOV.U32 R4, RZ, RZ, R14 ;  /* 0x000000ffff047224 */ /* 0x000fc600078e000e */
[----:B------:R-:W-:-:S07]  /*1fb60*/  @!P3 LOP3.LUT R2, R3, R2, RZ, 0x3c, !PT ;  /* 0x000000020302b212 */ /* 0x000fce00078e3cff */
[----:B------:R-:W-:Y:S05]  /*1fb70*/  WARPSYNC.COLLECTIVE R15, `(.L_x_12658) ;  /* 0x000000000f087348 */ /* 0x000fea0003c00000 */
[----:B------:R0:W1:Y:S02]  /*1fb80*/  SHFL.IDX P6, R14, R13, R12, R11 ;  /* 0x0000000c0d0e7389 */ /* 0x00006400000c000b */
[----:B01----:R-:W-:Y:S01]  /*1fb90*/  ENDCOLLECTIVE ;  /* 0x000000000000791b */ /* 0x003fe20003800000 */
.L_x_12658:
[----:B------:R-:W-:-:S05]  /*1fba0*/  @!P3 LOP3.LUT R3, R3, R2, RZ, 0x3c, !PT ;  /* 0x000000020303b212 */ /* 0x000fca00078e3cff */
[----:B------:R-:W-:Y:S01]  /*1fbb0*/  @!PT LDS RZ, [RZ] ;  /* 0x00000000fffff984 */ /* 0x000fe20000000800 */
[----:B------:R-:W-:Y:S01]  /*1fbc0*/  @!PT LDS RZ, [RZ] ;  /* 0x00000000fffff984 */ /* 0x000fe20000000800 */
[----:B------:R-:W-:Y:S01]  /*1fbd0*/  @!PT LDS RZ, [RZ] ;  /* 0x00000000fffff984 */ /* 0x000fe20000000800 */
[----:B------:R0:W-:Y:S04]  /*1fbe0*/  @!P3 LDGSTS.E.BYPASS.LTC128B.128 [R21+0xd400], desc[UR38][R2.64], !P0 ;  /* 0x0d4000000215bfae */ /* 0x0001e8000c101d66 */
[----:B------:R0:W-:Y:S01]  /*1fbf0*/  @!P3 LDGSTS.E.BYPASS.LTC128B.128 [R21+0x10400], desc[UR38][R2.64+0x40], !P1 ;  /* 0x104000400215bfae */ /* 0x0001e2000c901d66 */
[----:B------:R-:W-:Y:S02]  /*1fc00*/  IMAD.MOV.U32 R13, RZ, RZ, R6 ;  /* 0x000000ffff0d7224 */ /* 0x000fe400078e0006 */
[----:B------:R-:W-:Y:S01]  /*1fc10*/  IMAD.MOV.U32 R12, RZ, RZ, RZ ;  /* 0x000000ffff0c7224 */ /* 0x000fe200078e00ff */
[----:B------:R0:W-:Y:S01]  /*1fc20*/  @!P3 LDGSTS.E.BYPASS.LTC128B.128 [R21+0x13400], desc[UR38][R2.64+0x80], !P2 ;  /* 0x134000800215bfae */ /* 0x0001e2000d101d66 */
[----:B------:R-:W-:-:S07]  /*1fc30*/  IMAD.MOV.U32 R5, RZ, RZ, R14 ;  /* 0x000000ffff057224 */ /* 0x000fce00078e000e */
[----:B0-----:R-:W-:Y:S05]  /*1fc40*/  WARPSYNC.COLLECTIVE R15, `(.L_x_12659) ;  /* 0x000000000f087348 */ /* 0x001fea0003c00000 */
[----:B------:R1:W2:Y:S02]  /*1fc50*/  SHFL.IDX P6, R14, R13, R12, R11 ;  /* 0x0000000c0d0e7389 */ /* 0x0002a400000c000b */
[----:B012---:R-:W-:Y:S01]  /*1fc60*/  ENDCOLLECTIVE ;  /* 0x000000000000791b */ /* 0x007fe20003800000 */
.L_x_12659:
[----:B------:R-:W-:-:S05]  /*1fc70*/  VIADD R2, R17, 0x60 ;  /* 0x0000006011027836 */ /* 0x000fca0000000000 */
[----:B------:R-:W-:Y:S02]  /*1fc80*/  ISETP.GE.AND P3, PT, R2, R0, PT ;  /* 0x000000000200720c */ /* 0x000fe40003f66270 */
[----:B------:R-:W-:-:S11]  /*1fc90*/  MOV R13, R7 ;  /* 0x00000007000d7202 */ /* 0x000fd60000000f00 */
[----:B------:R-:W-:-:S05]  /*1fca0*/  @!P3 LEA R2, P4, R10, R5, 0x1 ;  /* 0x000000050a02b211 */ /* 0x000fca00078808ff */
[----:B------:R-:W-:Y:S02]  /*1fcb0*/  @!P3 IMAD.X R3, RZ, RZ, R4, P4 ;  /* 0x000000ffff03b224 */ /* 0x000fe400020e0604 */
[----:B------:R-:W-:-:S07]  /*1fcc0*/  IMAD.MOV.U32 R4, RZ, RZ, R14 ;  /* 0x000000ffff047224 */ /* 0x000fce00078e000e */
[----:B------:R-:W-:Y:S05]  /*1fcd0*/  WARPSYNC.COLLECTIVE R15, `(.L_x_12660) ;  /* 0x000000000f087348 */ /* 0x000fea0003c00000 */
[----:B------:R0:W1:Y:S02]  /*1fce0*/  SHFL.IDX P6, R14, R13, R12, R11 ;  /* 0x0000000c0d0e7389 */ /* 0x00006400000c000b */
[----:B01----:R-:W-:Y:S01]  /*1fcf0*/  ENDCOLLECTIVE ;  /* 0x000000000000791b */ /* 0x003fe20003800000 */
.L_x_12660:
[----:B------:R-:W-:Y:S01]  /*1fd00*/  @!PT LDS RZ, [RZ] ;  /* 0x00000000fffff984 */ /* 0x000fe20000000800 */
[----:B------:R-:W-:Y:S01]  /*1fd10*/  @!PT LDS RZ, [RZ] ;  /* 0x00000000fffff984 */ /* 0x000fe20000000800 */
[----:B------:R-:W-:Y:S01]  /*1fd20*/  @!PT LDS RZ, [RZ] ;  /* 0x00000000fffff984 */ /* 0x000fe20000000800 */
[----:B------:R-:W-:Y:S04]  /*1fd30*/  @!P3 LDGSTS.E.BYPASS.LTC128B.128 [R21+0xdc00], desc[UR38][R2.64], !P0 ;  /* 0x0dc000000215bfae */ /* 0x000fe8000c101d66 */
[----:B------:R-:W-:Y:S04]  /*1fd40*/  @!P3 LDGSTS.E.BYPASS.LTC128B.128 [R21+0x10c00], desc[UR38][R2.64+0x40], !P1 ;  /* 0x10c000400215bfae */ /* 0x000fe8000c901d66 */
[----:B------:R0:W-:Y:S01]  /*1fd50*/  @!P3 LDGSTS.E.BYPASS.LTC128B.128 [R21+0x13c00], desc[UR38][R2.64+0x80], !P2 ;  /* 0x13c000800215bfae */ /* 0x0001e2000d101d66 */
[----:B------:R-:W-:Y:S01]  /*1fd60*/  IMAD.MOV.U32 R13, RZ, RZ, R6 ;  /* 0x000000ffff0d7224 */ /* 0x000fe200078e0006 */
[----:B------:R-:W-:-:S02]  /*1fd70*/  MOV R12, 0x1 ;  /* 0x00000001000c7802 */ /* 0x000fc40000000f00 */
[----:B0-----:R-:W-:-:S04]  /*1fd80*/  IADD3 R2, R17, 0x80, RZ ;  /* 0x0000008011027810 */ /* 0x001fc80007ffe0ff */
[----:B------:R-:W-:Y:S01]  /*1fd90*/  ISETP.GE.AND P3, PT, R2, R0, PT ;  /* 0x000000000200720c */ /* 0x000fe20003f66270 */
[----:B------:R-:W-:-:S12]  /*1fda0*/  IMAD.MOV.U32 R2, RZ, RZ, R14 ;  /* 0x000000ffff027224 */ /* 0x000fd800078e000e */
[----:B------:R-:W-:Y:S05]  /*1fdb0*/  WARPSYNC.COLLECTIVE R15, `(.L_x_12661) ;  /* 0x000000000f087348 */ /* 0x000fea0003c00000 */
[----:B------:R0:W1:Y:S02]  /*1fdc0*/  SHFL.IDX P6, R14, R13, R12, R11 ;  /* 0x0000000c0d0e7389 */ /* 0x00006400000c000b */
[----:B01----:R-:W-:Y:S01]  /*1fdd0*/  ENDCOLLECTIVE ;  /* 0x000000000000791b */ /* 0x003fe20003800000 */
.L_x_12661:
        /* <DEDUP_REMOVED lines=12> */
.L_x_12662:
[----:B------:R-:W-:Y:S01]  /*1fea0*/  @!PT LDS RZ, [RZ] ;  /* 0x00000000fffff984 */ /* 0x000fe20000000800 */
[----:B------:R-:W-:Y:S01]  /*1feb0*/  @!PT LDS RZ, [RZ] ;  /* 0x00000000fffff984 */ /* 0x000fe20000000800 */
[----:B------:R-:W-:Y:S01]  /*1fec0*/  @!PT LDS RZ, [RZ] ;  /* 0x00000000fffff984 */ /* 0x000fe20000000800 */
[----:B------:R0:W-:Y:S02]  /*1fed0*/  @!P3 LDGSTS.E.BYPASS.LTC128B.128 [R21+0x14400], desc[UR38][R2.64+0x80], !P2 ;  /* 0x144000800215bfae */ /* 0x0001e4000d101d66 */
[----:B0-----:R-:W-:Y:S01]  /*1fee0*/  IMAD.MOV.U32 R2, RZ, RZ, R14 ;  /* 0x000000ffff027224 */ /* 0x001fe200078e000e */
[----:B------:R-:W-:Y:S06]  /*1fef0*/  BRA `(.L_x_12663) ;  /* 0xffffffb400e87947 */ /* 0x000fec000383ffff */
.L_x_12538:
[----:B-1----:R1:W2:Y:S02]  /*1ff00*/  SYNCS.PHASECHK.TRANS64.TRYWAIT P0, [R22+URZ+0x2d820], R0 ;  /* 0x02d82000160075a7 */ /* 0x0022a4000800017f */
[----:B--2---:R-:W-:Y:S05]  /*1ff10*/  @!P0 NANOSLEEP.SYNCS 0x989680 ;  /* 0x009896800000895d */ /* 0x004fea0003900000 */
[----:B------:R-:W2:Y:S02]  /*1ff20*/  @!P0 SYNCS.PHASECHK.TRANS64 P0, [R22+URZ+0x2d820], R0 ;  /* 0x02d82000160085a7 */ /* 0x000ea4000800007f */
[----:B--2---:R-:W-:Y:S05]  /*1ff30*/  @!P0 BRA `(.L_x_12538) ;  /* 0xfffffffc00f08947 */ /* 0x004fea000383ffff */
[----:B------:R-:W-:Y:S05]  /*1ff40*/  BRA `(.L_x_12664) ;  /* 0xffffffb800507947 */ /* 0x000fea000383ffff */
.L_x_12543:
[----:B0-----:R0:W1:Y:S02]  /*1ff50*/  SYNCS.PHASECHK.TRANS64.TRYWAIT P0, [R5+URZ+0x2d840], R0 ;  /* 0x02d84000050075a7 */ /* 0x001064000800017f */
[----:B-1----:R-:W-:Y:S05]  /*1ff60*/  @!P0 NANOSLEEP.SYNCS 0x989680 ;  /* 0x009896800000895d */ /* 0x002fea0003900000 */
[----:B------:R-:W1:Y:S02]  /*1ff70*/  @!P0 SYNCS.PHASECHK.TRANS64 P0, [R5+URZ+0x2d840], R0 ;  /* 0x02d84000050085a7 */ /* 0x000e64000800007f */
[----:B-1----:R-:W-:Y:S05]  /*1ff80*/  @!P0 BRA `(.L_x_12543) ;  /* 0xfffffffc00f08947 */ /* 0x002fea000383ffff */
[----:B------:R-:W-:Y:S05]  /*1ff90*/  BRA `(.L_x_12665) ;  /* 0xffffffbc003c7947 */ /* 0x000fea000383ffff */
.L_x_12544:
        /* <DEDUP_REMOVED lines=8> */
.L_x_12667:
[----:B------:R-:W-:Y:S05]  /*20020*/  BSYNC B1 ;  /* 0x0000000000017941 */ /* 0x000fea0003800000 */
.L_x_12666:
[----:B------:R0:W-:Y:S04]  /*20030*/  STL [R1+0xb4], R5 ;  /* 0x0000b40501007387 */ /* 0x0001e80000100800 */
[----:B0-----:R0:W5:Y:S01]  /*20040*/  LDL.LU R5, [R1] ;  /* 0x0000000001057983 */ /* 0x0011620000300800 */
[----:B------:R-:W-:Y:S01]  /*20050*/  IMAD.MOV.U32 R13, RZ, RZ, R6 ;  /* 0x000000ffff0d7224 */ /* 0x000fe200078e0006 */
[----:B------:R-:W-:Y:S01]  /*20060*/  MOV R3, R14 ;  /* 0x0000000e00037202 */ /* 0x000fe20000000f00 */
[----:B------:R-:W-:Y:S01]  /*20070*/  IMAD.MOV.U32 R12, RZ, RZ, RZ ;  /* 0x000000ffff0c7224 */ /* 0x000fe200078e00ff */
[----:B------:R-:W1:Y:S01]  /*20080*/  S2R R20, SR_TID.X ;  /* 0x0000000000147919 */ /* 0x000e620000002100 */
[----:B------:R-:W-:Y:S02]  /*20090*/  IMAD.MOV.U32 R11, RZ, RZ, 0x1c1f ;  /* 0x00001c1fff0b7424 */ /* 0x000fe400078e00ff */
[----:B------:R-:W-:-:S02]  /*200a0*/  IMAD.MOV.U32 R15, RZ, RZ, -0x1 ;  /* 0xffffffffff0f7424 */ /* 0x000fc400078e00ff */
[----:B0-----:R-:W-:-:S07]  /*200b0*/  IMAD R4, R4, 0x2, R22 ;  /* 0x0000000204047824 */ /* 0x001fce00078e0216 */
[----:B-1---5:R-:W-:Y:S05]  /*200c0*/  WARPSYNC.COLLECTIVE R15, `(.L_x_12668) ;  /* 0x000000000f087348 */ /* 0x022fea0003c00000 */
[----:B------:R0:W2:Y:S02]  /*200d0*/  SHFL.IDX P6, R14, R13, R12, R11 ;  /* 0x0000000c0d0e7389 */ /* 0x0000a400000c000b */
[----:B012--5:R-:W-:Y:S01]  /*200e0*/  ENDCOLLECTIVE ;  /* 0x000000000000791b */ /* 0x027fe20003800000 */
.L_x_12668:
[----:B------:R-:W-:Y:S02]  /*200f0*/  IMAD.MOV.U32 R13, RZ, RZ, R8 ;  /* 0x000000ffff0d7224 */ /* 0x000fe400078e0008 */
[----:B------:R-:W-:Y:S01]  /*20100*/  IMAD.MOV.U32 R12, RZ, RZ, 0x1 ;  /* 0x00000001ff0c7424 */ /* 0x000fe200078e00ff */
[----:B------:R-:W-:Y:S01]  /*20110*/  SHF.L.U32 R20, R20, 0x3, RZ ;  /* 0x0000000314147819 */ /* 0x000fe200000006ff */
[----:B------:R-:W-:-:S07]  /*20120*/  IMAD.MOV.U32 R2, RZ, RZ, R14 ;  /* 0x000000ffff027224 */ /* 0x000fce00078e000e */
[----:B------:R-:W-:Y:S05]  /*20130*/  WARPSYNC.COLLECTIVE R15, `(.L_x_12669) ;  /* 0x000000000f087348 */ /* 0x000fea0003c00000 */
[----:B------:R0:W1:Y:S02]  /*20140*/  SHFL.IDX P6, R14, R13, R12, R11 ;  /* 0x0000000c0d0e7389 */ /* 0x00006400000c000b */
[----:B01----:R-:W-:Y:S01]  /*20150*/  ENDCOLLECTIVE ;  /* 0x000000000000791b */ /* 0x003fe20003800000 */
.L_x_12669:
[----:B------:R-:W-:-:S05]  /*20160*/  LOP3.LUT R20, R20, 0x18, RZ, 0xc0, !PT ;  /* 0x0000001814147812 */ /* 0x000fca00078ec0ff */
[----:B------:R-:W-:-:S05]  /*20170*/  IMAD.SHL.U32 R0, R20, 0x2, RZ ;  /* 0x0000000214007824 */ /* 0x000fca00078e00ff */
[----:B------:R-:W-:Y:S01]  /*20180*/  IADD3 R2, P0, R2, R0, RZ ;  /* 0x0000000002027210 */ /* 0x000fe20007f1e0ff */
[----:B------:R-:W-:-:S03]  /*20190*/  IMAD.MOV.U32 R13, RZ, RZ, R6 ;  /* 0x000000ffff0d7224 */ /* 0x000fc600078e0006 */
[----:B------:R-:W-:Y:S02]  /*201a0*/  IADD3.X R3, RZ, R3, RZ, P0, !PT ;  /* 0x00000003ff037210 */ /* 0x000fe400007fe4ff */
        /* <DEDUP_REMOVED lines=10> */
[----:B01----:R-:W-:-:S07]  /*20250*/  MOV R3, R14 ;  /* 0x0000000e00037202 */ /* 0x003fce0000000f00 */
[----:B------:R-:W-:Y:S05]  /*20260*/  WARPSYNC.COLLECTIVE R15, `(.L_x_12670) ;  /* 0x000000000f087348 */ /* 0x000fea0003c00000 */
[----:B------:R0:W1:Y:S02]  /*20270*/  SHFL.IDX P6, R14, R13, R12, R11 ;  /* 0x0000000c0d0e7389 */ /* 0x00006400000c000b */
[----:B01----:R-:W-:Y:S01]  /*20280*/  ENDCOLLECTIVE ;  /* 0x000000000000791b */ /* 0x003fe20003800000 */
.L_x_12670:
[----:B------:R-:W-:Y:S01]  /*20290*/  MOV R13, R8 ;  /* 0x00000008000d7202 */ /* 0x000fe20000000f00 */
[----:B------:R-:W-:Y:S02]  /*202a0*/  IMAD.MOV.U32 R12, RZ, RZ, 0x2 ;  /* 0x00000002ff0c7424 */ /* 0x000fe400078e00ff */
[----:B------:R-:W-:-:S07]  /*202b0*/  IMAD.MOV.U32 R2, RZ, RZ, R14 ;  /* 0x000000ffff027224 */ /* 0x000fce00078e000e */
[----:B------:R-:W-:Y:S05]  /*202c0*/  WARPSYNC.COLLECTIVE R15, `(.L_x_12671) ;  /* 0x000000000f087348 */ /* 0x000fea0003c00000 */
[----:B------:R0:W1:Y:S02]  /*202d0*/  SHFL.IDX P6, R14, R13, R12, R11 ;  /* 0x0000000c0d0e7389 */ /* 0x00006400000c000b */
[----:B01----:R-:W-:Y:S01]  /*202e0*/  ENDCOLLECTIVE ;  /* 0x000000000000791b */ /* 0x003fe20003800000 */
.L_x_12671:
        /* <DEDUP_REMOVED lines=13> */
.L_x_12672:
[----:B------:R-:W-:-:S04]  /*203c0*/  MOV R2, R14 ;  /* 0x0000000e00027202 */ /* 0x000fc80000000f00 */
[----:B------:R-:W-:-:S05]  /*203d0*/  IADD3 R2, P0, R2, R0, RZ ;  /* 0x0000000002027210 */ /* 0x000fca0007f1e0ff */
[----:B------:R-:W-:-:S05]  /*203e0*/  IMAD.X R3, RZ, RZ, R20, P0 ;  /* 0x000000ffff037224 */ /* 0x000fca00000e0614 */
[----:B------:R-:W-:Y:S01]  /*203f0*/  @!PT LDS RZ, [RZ] ;  /* 0x00000000fffff984 */ /* 0x000fe20000000800 */
[----:B------:R-:W-:Y:S01]  /*20400*/  @!PT LDS RZ, [RZ] ;  /* 0x00000000fffff984 */ /* 0x000fe20000000800 */
[----:B------:R-:W-:Y:S01]  /*20410*/  @!PT LDS RZ, [RZ] ;  /* 0x00000000fffff984 */ /* 0x000fe20000000800 */
[----:B------:R0:W-:Y:S01]  /*20420*/  LDGSTS.E.BYPASS.LTC128B.128 [R4+0x16400], desc[UR38][R2.64], !P1 ;  /* 0x1640000002047fae */ /* 0x0001e2000c901d66 */
[----:B------:R-:W-:-:S03]  /*20430*/  LOP3.LUT P1, RZ, R5, 0x20, RZ, 0xc0, !PT ;  /* 0x0000002005ff7812 */ /* 0x000fc6000782c0ff */
[----:B------:R0:W5:Y:S01]  /*20440*/  LDL.LU R5, [R1+0xb4] ;  /* 0x0000b40001057983 */ /* 0x0001620000300800 */
[----:B------:R-:W-:Y:S02]  /*20450*/  IMAD.MOV.U32 R13, RZ, RZ, R8 ;  /* 0x000000ffff0d7224 */ /* 0x000fe400078e0008 */
[----:B------:R-:W-:Y:S01]  /*20460*/  IMAD.MOV.U32 R12, RZ, RZ, 0x3 ;  /* 0x00000003ff0c7424 */ /* 0x000fe200078e00ff */
[----:B------:R0:W-:Y:S06]  /*20470*/  LDGSTS.E.BYPASS.LTC128B.128 [R4+0x18400], desc[UR38][R2.64+0x40], !P5 ;  /* 0x1840004002047fae */ /* 0x0001ec000e901d66 */
[----:B0----5:R-:W-:Y:S05]  /*20480*/  WARPSYNC.COLLECTIVE R15, `(.L_x_12673) ;  /* 0x000000000f087348 */ /* 0x021fea0003c00000 */
[----:B------:R1:W2:Y:S02]  /*20490*/  SHFL.IDX P6, R14, R13, R12, R11 ;  /* 0x0000000c0d0e7389 */ /* 0x0002a400000c000b */
[----:B012--5:R-:W-:Y:S01]  /*204a0*/  ENDCOLLECTIVE ;  /* 0x000000000000791b */ /* 0x027fe20003800000 */
.L_x_12673:
[----:B------:R-:W-:Y:S01]  /*204b0*/  @!PT LDS RZ, [RZ] ;  /* 0x00000000fffff984 */ /* 0x000fe20000000800 */
[----:B------:R-:W-:Y:S01]  /*204c0*/  @!PT LDS RZ, [RZ] ;  /* 0x00000000fffff984 */ /* 0x000fe20000000800 */
[----:B------:R-:W-:Y:S01]  /*204d0*/  @!PT LDS RZ, [RZ] ;  /* 0x00000000fffff984 */ /* 0x000fe20000000800 */
[----:B------:R0:W-:Y:S01]  /*204e0*/  LDGSTS.E.BYPASS.LTC128B.128 [R4+0x1a400], desc[UR38][R2.64+0x80], !P4 ;  /* 0x1a40008002047fae */ /* 0x0001e2000e101d66 */
[----:B------:R-:W-:Y:S01]  /*204f0*/  IMAD.MOV.U32 R13, RZ, RZ, R6 ;  /* 0x000000ffff0d7224 */ /* 0x000fe200078e0006 */
[----:B------:R-:W-:-:S07]  /*20500*/  MOV R20, R14 ;  /* 0x0000000e00147202 */ /* 0x000fce0000000f00 */
[----:B0-----:R-:W-:Y:S05]  /*20510*/  WARPSYNC.COLLECTIVE R15, `(.L_x_12674) ;  /* 0x000000000f087348 */ /* 0x001fea0003c00000 */
[----:B------:R1:W2:Y:S02]  /*20520*/  SHFL.IDX P6, R14, R13, R12, R11 ;  /* 0x0000000c0d0e7389 */ /* 0x0002a400000c000b */
[----:B012---:R-:W-:Y:S01]  /*20530*/  ENDCOLLECTIVE ;  /* 0x000000000000791b */ /* 0x007fe20003800000 */
.L_x_12674:
[----:B------:R-:W-:Y:S01]  /*20540*/  IMAD.MOV.U32 R2, RZ, RZ, R14 ;  /* 0x000000ffff027224 */ /* 0x000fe200078e000e */
[----:B------:R-:W-:Y:S06]  /*20550*/  BRA `(.L_x_12675) ;  /* 0xffffffb800b47947 */ /* 0x000fec000383ffff */
.L_x_12549:
[----:B-1----:R1:W2:Y:S02]  /*20560*/  SYNCS.PHASECHK.TRANS64.TRYWAIT P0, [R5+URZ+0x2d860], R2 ;  /* 0x02d86002050075a7 */ /* 0x0022a4000800017f */
[----:B--2---:R-:W-:Y:S05]  /*20570*/  @!P0 NANOSLEEP.SYNCS 0x989680 ;  /* 0x009896800000895d */ /* 0x004fea0003900000 */
[----:B------:R-:W2:Y:S02]  /*20580*/  @!P0 SYNCS.PHASECHK.TRANS64 P0, [R5+URZ+0x2d860], R2 ;  /* 0x02d86002050085a7 */ /* 0x000ea4000800007f */
[----:B--2---:R-:W-:Y:S05]  /*20590*/  @!P0 BRA `(.L_x_12549) ;  /* 0xfffffffc00f08947 */ /* 0x004fea000383ffff */
[----:B------:R-:W-:Y:S05]  /*205a0*/  BRA `(.L_x_12676) ;  /* 0xffffffbc001c7947 */ /* 0x000fea000383ffff */
.L_x_12550:
        /* <DEDUP_REMOVED lines=8> */
.L_x_12678:
[----:B------:R-:W-:Y:S05]  /*20630*/  BSYNC B1 ;  /* 0x0000000000017941 */ /* 0x000fea0003800000 */
.L_x_12677:
        /* <DEDUP_REMOVED lines=9> */
.L_x_12679:
[----:B------:R-:W-:Y:S01]  /*206d0*/  IMAD.MOV.U32 R13, RZ, RZ, R24 ;  /* 0x000000ffff0d7224 */ /* 0x000fe200078e0018 */
[----:B------:R-:W-:Y:S02]  /*206e0*/  MOV R12, 0x1 ;  /* 0x00000001000c7802 */ /* 0x000fe40000000f00 */
[----:B------:R-:W-:-:S07]  /*206f0*/  MOV R2, R14 ;  /* 0x0000000e00027202 */ /* 0x000fce0000000f00 */
[----:B------:R-:W-:Y:S05]  /*20700*/  WARPSYNC.COLLECTIVE R15, `(.L_x_12680) ;  /* 0x000000000f087348 */ /* 0x000fea0003c00000 */
[----:B------:R0:W1:Y:S02]  /*20710*/  SHFL.IDX P6, R14, R13, R12, R11 ;  /* 0x0000000c0d0e7389 */ /* 0x00006400000c000b */
[----:B01----:R-:W-:Y:S01]  /*20720*/  ENDCOLLECTIVE ;  /* 0x000000000000791b */ /* 0x003fe20003800000 */
.L_x_12680:
        /* <DEDUP_REMOVED lines=16> */
.L_x_12681:
[----:B------:R-:W-:Y:S02]  /*20830*/  IMAD.MOV.U32 R13, RZ, RZ, R24 ;  /* 0x000000ffff0d7224 */ /* 0x000fe400078e0018 */
[----:B------:R-:W-:Y:S02]  /*20840*/  IMAD.MOV.U32 R12, RZ, RZ, 0x2 ;  /* 0x00000002ff0c7424 */ /* 0x000fe400078e00ff */
[----:B------:R-:W-:-:S07]  /*20850*/  IMAD.MOV.U32 R2, RZ, RZ, R14 ;  /* 0x000000ffff027224 */ /* 0x000fce00078e000e */
[----:B------:R-:W-:Y:S05]  /*20860*/  WARPSYNC.COLLECTIVE R15, `(.L_x_12682) ;  /* 0x000000000f087348 */ /* 0x000fea0003c00000 */
[----:B------:R0:W1:Y:S02]  /*20870*/  SHFL.IDX P6, R14, R13, R12, R11 ;  /* 0x0000000c0d0e7389 */ /* 0x00006400000c000b */
[----:B01----:R-:W-:Y:S01]  /*20880*/  ENDCOLLECTIVE ;  /* 0x000000000000791b */ /* 0x003fe20003800000 */
.L_x_12682:
        /* <DEDUP_REMOVED lines=16> */
.L_x_12683:
[----:B------:R-:W-:Y:S01]  /*20990*/  IMAD.MOV.U32 R13, RZ, RZ, R24 ;  /* 0x000000ffff0d7224 */ /* 0x000fe200078e0018 */
[----:B------:R-:W-:Y:S01]  /*209a0*/  MOV R12, 0x3 ;  /* 0x00000003000c7802 */ /* 0x000fe20000000f00 */
[----:B------:R-:W-:-:S07]  /*209b0*/  IMAD.MOV.U32 R2, RZ, RZ, R14 ;  /* 0x000000ffff027224 */ /* 0x000fce00078e000e */
[----:B------:R-:W-:Y:S05]  /*209c0*/  WARPSYNC.COLLECTIVE R15, `(.L_x_12684) ;  /* 0x000000000f087348 */ /* 0x000fea0003c00000 */
[----:B------:R0:W1:Y:S02]  /*209d0*/  SHFL.IDX P6, R14, R13, R12, R11 ;  /* 0x0000000c0d0e7389 */ /* 0x00006400000c000b */
[----:B01----:R-:W-:Y:S01]  /*209e0*/  ENDCOLLECTIVE ;  /* 0x000000000000791b */ /* 0x003fe20003800000 */
.L_x_12684:
        /* <DEDUP_REMOVED lines=13> */
.L_x_12685:
        /* <DEDUP_REMOVED lines=8> */
.L_x_12558:
[----:B-1----:R1:W2:Y:S02]  /*20b40*/  SYNCS.PHASECHK.TRANS64.TRYWAIT P0, [R0+URZ+0x2d860], R3 ;  /* 0x02d86003000075a7 */ /* 0x0022a4000800017f */
[----:B--2---:R-:W-:Y:S05]  /*20b50*/  @!P0 NANOSLEEP.SYNCS 0x989680 ;  /* 0x009896800000895d */ /* 0x004fea0003900000 */
[----:B------:R-:W2:Y:S02]  /*20b60*/  @!P0 SYNCS.PHASECHK.TRANS64 P0, [R0+URZ+0x2d860], R3 ;  /* 0x02d86003000085a7 */ /* 0x000ea4000800007f */
[----:B--2---:R-:W-:Y:S05]  /*20b70*/  @!P0 BRA `(.L_x_12558) ;  /* 0xfffffffc00f08947 */ /* 0x004fea000383ffff */
[----:B------:R-:W-:Y:S05]  /*20b80*/  BRA `(.L_x_12687) ;  /* 0xffffffbc00a07947 */ /* 0x000fea000383ffff */
.L_x_12559:
        /* <DEDUP_REMOVED lines=8> */
.L_x_12689:
[----:B------:R-:W-:Y:S05]  /*20c10*/  BSYNC B0 ;  /* 0x0000000000007941 */ /* 0x000fea0003800000 */
.L_x_12688:
        /* <DEDUP_REMOVED lines=10> */
.L_x_12690:
        /* <DEDUP_REMOVED lines=17> */
.L_x_12691:
        /* <DEDUP_REMOVED lines=14> */
.L_x_12692:
[----:B------:R-:W-:Y:S02]  /*20eb0*/  IMAD.MOV.U32 R13, RZ, RZ, R24 ;  /* 0x000000ffff0d7224 */ /* 0x000fe400078e0018 */
[----:B------:R-:W-:Y:S01]  /*20ec0*/  IMAD.MOV.U32 R12, RZ, RZ, 0x2 ;  /* 0x00000002ff0c7424 */ /* 0x000fe200078e00ff */
[----:B------:R-:W-:-:S13]  /*20ed0*/  IADD3 R2, P4, R14, R5, RZ ;  /* 0x000000050e027210 */ /* 0x000fda0007f9e0ff */
[----:B------:R-:W-:Y:S05]  /*20ee0*/  WARPSYNC.COLLECTIVE R15, `(.L_x_12693) ;  /* 0x000000000f087348 */ /* 0x000fea0003c00000 */
[----:B------:R0:W1:Y:S02]  /*20ef0*/  SHFL.IDX P6, R14, R13, R12, R11 ;  /* 0x0000000c0d0e7389 */ /* 0x00006400000c000b */
[----:B01----:R-:W-:Y:S01]  /*20f00*/  ENDCOLLECTIVE ;  /* 0x000000000000791b */ /* 0x003fe20003800000 */
.L_x_12693:
        /* <DEDUP_REMOVED lines=15> */
.L_x_12694:
[----:B------:R-:W-:Y:S01]  /*21000*/  IMAD.MOV.U32 R13, RZ, RZ, R24 ;  /* 0x000000ffff0d7224 */ /* 0x000fe200078e0018 */
[----:B------:R-:W-:Y:S02]  /*21010*/  MOV R12, 0x3 ;  /* 0x00000003000c7802 */ /* 0x000fe40000000f00 */
[----:B------:R-:W-:-:S13]  /*21020*/  IADD3 R2, P4, R14, R5, RZ ;  /* 0x000000050e027210 */ /* 0x000fda0007f9e0ff */
[----:B------:R-:W-:Y:S05]  /*21030*/  WARPSYNC.COLLECTIVE R15, `(.L_x_12695) ;  /* 0x000000000f087348 */ /* 0x000fea0003c00000 */
[----:B------:R0:W1:Y:S02]  /*21040*/  SHFL.IDX P6, R14, R13, R12, R11 ;  /* 0x0000000c0d0e7389 */ /* 0x00006400000c000b */
[----:B01----:R-:W-:Y:S01]  /*21050*/  ENDCOLLECTIVE ;  /* 0x000000000000791b */ /* 0x003fe20003800000 */
.L_x_12695:
        /* <DEDUP_REMOVED lines=14> */
.L_x_12696:
[----:B------:R-:W-:Y:S05]  /*21140*/  BRA `(.L_x_12697) ;  /* 0xffffffbc00007947 */ /* 0x000fea000383ffff */
.L_x_12564:
        /* <DEDUP_REMOVED lines=8> */
.L_x_12699:
[----:B------:R-:W-:Y:S05]  /*211d0*/  BSYNC B0 ;  /* 0x0000000000007941 */ /* 0x000fea0003800000 */
.L_x_12698:
        /* <DEDUP_REMOVED lines=9> */
.L_x_12700:
        /* <DEDUP_REMOVED lines=18> */
.L_x_12701:
[----:B------:R-:W-:Y:S02]  /*21390*/  MOV R12, 0x2 ;  /* 0x00000002000c7802 */ /* 0x000fe40000000f00 */
[----:B------:R-:W-:-:S05]  /*213a0*/  SEL R5, R14, RZ, P1 ;  /* 0x000000ff0e057207 */ /* 0x000fca0000800000 */
[----:B------:R-:W-:-:S04]  /*213b0*/  IMAD.IADD R4, R2, 0x1, R5 ;  /* 0x0000000102047824 */ /* 0x000fc800078e0205 */
[----:B------:R-:W-:-:S07]  /*213c0*/  IMAD.MOV.U32 R13, RZ, RZ, R4 ;  /* 0x000000ffff0d7224 */ /* 0x000fce00078e0004 */
[----:B------:R-:W-:Y:S05]  /*213d0*/  WARPSYNC.COLLECTIVE R15, `(.L_x_12702) ;  /* 0x000000000f087348 */ /* 0x000fea0003c00000 */
[----:B------:R0:W1:Y:S02]  /*213e0*/  SHFL.UP P6, R14, R13, R12, R11 ;  /* 0x0400000c0d0e7389 */ /* 0x00006400000c000b */
[----:B01----:R-:W-:Y:S01]  /*213f0*/  ENDCOLLECTIVE ;  /* 0x000000000000791b */ /* 0x003fe20003800000 */
.L_x_12702:
[----:B------:R-:W-:Y:S01]  /*21400*/  IMAD.MOV.U32 R12, RZ, RZ, 0x4 ;  /* 0x00000004ff0c7424 */ /* 0x000fe200078e00ff */
[----:B------:R-:W-:-:S05]  /*21410*/  SEL R5, R14, RZ, P2 ;  /* 0x000000ff0e057207 */ /* 0x000fca0001000000 */
[----:B------:R-:W-:-:S04]  /*21420*/  IMAD.IADD R5, R4, 0x1, R5 ;  /* 0x0000000104057824 */ /* 0x000fc800078e0205 */
[----:B------:R-:W-:-:S07]  /*21430*/  IMAD.MOV.U32 R13, RZ, RZ, R5 ;  /* 0x000000ffff0d7224 */ /* 0x000fce00078e0005 */
[----:B------:R-:W-:Y:S05]  /*21440*/  WARPSYNC.COLLECTIVE R15, `(.L_x_12703) ;  /* 0x000000000f087348 */ /* 0x000fea0003c00000 */
[----:B------:R0:W1:Y:S02]  /*21450*/  SHFL.UP P6, R14, R13, R12, R11 ;  /* 0x0400000c0d0e7389 */ /* 0x00006400000c000b */
[----:B01----:R-:W-:Y:S01]  /*21460*/  ENDCOLLECTIVE ;  /* 0x000000000000791b */ /* 0x003fe20003800000 */
.L_x_12703:
[----:B------:R-:W-:Y:S01]  /*21470*/  IMAD.MOV.U32 R12, RZ, RZ, 0x8 ;  /* 0x00000008ff0c7424 */ /* 0x000fe200078e00ff */
[----:B------:R-:W-:-:S04]  /*21480*/  SEL R6, R14, RZ, P3 ;  /* 0x000000ff0e067207 */ /* 0x000fc80001800000 */
[----:B------:R-:W-:-:S05]  /*21490*/  IADD3 R6, R5, R6, RZ ;  /* 0x0000000605067210 */ /* 0x000fca0007ffe0ff */
[----:B------:R-:W-:-:S07]  /*214a0*/  IMAD.MOV.U32 R13, RZ, RZ, R6 ;  /* 0x000000ffff0d7224 */ /* 0x000fce00078e0006 */
[----:B------:R-:W-:Y:S05]  /*214b0*/  WARPSYNC.COLLECTIVE R15, `(.L_x_12704) ;  /* 0x000000000f087348 */ /* 0x000fea0003c00000 */
[----:B------:R0:W1:Y:S02]  /*214c0*/  SHFL.UP P6, R14, R13, R12, R11 ;  /* 0x0400000c0d0e7389 */ /* 0x00006400000c000b */
[----:B01----:R-:W-:Y:S01]  /*214d0*/  ENDCOLLECTIVE ;  /* 0x000000000000791b */ /* 0x003fe20003800000 */
.L_x_12704:
[----:B------:R-:W-:Y:S01]  /*214e0*/  IMAD.MOV.U32 R12, RZ, RZ, 0x10 ;  /* 0x00000010ff0c7424 */ /* 0x000fe200078e00ff */
[----:B------:R-:W-:-:S05]  /*214f0*/  SEL R3, R14, RZ, P4 ;  /* 0x000000ff0e037207 */ /* 0x000fca0002000000 */
[----:B------:R-:W-:-:S05]  /*21500*/  IMAD.IADD R4, R6, 0x1, R3 ;  /* 0x0000000106047824 */ /* 0x000fca00078e0203 */
[----:B------:R-:W-:-:S07]  /*21510*/  MOV R13, R4 ;  /* 0x00000004000d7202 */ /* 0x000fce0000000f00 */
[----:B------:R-:W-:Y:S05]  /*21520*/  WARPSYNC.COLLECTIVE R15, `(.L_x_12705) ;  /* 0x000000000f087348 */ /* 0x000fea0003c00000 */
[----:B------:R0:W1:Y:S02]  /*21530*/  SHFL.UP P6, R14, R13, R12, R11 ;  /* 0x0400000c0d0e7389 */ /* 0x00006400000c000b */
[----:B01----:R-:W-:Y:S01]  /*21540*/  ENDCOLLECTIVE ;  /* 0x000000000000791b */ /* 0x003fe20003800000 */
.L_x_12705:
        /* <DEDUP_REMOVED lines=8> */
.L_x_12706:
[----:B------:R-:W-:Y:S05]  /*215d0*/  BRA `(.L_x_12707) ;  /* 0xffffffbc00187947 */ /* 0x000fea000383ffff */
.L_x_12569:
        /* <DEDUP_REMOVED lines=8> */
.L_x_12709:
[----:B------:R-:W-:Y:S05]  /*21660*/  BSYNC B0 ;  /* 0x0000000000007941 */ /* 0x000fea0003800000 */
.L_x_12708:
        /* <DEDUP_REMOVED lines=8> */
.L_x_12710:
[----:B------:R-:W-:Y:S02]  /*216f0*/  MOV R12, 0x4 ;  /* 0x00000004000c7802 */ /* 0x000fe40000000f00 */
[----:B------:R-:W-:-:S05]  /*21700*/  SEL R14, R14, RZ, P2 ;  /* 0x000000ff0e0e7207 */ /* 0x000fca0001000000 */
[----:B------:R-:W-:-:S04]  /*21710*/  IMAD.IADD R3, R13, 0x1, R14 ;  /* 0x000000010d037824 */ /* 0x000fc800078e020e */
[----:B------:R-:W-:-:S07]  /*21720*/  IMAD.MOV.U32 R13, RZ, RZ, R3 ;  /* 0x000000ffff0d7224 */ /* 0x000fce00078e0003 */
[----:B------:R-:W-:Y:S05]  /*21730*/  WARPSYNC.COLLECTIVE R15, `(.L_x_12711) ;  /* 0x000000000f087348 */ /* 0x000fea0003c00000 */
[----:B------:R0:W1:Y:S02]  /*21740*/  SHFL.UP P6, R14, R13, R12, R11 ;  /* 0x0400000c0d0e7389 */ /* 0x00006400000c000b */
[----:B01----:R-:W-:Y:S01]  /*21750*/  ENDCOLLECTIVE ;  /* 0x000000000000791b */ /* 0x003fe20003800000 */
.L_x_12711:
[----:B------:R-:W-:Y:S01]  /*21760*/  IMAD.MOV.U32 R12, RZ, RZ, 0x8 ;  /* 0x00000008ff0c7424 */ /* 0x000fe200078e00ff */
[----:B------:R-:W-:-:S05]  /*21770*/  SEL R4, R14, RZ, P3 ;  /* 0x000000ff0e047207 */ /* 0x000fca0001800000 */
[----:B------:R-:W-:-:S04]  /*21780*/  IMAD.IADD R4, R3, 0x1, R4 ;  /* 0x0000000103047824 */ /* 0x000fc800078e0204 */
[----:B------:R-:W-:-:S07]  /*21790*/  IMAD.MOV.U32 R13, RZ, RZ, R4 ;  /* 0x000000ffff0d7224 */ /* 0x000fce00078e0004 */
[----:B------:R-:W-:Y:S05]  /*217a0*/  WARPSYNC.COLLECTIVE R15, `(.L_x_12712) ;  /* 0x000000000f087348 */ /* 0x000fea0003c00000 */
[----:B------:R0:W1:Y:S02]  /*217b0*/  SHFL.UP P6, R14, R13, R12, R11 ;  /* 0x0400000c0d0e7389 */ /* 0x00006400000c000b */
[----:B01----:R-:W-:Y:S01]  /*217c0*/  ENDCOLLECTIVE ;  /* 0x000000000000791b */ /* 0x003fe20003800000 */
.L_x_12712:
[----:B------:R-:W-:Y:S01]  /*217d0*/  IMAD.MOV.U32 R12, RZ, RZ, 0x10 ;  /* 0x00000010ff0c7424 */ /* 0x000fe200078e00ff */
[----:B------:R-:W-:-:S04]  /*217e0*/  SEL R5, R14, RZ, P4 ;  /* 0x000000ff0e057207 */ /* 0x000fc80002000000 */
[----:B------:R-:W-:-:S05]  /*217f0*/  IADD3 R5, R4, R5, RZ ;  /* 0x0000000504057210 */ /* 0x000fca0007ffe0ff */
[----:B------:R-:W-:-:S07]  /*21800*/  IMAD.MOV.U32 R13, RZ, RZ, R5 ;  /* 0x000000ffff0d7224 */ /* 0x000fce00078e0005 */
[----:B------:R-:W-:Y:S05]  /*21810*/  WARPSYNC.COLLECTIVE R15, `(.L_x_12713) ;  /* 0x000000000f087348 */ /* 0x000fea0003c00000 */
[----:B------:R0:W1:Y:S02]  /*21820*/  SHFL.UP P6, R14, R13, R12, R11 ;  /* 0x0400000c0d0e7389 */ /* 0x00006400000c000b */
[----:B01----:R-:W-:Y:S01]  /*21830*/  ENDCOLLECTIVE ;  /* 0x000000000000791b */ /* 0x003fe20003800000 */
.L_x_12713:
        /* <DEDUP_REMOVED lines=8> */
.L_x_12714:
[----:B------:R-:W-:Y:S05]  /*218c0*/  BRA `(.L_x_12715) ;  /* 0xffffffb800f87947 */ /* 0x000fea000383ffff */
.L_x_12571:
[----:B------:R-:W-:Y:S01]  /*218d0*/  BSSY B0, `(.L_x_12716) ;  /* 0x0000006000007945 */ /* 0x000fe20003800000 */
[----:B------:R-:W-:Y:S01]  /*218e0*/  PLOP3.LUT P6, PT, P6, PT, PT, 0x8, 0x0 ;  /* 0x000000000000781c */ /* 0x000fe200037ce170 */
[----:B------:R-:W-:-:S12]  /*218f0*/  IMAD.MOV.U32 R15, RZ, RZ, -0x1 ;  /* 0xffffffffff0f7424 */ /* 0x000fd800078e00ff */
[----:B01----:R-:W-:Y:S05]  /*21900*/  WARPSYNC.COLLECTIVE R15, `(.L_x_12717) ;  /* 0x000000000f087348 */ /* 0x003fea0003c00000 */
[----:B------:R-:W-:Y:S01]  /*21910*/  VOTE.ANY R14, PT, P6 ;  /* 0x00000000000e7806 */ /* 0x000fe200030e0100 */
[----:B01----:R-:W-:Y:S06]  /*21920*/  ENDCOLLECTIVE ;  /* 0x000000000000791b */ /* 0x003fec0003800000 */
.L_x_12717:
[----:B------:R-:W-:Y:S05]  /*21930*/  BSYNC B0 ;  /* 0x0000000000007941 */ /* 0x000fea0003800000 */
.L_x_12716:
[----:B------:R-:W-:Y:S01]  /*21940*/  MOV R5, R14 ;  /* 0x0000000e00057202 */ /* 0x000fe20000000f00 */
[----:B------:R-:W-:Y:S01]  /*21950*/  IMAD.MOV.U32 R13, RZ, RZ, R2 ;  /* 0x000000ffff0d7224 */ /* 0x000fe200078e0002 */
[----:B------:R-:W-:Y:S01]  /*21960*/  MOV R15, 0xffffffff ;  /* 0xffffffff000f7802 */ /* 0x000fe20000000f00 */
[----:B------:R-:W-:Y:S01]  /*21970*/  IMAD.MOV.U32 R11, RZ, RZ, 0x1f ;  /* 0x0000001fff0b7424 */ /* 0x000fe200078e00ff */
[----:B------:R-:W0:Y:S02]  /*21980*/  POPC R6, R5 ;  /* 0x0000000500067309 */ /* 0x000e240000000000 */
[----:B0-----:R-:W-:-:S07]  /*21990*/  IMAD.MOV.U32 R12, RZ, RZ, R6 ;  /* 0x000000ffff0c7224 */ /* 0x001fce00078e0006 */
[----:B------:R-:W-:Y:S05]  /*219a0*/  WARPSYNC.COLLECTIVE R15, `(.L_x_12718) ;  /* 0x000000000f087348 */ /* 0x000fea0003c00000 */
[----:B------:R0:W1:Y:S02]  /*219b0*/  SHFL.IDX P6, R14, R13, R12, R11 ;  /* 0x0000000c0d0e7389 */ /* 0x00006400000c000b */
[----:B01----:R-:W-:Y:S01]  /*219c0*/  ENDCOLLECTIVE ;  /* 0x000000000000791b */ /* 0x003fe20003800000 */
.L_x_12718:
[----:B------:R-:W-:Y:S01]  /*219d0*/  IMAD.MOV.U32 R17, RZ, RZ, R14 ;  /* 0x000000ffff117224 */ /* 0x000fe200078e000e */
[----:B------:R-:W-:Y:S06]  /*219e0*/  BRA `(.L_x_12719) ;  /* 0xffffffb800e87947 */ /* 0x000fec000383ffff */
.L_x_12573:
[----:B------:R-:W-:Y:S01]  /*219f0*/  BSSY B0, `(.L_x_12720) ;  /* 0x0000007000007945 */ /* 0x000fe20003800000 */
[----:B------:R-:W-:Y:S01]  /*21a00*/  IMAD.MOV.U32 R13, RZ, RZ, R3 ;  /* 0x000000ffff0d7224 */ /* 0x000fe200078e0003 */
[----:B------:R-:W-:Y:S01]  /*21a10*/  MOV R15, 0xffffffff ;  /* 0xffffffff000f7802 */ /* 0x000fe20000000f00 */
[----:B------:R-:W-:-:S07]  /*21a20*/  IMAD.MOV.U32 R11, RZ, RZ, 0x1f ;  /* 0x0000001fff0b7424 */ /* 0x000fce00078e00ff */
[----:B0123--:R-:W-:Y:S05]  /*21a30*/  WARPSYNC.COLLECTIVE R15, `(.L_x_12721) ;  /* 0x000000000f087348 */ /* 0x00ffea0003c00000 */
[----:B------:R4:W0:Y:S02]  /*21a40*/  SHFL.IDX P6, R14, R13, R12, R11 ;  /* 0x0000000c0d0e7389 */ /* 0x00082400000c000b */
[----:B01234-:R-:W-:Y:S01]  /*21a50*/  ENDCOLLECTIVE ;  /* 0x000000000000791b */ /* 0x01ffe20003800000 */
.L_x_12721:
[----:B------:R-:W-:Y:S05]  /*21a60*/  BSYNC B0 ;  /* 0x0000000000007941 */ /* 0x000fea0003800000 */
.L_x_12720:
[----:B------:R-:W-:Y:S01]  /*21a70*/  IMAD.MOV.U32 R5, RZ, RZ, R14 ;  /* 0x000000ffff057224 */ /* 0x000fe200078e000e */
[----:B------:R-:W-:Y:S06]  /*21a80*/  BRA `(.L_x_12572) ;  /* 0xffffffb800dc7947 */ /* 0x000fec000383ffff */
.L_x_12577:
[----:B0-----:R0:W4:Y:S02]  /*21a90*/  SYNCS.PHASECHK.TRANS64.TRYWAIT P0, [R5+URZ+0x2d820], R0 ;  /* 0x02d82000050075a7 */ /* 0x001124000800017f */
[----:B----4-:R-:W-:Y:S05]  /*21aa0*/  @!P0 NANOSLEEP.SYNCS 0x989680 ;  /* 0x009896800000895d */ /* 0x010fea0003900000 */
[----:B------:R-:W4:Y:S02]  /*21ab0*/  @!P0 SYNCS.PHASECHK.TRANS64 P0, [R5+URZ+0x2d820], R0 ;  /* 0x02d82000050085a7 */ /* 0x000f24000800007f */
[----:B----4-:R-:W-:Y:S05]  /*21ac0*/  @!P0 BRA `(.L_x_12577) ;  /* 0xfffffffc00f08947 */ /* 0x010fea000383ffff */
[----:B------:R-:W-:Y:S05]  /*21ad0*/  BRA `(.L_x_12722) ;  /* 0xffffffc000547947 */ /* 0x000fea000383ffff */
.L_x_12578:
[----:B------:R-:W4:Y:S01]  /*21ae0*/  S2R R2, SR_TID.X ;  /* 0x0000000000027919 */ /* 0x000f220000002100 */
[----:B------:R-:W-:Y:S01]  /*21af0*/  BSSY B0, `(.L_x_12723) ;  /* 0x000000a000007945 */ /* 0x000fe20003800000 */
[----:B------:R-:W-:Y:S01]  /*21b00*/  IMAD.MOV.U32 R12, RZ, RZ, RZ ;  /* 0x000000ffff0c7224 */ /* 0x000fe200078e00ff */
[----:B------:R-:W-:Y:S01]  /*21b10*/  MOV R11, 0x1f ;  /* 0x0000001f000b7802 */ /* 0x000fe20000000f00 */
[----:B------:R-:W-:Y:S01]  /*21b20*/  IMAD.MOV.U32 R15, RZ, RZ, -0x1 ;  /* 0xffffffffff0f7424 */ /* 0x000fe200078e00ff */
[----:B----4-:R-:W-:-:S04]  /*21b30*/  SHF.R.U32.HI R2, RZ, 0x5, R2 ;  /* 0x00000005ff027819 */ /* 0x010fc80000011602 */
[----:B------:R-:W-:-:S05]  /*21b40*/  LOP3.LUT R2, R2, 0x3, RZ, 0xc0, !PT ;  /* 0x0000000302027812 */ /* 0x000fca00078ec0ff */
[----:B------:R-:W-:-:S07]  /*21b50*/  IMAD.MOV.U32 R13, RZ, RZ, R2 ;  /* 0x000000ffff0d7224 */ /* 0x000fce00078e0002 */
[----:B0123--:R-:W-:Y:S05]  /*21b60*/  WARPSYNC.COLLECTIVE R15, `(.L_x_12724) ;  /* 0x000000000f087348 */ /* 0x00ffea0003c00000 */
[----:B------:R4:W0:Y:S02]  /*21b70*/  SHFL.IDX P6, R14, R13, R12, R11 ;  /* 0x0000000c0d0e7389 */ /* 0x00082400000c000b */
[----:B01234-:R-:W-:Y:S01]  /*21b80*/  ENDCOLLECTIVE ;  /* 0x000000000000791b */ /* 0x01ffe20003800000 */
.L_x_12724:
[----:B------:R-:W-:Y:S05]  /*21b90*/  BSYNC B0 ;  /* 0x0000000000007941 */ /* 0x000fea0003800000 */
.L_x_12723:
[----:B------:R-:W-:Y:S05]  /*21ba0*/  BRA `(.L_x_12725) ;  /* 0xffffffc0003c7947 */ /* 0x000fea000383ffff */
.L_x_12579:
[----:B------:R-:W-:Y:S01]  /*21bb0*/  BSSY B0, `(.L_x_12726) ;  /* 0x0000006000007945 */ /* 0x000fe20003800000 */
[----:B------:R-:W-:-:S07]  /*21bc0*/  IMAD.MOV.U32 R15, RZ, RZ, -0x1 ;  /* 0xffffffffff0f7424 */ /* 0x000fce00078e00ff */
[----:B0123--:R-:W-:Y:S05]  /*21bd0*/  WARPSYNC.COLLECTIVE R15, `(.L_x_12727) ;  /* 0x000000000f0c7348 */ /* 0x00ffea0003c00000 */
[----:B------:R-:W-:Y:S02]  /*21be0*/  ELECT P6, UR62, PT ;  /* 0x00000000003e782f */ /* 0x000fe400038c0000 */
[----:B------:R-:W-:Y:S01]  /*21bf0*/  MOV R14, UR62 ;  /* 0x0000003e000e7c02 */ /* 0x000fe20008000f00 */
[----:B0123--:R-:W-:Y:S10]  /*21c00*/  ENDCOLLECTIVE ;  /* 0x000000000000791b */ /* 0x00fff40003800000 */
.L_x_12727:
[----:B------:R-:W-:Y:S05]  /*21c10*/  BSYNC B0 ;  /* 0x0000000000007941 */ /* 0x000fea0003800000 */
.L_x_12726:
[----:B------:R-:W-:Y:S05]  /*21c20*/  BRA `(.L_x_12728) ;  /* 0xffffffc000307947 */ /* 0x000fea000383ffff */
.L_x_12581:
[----:B0-----:R0:W4:Y:S02]  /*21c30*/  SYNCS.PHASECHK.TRANS64.TRYWAIT P1, [R3+URZ+0x2d840], R2 ;  /* 0x02d84002030075a7 */ /* 0x001124000802017f */
[----:B----4-:R-:W-:Y:S05]  /*21c40*/  @!P1 NANOSLEEP.SYNCS 0x989680 ;  /* 0x009896800000995d */ /* 0x010fea0003900000 */
[----:B------:R-:W4:Y:S02]  /*21c50*/  @!P1 SYNCS.PHASECHK.TRANS64 P1, [R3+URZ+0x2d840], R2 ;  /* 0x02d84002030095a7 */ /* 0x000f24000802007f */
[----:B----4-:R-:W-:Y:S05]  /*21c60*/  @!P1 BRA `(.L_x_12581) ;  /* 0xfffffffc00f09947 */ /* 0x010fea000383ffff */
[----:B------:R-:W-:Y:S05]  /*21c70*/  BRA `(.L_x_12729) ;  /* 0xffffffc000507947 */ /* 0x000fea000383ffff */
.L_x_12583:
[----:B----4-:R4:W0:Y:S02]  /*21c80*/  SYNCS.PHASECHK.TRANS64.TRYWAIT P1, [R25+URZ+0x2d840], R0 ;  /* 0x02d84000190075a7 */ /* 0x010824000802017f */
[----:B0-----:R-:W-:Y:S05]  /*21c90*/  @!P1 NANOSLEEP.SYNCS 0x989680 ;  /* 0x009896800000995d */ /* 0x001fea0003900000 */
[----:B------:R-:W0:Y:S02]  /*21ca0*/  @!P1 SYNCS.PHASECHK.TRANS64 P1, [R25+URZ+0x2d840], R0 ;  /* 0x02d84000190095a7 */ /* 0x000e24000802007f */
[----:B0-----:R-:W-:Y:S05]  /*21cb0*/  @!P1 BRA `(.L_x_12583) ;  /* 0xfffffffc00f09947 */ /* 0x001fea000383ffff */
[----:B------:R-:W-:Y:S05]  /*21cc0*/  BRA `(.L_x_12730) ;  /* 0xffffffc0005c7947 */ /* 0x000fea000383ffff */
.L_x_12585:
[----:B------:R0:W0:Y:S02]  /*21cd0*/  SYNCS.PHASECHK.TRANS64.TRYWAIT P1, [R3+URZ+0x2d860], R2 ;  /* 0x02d86002030075a7 */ /* 0x000024000802017f */
[----:B0-----:R-:W-:Y:S05]  /*21ce0*/  @!P1 NANOSLEEP.SYNCS 0x989680 ;  /* 0x009896800000995d */ /* 0x001fea0003900000 */
[----:B------:R-:W0:Y:S02]  /*21cf0*/  @!P1 SYNCS.PHASECHK.TRANS64 P1, [R3+URZ+0x2d860], R2 ;  /* 0x02d86002030095a7 */ /* 0x000e24000802007f */
[----:B0-----:R-:W-:Y:S05]  /*21d00*/  @!P1 BRA `(.L_x_12585) ;  /* 0xfffffffc00f09947 */ /* 0x001fea000383ffff */
[----:B------:R-:W-:Y:S05]  /*21d10*/  BRA `(.L_x_12731) ;  /* 0xffffffc000587947 */ /* 0x000fea000383ffff */
.L_x_12732:
        /* <DEDUP_REMOVED lines=14> */
.L_x_15873:


//--------------------- .text._ZN7cutlass13device_kernelIN5flash11enable_sm90INS1_16FlashAttnFwdSm90INS1_25CollectiveMainloopFwdSm90ILi2EN4cute5tupleIJNS5_1CILi1EEES8_S8_EEENS6_IJNS7_ILi192EEENS7_ILi128EEENS7_ILi64EEEEEELi64ENS_6half_tEfNS_4arch4Sm90ELb0ELb0ELb1ELb0ELb1ELb0ELb0ELb1ELb1ELb1ELb0ELb0EEENS1_21CollectiveEpilogueFwdINS6_IJSA_SC_SB_EEES9_SE_SG_Li384ELb0ELb1ELb0ELb0EEENS1_29StaticPersistentTileSchedulerILb0EEEEEEEEEvNT_6ParamsE --------------------------
	.section	.text._ZN7cutlass13device_kernelIN5flash11enable_sm90INS1_16FlashAttnFwdSm90INS1_25CollectiveMainloopFwdSm90ILi2EN4cute5tupleIJNS5_1CILi1EEES8_S8_EEENS6_IJNS7_ILi192EEENS7_ILi128EEENS7_ILi64EEEEEELi64ENS_6half_tEfNS_4arch4Sm90ELb0ELb0ELb1ELb0ELb1ELb0ELb0ELb1ELb1ELb1ELb0ELb0EEENS1_21CollectiveEpilogueFwdINS6_IJSA_SC_SB_EEES9_SE_SG_Li384ELb0ELb1ELb0ELb0EEENS1_29StaticPersistentTileSchedulerILb0EEEEEEEEEvNT_6ParamsE,"ax",@progbits
	.align	128
.text._ZN7cutlass13device_kernelIN5flash11enable_sm90INS1_16FlashAttnFwdSm90INS1_25CollectiveMainloopFwdSm90ILi2EN4cute5tupleIJNS5_1CILi1EEES8_S8_EEENS6_IJNS7_ILi192EEENS7_ILi128EEENS7_ILi64EEEEEELi64ENS_6half_tEfNS_4arch4Sm90ELb0ELb0ELb1ELb0ELb1ELb0ELb0ELb1ELb1ELb1ELb0ELb0EEENS1_21CollectiveEpilogueFwdINS6_IJSA_SC_SB_EEES9_SE_SG_Li384ELb0ELb1ELb0ELb0EEENS1_29StaticPersistentTileSchedulerILb0EEEEEEEEEvNT_6ParamsE:
        .type           _ZN7cutlass13device_kernelIN5flash11enable_sm90INS1_16FlashAttnFwdSm90INS1_25CollectiveMainloopFwdSm90ILi2EN4cute5tupleIJNS5_1CILi1EEES8_S8_EEENS6_IJNS7_ILi192EEENS7_ILi128EEENS7_ILi64EEEEEELi64ENS_6half_tEfNS_4arch4Sm90ELb0ELb0ELb1ELb0ELb1ELb0ELb0ELb1ELb1ELb1ELb0ELb0EEENS1_21CollectiveEpilogueFwdINS6_IJSA_SC_SB_EEES9_SE_SG_Li384ELb0ELb1ELb0ELb0EEENS1_29StaticPersistentTileSchedulerILb0EEEEEEEEEvNT_6ParamsE,@function
        .size           _ZN7cutlass13device_kernelIN5flash11enable_sm90INS1_16FlashAttnFwdSm90INS1_25CollectiveMainloopFwdSm90ILi2EN4cute5tupleIJNS5_1CILi1EEES8_S8_EEENS6_IJNS7_ILi192EEENS7_ILi128EEENS7_ILi64EEEEEELi64ENS_6half_tEfNS_4arch4Sm90ELb0ELb0ELb1ELb0ELb1ELb0ELb0ELb1ELb1ELb1ELb0ELb0EEENS1_21CollectiveEpilogueFwdINS6_IJSA_SC_SB_EEES9_SE_SG_Li384ELb0ELb1ELb0ELb0EEENS1_29StaticPersistentTileSchedulerILb0EEEEEEEEEvNT_6ParamsE,(.L_x_15874 - _ZN7cutlass13device_kernelIN5flash11enable_sm90INS1_16FlashAttnFwdSm90INS1_25CollectiveMainloopFwdSm90ILi2EN4cute5tupleIJNS5_1CILi1EEES8_S8_EEENS6_IJNS7_ILi192EEENS7_ILi128EEENS7_ILi64EEEEEELi64ENS_6half_tEfNS_4arch4Sm90ELb0ELb0ELb1ELb0ELb1ELb0ELb0ELb1ELb1ELb1ELb0ELb0EEENS1_21CollectiveEpilogueFwdINS6_IJSA_SC_SB_EEES9_SE_SG_Li384ELb0ELb1ELb0ELb0EEENS1_29StaticPersistentTileSchedulerILb0EEEEEEEEEvNT_6ParamsE)
        .other          _ZN7cutlass13device_kernelIN5flash11enable_sm90INS1_16FlashAttnFwdSm90INS1_25CollectiveMainloopFwdSm90ILi2EN4cute5tupleIJNS5_1CILi1EEES8_S8_EEENS6_IJNS7_ILi192EEENS7_ILi128EEENS7_ILi64EEEEEELi64ENS_6half_tEfNS_4arch4Sm90ELb0ELb0ELb1ELb0ELb1ELb0ELb0ELb1ELb1ELb1ELb0ELb0EEENS1_21CollectiveEpilogueFwdINS6_IJSA_SC_SB_EEES9_SE_SG_Li384ELb0ELb1ELb0ELb0EEENS1_29StaticPersistentTileSchedulerILb0EEEEEEEEEvNT_6ParamsE,@"STO_CUDA_ENTRY STV_DEFAULT"
_ZN7cutlass13device_kernelIN5flash11enable_sm90INS1_16FlashAttnFwdSm90INS1_25CollectiveMainloopFwdSm90ILi2EN4cute5tupleIJNS5_1CILi1EEES8_S8_EEENS6_IJNS7_ILi192EEENS7_ILi128EEENS7_ILi64EEEEEELi64ENS_6half_tEfNS_4arch4Sm90ELb0ELb0ELb1ELb0ELb1ELb0ELb0ELb1ELb1ELb1ELb0ELb0EEENS1_21CollectiveEpilogueFwdINS6_IJSA_SC_SB_EEES9_SE_SG_Li384ELb0ELb1ELb0ELb0EEENS1_29StaticPersistentTileSchedulerILb0EEEEEEEEEvNT_6ParamsE:
        /* <DEDUP_REMOVED lines=45> */
.L_x_12733:
        /* <DEDUP_REMOVED lines=22> */
.L_x_12734:
        /* <DEDUP_REMOVED lines=18> */
.L_x_12735:
        /* <DEDUP_REMOVED lines=22> */
.L_x_12736:
        /* <DEDUP_REMOVED lines=23> */
.L_x_12737:
        /* <DEDUP_REMOVED lines=8> */
.L_x_12739:
[----:B------:R-:W-:-:S08]  /*08a0*/  NOP ;  /* 0x0000000000007918 */ /* 0x000fd00000000000 */
[----:B------:R-:W0:Y:S02]  /*08b0*/  USETMAXREG.TRY_ALLOC.CTAPOOL UP0, 0xa0 ;  /* 0x000000a0000079c8 */ /* 0x000e240008000600 */
[----:B0-----:R-:W-:-:S13]  /*08c0*/  PLOP3.LUT P0, PT, PT, PT, UP0, 0x80, 0x0 ;  /* 0x000000000000781c */ /* 0x001fda0003f0f008 */
[----:B------:R-:W-:Y:S05]  /*08d0*/  @!P0 BRA `(.L_x_12739) ;  /* 0xfffffffc00f08947 */ /* 0x000fea000383ffff */
[----:B------:R-:W0:Y:S01]  /*08e0*/  S2R R2, SR_TID.X ;  /* 0x0000000000027919 */ /* 0x000e220000002100 */
[----:B------:R-:W2:Y:S08]  /*08f0*/  S2UR UR46, SR_CTAID.X ;  /* 0x00000000002e79c3 */ /* 0x000eb00000002500 */
[----:B------:R-:W-:Y:S06]  /*0900*/  BAR.ARV 0x8, 0x200 ;  /* 0x0208000000007b1d */ /* 0x000fec0000002000 */
[----:B0-----:R-:W-:-:S04]  /*0910*/  LOP3.LUT R0, R2, 0xffffff80, RZ, 0xc0, !PT ;  /* 0xffffff8002007812 */ /* 0x001fc800078ec0ff */
[----:B------:R-:W-:Y:S02]  /*0920*/  ISETP.NE.AND P0, PT, R0, 0x80, PT ;  /* 0x000000800000780c */ /* 0x000fe40003f05270 */
[----:B------:R-:W2:Y:S11]  /*0930*/  LDC R0, c[0x0][0xc34] ;  /* 0x00030d00ff007b82 */ /* 0x000eb60000000800 */
[----:B------:R-:W-:Y:S06]  /*0940*/  @!P0 BAR.ARV 0x9, 0x100 ;  /* 0x0244000000008b1d */ /* 0x000fec0000002000 */
[----:B--2---:R-:W-:-:S13]  /*0950*/  ISETP.LE.AND P0, PT, R0, UR46, PT ;  /* 0x0000002e00007c0c */ /* 0x004fda000bf03270 */
[----:B-1----:R-:W-:Y:S05]  /*0960*/  @P0 EXIT ;  /* 0x000000000000094d */ /* 0x002fea0003800000 */
[----:B------:R-:W-:Y:S01]  /*0970*/  VIADD R2, R2, 0xffffff80 ;  /* 0xffffff8002027836 */ /* 0x000fe20000000000 */
[----:B------:R-:W-:Y:S01]  /*0980*/  ULOP3.LUT UR40, UR39, 0x1, URZ, 0xfc, !UPT ;  /* 0x0000000127287892 */ /* 0x000fe2000f8efc3f */
[----:B------:R-:W-:Y:S01]  /*0990*/  IMAD.MOV.U32 R153, RZ, RZ, -0x2 ;  /* 0xfffffffeff997424 */ /* 0x000fe200078e00ff */
[----:B------:R-:W-:Y:S01]  /*09a0*/  UMOV UR36, URZ ;  /* 0x0000003f00247c82 */ /* 0x000fe20008000000 */
[----:B------:R-:W-:Y:S01]  /*09b0*/  UMOV UR37, URZ ;  /* 0x0000003f00257c82 */ /* 0x000fe20008000000 */
[----:B------:R-:W-:Y:S01]  /*09c0*/  SHF.R.S32.HI R3, RZ, 0x1f, R2 ;  /* 0x0000001fff037819 */ /* 0x000fe20000011402 */
[----:B------:R-:W-:-:S03]  /*09d0*/  UMOV UR38, URZ ;  /* 0x0000003f00267c82 */ /* 0x000fc60008000000 */
[CC--:B------:R-:W-:Y:S02]  /*09e0*/  LEA.HI R19, R3.reuse, R2.reuse, RZ, 0x7 ;  /* 0x0000000203137211 */ /* 0x0c0fe400078f38ff */
[-C--:B------:R-:W-:Y:S02]  /*09f0*/  LEA.HI R7, R3, R2.reuse, RZ, 0x2 ;  /* 0x0000000203077211 */ /* 0x080fe400078f10ff */
[----:B------:R-:W-:Y:S02]  /*0a00*/  LOP3.LUT R17, R19, 0xffffff80, RZ, 0xc0, !PT ;  /* 0xffffff8013117812 */ /* 0x000fe400078ec0ff */
[CC--:B------:R-:W-:Y:S02]  /*0a10*/  LEA.HI R0, R3.reuse, R2.reuse, RZ, 0x4 ;  /* 0x0000000203007211 */ /* 0x0c0fe400078f20ff */
[----:B------:R-:W-:Y:S01]  /*0a20*/  LEA.HI R5, R3, R2, RZ, 0x5 ;  /* 0x0000000203057211 */ /* 0x000fe200078f28ff */
[----:B------:R-:W-:Y:S01]  /*0a30*/  IMAD.IADD R17, R2, 0x1, -R17 ;  /* 0x0000000102117824 */ /* 0x000fe200078e0a11 */
[----:B------:R-:W-:-:S02]  /*0a40*/  LOP3.LUT R11, R7, 0xfffffffc, RZ, 0xc0, !PT ;  /* 0xfffffffc070b7812 */ /* 0x000fc400078ec0ff */
[----:B------:R-:W-:Y:S01]  /*0a50*/  SHF.R.S32.HI R7, RZ, 0x4, R0 ;  /* 0x00000004ff077819 */ /* 0x000fe20000011400 */
[----:B------:R-:W-:Y:S01]  /*0a60*/  IMAD.SHL.U32 R6, R5, 0x20, RZ ;  /* 0x0000002005067824 */ /* 0x000fe200078e00ff */
[----:B------:R-:W-:Y:S01]  /*0a70*/  SHF.R.S32.HI R4, RZ, 0x1f, R17 ;  /* 0x0000001fff047819 */ /* 0x000fe20000011411 */
[----:B------:R-:W-:Y:S01]  /*0a80*/  IMAD.IADD R11, R2, 0x1, -R11 ;  /* 0x00000001020b7824 */ /* 0x000fe200078e0a0b */
[----:B------:R-:W-:Y:S02]  /*0a90*/  LEA.HI R16, R3, R2, RZ, 0x3 ;  /* 0x0000000203107211 */ /* 0x000fe400078f18ff */
[----:B------:R-:W-:Y:S02]  /*0aa0*/  LEA.HI R3, R4, R17, RZ, 0x2 ;  /* 0x0000001104037211 */ /* 0x000fe400078f10ff */
[C---:B------:R-:W-:Y:S02]  /*0ab0*/  LOP3.LUT R5, R0.reuse, 0x3fffff0, RZ, 0xc0, !PT ;  /* 0x03fffff000057812 */ /* 0x040fe400078ec0ff */
[----:B------:R-:W-:-:S02]  /*0ac0*/  LEA.HI R0, R0, R7, RZ, 0x1 ;  /* 0x0000000700007211 */ /* 0x000fc400078f08ff */
[--C-:B------:R-:W-:Y:S02]  /*0ad0*/  SHF.R.S32.HI R8, RZ, 0x2, R3.reuse ;  /* 0x00000002ff087819 */ /* 0x100fe40000011403 */
[----:B------:R-:W-:Y:S02]  /*0ae0*/  SHF.R.S32.HI R9, RZ, 0x1f, R3 ;  /* 0x0000001fff097819 */ /* 0x000fe40000011403 */
[----:B------:R-:W-:Y:S02]  /*0af0*/  LOP3.LUT R0, R0, 0x1ffffffe, RZ, 0xc0, !PT ;  /* 0x1ffffffe00007812 */ /* 0x000fe400078ec0ff */
[----:B------:R-:W-:Y:S02]  /*0b00*/  SHF.R.S32.HI R19, RZ, 0x7, R19 ;  /* 0x00000007ff137819 */ /* 0x000fe40000011413 */
[----:B------:R-:W-:Y:S01]  /*0b10*/  LOP3.LUT R6, R6, 0xfffffc00, RZ, 0xc0, !PT ;  /* 0xfffffc0006067812 */ /* 0x000fe200078ec0ff */
[----:B------:R-:W-:Y:S01]  /*0b20*/  IMAD.IADD R152, R7, 0x1, -R0 ;  /* 0x0000000107987824 */ /* 0x000fe200078e0a00 */
[----:B------:R-:W-:Y:S01]  /*0b30*/  IADD3 R5, R2, -R5, RZ ;  /* 0x8000000502057210 */ /* 0x000fe20007ffe0ff */
[----:B------:R-:W-:Y:S01]  /*0b40*/  IMAD.HI R0, R19, 0x55555556, RZ ;  /* 0x5555555613007827 */ /* 0x000fe200078e02ff */
[----:B------:R-:W-:-:S02]  /*0b50*/  LEA.HI R9, R9, R8, RZ, 0x3 ;  /* 0x0000000809097211 */ /* 0x000fc400078f18ff */
[----:B------:R-:W-:Y:S01]  /*0b60*/  LEA.HI R7, R11, R11, RZ, 0x1 ;  /* 0x0000000b0b077211 */ /* 0x000fe200078f08ff */
[----:B------:R-:W-:Y:S01]  /*0b70*/  IMAD R5, R5, 0x40, R6 ;  /* 0x0000004005057824 */ /* 0x000fe200078e0206 */
[----:B------:R-:W-:Y:S02]  /*0b80*/  LOP3.LUT R9, R9, 0xfffffff8, RZ, 0xc0, !PT ;  /* 0xfffffff809097812 */ /* 0x000fe400078ec0ff */
[----:B------:R-:W-:Y:S01]  /*0b90*/  LEA.HI R6, R4, R17, RZ, 0x5 ;  /* 0x0000001104067211 */ /* 0x000fe200078f28ff */
[----:B------:R-:W-:Y:S01]  /*0ba0*/  IMAD R152, R152, 0x8, R5 ;  /* 0x0000000898987824 */ /* 0x000fe200078e0205 */
[----:B------:R-:W-:Y:S02]  /*0bb0*/  IADD3 R9, R8, -R9, RZ ;  /* 0x8000000908097210 */ /* 0x000fe40007ffe0ff */
[----:B------:R-:W-:Y:S02]  /*0bc0*/  LEA.HI R0, R0, R0, RZ, 0x1 ;  /* 0x0000000000007211 */ /* 0x000fe400078f08ff */
[----:B------:R-:W-:-:S02]  /*0bd0*/  SHF.R.S32.HI R6, RZ, 0x5, R6 ;  /* 0x00000005ff067819 */ /* 0x000fc40000011406 */
[----:B------:R-:W-:Y:S01]  /*0be0*/  LOP3.LUT R4, R3, 0x7ffffffc, RZ, 0xc0, !PT ;  /* 0x7ffffffc03047812 */ /* 0x000fe200078ec0ff */
[----:B------:R-:W-:Y:S01]  /*0bf0*/  IMAD R0, R0, -0x3, R19 ;  /* 0xfffffffd00007824 */ /* 0x000fe200078e0213 */
[----:B------:R-:W-:Y:S01]  /*0c00*/  LOP3.LUT R8, R7, 0x1ffffffe, RZ, 0xc0, !PT ;  /* 0x1ffffffe07087812 */ /* 0x000fe200078ec0ff */
[----:B------:R-:W-:Y:S01]  /*0c10*/  IMAD R9, R6, 0x10, R9 ;  /* 0x0000001006097824 */ /* 0x000fe200078e0209 */
[----:B------:R-:W-:Y:S01]  /*0c20*/  LOP3.LUT R13, R16, 0xfffffff8, RZ, 0xc0, !PT ;  /* 0xfffffff8100d7812 */ /* 0x000fe200078ec0ff */
[----:B------:R-:W-:Y:S01]  /*0c30*/  IMAD.IADD R4, R17, 0x1, -R4 ;  /* 0x0000000111047824 */ /* 0x000fe200078e0a04 */
[----:B------:R-:W-:Y:S01]  /*0c40*/  IADD3 R23, R11, -R8, RZ ;  /* 0x800000080b177210 */ /* 0x000fe20007ffe0ff */
[----:B------:R-:W-:Y:S01]  /*0c50*/  IMAD R22, R0, 0x40, R9 ;  /* 0x0000004000167824 */ /* 0x000fe200078e0209 */
[----:B------:R-:W-:Y:S01]  /*0c60*/  SHF.R.S32.HI R16, RZ, 0x3, R16 ;  /* 0x00000003ff107819 */ /* 0x000fe20000011410 */
[----:B------:R-:W-:Y:S02]  /*0c70*/  IMAD.IADD R2, R2, 0x1, -R13 ;  /* 0x0000000102027824 */ /* 0x000fe400078e0a0d */
[----:B------:R-:W-:-:S02]  /*0c80*/  IMAD R153, R4, R153, 0x80 ;  /* 0x0000008004997424 */ /* 0x000fc400078e0299 */
[----:B------:R-:W-:-:S07]  /*0c90*/  IMAD R23, R23, 0x8, R22 ;  /* 0x0000000817177824 */ /* 0x000fce00078e0216 */
.L_x_12764:
[----:B0-----:R-:W0:Y:S01]  /*0ca0*/  SHFL.IDX PT, R0, R19, RZ, 0x1f ;  /* 0x00001fff13007589 */ /* 0x001e2200000e0000 */
[----:B------:R-:W1:Y:S01]  /*0cb0*/  S2UR UR41, SR_CgaCtaId ;  /* 0x00000000002979c3 */ /* 0x000e620000008800 */
[----:B------:R-:W-:Y:S01]  /*0cc0*/  ULDC UR4, c[0x0][0xc38] ;  /* 0x00030e0000047ab9 */ /* 0x000fe20000000800 */
[----:B------:R-:W-:Y:S01]  /*0cd0*/  ULDC.64 UR6, c[0x0][0x418] ;  /* 0x0001060000067ab9 */ /* 0x000fe20000000a00 */
[----:B------:R-:W-:Y:S02]  /*0ce0*/  UISETP.NE.AND UP2, UPT, UR4, 0x1, UPT ;  /* 0x000000010400788c */ /* 0x000fe4000bf45270 */
[----:B------:R-:W-:Y:S01]  /*0cf0*/  UISETP.NE.U32.AND UP0, UPT, UR6, URZ, UPT ;  /* 0x0000003f0600728c */ /* 0x000fe2000bf05070 */
[----:B------:R-:W-:Y:S01]  /*0d00*/  ULDC UR4, c[0x0][0xc44] ;  /* 0x0003110000047ab9 */ /* 0x000fe20000000800 */
[----:B------:R-:W-:Y:S01]  /*0d10*/  UMOV UR43, UR46 ;  /* 0x0000002e002b7c82 */ /* 0x000fe20008000000 */
[----:B------:R-:W-:Y:S01]  /*0d20*/  UISETP.NE.AND UP1, UPT, UR4, 0x1, UPT ;  /* 0x000000010400788c */ /* 0x000fe2000bf25270 */
[----:B------:R-:W-:Y:S01]  /*0d30*/  UMOV UR44, 0x400 ;  /* 0x00000400002c7882 */ /* 0x000fe20000000000 */
[----:B------:R-:W-:-:S04]  /*0d40*/  UISETP.NE.AND.EX UP0, UPT, UR7, URZ, UPT, UP0 ;  /* 0x0000003f0700728c */ /* 0x000fc8000bf05300 */
[----:B------:R-:W-:Y:S01]  /*0d50*/  @UP2 ULDC UR4, c[0x0][0xc3c] ;  /* 0x00030f0000042ab9 */ /* 0x000fe20000000800 */
[----:B------:R-:W-:Y:S01]  /*0d60*/  @UP2 ULDC UR6, c[0x0][0xc40] ;  /* 0x0003100000062ab9 */ /* 0x000fe20000000800 */
[----:B------:R-:W-:Y:S01]  /*0d70*/  UIMAD.WIDE.U32 UR4, UR46, UR4, URZ ;  /* 0x000000042e0472a5 */ /* 0x000fe2000f8e003f */
[----:B------:R-:W-:-:S03]  /*0d80*/  ULDC UR48, c[0x0][0x424] ;  /* 0x0001090000307ab9 */ /* 0x000fc60000000800 */
[----:B------:R-:W-:Y:S01]  /*0d90*/  @UP2 USHF.R.U32.HI UR43, URZ, UR6, UR5 ;  /* 0x000000063f2b2299 */ /* 0x000fe20008011605 */
[----:B------:R-:W-:Y:S01]  /*0da0*/  @UP1 ULDC.64 UR8, c[0x0][0xc48] ;  /* 0x0003120000081ab9 */ /* 0x000fe20000000a00 */
[----:B0-----:R-:W-:Y:S01]  /*0db0*/  R2UR UR42, R0 ;  /* 0x00000000002a72ca */ /* 0x001fe200000e0000 */
[----:B-1----:R-:W-:Y:S02]  /*0dc0*/  ULEA UR44, UR41, UR44, 0x18 ;  /* 0x0000002c292c7291 */ /* 0x002fe4000f8ec03f */
[----:B------:R-:W-:Y:S02]  /*0dd0*/  UIMAD.WIDE.U32 UR4, UR43, UR8, URZ ;  /* 0x000000082b0472a5 */ /* 0x000fe4000f8e003f */
[----:B------:R-:W-:Y:S02]  /*0de0*/  UIADD3 UR8, UR44, 0x8400, URZ ;  /* 0x000084002c087890 */ /* 0x000fe4000fffe03f */
[----:B------:R-:W-:Y:S02]  /*0df0*/  USEL UR48, UR48, 0x1, UP0 ;  /* 0x0000000130307887 */ /* 0x000fe40008000000 */
[----:B------:R-:W-:Y:S01]  /*0e00*/  ULOP3.LUT UP0, URZ, UR8, 0x3ff, URZ, 0xc0, !UPT ;  /* 0x000003ff083f7892 */ /* 0x000fe2000f80c03f */
[----:B------:R-:W-:Y:S01]  /*0e10*/  ULDC UR4, c[0x0][0x2f0] ;  /* 0x0000bc0000047ab9 */ /* 0x000fe20000000800 */
[----:B------:R-:W-:-:S02]  /*0e20*/  UMOV UR45, UR43 ;  /* 0x0000002b002d7c82 */ /* 0x000fc40008000000 */
[----:B------:R-:W-:Y:S02]  /*0e30*/  UIMAD.WIDE UR6, UR42, 0x55555556, URZ ;  /* 0x555555562a0678a5 */ /* 0x000fe4000f8e023f */
[----:B------:R-:W-:Y:S01]  /*0e40*/  UIMAD UR48, UR48, UR4, URZ ;  /* 0x00000004303072a4 */ /* 0x000fe2000f8e023f */
[----:B------:R-:W-:Y:S01]  /*0e50*/  PLOP3.LUT P0, PT, PT, PT, UP0, 0x80, 0x0 ;  /* 0x000000000000781c */ /* 0x000fe20003f0f008 */
[----:B------:R-:W-:Y:S02]  /*0e60*/  ULEA.HI UR7, UR7, UR7, URZ, 0x1 ;  /* 0x0000000707077291 */ /* 0x000fe4000f8f083f */
[----:B------:R-:W-:Y:S02]  /*0e70*/  UIADD3 UR4, UR48, 0x7f, URZ ;  /* 0x0000007f30047890 */ /* 0x000fe4000fffe03f */
[----:B------:R-:W-:Y:S02]  /*0e80*/  UIMAD UR7, UR7, -0x3, UR42 ;  /* 0xfffffffd070778a4 */ /* 0x000fe4000f8e022a */
[----:B------:R-:W-:-:S02]  /*0e90*/  @UP1 USHF.R.U32.HI UR45, URZ, UR9, UR5 ;  /* 0x000000093f2d1299 */ /* 0x000fc40008011605 */
[----:B------:R-:W-:Y:S02]  /*0ea0*/  USHF.R.S32.HI UR5, URZ, 0x1f, UR4 ;  /* 0x0000001f3f057899 */ /* 0x000fe40008011404 */
[----:B------:R-:W-:Y:S02]  /*0eb0*/  ULEA UR7, UR7, UR8, 0xd ;  /* 0x0000000807077291 */ /* 0x000fe4000f8e683f */
[----:B------:R-:W-:Y:S02]  /*0ec0*/  ULEA.HI UR5, UR5, UR4, URZ, 0x7 ;  /* 0x0000000405057291 */ /* 0x000fe4000f8f383f */
[----:B------:R-:W-:Y:S02]  /*0ed0*/  USHF.R.U32.HI UR7, URZ, 0x4, UR7 ;  /* 0x000000043f077899 */ /* 0x000fe40008011607 */
[----:B------:R-:W-:Y:S02]  /*0ee0*/  USHF.R.S32.HI UR47, URZ, 0x7, UR5 ;  /* 0x000000073f2f7899 */ /* 0x000fe40008011405 */
        /* <DEDUP_REMOVED lines=18> */
.L_x_12740:
[----:B------:R-:W-:Y:S01]  /*1010*/  ULOP3.LUT UR4, UR36, 0x1, URZ, 0xc0, !UPT ;  /* 0x0000000124047892 */ /* 0x000fe2000f8ec03f */
[----:B------:R-:W-:-:S05]  /*1020*/  IMAD.U32 R3, RZ, RZ, UR40 ;  /* 0x00000028ff037e24 */ /* 0x000fca000f8e00ff */
[----:B------:R-:W-:Y:S01]  /*1030*/  IMAD.U32 R0, RZ, RZ, UR4 ;  /* 0x00000004ff007e24 */ /* 0x000fe2000f8e00ff */
[----:B------:R-:W-:-:S04]  /*1040*/  ISETP.NE.AND P0, PT, R3, 0x3, PT ;  /* 0x000000030300780c */ /* 0x000fc80003f05270 */
[----:B------:R-:W-:-:S04]  /*1050*/  SHF.L.U32 R0, R0, 0x1f, RZ ;  /* 0x0000001f00007819 */ /* 0x000fc800000006ff */
[----:B------:R-:W0:Y:S02]  /*1060*/  SYNCS.PHASECHK.TRANS64.TRYWAIT P1, [UR44+0x16800], R0 ;  /* 0x01680000ff0075a7 */ /* 0x000e24000802016c */
[----:B0-----:R-:W-:Y:S05]  /*1070*/  @!P1 BRA `(.L_x_12741) ;  /* 0x0000009c009c9947 */ /* 0x001fea0003800000 */
.L_x_12814:
[----:B------:R-:W-:Y:S05]  /*1080*/  @!P0 BRA `(.L_x_12742) ;  /* 0x0000000000048947 */ /* 0x000fea0003800000 */
[----:B------:R-:W-:Y:S01]  /*1090*/  BPT.TRAP 0x1 ;  /* 0x000000040000795c */ /* 0x000fe20000300000 */
.L_x_12742:
[----:B0-----:R-:W-:Y:S01]  /*10a0*/  IMAD.U32 R0, RZ, RZ, UR38 ;  /* 0x00000026ff007e24 */ /* 0x001fe2000f8e00ff */
[----:B------:R-:W-:-:S04]  /*10b0*/  MOV R3, UR37 ;  /* 0x0000002500037c02 */ /* 0x000fc80008000f00 */
[----:B------:R-:W-:Y:S02]  /*10c0*/  LEA R0, R0, UR44, 0x3 ;  /* 0x0000002c00007c11 */ /* 0x000fe4000f8e18ff */
[----:B------:R-:W-:-:S04]  /*10d0*/  SHF.L.U32 R3, R3, 0x1f, RZ ;  /* 0x0000001f03037819 */ /* 0x000fc800000006ff */
[----:B------:R0:W1:Y:S01]  /*10e0*/  SYNCS.PHASECHK.TRANS64.TRYWAIT P1, [R0+URZ+0x16830], R3 ;  /* 0x01683003000075a7 */ /* 0x000062000802017f */
[----:B------:R-:W-:Y:S05]  /*10f0*/  @!P0 BRA `(.L_x_12743) ;  /* 0x0000000000048947 */ /* 0x000fea0003800000 */
[----:B------:R-:W-:Y:S01]  /*1100*/  BPT.TRAP 0x1 ;  /* 0x000000040000795c */ /* 0x000fe20000300000 */
.L_x_12743:
[----:B------:R-:W-:Y:S01]  /*1110*/  IMAD.MOV.U32 R119, RZ, RZ, RZ ;  /* 0x000000ffff777224 */ /* 0x000fe200078e00ff */
[----:B-1----:R-:W-:Y:S06]  /*1120*/  @P1 BRA `(.L_x_12744) ;  /* 0x0000000000081947 */ /* 0x002fec0003800000 */
[----:B------:R-:W1:Y:S02]  /*1130*/  SYNCS.PHASECHK.TRANS64.TRYWAIT P1, [R0+URZ+0x16830], R3 ;  /* 0x01683003000075a7 */ /* 0x000e64000802017f */
[----:B-1----:R-:W-:Y:S05]  /*1140*/  @!P1 BRA `(.L_x_12745) ;  /* 0x0000009c00809947 */ /* 0x002fea0003800000 */
.L_x_12744:
        /* <DEDUP_REMOVED lines=35> */
.L_x_12746:
        /* <DEDUP_REMOVED lines=13> */
[----:B------:R-:W-:-:S02]  /*1450*/  VIADD R62, R153, UR48 ;  /* 0x00000030993e7c36 */ /* 0x000fc40008000000 */
[----:B01----:R-:W-:Y:S01]  /*1460*/  FMUL.FTZ R3, R26, UR6 ;  /* 0x000000061a037c20 */ /* 0x003fe20008410000 */
[----:B------:R-:W-:Y:S01]  /*1470*/  IMAD.U32 R63, RZ, RZ, UR47 ;  /* 0x0000002fff3f7e24 */ /* 0x000fe2000f8e00ff */
[----:B------:R-:W0:Y:S01]  /*1480*/  MUFU.TANH R6, R6 ;  /* 0x0000000600067308 */ /* 0x000e220000002400 */
[----:B------:R-:W-:Y:S01]  /*1490*/  FMUL.FTZ R4, R27, UR6 ;  /* 0x000000061b047c20 */ /* 0x000fe20008410000 */
[----:B------:R-:W-:Y:S01]  /*14a0*/  FMUL.FTZ R24, R36, UR6 ;  /* 0x0000000624187c20 */ /* 0x000fe20008410000 */
[----:B------:R-:W-:Y:S02]  /*14b0*/  IMAD R62, R63, -0x80, R62 ;  /* 0xffffff803f3e7824 */ /* 0x000fe400078e023e */
[----:B------:R-:W-:Y:S01]  /*14c0*/  FMUL.FTZ R8, R31, UR6 ;  /* 0x000000061f087c20 */ /* 0x000fe20008410000 */
[----:B------:R-:W-:Y:S01]  /*14d0*/  FMUL.FTZ R31, R44, UR6 ;  /* 0x000000062c1f7c20 */ /* 0x000fe20008410000 */
[----:B------:R-:W-:Y:S01]  /*14e0*/  FMUL.FTZ R7, R30, UR6 ;  /* 0x000000061e077c20 */ /* 0x000fe20008410000 */
[----:B------:R-:W-:Y:S01]  /*14f0*/  FMUL.FTZ R11, R35, UR6 ;  /* 0x00000006230b7c20 */ /* 0x000fe20008410000 */
[----:B------:R-:W1:Y:S01]  /*1500*/  MUFU.TANH R10, R10 ;  /* 0x0000000a000a7308 */ /* 0x000e620000002400 */
[C---:B------:R-:W-:Y:S01]  /*1510*/  ISETP.GT.AND P2, PT, R62.reuse, RZ, PT ;  /* 0x000000ff3e00720c */ /* 0x040fe20003f44270 */
[----:B------:R-:W-:Y:S01]  /*1520*/  FMUL.FTZ R20, R37, UR6 ;  /* 0x0000000625147c20 */ /* 0x000fe20008410000 */
[C---:B------:R-:W-:Y:S01]  /*1530*/  ISETP.GT.AND P1, PT, R62.reuse, 0x1, PT ;  /* 0x000000013e00780c */ /* 0x040fe20003f24270 */
[----:B------:R-:W-:Y:S01]  /*1540*/  FMUL.FTZ R27, R43, UR6 ;  /* 0x000000062b1b7c20 */ /* 0x000fe20008410000 */
[----:B------:R-:W-:Y:S01]  /*1550*/  ISETP.GT.AND P6, PT, R62, 0x8, PT ;  /* 0x000000083e00780c */ /* 0x000fe20003fc4270 */
[----:B------:R-:W-:Y:S01]  /*1560*/  FMUL.FTZ R35, R50, UR6 ;  /* 0x0000000632237c20 */ /* 0x000fe20008410000 */
[----:B--2---:R-:W-:Y:S01]  /*1570*/  FSEL R44, R5, -INF , P2 ;  /* 0xff800000052c7808 */ /* 0x004fe20001000000 */
[----:B------:R-:W2:Y:S01]  /*1580*/  MUFU.TANH R12, R12 ;  /* 0x0000000c000c7308 */ /* 0x000ea20000002400 */
[----:B0-----:R-:W-:Y:S01]  /*1590*/  FSEL R63, R6, -INF , P1 ;  /* 0xff800000063f7808 */ /* 0x001fe20000800000 */
[----:B------:R-:W-:Y:S01]  /*15a0*/  FMUL.FTZ R43, R58, UR6 ;  /* 0x000000063a2b7c20 */ /* 0x000fe20008410000 */
[----:B------:R-:W-:Y:S01]  /*15b0*/  FMUL.FTZ R50, R65, UR6 ;  /* 0x0000000641327c20 */ /* 0x000fe20008410000 */
[----:B------:R-:W-:Y:S01]  /*15c0*/  FMUL.FTZ R58, R72, UR6 ;  /* 0x00000006483a7c20 */ /* 0x000fe20008410000 */
[----:B------:R-:W-:Y:S01]  /*15d0*/  ISETP.GT.AND P5, PT, R62, 0x9, PT ;  /* 0x000000093e00780c */ /* 0x000fe20003fa4270 */
[----:B------:R-:W-:Y:S01]  /*15e0*/  FMUL.FTZ R28, R40, UR6 ;  /* 0x00000006281c7c20 */ /* 0x000fe20008410000 */
[----:B------:R-:W-:Y:S01]  /*15f0*/  FMNMX.FTZ R72, R44, R63, !PT ;  /* 0x0000003f2c487209 */ /* 0x000fe20007810000 */
[----:B------:R-:W0:Y:S01]  /*1600*/  MUFU.TANH R14, R14 ;  /* 0x0000000e000e7308 */ /* 0x000e220000002400 */
[----:B-1----:R-:W-:Y:S01]  /*1610*/  FSEL R65, R10, -INF , P6 ;  /* 0xff8000000a417808 */ /* 0x002fe20003000000 */
[----:B------:R-:W-:Y:S01]  /*1620*/  FMUL.FTZ R36, R53, UR6 ;  /* 0x0000000635247c20 */ /* 0x000fe20008410000 */
[----:B------:R-:W-:Y:S01]  /*1630*/  FMUL.FTZ R53, R67, UR6 ;  /* 0x0000000643357c20 */ /* 0x000fe20008410000 */
[----:B------:R-:W-:Y:S01]  /*1640*/  FMUL.FTZ R9, R34, UR6 ;  /* 0x0000000622097c20 */ /* 0x000fe20008410000 */
[----:B------:R-:W-:Y:S01]  /*1650*/  ISETP.GT.AND P4, PT, R62, 0x10, PT ;  /* 0x000000103e00780c */ /* 0x000fe20003f84270 */
[----:B------:R-:W-:Y:S01]  /*1660*/  FMUL.FTZ R26, R41, UR6 ;  /* 0x00000006291a7c20 */ /* 0x000fe20008410000 */
[----:B------:R-:W-:Y:S01]  /*1670*/  FMNMX.FTZ R72, R65, R72, !PT ;  /* 0x0000004841487209 */ /* 0x000fe20007810000 */
[----:B------:R-:W1:Y:S01]  /*1680*/  MUFU.TANH R3, R3 ;  /* 0x0000000300037308 */ /* 0x000e620000002400 */
[----:B--2---:R-:W-:Y:S01]  /*1690*/  FSEL R67, R12, -INF , P5 ;  /* 0xff8000000c437808 */ /* 0x004fe20002800000 */
[----:B------:R-:W-:Y:S01]  /*16a0*/  FMUL.FTZ R34, R48, UR6 ;  /* 0x0000000630227c20 */ /* 0x000fe20008410000 */
[----:B------:R-:W-:Y:S01]  /*16b0*/  FMUL.FTZ R48, R60, UR6 ;  /* 0x000000063c307c20 */ /* 0x000fe20008410000 */
[----:B------:R-:W-:Y:S01]  /*16c0*/  FMUL.FTZ R60, R73, UR6 ;  /* 0x00000006493c7c20 */ /* 0x000fe20008410000 */
[----:B------:R-:W-:Y:S01]  /*16d0*/  ISETP.GT.AND P3, PT, R62, 0x11, PT ;  /* 0x000000113e00780c */ /* 0x000fe20003f64270 */
[----:B------:R-:W-:Y:S01]  /*16e0*/  FMUL.FTZ R25, R42, UR6 ;  /* 0x000000062a197c20 */ /* 0x000fe20008410000 */
[----:B------:R-:W-:Y:S01]  /*16f0*/  FMNMX.FTZ R72, R67, R72, !PT ;  /* 0x0000004843487209 */ /* 0x000fe20007810000 */
        /* <DEDUP_REMOVED lines=13> */
[----:B------:R-:W-:Y:S01]  /*17d0*/  FMUL.FTZ R29, R46, UR6 ;  /* 0x000000062e1d7c20 */ /* 0x000fe20008410000 */
        /* <DEDUP_REMOVED lines=33> */
[----:B------:R-:W-:Y:S01]  /*19f0*/  IMAD.U32 R14, RZ, RZ, UR7 ;  /* 0x00000007ff0e7e24 */ /* 0x000fe2000f8e00ff */
[----:B------:R-:W2:Y:S01]  /*1a00*/  MUFU.TANH R28, R28 ;  /* 0x0000001c001c7308 */ /* 0x000ea20000002400 */
[----:B0-----:R-:W-:Y:S01]  /*1a10*/  FSEL R75, R20, -INF , P1 ;  /* 0xff800000144b7808 */ /* 0x001fe20000800000 */
[----:B------:R-:W-:Y:S01]  /*1a20*/  FMUL.FTZ R83, R83, UR6 ;  /* 0x0000000653537c20 */ /* 0x000fe20008410000 */
[----:B------:R-:W-:Y:S01]  /*1a30*/  FMNMX.FTZ R20, R3, R4, !PT ;  /* 0x0000000403147209 */ /* 0x000fe20007810000 */
[----:B------:R-:W-:Y:S01]  /*1a40*/  FMUL.FTZ R86, R86, UR6 ;  /* 0x0000000656567c20 */ /* 0x000fe20008410000 */
[----:B------:R-:W-:Y:S01]  /*1a50*/  FMNMX.FTZ R72, R75, R72, !PT ;  /* 0x000000484b487209 */ /* 0x000fe20007810000 */
[----:B------:R-:W-:Y:S01]  /*1a60*/  FMUL.FTZ R87, R87, UR6 ;  /* 0x0000000657577c20 */ /* 0x000fe20008410000 */
[----:B------:R-:W-:Y:S01]  /*1a70*/  FMNMX.FTZ R20, R5, R20, !PT ;  /* 0x0000001405147209 */ /* 0x000fe20007810000 */
[----:B------:R-:W0:Y:S01]  /*1a80*/  MUFU.TANH R9, R9 ;  /* 0x0000000900097308 */ /* 0x000e220000002400 */
[----:B-1----:R-:W-:Y:S01]  /*1a90*/  FSEL R7, R8, -INF , P5 ;  /* 0xff80000008077808 */ /* 0x002fe20002800000 */
[----:B------:R-:W-:Y:S01]  /*1aa0*/  UISETP.GE.AND UP0, UPT, UR48, 0x81, UPT ;  /* 0x000000813000788c */ /* 0x000fe2000bf06270 */
[----:B------:R-:W-:Y:S01]  /*1ab0*/  ISETP.GT.AND P5, PT, R62, 0x21, PT ;  /* 0x000000213e00780c */ /* 0x000fe20003fa4270 */
[--C-:B------:R-:W-:Y:S01]  /*1ac0*/  IMAD.MOV.U32 R116, RZ, RZ, R119.reuse ;  /* 0x000000ffff747224 */ /* 0x100fe200078e0077 */
[----:B------:R-:W-:Y:S01]  /*1ad0*/  FMNMX.FTZ R20, R7, R20, !PT ;  /* 0x0000001407147209 */ /* 0x000fe20007810000 */
[--C-:B------:R-:W-:Y:S01]  /*1ae0*/  IMAD.MOV.U32 R114, RZ, RZ, R119.reuse ;  /* 0x000000ffff727224 */ /* 0x100fe200078e0077 */
[----:B------:R-:W-:Y:S01]  /*1af0*/  P2R R88, PR, RZ, 0x1 ;  /* 0x00000001ff587803 */ /* 0x000fe20000000000 */
[----:B------:R-:W1:Y:S01]  /*1b00*/  MUFU.TANH R26, R26 ;  /* 0x0000001a001a7308 */ /* 0x000e620000002400 */
[----:B--2---:R-:W-:Y:S01]  /*1b10*/  FSEL R77, R28, -INF , P6 ;  /* 0xff8000001c4d7808 */ /* 0x004fe20003000000 */
[--C-:B------:R-:W-:Y:S01]  /*1b20*/  IMAD.MOV.U32 R112, RZ, RZ, R119.reuse ;  /* 0x000000ffff707224 */ /* 0x100fe200078e0077 */
[----:B------:R-:W-:Y:S01]  /*1b30*/  R2UR UR6, R0 ;  /* 0x00000000000672ca */ /* 0x000fe200000e0000 */
        /* <DEDUP_REMOVED lines=15> */
[-C--:B------:R-:W-:Y:S01]  /*1c30*/  MOV R104, R119.reuse ;  /* 0x0000007700687202 */ /* 0x080fe20000000f00 */
[----:B------:R-:W-:Y:S01]  /*1c40*/  IMAD.MOV.U32 R90, RZ, RZ, R119 ;  /* 0x000000ffff5a7224 */ /* 0x000fe200078e0077 */
[----:B------:R-:W-:Y:S01]  /*1c50*/  FMNMX.FTZ R72, R81, R72, !PT ;  /* 0x0000004851487209 */ /* 0x000fe20007810000 */
[----:B------:R-:W-:Y:S01]  /*1c60*/  UPRMT UR6, UR41, 0x654, UR6 ;  /* 0x0000065429067896 */ /* 0x000fe20008000006 */
[----:B------:R-:W-:Y:S01]  /*1c70*/  MOV R100, R119 ;  /* 0x0000007700647202 */ /* 0x000fe20000000f00 */
[----:B------:R-:W1:Y:S01]  /*1c80*/  MUFU.TANH R13, R13 ;  /* 0x0000000d000d7308 */ /* 0x000e620000002400 */
[----:B--2---:R-:W-:-:S02]  /*1c90*/  FSEL R11, R11, -INF , P3 ;  /* 0xff8000000b0b7808 */ /* 0x004fc40001800000 */
[----:B------:R-:W-:Y:S02]  /*1ca0*/  ISETP.GT.AND P3, PT, R62, 0x29, PT ;  /* 0x000000293e00780c */ /* 0x000fe40003f64270 */
[----:B------:R-:W-:Y:S02]  /*1cb0*/  FMNMX.FTZ R20, R11, R20, !PT ;  /* 0x000000140b147209 */ /* 0x000fe40007810000 */
[----:B------:R-:W-:Y:S01]  /*1cc0*/  SYNCS.ARRIVE.TRANS64.RED.A1T0 RZ, [UR6], RZ ;  /* 0x000000ffffff79a7 */ /* 0x000fe20008100406 */
[----:B------:R-:W2:Y:S01]  /*1cd0*/  MUFU.TANH R30, R30 ;  /* 0x0000001e001e7308 */ /* 0x000ea20000002400 */
[----:B0-----:R-:W-:Y:S02]  /*1ce0*/  FSEL R31, R31, -INF , P4 ;  /* 0xff8000001f1f7808 */ /* 0x001fe40002000000 */
[----:B------:R-:W-:Y:S02]  /*1cf0*/  MOV R96, R119 ;  /* 0x0000007700607202 */ /* 0x000fe40000000f00 */
[----:B------:R-:W-:-:S02]  /*1d00*/  FMNMX.FTZ R72, R31, R72, !PT ;  /* 0x000000481f487209 */ /* 0x000fc40007810000 */
[----:B------:R-:W-:Y:S01]  /*1d10*/  MOV R92, R119 ;  /* 0x00000077005c7202 */ /* 0x000fe20000000f00 */
[----:B------:R-:W0:Y:S01]  /*1d20*/  MUFU.TANH R21, R21 ;  /* 0x0000001500157308 */ /* 0x000e220000002400 */
[----:B-1----:R-:W-:Y:S02]  /*1d30*/  FSEL R13, R13, -INF , P2 ;  /* 0xff8000000d0d7808 */ /* 0x002fe40001000000 */
[----:B------:R-:W-:Y:S02]  /*1d40*/  ISETP.GT.AND P2, PT, R62, 0x30, PT ;  /* 0x000000303e00780c */ /* 0x000fe40003f44270 */
[----:B------:R-:W-:-:S03]  /*1d50*/  FMNMX.FTZ R20, R13, R20, !PT ;  /* 0x000000140d147209 */ /* 0x000fc60007810000 */
[----:B------:R-:W1:Y:S01]  /*1d60*/  MUFU.TANH R34, R34 ;  /* 0x0000002200227308 */ /* 0x000e620000002400 */
[----:B--2---:R-:W-:-:S04]  /*1d70*/  FSEL R85, R30, -INF , P3 ;  /* 0xff8000001e557808 */ /* 0x004fc80001800000 */
[----:B------:R-:W-:-:S03]  /*1d80*/  FMNMX.FTZ R72, R85, R72, !PT ;  /* 0x0000004855487209 */ /* 0x000fc60007810000 */
[----:B------:R-:W2:Y:S01]  /*1d90*/  MUFU.TANH R25, R25 ;  /* 0x0000001900197308 */ /* 0x000ea20000002400 */
[----:B0-----:R-:W-:Y:S02]  /*1da0*/  FSEL R21, R21, -INF , P1 ;  /* 0xff80000015157808 */ /* 0x001fe40000800000 */
[----:B------:R-:W-:Y:S02]  /*1db0*/  ISETP.GT.AND P1, PT, R62, 0x31, PT ;  /* 0x000000313e00780c */ /* 0x000fe40003f24270 */
[----:B------:R-:W-:-:S03]  /*1dc0*/  FMNMX.FTZ R20, R21, R20, !PT ;  /* 0x0000001415147209 */ /* 0x000fc60007810000 */
[----:B------:R-:W0:Y:S01]  /*1dd0*/  MUFU.TANH R32, R32 ;  /* 0x0000002000207308 */ /* 0x000e220000002400 */
[----:B-1----:R-:W-:-:S04]  /*1de0*/  FSEL R89, R34, -INF , P2 ;  /* 0xff80000022597808 */ /* 0x002fc80001000000 */
[----:B------:R-:W-:-:S03]  /*1df0*/  FMNMX.FTZ R72, R89, R72, !PT ;  /* 0x0000004859487209 */ /* 0x000fc60007810000 */
[----:B------:R-:W1:Y:S01]  /*1e00*/  MUFU.TANH R27, R27 ;  /* 0x0000001b001b7308 */ /* 0x000e620000002400 */
[----:B--2---:R-:W-:Y:S02]  /*1e10*/  FSEL R25, R25, -INF , P6 ;  /* 0xff80000019197808 */ /* 0x004fe40003000000 */
[----:B------:R-:W-:Y:S02]  /*1e20*/  ISETP.GT.AND P6, PT, R62, 0x38, PT ;  /* 0x000000383e00780c */ /* 0x000fe40003fc4270 */
[----:B------:R-:W-:-:S03]  /*1e30*/  FMNMX.FTZ R20, R25, R20, !PT ;  /* 0x0000001419147209 */ /* 0x000fc60007810000 */
[----:B------:R-:W2:Y:S01]  /*1e40*/  MUFU.TANH R38, R38 ;  /* 0x0000002600267308 */ /* 0x000ea20000002400 */
[----:B0-----:R-:W-:-:S04]  /*1e50*/  FSEL R91, R32, -INF , P1 ;  /* 0xff800000205b7808 */ /* 0x001fc80000800000 */
[----:B------:R-:W-:-:S03]  /*1e60*/  FMNMX.FTZ R72, R91, R72, !PT ;  /* 0x000000485b487209 */ /* 0x000fc60007810000 */
        /* <DEDUP_REMOVED lines=119> */
[----:B------:R0:W-:Y:S01]  /*25e0*/  MUFU.TANH R8, R79 ;  /* 0x0000004f00087308 */ /* 0x0001e20000002400 */
[----:B--2---:R-:W-:-:S04]  /*25f0*/  FSEL R129, R10, -INF , P1 ;  /* 0xff8000000a817808 */ /* 0x004fc80000800000 */
[----:B------:R-:W-:-:S03]  /*2600*/  FMNMX.FTZ R72, R129, R72, !PT ;  /* 0x0000004881487209 */ /* 0x000fc60007810000 */
[----:B------:R-:W1:Y:S01]  /*2610*/  MUFU.TANH R82, R82 ;  /* 0x0000005200527308 */ /* 0x000e620000002400 */
[----:B0-----:R-:W-:Y:S01]  /*2620*/  FSEL R79, R78, -INF , P6 ;  /* 0xff8000004e4f7808 */ /* 0x001fe20003000000 */
[----:B------:R-:W0:Y:S03]  /*2630*/  SHFL.BFLY PT, R15, R72, 0x2, 0x1f ;  /* 0x0c401f00480f7f89 */ /* 0x000e2600000e0000 */
[----:B------:R-:W-:-:S03]  /*2640*/  FMNMX.FTZ R20, R79, R20, !PT ;  /* 0x000000144f147209 */ /* 0x000fc60007810000 */
[----:B------:R-:W-:Y:S08]  /*2650*/  MUFU.TANH R86, R86 ;  /* 0x0000005600567308 */ /* 0x000ff00000002400 */
[----:B------:R-:W-:Y:S01]  /*2660*/  MUFU.TANH R12, R87 ;  /* 0x00000057000c7308 */ /* 0x000fe20000002400 */
[----:B0-----:R-:W-:-:S05]  /*2670*/  FMNMX.FTZ R10, R72, R15, !PT ;  /* 0x0000000f480a7209 */ /* 0x001fca0007810000 */
[----:B------:R-:W0:Y:S02]  /*2680*/  SHFL.BFLY PT, R15, R10, 0x1, 0x1f ;  /* 0x0c201f000a0f7f89 */ /* 0x000e2400000e0000 */
[----:B0-----:R-:W-:Y:S02]  /*2690*/  FMNMX.FTZ R15, R10, R15, !PT ;  /* 0x0000000f0a0f7209 */ /* 0x001fe40007810000 */
[----:B------:R1:W0:Y:S02]  /*26a0*/  MUFU.TANH R10, R83 ;  /* 0x00000053000a7308 */ /* 0x0002240000002400 */
[C---:B------:R-:W-:Y:S01]  /*26b0*/  FSETP.NEU.FTZ.AND P0, PT, R15.reuse, -INF , PT ;  /* 0xff8000000f00780b */ /* 0x040fe20003f1d000 */
[----:B------:R-:W-:-:S05]  /*26c0*/  FMUL.FTZ R6, R15, R14 ;  /* 0x0000000e0f067220 */ /* 0x000fca0000410000 */
[----:B------:R-:W-:Y:S02]  /*26d0*/  FSEL R6, R6, RZ, P0 ;  /* 0x000000ff06067208 */ /* 0x000fe40000000000 */
[----:B-1----:R-:W-:Y:S02]  /*26e0*/  FSEL R83, R82, -INF , P4 ;  /* 0xff80000052537808 */ /* 0x002fe40002000000 */
[----:B------:R-:W-:Y:S01]  /*26f0*/  ISETP.NE.AND P0, PT, R88, RZ, PT ;  /* 0x000000ff5800720c */ /* 0x000fe20003f05270 */
[-CC-:B------:R-:W-:Y:S01]  /*2700*/  FFMA.FTZ R126, R71, R14.reuse, -R6.reuse ;  /* 0x0000000e477e7223 */ /* 0x180fe20000010806 */
[-CC-:B------:R-:W-:Y:S01]  /*2710*/  FFMA.FTZ R71, R81, R14.reuse, -R6.reuse ;  /* 0x0000000e51477223 */ /* 0x180fe20000010806 */
[----:B------:R-:W-:Y:S01]  /*2720*/  FSEL R81, R8, -INF , P5 ;  /* 0xff80000008517808 */ /* 0x000fe20002800000 */
[-CC-:B------:R-:W-:Y:S01]  /*2730*/  FFMA.FTZ R132, R89, R14.reuse, -R6.reuse ;  /* 0x0000000e59847223 */ /* 0x180fe20000010806 */
[----:B0-----:R-:W-:Y:S01]  /*2740*/  FSEL R87, R10, -INF , P3 ;  /* 0xff8000000a577808 */ /* 0x001fe20001800000 */
        /* <DEDUP_REMOVED lines=20> */
[-CC-:B------:R-:W-:Y:S01]  /*2890*/  FFMA.FTZ R69, R75, R14.reuse, -R6.reuse ;  /* 0x0000000e4b457223 */ /* 0x180fe20000010806 */
[-CC-:B------:R-:W-:Y:S01]  /*28a0*/  FFMA.FTZ R128, R77, R14.reuse, -R6.reuse ;  /* 0x0000000e4d807223 */ /* 0x180fe20000010806 */
[----:B------:R-:W1:Y:S01]  /*28b0*/  SHFL.BFLY PT, R31, R20, 0x2, 0x1f ;  /* 0x0c401f00141f7f89 */ /* 0x000e6200000e0000 */
        /* <DEDUP_REMOVED lines=12> */
[-CC-:B------:R-:W-:Y:S01]  /*2980*/  FFMA.FTZ R144, R113, R14.reuse, -R6.reuse ;  /* 0x0000000e71907223 */ /* 0x180fe20000010806 */
[-CC-:B------:R-:W-:Y:S01]  /*2990*/  FFMA.FTZ R99, R115, R14.reuse, -R6.reuse ;  /* 0x0000000e73637223 */ /* 0x180fe20000010806 */
[-CC-:B------:R-:W-:Y:S01]  /*29a0*/  FFMA.FTZ R146, R117, R14.reuse, -R6.reuse ;  /* 0x0000000e75927223 */ /* 0x180fe20000010806 */
[-CC-:B------:R-:W-:Y:S01]  /*29b0*/  FFMA.FTZ R103, R125, R14.reuse, -R6.reuse ;  /* 0x0000000e7d677223 */ /* 0x180fe20000010806 */
[-CC-:B------:R-:W-:Y:S01]  /*29c0*/  FFMA.FTZ R150, R127, R14.reuse, -R6.reuse ;  /* 0x0000000e7f967223 */ /* 0x180fe20000010806 */
[----:B------:R-:W-:Y:S01]  /*29d0*/  FFMA.FTZ R105, R129, R14, -R6 ;  /* 0x0000000e81697223 */ /* 0x000fe20000010806 */
[--C-:B------:R-:W-:Y:S01]  /*29e0*/  IMAD.MOV.U32 R117, RZ, RZ, R119.reuse ;  /* 0x000000ffff757224 */ /* 0x100fe200078e0077 */
[----:B------:R-:W4:Y:S01]  /*29f0*/  MUFU.EX2 R124, R124 ;  /* 0x0000007c007c7308 */ /* 0x000f220000000800 */
[--C-:B------:R-:W-:Y:S01]  /*2a00*/  IMAD.MOV.U32 R115, RZ, RZ, R119.reuse ;  /* 0x000000ffff737224 */ /* 0x100fe200078e0077 */
[----:B------:R-:W-:Y:S01]  /*2a10*/  MOV R113, R119 ;  /* 0x0000007700717202 */ /* 0x000fe20000000f00 */
[--C-:B------:R-:W-:Y:S01]  /*2a20*/  IMAD.MOV.U32 R111, RZ, RZ, R119.reuse ;  /* 0x000000ffff6f7224 */ /* 0x100fe200078e0077 */
[----:B-1----:R-:W-:Y:S01]  /*2a30*/  FMNMX.FTZ R8, R20, R31, !PT ;  /* 0x0000001f14087209 */ /* 0x002fe20007810000 */
[--C-:B------:R-:W-:Y:S01]  /*2a40*/  IMAD.MOV.U32 R109, RZ, RZ, R119.reuse ;  /* 0x000000ffff6d7224 */ /* 0x100fe200078e0077 */
[----:B------:R-:W-:Y:S01]  /*2a50*/  MOV R88, R119 ;  /* 0x0000007700587202 */ /* 0x000fe20000000f00 */
[----:B------:R-:W-:Y:S01]  /*2a60*/  IMAD.MOV.U32 R107, RZ, RZ, R119 ;  /* 0x000000ffff6b7224 */ /* 0x000fe200078e0077 */
[----:B------:R-:W1:Y:S01]  /*2a70*/  MUFU.EX2 R67, R67 ;  /* 0x0000004300437308 */ /* 0x000e620000000800 */
[----:B------:R-:W5:Y:S07]  /*2a80*/  SHFL.BFLY PT, R31, R8, 0x1, 0x1f ;  /* 0x0c201f00081f7f89 */ /* 0x000f6e00000e0000 */
[----:B------:R-:W1:Y:S08]  /*2a90*/  MUFU.EX2 R126, R126 ;  /* 0x0000007e007e7308 */ /* 0x000e700000000800 */
[----:B------:R-:W1:Y:S08]  /*2aa0*/  MUFU.EX2 R69, R69 ;  /* 0x0000004500457308 */ /* 0x000e700000000800 */
[----:B------:R-:W-:Y:S01]  /*2ab0*/  MUFU.EX2 R128, R128 ;  /* 0x0000008000807308 */ /* 0x000fe20000000800 */
[----:B-----5:R-:W-:-:S04]  /*2ac0*/  FMNMX.FTZ R31, R8, R31, !PT ;  /* 0x0000001f081f7209 */ /* 0x020fc80007810000 */
[C---:B------:R-:W-:Y:S01]  /*2ad0*/  FSETP.NEU.FTZ.AND P1, PT, R31.reuse, -INF , PT ;  /* 0xff8000001f00780b */ /* 0x040fe20003f3d000 */
[----:B------:R-:W-:Y:S02]  /*2ae0*/  FMUL.FTZ R26, R31, R14 ;  /* 0x0000000e1f1a7220 */ /* 0x000fe40000410000 */
[----:B------:R-:W-:Y:S03]  /*2af0*/  MUFU.EX2 R71, R71 ;  /* 0x0000004700477308 */ /* 0x000fe60000000800 */
[----:B------:R-:W-:Y:S02]  /*2b00*/  FSEL R26, R26, RZ, P1 ;  /* 0x000000ff1a1a7208 */ /* 0x000fe40000800000 */
[----:B------:R-:W-:-:S03]  /*2b10*/  PLOP3.LUT P1, PT, PT, PT, UP0, 0x80, 0x0 ;  /* 0x000000000000781c */ /* 0x000fc60003f2f008 */
[-CC-:B------:R-:W-:Y:S01]  /*2b20*/  FFMA.FTZ R121, R3, R14.reuse, -R26.reuse ;  /* 0x0000000e03797223 */ /* 0x180fe2000001081a */
[-CC-:B------:R-:W-:Y:S01]  /*2b30*/  FFMA.FTZ R4, R4, R14.reuse, -R26.reuse ;  /* 0x0000000e04047223 */ /* 0x180fe2000001081a */
[-CC-:B------:R-:W-:Y:S01]  /*2b40*/  FFMA.FTZ R123, R5, R14.reuse, -R26.reuse ;  /* 0x0000000e057b7223 */ /* 0x180fe2000001081a */
[----:B0-----:R-:W-:Y:S01]  /*2b50*/  FADD.FTZ R3, R120, R63 ;  /* 0x0000003f78037221 */ /* 0x001fe20000010000 */
[-CC-:B------:R-:W-:Y:S01]  /*2b60*/  FFMA.FTZ R6, R7, R14.reuse, -R26.reuse ;  /* 0x0000000e07067223 */ /* 0x180fe2000001081a */
[-CC-:B------:R-:W-:Y:S01]  /*2b70*/  FFMA.FTZ R125, R9, R14.reuse, -R26.reuse ;  /* 0x0000000e097d7223 */ /* 0x180fe2000001081a */
[----:B------:R-:W-:Y:S01]  /*2b80*/  MUFU.EX2 R121, R121 ;  /* 0x0000007900797308 */ /* 0x000fe20000000800 */
[----:B--2---:R-:W-:Y:S01]  /*2b90*/  FADD.FTZ R30, R122, R3 ;  /* 0x000000037a1e7221 */ /* 0x004fe20000010000 */
        /* <DEDUP_REMOVED lines=11> */
[----:B-1----:R-:W-:Y:S01]  /*2c50*/  FADD.FTZ R3, R67, R32 ;  /* 0x0000002043037221 */ /* 0x002fe20000010000 */
[-CC-:B------:R-:W-:Y:S01]  /*2c60*/  FFMA.FTZ R24, R37, R14.reuse, -R26.reuse ;  /* 0x0000000e25187223 */ /* 0x180fe2000001081a */
[-CC-:B------:R-:W-:Y:S01]  /*2c70*/  FFMA.FTZ R135, R39, R14.reuse, -R26.reuse ;  /* 0x0000000e27877223 */ /* 0x180fe2000001081a */
[----:B------:R-:W1:Y:S01]  /*2c80*/  MUFU.EX2 R123, R123 ;  /* 0x0000007b007b7308 */ /* 0x000e620000000800 */
[----:B------:R-:W-:Y:S01]  /*2c90*/  FADD.FTZ R32, R126, R3 ;  /* 0x000000037e207221 */ /* 0x000fe20000010000 */
        /* <DEDUP_REMOVED lines=24> */
[----:B------:R-:W-:Y:S01]  /*2e20*/  FFMA.FTZ R93, R93, R14, -R26 ;  /* 0x0000000e5d5d7223 */ /* 0x000fe2000001081a */
[----:B------:R-:W-:-:S02]  /*2e30*/  F2FP.F16.F32.PACK_AB R121, R4, R121 ;  /* 0x000000790479723e */ /* 0x000fc400000000ff */
[----:B------:R-:W-:Y:S02]  /*2e40*/  F2FP.F16.F32.PACK_AB R123, R6, R123 ;  /* 0x0000007b067b723e */ /* 0x000fe400000000ff */
[----:B------:R-:W-:Y:S01]  /*2e50*/  F2FP.F16.F32.PACK_AB R120, R63, R120 ;  /* 0x000000783f78723e */ /* 0x000fe200000000ff */
[----:B------:R-:W2:Y:S01]  /*2e60*/  MUFU.EX2 R130, R130 ;  /* 0x0000008200827308 */ /* 0x000ea20000000800 */
[----:B0-----:R-:W-:Y:S01]  /*2e70*/  FADD.FTZ R3, R125, R34 ;  /* 0x000000227d037221 */ /* 0x001fe20000010000 */
[----:B------:R-:W-:Y:S02]  /*2e80*/  F2FP.F16.F32.PACK_AB R122, R65, R122 ;  /* 0x0000007a417a723e */ /* 0x000fe400000000ff */
[----:B------:R-:W-:Y:S02]  /*2e90*/  F2FP.F16.F32.PACK_AB R124, R67, R124 ;  /* 0x0000007c437c723e */ /* 0x000fe400000000ff */
[----:B------:R-:W-:Y:S02]  /*2ea0*/  F2FP.F16.F32.PACK_AB R126, R69, R126 ;  /* 0x0000007e457e723e */ /* 0x000fe400000000ff */
[----:B------:R-:W0:Y:S01]  /*2eb0*/  MUFU.EX2 R127, R127 ;  /* 0x0000007f007f7308 */ /* 0x000e220000000800 */
[----:B-1----:R-:W-:Y:S01]  /*2ec0*/  FADD.FTZ R36, R8, R3 ;  /* 0x0000000308247221 */ /* 0x002fe20000010000 */
[----:B------:R-:W-:-:S02]  /*2ed0*/  F2FP.F16.F32.PACK_AB R128, R71, R128 ;  /* 0x000000804780723e */ /* 0x000fc400000000ff */
[----:B------:R-:W-:-:S04]  /*2ee0*/  F2FP.F16.F32.PACK_AB R125, R8, R125 ;  /* 0x0000007d087d723e */ /* 0x000fc800000000ff */
[----:B------:R-:W1:Y:S01]  /*2ef0*/  MUFU.EX2 R73, R73 ;  /* 0x0000004900497308 */ /* 0x000e620000000800 */
[----:B--2---:R-:W-:-:S07]  /*2f00*/  FADD.FTZ R34, R130, R5 ;  /* 0x0000000582227221 */ /* 0x004fce0000010000 */
[----:B------:R-:W2:Y:S01]  /*2f10*/  MUFU.EX2 R10, R10 ;  /* 0x0000000a000a7308 */ /* 0x000ea20000000800 */
[----:B0-----:R-:W-:-:S07]  /*2f20*/  FADD.FTZ R3, R127, R36 ;  /* 0x000000247f037221 */ /* 0x001fce0000010000 */
[----:B------:R-:W0:Y:S01]  /*2f30*/  MUFU.EX2 R132, R132 ;  /* 0x0000008400847308 */ /* 0x000e220000000800 */
[----:B-1----:R-:W-:Y:S01]  /*2f40*/  FADD.FTZ R5, R73, R34 ;  /* 0x0000002249057221 */ /* 0x002fe20000010000 */
[----:B------:R-:W-:Y:S01]  /*2f50*/  FFMA.FTZ R34, R53, R14, -R26 ;  /* 0x0000000e35227223 */ /* 0x000fe2000001081a */
[----:B------:R-:W-:-:S05]  /*2f60*/  F2FP.F16.F32.PACK_AB R130, R73, R130 ;  /* 0x000000824982723e */ /* 0x000fca00000000ff */
        /* <DEDUP_REMOVED lines=61> */
[----:B------:R-:W-:Y:S01]  /*3340*/  F2FP.F16.F32.PACK_AB R142, R97, R142 ;  /* 0x0000008e618e723e */ /* 0x000fe200000000ff */
[----:B------:R-:W-:-:S05]  /*3350*/  IMAD.MOV.U32 R97, RZ, RZ, R119 ;  /* 0x000000ffff617224 */ /* 0x000fca00078e0077 */
        /* <DEDUP_REMOVED lines=48> */
[----:B------:R1:W3:Y:S01]  /*3660*/  MUFU.EX2 R4, R93 ;  /* 0x0000005d00047308 */ /* 0x0002e20000000800 */
[----:B--2---:R-:W-:Y:S01]  /*3670*/  FADD.FTZ R5, R89, R6 ;  /* 0x0000000659057221 */ /* 0x004fe20000010000 */
[C---:B0-----:R-:W-:Y:S01]  /*3680*/  FADD.FTZ R3, R105.reuse, R42 ;  /* 0x0000002a69037221 */ /* 0x041fe20000010000 */
[----:B------:R-:W-:Y:S01]  /*3690*/  F2FP.F16.F32.PACK_AB R150, R105, R150 ;  /* 0x000000966996723e */ /* 0x000fe200000000ff */
[--C-:B------:R-:W-:Y:S02]  /*36a0*/  IMAD.MOV.U32 R105, RZ, RZ, R119.reuse ;  /* 0x000000ffff697224 */ /* 0x100fe400078e0077 */
[----:B-1----:R-:W-:Y:S01]  /*36b0*/  IMAD.MOV.U32 R93, RZ, RZ, R119 ;  /* 0x000000ffff5d7224 */ /* 0x002fe200078e0077 */
[C---:B---3--:R-:W-:Y:S01]  /*36c0*/  F2FP.F16.F32.PACK_AB R151, R4.reuse, R89 ;  /* 0x000000590497723e */ /* 0x048fe200000000ff */
        /* <DEDUP_REMOVED lines=21> */
[----:B------:R-:W-:Y:S01]  /*3820*/  UIADD3 UR47, UR47, -0x2, URZ ;  /* 0xfffffffe2f2f7890 */ /* 0x000fe2000fffe03f */
[----:B------:R-:W-:Y:S01]  /*3830*/  UMOV UR22, UR37 ;  /* 0x0000002500167c82 */ /* 0x000fe20008000000 */
[----:B------:R-:W-:Y:S01]  /*3840*/  UMOV UR21, UR38 ;  /* 0x0000002600157c82 */ /* 0x000fe20008000000 */
[----:B------:R-:W-:-:S09]  /*3850*/  ULDC UR23, c[0x0][0x9d8] ;  /* 0x0002760000177ab9 */ /* 0x000fd20000000800 */
.L_x_12758:
[----:B------:R-:W-:Y:S01]  /*3860*/  ISETP.NE.AND P2, PT, RZ, UR42, PT ;  /* 0x0000002aff007c0c */ /* 0x000fe2000bf45270 */
[----:B------:R-:W-:-:S04]  /*3870*/  UISETP.NE.AND UP0, UPT, UR21, 0x1, UPT ;  /* 0x000000011500788c */ /* 0x000fc8000bf05270 */
[----:B------:R-:W-:-:S04]  /*3880*/  USEL UR37, URZ, 0x1, UP0 ;  /* 0x000000013f257887 */ /* 0x000fc80008000000 */
[----:B------:R-:W-:-:S04]  /*3890*/  ULOP3.LUT UR37, UR22, UR37, URZ, 0x3c, !UPT ;  /* 0x0000002516257292 */ /* 0x000fc8000f8e3c3f */
[----:B------:R-:W-:Y:S08]  /*38a0*/  @P2 BRA `(.L_x_12748) ;  /* 0x0000000000382947 */ /* 0x000ff00003800000 */
[----:B------:R-:W-:Y:S05]  /*38b0*/  @!P0 BRA `(.L_x_12749) ;  /* 0x0000000000048947 */ /* 0x000fea0003800000 */
[----:B------:R-:W-:Y:S01]  /*38c0*/  BPT.TRAP 0x1 ;  /* 0x000000040000795c */ /* 0x000fe20000300000 */
.L_x_12749:
        /* <DEDUP_REMOVED lines=9> */
.L_x_12750:
[----:B-1----:R-:W-:Y:S05]  /*3960*/  @P1 BRA `(.L_x_12748) ;  /* 0x0000000000081947 */ /* 0x002fea0003800000 */
[----:B------:R-:W1:Y:S02]  /*3970*/  SYNCS.PHASECHK.TRANS64.TRYWAIT P1, [UR6+0x16830], R6 ;  /* 0x01683006ff0075a7 */ /* 0x000e640008020146 */
[----:B-1----:R-:W-:Y:S05]  /*3980*/  @!P1 BRA `(.L_x_12751) ;  /* 0x0000007400849947 */ /* 0x002fea0003800000 */
.L_x_12748:
        /* <DEDUP_REMOVED lines=9> */
[----:B------:R-:W-:-:S04]  /*3a20*/  ULEA UR18, UR38, UR20, 0xa ;  /* 0x0000001426127291 */ /* 0x000fc8000f8e503f */
[----:B------:R-:W-:Y:S02]  /*3a30*/  UIADD3 UR6, UR18, 0x2, URZ ;  /* 0x0000000212067890 */ /* 0x000fe4000fffe03f */
[----:B------:R-:W-:Y:S02]  /*3a40*/  UIADD3 UR10, UR18, 0x4, URZ ;  /* 0x00000004120a7890 */ /* 0x000fe4000fffe03f */
[----:B------:R-:W-:Y:S01]  /*3a50*/  UIADD3 UR14, UR18, 0x6, URZ ;  /* 0x00000006120e7890 */ /* 0x000fe2000fffe03f */
        /* <DEDUP_REMOVED lines=15> */
.L_x_12753:
[----:B------:R-:W-:Y:S01]  /*3b50*/  ULEA UR6, UR21, UR44, 0x3 ;  /* 0x0000002c15067291 */ /* 0x000fe2000f8e183f */
[----:B------:R-:W-:-:S05]  /*3b60*/  IMAD.U32 R6, RZ, RZ, UR22 ;  /* 0x00000016ff067e24 */ /* 0x000fca000f8e00ff */
[----:B------:R-:W-:-:S04]  /*3b70*/  SHF.L.U32 R6, R6, 0x1f, RZ ;  /* 0x0000001f06067819 */ /* 0x000fc800000006ff */
[----:B------:R0:W1:Y:S01]  /*3b80*/  SYNCS.PHASECHK.TRANS64.TRYWAIT P1, [UR6+0x16850], R6 ;  /* 0x01685006ff0075a7 */ /* 0x0000620008020146 */
[----:B------:R-:W-:Y:S05]  /*3b90*/  @!P0 BRA `(.L_x_12754) ;  /* 0x0000000000048947 */ /* 0x000fea0003800000 */
[----:B------:R-:W-:Y:S01]  /*3ba0*/  BPT.TRAP 0x1 ;  /* 0x000000040000795c */ /* 0x000fe20000300000 */
.L_x_12754:
[----:B-1----:R-:W-:Y:S05]  /*3bb0*/  @P1 BRA `(.L_x_12752) ;  /* 0x0000000000081947 */ /* 0x002fea0003800000 */
[----:B------:R-:W1:Y:S02]  /*3bc0*/  SYNCS.PHASECHK.TRANS64.TRYWAIT P1, [UR6+0x16850], R6 ;  /* 0x01685006ff0075a7 */ /* 0x000e640008020146 */
[----:B-1----:R-:W-:Y:S05]  /*3bd0*/  @!P1 BRA `(.L_x_12755) ;  /* 0x0000007400089947 */ /* 0x002fea0003800000 */
.L_x_12752:
[----:B------:R-:W-:Y:S01]  /*3be0*/  UIADD3 UR6, UR44, 0x400, URZ ;  /* 0x000004002c067890 */ /* 0x000fe2000fffe03f */
[----:B------:R-:W-:Y:S01]  /*3bf0*/  WARPGROUP.ARRIVE ;  /* 0x00000000000079c5 */ /* 0x000fe20000000000 */
[----:B------:R-:W-:-:S05]  /*3c00*/  UMOV UR7, 0x40000040 ;  /* 0x4000004000077882 */ /* 0x000fca0000000000 */
[----:B-1----:R-:W1:Y:S01]  /*3c10*/  S2R R7, SR_TID.X ;  /* 0x0000000000077919 */ /* 0x002e620000002100 */
[----:B------:R-:W-:Y:S01]  /*3c20*/  USHF.R.U32.HI UR6, URZ, 0x4, UR6 ;  /* 0x000000043f067899 */ /* 0x000fe20008011606 */
[----:B0-----:R-:W-:-:S03]  /*3c30*/  VIADD R6, R18, 0x9 ;  /* 0x0000000912067836 */ /* 0x001fc60000000000 */
[----:B------:R-:W-:-:S04]  /*3c40*/  ULOP3.LUT UR6, UR6, 0x3fff, URZ, 0xc0, !UPT ;  /* 0x00003fff06067892 */ /* 0x000fc8000f8ec03f */
[----:B------:R-:W-:-:S07]  /*3c50*/  ULEA UR10, UR21, UR6, 0xa ;  /* 0x00000006150a7291 */ /* 0x000fce000f8e503f */
[----:B------:R-:W-:Y:S02]  /*3c60*/  UMOV UR6, UR10 ;  /* 0x0000000a00067c82 */ /* 0x000fe40008000000 */
[----:B------:R-:W-:Y:S01]  /*3c70*/  HGMMA.64x64x16.F32 R88, R120, gdesc[UR4].tnspB, R88, gsb0 ;  /* 0x40e0000478587df0 */ /* 0x000fe20008000858 */
[----:B------:R-:W-:Y:S01]  /*3c80*/  UIADD3 UR6, UR10, 0x80, URZ ;  /* 0x000000800a067890 */ /* 0x000fe2000fffe03f */
[----:B------:R-:W-:Y:S01]  /*3c90*/  UMOV UR7, 0x40000040 ;  /* 0x4000004000077882 */ /* 0x000fe20000000000 */
[----:B-1----:R-:W-:-:S04]  /*3ca0*/  ISETP.GE.U32.AND P1, PT, R7, 0x180, PT ;  /* 0x000001800700780c */ /* 0x002fc80003f26070 */
[----:B------:R-:W-:Y:S01]  /*3cb0*/  SEL R6, R6, 0x9, !P1 ;  /* 0x0000000906067807 */ /* 0x000fe20004800000 */
[----:B------:R-:W-:Y:S02]  /*3cc0*/  WARPGROUP.DEPBAR.LE gsb0, 0x0 ;  /* 0x00008000000079c5 */ /* 0x000fe40000010000 */
[----:B------:R-:W-:-:S06]  /*3cd0*/  WARPGROUP.ARRIVE ;  /* 0x00000000000079c5 */ /* 0x000fcc0000000000 */
[----:B------:R-:W-:Y:S01]  /*3ce0*/  HGMMA.64x64x16.F32 R88, R124, gdesc[UR4].tnspB, R88, gsb0 ;  /* 0x40e000047c587df0 */ /* 0x000fe20008000858 */
[----:B------:R-:W-:Y:S01]  /*3cf0*/  UIADD3 UR6, UR10, 0x100, URZ ;  /* 0x000001000a067890 */ /* 0x000fe2000fffe03f */
[----:B------:R-:W-:Y:S01]  /*3d00*/  UMOV UR7, 0x40000040 ;  /* 0x4000004000077882 */ /* 0x000fe20000000000 */
        /* <DEDUP_REMOVED lines=27> */
[----:B------:R-:W-:Y:S03]  /*3ec0*/  HGMMA.64x64x16.F32 R88, R148, gdesc[UR4].tnspB, R88, gsb0 ;  /* 0x40e0000494587df0 */ /* 0x000fe60008000858 */
[----:B------:R-:W-:Y:S02]  /*3ed0*/  WARPGROUP.DEPBAR.LE gsb0, 0x0 ;  /* 0x00008000000079c5 */ /* 0x000fe40000010000 */
[----:B------:R0:W-:Y:S06]  /*3ee0*/  BAR.ARV R6, 0x100 ;  /* 0x000400060000751d */ /* 0x0001ec0000002000 */
[----:B------:R-:W-:Y:S05]  /*3ef0*/  @!P0 BRA `(.L_x_12756) ;  /* 0x0000000000048947 */ /* 0x000fea0003800000 */
[----:B------:R-:W-:Y:S01]  /*3f00*/  BPT.TRAP 0x1 ;  /* 0x000000040000795c */ /* 0x000fe20000300000 */
.L_x_12756:
[----:B------:R-:W-:Y:S01]  /*3f10*/  FMUL.FTZ R7, R24, UR23 ;  /* 0x0000001718077c20 */ /* 0x000fe20008410000 */
[----:B0-----:R-:W-:Y:S01]  /*3f20*/  FMUL.FTZ R6, R25, UR23 ;  /* 0x0000001719067c20 */ /* 0x001fe20008410000 */
        /* <DEDUP_REMOVED lines=70> */
[----:B------:R-:W-:-:S04]  /*4390*/  ULEA UR6, UR38, UR44, 0x3 ;  /* 0x0000002c26067291 */ /* 0x000fc8000f8e183f */
[----:B------:R-:W-:Y:S02]  /*43a0*/  UIADD3 UR6, UR6, 0x16840, URZ ;  /* 0x0001684006067890 */ /* 0x000fe4000fffe03f */
[----:B------:R-:W0:Y:S01]  /*43b0*/  MUFU.TANH R25, R25 ;  /* 0x0000001900197308 */ /* 0x000e220000002400 */
[----:B-1----:R-:W-:Y:S01]  /*43c0*/  FMNMX.FTZ R14, R21, R14, !PT ;  /* 0x0000000e150e7209 */ /* 0x002fe20007810000 */
[----:B------:R-:W-:-:S06]  /*43d0*/  UPRMT UR6, UR41, 0x654, UR6 ;  /* 0x0000065429067896 */ /* 0x000fcc0008000006 */
[----:B------:R-:W1:Y:S01]  /*43e0*/  MUFU.TANH R27, R27 ;  /* 0x0000001b001b7308 */ /* 0x000e620000002400 */
[----:B--2---:R-:W-:Y:S01]  /*43f0*/  FMNMX.FTZ R32, R13, R30, !PT ;  /* 0x0000001e0d207209 */ /* 0x004fe20007810000 */
[----:B------:R-:W-:Y:S01]  /*4400*/  FMUL.FTZ R30, R76, UR23 ;  /* 0x000000174c1e7c20 */ /* 0x000fe20008410000 */
        /* <DEDUP_REMOVED lines=116> */
[----:B0-----:R-:W-:Y:S02]  /*4b50*/  FMNMX.FTZ R44, R83, R14, !PT ;  /* 0x0000000e532c7209 */ /* 0x001fe40007810000 */
[----:B------:R-:W0:Y:S03]  /*4b60*/  LDC R14, c[0x0][0x988] ;  /* 0x00026200ff0e7b82 */ /* 0x000e260000000800 */
[----:B------:R-:W2:Y:S01]  /*4b70*/  SHFL.BFLY PT, R31, R44, 0x2, 0x1f ;  /* 0x0c401f002c1f7f89 */ /* 0x000ea200000e0000 */
[----:B-1----:R-:W-:-:S05]  /*4b80*/  FMNMX.FTZ R46, R42, R15, !PT ;  /* 0x0000000f2a2e7209 */ /* 0x002fca0007810000 */
[----:B------:R-:W1:Y:S01]  /*4b90*/  SHFL.BFLY PT, R15, R46, 0x1, 0x1f ;  /* 0x0c201f002e0f7f89 */ /* 0x000e6200000e0000 */
[----:B--2---:R-:W-:-:S05]  /*4ba0*/  FMNMX.FTZ R48, R44, R31, !PT ;  /* 0x0000001f2c307209 */ /* 0x004fca0007810000 */
[----:B------:R-:W2:Y:S01]  /*4bb0*/  SHFL.BFLY PT, R31, R48, 0x1, 0x1f ;  /* 0x0c201f00301f7f89 */ /* 0x000ea200000e0000 */
[----:B-1----:R-:W-:-:S05]  /*4bc0*/  FMNMX.FTZ R15, R46, R15, !PT ;  /* 0x0000000f2e0f7209 */ /* 0x002fca0007810000 */
[C---:B0-----:R-:W-:Y:S01]  /*4bd0*/  FMUL.FTZ R42, R15.reuse, R14 ;  /* 0x0000000e0f2a7220 */ /* 0x041fe20000410000 */
[----:B------:R-:W-:-:S03]  /*4be0*/  FADD.FTZ R85, -R15, R0 ;  /* 0x000000000f557221 */ /* 0x000fc60000010100 */
[-CC-:B------:R-:W-:Y:S01]  /*4bf0*/  FFMA.FTZ R142, R20, R14.reuse, -R42.reuse ;  /* 0x0000000e148e7223 */ /* 0x180fe2000001082a */
[-CC-:B------:R-:W-:Y:S01]  /*4c00*/  FFMA.FTZ R7, R7, R14.reuse, -R42.reuse ;  /* 0x0000000e07077223 */ /* 0x180fe2000001082a */
[-CC-:B------:R-:W-:Y:S01]  /*4c10*/  FFMA.FTZ R126, R121, R14.reuse, -R42.reuse ;  /* 0x0000000e797e7223 */ /* 0x180fe2000001082a */
[-C--:B------:R-:W-:Y:S01]  /*4c20*/  FMUL.FTZ R85, R85, R14.reuse ;  /* 0x0000000e55557220 */ /* 0x080fe20000410000 */
[-CC-:B------:R-:W-:Y:S01]  /*4c30*/  FFMA.FTZ R120, R6, R14.reuse, -R42.reuse ;  /* 0x0000000e06787223 */ /* 0x180fe2000001082a */
[-CC-:B------:R-:W-:Y:S01]  /*4c40*/  FFMA.FTZ R122, R10, R14.reuse, -R42.reuse ;  /* 0x0000000e0a7a7223 */ /* 0x180fe2000001082a */
[-CC-:B------:R-:W-:Y:S01]  /*4c50*/  FFMA.FTZ R157, R123, R14.reuse, -R42.reuse ;  /* 0x0000000e7b9d7223 */ /* 0x180fe2000001082a */
[----:B--2---:R-:W-:Y:S01]  /*4c60*/  FMNMX.FTZ R31, R48, R31, !PT ;  /* 0x0000001f301f7209 */ /* 0x004fe20007810000 */
[----:B------:R-:W-:Y:S01]  /*4c70*/  MUFU.EX2 R7, R7 ;  /* 0x0000000700077308 */ /* 0x000fe20000000800 */
[-CC-:B------:R-:W-:Y:S01]  /*4c80*/  FFMA.FTZ R10, R11, R14.reuse, -R42.reuse ;  /* 0x0000000e0b0a7223 */ /* 0x180fe2000001082a */
[-CC-:B------:R-:W-:Y:S01]  /*4c90*/  FFMA.FTZ R124, R21, R14.reuse, -R42.reuse ;  /* 0x0000000e157c7223 */ /* 0x180fe2000001082a */
[-C--:B------:R-:W-:Y:S01]  /*4ca0*/  FFMA.FTZ R128, R125, R14.reuse, -R42 ;  /* 0x0000000e7d807223 */ /* 0x080fe2000001082a */
[C---:B------:R-:W-:Y:S01]  /*4cb0*/  FADD.FTZ R87, -R31.reuse, R4 ;  /* 0x000000041f577221 */ /* 0x040fe20000010100 */
[-C--:B------:R-:W-:Y:S01]  /*4cc0*/  FMUL.FTZ R20, R31, R14.reuse ;  /* 0x0000000e1f147220 */ /* 0x080fe20000410000 */
[-CC-:B------:R-:W-:Y:S01]  /*4cd0*/  FFMA.FTZ R6, R25, R14.reuse, -R42.reuse ;  /* 0x0000000e19067223 */ /* 0x180fe2000001082a */
[-C--:B------:R-:W-:Y:S01]  /*4ce0*/  FFMA.FTZ R155, R127, R14.reuse, -R42 ;  /* 0x0000000e7f9b7223 */ /* 0x080fe2000001082a */
[-C--:B------:R-:W-:Y:S01]  /*4cf0*/  FMUL.FTZ R0, R87, R14.reuse ;  /* 0x0000000e57007220 */ /* 0x080fe20000410000 */
[-CC-:B------:R-:W-:Y:S01]  /*4d00*/  FFMA.FTZ R121, R9, R14.reuse, -R20.reuse ;  /* 0x0000000e09797223 */ /* 0x180fe20000010814 */
[-CC-:B------:R-:W-:Y:S01]  /*4d10*/  FFMA.FTZ R8, R8, R14.reuse, -R20.reuse ;  /* 0x0000000e08087223 */ /* 0x180fe20000010814 */
[----:B------:R0:W1:Y:S01]  /*4d20*/  MUFU.EX2 R4, R85 ;  /* 0x0000005500047308 */ /* 0x0000620000000800 */
[-CC-:B------:R-:W-:Y:S01]  /*4d30*/  FFMA.FTZ R123, R12, R14.reuse, -R20.reuse ;  /* 0x0000000e0c7b7223 */ /* 0x180fe20000010814 */
[-CC-:B------:R-:W-:Y:S01]  /*4d40*/  FFMA.FTZ R12, R13, R14.reuse, -R20.reuse ;  /* 0x0000000e0d0c7223 */ /* 0x180fe20000010814 */
[-CC-:B------:R-:W-:Y:S01]  /*4d50*/  FFMA.FTZ R125, R27, R14.reuse, -R20.reuse ;  /* 0x0000000e1b7d7223 */ /* 0x180fe20000010814 */
[-C--:B------:R-:W-:Y:S01]  /*4d60*/  FFMA.FTZ R127, R33, R14.reuse, -R20 ;  /* 0x0000000e217f7223 */ /* 0x080fe20000010814 */
[-CC-:B------:R-:W-:Y:S01]  /*4d70*/  FFMA.FTZ R87, R151, R14.reuse, -R42.reuse ;  /* 0x0000000e97577223 */ /* 0x180fe2000001082a */
[-CC-:B------:R-:W-:Y:S01]  /*4d80*/  FFMA.FTZ R151, R40, R14.reuse, -R42.reuse ;  /* 0x0000000e28977223 */ /* 0x180fe2000001082a */
[-CC-:B------:R-:W-:Y:S01]  /*4d90*/  FFMA.FTZ R144, R26, R14.reuse, -R42.reuse ;  /* 0x0000000e1a907223 */ /* 0x180fe2000001082a */
[----:B------:R-:W-:Y:S01]  /*4da0*/  MUFU.EX2 R0, R0 ;  /* 0x0000000000007308 */ /* 0x000fe20000000800 */
[-C--:B0-----:R-:W-:Y:S01]  /*4db0*/  FFMA.FTZ R85, R24, R14.reuse, -R42 ;  /* 0x0000000e18557223 */ /* 0x081fe2000001082a */
[-CC-:B------:R-:W-:Y:S01]  /*4dc0*/  FFMA.FTZ R24, R29, R14.reuse, -R20.reuse ;  /* 0x0000000e1d187223 */ /* 0x180fe20000010814 */
[-C--:B------:R-:W-:Y:S01]  /*4dd0*/  FFMA.FTZ R26, R35, R14.reuse, -R20 ;  /* 0x0000000e231a7223 */ /* 0x080fe20000010814 */
[-C--:B------:R-:W-:Y:S01]  /*4de0*/  FFMA.FTZ R130, R129, R14.reuse, -R42 ;  /* 0x0000000e81827223 */ /* 0x080fe2000001082a */
[-C--:B------:R-:W-:Y:S01]  /*4df0*/  FFMA.FTZ R129, R37, R14.reuse, -R20 ;  /* 0x0000000e25817223 */ /* 0x080fe20000010814 */
[-C--:B------:R-:W-:Y:S01]  /*4e00*/  FFMA.FTZ R25, R28, R14.reuse, -R42 ;  /* 0x0000000e1c197223 */ /* 0x080fe2000001082a */
[-C--:B------:R-:W-:Y:S01]  /*4e10*/  FFMA.FTZ R28, R39, R14.reuse, -R20 ;  /* 0x0000000e271c7223 */ /* 0x080fe20000010814 */
[----:B------:R-:W0:Y:S01]  /*4e20*/  MUFU.EX2 R121, R121 ;  /* 0x0000007900797308 */ /* 0x000e220000000800 */
[----:B-1----:R-:W-:Y:S01]  /*4e30*/  FFMA.FTZ R3, R4, R3, R7 ;  /* 0x0000000304037223 */ /* 0x002fe20000010007 */
[-CC-:B------:R-:W-:Y:S01]  /*4e40*/  FFMA.FTZ R132, R133, R14.reuse, -R42.reuse ;  /* 0x0000000e85847223 */ /* 0x180fe2000001082a */
[-C--:B------:R-:W-:Y:S01]  /*4e50*/  FFMA.FTZ R133, R135, R14.reuse, -R42 ;  /* 0x0000000e87857223 */ /* 0x080fe2000001082a */
[-C--:B------:R-:W-:Y:S01]  /*4e60*/  FFMA.FTZ R9, R41, R14.reuse, -R20 ;  /* 0x0000000e29097223 */ /* 0x080fe20000010814 */
        /* <DEDUP_REMOVED lines=12> */
[----:B0-----:R-:W-:Y:S01]  /*4f30*/  FFMA.FTZ R5, R0, R5, R121 ;  /* 0x0000000500057223 */ /* 0x001fe20000010079 */
[-CC-:B------:R-:W-:Y:S01]  /*4f40*/  FFMA.FTZ R148, R34, R14.reuse, -R42.reuse ;  /* 0x0000000e22947223 */ /* 0x180fe2000001082a */
[-CC-:B------:R-:W-:Y:S01]  /*4f50*/  FFMA.FTZ R11, R36, R14.reuse, -R42.reuse ;  /* 0x0000000e240b7223 */ /* 0x180fe2000001082a */
[-C--:B------:R-:W-:Y:S01]  /*4f60*/  FFMA.FTZ R150, R38, R14.reuse, -R42 ;  /* 0x0000000e26967223 */ /* 0x080fe2000001082a */
[-CC-:B------:R-:W-:Y:S01]  /*4f70*/  FFMA.FTZ R30, R43, R14.reuse, -R20.reuse ;  /* 0x0000000e2b1e7223 */ /* 0x180fe20000010814 */
[-CC-:B------:R-:W-:Y:S01]  /*4f80*/  FFMA.FTZ R13, R45, R14.reuse, -R20.reuse ;  /* 0x0000000e2d0d7223 */ /* 0x180fe20000010814 */
[-CC-:B------:R-:W-:Y:S01]  /*4f90*/  FFMA.FTZ R32, R47, R14.reuse, -R20.reuse ;  /* 0x0000000e2f207223 */ /* 0x180fe20000010814 */
        /* <DEDUP_REMOVED lines=12> */
[-CC-:B------:R-:W-:Y:S01]  /*5060*/  FFMA.FTZ R145, R69, R14.reuse, -R20.reuse ;  /* 0x0000000e45917223 */ /* 0x180fe20000010814 */
[-CC-:B------:R-:W-:Y:S01]  /*5070*/  FFMA.FTZ R147, R73, R14.reuse, -R20.reuse ;  /* 0x0000000e49937223 */ /* 0x180fe20000010814 */
[-CC-:B------:R-:W-:Y:S01]  /*5080*/  FFMA.FTZ R149, R77, R14.reuse, -R20.reuse ;  /* 0x0000000e4d957223 */ /* 0x180fe20000010814 */
[----:B------:R-:W-:Y:S01]  /*5090*/  FFMA.FTZ R35, R81, R14, -R20 ;  /* 0x0000000e51237223 */ /* 0x000fe20000010814 */
        /* <DEDUP_REMOVED lines=12> */
[----:B------:R-:W-:-:S06]  /*5160*/  FFMA.FTZ R40, R63, R14, -R20 ;  /* 0x0000000e3f287223 */ /* 0x000fcc0000010814 */
        /* <DEDUP_REMOVED lines=16> */
[----:B------:R-:W-:-:S06]  /*5270*/  FFMA.FTZ R42, R67, R14, -R20 ;  /* 0x0000000e432a7223 */ /* 0x000fcc0000010814 */
        /* <DEDUP_REMOVED lines=50> */
[-CC-:B------:R-:W-:Y:S01]  /*55a0*/  FFMA.FTZ R48, R79, R14.reuse, -R20.reuse ;  /* 0x0000000e4f307223 */ /* 0x180fe20000010814 */
[----:B------:R-:W-:-:S05]  /*55b0*/  FFMA.FTZ R20, R83, R14, -R20 ;  /* 0x0000000e53147223 */ /* 0x000fca0000010814 */
        /* <DEDUP_REMOVED lines=44> */
.L_x_12757:
        /* <DEDUP_REMOVED lines=76> */
.L_x_12747:
[----:B------:R-:W-:Y:S06]  /*5d40*/  BAR.ARV 0x8, 0x200 ;  /* 0x0208000000007b1d */ /* 0x000fec0000002000 */
[----:B------:R-:W-:Y:S05]  /*5d50*/  @!P0 BRA `(.L_x_12759) ;  /* 0x0000000000048947 */ /* 0x000fea0003800000 */
[----:B------:R-:W-:Y:S01]  /*5d60*/  BPT.TRAP 0x1 ;  /* 0x000000040000795c */ /* 0x000fe20000300000 */
.L_x_12759:
[----:B------:R-:W-:Y:S01]  /*5d70*/  ULEA UR4, UR38, UR44, 0x3 ;  /* 0x0000002c26047291 */ /* 0x000fe2000f8e183f */
[----:B------:R-:W-:-:S05]  /*5d80*/  IMAD.U32 R0, RZ, RZ, UR37 ;  /* 0x00000025ff007e24 */ /* 0x000fca000f8e00ff */
[----:B------:R-:W-:-:S04]  /*5d90*/  SHF.L.U32 R0, R0, 0x1f, RZ ;  /* 0x0000001f00007819 */ /* 0x000fc800000006ff */
[----:B------:R0:W1:Y:S01]  /*5da0*/  SYNCS.PHASECHK.TRANS64.TRYWAIT P1, [UR4+0x16850], R0 ;  /* 0x01685000ff0075a7 */ /* 0x0000620008020144 */
[----:B------:R-:W-:Y:S05]  /*5db0*/  @!P0 BRA `(.L_x_12760) ;  /* 0x0000000000048947 */ /* 0x000fea0003800000 */
[----:B------:R-:W-:Y:S01]  /*5dc0*/  BPT.TRAP 0x1 ;  /* 0x000000040000795c */ /* 0x000fe20000300000 */
.L_x_12760:
[----:B-1----:R-:W-:Y:S05]  /*5dd0*/  @P1 BRA `(.L_x_12761) ;  /* 0x0000000000081947 */ /* 0x002fea0003800000 */
[----:B------:R-:W1:Y:S02]  /*5de0*/  SYNCS.PHASECHK.TRANS64.TRYWAIT P1, [UR4+0x16850], R0 ;  /* 0x01685000ff0075a7 */ /* 0x000e640008020144 */
[----:B-1----:R-:W-:Y:S05]  /*5df0*/  @!P1 BRA `(.L_x_12762) ;  /* 0x0000005000989947 */ /* 0x002fea0003800000 */
.L_x_12761:
[----:B------:R-:W-:Y:S01]  /*5e00*/  UIADD3 UR5, UR44, 0x400, URZ ;  /* 0x000004002c057890 */ /* 0x000fe2000fffe03f */
[----:B------:R-:W-:Y:S01]  /*5e10*/  WARPGROUP.ARRIVE ;  /* 0x00000000000079c5 */ /* 0x000fe20000000000 */
[----:B------:R-:W-:Y:S01]  /*5e20*/  UMOV UR7, 0x40000040 ;  /* 0x4000004000077882 */ /* 0x000fe20000000000 */
[----:B------:R-:W-:Y:S01]  /*5e30*/  UMOV UR11, 0x40000040 ;  /* 0x40000040000b7882 */ /* 0x000fe20000000000 */
[----:B------:R-:W-:Y:S01]  /*5e40*/  USHF.R.U32.HI UR5, URZ, 0x4, UR5 ;  /* 0x000000043f057899 */ /* 0x000fe20008011605 */
[----:B01----:R-:W0:Y:S01]  /*5e50*/  SHFL.BFLY PT, R0, R3, 0x2, 0x1f ;  /* 0x0c401f0003007f89 */ /* 0x003e2200000e0000 */
[----:B------:R-:W-:Y:S01]  /*5e60*/  IMAD.MOV.U32 R37, RZ, RZ, RZ ;  /* 0x000000ffff257224 */ /* 0x000fe200078e00ff */
[----:B------:R-:W-:Y:S01]  /*5e70*/  MOV R44, 0xff800000 ;  /* 0xff800000002c7802 */ /* 0x000fe20000000f00 */
[----:B------:R-:W-:Y:S01]  /*5e80*/  ULOP3.LUT UR5, UR5, 0x3fff, URZ, 0xc0, !UPT ;  /* 0x00003fff05057892 */ /* 0x000fe2000f8ec03f */
[----:B------:R-:W1:Y:S03]  /*5e90*/  SHFL.BFLY PT, R4, R5, 0x2, 0x1f ;  /* 0x0c401f0005047f89 */ /* 0x000e6600000e0000 */
[----:B------:R-:W-:-:S04]  /*5ea0*/  ULEA UR6, UR38, UR5, 0xa ;  /* 0x0000000526067291 */ /* 0x000fc8000f8e503f */
[----:B------:R-:W-:-:S05]  /*5eb0*/  UIADD3 UR8, UR6, 0x80, URZ ;  /* 0x0000008006087890 */ /* 0x000fca000fffe03f */
[----:B------:R-:W-:Y:S01]  /*5ec0*/  HGMMA.64x64x16.F32 R88, R120, gdesc[UR4].tnspB, R88, gsb0 ;  /* 0x40e0000478587df0 */ /* 0x000fe20008000858 */
        /* <DEDUP_REMOVED lines=9> */
[----:B------:R-:W-:Y:S02]  /*5f60*/  IMAD.MOV.U32 R0, RZ, RZ, -0x800000 ;  /* 0xff800000ff007424 */ /* 0x000fe400078e00ff */
        /* <DEDUP_REMOVED lines=9> */
[----:B------:R-:W-:Y:S01]  /*6000*/  @P1 FFMA.FTZ R44, R4, R15, R3 ;  /* 0x0000000f042c1223 */ /* 0x000fe20000010003 */
[----:B------:R-:W-:Y:S02]  /*6010*/  WARPGROUP.DEPBAR.LE gsb0, 0x0 ;  /* 0x00008000000079c5 */ /* 0x000fe40000010000 */
[----:B------:R-:W-:Y:S01]  /*6020*/  WARPGROUP.ARRIVE ;  /* 0x00000000000079c5 */ /* 0x000fe20000000000 */
[----:B------:R2:W0:Y:S01]  /*6030*/  @P2 MUFU.RCP R5, R9 ;  /* 0x0000000900052308 */ /* 0x0004220000001000 */
[----:B-1----:R-:W-:-:S04]  /*6040*/  @P2 FMUL.FTZ R6, R6, 0.69314718246459960938 ;  /* 0x3f31721806062820 */ /* 0x002fc80000410000 */
[----:B------:R-:W-:Y:S01]  /*6050*/  HGMMA.64x64x16.F32 R88, R124, gdesc[UR8].tnspB, R88, gsb0 ;  /* 0x40e000087c587df0 */ /* 0x000fe20008000858 */
[----:B------:R-:W-:Y:S01]  /*6060*/  UMOV UR10, UR8 ;  /* 0x00000008000a7c82 */ /* 0x000fe20008000000 */
[----:B------:R-:W-:Y:S01]  /*6070*/  UMOV UR11, 0x40000040 ;  /* 0x40000040000b7882 */ /* 0x000fe20000000000 */
[----:B------:R-:W-:Y:S01]  /*6080*/  UIADD3 UR8, UR6, 0x180, URZ ;  /* 0x0000018006087890 */ /* 0x000fe2000fffe03f */
[----:B------:R-:W-:Y:S01]  /*6090*/  @P2 FFMA.FTZ R0, R11, R31, R6 ;  /* 0x0000001f0b002223 */ /* 0x000fe20000010006 */
[----:B------:R-:W-:Y:S02]  /*60a0*/  WARPGROUP.DEPBAR.LE gsb0, 0x0 ;  /* 0x00008000000079c5 */ /* 0x000fe40000010000 */
[----:B------:R-:W-:-:S06]  /*60b0*/  WARPGROUP.ARRIVE ;  /* 0x00000000000079c5 */ /* 0x000fcc0000000000 */
[----:B------:R-:W-:Y:S01]  /*60c0*/  HGMMA.64x64x16.F32 R88, R128, gdesc[UR8].tnspB, R88, gsb0 ;  /* 0x40e0000880587df0 */ /* 0x000fe20008000858 */
[----:B------:R-:W-:Y:S01]  /*60d0*/  UMOV UR10, UR8 ;  /* 0x00000008000a7c82 */ /* 0x000fe20008000000 */
[----:B------:R-:W-:Y:S01]  /*60e0*/  UMOV UR11, 0x40000040 ;  /* 0x40000040000b7882 */ /* 0x000fe20000000000 */
[----:B------:R-:W-:Y:S01]  /*60f0*/  UIADD3 UR8, UR6, 0x200, URZ ;  /* 0x0000020006087890 */ /* 0x000fe2000fffe03f */
        /* <DEDUP_REMOVED lines=11> */
[----:B------:R-:W-:Y:S02]  /*61b0*/  UIADD3 UR8, UR6, 0x300, URZ ;  /* 0x0000030006087890 */ /* 0x000fe4000fffe03f */
[----:B------:R-:W-:Y:S01]  /*61c0*/  UIADD3 UR6, UR6, 0x380, URZ ;  /* 0x0000038006067890 */ /* 0x000fe2000fffe03f */
[----:B------:R-:W-:Y:S02]  /*61d0*/  WARPGROUP.DEPBAR.LE gsb0, 0x0 ;  /* 0x00008000000079c5 */ /* 0x000fe40000010000 */
[----:B------:R-:W-:-:S06]  /*61e0*/  WARPGROUP.ARRIVE ;  /* 0x00000000000079c5 */ /* 0x000fcc0000000000 */
[----:B------:R-:W-:Y:S01]  /*61f0*/  HGMMA.64x64x16.F32 R88, R140, gdesc[UR8].tnspB, R88, gsb0 ;  /* 0x40e000088c587df0 */ /* 0x000fe20008000858 */
[----:B------:R-:W-:Y:S01]  /*6200*/  UMOV UR10, UR8 ;  /* 0x00000008000a7c82 */ /* 0x000fe20008000000 */
[----:B------:R-:W-:Y:S01]  /*6210*/  UMOV UR11, 0x40000040 ;  /* 0x40000040000b7882 */ /* 0x000fe20000000000 */
[----:B------:R-:W-:Y:S02]  /*6220*/  WARPGROUP.DEPBAR.LE gsb0, 0x0 ;  /* 0x00008000000079c5 */ /* 0x000fe40000010000 */
[----:B------:R-:W-:-:S06]  /*6230*/  WARPGROUP.ARRIVE ;  /* 0x00000000000079c5 */ /* 0x000fcc0000000000 */
[----:B------:R-:W-:Y:S03]  /*6240*/  HGMMA.64x64x16.F32 R88, R144, gdesc[UR8].tnspB, R88, gsb0 ;  /* 0x40e0000890587df0 */ /* 0x000fe60008000858 */
[----:B------:R-:W-:Y:S02]  /*6250*/  WARPGROUP.DEPBAR.LE gsb0, 0x0 ;  /* 0x00008000000079c5 */ /* 0x000fe40000010000 */
[----:B------:R-:W-:-:S06]  /*6260*/  WARPGROUP.ARRIVE ;  /* 0x00000000000079c5 */ /* 0x000fcc0000000000 */
[----:B------:R-:W-:Y:S03]  /*6270*/  HGMMA.64x64x16.F32 R88, R148, gdesc[UR4].tnspB, R88, gsb0 ;  /* 0x40e0000494587df0 */ /* 0x000fe60008000858 */
[----:B------:R-:W-:Y:S02]  /*6280*/  WARPGROUP.DEPBAR.LE gsb0, 0x0 ;  /* 0x00008000000079c5 */ /* 0x000fe40000010000 */
[----:B0-23--:R-:W-:Y:S05]  /*6290*/  @!P0 BRA `(.L_x_12763) ;  /* 0x0000000000048947 */ /* 0x00dfea0003800000 */
[----:B------:R-:W-:Y:S01]  /*62a0*/  BPT.TRAP 0x1 ;  /* 0x000000040000795c */ /* 0x000fe20000300000 */
.L_x_12763:
[----:B------:R-:W0:Y:S01]  /*62b0*/  LDC R45, c[0x0][0xbe8] ;  /* 0x0002fa00ff2d7b82 */ /* 0x000e220000000800 */
[----:B------:R-:W-:Y:S01]  /*62c0*/  ULDC UR10, c[0x0][0xc44] ;  /* 0x00031100000a7ab9 */ /* 0x000fe20000000800 */
[----:B------:R-:W-:Y:S01]  /*62d0*/  IMAD R47, RZ, RZ, -UR43 ;  /* 0x8000002bff2f7e24 */ /* 0x000fe2000f8e02ff */
[----:B------:R-:W-:Y:S01]  /*62e0*/  ULDC.64 UR8, c[0x0][0xb90] ;  /* 0x0002e40000087ab9 */ /* 0x000fe20000000a00 */
[----:B------:R-:W-:Y:S01]  /*62f0*/  IMAD.SHL.U32 R3, R2, 0x8, RZ ;  /* 0x0000000802037824 */ /* 0x000fe200078e00ff */
[----:B------:R-:W-:Y:S01]  /*6300*/  UIADD3 UR4, UR4, 0x16860, URZ ;  /* 0x0001686004047890 */ /* 0x000fe2000fffe03f */
[-C--:B------:R-:W-:Y:S01]  /*6310*/  FMUL.FTZ R46, R91, R5.reuse ;  /* 0x000000055b2e7220 */ /* 0x080fe20000410000 */
[-C--:B------:R-:W-:Y:S01]  /*6320*/  FMUL.FTZ R51, R90, R5.reuse ;  /* 0x000000055a337220 */ /* 0x080fe20000410000 */
[----:B------:R-:W1:Y:S01]  /*6330*/  S2UR UR5, SR_SWINHI ;  /* 0x00000000000579c3 */ /* 0x000e620000002f00 */
[----:B------:R-:W-:Y:S01]  /*6340*/  IMAD R7, R16, 0x40, R3 ;  /* 0x0000004010077824 */ /* 0x000fe200078e0203 */
[----:B------:R-:W-:Y:S01]  /*6350*/  UPRMT UR4, UR41, 0x654, UR4 ;  /* 0x0000065429047896 */ /* 0x000fe20008000004 */
[-C--:B------:R-:W-:Y:S01]  /*6360*/  FMUL.FTZ R50, R95, R5.reuse ;  /* 0x000000055f327220 */ /* 0x080fe20000410000 */
[-C--:B------:R-:W-:Y:S01]  /*6370*/  FMUL.FTZ R53, R94, R5.reuse ;  /* 0x000000055e357220 */ /* 0x080fe20000410000 */
[-C--:B------:R-:W-:Y:S01]  /*6380*/  FMUL.FTZ R52, R99, R5.reuse ;  /* 0x0000000563347220 */ /* 0x080fe20000410000 */
[-C--:B------:R-:W-:Y:S01]  /*6390*/  FMUL.FTZ R55, R98, R5.reuse ;  /* 0x0000000562377220 */ /* 0x080fe20000410000 */
[-C--:B------:R-:W-:Y:S01]  /*63a0*/  FMUL.FTZ R54, R103, R5.reuse ;  /* 0x0000000567367220 */ /* 0x080fe20000410000 */
        /* <DEDUP_REMOVED lines=8> */
[----:B0-----:R-:W-:Y:S01]  /*6430*/  ISETP.NE.AND P1, PT, R45, 0x1, PT ;  /* 0x000000012d00780c */ /* 0x001fe20003f25270 */
[----:B------:R-:W0:Y:S01]  /*6440*/  LDC.64 R38, c[0x0][0xb98] ;  /* 0x0002e600ff267b82 */ /* 0x000e220000000a00 */
[-C--:B------:R-:W-:Y:S01]  /*6450*/  FMUL.FTZ R62, R119, R5.reuse ;  /* 0x00000005773e7220 */ /* 0x080fe20000410000 */
[----:B------:R-:W-:Y:S01]  /*6460*/  FMUL.FTZ R65, R118, R5 ;  /* 0x0000000576417220 */ /* 0x000fe20000410000 */
[-C--:B------:R-:W-:Y:S01]  /*6470*/  FMUL.FTZ R40, R89, R37.reuse ;  /* 0x0000002559287220 */ /* 0x080fe20000410000 */
[-C--:B------:R-:W-:Y:S01]  /*6480*/  FMUL.FTZ R43, R88, R37.reuse ;  /* 0x00000025582b7220 */ /* 0x080fe20000410000 */
[-C--:B------:R-:W-:Y:S01]  /*6490*/  FMUL.FTZ R41, R93, R37.reuse ;  /* 0x000000255d297220 */ /* 0x080fe20000410000 */
[-C--:B------:R-:W-:Y:S01]  /*64a0*/  FMUL.FTZ R42, R92, R37.reuse ;  /* 0x000000255c2a7220 */ /* 0x080fe20000410000 */
[----:B------:R-:W-:Y:S01]  /*64b0*/  UMOV UR6, UR44 ;  /* 0x0000002c00067c82 */ /* 0x000fe20008000000 */
[----:B-1----:R-:W-:Y:S01]  /*64c0*/  UMOV UR7, UR5 ;  /* 0x0000000500077c82 */ /* 0x002fe20008000000 */
[----:B------:R-:W-:Y:S01]  /*64d0*/  UIADD3 UR5, -UR45, URZ, URZ ;  /* 0x0000003f2d057290 */ /* 0x000fe2000fffe13f */
[----:B------:R-:W-:Y:S01]  /*64e0*/  MOV R29, UR7 ;  /* 0x00000007001d7c02 */ /* 0x000fe20008000f00 */
[----:B------:R-:W-:Y:S01]  /*64f0*/  IMAD.U32 R28, RZ, RZ, UR6 ;  /* 0x00000006ff1c7e24 */ /* 0x000fe2000f8e00ff */
[----:B------:R-:W-:Y:S01]  /*6500*/  SYNCS.ARRIVE.TRANS64.RED.A1T0 RZ, [UR4], RZ ;  /* 0x000000ffffff79a7 */ /* 0x000fe20008100404 */
[----:B------:R-:W-:Y:S01]  /*6510*/  UIMAD UR10, UR10, UR5, UR43 ;  /* 0x000000050a0a72a4 */ /* 0x000fe2000f8e022b */
[----:B------:R-:W-:Y:S01]  /*6520*/  FMUL.FTZ R12, R101, R37 ;  /* 0x00000025650c7220 */ /* 0x000fe20000410000 */
[----:B------:R-:W-:-:S04]  /*6530*/  IMAD.WIDE R10, R152, 0x2, R28 ;  /* 0x00000002980a7825 */ /* 0x000fc800078e021c */
[-C--:B------:R-:W-:Y:S01]  /*6540*/  FMUL.FTZ R35, R100, R37.reuse ;  /* 0x0000002564237220 */ /* 0x080fe20000410000 */
[----:B------:R-:W-:Y:S01]  /*6550*/  USHF.R.S32.HI UR11, URZ, 0x1f, UR10 ;  /* 0x0000001f3f0b7899 */ /* 0x000fe2000801140a */
[----:B------:R-:W-:Y:S01]  /*6560*/  FMUL.FTZ R15, R97, R37 ;  /* 0x00000025610f7220 */ /* 0x000fe20000410000 */
[----:B--2---:R-:W-:Y:S01]  /*6570*/  IMAD R47, R24, R47, UR46 ;  /* 0x0000002e182f7e24 */ /* 0x004fe2000f8e022f */
[----:B------:R-:W1:Y:S01]  /*6580*/  @P1 LDC R20, c[0x0][0xbec] ;  /* 0x0002fb00ff141b82 */ /* 0x000e620000000800 */
[----:B------:R-:W-:Y:S01]  /*6590*/  IADD3 R27, P0, R10, 0x60, RZ ;  /* 0x000000600a1b7810 */ /* 0x000fe20007f1e0ff */
[----:B------:R-:W-:Y:S01]  /*65a0*/  UIMAD UR5, UR11, UR8, URZ ;  /* 0x000000080b0572a4 */ /* 0x000fe2000f8e023f */
[----:B------:R-:W-:Y:S01]  /*65b0*/  IMAD R73, R47, 0xc0, R23 ;  /* 0x000000c02f497824 */ /* 0x000fe200078e0217 */
[----:B------:R-:W-:Y:S01]  /*65c0*/  UIMAD.WIDE.U32 UR6, UR10, UR8, URZ ;  /* 0x000000080a0672a5 */ /* 0x000fe2000f8e003f */
[----:B------:R-:W-:Y:S01]  /*65d0*/  LOP3.LUT R6, R27, 0x380, RZ, 0xc0, !PT ;  /* 0x000003801b067812 */ /* 0x000fe200078ec0ff */
[----:B------:R-:W-:Y:S01]  /*65e0*/  UIMAD UR5, UR10, UR9, UR5 ;  /* 0x000000090a0572a4 */ /* 0x000fe2000f8e0205 */
[----:B------:R-:W-:Y:S01]  /*65f0*/  IMAD.WIDE R28, R7, 0x2, R28 ;  /* 0x00000002071c7825 */ /* 0x000fe200078e021c */
[----:B------:R-:W2:Y:S01]  /*6600*/  @P1 LDC R69, c[0x0][0xbf0] ;  /* 0x0002fc00ff451b82 */ /* 0x000ea20000000800 */
[----:B------:R-:W-:Y:S01]  /*6610*/  SHF.R.U64 R6, R6, 0x3, RZ ;  /* 0x0000000306067819 */ /* 0x000fe200000012ff */
[----:B------:R-:W-:Y:S01]  /*6620*/  UIADD3 UR5, UR7, UR5, URZ ;  /* 0x0000000507057290 */ /* 0x000fe2000fffe03f */
[----:B------:R-:W-:Y:S01]  /*6630*/  IADD3 R25, P2, R10, 0x40, RZ ;  /* 0x000000400a197810 */ /* 0x000fe20007f5e0ff */
[----:B------:R-:W-:Y:S01]  /*6640*/  IMAD.X R9, RZ, RZ, R11, P0 ;  /* 0x000000ffff097224 */ /* 0x000fe200000e060b */
[----:B------:R-:W-:Y:S01]  /*6650*/  LOP3.LUT R8, R6, R27, RZ, 0x3c, !PT ;  /* 0x0000001b06087212 */ /* 0x000fe200078e3cff */
[----:B------:R-:W-:Y:S01]  /*6660*/  IMAD.MOV.U32 R67, RZ, RZ, R73 ;  /* 0x000000ffff437224 */ /* 0x000fe200078e0049 */
[----:B------:R-:W-:Y:S01]  /*6670*/  IADD3 R27, P0, R28, 0x1800, RZ ;  /* 0x000018001c1b7810 */ /* 0x000fe20007f1e0ff */
[----:B------:R-:W-:Y:S01]  /*6680*/  IMAD.U32 R49, RZ, RZ, UR7 ;  /* 0x00000007ff317e24 */ /* 0x000fe2000f8e00ff */
[----:B------:R-:W-:Y:S01]  /*6690*/  LOP3.LUT R4, R25, 0x380, RZ, 0xc0, !PT ;  /* 0x0000038019047812 */ /* 0x000fe200078ec0ff */
[----:B------:R-:W-:Y:S01]  /*66a0*/  USHF.R.S32.HI UR7, URZ, 0x1f, UR45 ;  /* 0x0000001f3f077899 */ /* 0x000fe2000801142d */
[----:B------:R-:W-:Y:S01]  /*66b0*/  MOV R49, UR5 ;  /* 0x0000000500317c02 */ /* 0x000fe20008000f00 */
[----:B------:R-:W-:Y:S01]  /*66c0*/  IMAD.U32 R48, RZ, RZ, UR6 ;  /* 0x00000006ff307e24 */ /* 0x000fe2000f8e00ff */
[----:B------:R-:W-:Y:S01]  /*66d0*/  LOP3.LUT R26, R27, 0x380, RZ, 0xc0, !PT ;  /* 0x000003801b1a7812 */ /* 0x000fe200078ec0ff */
[----:B------:R-:W-:Y:S01]  /*66e0*/  IMAD.X R7, RZ, RZ, R11, P2 ;  /* 0x000000ffff077224 */ /* 0x000fe200010e060b */
[----:B------:R-:W-:Y:S01]  /*66f0*/  SHF.R.U64 R4, R4, 0x3, RZ ;  /* 0x0000000304047819 */ /* 0x000fe200000012ff */
[----:B-1----:R-:W-:Y:S01]  /*6700*/  @P1 IMAD.HI.U32 R20, R73, R20, RZ ;  /* 0x0000001449141227 */ /* 0x002fe200078e00ff */
[----:B------:R-:W-:Y:S01]  /*6710*/  IADD3 R21, P3, R10, 0x20, RZ ;  /* 0x000000200a157810 */ /* 0x000fe20007f7e0ff */
[----:B------:R-:W-:Y:S01]  /*6720*/  ULDC.64 UR8, c[0x0][0xb88] ;  /* 0x0002e20000087ab9 */ /* 0x000fe20000000a00 */
[----:B------:R-:W-:Y:S01]  /*6730*/  SHF.R.U64 R26, R26, 0x3, RZ ;  /* 0x000000031a1a7819 */ /* 0x000fe200000012ff */
[----:B0-----:R-:W-:Y:S01]  /*6740*/  IMAD.WIDE.U32 R48, R38, UR45, R48 ;  /* 0x0000002d26307c25 */ /* 0x001fe2000f8e0030 */
[----:B------:R-:W-:Y:S01]  /*6750*/  LOP3.LUT R6, R4, R25, RZ, 0x3c, !PT ;  /* 0x0000001904067212 */ /* 0x000fe200078e3cff */
[----:B------:R-:W-:Y:S01]  /*6760*/  ULDC UR5, c[0x0][0xa88] ;  /* 0x0002a20000057ab9 */ /* 0x000fe20000000800 */
[----:B------:R-:W-:Y:S01]  /*6770*/  LOP3.LUT R4, R21, 0x380, RZ, 0xc0, !PT ;  /* 0x0000038015047812 */ /* 0x000fe200078ec0ff */
[----:B------:R-:W-:Y:S01]  /*6780*/  IMAD R64, R38, UR7, RZ ;  /* 0x0000000726407c24 */ /* 0x000fe2000f8e02ff */
[----:B--2---:R-:W-:Y:S01]  /*6790*/  @P1 SHF.R.U32.HI R67, RZ, R69, R20 ;  /* 0x00000045ff431219 */ /* 0x004fe20000011614 */
[----:B------:R-:W-:Y:S01]  /*67a0*/  FMUL.FTZ R36, R96, R37 ;  /* 0x0000002560247220 */ /* 0x000fe20000410000 */
[----:B------:R-:W-:Y:S01]  /*67b0*/  LOP3.LUT R5, R10, 0x380, RZ, 0xc0, !PT ;  /* 0x000003800a057812 */ /* 0x000fe200078ec0ff */
[----:B------:R-:W-:Y:S01]  /*67c0*/  IMAD R64, R39, UR45, R64 ;  /* 0x0000002d27407c24 */ /* 0x000fe2000f8e0240 */
[----:B------:R-:W-:Y:S01]  /*67d0*/  LOP3.LUT R26, R26, R27, RZ, 0x3c, !PT ;  /* 0x0000001b1a1a7212 */ /* 0x000fe200078e3cff */
[----:B------:R-:W-:Y:S01]  /*67e0*/  IMAD.MOV R66, RZ, RZ, -R67 ;  /* 0x000000ffff427224 */ /* 0x000fe200078e0a43 */
[----:B------:R-:W-:Y:S01]  /*67f0*/  SHF.R.U64 R4, R4, 0x3, RZ ;  /* 0x0000000304047819 */ /* 0x000fe200000012ff */
[----:B------:R-:W-:Y:S01]  /*6800*/  IMAD.X R27, RZ, RZ, R29, P0 ;  /* 0x000000ffff1b7224 */ /* 0x000fe200000e061d */
[----:B------:R-:W-:Y:S01]  /*6810*/  IADD3 R38, P0, R67, R48, RZ ;  /* 0x0000003043267210 */ /* 0x000fe20007f1e0ff */
[----:B------:R-:W-:Y:S01]  /*6820*/  IMAD R69, R45, R66, R73 ;  /* 0x000000422d457224 */ /* 0x000fe200078e0249 */
[----:B------:R-:W-:Y:S01]  /*6830*/  SHF.R.U64 R5, R5, 0x3, RZ ;  /* 0x0000000305057819 */ /* 0x000fe200000012ff */
[-C--:B------:R-:W-:Y:S01]  /*6840*/  FMUL.FTZ R13, R105, R37.reuse ;  /* 0x00000025690d7220 */ /* 0x080fe20000410000 */
[----:B------:R-:W-:Y:S01]  /*6850*/  SHF.R.S32.HI R39, RZ, 0x1f, R67 ;  /* 0x0000001fff277819 */ /* 0x000fe20000011443 */
[-C--:B------:R-:W-:Y:S01]  /*6860*/  FMUL.FTZ R34, R104, R37.reuse ;  /* 0x0000002568227220 */ /* 0x080fe20000410000 */
[----:B------:R-:W-:Y:S01]  /*6870*/  SHF.R.S32.HI R48, RZ, 0x1f, R69 ;  /* 0x0000001fff307819 */ /* 0x000fe20000011445 */
[-C--:B------:R-:W-:Y:S01]  /*6880*/  FMUL.FTZ R14, R109, R37.reuse ;  /* 0x000000256d0e7220 */ /* 0x080fe20000410000 */
[----:B------:R-:W-:Y:S01]  /*6890*/  IADD3 R25, P2, R28, 0x3000, RZ ;  /* 0x000030001c197810 */ /* 0x000fe20007f5e0ff */
[----:B------:R-:W-:Y:S01]  /*68a0*/  FMUL.FTZ R33, R108, R37 ;  /* 0x000000256c217220 */ /* 0x000fe20000410000 */
[----:B------:R-:W-:Y:S01]  /*68b0*/  LOP3.LUT R4, R4, R21, RZ, 0x3c, !PT ;  /* 0x0000001504047212 */ /* 0x000fe200078e3cff */
[----:B------:R-:W-:Y:S01]  /*68c0*/  IMAD R48, R48, UR8, RZ ;  /* 0x0000000830307c24 */ /* 0x000fe2000f8e02ff */
[----:B------:R-:W-:Y:S01]  /*68d0*/  LOP3.LUT R10, R5, R10, RZ, 0x3c, !PT ;  /* 0x0000000a050a7212 */ /* 0x000fe200078e3cff */
[-C--:B------:R-:W-:Y:S01]  /*68e0*/  FMUL.FTZ R31, R113, R37.reuse ;  /* 0x00000025711f7220 */ /* 0x080fe20000410000 */
[----:B------:R-:W-:Y:S01]  /*68f0*/  LOP3.LUT R21, R28, 0x380, RZ, 0xc0, !PT ;  /* 0x000003801c157812 */ /* 0x000fe200078ec0ff */
[----:B------:R-:W-:Y:S01]  /*6900*/  FMUL.FTZ R32, R112, R37 ;  /* 0x0000002570207220 */ /* 0x000fe20000410000 */
[----:B------:R-:W-:Y:S01]  /*6910*/  IADD3.X R39, R39, R49, R64, P0, !PT ;  /* 0x0000003127277210 */ /* 0x000fe200007fe440 */
[----:B------:R-:W-:Y:S01]  /*6920*/  IMAD R64, R45, UR5, RZ ;  /* 0x000000052d407c24 */ /* 0x000fe2000f8e02ff */
[----:B------:R-:W-:Y:S01]  /*6930*/  LOP3.LUT R24, R25, 0x380, RZ, 0xc0, !PT ;  /* 0x0000038019187812 */ /* 0x000fe200078ec0ff */
[----:B------:R-:W-:Y:S01]  /*6940*/  FMUL.FTZ R30, R117, R37 ;  /* 0x00000025751e7220 */ /* 0x000fe20000410000 */
[----:B------:R-:W-:Y:S01]  /*6950*/  IADD3.X R5, RZ, R11, RZ, P3, !PT ;  /* 0x0000000bff057210 */ /* 0x000fe20001ffe4ff */
[----:B------:R-:W-:Y:S01]  /*6960*/  FMUL.FTZ R37, R116, R37 ;  /* 0x0000002574257220 */ /* 0x000fe20000410000 */
[----:B------:R-:W-:-:S02]  /*6970*/  SHF.R.U64 R21, R21, 0x3, RZ ;  /* 0x0000000315157819 */ /* 0x000fc400000012ff */
[----:B------:R-:W-:Y:S01]  /*6980*/  MOV R70, R10 ;  /* 0x0000000a00467202 */ /* 0x000fe20000000f00 */
[C---:B------:R-:W-:Y:S01]  /*6990*/  IMAD R11, R69.reuse, UR9, R48 ;  /* 0x00000009450b7c24 */ /* 0x040fe2000f8e0230 */
[----:B------:R-:W-:Y:S01]  /*69a0*/  MOV R67, R6 ;  /* 0x0000000600437202 */ /* 0x000fe20000000f00 */
[----:B------:R-:W-:Y:S01]  /*69b0*/  IMAD.WIDE.U32 R6, R69, UR8, R38 ;  /* 0x0000000845067c25 */ /* 0x000fe2000f8e0026 */
[----:B------:R-:W-:Y:S01]  /*69c0*/  IADD3 R71, P3, R28, 0x4800, RZ ;  /* 0x000048001c477810 */ /* 0x000fe20007f7e0ff */
[----:B------:R-:W-:Y:S01]  /*69d0*/  ULDC.64 UR8, c[0x0][0xb50] ;  /* 0x0002d40000087ab9 */ /* 0x000fe20000000a00 */
[----:B------:R-:W-:Y:S01]  /*69e0*/  SHF.R.U64 R24, R24, 0x3, RZ ;  /* 0x0000000318187819 */ /* 0x000fe200000012ff */
[----:B------:R-:W-:Y:S01]  /*69f0*/  IMAD R39, R47, 0xc0, R22 ;  /* 0x000000c02f277824 */ /* 0x000fe200078e0216 */
[----:B------:R-:W-:Y:S01]  /*6a00*/  LOP3.LUT R28, R21, R28, RZ, 0x3c, !PT ;  /* 0x0000001c151c7212 */ /* 0x000fe200078e3cff */
[----:B------:R-:W-:Y:S01]  /*6a10*/  IMAD.IADD R7, R7, 0x1, R11 ;  /* 0x0000000107077824 */ /* 0x000fe200078e020b */
[----:B------:R-:W-:-:S02]  /*6a20*/  IADD3.X R21, RZ, R29, RZ, P3, !PT ;  /* 0x0000001dff157210 */ /* 0x000fc40001ffe4ff */
[----:B------:R-:W-:Y:S01]  /*6a30*/  MOV R66, R8 ;  /* 0x0000000800427202 */ /* 0x000fe20000000f00 */
[----:B------:R-:W-:Y:S01]  /*6a40*/  VIADD R9, R39, 0x8 ;  /* 0x0000000827097836 */ /* 0x000fe20000000000 */
[----:B------:R-:W-:Y:S02]  /*6a50*/  LOP3.LUT P0, RZ, R17, 0x3, RZ, 0xc0, !PT ;  /* 0x0000000311ff7812 */ /* 0x000fe4000780c0ff */
[----:B------:R-:W-:Y:S02]  /*6a60*/  LEA R38, P3, R6, UR8, 0x2 ;  /* 0x0000000806267c11 */ /* 0x000fe4000f8610ff */
[----:B------:R-:W-:Y:S01]  /*6a70*/  LOP3.LUT R24, R24, R25, RZ, 0x3c, !PT ;  /* 0x0000001918187212 */ /* 0x000fe200078e3cff */
[----:B------:R-:W-:Y:S01]  /*6a80*/  IMAD.X R25, RZ, RZ, R29, P2 ;  /* 0x000000ffff197224 */ /* 0x000fe200010e061d */
[----:B------:R-:W-:Y:S01]  /*6a90*/  ISETP.GE.OR P2, PT, R39, R64, P0 ;  /* 0x000000402700720c */ /* 0x000fe20000746670 */
[----:B------:R-:W-:Y:S01]  /*6aa0*/  SHFL.IDX PT, R48, R38, RZ, 0x1c1f ;  /* 0x001c1fff26307589 */ /* 0x000fe200000e0000 */
[----:B------:R-:W-:-:S02]  /*6ab0*/  MOV R68, R4 ;  /* 0x0000000400447202 */ /* 0x000fc40000000f00 */
[----:B------:R-:W-:Y:S01]  /*6ac0*/  LEA.HI.X R39, R6, UR9, R7, 0x2, P3 ;  /* 0x0000000906277c11 */ /* 0x000fe200098f1407 */
[----:B------:R-:W-:Y:S01]  /*6ad0*/  ULDC.64 UR8, c[0x0][0xae8] ;  /* 0x0002ba0000087ab9 */ /* 0x000fe20000000a00 */
[----:B------:R-:W-:Y:S02]  /*6ae0*/  ISETP.GE.OR P0, PT, R9, R64, P0 ;  /* 0x000000400900720c */ /* 0x000fe40000706670 */
[----:B------:R-:W-:Y:S01]  /*6af0*/  F2FP.F16.F32.PACK_AB R4, R40, R43 ;  /* 0x0000002b2804723e */ /* 0x000fe200000000ff */
[----:B------:R-:W0:Y:S01]  /*6b00*/  SHFL.IDX PT, R49, R39, RZ, 0x1c1f ;  /* 0x001c1fff27317589 */ /* 0x000e2200000e0000 */
[----:B------:R-:W-:Y:S02]  /*6b10*/  F2FP.F16.F32.PACK_AB R5, R46, R51 ;  /* 0x000000332e05723e */ /* 0x000fe400000000ff */
[----:B------:R-:W-:Y:S01]  /*6b20*/  F2FP.F16.F32.PACK_AB R6, R41, R42 ;  /* 0x0000002a2906723e */ /* 0x000fe200000000ff */
[----:B------:R-:W-:Y:S01]  /*6b30*/  BAR.SYNC.DEFER_BLOCKING 0x1, 0x180 ;  /* 0x0046000000007b1d */ /* 0x000fe20000010000 */
[----:B------:R-:W-:-:S02]  /*6b40*/  F2FP.F16.F32.PACK_AB R7, R50, R53 ;  /* 0x000000353207723e */ /* 0x000fc400000000ff */
[----:B------:R-:W-:Y:S02]  /*6b50*/  F2FP.F16.F32.PACK_AB R10, R12, R35 ;  /* 0x000000230c0a723e */ /* 0x000fe400000000ff */
[----:B------:R-:W-:Y:S02]  /*6b60*/  F2FP.F16.F32.PACK_AB R8, R15, R36 ;  /* 0x000000240f08723e */ /* 0x000fe400000000ff */
[----:B------:R-:W-:Y:S01]  /*6b70*/  F2FP.F16.F32.PACK_AB R9, R52, R55 ;  /* 0x000000373409723e */ /* 0x000fe200000000ff */
[----:B------:R-:W-:Y:S01]  /*6b80*/  SHFL.IDX PT, R50, R38, 0x1, 0x1c1f ;  /* 0x003c1f0026327f89 */ /* 0x000fe200000e0000 */
[----:B------:R-:W-:Y:S02]  /*6b90*/  F2FP.F16.F32.PACK_AB R11, R54, R57 ;  /* 0x00000039360b723e */ /* 0x000fe400000000ff */
[----:B------:R-:W-:Y:S01]  /*6ba0*/  F2FP.F16.F32.PACK_AB R12, R13, R34 ;  /* 0x000000220d0c723e */ /* 0x000fe200000000ff */
[----:B------:R-:W1:Y:S01]  /*6bb0*/  SHFL.IDX PT, R51, R39, 0x1, 0x1c1f ;  /* 0x003c1f0027337f89 */ /* 0x000e6200000e0000 */
        /* <DEDUP_REMOVED lines=8> */
[----:B------:R-:W-:Y:S01]  /*6c40*/  LOP3.LUT R20, R71, 0x380, RZ, 0xc0, !PT ;  /* 0x0000038047147812 */ /* 0x000fe200078ec0ff */
[----:B------:R3:W-:Y:S03]  /*6c50*/  STSM.16.M88.4 [R68], R8 ;  /* 0x0000000844007844 */ /* 0x0007e60000000200 */
[----:B------:R-:W-:Y:S01]  /*6c60*/  SHF.R.U64 R20, R20, 0x3, RZ ;  /* 0x0000000314147819 */ /* 0x000fe200000012ff */
[----:B------:R-:W-:Y:S03]  /*6c70*/  STSM.16.M88.4 [R67], R12 ;  /* 0x0000000c43007844 */ /* 0x000fe60000000200 */
[----:B------:R-:W-:Y:S01]  /*6c80*/  LOP3.LUT R20, R20, R71, RZ, 0x3c, !PT ;  /* 0x0000004714147212 */ /* 0x000fe200078e3cff */
[----:B------:R-:W-:Y:S01]  /*6c90*/  STSM.16.M88.4 [R66], R52 ;  /* 0x0000003442007844 */ /* 0x000fe20000000200 */
[----:B------:R-:W-:Y:S08]  /*6ca0*/  BAR.SYNC.DEFER_BLOCKING 0x1, 0x180 ;  /* 0x0046000000007b1d */ /* 0x000ff00000010000 */
[----:B--2---:R-:W2:Y:S08]  /*6cb0*/  @P1 LDC R5, c[0x0][0xbec] ;  /* 0x0002fb00ff051b82 */ /* 0x004eb00000000800 */
[----:B---3--:R-:W3:Y:S01]  /*6cc0*/  @P1 LDC R9, c[0x0][0xbf0] ;  /* 0x0002fc00ff091b82 */ /* 0x008ee20000000800 */
[----:B------:R-:W-:Y:S01]  /*6cd0*/  IMAD R4, R2, 0x30, R16 ;  /* 0x0000003002047824 */ /* 0x000fe200078e0210 */
[----:B------:R-:W-:-:S06]  /*6ce0*/  UIMAD UR6, UR11, UR8, URZ ;  /* 0x000000080b0672a4 */ /* 0x000fcc000f8e023f */
[----:B------:R-:W4:Y:S01]  /*6cf0*/  LDC.64 R6, c[0x0][0xae0] ;  /* 0x0002b800ff067b82 */ /* 0x000f220000000a00 */
[----:B0-----:R-:W-:Y:S04]  /*6d00*/  @!P2 ST.E desc[UR50][R48.64], R44 ;  /* 0x0000002c3000a985 */ /* 0x001fe8000c101932 */
[----:B-1----:R2:W-:Y:S04]  /*6d10*/  @!P0 ST.E desc[UR50][R50.64], R0 ;  /* 0x0000000032008985 */ /* 0x0025e8000c101932 */
[----:B------:R-:W5:Y:S04]  /*6d20*/  LD.E.128 R28, desc[UR50][R28.64] ;  /* 0x000000321c1c7980 */ /* 0x000f68000c101d00 */
[----:B------:R-:W5:Y:S04]  /*6d30*/  LD.E.128 R32, desc[UR50][R26.64] ;  /* 0x000000321a207980 */ /* 0x000f68000c101d00 */
[----:B------:R-:W5:Y:S04]  /*6d40*/  LD.E.128 R36, desc[UR50][R24.64] ;  /* 0x0000003218247980 */ /* 0x000f68000c101d00 */
[----:B------:R0:W5:Y:S01]  /*6d50*/  LD.E.128 R40, desc[UR50][R20.64] ;  /* 0x0000003214287980 */ /* 0x000162000c101d00 */
[C---:B------:R-:W-:Y:S01]  /*6d60*/  IMAD R8, R47.reuse, 0xc0, R4 ;  /* 0x000000c02f087824 */ /* 0x040fe200078e0204 */
[----:B------:R-:W-:Y:S01]  /*6d70*/  UIMAD.WIDE.U32 UR4, UR10, UR8, URZ ;  /* 0x000000080a0472a5 */ /* 0x000fe2000f8e003f */
[----:B------:R-:W-:Y:S01]  /*6d80*/  IMAD R47, R47, 0xc0, R16 ;  /* 0x000000c02f2f7824 */ /* 0x000fe200078e0210 */
[----:B------:R-:W-:Y:S01]  /*6d90*/  UIMAD UR6, UR10, UR9, UR6 ;  /* 0x000000090a0672a4 */ /* 0x000fe2000f8e0206 */
[----:B--2---:R-:W-:Y:S01]  /*6da0*/  @P1 IMAD.HI.U32 R0, R8, R5, RZ ;  /* 0x0000000508001227 */ /* 0x004fe200078e00ff */
[----:B------:R-:W-:Y:S01]  /*6db0*/  MOV R4, R8 ;  /* 0x0000000800047202 */ /* 0x000fe20000000f00 */
[----:B------:R-:W-:Y:S01]  /*6dc0*/  ULDC.64 UR8, c[0x0][0xaf0] ;  /* 0x0002bc0000087ab9 */ /* 0x000fe20000000a00 */
[----:B------:R-:W-:Y:S01]  /*6dd0*/  UIADD3 UR5, UR5, UR6, URZ ;  /* 0x0000000605057290 */ /* 0x000fe2000fffe03f */
[----:B------:R-:W-:Y:S01]  /*6de0*/  @!PT LDS RZ, [RZ] ;  /* 0x00000000fffff984 */ /* 0x000fe20000000800 */
[----:B------:R-:W-:Y:S01]  /*6df0*/  @!PT LDS RZ, [RZ] ;  /* 0x00000000fffff984 */ /* 0x000fe20000000800 */
[----:B------:R-:W-:Y:S01]  /*6e00*/  @!PT LDS RZ, [RZ] ;  /* 0x00000000fffff984 */ /* 0x000fe20000000800 */
[----:B------:R-:W-:Y:S01]  /*6e10*/  @!PT LDS RZ, [RZ] ;  /* 0x00000000fffff984 */ /* 0x000fe20000000800 */
[----:B------:R1:W-:Y:S06]  /*6e20*/  MEMBAR.ALL.CTA ;  /* 0x0000000000007992 */ /* 0x0003ec0000008000 */
[----:B-1----:R-:W1:Y:S01]  /*6e30*/  FENCE.VIEW.ASYNC.S ;  /* 0x00000000000073c6 */ /* 0x002e620000000000 */
[----:B---3--:R-:W-:Y:S01]  /*6e40*/  @P1 SHF.R.U32.HI R4, RZ, R9, R0 ;  /* 0x00000009ff041219 */ /* 0x008fe20000011600 */
[----:B------:R-:W-:Y:S01]  /*6e50*/  UIMAD UR6, UR7, UR8, URZ ;  /* 0x00000008070672a4 */ /* 0x000fe2000f8e023f */
[C---:B------:R-:W-:Y:S01]  /*6e60*/  IADD3 R13, R47.reuse, 0x30, RZ ;  /* 0x000000302f0d7810 */ /* 0x040fe20007ffe0ff */
[----:B------:R-:W-:Y:S01]  /*6e70*/  UIMAD.WIDE.U32 UR4, UR45, UR8, UR4 ;  /* 0x000000082d0472a5 */ /* 0x000fe2000f8e0004 */
[--C-:B------:R-:W-:Y:S01]  /*6e80*/  SHF.R.S32.HI R5, RZ, 0x1f, R4.reuse ;  /* 0x0000001fff057819 */ /* 0x100fe20000011404 */
[----:B------:R-:W-:Y:S01]  /*6e90*/  UIMAD UR6, UR45, UR9, UR6 ;  /* 0x000000092d0672a4 */ /* 0x000fe2000f8e0206 */
[----:B------:R-:W-:Y:S01]  /*6ea0*/  IMAD.MOV R0, RZ, RZ, -R4 ;  /* 0x000000ffff007224 */ /* 0x000fe200078e0a04 */
[----:B------:R-:W-:Y:S01]  /*6eb0*/  UIADD3 UR44, UR44, 0x16820, URZ ;  /* 0x000168202c2c7890 */ /* 0x000fe2000fffe03f */
[----:B------:R-:W-:Y:S01]  /*6ec0*/  VIADD R15, R47, 0x60 ;  /* 0x000000602f0f7836 */ /* 0x000fe20000000000 */
[----:B------:R-:W-:Y:S01]  /*6ed0*/  UIADD3 UR5, UR5, UR6, URZ ;  /* 0x0000000605057290 */ /* 0x000fe2000fffe03f */
[----:B------:R-:W-:Y:S01]  /*6ee0*/  IMAD R45, R45, R0, R8 ;  /* 0x000000002d2d7224 */ /* 0x000fe200078e0208 */
[----:B------:R-:W-:Y:S01]  /*6ef0*/  UPRMT UR44, URZ, 0x654, UR44 ;  /* 0x000006543f2c7896 */ /* 0x000fe2000800002c */
[-C--:B----4-:R-:W-:Y:S01]  /*6f00*/  IMAD R5, R5, R6.reuse, RZ ;  /* 0x0000000605057224 */ /* 0x090fe200078e02ff */
[----:B------:R-:W-:Y:S01]  /*6f10*/  UIADD3 UR38, UR38, 0x1, URZ ;  /* 0x0000000126267890 */ /* 0x000fe2000fffe03f */
[----:B0-----:R-:W-:Y:S01]  /*6f20*/  VIADD R21, R47, 0x90 ;  /* 0x000000902f157836 */ /* 0x001fe20000000000 */
[----:B------:R-:W-:Y:S01]  /*6f30*/  SHF.R.S32.HI R0, RZ, 0x1f, R45 ;  /* 0x0000001fff007819 */ /* 0x000fe2000001142d */
[C---:B------:R-:W-:Y:S01]  /*6f40*/  IMAD R7, R4.reuse, R7, R5 ;  /* 0x0000000704077224 */ /* 0x040fe200078e0205 */
[----:B------:R-:W-:Y:S01]  /*6f50*/  UISETP.NE.AND UP0, UPT, UR38, 0x2, UPT ;  /* 0x000000022600788c */ /* 0x000fe2000bf05270 */
[----:B------:R-:W-:Y:S01]  /*6f60*/  IMAD.WIDE.U32 R4, R4, R6, UR4 ;  /* 0x0000000404047e25 */ /* 0x000fe2000f8e0006 */
[----:B------:R-:W-:Y:S01]  /*6f70*/  ULDC.64 UR4, c[0x0][0xad8] ;  /* 0x0002b60000047ab9 */ /* 0x000fe20000000a00 */
[----:B------:R-:W-:-:S02]  /*6f80*/  UIADD3 UR36, UR36, 0x1, URZ ;  /* 0x0000000124247890 */ /* 0x000fc4000fffe03f */
[----:B------:R-:W-:Y:S01]  /*6f90*/  IMAD.IADD R5, R5, 0x1, R7 ;  /* 0x0000000105057824 */ /* 0x000fe200078e0207 */
[----:B-1----:R-:W-:Y:S01]  /*6fa0*/  SYNCS.ARRIVE.TRANS64.RED.A1T0 RZ, [UR44], RZ ;  /* 0x000000ffffff79a7 */ /* 0x002fe2000810042c */
[----:B------:R-:W-:Y:S01]  /*6fb0*/  IMAD R0, R0, UR4, RZ ;  /* 0x0000000400007c24 */ /* 0x000fe2000f8e02ff */
[----:B------:R-:W-:Y:S01]  /*6fc0*/  USEL UR38, UR38, URZ, UP0 ;  /* 0x0000003f26267287 */ /* 0x000fe20008000000 */
[----:B------:R-:W-:-:S04]  /*6fd0*/  IMAD.WIDE.U32 R4, R45, UR4, R4 ;  /* 0x000000042d047c25 */ /* 0x000fc8000f8e0004 */
[----:B------:R-:W-:Y:S01]  /*6fe0*/  IMAD R7, R45, UR5, R0 ;  /* 0x000000052d077c24 */ /* 0x000fe2000f8e0200 */
[----:B------:R-:W-:Y:S02]  /*6ff0*/  ULDC.64 UR4, c[0x0][0xa80] ;  /* 0x0002a00000047ab9 */ /* 0x000fe40000000a00 */
[----:B------:R-:W-:Y:S01]  /*7000*/  LEA R0, P0, R4, UR4, 0x1 ;  /* 0x0000000404007c11 */ /* 0x000fe2000f8008ff */
[----:B------:R-:W-:Y:S01]  /*7010*/  IMAD.IADD R5, R5, 0x1, R7 ;  /* 0x0000000105057824 */ /* 0x000fe200078e0207 */
[----:B------:R-:W-:-:S03]  /*7020*/  ULDC UR4, c[0x0][0xac8] ;  /* 0x0002b20000047ab9 */ /* 0x000fc60000000800 */
[----:B------:R-:W-:Y:S01]  /*7030*/  SHFL.IDX PT, R6, R0, 0x1, 0x181f ;  /* 0x00381f0000067f89 */ /* 0x000fe200000e0000 */
[----:B------:R-:W-:Y:S02]  /*7040*/  LEA.HI.X R12, R4, UR5, R5, 0x1, P0 ;  /* 0x00000005040c7c11 */ /* 0x000fe400080f0c05 */
[----:B------:R-:W-:Y:S01]  /*7050*/  ISETP.GE.AND P0, PT, R3, UR4, PT ;  /* 0x0000000403007c0c */ /* 0x000fe2000bf06270 */
[----:B------:R-:W-:Y:S01]  /*7060*/  SHFL.IDX PT, R4, R0, RZ, 0x181f ;  /* 0x00181fff00047589 */ /* 0x000fe200000e0000 */
[----:B------:R-:W-:Y:S02]  /*7070*/  ULDC UR4, c[0x0][0xc] ;  /* 0x0000030000047ab9 */ /* 0x000fe40000000800 */
[-C--:B------:R-:W-:Y:S01]  /*7080*/  ISETP.GE.OR P1, PT, R47, R64.reuse, P0 ;  /* 0x000000402f00720c */ /* 0x080fe20000726670 */
[----:B------:R-:W0:Y:S01]  /*7090*/  SHFL.IDX PT, R5, R12, RZ, 0x181f ;  /* 0x00181fff0c057589 */ /* 0x000e2200000e0000 */
[-C--:B------:R-:W-:Y:S01]  /*70a0*/  ISETP.GE.OR P2, PT, R13, R64.reuse, P0 ;  /* 0x000000400d00720c */ /* 0x080fe20000746670 */
[----:B------:R-:W-:Y:S01]  /*70b0*/  UIADD3 UR46, UR4, UR46, URZ ;  /* 0x0000002e042e7290 */ /* 0x000fe2000fffe03f */
[-C--:B------:R-:W-:Y:S01]  /*70c0*/  ISETP.GE.OR P3, PT, R15, R64.reuse, P0 ;  /* 0x000000400f00720c */ /* 0x080fe20000766670 */
[----:B------:R-:W1:Y:S01]  /*70d0*/  SHFL.IDX PT, R7, R12, 0x1, 0x181f ;  /* 0x00381f000c077f89 */ /* 0x000e6200000e0000 */
[----:B------:R-:W-:Y:S01]  /*70e0*/  ISETP.GE.OR P0, PT, R21, R64, P0 ;  /* 0x000000401500720c */ /* 0x000fe20000706670 */
[----:B------:R-:W-:-:S02]  /*70f0*/  USEL UR4, URZ, 0x1, UP0 ;  /* 0x000000013f047887 */ /* 0x000fc40008000000 */
[----:B------:R-:W-:Y:S02]  /*7100*/  SHFL.IDX PT, R8, R0, 0x2, 0x181f ;  /* 0x00581f0000087f89 */ /* 0x000fe400000e0000 */
[----:B------:R-:W-:Y:S02]  /*7110*/  ULOP3.LUT UR37, UR37, UR4, URZ, 0x3c, !UPT ;  /* 0x0000000425257292 */ /* 0x000fe4000f8e3c3f */
[----:B------:R-:W2:Y:S04]  /*7120*/  SHFL.IDX PT, R9, R12, 0x2, 0x181f ;  /* 0x00581f000c097f89 */ /* 0x000ea800000e0000 */
[----:B------:R3:W-:Y:S04]  /*7130*/  SHFL.IDX PT, R10, R0, 0x3, 0x181f ;  /* 0x00781f00000a7f89 */ /* 0x0007e800000e0000 */
[----:B------:R-:W4:Y:S01]  /*7140*/  SHFL.IDX PT, R11, R12, 0x3, 0x181f ;  /* 0x00781f000c0b7f89 */ /* 0x000f2200000e0000 */
[----:B---3--:R-:W3:Y:S01]  /*7150*/  LDC R0, c[0x0][0xc34] ;  /* 0x00030d00ff007b82 */ /* 0x008ee20000000800 */
[----:B0-----:R-:W-:-:S04]  /*7160*/  @!P1 IMAD.WIDE R4, R3, 0x2, R4 ;  /* 0x0000000203049825 */ /* 0x001fc800078e0204 */
[----:B-1----:R-:W-:-:S04]  /*7170*/  @!P2 IMAD.WIDE R6, R3, 0x2, R6 ;  /* 0x000000020306a825 */ /* 0x002fc800078e0206 */
[----:B--2---:R-:W-:-:S04]  /*7180*/  @!P3 IMAD.WIDE R8, R3, 0x2, R8 ;  /* 0x000000020308b825 */ /* 0x004fc800078e0208 */
[----:B----4-:R-:W-:Y:S01]  /*7190*/  @!P0 IMAD.WIDE R10, R3, 0x2, R10 ;  /* 0x00000002030a8825 */ /* 0x010fe200078e020a */
[----:B-----5:R0:W-:Y:S04]  /*71a0*/  @!P1 ST.E.128 desc[UR50][R4.64], R28 ;  /* 0x0000001c04009985 */ /* 0x0201e8000c101d32 */
[----:B------:R0:W-:Y:S04]  /*71b0*/  @!P2 ST.E.128 desc[UR50][R6.64], R32 ;  /* 0x000000200600a985 */ /* 0x0001e8000c101d32 */
[----:B------:R0:W-:Y:S04]  /*71c0*/  @!P3 ST.E.128 desc[UR50][R8.64], R36 ;  /* 0x000000240800b985 */ /* 0x0001e8000c101d32 */
[----:B------:R0:W-:Y:S01]  /*71d0*/  @!P0 ST.E.128 desc[UR50][R10.64], R40 ;  /* 0x000000280a008985 */ /* 0x0001e2000c101d32 */
[----:B---3--:R-:W-:-:S13]  /*71e0*/  ISETP.LE.AND P0, PT, R0, UR46, PT ;  /* 0x0000002e00007c0c */ /* 0x008fda000bf03270 */
[----:B------:R-:W-:Y:S05]  /*71f0*/  @!P0 BRA `(.L_x_12764) ;  /* 0xffffff9800a88947 */ /* 0x000fea000383ffff */
[----:B------:R-:W-:Y:S05]  /*7200*/  EXIT ;  /* 0x000000000000794d */ /* 0x000fea0003800000 */
.L_x_12738:
[----:B------:R-:W-:-:S08]  /*7210*/  NOP ;  /* 0x0000000000007918 */ /* 0x000fd00000000000 */
[----:B------:R-:W0:-:S00]  /*7220*/  USETMAXREG.DEALLOC.CTAPOOL 0x20 ;  /* 0x00000020000079c8 */ /* 0x000e0000080e0500 */
[----:B------:R-:W2:Y:S01]  /*7230*/  S2UR UR10, SR_CTAID.X ;  /* 0x00000000000a79c3 */ /* 0x000ea20000002500 */
[----:B0-----:R-:W-:Y:S01]  /*7240*/  IMAD.MOV.U32 R24, RZ, RZ, 0x1 ;  /* 0x00000001ff187424 */ /* 0x001fe200078e00ff */
[----:B------:R-:W-:Y:S01]  /*7250*/  MOV R22, RZ ;  /* 0x000000ff00167202 */ /* 0x000fe20000000f00 */
[----:B------:R-:W-:-:S05]  /*7260*/  IMAD.MOV.U32 R0, RZ, RZ, 0x1 ;  /* 0x00000001ff007424 */ /* 0x000fca00078e00ff */
[----:B------:R-:W2:Y:S02]  /*7270*/  LDC R2, c[0x0][0xc34] ;  /* 0x00030d00ff027b82 */ /* 0x000ea40000000800 */
[----:B--2---:R-:W-:-:S13]  /*7280*/  ISETP.LE.AND P0, PT, R2, UR10, PT ;  /* 0x0000000a02007c0c */ /* 0x004fda000bf03270 */
[----:B------:R-:W-:Y:S05]  /*7290*/  @P0 BRA `(.L_x_12765) ;  /* 0x0000003800400947 */ /* 0x000fea0003800000 */
[----:B------:R-:W0:Y:S01]  /*72a0*/  S2R R3, SR_TID.X ;  /* 0x0000000000037919 */ /* 0x000e220000002100 */
[----:B-1----:R-:W-:Y:S01]  /*72b0*/  ULDC.64 UR4, c[0x0][0x418] ;  /* 0x0001060000047ab9 */ /* 0x002fe20000000a00 */
[----:B------:R-:W-:Y:S01]  /*72c0*/  ULDC.64 UR6, c[0x0][0x2f0] ;  /* 0x0000bc0000067ab9 */ /* 0x000fe20000000a00 */
[----:B------:R-:W-:Y:S01]  /*72d0*/  UISETP.NE.U32.AND UP0, UPT, UR4, URZ, UPT ;  /* 0x0000003f0400728c */ /* 0x000fe2000bf05070 */
[----:B------:R-:W1:Y:S01]  /*72e0*/  S2UR UR8, SR_CgaCtaId ;  /* 0x00000000000879c3 */ /* 0x000e620000008800 */
[----:B------:R-:W-:Y:S01]  /*72f0*/  LOP3.LUT R25, R25, 0xfffffffe, RZ, 0xc0, !PT ;  /* 0xfffffffe19197812 */ /* 0x000fe200078ec0ff */
[----:B------:R-:W-:Y:S01]  /*7300*/  ULDC UR4, c[0x0][0x424] ;  /* 0x0001090000047ab9 */ /* 0x000fe20000000800 */
[----:B------:R-:W-:Y:S01]  /*7310*/  UISETP.NE.AND.EX UP0, UPT, UR5, URZ, UPT, UP0 ;  /* 0x0000003f0500728c */ /* 0x000fe2000bf05300 */
[----:B------:R-:W-:Y:S01]  /*7320*/  IMAD.MOV.U32 R24, RZ, RZ, 0x1 ;  /* 0x00000001ff187424 */ /* 0x000fe200078e00ff */
[----:B------:R-:W-:Y:S01]  /*7330*/  ULDC UR9, c[0x0][0x2b8] ;  /* 0x0000ae0000097ab9 */ /* 0x000fe20000000800 */
[----:B------:R-:W-:Y:S01]  /*7340*/  ULDC UR37, c[0x0][0x448] ;  /* 0x0001120000257ab9 */ /* 0x000fe20000000800 */
[----:B------:R-:W-:Y:S01]  /*7350*/  USEL UR4, UR4, 0x1, UP0 ;  /* 0x0000000104047887 */ /* 0x000fe20008000000 */
[----:B------:R-:W-:Y:S01]  /*7360*/  IMAD.MOV.U32 R22, RZ, RZ, RZ ;  /* 0x000000ffff167224 */ /* 0x000fe200078e00ff */
[----:B------:R-:W-:Y:S01]  /*7370*/  UMOV UR38, 0x400 ;  /* 0x0000040000267882 */ /* 0x000fe20000000000 */
[----:B------:R-:W-:-:S02]  /*7380*/  ULOP3.LUT UR41, UR39, 0x2, URZ, 0xfc, !UPT ;  /* 0x0000000227297892 */ /* 0x000fc4000f8efc3f */
[----:B------:R-:W-:Y:S01]  /*7390*/  UIMAD UR36, UR4, UR6, URZ ;  /* 0x00000006042472a4 */ /* 0x000fe2000f8e023f */
[----:B------:R-:W-:Y:S02]  /*73a0*/  ULDC UR43, c[0x0][0xc] ;  /* 0x00000300002b7ab9 */ /* 0x000fe40000000800 */
[----:B------:R-:W-:Y:S01]  /*73b0*/  ULDC UR4, c[0x0][0x288] ;  /* 0x0000a20000047ab9 */ /* 0x000fe20000000800 */
[----:B------:R-:W-:Y:S02]  /*73c0*/  UIADD3 UR5, UR36, 0x7f, URZ ;  /* 0x0000007f24057890 */ /* 0x000fe4000fffe03f */
[----:B------:R-:W-:Y:S02]  /*73d0*/  UIMAD UR37, UR37, UR4, URZ ;  /* 0x00000004252572a4 */ /* 0x000fe4000f8e023f */
[----:B------:R-:W-:-:S04]  /*73e0*/  USHF.R.S32.HI UR6, URZ, 0x1f, UR5 ;  /* 0x0000001f3f067899 */ /* 0x000fc80008011405 */
[----:B------:R-:W-:Y:S02]  /*73f0*/  ULEA.HI UR6, UR6, UR5, URZ, 0x7 ;  /* 0x0000000506067291 */ /* 0x000fe4000f8f383f */
[----:B-1----:R-:W-:Y:S01]  /*7400*/  ULEA UR38, UR8, UR38, 0x18 ;  /* 0x0000002608267291 */ /* 0x002fe2000f8ec03f */
[C---:B0-----:R-:W-:Y:S01]  /*7410*/  IMAD.SHL.U32 R29, R3.reuse, 0x8, RZ ;  /* 0x00000008031d7824 */ /* 0x041fe200078e00ff */
[----:B------:R-:W-:Y:S01]  /*7420*/  ULEA.HI.SX32 UR42, UR6, 0xffffffff, 0x19 ;  /* 0xffffffff062a7891 */ /* 0x000fe2000f8fca3f */
[----:B------:R-:W-:Y:S01]  /*7430*/  IMAD.SHL.U32 R2, R3, 0x10, RZ ;  /* 0x0000001003027824 */ /* 0x000fe200078e00ff */
[----:B------:R-:W-:Y:S02]  /*7440*/  ULEA.HI.SX32 UR40, UR6, 0xfffffffe, 0x19 ;  /* 0xfffffffe06287891 */ /* 0x000fe4000f8fca3f */
[C---:B------:R-:W-:Y:S01]  /*7450*/  LOP3.LUT R4, R29.reuse, 0x38, RZ, 0xc0, !PT ;  /* 0x000000381d047812 */ /* 0x040fe200078ec0ff */
[----:B------:R-:W-:Y:S01]  /*7460*/  USHF.L.U32 UR4, UR42, 0x7, URZ ;  /* 0x000000072a047899 */ /* 0x000fe2000800063f */
[----:B------:R-:W-:-:S02]  /*7470*/  LOP3.LUT R0, R29, 0x1f8, RZ, 0xc0, !PT ;  /* 0x000001f81d007812 */ /* 0x000fc400078ec0ff */
[----:B------:R-:W-:Y:S02]  /*7480*/  ISETP.GE.AND P1, PT, R4, UR7, PT ;  /* 0x0000000704007c0c */ /* 0x000fe4000bf26270 */
[----:B------:R-:W-:Y:S02]  /*7490*/  LOP3.LUT R0, R0, 0x38, R3, 0x78, !PT ;  /* 0x0000003800007812 */ /* 0x000fe400078e7803 */
[----:B------:R-:W-:Y:S02]  /*74a0*/  ISETP.GE.AND P0, PT, R4, UR7, PT ;  /* 0x0000000704007c0c */ /* 0x000fe4000bf06270 */
[----:B------:R-:W-:Y:S02]  /*74b0*/  LOP3.LUT R29, R0, 0x200, R29, 0xf8, !PT ;  /* 0x00000200001d7812 */ /* 0x000fe400078ef81d */
[----:B------:R-:W-:Y:S02]  /*74c0*/  SHF.R.U32.HI R0, RZ, 0x3, R3 ;  /* 0x00000003ff007819 */ /* 0x000fe40000011603 */
[----:B------:R-:W-:-:S02]  /*74d0*/  MOV R3, UR10 ;  /* 0x0000000a00037c02 */ /* 0x000fc40008000f00 */
[----:B------:R-:W-:Y:S02]  /*74e0*/  LOP3.LUT R2, R2, 0x70, RZ, 0xc0, !PT ;  /* 0x0000007002027812 */ /* 0x000fe400078ec0ff */
[----:B------:R-:W-:Y:S01]  /*74f0*/  @P1 LOP3.LUT R25, R25, 0x1, RZ, 0xfc, !PT ;  /* 0x0000000119191812 */ /* 0x000fe200078efcff */
[----:B------:R0:W-:Y:S03]  /*7500*/  STL [R1+0x8], R3 ;  /* 0x0000080301007387 */ /* 0x0001e60000100800 */
[----:B------:R-:W-:Y:S01]  /*7510*/  LOP3.LUT R25, R25, 0xfffffffd, RZ, 0xc0, !PT ;  /* 0xfffffffd19197812 */ /* 0x000fe200078ec0ff */
[----:B------:R1:W-:Y:S03]  /*7520*/  STL [R1+0xc], RZ ;  /* 0x00000cff01007387 */ /* 0x0003e60000100800 */
[----:B------:R-:W-:-:S02]  /*7530*/  @P0 LOP3.LUT R25, R25, 0x2, RZ, 0xfc, !PT ;  /* 0x0000000219190812 */ /* 0x000fc400078efcff */
[----:B------:R-:W-:Y:S02]  /*7540*/  ISETP.GE.AND P0, PT, R4, UR9, PT ;  /* 0x0000000904007c0c */ /* 0x000fe4000bf06270 */
[----:B0-----:R-:W-:Y:S01]  /*7550*/  LOP3.LUT R3, R0, 0xf, RZ, 0xc0, !PT ;  /* 0x0000000f00037812 */ /* 0x001fe200078ec0ff */
[----:B------:R-:W-:Y:S01]  /*7560*/  IMAD.U32 R0, RZ, RZ, UR4 ;  /* 0x00000004ff007e24 */ /* 0x000fe2000f8e00ff */
[----:B------:R-:W-:Y:S02]  /*7570*/  LOP3.LUT R25, R25, 0xffffffef, RZ, 0xc0, !PT ;  /* 0xffffffef19197812 */ /* 0x000fe400078ec0ff */
[----:B------:R-:W-:Y:S02]  /*7580*/  LOP3.LUT R5, R3, R2, RZ, 0xfc, !PT ;  /* 0x0000000203057212 */ /* 0x000fe400078efcff */
[----:B------:R-:W-:Y:S02]  /*7590*/  LEA R4, R29, UR38, 0x1 ;  /* 0x000000261d047c11 */ /* 0x000fe4000f8e08ff */
[----:B------:R-:W-:-:S02]  /*75a0*/  LOP3.LUT R2, R3, UR4, R2, 0xfe, !PT ;  /* 0x0000000403027c12 */ /* 0x000fc4000f8efe02 */
[----:B------:R-:W-:Y:S02]  /*75b0*/  IADD3 R0, -R3, UR36, -R0 ;  /* 0x0000002403007c10 */ /* 0x000fe4000fffe900 */
[----:B-1----:R-:W-:-:S07]  /*75c0*/  @P0 LOP3.LUT R25, R25, 0x10, RZ, 0xfc, !PT ;  /* 0x0000001019190812 */ /* 0x002fce00078efcff */
.L_x_12800:
[----:B------:R-:W2:Y:S01]  /*75d0*/  LDL R6, [R1+0x8] ;  /* 0x0000080001067983 */ /* 0x000ea20000100800 */
[----:B------:R-:W0:Y:S01]  /*75e0*/  LDC R0, c[0x0][0xc38] ;  /* 0x00030e00ff007b82 */ /* 0x000e220000000800 */
[----:B------:R-:W-:Y:S05]  /*75f0*/  YIELD ;  /* 0x0000000000007946 */ /* 0x000fea0003800000 */
[----:B------:R-:W-:Y:S01]  /*7600*/  ULDC.64 UR4, c[0x0][0xa28] ;  /* 0x00028a0000047ab9 */ /* 0x000fe20000000a00 */
[----:B------:R-:W-:Y:S01]  /*7610*/  IMAD.MOV.U32 R17, RZ, RZ, RZ ;  /* 0x000000ffff117224 */ /* 0x000fe200078e00ff */
[----:B------:R-:W1:Y:S01]  /*7620*/  LDC R2, c[0x0][0xc44] ;  /* 0x00031100ff027b82 */ /* 0x000e620000000800 */
[----:B------:R-:W-:-:S04]  /*7630*/  ISETP.NE.U32.AND P0, PT, RZ, UR4, PT ;  /* 0x00000004ff007c0c */ /* 0x000fc8000bf05070 */
[----:B------:R-:W-:Y:S02]  /*7640*/  ISETP.NE.AND.EX P0, PT, RZ, UR5, PT, P0 ;  /* 0x00000005ff007c0c */ /* 0x000fe4000bf05300 */
[----:B0-----:R-:W-:Y:S02]  /*7650*/  ISETP.NE.AND P1, PT, R0, 0x1, PT ;  /* 0x000000010000780c */ /* 0x001fe40003f25270 */
[----:B-1----:R-:W-:-:S09]  /*7660*/  ISETP.NE.AND P2, PT, R2, 0x1, PT ;  /* 0x000000010200780c */ /* 0x002fd20003f45270 */
[----:B------:R-:W0:Y:S08]  /*7670*/  @P0 LDC.64 R2, c[0x0][0xa28] ;  /* 0x00028a00ff020b82 */ /* 0x000e300000000a00 */
[----:B------:R-:W2:Y:S08]  /*7680*/  @P1 LDC R0, c[0x0][0xc3c] ;  /* 0x00030f00ff001b82 */ /* 0x000eb00000000800 */
[----:B------:R-:W1:Y:S08]  /*7690*/  @P1 LDC R7, c[0x0][0xc40] ;  /* 0x00031000ff071b82 */ /* 0x000e700000000800 */
[----:B------:R-:W3:Y:S01]  /*76a0*/  @P2 LDC.64 R4, c[0x0][0xc48] ;  /* 0x00031200ff042b82 */ /* 0x000ee20000000a00 */
[----:B--2---:R-:W-:Y:S01]  /*76b0*/  @P1 IMAD.HI.U32 R0, R6, R0, RZ ;  /* 0x0000000006001227 */ /* 0x004fe200078e00ff */
[----:B------:R-:W-:-:S04]  /*76c0*/  MOV R23, R6 ;  /* 0x0000000600177202 */ /* 0x000fc80000000f00 */
[----:B-1----:R-:W-:-:S05]  /*76d0*/  @P1 SHF.R.U32.HI R23, RZ, R7, R0 ;  /* 0x00000007ff171219 */ /* 0x002fca0000011600 */
[----:B---3--:R-:W-:-:S04]  /*76e0*/  @P2 IMAD.HI.U32 R4, R23, R4, RZ ;  /* 0x0000000417042227 */ /* 0x008fc800078e00ff */
[----:B------:R-:W-:Y:S01]  /*76f0*/  IMAD.MOV.U32 R18, RZ, RZ, R23 ;  /* 0x000000ffff127224 */ /* 0x000fe200078e0017 */
[----:B------:R-:W-:-:S05]  /*7700*/  @P2 SHF.R.U32.HI R18, RZ, R5, R4 ;  /* 0x00000005ff122219 */ /* 0x000fca0000011604 */
        /* <DEDUP_REMOVED lines=23> */
.L_x_12766:
        /* <DEDUP_REMOVED lines=13> */
[----:B------:R-:W-:Y:S01]  /*7950*/  MOV R13, RZ ;  /* 0x000000ff000d7202 */ /* 0x000fe20000000f00 */
[----:B------:R-:W-:-:S02]  /*7960*/  IMAD.U32 R7, RZ, RZ, UR9 ;  /* 0x00000009ff077e24 */ /* 0x000fc4000f8e00ff */
[----:B------:R-:W-:Y:S02]  /*7970*/  IMAD.U32 R11, RZ, RZ, UR5 ;  /* 0x00000005ff0b7e24 */ /* 0x000fe4000f8e00ff */
[----:B------:R-:W-:Y:S02]  /*7980*/  IMAD.MOV.U32 R8, RZ, RZ, 0x70 ;  /* 0x00000070ff087424 */ /* 0x000fe400078e00ff */
[----:B-1----:R-:W-:-:S07]  /*7990*/  IMAD.MOV.U32 R12, RZ, RZ, 0x1 ;  /* 0x00000001ff0c7424 */ /* 0x002fce00078e00ff */
[----:B------:R-:W-:-:S07]  /*79a0*/  LEPC R20, `(.L_x_12768) ;  /* 0x000000001014794e */ /* 0x000fce0000000000 */
[----:B0-2---:R-:W-:Y:S05]  /*79b0*/  CALL.ABS.NOINC R2 ;  /* 0x0000000002007343 */ /* 0x005fea0003c00000 */
.L_x_12768:
        /* <DEDUP_REMOVED lines=15> */
.L_x_12767:
[----:B------:R-:W-:Y:S01]  /*7ab0*/  ULDC.64 UR4, c[0x0][0x9f8] ;  /* 0x00027e0000047ab9 */ /* 0x000fe20000000a00 */
[----:B------:R-:W-:Y:S01]  /*7ac0*/  IMAD.MOV.U32 R28, RZ, RZ, R18 ;  /* 0x000000ffff1c7224 */ /* 0x000fe200078e0012 */
[----:B------:R-:W-:Y:S01]  /*7ad0*/  ISETP.NE.U32.AND P0, PT, RZ, UR4, PT ;  /* 0x00000004ff007c0c */ /* 0x000fe2000bf05070 */
[----:B------:R-:W1:Y:S01]  /*7ae0*/  LDC R9, c[0x0][0x430] ;  /* 0x00010c00ff097b82 */ /* 0x000e620000000800 */
[----:B------:R-:W2:Y:S01]  /*7af0*/  S2R R19, SR_TID.X ;  /* 0x0000000000137919 */ /* 0x000ea20000002100 */
[----:B------:R-:W-:Y:S01]  /*7b00*/  USHF.L.U32 UR44, UR42, 0x7, URZ ;  /* 0x000000072a2c7899 */ /* 0x000fe2000800063f */
[----:B------:R-:W-:Y:S01]  /*7b10*/  ISETP.NE.AND.EX P0, PT, RZ, UR5, PT, P0 ;  /* 0x00000005ff007c0c */ /* 0x000fe2000bf05300 */
[----:B------:R-:W-:-:S12]  /*7b20*/  ULDC UR4, c[0x0][0xc44] ;  /* 0x0003110000047ab9 */ /* 0x000fd80000000800 */
[----:B------:R-:W3:Y:S02]  /*7b30*/  @P0 LDC.64 R2, c[0x0][0x9f8] ;  /* 0x00027e00ff020b82 */ /* 0x000ee40000000a00 */
[----:B---3--:R-:W-:-:S05]  /*7b40*/  @P0 IMAD.WIDE R2, R18, 0x4, R2 ;  /* 0x0000000412020825 */ /* 0x008fca00078e0202 */
[----:B------:R3:W4:Y:S01]  /*7b50*/  @P0 LDG.E R28, desc[UR50][R2.64] ;  /* 0x00000032021c0981 */ /* 0x000722000c1e1900 */
[----:B-1----:R-:W-:Y:S02]  /*7b60*/  ISETP.NE.AND P1, PT, R9, 0x1, PT ;  /* 0x000000010900780c */ /* 0x002fe40003f25270 */
[----:B--2---:R-:W-:Y:S01]  /*7b70*/  SHF.R.U32.HI R16, RZ, 0x3, R19 ;  /* 0x00000003ff107819 */ /* 0x004fe20000011613 */
[----:B------:R-:W-:Y:S01]  /*7b80*/  IMAD.SHL.U32 R19, R19, 0x10, RZ ;  /* 0x0000001013137824 */ /* 0x000fe200078e00ff */
[----:B------:R-:W-:Y:S02]  /*7b90*/  LOP3.LUT R25, R25, 0xfffffff7, RZ, 0xc0, !PT ;  /* 0xfffffff719197812 */ /* 0x000fe400078ec0ff */
[----:B------:R-:W-:Y:S02]  /*7ba0*/  LOP3.LUT R16, R16, 0xf, RZ, 0xc0, !PT ;  /* 0x0000000f10107812 */ /* 0x000fe400078ec0ff */
[----:B------:R-:W-:-:S04]  /*7bb0*/  LOP3.LUT R19, R19, 0x70, RZ, 0xc0, !PT ;  /* 0x0000007013137812 */ /* 0x000fc800078ec0ff */
[----:B------:R-:W-:Y:S01]  /*7bc0*/  LOP3.LUT R16, R16, UR44, R19, 0xfe, !PT ;  /* 0x0000002c10107c12 */ /* 0x000fe2000f8efe13 */
[----:B------:R-:W1:Y:S01]  /*7bd0*/  @P1 LDC R5, c[0x0][0x434] ;  /* 0x00010d00ff051b82 */ /* 0x000e620000000800 */
[----:B------:R-:W-:Y:S02]  /*7be0*/  @P1 LOP3.LUT R25, R25, 0x8, RZ, 0xfc, !PT ;  /* 0x0000000819191812 */ /* 0x000fe400078efcff */
[C---:B------:R-:W-:Y:S02]  /*7bf0*/  ISETP.GE.AND P0, PT, R16.reuse, UR36, PT ;  /* 0x0000002410007c0c */ /* 0x040fe4000bf06270 */
[----:B------:R-:W-:-:S03]  /*7c00*/  IADD3 R0, R16, R17, RZ ;  /* 0x0000001110007210 */ /* 0x000fc60007ffe0ff */
[----:B------:R-:W2:Y:S02]  /*7c10*/  @P1 LDC R7, c[0x0][0x438] ;  /* 0x00010e00ff071b82 */ /* 0x000ea40000000800 */
[----:B------:R-:W-:Y:S02]  /*7c20*/  IMAD.MOV.U32 R8, RZ, RZ, R0 ;  /* 0x000000ffff087224 */ /* 0x000fe400078e0000 */
[----:B-1----:R-:W-:-:S05]  /*7c30*/  @P1 IMAD.HI.U32 R4, R0, R5, RZ ;  /* 0x0000000500041227 */ /* 0x002fca00078e00ff */
[----:B--2---:R-:W-:Y:S02]  /*7c40*/  @P1 SHF.R.U32.HI R8, RZ, R7, R4 ;  /* 0x00000007ff081219 */ /* 0x004fe40000011604 */
[----:B------:R-:W1:Y:S02]  /*7c50*/  @!P0 LDC.64 R4, c[0x0][0x428] ;  /* 0x00010a00ff048b82 */ /* 0x000e640000000a00 */
[--C-:B---3--:R-:W-:Y:S01]  /*7c60*/  @!P0 SHF.R.S32.HI R3, RZ, 0x1f, R8.reuse ;  /* 0x0000001fff038819 */ /* 0x108fe20000011408 */
[----:B------:R-:W-:-:S05]  /*7c70*/  @!P0 IMAD.MOV.U32 R2, RZ, RZ, R8 ;  /* 0x000000ffff028224 */ /* 0x000fca00078e0008 */
[----:B------:R-:W2:Y:S01]  /*7c80*/  @!P0 LDC.64 R6, c[0x0][0x418] ;  /* 0x00010600ff068b82 */ /* 0x000ea20000000a00 */
[----:B----4-:R-:W-:Y:S01]  /*7c90*/  SHF.R.S32.HI R10, RZ, 0x1f, R28 ;  /* 0x0000001fff0a7819 */ /* 0x010fe2000001141c */
[----:B-1----:R-:W-:-:S04]  /*7ca0*/  @!P0 IMAD.WIDE.U32 R2, R28, R4, R2 ;  /* 0x000000041c028225 */ /* 0x002fc800078e0002 */
[----:B------:R-:W-:Y:S01]  /*7cb0*/  @!P0 IMAD R4, R10, R4, RZ ;  /* 0x000000040a048224 */ /* 0x000fe200078e02ff */
[----:B--2---:R-:W-:Y:S01]  /*7cc0*/  @!P0 LEA R6, P1, R2, R6, 0x2 ;  /* 0x0000000602068211 */ /* 0x004fe200078210ff */
[----:B------:R1:W-:Y:S02]  /*7cd0*/  STL [R1], R10 ;  /* 0x0000000a01007387 */ /* 0x0003e40000100800 */
[----:B------:R-:W-:Y:S01]  /*7ce0*/  @!P0 IMAD R5, R28, R5, R4 ;  /* 0x000000051c058224 */ /* 0x000fe200078e0204 */
[----:B------:R-:W-:-:S03]  /*7cf0*/  MOV R4, RZ ;  /* 0x000000ff00047202 */ /* 0x000fc60000000f00 */
[----:B------:R-:W-:-:S05]  /*7d00*/  @!P0 IMAD.IADD R3, R3, 0x1, R5 ;  /* 0x0000000103038824 */ /* 0x000fca00078e0205 */
[----:B------:R-:W-:-:S05]  /*7d10*/  @!P0 LEA.HI.X R7, R2, R7, R3, 0x2, P1 ;  /* 0x0000000702078211 */ /* 0x000fca00008f1403 */
[----:B------:R1:W5:Y:S01]  /*7d20*/  @!P0 LDG.E R4, desc[UR50][R6.64] ;  /* 0x0000003206048981 */ /* 0x000362000c1e1900 */
[----:B------:R-:W-:Y:S01]  /*7d30*/  IMAD.U32 R2, RZ, RZ, UR41 ;  /* 0x00000029ff027e24 */ /* 0x000fe2000f8e00ff */
[----:B------:R-:W-:Y:S01]  /*7d40*/  UMOV UR5, 0xffffffff ;  /* 0xffffffff00057882 */ /* 0x000fe20000000000 */
[----:B------:R-:W-:Y:S01]  /*7d50*/  IMAD.MOV R5, RZ, RZ, -R8 ;  /* 0x000000ffff057224 */ /* 0x000fe200078e0a08 */
[----:B------:R-:W-:Y:S02]  /*7d60*/  LOP3.LUT R25, R25, 0xfffffffb, RZ, 0xc0, !PT ;  /* 0xfffffffb19197812 */ /* 0x000fe400078ec0ff */
[----:B------:R-:W-:Y:S01]  /*7d70*/  ISETP.NE.AND P2, PT, R2, 0x3, PT ;  /* 0x000000030200780c */ /* 0x000fe20003f45270 */
[----:B------:R-:W-:Y:S02]  /*7d80*/  IMAD R5, R9, R5, R0 ;  /* 0x0000000509057224 */ /* 0x000fe400078e0200 */
[----:B------:R-:W-:-:S04]  /*7d90*/  IMAD.MOV R0, RZ, RZ, -R18 ;  /* 0x000000ffff007224 */ /* 0x000fc800078e0a12 */
[----:B------:R-:W-:-:S06]  /*7da0*/  IMAD R19, R0, UR4, R23 ;  /* 0x0000000400137c24 */ /* 0x000fcc000f8e0217 */
[----:B------:R-:W-:Y:S01]  /*7db0*/  @P2 LOP3.LUT R25, R25, 0x4, RZ, 0xfc, !PT ;  /* 0x0000000419192812 */ /* 0x000fe200078efcff */
[----:B-1----:R-:W-:Y:S06]  /*7dc0*/  BRA.DIV UR5, `(.L_x_12769) ;  /* 0x0000003205bc7947 */ /* 0x002fec000b800000 */
.L_x_12817:
[----:B------:R-:W-:Y:S01]  /*7dd0*/  SHF.R.S32.HI R27, RZ, 0x1f, R19 ;  /* 0x0000001fff1b7819 */ /* 0x000fe20000011413 */
[----:B------:R-:W-:Y:S06]  /*7de0*/  @!P2 BRA `(.L_x_12770) ;  /* 0x000000000004a947 */ /* 0x000fec0003800000 */
[----:B------:R-:W-:Y:S01]  /*7df0*/  BPT.TRAP 0x1 ;  /* 0x000000040000795c */ /* 0x000fe20000300000 */
.L_x_12770:
[----:B------:R-:W-:Y:S01]  /*7e00*/  SHF.R.S32.HI R7, RZ, 0x1f, R5 ;  /* 0x0000001fff077819 */ /* 0x000fe20000011405 */
[----:B------:R-:W-:Y:S01]  /*7e10*/  ULDC.64 UR4, c[0x0][0x328] ;  /* 0x0000ca0000047ab9 */ /* 0x000fe20000000a00 */
[----:B-----5:R-:W-:Y:S01]  /*7e20*/  SHF.R.S32.HI R6, RZ, 0x1f, R4 ;  /* 0x0000001fff067819 */ /* 0x020fe20000011404 */
[----:B------:R-:W-:Y:S01]  /*7e30*/  IMAD.WIDE.U32 R2, R5, UR4, RZ ;  /* 0x0000000405027c25 */ /* 0x000fe2000f8e00ff */
[----:B------:R-:W-:Y:S03]  /*7e40*/  BSSY B0, `(.L_x_12771) ;  /* 0x0000015000007945 */ /* 0x000fe60003800000 */
[----:B------:R-:W-:-:S04]  /*7e50*/  IMAD R0, R7, UR4, RZ ;  /* 0x0000000407007c24 */ /* 0x000fc8000f8e02ff */
        /* <DEDUP_REMOVED lines=14> */
[----:B0-----:R-:W-:Y:S02]  /*7f40*/  LEA.HI.X R17, R2, UR5, R0, 0x1, P0 ;  /* 0x0000000502117c11 */ /* 0x001fe400080f0c00 */
[----:B------:R-:W-:Y:S02]  /*7f50*/  LEA R0, R22, UR38, 0x3 ;  /* 0x0000002616007c11 */ /* 0x000fe4000f8e18ff */
[----:B------:R-:W-:-:S04]  /*7f60*/  SHF.L.U32 R2, R24, 0x1f, RZ ;  /* 0x0000001f18027819 */ /* 0x000fc800000006ff */
[----:B------:R-:W0:Y:S02]  /*7f70*/  SYNCS.PHASECHK.TRANS64.TRYWAIT P0, [R0+URZ+0x16840], R2 ;  /* 0x01684002000075a7 */ /* 0x000e24000800017f */
[----:B0-----:R-:W-:Y:S05]  /*7f80*/  @!P0 BRA `(.L_x_12772) ;  /* 0x0000003000808947 */ /* 0x001fea0003800000 */
.L_x_12818:
[----:B------:R-:W-:Y:S05]  /*7f90*/  BSYNC B0 ;  /* 0x0000000000007941 */ /* 0x000fea0003800000 */
.L_x_12771:
[----:B------:R-:W1:Y:S01]  /*7fa0*/  S2R R9, SR_TID.X ;  /* 0x0000000000097919 */ /* 0x000e620000002100 */
[----:B------:R-:W-:Y:S01]  /*7fb0*/  ULDC.64 UR4, c[0x0][0x300] ;  /* 0x0000c00000047ab9 */ /* 0x000fe20000000a00 */
[----:B------:R-:W-:Y:S01]  /*7fc0*/  USHF.L.U32 UR6, UR42, 0x7, URZ ;  /* 0x000000072a067899 */ /* 0x000fe2000800063f */
        /* <DEDUP_REMOVED lines=17> */
[----:B-1----:R-:W-:Y:S01]  /*80e0*/  SHF.R.U32.HI R10, RZ, 0x3, R9 ;  /* 0x00000003ff0a7819 */ /* 0x002fe20000011609 */
[----:B------:R-:W-:Y:S01]  /*80f0*/  IMAD.SHL.U32 R8, R9, 0x8, RZ ;  /* 0x0000000809087824 */ /* 0x000fe200078e00ff */
[----:B------:R-:W-:Y:S01]  /*8100*/  LEA R4, P0, R2, UR4, 0x1 ;  /* 0x0000000402047c11 */ /* 0x000fe2000f8008ff */
[----:B------:R-:W-:Y:S01]  /*8110*/  UMOV UR4, 0xffffffff ;  /* 0xffffffff00047882 */ /* 0x000fe20000000000 */
[----:B------:R-:W-:Y:S02]  /*8120*/  LOP3.LUT R10, R10, 0xf, RZ, 0xc0, !PT ;  /* 0x0000000f0a0a7812 */ /* 0x000fe400078ec0ff */
[----:B------:R-:W-:Y:S02]  /*8130*/  MOV R9, UR6 ;  /* 0x0000000600097c02 */ /* 0x000fe40008000f00 */
[----:B------:R-:W-:Y:S02]  /*8140*/  LEA.HI.X R5, R2, UR5, R5, 0x1, P0 ;  /* 0x0000000502057c11 */ /* 0x000fe400080f0c05 */
        /* <DEDUP_REMOVED lines=38> */
[----:B0-----:R-:W-:-:S04]  /*83b0*/  @P1 LEA R3, P0, R8, R3, 0x1 ;  /* 0x0000000308031211 */ /* 0x001fc800078008ff */
[----:B-1----:R-:W-:-:S04]  /*83c0*/  @P1 IADD3.X R2, RZ, R2, RZ, P0, !PT ;  /* 0x00000002ff021210 */ /* 0x002fc800007fe4ff */
        /* <DEDUP_REMOVED lines=27> */
[----:B------:R-:W1:Y:S04]  /*8580*/  SHFL.IDX PT, R2, R5, 0x6, 0x181f ;  /* 0x00d81f0005027f89 */ /* 0x000e6800000e0000 */
[----:B------:R-:W2:Y:S01]  /*8590*/  SHFL.IDX PT, R5, R5, 0x7, 0x181f ;  /* 0x00f81f0005057f89 */ /* 0x000ea200000e0000 */
[----:B0-----:R-:W-:-:S05]  /*85a0*/  @P1 LEA R3, P0, R8, R3, 0x1 ;  /* 0x0000000308031211 */ /* 0x001fca00078008ff */
[----:B-1----:R-:W-:-:S05]  /*85b0*/  @P1 IMAD.X R2, RZ, RZ, R2, P0 ;  /* 0x000000ffff021224 */ /* 0x002fca00000e0602 */
[----:B------:R-:W-:-:S04]  /*85c0*/  @P1 LOP3.LUT R3, R3, R2, RZ, 0x3c, !PT ;  /* 0x0000000203031212 */ /* 0x000fc800078e3cff */
[----:B------:R-:W-:-:S04]  /*85d0*/  @P1 LOP3.LUT R2, R3, R2, RZ, 0x3c, !PT ;  /* 0x0000000203021212 */ /* 0x000fc800078e3cff */
[----:B------:R-:W-:-:S05]  /*85e0*/  @P1 LOP3.LUT R3, R3, R2, RZ, 0x3c, !PT ;  /* 0x0000000203031212 */ /* 0x000fca00078e3cff */
[----:B--2---:R0:W-:Y:S02]  /*85f0*/  @P1 LDGSTS.E.BYPASS.LTC128B.128 [R7+0x11400], desc[UR50][R2.64], !P2 ;  /* 0x1140000002071fae */ /* 0x0041e4000d101d72 */
.L_x_12836:
[----:B------:R-:W-:-:S13]  /*8600*/  ISETP.GE.AND P0, PT, R9, 0x71, PT ;  /* 0x000000710900780c */ /* 0x000fda0003f06270 */
[----:B0-----:R-:W-:-:S04]  /*8610*/  @P0 LEA R2, P1, R8, R14, 0x1 ;  /* 0x0000000e08020211 */ /* 0x001fc800078208ff */
[----:B------:R-:W-:Y:S02]  /*8620*/  @P0 IADD3.X R3, RZ, R5, RZ, P1, !PT ;  /* 0x00000005ff030210 */ /* 0x000fe40000ffe4ff */
[----:B------:R-:W-:-:S05]  /*8630*/  @P0 LEA R5, R6, UR38, 0x1 ;  /* 0x0000002606050c11 */ /* 0x000fca000f8e08ff */
[----:B------:R-:W-:Y:S01]  /*8640*/  @!PT LDS RZ, [RZ] ;  /* 0x00000000fffff984 */ /* 0x000fe20000000800 */
[----:B------:R-:W-:Y:S01]  /*8650*/  @!PT LDS RZ, [RZ] ;  /* 0x00000000fffff984 */ /* 0x000fe20000000800 */
[----:B------:R-:W-:Y:S01]  /*8660*/  @!PT LDS RZ, [RZ] ;  /* 0x00000000fffff984 */ /* 0x000fe20000000800 */
[----:B------:R0:W-:Y:S01]  /*8670*/  @P0 LDGSTS.E.BYPASS.LTC128B.128 [R5+0x11c00], desc[UR50][R2.64], !P2 ;  /* 0x11c0000002050fae */ /* 0x0001e2000d101d72 */
[----:B------:R-:W-:Y:S01]  /*8680*/  PLOP3.LUT P0, PT, PT, PT, PT, 0x80, 0x0 ;  /* 0x000000000000781c */ /* 0x000fe20003f0f070 */
[----:B------:R-:W-:-:S12]  /*8690*/  NOP ;  /* 0x0000000000007918 */ /* 0x000fd80000000000 */
.L_x_12774:
        /* <DEDUP_REMOVED lines=11> */
.L_x_12775:
        /* <DEDUP_REMOVED lines=23> */
.L_x_12776:
[----:B------:R-:W2:Y:S01]  /*88c0*/  LDL R21, [R1+0x8] ;  /* 0x0000080001157983 */ /* 0x000ea20000100800 */
[----:B------:R-:W1:Y:S01]  /*88d0*/  LDC R10, c[0x0][0x448] ;  /* 0x00011200ff0a7b82 */ /* 0x000e620000000800 */
[----:B------:R-:W-:Y:S01]  /*88e0*/  ULDC.64 UR4, c[0x0][0x2d8] ;  /* 0x0000b60000047ab9 */ /* 0x000fe20000000a00 */
[----:B0-----:R-:W-:Y:S01]  /*88f0*/  SHF.R.S32.HI R0, RZ, 0x1f, R18 ;  /* 0x0000001fff007819 */ /* 0x001fe20000011412 */
[----:B------:R-:W0:Y:S01]  /*8900*/  S2R R26, SR_TID.X ;  /* 0x00000000001a7919 */ /* 0x000e220000002100 */
[----:B------:R-:W-:Y:S01]  /*8910*/  IMAD R4, R27, UR4, RZ ;  /* 0x000000041b047c24 */ /* 0x000fe2000f8e02ff */
[----:B------:R-:W-:Y:S01]  /*8920*/  ULDC.64 UR6, c[0x0][0x2c8] ;  /* 0x0000b20000067ab9 */ /* 0x000fe20000000a00 */
[----:B------:R-:W-:Y:S01]  /*8930*/  IMAD.WIDE.U32 R2, R19, UR4, RZ ;  /* 0x0000000413027c25 */ /* 0x000fe2000f8e00ff */
[----:B------:R-:W-:Y:S01]  /*8940*/  ULDC.64 UR8, c[0x0][0x280] ;  /* 0x0000a00000087ab9 */ /* 0x000fe20000000a00 */
[----:B------:R-:W3:Y:S01]  /*8950*/  S2R R11, SR_TID.X ;  /* 0x00000000000b7919 */ /* 0x000ee20000002100 */
[----:B------:R-:W-:Y:S01]  /*8960*/  LOP3.LUT P5, RZ, R25, 0x10, RZ, 0xc0, !PT ;  /* 0x0000001019ff7812 */ /* 0x000fe200078ac0ff */
[----:B------:R-:W-:Y:S01]  /*8970*/  IMAD R4, R19, UR5, R4 ;  /* 0x0000000513047c24 */ /* 0x000fe2000f8e0204 */
[----:B------:R-:W-:Y:S01]  /*8980*/  ULDC.64 UR4, c[0x0][0x2e0] ;  /* 0x0000b80000047ab9 */ /* 0x000fe20000000a00 */
[----:B------:R-:W-:-:S02]  /*8990*/  IMAD.MOV R6, RZ, RZ, -R23 ;  /* 0x000000ffff067224 */ /* 0x000fc400078e0a17 */
[----:B------:R-:W-:Y:S02]  /*89a0*/  IMAD.IADD R3, R3, 0x1, R4 ;  /* 0x0000000103037824 */ /* 0x000fe400078e0204 */
[----:B------:R-:W-:Y:S02]  /*89b0*/  IMAD R0, R0, UR4, RZ ;  /* 0x0000000400007c24 */ /* 0x000fe4000f8e02ff */
[----:B------:R-:W-:Y:S01]  /*89c0*/  IMAD.WIDE.U32 R2, R18, UR4, R2 ;  /* 0x0000000412027c25 */ /* 0x000fe2000f8e0002 */
[----:B------:R-:W-:-:S03]  /*89d0*/  ULDC UR4, c[0x0][0xc38] ;  /* 0x00030e0000047ab9 */ /* 0x000fc60000000800 */
[----:B------:R-:W-:Y:S01]  /*89e0*/  IMAD R0, R18, UR5, R0 ;  /* 0x0000000512007c24 */ /* 0x000fe2000f8e0200 */
[----:B------:R-:W-:Y:S02]  /*89f0*/  LEA R18, R29, UR38, 0x1 ;  /* 0x000000261d127c11 */ /* 0x000fe4000f8e08ff */
[----:B-1----:R-:W-:Y:S01]  /*8a00*/  ISETP.NE.AND P0, PT, R10, 0x1, PT ;  /* 0x000000010a00780c */ /* 0x002fe20003f05270 */
[----:B------:R-:W-:Y:S01]  /*8a10*/  IMAD.IADD R3, R3, 0x1, R0 ;  /* 0x0000000103037824 */ /* 0x000fe200078e0200 */
[----:B0-----:R-:W-:Y:S02]  /*8a20*/  SHF.R.U32.HI R20, RZ, 0x3, R26 ;  /* 0x00000003ff147819 */ /* 0x001fe4000001161a */
[----:B------:R-:W-:-:S09]  /*8a30*/  SHF.L.U32 R26, R26, 0x4, RZ ;  /* 0x000000041a1a7819 */ /* 0x000fd200000006ff */
[----:B------:R-:W0:Y:S01]  /*8a40*/  @P0 LDC R4, c[0x0][0x44c] ;  /* 0x00011300ff040b82 */ /* 0x000e220000000800 */
[----:B------:R-:W-:Y:S02]  /*8a50*/  LOP3.LUT R20, R20, 0xf, RZ, 0xc0, !PT ;  /* 0x0000000f14147812 */ /* 0x000fe400078ec0ff */
[----:B------:R-:W-:-:S04]  /*8a60*/  LOP3.LUT R26, R26, 0x70, RZ, 0xc0, !PT ;  /* 0x000000701a1a7812 */ /* 0x000fc800078ec0ff */
[----:B------:R-:W-:Y:S01]  /*8a70*/  LOP3.LUT R20, R20, R26, RZ, 0xfc, !PT ;  /* 0x0000001a14147212 */ /* 0x000fe200078efcff */
[----:B------:R-:W1:Y:S01]  /*8a80*/  @P0 LDC R5, c[0x0][0x450] ;  /* 0x00011400ff050b82 */ /* 0x000e620000000800 */
[----:B--2---:R-:W-:Y:S01]  /*8a90*/  IMAD R0, R6, UR4, R21 ;  /* 0x0000000406007c24 */ /* 0x004fe2000f8e0215 */
[----:B------:R-:W-:Y:S01]  /*8aa0*/  ULDC.64 UR4, c[0x0][0x2d0] ;  /* 0x0000b40000047ab9 */ /* 0x000fe20000000a00 */
[----:B---3--:R-:W-:Y:S02]  /*8ab0*/  SHF.R.U32.HI R21, RZ, 0x3, R11 ;  /* 0x00000003ff157819 */ /* 0x008fe4000001160b */
[----:B------:R-:W-:Y:S01]  /*8ac0*/  IMAD R6, R0, 0xc0, R20 ;  /* 0x000000c000067824 */ /* 0x000fe200078e0214 */
[----:B------:R-:W-:Y:S02]  /*8ad0*/  SHF.L.U32 R20, R11, 0x3, RZ ;  /* 0x000000030b147819 */ /* 0x000fe400000006ff */
[----:B------:R-:W-:Y:S01]  /*8ae0*/  LOP3.LUT R21, R21, 0xf, RZ, 0xc0, !PT ;  /* 0x0000000f15157812 */ /* 0x000fe200078ec0ff */
[----:B0-----:R-:W-:Y:S01]  /*8af0*/  @P0 IMAD.HI.U32 R7, R6, R4, RZ ;  /* 0x0000000406070227 */ /* 0x001fe200078e00ff */
[----:B------:R-:W-:-:S03]  /*8b00*/  LOP3.LUT R20, R20, 0x38, RZ, 0xc0, !PT ;  /* 0x0000003814147812 */ /* 0x000fc600078ec0ff */
[----:B------:R-:W-:Y:S01]  /*8b10*/  IMAD.MOV.U32 R4, RZ, RZ, R6 ;  /* 0x000000ffff047224 */ /* 0x000fe200078e0006 */
[----:B-1----:R-:W-:-:S04]  /*8b20*/  @P0 SHF.R.U32.HI R4, RZ, R5, R7 ;  /* 0x00000005ff040219 */ /* 0x002fc80000011607 */
[----:B------:R-:W-:Y:S02]  /*8b30*/  SHF.R.S32.HI R5, RZ, 0x1f, R4 ;  /* 0x0000001fff057819 */ /* 0x000fe40000011404 */
[----:B------:R-:W-:-:S03]  /*8b40*/  IADD3 R7, -R4, RZ, RZ ;  /* 0x000000ff04077210 */ /* 0x000fc60007ffe1ff */
[----:B------:R-:W-:Y:S02]  /*8b50*/  IMAD R5, R5, UR4, RZ ;  /* 0x0000000405057c24 */ /* 0x000fe4000f8e02ff */
[----:B------:R-:W-:Y:S02]  /*8b60*/  IMAD R7, R10, R7, R6 ;  /* 0x000000070a077224 */ /* 0x000fe400078e0206 */
[C---:B------:R-:W-:Y:S02]  /*8b70*/  IMAD R8, R4.reuse, UR5, R5 ;  /* 0x0000000504087c24 */ /* 0x040fe4000f8e0205 */
[----:B------:R-:W-:-:S04]  /*8b80*/  IMAD.WIDE.U32 R4, R4, UR4, R2 ;  /* 0x0000000404047c25 */ /* 0x000fc8000f8e0002 */
[----:B------:R-:W-:Y:S01]  /*8b90*/  IMAD.IADD R5, R5, 0x1, R8 ;  /* 0x0000000105057824 */ /* 0x000fe200078e0208 */
[----:B------:R-:W-:Y:S01]  /*8ba0*/  SHF.R.S32.HI R8, RZ, 0x1f, R7 ;  /* 0x0000001fff087819 */ /* 0x000fe20000011407 */
[----:B------:R-:W-:Y:S02]  /*8bb0*/  VIADD R6, R6, 0x80 ;  /* 0x0000008006067836 */ /* 0x000fe40000000000 */
[----:B------:R-:W-:-:S04]  /*8bc0*/  IMAD.WIDE.U32 R4, R7, UR6, R4 ;  /* 0x0000000607047c25 */ /* 0x000fc8000f8e0004 */
[----:B------:R-:W-:-:S04]  /*8bd0*/  IMAD R8, R8, UR6, RZ ;  /* 0x0000000608087c24 */ /* 0x000fc8000f8e02ff */
[----:B------:R-:W-:Y:S02]  /*8be0*/  IMAD R7, R7, UR7, R8 ;  /* 0x0000000707077c24 */ /* 0x000fe4000f8e0208 */
[----:B------:R-:W0:Y:S02]  /*8bf0*/  @P0 LDC R8, c[0x0][0x450] ;  /* 0x00011400ff080b82 */ /* 0x000e240000000800 */
[----:B------:R-:W-:Y:S01]  /*8c00*/  IMAD.IADD R7, R5, 0x1, R7 ;  /* 0x0000000105077824 */ /* 0x000fe200078e0207 */
[----:B------:R-:W-:-:S04]  /*8c10*/  LEA R5, P1, R4, UR8, 0x1 ;  /* 0x0000000804057c11 */ /* 0x000fc8000f8208ff */
[----:B------:R-:W-:Y:S02]  /*8c20*/  LEA.HI.X R4, R4, UR9, R7, 0x1, P1 ;  /* 0x0000000904047c11 */ /* 0x000fe400088f0c07 */
[----:B------:R-:W1:Y:S02]  /*8c30*/  @P0 LDC R7, c[0x0][0x44c] ;  /* 0x00011300ff070b82 */ /* 0x000e640000000800 */
[----:B-1----:R-:W-:Y:S01]  /*8c40*/  @P0 IMAD.HI.U32 R9, R6, R7, RZ ;  /* 0x0000000706090227 */ /* 0x002fe200078e00ff */
[----:B------:R-:W-:-:S04]  /*8c50*/  MOV R7, R6 ;  /* 0x0000000600077202 */ /* 0x000fc80000000f00 */
        /* <DEDUP_REMOVED lines=13> */
[----:B------:R-:W-:-:S03]  /*8d30*/  LEA R6, P0, R2, UR8, 0x1 ;  /* 0x0000000802067c11 */ /* 0x000fc6000f8008ff */
[----:B------:R-:W-:-:S05]  /*8d40*/  IMAD.IADD R7, R3, 0x1, R7 ;  /* 0x0000000103077824 */ /* 0x000fca00078e0207 */
        /* <DEDUP_REMOVED lines=9> */
[----:B-1----:R-:W-:Y:S01]  /*8de0*/  @!P1 IMAD.X R2, RZ, RZ, R2, P0 ;  /* 0x000000ffff029224 */ /* 0x002fe200000e0602 */
[----:B------:R-:W-:Y:S02]  /*8df0*/  ISETP.GE.AND P0, PT, R8, UR37, PT ;  /* 0x0000002508007c0c */ /* 0x000fe4000bf06270 */
[----:B------:R-:W-:Y:S02]  /*8e00*/  IADD3 R8, R0, 0x20, RZ ;  /* 0x0000002000087810 */ /* 0x000fe40007ffe0ff */
[----:B------:R-:W-:-:S04]  /*8e10*/  @!P1 LOP3.LUT R3, R3, R2, RZ, 0x3c, !PT ;  /* 0x0000000203039212 */ /* 0x000fc800078e3cff */
[----:B------:R-:W-:-:S04]  /*8e20*/  @!P1 LOP3.LUT R2, R3, R2, RZ, 0x3c, !PT ;  /* 0x0000000203029212 */ /* 0x000fc800078e3cff */
[----:B------:R-:W-:-:S05]  /*8e30*/  @!P1 LOP3.LUT R3, R3, R2, RZ, 0x3c, !PT ;  /* 0x0000000203039212 */ /* 0x000fca00078e3cff */
[----:B------:R0:W-:Y:S04]  /*8e40*/  @!P1 LDGSTS.E.BYPASS.LTC128B.128 [R18+0x8400], desc[UR50][R2.64], !P5 ;  /* 0x0840000002129fae */ /* 0x0001e8000e901d72 */
[----:B0-----:R-:W0:Y:S04]  /*8e50*/  SHFL.IDX PT, R3, R5, 0x1, 0x181f ;  /* 0x00381f0005037f89 */ /* 0x001e2800000e0000 */
[----:B------:R-:W1:Y:S01]  /*8e60*/  SHFL.IDX PT, R2, R4, 0x1, 0x181f ;  /* 0x00381f0004027f89 */ /* 0x000e6200000e0000 */
[----:B0-----:R-:W-:-:S05]  /*8e70*/  @!P0 LEA R3, P1, R20, R3, 0x1 ;  /* 0x0000000314038211 */ /* 0x001fca00078208ff */
[----:B-1----:R-:W-:-:S05]  /*8e80*/  @!P0 IMAD.X R2, RZ, RZ, R2, P1 ;  /* 0x000000ffff028224 */ /* 0x002fca00008e0602 */
[----:B------:R-:W-:-:S04]  /*8e90*/  @!P0 LOP3.LUT R3, R3, R2, RZ, 0x3c, !PT ;  /* 0x0000000203038212 */ /* 0x000fc800078e3cff */
[----:B------:R-:W-:-:S04]  /*8ea0*/  @!P0 LOP3.LUT R2, R3, R2, RZ, 0x3c, !PT ;  /* 0x0000000203028212 */ /* 0x000fc800078e3cff */
[----:B------:R-:W-:-:S05]  /*8eb0*/  @!P0 LOP3.LUT R3, R3, R2, RZ, 0x3c, !PT ;  /* 0x0000000203038212 */ /* 0x000fca00078e3cff */
[----:B------:R0:W-:Y:S01]  /*8ec0*/  @!P0 LDGSTS.E.BYPASS.LTC128B.128 [R18+0x8c00], desc[UR50][R2.64], !P5 ;  /* 0x08c0000002128fae */ /* 0x0001e2000e901d72 */
[----:B------:R-:W-:Y:S01]  /*8ed0*/  ISETP.GE.AND P0, PT, R8, UR37, PT ;  /* 0x0000002508007c0c */ /* 0x000fe2000bf06270 */
[----:B------:R-:W-:Y:S02]  /*8ee0*/  VIADD R8, R0, 0x30 ;  /* 0x0000003000087836 */ /* 0x000fe40000000000 */
[----:B0-----:R-:W0:Y:S04]  /*8ef0*/  SHFL.IDX PT, R3, R5, 0x2, 0x181f ;  /* 0x00581f0005037f89 */ /* 0x001e2800000e0000 */
[----:B------:R-:W1:Y:S06]  /*8f00*/  SHFL.IDX PT, R2, R4, 0x2, 0x181f ;  /* 0x00581f0004027f89 */ /* 0x000e6c00000e0000 */
[----:B0-----:R-:W-:-:S05]  /*8f10*/  @!P0 LEA R3, P1, R20, R3, 0x1 ;  /* 0x0000000314038211 */ /* 0x001fca00078208ff */
[----:B-1----:R-:W-:-:S05]  /*8f20*/  @!P0 IMAD.X R2, RZ, RZ, R2, P1 ;  /* 0x000000ffff028224 */ /* 0x002fca00008e0602 */
[----:B------:R-:W-:-:S04]  /*8f30*/  @!P0 LOP3.LUT R3, R3, R2, RZ, 0x3c, !PT ;  /* 0x0000000203038212 */ /* 0x000fc800078e3cff */
[----:B------:R-:W-:-:S04]  /*8f40*/  @!P0 LOP3.LUT R2, R3, R2, RZ, 0x3c, !PT ;  /* 0x0000000203028212 */ /* 0x000fc800078e3cff */
[----:B------:R-:W-:-:S05]  /*8f50*/  @!P0 LOP3.LUT R3, R3, R2, RZ, 0x3c, !PT ;  /* 0x0000000203038212 */ /* 0x000fca00078e3cff */
[----:B------:R0:W-:Y:S01]  /*8f60*/  @!P0 LDGSTS.E.BYPASS.LTC128B.128 [R18+0x9400], desc[UR50][R2.64], !P5 ;  /* 0x0940000002128fae */ /* 0x0001e2000e901d72 */
[----:B------:R-:W-:Y:S02]  /*8f70*/  ISETP.GE.AND P0, PT, R8, UR37, PT ;  /* 0x0000002508007c0c */ /* 0x000fe4000bf06270 */
        /* <DEDUP_REMOVED lines=32> */
[----:B------:R-:W1:Y:S04]  /*9180*/  SHFL.IDX PT, R2, R4, 0x6, 0x181f ;  /* 0x00d81f0004027f89 */ /* 0x000e6800000e0000 */
[----:B------:R-:W2:Y:S02]  /*9190*/  SHFL.IDX PT, R4, R4, 0x7, 0x181f ;  /* 0x00f81f0004047f89 */ /* 0x000ea400000e0000 */
[----:B0-----:R-:W-:-:S05]  /*91a0*/  @!P0 LEA R3, P1, R20, R3, 0x1 ;  /* 0x0000000314038211 */ /* 0x001fca00078208ff */
[----:B-1----:R-:W-:-:S05]  /*91b0*/  @!P0 IMAD.X R2, RZ, RZ, R2, P1 ;  /* 0x000000ffff028224 */ /* 0x002fca00008e0602 */
[----:B------:R-:W-:-:S04]  /*91c0*/  @!P0 LOP3.LUT R3, R3, R2, RZ, 0x3c, !PT ;  /* 0x0000000203038212 */ /* 0x000fc800078e3cff */
[----:B------:R-:W-:-:S04]  /*91d0*/  @!P0 LOP3.LUT R2, R3, R2, RZ, 0x3c, !PT ;  /* 0x0000000203028212 */ /* 0x000fc800078e3cff */
[----:B------:R-:W-:-:S05]  /*91e0*/  @!P0 LOP3.LUT R3, R3, R2, RZ, 0x3c, !PT ;  /* 0x0000000203038212 */ /* 0x000fca00078e3cff */
[----:B------:R0:W-:Y:S01]  /*91f0*/  @!P0 LDGSTS.E.BYPASS.LTC128B.128 [R18+0xb400], desc[UR50][R2.64], !P5 ;  /* 0x0b40000002128fae */ /* 0x0001e2000e901d72 */
[----:B------:R-:W-:Y:S01]  /*9200*/  ISETP.GE.AND P0, PT, R8, UR37, PT ;  /* 0x0000002508007c0c */ /* 0x000fe2000bf06270 */
[----:B0-----:R-:W-:-:S12]  /*9210*/  VIADD R2, R0, 0x80 ;  /* 0x0000008000027836 */ /* 0x001fd80000000000 */
[----:B------:R-:W-:Y:S02]  /*9220*/  @!P0 LEA R3, P1, R20, R14, 0x1 ;  /* 0x0000000e14038211 */ /* 0x000fe400078208ff */
[----:B------:R-:W-:Y:S02]  /*9230*/  SHFL.IDX PT, R14, R6, 0x1, 0x181f ;  /* 0x00381f00060e7f89 */ /* 0x000fe400000e0000 */
[----:B--2---:R-:W-:Y:S02]  /*9240*/  @!P0 IADD3.X R8, RZ, R4, RZ, P1, !PT ;  /* 0x00000004ff088210 */ /* 0x004fe40000ffe4ff */
[----:B------:R-:W0:Y:S01]  /*9250*/  SHFL.IDX PT, R4, R6, RZ, 0x181f ;  /* 0x00181fff06047589 */ /* 0x000e2200000e0000 */
[----:B------:R-:W-:-:S03]  /*9260*/  ISETP.GE.AND P1, PT, R2, UR37, PT ;  /* 0x0000002502007c0c */ /* 0x000fc6000bf26270 */
[----:B------:R-:W1:Y:S10]  /*9270*/  SHFL.IDX PT, R2, R7, RZ, 0x181f ;  /* 0x00181fff07027589 */ /* 0x000e7400000e0000 */
[----:B0-----:R-:W-:-:S05]  /*9280*/  @!P1 LEA R4, P2, R20, R4, 0x1 ;  /* 0x0000000414049211 */ /* 0x001fca00078408ff */
[----:B-1----:R-:W-:Y:S02]  /*9290*/  @!P1 IMAD.X R5, RZ, RZ, R2, P2 ;  /* 0x000000ffff059224 */ /* 0x002fe400010e0602 */
[----:B------:R-:W-:Y:S02]  /*92a0*/  @!P0 IMAD.MOV.U32 R2, RZ, RZ, R3 ;  /* 0x000000ffff028224 */ /* 0x000fe400078e0003 */
[----:B------:R-:W-:-:S05]  /*92b0*/  @!P0 IMAD.MOV.U32 R3, RZ, RZ, R8 ;  /* 0x000000ffff038224 */ /* 0x000fca00078e0008 */
[----:B------:R0:W-:Y:S02]  /*92c0*/  @!P0 LDGSTS.E.BYPASS.LTC128B.128 [R18+0xbc00], desc[UR50][R2.64], !P5 ;  /* 0x0bc0000002128fae */ /* 0x0001e4000e901d72 */
[----:B0-----:R-:W-:Y:S01]  /*92d0*/  @!P1 MOV R2, R4 ;  /* 0x0000000400029202 */ /* 0x001fe20000000f00 */
[----:B------:R-:W-:Y:S02]  /*92e0*/  @!P1 IMAD.MOV.U32 R3, RZ, RZ, R5 ;  /* 0x000000ffff039224 */ /* 0x000fe400078e0005 */
[----:B------:R-:W-:-:S03]  /*92f0*/  VIADD R4, R0, 0x90 ;  /* 0x0000009000047836 */ /* 0x000fc60000000000 */
[----:B------:R0:W-:Y:S02]  /*9300*/  @!P1 LDGSTS.E.BYPASS.LTC128B.128 [R18+0xc400], desc[UR50][R2.64], !P5 ;  /* 0x0c40000002129fae */ /* 0x0001e4000e901d72 */
[----:B------:R-:W-:Y:S01]  /*9310*/  ISETP.GE.AND P0, PT, R4, UR37, PT ;  /* 0x0000002504007c0c */ /* 0x000fe2000bf06270 */
[----:B------:R-:W-:Y:S01]  /*9320*/  VIADD R4, R0, 0xa0 ;  /* 0x000000a000047836 */ /* 0x000fe20000000000 */
[----:B0-----:R-:W0:Y:S11]  /*9330*/  SHFL.IDX PT, R2, R7, 0x1, 0x181f ;  /* 0x00381f0007027f89 */ /* 0x001e3600000e0000 */
[----:B------:R-:W-:-:S05]  /*9340*/  @!P0 LEA R14, P1, R20, R14, 0x1 ;  /* 0x0000000e140e8211 */ /* 0x000fca00078208ff */
[----:B0-----:R-:W-:Y:S01]  /*9350*/  @!P0 IMAD.X R5, RZ, RZ, R2, P1 ;  /* 0x000000ffff058224 */ /* 0x001fe200008e0602 */
[----:B------:R-:W-:Y:S02]  /*9360*/  @!P0 MOV R2, R14 ;  /* 0x0000000e00028202 */ /* 0x000fe40000000f00 */
[----:B------:R-:W0:Y:S01]  /*9370*/  SHFL.IDX PT, R14, R6, 0x2, 0x181f ;  /* 0x00581f00060e7f89 */ /* 0x000e2200000e0000 */
[----:B------:R-:W-:Y:S01]  /*9380*/  @!P0 IMAD.MOV.U32 R3, RZ, RZ, R5 ;  /* 0x000000ffff038224 */ /* 0x000fe200078e0005 */
[----:B------:R-:W-:-:S04]  /*9390*/  ISETP.GE.AND P1, PT, R4, UR37, PT ;  /* 0x0000002504007c0c */ /* 0x000fc8000bf26270 */
[----:B------:R1:W-:Y:S04]  /*93a0*/  @!P0 LDGSTS.E.BYPASS.LTC128B.128 [R18+0xcc00], desc[UR50][R2.64], !P5 ;  /* 0x0cc0000002128fae */ /* 0x0003e8000e901d72 */
[----:B-1----:R-:W1:Y:S04]  /*93b0*/  SHFL.IDX PT, R2, R7, 0x2, 0x181f ;  /* 0x00581f0007027f89 */ /* 0x002e6800000e0000 */
[----:B------:R-:W2:Y:S01]  /*93c0*/  SHFL.IDX PT, R7, R7, 0x3, 0x181f ;  /* 0x00781f0007077f89 */ /* 0x000ea200000e0000 */
[----:B0-----:R-:W-:-:S05]  /*93d0*/  @!P1 LEA R14, P0, R20, R14, 0x1 ;  /* 0x0000000e140e9211 */ /* 0x001fca00078008ff */
[----:B-1----:R-:W-:Y:S01]  /*93e0*/  @!P1 IMAD.X R3, RZ, RZ, R2, P0 ;  /* 0x000000ffff039224 */ /* 0x002fe200000e0602 */
[----:B------:R-:W-:Y:S02]  /*93f0*/  @!P1 MOV R2, R14 ;  /* 0x0000000e00029202 */ /* 0x000fe40000000f00 */
[----:B------:R0:W1:Y:S04]  /*9400*/  SHFL.IDX PT, R14, R6, 0x3, 0x181f ;  /* 0x00781f00060e7f89 */ /* 0x00006800000e0000 */
[----:B--2---:R0:W-:Y:S02]  /*9410*/  @!P1 LDGSTS.E.BYPASS.LTC128B.128 [R18+0xd400], desc[UR50][R2.64], !P5 ;  /* 0x0d40000002129fae */ /* 0x0041e4000e901d72 */
.L_x_12861:
[----:B------:R-:W2:Y:S01]  /*9420*/  LDL R5, [R1+0xc] ;  /* 0x00000c0001057983 */ /* 0x000ea20000100800 */
[----:B------:R-:W-:-:S05]  /*9430*/  VIADD R0, R0, 0xb0 ;  /* 0x000000b000007836 */ /* 0x000fca0000000000 */
[----:B------:R-:W-:-:S13]  /*9440*/  ISETP.GE.AND P0, PT, R0, UR37, PT ;  /* 0x0000002500007c0c */ /* 0x000fda000bf06270 */
[----:B01----:R-:W-:-:S05]  /*9450*/  @!P0 LEA R2, P1, R20, R14, 0x1 ;  /* 0x0000000e14028211 */ /* 0x003fca00078208ff */
[----:B------:R-:W-:-:S05]  /*9460*/  @!P0 IMAD.X R3, RZ, RZ, R7, P1 ;  /* 0x000000ffff038224 */ /* 0x000fca00008e0607 */
[----:B------:R-:W-:Y:S01]  /*9470*/  @!PT LDS RZ, [RZ] ;  /* 0x00000000fffff984 */ /* 0x000fe20000000800 */
[----:B------:R-:W-:Y:S01]  /*9480*/  @!PT LDS RZ, [RZ] ;  /* 0x00000000fffff984 */ /* 0x000fe20000000800 */
[----:B------:R-:W-:Y:S01]  /*9490*/  @!PT LDS RZ, [RZ] ;  /* 0x00000000fffff984 */ /* 0x000fe20000000800 */
        /* <DEDUP_REMOVED lines=11> */
.L_x_12862:
[----:B------:R-:W-:Y:S05]  /*9550*/  BSYNC B0 ;  /* 0x0000000000007941 */ /* 0x000fea0003800000 */
.L_x_12778:
[----:B------:R-:W-:Y:S01]  /*9560*/  UISETP.GE.AND UP0, UPT, UR36, 0x81, UPT ;  /* 0x000000812400788c */ /* 0x000fe2000bf06270 */
[----:B------:R-:W-:-:S05]  /*9570*/  IMAD.U32 R18, RZ, RZ, UR42 ;  /* 0x0000002aff127e24 */ /* 0x000fca000f8e00ff */
[----:B------:R-:W-:-:S13]  /*9580*/  PLOP3.LUT P0, PT, PT, PT, UP0, 0x80, 0x0 ;  /* 0x000000000000781c */ /* 0x000fda0003f0f008 */
[----:B------:R-:W-:Y:S05]  /*9590*/  @!P0 BRA `(.L_x_12780) ;  /* 0x0000000c00dc8947 */ /* 0x000fea0003800000 */
[----:B------:R-:W-:Y:S01]  /*95a0*/  BSSY B0, `(.L_x_12780) ;  /* 0x00000f6000007945 */ /* 0x000fe20003800000 */
[----:B------:R-:W-:Y:S01]  /*95b0*/  MOV R20, R24 ;  /* 0x0000001800147202 */ /* 0x000fe20000000f00 */
[----:B------:R-:W-:Y:S02]  /*95c0*/  IMAD.MOV.U32 R6, RZ, RZ, R22 ;  /* 0x000000ffff067224 */ /* 0x000fe400078e0016 */
[----:B------:R-:W-:Y:S02]  /*95d0*/  IMAD.U32 R7, RZ, RZ, UR40 ;  /* 0x00000028ff077e24 */ /* 0x000fe4000f8e00ff */
[----:B------:R-:W-:-:S07]  /*95e0*/  IMAD.U32 R26, RZ, RZ, UR42 ;  /* 0x0000002aff1a7e24 */ /* 0x000fce000f8e00ff */
.L_x_12793:
[----:B------:R-:W2:Y:S01]  /*95f0*/  LDL R8, [R1+0x4] ;  /* 0x0000040001087983 */ /* 0x000ea20000100800 */
[----:B------:R-:W1:Y:S01]  /*9600*/  LDC R2, c[0x0][0x430] ;  /* 0x00010c00ff027b82 */ /* 0x000e620000000800 */
[----:B------:R-:W-:Y:S02]  /*9610*/  ULDC UR4, c[0x0][0x430] ;  /* 0x00010c0000047ab9 */ /* 0x000fe40000000800 */
[----:B------:R-:W3:Y:S01]  /*9620*/  LDL R4, [R1] ;  /* 0x0000000001047983 */ /* 0x000ee20000100800 */
[----:B0-----:R-:W0:Y:S01]  /*9630*/  S2R R0, SR_TID.X ;  /* 0x0000000000007919 */ /* 0x001e220000002100 */
[----:B-1----:R-:W-:-:S13]  /*9640*/  ISETP.NE.AND P0, PT, R2, 0x1, PT ;  /* 0x000000010200780c */ /* 0x002fda0003f05270 */
[----:B------:R-:W1:Y:S01]  /*9650*/  @P0 LDC R2, c[0x0][0x434] ;  /* 0x00010d00ff020b82 */ /* 0x000e620000000800 */
[----:B0-----:R-:W-:Y:S02]  /*9660*/  SHF.L.U32 R5, R0, 0x4, RZ ;  /* 0x0000000400057819 */ /* 0x001fe400000006ff */
[----:B------:R-:W-:-:S05]  /*9670*/  SHF.R.U32.HI R3, RZ, 0x3, R0 ;  /* 0x00000003ff037819 */ /* 0x000fca0000011600 */
[----:B------:R-:W0:Y:S01]  /*9680*/  @P0 LDC R0, c[0x0][0x438] ;  /* 0x00010e00ff000b82 */ /* 0x000e220000000800 */
[----:B------:R-:W-:Y:S02]  /*9690*/  LOP3.LUT R3, R3, 0xf, RZ, 0xc0, !PT ;  /* 0x0000000f03037812 */ /* 0x000fe400078ec0ff */
[----:B------:R-:W-:-:S03]  /*96a0*/  LOP3.LUT R5, R5, 0x70, RZ, 0xc0, !PT ;  /* 0x0000007005057812 */ /* 0x000fc600078ec0ff */
[----:B------:R-:W-:-:S05]  /*96b0*/  IMAD R3, R7, 0x80, R3 ;  /* 0x0000008007037824 */ /* 0x000fca00078e0203 */
[----:B--2---:R-:W-:-:S05]  /*96c0*/  IADD3 R3, R5, R3, R8 ;  /* 0x0000000305037210 */ /* 0x004fca0007ffe008 */
[----:B-1----:R-:W-:-:S04]  /*96d0*/  @P0 IMAD.HI.U32 R5, R3, R2, RZ ;  /* 0x0000000203050227 */ /* 0x002fc800078e00ff */
[----:B------:R-:W-:Y:S01]  /*96e0*/  IMAD.MOV.U32 R2, RZ, RZ, R3 ;  /* 0x000000ffff027224 */ /* 0x000fe200078e0003 */
[----:B0-----:R-:W-:-:S05]  /*96f0*/  @P0 SHF.R.U32.HI R2, RZ, R0, R5 ;  /* 0x00000000ff020219 */ /* 0x001fca0000011605 */
[----:B------:R-:W-:-:S04]  /*9700*/  IMAD.MOV R0, RZ, RZ, -R2 ;  /* 0x000000ffff007224 */ /* 0x000fc800078e0a02 */
[----:B------:R-:W-:Y:S01]  /*9710*/  IMAD R0, R0, UR4, R3 ;  /* 0x0000000400007c24 */ /* 0x000fe2000f8e0203 */
[----:B------:R-:W-:Y:S01]  /*9720*/  ULDC.64 UR4, c[0x0][0x428] ;  /* 0x00010a0000047ab9 */ /* 0x000fe20000000a00 */
[----:B------:R-:W-:Y:S01]  /*9730*/  SHF.R.S32.HI R3, RZ, 0x1f, R2 ;  /* 0x0000001fff037819 */ /* 0x000fe20000011402 */
[----:B---3--:R-:W-:-:S04]  /*9740*/  IMAD R4, R4, UR4, RZ ;  /* 0x0000000404047c24 */ /* 0x008fc8000f8e02ff */
[C---:B------:R-:W-:Y:S02]  /*9750*/  IMAD R4, R28.reuse, UR5, R4 ;  /* 0x000000051c047c24 */ /* 0x040fe4000f8e0204 */
        /* <DEDUP_REMOVED lines=17> */
.L_x_12781:
[----:B------:R-:W-:Y:S01]  /*9870*/  LEA R5, R22, UR38, 0x3 ;  /* 0x0000002616057c11 */ /* 0x000fe2000f8e18ff */
[----:B------:R-:W-:Y:S01]  /*9880*/  BSSY B1, `(.L_x_12782) ;  /* 0x0000004000017945 */ /* 0x000fe20003800000 */
[----:B------:R-:W-:-:S04]  /*9890*/  SHF.L.U32 R2, R24, 0x1f, RZ ;  /* 0x0000001f18027819 */ /* 0x000fc800000006ff */
[----:B------:R-:W0:Y:S02]  /*98a0*/  SYNCS.PHASECHK.TRANS64.TRYWAIT P0, [R5+URZ+0x16840], R2 ;  /* 0x01684002050075a7 */ /* 0x000e24000800017f */
[----:B0-----:R-:W-:Y:S05]  /*98b0*/  @!P0 BRA `(.L_x_12783) ;  /* 0x0000003000ec8947 */ /* 0x001fea0003800000 */
.L_x_12863:
[----:B------:R-:W-:Y:S05]  /*98c0*/  BSYNC B1 ;  /* 0x0000000000017941 */ /* 0x000fea0003800000 */
.L_x_12782:
[----:B------:R-:W-:Y:S01]  /*98d0*/  SHF.R.S32.HI R21, RZ, 0x1f, R0 ;  /* 0x0000001fff157819 */ /* 0x000fe20000011400 */
[----:B------:R-:W-:Y:S01]  /*98e0*/  ULDC.64 UR4, c[0x0][0x300] ;  /* 0x0000c00000047ab9 */ /* 0x000fe20000000a00 */
[----:B------:R-:W-:Y:S01]  /*98f0*/  LOP3.LUT P1, RZ, R25, 0x1, RZ, 0xc0, !PT ;  /* 0x0000000119ff7812 */ /* 0x000fe2000782c0ff */
[----:B0-----:R-:W-:-:S04]  /*9900*/  IMAD.WIDE.U32 R2, R0, UR4, RZ ;  /* 0x0000000400027c25 */ /* 0x001fc8000f8e00ff */
        /* <DEDUP_REMOVED lines=19> */
[----:B------:R-:W0:Y:S01]  /*9a40*/  S2R R3, SR_TID.X ;  /* 0x0000000000037919 */ /* 0x000e220000002100 */
[----:B------:R-:W-:Y:S01]  /*9a50*/  LEA R8, R8, UR38, 0x1 ;  /* 0x0000002608087c11 */ /* 0x000fe2000f8e08ff */
[----:B------:R-:W1:Y:S01]  /*9a60*/  SHFL.IDX PT, R2, R9, RZ, 0x181f ;  /* 0x00181fff09027589 */ /* 0x000e6200000e0000 */
[----:B0-----:R-:W-:-:S03]  /*9a70*/  SHF.L.U32 R11, R3, 0x3, RZ ;  /* 0x00000003030b7819 */ /* 0x001fc600000006ff */
[----:B------:R-:W0:Y:S01]  /*9a80*/  SHFL.IDX PT, R3, R10, RZ, 0x181f ;  /* 0x00181fff0a037589 */ /* 0x000e2200000e0000 */
[----:B------:R-:W-:-:S05]  /*9a90*/  LOP3.LUT R11, R11, 0x38, RZ, 0xc0, !PT ;  /* 0x000000380b0b7812 */ /* 0x000fca00078ec0ff */
[----:B------:R-:W-:-:S05]  /*9aa0*/  IMAD.SHL.U32 R7, R11, 0x2, RZ ;  /* 0x000000020b077824 */ /* 0x000fca00078e00ff */
[----:B-1----:R-:W-:-:S05]  /*9ab0*/  IADD3 R2, P0, R2, R7, RZ ;  /* 0x0000000702027210 */ /* 0x002fca0007f1e0ff */
[----:B0-----:R-:W-:-:S05]  /*9ac0*/  IMAD.X R3, RZ, RZ, R3, P0 ;  /* 0x000000ffff037224 */ /* 0x001fca00000e0603 */
[----:B------:R-:W-:Y:S01]  /*9ad0*/  @!PT LDS RZ, [RZ] ;  /* 0x00000000fffff984 */ /* 0x000fe20000000800 */
[----:B------:R0:W-:Y:S04]  /*9ae0*/  LDGSTS.E.BYPASS.LTC128B.128 [R8+0xe400], desc[UR50][R2.64], !P1 ;  /* 0x0e40000002087fae */ /* 0x0001e8000c901d72 */
[----:B0-----:R-:W0:Y:S04]  /*9af0*/  SHFL.IDX PT, R2, R9, 0x1, 0x181f ;  /* 0x00381f0009027f89 */ /* 0x001e2800000e0000 */
[----:B------:R-:W1:Y:S01]  /*9b00*/  SHFL.IDX PT, R3, R10, 0x1, 0x181f ;  /* 0x00381f000a037f89 */ /* 0x000e6200000e0000 */
[----:B0-----:R-:W-:-:S05]  /*9b10*/  IADD3 R2, P0, R2, R7, RZ ;  /* 0x0000000702027210 */ /* 0x001fca0007f1e0ff */
[----:B-1----:R-:W-:-:S05]  /*9b20*/  IMAD.X R3, RZ, RZ, R3, P0 ;  /* 0x000000ffff037224 */ /* 0x002fca00000e0603 */
[----:B------:R0:W-:Y:S04]  /*9b30*/  LDGSTS.E.BYPASS.LTC128B.128 [R8+0xec00], desc[UR50][R2.64], !P1 ;  /* 0x0ec0000002087fae */ /* 0x0001e8000c901d72 */
[----:B0-----:R-:W0:Y:S04]  /*9b40*/  SHFL.IDX PT, R2, R9, 0x2, 0x181f ;  /* 0x00581f0009027f89 */ /* 0x001e2800000e0000 */
[----:B------:R-:W1:Y:S01]  /*9b50*/  SHFL.IDX PT, R3, R10, 0x2, 0x181f ;  /* 0x00581f000a037f89 */ /* 0x000e6200000e0000 */
[----:B0-----:R-:W-:-:S04]  /*9b60*/  IADD3 R2, P0, R2, R7, RZ ;  /* 0x0000000702027210 */ /* 0x001fc80007f1e0ff */
[----:B-1----:R-:W-:-:S05]  /*9b70*/  IADD3.X R3, RZ, R3, RZ, P0, !PT ;  /* 0x00000003ff037210 */ /* 0x002fca00007fe4ff */
        /* <DEDUP_REMOVED lines=17> */
[----:B------:R-:W1:Y:S04]  /*9c90*/  SHFL.IDX PT, R3, R10, 0x6, 0x181f ;  /* 0x00d81f000a037f89 */ /* 0x000e6800000e0000 */
[----:B------:R-:W2:Y:S01]  /*9ca0*/  SHFL.IDX PT, R10, R10, 0x7, 0x181f ;  /* 0x00f81f000a0a7f89 */ /* 0x000ea200000e0000 */
[----:B0-----:R-:W-:-:S04]  /*9cb0*/  IADD3 R2, P0, R2, R7, RZ ;  /* 0x0000000702027210 */ /* 0x001fc80007f1e0ff */
[----:B-1----:R-:W-:-:S05]  /*9cc0*/  IADD3.X R3, RZ, R3, RZ, P0, !PT ;  /* 0x00000003ff037210 */ /* 0x002fca00007fe4ff */
[----:B------:R0:W-:Y:S04]  /*9cd0*/  LDGSTS.E.BYPASS.LTC128B.128 [R8+0x11400], desc[UR50][R2.64], !P1 ;  /* 0x1140000002087fae */ /* 0x0001e8000c901d72 */
[----:B0-2---:R0:W1:Y:S02]  /*9ce0*/  SHFL.IDX PT, R2, R9, 0x7, 0x181f ;  /* 0x00f81f0009027f89 */ /* 0x00506400000e0000 */
.L_x_12881:
[----:B-1----:R-:W-:-:S05]  /*9cf0*/  IADD3 R2, P0, R2, R7, RZ ;  /* 0x0000000702027210 */ /* 0x002fca0007f1e0ff */
[----:B------:R-:W-:Y:S01]  /*9d00*/  IMAD.X R3, RZ, RZ, R10, P0 ;  /* 0x000000ffff037224 */ /* 0x000fe200000e060a */
[----:B------:R-:W-:-:S04]  /*9d10*/  PLOP3.LUT P0, PT, PT, PT, PT, 0x80, 0x0 ;  /* 0x000000000000781c */ /* 0x000fc80003f0f070 */
[----:B------:R-:W-:Y:S01]  /*9d20*/  @!PT LDS RZ, [RZ] ;  /* 0x00000000fffff984 */ /* 0x000fe20000000800 */
[----:B------:R-:W-:Y:S01]  /*9d30*/  @!PT LDS RZ, [RZ] ;  /* 0x00000000fffff984 */ /* 0x000fe20000000800 */
[----:B------:R-:W-:Y:S01]  /*9d40*/  @!PT LDS RZ, [RZ] ;  /* 0x00000000fffff984 */ /* 0x000fe20000000800 */
[----:B------:R1:W-:Y:S01]  /*9d50*/  LDGSTS.E.BYPASS.LTC128B.128 [R8+0x11c00], desc[UR50][R2.64], !P1 ;  /* 0x11c0000002087fae */ /* 0x0003e2000c901d72 */
[----:B------:R-:W-:-:S08]  /*9d60*/  NOP ;  /* 0x0000000000007918 */ /* 0x000fd00000000000 */
.L_x_12785:
        /* <DEDUP_REMOVED lines=11> */
.L_x_12786:
[----:B------:R1:W-:Y:S01]  /*9e20*/  SYNCS.ARRIVE.TRANS64.A1T0 RZ, [R5+URZ+0x16830], RZ ;  /* 0x016830ff05ff79a7 */ /* 0x0003e2000810003f */
[----:B------:R-:W-:Y:S05]  /*9e30*/  @!P2 BRA `(.L_x_12787) ;  /* 0x000000000004a947 */ /* 0x000fea0003800000 */
[----:B------:R-:W-:Y:S01]  /*9e40*/  BPT.TRAP 0x1 ;  /* 0x000000040000795c */ /* 0x000fe20000300000 */
.L_x_12787:
[----:B------:R-:W-:Y:S01]  /*9e50*/  SHF.L.U32 R2, R20, 0x1f, RZ ;  /* 0x0000001f14027819 */ /* 0x000fe200000006ff */
[----:B------:R-:W-:Y:S01]  /*9e60*/  BSSY B1, `(.L_x_12788) ;  /* 0x0000004000017945 */ /* 0x000fe20003800000 */
[----:B-1----:R-:W-:-:S04]  /*9e70*/  LEA R5, R6, UR38, 0x3 ;  /* 0x0000002606057c11 */ /* 0x002fc8000f8e18ff */
[----:B------:R-:W1:Y:S02]  /*9e80*/  SYNCS.PHASECHK.TRANS64.TRYWAIT P0, [R5+URZ+0x16860], R2 ;  /* 0x01686002050075a7 */ /* 0x000e64000800017f */
[----:B-1----:R-:W-:Y:S05]  /*9e90*/  @!P0 BRA `(.L_x_12789) ;  /* 0x0000003400c48947 */ /* 0x002fea0003800000 */
.L_x_12882:
[----:B------:R-:W-:Y:S05]  /*9ea0*/  BSYNC B1 ;  /* 0x0000000000017941 */ /* 0x000fea0003800000 */
.L_x_12788:
[----:B------:R-:W2:Y:S01]  /*9eb0*/  S2R R3, SR_TID.X ;  /* 0x0000000000037919 */ /* 0x000ea20000002100 */
[----:B-1----:R-:W-:Y:S01]  /*9ec0*/  IMAD.MOV.U32 R2, RZ, RZ, -0x80 ;  /* 0xffffff80ff027424 */ /* 0x002fe200078e00ff */
[----:B------:R-:W-:Y:S01]  /*9ed0*/  UMOV UR4, 0xffffffff ;  /* 0xffffffff00047882 */ /* 0x000fe20000000000 */
[----:B------:R-:W-:Y:S02]  /*9ee0*/  LOP3.LUT P2, RZ, R25, 0x2, RZ, 0xc0, !PT ;  /* 0x0000000219ff7812 */ /* 0x000fe4000784c0ff */
[----:B------:R-:W-:Y:S01]  /*9ef0*/  IMAD R2, R26, R2, UR36 ;  /* 0x000000241a027e24 */ /* 0x000fe2000f8e0202 */
[----:B------:R-:W-:Y:S02]  /*9f00*/  LEA R6, R6, R29, 0xd ;  /* 0x0000001d06067211 */ /* 0x000fe400078e68ff */
[----:B--2---:R-:W-:-:S04]  /*9f10*/  SHF.R.U32.HI R3, RZ, 0x3, R3 ;  /* 0x00000003ff037819 */ /* 0x004fc80000011603 */
[----:B------:R-:W-:-:S05]  /*9f20*/  LOP3.LUT R3, R3, 0xf, RZ, 0xc0, !PT ;  /* 0x0000000f03037812 */ /* 0x000fca00078ec0ff */
[----:B------:R-:W-:Y:S01]  /*9f30*/  IMAD.IADD R8, R2, 0x1, -R3 ;  /* 0x0000000102087824 */ /* 0x000fe200078e0a03 */
[----:B------:R-:W-:Y:S06]  /*9f40*/  BRA.DIV UR4, `(.L_x_12790) ;  /* 0x0000003604ac7947 */ /* 0x000fec000b800000 */
[----:B------:R-:W1:Y:S01]  /*9f50*/  SHFL.IDX PT, R2, R16, RZ, 0x181f ;  /* 0x00181fff10027589 */ /* 0x000e6200000e0000 */
[----:B------:R-:W-:Y:S02]  /*9f60*/  ISETP.LT.OR P0, PT, R8, 0x1, P2 ;  /* 0x000000010800780c */ /* 0x000fe40001701670 */
[----:B------:R-:W-:Y:S01]  /*9f70*/  LEA R6, R6, UR38, 0x1 ;  /* 0x0000002606067c11 */ /* 0x000fe2000f8e08ff */
[----:B------:R-:W2:Y:S01]  /*9f80*/  SHFL.IDX PT, R3, R17, RZ, 0x181f ;  /* 0x00181fff11037589 */ /* 0x000ea200000e0000 */
[----:B-1----:R-:W-:-:S05]  /*9f90*/  IADD3 R2, P1, R2, R7, RZ ;  /* 0x0000000702027210 */ /* 0x002fca0007f3e0ff */
[----:B--2---:R-:W-:-:S05]  /*9fa0*/  IMAD.X R3, RZ, RZ, R3, P1 ;  /* 0x000000ffff037224 */ /* 0x004fca00008e0603 */
[----:B------:R-:W-:Y:S01]  /*9fb0*/  @!PT LDS RZ, [RZ] ;  /* 0x00000000fffff984 */ /* 0x000fe20000000800 */
[----:B------:R1:W-:Y:S01]  /*9fc0*/  LDGSTS.E.BYPASS.LTC128B.128 [R6+0x400], desc[UR50][R2.64], !P0 ;  /* 0x0040000002067fae */ /* 0x0003e2000c101d72 */
[----:B------:R-:W-:-:S03]  /*9fd0*/  ISETP.LT.OR P0, PT, R8, 0x11, P2 ;  /* 0x000000110800780c */ /* 0x000fc60001701670 */
[----:B-1----:R-:W1:Y:S04]  /*9fe0*/  SHFL.IDX PT, R2, R16, 0x1, 0x181f ;  /* 0x00381f0010027f89 */ /* 0x002e6800000e0000 */
[----:B------:R-:W2:Y:S01]  /*9ff0*/  SHFL.IDX PT, R3, R17, 0x1, 0x181f ;  /* 0x00381f0011037f89 */ /* 0x000ea200000e0000 */
[----:B-1----:R-:W-:-:S05]  /*a000*/  IADD3 R2, P1, R2, R7, RZ ;  /* 0x0000000702027210 */ /* 0x002fca0007f3e0ff */
[----:B--2---:R-:W-:-:S05]  /*a010*/  IMAD.X R3, RZ, RZ, R3, P1 ;  /* 0x000000ffff037224 */ /* 0x004fca00008e0603 */
[----:B------:R1:W-:Y:S01]  /*a020*/  LDGSTS.E.BYPASS.LTC128B.128 [R6+0xc00], desc[UR50][R2.64], !P0 ;  /* 0x00c0000002067fae */ /* 0x0003e2000c101d72 */
[----:B------:R-:W-:-:S03]  /*a030*/  ISETP.LT.OR P0, PT, R8, 0x21, P2 ;  /* 0x000000210800780c */ /* 0x000fc60001701670 */
[----:B-1----:R-:W1:Y:S04]  /*a040*/  SHFL.IDX PT, R2, R16, 0x2, 0x181f ;  /* 0x00581f0010027f89 */ /* 0x002e6800000e0000 */
[----:B------:R-:W2:Y:S01]  /*a050*/  SHFL.IDX PT, R3, R17, 0x2, 0x181f ;  /* 0x00581f0011037f89 */ /* 0x000ea200000e0000 */
[----:B-1----:R-:W-:-:S04]  /*a060*/  IADD3 R2, P1, R2, R7, RZ ;  /* 0x0000000702027210 */ /* 0x002fc80007f3e0ff */
[----:B--2---:R-:W-:-:S05]  /*a070*/  IADD3.X R3, RZ, R3, RZ, P1, !PT ;  /* 0x00000003ff037210 */ /* 0x004fca0000ffe4ff */
        /* <DEDUP_REMOVED lines=21> */
[----:B------:R-:W2:Y:S04]  /*a1d0*/  SHFL.IDX PT, R3, R17, 0x6, 0x181f ;  /* 0x00d81f0011037f89 */ /* 0x000ea800000e0000 */
[----:B------:R-:W3:Y:S01]  /*a1e0*/  SHFL.IDX PT, R17, R17, 0x7, 0x181f ;  /* 0x00f81f0011117f89 */ /* 0x000ee200000e0000 */
[----:B-1----:R-:W-:-:S04]  /*a1f0*/  IADD3 R2, P1, R2, R7, RZ ;  /* 0x0000000702027210 */ /* 0x002fc80007f3e0ff */
[----:B--2---:R-:W-:-:S05]  /*a200*/  IADD3.X R3, RZ, R3, RZ, P1, !PT ;  /* 0x00000003ff037210 */ /* 0x004fca0000ffe4ff */
[----:B------:R1:W-:Y:S04]  /*a210*/  LDGSTS.E.BYPASS.LTC128B.128 [R6+0x3400], desc[UR50][R2.64], !P0 ;  /* 0x0340000002067fae */ /* 0x0003e8000c101d72 */
[----:B-1-3--:R1:W2:Y:S02]  /*a220*/  SHFL.IDX PT, R2, R16, 0x7, 0x181f ;  /* 0x00f81f0010027f89 */ /* 0x00a2a400000e0000 */
.L_x_12900:
[----:B------:R-:W-:Y:S01]  /*a230*/  ISETP.LT.OR P0, PT, R8, 0x71, P2 ;  /* 0x000000710800780c */ /* 0x000fe20001701670 */
[----:B------:R-:W-:Y:S01]  /*a240*/  ULDC.64 UR4, c[0x0][0x328] ;  /* 0x0000ca0000047ab9 */ /* 0x000fe20000000a00 */
[----:B--2---:R-:W-:Y:S01]  /*a250*/  IADD3 R2, P1, R2, R7, RZ ;  /* 0x0000000702027210 */ /* 0x004fe20007f3e0ff */
[----:B------:R-:W-:-:S04]  /*a260*/  IMAD R21, R21, UR4, RZ ;  /* 0x0000000415157c24 */ /* 0x000fc8000f8e02ff */
[----:B------:R-:W-:Y:S02]  /*a270*/  IMAD.X R3, RZ, RZ, R17, P1 ;  /* 0x000000ffff037224 */ /* 0x000fe400008e0611 */
[----:B------:R-:W-:-:S04]  /*a280*/  IMAD R21, R0, UR5, R21 ;  /* 0x0000000500157c24 */ /* 0x000fc8000f8e0215 */
[----:B------:R-:W-:Y:S01]  /*a290*/  @!PT LDS RZ, [RZ] ;  /* 0x00000000fffff984 */ /* 0x000fe20000000800 */
[----:B------:R-:W-:Y:S01]  /*a2a0*/  @!PT LDS RZ, [RZ] ;  /* 0x00000000fffff984 */ /* 0x000fe20000000800 */
[----:B------:R-:W-:Y:S01]  /*a2b0*/  @!PT LDS RZ, [RZ] ;  /* 0x00000000fffff984 */ /* 0x000fe20000000800 */
[----:B------:R2:W-:Y:S01]  /*a2c0*/  LDGSTS.E.BYPASS.LTC128B.128 [R6+0x3c00], desc[UR50][R2.64], !P0 ;  /* 0x03c0000002067fae */ /* 0x0005e2000c101d72 */
[----:B------:R-:W-:Y:S01]  /*a2d0*/  PLOP3.LUT P0, PT, PT, PT, PT, 0x80, 0x0 ;  /* 0x000000000000781c */ /* 0x000fe20003f0f070 */
[----:B------:R-:W-:Y:S01]  /*a2e0*/  NOP ;  /* 0x0000000000007918 */ /* 0x000fe20000000000 */
[----:B--2---:R-:W-:Y:S01]  /*a2f0*/  IMAD.WIDE.U32 R2, R0, UR4, RZ ;  /* 0x0000000400027c25 */ /* 0x004fe2000f8e00ff */
        /* <DEDUP_REMOVED lines=11> */
[----:B-1----:R-:W-:Y:S02]  /*a3b0*/  LEA R16, P1, R2, UR4, 0x1 ;  /* 0x0000000402107c11 */ /* 0x002fe4000f8208ff */
[----:B------:R-:W-:-:S04]  /*a3c0*/  IADD3 R3, R7, R3, RZ ;  /* 0x0000000307037210 */ /* 0x000fc80007ffe0ff */
[----:B------:R-:W-:-:S07]  /*a3d0*/  LEA.HI.X R17, R2, UR5, R3, 0x1, P1 ;  /* 0x0000000502117c11 */ /* 0x000fce00088f0c03 */
.L_x_12791:
        /* <DEDUP_REMOVED lines=11> */
.L_x_12792:
        /* <DEDUP_REMOVED lines=8> */
.L_x_12780:
[----:B0-----:R-:W-:-:S05]  /*a510*/  IMAD.U32 R0, RZ, RZ, UR41 ;  /* 0x00000029ff007e24 */ /* 0x001fca000f8e00ff */
[----:B------:R-:W-:-:S13]  /*a520*/  ISETP.NE.AND P0, PT, R0, 0x3, PT ;  /* 0x000000030000780c */ /* 0x000fda0003f05270 */
[----:B------:R-:W-:Y:S05]  /*a530*/  @!P0 BRA `(.L_x_12794) ;  /* 0x0000000000048947 */ /* 0x000fea0003800000 */
[----:B------:R-:W-:Y:S01]  /*a540*/  BPT.TRAP 0x1 ;  /* 0x000000040000795c */ /* 0x000fe20000300000 */
.L_x_12794:
[----:B------:R-:W-:Y:S01]  /*a550*/  LEA R4, R22, UR38, 0x3 ;  /* 0x0000002616047c11 */ /* 0x000fe2000f8e18ff */
[----:B------:R-:W-:Y:S01]  /*a560*/  IMAD.MOV.U32 R5, RZ, RZ, -0x80 ;  /* 0xffffff80ff057424 */ /* 0x000fe200078e00ff */
[----:B------:R-:W-:Y:S01]  /*a570*/  SHF.L.U32 R3, R24, 0x1f, RZ ;  /* 0x0000001f18037819 */ /* 0x000fe200000006ff */
[----:B------:R-:W-:Y:S02]  /*a580*/  BSSY B0, `(.L_x_12795) ;  /* 0x0000004000007945 */ /* 0x000fe40003800000 */
[----:B------:R-:W-:Y:S01]  /*a590*/  IMAD R6, R18, R5, UR36 ;  /* 0x0000002412067e24 */ /* 0x000fe2000f8e0205 */
[----:B------:R-:W0:Y:S02]  /*a5a0*/  SYNCS.PHASECHK.TRANS64.TRYWAIT P0, [R4+URZ+0x16860], R3 ;  /* 0x01686003040075a7 */ /* 0x000e24000800017f */
[----:B0-----:R-:W-:Y:S05]  /*a5b0*/  @!P0 BRA `(.L_x_12796) ;  /* 0x0000003800588947 */ /* 0x001fea0003800000 */
.L_x_12901:
[----:B------:R-:W-:Y:S05]  /*a5c0*/  BSYNC B0 ;  /* 0x0000000000007941 */ /* 0x000fea0003800000 */
.L_x_12795:
[----:B------:R-:W1:Y:S01]  /*a5d0*/  S2R R0, SR_TID.X ;  /* 0x0000000000007919 */ /* 0x000e620000002100 */
[----:B------:R-:W-:Y:S01]  /*a5e0*/  UMOV UR4, 0xffffffff ;  /* 0xffffffff00047882 */ /* 0x000fe20000000000 */
[----:B------:R-:W-:Y:S01]  /*a5f0*/  LOP3.LUT P2, RZ, R25, 0x2, RZ, 0xc0, !PT ;  /* 0x0000000219ff7812 */ /* 0x000fe2000784c0ff */
[----:B------:R-:W-:Y:S01]  /*a600*/  IMAD R8, R22, 0x2000, R29 ;  /* 0x0000200016087824 */ /* 0x000fe200078e021d */
[----:B-1----:R-:W-:-:S04]  /*a610*/  SHF.R.U32.HI R0, RZ, 0x3, R0 ;  /* 0x00000003ff007819 */ /* 0x002fc80000011600 */
[----:B------:R-:W-:-:S04]  /*a620*/  LOP3.LUT R0, R0, 0xf, RZ, 0xc0, !PT ;  /* 0x0000000f00007812 */ /* 0x000fc800078ec0ff */
[----:B------:R-:W-:Y:S01]  /*a630*/  IADD3 R6, -R0, R6, RZ ;  /* 0x0000000600067210 */ /* 0x000fe20007ffe1ff */
[----:B------:R-:W-:Y:S06]  /*a640*/  BRA.DIV UR4, `(.L_x_12797) ;  /* 0x0000003a04487947 */ /* 0x000fec000b800000 */
[----:B------:R-:W0:Y:S01]  /*a650*/  S2R R2, SR_TID.X ;  /* 0x0000000000027919 */ /* 0x000e220000002100 */
[----:B------:R-:W-:Y:S01]  /*a660*/  ISETP.LT.OR P0, PT, R6, 0x1, P2 ;  /* 0x000000010600780c */ /* 0x000fe20001701670 */
[----:B------:R-:W-:Y:S04]  /*a670*/  SHFL.IDX PT, R0, R17, RZ, 0x181f ;  /* 0x00181fff11007589 */ /* 0x000fe800000e0000 */
[----:B------:R-:W-:Y:S04]  /*a680*/  SHFL.IDX PT, R14, R16, 0x1, 0x181f ;  /* 0x00381f00100e7f89 */ /* 0x000fe800000e0000 */
[----:B------:R-:W-:Y:S04]  /*a690*/  SHFL.IDX PT, R7, R17, 0x1, 0x181f ;  /* 0x00381f0011077f89 */ /* 0x000fe800000e0000 */
[----:B------:R-:W-:Y:S01]  /*a6a0*/  SHFL.IDX PT, R10, R16, 0x2, 0x181f ;  /* 0x00581f00100a7f89 */ /* 0x000fe200000e0000 */
[----:B0-----:R-:W-:-:S03]  /*a6b0*/  IMAD.SHL.U32 R3, R2, 0x8, RZ ;  /* 0x0000000802037824 */ /* 0x001fc600078e00ff */
[----:B------:R-:W0:Y:S02]  /*a6c0*/  SHFL.IDX PT, R2, R16, RZ, 0x181f ;  /* 0x00181fff10027589 */ /* 0x000e2400000e0000 */
[----:B------:R-:W-:-:S05]  /*a6d0*/  LOP3.LUT R3, R3, 0x38, RZ, 0xc0, !PT ;  /* 0x0000003803037812 */ /* 0x000fca00078ec0ff */
[----:B------:R-:W-:-:S05]  /*a6e0*/  IMAD.SHL.U32 R5, R3, 0x2, RZ ;  /* 0x0000000203057824 */ /* 0x000fca00078e00ff */
[----:B0-----:R-:W-:-:S04]  /*a6f0*/  IADD3 R2, P1, R2, R5, RZ ;  /* 0x0000000502027210 */ /* 0x001fc80007f3e0ff */
[----:B------:R-:W-:Y:S02]  /*a700*/  IADD3.X R3, RZ, R0, RZ, P1, !PT ;  /* 0x00000000ff037210 */ /* 0x000fe40000ffe4ff */
[----:B------:R-:W-:Y:S02]  /*a710*/  LEA R0, R8, UR38, 0x1 ;  /* 0x0000002608007c11 */ /* 0x000fe4000f8e08ff */
[----:B------:R-:W0:Y:S04]  /*a720*/  SHFL.IDX PT, R8, R17, 0x2, 0x181f ;  /* 0x00581f0011087f89 */ /* 0x000e2800000e0000 */
[----:B------:R1:W-:Y:S01]  /*a730*/  LDGSTS.E.BYPASS.LTC128B.128 [R0+0x400], desc[UR50][R2.64], !P0 ;  /* 0x0040000002007fae */ /* 0x0003e2000c101d72 */
[----:B------:R-:W-:Y:S02]  /*a740*/  ISETP.LT.OR P0, PT, R6, 0x11, P2 ;  /* 0x000000110600780c */ /* 0x000fe40001701670 */
[----:B-1----:R-:W-:-:S02]  /*a750*/  IADD3 R2, P1, R14, R5, RZ ;  /* 0x000000050e027210 */ /* 0x002fc40007f3e0ff */
[----:B------:R-:W1:Y:S03]  /*a760*/  SHFL.IDX PT, R14, R16, 0x3, 0x181f ;  /* 0x00781f00100e7f89 */ /* 0x000e6600000e0000 */
[----:B------:R-:W-:Y:S02]  /*a770*/  IMAD.X R3, RZ, RZ, R7, P1 ;  /* 0x000000ffff037224 */ /* 0x000fe400008e0607 */
[----:B------:R-:W2:Y:S04]  /*a780*/  SHFL.IDX PT, R7, R17, 0x3, 0x181f ;  /* 0x00781f0011077f89 */ /* 0x000ea800000e0000 */
[----:B------:R3:W-:Y:S01]  /*a790*/  LDGSTS.E.BYPASS.LTC128B.128 [R0+0xc00], desc[UR50][R2.64], !P0 ;  /* 0x00c0000002007fae */ /* 0x0007e2000c101d72 */
[----:B------:R-:W-:-:S02]  /*a7a0*/  ISETP.LT.OR P0, PT, R6, 0x21, P2 ;  /* 0x000000210600780c */ /* 0x000fc40001701670 */
[----:B---3--:R-:W-:Y:S02]  /*a7b0*/  IADD3 R2, P1, R10, R5, RZ ;  /* 0x000000050a027210 */ /* 0x008fe40007f3e0ff */
[----:B------:R-:W3:Y:S03]  /*a7c0*/  SHFL.IDX PT, R10, R16, 0x4, 0x181f ;  /* 0x00981f00100a7f89 */ /* 0x000ee600000e0000 */
[----:B0-----:R-:W-:Y:S02]  /*a7d0*/  IMAD.X R3, RZ, RZ, R8, P1 ;  /* 0x000000ffff037224 */ /* 0x001fe400008e0608 */
[----:B------:R-:W0:Y:S04]  /*a7e0*/  SHFL.IDX PT, R8, R17, 0x4, 0x181f ;  /* 0x00981f0011087f89 */ /* 0x000e2800000e0000 */
[----:B------:R1:W-:Y:S01]  /*a7f0*/  LDGSTS.E.BYPASS.LTC128B.128 [R0+0x1400], desc[UR50][R2.64], !P0 ;  /* 0x0140000002007fae */ /* 0x0003e2000c101d72 */
[----:B------:R-:W-:-:S02]  /*a800*/  ISETP.LT.OR P0, PT, R6, 0x31, P2 ;  /* 0x000000310600780c */ /* 0x000fc40001701670 */
[----:B-1----:R-:W-:Y:S02]  /*a810*/  IADD3 R2, P1, R14, R5, RZ ;  /* 0x000000050e027210 */ /* 0x002fe40007f3e0ff */
[----:B------:R-:W1:Y:S03]  /*a820*/  SHFL.IDX PT, R14, R16, 0x5, 0x181f ;  /* 0x00b81f00100e7f89 */ /* 0x000e6600000e0000 */
[----:B--2---:R-:W-:Y:S02]  /*a830*/  IMAD.X R3, RZ, RZ, R7, P1 ;  /* 0x000000ffff037224 */ /* 0x004fe400008e0607 */
[----:B------:R-:W2:Y:S04]  /*a840*/  SHFL.IDX PT, R7, R17, 0x5, 0x181f ;  /* 0x00b81f0011077f89 */ /* 0x000ea800000e0000 */
[----:B------:R3:W-:Y:S01]  /*a850*/  LDGSTS.E.BYPASS.LTC128B.128 [R0+0x1c00], desc[UR50][R2.64], !P0 ;  /* 0x01c0000002007fae */ /* 0x0007e2000c101d72 */
[----:B------:R-:W-:-:S02]  /*a860*/  ISETP.LT.OR P0, PT, R6, 0x41, P2 ;  /* 0x000000410600780c */ /* 0x000fc40001701670 */
[----:B---3--:R-:W-:Y:S02]  /*a870*/  IADD3 R2, P1, R10, R5, RZ ;  /* 0x000000050a027210 */ /* 0x008fe40007f3e0ff */
[----:B------:R-:W3:Y:S02]  /*a880*/  SHFL.IDX PT, R10, R16, 0x6, 0x181f ;  /* 0x00d81f00100a7f89 */ /* 0x000ee400000e0000 */
[----:B0-----:R-:W-:Y:S02]  /*a890*/  IADD3.X R3, RZ, R8, RZ, P1, !PT ;  /* 0x00000008ff037210 */ /* 0x001fe40000ffe4ff */
[----:B------:R-:W0:Y:S05]  /*a8a0*/  SHFL.IDX PT, R8, R17, 0x6, 0x181f ;  /* 0x00d81f0011087f89 */ /* 0x000e2a00000e0000 */
[----:B------:R1:W-:Y:S01]  /*a8b0*/  LDGSTS.E.BYPASS.LTC128B.128 [R0+0x2400], desc[UR50][R2.64], !P0 ;  /* 0x0240000002007fae */ /* 0x0003e2000c101d72 */
[----:B------:R-:W-:-:S02]  /*a8c0*/  ISETP.LT.OR P0, PT, R6, 0x51, P2 ;  /* 0x000000510600780c */ /* 0x000fc40001701670 */
[----:B-1----:R-:W-:Y:S02]  /*a8d0*/  IADD3 R2, P1, R14, R5, RZ ;  /* 0x000000050e027210 */ /* 0x002fe40007f3e0ff */
[----:B------:R1:W4:Y:S03]  /*a8e0*/  SHFL.IDX PT, R14, R16, 0x7, 0x181f ;  /* 0x00f81f00100e7f89 */ /* 0x00032600000e0000 */
[----:B--2---:R-:W-:Y:S02]  /*a8f0*/  IMAD.X R3, RZ, RZ, R7, P1 ;  /* 0x000000ffff037224 */ /* 0x004fe400008e0607 */
[----:B------:R1:W2:Y:S04]  /*a900*/  SHFL.IDX PT, R7, R17, 0x7, 0x181f ;  /* 0x00f81f0011077f89 */ /* 0x0002a800000e0000 */
[----:B------:R3:W-:Y:S01]  /*a910*/  LDGSTS.E.BYPASS.LTC128B.128 [R0+0x2c00], desc[UR50][R2.64], !P0 ;  /* 0x02c0000002007fae */ /* 0x0007e2000c101d72 */
[----:B------:R-:W-:-:S02]  /*a920*/  ISETP.LT.OR P0, PT, R6, 0x61, P2 ;  /* 0x000000610600780c */ /* 0x000fc40001701670 */
[----:B---3--:R-:W-:-:S05]  /*a930*/  IADD3 R2, P1, R10, R5, RZ ;  /* 0x000000050a027210 */ /* 0x008fca0007f3e0ff */
[----:B0-----:R-:W-:-:S06]  /*a940*/  IMAD.X R3, RZ, RZ, R8, P1 ;  /* 0x000000ffff037224 */ /* 0x001fcc00008e0608 */
[----:B--2-4-:R1:W-:Y:S02]  /*a950*/  LDGSTS.E.BYPASS.LTC128B.128 [R0+0x3400], desc[UR50][R2.64], !P0 ;  /* 0x0340000002007fae */ /* 0x0143e4000c101d72 */
.L_x_12919:
[----:B------:R-:W-:Y:S02]  /*a960*/  ISETP.LT.OR P0, PT, R6, 0x71, P2 ;  /* 0x000000710600780c */ /* 0x000fe40001701670 */
[----:B-1----:R-:W-:-:S05]  /*a970*/  IADD3 R2, P1, R14, R5, RZ ;  /* 0x000000050e027210 */ /* 0x002fca0007f3e0ff */
[----:B------:R-:W-:-:S06]  /*a980*/  IMAD.X R3, RZ, RZ, R7, P1 ;  /* 0x000000ffff037224 */ /* 0x000fcc00008e0607 */
[----:B------:R-:W-:Y:S01]  /*a990*/  @!PT LDS RZ, [RZ] ;  /* 0x00000000fffff984 */ /* 0x000fe20000000800 */
[----:B------:R-:W-:Y:S01]  /*a9a0*/  @!PT LDS RZ, [RZ] ;  /* 0x00000000fffff984 */ /* 0x000fe20000000800 */
[----:B------:R-:W-:Y:S01]  /*a9b0*/  @!PT LDS RZ, [RZ] ;  /* 0x00000000fffff984 */ /* 0x000fe20000000800 */
[----:B------:R0:W-:Y:S01]  /*a9c0*/  LDGSTS.E.BYPASS.LTC128B.128 [R0+0x3c00], desc[UR50][R2.64], !P0 ;  /* 0x03c0000002007fae */ /* 0x0001e2000c101d72 */
[----:B------:R-:W-:Y:S01]  /*a9d0*/  PLOP3.LUT P0, PT, PT, PT, PT, 0x80, 0x0 ;  /* 0x000000000000781c */ /* 0x000fe20003f0f070 */
[----:B------:R-:W-:-:S12]  /*a9e0*/  NOP ;  /* 0x0000000000007918 */ /* 0x000fd80000000000 */
.L_x_12798:
        /* <DEDUP_REMOVED lines=11> */
.L_x_12799:
[----:B------:R-:W2:Y:S01]  /*aaa0*/  LDL.LU R2, [R1+0x8] ;  /* 0x0000080001027983 */ /* 0x000ea20000300800 */
[----:B------:R-:W-:Y:S01]  /*aab0*/  ULDC UR4, c[0x0][0xc34] ;  /* 0x00030d0000047ab9 */ /* 0x000fe20000000800 */
[----:B------:R0:W-:Y:S02]  /*aac0*/  SYNCS.ARRIVE.TRANS64.A1T0 RZ, [R4+URZ+0x16850], RZ ;  /* 0x016850ff04ff79a7 */ /* 0x0001e4000810003f */
[----:B------:R-:W3:Y:S01]  /*aad0*/  LDL.LU R0, [R1+0xc] ;  /* 0x00000c0001007983 */ /* 0x000ee20000300800 */
[----:B------:R-:W-:-:S05]  /*aae0*/  VIADD R22, R22, 0x1 ;  /* 0x0000000116167836 */ /* 0x000fca0000000000 */
[----:B------:R-:W-:-:S04]  /*aaf0*/  ISETP.NE.AND P0, PT, R22, 0x2, PT ;  /* 0x000000021600780c */ /* 0x000fc80003f05270 */
[----:B------:R-:W-:Y:S02]  /*ab00*/  SEL R3, RZ, 0x1, P0 ;  /* 0x00000001ff037807 */ /* 0x000fe40000000000 */
[----:B------:R-:W-:Y:S02]  /*ab10*/  SEL R22, R22, RZ, P0 ;  /* 0x000000ff16167207 */ /* 0x000fe40000000000 */
        /* <DEDUP_REMOVED lines=8> */
.L_x_12765:
[----:B------:R-:W0:Y:S01]  /*aba0*/  S2R R3, SR_CgaCtaId ;  /* 0x0000000000037919 */ /* 0x000e220000008800 */
[----:B------:R-:W-:Y:S01]  /*abb0*/  MOV R2, 0x400 ;  /* 0x0000040000027802 */ /* 0x000fe20000000f00 */
[----:B------:R-:W-:Y:S01]  /*abc0*/  BSSY B0, `(.L_x_12801) ;  /* 0x0000005000007945 */ /* 0x000fe20003800000 */
[----:B------:R-:W-:Y:S02]  /*abd0*/  SHF.L.U32 R0, R0, 0x1f, RZ ;  /* 0x0000001f00007819 */ /* 0x000fe400000006ff */
[----:B0-----:R-:W-:-:S04]  /*abe0*/  LEA R7, R3, R2, 0x18 ;  /* 0x0000000203077211 */ /* 0x001fc800078ec0ff */
[----:B------:R-:W0:Y:S02]  /*abf0*/  SYNCS.PHASECHK.TRANS64.TRYWAIT P0, [R7+URZ+0x16820], R0 ;  /* 0x01682000070075a7 */ /* 0x000e24000800017f */
[----:B0-----:R-:W-:Y:S05]  /*ac00*/  @!P0 BRA `(.L_x_12802) ;  /* 0x0000003c00208947 */ /* 0x001fea0003800000 */
.L_x_12920:
[----:B-1----:R-:W-:Y:S05]  /*ac10*/  BSYNC B0 ;  /* 0x0000000000007941 */ /* 0x002fea0003800000 */
.L_x_12801:
[----:B------:R-:W-:-:S03]  /*ac20*/  UMOV UR4, 0xffffffff ;  /* 0xffffffff00047882 */ /* 0x000fc60000000000 */
[----:B------:R-:W-:Y:S05]  /*ac30*/  BRA.DIV UR4, `(.L_x_12803) ;  /* 0x0000003e04287947 */ /* 0x000fea000b800000 */
[----:B0-----:R-:W0:Y:S02]  /*ac40*/  S2R R0, SR_TID.X ;  /* 0x0000000000007919 */ /* 0x001e240000002100 */
[----:B0-----:R-:W-:-:S04]  /*ac50*/  SHF.R.U32.HI R0, RZ, 0x5, R0 ;  /* 0x00000005ff007819 */ /* 0x001fc80000011600 */
[----:B------:R-:W-:-:S05]  /*ac60*/  LOP3.LUT R0, R0, 0x3, RZ, 0xc0, !PT ;  /* 0x0000000300007812 */ /* 0x000fca00078ec0ff */
[----:B------:R0:W1:Y:S02]  /*ac70*/  SHFL.IDX PT, R14, R0, RZ, 0x1f ;  /* 0x00001fff000e7589 */ /* 0x00006400000e0000 */
.L_x_12923:
[----:B-1----:R-:W-:Y:S01]  /*ac80*/  ISETP.NE.AND P0, PT, R14, RZ, PT ;  /* 0x000000ff0e00720c */ /* 0x002fe20003f05270 */
[----:B------:R-:W-:-:S12]  /*ac90*/  BSSY B0, `(.L_x_12804) ;  /* 0x0000024000007945 */ /* 0x000fd80003800000 */
[----:B------:R-:W-:Y:S05]  /*aca0*/  @P0 BRA `(.L_x_12805) ;  /* 0x0000000000880947 */ /* 0x000fea0003800000 */
[----:B------:R-:W-:-:S03]  /*acb0*/  UMOV UR4, 0xffffffff ;  /* 0xffffffff00047882 */ /* 0x000fc60000000000 */
[----:B------:R-:W-:Y:S05]  /*acc0*/  BRA.DIV UR4, `(.L_x_12806) ;  /* 0x0000003e04387947 */ /* 0x000fea000b800000 */
[----:B------:R-:W-:-:S13]  /*acd0*/  ELECT P6, URZ, PT ;  /* 0x00000000003f782f */ /* 0x000fda00038c0000 */
.L_x_12926:
[----:B------:R-:W-:Y:S05]  /*ace0*/  @!P6 BRA `(.L_x_12805) ;  /* 0x000000000078e947 */ /* 0x000fea0003800000 */
[----:B------:R-:W-:-:S06]  /*acf0*/  ULOP3.LUT UR4, UR39, 0x2, URZ, 0xfc, !UPT ;  /* 0x0000000227047892 */ /* 0x000fcc000f8efc3f */
[----:B0-----:R-:W-:-:S04]  /*ad00*/  MOV R0, UR4 ;  /* 0x0000000400007c02 */ /* 0x001fc80008000f00 */
[----:B------:R-:W-:-:S13]  /*ad10*/  ISETP.NE.AND P0, PT, R0, 0x3, PT ;  /* 0x000000030000780c */ /* 0x000fda0003f05270 */
[----:B------:R-:W-:Y:S05]  /*ad20*/  @!P0 BRA `(.L_x_12807) ;  /* 0x0000000000048947 */ /* 0x000fea0003800000 */
[----:B------:R-:W-:Y:S01]  /*ad30*/  BPT.TRAP 0x1 ;  /* 0x000000040000795c */ /* 0x000fe20000300000 */
.L_x_12807:
[----:B------:R-:W-:Y:S01]  /*ad40*/  IMAD R5, R22, 0x8, R7 ;  /* 0x0000000816057824 */ /* 0x000fe200078e0207 */
[----:B------:R-:W-:Y:S01]  /*ad50*/  SHF.L.U32 R0, R24, 0x1f, RZ ;  /* 0x0000001f18007819 */ /* 0x000fe200000006ff */
[----:B------:R-:W-:-:S03]  /*ad60*/  VIADD R22, R22, 0x1 ;  /* 0x0000000116167836 */ /* 0x000fc60000000000 */
[----:B------:R-:W0:Y:S02]  /*ad70*/  SYNCS.PHASECHK.TRANS64.TRYWAIT P1, [R5+URZ+0x16840], R0 ;  /* 0x01684000050075a7 */ /* 0x000e24000802017f */
[----:B------:R-:W-:-:S04]  /*ad80*/  ISETP.NE.AND P2, PT, R22, 0x2, PT ;  /* 0x000000021600780c */ /* 0x000fc80003f45270 */
[----:B------:R-:W-:Y:S01]  /*ad90*/  SEL R3, RZ, 0x1, P2 ;  /* 0x00000001ff037807 */ /* 0x000fe20001000000 */
[----:B0-----:R-:W-:Y:S08]  /*ada0*/  @!P1 BRA `(.L_x_12808) ;  /* 0x0000003c00209947 */ /* 0x001ff00003800000 */
.L_x_12927:
[----:B------:R-:W-:Y:S02]  /*adb0*/  SEL R22, R22, RZ, P2 ;  /* 0x000000ff16167207 */ /* 0x000fe40001000000 */
[----:B------:R-:W-:Y:S01]  /*adc0*/  LOP3.LUT R2, R24, R3, RZ, 0x3c, !PT ;  /* 0x0000000318027212 */ /* 0x000fe200078e3cff */
[----:B------:R-:W-:Y:S06]  /*add0*/  @!P0 BRA `(.L_x_12809) ;  /* 0x0000000000048947 */ /* 0x000fec0003800000 */
[----:B------:R-:W-:Y:S01]  /*ade0*/  BPT.TRAP 0x1 ;  /* 0x000000040000795c */ /* 0x000fe20000300000 */
.L_x_12809:
[----:B------:R-:W-:Y:S01]  /*adf0*/  IMAD R3, R22, 0x8, R7 ;  /* 0x0000000816037824 */ /* 0x000fe200078e0207 */
[----:B------:R-:W-:-:S04]  /*ae00*/  SHF.L.U32 R2, R2, 0x1f, RZ ;  /* 0x0000001f02027819 */ /* 0x000fc800000006ff */
[----:B------:R-:W1:Y:S02]  /*ae10*/  SYNCS.PHASECHK.TRANS64.TRYWAIT P1, [R3+URZ+0x16840], R2 ;  /* 0x01684002030075a7 */ /* 0x000e64000802017f */
[----:B-1----:R-:W-:Y:S05]  /*ae20*/  @!P1 BRA `(.L_x_12810) ;  /* 0x0000003c00149947 */ /* 0x002fea0003800000 */
.L_x_12928:
[----:B------:R-:W-:Y:S05]  /*ae30*/  @!P0 BRA `(.L_x_12811) ;  /* 0x0000000000048947 */ /* 0x000fea0003800000 */
[----:B------:R-:W-:Y:S01]  /*ae40*/  BPT.TRAP 0x1 ;  /* 0x000000040000795c */ /* 0x000fe20000300000 */
.L_x_12811:
[----:B------:R-:W2:Y:S02]  /*ae50*/  SYNCS.PHASECHK.TRANS64.TRYWAIT P1, [R5+URZ+0x16860], R0 ;  /* 0x01686000050075a7 */ /* 0x000ea4000802017f */
[----:B--2---:R-:W-:Y:S05]  /*ae60*/  @!P1 BRA `(.L_x_12812) ;  /* 0x0000003c00189947 */ /* 0x004fea0003800000 */
.L_x_12929:
[----:B------:R-:W-:Y:S05]  /*ae70*/  @!P0 BRA `(.L_x_12813) ;  /* 0x0000000000048947 */ /* 0x000fea0003800000 */
[----:B------:R-:W-:Y:S01]  /*ae80*/  BPT.TRAP 0x1 ;  /* 0x000000040000795c */ /* 0x000fe20000300000 */
.L_x_12813:
[----:B---3--:R3:W4:Y:S02]  /*ae90*/  SYNCS.PHASECHK.TRANS64.TRYWAIT P0, [R3+URZ+0x16860], R2 ;  /* 0x01686002030075a7 */ /* 0x008724000800017f */
[----:B----4-:R-:W-:Y:S05]  /*aea0*/  @!P0 NANOSLEEP.SYNCS 0x989680 ;  /* 0x009896800000895d */ /* 0x010fea0003900000 */
[----:B------:R-:W4:Y:S02]  /*aeb0*/  @!P0 SYNCS.PHASECHK.TRANS64 P0, [R3+URZ+0x16860], R2 ;  /* 0x01686002030085a7 */ /* 0x000f24000800007f */
[----:B----4-:R-:W-:Y:S05]  /*aec0*/  @!P0 BRA `(.L_x_12813) ;  /* 0xfffffffc00f08947 */ /* 0x010fea000383ffff */
.L_x_12805:
[----:B------:R-:W-:Y:S05]  /*aed0*/  BSYNC B0 ;  /* 0x0000000000007941 */ /* 0x000fea0003800000 */
.L_x_12804:
[----:B------:R-:W-:Y:S05]  /*aee0*/  EXIT ;  /* 0x000000000000794d */ /* 0x000fea0003800000 */
.L_x_12741:
[----:B0-----:R-:W-:-:S04]  /*aef0*/  MOV R3, UR44 ;  /* 0x0000002c00037c02 */ /* 0x001fc80008000f00 */
[----:B------:R0:W1:Y:S03]  /*af00*/  SYNCS.PHASECHK.TRANS64.TRYWAIT P1, [R3+URZ+0x16800], R0 ;  /* 0x01680000030075a7 */ /* 0x000066000802017f */
[----:B-1----:R-:W-:Y:S05]  /*af10*/  @!P1 NANOSLEEP.SYNCS 0x989680 ;  /* 0x009896800000995d */ /* 0x002fea0003900000 */
[----:B------:R-:W1:Y:S02]  /*af20*/  @!P1 SYNCS.PHASECHK.TRANS64 P1, [R3+URZ+0x16800], R0 ;  /* 0x01680000030095a7 */ /* 0x000e64000802007f */
[----:B-1----:R-:W-:Y:S05]  /*af30*/  @!P1 BRA `(.L_x_12741) ;  /* 0xfffffffc00ec9947 */ /* 0x002fea000383ffff */
[----:B------:R-:W-:Y:S05]  /*af40*/  BRA `(.L_x_12814) ;  /* 0xffffff60004c7947 */ /* 0x000fea000383ffff */
.L_x_12745:
[----:B-1----:R1:W2:Y:S02]  /*af50*/  SYNCS.PHASECHK.TRANS64.TRYWAIT P1, [R0+URZ+0x16830], R3 ;  /* 0x01683003000075a7 */ /* 0x0022a4000802017f */
[----:B--2---:R-:W-:Y:S05]  /*af60*/  @!P1 NANOSLEEP.SYNCS 0x989680 ;  /* 0x009896800000995d */ /* 0x004fea0003900000 */
[----:B------:R-:W2:Y:S02]  /*af70*/  @!P1 SYNCS.PHASECHK.TRANS64 P1, [R0+URZ+0x16830], R3 ;  /* 0x01683003000095a7 */ /* 0x000ea4000802007f */
[----:B--2---:R-:W-:Y:S05]  /*af80*/  @!P1 BRA `(.L_x_12745) ;  /* 0xfffffffc00f09947 */ /* 0x004fea000383ffff */
[----:B------:R-:W-:Y:S05]  /*af90*/  BRA `(.L_x_12744) ;  /* 0xffffff60006c7947 */ /* 0x000fea000383ffff */
.L_x_12751:
[----:B-1----:R-:W-:-:S04]  /*afa0*/  IMAD.U32 R7, RZ, RZ, UR6 ;  /* 0x00000006ff077e24 */ /* 0x002fc8000f8e00ff */
[----:B------:R1:W2:Y:S03]  /*afb0*/  SYNCS.PHASECHK.TRANS64.TRYWAIT P1, [R7+URZ+0x16830], R6 ;  /* 0x01683006070075a7 */ /* 0x0002a6000802017f */
[----:B--2---:R-:W-:Y:S05]  /*afc0*/  @!P1 NANOSLEEP.SYNCS 0x989680 ;  /* 0x009896800000995d */ /* 0x004fea0003900000 */
[----:B------:R-:W2:Y:S02]  /*afd0*/  @!P1 SYNCS.PHASECHK.TRANS64 P1, [R7+URZ+0x16830], R6 ;  /* 0x01683006070095a7 */ /* 0x000ea4000802007f */
[----:B--2---:R-:W-:Y:S05]  /*afe0*/  @!P1 BRA `(.L_x_12751) ;  /* 0xfffffffc00ec9947 */ /* 0x004fea000383ffff */
[----:B------:R-:W-:Y:S05]  /*aff0*/  BRA `(.L_x_12748) ;  /* 0xffffff8800647947 */ /* 0x000fea000383ffff */
.L_x_12755:
[----:B-1----:R-:W-:-:S04]  /*b000*/  IMAD.U32 R7, RZ, RZ, UR6 ;  /* 0x00000006ff077e24 */ /* 0x002fc8000f8e00ff */
[----:B------:R1:W2:Y:S03]  /*b010*/  SYNCS.PHASECHK.TRANS64.TRYWAIT P1, [R7+URZ+0x16850], R6 ;  /* 0x01685006070075a7 */ /* 0x0002a6000802017f */
[----:B--2---:R-:W-:Y:S05]  /*b020*/  @!P1 NANOSLEEP.SYNCS 0x989680 ;  /* 0x009896800000995d */ /* 0x004fea0003900000 */
[----:B------:R-:W2:Y:S02]  /*b030*/  @!P1 SYNCS.PHASECHK.TRANS64 P1, [R7+URZ+0x16850], R6 ;  /* 0x01685006070095a7 */ /* 0x000ea4000802007f */
[----:B--2---:R-:W-:Y:S05]  /*b040*/  @!P1 BRA `(.L_x_12755) ;  /* 0xfffffffc00ec9947 */ /* 0x004fea000383ffff */
[----:B------:R-:W-:Y:S05]  /*b050*/  BRA `(.L_x_12752) ;  /* 0xffffff8800e07947 */ /* 0x000fea000383ffff */
.L_x_12762:
[----:B-1----:R-:W-:-:S04]  /*b060*/  IMAD.U32 R7, RZ, RZ, UR4 ;  /* 0x00000004ff077e24 */ /* 0x002fc8000f8e00ff */
[----:B------:R1:W2:Y:S03]  /*b070*/  SYNCS.PHASECHK.TRANS64.TRYWAIT P1, [R7+URZ+0x16850], R0 ;  /* 0x01685000070075a7 */ /* 0x0002a6000802017f */
[----:B--2---:R-:W-:Y:S05]  /*b080*/  @!P1 NANOSLEEP.SYNCS 0x989680 ;  /* 0x009896800000995d */ /* 0x004fea0003900000 */
[----:B------:R-:W2:Y:S02]  /*b090*/  @!P1 SYNCS.PHASECHK.TRANS64 P1, [R7+URZ+0x16850], R0 ;  /* 0x01685000070095a7 */ /* 0x000ea4000802007f */
[----:B--2---:R-:W-:Y:S05]  /*b0a0*/  @!P1 BRA `(.L_x_12762) ;  /* 0xfffffffc00ec9947 */ /* 0x004fea000383ffff */
[----:B------:R-:W-:Y:S05]  /*b0b0*/  BRA `(.L_x_12761) ;  /* 0xffffffac00507947 */ /* 0x000fea000383ffff */
.L_x_12769:
        /* <DEDUP_REMOVED lines=11> */
.L_x_12816:
[----:B------:R-:W-:Y:S05]  /*b170*/  BSYNC B0 ;  /* 0x0000000000007941 */ /* 0x000fea0003800000 */
.L_x_12815:
[----:B------:R-:W-:Y:S05]  /*b180*/  BRA `(.L_x_12817) ;  /* 0xffffffcc00107947 */ /* 0x000fea000383ffff */
.L_x_12772:
[----:B0-----:R0:W1:Y:S02]  /*b190*/  SYNCS.PHASECHK.TRANS64.TRYWAIT P0, [R0+URZ+0x16840], R2 ;  /* 0x01684002000075a7 */ /* 0x001064000800017f */
[----:B-1----:R-:W-:Y:S05]  /*b1a0*/  @!P0 NANOSLEEP.SYNCS 0x989680 ;  /* 0x009896800000895d */ /* 0x002fea0003900000 */
[----:B------:R-:W1:Y:S02]  /*b1b0*/  @!P0 SYNCS.PHASECHK.TRANS64 P0, [R0+URZ+0x16840], R2 ;  /* 0x01684002000085a7 */ /* 0x000e64000800007f */
[----:B-1----:R-:W-:Y:S05]  /*b1c0*/  @!P0 BRA `(.L_x_12772) ;  /* 0xfffffffc00f08947 */ /* 0x002fea000383ffff */
[----:B------:R-:W-:Y:S05]  /*b1d0*/  BRA `(.L_x_12818) ;  /* 0xffffffcc006c7947 */ /* 0x000fea000383ffff */
.L_x_12773:
        /* <DEDUP_REMOVED lines=8> */
.L_x_12820:
[----:B------:R-:W-:Y:S05]  /*b260*/  BSYNC B0 ;  /* 0x0000000000007941 */ /* 0x000fea0003800000 */
.L_x_12819:
        /* <DEDUP_REMOVED lines=9> */
.L_x_12821:
[----:B------:R-:W-:Y:S01]  /*b300*/  @P1 LEA R7, R6, UR38, 0x1 ;  /* 0x0000002606071c11 */ /* 0x000fe2000f8e08ff */
[----:B------:R-:W-:Y:S01]  /*b310*/  IMAD.MOV.U32 R13, RZ, RZ, R5 ;  /* 0x000000ffff0d7224 */ /* 0x000fe200078e0005 */
[----:B------:R-:W-:Y:S01]  /*b320*/  MOV R12, 0x1 ;  /* 0x00000001000c7802 */ /* 0x000fe20000000f00 */
[----:B------:R-:W-:-:S07]  /*b330*/  IMAD.MOV.U32 R3, RZ, RZ, R14 ;  /* 0x000000ffff037224 */ /* 0x000fce00078e000e */
[----:B------:R-:W-:Y:S05]  /*b340*/  WARPSYNC.COLLECTIVE R15, `(.L_x_12822) ;  /* 0x000000000f087348 */ /* 0x000fea0003c00000 */
[----:B------:R0:W1:Y:S02]  /*b350*/  SHFL.IDX P6, R14, R13, R12, R11 ;  /* 0x0000000c0d0e7389 */ /* 0x00006400000c000b */
[----:B01----:R-:W-:Y:S01]  /*b360*/  ENDCOLLECTIVE ;  /* 0x000000000000791b */ /* 0x003fe20003800000 */
.L_x_12822:
        /* <DEDUP_REMOVED lines=9> */
[----:B------:R0:W-:Y:S01]  /*b400*/  @P1 LDGSTS.E.BYPASS.LTC128B.128 [R7+0xe400], desc[UR50][R2.64], !P2 ;  /* 0x0e40000002071fae */ /* 0x0001e2000d101d72 */
[----:B------:R-:W-:Y:S01]  /*b410*/  ISETP.GE.AND P1, PT, R9, 0x11, PT ;  /* 0x000000110900780c */ /* 0x000fe20003f26270 */
[----:B0-----:R-:W-:-:S12]  /*b420*/  IMAD.MOV.U32 R2, RZ, RZ, R14 ;  /* 0x000000ffff027224 */ /* 0x001fd800078e000e */
[----:B------:R-:W-:Y:S05]  /*b430*/  WARPSYNC.COLLECTIVE R15, `(.L_x_12823) ;  /* 0x000000000f087348 */ /* 0x000fea0003c00000 */
[----:B------:R0:W1:Y:S02]  /*b440*/  SHFL.IDX P6, R14, R13, R12, R11 ;  /* 0x0000000c0d0e7389 */ /* 0x00006400000c000b */
[----:B01----:R-:W-:Y:S01]  /*b450*/  ENDCOLLECTIVE ;  /* 0x000000000000791b */ /* 0x003fe20003800000 */
.L_x_12823:
[----:B------:R-:W-:Y:S01]  /*b460*/  @P1 LEA R7, R6, UR38, 0x1 ;  /* 0x0000002606071c11 */ /* 0x000fe2000f8e08ff */
[----:B------:R-:W-:Y:S02]  /*b470*/  IMAD.MOV.U32 R13, RZ, RZ, R5 ;  /* 0x000000ffff0d7224 */ /* 0x000fe400078e0005 */
[----:B------:R-:W-:Y:S02]  /*b480*/  IMAD.MOV.U32 R12, RZ, RZ, 0x2 ;  /* 0x00000002ff0c7424 */ /* 0x000fe400078e00ff */
[----:B------:R-:W-:-:S07]  /*b490*/  IMAD.MOV.U32 R3, RZ, RZ, R14 ;  /* 0x000000ffff037224 */ /* 0x000fce00078e000e */
[----:B------:R-:W-:Y:S05]  /*b4a0*/  WARPSYNC.COLLECTIVE R15, `(.L_x_12824) ;  /* 0x000000000f087348 */ /* 0x000fea0003c00000 */
[----:B------:R0:W1:Y:S02]  /*b4b0*/  SHFL.IDX P6, R14, R13, R12, R11 ;  /* 0x0000000c0d0e7389 */ /* 0x00006400000c000b */
[----:B01----:R-:W-:Y:S01]  /*b4c0*/  ENDCOLLECTIVE ;  /* 0x000000000000791b */ /* 0x003fe20003800000 */
.L_x_12824:
        /* <DEDUP_REMOVED lines=15> */
.L_x_12825:
[----:B------:R-:W-:Y:S01]  /*b5c0*/  @P1 LEA R7, R6, UR38, 0x1 ;  /* 0x0000002606071c11 */ /* 0x000fe2000f8e08ff */
[----:B------:R-:W-:Y:S01]  /*b5d0*/  IMAD.MOV.U32 R13, RZ, RZ, R5 ;  /* 0x000000ffff0d7224 */ /* 0x000fe200078e0005 */
[----:B------:R-:W-:Y:S01]  /*b5e0*/  MOV R12, 0x3 ;  /* 0x00000003000c7802 */ /* 0x000fe20000000f00 */
[----:B------:R-:W-:-:S07]  /*b5f0*/  IMAD.MOV.U32 R3, RZ, RZ, R14 ;  /* 0x000000ffff037224 */ /* 0x000fce00078e000e */
[----:B------:R-:W-:Y:S05]  /*b600*/  WARPSYNC.COLLECTIVE R15, `(.L_x_12826) ;  /* 0x000000000f087348 */ /* 0x000fea0003c00000 */
[----:B------:R0:W1:Y:S02]  /*b610*/  SHFL.IDX P6, R14, R13, R12, R11 ;  /* 0x0000000c0d0e7389 */ /* 0x00006400000c000b */
[----:B01----:R-:W-:Y:S01]  /*b620*/  ENDCOLLECTIVE ;  /* 0x000000000000791b */ /* 0x003fe20003800000 */
.L_x_12826:
        /* <DEDUP_REMOVED lines=15> */
.L_x_12827:
[----:B------:R-:W-:Y:S01]  /*b720*/  @P1 LEA R7, R6, UR38, 0x1 ;  /* 0x0000002606071c11 */ /* 0x000fe2000f8e08ff */
[----:B------:R-:W-:Y:S02]  /*b730*/  IMAD.MOV.U32 R13, RZ, RZ, R5 ;  /* 0x000000ffff0d7224 */ /* 0x000fe400078e0005 */
[----:B------:R-:W-:Y:S02]  /*b740*/  IMAD.MOV.U32 R12, RZ, RZ, 0x4 ;  /* 0x00000004ff0c7424 */ /* 0x000fe400078e00ff */
[----:B------:R-:W-:-:S07]  /*b750*/  IMAD.MOV.U32 R3, RZ, RZ, R14 ;  /* 0x000000ffff037224 */ /* 0x000fce00078e000e */
[----:B------:R-:W-:Y:S05]  /*b760*/  WARPSYNC.COLLECTIVE R15, `(.L_x_12828) ;  /* 0x000000000f087348 */ /* 0x000fea0003c00000 */
[----:B------:R0:W1:Y:S02]  /*b770*/  SHFL.IDX P6, R14, R13, R12, R11 ;  /* 0x0000000c0d0e7389 */ /* 0x00006400000c000b */
[----:B01----:R-:W-:Y:S01]  /*b780*/  ENDCOLLECTIVE ;  /* 0x000000000000791b */ /* 0x003fe20003800000 */
.L_x_12828:
        /* <DEDUP_REMOVED lines=15> */
.L_x_12829:
[----:B------:R-:W-:Y:S01]  /*b880*/  @P1 LEA R7, R6, UR38, 0x1 ;  /* 0x0000002606071c11 */ /* 0x000fe2000f8e08ff */
[----:B------:R-:W-:Y:S01]  /*b890*/  IMAD.MOV.U32 R13, RZ, RZ, R5 ;  /* 0x000000ffff0d7224 */ /* 0x000fe200078e0005 */
[----:B------:R-:W-:Y:S01]  /*b8a0*/  MOV R12, 0x5 ;  /* 0x00000005000c7802 */ /* 0x000fe20000000f00 */
[----:B------:R-:W-:-:S07]  /*b8b0*/  IMAD.MOV.U32 R3, RZ, RZ, R14 ;  /* 0x000000ffff037224 */ /* 0x000fce00078e000e */
[----:B------:R-:W-:Y:S05]  /*b8c0*/  WARPSYNC.COLLECTIVE R15, `(.L_x_12830) ;  /* 0x000000000f087348 */ /* 0x000fea0003c00000 */
[----:B------:R0:W1:Y:S02]  /*b8d0*/  SHFL.IDX P6, R14, R13, R12, R11 ;  /* 0x0000000c0d0e7389 */ /* 0x00006400000c000b */
[----:B01----:R-:W-:Y:S01]  /*b8e0*/  ENDCOLLECTIVE ;  /* 0x000000000000791b */ /* 0x003fe20003800000 */
.L_x_12830:
        /* <DEDUP_REMOVED lines=15> */
.L_x_12831:
[----:B------:R-:W-:Y:S01]  /*b9e0*/  @P1 LEA R7, R6, UR38, 0x1 ;  /* 0x0000002606071c11 */ /* 0x000fe2000f8e08ff */
[----:B------:R-:W-:Y:S02]  /*b9f0*/  IMAD.MOV.U32 R13, RZ, RZ, R5 ;  /* 0x000000ffff0d7224 */ /* 0x000fe400078e0005 */
[----:B------:R-:W-:Y:S02]  /*ba00*/  IMAD.MOV.U32 R12, RZ, RZ, 0x6 ;  /* 0x00000006ff0c7424 */ /* 0x000fe400078e00ff */
[----:B------:R-:W-:-:S07]  /*ba10*/  IMAD.MOV.U32 R3, RZ, RZ, R14 ;  /* 0x000000ffff037224 */ /* 0x000fce00078e000e */
[----:B------:R-:W-:Y:S05]  /*ba20*/  WARPSYNC.COLLECTIVE R15, `(.L_x_12832) ;  /* 0x000000000f087348 */ /* 0x000fea0003c00000 */
[----:B------:R0:W1:Y:S02]  /*ba30*/  SHFL.IDX P6, R14, R13, R12, R11 ;  /* 0x0000000c0d0e7389 */ /* 0x00006400000c000b */
[----:B01----:R-:W-:Y:S01]  /*ba40*/  ENDCOLLECTIVE ;  /* 0x000000000000791b */ /* 0x003fe20003800000 */
.L_x_12832:
        /* <DEDUP_REMOVED lines=15> */
.L_x_12833:
[----:B------:R-:W-:Y:S01]  /*bb40*/  @P1 LEA R7, R6, UR38, 0x1 ;  /* 0x0000002606071c11 */ /* 0x000fe2000f8e08ff */
[----:B------:R-:W-:Y:S01]  /*bb50*/  IMAD.MOV.U32 R13, RZ, RZ, R5 ;  /* 0x000000ffff0d7224 */ /* 0x000fe200078e0005 */
[----:B------:R-:W-:Y:S01]  /*bb60*/  MOV R12, 0x7 ;  /* 0x00000007000c7802 */ /* 0x000fe20000000f00 */
[----:B------:R-:W-:-:S07]  /*bb70*/  IMAD.MOV.U32 R3, RZ, RZ, R14 ;  /* 0x000000ffff037224 */ /* 0x000fce00078e000e */
[----:B------:R-:W-:Y:S05]  /*bb80*/  WARPSYNC.COLLECTIVE R15, `(.L_x_12834) ;  /* 0x000000000f087348 */ /* 0x000fea0003c00000 */
[----:B------:R0:W1:Y:S02]  /*bb90*/  SHFL.IDX P6, R14, R13, R12, R11 ;  /* 0x0000000c0d0e7389 */ /* 0x00006400000c000b */
[----:B01----:R-:W-:Y:S01]  /*bba0*/  ENDCOLLECTIVE ;  /* 0x000000000000791b */ /* 0x003fe20003800000 */
.L_x_12834:
        /* <DEDUP_REMOVED lines=14> */
.L_x_12835:
[----:B------:R-:W-:Y:S05]  /*bc90*/  BRA `(.L_x_12836) ;  /* 0xffffffc800587947 */ /* 0x000fea000383ffff */
.L_x_12777:
        /* <DEDUP_REMOVED lines=8> */
.L_x_12837:
[C---:B------:R-:W-:Y:S01]  /*bd20*/  VIADD R8, R0.reuse, 0x10 ;  /* 0x0000001000087836 */ /* 0x040fe20000000000 */
[----:B------:R-:W-:Y:S02]  /*bd30*/  ISETP.GE.AND P1, PT, R0, UR37, PT ;  /* 0x0000002500007c0c */ /* 0x000fe4000bf26270 */
[----:B------:R-:W-:Y:S01]  /*bd40*/  MOV R13, R5 ;  /* 0x00000005000d7202 */ /* 0x000fe20000000f00 */
[----:B------:R-:W-:-:S10]  /*bd50*/  IMAD.MOV.U32 R2, RZ, RZ, R14 ;  /* 0x000000ffff027224 */ /* 0x000fd400078e000e */
[----:B------:R-:W-:Y:S05]  /*bd60*/  WARPSYNC.COLLECTIVE R15, `(.L_x_12838) ;  /* 0x000000000f087348 */ /* 0x000fea0003c00000 */
[----:B------:R0:W1:Y:S02]  /*bd70*/  SHFL.IDX P6, R14, R13, R12, R11 ;  /* 0x0000000c0d0e7389 */ /* 0x00006400000c000b */
[----:B01----:R-:W-:Y:S01]  /*bd80*/  ENDCOLLECTIVE ;  /* 0x000000000000791b */ /* 0x003fe20003800000 */
.L_x_12838:
[----:B------:R-:W-:Y:S01]  /*bd90*/  MOV R13, R4 ;  /* 0x00000004000d7202 */ /* 0x000fe20000000f00 */
[----:B------:R-:W-:Y:S02]  /*bda0*/  IMAD.MOV.U32 R12, RZ, RZ, 0x1 ;  /* 0x00000001ff0c7424 */ /* 0x000fe400078e00ff */
[----:B------:R-:W-:-:S07]  /*bdb0*/  IMAD.MOV.U32 R3, RZ, RZ, R14 ;  /* 0x000000ffff037224 */ /* 0x000fce00078e000e */
[----:B------:R-:W-:Y:S05]  /*bdc0*/  WARPSYNC.COLLECTIVE R15, `(.L_x_12839) ;  /* 0x000000000f087348 */ /* 0x000fea0003c00000 */
[----:B------:R0:W1:Y:S02]  /*bdd0*/  SHFL.IDX P6, R14, R13, R12, R11 ;  /* 0x0000000c0d0e7389 */ /* 0x00006400000c000b */
[----:B01----:R-:W-:Y:S01]  /*bde0*/  ENDCOLLECTIVE ;  /* 0x000000000000791b */ /* 0x003fe20003800000 */
.L_x_12839:
[----:B------:R-:W-:-:S05]  /*bdf0*/  @!P1 LEA R3, P0, R20, R3, 0x1 ;  /* 0x0000000314039211 */ /* 0x000fca00078008ff */
[----:B------:R-:W-:Y:S01]  /*be00*/  @!P1 IMAD.X R2, RZ, RZ, R2, P0 ;  /* 0x000000ffff029224 */ /* 0x000fe200000e0602 */
[----:B------:R-:W-:Y:S01]  /*be10*/  ISETP.GE.AND P0, PT, R8, UR37, PT ;  /* 0x0000002508007c0c */ /* 0x000fe2000bf06270 */
[----:B------:R-:W-:-:S03]  /*be20*/  VIADD R8, R0, 0x20 ;  /* 0x0000002000087836 */ /* 0x000fc60000000000 */
[----:B------:R-:W-:Y:S01]  /*be30*/  @!P1 LOP3.LUT R3, R3, R2, RZ, 0x3c, !PT ;  /* 0x0000000203039212 */ /* 0x000fe200078e3cff */
[----:B------:R-:W-:-:S03]  /*be40*/  IMAD.MOV.U32 R13, RZ, RZ, R5 ;  /* 0x000000ffff0d7224 */ /* 0x000fc600078e0005 */
[----:B------:R-:W-:-:S04]  /*be50*/  @!P1 LOP3.LUT R2, R3, R2, RZ, 0x3c, !PT ;  /* 0x0000000203029212 */ /* 0x000fc800078e3cff */
[----:B------:R-:W-:-:S05]  /*be60*/  @!P1 LOP3.LUT R3, R3, R2, RZ, 0x3c, !PT ;  /* 0x0000000203039212 */ /* 0x000fca00078e3cff */
[----:B------:R-:W-:Y:S01]  /*be70*/  @!PT LDS RZ, [RZ] ;  /* 0x00000000fffff984 */ /* 0x000fe20000000800 */
[----:B------:R-:W-:Y:S01]  /*be80*/  @!PT LDS RZ, [RZ] ;  /* 0x00000000fffff984 */ /* 0x000fe20000000800 */
[----:B------:R-:W-:Y:S01]  /*be90*/  @!PT LDS RZ, [RZ] ;  /* 0x00000000fffff984 */ /* 0x000fe20000000800 */
[----:B------:R0:W-:Y:S02]  /*bea0*/  @!P1 LDGSTS.E.BYPASS.LTC128B.128 [R18+0x8400], desc[UR50][R2.64], !P5 ;  /* 0x0840000002129fae */ /* 0x0001e4000e901d72 */
[----:B0-----:R-:W-:-:S07]  /*beb0*/  IMAD.MOV.U32 R2, RZ, RZ, R14 ;  /* 0x000000ffff027224 */ /* 0x001fce00078e000e */
[----:B------:R-:W-:Y:S05]  /*bec0*/  WARPSYNC.COLLECTIVE R15, `(.L_x_12840) ;  /* 0x000000000f087348 */ /* 0x000fea0003c00000 */
[----:B------:R0:W1:Y:S02]  /*bed0*/  SHFL.IDX P6, R14, R13, R12, R11 ;  /* 0x0000000c0d0e7389 */ /* 0x00006400000c000b */
[----:B01----:R-:W-:Y:S01]  /*bee0*/  ENDCOLLECTIVE ;  /* 0x000000000000791b */ /* 0x003fe20003800000 */
.L_x_12840:
[----:B------:R-:W-:Y:S01]  /*bef0*/  IMAD.MOV.U32 R13, RZ, RZ, R4 ;  /* 0x000000ffff0d7224 */ /* 0x000fe200078e0004 */
[----:B------:R-:W-:Y:S02]  /*bf00*/  MOV R12, 0x2 ;  /* 0x00000002000c7802 */ /* 0x000fe40000000f00 */
[----:B------:R-:W-:-:S07]  /*bf10*/  MOV R3, R14 ;  /* 0x0000000e00037202 */ /* 0x000fce0000000f00 */
[----:B------:R-:W-:Y:S05]  /*bf20*/  WARPSYNC.COLLECTIVE R15, `(.L_x_12841) ;  /* 0x000000000f087348 */ /* 0x000fea0003c00000 */
[----:B------:R0:W1:Y:S02]  /*bf30*/  SHFL.IDX P6, R14, R13, R12, R11 ;  /* 0x0000000c0d0e7389 */ /* 0x00006400000c000b */
[----:B01----:R-:W-:Y:S01]  /*bf40*/  ENDCOLLECTIVE ;  /* 0x000000000000791b */ /* 0x003fe20003800000 */
.L_x_12841:
        /* <DEDUP_REMOVED lines=9> */
[----:B------:R0:W-:Y:S01]  /*bfe0*/  @!P0 LDGSTS.E.BYPASS.LTC128B.128 [R18+0x8c00], desc[UR50][R2.64], !P5 ;  /* 0x08c0000002128fae */ /* 0x0001e2000e901d72 */
[----:B------:R-:W-:Y:S01]  /*bff0*/  ISETP.GE.AND P0, PT, R8, UR37, PT ;  /* 0x0000002508007c0c */ /* 0x000fe2000bf06270 */
[----:B------:R-:W-:Y:S02]  /*c000*/  VIADD R8, R0, 0x30 ;  /* 0x0000003000087836 */ /* 0x000fe40000000000 */
[----:B0-----:R-:W-:-:S10]  /*c010*/  IMAD.MOV.U32 R2, RZ, RZ, R14 ;  /* 0x000000ffff027224 */ /* 0x001fd400078e000e */
[----:B------:R-:W-:Y:S05]  /*c020*/  WARPSYNC.COLLECTIVE R15, `(.L_x_12842) ;  /* 0x000000000f087348 */ /* 0x000fea0003c00000 */
[----:B------:R0:W1:Y:S02]  /*c030*/  SHFL.IDX P6, R14, R13, R12, R11 ;  /* 0x0000000c0d0e7389 */ /* 0x00006400000c000b */
[----:B01----:R-:W-:Y:S01]  /*c040*/  ENDCOLLECTIVE ;  /* 0x000000000000791b */ /* 0x003fe20003800000 */
.L_x_12842:
[----:B------:R-:W-:Y:S02]  /*c050*/  IMAD.MOV.U32 R13, RZ, RZ, R4 ;  /* 0x000000ffff0d7224 */ /* 0x000fe400078e0004 */
[----:B------:R-:W-:Y:S02]  /*c060*/  IMAD.MOV.U32 R12, RZ, RZ, 0x3 ;  /* 0x00000003ff0c7424 */ /* 0x000fe400078e00ff */
[----:B------:R-:W-:-:S07]  /*c070*/  IMAD.MOV.U32 R3, RZ, RZ, R14 ;  /* 0x000000ffff037224 */ /* 0x000fce00078e000e */
[----:B------:R-:W-:Y:S05]  /*c080*/  WARPSYNC.COLLECTIVE R15, `(.L_x_12843) ;  /* 0x000000000f087348 */ /* 0x000fea0003c00000 */
[----:B------:R0:W1:Y:S02]  /*c090*/  SHFL.IDX P6, R14, R13, R12, R11 ;  /* 0x0000000c0d0e7389 */ /* 0x00006400000c000b */
[----:B01----:R-:W-:Y:S01]  /*c0a0*/  ENDCOLLECTIVE ;  /* 0x000000000000791b */ /* 0x003fe20003800000 */
.L_x_12843:
        /* <DEDUP_REMOVED lines=10> */
[----:B------:R-:W-:Y:S02]  /*c150*/  ISETP.GE.AND P0, PT, R8, UR37, PT ;  /* 0x0000002508007c0c */ /* 0x000fe4000bf06270 */
[----:B------:R-:W-:Y:S02]  /*c160*/  IADD3 R8, R0, 0x40, RZ ;  /* 0x0000004000087810 */ /* 0x000fe40007ffe0ff */
[----:B0-----:R-:W-:-:S09]  /*c170*/  MOV R2, R14 ;  /* 0x0000000e00027202 */ /* 0x001fd20000000f00 */
[----:B------:R-:W-:Y:S05]  /*c180*/  WARPSYNC.COLLECTIVE R15, `(.L_x_12844) ;  /* 0x000000000f087348 */ /* 0x000fea0003c00000 */
[----:B------:R0:W1:Y:S02]  /*c190*/  SHFL.IDX P6, R14, R13, R12, R11 ;  /* 0x0000000c0d0e7389 */ /* 0x00006400000c000b */
[----:B01----:R-:W-:Y:S01]  /*c1a0*/  ENDCOLLECTIVE ;  /* 0x000000000000791b */ /* 0x003fe20003800000 */
.L_x_12844:
[----:B------:R-:W-:Y:S02]  /*c1b0*/  IMAD.MOV.U32 R13, RZ, RZ, R4 ;  /* 0x000000ffff0d7224 */ /* 0x000fe400078e0004 */
[----:B------:R-:W-:Y:S02]  /*c1c0*/  IMAD.MOV.U32 R12, RZ, RZ, 0x4 ;  /* 0x00000004ff0c7424 */ /* 0x000fe400078e00ff */
[----:B------:R-:W-:-:S07]  /*c1d0*/  IMAD.MOV.U32 R3, RZ, RZ, R14 ;  /* 0x000000ffff037224 */ /* 0x000fce00078e000e */
[----:B------:R-:W-:Y:S05]  /*c1e0*/  WARPSYNC.COLLECTIVE R15, `(.L_x_12845) ;  /* 0x000000000f087348 */ /* 0x000fea0003c00000 */
[----:B------:R0:W1:Y:S02]  /*c1f0*/  SHFL.IDX P6, R14, R13, R12, R11 ;  /* 0x0000000c0d0e7389 */ /* 0x00006400000c000b */
[----:B01----:R-:W-:Y:S01]  /*c200*/  ENDCOLLECTIVE ;  /* 0x000000000000791b */ /* 0x003fe20003800000 */
.L_x_12845:
[----:B------:R-:W-:-:S05]  /*c210*/  @!P0 LEA R3, P1, R20, R3, 0x1 ;  /* 0x0000000314038211 */ /* 0x000fca00078208ff */
[----:B------:R-:W-:-:S05]  /*c220*/  @!P0 IMAD.X R2, RZ, RZ, R2, P1 ;  /* 0x000000ffff028224 */ /* 0x000fca00008e0602 */
[-C--:B------:R-:W-:Y:S02]  /*c230*/  @!P0 LOP3.LUT R3, R3, R2.reuse, RZ, 0x3c, !PT ;  /* 0x0000000203038212 */ /* 0x080fe400078e3cff */
[----:B------:R-:W-:Y:S02]  /*c240*/  MOV R13, R5 ;  /* 0x00000005000d7202 */ /* 0x000fe40000000f00 */
        /* <DEDUP_REMOVED lines=12> */
.L_x_12846:
[----:B------:R-:W-:Y:S01]  /*c310*/  MOV R13, R4 ;  /* 0x00000004000d7202 */ /* 0x000fe20000000f00 */
[----:B------:R-:W-:Y:S02]  /*c320*/  IMAD.MOV.U32 R12, RZ, RZ, 0x5 ;  /* 0x00000005ff0c7424 */ /* 0x000fe400078e00ff */
[----:B------:R-:W-:-:S07]  /*c330*/  IMAD.MOV.U32 R3, RZ, RZ, R14 ;  /* 0x000000ffff037224 */ /* 0x000fce00078e000e */
[----:B------:R-:W-:Y:S05]  /*c340*/  WARPSYNC.COLLECTIVE R15, `(.L_x_12847) ;  /* 0x000000000f087348 */ /* 0x000fea0003c00000 */
[----:B------:R0:W1:Y:S02]  /*c350*/  SHFL.IDX P6, R14, R13, R12, R11 ;  /* 0x0000000c0d0e7389 */ /* 0x00006400000c000b */
[----:B01----:R-:W-:Y:S01]  /*c360*/  ENDCOLLECTIVE ;  /* 0x000000000000791b */ /* 0x003fe20003800000 */
.L_x_12847:
        /* <DEDUP_REMOVED lines=16> */
.L_x_12848:
[----:B------:R-:W-:Y:S01]  /*c470*/  IMAD.MOV.U32 R13, RZ, RZ, R4 ;  /* 0x000000ffff0d7224 */ /* 0x000fe200078e0004 */
[----:B------:R-:W-:Y:S02]  /*c480*/  MOV R12, 0x6 ;  /* 0x00000006000c7802 */ /* 0x000fe40000000f00 */
[----:B------:R-:W-:-:S07]  /*c490*/  MOV R3, R14 ;  /* 0x0000000e00037202 */ /* 0x000fce0000000f00 */
[----:B------:R-:W-:Y:S05]  /*c4a0*/  WARPSYNC.COLLECTIVE R15, `(.L_x_12849) ;  /* 0x000000000f087348 */ /* 0x000fea0003c00000 */
[----:B------:R0:W1:Y:S02]  /*c4b0*/  SHFL.IDX P6, R14, R13, R12, R11 ;  /* 0x0000000c0d0e7389 */ /* 0x00006400000c000b */
[----:B01----:R-:W-:Y:S01]  /*c4c0*/  ENDCOLLECTIVE ;  /* 0x000000000000791b */ /* 0x003fe20003800000 */
.L_x_12849:
        /* <DEDUP_REMOVED lines=11> */
[----:B0-----:R-:W-:-:S12]  /*c580*/  IMAD.MOV.U32 R2, RZ, RZ, R14 ;  /* 0x000000ffff027224 */ /* 0x001fd800078e000e */
[----:B------:R-:W-:Y:S05]  /*c590*/  WARPSYNC.COLLECTIVE R15, `(.L_x_12850) ;  /* 0x000000000f087348 */ /* 0x000fea0003c00000 */
[----:B------:R0:W1:Y:S02]  /*c5a0*/  SHFL.IDX P6, R14, R13, R12, R11 ;  /* 0x0000000c0d0e7389 */ /* 0x00006400000c000b */
[----:B01----:R-:W-:Y:S01]  /*c5b0*/  ENDCOLLECTIVE ;  /* 0x000000000000791b */ /* 0x003fe20003800000 */
.L_x_12850:
[----:B------:R-:W-:Y:S02]  /*c5c0*/  IMAD.MOV.U32 R13, RZ, RZ, R4 ;  /* 0x000000ffff0d7224 */ /* 0x000fe400078e0004 */
[----:B------:R-:W-:Y:S02]  /*c5d0*/  IMAD.MOV.U32 R12, RZ, RZ, 0x7 ;  /* 0x00000007ff0c7424 */ /* 0x000fe400078e00ff */
[----:B------:R-:W-:-:S07]  /*c5e0*/  IMAD.MOV.U32 R3, RZ, RZ, R14 ;  /* 0x000000ffff037224 */ /* 0x000fce00078e000e */
[----:B------:R-:W-:Y:S05]  /*c5f0*/  WARPSYNC.COLLECTIVE R15, `(.L_x_12851) ;  /* 0x000000000f087348 */ /* 0x000fea0003c00000 */
[----:B------:R0:W1:Y:S02]  /*c600*/  SHFL.IDX P6, R14, R13, R12, R11 ;  /* 0x0000000c0d0e7389 */ /* 0x00006400000c000b */
[----:B01----:R-:W-:Y:S01]  /*c610*/  ENDCOLLECTIVE ;  /* 0x000000000000791b */ /* 0x003fe20003800000 */
.L_x_12851:
        /* <DEDUP_REMOVED lines=14> */
.L_x_12852:
[----:B------:R-:W-:-:S05]  /*c700*/  VIADD R2, R0, 0x70 ;  /* 0x0000007000027836 */ /* 0x000fca0000000000 */
[----:B------:R-:W-:Y:S01]  /*c710*/  ISETP.GE.AND P0, PT, R2, UR37, PT ;  /* 0x0000002502007c0c */ /* 0x000fe2000bf06270 */
[----:B------:R-:W-:Y:S02]  /*c720*/  IMAD.MOV.U32 R13, RZ, RZ, R7 ;  /* 0x000000ffff0d7224 */ /* 0x000fe400078e0007 */
[----:B------:R-:W-:-:S10]  /*c730*/  IMAD.MOV.U32 R12, RZ, RZ, RZ ;  /* 0x000000ffff0c7224 */ /* 0x000fd400078e00ff */
[----:B------:R-:W-:-:S13]  /*c740*/  @!P0 LEA R3, P1, R20, R14, 0x1 ;  /* 0x0000000e14038211 */ /* 0x000fda00078208ff */
[----:B------:R-:W-:Y:S05]  /*c750*/  WARPSYNC.COLLECTIVE R15, `(.L_x_12853) ;  /* 0x000000000f087348 */ /* 0x000fea0003c00000 */
[----:B------:R0:W1:Y:S02]  /*c760*/  SHFL.IDX P6, R14, R13, R12, R11 ;  /* 0x0000000c0d0e7389 */ /* 0x00006400000c000b */
[----:B01----:R-:W-:Y:S01]  /*c770*/  ENDCOLLECTIVE ;  /* 0x000000000000791b */ /* 0x003fe20003800000 */
.L_x_12853:
[----:B------:R-:W-:Y:S02]  /*c780*/  @!P0 IMAD.X R8, RZ, RZ, R4, P1 ;  /* 0x000000ffff088224 */ /* 0x000fe400008e0604 */
[----:B------:R-:W-:Y:S02]  /*c790*/  @!P0 IMAD.MOV.U32 R2, RZ, RZ, R3 ;  /* 0x000000ffff028224 */ /* 0x000fe400078e0003 */
[----:B------:R-:W-:Y:S01]  /*c7a0*/  VIADD R4, R0, 0x80 ;  /* 0x0000008000047836 */ /* 0x000fe20000000000 */
[----:B------:R-:W-:-:S05]  /*c7b0*/  @!P0 MOV R3, R8 ;  /* 0x0000000800038202 */ /* 0x000fca0000000f00 */
[----:B------:R-:W-:Y:S01]  /*c7c0*/  @!PT LDS RZ, [RZ] ;  /* 0x00000000fffff984 */ /* 0x000fe20000000800 */
[----:B------:R-:W-:Y:S01]  /*c7d0*/  @!PT LDS RZ, [RZ] ;  /* 0x00000000fffff984 */ /* 0x000fe20000000800 */
[----:B------:R-:W-:Y:S01]  /*c7e0*/  @!PT LDS RZ, [RZ] ;  /* 0x00000000fffff984 */ /* 0x000fe20000000800 */
[----:B------:R0:W-:Y:S01]  /*c7f0*/  @!P0 LDGSTS.E.BYPASS.LTC128B.128 [R18+0xbc00], desc[UR50][R2.64], !P5 ;  /* 0x0bc0000002128fae */ /* 0x0001e2000e901d72 */
[----:B------:R-:W-:Y:S01]  /*c800*/  IMAD.MOV.U32 R13, RZ, RZ, R6 ;  /* 0x000000ffff0d7224 */ /* 0x000fe200078e0006 */
[----:B------:R-:W-:Y:S02]  /*c810*/  ISETP.GE.AND P0, PT, R4, UR37, PT ;  /* 0x0000002504007c0c */ /* 0x000fe4000bf06270 */
[----:B0-----:R-:W-:-:S11]  /*c820*/  MOV R2, R14 ;  /* 0x0000000e00027202 */ /* 0x001fd60000000f00 */
[----:B------:R-:W-:Y:S05]  /*c830*/  WARPSYNC.COLLECTIVE R15, `(.L_x_12854) ;  /* 0x000000000f087348 */ /* 0x000fea0003c00000 */
[----:B------:R0:W1:Y:S02]  /*c840*/  SHFL.IDX P6, R14, R13, R12, R11 ;  /* 0x0000000c0d0e7389 */ /* 0x00006400000c000b */
[----:B01----:R-:W-:Y:S01]  /*c850*/  ENDCOLLECTIVE ;  /* 0x000000000000791b */ /* 0x003fe20003800000 */
.L_x_12854:
[----:B------:R-:W-:Y:S01]  /*c860*/  IMAD.MOV.U32 R13, RZ, RZ, R7 ;  /* 0x000000ffff0d7224 */ /* 0x000fe200078e0007 */
[----:B------:R-:W-:Y:S01]  /*c870*/  MOV R12, 0x1 ;  /* 0x00000001000c7802 */ /* 0x000fe20000000f00 */
[----:B------:R-:W-:-:S07]  /*c880*/  IMAD.MOV.U32 R4, RZ, RZ, R14 ;  /* 0x000000ffff047224 */ /* 0x000fce00078e000e */
[----:B------:R-:W-:Y:S05]  /*c890*/  WARPSYNC.COLLECTIVE R15, `(.L_x_12855) ;  /* 0x000000000f087348 */ /* 0x000fea0003c00000 */
[----:B------:R0:W1:Y:S02]  /*c8a0*/  SHFL.IDX P6, R14, R13, R12, R11 ;  /* 0x0000000c0d0e7389 */ /* 0x00006400000c000b */
[----:B01----:R-:W-:Y:S01]  /*c8b0*/  ENDCOLLECTIVE ;  /* 0x000000000000791b */ /* 0x003fe20003800000 */
.L_x_12855:
        /* <DEDUP_REMOVED lines=15> */
.L_x_12856:
        /* <DEDUP_REMOVED lines=8> */
.L_x_12857:
[----:B------:R-:W-:-:S05]  /*ca30*/  @!P0 IMAD.MOV.U32 R3, RZ, RZ, R5 ;  /* 0x000000ffff038224 */ /* 0x000fca00078e0005 */
[----:B------:R-:W-:Y:S01]  /*ca40*/  @!PT LDS RZ, [RZ] ;  /* 0x00000000fffff984 */ /* 0x000fe20000000800 */
[----:B------:R-:W-:Y:S01]  /*ca50*/  @!PT LDS RZ, [RZ] ;  /* 0x00000000fffff984 */ /* 0x000fe20000000800 */
[----:B------:R-:W-:Y:S01]  /*ca60*/  @!PT LDS RZ, [RZ] ;  /* 0x00000000fffff984 */ /* 0x000fe20000000800 */
[----:B------:R0:W-:Y:S01]  /*ca70*/  @!P0 LDGSTS.E.BYPASS.LTC128B.128 [R18+0xcc00], desc[UR50][R2.64], !P5 ;  /* 0x0cc0000002128fae */ /* 0x0001e2000e901d72 */
[----:B------:R-:W-:Y:S02]  /*ca80*/  IMAD.MOV.U32 R13, RZ, RZ, R6 ;  /* 0x000000ffff0d7224 */ /* 0x000fe400078e0006 */
[----:B0-----:R-:W-:-:S05]  /*ca90*/  VIADD R3, R0, 0xa0 ;  /* 0x000000a000037836 */ /* 0x001fca0000000000 */
[----:B------:R-:W-:Y:S02]  /*caa0*/  ISETP.GE.AND P1, PT, R3, UR37, PT ;  /* 0x0000002503007c0c */ /* 0x000fe4000bf26270 */
[----:B------:R-:W-:-:S11]  /*cab0*/  MOV R2, R14 ;  /* 0x0000000e00027202 */ /* 0x000fd60000000f00 */
[----:B------:R-:W-:Y:S05]  /*cac0*/  WARPSYNC.COLLECTIVE R15, `(.L_x_12858) ;  /* 0x000000000f087348 */ /* 0x000fea0003c00000 */
[----:B------:R0:W1:Y:S02]  /*cad0*/  SHFL.IDX P6, R14, R13, R12, R11 ;  /* 0x0000000c0d0e7389 */ /* 0x00006400000c000b */
[----:B01----:R-:W-:Y:S01]  /*cae0*/  ENDCOLLECTIVE ;  /* 0x000000000000791b */ /* 0x003fe20003800000 */
.L_x_12858:
        /* <DEDUP_REMOVED lines=8> */
.L_x_12859:
[----:B------:R-:W-:Y:S01]  /*cb70*/  @!PT LDS RZ, [RZ] ;  /* 0x00000000fffff984 */ /* 0x000fe20000000800 */
[----:B------:R-:W-:Y:S01]  /*cb80*/  @!PT LDS RZ, [RZ] ;  /* 0x00000000fffff984 */ /* 0x000fe20000000800 */
[----:B------:R-:W-:Y:S01]  /*cb90*/  @!PT LDS RZ, [RZ] ;  /* 0x00000000fffff984 */ /* 0x000fe20000000800 */
[----:B------:R0:W-:Y:S01]  /*cba0*/  @!P1 LDGSTS.E.BYPASS.LTC128B.128 [R18+0xd400], desc[UR50][R2.64], !P5 ;  /* 0x0d40000002129fae */ /* 0x0001e2000e901d72 */
[----:B------:R-:W-:Y:S01]  /*cbb0*/  MOV R13, R6 ;  /* 0x00000006000d7202 */ /* 0x000fe20000000f00 */
[----:B------:R-:W-:-:S07]  /*cbc0*/  IMAD.MOV.U32 R7, RZ, RZ, R14 ;  /* 0x000000ffff077224 */ /* 0x000fce00078e000e */
[----:B0-----:R-:W-:Y:S05]  /*cbd0*/  WARPSYNC.COLLECTIVE R15, `(.L_x_12860) ;  /* 0x000000000f087348 */ /* 0x001fea0003c00000 */
[----:B------:R1:W2:Y:S02]  /*cbe0*/  SHFL.IDX P6, R14, R13, R12, R11 ;  /* 0x0000000c0d0e7389 */ /* 0x0002a400000c000b */
[----:B012---:R-:W-:Y:S01]  /*cbf0*/  ENDCOLLECTIVE ;  /* 0x000000000000791b */ /* 0x007fe20003800000 */
.L_x_12860:
[----:B------:R-:W-:Y:S05]  /*cc00*/  BRA `(.L_x_12861) ;  /* 0xffffffc800047947 */ /* 0x000fea000383ffff */
.L_x_12779:
[----:B0-----:R-:W-:-:S04]  /*cc10*/  IMAD.U32 R3, RZ, RZ, UR38 ;  /* 0x00000026ff037e24 */ /* 0x001fc8000f8e00ff */
[----:B------:R0:W1:Y:S03]  /*cc20*/  SYNCS.PHASECHK.TRANS64.TRYWAIT P0, [R3+URZ+0x16820], R0 ;  /* 0x01682000030075a7 */ /* 0x000066000800017f */
[----:B-1----:R-:W-:Y:S05]  /*cc30*/  @!P0 NANOSLEEP.SYNCS 0x989680 ;  /* 0x009896800000895d */ /* 0x002fea0003900000 */
[----:B------:R-:W1:Y:S02]  /*cc40*/  @!P0 SYNCS.PHASECHK.TRANS64 P0, [R3+URZ+0x16820], R0 ;  /* 0x01682000030085a7 */ /* 0x000e64000800007f */
[----:B-1----:R-:W-:Y:S05]  /*cc50*/  @!P0 BRA `(.L_x_12779) ;  /* 0xfffffffc00ec8947 */ /* 0x002fea000383ffff */
[----:B------:R-:W-:Y:S05]  /*cc60*/  BRA `(.L_x_12862) ;  /* 0xffffffc800387947 */ /* 0x000fea000383ffff */
.L_x_12783:
[----:B0-----:R0:W1:Y:S02]  /*cc70*/  SYNCS.PHASECHK.TRANS64.TRYWAIT P0, [R5+URZ+0x16840], R2 ;  /* 0x01684002050075a7 */ /* 0x001064000800017f */
[----:B-1----:R-:W-:Y:S05]  /*cc80*/  @!P0 NANOSLEEP.SYNCS 0x989680 ;  /* 0x009896800000895d */ /* 0x002fea0003900000 */
[----:B------:R-:W1:Y:S02]  /*cc90*/  @!P0 SYNCS.PHASECHK.TRANS64 P0, [R5+URZ+0x16840], R2 ;  /* 0x01684002050085a7 */ /* 0x000e64000800007f */
[----:B-1----:R-:W-:Y:S05]  /*cca0*/  @!P0 BRA `(.L_x_12783) ;  /* 0xfffffffc00f08947 */ /* 0x002fea000383ffff */
[----:B------:R-:W-:Y:S05]  /*ccb0*/  BRA `(.L_x_12863) ;  /* 0xffffffcc00007947 */ /* 0x000fea000383ffff */
.L_x_12784:
        /* <DEDUP_REMOVED lines=8> */
.L_x_12865:
[----:B------:R-:W-:Y:S05]  /*cd40*/  BSYNC B1 ;  /* 0x0000000000017941 */ /* 0x000fea0003800000 */
.L_x_12864:
        /* <DEDUP_REMOVED lines=10> */
.L_x_12866:
[----:B------:R-:W-:Y:S01]  /*cdf0*/  IMAD.MOV.U32 R13, RZ, RZ, R10 ;  /* 0x000000ffff0d7224 */ /* 0x000fe200078e000a */
[----:B------:R-:W-:Y:S01]  /*ce00*/  MOV R12, 0x1 ;  /* 0x00000001000c7802 */ /* 0x000fe20000000f00 */
[----:B------:R-:W-:Y:S01]  /*ce10*/  IMAD.SHL.U32 R7, R7, 0x8, RZ ;  /* 0x0000000807077824 */ /* 0x000fe200078e00ff */
[----:B------:R-:W-:-:S07]  /*ce20*/  MOV R2, R14 ;  /* 0x0000000e00027202 */ /* 0x000fce0000000f00 */
[----:B------:R-:W-:Y:S05]  /*ce30*/  WARPSYNC.COLLECTIVE R15, `(.L_x_12867) ;  /* 0x000000000f087348 */ /* 0x000fea0003c00000 */
[----:B------:R0:W1:Y:S02]  /*ce40*/  SHFL.IDX P6, R14, R13, R12, R11 ;  /* 0x0000000c0d0e7389 */ /* 0x00006400000c000b */
[----:B01----:R-:W-:Y:S01]  /*ce50*/  ENDCOLLECTIVE ;  /* 0x000000000000791b */ /* 0x003fe20003800000 */
.L_x_12867:
        /* <DEDUP_REMOVED lines=8> */
[----:B------:R0:W-:Y:S02]  /*cee0*/  LDGSTS.E.BYPASS.LTC128B.128 [R8+0xe400], desc[UR50][R2.64], !P1 ;  /* 0x0e40000002087fae */ /* 0x0001e4000c901d72 */
[----:B0-----:R-:W-:-:S07]  /*cef0*/  IMAD.MOV.U32 R3, RZ, RZ, R14 ;  /* 0x000000ffff037224 */ /* 0x001fce00078e000e */
[----:B------:R-:W-:Y:S05]  /*cf00*/  WARPSYNC.COLLECTIVE R15, `(.L_x_12868) ;  /* 0x000000000f087348 */ /* 0x000fea0003c00000 */
[----:B------:R0:W1:Y:S02]  /*cf10*/  SHFL.IDX P6, R14, R13, R12, R11 ;  /* 0x0000000c0d0e7389 */ /* 0x00006400000c000b */
[----:B01----:R-:W-:Y:S01]  /*cf20*/  ENDCOLLECTIVE ;  /* 0x000000000000791b */ /* 0x003fe20003800000 */
.L_x_12868:
[----:B------:R-:W-:Y:S02]  /*cf30*/  IMAD.MOV.U32 R13, RZ, RZ, R10 ;  /* 0x000000ffff0d7224 */ /* 0x000fe400078e000a */
[----:B------:R-:W-:Y:S02]  /*cf40*/  IMAD.MOV.U32 R12, RZ, RZ, 0x2 ;  /* 0x00000002ff0c7424 */ /* 0x000fe400078e00ff */
[----:B------:R-:W-:-:S07]  /*cf50*/  IMAD.MOV.U32 R2, RZ, RZ, R14 ;  /* 0x000000ffff027224 */ /* 0x000fce00078e000e */
[----:B------:R-:W-:Y:S05]  /*cf60*/  WARPSYNC.COLLECTIVE R15, `(.L_x_12869) ;  /* 0x000000000f087348 */ /* 0x000fea0003c00000 */
[----:B------:R0:W1:Y:S02]  /*cf70*/  SHFL.IDX P6, R14, R13, R12, R11 ;  /* 0x0000000c0d0e7389 */ /* 0x00006400000c000b */
[----:B01----:R-:W-:Y:S01]  /*cf80*/  ENDCOLLECTIVE ;  /* 0x000000000000791b */ /* 0x003fe20003800000 */
.L_x_12869:
[----:B------:R-:W-:-:S04]  /*cf90*/  IADD3 R2, P0, R2, R7, RZ ;  /* 0x0000000702027210 */ /* 0x000fc80007f1e0ff */
[----:B------:R-:W-:-:S05]  /*cfa0*/  IADD3.X R3, RZ, R3, RZ, P0, !PT ;  /* 0x00000003ff037210 */ /* 0x000fca00007fe4ff */
[----:B------:R-:W-:Y:S01]  /*cfb0*/  @!PT LDS RZ, [RZ] ;  /* 0x00000000fffff984 */ /* 0x000fe20000000800 */
[----:B------:R-:W-:Y:S01]  /*cfc0*/  @!PT LDS RZ, [RZ] ;  /* 0x00000000fffff984 */ /* 0x000fe20000000800 */
[----:B------:R-:W-:Y:S01]  /*cfd0*/  @!PT LDS RZ, [RZ] ;  /* 0x00000000fffff984 */ /* 0x000fe20000000800 */
[----:B------:R0:W-:Y:S01]  /*cfe0*/  LDGSTS.E.BYPASS.LTC128B.128 [R8+0xec00], desc[UR50][R2.64], !P1 ;  /* 0x0ec0000002087fae */ /* 0x0001e2000c901d72 */
[----:B------:R-:W-:Y:S01]  /*cff0*/  MOV R13, R9 ;  /* 0x00000009000d7202 */ /* 0x000fe20000000f00 */
[----:B0-----:R-:W-:-:S07]  /*d000*/  IMAD.MOV.U32 R3, RZ, RZ, R14 ;  /* 0x000000ffff037224 */ /* 0x001fce00078e000e */
[----:B------:R-:W-:Y:S05]  /*d010*/  WARPSYNC.COLLECTIVE R15, `(.L_x_12870) ;  /* 0x000000000f087348 */ /* 0x000fea0003c00000 */
[----:B------:R0:W1:Y:S02]  /*d020*/  SHFL.IDX P6, R14, R13, R12, R11 ;  /* 0x0000000c0d0e7389 */ /* 0x00006400000c000b */
[----:B01----:R-:W-:Y:S01]  /*d030*/  ENDCOLLECTIVE ;  /* 0x000000000000791b */ /* 0x003fe20003800000 */
.L_x_12870:
[----:B------:R-:W-:Y:S01]  /*d040*/  IMAD.MOV.U32 R13, RZ, RZ, R10 ;  /* 0x000000ffff0d7224 */ /* 0x000fe200078e000a */
[----:B------:R-:W-:Y:S01]  /*d050*/  MOV R12, 0x3 ;  /* 0x00000003000c7802 */ /* 0x000fe20000000f00 */
[----:B------:R-:W-:-:S07]  /*d060*/  IMAD.MOV.U32 R2, RZ, RZ, R14 ;  /* 0x000000ffff027224 */ /* 0x000fce00078e000e */
[----:B------:R-:W-:Y:S05]  /*d070*/  WARPSYNC.COLLECTIVE R15, `(.L_x_12871) ;  /* 0x000000000f087348 */ /* 0x000fea0003c00000 */
[----:B------:R0:W1:Y:S02]  /*d080*/  SHFL.IDX P6, R14, R13, R12, R11 ;  /* 0x0000000c0d0e7389 */ /* 0x00006400000c000b */
[----:B01----:R-:W-:Y:S01]  /*d090*/  ENDCOLLECTIVE ;  /* 0x000000000000791b */ /* 0x003fe20003800000 */
.L_x_12871:
[----:B------:R-:W-:-:S05]  /*d0a0*/  IADD3 R2, P0, R2, R7, RZ ;  /* 0x0000000702027210 */ /* 0x000fca0007f1e0ff */
[----:B------:R-:W-:-:S05]  /*d0b0*/  IMAD.X R3, RZ, RZ, R3, P0 ;  /* 0x000000ffff037224 */ /* 0x000fca00000e0603 */
[----:B------:R-:W-:Y:S01]  /*d0c0*/  @!PT LDS RZ, [RZ] ;  /* 0x00000000fffff984 */ /* 0x000fe20000000800 */
[----:B------:R-:W-:Y:S01]  /*d0d0*/  @!PT LDS RZ, [RZ] ;  /* 0x00000000fffff984 */ /* 0x000fe20000000800 */
[----:B------:R-:W-:Y:S01]  /*d0e0*/  @!PT LDS RZ, [RZ] ;  /* 0x00000000fffff984 */ /* 0x000fe20000000800 */
[----:B------:R0:W-:Y:S01]  /*d0f0*/  LDGSTS.E.BYPASS.LTC128B.128 [R8+0xf400], desc[UR50][R2.64], !P1 ;  /* 0x0f40000002087fae */ /* 0x0001e2000c901d72 */
[----:B------:R-:W-:Y:S02]  /*d100*/  IMAD.MOV.U32 R13, RZ, RZ, R9 ;  /* 0x000000ffff0d7224 */ /* 0x000fe400078e0009 */
[----:B0-----:R-:W-:-:S07]  /*d110*/  IMAD.MOV.U32 R3, RZ, RZ, R14 ;  /* 0x000000ffff037224 */ /* 0x001fce00078e000e */
[----:B------:R-:W-:Y:S05]  /*d120*/  WARPSYNC.COLLECTIVE R15, `(.L_x_12872) ;  /* 0x000000000f087348 */ /* 0x000fea0003c00000 */
[----:B------:R0:W1:Y:S02]  /*d130*/  SHFL.IDX P6, R14, R13, R12, R11 ;  /* 0x0000000c0d0e7389 */ /* 0x00006400000c000b */
[----:B01----:R-:W-:Y:S01]  /*d140*/  ENDCOLLECTIVE ;  /* 0x000000000000791b */ /* 0x003fe20003800000 */
.L_x_12872:
[----:B------:R-:W-:Y:S02]  /*d150*/  IMAD.MOV.U32 R13, RZ, RZ, R10 ;  /* 0x000000ffff0d7224 */ /* 0x000fe400078e000a */
[----:B------:R-:W-:Y:S02]  /*d160*/  IMAD.MOV.U32 R12, RZ, RZ, 0x4 ;  /* 0x00000004ff0c7424 */ /* 0x000fe400078e00ff */
[----:B------:R-:W-:-:S07]  /*d170*/  IMAD.MOV.U32 R2, RZ, RZ, R14 ;  /* 0x000000ffff027224 */ /* 0x000fce00078e000e */
[----:B------:R-:W-:Y:S05]  /*d180*/  WARPSYNC.COLLECTIVE R15, `(.L_x_12873) ;  /* 0x000000000f087348 */ /* 0x000fea0003c00000 */
[----:B------:R0:W1:Y:S02]  /*d190*/  SHFL.IDX P6, R14, R13, R12, R11 ;  /* 0x0000000c0d0e7389 */ /* 0x00006400000c000b */
[----:B01----:R-:W-:Y:S01]  /*d1a0*/  ENDCOLLECTIVE ;  /* 0x000000000000791b */ /* 0x003fe20003800000 */
.L_x_12873:
        /* <DEDUP_REMOVED lines=11> */
.L_x_12874:
[----:B------:R-:W-:Y:S01]  /*d260*/  IMAD.MOV.U32 R13, RZ, RZ, R10 ;  /* 0x000000ffff0d7224 */ /* 0x000fe200078e000a */
[----:B------:R-:W-:Y:S01]  /*d270*/  MOV R12, 0x5 ;  /* 0x00000005000c7802 */ /* 0x000fe20000000f00 */
[----:B------:R-:W-:-:S07]  /*d280*/  IMAD.MOV.U32 R2, RZ, RZ, R14 ;  /* 0x000000ffff027224 */ /* 0x000fce00078e000e */
[----:B------:R-:W-:Y:S05]  /*d290*/  WARPSYNC.COLLECTIVE R15, `(.L_x_12875) ;  /* 0x000000000f087348 */ /* 0x000fea0003c00000 */
[----:B------:R0:W1:Y:S02]  /*d2a0*/  SHFL.IDX P6, R14, R13, R12, R11 ;  /* 0x0000000c0d0e7389 */ /* 0x00006400000c000b */
[----:B01----:R-:W-:Y:S01]  /*d2b0*/  ENDCOLLECTIVE ;  /* 0x000000000000791b */ /* 0x003fe20003800000 */
.L_x_12875:
        /* <DEDUP_REMOVED lines=11> */
.L_x_12876:
[----:B------:R-:W-:Y:S02]  /*d370*/  IMAD.MOV.U32 R13, RZ, RZ, R10 ;  /* 0x000000ffff0d7224 */ /* 0x000fe400078e000a */
[----:B------:R-:W-:Y:S02]  /*d380*/  IMAD.MOV.U32 R12, RZ, RZ, 0x6 ;  /* 0x00000006ff0c7424 */ /* 0x000fe400078e00ff */
[----:B------:R-:W-:-:S07]  /*d390*/  IMAD.MOV.U32 R2, RZ, RZ, R14 ;  /* 0x000000ffff027224 */ /* 0x000fce00078e000e */
[----:B------:R-:W-:Y:S05]  /*d3a0*/  WARPSYNC.COLLECTIVE R15, `(.L_x_12877) ;  /* 0x000000000f087348 */ /* 0x000fea0003c00000 */
[----:B------:R0:W1:Y:S02]  /*d3b0*/  SHFL.IDX P6, R14, R13, R12, R11 ;  /* 0x0000000c0d0e7389 */ /* 0x00006400000c000b */
[----:B01----:R-:W-:Y:S01]  /*d3c0*/  ENDCOLLECTIVE ;  /* 0x000000000000791b */ /* 0x003fe20003800000 */
.L_x_12877:
        /* <DEDUP_REMOVED lines=11> */
.L_x_12878:
[----:B------:R-:W-:Y:S01]  /*d480*/  IMAD.MOV.U32 R13, RZ, RZ, R10 ;  /* 0x000000ffff0d7224 */ /* 0x000fe200078e000a */
[----:B------:R-:W-:Y:S01]  /*d490*/  MOV R12, 0x7 ;  /* 0x00000007000c7802 */ /* 0x000fe20000000f00 */
[----:B------:R-:W-:-:S07]  /*d4a0*/  IMAD.MOV.U32 R2, RZ, RZ, R14 ;  /* 0x000000ffff027224 */ /* 0x000fce00078e000e */
[----:B------:R-:W-:Y:S05]  /*d4b0*/  WARPSYNC.COLLECTIVE R15, `(.L_x_12879) ;  /* 0x000000000f087348 */ /* 0x000fea0003c00000 */
[----:B------:R0:W1:Y:S02]  /*d4c0*/  SHFL.IDX P6, R14, R13, R12, R11 ;  /* 0x0000000c0d0e7389 */ /* 0x00006400000c000b */
[----:B01----:R-:W-:Y:S01]  /*d4d0*/  ENDCOLLECTIVE ;  /* 0x000000000000791b */ /* 0x003fe20003800000 */
.L_x_12879:
[----:B------:R-:W-:-:S05]  /*d4e0*/  IADD3 R2, P0, R2, R7, RZ ;  /* 0x0000000702027210 */ /* 0x000fca0007f1e0ff */
[----:B------:R-:W-:-:S05]  /*d4f0*/  IMAD.X R3, RZ, RZ, R3, P0 ;  /* 0x000000ffff037224 */ /* 0x000fca00000e0603 */
[----:B------:R-:W-:Y:S01]  /*d500*/  @!PT LDS RZ, [RZ] ;  /* 0x00000000fffff984 */ /* 0x000fe20000000800 */
[----:B------:R-:W-:Y:S01]  /*d510*/  @!PT LDS RZ, [RZ] ;  /* 0x00000000fffff984 */ /* 0x000fe20000000800 */
[----:B------:R-:W-:Y:S01]  /*d520*/  @!PT LDS RZ, [RZ] ;  /* 0x00000000fffff984 */ /* 0x000fe20000000800 */
[----:B------:R0:W-:Y:S01]  /*d530*/  LDGSTS.E.BYPASS.LTC128B.128 [R8+0x11400], desc[UR50][R2.64], !P1 ;  /* 0x1140000002087fae */ /* 0x0001e2000c901d72 */
[----:B------:R-:W-:Y:S02]  /*d540*/  IMAD.MOV.U32 R13, RZ, RZ, R9 ;  /* 0x000000ffff0d7224 */ /* 0x000fe400078e0009 */
[----:B------:R-:W-:-:S07]  /*d550*/  IMAD.MOV.U32 R10, RZ, RZ, R14 ;  /* 0x000000ffff0a7224 */ /* 0x000fce00078e000e */
[----:B0-----:R-:W-:Y:S05]  /*d560*/  WARPSYNC.COLLECTIVE R15, `(.L_x_12880) ;  /* 0x000000000f087348 */ /* 0x001fea0003c00000 */
[----:B------:R1:W2:Y:S02]  /*d570*/  SHFL.IDX P6, R14, R13, R12, R11 ;  /* 0x0000000c0d0e7389 */ /* 0x0002a400000c000b */
[----:B012---:R-:W-:Y:S01]  /*d580*/  ENDCOLLECTIVE ;  /* 0x000000000000791b */ /* 0x007fe20003800000 */
.L_x_12880:
[----:B------:R-:W-:Y:S01]  /*d590*/  IMAD.MOV.U32 R2, RZ, RZ, R14 ;  /* 0x000000ffff027224 */ /* 0x000fe200078e000e */
[----:B------:R-:W-:Y:S06]  /*d5a0*/  BRA `(.L_x_12881) ;  /* 0xffffffc400d07947 */ /* 0x000fec000383ffff */
.L_x_12789:
[----:B-1----:R1:W2:Y:S02]  /*d5b0*/  SYNCS.PHASECHK.TRANS64.TRYWAIT P0, [R5+URZ+0x16860], R2 ;  /* 0x01686002050075a7 */ /* 0x0022a4000800017f */
[----:B--2---:R-:W-:Y:S05]  /*d5c0*/  @!P0 NANOSLEEP.SYNCS 0x989680 ;  /* 0x009896800000895d */ /* 0x004fea0003900000 */
[----:B------:R-:W2:Y:S02]  /*d5d0*/  @!P0 SYNCS.PHASECHK.TRANS64 P0, [R5+URZ+0x16860], R2 ;  /* 0x01686002050085a7 */ /* 0x000ea4000800007f */
[----:B--2---:R-:W-:Y:S05]  /*d5e0*/  @!P0 BRA `(.L_x_12789) ;  /* 0xfffffffc00f08947 */ /* 0x004fea000383ffff */
[----:B------:R-:W-:Y:S05]  /*d5f0*/  BRA `(.L_x_12882) ;  /* 0xffffffc800287947 */ /* 0x000fea000383ffff */
.L_x_12790:
        /* <DEDUP_REMOVED lines=8> */
.L_x_12884:
[----:B------:R-:W-:Y:S05]  /*d680*/  BSYNC B1 ;  /* 0x0000000000017941 */ /* 0x000fea0003800000 */
.L_x_12883:
[----:B------:R-:W-:Y:S01]  /*d690*/  IMAD.MOV.U32 R13, RZ, RZ, R16 ;  /* 0x000000ffff0d7224 */ /* 0x000fe200078e0010 */
[----:B------:R-:W-:Y:S01]  /*d6a0*/  MOV R15, 0xffffffff ;  /* 0xffffffff000f7802 */ /* 0x000fe20000000f00 */
[----:B------:R-:W-:Y:S01]  /*d6b0*/  IMAD.MOV.U32 R12, RZ, RZ, RZ ;  /* 0x000000ffff0c7224 */ /* 0x000fe200078e00ff */
[----:B------:R-:W-:Y:S01]  /*d6c0*/  MOV R3, R14 ;  /* 0x0000000e00037202 */ /* 0x000fe20000000f00 */
[----:B------:R-:W-:Y:S01]  /*d6d0*/  IMAD.MOV.U32 R11, RZ, RZ, 0x181f ;  /* 0x0000181fff0b7424 */ /* 0x000fe200078e00ff */
[----:B------:R-:W-:Y:S02]  /*d6e0*/  ISETP.LT.OR P1, PT, R8, 0x1, P2 ;  /* 0x000000010800780c */ /* 0x000fe40001721670 */
[----:B------:R-:W-:-:S11]  /*d6f0*/  LEA R6, R6, UR38, 0x1 ;  /* 0x0000002606067c11 */ /* 0x000fd6000f8e08ff */
[----:B------:R-:W-:Y:S05]  /*d700*/  WARPSYNC.COLLECTIVE R15, `(.L_x_12885) ;  /* 0x000000000f087348 */ /* 0x000fea0003c00000 */
[----:B------:R0:W1:Y:S02]  /*d710*/  SHFL.IDX P6, R14, R13, R12, R11 ;  /* 0x0000000c0d0e7389 */ /* 0x00006400000c000b */
[----:B01----:R-:W-:Y:S01]  /*d720*/  ENDCOLLECTIVE ;  /* 0x000000000000791b */ /* 0x003fe20003800000 */
.L_x_12885:
[----:B------:R-:W-:Y:S01]  /*d730*/  IMAD.MOV.U32 R13, RZ, RZ, R17 ;  /* 0x000000ffff0d7224 */ /* 0x000fe200078e0011 */
[----:B------:R-:W-:Y:S01]  /*d740*/  MOV R12, 0x1 ;  /* 0x00000001000c7802 */ /* 0x000fe20000000f00 */
[----:B------:R-:W-:-:S07]  /*d750*/  IMAD.MOV.U32 R2, RZ, RZ, R14 ;  /* 0x000000ffff027224 */ /* 0x000fce00078e000e */
[----:B------:R-:W-:Y:S05]  /*d760*/  WARPSYNC.COLLECTIVE R15, `(.L_x_12886) ;  /* 0x000000000f087348 */ /* 0x000fea0003c00000 */
[----:B------:R0:W1:Y:S02]  /*d770*/  SHFL.IDX P6, R14, R13, R12, R11 ;  /* 0x0000000c0d0e7389 */ /* 0x00006400000c000b */
[----:B01----:R-:W-:Y:S01]  /*d780*/  ENDCOLLECTIVE ;  /* 0x000000000000791b */ /* 0x003fe20003800000 */
.L_x_12886:
[----:B------:R-:W-:-:S05]  /*d790*/  IADD3 R2, P0, R2, R7, RZ ;  /* 0x0000000702027210 */ /* 0x000fca0007f1e0ff */
[----:B------:R-:W-:-:S05]  /*d7a0*/  IMAD.X R3, RZ, RZ, R3, P0 ;  /* 0x000000ffff037224 */ /* 0x000fca00000e0603 */
[----:B------:R-:W-:Y:S01]  /*d7b0*/  @!PT LDS RZ, [RZ] ;  /* 0x00000000fffff984 */ /* 0x000fe20000000800 */
[----:B------:R-:W-:Y:S01]  /*d7c0*/  @!PT LDS RZ, [RZ] ;  /* 0x00000000fffff984 */ /* 0x000fe20000000800 */
[----:B------:R-:W-:Y:S01]  /*d7d0*/  @!PT LDS RZ, [RZ] ;  /* 0x00000000fffff984 */ /* 0x000fe20000000800 */
[----:B------:R0:W-:Y:S01]  /*d7e0*/  LDGSTS.E.BYPASS.LTC128B.128 [R6+0x400], desc[UR50][R2.64], !P1 ;  /* 0x0040000002067fae */ /* 0x0001e2000c901d72 */
[----:B------:R-:W-:Y:S01]  /*d7f0*/  IMAD.MOV.U32 R13, RZ, RZ, R16 ;  /* 0x000000ffff0d7224 */ /* 0x000fe200078e0010 */
[----:B------:R-:W-:Y:S01]  /*d800*/  ISETP.LT.OR P1, PT, R8, 0x11, P2 ;  /* 0x000000110800780c */ /* 0x000fe20001721670 */
[----:B0-----:R-:W-:-:S12]  /*d810*/  IMAD.MOV.U32 R3, RZ, RZ, R14 ;  /* 0x000000ffff037224 */ /* 0x001fd800078e000e */
[----:B------:R-:W-:Y:S05]  /*d820*/  WARPSYNC.COLLECTIVE R15, `(.L_x_12887) ;  /* 0x000000000f087348 */ /* 0x000fea0003c00000 */
[----:B------:R0:W1:Y:S02]  /*d830*/  SHFL.IDX P6, R14, R13, R12, R11 ;  /* 0x0000000c0d0e7389 */ /* 0x00006400000c000b */
[----:B01----:R-:W-:Y:S01]  /*d840*/  ENDCOLLECTIVE ;  /* 0x000000000000791b */ /* 0x003fe20003800000 */
.L_x_12887:
[----:B------:R-:W-:Y:S02]  /*d850*/  IMAD.MOV.U32 R13, RZ, RZ, R17 ;  /* 0x000000ffff0d7224 */ /* 0x000fe400078e0011 */
[----:B------:R-:W-:Y:S02]  /*d860*/  IMAD.MOV.U32 R12, RZ, RZ, 0x2 ;  /* 0x00000002ff0c7424 */ /* 0x000fe400078e00ff */
[----:B------:R-:W-:-:S07]  /*d870*/  IMAD.MOV.U32 R2, RZ, RZ, R14 ;  /* 0x000000ffff027224 */ /* 0x000fce00078e000e */
[----:B------:R-:W-:Y:S05]  /*d880*/  WARPSYNC.COLLECTIVE R15, `(.L_x_12888) ;  /* 0x000000000f087348 */ /* 0x000fea0003c00000 */
[----:B------:R0:W1:Y:S02]  /*d890*/  SHFL.IDX P6, R14, R13, R12, R11 ;  /* 0x0000000c0d0e7389 */ /* 0x00006400000c000b */
[----:B01----:R-:W-:Y:S01]  /*d8a0*/  ENDCOLLECTIVE ;  /* 0x000000000000791b */ /* 0x003fe20003800000 */
.L_x_12888:
[----:B------:R-:W-:-:S04]  /*d8b0*/  IADD3 R2, P0, R2, R7, RZ ;  /* 0x0000000702027210 */ /* 0x000fc80007f1e0ff */
[----:B------:R-:W-:-:S05]  /*d8c0*/  IADD3.X R3, RZ, R3, RZ, P0, !PT ;  /* 0x00000003ff037210 */ /* 0x000fca00007fe4ff */
[----:B------:R-:W-:Y:S01]  /*d8d0*/  @!PT LDS RZ, [RZ] ;  /* 0x00000000fffff984 */ /* 0x000fe20000000800 */
[----:B------:R-:W-:Y:S01]  /*d8e0*/  @!PT LDS RZ, [RZ] ;  /* 0x00000000fffff984 */ /* 0x000fe20000000800 */
[----:B------:R-:W-:Y:S01]  /*d8f0*/  @!PT LDS RZ, [RZ] ;  /* 0x00000000fffff984 */ /* 0x000fe20000000800 */
[----:B------:R0:W-:Y:S01]  /*d900*/  LDGSTS.E.BYPASS.LTC128B.128 [R6+0xc00], desc[UR50][R2.64], !P1 ;  /* 0x00c0000002067fae */ /* 0x0001e2000c901d72 */
[----:B------:R-:W-:Y:S02]  /*d910*/  ISETP.LT.OR P1, PT, R8, 0x21, P2 ;  /* 0x000000210800780c */ /* 0x000fe40001721670 */
[----:B------:R-:W-:Y:S01]  /*d920*/  MOV R13, R16 ;  /* 0x00000010000d7202 */ /* 0x000fe20000000f00 */
[----:B0-----:R-:W-:-:S10]  /*d930*/  IMAD.MOV.U32 R3, RZ, RZ, R14 ;  /* 0x000000ffff037224 */ /* 0x001fd400078e000e */
[----:B------:R-:W-:Y:S05]  /*d940*/  WARPSYNC.COLLECTIVE R15, `(.L_x_12889) ;  /* 0x000000000f087348 */ /* 0x000fea0003c00000 */
[----:B------:R0:W1:Y:S02]  /*d950*/  SHFL.IDX P6, R14, R13, R12, R11 ;  /* 0x0000000c0d0e7389 */ /* 0x00006400000c000b */
[----:B01----:R-:W-:Y:S01]  /*d960*/  ENDCOLLECTIVE ;  /* 0x000000000000791b */ /* 0x003fe20003800000 */
.L_x_12889:
[----:B------:R-:W-:Y:S01]  /*d970*/  IMAD.MOV.U32 R13, RZ, RZ, R17 ;  /* 0x000000ffff0d7224 */ /* 0x000fe200078e0011 */
[----:B------:R-:W-:Y:S01]  /*d980*/  MOV R12, 0x3 ;  /* 0x00000003000c7802 */ /* 0x000fe20000000f00 */
[----:B------:R-:W-:-:S07]  /*d990*/  IMAD.MOV.U32 R2, RZ, RZ, R14 ;  /* 0x000000ffff027224 */ /* 0x000fce00078e000e */
[----:B------:R-:W-:Y:S05]  /*d9a0*/  WARPSYNC.COLLECTIVE R15, `(.L_x_12890) ;  /* 0x000000000f087348 */ /* 0x000fea0003c00000 */
[----:B------:R0:W1:Y:S02]  /*d9b0*/  SHFL.IDX P6, R14, R13, R12, R11 ;  /* 0x0000000c0d0e7389 */ /* 0x00006400000c000b */
[----:B01----:R-:W-:Y:S01]  /*d9c0*/  ENDCOLLECTIVE ;  /* 0x000000000000791b */ /* 0x003fe20003800000 */
.L_x_12890:
        /* <DEDUP_REMOVED lines=12> */
.L_x_12891:
[----:B------:R-:W-:Y:S02]  /*da90*/  IMAD.MOV.U32 R13, RZ, RZ, R17 ;  /* 0x000000ffff0d7224 */ /* 0x000fe400078e0011 */
[----:B------:R-:W-:Y:S02]  /*daa0*/  IMAD.MOV.U32 R12, RZ, RZ, 0x4 ;  /* 0x00000004ff0c7424 */ /* 0x000fe400078e00ff */
[----:B------:R-:W-:-:S07]  /*dab0*/  IMAD.MOV.U32 R2, RZ, RZ, R14 ;  /* 0x000000ffff027224 */ /* 0x000fce00078e000e */
[----:B------:R-:W-:Y:S05]  /*dac0*/  WARPSYNC.COLLECTIVE R15, `(.L_x_12892) ;  /* 0x000000000f087348 */ /* 0x000fea0003c00000 */
[----:B------:R0:W1:Y:S02]  /*dad0*/  SHFL.IDX P6, R14, R13, R12, R11 ;  /* 0x0000000c0d0e7389 */ /* 0x00006400000c000b */
[----:B01----:R-:W-:Y:S01]  /*dae0*/  ENDCOLLECTIVE ;  /* 0x000000000000791b */ /* 0x003fe20003800000 */
.L_x_12892:
        /* <DEDUP_REMOVED lines=12> */
.L_x_12893:
[----:B------:R-:W-:Y:S01]  /*dbb0*/  IMAD.MOV.U32 R13, RZ, RZ, R17 ;  /* 0x000000ffff0d7224 */ /* 0x000fe200078e0011 */
[----:B------:R-:W-:Y:S01]  /*dbc0*/  MOV R12, 0x5 ;  /* 0x00000005000c7802 */ /* 0x000fe20000000f00 */
[----:B------:R-:W-:-:S07]  /*dbd0*/  IMAD.MOV.U32 R2, RZ, RZ, R14 ;  /* 0x000000ffff027224 */ /* 0x000fce00078e000e */
[----:B------:R-:W-:Y:S05]  /*dbe0*/  WARPSYNC.COLLECTIVE R15, `(.L_x_12894) ;  /* 0x000000000f087348 */ /* 0x000fea0003c00000 */
[----:B------:R0:W1:Y:S02]  /*dbf0*/  SHFL.IDX P6, R14, R13, R12, R11 ;  /* 0x0000000c0d0e7389 */ /* 0x00006400000c000b */
[----:B01----:R-:W-:Y:S01]  /*dc00*/  ENDCOLLECTIVE ;  /* 0x000000000000791b */ /* 0x003fe20003800000 */
.L_x_12894:
        /* <DEDUP_REMOVED lines=12> */
.L_x_12895:
[----:B------:R-:W-:Y:S02]  /*dcd0*/  IMAD.MOV.U32 R13, RZ, RZ, R17 ;  /* 0x000000ffff0d7224 */ /* 0x000fe400078e0011 */
[----:B------:R-:W-:Y:S02]  /*dce0*/  IMAD.MOV.U32 R12, RZ, RZ, 0x6 ;  /* 0x00000006ff0c7424 */ /* 0x000fe400078e00ff */
[----:B------:R-:W-:-:S07]  /*dcf0*/  IMAD.MOV.U32 R2, RZ, RZ, R14 ;  /* 0x000000ffff027224 */ /* 0x000fce00078e000e */
[----:B------:R-:W-:Y:S05]  /*dd00*/  WARPSYNC.COLLECTIVE R15, `(.L_x_12896) ;  /* 0x000000000f087348 */ /* 0x000fea0003c00000 */
[----:B------:R0:W1:Y:S02]  /*dd10*/  SHFL.IDX P6, R14, R13, R12, R11 ;  /* 0x0000000c0d0e7389 */ /* 0x00006400000c000b */
[----:B01----:R-:W-:Y:S01]  /*dd20*/  ENDCOLLECTIVE ;  /* 0x000000000000791b */ /* 0x003fe20003800000 */
.L_x_12896:
        /* <DEDUP_REMOVED lines=12> */
.L_x_12897:
[----:B------:R-:W-:Y:S01]  /*ddf0*/  IMAD.MOV.U32 R13, RZ, RZ, R17 ;  /* 0x000000ffff0d7224 */ /* 0x000fe200078e0011 */
[----:B------:R-:W-:Y:S01]  /*de00*/  MOV R12, 0x7 ;  /* 0x00000007000c7802 */ /* 0x000fe20000000f00 */
[----:B------:R-:W-:-:S07]  /*de10*/  IMAD.MOV.U32 R2, RZ, RZ, R14 ;  /* 0x000000ffff027224 */ /* 0x000fce00078e000e */
[----:B------:R-:W-:Y:S05]  /*de20*/  WARPSYNC.COLLECTIVE R15, `(.L_x_12898) ;  /* 0x000000000f087348 */ /* 0x000fea0003c00000 */
[----:B------:R0:W1:Y:S02]  /*de30*/  SHFL.IDX P6, R14, R13, R12, R11 ;  /* 0x0000000c0d0e7389 */ /* 0x00006400000c000b */
[----:B01----:R-:W-:Y:S01]  /*de40*/  ENDCOLLECTIVE ;  /* 0x000000000000791b */ /* 0x003fe20003800000 */
.L_x_12898:
        /* <DEDUP_REMOVED lines=11> */
.L_x_12899:
[----:B------:R-:W-:Y:S01]  /*df00*/  IMAD.MOV.U32 R2, RZ, RZ, R14 ;  /* 0x000000ffff027224 */ /* 0x000fe200078e000e */
[----:B------:R-:W-:Y:S06]  /*df10*/  BRA `(.L_x_12900) ;  /* 0xffffffc000c47947 */ /* 0x000fec000383ffff */
.L_x_12796:
[----:B0-----:R0:W1:Y:S02]  /*df20*/  SYNCS.PHASECHK.TRANS64.TRYWAIT P0, [R4+URZ+0x16860], R3 ;  /* 0x01686003040075a7 */ /* 0x001064000800017f */
[----:B-1----:R-:W-:Y:S05]  /*df30*/  @!P0 NANOSLEEP.SYNCS 0x989680 ;  /* 0x009896800000895d */ /* 0x002fea0003900000 */
[----:B------:R-:W1:Y:S02]  /*df40*/  @!P0 SYNCS.PHASECHK.TRANS64 P0, [R4+URZ+0x16860], R3 ;  /* 0x01686003040085a7 */ /* 0x000e64000800007f */
[----:B-1----:R-:W-:Y:S05]  /*df50*/  @!P0 BRA `(.L_x_12796) ;  /* 0xfffffffc00f08947 */ /* 0x002fea000383ffff */
[----:B------:R-:W-:Y:S05]  /*df60*/  BRA `(.L_x_12901) ;  /* 0xffffffc400947947 */ /* 0x000fea000383ffff */
.L_x_12797:
        /* <DEDUP_REMOVED lines=8> */
.L_x_12903:
[----:B------:R-:W-:Y:S05]  /*dff0*/  BSYNC B0 ;  /* 0x0000000000007941 */ /* 0x000fea0003800000 */
.L_x_12902:
[----:B------:R-:W0:Y:S01]  /*e000*/  S2R R2, SR_TID.X ;  /* 0x0000000000027919 */ /* 0x000e220000002100 */
[----:B------:R-:W-:Y:S01]  /*e010*/  IMAD.MOV.U32 R13, RZ, RZ, R16 ;  /* 0x000000ffff0d7224 */ /* 0x000fe200078e0010 */
[----:B------:R-:W-:Y:S01]  /*e020*/  MOV R15, 0xffffffff ;  /* 0xffffffff000f7802 */ /* 0x000fe20000000f00 */
[----:B------:R-:W-:Y:S01]  /*e030*/  IMAD.MOV.U32 R12, RZ, RZ, RZ ;  /* 0x000000ffff0c7224 */ /* 0x000fe200078e00ff */
[----:B------:R-:W-:Y:S01]  /*e040*/  MOV R0, R14 ;  /* 0x0000000e00007202 */ /* 0x000fe20000000f00 */
[----:B------:R-:W-:Y:S01]  /*e050*/  IMAD.MOV.U32 R11, RZ, RZ, 0x181f ;  /* 0x0000181fff0b7424 */ /* 0x000fe200078e00ff */
[----:B------:R-:W-:-:S13]  /*e060*/  ISETP.LT.OR P1, PT, R6, 0x1, P2 ;  /* 0x000000010600780c */ /* 0x000fda0001721670 */
[----:B0-----:R-:W-:Y:S05]  /*e070*/  WARPSYNC.COLLECTIVE R15, `(.L_x_12904) ;  /* 0x000000000f087348 */ /* 0x001fea0003c00000 */
[----:B------:R1:W2:Y:S02]  /*e080*/  SHFL.IDX P6, R14, R13, R12, R11 ;  /* 0x0000000c0d0e7389 */ /* 0x0002a400000c000b */
[----:B012---:R-:W-:Y:S01]  /*e090*/  ENDCOLLECTIVE ;  /* 0x000000000000791b */ /* 0x007fe20003800000 */
.L_x_12904:
[----:B------:R-:W-:Y:S02]  /*e0a0*/  IMAD.MOV.U32 R13, RZ, RZ, R17 ;  /* 0x000000ffff0d7224 */ /* 0x000fe400078e0011 */
[----:B------:R-:W-:Y:S02]  /*e0b0*/  IMAD.MOV.U32 R12, RZ, RZ, 0x1 ;  /* 0x00000001ff0c7424 */ /* 0x000fe400078e00ff */
[----:B------:R-:W-:Y:S02]  /*e0c0*/  IMAD.SHL.U32 R5, R2, 0x8, RZ ;  /* 0x0000000802057824 */ /* 0x000fe400078e00ff */
[----:B------:R-:W-:-:S07]  /*e0d0*/  IMAD.MOV.U32 R2, RZ, RZ, R14 ;  /* 0x000000ffff027224 */ /* 0x000fce00078e000e */
[----:B------:R-:W-:Y:S05]  /*e0e0*/  WARPSYNC.COLLECTIVE R15, `(.L_x_12905) ;  /* 0x000000000f087348 */ /* 0x000fea0003c00000 */
[----:B------:R0:W1:Y:S02]  /*e0f0*/  SHFL.IDX P6, R14, R13, R12, R11 ;  /* 0x0000000c0d0e7389 */ /* 0x00006400000c000b */
[----:B01----:R-:W-:Y:S01]  /*e100*/  ENDCOLLECTIVE ;  /* 0x000000000000791b */ /* 0x003fe20003800000 */
.L_x_12905:
[----:B------:R-:W-:-:S05]  /*e110*/  LOP3.LUT R5, R5, 0x38, RZ, 0xc0, !PT ;  /* 0x0000003805057812 */ /* 0x000fca00078ec0ff */
[----:B------:R-:W-:-:S05]  /*e120*/  IMAD.SHL.U32 R5, R5, 0x2, RZ ;  /* 0x0000000205057824 */ /* 0x000fca00078e00ff */
[----:B------:R-:W-:Y:S02]  /*e130*/  IADD3 R2, P0, R2, R5, RZ ;  /* 0x0000000502027210 */ /* 0x000fe40007f1e0ff */
[----:B------:R-:W-:Y:S02]  /*e140*/  MOV R13, R16 ;  /* 0x00000010000d7202 */ /* 0x000fe40000000f00 */
[----:B------:R-:W-:Y:S02]  /*e150*/  IADD3.X R3, RZ, R0, RZ, P0, !PT ;  /* 0x00000000ff037210 */ /* 0x000fe400007fe4ff */
[----:B------:R-:W-:-:S05]  /*e160*/  LEA R0, R8, UR38, 0x1 ;  /* 0x0000002608007c11 */ /* 0x000fca000f8e08ff */
[----:B------:R-:W-:Y:S01]  /*e170*/  @!PT LDS RZ, [RZ] ;  /* 0x00000000fffff984 */ /* 0x000fe20000000800 */
[----:B------:R-:W-:Y:S01]  /*e180*/  @!PT LDS RZ, [RZ] ;  /* 0x00000000fffff984 */ /* 0x000fe20000000800 */
[----:B------:R-:W-:Y:S01]  /*e190*/  @!PT LDS RZ, [RZ] ;  /* 0x00000000fffff984 */ /* 0x000fe20000000800 */
[----:B------:R0:W-:Y:S01]  /*e1a0*/  LDGSTS.E.BYPASS.LTC128B.128 [R0+0x400], desc[UR50][R2.64], !P1 ;  /* 0x0040000002007fae */ /* 0x0001e2000c901d72 */
[----:B------:R-:W-:Y:S01]  /*e1b0*/  IMAD.MOV.U32 R7, RZ, RZ, R14 ;  /* 0x000000ffff077224 */ /* 0x000fe200078e000e */
[----:B------:R-:W-:-:S13]  /*e1c0*/  ISETP.LT.OR P1, PT, R6, 0x11, P2 ;  /* 0x000000110600780c */ /* 0x000fda0001721670 */
[----:B0-----:R-:W-:Y:S05]  /*e1d0*/  WARPSYNC.COLLECTIVE R15, `(.L_x_12906) ;  /* 0x000000000f087348 */ /* 0x001fea0003c00000 */
[----:B------:R1:W2:Y:S02]  /*e1e0*/  SHFL.IDX P6, R14, R13, R12, R11 ;  /* 0x0000000c0d0e7389 */ /* 0x0002a400000c000b */
[----:B012---:R-:W-:Y:S01]  /*e1f0*/  ENDCOLLECTIVE ;  /* 0x000000000000791b */ /* 0x007fe20003800000 */
.L_x_12906:
[----:B------:R-:W-:Y:S02]  /*e200*/  IMAD.MOV.U32 R13, RZ, RZ, R17 ;  /* 0x000000ffff0d7224 */ /* 0x000fe400078e0011 */
[----:B------:R-:W-:Y:S01]  /*e210*/  IMAD.MOV.U32 R12, RZ, RZ, 0x2 ;  /* 0x00000002ff0c7424 */ /* 0x000fe200078e00ff */
[----:B------:R-:W-:-:S13]  /*e220*/  IADD3 R2, P0, R14, R5, RZ ;  /* 0x000000050e027210 */ /* 0x000fda0007f1e0ff */
[----:B------:R-:W-:Y:S05]  /*e230*/  WARPSYNC.COLLECTIVE R15, `(.L_x_12907) ;  /* 0x000000000f087348 */ /* 0x000fea0003c00000 */
[----:B------:R0:W1:Y:S02]  /*e240*/  SHFL.IDX P6, R14, R13, R12, R11 ;  /* 0x0000000c0d0e7389 */ /* 0x00006400000c000b */
[----:B01----:R-:W-:Y:S01]  /*e250*/  ENDCOLLECTIVE ;  /* 0x000000000000791b */ /* 0x003fe20003800000 */
.L_x_12907:
[----:B------:R-:W-:-:S05]  /*e260*/  IMAD.X R3, RZ, RZ, R7, P0 ;  /* 0x000000ffff037224 */ /* 0x000fca00000e0607 */
[----:B------:R-:W-:Y:S01]  /*e270*/  @!PT LDS RZ, [RZ] ;  /* 0x00000000fffff984 */ /* 0x000fe20000000800 */
[----:B------:R-:W-:Y:S01]  /*e280*/  @!PT LDS RZ, [RZ] ;  /* 0x00000000fffff984 */ /* 0x000fe20000000800 */
[----:B------:R-:W-:Y:S01]  /*e290*/  @!PT LDS RZ, [RZ] ;  /* 0x00000000fffff984 */ /* 0x000fe20000000800 */
[----:B------:R0:W-:Y:S01]  /*e2a0*/  LDGSTS.E.BYPASS.LTC128B.128 [R0+0xc00], desc[UR50][R2.64], !P1 ;  /* 0x00c0000002007fae */ /* 0x0001e2000c901d72 */
[----:B------:R-:W-:Y:S01]  /*e2b0*/  ISETP.LT.OR P1, PT, R6, 0x21, P2 ;  /* 0x000000210600780c */ /* 0x000fe20001721670 */
[----:B------:R-:W-:Y:S01]  /*e2c0*/  IMAD.MOV.U32 R13, RZ, RZ, R16 ;  /* 0x000000ffff0d7224 */ /* 0x000fe200078e0010 */
[----:B------:R-:W-:-:S11]  /*e2d0*/  MOV R8, R14 ;  /* 0x0000000e00087202 */ /* 0x000fd60000000f00 */
[----:B0-----:R-:W-:Y:S05]  /*e2e0*/  WARPSYNC.COLLECTIVE R15, `(.L_x_12908) ;  /* 0x000000000f087348 */ /* 0x001fea0003c00000 */
[----:B------:R1:W2:Y:S02]  /*e2f0*/  SHFL.IDX P6, R14, R13, R12, R11 ;  /* 0x0000000c0d0e7389 */ /* 0x0002a400000c000b */
[----:B012---:R-:W-:Y:S01]  /*e300*/  ENDCOLLECTIVE ;  /* 0x000000000000791b */ /* 0x007fe20003800000 */
.L_x_12908:
[----:B------:R-:W-:Y:S01]  /*e310*/  MOV R13, R17 ;  /* 0x00000011000d7202 */ /* 0x000fe20000000f00 */
[----:B------:R-:W-:Y:S02]  /*e320*/  IMAD.MOV.U32 R12, RZ, RZ, 0x3 ;  /* 0x00000003ff0c7424 */ /* 0x000fe400078e00ff */
[----:B------:R-:W-:-:S07]  /*e330*/  IMAD.MOV.U32 R10, RZ, RZ, R14 ;  /* 0x000000ffff0a7224 */ /* 0x000fce00078e000e */
[----:B------:R-:W-:Y:S05]  /*e340*/  WARPSYNC.COLLECTIVE R15, `(.L_x_12909) ;  /* 0x000000000f087348 */ /* 0x000fea0003c00000 */
[----:B------:R0:W1:Y:S02]  /*e350*/  SHFL.IDX P6, R14, R13, R12, R11 ;  /* 0x0000000c0d0e7389 */ /* 0x00006400000c000b */
[----:B01----:R-:W-:Y:S01]  /*e360*/  ENDCOLLECTIVE ;  /* 0x000000000000791b */ /* 0x003fe20003800000 */
.L_x_12909:
        /* <DEDUP_REMOVED lines=8> */
[----:B------:R-:W-:-:S12]  /*e3f0*/  IMAD.MOV.U32 R7, RZ, RZ, R14 ;  /* 0x000000ffff077224 */ /* 0x000fd800078e000e */
[----:B0-----:R-:W-:Y:S05]  /*e400*/  WARPSYNC.COLLECTIVE R15, `(.L_x_12910) ;  /* 0x000000000f087348 */ /* 0x001fea0003c00000 */
[----:B------:R1:W2:Y:S02]  /*e410*/  SHFL.IDX P6, R14, R13, R12, R11 ;  /* 0x0000000c0d0e7389 */ /* 0x0002a400000c000b */
[----:B012---:R-:W-:Y:S01]  /*e420*/  ENDCOLLECTIVE ;  /* 0x000000000000791b */ /* 0x007fe20003800000 */
.L_x_12910:
[----:B------:R-:W-:Y:S02]  /*e430*/  IMAD.MOV.U32 R13, RZ, RZ, R17 ;  /* 0x000000ffff0d7224 */ /* 0x000fe400078e0011 */
[----:B------:R-:W-:Y:S01]  /*e440*/  IMAD.MOV.U32 R12, RZ, RZ, 0x4 ;  /* 0x00000004ff0c7424 */ /* 0x000fe200078e00ff */
[----:B------:R-:W-:-:S13]  /*e450*/  IADD3 R2, P0, R14, R5, RZ ;  /* 0x000000050e027210 */ /* 0x000fda0007f1e0ff */
[----:B------:R-:W-:Y:S05]  /*e460*/  WARPSYNC.COLLECTIVE R15, `(.L_x_12911) ;  /* 0x000000000f087348 */ /* 0x000fea0003c00000 */
[----:B------:R0:W1:Y:S02]  /*e470*/  SHFL.IDX P6, R14, R13, R12, R11 ;  /* 0x0000000c0d0e7389 */ /* 0x00006400000c000b */
[----:B01----:R-:W-:Y:S01]  /*e480*/  ENDCOLLECTIVE ;  /* 0x000000000000791b */ /* 0x003fe20003800000 */
.L_x_12911:
[----:B------:R-:W-:-:S05]  /*e490*/  IADD3.X R3, RZ, R7, RZ, P0, !PT ;  /* 0x00000007ff037210 */ /* 0x000fca00007fe4ff */
[----:B------:R-:W-:Y:S01]  /*e4a0*/  @!PT LDS RZ, [RZ] ;  /* 0x00000000fffff984 */ /* 0x000fe20000000800 */
[----:B------:R-:W-:Y:S01]  /*e4b0*/  @!PT LDS RZ, [RZ] ;  /* 0x00000000fffff984 */ /* 0x000fe20000000800 */
[----:B------:R-:W-:Y:S01]  /*e4c0*/  @!PT LDS RZ, [RZ] ;  /* 0x00000000fffff984 */ /* 0x000fe20000000800 */
[----:B------:R0:W-:Y:S01]  /*e4d0*/  LDGSTS.E.BYPASS.LTC128B.128 [R0+0x1c00], desc[UR50][R2.64], !P1 ;  /* 0x01c0000002007fae */ /* 0x0001e2000c901d72 */
[----:B------:R-:W-:Y:S02]  /*e4e0*/  ISETP.LT.OR P1, PT, R6, 0x41, P2 ;  /* 0x000000410600780c */ /* 0x000fe40001721670 */
[----:B------:R-:W-:Y:S01]  /*e4f0*/  MOV R13, R16 ;  /* 0x00000010000d7202 */ /* 0x000fe20000000f00 */
[----:B------:R-:W-:-:S10]  /*e500*/  IMAD.MOV.U32 R8, RZ, RZ, R14 ;  /* 0x000000ffff087224 */ /* 0x000fd400078e000e */
[----:B0-----:R-:W-:Y:S05]  /*e510*/  WARPSYNC.COLLECTIVE R15, `(.L_x_12912) ;  /* 0x000000000f087348 */ /* 0x001fea0003c00000 */
[----:B------:R1:W2:Y:S02]  /*e520*/  SHFL.IDX P6, R14, R13, R12, R11 ;  /* 0x0000000c0d0e7389 */ /* 0x0002a400000c000b */
[----:B012---:R-:W-:Y:S01]  /*e530*/  ENDCOLLECTIVE ;  /* 0x000000000000791b */ /* 0x007fe20003800000 */
.L_x_12912:
[----:B------:R-:W-:Y:S01]  /*e540*/  IMAD.MOV.U32 R13, RZ, RZ, R17 ;  /* 0x000000ffff0d7224 */ /* 0x000fe200078e0011 */
[----:B------:R-:W-:Y:S01]  /*e550*/  MOV R12, 0x5 ;  /* 0x00000005000c7802 */ /* 0x000fe20000000f00 */
[----:B------:R-:W-:-:S07]  /*e560*/  IMAD.MOV.U32 R10, RZ, RZ, R14 ;  /* 0x000000ffff0a7224 */ /* 0x000fce00078e000e */
[----:B------:R-:W-:Y:S05]  /*e570*/  WARPSYNC.COLLECTIVE R15, `(.L_x_12913) ;  /* 0x000000000f087348 */ /* 0x000fea0003c00000 */
[----:B------:R0:W1:Y:S02]  /*e580*/  SHFL.IDX P6, R14, R13, R12, R11 ;  /* 0x0000000c0d0e7389 */ /* 0x00006400000c000b */
[----:B01----:R-:W-:Y:S01]  /*e590*/  ENDCOLLECTIVE ;  /* 0x000000000000791b */ /* 0x003fe20003800000 */
.L_x_12913:
        /* <DEDUP_REMOVED lines=12> */
.L_x_12914:
[----:B------:R-:W-:Y:S01]  /*e660*/  MOV R13, R17 ;  /* 0x00000011000d7202 */ /* 0x000fe20000000f00 */
[----:B------:R-:W-:Y:S01]  /*e670*/  IMAD.MOV.U32 R12, RZ, RZ, 0x6 ;  /* 0x00000006ff0c7424 */ /* 0x000fe200078e00ff */
[----:B------:R-:W-:-:S13]  /*e680*/  IADD3 R2, P0, R14, R5, RZ ;  /* 0x000000050e027210 */ /* 0x000fda0007f1e0ff */
[----:B------:R-:W-:Y:S05]  /*e690*/  WARPSYNC.COLLECTIVE R15, `(.L_x_12915) ;  /* 0x000000000f087348 */ /* 0x000fea0003c00000 */
[----:B------:R0:W1:Y:S02]  /*e6a0*/  SHFL.IDX P6, R14, R13, R12, R11 ;  /* 0x0000000c0d0e7389 */ /* 0x00006400000c000b */
[----:B01----:R-:W-:Y:S01]  /*e6b0*/  ENDCOLLECTIVE ;  /* 0x000000000000791b */ /* 0x003fe20003800000 */
.L_x_12915:
[----:B------:R-:W-:-:S05]  /*e6c0*/  IMAD.X R3, RZ, RZ, R7, P0 ;  /* 0x000000ffff037224 */ /* 0x000fca00000e0607 */
[----:B------:R-:W-:Y:S01]  /*e6d0*/  @!PT LDS RZ, [RZ] ;  /* 0x00000000fffff984 */ /* 0x000fe20000000800 */
[----:B------:R-:W-:Y:S01]  /*e6e0*/  @!PT LDS RZ, [RZ] ;  /* 0x00000000fffff984 */ /* 0x000fe20000000800 */
[----:B------:R-:W-:Y:S01]  /*e6f0*/  @!PT LDS RZ, [RZ] ;  /* 0x00000000fffff984 */ /* 0x000fe20000000800 */
[----:B------:R0:W-:Y:S01]  /*e700*/  LDGSTS.E.BYPASS.LTC128B.128 [R0+0x2c00], desc[UR50][R2.64], !P1 ;  /* 0x02c0000002007fae */ /* 0x0001e2000c901d72 */
[----:B------:R-:W-:Y:S01]  /*e710*/  ISETP.LT.OR P1, PT, R6, 0x61, P2 ;  /* 0x000000610600780c */ /* 0x000fe20001721670 */
[----:B------:R-:W-:Y:S02]  /*e720*/  IMAD.MOV.U32 R13, RZ, RZ, R16 ;  /* 0x000000ffff0d7224 */ /* 0x000fe400078e0010 */
[----:B------:R-:W-:-:S10]  /*e730*/  IMAD.MOV.U32 R8, RZ, RZ, R14 ;  /* 0x000000ffff087224 */ /* 0x000fd400078e000e */
[----:B0-----:R-:W-:Y:S05]  /*e740*/  WARPSYNC.COLLECTIVE R15, `(.L_x_12916) ;  /* 0x000000000f087348 */ /* 0x001fea0003c00000 */
[----:B------:R1:W2:Y:S02]  /*e750*/  SHFL.IDX P6, R14, R13, R12, R11 ;  /* 0x0000000c0d0e7389 */ /* 0x0002a400000c000b */
[----:B012---:R-:W-:Y:S01]  /*e760*/  ENDCOLLECTIVE ;  /* 0x000000000000791b */ /* 0x007fe20003800000 */
.L_x_12916:
[----:B------:R-:W-:Y:S02]  /*e770*/  IMAD.MOV.U32 R13, RZ, RZ, R17 ;  /* 0x000000ffff0d7224 */ /* 0x000fe400078e0011 */
[----:B------:R-:W-:Y:S01]  /*e780*/  IMAD.MOV.U32 R12, RZ, RZ, 0x7 ;  /* 0x00000007ff0c7424 */ /* 0x000fe200078e00ff */
[----:B------:R-:W-:-:S07]  /*e790*/  MOV R10, R14 ;  /* 0x0000000e000a7202 */ /* 0x000fce0000000f00 */
[----:B------:R-:W-:Y:S05]  /*e7a0*/  WARPSYNC.COLLECTIVE R15, `(.L_x_12917) ;  /* 0x000000000f087348 */ /* 0x000fea0003c00000 */
[----:B------:R0:W1:Y:S02]  /*e7b0*/  SHFL.IDX P6, R14, R13, R12, R11 ;  /* 0x0000000c0d0e7389 */ /* 0x00006400000c000b */
[----:B01----:R-:W-:Y:S01]  /*e7c0*/  ENDCOLLECTIVE ;  /* 0x000000000000791b */ /* 0x003fe20003800000 */
.L_x_12917:
[----:B------:R-:W-:-:S05]  /*e7d0*/  IADD3 R2, P0, R10, R5, RZ ;  /* 0x000000050a027210 */ /* 0x000fca0007f1e0ff */
[----:B------:R-:W-:-:S05]  /*e7e0*/  IMAD.X R3, RZ, RZ, R8, P0 ;  /* 0x000000ffff037224 */ /* 0x000fca00000e0608 */
        /* <DEDUP_REMOVED lines=9> */
.L_x_12918:
[----:B------:R-:W-:Y:S05]  /*e880*/  BRA `(.L_x_12919) ;  /* 0xffffffc000347947 */ /* 0x000fea000383ffff */
.L_x_12802:
[----:B0-----:R0:W2:Y:S02]  /*e890*/  SYNCS.PHASECHK.TRANS64.TRYWAIT P0, [R7+URZ+0x16820], R0 ;  /* 0x01682000070075a7 */ /* 0x0010a4000800017f */
[----:B--2---:R-:W-:Y:S05]  /*e8a0*/  @!P0 NANOSLEEP.SYNCS 0x989680 ;  /* 0x009896800000895d */ /* 0x004fea0003900000 */
[----:B------:R-:W2:Y:S02]  /*e8b0*/  @!P0 SYNCS.PHASECHK.TRANS64 P0, [R7+URZ+0x16820], R0 ;  /* 0x01682000070085a7 */ /* 0x000ea4000800007f */
[----:B--2---:R-:W-:Y:S05]  /*e8c0*/  @!P0 BRA `(.L_x_12802) ;  /* 0xfffffffc00f08947 */ /* 0x004fea000383ffff */
[----:B------:R-:W-:Y:S05]  /*e8d0*/  BRA `(.L_x_12920) ;  /* 0xffffffc000cc7947 */ /* 0x000fea000383ffff */
.L_x_12803:
        /* <DEDUP_REMOVED lines=11> */
.L_x_12922:
[----:B------:R-:W-:Y:S05]  /*e990*/  BSYNC B0 ;  /* 0x0000000000007941 */ /* 0x000fea0003800000 */
.L_x_12921:
[----:B------:R-:W-:Y:S05]  /*e9a0*/  BRA `(.L_x_12923) ;  /* 0xffffffc000b47947 */ /* 0x000fea000383ffff */
.L_x_12806:
[----:B------:R-:W-:Y:S01]  /*e9b0*/  BSSY B1, `(.L_x_12924) ;  /* 0x0000006000017945 */ /* 0x000fe20003800000 */
[----:B------:R-:W-:-:S07]  /*e9c0*/  IMAD.MOV.U32 R15, RZ, RZ, -0x1 ;  /* 0xffffffffff0f7424 */ /* 0x000fce00078e00ff */
[----:B0-----:R-:W-:Y:S05]  /*e9d0*/  WARPSYNC.COLLECTIVE R15, `(.L_x_12925) ;  /* 0x000000000f0c7348 */ /* 0x001fea0003c00000 */
[----:B------:R-:W-:Y:S02]  /*e9e0*/  ELECT P6, UR62, PT ;  /* 0x00000000003e782f */ /* 0x000fe400038c0000 */
[----:B------:R-:W-:Y:S01]  /*e9f0*/  MOV R14, UR62 ;  /* 0x0000003e000e7c02 */ /* 0x000fe20008000f00 */
[----:B0-----:R-:W-:Y:S10]  /*ea00*/  ENDCOLLECTIVE ;  /* 0x000000000000791b */ /* 0x001ff40003800000 */
.L_x_12925:
[----:B------:R-:W-:Y:S05]  /*ea10*/  BSYNC B1 ;  /* 0x0000000000017941 */ /* 0x000fea0003800000 */
.L_x_12924:
[----:B------:R-:W-:Y:S05]  /*ea20*/  BRA `(.L_x_12926) ;  /* 0xffffffc000ac7947 */ /* 0x000fea000383ffff */
.L_x_12808:
[----:B0-----:R0:W1:Y:S02]  /*ea30*/  SYNCS.PHASECHK.TRANS64.TRYWAIT P1, [R5+URZ+0x16840], R0 ;  /* 0x01684000050075a7 */ /* 0x001064000802017f */
[----:B-1----:R-:W-:Y:S05]  /*ea40*/  @!P1 NANOSLEEP.SYNCS 0x989680 ;  /* 0x009896800000995d */ /* 0x002fea0003900000 */
[----:B------:R-:W1:Y:S02]  /*ea50*/  @!P1 SYNCS.PHASECHK.TRANS64 P1, [R5+URZ+0x16840], R0 ;  /* 0x01684000050095a7 */ /* 0x000e64000802007f */
[----:B-1----:R-:W-:Y:S05]  /*ea60*/  @!P1 BRA `(.L_x_12808) ;  /* 0xfffffffc00f09947 */ /* 0x002fea000383ffff */
[----:B------:R-:W-:Y:S05]  /*ea70*/  BRA `(.L_x_12927) ;  /* 0xffffffc000cc7947 */ /* 0x000fea000383ffff */
.L_x_12810:
[----:B-1----:R1:W2:Y:S02]  /*ea80*/  SYNCS.PHASECHK.TRANS64.TRYWAIT P1, [R3+URZ+0x16840], R2 ;  /* 0x01684002030075a7 */ /* 0x0022a4000802017f */
[----:B--2---:R-:W-:Y:S05]  /*ea90*/  @!P1 NANOSLEEP.SYNCS 0x989680 ;  /* 0x009896800000995d */ /* 0x004fea0003900000 */
[----:B------:R-:W2:Y:S02]  /*eaa0*/  @!P1 SYNCS.PHASECHK.TRANS64 P1, [R3+URZ+0x16840], R2 ;  /* 0x01684002030095a7 */ /* 0x000ea4000802007f */
[----:B--2---:R-:W-:Y:S05]  /*eab0*/  @!P1 BRA `(.L_x_12810) ;  /* 0xfffffffc00f09947 */ /* 0x004fea000383ffff */
[----:B------:R-:W-:Y:S05]  /*eac0*/  BRA `(.L_x_12928) ;  /* 0xffffffc000d87947 */ /* 0x000fea000383ffff */
.L_x_12812:
[----:B--2---:R2:W3:Y:S02]  /*ead0*/  SYNCS.PHASECHK.TRANS64.TRYWAIT P1, [R5+URZ+0x16860], R0 ;  /* 0x01686000050075a7 */ /* 0x0044e4000802017f */
[----:B---3--:R-:W-:Y:S05]  /*eae0*/  @!P1 NANOSLEEP.SYNCS 0x989680 ;  /* 0x009896800000995d */ /* 0x008fea0003900000 */
[----:B------:R-:W3:Y:S02]  /*eaf0*/  @!P1 SYNCS.PHASECHK.TRANS64 P1, [R5+URZ+0x16860], R0 ;  /* 0x01686000050095a7 */ /* 0x000ee4000802007f */
[----:B---3--:R-:W-:Y:S05]  /*eb00*/  @!P1 BRA `(.L_x_12812) ;  /* 0xfffffffc00f09947 */ /* 0x008fea000383ffff */
[----:B------:R-:W-:Y:S05]  /*eb10*/  BRA `(.L_x_12929) ;  /* 0xffffffc000d47947 */ /* 0x000fea000383ffff */
.L_x_12930:
        /* <DEDUP_REMOVED lines=14> */
.L_x_15874:


//--------------------- .text._ZN7cutlass13device_kernelIN5flash11enable_sm90INS1_16FlashAttnFwdSm90INS1_25CollectiveMainloopFwdSm90ILi2EN4cute5tupleIJNS5_1CILi1EEES8_S8_EEENS6_IJNS7_ILi192EEENS7_ILi128EEENS7_ILi64EEEEEELi64ENS_6half_tEfNS_4arch4Sm90ELb0ELb0ELb1ELb1ELb1ELb0ELb0ELb1ELb1ELb1ELb0ELb0EEENS1_21CollectiveEpilogueFwdINS6_IJSA_SC_SB_EEES9_SE_SG_Li384ELb1ELb1ELb0ELb0EEENS1_36VarlenDynamicPersistentTileSchedulerILi192ELi128ELi384ELi128ELb0ELb1ELb1ELb0ELb1ELb1EEEEEEEEEvNT_6ParamsE --------------------------
	.section	.text._ZN7cutlass13device_kernelIN5flash11enable_sm90INS1_16FlashAttnFwdSm90INS1_25CollectiveMainloopFwdSm90ILi2EN4cute5tupleIJNS5_1CILi1EEES8_S8_EEENS6_IJNS7_ILi192EEENS7_ILi128EEENS7_ILi64EEEEEELi64ENS_6half_tEfNS_4arch4Sm90ELb0ELb0ELb1ELb1ELb1ELb0ELb0ELb1ELb1ELb1ELb0ELb0EEENS1_21CollectiveEpilogueFwdINS6_IJSA_SC_SB_EEES9_SE_SG_Li384ELb1ELb1ELb0ELb0EEENS1_36VarlenDynamicPersistentTileSchedulerILi192ELi128ELi384ELi128ELb0ELb1ELb1ELb0ELb1ELb1EEEEEEEEEvNT_6ParamsE,"ax",@progbits
	.align	128
.text._ZN7cutlass13device_kernelIN5flash11enable_sm90INS1_16FlashAttnFwdSm90INS1_25CollectiveMainloopFwdSm90ILi2EN4cute5tupleIJNS5_1CILi1EEES8_S8_EEENS6_IJNS7_ILi192EEENS7_ILi128EEENS7_ILi64EEEEEELi64ENS_6half_tEfNS_4arch4Sm90ELb0ELb0ELb1ELb1ELb1ELb0ELb0ELb1ELb1ELb1ELb0ELb0EEENS1_21CollectiveEpilogueFwdINS6_IJSA_SC_SB_EEES9_SE_SG_Li384ELb1ELb1ELb0ELb0EEENS1_36VarlenDynamicPersistentTileSchedulerILi192ELi128ELi384ELi128ELb0ELb1ELb1ELb0ELb1ELb1EEEEEEEEEvNT_6ParamsE:
        .type           _ZN7cutlass13device_kernelIN5flash11enable_sm90INS1_16FlashAttnFwdSm90INS1_25CollectiveMainloopFwdSm90ILi2EN4cute5tupleIJNS5_1CILi1EEES8_S8_EEENS6_IJNS7_ILi192EEENS7_ILi128EEENS7_ILi64EEEEEELi64ENS_6half_tEfNS_4arch4Sm90ELb0ELb0ELb1ELb1ELb1ELb0ELb0ELb1ELb1ELb1ELb0ELb0EEENS1_21CollectiveEpilogueFwdINS6_IJSA_SC_SB_EEES9_SE_SG_Li384ELb1ELb1ELb0ELb0EEENS1_36VarlenDynamicPersistentTileSchedulerILi192ELi128ELi384ELi128ELb0ELb1ELb1ELb0ELb1ELb1EEEEEEEEEvNT_6ParamsE,@function
        .size           _ZN7cutlass13device_kernelIN5flash11enable_sm90INS1_16FlashAttnFwdSm90INS1_25CollectiveMainloopFwdSm90ILi2EN4cute5tupleIJNS5_1CILi1EEES8_S8_EEENS6_IJNS7_ILi192EEENS7_ILi128EEENS7_ILi64EEEEEELi64ENS_6half_tEfNS_4arch4Sm90ELb0ELb0ELb1ELb1ELb1ELb0ELb0ELb1ELb1ELb1ELb0ELb0EEENS1_21CollectiveEpilogueFwdINS6_IJSA_SC_SB_EEES9_SE_SG_Li384ELb1ELb1ELb0ELb0EEENS1_36VarlenDynamicPersistentTileSchedulerILi192ELi128ELi384ELi128ELb0ELb1ELb1ELb0ELb1ELb1EEEEEEEEEvNT_6ParamsE,(.L_x_15875 - _ZN7cutlass13device_kernelIN5flash11enable_sm90INS1_16FlashAttnFwdSm90INS1_25CollectiveMainloopFwdSm90ILi2EN4cute5tupleIJNS5_1CILi1EEES8_S8_EEENS6_IJNS7_ILi192EEENS7_ILi128EEENS7_ILi64EEEEEELi64ENS_6half_tEfNS_4arch4Sm90ELb0ELb0ELb1ELb1ELb1ELb0ELb0ELb1ELb1ELb1ELb0ELb0EEENS1_21CollectiveEpilogueFwdINS6_IJSA_SC_SB_EEES9_SE_SG_Li384ELb1ELb1ELb0ELb0EEENS1_36VarlenDynamicPersistentTileSchedulerILi192ELi128ELi384ELi128ELb0ELb1ELb1ELb0ELb1ELb1EEEEEEEEEvNT_6ParamsE)
        .other          _ZN7cutlass13device_kernelIN5flash11enable_sm90INS1_16FlashAttnFwdSm90INS1_25CollectiveMainloopFwdSm90ILi2EN4cute5tupleIJNS5_1CILi1EEES8_S8_EEENS6_IJNS7_ILi192EEENS7_ILi128EEENS7_ILi64EEEEEELi64ENS_6half_tEfNS_4arch4Sm90ELb0ELb0ELb1ELb1ELb1ELb0ELb0ELb1ELb1ELb1ELb0ELb0EEENS1_21CollectiveEpilogueFwdINS6_IJSA_SC_SB_EEES9_SE_SG_Li384ELb1ELb1ELb0ELb0EEENS1_36VarlenDynamicPersistentTileSchedulerILi192ELi128ELi384ELi128ELb0ELb1ELb1ELb0ELb1ELb1EEEEEEEEEvNT_6ParamsE,@"STO_CUDA_ENTRY STV_DEFAULT"
_ZN7cutlass13device_kernelIN5flash11enable_sm90INS1_16FlashAttnFwdSm90INS1_25CollectiveMainloopFwdSm90ILi2EN4cute5tupleIJNS5_1CILi1EEES8_S8_EEENS6_IJNS7_ILi192EEENS7_ILi128EEENS7_ILi64EEEEEELi64ENS_6half_tEfNS_4arch4Sm90ELb0ELb0ELb1ELb1ELb1ELb0ELb0ELb1ELb1ELb1ELb0ELb0EEENS1_21CollectiveEpilogueFwdINS6_IJSA_SC_SB_EEES9_SE_SG_Li384ELb1ELb1ELb0ELb0EEENS1_36VarlenDynamicPersistentTileSchedulerILi192ELi128ELi384ELi128ELb0ELb1ELb1ELb0ELb1ELb1EEEEEEEEEvNT_6ParamsE:
        /* <DEDUP_REMOVED lines=45> */
.L_x_12931:
        /* <DEDUP_REMOVED lines=22> */
.L_x_12932:
        /* <DEDUP_REMOVED lines=18> */
.L_x_12933:
        /* <DEDUP_REMOVED lines=22> */
.L_x_12934:
        /* <DEDUP_REMOVED lines=23> */
.L_x_12935:
        /* <DEDUP_REMOVED lines=8> */
.L_x_12937:
        /* <DEDUP_REMOVED lines=30> */
[----:B------:R-:W-:Y:S02]  /*0a80*/  LEA.HI R2, R3, R156, RZ, 0x5 ;  /* 0x0000009c03027211 */ /* 0x000fe400078f28ff */
[----:B------:R-:W-:Y:S01]  /*0a90*/  SHF.R.S32.HI R7, RZ, 0x4, R0 ;  /* 0x00000004ff077819 */ /* 0x000fe20000011400 */
[----:B------:R-:W-:Y:S01]  /*0aa0*/  IMAD.IADD R18, R156, 0x1, -R5 ;  /* 0x000000019c127824 */ /* 0x000fe200078e0a05 */
[----:B------:R-:W-:Y:S01]  /*0ab0*/  LOP3.LUT R5, R0, 0x3fffff0, RZ, 0xc0, !PT ;  /* 0x03fffff000057812 */ /* 0x000fe200078ec0ff */
[----:B------:R-:W-:Y:S01]  /*0ac0*/  IMAD.SHL.U32 R2, R2, 0x20, RZ ;  /* 0x0000002002027824 */ /* 0x000fe200078e00ff */
[----:B------:R-:W-:Y:S02]  /*0ad0*/  LEA.HI R0, R0, R7, RZ, 0x1 ;  /* 0x0000000700007211 */ /* 0x000fe400078f08ff */
[----:B------:R-:W-:-:S02]  /*0ae0*/  IADD3 R5, R156, -R5, RZ ;  /* 0x800000059c057210 */ /* 0x000fc40007ffe0ff */
[----:B------:R-:W-:Y:S02]  /*0af0*/  LOP3.LUT R2, R2, 0xfffffc00, RZ, 0xc0, !PT ;  /* 0xfffffc0002027812 */ /* 0x000fe400078ec0ff */
[----:B------:R-:W-:Y:S02]  /*0b00*/  LOP3.LUT R0, R0, 0x1ffffffe, RZ, 0xc0, !PT ;  /* 0x1ffffffe00007812 */ /* 0x000fe400078ec0ff */
[----:B------:R-:W-:Y:S01]  /*0b10*/  SHF.R.S32.HI R9, RZ, 0x1f, R18 ;  /* 0x0000001fff097819 */ /* 0x000fe20000011412 */
[----:B------:R-:W-:Y:S01]  /*0b20*/  IMAD R5, R5, 0x40, R2 ;  /* 0x0000004005057824 */ /* 0x000fe200078e0202 */
[----:B------:R-:W-:Y:S01]  /*0b30*/  LEA.HI R2, R3, R156, RZ, 0x2 ;  /* 0x0000009c03027211 */ /* 0x000fe200078f10ff */
[----:B------:R-:W-:Y:S01]  /*0b40*/  IMAD.IADD R0, R7, 0x1, -R0 ;  /* 0x0000000107007824 */ /* 0x000fe200078e0a00 */
[----:B------:R-:W-:Y:S02]  /*0b50*/  LEA.HI R4, R9, R18, RZ, 0x2 ;  /* 0x0000001209047211 */ /* 0x000fe400078f10ff */
[----:B------:R-:W-:Y:S01]  /*0b60*/  SHF.R.S32.HI R22, RZ, 0x7, R22 ;  /* 0x00000007ff167819 */ /* 0x000fe20000011416 */
[----:B------:R-:W-:Y:S01]  /*0b70*/  IMAD R154, R0, 0x8, R5 ;  /* 0x00000008009a7824 */ /* 0x000fe200078e0205 */
[----:B------:R-:W-:-:S02]  /*0b80*/  SHF.R.S32.HI R6, RZ, 0x2, R4 ;  /* 0x00000002ff067819 */ /* 0x000fc40000011404 */
[----:B------:R-:W-:Y:S01]  /*0b90*/  SHF.R.S32.HI R11, RZ, 0x1f, R4 ;  /* 0x0000001fff0b7819 */ /* 0x000fe20000011404 */
[----:B------:R-:W-:Y:S01]  /*0ba0*/  IMAD.HI R0, R22, 0x55555556, RZ ;  /* 0x5555555616007827 */ /* 0x000fe200078e02ff */
[----:B------:R-:W-:Y:S02]  /*0bb0*/  LOP3.LUT R5, R2, 0xfffffffc, RZ, 0xc0, !PT ;  /* 0xfffffffc02057812 */ /* 0x000fe400078ec0ff */
[----:B------:R-:W-:Y:S02]  /*0bc0*/  LEA.HI R11, R11, R6, RZ, 0x3 ;  /* 0x000000060b0b7211 */ /* 0x000fe400078f18ff */
[----:B------:R-:W-:Y:S01]  /*0bd0*/  LEA.HI R7, R0, R0, RZ, 0x1 ;  /* 0x0000000000077211 */ /* 0x000fe200078f08ff */
[----:B------:R-:W-:Y:S01]  /*0be0*/  IMAD.IADD R2, R156, 0x1, -R5 ;  /* 0x000000019c027824 */ /* 0x000fe200078e0a05 */
[----:B------:R-:W-:Y:S02]  /*0bf0*/  LOP3.LUT R11, R11, 0xfffffff8, RZ, 0xc0, !PT ;  /* 0xfffffff80b0b7812 */ /* 0x000fe400078ec0ff */
[----:B------:R-:W-:Y:S01]  /*0c00*/  LEA.HI R3, R3, R156, RZ, 0x3 ;  /* 0x0000009c03037211 */ /* 0x000fe200078f18ff */
[----:B------:R-:W-:Y:S01]  /*0c10*/  IMAD R7, R7, -0x3, R22 ;  /* 0xfffffffd07077824 */ /* 0x000fe200078e0216 */
[----:B------:R-:W-:Y:S01]  /*0c20*/  LEA.HI R0, R2, R2, RZ, 0x1 ;  /* 0x0000000202007211 */ /* 0x000fe200078f08ff */
[----:B------:R-:W-:Y:S01]  /*0c30*/  IMAD.IADD R6, R6, 0x1, -R11 ;  /* 0x0000000106067824 */ /* 0x000fe200078e0a0b */
[----:B------:R-:W-:-:S02]  /*0c40*/  LEA.HI R9, R9, R18, RZ, 0x5 ;  /* 0x0000001209097211 */ /* 0x000fc400078f28ff */
[----:B------:R-:W-:Y:S02]  /*0c50*/  LOP3.LUT R11, R0, 0x1ffffffe, RZ, 0xc0, !PT ;  /* 0x1ffffffe000b7812 */ /* 0x000fe400078ec0ff */
[----:B------:R-:W-:Y:S02]  /*0c60*/  LOP3.LUT R5, R3, 0xfffffff8, RZ, 0xc0, !PT ;  /* 0xfffffff803057812 */ /* 0x000fe400078ec0ff */
[----:B------:R-:W-:Y:S01]  /*0c70*/  SHF.R.S32.HI R9, RZ, 0x5, R9 ;  /* 0x00000005ff097819 */ /* 0x000fe20000011409 */
[----:B------:R-:W-:Y:S01]  /*0c80*/  IMAD.IADD R0, R2, 0x1, -R11 ;  /* 0x0000000102007824 */ /* 0x000fe200078e0a0b */
[----:B------:R-:W-:Y:S02]  /*0c90*/  IADD3 R2, R156, -R5, RZ ;  /* 0x800000059c027210 */ /* 0x000fe40007ffe0ff */
[----:B------:R-:W-:Y:S01]  /*0ca0*/  LOP3.LUT R13, R4, 0x7ffffffc, RZ, 0xc0, !PT ;  /* 0x7ffffffc040d7812 */ /* 0x000fe200078ec0ff */
[----:B------:R-:W-:Y:S01]  /*0cb0*/  IMAD R6, R9, 0x10, R6 ;  /* 0x0000001009067824 */ /* 0x000fe200078e0206 */
[----:B------:R-:W-:Y:S01]  /*0cc0*/  SHF.R.S32.HI R17, RZ, 0x3, R3 ;  /* 0x00000003ff117819 */ /* 0x000fe20000011403 */
[----:B------:R-:W-:-:S02]  /*0cd0*/  IMAD.SHL.U32 R16, R2, 0x8, RZ ;  /* 0x0000000802107824 */ /* 0x000fc400078e00ff */
[----:B------:R-:W-:Y:S02]  /*0ce0*/  IMAD.IADD R13, R18, 0x1, -R13 ;  /* 0x00000001120d7824 */ /* 0x000fe400078e0a0d */
[----:B------:R-:W-:Y:S01]  /*0cf0*/  IMAD R23, R7, 0x40, R6 ;  /* 0x0000004007177824 */ /* 0x000fe200078e0206 */
[----:B------:R-:W-:Y:S01]  /*0d00*/  SHF.R.S32.HI R155, RZ, 0x1f, R16 ;  /* 0x0000001fff9b7819 */ /* 0x000fe20000011410 */
[----:B------:R-:W-:Y:S02]  /*0d10*/  IMAD R152, R13, R152, 0x80 ;  /* 0x000000800d987424 */ /* 0x000fe400078e0298 */
[----:B------:R-:W-:-:S07]  /*0d20*/  IMAD R153, R0, 0x8, R23 ;  /* 0x0000000800997824 */ /* 0x000fce00078e0217 */
.L_x_12971:
        /* <DEDUP_REMOVED lines=19> */
[----:B------:R-:W-:Y:S01]  /*0e60*/  IMAD.U32 R6, RZ, RZ, UR10 ;  /* 0x0000000aff067e24 */ /* 0x000fe2000f8e00ff */
[----:B------:R-:W-:Y:S01]  /*0e70*/  MOV R5, UR9 ;  /* 0x0000000900057c02 */ /* 0x000fe20008000f00 */
[----:B------:R-:W-:Y:S01]  /*0e80*/  ULDC.64 UR8, c[0x0][0x418] ;  /* 0x0001060000087ab9 */ /* 0x000fe20000000a00 */
[----:B------:R-:W-:-:S03]  /*0e90*/  IMAD.U32 R7, RZ, RZ, UR11 ;  /* 0x0000000bff077e24 */ /* 0x000fc6000f8e00ff */
[----:B------:R-:W2:Y:S04]  /*0ea0*/  @P0 LDG.E R4, desc[UR50][R4.64] ;  /* 0x0000003204040981 */ /* 0x000ea8000c1e1900 */
[----:B------:R-:W3:Y:S01]  /*0eb0*/  @P1 LDG.E R6, desc[UR50][R6.64] ;  /* 0x0000003206061981 */ /* 0x000ee2000c1e1900 */
[----:B------:R-:W-:Y:S01]  /*0ec0*/  UISETP.NE.U32.AND UP0, UPT, UR8, URZ, UPT ;  /* 0x0000003f0800728c */ /* 0x000fe2000bf05070 */
[----:B------:R-:W-:Y:S01]  /*0ed0*/  IMAD.MOV.U32 R0, RZ, RZ, RZ ;  /* 0x000000ffff007224 */ /* 0x000fe200078e00ff */
[----:B------:R-:W-:Y:S01]  /*0ee0*/  UMOV UR40, UR6 ;  /* 0x0000000600287c82 */ /* 0x000fe20008000000 */
[----:B------:R-:W-:Y:S01]  /*0ef0*/  ULDC UR6, c[0x0][0x2f0] ;  /* 0x0000bc0000067ab9 */ /* 0x000fe20000000800 */
[----:B------:R-:W-:Y:S01]  /*0f00*/  UISETP.NE.AND.EX UP0, UPT, UR9, URZ, UPT, UP0 ;  /* 0x0000003f0900728c */ /* 0x000fe2000bf05300 */
[----:B------:R-:W-:Y:S01]  /*0f10*/  IMAD.MOV.U32 R3, RZ, RZ, RZ ;  /* 0x000000ffff037224 */ /* 0x000fe200078e00ff */
[----:B------:R-:W-:Y:S01]  /*0f20*/  UMOV UR42, URZ ;  /* 0x0000003f002a7c82 */ /* 0x000fe20008000000 */
[----:B------:R-:W-:Y:S01]  /*0f30*/  UMOV UR41, UR5 ;  /* 0x0000000500297c82 */ /* 0x000fe20008000000 */
[----:B------:R-:W-:Y:S01]  /*0f40*/  USEL UR4, UR4, 0x1, UP0 ;  /* 0x0000000104047887 */ /* 0x000fe20008000000 */
[----:B------:R-:W-:-:S02]  /*0f50*/  MOV R119, RZ ;  /* 0x000000ff00777202 */ /* 0x000fc40000000f00 */
[----:B------:R-:W-:Y:S02]  /*0f60*/  CS2R R24, SRZ ;  /* 0x0000000000187805 */ /* 0x000fe4000001ff00 */
[----:B------:R-:W-:Y:S01]  /*0f70*/  CS2R R26, SRZ ;  /* 0x00000000001a7805 */ /* 0x000fe2000001ff00 */
[----:B------:R-:W-:Y:S01]  /*0f80*/  UIMAD UR4, UR4, UR6, URZ ;  /* 0x00000006040472a4 */ /* 0x000fe2000f8e023f */
[----:B------:R-:W-:Y:S01]  /*0f90*/  CS2R R30, SRZ ;  /* 0x00000000001e7805 */ /* 0x000fe2000001ff00 */
[----:B------:R-:W-:Y:S01]  /*0fa0*/  IMAD.MOV.U32 R29, RZ, RZ, RZ ;  /* 0x000000ffff1d7224 */ /* 0x000fe200078e00ff */
[----:B------:R-:W-:Y:S02]  /*0fb0*/  CS2R R36, SRZ ;  /* 0x0000000000247805 */ /* 0x000fe4000001ff00 */
[----:B-----5:R-:W-:Y:S02]  /*0fc0*/  CS2R R14, SRZ ;  /* 0x00000000000e7805 */ /* 0x020fe4000001ff00 */
[----:B------:R-:W-:-:S02]  /*0fd0*/  CS2R R38, SRZ ;  /* 0x0000000000267805 */ /* 0x000fc4000001ff00 */
[----:B------:R-:W-:Y:S02]  /*0fe0*/  CS2R R12, SRZ ;  /* 0x00000000000c7805 */ /* 0x000fe4000001ff00 */
[----:B------:R-:W-:Y:S01]  /*0ff0*/  CS2R R40, SRZ ;  /* 0x0000000000287805 */ /* 0x000fe2000001ff00 */
[----:B------:R-:W-:Y:S01]  /*1000*/  IMAD.MOV.U32 R42, RZ, RZ, RZ ;  /* 0x000000ffff2a7224 */ /* 0x000fe200078e00ff */
[----:B--2---:R-:W-:Y:S02]  /*1010*/  @P0 R2UR UR42, R4 ;  /* 0x00000000042a02ca */ /* 0x004fe400000e0000 */
[----:B------:R-:W-:Y:S02]  /*1020*/  PLOP3.LUT P0, PT, PT, PT, PT, 0x80, 0x0 ;  /* 0x000000000000781c */ /* 0x000fe40003f0f070 */
[----:B---3--:R-:W-:Y:S01]  /*1030*/  @P1 R2UR UR4, R6 ;  /* 0x00000000060412ca */ /* 0x008fe200000e0000 */
[----:B------:R-:W-:-:S14]  /*1040*/  @P1 BRA `(.L_x_12938) ;  /* 0x0000000000341947 */ /* 0x000fdc0003800000 */
        /* <DEDUP_REMOVED lines=13> */
.L_x_12938:
[----:B------:R-:W-:Y:S01]  /*1120*/  UIADD3 UR42, -UR42, UR4, URZ ;  /* 0x000000042a2a7290 */ /* 0x000fe2000fffe13f */
[----:B------:R-:W-:Y:S02]  /*1130*/  CS2R R44, SRZ ;  /* 0x00000000002c7805 */ /* 0x000fe4000001ff00 */
[----:B------:R-:W-:Y:S02]  /*1140*/  MOV R43, RZ ;  /* 0x000000ff002b7202 */ /* 0x000fe40000000f00 */
[----:B------:R-:W-:Y:S01]  /*1150*/  CS2R R46, SRZ ;  /* 0x00000000002e7805 */ /* 0x000fe2000001ff00 */
[----:B------:R-:W-:Y:S01]  /*1160*/  UISETP.GE.AND UP0, UPT, UR42, 0x1, UPT ;  /* 0x000000012a00788c */ /* 0x000fe2000bf06270 */
[----:B------:R-:W-:Y:S01]  /*1170*/  CS2R R48, SRZ ;  /* 0x0000000000307805 */ /* 0x000fe2000001ff00 */
[----:B------:R-:W-:Y:S01]  /*1180*/  UIADD3 UR4, UR42, 0x7f, URZ ;  /* 0x0000007f2a047890 */ /* 0x000fe2000fffe03f */
[----:B------:R-:W-:Y:S02]  /*1190*/  CS2R R50, SRZ ;  /* 0x0000000000327805 */ /* 0x000fe4000001ff00 */
[----:B------:R-:W-:Y:S01]  /*11a0*/  CS2R R52, SRZ ;  /* 0x0000000000347805 */ /* 0x000fe2000001ff00 */
[----:B------:R-:W-:Y:S01]  /*11b0*/  IMAD.MOV.U32 R54, RZ, RZ, RZ ;  /* 0x000000ffff367224 */ /* 0x000fe200078e00ff */
[----:B------:R-:W-:Y:S01]  /*11c0*/  PLOP3.LUT P1, PT, PT, PT, UP0, 0x80, 0x0 ;  /* 0x000000000000781c */ /* 0x000fe20003f2f008 */
[----:B------:R-:W-:Y:S01]  /*11d0*/  USHF.R.S32.HI UR5, URZ, 0x1f, UR4 ;  /* 0x0000001f3f057899 */ /* 0x000fe20008011404 */
[----:B------:R-:W-:-:S03]  /*11e0*/  IMAD.MOV.U32 R56, RZ, RZ, RZ ;  /* 0x000000ffff387224 */ /* 0x000fc600078e00ff */
[----:B------:R-:W-:-:S08]  /*11f0*/  ULEA.HI UR45, UR5, UR4, URZ, 0x7 ;  /* 0x00000004052d7291 */ /* 0x000fd0000f8f383f */
[----:B------:R-:W-:Y:S05]  /*1200*/  @!P1 BRA `(.L_x_12939) ;  /* 0x0000005800109947 */ /* 0x000fea0003800000 */
[----:B------:R-:W0:Y:S01]  /*1210*/  SHFL.IDX PT, R0, R22, RZ, 0x1f ;  /* 0x00001fff16007589 */ /* 0x000e2200000e0000 */
[----:B------:R-:W1:Y:S01]  /*1220*/  S2UR UR43, SR_CgaCtaId ;  /* 0x00000000002b79c3 */ /* 0x000e620000008800 */
[----:B------:R-:W-:Y:S01]  /*1230*/  UMOV UR49, 0x400 ;  /* 0x0000040000317882 */ /* 0x000fe20000000000 */
[----:B------:R-:W-:Y:S01]  /*1240*/  USHF.R.S32.HI UR45, URZ, 0x7, UR45 ;  /* 0x000000073f2d7899 */ /* 0x000fe2000801142d */
[----:B0-----:R-:W-:Y:S01]  /*1250*/  R2UR UR44, R0 ;  /* 0x00000000002c72ca */ /* 0x001fe200000e0000 */
[----:B-1----:R-:W-:-:S12]  /*1260*/  ULEA UR49, UR43, UR49, 0x18 ;  /* 0x000000312b317291 */ /* 0x002fd8000f8ec03f */
[----:B------:R-:W-:Y:S02]  /*1270*/  UIMAD.WIDE UR4, UR44, 0x55555556, URZ ;  /* 0x555555562c0478a5 */ /* 0x000fe4000f8e023f */
[----:B------:R-:W-:Y:S02]  /*1280*/  UIADD3 UR4, UR49, 0x8400, URZ ;  /* 0x0000840031047890 */ /* 0x000fe4000fffe03f */
[----:B------:R-:W-:Y:S02]  /*1290*/  ULEA.HI UR5, UR5, UR5, URZ, 0x1 ;  /* 0x0000000505057291 */ /* 0x000fe4000f8f083f */
[----:B------:R-:W-:Y:S02]  /*12a0*/  ULOP3.LUT UP0, URZ, UR4, 0x3ff, URZ, 0xc0, !UPT ;  /* 0x000003ff043f7892 */ /* 0x000fe4000f80c03f */
[----:B------:R-:W-:-:S04]  /*12b0*/  UIMAD UR5, UR5, -0x3, UR44 ;  /* 0xfffffffd050578a4 */ /* 0x000fc8000f8e022c */
[----:B------:R-:W-:Y:S01]  /*12c0*/  PLOP3.LUT P0, PT, PT, PT, UP0, 0x80, 0x0 ;  /* 0x000000000000781c */ /* 0x000fe20003f0f008 */
[----:B------:R-:W-:-:S04]  /*12d0*/  ULEA UR5, UR5, UR4, 0xd ;  /* 0x0000000405057291 */ /* 0x000fc8000f8e683f */
[----:B------:R-:W-:-:S04]  /*12e0*/  USHF.R.U32.HI UR5, URZ, 0x4, UR5 ;  /* 0x000000043f057899 */ /* 0x000fc80008011605 */
        /* <DEDUP_REMOVED lines=18> */
.L_x_12940:
        /* <DEDUP_REMOVED lines=9> */
.L_x_13056:
[----:B------:R-:W-:Y:S05]  /*14a0*/  @!P0 BRA `(.L_x_12942) ;  /* 0x0000000000048947 */ /* 0x000fea0003800000 */
[----:B------:R-:W-:Y:S01]  /*14b0*/  BPT.TRAP 0x1 ;  /* 0x000000040000795c */ /* 0x000fe20000300000 */
.L_x_12942:
[----:B0-----:R-:W-:Y:S01]  /*14c0*/  IMAD.U32 R0, RZ, RZ, UR36 ;  /* 0x00000024ff007e24 */ /* 0x001fe2000f8e00ff */
[----:B------:R-:W-:-:S04]  /*14d0*/  MOV R3, UR46 ;  /* 0x0000002e00037c02 */ /* 0x000fc80008000f00 */
[----:B------:R-:W-:Y:S02]  /*14e0*/  LEA R0, R0, UR49, 0x3 ;  /* 0x0000003100007c11 */ /* 0x000fe4000f8e18ff */
[----:B------:R-:W-:-:S04]  /*14f0*/  SHF.L.U32 R3, R3, 0x1f, RZ ;  /* 0x0000001f03037819 */ /* 0x000fc800000006ff */
[----:B------:R0:W1:Y:S01]  /*1500*/  SYNCS.PHASECHK.TRANS64.TRYWAIT P1, [R0+URZ+0x16830], R3 ;  /* 0x01683003000075a7 */ /* 0x000062000802017f */
[----:B------:R-:W-:Y:S05]  /*1510*/  @!P0 BRA `(.L_x_12943) ;  /* 0x0000000000048947 */ /* 0x000fea0003800000 */
[----:B------:R-:W-:Y:S01]  /*1520*/  BPT.TRAP 0x1 ;  /* 0x000000040000795c */ /* 0x000fe20000300000 */
.L_x_12943:
[----:B------:R-:W-:Y:S01]  /*1530*/  IMAD.MOV.U32 R119, RZ, RZ, RZ ;  /* 0x000000ffff777224 */ /* 0x000fe200078e00ff */
[----:B-1----:R-:W-:Y:S06]  /*1540*/  @P1 BRA `(.L_x_12944) ;  /* 0x0000000000081947 */ /* 0x002fec0003800000 */
[----:B------:R-:W1:Y:S02]  /*1550*/  SYNCS.PHASECHK.TRANS64.TRYWAIT P1, [R0+URZ+0x16830], R3 ;  /* 0x01683003000075a7 */ /* 0x000e64000802017f */
[----:B-1----:R-:W-:Y:S05]  /*1560*/  @!P1 BRA `(.L_x_12945) ;  /* 0x000000c4007c9947 */ /* 0x002fea0003800000 */
.L_x_12944:
        /* <DEDUP_REMOVED lines=35> */
.L_x_12946:
        /* <DEDUP_REMOVED lines=139> */
[----:B------:R-:W-:Y:S01]  /*2050*/  MOV R98, R119 ;  /* 0x0000007700627202 */ /* 0x000fe20000000f00 */
[--C-:B------:R-:W-:Y:S01]  /*2060*/  IMAD.MOV.U32 R96, RZ, RZ, R119.reuse ;  /* 0x000000ffff607224 */ /* 0x100fe200078e0077 */
[----:B------:R-:W-:Y:S01]  /*2070*/  FMNMX.FTZ R72, R81, R72, !PT ;  /* 0x0000004851487209 */ /* 0x000fe20007810000 */
[----:B------:R-:W-:Y:S01]  /*2080*/  UPRMT UR6, UR43, 0x654, UR6 ;  /* 0x000006542b067896 */ /* 0x000fe20008000006 */
[--C-:B------:R-:W-:Y:S01]  /*2090*/  IMAD.MOV.U32 R94, RZ, RZ, R119.reuse ;  /* 0x000000ffff5e7224 */ /* 0x100fe200078e0077 */
[----:B------:R-:W1:Y:S01]  /*20a0*/  MUFU.TANH R15, R15 ;  /* 0x0000000f000f7308 */ /* 0x000e620000002400 */
[----:B--2---:R-:W-:Y:S01]  /*20b0*/  FSEL R13, R13, -INF , P3 ;  /* 0xff8000000d0d7808 */ /* 0x004fe20001800000 */
[--C-:B------:R-:W-:Y:S01]  /*20c0*/  IMAD.MOV.U32 R92, RZ, RZ, R119.reuse ;  /* 0x000000ffff5c7224 */ /* 0x100fe200078e0077 */
[----:B------:R-:W-:Y:S01]  /*20d0*/  ISETP.GT.AND P3, PT, R62, 0x29, PT ;  /* 0x000000293e00780c */ /* 0x000fe20003f64270 */
[----:B------:R-:W-:Y:S01]  /*20e0*/  IMAD.MOV.U32 R90, RZ, RZ, R119 ;  /* 0x000000ffff5a7224 */ /* 0x000fe200078e0077 */
[----:B------:R-:W-:-:S02]  /*20f0*/  FMNMX.FTZ R20, R13, R20, !PT ;  /* 0x000000140d147209 */ /* 0x000fc40007810000 */
[----:B------:R-:W-:Y:S01]  /*2100*/  SYNCS.ARRIVE.TRANS64.RED.A1T0 RZ, [UR6], RZ ;  /* 0x000000ffffff79a7 */ /* 0x000fe20008100406 */
        /* <DEDUP_REMOVED lines=187> */
[----:B------:R-:W-:Y:S01]  /*2cc0*/  MUFU.EX2 R120, R120 ;  /* 0x0000007800787308 */ /* 0x000fe20000000800 */
[-CC-:B------:R-:W-:Y:S01]  /*2cd0*/  FFMA.FTZ R128, R77, R12.reuse, -R6.reuse ;  /* 0x0000000c4d807223 */ /* 0x180fe20000010806 */
[-CC-:B------:R-:W-:Y:S01]  /*2ce0*/  FFMA.FTZ R75, R91, R12.reuse, -R6.reuse ;  /* 0x0000000c5b4b7223 */ /* 0x180fe20000010806 */
[----:B------:R-:W0:Y:S01]  /*2cf0*/  SHFL.BFLY PT, R31, R20, 0x2, 0x1f ;  /* 0x0c401f00141f7f89 */ /* 0x000e2200000e0000 */
        /* <DEDUP_REMOVED lines=16> */
[--C-:B------:R-:W-:Y:S01]  /*2e00*/  IMAD.MOV.U32 R117, RZ, RZ, R119.reuse ;  /* 0x000000ffff757224 */ /* 0x100fe200078e0077 */
[-C--:B------:R-:W-:Y:S01]  /*2e10*/  MOV R113, R119.reuse ;  /* 0x0000007700717202 */ /* 0x080fe20000000f00 */
[--C-:B------:R-:W-:Y:S01]  /*2e20*/  IMAD.MOV.U32 R115, RZ, RZ, R119.reuse ;  /* 0x000000ffff737224 */ /* 0x100fe200078e0077 */
[----:B------:R-:W-:Y:S01]  /*2e30*/  MOV R88, R119 ;  /* 0x0000007700587202 */ /* 0x000fe20000000f00 */
[----:B------:R-:W3:Y:S01]  /*2e40*/  MUFU.EX2 R124, R124 ;  /* 0x0000007c007c7308 */ /* 0x000ee20000000800 */
[--C-:B------:R-:W-:Y:S01]  /*2e50*/  IMAD.MOV.U32 R111, RZ, RZ, R119.reuse ;  /* 0x000000ffff6f7224 */ /* 0x100fe200078e0077 */
[----:B0-----:R-:W-:Y:S01]  /*2e60*/  FMNMX.FTZ R8, R20, R31, !PT ;  /* 0x0000001f14087209 */ /* 0x001fe20007810000 */
[----:B------:R-:W-:-:S02]  /*2e70*/  IMAD.MOV.U32 R109, RZ, RZ, R119 ;  /* 0x000000ffff6d7224 */ /* 0x000fc400078e0077 */
[----:B------:R-:W-:Y:S02]  /*2e80*/  IMAD.MOV.U32 R107, RZ, RZ, R119 ;  /* 0x000000ffff6b7224 */ /* 0x000fe400078e0077 */
[----:B------:R-:W0:Y:S01]  /*2e90*/  SHFL.BFLY PT, R31, R8, 0x1, 0x1f ;  /* 0x0c201f00081f7f89 */ /* 0x000e2200000e0000 */
[----:B------:R-:W4:Y:S08]  /*2ea0*/  MUFU.EX2 R67, R67 ;  /* 0x0000004300437308 */ /* 0x000f300000000800 */
[----:B------:R-:W5:Y:S08]  /*2eb0*/  MUFU.EX2 R126, R126 ;  /* 0x0000007e007e7308 */ /* 0x000f700000000800 */
[----:B------:R-:W5:Y:S01]  /*2ec0*/  MUFU.EX2 R69, R69 ;  /* 0x0000004500457308 */ /* 0x000f620000000800 */
        /* <DEDUP_REMOVED lines=10> */
[----:B-1----:R-:W-:Y:S01]  /*2f70*/  FADD.FTZ R3, R120, R63 ;  /* 0x0000003f78037221 */ /* 0x002fe20000010000 */
[-CC-:B------:R-:W-:Y:S01]  /*2f80*/  FFMA.FTZ R6, R7, R12.reuse, -R26.reuse ;  /* 0x0000000c07067223 */ /* 0x180fe2000001081a */
[-CC-:B------:R-:W-:Y:S01]  /*2f90*/  FFMA.FTZ R125, R9, R12.reuse, -R26.reuse ;  /* 0x0000000c097d7223 */ /* 0x180fe2000001081a */
[----:B------:R-:W-:Y:S01]  /*2fa0*/  MUFU.EX2 R121, R121 ;  /* 0x0000007900797308 */ /* 0x000fe20000000800 */
[----:B------:R-:W-:Y:S01]  /*2fb0*/  FADD.FTZ R30, R122, R3 ;  /* 0x000000037a1e7221 */ /* 0x000fe20000010000 */
[-CC-:B------:R-:W-:Y:S01]  /*2fc0*/  FFMA.FTZ R8, R13, R12.reuse, -R26.reuse ;  /* 0x0000000c0d087223 */ /* 0x180fe2000001081a */
[-CC-:B------:R-:W-:Y:S01]  /*2fd0*/  FFMA.FTZ R127, R15, R12.reuse, -R26.reuse ;  /* 0x0000000c0f7f7223 */ /* 0x180fe2000001081a */
[-C--:B------:R-:W-:Y:S01]  /*2fe0*/  FFMA.FTZ R10, R21, R12.reuse, -R26 ;  /* 0x0000000c150a7223 */ /* 0x080fe2000001081a */
[----:B--2---:R-:W-:Y:S01]  /*2ff0*/  FADD.FTZ R3, R65, R30 ;  /* 0x0000001e41037221 */ /* 0x004fe20000010000 */
[-CC-:B------:R-:W-:Y:S01]  /*3000*/  FFMA.FTZ R129, R25, R12.reuse, -R26.reuse ;  /* 0x0000000c19817223 */ /* 0x180fe2000001081a */
[-CC-:B------:R-:W-:Y:S01]  /*3010*/  FFMA.FTZ R14, R27, R12.reuse, -R26.reuse ;  /* 0x0000000c1b0e7223 */ /* 0x180fe2000001081a */
[----:B------:R-:W0:Y:S01]  /*3020*/  MUFU.EX2 R4, R4 ;  /* 0x0000000400047308 */ /* 0x000e220000000800 */
[----:B---3--:R-:W-:Y:S01]  /*3030*/  FADD.FTZ R32, R124, R3 ;  /* 0x000000037c207221 */ /* 0x008fe20000010000 */
[-CC-:B------:R-:W-:Y:S01]  /*3040*/  FFMA.FTZ R131, R29, R12.reuse, -R26.reuse ;  /* 0x0000000c1d837223 */ /* 0x180fe2000001081a */
[-CC-:B------:R-:W-:Y:S01]  /*3050*/  FFMA.FTZ R20, R33, R12.reuse, -R26.reuse ;  /* 0x0000000c21147223 */ /* 0x180fe2000001081a */
[-C--:B------:R-:W-:Y:S01]  /*3060*/  FFMA.FTZ R133, R35, R12.reuse, -R26 ;  /* 0x0000000c23857223 */ /* 0x080fe2000001081a */
[----:B----4-:R-:W-:Y:S01]  /*3070*/  FADD.FTZ R3, R67, R32 ;  /* 0x0000002043037221 */ /* 0x010fe20000010000 */
[-CC-:B------:R-:W-:Y:S01]  /*3080*/  FFMA.FTZ R24, R37, R12.reuse, -R26.reuse ;  /* 0x0000000c25187223 */ /* 0x180fe2000001081a */
[-CC-:B------:R-:W-:Y:S01]  /*3090*/  FFMA.FTZ R135, R39, R12.reuse, -R26.reuse ;  /* 0x0000000c27877223 */ /* 0x180fe2000001081a */
[----:B------:R-:W1:Y:S01]  /*30a0*/  MUFU.EX2 R123, R123 ;  /* 0x0000007b007b7308 */ /* 0x000e620000000800 */
[----:B-----5:R-:W-:Y:S01]  /*30b0*/  FADD.FTZ R32, R126, R3 ;  /* 0x000000037e207221 */ /* 0x020fe20000010000 */
        /* <DEDUP_REMOVED lines=160> */
[----:B------:R-:W-:Y:S01]  /*3ac0*/  IMAD.MOV.U32 R105, RZ, RZ, R119 ;  /* 0x000000ffff697224 */ /* 0x000fe200078e0077 */
[----:B-1----:R-:W-:Y:S02]  /*3ad0*/  MOV R93, R119 ;  /* 0x00000077005d7202 */ /* 0x002fe40000000f00 */
        /* <DEDUP_REMOVED lines=26> */
.L_x_12958:
[----:B------:R-:W-:Y:S01]  /*3c80*/  ISETP.NE.AND P2, PT, RZ, UR44, PT ;  /* 0x0000002cff007c0c */ /* 0x000fe2000bf45270 */
[----:B------:R-:W-:-:S04]  /*3c90*/  UISETP.NE.AND UP0, UPT, UR21, 0x1, UPT ;  /* 0x000000011500788c */ /* 0x000fc8000bf05270 */
[----:B------:R-:W-:-:S04]  /*3ca0*/  USEL UR46, URZ, 0x1, UP0 ;  /* 0x000000013f2e7887 */ /* 0x000fc80008000000 */
[----:B------:R-:W-:-:S04]  /*3cb0*/  ULOP3.LUT UR46, UR22, UR46, URZ, 0x3c, !UPT ;  /* 0x0000002e162e7292 */ /* 0x000fc8000f8e3c3f */
[----:B------:R-:W-:Y:S08]  /*3cc0*/  @P2 BRA `(.L_x_12948) ;  /* 0x0000000000442947 */ /* 0x000ff00003800000 */
[----:B------:R-:W-:Y:S05]  /*3cd0*/  @!P0 BRA `(.L_x_12949) ;  /* 0x0000000000048947 */ /* 0x000fea0003800000 */
[----:B------:R-:W-:Y:S01]  /*3ce0*/  BPT.TRAP 0x1 ;  /* 0x000000040000795c */ /* 0x000fe20000300000 */
.L_x_12949:
        /* <DEDUP_REMOVED lines=12> */
.L_x_12950:
[----:B-1----:R-:W-:Y:S05]  /*3db0*/  @P1 BRA `(.L_x_12948) ;  /* 0x0000000000081947 */ /* 0x002fea0003800000 */
[----:B------:R-:W1:Y:S02]  /*3dc0*/  SYNCS.PHASECHK.TRANS64.TRYWAIT P1, [UR6+0x16830], R6 ;  /* 0x01683006ff0075a7 */ /* 0x000e640008020146 */
[----:B-1----:R-:W-:Y:S05]  /*3dd0*/  @!P1 BRA `(.L_x_12951) ;  /* 0x0000009c00749947 */ /* 0x002fea0003800000 */
.L_x_12948:
        /* <DEDUP_REMOVED lines=28> */
.L_x_12953:
[----:B------:R-:W0:Y:S01]  /*3fa0*/  S2UR UR7, SR_CgaCtaId ;  /* 0x00000000000779c3 */ /* 0x000e220000008800 */
[----:B------:R-:W-:Y:S01]  /*3fb0*/  UMOV UR6, 0x400 ;  /* 0x0000040000067882 */ /* 0x000fe20000000000 */
[----:B------:R-:W-:-:S04]  /*3fc0*/  MOV R6, UR22 ;  /* 0x0000001600067c02 */ /* 0x000fc80008000f00 */
[----:B------:R-:W-:Y:S01]  /*3fd0*/  SHF.L.U32 R6, R6, 0x1f, RZ ;  /* 0x0000001f06067819 */ /* 0x000fe200000006ff */
[----:B0-----:R-:W-:-:S04]  /*3fe0*/  ULEA UR6, UR7, UR6, 0x18 ;  /* 0x0000000607067291 */ /* 0x001fc8000f8ec03f */
[----:B------:R-:W-:-:S09]  /*3ff0*/  ULEA UR6, UR21, UR6, 0x3 ;  /* 0x0000000615067291 */ /* 0x000fd2000f8e183f */
[----:B------:R0:W1:Y:S01]  /*4000*/  SYNCS.PHASECHK.TRANS64.TRYWAIT P1, [UR6+0x16850], R6 ;  /* 0x01685006ff0075a7 */ /* 0x0000620008020146 */
[----:B------:R-:W-:Y:S05]  /*4010*/  @!P0 BRA `(.L_x_12954) ;  /* 0x0000000000048947 */ /* 0x000fea0003800000 */
[----:B------:R-:W-:Y:S01]  /*4020*/  BPT.TRAP 0x1 ;  /* 0x000000040000795c */ /* 0x000fe20000300000 */
.L_x_12954:
[----:B-1----:R-:W-:Y:S05]  /*4030*/  @P1 BRA `(.L_x_12952) ;  /* 0x0000000000081947 */ /* 0x002fea0003800000 */
[----:B------:R-:W1:Y:S02]  /*4040*/  SYNCS.PHASECHK.TRANS64.TRYWAIT P1, [UR6+0x16850], R6 ;  /* 0x01685006ff0075a7 */ /* 0x000e640008020146 */
[----:B-1----:R-:W-:Y:S05]  /*4050*/  @!P1 BRA `(.L_x_12955) ;  /* 0x0000009800ec9947 */ /* 0x002fea0003800000 */
.L_x_12952:
[----:B------:R-:W2:Y:S01]  /*4060*/  S2UR UR10, SR_CgaCtaId ;  /* 0x00000000000a79c3 */ /* 0x000ea20000008800 */
[----:B------:R-:W-:Y:S01]  /*4070*/  UMOV UR6, 0x400 ;  /* 0x0000040000067882 */ /* 0x000fe20000000000 */
[----:B------:R-:W-:Y:S01]  /*4080*/  WARPGROUP.ARRIVE ;  /* 0x00000000000079c5 */ /* 0x000fe20000000000 */
[----:B------:R-:W-:-:S05]  /*4090*/  UMOV UR7, 0x40000040 ;  /* 0x4000004000077882 */ /* 0x000fca0000000000 */
[----:B-1----:R-:W1:Y:S01]  /*40a0*/  S2R R7, SR_TID.X ;  /* 0x0000000000077919 */ /* 0x002e620000002100 */
[----:B0-----:R-:W-:Y:S01]  /*40b0*/  VIADD R6, R19, 0x9 ;  /* 0x0000000913067836 */ /* 0x001fe20000000000 */
[----:B--2---:R-:W-:-:S04]  /*40c0*/  ULEA UR14, UR10, UR6, 0x18 ;  /* 0x000000060a0e7291 */ /* 0x004fc8000f8ec03f */
[----:B------:R-:W-:-:S04]  /*40d0*/  UIADD3 UR6, UR14, 0x400, URZ ;  /* 0x000004000e067890 */ /* 0x000fc8000fffe03f */
[----:B------:R-:W-:-:S04]  /*40e0*/  USHF.R.U32.HI UR6, URZ, 0x4, UR6 ;  /* 0x000000043f067899 */ /* 0x000fc80008011606 */
[----:B------:R-:W-:Y:S01]  /*40f0*/  ULOP3.LUT UR6, UR6, 0x3fff, URZ, 0xc0, !UPT ;  /* 0x00003fff06067892 */ /* 0x000fe2000f8ec03f */
[----:B-1----:R-:W-:-:S03]  /*4100*/  ISETP.GE.U32.AND P1, PT, R7, 0x180, PT ;  /* 0x000001800700780c */ /* 0x002fc60003f26070 */
[----:B------:R-:W-:Y:S01]  /*4110*/  ULEA UR11, UR21, UR6, 0xa ;  /* 0x00000006150b7291 */ /* 0x000fe2000f8e503f */
[----:B------:R-:W-:-:S06]  /*4120*/  SEL R6, R6, 0x9, !P1 ;  /* 0x0000000906067807 */ /* 0x000fcc0004800000 */
[----:B------:R-:W-:Y:S02]  /*4130*/  UMOV UR6, UR11 ;  /* 0x0000000b00067c82 */ /* 0x000fe40008000000 */
        /* <DEDUP_REMOVED lines=40> */
.L_x_12956:
        /* <DEDUP_REMOVED lines=225> */
[----:B------:R-:W0:Y:S01]  /*51d0*/  MUFU.EX2 R4, R46 ;  /* 0x0000002e00047308 */ /* 0x000e220000000800 */
[-CC-:B------:R-:W-:Y:S01]  /*51e0*/  FFMA.FTZ R123, R15, R12.reuse, -R14.reuse ;  /* 0x0000000c0f7b7223 */ /* 0x180fe2000001080e */
[-CC-:B------:R-:W-:Y:S01]  /*51f0*/  FFMA.FTZ R20, R21, R12.reuse, -R14.reuse ;  /* 0x0000000c15147223 */ /* 0x180fe2000001080e */
[-CC-:B------:R-:W-:Y:S01]  /*5200*/  FFMA.FTZ R15, R29, R12.reuse, -R14.reuse ;  /* 0x0000000c1d0f7223 */ /* 0x180fe2000001080e */
[-C--:B------:R-:W-:Y:S01]  /*5210*/  FFMA.FTZ R30, R33, R12.reuse, -R14 ;  /* 0x0000000c211e7223 */ /* 0x080fe2000001080e */
[-C--:B------:R-:W-:Y:S01]  /*5220*/  FFMA.FTZ R130, R127, R12.reuse, -R42 ;  /* 0x0000000c7f827223 */ /* 0x080fe2000001082a */
[-C--:B------:R-:W-:Y:S01]  /*5230*/  FFMA.FTZ R127, R121, R12.reuse, -R14 ;  /* 0x0000000c797f7223 */ /* 0x080fe2000001080e */
[-CC-:B------:R-:W-:Y:S01]  /*5240*/  FFMA.FTZ R24, R37, R12.reuse, -R42.reuse ;  /* 0x0000000c25187223 */ /* 0x180fe2000001082a */
[----:B------:R-:W-:Y:S01]  /*5250*/  MUFU.EX2 R0, R0 ;  /* 0x0000000000007308 */ /* 0x000fe20000000800 */
[-C--:B------:R-:W-:Y:S01]  /*5260*/  FFMA.FTZ R25, R32, R12.reuse, -R42 ;  /* 0x0000000c20197223 */ /* 0x080fe2000001082a */
[-C--:B------:R-:W-:Y:S01]  /*5270*/  FFMA.FTZ R32, R39, R12.reuse, -R14 ;  /* 0x0000000c27207223 */ /* 0x080fe2000001080e */
[-C--:B------:R-:W-:Y:S01]  /*5280*/  FFMA.FTZ R6, R129, R12.reuse, -R42 ;  /* 0x0000000c81067223 */ /* 0x080fe2000001082a */
[-C--:B------:R-:W-:Y:S01]  /*5290*/  FFMA.FTZ R129, R125, R12.reuse, -R14 ;  /* 0x0000000c7d817223 */ /* 0x080fe2000001080e */
[-CC-:B------:R-:W-:Y:S01]  /*52a0*/  FFMA.FTZ R10, R41, R12.reuse, -R42.reuse ;  /* 0x0000000c290a7223 */ /* 0x180fe2000001082a */
[-C--:B------:R-:W-:Y:S01]  /*52b0*/  FFMA.FTZ R148, R34, R12.reuse, -R42 ;  /* 0x0000000c22947223 */ /* 0x080fe2000001082a */
[-C--:B------:R-:W-:Y:S01]  /*52c0*/  FFMA.FTZ R34, R43, R12.reuse, -R14 ;  /* 0x0000000c2b227223 */ /* 0x080fe2000001080e */
[----:B------:R-:W1:Y:S01]  /*52d0*/  MUFU.EX2 R9, R9 ;  /* 0x0000000900097308 */ /* 0x000e620000000800 */
[----:B0-----:R-:W-:Y:S01]  /*52e0*/  FFMA.FTZ R3, R4, R3, R7 ;  /* 0x0000000304037223 */ /* 0x001fe20000010007 */
[-C--:B------:R-:W-:Y:S01]  /*52f0*/  FFMA.FTZ R132, R131, R12.reuse, -R42 ;  /* 0x0000000c83847223 */ /* 0x080fe2000001082a */
[-C--:B------:R-:W-:Y:S01]  /*5300*/  FFMA.FTZ R131, R45, R12.reuse, -R14 ;  /* 0x0000000c2d837223 */ /* 0x080fe2000001080e */
[-C--:B------:R-:W-:Y:S01]  /*5310*/  FFMA.FTZ R13, R36, R12.reuse, -R42 ;  /* 0x0000000c240d7223 */ /* 0x080fe2000001082a */
[-CC-:B------:R-:W-:Y:S01]  /*5320*/  FFMA.FTZ R36, R47, R12.reuse, -R14.reuse ;  /* 0x0000000c2f247223 */ /* 0x180fe2000001080e */
[-C--:B------:R-:W-:Y:S01]  /*5330*/  FFMA.FTZ R21, R49, R12.reuse, -R14 ;  /* 0x0000000c31157223 */ /* 0x080fe2000001080e */
[-CC-:B------:R-:W-:Y:S01]  /*5340*/  FFMA.FTZ R133, R133, R12.reuse, -R42.reuse ;  /* 0x0000000c85857223 */ /* 0x180fe2000001082a */
[----:B------:R-:W0:Y:S01]  /*5350*/  MUFU.EX2 R120, R120 ;  /* 0x0000007800787308 */ /* 0x000e220000000800 */
[-C--:B------:R-:W-:Y:S01]  /*5360*/  FFMA.FTZ R150, R38, R12.reuse, -R42 ;  /* 0x0000000c26967223 */ /* 0x080fe2000001082a */
[-C--:B------:R-:W-:Y:S01]  /*5370*/  FFMA.FTZ R38, R51, R12.reuse, -R14 ;  /* 0x0000000c33267223 */ /* 0x080fe2000001080e */
[-C--:B------:R-:W-:Y:S01]  /*5380*/  FFMA.FTZ R134, R135, R12.reuse, -R42 ;  /* 0x0000000c87867223 */ /* 0x080fe2000001082a */
[-C--:B------:R-:W-:Y:S01]  /*5390*/  FFMA.FTZ R29, R53, R12.reuse, -R14 ;  /* 0x0000000c351d7223 */ /* 0x080fe2000001080e */
[-CC-:B------:R-:W-:Y:S01]  /*53a0*/  FFMA.FTZ R142, R151, R12.reuse, -R42.reuse ;  /* 0x0000000c978e7223 */ /* 0x180fe2000001082a */
[-CC-:B------:R-:W-:Y:S01]  /*53b0*/  FFMA.FTZ R135, R137, R12.reuse, -R42.reuse ;  /* 0x0000000c89877223 */ /* 0x180fe2000001082a */
[-C--:B------:R-:W-:Y:S01]  /*53c0*/  FFMA.FTZ R151, R40, R12.reuse, -R42 ;  /* 0x0000000c28977223 */ /* 0x080fe2000001082a */
[----:B------:R-:W2:Y:S01]  /*53d0*/  MUFU.EX2 R8, R8 ;  /* 0x0000000800087308 */ /* 0x000ea20000000800 */
[----:B-1----:R-:W-:Y:S01]  /*53e0*/  FFMA.FTZ R5, R0, R5, R9 ;  /* 0x0000000500057223 */ /* 0x002fe20000010009 */
[-C--:B------:R-:W-:Y:S01]  /*53f0*/  FFMA.FTZ R40, R55, R12.reuse, -R14 ;  /* 0x0000000c37287223 */ /* 0x080fe2000001080e */
[-C--:B------:R-:W-:Y:S01]  /*5400*/  FFMA.FTZ R136, R139, R12.reuse, -R42 ;  /* 0x0000000c8b887223 */ /* 0x080fe2000001082a */
[-C--:B------:R-:W-:Y:S01]  /*5410*/  FFMA.FTZ R33, R57, R12.reuse, -R14 ;  /* 0x0000000c39217223 */ /* 0x080fe2000001080e */
        /* <DEDUP_REMOVED lines=145> */
.L_x_12957:
        /* <DEDUP_REMOVED lines=76> */
.L_x_12947:
[----:B------:R-:W-:Y:S06]  /*61f0*/  BAR.ARV 0x8, 0x200 ;  /* 0x0208000000007b1d */ /* 0x000fec0000002000 */
[----:B------:R-:W-:Y:S05]  /*6200*/  @!P0 BRA `(.L_x_12959) ;  /* 0x0000000000048947 */ /* 0x000fea0003800000 */
[----:B------:R-:W-:Y:S01]  /*6210*/  BPT.TRAP 0x1 ;  /* 0x000000040000795c */ /* 0x000fe20000300000 */
.L_x_12959:
        /* <DEDUP_REMOVED lines=9> */
.L_x_12960:
[----:B-1----:R-:W-:Y:S05]  /*62b0*/  @P1 BRA `(.L_x_12961) ;  /* 0x0000000000081947 */ /* 0x002fea0003800000 */
[----:B------:R-:W1:Y:S02]  /*62c0*/  SYNCS.PHASECHK.TRANS64.TRYWAIT P1, [UR5+0x16850], R0 ;  /* 0x01685000ff0075a7 */ /* 0x000e640008020145 */
[----:B-1----:R-:W-:Y:S05]  /*62d0*/  @!P1 BRA `(.L_x_12962) ;  /* 0x0000007800649947 */ /* 0x002fea0003800000 */
.L_x_12961:
        /* <DEDUP_REMOVED lines=9> */
[----:B------:R-:W-:-:S04]  /*6370*/  ULEA UR4, UR36, UR4, 0xa ;  /* 0x0000000424047291 */ /* 0x000fc8000f8e503f */
[----:B------:R-:W-:-:S03]  /*6380*/  UIADD3 UR6, UR4, 0x80, URZ ;  /* 0x0000008004067890 */ /* 0x000fc6000fffe03f */
[----:B------:R-:W-:Y:S02]  /*6390*/  UMOV UR10, UR4 ;  /* 0x00000004000a7c82 */ /* 0x000fe40008000000 */
[----:B------:R-:W-:Y:S01]  /*63a0*/  HGMMA.64x64x16.F32 R88, R120, gdesc[UR8].tnspB, R88, gsb0 ;  /* 0x40e0000878587df0 */ /* 0x000fe20008000858 */
[----:B------:R-:W-:Y:S01]  /*63b0*/  UMOV UR11, 0x40000040 ;  /* 0x40000040000b7882 */ /* 0x000fe20000000000 */
[----:B------:R-:W-:Y:S01]  /*63c0*/  UMOV UR10, UR6 ;  /* 0x00000006000a7c82 */ /* 0x000fe20008000000 */
[----:B------:R-:W-:Y:S01]  /*63d0*/  UIADD3 UR6, UR4, 0x100, URZ ;  /* 0x0000010004067890 */ /* 0x000fe2000fffe03f */
[----:B0-----:R-:W-:Y:S01]  /*63e0*/  FADD.FTZ R0, R0, R3 ;  /* 0x0000000300007221 */ /* 0x001fe20000010000 */
[----:B------:R-:W-:Y:S02]  /*63f0*/  IMAD.MOV.U32 R3, RZ, RZ, -0x800000 ;  /* 0xff800000ff037424 */ /* 0x000fe400078e00ff */
[----:B-1----:R-:W-:Y:S02]  /*6400*/  FADD.FTZ R4, R4, R5 ;  /* 0x0000000504047221 */ /* 0x002fe40000010000 */
        /* <DEDUP_REMOVED lines=15> */
[----:B------:R-:W-:Y:S02]  /*6500*/  WARPGROUP.DEPBAR.LE gsb0, 0x0 ;  /* 0x00008000000079c5 */ /* 0x000fe40000010000 */
[----:B------:R-:W-:Y:S01]  /*6510*/  WARPGROUP.ARRIVE ;  /* 0x00000000000079c5 */ /* 0x000fe20000000000 */
[----:B-1----:R-:W-:-:S04]  /*6520*/  @P2 FMUL.FTZ R8, R7, 0.69314718246459960938 ;  /* 0x3f31721807082820 */ /* 0x002fc80000410000 */
[----:B------:R-:W-:Y:S01]  /*6530*/  @P2 FFMA.FTZ R0, R13, R31, R8 ;  /* 0x0000001f0d002223 */ /* 0x000fe20000010008 */
        /* <DEDUP_REMOVED lines=37> */
[----:B0-23--:R-:W-:Y:S05]  /*6790*/  @!P0 BRA `(.L_x_12963) ;  /* 0x0000000000048947 */ /* 0x00dfea0003800000 */
[----:B------:R-:W-:Y:S01]  /*67a0*/  BPT.TRAP 0x1 ;  /* 0x000000040000795c */ /* 0x000fe20000300000 */
.L_x_12963:
        /* <DEDUP_REMOVED lines=42> */
.L_x_12939:
        /* <DEDUP_REMOVED lines=18> */
[----:B------:R-:W-:Y:S01]  /*6b70*/  F2FP.F16.F32.PACK_AB R36, R29, R36 ;  /* 0x000000241d24723e */ /* 0x000fe200000000ff */
[----:B------:R-:W-:Y:S01]  /*6b80*/  BAR.SYNC.DEFER_BLOCKING 0x1, 0x180 ;  /* 0x0046000000007b1d */ /* 0x000fe20000010000 */
[----:B------:R-:W-:-:S02]  /*6b90*/  F2FP.F16.F32.PACK_AB R37, R27, R30 ;  /* 0x0000001e1b25723e */ /* 0x000fc400000000ff */
[----:B------:R-:W-:-:S03]  /*6ba0*/  F2FP.F16.F32.PACK_AB R38, R25, R26 ;  /* 0x0000001a1926723e */ /* 0x000fc600000000ff */
[----:B------:R-:W-:Y:S02]  /*6bb0*/  ULDC.64 UR8, c[0x0][0xc00] ;  /* 0x0003000000087ab9 */ /* 0x000fe40000000a00 */
[----:B------:R-:W1:Y:S01]  /*6bc0*/  LDC R29, c[0x0][0xbe8] ;  /* 0x0002fa00ff1d7b82 */ /* 0x000e620000000800 */
[----:B------:R-:W-:Y:S01]  /*6bd0*/  UIMAD.WIDE UR8, UR38, 0x4, UR8 ;  /* 0x00000004260878a5 */ /* 0x000fe2000f8e0208 */
[----:B------:R-:W-:Y:S01]  /*6be0*/  UMOV UR4, URZ ;  /* 0x0000003f00047c82 */ /* 0x000fe20008000000 */
[----:B------:R-:W-:Y:S01]  /*6bf0*/  USHF.R.S32.HI UR18, URZ, 0x1f, UR41 ;  /* 0x0000001f3f127899 */ /* 0x000fe20008011429 */
[----:B------:R-:W-:-:S03]  /*6c00*/  ULDC.64 UR10, c[0x0][0xb90] ;  /* 0x0002e400000a7ab9 */ /* 0x000fc60000000a00 */
[----:B------:R-:W-:Y:S01]  /*6c10*/  IMAD.U32 R25, RZ, RZ, UR9 ;  /* 0x00000009ff197e24 */ /* 0x000fe2000f8e00ff */
[----:B------:R-:W-:Y:S01]  /*6c20*/  ULDC.64 UR14, c[0x0][0xc08] ;  /* 0x00030200000e7ab9 */ /* 0x000fe20000000a00 */
[----:B------:R-:W-:Y:S01]  /*6c30*/  ULDC.64 UR16, c[0x0][0xb98] ;  /* 0x0002e60000107ab9 */ /* 0x000fe20000000a00 */
[----:B------:R-:W-:Y:S02]  /*6c40*/  MOV R20, R28 ;  /* 0x0000001c00147202 */ /* 0x000fe40000000f00 */
[----:B0-----:R-:W-:-:S03]  /*6c50*/  MOV R21, R5 ;  /* 0x0000000500157202 */ /* 0x001fc60000000f00 */
[----:B------:R-:W-:-:S03]  /*6c60*/  IMAD.WIDE R4, R154, 0x2, R20 ;  /* 0x000000029a047825 */ /* 0x000fc600078e0214 */
[C---:B------:R-:W-:Y:S02]  /*6c70*/  IADD3 R11, P2, R4.reuse, 0x20, RZ ;  /* 0x00000020040b7810 */ /* 0x040fe40007f5e0ff */
[C---:B------:R-:W-:Y:S02]  /*6c80*/  IADD3 R9, P1, R4.reuse, 0x40, RZ ;  /* 0x0000004004097810 */ /* 0x040fe40007f3e0ff */
[C---:B------:R-:W-:Y:S02]  /*6c90*/  IADD3 R33, P0, R4.reuse, 0x60, RZ ;  /* 0x0000006004217810 */ /* 0x040fe40007f1e0ff */
        /* <DEDUP_REMOVED lines=9> */
[----:B------:R-:W-:Y:S01]  /*6d30*/  IMAD.X R11, RZ, RZ, R5, P2 ;  /* 0x000000ffff0b7224 */ /* 0x000fe200010e0605 */
[----:B------:R-:W-:-:S02]  /*6d40*/  LOP3.LUT R8, R8, R9, RZ, 0x3c, !PT ;  /* 0x0000000908087212 */ /* 0x000fc400078e3cff */
[----:B------:R-:W-:Y:S01]  /*6d50*/  LOP3.LUT R4, R7, R4, RZ, 0x3c, !PT ;  /* 0x0000000407047212 */ /* 0x000fe200078e3cff */
[----:B------:R-:W-:Y:S01]  /*6d60*/  IMAD.X R7, RZ, RZ, R5, P0 ;  /* 0x000000ffff077224 */ /* 0x000fe200000e0605 */
[----:B------:R-:W-:Y:S02]  /*6d70*/  IADD3.X R9, RZ, R5, RZ, P1, !PT ;  /* 0x00000005ff097210 */ /* 0x000fe40000ffe4ff */
[----:B------:R-:W-:Y:S02]  /*6d80*/  LOP3.LUT R6, R6, R33, RZ, 0x3c, !PT ;  /* 0x0000002106067212 */ /* 0x000fe400078e3cff */
[----:B------:R-:W-:Y:S02]  /*6d90*/  MOV R33, R8 ;  /* 0x0000000800217202 */ /* 0x000fe40000000f00 */
[----:B------:R-:W-:Y:S02]  /*6da0*/  MOV R34, R10 ;  /* 0x0000000a00227202 */ /* 0x000fe40000000f00 */
        /* <DEDUP_REMOVED lines=8> */
[----:B------:R0:W-:Y:S01]  /*6e30*/  STSM.16.M88.4 [R55], R8 ;  /* 0x0000000837007844 */ /* 0x0001e20000000200 */
[----:B------:R-:W-:Y:S02]  /*6e40*/  F2FP.F16.F32.PACK_AB R6, R41, R44 ;  /* 0x0000002c2906723e */ /* 0x000fe400000000ff */
[----:B------:R-:W-:Y:S02]  /*6e50*/  F2FP.F16.F32.PACK_AB R7, R39, R42 ;  /* 0x0000002a2707723e */ /* 0x000fe400000000ff */
[----:B------:R-:W-:Y:S01]  /*6e60*/  F2FP.F16.F32.PACK_AB R39, R119, R24 ;  /* 0x000000187727723e */ /* 0x000fe200000000ff */
[----:B------:R-:W-:Y:S01]  /*6e70*/  IMAD.U32 R24, RZ, RZ, UR8 ;  /* 0x00000008ff187e24 */ /* 0x000fe2000f8e00ff */
[----:B------:R-:W-:Y:S01]  /*6e80*/  PLOP3.LUT P2, PT, PT, PT, UP0, 0x80, 0x0 ;  /* 0x000000000000781c */ /* 0x000fe20003f4f008 */
[----:B------:R2:W-:Y:S04]  /*6e90*/  STSM.16.M88.4 [R34], R4 ;  /* 0x0000000422007844 */ /* 0x0005e80000000200 */
[----:B------:R3:W-:Y:S04]  /*6ea0*/  STSM.16.M88.4 [R33], R12 ;  /* 0x0000000c21007844 */ /* 0x0007e80000000200 */
[----:B------:R4:W-:Y:S01]  /*6eb0*/  STSM.16.M88.4 [R32], R36 ;  /* 0x0000002420007844 */ /* 0x0009e20000000200 */
[----:B------:R-:W-:Y:S06]  /*6ec0*/  BAR.SYNC.DEFER_BLOCKING 0x1, 0x180 ;  /* 0x0046000000007b1d */ /* 0x000fec0000010000 */
[----:B------:R-:W3:Y:S01]  /*6ed0*/  @P2 LDG.E R26, desc[UR50][R24.64] ;  /* 0x00000032181a2981 */ /* 0x000ee2000c1e1900 */
[----:B-1----:R-:W-:Y:S01]  /*6ee0*/  ISETP.NE.AND P1, PT, R29, 0x1, PT ;  /* 0x000000011d00780c */ /* 0x002fe20003f25270 */
[----:B0-----:R-:W-:Y:S01]  /*6ef0*/  IMAD.U32 R10, RZ, RZ, UR40 ;  /* 0x00000028ff0a7e24 */ /* 0x001fe2000f8e00ff */
[----:B------:R-:W-:-:S02]  /*6f00*/  UIMAD UR7, UR18, UR10, URZ ;  /* 0x0000000a120772a4 */ /* 0x000fc4000f8e023f */
[----:B------:R-:W-:Y:S01]  /*6f10*/  USEL UR19, UR39, URZ, !UP0 ;  /* 0x0000003f27137287 */ /* 0x000fe2000c000000 */
[----:B------:R-:W-:Y:S01]  /*6f20*/  IMAD R10, R10, 0xc0, R153 ;  /* 0x000000c00a0a7824 */ /* 0x000fe200078e0299 */
[----:B------:R-:W-:Y:S02]  /*6f30*/  UIMAD UR12, UR41, UR11, UR7 ;  /* 0x0000000b290c72a4 */ /* 0x000fe4000f8e0207 */
[----:B------:R-:W-:Y:S02]  /*6f40*/  UISETP.NE.U32.AND UP1, UPT, UR14, URZ, UPT ;  /* 0x0000003f0e00728c */ /* 0x000fe4000bf25070 */
[----:B--2---:R-:W-:Y:S01]  /*6f50*/  MOV R4, R10 ;  /* 0x0000000a00047202 */ /* 0x004fe20000000f00 */
[----:B------:R-:W-:Y:S02]  /*6f60*/  USEL UR7, UR38, URZ, !UP0 ;  /* 0x0000003f26077287 */ /* 0x000fe4000c000000 */
[----:B------:R-:W0:Y:S01]  /*6f70*/  @P1 LDC R27, c[0x0][0xbec] ;  /* 0x0002fb00ff1b1b82 */ /* 0x000e220000000800 */
[----:B------:R-:W-:-:S06]  /*6f80*/  UISETP.NE.AND.EX UP0, UPT, UR15, URZ, UPT, UP1 ;  /* 0x0000003f0f00728c */ /* 0x000fcc000bf05310 */
[----:B------:R-:W-:Y:S01]  /*6f90*/  PLOP3.LUT P3, PT, PT, PT, UP0, 0x80, 0x0 ;  /* 0x000000000000781c */ /* 0x000fe20003f6f008 */
[----:B------:R-:W1:Y:S01]  /*6fa0*/  @P1 LDC R8, c[0x0][0xbf0] ;  /* 0x0002fc00ff081b82 */ /* 0x000e620000000800 */
[----:B0-----:R-:W-:-:S05]  /*6fb0*/  @P1 IMAD.HI.U32 R5, R10, R27, RZ ;  /* 0x0000001b0a051227 */ /* 0x001fca00078e00ff */
[----:B-1----:R-:W-:-:S05]  /*6fc0*/  @P1 SHF.R.U32.HI R4, RZ, R8, R5 ;  /* 0x00000008ff041219 */ /* 0x002fca0000011605 */
[----:B------:R-:W-:-:S04]  /*6fd0*/  IMAD.MOV R6, RZ, RZ, -R4 ;  /* 0x000000ffff067224 */ /* 0x000fc800078e0a04 */
[----:B------:R-:W-:Y:S01]  /*6fe0*/  IMAD R7, R29, R6, R10 ;  /* 0x000000061d077224 */ /* 0x000fe200078e020a */
[----:B------:R-:W-:-:S04]  /*6ff0*/  SHF.R.S32.HI R6, RZ, 0x1f, R4 ;  /* 0x0000001fff067819 */ /* 0x000fc80000011404 */
[----:B------:R-:W-:Y:S02]  /*7000*/  SHF.R.S32.HI R5, RZ, 0x1f, R7 ;  /* 0x0000001fff057819 */ /* 0x000fe40000011407 */
[----:B---3--:R-:W-:-:S13]  /*7010*/  @P2 R2UR UR4, R26 ;  /* 0x000000001a0422ca */ /* 0x008fda00000e0000 */
[----:B------:R-:W-:Y:S02]  /*7020*/  USHF.R.S32.HI UR9, URZ, 0x1f, UR4 ;  /* 0x0000001f3f097899 */ /* 0x000fe40008011404 */
[----:B------:R-:W-:Y:S02]  /*7030*/  UMOV UR8, UR4 ;  /* 0x0000000400087c82 */ /* 0x000fe40008000000 */
[----:B------:R-:W-:-:S04]  /*7040*/  UIMAD.WIDE.U32 UR10, UR41, UR10, UR8 ;  /* 0x0000000a290a72a5 */ /* 0x000fc8000f8e0008 */
[----:B------:R-:W-:Y:S02]  /*7050*/  UIADD3 UR11, UR11, UR12, URZ ;  /* 0x0000000c0b0b7290 */ /* 0x000fe4000fffe03f */
[----:B------:R-:W-:Y:S02]  /*7060*/  UIMAD UR12, UR19, UR16, URZ ;  /* 0x00000010130c72a4 */ /* 0x000fe4000f8e023f */
[----:B------:R-:W-:Y:S02]  /*7070*/  UIMAD.WIDE.U32 UR10, UR7, UR16, UR10 ;  /* 0x00000010070a72a5 */ /* 0x000fe4000f8e000a */
[----:B------:R-:W-:-:S03]  /*7080*/  UIMAD UR12, UR7, UR17, UR12 ;  /* 0x00000011070c72a4 */ /* 0x000fc6000f8e020c */
[----:B------:R-:W-:Y:S01]  /*7090*/  ULDC.64 UR16, c[0x0][0xb88] ;  /* 0x0002e20000107ab9 */ /* 0x000fe20000000a00 */
[----:B------:R-:W-:Y:S01]  /*70a0*/  IADD3 R4, P0, R4, UR10, RZ ;  /* 0x0000000a04047c10 */ /* 0x000fe2000ff1e0ff */
[----:B------:R-:W-:Y:S01]  /*70b0*/  @UP0 ULEA UR10, UP1, UR38, UR14, 0x2 ;  /* 0x0000000e260a0291 */ /* 0x000fe2000f82103f */
[----:B------:R-:W-:Y:S01]  /*70c0*/  IMAD.U32 R9, RZ, RZ, UR12 ;  /* 0x0000000cff097e24 */ /* 0x000fe2000f8e00ff */
[----:B------:R-:W-:Y:S01]  /*70d0*/  ULDC.64 UR12, c[0x0][0xb50] ;  /* 0x0002d400000c7ab9 */ /* 0x000fe20000000a00 */
[----:B------:R-:W-:Y:S01]  /*70e0*/  IMAD R8, R5, UR16, RZ ;  /* 0x0000001005087c24 */ /* 0x000fe2000f8e02ff */
[----:B------:R-:W-:Y:S02]  /*70f0*/  ULDC UR14, c[0x0][0xa88] ;  /* 0x0002a200000e7ab9 */ /* 0x000fe40000000800 */
[----:B------:R-:W-:Y:S01]  /*7100*/  IADD3.X R5, R6, UR11, R9, P0, !PT ;  /* 0x0000000b06057c10 */ /* 0x000fe200087fe409 */
[----:B------:R-:W-:Y:S01]  /*7110*/  @UP0 ULEA.HI.X UR11, UR38, UR15, UR39, 0x2, UP1 ;  /* 0x0000000f260b0291 */ /* 0x000fe200088f1427 */
[----:B------:R-:W-:Y:S01]  /*7120*/  IMAD.U32 R6, RZ, RZ, UR14 ;  /* 0x0000000eff067e24 */ /* 0x000fe2000f8e00ff */
[----:B------:R-:W-:Y:S01]  /*7130*/  MOV R12, UR10 ;  /* 0x0000000a000c7c02 */ /* 0x000fe20008000f00 */
[----:B------:R-:W-:-:S02]  /*7140*/  IMAD R9, R7, UR17, R8 ;  /* 0x0000001107097c24 */ /* 0x000fc4000f8e0208 */
[----:B------:R-:W-:-:S04]  /*7150*/  IMAD.WIDE.U32 R4, R7, UR16, R4 ;  /* 0x0000001007047c25 */ /* 0x000fc8000f8e0004 */
[----:B------:R-:W-:Y:S01]  /*7160*/  IMAD.U32 R13, RZ, RZ, UR11 ;  /* 0x0000000bff0d7e24 */ /* 0x000fe2000f8e00ff */
[C---:B------:R-:W-:Y:S01]  /*7170*/  LEA R7, P0, R4.reuse, UR12, 0x2 ;  /* 0x0000000c04077c11 */ /* 0x040fe2000f8010ff */
[----:B------:R-:W-:Y:S02]  /*7180*/  IMAD.IADD R5, R5, 0x1, R9 ;  /* 0x0000000105057824 */ /* 0x000fe400078e0209 */
[----:B------:R-:W-:Y:S01]  /*7190*/  IMAD.U32 R8, RZ, RZ, UR40 ;  /* 0x00000028ff087e24 */ /* 0x000fe2000f8e00ff */
[----:B------:R4:W5:Y:S02]  /*71a0*/  @P3 LDG.E R6, desc[UR50][R12.64] ;  /* 0x000000320c063981 */ /* 0x000964000c1e1900 */
[----:B------:R-:W-:Y:S01]  /*71b0*/  LEA.HI.X R10, R4, UR13, R5, 0x2, P0 ;  /* 0x0000000d040a7c11 */ /* 0x000fe200080f1405 */
[----:B------:R-:W-:Y:S06]  /*71c0*/  @P3 BRA `(.L_x_12966) ;  /* 0x0000000000103947 */ /* 0x000fec0003800000 */
[----:B------:R-:W-:Y:S05]  /*71d0*/  @!P2 BRA `(.L_x_12966) ;  /* 0x00000000000ca947 */ /* 0x000fea0003800000 */
[----:B------:R-:W2:Y:S04]  /*71e0*/  LDG.E R5, desc[UR50][R24.64] ;  /* 0x0000003218057981 */ /* 0x000ea8000c1e1900 */
[----:B-----5:R-:W2:Y:S02]  /*71f0*/  LDG.E R6, desc[UR50][R24.64+0x4] ;  /* 0x0000043218067981 */ /* 0x020ea4000c1e1900 */
[----:B--2---:R-:W-:-:S07]  /*7200*/  IMAD.IADD R6, R6, 0x1, -R5 ;  /* 0x0000000106067824 */ /* 0x004fce00078e0a05 */
.L_x_12966:
[----:B------:R-:W-:Y:S01]  /*7210*/  IMAD R5, R17, 0x40, R16 ;  /* 0x0000004011057824 */ /* 0x000fe200078e0210 */
[----:B----4-:R-:W-:Y:S01]  /*7220*/  SHFL.IDX PT, R12, R7, RZ, 0x1c1f ;  /* 0x001c1fff070c7589 */ /* 0x010fe200000e0000 */
[----:B------:R-:W-:Y:S01]  /*7230*/  IMAD R8, R8, 0xc0, R23 ;  /* 0x000000c008087824 */ /* 0x000fe200078e0217 */
[----:B------:R-:W-:Y:S01]  /*7240*/  LOP3.LUT P0, RZ, R18, 0x3, RZ, 0xc0, !PT ;  /* 0x0000000312ff7812 */ /* 0x000fe2000780c0ff */
[----:B------:R-:W-:Y:S01]  /*7250*/  IMAD.WIDE R20, R5, 0x2, R20 ;  /* 0x0000000205147825 */ /* 0x000fe200078e0214 */
[----:B------:R-:W0:Y:S01]  /*7260*/  SHFL.IDX PT, R13, R10, RZ, 0x1c1f ;  /* 0x001c1fff0a0d7589 */ /* 0x000e2200000e0000 */
[----:B------:R-:W-:Y:S01]  /*7270*/  ULDC.64 UR12, c[0x0][0xaa0] ;  /* 0x0002a800000c7ab9 */ /* 0x000fe20000000a00 */
[----:B------:R-:W-:Y:S01]  /*7280*/  IADD3 R4, R8, 0x8, RZ ;  /* 0x0000000808047810 */ /* 0x000fe20007ffe0ff */
[----:B-----5:R-:W-:Y:S01]  /*7290*/  IMAD R33, R6, R29, RZ ;  /* 0x0000001d06217224 */ /* 0x020fe200078e02ff */
[----:B------:R-:W-:Y:S01]  /*72a0*/  SHFL.IDX PT, R14, R7, 0x1, 0x1c1f ;  /* 0x003c1f00070e7f89 */ /* 0x000fe200000e0000 */
[----:B------:R-:W-:-:S02]  /*72b0*/  IADD3 R9, P3, R20, 0x1800, RZ ;  /* 0x0000180014097810 */ /* 0x000fc40007f7e0ff */
[----:B------:R-:W-:Y:S01]  /*72c0*/  IADD3 R25, P4, R20, 0x3000, RZ ;  /* 0x0000300014197810 */ /* 0x000fe20007f9e0ff */
[----:B------:R-:W1:Y:S01]  /*72d0*/  SHFL.IDX PT, R15, R10, 0x1, 0x1c1f ;  /* 0x003c1f000a0f7f89 */ /* 0x000e6200000e0000 */
[-C--:B------:R-:W-:Y:S02]  /*72e0*/  ISETP.GE.OR P2, PT, R8, R33.reuse, P0 ;  /* 0x000000210800720c */ /* 0x080fe40000746670 */
[----:B------:R-:W-:Y:S02]  /*72f0*/  LOP3.LUT R5, R20, 0x380, RZ, 0xc0, !PT ;  /* 0x0000038014057812 */ /* 0x000fe400078ec0ff */
[----:B------:R-:W-:Y:S02]  /*7300*/  LOP3.LUT R8, R9, 0x380, RZ, 0xc0, !PT ;  /* 0x0000038009087812 */ /* 0x000fe400078ec0ff */
[----:B------:R-:W-:Y:S02]  /*7310*/  ISETP.GE.OR P0, PT, R4, R33, P0 ;  /* 0x000000210400720c */ /* 0x000fe40000706670 */
[----:B------:R-:W-:-:S02]  /*7320*/  LOP3.LUT R24, R25, 0x380, RZ, 0xc0, !PT ;  /* 0x0000038019187812 */ /* 0x000fc400078ec0ff */
[----:B------:R-:W-:Y:S02]  /*7330*/  SHF.R.U64 R5, R5, 0x3, RZ ;  /* 0x0000000305057819 */ /* 0x000fe400000012ff */
[----:B------:R-:W-:Y:S02]  /*7340*/  SHF.R.U64 R8, R8, 0x3, RZ ;  /* 0x0000000308087819 */ /* 0x000fe400000012ff */
[----:B------:R-:W-:Y:S01]  /*7350*/  SHF.R.U64 R24, R24, 0x3, RZ ;  /* 0x0000000318187819 */ /* 0x000fe200000012ff */
[----:B0-----:R0:W-:Y:S01]  /*7360*/  @!P2 ST.E desc[UR50][R12.64], R3 ;  /* 0x000000030c00a985 */ /* 0x0011e2000c101932 */
[----:B------:R-:W-:Y:S01]  /*7370*/  LOP3.LUT R4, R5, R20, RZ, 0x3c, !PT ;  /* 0x0000001405047212 */ /* 0x000fe200078e3cff */
[--C-:B------:R-:W-:Y:S01]  /*7380*/  IMAD.MOV.U32 R5, RZ, RZ, R21.reuse ;  /* 0x000000ffff057224 */ /* 0x100fe200078e0015 */
[----:B------:R-:W-:Y:S01]  /*7390*/  LOP3.LUT R8, R8, R9, RZ, 0x3c, !PT ;  /* 0x0000000908087212 */ /* 0x000fe200078e3cff */
[--C-:B------:R-:W-:Y:S01]  /*73a0*/  IMAD.X R9, RZ, RZ, R21.reuse, P3 ;  /* 0x000000ffff097224 */ /* 0x100fe200018e0615 */
[----:B------:R-:W-:Y:S01]  /*73b0*/  LOP3.LUT R24, R24, R25, RZ, 0x3c, !PT ;  /* 0x0000001918187212 */ /* 0x000fe200078e3cff */
[----:B------:R-:W-:Y:S01]  /*73c0*/  IMAD.X R25, RZ, RZ, R21, P4 ;  /* 0x000000ffff197224 */ /* 0x000fe200020e0615 */
[----:B-1----:R1:W-:Y:S04]  /*73d0*/  @!P0 ST.E desc[UR50][R14.64], R0 ;  /* 0x000000000e008985 */ /* 0x0023e8000c101932 */
[----:B------:R-:W2:Y:S04]  /*73e0*/  LD.E.128 R4, desc[UR50][R4.64] ;  /* 0x0000003204047980 */ /* 0x000ea8000c101d00 */
[----:B------:R-:W3:Y:S04]  /*73f0*/  LD.E.128 R8, desc[UR50][R8.64] ;  /* 0x0000003208087980 */ /* 0x000ee8000c101d00 */
[----:B------:R-:W4:Y:S01]  /*7400*/  LD.E.128 R24, desc[UR50][R24.64] ;  /* 0x0000003218187980 */ /* 0x000f22000c101d00 */
[----:B------:R-:W-:-:S04]  /*7410*/  IADD3 R30, P0, R20, 0x4800, RZ ;  /* 0x00004800141e7810 */ /* 0x000fc80007f1e0ff */
[----:B------:R-:W-:Y:S01]  /*7420*/  LOP3.LUT R20, R30, 0x380, RZ, 0xc0, !PT ;  /* 0x000003801e147812 */ /* 0x000fe200078ec0ff */
[----:B0-----:R-:W-:Y:S02]  /*7430*/  IMAD.X R13, RZ, RZ, R21, P0 ;  /* 0x000000ffff0d7224 */ /* 0x001fe400000e0615 */
[----:B------:R-:W0:Y:S01]  /*7440*/  @P1 LDC R21, c[0x0][0xbf0] ;  /* 0x0002fc00ff151b82 */ /* 0x000e220000000800 */
[----:B------:R-:W-:Y:S01]  /*7450*/  SHF.R.U64 R3, R20, 0x3, RZ ;  /* 0x0000000314037819 */ /* 0x000fe200000012ff */
[----:B------:R-:W-:-:S06]  /*7460*/  UIMAD UR10, UR9, UR12, URZ ;  /* 0x0000000c090a72a4 */ /* 0x000fcc000f8e023f */
[----:B------:R-:W0:Y:S01]  /*7470*/  @P1 LDC R20, c[0x0][0xbec] ;  /* 0x0002fb00ff141b82 */ /* 0x000e220000000800 */
[----:B------:R-:W-:Y:S01]  /*7480*/  UIMAD.WIDE.U32 UR8, UR4, UR12, URZ ;  /* 0x0000000c040872a5 */ /* 0x000fe2000f8e003f */
[----:B------:R-:W-:Y:S01]  /*7490*/  MOV R31, UR40 ;  /* 0x00000028001f7c02 */ /* 0x000fe20008000f00 */
[----:B------:R-:W-:Y:S01]  /*74a0*/  UIMAD UR10, UR4, UR13, UR10 ;  /* 0x0000000d040a72a4 */ /* 0x000fe2000f8e020a */
[----:B-1----:R-:W-:Y:S01]  /*74b0*/  IMAD R0, R2, 0x30, R17 ;  /* 0x0000003002007824 */ /* 0x002fe200078e0211 */
[----:B------:R-:W-:Y:S01]  /*74c0*/  LOP3.LUT R12, R3, R30, RZ, 0x3c, !PT ;  /* 0x0000001e030c7212 */ /* 0x000fe200078e3cff */
[----:B------:R-:W-:Y:S01]  /*74d0*/  ULDC.64 UR12, c[0x0][0xae8] ;  /* 0x0002ba00000c7ab9 */ /* 0x000fe20000000a00 */
[----:B------:R-:W-:Y:S02]  /*74e0*/  UIADD3 UR9, UR9, UR10, URZ ;  /* 0x0000000a09097290 */ /* 0x000fe4000fffe03f */
[----:B------:R-:W-:Y:S01]  /*74f0*/  UIMAD UR4, UR18, UR12, URZ ;  /* 0x0000000c120472a4 */ /* 0x000fe2000f8e023f */
[----:B------:R-:W-:Y:S01]  /*7500*/  IMAD R31, R31, 0xc0, R0 ;  /* 0x000000c01f1f7824 */ /* 0x000fe200078e0200 */
[----:B------:R-:W-:Y:S01]  /*7510*/  UIMAD.WIDE.U32 UR8, UR41, UR12, UR8 ;  /* 0x0000000c290872a5 */ /* 0x000fe2000f8e0008 */
[----:B------:R-:W-:Y:S01]  /*7520*/  IMAD.U32 R36, RZ, RZ, UR40 ;  /* 0x00000028ff247e24 */ /* 0x000fe2000f8e00ff */
[----:B------:R-:W-:Y:S01]  /*7530*/  UIMAD UR4, UR41, UR13, UR4 ;  /* 0x0000000d290472a4 */ /* 0x000fe2000f8e0204 */
[----:B------:R-:W5:Y:S01]  /*7540*/  LD.E.128 R12, desc[UR50][R12.64] ;  /* 0x000000320c0c7980 */ /* 0x000f62000c101d00 */
[----:B------:R-:W-:Y:S01]  /*7550*/  ULDC.64 UR10, c[0x0][0xaf0] ;  /* 0x0002bc00000a7ab9 */ /* 0x000fe20000000a00 */
[----:B------:R-:W-:Y:S01]  /*7560*/  IMAD.MOV.U32 R3, RZ, RZ, R31 ;  /* 0x000000ffff037224 */ /* 0x000fe200078e001f */
[----:B------:R-:W-:Y:S01]  /*7570*/  UIADD3 UR9, UR9, UR4, URZ ;  /* 0x0000000409097290 */ /* 0x000fe2000fffe03f */
[----:B------:R-:W-:Y:S01]  /*7580*/  IMAD R36, R36, 0xc0, R17 ;  /* 0x000000c024247824 */ /* 0x000fe200078e0211 */
[----:B------:R-:W-:Y:S01]  /*7590*/  UIMAD UR4, UR19, UR10, URZ ;  /* 0x0000000a130472a4 */ /* 0x000fe2000f8e023f */
[----:B------:R-:W-:Y:S01]  /*75a0*/  @!PT LDS RZ, [RZ] ;  /* 0x00000000fffff984 */ /* 0x000fe20000000800 */
[----:B------:R-:W-:Y:S01]  /*75b0*/  @!PT LDS RZ, [RZ] ;  /* 0x00000000fffff984 */ /* 0x000fe20000000800 */
[----:B------:R-:W-:Y:S01]  /*75c0*/  @!PT LDS RZ, [RZ] ;  /* 0x00000000fffff984 */ /* 0x000fe20000000800 */
[----:B------:R-:W-:Y:S01]  /*75d0*/  @!PT LDS RZ, [RZ] ;  /* 0x00000000fffff984 */ /* 0x000fe20000000800 */
[----:B------:R1:W-:Y:S06]  /*75e0*/  MEMBAR.ALL.CTA ;  /* 0x0000000000007992 */ /* 0x0003ec0000008000 */
[----:B-1----:R-:W1:Y:S01]  /*75f0*/  FENCE.VIEW.ASYNC.S ;  /* 0x00000000000073c6 */ /* 0x002e620000000000 */
[----:B------:R-:W-:Y:S01]  /*7600*/  UIMAD.WIDE.U32 UR8, UR7, UR10, UR8 ;  /* 0x0000000a070872a5 */ /* 0x000fe2000f8e0008 */
[----:B------:R-:W-:Y:S01]  /*7610*/  VIADD R28, R28, 0x16820 ;  /* 0x000168201c1c7836 */ /* 0x000fe20000000000 */
[----:B------:R-:W-:Y:S01]  /*7620*/  UIMAD UR4, UR7, UR11, UR4 ;  /* 0x0000000b070472a4 */ /* 0x000fe2000f8e0204 */
[----:B0-----:R-:W-:-:S02]  /*7630*/  @P1 IMAD.HI.U32 R0, R31, R20, RZ ;  /* 0x000000141f001227 */ /* 0x001fc400078e00ff */
[----:B------:R-:W-:Y:S01]  /*7640*/  ULDC.64 UR10, c[0x0][0xae0] ;  /* 0x0002b800000a7ab9 */ /* 0x000fe20000000a00 */
[----:B------:R-:W-:Y:S01]  /*7650*/  UIADD3 UR4, UR9, UR4, URZ ;  /* 0x0000000409047290 */ /* 0x000fe2000fffe03f */
[----:B------:R-:W-:Y:S01]  /*7660*/  IMAD.U32 R20, RZ, RZ, UR8 ;  /* 0x00000008ff147e24 */ /* 0x000fe2000f8e00ff */
[----:B------:R-:W-:Y:S01]  /*7670*/  @P1 SHF.R.U32.HI R3, RZ, R21, R0 ;  /* 0x00000015ff031219 */ /* 0x000fe20000011600 */
[----:B------:R-:W-:Y:S01]  /*7680*/  IMAD.U32 R21, RZ, RZ, UR9 ;  /* 0x00000009ff157e24 */ /* 0x000fe2000f8e00ff */
[----:B------:R-:W-:Y:S02]  /*7690*/  ULDC.64 UR8, c[0x0][0xad8] ;  /* 0x0002b60000087ab9 */ /* 0x000fe40000000a00 */
[--C-:B------:R-:W-:Y:S01]  /*76a0*/  SHF.R.S32.HI R0, RZ, 0x1f, R3.reuse ;  /* 0x0000001fff007819 */ /* 0x100fe20000011403 */
[----:B------:R-:W-:Y:S01]  /*76b0*/  IMAD.MOV R30, RZ, RZ, -R3 ;  /* 0x000000ffff1e7224 */ /* 0x000fe200078e0a03 */
[----:B------:R-:W-:Y:S01]  /*76c0*/  MOV R21, UR4 ;  /* 0x0000000400157c02 */ /* 0x000fe20008000f00 */
[----:B------:R-:W-:-:S02]  /*76d0*/  ULDC UR4, c[0x0][0xac8] ;  /* 0x0002b20000047ab9 */ /* 0x000fc40000000800 */
[----:B------:R-:W-:Y:S02]  /*76e0*/  IMAD R0, R0, UR10, RZ ;  /* 0x0000000a00007c24 */ /* 0x000fe4000f8e02ff */
[----:B------:R-:W-:Y:S02]  /*76f0*/  IMAD R29, R29, R30, R31 ;  /* 0x0000001e1d1d7224 */ /* 0x000fe400078e021f */
[C---:B------:R-:W-:Y:S02]  /*7700*/  IMAD R31, R3.reuse, UR11, R0 ;  /* 0x0000000b031f7c24 */ /* 0x040fe4000f8e0200 */
[----:B------:R-:W-:Y:S01]  /*7710*/  IMAD.WIDE.U32 R20, R3, UR10, R20 ;  /* 0x0000000a03147c25 */ /* 0x000fe2000f8e0014 */
[----:B------:R-:W-:-:S03]  /*7720*/  SHF.R.S32.HI R0, RZ, 0x1f, R29 ;  /* 0x0000001fff007819 */ /* 0x000fc6000001141d */
[----:B------:R-:W-:Y:S02]  /*7730*/  IMAD.IADD R21, R21, 0x1, R31 ;  /* 0x0000000115157824 */ /* 0x000fe400078e021f */
[----:B------:R-:W-:Y:S02]  /*7740*/  IMAD R0, R0, UR8, RZ ;  /* 0x0000000800007c24 */ /* 0x000fe4000f8e02ff */
[----:B------:R-:W-:-:S04]  /*7750*/  IMAD.WIDE.U32 R20, R29, UR8, R20 ;  /* 0x000000081d147c25 */ /* 0x000fc8000f8e0014 */
[----:B------:R-:W-:Y:S01]  /*7760*/  IMAD R3, R29, UR9, R0 ;  /* 0x000000091d037c24 */ /* 0x000fe2000f8e0200 */
[----:B------:R-:W-:Y:S01]  /*7770*/  ULDC.64 UR8, c[0x0][0xa80] ;  /* 0x0002a00000087ab9 */ /* 0x000fe20000000a00 */
[----:B------:R-:W-:Y:S01]  /*7780*/  VIADD R0, R36, 0x30 ;  /* 0x0000003024007836 */ /* 0x000fe20000000000 */
[----:B------:R-:W-:Y:S01]  /*7790*/  LEA R32, P0, R20, UR8, 0x1 ;  /* 0x0000000814207c11 */ /* 0x000fe2000f8008ff */
[----:B------:R-:W-:-:S04]  /*77a0*/  IMAD.IADD R3, R21, 0x1, R3 ;  /* 0x0000000115037824 */ /* 0x000fc800078e0203 */
[----:B-1----:R-:W0:Y:S01]  /*77b0*/  SHFL.IDX PT, R29, R32, RZ, 0x181f ;  /* 0x00181fff201d7589 */ /* 0x002e2200000e0000 */
[----:B------:R-:W-:Y:S02]  /*77c0*/  LEA.HI.X R34, R20, UR9, R3, 0x1, P0 ;  /* 0x0000000914227c11 */ /* 0x000fe400080f0c03 */
[----:B------:R-:W-:Y:S01]  /*77d0*/  ISETP.GE.AND P0, PT, R16, UR4, PT ;  /* 0x0000000410007c0c */ /* 0x000fe2000bf06270 */
[----:B------:R-:W1:Y:S01]  /*77e0*/  SHFL.IDX PT, R37, R32, 0x1, 0x181f ;  /* 0x00381f0020257f89 */ /* 0x000e6200000e0000 */
[C---:B------:R-:W-:Y:S02]  /*77f0*/  IADD3 R3, R36.reuse, 0x60, RZ ;  /* 0x0000006024037810 */ /* 0x040fe40007ffe0ff */
[-C--:B------:R-:W-:Y:S01]  /*7800*/  ISETP.GE.OR P1, PT, R36, R33.reuse, P0 ;  /* 0x000000212400720c */ /* 0x080fe20000726670 */
[----:B------:R-:W1:Y:S01]  /*7810*/  SHFL.IDX PT, R39, R32, 0x2, 0x181f ;  /* 0x00581f0020277f89 */ /* 0x000e6200000e0000 */
[-C--:B------:R-:W-:Y:S02]  /*7820*/  ISETP.GE.OR P2, PT, R0, R33.reuse, P0 ;  /* 0x000000210000720c */ /* 0x080fe40000746670 */
[----:B------:R-:W-:Y:S01]  /*7830*/  ISETP.GE.OR P3, PT, R3, R33, P0 ;  /* 0x000000210300720c */ /* 0x000fe20000766670 */
[----:B------:R-:W1:Y:S01]  /*7840*/  SHFL.IDX PT, R21, R34, RZ, 0x181f ;  /* 0x00181fff22157589 */ /* 0x000e6200000e0000 */
[----:B------:R-:W-:-:S03]  /*7850*/  PRMT R0, RZ, 0x654, R28 ;  /* 0x00000654ff007816 */ /* 0x000fc6000000001c */
[----:B------:R-:W1:Y:S01]  /*7860*/  SHFL.IDX PT, R31, R34, 0x1, 0x181f ;  /* 0x00381f00221f7f89 */ /* 0x000e6200000e0000 */
[----:B------:R0:W-:Y:S03]  /*7870*/  SYNCS.ARRIVE.TRANS64.RED.A1T0 RZ, [R0+URZ], RZ ;  /* 0x000000ff00ff79a7 */ /* 0x0001e6000810043f */
[----:B------:R-:W1:Y:S01]  /*7880*/  SHFL.IDX PT, R38, R34, 0x2, 0x181f ;  /* 0x00581f0022267f89 */ /* 0x000e6200000e0000 */
[----:B0-----:R-:W-:Y:S01]  /*7890*/  @!P1 LEA R20, P4, R16, R29, 0x1 ;  /* 0x0000001d10149211 */ /* 0x001fe200078808ff */
[----:B------:R-:W-:Y:S02]  /*78a0*/  VIADD R0, R36, 0x90 ;  /* 0x0000009024007836 */ /* 0x000fe40000000000 */
[----:B------:R0:W0:Y:S01]  /*78b0*/  SHFL.IDX PT, R3, R32, 0x3, 0x181f ;  /* 0x00781f0020037f89 */ /* 0x00002200000e0000 */
[----:B-1----:R-:W-:Y:S02]  /*78c0*/  @!P2 LEA R28, P5, R16, R37, 0x1 ;  /* 0x00000025101ca211 */ /* 0x002fe400078a08ff */
[----:B------:R-:W-:Y:S01]  /*78d0*/  ISETP.GE.OR P0, PT, R0, R33, P0 ;  /* 0x000000210000720c */ /* 0x000fe20000706670 */
[----:B------:R-:W1:Y:S01]  /*78e0*/  SHFL.IDX PT, R34, R34, 0x3, 0x181f ;  /* 0x00781f0022227f89 */ /* 0x000e6200000e0000 */
[----:B------:R-:W-:-:S02]  /*78f0*/  @!P3 LEA R30, P6, R16, R39, 0x1 ;  /* 0x00000027101eb211 */ /* 0x000fc400078c08ff */
[C-C-:B------:R-:W-:Y:S02]  /*7900*/  @!P1 LEA.HI.X R21, R16.reuse, R21, R155.reuse, 0x1, P4 ;  /* 0x0000001510159211 */ /* 0x140fe400020f0c9b */
[C-C-:B------:R-:W-:Y:S02]  /*7910*/  @!P2 LEA.HI.X R29, R16.reuse, R31, R155.reuse, 0x1, P5 ;  /* 0x0000001f101da211 */ /* 0x140fe400028f0c9b */
[----:B------:R-:W-:Y:S01]  /*7920*/  @!P3 LEA.HI.X R31, R16, R38, R155, 0x1, P6 ;  /* 0x00000026101fb211 */ /* 0x000fe200030f0c9b */
[----:B--2---:R2:W-:Y:S04]  /*7930*/  @!P1 ST.E.128 desc[UR50][R20.64], R4 ;  /* 0x0000000414009985 */ /* 0x0045e8000c101d32 */
[----:B---3--:R2:W-:Y:S04]  /*7940*/  @!P2 ST.E.128 desc[UR50][R28.64], R8 ;  /* 0x000000081c00a985 */ /* 0x0085e8000c101d32 */
[----:B----4-:R2:W-:Y:S01]  /*7950*/  @!P3 ST.E.128 desc[UR50][R30.64], R24 ;  /* 0x000000181e00b985 */ /* 0x0105e2000c101d32 */
[----:B01----:R-:W-:Y:S05]  /*7960*/  @P0 BRA `(.L_x_12967) ;  /* 0x0000000800780947 */ /* 0x003fea0003800000 */
[----:B--2---:R-:W-:-:S04]  /*7970*/  LEA R4, P0, R16, R3, 0x1 ;  /* 0x0000000310047211 */ /* 0x004fc800078008ff */
[----:B------:R-:W-:-:S05]  /*7980*/  LEA.HI.X R5, R16, R34, R155, 0x1, P0 ;  /* 0x0000002210057211 */ /* 0x000fca00000f0c9b */
[----:B-----5:R0:W-:Y:S01]  /*7990*/  ST.E.128 desc[UR50][R4.64], R12 ;  /* 0x0000000c04007985 */ /* 0x0201e2000c101d32 */
[----:B------:R-:W-:Y:S05]  /*79a0*/  BRA `(.L_x_12967) ;  /* 0x0000000800687947 */ /* 0x000fea0003800000 */
.L_x_12965:
        /* <DEDUP_REMOVED lines=11> */
[----:B------:R-:W-:-:S03]  /*7a60*/  UISETP.NE.U32.AND UP1, UPT, UR8, URZ, UPT ;  /* 0x0000003f0800728c */ /* 0x000fc6000bf25070 */
[----:B------:R-:W2:Y:S01]  /*7a70*/  @P2 LDG.E R3, desc[UR50][R4.64] ;  /* 0x0000003204032981 */ /* 0x000ea2000c1e1900 */
[----:B------:R-:W-:Y:S01]  /*7a80*/  UISETP.NE.AND.EX UP1, UPT, UR9, URZ, UPT, UP1 ;  /* 0x0000003f0900728c */ /* 0x000fe2000bf25310 */
[----:B------:R-:W-:-:S05]  /*7a90*/  MOV R0, UR4 ;  /* 0x0000000400007c02 */ /* 0x000fca0008000f00 */
[----:B------:R-:W-:-:S05]  /*7aa0*/  PLOP3.LUT P3, PT, PT, PT, UP1, 0x80, 0x0 ;  /* 0x000000000000781c */ /* 0x000fca0003f6f018 */
[----:B------:R-:W-:-:S04]  /*7ab0*/  @UP1 ULEA UR8, UP2, UR38, UR8, 0x2 ;  /* 0x0000000826081291 */ /* 0x000fc8000f84103f */
[----:B------:R-:W-:Y:S02]  /*7ac0*/  @UP1 ULEA.HI.X UR9, UR38, UR9, UR39, 0x2, UP2 ;  /* 0x0000000926091291 */ /* 0x000fe400090f1427 */
        /* <DEDUP_REMOVED lines=15> */
.L_x_12968:
        /* <DEDUP_REMOVED lines=8> */
[----:B-1---5:R-:W-:-:S03]  /*7c40*/  IMAD R4, R0, R6, RZ ;  /* 0x0000000600047224 */ /* 0x022fc600078e02ff */
[----:B------:R-:W-:-:S04]  /*7c50*/  IADD3 R5, R3, -0x80, RZ ;  /* 0xffffff8003057810 */ /* 0x000fc80007ffe0ff */
        /* <DEDUP_REMOVED lines=20> */
[----:B------:R-:W-:-:S04]  /*7da0*/  IMAD.U32 R8, RZ, RZ, UR7 ;  /* 0x00000007ff087e24 */ /* 0x000fc8000f8e00ff */
[----:B------:R-:W-:-:S04]  /*7db0*/  IMAD.MOV R3, RZ, RZ, -R4 ;  /* 0x000000ffff037224 */ /* 0x000fc800078e0a04 */
        /* <DEDUP_REMOVED lines=14> */
.L_x_12970:
[----:B------:R-:W-:Y:S05]  /*7ea0*/  BSYNC B1 ;  /* 0x0000000000017941 */ /* 0x000fea0003800000 */
.L_x_12969:
[----:B------:R-:W1:Y:S01]  /*7eb0*/  @P0 LDC R5, c[0x0][0xbf0] ;  /* 0x0002fc00ff050b82 */ /* 0x000e620000000800 */
[----:B------:R-:W-:Y:S01]  /*7ec0*/  ULDC.64 UR12, c[0x0][0xaa0] ;  /* 0x0002a800000c7ab9 */ /* 0x000fe20000000a00 */
[----:B0-----:R-:W-:Y:S01]  /*7ed0*/  IMAD.U32 R6, RZ, RZ, UR40 ;  /* 0x00000028ff067e24 */ /* 0x001fe2000f8e00ff */
[----:B------:R-:W-:Y:S01]  /*7ee0*/  UIMAD UR7, UR10, UR12, URZ ;  /* 0x0000000c0a0772a4 */ /* 0x000fe2000f8e023f */
[----:B------:R-:W-:Y:S01]  /*7ef0*/  IMAD R3, R2, 0x30, R17 ;  /* 0x0000003002037824 */ /* 0x000fe200078e0211 */
[----:B------:R-:W-:Y:S01]  /*7f00*/  UIMAD.WIDE.U32 UR8, UR4, UR12, URZ ;  /* 0x0000000c040872a5 */ /* 0x000fe2000f8e003f */
[----:B-----5:R-:W-:Y:S01]  /*7f10*/  IMAD R25, R0, R11, RZ ;  /* 0x0000000b00197224 */ /* 0x020fe200078e02ff */
        /* <DEDUP_REMOVED lines=20> */
[----:B------:R-:W-:Y:S02]  /*8060*/  IMAD R7, R11, R7, R6 ;  /* 0x000000070b077224 */ /* 0x000fe400078e0206 */
[----:B------:R-:W-:Y:S02]  /*8070*/  IMAD R8, R4, UR10, RZ ;  /* 0x0000000a04087c24 */ /* 0x000fe4000f8e02ff */
[----:B------:R-:W-:Y:S01]  /*8080*/  IMAD.U32 R4, RZ, RZ, UR8 ;  /* 0x00000008ff047e24 */ /* 0x000fe2000f8e00ff */
[----:B------:R-:W-:Y:S01]  /*8090*/  SHF.R.S32.HI R6, RZ, 0x1f, R7 ;  /* 0x0000001fff067819 */ /* 0x000fe20000011407 */
[----:B------:R-:W-:Y:S01]  /*80a0*/  IMAD.U32 R5, RZ, RZ, UR4 ;  /* 0x00000004ff057e24 */ /* 0x000fe2000f8e00ff */
[----:B------:R-:W-:Y:S01]  /*80b0*/  ULDC.64 UR8, c[0x0][0xad8] ;  /* 0x0002b60000087ab9 */ /* 0x000fe20000000a00 */
[C---:B------:R-:W-:Y:S01]  /*80c0*/  IMAD R9, R3.reuse, UR11, R8 ;  /* 0x0000000b03097c24 */ /* 0x040fe2000f8e0208 */
[----:B------:R-:W-:Y:S01]  /*80d0*/  ULDC UR4, c[0x0][0xac8] ;  /* 0x0002b20000047ab9 */ /* 0x000fe20000000800 */
[----:B------:R-:W-:-:S04]  /*80e0*/  IMAD.WIDE.U32 R4, R3, UR10, R4 ;  /* 0x0000000a03047c25 */ /* 0x000fc8000f8e0004 */
[----:B------:R-:W-:Y:S02]  /*80f0*/  IMAD R6, R6, UR8, RZ ;  /* 0x0000000806067c24 */ /* 0x000fe4000f8e02ff */
[----:B------:R-:W-:Y:S02]  /*8100*/  IMAD.IADD R5, R5, 0x1, R9 ;  /* 0x0000000105057824 */ /* 0x000fe400078e0209 */
[C---:B------:R-:W-:Y:S02]  /*8110*/  IMAD R3, R7.reuse, UR9, R6 ;  /* 0x0000000907037c24 */ /* 0x040fe4000f8e0206 */
[----:B------:R-:W-:Y:S01]  /*8120*/  IMAD.WIDE.U32 R4, R7, UR8, R4 ;  /* 0x0000000807047c25 */ /* 0x000fe2000f8e0004 */
[----:B------:R-:W-:-:S03]  /*8130*/  ULDC.64 UR8, c[0x0][0xa80] ;  /* 0x0002a00000087ab9 */ /* 0x000fc60000000a00 */
[----:B------:R-:W-:Y:S01]  /*8140*/  IMAD.IADD R3, R5, 0x1, R3 ;  /* 0x0000000105037824 */ /* 0x000fe200078e0203 */
[----:B------:R-:W-:Y:S01]  /*8150*/  LEA R5, P0, R4, UR8, 0x1 ;  /* 0x0000000804057c11 */ /* 0x000fe2000f8008ff */
[----:B------:R-:W-:-:S03]  /*8160*/  IMAD.U32 R8, RZ, RZ, UR40 ;  /* 0x00000028ff087e24 */ /* 0x000fc6000f8e00ff */
[----:B------:R-:W-:Y:S01]  /*8170*/  LEA.HI.X R10, R4, UR9, R3, 0x1, P0 ;  /* 0x00000009040a7c11 */ /* 0x000fe200080f0c03 */
[----:B------:R-:W0:Y:S01]  /*8180*/  SHFL.IDX PT, R9, R5, RZ, 0x181f ;  /* 0x00181fff05097589 */ /* 0x000e2200000e0000 */
[----:B------:R-:W-:Y:S01]  /*8190*/  IMAD R6, R8, 0xc0, R17 ;  /* 0x000000c008067824 */ /* 0x000fe200078e0211 */
[----:B------:R-:W-:Y:S02]  /*81a0*/  ISETP.GE.AND P0, PT, R16, UR4, PT ;  /* 0x0000000410007c0c */ /* 0x000fe4000bf06270 */
[----:B------:R-:W1:Y:S01]  /*81b0*/  SHFL.IDX PT, R13, R5, 0x1, 0x181f ;  /* 0x00381f00050d7f89 */ /* 0x000e6200000e0000 */
[C---:B------:R-:W-:Y:S01]  /*81c0*/  VIADD R3, R6.reuse, 0x60 ;  /* 0x0000006006037836 */ /* 0x040fe20000000000 */
[C---:B------:R-:W-:Y:S01]  /*81d0*/  IADD3 R0, R6.reuse, 0x30, RZ ;  /* 0x0000003006007810 */ /* 0x040fe20007ffe0ff */
[C---:B------:R-:W-:Y:S01]  /*81e0*/  VIADD R4, R6.reuse, 0x90 ;  /* 0x0000009006047836 */ /* 0x040fe20000000000 */
[----:B------:R-:W2:Y:S01]  /*81f0*/  SHFL.IDX PT, R15, R5, 0x2, 0x181f ;  /* 0x00581f00050f7f89 */ /* 0x000ea200000e0000 */
[----:B------:R-:W-:-:S02]  /*8200*/  ISETP.GE.OR P3, PT, R6, R25, P0 ;  /* 0x000000190600720c */ /* 0x000fc40000766670 */
[-C--:B------:R-:W-:Y:S01]  /*8210*/  ISETP.GE.OR P2, PT, R0, R25.reuse, P0 ;  /* 0x000000190000720c */ /* 0x080fe20000746670 */
[----:B------:R-:W3:Y:S01]  /*8220*/  SHFL.IDX PT, R7, R10, RZ, 0x181f ;  /* 0x00181fff0a077589 */ /* 0x000ee200000e0000 */
[-C--:B------:R-:W-:Y:S02]  /*8230*/  ISETP.GE.OR P1, PT, R3, R25.reuse, P0 ;  /* 0x000000190300720c */ /* 0x080fe40000726670 */
[----:B------:R-:W-:Y:S01]  /*8240*/  ISETP.GE.OR P0, PT, R4, R25, P0 ;  /* 0x000000190400720c */ /* 0x000fe20000706670 */
[----:B------:R3:W4:Y:S04]  /*8250*/  SHFL.IDX PT, R21, R5, 0x3, 0x181f ;  /* 0x00781f0005157f89 */ /* 0x00072800000e0000 */
[----:B------:R-:W4:Y:S04]  /*8260*/  SHFL.IDX PT, R11, R10, 0x1, 0x181f ;  /* 0x00381f000a0b7f89 */ /* 0x000f2800000e0000 */
[----:B------:R-:W4:Y:S01]  /*8270*/  SHFL.IDX PT, R12, R10, 0x2, 0x181f ;  /* 0x00581f000a0c7f89 */ /* 0x000f2200000e0000 */
[----:B0-----:R-:W-:-:S03]  /*8280*/  @!P3 LEA R4, P6, R16, R9, 0x1 ;  /* 0x000000091004b211 */ /* 0x001fc600078c08ff */
[----:B------:R4:W0:Y:S01]  /*8290*/  SHFL.IDX PT, R14, R10, 0x3, 0x181f ;  /* 0x00781f000a0e7f89 */ /* 0x00082200000e0000 */
[C---:B-1----:R-:W-:Y:S02]  /*82a0*/  @!P2 LEA R6, P5, R16.reuse, R13, 0x1 ;  /* 0x0000000d1006a211 */ /* 0x042fe400078a08ff */
[C---:B--2---:R-:W-:Y:S02]  /*82b0*/  @!P1 LEA R8, P4, R16.reuse, R15, 0x1 ;  /* 0x0000000f10089211 */ /* 0x044fe400078808ff */
[C---:B---3--:R-:W-:Y:S02]  /*82c0*/  @!P3 LEA.HI.X R5, R16.reuse, R7, R155, 0x1, P6 ;  /* 0x000000071005b211 */ /* 0x048fe400030f0c9b */
[----:B----4-:R-:W-:-:S03]  /*82d0*/  @!P0 LEA R10, P6, R16, R21, 0x1 ;  /* 0x00000015100a8211 */ /* 0x010fc600078c08ff */
[----:B------:R1:W-:Y:S01]  /*82e0*/  @!P3 ST.E.128 desc[UR50][R4.64], RZ ;  /* 0x000000ff0400b985 */ /* 0x0003e2000c101d32 */
[C-C-:B------:R-:W-:Y:S02]  /*82f0*/  @!P2 LEA.HI.X R7, R16.reuse, R11, R155.reuse, 0x1, P5 ;  /* 0x0000000b1007a211 */ /* 0x140fe400028f0c9b */
[----:B------:R-:W-:-:S03]  /*8300*/  @!P1 LEA.HI.X R9, R16, R12, R155, 0x1, P4 ;  /* 0x0000000c10099211 */ /* 0x000fc600020f0c9b */
[----:B------:R1:W-:Y:S01]  /*8310*/  @!P2 ST.E.128 desc[UR50][R6.64], RZ ;  /* 0x000000ff0600a985 */ /* 0x0003e2000c101d32 */
[----:B0-----:R-:W-:-:S03]  /*8320*/  @!P0 LEA.HI.X R11, R16, R14, R155, 0x1, P6 ;  /* 0x0000000e100b8211 */ /* 0x001fc600030f0c9b */
[----:B------:R1:W-:Y:S04]  /*8330*/  @!P1 ST.E.128 desc[UR50][R8.64], RZ ;  /* 0x000000ff08009985 */ /* 0x0003e8000c101d32 */
[----:B------:R1:W-:Y:S02]  /*8340*/  @!P0 ST.E.128 desc[UR50][R10.64], RZ ;  /* 0x000000ff0a008985 */ /* 0x0003e4000c101d32 */
.L_x_12967:
[----:B------:R-:W-:Y:S05]  /*8350*/  BSYNC B0 ;  /* 0x0000000000007941 */ /* 0x000fea0003800000 */
.L_x_12964:
[----:B------:R-:W-:Y:S02]  /*8360*/  ULDC UR4, c[0x0][0xc3c] ;  /* 0x00030f0000047ab9 */ /* 0x000fe40000000800 */
[----:B------:R-:W-:-:S13]  /*8370*/  ISETP.GE.AND P0, PT, R35, UR4, PT ;  /* 0x0000000423007c0c */ /* 0x000fda000bf06270 */
[----:B------:R-:W-:Y:S05]  /*8380*/  @!P0 BRA `(.L_x_12971) ;  /* 0xffffff8800688947 */ /* 0x000fea000383ffff */
[----:B------:R-:W-:Y:S05]  /*8390*/  EXIT ;  /* 0x000000000000794d */ /* 0x000fea0003800000 */
.L_x_12936:
[----:B------:R-:W-:-:S08]  /*83a0*/  NOP ;  /* 0x0000000000007918 */ /* 0x000fd00000000000 */
[----:B------:R-:W0:-:S00]  /*83b0*/  USETMAXREG.DEALLOC.CTAPOOL 0x20 ;  /* 0x00000020000079c8 */ /* 0x000e0000080e0500 */
[----:B0-----:R-:W2:Y:S01]  /*83c0*/  LDL.LU R2, [R1+0x8] ;  /* 0x0000080001027983 */ /* 0x001ea20000300800 */
[----:B------:R-:W-:-:S06]  /*83d0*/  LOP3.LUT R0, R0, 0x3, RZ, 0xc0, !PT ;  /* 0x0000000300007812 */ /* 0x000fcc00078ec0ff */
[----:B------:R-:W0:Y:S02]  /*83e0*/  SHFL.IDX PT, R0, R0, RZ, 0x1f ;  /* 0x00001fff00007589 */ /* 0x000e2400000e0000 */
[----:B0-----:R-:W-:Y:S01]  /*83f0*/  ISETP.NE.AND P0, PT, R0, RZ, PT ;  /* 0x000000ff0000720c */ /* 0x001fe20003f05270 */
[----:B------:R-:W-:Y:S01]  /*8400*/  IMAD.MOV.U32 R0, RZ, RZ, RZ ;  /* 0x000000ffff007224 */ /* 0x000fe200078e00ff */
[----:B--2---:R-:W-:-:S11]  /*8410*/  LOP3.LUT R2, R2, 0xffffffef, RZ, 0xc0, !PT ;  /* 0xffffffef02027812 */ /* 0x004fd600078ec0ff */
[----:B------:R-:W-:-:S05]  /*8420*/  @P0 LOP3.LUT R2, R2, 0x10, RZ, 0xfc, !PT ;  /* 0x0000001002020812 */ /* 0x000fca00078efcff */
[----:B------:R0:W-:Y:S01]  /*8430*/  STL [R1+0x8], R2 ;  /* 0x0000080201007387 */ /* 0x0001e20000100800 */
[----:B------:R-:W-:Y:S05]  /*8440*/  @!P0 BRA `(.L_x_12972) ;  /* 0x00000000001c8947 */ /* 0x000fea0003800000 */
[----:B-1----:R-:W1:Y:S08]  /*8450*/  S2UR UR5, SR_CgaCtaId ;  /* 0x00000000000579c3 */ /* 0x002e700000008800 */
[----:B------:R-:W-:Y:S06]  /*8460*/  BAR.SYNC.DEFER_BLOCKING 0x5, 0x200 ;  /* 0x0148000000007b1d */ /* 0x000fec0000010000 */
[----:B------:R-:W-:-:S02]  /*8470*/  UMOV UR4, 0x400 ;  /* 0x0000040000047882 */ /* 0x000fc40000000000 */
[----:B-1----:R-:W-:-:S09]  /*8480*/  ULEA UR4, UR5, UR4, 0x18 ;  /* 0x0000000405047291 */ /* 0x002fd2000f8ec03f */
[----:B------:R-:W1:Y:S01]  /*8490*/  LDS.128 R16, [UR4+0x168d0] ;  /* 0x0168d004ff107984 */ /* 0x000e620008000c00 */
[----:B------:R-:W-:Y:S06]  /*84a0*/  BAR.ARV 0x4, 0x200 ;  /* 0x0108000000007b1d */ /* 0x000fec0000002000 */
[----:B------:R-:W-:Y:S05]  /*84b0*/  BRA `(.L_x_12973) ;  /* 0x0000000800007947 */ /* 0x000fea0003800000 */
.L_x_12972:
[----:B0-----:R-:W0:Y:S01]  /*84c0*/  S2R R2, SR_TID.X ;  /* 0x0000000000027919 */ /* 0x001e220000002100 */
        /* <DEDUP_REMOVED lines=39> */
.L_x_12978:
        /* <DEDUP_REMOVED lines=12> */
.L_x_12977:
[----:B------:R-:W-:Y:S05]  /*8800*/  BSYNC B0 ;  /* 0x0000000000007941 */ /* 0x000fea0003800000 */
.L_x_12976:
        /* <DEDUP_REMOVED lines=21> */
.L_x_12974:
        /* <DEDUP_REMOVED lines=15> */
.L_x_12979:
[----:B---3--:R-:W-:Y:S01]  /*8a50*/  IMAD R16, R16, UR5, R9 ;  /* 0x0000000510107c24 */ /* 0x008fe2000f8e0209 */
[----:B0-----:R-:W-:Y:S01]  /*8a60*/  IABS R2, R0 ;  /* 0x0000000000027213 */ /* 0x001fe20000000000 */
[----:B-12---:R-:W-:Y:S02]  /*8a70*/  IMAD.MOV R7, RZ, RZ, -R3 ;  /* 0x000000ffff077224 */ /* 0x006fe400078e0a03 */
[----:B------:R-:W-:Y:S01]  /*8a80*/  VIADD R19, R19, UR4 ;  /* 0x0000000413137c36 */ /* 0x000fe20008000000 */
[----:B------:R-:W-:Y:S01]  /*8a90*/  IADD3 R9, -R16, UR6, RZ ;  /* 0x0000000610097c10 */ /* 0x000fe2000fffe1ff */
        /* <DEDUP_REMOVED lines=23> */
.L_x_12975:
[----:B------:R-:W-:Y:S01]  /*8c10*/  ULDC UR4, c[0x0][0xc3c] ;  /* 0x00030f0000047ab9 */ /* 0x000fe20000000800 */
[----:B------:R-:W-:Y:S02]  /*8c20*/  IMAD.MOV.U32 R17, RZ, RZ, RZ ;  /* 0x000000ffff117224 */ /* 0x000fe400078e00ff */
[----:B------:R-:W-:Y:S02]  /*8c30*/  IMAD.U32 R16, RZ, RZ, UR6 ;  /* 0x00000006ff107e24 */ /* 0x000fe4000f8e00ff */
[----:B------:R-:W-:Y:S02]  /*8c40*/  IMAD.MOV.U32 R18, RZ, RZ, RZ ;  /* 0x000000ffff127224 */ /* 0x000fe400078e00ff */
[----:B------:R-:W-:-:S07]  /*8c50*/  IMAD.U32 R19, RZ, RZ, UR4 ;  /* 0x00000004ff137e24 */ /* 0x000fce000f8e00ff */
.L_x_12980:
[----:B------:R-:W-:-:S13]  /*8c60*/  ISETP.NE.AND P0, PT, R5, RZ, PT ;  /* 0x000000ff0500720c */ /* 0x000fda0003f05270 */
[----:B------:R-:W0:Y:S01]  /*8c70*/  @!P0 S2R R3, SR_CgaCtaId ;  /* 0x0000000000038919 */ /* 0x000e220000008800 */
[----:B------:R-:W-:-:S04]  /*8c80*/  @!P0 MOV R0, 0x400 ;  /* 0x0000040000008802 */ /* 0x000fc80000000f00 */
[----:B0-----:R-:W-:-:S05]  /*8c90*/  @!P0 LEA R0, R3, R0, 0x18 ;  /* 0x0000000003008211 */ /* 0x001fca00078ec0ff */
[----:B------:R0:W-:Y:S01]  /*8ca0*/  @!P0 STS.128 [R0+0x168d0], R16 ;  /* 0x0168d01000008388 */ /* 0x0001e20000000c00 */
[----:B------:R-:W-:Y:S06]  /*8cb0*/  BAR.ARV 0x5, 0x200 ;  /* 0x0148000000007b1d */ /* 0x000fec0000002000 */
.L_x_12973:
[----:B------:R2:W-:Y:S01]  /*8cc0*/  STL [R1+0x38], RZ ;  /* 0x000038ff01007387 */ /* 0x0005e20000100800 */
[----:B------:R-:W-:Y:S01]  /*8cd0*/  ULDC UR4, c[0x0][0xc3c] ;  /* 0x00030f0000047ab9 */ /* 0x000fe20000000800 */
[----:B------:R-:W-:Y:S01]  /*8ce0*/  MOV R27, 0x1 ;  /* 0x00000001001b7802 */ /* 0x000fe20000000f00 */
[----:B------:R-:W-:Y:S01]  /*8cf0*/  IMAD.MOV.U32 R25, RZ, RZ, RZ ;  /* 0x000000ffff197224 */ /* 0x000fe200078e00ff */
[----:B-1----:R-:W-:-:S13]  /*8d00*/  ISETP.GE.AND P0, PT, R19, UR4, PT ;  /* 0x0000000413007c0c */ /* 0x002fda000bf06270 */
        /* <DEDUP_REMOVED lines=11> */
[----:B------:R-:W-:Y:S01]  /*8dc0*/  MOV R22, UR4 ;  /* 0x0000000400167c02 */ /* 0x000fe20008000f00 */
[C---:B-1----:R-:W-:Y:S01]  /*8dd0*/  IMAD.SHL.U32 R28, R3.reuse, 0x8, RZ ;  /* 0x00000008031c7824 */ /* 0x042fe200078e00ff */
[C---:B------:R-:W-:Y:S01]  /*8de0*/  LOP3.LUT R4, R3.reuse, 0x7f, RZ, 0xc0, !PT ;  /* 0x0000007f03047812 */ /* 0x040fe200078ec0ff */
[----:B0-----:R-:W-:-:S03]  /*8df0*/  IMAD.SHL.U32 R2, R3, 0x10, RZ ;  /* 0x0000001003027824 */ /* 0x001fc600078e00ff */
[----:B------:R-:W-:Y:S02]  /*8e00*/  LOP3.LUT R0, R28, 0x1f8, RZ, 0xc0, !PT ;  /* 0x000001f81c007812 */ /* 0x000fe400078ec0ff */
[----:B------:R-:W-:Y:S02]  /*8e10*/  LOP3.LUT R2, R2, 0x70, RZ, 0xc0, !PT ;  /* 0x0000007002027812 */ /* 0x000fe400078ec0ff */
[----:B------:R-:W-:Y:S02]  /*8e20*/  LOP3.LUT R3, R0, 0x38, R3, 0x78, !PT ;  /* 0x0000003800037812 */ /* 0x000fe400078e7803 */
[----:B------:R-:W-:Y:S02]  /*8e30*/  SHF.R.U32.HI R4, RZ, 0x3, R4 ;  /* 0x00000003ff047819 */ /* 0x000fe40000011604 */
[----:B------:R-:W-:Y:S02]  /*8e40*/  LOP3.LUT R0, R3, 0x200, R28, 0xf8, !PT ;  /* 0x0000020003007812 */ /* 0x000fe400078ef81c */
[----:B------:R-:W-:-:S02]  /*8e50*/  LOP3.LUT R28, R28, 0x38, RZ, 0xc0, !PT ;  /* 0x000000381c1c7812 */ /* 0x000fc400078ec0ff */
[----:B------:R-:W-:Y:S01]  /*8e60*/  LOP3.LUT R2, R4, R2, RZ, 0xfc, !PT ;  /* 0x0000000204027212 */ /* 0x000fe200078efcff */
[----:B------:R-:W-:-:S05]  /*8e70*/  IMAD R0, R0, 0x2, R22 ;  /* 0x0000000200007824 */ /* 0x000fca00078e0216 */
[----:B------:R3:W-:Y:S02]  /*8e80*/  STL [R1+0x1c], R0 ;  /* 0x00001c0001007387 */ /* 0x0007e40000100800 */
.L_x_13042:
[----:B0-----:R-:W0:Y:S01]  /*8e90*/  LDC.64 R2, c[0x0][0xc88] ;  /* 0x00032200ff027b82 */ /* 0x001e220000000a00 */
[----:B--23--:R-:W2:Y:S01]  /*8ea0*/  LDL.LU R0, [R1+0x8] ;  /* 0x0000080001007983 */ /* 0x00cea20000300800 */
        /* <DEDUP_REMOVED lines=8> */
[----:B--2---:R-:W-:Y:S02]  /*8f30*/  LOP3.LUT R0, R0, 0xfffffff7, RZ, 0xc0, !PT ;  /* 0xfffffff700007812 */ /* 0x004fe400078ec0ff */
[----:B-1-3--:R-:W-:-:S09]  /*8f40*/  SHF.R.S32.HI R4, RZ, 0x1f, R29 ;  /* 0x0000001fff047819 */ /* 0x00afd2000001141d */
[C---:B------:R-:W-:Y:S01]  /*8f50*/  @P0 LEA R2, P1, R29.reuse, UR4, 0x2 ;  /* 0x000000041d020c11 */ /* 0x040fe2000f8210ff */
[C---:B------:R-:W-:Y:S01]  /*8f60*/  IMAD.SHL.U32 R23, R29.reuse, 0x4, RZ ;  /* 0x000000041d177824 */ /* 0x040fe200078e00ff */
[C-C-:B------:R-:W-:Y:S01]  /*8f70*/  SHF.L.U64.HI R24, R29.reuse, 0x2, R4.reuse ;  /* 0x000000021d187819 */ /* 0x140fe20000010204 */
[----:B------:R0:W-:Y:S01]  /*8f80*/  STL [R1+0x28], R4 ;  /* 0x0000280401007387 */ /* 0x0001e20000100800 */
[----:B------:R-:W-:Y:S01]  /*8f90*/  @P0 LEA.HI.X R3, R29, UR5, R4, 0x2, P1 ;  /* 0x000000051d030c11 */ /* 0x000fe200088f1404 */
[----:B------:R-:W-:-:S04]  /*8fa0*/  ULDC.64 UR4, c[0x0][0xa00] ;  /* 0x0002800000047ab9 */ /* 0x000fc80000000a00 */
[----:B------:R1:W2:Y:S01]  /*8fb0*/  @P0 LDG.E R6, desc[UR50][R2.64] ;  /* 0x0000003202060981 */ /* 0x0002a2000c1e1900 */
[----:B------:R-:W-:-:S04]  /*8fc0*/  ISETP.NE.U32.AND P0, PT, RZ, UR4, PT ;  /* 0x00000004ff007c0c */ /* 0x000fc8000bf05070 */
[----:B------:R-:W-:Y:S02]  /*8fd0*/  ISETP.NE.AND.EX P2, PT, RZ, UR5, PT, P0 ;  /* 0x00000005ff007c0c */ /* 0x000fe4000bf45300 */
[----:B------:R-:W-:Y:S02]  /*8fe0*/  ISETP.NE.U32.AND P0, PT, RZ, UR6, PT ;  /* 0x00000006ff007c0c */ /* 0x000fe4000bf05070 */
[----:B-1----:R-:W-:Y:S02]  /*8ff0*/  IADD3 R2, P1, R23, UR4, RZ ;  /* 0x0000000417027c10 */ /* 0x002fe4000ff3e0ff */
[----:B------:R-:W-:Y:S02]  /*9000*/  ISETP.NE.AND.EX P0, PT, RZ, UR7, PT, P0 ;  /* 0x00000007ff007c0c */ /* 0x000fe4000bf05300 */
[----:B------:R-:W-:Y:S01]  /*9010*/  IADD3.X R3, R24, UR5, RZ, P1, !PT ;  /* 0x0000000518037c10 */ /* 0x000fe20008ffe4ff */
[----:B------:R-:W-:-:S04]  /*9020*/  ULDC.64 UR4, c[0x0][0x418] ;  /* 0x0001060000047ab9 */ /* 0x000fc80000000a00 */
[----:B------:R-:W-:-:S05]  /*9030*/  @P2 LOP3.LUT R0, R0, 0x8, RZ, 0xfc, !PT ;  /* 0x0000000800002812 */ /* 0x000fca00078efcff */
[----:B------:R1:W-:Y:S01]  /*9040*/  STL [R1+0x8], R0 ;  /* 0x0000080001007387 */ /* 0x0003e20000100800 */
[----:B0-----:R-:W-:-:S04]  /*9050*/  @P0 IADD3 R4, P1, R23, UR6, RZ ;  /* 0x0000000617040c10 */ /* 0x001fc8000ff3e0ff */
[----:B------:R-:W-:Y:S02]  /*9060*/  @P0 IADD3.X R5, R24, UR7, RZ, P1, !PT ;  /* 0x0000000718050c10 */ /* 0x000fe40008ffe4ff */
[----:B-1----:R-:W-:-:S03]  /*9070*/  MOV R0, RZ ;  /* 0x000000ff00007202 */ /* 0x002fc60000000f00 */
[----:B------:R-:W3:Y:S04]  /*9080*/  @P0 LDG.E R4, desc[UR50][R4.64] ;  /* 0x0000003204040981 */ /* 0x000ee8000c1e1900 */
[----:B------:R-:W4:Y:S01]  /*9090*/  @P2 LDG.E R0, desc[UR50][R2.64] ;  /* 0x0000003202002981 */ /* 0x000f22000c1e1900 */
[----:B------:R-:W-:-:S03]  /*90a0*/  UISETP.NE.U32.AND UP0, UPT, UR4, URZ, UPT ;  /* 0x0000003f0400728c */ /* 0x000fc6000bf05070 */
[----:B------:R-:W-:Y:S01]  /*90b0*/  ULDC UR4, c[0x0][0x424] ;  /* 0x0001090000047ab9 */ /* 0x000fe20000000800 */
[----:B------:R-:W-:-:S03]  /*90c0*/  UISETP.NE.AND.EX UP0, UPT, UR5, URZ, UPT, UP0 ;  /* 0x0000003f0500728c */ /* 0x000fc6000bf05300 */
[----:B------:R-:W-:Y:S01]  /*90d0*/  ULDC UR5, c[0x0][0x2f0] ;  /* 0x0000bc0000057ab9 */ /* 0x000fe20000000800 */
[----:B------:R-:W-:-:S04]  /*90e0*/  USEL UR4, UR4, 0x1, UP0 ;  /* 0x0000000104047887 */ /* 0x000fc80008000000 */
[----:B------:R-:W-:Y:S01]  /*90f0*/  UIMAD UR4, UR4, UR5, URZ ;  /* 0x00000005040472a4 */ /* 0x000fe2000f8e023f */
[----:B----4-:R0:W-:Y:S04]  /*9100*/  STL [R1+0x20], R0 ;  /* 0x0000200001007387 */ /* 0x0101e80000100800 */
[----:B--2---:R1:W-:Y:S04]  /*9110*/  STL [R1+0x14], R6 ;  /* 0x0000140601007387 */ /* 0x0043e80000100800 */
[----:B---3--:R1:W-:Y:S01]  /*9120*/  @P0 STL [R1+0x2c], R4 ;  /* 0x00002c0401000387 */ /* 0x0083e20000100800 */
[----:B0-----:R-:W-:Y:S01]  /*9130*/  IMAD.U32 R0, RZ, RZ, UR4 ;  /* 0x00000004ff007e24 */ /* 0x001fe2000f8e00ff */
[----:B------:R-:W-:Y:S06]  /*9140*/  @P0 BRA `(.L_x_12982) ;  /* 0x0000000000200947 */ /* 0x000fec0003800000 */
        /* <DEDUP_REMOVED lines=8> */
.L_x_12982:
        /* <DEDUP_REMOVED lines=10> */
.L_x_12983:
        /* <DEDUP_REMOVED lines=8> */
[----:B--2---:R-:W-:-:S07]  /*92f0*/  IADD3 R0, -R0, R5, RZ ;  /* 0x0000000500007210 */ /* 0x004fce0007ffe1ff */
.L_x_12984:
[----:B0-2--5:R-:W-:Y:S01]  /*9300*/  IMAD.IADD R2, R0, 0x1, -R6 ;  /* 0x0000000100027824 */ /* 0x025fe200078e0a06 */
[----:B------:R-:W-:Y:S03]  /*9310*/  BSSY B7, `(.L_x_12985) ;  /* 0x00003a4000077945 */ /* 0x000fe60003800000 */
[C---:B------:R-:W-:Y:S01]  /*9320*/  VIADD R0, R2.reuse, 0x7f ;  /* 0x0000007f02007836 */ /* 0x040fe20000000000 */
[----:B------:R0:W-:Y:S01]  /*9330*/  STL [R1+0x10], R2 ;  /* 0x0000100201007387 */ /* 0x0001e20000100800 */
[----:B------:R-:W-:-:S03]  /*9340*/  ISETP.GT.AND P0, PT, R2, RZ, PT ;  /* 0x000000ff0200720c */ /* 0x000fc60003f04270 */
[----:B------:R-:W-:-:S04]  /*9350*/  SHF.R.S32.HI R3, RZ, 0x1f, R0 ;  /* 0x0000001fff037819 */ /* 0x000fc80000011400 */
[----:B------:R-:W-:-:S05]  /*9360*/  LEA.HI R0, R3, R0, RZ, 0x7 ;  /* 0x0000000003007211 */ /* 0x000fca00078f38ff */
[----:B------:R0:W-:Y:S01]  /*9370*/  STL [R1+0x34], R0 ;  /* 0x0000340001007387 */ /* 0x0001e20000100800 */
[----:B------:R-:W-:Y:S05]  /*9380*/  @P0 BRA `(.L_x_12986) ;  /* 0x0000000000440947 */ /* 0x000fea0003800000 */
[----:B0-----:R-:W0:Y:S02]  /*9390*/  S2R R2, SR_TID.X ;  /* 0x0000000000027919 */ /* 0x001e240000002100 */
        /* <DEDUP_REMOVED lines=16> */
.L_x_12986:
        /* <DEDUP_REMOVED lines=20> */
.L_x_12989:
[----:B------:R-:W-:Y:S05]  /*95e0*/  BSYNC B6 ;  /* 0x0000000000067941 */ /* 0x000fea0003800000 */
.L_x_12988:
        /* <DEDUP_REMOVED lines=20> */
.L_x_12992:
        /* <DEDUP_REMOVED lines=15> */
.L_x_12991:
[----:B------:R-:W-:Y:S05]  /*9820*/  BSYNC B6 ;  /* 0x0000000000067941 */ /* 0x000fea0003800000 */
.L_x_12990:
[----:B------:R0:W2:Y:S01]  /*9830*/  LDL R21, [R1+0x4] ;  /* 0x0000040001157983 */ /* 0x0000a20000100800 */
[----:B------:R-:W-:Y:S01]  /*9840*/  ULDC.64 UR4, c[0x0][0x9f8] ;  /* 0x00027e0000047ab9 */ /* 0x000fe20000000a00 */
[----:B------:R-:W1:Y:S01]  /*9850*/  LDC R7, c[0x0][0x430] ;  /* 0x00010c00ff077b82 */ /* 0x000e620000000800 */
[----:B------:R-:W-:Y:S01]  /*9860*/  ISETP.NE.U32.AND P0, PT, RZ, UR4, PT ;  /* 0x00000004ff007c0c */ /* 0x000fe2000bf05070 */
[----:B------:R-:W3:Y:S03]  /*9870*/  LDL R26, [R1+0x34] ;  /* 0x00003400011a7983 */ /* 0x000ee60000100800 */
[----:B------:R-:W-:Y:S01]  /*9880*/  ISETP.NE.AND.EX P0, PT, RZ, UR5, PT, P0 ;  /* 0x00000005ff007c0c */ /* 0x000fe2000bf05300 */
[----:B------:R-:W4:Y:S04]  /*9890*/  LDL R9, [R1+0x10] ;  /* 0x0000100001097983 */ /* 0x000f280000100800 */
[----:B------:R-:W4:Y:S01]  /*98a0*/  LDL R4, [R1+0x14] ;  /* 0x0000140001047983 */ /* 0x000f220000100800 */
[----:B------:R-:W0:Y:S07]  /*98b0*/  S2R R5, SR_TID.X ;  /* 0x0000000000057919 */ /* 0x000e2e0000002100 */
[----:B------:R-:W-:Y:S01]  /*98c0*/  @P0 IADD3 R2, P1, R23, UR4, RZ ;  /* 0x0000000417020c10 */ /* 0x000fe2000ff3e0ff */
[----:B------:R-:W3:Y:S03]  /*98d0*/  S2R R0, SR_TID.X ;  /* 0x0000000000007919 */ /* 0x000ee60000002100 */
[----:B------:R-:W-:Y:S01]  /*98e0*/  @P0 IADD3.X R3, R24, UR5, RZ, P1, !PT ;  /* 0x0000000518030c10 */ /* 0x000fe20008ffe4ff */
[----:B------:R-:W4:Y:S04]  /*98f0*/  LDL.LU R20, [R1+0x8] ;  /* 0x0000080001147983 */ /* 0x000f280000300800 */
[----:B--2---:R-:W2:Y:S01]  /*9900*/  @P0 LDG.E R21, desc[UR50][R2.64] ;  /* 0x0000003202150981 */ /* 0x004ea2000c1e1900 */
[----:B-1----:R-:W-:Y:S01]  /*9910*/  ISETP.NE.AND P2, PT, R7, 0x1, PT ;  /* 0x000000010700780c */ /* 0x002fe20003f45270 */
[----:B0-----:R-:W-:Y:S01]  /*9920*/  IMAD.SHL.U32 R5, R5, 0x10, RZ ;  /* 0x0000001005057824 */ /* 0x001fe200078e00ff */
[----:B---3--:R-:W-:-:S02]  /*9930*/  LEA.HI.SX32 R26, R26, 0xffffffff, 0x19 ;  /* 0xffffffff1a1a7811 */ /* 0x008fc400078fcaff */
[----:B------:R-:W-:Y:S02]  /*9940*/  LOP3.LUT R0, R0, 0x7f, RZ, 0xc0, !PT ;  /* 0x0000007f00007812 */ /* 0x000fe400078ec0ff */
[----:B------:R-:W-:Y:S01]  /*9950*/  LOP3.LUT R5, R5, 0x70, RZ, 0xc0, !PT ;  /* 0x0000007005057812 */ /* 0x000fe200078ec0ff */
[----:B------:R-:W-:Y:S01]  /*9960*/  IMAD.SHL.U32 R8, R26, 0x80, RZ ;  /* 0x000000801a087824 */ /* 0x000fe200078e00ff */
[----:B------:R-:W-:-:S04]  /*9970*/  SHF.R.U32.HI R0, RZ, 0x3, R0 ;  /* 0x00000003ff007819 */ /* 0x000fc80000011600 */
[----:B------:R-:W-:Y:S01]  /*9980*/  LOP3.LUT R5, R8, R0, R5, 0xfe, !PT ;  /* 0x0000000008057212 */ /* 0x000fe200078efe05 */
[----:B------:R-:W0:Y:S08]  /*9990*/  @P2 LDC R6, c[0x0][0x434] ;  /* 0x00010d00ff062b82 */ /* 0x000e300000000800 */
[----:B------:R-:W1:Y:S01]  /*99a0*/  @P2 LDC R0, c[0x0][0x438] ;  /* 0x00010e00ff002b82 */ /* 0x000e620000000800 */
[----:B--2---:R-:W-:Y:S01]  /*99b0*/  @P0 STL [R1+0x4], R21 ;  /* 0x0000041501000387 */ /* 0x004fe20000100800 */
[C---:B----4-:R-:W-:Y:S01]  /*99c0*/  ISETP.GE.AND P0, PT, R5.reuse, R9, PT ;  /* 0x000000090500720c */ /* 0x050fe20003f06270 */
[----:B------:R-:W-:-:S04]  /*99d0*/  IMAD.IADD R5, R5, 0x1, R4 ;  /* 0x0000000105057824 */ /* 0x000fc800078e0204 */
[----:B0-----:R-:W-:-:S08]  /*99e0*/  @P2 IMAD.HI.U32 R6, R5, R6, RZ ;  /* 0x0000000605062227 */ /* 0x001fd000078e00ff */
[----:B------:R-:W0:Y:S01]  /*99f0*/  @!P0 LDC.64 R2, c[0x0][0x428] ;  /* 0x00010a00ff028b82 */ /* 0x000e220000000a00 */
[----:B------:R-:W-:Y:S02]  /*9a00*/  MOV R4, R5 ;  /* 0x0000000500047202 */ /* 0x000fe40000000f00 */
[----:B-1----:R-:W-:Y:S02]  /*9a10*/  @P2 SHF.R.U32.HI R4, RZ, R0, R6 ;  /* 0x00000000ff042219 */ /* 0x002fe40000011606 */
[----:B------:R-:W-:-:S03]  /*9a20*/  SHF.R.S32.HI R6, RZ, 0x1f, R21 ;  /* 0x0000001fff067819 */ /* 0x000fc60000011415 */
[--C-:B------:R-:W-:Y:S02]  /*9a30*/  IMAD.MOV R0, RZ, RZ, -R4.reuse ;  /* 0x000000ffff007224 */ /* 0x100fe400078e0a04 */
[----:B------:R0:W-:Y:S02]  /*9a40*/  STL [R1+0x18], R6 ;  /* 0x0000180601007387 */ /* 0x0001e40000100800 */
[----:B------:R-:W-:Y:S01]  /*9a50*/  IMAD R0, R7, R0, R5 ;  /* 0x0000000007007224 */ /* 0x000fe200078e0205 */
[--C-:B------:R-:W-:Y:S01]  /*9a60*/  @!P0 SHF.R.S32.HI R5, RZ, 0x1f, R4.reuse ;  /* 0x0000001fff058819 */ /* 0x100fe20000011404 */
[-C--:B0-----:R-:W-:Y:S02]  /*9a70*/  @!P0 IMAD R6, R6, R2.reuse, RZ ;  /* 0x0000000206068224 */ /* 0x081fe400078e02ff */
[----:B------:R-:W-:-:S04]  /*9a80*/  @!P0 IMAD.WIDE.U32 R4, R21, R2, R4 ;  /* 0x0000000215048225 */ /* 0x000fc800078e0004 */
[----:B------:R-:W-:Y:S02]  /*9a90*/  @!P0 IMAD R7, R21, R3, R6 ;  /* 0x0000000315078224 */ /* 0x000fe400078e0206 */
[----:B------:R-:W0:Y:S02]  /*9aa0*/  @!P0 LDC.64 R2, c[0x0][0x418] ;  /* 0x00010600ff028b82 */ /* 0x000e240000000a00 */
[----:B------:R-:W-:Y:S01]  /*9ab0*/  @!P0 IMAD.IADD R7, R5, 0x1, R7 ;  /* 0x0000000105078824 */ /* 0x000fe200078e0207 */
[----:B0-----:R-:W-:Y:S01]  /*9ac0*/  @!P0 LEA R6, P1, R4, R2, 0x2 ;  /* 0x0000000204068211 */ /* 0x001fe200078210ff */
[----:B------:R-:W-:-:S03]  /*9ad0*/  IMAD.MOV.U32 R2, RZ, RZ, RZ ;  /* 0x000000ffff027224 */ /* 0x000fc600078e00ff */
[----:B------:R-:W-:-:S05]  /*9ae0*/  @!P0 LEA.HI.X R7, R4, R3, R7, 0x2, P1 ;  /* 0x0000000304078211 */ /* 0x000fca00008f1407 */
[----:B------:R0:W5:Y:S01]  /*9af0*/  @!P0 LDG.E R2, desc[UR50][R6.64] ;  /* 0x0000003206028981 */ /* 0x000162000c1e1900 */
[----:B------:R-:W-:Y:S01]  /*9b00*/  LOP3.LUT R20, R20, 0xfffffffb, RZ, 0xc0, !PT ;  /* 0xfffffffb14147812 */ /* 0x000fe200078ec0ff */
[----:B------:R-:W-:-:S03]  /*9b10*/  IMAD.U32 R9, RZ, RZ, UR36 ;  /* 0x00000024ff097e24 */ /* 0x000fc6000f8e00ff */
[----:B------:R-:W-:Y:S02]  /*9b20*/  @P2 LOP3.LUT R20, R20, 0x4, RZ, 0xfc, !PT ;  /* 0x0000000414142812 */ /* 0x000fe400078efcff */
[----:B------:R-:W-:Y:S02]  /*9b30*/  ISETP.NE.AND P2, PT, R9, 0x3, PT ;  /* 0x000000030900780c */ /* 0x000fe40003f45270 */
[----:B------:R-:W-:-:S11]  /*9b40*/  LOP3.LUT R20, R20, 0xfffffffd, RZ, 0xc0, !PT ;  /* 0xfffffffd14147812 */ /* 0x000fd600078ec0ff */
[----:B------:R-:W-:-:S05]  /*9b50*/  @P2 LOP3.LUT R20, R20, 0x2, RZ, 0xfc, !PT ;  /* 0x0000000214142812 */ /* 0x000fca00078efcff */
[----:B------:R0:W-:Y:S01]  /*9b60*/  STL [R1+0x8], R20 ;  /* 0x0000081401007387 */ /* 0x0001e20000100800 */
[----:B------:R-:W-:-:S03]  /*9b70*/  UMOV UR4, 0xffffffff ;  /* 0xffffffff00047882 */ /* 0x000fc60000000000 */
[----:B------:R-:W-:Y:S05]  /*9b80*/  BRA.DIV UR4, `(.L_x_12993) ;  /* 0x0000004204507947 */ /* 0x000fea000b800000 */
.L_x_13059:
[----:B------:R-:W-:-:S05]  /*9b90*/  SHF.R.S32.HI R9, RZ, 0x1f, R18 ;  /* 0x0000001fff097819 */ /* 0x000fca0000011412 */
[----:B------:R1:W-:Y:S01]  /*9ba0*/  STL [R1], R9 ;  /* 0x0000000901007387 */ /* 0x0003e20000100800 */
[----:B------:R-:W-:Y:S05]  /*9bb0*/  @!P2 BRA `(.L_x_12994) ;  /* 0x000000000004a947 */ /* 0x000fea0003800000 */
[----:B------:R-:W-:Y:S01]  /*9bc0*/  BPT.TRAP 0x1 ;  /* 0x000000040000795c */ /* 0x000fe20000300000 */
.L_x_12994:
[----:B0-----:R-:W-:Y:S01]  /*9bd0*/  SHF.R.S32.HI R6, RZ, 0x1f, R0 ;  /* 0x0000001fff067819 */ /* 0x001fe20000011400 */
[----:B------:R-:W-:Y:S01]  /*9be0*/  ULDC.64 UR4, c[0x0][0x328] ;  /* 0x0000ca0000047ab9 */ /* 0x000fe20000000a00 */
[----:B-----5:R-:W-:Y:S01]  /*9bf0*/  SHF.R.S32.HI R7, RZ, 0x1f, R2 ;  /* 0x0000001fff077819 */ /* 0x020fe20000011402 */
[----:B------:R-:W-:Y:S01]  /*9c00*/  IMAD.WIDE.U32 R4, R0, UR4, RZ ;  /* 0x0000000400047c25 */ /* 0x000fe2000f8e00ff */
[----:B------:R-:W-:Y:S03]  /*9c10*/  BSSY B0, `(.L_x_12995) ;  /* 0x0000015000007945 */ /* 0x000fe60003800000 */
[----:B------:R-:W-:-:S04]  /*9c20*/  IMAD R3, R6, UR4, RZ ;  /* 0x0000000406037c24 */ /* 0x000fc8000f8e02ff */
        /* <DEDUP_REMOVED lines=19> */
.L_x_13060:
[----:B------:R-:W-:Y:S05]  /*9d60*/  BSYNC B0 ;  /* 0x0000000000007941 */ /* 0x000fea0003800000 */
.L_x_12995:
[----:B------:R-:W2:Y:S01]  /*9d70*/  LDL R12, [R1] ;  /* 0x00000000010c7983 */ /* 0x000ea20000100800 */
[----:B------:R-:W-:-:S03]  /*9d80*/  ULDC.64 UR4, c[0x0][0x300] ;  /* 0x0000c00000047ab9 */ /* 0x000fc60000000a00 */
[----:B------:R-:W3:Y:S04]  /*9d90*/  LDL R11, [R1+0x10] ;  /* 0x00001000010b7983 */ /* 0x000ee80000100800 */
[----:B-1----:R-:W4:Y:S01]  /*9da0*/  LDL.LU R9, [R1+0x8] ;  /* 0x0000080001097983 */ /* 0x002f220000300800 */
[----:B------:R-:W-:Y:S02]  /*9db0*/  IMAD R6, R6, UR4, RZ ;  /* 0x0000000406067c24 */ /* 0x000fe4000f8e02ff */
[C---:B0-----:R-:W-:Y:S01]  /*9dc0*/  IMAD.WIDE.U32 R4, R0.reuse, UR4, RZ ;  /* 0x0000000400047c25 */ /* 0x041fe2000f8e00ff */
[----:B------:R-:W0:Y:S03]  /*9dd0*/  S2R R10, SR_TID.X ;  /* 0x00000000000a7919 */ /* 0x000e260000002100 */
[----:B------:R-:W-:Y:S01]  /*9de0*/  IMAD R6, R0, UR5, R6 ;  /* 0x0000000500067c24 */ /* 0x000fe2000f8e0206 */
[----:B------:R-:W-:-:S02]  /*9df0*/  ULDC.64 UR4, c[0x0][0x310] ;  /* 0x0000c40000047ab9 */ /* 0x000fc40000000a00 */
[----:B------:R-:W-:Y:S02]  /*9e00*/  IMAD R7, R7, UR4, RZ ;  /* 0x0000000407077c24 */ /* 0x000fe4000f8e02ff */
[----:B------:R-:W-:Y:S02]  /*9e10*/  IMAD.IADD R5, R5, 0x1, R6 ;  /* 0x0000000105057824 */ /* 0x000fe400078e0206 */
[C---:B------:R-:W-:Y:S02]  /*9e20*/  IMAD R7, R2.reuse, UR5, R7 ;  /* 0x0000000502077c24 */ /* 0x040fe4000f8e0207 */
[----:B------:R-:W-:Y:S01]  /*9e30*/  IMAD.WIDE.U32 R4, R2, UR4, R4 ;  /* 0x0000000402047c25 */ /* 0x000fe2000f8e0004 */
[----:B------:R-:W-:-:S04]  /*9e40*/  ULDC.64 UR4, c[0x0][0x308] ;  /* 0x0000c20000047ab9 */ /* 0x000fc80000000a00 */
[----:B------:R-:W-:-:S03]  /*9e50*/  IADD3 R5, R5, R7, RZ ;  /* 0x0000000705057210 */ /* 0x000fc60007ffe0ff */
[----:B------:R-:W-:Y:S01]  /*9e60*/  IMAD.WIDE.U32 R4, R18, UR4, R4 ;  /* 0x0000000412047c25 */ /* 0x000fe2000f8e0004 */
[----:B0-----:R-:W-:-:S04]  /*9e70*/  LOP3.LUT R10, R10, 0x7f, RZ, 0xc0, !PT ;  /* 0x0000007f0a0a7812 */ /* 0x001fc800078ec0ff */
[----:B------:R-:W-:Y:S01]  /*9e80*/  SHF.R.U32.HI R10, RZ, 0x3, R10 ;  /* 0x00000003ff0a7819 */ /* 0x000fe2000001160a */
[----:B--2---:R-:W-:Y:S02]  /*9e90*/  IMAD R0, R12, UR4, RZ ;  /* 0x000000040c007c24 */ /* 0x004fe4000f8e02ff */
[----:B------:R-:W0:Y:S02]  /*9ea0*/  S2R R12, SR_TID.X ;  /* 0x00000000000c7919 */ /* 0x000e240000002100 */
[----:B------:R-:W-:Y:S01]  /*9eb0*/  IMAD R0, R18, UR5, R0 ;  /* 0x0000000512007c24 */ /* 0x000fe2000f8e0200 */
[----:B------:R-:W-:-:S03]  /*9ec0*/  ULDC.64 UR4, c[0x0][0x2e8] ;  /* 0x0000ba0000047ab9 */ /* 0x000fc60000000a00 */
[----:B------:R-:W-:Y:S01]  /*9ed0*/  IMAD.IADD R2, R5, 0x1, R0 ;  /* 0x0000000105027824 */ /* 0x000fe200078e0200 */
[----:B------:R-:W-:Y:S01]  /*9ee0*/  LEA R0, P0, R4, UR4, 0x1 ;  /* 0x0000000404007c11 */ /* 0x000fe2000f8008ff */
[----:B------:R-:W-:Y:S01]  /*9ef0*/  ULDC UR4, c[0x0][0x2f4] ;  /* 0x0000bd0000047ab9 */ /* 0x000fe20000000800 */
[----:B----4-:R-:W-:Y:S02]  /*9f00*/  LOP3.LUT R9, R9, 0xfffffffe, RZ, 0xc0, !PT ;  /* 0xfffffffe09097812 */ /* 0x010fe400078ec0ff */
[----:B------:R-:W-:Y:S01]  /*9f10*/  ISETP.GE.AND P2, PT, R28, UR4, PT ;  /* 0x000000041c007c0c */ /* 0x000fe2000bf46270 */
[----:B------:R-:W-:Y:S01]  /*9f20*/  UMOV UR4, 0xffffffff ;  /* 0xffffffff00047882 */ /* 0x000fe20000000000 */
[----:B------:R-:W-:Y:S02]  /*9f30*/  LEA.HI.X R2, R4, UR5, R2, 0x1, P0 ;  /* 0x0000000504027c11 */ /* 0x000fe400080f0c02 */
[----:B---3--:R-:W-:-:S04]  /*9f40*/  IADD3 R4, -R10, R11, -R8 ;  /* 0x0000000b0a047210 */ /* 0x008fc80007ffe908 */
[----:B------:R-:W-:-:S05]  /*9f50*/  ISETP.GE.AND P0, PT, R4, 0x1, PT ;  /* 0x000000010400780c */ /* 0x000fca0003f06270 */
[----:B------:R-:W-:-:S05]  /*9f60*/  @P2 LOP3.LUT R9, R9, 0x1, RZ, 0xfc, !PT ;  /* 0x0000000109092812 */ /* 0x000fca00078efcff */
[----:B------:R1:W-:Y:S01]  /*9f70*/  STL [R1+0x8], R9 ;  /* 0x0000080901007387 */ /* 0x0003e20000100800 */
[C---:B0-----:R-:W-:Y:S02]  /*9f80*/  IMAD.SHL.U32 R10, R12.reuse, 0x8, RZ ;  /* 0x000000080c0a7824 */ /* 0x041fe400078e00ff */
[----:B------:R-:W-:-:S03]  /*9f90*/  IMAD.SHL.U32 R11, R12, 0x8, RZ ;  /* 0x000000080c0b7824 */ /* 0x000fc600078e00ff */
[----:B------:R-:W-:-:S04]  /*9fa0*/  LOP3.LUT R10, R10, 0x1f8, RZ, 0xc0, !PT ;  /* 0x000001f80a0a7812 */ /* 0x000fc800078ec0ff */
[----:B------:R-:W-:-:S04]  /*9fb0*/  LOP3.LUT R10, R10, 0x38, R12, 0x78, !PT ;  /* 0x000000380a0a7812 */ /* 0x000fc800078e780c */
[----:B------:R-:W-:-:S05]  /*9fc0*/  LOP3.LUT R10, R10, 0x200, R11, 0xf8, !PT ;  /* 0x000002000a0a7812 */ /* 0x000fca00078ef80b */
[----:B------:R-:W-:Y:S01]  /*9fd0*/  IMAD R5, R25, 0x2000, R10 ;  /* 0x0000200019057824 */ /* 0x000fe200078e020a */
[----:B-1----:R-:W-:Y:S06]  /*9fe0*/  BRA.DIV UR4, `(.L_x_12997) ;  /* 0x0000003e04807947 */ /* 0x002fec000b800000 */
        /* <DEDUP_REMOVED lines=71> */
[----:B--23--:R0:W-:Y:S02]  /*a460*/  @P1 LDGSTS.E.BYPASS.LTC128B.128 [R8+0x11400], desc[UR50][R6.64], !P2 ;  /* 0x1140000006081fae */ /* 0x00c1e4000d101d72 */
.L_x_13078:
[----:B------:R-:W-:-:S13]  /*a470*/  ISETP.GE.AND P0, PT, R4, 0x71, PT ;  /* 0x000000710400780c */ /* 0x000fda0003f06270 */
[----:B0-----:R-:W-:Y:S02]  /*a480*/  @P0 LEA R6, P1, R28, R0, 0x1 ;  /* 0x000000001c060211 */ /* 0x001fe400078208ff */
[----:B------:R-:W-:-:S03]  /*a490*/  @P0 LEA R5, R5, R22, 0x1 ;  /* 0x0000001605050211 */ /* 0x000fc600078e08ff */
[----:B------:R-:W-:-:S05]  /*a4a0*/  @P0 IMAD.X R7, RZ, RZ, R2, P1 ;  /* 0x000000ffff070224 */ /* 0x000fca00008e0602 */
[----:B------:R-:W-:Y:S01]  /*a4b0*/  @!PT LDS RZ, [RZ] ;  /* 0x00000000fffff984 */ /* 0x000fe20000000800 */
[----:B------:R-:W-:Y:S01]  /*a4c0*/  @!PT LDS RZ, [RZ] ;  /* 0x00000000fffff984 */ /* 0x000fe20000000800 */
[----:B------:R-:W-:Y:S01]  /*a4d0*/  @!PT LDS RZ, [RZ] ;  /* 0x00000000fffff984 */ /* 0x000fe20000000800 */
[----:B------:R0:W-:Y:S01]  /*a4e0*/  @P0 LDGSTS.E.BYPASS.LTC128B.128 [R5+0x11c00], desc[UR50][R6.64], !P2 ;  /* 0x11c0000006050fae */ /* 0x0001e2000d101d72 */
[----:B------:R-:W-:Y:S01]  /*a4f0*/  PLOP3.LUT P0, PT, PT, PT, PT, 0x80, 0x0 ;  /* 0x000000000000781c */ /* 0x000fe20003f0f070 */
[----:B------:R-:W-:-:S12]  /*a500*/  NOP ;  /* 0x0000000000007918 */ /* 0x000fd80000000000 */
.L_x_12998:
        /* <DEDUP_REMOVED lines=11> */
.L_x_12999:
[----:B------:R1:W5:Y:S01]  /*a5c0*/  LDL R0, [R1+0x8] ;  /* 0x0000080001007983 */ /* 0x0003620000100800 */
[----:B------:R1:W-:Y:S03]  /*a5d0*/  SYNCS.ARRIVE.TRANS64.A1T0 RZ, [R3+URZ+0x16830], RZ ;  /* 0x016830ff03ff79a7 */ /* 0x0003e6000810003f */
[----:B0-----:R1:W5:Y:S04]  /*a5e0*/  LDL.LU R5, [R1+0x20] ;  /* 0x0000200001057983 */ /* 0x0013680000300800 */
[----:B------:R1:W5:Y:S02]  /*a5f0*/  LDL.LU R4, [R1+0x28] ;  /* 0x0000280001047983 */ /* 0x0003640000300800 */
[----:B------:R-:W-:Y:S05]  /*a600*/  WARPSYNC.ALL ;  /* 0x0000000000007948 */ /* 0x000fea0003800000 */
[----:B------:R-:W-:Y:S01]  /*a610*/  ULDC.64 UR4, c[0x0][0x298] ;  /* 0x0000a60000047ab9 */ /* 0x000fe20000000a00 */
[----:B------:R-:W-:Y:S01]  /*a620*/  VIADD R2, R22, 0x8400 ;  /* 0x0000840016027836 */ /* 0x000fe20000000000 */
[----:B------:R-:W-:Y:S01]  /*a630*/  BSSY B6, `(.L_x_13000) ;  /* 0x000001f000067945 */ /* 0x000fe20003800000 */
[----:B------:R-:W-:Y:S03]  /*a640*/  BAR.SYNC.DEFER_BLOCKING 0x8, 0x200 ;  /* 0x0208000000007b1d */ /* 0x000fe60000010000 */
[----:B------:R-:W-:-:S02]  /*a650*/  LOP3.LUT P0, RZ, R2, 0x3ff, RZ, 0xc0, !PT ;  /* 0x000003ff02ff7812 */ /* 0x000fc4000780c0ff */
[----:B-----5:R-:W-:Y:S02]  /*a660*/  LOP3.LUT P1, RZ, R0, 0x8, RZ, 0xc0, !PT ;  /* 0x0000000800ff7812 */ /* 0x020fe4000782c0ff */
[----:B------:R-:W-:Y:S01]  /*a670*/  SHF.R.S32.HI R0, RZ, 0x1f, R5 ;  /* 0x0000001fff007819 */ /* 0x000fe20000011405 */
[----:B-1----:R-:W-:Y:S01]  /*a680*/  IMAD.WIDE.U32 R2, R5, UR4, RZ ;  /* 0x0000000405027c25 */ /* 0x002fe2000f8e00ff */
[----:B------:R-:W-:Y:S02]  /*a690*/  SEL R29, R29, RZ, !P1 ;  /* 0x000000ff1d1d7207 */ /* 0x000fe40004800000 */
[----:B------:R-:W-:Y:S01]  /*a6a0*/  SEL R4, R4, RZ, !P1 ;  /* 0x000000ff04047207 */ /* 0x000fe20004800000 */
[----:B------:R-:W-:Y:S01]  /*a6b0*/  IMAD R0, R0, UR4, RZ ;  /* 0x0000000400007c24 */ /* 0x000fe2000f8e02ff */
[----:B------:R0:W-:Y:S03]  /*a6c0*/  STL.64 [R1+0x20], R2 ;  /* 0x0000200201007387 */ /* 0x0001e60000100a00 */
[----:B------:R-:W-:Y:S01]  /*a6d0*/  IMAD R0, R5, UR5, R0 ;  /* 0x0000000505007c24 */ /* 0x000fe2000f8e0200 */
[----:B------:R0:W-:Y:S03]  /*a6e0*/  STL [R1+0x30], R4 ;  /* 0x0000300401007387 */ /* 0x0001e60000100800 */
[----:B------:R-:W-:-:S05]  /*a6f0*/  IMAD.IADD R0, R3, 0x1, R0 ;  /* 0x0000000103007824 */ /* 0x000fca00078e0200 */
        /* <DEDUP_REMOVED lines=18> */
.L_x_13001:
[----:B------:R-:W-:Y:S05]  /*a820*/  BSYNC B6 ;  /* 0x0000000000067941 */ /* 0x000fea0003800000 */
.L_x_13000:
[----:B0-----:R-:W2:Y:S01]  /*a830*/  LDL.LU R0, [R1+0x30] ;  /* 0x0000300001007983 */ /* 0x001ea20000300800 */
[----:B------:R-:W-:Y:S01]  /*a840*/  ULDC.64 UR4, c[0x0][0x2d8] ;  /* 0x0000b60000047ab9 */ /* 0x000fe20000000a00 */
[----:B------:R-:W0:Y:S01]  /*a850*/  LDC R9, c[0x0][0x448] ;  /* 0x00011200ff097b82 */ /* 0x000e220000000800 */
[----:B------:R-:W-:Y:S01]  /*a860*/  ULDC.64 UR6, c[0x0][0x2c8] ;  /* 0x0000b20000067ab9 */ /* 0x000fe20000000a00 */
[----:B------:R-:W3:Y:S01]  /*a870*/  LDL.LU R21, [R1+0x28] ;  /* 0x0000280001157983 */ /* 0x000ee20000300800 */
[----:B------:R-:W-:-:S03]  /*a880*/  ULDC.64 UR8, c[0x0][0x280] ;  /* 0x0000a00000087ab9 */ /* 0x000fc60000000a00 */
[----:B------:R-:W3:Y:S04]  /*a890*/  LDL.LU.64 R2, [R1+0x20] ;  /* 0x0000200001027983 */ /* 0x000ee80000300a00 */
[----:B------:R-:W4:Y:S04]  /*a8a0*/  LDL R20, [R1] ;  /* 0x0000000001147983 */ /* 0x000f280000100800 */
[----:B------:R1:W5:Y:S01]  /*a8b0*/  LDL R10, [R1+0x1c] ;  /* 0x00001c00010a7983 */ /* 0x0003620000100800 */
[----:B0-----:R-:W-:-:S13]  /*a8c0*/  ISETP.NE.AND P0, PT, R9, 0x1, PT ;  /* 0x000000010900780c */ /* 0x001fda0003f05270 */
[----:B------:R-:W0:Y:S08]  /*a8d0*/  @P0 LDC R5, c[0x0][0x450] ;  /* 0x00011400ff050b82 */ /* 0x000e300000000800 */
[----:B------:R-:W1:Y:S01]  /*a8e0*/  @P0 LDC R8, c[0x0][0x450] ;  /* 0x00011400ff080b82 */ /* 0x000e620000000800 */
[----:B--2---:R-:W-:Y:S02]  /*a8f0*/  IMAD.MOV.U32 R4, RZ, RZ, R0 ;  /* 0x000000ffff047224 */ /* 0x004fe400078e0000 */
[----:B---3--:R-:W-:-:S02]  /*a900*/  IMAD.MOV.U32 R3, RZ, RZ, R21 ;  /* 0x000000ffff037224 */ /* 0x008fc400078e0015 */
[----:B------:R-:W2:Y:S01]  /*a910*/  S2R R21, SR_TID.X ;  /* 0x0000000000157919 */ /* 0x000ea20000002100 */
[----:B----4-:R-:W-:Y:S02]  /*a920*/  IMAD R0, R20, UR4, RZ ;  /* 0x0000000414007c24 */ /* 0x010fe4000f8e02ff */
[----:B------:R-:W3:Y:S01]  /*a930*/  S2R R20, SR_TID.X ;  /* 0x0000000000147919 */ /* 0x000ee20000002100 */
[----:B------:R-:W-:-:S04]  /*a940*/  IMAD.WIDE.U32 R2, R18, UR4, R2 ;  /* 0x0000000412027c25 */ /* 0x000fc8000f8e0002 */
[----:B------:R-:W-:Y:S01]  /*a950*/  IMAD R0, R18, UR5, R0 ;  /* 0x0000000512007c24 */ /* 0x000fe2000f8e0200 */
[----:B------:R-:W-:-:S04]  /*a960*/  ULDC.64 UR4, c[0x0][0x2e0] ;  /* 0x0000b80000047ab9 */ /* 0x000fc80000000a00 */
[----:B------:R-:W-:Y:S01]  /*a970*/  IADD3 R3, R3, R0, RZ ;  /* 0x0000000003037210 */ /* 0x000fe20007ffe0ff */
[----:B------:R-:W-:Y:S02]  /*a980*/  IMAD R0, R4, UR4, RZ ;  /* 0x0000000404007c24 */ /* 0x000fe4000f8e02ff */
[----:B------:R-:W4:Y:S02]  /*a990*/  @P0 LDC R4, c[0x0][0x44c] ;  /* 0x00011300ff040b82 */ /* 0x000f240000000800 */
[C---:B------:R-:W-:Y:S02]  /*a9a0*/  IMAD R0, R29.reuse, UR5, R0 ;  /* 0x000000051d007c24 */ /* 0x040fe4000f8e0200 */
[----:B------:R-:W-:Y:S01]  /*a9b0*/  IMAD.WIDE.U32 R2, R29, UR4, R2 ;  /* 0x000000041d027c25 */ /* 0x000fe2000f8e0002 */
        /* <DEDUP_REMOVED lines=9> */
[----:B----4-:R-:W-:-:S04]  /*aa50*/  @P0 IMAD.HI.U32 R0, R6, R4, RZ ;  /* 0x0000000406000227 */ /* 0x010fc800078e00ff */
[----:B------:R-:W-:Y:S01]  /*aa60*/  IMAD.MOV.U32 R4, RZ, RZ, R6 ;  /* 0x000000ffff047224 */ /* 0x000fe200078e0006 */
[----:B0-----:R-:W-:-:S04]  /*aa70*/  @P0 SHF.R.U32.HI R4, RZ, R5, R0 ;  /* 0x00000005ff040219 */ /* 0x001fc80000011600 */
[----:B------:R-:W-:-:S05]  /*aa80*/  SHF.R.S32.HI R0, RZ, 0x1f, R4 ;  /* 0x0000001fff007819 */ /* 0x000fca0000011404 */
[----:B------:R-:W-:-:S04]  /*aa90*/  IMAD R0, R0, UR4, RZ ;  /* 0x0000000400007c24 */ /* 0x000fc8000f8e02ff */
[C---:B------:R-:W-:Y:S02]  /*aaa0*/  IMAD R7, R4.reuse, UR5, R0 ;  /* 0x0000000504077c24 */ /* 0x040fe4000f8e0200 */
[----:B------:R-:W-:Y:S02]  /*aab0*/  IMAD.MOV R0, RZ, RZ, -R4 ;  /* 0x000000ffff007224 */ /* 0x000fe400078e0a04 */
[----:B------:R-:W-:-:S04]  /*aac0*/  IMAD.WIDE.U32 R4, R4, UR4, R2 ;  /* 0x0000000404047c25 */ /* 0x000fc8000f8e0002 */
[----:B------:R-:W-:Y:S01]  /*aad0*/  IMAD R0, R9, R0, R6 ;  /* 0x0000000009007224 */ /* 0x000fe200078e0206 */
[----:B------:R-:W-:-:S04]  /*aae0*/  IADD3 R5, R5, R7, RZ ;  /* 0x0000000705057210 */ /* 0x000fc80007ffe0ff */
[----:B------:R-:W-:-:S05]  /*aaf0*/  SHF.R.S32.HI R7, RZ, 0x1f, R0 ;  /* 0x0000001fff077819 */ /* 0x000fca0000011400 */
[----:B------:R-:W-:Y:S02]  /*ab00*/  IMAD R7, R7, UR6, RZ ;  /* 0x0000000607077c24 */ /* 0x000fe4000f8e02ff */
[----:B------:R-:W-:-:S04]  /*ab10*/  IMAD.WIDE.U32 R4, R0, UR6, R4 ;  /* 0x0000000600047c25 */ /* 0x000fc8000f8e0004 */
[----:B------:R-:W-:-:S04]  /*ab20*/  IMAD R7, R0, UR7, R7 ;  /* 0x0000000700077c24 */ /* 0x000fc8000f8e0207 */
[----:B------:R-:W-:Y:S02]  /*ab30*/  IMAD.IADD R5, R5, 0x1, R7 ;  /* 0x0000000105057824 */ /* 0x000fe400078e0207 */
[----:B------:R-:W0:Y:S01]  /*ab40*/  @P0 LDC R7, c[0x0][0x44c] ;  /* 0x00011300ff070b82 */ /* 0x000e220000000800 */
[----:B------:R-:W-:-:S04]  /*ab50*/  LEA R0, P1, R4, UR8, 0x1 ;  /* 0x0000000804007c11 */ /* 0x000fc8000f8208ff */
[----:B------:R-:W-:Y:S01]  /*ab60*/  LEA.HI.X R4, R4, UR9, R5, 0x1, P1 ;  /* 0x0000000904047c11 */ /* 0x000fe200088f0c05 */
[----:B------:R-:W-:-:S04]  /*ab70*/  VIADD R5, R6, 0x80 ;  /* 0x0000008006057836 */ /* 0x000fc80000000000 */
[----:B------:R-:W-:Y:S01]  /*ab80*/  IMAD.MOV.U32 R6, RZ, RZ, R5 ;  /* 0x000000ffff067224 */ /* 0x000fe200078e0005 */
[----:B------:R-:W3:Y:S01]  /*ab90*/  S2R R20, SR_TID.X ;  /* 0x0000000000147919 */ /* 0x000ee20000002100 */
[----:B0-----:R-:W-:-:S05]  /*aba0*/  @P0 IMAD.HI.U32 R7, R5, R7, RZ ;  /* 0x0000000705070227 */ /* 0x001fca00078e00ff */
[----:B-1----:R-:W-:-:S05]  /*abb0*/  @P0 SHF.R.U32.HI R6, RZ, R8, R7 ;  /* 0x00000008ff060219 */ /* 0x002fca0000011607 */
[----:B------:R-:W-:-:S04]  /*abc0*/  IMAD.MOV R7, RZ, RZ, -R6 ;  /* 0x000000ffff077224 */ /* 0x000fc800078e0a06 */
[----:B------:R-:W-:Y:S01]  /*abd0*/  IMAD R5, R9, R7, R5 ;  /* 0x0000000709057224 */ /* 0x000fe200078e0205 */
[----:B------:R-:W-:Y:S01]  /*abe0*/  SHF.R.S32.HI R7, RZ, 0x1f, R6 ;  /* 0x0000001fff077819 */ /* 0x000fe20000011406 */
[----:B------:R-:W-:-:S04]  /*abf0*/  IMAD.WIDE.U32 R2, R6, UR4, R2 ;  /* 0x0000000406027c25 */ /* 0x000fc8000f8e0002 */
[----:B------:R-:W-:Y:S01]  /*ac00*/  IMAD R7, R7, UR4, RZ ;  /* 0x0000000407077c24 */ /* 0x000fe2000f8e02ff */
[----:B------:R-:W-:-:S03]  /*ac10*/  ULDC UR4, c[0x0][0x2b8] ;  /* 0x0000ae0000047ab9 */ /* 0x000fc60000000800 */
[----:B------:R-:W-:Y:S01]  /*ac20*/  IMAD R7, R6, UR5, R7 ;  /* 0x0000000506077c24 */ /* 0x000fe2000f8e0207 */
[----:B------:R-:W-:-:S04]  /*ac30*/  SHF.R.S32.HI R6, RZ, 0x1f, R5 ;  /* 0x0000001fff067819 */ /* 0x000fc80000011405 */
[----:B------:R-:W-:Y:S01]  /*ac40*/  IADD3 R3, R3, R7, RZ ;  /* 0x0000000703037210 */ /* 0x000fe20007ffe0ff */
[----:B------:R-:W-:Y:S02]  /*ac50*/  IMAD R6, R6, UR6, RZ ;  /* 0x0000000606067c24 */ /* 0x000fe4000f8e02ff */
[----:B------:R-:W-:-:S04]  /*ac60*/  IMAD.WIDE.U32 R2, R5, UR6, R2 ;  /* 0x0000000605027c25 */ /* 0x000fc8000f8e0002 */
[----:B------:R-:W-:Y:S01]  /*ac70*/  IMAD R6, R5, UR7, R6 ;  /* 0x0000000705067c24 */ /* 0x000fe2000f8e0206 */
[----:B------:R-:W-:-:S03]  /*ac80*/  LEA R5, P1, R2, UR8, 0x1 ;  /* 0x0000000802057c11 */ /* 0x000fc6000f8208ff */
[----:B------:R-:W-:Y:S01]  /*ac90*/  IMAD.IADD R6, R3, 0x1, R6 ;  /* 0x0000000103067824 */ /* 0x000fe200078e0206 */
[----:B------:R-:W-:Y:S01]  /*aca0*/  ISETP.GE.AND P0, PT, R28, UR4, PT ;  /* 0x000000041c007c0c */ /* 0x000fe2000bf06270 */
[----:B------:R-:W-:Y:S01]  /*acb0*/  UMOV UR4, 0xffffffff ;  /* 0xffffffff00047882 */ /* 0x000fe20000000000 */
[----:B---3--:R-:W-:Y:S02]  /*acc0*/  LOP3.LUT R20, R20, 0x7f, RZ, 0xc0, !PT ;  /* 0x0000007f14147812 */ /* 0x008fe400078ec0ff */
[----:B------:R-:W-:Y:S02]  /*acd0*/  LEA.HI.X R2, R2, UR9, R6, 0x1, P1 ;  /* 0x0000000902027c11 */ /* 0x000fe400088f0c06 */
[----:B------:R-:W-:Y:S01]  /*ace0*/  SHF.R.U32.HI R20, RZ, 0x3, R20 ;  /* 0x00000003ff147819 */ /* 0x000fe20000011614 */
[----:B--2---:R-:W-:Y:S06]  /*acf0*/  BRA.DIV UR4, `(.L_x_13002) ;  /* 0x0000003a04ec7947 */ /* 0x004fec000b800000 */
[----:B------:R-:W0:Y:S01]  /*ad00*/  SHFL.IDX PT, R7, R0, RZ, 0x181f ;  /* 0x00181fff00077589 */ /* 0x000e2200000e0000 */
[----:B-----5:R-:W-:Y:S02]  /*ad10*/  IMAD R3, R21, R9, RZ ;  /* 0x0000000915037224 */ /* 0x020fe400078e02ff */
[----:B------:R-:W-:Y:S01]  /*ad20*/  IMAD R17, R17, 0xc0, R20 ;  /* 0x000000c011117824 */ /* 0x000fe200078e0214 */
[----:B------:R-:W1:Y:S04]  /*ad30*/  SHFL.IDX PT, R6, R4, RZ, 0x181f ;  /* 0x00181fff04067589 */ /* 0x000e6800000e0000 */
[----:B------:R-:W-:-:S13]  /*ad40*/  ISETP.GE.AND P2, PT, R17, R3, PT ;  /* 0x000000031100720c */ /* 0x000fda0003f46270 */
[----:B0-----:R-:W-:-:S05]  /*ad50*/  @!P2 LEA R7, P1, R28, R7, 0x1 ;  /* 0x000000071c07a211 */ /* 0x001fca00078208ff */
[----:B-1----:R-:W-:-:S05]  /*ad60*/  @!P2 IMAD.X R6, RZ, RZ, R6, P1 ;  /* 0x000000ffff06a224 */ /* 0x002fca00008e0606 */
[----:B------:R-:W-:-:S04]  /*ad70*/  @!P2 LOP3.LUT R7, R7, R6, RZ, 0x3c, !PT ;  /* 0x000000060707a212 */ /* 0x000fc800078e3cff */
[----:B------:R-:W-:-:S04]  /*ad80*/  @!P2 LOP3.LUT R6, R7, R6, RZ, 0x3c, !PT ;  /* 0x000000060706a212 */ /* 0x000fc800078e3cff */
[----:B------:R-:W-:-:S05]  /*ad90*/  @!P2 LOP3.LUT R7, R7, R6, RZ, 0x3c, !PT ;  /* 0x000000060707a212 */ /* 0x000fca00078e3cff */
[----:B------:R-:W-:Y:S01]  /*ada0*/  @!PT LDS RZ, [RZ] ;  /* 0x00000000fffff984 */ /* 0x000fe20000000800 */
[----:B------:R0:W-:Y:S02]  /*adb0*/  @!P2 LDGSTS.E.BYPASS.LTC128B.128 [R10+0x8400], desc[UR50][R6.64], !P0 ;  /* 0x08400000060aafae */ /* 0x0001e4000c101d72 */
[----:B0-----:R-:W-:Y:S02]  /*adc0*/  VIADD R6, R17, 0x10 ;  /* 0x0000001011067836 */ /* 0x001fe40000000000 */
[----:B------:R-:W0:Y:S03]  /*add0*/  SHFL.IDX PT, R7, R0, 0x1, 0x181f ;  /* 0x00381f0000077f89 */ /* 0x000e2600000e0000 */
[----:B------:R-:W-:Y:S02]  /*ade0*/  ISETP.GE.AND P1, PT, R6, R3, PT ;  /* 0x000000030600720c */ /* 0x000fe40003f26270 */
[----:B------:R-:W1:Y:S11]  /*adf0*/  SHFL.IDX PT, R6, R4, 0x1, 0x181f ;  /* 0x00381f0004067f89 */ /* 0x000e7600000e0000 */
[----:B0-----:R-:W-:-:S05]  /*ae00*/  @!P1 LEA R7, P2, R28, R7, 0x1 ;  /* 0x000000071c079211 */ /* 0x001fca00078408ff */
[----:B-1----:R-:W-:-:S05]  /*ae10*/  @!P1 IMAD.X R6, RZ, RZ, R6, P2 ;  /* 0x000000ffff069224 */ /* 0x002fca00010e0606 */
[----:B------:R-:W-:-:S04]  /*ae20*/  @!P1 LOP3.LUT R7, R7, R6, RZ, 0x3c, !PT ;  /* 0x0000000607079212 */ /* 0x000fc800078e3cff */
[----:B------:R-:W-:-:S04]  /*ae30*/  @!P1 LOP3.LUT R6, R7, R6, RZ, 0x3c, !PT ;  /* 0x0000000607069212 */ /* 0x000fc800078e3cff */
[----:B------:R-:W-:-:S05]  /*ae40*/  @!P1 LOP3.LUT R7, R7, R6, RZ, 0x3c, !PT ;  /* 0x0000000607079212 */ /* 0x000fca00078e3cff */
[----:B------:R0:W-:Y:S02]  /*ae50*/  @!P1 LDGSTS.E.BYPASS.LTC128B.128 [R10+0x8c00], desc[UR50][R6.64], !P0 ;  /* 0x08c00000060a9fae */ /* 0x0001e4000c101d72 */
[----:B0-----:R-:W-:Y:S02]  /*ae60*/  IADD3 R6, R17, 0x20, RZ ;  /* 0x0000002011067810 */ /* 0x001fe40007ffe0ff */
        /* <DEDUP_REMOVED lines=23> */
[----:B0-----:R-:W-:-:S04]  /*afe0*/  @!P1 LEA R7, P2, R28, R7, 0x1 ;  /* 0x000000071c079211 */ /* 0x001fc800078408ff */
[----:B-1----:R-:W-:-:S04]  /*aff0*/  @!P1 IADD3.X R6, RZ, R6, RZ, P2, !PT ;  /* 0x00000006ff069210 */ /* 0x002fc800017fe4ff */
        /* <DEDUP_REMOVED lines=17> */
[----:B------:R-:W1:Y:S04]  /*b110*/  SHFL.IDX PT, R6, R4, 0x6, 0x181f ;  /* 0x00d81f0004067f89 */ /* 0x000e6800000e0000 */
[----:B------:R-:W-:Y:S07]  /*b120*/  SHFL.IDX PT, R4, R4, 0x7, 0x181f ;  /* 0x00f81f0004047f89 */ /* 0x000fee00000e0000 */
[----:B0-----:R-:W-:-:S05]  /*b130*/  @!P1 LEA R7, P2, R28, R7, 0x1 ;  /* 0x000000071c079211 */ /* 0x001fca00078408ff */
[----:B-1----:R-:W-:-:S05]  /*b140*/  @!P1 IMAD.X R6, RZ, RZ, R6, P2 ;  /* 0x000000ffff069224 */ /* 0x002fca00010e0606 */
[----:B------:R-:W-:-:S04]  /*b150*/  @!P1 LOP3.LUT R7, R7, R6, RZ, 0x3c, !PT ;  /* 0x0000000607079212 */ /* 0x000fc800078e3cff */
[----:B------:R-:W-:-:S04]  /*b160*/  @!P1 LOP3.LUT R6, R7, R6, RZ, 0x3c, !PT ;  /* 0x0000000607069212 */ /* 0x000fc800078e3cff */
[----:B------:R-:W-:-:S05]  /*b170*/  @!P1 LOP3.LUT R7, R7, R6, RZ, 0x3c, !PT ;  /* 0x0000000607079212 */ /* 0x000fca00078e3cff */
[----:B------:R0:W-:Y:S04]  /*b180*/  @!P1 LDGSTS.E.BYPASS.LTC128B.128 [R10+0xb400], desc[UR50][R6.64], !P0 ;  /* 0x0b400000060a9fae */ /* 0x0001e8000c101d72 */
[----:B0-----:R0:W1:Y:S02]  /*b190*/  SHFL.IDX PT, R6, R0, 0x7, 0x181f ;  /* 0x00f81f0000067f89 */ /* 0x00106400000e0000 */
[----:B0-----:R-:W-:-:S04]  /*b1a0*/  IADD3 R0, R17, 0x80, RZ ;  /* 0x0000008011007810 */ /* 0x001fc80007ffe0ff */
[----:B------:R-:W-:Y:S01]  /*b1b0*/  ISETP.GE.AND P1, PT, R0, R3, PT ;  /* 0x000000030000720c */ /* 0x000fe20003f26270 */
[----:B------:R-:W-:-:S05]  /*b1c0*/  VIADD R0, R17, 0x70 ;  /* 0x0000007011007836 */ /* 0x000fca0000000000 */
[----:B------:R-:W-:Y:S02]  /*b1d0*/  ISETP.GE.AND P2, PT, R0, R3, PT ;  /* 0x000000030000720c */ /* 0x000fe40003f46270 */
[----:B------:R-:W-:Y:S11]  /*b1e0*/  SHFL.IDX PT, R0, R2, RZ, 0x181f ;  /* 0x00181fff02007589 */ /* 0x000ff600000e0000 */
[----:B-1----:R-:W-:-:S05]  /*b1f0*/  @!P2 LEA R6, P3, R28, R6, 0x1 ;  /* 0x000000061c06a211 */ /* 0x002fca00078608ff */
[----:B------:R-:W-:Y:S02]  /*b200*/  @!P2 IMAD.X R7, RZ, RZ, R4, P3 ;  /* 0x000000ffff07a224 */ /* 0x000fe400018e0604 */
[----:B------:R-:W0:Y:S04]  /*b210*/  SHFL.IDX PT, R4, R5, RZ, 0x181f ;  /* 0x00181fff05047589 */ /* 0x000e2800000e0000 */
[----:B------:R1:W-:Y:S01]  /*b220*/  @!P2 LDGSTS.E.BYPASS.LTC128B.128 [R10+0xbc00], desc[UR50][R6.64], !P0 ;  /* 0x0bc00000060aafae */ /* 0x0003e2000c101d72 */
[----:B0-----:R-:W-:-:S05]  /*b230*/  @!P1 LEA R4, P3, R28, R4, 0x1 ;  /* 0x000000041c049211 */ /* 0x001fca00078608ff */
[----:B------:R-:W-:Y:S02]  /*b240*/  @!P1 IMAD.X R0, RZ, RZ, R0, P3 ;  /* 0x000000ffff009224 */ /* 0x000fe400018e0600 */
[----:B-1----:R-:W-:-:S03]  /*b250*/  @!P1 IMAD.MOV.U32 R6, RZ, RZ, R4 ;  /* 0x000000ffff069224 */ /* 0x002fc600078e0004 */
[----:B------:R-:W-:Y:S01]  /*b260*/  @!P1 MOV R7, R0 ;  /* 0x0000000000079202 */ /* 0x000fe20000000f00 */
[----:B------:R-:W-:-:S04]  /*b270*/  VIADD R0, R17, 0x90 ;  /* 0x0000009011007836 */ /* 0x000fc80000000000 */
[----:B------:R0:W-:Y:S01]  /*b280*/  @!P1 LDGSTS.E.BYPASS.LTC128B.128 [R10+0xc400], desc[UR50][R6.64], !P0 ;  /* 0x0c400000060a9fae */ /* 0x0001e2000c101d72 */
[----:B------:R-:W-:-:S03]  /*b290*/  ISETP.GE.AND P1, PT, R0, R3, PT ;  /* 0x000000030000720c */ /* 0x000fc60003f26270 */
[----:B------:R-:W-:Y:S04]  /*b2a0*/  SHFL.IDX PT, R0, R2, 0x1, 0x181f ;  /* 0x00381f0002007f89 */ /* 0x000fe800000e0000 */
[----:B0-----:R-:W0:Y:S06]  /*b2b0*/  SHFL.IDX PT, R6, R5, 0x1, 0x181f ;  /* 0x00381f0005067f89 */ /* 0x001e2c00000e0000 */
[----:B0-----:R-:W-:-:S05]  /*b2c0*/  @!P1 LEA R6, P2, R28, R6, 0x1 ;  /* 0x000000061c069211 */ /* 0x001fca00078408ff */
[----:B------:R-:W-:-:S04]  /*b2d0*/  @!P1 IMAD.X R0, RZ, RZ, R0, P2 ;  /* 0x000000ffff009224 */ /* 0x000fc800010e0600 */
[----:B------:R-:W-:Y:S02]  /*b2e0*/  @!P1 IMAD.MOV.U32 R7, RZ, RZ, R0 ;  /* 0x000000ffff079224 */ /* 0x000fe400078e0000 */
[----:B------:R-:W-:-:S03]  /*b2f0*/  VIADD R0, R17, 0xa0 ;  /* 0x000000a011007836 */ /* 0x000fc60000000000 */
[----:B------:R0:W-:Y:S02]  /*b300*/  @!P1 LDGSTS.E.BYPASS.LTC128B.128 [R10+0xcc00], desc[UR50][R6.64], !P0 ;  /* 0x0cc00000060a9fae */ /* 0x0001e4000c101d72 */
[----:B------:R-:W-:Y:S02]  /*b310*/  ISETP.GE.AND P2, PT, R0, R3, PT ;  /* 0x000000030000720c */ /* 0x000fe40003f46270 */
[----:B------:R-:W-:Y:S04]  /*b320*/  SHFL.IDX PT, R0, R2, 0x2, 0x181f ;  /* 0x00581f0002007f89 */ /* 0x000fe800000e0000 */
[----:B0-----:R-:W0:Y:S07]  /*b330*/  SHFL.IDX PT, R6, R5, 0x2, 0x181f ;  /* 0x00581f0005067f89 */ /* 0x001e2e00000e0000 */
[----:B0-----:R-:W-:-:S04]  /*b340*/  @!P2 LEA R6, P1, R28, R6, 0x1 ;  /* 0x000000061c06a211 */ /* 0x001fc800078208ff */
[----:B------:R-:W-:-:S05]  /*b350*/  @!P2 IADD3.X R0, RZ, R0, RZ, P1, !PT ;  /* 0x00000000ff00a210 */ /* 0x000fca0000ffe4ff */
[----:B------:R-:W-:Y:S02]  /*b360*/  @!P2 IMAD.MOV.U32 R7, RZ, RZ, R0 ;  /* 0x000000ffff07a224 */ /* 0x000fe400078e0000 */
[----:B------:R0:W1:Y:S04]  /*b370*/  SHFL.IDX PT, R0, R2, 0x3, 0x181f ;  /* 0x00781f0002007f89 */ /* 0x00006800000e0000 */
[----:B------:R0:W-:Y:S04]  /*b380*/  @!P2 LDGSTS.E.BYPASS.LTC128B.128 [R10+0xd400], desc[UR50][R6.64], !P0 ;  /* 0x0d400000060aafae */ /* 0x0001e8000c101d72 */
[----:B------:R0:W2:Y:S02]  /*b390*/  SHFL.IDX PT, R2, R5, 0x3, 0x181f ;  /* 0x00781f0005027f89 */ /* 0x0000a400000e0000 */
.L_x_13103:
[----:B------:R-:W-:-:S05]  /*b3a0*/  VIADD R17, R17, 0xb0 ;  /* 0x000000b011117836 */ /* 0x000fca0000000000 */
[----:B------:R-:W-:-:S13]  /*b3b0*/  ISETP.GE.AND P1, PT, R17, R3, PT ;  /* 0x000000031100720c */ /* 0x000fda0003f26270 */
[----:B0-2---:R-:W-:-:S05]  /*b3c0*/  @!P1 LEA R2, P2, R28, R2, 0x1 ;  /* 0x000000021c029211 */ /* 0x005fca00078408ff */
[----:B-1----:R-:W-:-:S05]  /*b3d0*/  @!P1 IMAD.X R3, RZ, RZ, R0, P2 ;  /* 0x000000ffff039224 */ /* 0x002fca00010e0600 */
[----:B------:R-:W-:Y:S01]  /*b3e0*/  @!PT LDS RZ, [RZ] ;  /* 0x00000000fffff984 */ /* 0x000fe20000000800 */
[----:B------:R-:W-:Y:S01]  /*b3f0*/  @!PT LDS RZ, [RZ] ;  /* 0x00000000fffff984 */ /* 0x000fe20000000800 */
[----:B------:R-:W-:Y:S01]  /*b400*/  @!PT LDS RZ, [RZ] ;  /* 0x00000000fffff984 */ /* 0x000fe20000000800 */
[----:B------:R0:W-:Y:S01]  /*b410*/  @!P1 LDGSTS.E.BYPASS.LTC128B.128 [R10+0xdc00], desc[UR50][R2.64], !P0 ;  /* 0x0dc00000020a9fae */ /* 0x0001e2000c101d72 */
[----:B------:R-:W-:Y:S01]  /*b420*/  PLOP3.LUT P0, PT, PT, PT, PT, 0x80, 0x0 ;  /* 0x000000000000781c */ /* 0x000fe20003f0f070 */
[----:B------:R-:W-:-:S12]  /*b430*/  NOP ;  /* 0x0000000000007918 */ /* 0x000fd80000000000 */
.L_x_13003:
        /* <DEDUP_REMOVED lines=10> */
[----:B------:R-:W-:-:S04]  /*b4e0*/  LOP3.LUT R0, R0, 0xfffffffe, RZ, 0xc0, !PT ;  /* 0xfffffffe00007812 */ /* 0x000fc800078ec0ff */
[----:B------:R-:W-:-:S04]  /*b4f0*/  IADD3 R0, R2, -R0, RZ ;  /* 0x8000000002007210 */ /* 0x000fc80007ffe0ff */
[----:B------:R-:W-:Y:S01]  /*b500*/  SHF.L.U32 R3, R0, 0x1f, RZ ;  /* 0x0000001f00037819 */ /* 0x000fe200000006ff */
[----:B------:R-:W-:Y:S01]  /*b510*/  NOP ;  /* 0x0000000000007918 */ /* 0x000fe20000000000 */
[----:B0-----:R-:W2:Y:S01]  /*b520*/  LDL R2, [R1+0x10] ;  /* 0x0000100001027983 */ /* 0x001ea20000100800 */
[----:B------:R0:W-:Y:S01]  /*b530*/  SYNCS.ARRIVE.TRANS64.A1T0 RZ, [R22+URZ+0x16800], RZ ;  /* 0x016800ff16ff79a7 */ /* 0x0001e2000810003f */
[----:B------:R-:W-:Y:S01]  /*b540*/  BSSY B0, `(.L_x_13004) ;  /* 0x0000004000007945 */ /* 0x000fe20003800000 */
[----:B------:R-:W1:Y:S01]  /*b550*/  SYNCS.PHASECHK.TRANS64.TRYWAIT P0, [R22+URZ+0x16820], R3 ;  /* 0x01682003160075a7 */ /* 0x000e62000800017f */
[----:B--2---:R-:W-:Y:S02]  /*b560*/  ISETP.GE.AND P1, PT, R2, 0x81, PT ;  /* 0x000000810200780c */ /* 0x004fe40003f26270 */
[----:B01----:R-:W-:Y:S11]  /*b570*/  @!P0 BRA `(.L_x_13005) ;  /* 0x0000004000b08947 */ /* 0x003ff60003800000 */
.L_x_13104:
[----:B------:R-:W-:Y:S05]  /*b580*/  BSYNC B0 ;  /* 0x0000000000007941 */ /* 0x000fea0003800000 */
.L_x_13004:
[----:B------:R-:W-:Y:S04]  /*b590*/  BSSY B0, `(.L_x_13006) ;  /* 0x0000106000007945 */ /* 0x000fe80003800000 */
[----:B------:R-:W-:Y:S05]  /*b5a0*/  @!P1 BRA `(.L_x_13007) ;  /* 0x0000001000109947 */ /* 0x000fea0003800000 */
[----:B------:R-:W2:Y:S01]  /*b5b0*/  LDL.LU R0, [R1+0x34] ;  /* 0x0000340001007983 */ /* 0x000ea20000300800 */
[----:B------:R-:W-:Y:S01]  /*b5c0*/  ULDC UR4, c[0x0][0x2f4] ;  /* 0x0000bd0000047ab9 */ /* 0x000fe20000000800 */
[----:B------:R-:W-:Y:S01]  /*b5d0*/  IMAD.MOV.U32 R17, RZ, RZ, R27 ;  /* 0x000000ffff117224 */ /* 0x000fe200078e001b */
[----:B------:R-:W-:Y:S01]  /*b5e0*/  ISETP.GE.AND P1, PT, R28, UR4, PT ;  /* 0x000000041c007c0c */ /* 0x000fe2000bf26270 */
[----:B------:R-:W-:Y:S02]  /*b5f0*/  IMAD.MOV.U32 R6, RZ, RZ, R25 ;  /* 0x000000ffff067224 */ /* 0x000fe400078e0019 */
[----:B------:R-:W-:Y:S01]  /*b600*/  IMAD.MOV.U32 R29, RZ, RZ, R26 ;  /* 0x000000ffff1d7224 */ /* 0x000fe200078e001a */
[----:B--2---:R-:W-:-:S09]  /*b610*/  LEA.HI.SX32 R7, R0, 0xfffffffe, 0x19 ;  /* 0xfffffffe00077811 */ /* 0x004fd200078fcaff */
.L_x_13020:
[----:B------:R-:W2:Y:S01]  /*b620*/  LDL R9, [R1+0x14] ;  /* 0x0000140001097983 */ /* 0x000ea20000100800 */
[----:B0-----:R-:W0:Y:S03]  /*b630*/  LDC R3, c[0x0][0x430] ;  /* 0x00010c00ff037b82 */ /* 0x001e260000000800 */
        /* <DEDUP_REMOVED lines=17> */
[----:B------:R-:W-:-:S04]  /*b750*/  IMAD.MOV R0, RZ, RZ, -R2 ;  /* 0x000000ffff007224 */ /* 0x000fc800078e0a02 */
[----:B------:R-:W-:Y:S01]  /*b760*/  IMAD R0, R0, UR4, R3 ;  /* 0x0000000400007c24 */ /* 0x000fe2000f8e0203 */
[----:B------:R-:W-:Y:S01]  /*b770*/  ULDC.64 UR4, c[0x0][0x428] ;  /* 0x00010a0000047ab9 */ /* 0x000fe20000000a00 */
        /* <DEDUP_REMOVED lines=9> */
[----:B------:R-:W-:Y:S01]  /*b810*/  MOV R8, UR36 ;  /* 0x0000002400087c02 */ /* 0x000fe20008000f00 */
        /* <DEDUP_REMOVED lines=10> */
.L_x_13008:
[----:B------:R-:W-:Y:S01]  /*b8c0*/  IMAD R5, R25, 0x8, R22 ;  /* 0x0000000819057824 */ /* 0x000fe200078e0216 */
[----:B------:R-:W-:Y:S01]  /*b8d0*/  SHF.L.U32 R2, R27, 0x1f, RZ ;  /* 0x0000001f1b027819 */ /* 0x000fe200000006ff */
[----:B------:R-:W-:Y:S03]  /*b8e0*/  BSSY B1, `(.L_x_13009) ;  /* 0x0000003000017945 */ /* 0x000fe60003800000 */
[----:B------:R-:W0:Y:S02]  /*b8f0*/  SYNCS.PHASECHK.TRANS64.TRYWAIT P0, [R5+URZ+0x16840], R2 ;  /* 0x01684002050075a7 */ /* 0x000e24000800017f */
[----:B0-----:R-:W-:Y:S05]  /*b900*/  @!P0 BRA `(.L_x_13010) ;  /* 0x0000003c00e08947 */ /* 0x001fea0003800000 */
.L_x_13105:
[----:B------:R-:W-:Y:S05]  /*b910*/  BSYNC B1 ;  /* 0x0000000000017941 */ /* 0x000fea0003800000 */
.L_x_13009:
[----:B------:R-:W2:Y:S04]  /*b920*/  LDL R3, [R1+0x8] ;  /* 0x0000080001037983 */ /* 0x000ea80000100800 */
[----:B------:R-:W3:Y:S01]  /*b930*/  LDL R8, [R1] ;  /* 0x0000000001087983 */ /* 0x000ee20000100800 */
[----:B------:R-:W-:Y:S01]  /*b940*/  SHF.R.S32.HI R20, RZ, 0x1f, R0 ;  /* 0x0000001fff147819 */ /* 0x000fe20000011400 */
[----:B------:R-:W-:Y:S01]  /*b950*/  ULDC.64 UR4, c[0x0][0x300] ;  /* 0x0000c00000047ab9 */ /* 0x000fe20000000a00 */
[----:B------:R-:W1:Y:S03]  /*b960*/  S2R R9, SR_TID.X ;  /* 0x0000000000097919 */ /* 0x000e660000002100 */
[----:B------:R-:W-:-:S04]  /*b970*/  IMAD R7, R20, UR4, RZ ;  /* 0x0000000414077c24 */ /* 0x000fc8000f8e02ff */
[C---:B------:R-:W-:Y:S01]  /*b980*/  IMAD R7, R0.reuse, UR5, R7 ;  /* 0x0000000500077c24 */ /* 0x040fe2000f8e0207 */
[----:B-1----:R-:W-:Y:S02]  /*b990*/  SHF.L.U32 R11, R9, 0x3, RZ ;  /* 0x00000003090b7819 */ /* 0x002fe400000006ff */
[----:B--2---:R-:W-:Y:S01]  /*b9a0*/  LOP3.LUT P2, RZ, R3, 0x1, RZ, 0xc0, !PT ;  /* 0x0000000103ff7812 */ /* 0x004fe2000784c0ff */
        /* <DEDUP_REMOVED lines=8> */
[----:B---3--:R-:W-:Y:S02]  /*ba30*/  IMAD R7, R8, UR4, RZ ;  /* 0x0000000408077c24 */ /* 0x008fe4000f8e02ff */
[----:B------:R-:W-:Y:S02]  /*ba40*/  IMAD.SHL.U32 R8, R9, 0x8, RZ ;  /* 0x0000000809087824 */ /* 0x000fe400078e00ff */
[C---:B------:R-:W-:Y:S02]  /*ba50*/  IMAD R7, R18.reuse, UR5, R7 ;  /* 0x0000000512077c24 */ /* 0x040fe4000f8e0207 */
[----:B------:R-:W-:Y:S01]  /*ba60*/  IMAD.WIDE.U32 R2, R18, UR4, R2 ;  /* 0x0000000412027c25 */ /* 0x000fe2000f8e0002 */
[----:B------:R-:W-:Y:S01]  /*ba70*/  LOP3.LUT R8, R8, 0x1f8, RZ, 0xc0, !PT ;  /* 0x000001f808087812 */ /* 0x000fe200078ec0ff */
[----:B------:R-:W-:-:S02]  /*ba80*/  ULDC.64 UR4, c[0x0][0x2e8] ;  /* 0x0000ba0000047ab9 */ /* 0x000fc40000000a00 */
[----:B------:R-:W-:Y:S01]  /*ba90*/  IMAD.IADD R7, R7, 0x1, R3 ;  /* 0x0000000107077824 */ /* 0x000fe200078e0203 */
[----:B------:R-:W-:Y:S02]  /*baa0*/  LOP3.LUT R8, R8, 0x38, R9, 0x78, !PT ;  /* 0x0000003808087812 */ /* 0x000fe400078e7809 */
[----:B------:R-:W-:Y:S01]  /*bab0*/  LEA R9, P0, R2, UR4, 0x1 ;  /* 0x0000000402097c11 */ /* 0x000fe2000f8008ff */
[----:B------:R-:W-:Y:S01]  /*bac0*/  UMOV UR4, 0xffffffff ;  /* 0xffffffff00047882 */ /* 0x000fe20000000000 */
[----:B------:R-:W-:Y:S02]  /*bad0*/  LOP3.LUT R8, R8, 0x200, R11, 0xf8, !PT ;  /* 0x0000020008087812 */ /* 0x000fe400078ef80b */
[----:B------:R-:W-:-:S03]  /*bae0*/  LEA.HI.X R10, R2, UR5, R7, 0x1, P0 ;  /* 0x00000005020a7c11 */ /* 0x000fc600080f0c07 */
[----:B------:R-:W-:Y:S01]  /*baf0*/  IMAD R8, R25, 0x2000, R8 ;  /* 0x0000200019087824 */ /* 0x000fe200078e0208 */
        /* <DEDUP_REMOVED lines=37> */
[----:B0-----:R-:W-:-:S05]  /*bd50*/  IADD3 R2, P0, R2, R7, RZ ;  /* 0x0000000702027210 */ /* 0x001fca0007f1e0ff */
[----:B-1----:R-:W-:-:S05]  /*bd60*/  IMAD.X R3, RZ, RZ, R3, P0 ;  /* 0x000000ffff037224 */ /* 0x002fca00000e0603 */
[----:B------:R0:W-:Y:S04]  /*bd70*/  LDGSTS.E.BYPASS.LTC128B.128 [R8+0x11400], desc[UR50][R2.64], !P2 ;  /* 0x1140000002087fae */ /* 0x0001e8000d101d72 */
[----:B0-2---:R0:W1:Y:S02]  /*bd80*/  SHFL.IDX PT, R2, R9, 0x7, 0x181f ;  /* 0x00f81f0009027f89 */ /* 0x00506400000e0000 */
.L_x_13123:
        /* <DEDUP_REMOVED lines=8> */
.L_x_13012:
        /* <DEDUP_REMOVED lines=11> */
.L_x_13013:
[----:B------:R1:W-:Y:S01]  /*bec0*/  SYNCS.ARRIVE.TRANS64.A1T0 RZ, [R5+URZ+0x16830], RZ ;  /* 0x016830ff05ff79a7 */ /* 0x0003e2000810003f */
[----:B------:R-:W-:Y:S05]  /*bed0*/  @!P3 BRA `(.L_x_13014) ;  /* 0x000000000004b947 */ /* 0x000fea0003800000 */
[----:B------:R-:W-:Y:S01]  /*bee0*/  BPT.TRAP 0x1 ;  /* 0x000000040000795c */ /* 0x000fe20000300000 */
.L_x_13014:
[----:B------:R-:W-:Y:S01]  /*bef0*/  SHF.L.U32 R2, R17, 0x1f, RZ ;  /* 0x0000001f11027819 */ /* 0x000fe200000006ff */
[----:B------:R-:W-:Y:S01]  /*bf00*/  BSSY B1, `(.L_x_13015) ;  /* 0x0000004000017945 */ /* 0x000fe20003800000 */
[----:B-1----:R-:W-:-:S04]  /*bf10*/  LEA R5, R6, R22, 0x3 ;  /* 0x0000001606057211 */ /* 0x002fc800078e18ff */
[----:B------:R-:W1:Y:S02]  /*bf20*/  SYNCS.PHASECHK.TRANS64.TRYWAIT P0, [R5+URZ+0x16860], R2 ;  /* 0x01686002050075a7 */ /* 0x000e64000800017f */
[----:B-1----:R-:W-:Y:S05]  /*bf30*/  @!P0 BRA `(.L_x_13016) ;  /* 0x0000004000988947 */ /* 0x002fea0003800000 */
.L_x_13124:
[----:B------:R-:W-:Y:S05]  /*bf40*/  BSYNC B1 ;  /* 0x0000000000017941 */ /* 0x000fea0003800000 */
.L_x_13015:
[----:B------:R-:W2:Y:S01]  /*bf50*/  LDL R8, [R1+0x10] ;  /* 0x0000100001087983 */ /* 0x000ea20000100800 */
        /* <DEDUP_REMOVED lines=14> */
[----:B------:R-:W-:Y:S01]  /*c040*/  ISETP.LT.OR P0, PT, R8, 0x1, P1 ;  /* 0x000000010800780c */ /* 0x000fe20000f01670 */
[----:B------:R-:W-:Y:S02]  /*c050*/  IMAD R6, R6, 0x2, R22 ;  /* 0x0000000206067824 */ /* 0x000fe400078e0216 */
[----:B------:R-:W1:Y:S01]  /*c060*/  SHFL.IDX PT, R3, R24, RZ, 0x181f ;  /* 0x00181fff18037589 */ /* 0x000e6200000e0000 */
[----:B0-----:R-:W-:-:S04]  /*c070*/  IADD3 R2, P2, R2, R7, RZ ;  /* 0x0000000702027210 */ /* 0x001fc80007f5e0ff */
[----:B-1----:R-:W-:-:S05]  /*c080*/  IADD3.X R3, RZ, R3, RZ, P2, !PT ;  /* 0x00000003ff037210 */ /* 0x002fca00017fe4ff */
[----:B------:R-:W-:Y:S01]  /*c090*/  @!PT LDS RZ, [RZ] ;  /* 0x00000000fffff984 */ /* 0x000fe20000000800 */
[----:B------:R0:W-:Y:S01]  /*c0a0*/  LDGSTS.E.BYPASS.LTC128B.128 [R6+0x400], desc[UR50][R2.64], !P0 ;  /* 0x0040000002067fae */ /* 0x0001e2000c101d72 */
[----:B------:R-:W-:-:S03]  /*c0b0*/  ISETP.LT.OR P0, PT, R8, 0x11, P1 ;  /* 0x000000110800780c */ /* 0x000fc60000f01670 */
[----:B0-----:R-:W0:Y:S04]  /*c0c0*/  SHFL.IDX PT, R2, R23, 0x1, 0x181f ;  /* 0x00381f0017027f89 */ /* 0x001e2800000e0000 */
[----:B------:R-:W1:Y:S01]  /*c0d0*/  SHFL.IDX PT, R3, R24, 0x1, 0x181f ;  /* 0x00381f0018037f89 */ /* 0x000e6200000e0000 */
[----:B0-----:R-:W-:-:S05]  /*c0e0*/  IADD3 R2, P2, R2, R7, RZ ;  /* 0x0000000702027210 */ /* 0x001fca0007f5e0ff */
[----:B-1----:R-:W-:-:S05]  /*c0f0*/  IMAD.X R3, RZ, RZ, R3, P2 ;  /* 0x000000ffff037224 */ /* 0x002fca00010e0603 */
        /* <DEDUP_REMOVED lines=16> */
[----:B0-----:R-:W-:-:S04]  /*c200*/  IADD3 R2, P2, R2, R7, RZ ;  /* 0x0000000702027210 */ /* 0x001fc80007f5e0ff */
[----:B-1----:R-:W-:-:S05]  /*c210*/  IADD3.X R3, RZ, R3, RZ, P2, !PT ;  /* 0x00000003ff037210 */ /* 0x002fca00017fe4ff */
        /* <DEDUP_REMOVED lines=9> */
[----:B------:R-:W1:Y:S04]  /*c2b0*/  SHFL.IDX PT, R3, R24, 0x6, 0x181f ;  /* 0x00d81f0018037f89 */ /* 0x000e6800000e0000 */
[----:B------:R-:W2:Y:S01]  /*c2c0*/  SHFL.IDX PT, R24, R24, 0x7, 0x181f ;  /* 0x00f81f0018187f89 */ /* 0x000ea200000e0000 */
[----:B0-----:R-:W-:-:S05]  /*c2d0*/  IADD3 R2, P2, R2, R7, RZ ;  /* 0x0000000702027210 */ /* 0x001fca0007f5e0ff */
[----:B-1----:R-:W-:-:S05]  /*c2e0*/  IMAD.X R3, RZ, RZ, R3, P2 ;  /* 0x000000ffff037224 */ /* 0x002fca00010e0603 */
[----:B------:R0:W-:Y:S04]  /*c2f0*/  LDGSTS.E.BYPASS.LTC128B.128 [R6+0x3400], desc[UR50][R2.64], !P0 ;  /* 0x0340000002067fae */ /* 0x0001e8000c101d72 */
[----:B0-2---:R0:W1:Y:S02]  /*c300*/  SHFL.IDX PT, R2, R23, 0x7, 0x181f ;  /* 0x00f81f0017027f89 */ /* 0x00506400000e0000 */
.L_x_13142:
[----:B------:R-:W2:Y:S01]  /*c310*/  LDL R9, [R1] ;  /* 0x0000000001097983 */ /* 0x000ea20000100800 */
[----:B------:R-:W-:Y:S01]  /*c320*/  ISETP.LT.OR P0, PT, R8, 0x71, P1 ;  /* 0x000000710800780c */ /* 0x000fe20000f01670 */
[----:B------:R-:W-:Y:S01]  /*c330*/  ULDC.64 UR4, c[0x0][0x328] ;  /* 0x0000ca0000047ab9 */ /* 0x000fe20000000a00 */
[----:B-1----:R-:W-:-:S05]  /*c340*/  IADD3 R2, P2, R2, R7, RZ ;  /* 0x0000000702027210 */ /* 0x002fca0007f5e0ff */
[----:B------:R-:W-:-:S06]  /*c350*/  IMAD.X R3, RZ, RZ, R24, P2 ;  /* 0x000000ffff037224 */ /* 0x000fcc00010e0618 */
[----:B------:R-:W-:Y:S01]  /*c360*/  @!PT LDS RZ, [RZ] ;  /* 0x00000000fffff984 */ /* 0x000fe20000000800 */
[----:B------:R-:W-:Y:S01]  /*c370*/  @!PT LDS RZ, [RZ] ;  /* 0x00000000fffff984 */ /* 0x000fe20000000800 */
[----:B------:R-:W-:Y:S01]  /*c380*/  @!PT LDS RZ, [RZ] ;  /* 0x00000000fffff984 */ /* 0x000fe20000000800 */
[----:B------:R1:W-:Y:S01]  /*c390*/  LDGSTS.E.BYPASS.LTC128B.128 [R6+0x3c00], desc[UR50][R2.64], !P0 ;  /* 0x03c0000002067fae */ /* 0x0003e2000c101d72 */
[----:B------:R-:W-:Y:S01]  /*c3a0*/  PLOP3.LUT P0, PT, PT, PT, PT, 0x80, 0x0 ;  /* 0x000000000000781c */ /* 0x000fe20003f0f070 */
[----:B-1----:R-:W-:Y:S02]  /*c3b0*/  IMAD R6, R20, UR4, RZ ;  /* 0x0000000414067c24 */ /* 0x002fe4000f8e02ff */
[----:B------:R-:W-:-:S04]  /*c3c0*/  IMAD.WIDE.U32 R2, R0, UR4, RZ ;  /* 0x0000000400027c25 */ /* 0x000fc8000f8e00ff */
[----:B------:R-:W-:Y:S01]  /*c3d0*/  IMAD R6, R0, UR5, R6 ;  /* 0x0000000500067c24 */ /* 0x000fe2000f8e0206 */
[----:B------:R-:W-:Y:S01]  /*c3e0*/  ULDC.64 UR4, c[0x0][0x338] ;  /* 0x0000ce0000047ab9 */ /* 0x000fe20000000a00 */
[----:B------:R-:W-:Y:S02]  /*c3f0*/  NOP ;  /* 0x0000000000007918 */ /* 0x000fe40000000000 */
[----:B------:R-:W-:Y:S02]  /*c400*/  IMAD.IADD R3, R3, 0x1, R6 ;  /* 0x0000000103037824 */ /* 0x000fe400078e0206 */
[----:B------:R-:W-:-:S04]  /*c410*/  IMAD.WIDE.U32 R2, R4, UR4, R2 ;  /* 0x0000000404027c25 */ /* 0x000fc8000f8e0002 */
[----:B------:R-:W-:-:S04]  /*c420*/  IMAD R0, R21, UR4, RZ ;  /* 0x0000000415007c24 */ /* 0x000fc8000f8e02ff */
        /* <DEDUP_REMOVED lines=9> */
[----:B------:R-:W-:-:S07]  /*c4c0*/  LEA.HI.X R24, R2, UR5, R0, 0x1, P2 ;  /* 0x0000000502187c11 */ /* 0x000fce00090f0c00 */
.L_x_13018:
        /* <DEDUP_REMOVED lines=11> */
.L_x_13019:
[C---:B------:R-:W-:Y:S01]  /*c580*/  ISETP.GT.AND P0, PT, R26.reuse, RZ, PT ;  /* 0x000000ff1a00720c */ /* 0x040fe20003f04270 */
[----:B------:R1:W-:Y:S01]  /*c590*/  SYNCS.ARRIVE.TRANS64.A1T0 RZ, [R5+URZ+0x16850], RZ ;  /* 0x016850ff05ff79a7 */ /* 0x0003e2000810003f */
[----:B------:R-:W-:Y:S01]  /*c5a0*/  VIADD R7, R26, 0xffffffff ;  /* 0xffffffff1a077836 */ /* 0x000fe20000000000 */
[----:B------:R-:W-:Y:S01]  /*c5b0*/  MOV R6, R25 ;  /* 0x0000001900067202 */ /* 0x000fe20000000f00 */
[----:B------:R-:W-:Y:S02]  /*c5c0*/  IMAD.MOV.U32 R17, RZ, RZ, R27 ;  /* 0x000000ffff117224 */ /* 0x000fe400078e001b */
[----:B------:R-:W-:-:S07]  /*c5d0*/  IMAD.MOV.U32 R29, RZ, RZ, R26 ;  /* 0x000000ffff1d7224 */ /* 0x000fce00078e001a */
[----:B-1----:R-:W-:Y:S05]  /*c5e0*/  @P0 BRA `(.L_x_13020) ;  /* 0xfffffff0000c0947 */ /* 0x002fea000383ffff */
.L_x_13007:
[----:B------:R-:W-:Y:S05]  /*c5f0*/  BSYNC B0 ;  /* 0x0000000000007941 */ /* 0x000fea0003800000 */
.L_x_13006:
        /* <DEDUP_REMOVED lines=17> */
.L_x_13022:
[----:B------:R-:W-:Y:S05]  /*c710*/  BSYNC B0 ;  /* 0x0000000000007941 */ /* 0x000fea0003800000 */
.L_x_13021:
[----:B------:R-:W-:-:S05]  /*c720*/  IMAD.U32 R0, RZ, RZ, UR36 ;  /* 0x00000024ff007e24 */ /* 0x000fca000f8e00ff */
[----:B------:R-:W-:-:S13]  /*c730*/  ISETP.NE.AND P0, PT, R0, 0x3, PT ;  /* 0x000000030000780c */ /* 0x000fda0003f05270 */
[----:B------:R-:W-:Y:S05]  /*c740*/  @!P0 BRA `(.L_x_13023) ;  /* 0x0000000000048947 */ /* 0x000fea0003800000 */
[----:B------:R-:W-:Y:S01]  /*c750*/  BPT.TRAP 0x1 ;  /* 0x000000040000795c */ /* 0x000fe20000300000 */
.L_x_13023:
[----:B------:R-:W2:Y:S01]  /*c760*/  LDL.LU R2, [R1+0x10] ;  /* 0x0000100001027983 */ /* 0x000ea20000300800 */
[----:B------:R-:W-:Y:S01]  /*c770*/  IMAD R0, R25, 0x8, R22 ;  /* 0x0000000819007824 */ /* 0x000fe200078e0216 */
[----:B0-----:R-:W-:Y:S01]  /*c780*/  SHF.L.U32 R3, R27, 0x1f, RZ ;  /* 0x0000001f1b037819 */ /* 0x001fe200000006ff */
[----:B------:R-:W-:Y:S03]  /*c790*/  BSSY B0, `(.L_x_13024) ;  /* 0x0000004000007945 */ /* 0x000fe60003800000 */
[----:B------:R-:W0:Y:S01]  /*c7a0*/  SYNCS.PHASECHK.TRANS64.TRYWAIT P0, [R0+URZ+0x16860], R3 ;  /* 0x01686003000075a7 */ /* 0x000e22000800017f */
[----:B--2---:R-:W-:Y:S01]  /*c7b0*/  IMAD R6, R26, -0x80, R2 ;  /* 0xffffff801a067824 */ /* 0x004fe200078e0202 */
[----:B0-----:R-:W-:Y:S06]  /*c7c0*/  @!P0 BRA `(.L_x_13025) ;  /* 0x0000004000d08947 */ /* 0x001fec0003800000 */
.L_x_13143:
[----:B------:R-:W-:Y:S05]  /*c7d0*/  BSYNC B0 ;  /* 0x0000000000007941 */ /* 0x000fea0003800000 */
.L_x_13024:
[----:B------:R-:W1:Y:S01]  /*c7e0*/  S2R R2, SR_TID.X ;  /* 0x0000000000027919 */ /* 0x000e620000002100 */
[----:B------:R-:W-:Y:S01]  /*c7f0*/  UMOV UR4, 0xffffffff ;  /* 0xffffffff00047882 */ /* 0x000fe20000000000 */
[----:B------:R-:W2:Y:S01]  /*c800*/  S2R R7, SR_TID.X ;  /* 0x0000000000077919 */ /* 0x000ea20000002100 */
[----:B-1----:R-:W-:Y:S02]  /*c810*/  LOP3.LUT R5, R2, 0x7f, RZ, 0xc0, !PT ;  /* 0x0000007f02057812 */ /* 0x002fe400078ec0ff */
[C---:B--2---:R-:W-:Y:S01]  /*c820*/  SHF.L.U32 R2, R7.reuse, 0x3, RZ ;  /* 0x0000000307027819 */ /* 0x044fe200000006ff */
[----:B------:R-:W-:Y:S01]  /*c830*/  IMAD.SHL.U32 R4, R7, 0x8, RZ ;  /* 0x0000000807047824 */ /* 0x000fe200078e00ff */
[----:B------:R-:W-:Y:S02]  /*c840*/  SHF.R.U32.HI R5, RZ, 0x3, R5 ;  /* 0x00000003ff057819 */ /* 0x000fe40000011605 */
[----:B------:R-:W-:-:S03]  /*c850*/  LOP3.LUT R2, R2, 0x1f8, RZ, 0xc0, !PT ;  /* 0x000001f802027812 */ /* 0x000fc600078ec0ff */
[----:B------:R-:W-:Y:S01]  /*c860*/  IMAD.IADD R6, R6, 0x1, -R5 ;  /* 0x0000000106067824 */ /* 0x000fe200078e0a05 */
[----:B------:R-:W-:-:S04]  /*c870*/  LOP3.LUT R2, R2, 0x38, R7, 0x78, !PT ;  /* 0x0000003802027812 */ /* 0x000fc800078e7807 */
[----:B------:R-:W-:-:S05]  /*c880*/  LOP3.LUT R2, R2, 0x200, R4, 0xf8, !PT ;  /* 0x0000020002027812 */ /* 0x000fca00078ef804 */
[----:B------:R-:W-:Y:S01]  /*c890*/  IMAD R4, R25, 0x2000, R2 ;  /* 0x0000200019047824 */ /* 0x000fe200078e0202 */
        /* <DEDUP_REMOVED lines=8> */
[----:B------:R-:W2:Y:S04]  /*c920*/  SHFL.IDX PT, R9, R23, 0x1, 0x181f ;  /* 0x00381f0017097f89 */ /* 0x000ea800000e0000 */
[----:B------:R-:W3:Y:S04]  /*c930*/  SHFL.IDX PT, R7, R24, 0x1, 0x181f ;  /* 0x00381f0018077f89 */ /* 0x000ee800000e0000 */
[----:B------:R-:W4:Y:S04]  /*c940*/  SHFL.IDX PT, R10, R23, 0x2, 0x181f ;  /* 0x00581f00170a7f89 */ /* 0x000f2800000e0000 */
[----:B------:R-:W5:Y:S01]  /*c950*/  SHFL.IDX PT, R8, R24, 0x2, 0x181f ;  /* 0x00581f0018087f89 */ /* 0x000f6200000e0000 */
[----:B-1----:R-:W-:-:S03]  /*c960*/  IADD3 R2, P2, R14, R5, RZ ;  /* 0x000000050e027210 */ /* 0x002fc60007f5e0ff */
[----:B------:R-:W-:Y:S02]  /*c970*/  SHFL.IDX PT, R14, R23, 0x6, 0x181f ;  /* 0x00d81f00170e7f89 */ /* 0x000fe400000e0000 */
[----:B0-----:R-:W-:-:S05]  /*c980*/  IMAD.X R3, RZ, RZ, R3, P2 ;  /* 0x000000ffff037224 */ /* 0x001fca00010e0603 */
[----:B------:R2:W-:Y:S01]  /*c990*/  LDGSTS.E.BYPASS.LTC128B.128 [R4+0x400], desc[UR50][R2.64], !P1 ;  /* 0x0040000002047fae */ /* 0x0005e2000c901d72 */
[C---:B------:R-:W-:Y:S02]  /*c9a0*/  ISETP.LT.OR P1, PT, R6.reuse, 0x11, P0 ;  /* 0x000000110600780c */ /* 0x040fe40000721670 */
[----:B--2---:R-:W-:Y:S02]  /*c9b0*/  IADD3 R2, P2, R9, R5, RZ ;  /* 0x0000000509027210 */ /* 0x004fe40007f5e0ff */
[----:B------:R-:W0:Y:S03]  /*c9c0*/  SHFL.IDX PT, R9, R23, 0x3, 0x181f ;  /* 0x00781f0017097f89 */ /* 0x000e2600000e0000 */
[----:B---3--:R-:W-:Y:S02]  /*c9d0*/  IMAD.X R3, RZ, RZ, R7, P2 ;  /* 0x000000ffff037224 */ /* 0x008fe400010e0607 */
[----:B------:R-:W1:Y:S04]  /*c9e0*/  SHFL.IDX PT, R7, R24, 0x3, 0x181f ;  /* 0x00781f0018077f89 */ /* 0x000e6800000e0000 */
[----:B------:R4:W-:Y:S01]  /*c9f0*/  LDGSTS.E.BYPASS.LTC128B.128 [R4+0xc00], desc[UR50][R2.64], !P1 ;  /* 0x00c0000002047fae */ /* 0x0009e2000c901d72 */
[----:B------:R-:W-:-:S02]  /*ca00*/  ISETP.LT.OR P1, PT, R6, 0x21, P0 ;  /* 0x000000210600780c */ /* 0x000fc40000721670 */
[----:B----4-:R-:W-:Y:S02]  /*ca10*/  IADD3 R2, P2, R10, R5, RZ ;  /* 0x000000050a027210 */ /* 0x010fe40007f5e0ff */
[----:B------:R-:W2:Y:S03]  /*ca20*/  SHFL.IDX PT, R10, R23, 0x4, 0x181f ;  /* 0x00981f00170a7f89 */ /* 0x000ea600000e0000 */
[----:B-----5:R-:W-:Y:S02]  /*ca30*/  IMAD.X R3, RZ, RZ, R8, P2 ;  /* 0x000000ffff037224 */ /* 0x020fe400010e0608 */
[----:B------:R-:W3:Y:S04]  /*ca40*/  SHFL.IDX PT, R8, R24, 0x4, 0x181f ;  /* 0x00981f0018087f89 */ /* 0x000ee800000e0000 */
[----:B------:R0:W-:Y:S01]  /*ca50*/  LDGSTS.E.BYPASS.LTC128B.128 [R4+0x1400], desc[UR50][R2.64], !P1 ;  /* 0x0140000002047fae */ /* 0x0001e2000c901d72 */
[----:B------:R-:W-:-:S02]  /*ca60*/  ISETP.LT.OR P1, PT, R6, 0x31, P0 ;  /* 0x000000310600780c */ /* 0x000fc40000721670 */
[----:B0-----:R-:W-:Y:S02]  /*ca70*/  IADD3 R2, P2, R9, R5, RZ ;  /* 0x0000000509027210 */ /* 0x001fe40007f5e0ff */
[----:B------:R-:W0:Y:S03]  /*ca80*/  SHFL.IDX PT, R9, R23, 0x5, 0x181f ;  /* 0x00b81f0017097f89 */ /* 0x000e2600000e0000 */
[----:B-1----:R-:W-:Y:S02]  /*ca90*/  IMAD.X R3, RZ, RZ, R7, P2 ;  /* 0x000000ffff037224 */ /* 0x002fe400010e0607 */
[----:B------:R-:W1:Y:S04]  /*caa0*/  SHFL.IDX PT, R7, R24, 0x5, 0x181f ;  /* 0x00b81f0018077f89 */ /* 0x000e6800000e0000 */
[----:B------:R2:W-:Y:S01]  /*cab0*/  LDGSTS.E.BYPASS.LTC128B.128 [R4+0x1c00], desc[UR50][R2.64], !P1 ;  /* 0x01c0000002047fae */ /* 0x0005e2000c901d72 */
[----:B------:R-:W-:-:S02]  /*cac0*/  ISETP.LT.OR P1, PT, R6, 0x41, P0 ;  /* 0x000000410600780c */ /* 0x000fc40000721670 */
[----:B--2---:R-:W-:-:S05]  /*cad0*/  IADD3 R2, P2, R10, R5, RZ ;  /* 0x000000050a027210 */ /* 0x004fca0007f5e0ff */
[----:B---3--:R-:W-:Y:S02]  /*cae0*/  IMAD.X R3, RZ, RZ, R8, P2 ;  /* 0x000000ffff037224 */ /* 0x008fe400010e0608 */
[----:B------:R-:W2:Y:S04]  /*caf0*/  SHFL.IDX PT, R8, R24, 0x6, 0x181f ;  /* 0x00d81f0018087f89 */ /* 0x000ea800000e0000 */
[----:B------:R0:W-:Y:S01]  /*cb00*/  LDGSTS.E.BYPASS.LTC128B.128 [R4+0x2400], desc[UR50][R2.64], !P1 ;  /* 0x0240000002047fae */ /* 0x0001e2000c901d72 */
[----:B------:R-:W-:-:S03]  /*cb10*/  ISETP.LT.OR P1, PT, R6, 0x51, P0 ;  /* 0x000000510600780c */ /* 0x000fc60000721670 */
[----:B------:R-:W3:Y:S01]  /*cb20*/  SHFL.IDX PT, R24, R24, 0x7, 0x181f ;  /* 0x00f81f0018187f89 */ /* 0x000ee200000e0000 */
[----:B0-----:R-:W-:-:S04]  /*cb30*/  IADD3 R2, P2, R9, R5, RZ ;  /* 0x0000000509027210 */ /* 0x001fc80007f5e0ff */
[----:B-1----:R-:W-:-:S05]  /*cb40*/  IADD3.X R3, RZ, R7, RZ, P2, !PT ;  /* 0x00000007ff037210 */ /* 0x002fca00017fe4ff */
[----:B------:R0:W-:Y:S01]  /*cb50*/  LDGSTS.E.BYPASS.LTC128B.128 [R4+0x2c00], desc[UR50][R2.64], !P1 ;  /* 0x02c0000002047fae */ /* 0x0001e2000c901d72 */
[----:B------:R-:W-:Y:S02]  /*cb60*/  ISETP.LT.OR P1, PT, R6, 0x61, P0 ;  /* 0x000000610600780c */ /* 0x000fe40000721670 */
[----:B0-----:R-:W-:Y:S02]  /*cb70*/  IADD3 R2, P2, R14, R5, RZ ;  /* 0x000000050e027210 */ /* 0x001fe40007f5e0ff */
[----:B------:R0:W1:Y:S03]  /*cb80*/  SHFL.IDX PT, R14, R23, 0x7, 0x181f ;  /* 0x00f81f00170e7f89 */ /* 0x00006600000e0000 */
[----:B--2---:R-:W-:-:S06]  /*cb90*/  IMAD.X R3, RZ, RZ, R8, P2 ;  /* 0x000000ffff037224 */ /* 0x004fcc00010e0608 */
[----:B---3--:R0:W-:Y:S02]  /*cba0*/  LDGSTS.E.BYPASS.LTC128B.128 [R4+0x3400], desc[UR50][R2.64], !P1 ;  /* 0x0340000002047fae */ /* 0x0081e4000c901d72 */
.L_x_13161:
[----:B------:R-:W-:Y:S02]  /*cbb0*/  ISETP.LT.OR P0, PT, R6, 0x71, P0 ;  /* 0x000000710600780c */ /* 0x000fe40000701670 */
[----:B01----:R-:W-:-:S05]  /*cbc0*/  IADD3 R2, P1, R14, R5, RZ ;  /* 0x000000050e027210 */ /* 0x003fca0007f3e0ff */
[----:B------:R-:W-:-:S06]  /*cbd0*/  IMAD.X R3, RZ, RZ, R24, P1 ;  /* 0x000000ffff037224 */ /* 0x000fcc00008e0618 */
[----:B------:R-:W-:Y:S01]  /*cbe0*/  @!PT LDS RZ, [RZ] ;  /* 0x00000000fffff984 */ /* 0x000fe20000000800 */
[----:B------:R-:W-:Y:S01]  /*cbf0*/  @!PT LDS RZ, [RZ] ;  /* 0x00000000fffff984 */ /* 0x000fe20000000800 */
[----:B------:R-:W-:Y:S01]  /*cc00*/  @!PT LDS RZ, [RZ] ;  /* 0x00000000fffff984 */ /* 0x000fe20000000800 */
[----:B------:R0:W-:Y:S01]  /*cc10*/  LDGSTS.E.BYPASS.LTC128B.128 [R4+0x3c00], desc[UR50][R2.64], !P0 ;  /* 0x03c0000002047fae */ /* 0x0001e2000c101d72 */
[----:B------:R-:W-:Y:S01]  /*cc20*/  PLOP3.LUT P0, PT, PT, PT, PT, 0x80, 0x0 ;  /* 0x000000000000781c */ /* 0x000fe20003f0f070 */
[----:B------:R-:W-:-:S12]  /*cc30*/  NOP ;  /* 0x0000000000007918 */ /* 0x000fd80000000000 */
.L_x_13027:
        /* <DEDUP_REMOVED lines=11> */
.L_x_13028:
[----:B------:R-:W-:Y:S01]  /*ccf0*/  VIADD R25, R25, 0x1 ;  /* 0x0000000119197836 */ /* 0x000fe20000000000 */
[----:B------:R0:W-:Y:S04]  /*cd00*/  SYNCS.ARRIVE.TRANS64.A1T0 RZ, [R0+URZ+0x16850], RZ ;  /* 0x016850ff00ff79a7 */ /* 0x0001e8000810003f */
[----:B------:R-:W-:-:S04]  /*cd10*/  ISETP.NE.AND P0, PT, R25, 0x2, PT ;  /* 0x000000021900780c */ /* 0x000fc80003f05270 */
[----:B0-----:R-:W-:Y:S02]  /*cd20*/  SEL R0, RZ, 0x1, P0 ;  /* 0x00000001ff007807 */ /* 0x001fe40000000000 */
[----:B------:R-:W-:Y:S02]  /*cd30*/  SEL R25, R25, RZ, P0 ;  /* 0x000000ff19197207 */ /* 0x000fe40000000000 */
[----:B------:R-:W-:-:S07]  /*cd40*/  LOP3.LUT R27, R27, R0, RZ, 0x3c, !PT ;  /* 0x000000001b1b7212 */ /* 0x000fce00078e3cff */
.L_x_12987:
[----:B------:R-:W-:Y:S05]  /*cd50*/  BSYNC B7 ;  /* 0x0000000000077941 */ /* 0x000fea0003800000 */
.L_x_12985:
[----:B------:R-:W2:Y:S02]  /*cd60*/  LDL R0, [R1+0x8] ;  /* 0x0000080001007983 */ /* 0x000ea40000100800 */
        /* <DEDUP_REMOVED lines=11> */
.L_x_13029:
        /* <DEDUP_REMOVED lines=36> */
.L_x_13171:
[----:B------:R-:W-:Y:S02]  /*d060*/  ULDC UR4, c[0x0][0xc38] ;  /* 0x00030e0000047ab9 */ /* 0x000fe40000000800 */
[----:B------:R-:W-:-:S04]  /*d070*/  IMAD.U32 R7, RZ, RZ, UR4 ;  /* 0x00000004ff077e24 */ /* 0x000fc8000f8e00ff */
[----:B-1----:R-:W-:-:S05]  /*d080*/  IMAD R14, R14, R7, RZ ;  /* 0x000000070e0e7224 */ /* 0x002fca00078e02ff */
[----:B------:R-:W-:-:S04]  /*d090*/  IADD3 R9, R4, R14, RZ ;  /* 0x0000000e04097210 */ /* 0x000fc80007ffe0ff */
[----:B------:R-:W-:-:S13]  /*d0a0*/  ISETP.GT.AND P6, PT, R9, R0, PT ;  /* 0x000000000900720c */ /* 0x000fda0003fc4270 */
[----:B------:R-:W-:Y:S05]  /*d0b0*/  @P6 BRA `(.L_x_13032) ;  /* 0x00000000009c6947 */ /* 0x000fea0003800000 */
.L_x_13037:
[----:B0-----:R-:W0:Y:S01]  /*d0c0*/  LDC R2, c[0x0][0xc3c] ;  /* 0x00030f00ff027b82 */ /* 0x001e220000000800 */
[----:B------:R-:W-:-:S05]  /*d0d0*/  VIADD R19, R19, 0x1f ;  /* 0x0000001f13137836 */ /* 0x000fca0000000000 */
[----:B0-----:R-:W-:-:S13]  /*d0e0*/  ISETP.GE.AND P6, PT, R19, R2, PT ;  /* 0x000000021300720c */ /* 0x001fda0003fc6270 */
[----:B------:R-:W-:Y:S05]  /*d0f0*/  @P6 BRA `(.L_x_13033) ;  /* 0x0000000400446947 */ /* 0x000fea0003800000 */
[----:B------:R-:W0:Y:S01]  /*d100*/  S2R R3, SR_TID.X ;  /* 0x0000000000037919 */ /* 0x000e220000002100 */
[----:B------:R-:W-:Y:S01]  /*d110*/  BSSY B0, `(.L_x_13034) ;  /* 0x0000009000007945 */ /* 0x000fe20003800000 */
[----:B------:R-:W-:Y:S01]  /*d120*/  IMAD.MOV.U32 R5, RZ, RZ, RZ ;  /* 0x000000ffff057224 */ /* 0x000fe200078e00ff */
[----:B0-----:R-:W-:-:S05]  /*d130*/  LOP3.LUT R3, R3, 0x1f, RZ, 0xc0, !PT ;  /* 0x0000001f03037812 */ /* 0x001fca00078ec0ff */
[----:B------:R-:W-:-:S05]  /*d140*/  IMAD.IADD R7, R19, 0x1, R3 ;  /* 0x0000000113077824 */ /* 0x000fca00078e0203 */
[----:B------:R-:W-:-:S13]  /*d150*/  ISETP.GE.OR P6, PT, R7, R2, !P0 ;  /* 0x000000020700720c */ /* 0x000fda00047c6670 */
[----:B------:R-:W-:Y:S05]  /*d160*/  @P6 BRA `(.L_x_13035) ;  /* 0x00000000000c6947 */ /* 0x000fea0003800000 */
[----:B------:R-:W0:Y:S02]  /*d170*/  LDC.64 R2, c[0x0][0xc80] ;  /* 0x00032000ff027b82 */ /* 0x000e240000000a00 */
[----:B0-----:R-:W-:-:S05]  /*d180*/  IMAD.WIDE R2, R7, 0x4, R2 ;  /* 0x0000000407027825 */ /* 0x001fca00078e0202 */
[----:B------:R0:W5:Y:S02]  /*d190*/  LDG.E R5, desc[UR50][R2.64] ;  /* 0x0000003202057981 */ /* 0x000164000c1e1900 */
.L_x_13035:
[----:B------:R-:W-:Y:S05]  /*d1a0*/  BSYNC B0 ;  /* 0x0000000000007941 */ /* 0x000fea0003800000 */
.L_x_13034:
[----:B------:R-:W-:-:S03]  /*d1b0*/  UMOV UR4, 0xffffffff ;  /* 0xffffffff00047882 */ /* 0x000fc60000000000 */
[----:B------:R-:W-:Y:S05]  /*d1c0*/  BRA.DIV UR4, `(.L_x_13036) ;  /* 0x0000004604d07947 */ /* 0x000fea000b800000 */
[----:B-----5:R-:W1:Y:S02]  /*d1d0*/  SHFL.UP PT, R14, R5, 0x1, RZ ;  /* 0x04200000050e7989 */ /* 0x020e6400000e00ff */
        /* <DEDUP_REMOVED lines=15> */
.L_x_13179:
[----:B------:R-:W-:Y:S02]  /*d2d0*/  ULDC UR4, c[0x0][0xc38] ;  /* 0x00030e0000047ab9 */ /* 0x000fe40000000800 */
[----:B------:R-:W-:-:S04]  /*d2e0*/  IMAD.U32 R7, RZ, RZ, UR4 ;  /* 0x00000004ff077e24 */ /* 0x000fc8000f8e00ff */
[----:B-1----:R-:W-:-:S05]  /*d2f0*/  IMAD R14, R14, R7, RZ ;  /* 0x000000070e0e7224 */ /* 0x002fca00078e02ff */
[----:B------:R-:W-:-:S04]  /*d300*/  IADD3 R9, R14, R9, RZ ;  /* 0x000000090e097210 */ /* 0x000fc80007ffe0ff */
[----:B------:R-:W-:-:S13]  /*d310*/  ISETP.GT.AND P6, PT, R9, R0, PT ;  /* 0x000000000900720c */ /* 0x000fda0003fc4270 */
[----:B------:R-:W-:Y:S05]  /*d320*/  @!P6 BRA `(.L_x_13037) ;  /* 0xfffffffc0064e947 */ /* 0x000fea000383ffff */
.L_x_13032:
        /* <DEDUP_REMOVED lines=8> */
.L_x_13183:
[----:B------:R-:W-:Y:S01]  /*d3b0*/  ISETP.NE.AND P0, PT, R3, RZ, PT ;  /* 0x000000ff0300720c */ /* 0x000fe20003f05270 */
[----:B------:R-:W-:-:S12]  /*d3c0*/  IMAD.MOV.U32 R14, RZ, RZ, RZ ;  /* 0x000000ffff0e7224 */ /* 0x000fd800078e00ff */
[----:B------:R-:W-:Y:S05]  /*d3d0*/  @!P0 BRA `(.L_x_13039) ;  /* 0x0000000000108947 */ /* 0x000fea0003800000 */
[----:B------:R-:W-:Y:S01]  /*d3e0*/  UMOV UR4, 0xffffffff ;  /* 0xffffffff00047882 */ /* 0x000fe20000000000 */
[----:B------:R-:W-:Y:S02]  /*d3f0*/  VIADD R12, R4, 0xffffffff ;  /* 0xffffffff040c7836 */ /* 0x000fe40000000000 */
[----:B------:R-:W-:Y:S05]  /*d400*/  BRA.DIV UR4, `(.L_x_13040) ;  /* 0x0000004a04447947 */ /* 0x000fea000b800000 */
[----:B------:R3:W4:Y:S02]  /*d410*/  SHFL.IDX PT, R14, R2, R12, 0x1f ;  /* 0x00001f0c020e7589 */ /* 0x00072400000e0000 */
.L_x_13039:
[----:B--2---:R-:W-:Y:S01]  /*d420*/  IABS R6, R5 ;  /* 0x0000000500067213 */ /* 0x004fe20000000000 */
[----:B----4-:R-:W-:Y:S02]  /*d430*/  IMAD R16, R14, R7, R16 ;  /* 0x000000070e107224 */ /* 0x010fe400078e0210 */
[----:B------:R-:W-:Y:S01]  /*d440*/  IMAD.IADD R19, R4, 0x1, R19 ;  /* 0x0000000104137824 */ /* 0x000fe200078e0213 */
[----:B------:R-:W2:Y:S01]  /*d450*/  I2F.RP R8, R6 ;  /* 0x0000000600087306 */ /* 0x000ea20000209400 */
[----:B------:R-:W-:-:S07]  /*d460*/  IMAD.IADD R0, R0, 0x1, -R16 ;  /* 0x0000000100007824 */ /* 0x000fce00078e0a10 */
[----:B--2---:R-:W0:Y:S02]  /*d470*/  MUFU.RCP R8, R8 ;  /* 0x0000000800087308 */ /* 0x004e240000001000 */
[----:B0--3--:R-:W-:-:S06]  /*d480*/  VIADD R2, R8, 0xffffffe ;  /* 0x0ffffffe08027836 */ /* 0x009fcc0000000000 */
[----:B------:R0:W2:Y:S02]  /*d490*/  F2I.FTZ.U32.TRUNC.NTZ R3, R2 ;  /* 0x0000000200037305 */ /* 0x0000a4000021f000 */
[----:B0-----:R-:W-:Y:S01]  /*d4a0*/  IMAD.MOV.U32 R2, RZ, RZ, RZ ;  /* 0x000000ffff027224 */ /* 0x001fe200078e00ff */
[----:B--2---:R-:W-:-:S05]  /*d4b0*/  IADD3 R7, RZ, -R3, RZ ;  /* 0x80000003ff077210 */ /* 0x004fca0007ffe0ff */
[----:B------:R-:W-:-:S04]  /*d4c0*/  IMAD R7, R7, R6, RZ ;  /* 0x0000000607077224 */ /* 0x000fc800078e02ff */
[----:B------:R-:W-:Y:S01]  /*d4d0*/  IMAD.HI.U32 R3, R3, R7, R2 ;  /* 0x0000000703037227 */ /* 0x000fe200078e0002 */
        /* <DEDUP_REMOVED lines=19> */
.L_x_13033:
[----:B------:R-:W-:Y:S01]  /*d610*/  UMOV UR4, URZ ;  /* 0x0000003f00047c82 */ /* 0x000fe20008000000 */
[----:B------:R-:W-:Y:S01]  /*d620*/  UMOV UR5, URZ ;  /* 0x0000003f00057c82 */ /* 0x000fe20008000000 */
[----:B------:R-:W-:Y:S01]  /*d630*/  ULDC UR6, c[0x0][0xc3c] ;  /* 0x00030f0000067ab9 */ /* 0x000fe20000000800 */
[----:B------:R-:W-:Y:S02]  /*d640*/  IMAD.MOV.U32 R16, RZ, RZ, R0 ;  /* 0x000000ffff107224 */ /* 0x000fe400078e0000 */
[----:B------:R-:W-:Y:S02]  /*d650*/  IMAD.U32 R17, RZ, RZ, UR4 ;  /* 0x00000004ff117e24 */ /* 0x000fe4000f8e00ff */
[----:B------:R-:W-:Y:S02]  /*d660*/  IMAD.U32 R18, RZ, RZ, UR5 ;  /* 0x00000005ff127e24 */ /* 0x000fe4000f8e00ff */
[----:B------:R-:W-:-:S07]  /*d670*/  IMAD.U32 R19, RZ, RZ, UR6 ;  /* 0x00000006ff137e24 */ /* 0x000fce000f8e00ff */
.L_x_13041:
        /* <DEDUP_REMOVED lines=10> */
.L_x_13030:
[----:B------:R-:W-:Y:S02]  /*d720*/  ULDC UR4, c[0x0][0xc3c] ;  /* 0x00030f0000047ab9 */ /* 0x000fe40000000800 */
[----:B---3--:R-:W-:-:S13]  /*d730*/  ISETP.GE.AND P0, PT, R19, UR4, PT ;  /* 0x0000000413007c0c */ /* 0x008fda000bf06270 */
[----:B------:R-:W-:Y:S05]  /*d740*/  @!P0 BRA `(.L_x_13042) ;  /* 0xffffffb400d08947 */ /* 0x000fea000383ffff */
[----:B------:R-:W-:Y:S05]  /*d750*/  BSYNC B8 ;  /* 0x0000000000087941 */ /* 0x000fea0003800000 */
.L_x_12981:
        /* <DEDUP_REMOVED lines=12> */
.L_x_13186:
[----:B------:R-:W-:Y:S05]  /*d820*/  BSYNC B0 ;  /* 0x0000000000007941 */ /* 0x000fea0003800000 */
.L_x_13043:
[----:B------:R-:W-:-:S03]  /*d830*/  UMOV UR4, 0xffffffff ;  /* 0xffffffff00047882 */ /* 0x000fc60000000000 */
[----:B------:R-:W-:Y:S05]  /*d840*/  BRA.DIV UR4, `(.L_x_13045) ;  /* 0x00000046046c7947 */ /* 0x000fea000b800000 */
[----:B0-----:R-:W0:Y:S02]  /*d850*/  S2R R0, SR_TID.X ;  /* 0x0000000000007919 */ /* 0x001e240000002100 */
[----:B0-----:R-:W-:-:S04]  /*d860*/  SHF.R.U32.HI R0, RZ, 0x5, R0 ;  /* 0x00000005ff007819 */ /* 0x001fc80000011600 */
[----:B------:R-:W-:-:S05]  /*d870*/  LOP3.LUT R0, R0, 0x3, RZ, 0xc0, !PT ;  /* 0x0000000300007812 */ /* 0x000fca00078ec0ff */
[----:B------:R0:W3:Y:S02]  /*d880*/  SHFL.IDX PT, R14, R0, RZ, 0x1f ;  /* 0x00001fff000e7589 */ /* 0x0000e400000e0000 */
.L_x_13189:
[----:B---3--:R-:W-:Y:S01]  /*d890*/  ISETP.NE.AND P0, PT, R14, RZ, PT ;  /* 0x000000ff0e00720c */ /* 0x008fe20003f05270 */
[----:B------:R-:W-:-:S12]  /*d8a0*/  BSSY B0, `(.L_x_13046) ;  /* 0x0000024000007945 */ /* 0x000fd80003800000 */
[----:B------:R-:W-:Y:S05]  /*d8b0*/  @P0 BRA `(.L_x_13047) ;  /* 0x0000000000880947 */ /* 0x000fea0003800000 */
[----:B------:R-:W-:-:S03]  /*d8c0*/  UMOV UR4, 0xffffffff ;  /* 0xffffffff00047882 */ /* 0x000fc60000000000 */
[----:B------:R-:W-:Y:S05]  /*d8d0*/  BRA.DIV UR4, `(.L_x_13048) ;  /* 0x00000046047c7947 */ /* 0x000fea000b800000 */
[----:B------:R-:W-:-:S13]  /*d8e0*/  ELECT P6, URZ, PT ;  /* 0x00000000003f782f */ /* 0x000fda00038c0000 */
.L_x_13192:
[----:B------:R-:W-:Y:S05]  /*d8f0*/  @!P6 BRA `(.L_x_13047) ;  /* 0x000000000078e947 */ /* 0x000fea0003800000 */
[----:B------:R-:W-:-:S06]  /*d900*/  ULOP3.LUT UR4, UR37, 0x2, URZ, 0xfc, !UPT ;  /* 0x0000000225047892 */ /* 0x000fcc000f8efc3f */
[----:B0-----:R-:W-:-:S05]  /*d910*/  IMAD.U32 R0, RZ, RZ, UR4 ;  /* 0x00000004ff007e24 */ /* 0x001fca000f8e00ff */
[----:B------:R-:W-:-:S13]  /*d920*/  ISETP.NE.AND P0, PT, R0, 0x3, PT ;  /* 0x000000030000780c */ /* 0x000fda0003f05270 */
[----:B------:R-:W-:Y:S05]  /*d930*/  @!P0 BRA `(.L_x_13049) ;  /* 0x0000000000048947 */ /* 0x000fea0003800000 */
[----:B------:R-:W-:Y:S01]  /*d940*/  BPT.TRAP 0x1 ;  /* 0x000000040000795c */ /* 0x000fe20000300000 */
.L_x_13049:
[----:B------:R-:W-:Y:S01]  /*d950*/  IMAD R3, R25, 0x8, R5 ;  /* 0x0000000819037824 */ /* 0x000fe200078e0205 */
[----:B------:R-:W-:Y:S01]  /*d960*/  SHF.L.U32 R2, R27, 0x1f, RZ ;  /* 0x0000001f1b027819 */ /* 0x000fe200000006ff */
[----:B------:R-:W-:-:S03]  /*d970*/  VIADD R25, R25, 0x1 ;  /* 0x0000000119197836 */ /* 0x000fc60000000000 */
[----:B------:R-:W0:Y:S02]  /*d980*/  SYNCS.PHASECHK.TRANS64.TRYWAIT P1, [R3+URZ+0x16840], R2 ;  /* 0x01684002030075a7 */ /* 0x000e24000802017f */
[----:B------:R-:W-:-:S04]  /*d990*/  ISETP.NE.AND P2, PT, R25, 0x2, PT ;  /* 0x000000021900780c */ /* 0x000fc80003f45270 */
[----:B------:R-:W-:Y:S01]  /*d9a0*/  SEL R0, RZ, 0x1, P2 ;  /* 0x00000001ff007807 */ /* 0x000fe20001000000 */
[----:B0-----:R-:W-:Y:S08]  /*d9b0*/  @!P1 BRA `(.L_x_13050) ;  /* 0x0000004400649947 */ /* 0x001ff00003800000 */
.L_x_13193:
[----:B------:R-:W-:Y:S02]  /*d9c0*/  SEL R25, R25, RZ, P2 ;  /* 0x000000ff19197207 */ /* 0x000fe40001000000 */
[----:B------:R-:W-:Y:S01]  /*d9d0*/  LOP3.LUT R0, R27, R0, RZ, 0x3c, !PT ;  /* 0x000000001b007212 */ /* 0x000fe200078e3cff */
[----:B------:R-:W-:Y:S06]  /*d9e0*/  @!P0 BRA `(.L_x_13051) ;  /* 0x0000000000048947 */ /* 0x000fec0003800000 */
[----:B------:R-:W-:Y:S01]  /*d9f0*/  BPT.TRAP 0x1 ;  /* 0x000000040000795c */ /* 0x000fe20000300000 */
.L_x_13051:
[----:B------:R-:W-:Y:S02]  /*da00*/  LEA R25, R25, R5, 0x3 ;  /* 0x0000000519197211 */ /* 0x000fe400078e18ff */
[----:B------:R-:W-:-:S04]  /*da10*/  SHF.L.U32 R0, R0, 0x1f, RZ ;  /* 0x0000001f00007819 */ /* 0x000fc800000006ff */
[----:B------:R-:W3:Y:S02]  /*da20*/  SYNCS.PHASECHK.TRANS64.TRYWAIT P1, [R25+URZ+0x16840], R0 ;  /* 0x01684000190075a7 */ /* 0x000ee4000802017f */
[----:B---3--:R-:W-:Y:S05]  /*da30*/  @!P1 BRA `(.L_x_13052) ;  /* 0x0000004400589947 */ /* 0x008fea0003800000 */
.L_x_13194:
[----:B------:R-:W-:Y:S05]  /*da40*/  @!P0 BRA `(.L_x_13053) ;  /* 0x0000000000048947 */ /* 0x000fea0003800000 */
[----:B------:R-:W-:Y:S01]  /*da50*/  BPT.TRAP 0x1 ;  /* 0x000000040000795c */ /* 0x000fe20000300000 */
.L_x_13053:
[----:B------:R-:W4:Y:S02]  /*da60*/  SYNCS.PHASECHK.TRANS64.TRYWAIT P1, [R3+URZ+0x16860], R2 ;  /* 0x01686002030075a7 */ /* 0x000f24000802017f */
[----:B----4-:R-:W-:Y:S05]  /*da70*/  @!P1 BRA `(.L_x_13054) ;  /* 0x00000044005c9947 */ /* 0x010fea0003800000 */
.L_x_13195:
[----:B------:R-:W-:Y:S05]  /*da80*/  @!P0 BRA `(.L_x_13055) ;  /* 0x0000000000048947 */ /* 0x000fea0003800000 */
[----:B------:R-:W-:Y:S01]  /*da90*/  BPT.TRAP 0x1 ;  /* 0x000000040000795c */ /* 0x000fe20000300000 */
.L_x_13055:
[----:B------:R0:W0:Y:S02]  /*daa0*/  SYNCS.PHASECHK.TRANS64.TRYWAIT P0, [R25+URZ+0x16860], R0 ;  /* 0x01686000190075a7 */ /* 0x000024000800017f */
[----:B0-----:R-:W-:Y:S05]  /*dab0*/  @!P0 NANOSLEEP.SYNCS 0x989680 ;  /* 0x009896800000895d */ /* 0x001fea0003900000 */
[----:B------:R-:W0:Y:S02]  /*dac0*/  @!P0 SYNCS.PHASECHK.TRANS64 P0, [R25+URZ+0x16860], R0 ;  /* 0x01686000190085a7 */ /* 0x000e24000800007f */
[----:B0-----:R-:W-:Y:S05]  /*dad0*/  @!P0 BRA `(.L_x_13055) ;  /* 0xfffffffc00f08947 */ /* 0x001fea000383ffff */
.L_x_13047:
[----:B------:R-:W-:Y:S05]  /*dae0*/  BSYNC B0 ;  /* 0x0000000000007941 */ /* 0x000fea0003800000 */
.L_x_13046:
[----:B------:R-:W-:Y:S05]  /*daf0*/  EXIT ;  /* 0x000000000000794d */ /* 0x000fea0003800000 */
.L_x_12941:
[----:B0-----:R-:W-:-:S04]  /*db00*/  IMAD.U32 R3, RZ, RZ, UR49 ;  /* 0x00000031ff037e24 */ /* 0x001fc8000f8e00ff */
[----:B------:R0:W1:Y:S03]  /*db10*/  SYNCS.PHASECHK.TRANS64.TRYWAIT P1, [R3+URZ+0x16800], R0 ;  /* 0x01680000030075a7 */ /* 0x000066000802017f */
[----:B-1----:R-:W-:Y:S05]  /*db20*/  @!P1 NANOSLEEP.SYNCS 0x989680 ;  /* 0x009896800000995d */ /* 0x002fea0003900000 */
[----:B------:R-:W1:Y:S02]  /*db30*/  @!P1 SYNCS.PHASECHK.TRANS64 P1, [R3+URZ+0x16800], R0 ;  /* 0x01680000030095a7 */ /* 0x000e64000802007f */
[----:B-1----:R-:W-:Y:S05]  /*db40*/  @!P1 BRA `(.L_x_12941) ;  /* 0xfffffffc00ec9947 */ /* 0x002fea000383ffff */
[----:B------:R-:W-:Y:S05]  /*db50*/  BRA `(.L_x_13056) ;  /* 0xffffff3800507947 */ /* 0x000fea000383ffff */
.L_x_12945:
[----:B-1----:R1:W2:Y:S02]  /*db60*/  SYNCS.PHASECHK.TRANS64.TRYWAIT P1, [R0+URZ+0x16830], R3 ;  /* 0x01683003000075a7 */ /* 0x0022a4000802017f */
[----:B--2---:R-:W-:Y:S05]  /*db70*/  @!P1 NANOSLEEP.SYNCS 0x989680 ;  /* 0x009896800000995d */ /* 0x004fea0003900000 */
[----:B------:R-:W2:Y:S02]  /*db80*/  @!P1 SYNCS.PHASECHK.TRANS64 P1, [R0+URZ+0x16830], R3 ;  /* 0x01683003000095a7 */ /* 0x000ea4000802007f */
[----:B--2---:R-:W-:Y:S05]  /*db90*/  @!P1 BRA `(.L_x_12945) ;  /* 0xfffffffc00f09947 */ /* 0x004fea000383ffff */
[----:B------:R-:W-:Y:S05]  /*dba0*/  BRA `(.L_x_12944) ;  /* 0xffffff3800707947 */ /* 0x000fea000383ffff */
.L_x_12951:
[----:B-1----:R-:W-:-:S04]  /*dbb0*/  IMAD.U32 R7, RZ, RZ, UR6 ;  /* 0x00000006ff077e24 */ /* 0x002fc8000f8e00ff */
[----:B------:R1:W2:Y:S03]  /*dbc0*/  SYNCS.PHASECHK.TRANS64.TRYWAIT P1, [R7+URZ+0x16830], R6 ;  /* 0x01683006070075a7 */ /* 0x0002a6000802017f */
[----:B--2---:R-:W-:Y:S05]  /*dbd0*/  @!P1 NANOSLEEP.SYNCS 0x989680 ;  /* 0x009896800000995d */ /* 0x004fea0003900000 */
[----:B------:R-:W2:Y:S02]  /*dbe0*/  @!P1 SYNCS.PHASECHK.TRANS64 P1, [R7+URZ+0x16830], R6 ;  /* 0x01683006070095a7 */ /* 0x000ea4000802007f */
[----:B--2---:R-:W-:Y:S05]  /*dbf0*/  @!P1 BRA `(.L_x_12951) ;  /* 0xfffffffc00ec9947 */ /* 0x004fea000383ffff */
[----:B------:R-:W-:Y:S05]  /*dc00*/  BRA `(.L_x_12948) ;  /* 0xffffff6000747947 */ /* 0x000fea000383ffff */
.L_x_12955:
[----:B-1----:R-:W-:-:S04]  /*dc10*/  IMAD.U32 R7, RZ, RZ, UR6 ;  /* 0x00000006ff077e24 */ /* 0x002fc8000f8e00ff */
[----:B------:R1:W2:Y:S03]  /*dc20*/  SYNCS.PHASECHK.TRANS64.TRYWAIT P1, [R7+URZ+0x16850], R6 ;  /* 0x01685006070075a7 */ /* 0x0002a6000802017f */
[----:B--2---:R-:W-:Y:S05]  /*dc30*/  @!P1 NANOSLEEP.SYNCS 0x989680 ;  /* 0x009896800000995d */ /* 0x004fea0003900000 */
[----:B------:R-:W2:Y:S02]  /*dc40*/  @!P1 SYNCS.PHASECHK.TRANS64 P1, [R7+URZ+0x16850], R6 ;  /* 0x01685006070095a7 */ /* 0x000ea4000802007f */
[----:B--2---:R-:W-:Y:S05]  /*dc50*/  @!P1 BRA `(.L_x_12955) ;  /* 0xfffffffc00ec9947 */ /* 0x004fea000383ffff */
[----:B------:R-:W-:Y:S05]  /*dc60*/  BRA `(.L_x_12952) ;  /* 0xffffff6000fc7947 */ /* 0x000fea000383ffff */
.L_x_12962:
[----:B-1----:R-:W-:-:S04]  /*dc70*/  IMAD.U32 R7, RZ, RZ, UR5 ;  /* 0x00000005ff077e24 */ /* 0x002fc8000f8e00ff */
[----:B------:R1:W2:Y:S03]  /*dc80*/  SYNCS.PHASECHK.TRANS64.TRYWAIT P1, [R7+URZ+0x16850], R0 ;  /* 0x01685000070075a7 */ /* 0x0002a6000802017f */
[----:B--2---:R-:W-:Y:S05]  /*dc90*/  @!P1 NANOSLEEP.SYNCS 0x989680 ;  /* 0x009896800000995d */ /* 0x004fea0003900000 */
[----:B------:R-:W2:Y:S02]  /*dca0*/  @!P1 SYNCS.PHASECHK.TRANS64 P1, [R7+URZ+0x16850], R0 ;  /* 0x01685000070095a7 */ /* 0x000ea4000802007f */
[----:B--2---:R-:W-:Y:S05]  /*dcb0*/  @!P1 BRA `(.L_x_12962) ;  /* 0xfffffffc00ec9947 */ /* 0x004fea000383ffff */
[----:B------:R-:W-:Y:S05]  /*dcc0*/  BRA `(.L_x_12961) ;  /* 0xffffff8400847947 */ /* 0x000fea000383ffff */
.L_x_12993:
[----:B0-----:R-:W0:Y:S01]  /*dcd0*/  S2R R20, SR_TID.X ;  /* 0x0000000000147919 */ /* 0x001e220000002100 */
        /* <DEDUP_REMOVED lines=10> */
.L_x_13058:
[----:B------:R-:W-:Y:S05]  /*dd80*/  BSYNC B0 ;  /* 0x0000000000007941 */ /* 0x000fea0003800000 */
.L_x_13057:
[----:B------:R-:W-:Y:S05]  /*dd90*/  BRA `(.L_x_13059) ;  /* 0xffffffbc007c7947 */ /* 0x000fea000383ffff */
.L_x_12996:
[----:B0-----:R0:W2:Y:S02]  /*dda0*/  SYNCS.PHASECHK.TRANS64.TRYWAIT P0, [R3+URZ+0x16840], R4 ;  /* 0x01684004030075a7 */ /* 0x0010a4000800017f */
[----:B--2---:R-:W-:Y:S05]  /*ddb0*/  @!P0 NANOSLEEP.SYNCS 0x989680 ;  /* 0x009896800000895d */ /* 0x004fea0003900000 */
[----:B------:R-:W2:Y:S02]  /*ddc0*/  @!P0 SYNCS.PHASECHK.TRANS64 P0, [R3+URZ+0x16840], R4 ;  /* 0x01684004030085a7 */ /* 0x000ea4000800007f */
[----:B--2---:R-:W-:Y:S05]  /*ddd0*/  @!P0 BRA `(.L_x_12996) ;  /* 0xfffffffc00f08947 */ /* 0x004fea000383ffff */
[----:B------:R-:W-:Y:S05]  /*dde0*/  BRA `(.L_x_13060) ;  /* 0xffffffbc00dc7947 */ /* 0x000fea000383ffff */
.L_x_12997:
        /* <DEDUP_REMOVED lines=8> */
.L_x_13062:
[----:B------:R-:W-:Y:S05]  /*de70*/  BSYNC B0 ;  /* 0x0000000000007941 */ /* 0x000fea0003800000 */
.L_x_13061:
        /* <DEDUP_REMOVED lines=9> */
.L_x_13063:
[----:B------:R-:W-:Y:S02]  /*df10*/  IMAD.MOV.U32 R13, RZ, RZ, R2 ;  /* 0x000000ffff0d7224 */ /* 0x000fe400078e0002 */
[----:B------:R-:W-:Y:S02]  /*df20*/  IMAD.MOV.U32 R12, RZ, RZ, 0x1 ;  /* 0x00000001ff0c7424 */ /* 0x000fe400078e00ff */
[----:B------:R-:W-:-:S07]  /*df30*/  IMAD.MOV.U32 R7, RZ, RZ, R14 ;  /* 0x000000ffff077224 */ /* 0x000fce00078e000e */
[----:B------:R-:W-:Y:S05]  /*df40*/  WARPSYNC.COLLECTIVE R15, `(.L_x_13064) ;  /* 0x000000000f087348 */ /* 0x000fea0003c00000 */
[----:B------:R0:W1:Y:S02]  /*df50*/  SHFL.IDX P6, R14, R13, R12, R11 ;  /* 0x0000000c0d0e7389 */ /* 0x00006400000c000b */
[----:B01----:R-:W-:Y:S01]  /*df60*/  ENDCOLLECTIVE ;  /* 0x000000000000791b */ /* 0x003fe20003800000 */
.L_x_13064:
        /* <DEDUP_REMOVED lines=10> */
[----:B------:R0:W-:Y:S02]  /*e010*/  @P0 LDGSTS.E.BYPASS.LTC128B.128 [R8+0xe400], desc[UR50][R6.64], !P2 ;  /* 0x0e40000006080fae */ /* 0x0001e4000d101d72 */
[----:B0-----:R-:W-:-:S07]  /*e020*/  IMAD.MOV.U32 R6, RZ, RZ, R14 ;  /* 0x000000ffff067224 */ /* 0x001fce00078e000e */
[----:B------:R-:W-:Y:S05]  /*e030*/  WARPSYNC.COLLECTIVE R15, `(.L_x_13065) ;  /* 0x000000000f087348 */ /* 0x000fea0003c00000 */
[----:B------:R0:W1:Y:S02]  /*e040*/  SHFL.IDX P6, R14, R13, R12, R11 ;  /* 0x0000000c0d0e7389 */ /* 0x00006400000c000b */
[----:B01----:R-:W-:Y:S01]  /*e050*/  ENDCOLLECTIVE ;  /* 0x000000000000791b */ /* 0x003fe20003800000 */
.L_x_13065:
[----:B------:R-:W-:Y:S02]  /*e060*/  @P1 IMAD R8, R5, 0x2, R22 ;  /* 0x0000000205081824 */ /* 0x000fe400078e0216 */
[----:B------:R-:W-:Y:S01]  /*e070*/  IMAD.MOV.U32 R13, RZ, RZ, R2 ;  /* 0x000000ffff0d7224 */ /* 0x000fe200078e0002 */
[----:B------:R-:W-:Y:S02]  /*e080*/  MOV R12, 0x2 ;  /* 0x00000002000c7802 */ /* 0x000fe40000000f00 */
[----:B------:R-:W-:-:S07]  /*e090*/  MOV R7, R14 ;  /* 0x0000000e00077202 */ /* 0x000fce0000000f00 */
[----:B------:R-:W-:Y:S05]  /*e0a0*/  WARPSYNC.COLLECTIVE R15, `(.L_x_13066) ;  /* 0x000000000f087348 */ /* 0x000fea0003c00000 */
[----:B------:R0:W1:Y:S02]  /*e0b0*/  SHFL.IDX P6, R14, R13, R12, R11 ;  /* 0x0000000c0d0e7389 */ /* 0x00006400000c000b */
[----:B01----:R-:W-:Y:S01]  /*e0c0*/  ENDCOLLECTIVE ;  /* 0x000000000000791b */ /* 0x003fe20003800000 */
.L_x_13066:
        /* <DEDUP_REMOVED lines=15> */
.L_x_13067:
[----:B------:R-:W-:Y:S02]  /*e1c0*/  @P1 IMAD R8, R5, 0x2, R22 ;  /* 0x0000000205081824 */ /* 0x000fe400078e0216 */
[----:B------:R-:W-:Y:S02]  /*e1d0*/  IMAD.MOV.U32 R13, RZ, RZ, R2 ;  /* 0x000000ffff0d7224 */ /* 0x000fe400078e0002 */
[----:B------:R-:W-:Y:S02]  /*e1e0*/  IMAD.MOV.U32 R12, RZ, RZ, 0x3 ;  /* 0x00000003ff0c7424 */ /* 0x000fe400078e00ff */
[----:B------:R-:W-:-:S07]  /*e1f0*/  IMAD.MOV.U32 R7, RZ, RZ, R14 ;  /* 0x000000ffff077224 */ /* 0x000fce00078e000e */
[----:B------:R-:W-:Y:S05]  /*e200*/  WARPSYNC.COLLECTIVE R15, `(.L_x_13068) ;  /* 0x000000000f087348 */ /* 0x000fea0003c00000 */
[----:B------:R0:W1:Y:S02]  /*e210*/  SHFL.IDX P6, R14, R13, R12, R11 ;  /* 0x0000000c0d0e7389 */ /* 0x00006400000c000b */
[----:B01----:R-:W-:Y:S01]  /*e220*/  ENDCOLLECTIVE ;  /* 0x000000000000791b */ /* 0x003fe20003800000 */
.L_x_13068:
        /* <DEDUP_REMOVED lines=10> */
[----:B------:R-:W-:Y:S02]  /*e2d0*/  ISETP.GE.AND P1, PT, R4, 0x31, PT ;  /* 0x000000310400780c */ /* 0x000fe40003f26270 */
[----:B0-----:R-:W-:-:S11]  /*e2e0*/  MOV R6, R14 ;  /* 0x0000000e00067202 */ /* 0x001fd60000000f00 */
[----:B------:R-:W-:Y:S05]  /*e2f0*/  WARPSYNC.COLLECTIVE R15, `(.L_x_13069) ;  /* 0x000000000f087348 */ /* 0x000fea0003c00000 */
[----:B------:R0:W1:Y:S02]  /*e300*/  SHFL.IDX P6, R14, R13, R12, R11 ;  /* 0x0000000c0d0e7389 */ /* 0x00006400000c000b */
[----:B01----:R-:W-:Y:S01]  /*e310*/  ENDCOLLECTIVE ;  /* 0x000000000000791b */ /* 0x003fe20003800000 */
.L_x_13069:
[----:B------:R-:W-:Y:S01]  /*e320*/  @P1 LEA R8, R5, R22, 0x1 ;  /* 0x0000001605081211 */ /* 0x000fe200078e08ff */
[----:B------:R-:W-:Y:S02]  /*e330*/  IMAD.MOV.U32 R13, RZ, RZ, R2 ;  /* 0x000000ffff0d7224 */ /* 0x000fe400078e0002 */
[----:B------:R-:W-:Y:S02]  /*e340*/  IMAD.MOV.U32 R12, RZ, RZ, 0x4 ;  /* 0x00000004ff0c7424 */ /* 0x000fe400078e00ff */
[----:B------:R-:W-:-:S07]  /*e350*/  IMAD.MOV.U32 R7, RZ, RZ, R14 ;  /* 0x000000ffff077224 */ /* 0x000fce00078e000e */
[----:B------:R-:W-:Y:S05]  /*e360*/  WARPSYNC.COLLECTIVE R15, `(.L_x_13070) ;  /* 0x000000000f087348 */ /* 0x000fea0003c00000 */
[----:B------:R0:W1:Y:S02]  /*e370*/  SHFL.IDX P6, R14, R13, R12, R11 ;  /* 0x0000000c0d0e7389 */ /* 0x00006400000c000b */
[----:B01----:R-:W-:Y:S01]  /*e380*/  ENDCOLLECTIVE ;  /* 0x000000000000791b */ /* 0x003fe20003800000 */
.L_x_13070:
        /* <DEDUP_REMOVED lines=15> */
.L_x_13071:
[----:B------:R-:W-:Y:S01]  /*e480*/  @P1 IMAD R8, R5, 0x2, R22 ;  /* 0x0000000205081824 */ /* 0x000fe200078e0216 */
[----:B------:R-:W-:Y:S01]  /*e490*/  MOV R13, R2 ;  /* 0x00000002000d7202 */ /* 0x000fe20000000f00 */
[----:B------:R-:W-:Y:S02]  /*e4a0*/  IMAD.MOV.U32 R12, RZ, RZ, 0x5 ;  /* 0x00000005ff0c7424 */ /* 0x000fe400078e00ff */
[----:B------:R-:W-:-:S07]  /*e4b0*/  IMAD.MOV.U32 R7, RZ, RZ, R14 ;  /* 0x000000ffff077224 */ /* 0x000fce00078e000e */
[----:B------:R-:W-:Y:S05]  /*e4c0*/  WARPSYNC.COLLECTIVE R15, `(.L_x_13072) ;  /* 0x000000000f087348 */ /* 0x000fea0003c00000 */
[----:B------:R0:W1:Y:S02]  /*e4d0*/  SHFL.IDX P6, R14, R13, R12, R11 ;  /* 0x0000000c0d0e7389 */ /* 0x00006400000c000b */
[----:B01----:R-:W-:Y:S01]  /*e4e0*/  ENDCOLLECTIVE ;  /* 0x000000000000791b */ /* 0x003fe20003800000 */
.L_x_13072:
        /* <DEDUP_REMOVED lines=15> */
.L_x_13073:
[----:B------:R-:W-:Y:S02]  /*e5e0*/  @P1 IMAD R8, R5, 0x2, R22 ;  /* 0x0000000205081824 */ /* 0x000fe400078e0216 */
[----:B------:R-:W-:Y:S01]  /*e5f0*/  IMAD.MOV.U32 R13, RZ, RZ, R2 ;  /* 0x000000ffff0d7224 */ /* 0x000fe200078e0002 */
[----:B------:R-:W-:Y:S02]  /*e600*/  MOV R12, 0x6 ;  /* 0x00000006000c7802 */ /* 0x000fe40000000f00 */
[----:B------:R-:W-:-:S07]  /*e610*/  MOV R7, R14 ;  /* 0x0000000e00077202 */ /* 0x000fce0000000f00 */
[----:B------:R-:W-:Y:S05]  /*e620*/  WARPSYNC.COLLECTIVE R15, `(.L_x_13074) ;  /* 0x000000000f087348 */ /* 0x000fea0003c00000 */
[----:B------:R0:W1:Y:S02]  /*e630*/  SHFL.IDX P6, R14, R13, R12, R11 ;  /* 0x0000000c0d0e7389 */ /* 0x00006400000c000b */
[----:B01----:R-:W-:Y:S01]  /*e640*/  ENDCOLLECTIVE ;  /* 0x000000000000791b */ /* 0x003fe20003800000 */
.L_x_13074:
        /* <DEDUP_REMOVED lines=15> */
.L_x_13075:
[----:B------:R-:W-:Y:S02]  /*e740*/  @P1 IMAD R8, R5, 0x2, R22 ;  /* 0x0000000205081824 */ /* 0x000fe400078e0216 */
[----:B------:R-:W-:Y:S02]  /*e750*/  IMAD.MOV.U32 R13, RZ, RZ, R2 ;  /* 0x000000ffff0d7224 */ /* 0x000fe400078e0002 */
[----:B------:R-:W-:Y:S02]  /*e760*/  IMAD.MOV.U32 R12, RZ, RZ, 0x7 ;  /* 0x00000007ff0c7424 */ /* 0x000fe400078e00ff */
[----:B------:R-:W-:-:S07]  /*e770*/  IMAD.MOV.U32 R7, RZ, RZ, R14 ;  /* 0x000000ffff077224 */ /* 0x000fce00078e000e */
[----:B------:R-:W-:Y:S05]  /*e780*/  WARPSYNC.COLLECTIVE R15, `(.L_x_13076) ;  /* 0x000000000f087348 */ /* 0x000fea0003c00000 */
[----:B------:R0:W1:Y:S02]  /*e790*/  SHFL.IDX P6, R14, R13, R12, R11 ;  /* 0x0000000c0d0e7389 */ /* 0x00006400000c000b */
[----:B01----:R-:W-:Y:S01]  /*e7a0*/  ENDCOLLECTIVE ;  /* 0x000000000000791b */ /* 0x003fe20003800000 */
.L_x_13076:
        /* <DEDUP_REMOVED lines=14> */
.L_x_13077:
[----:B------:R-:W-:Y:S01]  /*e890*/  IMAD.MOV.U32 R0, RZ, RZ, R14 ;  /* 0x000000ffff007224 */ /* 0x000fe200078e000e */
[----:B------:R-:W-:Y:S06]  /*e8a0*/  BRA `(.L_x_13078) ;  /* 0xffffffb800f07947 */ /* 0x000fec000383ffff */
.L_x_13002:
[----:B------:R-:W-:Y:S01]  /*e8b0*/  IMAD.MOV.U32 R13, RZ, RZ, R4 ;  /* 0x000000ffff0d7224 */ /* 0x000fe200078e0004 */
[----:B------:R-:W-:Y:S01]  /*e8c0*/  MOV R12, RZ ;  /* 0x000000ff000c7202 */ /* 0x000fe20000000f00 */
[----:B------:R-:W-:Y:S02]  /*e8d0*/  IMAD.MOV.U32 R11, RZ, RZ, 0x181f ;  /* 0x0000181fff0b7424 */ /* 0x000fe400078e00ff */
[----:B------:R-:W-:Y:S02]  /*e8e0*/  IMAD.MOV.U32 R15, RZ, RZ, -0x1 ;  /* 0xffffffffff0f7424 */ /* 0x000fe400078e00ff */
[----:B-----5:R-:W-:Y:S02]  /*e8f0*/  IMAD R3, R21, R9, RZ ;  /* 0x0000000915037224 */ /* 0x020fe400078e02ff */
[----:B------:R-:W-:-:S07]  /*e900*/  IMAD R17, R17, 0xc0, R20 ;  /* 0x000000c011117824 */ /* 0x000fce00078e0214 */
[----:B------:R-:W-:Y:S05]  /*e910*/  WARPSYNC.COLLECTIVE R15, `(.L_x_13079) ;  /* 0x000000000f087348 */ /* 0x000fea0003c00000 */
[----:B------:R0:W1:Y:S02]  /*e920*/  SHFL.IDX P6, R14, R13, R12, R11 ;  /* 0x0000000c0d0e7389 */ /* 0x00006400000c000b */
[----:B01----:R-:W-:Y:S01]  /*e930*/  ENDCOLLECTIVE ;  /* 0x000000000000791b */ /* 0x003fe20003800000 */
.L_x_13079:
[C---:B------:R-:W-:Y:S01]  /*e940*/  VIADD R8, R17.reuse, 0x10 ;  /* 0x0000001011087836 */ /* 0x040fe20000000000 */
[----:B------:R-:W-:Y:S02]  /*e950*/  ISETP.GE.AND P2, PT, R17, R3, PT ;  /* 0x000000031100720c */ /* 0x000fe40003f46270 */
[----:B------:R-:W-:Y:S01]  /*e960*/  MOV R13, R0 ;  /* 0x00000000000d7202 */ /* 0x000fe20000000f00 */
[----:B------:R-:W-:-:S10]  /*e970*/  IMAD.MOV.U32 R6, RZ, RZ, R14 ;  /* 0x000000ffff067224 */ /* 0x000fd400078e000e */
[----:B------:R-:W-:Y:S05]  /*e980*/  WARPSYNC.COLLECTIVE R15, `(.L_x_13080) ;  /* 0x000000000f087348 */ /* 0x000fea0003c00000 */
[----:B------:R0:W1:Y:S02]  /*e990*/  SHFL.IDX P6, R14, R13, R12, R11 ;  /* 0x0000000c0d0e7389 */ /* 0x00006400000c000b */
[----:B01----:R-:W-:Y:S01]  /*e9a0*/  ENDCOLLECTIVE ;  /* 0x000000000000791b */ /* 0x003fe20003800000 */
.L_x_13080:
[----:B------:R-:W-:Y:S01]  /*e9b0*/  MOV R13, R4 ;  /* 0x00000004000d7202 */ /* 0x000fe20000000f00 */
[----:B------:R-:W-:Y:S02]  /*e9c0*/  IMAD.MOV.U32 R12, RZ, RZ, 0x1 ;  /* 0x00000001ff0c7424 */ /* 0x000fe400078e00ff */
[----:B------:R-:W-:-:S07]  /*e9d0*/  IMAD.MOV.U32 R7, RZ, RZ, R14 ;  /* 0x000000ffff077224 */ /* 0x000fce00078e000e */
[----:B------:R-:W-:Y:S05]  /*e9e0*/  WARPSYNC.COLLECTIVE R15, `(.L_x_13081) ;  /* 0x000000000f087348 */ /* 0x000fea0003c00000 */
[----:B------:R0:W1:Y:S02]  /*e9f0*/  SHFL.IDX P6, R14, R13, R12, R11 ;  /* 0x0000000c0d0e7389 */ /* 0x00006400000c000b */
[----:B01----:R-:W-:Y:S01]  /*ea00*/  ENDCOLLECTIVE ;  /* 0x000000000000791b */ /* 0x003fe20003800000 */
.L_x_13081:
[----:B------:R-:W-:-:S05]  /*ea10*/  @!P2 LEA R7, P1, R28, R7, 0x1 ;  /* 0x000000071c07a211 */ /* 0x000fca00078208ff */
[----:B------:R-:W-:Y:S01]  /*ea20*/  @!P2 IMAD.X R6, RZ, RZ, R6, P1 ;  /* 0x000000ffff06a224 */ /* 0x000fe200008e0606 */
[----:B------:R-:W-:-:S04]  /*ea30*/  ISETP.GE.AND P1, PT, R8, R3, PT ;  /* 0x000000030800720c */ /* 0x000fc80003f26270 */
        /* <DEDUP_REMOVED lines=12> */
.L_x_13082:
[----:B------:R-:W-:Y:S01]  /*eb00*/  IMAD.MOV.U32 R13, RZ, RZ, R4 ;  /* 0x000000ffff0d7224 */ /* 0x000fe200078e0004 */
[----:B------:R-:W-:Y:S02]  /*eb10*/  MOV R12, 0x2 ;  /* 0x00000002000c7802 */ /* 0x000fe40000000f00 */
[----:B------:R-:W-:-:S07]  /*eb20*/  MOV R7, R14 ;  /* 0x0000000e00077202 */ /* 0x000fce0000000f00 */
[----:B------:R-:W-:Y:S05]  /*eb30*/  WARPSYNC.COLLECTIVE R15, `(.L_x_13083) ;  /* 0x000000000f087348 */ /* 0x000fea0003c00000 */
[----:B------:R0:W1:Y:S02]  /*eb40*/  SHFL.IDX P6, R14, R13, R12, R11 ;  /* 0x0000000c0d0e7389 */ /* 0x00006400000c000b */
[----:B01----:R-:W-:Y:S01]  /*eb50*/  ENDCOLLECTIVE ;  /* 0x000000000000791b */ /* 0x003fe20003800000 */
.L_x_13083:
        /* <DEDUP_REMOVED lines=10> */
[----:B0-----:R-:W-:-:S05]  /*ec00*/  VIADD R6, R17, 0x20 ;  /* 0x0000002011067836 */ /* 0x001fca0000000000 */
[----:B------:R-:W-:Y:S01]  /*ec10*/  ISETP.GE.AND P1, PT, R6, R3, PT ;  /* 0x000000030600720c */ /* 0x000fe20003f26270 */
[----:B------:R-:W-:-:S12]  /*ec20*/  IMAD.MOV.U32 R6, RZ, RZ, R14 ;  /* 0x000000ffff067224 */ /* 0x000fd800078e000e */
[----:B------:R-:W-:Y:S05]  /*ec30*/  WARPSYNC.COLLECTIVE R15, `(.L_x_13084) ;  /* 0x000000000f087348 */ /* 0x000fea0003c00000 */
[----:B------:R0:W1:Y:S02]  /*ec40*/  SHFL.IDX P6, R14, R13, R12, R11 ;  /* 0x0000000c0d0e7389 */ /* 0x00006400000c000b */
[----:B01----:R-:W-:Y:S01]  /*ec50*/  ENDCOLLECTIVE ;  /* 0x000000000000791b */ /* 0x003fe20003800000 */
.L_x_13084:
[----:B------:R-:W-:Y:S02]  /*ec60*/  IMAD.MOV.U32 R13, RZ, RZ, R4 ;  /* 0x000000ffff0d7224 */ /* 0x000fe400078e0004 */
[----:B------:R-:W-:Y:S02]  /*ec70*/  IMAD.MOV.U32 R12, RZ, RZ, 0x3 ;  /* 0x00000003ff0c7424 */ /* 0x000fe400078e00ff */
[----:B------:R-:W-:-:S07]  /*ec80*/  IMAD.MOV.U32 R7, RZ, RZ, R14 ;  /* 0x000000ffff077224 */ /* 0x000fce00078e000e */
[----:B------:R-:W-:Y:S05]  /*ec90*/  WARPSYNC.COLLECTIVE R15, `(.L_x_13085) ;  /* 0x000000000f087348 */ /* 0x000fea0003c00000 */
[----:B------:R0:W1:Y:S02]  /*eca0*/  SHFL.IDX P6, R14, R13, R12, R11 ;  /* 0x0000000c0d0e7389 */ /* 0x00006400000c000b */
[----:B01----:R-:W-:Y:S01]  /*ecb0*/  ENDCOLLECTIVE ;  /* 0x000000000000791b */ /* 0x003fe20003800000 */
.L_x_13085:
        /* <DEDUP_REMOVED lines=11> */
[----:B------:R-:W-:Y:S02]  /*ed70*/  ISETP.GE.AND P1, PT, R6, R3, PT ;  /* 0x000000030600720c */ /* 0x000fe40003f26270 */
[----:B------:R-:W-:-:S11]  /*ed80*/  MOV R6, R14 ;  /* 0x0000000e00067202 */ /* 0x000fd60000000f00 */
[----:B------:R-:W-:Y:S05]  /*ed90*/  WARPSYNC.COLLECTIVE R15, `(.L_x_13086) ;  /* 0x000000000f087348 */ /* 0x000fea0003c00000 */
[----:B------:R0:W1:Y:S02]  /*eda0*/  SHFL.IDX P6, R14, R13, R12, R11 ;  /* 0x0000000c0d0e7389 */ /* 0x00006400000c000b */
[----:B01----:R-:W-:Y:S01]  /*edb0*/  ENDCOLLECTIVE ;  /* 0x000000000000791b */ /* 0x003fe20003800000 */
.L_x_13086:
[----:B------:R-:W-:Y:S02]  /*edc0*/  IMAD.MOV.U32 R13, RZ, RZ, R4 ;  /* 0x000000ffff0d7224 */ /* 0x000fe400078e0004 */
[----:B------:R-:W-:Y:S02]  /*edd0*/  IMAD.MOV.U32 R12, RZ, RZ, 0x4 ;  /* 0x00000004ff0c7424 */ /* 0x000fe400078e00ff */
[----:B------:R-:W-:-:S07]  /*ede0*/  IMAD.MOV.U32 R7, RZ, RZ, R14 ;  /* 0x000000ffff077224 */ /* 0x000fce00078e000e */
[----:B------:R-:W-:Y:S05]  /*edf0*/  WARPSYNC.COLLECTIVE R15, `(.L_x_13087) ;  /* 0x000000000f087348 */ /* 0x000fea0003c00000 */
[----:B------:R0:W1:Y:S02]  /*ee00*/  SHFL.IDX P6, R14, R13, R12, R11 ;  /* 0x0000000c0d0e7389 */ /* 0x00006400000c000b */
[----:B01----:R-:W-:Y:S01]  /*ee10*/  ENDCOLLECTIVE ;  /* 0x000000000000791b */ /* 0x003fe20003800000 */
.L_x_13087:
        /* <DEDUP_REMOVED lines=9> */
[----:B------:R0:W-:Y:S02]  /*eeb0*/  @!P1 LDGSTS.E.BYPASS.LTC128B.128 [R10+0x9c00], desc[UR50][R6.64], !P0 ;  /* 0x09c00000060a9fae */ /* 0x0001e4000c101d72 */
[----:B0-----:R-:W-:-:S04]  /*eec0*/  IADD3 R6, R17, 0x40, RZ ;  /* 0x0000004011067810 */ /* 0x001fc80007ffe0ff */
[----:B------:R-:W-:Y:S01]  /*eed0*/  ISETP.GE.AND P1, PT, R6, R3, PT ;  /* 0x000000030600720c */ /* 0x000fe20003f26270 */
[----:B------:R-:W-:-:S12]  /*eee0*/  IMAD.MOV.U32 R6, RZ, RZ, R14 ;  /* 0x000000ffff067224 */ /* 0x000fd800078e000e */
[----:B------:R-:W-:Y:S05]  /*eef0*/  WARPSYNC.COLLECTIVE R15, `(.L_x_13088) ;  /* 0x000000000f087348 */ /* 0x000fea0003c00000 */
[----:B------:R0:W1:Y:S02]  /*ef00*/  SHFL.IDX P6, R14, R13, R12, R11 ;  /* 0x0000000c0d0e7389 */ /* 0x00006400000c000b */
[----:B01----:R-:W-:Y:S01]  /*ef10*/  ENDCOLLECTIVE ;  /* 0x000000000000791b */ /* 0x003fe20003800000 */
.L_x_13088:
[----:B------:R-:W-:Y:S01]  /*ef20*/  MOV R13, R4 ;  /* 0x00000004000d7202 */ /* 0x000fe20000000f00 */
[----:B------:R-:W-:Y:S02]  /*ef30*/  IMAD.MOV.U32 R12, RZ, RZ, 0x5 ;  /* 0x00000005ff0c7424 */ /* 0x000fe400078e00ff */
[----:B------:R-:W-:-:S07]  /*ef40*/  IMAD.MOV.U32 R7, RZ, RZ, R14 ;  /* 0x000000ffff077224 */ /* 0x000fce00078e000e */
[----:B------:R-:W-:Y:S05]  /*ef50*/  WARPSYNC.COLLECTIVE R15, `(.L_x_13089) ;  /* 0x000000000f087348 */ /* 0x000fea0003c00000 */
[----:B------:R0:W1:Y:S02]  /*ef60*/  SHFL.IDX P6, R14, R13, R12, R11 ;  /* 0x0000000c0d0e7389 */ /* 0x00006400000c000b */
[----:B01----:R-:W-:Y:S01]  /*ef70*/  ENDCOLLECTIVE ;  /* 0x000000000000791b */ /* 0x003fe20003800000 */
.L_x_13089:
        /* <DEDUP_REMOVED lines=16> */
.L_x_13090:
[----:B------:R-:W-:Y:S01]  /*f080*/  IMAD.MOV.U32 R13, RZ, RZ, R4 ;  /* 0x000000ffff0d7224 */ /* 0x000fe200078e0004 */
[----:B------:R-:W-:Y:S02]  /*f090*/  MOV R12, 0x6 ;  /* 0x00000006000c7802 */ /* 0x000fe40000000f00 */
[----:B------:R-:W-:-:S07]  /*f0a0*/  MOV R7, R14 ;  /* 0x0000000e00077202 */ /* 0x000fce0000000f00 */
[----:B------:R-:W-:Y:S05]  /*f0b0*/  WARPSYNC.COLLECTIVE R15, `(.L_x_13091) ;  /* 0x000000000f087348 */ /* 0x000fea0003c00000 */
[----:B------:R0:W1:Y:S02]  /*f0c0*/  SHFL.IDX P6, R14, R13, R12, R11 ;  /* 0x0000000c0d0e7389 */ /* 0x00006400000c000b */
[----:B01----:R-:W-:Y:S01]  /*f0d0*/  ENDCOLLECTIVE ;  /* 0x000000000000791b */ /* 0x003fe20003800000 */
.L_x_13091:
        /* <DEDUP_REMOVED lines=16> */
.L_x_13092:
[----:B------:R-:W-:Y:S02]  /*f1e0*/  IMAD.MOV.U32 R13, RZ, RZ, R4 ;  /* 0x000000ffff0d7224 */ /* 0x000fe400078e0004 */
[----:B------:R-:W-:Y:S02]  /*f1f0*/  IMAD.MOV.U32 R12, RZ, RZ, 0x7 ;  /* 0x00000007ff0c7424 */ /* 0x000fe400078e00ff */
[----:B------:R-:W-:-:S07]  /*f200*/  IMAD.MOV.U32 R7, RZ, RZ, R14 ;  /* 0x000000ffff077224 */ /* 0x000fce00078e000e */
[----:B------:R-:W-:Y:S05]  /*f210*/  WARPSYNC.COLLECTIVE R15, `(.L_x_13093) ;  /* 0x000000000f087348 */ /* 0x000fea0003c00000 */
[----:B------:R0:W1:Y:S02]  /*f220*/  SHFL.IDX P6, R14, R13, R12, R11 ;  /* 0x0000000c0d0e7389 */ /* 0x00006400000c000b */
[----:B01----:R-:W-:Y:S01]  /*f230*/  ENDCOLLECTIVE ;  /* 0x000000000000791b */ /* 0x003fe20003800000 */
.L_x_13093:
        /* <DEDUP_REMOVED lines=11> */
[----:B------:R0:W-:Y:S01]  /*f2f0*/  @!P1 LDGSTS.E.BYPASS.LTC128B.128 [R10+0xb400], desc[UR50][R6.64], !P0 ;  /* 0x0b400000060a9fae */ /* 0x0001e2000c101d72 */
[----:B------:R-:W-:Y:S02]  /*f300*/  ISETP.GE.AND P1, PT, R0, R3, PT ;  /* 0x000000030000720c */ /* 0x000fe40003f26270 */
[----:B------:R-:W-:-:S11]  /*f310*/  IADD3 R0, R17, 0x80, RZ ;  /* 0x0000008011007810 */ /* 0x000fd60007ffe0ff */
[----:B0-----:R-:W-:Y:S05]  /*f320*/  WARPSYNC.COLLECTIVE R15, `(.L_x_13094) ;  /* 0x000000000f087348 */ /* 0x001fea0003c00000 */
[----:B------:R1:W2:Y:S02]  /*f330*/  SHFL.IDX P6, R14, R13, R12, R11 ;  /* 0x0000000c0d0e7389 */ /* 0x0002a400000c000b */
[----:B012---:R-:W-:Y:S01]  /*f340*/  ENDCOLLECTIVE ;  /* 0x000000000000791b */ /* 0x007fe20003800000 */
.L_x_13094:
[----:B------:R-:W-:Y:S02]  /*f350*/  IMAD.MOV.U32 R13, RZ, RZ, R2 ;  /* 0x000000ffff0d7224 */ /* 0x000fe400078e0002 */
[----:B------:R-:W-:Y:S02]  /*f360*/  IMAD.MOV.U32 R12, RZ, RZ, RZ ;  /* 0x000000ffff0c7224 */ /* 0x000fe400078e00ff */
[----:B------:R-:W-:-:S07]  /*f370*/  IMAD.MOV.U32 R6, RZ, RZ, R14 ;  /* 0x000000ffff067224 */ /* 0x000fce00078e000e */
[----:B------:R-:W-:Y:S05]  /*f380*/  WARPSYNC.COLLECTIVE R15, `(.L_x_13095) ;  /* 0x000000000f087348 */ /* 0x000fea0003c00000 */
[----:B------:R0:W1:Y:S02]  /*f390*/  SHFL.IDX P6, R14, R13, R12, R11 ;  /* 0x0000000c0d0e7389 */ /* 0x00006400000c000b */
[----:B01----:R-:W-:Y:S01]  /*f3a0*/  ENDCOLLECTIVE ;  /* 0x000000000000791b */ /* 0x003fe20003800000 */
.L_x_13095:
[----:B------:R-:W-:-:S05]  /*f3b0*/  @!P1 LEA R6, P3, R28, R6, 0x1 ;  /* 0x000000061c069211 */ /* 0x000fca00078608ff */
[----:B------:R-:W-:-:S05]  /*f3c0*/  @!P1 IMAD.X R7, RZ, RZ, R4, P3 ;  /* 0x000000ffff079224 */ /* 0x000fca00018e0604 */
[----:B------:R-:W-:Y:S01]  /*f3d0*/  @!PT LDS RZ, [RZ] ;  /* 0x00000000fffff984 */ /* 0x000fe20000000800 */
[----:B------:R-:W-:Y:S01]  /*f3e0*/  @!PT LDS RZ, [RZ] ;  /* 0x00000000fffff984 */ /* 0x000fe20000000800 */
[----:B------:R-:W-:Y:S01]  /*f3f0*/  @!PT LDS RZ, [RZ] ;  /* 0x00000000fffff984 */ /* 0x000fe20000000800 */
[----:B------:R0:W-:Y:S01]  /*f400*/  @!P1 LDGSTS.E.BYPASS.LTC128B.128 [R10+0xbc00], desc[UR50][R6.64], !P0 ;  /* 0x0bc00000060a9fae */ /* 0x0001e2000c101d72 */
[----:B------:R-:W-:Y:S02]  /*f410*/  MOV R13, R5 ;  /* 0x00000005000d7202 */ /* 0x000fe40000000f00 */
[----:B------:R-:W-:Y:S01]  /*f420*/  ISETP.GE.AND P1, PT, R0, R3, PT ;  /* 0x000000030000720c */ /* 0x000fe20003f26270 */
[----:B------:R-:W-:-:S12]  /*f430*/  IMAD.MOV.U32 R0, RZ, RZ, R14 ;  /* 0x000000ffff007224 */ /* 0x000fd800078e000e */
[----:B0-----:R-:W-:Y:S05]  /*f440*/  WARPSYNC.COLLECTIVE R15, `(.L_x_13096) ;  /* 0x000000000f087348 */ /* 0x001fea0003c00000 */
[----:B------:R1:W2:Y:S02]  /*f450*/  SHFL.IDX P6, R14, R13, R12, R11 ;  /* 0x0000000c0d0e7389 */ /* 0x0002a400000c000b */
[----:B012---:R-:W-:Y:S01]  /*f460*/  ENDCOLLECTIVE ;  /* 0x000000000000791b */ /* 0x007fe20003800000 */
.L_x_13096:
[----:B------:R-:W-:Y:S02]  /*f470*/  IMAD.MOV.U32 R13, RZ, RZ, R2 ;  /* 0x000000ffff0d7224 */ /* 0x000fe400078e0002 */
[----:B------:R-:W-:Y:S02]  /*f480*/  IMAD.MOV.U32 R12, RZ, RZ, 0x1 ;  /* 0x00000001ff0c7424 */ /* 0x000fe400078e00ff */
[----:B------:R-:W-:-:S07]  /*f490*/  IMAD.MOV.U32 R4, RZ, RZ, R14 ;  /* 0x000000ffff047224 */ /* 0x000fce00078e000e */
[----:B------:R-:W-:Y:S05]  /*f4a0*/  WARPSYNC.COLLECTIVE R15, `(.L_x_13097) ;  /* 0x000000000f087348 */ /* 0x000fea0003c00000 */
[----:B------:R0:W1:Y:S02]  /*f4b0*/  SHFL.IDX P6, R14, R13, R12, R11 ;  /* 0x0000000c0d0e7389 */ /* 0x00006400000c000b */
[----:B01----:R-:W-:Y:S01]  /*f4c0*/  ENDCOLLECTIVE ;  /* 0x000000000000791b */ /* 0x003fe20003800000 */
.L_x_13097:
[----:B------:R-:W-:-:S05]  /*f4d0*/  @!P1 LEA R4, P3, R28, R4, 0x1 ;  /* 0x000000041c049211 */ /* 0x000fca00078608ff */
[----:B------:R-:W-:Y:S02]  /*f4e0*/  @!P1 IMAD.X R0, RZ, RZ, R0, P3 ;  /* 0x000000ffff009224 */ /* 0x000fe400018e0600 */
[----:B------:R-:W-:Y:S02]  /*f4f0*/  @!P1 IMAD.MOV.U32 R6, RZ, RZ, R4 ;  /* 0x000000ffff069224 */ /* 0x000fe400078e0004 */
[C---:B------:R-:W-:Y:S01]  /*f500*/  VIADD R4, R17.reuse, 0xa0 ;  /* 0x000000a011047836 */ /* 0x040fe20000000000 */
[----:B------:R-:W-:Y:S01]  /*f510*/  @!P1 MOV R7, R0 ;  /* 0x0000000000079202 */ /* 0x000fe20000000f00 */
[----:B------:R-:W-:Y:S02]  /*f520*/  VIADD R0, R17, 0x90 ;  /* 0x0000009011007836 */ /* 0x000fe40000000000 */
[----:B------:R-:W-:Y:S02]  /*f530*/  IMAD.MOV.U32 R13, RZ, RZ, R5 ;  /* 0x000000ffff0d7224 */ /* 0x000fe400078e0005 */
[----:B------:R-:W-:Y:S01]  /*f540*/  @!PT LDS RZ, [RZ] ;  /* 0x00000000fffff984 */ /* 0x000fe20000000800 */
[----:B------:R-:W-:Y:S01]  /*f550*/  @!PT LDS RZ, [RZ] ;  /* 0x00000000fffff984 */ /* 0x000fe20000000800 */
[----:B------:R-:W-:Y:S01]  /*f560*/  @!PT LDS RZ, [RZ] ;  /* 0x00000000fffff984 */ /* 0x000fe20000000800 */
[----:B------:R0:W-:Y:S01]  /*f570*/  @!P1 LDGSTS.E.BYPASS.LTC128B.128 [R10+0xc400], desc[UR50][R6.64], !P0 ;  /* 0x0c400000060a9fae */ /* 0x0001e2000c101d72 */
[----:B------:R-:W-:-:S02]  /*f580*/  ISETP.GE.AND P1, PT, R0, R3, PT ;  /* 0x000000030000720c */ /* 0x000fc40003f26270 */
[----:B------:R-:W-:-:S11]  /*f590*/  MOV R0, R14 ;  /* 0x0000000e00007202 */ /* 0x000fd60000000f00 */
[----:B0-----:R-:W-:Y:S05]  /*f5a0*/  WARPSYNC.COLLECTIVE R15, `(.L_x_13098) ;  /* 0x000000000f087348 */ /* 0x001fea0003c00000 */
[----:B------:R1:W2:Y:S02]  /*f5b0*/  SHFL.IDX P6, R14, R13, R12, R11 ;  /* 0x0000000c0d0e7389 */ /* 0x0002a400000c000b */
[----:B012---:R-:W-:Y:S01]  /*f5c0*/  ENDCOLLECTIVE ;  /* 0x000000000000791b */ /* 0x007fe20003800000 */
.L_x_13098:
[----:B------:R-:W-:Y:S02]  /*f5d0*/  IMAD.MOV.U32 R13, RZ, RZ, R2 ;  /* 0x000000ffff0d7224 */ /* 0x000fe400078e0002 */
[----:B------:R-:W-:Y:S02]  /*f5e0*/  IMAD.MOV.U32 R12, RZ, RZ, 0x2 ;  /* 0x00000002ff0c7424 */ /* 0x000fe400078e00ff */
[----:B------:R-:W-:-:S07]  /*f5f0*/  IMAD.MOV.U32 R6, RZ, RZ, R14 ;  /* 0x000000ffff067224 */ /* 0x000fce00078e000e */
[----:B------:R-:W-:Y:S05]  /*f600*/  WARPSYNC.COLLECTIVE R15, `(.L_x_13099) ;  /* 0x000000000f087348 */ /* 0x000fea0003c00000 */
[----:B------:R0:W1:Y:S02]  /*f610*/  SHFL.IDX P6, R14, R13, R12, R11 ;  /* 0x0000000c0d0e7389 */ /* 0x00006400000c000b */
[----:B01----:R-:W-:Y:S01]  /*f620*/  ENDCOLLECTIVE ;  /* 0x000000000000791b */ /* 0x003fe20003800000 */
.L_x_13099:
[----:B------:R-:W-:-:S05]  /*f630*/  @!P1 LEA R6, P2, R28, R6, 0x1 ;  /* 0x000000061c069211 */ /* 0x000fca00078408ff */
[----:B------:R-:W-:Y:S01]  /*f640*/  @!P1 IMAD.X R0, RZ, RZ, R0, P2 ;  /* 0x000000ffff009224 */ /* 0x000fe200010e0600 */
[----:B------:R-:W-:-:S04]  /*f650*/  ISETP.GE.AND P2, PT, R4, R3, PT ;  /* 0x000000030400720c */ /* 0x000fc80003f46270 */
[----:B------:R-:W-:Y:S02]  /*f660*/  @!P1 MOV R7, R0 ;  /* 0x0000000000079202 */ /* 0x000fe40000000f00 */
[----:B------:R-:W-:-:S03]  /*f670*/  MOV R13, R5 ;  /* 0x00000005000d7202 */ /* 0x000fc60000000f00 */
[----:B------:R-:W-:Y:S01]  /*f680*/  @!PT LDS RZ, [RZ] ;  /* 0x00000000fffff984 */ /* 0x000fe20000000800 */
[----:B------:R-:W-:Y:S01]  /*f690*/  @!PT LDS RZ, [RZ] ;  /* 0x00000000fffff984 */ /* 0x000fe20000000800 */
[----:B------:R-:W-:Y:S01]  /*f6a0*/  @!PT LDS RZ, [RZ] ;  /* 0x00000000fffff984 */ /* 0x000fe20000000800 */
[----:B------:R0:W-:Y:S01]  /*f6b0*/  @!P1 LDGSTS.E.BYPASS.LTC128B.128 [R10+0xcc00], desc[UR50][R6.64], !P0 ;  /* 0x0cc00000060a9fae */ /* 0x0001e2000c101d72 */
[----:B------:R-:W-:-:S07]  /*f6c0*/  IMAD.MOV.U32 R0, RZ, RZ, R14 ;  /* 0x000000ffff007224 */ /* 0x000fce00078e000e */
[----:B0-----:R-:W-:Y:S05]  /*f6d0*/  WARPSYNC.COLLECTIVE R15, `(.L_x_13100) ;  /* 0x000000000f087348 */ /* 0x001fea0003c00000 */
[----:B------:R1:W2:Y:S02]  /*f6e0*/  SHFL.IDX P6, R14, R13, R12, R11 ;  /* 0x0000000c0d0e7389 */ /* 0x0002a400000c000b */
[----:B012---:R-:W-:Y:S01]  /*f6f0*/  ENDCOLLECTIVE ;  /* 0x000000000000791b */ /* 0x007fe20003800000 */
.L_x_13100:
[----:B------:R-:W-:Y:S02]  /*f700*/  IMAD.MOV.U32 R13, RZ, RZ, R2 ;  /* 0x000000ffff0d7224 */ /* 0x000fe400078e0002 */
[----:B------:R-:W-:Y:S02]  /*f710*/  IMAD.MOV.U32 R12, RZ, RZ, 0x3 ;  /* 0x00000003ff0c7424 */ /* 0x000fe400078e00ff */
[----:B------:R-:W-:-:S07]  /*f720*/  IMAD.MOV.U32 R6, RZ, RZ, R14 ;  /* 0x000000ffff067224 */ /* 0x000fce00078e000e */
[----:B------:R-:W-:Y:S05]  /*f730*/  WARPSYNC.COLLECTIVE R15, `(.L_x_13101) ;  /* 0x000000000f087348 */ /* 0x000fea0003c00000 */
[----:B------:R0:W1:Y:S02]  /*f740*/  SHFL.IDX P6, R14, R13, R12, R11 ;  /* 0x0000000c0d0e7389 */ /* 0x00006400000c000b */
[----:B01----:R-:W-:Y:S01]  /*f750*/  ENDCOLLECTIVE ;  /* 0x000000000000791b */ /* 0x003fe20003800000 */
.L_x_13101:
[----:B------:R-:W-:-:S05]  /*f760*/  @!P2 LEA R6, P1, R28, R6, 0x1 ;  /* 0x000000061c06a211 */ /* 0x000fca00078208ff */
[----:B------:R-:W-:-:S05]  /*f770*/  @!P2 IMAD.X R0, RZ, RZ, R0, P1 ;  /* 0x000000ffff00a224 */ /* 0x000fca00008e0600 */
        /* <DEDUP_REMOVED lines=10> */
.L_x_13102:
[----:B------:R-:W-:Y:S01]  /*f820*/  IMAD.MOV.U32 R2, RZ, RZ, R14 ;  /* 0x000000ffff027224 */ /* 0x000fe200078e000e */
[----:B------:R-:W-:Y:S06]  /*f830*/  BRA `(.L_x_13103) ;  /* 0xffffffb800d87947 */ /* 0x000fec000383ffff */
.L_x_13005:
[----:B0-----:R0:W1:Y:S02]  /*f840*/  SYNCS.PHASECHK.TRANS64.TRYWAIT P0, [R22+URZ+0x16820], R3 ;  /* 0x01682003160075a7 */ /* 0x001064000800017f */
[----:B-1----:R-:W-:Y:S05]  /*f850*/  @!P0 NANOSLEEP.SYNCS 0x989680 ;  /* 0x009896800000895d */ /* 0x002fea0003900000 */
[----:B------:R-:W1:Y:S02]  /*f860*/  @!P0 SYNCS.PHASECHK.TRANS64 P0, [R22+URZ+0x16820], R3 ;  /* 0x01682003160085a7 */ /* 0x000e64000800007f */
[----:B-1----:R-:W-:Y:S05]  /*f870*/  @!P0 BRA `(.L_x_13005) ;  /* 0xfffffffc00f08947 */ /* 0x002fea000383ffff */
[----:B------:R-:W-:Y:S05]  /*f880*/  BRA `(.L_x_13104) ;  /* 0xffffffbc003c7947 */ /* 0x000fea000383ffff */
.L_x_13010:
[----:B0-----:R0:W1:Y:S02]  /*f890*/  SYNCS.PHASECHK.TRANS64.TRYWAIT P0, [R5+URZ+0x16840], R2 ;  /* 0x01684002050075a7 */ /* 0x001064000800017f */
[----:B-1----:R-:W-:Y:S05]  /*f8a0*/  @!P0 NANOSLEEP.SYNCS 0x989680 ;  /* 0x009896800000895d */ /* 0x002fea0003900000 */
[----:B------:R-:W1:Y:S02]  /*f8b0*/  @!P0 SYNCS.PHASECHK.TRANS64 P0, [R5+URZ+0x16840], R2 ;  /* 0x01684002050085a7 */ /* 0x000e64000800007f */
[----:B-1----:R-:W-:Y:S05]  /*f8c0*/  @!P0 BRA `(.L_x_13010) ;  /* 0xfffffffc00f08947 */ /* 0x002fea000383ffff */
[----:B------:R-:W-:Y:S05]  /*f8d0*/  BRA `(.L_x_13105) ;  /* 0xffffffc0000c7947 */ /* 0x000fea000383ffff */
.L_x_13011:
        /* <DEDUP_REMOVED lines=8> */
.L_x_13107:
[----:B------:R-:W-:Y:S05]  /*f960*/  BSYNC B1 ;  /* 0x0000000000017941 */ /* 0x000fea0003800000 */
.L_x_13106:
        /* <DEDUP_REMOVED lines=10> */
.L_x_13108:
[----:B------:R-:W-:Y:S01]  /*fa10*/  IMAD.MOV.U32 R13, RZ, RZ, R10 ;  /* 0x000000ffff0d7224 */ /* 0x000fe200078e000a */
[----:B------:R-:W-:Y:S01]  /*fa20*/  MOV R12, 0x1 ;  /* 0x00000001000c7802 */ /* 0x000fe20000000f00 */
[----:B------:R-:W-:-:S07]  /*fa30*/  IMAD.MOV.U32 R2, RZ, RZ, R14 ;  /* 0x000000ffff027224 */ /* 0x000fce00078e000e */
[----:B------:R-:W-:Y:S05]  /*fa40*/  WARPSYNC.COLLECTIVE R15, `(.L_x_13109) ;  /* 0x000000000f087348 */ /* 0x000fea0003c00000 */
[----:B------:R0:W1:Y:S02]  /*fa50*/  SHFL.IDX P6, R14, R13, R12, R11 ;  /* 0x0000000c0d0e7389 */ /* 0x00006400000c000b */
[----:B01----:R-:W-:Y:S01]  /*fa60*/  ENDCOLLECTIVE ;  /* 0x000000000000791b */ /* 0x003fe20003800000 */
.L_x_13109:
        /* <DEDUP_REMOVED lines=11> */
.L_x_13110:
[----:B------:R-:W-:Y:S02]  /*fb20*/  IMAD.MOV.U32 R13, RZ, RZ, R10 ;  /* 0x000000ffff0d7224 */ /* 0x000fe400078e000a */
[----:B------:R-:W-:Y:S02]  /*fb30*/  IMAD.MOV.U32 R12, RZ, RZ, 0x2 ;  /* 0x00000002ff0c7424 */ /* 0x000fe400078e00ff */
[----:B------:R-:W-:-:S07]  /*fb40*/  IMAD.MOV.U32 R2, RZ, RZ, R14 ;  /* 0x000000ffff027224 */ /* 0x000fce00078e000e */
[----:B------:R-:W-:Y:S05]  /*fb50*/  WARPSYNC.COLLECTIVE R15, `(.L_x_13111) ;  /* 0x000000000f087348 */ /* 0x000fea0003c00000 */
[----:B------:R0:W1:Y:S02]  /*fb60*/  SHFL.IDX P6, R14, R13, R12, R11 ;  /* 0x0000000c0d0e7389 */ /* 0x00006400000c000b */
[----:B01----:R-:W-:Y:S01]  /*fb70*/  ENDCOLLECTIVE ;  /* 0x000000000000791b */ /* 0x003fe20003800000 */
.L_x_13111:
        /* <DEDUP_REMOVED lines=11> */
.L_x_13112:
[----:B------:R-:W-:Y:S01]  /*fc30*/  IMAD.MOV.U32 R13, RZ, RZ, R10 ;  /* 0x000000ffff0d7224 */ /* 0x000fe200078e000a */
[----:B------:R-:W-:Y:S01]  /*fc40*/  MOV R12, 0x3 ;  /* 0x00000003000c7802 */ /* 0x000fe20000000f00 */
[----:B------:R-:W-:-:S07]  /*fc50*/  IMAD.MOV.U32 R2, RZ, RZ, R14 ;  /* 0x000000ffff027224 */ /* 0x000fce00078e000e */
[----:B------:R-:W-:Y:S05]  /*fc60*/  WARPSYNC.COLLECTIVE R15, `(.L_x_13113) ;  /* 0x000000000f087348 */ /* 0x000fea0003c00000 */
[----:B------:R0:W1:Y:S02]  /*fc70*/  SHFL.IDX P6, R14, R13, R12, R11 ;  /* 0x0000000c0d0e7389 */ /* 0x00006400000c000b */
[----:B01----:R-:W-:Y:S01]  /*fc80*/  ENDCOLLECTIVE ;  /* 0x000000000000791b */ /* 0x003fe20003800000 */
.L_x_13113:
        /* <DEDUP_REMOVED lines=11> */
.L_x_13114:
[----:B------:R-:W-:Y:S02]  /*fd40*/  IMAD.MOV.U32 R13, RZ, RZ, R10 ;  /* 0x000000ffff0d7224 */ /* 0x000fe400078e000a */
[----:B------:R-:W-:Y:S02]  /*fd50*/  IMAD.MOV.U32 R12, RZ, RZ, 0x4 ;  /* 0x00000004ff0c7424 */ /* 0x000fe400078e00ff */
[----:B------:R-:W-:-:S07]  /*fd60*/  IMAD.MOV.U32 R2, RZ, RZ, R14 ;  /* 0x000000ffff027224 */ /* 0x000fce00078e000e */
[----:B------:R-:W-:Y:S05]  /*fd70*/  WARPSYNC.COLLECTIVE R15, `(.L_x_13115) ;  /* 0x000000000f087348 */ /* 0x000fea0003c00000 */
[----:B------:R0:W1:Y:S02]  /*fd80*/  SHFL.IDX P6, R14, R13, R12, R11 ;  /* 0x0000000c0d0e7389 */ /* 0x00006400000c000b */
[----:B01----:R-:W-:Y:S01]  /*fd90*/  ENDCOLLECTIVE ;  /* 0x000000000000791b */ /* 0x003fe20003800000 */
.L_x_13115:
        /* <DEDUP_REMOVED lines=11> */
.L_x_13116:
[----:B------:R-:W-:Y:S01]  /*fe50*/  IMAD.MOV.U32 R13, RZ, RZ, R10 ;  /* 0x000000ffff0d7224 */ /* 0x000fe200078e000a */
[----:B------:R-:W-:Y:S01]  /*fe60*/  MOV R12, 0x5 ;  /* 0x00000005000c7802 */ /* 0x000fe20000000f00 */
[----:B------:R-:W-:-:S07]  /*fe70*/  IMAD.MOV.U32 R2, RZ, RZ, R14 ;  /* 0x000000ffff027224 */ /* 0x000fce00078e000e */
[----:B------:R-:W-:Y:S05]  /*fe80*/  WARPSYNC.COLLECTIVE R15, `(.L_x_13117) ;  /* 0x000000000f087348 */ /* 0x000fea0003c00000 */
[----:B------:R0:W1:Y:S02]  /*fe90*/  SHFL.IDX P6, R14, R13, R12, R11 ;  /* 0x0000000c0d0e7389 */ /* 0x00006400000c000b */
[----:B01----:R-:W-:Y:S01]  /*fea0*/  ENDCOLLECTIVE ;  /* 0x000000000000791b */ /* 0x003fe20003800000 */
.L_x_13117:
        /* <DEDUP_REMOVED lines=11> */
.L_x_13118:
[----:B------:R-:W-:Y:S02]  /*ff60*/  IMAD.MOV.U32 R13, RZ, RZ, R10 ;  /* 0x000000ffff0d7224 */ /* 0x000fe400078e000a */
[----:B------:R-:W-:Y:S02]  /*ff70*/  IMAD.MOV.U32 R12, RZ, RZ, 0x6 ;  /* 0x00000006ff0c7424 */ /* 0x000fe400078e00ff */
[----:B------:R-:W-:-:S07]  /*ff80*/  IMAD.MOV.U32 R2, RZ, RZ, R14 ;  /* 0x000000ffff027224 */ /* 0x000fce00078e000e */
[----:B------:R-:W-:Y:S05]  /*ff90*/  WARPSYNC.COLLECTIVE R15, `(.L_x_13119) ;  /* 0x000000000f087348 */ /* 0x000fea0003c00000 */
[----:B------:R0:W1:Y:S02]  /*ffa0*/  SHFL.IDX P6, R14, R13, R12, R11 ;  /* 0x0000000c0d0e7389 */ /* 0x00006400000c000b */
[----:B01----:R-:W-:Y:S01]  /*ffb0*/  ENDCOLLECTIVE ;  /* 0x000000000000791b */ /* 0x003fe20003800000 */
.L_x_13119:
        /* <DEDUP_REMOVED lines=11> */
.L_x_13120:
[----:B------:R-:W-:Y:S01]  /*10070*/  IMAD.MOV.U32 R13, RZ, RZ, R10 ;  /* 0x000000ffff0d7224 */ /* 0x000fe200078e000a */
[----:B------:R-:W-:Y:S01]  /*10080*/  MOV R12, 0x7 ;  /* 0x00000007000c7802 */ /* 0x000fe20000000f00 */
[----:B------:R-:W-:-:S07]  /*10090*/  IMAD.MOV.U32 R2, RZ, RZ, R14 ;  /* 0x000000ffff027224 */ /* 0x000fce00078e000e */
[----:B------:R-:W-:Y:S05]  /*100a0*/  WARPSYNC.COLLECTIVE R15, `(.L_x_13121) ;  /* 0x000000000f087348 */ /* 0x000fea0003c00000 */
[----:B------:R0:W1:Y:S02]  /*100b0*/  SHFL.IDX P6, R14, R13, R12, R11 ;  /* 0x0000000c0d0e7389 */ /* 0x00006400000c000b */
[----:B01----:R-:W-:Y:S01]  /*100c0*/  ENDCOLLECTIVE ;  /* 0x000000000000791b */ /* 0x003fe20003800000 */
.L_x_13121:
        /* <DEDUP_REMOVED lines=11> */
.L_x_13122:
[----:B------:R-:W-:Y:S01]  /*10180*/  IMAD.MOV.U32 R2, RZ, RZ, R14 ;  /* 0x000000ffff027224 */ /* 0x000fe200078e000e */
[----:B------:R-:W-:Y:S06]  /*10190*/  BRA `(.L_x_13123) ;  /* 0xffffffb800fc7947 */ /* 0x000fec000383ffff */
.L_x_13016:
[----:B-1----:R1:W2:Y:S02]  /*101a0*/  SYNCS.PHASECHK.TRANS64.TRYWAIT P0, [R5+URZ+0x16860], R2 ;  /* 0x01686002050075a7 */ /* 0x0022a4000800017f */
[----:B--2---:R-:W-:Y:S05]  /*101b0*/  @!P0 NANOSLEEP.SYNCS 0x989680 ;  /* 0x009896800000895d */ /* 0x004fea0003900000 */
[----:B------:R-:W2:Y:S02]  /*101c0*/  @!P0 SYNCS.PHASECHK.TRANS64 P0, [R5+URZ+0x16860], R2 ;  /* 0x01686002050085a7 */ /* 0x000ea4000800007f */
[----:B--2---:R-:W-:Y:S05]  /*101d0*/  @!P0 BRA `(.L_x_13016) ;  /* 0xfffffffc00f08947 */ /* 0x004fea000383ffff */
[----:B------:R-:W-:Y:S05]  /*101e0*/  BRA `(.L_x_13124) ;  /* 0xffffffbc00547947 */ /* 0x000fea000383ffff */
.L_x_13017:
[----:B------:R-:W-:Y:S01]  /*101f0*/  BSSY B1, `(.L_x_13125) ;  /* 0x0000008000017945 */ /* 0x000fe20003800000 */
[----:B------:R-:W-:Y:S01]  /*10200*/  MOV R13, R24 ;  /* 0x00000018000d7202 */ /* 0x000fe20000000f00 */
[----:B------:R-:W-:Y:S02]  /*10210*/  IMAD.MOV.U32 R12, RZ, RZ, RZ ;  /* 0x000000ffff0c7224 */ /* 0x000fe400078e00ff */
[----:B------:R-:W-:Y:S02]  /*10220*/  IMAD.MOV.U32 R11, RZ, RZ, 0x181f ;  /* 0x0000181fff0b7424 */ /* 0x000fe400078e00ff */
[----:B------:R-:W-:-:S07]  /*10230*/  IMAD.MOV.U32 R15, RZ, RZ, -0x1 ;  /* 0xffffffffff0f7424 */ /* 0x000fce00078e00ff */
[----:B-1----:R-:W-:Y:S05]  /*10240*/  WARPSYNC.COLLECTIVE R15, `(.L_x_13126) ;  /* 0x000000000f087348 */ /* 0x002fea0003c00000 */
[----:B------:R0:W2:Y:S02]  /*10250*/  SHFL.IDX P6, R14, R13, R12, R11 ;  /* 0x0000000c0d0e7389 */ /* 0x0000a400000c000b */
[----:B012---:R-:W-:Y:S01]  /*10260*/  ENDCOLLECTIVE ;  /* 0x000000000000791b */ /* 0x007fe20003800000 */
.L_x_13126:
[----:B------:R-:W-:Y:S05]  /*10270*/  BSYNC B1 ;  /* 0x0000000000017941 */ /* 0x000fea0003800000 */
.L_x_13125:
[----:B------:R-:W-:Y:S01]  /*10280*/  IMAD.MOV.U32 R13, RZ, RZ, R23 ;  /* 0x000000ffff0d7224 */ /* 0x000fe200078e0017 */
[----:B------:R-:W-:Y:S01]  /*10290*/  MOV R15, 0xffffffff ;  /* 0xffffffff000f7802 */ /* 0x000fe20000000f00 */
[----:B------:R-:W-:Y:S01]  /*102a0*/  IMAD.MOV.U32 R12, RZ, RZ, RZ ;  /* 0x000000ffff0c7224 */ /* 0x000fe200078e00ff */
[----:B------:R-:W-:Y:S01]  /*102b0*/  MOV R3, R14 ;  /* 0x0000000e00037202 */ /* 0x000fe20000000f00 */
[----:B------:R-:W-:Y:S01]  /*102c0*/  IMAD.MOV.U32 R11, RZ, RZ, 0x181f ;  /* 0x0000181fff0b7424 */ /* 0x000fe200078e00ff */
[----:B------:R-:W-:Y:S01]  /*102d0*/  ISETP.LT.OR P2, PT, R8, 0x1, P1 ;  /* 0x000000010800780c */ /* 0x000fe20000f41670 */
[----:B------:R-:W-:-:S12]  /*102e0*/  IMAD R6, R6, 0x2, R22 ;  /* 0x0000000206067824 */ /* 0x000fd800078e0216 */
[----:B------:R-:W-:Y:S05]  /*102f0*/  WARPSYNC.COLLECTIVE R15, `(.L_x_13127) ;  /* 0x000000000f087348 */ /* 0x000fea0003c00000 */
[----:B------:R0:W1:Y:S02]  /*10300*/  SHFL.IDX P6, R14, R13, R12, R11 ;  /* 0x0000000c0d0e7389 */ /* 0x00006400000c000b */
[----:B01----:R-:W-:Y:S01]  /*10310*/  ENDCOLLECTIVE ;  /* 0x000000000000791b */ /* 0x003fe20003800000 */
.L_x_13127:
[----:B------:R-:W-:Y:S01]  /*10320*/  MOV R13, R24 ;  /* 0x00000018000d7202 */ /* 0x000fe20000000f00 */
[----:B------:R-:W-:Y:S02]  /*10330*/  IMAD.MOV.U32 R12, RZ, RZ, 0x1 ;  /* 0x00000001ff0c7424 */ /* 0x000fe400078e00ff */
[----:B------:R-:W-:-:S07]  /*10340*/  IMAD.MOV.U32 R2, RZ, RZ, R14 ;  /* 0x000000ffff027224 */ /* 0x000fce00078e000e */
[----:B------:R-:W-:Y:S05]  /*10350*/  WARPSYNC.COLLECTIVE R15, `(.L_x_13128) ;  /* 0x000000000f087348 */ /* 0x000fea0003c00000 */
[----:B------:R0:W1:Y:S02]  /*10360*/  SHFL.IDX P6, R14, R13, R12, R11 ;  /* 0x0000000c0d0e7389 */ /* 0x00006400000c000b */
[----:B01----:R-:W-:Y:S01]  /*10370*/  ENDCOLLECTIVE ;  /* 0x000000000000791b */ /* 0x003fe20003800000 */
.L_x_13128:
        /* <DEDUP_REMOVED lines=12> */
.L_x_13129:
[----:B------:R-:W-:Y:S02]  /*10440*/  IMAD.MOV.U32 R13, RZ, RZ, R24 ;  /* 0x000000ffff0d7224 */ /* 0x000fe400078e0018 */
[----:B------:R-:W-:Y:S01]  /*10450*/  IMAD.MOV.U32 R12, RZ, RZ, 0x2 ;  /* 0x00000002ff0c7424 */ /* 0x000fe200078e00ff */
[----:B------:R-:W-:-:S07]  /*10460*/  MOV R2, R14 ;  /* 0x0000000e00027202 */ /* 0x000fce0000000f00 */
[----:B------:R-:W-:Y:S05]  /*10470*/  WARPSYNC.COLLECTIVE R15, `(.L_x_13130) ;  /* 0x000000000f087348 */ /* 0x000fea0003c00000 */
[----:B------:R0:W1:Y:S02]  /*10480*/  SHFL.IDX P6, R14, R13, R12, R11 ;  /* 0x0000000c0d0e7389 */ /* 0x00006400000c000b */
[----:B01----:R-:W-:Y:S01]  /*10490*/  ENDCOLLECTIVE ;  /* 0x000000000000791b */ /* 0x003fe20003800000 */
.L_x_13130:
[----:B------:R-:W-:-:S05]  /*104a0*/  IADD3 R2, P0, R2, R7, RZ ;  /* 0x0000000702027210 */ /* 0x000fca0007f1e0ff */
[----:B------:R-:W-:-:S05]  /*104b0*/  IMAD.X R3, RZ, RZ, R3, P0 ;  /* 0x000000ffff037224 */ /* 0x000fca00000e0603 */
[----:B------:R-:W-:Y:S01]  /*104c0*/  @!PT LDS RZ, [RZ] ;  /* 0x00000000fffff984 */ /* 0x000fe20000000800 */
[----:B------:R-:W-:Y:S01]  /*104d0*/  @!PT LDS RZ, [RZ] ;  /* 0x00000000fffff984 */ /* 0x000fe20000000800 */
[----:B------:R-:W-:Y:S01]  /*104e0*/  @!PT LDS RZ, [RZ] ;  /* 0x00000000fffff984 */ /* 0x000fe20000000800 */
[----:B------:R0:W-:Y:S01]  /*104f0*/  LDGSTS.E.BYPASS.LTC128B.128 [R6+0xc00], desc[UR50][R2.64], !P2 ;  /* 0x00c0000002067fae */ /* 0x0001e2000d101d72 */
[----:B------:R-:W-:Y:S01]  /*10500*/  ISETP.LT.OR P2, PT, R8, 0x21, P1 ;  /* 0x000000210800780c */ /* 0x000fe20000f41670 */
[----:B------:R-:W-:Y:S01]  /*10510*/  IMAD.MOV.U32 R13, RZ, RZ, R23 ;  /* 0x000000ffff0d7224 */ /* 0x000fe200078e0017 */
[----:B0-----:R-:W-:-:S11]  /*10520*/  MOV R3, R14 ;  /* 0x0000000e00037202 */ /* 0x001fd60000000f00 */
[----:B------:R-:W-:Y:S05]  /*10530*/  WARPSYNC.COLLECTIVE R15, `(.L_x_13131) ;  /* 0x000000000f087348 */ /* 0x000fea0003c00000 */
[----:B------:R0:W1:Y:S02]  /*10540*/  SHFL.IDX P6, R14, R13, R12, R11 ;  /* 0x0000000c0d0e7389 */ /* 0x00006400000c000b */
[----:B01----:R-:W-:Y:S01]  /*10550*/  ENDCOLLECTIVE ;  /* 0x000000000000791b */ /* 0x003fe20003800000 */
.L_x_13131:
[----:B------:R-:W-:Y:S01]  /*10560*/  MOV R13, R24 ;  /* 0x00000018000d7202 */ /* 0x000fe20000000f00 */
[----:B------:R-:W-:Y:S02]  /*10570*/  IMAD.MOV.U32 R12, RZ, RZ, 0x3 ;  /* 0x00000003ff0c7424 */ /* 0x000fe400078e00ff */
[----:B------:R-:W-:-:S07]  /*10580*/  IMAD.MOV.U32 R2, RZ, RZ, R14 ;  /* 0x000000ffff027224 */ /* 0x000fce00078e000e */
[----:B------:R-:W-:Y:S05]  /*10590*/  WARPSYNC.COLLECTIVE R15, `(.L_x_13132) ;  /* 0x000000000f087348 */ /* 0x000fea0003c00000 */
[----:B------:R0:W1:Y:S02]  /*105a0*/  SHFL.IDX P6, R14, R13, R12, R11 ;  /* 0x0000000c0d0e7389 */ /* 0x00006400000c000b */
[----:B01----:R-:W-:Y:S01]  /*105b0*/  ENDCOLLECTIVE ;  /* 0x000000000000791b */ /* 0x003fe20003800000 */
.L_x_13132:
        /* <DEDUP_REMOVED lines=12> */
.L_x_13133:
[----:B------:R-:W-:Y:S02]  /*10680*/  IMAD.MOV.U32 R13, RZ, RZ, R24 ;  /* 0x000000ffff0d7224 */ /* 0x000fe400078e0018 */
[----:B------:R-:W-:Y:S01]  /*10690*/  IMAD.MOV.U32 R12, RZ, RZ, 0x4 ;  /* 0x00000004ff0c7424 */ /* 0x000fe200078e00ff */
[----:B------:R-:W-:-:S07]  /*106a0*/  MOV R2, R14 ;  /* 0x0000000e00027202 */ /* 0x000fce0000000f00 */
[----:B------:R-:W-:Y:S05]  /*106b0*/  WARPSYNC.COLLECTIVE R15, `(.L_x_13134) ;  /* 0x000000000f087348 */ /* 0x000fea0003c00000 */
[----:B------:R0:W1:Y:S02]  /*106c0*/  SHFL.IDX P6, R14, R13, R12, R11 ;  /* 0x0000000c0d0e7389 */ /* 0x00006400000c000b */
[----:B01----:R-:W-:Y:S01]  /*106d0*/  ENDCOLLECTIVE ;  /* 0x000000000000791b */ /* 0x003fe20003800000 */
.L_x_13134:
        /* <DEDUP_REMOVED lines=12> */
.L_x_13135:
[----:B------:R-:W-:Y:S01]  /*107a0*/  MOV R13, R24 ;  /* 0x00000018000d7202 */ /* 0x000fe20000000f00 */
[----:B------:R-:W-:Y:S02]  /*107b0*/  IMAD.MOV.U32 R12, RZ, RZ, 0x5 ;  /* 0x00000005ff0c7424 */ /* 0x000fe400078e00ff */
[----:B------:R-:W-:-:S07]  /*107c0*/  IMAD.MOV.U32 R2, RZ, RZ, R14 ;  /* 0x000000ffff027224 */ /* 0x000fce00078e000e */
[----:B------:R-:W-:Y:S05]  /*107d0*/  WARPSYNC.COLLECTIVE R15, `(.L_x_13136) ;  /* 0x000000000f087348 */ /* 0x000fea0003c00000 */
[----:B------:R0:W1:Y:S02]  /*107e0*/  SHFL.IDX P6, R14, R13, R12, R11 ;  /* 0x0000000c0d0e7389 */ /* 0x00006400000c000b */
[----:B01----:R-:W-:Y:S01]  /*107f0*/  ENDCOLLECTIVE ;  /* 0x000000000000791b */ /* 0x003fe20003800000 */
.L_x_13136:
        /* <DEDUP_REMOVED lines=12> */
.L_x_13137:
[----:B------:R-:W-:Y:S02]  /*108c0*/  IMAD.MOV.U32 R13, RZ, RZ, R24 ;  /* 0x000000ffff0d7224 */ /* 0x000fe400078e0018 */
[----:B------:R-:W-:Y:S01]  /*108d0*/  IMAD.MOV.U32 R12, RZ, RZ, 0x6 ;  /* 0x00000006ff0c7424 */ /* 0x000fe200078e00ff */
[----:B------:R-:W-:-:S07]  /*108e0*/  MOV R2, R14 ;  /* 0x0000000e00027202 */ /* 0x000fce0000000f00 */
[----:B------:R-:W-:Y:S05]  /*108f0*/  WARPSYNC.COLLECTIVE R15, `(.L_x_13138) ;  /* 0x000000000f087348 */ /* 0x000fea0003c00000 */
[----:B------:R0:W1:Y:S02]  /*10900*/  SHFL.IDX P6, R14, R13, R12, R11 ;  /* 0x0000000c0d0e7389 */ /* 0x00006400000c000b */
[----:B01----:R-:W-:Y:S01]  /*10910*/  ENDCOLLECTIVE ;  /* 0x000000000000791b */ /* 0x003fe20003800000 */
.L_x_13138:
        /* <DEDUP_REMOVED lines=12> */
.L_x_13139:
[----:B------:R-:W-:Y:S01]  /*109e0*/  MOV R13, R24 ;  /* 0x00000018000d7202 */ /* 0x000fe20000000f00 */
[----:B------:R-:W-:Y:S02]  /*109f0*/  IMAD.MOV.U32 R12, RZ, RZ, 0x7 ;  /* 0x00000007ff0c7424 */ /* 0x000fe400078e00ff */
[----:B------:R-:W-:-:S07]  /*10a00*/  IMAD.MOV.U32 R2, RZ, RZ, R14 ;  /* 0x000000ffff027224 */ /* 0x000fce00078e000e */
[----:B------:R-:W-:Y:S05]  /*10a10*/  WARPSYNC.COLLECTIVE R15, `(.L_x_13140) ;  /* 0x000000000f087348 */ /* 0x000fea0003c00000 */
[----:B------:R0:W1:Y:S02]  /*10a20*/  SHFL.IDX P6, R14, R13, R12, R11 ;  /* 0x0000000c0d0e7389 */ /* 0x00006400000c000b */
[----:B01----:R-:W-:Y:S01]  /*10a30*/  ENDCOLLECTIVE ;  /* 0x000000000000791b */ /* 0x003fe20003800000 */
.L_x_13140:
        /* <DEDUP_REMOVED lines=11> */
.L_x_13141:
[----:B------:R-:W-:Y:S01]  /*10af0*/  MOV R2, R14 ;  /* 0x0000000e00027202 */ /* 0x000fe20000000f00 */
[----:B------:R-:W-:Y:S06]  /*10b00*/  BRA `(.L_x_13142) ;  /* 0xffffffb800007947 */ /* 0x000fec000383ffff */
.L_x_13025:
[----:B0-----:R0:W1:Y:S02]  /*10b10*/  SYNCS.PHASECHK.TRANS64.TRYWAIT P0, [R0+URZ+0x16860], R3 ;  /* 0x01686003000075a7 */ /* 0x001064000800017f */
[----:B-1----:R-:W-:Y:S05]  /*10b20*/  @!P0 NANOSLEEP.SYNCS 0x989680 ;  /* 0x009896800000895d */ /* 0x002fea0003900000 */
[----:B------:R-:W1:Y:S02]  /*10b30*/  @!P0 SYNCS.PHASECHK.TRANS64 P0, [R0+URZ+0x16860], R3 ;  /* 0x01686003000085a7 */ /* 0x000e64000800007f */
[----:B-1----:R-:W-:Y:S05]  /*10b40*/  @!P0 BRA `(.L_x_13025) ;  /* 0xfffffffc00f08947 */ /* 0x002fea000383ffff */
[----:B------:R-:W-:Y:S05]  /*10b50*/  BRA `(.L_x_13143) ;  /* 0xffffffbc001c7947 */ /* 0x000fea000383ffff */
.L_x_13026:
        /* <DEDUP_REMOVED lines=8> */
.L_x_13145:
[----:B------:R-:W-:Y:S05]  /*10be0*/  BSYNC B0 ;  /* 0x0000000000007941 */ /* 0x000fea0003800000 */
.L_x_13144:
[----:B------:R-:W-:Y:S01]  /*10bf0*/  IMAD.MOV.U32 R13, RZ, RZ, R23 ;  /* 0x000000ffff0d7224 */ /* 0x000fe200078e0017 */
[----:B------:R-:W-:Y:S01]  /*10c00*/  MOV R11, 0x181f ;  /* 0x0000181f000b7802 */ /* 0x000fe20000000f00 */
[----:B------:R-:W-:Y:S01]  /*10c10*/  IMAD.MOV.U32 R12, RZ, RZ, RZ ;  /* 0x000000ffff0c7224 */ /* 0x000fe200078e00ff */
[----:B------:R-:W-:Y:S01]  /*10c20*/  LEA R4, R4, R22, 0x1 ;  /* 0x0000001604047211 */ /* 0x000fe200078e08ff */
[----:B------:R-:W-:Y:S02]  /*10c30*/  IMAD.MOV.U32 R15, RZ, RZ, -0x1 ;  /* 0xffffffffff0f7424 */ /* 0x000fe400078e00ff */
[----:B------:R-:W-:Y:S02]  /*10c40*/  IMAD.MOV.U32 R3, RZ, RZ, R14 ;  /* 0x000000ffff037224 */ /* 0x000fe400078e000e */
[----:B------:R-:W-:-:S07]  /*10c50*/  IMAD.SHL.U32 R5, R28, 0x2, RZ ;  /* 0x000000021c057824 */ /* 0x000fce00078e00ff */
[----:B------:R-:W-:Y:S05]  /*10c60*/  WARPSYNC.COLLECTIVE R15, `(.L_x_13146) ;  /* 0x000000000f087348 */ /* 0x000fea0003c00000 */
[----:B------:R0:W1:Y:S02]  /*10c70*/  SHFL.IDX P6, R14, R13, R12, R11 ;  /* 0x0000000c0d0e7389 */ /* 0x00006400000c000b */
[----:B01----:R-:W-:Y:S01]  /*10c80*/  ENDCOLLECTIVE ;  /* 0x000000000000791b */ /* 0x003fe20003800000 */
.L_x_13146:
[----:B------:R-:W-:Y:S02]  /*10c90*/  ULDC UR4, c[0x0][0x2f4] ;  /* 0x0000bd0000047ab9 */ /* 0x000fe40000000800 */
[----:B------:R-:W-:-:S04]  /*10ca0*/  ISETP.GE.AND P0, PT, R28, UR4, PT ;  /* 0x000000041c007c0c */ /* 0x000fc8000bf06270 */
[----:B------:R-:W-:Y:S01]  /*10cb0*/  ISETP.LT.OR P2, PT, R6, 0x1, P0 ;  /* 0x000000010600780c */ /* 0x000fe20000741670 */
[----:B------:R-:W-:Y:S02]  /*10cc0*/  IMAD.MOV.U32 R13, RZ, RZ, R24 ;  /* 0x000000ffff0d7224 */ /* 0x000fe400078e0018 */
[----:B------:R-:W-:Y:S01]  /*10cd0*/  IMAD.MOV.U32 R12, RZ, RZ, 0x1 ;  /* 0x00000001ff0c7424 */ /* 0x000fe200078e00ff */
[----:B------:R-:W-:-:S13]  /*10ce0*/  IADD3 R2, P1, R14, R5, RZ ;  /* 0x000000050e027210 */ /* 0x000fda0007f3e0ff */
[----:B------:R-:W-:Y:S05]  /*10cf0*/  WARPSYNC.COLLECTIVE R15, `(.L_x_13147) ;  /* 0x000000000f087348 */ /* 0x000fea0003c00000 */
[----:B------:R0:W1:Y:S02]  /*10d00*/  SHFL.IDX P6, R14, R13, R12, R11 ;  /* 0x0000000c0d0e7389 */ /* 0x00006400000c000b */
[----:B01----:R-:W-:Y:S01]  /*10d10*/  ENDCOLLECTIVE ;  /* 0x000000000000791b */ /* 0x003fe20003800000 */
.L_x_13147:
[----:B------:R-:W-:-:S05]  /*10d20*/  IMAD.X R3, RZ, RZ, R3, P1 ;  /* 0x000000ffff037224 */ /* 0x000fca00008e0603 */
        /* <DEDUP_REMOVED lines=10> */
.L_x_13148:
[----:B------:R-:W-:Y:S01]  /*10dd0*/  IMAD.MOV.U32 R13, RZ, RZ, R24 ;  /* 0x000000ffff0d7224 */ /* 0x000fe200078e0018 */
[----:B------:R-:W-:Y:S01]  /*10de0*/  MOV R12, 0x2 ;  /* 0x00000002000c7802 */ /* 0x000fe20000000f00 */
[----:B------:R-:W-:-:S07]  /*10df0*/  IMAD.MOV.U32 R9, RZ, RZ, R14 ;  /* 0x000000ffff097224 */ /* 0x000fce00078e000e */
[----:B------:R-:W-:Y:S05]  /*10e00*/  WARPSYNC.COLLECTIVE R15, `(.L_x_13149) ;  /* 0x000000000f087348 */ /* 0x000fea0003c00000 */
[----:B------:R0:W1:Y:S02]  /*10e10*/  SHFL.IDX P6, R14, R13, R12, R11 ;  /* 0x0000000c0d0e7389 */ /* 0x00006400000c000b */
[----:B01----:R-:W-:Y:S01]  /*10e20*/  ENDCOLLECTIVE ;  /* 0x000000000000791b */ /* 0x003fe20003800000 */
.L_x_13149:
        /* <DEDUP_REMOVED lines=12> */
.L_x_13150:
[----:B------:R-:W-:Y:S02]  /*10ef0*/  IMAD.MOV.U32 R13, RZ, RZ, R24 ;  /* 0x000000ffff0d7224 */ /* 0x000fe400078e0018 */
[----:B------:R-:W-:Y:S02]  /*10f00*/  IMAD.MOV.U32 R12, RZ, RZ, 0x3 ;  /* 0x00000003ff0c7424 */ /* 0x000fe400078e00ff */
[----:B------:R-:W-:-:S07]  /*10f10*/  IMAD.MOV.U32 R10, RZ, RZ, R14 ;  /* 0x000000ffff0a7224 */ /* 0x000fce00078e000e */
[----:B------:R-:W-:Y:S05]  /*10f20*/  WARPSYNC.COLLECTIVE R15, `(.L_x_13151) ;  /* 0x000000000f087348 */ /* 0x000fea0003c00000 */
[----:B------:R0:W1:Y:S02]  /*10f30*/  SHFL.IDX P6, R14, R13, R12, R11 ;  /* 0x0000000c0d0e7389 */ /* 0x00006400000c000b */
[----:B01----:R-:W-:Y:S01]  /*10f40*/  ENDCOLLECTIVE ;  /* 0x000000000000791b */ /* 0x003fe20003800000 */
.L_x_13151:
        /* <DEDUP_REMOVED lines=12> */
.L_x_13152:
[----:B------:R-:W-:Y:S01]  /*11010*/  IMAD.MOV.U32 R13, RZ, RZ, R24 ;  /* 0x000000ffff0d7224 */ /* 0x000fe200078e0018 */
[----:B------:R-:W-:Y:S01]  /*11020*/  MOV R12, 0x4 ;  /* 0x00000004000c7802 */ /* 0x000fe20000000f00 */
[----:B------:R-:W-:-:S07]  /*11030*/  IMAD.MOV.U32 R9, RZ, RZ, R14 ;  /* 0x000000ffff097224 */ /* 0x000fce00078e000e */
[----:B------:R-:W-:Y:S05]  /*11040*/  WARPSYNC.COLLECTIVE R15, `(.L_x_13153) ;  /* 0x000000000f087348 */ /* 0x000fea0003c00000 */
[----:B------:R0:W1:Y:S02]  /*11050*/  SHFL.IDX P6, R14, R13, R12, R11 ;  /* 0x0000000c0d0e7389 */ /* 0x00006400000c000b */
[----:B01----:R-:W-:Y:S01]  /*11060*/  ENDCOLLECTIVE ;  /* 0x000000000000791b */ /* 0x003fe20003800000 */
.L_x_13153:
        /* <DEDUP_REMOVED lines=12> */
.L_x_13154:
[----:B------:R-:W-:Y:S02]  /*11130*/  IMAD.MOV.U32 R13, RZ, RZ, R24 ;  /* 0x000000ffff0d7224 */ /* 0x000fe400078e0018 */
[----:B------:R-:W-:Y:S02]  /*11140*/  IMAD.MOV.U32 R12, RZ, RZ, 0x5 ;  /* 0x00000005ff0c7424 */ /* 0x000fe400078e00ff */
[----:B------:R-:W-:-:S07]  /*11150*/  IMAD.MOV.U32 R10, RZ, RZ, R14 ;  /* 0x000000ffff0a7224 */ /* 0x000fce00078e000e */
[----:B------:R-:W-:Y:S05]  /*11160*/  WARPSYNC.COLLECTIVE R15, `(.L_x_13155) ;  /* 0x000000000f087348 */ /* 0x000fea0003c00000 */
[----:B------:R0:W1:Y:S02]  /*11170*/  SHFL.IDX P6, R14, R13, R12, R11 ;  /* 0x0000000c0d0e7389 */ /* 0x00006400000c000b */
[----:B01----:R-:W-:Y:S01]  /*11180*/  ENDCOLLECTIVE ;  /* 0x000000000000791b */ /* 0x003fe20003800000 */
.L_x_13155:
        /* <DEDUP_REMOVED lines=12> */
.L_x_13156:
[----:B------:R-:W-:Y:S01]  /*11250*/  IMAD.MOV.U32 R13, RZ, RZ, R24 ;  /* 0x000000ffff0d7224 */ /* 0x000fe200078e0018 */
[----:B------:R-:W-:Y:S01]  /*11260*/  MOV R12, 0x6 ;  /* 0x00000006000c7802 */ /* 0x000fe20000000f00 */
[----:B------:R-:W-:-:S07]  /*11270*/  IMAD.MOV.U32 R9, RZ, RZ, R14 ;  /* 0x000000ffff097224 */ /* 0x000fce00078e000e */
[----:B------:R-:W-:Y:S05]  /*11280*/  WARPSYNC.COLLECTIVE R15, `(.L_x_13157) ;  /* 0x000000000f087348 */ /* 0x000fea0003c00000 */
[----:B------:R0:W1:Y:S02]  /*11290*/  SHFL.IDX P6, R14, R13, R12, R11 ;  /* 0x0000000c0d0e7389 */ /* 0x00006400000c000b */
[----:B01----:R-:W-:Y:S01]  /*112a0*/  ENDCOLLECTIVE ;  /* 0x000000000000791b */ /* 0x003fe20003800000 */
.L_x_13157:
        /* <DEDUP_REMOVED lines=12> */
.L_x_13158:
[----:B------:R-:W-:Y:S01]  /*11370*/  MOV R13, R24 ;  /* 0x00000018000d7202 */ /* 0x000fe20000000f00 */
[----:B------:R-:W-:Y:S01]  /*11380*/  IMAD.MOV.U32 R12, RZ, RZ, 0x7 ;  /* 0x00000007ff0c7424 */ /* 0x000fe200078e00ff */
[----:B------:R-:W-:-:S13]  /*11390*/  IADD3 R2, P1, R14, R5, RZ ;  /* 0x000000050e027210 */ /* 0x000fda0007f3e0ff */
[----:B------:R-:W-:Y:S05]  /*113a0*/  WARPSYNC.COLLECTIVE R15, `(.L_x_13159) ;  /* 0x000000000f087348 */ /* 0x000fea0003c00000 */
[----:B------:R0:W1:Y:S02]  /*113b0*/  SHFL.IDX P6, R14, R13, R12, R11 ;  /* 0x0000000c0d0e7389 */ /* 0x00006400000c000b */
[----:B01----:R-:W-:Y:S01]  /*113c0*/  ENDCOLLECTIVE ;  /* 0x000000000000791b */ /* 0x003fe20003800000 */
.L_x_13159:
        /* <DEDUP_REMOVED lines=10> */
.L_x_13160:
[----:B------:R-:W-:Y:S05]  /*11470*/  BRA `(.L_x_13161) ;  /* 0xffffffb400cc7947 */ /* 0x000fea000383ffff */
.L_x_13031:
        /* <DEDUP_REMOVED lines=8> */
.L_x_13163:
[----:B------:R-:W-:Y:S05]  /*11500*/  BSYNC B0 ;  /* 0x0000000000007941 */ /* 0x000fea0003800000 */
.L_x_13162:
        /* <DEDUP_REMOVED lines=9> */
.L_x_13164:
        /* <DEDUP_REMOVED lines=18> */
.L_x_13165:
[----:B------:R-:W-:Y:S01]  /*116c0*/  IMAD.MOV.U32 R12, RZ, RZ, 0x2 ;  /* 0x00000002ff0c7424 */ /* 0x000fe200078e00ff */
[----:B------:R-:W-:-:S05]  /*116d0*/  SEL R6, R14, RZ, P1 ;  /* 0x000000ff0e067207 */ /* 0x000fca0000800000 */
[----:B------:R-:W-:-:S05]  /*116e0*/  IMAD.IADD R6, R5, 0x1, R6 ;  /* 0x0000000105067824 */ /* 0x000fca00078e0206 */
[----:B------:R-:W-:-:S07]  /*116f0*/  MOV R13, R6 ;  /* 0x00000006000d7202 */ /* 0x000fce0000000f00 */
[----:B------:R-:W-:Y:S05]  /*11700*/  WARPSYNC.COLLECTIVE R15, `(.L_x_13166) ;  /* 0x000000000f087348 */ /* 0x000fea0003c00000 */
[----:B------:R0:W1:Y:S02]  /*11710*/  SHFL.UP P6, R14, R13, R12, R11 ;  /* 0x0400000c0d0e7389 */ /* 0x00006400000c000b */
[----:B01----:R-:W-:Y:S01]  /*11720*/  ENDCOLLECTIVE ;  /* 0x000000000000791b */ /* 0x003fe20003800000 */
.L_x_13166:
[----:B------:R-:W-:Y:S02]  /*11730*/  MOV R12, 0x4 ;  /* 0x00000004000c7802 */ /* 0x000fe40000000f00 */
[----:B------:R-:W-:-:S05]  /*11740*/  SEL R7, R14, RZ, P2 ;  /* 0x000000ff0e077207 */ /* 0x000fca0001000000 */
[----:B------:R-:W-:-:S04]  /*11750*/  IMAD.IADD R7, R6, 0x1, R7 ;  /* 0x0000000106077824 */ /* 0x000fc800078e0207 */
[----:B------:R-:W-:-:S07]  /*11760*/  IMAD.MOV.U32 R13, RZ, RZ, R7 ;  /* 0x000000ffff0d7224 */ /* 0x000fce00078e0007 */
[----:B------:R-:W-:Y:S05]  /*11770*/  WARPSYNC.COLLECTIVE R15, `(.L_x_13167) ;  /* 0x000000000f087348 */ /* 0x000fea0003c00000 */
[----:B------:R0:W1:Y:S02]  /*11780*/  SHFL.UP P6, R14, R13, R12, R11 ;  /* 0x0400000c0d0e7389 */ /* 0x00006400000c000b */
[----:B01----:R-:W-:Y:S01]  /*11790*/  ENDCOLLECTIVE ;  /* 0x000000000000791b */ /* 0x003fe20003800000 */
.L_x_13167:
[----:B------:R-:W-:Y:S01]  /*117a0*/  IMAD.MOV.U32 R12, RZ, RZ, 0x8 ;  /* 0x00000008ff0c7424 */ /* 0x000fe200078e00ff */
[----:B------:R-:W-:-:S05]  /*117b0*/  SEL R2, R14, RZ, P3 ;  /* 0x000000ff0e027207 */ /* 0x000fca0001800000 */
[----:B------:R-:W-:-:S04]  /*117c0*/  IMAD.IADD R2, R7, 0x1, R2 ;  /* 0x0000000107027824 */ /* 0x000fc800078e0202 */
[----:B------:R-:W-:-:S07]  /*117d0*/  IMAD.MOV.U32 R13, RZ, RZ, R2 ;  /* 0x000000ffff0d7224 */ /* 0x000fce00078e0002 */
[----:B------:R-:W-:Y:S05]  /*117e0*/  WARPSYNC.COLLECTIVE R15, `(.L_x_13168) ;  /* 0x000000000f087348 */ /* 0x000fea0003c00000 */
[----:B------:R0:W1:Y:S02]  /*117f0*/  SHFL.UP P6, R14, R13, R12, R11 ;  /* 0x0400000c0d0e7389 */ /* 0x00006400000c000b */
[----:B01----:R-:W-:Y:S01]  /*11800*/  ENDCOLLECTIVE ;  /* 0x000000000000791b */ /* 0x003fe20003800000 */
.L_x_13168:
[----:B------:R-:W-:Y:S01]  /*11810*/  IMAD.MOV.U32 R12, RZ, RZ, 0x10 ;  /* 0x00000010ff0c7424 */ /* 0x000fe200078e00ff */
[----:B------:R-:W-:-:S04]  /*11820*/  SEL R3, R14, RZ, P4 ;  /* 0x000000ff0e037207 */ /* 0x000fc80002000000 */
[----:B------:R-:W-:-:S05]  /*11830*/  IADD3 R3, R2, R3, RZ ;  /* 0x0000000302037210 */ /* 0x000fca0007ffe0ff */
[----:B------:R-:W-:-:S07]  /*11840*/  IMAD.MOV.U32 R13, RZ, RZ, R3 ;  /* 0x000000ffff0d7224 */ /* 0x000fce00078e0003 */
[----:B------:R-:W-:Y:S05]  /*11850*/  WARPSYNC.COLLECTIVE R15, `(.L_x_13169) ;  /* 0x000000000f087348 */ /* 0x000fea0003c00000 */
[----:B------:R0:W1:Y:S02]  /*11860*/  SHFL.UP P6, R14, R13, R12, R11 ;  /* 0x0400000c0d0e7389 */ /* 0x00006400000c000b */
[----:B01----:R-:W-:Y:S01]  /*11870*/  ENDCOLLECTIVE ;  /* 0x000000000000791b */ /* 0x003fe20003800000 */
.L_x_13169:
        /* <DEDUP_REMOVED lines=8> */
.L_x_13170:
[----:B------:R-:W-:Y:S05]  /*11900*/  BRA `(.L_x_13171) ;  /* 0xffffffb400d47947 */ /* 0x000fea000383ffff */
.L_x_13036:
[----:B------:R-:W-:Y:S01]  /*11910*/  BSSY B0, `(.L_x_13172) ;  /* 0x0000008000007945 */ /* 0x000fe20003800000 */
[----:B-----5:R-:W-:Y:S01]  /*11920*/  IMAD.MOV.U32 R13, RZ, RZ, R5 ;  /* 0x000000ffff0d7224 */ /* 0x020fe200078e0005 */
[----:B------:R-:W-:Y:S01]  /*11930*/  MOV R12, 0x1 ;  /* 0x00000001000c7802 */ /* 0x000fe20000000f00 */
[----:B------:R-:W-:Y:S02]  /*11940*/  IMAD.MOV.U32 R11, RZ, RZ, RZ ;  /* 0x000000ffff0b7224 */ /* 0x000fe400078e00ff */
[----:B------:R-:W-:-:S07]  /*11950*/  IMAD.MOV.U32 R15, RZ, RZ, -0x1 ;  /* 0xffffffffff0f7424 */ /* 0x000fce00078e00ff */
[----:B0-----:R-:W-:Y:S05]  /*11960*/  WARPSYNC.COLLECTIVE R15, `(.L_x_13173) ;  /* 0x000000000f087348 */ /* 0x001fea0003c00000 */
[----:B------:R1:W2:Y:S02]  /*11970*/  SHFL.UP P6, R14, R13, R12, R11 ;  /* 0x0400000c0d0e7389 */ /* 0x0002a400000c000b */
[----:B012---:R-:W-:Y:S01]  /*11980*/  ENDCOLLECTIVE ;  /* 0x000000000000791b */ /* 0x007fe20003800000 */
.L_x_13173:
[----:B------:R-:W-:Y:S05]  /*11990*/  BSYNC B0 ;  /* 0x0000000000007941 */ /* 0x000fea0003800000 */
.L_x_13172:
        /* <DEDUP_REMOVED lines=8> */
.L_x_13174:
[----:B------:R-:W-:Y:S01]  /*11a20*/  IMAD.MOV.U32 R12, RZ, RZ, 0x4 ;  /* 0x00000004ff0c7424 */ /* 0x000fe200078e00ff */
[----:B------:R-:W-:-:S05]  /*11a30*/  SEL R2, R14, RZ, P2 ;  /* 0x000000ff0e027207 */ /* 0x000fca0001000000 */
[----:B------:R-:W-:-:S05]  /*11a40*/  IMAD.IADD R2, R13, 0x1, R2 ;  /* 0x000000010d027824 */ /* 0x000fca00078e0202 */
[----:B------:R-:W-:-:S07]  /*11a50*/  MOV R13, R2 ;  /* 0x00000002000d7202 */ /* 0x000fce0000000f00 */
[----:B------:R-:W-:Y:S05]  /*11a60*/  WARPSYNC.COLLECTIVE R15, `(.L_x_13175) ;  /* 0x000000000f087348 */ /* 0x000fea0003c00000 */
[----:B------:R0:W1:Y:S02]  /*11a70*/  SHFL.UP P6, R14, R13, R12, R11 ;  /* 0x0400000c0d0e7389 */ /* 0x00006400000c000b */
[----:B01----:R-:W-:Y:S01]  /*11a80*/  ENDCOLLECTIVE ;  /* 0x000000000000791b */ /* 0x003fe20003800000 */
.L_x_13175:
[----:B------:R-:W-:Y:S02]  /*11a90*/  MOV R12, 0x8 ;  /* 0x00000008000c7802 */ /* 0x000fe40000000f00 */
[----:B------:R-:W-:-:S05]  /*11aa0*/  SEL R3, R14, RZ, P3 ;  /* 0x000000ff0e037207 */ /* 0x000fca0001800000 */
[----:B------:R-:W-:-:S04]  /*11ab0*/  IMAD.IADD R3, R2, 0x1, R3 ;  /* 0x0000000102037824 */ /* 0x000fc800078e0203 */
[----:B------:R-:W-:-:S07]  /*11ac0*/  IMAD.MOV.U32 R13, RZ, RZ, R3 ;  /* 0x000000ffff0d7224 */ /* 0x000fce00078e0003 */
[----:B------:R-:W-:Y:S05]  /*11ad0*/  WARPSYNC.COLLECTIVE R15, `(.L_x_13176) ;  /* 0x000000000f087348 */ /* 0x000fea0003c00000 */
[----:B------:R0:W1:Y:S02]  /*11ae0*/  SHFL.UP P6, R14, R13, R12, R11 ;  /* 0x0400000c0d0e7389 */ /* 0x00006400000c000b */
[----:B01----:R-:W-:Y:S01]  /*11af0*/  ENDCOLLECTIVE ;  /* 0x000000000000791b */ /* 0x003fe20003800000 */
.L_x_13176:
[----:B------:R-:W-:Y:S01]  /*11b00*/  IMAD.MOV.U32 R12, RZ, RZ, 0x10 ;  /* 0x00000010ff0c7424 */ /* 0x000fe200078e00ff */
[----:B------:R-:W-:-:S05]  /*11b10*/  SEL R4, R14, RZ, P4 ;  /* 0x000000ff0e047207 */ /* 0x000fca0002000000 */
[----:B------:R-:W-:-:S04]  /*11b20*/  IMAD.IADD R4, R3, 0x1, R4 ;  /* 0x0000000103047824 */ /* 0x000fc800078e0204 */
[----:B------:R-:W-:-:S07]  /*11b30*/  IMAD.MOV.U32 R13, RZ, RZ, R4 ;  /* 0x000000ffff0d7224 */ /* 0x000fce00078e0004 */
[----:B------:R-:W-:Y:S05]  /*11b40*/  WARPSYNC.COLLECTIVE R15, `(.L_x_13177) ;  /* 0x000000000f087348 */ /* 0x000fea0003c00000 */
[----:B------:R0:W1:Y:S02]  /*11b50*/  SHFL.UP P6, R14, R13, R12, R11 ;  /* 0x0400000c0d0e7389 */ /* 0x00006400000c000b */
[----:B01----:R-:W-:Y:S01]  /*11b60*/  ENDCOLLECTIVE ;  /* 0x000000000000791b */ /* 0x003fe20003800000 */
.L_x_13177:
        /* <DEDUP_REMOVED lines=8> */
.L_x_13178:
[----:B------:R-:W-:Y:S05]  /*11bf0*/  BRA `(.L_x_13179) ;  /* 0xffffffb400b47947 */ /* 0x000fea000383ffff */
.L_x_13038:
[----:B------:R-:W-:Y:S01]  /*11c00*/  BSSY B0, `(.L_x_13180) ;  /* 0x0000006000007945 */ /* 0x000fe20003800000 */
[----:B------:R-:W-:Y:S02]  /*11c10*/  PLOP3.LUT P6, PT, P6, PT, PT, 0x8, 0x0 ;  /* 0x000000000000781c */ /* 0x000fe400037ce170 */
[----:B------:R-:W-:-:S11]  /*11c20*/  MOV R15, 0xffffffff ;  /* 0xffffffff000f7802 */ /* 0x000fd60000000f00 */
[----:B0-----:R-:W-:Y:S05]  /*11c30*/  WARPSYNC.COLLECTIVE R15, `(.L_x_13181) ;  /* 0x000000000f087348 */ /* 0x001fea0003c00000 */
[----:B------:R-:W-:Y:S01]  /*11c40*/  VOTE.ANY R14, PT, P6 ;  /* 0x00000000000e7806 */ /* 0x000fe200030e0100 */
[----:B0-----:R-:W-:Y:S06]  /*11c50*/  ENDCOLLECTIVE ;  /* 0x000000000000791b */ /* 0x001fec0003800000 */
.L_x_13181:
[----:B------:R-:W-:Y:S05]  /*11c60*/  BSYNC B0 ;  /* 0x0000000000007941 */ /* 0x000fea0003800000 */
.L_x_13180:
        /* <DEDUP_REMOVED lines=9> */
.L_x_13182:
[----:B------:R-:W-:Y:S01]  /*11d00*/  IMAD.MOV.U32 R5, RZ, RZ, R14 ;  /* 0x000000ffff057224 */ /* 0x000fe200078e000e */
[----:B------:R-:W-:Y:S06]  /*11d10*/  BRA `(.L_x_13183) ;  /* 0xffffffb400a47947 */ /* 0x000fec000383ffff */
.L_x_13040:
[----:B------:R-:W-:Y:S01]  /*11d20*/  BSSY B0, `(.L_x_13184) ;  /* 0x0000007000007945 */ /* 0x000fe20003800000 */
[----:B------:R-:W-:Y:S01]  /*11d30*/  IMAD.MOV.U32 R13, RZ, RZ, R2 ;  /* 0x000000ffff0d7224 */ /* 0x000fe200078e0002 */
[----:B------:R-:W-:Y:S01]  /*11d40*/  MOV R11, 0x1f ;  /* 0x0000001f000b7802 */ /* 0x000fe20000000f00 */
[----:B------:R-:W-:-:S07]  /*11d50*/  IMAD.MOV.U32 R15, RZ, RZ, -0x1 ;  /* 0xffffffffff0f7424 */ /* 0x000fce00078e00ff */
[----:B012---:R-:W-:Y:S05]  /*11d60*/  WARPSYNC.COLLECTIVE R15, `(.L_x_13185) ;  /* 0x000000000f087348 */ /* 0x007fea0003c00000 */
[----:B------:R3:W4:Y:S02]  /*11d70*/  SHFL.IDX P6, R14, R13, R12, R11 ;  /* 0x0000000c0d0e7389 */ /* 0x00072400000c000b */
[----:B01234-:R-:W-:Y:S01]  /*11d80*/  ENDCOLLECTIVE ;  /* 0x000000000000791b */ /* 0x01ffe20003800000 */
.L_x_13185:
[----:B------:R-:W-:Y:S05]  /*11d90*/  BSYNC B0 ;  /* 0x0000000000007941 */ /* 0x000fea0003800000 */
.L_x_13184:
[----:B------:R-:W-:Y:S05]  /*11da0*/  BRA `(.L_x_13039) ;  /* 0xffffffb4009c7947 */ /* 0x000fea000383ffff */
.L_x_13044:
[----:B0-----:R0:W3:Y:S02]  /*11db0*/  SYNCS.PHASECHK.TRANS64.TRYWAIT P0, [R5+URZ+0x16820], R0 ;  /* 0x01682000050075a7 */ /* 0x0010e4000800017f */
[----:B---3--:R-:W-:Y:S05]  /*11dc0*/  @!P0 NANOSLEEP.SYNCS 0x989680 ;  /* 0x009896800000895d */ /* 0x008fea0003900000 */
[----:B------:R-:W3:Y:S02]  /*11dd0*/  @!P0 SYNCS.PHASECHK.TRANS64 P0, [R5+URZ+0x16820], R0 ;  /* 0x01682000050085a7 */ /* 0x000ee4000800007f */
[----:B---3--:R-:W-:Y:S05]  /*11de0*/  @!P0 BRA `(.L_x_13044) ;  /* 0xfffffffc00f08947 */ /* 0x008fea000383ffff */
[----:B------:R-:W-:Y:S05]  /*11df0*/  BRA `(.L_x_13186) ;  /* 0xffffffb800887947 */ /* 0x000fea000383ffff */
.L_x_13045:
        /* <DEDUP_REMOVED lines=11> */
.L_x_13188:
[----:B------:R-:W-:Y:S05]  /*11eb0*/  BSYNC B0 ;  /* 0x0000000000007941 */ /* 0x000fea0003800000 */
.L_x_13187:
[----:B------:R-:W-:Y:S05]  /*11ec0*/  BRA `(.L_x_13189) ;  /* 0xffffffb800707947 */ /* 0x000fea000383ffff */
.L_x_13048:
[----:B------:R-:W-:Y:S01]  /*11ed0*/  BSSY B1, `(.L_x_13190) ;  /* 0x0000006000017945 */ /* 0x000fe20003800000 */
[----:B------:R-:W-:-:S07]  /*11ee0*/  IMAD.MOV.U32 R15, RZ, RZ, -0x1 ;  /* 0xffffffffff0f7424 */ /* 0x000fce00078e00ff */
[----:B012---:R-:W-:Y:S05]  /*11ef0*/  WARPSYNC.COLLECTIVE R15, `(.L_x_13191) ;  /* 0x000000000f0c7348 */ /* 0x007fea0003c00000 */
[----:B------:R-:W-:Y:S02]  /*11f00*/  ELECT P6, UR62, PT ;  /* 0x00000000003e782f */ /* 0x000fe400038c0000 */
[----:B------:R-:W-:Y:S01]  /*11f10*/  MOV R14, UR62 ;  /* 0x0000003e000e7c02 */ /* 0x000fe20008000f00 */
[----:B012---:R-:W-:Y:S10]  /*11f20*/  ENDCOLLECTIVE ;  /* 0x000000000000791b */ /* 0x007ff40003800000 */
.L_x_13191:
[----:B------:R-:W-:Y:S05]  /*11f30*/  BSYNC B1 ;  /* 0x0000000000017941 */ /* 0x000fea0003800000 */
.L_x_13190:
[----:B------:R-:W-:Y:S05]  /*11f40*/  BRA `(.L_x_13192) ;  /* 0xffffffb800687947 */ /* 0x000fea000383ffff */
.L_x_13050:
[----:B0-----:R0:W3:Y:S02]  /*11f50*/  SYNCS.PHASECHK.TRANS64.TRYWAIT P1, [R3+URZ+0x16840], R2 ;  /* 0x01684002030075a7 */ /* 0x0010e4000802017f */
[----:B---3--:R-:W-:Y:S05]  /*11f60*/  @!P1 NANOSLEEP.SYNCS 0x989680 ;  /* 0x009896800000995d */ /* 0x008fea0003900000 */
[----:B------:R-:W3:Y:S02]  /*11f70*/  @!P1 SYNCS.PHASECHK.TRANS64 P1, [R3+URZ+0x16840], R2 ;  /* 0x01684002030095a7 */ /* 0x000ee4000802007f */
[----:B---3--:R-:W-:Y:S05]  /*11f80*/  @!P1 BRA `(.L_x_13050) ;  /* 0xfffffffc00f09947 */ /* 0x008fea000383ffff */
[----:B------:R-:W-:Y:S05]  /*11f90*/  BRA `(.L_x_13193) ;  /* 0xffffffb800887947 */ /* 0x000fea000383ffff */
.L_x_13052:
[----:B---3--:R3:W4:Y:S02]  /*11fa0*/  SYNCS.PHASECHK.TRANS64.TRYWAIT P1, [R25+URZ+0x16840], R0 ;  /* 0x01684000190075a7 */ /* 0x008724000802017f */
[----:B----4-:R-:W-:Y:S05]  /*11fb0*/  @!P1 NANOSLEEP.SYNCS 0x989680 ;  /* 0x009896800000995d */ /* 0x010fea0003900000 */
[----:B------:R-:W4:Y:S02]  /*11fc0*/  @!P1 SYNCS.PHASECHK.TRANS64 P1, [R25+URZ+0x16840], R0 ;  /* 0x01684000190095a7 */ /* 0x000f24000802007f */
[----:B----4-:R-:W-:Y:S05]  /*11fd0*/  @!P1 BRA `(.L_x_13052) ;  /* 0xfffffffc00f09947 */ /* 0x010fea000383ffff */
[----:B------:R-:W-:Y:S05]  /*11fe0*/  BRA `(.L_x_13194) ;  /* 0xffffffb800947947 */ /* 0x000fea000383ffff */
.L_x_13054:
[----:B----4-:R4:W0:Y:S02]  /*11ff0*/  SYNCS.PHASECHK.TRANS64.TRYWAIT P1, [R3+URZ+0x16860], R2 ;  /* 0x01686002030075a7 */ /* 0x010824000802017f */
[----:B0-----:R-:W-:Y:S05]  /*12000*/  @!P1 NANOSLEEP.SYNCS 0x989680 ;  /* 0x009896800000995d */ /* 0x001fea0003900000 */
[----:B------:R-:W0:Y:S02]  /*12010*/  @!P1 SYNCS.PHASECHK.TRANS64 P1, [R3+URZ+0x16860], R2 ;  /* 0x01686002030095a7 */ /* 0x000e24000802007f */
[----:B0-----:R-:W-:Y:S05]  /*12020*/  @!P1 BRA `(.L_x_13054) ;  /* 0xfffffffc00f09947 */ /* 0x001fea000383ffff */
[----:B------:R-:W-:Y:S05]  /*12030*/  BRA `(.L_x_13195) ;  /* 0xffffffb800907947 */ /* 0x000fea000383ffff */
.L_x_13196:
        /* <DEDUP_REMOVED lines=12> */
.L_x_15875:


//--------------------- .text._ZN7cutlass13device_kernelIN5flash11enable_sm90INS1_16FlashAttnFwdSm90INS1_25CollectiveMainloopFwdSm90ILi2EN4cute5tupleIJNS5_1CILi1EEES8_S8_EEENS6_IJNS7_ILi192EEENS7_ILi128EEENS7_ILi64EEEEEELi64ENS_6half_tEfNS_4arch4Sm90ELb0ELb0ELb1ELb1ELb1ELb1ELb0ELb1ELb1ELb1ELb0ELb0EEENS1_21CollectiveEpilogueFwdINS6_IJSA_SC_SB_EEES9_SE_SG_Li384ELb1ELb1ELb0ELb0EEENS1_36VarlenDynamicPersistentTileSchedulerILi192ELi128ELi384ELi128ELb0ELb1ELb1ELb0ELb1ELb1EEEEEEEEEvNT_6ParamsE --------------------------
	.section	.text._ZN7cutlass13device_kernelIN5flash11enable_sm90INS1_16FlashAttnFwdSm90INS1_25CollectiveMainloopFwdSm90ILi2EN4cute5tupleIJNS5_1CILi1EEES8_S8_EEENS6_IJNS7_ILi192EEENS7_ILi128EEENS7_ILi64EEEEEELi64ENS_6half_tEfNS_4arch4Sm90ELb0ELb0ELb1ELb1ELb1ELb1ELb0ELb1ELb1ELb1ELb0ELb0EEENS1_21CollectiveEpilogueFwdINS6_IJSA_SC_SB_EEES9_SE_SG_Li384ELb1ELb1ELb0ELb0EEENS1_36VarlenDynamicPersistentTileSchedulerILi192ELi128ELi384ELi128ELb0ELb1ELb1ELb0ELb1ELb1EEEEEEEEEvNT_6ParamsE,"ax",@progbits
	.align	128
.text._ZN7cutlass13device_kernelIN5flash11enable_sm90INS1_16FlashAttnFwdSm90INS1_25CollectiveMainloopFwdSm90ILi2EN4cute5tupleIJNS5_1CILi1EEES8_S8_EEENS6_IJNS7_ILi192EEENS7_ILi128EEENS7_ILi64EEEEEELi64ENS_6half_tEfNS_4arch4Sm90ELb0ELb0ELb1ELb1ELb1ELb1ELb0ELb1ELb1ELb1ELb0ELb0EEENS1_21CollectiveEpilogueFwdINS6_IJSA_SC_SB_EEES9_SE_SG_Li384ELb1ELb1ELb0ELb0EEENS1_36VarlenDynamicPersistentTileSchedulerILi192ELi128ELi384ELi128ELb0ELb1ELb1ELb0ELb1ELb1EEEEEEEEEvNT_6ParamsE:
        .type           _ZN7cutlass13device_kernelIN5flash11enable_sm90INS1_16FlashAttnFwdSm90INS1_25CollectiveMainloopFwdSm90ILi2EN4cute5tupleIJNS5_1CILi1EEES8_S8_EEENS6_IJNS7_ILi192EEENS7_ILi128EEENS7_ILi64EEEEEELi64ENS_6half_tEfNS_4arch4Sm90ELb0ELb0ELb1ELb1ELb1ELb1ELb0ELb1ELb1ELb1ELb0ELb0EEENS1_21CollectiveEpilogueFwdINS6_IJSA_SC_SB_EEES9_SE_SG_Li384ELb1ELb1ELb0ELb0EEENS1_36VarlenDynamicPersistentTileSchedulerILi192ELi128ELi384ELi128ELb0ELb1ELb1ELb0ELb1ELb1EEEEEEEEEvNT_6ParamsE,@function
        .size           _ZN7cutlass13device_kernelIN5flash11enable_sm90INS1_16FlashAttnFwdSm90INS1_25CollectiveMainloopFwdSm90ILi2EN4cute5tupleIJNS5_1CILi1EEES8_S8_EEENS6_IJNS7_ILi192EEENS7_ILi128EEENS7_ILi64EEEEEELi64ENS_6half_tEfNS_4arch4Sm90ELb0ELb0ELb1ELb1ELb1ELb1ELb0ELb1ELb1ELb1ELb0ELb0EEENS1_21CollectiveEpilogueFwdINS6_IJSA_SC_SB_EEES9_SE_SG_Li384ELb1ELb1ELb0ELb0EEENS1_36VarlenDynamicPersistentTileSchedulerILi192ELi128ELi384ELi128ELb0ELb1ELb1ELb0ELb1ELb1EEEEEEEEEvNT_6ParamsE,(.L_x_15876 - _ZN7cutlass13device_kernelIN5flash11enable_sm90INS1_16FlashAttnFwdSm90INS1_25CollectiveMainloopFwdSm90ILi2EN4cute5tupleIJNS5_1CILi1EEES8_S8_EEENS6_IJNS7_ILi192EEENS7_ILi128EEENS7_ILi64EEEEEELi64ENS_6half_tEfNS_4arch4Sm90ELb0ELb0ELb1ELb1ELb1ELb1ELb0ELb1ELb1ELb1ELb0ELb0EEENS1_21CollectiveEpilogueFwdINS6_IJSA_SC_SB_EEES9_SE_SG_Li384ELb1ELb1ELb0ELb0EEENS1_36VarlenDynamicPersistentTileSchedulerILi192ELi128ELi384ELi128ELb0ELb1ELb1ELb0ELb1ELb1EEEEEEEEEvNT_6ParamsE)
        .other          _ZN7cutlass13device_kernelIN5flash11enable_sm90INS1_16FlashAttnFwdSm90INS1_25CollectiveMainloopFwdSm90ILi2EN4cute5tupleIJNS5_1CILi1EEES8_S8_EEENS6_IJNS7_ILi192EEENS7_ILi128EEENS7_ILi64EEEEEELi64ENS_6half_tEfNS_4arch4Sm90ELb0ELb0ELb1ELb1ELb1ELb1ELb0ELb1ELb1ELb1ELb0ELb0EEENS1_21CollectiveEpilogueFwdINS6_IJSA_SC_SB_EEES9_SE_SG_Li384ELb1ELb1ELb0ELb0EEENS1_36VarlenDynamicPersistentTileSchedulerILi192ELi128ELi384ELi128ELb0ELb1ELb1ELb0ELb1ELb1EEEEEEEEEvNT_6ParamsE,@"STO_CUDA_ENTRY STV_DEFAULT"
_ZN7cutlass13device_kernelIN5flash11enable_sm90INS1_16FlashAttnFwdSm90INS1_25CollectiveMainloopFwdSm90ILi2EN4cute5tupleIJNS5_1CILi1EEES8_S8_EEENS6_IJNS7_ILi192EEENS7_ILi128EEENS7_ILi64EEEEEELi64ENS_6half_tEfNS_4arch4Sm90ELb0ELb0ELb1ELb1ELb1ELb1ELb0ELb1ELb1ELb1ELb0ELb0EEENS1_21CollectiveEpilogueFwdINS6_IJSA_SC_SB_EEES9_SE_SG_Li384ELb1ELb1ELb0ELb0EEENS1_36VarlenDynamicPersistentTileSchedulerILi192ELi128ELi384ELi128ELb0ELb1ELb1ELb0ELb1ELb1EEEEEEEEEvNT_6ParamsE:
        /* <DEDUP_REMOVED lines=18> */
.L_x_13198:
[----:B------:R-:W-:Y:S05]  /*0120*/  BSYNC B0 ;  /* 0x0000000000007941 */ /* 0x000fea0003800000 */
.L_x_13197:
        /* <DEDUP_REMOVED lines=41> */
.L_x_13199:
        /* <DEDUP_REMOVED lines=22> */
.L_x_13200:
        /* <DEDUP_REMOVED lines=18> */
.L_x_13201:
        /* <DEDUP_REMOVED lines=22> */
.L_x_13202:
        /* <DEDUP_REMOVED lines=22> */
.L_x_13203:
        /* <DEDUP_REMOVED lines=8> */
.L_x_13206:
        /* <DEDUP_REMOVED lines=22> */
[----:B----4-:R-:W-:Y:S05]  /*0ae0*/  @P0 BRA `(.L_x_13207) ;  /* 0x00000150000c0947 */ /* 0x010fea0003800000 */
[----:B------:R-:W0:Y:S01]  /*0af0*/  S2R R0, SR_TID.X ;  /* 0x0000000000007919 */ /* 0x000e220000002100 */
[----:B------:R-:W-:Y:S01]  /*0b00*/  IMAD.MOV.U32 R19, RZ, RZ, RZ ;  /* 0x000000ffff137224 */ /* 0x000fe200078e00ff */
[----:B------:R-:W-:Y:S01]  /*0b10*/  CS2R R154, SRZ ;  /* 0x00000000009a7805 */ /* 0x000fe2000001ff00 */
[----:B------:R-:W-:Y:S01]  /*0b20*/  IMAD.MOV.U32 R157, RZ, RZ, RZ ;  /* 0x000000ffff9d7224 */ /* 0x000fe200078e00ff */
[----:B------:R-:W-:Y:S01]  /*0b30*/  ULOP3.LUT UR39, UR36, 0x1, URZ, 0xfc, !UPT ;  /* 0x0000000124277892 */ /* 0x000fe2000f8efc3f */
[----:B------:R-:W-:Y:S01]  /*0b40*/  UMOV UR37, URZ ;  /* 0x0000003f00257c82 */ /* 0x000fe20008000000 */
[----:B0-----:R-:W-:-:S05]  /*0b50*/  VIADD R10, R0, 0xffffff80 ;  /* 0xffffff80000a7836 */ /* 0x001fca0000000000 */
[----:B------:R-:W-:-:S04]  /*0b60*/  SHF.R.S32.HI R0, RZ, 0x1f, R10 ;  /* 0x0000001fff007819 */ /* 0x000fc8000001140a */
[----:B------:R-:W-:-:S04]  /*0b70*/  LEA.HI R2, R0, R10, RZ, 0x7 ;  /* 0x0000000a00027211 */ /* 0x000fc800078f38ff */
[----:B------:R-:W-:Y:S02]  /*0b80*/  LOP3.LUT R3, R2, 0xffffff80, RZ, 0xc0, !PT ;  /* 0xffffff8002037812 */ /* 0x000fe400078ec0ff */
[----:B------:R-:W-:Y:S02]  /*0b90*/  SHF.R.S32.HI R11, RZ, 0x7, R2 ;  /* 0x00000007ff0b7819 */ /* 0x000fe40000011402 */
[----:B------:R-:W-:Y:S02]  /*0ba0*/  IADD3 R12, R10, -R3, RZ ;  /* 0x800000030a0c7210 */ /* 0x000fe40007ffe0ff */
[----:B------:R-:W-:Y:S02]  /*0bb0*/  LEA.HI R3, R0, R10, RZ, 0x4 ;  /* 0x0000000a00037211 */ /* 0x000fe400078f20ff */
[----:B------:R-:W-:Y:S02]  /*0bc0*/  SHF.R.S32.HI R6, RZ, 0x1f, R12 ;  /* 0x0000001fff067819 */ /* 0x000fe4000001140c */
[----:B------:R-:W-:-:S02]  /*0bd0*/  SHF.R.S32.HI R4, RZ, 0x4, R3 ;  /* 0x00000004ff047819 */ /* 0x000fc40000011403 */
[----:B------:R-:W-:Y:S02]  /*0be0*/  LEA.HI R7, R6, R12, RZ, 0x2 ;  /* 0x0000000c06077211 */ /* 0x000fe400078f10ff */
[----:B------:R-:W-:Y:S02]  /*0bf0*/  LEA.HI R5, R3, R4, RZ, 0x1 ;  /* 0x0000000403057211 */ /* 0x000fe400078f08ff */
[--C-:B------:R-:W-:Y:S02]  /*0c00*/  SHF.R.S32.HI R8, RZ, 0x2, R7.reuse ;  /* 0x00000002ff087819 */ /* 0x100fe40000011407 */
[----:B------:R-:W-:Y:S02]  /*0c10*/  SHF.R.S32.HI R9, RZ, 0x1f, R7 ;  /* 0x0000001fff097819 */ /* 0x000fe40000011407 */
[----:B------:R-:W-:Y:S02]  /*0c20*/  LEA.HI R2, R0, R10, RZ, 0x5 ;  /* 0x0000000a00027211 */ /* 0x000fe400078f28ff */
[----:B------:R-:W-:-:S02]  /*0c30*/  LEA.HI R9, R9, R8, RZ, 0x3 ;  /* 0x0000000809097211 */ /* 0x000fc400078f18ff */
[----:B------:R-:W-:Y:S02]  /*0c40*/  LOP3.LUT R3, R3, 0x3fffff0, RZ, 0xc0, !PT ;  /* 0x03fffff003037812 */ /* 0x000fe400078ec0ff */
[----:B------:R-:W-:Y:S02]  /*0c50*/  LOP3.LUT R5, R5, 0x1ffffffe, RZ, 0xc0, !PT ;  /* 0x1ffffffe05057812 */ /* 0x000fe400078ec0ff */
[----:B------:R-:W-:Y:S01]  /*0c60*/  LOP3.LUT R9, R9, 0xfffffff8, RZ, 0xc0, !PT ;  /* 0xfffffff809097812 */ /* 0x000fe200078ec0ff */
[----:B------:R-:W-:Y:S01]  /*0c70*/  IMAD.IADD R3, R10, 0x1, -R3 ;  /* 0x000000010a037824 */ /* 0x000fe200078e0a03 */
[----:B------:R-:W-:Y:S01]  /*0c80*/  SHF.R.S32.HI R13, RZ, 0x5, R2 ;  /* 0x00000005ff0d7819 */ /* 0x000fe20000011402 */
[----:B------:R-:W-:Y:S01]  /*0c90*/  IMAD.IADD R5, R4, 0x1, -R5 ;  /* 0x0000000104057824 */ /* 0x000fe200078e0a05 */
[----:B------:R-:W-:Y:S01]  /*0ca0*/  LOP3.LUT R7, R7, 0x7ffffffc, RZ, 0xc0, !PT ;  /* 0x7ffffffc07077812 */ /* 0x000fe200078ec0ff */
[----:B------:R-:W-:Y:S01]  /*0cb0*/  IMAD.IADD R9, R8, 0x1, -R9 ;  /* 0x0000000108097824 */ /* 0x000fe200078e0a09 */
[----:B------:R-:W-:Y:S01]  /*0cc0*/  MOV R8, 0xfffffffe ;  /* 0xfffffffe00087802 */ /* 0x000fe20000000f00 */
[----:B------:R-:W-:Y:S01]  /*0cd0*/  IMAD R2, R13, 0x10, R3 ;  /* 0x000000100d027824 */ /* 0x000fe200078e0203 */
[----:B------:R-:W-:Y:S01]  /*0ce0*/  LEA.HI R6, R6, R12, RZ, 0x5 ;  /* 0x0000000c06067211 */ /* 0x000fe200078f28ff */
[----:B------:R-:W-:-:S02]  /*0cf0*/  IMAD.IADD R7, R12, 0x1, -R7 ;  /* 0x000000010c077824 */ /* 0x000fc400078e0a07 */
[----:B------:R-:W-:Y:S01]  /*0d00*/  IMAD.HI R4, R11, 0x55555556, RZ ;  /* 0x555555560b047827 */ /* 0x000fe200078e02ff */
[----:B------:R-:W-:Y:S02]  /*0d10*/  LEA R5, R2, R5, 0x3 ;  /* 0x0000000502057211 */ /* 0x000fe400078e18ff */
[----:B------:R-:W-:Y:S01]  /*0d20*/  SHF.R.S32.HI R6, RZ, 0x5, R6 ;  /* 0x00000005ff067819 */ /* 0x000fe20000011406 */
[----:B------:R-:W-:Y:S01]  /*0d30*/  IMAD R2, R7, R8, 0x80 ;  /* 0x0000008007027424 */ /* 0x000fe200078e0208 */
[----:B------:R-:W-:Y:S01]  /*0d40*/  LEA.HI R4, R4, R4, RZ, 0x1 ;  /* 0x0000000404047211 */ /* 0x000fe200078f08ff */
[----:B------:R-:W-:Y:S02]  /*0d50*/  IMAD.SHL.U32 R5, R5, 0x8, RZ ;  /* 0x0000000805057824 */ /* 0x000fe400078e00ff */
[----:B------:R-:W-:Y:S01]  /*0d60*/  IMAD R9, R6, 0x10, R9 ;  /* 0x0000001006097824 */ /* 0x000fe200078e0209 */
[----:B------:R0:W-:Y:S01]  /*0d70*/  STL [R1+0x58], R2 ;  /* 0x0000580201007387 */ /* 0x0001e20000100800 */
[----:B------:R-:W-:-:S04]  /*0d80*/  IMAD R4, R4, -0x3, R11 ;  /* 0xfffffffd04047824 */ /* 0x000fc800078e020b */
[----:B------:R-:W-:Y:S01]  /*0d90*/  IMAD R6, R4, 0x40, R9 ;  /* 0x0000004004067824 */ /* 0x000fe200078e0209 */
[----:B0-----:R-:W-:-:S04]  /*0da0*/  LEA.HI R2, R0, R10, RZ, 0x2 ;  /* 0x0000000a00027211 */ /* 0x001fc800078f10ff */
[----:B------:R-:W-:Y:S01]  /*0db0*/  STL [R1+0x54], R6 ;  /* 0x0000540601007387 */ /* 0x000fe20000100800 */
[----:B------:R-:W-:Y:S02]  /*0dc0*/  LEA.HI R0, R0, R10, RZ, 0x3 ;  /* 0x0000000a00007211 */ /* 0x000fe400078f18ff */
[--C-:B------:R-:W-:Y:S02]  /*0dd0*/  SHF.R.S32.HI R152, RZ, 0x2, R2.reuse ;  /* 0x00000002ff987819 */ /* 0x100fe40000011402 */
[----:B------:R-:W-:Y:S02]  /*0de0*/  SHF.R.S32.HI R3, RZ, 0x1f, R2 ;  /* 0x0000001fff037819 */ /* 0x000fe40000011402 */
[----:B------:R-:W-:Y:S01]  /*0df0*/  SHF.R.S32.HI R4, RZ, 0x3, R0 ;  /* 0x00000003ff047819 */ /* 0x000fe20000011400 */
[----:B------:R-:W-:Y:S01]  /*0e00*/  VIADD R9, R152, 0x60 ;  /* 0x0000006098097836 */ /* 0x000fe20000000000 */
[----:B------:R-:W-:Y:S02]  /*0e10*/  LOP3.LUT R0, R0, 0xfffffff8, RZ, 0xc0, !PT ;  /* 0xfffffff800007812 */ /* 0x000fe400078ec0ff */
[----:B------:R-:W-:-:S02]  /*0e20*/  LEA.HI R3, R3, R152, RZ, 0x3 ;  /* 0x0000009803037211 */ /* 0x000fc400078f18ff */
[----:B------:R-:W-:Y:S01]  /*0e30*/  LOP3.LUT R2, R2, 0xfffffffc, RZ, 0xc0, !PT ;  /* 0xfffffffc02027812 */ /* 0x000fe200078ec0ff */
[----:B------:R-:W-:Y:S01]  /*0e40*/  IMAD.IADD R8, R10, 0x1, -R0 ;  /* 0x000000010a087824 */ /* 0x000fe200078e0a00 */
[----:B------:R-:W-:Y:S02]  /*0e50*/  LOP3.LUT R3, R3, 0xfffffff8, RZ, 0xc0, !PT ;  /* 0xfffffff803037812 */ /* 0x000fe400078ec0ff */
[----:B------:R-:W-:Y:S01]  /*0e60*/  SHF.R.S32.HI R4, RZ, 0x1f, R9 ;  /* 0x0000001fff047819 */ /* 0x000fe20000011409 */
[----:B------:R-:W-:Y:S01]  /*0e70*/  IMAD.SHL.U32 R8, R8, 0x8, RZ ;  /* 0x0000000808087824 */ /* 0x000fe200078e00ff */
[----:B------:R-:W-:Y:S01]  /*0e80*/  IADD3 R7, R10, -R2, RZ ;  /* 0x800000020a077210 */ /* 0x000fe20007ffe0ff */
[----:B------:R-:W-:Y:S01]  /*0e90*/  IMAD.IADD R3, R152, 0x1, -R3 ;  /* 0x0000000198037824 */ /* 0x000fe200078e0a03 */
[----:B------:R-:W-:Y:S01]  /*0ea0*/  LEA.HI R4, R4, R9, RZ, 0x3 ;  /* 0x0000000904047211 */ /* 0x000fe200078f18ff */
[----:B------:R-:W-:Y:S01]  /*0eb0*/  IMAD.SHL.U32 R2, R9, 0x40, RZ ;  /* 0x0000004009027824 */ /* 0x000fe200078e00ff */
[----:B------:R-:W-:Y:S01]  /*0ec0*/  STL [R1+0x3c], R8 ;  /* 0x00003c0801007387 */ /* 0x000fe20000100800 */
[C---:B------:R-:W-:Y:S01]  /*0ed0*/  LEA.HI R0, R7.reuse, R7, RZ, 0x1 ;  /* 0x0000000707007211 */ /* 0x040fe200078f08ff */
[C---:B------:R-:W-:Y:S01]  /*0ee0*/  IMAD.SHL.U32 R22, R7.reuse, 0x4, RZ ;  /* 0x0000000407167824 */ /* 0x040fe200078e00ff */
[----:B------:R-:W-:Y:S01]  /*0ef0*/  SHF.L.U32 R16, R7, 0x3, RZ ;  /* 0x0000000307107819 */ /* 0x000fe200000006ff */
[----:B------:R0:W-:Y:S01]  /*0f00*/  STL [R1+0x14], R3 ;  /* 0x0000140301007387 */ /* 0x0001e20000100800 */
[----:B------:R-:W-:Y:S01]  /*0f10*/  IMAD.SHL.U32 R4, R4, 0x40, RZ ;  /* 0x0000004004047824 */ /* 0x000fe200078e00ff */
[----:B------:R-:W-:-:S02]  /*0f20*/  LOP3.LUT R0, R0, 0x1ffffffe, RZ, 0xc0, !PT ;  /* 0x1ffffffe00007812 */ /* 0x000fc400078ec0ff */
[----:B------:R-:W-:Y:S02]  /*0f30*/  IADD3 R156, R22, 0x10, RZ ;  /* 0x00000010169c7810 */ /* 0x000fe40007ffe0ff */
[----:B------:R-:W-:Y:S01]  /*0f40*/  LOP3.LUT R4, R4, 0xfffffe00, RZ, 0xc0, !PT ;  /* 0xfffffe0004047812 */ /* 0x000fe200078ec0ff */
[----:B------:R-:W-:Y:S01]  /*0f50*/  IMAD.IADD R0, R7, 0x1, -R0 ;  /* 0x0000000107007824 */ /* 0x000fe200078e0a00 */
[----:B------:R-:W-:Y:S02]  /*0f60*/  SHF.R.S32.HI R7, RZ, 0x1f, R156 ;  /* 0x0000001fff077819 */ /* 0x000fe4000001149c */
[----:B0-----:R-:W-:Y:S01]  /*0f70*/  LOP3.LUT R3, R2, 0x1c0, RZ, 0xc0, !PT ;  /* 0x000001c002037812 */ /* 0x001fe200078ec0ff */
[----:B------:R-:W-:Y:S01]  /*0f80*/  IMAD R0, R0, 0x8, R6 ;  /* 0x0000000800007824 */ /* 0x000fe200078e0206 */
[----:B------:R-:W-:Y:S02]  /*0f90*/  SHF.R.S32.HI R2, RZ, 0x1f, R8 ;  /* 0x0000001fff027819 */ /* 0x000fe40000011408 */
[----:B------:R-:W-:-:S02]  /*0fa0*/  SHF.R.U32.HI R8, RZ, 0x3, R3 ;  /* 0x00000003ff087819 */ /* 0x000fc40000011603 */
[--C-:B------:R-:W-:Y:S01]  /*0fb0*/  LOP3.LUT R3, R3, 0x38, R16.reuse, 0xf8, !PT ;  /* 0x0000003803037812 */ /* 0x100fe200078ef810 */
[----:B------:R0:W-:Y:S01]  /*0fc0*/  STL [R1+0x64], R2 ;  /* 0x0000640201007387 */ /* 0x0001e20000100800 */
[----:B------:R-:W-:Y:S02]  /*0fd0*/  SHF.R.S32.HI R17, RZ, 0x1f, R16 ;  /* 0x0000001fff117819 */ /* 0x000fe40000011410 */
[----:B------:R-:W-:Y:S01]  /*0fe0*/  LOP3.LUT R3, R4, R3, R8, 0xf6, !PT ;  /* 0x0000000304037212 */ /* 0x000fe200078ef608 */
[----:B------:R1:W-:Y:S01]  /*0ff0*/  STL [R1+0x20], R4 ;  /* 0x0000200401007387 */ /* 0x0003e20000100800 */
[----:B------:R-:W-:-:S03]  /*1000*/  SHF.L.U32 R8, R156, 0x1, RZ ;  /* 0x000000019c087819 */ /* 0x000fc600000006ff */
[----:B------:R-:W-:Y:S02]  /*1010*/  IMAD R3, R3, 0x2, R18 ;  /* 0x0000000203037824 */ /* 0x000fe400078e0212 */
[----:B------:R2:W-:Y:S01]  /*1020*/  STL [R1+0x4c], R8 ;  /* 0x00004c0801007387 */ /* 0x0005e20000100800 */
[----:B0-----:R-:W-:Y:S01]  /*1030*/  VIADD R2, R16, 0x20 ;  /* 0x0000002010027836 */ /* 0x001fe20000000000 */
[----:B-1----:R-:W-:Y:S02]  /*1040*/  SHF.L.U64.HI R4, R156, 0x1, R7 ;  /* 0x000000019c047819 */ /* 0x002fe40000010207 */
[----:B------:R2:W-:Y:S02]  /*1050*/  STL [R1+0x60], R5 ;  /* 0x0000600501007387 */ /* 0x0005e40000100800 */
[----:B------:R-:W-:Y:S02]  /*1060*/  SHF.R.S32.HI R153, RZ, 0x1f, R2 ;  /* 0x0000001fff997819 */ /* 0x000fe40000011402 */
[----:B------:R2:W-:Y:S04]  /*1070*/  STL [R1+0x48], R4 ;  /* 0x0000480401007387 */ /* 0x0005e80000100800 */
[----:B------:R2:W-:Y:S04]  /*1080*/  STL [R1+0x50], R3 ;  /* 0x0000500301007387 */ /* 0x0005e80000100800 */
[----:B------:R2:W-:Y:S02]  /*1090*/  STL [R1+0x5c], R0 ;  /* 0x00005c0001007387 */ /* 0x0005e40000100800 */
.L_x_13336:
[----:B0-2--5:R-:W0:Y:S02]  /*10a0*/  LDC.64 R4, c[0x0][0xc88] ;  /* 0x00032200ff047b82 */ /* 0x025e240000000a00 */
[----:B0-----:R-:W-:-:S05]  /*10b0*/  IMAD.WIDE R4, R35, 0x4, R4 ;  /* 0x0000000423047825 */ /* 0x001fca00078e0204 */
[----:B------:R-:W2:Y:S01]  /*10c0*/  LDG.E R3, desc[UR42][R4.64] ;  /* 0x0000002a04037981 */ /* 0x000ea2000c1e1900 */
        /* <DEDUP_REMOVED lines=9> */
[----:B--2---:R-:W-:Y:S01]  /*1160*/  SHF.R.S32.HI R0, RZ, 0x1f, R3 ;  /* 0x0000001fff007819 */ /* 0x004fe20000011403 */
[----:B------:R-:W-:Y:S08]  /*1170*/  STL [R1+0x34], R3 ;  /* 0x0000340301007387 */ /* 0x000ff00000100800 */
[----:B------:R-:W-:-:S02]  /*1180*/  @P1 LEA R6, P2, R3, UR4, 0x2 ;  /* 0x0000000403061c11 */ /* 0x000fc4000f8410ff */
[C-C-:B------:R-:W-:Y:S01]  /*1190*/  SHF.L.U64.HI R32, R3.reuse, 0x2, R0.reuse ;  /* 0x0000000203207819 */ /* 0x140fe20000010200 */
[----:B------:R0:W-:Y:S01]  /*11a0*/  STL [R1+0x44], R0 ;  /* 0x0000440001007387 */ /* 0x0001e20000100800 */
[C---:B------:R-:W-:Y:S02]  /*11b0*/  @P1 LEA.HI.X R7, R3.reuse, UR5, R0, 0x2, P2 ;  /* 0x0000000503071c11 */ /* 0x040fe400090f1400 */
[----:B------:R-:W-:Y:S02]  /*11c0*/  ISETP.NE.U32.AND P2, PT, RZ, UR8, PT ;  /* 0x00000008ff007c0c */ /* 0x000fe4000bf45070 */
[----:B------:R-:W-:Y:S02]  /*11d0*/  SHF.L.U32 R36, R3, 0x2, RZ ;  /* 0x0000000203247819 */ /* 0x000fe400000006ff */
[----:B------:R-:W-:Y:S01]  /*11e0*/  ISETP.NE.AND.EX P2, PT, RZ, UR9, PT, P2 ;  /* 0x00000009ff007c0c */ /* 0x000fe2000bf45320 */
[----:B------:R-:W-:Y:S01]  /*11f0*/  ULDC UR4, c[0x0][0x288] ;  /* 0x0000a20000047ab9 */ /* 0x000fe20000000800 */
[----:B------:R-:W-:Y:S01]  /*1200*/  IADD3 R8, P3, R36, UR6, RZ ;  /* 0x0000000624087c10 */ /* 0x000fe2000ff7e0ff */
[----:B0-----:R-:W-:Y:S01]  /*1210*/  IMAD.MOV.U32 R0, RZ, RZ, RZ ;  /* 0x000000ffff007224 */ /* 0x001fe200078e00ff */
[----:B------:R0:W-:Y:S01]  /*1220*/  STL [R1+0x28], R36 ;  /* 0x0000282401007387 */ /* 0x0001e20000100800 */
[----:B------:R-:W-:Y:S01]  /*1230*/  IMAD.U32 R25, RZ, RZ, UR4 ;  /* 0x00000004ff197e24 */ /* 0x000fe2000f8e00ff */
[----:B------:R-:W-:Y:S01]  /*1240*/  IADD3.X R9, R32, UR7, RZ, P3, !PT ;  /* 0x0000000720097c10 */ /* 0x000fe20009ffe4ff */
[----:B------:R-:W-:Y:S01]  /*1250*/  ULDC.64 UR4, c[0x0][0x418] ;  /* 0x0001060000047ab9 */ /* 0x000fe20000000a00 */
[----:B------:R0:W-:Y:S04]  /*1260*/  STL [R1+0x2c], R32 ;  /* 0x00002c2001007387 */ /* 0x0001e80000100800 */
[----:B------:R0:W5:Y:S01]  /*1270*/  @P1 LDG.E R0, desc[UR42][R6.64] ;  /* 0x0000002a06001981 */ /* 0x000162000c1e1900 */
[----:B------:R-:W-:-:S03]  /*1280*/  @P2 IADD3 R4, P1, R36, UR8, RZ ;  /* 0x0000000824042c10 */ /* 0x000fc6000ff3e0ff */
[----:B------:R0:W5:Y:S01]  /*1290*/  @P0 LDG.E R70, desc[UR42][R8.64] ;  /* 0x0000002a08460981 */ /* 0x000162000c1e1900 */
        /* <DEDUP_REMOVED lines=12> */
[----:B01----:R-:W-:Y:S06]  /*1360*/  @P2 BRA `(.L_x_13208) ;  /* 0x0000000000242947 */ /* 0x003fec0003800000 */
        /* <DEDUP_REMOVED lines=9> */
.L_x_13208:
        /* <DEDUP_REMOVED lines=10> */
.L_x_13209:
[----:B------:R-:W-:Y:S05]  /*14a0*/  @!P0 BRA `(.L_x_13210) ;  /* 0x00000000000c8947 */ /* 0x000fea0003800000 */
[----:B------:R-:W2:Y:S04]  /*14b0*/  LDG.E R4, desc[UR42][R8.64] ;  /* 0x0000002a08047981 */ /* 0x000ea8000c1e1900 */
[----:B------:R-:W2:Y:S02]  /*14c0*/  LDG.E R31, desc[UR42][R8.64+0x4] ;  /* 0x0000042a081f7981 */ /* 0x000ea4000c1e1900 */
[----:B--2---:R-:W-:-:S07]  /*14d0*/  IADD3 R31, -R4, R31, RZ ;  /* 0x0000001f041f7210 */ /* 0x004fce0007ffe1ff */
.L_x_13210:
        /* <DEDUP_REMOVED lines=17> */
[----:B--2---:R-:W-:-:S05]  /*15f0*/  @P0 IMAD.IADD R30, R8, 0x1, -R3 ;  /* 0x00000001081e0824 */ /* 0x004fca00078e0a03 */
[----:B------:R-:W-:-:S05]  /*1600*/  IADD3 R88, R9, R30, RZ ;  /* 0x0000001e09587210 */ /* 0x000fca0007ffe0ff */
[----:B------:R-:W-:-:S05]  /*1610*/  VIADD R0, R88, 0x7f ;  /* 0x0000007f58007836 */ /* 0x000fca0000000000 */
[----:B------:R-:W-:-:S04]  /*1620*/  SHF.R.S32.HI R3, RZ, 0x1f, R0 ;  /* 0x0000001fff037819 */ /* 0x000fc80000011400 */
[----:B------:R-:W-:-:S04]  /*1630*/  LEA.HI R3, R3, R0, RZ, 0x7 ;  /* 0x0000000003037211 */ /* 0x000fc800078f38ff */
[----:B------:R-:W-:-:S04]  /*1640*/  LOP3.LUT R5, R3, 0xffffff80, RZ, 0xc0, !PT ;  /* 0xffffff8003057812 */ /* 0x000fc800078ec0ff */
[----:B------:R-:W-:-:S04]  /*1650*/  VIADDMNMX R5, R5, -R9, R30, PT ;  /* 0x8000000905057246 */ /* 0x000fc8000380011e */
[----:B------:R-:W-:Y:S02]  /*1660*/  ISETP.GT.AND P0, PT, R5, R28, PT ;  /* 0x0000001c0500720c */ /* 0x000fe40003f04270 */
[----:B------:R-:W-:-:S04]  /*1670*/  SHF.R.U32.HI R28, RZ, 0x7, R28 ;  /* 0x00000007ff1c7819 */ /* 0x000fc8000001161c */
[----:B------:R-:W-:-:S07]  /*1680*/  MOV R27, R28 ;  /* 0x0000001c001b7202 */ /* 0x000fce0000000f00 */
[----:B------:R-:W-:-:S05]  /*1690*/  @P0 VIADD R0, R5, 0x7f ;  /* 0x0000007f05000836 */ /* 0x000fca0000000000 */
[----:B------:R-:W-:-:S04]  /*16a0*/  @P0 SHF.R.S32.HI R5, RZ, 0x1f, R0 ;  /* 0x0000001fff050819 */ /* 0x000fc80000011400 */
[----:B------:R-:W-:Y:S02]  /*16b0*/  @P0 LEA.HI R5, R5, R0, RZ, 0x7 ;  /* 0x0000000005050211 */ /* 0x000fe400078f38ff */
[----:B------:R-:W-:Y:S02]  /*16c0*/  SHF.R.S32.HI R0, RZ, 0x7, R3 ;  /* 0x00000007ff007819 */ /* 0x000fe40000011403 */
[----:B------:R-:W-:Y:S02]  /*16d0*/  @P0 SHF.R.S32.HI R27, RZ, 0x7, R5 ;  /* 0x00000007ff1b0819 */ /* 0x000fe40000011405 */
[----:B------:R-:W-:Y:S01]  /*16e0*/  PLOP3.LUT P0, PT, PT, PT, PT, 0x80, 0x0 ;  /* 0x000000000000781c */ /* 0x000fe20003f0f070 */
[----:B------:R0:W-:Y:S01]  /*16f0*/  STL [R1+0x40], R0 ;  /* 0x0000400001007387 */ /* 0x0001e20000100800 */
        /* <DEDUP_REMOVED lines=22> */
.L_x_13213:
[----:B------:R-:W-:Y:S05]  /*1860*/  BSYNC B6 ;  /* 0x0000000000067941 */ /* 0x000fea0003800000 */
.L_x_13212:
        /* <DEDUP_REMOVED lines=20> */
.L_x_13215:
[----:B------:R-:W-:Y:S05]  /*19b0*/  BSYNC B6 ;  /* 0x0000000000067941 */ /* 0x000fea0003800000 */
.L_x_13214:
[----:B------:R-:W-:Y:S01]  /*19c0*/  ULDC.64 UR4, c[0x0][0x9f8] ;  /* 0x00027e0000047ab9 */ /* 0x000fe20000000a00 */
[----:B------:R-:W2:Y:S01]  /*19d0*/  LDL R38, [R1+0x14] ;  /* 0x0000140001267983 */ /* 0x000ea20000100800 */
[----:B------:R-:W-:Y:S01]  /*19e0*/  ISETP.NE.U32.AND P0, PT, RZ, UR4, PT ;  /* 0x00000004ff007c0c */ /* 0x000fe2000bf05070 */
[----:B------:R-:W0:Y:S03]  /*19f0*/  LDC.64 R4, c[0x0][0x3f8] ;  /* 0x0000fe00ff047b82 */ /* 0x000e260000000a00 */
[----:B------:R-:W-:-:S05]  /*1a00*/  ISETP.NE.AND.EX P0, PT, RZ, UR5, PT, P0 ;  /* 0x00000005ff007c0c */ /* 0x000fca000bf05300 */
[----:B------:R-:W1:Y:S08]  /*1a10*/  LDC.64 R64, c[0x0][0x408] ;  /* 0x00010200ff407b82 */ /* 0x000e700000000a00 */
[----:B------:R-:W-:Y:S01]  /*1a20*/  @P0 IADD3 R6, P1, R36, UR4, RZ ;  /* 0x0000000424060c10 */ /* 0x000fe2000ff3e0ff */
[----:B------:R-:W3:Y:S03]  /*1a30*/  LDC R37, c[0x0][0x3f4] ;  /* 0x0000fd00ff257b82 */ /* 0x000ee60000000800 */
[----:B------:R-:W-:-:S02]  /*1a40*/  @P0 IADD3.X R7, R32, UR5, RZ, P1, !PT ;  /* 0x0000000520070c10 */ /* 0x000fc40008ffe4ff */
[----:B------:R-:W4:Y:S04]  /*1a50*/  LDL.LU R32, [R1] ;  /* 0x0000000001207983 */ /* 0x000f280000300800 */
[----:B------:R-:W4:Y:S04]  /*1a60*/  LDL R14, [R1+0x20] ;  /* 0x00002000010e7983 */ /* 0x000f280000100800 */
[----:B------:R1:W4:Y:S01]  /*1a70*/  @P0 LDG.E R29, desc[UR42][R6.64] ;  /* 0x0000002a061d0981 */ /* 0x000322000c1e1900 */
[----:B------:R-:W1:Y:S01]  /*1a80*/  S2R R36, SR_TID.X ;  /* 0x0000000000247919 */ /* 0x000e620000002100 */
[----:B------:R-:W-:-:S02]  /*1a90*/  SHF.R.S32.HI R3, RZ, 0x1f, R152 ;  /* 0x0000001fff037819 */ /* 0x000fc40000011498 */
[----:B------:R-:W-:-:S03]  /*1aa0*/  SHF.R.S32.HI R23, RZ, 0x1f, R22 ;  /* 0x0000001fff177819 */ /* 0x000fc60000011416 */
[-C--:B0-----:R-:W-:Y:S02]  /*1ab0*/  IMAD R0, R3, R4.reuse, RZ ;  /* 0x0000000403007224 */ /* 0x081fe400078e02ff */
[----:B------:R-:W-:-:S04]  /*1ac0*/  IMAD.WIDE.U32 R8, R152, R4, R22 ;  /* 0x0000000498087225 */ /* 0x000fc800078e0016 */
[C---:B------:R-:W-:Y:S02]  /*1ad0*/  IMAD R13, R152.reuse, R5, R0 ;  /* 0x00000005980d7224 */ /* 0x040fe400078e0200 */
[----:B------:R-:W-:Y:S01]  /*1ae0*/  IMAD.WIDE.U32 R10, R152, R4, R16 ;  /* 0x00000004980a7225 */ /* 0x000fe200078e0010 */
[----:B---3--:R-:W-:-:S03]  /*1af0*/  ISETP.GE.AND P0, PT, R16, R37, PT ;  /* 0x000000251000720c */ /* 0x008fc60003f06270 */
[----:B-1----:R-:W-:Y:S02]  /*1b00*/  IMAD R3, R3, R64, RZ ;  /* 0x0000004003037224 */ /* 0x002fe400078e02ff */
[----:B------:R-:W-:Y:S02]  /*1b10*/  IMAD.IADD R9, R9, 0x1, R13 ;  /* 0x0000000109097824 */ /* 0x000fe400078e020d */
[----:B------:R-:W-:Y:S01]  /*1b20*/  IMAD.IADD R11, R13, 0x1, R11 ;  /* 0x000000010d0b7824 */ /* 0x000fe200078e020b */
[----:B-----5:R-:W-:Y:S01]  /*1b30*/  SHF.R.S32.HI R13, RZ, 0x1f, R24 ;  /* 0x0000001fff0d7819 */ /* 0x020fe20000011418 */
[----:B------:R-:W-:Y:S01]  /*1b40*/  IMAD R15, R152, R65, R3 ;  /* 0x00000041980f7224 */ /* 0x000fe200078e0203 */
[----:B------:R-:W-:-:S03]  /*1b50*/  SEL R3, R37, RZ, P0 ;  /* 0x000000ff25037207 */ /* 0x000fc60000000000 */
[C---:B------:R-:W-:Y:S02]  /*1b60*/  IMAD R12, R13.reuse, R4, RZ ;  /* 0x000000040d0c7224 */ /* 0x040fe400078e02ff */
[----:B------:R-:W-:Y:S02]  /*1b70*/  VIADD R39, R36, 0xffffff80 ;  /* 0xffffff8024277836 */ /* 0x000fe40000000000 */
[----:B------:R-:W-:Y:S02]  /*1b80*/  IMAD R13, R13, R64, RZ ;  /* 0x000000400d0d7224 */ /* 0x000fe400078e02ff */
[----:B------:R-:W-:Y:S01]  /*1b90*/  IMAD.IADD R3, R16, 0x1, R3 ;  /* 0x0000000110037824 */ /* 0x000fe200078e0203 */
[----:B------:R-:W-:Y:S01]  /*1ba0*/  SHF.L.U64.HI R68, R4, 0x7, R5 ;  /* 0x0000000704447819 */ /* 0x000fe20000010205 */
[-C--:B------:R-:W-:Y:S01]  /*1bb0*/  IMAD.WIDE.U32 R20, R24, R4.reuse, R8 ;  /* 0x0000000418147225 */ /* 0x080fe200078e0008 */
[----:B------:R-:W-:Y:S02]  /*1bc0*/  SHF.L.U32 R67, R4, 0x7, RZ ;  /* 0x0000000704437819 */ /* 0x000fe400000006ff */
[----:B------:R-:W-:Y:S01]  /*1bd0*/  SHF.L.U64.HI R66, R64, 0x7, R65 ;  /* 0x0000000740427819 */ /* 0x000fe20000010241 */
[----:B------:R-:W-:Y:S01]  /*1be0*/  IMAD.WIDE.U32 R52, R24, R4, R10 ;  /* 0x0000000418347225 */ /* 0x000fe200078e000a */
[----:B------:R-:W-:-:S03]  /*1bf0*/  SHF.R.S32.HI R0, RZ, 0x1f, R3 ;  /* 0x0000001fff007819 */ /* 0x000fc60000011403 */
[----:B------:R-:W-:Y:S02]  /*1c00*/  IMAD R13, R24, R65, R13 ;  /* 0x00000041180d7224 */ /* 0x000fe400078e020d */
[----:B------:R-:W-:Y:S01]  /*1c10*/  IMAD.WIDE.U32 R6, R152, R64, R16 ;  /* 0x0000004098067225 */ /* 0x000fe200078e0010 */
[----:B------:R-:W-:-:S03]  /*1c20*/  LEA.HI R0, R0, R3, RZ, 0x3 ;  /* 0x0000000300007211 */ /* 0x000fc600078f18ff */
[----:B------:R-:W-:Y:S02]  /*1c30*/  IMAD.IADD R7, R15, 0x1, R7 ;  /* 0x000000010f077824 */ /* 0x000fe400078e0207 */
[-C--:B------:R-:W-:Y:S01]  /*1c40*/  IMAD.WIDE.U32 R56, R24, R64.reuse, R6 ;  /* 0x0000004018387225 */ /* 0x080fe200078e0006 */
[----:B------:R-:W-:Y:S02]  /*1c50*/  SHF.R.S32.HI R7, RZ, 0x3, R0 ;  /* 0x00000003ff077819 */ /* 0x000fe40000011400 */
[----:B------:R-:W-:Y:S01]  /*1c60*/  LOP3.LUT R6, R0, 0xfffffff8, RZ, 0xc0, !PT ;  /* 0xfffffff800067812 */ /* 0x000fe200078ec0ff */
[----:B------:R-:W-:-:S05]  /*1c70*/  IMAD.WIDE.U32 R54, R152, R64, R22 ;  /* 0x0000004098367225 */ /* 0x000fca00078e0016 */
[----:B------:R-:W-:Y:S01]  /*1c80*/  IADD3 R55, R55, R15, RZ ;  /* 0x0000000f37377210 */ /* 0x000fe20007ffe0ff */
[C---:B------:R-:W-:Y:S02]  /*1c90*/  IMAD R35, R24.reuse, R5, R12 ;  /* 0x0000000518237224 */ /* 0x040fe400078e020c */
[----:B------:R-:W-:Y:S01]  /*1ca0*/  IMAD.WIDE.U32 R54, R24, R64, R54 ;  /* 0x0000004018367225 */ /* 0x000fe200078e0036 */
[----:B------:R-:W-:-:S03]  /*1cb0*/  SHF.R.S32.HI R63, RZ, 0x1f, R34 ;  /* 0x0000001fff3f7819 */ /* 0x000fc60000011422 */
[----:B------:R-:W-:Y:S02]  /*1cc0*/  IMAD.IADD R70, R70, 0x1, R31 ;  /* 0x0000000146467824 */ /* 0x000fe400078e021f */
[----:B------:R-:W-:Y:S01]  /*1cd0*/  IMAD.IADD R58, R21, 0x1, R35 ;  /* 0x00000001153a7824 */ /* 0x000fe200078e0223 */
[----:B------:R-:W-:Y:S01]  /*1ce0*/  IADD3 R35, R35, R53, RZ ;  /* 0x0000003523237210 */ /* 0x000fe20007ffe0ff */
[----:B------:R-:W-:Y:S02]  /*1cf0*/  IMAD.SHL.U32 R64, R64, 0x80, RZ ;  /* 0x0000008040407824 */ /* 0x000fe400078e00ff */
[----:B------:R-:W-:Y:S02]  /*1d00*/  IMAD.SHL.U32 R60, R37, 0x2, RZ ;  /* 0x00000002253c7824 */ /* 0x000fe400078e00ff */
[----:B------:R-:W-:Y:S02]  /*1d10*/  IMAD.IADD R31, R13, 0x1, R57 ;  /* 0x000000010d1f7824 */ /* 0x000fe400078e0239 */
[C---:B--2---:R-:W-:Y:S01]  /*1d20*/  IMAD.SHL.U32 R69, R38.reuse, 0x40, RZ ;  /* 0x0000004026457824 */ /* 0x044fe200078e00ff */
[----:B------:R-:W-:-:S02]  /*1d30*/  LOP3.LUT P1, RZ, R38, 0x4, RZ, 0xc0, !PT ;  /* 0x0000000426ff7812 */ /* 0x000fc4000782c0ff */
[----:B------:R-:W-:Y:S02]  /*1d40*/  SHF.R.U32.HI R38, RZ, 0x7, R36 ;  /* 0x00000007ff267819 */ /* 0x000fe40000011624 */
[----:B------:R-:W-:Y:S02]  /*1d50*/  LOP3.LUT R69, R69, 0x1c0, RZ, 0xc0, !PT ;  /* 0x000001c045457812 */ /* 0x000fe400078ec0ff */
[----:B------:R-:W-:Y:S01]  /*1d60*/  SHF.R.S32.HI R36, RZ, 0x1f, R39 ;  /* 0x0000001fff247819 */ /* 0x000fe20000011427 */
[C---:B------:R-:W-:Y:S01]  /*1d70*/  VIADD R62, R38.reuse, 0x8 ;  /* 0x00000008263e7836 */ /* 0x040fe20000000000 */
[----:B------:R-:W-:Y:S01]  /*1d80*/  ISETP.NE.AND P6, PT, R38, 0x1, PT ;  /* 0x000000012600780c */ /* 0x000fe20003fc5270 */
[----:B------:R-:W-:Y:S01]  /*1d90*/  VIADD R38, R152, 0x60 ;  /* 0x0000006098267836 */ /* 0x000fe20000000000 */
[----:B------:R-:W-:Y:S02]  /*1da0*/  SHF.R.U32.HI R65, RZ, 0x3, R69 ;  /* 0x00000003ff417819 */ /* 0x000fe40000011645 */
[----:B------:R-:W-:-:S02]  /*1db0*/  LOP3.LUT R4, R69, 0x18, R16, 0xf8, !PT ;  /* 0x0000001845047812 */ /* 0x000fc400078ef810 */
[----:B------:R-:W-:Y:S02]  /*1dc0*/  LEA.HI R36, R36, R39, RZ, 0x5 ;  /* 0x0000002724247211 */ /* 0x000fe400078f28ff */
[----:B------:R-:W-:Y:S02]  /*1dd0*/  SHF.L.U32 R38, R38, 0x6, RZ ;  /* 0x0000000626267819 */ /* 0x000fe400000006ff */
[----:B------:R-:W-:Y:S02]  /*1de0*/  LOP3.LUT R4, R4, R65, RZ, 0x3c, !PT ;  /* 0x0000004104047212 */ /* 0x000fe400078e3cff */
[----:B------:R-:W-:Y:S02]  /*1df0*/  SHF.R.S32.HI R36, RZ, 0x5, R36 ;  /* 0x00000005ff247819 */ /* 0x000fe40000011424 */
[----:B----4-:R-:W-:Y:S02]  /*1e00*/  LOP3.LUT R32, R32, 0xfffffffd, RZ, 0xc0, !PT ;  /* 0xfffffffd20207812 */ /* 0x010fe400078ec0ff */
[----:B------:R-:W-:Y:S01]  /*1e10*/  LOP3.LUT R38, R38, 0x1c0, RZ, 0xc0, !PT ;  /* 0x000001c026267812 */ /* 0x000fe200078ec0ff */
[----:B------:R-:W-:Y:S01]  /*1e20*/  IMAD R59, R36, 0x200, R4 ;  /* 0x00000200243b7824 */ /* 0x000fe200078e0204 */
[----:B------:R-:W-:-:S02]  /*1e30*/  @P1 LOP3.LUT R32, R32, 0x2, RZ, 0xfc, !PT ;  /* 0x0000000220201812 */ /* 0x000fc400078efcff */
[--C-:B------:R-:W-:Y:S01]  /*1e40*/  LOP3.LUT R4, R69, 0x38, R0.reuse, 0xf8, !PT ;  /* 0x0000003845047812 */ /* 0x100fe200078ef800 */
[----:B------:R-:W-:Y:S05]  /*1e50*/  @!P6 WARPSYNC.ALL ;  /* 0x000000000000e948 */ /* 0x000fea0003800000 */
[----:B------:R-:W-:Y:S01]  /*1e60*/  LOP3.LUT R0, R38, 0x38, R0, 0xf8, !PT ;  /* 0x0000003826007812 */ /* 0x000fe200078ef800 */
[----:B------:R-:W-:Y:S01]  /*1e70*/  VIADD R38, R152, 0x60 ;  /* 0x0000006098267836 */ /* 0x000fe20000000000 */
[----:B------:R0:W-:Y:S01]  /*1e80*/  STL [R1], R32 ;  /* 0x0000002001007387 */ /* 0x0001e20000100800 */
[----:B------:R-:W-:Y:S01]  /*1e90*/  LOP3.LUT R3, R4, R65, RZ, 0x3c, !PT ;  /* 0x0000004104037212 */ /* 0x000fe200078e3cff */
[----:B------:R-:W-:Y:S01]  /*1ea0*/  ULDC UR4, c[0x0][0x2f4] ;  /* 0x0000bd0000047ab9 */ /* 0x000fe20000000800 */
[----:B------:R-:W-:Y:S01]  /*1eb0*/  IMAD.SHL.U32 R38, R38, 0x40, RZ ;  /* 0x0000004026267824 */ /* 0x000fe200078e00ff */
[----:B0-----:R-:W-:-:S04]  /*1ec0*/  SHF.R.S32.HI R32, RZ, 0x1f, R39 ;  /* 0x0000001fff207819 */ /* 0x001fc80000011427 */
[----:B------:R-:W-:Y:S02]  /*1ed0*/  LOP3.LUT R38, R38, 0x1c0, RZ, 0xc0, !PT ;  /* 0x000001c026267812 */ /* 0x000fe400078ec0ff */
[----:B------:R-:W-:Y:S02]  /*1ee0*/  LEA.HI R32, R32, R39, RZ, 0x2 ;  /* 0x0000002720207211 */ /* 0x000fe400078f10ff */
[----:B------:R-:W-:Y:S02]  /*1ef0*/  SHF.R.U32.HI R38, RZ, 0x3, R38 ;  /* 0x00000003ff267819 */ /* 0x000fe40000011626 */
[----:B------:R-:W-:Y:S02]  /*1f00*/  LOP3.LUT R32, R32, 0xfffffffc, RZ, 0xc0, !PT ;  /* 0xfffffffc20207812 */ /* 0x000fe400078ec0ff */
[----:B------:R-:W-:Y:S02]  /*1f10*/  LOP3.LUT R0, R0, R38, RZ, 0x3c, !PT ;  /* 0x0000002600007212 */ /* 0x000fe400078e3cff */
[----:B------:R-:W-:Y:S01]  /*1f20*/  IADD3 R32, R39, -R32, RZ ;  /* 0x8000002027207210 */ /* 0x000fe20007ffe0ff */
[----:B------:R-:W-:Y:S01]  /*1f30*/  IMAD R3, R36, 0x200, R3 ;  /* 0x0000020024037824 */ /* 0x000fe200078e0203 */
[----:B------:R-:W-:Y:S01]  /*1f40*/  @!P6 BAR.SYNC.DEFER_BLOCKING 0x9, 0x100 ;  /* 0x024400000000eb1d */ /* 0x000fe20000010000 */
[----:B------:R-:W-:-:S02]  /*1f50*/  ISETP.GE.AND P1, PT, R16, UR4, PT ;  /* 0x0000000410007c0c */ /* 0x000fc4000bf26270 */
[----:B------:R-:W-:Y:S01]  /*1f60*/  IMAD R61, R32, 0x60, R152 ;  /* 0x00000060203d7824 */ /* 0x000fe200078e0298 */
[----:B------:R-:W-:Y:S01]  /*1f70*/  ISETP.GE.AND P2, PT, R2, UR4, PT ;  /* 0x0000000402007c0c */ /* 0x000fe2000bf46270 */
[----:B------:R-:W-:Y:S01]  /*1f80*/  IMAD.IADD R32, R55, 0x1, R13 ;  /* 0x0000000137207824 */ /* 0x000fe200078e020d */
[----:B------:R-:W-:Y:S02]  /*1f90*/  SHF.R.S32.HI R5, RZ, 0x1f, R29 ;  /* 0x0000001fff057819 */ /* 0x000fe4000001141d */
[----:B------:R-:W-:Y:S02]  /*1fa0*/  SHF.R.S32.HI R4, RZ, 0x1f, R6 ;  /* 0x0000001fff047819 */ /* 0x000fe40000011406 */
[----:B------:R-:W-:-:S07]  /*1fb0*/  IADD3 R0, R14, R0, RZ ;  /* 0x000000000e007210 */ /* 0x000fce0007ffe0ff */
.L_x_13271:
[----:B--2---:R-:W2:Y:S01]  /*1fc0*/  LDL R38, [R1+0x14] ;  /* 0x0000140001267983 */ /* 0x004ea20000100800 */
[----:B------:R-:W0:Y:S03]  /*1fd0*/  LDC R75, c[0x0][0x430] ;  /* 0x00010c00ff4b7b82 */ /* 0x000e260000000800 */
[----:B----4-:R-:W3:Y:S01]  /*1fe0*/  LDL.LU R37, [R1] ;  /* 0x0000000001257983 */ /* 0x010ee20000300800 */
[----:B------:R-:W-:Y:S02]  /*1ff0*/  VIADD R27, R27, 0xffffffff ;  /* 0xffffffff1b1b7836 */ /* 0x000fe40000000000 */
[----:B------:R-:W-:Y:S02]  /*2000*/  IMAD.MOV.U32 R74, RZ, RZ, RZ ;  /* 0x000000ffff4a7224 */ /* 0x000fe400078e00ff */
[----:B------:R-:W-:Y:S01]  /*2010*/  IMAD R9, R27, 0x80, R61 ;  /* 0x000000801b097824 */ /* 0x000fe200078e023d */
[----:B------:R-:W1:Y:S03]  /*2020*/  LDC R80, c[0x0][0x3f4] ;  /* 0x0000fd00ff507b82 */ /* 0x000e660000000800 */
[----:B------:R-:W-:Y:S01]  /*2030*/  IMAD.IADD R36, R70, 0x1, R9 ;  /* 0x0000000146247824 */ /* 0x000fe200078e0209 */
[----:B------:R-:W-:-:S04]  /*2040*/  ISETP.GE.AND P3, PT, R9, R30, PT ;  /* 0x0000001e0900720c */ /* 0x000fc80003f66270 */
[----:B------:R-:W-:Y:S02]  /*2050*/  ISETP.GT.OR P3, PT, R61, 0x7f, P3 ;  /* 0x0000007f3d00780c */ /* 0x000fe40001f64670 */
[----:B------:R-:W-:Y:S02]  /*2060*/  MOV R12, R36 ;  /* 0x00000024000c7202 */ /* 0x000fe40000000f00 */
[----:B0-----:R-:W-:-:S09]  /*2070*/  ISETP.NE.AND P4, PT, R75, 0x1, PT ;  /* 0x000000014b00780c */ /* 0x001fd20003f85270 */
[----:B------:R-:W0:Y:S08]  /*2080*/  @!P3 LDC.64 R10, c[0x0][0x428] ;  /* 0x00010a00ff0abb82 */ /* 0x000e300000000a00 */
[----:B------:R-:W4:Y:S08]  /*2090*/  @P4 LDC R13, c[0x0][0x434] ;  /* 0x00010d00ff0d4b82 */ /* 0x000f300000000800 */
[----:B------:R-:W1:Y:S08]  /*20a0*/  @P4 LDC R14, c[0x0][0x438] ;  /* 0x00010e00ff0e4b82 */ /* 0x000e700000000800 */
[----:B------:R-:W0:Y:S01]  /*20b0*/  @!P3 LDC.64 R8, c[0x0][0x418] ;  /* 0x00010600ff08bb82 */ /* 0x000e220000000a00 */
[----:B----4-:R-:W-:-:S05]  /*20c0*/  @P4 IMAD.HI.U32 R13, R36, R13, RZ ;  /* 0x0000000d240d4227 */ /* 0x010fca00078e00ff */
[----:B-1----:R-:W-:Y:S01]  /*20d0*/  @P4 SHF.R.U32.HI R12, RZ, R14, R13 ;  /* 0x0000000eff0c4219 */ /* 0x002fe2000001160d */
[----:B0-----:R-:W-:-:S03]  /*20e0*/  @!P3 IMAD R14, R5, R10, RZ ;  /* 0x0000000a050eb224 */ /* 0x001fc600078e02ff */
[----:B------:R-:W-:Y:S01]  /*20f0*/  @!P3 SHF.R.S32.HI R13, RZ, 0x1f, R12 ;  /* 0x0000001fff0db819 */ /* 0x000fe2000001140c */
[C---:B------:R-:W-:Y:S02]  /*2100*/  @!P3 IMAD R15, R29.reuse, R11, R14 ;  /* 0x0000000b1d0fb224 */ /* 0x040fe400078e020e */
[----:B------:R-:W-:-:S04]  /*2110*/  @!P3 IMAD.WIDE.U32 R10, R29, R10, R12 ;  /* 0x0000000a1d0ab225 */ /* 0x000fc800078e000c */
[----:B------:R-:W-:Y:S01]  /*2120*/  @!P3 IMAD.IADD R11, R11, 0x1, R15 ;  /* 0x000000010b0bb824 */ /* 0x000fe200078e020f */
[----:B------:R-:W-:-:S04]  /*2130*/  @!P3 LEA R8, P4, R10, R8, 0x2 ;  /* 0x000000080a08b211 */ /* 0x000fc800078810ff */
[----:B------:R-:W-:-:S05]  /*2140*/  @!P3 LEA.HI.X R9, R10, R9, R11, 0x2, P4 ;  /* 0x000000090a09b211 */ /* 0x000fca00020f140b */
[----:B------:R0:W5:Y:S01]  /*2150*/  @!P3 LDG.E R74, desc[UR42][R8.64] ;  /* 0x0000002a084ab981 */ /* 0x000162000c1e1900 */
[----:B------:R-:W-:Y:S01]  /*2160*/  ISETP.GT.AND P3, PT, R27, R28, PT ;  /* 0x0000001c1b00720c */ /* 0x000fe20003f64270 */
[----:B------:R-:W-:Y:S01]  /*2170*/  IMAD R73, R19, 0x2000, R59 ;  /* 0x0000200013497824 */ /* 0x000fe200078e023b */
[----:B------:R-:W-:Y:S01]  /*2180*/  IADD3 R10, -R12, RZ, RZ ;  /* 0x000000ff0c0a7210 */ /* 0x000fe20007ffe1ff */
[----:B------:R-:W-:Y:S05]  /*2190*/  YIELD ;  /* 0x0000000000007946 */ /* 0x000fea0003800000 */
[----:B------:R-:W-:Y:S01]  /*21a0*/  VIADD R11, R73, 0x20 ;  /* 0x00000020490b7836 */ /* 0x000fe20000000000 */
[----:B------:R-:W-:Y:S01]  /*21b0*/  BSSY B0, `(.L_x_13216) ;  /* 0x0000301000007945 */ /* 0x000fe20003800000 */
[----:B------:R-:W-:Y:S01]  /*21c0*/  IMAD R75, R75, R10, R36 ;  /* 0x0000000a4b4b7224 */ /* 0x000fe200078e0224 */
[----:B--2---:R-:W-:-:S02]  /*21d0*/  LOP3.LUT P5, RZ, R38, 0x4, RZ, 0xc0, !PT ;  /* 0x0000000426ff7812 */ /* 0x004fc400078ac0ff */
[----:B---3--:R-:W-:-:S04]  /*21e0*/  LOP3.LUT R37, R37, 0xfffffffe, RZ, 0xc0, !PT ;  /* 0xfffffffe25257812 */ /* 0x008fc800078ec0ff */
[----:B------:R-:W-:Y:S02]  /*21f0*/  @P3 LOP3.LUT R37, R37, 0x1, RZ, 0xfc, !PT ;  /* 0x0000000125253812 */ /* 0x000fe400078efcff */
[----:B------:R-:W-:-:S03]  /*2200*/  ISETP.GE.AND P3, PT, R80, 0x1, PT ;  /* 0x000000015000780c */ /* 0x000fc60003f66270 */
[----:B------:R0:W-:Y:S02]  /*2210*/  STL [R1], R37 ;  /* 0x0000002501007387 */ /* 0x0001e40000100800 */
[C---:B------:R-:W-:Y:S02]  /*2220*/  @P5 VIADD R11, R73.reuse, 0xffffffe0 ;  /* 0xffffffe0490b5836 */ /* 0x040fe40000000000 */
[----:B------:R-:W-:-:S03]  /*2230*/  IMAD R73, R73, 0x2, R26 ;  /* 0x0000000249497824 */ /* 0x000fc600078e021a */
[----:B------:R-:W-:-:S03]  /*2240*/  LEA R72, R11, R26, 0x1 ;  /* 0x0000001a0b487211 */ /* 0x000fc600078e08ff */
[----:B0-----:R-:W-:Y:S05]  /*2250*/  @!P3 BRA `(.L_x_13217) ;  /* 0x0000002800c4b947 */ /* 0x001fea0003800000 */
        /* <DEDUP_REMOVED lines=8> */
[----:B------:R-:W-:Y:S01]  /*22e0*/  SHF.R.S32.HI R10, RZ, 0x1f, R27 ;  /* 0x0000001fff0a7819 */ /* 0x000fe2000001141b */
[----:B------:R-:W-:Y:S02]  /*22f0*/  IMAD R13, R77, UR4, RZ ;  /* 0x000000044d0d7c24 */ /* 0x000fe4000f8e02ff */
[----:B------:R-:W-:Y:S02]  /*2300*/  IMAD.IADD R9, R9, 0x1, R11 ;  /* 0x0000000109097824 */ /* 0x000fe400078e020b */
[----:B------:R-:W-:-:S02]  /*2310*/  IMAD R13, R74, UR5, R13 ;  /* 0x000000054a0d7c24 */ /* 0x000fc4000f8e020d */
        /* <DEDUP_REMOVED lines=9> */
[----:B------:R-:W-:Y:S01]  /*23b0*/  ULDC.U8 UR4, c[0x0][0x410] ;  /* 0x0001040000047ab9 */ /* 0x000fe20000000000 */
[----:B------:R-:W-:Y:S02]  /*23c0*/  IMAD R13, R66, R27, RZ ;  /* 0x0000001b420d7224 */ /* 0x000fe400078e02ff */
[----:B------:R-:W-:Y:S01]  /*23d0*/  LEA.HI.X R85, R8, UR5, R85, 0x1, P3 ;  /* 0x0000000508557c11 */ /* 0x000fe200098f0c55 */
[C---:B------:R-:W-:Y:S01]  /*23e0*/  IMAD R79, R10.reuse, R67, R12 ;  /* 0x000000430a4f7224 */ /* 0x040fe200078e020c */
[----:B------:R-:W-:Y:S01]  /*23f0*/  ISETP.NE.AND P3, PT, RZ, UR4, PT ;  /* 0x00000004ff007c0c */ /* 0x000fe2000bf65270 */
[----:B------:R-:W-:Y:S02]  /*2400*/  IMAD R13, R10, R64, R13 ;  /* 0x000000400a0d7224 */ /* 0x000fe400078e020d */
[----:B------:R-:W-:-:S02]  /*2410*/  IMAD R78, R27, -0x80, R30 ;  /* 0xffffff801b4e7824 */ /* 0x000fc400078e021e */
[----:B------:R-:W-:-:S03]  /*2420*/  IMAD.WIDE.U32 R10, R67, R27, RZ ;  /* 0x0000001b430a7225 */ /* 0x000fc600078e00ff */
[----:B------:R-:W-:Y:S01]  /*2430*/  VIMNMX R78, R78, 0x80, PT ;  /* 0x000000804e4e7848 */ /* 0x000fe20003fe0100 */
        /* <DEDUP_REMOVED lines=35> */
.L_x_13220:
[----:B------:R-:W-:Y:S05]  /*2670*/  BSYNC B1 ;  /* 0x0000000000017941 */ /* 0x000fea0003800000 */
.L_x_13219:
[----:B0-----:R-:W-:Y:S01]  /*2680*/  IADD3 R12, R152, 0x60, RZ ;  /* 0x00000060980c7810 */ /* 0x001fe20007ffe0ff */
[----:B------:R-:W-:Y:S01]  /*2690*/  BSSY B1, `(.L_x_13221) ;  /* 0x0000021000017945 */ /* 0x000fe20003800000 */
[----:B-----5:R-:W-:Y:S02]  /*26a0*/  IMAD.MOV.U32 R81, RZ, RZ, R44 ;  /* 0x000000ffff517224 */ /* 0x020fe400078e002c */
[----:B------:R-:W-:Y:S01]  /*26b0*/  ISETP.GE.AND P4, PT, R12, R78, PT ;  /* 0x0000004e0c00720c */ /* 0x000fe20003f86270 */
[----:B------:R-:W-:-:S12]  /*26c0*/  IMAD.MOV.U32 R82, RZ, RZ, R45 ;  /* 0x000000ffff527224 */ /* 0x000fd800078e002d */
[----:B------:R-:W-:Y:S05]  /*26d0*/  @P4 BRA `(.L_x_13222) ;  /* 0x0000000000704947 */ /* 0x000fea0003800000 */
[----:B------:R-:W0:Y:S01]  /*26e0*/  LDC.64 R12, c[0x0][0x3f8] ;  /* 0x0000fe00ff0c7b82 */ /* 0x000e220000000a00 */
[----:B------:R-:W-:Y:S01]  /*26f0*/  IMAD.MOV.U32 R11, RZ, RZ, R79 ;  /* 0x000000ffff0b7224 */ /* 0x000fe200078e004f */
[----:B------:R-:W-:Y:S01]  /*2700*/  ULDC.64 UR4, c[0x0][0x3e8] ;  /* 0x0000fa0000047ab9 */ /* 0x000fe20000000a00 */
[----:B------:R-:W-:Y:S02]  /*2710*/  CS2R R40, SRZ ;  /* 0x0000000000287805 */ /* 0x000fe4000001ff00 */
[----:B------:R-:W-:Y:S01]  /*2720*/  CS2R R42, SRZ ;  /* 0x00000000002a7805 */ /* 0x000fe2000001ff00 */
[----:B0-----:R-:W-:-:S04]  /*2730*/  IMAD.WIDE.U32 R10, R12, 0x60, R10 ;  /* 0x000000600c0a7825 */ /* 0x001fc800078e000a */
[----:B------:R-:W-:Y:S01]  /*2740*/  IMAD R9, R13, 0x60, RZ ;  /* 0x000000600d097824 */ /* 0x000fe200078e02ff */
[----:B------:R-:W-:-:S04]  /*2750*/  IADD3 R13, P5, R20, R10, RZ ;  /* 0x0000000a140d7210 */ /* 0x000fc80007fbe0ff */
[----:B------:R-:W-:Y:S02]  /*2760*/  IADD3.X R14, R58, R11, R9, P5, !PT ;  /* 0x0000000b3a0e7210 */ /* 0x000fe40002ffe409 */
[----:B------:R-:W0:Y:S01]  /*2770*/  LDC.64 R10, c[0x0][0x408] ;  /* 0x00010200ff0a7b82 */ /* 0x000e220000000a00 */
[----:B------:R-:W-:-:S03]  /*2780*/  MOV R9, R71 ;  /* 0x0000004700097202 */ /* 0x000fc60000000f00 */
[----:B0-----:R-:W-:-:S04]  /*2790*/  IMAD.WIDE.U32 R8, R10, 0x60, R8 ;  /* 0x000000600a087825 */ /* 0x001fc800078e0008 */
        /* <DEDUP_REMOVED lines=16> */
.L_x_13222:
[----:B------:R-:W-:Y:S05]  /*28a0*/  BSYNC B1 ;  /* 0x0000000000017941 */ /* 0x000fea0003800000 */
.L_x_13221:
[----:B0-----:R-:W-:Y:S01]  /*28b0*/  IMAD.MOV.U32 R8, RZ, RZ, R48 ;  /* 0x000000ffff087224 */ /* 0x001fe200078e0030 */
[----:B------:R-:W-:Y:S01]  /*28c0*/  UISETP.NE.AND UP0, UPT, UR39, 0x3, UPT ;  /* 0x000000032700788c */ /* 0x000fe2000bf05270 */
[----:B------:R-:W-:Y:S01]  /*28d0*/  IMAD.MOV.U32 R9, RZ, RZ, R49 ;  /* 0x000000ffff097224 */ /* 0x000fe200078e0031 */
[----:B------:R-:W-:Y:S01]  /*28e0*/  PRMT R89, R82, 0x5410, R81 ;  /* 0x0000541052597816 */ /* 0x000fe20000000051 */
[----:B------:R-:W-:Y:S02]  /*28f0*/  IMAD.MOV.U32 R10, RZ, RZ, R50 ;  /* 0x000000ffff0a7224 */ /* 0x000fe400078e0032 */
[----:B------:R-:W-:Y:S01]  /*2900*/  IMAD.MOV.U32 R11, RZ, RZ, R51 ;  /* 0x000000ffff0b7224 */ /* 0x000fe200078e0033 */
[----:B------:R-:W-:Y:S01]  /*2910*/  PRMT R91, R8, 0x5410, R9 ;  /* 0x00005410085b7816 */ /* 0x000fe20000000009 */
[----:B------:R-:W-:Y:S01]  /*2920*/  IMAD.MOV.U32 R8, RZ, RZ, R46 ;  /* 0x000000ffff087224 */ /* 0x000fe200078e002e */
[----:B------:R-:W-:Y:S02]  /*2930*/  MOV R9, R47 ;  /* 0x0000002f00097202 */ /* 0x000fe40000000f00 */
[----:B------:R-:W-:-:S02]  /*2940*/  PLOP3.LUT P5, PT, PT, PT, UP0, 0x80, 0x0 ;  /* 0x000000000000781c */ /* 0x000fc40003faf008 */
[----:B------:R-:W-:Y:S01]  /*2950*/  PRMT R90, R9, 0x5410, R8 ;  /* 0x00005410095a7816 */ /* 0x000fe20000000008 */
[----:B-----5:R-:W-:Y:S01]  /*2960*/  IMAD.MOV.U32 R8, RZ, RZ, R36 ;  /* 0x000000ffff087224 */ /* 0x020fe200078e0024 */
        /* <DEDUP_REMOVED lines=14> */
.L_x_13223:
[----:B------:R-:W-:Y:S01]  /*2a50*/  IMAD R71, R19, 0x8, R18 ;  /* 0x0000000813477824 */ /* 0x000fe200078e0212 */
[----:B------:R-:W-:Y:S01]  /*2a60*/  SHF.L.U32 R79, R154, 0x1f, RZ ;  /* 0x0000001f9a4f7819 */ /* 0x000fe200000006ff */
[----:B------:R-:W-:Y:S03]  /*2a70*/  BSSY B1, `(.L_x_13224) ;  /* 0x0000003000017945 */ /* 0x000fe60003800000 */
[----:B------:R-:W0:Y:S02]  /*2a80*/  SYNCS.PHASECHK.TRANS64.TRYWAIT P6, [R71+URZ+0x16890], R79 ;  /* 0x0168904f470075a7 */ /* 0x000e2400080c017f */
[----:B0-----:R-:W-:Y:S05]  /*2a90*/  @!P6 BRA `(.L_x_13225) ;  /* 0x000001300028e947 */ /* 0x001fea0003800000 */
.L_x_13451:
[----:B------:R-:W-:Y:S05]  /*2aa0*/  BSYNC B1 ;  /* 0x0000000000017941 */ /* 0x000fea0003800000 */
.L_x_13224:
[----:B------:R-:W-:-:S03]  /*2ab0*/  UMOV UR4, 0xffffffff ;  /* 0xffffffff00047882 */ /* 0x000fc60000000000 */
[----:B------:R-:W-:Y:S05]  /*2ac0*/  BRA.DIV UR4, `(.L_x_13226) ;  /* 0x0000013204307947 */ /* 0x000fea000b800000 */
[----:B------:R1:W2:Y:S04]  /*2ad0*/  SHFL.IDX PT, R81, R85, RZ, 0x1c1f ;  /* 0x001c1fff55517589 */ /* 0x0002a800000e0000 */
[----:B------:R1:W3:Y:S02]  /*2ae0*/  SHFL.IDX PT, R14, R84, RZ, 0x1c1f ;  /* 0x001c1fff540e7589 */ /* 0x0002e400000e0000 */
.L_x_13455:
[----:B------:R-:W-:Y:S04]  /*2af0*/  BSSY B1, `(.L_x_13227) ;  /* 0x0000068000017945 */ /* 0x000fe80003800000 */
        /* <DEDUP_REMOVED lines=9> */
[----:B------:R-:W-:Y:S02]  /*2b90*/  SHF.R.U64 R48, R48, 0x10, R49 ;  /* 0x0000001030307819 */ /* 0x000fe40000001231 */
[--C-:B------:R-:W-:Y:S02]  /*2ba0*/  SHF.R.U64 R92, R50, 0x10, R51.reuse ;  /* 0x00000010325c7819 */ /* 0x100fe40000001233 */
[----:B------:R-:W-:Y:S01]  /*2bb0*/  SHF.R.U32.HI R51, RZ, 0x10, R51 ;  /* 0x00000010ff337819 */ /* 0x000fe20000011633 */
[----:B------:R-:W-:Y:S01]  /*2bc0*/  HADD2.F32 R50, -RZ, R48.H0_H0 ;  /* 0x20000030ff327230 */ /* 0x000fe20000004100 */
[----:B0-----:R-:W-:Y:S01]  /*2bd0*/  MOV R15, R11 ;  /* 0x0000000b000f7202 */ /* 0x001fe20000000f00 */
[----:B------:R-:W-:Y:S01]  /*2be0*/  HADD2.F32 R92, -RZ, R92.H0_H0 ;  /* 0x2000005cff5c7230 */ /* 0x000fe20000004100 */
[----:B------:R-:W-:Y:S01]  /*2bf0*/  SHF.R.U32.HI R49, RZ, 0x10, R49 ;  /* 0x00000010ff317819 */ /* 0x000fe20000011631 */
[----:B------:R-:W-:Y:S02]  /*2c00*/  HADD2.F32 R11, -RZ, R9.H1_H1 ;  /* 0x30000009ff0b7230 */ /* 0x000fe40000004100 */
[----:B------:R-:W-:-:S02]  /*2c10*/  HADD2.F32 R51, -RZ, R51.H0_H0 ;  /* 0x20000033ff337230 */ /* 0x000fc40000004100 */
[----:B------:R-:W-:Y:S02]  /*2c20*/  HADD2.F32 R9, -RZ, R9.H0_H0 ;  /* 0x20000009ff097230 */ /* 0x000fe40000004100 */
[-C--:B------:R-:W-:Y:S01]  /*2c30*/  FMUL.FTZ R94, R11, R92.reuse ;  /* 0x0000005c0b5e7220 */ /* 0x080fe20000410000 */
[--C-:B------:R-:W-:Y:S02]  /*2c40*/  HADD2.F32 R48, -RZ, R15.reuse.H1_H1 ;  /* 0x3000000fff307230 */ /* 0x100fe40000004100 */
[----:B------:R-:W-:Y:S02]  /*2c50*/  HADD2.F32 R15, -RZ, R15.H0_H0 ;  /* 0x2000000fff0f7230 */ /* 0x000fe40000004100 */
[C---:B------:R-:W-:Y:S01]  /*2c60*/  FMUL.FTZ R92, R9.reuse, R92 ;  /* 0x0000005c095c7220 */ /* 0x040fe20000410000 */
[----:B------:R-:W-:Y:S02]  /*2c70*/  HADD2.F32 R49, -RZ, R49.H0_H0 ;  /* 0x20000031ff317230 */ /* 0x000fe40000004100 */
[-C--:B------:R-:W-:Y:S01]  /*2c80*/  FMUL.FTZ R96, R48, R51.reuse ;  /* 0x0000003330607220 */ /* 0x080fe20000410000 */
[-C--:B------:R-:W-:Y:S01]  /*2c90*/  FFMA.FTZ R9, R9, R50.reuse, -R94 ;  /* 0x0000003209097223 */ /* 0x080fe2000001085e */
[----:B------:R-:W-:Y:S01]  /*2ca0*/  FMUL.FTZ R51, R15, R51 ;  /* 0x000000330f337220 */ /* 0x000fe20000410000 */
[----:B------:R-:W-:Y:S01]  /*2cb0*/  FFMA.FTZ R92, R11, R50, R92 ;  /* 0x000000320b5c7223 */ /* 0x000fe2000001005c */
[----:B------:R-:W-:Y:S01]  /*2cc0*/  FFMA.FTZ R96, R15, R49, -R96 ;  /* 0x000000310f607223 */ /* 0x000fe20000010860 */
[----:B------:R-:W-:-:S02]  /*2cd0*/  HADD2.F32 R50, -RZ, R93.H0_H0 ;  /* 0x2000005dff327230 */ /* 0x000fc40000004100 */
[----:B------:R-:W-:Y:S01]  /*2ce0*/  FFMA.FTZ R95, R48, R49, R51 ;  /* 0x00000031305f7223 */ /* 0x000fe20000010033 */
[----:B------:R-:W-:Y:S01]  /*2cf0*/  HADD2.F32 R11, -RZ, R8.H1_H1 ;  /* 0x30000008ff0b7230 */ /* 0x000fe20000004100 */
[----:B------:R-:W-:Y:S01]  /*2d00*/  F2FP.F16.F32.PACK_AB R9, R92, R9 ;  /* 0x000000095c09723e */ /* 0x000fe200000000ff */
[----:B------:R-:W-:Y:S02]  /*2d10*/  HADD2.F32 R15, -RZ, R10.H1_H1 ;  /* 0x3000000aff0f7230 */ /* 0x000fe40000004100 */
[----:B------:R-:W-:Y:S02]  /*2d20*/  HADD2.F32 R51, -RZ, R93.H1_H1 ;  /* 0x3000005dff337230 */ /* 0x000fe40000004100 */
[----:B------:R-:W-:Y:S02]  /*2d30*/  HADD2.F32 R8, -RZ, R8.H0_H0 ;  /* 0x20000008ff087230 */ /* 0x000fe40000004100 */
[----:B------:R-:W-:Y:S02]  /*2d40*/  HADD2.F32 R10, -RZ, R10.H0_H0 ;  /* 0x2000000aff0a7230 */ /* 0x000fe40000004100 */
[----:B------:R-:W-:Y:S01]  /*2d50*/  FMUL.FTZ R93, R15, R51 ;  /* 0x000000330f5d7220 */ /* 0x000fe20000410000 */
[----:B------:R-:W-:-:S02]  /*2d60*/  HADD2.F32 R48, -RZ, R91.H0_H0 ;  /* 0x2000005bff307230 */ /* 0x000fc40000004100 */
[----:B------:R-:W-:Y:S02]  /*2d70*/  HADD2.F32 R49, -RZ, R91.H1_H1 ;  /* 0x3000005bff317230 */ /* 0x000fe40000004100 */
[CC--:B------:R-:W-:Y:S01]  /*2d80*/  FMUL.FTZ R91, R11.reuse, R50.reuse ;  /* 0x000000320b5b7220 */ /* 0x0c0fe20000410000 */
[----:B------:R-:W-:Y:S01]  /*2d90*/  FMUL.FTZ R50, R8, R50 ;  /* 0x0000003208327220 */ /* 0x000fe20000410000 */
[----:B------:R-:W-:Y:S02]  /*2da0*/  FMUL.FTZ R94, R10, R51 ;  /* 0x000000330a5e7220 */ /* 0x000fe40000410000 */
[-C--:B------:R-:W-:Y:S01]  /*2db0*/  FFMA.FTZ R91, R8, R48.reuse, -R91 ;  /* 0x00000030085b7223 */ /* 0x080fe2000001085b */
[----:B------:R-:W-:Y:S01]  /*2dc0*/  FFMA.FTZ R50, R11, R48, R50 ;  /* 0x000000300b327223 */ /* 0x000fe20000010032 */
[-C--:B------:R-:W-:Y:S01]  /*2dd0*/  FFMA.FTZ R93, R10, R49.reuse, -R93 ;  /* 0x000000310a5d7223 */ /* 0x080fe2000001085d */
[----:B------:R-:W-:Y:S01]  /*2de0*/  FFMA.FTZ R94, R15, R49, R94 ;  /* 0x000000310f5e7223 */ /* 0x000fe2000001005e */
[----:B------:R-:W-:-:S02]  /*2df0*/  F2FP.F16.F32.PACK_AB R11, R95, R96 ;  /* 0x000000605f0b723e */ /* 0x000fc400000000ff */
[----:B------:R-:W-:Y:S02]  /*2e00*/  F2FP.F16.F32.PACK_AB R8, R50, R91 ;  /* 0x0000005b3208723e */ /* 0x000fe400000000ff */
[----:B------:R-:W-:-:S07]  /*2e10*/  F2FP.F16.F32.PACK_AB R10, R94, R93 ;  /* 0x0000005d5e0a723e */ /* 0x000fce00000000ff */
.L_x_13232:
[----:B------:R-:W-:Y:S05]  /*2e20*/  BSYNC B3 ;  /* 0x0000000000037941 */ /* 0x000fea0003800000 */
.L_x_13231:
[----:B0-----:R4:W-:Y:S02]  /*2e30*/  ST.E.128 desc[UR42][R12.64], R8 ;  /* 0x000000080c007985 */ /* 0x0019e4000c101d2a */
.L_x_13230:
[----:B------:R-:W-:Y:S05]  /*2e40*/  BSYNC B2 ;  /* 0x0000000000027941 */ /* 0x000fea0003800000 */
.L_x_13229:
[----:B------:R-:W-:Y:S05]  /*2e50*/  @P2 BRA `(.L_x_13228) ;  /* 0x0000000000c42947 */ /* 0x000fea0003800000 */
[----:B----4-:R4:W0:Y:S01]  /*2e60*/  LDS.128 R8, [R72+0xe000] ;  /* 0x00e0000048087984 */ /* 0x0108220000000c00 */
[C---:B---3--:R-:W-:Y:S01]  /*2e70*/  LEA R12, P3, R2.reuse, R14, 0x1 ;  /* 0x0000000e020c7211 */ /* 0x048fe200078608ff */
[----:B------:R-:W-:Y:S03]  /*2e80*/  BSSY B2, `(.L_x_13233) ;  /* 0x000002d000027945 */ /* 0x000fe60003800000 */
[----:B--2---:R-:W-:Y:S02]  /*2e90*/  LEA.HI.X R13, R2, R81, R153, 0x1, P3 ;  /* 0x00000051020d7211 */ /* 0x004fe400018f0c99 */
[----:B------:R-:W-:-:S13]  /*2ea0*/  ISETP.GE.AND P3, PT, R156, R80, PT ;  /* 0x000000509c00720c */ /* 0x000fda0003f66270 */
[----:B----4-:R-:W-:Y:S05]  /*2eb0*/  @P3 BRA `(.L_x_13234) ;  /* 0x0000000000a43947 */ /* 0x010fea0003800000 */
[--C-:B------:R-:W-:Y:S01]  /*2ec0*/  SHF.R.U64 R44, R44, 0x10, R45.reuse ;  /* 0x000000102c2c7819 */ /* 0x100fe2000000122d */
[----:B0-----:R-:W-:Y:S01]  /*2ed0*/  IMAD.MOV.U32 R14, RZ, RZ, R10 ;  /* 0x000000ffff0e7224 */ /* 0x001fe200078e000a */
[----:B------:R-:W-:Y:S01]  /*2ee0*/  SHF.R.U32.HI R49, RZ, 0x10, R45 ;  /* 0x00000010ff317819 */ /* 0x000fe2000001162d */
[----:B------:R-:W-:Y:S01]  /*2ef0*/  HADD2.F32 R10, -RZ, R9.H1_H1 ;  /* 0x30000009ff0a7230 */ /* 0x000fe20000004100 */
        /* <DEDUP_REMOVED lines=10> */
[----:B------:R-:W-:Y:S02]  /*2fa0*/  HADD2.F32 R46, -RZ, R49.H0_H0 ;  /* 0x20000031ff2e7230 */ /* 0x000fe40000004100 */
[----:B------:R-:W-:Y:S01]  /*2fb0*/  FMUL.FTZ R48, R11, R48 ;  /* 0x000000300b307220 */ /* 0x000fe20000410000 */
[C---:B------:R-:W-:Y:S01]  /*2fc0*/  FMUL.FTZ R45, R9.reuse, R45 ;  /* 0x0000002d092d7220 */ /* 0x040fe20000410000 */
[----:B------:R-:W-:Y:S01]  /*2fd0*/  FFMA.FTZ R50, R9, R44, -R50 ;  /* 0x0000002c09327223 */ /* 0x000fe20000010832 */
[----:B------:R-:W-:-:S02]  /*2fe0*/  HADD2.F32 R9, -RZ, R8.H1_H1 ;  /* 0x30000008ff097230 */ /* 0x000fc40000004100 */
[----:B------:R-:W-:Y:S01]  /*2ff0*/  FFMA.FTZ R51, R15, R46, R48 ;  /* 0x0000002e0f337223 */ /* 0x000fe20000010030 */
[----:B------:R-:W-:Y:S01]  /*3000*/  FFMA.FTZ R49, R10, R44, R45 ;  /* 0x0000002c0a317223 */ /* 0x000fe2000001002d */
[----:B------:R-:W-:Y:S02]  /*3010*/  HADD2.F32 R15, -RZ, R90.H1_H1 ;  /* 0x3000005aff0f7230 */ /* 0x000fe40000004100 */
[----:B------:R-:W-:Y:S01]  /*3020*/  FFMA.FTZ R92, R11, R46, -R92 ;  /* 0x0000002e0b5c7223 */ /* 0x000fe2000001085c */
[----:B------:R-:W-:Y:S02]  /*3030*/  HADD2.F32 R8, -RZ, R8.H0_H0 ;  /* 0x20000008ff087230 */ /* 0x000fe40000004100 */
[----:B------:R-:W-:Y:S02]  /*3040*/  HADD2.F32 R45, -RZ, R90.H0_H0 ;  /* 0x2000005aff2d7230 */ /* 0x000fe40000004100 */
[----:B------:R-:W-:Y:S01]  /*3050*/  FMUL.FTZ R47, R9, R15 ;  /* 0x0000000f092f7220 */ /* 0x000fe20000410000 */
[----:B------:R-:W-:-:S02]  /*3060*/  HADD2.F32 R10, -RZ, R14.H1_H1 ;  /* 0x3000000eff0a7230 */ /* 0x000fc40000004100 */
[----:B------:R-:W-:Y:S01]  /*3070*/  FMUL.FTZ R44, R8, R15 ;  /* 0x0000000f082c7220 */ /* 0x000fe20000410000 */
[----:B------:R-:W-:Y:S02]  /*3080*/  HADD2.F32 R14, -RZ, R14.H0_H0 ;  /* 0x2000000eff0e7230 */ /* 0x000fe40000004100 */
[--C-:B------:R-:W-:Y:S02]  /*3090*/  HADD2.F32 R11, -RZ, R89.reuse.H1_H1 ;  /* 0x30000059ff0b7230 */ /* 0x100fe40000004100 */
[-C--:B------:R-:W-:Y:S01]  /*30a0*/  FMUL.FTZ R15, R10, R45.reuse ;  /* 0x0000002d0a0f7220 */ /* 0x080fe20000410000 */
        /* <DEDUP_REMOVED lines=10> */
.L_x_13234:
[----:B------:R-:W-:Y:S05]  /*3150*/  BSYNC B2 ;  /* 0x0000000000027941 */ /* 0x000fea0003800000 */
.L_x_13233:
[----:B0-----:R0:W-:Y:S02]  /*3160*/  ST.E.128 desc[UR42][R12.64], R8 ;  /* 0x000000080c007985 */ /* 0x0011e4000c101d2a */
.L_x_13228:
[----:B------:R-:W-:Y:S05]  /*3170*/  BSYNC B1 ;  /* 0x0000000000017941 */ /* 0x000fea0003800000 */
.L_x_13227:
[----:B------:R-:W-:-:S03]  /*3180*/  UMOV UR4, 0xffffffff ;  /* 0xffffffff00047882 */ /* 0x000fc60000000000 */
[----:B------:R-:W-:Y:S05]  /*3190*/  BRA.DIV UR4, `(.L_x_13235) ;  /* 0x0000012a04c47947 */ /* 0x000fea000b800000 */
[----:B-1----:R-:W1:Y:S04]  /*31a0*/  SHFL.IDX PT, R85, R85, 0x1, 0x1c1f ;  /* 0x003c1f0055557f89 */ /* 0x002e6800000e0000 */
[----:B---3--:R3:W0:Y:S02]  /*31b0*/  SHFL.IDX PT, R14, R84, 0x1, 0x1c1f ;  /* 0x003c1f00540e7f89 */ /* 0x00862400000e0000 */
.L_x_13459:
        /* <DEDUP_REMOVED lines=10> */
[----:B----4-:R-:W-:Y:S01]  /*3260*/  IMAD.MOV.U32 R15, RZ, RZ, R10 ;  /* 0x000000ffff0f7224 */ /* 0x010fe200078e000a */
[--C-:B------:R-:W-:Y:S01]  /*3270*/  SHF.R.U64 R40, R42, 0x10, R43.reuse ;  /* 0x000000102a287819 */ /* 0x100fe2000000122b */
[--C-:B------:R-:W-:Y:S01]  /*3280*/  HADD2.F32 R10, -RZ, R9.reuse.H1_H1 ;  /* 0x30000009ff0a7230 */ /* 0x100fe20000004100 */
        /* <DEDUP_REMOVED lines=10> */
[-C--:B------:R-:W-:Y:S01]  /*3330*/  FMUL.FTZ R45, R11, R44.reuse ;  /* 0x0000002c0b2d7220 */ /* 0x080fe20000410000 */
[C---:B------:R-:W-:Y:S01]  /*3340*/  FMUL.FTZ R43, R9.reuse, R43 ;  /* 0x0000002b092b7220 */ /* 0x040fe20000410000 */
[C---:B------:R-:W-:Y:S01]  /*3350*/  FMUL.FTZ R48, R40.reuse, R44 ;  /* 0x0000002c28307220 */ /* 0x040fe20000410000 */
[-C--:B------:R-:W-:Y:S01]  /*3360*/  FFMA.FTZ R46, R9, R41.reuse, -R46 ;  /* 0x00000029092e7223 */ /* 0x080fe2000001082e */
[----:B------:R-:W-:Y:S01]  /*3370*/  FFMA.FTZ R45, R40, R42, R45 ;  /* 0x0000002a282d7223 */ /* 0x000fe2000001002d */
[----:B------:R-:W-:Y:S01]  /*3380*/  FFMA.FTZ R43, R10, R41, R43 ;  /* 0x000000290a2b7223 */ /* 0x000fe2000001002b */
[----:B------:R-:W-:-:S02]  /*3390*/  HADD2.F32 R40, -RZ, R87.H0_H0 ;  /* 0x20000057ff287230 */ /* 0x000fc40000004100 */
[----:B------:R-:W-:Y:S01]  /*33a0*/  FFMA.FTZ R48, R11, R42, -R48 ;  /* 0x0000002a0b307223 */ /* 0x000fe20000010830 */
[----:B------:R-:W-:Y:S02]  /*33b0*/  HADD2.F32 R87, -RZ, R87.H1_H1 ;  /* 0x30000057ff577230 */ /* 0x000fe40000004100 */
[--C-:B------:R-:W-:Y:S02]  /*33c0*/  HADD2.F32 R9, -RZ, R8.reuse.H1_H1 ;  /* 0x30000008ff097230 */ /* 0x100fe40000004100 */
[--C-:B------:R-:W-:Y:S02]  /*33d0*/  HADD2.F32 R10, -RZ, R15.reuse.H1_H1 ;  /* 0x3000000fff0a7230 */ /* 0x100fe40000004100 */
[----:B------:R-:W-:Y:S02]  /*33e0*/  HADD2.F32 R8, -RZ, R8.H0_H0 ;  /* 0x20000008ff087230 */ /* 0x000fe40000004100 */
[----:B------:R-:W-:Y:S01]  /*33f0*/  FMUL.FTZ R41, R9, R40 ;  /* 0x0000002809297220 */ /* 0x000fe20000410000 */
[----:B------:R-:W-:-:S02]  /*3400*/  HADD2.F32 R15, -RZ, R15.H0_H0 ;  /* 0x2000000fff0f7230 */ /* 0x000fc40000004100 */
[-C--:B------:R-:W-:Y:S01]  /*3410*/  FMUL.FTZ R42, R10, R87.reuse ;  /* 0x000000570a2a7220 */ /* 0x080fe20000410000 */
[--C-:B------:R-:W-:Y:S02]  /*3420*/  HADD2.F32 R11, -RZ, R86.reuse.H0_H0 ;  /* 0x20000056ff0b7230 */ /* 0x100fe40000004100 */
[C---:B------:R-:W-:Y:S01]  /*3430*/  FMUL.FTZ R40, R8.reuse, R40 ;  /* 0x0000002808287220 */ /* 0x040fe20000410000 */
        /* <DEDUP_REMOVED lines=10> */
.L_x_13240:
[----:B------:R-:W-:Y:S05]  /*34e0*/  BSYNC B2 ;  /* 0x0000000000027941 */ /* 0x000fea0003800000 */
.L_x_13239:
[----:B----4-:R0:W-:Y:S02]  /*34f0*/  ST.E.128 desc[UR42][R12.64], R8 ;  /* 0x000000080c007985 */ /* 0x0101e4000c101d2a */
.L_x_13238:
[----:B------:R-:W-:Y:S05]  /*3500*/  BSYNC B1 ;  /* 0x0000000000017941 */ /* 0x000fea0003800000 */
.L_x_13237:
[----:B------:R-:W-:Y:S05]  /*3510*/  @P2 BRA `(.L_x_13236) ;  /* 0x0000001c00282947 */ /* 0x000fea0003800000 */
[----:B0---4-:R0:W4:Y:S01]  /*3520*/  LDS.128 R8, [R72+0x11000] ;  /* 0x0110000048087984 */ /* 0x0111220000000c00 */
[C---:B------:R-:W-:Y:S01]  /*3530*/  LEA R12, P3, R2.reuse, R14, 0x1 ;  /* 0x0000000e020c7211 */ /* 0x040fe200078608ff */
[----:B------:R-:W-:Y:S03]  /*3540*/  BSSY B1, `(.L_x_13241) ;  /* 0x000002d000017945 */ /* 0x000fe60003800000 */
[----:B-1----:R-:W-:Y:S02]  /*3550*/  LEA.HI.X R13, R2, R85, R153, 0x1, P3 ;  /* 0x00000055020d7211 */ /* 0x002fe400018f0c99 */
[----:B------:R-:W-:-:S13]  /*3560*/  ISETP.GE.AND P3, PT, R156, R80, PT ;  /* 0x000000509c00720c */ /* 0x000fda0003f66270 */
[----:B0-----:R-:W-:Y:S05]  /*3570*/  @P3 BRA `(.L_x_13242) ;  /* 0x0000000000a43947 */ /* 0x001fea0003800000 */
[--C-:B------:R-:W-:Y:S01]  /*3580*/  SHF.R.U64 R36, R36, 0x10, R37.reuse ;  /* 0x0000001024247819 */ /* 0x100fe20000001225 */
[----:B----4-:R-:W-:Y:S01]  /*3590*/  IMAD.MOV.U32 R14, RZ, RZ, R10 ;  /* 0x000000ffff0e7224 */ /* 0x010fe200078e000a */
        /* <DEDUP_REMOVED lines=16> */
[----:B------:R-:W-:-:S02]  /*36a0*/  HADD2.F32 R36, -RZ, R83.H0_H0 ;  /* 0x20000053ff247230 */ /* 0x000fc40000004100 */
[C---:B------:R-:W-:Y:S01]  /*36b0*/  FMUL.FTZ R40, R11.reuse, R40 ;  /* 0x000000280b287220 */ /* 0x040fe20000410000 */
[----:B------:R-:W-:Y:S02]  /*36c0*/  HADD2.F32 R83, -RZ, R83.H1_H1 ;  /* 0x30000053ff537230 */ /* 0x000fe40000004100 */
        /* <DEDUP_REMOVED lines=20> */
.L_x_13242:
[----:B------:R-:W-:Y:S05]  /*3810*/  BSYNC B1 ;  /* 0x0000000000017941 */ /* 0x000fea0003800000 */
.L_x_13241:
[----:B----4-:R0:W-:Y:S01]  /*3820*/  ST.E.128 desc[UR42][R12.64], R8 ;  /* 0x000000080c007985 */ /* 0x0101e2000c101d2a */
[----:B------:R-:W-:Y:S05]  /*3830*/  BRA `(.L_x_13236) ;  /* 0x0000001800607947 */ /* 0x000fea0003800000 */
.L_x_13218:
[C---:B------:R-:W-:Y:S01]  /*3840*/  ISETP.GE.AND P3, PT, R152.reuse, R78, PT ;  /* 0x0000004e9800720c */ /* 0x040fe20003f66270 */
[----:B------:R-:W-:Y:S01]  /*3850*/  VIADD R44, R152, 0x60 ;  /* 0x00000060982c7836 */ /* 0x000fe20000000000 */
[----:B------:R-:W-:Y:S02]  /*3860*/  CS2R R38, SRZ ;  /* 0x0000000000267805 */ /* 0x000fe4000001ff00 */
[----:B------:R-:W-:Y:S02]  /*3870*/  CS2R R42, SRZ ;  /* 0x00000000002a7805 */ /* 0x000fe4000001ff00 */
[----:B------:R-:W-:Y:S02]  /*3880*/  ISETP.GE.OR P3, PT, R16, R80, P3 ;  /* 0x000000501000720c */ /* 0x000fe40001f66670 */
[----:B------:R-:W-:-:S11]  /*3890*/  CS2R R40, SRZ ;  /* 0x0000000000287805 */ /* 0x000fd6000001ff00 */
[----:B------:R-:W0:Y:S01]  /*38a0*/  @!P3 LDC.64 R12, c[0x0][0x3e8] ;  /* 0x0000fa00ff0cbb82 */ /* 0x000e220000000a00 */
[----:B------:R-:W-:-:S04]  /*38b0*/  @!P3 IADD3 R14, P4, R52, R10, RZ ;  /* 0x0000000a340eb210 */ /* 0x000fc80007f9e0ff */
[----:B------:R-:W-:Y:S02]  /*38c0*/  @!P3 IADD3.X R15, R79, R35, RZ, P4, !PT ;  /* 0x000000234f0fb210 */ /* 0x000fe400027fe4ff */
[----:B------:R-:W-:-:S05]  /*38d0*/  @!P3 IADD3 R36, P4, R56, R8, RZ ;  /* 0x000000083824b210 */ /* 0x000fca0007f9e0ff */
[----:B------:R-:W-:Y:S01]  /*38e0*/  @!P3 IMAD.X R37, R71, 0x1, R31, P4 ;  /* 0x000000014725b824 */ /* 0x000fe200020e061f */
[----:B0-----:R-:W-:-:S04]  /*38f0*/  @!P3 LEA R12, P4, R14, R12, 0x1 ;  /* 0x0000000c0e0cb211 */ /* 0x001fc800078808ff */
[----:B------:R-:W-:Y:S02]  /*3900*/  @!P3 LEA.HI.X R13, R14, R13, R15, 0x1, P4 ;  /* 0x0000000d0e0db211 */ /* 0x000fe400020f0c0f */
[----:B------:R-:W0:Y:S01]  /*3910*/  @!P3 LDC.64 R14, c[0x0][0x400] ;  /* 0x00010000ff0ebb82 */ /* 0x000e220000000a00 */
[----:B------:R-:W-:Y:S01]  /*3920*/  BSSY B1, `(.L_x_13243) ;  /* 0x0000022000017945 */ /* 0x000fe20003800000 */
[----:B0-----:R-:W-:-:S04]  /*3930*/  @!P3 LEA R14, P4, R36, R14, 0x1 ;  /* 0x0000000e240eb211 */ /* 0x001fc800078808ff */
[----:B------:R-:W-:Y:S02]  /*3940*/  @!P3 LEA.HI.X R15, R36, R15, R37, 0x1, P4 ;  /* 0x0000000f240fb211 */ /* 0x000fe400020f0c25 */
[----:B------:R-:W-:Y:S02]  /*3950*/  CS2R R36, SRZ ;  /* 0x0000000000247805 */ /* 0x000fe4000001ff00 */
[----:B------:R-:W-:Y:S02]  /*3960*/  ISETP.GE.AND P4, PT, R44, R78, PT ;  /* 0x0000004e2c00720c */ /* 0x000fe40003f86270 */
[----:B------:R-:W-:Y:S02]  /*3970*/  CS2R R46, SRZ ;  /* 0x00000000002e7805 */ /* 0x000fe4000001ff00 */
[----:B------:R-:W-:Y:S01]  /*3980*/  CS2R R50, SRZ ;  /* 0x0000000000327805 */ /* 0x000fe2000001ff00 */
[----:B------:R0:W5:Y:S01]  /*3990*/  @!P3 LDG.E.128 R40, desc[UR42][R14.64] ;  /* 0x0000002a0e28b981 */ /* 0x000162000c1e1d00 */
[----:B------:R-:W-:-:S02]  /*39a0*/  ISETP.GE.OR P4, PT, R16, R80, P4 ;  /* 0x000000501000720c */ /* 0x000fc40002786670 */
[----:B------:R-:W-:Y:S02]  /*39b0*/  CS2R R44, SRZ ;  /* 0x00000000002c7805 */ /* 0x000fe4000001ff00 */
[----:B------:R-:W-:Y:S01]  /*39c0*/  CS2R R48, SRZ ;  /* 0x0000000000307805 */ /* 0x000fe2000001ff00 */
[----:B------:R0:W5:Y:S01]  /*39d0*/  @!P3 LDG.E.128 R36, desc[UR42][R12.64] ;  /* 0x0000002a0c24b981 */ /* 0x000162000c1e1d00 */
[----:B------:R-:W-:-:S07]  /*39e0*/  ISETP.GE.AND P3, PT, R16, R80, PT ;  /* 0x000000501000720c */ /* 0x000fce0003f66270 */
[----:B------:R-:W-:Y:S06]  /*39f0*/  @P4 BRA `(.L_x_13244) ;  /* 0x0000000000504947 */ /* 0x000fec0003800000 */
[----:B0-----:R-:W0:Y:S01]  /*3a00*/  LDC.64 R12, c[0x0][0x3f8] ;  /* 0x0000fe00ff0c7b82 */ /* 0x001e220000000a00 */
[----:B------:R-:W-:Y:S01]  /*3a10*/  IMAD.MOV.U32 R11, RZ, RZ, R79 ;  /* 0x000000ffff0b7224 */ /* 0x000fe200078e004f */
[----:B------:R-:W-:Y:S01]  /*3a20*/  MOV R9, R71 ;  /* 0x0000004700097202 */ /* 0x000fe20000000f00 */
[----:B------:R-:W-:Y:S01]  /*3a30*/  ULDC.64 UR4, c[0x0][0x3e8] ;  /* 0x0000fa0000047ab9 */ /* 0x000fe20000000a00 */
[----:B0-----:R-:W-:-:S04]  /*3a40*/  IMAD.WIDE.U32 R10, R12, 0x60, R10 ;  /* 0x000000600c0a7825 */ /* 0x001fc800078e000a */
[----:B------:R-:W-:Y:S01]  /*3a50*/  IMAD R13, R13, 0x60, RZ ;  /* 0x000000600d0d7824 */ /* 0x000fe200078e02ff */
[----:B------:R-:W-:-:S04]  /*3a60*/  IADD3 R12, P4, R52, R10, RZ ;  /* 0x0000000a340c7210 */ /* 0x000fc80007f9e0ff */
[----:B------:R-:W-:Y:S02]  /*3a70*/  IADD3.X R13, R35, R11, R13, P4, !PT ;  /* 0x0000000b230d7210 */ /* 0x000fe400027fe40d */
[----:B------:R-:W0:Y:S02]  /*3a80*/  LDC.64 R10, c[0x0][0x408] ;  /* 0x00010200ff0a7b82 */ /* 0x000e240000000a00 */
[----:B0-----:R-:W-:-:S04]  /*3a90*/  IMAD.WIDE.U32 R8, R10, 0x60, R8 ;  /* 0x000000600a087825 */ /* 0x001fc800078e0008 */
[----:B------:R-:W-:Y:S01]  /*3aa0*/  IMAD R11, R11, 0x60, RZ ;  /* 0x000000600b0b7824 */ /* 0x000fe200078e02ff */
[----:B------:R-:W-:-:S04]  /*3ab0*/  IADD3 R8, P4, R56, R8, RZ ;  /* 0x0000000838087210 */ /* 0x000fc80007f9e0ff */
[----:B------:R-:W-:Y:S02]  /*3ac0*/  IADD3.X R9, R31, R9, R11, P4, !PT ;  /* 0x000000091f097210 */ /* 0x000fe400027fe40b */
[----:B------:R-:W-:-:S04]  /*3ad0*/  LEA R44, P4, R12, UR4, 0x1 ;  /* 0x000000040c2c7c11 */ /* 0x000fc8000f8808ff */
[----:B------:R-:W-:Y:S01]  /*3ae0*/  LEA.HI.X R45, R12, UR5, R13, 0x1, P4 ;  /* 0x000000050c2d7c11 */ /* 0x000fe2000a0f0c0d */
[----:B------:R-:W-:Y:S02]  /*3af0*/  ULDC.64 UR4, c[0x0][0x400] ;  /* 0x0001000000047ab9 */ /* 0x000fe40000000a00 */
[----:B------:R-:W-:-:S03]  /*3b00*/  LEA R48, P4, R8, UR4, 0x1 ;  /* 0x0000000408307c11 */ /* 0x000fc6000f8808ff */
[----:B------:R-:W5:Y:S01]  /*3b10*/  LDG.E.128 R44, desc[UR42][R44.64] ;  /* 0x0000002a2c2c7981 */ /* 0x000f62000c1e1d00 */
[----:B------:R-:W-:-:S06]  /*3b20*/  LEA.HI.X R49, R8, UR5, R9, 0x1, P4 ;  /* 0x0000000508317c11 */ /* 0x000fcc000a0f0c09 */
[----:B------:R-:W5:Y:S03]  /*3b30*/  LDG.E.128 R48, desc[UR42][R48.64] ;  /* 0x0000002a30307981 */ /* 0x000f66000c1e1d00 */
.L_x_13244:
[----:B------:R-:W-:Y:S05]  /*3b40*/  BSYNC B1 ;  /* 0x0000000000017941 */ /* 0x000fea0003800000 */
.L_x_13243:
[----:B-----5:R-:W-:Y:S01]  /*3b50*/  IMAD.MOV.U32 R8, RZ, RZ, R46 ;  /* 0x000000ffff087224 */ /* 0x020fe200078e002e */
[----:B------:R-:W-:Y:S01]  /*3b60*/  UISETP.NE.AND UP0, UPT, UR39, 0x3, UPT ;  /* 0x000000032700788c */ /* 0x000fe2000bf05270 */
[----:B------:R-:W-:Y:S01]  /*3b70*/  IMAD.MOV.U32 R9, RZ, RZ, R47 ;  /* 0x000000ffff097224 */ /* 0x000fe200078e002f */
[----:B------:R-:W-:Y:S01]  /*3b80*/  MOV R11, R45 ;  /* 0x0000002d000b7202 */ /* 0x000fe20000000f00 */
[----:B------:R-:W-:Y:S01]  /*3b90*/  IMAD.MOV.U32 R10, RZ, RZ, R44 ;  /* 0x000000ffff0a7224 */ /* 0x000fe200078e002c */
[----:B------:R-:W-:Y:S01]  /*3ba0*/  PRMT R91, R91, 0x5410, R8 ;  /* 0x000054105b5b7816 */ /* 0x000fe20000000008 */
[----:B------:R-:W-:Y:S01]  /*3bb0*/  IMAD.MOV.U32 R8, RZ, RZ, R50 ;  /* 0x000000ffff087224 */ /* 0x000fe200078e0032 */
[----:B------:R-:W-:Y:S02]  /*3bc0*/  PRMT R93, R11, 0x7610, R93 ;  /* 0x000076100b5d7816 */ /* 0x000fe4000000005d */
[----:B------:R-:W-:Y:S01]  /*3bd0*/  PRMT R90, R10, 0x5410, R9 ;  /* 0x000054100a5a7816 */ /* 0x000fe20000000009 */
[----:B------:R-:W-:Y:S01]  /*3be0*/  IMAD.MOV.U32 R9, RZ, RZ, R51 ;  /* 0x000000ffff097224 */ /* 0x000fe200078e0033 */
[----:B------:R-:W-:Y:S01]  /*3bf0*/  PLOP3.LUT P5, PT, PT, PT, UP0, 0x80, 0x0 ;  /* 0x000000000000781c */ /* 0x000fe20003faf008 */
[----:B------:R-:W-:Y:S01]  /*3c00*/  IMAD.MOV.U32 R10, RZ, RZ, R48 ;  /* 0x000000ffff0a7224 */ /* 0x000fe200078e0030 */
        /* <DEDUP_REMOVED lines=16> */
[----:B------:R-:W-:Y:S02]  /*3d10*/  PRMT R94, R94, 0x5410, R8 ;  /* 0x000054105e5e7816 */ /* 0x000fe40000000008 */
[----:B------:R-:W-:Y:S02]  /*3d20*/  PRMT R98, R9, 0x7610, R98 ;  /* 0x0000761009627816 */ /* 0x000fe40000000062 */
[----:B------:R-:W-:Y:S02]  /*3d30*/  PRMT R97, R10, 0x7610, R97 ;  /* 0x000076100a617816 */ /* 0x000fe40000000061 */
[----:B------:R-:W-:Y:S01]  /*3d40*/  PRMT R101, R11, 0x7610, R101 ;  /* 0x000076100b657816 */ /* 0x000fe20000000065 */
[----:B------:R-:W-:Y:S06]  /*3d50*/  @!P5 BRA `(.L_x_13245) ;  /* 0x000000000004d947 */ /* 0x000fec0003800000 */
[----:B------:R-:W-:Y:S01]  /*3d60*/  BPT.TRAP 0x1 ;  /* 0x000000040000795c */ /* 0x000fe20000300000 */
.L_x_13245:
[----:B------:R-:W-:Y:S01]  /*3d70*/  IMAD R71, R19, 0x8, R18 ;  /* 0x0000000813477824 */ /* 0x000fe200078e0212 */
[----:B------:R-:W-:Y:S01]  /*3d80*/  SHF.L.U32 R79, R154, 0x1f, RZ ;  /* 0x0000001f9a4f7819 */ /* 0x000fe200000006ff */
[----:B------:R-:W1:Y:S01]  /*3d90*/  LDC R87, c[0x0][0x2f4] ;  /* 0x0000bd00ff577b82 */ /* 0x000e620000000800 */
[----:B------:R-:W-:Y:S02]  /*3da0*/  BSSY B1, `(.L_x_13246) ;  /* 0x0000003000017945 */ /* 0x000fe40003800000 */
[----:B------:R-:W2:Y:S02]  /*3db0*/  SYNCS.PHASECHK.TRANS64.TRYWAIT P4, [R71+URZ+0x16890], R79 ;  /* 0x0168904f470075a7 */ /* 0x000ea4000808017f */
[----:B--2---:R-:W-:Y:S05]  /*3dc0*/  @!P4 BRA `(.L_x_13247) ;  /* 0x000001200000c947 */ /* 0x004fea0003800000 */
.L_x_13460:
[----:B------:R-:W-:Y:S05]  /*3dd0*/  BSYNC B1 ;  /* 0x0000000000017941 */ /* 0x000fea0003800000 */
.L_x_13246:
[----:B------:R-:W-:Y:S01]  /*3de0*/  UMOV UR4, 0xffffffff ;  /* 0xffffffff00047882 */ /* 0x000fe20000000000 */
[----:B-1----:R-:W-:Y:S02]  /*3df0*/  IMAD.IADD R89, R87, 0x1, -R60 ;  /* 0x0000000157597824 */ /* 0x002fe400078e0a3c */
[----:B------:R-:W-:Y:S05]  /*3e00*/  BRA.DIV UR4, `(.L_x_13248) ;  /* 0x0000012204047947 */ /* 0x000fea000b800000 */
[----:B------:R1:W3:Y:S04]  /*3e10*/  SHFL.IDX PT, R83, R85, RZ, 0x1c1f ;  /* 0x001c1fff55537589 */ /* 0x0002e800000e0000 */
[----:B------:R1:W4:Y:S02]  /*3e20*/  SHFL.IDX PT, R82, R84, RZ, 0x1c1f ;  /* 0x001c1fff54527589 */ /* 0x00032400000e0000 */
.L_x_13464:
[----:B------:R-:W-:Y:S01]  /*3e30*/  ISETP.GE.OR P4, PT, R152, R78, P1 ;  /* 0x0000004e9800720c */ /* 0x000fe20000f86670 */
[----:B------:R-:W-:-:S12]  /*3e40*/  BSSY B1, `(.L_x_13249) ;  /* 0x0000071000017945 */ /* 0x000fd80003800000 */
[----:B------:R-:W-:Y:S05]  /*3e50*/  @P4 BRA `(.L_x_13250) ;  /* 0x0000000400bc4947 */ /* 0x000fea0003800000 */
[----:B------:R-:W5:Y:S01]  /*3e60*/  S2R R9, SR_TID.X ;  /* 0x0000000000097919 */ /* 0x000f620000002100 */
[----:B------:R-:W-:Y:S01]  /*3e70*/  SEL R8, R60, R89, !P0 ;  /* 0x000000593c087207 */ /* 0x000fe20004000000 */
[----:B------:R-:W-:Y:S01]  /*3e80*/  BSSY B2, `(.L_x_13251) ;  /* 0x0000068000027945 */ /* 0x000fe20003800000 */
[----:B----4-:R-:W-:-:S04]  /*3e90*/  LEA R80, P4, R6, R82, 0x1 ;  /* 0x0000005206507211 */ /* 0x010fc800078808ff */
[----:B---3--:R-:W-:Y:S01]  /*3ea0*/  LEA.HI.X R81, R6, R83, R4, 0x1, P4 ;  /* 0x0000005306517211 */ /* 0x008fe200020f0c04 */
[----:B-----5:R-:W-:Y:S01]  /*3eb0*/  VIADD R11, R9, 0xffffff80 ;  /* 0xffffff80090b7836 */ /* 0x020fe20000000000 */
[----:B------:R-:W-:-:S04]  /*3ec0*/  SHF.R.S32.HI R9, RZ, 0x1f, R8 ;  /* 0x0000001fff097819 */ /* 0x000fc80000011408 */
[----:B------:R-:W-:Y:S01]  /*3ed0*/  LEA.HI R8, R9, R8, RZ, 0x4 ;  /* 0x0000000809087211 */ /* 0x000fe200078f20ff */
[----:B------:R-:W-:Y:S01]  /*3ee0*/  IMAD R9, R19, 0x2000, R3 ;  /* 0x0000200013097824 */ /* 0x000fe200078e0203 */
[----:B------:R-:W-:Y:S02]  /*3ef0*/  SHF.R.S32.HI R10, RZ, 0x1f, R11 ;  /* 0x0000001fff0a7819 */ /* 0x000fe4000001140b */
[----:B------:R-:W-:Y:S02]  /*3f00*/  LEA.HI.SX32 R8, R8, R7, 0x1c ;  /* 0x0000000708087211 */ /* 0x000fe400078fe2ff */
[----:B------:R-:W-:Y:S02]  /*3f10*/  LEA.HI R10, R10, R11, RZ, 0x5 ;  /* 0x0000000b0a0a7211 */ /* 0x000fe400078f28ff */
[----:B------:R-:W-:Y:S02]  /*3f20*/  SHF.L.U32 R86, R8, 0x3, RZ ;  /* 0x0000000308567819 */ /* 0x000fe400000006ff */
[----:B------:R-:W-:-:S02]  /*3f30*/  SHF.R.S32.HI R10, RZ, 0x5, R10 ;  /* 0x00000005ff0a7819 */ /* 0x000fc4000001140a */
[----:B------:R-:W-:Y:S02]  /*3f40*/  LOP3.LUT R8, R69, 0x38, R86, 0xf8, !PT ;  /* 0x0000003845087812 */ /* 0x000fe400078ef856 */
[----:B------:R-:W-:Y:S02]  /*3f50*/  LEA R9, R9, R18, 0x1 ;  /* 0x0000001209097211 */ /* 0x000fe400078e08ff */
[----:B------:R-:W-:-:S05]  /*3f60*/  LOP3.LUT R8, R8, R65, RZ, 0x3c, !PT ;  /* 0x0000004108087212 */ /* 0x000fca00078e3cff */
[----:B------:R-:W-:-:S04]  /*3f70*/  IMAD R8, R10, 0x200, R8 ;  /* 0x000002000a087824 */ /* 0x000fc800078e0208 */
[----:B------:R-:W-:-:S04]  /*3f80*/  IMAD R11, R19, 0x2000, R8 ;  /* 0x00002000130b7824 */ /* 0x000fc800078e0208 */
[----:B0-----:R-:W-:Y:S02]  /*3f90*/  IMAD R12, R11, 0x2, R18 ;  /* 0x000000020b0c7824 */ /* 0x001fe400078e0212 */
[----:B------:R-:W0:Y:S04]  /*3fa0*/  LDS.128 R8, [R9+0xe400] ;  /* 0x00e4000009087984 */ /* 0x000e280000000c00 */
[----:B------:R-:W3:Y:S01]  /*3fb0*/  LDS.128 R12, [R12+0xe400] ;  /* 0x00e400000c0c7984 */ /* 0x000ee20000000c00 */
[----:B------:R-:W-:Y:S05]  /*3fc0*/  @P3 BRA `(.L_x_13252) ;  /* 0x00000004004c3947 */ /* 0x000fea0003800000 */
[--C-:B------:R-:W-:Y:S01]  /*3fd0*/  SHF.R.U64 R36, R36, 0x10, R37.reuse ;  /* 0x0000001024247819 */ /* 0x100fe20000001225 */
[----:B------:R-:W-:Y:S01]  /*3fe0*/  HADD2.F32 R101, -RZ, R101.H0_H0 ;  /* 0x20000065ff657230 */ /* 0x000fe20000004100 */
[----:B------:R-:W-:Y:S01]  /*3ff0*/  SHF.R.U32.HI R95, RZ, 0x10, R37 ;  /* 0x00000010ff5f7819 */ /* 0x000fe20000011625 */
[----:B------:R-:W-:Y:S01]  /*4000*/  HADD2.F32 R100, -RZ, R100.H0_H0 ;  /* 0x20000064ff647230 */ /* 0x000fe20000004100 */
[----:B------:R-:W-:Y:S01]  /*4010*/  SHF.R.U64 R37, R38, 0x10, R39 ;  /* 0x0000001026257819 */ /* 0x000fe20000001227 */
[----:B------:R-:W-:Y:S01]  /*4020*/  HADD2.F32 R36, -RZ, R36.H0_H0 ;  /* 0x20000024ff247230 */ /* 0x000fe20000004100 */
[----:B------:R-:W-:Y:S01]  /*4030*/  SHF.R.U64 R38, R42, 0x10, R43 ;  /* 0x000000102a267819 */ /* 0x000fe2000000122b */
[----:B---3--:R-:W-:Y:S01]  /*4040*/  IMAD.MOV.U32 R42, RZ, RZ, R13 ;  /* 0x000000ffff2a7224 */ /* 0x008fe200078e000d */
[----:B------:R-:W-:Y:S01]  /*4050*/  SHF.R.U64 R40, R40, 0x10, R41 ;  /* 0x0000001028287819 */ /* 0x000fe20000001229 */
[----:B0-----:R-:W-:Y:S01]  /*4060*/  IMAD.MOV.U32 R13, RZ, RZ, R11 ;  /* 0x000000ffff0d7224 */ /* 0x001fe200078e000b */
[----:B------:R-:W-:Y:S01]  /*4070*/  SHF.R.U32.HI R41, RZ, 0x10, R41 ;  /* 0x00000010ff297819 */ /* 0x000fe20000011629 */
[----:B------:R-:W-:Y:S01]  /*4080*/  HADD2.F32 R11, -RZ, R9.H0_H0 ;  /* 0x20000009ff0b7230 */ /* 0x000fe20000004100 */
[----:B------:R-:W-:Y:S01]  /*4090*/  SHF.R.U32.HI R43, RZ, 0x10, R43 ;  /* 0x00000010ff2b7819 */ /* 0x000fe2000001162b */
[--C-:B------:R-:W-:Y:S01]  /*40a0*/  HADD2.F32 R96, -RZ, R42.reuse.H0_H0 ;  /* 0x2000002aff607230 */ /* 0x100fe20000004100 */
[----:B------:R-:W-:Y:S01]  /*40b0*/  SHF.R.U32.HI R39, RZ, 0x10, R39 ;  /* 0x00000010ff277819 */ /* 0x000fe20000011627 */
[----:B------:R-:W-:-:S02]  /*40c0*/  HADD2.F32 R99, -RZ, R42.H1_H1 ;  /* 0x3000002aff637230 */ /* 0x000fc40000004100 */
[----:B------:R-:W-:Y:S02]  /*40d0*/  HADD2.F32 R41, -RZ, R41.H0_H0 ;  /* 0x20000029ff297230 */ /* 0x000fe40000004100 */
[-C--:B------:R-:W-:Y:S01]  /*40e0*/  FMUL.FTZ R102, R96, R101.reuse ;  /* 0x0000006560667220 */ /* 0x080fe20000410000 */
[----:B------:R-:W-:Y:S02]  /*40f0*/  HADD2.F32 R42, -RZ, R9.H1_H1 ;  /* 0x30000009ff2a7230 */ /* 0x000fe40000004100 */
[C---:B------:R-:W-:Y:S01]  /*4100*/  FMUL.FTZ R101, R11.reuse, R101 ;  /* 0x000000650b657220 */ /* 0x040fe20000410000 */
[----:B------:R-:W-:Y:S02]  /*4110*/  HADD2.F32 R95, -RZ, R95.H0_H0 ;  /* 0x2000005fff5f7230 */ /* 0x000fe40000004100 */
[-C--:B------:R-:W-:Y:S01]  /*4120*/  FFMA.FTZ R9, R11, R100.reuse, -R102 ;  /* 0x000000640b097223 */ /* 0x080fe20000010866 */
[-C--:B------:R-:W-:Y:S01]  /*4130*/  FMUL.FTZ R103, R99, R41.reuse ;  /* 0x0000002963677220 */ /* 0x080fe20000410000 */
[----:B------:R-:W-:Y:S01]  /*4140*/  FMUL.FTZ R104, R42, R41 ;  /* 0x000000292a687220 */ /* 0x000fe20000410000 */
[----:B------:R-:W-:Y:S01]  /*4150*/  FFMA.FTZ R11, R96, R100, R101 ;  /* 0x00000064600b7223 */ /* 0x000fe20000010065 */
[----:B------:R-:W-:-:S02]  /*4160*/  HADD2.F32 R41, -RZ, R15.H0_H0 ;  /* 0x2000000fff297230 */ /* 0x000fc40000004100 */
[-C--:B------:R-:W-:Y:S01]  /*4170*/  FFMA.FTZ R42, R42, R95.reuse, -R103 ;  /* 0x0000005f2a2a7223 */ /* 0x080fe20000010867 */
[----:B------:R-:W-:Y:S01]  /*4180*/  FFMA.FTZ R96, R99, R95, R104 ;  /* 0x0000005f63607223 */ /* 0x000fe20000010068 */
[--C-:B------:R-:W-:Y:S02]  /*4190*/  HADD2.F32 R104, -RZ, R98.reuse.H0_H0 ;  /* 0x20000062ff687230 */ /* 0x100fe40000004100 */
[----:B------:R-:W-:Y:S01]  /*41a0*/  HADD2.F32 R100, -RZ, R15.H1_H1 ;  /* 0x3000000fff647230 */ /* 0x000fe20000004100 */
[----:B------:R-:W-:Y:S01]  /*41b0*/  F2FP.F16.F32.PACK_AB R9, R42, R9 ;  /* 0x000000092a09723e */ /* 0x000fe200000000ff */
[----:B------:R-:W-:Y:S02]  /*41c0*/  HADD2.F32 R102, -RZ, R98.H1_H1 ;  /* 0x30000062ff667230 */ /* 0x000fe40000004100 */
[----:B------:R-:W-:Y:S01]  /*41d0*/  FMUL.FTZ R106, R41, R104 ;  /* 0x00000068296a7220 */ /* 0x000fe20000410000 */
[----:B------:R-:W-:Y:S02]  /*41e0*/  HADD2.F32 R15, -RZ, R13.H0_H0 ;  /* 0x2000000dff0f7230 */ /* 0x000fe40000004100 */
[----:B------:R-:W-:-:S02]  /*41f0*/  HADD2.F32 R43, -RZ, R43.H0_H0 ;  /* 0x2000002bff2b7230 */ /* 0x000fc40000004100 */
[----:B------:R-:W-:Y:S02]  /*4200*/  HADD2.F32 R98, -RZ, R13.H1_H1 ;  /* 0x3000000dff627230 */ /* 0x000fe40000004100 */
[C---:B------:R-:W-:Y:S01]  /*4210*/  FMUL.FTZ R104, R15.reuse, R104 ;  /* 0x000000680f687220 */ /* 0x040fe20000410000 */
[----:B------:R-:W-:Y:S02]  /*4220*/  HADD2.F32 R39, -RZ, R39.H0_H0 ;  /* 0x20000027ff277230 */ /* 0x000fe40000004100 */
[-C--:B------:R-:W-:Y:S01]  /*4230*/  FMUL.FTZ R95, R100, R43.reuse ;  /* 0x0000002b645f7220 */ /* 0x080fe20000410000 */
[-C--:B------:R-:W-:Y:S01]  /*4240*/  FFMA.FTZ R13, R15, R102.reuse, -R106 ;  /* 0x000000660f0d7223 */ /* 0x080fe2000001086a */
[C---:B------:R-:W-:Y:S01]  /*4250*/  FMUL.FTZ R43, R98.reuse, R43 ;  /* 0x0000002b622b7220 */ /* 0x040fe20000410000 */
[----:B------:R-:W-:Y:S01]  /*4260*/  FFMA.FTZ R15, R41, R102, R104 ;  /* 0x00000066290f7223 */ /* 0x000fe20000010068 */
[----:B------:R-:W-:Y:S01]  /*4270*/  FFMA.FTZ R98, R98, R39, -R95 ;  /* 0x0000002762627223 */ /* 0x000fe2000001085f */
[----:B------:R-:W-:-:S02]  /*4280*/  HADD2.F32 R104, -RZ, R97.H0_H0 ;  /* 0x20000061ff687230 */ /* 0x000fc40000004100 */
[----:B------:R-:W-:Y:S01]  /*4290*/  FFMA.FTZ R100, R100, R39, R43 ;  /* 0x0000002764647223 */ /* 0x000fe2000001002b */
[----:B------:R-:W-:Y:S02]  /*42a0*/  HADD2.F32 R41, -RZ, R12.H0_H0 ;  /* 0x2000000cff297230 */ /* 0x000fe40000004100 */
        /* <DEDUP_REMOVED lines=8> */
[----:B------:R-:W-:-:S02]  /*4330*/  HADD2.F32 R102, -RZ, R97.H1_H1 ;  /* 0x30000061ff667230 */ /* 0x000fc40000004100 */
[----:B------:R-:W-:Y:S01]  /*4340*/  FMUL.FTZ R12, R39, R104 ;  /* 0x00000068270c7220 */ /* 0x000fe20000410000 */
[-C--:B------:R-:W-:Y:S01]  /*4350*/  FMUL.FTZ R97, R43, R95.reuse ;  /* 0x0000005f2b617220 */ /* 0x080fe20000410000 */
[C---:B------:R-:W-:Y:S01]  /*4360*/  FMUL.FTZ R104, R40.reuse, R95 ;  /* 0x0000005f28687220 */ /* 0x040fe20000410000 */
[----:B------:R-:W-:Y:S02]  /*4370*/  HADD2.F32 R95, -RZ, R38.H0_H0 ;  /* 0x20000026ff5f7230 */ /* 0x000fe40000004100 */
[----:B------:R-:W-:Y:S01]  /*4380*/  FFMA.FTZ R8, R39, R102, -R8 ;  /* 0x0000006627087223 */ /* 0x000fe20000010808 */
[-C--:B------:R-:W-:Y:S01]  /*4390*/  FFMA.FTZ R39, R40, R36.reuse, -R97 ;  /* 0x0000002428277223 */ /* 0x080fe20000010861 */
[----:B------:R-:W-:Y:S01]  /*43a0*/  FFMA.FTZ R97, R43, R36, R104 ;  /* 0x000000242b617223 */ /* 0x000fe20000010068 */
[----:B------:R-:W-:Y:S02]  /*43b0*/  HADD2.F32 R38, -RZ, R14.H0_H0 ;  /* 0x2000000eff267230 */ /* 0x000fe40000004100 */
[----:B------:R-:W-:Y:S01]  /*43c0*/  FFMA.FTZ R12, R41, R102, R12 ;  /* 0x00000066290c7223 */ /* 0x000fe2000001000c */
[----:B------:R-:W-:Y:S01]  /*43d0*/  HADD2.F32 R43, -RZ, R94.H1_H1 ;  /* 0x3000005eff2b7230 */ /* 0x000fe20000004100 */
[----:B------:R-:W-:Y:S01]  /*43e0*/  F2FP.F16.F32.PACK_AB R8, R39, R8 ;  /* 0x000000082708723e */ /* 0x000fe200000000ff */
[----:B------:R-:W-:Y:S01]  /*43f0*/  HADD2.F32 R36, -RZ, R10.H0_H0 ;  /* 0x2000000aff247230 */ /* 0x000fe20000004100 */
[----:B------:R-:W-:Y:S01]  /*4400*/  MOV R11, R98 ;  /* 0x00000062000b7202 */ /* 0x000fe20000000f00 */
        /* <DEDUP_REMOVED lines=12> */
[----:B------:R-:W-:-:S04]  /*44d0*/  FFMA.FTZ R14, R14, R37, R95 ;  /* 0x000000250e0e7223 */ /* 0x000fc8000001005f */
[----:B------:R-:W-:Y:S02]  /*44e0*/  F2FP.F16.F32.PACK_AB R10, R10, R99 ;  /* 0x000000630a0a723e */ /* 0x000fe400000000ff */
[----:B------:R-:W-:-:S07]  /*44f0*/  F2FP.F16.F32.PACK_AB R14, R14, R43 ;  /* 0x0000002b0e0e723e */ /* 0x000fce00000000ff */
.L_x_13252:
[----:B------:R-:W-:Y:S05]  /*4500*/  BSYNC B2 ;  /* 0x0000000000027941 */ /* 0x000fea0003800000 */
.L_x_13251:
[----:B------:R-:W-:Y:S01]  /*4510*/  ISETP.GE.AND P4, PT, R86, R87, PT ;  /* 0x000000575600720c */ /* 0x000fe20003f86270 */
[----:B0-----:R0:W-:-:S12]  /*4520*/  ST.E.128 desc[UR42][R80.64], R8 ;  /* 0x0000000850007985 */ /* 0x0011d8000c101d2a */
[----:B------:R-:W-:-:S05]  /*4530*/  @!P4 IMAD.WIDE R82, R86, 0x2, R82 ;  /* 0x000000025652c825 */ /* 0x000fca00078e0252 */
[----:B---3--:R0:W-:Y:S02]  /*4540*/  @!P4 ST.E.128 desc[UR42][R82.64], R12 ;  /* 0x0000000c5200c985 */ /* 0x0081e4000c101d2a */
.L_x_13250:
[----:B------:R-:W-:Y:S05]  /*4550*/  BSYNC B1 ;  /* 0x0000000000017941 */ /* 0x000fea0003800000 */
.L_x_13249:
[----:B------:R-:W-:-:S03]  /*4560*/  UMOV UR4, 0xffffffff ;  /* 0xffffffff00047882 */ /* 0x000fc60000000000 */
[----:B------:R-:W-:Y:S05]  /*4570*/  BRA.DIV UR4, `(.L_x_13253) ;  /* 0x0000011a04747947 */ /* 0x000fea000b800000 */
[----:B-1----:R-:W1:Y:S04]  /*4580*/  SHFL.IDX PT, R85, R85, 0x1, 0x1c1f ;  /* 0x003c1f0055557f89 */ /* 0x002e6800000e0000 */
[----:B------:R-:W0:Y:S02]  /*4590*/  SHFL.IDX PT, R84, R84, 0x1, 0x1c1f ;  /* 0x003c1f0054547f89 */ /* 0x000e2400000e0000 */
.L_x_13468:
[----:B0-----:R-:W-:-:S05]  /*45a0*/  VIADD R8, R152, 0x60 ;  /* 0x0000006098087836 */ /* 0x001fca0000000000 */
[----:B------:R-:W-:-:S13]  /*45b0*/  ISETP.GE.OR P4, PT, R8, R78, P1 ;  /* 0x0000004e0800720c */ /* 0x000fda0000f86670 */
[----:B------:R-:W-:Y:S05]  /*45c0*/  @P4 BRA `(.L_x_13236) ;  /* 0x0000000800fc4947 */ /* 0x000fea0003800000 */
[----:B------:R-:W5:Y:S01]  /*45d0*/  LDL R9, [R1+0x20] ;  /* 0x0000200001097983 */ /* 0x000f620000100800 */
[----:B------:R-:W-:Y:S01]  /*45e0*/  SEL R89, R60, R89, !P0 ;  /* 0x000000593c597207 */ /* 0x000fe20004000000 */
[C---:B------:R-:W-:Y:S01]  /*45f0*/  VIADD R10, R152.reuse, 0x60 ;  /* 0x00000060980a7836 */ /* 0x040fe20000000000 */
[----:B------:R-:W-:Y:S01]  /*4600*/  IADD3 R11, R152, 0x60, RZ ;  /* 0x00000060980b7810 */ /* 0x000fe20007ffe0ff */
[----:B------:R-:W-:Y:S01]  /*4610*/  BSSY B1, `(.L_x_13254) ;  /* 0x000006d000017945 */ /* 0x000fe20003800000 */
[----:B------:R-:W-:Y:S01]  /*4620*/  SHF.R.S32.HI R8, RZ, 0x1f, R89 ;  /* 0x0000001fff087819 */ /* 0x000fe20000011459 */
[----:B------:R-:W-:Y:S01]  /*4630*/  IMAD.SHL.U32 R10, R10, 0x40, RZ ;  /* 0x000000400a0a7824 */ /* 0x000fe200078e00ff */
[----:B------:R-:W-:Y:S01]  /*4640*/  LEA R36, P4, R6, R84, 0x1 ;  /* 0x0000005406247211 */ /* 0x000fe200078808ff */
[----:B------:R-:W-:Y:S01]  /*4650*/  IMAD.SHL.U32 R11, R11, 0x40, RZ ;  /* 0x000000400b0b7824 */ /* 0x000fe200078e00ff */
[----:B------:R-:W-:Y:S02]  /*4660*/  LEA.HI R8, R8, R89, RZ, 0x4 ;  /* 0x0000005908087211 */ /* 0x000fe400078f20ff */
[----:B------:R-:W-:-:S02]  /*4670*/  LOP3.LUT R10, R10, 0x1c0, RZ, 0xc0, !PT ;  /* 0x000001c00a0a7812 */ /* 0x000fc400078ec0ff */
[----:B------:R-:W-:Y:S02]  /*4680*/  LEA.HI.SX32 R8, R8, R7, 0x1c ;  /* 0x0000000708087211 */ /* 0x000fe400078fe2ff */
[----:B------:R-:W-:Y:S02]  /*4690*/  LOP3.LUT R11, R11, 0x1c0, RZ, 0xc0, !PT ;  /* 0x000001c00b0b7812 */ /* 0x000fe400078ec0ff */
[----:B------:R-:W-:Y:S01]  /*46a0*/  SHF.R.U32.HI R10, RZ, 0x3, R10 ;  /* 0x00000003ff0a7819 */ /* 0x000fe2000001160a */
[----:B------:R-:W-:Y:S01]  /*46b0*/  IMAD.SHL.U32 R38, R8, 0x8, RZ ;  /* 0x0000000808267824 */ /* 0x000fe200078e00ff */
[----:B-1----:R-:W-:-:S04]  /*46c0*/  LEA.HI.X R37, R6, R85, R4, 0x1, P4 ;  /* 0x0000005506257211 */ /* 0x002fc800020f0c04 */
[----:B------:R-:W-:-:S04]  /*46d0*/  LOP3.LUT R8, R11, 0x38, R38, 0xf8, !PT ;  /* 0x000000380b087812 */ /* 0x000fc800078ef826 */
[----:B------:R-:W-:-:S05]  /*46e0*/  LOP3.LUT R8, R8, R10, RZ, 0x3c, !PT ;  /* 0x0000000a08087212 */ /* 0x000fca00078e3cff */
[----:B-----5:R-:W-:Y:S01]  /*46f0*/  IMAD.IADD R8, R9, 0x1, R8 ;  /* 0x0000000109087824 */ /* 0x020fe200078e0208 */
[----:B------:R-:W-:-:S03]  /*4700*/  LEA R9, R19, R0, 0xd ;  /* 0x0000000013097211 */ /* 0x000fc600078e68ff */
[----:B------:R-:W-:Y:S02]  /*4710*/  IMAD R11, R19, 0x2000, R8 ;  /* 0x00002000130b7824 */ /* 0x000fe400078e0208 */
[--C-:B------:R-:W-:Y:S02]  /*4720*/  IMAD R9, R9, 0x2, R18.reuse ;  /* 0x0000000209097824 */ /* 0x100fe400078e0212 */
[----:B------:R-:W-:-:S04]  /*4730*/  IMAD R12, R11, 0x2, R18 ;  /* 0x000000020b0c7824 */ /* 0x000fc800078e0212 */
[----:B------:R-:W0:Y:S04]  /*4740*/  LDS.128 R8, [R9+0xe400] ;  /* 0x00e4000009087984 */ /* 0x000e280000000c00 */
[----:B------:R-:W1:Y:S01]  /*4750*/  LDS.128 R12, [R12+0xe400] ;  /* 0x00e400000c0c7984 */ /* 0x000e620000000c00 */
[----:B------:R-:W-:Y:S05]  /*4760*/  @P3 BRA `(.L_x_13255) ;  /* 0x00000004005c3947 */ /* 0x000fea0003800000 */
[----:B0-----:R-:W-:Y:S01]  /*4770*/  MOV R43, R8 ;  /* 0x00000008002b7202 */ /* 0x001fe20000000f00 */
[----:B-1----:R-:W-:Y:S01]  /*4780*/  IMAD.MOV.U32 R8, RZ, RZ, R13 ;  /* 0x000000ffff087224 */ /* 0x002fe200078e000d */
[----:B------:R-:W-:Y:S01]  /*4790*/  SHF.R.U64 R42, R48, 0x10, R49 ;  /* 0x00000010302a7819 */ /* 0x000fe20000001231 */
[----:B------:R-:W-:Y:S01]  /*47a0*/  IMAD.MOV.U32 R13, RZ, RZ, R11 ;  /* 0x000000ffff0d7224 */ /* 0x000fe200078e000b */
[----:B------:R-:W-:Y:S01]  /*47b0*/  SHF.R.U32.HI R48, RZ, 0x10, R49 ;  /* 0x00000010ff307819 */ /* 0x000fe20000011631 */
[----:B------:R-:W-:Y:S01]  /*47c0*/  HADD2.F32 R11, -RZ, R9.H1_H1 ;  /* 0x30000009ff0b7230 */ /* 0x000fe20000004100 */
[--C-:B------:R-:W-:Y:S01]  /*47d0*/  SHF.R.U64 R40, R44, 0x10, R45.reuse ;  /* 0x000000102c287819 */ /* 0x100fe2000000122d */
[----:B------:R-:W-:Y:S01]  /*47e0*/  IMAD.MOV.U32 R44, RZ, RZ, R12 ;  /* 0x000000ffff2c7224 */ /* 0x000fe200078e000c */
[----:B----4-:R-:W-:Y:S01]  /*47f0*/  SHF.R.U32.HI R82, RZ, 0x10, R45 ;  /* 0x00000010ff527819 */ /* 0x010fe2000001162d */
[----:B------:R-:W-:Y:S01]  /*4800*/  HADD2.F32 R12, -RZ, R8.H0_H0 ;  /* 0x20000008ff0c7230 */ /* 0x000fe20000004100 */
[--C-:B------:R-:W-:Y:S01]  /*4810*/  SHF.R.U64 R39, R46, 0x10, R47.reuse ;  /* 0x000000102e277819 */ /* 0x100fe2000000122f */
[----:B------:R-:W-:Y:S01]  /*4820*/  HADD2.F32 R48, -RZ, R48.H0_H0 ;  /* 0x20000030ff307230 */ /* 0x000fe20000004100 */
[----:B------:R-:W-:Y:S01]  /*4830*/  SHF.R.U32.HI R81, RZ, 0x10, R47 ;  /* 0x00000010ff517819 */ /* 0x000fe2000001162f */
[--C-:B------:R-:W-:Y:S01]  /*4840*/  HADD2.F32 R47, -RZ, R93.reuse.H0_H0 ;  /* 0x2000005dff2f7230 */ /* 0x100fe20000004100 */
[----:B------:R-:W-:Y:S01]  /*4850*/  MOV R45, R15 ;  /* 0x0000000f002d7202 */ /* 0x000fe20000000f00 */
[----:B------:R-:W-:Y:S01]  /*4860*/  HADD2.F32 R93, -RZ, R93.H1_H1 ;  /* 0x3000005dff5d7230 */ /* 0x000fe20000004100 */
[--C-:B------:R-:W-:Y:S01]  /*4870*/  SHF.R.U64 R41, R50, 0x10, R51.reuse ;  /* 0x0000001032297819 */ /* 0x100fe20000001233 */
[----:B------:R-:W-:Y:S01]  /*4880*/  HADD2.F32 R15, -RZ, R8.H1_H1 ;  /* 0x30000008ff0f7230 */ /* 0x000fe20000004100 */
[----:B------:R-:W-:Y:S01]  /*4890*/  SHF.R.U32.HI R80, RZ, 0x10, R51 ;  /* 0x00000010ff507819 */ /* 0x000fe20000011633 */
[----:B------:R-:W-:-:S02]  /*48a0*/  HADD2.F32 R8, -RZ, R9.H0_H0 ;  /* 0x20000009ff087230 */ /* 0x000fc40000004100 */
[-C--:B------:R-:W-:Y:S01]  /*48b0*/  FMUL.FTZ R9, R12, R93.reuse ;  /* 0x0000005d0c097220 */ /* 0x080fe20000410000 */
[----:B------:R-:W-:Y:S02]  /*48c0*/  HADD2.F32 R46, -RZ, R82.H0_H0 ;  /* 0x20000052ff2e7230 */ /* 0x000fe40000004100 */
[-C--:B------:R-:W-:Y:S01]  /*48d0*/  FMUL.FTZ R50, R15, R48.reuse ;  /* 0x000000300f327220 */ /* 0x080fe20000410000 */
[C---:B------:R-:W-:Y:S01]  /*48e0*/  FMUL.FTZ R48, R11.reuse, R48 ;  /* 0x000000300b307220 */ /* 0x040fe20000410000 */
[C---:B------:R-:W-:Y:S01]  /*48f0*/  FMUL.FTZ R93, R8.reuse, R93 ;  /* 0x0000005d085d7220 */ /* 0x040fe20000410000 */
[-C--:B------:R-:W-:Y:S01]  /*4900*/  FFMA.FTZ R8, R8, R47.reuse, -R9 ;  /* 0x0000002f08087223 */ /* 0x080fe20000010809 */
[-C--:B------:R-:W-:Y:S01]  /*4910*/  FFMA.FTZ R11, R11, R46.reuse, -R50 ;  /* 0x0000002e0b0b7223 */ /* 0x080fe20000010832 */
[----:B------:R-:W-:Y:S02]  /*4920*/  HADD2.F32 R80, -RZ, R80.H0_H0 ;  /* 0x20000050ff507230 */ /* 0x000fe40000004100 */
[----:B------:R-:W-:Y:S01]  /*4930*/  FFMA.FTZ R9, R12, R47, R93 ;  /* 0x0000002f0c097223 */ /* 0x000fe2000001005d */
[----:B------:R-:W-:Y:S01]  /*4940*/  FFMA.FTZ R12, R15, R46, R48 ;  /* 0x0000002e0f0c7223 */ /* 0x000fe20000010030 */
[--C-:B------:R-:W-:Y:S01]  /*4950*/  HADD2.F32 R46, -RZ, R45.reuse.H0_H0 ;  /* 0x2000002dff2e7230 */ /* 0x100fe20000004100 */
[----:B------:R-:W-:Y:S01]  /*4960*/  F2FP.F16.F32.PACK_AB R11, R11, R8 ;  /* 0x000000080b0b723e */ /* 0x000fe200000000ff */
[----:B------:R-:W-:-:S02]  /*4970*/  HADD2.F32 R47, -RZ, R45.H1_H1 ;  /* 0x3000002dff2f7230 */ /* 0x000fc40000004100 */
[----:B------:R-:W-:Y:S02]  /*4980*/  HADD2.F32 R45, -RZ, R13.H1_H1 ;  /* 0x3000000dff2d7230 */ /* 0x000fe40000004100 */
[----:B------:R-:W-:Y:S02]  /*4990*/  HADD2.F32 R50, -RZ, R81.H0_H0 ;  /* 0x20000051ff327230 */ /* 0x000fe40000004100 */
[-C--:B------:R-:W-:Y:S01]  /*49a0*/  FMUL.FTZ R86, R47, R80.reuse ;  /* 0x000000502f567220 */ /* 0x080fe20000410000 */
[----:B------:R-:W-:Y:S02]  /*49b0*/  HADD2.F32 R49, -RZ, R92.H0_H0 ;  /* 0x2000005cff317230 */ /* 0x000fe40000004100 */
[C---:B------:R-:W-:Y:S01]  /*49c0*/  FMUL.FTZ R80, R45.reuse, R80 ;  /* 0x000000502d507220 */ /* 0x040fe20000410000 */
[----:B------:R-:W-:Y:S02]  /*49d0*/  HADD2.F32 R15, -RZ, R13.H0_H0 ;  /* 0x2000000dff0f7230 */ /* 0x000fe40000004100 */
[----:B------:R-:W-:Y:S01]  /*49e0*/  FFMA.FTZ R86, R45, R50, -R86 ;  /* 0x000000322d567223 */ /* 0x000fe20000010856 */
[----:B------:R-:W-:-:S02]  /*49f0*/  HADD2.F32 R48, -RZ, R90.H1_H1 ;  /* 0x3000005aff307230 */ /* 0x000fc40000004100 */
[CC--:B------:R-:W-:Y:S01]  /*4a00*/  FMUL.FTZ R82, R46.reuse, R49.reuse ;  /* 0x000000312e527220 */ /* 0x0c0fe20000410000 */
[----:B------:R-:W-:Y:S01]  /*4a10*/  FFMA.FTZ R80, R47, R50, R80 ;  /* 0x000000322f507223 */ /* 0x000fe20000010050 */
[----:B------:R-:W-:Y:S02]  /*4a20*/  HADD2.F32 R45, -RZ, R44.H0_H0 ;  /* 0x2000002cff2d7230 */ /* 0x000fe40000004100 */
[C---:B------:R-:W-:Y:S01]  /*4a30*/  FMUL.FTZ R49, R15.reuse, R49 ;  /* 0x000000310f317220 */ /* 0x040fe20000410000 */
[----:B------:R-:W-:Y:S02]  /*4a40*/  HADD2.F32 R47, -RZ, R42.H0_H0 ;  /* 0x2000002aff2f7230 */ /* 0x000fe40000004100 */
[-C--:B------:R-:W-:Y:S01]  /*4a50*/  FFMA.FTZ R13, R15, R48.reuse, -R82 ;  /* 0x000000300f0d7223 */ /* 0x080fe20000010852 */
[----:B------:R-:W-:Y:S02]  /*4a60*/  HADD2.F32 R44, -RZ, R44.H1_H1 ;  /* 0x3000002cff2c7230 */ /* 0x000fe40000004100 */
[----:B------:R-:W-:Y:S01]  /*4a70*/  FFMA.FTZ R15, R46, R48, R49 ;  /* 0x000000302e0f7223 */ /* 0x000fe20000010031 */
[----:B------:R-:W-:-:S02]  /*4a80*/  HADD2.F32 R42, -RZ, R43.H0_H0 ;  /* 0x2000002bff2a7230 */ /* 0x000fc40000004100 */
[----:B------:R-:W-:Y:S02]  /*4a90*/  HADD2.F32 R43, -RZ, R43.H1_H1 ;  /* 0x3000002bff2b7230 */ /* 0x000fe40000004100 */
[----:B------:R-:W-:Y:S01]  /*4aa0*/  FMUL.FTZ R48, R44, R47 ;  /* 0x0000002f2c307220 */ /* 0x000fe20000410000 */
[----:B------:R-:W-:Y:S01]  /*4ab0*/  HADD2.F32 R40, -RZ, R40.H0_H0 ;  /* 0x20000028ff287230 */ /* 0x000fe20000004100 */
[----:B------:R-:W-:Y:S01]  /*4ac0*/  F2FP.F16.F32.PACK_AB R86, R86, R13 ;  /* 0x0000000d5656723e */ /* 0x000fe200000000ff */
[----:B------:R-:W-:Y:S02]  /*4ad0*/  HADD2.F32 R46, -RZ, R91.H0_H0 ;  /* 0x2000005bff2e7230 */ /* 0x000fe40000004100 */
[C---:B------:R-:W-:Y:S01]  /*4ae0*/  FMUL.FTZ R47, R43.reuse, R47 ;  /* 0x0000002f2b2f7220 */ /* 0x040fe20000410000 */
[----:B------:R-:W-:Y:S02]  /*4af0*/  HADD2.F32 R90, -RZ, R90.H0_H0 ;  /* 0x2000005aff5a7230 */ /* 0x000fe40000004100 */
[----:B------:R-:W-:Y:S01]  /*4b00*/  FFMA.FTZ R48, R43, R40, -R48 ;  /* 0x000000282b307223 */ /* 0x000fe20000010830 */
[----:B------:R-:W-:-:S02]  /*4b10*/  HADD2.F32 R43, -RZ, R41.H0_H0 ;  /* 0x20000029ff2b7230 */ /* 0x000fc40000004100 */
[C---:B------:R-:W-:Y:S01]  /*4b20*/  FMUL.FTZ R49, R45.reuse, R46 ;  /* 0x0000002e2d317220 */ /* 0x040fe20000410000 */
[----:B------:R-:W-:Y:S01]  /*4b30*/  FFMA.FTZ R47, R44, R40, R47 ;  /* 0x000000282c2f7223 */ /* 0x000fe2000001002f */
[----:B------:R-:W-:Y:S02]  /*4b40*/  HADD2.F32 R41, -RZ, R14.H0_H0 ;  /* 0x2000000eff297230 */ /* 0x000fe40000004100 */
[C---:B------:R-:W-:Y:S01]  /*4b50*/  FMUL.FTZ R46, R42.reuse, R46 ;  /* 0x0000002e2a2e7220 */ /* 0x040fe20000410000 */
[----:B------:R-:W-:Y:S02]  /*4b60*/  HADD2.F32 R92, -RZ, R92.H1_H1 ;  /* 0x3000005cff5c7230 */ /* 0x000fe40000004100 */
[-C--:B------:R-:W-:Y:S01]  /*4b70*/  FFMA.FTZ R49, R42, R90.reuse, -R49 ;  /* 0x0000005a2a317223 */ /* 0x080fe20000010831 */
[----:B------:R-:W-:Y:S02]  /*4b80*/  HADD2.F32 R40, -RZ, R10.H0_H0 ;  /* 0x2000000aff287230 */ /* 0x000fe40000004100 */
[----:B------:R-:W-:Y:S01]  /*4b90*/  FFMA.FTZ R46, R45, R90, R46 ;  /* 0x0000005a2d2e7223 */ /* 0x000fe2000001002e */
        /* <DEDUP_REMOVED lines=13> */
[----:B------:R-:W-:Y:S01]  /*4c70*/  IMAD.MOV.U32 R9, RZ, RZ, R11 ;  /* 0x000000ffff097224 */ /* 0x000fe200078e000b */
[----:B------:R-:W-:Y:S01]  /*4c80*/  F2FP.F16.F32.PACK_AB R15, R80, R15 ;  /* 0x0000000f500f723e */ /* 0x000fe200000000ff */
[----:B------:R-:W-:Y:S01]  /*4c90*/  IMAD.MOV.U32 R11, RZ, RZ, R86 ;  /* 0x000000ffff0b7224 */ /* 0x000fe200078e0056 */
[----:B------:R-:W-:-:S02]  /*4ca0*/  F2FP.F16.F32.PACK_AB R8, R48, R49 ;  /* 0x000000313008723e */ /* 0x000fc400000000ff */
[----:B------:R-:W-:Y:S02]  /*4cb0*/  F2FP.F16.F32.PACK_AB R12, R47, R46 ;  /* 0x0000002e2f0c723e */ /* 0x000fe400000000ff */
[----:B------:R-:W-:Y:S02]  /*4cc0*/  F2FP.F16.F32.PACK_AB R10, R10, R45 ;  /* 0x0000002d0a0a723e */ /* 0x000fe400000000ff */
[----:B------:R-:W-:-:S07]  /*4cd0*/  F2FP.F16.F32.PACK_AB R14, R43, R92 ;  /* 0x0000005c2b0e723e */ /* 0x000fce00000000ff */
.L_x_13255:
[----:B------:R-:W-:Y:S05]  /*4ce0*/  BSYNC B1 ;  /* 0x0000000000017941 */ /* 0x000fea0003800000 */
.L_x_13254:
[----:B------:R-:W-:Y:S01]  /*4cf0*/  ISETP.GE.AND P3, PT, R38, R87, PT ;  /* 0x000000572600720c */ /* 0x000fe20003f66270 */
[----:B0-----:R0:W-:Y:S02]  /*4d00*/  ST.E.128 desc[UR42][R36.64], R8 ;  /* 0x0000000824007985 */ /* 0x0011e4000c101d2a */
[----:B0-----:R-:W-:Y:S01]  /*4d10*/  IMAD.MOV.U32 R8, RZ, RZ, R84 ;  /* 0x000000ffff087224 */ /* 0x001fe200078e0054 */
[----:B------:R-:W-:-:S09]  /*4d20*/  MOV R9, R85 ;  /* 0x0000005500097202 */ /* 0x000fd20000000f00 */
[----:B------:R-:W-:Y:S05]  /*4d30*/  @P3 BRA `(.L_x_13236) ;  /* 0x0000000400203947 */ /* 0x000fea0003800000 */
[----:B------:R-:W-:-:S05]  /*4d40*/  IMAD.WIDE R8, R38, 0x2, R8 ;  /* 0x0000000226087825 */ /* 0x000fca00078e0208 */
[----:B-1----:R0:W-:Y:S01]  /*4d50*/  ST.E.128 desc[UR42][R8.64], R12 ;  /* 0x0000000c08007985 */ /* 0x0021e2000c101d2a */
[----:B------:R-:W-:Y:S05]  /*4d60*/  BRA `(.L_x_13236) ;  /* 0x0000000400147947 */ /* 0x000fea0003800000 */
.L_x_13217:
[----:B------:R-:W-:-:S06]  /*4d70*/  UISETP.NE.AND UP0, UPT, UR39, 0x3, UPT ;  /* 0x000000032700788c */ /* 0x000fcc000bf05270 */
[----:B------:R-:W-:-:S13]  /*4d80*/  PLOP3.LUT P5, PT, PT, PT, UP0, 0x80, 0x0 ;  /* 0x000000000000781c */ /* 0x000fda0003faf008 */
[----:B------:R-:W-:Y:S05]  /*4d90*/  @!P5 BRA `(.L_x_13256) ;  /* 0x000000000004d947 */ /* 0x000fea0003800000 */
[----:B------:R-:W-:Y:S01]  /*4da0*/  BPT.TRAP 0x1 ;  /* 0x000000040000795c */ /* 0x000fe20000300000 */
.L_x_13256:
[----:B------:R-:W-:Y:S01]  /*4db0*/  IMAD R71, R19, 0x8, R18 ;  /* 0x0000000813477824 */ /* 0x000fe200078e0212 */
[----:B------:R-:W-:Y:S01]  /*4dc0*/  SHF.L.U32 R79, R154, 0x1f, RZ ;  /* 0x0000001f9a4f7819 */ /* 0x000fe200000006ff */
[----:B------:R-:W-:Y:S01]  /*4dd0*/  BSSY B1, `(.L_x_13257) ;  /* 0x0000004000017945 */ /* 0x000fe20003800000 */
[----:B------:R-:W-:Y:S02]  /*4de0*/  SHF.R.S32.HI R76, RZ, 0x1f, R75 ;  /* 0x0000001fff4c7819 */ /* 0x000fe4000001144b */
[----:B------:R-:W0:Y:S02]  /*4df0*/  SYNCS.PHASECHK.TRANS64.TRYWAIT P3, [R71+URZ+0x16890], R79 ;  /* 0x0168904f470075a7 */ /* 0x000e24000806017f */
[----:B0-----:R-:W-:Y:S05]  /*4e00*/  @!P3 BRA `(.L_x_13258) ;  /* 0x00000110009cb947 */ /* 0x001fea0003800000 */
.L_x_13469:
[----:B------:R-:W-:Y:S05]  /*4e10*/  BSYNC B1 ;  /* 0x0000000000017941 */ /* 0x000fea0003800000 */
.L_x_13257:
        /* <DEDUP_REMOVED lines=27> */
.L_x_13473:
[----:B------:R-:W-:Y:S04]  /*4fd0*/  BSSY B1, `(.L_x_13260) ;  /* 0x000000d000017945 */ /* 0x000fe80003800000 */
[----:B------:R-:W-:Y:S05]  /*4fe0*/  @!P3 BRA `(.L_x_13261) ;  /* 0x00000000002cb947 */ /* 0x000fea0003800000 */
[----:B------:R-:W-:Y:S02]  /*4ff0*/  ULDC UR4, c[0x0][0x2f4] ;  /* 0x0000bd0000047ab9 */ /* 0x000fe40000000800 */
[----:B------:R-:W-:-:S13]  /*5000*/  ISETP.GE.AND P3, PT, R16, UR4, PT ;  /* 0x0000000410007c0c */ /* 0x000fda000bf66270 */
[----:B---3--:R-:W-:-:S04]  /*5010*/  @!P3 LEA R14, P4, R16, R37, 0x1 ;  /* 0x00000025100eb211 */ /* 0x008fc800078808ff */
[----:B--2---:R-:W-:Y:S02]  /*5020*/  @!P3 LEA.HI.X R15, R16, R9, R17, 0x1, P4 ;  /* 0x00000009100fb211 */ /* 0x004fe400020f0c11 */
[----:B------:R-:W-:-:S13]  /*5030*/  ISETP.GE.AND P4, PT, R2, UR4, PT ;  /* 0x0000000402007c0c */ /* 0x000fda000bf86270 */
[----:B------:R-:W-:-:S04]  /*5040*/  @!P4 LEA R12, P6, R2, R37, 0x1 ;  /* 0x00000025020cc211 */ /* 0x000fc800078c08ff */
[----:B------:R-:W-:Y:S02]  /*5050*/  @!P4 LEA.HI.X R13, R2, R9, R153, 0x1, P6 ;  /* 0x00000009020dc211 */ /* 0x000fe400030f0c99 */
[----:B------:R-:W2:Y:S04]  /*5060*/  @!P3 LDS.128 R8, [R73+0xe000] ;  /* 0x00e000004908b984 */ /* 0x000ea80000000c00 */
[----:B--2---:R-:W-:Y:S04]  /*5070*/  @!P3 ST.E.128 desc[UR42][R14.64], R8 ;  /* 0x000000080e00b985 */ /* 0x004fe8000c101d2a */
[----:B------:R-:W2:Y:S04]  /*5080*/  @!P4 LDS.128 R8, [R72+0xe000] ;  /* 0x00e000004808c984 */ /* 0x000ea80000000c00 */
[----:B--2---:R4:W-:Y:S02]  /*5090*/  @!P4 ST.E.128 desc[UR42][R12.64], R8 ;  /* 0x000000080c00c985 */ /* 0x0049e4000c101d2a */
.L_x_13261:
[----:B------:R-:W-:Y:S05]  /*50a0*/  BSYNC B1 ;  /* 0x0000000000017941 */ /* 0x000fea0003800000 */
.L_x_13260:
[----:B------:R-:W-:-:S03]  /*50b0*/  UMOV UR4, 0xffffffff ;  /* 0xffffffff00047882 */ /* 0x000fc60000000000 */
[----:B------:R-:W-:Y:S05]  /*50c0*/  BRA.DIV UR4, `(.L_x_13262) ;  /* 0x00000112044c7947 */ /* 0x000fea000b800000 */
[----:B--2-4-:R2:W4:Y:S04]  /*50d0*/  SHFL.IDX PT, R9, R38, 0x1, 0x1c1f ;  /* 0x003c1f0026097f89 */ /* 0x01452800000e0000 */
[----:B---3--:R2:W3:Y:S02]  /*50e0*/  SHFL.IDX PT, R37, R36, 0x1, 0x1c1f ;  /* 0x003c1f0024257f89 */ /* 0x0084e400000e0000 */
.L_x_13477:
[----:B------:R-:W-:-:S13]  /*50f0*/  ISETP.GE.AND P3, PT, R39, 0x61, PT ;  /* 0x000000612700780c */ /* 0x000fda0003f66270 */
[----:B------:R-:W-:Y:S05]  /*5100*/  @!P3 BRA `(.L_x_13236) ;  /* 0x00000000002cb947 */ /* 0x000fea0003800000 */
[----:B------:R-:W-:Y:S02]  /*5110*/  ULDC UR4, c[0x0][0x2f4] ;  /* 0x0000bd0000047ab9 */ /* 0x000fe40000000800 */
[----:B------:R-:W-:-:S13]  /*5120*/  ISETP.GE.AND P3, PT, R16, UR4, PT ;  /* 0x0000000410007c0c */ /* 0x000fda000bf66270 */
[----:B---3--:R-:W-:-:S04]  /*5130*/  @!P3 LEA R14, P4, R16, R37, 0x1 ;  /* 0x00000025100eb211 */ /* 0x008fc800078808ff */
[----:B----4-:R-:W-:Y:S02]  /*5140*/  @!P3 LEA.HI.X R15, R16, R9, R17, 0x1, P4 ;  /* 0x00000009100fb211 */ /* 0x010fe400020f0c11 */
[----:B------:R-:W-:-:S13]  /*5150*/  ISETP.GE.AND P4, PT, R2, UR4, PT ;  /* 0x0000000402007c0c */ /* 0x000fda000bf86270 */
[----:B------:R-:W-:-:S04]  /*5160*/  @!P4 LEA R12, P6, R2, R37, 0x1 ;  /* 0x00000025020cc211 */ /* 0x000fc800078c08ff */
[----:B------:R-:W-:Y:S02]  /*5170*/  @!P4 LEA.HI.X R13, R2, R9, R153, 0x1, P6 ;  /* 0x00000009020dc211 */ /* 0x000fe400030f0c99 */
[----:B------:R-:W3:Y:S04]  /*5180*/  @!P3 LDS.128 R8, [R73+0x11000] ;  /* 0x011000004908b984 */ /* 0x000ee80000000c00 */
[----:B---3--:R-:W-:Y:S04]  /*5190*/  @!P3 ST.E.128 desc[UR42][R14.64], R8 ;  /* 0x000000080e00b985 */ /* 0x008fe8000c101d2a */
[----:B------:R-:W3:Y:S04]  /*51a0*/  @!P4 LDS.128 R8, [R72+0x11000] ;  /* 0x011000004808c984 */ /* 0x000ee80000000c00 */
[----:B---3--:R3:W-:Y:S02]  /*51b0*/  @!P4 ST.E.128 desc[UR42][R12.64], R8 ;  /* 0x000000080c00c985 */ /* 0x0087e4000c101d2a */
.L_x_13236:
[----:B------:R-:W-:Y:S05]  /*51c0*/  BSYNC B0 ;  /* 0x0000000000007941 */ /* 0x000fea0003800000 */
.L_x_13216:
[----:B0--34-:R-:W0:Y:S01]  /*51d0*/  S2R R8, SR_TID.X ;  /* 0x0000000000087919 */ /* 0x019e220000002100 */
        /* <DEDUP_REMOVED lines=8> */
[----:B---3--:R3:W-:Y:S01]  /*5260*/  BAR.SYNC.DEFER_BLOCKING R62, 0x80 ;  /* 0x0002003e0000751d */ /* 0x0087e20000010000 */
[----:B0-----:R-:W-:-:S13]  /*5270*/  LOP3.LUT P3, RZ, R8, 0x7f, RZ, 0xc0, !PT ;  /* 0x0000007f08ff7812 */ /* 0x001fda000786c0ff */
[----:B------:R-:W-:-:S05]  /*5280*/  @!P3 VIADD R8, R71, 0x168a0 ;  /* 0x000168a04708b836 */ /* 0x000fca0000000000 */
[----:B------:R-:W-:-:S04]  /*5290*/  @!P3 PRMT R8, RZ, 0x654, R8 ;  /* 0x00000654ff08b816 */ /* 0x000fc80000000008 */
[----:B------:R3:W-:Y:S01]  /*52a0*/  @!P3 SYNCS.ARRIVE.TRANS64.RED.A1T0 RZ, [R8+URZ], RZ ;  /* 0x000000ff08ffb9a7 */ /* 0x0007e2000810043f */
[----:B------:R-:W-:Y:S05]  /*52b0*/  @!P5 BRA `(.L_x_13264) ;  /* 0x000000000004d947 */ /* 0x000fea0003800000 */
[----:B------:R-:W-:Y:S01]  /*52c0*/  BPT.TRAP 0x1 ;  /* 0x000000040000795c */ /* 0x000fe20000300000 */
.L_x_13264:
[----:B------:R-:W-:Y:S05]  /*52d0*/  BSYNC B0 ;  /* 0x0000000000007941 */ /* 0x000fea0003800000 */
.L_x_13263:
[----:B------:R-:W0:Y:S01]  /*52e0*/  SYNCS.PHASECHK.TRANS64.TRYWAIT P4, [R71+URZ+0x168b0], R79 ;  /* 0x0168b04f470075a7 */ /* 0x000e22000808017f */
[----:B------:R-:W-:Y:S01]  /*52f0*/  ULDC UR40, c[0x0][0x2f4] ;  /* 0x0000bd0000287ab9 */ /* 0x000fe20000000800 */
[----:B------:R-:W-:Y:S04]  /*5300*/  BSSY B0, `(.L_x_13265) ;  /* 0x0000002000007945 */ /* 0x000fe80003800000 */
[----:B0-----:R-:W-:Y:S05]  /*5310*/  @!P4 BRA `(.L_x_13266) ;  /* 0x000001100004c947 */ /* 0x001fea0003800000 */
.L_x_13478:
[----:B------:R-:W-:Y:S05]  /*5320*/  BSYNC B0 ;  /* 0x0000000000007941 */ /* 0x000fea0003800000 */
.L_x_13265:
[----:B------:R-:W-:Y:S01]  /*5330*/  ULDC.64 UR4, c[0x0][0x328] ;  /* 0x0000ca0000047ab9 */ /* 0x000fe20000000a00 */
[----:B------:R-:W-:Y:S01]  /*5340*/  IMAD.IADD R78, R78, 0x1, -R152 ;  /* 0x000000014e4e7824 */ /* 0x000fe200078e0a98 */
[----:B------:R-:W-:Y:S01]  /*5350*/  BSSY B0, `(.L_x_13267) ;  /* 0x0000020000007945 */ /* 0x000fe20003800000 */
[----:B------:R-:W-:Y:S02]  /*5360*/  IMAD R76, R76, UR4, RZ ;  /* 0x000000044c4c7c24 */ /* 0x000fe4000f8e02ff */
[----:B---3--:R-:W-:-:S04]  /*5370*/  IMAD.WIDE.U32 R8, R75, UR4, RZ ;  /* 0x000000044b087c25 */ /* 0x008fc8000f8e00ff */
        /* <DEDUP_REMOVED lines=13> */
[----:B-12---:R-:W-:-:S04]  /*5450*/  LEA R36, P4, R8, UR4, 0x1 ;  /* 0x0000000408247c11 */ /* 0x006fc8000f8808ff */
[----:B------:R-:W-:Y:S01]  /*5460*/  LEA.HI.X R37, R8, UR5, R9, 0x1, P4 ;  /* 0x0000000508257c11 */ /* 0x000fe2000a0f0c09 */
[----:B------:R1:W2:Y:S01]  /*5470*/  SHFL.IDX PT, R13, R36, RZ, 0x1c1f ;  /* 0x001c1fff240d7589 */ /* 0x0002a200000e0000 */
[----:B------:R-:W-:-:S03]  /*5480*/  ISETP.GE.AND P4, PT, R78, 0x1, PT ;  /* 0x000000014e00780c */ /* 0x000fc60003f86270 */
[----:B------:R1:W3:Y:S10]  /*5490*/  SHFL.IDX PT, R9, R37, RZ, 0x1c1f ;  /* 0x001c1fff25097589 */ /* 0x0002f400000e0000 */
[----:B-1----:R-:W-:Y:S05]  /*54a0*/  @!P4 BRA `(.L_x_13268) ;  /* 0x000000000028c947 */ /* 0x002fea0003800000 */
[----:B------:R-:W-:-:S13]  /*54b0*/  ISETP.GE.AND P4, PT, R16, UR40, PT ;  /* 0x0000002810007c0c */ /* 0x000fda000bf86270 */
[----:B--2---:R-:W-:-:S04]  /*54c0*/  @!P4 LEA R14, P5, R16, R13, 0x1 ;  /* 0x0000000d100ec211 */ /* 0x004fc800078a08ff */
[----:B---3--:R-:W-:Y:S02]  /*54d0*/  @!P4 LEA.HI.X R15, R16, R9, R17, 0x1, P5 ;  /* 0x00000009100fc211 */ /* 0x008fe400028f0c11 */
[----:B------:R-:W-:-:S13]  /*54e0*/  ISETP.GE.AND P5, PT, R2, UR40, PT ;  /* 0x0000002802007c0c */ /* 0x000fda000bfa6270 */
[----:B------:R-:W-:-:S04]  /*54f0*/  @!P5 LEA R12, P6, R2, R13, 0x1 ;  /* 0x0000000d020cd211 */ /* 0x000fc800078c08ff */
[----:B------:R-:W-:Y:S02]  /*5500*/  @!P5 LEA.HI.X R13, R2, R9, R153, 0x1, P6 ;  /* 0x00000009020dd211 */ /* 0x000fe400030f0c99 */
[----:B------:R-:W1:Y:S04]  /*5510*/  @!P4 LDS.128 R8, [R73] ;  /* 0x000000004908c984 */ /* 0x000e680000000c00 */
[----:B-1----:R-:W-:Y:S04]  /*5520*/  @!P4 ST.E.128 desc[UR42][R14.64], R8 ;  /* 0x000000080e00c985 */ /* 0x002fe8000c101d2a */
[----:B------:R-:W1:Y:S04]  /*5530*/  @!P5 LDS.128 R8, [R72] ;  /* 0x000000004808d984 */ /* 0x000e680000000c00 */
[----:B-1----:R1:W-:Y:S02]  /*5540*/  @!P5 ST.E.128 desc[UR42][R12.64], R8 ;  /* 0x000000080c00d985 */ /* 0x0023e4000c101d2a */
.L_x_13268:
[----:B------:R-:W-:Y:S05]  /*5550*/  BSYNC B0 ;  /* 0x0000000000007941 */ /* 0x000fea0003800000 */
.L_x_13267:
[----:B------:R-:W-:Y:S01]  /*5560*/  ISETP.GE.AND P4, PT, R78, 0x61, PT ;  /* 0x000000614e00780c */ /* 0x000fe20003f86270 */
[----:B------:R-:W4:Y:S01]  /*5570*/  SHFL.IDX PT, R37, R37, 0x1, 0x1c1f ;  /* 0x003c1f0025257f89 */ /* 0x000f2200000e0000 */
[----:B------:R-:W-:Y:S03]  /*5580*/  BSSY B0, `(.L_x_13269) ;  /* 0x000000d000007945 */ /* 0x000fe60003800000 */
[----:B-12---:R1:W2:Y:S08]  /*5590*/  SHFL.IDX PT, R13, R36, 0x1, 0x1c1f ;  /* 0x003c1f00240d7f89 */ /* 0x0062b000000e0000 */
[----:B-1----:R-:W-:Y:S05]  /*55a0*/  @!P4 BRA `(.L_x_13270) ;  /* 0x000000000028c947 */ /* 0x002fea0003800000 */
[----:B------:R-:W-:-:S13]  /*55b0*/  ISETP.GE.AND P4, PT, R16, UR40, PT ;  /* 0x0000002810007c0c */ /* 0x000fda000bf86270 */
[----:B---3--:R-:W1:Y:S01]  /*55c0*/  @!P4 LDS.128 R8, [R73+0x3000] ;  /* 0x003000004908c984 */ /* 0x008e620000000c00 */
[----:B--2---:R-:W-:-:S04]  /*55d0*/  @!P4 LEA R14, P5, R16, R13, 0x1 ;  /* 0x0000000d100ec211 */ /* 0x004fc800078a08ff */
[----:B----4-:R-:W-:Y:S02]  /*55e0*/  @!P4 LEA.HI.X R15, R16, R37, R17, 0x1, P5 ;  /* 0x00000025100fc211 */ /* 0x010fe400028f0c11 */
[----:B------:R-:W-:-:S13]  /*55f0*/  ISETP.GE.AND P5, PT, R2, UR40, PT ;  /* 0x0000002802007c0c */ /* 0x000fda000bfa6270 */
[----:B------:R-:W-:-:S04]  /*5600*/  @!P5 LEA R12, P6, R2, R13, 0x1 ;  /* 0x0000000d020cd211 */ /* 0x000fc800078c08ff */
[----:B------:R-:W-:Y:S01]  /*5610*/  @!P5 LEA.HI.X R13, R2, R37, R153, 0x1, P6 ;  /* 0x00000025020dd211 */ /* 0x000fe200030f0c99 */
[----:B-1----:R-:W-:Y:S04]  /*5620*/  @!P4 ST.E.128 desc[UR42][R14.64], R8 ;  /* 0x000000080e00c985 */ /* 0x002fe8000c101d2a */
[----:B------:R-:W1:Y:S04]  /*5630*/  @!P5 LDS.128 R8, [R72+0x3000] ;  /* 0x003000004808d984 */ /* 0x000e680000000c00 */
[----:B-1----:R1:W-:Y:S02]  /*5640*/  @!P5 ST.E.128 desc[UR42][R12.64], R8 ;  /* 0x000000080c00d985 */ /* 0x0023e4000c101d2a */
.L_x_13270:
[----:B------:R-:W-:Y:S05]  /*5650*/  BSYNC B0 ;  /* 0x0000000000007941 */ /* 0x000fea0003800000 */
.L_x_13269:
[----:B-1----:R-:W5:Y:S01]  /*5660*/  LDL R8, [R1] ;  /* 0x0000000001087983 */ /* 0x002f620000100800 */
[----:B0-----:R-:W-:Y:S01]  /*5670*/  @!P3 VIADD R71, R71, 0x168c0 ;  /* 0x000168c04747b836 */ /* 0x001fe20000000000 */
[----:B------:R-:W-:Y:S01]  /*5680*/  IADD3 R19, R19, 0x1, RZ ;  /* 0x0000000113137810 */ /* 0x000fe20007ffe0ff */
        /* <DEDUP_REMOVED lines=10> */
[----:B---3--:R-:W-:Y:S02]  /*5730*/  SEL R9, RZ, 0x1, P3 ;  /* 0x00000001ff097807 */ /* 0x008fe40001800000 */
[----:B------:R-:W-:Y:S02]  /*5740*/  SEL R19, R19, RZ, P3 ;  /* 0x000000ff13137207 */ /* 0x000fe40001800000 */
[----:B------:R-:W-:Y:S02]  /*5750*/  LOP3.LUT R154, R154, R9, RZ, 0x3c, !PT ;  /* 0x000000099a9a7212 */ /* 0x000fe400078e3cff */
[----:B-----5:R-:W-:-:S13]  /*5760*/  LOP3.LUT P4, RZ, R8, 0x1, RZ, 0xc0, !PT ;  /* 0x0000000108ff7812 */ /* 0x020fda000788c0ff */
[----:B0-----:R-:W-:Y:S05]  /*5770*/  @P4 BRA `(.L_x_13271) ;  /* 0xffffffc800104947 */ /* 0x001fea000383ffff */
[----:B------:R-:W0:Y:S01]  /*5780*/  S2R R8, SR_TID.X ;  /* 0x0000000000087919 */ /* 0x000e220000002100 */
[----:B------:R-:W-:Y:S02]  /*5790*/  PLOP3.LUT P0, PT, PT, PT, PT, 0x8, 0x0 ;  /* 0x000000000000781c */ /* 0x000fe40003f0e170 */
[----:B0-----:R-:W-:-:S04]  /*57a0*/  SHF.R.U32.HI R8, RZ, 0x7, R8 ;  /* 0x00000007ff087819 */ /* 0x001fc80000011608 */
[----:B------:R-:W-:-:S13]  /*57b0*/  ISETP.NE.AND P4, PT, R8, 0x1, PT ;  /* 0x000000010800780c */ /* 0x000fda0003f85270 */
[----:B------:R-:W-:Y:S06]  /*57c0*/  @!P4 BAR.ARV 0x9, 0x100 ;  /* 0x024400000000cb1d */ /* 0x000fec0000002000 */
.L_x_13211:
[----:B------:R-:W-:Y:S01]  /*57d0*/  ISETP.GE.AND P2, PT, R88, 0x1, PT ;  /* 0x000000015800780c */ /* 0x000fe20003f46270 */
[----:B------:R-:W-:Y:S01]  /*57e0*/  IMAD.MOV.U32 R0, RZ, RZ, RZ ;  /* 0x000000ffff007224 */ /* 0x000fe200078e00ff */
[----:B------:R-:W-:Y:S01]  /*57f0*/  PLOP3.LUT P1, PT, PT, PT, PT, 0x80, 0x0 ;  /* 0x000000000000781c */ /* 0x000fe20003f2f070 */
[----:B------:R-:W-:Y:S01]  /*5800*/  IMAD.MOV.U32 R3, RZ, RZ, RZ ;  /* 0x000000ffff037224 */ /* 0x000fe200078e00ff */
[----:B------:R-:W-:Y:S01]  /*5810*/  CS2R R26, SRZ ;  /* 0x00000000001a7805 */ /* 0x000fe2000001ff00 */
[----:B------:R-:W-:Y:S01]  /*5820*/  IMAD.MOV.U32 R119, RZ, RZ, RZ ;  /* 0x000000ffff777224 */ /* 0x000fe200078e00ff */
[----:B------:R-:W-:Y:S02]  /*5830*/  CS2R R28, SRZ ;  /* 0x00000000001c7805 */ /* 0x000fe4000001ff00 */
[----:B------:R-:W-:Y:S02]  /*5840*/  CS2R R30, SRZ ;  /* 0x00000000001e7805 */ /* 0x000fe4000001ff00 */
[----:B----4-:R-:W-:-:S02]  /*5850*/  CS2R R36, SRZ ;  /* 0x0000000000247805 */ /* 0x010fc4000001ff00 */
        /* <DEDUP_REMOVED lines=10> */
[----:B--2---:R-:W-:Y:S02]  /*5900*/  IMAD.MOV.U32 R13, RZ, RZ, RZ ;  /* 0x000000ffff0d7224 */ /* 0x004fe400078e00ff */
[----:B------:R-:W-:Y:S01]  /*5910*/  IMAD.MOV.U32 R56, RZ, RZ, RZ ;  /* 0x000000ffff387224 */ /* 0x000fe200078e00ff */
[----:B------:R-:W-:Y:S06]  /*5920*/  @P0 BRA `(.L_x_13272) ;  /* 0x00000000000c0947 */ /* 0x000fec0003800000 */
[----:B------:R-:W0:Y:S01]  /*5930*/  FENCE.VIEW.ASYNC.G ;  /* 0x00000000000073c6 */ /* 0x000e220000000100 */
[----:B------:R-:W-:Y:S05]  /*5940*/  WARPSYNC.ALL ;  /* 0x0000000000007948 */ /* 0x000fea0003800000 */
[----:B0-----:R-:W-:Y:S06]  /*5950*/  BAR.ARV 0xc, 0x200 ;  /* 0x0308000000007b1d */ /* 0x001fec0000002000 */
.L_x_13272:
[----:B------:R-:W-:Y:S01]  /*5960*/  IMAD.MOV.U32 R12, RZ, RZ, RZ ;  /* 0x000000ffff0c7224 */ /* 0x000fe200078e00ff */
[----:B------:R-:W-:Y:S01]  /*5970*/  MOV R55, RZ ;  /* 0x000000ff00377202 */ /* 0x000fe20000000f00 */
        /* <DEDUP_REMOVED lines=10> */
.L_x_13481:
[----:B------:R-:W0:Y:S01]  /*5a20*/  LDL R3, [R1+0x18] ;  /* 0x0000180001037983 */ /* 0x000e220000100800 */
[----:B------:R-:W-:Y:S01]  /*5a30*/  BSSY B6, `(.L_x_13275) ;  /* 0x000001b000067945 */ /* 0x000fe20003800000 */
[----:B0-----:R-:W-:-:S05]  /*5a40*/  IMAD.HI R0, R3, 0x55555556, RZ ;  /* 0x5555555603007827 */ /* 0x001fca00078e02ff */
[----:B------:R-:W-:-:S05]  /*5a50*/  LEA.HI R0, R0, R0, RZ, 0x1 ;  /* 0x0000000000007211 */ /* 0x000fca00078f08ff */
[----:B------:R-:W-:Y:S02]  /*5a60*/  IMAD R0, R0, -0x3, R3 ;  /* 0xfffffffd00007824 */ /* 0x000fe400078e0203 */
[----:B------:R-:W-:-:S04]  /*5a70*/  VIADD R3, R18, 0x8400 ;  /* 0x0000840012037836 */ /* 0x000fc80000000000 */
[----:B------:R-:W-:Y:S01]  /*5a80*/  IMAD R0, R0, 0x2000, R3 ;  /* 0x0000200000007824 */ /* 0x000fe200078e0203 */
[----:B------:R-:W-:-:S04]  /*5a90*/  LOP3.LUT P0, RZ, R3, 0x3ff, RZ, 0xc0, !PT ;  /* 0x000003ff03ff7812 */ /* 0x000fc8000780c0ff */
[----:B------:R-:W-:Y:S02]  /*5aa0*/  SHF.R.U32.HI R0, RZ, 0x4, R0 ;  /* 0x00000004ff007819 */ /* 0x000fe40000011600 */
[----:B------:R-:W-:Y:S02]  /*5ab0*/  P2R R26, PR, RZ, 0x1 ;  /* 0x00000001ff1a7803 */ /* 0x000fe40000000000 */
[----:B------:R-:W-:-:S05]  /*5ac0*/  LOP3.LUT R29, R0, 0x3fff, RZ, 0xc0, !PT ;  /* 0x00003fff001d7812 */ /* 0x000fca00078ec0ff */
[----:B------:R-:W-:Y:S05]  /*5ad0*/  @!P0 BRA `(.L_x_13276) ;  /* 0x0000000000408947 */ /* 0x000fea0003800000 */
[----:B------:R-:W-:Y:S01]  /*5ae0*/  MOV R0, 0x0 ;  /* 0x0000000000007802 */ /* 0x000fe20000000f00 */
[----:B------:R-:W-:Y:S01]  /*5af0*/  ULDC.64 UR4, c[0x4][0x138] ;  /* 0x01004e0000047ab9 */ /* 0x000fe20000000a00 */
[----:B------:R-:W-:Y:S01]  /*5b00*/  ULDC.64 UR6, c[0x4][0x140] ;  /* 0x0100500000067ab9 */ /* 0x000fe20000000a00 */
[----:B------:R-:W-:Y:S01]  /*5b10*/  MOV R4, UR4 ;  /* 0x0000000400047c02 */ /* 0x000fe20008000f00 */
[----:B-1----:R0:W1:Y:S01]  /*5b20*/  LDC.64 R14, c[0x4][R0] ;  /* 0x01000000000e7b82 */ /* 0x0020620000000a00 */
        /* <DEDUP_REMOVED lines=11> */
.L_x_13276:
[----:B------:R-:W-:Y:S05]  /*5be0*/  BSYNC B6 ;  /* 0x0000000000067941 */ /* 0x000fea0003800000 */
.L_x_13275:
        /* <DEDUP_REMOVED lines=8> */
[----:B------:R0:W2:Y:S03]  /*5c70*/  SYNCS.PHASECHK.TRANS64.TRYWAIT P0, [R18+URZ+0x16800], R3 ;  /* 0x01680003120075a7 */ /* 0x0000a6000800017f */
[----:B--2---:R-:W-:Y:S05]  /*5c80*/  @!P0 NANOSLEEP.SYNCS 0x989680 ;  /* 0x009896800000895d */ /* 0x004fea0003900000 */
[----:B------:R-:W2:Y:S01]  /*5c90*/  @!P0 SYNCS.PHASECHK.TRANS64 P0, [R18+URZ+0x16800], R3 ;  /* 0x01680003120085a7 */ /* 0x000ea2000800007f */
[----:B------:R-:W-:Y:S04]  /*5ca0*/  BSSY B0, `(.L_x_13278) ;  /* 0x0000006000007945 */ /* 0x000fe80003800000 */
[----:B--2---:R-:W-:Y:S05]  /*5cb0*/  @P0 BRA `(.L_x_13279) ;  /* 0x0000000000100947 */ /* 0x004fea0003800000 */
.L_x_13280:
[----:B--2---:R2:W3:Y:S02]  /*5cc0*/  SYNCS.PHASECHK.TRANS64.TRYWAIT P0, [R18+URZ+0x16800], R3 ;  /* 0x01680003120075a7 */ /* 0x0044e4000800017f */
[----:B---3--:R-:W-:Y:S05]  /*5cd0*/  @!P0 NANOSLEEP.SYNCS 0x989680 ;  /* 0x009896800000895d */ /* 0x008fea0003900000 */
[----:B------:R-:W3:Y:S02]  /*5ce0*/  @!P0 SYNCS.PHASECHK.TRANS64 P0, [R18+URZ+0x16800], R3 ;  /* 0x01680003120085a7 */ /* 0x000ee4000800007f */
[----:B---3--:R-:W-:Y:S05]  /*5cf0*/  @!P0 BRA `(.L_x_13280) ;  /* 0xfffffffc00f08947 */ /* 0x008fea000383ffff */
.L_x_13279:
[----:B------:R-:W-:Y:S05]  /*5d00*/  BSYNC B0 ;  /* 0x0000000000007941 */ /* 0x000fea0003800000 */
.L_x_13278:
[----:B------:R-:W-:Y:S05]  /*5d10*/  BRA `(.L_x_13281) ;  /* 0x0000002000ec7947 */ /* 0x000fea0003800000 */
.L_x_13277:
[----:B-----5:R-:W-:Y:S01]  /*5d20*/  SHF.R.S32.HI R0, RZ, 0x1f, R24 ;  /* 0x0000001fff007819 */ /* 0x020fe20000011418 */
[----:B------:R-:W-:Y:S01]  /*5d30*/  ULDC.64 UR4, c[0x0][0x3f8] ;  /* 0x0000fe0000047ab9 */ /* 0x000fe20000000a00 */
[----:B------:R-:W-:Y:S01]  /*5d40*/  ULDC.64 UR6, c[0x0][0x408] ;  /* 0x0001020000067ab9 */ /* 0x000fe20000000a00 */
[----:B------:R-:W-:Y:S01]  /*5d50*/  ISETP.NE.AND P2, PT, R26, RZ, PT ;  /* 0x000000ff1a00720c */ /* 0x000fe20003f45270 */
[----:B------:R-:W-:Y:S01]  /*5d60*/  IMAD.WIDE.U32 R4, R24, UR4, RZ ;  /* 0x0000000418047c25 */ /* 0x000fe2000f8e00ff */
[----:B------:R-:W-:Y:S03]  /*5d70*/  BSSY B6, `(.L_x_13282) ;  /* 0x000001f000067945 */ /* 0x000fe60003800000 */
[C---:B------:R-:W-:Y:S02]  /*5d80*/  IMAD R3, R0.reuse, UR4, RZ ;  /* 0x0000000400037c24 */ /* 0x040fe4000f8e02ff */
[----:B------:R-:W-:-:S02]  /*5d90*/  IMAD R9, R0, UR6, RZ ;  /* 0x0000000600097c24 */ /* 0x000fc4000f8e02ff */
        /* <DEDUP_REMOVED lines=28> */
.L_x_13283:
[----:B------:R-:W-:Y:S05]  /*5f60*/  BSYNC B6 ;  /* 0x0000000000067941 */ /* 0x000fea0003800000 */
.L_x_13282:
        /* <DEDUP_REMOVED lines=10> */
[----:B-1----:R0:W1:Y:S02]  /*6010*/  SHFL.IDX PT, R14, R27, RZ, 0x1c1f ;  /* 0x001c1fff1b0e7589 */ /* 0x00206400000e0000 */
.L_x_13487:
[----:B------:R-:W-:Y:S01]  /*6020*/  ULDC UR4, c[0x0][0x448] ;  /* 0x0001120000047ab9 */ /* 0x000fe20000000800 */
[----:B------:R-:W-:Y:S01]  /*6030*/  BSSY B1, `(.L_x_13287) ;  /* 0x000001e000017945 */ /* 0x000fe20003800000 */
[----:B0-----:R-:W-:Y:S01]  /*6040*/  IMAD R26, R25, UR4, RZ ;  /* 0x00000004191a7c24 */ /* 0x001fe2000f8e02ff */
[----:B------:R-:W-:Y:S02]  /*6050*/  CS2R R8, SRZ ;  /* 0x0000000000087805 */ /* 0x000fe4000001ff00 */
[----:B------:R-:W-:Y:S02]  /*6060*/  CS2R R6, SRZ ;  /* 0x0000000000067805 */ /* 0x000fe4000001ff00 */
[----:B------:R-:W-:Y:S02]  /*6070*/  CS2R R10, SRZ ;  /* 0x00000000000a7805 */ /* 0x000fe4000001ff00 */
[----:B------:R-:W-:Y:S02]  /*6080*/  CS2R R12, SRZ ;  /* 0x00000000000c7805 */ /* 0x000fe4000001ff00 */
[----:B------:R-:W-:-:S13]  /*6090*/  ISETP.GE.AND P0, PT, R4, R26, PT ;  /* 0x0000001a0400720c */ /* 0x000fda0003f06270 */
[----:B------:R-:W-:Y:S05]  /*60a0*/  @P0 BRA `(.L_x_13288) ;  /* 0x0000000000580947 */ /* 0x000fea0003800000 */
[----:B------:R-:W1:Y:S01]  /*60b0*/  LDL R28, [R1+0x4c] ;  /* 0x00004c00011c7983 */ /* 0x000e620000100800 */
[----:B------:R-:W-:-:S03]  /*60c0*/  ULDC UR4, c[0x0][0x3f4] ;  /* 0x0000fd0000047ab9 */ /* 0x000fc60000000800 */
[----:B------:R-:W4:Y:S01]  /*60d0*/  LDL R27, [R1+0x48] ;  /* 0x00004800011b7983 */ /* 0x000f220000100800 */
[----:B------:R-:W-:Y:S01]  /*60e0*/  ISETP.GE.AND P3, PT, R156, UR4, PT ;  /* 0x000000049c007c0c */ /* 0x000fe2000bf66270 */
[----:B---3--:R-:W-:Y:S01]  /*60f0*/  IMAD.MOV.U32 R6, RZ, RZ, R0 ;  /* 0x000000ffff067224 */ /* 0x008fe200078e0000 */
[----:B------:R-:W-:Y:S01]  /*6100*/  ISETP.GE.AND P2, PT, R22, UR4, PT ;  /* 0x0000000416007c0c */ /* 0x000fe2000bf46270 */
[----:B--2---:R-:W-:Y:S01]  /*6110*/  IMAD.MOV.U32 R7, RZ, RZ, R3 ;  /* 0x000000ffff077224 */ /* 0x004fe200078e0003 */
[----:B------:R-:W-:Y:S01]  /*6120*/  CS2R R10, SRZ ;  /* 0x00000000000a7805 */ /* 0x000fe2000001ff00 */
[----:B----4-:R-:W-:Y:S01]  /*6130*/  IMAD.MOV.U32 R15, RZ, RZ, R5 ;  /* 0x000000ffff0f7224 */ /* 0x010fe200078e0005 */
[----:B------:R-:W-:Y:S02]  /*6140*/  CS2R R8, SRZ ;  /* 0x0000000000087805 */ /* 0x000fe4000001ff00 */
[----:B------:R-:W-:-:S07]  /*6150*/  CS2R R12, SRZ ;  /* 0x00000000000c7805 */ /* 0x000fce000001ff00 */
[----:B------:R-:W-:Y:S01]  /*6160*/  @!P2 IMAD.WIDE R20, R22, 0x2, R6 ;  /* 0x000000021614a825 */ /* 0x000fe200078e0206 */
[----:B------:R-:W-:-:S04]  /*6170*/  CS2R R6, SRZ ;  /* 0x0000000000067805 */ /* 0x000fc8000001ff00 */
[----:B------:R0:W5:Y:S01]  /*6180*/  @!P2 LD.E.64 R10, desc[UR42][R20.64] ;  /* 0x0000002a140aa980 */ /* 0x000162000c101b00 */
[-C--:B-1----:R-:W-:Y:S02]  /*6190*/  @!P3 IADD3 R4, P1, R14, R28.reuse, RZ ;  /* 0x0000001c0e04b210 */ /* 0x082fe40007f3e0ff */
[----:B------:R-:W-:Y:S01]  /*61a0*/  @!P3 IADD3 R24, P0, R0, R28, RZ ;  /* 0x0000001c0018b210 */ /* 0x000fe20007f1e0ff */
[----:B------:R-:W-:-:S03]  /*61b0*/  @!P2 IMAD.WIDE R14, R22, 0x2, R14 ;  /* 0x00000002160ea825 */ /* 0x000fc600078e020e */
[----:B------:R-:W-:Y:S01]  /*61c0*/  @!P3 IADD3.X R25, R3, R27, RZ, P0, !PT ;  /* 0x0000001b0319b210 */ /* 0x000fe200007fe4ff */
[----:B------:R-:W-:Y:S01]  /*61d0*/  @!P3 IMAD.X R5, R5, 0x1, R27, P1 ;  /* 0x000000010505b824 */ /* 0x000fe200008e061b */
[----:B------:R0:W5:Y:S04]  /*61e0*/  @!P2 LD.E.64 R8, desc[UR42][R14.64] ;  /* 0x0000002a0e08a980 */ /* 0x000168000c101b00 */
[----:B------:R0:W5:Y:S04]  /*61f0*/  @!P3 LD.E.64 R12, desc[UR42][R24.64] ;  /* 0x0000002a180cb980 */ /* 0x000168000c101b00 */
[----:B------:R0:W5:Y:S02]  /*6200*/  @!P3 LD.E.64 R6, desc[UR42][R4.64] ;  /* 0x0000002a0406b980 */ /* 0x000164000c101b00 */
.L_x_13288:
[----:B------:R-:W-:Y:S05]  /*6210*/  BSYNC B1 ;  /* 0x0000000000017941 */ /* 0x000fea0003800000 */
.L_x_13287:
[----:B01----:R-:W3:Y:S01]  /*6220*/  LDL R14, [R1+0x14] ;  /* 0x00001400010e7983 */ /* 0x003ee20000100800 */
[----:B------:R-:W-:Y:S01]  /*6230*/  ULEA.HI UR4, UR37, UR37, URZ, 0x1 ;  /* 0x0000002525047291 */ /* 0x000fe2000f8f083f */
[----:B------:R-:W-:Y:S01]  /*6240*/  IMAD R4, R33, -0xc0, R26 ;  /* 0xffffff4021047824 */ /* 0x000fe200078e021a */
[--C-:B-----5:R-:W-:Y:S01]  /*6250*/  SHF.R.U64 R34, R10, 0x10, R11.reuse ;  /* 0x000000100a227819 */ /* 0x120fe2000000120b */
[----:B----4-:R-:W0:Y:S01]  /*6260*/  S2R R5, SR_TID.X ;  /* 0x0000000000057919 */ /* 0x010e220000002100 */
[----:B------:R-:W-:Y:S01]  /*6270*/  ULOP3.LUT UR4, UR4, 0xfffffffe, URZ, 0xc0, !UPT ;  /* 0xfffffffe04047892 */ /* 0x000fe2000f8ec03f */
[----:B------:R-:W-:Y:S01]  /*6280*/  IMAD.MOV.U32 R20, RZ, RZ, R11 ;  /* 0x000000ffff147224 */ /* 0x000fe200078e000b */
[--C-:B------:R-:W-:Y:S01]  /*6290*/  SHF.R.U64 R24, R12, 0x10, R13.reuse ;  /* 0x000000100c187819 */ /* 0x100fe2000000120d */
[----:B------:R-:W-:Y:S01]  /*62a0*/  IMAD.MOV.U32 R30, RZ, RZ, R8 ;  /* 0x000000ffff1e7224 */ /* 0x000fe200078e0008 */
[----:B------:R-:W-:Y:S01]  /*62b0*/  UIADD3 UR4, UR37, -UR4, URZ ;  /* 0x8000000425047290 */ /* 0x000fe2000fffe03f */
[----:B------:R-:W-:Y:S01]  /*62c0*/  MOV R32, R10 ;  /* 0x0000000a00207202 */ /* 0x000fe20000000f00 */
[----:B------:R-:W-:Y:S01]  /*62d0*/  IMAD.MOV.U32 R10, RZ, RZ, R13 ;  /* 0x000000ffff0a7224 */ /* 0x000fe200078e000d */
[--C-:B------:R-:W-:Y:S01]  /*62e0*/  SHF.R.U64 R35, R8, 0x10, R9.reuse ;  /* 0x0000001008237819 */ /* 0x100fe20000001209 */
[----:B------:R-:W-:Y:S01]  /*62f0*/  BSSY B1, `(.L_x_13289) ;  /* 0x0000027000017945 */ /* 0x000fe20003800000 */
[----:B------:R-:W-:Y:S01]  /*6300*/  SHF.R.U32.HI R26, RZ, 0x10, R9 ;  /* 0x00000010ff1a7819 */ /* 0x000fe20000011609 */
[----:B------:R-:W-:Y:S01]  /*6310*/  IMAD.U32 R15, RZ, RZ, UR4 ;  /* 0x00000004ff0f7e24 */ /* 0x000fe2000f8e00ff */
[----:B------:R-:W-:-:S02]  /*6320*/  SHF.R.U32.HI R25, RZ, 0x10, R13 ;  /* 0x00000010ff197819 */ /* 0x000fc4000001160d */
[----:B------:R-:W-:Y:S02]  /*6330*/  VIMNMX R13, R4, 0xc0, PT ;  /* 0x000000c0040d7848 */ /* 0x000fe40003fe0100 */
[----:B------:R-:W-:Y:S02]  /*6340*/  SHF.L.U32 R15, R15, 0x1f, RZ ;  /* 0x0000001f0f0f7819 */ /* 0x000fe400000006ff */
[----:B------:R-:W-:Y:S02]  /*6350*/  PRMT R8, R10, 0x5410, R25 ;  /* 0x000054100a087816 */ /* 0x000fe40000000019 */
[----:B------:R-:W1:Y:S01]  /*6360*/  SYNCS.PHASECHK.TRANS64.TRYWAIT P0, [R18+URZ+0x16800], R15 ;  /* 0x0168000f120075a7 */ /* 0x000e62000800017f */
[----:B------:R-:W-:Y:S02]  /*6370*/  PRMT R32, R32, 0x5410, R20 ;  /* 0x0000541020207816 */ /* 0x000fe40000000014 */
[----:B------:R-:W-:Y:S02]  /*6380*/  PRMT R10, R24, 0x7610, R10 ;  /* 0x00007610180a7816 */ /* 0x000fe4000000000a */
[----:B------:R-:W-:Y:S01]  /*6390*/  PRMT R35, R35, 0x5410, R26 ;  /* 0x0000541023237816 */ /* 0x000fe2000000001a */
[----:B0-----:R-:W-:-:S05]  /*63a0*/  VIADD R21, R5, 0xffffff80 ;  /* 0xffffff8005157836 */ /* 0x001fca0000000000 */
[----:B------:R-:W-:-:S04]  /*63b0*/  SHF.R.S32.HI R5, RZ, 0x1f, R21 ;  /* 0x0000001fff057819 */ /* 0x000fc80000011415 */
[----:B------:R-:W-:Y:S02]  /*63c0*/  LEA.HI R5, R5, R21, RZ, 0x5 ;  /* 0x0000001505057211 */ /* 0x000fe400078f28ff */
[----:B------:R-:W-:Y:S02]  /*63d0*/  SHF.R.U32.HI R21, RZ, 0x10, R11 ;  /* 0x00000010ff157819 */ /* 0x000fe4000001160b */
[----:B------:R-:W-:Y:S02]  /*63e0*/  SHF.R.S32.HI R5, RZ, 0x5, R5 ;  /* 0x00000005ff057819 */ /* 0x000fe40000011405 */
[----:B------:R-:W-:Y:S02]  /*63f0*/  MOV R11, R12 ;  /* 0x0000000c000b7202 */ /* 0x000fe40000000f00 */
[----:B------:R-:W-:Y:S01]  /*6400*/  MOV R12, R9 ;  /* 0x00000009000c7202 */ /* 0x000fe20000000f00 */
[----:B------:R-:W-:Y:S01]  /*6410*/  IMAD.MOV.U32 R9, RZ, RZ, R6 ;  /* 0x000000ffff097224 */ /* 0x000fe200078e0006 */
[----:B------:R-:W-:-:S02]  /*6420*/  SHF.R.U64 R6, R6, 0x10, R7 ;  /* 0x0000001006067819 */ /* 0x000fc40000001207 */
[----:B------:R-:W-:Y:S02]  /*6430*/  PRMT R34, R34, 0x5410, R21 ;  /* 0x0000541022227816 */ /* 0x000fe40000000015 */
[----:B------:R-:W-:Y:S02]  /*6440*/  PRMT R11, R11, 0x5410, R9 ;  /* 0x000054100b0b7816 */ /* 0x000fe40000000009 */
[----:B------:R-:W-:Y:S01]  /*6450*/  PRMT R30, R30, 0x5410, R12 ;  /* 0x000054101e1e7816 */ /* 0x000fe2000000000c */
[C---:B---3--:R-:W-:Y:S01]  /*6460*/  IMAD.SHL.U32 R0, R14.reuse, 0x40, RZ ;  /* 0x000000400e007824 */ /* 0x048fe200078e00ff */
[----:B------:R-:W-:Y:S02]  /*6470*/  LOP3.LUT P1, RZ, R14, 0x4, RZ, 0xc0, !PT ;  /* 0x000000040eff7812 */ /* 0x000fe4000782c0ff */
[----:B------:R-:W-:Y:S02]  /*6480*/  MOV R14, R7 ;  /* 0x00000007000e7202 */ /* 0x000fe40000000f00 */
[----:B--2---:R-:W-:-:S02]  /*6490*/  LOP3.LUT R3, R0, 0x1c0, RZ, 0xc0, !PT ;  /* 0x000001c000037812 */ /* 0x004fc400078ec0ff */
[----:B------:R-:W-:Y:S02]  /*64a0*/  SHF.R.U32.HI R7, RZ, 0x10, R7 ;  /* 0x00000010ff077819 */ /* 0x000fe40000011607 */
[----:B------:R-:W-:Y:S02]  /*64b0*/  LOP3.LUT R0, R3, 0x18, R16, 0xf8, !PT ;  /* 0x0000001803007812 */ /* 0x000fe400078ef810 */
[----:B------:R-:W-:Y:S02]  /*64c0*/  SHF.R.U32.HI R3, RZ, 0x3, R3 ;  /* 0x00000003ff037819 */ /* 0x000fe40000011603 */
[----:B------:R-:W-:Y:S02]  /*64d0*/  PRMT R9, R14, 0x7610, R9 ;  /* 0x000076100e097816 */ /* 0x000fe40000000009 */
[----:B------:R-:W-:-:S05]  /*64e0*/  LOP3.LUT R0, R0, R3, RZ, 0x3c, !PT ;  /* 0x0000000300007212 */ /* 0x000fca00078e3cff */
[----:B------:R-:W-:-:S04]  /*64f0*/  IMAD R3, R5, 0x200, R0 ;  /* 0x0000020005037824 */ /* 0x000fc800078e0200 */
[----:B------:R-:W-:-:S04]  /*6500*/  IMAD R3, R3, 0x2, R18 ;  /* 0x0000000203037824 */ /* 0x000fc800078e0212 */
[C---:B------:R-:W-:Y:S02]  /*6510*/  VIADD R5, R3.reuse, 0x8400 ;  /* 0x0000840003057836 */ /* 0x040fe40000000000 */
[----:B------:R-:W-:Y:S02]  /*6520*/  VIADD R0, R3, 0x8440 ;  /* 0x0000844003007836 */ /* 0x000fe40000000000 */
[----:B------:R-:W-:Y:S01]  /*6530*/  @P1 VIADD R0, R5, 0xffffffc0 ;  /* 0xffffffc005001836 */ /* 0x000fe20000000000 */
[----:B------:R-:W-:Y:S01]  /*6540*/  ISETP.GE.AND P1, PT, R152, R13, PT ;  /* 0x0000000d9800720c */ /* 0x000fe20003f26270 */
[----:B-1----:R-:W-:-:S12]  /*6550*/  @!P0 BRA `(.L_x_13290) ;  /* 0x0000010000388947 */ /* 0x002fd80003800000 */
.L_x_13488:
[----:B------:R-:W-:Y:S05]  /*6560*/  BSYNC B1 ;  /* 0x0000000000017941 */ /* 0x000fea0003800000 */
.L_x_13289:
[----:B------:R-:W-:Y:S01]  /*6570*/  BSSY B1, `(.L_x_13291) ;  /* 0x0000057000017945 */ /* 0x000fe20003800000 */
[----:B------:R-:W-:Y:S02]  /*6580*/  PRMT R10, R10, 0x5410, R6 ;  /* 0x000054100a0a7816 */ /* 0x000fe40000000006 */
[----:B------:R-:W-:Y:S01]  /*6590*/  PRMT R9, R9, 0x5410, R7 ;  /* 0x0000541009097816 */ /* 0x000fe20000000007 */
[----:B------:R-:W-:Y:S06]  /*65a0*/  @P1 BRA `(.L_x_13292) ;  /* 0x00000004004c1947 */ /* 0x000fec0003800000 */
[----:B------:R-:W1:Y:S01]  /*65b0*/  LDC R5, c[0x0][0x3f4] ;  /* 0x0000fd00ff057b82 */ /* 0x000e620000000800 */
[----:B------:R-:W-:Y:S01]  /*65c0*/  BSSY B2, `(.L_x_13293) ;  /* 0x000002a000027945 */ /* 0x000fe20003800000 */
[-C--:B-1----:R-:W-:Y:S02]  /*65d0*/  ISETP.GE.AND P0, PT, R22, R5.reuse, PT ;  /* 0x000000051600720c */ /* 0x082fe40003f06270 */
[----:B------:R-:W-:-:S11]  /*65e0*/  ISETP.GE.AND P1, PT, R156, R5, PT ;  /* 0x000000059c00720c */ /* 0x000fd60003f26270 */
[----:B------:R-:W-:Y:S05]  /*65f0*/  @P0 BRA `(.L_x_13294) ;  /* 0x0000000000980947 */ /* 0x000fea0003800000 */
[----:B------:R-:W1:Y:S01]  /*6600*/  LDS.128 R4, [R3+0x8400] ;  /* 0x0084000003047984 */ /* 0x000e620000000c00 */
[----:B------:R-:W-:Y:S02]  /*6610*/  HADD2.F32 R25, -RZ, R30.H0_H0 ;  /* 0x2000001eff197230 */ /* 0x000fe40000004100 */
[----:B------:R-:W-:Y:S02]  /*6620*/  HADD2.F32 R21, -RZ, R32.H0_H0 ;  /* 0x20000020ff157230 */ /* 0x000fe40000004100 */
[----:B------:R-:W-:Y:S02]  /*6630*/  HADD2.F32 R24, -RZ, R34.H0_H0 ;  /* 0x20000022ff187230 */ /* 0x000fe40000004100 */
[----:B------:R-:W-:Y:S02]  /*6640*/  HADD2.F32 R26, -RZ, R35.H0_H0 ;  /* 0x20000023ff1a7230 */ /* 0x000fe40000004100 */
[--C-:B-1----:R-:W-:Y:S02]  /*6650*/  HADD2.F32 R12, -RZ, R4.reuse.H0_H0 ;  /* 0x20000004ff0c7230 */ /* 0x102fe40000004100 */
[----:B------:R-:W-:-:S02]  /*6660*/  HADD2.F32 R4, -RZ, R4.H1_H1 ;  /* 0x30000004ff047230 */ /* 0x000fc40000004100 */
[--C-:B------:R-:W-:Y:S02]  /*6670*/  HADD2.F32 R14, -RZ, R5.reuse.H0_H0 ;  /* 0x20000005ff0e7230 */ /* 0x100fe40000004100 */
[----:B------:R-:W-:Y:S02]  /*6680*/  HADD2.F32 R5, -RZ, R5.H1_H1 ;  /* 0x30000005ff057230 */ /* 0x000fe40000004100 */
[C---:B------:R-:W-:Y:S01]  /*6690*/  FMUL.FTZ R27, R4.reuse, R25 ;  /* 0x00000019041b7220 */ /* 0x040fe20000410000 */
[----:B------:R-:W-:Y:S01]  /*66a0*/  FMUL.FTZ R4, R4, R21 ;  /* 0x0000001504047220 */ /* 0x000fe20000410000 */
[--C-:B0-----:R-:W-:Y:S02]  /*66b0*/  HADD2.F32 R15, -RZ, R6.reuse.H0_H0 ;  /* 0x20000006ff0f7230 */ /* 0x101fe40000004100 */
[----:B------:R-:W-:Y:S02]  /*66c0*/  HADD2.F32 R20, -RZ, R7.H0_H0 ;  /* 0x20000007ff147230 */ /* 0x000fe40000004100 */
[C---:B------:R-:W-:Y:S01]  /*66d0*/  FFMA.FTZ R28, R12.reuse, R25, R4 ;  /* 0x000000190c1c7223 */ /* 0x040fe20000010004 */
[C---:B------:R-:W-:Y:S01]  /*66e0*/  FMUL.FTZ R31, R5.reuse, R26 ;  /* 0x0000001a051f7220 */ /* 0x040fe20000410000 */
[----:B------:R-:W-:Y:S01]  /*66f0*/  FFMA.FTZ R27, R12, R21, -R27 ;  /* 0x000000150c1b7223 */ /* 0x000fe2000001081b */
        /* <DEDUP_REMOVED lines=13> */
[-C--:B------:R-:W-:Y:S01]  /*67d0*/  FMUL.FTZ R26, R7, R5.reuse ;  /* 0x00000005071a7220 */ /* 0x080fe20000410000 */
[----:B------:R-:W-:Y:S01]  /*67e0*/  FFMA.FTZ R25, R15, R12, R25 ;  /* 0x0000000c0f197223 */ /* 0x000fe20000010019 */
[----:B------:R-:W-:Y:S01]  /*67f0*/  FFMA.FTZ R7, R20, R5, -R33 ;  /* 0x0000000514077223 */ /* 0x000fe20000010821 */
[----:B------:R-:W-:Y:S01]  /*6800*/  F2FP.F16.F32.PACK_AB R4, R28, R27 ;  /* 0x0000001b1c04723e */ /* 0x000fe200000000ff */
[----:B------:R-:W-:Y:S01]  /*6810*/  FFMA.FTZ R26, R20, R21, R26 ;  /* 0x00000015141a7223 */ /* 0x000fe2000001001a */
[----:B------:R-:W-:Y:S02]  /*6820*/  F2FP.F16.F32.PACK_AB R5, R14, R31 ;  /* 0x0000001f0e05723e */ /* 0x000fe400000000ff */
[----:B------:R-:W-:-:S02]  /*6830*/  F2FP.F16.F32.PACK_AB R6, R25, R6 ;  /* 0x000000061906723e */ /* 0x000fc400000000ff */
[----:B------:R-:W-:-:S05]  /*6840*/  F2FP.F16.F32.PACK_AB R7, R26, R7 ;  /* 0x000000071a07723e */ /* 0x000fca00000000ff */
[----:B------:R1:W-:Y:S02]  /*6850*/  STS.128 [R3+0x8400], R4 ;  /* 0x0084000403007388 */ /* 0x0003e40000000c00 */
.L_x_13294:
[----:B------:R-:W-:Y:S05]  /*6860*/  BSYNC B2 ;  /* 0x0000000000027941 */ /* 0x000fea0003800000 */
.L_x_13293:
[----:B------:R-:W-:Y:S05]  /*6870*/  @P1 BRA `(.L_x_13292) ;  /* 0x0000000000981947 */ /* 0x000fea0003800000 */
[----:B-1----:R-:W1:Y:S01]  /*6880*/  LDS.128 R4, [R0] ;  /* 0x0000000000047984 */ /* 0x002e620000000c00 */
[--C-:B------:R-:W-:Y:S02]  /*6890*/  HADD2.F32 R25, -RZ, R11.reuse.H1_H1 ;  /* 0x3000000bff197230 */ /* 0x100fe40000004100 */
[----:B------:R-:W-:Y:S02]  /*68a0*/  HADD2.F32 R21, -RZ, R11.H0_H0 ;  /* 0x2000000bff157230 */ /* 0x000fe40000004100 */
[--C-:B------:R-:W-:Y:S02]  /*68b0*/  HADD2.F32 R24, -RZ, R10.reuse.H0_H0 ;  /* 0x2000000aff187230 */ /* 0x100fe40000004100 */
[----:B------:R-:W-:Y:S02]  /*68c0*/  HADD2.F32 R26, -RZ, R10.H1_H1 ;  /* 0x3000000aff1a7230 */ /* 0x000fe40000004100 */
        /* <DEDUP_REMOVED lines=16> */
[--C-:B------:R-:W-:Y:S02]  /*69d0*/  HADD2.F32 R12, -RZ, R9.reuse.H0_H0 ;  /* 0x20000009ff0c7230 */ /* 0x100fe40000004100 */
[--C-:B------:R-:W-:Y:S02]  /*69e0*/  HADD2.F32 R4, -RZ, R8.reuse.H0_H0 ;  /* 0x20000008ff047230 */ /* 0x100fe40000004100 */
        /* <DEDUP_REMOVED lines=14> */
[----:B------:R2:W-:Y:S02]  /*6ad0*/  STS.128 [R0], R4 ;  /* 0x0000000400007388 */ /* 0x0005e40000000c00 */
.L_x_13292:
[----:B------:R-:W-:Y:S05]  /*6ae0*/  BSYNC B1 ;  /* 0x0000000000017941 */ /* 0x000fea0003800000 */
.L_x_13291:
[----:B-12---:R-:W-:-:S05]  /*6af0*/  VIADD R4, R152, 0x60 ;  /* 0x0000006098047836 */ /* 0x006fca0000000000 */
[----:B------:R-:W-:-:S13]  /*6b00*/  ISETP.GE.AND P0, PT, R4, R13, PT ;  /* 0x0000000d0400720c */ /* 0x000fda0003f06270 */
[----:B------:R-:W-:Y:S05]  /*6b10*/  @P0 BRA `(.L_x_13295) ;  /* 0x0000001400480947 */ /* 0x000fea0003800000 */
        /* <DEDUP_REMOVED lines=8> */
[--C-:B------:R-:W-:Y:S02]  /*6ba0*/  HADD2.F32 R31, -RZ, R35.reuse.H0_H0 ;  /* 0x20000023ff1f7230 */ /* 0x100fe40000004100 */
[----:B------:R-:W-:Y:S02]  /*6bb0*/  HADD2.F32 R27, -RZ, R34.H0_H0 ;  /* 0x20000022ff1b7230 */ /* 0x000fe40000004100 */
[----:B------:R-:W-:Y:S02]  /*6bc0*/  HADD2.F32 R28, -RZ, R30.H1_H1 ;  /* 0x3000001eff1c7230 */ /* 0x000fe40000004100 */
[----:B------:R-:W-:-:S02]  /*6bd0*/  HADD2.F32 R33, -RZ, R35.H1_H1 ;  /* 0x30000023ff217230 */ /* 0x000fc40000004100 */
[--C-:B-1----:R-:W-:Y:S02]  /*6be0*/  HADD2.F32 R12, -RZ, R4.reuse.H0_H0 ;  /* 0x20000004ff0c7230 */ /* 0x102fe40000004100 */
[----:B------:R-:W-:Y:S02]  /*6bf0*/  HADD2.F32 R4, -RZ, R4.H1_H1 ;  /* 0x30000004ff047230 */ /* 0x000fe40000004100 */
[--C-:B------:R-:W-:Y:S02]  /*6c00*/  HADD2.F32 R13, -RZ, R5.reuse.H0_H0 ;  /* 0x20000005ff0d7230 */ /* 0x100fe40000004100 */
[----:B------:R-:W-:Y:S02]  /*6c10*/  HADD2.F32 R5, -RZ, R5.H1_H1 ;  /* 0x30000005ff057230 */ /* 0x000fe40000004100 */
[-C--:B------:R-:W-:Y:S01]  /*6c20*/  FMUL.FTZ R21, R26, R4.reuse ;  /* 0x000000041a157220 */ /* 0x080fe20000410000 */
[----:B------:R-:W-:Y:S01]  /*6c30*/  FMUL.FTZ R25, R24, R4 ;  /* 0x0000000418197220 */ /* 0x000fe20000410000 */
[----:B------:R-:W-:-:S02]  /*6c40*/  HADD2.F32 R14, -RZ, R6.H0_H0 ;  /* 0x20000006ff0e7230 */ /* 0x000fc40000004100 */
[-C--:B------:R-:W-:Y:S01]  /*6c50*/  FMUL.FTZ R20, R31, R5.reuse ;  /* 0x000000051f147220 */ /* 0x080fe20000410000 */
[-C--:B------:R-:W-:Y:S01]  /*6c60*/  FFMA.FTZ R4, R24, R12.reuse, -R21 ;  /* 0x0000000c18047223 */ /* 0x080fe20000010815 */
[----:B------:R-:W-:Y:S01]  /*6c70*/  FFMA.FTZ R25, R26, R12, R25 ;  /* 0x0000000c1a197223 */ /* 0x000fe20000010019 */
[C---:B------:R-:W-:Y:S01]  /*6c80*/  FMUL.FTZ R12, R27.reuse, R5 ;  /* 0x000000051b0c7220 */ /* 0x040fe20000410000 */
[--C-:B0-----:R-:W-:Y:S02]  /*6c90*/  HADD2.F32 R15, -RZ, R7.reuse.H0_H0 ;  /* 0x20000007ff0f7230 */ /* 0x101fe40000004100 */
[-C--:B------:R-:W-:Y:S01]  /*6ca0*/  FFMA.FTZ R5, R27, R13.reuse, -R20 ;  /* 0x0000000d1b057223 */ /* 0x080fe20000010814 */
[----:B------:R-:W-:Y:S02]  /*6cb0*/  HADD2.F32 R6, -RZ, R6.H1_H1 ;  /* 0x30000006ff067230 */ /* 0x000fe40000004100 */
[----:B------:R-:W-:Y:S01]  /*6cc0*/  FFMA.FTZ R12, R31, R13, R12 ;  /* 0x0000000d1f0c7223 */ /* 0x000fe2000001000c */
[----:B------:R-:W-:Y:S01]  /*6cd0*/  HADD2.F32 R7, -RZ, R7.H1_H1 ;  /* 0x30000007ff077230 */ /* 0x000fe20000004100 */
[----:B------:R-:W-:Y:S01]  /*6ce0*/  F2FP.F16.F32.PACK_AB R4, R25, R4 ;  /* 0x000000041904723e */ /* 0x000fe200000000ff */
[----:B------:R-:W-:-:S02]  /*6cf0*/  HADD2.F32 R26, -RZ, R32.H1_H1 ;  /* 0x30000020ff1a7230 */ /* 0x000fc40000004100 */
[-C--:B------:R-:W-:Y:S01]  /*6d00*/  FMUL.FTZ R13, R28, R6.reuse ;  /* 0x000000061c0d7220 */ /* 0x080fe20000410000 */
[----:B------:R-:W-:Y:S02]  /*6d10*/  HADD2.F32 R27, -RZ, R34.H1_H1 ;  /* 0x30000022ff1b7230 */ /* 0x000fe40000004100 */
[----:B------:R-:W-:Y:S01]  /*6d20*/  FMUL.FTZ R20, R33, R7 ;  /* 0x0000000721147220 */ /* 0x000fe20000410000 */
[----:B------:R-:W-:Y:S01]  /*6d30*/  F2FP.F16.F32.PACK_AB R5, R12, R5 ;  /* 0x000000050c05723e */ /* 0x000fe200000000ff */
[C---:B------:R-:W-:Y:S01]  /*6d40*/  FMUL.FTZ R21, R26.reuse, R6 ;  /* 0x000000061a157220 */ /* 0x040fe20000410000 */
[-C--:B------:R-:W-:Y:S01]  /*6d50*/  FFMA.FTZ R6, R26, R14.reuse, -R13 ;  /* 0x0000000e1a067223 */ /* 0x080fe2000001080d */
[C---:B------:R-:W-:Y:S01]  /*6d60*/  FMUL.FTZ R24, R27.reuse, R7 ;  /* 0x000000071b187220 */ /* 0x040fe20000410000 */
[-C--:B------:R-:W-:Y:S01]  /*6d70*/  FFMA.FTZ R7, R27, R15.reuse, -R20 ;  /* 0x0000000f1b077223 */ /* 0x080fe20000010814 */
[----:B------:R-:W-:Y:S02]  /*6d80*/  FFMA.FTZ R21, R28, R14, R21 ;  /* 0x0000000e1c157223 */ /* 0x000fe40000010015 */
[----:B------:R-:W-:-:S03]  /*6d90*/  FFMA.FTZ R24, R33, R15, R24 ;  /* 0x0000000f21187223 */ /* 0x000fc60000010018 */
[----:B------:R-:W-:Y:S02]  /*6da0*/  F2FP.F16.F32.PACK_AB R6, R21, R6 ;  /* 0x000000061506723e */ /* 0x000fe400000000ff */
[----:B------:R-:W-:-:S05]  /*6db0*/  F2FP.F16.F32.PACK_AB R7, R24, R7 ;  /* 0x000000071807723e */ /* 0x000fca00000000ff */
[----:B------:R1:W-:Y:S02]  /*6dc0*/  STS.128 [R3+0xb400], R4 ;  /* 0x00b4000403007388 */ /* 0x0003e40000000c00 */
.L_x_13297:
[----:B------:R-:W-:Y:S05]  /*6dd0*/  BSYNC B1 ;  /* 0x0000000000017941 */ /* 0x000fea0003800000 */
.L_x_13296:
[----:B------:R-:W-:Y:S05]  /*6de0*/  @P1 BRA `(.L_x_13295) ;  /* 0x0000001000941947 */ /* 0x000fea0003800000 */
[----:B-1----:R-:W1:Y:S01]  /*6df0*/  LDS.128 R4, [R0+0x3000] ;  /* 0x0030000000047984 */ /* 0x002e620000000c00 */
[--C-:B------:R-:W-:Y:S02]  /*6e00*/  HADD2.F32 R21, -RZ, R11.reuse.H1_H1 ;  /* 0x3000000bff157230 */ /* 0x100fe40000004100 */
[--C-:B------:R-:W-:Y:S02]  /*6e10*/  HADD2.F32 R24, -RZ, R10.reuse.H0_H0 ;  /* 0x2000000aff187230 */ /* 0x100fe40000004100 */
[----:B------:R-:W-:Y:S02]  /*6e20*/  HADD2.F32 R26, -RZ, R10.H1_H1 ;  /* 0x3000000aff1a7230 */ /* 0x000fe40000004100 */
[----:B0-----:R-:W-:Y:S02]  /*6e30*/  HADD2.F32 R15, -RZ, R11.H0_H0 ;  /* 0x2000000bff0f7230 */ /* 0x001fe40000004100 */
[----:B------:R-:W-:Y:S02]  /*6e40*/  HADD2.F32 R25, -RZ, R9.H0_H0 ;  /* 0x20000009ff197230 */ /* 0x000fe40000004100 */
[----:B-1----:R-:W-:-:S02]  /*6e50*/  HADD2.F32 R3, -RZ, R4.H0_H0 ;  /* 0x20000004ff037230 */ /* 0x002fc40000004100 */
[----:B------:R-:W-:Y:S02]  /*6e60*/  HADD2.F32 R4, -RZ, R4.H1_H1 ;  /* 0x30000004ff047230 */ /* 0x000fe40000004100 */
[--C-:B------:R-:W-:Y:S02]  /*6e70*/  HADD2.F32 R10, -RZ, R5.reuse.H0_H0 ;  /* 0x20000005ff0a7230 */ /* 0x100fe40000004100 */
[----:B------:R-:W-:Y:S02]  /*6e80*/  HADD2.F32 R5, -RZ, R5.H1_H1 ;  /* 0x30000005ff057230 */ /* 0x000fe40000004100 */
[-C--:B------:R-:W-:Y:S01]  /*6e90*/  FMUL.FTZ R14, R21, R4.reuse ;  /* 0x00000004150e7220 */ /* 0x080fe20000410000 */
[C---:B------:R-:W-:Y:S01]  /*6ea0*/  FMUL.FTZ R20, R15.reuse, R4 ;  /* 0x000000040f147220 */ /* 0x040fe20000410000 */
[----:B------:R-:W-:Y:S02]  /*6eb0*/  HADD2.F32 R11, -RZ, R6.H0_H0 ;  /* 0x20000006ff0b7230 */ /* 0x000fe40000004100 */
[----:B------:R-:W-:Y:S01]  /*6ec0*/  FMUL.FTZ R13, R26, R5 ;  /* 0x000000051a0d7220 */ /* 0x000fe20000410000 */
[----:B------:R-:W-:Y:S01]  /*6ed0*/  FFMA.FTZ R4, R15, R3, -R14 ;  /* 0x000000030f047223 */ /* 0x000fe2000001080e */
[----:B------:R-:W-:Y:S01]  /*6ee0*/  FMUL.FTZ R15, R24, R5 ;  /* 0x00000005180f7220 */ /* 0x000fe20000410000 */
[----:B------:R-:W-:-:S02]  /*6ef0*/  HADD2.F32 R12, -RZ, R7.H0_H0 ;  /* 0x20000007ff0c7230 */ /* 0x000fc40000004100 */
[-C--:B------:R-:W-:Y:S01]  /*6f00*/  FFMA.FTZ R5, R24, R10.reuse, -R13 ;  /* 0x0000000a18057223 */ /* 0x080fe2000001080d */
[----:B------:R-:W-:Y:S02]  /*6f10*/  HADD2.F32 R6, -RZ, R6.H1_H1 ;  /* 0x30000006ff067230 */ /* 0x000fe40000004100 */
[----:B------:R-:W-:Y:S01]  /*6f20*/  FFMA.FTZ R3, R21, R3, R20 ;  /* 0x0000000315037223 */ /* 0x000fe20000010014 */
[----:B------:R-:W-:Y:S02]  /*6f30*/  HADD2.F32 R7, -RZ, R7.H1_H1 ;  /* 0x30000007ff077230 */ /* 0x000fe40000004100 */
[----:B------:R-:W-:Y:S01]  /*6f40*/  FFMA.FTZ R10, R26, R10, R15 ;  /* 0x0000000a1a0a7223 */ /* 0x000fe2000001000f */
[----:B------:R-:W-:Y:S02]  /*6f50*/  HADD2.F32 R24, -RZ, R9.H1_H1 ;  /* 0x30000009ff187230 */ /* 0x000fe40000004100 */
[--C-:B------:R-:W-:Y:S01]  /*6f60*/  HADD2.F32 R21, -RZ, R8.reuse.H0_H0 ;  /* 0x20000008ff157230 */ /* 0x100fe20000004100 */
        /* <DEDUP_REMOVED lines=13> */
[----:B------:R3:W-:Y:S01]  /*7040*/  STS.128 [R0+0x3000], R4 ;  /* 0x0030000400007388 */ /* 0x0007e20000000c00 */
[----:B------:R-:W-:Y:S05]  /*7050*/  BRA `(.L_x_13295) ;  /* 0x0000000c00f87947 */ /* 0x000fea0003800000 */
.L_x_13285:
[----:B------:R-:W-:-:S03]  /*7060*/  UMOV UR4, 0xffffffff ;  /* 0xffffffff00047882 */ /* 0x000fc60000000000 */
[----:B------:R-:W-:Y:S05]  /*7070*/  BRA.DIV UR4, `(.L_x_13298) ;  /* 0x000000f604847947 */ /* 0x000fea000b800000 */
[----:B------:R0:W2:Y:S04]  /*7080*/  SHFL.IDX PT, R0, R26, RZ, 0x1c1f ;  /* 0x001c1fff1a007589 */ /* 0x0000a800000e0000 */
[----:B------:R0:W3:Y:S04]  /*7090*/  SHFL.IDX PT, R3, R24, RZ, 0x1c1f ;  /* 0x001c1fff18037589 */ /* 0x0000e800000e0000 */
[----:B------:R0:W4:Y:S04]  /*70a0*/  SHFL.IDX PT, R20, R28, RZ, 0x1c1f ;  /* 0x001c1fff1c147589 */ /* 0x00012800000e0000 */
[----:B-1----:R0:W1:Y:S02]  /*70b0*/  SHFL.IDX PT, R14, R27, RZ, 0x1c1f ;  /* 0x001c1fff1b0e7589 */ /* 0x00206400000e0000 */
.L_x_13494:
[----:B------:R-:W-:Y:S01]  /*70c0*/  ULDC UR4, c[0x0][0x448] ;  /* 0x0001120000047ab9 */ /* 0x000fe20000000800 */
[----:B------:R-:W-:Y:S01]  /*70d0*/  BSSY B1, `(.L_x_13299) ;  /* 0x0000014000017945 */ /* 0x000fe20003800000 */
[----:B------:R-:W-:Y:S01]  /*70e0*/  IMAD R25, R25, UR4, RZ ;  /* 0x0000000419197c24 */ /* 0x000fe2000f8e02ff */
[----:B------:R-:W-:Y:S02]  /*70f0*/  CS2R R6, SRZ ;  /* 0x0000000000067805 */ /* 0x000fe4000001ff00 */
[----:B------:R-:W-:Y:S02]  /*7100*/  CS2R R8, SRZ ;  /* 0x0000000000087805 */ /* 0x000fe4000001ff00 */
[----:B------:R-:W-:Y:S02]  /*7110*/  CS2R R10, SRZ ;  /* 0x00000000000a7805 */ /* 0x000fe4000001ff00 */
[----:B------:R-:W-:Y:S02]  /*7120*/  ISETP.GE.AND P0, PT, R4, R25, PT ;  /* 0x000000190400720c */ /* 0x000fe40003f06270 */
[----:B------:R-:W-:-:S11]  /*7130*/  CS2R R4, SRZ ;  /* 0x0000000000047805 */ /* 0x000fd6000001ff00 */
[----:B------:R-:W-:Y:S05]  /*7140*/  @P0 BRA `(.L_x_13300) ;  /* 0x0000000000300947 */ /* 0x000fea0003800000 */
[----:B------:R-:W-:Y:S01]  /*7150*/  ULDC UR4, c[0x0][0x3f4] ;  /* 0x0000fd0000047ab9 */ /* 0x000fe20000000800 */
[C---:B------:R-:W-:Y:S01]  /*7160*/  IMAD.SHL.U32 R15, R16.reuse, 0x2, RZ ;  /* 0x00000002100f7824 */ /* 0x040fe200078e00ff */
[C---:B------:R-:W-:Y:S02]  /*7170*/  ISETP.GE.AND P2, PT, R16.reuse, UR4, PT ;  /* 0x0000000410007c0c */ /* 0x040fe4000bf46270 */
[----:B------:R-:W-:Y:S02]  /*7180*/  SHF.L.U64.HI R5, R16, 0x1, R17 ;  /* 0x0000000110057819 */ /* 0x000fe40000010211 */
[-C--:B-1----:R-:W-:Y:S02]  /*7190*/  IADD3 R14, P1, R14, R15.reuse, RZ ;  /* 0x0000000f0e0e7210 */ /* 0x082fe40007f3e0ff */
[----:B---3--:R-:W-:-:S03]  /*71a0*/  IADD3 R12, P0, R3, R15, RZ ;  /* 0x0000000f030c7210 */ /* 0x008fc60007f1e0ff */
[----:B----4-:R-:W-:Y:S01]  /*71b0*/  IMAD.X R15, R20, 0x1, R5, P1 ;  /* 0x00000001140f7824 */ /* 0x010fe200008e0605 */
[----:B--2---:R-:W-:Y:S02]  /*71c0*/  IADD3.X R13, R0, R5, RZ, P0, !PT ;  /* 0x00000005000d7210 */ /* 0x004fe400007fe4ff */
[----:B------:R-:W-:Y:S01]  /*71d0*/  CS2R R4, SRZ ;  /* 0x0000000000047805 */ /* 0x000fe2000001ff00 */
[----:B------:R-:W-:Y:S06]  /*71e0*/  @P2 BRA `(.L_x_13300) ;  /* 0x0000000000082947 */ /* 0x000fec0003800000 */
[----:B------:R1:W5:Y:S04]  /*71f0*/  LD.E.128 R4, desc[UR42][R12.64] ;  /* 0x0000002a0c047980 */ /* 0x000368000c101d00 */
[----:B------:R1:W5:Y:S02]  /*7200*/  LD.E.128 R8, desc[UR42][R14.64] ;  /* 0x0000002a0e087980 */ /* 0x000364000c101d00 */
.L_x_13300:
[----:B------:R-:W-:Y:S05]  /*7210*/  BSYNC B1 ;  /* 0x0000000000017941 */ /* 0x000fea0003800000 */
.L_x_13299:
[----:B------:R-:W-:Y:S01]  /*7220*/  ULEA.HI UR4, UR37, UR37, URZ, 0x1 ;  /* 0x0000002525047291 */ /* 0x000fe2000f8f083f */
[----:B-1----:R-:W-:Y:S01]  /*7230*/  IMAD R12, R33, -0xc0, R25 ;  /* 0xffffff40210c7824 */ /* 0x002fe200078e0219 */
[----:B0-----:R-:W0:Y:S01]  /*7240*/  LDC R27, c[0x0][0x3f4] ;  /* 0x0000fd00ff1b7b82 */ /* 0x001e220000000800 */
[----:B-----5:R-:W-:Y:S01]  /*7250*/  MOV R15, R5 ;  /* 0x00000005000f7202 */ /* 0x020fe20000000f00 */
[----:B------:R-:W-:Y:S01]  /*7260*/  ULOP3.LUT UR4, UR4, 0xfffffffe, URZ, 0xc0, !UPT ;  /* 0xfffffffe04047892 */ /* 0x000fe2000f8ec03f */
[--C-:B---3--:R-:W-:Y:S01]  /*7270*/  SHF.R.U64 R3, R4, 0x10, R5.reuse ;  /* 0x0000001004037819 */ /* 0x108fe20000001205 */
[----:B------:R-:W-:Y:S01]  /*7280*/  IMAD.MOV.U32 R13, RZ, RZ, R6 ;  /* 0x000000ffff0d7224 */ /* 0x000fe200078e0006 */
[----:B------:R-:W-:Y:S01]  /*7290*/  SHF.R.U32.HI R14, RZ, 0x10, R5 ;  /* 0x00000010ff0e7819 */ /* 0x000fe20000011605 */
[----:B------:R-:W-:Y:S01]  /*72a0*/  UIADD3 UR4, UR37, -UR4, URZ ;  /* 0x8000000425047290 */ /* 0x000fe2000fffe03f */
[----:B------:R-:W-:Y:S01]  /*72b0*/  SHF.R.U64 R5, R6, 0x10, R7 ;  /* 0x0000001006057819 */ /* 0x000fe20000001207 */
[----:B------:R-:W-:Y:S01]  /*72c0*/  IMAD.MOV.U32 R6, RZ, RZ, R10 ;  /* 0x000000ffff067224 */ /* 0x000fe200078e000a */
[----:B------:R-:W-:Y:S01]  /*72d0*/  SHF.R.U64 R10, R10, 0x10, R11 ;  /* 0x000000100a0a7819 */ /* 0x000fe2000000120b */
[----:B------:R-:W-:Y:S01]  /*72e0*/  IMAD.MOV.U32 R21, RZ, RZ, R4 ;  /* 0x000000ffff157224 */ /* 0x000fe200078e0004 */
[----:B------:R-:W-:Y:S01]  /*72f0*/  PRMT R15, R15, 0x5410, R3 ;  /* 0x000054100f0f7816 */ /* 0x000fe20000000003 */
[----:B--2---:R-:W-:Y:S01]  /*7300*/  IMAD.U32 R0, RZ, RZ, UR4 ;  /* 0x00000004ff007e24 */ /* 0x004fe2000f8e00ff */
[--C-:B------:R-:W-:Y:S01]  /*7310*/  SHF.R.U32.HI R24, RZ, 0x10, R7.reuse ;  /* 0x00000010ff187819 */ /* 0x100fe20000011607 */
[----:B------:R-:W-:Y:S01]  /*7320*/  IMAD.MOV.U32 R4, RZ, RZ, R8 ;  /* 0x000000ffff047224 */ /* 0x000fe200078e0008 */
[----:B------:R-:W-:Y:S01]  /*7330*/  PRMT R3, R5, 0x5410, R10 ;  /* 0x0000541005037816 */ /* 0x000fe2000000000a */
[----:B------:R-:W-:Y:S01]  /*7340*/  VIADD R26, R152, 0x60 ;  /* 0x00000060981a7836 */ /* 0x000fe20000000000 */
[----:B------:R-:W-:Y:S01]  /*7350*/  SHF.L.U32 R25, R0, 0x1f, RZ ;  /* 0x0000001f00197819 */ /* 0x000fe200000006ff */
[----:B------:R-:W-:Y:S01]  /*7360*/  IMAD.MOV.U32 R0, RZ, RZ, R7 ;  /* 0x000000ffff007224 */ /* 0x000fe200078e0007 */
[----:B----4-:R-:W-:Y:S01]  /*7370*/  MOV R20, R9 ;  /* 0x0000000900147202 */ /* 0x010fe20000000f00 */
[----:B------:R-:W-:Y:S01]  /*7380*/  IMAD.MOV.U32 R7, RZ, RZ, R11 ;  /* 0x000000ffff077224 */ /* 0x000fe200078e000b */
[----:B------:R-:W1:Y:S01]  /*7390*/  SYNCS.PHASECHK.TRANS64.TRYWAIT P1, [R18+URZ+0x16800], R25 ;  /* 0x01680019120075a7 */ /* 0x000e62000802017f */
[----:B------:R-:W-:Y:S01]  /*73a0*/  SHF.R.U64 R8, R8, 0x10, R9 ;  /* 0x0000001008087819 */ /* 0x000fe20000001209 */
[----:B------:R-:W-:Y:S01]  /*73b0*/  BSSY B1, `(.L_x_13301) ;  /* 0x000000f000017945 */ /* 0x000fe20003800000 */
[----:B0-----:R-:W-:-:S02]  /*73c0*/  ISETP.GE.AND P0, PT, R16, R27, PT ;  /* 0x0000001b1000720c */ /* 0x001fc40003f06270 */
[----:B------:R-:W-:Y:S02]  /*73d0*/  VIMNMX R5, R12, 0xc0, PT ;  /* 0x000000c00c057848 */ /* 0x000fe40003fe0100 */
[----:B------:R-:W-:Y:S02]  /*73e0*/  SHF.R.U32.HI R9, RZ, 0x10, R9 ;  /* 0x00000010ff097819 */ /* 0x000fe40000011609 */
[----:B------:R-:W-:Y:S02]  /*73f0*/  SHF.R.U32.HI R11, RZ, 0x10, R11 ;  /* 0x00000010ff0b7819 */ /* 0x000fe4000001160b */
[----:B------:R-:W-:Y:S02]  /*7400*/  PRMT R21, R21, 0x5410, R4 ;  /* 0x0000541015157816 */ /* 0x000fe40000000004 */
[----:B------:R-:W-:Y:S02]  /*7410*/  ISETP.GE.OR P2, PT, R152, R5, P0 ;  /* 0x000000059800720c */ /* 0x000fe40000746670 */
[----:B------:R-:W-:-:S02]  /*7420*/  PRMT R0, R24, 0x5410, R0 ;  /* 0x0000541018007816 */ /* 0x000fc40000000000 */
[----:B------:R-:W-:Y:S02]  /*7430*/  PRMT R20, R20, 0x5410, R8 ;  /* 0x0000541014147816 */ /* 0x000fe40000000008 */
[----:B------:R-:W-:Y:S02]  /*7440*/  ISETP.GE.OR P0, PT, R26, R5, P0 ;  /* 0x000000051a00720c */ /* 0x000fe40000706670 */
[----:B------:R-:W-:Y:S02]  /*7450*/  PRMT R14, R14, 0x5410, R9 ;  /* 0x000054100e0e7816 */ /* 0x000fe40000000009 */
[----:B------:R-:W-:Y:S02]  /*7460*/  PRMT R13, R13, 0x5410, R6 ;  /* 0x000054100d0d7816 */ /* 0x000fe40000000006 */
[----:B------:R-:W-:Y:S02]  /*7470*/  PRMT R12, R7, 0x5410, R11 ;  /* 0x00005410070c7816 */ /* 0x000fe4000000000b */
[----:B------:R-:W-:Y:S01]  /*7480*/  IADD3 R4, R16, R27, RZ ;  /* 0x0000001b10047210 */ /* 0x000fe20007ffe0ff */
[----:B-1----:R-:W-:Y:S06]  /*7490*/  @!P1 BRA `(.L_x_13302) ;  /* 0x000000f000ec9947 */ /* 0x002fec0003800000 */
.L_x_13495:
[----:B------:R-:W-:Y:S05]  /*74a0*/  BSYNC B1 ;  /* 0x0000000000017941 */ /* 0x000fea0003800000 */
.L_x_13301:
[----:B------:R-:W-:Y:S01]  /*74b0*/  BSSY B1, `(.L_x_13303) ;  /* 0x000005f000017945 */ /* 0x000fe20003800000 */
[----:B------:R-:W-:-:S03]  /*74c0*/  LOP3.LUT R24, R4, 0x38, RZ, 0xc0, !PT ;  /* 0x0000003804187812 */ /* 0x000fc600078ec0ff */
[----:B------:R-:W-:Y:S05]  /*74d0*/  @P2 BRA `(.L_x_13304) ;  /* 0x0000000400702947 */ /* 0x000fea0003800000 */
[----:B------:R-:W2:Y:S01]  /*74e0*/  LDL R6, [R1+0x14] ;  /* 0x0000140001067983 */ /* 0x000ea20000100800 */
[----:B------:R-:W1:Y:S02]  /*74f0*/  S2R R5, SR_TID.X ;  /* 0x0000000000057919 */ /* 0x000e640000002100 */
[----:B-1----:R-:W-:-:S05]  /*7500*/  VIADD R5, R5, 0xffffff80 ;  /* 0xffffff8005057836 */ /* 0x002fca0000000000 */
[----:B------:R-:W-:-:S04]  /*7510*/  SHF.R.S32.HI R10, RZ, 0x1f, R5 ;  /* 0x0000001fff0a7819 */ /* 0x000fc80000011405 */
[----:B------:R-:W-:-:S04]  /*7520*/  LEA.HI R10, R10, R5, RZ, 0x5 ;  /* 0x000000050a0a7211 */ /* 0x000fc800078f28ff */
[----:B------:R-:W-:Y:S01]  /*7530*/  SHF.R.S32.HI R10, RZ, 0x5, R10 ;  /* 0x00000005ff0a7819 */ /* 0x000fe2000001140a */
[--C-:B------:R-:W-:Y:S02]  /*7540*/  HADD2.F32 R34, -RZ, R21.reuse.H0_H0 ;  /* 0x20000015ff227230 */ /* 0x100fe40000004100 */
[----:B------:R-:W-:Y:S02]  /*7550*/  HADD2.F32 R36, -RZ, R21.H1_H1 ;  /* 0x30000015ff247230 */ /* 0x000fe40000004100 */
[----:B------:R-:W-:Y:S02]  /*7560*/  HADD2.F32 R37, -RZ, R20.H1_H1 ;  /* 0x30000014ff257230 */ /* 0x000fe40000004100 */
[----:B------:R-:W-:Y:S02]  /*7570*/  HADD2.F32 R35, -RZ, R15.H1_H1 ;  /* 0x3000000fff237230 */ /* 0x000fe40000004100 */
[----:B--2---:R-:W-:-:S05]  /*7580*/  IMAD.SHL.U32 R4, R6, 0x40, RZ ;  /* 0x0000004006047824 */ /* 0x004fca00078e00ff */
[----:B------:R-:W-:-:S04]  /*7590*/  LOP3.LUT R7, R4, 0x1c0, RZ, 0xc0, !PT ;  /* 0x000001c004077812 */ /* 0x000fc800078ec0ff */
[--C-:B------:R-:W-:Y:S02]  /*75a0*/  SHF.R.U32.HI R9, RZ, 0x3, R7.reuse ;  /* 0x00000003ff097819 */ /* 0x100fe40000011607 */
[----:B------:R-:W-:Y:S02]  /*75b0*/  LOP3.LUT R4, R7, 0x38, R16, 0xf8, !PT ;  /* 0x0000003807047812 */ /* 0x000fe400078ef810 */
[----:B------:R-:W-:Y:S02]  /*75c0*/  LOP3.LUT R8, R9, R24, R7, 0x1e, !PT ;  /* 0x0000001809087212 */ /* 0x000fe400078e1e07 */
[----:B------:R-:W-:-:S03]  /*75d0*/  LOP3.LUT R4, R4, R9, RZ, 0x3c, !PT ;  /* 0x0000000904047212 */ /* 0x000fc600078e3cff */
[C---:B------:R-:W-:Y:S02]  /*75e0*/  IMAD R9, R10.reuse, 0x200, R8 ;  /* 0x000002000a097824 */ /* 0x040fe400078e0208 */
[----:B------:R-:W-:Y:S02]  /*75f0*/  IMAD R5, R10, 0x200, R4 ;  /* 0x000002000a057824 */ /* 0x000fe400078e0204 */
[----:B------:R-:W-:-:S03]  /*7600*/  IMAD R44, R9, 0x2, R18 ;  /* 0x00000002092c7824 */ /* 0x000fc600078e0212 */
[----:B------:R-:W-:Y:S02]  /*7610*/  LEA R43, R5, R18, 0x1 ;  /* 0x00000012052b7211 */ /* 0x000fe400078e08ff */
[----:B------:R-:W1:Y:S04]  /*7620*/  LDS.128 R8, [R44+0x8400] ;  /* 0x008400002c087984 */ /* 0x000e680000000c00 */
[----:B------:R-:W0:Y:S01]  /*7630*/  LDS.128 R4, [R43+0x8400] ;  /* 0x008400002b047984 */ /* 0x000e220000000c00 */
[--C-:B-1----:R-:W-:Y:S02]  /*7640*/  HADD2.F32 R30, -RZ, R8.reuse.H0_H0 ;  /* 0x20000008ff1e7230 */ /* 0x102fe40000004100 */
[----:B------:R-:W-:Y:S02]  /*7650*/  HADD2.F32 R8, -RZ, R8.H1_H1 ;  /* 0x30000008ff087230 */ /* 0x000fe40000004100 */
[----:B0-----:R-:W-:-:S02]  /*7660*/  HADD2.F32 R25, -RZ, R4.H0_H0 ;  /* 0x20000004ff197230 */ /* 0x001fc40000004100 */
[C---:B------:R-:W-:Y:S01]  /*7670*/  FMUL.FTZ R38, R30.reuse, R36 ;  /* 0x000000241e267220 */ /* 0x040fe20000410000 */
[-C--:B------:R-:W-:Y:S01]  /*7680*/  FMUL.FTZ R40, R30, R34.reuse ;  /* 0x000000221e287220 */ /* 0x080fe20000410000 */
[----:B------:R-:W-:Y:S02]  /*7690*/  HADD2.F32 R4, -RZ, R4.H1_H1 ;  /* 0x30000004ff047230 */ /* 0x000fe40000004100 */
[----:B------:R-:W-:Y:S01]  /*76a0*/  FMUL.FTZ R39, R8, R37 ;  /* 0x0000002508277220 */ /* 0x000fe20000410000 */
[----:B------:R-:W-:Y:S02]  /*76b0*/  HADD2.F32 R31, -RZ, R9.H0_H0 ;  /* 0x20000009ff1f7230 */ /* 0x000fe40000004100 */
[C---:B------:R-:W-:Y:S01]  /*76c0*/  FFMA.FTZ R38, R25.reuse, R34, -R38 ;  /* 0x0000002219267223 */ /* 0x040fe20000010826 */
[----:B------:R-:W-:Y:S02]  /*76d0*/  HADD2.F32 R30, -RZ, R20.H0_H0 ;  /* 0x20000014ff1e7230 */ /* 0x000fe40000004100 */
[----:B------:R-:W-:Y:S01]  /*76e0*/  FFMA.FTZ R40, R25, R36, R40 ;  /* 0x0000002419287223 */ /* 0x000fe20000010028 */
[----:B------:R-:W-:-:S02]  /*76f0*/  HADD2.F32 R25, -RZ, R15.H0_H0 ;  /* 0x2000000fff197230 */ /* 0x000fc40000004100 */
[-C--:B------:R-:W-:Y:S01]  /*7700*/  FMUL.FTZ R41, R8, R35.reuse ;  /* 0x0000002308297220 */ /* 0x080fe20000410000 */
[----:B------:R-:W-:Y:S02]  /*7710*/  HADD2.F32 R26, -RZ, R5.H0_H0 ;  /* 0x20000005ff1a7230 */ /* 0x000fe40000004100 */
[C---:B------:R-:W-:Y:S01]  /*7720*/  FFMA.FTZ R39, R4.reuse, R35, -R39 ;  /* 0x0000002304277223 */ /* 0x040fe20000010827 */
[C---:B------:R-:W-:Y:S01]  /*7730*/  FMUL.FTZ R35, R31.reuse, R30 ;  /* 0x0000001e1f237220 */ /* 0x040fe20000410000 */
[----:B------:R-:W-:Y:S02]  /*7740*/  HADD2.F32 R9, -RZ, R9.H1_H1 ;  /* 0x30000009ff097230 */ /* 0x000fe40000004100 */
[----:B------:R-:W-:Y:S01]  /*7750*/  FMUL.FTZ R31, R31, R25 ;  /* 0x000000191f1f7220 */ /* 0x000fe20000410000 */
[--C-:B------:R-:W-:Y:S02]  /*7760*/  HADD2.F32 R34, -RZ, R14.reuse.H1_H1 ;  /* 0x3000000eff227230 */ /* 0x100fe40000004100 */
[----:B------:R-:W-:Y:S01]  /*7770*/  FFMA.FTZ R41, R4, R37, R41 ;  /* 0x0000002504297223 */ /* 0x000fe20000010029 */
[----:B------:R-:W-:-:S02]  /*7780*/  HADD2.F32 R4, -RZ, R14.H0_H0 ;  /* 0x2000000eff047230 */ /* 0x000fc40000004100 */
[C---:B------:R-:W-:Y:S01]  /*7790*/  FFMA.FTZ R35, R26.reuse, R25, -R35 ;  /* 0x000000191a237223 */ /* 0x040fe20000010823 */
[----:B------:R-:W-:Y:S02]  /*77a0*/  HADD2.F32 R5, -RZ, R5.H1_H1 ;  /* 0x30000005ff057230 */ /* 0x000fe40000004100 */
[----:B------:R-:W-:Y:S01]  /*77b0*/  FFMA.FTZ R26, R26, R30, R31 ;  /* 0x0000001e1a1a7223 */ /* 0x000fe2000001001f */
[----:B------:R-:W-:Y:S02]  /*77c0*/  HADD2.F32 R32, -RZ, R10.H0_H0 ;  /* 0x2000000aff207230 */ /* 0x000fe40000004100 */
[C---:B------:R-:W-:Y:S01]  /*77d0*/  FMUL.FTZ R30, R9.reuse, R34 ;  /* 0x00000022091e7220 */ /* 0x040fe20000410000 */
[--C-:B------:R-:W-:Y:S02]  /*77e0*/  HADD2.F32 R8, -RZ, R13.reuse.H0_H0 ;  /* 0x2000000dff087230 */ /* 0x100fe40000004100 */
[----:B------:R-:W-:Y:S01]  /*77f0*/  FMUL.FTZ R36, R9, R4 ;  /* 0x0000000409247220 */ /* 0x000fe20000410000 */
[----:B------:R-:W-:-:S02]  /*7800*/  HADD2.F32 R25, -RZ, R13.H1_H1 ;  /* 0x3000000dff197230 */ /* 0x000fc40000004100 */
[----:B------:R-:W-:Y:S02]  /*7810*/  HADD2.F32 R10, -RZ, R10.H1_H1 ;  /* 0x3000000aff0a7230 */ /* 0x000fe40000004100 */
[--C-:B------:R-:W-:Y:S02]  /*7820*/  HADD2.F32 R31, -RZ, R3.reuse.H1_H1 ;  /* 0x30000003ff1f7230 */ /* 0x100fe40000004100 */
[----:B------:R-:W-:Y:S01]  /*7830*/  FFMA.FTZ R30, R5, R4, -R30 ;  /* 0x00000004051e7223 */ /* 0x000fe2000001081e */
[--C-:B------:R-:W-:Y:S02]  /*7840*/  HADD2.F32 R27, -RZ, R6.reuse.H0_H0 ;  /* 0x20000006ff1b7230 */ /* 0x100fe40000004100 */
[C---:B------:R-:W-:Y:S01]  /*7850*/  FMUL.FTZ R4, R32.reuse, R25 ;  /* 0x0000001920047220 */ /* 0x040fe20000410000 */
[----:B------:R-:W-:Y:S02]  /*7860*/  HADD2.F32 R6, -RZ, R6.H1_H1 ;  /* 0x30000006ff067230 */ /* 0x000fe40000004100 */
[----:B------:R-:W-:Y:S01]  /*7870*/  FMUL.FTZ R42, R32, R8 ;  /* 0x00000008202a7220 */ /* 0x000fe20000410000 */
[----:B------:R-:W-:-:S02]  /*7880*/  HADD2.F32 R9, -RZ, R3.H0_H0 ;  /* 0x20000003ff097230 */ /* 0x000fc40000004100 */
[----:B------:R-:W-:Y:S01]  /*7890*/  FFMA.FTZ R37, R5, R34, R36 ;  /* 0x0000002205257223 */ /* 0x000fe20000010024 */
[C---:B------:R-:W-:Y:S01]  /*78a0*/  FMUL.FTZ R5, R10.reuse, R31 ;  /* 0x0000001f0a057220 */ /* 0x040fe20000410000 */
[C---:B------:R-:W-:Y:S01]  /*78b0*/  FFMA.FTZ R32, R27.reuse, R8, -R4 ;  /* 0x000000081b207223 */ /* 0x040fe20000010804 */
[----:B------:R-:W-:Y:S01]  /*78c0*/  FFMA.FTZ R42, R27, R25, R42 ;  /* 0x000000191b2a7223 */ /* 0x000fe2000001002a */
[--C-:B------:R-:W-:Y:S02]  /*78d0*/  HADD2.F32 R33, -RZ, R11.reuse.H0_H0 ;  /* 0x2000000bff217230 */ /* 0x100fe40000004100 */
[-C--:B------:R-:W-:Y:S01]  /*78e0*/  FMUL.FTZ R27, R10, R9.reuse ;  /* 0x000000090a1b7220 */ /* 0x080fe20000410000 */
[----:B------:R-:W-:Y:S01]  /*78f0*/  FFMA.FTZ R25, R6, R9, -R5 ;  /* 0x0000000906197223 */ /* 0x000fe20000010805 */
[----:B------:R-:W-:Y:S02]  /*7900*/  HADD2.F32 R11, -RZ, R11.H1_H1 ;  /* 0x3000000bff0b7230 */ /* 0x000fe40000004100 */
[----:B------:R-:W-:-:S02]  /*7910*/  HADD2.F32 R5, -RZ, R12.H0_H0 ;  /* 0x2000000cff057230 */ /* 0x000fc40000004100 */
[----:B------:R-:W-:Y:S02]  /*7920*/  HADD2.F32 R10, -RZ, R12.H1_H1 ;  /* 0x3000000cff0a7230 */ /* 0x000fe40000004100 */
[--C-:B------:R-:W-:Y:S02]  /*7930*/  HADD2.F32 R4, -RZ, R0.reuse.H1_H1 ;  /* 0x30000000ff047230 */ /* 0x100fe40000004100 */
[----:B------:R-:W-:Y:S02]  /*7940*/  HADD2.F32 R8, -RZ, R0.H0_H0 ;  /* 0x20000000ff087230 */ /* 0x000fe40000004100 */
[--C-:B------:R-:W-:Y:S02]  /*7950*/  HADD2.F32 R28, -RZ, R7.reuse.H0_H0 ;  /* 0x20000007ff1c7230 */ /* 0x100fe40000004100 */
[----:B------:R-:W-:Y:S01]  /*7960*/  FFMA.FTZ R27, R6, R31, R27 ;  /* 0x0000001f061b7223 */ /* 0x000fe2000001001b */
[----:B------:R-:W-:Y:S02]  /*7970*/  HADD2.F32 R7, -RZ, R7.H1_H1 ;  /* 0x30000007ff077230 */ /* 0x000fe40000004100 */
[-C--:B------:R-:W-:Y:S01]  /*7980*/  FMUL.FTZ R9, R33, R5.reuse ;  /* 0x0000000521097220 */ /* 0x080fe20000410000 */
[----:B------:R-:W-:Y:S01]  /*7990*/  FMUL.FTZ R34, R11, R10 ;  /* 0x0000000a0b227220 */ /* 0x000fe20000410000 */
[----:B------:R-:W-:Y:S01]  /*79a0*/  FMUL.FTZ R6, R33, R4 ;  /* 0x0000000421067220 */ /* 0x000fe20000410000 */
[----:B------:R-:W-:Y:S01]  /*79b0*/  FMUL.FTZ R31, R11, R8 ;  /* 0x000000080b1f7220 */ /* 0x000fe20000410000 */
[C---:B------:R-:W-:Y:S01]  /*79c0*/  FFMA.FTZ R11, R28.reuse, R4, -R9 ;  /* 0x000000041c0b7223 */ /* 0x040fe20000010809 */
[C---:B------:R-:W-:Y:S01]  /*79d0*/  FFMA.FTZ R34, R7.reuse, R8, -R34 ;  /* 0x0000000807227223 */ /* 0x040fe20000010822 */
        /* <DEDUP_REMOVED lines=10> */
[----:B------:R1:W-:Y:S04]  /*7a80*/  STS.128 [R43+0x8400], R4 ;  /* 0x008400042b007388 */ /* 0x0003e80000000c00 */
[----:B------:R1:W-:Y:S02]  /*7a90*/  STS.128 [R44+0x8400], R8 ;  /* 0x008400082c007388 */ /* 0x0003e40000000c00 */
.L_x_13304:
[----:B------:R-:W-:Y:S05]  /*7aa0*/  BSYNC B1 ;  /* 0x0000000000017941 */ /* 0x000fea0003800000 */
.L_x_13303:
[----:B------:R-:W-:Y:S05]  /*7ab0*/  @P0 BRA `(.L_x_13295) ;  /* 0x0000000400600947 */ /* 0x000fea0003800000 */
[----:B-1----:R-:W2:Y:S01]  /*7ac0*/  LDL R8, [R1+0x20] ;  /* 0x0000200001087983 */ /* 0x002ea20000100800 */
[C---:B------:R-:W-:Y:S02]  /*7ad0*/  VIADD R4, R152.reuse, 0x60 ;  /* 0x0000006098047836 */ /* 0x040fe40000000000 */
[----:B------:R-:W-:Y:S01]  /*7ae0*/  VIADD R5, R152, 0x60 ;  /* 0x0000006098057836 */ /* 0x000fe20000000000 */
[----:B------:R-:W3:Y:S02]  /*7af0*/  LDL R41, [R1+0x50] ;  /* 0x0000500001297983 */ /* 0x000ee40000100800 */
[----:B------:R-:W-:Y:S01]  /*7b00*/  SHF.L.U32 R4, R4, 0x6, RZ ;  /* 0x0000000604047819 */ /* 0x000fe200000006ff */
[----:B------:R-:W-:-:S03]  /*7b10*/  IMAD.SHL.U32 R5, R5, 0x40, RZ ;  /* 0x0000004005057824 */ /* 0x000fc600078e00ff */
[----:B------:R-:W-:Y:S02]  /*7b20*/  LOP3.LUT R4, R4, 0x1c0, RZ, 0xc0, !PT ;  /* 0x000001c004047812 */ /* 0x000fe400078ec0ff */
[----:B------:R-:W-:Y:S02]  /*7b30*/  LOP3.LUT R5, R5, 0x1c0, RZ, 0xc0, !PT ;  /* 0x000001c005057812 */ /* 0x000fe400078ec0ff */
[----:B------:R-:W-:-:S04]  /*7b40*/  SHF.R.U32.HI R4, RZ, 0x3, R4 ;  /* 0x00000003ff047819 */ /* 0x000fc80000011604 */
[----:B------:R-:W-:Y:S01]  /*7b50*/  LOP3.LUT R24, R4, R24, R5, 0x1e, !PT ;  /* 0x0000001804187212 */ /* 0x000fe200078e1e05 */
[--C-:B------:R-:W-:Y:S02]  /*7b60*/  HADD2.F32 R33, -RZ, R21.reuse.H0_H0 ;  /* 0x20000015ff217230 */ /* 0x100fe40000004100 */
[----:B------:R-:W-:Y:S02]  /*7b70*/  HADD2.F32 R35, -RZ, R21.H1_H1 ;  /* 0x30000015ff237230 */ /* 0x000fe40000004100 */
[--C-:B------:R-:W-:Y:S02]  /*7b80*/  HADD2.F32 R40, -RZ, R20.reuse.H1_H1 ;  /* 0x30000014ff287230 */ /* 0x100fe40000004100 */
[--C-:B------:R-:W-:Y:S02]  /*7b90*/  HADD2.F32 R38, -RZ, R15.reuse.H1_H1 ;  /* 0x3000000fff267230 */ /* 0x100fe40000004100 */
[----:B------:R-:W-:Y:S02]  /*7ba0*/  HADD2.F32 R42, -RZ, R20.H0_H0 ;  /* 0x20000014ff2a7230 */ /* 0x000fe40000004100 */
[----:B------:R-:W-:-:S02]  /*7bb0*/  HADD2.F32 R20, -RZ, R15.H0_H0 ;  /* 0x2000000fff147230 */ /* 0x000fc40000004100 */
[----:B------:R-:W-:Y:S02]  /*7bc0*/  HADD2.F32 R39, -RZ, R14.H1_H1 ;  /* 0x3000000eff277230 */ /* 0x000fe40000004100 */
[--C-:B------:R-:W-:Y:S02]  /*7bd0*/  HADD2.F32 R37, -RZ, R13.reuse.H0_H0 ;  /* 0x2000000dff257230 */ /* 0x100fe40000004100 */
[----:B------:R-:W-:Y:S02]  /*7be0*/  HADD2.F32 R13, -RZ, R13.H1_H1 ;  /* 0x3000000dff0d7230 */ /* 0x000fe40000004100 */
[----:B--2---:R-:W-:Y:S01]  /*7bf0*/  IMAD.IADD R9, R8, 0x1, R24 ;  /* 0x0000000108097824 */ /* 0x004fe200078e0218 */
[----:B---3--:R-:W0:Y:S04]  /*7c00*/  LDS.128 R4, [R41+0x8400] ;  /* 0x0084000029047984 */ /* 0x008e280000000c00 */
[----:B------:R-:W-:-:S05]  /*7c10*/  LEA R24, R9, R18, 0x1 ;  /* 0x0000001209187211 */ /* 0x000fca00078e08ff */
[----:B------:R-:W1:Y:S01]  /*7c20*/  LDS.128 R8, [R24+0x8400] ;  /* 0x0084000018087984 */ /* 0x000e620000000c00 */
[----:B0-----:R-:W-:Y:S02]  /*7c30*/  HADD2.F32 R25, -RZ, R4.H0_H0 ;  /* 0x20000004ff197230 */ /* 0x001fe40000004100 */
[--C-:B-1----:R-:W-:Y:S02]  /*7c40*/  HADD2.F32 R21, -RZ, R8.reuse.H0_H0 ;  /* 0x20000008ff157230 */ /* 0x102fe40000004100 */
[----:B------:R-:W-:-:S03]  /*7c50*/  HADD2.F32 R8, -RZ, R8.H1_H1 ;  /* 0x30000008ff087230 */ /* 0x000fc60000004100 */
[-C--:B------:R-:W-:Y:S01]  /*7c60*/  FMUL.FTZ R36, R33, R21.reuse ;  /* 0x0000001521247220 */ /* 0x080fe20000410000 */
[----:B------:R-:W-:Y:S02]  /*7c70*/  HADD2.F32 R4, -RZ, R4.H1_H1 ;  /* 0x30000004ff047230 */ /* 0x000fe40000004100 */
[C---:B------:R-:W-:Y:S01]  /*7c80*/  FMUL.FTZ R34, R35.reuse, R21 ;  /* 0x0000001523227220 */ /* 0x040fe20000410000 */
[--C-:B------:R-:W-:Y:S02]  /*7c90*/  HADD2.F32 R30, -RZ, R9.reuse.H0_H0 ;  /* 0x20000009ff1e7230 */ /* 0x100fe40000004100 */
[----:B------:R-:W-:Y:S01]  /*7ca0*/  FFMA.FTZ R36, R35, R25, R36 ;  /* 0x0000001923247223 */ /* 0x000fe20000010024 */
[----:B------:R-:W-:Y:S02]  /*7cb0*/  HADD2.F32 R9, -RZ, R9.H1_H1 ;  /* 0x30000009ff097230 */ /* 0x000fe40000004100 */
[-C--:B------:R-:W-:Y:S01]  /*7cc0*/  FMUL.FTZ R21, R40, R8.reuse ;  /* 0x0000000828157220 */ /* 0x080fe20000410000 */
[----:B------:R-:W-:Y:S01]  /*7cd0*/  FMUL.FTZ R15, R38, R8 ;  /* 0x00000008260f7220 */ /* 0x000fe20000410000 */
[----:B------:R-:W-:-:S02]  /*7ce0*/  HADD2.F32 R35, -RZ, R14.H0_H0 ;  /* 0x2000000eff237230 */ /* 0x000fc40000004100 */
[----:B------:R-:W-:Y:S01]  /*7cf0*/  FFMA.FTZ R34, R33, R25, -R34 ;  /* 0x0000001921227223 */ /* 0x000fe20000010822 */
[--C-:B------:R-:W-:Y:S02]  /*7d00*/  HADD2.F32 R26, -RZ, R5.reuse.H0_H0 ;  /* 0x20000005ff1a7230 */ /* 0x100fe40000004100 */
[----:B------:R-:W-:Y:S01]  /*7d10*/  FFMA.FTZ R21, R38, R4, -R21 ;  /* 0x0000000426157223 */ /* 0x000fe20000010815 */
[----:B------:R-:W-:Y:S02]  /*7d20*/  HADD2.F32 R5, -RZ, R5.H1_H1 ;  /* 0x30000005ff057230 */ /* 0x000fe40000004100 */
[----:B------:R-:W-:Y:S01]  /*7d30*/  FMUL.FTZ R25, R42, R30 ;  /* 0x0000001e2a197220 */ /* 0x000fe20000410000 */
[--C-:B------:R-:W-:Y:S02]  /*7d40*/  HADD2.F32 R31, -RZ, R10.reuse.H0_H0 ;  /* 0x2000000aff1f7230 */ /* 0x100fe40000004100 */
[----:B------:R-:W-:Y:S01]  /*7d50*/  FFMA.FTZ R15, R40, R4, R15 ;  /* 0x00000004280f7223 */ /* 0x000fe2000001000f */
[----:B------:R-:W-:-:S02]  /*7d60*/  HADD2.F32 R10, -RZ, R10.H1_H1 ;  /* 0x3000000aff0a7230 */ /* 0x000fc40000004100 */
[-C--:B------:R-:W-:Y:S01]  /*7d70*/  FMUL.FTZ R4, R39, R9.reuse ;  /* 0x0000000927047220 */ /* 0x080fe20000410000 */
[C---:B------:R-:W-:Y:S01]  /*7d80*/  FMUL.FTZ R8, R35.reuse, R9 ;  /* 0x0000000923087220 */ /* 0x040fe20000410000 */
[--C-:B------:R-:W-:Y:S02]  /*7d90*/  HADD2.F32 R38, -RZ, R3.reuse.H1_H1 ;  /* 0x30000003ff267230 */ /* 0x100fe40000004100 */
[C---:B------:R-:W-:Y:S01]  /*7da0*/  FMUL.FTZ R33, R20.reuse, R30 ;  /* 0x0000001e14217220 */ /* 0x040fe20000410000 */
[--C-:B------:R-:W-:Y:S02]  /*7db0*/  HADD2.F32 R27, -RZ, R6.reuse.H0_H0 ;  /* 0x20000006ff1b7230 */ /* 0x100fe40000004100 */
[----:B------:R-:W-:Y:S01]  /*7dc0*/  FFMA.FTZ R25, R20, R26, -R25 ;  /* 0x0000001a14197223 */ /* 0x000fe20000010819 */
[----:B------:R-:W-:Y:S02]  /*7dd0*/  HADD2.F32 R30, -RZ, R3.H0_H0 ;  /* 0x20000003ff1e7230 */ /* 0x000fe40000004100 */
[----:B------:R-:W-:Y:S01]  /*7de0*/  FFMA.FTZ R14, R35, R5, -R4 ;  /* 0x00000005230e7223 */ /* 0x000fe20000010804 */
[----:B------:R-:W-:-:S02]  /*7df0*/  HADD2.F32 R6, -RZ, R6.H1_H1 ;  /* 0x30000006ff067230 */ /* 0x000fc40000004100 */
[----:B------:R-:W-:Y:S01]  /*7e00*/  FFMA.FTZ R20, R39, R5, R8 ;  /* 0x0000000527147223 */ /* 0x000fe20000010008 */
[----:B------:R-:W-:Y:S01]  /*7e10*/  FFMA.FTZ R33, R42, R26, R33 ;  /* 0x0000001a2a217223 */ /* 0x000fe20000010021 */
[-C--:B------:R-:W-:Y:S01]  /*7e20*/  FMUL.FTZ R5, R38, R10.reuse ;  /* 0x0000000a26057220 */ /* 0x080fe20000410000 */
[-C--:B------:R-:W-:Y:S01]  /*7e30*/  FMUL.FTZ R4, R13, R31.reuse ;  /* 0x0000001f0d047220 */ /* 0x080fe20000410000 */
[C---:B------:R-:W-:Y:S01]  /*7e40*/  FMUL.FTZ R26, R37.reuse, R31 ;  /* 0x0000001f251a7220 */ /* 0x040fe20000410000 */
[C---:B------:R-:W-:Y:S01]  /*7e50*/  FMUL.FTZ R9, R30.reuse, R10 ;  /* 0x0000000a1e097220 */ /* 0x040fe20000410000 */
[--C-:B------:R-:W-:Y:S02]  /*7e60*/  HADD2.F32 R32, -RZ, R11.reuse.H0_H0 ;  /* 0x2000000bff207230 */ /* 0x100fe40000004100 */
[----:B------:R-:W-:Y:S01]  /*7e70*/  FFMA.FTZ R10, R30, R6, -R5 ;  /* 0x000000061e0a7223 */ /* 0x000fe20000010805 */
[----:B------:R-:W-:Y:S02]  /*7e80*/  HADD2.F32 R11, -RZ, R11.H1_H1 ;  /* 0x3000000bff0b7230 */ /* 0x000fe40000004100 */
[-C--:B------:R-:W-:Y:S01]  /*7e90*/  FFMA.FTZ R3, R37, R27.reuse, -R4 ;  /* 0x0000001b25037223 */ /* 0x080fe20000010804 */
[----:B------:R-:W-:Y:S01]  /*7ea0*/  FFMA.FTZ R26, R13, R27, R26 ;  /* 0x0000001b0d1a7223 */ /* 0x000fe2000001001a */
        /* <DEDUP_REMOVED lines=25> */
.L_x_13295:
[----:B------:R-:W-:Y:S05]  /*8040*/  BSYNC B0 ;  /* 0x0000000000007941 */ /* 0x000fea0003800000 */
.L_x_13284:
[----:B------:R-:W-:Y:S01]  /*8050*/  @!PT LDS RZ, [RZ] ;  /* 0x00000000fffff984 */ /* 0x000fe20000000800 */
[----:B------:R-:W-:Y:S01]  /*8060*/  @!PT LDS RZ, [RZ] ;  /* 0x00000000fffff984 */ /* 0x000fe20000000800 */
[----:B------:R-:W-:Y:S01]  /*8070*/  @!PT LDS RZ, [RZ] ;  /* 0x00000000fffff984 */ /* 0x000fe20000000800 */
[----:B------:R-:W-:Y:S01]  /*8080*/  @!PT LDS RZ, [RZ] ;  /* 0x00000000fffff984 */ /* 0x000fe20000000800 */
[----:B------:R4:W-:Y:S06]  /*8090*/  MEMBAR.ALL.CTA ;  /* 0x0000000000007992 */ /* 0x0009ec0000008000 */
[----:B----4-:R-:W4:Y:S01]  /*80a0*/  FENCE.VIEW.ASYNC.S ;  /* 0x00000000000073c6 */ /* 0x010f220000000000 */
[----:B------:R-:W-:Y:S05]  /*80b0*/  WARPSYNC.ALL ;  /* 0x0000000000007948 */ /* 0x000fea0003800000 */
[----:B----4-:R-:W-:Y:S06]  /*80c0*/  BAR.SYNC.DEFER_BLOCKING 0xd, 0x180 ;  /* 0x0346000000007b1d */ /* 0x010fec0000010000 */
.L_x_13281:
[----:B---3--:R-:W-:-:S05]  /*80d0*/  IMAD.U32 R0, RZ, RZ, UR39 ;  /* 0x00000027ff007e24 */ /* 0x008fca000f8e00ff */
[----:B------:R-:W-:-:S13]  /*80e0*/  ISETP.NE.AND P0, PT, R0, 0x3, PT ;  /* 0x000000030000780c */ /* 0x000fda0003f05270 */
[----:B------:R-:W-:Y:S05]  /*80f0*/  @!P0 BRA `(.L_x_13305) ;  /* 0x0000000000048947 */ /* 0x000fea0003800000 */
[----:B------:R-:W-:Y:S01]  /*8100*/  BPT.TRAP 0x1 ;  /* 0x000000040000795c */ /* 0x000fe20000300000 */
.L_x_13305:
[----:B------:R-:W-:Y:S01]  /*8110*/  IMAD R0, R155, 0x8, R18 ;  /* 0x000000089b007824 */ /* 0x000fe200078e0212 */
[----:B-12---:R-:W-:-:S04]  /*8120*/  SHF.L.U32 R5, R157, 0x1f, RZ ;  /* 0x0000001f9d057819 */ /* 0x006fc800000006ff */
[----:B------:R1:W2:Y:S01]  /*8130*/  SYNCS.PHASECHK.TRANS64.TRYWAIT P1, [R0+URZ+0x16830], R5 ;  /* 0x01683005000075a7 */ /* 0x0002a2000802017f */
[----:B------:R-:W-:Y:S05]  /*8140*/  @!P0 BRA `(.L_x_13306) ;  /* 0x0000000000048947 */ /* 0x000fea0003800000 */
[----:B------:R-:W-:Y:S01]  /*8150*/  BPT.TRAP 0x1 ;  /* 0x000000040000795c */ /* 0x000fe20000300000 */
.L_x_13306:
[----:B0-----:R-:W-:Y:S01]  /*8160*/  VIADD R3, R18, 0xe400 ;  /* 0x0000e40012037836 */ /* 0x001fe20000000000 */
[----:B------:R-:W-:Y:S02]  /*8170*/  LOP3.LUT R12, R29, 0x10000, RZ, 0xfc, !PT ;  /* 0x000100001d0c7812 */ /* 0x000fe400078efcff */
[----:B------:R-:W-:Y:S02]  /*8180*/  MOV R13, 0x40000040 ;  /* 0x40000040000d7802 */ /* 0x000fe40000000f00 */
[----:B------:R-:W-:-:S04]  /*8190*/  SHF.R.U32.HI R3, RZ, 0x4, R3 ;  /* 0x00000004ff037819 */ /* 0x000fc80000011603 */
[----:B------:R-:W-:-:S04]  /*81a0*/  LOP3.LUT R3, R3, 0x3fff, RZ, 0xc0, !PT ;  /* 0x00003fff03037812 */ /* 0x000fc800078ec0ff */
[----:B------:R-:W-:-:S05]  /*81b0*/  LOP3.LUT R3, R3, 0x10000, RZ, 0xfc, !PT ;  /* 0x0001000003037812 */ /* 0x000fca00078efcff */
[----:B------:R0:W-:Y:S01]  /*81c0*/  STL [R1+0x1c], R3 ;  /* 0x00001c0301007387 */ /* 0x0001e20000100800 */
[----:B--2---:R-:W-:Y:S05]  /*81d0*/  @P1 BRA `(.L_x_13307) ;  /* 0x0000000000081947 */ /* 0x004fea0003800000 */
[----:B------:R-:W2:Y:S02]  /*81e0*/  SYNCS.PHASECHK.TRANS64.TRYWAIT P1, [R0+URZ+0x16830], R5 ;  /* 0x01683005000075a7 */ /* 0x000ea4000802017f */
[----:B--2---:R-:W-:Y:S05]  /*81f0*/  @!P1 BRA `(.L_x_13308) ;  /* 0x000000e400a89947 */ /* 0x004fea0003800000 */
.L_x_13307:
[----:B0-----:R-:W3:Y:S01]  /*8200*/  LDL R3, [R1+0x1c] ;  /* 0x00001c0001037983 */ /* 0x001ee20000100800 */
[----:B-12---:R-:W-:Y:S01]  /*8210*/  IMAD.MOV.U32 R5, RZ, RZ, 0x40000040 ;  /* 0x40000040ff057424 */ /* 0x006fe200078e00ff */
[----:B------:R-:W-:Y:S05]  /*8220*/  WARPSYNC.ALL ;  /* 0x0000000000007948 */ /* 0x000fea0003800000 */
[C---:B------:R-:W-:Y:S01]  /*8230*/  R2UR UR4, R12.reuse ;  /* 0x000000000c0472ca */ /* 0x040fe200000e0000 */
[----:B-----5:R-:W-:Y:S01]  /*8240*/  WARPGROUP.ARRIVE ;  /* 0x00000000000079c5 */ /* 0x020fe20000000000 */
[----:B------:R-:W-:Y:S01]  /*8250*/  R2UR UR5, R13 ;  /* 0x000000000d0572ca */ /* 0x000fe200000e0000 */
[----:B------:R-:W-:Y:S01]  /*8260*/  VIADD R8, R12, 0x2 ;  /* 0x000000020c087836 */ /* 0x000fe20000000000 */
[----:B------:R-:W-:Y:S01]  /*8270*/  R2UR UR7, R5 ;  /* 0x00000000050772ca */ /* 0x000fe200000e0000 */
[----:B------:R-:W-:-:S02]  /*8280*/  IMAD.MOV.U32 R9, RZ, RZ, 0x40000040 ;  /* 0x40000040ff097424 */ /* 0x000fc400078e00ff */
[----:B------:R-:W-:Y:S02]  /*8290*/  IMAD.MOV.U32 R7, RZ, RZ, 0x40000040 ;  /* 0x40000040ff077424 */ /* 0x000fe400078e00ff */
[C---:B------:R-:W-:Y:S01]  /*82a0*/  VIADD R20, R12.reuse, 0x4 ;  /* 0x000000040c147836 */ /* 0x040fe20000000000 */
[----:B------:R0:W-:Y:S01]  /*82b0*/  STL.64 [R1+0x8], R8 ;  /* 0x0000080801007387 */ /* 0x0001e20000100a00 */
[----:B------:R-:W-:Y:S02]  /*82c0*/  IMAD.MOV.U32 R21, RZ, RZ, 0x40000040 ;  /* 0x40000040ff157424 */ /* 0x000fe400078e00ff */
[----:B------:R-:W-:Y:S02]  /*82d0*/  VIADD R14, R12, 0x6 ;  /* 0x000000060c0e7836 */ /* 0x000fe40000000000 */
[----:B------:R-:W-:Y:S02]  /*82e0*/  IMAD.MOV.U32 R15, RZ, RZ, 0x40000040 ;  /* 0x40000040ff0f7424 */ /* 0x000fe400078e00ff */
[----:B------:R-:W-:-:S02]  /*82f0*/  IMAD.MOV.U32 R5, RZ, RZ, 0x40000040 ;  /* 0x40000040ff057424 */ /* 0x000fc400078e00ff */
[----:B------:R-:W-:Y:S02]  /*8300*/  IMAD.MOV.U32 R119, RZ, RZ, RZ ;  /* 0x000000ffff777224 */ /* 0x000fe400078e00ff */
[----:B---3--:R-:W-:-:S05]  /*8310*/  IMAD R4, R155, 0x400, R3 ;  /* 0x000004009b047824 */ /* 0x008fca00078e0203 */
[C---:B------:R-:W-:Y:S02]  /*8320*/  R2UR UR6, R4.reuse ;  /* 0x00000000040672ca */ /* 0x040fe400000e0000 */
[----:B------:R-:W-:-:S11]  /*8330*/  IADD3 R6, R4, 0x2, RZ ;  /* 0x0000000204067810 */ /* 0x000fd60007ffe0ff */
[----:B------:R-:W-:Y:S01]  /*8340*/  HGMMA.64x128x16.F32 R24, gdesc[UR4], RZ, !UPT, gsb0 ;  /* 0x01e00000041879f0 */ /* 0x000fe2000c0008ff */
[----:B------:R-:W-:Y:S02]  /*8350*/  R2UR UR4, R8 ;  /* 0x00000000080472ca */ /* 0x000fe400000e0000 */
[----:B------:R-:W-:Y:S02]  /*8360*/  R2UR UR5, R9 ;  /* 0x00000000090572ca */ /* 0x000fe400000e0000 */
[----:B------:R-:W-:Y:S02]  /*8370*/  R2UR UR6, R6 ;  /* 0x00000000060672ca */ /* 0x000fe400000e0000 */
[----:B------:R-:W-:Y:S01]  /*8380*/  R2UR UR7, R7 ;  /* 0x00000000070772ca */ /* 0x000fe200000e0000 */
[----:B------:R-:W-:Y:S01]  /*8390*/  IMAD.MOV.U32 R7, RZ, RZ, 0x40000040 ;  /* 0x40000040ff077424 */ /* 0x000fe200078e00ff */
[C---:B------:R-:W-:Y:S02]  /*83a0*/  IADD3 R6, R4.reuse, 0x4, RZ ;  /* 0x0000000404067810 */ /* 0x040fe40007ffe0ff */
[----:B------:R-:W-:Y:S01]  /*83b0*/  IADD3 R4, R4, 0x6, RZ ;  /* 0x0000000604047810 */ /* 0x000fe20007ffe0ff */
[----:B------:R-:W-:-:S02]  /*83c0*/  WARPGROUP.DEPBAR.LE gsb0, 0x0 ;  /* 0x00008000000079c5 */ /* 0x000fc40000010000 */
        /* <DEDUP_REMOVED lines=19> */
.L_x_13309:
[----:B------:R-:W2:Y:S01]  /*8500*/  LDL R90, [R1+0x58] ;  /* 0x00005800015a7983 */ /* 0x000ea20000100800 */
[----:B------:R-:W-:Y:S01]  /*8510*/  ULDC UR5, c[0x0][0x9d8] ;  /* 0x0002760000057ab9 */ /* 0x000fe20000000800 */
[----:B------:R-:W-:Y:S02]  /*8520*/  ULDC UR4, c[0x0][0x988] ;  /* 0x0002620000047ab9 */ /* 0x000fe40000000800 */
[----:B------:R-:W3:Y:S01]  /*8530*/  LDL R89, [R1+0x40] ;  /* 0x0000400001597983 */ /* 0x000ee20000100800 */
        /* <DEDUP_REMOVED lines=68> */
[----:B------:R-:W-:Y:S01]  /*8980*/  VIADD R0, R0, 0x16840 ;  /* 0x0001684000007836 */ /* 0x000fe20000000000 */
[----:B------:R-:W-:Y:S01]  /*8990*/  ULDC UR6, c[0x0][0x9d8] ;  /* 0x0002760000067ab9 */ /* 0x000fe20000000800 */
[----:B------:R-:W5:Y:S01]  /*89a0*/  MUFU.TANH R9, R9 ;  /* 0x0000000900097308 */ /* 0x000f620000002400 */
[--C-:B------:R-:W-:Y:S01]  /*89b0*/  IMAD.MOV.U32 R118, RZ, RZ, R119.reuse ;  /* 0x000000ffff767224 */ /* 0x100fe200078e0077 */
[-C--:B------:R-:W-:Y:S01]  /*89c0*/  MOV R117, R119.reuse ;  /* 0x0000007700757202 */ /* 0x080fe20000000f00 */
[--C-:B------:R-:W-:Y:S01]  /*89d0*/  IMAD.MOV.U32 R116, RZ, RZ, R119.reuse ;  /* 0x000000ffff747224 */ /* 0x100fe200078e0077 */
[-C--:B------:R-:W-:Y:S01]  /*89e0*/  MOV R113, R119.reuse ;  /* 0x0000007700717202 */ /* 0x080fe20000000f00 */
[--C-:B------:R-:W-:Y:S01]  /*89f0*/  IMAD.MOV.U32 R115, RZ, RZ, R119.reuse ;  /* 0x000000ffff737224 */ /* 0x100fe200078e0077 */
[-C--:B------:R-:W-:Y:S01]  /*8a00*/  MOV R109, R119.reuse ;  /* 0x00000077006d7202 */ /* 0x080fe20000000f00 */
[--C-:B------:R-:W-:Y:S01]  /*8a10*/  IMAD.MOV.U32 R114, RZ, RZ, R119.reuse ;  /* 0x000000ffff727224 */ /* 0x100fe200078e0077 */
        /* <DEDUP_REMOVED lines=10> */
[----:B------:R-:W-:Y:S01]  /*8ac0*/  MOV R93, R119 ;  /* 0x00000077005d7202 */ /* 0x000fe20000000f00 */
[----:B------:R-:W-:-:S02]  /*8ad0*/  IMAD.MOV.U32 R106, RZ, RZ, R119 ;  /* 0x000000ffff6a7224 */ /* 0x000fc400078e0077 */
[--C-:B------:R-:W-:Y:S02]  /*8ae0*/  IMAD.MOV.U32 R104, RZ, RZ, R119.reuse ;  /* 0x000000ffff687224 */ /* 0x100fe400078e0077 */
[--C-:B------:R-:W-:Y:S01]  /*8af0*/  IMAD.MOV.U32 R103, RZ, RZ, R119.reuse ;  /* 0x000000ffff677224 */ /* 0x100fe200078e0077 */
[----:B------:R-:W5:Y:S01]  /*8b00*/  MUFU.TANH R28, R28 ;  /* 0x0000001c001c7308 */ /* 0x000f620000002400 */
[--C-:B------:R-:W-:Y:S02]  /*8b10*/  IMAD.MOV.U32 R102, RZ, RZ, R119.reuse ;  /* 0x000000ffff667224 */ /* 0x100fe400078e0077 */
[--C-:B------:R-:W-:Y:S02]  /*8b20*/  IMAD.MOV.U32 R100, RZ, RZ, R119.reuse ;  /* 0x000000ffff647224 */ /* 0x100fe400078e0077 */
[--C-:B------:R-:W-:Y:S02]  /*8b30*/  IMAD.MOV.U32 R99, RZ, RZ, R119.reuse ;  /* 0x000000ffff637224 */ /* 0x100fe400078e0077 */
[--C-:B------:R-:W-:Y:S01]  /*8b40*/  IMAD.MOV.U32 R98, RZ, RZ, R119.reuse ;  /* 0x000000ffff627224 */ /* 0x100fe200078e0077 */
[----:B------:R-:W5:Y:S01]  /*8b50*/  MUFU.TANH R25, R25 ;  /* 0x0000001900197308 */ /* 0x000f620000002400 */
[----:B------:R-:W-:-:S02]  /*8b60*/  IMAD.MOV.U32 R96, RZ, RZ, R119 ;  /* 0x000000ffff607224 */ /* 0x000fc400078e0077 */
[--C-:B------:R-:W-:Y:S02]  /*8b70*/  IMAD.MOV.U32 R95, RZ, RZ, R119.reuse ;  /* 0x000000ffff5f7224 */ /* 0x100fe400078e0077 */
[--C-:B------:R-:W-:Y:S02]  /*8b80*/  IMAD.MOV.U32 R94, RZ, RZ, R119.reuse ;  /* 0x000000ffff5e7224 */ /* 0x100fe400078e0077 */
[--C-:B------:R-:W-:Y:S01]  /*8b90*/  IMAD.MOV.U32 R92, RZ, RZ, R119.reuse ;  /* 0x000000ffff5c7224 */ /* 0x100fe200078e0077 */
[----:B------:R-:W5:Y:S01]  /*8ba0*/  MUFU.TANH R31, R31 ;  /* 0x0000001f001f7308 */ /* 0x000f620000002400 */
[----:B------:R-:W-:-:S07]  /*8bb0*/  IMAD.MOV.U32 R91, RZ, RZ, R119 ;  /* 0x000000ffff5b7224 */ /* 0x000fce00078e0077 */
[----:B------:R-:W5:Y:S08]  /*8bc0*/  MUFU.TANH R26, R26 ;  /* 0x0000001a001a7308 */ /* 0x000f700000002400 */
        /* <DEDUP_REMOVED lines=21> */
[----:B------:R-:W5:Y:S01]  /*8d20*/  MUFU.TANH R49, R49 ;  /* 0x0000003100317308 */ /* 0x000f620000002400 */
[----:B--2---:R-:W-:Y:S01]  /*8d30*/  IADD3 R72, R90, R88, RZ ;  /* 0x000000585a487210 */ /* 0x004fe20007ffe0ff */
[----:B------:R-:W-:-:S04]  /*8d40*/  IMAD.MOV.U32 R90, RZ, RZ, R119 ;  /* 0x000000ffff5a7224 */ /* 0x000fc800078e0077 */
[----:B---3--:R-:W-:Y:S01]  /*8d50*/  IMAD R72, R89, -0x80, R72 ;  /* 0xffffff8059487824 */ /* 0x008fe200078e0248 */
[----:B------:R-:W-:Y:S01]  /*8d60*/  MOV R89, R119 ;  /* 0x0000007700597202 */ /* 0x000fe20000000f00 */
[----:B------:R-:W2:Y:S03]  /*8d70*/  MUFU.TANH R55, R55 ;  /* 0x0000003700377308 */ /* 0x000ea60000002400 */
[C---:B------:R-:W-:Y:S02]  /*8d80*/  ISETP.GT.AND P4, PT, R72.reuse, RZ, PT ;  /* 0x000000ff4800720c */ /* 0x040fe40003f84270 */
[C---:B------:R-:W-:Y:S02]  /*8d90*/  ISETP.GT.AND P5, PT, R72.reuse, 0x1, PT ;  /* 0x000000014800780c */ /* 0x040fe40003fa4270 */
[----:B------:R-:W-:Y:S01]  /*8da0*/  ISETP.GT.AND P1, PT, R72, 0x8, PT ;  /* 0x000000084800780c */ /* 0x000fe20003f24270 */
[----:B------:R-:W3:Y:S01]  /*8db0*/  MUFU.TANH R50, R50 ;  /* 0x0000003200327308 */ /* 0x000ee20000002400 */
[----:B0-----:R-:W-:-:S02]  /*8dc0*/  FSEL R3, R3, -INF , P4 ;  /* 0xff80000003037808 */ /* 0x001fc40002000000 */
[----:B-1----:R-:W-:Y:S02]  /*8dd0*/  FSEL R4, R4, -INF , P5 ;  /* 0xff80000004047808 */ /* 0x002fe40002800000 */
[C---:B------:R-:W-:Y:S02]  /*8de0*/  ISETP.GT.AND P2, PT, R72.reuse, 0x9, PT ;  /* 0x000000094800780c */ /* 0x040fe40003f44270 */
[----:B----4-:R-:W-:Y:S01]  /*8df0*/  FSEL R7, R7, -INF , P1 ;  /* 0xff80000007077808 */ /* 0x010fe20000800000 */
[----:B------:R-:W0:Y:S01]  /*8e00*/  MUFU.TANH R56, R56 ;  /* 0x0000003800387308 */ /* 0x000e220000002400 */
[----:B------:R-:W-:Y:S02]  /*8e10*/  FMNMX.FTZ R76, R3, R4, !PT ;  /* 0x00000004034c7209 */ /* 0x000fe40007810000 */
[----:B------:R-:W-:Y:S02]  /*8e20*/  ISETP.GT.AND P3, PT, R72, 0x10, PT ;  /* 0x000000104800780c */ /* 0x000fe40003f64270 */
[----:B-----5:R-:W-:-:S02]  /*8e30*/  FSEL R8, R8, -INF , P2 ;  /* 0xff80000008087808 */ /* 0x020fc40001000000 */
[----:B------:R-:W-:Y:S01]  /*8e40*/  FMNMX.FTZ R75, R7, R76, !PT ;  /* 0x0000004c074b7209 */ /* 0x000fe20007810000 */
[----:B------:R-:W1:Y:S01]  /*8e50*/  MUFU.TANH R53, R53 ;  /* 0x0000003500357308 */ /* 0x000e620000002400 */
[----:B------:R-:W-:Y:S02]  /*8e60*/  FSEL R5, R5, -INF , P4 ;  /* 0xff80000005057808 */ /* 0x000fe40002000000 */
[----:B------:R-:W-:Y:S02]  /*8e70*/  ISETP.GT.AND P4, PT, R72, 0x11, PT ;  /* 0x000000114800780c */ /* 0x000fe40003f84270 */
[----:B------:R-:W-:Y:S02]  /*8e80*/  FSEL R11, R11, -INF , P3 ;  /* 0xff8000000b0b7808 */ /* 0x000fe40001800000 */
[----:B------:R-:W-:Y:S01]  /*8e90*/  FMNMX.FTZ R76, R8, R75, !PT ;  /* 0x0000004b084c7209 */ /* 0x000fe20007810000 */
[----:B------:R-:W4:Y:S01]  /*8ea0*/  MUFU.TANH R59, R59 ;  /* 0x0000003b003b7308 */ /* 0x000f220000002400 */
[----:B------:R-:W-:-:S02]  /*8eb0*/  FSEL R6, R6, -INF , P5 ;  /* 0xff80000006067808 */ /* 0x000fc40002800000 */
[----:B------:R-:W-:Y:S02]  /*8ec0*/  ISETP.GT.AND P5, PT, R72, 0x18, PT ;  /* 0x000000184800780c */ /* 0x000fe40003fa4270 */
[----:B------:R-:W-:Y:S02]  /*8ed0*/  FSEL R24, R24, -INF , P4 ;  /* 0xff80000018187808 */ /* 0x000fe40002000000 */
[----:B------:R-:W-:Y:S01]  /*8ee0*/  FMNMX.FTZ R75, R11, R76, !PT ;  /* 0x0000004c0b4b7209 */ /* 0x000fe20007810000 */
[----:B------:R-:W5:Y:S01]  /*8ef0*/  MUFU.TANH R54, R54 ;  /* 0x0000003600367308 */ /* 0x000f620000002400 */
[----:B------:R-:W-:Y:S02]  /*8f00*/  FSEL R9, R9, -INF , P1 ;  /* 0xff80000009097808 */ /* 0x000fe40000800000 */
[----:B------:R-:W-:Y:S02]  /*8f10*/  ISETP.GT.AND P1, PT, R72, 0x19, PT ;  /* 0x000000194800780c */ /* 0x000fe40003f24270 */
[----:B------:R-:W-:-:S02]  /*8f20*/  FSEL R27, R27, -INF , P5 ;  /* 0xff8000001b1b7808 */ /* 0x000fc40002800000 */
[----:B------:R-:W-:Y:S01]  /*8f30*/  FMNMX.FTZ R76, R24, R75, !PT ;  /* 0x0000004b184c7209 */ /* 0x000fe20007810000 */
[----:B------:R-:W5:Y:S01]  /*8f40*/  MUFU.TANH R60, R60 ;  /* 0x0000003c003c7308 */ /* 0x000f620000002400 */
[----:B------:R-:W-:Y:S02]  /*8f50*/  FSEL R10, R10, -INF , P2 ;  /* 0xff8000000a0a7808 */ /* 0x000fe40001000000 */
[----:B------:R-:W-:Y:S02]  /*8f60*/  ISETP.GT.AND P2, PT, R72, 0x20, PT ;  /* 0x000000204800780c */ /* 0x000fe40003f44270 */
[----:B------:R-:W-:Y:S02]  /*8f70*/  FSEL R28, R28, -INF , P1 ;  /* 0xff8000001c1c7808 */ /* 0x000fe40000800000 */
[----:B------:R-:W-:Y:S01]  /*8f80*/  FMNMX.FTZ R77, R27, R76, !PT ;  /* 0x0000004c1b4d7209 */ /* 0x000fe20007810000 */
[----:B------:R-:W5:Y:S01]  /*8f90*/  MUFU.TANH R57, R57 ;  /* 0x0000003900397308 */ /* 0x000f620000002400 */
        /* <DEDUP_REMOVED lines=62> */
[----:B--2---:R-:W-:Y:S02]  /*9380*/  FSEL R55, R55, -INF , P4 ;  /* 0xff80000037377808 */ /* 0x004fe40002000000 */
[----:B------:R-:W-:Y:S01]  /*9390*/  FMNMX.FTZ R38, R52, R31, !PT ;  /* 0x0000001f34267209 */ /* 0x000fe20007810000 */
[----:B------:R-:W2:Y:S01]  /*93a0*/  MUFU.TANH R73, R73 ;  /* 0x0000004900497308 */ /* 0x000ea20000002400 */
[----:B---3--:R-:W-:Y:S02]  /*93b0*/  FSEL R50, R50, -INF , P1 ;  /* 0xff80000032327808 */ /* 0x008fe40000800000 */
[----:B------:R-:W-:Y:S02]  /*93c0*/  ISETP.GT.AND P1, PT, R72, 0x58, PT ;  /* 0x000000584800780c */ /* 0x000fe40003f24270 */
[----:B0-----:R-:W-:-:S02]  /*93d0*/  FSEL R56, R56, -INF , P5 ;  /* 0xff80000038387808 */ /* 0x001fc40002800000 */
[----:B------:R-:W-:Y:S01]  /*93e0*/  FMNMX.FTZ R31, R55, R38, !PT ;  /* 0x00000026371f7209 */ /* 0x000fe20007810000 */
[----:B------:R-:W0:Y:S01]  /*93f0*/  MUFU.TANH R74, R74 ;  /* 0x0000004a004a7308 */ /* 0x000e220000002400 */
[----:B-1----:R-:W-:Y:S02]  /*9400*/  FSEL R53, R53, -INF , P2 ;  /* 0xff80000035357808 */ /* 0x002fe40001000000 */
[----:B------:R-:W-:Y:S02]  /*9410*/  ISETP.GT.AND P2, PT, R72, 0x59, PT ;  /* 0x000000594800780c */ /* 0x000fe40003f44270 */
[----:B----4-:R-:W-:Y:S02]  /*9420*/  FSEL R59, R59, -INF , P1 ;  /* 0xff8000003b3b7808 */ /* 0x010fe40000800000 */
[----:B------:R-:W-:Y:S01]  /*9430*/  FMNMX.FTZ R38, R56, R31, !PT ;  /* 0x0000001f38267209 */ /* 0x000fe20007810000 */
[----:B------:R-:W-:Y:S01]  /*9440*/  MUFU.TANH R81, R81 ;  /* 0x0000005100517308 */ /* 0x000fe20000002400 */
[----:B-----5:R-:W-:-:S02]  /*9450*/  FSEL R54, R54, -INF , P3 ;  /* 0xff80000036367808 */ /* 0x020fc40001800000 */
        /* <DEDUP_REMOVED lines=9> */
[----:B------:R-:W-:Y:S02]  /*94f0*/  FSEL R64, R64, -INF , P4 ;  /* 0xff80000040407808 */ /* 0x000fe40002000000 */
[----:B------:R-:W-:Y:S02]  /*9500*/  FMNMX.FTZ R31, R63, R38, !PT ;  /* 0x000000263f1f7209 */ /* 0x000fe40007810000 */
        /* <DEDUP_REMOVED lines=17> */
[----:B------:R-:W-:Y:S01]  /*9620*/  ISETP.GT.AND P5, PT, R72, 0x79, PT ;  /* 0x000000794800780c */ /* 0x000fe20003fa4270 */
[----:B------:R-:W-:Y:S01]  /*9630*/  FMUL.FTZ R72, R82, UR5 ;  /* 0x0000000552487c20 */ /* 0x000fe20008410000 */
[----:B--2---:R-:W-:-:S02]  /*9640*/  FSEL R73, R73, -INF , P4 ;  /* 0xff80000049497808 */ /* 0x004fc40002000000 */
[----:B------:R-:W-:Y:S02]  /*9650*/  FMNMX.FTZ R38, R71, R38, !PT ;  /* 0x0000002647267209 */ /* 0x000fe40007810000 */
[----:B0-----:R-:W-:Y:S01]  /*9660*/  FSEL R74, R74, -INF , P5 ;  /* 0xff8000004a4a7808 */ /* 0x001fe20002800000 */
[----:B------:R-:W-:Y:S01]  /*9670*/  MUFU.TANH R72, R72 ;  /* 0x0000004800487308 */ /* 0x000fe20000002400 */
[----:B------:R-:W-:Y:S01]  /*9680*/  FMNMX.FTZ R31, R73, R38, !PT ;  /* 0x00000026491f7209 */ /* 0x000fe20007810000 */
[----:B------:R-:W-:-:S03]  /*9690*/  FMUL.FTZ R38, R79, UR5 ;  /* 0x000000054f267c20 */ /* 0x000fc60008410000 */
[----:B------:R-:W-:-:S03]  /*96a0*/  FMNMX.FTZ R78, R74, R31, !PT ;  /* 0x0000001f4a4e7209 */ /* 0x000fc60007810000 */
[----:B------:R-:W-:Y:S02]  /*96b0*/  MUFU.TANH R38, R38 ;  /* 0x0000002600267308 */ /* 0x000fe40000002400 */
[----:B------:R-:W0:Y:S02]  /*96c0*/  SHFL.BFLY PT, R31, R78, 0x2, 0x1f ;  /* 0x0c401f004e1f7f89 */ /* 0x000e2400000e0000 */
[----:B0-----:R-:W-:Y:S01]  /*96d0*/  FMNMX.FTZ R80, R78, R31, !PT ;  /* 0x0000001f4e507209 */ /* 0x001fe20007810000 */
[----:B------:R-:W-:-:S04]  /*96e0*/  FMUL.FTZ R78, R83, UR5 ;  /* 0x00000005534e7c20 */ /* 0x000fc80008410000 */
[----:B------:R-:W0:Y:S02]  /*96f0*/  SHFL.BFLY PT, R31, R80, 0x1, 0x1f ;  /* 0x0c201f00501f7f89 */ /* 0x000e2400000e0000 */
[----:B------:R-:W-:Y:S01]  /*9700*/  MUFU.TANH R78, R78 ;  /* 0x0000004e004e7308 */ /* 0x000fe20000002400 */
[----:B0-----:R-:W-:Y:S01]  /*9710*/  FMNMX.FTZ R31, R80, R31, !PT ;  /* 0x0000001f501f7209 */ /* 0x001fe20007810000 */
[----:B------:R-:W-:Y:S01]  /*9720*/  FMUL.FTZ R80, R86, UR5 ;  /* 0x0000000556507c20 */ /* 0x000fe20008410000 */
[----:B------:R-:W-:Y:S02]  /*9730*/  ULDC UR5, c[0x0][0x988] ;  /* 0x0002620000057ab9 */ /* 0x000fe40000000800 */
[C---:B------:R-:W-:Y:S01]  /*9740*/  FSETP.NEU.FTZ.AND P6, PT, R31.reuse, -INF , PT ;  /* 0xff8000001f00780b */ /* 0x040fe20003fdd000 */
[----:B------:R-:W-:Y:S02]  /*9750*/  FMUL.FTZ R77, R31, UR4 ;  /* 0x000000041f4d7c20 */ /* 0x000fe40008410000 */
[----:B------:R-:W0:Y:S03]  /*9760*/  MUFU.TANH R80, R80 ;  /* 0x0000005000507308 */ /* 0x000e260000002400 */
[----:B------:R-:W-:-:S05]  /*9770*/  FSEL R77, R77, RZ, P6 ;  /* 0x000000ff4d4d7208 */ /* 0x000fca0003000000 */
        /* <DEDUP_REMOVED lines=33> */
[----:B------:R-:W1:Y:S01]  /*9990*/  MUFU.EX2 R3, R3 ;  /* 0x0000000300037308 */ /* 0x000e620000000800 */
[----:B------:R-:W-:Y:S01]  /*99a0*/  FMNMX.FTZ R4, R34, R27, !PT ;  /* 0x0000001b22047209 */ /* 0x000fe20007810000 */
[--C-:B------:R-:W-:Y:S01]  /*99b0*/  FFMA.FTZ R47, R48, UR4, -R77.reuse ;  /* 0x00000004302f7c23 */ /* 0x100fe2000801084d */
[----:B0-----:R-:W-:Y:S01]  /*99c0*/  FSEL R24, R80, -INF , P4 ;  /* 0xff80000050187808 */ /* 0x001fe20002000000 */
        /* <DEDUP_REMOVED lines=11> */
[----:B------:R-:W-:Y:S01]  /*9a80*/  FFMA.FTZ R73, R74, UR4, -R77 ;  /* 0x000000044a497c23 */ /* 0x000fe2000801084d */
[----:B------:R-:W2:Y:S01]  /*9a90*/  MUFU.EX2 R150, R150 ;  /* 0x0000009600967308 */ /* 0x000ea20000000800 */
[----:B------:R-:W-:-:S02]  /*9aa0*/  FMNMX.FTZ R4, R42, R75, !PT ;  /* 0x0000004b2a047209 */ /* 0x000fc40007810000 */
[----:B0-----:R-:W-:Y:S02]  /*9ab0*/  FSEL R28, R78, -INF , P3 ;  /* 0xff8000004e1c7808 */ /* 0x001fe40001800000 */
[----:B------:R-:W-:-:S03]  /*9ac0*/  FMNMX.FTZ R79, R45, R4, !PT ;  /* 0x000000042d4f7209 */ /* 0x000fc60007810000 */
[----:B------:R0:W-:Y:S01]  /*9ad0*/  MUFU.EX2 R75, R32 ;  /* 0x00000020004b7308 */ /* 0x0001e20000000800 */
[----:B------:R-:W-:-:S04]  /*9ae0*/  FMNMX.FTZ R4, R46, R79, !PT ;  /* 0x0000004f2e047209 */ /* 0x000fc80007810000 */
[----:B------:R-:W-:-:S03]  /*9af0*/  FMNMX.FTZ R35, R49, R4, !PT ;  /* 0x0000000431237209 */ /* 0x000fc60007810000 */
[----:B------:R-:W3:Y:S01]  /*9b00*/  MUFU.EX2 R7, R7 ;  /* 0x0000000700077308 */ /* 0x000ee20000000800 */
[----:B------:R-:W-:Y:S02]  /*9b10*/  FMNMX.FTZ R4, R50, R35, !PT ;  /* 0x0000002332047209 */ /* 0x000fe40007810000 */
[----:B0-----:R-:W-:Y:S02]  /*9b20*/  FSEL R32, R81, -INF , P5 ;  /* 0xff80000051207808 */ /* 0x001fe40002800000 */
[----:B------:R-:W-:-:S03]  /*9b30*/  FMNMX.FTZ R79, R53, R4, !PT ;  /* 0x00000004354f7209 */ /* 0x000fc60007810000 */
[----:B------:R0:W-:Y:S01]  /*9b40*/  MUFU.EX2 R35, R36 ;  /* 0x0000002400237308 */ /* 0x0001e20000000800 */
[----:B------:R-:W-:-:S04]  /*9b50*/  FMNMX.FTZ R4, R54, R79, !PT ;  /* 0x0000004f36047209 */ /* 0x000fc80007810000 */
[----:B------:R-:W-:-:S03]  /*9b60*/  FMNMX.FTZ R39, R57, R4, !PT ;  /* 0x0000000439277209 */ /* 0x000fc60007810000 */
[----:B------:R-:W4:Y:S01]  /*9b70*/  MUFU.EX2 R120, R120 ;  /* 0x0000007800787308 */ /* 0x000f220000000800 */
[----:B------:R-:W-:-:S04]  /*9b80*/  FMNMX.FTZ R4, R58, R39, !PT ;  /* 0x000000273a047209 */ /* 0x000fc80007810000 */
[----:B------:R-:W-:-:S03]  /*9b90*/  FMNMX.FTZ R79, R61, R4, !PT ;  /* 0x000000043d4f7209 */ /* 0x000fc60007810000 */
[----:B------:R-:W5:Y:S01]  /*9ba0*/  MUFU.EX2 R122, R122 ;  /* 0x0000007a007a7308 */ /* 0x000f620000000800 */
[----:B------:R-:W-:-:S04]  /*9bb0*/  FMNMX.FTZ R4, R62, R79, !PT ;  /* 0x0000004f3e047209 */ /* 0x000fc80007810000 */
[----:B------:R-:W-:Y:S02]  /*9bc0*/  FMNMX.FTZ R79, R65, R4, !PT ;  /* 0x00000004414f7209 */ /* 0x000fe40007810000 */
[----:B------:R-:W-:Y:S01]  /*9bd0*/  FSEL R4, R38, -INF , P1 ;  /* 0xff80000026047808 */ /* 0x000fe20000800000 */
[----:B------:R2:W-:Y:S01]  /*9be0*/  MUFU.EX2 R39, R40 ;  /* 0x0000002800277308 */ /* 0x0005e20000000800 */
[----:B------:R-:W-:-:S04]  /*9bf0*/  FMNMX.FTZ R8, R66, R79, !PT ;  /* 0x0000004f42087209 */ /* 0x000fc80007810000 */
[----:B------:R-:W-:Y:S02]  /*9c00*/  FMNMX.FTZ R83, R69, R8, !PT ;  /* 0x0000000845537209 */ /* 0x000fe40007810000 */
[----:B------:R-:W-:Y:S01]  /*9c10*/  FSEL R8, R72, -INF , P2 ;  /* 0xff80000048087808 */ /* 0x000fe20001000000 */
[----:B------:R3:W-:Y:S01]  /*9c20*/  MUFU.EX2 R79, R44 ;  /* 0x0000002c004f7308 */ /* 0x0007e20000000800 */
[----:B------:R-:W-:-:S04]  /*9c30*/  FMNMX.FTZ R83, R4, R83, !PT ;  /* 0x0000005304537209 */ /* 0x000fc80007810000 */
[----:B------:R-:W-:-:S03]  /*9c40*/  FMNMX.FTZ R83, R8, R83, !PT ;  /* 0x0000005308537209 */ /* 0x000fc60007810000 */
[----:B------:R-:W-:Y:S01]  /*9c50*/  MUFU.EX2 R124, R124 ;  /* 0x0000007c007c7308 */ /* 0x000fe20000000800 */
[----:B------:R-:W-:-:S04]  /*9c60*/  FMNMX.FTZ R83, R28, R83, !PT ;  /* 0x000000531c537209 */ /* 0x000fc80007810000 */
[----:B------:R-:W-:-:S03]  /*9c70*/  FMNMX.FTZ R83, R24, R83, !PT ;  /* 0x0000005318537209 */ /* 0x000fc60007810000 */
[----:B------:R-:W-:Y:S01]  /*9c80*/  MUFU.EX2 R126, R126 ;  /* 0x0000007e007e7308 */ /* 0x000fe20000000800 */
[----:B------:R-:W-:-:S05]  /*9c90*/  FMNMX.FTZ R83, R32, R83, !PT ;  /* 0x0000005320537209 */ /* 0x000fca0007810000 */
[----:B0-----:R-:W0:Y:S02]  /*9ca0*/  SHFL.BFLY PT, R36, R83, 0x2, 0x1f ;  /* 0x0c401f0053247f89 */ /* 0x001e2400000e0000 */
        /* <DEDUP_REMOVED lines=14> */
[----:B------:R-:W-:Y:S01]  /*9d90*/  ISETP.GE.AND P1, PT, R88, 0x81, PT ;  /* 0x000000815800780c */ /* 0x000fe20003f26270 */
[----:B------:R-:W-:Y:S02]  /*9da0*/  IMAD.MOV.U32 R88, RZ, RZ, R119 ;  /* 0x000000ffff587224 */ /* 0x000fe400078e0077 */
[----:B------:R-:W-:Y:S01]  /*9db0*/  MUFU.EX2 R138, R138 ;  /* 0x0000008a008a7308 */ /* 0x000fe20000000800 */
[--C-:B------:R-:W-:Y:S01]  /*9dc0*/  FFMA.FTZ R149, R5, UR4, -R77.reuse ;  /* 0x0000000405957c23 */ /* 0x100fe2000801084d */
[--C-:B------:R-:W-:Y:S01]  /*9dd0*/  FFMA.FTZ R6, R6, UR4, -R77.reuse ;  /* 0x0000000406067c23 */ /* 0x100fe2000801084d */
[----:B------:R-:W-:Y:S01]  /*9de0*/  FFMA.FTZ R151, R9, UR4, -R77 ;  /* 0x0000000409977c23 */ /* 0x000fe2000801084d */
[----:B-1----:R-:W-:Y:S01]  /*9df0*/  FADD.FTZ R5, R148, R3 ;  /* 0x0000000394057221 */ /* 0x002fe20000010000 */
[--C-:B------:R-:W-:Y:S01]  /*9e00*/  FFMA.FTZ R10, R10, UR4, -R77.reuse ;  /* 0x000000040a0a7c23 */ /* 0x100fe2000801084d */
[--C-:B------:R-:W-:Y:S01]  /*9e10*/  FFMA.FTZ R121, R25, UR4, -R77.reuse ;  /* 0x0000000419797c23 */ /* 0x100fe2000801084d */
[----:B--2---:R-:W-:Y:S01]  /*9e20*/  FFMA.FTZ R40, R42, UR4, -R77 ;  /* 0x000000042a287c23 */ /* 0x004fe2000801084d */
[----:B------:R-:W-:Y:S01]  /*9e30*/  MUFU.EX2 R149, R149 ;  /* 0x0000009500957308 */ /* 0x000fe20000000800 */
[----:B---3--:R-:W-:Y:S01]  /*9e40*/  FADD.FTZ R44, R150, R5 ;  /* 0x00000005962c7221 */ /* 0x008fe20000010000 */
[--C-:B------:R-:W-:Y:S01]  /*9e50*/  FFMA.FTZ R26, R26, UR4, -R77.reuse ;  /* 0x000000041a1a7c23 */ /* 0x100fe2000801084d */
[--C-:B------:R-:W-:Y:S01]  /*9e60*/  FFMA.FTZ R42, R46, UR4, -R77.reuse ;  /* 0x000000042e2a7c23 */ /* 0x100fe2000801084d */
[--C-:B------:R-:W-:Y:S01]  /*9e70*/  FFMA.FTZ R123, R29, UR4, -R77.reuse ;  /* 0x000000041d7b7c23 */ /* 0x100fe2000801084d */
[----:B------:R-:W-:Y:S01]  /*9e80*/  FADD.FTZ R5, R7, R44 ;  /* 0x0000002c07057221 */ /* 0x000fe20000010000 */
[--C-:B------:R-:W-:Y:S01]  /*9e90*/  FFMA.FTZ R30, R30, UR4, -R77.reuse ;  /* 0x000000041e1e7c23 */ /* 0x100fe2000801084d */
[----:B------:R-:W-:Y:S01]  /*9ea0*/  FFMA.FTZ R125, R33, UR4, -R77 ;  /* 0x00000004217d7c23 */ /* 0x000fe2000801084d */
[----:B------:R-:W0:Y:S01]  /*9eb0*/  MUFU.EX2 R6, R6 ;  /* 0x0000000600067308 */ /* 0x000e220000000800 */
[----:B----4-:R-:W-:Y:S01]  /*9ec0*/  FADD.FTZ R46, R120, R5 ;  /* 0x00000005782e7221 */ /* 0x010fe20000010000 */
[--C-:B------:R-:W-:Y:S01]  /*9ed0*/  FFMA.FTZ R34, R34, UR4, -R77.reuse ;  /* 0x0000000422227c23 */ /* 0x100fe2000801084d */
[--C-:B------:R-:W-:Y:S01]  /*9ee0*/  FFMA.FTZ R44, R50, UR4, -R77.reuse ;  /* 0x00000004322c7c23 */ /* 0x100fe2000801084d */
[--C-:B------:R-:W-:Y:S01]  /*9ef0*/  FFMA.FTZ R127, R37, UR4, -R77.reuse ;  /* 0x00000004257f7c23 */ /* 0x100fe2000801084d */
[----:B------:R-:W-:Y:S01]  /*9f00*/  FADD.FTZ R5, R11, R46 ;  /* 0x0000002e0b057221 */ /* 0x000fe20000010000 */
[--C-:B------:R-:W-:Y:S01]  /*9f10*/  FFMA.FTZ R36, R43, UR4, -R77.reuse ;  /* 0x000000042b247c23 */ /* 0x100fe2000801084d */
[----:B------:R-:W-:Y:S01]  /*9f20*/  FFMA.FTZ R129, R41, UR4, -R77 ;  /* 0x0000000429817c23 */ /* 0x000fe2000801084d */
[----:B------:R-:W1:Y:S01]  /*9f30*/  MUFU.EX2 R151, R151 ;  /* 0x0000009700977308 */ /* 0x000e620000000800 */
[----:B-----5:R-:W-:Y:S01]  /*9f40*/  FADD.FTZ R46, R122, R5 ;  /* 0x000000057a2e7221 */ /* 0x020fe20000010000 */
[----:B------:R-:W-:-:S02]  /*9f50*/  IMAD.U32 R25, RZ, RZ, UR38 ;  /* 0x00000026ff197e24 */ /* 0x000fc4000f8e00ff */
[--C-:B------:R-:W-:Y:S01]  /*9f60*/  FFMA.FTZ R131, R45, UR4, -R77.reuse ;  /* 0x000000042d837c23 */ /* 0x100fe2000801084d */
[--C-:B------:R-:W-:Y:S01]  /*9f70*/  FFMA.FTZ R133, R49, UR4, -R77.reuse ;  /* 0x0000000431857c23 */ /* 0x100fe2000801084d */
[----:B------:R-:W-:Y:S01]  /*9f80*/  FADD.FTZ R9, R27, R46 ;  /* 0x0000002e1b097221 */ /* 0x000fe20000010000 */
[----:B------:R-:W-:Y:S01]  /*9f90*/  FFMA.FTZ R135, R53, UR4, -R77 ;  /* 0x0000000435877c23 */ /* 0x000fe2000801084d */
[----:B------:R-:W-:Y:S01]  /*9fa0*/  PRMT R0, R25, 0x654, R0 ;  /* 0x0000065419007816 */ /* 0x000fe20000000000 */
[----:B------:R-:W2:Y:S01]  /*9fb0*/  MUFU.EX2 R10, R10 ;  /* 0x0000000a000a7308 */ /* 0x000ea20000000800 */
[----:B0-----:R-:W-:Y:S01]  /*9fc0*/  FADD.FTZ R48, R149, R6 ;  /* 0x0000000695307221 */ /* 0x001fe20000010000 */
[----:B------:R-:W-:Y:S01]  /*9fd0*/  FADD.FTZ R50, R124, R9 ;  /* 0x000000097c327221 */ /* 0x000fe20000010000 */
[----:B------:R0:W-:Y:S01]  /*9fe0*/  SYNCS.ARRIVE.TRANS64.RED.A1T0 RZ, [R0+URZ], RZ ;  /* 0x000000ff00ff79a7 */ /* 0x0001e2000810043f */
[--C-:B------:R-:W-:Y:S01]  /*9ff0*/  FFMA.FTZ R46, R54, UR4, -R77.reuse ;  /* 0x00000004362e7c23 */ /* 0x100fe2000801084d */
[--C-:B------:R-:W-:Y:S01]  /*a000*/  FFMA.FTZ R137, R57, UR4, -R77.reuse ;  /* 0x0000000439897c23 */ /* 0x100fe2000801084d */
[----:B------:R-:W-:Y:S01]  /*a010*/  FADD.FTZ R9, R75, R50 ;  /* 0x000000324b097221 */ /* 0x000fe20000010000 */
[----:B------:R-:W-:Y:S01]  /*a020*/  F2FP.F16.F32.PACK_AB R148, R3, R148 ;  /* 0x000000940394723e */ /* 0x000fe200000000ff */
[----:B------:R-:W3:Y:S01]  /*a030*/  MUFU.EX2 R121, R121 ;  /* 0x0000007900797308 */ /* 0x000ee20000000800 */
[----:B-1----:R-:W-:Y:S01]  /*a040*/  FADD.FTZ R5, R151, R48 ;  /* 0x0000003097057221 */ /* 0x002fe20000010000 */
[--C-:B------:R-:W-:Y:S01]  /*a050*/  FFMA.FTZ R139, R61, UR4, -R77.reuse ;  /* 0x000000043d8b7c23 */ /* 0x100fe2000801084d */
[--C-:B------:R-:W-:Y:S01]  /*a060*/  FFMA.FTZ R141, R65, UR4, -R77.reuse ;  /* 0x00000004418d7c23 */ /* 0x100fe2000801084d */
[----:B------:R-:W-:Y:S01]  /*a070*/  F2FP.F16.F32.PACK_AB R150, R7, R150 ;  /* 0x000000960796723e */ /* 0x000fe200000000ff */
[--C-:B------:R-:W-:Y:S01]  /*a080*/  FFMA.FTZ R66, R66, UR4, -R77.reuse ;  /* 0x0000000442427c23 */ /* 0x100fe2000801084d */
[--C-:B------:R-:W-:Y:S01]  /*a090*/  FFMA.FTZ R143, R69, UR4, -R77.reuse ;  /* 0x00000004458f7c23 */ /* 0x100fe2000801084d */
[----:B------:R-:W-:Y:S01]  /*a0a0*/  FFMA.FTZ R28, R28, UR4, -R77 ;  /* 0x000000041c1c7c23 */ /* 0x000fe2000801084d */
[----:B------:R-:W1:Y:S01]  /*a0b0*/  MUFU.EX2 R26, R26 ;  /* 0x0000001a001a7308 */ /* 0x000e620000000800 */
[----:B--2---:R-:W-:Y:S01]  /*a0c0*/  FADD.FTZ R48, R10, R5 ;  /* 0x000000050a307221 */ /* 0x004fe20000010000 */
[--C-:B------:R-:W-:Y:S01]  /*a0d0*/  FFMA.FTZ R24, R24, UR4, -R77.reuse ;  /* 0x0000000418187c23 */ /* 0x100fe2000801084d */
[----:B------:R-:W-:Y:S01]  /*a0e0*/  FFMA.FTZ R32, R32, UR4, -R77 ;  /* 0x0000000420207c23 */ /* 0x000fe2000801084d */
[----:B------:R-:W-:-:S02]  /*a0f0*/  F2FP.F16.F32.PACK_AB R149, R6, R149 ;  /* 0x000000950695723e */ /* 0x000fc400000000ff */
[----:B------:R-:W-:Y:S02]  /*a100*/  F2FP.F16.F32.PACK_AB R120, R11, R120 ;  /* 0x000000780b78723e */ /* 0x000fe400000000ff */
[----:B------:R-:W2:Y:S01]  /*a110*/  MUFU.EX2 R123, R123 ;  /* 0x0000007b007b7308 */ /* 0x000ea20000000800 */
[----:B---3--:R-:W-:Y:S01]  /*a120*/  FADD.FTZ R5, R121, R48 ;  /* 0x0000003079057221 */ /* 0x008fe20000010000 */
[----:B------:R-:W-:Y:S01]  /*a130*/  FADD.FTZ R48, R126, R9 ;  /* 0x000000097e307221 */ /* 0x000fe20000010000 */
[----:B------:R-:W-:Y:S02]  /*a140*/  F2FP.F16.F32.PACK_AB R122, R27, R122 ;  /* 0x0000007a1b7a723e */ /* 0x000fe400000000ff */
[----:B------:R-:W-:Y:S01]  /*a150*/  F2FP.F16.F32.PACK_AB R124, R75, R124 ;  /* 0x0000007c4b7c723e */ /* 0x000fe200000000ff */
[C---:B------:R-:W-:Y:S01]  /*a160*/  FADD.FTZ R9, R35.reuse, R48 ;  /* 0x0000003023097221 */ /* 0x040fe20000010000 */
[----:B------:R-:W-:Y:S01]  /*a170*/  FFMA.FTZ R48, R58, UR4, -R77 ;  /* 0x000000043a307c23 */ /* 0x000fe2000801084d */
[----:B------:R-:W3:Y:S01]  /*a180*/  MUFU.EX2 R30, R30 ;  /* 0x0000001e001e7308 */ /* 0x000ee20000000800 */
[----:B-1----:R-:W-:Y:S01]  /*a190*/  FADD.FTZ R50, R26, R5 ;  /* 0x000000051a327221 */ /* 0x002fe20000010000 */
[----:B------:R-:W-:Y:S01]  /*a1a0*/  FADD.FTZ R52, R128, R9 ;  /* 0x0000000980347221 */ /* 0x000fe20000010000 */
[----:B------:R-:W-:-:S02]  /*a1b0*/  F2FP.F16.F32.PACK_AB R126, R35, R126 ;  /* 0x0000007e237e723e */ /* 0x000fc400000000ff */
[C---:B------:R-:W-:Y:S01]  /*a1c0*/  F2FP.F16.F32.PACK_AB R128, R39.reuse, R128 ;  /* 0x000000802780723e */ /* 0x040fe200000000ff */
[----:B------:R-:W-:Y:S01]  /*a1d0*/  FADD.FTZ R9, R39, R52 ;  /* 0x0000003427097221 */ /* 0x000fe20000010000 */
[----:B------:R-:W-:Y:S01]  /*a1e0*/  F2FP.F16.F32.PACK_AB R151, R10, R151 ;  /* 0x000000970a97723e */ /* 0x000fe200000000ff */
[----:B------:R-:W1:Y:S01]  /*a1f0*/  MUFU.EX2 R125, R125 ;  /* 0x0000007d007d7308 */ /* 0x000e620000000800 */
[----:B--2---:R-:W-:Y:S01]  /*a200*/  FADD.FTZ R5, R123, R50 ;  /* 0x000000327b057221 */ /* 0x004fe20000010000 */
[----:B------:R-:W-:-:S06]  /*a210*/  F2FP.F16.F32.PACK_AB R121, R26, R121 ;  /* 0x000000791a79723e */ /* 0x000fcc00000000ff */
[----:B------:R-:W0:Y:S01]  /*a220*/  MUFU.EX2 R34, R34 ;  /* 0x0000002200227308 */ /* 0x000e220000000800 */
[C---:B---3--:R-:W-:Y:S01]  /*a230*/  FADD.FTZ R50, R30.reuse, R5 ;  /* 0x000000051e327221 */ /* 0x048fe20000010000 */
[----:B------:R-:W-:-:S06]  /*a240*/  F2FP.F16.F32.PACK_AB R123, R30, R123 ;  /* 0x0000007b1e7b723e */ /* 0x000fcc00000000ff */
[----:B------:R-:W2:Y:S01]  /*a250*/  MUFU.EX2 R127, R127 ;  /* 0x0000007f007f7308 */ /* 0x000ea20000000800 */
[----:B-1----:R-:W-:Y:S01]  /*a260*/  FADD.FTZ R5, R125, R50 ;  /* 0x000000327d057221 */ /* 0x002fe20000010000 */
[----:B------:R-:W-:Y:S01]  /*a270*/  FADD.FTZ R50, R130, R9 ;  /* 0x0000000982327221 */ /* 0x000fe20000010000 */
[----:B------:R-:W-:-:S03]  /*a280*/  F2FP.F16.F32.PACK_AB R130, R79, R130 ;  /* 0x000000824f82723e */ /* 0x000fc600000000ff */
[----:B------:R-:W-:Y:S01]  /*a290*/  FADD.FTZ R9, R79, R50 ;  /* 0x000000324f097221 */ /* 0x000fe20000010000 */
[----:B------:R-:W-:Y:S01]  /*a2a0*/  FFMA.FTZ R50, R62, UR4, -R77 ;  /* 0x000000043e327c23 */ /* 0x000fe2000801084d */
[----:B------:R-:W1:Y:S01]  /*a2b0*/  MUFU.EX2 R36, R36 ;  /* 0x0000002400247308 */ /* 0x000e620000000800 */
[C---:B0-----:R-:W-:Y:S01]  /*a2c0*/  FADD.FTZ R0, R34.reuse, R5 ;  /* 0x0000000522007221 */ /* 0x041fe20000010000 */
[----:B------:R-:W-:-:S06]  /*a2d0*/  F2FP.F16.F32.PACK_AB R125, R34, R125 ;  /* 0x0000007d227d723e */ /* 0x000fcc00000000ff */
[----:B------:R-:W0:Y:S01]  /*a2e0*/  MUFU.EX2 R129, R129 ;  /* 0x0000008100817308 */ /* 0x000e220000000800 */
[----:B--2---:R-:W-:Y:S01]  /*a2f0*/  FADD.FTZ R5, R127, R0 ;  /* 0x000000007f057221 */ /* 0x004fe20000010000 */
[----:B------:R-:W-:Y:S01]  /*a300*/  FADD.FTZ R0, R132, R9 ;  /* 0x0000000984007221 */ /* 0x000fe20000010000 */
[----:B------:R-:W-:-:S05]  /*a310*/  F2FP.F16.F32.PACK_AB R132, R47, R132 ;  /* 0x000000842f84723e */ /* 0x000fca00000000ff */
[----:B------:R-:W2:Y:S01]  /*a320*/  MUFU.EX2 R40, R40 ;  /* 0x0000002800287308 */ /* 0x000ea20000000800 */
[----:B-1----:R-:W-:Y:S01]  /*a330*/  FADD.FTZ R52, R36, R5 ;  /* 0x0000000524347221 */ /* 0x002fe20000010000 */
[----:B------:R-:W-:Y:S01]  /*a340*/  FADD.FTZ R5, R47, R0 ;  /* 0x000000002f057221 */ /* 0x000fe20000010000 */
[----:B------:R-:W-:Y:S01]  /*a350*/  FFMA.FTZ R0, R4, UR4, -R77 ;  /* 0x0000000404007c23 */ /* 0x000fe2000801084d */
[----:B------:R-:W-:-:S04]  /*a360*/  F2FP.F16.F32.PACK_AB R127, R36, R127 ;  /* 0x0000007f247f723e */ /* 0x000fc800000000ff */
[----:B------:R-:W1:Y:S01]  /*a370*/  MUFU.EX2 R131, R131 ;  /* 0x0000008300837308 */ /* 0x000e620000000800 */
[----:B0-----:R-:W-:Y:S01]  /*a380*/  FADD.FTZ R9, R129, R52 ;  /* 0x0000003481097221 */ /* 0x001fe20000010000 */
[----:B------:R-:W-:Y:S01]  /*a390*/  FADD.FTZ R52, R134, R5 ;  /* 0x0000000586347221 */ /* 0x000fe20000010000 */
[----:B------:R-:W-:Y:S01]  /*a3a0*/  FFMA.FTZ R5, R8, UR4, -R77 ;  /* 0x0000000408057c23 */ /* 0x000fe2000801084d */
[C---:B------:R-:W-:Y:S02]  /*a3b0*/  F2FP.F16.F32.PACK_AB R134, R51.reuse, R134 ;  /* 0x000000863386723e */ /* 0x040fe400000000ff */
[----:B------:R-:W-:Y:S02]  /*a3c0*/  FADD.FTZ R25, R51, R52 ;  /* 0x0000003433197221 */ /* 0x000fe40000010000 */
[----:B------:R-:W0:Y:S01]  /*a3d0*/  MUFU.EX2 R42, R42 ;  /* 0x0000002a002a7308 */ /* 0x000e220000000800 */
[----:B--2---:R-:W-:Y:S01]  /*a3e0*/  FADD.FTZ R4, R40, R9 ;  /* 0x0000000928047221 */ /* 0x004fe20000010000 */
[----:B------:R-:W-:Y:S01]  /*a3f0*/  FADD.FTZ R52, R136, R25 ;  /* 0x0000001988347221 */ /* 0x000fe20000010000 */
[----:B------:R-:W-:-:S02]  /*a400*/  F2FP.F16.F32.PACK_AB R136, R55, R136 ;  /* 0x000000883788723e */ /* 0x000fc400000000ff */
[----:B------:R-:W-:-:S03]  /*a410*/  F2FP.F16.F32.PACK_AB R129, R40, R129 ;  /* 0x000000812881723e */ /* 0x000fc600000000ff */
[----:B------:R-:W2:Y:S01]  /*a420*/  MUFU.EX2 R133, R133 ;  /* 0x0000008500857308 */ /* 0x000ea20000000800 */
[----:B-1----:R-:W-:-:S07]  /*a430*/  FADD.FTZ R9, R131, R4 ;  /* 0x0000000483097221 */ /* 0x002fce0000010000 */
[----:B------:R-:W1:Y:S01]  /*a440*/  MUFU.EX2 R44, R44 ;  /* 0x0000002c002c7308 */ /* 0x000e620000000800 */
[C---:B0-----:R-:W-:Y:S01]  /*a450*/  FADD.FTZ R8, R42.reuse, R9 ;  /* 0x000000092a087221 */ /* 0x041fe20000010000 */
[----:B------:R-:W-:Y:S01]  /*a460*/  FADD.FTZ R9, R55, R52 ;  /* 0x0000003437097221 */ /* 0x000fe20000010000 */
[----:B------:R-:W-:-:S03]  /*a470*/  F2FP.F16.F32.PACK_AB R131, R42, R131 ;  /* 0x000000832a83723e */ /* 0x000fc600000000ff */
[----:B------:R-:W-:Y:S02]  /*a480*/  FADD.FTZ R52, R138, R9 ;  /* 0x000000098a347221 */ /* 0x000fe40000010000 */
        /* <DEDUP_REMOVED lines=30> */
[----:B------:R-:W-:Y:S01]  /*a670*/  MUFU.EX2 R141, R141 ;  /* 0x0000008d008d7308 */ /* 0x000fe20000000800 */
[----:B--2---:R-:W-:-:S07]  /*a680*/  F2FP.F16.F32.PACK_AB R139, R50, R139 ;  /* 0x0000008b328b723e */ /* 0x004fce00000000ff */
[----:B------:R-:W0:Y:S01]  /*a690*/  MUFU.EX2 R71, R71 ;  /* 0x0000004700477308 */ /* 0x000e220000000800 */
[----:B-1----:R-:W-:-:S07]  /*a6a0*/  FADD.FTZ R52, R144, R7 ;  /* 0x0000000790347221 */ /* 0x002fce0000010000 */
[----:B------:R-:W1:Y:S08]  /*a6b0*/  MUFU.EX2 R4, R66 ;  /* 0x0000004200047308 */ /* 0x000e700000000800 */
[----:B------:R-:W2:Y:S01]  /*a6c0*/  MUFU.EX2 R143, R143 ;  /* 0x0000008f008f7308 */ /* 0x000ea20000000800 */
[C---:B0-----:R-:W-:Y:S01]  /*a6d0*/  FADD.FTZ R7, R71.reuse, R52 ;  /* 0x0000003447077221 */ /* 0x041fe20000010000 */
[----:B------:R-:W-:-:S06]  /*a6e0*/  F2FP.F16.F32.PACK_AB R144, R71, R144 ;  /* 0x000000904790723e */ /* 0x000fcc00000000ff */
[----:B------:R0:W3:Y:S08]  /*a6f0*/  MUFU.EX2 R8, R0 ;  /* 0x0000000000087308 */ /* 0x0000f00000000800 */
[----:B------:R-:W4:Y:S01]  /*a700*/  MUFU.EX2 R5, R5 ;  /* 0x0000000500057308 */ /* 0x000f220000000800 */
[----:B0-----:R-:W-:-:S04]  /*a710*/  FADD.FTZ R0, R50, R3 ;  /* 0x0000000332007221 */ /* 0x001fc80000010000 */
[----:B------:R-:W-:Y:S01]  /*a720*/  FADD.FTZ R3, R141, R0 ;  /* 0x000000008d037221 */ /* 0x000fe20000010000 */
[C---:B-1----:R-:W-:Y:S02]  /*a730*/  F2FP.F16.F32.PACK_AB R141, R4.reuse, R141 ;  /* 0x0000008d048d723e */ /* 0x042fe400000000ff */
[----:B------:R-:W0:Y:S01]  /*a740*/  MUFU.EX2 R28, R28 ;  /* 0x0000001c001c7308 */ /* 0x000e220000000800 */
[----:B------:R-:W-:-:S04]  /*a750*/  FADD.FTZ R52, R4, R3 ;  /* 0x0000000304347221 */ /* 0x000fc80000010000 */
[----:B--2---:R-:W-:Y:S01]  /*a760*/  FADD.FTZ R3, R143, R52 ;  /* 0x000000348f037221 */ /* 0x004fe20000010000 */
[C---:B---3--:R-:W-:Y:S02]  /*a770*/  F2FP.F16.F32.PACK_AB R143, R8.reuse, R143 ;  /* 0x0000008f088f723e */ /* 0x048fe400000000ff */
[----:B------:R-:W1:Y:S01]  /*a780*/  MUFU.EX2 R24, R24 ;  /* 0x0000001800187308 */ /* 0x000e620000000800 */
[----:B------:R-:W-:-:S04]  /*a790*/  FADD.FTZ R6, R8, R3 ;  /* 0x0000000308067221 */ /* 0x000fc80000010000 */
[----:B----4-:R-:W-:-:S03]  /*a7a0*/  FADD.FTZ R3, R5, R6 ;  /* 0x0000000605037221 */ /* 0x010fc60000010000 */
[----:B------:R-:W2:Y:S01]  /*a7b0*/  MUFU.EX2 R146, R146 ;  /* 0x0000009200927308 */ /* 0x000ea20000000800 */
[C---:B0-----:R-:W-:Y:S01]  /*a7c0*/  FADD.FTZ R3, R28.reuse, R3 ;  /* 0x000000031c037221 */ /* 0x041fe20000010000 */
[----:B------:R-:W-:-:S06]  /*a7d0*/  F2FP.F16.F32.PACK_AB R145, R28, R5 ;  /* 0x000000051c91723e */ /* 0x000fcc00000000ff */
[----:B------:R-:W0:Y:S01]  /*a7e0*/  MUFU.EX2 R147, R32 ;  /* 0x0000002000937308 */ /* 0x000e220000000800 */
[----:B-1----:R-:W-:-:S07]  /*a7f0*/  FADD.FTZ R6, R24, R3 ;  /* 0x0000000318067221 */ /* 0x002fce0000010000 */
[----:B------:R-:W1:Y:S01]  /*a800*/  MUFU.EX2 R73, R73 ;  /* 0x0000004900497308 */ /* 0x000e620000000800 */
[----:B--2---:R-:W-:Y:S01]  /*a810*/  FADD.FTZ R0, R146, R7 ;  /* 0x0000000792007221 */ /* 0x004fe20000010000 */
[C---:B0-----:R-:W-:Y:S01]  /*a820*/  FADD.FTZ R3, R147.reuse, R6 ;  /* 0x0000000693037221 */ /* 0x041fe20000010000 */
[----:B------:R-:W-:Y:S02]  /*a830*/  F2FP.F16.F32.PACK_AB R147, R147, R24 ;  /* 0x000000189393723e */ /* 0x000fe400000000ff */
[C---:B-1----:R-:W-:Y:S01]  /*a840*/  FADD.FTZ R0, R73.reuse, R0 ;  /* 0x0000000049007221 */ /* 0x042fe20000010000 */
[----:B------:R-:W-:Y:S01]  /*a850*/  F2FP.F16.F32.PACK_AB R146, R73, R146 ;  /* 0x000000924992723e */ /* 0x000fe200000000ff */
[----:B------:R-:W-:Y:S06]  /*a860*/  @!P1 BRA `(.L_x_13310) ;  /* 0x0000002800309947 */ /* 0x000fec0003800000 */
[----:B------:R-:W2:Y:S01]  /*a870*/  LDL.LU R84, [R1+0x40] ;  /* 0x0000400001547983 */ /* 0x000ea20000300800 */
        /* <DEDUP_REMOVED lines=20> */
[----:B--2---:R-:W-:-:S07]  /*a9c0*/  VIADD R8, R84, 0xfffffffe ;  /* 0xfffffffe54087836 */ /* 0x004fce0000000000 */
.L_x_13322:
        /* <DEDUP_REMOVED lines=9> */
.L_x_13312:
        /* <DEDUP_REMOVED lines=8> */
.L_x_13313:
[----:B------:R-:W-:Y:S04]  /*aae0*/  BSSY B0, `(.L_x_13311) ;  /* 0x0000004000007945 */ /* 0x000fe80003800000 */
[----:B-1----:R-:W-:Y:S05]  /*aaf0*/  @P2 BRA `(.L_x_13314) ;  /* 0x0000000000082947 */ /* 0x002fea0003800000 */
[----:B------:R-:W1:Y:S02]  /*ab00*/  SYNCS.PHASECHK.TRANS64.TRYWAIT P2, [R5+URZ+0x16830], R6 ;  /* 0x01683006050075a7 */ /* 0x000e64000804017f */
[----:B-1----:R-:W-:Y:S05]  /*ab10*/  @!P2 BRA `(.L_x_13315) ;  /* 0x000000bc0074a947 */ /* 0x002fea0003800000 */
.L_x_13314:
[----:B------:R-:W-:Y:S05]  /*ab20*/  BSYNC B0 ;  /* 0x0000000000007941 */ /* 0x000fea0003800000 */
.L_x_13311:
[----:B01----:R-:W2:Y:S01]  /*ab30*/  LDL R6, [R1+0x1c] ;  /* 0x00001c0001067983 */ /* 0x003ea20000100800 */
[----:B------:R-:W-:Y:S01]  /*ab40*/  VIADD R155, R11, 0x1 ;  /* 0x000000010b9b7836 */ /* 0x000fe20000000000 */
[----:B------:R-:W0:Y:S04]  /*ab50*/  S2R R5, SR_TID.X ;  /* 0x0000000000057919 */ /* 0x000e280000002100 */
[----:B------:R-:W-:-:S04]  /*ab60*/  ISETP.NE.AND P2, PT, R155, 0x2, PT ;  /* 0x000000029b00780c */ /* 0x000fc80003f45270 */
[----:B------:R-:W-:Y:S01]  /*ab70*/  SEL R155, R155, RZ, P2 ;  /* 0x000000ff9b9b7207 */ /* 0x000fe20001000000 */
[----:B------:R-:W-:Y:S01]  /*ab80*/  IMAD.MOV.U32 R7, RZ, RZ, 0x40000040 ;  /* 0x40000040ff077424 */ /* 0x000fe200078e00ff */
[----:B------:R-:W-:Y:S05]  /*ab90*/  WARPSYNC.ALL ;  /* 0x0000000000007948 */ /* 0x000fea0003800000 */
[----:B------:R-:W-:Y:S02]  /*aba0*/  R2UR UR19, R7 ;  /* 0x00000000071372ca */ /* 0x000fe400000e0000 */
[----:B0-----:R-:W-:-:S05]  /*abb0*/  SHF.R.U32.HI R5, RZ, 0x7, R5 ;  /* 0x00000007ff057819 */ /* 0x001fca0000011605 */
[----:B------:R-:W-:Y:S01]  /*abc0*/  VIADD R5, R5, 0x8 ;  /* 0x0000000805057836 */ /* 0x000fe20000000000 */
[----:B------:R-:W-:Y:S02]  /*abd0*/  MOV R27, 0x40000040 ;  /* 0x40000040001b7802 */ /* 0x000fe40000000f00 */
[----:B------:R-:W-:Y:S02]  /*abe0*/  R2UR UR8, R12 ;  /* 0x000000000c0872ca */ /* 0x000fe400000e0000 */
[----:B------:R-:W-:Y:S02]  /*abf0*/  R2UR UR9, R13 ;  /* 0x000000000d0972ca */ /* 0x000fe400000e0000 */
[C---:B------:R-:W-:Y:S02]  /*ac00*/  R2UR UR11, R27.reuse ;  /* 0x000000001b0b72ca */ /* 0x040fe400000e0000 */
[----:B------:R-:W-:Y:S02]  /*ac10*/  MOV R25, 0x40000040 ;  /* 0x4000004000197802 */ /* 0x000fe40000000f00 */
[----:B------:R-:W-:-:S02]  /*ac20*/  R2UR UR23, R27 ;  /* 0x000000001b1772ca */ /* 0x000fc400000e0000 */
[----:B------:R-:W-:Y:S01]  /*ac30*/  R2UR UR15, R25 ;  /* 0x00000000190f72ca */ /* 0x000fe200000e0000 */
[----:B------:R0:W-:Y:S01]  /*ac40*/  BAR.SYNC.DEFER_BLOCKING R5, 0x100 ;  /* 0x000400050000751d */ /* 0x0001e20000010000 */
[----:B--2---:R-:W-:-:S04]  /*ac50*/  IMAD R26, R155, 0x400, R6 ;  /* 0x000004009b1a7824 */ /* 0x004fc800078e0206 */
[----:B------:R-:W-:-:S05]  /*ac60*/  VIADD R6, R26, 0x4 ;  /* 0x000000041a067836 */ /* 0x000fca0000000000 */
[----:B------:R-:W-:Y:S02]  /*ac70*/  R2UR UR18, R6 ;  /* 0x00000000061272ca */ /* 0x000fe400000e0000 */
[----:B------:R-:W2:Y:S01]  /*ac80*/  LDL.64 R6, [R1+0x8] ;  /* 0x0000080001067983 */ /* 0x000ea20000100a00 */
[C---:B------:R-:W-:Y:S01]  /*ac90*/  R2UR UR10, R26.reuse ;  /* 0x000000001a0a72ca */ /* 0x040fe200000e0000 */
[C---:B------:R-:W-:Y:S02]  /*aca0*/  VIADD R24, R26.reuse, 0x2 ;  /* 0x000000021a187836 */ /* 0x040fe40000000000 */
[----:B------:R-:W-:-:S03]  /*acb0*/  VIADD R26, R26, 0x6 ;  /* 0x000000061a1a7836 */ /* 0x000fc60000000000 */
[----:B------:R-:W-:Y:S02]  /*acc0*/  R2UR UR14, R24 ;  /* 0x00000000180e72ca */ /* 0x000fe400000e0000 */
[----:B------:R-:W-:Y:S02]  /*acd0*/  R2UR UR22, R26 ;  /* 0x000000001a1672ca */ /* 0x000fe400000e0000 */
[----:B------:R-:W-:-:S06]  /*ace0*/  WARPGROUP.ARRIVE ;  /* 0x00000000000079c5 */ /* 0x000fcc0000000000 */
[----:B------:R-:W-:Y:S01]  /*acf0*/  HGMMA.64x128x16.F32 R24, gdesc[UR8], RZ, !UPT, gsb0 ;  /* 0x01e00000081879f0 */ /* 0x000fe2000c0008ff */
[----:B------:R-:W-:Y:S02]  /*ad00*/  R2UR UR16, R20 ;  /* 0x00000000141072ca */ /* 0x000fe400000e0000 */
[----:B------:R-:W-:Y:S01]  /*ad10*/  R2UR UR17, R21 ;  /* 0x00000000151172ca */ /* 0x000fe200000e0000 */
[----:B------:R-:W-:Y:S02]  /*ad20*/  WARPGROUP.DEPBAR.LE gsb0, 0x0 ;  /* 0x00008000000079c5 */ /* 0x000fe40000010000 */
[----:B------:R-:W-:Y:S01]  /*ad30*/  WARPGROUP.ARRIVE ;  /* 0x00000000000079c5 */ /* 0x000fe20000000000 */
[----:B--2---:R-:W-:Y:S02]  /*ad40*/  R2UR UR12, R6 ;  /* 0x00000000060c72ca */ /* 0x004fe400000e0000 */
[----:B------:R-:W-:-:S13]  /*ad50*/  R2UR UR13, R7 ;  /* 0x00000000070d72ca */ /* 0x000fda00000e0000 */
[----:B------:R-:W-:Y:S01]  /*ad60*/  HGMMA.64x128x16.F32 R24, gdesc[UR12], R24, gsb0 ;  /* 0x01e000000c1879f0 */ /* 0x000fe20008000818 */
        /* <DEDUP_REMOVED lines=12> */
.L_x_13317:
[----:B------:R-:W-:Y:S01]  /*ae30*/  SHF.L.U32 R4, R4, 0x1f, RZ ;  /* 0x0000001f04047819 */ /* 0x000fe200000006ff */
[----:B------:R-:W-:-:S04]  /*ae40*/  IMAD R5, R11, 0x8, R18 ;  /* 0x000000080b057824 */ /* 0x000fc800078e0212 */
[----:B------:R0:W1:Y:S01]  /*ae50*/  SYNCS.PHASECHK.TRANS64.TRYWAIT P1, [R5+URZ+0x16850], R4 ;  /* 0x01685004050075a7 */ /* 0x000062000802017f */
[----:B------:R-:W-:Y:S05]  /*ae60*/  @!P0 BRA `(.L_x_13318) ;  /* 0x0000000000048947 */ /* 0x000fea0003800000 */
[----:B------:R-:W-:Y:S01]  /*ae70*/  BPT.TRAP 0x1 ;  /* 0x000000040000795c */ /* 0x000fe20000300000 */
.L_x_13318:
[----:B-1----:R-:W-:Y:S05]  /*ae80*/  @P1 BRA `(.L_x_13316) ;  /* 0x0000000000081947 */ /* 0x002fea0003800000 */
[----:B------:R-:W1:Y:S02]  /*ae90*/  SYNCS.PHASECHK.TRANS64.TRYWAIT P1, [R5+URZ+0x16850], R4 ;  /* 0x01685004050075a7 */ /* 0x000e64000802017f */
[----:B-1----:R-:W-:Y:S05]  /*aea0*/  @!P1 BRA `(.L_x_13319) ;  /* 0x000000b800a49947 */ /* 0x002fea0003800000 */
.L_x_13316:
[----:B01----:R-:W-:Y:S01]  /*aeb0*/  VIADD R4, R18, 0x400 ;  /* 0x0000040012047836 */ /* 0x003fe20000000000 */
[----:B------:R-:W-:Y:S05]  /*aec0*/  WARPSYNC.ALL ;  /* 0x0000000000007948 */ /* 0x000fea0003800000 */
[----:B------:R-:W-:Y:S01]  /*aed0*/  SHF.R.U32.HI R4, RZ, 0x4, R4 ;  /* 0x00000004ff047819 */ /* 0x000fe20000011604 */
[----:B------:R-:W-:Y:S01]  /*aee0*/  IMAD.MOV.U32 R5, RZ, RZ, 0x40000040 ;  /* 0x40000040ff057424 */ /* 0x000fe200078e00ff */
[----:B------:R-:W-:Y:S01]  /*aef0*/  WARPGROUP.ARRIVE ;  /* 0x00000000000079c5 */ /* 0x000fe20000000000 */
[----:B------:R-:W-:Y:S01]  /*af00*/  IMAD.MOV.U32 R7, RZ, RZ, 0x40000040 ;  /* 0x40000040ff077424 */ /* 0x000fe200078e00ff */
[----:B------:R-:W-:-:S02]  /*af10*/  LOP3.LUT R4, R4, 0x3fff, RZ, 0xc0, !PT ;  /* 0x00003fff04047812 */ /* 0x000fc400078ec0ff */
[----:B------:R-:W-:Y:S01]  /*af20*/  R2UR UR11, R5 ;  /* 0x00000000050b72ca */ /* 0x000fe200000e0000 */
[----:B------:R-:W-:Y:S01]  /*af30*/  IMAD.MOV.U32 R5, RZ, RZ, 0x40000040 ;  /* 0x40000040ff057424 */ /* 0x000fe200078e00ff */
[----:B------:R-:W-:-:S04]  /*af40*/  LEA R4, R11, R4, 0xa ;  /* 0x000000040b047211 */ /* 0x000fc800078e50ff */
[C---:B------:R-:W-:Y:S01]  /*af50*/  R2UR UR10, R4.reuse ;  /* 0x00000000040a72ca */ /* 0x040fe200000e0000 */
[----:B------:R-:W-:-:S12]  /*af60*/  VIADD R6, R4, 0x80 ;  /* 0x0000008004067836 */ /* 0x000fd80000000000 */
[----:B------:R-:W-:Y:S01]  /*af70*/  HGMMA.64x64x16.F32 R88, R148, gdesc[UR8].tnspB, R88, gsb0 ;  /* 0x40e0000894587df0 */ /* 0x000fe20008000858 */
[----:B------:R-:W-:Y:S02]  /*af80*/  R2UR UR10, R6 ;  /* 0x00000000060a72ca */ /* 0x000fe400000e0000 */
[----:B------:R-:W-:Y:S01]  /*af90*/  R2UR UR11, R7 ;  /* 0x00000000070b72ca */ /* 0x000fe200000e0000 */
[----:B------:R-:W-:Y:S01]  /*afa0*/  IMAD.MOV.U32 R7, RZ, RZ, 0x40000040 ;  /* 0x40000040ff077424 */ /* 0x000fe200078e00ff */
[----:B------:R-:W-:Y:S01]  /*afb0*/  IADD3 R6, R4, 0x100, RZ ;  /* 0x0000010004067810 */ /* 0x000fe20007ffe0ff */
[----:B------:R-:W-:Y:S02]  /*afc0*/  WARPGROUP.DEPBAR.LE gsb0, 0x0 ;  /* 0x00008000000079c5 */ /* 0x000fe40000010000 */
[----:B------:R-:W-:-:S06]  /*afd0*/  WARPGROUP.ARRIVE ;  /* 0x00000000000079c5 */ /* 0x000fcc0000000000 */
[----:B------:R-:W0:Y:S02]  /*afe0*/  S2R R150, SR_TID.X ;  /* 0x0000000000967919 */ /* 0x000e240000002100 */
[----:B------:R-:W-:Y:S01]  /*aff0*/  HGMMA.64x64x16.F32 R88, R120, gdesc[UR8].tnspB, R88, gsb0 ;  /* 0x40e0000878587df0 */ /* 0x000fe20008000858 */
[----:B------:R-:W-:Y:S01]  /*b000*/  R2UR UR10, R6 ;  /* 0x00000000060a72ca */ /* 0x000fe200000e0000 */
[----:B------:R-:W-:Y:S01]  /*b010*/  VIADD R6, R4, 0x180 ;  /* 0x0000018004067836 */ /* 0x000fe20000000000 */
[----:B------:R-:W-:Y:S01]  /*b020*/  R2UR UR11, R7 ;  /* 0x00000000070b72ca */ /* 0x000fe200000e0000 */
[----:B------:R-:W-:Y:S01]  /*b030*/  IMAD.MOV.U32 R7, RZ, RZ, 0x40000040 ;  /* 0x40000040ff077424 */ /* 0x000fe200078e00ff */
[----:B0-----:R-:W-:Y:S02]  /*b040*/  SHF.R.U32.HI R151, RZ, 0x7, R150 ;  /* 0x00000007ff977819 */ /* 0x001fe40000011696 */
[----:B------:R-:W-:Y:S01]  /*b050*/  ISETP.GE.U32.AND P1, PT, R150, 0x180, PT ;  /* 0x000001809600780c */ /* 0x000fe20003f26070 */
[----:B------:R-:W-:-:S02]  /*b060*/  WARPGROUP.DEPBAR.LE gsb0, 0x0 ;  /* 0x00008000000079c5 */ /* 0x000fc40000010000 */
[----:B------:R-:W-:-:S06]  /*b070*/  WARPGROUP.ARRIVE ;  /* 0x00000000000079c5 */ /* 0x000fcc0000000000 */
[----:B------:R-:W-:Y:S01]  /*b080*/  HGMMA.64x64x16.F32 R88, R124, gdesc[UR8].tnspB, R88, gsb0 ;  /* 0x40e000087c587df0 */ /* 0x000fe20008000858 */
[----:B------:R-:W-:Y:S02]  /*b090*/  R2UR UR10, R6 ;  /* 0x00000000060a72ca */ /* 0x000fe400000e0000 */
[----:B------:R-:W-:Y:S01]  /*b0a0*/  R2UR UR11, R7 ;  /* 0x00000000070b72ca */ /* 0x000fe200000e0000 */
[----:B------:R-:W-:Y:S01]  /*b0b0*/  IMAD.MOV.U32 R7, RZ, RZ, 0x40000040 ;  /* 0x40000040ff077424 */ /* 0x000fe200078e00ff */
[----:B------:R-:W-:Y:S01]  /*b0c0*/  IADD3 R6, R4, 0x200, RZ ;  /* 0x0000020004067810 */ /* 0x000fe20007ffe0ff */
[----:B------:R-:W-:Y:S02]  /*b0d0*/  WARPGROUP.DEPBAR.LE gsb0, 0x0 ;  /* 0x00008000000079c5 */ /* 0x000fe40000010000 */
[----:B------:R-:W-:-:S08]  /*b0e0*/  WARPGROUP.ARRIVE ;  /* 0x00000000000079c5 */ /* 0x000fd00000000000 */
[----:B------:R-:W-:Y:S01]  /*b0f0*/  HGMMA.64x64x16.F32 R88, R128, gdesc[UR8].tnspB, R88, gsb0 ;  /* 0x40e0000880587df0 */ /* 0x000fe20008000858 */
[----:B------:R-:W-:Y:S01]  /*b100*/  R2UR UR10, R6 ;  /* 0x00000000060a72ca */ /* 0x000fe200000e0000 */
[----:B------:R-:W-:Y:S01]  /*b110*/  VIADD R6, R4, 0x280 ;  /* 0x0000028004067836 */ /* 0x000fe20000000000 */
[----:B------:R-:W-:Y:S01]  /*b120*/  R2UR UR11, R7 ;  /* 0x00000000070b72ca */ /* 0x000fe200000e0000 */
[----:B------:R-:W-:Y:S01]  /*b130*/  IMAD.MOV.U32 R7, RZ, RZ, 0x40000040 ;  /* 0x40000040ff077424 */ /* 0x000fe200078e00ff */
[----:B------:R-:W-:Y:S02]  /*b140*/  WARPGROUP.DEPBAR.LE gsb0, 0x0 ;  /* 0x00008000000079c5 */ /* 0x000fe40000010000 */
[----:B------:R-:W-:-:S09]  /*b150*/  WARPGROUP.ARRIVE ;  /* 0x00000000000079c5 */ /* 0x000fd20000000000 */
[----:B------:R-:W-:Y:S01]  /*b160*/  HGMMA.64x64x16.F32 R88, R132, gdesc[UR8].tnspB, R88, gsb0 ;  /* 0x40e0000884587df0 */ /* 0x000fe20008000858 */
[----:B------:R-:W-:Y:S02]  /*b170*/  R2UR UR10, R6 ;  /* 0x00000000060a72ca */ /* 0x000fe400000e0000 */
[----:B------:R-:W-:Y:S01]  /*b180*/  R2UR UR11, R7 ;  /* 0x00000000070b72ca */ /* 0x000fe200000e0000 */
[----:B------:R-:W-:Y:S01]  /*b190*/  IMAD.MOV.U32 R7, RZ, RZ, 0x40000040 ;  /* 0x40000040ff077424 */ /* 0x000fe200078e00ff */
[C---:B------:R-:W-:Y:S01]  /*b1a0*/  IADD3 R6, R4.reuse, 0x300, RZ ;  /* 0x0000030004067810 */ /* 0x040fe20007ffe0ff */
[----:B------:R-:W-:Y:S01]  /*b1b0*/  VIADD R4, R4, 0x380 ;  /* 0x0000038004047836 */ /* 0x000fe20000000000 */
[----:B------:R-:W-:Y:S02]  /*b1c0*/  WARPGROUP.DEPBAR.LE gsb0, 0x0 ;  /* 0x00008000000079c5 */ /* 0x000fe40000010000 */
[----:B------:R-:W-:-:S07]  /*b1d0*/  WARPGROUP.ARRIVE ;  /* 0x00000000000079c5 */ /* 0x000fce0000000000 */
[----:B------:R-:W-:Y:S01]  /*b1e0*/  HGMMA.64x64x16.F32 R88, R136, gdesc[UR8].tnspB, R88, gsb0 ;  /* 0x40e0000888587df0 */ /* 0x000fe20008000858 */
[----:B------:R-:W-:Y:S02]  /*b1f0*/  R2UR UR10, R6 ;  /* 0x00000000060a72ca */ /* 0x000fe400000e0000 */
[----:B------:R-:W-:Y:S01]  /*b200*/  R2UR UR11, R7 ;  /* 0x00000000070b72ca */ /* 0x000fe200000e0000 */
[----:B------:R-:W-:Y:S02]  /*b210*/  WARPGROUP.DEPBAR.LE gsb0, 0x0 ;  /* 0x00008000000079c5 */ /* 0x000fe40000010000 */
[----:B------:R-:W-:-:S10]  /*b220*/  WARPGROUP.ARRIVE ;  /* 0x00000000000079c5 */ /* 0x000fd40000000000 */
[----:B------:R-:W-:Y:S01]  /*b230*/  HGMMA.64x64x16.F32 R88, R140, gdesc[UR8].tnspB, R88, gsb0 ;  /* 0x40e000088c587df0 */ /* 0x000fe20008000858 */
[----:B------:R-:W-:Y:S02]  /*b240*/  R2UR UR10, R4 ;  /* 0x00000000040a72ca */ /* 0x000fe400000e0000 */
[----:B------:R-:W-:Y:S02]  /*b250*/  R2UR UR11, R5 ;  /* 0x00000000050b72ca */ /* 0x000fe400000e0000 */
[----:B------:R-:W-:-:S04]  /*b260*/  IADD3 R4, R151, 0x9, RZ ;  /* 0x0000000997047810 */ /* 0x000fc80007ffe0ff */
[----:B------:R-:W-:Y:S01]  /*b270*/  SEL R4, R4, 0x9, !P1 ;  /* 0x0000000904047807 */ /* 0x000fe20004800000 */
[----:B------:R-:W-:Y:S02]  /*b280*/  WARPGROUP.DEPBAR.LE gsb0, 0x0 ;  /* 0x00008000000079c5 */ /* 0x000fe40000010000 */
[----:B------:R-:W-:-:S06]  /*b290*/  WARPGROUP.ARRIVE ;  /* 0x00000000000079c5 */ /* 0x000fcc0000000000 */
[----:B------:R-:W-:Y:S03]  /*b2a0*/  HGMMA.64x64x16.F32 R88, R144, gdesc[UR8].tnspB, R88, gsb0 ;  /* 0x40e0000890587df0 */ /* 0x000fe60008000858 */
[----:B------:R-:W-:Y:S02]  /*b2b0*/  WARPGROUP.DEPBAR.LE gsb0, 0x0 ;  /* 0x00008000000079c5 */ /* 0x000fe40000010000 */
[----:B------:R0:W-:Y:S06]  /*b2c0*/  BAR.ARV R4, 0x100 ;  /* 0x000400040000751d */ /* 0x0001ec0000002000 */
[----:B------:R-:W-:Y:S05]  /*b2d0*/  @!P0 BRA `(.L_x_13320) ;  /* 0x0000000000048947 */ /* 0x000fea0003800000 */
[----:B------:R-:W-:Y:S01]  /*b2e0*/  BPT.TRAP 0x1 ;  /* 0x000000040000795c */ /* 0x000fe20000300000 */
.L_x_13320:
        /* <DEDUP_REMOVED lines=11> */
[----:B------:R-:W-:-:S02]  /*b3a0*/  IMAD R31, R155, 0x8, R18 ;  /* 0x000000089b1f7824 */ /* 0x000fc400078e0212 */
[----:B------:R-:W-:Y:S01]  /*b3b0*/  FMUL.FTZ R37, R44, UR6 ;  /* 0x000000062c257c20 */ /* 0x000fe20008410000 */
[----:B------:R-:W-:Y:S01]  /*b3c0*/  FMUL.FTZ R44, R49, UR6 ;  /* 0x00000006312c7c20 */ /* 0x000fe20008410000 */
[----:B------:R-:W1:Y:S01]  /*b3d0*/  MUFU.TANH R5, R5 ;  /* 0x0000000500057308 */ /* 0x000e620000002400 */
[----:B------:R-:W-:Y:S01]  /*b3e0*/  FMUL.FTZ R28, R32, UR6 ;  /* 0x00000006201c7c20 */ /* 0x000fe20008410000 */
[----:B------:R-:W-:Y:S01]  /*b3f0*/  FMUL.FTZ R49, R56, UR6 ;  /* 0x0000000638317c20 */ /* 0x000fe20008410000 */
[----:B------:R-:W-:Y:S01]  /*b400*/  FMUL.FTZ R29, R33, UR6 ;  /* 0x00000006211d7c20 */ /* 0x000fe20008410000 */
[----:B------:R-:W-:Y:S02]  /*b410*/  VIADD R31, R31, 0x16840 ;  /* 0x000168401f1f7836 */ /* 0x000fe40000000000 */
[----:B------:R-:W-:Y:S01]  /*b420*/  FMUL.FTZ R33, R36, UR6 ;  /* 0x0000000624217c20 */ /* 0x000fe20008410000 */
[----:B------:R-:W-:Y:S02]  /*b430*/  IMAD.U32 R56, RZ, RZ, UR38 ;  /* 0x00000026ff387e24 */ /* 0x000fe4000f8e00ff */
[----:B------:R-:W-:Y:S01]  /*b440*/  FMUL.FTZ R36, R41, UR6 ;  /* 0x0000000629247c20 */ /* 0x000fe20008410000 */
[----:B------:R-:W2:Y:S01]  /*b450*/  MUFU.TANH R24, R24 ;  /* 0x0000001800187308 */ /* 0x000ea20000002400 */
[----:B------:R-:W-:Y:S01]  /*b460*/  FMUL.FTZ R41, R48, UR6 ;  /* 0x0000000630297c20 */ /* 0x000fe20008410000 */
[----:B------:R-:W-:Y:S01]  /*b470*/  FMUL.FTZ R48, R53, UR6 ;  /* 0x0000000635307c20 */ /* 0x000fe20008410000 */
[----:B------:R-:W-:Y:S01]  /*b480*/  PRMT R31, R56, 0x654, R31 ;  /* 0x00000654381f7816 */ /* 0x000fe2000000001f */
[----:B------:R-:W-:Y:S01]  /*b490*/  FMUL.FTZ R53, R60, UR6 ;  /* 0x000000063c357c20 */ /* 0x000fe20008410000 */
[----:B0-----:R-:W-:Y:S01]  /*b4a0*/  FMNMX.FTZ R60, R4, R10, !PT ;  /* 0x0000000a043c7209 */ /* 0x001fe20007810000 */
[----:B------:R-:W-:Y:S01]  /*b4b0*/  FMUL.FTZ R32, R35, UR6 ;  /* 0x0000000623207c20 */ /* 0x000fe20008410000 */
[----:B------:R1:W-:Y:S01]  /*b4c0*/  SYNCS.ARRIVE.TRANS64.RED.A1T0 RZ, [R31+URZ], RZ ;  /* 0x000000ff1fff79a7 */ /* 0x0003e2000810043f */
[----:B------:R-:W0:Y:S01]  /*b4d0*/  MUFU.TANH R25, R25 ;  /* 0x0000001900197308 */ /* 0x000e220000002400 */
[----:B------:R-:W-:Y:S01]  /*b4e0*/  FMUL.FTZ R35, R40, UR6 ;  /* 0x0000000628237c20 */ /* 0x000fe20008410000 */
[----:B------:R-:W-:Y:S01]  /*b4f0*/  FMUL.FTZ R40, R45, UR6 ;  /* 0x000000062d287c20 */ /* 0x000fe20008410000 */
[----:B------:R-:W-:Y:S01]  /*b500*/  FMUL.FTZ R45, R52, UR6 ;  /* 0x00000006342d7c20 */ /* 0x000fe20008410000 */
[----:B------:R-:W-:Y:S01]  /*b510*/  FMUL.FTZ R52, R57, UR6 ;  /* 0x0000000639347c20 */ /* 0x000fe20008410000 */
[----:B------:R-:W-:Y:S01]  /*b520*/  FMUL.FTZ R57, R64, UR6 ;  /* 0x0000000640397c20 */ /* 0x000fe20008410000 */
[----:B------:R-:W-:Y:S01]  /*b530*/  FMUL.FTZ R56, R61, UR6 ;  /* 0x000000063d387c20 */ /* 0x000fe20008410000 */
[----:B-1----:R-:W-:Y:S01]  /*b540*/  FMNMX.FTZ R31, R5, R60, !PT ;  /* 0x0000003c051f7209 */ /* 0x002fe20007810000 */
[----:B------:R-:W1:Y:S01]  /*b550*/  MUFU.TANH R28, R28 ;  /* 0x0000001c001c7308 */ /* 0x000e620000002400 */
[----:B------:R-:W-:Y:S01]  /*b560*/  FMUL.FTZ R61, R68, UR6 ;  /* 0x00000006443d7c20 */ /* 0x000fe20008410000 */
[----:B------:R-:W-:Y:S01]  /*b570*/  FMUL.FTZ R39, R39, UR6 ;  /* 0x0000000627277c20 */ /* 0x000fe20008410000 */
[----:B--2---:R-:W-:Y:S01]  /*b580*/  FMNMX.FTZ R60, R24, R31, !PT ;  /* 0x0000001f183c7209 */ /* 0x004fe20007810000 */
        /* <DEDUP_REMOVED lines=32> */
[----:B------:R-:W-:-:S04]  /*b790*/  UMOV UR4, UR5 ;  /* 0x0000000500047c82 */ /* 0x000fc80008000000 */
[----:B------:R-:W0:Y:S01]  /*b7a0*/  MUFU.TANH R36, R36 ;  /* 0x0000002400247308 */ /* 0x000e220000002400 */
[----:B-1----:R-:W-:-:S07]  /*b7b0*/  FMNMX.FTZ R64, R34, R31, !PT ;  /* 0x0000001f22407209 */ /* 0x002fce0007810000 */
[----:B------:R-:W1:Y:S01]  /*b7c0*/  MUFU.TANH R37, R37 ;  /* 0x0000002500257308 */ /* 0x000e620000002400 */
[----:B--2---:R-:W-:Y:S01]  /*b7d0*/  FMNMX.FTZ R31, R35, R64, !PT ;  /* 0x00000040231f7209 */ /* 0x004fe20007810000 */
[----:B------:R-:W-:Y:S01]  /*b7e0*/  FMUL.FTZ R64, R69, UR6 ;  /* 0x0000000645407c20 */ /* 0x000fe20008410000 */
[----:B------:R-:W-:-:S05]  /*b7f0*/  FMUL.FTZ R69, R76, UR6 ;  /* 0x000000064c457c20 */ /* 0x000fca0008410000 */
        /* <DEDUP_REMOVED lines=70> */
[----:B---3--:R-:W-:Y:S01]  /*bc60*/  FMNMX.FTZ R38, R26, R38, !PT ;  /* 0x000000261a267209 */ /* 0x008fe20007810000 */
[----:B------:R-:W-:Y:S02]  /*bc70*/  FMUL.FTZ R120, R120, UR4 ;  /* 0x0000000478787c20 */ /* 0x000fe40008410000 */
        /* <DEDUP_REMOVED lines=54> */
[----:B0-----:R-:W-:-:S05]  /*bfe0*/  FMNMX.FTZ R38, R38, R86, !PT ;  /* 0x0000005626267209 */ /* 0x001fca0007810000 */
[----:B------:R-:W-:Y:S01]  /*bff0*/  FADD.FTZ R87, -R38, R9 ;  /* 0x0000000926577221 */ /* 0x000fe20000010100 */
        /* <DEDUP_REMOVED lines=72> */
[----:B------:R-:W-:Y:S01]  /*c480*/  FFMA.FTZ R147, R85, UR4, -R80 ;  /* 0x0000000455937c23 */ /* 0x000fe20008010850 */
        /* <DEDUP_REMOVED lines=126> */
.L_x_13321:
[----:B------:R-:W-:Y:S01]  /*cc70*/  LEA R11, R11, R18, 0x3 ;  /* 0x000000120b0b7211 */ /* 0x000fe200078e18ff */
[----:B------:R-:W-:Y:S01]  /*cc80*/  IMAD.U32 R80, RZ, RZ, UR38 ;  /* 0x00000026ff507e24 */ /* 0x000fe2000f8e00ff */
[----:B------:R-:W-:Y:S01]  /*cc90*/  ISETP.GT.AND P1, PT, R8, RZ, PT ;  /* 0x000000ff0800720c */ /* 0x000fe20003f24270 */
[----:B------:R-:W-:Y:S01]  /*cca0*/  FMUL.FTZ R88, R88, R4 ;  /* 0x0000000458587220 */ /* 0x000fe20000410000 */
[----:B------:R-:W-:Y:S01]  /*ccb0*/  F2FP.F16.F32.PACK_AB R148, R86, R10 ;  /* 0x0000000a5694723e */ /* 0x000fe200000000ff */
        /* <DEDUP_REMOVED lines=70> */
[----:B------:R-:W-:Y:S06]  /*d120*/  @P1 BRA `(.L_x_13322) ;  /* 0xffffffd800281947 */ /* 0x000fec000383ffff */
.L_x_13310:
[----:B------:R-:W-:Y:S05]  /*d130*/  WARPSYNC.ALL ;  /* 0x0000000000007948 */ /* 0x000fea0003800000 */
[----:B------:R-:W-:Y:S06]  /*d140*/  BAR.ARV 0x8, 0x200 ;  /* 0x0208000000007b1d */ /* 0x000fec0000002000 */
[----:B------:R-:W-:Y:S05]  /*d150*/  @!P0 BRA `(.L_x_13323) ;  /* 0x0000000000048947 */ /* 0x000fea0003800000 */
[----:B------:R-:W-:Y:S01]  /*d160*/  BPT.TRAP 0x1 ;  /* 0x000000040000795c */ /* 0x000fe20000300000 */
.L_x_13323:
[----:B------:R-:W-:Y:S02]  /*d170*/  LEA R11, R155, R18, 0x3 ;  /* 0x000000129b0b7211 */ /* 0x000fe400078e18ff */
[----:B------:R-:W-:-:S04]  /*d180*/  SHF.L.U32 R4, R157, 0x1f, RZ ;  /* 0x0000001f9d047819 */ /* 0x000fc800000006ff */
[----:B------:R0:W1:Y:S01]  /*d190*/  SYNCS.PHASECHK.TRANS64.TRYWAIT P1, [R11+URZ+0x16850], R4 ;  /* 0x016850040b0075a7 */ /* 0x000062000802017f */
[----:B------:R-:W-:Y:S05]  /*d1a0*/  @!P0 BRA `(.L_x_13324) ;  /* 0x0000000000048947 */ /* 0x000fea0003800000 */
[----:B------:R-:W-:Y:S01]  /*d1b0*/  BPT.TRAP 0x1 ;  /* 0x000000040000795c */ /* 0x000fe20000300000 */
.L_x_13324:
[----:B------:R-:W-:-:S05]  /*d1c0*/  VIADD R18, R18, 0x400 ;  /* 0x0000040012127836 */ /* 0x000fca0000000000 */
[----:B------:R-:W-:-:S04]  /*d1d0*/  SHF.R.U32.HI R18, RZ, 0x4, R18 ;  /* 0x00000004ff127819 */ /* 0x000fc80000011612 */
[----:B------:R-:W-:Y:S01]  /*d1e0*/  LOP3.LUT R18, R18, 0x3fff, RZ, 0xc0, !PT ;  /* 0x00003fff12127812 */ /* 0x000fe200078ec0ff */
[----:B-1----:R-:W-:Y:S06]  /*d1f0*/  @P1 BRA `(.L_x_13325) ;  /* 0x0000000000081947 */ /* 0x002fec0003800000 */
[----:B------:R-:W1:Y:S02]  /*d200*/  SYNCS.PHASECHK.TRANS64.TRYWAIT P1, [R11+URZ+0x16850], R4 ;  /* 0x016850040b0075a7 */ /* 0x000e64000802017f */
[----:B-1----:R-:W-:Y:S05]  /*d210*/  @!P1 BRA `(.L_x_13326) ;  /* 0x0000009400dc9947 */ /* 0x002fea0003800000 */
.L_x_13325:
[----:B01----:R-:W-:Y:S01]  /*d220*/  IMAD R4, R155, 0x400, R18 ;  /* 0x000004009b047824 */ /* 0x003fe200078e0212 */
[----:B------:R-:W-:Y:S05]  /*d230*/  WARPSYNC.ALL ;  /* 0x0000000000007948 */ /* 0x000fea0003800000 */
[----:B------:R-:W-:Y:S01]  /*d240*/  IMAD.MOV.U32 R5, RZ, RZ, 0x40000040 ;  /* 0x40000040ff057424 */ /* 0x000fe200078e00ff */
[C---:B------:R-:W-:Y:S01]  /*d250*/  R2UR UR6, R4.reuse ;  /* 0x00000000040672ca */ /* 0x040fe200000e0000 */
[----:B------:R-:W-:Y:S01]  /*d260*/  WARPGROUP.ARRIVE ;  /* 0x00000000000079c5 */ /* 0x000fe20000000000 */
[----:B------:R-:W-:Y:S01]  /*d270*/  IMAD.MOV.U32 R7, RZ, RZ, 0x40000040 ;  /* 0x40000040ff077424 */ /* 0x000fe200078e00ff */
[----:B------:R-:W-:Y:S01]  /*d280*/  IADD3 R6, R4, 0x80, RZ ;  /* 0x0000008004067810 */ /* 0x000fe20007ffe0ff */
[----:B------:R-:W-:Y:S01]  /*d290*/  IMAD.MOV.U32 R27, RZ, RZ, RZ ;  /* 0x000000ffff1b7224 */ /* 0x000fe200078e00ff */
[----:B------:R-:W-:Y:S01]  /*d2a0*/  R2UR UR7, R5 ;  /* 0x00000000050772ca */ /* 0x000fe200000e0000 */
[----:B------:R-:W-:-:S12]  /*d2b0*/  IMAD.MOV.U32 R5, RZ, RZ, 0x40000040 ;  /* 0x40000040ff057424 */ /* 0x000fd800078e00ff */
        /* <DEDUP_REMOVED lines=30> */
[C---:B------:R-:W-:Y:S01]  /*d4a0*/  VIADD R6, R4.reuse, 0x300 ;  /* 0x0000030004067836 */ /* 0x040fe20000000000 */
[----:B------:R-:W-:Y:S01]  /*d4b0*/  R2UR UR7, R7 ;  /* 0x00000000070772ca */ /* 0x000fe200000e0000 */
[----:B------:R-:W-:Y:S01]  /*d4c0*/  IMAD.MOV.U32 R7, RZ, RZ, 0x40000040 ;  /* 0x40000040ff077424 */ /* 0x000fe200078e00ff */
[----:B------:R-:W-:Y:S01]  /*d4d0*/  IADD3 R4, R4, 0x380, RZ ;  /* 0x0000038004047810 */ /* 0x000fe20007ffe0ff */
[----:B------:R-:W-:Y:S02]  /*d4e0*/  WARPGROUP.DEPBAR.LE gsb0, 0x0 ;  /* 0x00008000000079c5 */ /* 0x000fe40000010000 */
[----:B------:R-:W-:-:S08]  /*d4f0*/  WARPGROUP.ARRIVE ;  /* 0x00000000000079c5 */ /* 0x000fd00000000000 */
[----:B------:R-:W-:Y:S01]  /*d500*/  HGMMA.64x64x16.F32 R88, R136, gdesc[UR4].tnspB, R88, gsb0 ;  /* 0x40e0000488587df0 */ /* 0x000fe20008000858 */
[----:B------:R-:W-:Y:S02]  /*d510*/  R2UR UR6, R6 ;  /* 0x00000000060672ca */ /* 0x000fe400000e0000 */
[----:B------:R-:W-:Y:S01]  /*d520*/  R2UR UR7, R7 ;  /* 0x00000000070772ca */ /* 0x000fe200000e0000 */
[----:B------:R-:W0:Y:S04]  /*d530*/  SHFL.BFLY PT, R6, R3, 0x2, 0x1f ;  /* 0x0c401f0003067f89 */ /* 0x000e2800000e0000 */
[----:B------:R-:W1:Y:S01]  /*d540*/  SHFL.BFLY PT, R7, R0, 0x2, 0x1f ;  /* 0x0c401f0000077f89 */ /* 0x000e6200000e0000 */
[----:B0-----:R-:W-:Y:S01]  /*d550*/  FADD.FTZ R6, R6, R3 ;  /* 0x0000000306067221 */ /* 0x001fe20000010000 */
[----:B------:R-:W-:-:S02]  /*d560*/  IMAD.MOV.U32 R3, RZ, RZ, -0x800000 ;  /* 0xff800000ff037424 */ /* 0x000fc400078e00ff */
[----:B-1----:R-:W-:Y:S01]  /*d570*/  FADD.FTZ R7, R7, R0 ;  /* 0x0000000007077221 */ /* 0x002fe20000010000 */
[----:B------:R-:W-:Y:S01]  /*d580*/  IMAD.MOV.U32 R0, RZ, RZ, -0x800000 ;  /* 0xff800000ff007424 */ /* 0x000fe200078e00ff */
[----:B------:R-:W-:Y:S02]  /*d590*/  WARPGROUP.DEPBAR.LE gsb0, 0x0 ;  /* 0x00008000000079c5 */ /* 0x000fe40000010000 */
[----:B------:R-:W-:-:S06]  /*d5a0*/  WARPGROUP.ARRIVE ;  /* 0x00000000000079c5 */ /* 0x000fcc0000000000 */
[----:B------:R-:W-:Y:S01]  /*d5b0*/  HGMMA.64x64x16.F32 R88, R140, gdesc[UR4].tnspB, R88, gsb0 ;  /* 0x40e000048c587df0 */ /* 0x000fe20008000858 */
[----:B------:R-:W-:Y:S02]  /*d5c0*/  R2UR UR6, R4 ;  /* 0x00000000040672ca */ /* 0x000fe400000e0000 */
[----:B------:R-:W-:Y:S01]  /*d5d0*/  R2UR UR7, R5 ;  /* 0x00000000050772ca */ /* 0x000fe200000e0000 */
[----:B------:R-:W0:Y:S04]  /*d5e0*/  SHFL.BFLY PT, R4, R7, 0x1, 0x1f ;  /* 0x0c201f0007047f89 */ /* 0x000e2800000e0000 */
[----:B------:R-:W1:Y:S01]  /*d5f0*/  SHFL.BFLY PT, R5, R6, 0x1, 0x1f ;  /* 0x0c201f0006057f89 */ /* 0x000e6200000e0000 */
[----:B0-----:R-:W-:Y:S01]  /*d600*/  FADD.FTZ R10, R7, R4 ;  /* 0x00000004070a7221 */ /* 0x001fe20000010000 */
[----:B------:R-:W-:Y:S01]  /*d610*/  IMAD.MOV.U32 R7, RZ, RZ, RZ ;  /* 0x000000ffff077224 */ /* 0x000fe200078e00ff */
[----:B------:R-:W-:Y:S01]  /*d620*/  MOV R4, UR4 ;  /* 0x0000000400047c02 */ /* 0x000fe20008000f00 */
[----:B-1----:R-:W-:-:S02]  /*d630*/  FADD.FTZ R12, R6, R5 ;  /* 0x00000005060c7221 */ /* 0x002fc40000010000 */
[----:B------:R-:W-:Y:S01]  /*d640*/  FSETP.NE.FTZ.AND P1, PT, R10, RZ, PT ;  /* 0x000000ff0a00720b */ /* 0x000fe20003f35000 */
[----:B------:R-:W-:Y:S02]  /*d650*/  IMAD.U32 R6, RZ, RZ, UR4 ;  /* 0x00000004ff067e24 */ /* 0x000fe4000f8e00ff */
        /* <DEDUP_REMOVED lines=13> */
[----:B------:R-:W-:Y:S03]  /*d730*/  HGMMA.64x64x16.F32 R88, R144, gdesc[UR4].tnspB, R88, gsb0 ;  /* 0x40e0000490587df0 */ /* 0x000fe60008000858 */
[----:B------:R-:W-:Y:S02]  /*d740*/  WARPGROUP.DEPBAR.LE gsb0, 0x0 ;  /* 0x00008000000079c5 */ /* 0x000fe40000010000 */
[----:B--23--:R-:W-:Y:S05]  /*d750*/  @!P0 BRA `(.L_x_13327) ;  /* 0x0000000000048947 */ /* 0x00cfea0003800000 */
[----:B------:R-:W-:Y:S01]  /*d760*/  BPT.TRAP 0x1 ;  /* 0x000000040000795c */ /* 0x000fe20000300000 */
.L_x_13327:
[----:B------:R-:W-:Y:S01]  /*d770*/  IMAD.U32 R5, RZ, RZ, UR38 ;  /* 0x00000026ff057e24 */ /* 0x000fe2000f8e00ff */
        /* <DEDUP_REMOVED lines=42> */
.L_x_13273:
        /* <DEDUP_REMOVED lines=19> */
[----:B------:R-:W-:-:S02]  /*db50*/  F2FP.F16.F32.PACK_AB R14, R14, R53 ;  /* 0x000000350e0e723e */ /* 0x000fc400000000ff */
[----:B------:R-:W-:Y:S01]  /*db60*/  F2FP.F16.F32.PACK_AB R15, R15, R54 ;  /* 0x000000360f0f723e */ /* 0x000fe200000000ff */
[----:B------:R-:W4:Y:S01]  /*db70*/  LDL R58, [R1+0x38] ;  /* 0x00003800013a7983 */ /* 0x000f220000100800 */
[----:B------:R-:W-:Y:S02]  /*db80*/  MOV R20, R18 ;  /* 0x0000001200147202 */ /* 0x000fe40000000f00 */
[----:B0-----:R-:W-:Y:S01]  /*db90*/  MOV R21, R5 ;  /* 0x0000000500157202 */ /* 0x001fe20000000f00 */
[----:B------:R-:W-:Y:S02]  /*dba0*/  BAR.SYNC.DEFER_BLOCKING 0x1, 0x180 ;  /* 0x0046000000007b1d */ /* 0x000fe40000010000 */
[----:B--2---:R-:W-:-:S03]  /*dbb0*/  IMAD.WIDE R10, R4, 0x2, R20 ;  /* 0x00000002040a7825 */ /* 0x004fc600078e0214 */
[C---:B------:R-:W-:Y:S02]  /*dbc0*/  IADD3 R25, P2, R10.reuse, 0x20, RZ ;  /* 0x000000200a197810 */ /* 0x040fe40007f5e0ff */
[C---:B------:R-:W-:Y:S02]  /*dbd0*/  LOP3.LUT R9, R10.reuse, 0x380, RZ, 0xc0, !PT ;  /* 0x000003800a097812 */ /* 0x040fe400078ec0ff */
[C---:B------:R-:W-:Y:S02]  /*dbe0*/  IADD3 R59, P0, R10.reuse, 0x60, RZ ;  /* 0x000000600a3b7810 */ /* 0x040fe40007f1e0ff */
[----:B------:R-:W-:Y:S02]  /*dbf0*/  IADD3 R57, P1, R10, 0x40, RZ ;  /* 0x000000400a397810 */ /* 0x000fe40007f3e0ff */
[----:B------:R-:W-:Y:S02]  /*dc00*/  LOP3.LUT R4, R25, 0x380, RZ, 0xc0, !PT ;  /* 0x0000038019047812 */ /* 0x000fe400078ec0ff */
[----:B------:R-:W-:-:S02]  /*dc10*/  SHF.R.U64 R9, R9, 0x3, RZ ;  /* 0x0000000309097819 */ /* 0x000fc400000012ff */
[----:B------:R-:W-:Y:S02]  /*dc20*/  LOP3.LUT R6, R57, 0x380, RZ, 0xc0, !PT ;  /* 0x0000038039067812 */ /* 0x000fe400078ec0ff */
[----:B-----5:R-:W-:Y:S02]  /*dc30*/  LOP3.LUT R24, R59, 0x380, RZ, 0xc0, !PT ;  /* 0x000003803b187812 */ /* 0x020fe400078ec0ff */
[----:B------:R-:W-:Y:S02]  /*dc40*/  SHF.R.U64 R4, R4, 0x3, RZ ;  /* 0x0000000304047819 */ /* 0x000fe400000012ff */
[----:B------:R-:W-:Y:S02]  /*dc50*/  LOP3.LUT R10, R9, R10, RZ, 0x3c, !PT ;  /* 0x0000000a090a7212 */ /* 0x000fe400078e3cff */
[----:B------:R-:W-:Y:S02]  /*dc60*/  SHF.R.U64 R6, R6, 0x3, RZ ;  /* 0x0000000306067819 */ /* 0x000fe400000012ff */
[----:B------:R-:W-:Y:S01]  /*dc70*/  SHF.R.U64 R24, R24, 0x3, RZ ;  /* 0x0000000318187819 */ /* 0x000fe200000012ff */
[--C-:B------:R-:W-:Y:S01]  /*dc80*/  IMAD.X R7, RZ, RZ, R11.reuse, P1 ;  /* 0x000000ffff077224 */ /* 0x100fe200008e060b */
[----:B------:R-:W-:Y:S01]  /*dc90*/  LOP3.LUT R8, R4, R25, RZ, 0x3c, !PT ;  /* 0x0000001904087212 */ /* 0x000fe200078e3cff */
[----:B------:R-:W-:Y:S01]  /*dca0*/  IMAD.X R9, RZ, RZ, R11, P2 ;  /* 0x000000ffff097224 */ /* 0x000fe200010e060b */
[----:B------:R-:W-:-:S02]  /*dcb0*/  IADD3.X R5, RZ, R11, RZ, P0, !PT ;  /* 0x0000000bff057210 */ /* 0x000fc400007fe4ff */
[----:B------:R-:W-:Y:S02]  /*dcc0*/  LOP3.LUT R6, R6, R57, RZ, 0x3c, !PT ;  /* 0x0000003906067212 */ /* 0x000fe400078e3cff */
[----:B------:R-:W-:Y:S02]  /*dcd0*/  LOP3.LUT R4, R24, R59, RZ, 0x3c, !PT ;  /* 0x0000003b18047212 */ /* 0x000fe400078e3cff */
[----:B------:R-:W-:Y:S02]  /*dce0*/  MOV R10, R10 ;  /* 0x0000000a000a7202 */ /* 0x000fe40000000f00 */
[----:B------:R-:W-:Y:S02]  /*dcf0*/  MOV R53, R6 ;  /* 0x0000000600357202 */ /* 0x000fe40000000f00 */
[----:B-1----:R-:W-:Y:S01]  /*dd00*/  MOV R32, R4 ;  /* 0x0000000400207202 */ /* 0x002fe20000000f00 */
[----:B------:R0:W-:Y:S01]  /*dd10*/  STSM.16.M88.4 [R10], R12 ;  /* 0x0000000c0a007844 */ /* 0x0001e20000000200 */
[----:B------:R-:W-:-:S02]  /*dd20*/  ISETP.NE.U32.AND P0, PT, RZ, UR4, PT ;  /* 0x00000004ff007c0c */ /* 0x000fc4000bf05070 */
[----:B---3--:R-:W-:Y:S02]  /*dd30*/  IADD3 R24, P1, R62, UR4, RZ ;  /* 0x000000043e187c10 */ /* 0x008fe4000ff3e0ff */
[----:B------:R-:W-:Y:S02]  /*dd40*/  MOV R54, R8 ;  /* 0x0000000800367202 */ /* 0x000fe40000000f00 */
        /* <DEDUP_REMOVED lines=10> */
[----:B------:R-:W-:Y:S02]  /*ddf0*/  F2FP.F16.F32.PACK_AB R14, R27, R28 ;  /* 0x0000001c1b0e723e */ /* 0x000fe400000000ff */
[----:B------:R-:W-:Y:S02]  /*de00*/  F2FP.F16.F32.PACK_AB R15, R119, R26 ;  /* 0x0000001a770f723e */ /* 0x000fe400000000ff */
[----:B------:R-:W-:Y:S02]  /*de10*/  ISETP.NE.AND.EX P0, PT, RZ, UR5, PT, P0 ;  /* 0x00000005ff007c0c */ /* 0x000fe4000bf05300 */
[----:B----4-:R-:W-:Y:S01]  /*de20*/  IADD3.X R25, R61, UR5, RZ, P1, !PT ;  /* 0x000000053d197c10 */ /* 0x010fe20008ffe4ff */
[----:B------:R-:W-:Y:S01]  /*de30*/  ULDC.64 UR4, c[0x0][0xc08] ;  /* 0x0003020000047ab9 */ /* 0x000fe20000000a00 */
[----:B------:R0:W-:Y:S01]  /*de40*/  STSM.16.M88.4 [R54], R4 ;  /* 0x0000000436007844 */ /* 0x0001e20000000200 */
[----:B------:R-:W-:Y:S01]  /*de50*/  ISETP.NE.U32.AND P1, PT, RZ, UR4, PT ;  /* 0x00000004ff007c0c */ /* 0x000fe2000bf25070 */
[----:B------:R-:W1:Y:S02]  /*de60*/  LDC R30, c[0x0][0xbe8] ;  /* 0x0002fa00ff1e7b82 */ /* 0x000e640000000800 */
[----:B------:R2:W-:Y:S01]  /*de70*/  STSM.16.M88.4 [R53], R8 ;  /* 0x0000000835007844 */ /* 0x0005e20000000200 */
[----:B------:R-:W-:-:S03]  /*de80*/  ISETP.NE.AND.EX P1, PT, RZ, UR5, PT, P1 ;  /* 0x00000005ff007c0c */ /* 0x000fc6000bf25310 */
[----:B------:R3:W-:Y:S01]  /*de90*/  STSM.16.M88.4 [R32], R12 ;  /* 0x0000000c20007844 */ /* 0x0007e20000000200 */
[----:B------:R-:W-:Y:S01]  /*dea0*/  IMAD.MOV.U32 R28, RZ, RZ, RZ ;  /* 0x000000ffff1c7224 */ /* 0x000fe200078e00ff */
[----:B------:R-:W-:Y:S08]  /*deb0*/  BAR.SYNC.DEFER_BLOCKING 0x1, 0x180 ;  /* 0x0046000000007b1d */ /* 0x000ff00000010000 */
[----:B0-----:R-:W-:Y:S01]  /*dec0*/  @P1 IADD3 R4, P3, R62, UR4, RZ ;  /* 0x000000043e041c10 */ /* 0x001fe2000ff7e0ff */
[----:B------:R-:W-:-:S02]  /*ded0*/  ULDC UR4, c[0x0][0xa88] ;  /* 0x0002a20000047ab9 */ /* 0x000fc40000000800 */
[----:B--2---:R-:W-:Y:S02]  /*dee0*/  MOV R9, UR4 ;  /* 0x0000000400097c02 */ /* 0x004fe40008000f00 */
[----:B------:R-:W-:Y:S01]  /*def0*/  @P1 IADD3.X R5, R61, UR5, RZ, P3, !PT ;  /* 0x000000053d051c10 */ /* 0x000fe20009ffe4ff */
[----:B------:R0:W5:Y:S04]  /*df00*/  @P0 LDG.E R28, desc[UR42][R24.64] ;  /* 0x0000002a181c0981 */ /* 0x000168000c1e1900 */
[----:B------:R0:W5:Y:S01]  /*df10*/  @P1 LDG.E R9, desc[UR42][R4.64] ;  /* 0x0000002a04091981 */ /* 0x000162000c1e1900 */
[----:B-1----:R-:W-:-:S13]  /*df20*/  ISETP.NE.AND P2, PT, R30, 0x1, PT ;  /* 0x000000011e00780c */ /* 0x002fda0003f45270 */
[----:B------:R-:W1:Y:S08]  /*df30*/  @P2 LDC R6, c[0x0][0xbec] ;  /* 0x0002fb00ff062b82 */ /* 0x000e700000000800 */
[----:B------:R-:W2:Y:S01]  /*df40*/  @P2 LDC R27, c[0x0][0xbf0] ;  /* 0x0002fc00ff1b2b82 */ /* 0x000ea20000000800 */
[----:B---3--:R-:W-:Y:S01]  /*df50*/  IMAD R15, R58, 0xc0, R60 ;  /* 0x000000c03a0f7824 */ /* 0x008fe200078e023c */
[----:B0-----:R-:W-:Y:S06]  /*df60*/  @P1 BRA `(.L_x_13330) ;  /* 0x0000000000101947 */ /* 0x001fec0003800000 */
[----:B------:R-:W-:Y:S05]  /*df70*/  @!P0 BRA `(.L_x_13330) ;  /* 0x00000000000c8947 */ /* 0x000fea0003800000 */
[----:B------:R-:W3:Y:S04]  /*df80*/  LDG.E R4, desc[UR42][R24.64] ;  /* 0x0000002a18047981 */ /* 0x000ee8000c1e1900 */
[----:B-----5:R-:W3:Y:S02]  /*df90*/  LDG.E R9, desc[UR42][R24.64+0x4] ;  /* 0x0000042a18097981 */ /* 0x020ee4000c1e1900 */
[----:B---3--:R-:W-:-:S07]  /*dfa0*/  IMAD.IADD R9, R9, 0x1, -R4 ;  /* 0x0000000109097824 */ /* 0x008fce00078e0a04 */
.L_x_13330:
[----:B------:R-:W3:Y:S01]  /*dfb0*/  LDL.LU R10, [R1+0x44] ;  /* 0x00004400010a7983 */ /* 0x000ee20000300800 */
[----:B-1----:R-:W-:Y:S01]  /*dfc0*/  @P2 IMAD.HI.U32 R4, R15, R6, RZ ;  /* 0x000000060f042227 */ /* 0x002fe200078e00ff */
[----:B------:R-:W-:Y:S01]  /*dfd0*/  ULDC.64 UR4, c[0x0][0xb90] ;  /* 0x0002e40000047ab9 */ /* 0x000fe20000000a00 */
[----:B-----5:R-:W-:Y:S01]  /*dfe0*/  SHF.R.S32.HI R29, RZ, 0x1f, R28 ;  /* 0x0000001fff1d7819 */ /* 0x020fe2000001141c */
[----:B------:R-:W4:Y:S01]  /*dff0*/  LDL.LU R8, [R1+0x34] ;  /* 0x0000340001087983 */ /* 0x000f220000300800 */
[----:B------:R-:W0:Y:S01]  /*e000*/  S2R R24, SR_TID.X ;  /* 0x0000000000187919 */ /* 0x000e220000002100 */
[----:B------:R-:W-:Y:S01]  /*e010*/  IMAD.MOV.U32 R7, RZ, RZ, R15 ;  /* 0x000000ffff077224 */ /* 0x000fe200078e000f */
[----:B------:R-:W1:Y:S01]  /*e020*/  @P2 LDC R39, c[0x0][0xbec] ;  /* 0x0002fb00ff272b82 */ /* 0x000e620000000800 */
[----:B------:R-:W4:Y:S04]  /*e030*/  LDL.LU R41, [R1+0x24] ;  /* 0x0000240001297983 */ /* 0x000f280000300800 */
[----:B------:R-:W4:Y:S04]  /*e040*/  LDL R12, [R1+0x54] ;  /* 0x00005400010c7983 */ /* 0x000f280000100800 */
[----:B------:R-:W4:Y:S01]  /*e050*/  LDL R40, [R1+0x3c] ;  /* 0x00003c0001287983 */ /* 0x000f220000100800 */
[----:B--2---:R-:W-:-:S05]  /*e060*/  @P2 SHF.R.U32.HI R7, RZ, R27, R4 ;  /* 0x0000001bff072219 */ /* 0x004fca0000011604 */
[----:B------:R-:W-:Y:S01]  /*e070*/  IMAD.MOV R13, RZ, RZ, -R7 ;  /* 0x000000ffff0d7224 */ /* 0x000fe200078e0a07 */
[C---:B0-----:R-:W-:Y:S01]  /*e080*/  IADD3 R25, R24.reuse, -0x80, RZ ;  /* 0xffffff8018197810 */ /* 0x041fe20007ffe0ff */
[----:B------:R-:W-:-:S03]  /*e090*/  VIADD R44, R24, 0xffffff80 ;  /* 0xffffff80182c7836 */ /* 0x000fc60000000000 */
[----:B------:R-:W-:-:S04]  /*e0a0*/  SHF.R.S32.HI R24, RZ, 0x1f, R25 ;  /* 0x0000001fff187819 */ /* 0x000fc80000011419 */
[----:B------:R-:W-:Y:S02]  /*e0b0*/  LEA.HI R24, R24, R25, RZ, 0x7 ;  /* 0x0000001918187211 */ /* 0x000fe400078f38ff */
[----:B------:R-:W-:Y:S02]  /*e0c0*/  SHF.R.S32.HI R42, RZ, 0x1f, R44 ;  /* 0x0000001fff2a7819 */ /* 0x000fe4000001142c */
[----:B------:R-:W-:Y:S02]  /*e0d0*/  LOP3.LUT R24, R24, 0xffffff80, RZ, 0xc0, !PT ;  /* 0xffffff8018187812 */ /* 0x000fe400078ec0ff */
[----:B------:R-:W-:-:S03]  /*e0e0*/  LEA.HI R42, R42, R44, RZ, 0x3 ;  /* 0x0000002c2a2a7211 */ /* 0x000fc600078f18ff */
[----:B------:R-:W-:Y:S01]  /*e0f0*/  IMAD.IADD R24, R25, 0x1, -R24 ;  /* 0x0000000119187824 */ /* 0x000fe200078e0a18 */
[----:B------:R-:W-:Y:S01]  /*e100*/  SHF.R.S32.HI R42, RZ, 0x3, R42 ;  /* 0x00000003ff2a7819 */ /* 0x000fe2000001142a */
[----:B------:R-:W-:Y:S01]  /*e110*/  IMAD R37, R9, R30, RZ ;  /* 0x0000001e09257224 */ /* 0x000fe200078e02ff */
[----:B---3--:R-:W-:Y:S02]  /*e120*/  SEL R36, R10, RZ, !P0 ;  /* 0x000000ff0a247207 */ /* 0x008fe40004000000 */
[----:B----4-:R-:W-:Y:S02]  /*e130*/  SEL R31, R8, RZ, !P0 ;  /* 0x000000ff081f7207 */ /* 0x010fe40004000000 */
[----:B------:R-:W-:Y:S01]  /*e140*/  SHF.R.S32.HI R38, RZ, 0x1f, R41 ;  /* 0x0000001fff267819 */ /* 0x000fe20000011429 */
[----:B------:R-:W-:-:S04]  /*e150*/  IMAD.WIDE.U32 R4, R41, UR4, R28 ;  /* 0x0000000429047c25 */ /* 0x000fc8000f8e001c */
[----:B------:R-:W-:-:S04]  /*e160*/  IMAD R6, R38, UR4, RZ ;  /* 0x0000000426067c24 */ /* 0x000fc8000f8e02ff */
[----:B------:R-:W-:Y:S01]  /*e170*/  IMAD R11, R41, UR5, R6 ;  /* 0x00000005290b7c24 */ /* 0x000fe2000f8e0206 */
[----:B------:R-:W-:-:S04]  /*e180*/  ULDC.64 UR4, c[0x0][0xb98] ;  /* 0x0002e60000047ab9 */ /* 0x000fc80000000a00 */
[----:B------:R-:W-:Y:S01]  /*e190*/  IADD3 R5, R5, R11, RZ ;  /* 0x0000000b05057210 */ /* 0x000fe20007ffe0ff */
[----:B------:R-:W-:Y:S02]  /*e1a0*/  IMAD R11, R30, R13, R15 ;  /* 0x0000000d1e0b7224 */ /* 0x000fe400078e020f */
[----:B------:R-:W-:Y:S02]  /*e1b0*/  IMAD R8, R36, UR4, RZ ;  /* 0x0000000424087c24 */ /* 0x000fe4000f8e02ff */
[C---:B------:R-:W-:Y:S01]  /*e1c0*/  IMAD.WIDE.U32 R4, R31.reuse, UR4, R4 ;  /* 0x000000041f047c25 */ /* 0x040fe2000f8e0004 */
[----:B------:R-:W-:Y:S02]  /*e1d0*/  SHF.R.S32.HI R6, RZ, 0x1f, R11 ;  /* 0x0000001fff067819 */ /* 0x000fe4000001140b */
[----:B------:R-:W-:Y:S01]  /*e1e0*/  SHF.R.S32.HI R13, RZ, 0x1f, R7 ;  /* 0x0000001fff0d7819 */ /* 0x000fe20000011407 */
[----:B------:R-:W-:Y:S01]  /*e1f0*/  IMAD R8, R31, UR5, R8 ;  /* 0x000000051f087c24 */ /* 0x000fe2000f8e0208 */
[----:B------:R-:W-:Y:S01]  /*e200*/  IADD3 R4, P0, R7, R4, RZ ;  /* 0x0000000407047210 */ /* 0x000fe20007f1e0ff */
[----:B------:R-:W-:-:S02]  /*e210*/  ULDC.64 UR4, c[0x0][0xb88] ;  /* 0x0002e20000047ab9 */ /* 0x000fc40000000a00 */
[----:B------:R-:W-:Y:S01]  /*e220*/  IMAD R6, R6, UR4, RZ ;  /* 0x0000000406067c24 */ /* 0x000fe2000f8e02ff */
[----:B------:R-:W-:-:S03]  /*e230*/  IADD3.X R5, R13, R5, R8, P0, !PT ;  /* 0x000000050d057210 */ /* 0x000fc600007fe408 */
[C---:B------:R-:W-:Y:S02]  /*e240*/  IMAD R7, R11.reuse, UR5, R6 ;  /* 0x000000050b077c24 */ /* 0x040fe4000f8e0206 */
[----:B------:R-:W-:Y:S01]  /*e250*/  IMAD.WIDE.U32 R4, R11, UR4, R4 ;  /* 0x000000040b047c25 */ /* 0x000fe2000f8e0004 */
[----:B------:R-:W-:-:S03]  /*e260*/  ULDC.64 UR4, c[0x0][0xb50] ;  /* 0x0002d40000047ab9 */ /* 0x000fc60000000a00 */
[----:B------:R-:W-:Y:S01]  /*e270*/  IMAD.IADD R5, R5, 0x1, R7 ;  /* 0x0000000105057824 */ /* 0x000fe200078e0207 */
[----:B------:R-:W-:-:S04]  /*e280*/  LEA R10, P0, R4, UR4, 0x2 ;  /* 0x00000004040a7c11 */ /* 0x000fc8000f8010ff */
[----:B------:R-:W-:Y:S01]  /*e290*/  LEA.HI.X R14, R4, UR5, R5, 0x2, P0 ;  /* 0x00000005040e7c11 */ /* 0x000fe200080f1405 */
[----:B------:R-:W-:Y:S01]  /*e2a0*/  SHFL.IDX PT, R6, R10, 0x1, 0x1c1f ;  /* 0x003c1f000a067f89 */ /* 0x000fe200000e0000 */
[----:B------:R-:W-:Y:S01]  /*e2b0*/  IMAD R12, R58, 0xc0, R12 ;  /* 0x000000c03a0c7824 */ /* 0x000fe200078e020c */
[----:B------:R-:W-:Y:S02]  /*e2c0*/  ULDC.64 UR4, c[0x0][0xaa0] ;  /* 0x0002a80000047ab9 */ /* 0x000fe40000000a00 */
[----:B------:R-:W-:Y:S04]  /*e2d0*/  SHFL.IDX PT, R4, R10, RZ, 0x1c1f ;  /* 0x001c1fff0a047589 */ /* 0x000fe800000e0000 */
[----:B------:R-:W0:Y:S04]  /*e2e0*/  SHFL.IDX PT, R5, R14, RZ, 0x1c1f ;  /* 0x001c1fff0e057589 */ /* 0x000e2800000e0000 */
[----:B------:R-:W2:Y:S01]  /*e2f0*/  SHFL.IDX PT, R7, R14, 0x1, 0x1c1f ;  /* 0x003c1f000e077f89 */ /* 0x000ea200000e0000 */
[----:B------:R-:W-:Y:S01]  /*e300*/  LOP3.LUT P0, RZ, R24, 0x3, RZ, 0xc0, !PT ;  /* 0x0000000318ff7812 */ /* 0x000fe2000780c0ff */
[----:B------:R-:W-:-:S02]  /*e310*/  VIADD R8, R12, 0x8 ;  /* 0x000000080c087836 */ /* 0x000fc40000000000 */
[----:B------:R-:W-:Y:S01]  /*e320*/  IMAD R11, R42, 0x40, R40 ;  /* 0x000000402a0b7824 */ /* 0x000fe200078e0228 */
[-C--:B------:R-:W-:Y:S02]  /*e330*/  ISETP.GE.OR P1, PT, R12, R37.reuse, P0 ;  /* 0x000000250c00720c */ /* 0x080fe40000726670 */
[----:B------:R-:W-:Y:S01]  /*e340*/  ISETP.GE.OR P0, PT, R8, R37, P0 ;  /* 0x000000250800720c */ /* 0x000fe20000706670 */
[----:B------:R-:W-:-:S03]  /*e350*/  IMAD.WIDE R20, R11, 0x2, R20 ;  /* 0x000000020b147825 */ /* 0x000fc600078e0214 */
[----:B------:R-:W-:-:S04]  /*e360*/  LOP3.LUT R9, R20, 0x380, RZ, 0xc0, !PT ;  /* 0x0000038014097812 */ /* 0x000fc800078ec0ff */
[----:B------:R-:W-:-:S03]  /*e370*/  SHF.R.U64 R9, R9, 0x3, RZ ;  /* 0x0000000309097819 */ /* 0x000fc600000012ff */
[----:B0-----:R0:W-:Y:S04]  /*e380*/  @!P1 ST.E desc[UR42][R4.64], R3 ;  /* 0x0000000304009985 */ /* 0x0011e8000c10192a */
[----:B--2---:R2:W-:Y:S01]  /*e390*/  @!P0 ST.E desc[UR42][R6.64], R0 ;  /* 0x0000000006008985 */ /* 0x0045e2000c10192a */
[C---:B------:R-:W-:Y:S02]  /*e3a0*/  IADD3 R32, P0, R20.reuse, 0x4800, RZ ;  /* 0x0000480014207810 */ /* 0x040fe40007f1e0ff */
[C---:B------:R-:W-:Y:S02]  /*e3b0*/  IADD3 R13, P3, R20.reuse, 0x1800, RZ ;  /* 0x00001800140d7810 */ /* 0x040fe40007f7e0ff */
[----:B------:R-:W-:Y:S02]  /*e3c0*/  IADD3 R25, P4, R20, 0x3000, RZ ;  /* 0x0000300014197810 */ /* 0x000fe40007f9e0ff */
[----:B------:R-:W-:-:S02]  /*e3d0*/  LOP3.LUT R8, R9, R20, RZ, 0x3c, !PT ;  /* 0x0000001409087212 */ /* 0x000fc400078e3cff */
[----:B------:R-:W-:Y:S02]  /*e3e0*/  LOP3.LUT R20, R32, 0x380, RZ, 0xc0, !PT ;  /* 0x0000038020147812 */ /* 0x000fe400078ec0ff */
[----:B------:R-:W-:Y:S02]  /*e3f0*/  LOP3.LUT R12, R13, 0x380, RZ, 0xc0, !PT ;  /* 0x000003800d0c7812 */ /* 0x000fe400078ec0ff */
[----:B------:R-:W-:Y:S02]  /*e400*/  LOP3.LUT R24, R25, 0x380, RZ, 0xc0, !PT ;  /* 0x0000038019187812 */ /* 0x000fe400078ec0ff */
[----:B0-----:R-:W-:Y:S02]  /*e410*/  SHF.R.U64 R3, R20, 0x3, RZ ;  /* 0x0000000314037819 */ /* 0x001fe400000012ff */
[----:B------:R-:W-:Y:S02]  /*e420*/  SHF.R.U64 R12, R12, 0x3, RZ ;  /* 0x000000030c0c7819 */ /* 0x000fe400000012ff */
[----:B------:R-:W-:-:S02]  /*e430*/  SHF.R.U64 R24, R24, 0x3, RZ ;  /* 0x0000000318187819 */ /* 0x000fc400000012ff */
[----:B------:R-:W-:Y:S01]  /*e440*/  LOP3.LUT R4, R3, R32, RZ, 0x3c, !PT ;  /* 0x0000002003047212 */ /* 0x000fe200078e3cff */
[----:B------:R-:W-:Y:S01]  /*e450*/  IMAD R3, R29, UR4, RZ ;  /* 0x000000041d037c24 */ /* 0x000fe2000f8e02ff */
[----:B------:R-:W-:Y:S01]  /*e460*/  LOP3.LUT R12, R12, R13, RZ, 0x3c, !PT ;  /* 0x0000000d0c0c7212 */ /* 0x000fe200078e3cff */
[--C-:B------:R-:W-:Y:S01]  /*e470*/  IMAD.X R13, RZ, RZ, R21.reuse, P3 ;  /* 0x000000ffff0d7224 */ /* 0x100fe200018e0615 */
[----:B------:R-:W-:Y:S01]  /*e480*/  LOP3.LUT R24, R24, R25, RZ, 0x3c, !PT ;  /* 0x0000001918187212 */ /* 0x000fe200078e3cff */
[--C-:B------:R-:W-:Y:S01]  /*e490*/  IMAD.MOV.U32 R9, RZ, RZ, R21.reuse ;  /* 0x000000ffff097224 */ /* 0x100fe200078e0015 */
[----:B------:R-:W-:Y:S01]  /*e4a0*/  IADD3.X R25, RZ, R21, RZ, P4, !PT ;  /* 0x00000015ff197210 */ /* 0x000fe200027fe4ff */
[----:B------:R-:W-:Y:S01]  /*e4b0*/  IMAD.X R5, RZ, RZ, R21, P0 ;  /* 0x000000ffff057224 */ /* 0x000fe200000e0615 */
[----:B------:R-:W-:Y:S01]  /*e4c0*/  SHF.R.S32.HI R43, RZ, 0x1f, R44 ;  /* 0x0000001fff2b7819 */ /* 0x000fe2000001142c */
[C---:B------:R-:W-:Y:S01]  /*e4d0*/  IMAD R3, R28.reuse, UR5, R3 ;  /* 0x000000051c037c24 */ /* 0x040fe2000f8e0203 */
[----:B------:R-:W3:Y:S01]  /*e4e0*/  LD.E.128 R12, desc[UR42][R12.64] ;  /* 0x0000002a0c0c7980 */ /* 0x000ee2000c101d00 */
[----:B------:R-:W-:Y:S01]  /*e4f0*/  IMAD.WIDE.U32 R20, R28, UR4, RZ ;  /* 0x000000041c147c25 */ /* 0x000fe2000f8e00ff */
[----:B------:R-:W-:Y:S01]  /*e500*/  ULDC.64 UR4, c[0x0][0xae8] ;  /* 0x0002ba0000047ab9 */ /* 0x000fe20000000a00 */
[----:B------:R-:W0:Y:S01]  /*e510*/  @P2 LDC R29, c[0x0][0xbf0] ;  /* 0x0002fc00ff1d2b82 */ /* 0x000e220000000800 */
[----:B------:R-:W4:Y:S02]  /*e520*/  LD.E.128 R8, desc[UR42][R8.64] ;  /* 0x0000002a08087980 */ /* 0x000f24000c101d00 */
[----:B------:R-:W-:Y:S01]  /*e530*/  IADD3 R21, R21, R3, RZ ;  /* 0x0000000315157210 */ /* 0x000fe20007ffe0ff */
[----:B------:R-:W-:Y:S01]  /*e540*/  IMAD R3, R38, UR4, RZ ;  /* 0x0000000426037c24 */ /* 0x000fe2000f8e02ff */
[----:B------:R-:W3:Y:S03]  /*e550*/  LD.E.128 R24, desc[UR42][R24.64] ;  /* 0x0000002a18187980 */ /* 0x000ee6000c101d00 */
[C---:B------:R-:W-:Y:S01]  /*e560*/  IMAD R3, R41.reuse, UR5, R3 ;  /* 0x0000000529037c24 */ /* 0x040fe2000f8e0203 */
[----:B--2---:R-:W5:Y:S01]  /*e570*/  LD.E.128 R4, desc[UR42][R4.64] ;  /* 0x0000002a04047980 */ /* 0x004f62000c101d00 */
[----:B------:R-:W-:Y:S01]  /*e580*/  IMAD.WIDE.U32 R20, R41, UR4, R20 ;  /* 0x0000000429147c25 */ /* 0x000fe2000f8e0014 */
[----:B------:R-:W-:Y:S01]  /*e590*/  LEA.HI R43, R43, R44, RZ, 0x3 ;  /* 0x0000002c2b2b7211 */ /* 0x000fe200078f18ff */
[----:B------:R-:W-:Y:S01]  /*e5a0*/  ULDC.64 UR4, c[0x0][0xaf0] ;  /* 0x0002bc0000047ab9 */ /* 0x000fe20000000a00 */
[----:B------:R-:W2:Y:S02]  /*e5b0*/  LDL R41, [R1+0x64] ;  /* 0x0000640001297983 */ /* 0x000ea40000100800 */
[----:B------:R-:W-:Y:S01]  /*e5c0*/  LOP3.LUT R43, R43, 0xfffffff8, RZ, 0xc0, !PT ;  /* 0xfffffff82b2b7812 */ /* 0x000fe200078ec0ff */
[----:B------:R-:W-:Y:S01]  /*e5d0*/  IMAD R38, R58, 0xc0, R42 ;  /* 0x000000c03a267824 */ /* 0x000fe200078e022a */
[----:B------:R-:W-:Y:S01]  /*e5e0*/  @!PT LDS RZ, [RZ] ;  /* 0x00000000fffff984 */ /* 0x000fe20000000800 */
[----:B------:R-:W-:Y:S01]  /*e5f0*/  @!PT LDS RZ, [RZ] ;  /* 0x00000000fffff984 */ /* 0x000fe20000000800 */
[----:B------:R-:W-:Y:S01]  /*e600*/  @!PT LDS RZ, [RZ] ;  /* 0x00000000fffff984 */ /* 0x000fe20000000800 */
[----:B------:R-:W-:Y:S01]  /*e610*/  @!PT LDS RZ, [RZ] ;  /* 0x00000000fffff984 */ /* 0x000fe20000000800 */
[----:B------:R1:W-:Y:S06]  /*e620*/  MEMBAR.ALL.CTA ;  /* 0x0000000000007992 */ /* 0x0003ec0000008000 */
[----:B-1----:R-:W1:Y:S01]  /*e630*/  FENCE.VIEW.ASYNC.S ;  /* 0x00000000000073c6 */ /* 0x002e620000000000 */
[----:B------:R-:W-:-:S04]  /*e640*/  IMAD.IADD R43, R44, 0x1, -R43 ;  /* 0x000000012c2b7824 */ /* 0x000fc800078e0a2b */
[----:B------:R-:W-:-:S04]  /*e650*/  IMAD R0, R43, 0x30, R42 ;  /* 0x000000302b007824 */ /* 0x000fc800078e022a */
[----:B------:R-:W-:-:S04]  /*e660*/  IMAD R32, R58, 0xc0, R0 ;  /* 0x000000c03a207824 */ /* 0x000fc800078e0200 */
[----:B------:R-:W-:-:S04]  /*e670*/  @P2 IMAD.HI.U32 R0, R32, R39, RZ ;  /* 0x0000002720002227 */ /* 0x000fc800078e00ff */
[----:B------:R-:W-:Y:S02]  /*e680*/  IMAD.IADD R21, R21, 0x1, R3 ;  /* 0x0000000115157824 */ /* 0x000fe400078e0203 */
[----:B------:R-:W-:Y:S01]  /*e690*/  IMAD.MOV.U32 R3, RZ, RZ, R32 ;  /* 0x000000ffff037224 */ /* 0x000fe200078e0020 */
[----:B0-----:R-:W-:Y:S01]  /*e6a0*/  @P2 SHF.R.U32.HI R3, RZ, R29, R0 ;  /* 0x0000001dff032219 */ /* 0x001fe20000011600 */
        /* <DEDUP_REMOVED lines=20> */
[----:B------:R-:W-:-:S04]  /*e7f0*/  ULDC UR4, c[0x0][0xac8] ;  /* 0x0002b20000047ab9 */ /* 0x000fc80000000800 */
[----:B------:R-:W-:Y:S02]  /*e800*/  LEA.HI.X R36, R20, UR5, R3, 0x1, P0 ;  /* 0x0000000514247c11 */ /* 0x000fe400080f0c03 */
[----:B-1----:R-:W0:Y:S01]  /*e810*/  SHFL.IDX PT, R20, R32, RZ, 0x181f ;  /* 0x00181fff20147589 */ /* 0x002e2200000e0000 */
[----:B------:R-:W-:-:S03]  /*e820*/  ISETP.GE.AND P0, PT, R40, UR4, PT ;  /* 0x0000000428007c0c */ /* 0x000fc6000bf06270 */
[----:B------:R-:W1:Y:S04]  /*e830*/  SHFL.IDX PT, R28, R32, 0x1, 0x181f ;  /* 0x00381f00201c7f89 */ /* 0x000e6800000e0000 */
[----:B------:R-:W2:Y:S04]  /*e840*/  SHFL.IDX PT, R21, R36, RZ, 0x181f ;  /* 0x00181fff24157589 */ /* 0x000ea800000e0000 */
[----:B------:R-:W2:Y:S01]  /*e850*/  SHFL.IDX PT, R30, R32, 0x2, 0x181f ;  /* 0x00581f00201e7f89 */ /* 0x000ea200000e0000 */
[----:B------:R-:W-:-:S03]  /*e860*/  VIADD R0, R38, 0x30 ;  /* 0x0000003026007836 */ /* 0x000fc60000000000 */
[----:B------:R-:W2:Y:S01]  /*e870*/  SHFL.IDX PT, R29, R36, 0x1, 0x181f ;  /* 0x00381f00241d7f89 */ /* 0x000ea200000e0000 */
[----:B------:R-:W-:-:S03]  /*e880*/  ISETP.GE.OR P3, PT, R38, R37, P0 ;  /* 0x000000252600720c */ /* 0x000fc60000766670 */
[----:B------:R-:W2:Y:S01]  /*e890*/  SHFL.IDX PT, R31, R36, 0x2, 0x181f ;  /* 0x00581f00241f7f89 */ /* 0x000ea200000e0000 */
[----:B------:R-:W-:Y:S02]  /*e8a0*/  IADD3 R3, R38, 0x60, RZ ;  /* 0x0000006026037810 */ /* 0x000fe40007ffe0ff */
[-C--:B------:R-:W-:Y:S02]  /*e8b0*/  ISETP.GE.OR P2, PT, R0, R37.reuse, P0 ;  /* 0x000000250000720c */ /* 0x080fe40000746670 */
[----:B------:R-:W-:Y:S01]  /*e8c0*/  ISETP.GE.OR P1, PT, R3, R37, P0 ;  /* 0x000000250300720c */ /* 0x000fe20000726670 */
[----:B------:R-:W-:-:S04]  /*e8d0*/  VIADD R0, R18, 0x16820 ;  /* 0x0001682012007836 */ /* 0x000fc80000000000 */
[----:B0-----:R-:W-:Y:S02]  /*e8e0*/  @!P3 LEA R20, P5, R40, R20, 0x1 ;  /* 0x000000142814b211 */ /* 0x001fe400078a08ff */
[----:B------:R-:W-:-:S04]  /*e8f0*/  PRMT R0, RZ, 0x654, R0 ;  /* 0x00000654ff007816 */ /* 0x000fc80000000000 */
[----:B-1----:R-:W-:Y:S01]  /*e900*/  @!P2 LEA R28, P4, R40, R28, 0x1 ;  /* 0x0000001c281ca211 */ /* 0x002fe200078808ff */
[----:B------:R0:W-:Y:S02]  /*e910*/  SYNCS.ARRIVE.TRANS64.RED.A1T0 RZ, [R0+URZ], RZ ;  /* 0x000000ff00ff79a7 */ /* 0x0001e4000810043f */
[----:B0-----:R-:W-:-:S05]  /*e920*/  VIADD R0, R38, 0x90 ;  /* 0x0000009026007836 */ /* 0x001fca0000000000 */
[----:B------:R-:W-:Y:S01]  /*e930*/  ISETP.GE.OR P0, PT, R0, R37, P0 ;  /* 0x000000250000720c */ /* 0x000fe20000706670 */
[----:B------:R-:W0:Y:S04]  /*e940*/  SHFL.IDX PT, R32, R32, 0x3, 0x181f ;  /* 0x00781f0020207f89 */ /* 0x000e2800000e0000 */
[----:B------:R-:W1:Y:S01]  /*e950*/  SHFL.IDX PT, R36, R36, 0x3, 0x181f ;  /* 0x00781f0024247f89 */ /* 0x000e6200000e0000 */
[C-C-:B--2---:R-:W-:Y:S02]  /*e960*/  @!P3 LEA.HI.X R21, R40.reuse, R21, R41.reuse, 0x1, P5 ;  /* 0x000000152815b211 */ /* 0x144fe400028f0c29 */
[C---:B------:R-:W-:Y:S02]  /*e970*/  @!P1 LEA R30, P5, R40.reuse, R30, 0x1 ;  /* 0x0000001e281e9211 */ /* 0x040fe400078a08ff */
[----:B------:R-:W-:-:S02]  /*e980*/  @!P2 LEA.HI.X R29, R40, R29, R41, 0x1, P4 ;  /* 0x0000001d281da211 */ /* 0x000fc400020f0c29 */
[----:B------:R-:W-:Y:S01]  /*e990*/  @!P1 LEA.HI.X R31, R40, R31, R41, 0x1, P5 ;  /* 0x0000001f281f9211 */ /* 0x000fe200028f0c29 */
[----:B----4-:R2:W-:Y:S04]  /*e9a0*/  @!P3 ST.E.128 desc[UR42][R20.64], R8 ;  /* 0x000000081400b985 */ /* 0x0105e8000c101d2a */
[----:B---3--:R2:W-:Y:S04]  /*e9b0*/  @!P2 ST.E.128 desc[UR42][R28.64], R12 ;  /* 0x0000000c1c00a985 */ /* 0x0085e8000c101d2a */
[----:B------:R2:W-:Y:S01]  /*e9c0*/  @!P1 ST.E.128 desc[UR42][R30.64], R24 ;  /* 0x000000181e009985 */ /* 0x0005e2000c101d2a */
[----:B01----:R-:W-:Y:S05]  /*e9d0*/  @P0 BRA `(.L_x_13331) ;  /* 0x0000000800980947 */ /* 0x003fea0003800000 */
[----:B--2---:R-:W-:-:S04]  /*e9e0*/  LEA R8, P0, R40, R32, 0x1 ;  /* 0x0000002028087211 */ /* 0x004fc800078008ff */
[----:B------:R-:W-:-:S05]  /*e9f0*/  LEA.HI.X R9, R40, R36, R41, 0x1, P0 ;  /* 0x0000002428097211 */ /* 0x000fca00000f0c29 */
[----:B-----5:R0:W-:Y:S01]  /*ea00*/  ST.E.128 desc[UR42][R8.64], R4 ;  /* 0x0000000408007985 */ /* 0x0201e2000c101d2a */
[----:B------:R-:W-:Y:S05]  /*ea10*/  BRA `(.L_x_13331) ;  /* 0x0000000800887947 */ /* 0x000fea0003800000 */
.L_x_13329:
        /* <DEDUP_REMOVED lines=13> */
[----:B------:R-:W4:-:S12]  /*eaf0*/  S2R R9, SR_TID.X ;  /* 0x0000000000097919 */ /* 0x000f180000002100 */
[----:B------:R-:W-:Y:S01]  /*eb00*/  @P1 IADD3 R6, P2, R6, UR4, RZ ;  /* 0x0000000406061c10 */ /* 0x000fe2000ff5e0ff */
[----:B------:R-:W-:Y:S02]  /*eb10*/  ULDC UR4, c[0x0][0xa88] ;  /* 0x0002a20000047ab9 */ /* 0x000fe40000000800 */
[----:B------:R-:W-:Y:S02]  /*eb20*/  MOV R8, UR4 ;  /* 0x0000000400087c02 */ /* 0x000fe40008000f00 */
[----:B------:R-:W-:-:S05]  /*eb30*/  @P1 IADD3.X R7, R3, UR5, RZ, P2, !PT ;  /* 0x0000000503071c10 */ /* 0x000fca00097fe4ff */
[----:B------:R2:W5:Y:S01]  /*eb40*/  @P1 LDG.E R8, desc[UR42][R6.64] ;  /* 0x0000002a06081981 */ /* 0x000562000c1e1900 */
[----:B---3--:R-:W-:Y:S01]  /*eb50*/  ISETP.NE.AND P2, PT, R25, 0x1, PT ;  /* 0x000000011900780c */ /* 0x008fe20003f45270 */
[----:B----4-:R-:W-:-:S12]  /*eb60*/  VIADD R26, R9, 0xffffff80 ;  /* 0xffffff80091a7836 */ /* 0x010fd80000000000 */
[----:B------:R-:W3:Y:S01]  /*eb70*/  @P2 LDC R20, c[0x0][0xbec] ;  /* 0x0002fb00ff142b82 */ /* 0x000ee20000000800 */
[----:B------:R-:W-:-:S07]  /*eb80*/  ISETP.GE.AND P3, PT, R26, 0xc0, PT ;  /* 0x000000c01a00780c */ /* 0x000fce0003f66270 */
[----:B------:R-:W4:Y:S01]  /*eb90*/  @P2 LDC R21, c[0x0][0xbf0] ;  /* 0x0002fc00ff152b82 */ /* 0x000f220000000800 */
[----:B--2---:R-:W-:Y:S05]  /*eba0*/  @P1 BRA `(.L_x_13332) ;  /* 0x0000000000101947 */ /* 0x004fea0003800000 */
[----:B------:R-:W-:Y:S05]  /*ebb0*/  @!P0 BRA `(.L_x_13332) ;  /* 0x00000000000c8947 */ /* 0x000fea0003800000 */
[----:B------:R-:W2:Y:S04]  /*ebc0*/  LDG.E R3, desc[UR42][R4.64] ;  /* 0x0000002a04037981 */ /* 0x000ea8000c1e1900 */
[----:B-----5:R-:W2:Y:S02]  /*ebd0*/  LDG.E R8, desc[UR42][R4.64+0x4] ;  /* 0x0000042a04087981 */ /* 0x020ea4000c1e1900 */
[----:B--2---:R-:W-:-:S07]  /*ebe0*/  IMAD.IADD R8, R8, 0x1, -R3 ;  /* 0x0000000108087824 */ /* 0x004fce00078e0a03 */
.L_x_13332:
[----:B------:R-:W2:Y:S04]  /*ebf0*/  LDL.LU R4, [R1+0x34] ;  /* 0x0000340001047983 */ /* 0x000ea80000300800 */
[----:B------:R-:W3:Y:S04]  /*ec00*/  LDL.LU R3, [R1+0x44] ;  /* 0x0000440001037983 */ /* 0x000ee80000300800 */
[----:B-----5:R-:W4:Y:S04]  /*ec10*/  LDL R24, [R1+0x24] ;  /* 0x0000240001187983 */ /* 0x020f280000100800 */
[----:B------:R0:W5:Y:S01]  /*ec20*/  LDL R28, [R1+0x38] ;  /* 0x00003800011c7983 */ /* 0x0001620000100800 */
[----:B------:R-:W-:Y:S01]  /*ec30*/  BSSY B1, `(.L_x_13333) ;  /* 0x000002d000017945 */ /* 0x000fe20003800000 */
[----:B------:R-:W-:-:S02]  /*ec40*/  SHF.R.S32.HI R11, RZ, 0x1f, R0 ;  /* 0x0000001fff0b7819 */ /* 0x000fc40000011400 */
[----:B--2---:R-:W-:Y:S02]  /*ec50*/  SEL R13, R4, RZ, !P0 ;  /* 0x000000ff040d7207 */ /* 0x004fe40004000000 */
[----:B---3--:R-:W-:Y:S02]  /*ec60*/  SEL R12, R3, RZ, !P0 ;  /* 0x000000ff030c7207 */ /* 0x008fe40004000000 */
[----:B----4-:R-:W-:Y:S01]  /*ec70*/  SHF.R.S32.HI R10, RZ, 0x1f, R24 ;  /* 0x0000001fff0a7819 */ /* 0x010fe20000011418 */
[----:B0-----:R-:W-:Y:S06]  /*ec80*/  @P3 BRA `(.L_x_13334) ;  /* 0x00000000009c3947 */ /* 0x001fec0003800000 */
[----:B------:R-:W0:Y:S01]  /*ec90*/  LDC R14, c[0x0][0xbe8] ;  /* 0x0002fa00ff0e7b82 */ /* 0x000e220000000800 */
[----:B-----5:R-:W-:-:S04]  /*eca0*/  IMAD R3, R28, 0xc0, R9 ;  /* 0x000000c01c037824 */ /* 0x020fc800078e0209 */
[----:B------:R-:W-:Y:S02]  /*ecb0*/  VIADD R9, R3, 0xffffff80 ;  /* 0xffffff8003097836 */ /* 0x000fe40000000000 */
        /* <DEDUP_REMOVED lines=36> */
.L_x_13334:
[----:B------:R-:W-:Y:S05]  /*ef00*/  BSYNC B1 ;  /* 0x0000000000017941 */ /* 0x000fea0003800000 */
.L_x_13333:
[----:B0-----:R-:W2:Y:S04]  /*ef10*/  LDL R6, [R1+0x3c] ;  /* 0x00003c0001067983 */ /* 0x001ea80000100800 */
[----:B------:R-:W3:Y:S01]  /*ef20*/  LDL R14, [R1+0x64] ;  /* 0x00006400010e7983 */ /* 0x000ee20000100800 */
[--C-:B------:R-:W-:Y:S01]  /*ef30*/  SHF.R.S32.HI R7, RZ, 0x1f, R26.reuse ;  /* 0x0000001fff077819 */ /* 0x100fe2000001141a */
[----:B------:R-:W-:Y:S01]  /*ef40*/  ULDC.64 UR4, c[0x0][0xaa0] ;  /* 0x0002a80000047ab9 */ /* 0x000fe20000000a00 */
[----:B------:R-:W-:Y:S01]  /*ef50*/  SHF.R.S32.HI R29, RZ, 0x1f, R26 ;  /* 0x0000001fff1d7819 */ /* 0x000fe2000001141a */
[----:B------:R-:W-:Y:S01]  /*ef60*/  IMAD R3, R11, UR4, RZ ;  /* 0x000000040b037c24 */ /* 0x000fe2000f8e02ff */
[-C--:B------:R-:W-:Y:S01]  /*ef70*/  LEA.HI R7, R7, R26.reuse, RZ, 0x3 ;  /* 0x0000001a07077211 */ /* 0x080fe200078f18ff */
[C---:B------:R-:W-:Y:S01]  /*ef80*/  IMAD.WIDE.U32 R4, R0.reuse, UR4, RZ ;  /* 0x0000000400047c25 */ /* 0x040fe2000f8e00ff */
[----:B------:R-:W-:Y:S01]  /*ef90*/  LEA.HI R29, R29, R26, RZ, 0x3 ;  /* 0x0000001a1d1d7211 */ /* 0x000fe200078f18ff */
[----:B------:R-:W-:Y:S01]  /*efa0*/  ULDC.64 UR6, c[0x0][0xa80] ;  /* 0x0002a00000067ab9 */ /* 0x000fe20000000a00 */
[----:B------:R-:W-:Y:S01]  /*efb0*/  LOP3.LUT R7, R7, 0xfffffff8, RZ, 0xc0, !PT ;  /* 0xfffffff807077812 */ /* 0x000fe200078ec0ff */
[----:B------:R-:W-:Y:S01]  /*efc0*/  IMAD R3, R0, UR5, R3 ;  /* 0x0000000500037c24 */ /* 0x000fe2000f8e0203 */
[----:B------:R-:W-:Y:S01]  /*efd0*/  SHF.R.S32.HI R29, RZ, 0x3, R29 ;  /* 0x00000003ff1d7819 */ /* 0x000fe2000001141d */
[----:B------:R-:W-:-:S02]  /*efe0*/  ULDC.64 UR4, c[0x0][0xae8] ;  /* 0x0002ba0000047ab9 */ /* 0x000fc40000000a00 */
[----:B------:R-:W-:Y:S02]  /*eff0*/  IMAD.IADD R7, R26, 0x1, -R7 ;  /* 0x000000011a077824 */ /* 0x000fe400078e0a07 */
[----:B------:R-:W-:Y:S02]  /*f000*/  IMAD.IADD R5, R5, 0x1, R3 ;  /* 0x0000000105057824 */ /* 0x000fe400078e0203 */
[----:B------:R-:W-:Y:S02]  /*f010*/  IMAD R0, R7, 0x30, R29 ;  /* 0x0000003007007824 */ /* 0x000fe400078e021d */
[----:B------:R-:W-:-:S04]  /*f020*/  IMAD.WIDE.U32 R4, R24, UR4, R4 ;  /* 0x0000000418047c25 */ /* 0x000fc8000f8e0004 */
[----:B-----5:R-:W-:-:S04]  /*f030*/  IMAD R9, R28, 0xc0, R0 ;  /* 0x000000c01c097824 */ /* 0x020fc800078e0200 */
[----:B------:R-:W-:-:S04]  /*f040*/  @P2 IMAD.HI.U32 R0, R9, R20, RZ ;  /* 0x0000001409002227 */ /* 0x000fc800078e00ff */
[----:B------:R-:W-:Y:S01]  /*f050*/  IMAD.MOV.U32 R3, RZ, RZ, R9 ;  /* 0x000000ffff037224 */ /* 0x000fe200078e0009 */
[----:B------:R-:W-:-:S04]  /*f060*/  @P2 SHF.R.U32.HI R3, RZ, R21, R0 ;  /* 0x00000015ff032219 */ /* 0x000fc80000011600 */
[----:B------:R-:W-:Y:S02]  /*f070*/  SHF.R.S32.HI R0, RZ, 0x1f, R3 ;  /* 0x0000001fff007819 */ /* 0x000fe40000011403 */
[----:B--2---:R-:W-:Y:S01]  /*f080*/  MOV R26, R6 ;  /* 0x00000006001a7202 */ /* 0x004fe20000000f00 */
[----:B------:R-:W-:Y:S02]  /*f090*/  IMAD R6, R10, UR4, RZ ;  /* 0x000000040a067c24 */ /* 0x000fe4000f8e02ff */
[----:B---3--:R-:W-:Y:S02]  /*f0a0*/  IMAD.MOV.U32 R27, RZ, RZ, R14 ;  /* 0x000000ffff1b7224 */ /* 0x008fe400078e000e */
[----:B------:R-:W-:Y:S01]  /*f0b0*/  IMAD R7, R24, UR5, R6 ;  /* 0x0000000518077c24 */ /* 0x000fe2000f8e0206 */
[----:B------:R-:W-:Y:S02]  /*f0c0*/  ULDC.64 UR4, c[0x0][0xaf0] ;  /* 0x0002bc0000047ab9 */ /* 0x000fe40000000a00 */
[----:B------:R-:W-:-:S02]  /*f0d0*/  IMAD R6, R12, UR4, RZ ;  /* 0x000000040c067c24 */ /* 0x000fc4000f8e02ff */
[----:B------:R-:W-:Y:S02]  /*f0e0*/  IADD3 R5, R5, R7, RZ ;  /* 0x0000000705057210 */ /* 0x000fe40007ffe0ff */
[C---:B------:R-:W-:Y:S02]  /*f0f0*/  IMAD R7, R13.reuse, UR5, R6 ;  /* 0x000000050d077c24 */ /* 0x040fe4000f8e0206 */
[----:B------:R-:W-:Y:S02]  /*f100*/  IMAD.MOV R6, RZ, RZ, -R3 ;  /* 0x000000ffff067224 */ /* 0x000fe400078e0a03 */
[----:B------:R-:W-:Y:S01]  /*f110*/  IMAD.WIDE.U32 R4, R13, UR4, R4 ;  /* 0x000000040d047c25 */ /* 0x000fe2000f8e0004 */
[----:B------:R-:W-:-:S03]  /*f120*/  ULDC.64 UR4, c[0x0][0xae0] ;  /* 0x0002b80000047ab9 */ /* 0x000fc60000000a00 */
        /* <DEDUP_REMOVED lines=9> */
[C---:B------:R-:W-:Y:S01]  /*f1c0*/  IMAD.WIDE.U32 R20, R7.reuse, UR4, R4 ;  /* 0x0000000407147c25 */ /* 0x040fe2000f8e0004 */
[----:B------:R-:W-:Y:S02]  /*f1d0*/  ULDC UR4, c[0x0][0xac8] ;  /* 0x0002b20000047ab9 */ /* 0x000fe40000000800 */
[----:B------:R-:W-:Y:S01]  /*f1e0*/  ISETP.GE.AND P0, PT, R26, UR4, PT ;  /* 0x000000041a007c0c */ /* 0x000fe2000bf06270 */
[----:B------:R-:W-:Y:S01]  /*f1f0*/  IMAD R3, R7, UR5, R0 ;  /* 0x0000000507037c24 */ /* 0x000fe2000f8e0200 */
[----:B------:R-:W-:Y:S01]  /*f200*/  LEA R7, P1, R20, UR6, 0x1 ;  /* 0x0000000614077c11 */ /* 0x000fe2000f8208ff */
[----:B------:R-:W-:-:S03]  /*f210*/  UMOV UR4, 0xffffffff ;  /* 0xffffffff00047882 */ /* 0x000fc60000000000 */
[----:B------:R-:W-:-:S04]  /*f220*/  IADD3 R3, R21, R3, RZ ;  /* 0x0000000315037210 */ /* 0x000fc80007ffe0ff */
[----:B------:R-:W-:Y:S01]  /*f230*/  LEA.HI.X R20, R20, UR7, R3, 0x1, P1 ;  /* 0x0000000714147c11 */ /* 0x000fe200088f0c03 */
[----:B------:R-:W-:Y:S06]  /*f240*/  BRA.DIV UR4, `(.L_x_13335) ;  /* 0x0000007604e47947 */ /* 0x000fec000b800000 */
[----:B------:R-:W0:Y:S01]  /*f250*/  SHFL.IDX PT, R3, R7, RZ, 0x181f ;  /* 0x00181fff07037589 */ /* 0x000e2200000e0000 */
[----:B------:R-:W-:Y:S02]  /*f260*/  IMAD R21, R8, R25, RZ ;  /* 0x0000001908157224 */ /* 0x000fe400078e02ff */
[----:B------:R-:W-:Y:S01]  /*f270*/  IMAD R24, R28, 0xc0, R29 ;  /* 0x000000c01c187824 */ /* 0x000fe200078e021d */
[----:B------:R-:W2:Y:S03]  /*f280*/  SHFL.IDX PT, R0, R20, RZ, 0x181f ;  /* 0x00181fff14007589 */ /* 0x000ea600000e0000 */
[C---:B------:R-:W-:Y:S01]  /*f290*/  VIADD R8, R24.reuse, 0x30 ;  /* 0x0000003018087836 */ /* 0x040fe20000000000 */
[----:B------:R-:W3:Y:S01]  /*f2a0*/  SHFL.IDX PT, R5, R7, 0x1, 0x181f ;  /* 0x00381f0007057f89 */ /* 0x000ee200000e0000 */
[C---:B------:R-:W-:Y:S01]  /*f2b0*/  ISETP.GE.OR P2, PT, R24.reuse, R21, P0 ;  /* 0x000000151800720c */ /* 0x040fe20000746670 */
[----:B------:R-:W-:-:S02]  /*f2c0*/  VIADD R10, R24, 0x60 ;  /* 0x00000060180a7836 */ /* 0x000fc40000000000 */
[----:B------:R-:W4:Y:S01]  /*f2d0*/  SHFL.IDX PT, R14, R7, 0x2, 0x181f ;  /* 0x00581f00070e7f89 */ /* 0x000f2200000e0000 */
[-C--:B------:R-:W-:Y:S02]  /*f2e0*/  ISETP.GE.OR P3, PT, R8, R21.reuse, P0 ;  /* 0x000000150800720c */ /* 0x080fe40000766670 */
[----:B------:R-:W-:Y:S01]  /*f2f0*/  ISETP.GE.OR P4, PT, R10, R21, P0 ;  /* 0x000000150a00720c */ /* 0x000fe20000786670 */
[----:B------:R-:W5:Y:S04]  /*f300*/  SHFL.IDX PT, R4, R20, 0x1, 0x181f ;  /* 0x00381f0014047f89 */ /* 0x000f6800000e0000 */
[----:B------:R-:W1:Y:S02]  /*f310*/  SHFL.IDX PT, R6, R20, 0x2, 0x181f ;  /* 0x00581f0014067f89 */ /* 0x000e6400000e0000 */
[----:B0-----:R-:W-:-:S04]  /*f320*/  @!P2 LEA R10, P5, R26, R3, 0x1 ;  /* 0x000000031a0aa211 */ /* 0x001fc800078a08ff */
[C---:B--2---:R-:W-:Y:S02]  /*f330*/  @!P2 LEA.HI.X R3, R26.reuse, R0, R27, 0x1, P5 ;  /* 0x000000001a03a211 */ /* 0x044fe400028f0c1b */
[----:B------:R0:W2:Y:S01]  /*f340*/  SHFL.IDX PT, R0, R20, 0x3, 0x181f ;  /* 0x00781f0014007f89 */ /* 0x0000a200000e0000 */
[C---:B---3--:R-:W-:Y:S02]  /*f350*/  @!P3 LEA R8, P1, R26.reuse, R5, 0x1 ;  /* 0x000000051a08b211 */ /* 0x048fe400078208ff */
[----:B------:R-:W-:Y:S01]  /*f360*/  @!P2 IMAD.MOV.U32 R11, RZ, RZ, R3 ;  /* 0x000000ffff0ba224 */ /* 0x000fe200078e0003 */
[----:B----4-:R-:W-:-:S04]  /*f370*/  @!P4 LEA R25, P5, R26, R14, 0x1 ;  /* 0x0000000e1a19c211 */ /* 0x010fc800078a08ff */
[----:B------:R0:W-:Y:S01]  /*f380*/  @!P2 ST.E.128 desc[UR42][R10.64], RZ ;  /* 0x000000ff0a00a985 */ /* 0x0001e2000c101d2a */
[C-C-:B-----5:R-:W-:Y:S02]  /*f390*/  @!P3 LEA.HI.X R9, R26.reuse, R4, R27.reuse, 0x1, P1 ;  /* 0x000000041a09b211 */ /* 0x160fe400008f0c1b */
[----:B------:R-:W-:Y:S01]  /*f3a0*/  @!P4 MOV R4, R25 ;  /* 0x000000190004c202 */ /* 0x000fe20000000f00 */
[----:B------:R0:W3:Y:S01]  /*f3b0*/  SHFL.IDX PT, R14, R7, 0x3, 0x181f ;  /* 0x00781f00070e7f89 */ /* 0x0000e200000e0000 */
[----:B-1----:R-:W-:-:S03]  /*f3c0*/  @!P4 LEA.HI.X R5, R26, R6, R27, 0x1, P5 ;  /* 0x000000061a05c211 */ /* 0x002fc600028f0c1b */
[----:B------:R0:W-:Y:S04]  /*f3d0*/  @!P3 ST.E.128 desc[UR42][R8.64], RZ ;  /* 0x000000ff0800b985 */ /* 0x0001e8000c101d2a */
[----:B------:R0:W-:Y:S02]  /*f3e0*/  @!P4 ST.E.128 desc[UR42][R4.64], RZ ;  /* 0x000000ff0400c985 */ /* 0x0001e4000c101d2a */
.L_x_13504:
[----:B------:R-:W-:-:S05]  /*f3f0*/  VIADD R24, R24, 0x90 ;  /* 0x0000009018187836 */ /* 0x000fca0000000000 */
[----:B------:R-:W-:-:S13]  /*f400*/  ISETP.GE.OR P0, PT, R24, R21, P0 ;  /* 0x000000151800720c */ /* 0x000fda0000706670 */
[----:B---3--:R-:W-:-:S04]  /*f410*/  @!P0 LEA R14, P1, R26, R14, 0x1 ;  /* 0x0000000e1a0e8211 */ /* 0x008fc800078208ff */
[----:B--2---:R-:W-:-:S05]  /*f420*/  @!P0 LEA.HI.X R15, R26, R0, R27, 0x1, P1 ;  /* 0x000000001a0f8211 */ /* 0x004fca00008f0c1b */
[----:B------:R1:W-:Y:S04]  /*f430*/  @!P0 ST.E.128 desc[UR42][R14.64], RZ ;  /* 0x000000ff0e008985 */ /* 0x0003e8000c101d2a */
.L_x_13331:
[----:B------:R-:W-:Y:S05]  /*f440*/  BSYNC B0 ;  /* 0x0000000000007941 */ /* 0x000fea0003800000 */
.L_x_13328:
[----:B------:R-:W-:Y:S02]  /*f450*/  ULDC UR4, c[0x0][0xc3c] ;  /* 0x00030f0000047ab9 */ /* 0x000fe40000000800 */
[----:B------:R-:W-:-:S13]  /*f460*/  ISETP.GE.AND P0, PT, R35, UR4, PT ;  /* 0x0000000423007c0c */ /* 0x000fda000bf06270 */
[----:B------:R-:W-:Y:S05]  /*f470*/  @!P0 BRA `(.L_x_13336) ;  /* 0xffffff1c00088947 */ /* 0x000fea000383ffff */
[----:B------:R-:W-:Y:S05]  /*f480*/  BRA `(.L_x_13207) ;  /* 0x0000006400a47947 */ /* 0x000fea0003800000 */
.L_x_13205:
[----:B------:R-:W-:-:S08]  /*f490*/  NOP ;  /* 0x0000000000007918 */ /* 0x000fd00000000000 */
[----:B------:R-:W0:-:S00]  /*f4a0*/  USETMAXREG.DEALLOC.CTAPOOL 0x20 ;  /* 0x00000020000079c8 */ /* 0x000e0000080e0500 */
[----:B0-----:R-:W2:Y:S01]  /*f4b0*/  LDL.LU R2, [R1] ;  /* 0x0000000001027983 */ /* 0x001ea20000300800 */
[----:B------:R-:W-:-:S06]  /*f4c0*/  LOP3.LUT R0, R0, 0x3, RZ, 0xc0, !PT ;  /* 0x0000000300007812 */ /* 0x000fcc00078ec0ff */
[----:B------:R-:W0:Y:S02]  /*f4d0*/  SHFL.IDX PT, R0, R0, RZ, 0x1f ;  /* 0x00001fff00007589 */ /* 0x000e2400000e0000 */
[----:B0-----:R-:W-:Y:S01]  /*f4e0*/  ISETP.NE.AND P0, PT, R0, RZ, PT ;  /* 0x000000ff0000720c */ /* 0x001fe20003f05270 */
[----:B------:R-:W-:Y:S01]  /*f4f0*/  IMAD.MOV.U32 R0, RZ, RZ, RZ ;  /* 0x000000ffff007224 */ /* 0x000fe200078e00ff */
        /* <DEDUP_REMOVED lines=11> */
.L_x_13337:
        /* <DEDUP_REMOVED lines=42> */
.L_x_13343:
        /* <DEDUP_REMOVED lines=12> */
.L_x_13342:
[----:B------:R-:W-:Y:S05]  /*f910*/  BSYNC B0 ;  /* 0x0000000000007941 */ /* 0x000fea0003800000 */
.L_x_13341:
        /* <DEDUP_REMOVED lines=21> */
.L_x_13339:
        /* <DEDUP_REMOVED lines=15> */
.L_x_13344:
[----:B---3--:R-:W-:Y:S01]  /*fb60*/  IMAD R16, R16, UR5, R9 ;  /* 0x0000000510107c24 */ /* 0x008fe2000f8e0209 */
[----:B0-----:R-:W-:Y:S01]  /*fb70*/  IABS R2, R0 ;  /* 0x0000000000027213 */ /* 0x001fe20000000000 */
[----:B------:R-:W-:Y:S01]  /*fb80*/  VIADD R19, R19, UR4 ;  /* 0x0000000413137c36 */ /* 0x000fe20008000000 */
[----:B-12---:R-:W-:Y:S02]  /*fb90*/  IADD3 R7, RZ, -R3, RZ ;  /* 0x80000003ff077210 */ /* 0x006fe40007ffe0ff */
        /* <DEDUP_REMOVED lines=24> */
.L_x_13340:
[----:B------:R-:W-:Y:S01]  /*fd20*/  MOV R17, RZ ;  /* 0x000000ff00117202 */ /* 0x000fe20000000f00 */
[----:B------:R-:W-:Y:S02]  /*fd30*/  IMAD.U32 R16, RZ, RZ, UR6 ;  /* 0x00000006ff107e24 */ /* 0x000fe4000f8e00ff */
[----:B------:R-:W-:-:S07]  /*fd40*/  IMAD.MOV.U32 R18, RZ, RZ, RZ ;  /* 0x000000ffff127224 */ /* 0x000fce00078e00ff */
.L_x_13345:
[----:B------:R-:W-:-:S13]  /*fd50*/  ISETP.NE.AND P0, PT, R5, RZ, PT ;  /* 0x000000ff0500720c */ /* 0x000fda0003f05270 */
[----:B------:R-:W0:Y:S01]  /*fd60*/  @!P0 S2R R3, SR_CgaCtaId ;  /* 0x0000000000038919 */ /* 0x000e220000008800 */
[----:B------:R-:W-:-:S04]  /*fd70*/  @!P0 MOV R0, 0x400 ;  /* 0x0000040000008802 */ /* 0x000fc80000000f00 */
[----:B0-----:R-:W-:-:S05]  /*fd80*/  @!P0 LEA R0, R3, R0, 0x18 ;  /* 0x0000000003008211 */ /* 0x001fca00078ec0ff */
[----:B------:R2:W-:Y:S01]  /*fd90*/  @!P0 STS.128 [R0+0x168d0], R16 ;  /* 0x0168d01000008388 */ /* 0x0005e20000000c00 */
[----:B------:R-:W-:Y:S06]  /*fda0*/  BAR.ARV 0x5, 0x200 ;  /* 0x0148000000007b1d */ /* 0x000fec0000002000 */
.L_x_13338:
[----:B------:R3:W-:Y:S01]  /*fdb0*/  STL [R1+0x40], RZ ;  /* 0x000040ff01007387 */ /* 0x0007e20000100800 */
[----:B------:R-:W-:Y:S01]  /*fdc0*/  ULDC UR4, c[0x0][0xc3c] ;  /* 0x00030f0000047ab9 */ /* 0x000fe20000000800 */
[----:B------:R-:W-:Y:S01]  /*fdd0*/  IMAD.MOV.U32 R28, RZ, RZ, 0x1 ;  /* 0x00000001ff1c7424 */ /* 0x000fe200078e00ff */
[----:B-1----:R-:W-:Y:S02]  /*fde0*/  ISETP.GE.AND P0, PT, R19, UR4, PT ;  /* 0x0000000413007c0c */ /* 0x002fe4000bf06270 */
[----:B------:R-:W-:-:S11]  /*fdf0*/  MOV R25, RZ ;  /* 0x000000ff00197202 */ /* 0x000fd60000000f00 */
[----:B---3--:R-:W-:Y:S05]  /*fe00*/  @P0 BRA `(.L_x_13346) ;  /* 0x0000005800680947 */ /* 0x008fea0003800000 */
[----:B------:R-:W1:Y:S01]  /*fe10*/  S2R R6, SR_TID.X ;  /* 0x0000000000067919 */ /* 0x000e620000002100 */
[----:B------:R-:W3:Y:S01]  /*fe20*/  S2UR UR5, SR_CgaCtaId ;  /* 0x00000000000579c3 */ /* 0x000ee20000008800 */
[----:B------:R-:W-:Y:S01]  /*fe30*/  UMOV UR4, 0x400 ;  /* 0x0000040000047882 */ /* 0x000fe20000000000 */
[----:B------:R-:W-:Y:S01]  /*fe40*/  BSSY B8, `(.L_x_13346) ;  /* 0x0000596000087945 */ /* 0x000fe20003800000 */
[----:B------:R4:W-:Y:S01]  /*fe50*/  STL [R1+0x40], RZ ;  /* 0x000040ff01007387 */ /* 0x0009e20000100800 */
[----:B------:R-:W-:Y:S01]  /*fe60*/  MOV R29, 0x1 ;  /* 0x00000001001d7802 */ /* 0x000fe20000000f00 */
[----:B------:R-:W-:Y:S01]  /*fe70*/  IMAD.MOV.U32 R27, RZ, RZ, RZ ;  /* 0x000000ffff1b7224 */ /* 0x000fe200078e00ff */
[----:B------:R-:W-:Y:S01]  /*fe80*/  MOV R25, RZ ;  /* 0x000000ff00197202 */ /* 0x000fe20000000f00 */
[----:B------:R-:W-:Y:S01]  /*fe90*/  IMAD.MOV.U32 R28, RZ, RZ, 0x1 ;  /* 0x00000001ff1c7424 */ /* 0x000fe200078e00ff */
[----:B------:R-:W-:Y:S01]  /*fea0*/  ULDC.64 UR40, c[0x0][0x198] ;  /* 0x0000660000287ab9 */ /* 0x000fe20000000a00 */
[----:B------:R-:W-:Y:S01]  /*feb0*/  ULOP3.LUT UR38, UR36, 0x2, URZ, 0xfc, !UPT ;  /* 0x0000000224267892 */ /* 0x000fe2000f8efc3f */
[----:B------:R-:W-:Y:S01]  /*fec0*/  ULDC UR37, c[0x0][0xc] ;  /* 0x0000030000257ab9 */ /* 0x000fe20000000800 */
[----:B---3--:R-:W-:-:S06]  /*fed0*/  ULEA UR4, UR5, UR4, 0x18 ;  /* 0x0000000405047291 */ /* 0x008fcc000f8ec03f */
[----:B------:R-:W-:Y:S01]  /*fee0*/  IMAD.U32 R22, RZ, RZ, UR4 ;  /* 0x00000004ff167e24 */ /* 0x000fe2000f8e00ff */
[C---:B-1----:R-:W-:Y:S01]  /*fef0*/  LOP3.LUT R5, R6.reuse, 0x7f, RZ, 0xc0, !PT ;  /* 0x0000007f06057812 */ /* 0x042fe200078ec0ff */
[----:B--2---:R-:W-:-:S04]  /*ff00*/  IMAD.SHL.U32 R0, R6, 0x8, RZ ;  /* 0x0000000806007824 */ /* 0x004fc800078e00ff */
[----:B------:R-:W-:Y:S01]  /*ff10*/  IMAD.SHL.U32 R3, R5, 0x8, RZ ;  /* 0x0000000805037824 */ /* 0x000fe200078e00ff */
[----:B0-----:R-:W-:-:S04]  /*ff20*/  LOP3.LUT R2, R0, 0x1f8, RZ, 0xc0, !PT ;  /* 0x000001f800027812 */ /* 0x001fc800078ec0ff */
[----:B------:R-:W-:-:S04]  /*ff30*/  LOP3.LUT R2, R2, 0x38, R6, 0x78, !PT ;  /* 0x0000003802027812 */ /* 0x000fc800078e7806 */
[----:B------:R-:W-:Y:S01]  /*ff40*/  LOP3.LUT R4, R2, 0x200, R3, 0xf8, !PT ;  /* 0x0000020002047812 */ /* 0x000fe200078ef803 */
[----:B------:R-:W-:Y:S01]  /*ff50*/  IMAD.SHL.U32 R2, R6, 0x10, RZ ;  /* 0x0000001006027824 */ /* 0x000fe200078e00ff */
[----:B------:R-:W-:-:S03]  /*ff60*/  SHF.R.U32.HI R3, RZ, 0x3, R5 ;  /* 0x00000003ff037819 */ /* 0x000fc60000011605 */
[----:B------:R-:W-:Y:S01]  /*ff70*/  IMAD R0, R4, 0x2, R22 ;  /* 0x0000000204007824 */ /* 0x000fe200078e0216 */
[----:B------:R-:W-:-:S04]  /*ff80*/  LOP3.LUT R2, R2, 0x70, RZ, 0xc0, !PT ;  /* 0x0000007002027812 */ /* 0x000fc800078ec0ff */
[----:B------:R4:W-:Y:S01]  /*ff90*/  STL [R1+0x24], R0 ;  /* 0x0000240001007387 */ /* 0x0009e20000100800 */
[----:B------:R-:W-:-:S07]  /*ffa0*/  LOP3.LUT R2, R3, R2, RZ, 0xfc, !PT ;  /* 0x0000000203027212 */ /* 0x000fce00078efcff */
.L_x_13439:
[----:B0-----:R-:W0:Y:S02]  /*ffb0*/  LDC.64 R2, c[0x0][0xc88] ;  /* 0x00032200ff027b82 */ /* 0x001e240000000a00 */
[----:B0-----:R-:W-:-:S05]  /*ffc0*/  IMAD.WIDE R2, R19, 0x4, R2 ;  /* 0x0000000413027825 */ /* 0x001fca00078e0202 */
[----:B------:R-:W4:Y:S01]  /*ffd0*/  LDG.E R10, desc[UR42][R2.64] ;  /* 0x0000002a020a7981 */ /* 0x000f22000c1e1900 */
        /* <DEDUP_REMOVED lines=8> */
[----:B----4-:R-:W-:Y:S01]  /*10060*/  SHF.R.S32.HI R0, RZ, 0x1f, R10 ;  /* 0x0000001fff007819 */ /* 0x010fe2000001140a */
[----:B------:R-:W-:-:S10]  /*10070*/  IMAD.SHL.U32 R23, R10, 0x4, RZ ;  /* 0x000000040a177824 */ /* 0x000fd400078e00ff */
[C---:B------:R-:W-:Y:S01]  /*10080*/  @P0 LEA R2, P1, R10.reuse, UR4, 0x2 ;  /* 0x000000040a020c11 */ /* 0x040fe2000f8210ff */
[----:B------:R-:W-:Y:S03]  /*10090*/  STL [R1+0x8], R10 ;  /* 0x0000080a01007387 */ /* 0x000fe60000100800 */
[C-C-:B------:R-:W-:Y:S01]  /*100a0*/  @P0 LEA.HI.X R3, R10.reuse, UR5, R0.reuse, 0x2, P1 ;  /* 0x000000050a030c11 */ /* 0x140fe200088f1400 */
[----:B------:R-:W-:Y:S01]  /*100b0*/  ULDC.64 UR4, c[0x0][0xa00] ;  /* 0x0002800000047ab9 */ /* 0x000fe20000000a00 */
[----:B------:R-:W-:Y:S01]  /*100c0*/  SHF.L.U64.HI R24, R10, 0x2, R0 ;  /* 0x000000020a187819 */ /* 0x000fe20000010200 */
[----:B------:R0:W-:Y:S04]  /*100d0*/  STL [R1+0x30], R0 ;  /* 0x0000300001007387 */ /* 0x0001e80000100800 */
[----:B--2---:R1:W2:Y:S01]  /*100e0*/  @P0 LDG.E R9, desc[UR42][R2.64] ;  /* 0x0000002a02090981 */ /* 0x0042a2000c1e1900 */
[----:B------:R-:W-:-:S02]  /*100f0*/  ISETP.NE.U32.AND P0, PT, RZ, UR4, PT ;  /* 0x00000004ff007c0c */ /* 0x000fc4000bf05070 */
[----:B------:R-:W-:Y:S02]  /*10100*/  ISETP.NE.U32.AND P2, PT, RZ, UR8, PT ;  /* 0x00000008ff007c0c */ /* 0x000fe4000bf45070 */
[----:B------:R-:W-:Y:S01]  /*10110*/  ISETP.NE.AND.EX P0, PT, RZ, UR5, PT, P0 ;  /* 0x00000005ff007c0c */ /* 0x000fe2000bf05300 */
[----:B0-----:R-:W-:Y:S01]  /*10120*/  IMAD.MOV.U32 R0, RZ, RZ, RZ ;  /* 0x000000ffff007224 */ /* 0x001fe200078e00ff */
[----:B------:R-:W-:Y:S02]  /*10130*/  ISETP.NE.AND.EX P2, PT, RZ, UR9, PT, P2 ;  /* 0x00000009ff007c0c */ /* 0x000fe4000bf45320 */
[----:B------:R-:W-:Y:S02]  /*10140*/  ISETP.NE.U32.AND P1, PT, RZ, UR6, PT ;  /* 0x00000006ff007c0c */ /* 0x000fe4000bf25070 */
[----:B-1----:R-:W-:Y:S02]  /*10150*/  IADD3 R2, P3, R23, UR4, RZ ;  /* 0x0000000417027c10 */ /* 0x002fe4000ff7e0ff */
[----:B------:R-:W-:-:S02]  /*10160*/  ISETP.NE.AND.EX P1, PT, RZ, UR7, PT, P1 ;  /* 0x00000007ff007c0c */ /* 0x000fc4000bf25310 */
        /* <DEDUP_REMOVED lines=23> */
[----:B------:R-:W-:Y:S05]  /*102e0*/  @P2 BRA `(.L_x_13347) ;  /* 0x0000000000142947 */ /* 0x000fea0003800000 */
[----:B------:R-:W-:Y:S05]  /*102f0*/  @!P0 BRA `(.L_x_13347) ;  /* 0x0000000000108947 */ /* 0x000fea0003800000 */
[----:B-1----:R-:W2:Y:S04]  /*10300*/  LDG.E R8, desc[UR42][R2.64] ;  /* 0x0000002a02087981 */ /* 0x002ea8000c1e1900 */
[----:B------:R-:W2:Y:S02]  /*10310*/  LDG.E R2, desc[UR42][R2.64+0x4] ;  /* 0x0000042a02027981 */ /* 0x000ea4000c1e1900 */
[----:B--2---:R-:W-:-:S05]  /*10320*/  IMAD.IADD R2, R2, 0x1, -R8 ;  /* 0x0000000102027824 */ /* 0x004fca00078e0a08 */
[----:B------:R0:W-:Y:S02]  /*10330*/  STL [R1+0x34], R2 ;  /* 0x0000340201007387 */ /* 0x0001e40000100800 */
.L_x_13347:
        /* <DEDUP_REMOVED lines=10> */
.L_x_13348:
        /* <DEDUP_REMOVED lines=9> */
.L_x_13349:
[----:B01----:R-:W2:Y:S04]  /*10470*/  @P1 LDG.E R2, desc[UR42][R4.64] ;  /* 0x0000002a04021981 */ /* 0x003ea8000c1e1900 */
        /* <DEDUP_REMOVED lines=31> */
.L_x_13507:
[----:B-1----:R-:W-:Y:S02]  /*10670*/  ISETP.NE.AND P0, PT, R14, RZ, PT ;  /* 0x000000ff0e00720c */ /* 0x002fe40003f05270 */
[----:B------:R-:W-:-:S11]  /*10680*/  PLOP3.LUT P6, PT, PT, PT, PT, 0x8, 0x0 ;  /* 0x000000000000781c */ /* 0x000fd60003fce170 */
[----:B------:R-:W-:Y:S05]  /*10690*/  @P0 BRA `(.L_x_13353) ;  /* 0x00000000000c0947 */ /* 0x000fea0003800000 */
[----:B------:R-:W-:-:S03]  /*106a0*/  UMOV UR4, 0xffffffff ;  /* 0xffffffff00047882 */ /* 0x000fc60000000000 */
[----:B------:R-:W-:Y:S05]  /*106b0*/  BRA.DIV UR4, `(.L_x_13354) ;  /* 0x0000006604fc7947 */ /* 0x000fea000b800000 */
[----:B------:R-:W-:-:S13]  /*106c0*/  ELECT P6, URZ, PT ;  /* 0x00000000003f782f */ /* 0x000fda00038c0000 */
.L_x_13353:
        /* <DEDUP_REMOVED lines=9> */
.L_x_13510:
[----:B------:R-:W-:Y:S05]  /*10760*/  BSYNC B1 ;  /* 0x0000000000017941 */ /* 0x000fea0003800000 */
.L_x_13355:
[----:B------:R-:W-:Y:S04]  /*10770*/  BSSY B1, `(.L_x_13357) ;  /* 0x000004f000017945 */ /* 0x000fe80003800000 */
[----:B------:R-:W-:Y:S05]  /*10780*/  @!P6 BRA `(.L_x_13358) ;  /* 0x000000040034e947 */ /* 0x000fea0003800000 */
[----:B------:R-:W1:Y:S01]  /*10790*/  S2R R6, SR_TID.X ;  /* 0x0000000000067919 */ /* 0x000e620000002100 */
[----:B0-----:R-:W-:Y:S01]  /*107a0*/  IMAD R5, R27, 0x8, R22 ;  /* 0x000000081b057824 */ /* 0x001fe200078e0216 */
[----:B------:R-:W-:Y:S01]  /*107b0*/  BSSY B2, `(.L_x_13359) ;  /* 0x0000006000027945 */ /* 0x000fe20003800000 */
[----:B-1----:R-:W-:Y:S02]  /*107c0*/  LOP3.LUT R7, R6, 0x7f, RZ, 0xc0, !PT ;  /* 0x0000007f06077812 */ /* 0x002fe400078ec0ff */
[----:B------:R-:W-:Y:S02]  /*107d0*/  SHF.L.U32 R6, R29, 0x1f, RZ ;  /* 0x0000001f1d067819 */ /* 0x000fe400000006ff */
[----:B------:R-:W-:Y:S02]  /*107e0*/  ISETP.NE.AND P1, PT, R7, RZ, PT ;  /* 0x000000ff0700720c */ /* 0x000fe40003f25270 */
[----:B------:R-:W0:Y:S02]  /*107f0*/  SYNCS.PHASECHK.TRANS64.TRYWAIT P0, [R5+URZ+0x168a0], R6 ;  /* 0x0168a006050075a7 */ /* 0x000e24000800017f */
[----:B0-----:R-:W-:Y:S09]  /*10800*/  @!P0 BRA `(.L_x_13360) ;  /* 0x0000006400dc8947 */ /* 0x001ff20003800000 */
.L_x_13511:
[----:B------:R-:W-:Y:S05]  /*10810*/  BSYNC B2 ;  /* 0x0000000000027941 */ /* 0x000fea0003800000 */
.L_x_13359:
        /* <DEDUP_REMOVED lines=9> */
.L_x_13362:
[----:B------:R-:W-:Y:S05]  /*108b0*/  BSYNC B2 ;  /* 0x0000000000027941 */ /* 0x000fea0003800000 */
.L_x_13361:
[----:B------:R-:W-:Y:S01]  /*108c0*/  IMAD.MOV.U32 R11, RZ, RZ, RZ ;  /* 0x000000ffff0b7224 */ /* 0x000fe200078e00ff */
[----:B------:R-:W-:Y:S01]  /*108d0*/  LEA R7, R4, R0, 0x7 ;  /* 0x0000000004077211 */ /* 0x000fe200078e38ff */
[----:B------:R-:W-:Y:S01]  /*108e0*/  IMAD R8, R27, 0x4000, R22 ;  /* 0x000040001b087824 */ /* 0x000fe200078e0216 */
[----:B------:R-:W-:Y:S01]  /*108f0*/  UIADD3 UR4, UP0, UR40, 0x570, URZ ;  /* 0x0000057028047890 */ /* 0x000fe2000ff1e03f */
[----:B------:R-:W-:Y:S01]  /*10900*/  PLOP3.LUT P0, PT, PT, PT, PT, 0x80, 0x0 ;  /* 0x000000000000781c */ /* 0x000fe20003f0f070 */
[----:B------:R-:W-:Y:S01]  /*10910*/  VIADD R9, R5, 0x16890 ;  /* 0x0001689005097836 */ /* 0x000fe20000000000 */
[----:B------:R-:W-:Y:S01]  /*10920*/  R2UR UR10, R11 ;  /* 0x000000000b0a72ca */ /* 0x000fe200000e0000 */
[----:B------:R-:W-:Y:S01]  /*10930*/  VIADD R7, R7, 0xffffff80 ;  /* 0xffffff8007077836 */ /* 0x000fe20000000000 */
[----:B------:R-:W-:Y:S01]  /*10940*/  SHF.L.U32 R10, R27, 0xd, RZ ;  /* 0x0000000d1b0a7819 */ /* 0x000fe200000006ff */
[----:B------:R-:W-:Y:S01]  /*10950*/  VIADD R8, R8, 0xe400 ;  /* 0x0000e40008087836 */ /* 0x000fe20000000000 */
[----:B------:R-:W-:Y:S01]  /*10960*/  UIADD3.X UR5, URZ, UR41, URZ, UP0, !UPT ;  /* 0x000000293f057290 */ /* 0x000fe200087fe43f */
[----:B------:R-:W-:Y:S01]  /*10970*/  UMOV UR6, 0x0 ;  /* 0x0000000000067882 */ /* 0x000fe20000000000 */
[----:B------:R-:W-:-:S10]  /*10980*/  UMOV UR7, 0x12f00000 ;  /* 0x12f0000000077882 */ /* 0x000fd40000000000 */
.L_x_13363:
        /* <DEDUP_REMOVED lines=13> */
.L_x_13512:
[----:B------:R-:W-:Y:S05]  /*10a60*/  BSYNC B2 ;  /* 0x0000000000027941 */ /* 0x000fea0003800000 */
.L_x_13364:
[----:B------:R-:W-:Y:S01]  /*10a70*/  BSSY B2, `(.L_x_13366) ;  /* 0x000000b000027945 */ /* 0x000fe20003800000 */
[----:B------:R-:W-:Y:S02]  /*10a80*/  IMAD.MOV.U32 R8, RZ, RZ, 0x0 ;  /* 0x00000000ff087424 */ /* 0x000fe400078e00ff */
[----:B------:R-:W-:Y:S01]  /*10a90*/  IMAD.MOV.U32 R9, RZ, RZ, 0x12f00000 ;  /* 0x12f00000ff097424 */ /* 0x000fe200078e00ff */
[----:B------:R-:W-:Y:S06]  /*10aa0*/  @P1 BRA `(.L_x_13367) ;  /* 0x00000000001c1947 */ /* 0x000fec0003800000 */
[----:B------:R-:W2:Y:S01]  /*10ab0*/  S2R R12, SR_TID.X ;  /* 0x00000000000c7919 */ /* 0x000ea20000002100 */
[----:B01----:R-:W-:-:S04]  /*10ac0*/  MOV R6, 0x4000 ;  /* 0x0000400000067802 */ /* 0x003fc80000000f00 */
[----:B------:R3:W-:Y:S01]  /*10ad0*/  SYNCS.ARRIVE.TRANS64 RZ, [R5+URZ+0x168b0], R6 ;  /* 0x0168b00605ff79a7 */ /* 0x0007e2000800003f */
[----:B--2---:R-:W-:-:S04]  /*10ae0*/  LOP3.LUT R12, R12, 0x1f, RZ, 0xc0, !PT ;  /* 0x0000001f0c0c7812 */ /* 0x004fc800078ec0ff */
[----:B------:R-:W-:-:S13]  /*10af0*/  ISETP.NE.AND P0, PT, R12, RZ, PT ;  /* 0x000000ff0c00720c */ /* 0x000fda0003f05270 */
[----:B---3--:R-:W-:Y:S05]  /*10b00*/  @!P0 BRA `(.L_x_13367) ;  /* 0x0000000000048947 */ /* 0x008fea0003800000 */
[----:B------:R-:W-:Y:S01]  /*10b10*/  BPT.TRAP 0x1 ;  /* 0x000000040000795c */ /* 0x000fe20000300000 */
.L_x_13367:
[----:B------:R-:W-:Y:S05]  /*10b20*/  BSYNC B2 ;  /* 0x0000000000027941 */ /* 0x000fea0003800000 */
.L_x_13366:
[----:B------:R-:W-:Y:S01]  /*10b30*/  R2UR UR10, R11 ;  /* 0x000000000b0a72ca */ /* 0x000fe200000e0000 */
[----:B------:R-:W-:Y:S01]  /*10b40*/  IMAD R10, R10, 0x2, R22 ;  /* 0x000000020a0a7824 */ /* 0x000fe200078e0216 */
[----:B------:R-:W-:Y:S01]  /*10b50*/  R2UR UR6, R8 ;  /* 0x00000000080672ca */ /* 0x000fe200000e0000 */
[----:B------:R-:W-:Y:S01]  /*10b60*/  UIADD3 UR4, UP0, UR40, 0x670, URZ ;  /* 0x0000067028047890 */ /* 0x000fe2000ff1e03f */
[----:B------:R-:W-:Y:S01]  /*10b70*/  R2UR UR7, R9 ;  /* 0x00000000090772ca */ /* 0x000fe200000e0000 */
[----:B01----:R-:W-:Y:S01]  /*10b80*/  VIADD R5, R5, 0x168b0 ;  /* 0x000168b005057836 */ /* 0x003fe20000000000 */
[----:B------:R-:W-:Y:S01]  /*10b90*/  PLOP3.LUT P0, PT, PT, PT, PT, 0x80, 0x0 ;  /* 0x000000000000781c */ /* 0x000fe20003f0f070 */
[----:B------:R-:W-:Y:S01]  /*10ba0*/  VIADD R10, R10, 0x400 ;  /* 0x000004000a0a7836 */ /* 0x000fe20000000000 */
[----:B------:R-:W-:-:S12]  /*10bb0*/  UIADD3.X UR5, URZ, UR41, URZ, UP0, !UPT ;  /* 0x000000293f057290 */ /* 0x000fd800087fe43f */
.L_x_13368:
        /* <DEDUP_REMOVED lines=10> */
.L_x_13358:
[----:B------:R-:W-:Y:S05]  /*10c60*/  BSYNC B1 ;  /* 0x0000000000017941 */ /* 0x000fea0003800000 */
.L_x_13357:
[----:B------:R-:W-:Y:S01]  /*10c70*/  VIADD R4, R4, 0xfffffffe ;  /* 0xfffffffe04047836 */ /* 0x000fe20000000000 */
[----:B------:R-:W-:Y:S02]  /*10c80*/  IADD3 R27, R27, 0x1, RZ ;  /* 0x000000011b1b7810 */ /* 0x000fe40007ffe0ff */
[----:B------:R-:W-:Y:S02]  /*10c90*/  PLOP3.LUT P0, PT, PT, PT, PT, 0x8, 0x0 ;  /* 0x000000000000781c */ /* 0x000fe40003f0e170 */
[----:B------:R-:W-:Y:S02]  /*10ca0*/  ISETP.GE.AND P2, PT, R4, R3, PT ;  /* 0x000000030400720c */ /* 0x000fe40003f46270 */
[----:B------:R-:W-:-:S04]  /*10cb0*/  ISETP.NE.AND P1, PT, R27, 0x2, PT ;  /* 0x000000021b00780c */ /* 0x000fc80003f25270 */
[----:B0-----:R-:W-:Y:S02]  /*10cc0*/  SEL R5, RZ, 0x1, P1 ;  /* 0x00000001ff057807 */ /* 0x001fe40000800000 */
[----:B------:R-:W-:Y:S02]  /*10cd0*/  SEL R27, R27, RZ, P1 ;  /* 0x000000ff1b1b7207 */ /* 0x000fe40000800000 */
[----:B------:R-:W-:-:S03]  /*10ce0*/  LOP3.LUT R29, R29, R5, RZ, 0x3c, !PT ;  /* 0x000000051d1d7212 */ /* 0x000fc600078e3cff */
[----:B------:R-:W-:Y:S05]  /*10cf0*/  @!P2 BRA `(.L_x_13351) ;  /* 0x000000040058a947 */ /* 0x000fea0003800000 */
.L_x_13381:
[----:B------:R-:W-:Y:S05]  /*10d00*/  YIELD ;  /* 0x0000000000007946 */ /* 0x000fea0003800000 */
[----:B------:R-:W-:Y:S04]  /*10d10*/  BSSY B1, `(.L_x_13369) ;  /* 0x000004c000017945 */ /* 0x000fe80003800000 */
[----:B------:R-:W-:Y:S05]  /*10d20*/  @!P6 BRA `(.L_x_13370) ;  /* 0x000000040028e947 */ /* 0x000fea0003800000 */
[----:B------:R-:W0:Y:S01]  /*10d30*/  S2R R5, SR_TID.X ;  /* 0x0000000000057919 */ /* 0x000e220000002100 */
[----:B------:R-:W-:Y:S01]  /*10d40*/  SHF.L.U32 R6, R29, 0x1f, RZ ;  /* 0x0000001f1d067819 */ /* 0x000fe200000006ff */
[----:B------:R-:W-:Y:S01]  /*10d50*/  BSSY B2, `(.L_x_13371) ;  /* 0x0000006000027945 */ /* 0x000fe20003800000 */
[----:B0-----:R-:W-:Y:S01]  /*10d60*/  LOP3.LUT R7, R5, 0x7f, RZ, 0xc0, !PT ;  /* 0x0000007f05077812 */ /* 0x001fe200078ec0ff */
[----:B------:R-:W-:-:S03]  /*10d70*/  IMAD R5, R27, 0x8, R22 ;  /* 0x000000081b057824 */ /* 0x000fc600078e0216 */
[----:B------:R-:W-:Y:S01]  /*10d80*/  ISETP.NE.AND P2, PT, R7, RZ, PT ;  /* 0x000000ff0700720c */ /* 0x000fe20003f45270 */
[----:B------:R-:W0:Y:S02]  /*10d90*/  SYNCS.PHASECHK.TRANS64.TRYWAIT P1, [R5+URZ+0x168a0], R6 ;  /* 0x0168a006050075a7 */ /* 0x000e24000802017f */
[----:B0-----:R-:W-:Y:S10]  /*10da0*/  @!P1 BRA `(.L_x_13372) ;  /* 0x00000060009c9947 */ /* 0x001ff40003800000 */
.L_x_13513:
[----:B------:R-:W-:Y:S05]  /*10db0*/  BSYNC B2 ;  /* 0x0000000000027941 */ /* 0x000fea0003800000 */
.L_x_13371:
        /* <DEDUP_REMOVED lines=9> */
.L_x_13374:
[----:B------:R-:W-:Y:S05]  /*10e50*/  BSYNC B2 ;  /* 0x0000000000027941 */ /* 0x000fea0003800000 */
.L_x_13373:
[----:B------:R-:W-:Y:S01]  /*10e60*/  MOV R11, RZ ;  /* 0x000000ff000b7202 */ /* 0x000fe20000000f00 */
[----:B------:R-:W-:Y:S01]  /*10e70*/  IMAD R7, R27, 0x4000, R22 ;  /* 0x000040001b077824 */ /* 0x000fe200078e0216 */
[----:B------:R-:W-:Y:S01]  /*10e80*/  UIADD3 UR4, UP0, UR40, 0x570, URZ ;  /* 0x0000057028047890 */ /* 0x000fe2000ff1e03f */
        /* <DEDUP_REMOVED lines=8> */
.L_x_13375:
        /* <DEDUP_REMOVED lines=13> */
.L_x_13514:
[----:B------:R-:W-:Y:S05]  /*10fe0*/  BSYNC B2 ;  /* 0x0000000000027941 */ /* 0x000fea0003800000 */
.L_x_13376:
        /* <DEDUP_REMOVED lines=11> */
.L_x_13379:
[----:B------:R-:W-:Y:S05]  /*110a0*/  BSYNC B2 ;  /* 0x0000000000027941 */ /* 0x000fea0003800000 */
.L_x_13378:
        /* <DEDUP_REMOVED lines=8> */
.L_x_13380:
        /* <DEDUP_REMOVED lines=10> */
.L_x_13370:
[----:B------:R-:W-:Y:S05]  /*111d0*/  BSYNC B1 ;  /* 0x0000000000017941 */ /* 0x000fea0003800000 */
.L_x_13369:
        /* <DEDUP_REMOVED lines=8> */
.L_x_13351:
[----:B------:R-:W-:Y:S05]  /*11260*/  BSYNC B0 ;  /* 0x0000000000007941 */ /* 0x000fea0003800000 */
.L_x_13350:
[----:B------:R-:W2:Y:S01]  /*11270*/  LDL R5, [R1+0x18] ;  /* 0x0000180001057983 */ /* 0x000ea20000100800 */
[----:B------:R-:W-:Y:S05]  /*11280*/  @!P0 WARPSYNC.ALL ;  /* 0x0000000000008948 */ /* 0x000fea0003800000 */
[----:B------:R-:W-:Y:S06]  /*11290*/  @!P0 BAR.SYNC.DEFER_BLOCKING 0xc, 0x200 ;  /* 0x0308000000008b1d */ /* 0x000fec0000010000 */
[----:B------:R-:W-:Y:S01]  /*112a0*/  BSSY B7, `(.L_x_13382) ;  /* 0x00003b0000077945 */ /* 0x000fe20003800000 */
[----:B--2---:R-:W-:-:S13]  /*112b0*/  ISETP.GT.AND P0, PT, R5, RZ, PT ;  /* 0x000000ff0500720c */ /* 0x004fda0003f04270 */
        /* <DEDUP_REMOVED lines=18> */
.L_x_13383:
        /* <DEDUP_REMOVED lines=20> */
.L_x_13386:
[----:B------:R-:W-:Y:S05]  /*11520*/  BSYNC B6 ;  /* 0x0000000000067941 */ /* 0x000fea0003800000 */
.L_x_13385:
        /* <DEDUP_REMOVED lines=20> */
.L_x_13389:
        /* <DEDUP_REMOVED lines=15> */
.L_x_13388:
[----:B------:R-:W-:Y:S05]  /*11760*/  BSYNC B6 ;  /* 0x0000000000067941 */ /* 0x000fea0003800000 */
.L_x_13387:
        /* <DEDUP_REMOVED lines=12> */
[----:B------:R-:W4:Y:S04]  /*11830*/  LDL.LU R9, [R1] ;  /* 0x0000000001097983 */ /* 0x000f280000300800 */
        /* <DEDUP_REMOVED lines=30> */
[----:B------:R0:W5:Y:S04]  /*11a20*/  @!P0 LDG.E R2, desc[UR42][R6.64] ;  /* 0x0000002a06028981 */ /* 0x000168000c1e1900 */
[----:B------:R1:W-:Y:S02]  /*11a30*/  STL [R1+0x20], R10 ;  /* 0x0000200a01007387 */ /* 0x0003e40000100800 */
[----:B-1----:R-:W-:-:S04]  /*11a40*/  MOV R10, UR38 ;  /* 0x00000026000a7c02 */ /* 0x002fc80008000f00 */
[----:B------:R-:W-:Y:S02]  /*11a50*/  ISETP.NE.AND P2, PT, R10, 0x3, PT ;  /* 0x000000030a00780c */ /* 0x000fe40003f45270 */
[----:B------:R-:W-:-:S11]  /*11a60*/  LOP3.LUT R9, R9, 0xfffffffd, RZ, 0xc0, !PT ;  /* 0xfffffffd09097812 */ /* 0x000fd600078ec0ff */
[----:B------:R-:W-:-:S05]  /*11a70*/  @P2 LOP3.LUT R9, R9, 0x2, RZ, 0xfc, !PT ;  /* 0x0000000209092812 */ /* 0x000fca00078efcff */
[----:B------:R0:W-:Y:S01]  /*11a80*/  STL [R1], R9 ;  /* 0x0000000901007387 */ /* 0x0001e20000100800 */
[----:B------:R-:W-:-:S03]  /*11a90*/  UMOV UR4, 0xffffffff ;  /* 0xffffffff00047882 */ /* 0x000fc60000000000 */
[----:B------:R-:W-:Y:S05]  /*11aa0*/  BRA.DIV UR4, `(.L_x_13390) ;  /* 0x0000005604847947 */ /* 0x000fea000b800000 */
.L_x_13517:
[----:B0-----:R-:W-:-:S05]  /*11ab0*/  SHF.R.S32.HI R9, RZ, 0x1f, R18 ;  /* 0x0000001fff097819 */ /* 0x001fca0000011412 */
[----:B------:R0:W-:Y:S01]  /*11ac0*/  STL [R1+0x10], R9 ;  /* 0x0000100901007387 */ /* 0x0001e20000100800 */
[----:B------:R-:W-:Y:S05]  /*11ad0*/  @!P2 BRA `(.L_x_13391) ;  /* 0x000000000004a947 */ /* 0x000fea0003800000 */
[----:B------:R-:W-:Y:S01]  /*11ae0*/  BPT.TRAP 0x1 ;  /* 0x000000040000795c */ /* 0x000fe20000300000 */
.L_x_13391:
        /* <DEDUP_REMOVED lines=20> */
[----:B------:R-:W-:-:S04]  /*11c30*/  LEA R3, R25, R22, 0x3 ;  /* 0x0000001619037211 */ /* 0x000fc800078e18ff */
[----:B------:R-:W-:Y:S02]  /*11c40*/  LEA.HI.X R24, R4, UR5, R24, 0x1, P0 ;  /* 0x0000000504187c11 */ /* 0x000fe400080f0c18 */
[----:B------:R-:W-:-:S04]  /*11c50*/  SHF.L.U32 R4, R28, 0x1f, RZ ;  /* 0x0000001f1c047819 */ /* 0x000fc800000006ff */
[----:B------:R-:W1:Y:S02]  /*11c60*/  SYNCS.PHASECHK.TRANS64.TRYWAIT P0, [R3+URZ+0x16840], R4 ;  /* 0x01684004030075a7 */ /* 0x000e64000800017f */
[----:B-1----:R-:W-:Y:S05]  /*11c70*/  @!P0 BRA `(.L_x_13393) ;  /* 0x0000005400448947 */ /* 0x002fea0003800000 */
.L_x_13518:
[----:B------:R-:W-:Y:S05]  /*11c80*/  BSYNC B0 ;  /* 0x0000000000007941 */ /* 0x000fea0003800000 */
.L_x_13392:
[----:B0-----:R-:W2:Y:S01]  /*11c90*/  LDL R9, [R1+0x10] ;  /* 0x0000100001097983 */ /* 0x001ea20000100800 */
[----:B------:R-:W-:-:S03]  /*11ca0*/  ULDC.64 UR4, c[0x0][0x300] ;  /* 0x0000c00000047ab9 */ /* 0x000fc60000000a00 */
[----:B------:R-:W3:Y:S04]  /*11cb0*/  LDL R14, [R1+0x18] ;  /* 0x00001800010e7983 */ /* 0x000ee80000100800 */
[----:B------:R-:W4:Y:S01]  /*11cc0*/  LDL.LU R10, [R1] ;  /* 0x00000000010a7983 */ /* 0x000f220000300800 */
[----:B------:R-:W-:Y:S02]  /*11cd0*/  IMAD R6, R6, UR4, RZ ;  /* 0x0000000406067c24 */ /* 0x000fe4000f8e02ff */
[C---:B-1----:R-:W-:Y:S01]  /*11ce0*/  IMAD.WIDE.U32 R4, R0.reuse, UR4, RZ ;  /* 0x0000000400047c25 */ /* 0x042fe2000f8e00ff */
[----:B------:R-:W0:Y:S03]  /*11cf0*/  S2R R13, SR_TID.X ;  /* 0x00000000000d7919 */ /* 0x000e260000002100 */
        /* <DEDUP_REMOVED lines=8> */
[----:B------:R-:W-:-:S04]  /*11d80*/  IMAD.WIDE.U32 R4, R18, UR4, R4 ;  /* 0x0000000412047c25 */ /* 0x000fc8000f8e0004 */
[----:B--2---:R-:W-:Y:S02]  /*11d90*/  IMAD R2, R9, UR4, RZ ;  /* 0x0000000409027c24 */ /* 0x004fe4000f8e02ff */
[----:B------:R-:W1:Y:S02]  /*11da0*/  S2R R9, SR_TID.X ;  /* 0x0000000000097919 */ /* 0x000e640000002100 */
[----:B------:R-:W-:Y:S01]  /*11db0*/  IMAD R2, R18, UR5, R2 ;  /* 0x0000000512027c24 */ /* 0x000fe2000f8e0202 */
[----:B------:R-:W-:Y:S02]  /*11dc0*/  ULDC.64 UR4, c[0x0][0x2e8] ;  /* 0x0000ba0000047ab9 */ /* 0x000fe40000000a00 */
[----:B------:R-:W-:Y:S01]  /*11dd0*/  LEA R0, P0, R4, UR4, 0x1 ;  /* 0x0000000404007c11 */ /* 0x000fe2000f8008ff */
[----:B------:R-:W-:Y:S01]  /*11de0*/  ULDC UR4, c[0x0][0x2f4] ;  /* 0x0000bd0000047ab9 */ /* 0x000fe20000000800 */
[----:B----4-:R-:W-:Y:S01]  /*11df0*/  LOP3.LUT R10, R10, 0xfffffffe, RZ, 0xc0, !PT ;  /* 0xfffffffe0a0a7812 */ /* 0x010fe200078ec0ff */
[----:B------:R-:W-:-:S05]  /*11e00*/  IMAD.IADD R2, R5, 0x1, R2 ;  /* 0x0000000105027824 */ /* 0x000fca00078e0202 */
[----:B------:R-:W-:Y:S02]  /*11e10*/  LEA.HI.X R2, R4, UR5, R2, 0x1, P0 ;  /* 0x0000000504027c11 */ /* 0x000fe400080f0c02 */
[----:B-1----:R-:W-:Y:S02]  /*11e20*/  LOP3.LUT R11, R9, 0x7f, RZ, 0xc0, !PT ;  /* 0x0000007f090b7812 */ /* 0x002fe400078ec0ff */
[----:B0-----:R-:W-:Y:S02]  /*11e30*/  SHF.L.U32 R9, R13, 0x3, RZ ;  /* 0x000000030d097819 */ /* 0x001fe400000006ff */
[----:B------:R-:W-:Y:S02]  /*11e40*/  SHF.R.U32.HI R12, RZ, 0x3, R11 ;  /* 0x00000003ff0c7819 */ /* 0x000fe4000001160b */
[----:B------:R-:W-:Y:S02]  /*11e50*/  LOP3.LUT R9, R9, 0x38, RZ, 0xc0, !PT ;  /* 0x0000003809097812 */ /* 0x000fe400078ec0ff */
[----:B---3--:R-:W-:Y:S01]  /*11e60*/  IADD3 R4, -R12, R14, -R8 ;  /* 0x0000000e0c047210 */ /* 0x008fe20007ffe908 */
[----:B------:R-:W-:Y:S01]  /*11e70*/  IMAD.SHL.U32 R12, R11, 0x8, RZ ;  /* 0x000000080b0c7824 */ /* 0x000fe200078e00ff */
[----:B------:R-:W-:Y:S01]  /*11e80*/  ISETP.GE.AND P2, PT, R9, UR4, PT ;  /* 0x0000000409007c0c */ /* 0x000fe2000bf46270 */
[----:B------:R-:W-:Y:S01]  /*11e90*/  IMAD.SHL.U32 R11, R13, 0x8, RZ ;  /* 0x000000080d0b7824 */ /* 0x000fe200078e00ff */
[----:B------:R-:W-:Y:S01]  /*11ea0*/  UMOV UR4, 0xffffffff ;  /* 0xffffffff00047882 */ /* 0x000fe20000000000 */
[----:B------:R-:W-:-:S03]  /*11eb0*/  ISETP.GE.AND P0, PT, R4, 0x1, PT ;  /* 0x000000010400780c */ /* 0x000fc60003f06270 */
[----:B------:R-:W-:-:S04]  /*11ec0*/  LOP3.LUT R11, R11, 0x1f8, RZ, 0xc0, !PT ;  /* 0x000001f80b0b7812 */ /* 0x000fc800078ec0ff */
[----:B------:R-:W-:-:S03]  /*11ed0*/  LOP3.LUT R11, R11, 0x38, R13, 0x78, !PT ;  /* 0x000000380b0b7812 */ /* 0x000fc600078e780d */
[----:B------:R-:W-:Y:S02]  /*11ee0*/  @P2 LOP3.LUT R10, R10, 0x1, RZ, 0xfc, !PT ;  /* 0x000000010a0a2812 */ /* 0x000fe400078efcff */
[----:B------:R-:W-:-:S03]  /*11ef0*/  LOP3.LUT R11, R11, 0x200, R12, 0xf8, !PT ;  /* 0x000002000b0b7812 */ /* 0x000fc600078ef80c */
[----:B------:R0:W-:Y:S02]  /*11f00*/  STL [R1], R10 ;  /* 0x0000000a01007387 */ /* 0x0001e40000100800 */
[----:B------:R-:W-:Y:S01]  /*11f10*/  IMAD R5, R25, 0x2000, R11 ;  /* 0x0000200019057824 */ /* 0x000fe200078e020b */
[----:B------:R-:W-:Y:S06]  /*11f20*/  BRA.DIV UR4, `(.L_x_13394) ;  /* 0x0000005204ac7947 */ /* 0x000fec000b800000 */
[----:B------:R-:W1:Y:S01]  /*11f30*/  SHFL.IDX PT, R7, R0, RZ, 0x181f ;  /* 0x00181fff00077589 */ /* 0x000e6200000e0000 */
[----:B------:R-:W-:-:S03]  /*11f40*/  @P0 IMAD R8, R5, 0x2, R22 ;  /* 0x0000000205080824 */ /* 0x000fc600078e0216 */
[----:B------:R-:W2:Y:S01]  /*11f50*/  SHFL.IDX PT, R6, R2, RZ, 0x181f ;  /* 0x00181fff02067589 */ /* 0x000ea200000e0000 */
[----:B-1----:R-:W-:-:S04]  /*11f60*/  @P0 LEA R7, P1, R9, R7, 0x1 ;  /* 0x0000000709070211 */ /* 0x002fc800078208ff */
[----:B--2---:R-:W-:-:S04]  /*11f70*/  @P0 IADD3.X R6, RZ, R6, RZ, P1, !PT ;  /* 0x00000006ff060210 */ /* 0x004fc80000ffe4ff */
[----:B------:R-:W-:-:S04]  /*11f80*/  @P0 LOP3.LUT R7, R7, R6, RZ, 0x3c, !PT ;  /* 0x0000000607070212 */ /* 0x000fc800078e3cff */
[----:B------:R-:W-:-:S04]  /*11f90*/  @P0 LOP3.LUT R6, R7, R6, RZ, 0x3c, !PT ;  /* 0x0000000607060212 */ /* 0x000fc800078e3cff */
[----:B------:R-:W-:-:S05]  /*11fa0*/  @P0 LOP3.LUT R7, R7, R6, RZ, 0x3c, !PT ;  /* 0x0000000607070212 */ /* 0x000fca00078e3cff */
[----:B------:R-:W-:Y:S01]  /*11fb0*/  @!PT LDS RZ, [RZ] ;  /* 0x00000000fffff984 */ /* 0x000fe20000000800 */
[----:B------:R1:W-:Y:S01]  /*11fc0*/  @P0 LDGSTS.E.BYPASS.LTC128B.128 [R8+0xe400], desc[UR42][R6.64], !P2 ;  /* 0x0e40000006080fae */ /* 0x0003e2000d101d6a */
[----:B------:R-:W-:-:S03]  /*11fd0*/  ISETP.GE.AND P0, PT, R4, 0x11, PT ;  /* 0x000000110400780c */ /* 0x000fc60003f06270 */
[----:B-1----:R-:W1:Y:S10]  /*11fe0*/  SHFL.IDX PT, R7, R0, 0x1, 0x181f ;  /* 0x00381f0000077f89 */ /* 0x002e7400000e0000 */
[----:B------:R-:W-:Y:S01]  /*11ff0*/  @P0 IMAD R8, R5, 0x2, R22 ;  /* 0x0000000205080824 */ /* 0x000fe200078e0216 */
[----:B------:R-:W2:Y:S01]  /*12000*/  SHFL.IDX PT, R6, R2, 0x1, 0x181f ;  /* 0x00381f0002067f89 */ /* 0x000ea200000e0000 */
[----:B-1----:R-:W-:-:S05]  /*12010*/  @P0 LEA R7, P1, R9, R7, 0x1 ;  /* 0x0000000709070211 */ /* 0x002fca00078208ff */
[----:B--2---:R-:W-:-:S05]  /*12020*/  @P0 IMAD.X R6, RZ, RZ, R6, P1 ;  /* 0x000000ffff060224 */ /* 0x004fca00008e0606 */
[----:B------:R-:W-:-:S04]  /*12030*/  @P0 LOP3.LUT R7, R7, R6, RZ, 0x3c, !PT ;  /* 0x0000000607070212 */ /* 0x000fc800078e3cff */
[----:B------:R-:W-:-:S04]  /*12040*/  @P0 LOP3.LUT R6, R7, R6, RZ, 0x3c, !PT ;  /* 0x0000000607060212 */ /* 0x000fc800078e3cff */
[----:B------:R-:W-:-:S05]  /*12050*/  @P0 LOP3.LUT R7, R7, R6, RZ, 0x3c, !PT ;  /* 0x0000000607070212 */ /* 0x000fca00078e3cff */
[----:B------:R1:W-:Y:S01]  /*12060*/  @P0 LDGSTS.E.BYPASS.LTC128B.128 [R8+0xec00], desc[UR42][R6.64], !P2 ;  /* 0x0ec0000006080fae */ /* 0x0003e2000d101d6a */
[----:B------:R-:W-:-:S03]  /*12070*/  ISETP.GE.AND P0, PT, R4, 0x21, PT ;  /* 0x000000210400780c */ /* 0x000fc60003f06270 */
[----:B-1----:R-:W1:Y:S10]  /*12080*/  SHFL.IDX PT, R7, R0, 0x2, 0x181f ;  /* 0x00581f0000077f89 */ /* 0x002e7400000e0000 */
[----:B------:R-:W-:Y:S01]  /*12090*/  @P0 IMAD R8, R5, 0x2, R22 ;  /* 0x0000000205080824 */ /* 0x000fe200078e0216 */
[----:B------:R-:W2:Y:S01]  /*120a0*/  SHFL.IDX PT, R6, R2, 0x2, 0x181f ;  /* 0x00581f0002067f89 */ /* 0x000ea200000e0000 */
[----:B-1----:R-:W-:-:S04]  /*120b0*/  @P0 LEA R7, P1, R9, R7, 0x1 ;  /* 0x0000000709070211 */ /* 0x002fc800078208ff */
[----:B--2---:R-:W-:-:S04]  /*120c0*/  @P0 IADD3.X R6, RZ, R6, RZ, P1, !PT ;  /* 0x00000006ff060210 */ /* 0x004fc80000ffe4ff */
        /* <DEDUP_REMOVED lines=37> */
[----:B------:R-:W2:Y:S04]  /*12320*/  SHFL.IDX PT, R6, R2, 0x6, 0x181f ;  /* 0x00d81f0002067f89 */ /* 0x000ea800000e0000 */
[----:B------:R-:W3:Y:S04]  /*12330*/  SHFL.IDX PT, R2, R2, 0x7, 0x181f ;  /* 0x00f81f0002027f89 */ /* 0x000ee800000e0000 */
[----:B------:R-:W4:Y:S01]  /*12340*/  SHFL.IDX PT, R0, R0, 0x7, 0x181f ;  /* 0x00f81f0000007f89 */ /* 0x000f2200000e0000 */
[----:B-1----:R-:W-:-:S04]  /*12350*/  @P0 LEA R7, P1, R9, R7, 0x1 ;  /* 0x0000000709070211 */ /* 0x002fc800078208ff */
[----:B--2---:R-:W-:-:S04]  /*12360*/  @P0 IADD3.X R6, RZ, R6, RZ, P1, !PT ;  /* 0x00000006ff060210 */ /* 0x004fc80000ffe4ff */
[----:B------:R-:W-:-:S04]  /*12370*/  @P0 LOP3.LUT R7, R7, R6, RZ, 0x3c, !PT ;  /* 0x0000000607070212 */ /* 0x000fc800078e3cff */
[----:B------:R-:W-:-:S04]  /*12380*/  @P0 LOP3.LUT R6, R7, R6, RZ, 0x3c, !PT ;  /* 0x0000000607060212 */ /* 0x000fc800078e3cff */
[----:B------:R-:W-:-:S05]  /*12390*/  @P0 LOP3.LUT R7, R7, R6, RZ, 0x3c, !PT ;  /* 0x0000000607070212 */ /* 0x000fca00078e3cff */
[----:B---34-:R1:W-:Y:S02]  /*123a0*/  @P0 LDGSTS.E.BYPASS.LTC128B.128 [R8+0x11400], desc[UR42][R6.64], !P2 ;  /* 0x1140000006080fae */ /* 0x0183e4000d101d6a */
.L_x_13536:
[----:B------:R-:W-:-:S13]  /*123b0*/  ISETP.GE.AND P0, PT, R4, 0x71, PT ;  /* 0x000000710400780c */ /* 0x000fda0003f06270 */
[----:B-1----:R-:W-:Y:S01]  /*123c0*/  @P0 LEA R6, P1, R9, R0, 0x1 ;  /* 0x0000000009060211 */ /* 0x002fe200078208ff */
[----:B------:R-:W-:-:S04]  /*123d0*/  @P0 IMAD R5, R5, 0x2, R22 ;  /* 0x0000000205050824 */ /* 0x000fc800078e0216 */
[----:B------:R-:W-:-:S05]  /*123e0*/  @P0 IMAD.X R7, RZ, RZ, R2, P1 ;  /* 0x000000ffff070224 */ /* 0x000fca00008e0602 */
[----:B------:R-:W-:Y:S01]  /*123f0*/  @!PT LDS RZ, [RZ] ;  /* 0x00000000fffff984 */ /* 0x000fe20000000800 */
[----:B------:R-:W-:Y:S01]  /*12400*/  @!PT LDS RZ, [RZ] ;  /* 0x00000000fffff984 */ /* 0x000fe20000000800 */
[----:B------:R-:W-:Y:S01]  /*12410*/  @!PT LDS RZ, [RZ] ;  /* 0x00000000fffff984 */ /* 0x000fe20000000800 */
[----:B------:R1:W-:Y:S01]  /*12420*/  @P0 LDGSTS.E.BYPASS.LTC128B.128 [R5+0x11c00], desc[UR42][R6.64], !P2 ;  /* 0x11c0000006050fae */ /* 0x0003e2000d101d6a */
[----:B------:R-:W-:Y:S01]  /*12430*/  PLOP3.LUT P0, PT, PT, PT, PT, 0x80, 0x0 ;  /* 0x000000000000781c */ /* 0x000fe20003f0f070 */
[----:B------:R-:W-:-:S12]  /*12440*/  NOP ;  /* 0x0000000000007918 */ /* 0x000fd80000000000 */
.L_x_13395:
        /* <DEDUP_REMOVED lines=11> */
.L_x_13396:
[----:B------:R2:W5:Y:S01]  /*12500*/  LDL.LU R4, [R1+0x28] ;  /* 0x0000280001047983 */ /* 0x0005620000300800 */
[----:B------:R2:W-:Y:S03]  /*12510*/  SYNCS.ARRIVE.TRANS64.A1T0 RZ, [R3+URZ+0x16830], RZ ;  /* 0x016830ff03ff79a7 */ /* 0x0005e6000810003f */
[----:B-1----:R2:W5:Y:S04]  /*12520*/  LDL.LU R7, [R1+0x8] ;  /* 0x0000080001077983 */ /* 0x0025680000300800 */
[----:B------:R2:W5:Y:S02]  /*12530*/  LDL.LU R6, [R1+0x30] ;  /* 0x0000300001067983 */ /* 0x0005640000300800 */
        /* <DEDUP_REMOVED lines=8> */
[----:B------:R-:W-:Y:S01]  /*125c0*/  BSSY B6, `(.L_x_13397) ;  /* 0x000001d000067945 */ /* 0x000fe20003800000 */
[----:B-----5:R-:W-:Y:S02]  /*125d0*/  SHF.R.S32.HI R2, RZ, 0x1f, R4 ;  /* 0x0000001fff027819 */ /* 0x020fe40000011404 */
[----:B--2---:R-:W-:-:S03]  /*125e0*/  SEL R3, R7, RZ, !P0 ;  /* 0x000000ff07037207 */ /* 0x004fc60004000000 */
[----:B------:R-:W-:-:S04]  /*125f0*/  IMAD R2, R2, UR4, RZ ;  /* 0x0000000402027c24 */ /* 0x000fc8000f8e02ff */
[----:B------:R-:W-:Y:S01]  /*12600*/  IMAD R0, R4, UR5, R2 ;  /* 0x0000000504007c24 */ /* 0x000fe2000f8e0202 */
[----:B------:R-:W-:Y:S01]  /*12610*/  SEL R2, R6, RZ, !P0 ;  /* 0x000000ff06027207 */ /* 0x000fe20004000000 */
[----:B------:R-:W-:-:S04]  /*12620*/  IMAD.WIDE.U32 R4, R4, UR4, RZ ;  /* 0x0000000404047c25 */ /* 0x000fc8000f8e00ff */
[----:B------:R-:W-:Y:S01]  /*12630*/  IMAD.IADD R0, R5, 0x1, R0 ;  /* 0x0000000105007824 */ /* 0x000fe200078e0200 */
[----:B------:R1:W-:Y:S04]  /*12640*/  STL.64 [R1+0x28], R4 ;  /* 0x0000280401007387 */ /* 0x0003e80000100a00 */
[----:B------:R1:W-:Y:S04]  /*12650*/  STL [R1+0x8], R3 ;  /* 0x0000080301007387 */ /* 0x0003e80000100800 */
[----:B------:R1:W-:Y:S04]  /*12660*/  STL [R1+0x38], R2 ;  /* 0x0000380201007387 */ /* 0x0003e80000100800 */
        /* <DEDUP_REMOVED lines=12> */
[----:B0-----:R-:W-:-:S02]  /*12730*/  IMAD.U32 R10, RZ, RZ, UR8 ;  /* 0x00000008ff0a7e24 */ /* 0x001fc4000f8e00ff */
[----:B------:R-:W-:Y:S02]  /*12740*/  IMAD.MOV.U32 R8, RZ, RZ, 0x70 ;  /* 0x00000070ff087424 */ /* 0x000fe400078e00ff */
[----:B------:R-:W-:Y:S02]  /*12750*/  IMAD.MOV.U32 R12, RZ, RZ, 0x1 ;  /* 0x00000001ff0c7424 */ /* 0x000fe400078e00ff */
[----:B------:R-:W-:-:S07]  /*12760*/  IMAD.MOV.U32 R13, RZ, RZ, RZ ;  /* 0x000000ffff0d7224 */ /* 0x000fce00078e00ff */
[----:B------:R-:W-:-:S07]  /*12770*/  LEPC R20, `(.L_x_13398) ;  /* 0x000000001014794e */ /* 0x000fce0000000000 */
[----:B-1----:R-:W-:Y:S05]  /*12780*/  CALL.ABS.NOINC R2 ;  /* 0x0000000002007343 */ /* 0x002fea0003c00000 */
.L_x_13398:
[----:B------:R-:W-:Y:S05]  /*12790*/  BSYNC B6 ;  /* 0x0000000000067941 */ /* 0x000fea0003800000 */
.L_x_13397:
[----:B------:R-:W2:Y:S01]  /*127a0*/  LDL.LU R21, [R1+0x30] ;  /* 0x0000300001157983 */ /* 0x000ea20000300800 */
[----:B------:R-:W-:Y:S01]  /*127b0*/  ULDC.64 UR4, c[0x0][0x2d8] ;  /* 0x0000b60000047ab9 */ /* 0x000fe20000000a00 */
[----:B0-----:R-:W0:Y:S01]  /*127c0*/  LDC R10, c[0x0][0x448] ;  /* 0x00011200ff0a7b82 */ /* 0x001e220000000800 */
[----:B------:R-:W-:Y:S01]  /*127d0*/  ULDC.64 UR6, c[0x0][0x2c8] ;  /* 0x0000b20000067ab9 */ /* 0x000fe20000000a00 */
[----:B-1----:R-:W2:Y:S01]  /*127e0*/  LDL.LU.64 R2, [R1+0x28] ;  /* 0x0000280001027983 */ /* 0x002ea20000300a00 */
[----:B------:R-:W-:-:S03]  /*127f0*/  ULDC.64 UR8, c[0x0][0x280] ;  /* 0x0000a00000087ab9 */ /* 0x000fc60000000a00 */
[----:B------:R-:W3:Y:S04]  /*12800*/  LDL R20, [R1+0x10] ;  /* 0x0000100001147983 */ /* 0x000ee80000100800 */
[----:B------:R-:W4:Y:S04]  /*12810*/  LDL.LU R6, [R1+0x38] ;  /* 0x0000380001067983 */ /* 0x000f280000300800 */
[----:B------:R-:W4:Y:S01]  /*12820*/  LDL.LU R5, [R1+0x8] ;  /* 0x0000080001057983 */ /* 0x000f220000300800 */
[----:B0-----:R-:W-:-:S13]  /*12830*/  ISETP.NE.AND P0, PT, R10, 0x1, PT ;  /* 0x000000010a00780c */ /* 0x001fda0003f05270 */
[----:B------:R-:W0:Y:S08]  /*12840*/  @P0 LDC R7, c[0x0][0x44c] ;  /* 0x00011300ff070b82 */ /* 0x000e300000000800 */
[----:B------:R-:W1:Y:S01]  /*12850*/  @P0 LDC R8, c[0x0][0x450] ;  /* 0x00011400ff080b82 */ /* 0x000e620000000800 */
[----:B--2---:R-:W-:Y:S02]  /*12860*/  MOV R3, R21 ;  /* 0x0000001500037202 */ /* 0x004fe40000000f00 */
[----:B------:R-:W2:Y:S01]  /*12870*/  S2R R21, SR_TID.X ;  /* 0x0000000000157919 */ /* 0x000ea20000002100 */
[----:B---3--:R-:W-:-:S02]  /*12880*/  IMAD R0, R20, UR4, RZ ;  /* 0x0000000414007c24 */ /* 0x008fc4000f8e02ff */
[----:B------:R-:W3:Y:S01]  /*12890*/  S2R R20, SR_TID.X ;  /* 0x0000000000147919 */ /* 0x000ee20000002100 */
[----:B------:R-:W-:-:S04]  /*128a0*/  IMAD.WIDE.U32 R2, R18, UR4, R2 ;  /* 0x0000000412027c25 */ /* 0x000fc8000f8e0002 */
[----:B------:R-:W-:Y:S01]  /*128b0*/  IMAD R0, R18, UR5, R0 ;  /* 0x0000000512007c24 */ /* 0x000fe2000f8e0200 */
[----:B------:R-:W-:-:S03]  /*128c0*/  ULDC.64 UR4, c[0x0][0x2e0] ;  /* 0x0000b80000047ab9 */ /* 0x000fc60000000a00 */
[----:B------:R-:W-:Y:S02]  /*128d0*/  IMAD.IADD R3, R3, 0x1, R0 ;  /* 0x0000000103037824 */ /* 0x000fe400078e0200 */
[----:B----4-:R-:W-:Y:S02]  /*128e0*/  IMAD R0, R6, UR4, RZ ;  /* 0x0000000406007c24 */ /* 0x010fe4000f8e02ff */
[----:B------:R-:W-:-:S04]  /*128f0*/  IMAD.WIDE.U32 R2, R5, UR4, R2 ;  /* 0x0000000405027c25 */ /* 0x000fc8000f8e0002 */
[----:B------:R-:W-:Y:S01]  /*12900*/  IMAD R0, R5, UR5, R0 ;  /* 0x0000000505007c24 */ /* 0x000fe2000f8e0200 */
[----:B------:R-:W-:Y:S01]  /*12910*/  MOV R4, R2 ;  /* 0x0000000200047202 */ /* 0x000fe20000000f00 */
[----:B------:R-:W-:Y:S02]  /*12920*/  ULDC.64 UR4, c[0x0][0x2d0] ;  /* 0x0000b40000047ab9 */ /* 0x000fe40000000a00 */
[----:B------:R-:W-:Y:S02]  /*12930*/  IMAD.IADD R5, R3, 0x1, R0 ;  /* 0x0000000103057824 */ /* 0x000fe400078e0200 */
[----:B--2---:R-:W-:Y:S01]  /*12940*/  IMAD.SHL.U32 R21, R21, 0x10, RZ ;  /* 0x0000001015157824 */ /* 0x004fe200078e00ff */
[----:B---3--:R-:W-:-:S04]  /*12950*/  LOP3.LUT R20, R20, 0x7f, RZ, 0xc0, !PT ;  /* 0x0000007f14147812 */ /* 0x008fc800078ec0ff */
[----:B------:R-:W-:Y:S02]  /*12960*/  LOP3.LUT R21, R21, 0x70, RZ, 0xc0, !PT ;  /* 0x0000007015157812 */ /* 0x000fe400078ec0ff */
[----:B------:R-:W-:-:S04]  /*12970*/  SHF.R.U32.HI R20, RZ, 0x3, R20 ;  /* 0x00000003ff147819 */ /* 0x000fc80000011614 */
[----:B------:R-:W-:-:S05]  /*12980*/  LOP3.LUT R20, R20, R21, RZ, 0xfc, !PT ;  /* 0x0000001514147212 */ /* 0x000fca00078efcff */
[----:B------:R-:W-:Y:S02]  /*12990*/  IMAD R6, R17, 0xc0, R20 ;  /* 0x000000c011067824 */ /* 0x000fe400078e0214 */
[----:B------:R2:W5:Y:S02]  /*129a0*/  LDL R20, [R1+0x24] ;  /* 0x0000240001147983 */ /* 0x0005640000100800 */
[----:B0-----:R-:W-:Y:S01]  /*129b0*/  @P0 IMAD.HI.U32 R7, R6, R7, RZ ;  /* 0x0000000706070227 */ /* 0x001fe200078e00ff */
[----:B------:R-:W0:Y:S03]  /*129c0*/  S2R R11, SR_TID.X ;  /* 0x00000000000b7919 */ /* 0x000e260000002100 */
        /* <DEDUP_REMOVED lines=11> */
[----:B------:R-:W-:Y:S01]  /*12a80*/  IMAD R7, R7, UR6, RZ ;  /* 0x0000000607077c24 */ /* 0x000fe2000f8e02ff */
[----:B------:R-:W-:Y:S01]  /*12a90*/  LEA R2, P1, R8, UR8, 0x1 ;  /* 0x0000000808027c11 */ /* 0x000fe2000f8208ff */
[----:B------:R-:W-:Y:S02]  /*12aa0*/  VIADD R3, R6, 0x80 ;  /* 0x0000008006037836 */ /* 0x000fe40000000000 */
[----:B------:R-:W-:Y:S02]  /*12ab0*/  IMAD R0, R0, UR7, R7 ;  /* 0x0000000700007c24 */ /* 0x000fe4000f8e0207 */
[----:B------:R-:W1:Y:S01]  /*12ac0*/  @P0 LDC R7, c[0x0][0x44c] ;  /* 0x00011300ff070b82 */ /* 0x000e620000000800 */
[----:B------:R-:W-:Y:S02]  /*12ad0*/  IMAD.MOV.U32 R6, RZ, RZ, R3 ;  /* 0x000000ffff067224 */ /* 0x000fe400078e0003 */
[----:B------:R-:W-:Y:S01]  /*12ae0*/  IADD3 R0, R9, R0, RZ ;  /* 0x0000000009007210 */ /* 0x000fe20007ffe0ff */
[C---:B0-----:R-:W-:Y:S01]  /*12af0*/  IMAD.SHL.U32 R21, R11.reuse, 0x8, RZ ;  /* 0x000000080b157824 */ /* 0x041fe200078e00ff */
[----:B------:R-:W-:-:S02]  /*12b00*/  LOP3.LUT R11, R11, 0x7f, RZ, 0xc0, !PT ;  /* 0x0000007f0b0b7812 */ /* 0x000fc400078ec0ff */
[----:B------:R-:W-:Y:S02]  /*12b10*/  LEA.HI.X R0, R8, UR9, R0, 0x1, P1 ;  /* 0x0000000908007c11 */ /* 0x000fe400088f0c00 */
[----:B------:R-:W0:Y:S01]  /*12b20*/  @P0 LDC R8, c[0x0][0x450] ;  /* 0x00011400ff080b82 */ /* 0x000e220000000800 */
[----:B------:R-:W-:Y:S02]  /*12b30*/  LOP3.LUT R21, R21, 0x38, RZ, 0xc0, !PT ;  /* 0x0000003815157812 */ /* 0x000fe400078ec0ff */
[----:B------:R-:W-:Y:S01]  /*12b40*/  SHF.R.U32.HI R9, RZ, 0x3, R11 ;  /* 0x00000003ff097819 */ /* 0x000fe2000001160b */
[----:B-1----:R-:W-:-:S05]  /*12b50*/  @P0 IMAD.HI.U32 R7, R3, R7, RZ ;  /* 0x0000000703070227 */ /* 0x002fca00078e00ff */
[----:B0-----:R-:W-:-:S05]  /*12b60*/  @P0 SHF.R.U32.HI R6, RZ, R8, R7 ;  /* 0x00000008ff060219 */ /* 0x001fca0000011607 */
[----:B------:R-:W-:Y:S02]  /*12b70*/  IMAD.MOV R7, RZ, RZ, -R6 ;  /* 0x000000ffff077224 */ /* 0x000fe400078e0a06 */
[----:B------:R-:W-:-:S04]  /*12b80*/  IMAD.WIDE.U32 R4, R6, UR4, R4 ;  /* 0x0000000406047c25 */ /* 0x000fc8000f8e0004 */
[----:B------:R-:W-:Y:S01]  /*12b90*/  IMAD R3, R10, R7, R3 ;  /* 0x000000070a037224 */ /* 0x000fe200078e0203 */
[----:B------:R-:W-:-:S04]  /*12ba0*/  SHF.R.S32.HI R7, RZ, 0x1f, R6 ;  /* 0x0000001fff077819 */ /* 0x000fc80000011406 */
[----:B------:R-:W-:Y:S01]  /*12bb0*/  SHF.R.S32.HI R8, RZ, 0x1f, R3 ;  /* 0x0000001fff087819 */ /* 0x000fe20000011403 */
[----:B------:R-:W-:Y:S01]  /*12bc0*/  IMAD R7, R7, UR4, RZ ;  /* 0x0000000407077c24 */ /* 0x000fe2000f8e02ff */
[----:B------:R-:W-:Y:S02]  /*12bd0*/  ULDC UR4, c[0x0][0x2b8] ;  /* 0x0000ae0000047ab9 */ /* 0x000fe40000000800 */
[----:B------:R-:W-:Y:S01]  /*12be0*/  ISETP.GE.AND P0, PT, R21, UR4, PT ;  /* 0x0000000415007c0c */ /* 0x000fe2000bf06270 */
[----:B------:R-:W-:Y:S01]  /*12bf0*/  IMAD R7, R6, UR5, R7 ;  /* 0x0000000506077c24 */ /* 0x000fe2000f8e0207 */
[----:B------:R-:W-:Y:S01]  /*12c00*/  UMOV UR4, 0xffffffff ;  /* 0xffffffff00047882 */ /* 0x000fe20000000000 */
[----:B------:R-:W-:-:S03]  /*12c10*/  IMAD R8, R8, UR6, RZ ;  /* 0x0000000608087c24 */ /* 0x000fc6000f8e02ff */
[----:B------:R-:W-:Y:S01]  /*12c20*/  IADD3 R5, R5, R7, RZ ;  /* 0x0000000705057210 */ /* 0x000fe20007ffe0ff */
[C---:B------:R-:W-:Y:S02]  /*12c30*/  IMAD R8, R3.reuse, UR7, R8 ;  /* 0x0000000703087c24 */ /* 0x040fe4000f8e0208 */
[----:B------:R-:W-:-:S04]  /*12c40*/  IMAD.WIDE.U32 R6, R3, UR6, R4 ;  /* 0x0000000603067c25 */ /* 0x000fc8000f8e0004 */
[----:B------:R-:W-:Y:S01]  /*12c50*/  IMAD.IADD R4, R7, 0x1, R8 ;  /* 0x0000000107047824 */ /* 0x000fe200078e0208 */
[----:B------:R-:W-:-:S04]  /*12c60*/  LEA R5, P1, R6, UR8, 0x1 ;  /* 0x0000000806057c11 */ /* 0x000fc8000f8208ff */
[----:B------:R-:W-:Y:S01]  /*12c70*/  LEA.HI.X R4, R6, UR9, R4, 0x1, P1 ;  /* 0x0000000906047c11 */ /* 0x000fe200088f0c04 */
[----:B--2---:R-:W-:Y:S08]  /*12c80*/  BRA.DIV UR4, `(.L_x_13399) ;  /* 0x0000005204047947 */ /* 0x004ff0000b800000 */
[----:B------:R-:W2:Y:S01]  /*12c90*/  LDL.LU R6, [R1+0x34] ;  /* 0x0000340001067983 */ /* 0x000ea20000300800 */
[----:B------:R-:W-:-:S03]  /*12ca0*/  IMAD R17, R17, 0xc0, R9 ;  /* 0x000000c011117824 */ /* 0x000fc600078e0209 */
[----:B------:R-:W0:Y:S04]  /*12cb0*/  SHFL.IDX PT, R7, R2, RZ, 0x181f ;  /* 0x00181fff02077589 */ /* 0x000e2800000e0000 */
[----:B------:R-:W-:Y:S01]  /*12cc0*/  SHFL.IDX PT, R8, R5, RZ, 0x181f ;  /* 0x00181fff05087589 */ /* 0x000fe200000e0000 */
[----:B--2---:R-:W-:-:S03]  /*12cd0*/  IMAD R3, R6, R10, RZ ;  /* 0x0000000a06037224 */ /* 0x004fc600078e02ff */
[----:B------:R-:W1:Y:S02]  /*12ce0*/  SHFL.IDX PT, R6, R0, RZ, 0x181f ;  /* 0x00181fff00067589 */ /* 0x000e6400000e0000 */
[----:B------:R-:W-:-:S13]  /*12cf0*/  ISETP.GE.AND P1, PT, R17, R3, PT ;  /* 0x000000031100720c */ /* 0x000fda0003f26270 */
[----:B0-----:R-:W-:-:S05]  /*12d00*/  @!P1 LEA R7, P2, R21, R7, 0x1 ;  /* 0x0000000715079211 */ /* 0x001fca00078408ff */
[----:B-1----:R-:W-:-:S05]  /*12d10*/  @!P1 IMAD.X R6, RZ, RZ, R6, P2 ;  /* 0x000000ffff069224 */ /* 0x002fca00010e0606 */
[----:B------:R-:W-:-:S04]  /*12d20*/  @!P1 LOP3.LUT R7, R7, R6, RZ, 0x3c, !PT ;  /* 0x0000000607079212 */ /* 0x000fc800078e3cff */
[----:B------:R-:W-:-:S04]  /*12d30*/  @!P1 LOP3.LUT R6, R7, R6, RZ, 0x3c, !PT ;  /* 0x0000000607069212 */ /* 0x000fc800078e3cff */
[----:B------:R-:W-:-:S05]  /*12d40*/  @!P1 LOP3.LUT R7, R7, R6, RZ, 0x3c, !PT ;  /* 0x0000000607079212 */ /* 0x000fca00078e3cff */
[----:B-----5:R0:W-:Y:S02]  /*12d50*/  @!P1 LDGSTS.E.BYPASS.LTC128B.128 [R20+0x8400], desc[UR42][R6.64], !P0 ;  /* 0x0840000006149fae */ /* 0x0201e4000c101d6a */
        /* <DEDUP_REMOVED lines=66> */
[----:B------:R-:W0:Y:S11]  /*13180*/  SHFL.IDX PT, R2, R4, RZ, 0x181f ;  /* 0x00181fff04027589 */ /* 0x000e3600000e0000 */
[----:B-1----:R-:W-:-:S05]  /*13190*/  @!P3 LEA R6, P2, R21, R6, 0x1 ;  /* 0x000000061506b211 */ /* 0x002fca00078408ff */
[----:B------:R-:W-:-:S04]  /*131a0*/  @!P3 IMAD.X R0, RZ, RZ, R0, P2 ;  /* 0x000000ffff00b224 */ /* 0x000fc800010e0600 */
[----:B------:R-:W-:Y:S02]  /*131b0*/  @!P3 IMAD.MOV.U32 R7, RZ, RZ, R0 ;  /* 0x000000ffff07b224 */ /* 0x000fe400078e0000 */
[----:B------:R-:W-:-:S03]  /*131c0*/  VIADD R0, R17, 0x90 ;  /* 0x0000009011007836 */ /* 0x000fc60000000000 */
[----:B------:R1:W-:Y:S02]  /*131d0*/  @!P3 LDGSTS.E.BYPASS.LTC128B.128 [R20+0xbc00], desc[UR42][R6.64], !P0 ;  /* 0x0bc000000614bfae */ /* 0x0003e4000c101d6a */
[----:B-1----:R-:W-:-:S04]  /*131e0*/  @!P1 LEA R6, P2, R21, R8, 0x1 ;  /* 0x0000000815069211 */ /* 0x002fc800078408ff */
[----:B0-----:R-:W-:-:S05]  /*131f0*/  @!P1 IADD3.X R2, RZ, R2, RZ, P2, !PT ;  /* 0x00000002ff029210 */ /* 0x001fca00017fe4ff */
[----:B------:R-:W-:Y:S02]  /*13200*/  @!P1 IMAD.MOV.U32 R7, RZ, RZ, R2 ;  /* 0x000000ffff079224 */ /* 0x000fe400078e0002 */
[----:B------:R-:W-:Y:S04]  /*13210*/  SHFL.IDX PT, R2, R5, 0x3, 0x181f ;  /* 0x00781f0005027f89 */ /* 0x000fe800000e0000 */
[----:B------:R0:W-:Y:S01]  /*13220*/  @!P1 LDGSTS.E.BYPASS.LTC128B.128 [R20+0xc400], desc[UR42][R6.64], !P0 ;  /* 0x0c40000006149fae */ /* 0x0001e2000c101d6a */
[----:B------:R-:W-:-:S03]  /*13230*/  ISETP.GE.AND P1, PT, R0, R3, PT ;  /* 0x000000030000720c */ /* 0x000fc60003f26270 */
[----:B------:R-:W-:Y:S04]  /*13240*/  SHFL.IDX PT, R0, R4, 0x1, 0x181f ;  /* 0x00381f0004007f89 */ /* 0x000fe800000e0000 */
[----:B0-----:R-:W0:Y:S06]  /*13250*/  SHFL.IDX PT, R6, R5, 0x1, 0x181f ;  /* 0x00381f0005067f89 */ /* 0x001e2c00000e0000 */
[----:B0-----:R-:W-:-:S05]  /*13260*/  @!P1 LEA R6, P2, R21, R6, 0x1 ;  /* 0x0000000615069211 */ /* 0x001fca00078408ff */
[----:B------:R-:W-:-:S05]  /*13270*/  @!P1 IMAD.X R0, RZ, RZ, R0, P2 ;  /* 0x000000ffff009224 */ /* 0x000fca00010e0600 */
[----:B------:R-:W-:Y:S01]  /*13280*/  @!P1 MOV R7, R0 ;  /* 0x0000000000079202 */ /* 0x000fe20000000f00 */
[----:B------:R-:W-:-:S04]  /*13290*/  VIADD R0, R17, 0xa0 ;  /* 0x000000a011007836 */ /* 0x000fc80000000000 */
[----:B------:R0:W-:Y:S01]  /*132a0*/  @!P1 LDGSTS.E.BYPASS.LTC128B.128 [R20+0xcc00], desc[UR42][R6.64], !P0 ;  /* 0x0cc0000006149fae */ /* 0x0001e2000c101d6a */
[----:B------:R-:W-:-:S03]  /*132b0*/  ISETP.GE.AND P1, PT, R0, R3, PT ;  /* 0x000000030000720c */ /* 0x000fc60003f26270 */
[----:B------:R-:W-:Y:S04]  /*132c0*/  SHFL.IDX PT, R0, R4, 0x2, 0x181f ;  /* 0x00581f0004007f89 */ /* 0x000fe800000e0000 */
[----:B------:R-:W-:Y:S04]  /*132d0*/  SHFL.IDX PT, R4, R4, 0x3, 0x181f ;  /* 0x00781f0004047f89 */ /* 0x000fe800000e0000 */
[----:B0-----:R-:W0:Y:S02]  /*132e0*/  SHFL.IDX PT, R6, R5, 0x2, 0x181f ;  /* 0x00581f0005067f89 */ /* 0x001e2400000e0000 */
[----:B0-----:R-:W-:-:S05]  /*132f0*/  @!P1 LEA R6, P2, R21, R6, 0x1 ;  /* 0x0000000615069211 */ /* 0x001fca00078408ff */
[----:B------:R-:W-:-:S04]  /*13300*/  @!P1 IMAD.X R0, RZ, RZ, R0, P2 ;  /* 0x000000ffff009224 */ /* 0x000fc800010e0600 */
[----:B------:R-:W-:-:S05]  /*13310*/  @!P1 IMAD.MOV.U32 R7, RZ, RZ, R0 ;  /* 0x000000ffff079224 */ /* 0x000fca00078e0000 */
[----:B------:R0:W-:Y:S02]  /*13320*/  @!P1 LDGSTS.E.BYPASS.LTC128B.128 [R20+0xd400], desc[UR42][R6.64], !P0 ;  /* 0x0d40000006149fae */ /* 0x0001e4000c101d6a */
.L_x_13561:
[----:B------:R-:W-:-:S04]  /*13330*/  IADD3 R17, R17, 0xb0, RZ ;  /* 0x000000b011117810 */ /* 0x000fc80007ffe0ff */
[----:B------:R-:W-:-:S13]  /*13340*/  ISETP.GE.AND P1, PT, R17, R3, PT ;  /* 0x000000031100720c */ /* 0x000fda0003f26270 */
[----:B------:R-:W-:-:S05]  /*13350*/  @!P1 LEA R2, P2, R21, R2, 0x1 ;  /* 0x0000000215029211 */ /* 0x000fca00078408ff */
[----:B------:R-:W-:-:S05]  /*13360*/  @!P1 IMAD.X R3, RZ, RZ, R4, P2 ;  /* 0x000000ffff039224 */ /* 0x000fca00010e0604 */
[----:B------:R-:W-:Y:S01]  /*13370*/  @!PT LDS RZ, [RZ] ;  /* 0x00000000fffff984 */ /* 0x000fe20000000800 */
[----:B------:R-:W-:Y:S01]  /*13380*/  @!PT LDS RZ, [RZ] ;  /* 0x00000000fffff984 */ /* 0x000fe20000000800 */
[----:B------:R-:W-:Y:S01]  /*13390*/  @!PT LDS RZ, [RZ] ;  /* 0x00000000fffff984 */ /* 0x000fe20000000800 */
[----:B------:R1:W-:Y:S01]  /*133a0*/  @!P1 LDGSTS.E.BYPASS.LTC128B.128 [R20+0xdc00], desc[UR42][R2.64], !P0 ;  /* 0x0dc0000002149fae */ /* 0x0003e2000c101d6a */
[----:B------:R-:W-:Y:S01]  /*133b0*/  PLOP3.LUT P0, PT, PT, PT, PT, 0x80, 0x0 ;  /* 0x000000000000781c */ /* 0x000fe20003f0f070 */
[----:B------:R-:W-:-:S12]  /*133c0*/  NOP ;  /* 0x0000000000007918 */ /* 0x000fd80000000000 */
.L_x_13400:
        /* <DEDUP_REMOVED lines=18> */
.L_x_13562:
[----:B------:R-:W-:Y:S05]  /*134f0*/  BSYNC B0 ;  /* 0x0000000000007941 */ /* 0x000fea0003800000 */
.L_x_13401:
[----:B------:R-:W2:Y:S01]  /*13500*/  LDL R2, [R1+0x18] ;  /* 0x0000180001027983 */ /* 0x000ea20000100800 */
[----:B------:R-:W-:Y:S01]  /*13510*/  BSSY B0, `(.L_x_13403) ;  /* 0x0000110000007945 */ /* 0x000fe20003800000 */
[----:B--2---:R-:W-:-:S13]  /*13520*/  ISETP.GE.AND P0, PT, R2, 0x81, PT ;  /* 0x000000810200780c */ /* 0x004fda0003f06270 */
[----:B------:R-:W-:Y:S05]  /*13530*/  @!P0 BRA `(.L_x_13404) ;  /* 0x0000001000348947 */ /* 0x000fea0003800000 */
[----:B------:R-:W2:Y:S01]  /*13540*/  S2R R2, SR_TID.X ;  /* 0x0000000000027919 */ /* 0x000ea20000002100 */
[----:B------:R-:W-:Y:S01]  /*13550*/  ULDC UR4, c[0x0][0x2f4] ;  /* 0x0000bd0000047ab9 */ /* 0x000fe20000000800 */
[----:B--2---:R-:W-:Y:S02]  /*13560*/  SHF.L.U32 R3, R2, 0x3, RZ ;  /* 0x0000000302037819 */ /* 0x004fe400000006ff */
[----:B------:R-:W2:Y:S02]  /*13570*/  LDL.LU R2, [R1+0x3c] ;  /* 0x00003c0001027983 */ /* 0x000ea40000300800 */
[----:B------:R-:W-:Y:S02]  /*13580*/  LOP3.LUT R3, R3, 0x38, RZ, 0xc0, !PT ;  /* 0x0000003803037812 */ /* 0x000fe400078ec0ff */
[----:B------:R3:W-:Y:S01]  /*13590*/  STL [R1+0x8], R26 ;  /* 0x0000081a01007387 */ /* 0x0007e20000100800 */
[----:B------:R-:W-:Y:S01]  /*135a0*/  IMAD.MOV.U32 R17, RZ, RZ, R28 ;  /* 0x000000ffff117224 */ /* 0x000fe200078e001c */
[----:B------:R-:W-:Y:S01]  /*135b0*/  ISETP.GE.AND P1, PT, R3, UR4, PT ;  /* 0x0000000403007c0c */ /* 0x000fe2000bf26270 */
[----:B0-----:R-:W-:Y:S01]  /*135c0*/  IMAD.MOV.U32 R6, RZ, RZ, R25 ;  /* 0x000000ffff067224 */ /* 0x001fe200078e0019 */
[----:B--23--:R-:W-:-:S11]  /*135d0*/  LEA.HI.SX32 R7, R2, 0xfffffffe, 0x19 ;  /* 0xfffffffe02077811 */ /* 0x00cfd600078fcaff */
.L_x_13417:
[----:B------:R-:W2:Y:S01]  /*135e0*/  LDL R10, [R1+0x1c] ;  /* 0x00001c00010a7983 */ /* 0x000ea20000100800 */
[----:B-1----:R-:W0:Y:S03]  /*135f0*/  LDC R0, c[0x0][0x430] ;  /* 0x00010c00ff007b82 */ /* 0x002e260000000800 */
        /* <DEDUP_REMOVED lines=16> */
[----:B-1----:R-:W-:-:S04]  /*13700*/  @P0 SHF.R.U32.HI R2, RZ, R3, R5 ;  /* 0x00000003ff020219 */ /* 0x002fc80000011605 */
[----:B------:R-:W-:-:S05]  /*13710*/  IADD3 R3, -R2, RZ, RZ ;  /* 0x000000ff02037210 */ /* 0x000fca0007ffe1ff */
        /* <DEDUP_REMOVED lines=21> */
.L_x_13405:
[----:B------:R-:W-:Y:S01]  /*13870*/  IMAD R5, R25, 0x8, R22 ;  /* 0x0000000819057824 */ /* 0x000fe200078e0216 */
[----:B------:R-:W-:Y:S01]  /*13880*/  SHF.L.U32 R2, R28, 0x1f, RZ ;  /* 0x0000001f1c027819 */ /* 0x000fe200000006ff */
[----:B------:R-:W-:Y:S03]  /*13890*/  BSSY B1, `(.L_x_13406) ;  /* 0x0000003000017945 */ /* 0x000fe60003800000 */
[----:B------:R-:W0:Y:S02]  /*138a0*/  SYNCS.PHASECHK.TRANS64.TRYWAIT P0, [R5+URZ+0x16840], R2 ;  /* 0x01684002050075a7 */ /* 0x000e24000800017f */
[----:B0-----:R-:W-:Y:S05]  /*138b0*/  @!P0 BRA `(.L_x_13407) ;  /* 0x0000005000f48947 */ /* 0x001fea0003800000 */
.L_x_13563:
[----:B------:R-:W-:Y:S05]  /*138c0*/  BSYNC B1 ;  /* 0x0000000000017941 */ /* 0x000fea0003800000 */
.L_x_13406:
[----:B------:R-:W2:Y:S04]  /*138d0*/  LDL R3, [R1] ;  /* 0x0000000001037983 */ /* 0x000ea80000100800 */
[----:B------:R-:W3:Y:S01]  /*138e0*/  LDL R9, [R1+0x10] ;  /* 0x0000100001097983 */ /* 0x000ee20000100800 */
[----:B------:R-:W-:Y:S01]  /*138f0*/  SHF.R.S32.HI R20, RZ, 0x1f, R0 ;  /* 0x0000001fff147819 */ /* 0x000fe20000011400 */
[----:B------:R-:W-:Y:S01]  /*13900*/  ULDC.64 UR4, c[0x0][0x300] ;  /* 0x0000c00000047ab9 */ /* 0x000fe20000000a00 */
[----:B------:R-:W1:Y:S03]  /*13910*/  S2R R8, SR_TID.X ;  /* 0x0000000000087919 */ /* 0x000e660000002100 */
[----:B------:R-:W-:-:S04]  /*13920*/  IMAD R7, R20, UR4, RZ ;  /* 0x0000000414077c24 */ /* 0x000fc8000f8e02ff */
[----:B------:R-:W-:Y:S01]  /*13930*/  IMAD R7, R0, UR5, R7 ;  /* 0x0000000500077c24 */ /* 0x000fe2000f8e0207 */
[----:B-1----:R-:W-:-:S05]  /*13940*/  LOP3.LUT R8, R8, 0x7f, RZ, 0xc0, !PT ;  /* 0x0000007f08087812 */ /* 0x002fca00078ec0ff */
[----:B------:R-:W-:Y:S01]  /*13950*/  IMAD.SHL.U32 R11, R8, 0x8, RZ ;  /* 0x00000008080b7824 */ /* 0x000fe200078e00ff */
[----:B--2---:R-:W-:Y:S01]  /*13960*/  LOP3.LUT P2, RZ, R3, 0x1, RZ, 0xc0, !PT ;  /* 0x0000000103ff7812 */ /* 0x004fe2000784c0ff */
        /* <DEDUP_REMOVED lines=8> */
[----:B---3--:R-:W-:Y:S02]  /*139f0*/  IMAD R7, R9, UR4, RZ ;  /* 0x0000000409077c24 */ /* 0x008fe4000f8e02ff */
[----:B------:R-:W0:Y:S01]  /*13a00*/  S2R R9, SR_TID.X ;  /* 0x0000000000097919 */ /* 0x000e220000002100 */
[----:B------:R-:W-:-:S04]  /*13a10*/  IMAD.WIDE.U32 R2, R18, UR4, R2 ;  /* 0x0000000412027c25 */ /* 0x000fc8000f8e0002 */
[----:B------:R-:W-:Y:S01]  /*13a20*/  IMAD R7, R18, UR5, R7 ;  /* 0x0000000512077c24 */ /* 0x000fe2000f8e0207 */
[----:B------:R-:W-:-:S03]  /*13a30*/  ULDC.64 UR4, c[0x0][0x2e8] ;  /* 0x0000ba0000047ab9 */ /* 0x000fc60000000a00 */
[----:B------:R-:W-:Y:S01]  /*13a40*/  IMAD.IADD R7, R7, 0x1, R3 ;  /* 0x0000000107077824 */ /* 0x000fe200078e0203 */
[----:B0-----:R-:W-:-:S04]  /*13a50*/  SHF.L.U32 R8, R9, 0x3, RZ ;  /* 0x0000000309087819 */ /* 0x001fc800000006ff */
[----:B------:R-:W-:-:S04]  /*13a60*/  LOP3.LUT R8, R8, 0x1f8, RZ, 0xc0, !PT ;  /* 0x000001f808087812 */ /* 0x000fc800078ec0ff */
        /* <DEDUP_REMOVED lines=8> */
[----:B------:R-:W-:Y:S01]  /*13af0*/  LEA R8, R8, R22, 0x1 ;  /* 0x0000001608087211 */ /* 0x000fe200078e08ff */
        /* <DEDUP_REMOVED lines=41> */
.L_x_13581:
        /* <DEDUP_REMOVED lines=8> */
.L_x_13409:
        /* <DEDUP_REMOVED lines=11> */
.L_x_13410:
[----:B------:R1:W-:Y:S01]  /*13ec0*/  SYNCS.ARRIVE.TRANS64.A1T0 RZ, [R5+URZ+0x16830], RZ ;  /* 0x016830ff05ff79a7 */ /* 0x0003e2000810003f */
[----:B------:R-:W-:Y:S05]  /*13ed0*/  @!P3 BRA `(.L_x_13411) ;  /* 0x000000000004b947 */ /* 0x000fea0003800000 */
[----:B------:R-:W-:Y:S01]  /*13ee0*/  BPT.TRAP 0x1 ;  /* 0x000000040000795c */ /* 0x000fe20000300000 */
.L_x_13411:
[----:B------:R-:W-:Y:S01]  /*13ef0*/  SHF.L.U32 R2, R17, 0x1f, RZ ;  /* 0x0000001f11027819 */ /* 0x000fe200000006ff */
[----:B------:R-:W-:Y:S01]  /*13f00*/  BSSY B1, `(.L_x_13412) ;  /* 0x0000004000017945 */ /* 0x000fe20003800000 */
[----:B-1----:R-:W-:-:S04]  /*13f10*/  LEA R5, R6, R22, 0x3 ;  /* 0x0000001606057211 */ /* 0x002fc800078e18ff */
[----:B------:R-:W1:Y:S02]  /*13f20*/  SYNCS.PHASECHK.TRANS64.TRYWAIT P0, [R5+URZ+0x16860], R2 ;  /* 0x01686002050075a7 */ /* 0x000e64000800017f */
[----:B-1----:R-:W-:Y:S05]  /*13f30*/  @!P0 BRA `(.L_x_13413) ;  /* 0x0000005400a48947 */ /* 0x002fea0003800000 */
.L_x_13582:
[----:B------:R-:W-:Y:S05]  /*13f40*/  BSYNC B1 ;  /* 0x0000000000017941 */ /* 0x000fea0003800000 */
.L_x_13412:
[----:B------:R-:W2:Y:S04]  /*13f50*/  LDL R11, [R1+0x18] ;  /* 0x00001800010b7983 */ /* 0x000ea80000100800 */
[----:B------:R-:W2:Y:S01]  /*13f60*/  LDL.LU R8, [R1+0x8] ;  /* 0x0000080001087983 */ /* 0x000ea20000300800 */
[----:B------:R-:W0:Y:S01]  /*13f70*/  S2R R12, SR_TID.X ;  /* 0x00000000000c7919 */ /* 0x000e220000002100 */
[----:B------:R-:W-:Y:S01]  /*13f80*/  UMOV UR4, 0xffffffff ;  /* 0xffffffff00047882 */ /* 0x000fe20000000000 */
[C---:B0-----:R-:W-:Y:S01]  /*13f90*/  IMAD.SHL.U32 R9, R12.reuse, 0x8, RZ ;  /* 0x000000080c097824 */ /* 0x041fe200078e00ff */
[----:B------:R-:W-:-:S04]  /*13fa0*/  LOP3.LUT R3, R12, 0x7f, RZ, 0xc0, !PT ;  /* 0x0000007f0c037812 */ /* 0x000fc800078ec0ff */
[----:B------:R-:W-:Y:S01]  /*13fb0*/  LOP3.LUT R9, R9, 0x1f8, RZ, 0xc0, !PT ;  /* 0x000001f809097812 */ /* 0x000fe200078ec0ff */
[----:B------:R-:W-:-:S03]  /*13fc0*/  IMAD.SHL.U32 R10, R3, 0x8, RZ ;  /* 0x00000008030a7824 */ /* 0x000fc600078e00ff */
[----:B------:R-:W-:Y:S02]  /*13fd0*/  LOP3.LUT R9, R9, 0x38, R12, 0x78, !PT ;  /* 0x0000003809097812 */ /* 0x000fe400078e780c */
[----:B------:R-:W-:Y:S02]  /*13fe0*/  SHF.R.U32.HI R3, RZ, 0x3, R3 ;  /* 0x00000003ff037819 */ /* 0x000fe40000011603 */
[----:B------:R-:W-:-:S04]  /*13ff0*/  LOP3.LUT R9, R9, 0x200, R10, 0xf8, !PT ;  /* 0x0000020009097812 */ /* 0x000fc800078ef80a */
[----:B------:R-:W-:Y:S01]  /*14000*/  LEA R6, R6, R9, 0xd ;  /* 0x0000000906067211 */ /* 0x000fe200078e68ff */
[----:B--2---:R-:W-:-:S04]  /*14010*/  IMAD R8, R8, -0x80, R11 ;  /* 0xffffff8008087824 */ /* 0x004fc800078e020b */
[----:B------:R-:W-:Y:S01]  /*14020*/  IMAD.IADD R8, R8, 0x1, -R3 ;  /* 0x0000000108087824 */ /* 0x000fe200078e0a03 */
[----:B------:R-:W-:Y:S06]  /*14030*/  BRA.DIV UR4, `(.L_x_13414) ;  /* 0x0000005604787947 */ /* 0x000fec000b800000 */
[----:B-1----:R-:W0:Y:S01]  /*14040*/  SHFL.IDX PT, R2, R23, RZ, 0x181f ;  /* 0x00181fff17027589 */ /* 0x002e2200000e0000 */
[----:B------:R-:W-:Y:S02]  /*14050*/  ISETP.LT.OR P0, PT, R8, 0x1, P1 ;  /* 0x000000010800780c */ /* 0x000fe40000f01670 */
[----:B------:R-:W-:Y:S01]  /*14060*/  LEA R6, R6, R22, 0x1 ;  /* 0x0000001606067211 */ /* 0x000fe200078e08ff */
[----:B------:R-:W1:Y:S01]  /*14070*/  SHFL.IDX PT, R3, R24, RZ, 0x181f ;  /* 0x00181fff18037589 */ /* 0x000e6200000e0000 */
[----:B0-----:R-:W-:-:S05]  /*14080*/  IADD3 R2, P2, R2, R7, RZ ;  /* 0x0000000702027210 */ /* 0x001fca0007f5e0ff */
[----:B-1----:R-:W-:-:S05]  /*14090*/  IMAD.X R3, RZ, RZ, R3, P2 ;  /* 0x000000ffff037224 */ /* 0x002fca00010e0603 */
        /* <DEDUP_REMOVED lines=36> */
[----:B0-----:R-:W-:-:S04]  /*142e0*/  IADD3 R2, P2, R2, R7, RZ ;  /* 0x0000000702027210 */ /* 0x001fc80007f5e0ff */
[----:B-1----:R-:W-:-:S05]  /*142f0*/  IADD3.X R3, RZ, R3, RZ, P2, !PT ;  /* 0x00000003ff037210 */ /* 0x002fca00017fe4ff */
[----:B------:R0:W-:Y:S04]  /*14300*/  LDGSTS.E.BYPASS.LTC128B.128 [R6+0x3400], desc[UR42][R2.64], !P0 ;  /* 0x0340000002067fae */ /* 0x0001e8000c101d6a */
[----:B0-2---:R0:W1:Y:S02]  /*14310*/  SHFL.IDX PT, R2, R23, 0x7, 0x181f ;  /* 0x00f81f0017027f89 */ /* 0x00506400000e0000 */
.L_x_13600:
[----:B------:R-:W2:Y:S01]  /*14320*/  LDL R9, [R1+0x10] ;  /* 0x0000100001097983 */ /* 0x000ea20000100800 */
        /* <DEDUP_REMOVED lines=27> */
.L_x_13415:
        /* <DEDUP_REMOVED lines=12> */
.L_x_13416:
[----:B------:R2:W-:Y:S01]  /*145a0*/  STL [R1+0x8], R26 ;  /* 0x0000081a01007387 */ /* 0x0005e20000100800 */
[C---:B------:R-:W-:Y:S01]  /*145b0*/  ISETP.GT.AND P0, PT, R26.reuse, RZ, PT ;  /* 0x000000ff1a00720c */ /* 0x040fe20003f04270 */
[----:B------:R2:W-:Y:S01]  /*145c0*/  SYNCS.ARRIVE.TRANS64.A1T0 RZ, [R5+URZ+0x16850], RZ ;  /* 0x016850ff05ff79a7 */ /* 0x0005e2000810003f */
[----:B------:R-:W-:Y:S01]  /*145d0*/  VIADD R7, R26, 0xffffffff ;  /* 0xffffffff1a077836 */ /* 0x000fe20000000000 */
[----:B------:R-:W-:Y:S01]  /*145e0*/  MOV R6, R25 ;  /* 0x0000001900067202 */ /* 0x000fe20000000f00 */
[----:B------:R-:W-:-:S09]  /*145f0*/  IMAD.MOV.U32 R17, RZ, RZ, R28 ;  /* 0x000000ffff117224 */ /* 0x000fd200078e001c */
[----:B--2---:R-:W-:Y:S05]  /*14600*/  @P0 BRA `(.L_x_13417) ;  /* 0xffffffec00f40947 */ /* 0x004fea000383ffff */
.L_x_13404:
[----:B------:R-:W-:Y:S05]  /*14610*/  BSYNC B0 ;  /* 0x0000000000007941 */ /* 0x000fea0003800000 */
.L_x_13403:
[----:B-1----:R-:W1:Y:S01]  /*14620*/  S2R R0, SR_TID.X ;  /* 0x0000000000007919 */ /* 0x002e620000002100 */
        /* <DEDUP_REMOVED lines=16> */
.L_x_13419:
[----:B------:R-:W-:Y:S05]  /*14730*/  BSYNC B0 ;  /* 0x0000000000007941 */ /* 0x000fea0003800000 */
.L_x_13418:
[----:B------:R-:W-:-:S05]  /*14740*/  IMAD.U32 R0, RZ, RZ, UR38 ;  /* 0x00000026ff007e24 */ /* 0x000fca000f8e00ff */
[----:B------:R-:W-:-:S13]  /*14750*/  ISETP.NE.AND P0, PT, R0, 0x3, PT ;  /* 0x000000030000780c */ /* 0x000fda0003f05270 */
[----:B------:R-:W-:Y:S05]  /*14760*/  @!P0 BRA `(.L_x_13420) ;  /* 0x0000000000048947 */ /* 0x000fea0003800000 */
[----:B------:R-:W-:Y:S01]  /*14770*/  BPT.TRAP 0x1 ;  /* 0x000000040000795c */ /* 0x000fe20000300000 */
.L_x_13420:
[----:B------:R-:W0:Y:S01]  /*14780*/  LDL.LU R2, [R1+0x18] ;  /* 0x0000180001027983 */ /* 0x000e220000300800 */
[----:B------:R-:W-:Y:S01]  /*14790*/  IMAD R0, R25, 0x8, R22 ;  /* 0x0000000819007824 */ /* 0x000fe200078e0216 */
[----:B------:R-:W-:Y:S01]  /*147a0*/  SHF.L.U32 R3, R28, 0x1f, RZ ;  /* 0x0000001f1c037819 */ /* 0x000fe200000006ff */
[----:B------:R-:W-:Y:S03]  /*147b0*/  BSSY B0, `(.L_x_13421) ;  /* 0x0000004000007945 */ /* 0x000fe60003800000 */
[----:B------:R-:W1:Y:S01]  /*147c0*/  SYNCS.PHASECHK.TRANS64.TRYWAIT P0, [R0+URZ+0x16860], R3 ;  /* 0x01686003000075a7 */ /* 0x000e62000800017f */
[----:B0-----:R-:W-:Y:S01]  /*147d0*/  IMAD R6, R26, -0x80, R2 ;  /* 0xffffff801a067824 */ /* 0x001fe200078e0202 */
[----:B-1----:R-:W-:Y:S06]  /*147e0*/  @!P0 BRA `(.L_x_13422) ;  /* 0x0000005400d48947 */ /* 0x002fec0003800000 */
.L_x_13601:
[----:B------:R-:W-:Y:S05]  /*147f0*/  BSYNC B0 ;  /* 0x0000000000007941 */ /* 0x000fea0003800000 */
.L_x_13421:
[----:B------:R-:W1:Y:S01]  /*14800*/  S2R R2, SR_TID.X ;  /* 0x0000000000027919 */ /* 0x000e620000002100 */
[----:B------:R-:W-:Y:S01]  /*14810*/  UMOV UR4, 0xffffffff ;  /* 0xffffffff00047882 */ /* 0x000fe20000000000 */
[----:B------:R-:W2:Y:S01]  /*14820*/  S2R R7, SR_TID.X ;  /* 0x0000000000077919 */ /* 0x000ea20000002100 */
[----:B-1----:R-:W-:Y:S01]  /*14830*/  LOP3.LUT R5, R2, 0x7f, RZ, 0xc0, !PT ;  /* 0x0000007f02057812 */ /* 0x002fe200078ec0ff */
[----:B--2---:R-:W-:-:S03]  /*14840*/  IMAD.SHL.U32 R2, R7, 0x8, RZ ;  /* 0x0000000807027824 */ /* 0x004fc600078e00ff */
[----:B------:R-:W-:Y:S02]  /*14850*/  SHF.L.U32 R4, R5, 0x3, RZ ;  /* 0x0000000305047819 */ /* 0x000fe400000006ff */
[----:B------:R-:W-:Y:S02]  /*14860*/  SHF.R.U32.HI R5, RZ, 0x3, R5 ;  /* 0x00000003ff057819 */ /* 0x000fe40000011605 */
[----:B------:R-:W-:-:S03]  /*14870*/  LOP3.LUT R2, R2, 0x1f8, RZ, 0xc0, !PT ;  /* 0x000001f802027812 */ /* 0x000fc600078ec0ff */
[----:B------:R-:W-:Y:S01]  /*14880*/  IMAD.IADD R6, R6, 0x1, -R5 ;  /* 0x0000000106067824 */ /* 0x000fe200078e0a05 */
[----:B------:R-:W-:-:S04]  /*14890*/  LOP3.LUT R2, R2, 0x38, R7, 0x78, !PT ;  /* 0x0000003802027812 */ /* 0x000fc800078e7807 */
[----:B------:R-:W-:-:S04]  /*148a0*/  LOP3.LUT R2, R2, 0x200, R4, 0xf8, !PT ;  /* 0x0000020002027812 */ /* 0x000fc800078ef804 */
[----:B------:R-:W-:Y:S01]  /*148b0*/  LEA R4, R25, R2, 0xd ;  /* 0x0000000219047211 */ /* 0x000fe200078e68ff */
[----:B------:R-:W-:Y:S06]  /*148c0*/  BRA.DIV UR4, `(.L_x_13423) ;  /* 0x0000005604b07947 */ /* 0x000fec000b800000 */
[----:B------:R-:W1:Y:S01]  /*148d0*/  S2R R2, SR_TID.X ;  /* 0x0000000000027919 */ /* 0x000e620000002100 */
[----:B------:R-:W-:Y:S01]  /*148e0*/  ULDC UR4, c[0x0][0x2f4] ;  /* 0x0000bd0000047ab9 */ /* 0x000fe20000000800 */
[----:B------:R-:W-:Y:S01]  /*148f0*/  IMAD R4, R4, 0x2, R22 ;  /* 0x0000000204047824 */ /* 0x000fe200078e0216 */
[----:B------:R-:W2:Y:S04]  /*14900*/  SHFL.IDX PT, R14, R23, RZ, 0x181f ;  /* 0x00181fff170e7589 */ /* 0x000ea800000e0000 */
[----:B0-----:R-:W0:Y:S01]  /*14910*/  SHFL.IDX PT, R3, R24, RZ, 0x181f ;  /* 0x00181fff18037589 */ /* 0x001e2200000e0000 */
[----:B-1----:R-:W-:-:S05]  /*14920*/  IMAD.SHL.U32 R2, R2, 0x8, RZ ;  /* 0x0000000802027824 */ /* 0x002fca00078e00ff */
[----:B------:R-:W-:-:S04]  /*14930*/  LOP3.LUT R2, R2, 0x38, RZ, 0xc0, !PT ;  /* 0x0000003802027812 */ /* 0x000fc800078ec0ff */
[C---:B------:R-:W-:Y:S01]  /*14940*/  ISETP.GE.AND P0, PT, R2.reuse, UR4, PT ;  /* 0x0000000402007c0c */ /* 0x040fe2000bf06270 */
[----:B------:R-:W-:-:S03]  /*14950*/  IMAD.SHL.U32 R5, R2, 0x2, RZ ;  /* 0x0000000202057824 */ /* 0x000fc600078e00ff */
[----:B------:R-:W-:Y:S02]  /*14960*/  ISETP.LT.OR P1, PT, R6, 0x1, P0 ;  /* 0x000000010600780c */ /* 0x000fe40000721670 */
[----:B--2---:R-:W-:Y:S02]  /*14970*/  IADD3 R2, P2, R14, R5, RZ ;  /* 0x000000050e027210 */ /* 0x004fe40007f5e0ff */
[----:B------:R-:W1:Y:S02]  /*14980*/  SHFL.IDX PT, R14, R23, 0x1, 0x181f ;  /* 0x00381f00170e7f89 */ /* 0x000e6400000e0000 */
[----:B0-----:R-:W-:-:S07]  /*14990*/  IADD3.X R3, RZ, R3, RZ, P2, !PT ;  /* 0x00000003ff037210 */ /* 0x001fce00017fe4ff */
[----:B------:R0:W-:Y:S01]  /*149a0*/  LDGSTS.E.BYPASS.LTC128B.128 [R4+0x400], desc[UR42][R2.64], !P1 ;  /* 0x0040000002047fae */ /* 0x0001e2000c901d6a */
[----:B------:R-:W-:-:S03]  /*149b0*/  ISETP.LT.OR P1, PT, R6, 0x11, P0 ;  /* 0x000000110600780c */ /* 0x000fc60000721670 */
[----:B0-----:R-:W0:Y:S01]  /*149c0*/  SHFL.IDX PT, R3, R24, 0x1, 0x181f ;  /* 0x00381f0018037f89 */ /* 0x001e2200000e0000 */
[----:B-1----:R-:W-:-:S03]  /*149d0*/  IADD3 R2, P2, R14, R5, RZ ;  /* 0x000000050e027210 */ /* 0x002fc60007f5e0ff */
[----:B------:R-:W1:Y:S02]  /*149e0*/  SHFL.IDX PT, R14, R23, 0x2, 0x181f ;  /* 0x00581f00170e7f89 */ /* 0x000e6400000e0000 */
[----:B0-----:R-:W-:-:S05]  /*149f0*/  IMAD.X R3, RZ, RZ, R3, P2 ;  /* 0x000000ffff037224 */ /* 0x001fca00010e0603 */
[----:B------:R0:W-:Y:S01]  /*14a00*/  LDGSTS.E.BYPASS.LTC128B.128 [R4+0xc00], desc[UR42][R2.64], !P1 ;  /* 0x00c0000002047fae */ /* 0x0001e2000c901d6a */
[----:B------:R-:W-:-:S03]  /*14a10*/  ISETP.LT.OR P1, PT, R6, 0x21, P0 ;  /* 0x000000210600780c */ /* 0x000fc60000721670 */
[----:B0-----:R-:W0:Y:S01]  /*14a20*/  SHFL.IDX PT, R3, R24, 0x2, 0x181f ;  /* 0x00581f0018037f89 */ /* 0x001e2200000e0000 */
[----:B-1----:R-:W-:-:S03]  /*14a30*/  IADD3 R2, P2, R14, R5, RZ ;  /* 0x000000050e027210 */ /* 0x002fc60007f5e0ff */
[----:B------:R-:W1:Y:S01]  /*14a40*/  SHFL.IDX PT, R14, R23, 0x3, 0x181f ;  /* 0x00781f00170e7f89 */ /* 0x000e6200000e0000 */
[----:B0-----:R-:W-:-:S05]  /*14a50*/  IADD3.X R3, RZ, R3, RZ, P2, !PT ;  /* 0x00000003ff037210 */ /* 0x001fca00017fe4ff */
        /* <DEDUP_REMOVED lines=22> */
[----:B------:R-:W1:Y:S04]  /*14bc0*/  SHFL.IDX PT, R24, R24, 0x7, 0x181f ;  /* 0x00f81f0018187f89 */ /* 0x000e6800000e0000 */
[----:B------:R2:W3:Y:S01]  /*14bd0*/  SHFL.IDX PT, R14, R23, 0x7, 0x181f ;  /* 0x00f81f00170e7f89 */ /* 0x0004e200000e0000 */
[----:B0-----:R-:W-:-:S05]  /*14be0*/  IMAD.X R3, RZ, RZ, R3, P2 ;  /* 0x000000ffff037224 */ /* 0x001fca00010e0603 */
[----:B-1----:R2:W-:Y:S02]  /*14bf0*/  LDGSTS.E.BYPASS.LTC128B.128 [R4+0x3400], desc[UR42][R2.64], !P1 ;  /* 0x0340000002047fae */ /* 0x0025e4000c901d6a */
.L_x_13619:
[----:B------:R-:W-:Y:S02]  /*14c00*/  ISETP.LT.OR P0, PT, R6, 0x71, P0 ;  /* 0x000000710600780c */ /* 0x000fe40000701670 */
[----:B--23--:R-:W-:-:S05]  /*14c10*/  IADD3 R2, P1, R14, R5, RZ ;  /* 0x000000050e027210 */ /* 0x00cfca0007f3e0ff */
[----:B------:R-:W-:-:S06]  /*14c20*/  IMAD.X R3, RZ, RZ, R24, P1 ;  /* 0x000000ffff037224 */ /* 0x000fcc00008e0618 */
[----:B------:R-:W-:Y:S01]  /*14c30*/  @!PT LDS RZ, [RZ] ;  /* 0x00000000fffff984 */ /* 0x000fe20000000800 */
[----:B------:R-:W-:Y:S01]  /*14c40*/  @!PT LDS RZ, [RZ] ;  /* 0x00000000fffff984 */ /* 0x000fe20000000800 */
[----:B------:R-:W-:Y:S01]  /*14c50*/  @!PT LDS RZ, [RZ] ;  /* 0x00000000fffff984 */ /* 0x000fe20000000800 */
[----:B------:R0:W-:Y:S01]  /*14c60*/  LDGSTS.E.BYPASS.LTC128B.128 [R4+0x3c00], desc[UR42][R2.64], !P0 ;  /* 0x03c0000002047fae */ /* 0x0001e2000c101d6a */
[----:B------:R-:W-:Y:S01]  /*14c70*/  PLOP3.LUT P0, PT, PT, PT, PT, 0x80, 0x0 ;  /* 0x000000000000781c */ /* 0x000fe20003f0f070 */
[----:B------:R-:W-:-:S12]  /*14c80*/  NOP ;  /* 0x0000000000007918 */ /* 0x000fd80000000000 */
.L_x_13424:
        /* <DEDUP_REMOVED lines=11> */
.L_x_13425:
[----:B------:R0:W-:Y:S01]  /*14d40*/  SYNCS.ARRIVE.TRANS64.A1T0 RZ, [R0+URZ+0x16850], RZ ;  /* 0x016850ff00ff79a7 */ /* 0x0001e2000810003f */
[----:B------:R-:W-:-:S05]  /*14d50*/  VIADD R25, R25, 0x1 ;  /* 0x0000000119197836 */ /* 0x000fca0000000000 */
[----:B------:R-:W-:-:S04]  /*14d60*/  ISETP.NE.AND P0, PT, R25, 0x2, PT ;  /* 0x000000021900780c */ /* 0x000fc80003f05270 */
[----:B------:R-:W-:Y:S02]  /*14d70*/  SEL R3, RZ, 0x1, P0 ;  /* 0x00000001ff037807 */ /* 0x000fe40000000000 */
[----:B------:R-:W-:Y:S02]  /*14d80*/  SEL R25, R25, RZ, P0 ;  /* 0x000000ff19197207 */ /* 0x000fe40000000000 */
[----:B0-----:R-:W-:-:S07]  /*14d90*/  LOP3.LUT R28, R28, R3, RZ, 0x3c, !PT ;  /* 0x000000031c1c7212 */ /* 0x001fce00078e3cff */
.L_x_13384:
[----:B------:R-:W-:Y:S05]  /*14da0*/  BSYNC B7 ;  /* 0x0000000000077941 */ /* 0x000fea0003800000 */
.L_x_13382:
        /* <DEDUP_REMOVED lines=12> */
.L_x_13426:
[----:B------:R-:W0:Y:S01]  /*14e70*/  S2R R0, SR_TID.X ;  /* 0x0000000000007919 */ /* 0x000e220000002100 */
        /* <DEDUP_REMOVED lines=35> */
.L_x_13629:
[----:B------:R-:W-:Y:S02]  /*150b0*/  ULDC UR4, c[0x0][0xc38] ;  /* 0x00030e0000047ab9 */ /* 0x000fe40000000800 */
[----:B------:R-:W-:-:S04]  /*150c0*/  IMAD.U32 R16, RZ, RZ, UR4 ;  /* 0x00000004ff107e24 */ /* 0x000fc8000f8e00ff */
[----:B-1----:R-:W-:-:S05]  /*150d0*/  IMAD R5, R14, R16, RZ ;  /* 0x000000100e057224 */ /* 0x002fca00078e02ff */
[----:B------:R-:W-:-:S04]  /*150e0*/  IADD3 R4, R4, R5, RZ ;  /* 0x0000000504047210 */ /* 0x000fc80007ffe0ff */
[----:B------:R-:W-:-:S13]  /*150f0*/  ISETP.GT.AND P6, PT, R4, R0, PT ;  /* 0x000000000400720c */ /* 0x000fda0003fc4270 */
[----:B------:R-:W-:Y:S05]  /*15100*/  @P6 BRA `(.L_x_13429) ;  /* 0x00000000009c6947 */ /* 0x000fea0003800000 */
.L_x_13434:
[----:B------:R-:W1:Y:S01]  /*15110*/  LDC R6, c[0x0][0xc3c] ;  /* 0x00030f00ff067b82 */ /* 0x000e620000000800 */
[----:B------:R-:W-:-:S05]  /*15120*/  VIADD R19, R19, 0x1f ;  /* 0x0000001f13137836 */ /* 0x000fca0000000000 */
[----:B-1----:R-:W-:-:S13]  /*15130*/  ISETP.GE.AND P6, PT, R19, R6, PT ;  /* 0x000000061300720c */ /* 0x002fda0003fc6270 */
[----:B------:R-:W-:Y:S05]  /*15140*/  @P6 BRA `(.L_x_13430) ;  /* 0x0000000400446947 */ /* 0x000fea0003800000 */
[----:B------:R-:W1:Y:S01]  /*15150*/  S2R R2, SR_TID.X ;  /* 0x0000000000027919 */ /* 0x000e620000002100 */
[----:B------:R-:W-:Y:S01]  /*15160*/  BSSY B0, `(.L_x_13431) ;  /* 0x0000009000007945 */ /* 0x000fe20003800000 */
[----:B-1----:R-:W-:-:S05]  /*15170*/  LOP3.LUT R2, R2, 0x1f, RZ, 0xc0, !PT ;  /* 0x0000001f02027812 */ /* 0x002fca00078ec0ff */
[----:B------:R-:W-:Y:S01]  /*15180*/  IMAD.IADD R5, R19, 0x1, R2 ;  /* 0x0000000113057824 */ /* 0x000fe200078e0202 */
[----:B------:R-:W-:-:S04]  /*15190*/  MOV R2, RZ ;  /* 0x000000ff00027202 */ /* 0x000fc80000000f00 */
[----:B------:R-:W-:-:S13]  /*151a0*/  ISETP.GE.OR P6, PT, R5, R6, !P0 ;  /* 0x000000060500720c */ /* 0x000fda00047c6670 */
[----:B------:R-:W-:Y:S05]  /*151b0*/  @P6 BRA `(.L_x_13432) ;  /* 0x00000000000c6947 */ /* 0x000fea0003800000 */
[----:B0-----:R-:W0:Y:S02]  /*151c0*/  LDC.64 R2, c[0x0][0xc80] ;  /* 0x00032000ff027b82 */ /* 0x001e240000000a00 */
[----:B0-----:R-:W-:-:S06]  /*151d0*/  IMAD.WIDE R2, R5, 0x4, R2 ;  /* 0x0000000405027825 */ /* 0x001fcc00078e0202 */
[----:B------:R1:W5:Y:S02]  /*151e0*/  LDG.E R2, desc[UR42][R2.64] ;  /* 0x0000002a02027981 */ /* 0x000364000c1e1900 */
.L_x_13432:
[----:B------:R-:W-:Y:S05]  /*151f0*/  BSYNC B0 ;  /* 0x0000000000007941 */ /* 0x000fea0003800000 */
.L_x_13431:
        /* <DEDUP_REMOVED lines=18> */
.L_x_13637:
[----:B------:R-:W-:Y:S02]  /*15320*/  ULDC UR4, c[0x0][0xc38] ;  /* 0x00030e0000047ab9 */ /* 0x000fe40000000800 */
[----:B------:R-:W-:-:S05]  /*15330*/  MOV R16, UR4 ;  /* 0x0000000400107c02 */ /* 0x000fca0008000f00 */
[----:B-1----:R-:W-:-:S04]  /*15340*/  IMAD R5, R14, R16, RZ ;  /* 0x000000100e057224 */ /* 0x002fc800078e02ff */
[----:B------:R-:W-:-:S05]  /*15350*/  IMAD.IADD R4, R5, 0x1, R4 ;  /* 0x0000000105047824 */ /* 0x000fca00078e0204 */
[----:B------:R-:W-:-:S13]  /*15360*/  ISETP.GT.AND P6, PT, R4, R0, PT ;  /* 0x000000000400720c */ /* 0x000fda0003fc4270 */
[----:B------:R-:W-:Y:S05]  /*15370*/  @!P6 BRA `(.L_x_13434) ;  /* 0xfffffffc0064e947 */ /* 0x000fea000383ffff */
.L_x_13429:
        /* <DEDUP_REMOVED lines=8> */
.L_x_13641:
[----:B------:R-:W-:Y:S02]  /*15400*/  ISETP.NE.AND P0, PT, R6, RZ, PT ;  /* 0x000000ff0600720c */ /* 0x000fe40003f05270 */
[----:B------:R-:W-:-:S11]  /*15410*/  MOV R14, RZ ;  /* 0x000000ff000e7202 */ /* 0x000fd60000000f00 */
[----:B------:R-:W-:Y:S05]  /*15420*/  @!P0 BRA `(.L_x_13436) ;  /* 0x0000000000108947 */ /* 0x000fea0003800000 */
[----:B------:R-:W-:Y:S01]  /*15430*/  UMOV UR4, 0xffffffff ;  /* 0xffffffff00047882 */ /* 0x000fe20000000000 */
[----:B------:R-:W-:Y:S02]  /*15440*/  VIADD R12, R4, 0xffffffff ;  /* 0xffffffff040c7836 */ /* 0x000fe40000000000 */
[----:B------:R-:W-:Y:S05]  /*15450*/  BRA.DIV UR4, `(.L_x_13437) ;  /* 0x0000005e04347947 */ /* 0x000fea000b800000 */
[----:B------:R3:W4:Y:S02]  /*15460*/  SHFL.IDX PT, R14, R3, R12, 0x1f ;  /* 0x00001f0c030e7589 */ /* 0x00072400000e0000 */
.L_x_13436:
[----:B--2---:R-:W-:Y:S01]  /*15470*/  IABS R6, R17 ;  /* 0x0000001100067213 */ /* 0x004fe20000000000 */
[----:B----4-:R-:W-:Y:S01]  /*15480*/  IMAD R16, R14, R16, R5 ;  /* 0x000000100e107224 */ /* 0x010fe200078e0205 */
[----:B------:R-:W-:Y:S02]  /*15490*/  IADD3 R19, R4, R19, RZ ;  /* 0x0000001304137210 */ /* 0x000fe40007ffe0ff */
[----:B------:R-:W2:Y:S01]  /*154a0*/  I2F.RP R7, R6 ;  /* 0x0000000600077306 */ /* 0x000ea20000209400 */
[----:B------:R-:W-:-:S07]  /*154b0*/  IMAD.IADD R0, R0, 0x1, -R16 ;  /* 0x0000000100007824 */ /* 0x000fce00078e0a10 */
[----:B--2---:R-:W1:Y:S02]  /*154c0*/  MUFU.RCP R7, R7 ;  /* 0x0000000700077308 */ /* 0x004e640000001000 */
[----:B-1----:R-:W-:-:S06]  /*154d0*/  VIADD R2, R7, 0xffffffe ;  /* 0x0ffffffe07027836 */ /* 0x002fcc0000000000 */
[----:B0--3--:R0:W1:Y:S02]  /*154e0*/  F2I.FTZ.U32.TRUNC.NTZ R3, R2 ;  /* 0x0000000200037305 */ /* 0x009064000021f000 */
[----:B0-----:R-:W-:Y:S01]  /*154f0*/  IMAD.MOV.U32 R2, RZ, RZ, RZ ;  /* 0x000000ffff027224 */ /* 0x001fe200078e00ff */
[----:B-1----:R-:W-:-:S05]  /*15500*/  IADD3 R5, RZ, -R3, RZ ;  /* 0x80000003ff057210 */ /* 0x002fca0007ffe0ff */
[----:B------:R-:W-:-:S04]  /*15510*/  IMAD R5, R5, R6, RZ ;  /* 0x0000000605057224 */ /* 0x000fc800078e02ff */
[----:B------:R-:W-:Y:S01]  /*15520*/  IMAD.HI.U32 R3, R3, R5, R2 ;  /* 0x0000000503037227 */ /* 0x000fe200078e0002 */
[----:B------:R-:W-:Y:S02]  /*15530*/  IABS R5, R17 ;  /* 0x0000001100057213 */ /* 0x000fe40000000000 */
        /* <DEDUP_REMOVED lines=14> */
[--C-:B------:R-:W-:Y:S02]  /*15620*/  IMAD.MOV R2, RZ, RZ, -R3.reuse ;  /* 0x000000ffff027224 */ /* 0x100fe400078e0a03 */
[----:B------:R-:W-:Y:S02]  /*15630*/  IMAD.MOV.U32 R18, RZ, RZ, R3 ;  /* 0x000000ffff127224 */ /* 0x000fe400078e0003 */
[----:B------:R-:W-:Y:S01]  /*15640*/  IMAD R17, R17, R2, R0 ;  /* 0x0000000211117224 */ /* 0x000fe200078e0200 */
[----:B------:R-:W-:Y:S06]  /*15650*/  BRA `(.L_x_13438) ;  /* 0x00000000001c7947 */ /* 0x000fec0003800000 */
.L_x_13430:
[----:B------:R-:W-:Y:S01]  /*15660*/  UMOV UR4, URZ ;  /* 0x0000003f00047c82 */ /* 0x000fe20008000000 */
[----:B------:R-:W-:Y:S01]  /*15670*/  UMOV UR5, URZ ;  /* 0x0000003f00057c82 */ /* 0x000fe20008000000 */
[----:B------:R-:W-:Y:S01]  /*15680*/  ULDC UR6, c[0x0][0xc3c] ;  /* 0x00030f0000067ab9 */ /* 0x000fe20000000800 */
[----:B------:R-:W-:Y:S01]  /*15690*/  IMAD.MOV.U32 R16, RZ, RZ, R0 ;  /* 0x000000ffff107224 */ /* 0x000fe200078e0000 */
[----:B------:R-:W-:Y:S01]  /*156a0*/  MOV R17, UR4 ;  /* 0x0000000400117c02 */ /* 0x000fe20008000f00 */
[----:B------:R-:W-:Y:S02]  /*156b0*/  IMAD.U32 R18, RZ, RZ, UR5 ;  /* 0x00000005ff127e24 */ /* 0x000fe4000f8e00ff */
[----:B------:R-:W-:-:S07]  /*156c0*/  IMAD.U32 R19, RZ, RZ, UR6 ;  /* 0x00000006ff137e24 */ /* 0x000fce000f8e00ff */
.L_x_13438:
        /* <DEDUP_REMOVED lines=10> */
.L_x_13427:
[----:B------:R-:W-:Y:S02]  /*15770*/  ULDC UR4, c[0x0][0xc3c] ;  /* 0x00030f0000047ab9 */ /* 0x000fe40000000800 */
[----:B-1----:R-:W-:-:S13]  /*15780*/  ISETP.GE.AND P0, PT, R19, UR4, PT ;  /* 0x0000000413007c0c */ /* 0x002fda000bf06270 */
[----:B------:R-:W-:Y:S05]  /*15790*/  @!P0 BRA `(.L_x_13439) ;  /* 0xffffffa800048947 */ /* 0x000fea000383ffff */
[----:B------:R-:W-:Y:S05]  /*157a0*/  BSYNC B8 ;  /* 0x0000000000087941 */ /* 0x000fea0003800000 */
.L_x_13346:
[----:B--2---:R-:W2:Y:S01]  /*157b0*/  LDL.LU R0, [R1+0x40] ;  /* 0x0000400001007983 */ /* 0x004ea20000300800 */
[----:B------:R-:W-:Y:S01]  /*157c0*/  BSSY B0, `(.L_x_13440) ;  /* 0x000000b000007945 */ /* 0x000fe20003800000 */
[----:B------:R-:W1:Y:S01]  /*157d0*/  S2R R5, SR_CgaCtaId ;  /* 0x0000000000057919 */ /* 0x000e620000008800 */
[----:B--2---:R-:W-:-:S04]  /*157e0*/  IADD3 R0, R0, 0x1, RZ ;  /* 0x0000000100007810 */ /* 0x004fc80007ffe0ff */
[----:B0-----:R-:W-:-:S04]  /*157f0*/  LEA.HI R2, R0, R0, RZ, 0x1 ;  /* 0x0000000000027211 */ /* 0x001fc800078f08ff */
[----:B------:R-:W-:Y:S02]  /*15800*/  LOP3.LUT R3, R2, 0xfffffffe, RZ, 0xc0, !PT ;  /* 0xfffffffe02037812 */ /* 0x000fe400078ec0ff */
[----:B------:R-:W-:-:S03]  /*15810*/  MOV R2, 0x400 ;  /* 0x0000040000027802 */ /* 0x000fc60000000f00 */
[----:B------:R-:W-:Y:S01]  /*15820*/  IMAD.IADD R0, R0, 0x1, -R3 ;  /* 0x0000000100007824 */ /* 0x000fe200078e0a03 */
[----:B-1----:R-:W-:-:S04]  /*15830*/  LEA R4, R5, R2, 0x18 ;  /* 0x0000000205047211 */ /* 0x002fc800078ec0ff */
[----:B------:R-:W-:-:S04]  /*15840*/  SHF.L.U32 R0, R0, 0x1f, RZ ;  /* 0x0000001f00007819 */ /* 0x000fc800000006ff */
[----:B------:R-:W0:Y:S02]  /*15850*/  SYNCS.PHASECHK.TRANS64.TRYWAIT P0, [R4+URZ+0x16820], R0 ;  /* 0x01682000040075a7 */ /* 0x000e24000800017f */
[----:B0-----:R-:W-:Y:S05]  /*15860*/  @!P0 BRA `(.L_x_13441) ;  /* 0x0000005800548947 */ /* 0x001fea0003800000 */
.L_x_13644:
[----:B------:R-:W-:Y:S05]  /*15870*/  BSYNC B0 ;  /* 0x0000000000007941 */ /* 0x000fea0003800000 */
.L_x_13440:
[----:B------:R-:W-:-:S03]  /*15880*/  UMOV UR4, 0xffffffff ;  /* 0xffffffff00047882 */ /* 0x000fc60000000000 */
[----:B------:R-:W-:Y:S05]  /*15890*/  BRA.DIV UR4, `(.L_x_13442) ;  /* 0x0000005a045c7947 */ /* 0x000fea000b800000 */
[----:B0-----:R-:W0:Y:S02]  /*158a0*/  S2R R0, SR_TID.X ;  /* 0x0000000000007919 */ /* 0x001e240000002100 */
[----:B0-----:R-:W-:-:S04]  /*158b0*/  SHF.R.U32.HI R0, RZ, 0x5, R0 ;  /* 0x00000005ff007819 */ /* 0x001fc80000011600 */
[----:B------:R-:W-:-:S05]  /*158c0*/  LOP3.LUT R0, R0, 0x3, RZ, 0xc0, !PT ;  /* 0x0000000300007812 */ /* 0x000fca00078ec0ff */
[----:B------:R0:W1:Y:S02]  /*158d0*/  SHFL.IDX PT, R14, R0, RZ, 0x1f ;  /* 0x00001fff000e7589 */ /* 0x00006400000e0000 */
.L_x_13647:
[----:B-1----:R-:W-:-:S13]  /*158e0*/  ISETP.NE.AND P0, PT, R14, RZ, PT ;  /* 0x000000ff0e00720c */ /* 0x002fda0003f05270 */
[----:B------:R-:W-:Y:S05]  /*158f0*/  @P0 BRA `(.L_x_13207) ;  /* 0x0000000000880947 */ /* 0x000fea0003800000 */
[----:B------:R-:W-:-:S03]  /*15900*/  UMOV UR4, 0xffffffff ;  /* 0xffffffff00047882 */ /* 0x000fc60000000000 */
[----:B------:R-:W-:Y:S05]  /*15910*/  BRA.DIV UR4, `(.L_x_13443) ;  /* 0x0000005a04707947 */ /* 0x000fea000b800000 */
[----:B------:R-:W-:-:S13]  /*15920*/  ELECT P6, URZ, PT ;  /* 0x00000000003f782f */ /* 0x000fda00038c0000 */
.L_x_13650:
[----:B------:R-:W-:Y:S05]  /*15930*/  @!P6 BRA `(.L_x_13207) ;  /* 0x000000000078e947 */ /* 0x000fea0003800000 */
[----:B------:R-:W-:-:S06]  /*15940*/  ULOP3.LUT UR4, UR36, 0x2, URZ, 0xfc, !UPT ;  /* 0x0000000224047892 */ /* 0x000fcc000f8efc3f */
[----:B0-----:R-:W-:-:S05]  /*15950*/  IMAD.U32 R0, RZ, RZ, UR4 ;  /* 0x00000004ff007e24 */ /* 0x001fca000f8e00ff */
[----:B------:R-:W-:-:S13]  /*15960*/  ISETP.NE.AND P0, PT, R0, 0x3, PT ;  /* 0x000000030000780c */ /* 0x000fda0003f05270 */
[----:B------:R-:W-:Y:S05]  /*15970*/  @!P0 BRA `(.L_x_13444) ;  /* 0x0000000000048947 */ /* 0x000fea0003800000 */
[----:B------:R-:W-:Y:S01]  /*15980*/  BPT.TRAP 0x1 ;  /* 0x000000040000795c */ /* 0x000fe20000300000 */
.L_x_13444:
[C---:B------:R-:W-:Y:S01]  /*15990*/  LEA R5, R25.reuse, R4, 0x3 ;  /* 0x0000000419057211 */ /* 0x040fe200078e18ff */
[----:B------:R-:W-:Y:S01]  /*159a0*/  VIADD R25, R25, 0x1 ;  /* 0x0000000119197836 */ /* 0x000fe20000000000 */
[----:B------:R-:W-:-:S04]  /*159b0*/  SHF.L.U32 R0, R28, 0x1f, RZ ;  /* 0x0000001f1c007819 */ /* 0x000fc800000006ff */
[----:B------:R-:W0:Y:S01]  /*159c0*/  SYNCS.PHASECHK.TRANS64.TRYWAIT P1, [R5+URZ+0x16840], R0 ;  /* 0x01684000050075a7 */ /* 0x000e22000802017f */
[----:B------:R-:W-:-:S04]  /*159d0*/  ISETP.NE.AND P2, PT, R25, 0x2, PT ;  /* 0x000000021900780c */ /* 0x000fc80003f45270 */
[----:B------:R-:W-:Y:S01]  /*159e0*/  SEL R3, RZ, 0x1, P2 ;  /* 0x00000001ff037807 */ /* 0x000fe20001000000 */
[----:B0-----:R-:W-:Y:S08]  /*159f0*/  @!P1 BRA `(.L_x_13445) ;  /* 0x0000005800589947 */ /* 0x001ff00003800000 */
.L_x_13651:
[----:B------:R-:W-:Y:S02]  /*15a00*/  SEL R25, R25, RZ, P2 ;  /* 0x000000ff19197207 */ /* 0x000fe40001000000 */
[----:B------:R-:W-:Y:S01]  /*15a10*/  LOP3.LUT R2, R28, R3, RZ, 0x3c, !PT ;  /* 0x000000031c027212 */ /* 0x000fe200078e3cff */
[----:B------:R-:W-:Y:S06]  /*15a20*/  @!P0 BRA `(.L_x_13446) ;  /* 0x0000000000048947 */ /* 0x000fec0003800000 */
[----:B------:R-:W-:Y:S01]  /*15a30*/  BPT.TRAP 0x1 ;  /* 0x000000040000795c */ /* 0x000fe20000300000 */
.L_x_13446:
[----:B------:R-:W-:Y:S01]  /*15a40*/  IMAD R25, R25, 0x8, R4 ;  /* 0x0000000819197824 */ /* 0x000fe200078e0204 */
[----:B------:R-:W-:-:S04]  /*15a50*/  SHF.L.U32 R2, R2, 0x1f, RZ ;  /* 0x0000001f02027819 */ /* 0x000fc800000006ff */
[----:B------:R-:W1:Y:S02]  /*15a60*/  SYNCS.PHASECHK.TRANS64.TRYWAIT P1, [R25+URZ+0x16840], R2 ;  /* 0x01684002190075a7 */ /* 0x000e64000802017f */
[----:B-1----:R-:W-:Y:S05]  /*15a70*/  @!P1 BRA `(.L_x_13447) ;  /* 0x00000058004c9947 */ /* 0x002fea0003800000 */
.L_x_13652:
[----:B------:R-:W-:Y:S05]  /*15a80*/  @!P0 BRA `(.L_x_13448) ;  /* 0x0000000000048947 */ /* 0x000fea0003800000 */
[----:B------:R-:W-:Y:S01]  /*15a90*/  BPT.TRAP 0x1 ;  /* 0x000000040000795c */ /* 0x000fe20000300000 */
.L_x_13448:
[----:B------:R-:W2:Y:S02]  /*15aa0*/  SYNCS.PHASECHK.TRANS64.TRYWAIT P1, [R5+URZ+0x16860], R0 ;  /* 0x01686000050075a7 */ /* 0x000ea4000802017f */
[----:B--2---:R-:W-:Y:S05]  /*15ab0*/  @!P1 BRA `(.L_x_13449) ;  /* 0x0000005800509947 */ /* 0x004fea0003800000 */
.L_x_13653:
[----:B------:R-:W-:Y:S05]  /*15ac0*/  @!P0 BRA `(.L_x_13450) ;  /* 0x0000000000048947 */ /* 0x000fea0003800000 */
[----:B------:R-:W-:Y:S01]  /*15ad0*/  BPT.TRAP 0x1 ;  /* 0x000000040000795c */ /* 0x000fe20000300000 */
.L_x_13450:
[----:B---3--:R3:W4:Y:S02]  /*15ae0*/  SYNCS.PHASECHK.TRANS64.TRYWAIT P0, [R25+URZ+0x16860], R2 ;  /* 0x01686002190075a7 */ /* 0x008724000800017f */
[----:B----4-:R-:W-:Y:S05]  /*15af0*/  @!P0 NANOSLEEP.SYNCS 0x989680 ;  /* 0x009896800000895d */ /* 0x010fea0003900000 */
[----:B------:R-:W4:Y:S02]  /*15b00*/  @!P0 SYNCS.PHASECHK.TRANS64 P0, [R25+URZ+0x16860], R2 ;  /* 0x01686002190085a7 */ /* 0x000f24000800007f */
[----:B----4-:R-:W-:Y:S05]  /*15b10*/  @!P0 BRA `(.L_x_13450) ;  /* 0xfffffffc00f08947 */ /* 0x010fea000383ffff */
.L_x_13207:
[----:B------:R-:W-:Y:S05]  /*15b20*/  BSYNC B9 ;  /* 0x0000000000097941 */ /* 0x000fea0003800000 */
.L_x_13204:
[----:B------:R-:W-:Y:S05]  /*15b30*/  EXIT ;  /* 0x000000000000794d */ /* 0x000fea0003800000 */
.L_x_13225:
[----:B0-----:R0:W1:Y:S02]  /*15b40*/  SYNCS.PHASECHK.TRANS64.TRYWAIT P6, [R71+URZ+0x16890], R79 ;  /* 0x0168904f470075a7 */ /* 0x00106400080c017f */
[----:B-1----:R-:W-:Y:S05]  /*15b50*/  @!P6 NANOSLEEP.SYNCS 0x989680 ;  /* 0x009896800000e95d */ /* 0x002fea0003900000 */
[----:B------:R-:W1:Y:S02]  /*15b60*/  @!P6 SYNCS.PHASECHK.TRANS64 P6, [R71+URZ+0x16890], R79 ;  /* 0x0168904f4700e5a7 */ /* 0x000e6400080c007f */
[----:B-1----:R-:W-:Y:S05]  /*15b70*/  @!P6 BRA `(.L_x_13225) ;  /* 0xfffffffc00f0e947 */ /* 0x002fea000383ffff */
[----:B------:R-:W-:Y:S05]  /*15b80*/  BRA `(.L_x_13451) ;  /* 0xfffffecc00c47947 */ /* 0x000fea000383ffff */
.L_x_13226:
        /* <DEDUP_REMOVED lines=8> */
.L_x_13453:
[----:B------:R-:W-:Y:S05]  /*15c10*/  BSYNC B1 ;  /* 0x0000000000017941 */ /* 0x000fea0003800000 */
.L_x_13452:
        /* <DEDUP_REMOVED lines=8> */
.L_x_13454:
[----:B------:R-:W-:Y:S05]  /*15ca0*/  BRA `(.L_x_13455) ;  /* 0xfffffecc00907947 */ /* 0x000fea000383ffff */
.L_x_13235:
[----:B------:R-:W-:Y:S01]  /*15cb0*/  BSSY B1, `(.L_x_13456) ;  /* 0x0000008000017945 */ /* 0x000fe20003800000 */
[----:B0---4-:R-:W-:Y:S01]  /*15cc0*/  MOV R13, R85 ;  /* 0x00000055000d7202 */ /* 0x011fe20000000f00 */
[----:B------:R-:W-:Y:S01]  /*15cd0*/  IMAD.MOV.U32 R12, RZ, RZ, 0x1 ;  /* 0x00000001ff0c7424 */ /* 0x000fe200078e00ff */
[----:B------:R-:W-:Y:S01]  /*15ce0*/  MOV R15, 0xffffffff ;  /* 0xffffffff000f7802 */ /* 0x000fe20000000f00 */
[----:B------:R-:W-:-:S07]  /*15cf0*/  IMAD.MOV.U32 R11, RZ, RZ, 0x1c1f ;  /* 0x00001c1fff0b7424 */ /* 0x000fce00078e00ff */
[----:B-123--:R-:W-:Y:S05]  /*15d00*/  WARPSYNC.COLLECTIVE R15, `(.L_x_13457) ;  /* 0x000000000f087348 */ /* 0x00efea0003c00000 */
[----:B---3--:R0:W3:Y:S02]  /*15d10*/  SHFL.IDX P6, R14, R13, R12, R11 ;  /* 0x0000000c0d0e7389 */ /* 0x0080e400000c000b */
[----:B0123--:R-:W-:Y:S01]  /*15d20*/  ENDCOLLECTIVE ;  /* 0x000000000000791b */ /* 0x00ffe20003800000 */
.L_x_13457:
[----:B------:R-:W-:Y:S05]  /*15d30*/  BSYNC B1 ;  /* 0x0000000000017941 */ /* 0x000fea0003800000 */
.L_x_13456:
        /* <DEDUP_REMOVED lines=8> */
.L_x_13458:
[----:B------:R-:W-:Y:S05]  /*15dc0*/  BRA `(.L_x_13459) ;  /* 0xfffffed000fc7947 */ /* 0x000fea000383ffff */
.L_x_13247:
[----:B--2---:R2:W3:Y:S02]  /*15dd0*/  SYNCS.PHASECHK.TRANS64.TRYWAIT P4, [R71+URZ+0x16890], R79 ;  /* 0x0168904f470075a7 */ /* 0x0044e4000808017f */
[----:B---3--:R-:W-:Y:S05]  /*15de0*/  @!P4 NANOSLEEP.SYNCS 0x989680 ;  /* 0x009896800000c95d */ /* 0x008fea0003900000 */
[----:B------:R-:W3:Y:S02]  /*15df0*/  @!P4 SYNCS.PHASECHK.TRANS64 P4, [R71+URZ+0x16890], R79 ;  /* 0x0168904f4700c5a7 */ /* 0x000ee4000808007f */
[----:B---3--:R-:W-:Y:S05]  /*15e00*/  @!P4 BRA `(.L_x_13247) ;  /* 0xfffffffc00f0c947 */ /* 0x008fea000383ffff */
[----:B------:R-:W-:Y:S05]  /*15e10*/  BRA `(.L_x_13460) ;  /* 0xfffffedc00ec7947 */ /* 0x000fea000383ffff */
.L_x_13248:
[----:B------:R-:W-:Y:S01]  /*15e20*/  BSSY B1, `(.L_x_13461) ;  /* 0x0000008000017945 */ /* 0x000fe20003800000 */
[----:B0-----:R-:W-:Y:S01]  /*15e30*/  MOV R13, R85 ;  /* 0x00000055000d7202 */ /* 0x001fe20000000f00 */
[----:B------:R-:W-:Y:S01]  /*15e40*/  IMAD.MOV.U32 R12, RZ, RZ, RZ ;  /* 0x000000ffff0c7224 */ /* 0x000fe200078e00ff */
[----:B------:R-:W-:Y:S01]  /*15e50*/  MOV R15, 0xffffffff ;  /* 0xffffffff000f7802 */ /* 0x000fe20000000f00 */
[----:B------:R-:W-:-:S07]  /*15e60*/  IMAD.MOV.U32 R11, RZ, RZ, 0x1c1f ;  /* 0x00001c1fff0b7424 */ /* 0x000fce00078e00ff */
[----:B--2---:R-:W-:Y:S05]  /*15e70*/  WARPSYNC.COLLECTIVE R15, `(.L_x_13462) ;  /* 0x000000000f087348 */ /* 0x004fea0003c00000 */
[----:B------:R0:W1:Y:S02]  /*15e80*/  SHFL.IDX P6, R14, R13, R12, R11 ;  /* 0x0000000c0d0e7389 */ /* 0x00006400000c000b */
[----:B012---:R-:W-:Y:S01]  /*15e90*/  ENDCOLLECTIVE ;  /* 0x000000000000791b */ /* 0x007fe20003800000 */
.L_x_13462:
[----:B------:R-:W-:Y:S05]  /*15ea0*/  BSYNC B1 ;  /* 0x0000000000017941 */ /* 0x000fea0003800000 */
.L_x_13461:
        /* <DEDUP_REMOVED lines=8> */
.L_x_13463:
[----:B------:R-:W-:Y:S01]  /*15f30*/  MOV R82, R14 ;  /* 0x0000000e00527202 */ /* 0x000fe20000000f00 */
[----:B------:R-:W-:Y:S06]  /*15f40*/  BRA `(.L_x_13464) ;  /* 0xfffffedc00b87947 */ /* 0x000fec000383ffff */
.L_x_13253:
        /* <DEDUP_REMOVED lines=8> */
.L_x_13466:
[----:B------:R-:W-:Y:S05]  /*15fd0*/  BSYNC B1 ;  /* 0x0000000000017941 */ /* 0x000fea0003800000 */
.L_x_13465:
        /* <DEDUP_REMOVED lines=8> */
.L_x_13467:
[----:B------:R-:W-:Y:S01]  /*16060*/  IMAD.MOV.U32 R84, RZ, RZ, R14 ;  /* 0x000000ffff547224 */ /* 0x000fe200078e000e */
[----:B------:R-:W-:Y:S06]  /*16070*/  BRA `(.L_x_13468) ;  /* 0xfffffee400487947 */ /* 0x000fec000383ffff */
.L_x_13258:
[----:B0-----:R0:W1:Y:S02]  /*16080*/  SYNCS.PHASECHK.TRANS64.TRYWAIT P3, [R71+URZ+0x16890], R79 ;  /* 0x0168904f470075a7 */ /* 0x001064000806017f */
[----:B-1----:R-:W-:Y:S05]  /*16090*/  @!P3 NANOSLEEP.SYNCS 0x989680 ;  /* 0x009896800000b95d */ /* 0x002fea0003900000 */
[----:B------:R-:W1:Y:S02]  /*160a0*/  @!P3 SYNCS.PHASECHK.TRANS64 P3, [R71+URZ+0x16890], R79 ;  /* 0x0168904f4700b5a7 */ /* 0x000e64000806007f */
[----:B-1----:R-:W-:Y:S05]  /*160b0*/  @!P3 BRA `(.L_x_13258) ;  /* 0xfffffffc00f0b947 */ /* 0x002fea000383ffff */
[----:B------:R-:W-:Y:S05]  /*160c0*/  BRA `(.L_x_13469) ;  /* 0xfffffeec00507947 */ /* 0x000fea000383ffff */
.L_x_13259:
        /* <DEDUP_REMOVED lines=8> */
.L_x_13471:
[----:B------:R-:W-:Y:S05]  /*16150*/  BSYNC B1 ;  /* 0x0000000000017941 */ /* 0x000fea0003800000 */
.L_x_13470:
        /* <DEDUP_REMOVED lines=8> */
.L_x_13472:
[----:B------:R-:W-:Y:S01]  /*161e0*/  IMAD.MOV.U32 R37, RZ, RZ, R14 ;  /* 0x000000ffff257224 */ /* 0x000fe200078e000e */
[----:B------:R-:W-:Y:S06]  /*161f0*/  BRA `(.L_x_13473) ;  /* 0xfffffeec00747947 */ /* 0x000fec000383ffff */
.L_x_13262:
[----:B------:R-:W-:Y:S01]  /*16200*/  BSSY B1, `(.L_x_13474) ;  /* 0x0000008000017945 */ /* 0x000fe20003800000 */
[----:B----4-:R-:W-:Y:S01]  /*16210*/  MOV R13, R38 ;  /* 0x00000026000d7202 */ /* 0x010fe20000000f00 */
[----:B------:R-:W-:Y:S01]  /*16220*/  IMAD.MOV.U32 R12, RZ, RZ, 0x1 ;  /* 0x00000001ff0c7424 */ /* 0x000fe200078e00ff */
[----:B------:R-:W-:Y:S01]  /*16230*/  MOV R15, 0xffffffff ;  /* 0xffffffff000f7802 */ /* 0x000fe20000000f00 */
[----:B------:R-:W-:-:S07]  /*16240*/  IMAD.MOV.U32 R11, RZ, RZ, 0x1c1f ;  /* 0x00001c1fff0b7424 */ /* 0x000fce00078e00ff */
[----:B0123--:R-:W-:Y:S05]  /*16250*/  WARPSYNC.COLLECTIVE R15, `(.L_x_13475) ;  /* 0x000000000f087348 */ /* 0x00ffea0003c00000 */
[----:B------:R4:W0:Y:S02]  /*16260*/  SHFL.IDX P6, R14, R13, R12, R11 ;  /* 0x0000000c0d0e7389 */ /* 0x00082400000c000b */
[----:B01234-:R-:W-:Y:S01]  /*16270*/  ENDCOLLECTIVE ;  /* 0x000000000000791b */ /* 0x01ffe20003800000 */
.L_x_13475:
[----:B------:R-:W-:Y:S05]  /*16280*/  BSYNC B1 ;  /* 0x0000000000017941 */ /* 0x000fea0003800000 */
.L_x_13474:
        /* <DEDUP_REMOVED lines=8> */
.L_x_13476:
[----:B------:R-:W-:Y:S01]  /*16310*/  MOV R37, R14 ;  /* 0x0000000e00257202 */ /* 0x000fe20000000f00 */
[----:B------:R-:W-:Y:S06]  /*16320*/  BRA `(.L_x_13477) ;  /* 0xfffffeec00707947 */ /* 0x000fec000383ffff */
.L_x_13266:
[----:B0-----:R0:W4:Y:S02]  /*16330*/  SYNCS.PHASECHK.TRANS64.TRYWAIT P4, [R71+URZ+0x168b0], R79 ;  /* 0x0168b04f470075a7 */ /* 0x001124000808017f */
[----:B----4-:R-:W-:Y:S05]  /*16340*/  @!P4 NANOSLEEP.SYNCS 0x989680 ;  /* 0x009896800000c95d */ /* 0x010fea0003900000 */
[----:B------:R-:W4:Y:S02]  /*16350*/  @!P4 SYNCS.PHASECHK.TRANS64 P4, [R71+URZ+0x168b0], R79 ;  /* 0x0168b04f4700c5a7 */ /* 0x000f24000808007f */
[----:B----4-:R-:W-:Y:S05]  /*16360*/  @!P4 BRA `(.L_x_13266) ;  /* 0xfffffffc00f0c947 */ /* 0x010fea000383ffff */
[----:B------:R-:W-:Y:S05]  /*16370*/  BRA `(.L_x_13478) ;  /* 0xfffffeec00e87947 */ /* 0x000fea000383ffff */
.L_x_13274:
[----:B------:R-:W0:Y:S01]  /*16380*/  S2R R4, SR_TID.X ;  /* 0x0000000000047919 */ /* 0x000e220000002100 */
[----:B------:R-:W-:Y:S01]  /*16390*/  BSSY B0, `(.L_x_13479) ;  /* 0x000000c000007945 */ /* 0x000fe20003800000 */
[----:B------:R-:W-:Y:S01]  /*163a0*/  MOV R12, RZ ;  /* 0x000000ff000c7202 */ /* 0x000fe20000000f00 */
[----:B------:R-:W-:Y:S02]  /*163b0*/  IMAD.MOV.U32 R11, RZ, RZ, 0x1f ;  /* 0x0000001fff0b7424 */ /* 0x000fe400078e00ff */
[----:B------:R-:W-:Y:S02]  /*163c0*/  IMAD.MOV.U32 R15, RZ, RZ, -0x1 ;  /* 0xffffffffff0f7424 */ /* 0x000fe400078e00ff */
[----:B0-----:R-:W-:-:S05]  /*163d0*/  VIADD R5, R4, 0xffffff80 ;  /* 0xffffff8004057836 */ /* 0x001fca0000000000 */
[----:B------:R-:W-:-:S04]  /*163e0*/  SHF.R.S32.HI R4, RZ, 0x1f, R5 ;  /* 0x0000001fff047819 */ /* 0x000fc80000011405 */
[----:B------:R-:W-:-:S04]  /*163f0*/  LEA.HI R4, R4, R5, RZ, 0x7 ;  /* 0x0000000504047211 */ /* 0x000fc800078f38ff */
[----:B------:R-:W-:-:S05]  /*16400*/  SHF.R.S32.HI R4, RZ, 0x7, R4 ;  /* 0x00000007ff047819 */ /* 0x000fca0000011404 */
[----:B------:R-:W-:-:S07]  /*16410*/  IMAD.MOV.U32 R13, RZ, RZ, R4 ;  /* 0x000000ffff0d7224 */ /* 0x000fce00078e0004 */
[----:B-----5:R-:W-:Y:S05]  /*16420*/  WARPSYNC.COLLECTIVE R15, `(.L_x_13480) ;  /* 0x000000000f087348 */ /* 0x020fea0003c00000 */
[----:B------:R0:W1:Y:S02]  /*16430*/  SHFL.IDX P6, R14, R13, R12, R11 ;  /* 0x0000000c0d0e7389 */ /* 0x00006400000c000b */
[----:B01---5:R-:W-:Y:S01]  /*16440*/  ENDCOLLECTIVE ;  /* 0x000000000000791b */ /* 0x023fe20003800000 */
.L_x_13480:
[----:B------:R-:W-:Y:S05]  /*16450*/  BSYNC B0 ;  /* 0x0000000000007941 */ /* 0x000fea0003800000 */
.L_x_13479:
[----:B------:R1:W-:Y:S01]  /*16460*/  STL [R1+0x18], R14 ;  /* 0x0000180e01007387 */ /* 0x0003e20000100800 */
[----:B------:R-:W-:Y:S05]  /*16470*/  BRA `(.L_x_13481) ;  /* 0xfffffef400687947 */ /* 0x000fea000383ffff */
.L_x_13286:
[----:B------:R-:W-:Y:S01]  /*16480*/  BSSY B1, `(.L_x_13482) ;  /* 0x0000008000017945 */ /* 0x000fe20003800000 */
[----:B------:R-:W-:Y:S01]  /*16490*/  MOV R13, R26 ;  /* 0x0000001a000d7202 */ /* 0x000fe20000000f00 */
[----:B------:R-:W-:Y:S01]  /*164a0*/  IMAD.MOV.U32 R12, RZ, RZ, RZ ;  /* 0x000000ffff0c7224 */ /* 0x000fe200078e00ff */
[----:B------:R-:W-:Y:S01]  /*164b0*/  MOV R15, 0xffffffff ;  /* 0xffffffff000f7802 */ /* 0x000fe20000000f00 */
[----:B------:R-:W-:-:S07]  /*164c0*/  IMAD.MOV.U32 R11, RZ, RZ, 0x1c1f ;  /* 0x00001c1fff0b7424 */ /* 0x000fce00078e00ff */
[----:B-1----:R-:W-:Y:S05]  /*164d0*/  WARPSYNC.COLLECTIVE R15, `(.L_x_13483) ;  /* 0x000000000f087348 */ /* 0x002fea0003c00000 */
[----:B-1----:R0:W1:Y:S02]  /*164e0*/  SHFL.IDX P6, R14, R13, R12, R11 ;  /* 0x0000000c0d0e7389 */ /* 0x00206400000c000b */
[----:B01----:R-:W-:Y:S01]  /*164f0*/  ENDCOLLECTIVE ;  /* 0x000000000000791b */ /* 0x003fe20003800000 */
.L_x_13483:
[----:B------:R-:W-:Y:S05]  /*16500*/  BSYNC B1 ;  /* 0x0000000000017941 */ /* 0x000fea0003800000 */
.L_x_13482:
        /* <DEDUP_REMOVED lines=8> */
.L_x_13484:
[----:B------:R-:W-:Y:S01]  /*16590*/  IMAD.MOV.U32 R13, RZ, RZ, R28 ;  /* 0x000000ffff0d7224 */ /* 0x000fe200078e001c */
[----:B------:R-:W-:-:S07]  /*165a0*/  MOV R0, R14 ;  /* 0x0000000e00007202 */ /* 0x000fce0000000f00 */
[----:B------:R-:W-:Y:S05]  /*165b0*/  WARPSYNC.COLLECTIVE R15, `(.L_x_13485) ;  /* 0x000000000f087348 */ /* 0x000fea0003c00000 */
[----:B------:R0:W1:Y:S02]  /*165c0*/  SHFL.IDX P6, R14, R13, R12, R11 ;  /* 0x0000000c0d0e7389 */ /* 0x00006400000c000b */
[----:B01----:R-:W-:Y:S01]  /*165d0*/  ENDCOLLECTIVE ;  /* 0x000000000000791b */ /* 0x003fe20003800000 */
.L_x_13485:
[----:B------:R-:W-:Y:S01]  /*165e0*/  MOV R13, R27 ;  /* 0x0000001b000d7202 */ /* 0x000fe20000000f00 */
[----:B------:R-:W-:-:S07]  /*165f0*/  IMAD.MOV.U32 R5, RZ, RZ, R14 ;  /* 0x000000ffff057224 */ /* 0x000fce00078e000e */
[----:B------:R-:W-:Y:S05]  /*16600*/  WARPSYNC.COLLECTIVE R15, `(.L_x_13486) ;  /* 0x000000000f087348 */ /* 0x000fea0003c00000 */
[----:B------:R0:W1:Y:S02]  /*16610*/  SHFL.IDX P6, R14, R13, R12, R11 ;  /* 0x0000000c0d0e7389 */ /* 0x00006400000c000b */
[----:B01----:R-:W-:Y:S01]  /*16620*/  ENDCOLLECTIVE ;  /* 0x000000000000791b */ /* 0x003fe20003800000 */
.L_x_13486:
[----:B------:R-:W-:Y:S05]  /*16630*/  BRA `(.L_x_13487) ;  /* 0xfffffef800787947 */ /* 0x000fea000383ffff */
.L_x_13290:
[----:B0-----:R0:W1:Y:S02]  /*16640*/  SYNCS.PHASECHK.TRANS64.TRYWAIT P0, [R18+URZ+0x16800], R15 ;  /* 0x0168000f120075a7 */ /* 0x001064000800017f */
[----:B-1----:R-:W-:Y:S05]  /*16650*/  @!P0 NANOSLEEP.SYNCS 0x989680 ;  /* 0x009896800000895d */ /* 0x002fea0003900000 */
[----:B------:R-:W1:Y:S02]  /*16660*/  @!P0 SYNCS.PHASECHK.TRANS64 P0, [R18+URZ+0x16800], R15 ;  /* 0x0168000f120085a7 */ /* 0x000e64000800007f */
[----:B-1----:R-:W-:Y:S05]  /*16670*/  @!P0 BRA `(.L_x_13290) ;  /* 0xfffffffc00f08947 */ /* 0x002fea000383ffff */
[----:B------:R-:W-:Y:S05]  /*16680*/  BRA `(.L_x_13488) ;  /* 0xfffffefc00b47947 */ /* 0x000fea000383ffff */
.L_x_13298:
[----:B------:R-:W-:Y:S01]  /*16690*/  BSSY B1, `(.L_x_13489) ;  /* 0x0000008000017945 */ /* 0x000fe20003800000 */
[----:B------:R-:W-:Y:S01]  /*166a0*/  IMAD.MOV.U32 R13, RZ, RZ, R26 ;  /* 0x000000ffff0d7224 */ /* 0x000fe200078e001a */
[----:B------:R-:W-:Y:S01]  /*166b0*/  MOV R11, 0x1c1f ;  /* 0x00001c1f000b7802 */ /* 0x000fe20000000f00 */
[----:B------:R-:W-:Y:S02]  /*166c0*/  IMAD.MOV.U32 R12, RZ, RZ, RZ ;  /* 0x000000ffff0c7224 */ /* 0x000fe400078e00ff */
[----:B------:R-:W-:-:S07]  /*166d0*/  IMAD.MOV.U32 R15, RZ, RZ, -0x1 ;  /* 0xffffffffff0f7424 */ /* 0x000fce00078e00ff */
[----:B-1----:R-:W-:Y:S05]  /*166e0*/  WARPSYNC.COLLECTIVE R15, `(.L_x_13490) ;  /* 0x000000000f087348 */ /* 0x002fea0003c00000 */
[----:B-1----:R0:W1:Y:S02]  /*166f0*/  SHFL.IDX P6, R14, R13, R12, R11 ;  /* 0x0000000c0d0e7389 */ /* 0x00206400000c000b */
[----:B01----:R-:W-:Y:S01]  /*16700*/  ENDCOLLECTIVE ;  /* 0x000000000000791b */ /* 0x003fe20003800000 */
.L_x_13490:
[----:B------:R-:W-:Y:S05]  /*16710*/  BSYNC B1 ;  /* 0x0000000000017941 */ /* 0x000fea0003800000 */
.L_x_13489:
        /* <DEDUP_REMOVED lines=8> */
.L_x_13491:
[----:B------:R-:W-:Y:S02]  /*167a0*/  IMAD.MOV.U32 R13, RZ, RZ, R28 ;  /* 0x000000ffff0d7224 */ /* 0x000fe400078e001c */
[----:B------:R-:W-:-:S07]  /*167b0*/  IMAD.MOV.U32 R3, RZ, RZ, R14 ;  /* 0x000000ffff037224 */ /* 0x000fce00078e000e */
[----:B------:R-:W-:Y:S05]  /*167c0*/  WARPSYNC.COLLECTIVE R15, `(.L_x_13492) ;  /* 0x000000000f087348 */ /* 0x000fea0003c00000 */
[----:B------:R0:W1:Y:S02]  /*167d0*/  SHFL.IDX P6, R14, R13, R12, R11 ;  /* 0x0000000c0d0e7389 */ /* 0x00006400000c000b */
[----:B01----:R-:W-:Y:S01]  /*167e0*/  ENDCOLLECTIVE ;  /* 0x000000000000791b */ /* 0x003fe20003800000 */
.L_x_13492:
[----:B------:R-:W-:Y:S01]  /*167f0*/  IMAD.MOV.U32 R13, RZ, RZ, R27 ;  /* 0x000000ffff0d7224 */ /* 0x000fe200078e001b */
[----:B------:R-:W-:-:S07]  /*16800*/  MOV R20, R14 ;  /* 0x0000000e00147202 */ /* 0x000fce0000000f00 */
[----:B------:R-:W-:Y:S05]  /*16810*/  WARPSYNC.COLLECTIVE R15, `(.L_x_13493) ;  /* 0x000000000f087348 */ /* 0x000fea0003c00000 */
[----:B------:R0:W1:Y:S02]  /*16820*/  SHFL.IDX P6, R14, R13, R12, R11 ;  /* 0x0000000c0d0e7389 */ /* 0x00006400000c000b */
[----:B01----:R-:W-:Y:S01]  /*16830*/  ENDCOLLECTIVE ;  /* 0x000000000000791b */ /* 0x003fe20003800000 */
.L_x_13493:
[----:B------:R-:W-:Y:S05]  /*16840*/  BRA `(.L_x_13494) ;  /* 0xffffff08001c7947 */ /* 0x000fea000383ffff */
.L_x_13302:
[----:B0-----:R0:W1:Y:S02]  /*16850*/  SYNCS.PHASECHK.TRANS64.TRYWAIT P1, [R18+URZ+0x16800], R25 ;  /* 0x01680019120075a7 */ /* 0x001064000802017f */
[----:B-1----:R-:W-:Y:S05]  /*16860*/  @!P1 NANOSLEEP.SYNCS 0x989680 ;  /* 0x009896800000995d */ /* 0x002fea0003900000 */
[----:B------:R-:W1:Y:S02]  /*16870*/  @!P1 SYNCS.PHASECHK.TRANS64 P1, [R18+URZ+0x16800], R25 ;  /* 0x01680019120095a7 */ /* 0x000e64000802007f */
[----:B-1----:R-:W-:Y:S05]  /*16880*/  @!P1 BRA `(.L_x_13302) ;  /* 0xfffffffc00f09947 */ /* 0x002fea000383ffff */
[----:B------:R-:W-:Y:S05]  /*16890*/  BRA `(.L_x_13495) ;  /* 0xffffff0c00007947 */ /* 0x000fea000383ffff */
.L_x_13308:
[----:B--2---:R2:W3:Y:S02]  /*168a0*/  SYNCS.PHASECHK.TRANS64.TRYWAIT P1, [R0+URZ+0x16830], R5 ;  /* 0x01683005000075a7 */ /* 0x0044e4000802017f */
[----:B---3--:R-:W-:Y:S05]  /*168b0*/  @!P1 NANOSLEEP.SYNCS 0x989680 ;  /* 0x009896800000995d */ /* 0x008fea0003900000 */
[----:B------:R-:W3:Y:S02]  /*168c0*/  @!P1 SYNCS.PHASECHK.TRANS64 P1, [R0+URZ+0x16830], R5 ;  /* 0x01683005000095a7 */ /* 0x000ee4000802007f */
[----:B---3--:R-:W-:Y:S05]  /*168d0*/  @!P1 BRA `(.L_x_13308) ;  /* 0xfffffffc00f09947 */ /* 0x008fea000383ffff */
[----:B------:R-:W-:Y:S05]  /*168e0*/  BRA `(.L_x_13307) ;  /* 0xffffff1800447947 */ /* 0x000fea000383ffff */
.L_x_13315:
[----:B-1----:R1:W2:Y:S02]  /*168f0*/  SYNCS.PHASECHK.TRANS64.TRYWAIT P2, [R5+URZ+0x16830], R6 ;  /* 0x01683006050075a7 */ /* 0x0022a4000804017f */
[----:B--2---:R-:W-:Y:S05]  /*16900*/  @!P2 NANOSLEEP.SYNCS 0x989680 ;  /* 0x009896800000a95d */ /* 0x004fea0003900000 */
[----:B------:R-:W2:Y:S02]  /*16910*/  @!P2 SYNCS.PHASECHK.TRANS64 P2, [R5+URZ+0x16830], R6 ;  /* 0x016830060500a5a7 */ /* 0x000ea4000804007f */
[----:B--2---:R-:W-:Y:S05]  /*16920*/  @!P2 BRA `(.L_x_13315) ;  /* 0xfffffffc00f0a947 */ /* 0x004fea000383ffff */
[----:B------:R-:W-:Y:S05]  /*16930*/  BRA `(.L_x_13314) ;  /* 0xffffff4000787947 */ /* 0x000fea000383ffff */
.L_x_13319:
[----:B-1----:R1:W2:Y:S02]  /*16940*/  SYNCS.PHASECHK.TRANS64.TRYWAIT P1, [R5+URZ+0x16850], R4 ;  /* 0x01685004050075a7 */ /* 0x0022a4000802017f */
[----:B--2---:R-:W-:Y:S05]  /*16950*/  @!P1 NANOSLEEP.SYNCS 0x989680 ;  /* 0x009896800000995d */ /* 0x004fea0003900000 */
[----:B------:R-:W2:Y:S02]  /*16960*/  @!P1 SYNCS.PHASECHK.TRANS64 P1, [R5+URZ+0x16850], R4 ;  /* 0x01685004050095a7 */ /* 0x000ea4000802007f */
[----:B--2---:R-:W-:Y:S05]  /*16970*/  @!P1 BRA `(.L_x_13319) ;  /* 0xfffffffc00f09947 */ /* 0x004fea000383ffff */
[----:B------:R-:W-:Y:S05]  /*16980*/  BRA `(.L_x_13316) ;  /* 0xffffff4400487947 */ /* 0x000fea000383ffff */
.L_x_13326:
[----:B-1----:R1:W2:Y:S02]  /*16990*/  SYNCS.PHASECHK.TRANS64.TRYWAIT P1, [R11+URZ+0x16850], R4 ;  /* 0x016850040b0075a7 */ /* 0x0022a4000802017f */
[----:B--2---:R-:W-:Y:S05]  /*169a0*/  @!P1 NANOSLEEP.SYNCS 0x989680 ;  /* 0x009896800000995d */ /* 0x004fea0003900000 */
[----:B------:R-:W2:Y:S02]  /*169b0*/  @!P1 SYNCS.PHASECHK.TRANS64 P1, [R11+URZ+0x16850], R4 ;  /* 0x016850040b0095a7 */ /* 0x000ea4000802007f */
[----:B--2---:R-:W-:Y:S05]  /*169c0*/  @!P1 BRA `(.L_x_13326) ;  /* 0xfffffffc00f09947 */ /* 0x004fea000383ffff */
[----:B------:R-:W-:Y:S05]  /*169d0*/  BRA `(.L_x_13325) ;  /* 0xffffff6800107947 */ /* 0x000fea000383ffff */
.L_x_13335:
[----:B------:R-:W-:Y:S01]  /*169e0*/  IMAD.MOV.U32 R13, RZ, RZ, R20 ;  /* 0x000000ffff0d7224 */ /* 0x000fe200078e0014 */
[----:B------:R-:W-:Y:S01]  /*169f0*/  MOV R12, RZ ;  /* 0x000000ff000c7202 */ /* 0x000fe20000000f00 */
[----:B------:R-:W-:Y:S02]  /*16a00*/  IMAD.MOV.U32 R11, RZ, RZ, 0x181f ;  /* 0x0000181fff0b7424 */ /* 0x000fe400078e00ff */
[----:B------:R-:W-:Y:S02]  /*16a10*/  IMAD.MOV.U32 R15, RZ, RZ, -0x1 ;  /* 0xffffffffff0f7424 */ /* 0x000fe400078e00ff */
[----:B------:R-:W-:Y:S02]  /*16a20*/  IMAD R24, R28, 0xc0, R29 ;  /* 0x000000c01c187824 */ /* 0x000fe400078e021d */
[----:B------:R-:W-:-:S07]  /*16a30*/  IMAD R21, R8, R25, RZ ;  /* 0x0000001908157224 */ /* 0x000fce00078e02ff */
[----:B-1----:R-:W-:Y:S05]  /*16a40*/  WARPSYNC.COLLECTIVE R15, `(.L_x_13496) ;  /* 0x000000000f087348 */ /* 0x002fea0003c00000 */
[----:B------:R0:W2:Y:S02]  /*16a50*/  SHFL.IDX P6, R14, R13, R12, R11 ;  /* 0x0000000c0d0e7389 */ /* 0x0000a400000c000b */
[----:B012---:R-:W-:Y:S01]  /*16a60*/  ENDCOLLECTIVE ;  /* 0x000000000000791b */ /* 0x007fe20003800000 */
.L_x_13496:
[C---:B------:R-:W-:Y:S02]  /*16a70*/  IADD3 R8, R24.reuse, 0x30, RZ ;  /* 0x0000003018087810 */ /* 0x040fe40007ffe0ff */
[-C--:B------:R-:W-:Y:S02]  /*16a80*/  ISETP.GE.OR P3, PT, R24, R21.reuse, P0 ;  /* 0x000000151800720c */ /* 0x080fe40000766670 */
[----:B------:R-:W-:Y:S01]  /*16a90*/  ISETP.GE.OR P4, PT, R8, R21, P0 ;  /* 0x000000150800720c */ /* 0x000fe20000786670 */
[----:B------:R-:W-:-:S05]  /*16aa0*/  VIADD R8, R24, 0x60 ;  /* 0x0000006018087836 */ /* 0x000fca0000000000 */
[----:B------:R-:W-:Y:S01]  /*16ab0*/  ISETP.GE.OR P2, PT, R8, R21, P0 ;  /* 0x000000150800720c */ /* 0x000fe20000746670 */
[----:B------:R-:W-:Y:S01]  /*16ac0*/  IMAD.MOV.U32 R13, RZ, RZ, R7 ;  /* 0x000000ffff0d7224 */ /* 0x000fe200078e0007 */
[----:B------:R-:W-:-:S11]  /*16ad0*/  MOV R0, R14 ;  /* 0x0000000e00007202 */ /* 0x000fd60000000f00 */
[----:B------:R-:W-:Y:S05]  /*16ae0*/  WARPSYNC.COLLECTIVE R15, `(.L_x_13497) ;  /* 0x000000000f087348 */ /* 0x000fea0003c00000 */
[----:B------:R0:W1:Y:S02]  /*16af0*/  SHFL.IDX P6, R14, R13, R12, R11 ;  /* 0x0000000c0d0e7389 */ /* 0x00006400000c000b */
[----:B01----:R-:W-:Y:S01]  /*16b00*/  ENDCOLLECTIVE ;  /* 0x000000000000791b */ /* 0x003fe20003800000 */
.L_x_13497:
[----:B------:R-:W-:Y:S01]  /*16b10*/  MOV R13, R20 ;  /* 0x00000014000d7202 */ /* 0x000fe20000000f00 */
[----:B------:R-:W-:Y:S02]  /*16b20*/  IMAD.MOV.U32 R12, RZ, RZ, 0x1 ;  /* 0x00000001ff0c7424 */ /* 0x000fe400078e00ff */
[----:B------:R-:W-:-:S07]  /*16b30*/  IMAD.MOV.U32 R3, RZ, RZ, R14 ;  /* 0x000000ffff037224 */ /* 0x000fce00078e000e */
[----:B------:R-:W-:Y:S05]  /*16b40*/  WARPSYNC.COLLECTIVE R15, `(.L_x_13498) ;  /* 0x000000000f087348 */ /* 0x000fea0003c00000 */
[----:B------:R0:W1:Y:S02]  /*16b50*/  SHFL.IDX P6, R14, R13, R12, R11 ;  /* 0x0000000c0d0e7389 */ /* 0x00006400000c000b */
[----:B01----:R-:W-:Y:S01]  /*16b60*/  ENDCOLLECTIVE ;  /* 0x000000000000791b */ /* 0x003fe20003800000 */
.L_x_13498:
[----:B------:R-:W-:-:S04]  /*16b70*/  @!P3 LEA R10, P5, R26, R3, 0x1 ;  /* 0x000000031a0ab211 */ /* 0x000fc800078a08ff */
[----:B------:R-:W-:Y:S02]  /*16b80*/  @!P3 LEA.HI.X R3, R26, R0, R27, 0x1, P5 ;  /* 0x000000001a03b211 */ /* 0x000fe400028f0c1b */
[----:B------:R-:W-:Y:S01]  /*16b90*/  MOV R13, R7 ;  /* 0x00000007000d7202 */ /* 0x000fe20000000f00 */
[----:B------:R-:W-:-:S07]  /*16ba0*/  IMAD.MOV.U32 R4, RZ, RZ, R14 ;  /* 0x000000ffff047224 */ /* 0x000fce00078e000e */
[----:B------:R-:W-:Y:S05]  /*16bb0*/  WARPSYNC.COLLECTIVE R15, `(.L_x_13499) ;  /* 0x000000000f087348 */ /* 0x000fea0003c00000 */
[----:B------:R0:W1:Y:S02]  /*16bc0*/  SHFL.IDX P6, R14, R13, R12, R11 ;  /* 0x0000000c0d0e7389 */ /* 0x00006400000c000b */
[----:B01----:R-:W-:Y:S01]  /*16bd0*/  ENDCOLLECTIVE ;  /* 0x000000000000791b */ /* 0x003fe20003800000 */
.L_x_13499:
[----:B------:R-:W-:Y:S01]  /*16be0*/  IMAD.MOV.U32 R13, RZ, RZ, R20 ;  /* 0x000000ffff0d7224 */ /* 0x000fe200078e0014 */
[----:B------:R-:W-:Y:S01]  /*16bf0*/  MOV R12, 0x2 ;  /* 0x00000002000c7802 */ /* 0x000fe20000000f00 */
[----:B------:R-:W-:-:S07]  /*16c00*/  IMAD.MOV.U32 R5, RZ, RZ, R14 ;  /* 0x000000ffff057224 */ /* 0x000fce00078e000e */
[----:B------:R-:W-:Y:S05]  /*16c10*/  WARPSYNC.COLLECTIVE R15, `(.L_x_13500) ;  /* 0x000000000f087348 */ /* 0x000fea0003c00000 */
[----:B------:R0:W1:Y:S02]  /*16c20*/  SHFL.IDX P6, R14, R13, R12, R11 ;  /* 0x0000000c0d0e7389 */ /* 0x00006400000c000b */
[----:B01----:R-:W-:Y:S01]  /*16c30*/  ENDCOLLECTIVE ;  /* 0x000000000000791b */ /* 0x003fe20003800000 */
.L_x_13500:
[----:B------:R-:W-:-:S04]  /*16c40*/  @!P4 LEA R8, P1, R26, R5, 0x1 ;  /* 0x000000051a08c211 */ /* 0x000fc800078208ff */
[----:B------:R-:W-:Y:S01]  /*16c50*/  @!P4 LEA.HI.X R9, R26, R4, R27, 0x1, P1 ;  /* 0x000000041a09c211 */ /* 0x000fe200008f0c1b */
[----:B------:R-:W-:Y:S02]  /*16c60*/  IMAD.MOV.U32 R13, RZ, RZ, R7 ;  /* 0x000000ffff0d7224 */ /* 0x000fe400078e0007 */
[----:B------:R-:W-:-:S07]  /*16c70*/  IMAD.MOV.U32 R6, RZ, RZ, R14 ;  /* 0x000000ffff067224 */ /* 0x000fce00078e000e */
[----:B------:R-:W-:Y:S05]  /*16c80*/  WARPSYNC.COLLECTIVE R15, `(.L_x_13501) ;  /* 0x000000000f087348 */ /* 0x000fea0003c00000 */
[----:B------:R0:W1:Y:S02]  /*16c90*/  SHFL.IDX P6, R14, R13, R12, R11 ;  /* 0x0000000c0d0e7389 */ /* 0x00006400000c000b */
[----:B01----:R-:W-:Y:S01]  /*16ca0*/  ENDCOLLECTIVE ;  /* 0x000000000000791b */ /* 0x003fe20003800000 */
.L_x_13501:
[----:B------:R-:W-:Y:S01]  /*16cb0*/  @!P3 IMAD.MOV.U32 R11, RZ, RZ, R3 ;  /* 0x000000ffff0bb224 */ /* 0x000fe200078e0003 */
[----:B------:R-:W-:Y:S01]  /*16cc0*/  MOV R13, R20 ;  /* 0x00000014000d7202 */ /* 0x000fe20000000f00 */
[----:B------:R-:W-:-:S03]  /*16cd0*/  IMAD.MOV.U32 R12, RZ, RZ, 0x3 ;  /* 0x00000003ff0c7424 */ /* 0x000fc600078e00ff */
[----:B------:R0:W-:Y:S04]  /*16ce0*/  @!P3 ST.E.128 desc[UR42][R10.64], RZ ;  /* 0x000000ff0a00b985 */ /* 0x0001e8000c101d2a */
[----:B------:R1:W-:Y:S01]  /*16cf0*/  @!P4 ST.E.128 desc[UR42][R8.64], RZ ;  /* 0x000000ff0800c985 */ /* 0x0003e2000c101d2a */
[----:B------:R-:W-:-:S04]  /*16d00*/  @!P2 LEA R25, P5, R26, R14, 0x1 ;  /* 0x0000000e1a19a211 */ /* 0x000fc800078a08ff */
[----:B------:R-:W-:Y:S01]  /*16d10*/  @!P2 LEA.HI.X R5, R26, R6, R27, 0x1, P5 ;  /* 0x000000061a05a211 */ /* 0x000fe200028f0c1b */
[----:B0-----:R-:W-:Y:S02]  /*16d20*/  IMAD.MOV.U32 R11, RZ, RZ, 0x181f ;  /* 0x0000181fff0b7424 */ /* 0x001fe400078e00ff */
[----:B------:R-:W-:-:S07]  /*16d30*/  @!P2 IMAD.MOV.U32 R4, RZ, RZ, R25 ;  /* 0x000000ffff04a224 */ /* 0x000fce00078e0019 */
[----:B-1----:R-:W-:Y:S05]  /*16d40*/  WARPSYNC.COLLECTIVE R15, `(.L_x_13502) ;  /* 0x000000000f087348 */ /* 0x002fea0003c00000 */
[----:B------:R0:W2:Y:S02]  /*16d50*/  SHFL.IDX P6, R14, R13, R12, R11 ;  /* 0x0000000c0d0e7389 */ /* 0x0000a400000c000b */
[----:B012---:R-:W-:Y:S01]  /*16d60*/  ENDCOLLECTIVE ;  /* 0x000000000000791b */ /* 0x007fe20003800000 */
.L_x_13502:
[----:B------:R0:W-:Y:S01]  /*16d70*/  @!P2 ST.E.128 desc[UR42][R4.64], RZ ;  /* 0x000000ff0400a985 */ /* 0x0001e2000c101d2a */
[----:B------:R-:W-:Y:S01]  /*16d80*/  IMAD.MOV.U32 R13, RZ, RZ, R7 ;  /* 0x000000ffff0d7224 */ /* 0x000fe200078e0007 */
[----:B------:R-:W-:-:S07]  /*16d90*/  MOV R0, R14 ;  /* 0x0000000e00007202 */ /* 0x000fce0000000f00 */
[----:B0-----:R-:W-:Y:S05]  /*16da0*/  WARPSYNC.COLLECTIVE R15, `(.L_x_13503) ;  /* 0x000000000f087348 */ /* 0x001fea0003c00000 */
[----:B------:R1:W2:Y:S02]  /*16db0*/  SHFL.IDX P6, R14, R13, R12, R11 ;  /* 0x0000000c0d0e7389 */ /* 0x0002a400000c000b */
[----:B012---:R-:W-:Y:S01]  /*16dc0*/  ENDCOLLECTIVE ;  /* 0x000000000000791b */ /* 0x007fe20003800000 */
.L_x_13503:
[----:B------:R-:W-:Y:S05]  /*16dd0*/  BRA `(.L_x_13504) ;  /* 0xffffff8400847947 */ /* 0x000fea000383ffff */
.L_x_13352:
        /* <DEDUP_REMOVED lines=11> */
.L_x_13506:
[----:B------:R-:W-:Y:S05]  /*16e90*/  BSYNC B1 ;  /* 0x0000000000017941 */ /* 0x000fea0003800000 */
.L_x_13505:
[----:B------:R-:W-:Y:S05]  /*16ea0*/  BRA `(.L_x_13507) ;  /* 0xffffff9400f07947 */ /* 0x000fea000383ffff */
.L_x_13354:
[----:B------:R-:W-:Y:S01]  /*16eb0*/  BSSY B1, `(.L_x_13508) ;  /* 0x0000006000017945 */ /* 0x000fe20003800000 */
[----:B------:R-:W-:-:S07]  /*16ec0*/  IMAD.MOV.U32 R15, RZ, RZ, -0x1 ;  /* 0xffffffffff0f7424 */ /* 0x000fce00078e00ff */
[----:B0-----:R-:W-:Y:S05]  /*16ed0*/  WARPSYNC.COLLECTIVE R15, `(.L_x_13509) ;  /* 0x000000000f0c7348 */ /* 0x001fea0003c00000 */
[----:B------:R-:W-:Y:S02]  /*16ee0*/  ELECT P6, UR62, PT ;  /* 0x00000000003e782f */ /* 0x000fe400038c0000 */
[----:B------:R-:W-:Y:S01]  /*16ef0*/  MOV R14, UR62 ;  /* 0x0000003e000e7c02 */ /* 0x000fe20008000f00 */
[----:B0-----:R-:W-:Y:S10]  /*16f00*/  ENDCOLLECTIVE ;  /* 0x000000000000791b */ /* 0x001ff40003800000 */
.L_x_13509:
[----:B------:R-:W-:Y:S05]  /*16f10*/  BSYNC B1 ;  /* 0x0000000000017941 */ /* 0x000fea0003800000 */
.L_x_13508:
[----:B------:R-:W-:Y:S05]  /*16f20*/  BRA `(.L_x_13353) ;  /* 0xffffff9400e87947 */ /* 0x000fea000383ffff */
.L_x_13356:
[----:B0-----:R0:W1:Y:S02]  /*16f30*/  SYNCS.PHASECHK.TRANS64.TRYWAIT P0, [R22+URZ+0x16820], R5 ;  /* 0x01682005160075a7 */ /* 0x001064000800017f */
[----:B-1----:R-:W-:Y:S05]  /*16f40*/  @!P0 NANOSLEEP.SYNCS 0x989680 ;  /* 0x009896800000895d */ /* 0x002fea0003900000 */
[----:B------:R-:W1:Y:S02]  /*16f50*/  @!P0 SYNCS.PHASECHK.TRANS64 P0, [R22+URZ+0x16820], R5 ;  /* 0x01682005160085a7 */ /* 0x000e64000800007f */
[----:B-1----:R-:W-:Y:S05]  /*16f60*/  @!P0 BRA `(.L_x_13356) ;  /* 0xfffffffc00f08947 */ /* 0x002fea000383ffff */
[----:B------:R-:W-:Y:S05]  /*16f70*/  BRA `(.L_x_13510) ;  /* 0xffffff9400f87947 */ /* 0x000fea000383ffff */
.L_x_13360:
[----:B0-----:R0:W1:Y:S02]  /*16f80*/  SYNCS.PHASECHK.TRANS64.TRYWAIT P0, [R5+URZ+0x168a0], R6 ;  /* 0x0168a006050075a7 */ /* 0x001064000800017f */
[----:B-1----:R-:W-:Y:S05]  /*16f90*/  @!P0 NANOSLEEP.SYNCS 0x989680 ;  /* 0x009896800000895d */ /* 0x002fea0003900000 */
[----:B------:R-:W1:Y:S02]  /*16fa0*/  @!P0 SYNCS.PHASECHK.TRANS64 P0, [R5+URZ+0x168a0], R6 ;  /* 0x0168a006050085a7 */ /* 0x000e64000800007f */
[----:B-1----:R-:W-:Y:S05]  /*16fb0*/  @!P0 BRA `(.L_x_13360) ;  /* 0xfffffffc00f08947 */ /* 0x002fea000383ffff */
[----:B------:R-:W-:Y:S05]  /*16fc0*/  BRA `(.L_x_13511) ;  /* 0xffffff9800107947 */ /* 0x000fea000383ffff */
.L_x_13365:
[----:B-1----:R1:W2:Y:S02]  /*16fd0*/  SYNCS.PHASECHK.TRANS64.TRYWAIT P0, [R5+URZ+0x168c0], R6 ;  /* 0x0168c006050075a7 */ /* 0x0022a4000800017f */
[----:B--2---:R-:W-:Y:S05]  /*16fe0*/  @!P0 NANOSLEEP.SYNCS 0x989680 ;  /* 0x009896800000895d */ /* 0x004fea0003900000 */
[----:B------:R-:W2:Y:S02]  /*16ff0*/  @!P0 SYNCS.PHASECHK.TRANS64 P0, [R5+URZ+0x168c0], R6 ;  /* 0x0168c006050085a7 */ /* 0x000ea4000800007f */
[----:B--2---:R-:W-:Y:S05]  /*17000*/  @!P0 BRA `(.L_x_13365) ;  /* 0xfffffffc00f08947 */ /* 0x004fea000383ffff */
[----:B------:R-:W-:Y:S05]  /*17010*/  BRA `(.L_x_13512) ;  /* 0xffffff9800907947 */ /* 0x000fea000383ffff */
.L_x_13372:
[----:B0-----:R0:W1:Y:S02]  /*17020*/  SYNCS.PHASECHK.TRANS64.TRYWAIT P1, [R5+URZ+0x168a0], R6 ;  /* 0x0168a006050075a7 */ /* 0x001064000802017f */
[----:B-1----:R-:W-:Y:S05]  /*17030*/  @!P1 NANOSLEEP.SYNCS 0x989680 ;  /* 0x009896800000995d */ /* 0x002fea0003900000 */
[----:B------:R-:W1:Y:S02]  /*17040*/  @!P1 SYNCS.PHASECHK.TRANS64 P1, [R5+URZ+0x168a0], R6 ;  /* 0x0168a006050095a7 */ /* 0x000e64000802007f */
[----:B-1----:R-:W-:Y:S05]  /*17050*/  @!P1 BRA `(.L_x_13372) ;  /* 0xfffffffc00f09947 */ /* 0x002fea000383ffff */
[----:B------:R-:W-:Y:S05]  /*17060*/  BRA `(.L_x_13513) ;  /* 0xffffff9c00507947 */ /* 0x000fea000383ffff */
.L_x_13377:
[----:B-1----:R1:W2:Y:S02]  /*17070*/  SYNCS.PHASECHK.TRANS64.TRYWAIT P1, [R5+URZ+0x168c0], R6 ;  /* 0x0168c006050075a7 */ /* 0x0022a4000802017f */
[----:B--2---:R-:W-:Y:S05]  /*17080*/  @!P1 NANOSLEEP.SYNCS 0x989680 ;  /* 0x009896800000995d */ /* 0x004fea0003900000 */
[----:B------:R-:W2:Y:S02]  /*17090*/  @!P1 SYNCS.PHASECHK.TRANS64 P1, [R5+URZ+0x168c0], R6 ;  /* 0x0168c006050095a7 */ /* 0x000ea4000802007f */
[----:B--2---:R-:W-:Y:S05]  /*170a0*/  @!P1 BRA `(.L_x_13377) ;  /* 0xfffffffc00f09947 */ /* 0x004fea000383ffff */
[----:B------:R-:W-:Y:S05]  /*170b0*/  BRA `(.L_x_13514) ;  /* 0xffffff9c00c87947 */ /* 0x000fea000383ffff */
.L_x_13390:
        /* <DEDUP_REMOVED lines=11> */
.L_x_13516:
[----:B------:R-:W-:Y:S05]  /*17170*/  BSYNC B0 ;  /* 0x0000000000007941 */ /* 0x000fea0003800000 */
.L_x_13515:
[----:B------:R-:W-:Y:S05]  /*17180*/  BRA `(.L_x_13517) ;  /* 0xffffffa800487947 */ /* 0x000fea000383ffff */
.L_x_13393:
[----:B-1----:R1:W2:Y:S02]  /*17190*/  SYNCS.PHASECHK.TRANS64.TRYWAIT P0, [R3+URZ+0x16840], R4 ;  /* 0x01684004030075a7 */ /* 0x0022a4000800017f */
[----:B--2---:R-:W-:Y:S05]  /*171a0*/  @!P0 NANOSLEEP.SYNCS 0x989680 ;  /* 0x009896800000895d */ /* 0x004fea0003900000 */
[----:B------:R-:W2:Y:S02]  /*171b0*/  @!P0 SYNCS.PHASECHK.TRANS64 P0, [R3+URZ+0x16840], R4 ;  /* 0x01684004030085a7 */ /* 0x000ea4000800007f */
[----:B--2---:R-:W-:Y:S05]  /*171c0*/  @!P0 BRA `(.L_x_13393) ;  /* 0xfffffffc00f08947 */ /* 0x004fea000383ffff */
[----:B------:R-:W-:Y:S05]  /*171d0*/  BRA `(.L_x_13518) ;  /* 0xffffffa800a87947 */ /* 0x000fea000383ffff */
.L_x_13394:
        /* <DEDUP_REMOVED lines=8> */
.L_x_13520:
[----:B------:R-:W-:Y:S05]  /*17260*/  BSYNC B0 ;  /* 0x0000000000007941 */ /* 0x000fea0003800000 */
.L_x_13519:
        /* <DEDUP_REMOVED lines=9> */
.L_x_13521:
[----:B------:R-:W-:Y:S01]  /*17300*/  MOV R13, R2 ;  /* 0x00000002000d7202 */ /* 0x000fe20000000f00 */
[----:B------:R-:W-:Y:S01]  /*17310*/  IMAD.MOV.U32 R12, RZ, RZ, 0x1 ;  /* 0x00000001ff0c7424 */ /* 0x000fe200078e00ff */
[----:B------:R-:W-:-:S07]  /*17320*/  MOV R7, R14 ;  /* 0x0000000e00077202 */ /* 0x000fce0000000f00 */
[----:B------:R-:W-:Y:S05]  /*17330*/  WARPSYNC.COLLECTIVE R15, `(.L_x_13522) ;  /* 0x000000000f087348 */ /* 0x000fea0003c00000 */
[----:B------:R0:W1:Y:S02]  /*17340*/  SHFL.IDX P6, R14, R13, R12, R11 ;  /* 0x0000000c0d0e7389 */ /* 0x00006400000c000b */
[----:B01----:R-:W-:Y:S01]  /*17350*/  ENDCOLLECTIVE ;  /* 0x000000000000791b */ /* 0x003fe20003800000 */
.L_x_13522:
        /* <DEDUP_REMOVED lines=15> */
.L_x_13523:
[----:B------:R-:W-:Y:S01]  /*17450*/  @P0 LEA R8, R5, R22, 0x1 ;  /* 0x0000001605080211 */ /* 0x000fe200078e08ff */
[----:B------:R-:W-:Y:S02]  /*17460*/  IMAD.MOV.U32 R13, RZ, RZ, R2 ;  /* 0x000000ffff0d7224 */ /* 0x000fe400078e0002 */
[----:B------:R-:W-:Y:S02]  /*17470*/  IMAD.MOV.U32 R12, RZ, RZ, 0x2 ;  /* 0x00000002ff0c7424 */ /* 0x000fe400078e00ff */
[----:B------:R-:W-:-:S07]  /*17480*/  IMAD.MOV.U32 R7, RZ, RZ, R14 ;  /* 0x000000ffff077224 */ /* 0x000fce00078e000e */
[----:B------:R-:W-:Y:S05]  /*17490*/  WARPSYNC.COLLECTIVE R15, `(.L_x_13524) ;  /* 0x000000000f087348 */ /* 0x000fea0003c00000 */
[----:B------:R0:W1:Y:S02]  /*174a0*/  SHFL.IDX P6, R14, R13, R12, R11 ;  /* 0x0000000c0d0e7389 */ /* 0x00006400000c000b */
[----:B01----:R-:W-:Y:S01]  /*174b0*/  ENDCOLLECTIVE ;  /* 0x000000000000791b */ /* 0x003fe20003800000 */
.L_x_13524:
        /* <DEDUP_REMOVED lines=15> */
.L_x_13525:
[----:B------:R-:W-:Y:S02]  /*175b0*/  @P0 IMAD R8, R5, 0x2, R22 ;  /* 0x0000000205080824 */ /* 0x000fe400078e0216 */
[----:B------:R-:W-:Y:S01]  /*175c0*/  IMAD.MOV.U32 R13, RZ, RZ, R2 ;  /* 0x000000ffff0d7224 */ /* 0x000fe200078e0002 */
[----:B------:R-:W-:Y:S01]  /*175d0*/  MOV R12, 0x3 ;  /* 0x00000003000c7802 */ /* 0x000fe20000000f00 */
[----:B------:R-:W-:-:S07]  /*175e0*/  IMAD.MOV.U32 R7, RZ, RZ, R14 ;  /* 0x000000ffff077224 */ /* 0x000fce00078e000e */
[----:B------:R-:W-:Y:S05]  /*175f0*/  WARPSYNC.COLLECTIVE R15, `(.L_x_13526) ;  /* 0x000000000f087348 */ /* 0x000fea0003c00000 */
[----:B------:R0:W1:Y:S02]  /*17600*/  SHFL.IDX P6, R14, R13, R12, R11 ;  /* 0x0000000c0d0e7389 */ /* 0x00006400000c000b */
[----:B01----:R-:W-:Y:S01]  /*17610*/  ENDCOLLECTIVE ;  /* 0x000000000000791b */ /* 0x003fe20003800000 */
.L_x_13526:
        /* <DEDUP_REMOVED lines=15> */
.L_x_13527:
[----:B------:R-:W-:Y:S01]  /*17710*/  @P0 IMAD R8, R5, 0x2, R22 ;  /* 0x0000000205080824 */ /* 0x000fe200078e0216 */
[----:B------:R-:W-:Y:S01]  /*17720*/  MOV R13, R2 ;  /* 0x00000002000d7202 */ /* 0x000fe20000000f00 */
[----:B------:R-:W-:Y:S01]  /*17730*/  IMAD.MOV.U32 R12, RZ, RZ, 0x4 ;  /* 0x00000004ff0c7424 */ /* 0x000fe200078e00ff */
[----:B------:R-:W-:-:S07]  /*17740*/  MOV R7, R14 ;  /* 0x0000000e00077202 */ /* 0x000fce0000000f00 */
[----:B------:R-:W-:Y:S05]  /*17750*/  WARPSYNC.COLLECTIVE R15, `(.L_x_13528) ;  /* 0x000000000f087348 */ /* 0x000fea0003c00000 */
[----:B------:R0:W1:Y:S02]  /*17760*/  SHFL.IDX P6, R14, R13, R12, R11 ;  /* 0x0000000c0d0e7389 */ /* 0x00006400000c000b */
[----:B01----:R-:W-:Y:S01]  /*17770*/  ENDCOLLECTIVE ;  /* 0x000000000000791b */ /* 0x003fe20003800000 */
.L_x_13528:
        /* <DEDUP_REMOVED lines=15> */
.L_x_13529:
[----:B------:R-:W-:Y:S01]  /*17870*/  @P0 LEA R8, R5, R22, 0x1 ;  /* 0x0000001605080211 */ /* 0x000fe200078e08ff */
[----:B------:R-:W-:Y:S02]  /*17880*/  IMAD.MOV.U32 R13, RZ, RZ, R2 ;  /* 0x000000ffff0d7224 */ /* 0x000fe400078e0002 */
[----:B------:R-:W-:Y:S02]  /*17890*/  IMAD.MOV.U32 R12, RZ, RZ, 0x5 ;  /* 0x00000005ff0c7424 */ /* 0x000fe400078e00ff */
[----:B------:R-:W-:-:S07]  /*178a0*/  IMAD.MOV.U32 R7, RZ, RZ, R14 ;  /* 0x000000ffff077224 */ /* 0x000fce00078e000e */
[----:B------:R-:W-:Y:S05]  /*178b0*/  WARPSYNC.COLLECTIVE R15, `(.L_x_13530) ;  /* 0x000000000f087348 */ /* 0x000fea0003c00000 */
[----:B------:R0:W1:Y:S02]  /*178c0*/  SHFL.IDX P6, R14, R13, R12, R11 ;  /* 0x0000000c0d0e7389 */ /* 0x00006400000c000b */
[----:B01----:R-:W-:Y:S01]  /*178d0*/  ENDCOLLECTIVE ;  /* 0x000000000000791b */ /* 0x003fe20003800000 */
.L_x_13530:
        /* <DEDUP_REMOVED lines=15> */
.L_x_13531:
[----:B------:R-:W-:Y:S02]  /*179d0*/  @P0 IMAD R8, R5, 0x2, R22 ;  /* 0x0000000205080824 */ /* 0x000fe400078e0216 */
[----:B------:R-:W-:Y:S01]  /*179e0*/  IMAD.MOV.U32 R13, RZ, RZ, R2 ;  /* 0x000000ffff0d7224 */ /* 0x000fe200078e0002 */
[----:B------:R-:W-:Y:S01]  /*179f0*/  MOV R12, 0x6 ;  /* 0x00000006000c7802 */ /* 0x000fe20000000f00 */
[----:B------:R-:W-:-:S07]  /*17a00*/  IMAD.MOV.U32 R7, RZ, RZ, R14 ;  /* 0x000000ffff077224 */ /* 0x000fce00078e000e */
[----:B------:R-:W-:Y:S05]  /*17a10*/  WARPSYNC.COLLECTIVE R15, `(.L_x_13532) ;  /* 0x000000000f087348 */ /* 0x000fea0003c00000 */
[----:B------:R0:W1:Y:S02]  /*17a20*/  SHFL.IDX P6, R14, R13, R12, R11 ;  /* 0x0000000c0d0e7389 */ /* 0x00006400000c000b */
[----:B01----:R-:W-:Y:S01]  /*17a30*/  ENDCOLLECTIVE ;  /* 0x000000000000791b */ /* 0x003fe20003800000 */
.L_x_13532:
        /* <DEDUP_REMOVED lines=15> */
.L_x_13533:
[----:B------:R-:W-:Y:S01]  /*17b30*/  @P0 IMAD R8, R5, 0x2, R22 ;  /* 0x0000000205080824 */ /* 0x000fe200078e0216 */
[----:B------:R-:W-:Y:S01]  /*17b40*/  MOV R13, R2 ;  /* 0x00000002000d7202 */ /* 0x000fe20000000f00 */
[----:B------:R-:W-:Y:S01]  /*17b50*/  IMAD.MOV.U32 R12, RZ, RZ, 0x7 ;  /* 0x00000007ff0c7424 */ /* 0x000fe200078e00ff */
[----:B------:R-:W-:-:S07]  /*17b60*/  MOV R7, R14 ;  /* 0x0000000e00077202 */ /* 0x000fce0000000f00 */
[----:B------:R-:W-:Y:S05]  /*17b70*/  WARPSYNC.COLLECTIVE R15, `(.L_x_13534) ;  /* 0x000000000f087348 */ /* 0x000fea0003c00000 */
[----:B------:R0:W1:Y:S02]  /*17b80*/  SHFL.IDX P6, R14, R13, R12, R11 ;  /* 0x0000000c0d0e7389 */ /* 0x00006400000c000b */
[----:B01----:R-:W-:Y:S01]  /*17b90*/  ENDCOLLECTIVE ;  /* 0x000000000000791b */ /* 0x003fe20003800000 */
.L_x_13534:
        /* <DEDUP_REMOVED lines=14> */
.L_x_13535:
[----:B------:R-:W-:Y:S01]  /*17c80*/  IMAD.MOV.U32 R0, RZ, RZ, R14 ;  /* 0x000000ffff007224 */ /* 0x000fe200078e000e */
[----:B------:R-:W-:Y:S06]  /*17c90*/  BRA `(.L_x_13536) ;  /* 0xffffffa400c47947 */ /* 0x000fec000383ffff */
.L_x_13399:
[----:B------:R-:W2:Y:S01]  /*17ca0*/  LDL.LU R11, [R1+0x34] ;  /* 0x00003400010b7983 */ /* 0x000ea20000300800 */
[----:B------:R-:W-:Y:S01]  /*17cb0*/  IMAD.MOV.U32 R13, RZ, RZ, R0 ;  /* 0x000000ffff0d7224 */ /* 0x000fe200078e0000 */
[----:B------:R-:W-:Y:S01]  /*17cc0*/  MOV R12, RZ ;  /* 0x000000ff000c7202 */ /* 0x000fe20000000f00 */
[----:B------:R-:W-:Y:S02]  /*17cd0*/  IMAD.MOV.U32 R15, RZ, RZ, -0x1 ;  /* 0xffffffffff0f7424 */ /* 0x000fe400078e00ff */
[----:B------:R-:W-:-:S04]  /*17ce0*/  IMAD R17, R17, 0xc0, R9 ;  /* 0x000000c011117824 */ /* 0x000fc800078e0209 */
[----:B------:R-:W-:Y:S02]  /*17cf0*/  VIADD R8, R17, 0x10 ;  /* 0x0000001011087836 */ /* 0x000fe40000000000 */
[----:B--2---:R-:W-:Y:S02]  /*17d00*/  IMAD R3, R11, R10, RZ ;  /* 0x0000000a0b037224 */ /* 0x004fe400078e02ff */
[----:B------:R-:W-:-:S03]  /*17d10*/  IMAD.MOV.U32 R11, RZ, RZ, 0x181f ;  /* 0x0000181fff0b7424 */ /* 0x000fc600078e00ff */
[----:B------:R-:W-:-:S13]  /*17d20*/  ISETP.GE.AND P1, PT, R17, R3, PT ;  /* 0x000000031100720c */ /* 0x000fda0003f26270 */
[----:B-----5:R-:W-:Y:S05]  /*17d30*/  WARPSYNC.COLLECTIVE R15, `(.L_x_13537) ;  /* 0x000000000f087348 */ /* 0x020fea0003c00000 */
[----:B------:R0:W1:Y:S02]  /*17d40*/  SHFL.IDX P6, R14, R13, R12, R11 ;  /* 0x0000000c0d0e7389 */ /* 0x00006400000c000b */
[----:B01---5:R-:W-:Y:S01]  /*17d50*/  ENDCOLLECTIVE ;  /* 0x000000000000791b */ /* 0x023fe20003800000 */
.L_x_13537:
[----:B------:R-:W-:Y:S01]  /*17d60*/  IMAD.MOV.U32 R13, RZ, RZ, R2 ;  /* 0x000000ffff0d7224 */ /* 0x000fe200078e0002 */
[----:B------:R-:W-:-:S07]  /*17d70*/  MOV R6, R14 ;  /* 0x0000000e00067202 */ /* 0x000fce0000000f00 */
[----:B------:R-:W-:Y:S05]  /*17d80*/  WARPSYNC.COLLECTIVE R15, `(.L_x_13538) ;  /* 0x000000000f087348 */ /* 0x000fea0003c00000 */
[----:B------:R0:W1:Y:S02]  /*17d90*/  SHFL.IDX P6, R14, R13, R12, R11 ;  /* 0x0000000c0d0e7389 */ /* 0x00006400000c000b */
[----:B01----:R-:W-:Y:S01]  /*17da0*/  ENDCOLLECTIVE ;  /* 0x000000000000791b */ /* 0x003fe20003800000 */
.L_x_13538:
[----:B------:R-:W-:Y:S01]  /*17db0*/  IMAD.MOV.U32 R13, RZ, RZ, R0 ;  /* 0x000000ffff0d7224 */ /* 0x000fe200078e0000 */
[----:B------:R-:W-:Y:S01]  /*17dc0*/  MOV R12, 0x1 ;  /* 0x00000001000c7802 */ /* 0x000fe20000000f00 */
[----:B------:R-:W-:-:S07]  /*17dd0*/  IMAD.MOV.U32 R7, RZ, RZ, R14 ;  /* 0x000000ffff077224 */ /* 0x000fce00078e000e */
[----:B------:R-:W-:Y:S05]  /*17de0*/  WARPSYNC.COLLECTIVE R15, `(.L_x_13539) ;  /* 0x000000000f087348 */ /* 0x000fea0003c00000 */
[----:B------:R0:W1:Y:S02]  /*17df0*/  SHFL.IDX P6, R14, R13, R12, R11 ;  /* 0x0000000c0d0e7389 */ /* 0x00006400000c000b */
[----:B01----:R-:W-:Y:S01]  /*17e00*/  ENDCOLLECTIVE ;  /* 0x000000000000791b */ /* 0x003fe20003800000 */
.L_x_13539:
        /* <DEDUP_REMOVED lines=10> */
[----:B------:R-:W-:Y:S01]  /*17eb0*/  ISETP.GE.AND P1, PT, R8, R3, PT ;  /* 0x000000030800720c */ /* 0x000fe20003f26270 */
[----:B0-----:R-:W-:-:S12]  /*17ec0*/  IMAD.MOV.U32 R6, RZ, RZ, R14 ;  /* 0x000000ffff067224 */ /* 0x001fd800078e000e */
[----:B------:R-:W-:Y:S05]  /*17ed0*/  WARPSYNC.COLLECTIVE R15, `(.L_x_13540) ;  /* 0x000000000f087348 */ /* 0x000fea0003c00000 */
[----:B------:R0:W1:Y:S02]  /*17ee0*/  SHFL.IDX P6, R14, R13, R12, R11 ;  /* 0x0000000c0d0e7389 */ /* 0x00006400000c000b */
[----:B01----:R-:W-:Y:S01]  /*17ef0*/  ENDCOLLECTIVE ;  /* 0x000000000000791b */ /* 0x003fe20003800000 */
.L_x_13540:
[----:B------:R-:W-:Y:S01]  /*17f00*/  MOV R13, R0 ;  /* 0x00000000000d7202 */ /* 0x000fe20000000f00 */
[----:B------:R-:W-:Y:S01]  /*17f10*/  IMAD.MOV.U32 R12, RZ, RZ, 0x2 ;  /* 0x00000002ff0c7424 */ /* 0x000fe200078e00ff */
[----:B------:R-:W-:-:S07]  /*17f20*/  MOV R7, R14 ;  /* 0x0000000e00077202 */ /* 0x000fce0000000f00 */
[----:B------:R-:W-:Y:S05]  /*17f30*/  WARPSYNC.COLLECTIVE R15, `(.L_x_13541) ;  /* 0x000000000f087348 */ /* 0x000fea0003c00000 */
[----:B------:R0:W1:Y:S02]  /*17f40*/  SHFL.IDX P6, R14, R13, R12, R11 ;  /* 0x0000000c0d0e7389 */ /* 0x00006400000c000b */
[----:B01----:R-:W-:Y:S01]  /*17f50*/  ENDCOLLECTIVE ;  /* 0x000000000000791b */ /* 0x003fe20003800000 */
.L_x_13541:
        /* <DEDUP_REMOVED lines=16> */
.L_x_13542:
[----:B------:R-:W-:Y:S02]  /*18060*/  IMAD.MOV.U32 R13, RZ, RZ, R0 ;  /* 0x000000ffff0d7224 */ /* 0x000fe400078e0000 */
[----:B------:R-:W-:Y:S02]  /*18070*/  IMAD.MOV.U32 R12, RZ, RZ, 0x3 ;  /* 0x00000003ff0c7424 */ /* 0x000fe400078e00ff */
[----:B------:R-:W-:-:S07]  /*18080*/  IMAD.MOV.U32 R7, RZ, RZ, R14 ;  /* 0x000000ffff077224 */ /* 0x000fce00078e000e */
[----:B------:R-:W-:Y:S05]  /*18090*/  WARPSYNC.COLLECTIVE R15, `(.L_x_13543) ;  /* 0x000000000f087348 */ /* 0x000fea0003c00000 */
[----:B------:R0:W1:Y:S02]  /*180a0*/  SHFL.IDX P6, R14, R13, R12, R11 ;  /* 0x0000000c0d0e7389 */ /* 0x00006400000c000b */
[----:B01----:R-:W-:Y:S01]  /*180b0*/  ENDCOLLECTIVE ;  /* 0x000000000000791b */ /* 0x003fe20003800000 */
.L_x_13543:
        /* <DEDUP_REMOVED lines=10> */
[----:B0-----:R-:W-:-:S04]  /*18160*/  IADD3 R6, R17, 0x30, RZ ;  /* 0x0000003011067810 */ /* 0x001fc80007ffe0ff */
[----:B------:R-:W-:Y:S02]  /*18170*/  ISETP.GE.AND P1, PT, R6, R3, PT ;  /* 0x000000030600720c */ /* 0x000fe40003f26270 */
[----:B------:R-:W-:-:S11]  /*18180*/  MOV R6, R14 ;  /* 0x0000000e00067202 */ /* 0x000fd60000000f00 */
[----:B------:R-:W-:Y:S05]  /*18190*/  WARPSYNC.COLLECTIVE R15, `(.L_x_13544) ;  /* 0x000000000f087348 */ /* 0x000fea0003c00000 */
[----:B------:R0:W1:Y:S02]  /*181a0*/  SHFL.IDX P6, R14, R13, R12, R11 ;  /* 0x0000000c0d0e7389 */ /* 0x00006400000c000b */
[----:B01----:R-:W-:Y:S01]  /*181b0*/  ENDCOLLECTIVE ;  /* 0x000000000000791b */ /* 0x003fe20003800000 */
.L_x_13544:
[----:B------:R-:W-:Y:S01]  /*181c0*/  IMAD.MOV.U32 R13, RZ, RZ, R0 ;  /* 0x000000ffff0d7224 */ /* 0x000fe200078e0000 */
[----:B------:R-:W-:Y:S01]  /*181d0*/  MOV R12, 0x4 ;  /* 0x00000004000c7802 */ /* 0x000fe20000000f00 */
[----:B------:R-:W-:-:S07]  /*181e0*/  IMAD.MOV.U32 R7, RZ, RZ, R14 ;  /* 0x000000ffff077224 */ /* 0x000fce00078e000e */
[----:B------:R-:W-:Y:S05]  /*181f0*/  WARPSYNC.COLLECTIVE R15, `(.L_x_13545) ;  /* 0x000000000f087348 */ /* 0x000fea0003c00000 */
[----:B------:R0:W1:Y:S02]  /*18200*/  SHFL.IDX P6, R14, R13, R12, R11 ;  /* 0x0000000c0d0e7389 */ /* 0x00006400000c000b */
[----:B01----:R-:W-:Y:S01]  /*18210*/  ENDCOLLECTIVE ;  /* 0x000000000000791b */ /* 0x003fe20003800000 */
.L_x_13545:
        /* <DEDUP_REMOVED lines=16> */
.L_x_13546:
[----:B------:R-:W-:Y:S01]  /*18320*/  MOV R13, R0 ;  /* 0x00000000000d7202 */ /* 0x000fe20000000f00 */
[----:B------:R-:W-:Y:S01]  /*18330*/  IMAD.MOV.U32 R12, RZ, RZ, 0x5 ;  /* 0x00000005ff0c7424 */ /* 0x000fe200078e00ff */
[----:B------:R-:W-:-:S07]  /*18340*/  MOV R7, R14 ;  /* 0x0000000e00077202 */ /* 0x000fce0000000f00 */
[----:B------:R-:W-:Y:S05]  /*18350*/  WARPSYNC.COLLECTIVE R15, `(.L_x_13547) ;  /* 0x000000000f087348 */ /* 0x000fea0003c00000 */
[----:B------:R0:W1:Y:S02]  /*18360*/  SHFL.IDX P6, R14, R13, R12, R11 ;  /* 0x0000000c0d0e7389 */ /* 0x00006400000c000b */
[----:B01----:R-:W-:Y:S01]  /*18370*/  ENDCOLLECTIVE ;  /* 0x000000000000791b */ /* 0x003fe20003800000 */
.L_x_13547:
        /* <DEDUP_REMOVED lines=16> */
.L_x_13548:
[----:B------:R-:W-:Y:S02]  /*18480*/  IMAD.MOV.U32 R13, RZ, RZ, R0 ;  /* 0x000000ffff0d7224 */ /* 0x000fe400078e0000 */
[----:B------:R-:W-:Y:S02]  /*18490*/  IMAD.MOV.U32 R12, RZ, RZ, 0x6 ;  /* 0x00000006ff0c7424 */ /* 0x000fe400078e00ff */
[----:B------:R-:W-:-:S07]  /*184a0*/  IMAD.MOV.U32 R7, RZ, RZ, R14 ;  /* 0x000000ffff077224 */ /* 0x000fce00078e000e */
[----:B------:R-:W-:Y:S05]  /*184b0*/  WARPSYNC.COLLECTIVE R15, `(.L_x_13549) ;  /* 0x000000000f087348 */ /* 0x000fea0003c00000 */
[----:B------:R0:W1:Y:S02]  /*184c0*/  SHFL.IDX P6, R14, R13, R12, R11 ;  /* 0x0000000c0d0e7389 */ /* 0x00006400000c000b */
[----:B01----:R-:W-:Y:S01]  /*184d0*/  ENDCOLLECTIVE ;  /* 0x000000000000791b */ /* 0x003fe20003800000 */
.L_x_13549:
        /* <DEDUP_REMOVED lines=16> */
.L_x_13550:
[----:B------:R-:W-:Y:S02]  /*185e0*/  IMAD.MOV.U32 R13, RZ, RZ, R0 ;  /* 0x000000ffff0d7224 */ /* 0x000fe400078e0000 */
[----:B------:R-:W-:Y:S02]  /*185f0*/  IMAD.MOV.U32 R12, RZ, RZ, 0x7 ;  /* 0x00000007ff0c7424 */ /* 0x000fe400078e00ff */
[----:B------:R-:W-:-:S07]  /*18600*/  IMAD.MOV.U32 R7, RZ, RZ, R14 ;  /* 0x000000ffff077224 */ /* 0x000fce00078e000e */
[----:B------:R-:W-:Y:S05]  /*18610*/  WARPSYNC.COLLECTIVE R15, `(.L_x_13551) ;  /* 0x000000000f087348 */ /* 0x000fea0003c00000 */
[----:B------:R0:W1:Y:S02]  /*18620*/  SHFL.IDX P6, R14, R13, R12, R11 ;  /* 0x0000000c0d0e7389 */ /* 0x00006400000c000b */
[----:B01----:R-:W-:Y:S01]  /*18630*/  ENDCOLLECTIVE ;  /* 0x000000000000791b */ /* 0x003fe20003800000 */
.L_x_13551:
[----:B------:R-:W-:-:S04]  /*18640*/  @!P1 LEA R7, P2, R21, R7, 0x1 ;  /* 0x0000000715079211 */ /* 0x000fc800078408ff */
[----:B------:R-:W-:-:S04]  /*18650*/  @!P1 IADD3.X R6, RZ, R6, RZ, P2, !PT ;  /* 0x00000006ff069210 */ /* 0x000fc800017fe4ff */
[----:B------:R-:W-:Y:S01]  /*18660*/  @!P1 LOP3.LUT R7, R7, R6, RZ, 0x3c, !PT ;  /* 0x0000000607079212 */ /* 0x000fe200078e3cff */
[----:B------:R-:W-:-:S03]  /*18670*/  IMAD.MOV.U32 R13, RZ, RZ, R2 ;  /* 0x000000ffff0d7224 */ /* 0x000fc600078e0002 */
[----:B------:R-:W-:Y:S02]  /*18680*/  @!P1 LOP3.LUT R6, R7, R6, RZ, 0x3c, !PT ;  /* 0x0000000607069212 */ /* 0x000fe400078e3cff */
[----:B------:R-:W-:Y:S02]  /*18690*/  IADD3 R2, R17, 0x70, RZ ;  /* 0x0000007011027810 */ /* 0x000fe40007ffe0ff */
[----:B------:R-:W-:Y:S02]  /*186a0*/  @!P1 LOP3.LUT R7, R7, R6, RZ, 0x3c, !PT ;  /* 0x0000000607079212 */ /* 0x000fe400078e3cff */
[----:B------:R-:W-:-:S03]  /*186b0*/  MOV R0, R14 ;  /* 0x0000000e00007202 */ /* 0x000fc60000000f00 */
[----:B------:R-:W-:Y:S01]  /*186c0*/  @!PT LDS RZ, [RZ] ;  /* 0x00000000fffff984 */ /* 0x000fe20000000800 */
[----:B------:R-:W-:Y:S01]  /*186d0*/  @!PT LDS RZ, [RZ] ;  /* 0x00000000fffff984 */ /* 0x000fe20000000800 */
[----:B------:R-:W-:Y:S01]  /*186e0*/  @!PT LDS RZ, [RZ] ;  /* 0x00000000fffff984 */ /* 0x000fe20000000800 */
[----:B------:R0:W-:Y:S01]  /*186f0*/  @!P1 LDGSTS.E.BYPASS.LTC128B.128 [R20+0xb400], desc[UR42][R6.64], !P0 ;  /* 0x0b40000006149fae */ /* 0x0001e2000c101d6a */
[----:B------:R-:W-:-:S13]  /*18700*/  ISETP.GE.AND P1, PT, R2, R3, PT ;  /* 0x000000030200720c */ /* 0x000fda0003f26270 */
[----:B0-----:R-:W-:Y:S05]  /*18710*/  WARPSYNC.COLLECTIVE R15, `(.L_x_13552) ;  /* 0x000000000f087348 */ /* 0x001fea0003c00000 */
[----:B------:R1:W2:Y:S02]  /*18720*/  SHFL.IDX P6, R14, R13, R12, R11 ;  /* 0x0000000c0d0e7389 */ /* 0x0002a400000c000b */
[----:B012---:R-:W-:Y:S01]  /*18730*/  ENDCOLLECTIVE ;  /* 0x000000000000791b */ /* 0x007fe20003800000 */
.L_x_13552:
[----:B------:R-:W-:Y:S02]  /*18740*/  IMAD.MOV.U32 R13, RZ, RZ, R4 ;  /* 0x000000ffff0d7224 */ /* 0x000fe400078e0004 */
[----:B------:R-:W-:Y:S02]  /*18750*/  IMAD.MOV.U32 R12, RZ, RZ, RZ ;  /* 0x000000ffff0c7224 */ /* 0x000fe400078e00ff */
[----:B------:R-:W-:-:S07]  /*18760*/  IMAD.MOV.U32 R6, RZ, RZ, R14 ;  /* 0x000000ffff067224 */ /* 0x000fce00078e000e */
[----:B------:R-:W-:Y:S05]  /*18770*/  WARPSYNC.COLLECTIVE R15, `(.L_x_13553) ;  /* 0x000000000f087348 */ /* 0x000fea0003c00000 */
[----:B------:R0:W1:Y:S02]  /*18780*/  SHFL.IDX P6, R14, R13, R12, R11 ;  /* 0x0000000c0d0e7389 */ /* 0x00006400000c000b */
[----:B01----:R-:W-:Y:S01]  /*18790*/  ENDCOLLECTIVE ;  /* 0x000000000000791b */ /* 0x003fe20003800000 */
.L_x_13553:
[----:B------:R-:W-:-:S05]  /*187a0*/  @!P1 LEA R6, P2, R21, R6, 0x1 ;  /* 0x0000000615069211 */ /* 0x000fca00078408ff */
[----:B------:R-:W-:-:S04]  /*187b0*/  @!P1 IMAD.X R0, RZ, RZ, R0, P2 ;  /* 0x000000ffff009224 */ /* 0x000fc800010e0600 */
[----:B------:R-:W-:Y:S01]  /*187c0*/  @!P1 IMAD.MOV.U32 R7, RZ, RZ, R0 ;  /* 0x000000ffff079224 */ /* 0x000fe200078e0000 */
[----:B------:R-:W-:Y:S01]  /*187d0*/  IADD3 R0, R17, 0x80, RZ ;  /* 0x0000008011007810 */ /* 0x000fe20007ffe0ff */
[----:B------:R-:W-:-:S03]  /*187e0*/  IMAD.MOV.U32 R13, RZ, RZ, R5 ;  /* 0x000000ffff0d7224 */ /* 0x000fc600078e0005 */
[----:B------:R-:W-:Y:S01]  /*187f0*/  @!PT LDS RZ, [RZ] ;  /* 0x00000000fffff984 */ /* 0x000fe20000000800 */
[----:B------:R-:W-:Y:S01]  /*18800*/  @!PT LDS RZ, [RZ] ;  /* 0x00000000fffff984 */ /* 0x000fe20000000800 */
[----:B------:R-:W-:Y:S01]  /*18810*/  @!PT LDS RZ, [RZ] ;  /* 0x00000000fffff984 */ /* 0x000fe20000000800 */
[----:B------:R0:W-:Y:S01]  /*18820*/  @!P1 LDGSTS.E.BYPASS.LTC128B.128 [R20+0xbc00], desc[UR42][R6.64], !P0 ;  /* 0x0bc0000006149fae */ /* 0x0001e2000c101d6a */
[----:B------:R-:W-:Y:S01]  /*18830*/  ISETP.GE.AND P1, PT, R0, R3, PT ;  /* 0x000000030000720c */ /* 0x000fe20003f26270 */
[----:B------:R-:W-:Y:S01]  /*18840*/  VIADD R0, R17, 0x90 ;  /* 0x0000009011007836 */ /* 0x000fe20000000000 */
[----:B------:R-:W-:-:S11]  /*18850*/  MOV R2, R14 ;  /* 0x0000000e00027202 */ /* 0x000fd60000000f00 */
[----:B0-----:R-:W-:Y:S05]  /*18860*/  WARPSYNC.COLLECTIVE R15, `(.L_x_13554) ;  /* 0x000000000f087348 */ /* 0x001fea0003c00000 */
[----:B------:R1:W2:Y:S02]  /*18870*/  SHFL.IDX P6, R14, R13, R12, R11 ;  /* 0x0000000c0d0e7389 */ /* 0x0002a400000c000b */
[----:B012---:R-:W-:Y:S01]  /*18880*/  ENDCOLLECTIVE ;  /* 0x000000000000791b */ /* 0x007fe20003800000 */
.L_x_13554:
[----:B------:R-:W-:Y:S01]  /*18890*/  MOV R13, R4 ;  /* 0x00000004000d7202 */ /* 0x000fe20000000f00 */
[----:B------:R-:W-:Y:S02]  /*188a0*/  IMAD.MOV.U32 R12, RZ, RZ, 0x1 ;  /* 0x00000001ff0c7424 */ /* 0x000fe400078e00ff */
[----:B------:R-:W-:-:S07]  /*188b0*/  IMAD.MOV.U32 R8, RZ, RZ, R14 ;  /* 0x000000ffff087224 */ /* 0x000fce00078e000e */
[----:B------:R-:W-:Y:S05]  /*188c0*/  WARPSYNC.COLLECTIVE R15, `(.L_x_13555) ;  /* 0x000000000f087348 */ /* 0x000fea0003c00000 */
[----:B------:R0:W1:Y:S02]  /*188d0*/  SHFL.IDX P6, R14, R13, R12, R11 ;  /* 0x0000000c0d0e7389 */ /* 0x00006400000c000b */
[----:B01----:R-:W-:Y:S01]  /*188e0*/  ENDCOLLECTIVE ;  /* 0x000000000000791b */ /* 0x003fe20003800000 */
.L_x_13555:
[----:B------:R-:W-:-:S04]  /*188f0*/  @!P1 LEA R6, P2, R21, R8, 0x1 ;  /* 0x0000000815069211 */ /* 0x000fc800078408ff */
[----:B------:R-:W-:-:S05]  /*18900*/  @!P1 IADD3.X R2, RZ, R2, RZ, P2, !PT ;  /* 0x00000002ff029210 */ /* 0x000fca00017fe4ff */
[----:B------:R-:W-:Y:S01]  /*18910*/  @!P1 IMAD.MOV.U32 R7, RZ, RZ, R2 ;  /* 0x000000ffff079224 */ /* 0x000fe200078e0002 */
[----:B------:R-:W-:Y:S02]  /*18920*/  IADD3 R2, R17, 0xa0, RZ ;  /* 0x000000a011027810 */ /* 0x000fe40007ffe0ff */
[----:B------:R-:W-:Y:S02]  /*18930*/  MOV R13, R5 ;  /* 0x00000005000d7202 */ /* 0x000fe40000000f00 */
[----:B------:R-:W-:Y:S01]  /*18940*/  @!PT LDS RZ, [RZ] ;  /* 0x00000000fffff984 */ /* 0x000fe20000000800 */
[----:B------:R-:W-:Y:S01]  /*18950*/  @!PT LDS RZ, [RZ] ;  /* 0x00000000fffff984 */ /* 0x000fe20000000800 */
[----:B------:R-:W-:Y:S01]  /*18960*/  @!PT LDS RZ, [RZ] ;  /* 0x00000000fffff984 */ /* 0x000fe20000000800 */
[----:B------:R0:W-:Y:S01]  /*18970*/  @!P1 LDGSTS.E.BYPASS.LTC128B.128 [R20+0xc400], desc[UR42][R6.64], !P0 ;  /* 0x0c40000006149fae */ /* 0x0001e2000c101d6a */
[----:B------:R-:W-:Y:S01]  /*18980*/  ISETP.GE.AND P1, PT, R0, R3, PT ;  /* 0x000000030000720c */ /* 0x000fe20003f26270 */
[----:B------:R-:W-:-:S12]  /*18990*/  IMAD.MOV.U32 R0, RZ, RZ, R14 ;  /* 0x000000ffff007224 */ /* 0x000fd800078e000e */
[----:B0-----:R-:W-:Y:S05]  /*189a0*/  WARPSYNC.COLLECTIVE R15, `(.L_x_13556) ;  /* 0x000000000f087348 */ /* 0x001fea0003c00000 */
[----:B------:R1:W2:Y:S02]  /*189b0*/  SHFL.IDX P6, R14, R13, R12, R11 ;  /* 0x0000000c0d0e7389 */ /* 0x0002a400000c000b */
[----:B012---:R-:W-:Y:S01]  /*189c0*/  ENDCOLLECTIVE ;  /* 0x000000000000791b */ /* 0x007fe20003800000 */
.L_x_13556:
[----:B------:R-:W-:Y:S02]  /*189d0*/  IMAD.MOV.U32 R13, RZ, RZ, R4 ;  /* 0x000000ffff0d7224 */ /* 0x000fe400078e0004 */
[----:B------:R-:W-:Y:S02]  /*189e0*/  IMAD.MOV.U32 R12, RZ, RZ, 0x2 ;  /* 0x00000002ff0c7424 */ /* 0x000fe400078e00ff */
[----:B------:R-:W-:-:S07]  /*189f0*/  IMAD.MOV.U32 R6, RZ, RZ, R14 ;  /* 0x000000ffff067224 */ /* 0x000fce00078e000e */
[----:B------:R-:W-:Y:S05]  /*18a00*/  WARPSYNC.COLLECTIVE R15, `(.L_x_13557) ;  /* 0x000000000f087348 */ /* 0x000fea0003c00000 */
[----:B------:R0:W1:Y:S02]  /*18a10*/  SHFL.IDX P6, R14, R13, R12, R11 ;  /* 0x0000000c0d0e7389 */ /* 0x00006400000c000b */
[----:B01----:R-:W-:Y:S01]  /*18a20*/  ENDCOLLECTIVE ;  /* 0x000000000000791b */ /* 0x003fe20003800000 */
.L_x_13557:
[----:B------:R-:W-:-:S05]  /*18a30*/  @!P1 LEA R6, P2, R21, R6, 0x1 ;  /* 0x0000000615069211 */ /* 0x000fca00078408ff */
[----:B------:R-:W-:-:S05]  /*18a40*/  @!P1 IMAD.X R0, RZ, RZ, R0, P2 ;  /* 0x000000ffff009224 */ /* 0x000fca00010e0600 */
[----:B------:R-:W-:Y:S01]  /*18a50*/  @!P1 MOV R7, R0 ;  /* 0x0000000000079202 */ /* 0x000fe20000000f00 */
[----:B------:R-:W-:-:S04]  /*18a60*/  IMAD.MOV.U32 R13, RZ, RZ, R5 ;  /* 0x000000ffff0d7224 */ /* 0x000fc800078e0005 */
[----:B------:R-:W-:Y:S01]  /*18a70*/  @!PT LDS RZ, [RZ] ;  /* 0x00000000fffff984 */ /* 0x000fe20000000800 */
[----:B------:R-:W-:Y:S01]  /*18a80*/  @!PT LDS RZ, [RZ] ;  /* 0x00000000fffff984 */ /* 0x000fe20000000800 */
[----:B------:R-:W-:Y:S01]  /*18a90*/  @!PT LDS RZ, [RZ] ;  /* 0x00000000fffff984 */ /* 0x000fe20000000800 */
[----:B------:R0:W-:Y:S01]  /*18aa0*/  @!P1 LDGSTS.E.BYPASS.LTC128B.128 [R20+0xcc00], desc[UR42][R6.64], !P0 ;  /* 0x0cc0000006149fae */ /* 0x0001e2000c101d6a */
[----:B------:R-:W-:Y:S02]  /*18ab0*/  ISETP.GE.AND P1, PT, R2, R3, PT ;  /* 0x000000030200720c */ /* 0x000fe40003f26270 */
[----:B------:R-:W-:-:S11]  /*18ac0*/  MOV R0, R14 ;  /* 0x0000000e00007202 */ /* 0x000fd60000000f00 */
[----:B0-----:R-:W-:Y:S05]  /*18ad0*/  WARPSYNC.COLLECTIVE R15, `(.L_x_13558) ;  /* 0x000000000f087348 */ /* 0x001fea0003c00000 */
[----:B------:R1:W2:Y:S02]  /*18ae0*/  SHFL.IDX P6, R14, R13, R12, R11 ;  /* 0x0000000c0d0e7389 */ /* 0x0002a400000c000b */
[----:B012---:R-:W-:Y:S01]  /*18af0*/  ENDCOLLECTIVE ;  /* 0x000000000000791b */ /* 0x007fe20003800000 */
.L_x_13558:
[----:B------:R-:W-:Y:S01]  /*18b00*/  MOV R13, R4 ;  /* 0x00000004000d7202 */ /* 0x000fe20000000f00 */
[----:B------:R-:W-:Y:S02]  /*18b10*/  IMAD.MOV.U32 R12, RZ, RZ, 0x3 ;  /* 0x00000003ff0c7424 */ /* 0x000fe400078e00ff */
[----:B------:R-:W-:-:S07]  /*18b20*/  IMAD.MOV.U32 R6, RZ, RZ, R14 ;  /* 0x000000ffff067224 */ /* 0x000fce00078e000e */
[----:B------:R-:W-:Y:S05]  /*18b30*/  WARPSYNC.COLLECTIVE R15, `(.L_x_13559) ;  /* 0x000000000f087348 */ /* 0x000fea0003c00000 */
[----:B------:R0:W1:Y:S02]  /*18b40*/  SHFL.IDX P6, R14, R13, R12, R11 ;  /* 0x0000000c0d0e7389 */ /* 0x00006400000c000b */
[----:B01----:R-:W-:Y:S01]  /*18b50*/  ENDCOLLECTIVE ;  /* 0x000000000000791b */ /* 0x003fe20003800000 */
.L_x_13559:
[----:B------:R-:W-:-:S05]  /*18b60*/  @!P1 LEA R6, P2, R21, R6, 0x1 ;  /* 0x0000000615069211 */ /* 0x000fca00078408ff */
[----:B------:R-:W-:-:S04]  /*18b70*/  @!P1 IMAD.X R0, RZ, RZ, R0, P2 ;  /* 0x000000ffff009224 */ /* 0x000fc800010e0600 */
[----:B------:R-:W-:Y:S01]  /*18b80*/  @!P1 IMAD.MOV.U32 R7, RZ, RZ, R0 ;  /* 0x000000ffff079224 */ /* 0x000fe200078e0000 */
[----:B------:R-:W-:-:S04]  /*18b90*/  MOV R13, R5 ;  /* 0x00000005000d7202 */ /* 0x000fc80000000f00 */
        /* <DEDUP_REMOVED lines=8> */
.L_x_13560:
[----:B------:R-:W-:Y:S01]  /*18c20*/  IMAD.MOV.U32 R2, RZ, RZ, R14 ;  /* 0x000000ffff027224 */ /* 0x000fe200078e000e */
[----:B------:R-:W-:Y:S06]  /*18c30*/  BRA `(.L_x_13561) ;  /* 0xffffffa400bc7947 */ /* 0x000fec000383ffff */
.L_x_13402:
[----:B-1----:R1:W2:Y:S02]  /*18c40*/  SYNCS.PHASECHK.TRANS64.TRYWAIT P0, [R22+URZ+0x16820], R0 ;  /* 0x01682000160075a7 */ /* 0x0022a4000800017f */
[----:B--2---:R-:W-:Y:S05]  /*18c50*/  @!P0 NANOSLEEP.SYNCS 0x989680 ;  /* 0x009896800000895d */ /* 0x004fea0003900000 */
[----:B------:R-:W2:Y:S02]  /*18c60*/  @!P0 SYNCS.PHASECHK.TRANS64 P0, [R22+URZ+0x16820], R0 ;  /* 0x01682000160085a7 */ /* 0x000ea4000800007f */
[----:B--2---:R-:W-:Y:S05]  /*18c70*/  @!P0 BRA `(.L_x_13402) ;  /* 0xfffffffc00f08947 */ /* 0x004fea000383ffff */
[----:B------:R-:W-:Y:S05]  /*18c80*/  BRA `(.L_x_13562) ;  /* 0xffffffa800187947 */ /* 0x000fea000383ffff */
.L_x_13407:
[----:B0-----:R0:W1:Y:S02]  /*18c90*/  SYNCS.PHASECHK.TRANS64.TRYWAIT P0, [R5+URZ+0x16840], R2 ;  /* 0x01684002050075a7 */ /* 0x001064000800017f */
[----:B-1----:R-:W-:Y:S05]  /*18ca0*/  @!P0 NANOSLEEP.SYNCS 0x989680 ;  /* 0x009896800000895d */ /* 0x002fea0003900000 */
[----:B------:R-:W1:Y:S02]  /*18cb0*/  @!P0 SYNCS.PHASECHK.TRANS64 P0, [R5+URZ+0x16840], R2 ;  /* 0x01684002050085a7 */ /* 0x000e64000800007f */
[----:B-1----:R-:W-:Y:S05]  /*18cc0*/  @!P0 BRA `(.L_x_13407) ;  /* 0xfffffffc00f08947 */ /* 0x002fea000383ffff */
[----:B------:R-:W-:Y:S05]  /*18cd0*/  BRA `(.L_x_13563) ;  /* 0xffffffa800f87947 */ /* 0x000fea000383ffff */
.L_x_13408:
        /* <DEDUP_REMOVED lines=8> */
.L_x_13565:
[----:B------:R-:W-:Y:S05]  /*18d60*/  BSYNC B1 ;  /* 0x0000000000017941 */ /* 0x000fea0003800000 */
.L_x_13564:
[----:B------:R-:W0:Y:S01]  /*18d70*/  S2R R7, SR_TID.X ;  /* 0x0000000000077919 */ /* 0x000e220000002100 */
[----:B------:R-:W-:Y:S01]  /*18d80*/  IMAD.MOV.U32 R13, RZ, RZ, R9 ;  /* 0x000000ffff0d7224 */ /* 0x000fe200078e0009 */
[----:B------:R-:W-:Y:S01]  /*18d90*/  MOV R11, 0x181f ;  /* 0x0000181f000b7802 */ /* 0x000fe20000000f00 */
[----:B------:R-:W-:Y:S01]  /*18da0*/  IMAD.MOV.U32 R12, RZ, RZ, RZ ;  /* 0x000000ffff0c7224 */ /* 0x000fe200078e00ff */
[----:B------:R-:W-:Y:S01]  /*18db0*/  MOV R3, R14 ;  /* 0x0000000e00037202 */ /* 0x000fe20000000f00 */
[----:B------:R-:W-:Y:S01]  /*18dc0*/  IMAD.MOV.U32 R15, RZ, RZ, -0x1 ;  /* 0xffffffffff0f7424 */ /* 0x000fe200078e00ff */
[----:B------:R-:W-:-:S07]  /*18dd0*/  LEA R8, R8, R22, 0x1 ;  /* 0x0000001608087211 */ /* 0x000fce00078e08ff */
[----:B0-----:R-:W-:Y:S05]  /*18de0*/  WARPSYNC.COLLECTIVE R15, `(.L_x_13566) ;  /* 0x000000000f087348 */ /* 0x001fea0003c00000 */
[----:B------:R1:W2:Y:S02]  /*18df0*/  SHFL.IDX P6, R14, R13, R12, R11 ;  /* 0x0000000c0d0e7389 */ /* 0x0002a400000c000b */
[----:B012---:R-:W-:Y:S01]  /*18e00*/  ENDCOLLECTIVE ;  /* 0x000000000000791b */ /* 0x007fe20003800000 */
.L_x_13566:
[----:B------:R-:W-:Y:S02]  /*18e10*/  IMAD.MOV.U32 R13, RZ, RZ, R10 ;  /* 0x000000ffff0d7224 */ /* 0x000fe400078e000a */
[----:B------:R-:W-:Y:S02]  /*18e20*/  IMAD.MOV.U32 R12, RZ, RZ, 0x1 ;  /* 0x00000001ff0c7424 */ /* 0x000fe400078e00ff */
[----:B------:R-:W-:Y:S01]  /*18e30*/  IMAD.SHL.U32 R7, R7, 0x8, RZ ;  /* 0x0000000807077824 */ /* 0x000fe200078e00ff */
[----:B------:R-:W-:-:S07]  /*18e40*/  MOV R2, R14 ;  /* 0x0000000e00027202 */ /* 0x000fce0000000f00 */
[----:B------:R-:W-:Y:S05]  /*18e50*/  WARPSYNC.COLLECTIVE R15, `(.L_x_13567) ;  /* 0x000000000f087348 */ /* 0x000fea0003c00000 */
[----:B------:R0:W1:Y:S02]  /*18e60*/  SHFL.IDX P6, R14, R13, R12, R11 ;  /* 0x0000000c0d0e7389 */ /* 0x00006400000c000b */
[----:B01----:R-:W-:Y:S01]  /*18e70*/  ENDCOLLECTIVE ;  /* 0x000000000000791b */ /* 0x003fe20003800000 */
.L_x_13567:
        /* <DEDUP_REMOVED lines=9> */
[----:B0-----:R-:W-:-:S07]  /*18f10*/  MOV R3, R14 ;  /* 0x0000000e00037202 */ /* 0x001fce0000000f00 */
[----:B------:R-:W-:Y:S05]  /*18f20*/  WARPSYNC.COLLECTIVE R15, `(.L_x_13568) ;  /* 0x000000000f087348 */ /* 0x000fea0003c00000 */
[----:B------:R0:W1:Y:S02]  /*18f30*/  SHFL.IDX P6, R14, R13, R12, R11 ;  /* 0x0000000c0d0e7389 */ /* 0x00006400000c000b */
[----:B01----:R-:W-:Y:S01]  /*18f40*/  ENDCOLLECTIVE ;  /* 0x000000000000791b */ /* 0x003fe20003800000 */
.L_x_13568:
[----:B------:R-:W-:Y:S02]  /*18f50*/  IMAD.MOV.U32 R13, RZ, RZ, R10 ;  /* 0x000000ffff0d7224 */ /* 0x000fe400078e000a */
[----:B------:R-:W-:Y:S02]  /*18f60*/  IMAD.MOV.U32 R12, RZ, RZ, 0x2 ;  /* 0x00000002ff0c7424 */ /* 0x000fe400078e00ff */
[----:B------:R-:W-:-:S07]  /*18f70*/  IMAD.MOV.U32 R2, RZ, RZ, R14 ;  /* 0x000000ffff027224 */ /* 0x000fce00078e000e */
[----:B------:R-:W-:Y:S05]  /*18f80*/  WARPSYNC.COLLECTIVE R15, `(.L_x_13569) ;  /* 0x000000000f087348 */ /* 0x000fea0003c00000 */
[----:B------:R0:W1:Y:S02]  /*18f90*/  SHFL.IDX P6, R14, R13, R12, R11 ;  /* 0x0000000c0d0e7389 */ /* 0x00006400000c000b */
[----:B01----:R-:W-:Y:S01]  /*18fa0*/  ENDCOLLECTIVE ;  /* 0x000000000000791b */ /* 0x003fe20003800000 */
.L_x_13569:
[----:B------:R-:W-:-:S04]  /*18fb0*/  IADD3 R2, P0, R2, R7, RZ ;  /* 0x0000000702027210 */ /* 0x000fc80007f1e0ff */
[----:B------:R-:W-:-:S05]  /*18fc0*/  IADD3.X R3, RZ, R3, RZ, P0, !PT ;  /* 0x00000003ff037210 */ /* 0x000fca00007fe4ff */
[----:B------:R-:W-:Y:S01]  /*18fd0*/  @!PT LDS RZ, [RZ] ;  /* 0x00000000fffff984 */ /* 0x000fe20000000800 */
[----:B------:R-:W-:Y:S01]  /*18fe0*/  @!PT LDS RZ, [RZ] ;  /* 0x00000000fffff984 */ /* 0x000fe20000000800 */
[----:B------:R-:W-:Y:S01]  /*18ff0*/  @!PT LDS RZ, [RZ] ;  /* 0x00000000fffff984 */ /* 0x000fe20000000800 */
[----:B------:R0:W-:Y:S01]  /*19000*/  LDGSTS.E.BYPASS.LTC128B.128 [R8+0xec00], desc[UR42][R2.64], !P2 ;  /* 0x0ec0000002087fae */ /* 0x0001e2000d101d6a */
[----:B------:R-:W-:Y:S01]  /*19010*/  IMAD.MOV.U32 R13, RZ, RZ, R9 ;  /* 0x000000ffff0d7224 */ /* 0x000fe200078e0009 */
[----:B0-----:R-:W-:-:S07]  /*19020*/  MOV R3, R14 ;  /* 0x0000000e00037202 */ /* 0x001fce0000000f00 */
[----:B------:R-:W-:Y:S05]  /*19030*/  WARPSYNC.COLLECTIVE R15, `(.L_x_13570) ;  /* 0x000000000f087348 */ /* 0x000fea0003c00000 */
[----:B------:R0:W1:Y:S02]  /*19040*/  SHFL.IDX P6, R14, R13, R12, R11 ;  /* 0x0000000c0d0e7389 */ /* 0x00006400000c000b */
[----:B01----:R-:W-:Y:S01]  /*19050*/  ENDCOLLECTIVE ;  /* 0x000000000000791b */ /* 0x003fe20003800000 */
.L_x_13570:
[----:B------:R-:W-:Y:S02]  /*19060*/  IMAD.MOV.U32 R13, RZ, RZ, R10 ;  /* 0x000000ffff0d7224 */ /* 0x000fe400078e000a */
[----:B------:R-:W-:Y:S02]  /*19070*/  IMAD.MOV.U32 R12, RZ, RZ, 0x3 ;  /* 0x00000003ff0c7424 */ /* 0x000fe400078e00ff */
[----:B------:R-:W-:-:S07]  /*19080*/  IMAD.MOV.U32 R2, RZ, RZ, R14 ;  /* 0x000000ffff027224 */ /* 0x000fce00078e000e */
[----:B------:R-:W-:Y:S05]  /*19090*/  WARPSYNC.COLLECTIVE R15, `(.L_x_13571) ;  /* 0x000000000f087348 */ /* 0x000fea0003c00000 */
[----:B------:R0:W1:Y:S02]  /*190a0*/  SHFL.IDX P6, R14, R13, R12, R11 ;  /* 0x0000000c0d0e7389 */ /* 0x00006400000c000b */
[----:B01----:R-:W-:Y:S01]  /*190b0*/  ENDCOLLECTIVE ;  /* 0x000000000000791b */ /* 0x003fe20003800000 */
.L_x_13571:
        /* <DEDUP_REMOVED lines=11> */
.L_x_13572:
[----:B------:R-:W-:Y:S02]  /*19170*/  IMAD.MOV.U32 R13, RZ, RZ, R10 ;  /* 0x000000ffff0d7224 */ /* 0x000fe400078e000a */
[----:B------:R-:W-:Y:S02]  /*19180*/  IMAD.MOV.U32 R12, RZ, RZ, 0x4 ;  /* 0x00000004ff0c7424 */ /* 0x000fe400078e00ff */
[----:B------:R-:W-:-:S07]  /*19190*/  IMAD.MOV.U32 R2, RZ, RZ, R14 ;  /* 0x000000ffff027224 */ /* 0x000fce00078e000e */
[----:B------:R-:W-:Y:S05]  /*191a0*/  WARPSYNC.COLLECTIVE R15, `(.L_x_13573) ;  /* 0x000000000f087348 */ /* 0x000fea0003c00000 */
[----:B------:R0:W1:Y:S02]  /*191b0*/  SHFL.IDX P6, R14, R13, R12, R11 ;  /* 0x0000000c0d0e7389 */ /* 0x00006400000c000b */
[----:B01----:R-:W-:Y:S01]  /*191c0*/  ENDCOLLECTIVE ;  /* 0x000000000000791b */ /* 0x003fe20003800000 */
.L_x_13573:
        /* <DEDUP_REMOVED lines=11> */
.L_x_13574:
[----:B------:R-:W-:Y:S02]  /*19280*/  IMAD.MOV.U32 R13, RZ, RZ, R10 ;  /* 0x000000ffff0d7224 */ /* 0x000fe400078e000a */
[----:B------:R-:W-:Y:S02]  /*19290*/  IMAD.MOV.U32 R12, RZ, RZ, 0x5 ;  /* 0x00000005ff0c7424 */ /* 0x000fe400078e00ff */
[----:B------:R-:W-:-:S07]  /*192a0*/  IMAD.MOV.U32 R2, RZ, RZ, R14 ;  /* 0x000000ffff027224 */ /* 0x000fce00078e000e */
[----:B------:R-:W-:Y:S05]  /*192b0*/  WARPSYNC.COLLECTIVE R15, `(.L_x_13575) ;  /* 0x000000000f087348 */ /* 0x000fea0003c00000 */
[----:B------:R0:W1:Y:S02]  /*192c0*/  SHFL.IDX P6, R14, R13, R12, R11 ;  /* 0x0000000c0d0e7389 */ /* 0x00006400000c000b */
[----:B01----:R-:W-:Y:S01]  /*192d0*/  ENDCOLLECTIVE ;  /* 0x000000000000791b */ /* 0x003fe20003800000 */
.L_x_13575:
        /* <DEDUP_REMOVED lines=11> */
.L_x_13576:
[----:B------:R-:W-:Y:S02]  /*19390*/  IMAD.MOV.U32 R13, RZ, RZ, R10 ;  /* 0x000000ffff0d7224 */ /* 0x000fe400078e000a */
[----:B------:R-:W-:Y:S02]  /*193a0*/  IMAD.MOV.U32 R12, RZ, RZ, 0x6 ;  /* 0x00000006ff0c7424 */ /* 0x000fe400078e00ff */
[----:B------:R-:W-:-:S07]  /*193b0*/  IMAD.MOV.U32 R2, RZ, RZ, R14 ;  /* 0x000000ffff027224 */ /* 0x000fce00078e000e */
[----:B------:R-:W-:Y:S05]  /*193c0*/  WARPSYNC.COLLECTIVE R15, `(.L_x_13577) ;  /* 0x000000000f087348 */ /* 0x000fea0003c00000 */
[----:B------:R0:W1:Y:S02]  /*193d0*/  SHFL.IDX P6, R14, R13, R12, R11 ;  /* 0x0000000c0d0e7389 */ /* 0x00006400000c000b */
[----:B01----:R-:W-:Y:S01]  /*193e0*/  ENDCOLLECTIVE ;  /* 0x000000000000791b */ /* 0x003fe20003800000 */
.L_x_13577:
        /* <DEDUP_REMOVED lines=11> */
.L_x_13578:
[----:B------:R-:W-:Y:S02]  /*194a0*/  IMAD.MOV.U32 R13, RZ, RZ, R10 ;  /* 0x000000ffff0d7224 */ /* 0x000fe400078e000a */
[----:B------:R-:W-:Y:S02]  /*194b0*/  IMAD.MOV.U32 R12, RZ, RZ, 0x7 ;  /* 0x00000007ff0c7424 */ /* 0x000fe400078e00ff */
[----:B------:R-:W-:-:S07]  /*194c0*/  IMAD.MOV.U32 R2, RZ, RZ, R14 ;  /* 0x000000ffff027224 */ /* 0x000fce00078e000e */
[----:B------:R-:W-:Y:S05]  /*194d0*/  WARPSYNC.COLLECTIVE R15, `(.L_x_13579) ;  /* 0x000000000f087348 */ /* 0x000fea0003c00000 */
[----:B------:R0:W1:Y:S02]  /*194e0*/  SHFL.IDX P6, R14, R13, R12, R11 ;  /* 0x0000000c0d0e7389 */ /* 0x00006400000c000b */
[----:B01----:R-:W-:Y:S01]  /*194f0*/  ENDCOLLECTIVE ;  /* 0x000000000000791b */ /* 0x003fe20003800000 */
.L_x_13579:
[----:B------:R-:W-:-:S04]  /*19500*/  IADD3 R2, P0, R2, R7, RZ ;  /* 0x0000000702027210 */ /* 0x000fc80007f1e0ff */
[----:B------:R-:W-:-:S05]  /*19510*/  IADD3.X R3, RZ, R3, RZ, P0, !PT ;  /* 0x00000003ff037210 */ /* 0x000fca00007fe4ff */
        /* <DEDUP_REMOVED lines=9> */
.L_x_13580:
[----:B------:R-:W-:Y:S01]  /*195b0*/  IMAD.MOV.U32 R2, RZ, RZ, R14 ;  /* 0x000000ffff027224 */ /* 0x000fe200078e000e */
[----:B------:R-:W-:Y:S06]  /*195c0*/  BRA `(.L_x_13581) ;  /* 0xffffffa400f07947 */ /* 0x000fec000383ffff */
.L_x_13413:
[----:B-1----:R1:W2:Y:S02]  /*195d0*/  SYNCS.PHASECHK.TRANS64.TRYWAIT P0, [R5+URZ+0x16860], R2 ;  /* 0x01686002050075a7 */ /* 0x0022a4000800017f */
[----:B--2---:R-:W-:Y:S05]  /*195e0*/  @!P0 NANOSLEEP.SYNCS 0x989680 ;  /* 0x009896800000895d */ /* 0x004fea0003900000 */
[----:B------:R-:W2:Y:S02]  /*195f0*/  @!P0 SYNCS.PHASECHK.TRANS64 P0, [R5+URZ+0x16860], R2 ;  /* 0x01686002050085a7 */ /* 0x000ea4000800007f */
[----:B--2---:R-:W-:Y:S05]  /*19600*/  @!P0 BRA `(.L_x_13413) ;  /* 0xfffffffc00f08947 */ /* 0x004fea000383ffff */
[----:B------:R-:W-:Y:S05]  /*19610*/  BRA `(.L_x_13582) ;  /* 0xffffffa800487947 */ /* 0x000fea000383ffff */
.L_x_13414:
        /* <DEDUP_REMOVED lines=8> */
.L_x_13584:
[----:B------:R-:W-:Y:S05]  /*196a0*/  BSYNC B1 ;  /* 0x0000000000017941 */ /* 0x000fea0003800000 */
.L_x_13583:
[----:B------:R-:W-:Y:S01]  /*196b0*/  IMAD.MOV.U32 R13, RZ, RZ, R23 ;  /* 0x000000ffff0d7224 */ /* 0x000fe200078e0017 */
[----:B------:R-:W-:Y:S01]  /*196c0*/  MOV R12, RZ ;  /* 0x000000ff000c7202 */ /* 0x000fe20000000f00 */
[----:B------:R-:W-:Y:S01]  /*196d0*/  IMAD.MOV.U32 R11, RZ, RZ, 0x181f ;  /* 0x0000181fff0b7424 */ /* 0x000fe200078e00ff */
[----:B------:R-:W-:Y:S01]  /*196e0*/  ISETP.LT.OR P2, PT, R8, 0x1, P1 ;  /* 0x000000010800780c */ /* 0x000fe20000f41670 */
[----:B------:R-:W-:Y:S02]  /*196f0*/  IMAD.MOV.U32 R15, RZ, RZ, -0x1 ;  /* 0xffffffffff0f7424 */ /* 0x000fe400078e00ff */
[----:B------:R-:W-:Y:S02]  /*19700*/  IMAD.MOV.U32 R3, RZ, RZ, R14 ;  /* 0x000000ffff037224 */ /* 0x000fe400078e000e */
[----:B------:R-:W-:-:S08]  /*19710*/  IMAD R6, R6, 0x2, R22 ;  /* 0x0000000206067824 */ /* 0x000fd000078e0216 */
[----:B------:R-:W-:Y:S05]  /*19720*/  WARPSYNC.COLLECTIVE R15, `(.L_x_13585) ;  /* 0x000000000f087348 */ /* 0x000fea0003c00000 */
[----:B------:R0:W1:Y:S02]  /*19730*/  SHFL.IDX P6, R14, R13, R12, R11 ;  /* 0x0000000c0d0e7389 */ /* 0x00006400000c000b */
[----:B01----:R-:W-:Y:S01]  /*19740*/  ENDCOLLECTIVE ;  /* 0x000000000000791b */ /* 0x003fe20003800000 */
.L_x_13585:
[----:B------:R-:W-:Y:S01]  /*19750*/  MOV R13, R24 ;  /* 0x00000018000d7202 */ /* 0x000fe20000000f00 */
[----:B------:R-:W-:Y:S01]  /*19760*/  IMAD.MOV.U32 R12, RZ, RZ, 0x1 ;  /* 0x00000001ff0c7424 */ /* 0x000fe200078e00ff */
[----:B------:R-:W-:-:S07]  /*19770*/  MOV R2, R14 ;  /* 0x0000000e00027202 */ /* 0x000fce0000000f00 */
[----:B------:R-:W-:Y:S05]  /*19780*/  WARPSYNC.COLLECTIVE R15, `(.L_x_13586) ;  /* 0x000000000f087348 */ /* 0x000fea0003c00000 */
[----:B------:R0:W1:Y:S02]  /*19790*/  SHFL.IDX P6, R14, R13, R12, R11 ;  /* 0x0000000c0d0e7389 */ /* 0x00006400000c000b */
[----:B01----:R-:W-:Y:S01]  /*197a0*/  ENDCOLLECTIVE ;  /* 0x000000000000791b */ /* 0x003fe20003800000 */
.L_x_13586:
[----:B------:R-:W-:-:S05]  /*197b0*/  IADD3 R2, P0, R2, R7, RZ ;  /* 0x0000000702027210 */ /* 0x000fca0007f1e0ff */
[----:B------:R-:W-:-:S05]  /*197c0*/  IMAD.X R3, RZ, RZ, R3, P0 ;  /* 0x000000ffff037224 */ /* 0x000fca00000e0603 */
        /* <DEDUP_REMOVED lines=10> */
.L_x_13587:
[----:B------:R-:W-:Y:S01]  /*19870*/  MOV R13, R24 ;  /* 0x00000018000d7202 */ /* 0x000fe20000000f00 */
[----:B------:R-:W-:Y:S02]  /*19880*/  IMAD.MOV.U32 R12, RZ, RZ, 0x2 ;  /* 0x00000002ff0c7424 */ /* 0x000fe400078e00ff */
[----:B------:R-:W-:-:S07]  /*19890*/  IMAD.MOV.U32 R2, RZ, RZ, R14 ;  /* 0x000000ffff027224 */ /* 0x000fce00078e000e */
[----:B------:R-:W-:Y:S05]  /*198a0*/  WARPSYNC.COLLECTIVE R15, `(.L_x_13588) ;  /* 0x000000000f087348 */ /* 0x000fea0003c00000 */
[----:B------:R0:W1:Y:S02]  /*198b0*/  SHFL.IDX P6, R14, R13, R12, R11 ;  /* 0x0000000c0d0e7389 */ /* 0x00006400000c000b */
[----:B01----:R-:W-:Y:S01]  /*198c0*/  ENDCOLLECTIVE ;  /* 0x000000000000791b */ /* 0x003fe20003800000 */
.L_x_13588:
[----:B------:R-:W-:-:S05]  /*198d0*/  IADD3 R2, P0, R2, R7, RZ ;  /* 0x0000000702027210 */ /* 0x000fca0007f1e0ff */
[----:B------:R-:W-:-:S05]  /*198e0*/  IMAD.X R3, RZ, RZ, R3, P0 ;  /* 0x000000ffff037224 */ /* 0x000fca00000e0603 */
[----:B------:R-:W-:Y:S01]  /*198f0*/  @!PT LDS RZ, [RZ] ;  /* 0x00000000fffff984 */ /* 0x000fe20000000800 */
[----:B------:R-:W-:Y:S01]  /*19900*/  @!PT LDS RZ, [RZ] ;  /* 0x00000000fffff984 */ /* 0x000fe20000000800 */
[----:B------:R-:W-:Y:S01]  /*19910*/  @!PT LDS RZ, [RZ] ;  /* 0x00000000fffff984 */ /* 0x000fe20000000800 */
[----:B------:R0:W-:Y:S01]  /*19920*/  LDGSTS.E.BYPASS.LTC128B.128 [R6+0xc00], desc[UR42][R2.64], !P2 ;  /* 0x00c0000002067fae */ /* 0x0001e2000d101d6a */
[----:B------:R-:W-:Y:S02]  /*19930*/  MOV R13, R23 ;  /* 0x00000017000d7202 */ /* 0x000fe40000000f00 */
[----:B------:R-:W-:Y:S01]  /*19940*/  ISETP.LT.OR P2, PT, R8, 0x21, P1 ;  /* 0x000000210800780c */ /* 0x000fe20000f41670 */
[----:B0-----:R-:W-:-:S12]  /*19950*/  IMAD.MOV.U32 R3, RZ, RZ, R14 ;  /* 0x000000ffff037224 */ /* 0x001fd800078e000e */
[----:B------:R-:W-:Y:S05]  /*19960*/  WARPSYNC.COLLECTIVE R15, `(.L_x_13589) ;  /* 0x000000000f087348 */ /* 0x000fea0003c00000 */
[----:B------:R0:W1:Y:S02]  /*19970*/  SHFL.IDX P6, R14, R13, R12, R11 ;  /* 0x0000000c0d0e7389 */ /* 0x00006400000c000b */
[----:B01----:R-:W-:Y:S01]  /*19980*/  ENDCOLLECTIVE ;  /* 0x000000000000791b */ /* 0x003fe20003800000 */
.L_x_13589:
[----:B------:R-:W-:Y:S01]  /*19990*/  MOV R13, R24 ;  /* 0x00000018000d7202 */ /* 0x000fe20000000f00 */
[----:B------:R-:W-:Y:S02]  /*199a0*/  IMAD.MOV.U32 R12, RZ, RZ, 0x3 ;  /* 0x00000003ff0c7424 */ /* 0x000fe400078e00ff */
[----:B------:R-:W-:-:S07]  /*199b0*/  IMAD.MOV.U32 R2, RZ, RZ, R14 ;  /* 0x000000ffff027224 */ /* 0x000fce00078e000e */
[----:B------:R-:W-:Y:S05]  /*199c0*/  WARPSYNC.COLLECTIVE R15, `(.L_x_13590) ;  /* 0x000000000f087348 */ /* 0x000fea0003c00000 */
[----:B------:R0:W1:Y:S02]  /*199d0*/  SHFL.IDX P6, R14, R13, R12, R11 ;  /* 0x0000000c0d0e7389 */ /* 0x00006400000c000b */
[----:B01----:R-:W-:Y:S01]  /*199e0*/  ENDCOLLECTIVE ;  /* 0x000000000000791b */ /* 0x003fe20003800000 */
.L_x_13590:
        /* <DEDUP_REMOVED lines=12> */
.L_x_13591:
[----:B------:R-:W-:Y:S01]  /*19ab0*/  MOV R13, R24 ;  /* 0x00000018000d7202 */ /* 0x000fe20000000f00 */
[----:B------:R-:W-:Y:S02]  /*19ac0*/  IMAD.MOV.U32 R12, RZ, RZ, 0x4 ;  /* 0x00000004ff0c7424 */ /* 0x000fe400078e00ff */
[----:B------:R-:W-:-:S07]  /*19ad0*/  IMAD.MOV.U32 R2, RZ, RZ, R14 ;  /* 0x000000ffff027224 */ /* 0x000fce00078e000e */
[----:B------:R-:W-:Y:S05]  /*19ae0*/  WARPSYNC.COLLECTIVE R15, `(.L_x_13592) ;  /* 0x000000000f087348 */ /* 0x000fea0003c00000 */
[----:B------:R0:W1:Y:S02]  /*19af0*/  SHFL.IDX P6, R14, R13, R12, R11 ;  /* 0x0000000c0d0e7389 */ /* 0x00006400000c000b */
[----:B01----:R-:W-:Y:S01]  /*19b00*/  ENDCOLLECTIVE ;  /* 0x000000000000791b */ /* 0x003fe20003800000 */
.L_x_13592:
        /* <DEDUP_REMOVED lines=12> */
.L_x_13593:
[----:B------:R-:W-:Y:S01]  /*19bd0*/  MOV R13, R24 ;  /* 0x00000018000d7202 */ /* 0x000fe20000000f00 */
[----:B------:R-:W-:Y:S02]  /*19be0*/  IMAD.MOV.U32 R12, RZ, RZ, 0x5 ;  /* 0x00000005ff0c7424 */ /* 0x000fe400078e00ff */
[----:B------:R-:W-:-:S07]  /*19bf0*/  IMAD.MOV.U32 R2, RZ, RZ, R14 ;  /* 0x000000ffff027224 */ /* 0x000fce00078e000e */
[----:B------:R-:W-:Y:S05]  /*19c00*/  WARPSYNC.COLLECTIVE R15, `(.L_x_13594) ;  /* 0x000000000f087348 */ /* 0x000fea0003c00000 */
[----:B------:R0:W1:Y:S02]  /*19c10*/  SHFL.IDX P6, R14, R13, R12, R11 ;  /* 0x0000000c0d0e7389 */ /* 0x00006400000c000b */
[----:B01----:R-:W-:Y:S01]  /*19c20*/  ENDCOLLECTIVE ;  /* 0x000000000000791b */ /* 0x003fe20003800000 */
.L_x_13594:
        /* <DEDUP_REMOVED lines=12> */
.L_x_13595:
[----:B------:R-:W-:Y:S01]  /*19cf0*/  MOV R13, R24 ;  /* 0x00000018000d7202 */ /* 0x000fe20000000f00 */
[----:B------:R-:W-:Y:S02]  /*19d00*/  IMAD.MOV.U32 R12, RZ, RZ, 0x6 ;  /* 0x00000006ff0c7424 */ /* 0x000fe400078e00ff */
[----:B------:R-:W-:-:S07]  /*19d10*/  IMAD.MOV.U32 R2, RZ, RZ, R14 ;  /* 0x000000ffff027224 */ /* 0x000fce00078e000e */
[----:B------:R-:W-:Y:S05]  /*19d20*/  WARPSYNC.COLLECTIVE R15, `(.L_x_13596) ;  /* 0x000000000f087348 */ /* 0x000fea0003c00000 */
[----:B------:R0:W1:Y:S02]  /*19d30*/  SHFL.IDX P6, R14, R13, R12, R11 ;  /* 0x0000000c0d0e7389 */ /* 0x00006400000c000b */
[----:B01----:R-:W-:Y:S01]  /*19d40*/  ENDCOLLECTIVE ;  /* 0x000000000000791b */ /* 0x003fe20003800000 */
.L_x_13596:
        /* <DEDUP_REMOVED lines=12> */
.L_x_13597:
[----:B------:R-:W-:Y:S01]  /*19e10*/  MOV R13, R24 ;  /* 0x00000018000d7202 */ /* 0x000fe20000000f00 */
[----:B------:R-:W-:Y:S02]  /*19e20*/  IMAD.MOV.U32 R12, RZ, RZ, 0x7 ;  /* 0x00000007ff0c7424 */ /* 0x000fe400078e00ff */
[----:B------:R-:W-:-:S07]  /*19e30*/  IMAD.MOV.U32 R2, RZ, RZ, R14 ;  /* 0x000000ffff027224 */ /* 0x000fce00078e000e */
[----:B------:R-:W-:Y:S05]  /*19e40*/  WARPSYNC.COLLECTIVE R15, `(.L_x_13598) ;  /* 0x000000000f087348 */ /* 0x000fea0003c00000 */
[----:B------:R0:W1:Y:S02]  /*19e50*/  SHFL.IDX P6, R14, R13, R12, R11 ;  /* 0x0000000c0d0e7389 */ /* 0x00006400000c000b */
[----:B01----:R-:W-:Y:S01]  /*19e60*/  ENDCOLLECTIVE ;  /* 0x000000000000791b */ /* 0x003fe20003800000 */
.L_x_13598:
[----:B------:R-:W-:-:S05]  /*19e70*/  IADD3 R2, P0, R2, R7, RZ ;  /* 0x0000000702027210 */ /* 0x000fca0007f1e0ff */
[----:B------:R-:W-:-:S05]  /*19e80*/  IMAD.X R3, RZ, RZ, R3, P0 ;  /* 0x000000ffff037224 */ /* 0x000fca00000e0603 */
        /* <DEDUP_REMOVED lines=9> */
.L_x_13599:
[----:B------:R-:W-:Y:S01]  /*19f20*/  IMAD.MOV.U32 R2, RZ, RZ, R14 ;  /* 0x000000ffff027224 */ /* 0x000fe200078e000e */
[----:B------:R-:W-:Y:S06]  /*19f30*/  BRA `(.L_x_13600) ;  /* 0xffffffa000f87947 */ /* 0x000fec000383ffff */
.L_x_13422:
[----:B0-----:R0:W1:Y:S02]  /*19f40*/  SYNCS.PHASECHK.TRANS64.TRYWAIT P0, [R0+URZ+0x16860], R3 ;  /* 0x01686003000075a7 */ /* 0x001064000800017f */
[----:B-1----:R-:W-:Y:S05]  /*19f50*/  @!P0 NANOSLEEP.SYNCS 0x989680 ;  /* 0x009896800000895d */ /* 0x002fea0003900000 */
[----:B------:R-:W1:Y:S02]  /*19f60*/  @!P0 SYNCS.PHASECHK.TRANS64 P0, [R0+URZ+0x16860], R3 ;  /* 0x01686003000085a7 */ /* 0x000e64000800007f */
[----:B-1----:R-:W-:Y:S05]  /*19f70*/  @!P0 BRA `(.L_x_13422) ;  /* 0xfffffffc00f08947 */ /* 0x002fea000383ffff */
[----:B------:R-:W-:Y:S05]  /*19f80*/  BRA `(.L_x_13601) ;  /* 0xffffffa800187947 */ /* 0x000fea000383ffff */
.L_x_13423:
        /* <DEDUP_REMOVED lines=8> */
.L_x_13603:
[----:B------:R-:W-:Y:S05]  /*1a010*/  BSYNC B0 ;  /* 0x0000000000007941 */ /* 0x000fea0003800000 */
.L_x_13602:
[----:B------:R-:W0:Y:S01]  /*1a020*/  S2R R2, SR_TID.X ;  /* 0x0000000000027919 */ /* 0x000e220000002100 */
[----:B------:R-:W-:Y:S01]  /*1a030*/  IMAD.MOV.U32 R13, RZ, RZ, R23 ;  /* 0x000000ffff0d7224 */ /* 0x000fe200078e0017 */
[----:B------:R-:W-:Y:S01]  /*1a040*/  MOV R11, 0x181f ;  /* 0x0000181f000b7802 */ /* 0x000fe20000000f00 */
[----:B------:R-:W-:Y:S01]  /*1a050*/  IMAD.MOV.U32 R12, RZ, RZ, RZ ;  /* 0x000000ffff0c7224 */ /* 0x000fe200078e00ff */
[----:B------:R-:W-:Y:S01]  /*1a060*/  MOV R3, R14 ;  /* 0x0000000e00037202 */ /* 0x000fe20000000f00 */
[----:B------:R-:W-:Y:S02]  /*1a070*/  IMAD.MOV.U32 R15, RZ, RZ, -0x1 ;  /* 0xffffffffff0f7424 */ /* 0x000fe400078e00ff */
[----:B------:R-:W-:-:S07]  /*1a080*/  IMAD R4, R4, 0x2, R22 ;  /* 0x0000000204047824 */ /* 0x000fce00078e0216 */
[----:B0-----:R-:W-:Y:S05]  /*1a090*/  WARPSYNC.COLLECTIVE R15, `(.L_x_13604) ;  /* 0x000000000f087348 */ /* 0x001fea0003c00000 */
[----:B------:R1:W2:Y:S02]  /*1a0a0*/  SHFL.IDX P6, R14, R13, R12, R11 ;  /* 0x0000000c0d0e7389 */ /* 0x0002a400000c000b */
[----:B012---:R-:W-:Y:S01]  /*1a0b0*/  ENDCOLLECTIVE ;  /* 0x000000000000791b */ /* 0x007fe20003800000 */
.L_x_13604:
[----:B------:R-:W-:Y:S01]  /*1a0c0*/  ULDC UR4, c[0x0][0x2f4] ;  /* 0x0000bd0000047ab9 */ /* 0x000fe20000000800 */
[----:B------:R-:W-:Y:S01]  /*1a0d0*/  MOV R13, R24 ;  /* 0x00000018000d7202 */ /* 0x000fe20000000f00 */
[----:B------:R-:W-:Y:S02]  /*1a0e0*/  IMAD.MOV.U32 R12, RZ, RZ, 0x1 ;  /* 0x00000001ff0c7424 */ /* 0x000fe400078e00ff */
[----:B------:R-:W-:-:S05]  /*1a0f0*/  IMAD.SHL.U32 R2, R2, 0x8, RZ ;  /* 0x0000000802027824 */ /* 0x000fca00078e00ff */
[----:B------:R-:W-:-:S04]  /*1a100*/  LOP3.LUT R2, R2, 0x38, RZ, 0xc0, !PT ;  /* 0x0000003802027812 */ /* 0x000fc800078ec0ff */
[C---:B------:R-:W-:Y:S02]  /*1a110*/  SHF.L.U32 R5, R2.reuse, 0x1, RZ ;  /* 0x0000000102057819 */ /* 0x040fe400000006ff */
[----:B------:R-:W-:Y:S02]  /*1a120*/  ISETP.GE.AND P0, PT, R2, UR4, PT ;  /* 0x0000000402007c0c */ /* 0x000fe4000bf06270 */
[----:B------:R-:W-:-:S13]  /*1a130*/  IADD3 R2, P1, R14, R5, RZ ;  /* 0x000000050e027210 */ /* 0x000fda0007f3e0ff */
[----:B------:R-:W-:Y:S05]  /*1a140*/  WARPSYNC.COLLECTIVE R15, `(.L_x_13605) ;  /* 0x000000000f087348 */ /* 0x000fea0003c00000 */
[----:B------:R0:W1:Y:S02]  /*1a150*/  SHFL.IDX P6, R14, R13, R12, R11 ;  /* 0x0000000c0d0e7389 */ /* 0x00006400000c000b */
[----:B01----:R-:W-:Y:S01]  /*1a160*/  ENDCOLLECTIVE ;  /* 0x000000000000791b */ /* 0x003fe20003800000 */
.L_x_13605:
[----:B------:R-:W-:Y:S01]  /*1a170*/  ISETP.LT.OR P2, PT, R6, 0x1, P0 ;  /* 0x000000010600780c */ /* 0x000fe20000741670 */
[----:B------:R-:W-:Y:S01]  /*1a180*/  IMAD.X R3, RZ, RZ, R3, P1 ;  /* 0x000000ffff037224 */ /* 0x000fe200008e0603 */
[----:B------:R-:W-:-:S11]  /*1a190*/  MOV R13, R23 ;  /* 0x00000017000d7202 */ /* 0x000fd60000000f00 */
[----:B------:R-:W-:Y:S01]  /*1a1a0*/  @!PT LDS RZ, [RZ] ;  /* 0x00000000fffff984 */ /* 0x000fe20000000800 */
[----:B------:R-:W-:Y:S01]  /*1a1b0*/  @!PT LDS RZ, [RZ] ;  /* 0x00000000fffff984 */ /* 0x000fe20000000800 */
[----:B------:R-:W-:Y:S01]  /*1a1c0*/  @!PT LDS RZ, [RZ] ;  /* 0x00000000fffff984 */ /* 0x000fe20000000800 */
[----:B------:R0:W-:Y:S01]  /*1a1d0*/  LDGSTS.E.BYPASS.LTC128B.128 [R4+0x400], desc[UR42][R2.64], !P2 ;  /* 0x0040000002047fae */ /* 0x0001e2000d101d6a */
[----:B------:R-:W-:Y:S01]  /*1a1e0*/  ISETP.LT.OR P2, PT, R6, 0x11, P0 ;  /* 0x000000110600780c */ /* 0x000fe20000741670 */
[----:B0-----:R-:W-:-:S12]  /*1a1f0*/  IMAD.MOV.U32 R3, RZ, RZ, R14 ;  /* 0x000000ffff037224 */ /* 0x001fd800078e000e */
[----:B------:R-:W-:Y:S05]  /*1a200*/  WARPSYNC.COLLECTIVE R15, `(.L_x_13606) ;  /* 0x000000000f087348 */ /* 0x000fea0003c00000 */
[----:B------:R0:W1:Y:S02]  /*1a210*/  SHFL.IDX P6, R14, R13, R12, R11 ;  /* 0x0000000c0d0e7389 */ /* 0x00006400000c000b */
[----:B01----:R-:W-:Y:S01]  /*1a220*/  ENDCOLLECTIVE ;  /* 0x000000000000791b */ /* 0x003fe20003800000 */
.L_x_13606:
[----:B------:R-:W-:Y:S01]  /*1a230*/  IMAD.MOV.U32 R13, RZ, RZ, R24 ;  /* 0x000000ffff0d7224 */ /* 0x000fe200078e0018 */
[----:B------:R-:W-:Y:S02]  /*1a240*/  MOV R12, 0x2 ;  /* 0x00000002000c7802 */ /* 0x000fe40000000f00 */
[----:B------:R-:W-:-:S13]  /*1a250*/  IADD3 R2, P1, R14, R5, RZ ;  /* 0x000000050e027210 */ /* 0x000fda0007f3e0ff */
[----:B------:R-:W-:Y:S05]  /*1a260*/  WARPSYNC.COLLECTIVE R15, `(.L_x_13607) ;  /* 0x000000000f087348 */ /* 0x000fea0003c00000 */
[----:B------:R0:W1:Y:S02]  /*1a270*/  SHFL.IDX P6, R14, R13, R12, R11 ;  /* 0x0000000c0d0e7389 */ /* 0x00006400000c000b */
[----:B01----:R-:W-:Y:S01]  /*1a280*/  ENDCOLLECTIVE ;  /* 0x000000000000791b */ /* 0x003fe20003800000 */
.L_x_13607:
[----:B------:R-:W-:-:S05]  /*1a290*/  IMAD.X R3, RZ, RZ, R3, P1 ;  /* 0x000000ffff037224 */ /* 0x000fca00008e0603 */
[----:B------:R-:W-:Y:S01]  /*1a2a0*/  @!PT LDS RZ, [RZ] ;  /* 0x00000000fffff984 */ /* 0x000fe20000000800 */
[----:B------:R-:W-:Y:S01]  /*1a2b0*/  @!PT LDS RZ, [RZ] ;  /* 0x00000000fffff984 */ /* 0x000fe20000000800 */
[----:B------:R-:W-:Y:S01]  /*1a2c0*/  @!PT LDS RZ, [RZ] ;  /* 0x00000000fffff984 */ /* 0x000fe20000000800 */
[----:B------:R0:W-:Y:S01]  /*1a2d0*/  LDGSTS.E.BYPASS.LTC128B.128 [R4+0xc00], desc[UR42][R2.64], !P2 ;  /* 0x00c0000002047fae */ /* 0x0001e2000d101d6a */
[----:B------:R-:W-:Y:S01]  /*1a2e0*/  ISETP.LT.OR P2, PT, R6, 0x21, P0 ;  /* 0x000000210600780c */ /* 0x000fe20000741670 */
[----:B------:R-:W-:Y:S02]  /*1a2f0*/  IMAD.MOV.U32 R13, RZ, RZ, R23 ;  /* 0x000000ffff0d7224 */ /* 0x000fe400078e0017 */
[----:B0-----:R-:W-:-:S10]  /*1a300*/  IMAD.MOV.U32 R3, RZ, RZ, R14 ;  /* 0x000000ffff037224 */ /* 0x001fd400078e000e */
[----:B------:R-:W-:Y:S05]  /*1a310*/  WARPSYNC.COLLECTIVE R15, `(.L_x_13608) ;  /* 0x000000000f087348 */ /* 0x000fea0003c00000 */
[----:B------:R0:W1:Y:S02]  /*1a320*/  SHFL.IDX P6, R14, R13, R12, R11 ;  /* 0x0000000c0d0e7389 */ /* 0x00006400000c000b */
[----:B01----:R-:W-:Y:S01]  /*1a330*/  ENDCOLLECTIVE ;  /* 0x000000000000791b */ /* 0x003fe20003800000 */
.L_x_13608:
[----:B------:R-:W-:Y:S02]  /*1a340*/  IMAD.MOV.U32 R13, RZ, RZ, R24 ;  /* 0x000000ffff0d7224 */ /* 0x000fe400078e0018 */
[----:B------:R-:W-:Y:S01]  /*1a350*/  IMAD.MOV.U32 R12, RZ, RZ, 0x3 ;  /* 0x00000003ff0c7424 */ /* 0x000fe200078e00ff */
[----:B------:R-:W-:-:S13]  /*1a360*/  IADD3 R2, P1, R14, R5, RZ ;  /* 0x000000050e027210 */ /* 0x000fda0007f3e0ff */
[----:B------:R-:W-:Y:S05]  /*1a370*/  WARPSYNC.COLLECTIVE R15, `(.L_x_13609) ;  /* 0x000000000f087348 */ /* 0x000fea0003c00000 */
[----:B------:R0:W1:Y:S02]  /*1a380*/  SHFL.IDX P6, R14, R13, R12, R11 ;  /* 0x0000000c0d0e7389 */ /* 0x00006400000c000b */
[----:B01----:R-:W-:Y:S01]  /*1a390*/  ENDCOLLECTIVE ;  /* 0x000000000000791b */ /* 0x003fe20003800000 */
.L_x_13609:
[----:B------:R-:W-:-:S05]  /*1a3a0*/  IADD3.X R3, RZ, R3, RZ, P1, !PT ;  /* 0x00000003ff037210 */ /* 0x000fca0000ffe4ff */
        /* <DEDUP_REMOVED lines=10> */
.L_x_13610:
[----:B------:R-:W-:Y:S01]  /*1a450*/  MOV R13, R24 ;  /* 0x00000018000d7202 */ /* 0x000fe20000000f00 */
[----:B------:R-:W-:Y:S01]  /*1a460*/  IMAD.MOV.U32 R12, RZ, RZ, 0x4 ;  /* 0x00000004ff0c7424 */ /* 0x000fe200078e00ff */
[----:B------:R-:W-:-:S13]  /*1a470*/  IADD3 R2, P1, R14, R5, RZ ;  /* 0x000000050e027210 */ /* 0x000fda0007f3e0ff */
[----:B------:R-:W-:Y:S05]  /*1a480*/  WARPSYNC.COLLECTIVE R15, `(.L_x_13611) ;  /* 0x000000000f087348 */ /* 0x000fea0003c00000 */
[----:B------:R0:W1:Y:S02]  /*1a490*/  SHFL.IDX P6, R14, R13, R12, R11 ;  /* 0x0000000c0d0e7389 */ /* 0x00006400000c000b */
[----:B01----:R-:W-:Y:S01]  /*1a4a0*/  ENDCOLLECTIVE ;  /* 0x000000000000791b */ /* 0x003fe20003800000 */
.L_x_13611:
        /* <DEDUP_REMOVED lines=11> */
.L_x_13612:
[----:B------:R-:W-:Y:S01]  /*1a560*/  IMAD.MOV.U32 R13, RZ, RZ, R24 ;  /* 0x000000ffff0d7224 */ /* 0x000fe200078e0018 */
[----:B------:R-:W-:Y:S02]  /*1a570*/  MOV R12, 0x5 ;  /* 0x00000005000c7802 */ /* 0x000fe40000000f00 */
[----:B------:R-:W-:-:S13]  /*1a580*/  IADD3 R2, P1, R14, R5, RZ ;  /* 0x000000050e027210 */ /* 0x000fda0007f3e0ff */
[----:B------:R-:W-:Y:S05]  /*1a590*/  WARPSYNC.COLLECTIVE R15, `(.L_x_13613) ;  /* 0x000000000f087348 */ /* 0x000fea0003c00000 */
[----:B------:R0:W1:Y:S02]  /*1a5a0*/  SHFL.IDX P6, R14, R13, R12, R11 ;  /* 0x0000000c0d0e7389 */ /* 0x00006400000c000b */
[----:B01----:R-:W-:Y:S01]  /*1a5b0*/  ENDCOLLECTIVE ;  /* 0x000000000000791b */ /* 0x003fe20003800000 */
.L_x_13613:
        /* <DEDUP_REMOVED lines=11> */
.L_x_13614:
[----:B------:R-:W-:Y:S02]  /*1a670*/  IMAD.MOV.U32 R13, RZ, RZ, R24 ;  /* 0x000000ffff0d7224 */ /* 0x000fe400078e0018 */
[----:B------:R-:W-:Y:S01]  /*1a680*/  IMAD.MOV.U32 R12, RZ, RZ, 0x6 ;  /* 0x00000006ff0c7424 */ /* 0x000fe200078e00ff */
[----:B------:R-:W-:-:S13]  /*1a690*/  IADD3 R2, P1, R14, R5, RZ ;  /* 0x000000050e027210 */ /* 0x000fda0007f3e0ff */
[----:B------:R-:W-:Y:S05]  /*1a6a0*/  WARPSYNC.COLLECTIVE R15, `(.L_x_13615) ;  /* 0x000000000f087348 */ /* 0x000fea0003c00000 */
[----:B------:R0:W1:Y:S02]  /*1a6b0*/  SHFL.IDX P6, R14, R13, R12, R11 ;  /* 0x0000000c0d0e7389 */ /* 0x00006400000c000b */
[----:B01----:R-:W-:Y:S01]  /*1a6c0*/  ENDCOLLECTIVE ;  /* 0x000000000000791b */ /* 0x003fe20003800000 */
.L_x_13615:
        /* <DEDUP_REMOVED lines=11> */
.L_x_13616:
[----:B------:R-:W-:Y:S01]  /*1a780*/  MOV R13, R24 ;  /* 0x00000018000d7202 */ /* 0x000fe20000000f00 */
[----:B------:R-:W-:Y:S01]  /*1a790*/  IMAD.MOV.U32 R12, RZ, RZ, 0x7 ;  /* 0x00000007ff0c7424 */ /* 0x000fe200078e00ff */
[----:B------:R-:W-:-:S13]  /*1a7a0*/  IADD3 R2, P1, R14, R5, RZ ;  /* 0x000000050e027210 */ /* 0x000fda0007f3e0ff */
[----:B------:R-:W-:Y:S05]  /*1a7b0*/  WARPSYNC.COLLECTIVE R15, `(.L_x_13617) ;  /* 0x000000000f087348 */ /* 0x000fea0003c00000 */
[----:B------:R0:W1:Y:S02]  /*1a7c0*/  SHFL.IDX P6, R14, R13, R12, R11 ;  /* 0x0000000c0d0e7389 */ /* 0x00006400000c000b */
[----:B01----:R-:W-:Y:S01]  /*1a7d0*/  ENDCOLLECTIVE ;  /* 0x000000000000791b */ /* 0x003fe20003800000 */
.L_x_13617:
        /* <DEDUP_REMOVED lines=10> */
.L_x_13618:
[----:B------:R-:W-:Y:S05]  /*1a880*/  BRA `(.L_x_13619) ;  /* 0xffffffa000dc7947 */ /* 0x000fea000383ffff */
.L_x_13428:
        /* <DEDUP_REMOVED lines=8> */
.L_x_13621:
[----:B------:R-:W-:Y:S05]  /*1a910*/  BSYNC B0 ;  /* 0x0000000000007941 */ /* 0x000fea0003800000 */
.L_x_13620:
        /* <DEDUP_REMOVED lines=9> */
.L_x_13622:
[----:B------:R-:W-:Y:S02]  /*1a9b0*/  ULDC UR4, c[0x0][0xc3c] ;  /* 0x00030f0000047ab9 */ /* 0x000fe40000000800 */
[----:B------:R-:W-:-:S13]  /*1a9c0*/  ISETP.GE.OR P1, PT, R5, UR4, !P0 ;  /* 0x0000000405007c0c */ /* 0x000fda000c726670 */
[----:B------:R-:W0:Y:S01]  /*1a9d0*/  @!P1 LDC.64 R2, c[0x0][0xc80] ;  /* 0x00032000ff029b82 */ /* 0x000e220000000a00 */
[----:B------:R-:W-:Y:S01]  /*1a9e0*/  MOV R11, RZ ;  /* 0x000000ff000b7202 */ /* 0x000fe20000000f00 */
[----:B------:R-:W-:Y:S02]  /*1a9f0*/  IMAD.MOV.U32 R4, RZ, RZ, R14 ;  /* 0x000000ffff047224 */ /* 0x000fe400078e000e */
[----:B0-----:R-:W-:-:S06]  /*1aa00*/  @!P1 IMAD.WIDE R2, R5, 0x4, R2 ;  /* 0x0000000405029825 */ /* 0x001fcc00078e0202 */
[----:B------:R0:W2:Y:S01]  /*1aa10*/  @!P1 LDG.E R3, desc[UR42][R2.64] ;  /* 0x0000002a02039981 */ /* 0x0000a2000c1e1900 */
[C---:B------:R-:W-:Y:S02]  /*1aa20*/  ISETP.GE.U32.AND P2, PT, R8.reuse, 0x2, PT ;  /* 0x000000020800780c */ /* 0x040fe40003f46070 */
[C---:B------:R-:W-:Y:S02]  /*1aa30*/  ISETP.GE.U32.AND P3, PT, R8.reuse, 0x4, PT ;  /* 0x000000040800780c */ /* 0x040fe40003f66070 */
[C---:B------:R-:W-:Y:S02]  /*1aa40*/  ISETP.GE.U32.AND P4, PT, R8.reuse, 0x8, PT ;  /* 0x000000080800780c */ /* 0x040fe40003f86070 */
[C---:B------:R-:W-:Y:S02]  /*1aa50*/  ISETP.GE.U32.AND P5, PT, R8.reuse, 0x10, PT ;  /* 0x000000100800780c */ /* 0x040fe40003fa6070 */
[----:B0-----:R-:W-:Y:S01]  /*1aa60*/  MOV R2, RZ ;  /* 0x000000ff00027202 */ /* 0x001fe20000000f00 */
[----:B--2---:R-:W-:Y:S01]  /*1aa70*/  @!P1 IMAD.MOV.U32 R2, RZ, RZ, R3 ;  /* 0x000000ffff029224 */ /* 0x004fe200078e0003 */
[----:B------:R-:W-:-:S03]  /*1aa80*/  ISETP.NE.AND P1, PT, R8, RZ, PT ;  /* 0x000000ff0800720c */ /* 0x000fc60003f25270 */
[----:B------:R-:W-:-:S10]  /*1aa90*/  IMAD.MOV.U32 R13, RZ, RZ, R2 ;  /* 0x000000ffff0d7224 */ /* 0x000fd400078e0002 */
[----:B------:R-:W-:Y:S05]  /*1aaa0*/  WARPSYNC.COLLECTIVE R15, `(.L_x_13623) ;  /* 0x000000000f087348 */ /* 0x000fea0003c00000 */
[----:B------:R0:W1:Y:S02]  /*1aab0*/  SHFL.UP P6, R14, R13, R12, R11 ;  /* 0x0400000c0d0e7389 */ /* 0x00006400000c000b */
[----:B01----:R-:W-:Y:S01]  /*1aac0*/  ENDCOLLECTIVE ;  /* 0x000000000000791b */ /* 0x003fe20003800000 */
.L_x_13623:
[----:B------:R-:W-:Y:S02]  /*1aad0*/  MOV R12, 0x2 ;  /* 0x00000002000c7802 */ /* 0x000fe40000000f00 */
[----:B------:R-:W-:-:S05]  /*1aae0*/  SEL R5, R14, RZ, P1 ;  /* 0x000000ff0e057207 */ /* 0x000fca0000800000 */
[----:B------:R-:W-:-:S04]  /*1aaf0*/  IMAD.IADD R5, R2, 0x1, R5 ;  /* 0x0000000102057824 */ /* 0x000fc800078e0205 */
[----:B------:R-:W-:-:S07]  /*1ab00*/  IMAD.MOV.U32 R13, RZ, RZ, R5 ;  /* 0x000000ffff0d7224 */ /* 0x000fce00078e0005 */
[----:B------:R-:W-:Y:S05]  /*1ab10*/  WARPSYNC.COLLECTIVE R15, `(.L_x_13624) ;  /* 0x000000000f087348 */ /* 0x000fea0003c00000 */
[----:B------:R0:W1:Y:S02]  /*1ab20*/  SHFL.UP P6, R14, R13, R12, R11 ;  /* 0x0400000c0d0e7389 */ /* 0x00006400000c000b */
[----:B01----:R-:W-:Y:S01]  /*1ab30*/  ENDCOLLECTIVE ;  /* 0x000000000000791b */ /* 0x003fe20003800000 */
.L_x_13624:
[----:B------:R-:W-:Y:S02]  /*1ab40*/  MOV R12, 0x4 ;  /* 0x00000004000c7802 */ /* 0x000fe40000000f00 */
[----:B------:R-:W-:-:S05]  /*1ab50*/  SEL R6, R14, RZ, P2 ;  /* 0x000000ff0e067207 */ /* 0x000fca0001000000 */
[----:B------:R-:W-:-:S04]  /*1ab60*/  IMAD.IADD R6, R5, 0x1, R6 ;  /* 0x0000000105067824 */ /* 0x000fc800078e0206 */
[----:B------:R-:W-:-:S07]  /*1ab70*/  IMAD.MOV.U32 R13, RZ, RZ, R6 ;  /* 0x000000ffff0d7224 */ /* 0x000fce00078e0006 */
[----:B------:R-:W-:Y:S05]  /*1ab80*/  WARPSYNC.COLLECTIVE R15, `(.L_x_13625) ;  /* 0x000000000f087348 */ /* 0x000fea0003c00000 */
[----:B------:R0:W1:Y:S02]  /*1ab90*/  SHFL.UP P6, R14, R13, R12, R11 ;  /* 0x0400000c0d0e7389 */ /* 0x00006400000c000b */
[----:B01----:R-:W-:Y:S01]  /*1aba0*/  ENDCOLLECTIVE ;  /* 0x000000000000791b */ /* 0x003fe20003800000 */
.L_x_13625:
[----:B------:R-:W-:Y:S02]  /*1abb0*/  MOV R12, 0x8 ;  /* 0x00000008000c7802 */ /* 0x000fe40000000f00 */
[----:B------:R-:W-:-:S05]  /*1abc0*/  SEL R7, R14, RZ, P3 ;  /* 0x000000ff0e077207 */ /* 0x000fca0001800000 */
[----:B------:R-:W-:-:S04]  /*1abd0*/  IMAD.IADD R7, R6, 0x1, R7 ;  /* 0x0000000106077824 */ /* 0x000fc800078e0207 */
[----:B------:R-:W-:-:S07]  /*1abe0*/  IMAD.MOV.U32 R13, RZ, RZ, R7 ;  /* 0x000000ffff0d7224 */ /* 0x000fce00078e0007 */
[----:B------:R-:W-:Y:S05]  /*1abf0*/  WARPSYNC.COLLECTIVE R15, `(.L_x_13626) ;  /* 0x000000000f087348 */ /* 0x000fea0003c00000 */
[----:B------:R0:W1:Y:S02]  /*1ac00*/  SHFL.UP P6, R14, R13, R12, R11 ;  /* 0x0400000c0d0e7389 */ /* 0x00006400000c000b */
[----:B01----:R-:W-:Y:S01]  /*1ac10*/  ENDCOLLECTIVE ;  /* 0x000000000000791b */ /* 0x003fe20003800000 */
.L_x_13626:
[----:B------:R-:W-:Y:S02]  /*1ac20*/  MOV R12, 0x10 ;  /* 0x00000010000c7802 */ /* 0x000fe40000000f00 */
[----:B------:R-:W-:-:S05]  /*1ac30*/  SEL R14, R14, RZ, P4 ;  /* 0x000000ff0e0e7207 */ /* 0x000fca0002000000 */
[----:B------:R-:W-:-:S04]  /*1ac40*/  IMAD.IADD R5, R7, 0x1, R14 ;  /* 0x0000000107057824 */ /* 0x000fc800078e020e */
[----:B------:R-:W-:-:S07]  /*1ac50*/  IMAD.MOV.U32 R13, RZ, RZ, R5 ;  /* 0x000000ffff0d7224 */ /* 0x000fce00078e0005 */
[----:B------:R-:W-:Y:S05]  /*1ac60*/  WARPSYNC.COLLECTIVE R15, `(.L_x_13627) ;  /* 0x000000000f087348 */ /* 0x000fea0003c00000 */
[----:B------:R0:W1:Y:S02]  /*1ac70*/  SHFL.UP P6, R14, R13, R12, R11 ;  /* 0x0400000c0d0e7389 */ /* 0x00006400000c000b */
[----:B01----:R-:W-:Y:S01]  /*1ac80*/  ENDCOLLECTIVE ;  /* 0x000000000000791b */ /* 0x003fe20003800000 */
.L_x_13627:
        /* <DEDUP_REMOVED lines=8> */
.L_x_13628:
[----:B------:R-:W-:Y:S05]  /*1ad10*/  BRA `(.L_x_13629) ;  /* 0xffffffa000e47947 */ /* 0x000fea000383ffff */
.L_x_13433:
        /* <DEDUP_REMOVED lines=8> */
.L_x_13631:
[----:B------:R-:W-:Y:S05]  /*1ada0*/  BSYNC B0 ;  /* 0x0000000000007941 */ /* 0x000fea0003800000 */
.L_x_13630:
        /* <DEDUP_REMOVED lines=8> */
.L_x_13632:
[----:B------:R-:W-:Y:S02]  /*1ae30*/  MOV R12, 0x4 ;  /* 0x00000004000c7802 */ /* 0x000fe40000000f00 */
[----:B------:R-:W-:-:S05]  /*1ae40*/  SEL R14, R14, RZ, P2 ;  /* 0x000000ff0e0e7207 */ /* 0x000fca0001000000 */
[----:B------:R-:W-:-:S04]  /*1ae50*/  IMAD.IADD R3, R13, 0x1, R14 ;  /* 0x000000010d037824 */ /* 0x000fc800078e020e */
[----:B------:R-:W-:-:S07]  /*1ae60*/  IMAD.MOV.U32 R13, RZ, RZ, R3 ;  /* 0x000000ffff0d7224 */ /* 0x000fce00078e0003 */
[----:B------:R-:W-:Y:S05]  /*1ae70*/  WARPSYNC.COLLECTIVE R15, `(.L_x_13633) ;  /* 0x000000000f087348 */ /* 0x000fea0003c00000 */
[----:B------:R0:W1:Y:S02]  /*1ae80*/  SHFL.UP P6, R14, R13, R12, R11 ;  /* 0x0400000c0d0e7389 */ /* 0x00006400000c000b */
[----:B01----:R-:W-:Y:S01]  /*1ae90*/  ENDCOLLECTIVE ;  /* 0x000000000000791b */ /* 0x003fe20003800000 */
.L_x_13633:
[----:B------:R-:W-:Y:S02]  /*1aea0*/  MOV R12, 0x8 ;  /* 0x00000008000c7802 */ /* 0x000fe40000000f00 */
[----:B------:R-:W-:-:S05]  /*1aeb0*/  SEL R14, R14, RZ, P3 ;  /* 0x000000ff0e0e7207 */ /* 0x000fca0001800000 */
[----:B------:R-:W-:-:S04]  /*1aec0*/  IMAD.IADD R5, R3, 0x1, R14 ;  /* 0x0000000103057824 */ /* 0x000fc800078e020e */
[----:B------:R-:W-:-:S07]  /*1aed0*/  IMAD.MOV.U32 R13, RZ, RZ, R5 ;  /* 0x000000ffff0d7224 */ /* 0x000fce00078e0005 */
[----:B------:R-:W-:Y:S05]  /*1aee0*/  WARPSYNC.COLLECTIVE R15, `(.L_x_13634) ;  /* 0x000000000f087348 */ /* 0x000fea0003c00000 */
[----:B------:R0:W1:Y:S02]  /*1aef0*/  SHFL.UP P6, R14, R13, R12, R11 ;  /* 0x0400000c0d0e7389 */ /* 0x00006400000c000b */
[----:B01----:R-:W-:Y:S01]  /*1af00*/  ENDCOLLECTIVE ;  /* 0x000000000000791b */ /* 0x003fe20003800000 */
.L_x_13634:
[----:B------:R-:W-:Y:S02]  /*1af10*/  MOV R12, 0x10 ;  /* 0x00000010000c7802 */ /* 0x000fe40000000f00 */
[----:B------:R-:W-:-:S05]  /*1af20*/  SEL R6, R14, RZ, P4 ;  /* 0x000000ff0e067207 */ /* 0x000fca0002000000 */
[----:B------:R-:W-:-:S04]  /*1af30*/  IMAD.IADD R6, R5, 0x1, R6 ;  /* 0x0000000105067824 */ /* 0x000fc800078e0206 */
[----:B------:R-:W-:-:S07]  /*1af40*/  IMAD.MOV.U32 R13, RZ, RZ, R6 ;  /* 0x000000ffff0d7224 */ /* 0x000fce00078e0006 */
[----:B------:R-:W-:Y:S05]  /*1af50*/  WARPSYNC.COLLECTIVE R15, `(.L_x_13635) ;  /* 0x000000000f087348 */ /* 0x000fea0003c00000 */
[----:B------:R0:W1:Y:S02]  /*1af60*/  SHFL.UP P6, R14, R13, R12, R11 ;  /* 0x0400000c0d0e7389 */ /* 0x00006400000c000b */
[----:B01----:R-:W-:Y:S01]  /*1af70*/  ENDCOLLECTIVE ;  /* 0x000000000000791b */ /* 0x003fe20003800000 */
.L_x_13635:
        /* <DEDUP_REMOVED lines=8> */
.L_x_13636:
[----:B------:R-:W-:Y:S05]  /*1b000*/  BRA `(.L_x_13637) ;  /* 0xffffffa000c47947 */ /* 0x000fea000383ffff */
.L_x_13435:
[----:B------:R-:W-:Y:S01]  /*1b010*/  BSSY B0, `(.L_x_13638) ;  /* 0x0000006000007945 */ /* 0x000fe20003800000 */
[----:B------:R-:W-:Y:S01]  /*1b020*/  PLOP3.LUT P6, PT, P6, PT, PT, 0x8, 0x0 ;  /* 0x000000000000781c */ /* 0x000fe200037ce170 */
[----:B------:R-:W-:-:S12]  /*1b030*/  IMAD.MOV.U32 R15, RZ, RZ, -0x1 ;  /* 0xffffffffff0f7424 */ /* 0x000fd800078e00ff */
[----:B0-----:R-:W-:Y:S05]  /*1b040*/  WARPSYNC.COLLECTIVE R15, `(.L_x_13639) ;  /* 0x000000000f087348 */ /* 0x001fea0003c00000 */
[----:B------:R-:W-:Y:S01]  /*1b050*/  VOTE.ANY R14, PT, P6 ;  /* 0x00000000000e7806 */ /* 0x000fe200030e0100 */
[----:B0-----:R-:W-:Y:S06]  /*1b060*/  ENDCOLLECTIVE ;  /* 0x000000000000791b */ /* 0x001fec0003800000 */
.L_x_13639:
[----:B------:R-:W-:Y:S05]  /*1b070*/  BSYNC B0 ;  /* 0x0000000000007941 */ /* 0x000fea0003800000 */
.L_x_13638:
        /* <DEDUP_REMOVED lines=9> */
.L_x_13640:
[----:B------:R-:W-:Y:S01]  /*1b110*/  IMAD.MOV.U32 R17, RZ, RZ, R14 ;  /* 0x000000ffff117224 */ /* 0x000fe200078e000e */
[----:B------:R-:W-:Y:S06]  /*1b120*/  BRA `(.L_x_13641) ;  /* 0xffffffa000b47947 */ /* 0x000fec000383ffff */
.L_x_13437:
[----:B------:R-:W-:Y:S01]  /*1b130*/  BSSY B0, `(.L_x_13642) ;  /* 0x0000007000007945 */ /* 0x000fe20003800000 */
[----:B------:R-:W-:Y:S01]  /*1b140*/  MOV R13, R3 ;  /* 0x00000003000d7202 */ /* 0x000fe20000000f00 */
[----:B------:R-:W-:Y:S02]  /*1b150*/  IMAD.MOV.U32 R11, RZ, RZ, 0x1f ;  /* 0x0000001fff0b7424 */ /* 0x000fe400078e00ff */
[----:B------:R-:W-:-:S07]  /*1b160*/  IMAD.MOV.U32 R15, RZ, RZ, -0x1 ;  /* 0xffffffffff0f7424 */ /* 0x000fce00078e00ff */
[----:B012---:R-:W-:Y:S05]  /*1b170*/  WARPSYNC.COLLECTIVE R15, `(.L_x_13643) ;  /* 0x000000000f087348 */ /* 0x007fea0003c00000 */
[----:B------:R3:W4:Y:S02]  /*1b180*/  SHFL.IDX P6, R14, R13, R12, R11 ;  /* 0x0000000c0d0e7389 */ /* 0x00072400000c000b */
[----:B01234-:R-:W-:Y:S01]  /*1b190*/  ENDCOLLECTIVE ;  /* 0x000000000000791b */ /* 0x01ffe20003800000 */
.L_x_13643:
[----:B------:R-:W-:Y:S05]  /*1b1a0*/  BSYNC B0 ;  /* 0x0000000000007941 */ /* 0x000fea0003800000 */
.L_x_13642:
[----:B------:R-:W-:Y:S05]  /*1b1b0*/  BRA `(.L_x_13436) ;  /* 0xffffffa000ac7947 */ /* 0x000fea000383ffff */
.L_x_13441:
[----:B0-----:R0:W1:Y:S02]  /*1b1c0*/  SYNCS.PHASECHK.TRANS64.TRYWAIT P0, [R4+URZ+0x16820], R0 ;  /* 0x01682000040075a7 */ /* 0x001064000800017f */
[----:B-1----:R-:W-:Y:S05]  /*1b1d0*/  @!P0 NANOSLEEP.SYNCS 0x989680 ;  /* 0x009896800000895d */ /* 0x002fea0003900000 */
[----:B------:R-:W1:Y:S02]  /*1b1e0*/  @!P0 SYNCS.PHASECHK.TRANS64 P0, [R4+URZ+0x16820], R0 ;  /* 0x01682000040085a7 */ /* 0x000e64000800007f */
[----:B-1----:R-:W-:Y:S05]  /*1b1f0*/  @!P0 BRA `(.L_x_13441) ;  /* 0xfffffffc00f08947 */ /* 0x002fea000383ffff */
[----:B------:R-:W-:Y:S05]  /*1b200*/  BRA `(.L_x_13644) ;  /* 0xffffffa400987947 */ /* 0x000fea000383ffff */
.L_x_13442:
        /* <DEDUP_REMOVED lines=11> */
.L_x_13646:
[----:B------:R-:W-:Y:S05]  /*1b2c0*/  BSYNC B0 ;  /* 0x0000000000007941 */ /* 0x000fea0003800000 */
.L_x_13645:
[----:B------:R-:W-:Y:S05]  /*1b2d0*/  BRA `(.L_x_13647) ;  /* 0xffffffa400807947 */ /* 0x000fea000383ffff */
.L_x_13443:
[----:B------:R-:W-:Y:S01]  /*1b2e0*/  BSSY B0, `(.L_x_13648) ;  /* 0x0000006000007945 */ /* 0x000fe20003800000 */
[----:B------:R-:W-:-:S07]  /*1b2f0*/  IMAD.MOV.U32 R15, RZ, RZ, -0x1 ;  /* 0xffffffffff0f7424 */ /* 0x000fce00078e00ff */
[----:B0-----:R-:W-:Y:S05]  /*1b300*/  WARPSYNC.COLLECTIVE R15, `(.L_x_13649) ;  /* 0x000000000f0c7348 */ /* 0x001fea0003c00000 */
[----:B------:R-:W-:Y:S02]  /*1b310*/  ELECT P6, UR62, PT ;  /* 0x00000000003e782f */ /* 0x000fe400038c0000 */
[----:B------:R-:W-:Y:S01]  /*1b320*/  MOV R14, UR62 ;  /* 0x0000003e000e7c02 */ /* 0x000fe20008000f00 */
[----:B0-----:R-:W-:Y:S10]  /*1b330*/  ENDCOLLECTIVE ;  /* 0x000000000000791b */ /* 0x001ff40003800000 */
.L_x_13649:
[----:B------:R-:W-:Y:S05]  /*1b340*/  BSYNC B0 ;  /* 0x0000000000007941 */ /* 0x000fea0003800000 */
.L_x_13648:
[----:B------:R-:W-:Y:S05]  /*1b350*/  BRA `(.L_x_13650) ;  /* 0xffffffa400747947 */ /* 0x000fea000383ffff */
.L_x_13445:
[----:B0-----:R0:W1:Y:S02]  /*1b360*/  SYNCS.PHASECHK.TRANS64.TRYWAIT P1, [R5+URZ+0x16840], R0 ;  /* 0x01684000050075a7 */ /* 0x001064000802017f */
[----:B-1----:R-:W-:Y:S05]  /*1b370*/  @!P1 NANOSLEEP.SYNCS 0x989680 ;  /* 0x009896800000995d */ /* 0x002fea0003900000 */
[----:B------:R-:W1:Y:S02]  /*1b380*/  @!P1 SYNCS.PHASECHK.TRANS64 P1, [R5+URZ+0x16840], R0 ;  /* 0x01684000050095a7 */ /* 0x000e64000802007f */
[----:B-1----:R-:W-:Y:S05]  /*1b390*/  @!P1 BRA `(.L_x_13445) ;  /* 0xfffffffc00f09947 */ /* 0x002fea000383ffff */
[----:B------:R-:W-:Y:S05]  /*1b3a0*/  BRA `(.L_x_13651) ;  /* 0xffffffa400947947 */ /* 0x000fea000383ffff */
.L_x_13447:
[----:B-1----:R1:W2:Y:S02]  /*1b3b0*/  SYNCS.PHASECHK.TRANS64.TRYWAIT P1, [R25+URZ+0x16840], R2 ;  /* 0x01684002190075a7 */ /* 0x0022a4000802017f */
[----:B--2---:R-:W-:Y:S05]  /*1b3c0*/  @!P1 NANOSLEEP.SYNCS 0x989680 ;  /* 0x009896800000995d */ /* 0x004fea0003900000 */
[----:B------:R-:W2:Y:S02]  /*1b3d0*/  @!P1 SYNCS.PHASECHK.TRANS64 P1, [R25+URZ+0x16840], R2 ;  /* 0x01684002190095a7 */ /* 0x000ea4000802007f */
[----:B--2---:R-:W-:Y:S05]  /*1b3e0*/  @!P1 BRA `(.L_x_13447) ;  /* 0xfffffffc00f09947 */ /* 0x004fea000383ffff */
[----:B------:R-:W-:Y:S05]  /*1b3f0*/  BRA `(.L_x_13652) ;  /* 0xffffffa400a07947 */ /* 0x000fea000383ffff */
.L_x_13449:
[----:B--2---:R2:W3:Y:S02]  /*1b400*/  SYNCS.PHASECHK.TRANS64.TRYWAIT P1, [R5+URZ+0x16860], R0 ;  /* 0x01686000050075a7 */ /* 0x0044e4000802017f */
[----:B---3--:R-:W-:Y:S05]  /*1b410*/  @!P1 NANOSLEEP.SYNCS 0x989680 ;  /* 0x009896800000995d */ /* 0x008fea0003900000 */
[----:B------:R-:W3:Y:S02]  /*1b420*/  @!P1 SYNCS.PHASECHK.TRANS64 P1, [R5+URZ+0x16860], R0 ;  /* 0x01686000050095a7 */ /* 0x000ee4000802007f */
[----:B---3--:R-:W-:Y:S05]  /*1b430*/  @!P1 BRA `(.L_x_13449) ;  /* 0xfffffffc00f09947 */ /* 0x008fea000383ffff */
[----:B------:R-:W-:Y:S05]  /*1b440*/  BRA `(.L_x_13653) ;  /* 0xffffffa4009c7947 */ /* 0x000fea000383ffff */
.L_x_13654:
        /* <DEDUP_REMOVED lines=11> */
.L_x_15876:


//--------------------- .text._ZN7cutlass13device_kernelIN5flash11enable_sm90INS1_16FlashAttnFwdSm90INS1_25CollectiveMainloopFwdSm90ILi2EN4cute5tupleIJNS5_1CILi1EEES8_S8_EEENS6_IJNS7_ILi192EEENS7_ILi128EEENS7_ILi64EEEEEELi64ENS_6half_tEfNS_4arch4Sm90ELb0ELb1ELb1ELb0ELb1ELb0ELb0ELb1ELb1ELb1ELb0ELb0EEENS1_21CollectiveEpilogueFwdINS6_IJSA_SC_SB_EEES9_SE_SG_Li384ELb0ELb1ELb0ELb0EEENS1_30DynamicPersistentTileSchedulerILi384ELi128ELb0ELb1ELb1EEEEEEEEEvNT_6ParamsE --------------------------
	.section	.text._ZN7cutlass13device_kernelIN5flash11enable_sm90INS1_16FlashAttnFwdSm90INS1_25CollectiveMainloopFwdSm90ILi2EN4cute5tupleIJNS5_1CILi1EEES8_S8_EEENS6_IJNS7_ILi192EEENS7_ILi128EEENS7_ILi64EEEEEELi64ENS_6half_tEfNS_4arch4Sm90ELb0ELb1ELb1ELb0ELb1ELb0ELb0ELb1ELb1ELb1ELb0ELb0EEENS1_21CollectiveEpilogueFwdINS6_IJSA_SC_SB_EEES9_SE_SG_Li384ELb0ELb1ELb0ELb0EEENS1_30DynamicPersistentTileSchedulerILi384ELi128ELb0ELb1ELb1EEEEEEEEEvNT_6ParamsE,"ax",@progbits
	.align	128
.text._ZN7cutlass13device_kernelIN5flash11enable_sm90INS1_16FlashAttnFwdSm90INS1_25CollectiveMainloopFwdSm90ILi2EN4cute5tupleIJNS5_1CILi1EEES8_S8_EEENS6_IJNS7_ILi192EEENS7_ILi128EEENS7_ILi64EEEEEELi64ENS_6half_tEfNS_4arch4Sm90ELb0ELb1ELb1ELb0ELb1ELb0ELb0ELb1ELb1ELb1ELb0ELb0EEENS1_21CollectiveEpilogueFwdINS6_IJSA_SC_SB_EEES9_SE_SG_Li384ELb0ELb1ELb0ELb0EEENS1_30DynamicPersistentTileSchedulerILi384ELi128ELb0ELb1ELb1EEEEEEEEEvNT_6ParamsE:
        .type           _ZN7cutlass13device_kernelIN5flash11enable_sm90INS1_16FlashAttnFwdSm90INS1_25CollectiveMainloopFwdSm90ILi2EN4cute5tupleIJNS5_1CILi1EEES8_S8_EEENS6_IJNS7_ILi192EEENS7_ILi128EEENS7_ILi64EEEEEELi64ENS_6half_tEfNS_4arch4Sm90ELb0ELb1ELb1ELb0ELb1ELb0ELb0ELb1ELb1ELb1ELb0ELb0EEENS1_21CollectiveEpilogueFwdINS6_IJSA_SC_SB_EEES9_SE_SG_Li384ELb0ELb1ELb0ELb0EEENS1_30DynamicPersistentTileSchedulerILi384ELi128ELb0ELb1ELb1EEEEEEEEEvNT_6ParamsE,@function
        .size           _ZN7cutlass13device_kernelIN5flash11enable_sm90INS1_16FlashAttnFwdSm90INS1_25CollectiveMainloopFwdSm90ILi2EN4cute5tupleIJNS5_1CILi1EEES8_S8_EEENS6_IJNS7_ILi192EEENS7_ILi128EEENS7_ILi64EEEEEELi64ENS_6half_tEfNS_4arch4Sm90ELb0ELb1ELb1ELb0ELb1ELb0ELb0ELb1ELb1ELb1ELb0ELb0EEENS1_21CollectiveEpilogueFwdINS6_IJSA_SC_SB_EEES9_SE_SG_Li384ELb0ELb1ELb0ELb0EEENS1_30DynamicPersistentTileSchedulerILi384ELi128ELb0ELb1ELb1EEEEEEEEEvNT_6ParamsE,(.L_x_15877 - _ZN7cutlass13device_kernelIN5flash11enable_sm90INS1_16FlashAttnFwdSm90INS1_25CollectiveMainloopFwdSm90ILi2EN4cute5tupleIJNS5_1CILi1EEES8_S8_EEENS6_IJNS7_ILi192EEENS7_ILi128EEENS7_ILi64EEEEEELi64ENS_6half_tEfNS_4arch4Sm90ELb0ELb1ELb1ELb0ELb1ELb0ELb0ELb1ELb1ELb1ELb0ELb0EEENS1_21CollectiveEpilogueFwdINS6_IJSA_SC_SB_EEES9_SE_SG_Li384ELb0ELb1ELb0ELb0EEENS1_30DynamicPersistentTileSchedulerILi384ELi128ELb0ELb1ELb1EEEEEEEEEvNT_6ParamsE)
        .other          _ZN7cutlass13device_kernelIN5flash11enable_sm90INS1_16FlashAttnFwdSm90INS1_25CollectiveMainloopFwdSm90ILi2EN4cute5tupleIJNS5_1CILi1EEES8_S8_EEENS6_IJNS7_ILi192EEENS7_ILi128EEENS7_ILi64EEEEEELi64ENS_6half_tEfNS_4arch4Sm90ELb0ELb1ELb1ELb0ELb1ELb0ELb0ELb1ELb1ELb1ELb0ELb0EEENS1_21CollectiveEpilogueFwdINS6_IJSA_SC_SB_EEES9_SE_SG_Li384ELb0ELb1ELb0ELb0EEENS1_30DynamicPersistentTileSchedulerILi384ELi128ELb0ELb1ELb1EEEEEEEEEvNT_6ParamsE,@"STO_CUDA_ENTRY STV_DEFAULT"
_ZN7cutlass13device_kernelIN5flash11enable_sm90INS1_16FlashAttnFwdSm90INS1_25CollectiveMainloopFwdSm90ILi2EN4cute5tupleIJNS5_1CILi1EEES8_S8_EEENS6_IJNS7_ILi192EEENS7_ILi128EEENS7_ILi64EEEEEELi64ENS_6half_tEfNS_4arch4Sm90ELb0ELb1ELb1ELb0ELb1ELb0ELb0ELb1ELb1ELb1ELb0ELb0EEENS1_21CollectiveEpilogueFwdINS6_IJSA_SC_SB_EEES9_SE_SG_Li384ELb0ELb1ELb0ELb0EEENS1_30DynamicPersistentTileSchedulerILi384ELi128ELb0ELb1ELb1EEEEEEEEEvNT_6ParamsE:
        /* <DEDUP_REMOVED lines=45> */
.L_x_13655:
        /* <DEDUP_REMOVED lines=22> */
.L_x_13656:
        /* <DEDUP_REMOVED lines=18> */
.L_x_13657:
        /* <DEDUP_REMOVED lines=22> */
.L_x_13658:
        /* <DEDUP_REMOVED lines=23> */
.L_x_13659:
        /* <DEDUP_REMOVED lines=8> */
.L_x_13661:
[----:B------:R-:W-:-:S08]  /*08a0*/  NOP ;  /* 0x0000000000007918 */ /* 0x000fd00000000000 */
[----:B------:R-:W0:Y:S02]  /*08b0*/  USETMAXREG.TRY_ALLOC.CTAPOOL UP0, 0xa0 ;  /* 0x000000a0000079c8 */ /* 0x000e240008000600 */
[----:B0-----:R-:W-:-:S13]  /*08c0*/  PLOP3.LUT P0, PT, PT, PT, UP0, 0x80, 0x0 ;  /* 0x000000000000781c */ /* 0x001fda0003f0f008 */
[----:B------:R-:W-:Y:S05]  /*08d0*/  @!P0 BRA `(.L_x_13661) ;  /* 0xfffffffc00f08947 */ /* 0x000fea000383ffff */
[----:B------:R-:W0:Y:S01]  /*08e0*/  S2R R2, SR_TID.X ;  /* 0x0000000000027919 */ /* 0x000e220000002100 */
[----:B-1----:R-:W1:Y:S08]  /*08f0*/  S2UR UR4, SR_CTAID.X ;  /* 0x00000000000479c3 */ /* 0x002e700000002500 */
        /* <DEDUP_REMOVED lines=16> */
[----:B------:R-:W-:Y:S02]  /*0a00*/  LEA.HI R2, R0, R10, RZ, 0x4 ;  /* 0x0000000a00027211 */ /* 0x000fe400078f20ff */
[----:B------:R-:W-:Y:S01]  /*0a10*/  LOP3.LUT R153, R154, 0xffffff80, RZ, 0xc0, !PT ;  /* 0xffffff809a997812 */ /* 0x000fe200078ec0ff */
[----:B------:R-:W-:Y:S01]  /*0a20*/  IMAD.SHL.U32 R4, R3, 0x20, RZ ;  /* 0x0000002003047824 */ /* 0x000fe200078e00ff */
[----:B------:R-:W-:Y:S02]  /*0a30*/  SHF.R.S32.HI R5, RZ, 0x4, R2 ;  /* 0x00000004ff057819 */ /* 0x000fe40000011402 */
[----:B------:R-:W-:Y:S01]  /*0a40*/  LOP3.LUT R3, R2, 0x3fffff0, RZ, 0xc0, !PT ;  /* 0x03fffff002037812 */ /* 0x000fe200078ec0ff */
[----:B------:R-:W-:Y:S01]  /*0a50*/  IMAD.IADD R153, R10, 0x1, -R153 ;  /* 0x000000010a997824 */ /* 0x000fe200078e0a99 */
[----:B------:R-:W-:-:S02]  /*0a60*/  LEA.HI R2, R2, R5, RZ, 0x1 ;  /* 0x0000000502027211 */ /* 0x000fc400078f08ff */
[----:B------:R-:W-:Y:S01]  /*0a70*/  LOP3.LUT R4, R4, 0xfffffc00, RZ, 0xc0, !PT ;  /* 0xfffffc0004047812 */ /* 0x000fe200078ec0ff */
[----:B------:R-:W-:Y:S01]  /*0a80*/  IMAD.IADD R3, R10, 0x1, -R3 ;  /* 0x000000010a037824 */ /* 0x000fe200078e0a03 */
[----:B------:R-:W-:Y:S02]  /*0a90*/  SHF.R.S32.HI R6, RZ, 0x1f, R153 ;  /* 0x0000001fff067819 */ /* 0x000fe40000011499 */
[----:B------:R-:W-:Y:S01]  /*0aa0*/  LOP3.LUT R2, R2, 0x1ffffffe, RZ, 0xc0, !PT ;  /* 0x1ffffffe02027812 */ /* 0x000fe200078ec0ff */
[----:B------:R-:W-:Y:S01]  /*0ab0*/  IMAD R3, R3, 0x40, R4 ;  /* 0x0000004003037824 */ /* 0x000fe200078e0204 */
[----:B------:R-:W-:Y:S02]  /*0ac0*/  LEA.HI R4, R6, R153, RZ, 0x2 ;  /* 0x0000009906047211 */ /* 0x000fe400078f10ff */
[----:B------:R-:W-:Y:S01]  /*0ad0*/  LEA.HI R7, R0, R10, RZ, 0x2 ;  /* 0x0000000a00077211 */ /* 0x000fe200078f10ff */
[----:B------:R-:W-:Y:S01]  /*0ae0*/  IMAD.IADD R2, R5, 0x1, -R2 ;  /* 0x0000000105027824 */ /* 0x000fe200078e0a02 */
[----:B------:R-:W-:-:S02]  /*0af0*/  SHF.R.S32.HI R5, RZ, 0x2, R4 ;  /* 0x00000002ff057819 */ /* 0x000fc40000011404 */
[----:B------:R-:W-:Y:S01]  /*0b00*/  SHF.R.S32.HI R8, RZ, 0x1f, R4 ;  /* 0x0000001fff087819 */ /* 0x000fe20000011404 */
[----:B------:R-:W-:Y:S01]  /*0b10*/  IMAD R156, R2, 0x8, R3 ;  /* 0x00000008029c7824 */ /* 0x000fe200078e0203 */
[----:B------:R-:W-:Y:S02]  /*0b20*/  SHF.R.S32.HI R154, RZ, 0x7, R154 ;  /* 0x00000007ff9a7819 */ /* 0x000fe4000001149a */
[----:B------:R-:W-:Y:S02]  /*0b30*/  LOP3.LUT R7, R7, 0xfffffffc, RZ, 0xc0, !PT ;  /* 0xfffffffc07077812 */ /* 0x000fe400078ec0ff */
[----:B------:R-:W-:Y:S01]  /*0b40*/  LEA.HI R8, R8, R5, RZ, 0x3 ;  /* 0x0000000508087211 */ /* 0x000fe200078f18ff */
[----:B------:R-:W-:Y:S01]  /*0b50*/  IMAD.HI R2, R154, 0x55555556, RZ ;  /* 0x555555569a027827 */ /* 0x000fe200078e02ff */
[----:B------:R-:W-:Y:S02]  /*0b60*/  LEA.HI R0, R0, R10, RZ, 0x3 ;  /* 0x0000000a00007211 */ /* 0x000fe400078f18ff */
[----:B------:R-:W-:Y:S01]  /*0b70*/  LOP3.LUT R8, R8, 0xfffffff8, RZ, 0xc0, !PT ;  /* 0xfffffff808087812 */ /* 0x000fe200078ec0ff */
[----:B------:R-:W-:Y:S01]  /*0b80*/  IMAD.IADD R7, R10, 0x1, -R7 ;  /* 0x000000010a077824 */ /* 0x000fe200078e0a07 */
[----:B------:R-:W-:-:S02]  /*0b90*/  LEA.HI R6, R6, R153, RZ, 0x5 ;  /* 0x0000009906067211 */ /* 0x000fc400078f28ff */
[----:B------:R-:W-:Y:S01]  /*0ba0*/  LOP3.LUT R18, R0, 0xfffffff8, RZ, 0xc0, !PT ;  /* 0xfffffff800127812 */ /* 0x000fe200078ec0ff */
[----:B------:R-:W-:Y:S01]  /*0bb0*/  IMAD.IADD R5, R5, 0x1, -R8 ;  /* 0x0000000105057824 */ /* 0x000fe200078e0a08 */
[----:B------:R-:W-:Y:S02]  /*0bc0*/  LEA.HI R9, R7, R7, RZ, 0x1 ;  /* 0x0000000707097211 */ /* 0x000fe400078f08ff */
[----:B------:R-:W-:Y:S01]  /*0bd0*/  LEA.HI R3, R2, R2, RZ, 0x1 ;  /* 0x0000000202037211 */ /* 0x000fe200078f08ff */
[----:B------:R-:W-:Y:S01]  /*0be0*/  IMAD.IADD R18, R10, 0x1, -R18 ;  /* 0x000000010a127824 */ /* 0x000fe200078e0a12 */
[----:B------:R-:W-:Y:S02]  /*0bf0*/  SHF.R.S32.HI R6, RZ, 0x5, R6 ;  /* 0x00000005ff067819 */ /* 0x000fe40000011406 */
[----:B------:R-:W-:Y:S01]  /*0c00*/  LOP3.LUT R2, R9, 0x1ffffffe, RZ, 0xc0, !PT ;  /* 0x1ffffffe09027812 */ /* 0x000fe200078ec0ff */
[----:B------:R-:W-:Y:S01]  /*0c10*/  IMAD R3, R3, -0x3, R154 ;  /* 0xfffffffd03037824 */ /* 0x000fe200078e029a */
[----:B------:R-:W-:Y:S01]  /*0c20*/  LOP3.LUT R16, R4, 0x7ffffffc, RZ, 0xc0, !PT ;  /* 0x7ffffffc04107812 */ /* 0x000fe200078ec0ff */
[----:B------:R-:W-:Y:S01]  /*0c30*/  IMAD R6, R6, 0x10, R5 ;  /* 0x0000001006067824 */ /* 0x000fe200078e0205 */
[----:B------:R-:W-:Y:S01]  /*0c40*/  SHF.R.S32.HI R152, RZ, 0x3, R0 ;  /* 0x00000003ff987819 */ /* 0x000fe20000011400 */
[----:B------:R-:W-:-:S02]  /*0c50*/  IMAD.SHL.U32 R22, R18, 0x8, RZ ;  /* 0x0000000812167824 */ /* 0x000fc400078e00ff */
[----:B------:R-:W-:Y:S02]  /*0c60*/  IMAD.IADD R2, R7, 0x1, -R2 ;  /* 0x0000000107027824 */ /* 0x000fe400078e0a02 */
[----:B------:R-:W-:Y:S01]  /*0c70*/  IMAD R155, R3, 0x40, R6 ;  /* 0x00000040039b7824 */ /* 0x000fe200078e0206 */
[----:B------:R-:W-:Y:S01]  /*0c80*/  SHF.R.S32.HI R157, RZ, 0x1f, R22 ;  /* 0x0000001fff9d7819 */ /* 0x000fe20000011416 */
[----:B------:R-:W-:Y:S02]  /*0c90*/  IMAD.IADD R16, R153, 0x1, -R16 ;  /* 0x0000000199107824 */ /* 0x000fe400078e0a10 */
[----:B------:R-:W-:-:S07]  /*0ca0*/  IMAD R17, R2, 0x8, R155 ;  /* 0x0000000802117824 */ /* 0x000fce00078e029b */
.L_x_13754:
        /* <DEDUP_REMOVED lines=12> */
[----:B012--5:R-:W-:Y:S05]  /*0d70*/  @!P0 BRA `(.L_x_13662) ;  /* 0x0000000000208947 */ /* 0x027fea0003800000 */
        /* <DEDUP_REMOVED lines=8> */
.L_x_13662:
[----:B------:R-:W-:Y:S01]  /*0e00*/  ULDC UR7, c[0x0][0xc54] ;  /* 0x0003150000077ab9 */ /* 0x000fe20000000800 */
[----:B------:R-:W-:Y:S01]  /*0e10*/  UMOV UR6, UR9 ;  /* 0x0000000900067c82 */ /* 0x000fe20008000000 */
[----:B------:R-:W-:-:S11]  /*0e20*/  UISETP.NE.AND UP0, UPT, UR7, 0x1, UPT ;  /* 0x000000010700788c */ /* 0x000fd6000bf05270 */
[----:B------:R-:W-:Y:S02]  /*0e30*/  @UP0 ULDC.64 UR10, c[0x0][0xc58] ;  /* 0x00031600000a0ab9 */ /* 0x000fe40000000a00 */
[----:B------:R-:W-:-:S04]  /*0e40*/  UIMAD.WIDE.U32 UR4, UR9, UR10, URZ ;  /* 0x0000000a090472a5 */ /* 0x000fc8000f8e003f */
[----:B------:R-:W-:-:S04]  /*0e50*/  @UP0 USHF.R.U32.HI UR6, URZ, UR11, UR5 ;  /* 0x0000000b3f060299 */ /* 0x000fc80008011605 */
[----:B------:R-:W-:-:S12]  /*0e60*/  UIMAD UR4, UR6, UR7, URZ ;  /* 0x00000007060472a4 */ /* 0x000fd8000f8e023f */
.L_x_13663:
        /* <DEDUP_REMOVED lines=51> */
.L_x_13665:
[----:B------:R-:W-:-:S11]  /*11a0*/  UISETP.NE.AND UP0, UPT, UR5, 0x1, UPT ;  /* 0x000000010500788c */ /* 0x000fd6000bf05270 */
[----:B------:R-:W-:Y:S02]  /*11b0*/  @UP0 ULDC.64 UR8, c[0x0][0x9e8] ;  /* 0x00027a0000080ab9 */ /* 0x000fe40000000a00 */
[----:B------:R-:W-:-:S04]  /*11c0*/  UIMAD.WIDE.U32 UR6, UR4, UR8, URZ ;  /* 0x00000008040672a5 */ /* 0x000fc8000f8e003f */
[----:B------:R-:W-:-:S12]  /*11d0*/  @UP0 USHF.R.U32.HI UR4, URZ, UR9, UR7 ;  /* 0x000000093f040299 */ /* 0x000fd80008011607 */
.L_x_13666:
[----:B------:R-:W-:-:S06]  /*11e0*/  UIMAD UR4, UR4, UR5, UR5 ;  /* 0x00000005040472a4 */ /* 0x000fcc000f8e0205 */
[----:B------:R-:W-:-:S07]  /*11f0*/  VIMNMX R0, R0, UR4, PT ;  /* 0x0000000400007c48 */ /* 0x000fce000bfe0100 */
.L_x_13664:
        /* <DEDUP_REMOVED lines=32> */
.L_x_13668:
[----:B------:R-:W-:-:S11]  /*1400*/  UISETP.NE.AND UP0, UPT, UR5, 0x1, UPT ;  /* 0x000000010500788c */ /* 0x000fd6000bf05270 */
[----:B------:R-:W-:Y:S02]  /*1410*/  @UP0 ULDC.64 UR10, c[0x0][0x9e8] ;  /* 0x00027a00000a0ab9 */ /* 0x000fe40000000a00 */
[----:B------:R-:W-:-:S04]  /*1420*/  UIMAD.WIDE.U32 UR6, UR4, UR10, URZ ;  /* 0x0000000a040672a5 */ /* 0x000fc8000f8e003f */
[----:B------:R-:W-:-:S12]  /*1430*/  @UP0 USHF.R.U32.HI UR4, URZ, UR11, UR7 ;  /* 0x0000000b3f040299 */ /* 0x000fd80008011607 */
.L_x_13669:
[----:B------:R-:W-:-:S04]  /*1440*/  UIMAD UR4, UR4, UR5, URZ ;  /* 0x00000005040472a4 */ /* 0x000fc8000f8e023f */
[----:B------:R-:W-:-:S04]  /*1450*/  UISETP.LT.AND UP0, UPT, UR9, UR4, UPT ;  /* 0x000000040900728c */ /* 0x000fc8000bf01270 */
[----:B------:R-:W-:-:S12]  /*1460*/  USEL UR9, UR9, UR4, !UP0 ;  /* 0x0000000409097287 */ /* 0x000fd8000c000000 */
.L_x_13667:
        /* <DEDUP_REMOVED lines=17> */
[----:B------:R-:W-:Y:S01]  /*1580*/  CS2R R12, SRZ ;  /* 0x00000000000c7805 */ /* 0x000fe2000001ff00 */
[----:B------:R-:W-:Y:S01]  /*1590*/  IMAD.MOV.U32 R106, RZ, RZ, RZ ;  /* 0x000000ffff6a7224 */ /* 0x000fe200078e00ff */
[----:B------:R-:W-:Y:S01]  /*15a0*/  CS2R R102, SRZ ;  /* 0x0000000000667805 */ /* 0x000fe2000001ff00 */
[----:B------:R-:W-:Y:S01]  /*15b0*/  IMAD.MOV.U32 R41, RZ, RZ, RZ ;  /* 0x000000ffff297224 */ /* 0x000fe200078e00ff */
[----:B------:R-:W-:-:S02]  /*15c0*/  CS2R R100, SRZ ;  /* 0x0000000000647805 */ /* 0x000fc4000001ff00 */
[----:B------:R-:W-:Y:S02]  /*15d0*/  ISETP.GT.AND P1, PT, R88, UR42, PT ;  /* 0x0000002a58007c0c */ /* 0x000fe4000bf24270 */
[----:B------:R-:W-:Y:S02]  /*15e0*/  CS2R R98, SRZ ;  /* 0x0000000000627805 */ /* 0x000fe4000001ff00 */
[----:B------:R-:W-:Y:S02]  /*15f0*/  CS2R R96, SRZ ;  /* 0x0000000000607805 */ /* 0x000fe4000001ff00 */
[----:B------:R-:W-:Y:S02]  /*1600*/  CS2R R94, SRZ ;  /* 0x00000000005e7805 */ /* 0x000fe4000001ff00 */
[----:B------:R-:W-:Y:S02]  /*1610*/  CS2R R92, SRZ ;  /* 0x00000000005c7805 */ /* 0x000fe4000001ff00 */
[----:B------:R-:W-:Y:S01]  /*1620*/  CS2R R90, SRZ ;  /* 0x00000000005a7805 */ /* 0x000fe2000001ff00 */
[----:B------:R-:W-:-:S02]  /*1630*/  IMAD.MOV.U32 R89, RZ, RZ, RZ ;  /* 0x000000ffff597224 */ /* 0x000fc400078e00ff */
[----:B------:R-:W-:Y:S05]  /*1640*/  @!P1 BRA `(.L_x_13670) ;  /* 0x000000d8001c9947 */ /* 0x000fea0003800000 */
[----:B------:R-:W0:Y:S01]  /*1650*/  SHFL.IDX PT, R0, R154, RZ, 0x1f ;  /* 0x00001fff9a007589 */ /* 0x000e2200000e0000 */
[----:B------:R-:W1:Y:S01]  /*1660*/  S2UR UR43, SR_CgaCtaId ;  /* 0x00000000002b79c3 */ /* 0x000e620000008800 */
[----:B------:R-:W-:Y:S01]  /*1670*/  UMOV UR45, 0x400 ;  /* 0x00000400002d7882 */ /* 0x000fe20000000000 */
        /* <DEDUP_REMOVED lines=28> */
.L_x_13671:
        /* <DEDUP_REMOVED lines=9> */
.L_x_13824:
[----:B------:R-:W-:Y:S05]  /*18d0*/  @!P0 BRA `(.L_x_13673) ;  /* 0x0000000000048947 */ /* 0x000fea0003800000 */
[----:B------:R-:W-:Y:S01]  /*18e0*/  BPT.TRAP 0x1 ;  /* 0x000000040000795c */ /* 0x000fe20000300000 */
.L_x_13673:
[----:B------:R-:W-:Y:S02]  /*18f0*/  IMAD.U32 R89, RZ, RZ, UR36 ;  /* 0x00000024ff597e24 */ /* 0x000fe4000f8e00ff */
[----:B0-----:R-:W-:-:S03]  /*1900*/  IMAD.U32 R0, RZ, RZ, UR46 ;  /* 0x0000002eff007e24 */ /* 0x001fc6000f8e00ff */
[----:B------:R-:W-:Y:S02]  /*1910*/  LEA R89, R89, UR45, 0x3 ;  /* 0x0000002d59597c11 */ /* 0x000fe4000f8e18ff */
[----:B------:R-:W-:-:S04]  /*1920*/  SHF.L.U32 R0, R0, 0x1f, RZ ;  /* 0x0000001f00007819 */ /* 0x000fc800000006ff */
[----:B------:R0:W1:Y:S01]  /*1930*/  SYNCS.PHASECHK.TRANS64.TRYWAIT P1, [R89+URZ+0x16830], R0 ;  /* 0x01683000590075a7 */ /* 0x000062000802017f */
[----:B------:R-:W-:Y:S05]  /*1940*/  @!P0 BRA `(.L_x_13674) ;  /* 0x0000000000048947 */ /* 0x000fea0003800000 */
[----:B------:R-:W-:Y:S01]  /*1950*/  BPT.TRAP 0x1 ;  /* 0x000000040000795c */ /* 0x000fe20000300000 */
.L_x_13674:
[----:B-1----:R-:W-:Y:S05]  /*1960*/  @P1 BRA `(.L_x_13675) ;  /* 0x0000000000081947 */ /* 0x002fea0003800000 */
[----:B------:R-:W1:Y:S02]  /*1970*/  SYNCS.PHASECHK.TRANS64.TRYWAIT P1, [R89+URZ+0x16830], R0 ;  /* 0x01683000590075a7 */ /* 0x000e64000802017f */
[----:B-1----:R-:W-:Y:S05]  /*1980*/  @!P1 BRA `(.L_x_13676) ;  /* 0x0000013400149947 */ /* 0x002fea0003800000 */
.L_x_13675:
        /* <DEDUP_REMOVED lines=35> */
.L_x_13677:
[----:B------:R-:W-:Y:S01]  /*1bc0*/  UISETP.NE.AND UP1, UPT, UR50, URZ, UPT ;  /* 0x0000003f3200728c */ /* 0x000fe2000bf25270 */
[----:B------:R-:W-:Y:S01]  /*1bd0*/  R2UR UR6, R89 ;  /* 0x00000000590672ca */ /* 0x000fe200000e0000 */
[----:B------:R-:W-:Y:S01]  /*1be0*/  ULDC UR7, c[0x0][0x9d8] ;  /* 0x0002760000077ab9 */ /* 0x000fe20000000800 */
[----:B------:R-:W-:Y:S01]  /*1bf0*/  UISETP.NE.AND UP0, UPT, UR49, URZ, UPT ;  /* 0x0000003f3100728c */ /* 0x000fe2000bf05270 */
[----:B------:R-:W-:Y:S01]  /*1c00*/  FMUL.FTZ R3, R24, UR7 ;  /* 0x0000000718037c20 */ /* 0x000fe20008410000 */
[----:B------:R-:W-:Y:S01]  /*1c10*/  FMUL.FTZ R24, R55, UR7 ;  /* 0x0000000737187c20 */ /* 0x000fe20008410000 */
[----:B------:R-:W-:Y:S01]  /*1c20*/  PLOP3.LUT P1, PT, PT, PT, UP1, 0x80, 0x0 ;  /* 0x000000000000781c */ /* 0x000fe20003f2f018 */
[----:B------:R-:W-:Y:S01]  /*1c30*/  FMUL.FTZ R55, R61, UR7 ;  /* 0x000000073d377c20 */ /* 0x000fe20008410000 */
[----:B------:R-:W-:Y:S01]  /*1c40*/  PLOP3.LUT P2, PT, PT, PT, UP1, 0x80, 0x0 ;  /* 0x000000000000781c */ /* 0x000fe20003f4f018 */
[----:B------:R-:W-:Y:S01]  /*1c50*/  FMUL.FTZ R94, R37, UR7 ;  /* 0x00000007255e7c20 */ /* 0x000fe20008410000 */
[----:B------:R-:W-:Y:S01]  /*1c60*/  VIADD R61, R17, UR38 ;  /* 0x00000026113d7c36 */ /* 0x000fe20008000000 */
[----:B------:R-:W2:Y:S01]  /*1c70*/  LDC R37, c[0x0][0x2f0] ;  /* 0x0000bc00ff257b82 */ /* 0x000ea20000000800 */
[----:B------:R-:W-:Y:S01]  /*1c80*/  @UP1 ULDC UR10, c[0x0][0x44c] ;  /* 0x00011300000a1ab9 */ /* 0x000fe20000000800 */
[----:B------:R-:W-:Y:S01]  /*1c90*/  FMUL.FTZ R91, R32, UR7 ;  /* 0x00000007205b7c20 */ /* 0x000fe20008410000 */
[----:B------:R-:W-:Y:S01]  /*1ca0*/  FMUL.FTZ R93, R36, UR7 ;  /* 0x00000007245d7c20 */ /* 0x000fe20008410000 */
[----:B------:R-:W-:Y:S01]  /*1cb0*/  FMUL.FTZ R92, R33, UR7 ;  /* 0x00000007215c7c20 */ /* 0x000fe20008410000 */
[----:B------:R-:W-:-:S02]  /*1cc0*/  IMAD.MOV.U32 R33, RZ, RZ, -0x80 ;  /* 0xffffff80ff217424 */ /* 0x000fc400078e00ff */
[----:B------:R-:W-:Y:S01]  /*1cd0*/  FMUL.FTZ R14, R25, UR7 ;  /* 0x00000007190e7c20 */ /* 0x000fe20008410000 */
[----:B------:R-:W-:Y:S01]  /*1ce0*/  FMUL.FTZ R25, R54, UR7 ;  /* 0x0000000736197c20 */ /* 0x000fe20008410000 */
[----:B------:R-:W-:Y:S01]  /*1cf0*/  @P1 IMAD.HI.U32 R32, R61, UR10, RZ ;  /* 0x0000000a3d201c27 */ /* 0x000fe2000f8e00ff */
[----:B------:R-:W3:Y:S01]  /*1d00*/  LDC R36, c[0x0][0x288] ;  /* 0x0000a200ff247b82 */ /* 0x000ee20000000800 */
[----:B------:R-:W-:Y:S02]  /*1d10*/  @UP1 ULDC UR10, c[0x0][0x450] ;  /* 0x00011400000a1ab9 */ /* 0x000fe40000000800 */
[----:B------:R-:W-:Y:S01]  /*1d20*/  FMUL.FTZ R54, R60, UR7 ;  /* 0x000000073c367c20 */ /* 0x000fe20008410000 */
[----:B------:R-:W-:Y:S01]  /*1d30*/  IMAD R96, R88, R33, 0x80 ;  /* 0x0000008058607424 */ /* 0x000fe200078e0221 */
[----:B------:R-:W-:Y:S01]  /*1d40*/  @P2 SHF.R.U32.HI R61, RZ, UR10, R32 ;  /* 0x0000000aff3d2c19 */ /* 0x000fe20008011620 */
[----:B------:R-:W-:Y:S01]  /*1d50*/  UIADD3 UR6, UR6, 0x16840, URZ ;  /* 0x0001684006067890 */ /* 0x000fe2000fffe03f */
[----:B------:R-:W-:Y:S01]  /*1d60*/  FMUL.FTZ R5, R30, UR7 ;  /* 0x000000071e057c20 */ /* 0x000fe20008410000 */
[----:B------:R-:W-:-:S02]  /*1d70*/  VIADD R33, R96, 0x1 ;  /* 0x0000000160217836 */ /* 0x000fc40000000000 */
[----:B------:R-:W-:Y:S01]  /*1d80*/  FMUL.FTZ R21, R50, UR7 ;  /* 0x0000000732157c20 */ /* 0x000fe20008410000 */
[----:B------:R-:W4:Y:S01]  /*1d90*/  SHFL.IDX PT, R60, R61, RZ, 0x1c1f ;  /* 0x001c1fff3d3c7589 */ /* 0x000f2200000e0000 */
        /* <DEDUP_REMOVED lines=13> */
[----:B01----:R-:W-:Y:S01]  /*1e70*/  FMUL.FTZ R0, R26, UR7 ;  /* 0x000000071a007c20 */ /* 0x003fe20008410000 */
        /* <DEDUP_REMOVED lines=41> */
[C---:B--2---:R-:W-:Y:S01]  /*2110*/  IMAD R63, R37.reuse, UR40, R56 ;  /* 0x00000028253f7c24 */ /* 0x044fe2000f8e0238 */
[----:B------:R-:W0:Y:S01]  /*2120*/  MUFU.TANH R3, R3 ;  /* 0x0000000300037308 */ /* 0x000e220000002400 */
[----:B------:R-:W-:Y:S01]  /*2130*/  ULDC UR22, c[0x0][0x9dc] ;  /* 0x0002770000167ab9 */ /* 0x000fe20000000800 */
[----:B------:R-:W-:Y:S01]  /*2140*/  SYNCS.ARRIVE.TRANS64.RED.A1T0 RZ, [UR6], RZ ;  /* 0x000000ffffff79a7 */ /* 0x000fe20008100406 */
[----:B------:R-:W-:Y:S01]  /*2150*/  ULOP3.LUT UR6, URZ, UR22, URZ, 0x33, !UPT ;  /* 0x000000163f067292 */ /* 0x000fe2000f8e333f */
[----:B------:R-:W-:Y:S01]  /*2160*/  IMAD R57, R37, UR40, R96 ;  /* 0x0000002825397c24 */ /* 0x000fe2000f8e0260 */
[----:B------:R-:W-:Y:S01]  /*2170*/  ULDC UR11, c[0x0][0x9e0] ;  /* 0x00027800000b7ab9 */ /* 0x000fe20000000800 */
[----:B---3--:R-:W-:Y:S01]  /*2180*/  IMAD.IADD R63, R63, 0x1, -R36 ;  /* 0x000000013f3f7824 */ /* 0x008fe200078e0a24 */
[----:B------:R-:W-:Y:S01]  /*2190*/  LEA R86, R88, 0xffffff80, 0x7 ;  /* 0xffffff8058567811 */ /* 0x000fe200078e38ff */
[----:B------:R-:W1:Y:S01]  /*21a0*/  MUFU.TANH R14, R14 ;  /* 0x0000000e000e7308 */ /* 0x000e620000002400 */
[----:B------:R-:W-:-:S02]  /*21b0*/  IMAD R71, R16, -0x2, R57 ;  /* 0xfffffffe10477824 */ /* 0x000fc400078e0239 */
[C---:B------:R-:W-:Y:S02]  /*21c0*/  VIADD R98, R63.reuse, UR11 ;  /* 0x0000000b3f627c36 */ /* 0x040fe40008000000 */
[----:B------:R-:W-:-:S03]  /*21d0*/  VIADD R73, R63, UR6 ;  /* 0x000000063f497c36 */ /* 0x000fc60008000000 */
[----:B------:R-:W2:Y:S01]  /*21e0*/  MUFU.TANH R0, R0 ;  /* 0x0000000000007308 */ /* 0x000ea20000002400 */
[----:B----4-:R-:W-:Y:S01]  /*21f0*/  VIADDMNMX R63, R60, R98, R71, PT ;  /* 0x000000623c3f7246 */ /* 0x010fe20003800147 */
[----:B------:R-:W-:-:S06]  /*2200*/  IMAD.IADD R65, R73, 0x1, R60 ;  /* 0x0000000149417824 */ /* 0x000fcc00078e023c */
        /* <DEDUP_REMOVED lines=76> */
.L_x_13680:
[----:B------:R-:W-:Y:S02]  /*26d0*/  ULDC UR6, c[0x0][0x9e4] ;  /* 0x0002790000067ab9 */ /* 0x000fe40000000800 */
[----:B------:R-:W-:-:S05]  /*26e0*/  IMAD.U32 R60, RZ, RZ, UR6 ;  /* 0x00000006ff3c7e24 */ /* 0x000fca000f8e00ff */
[----:B------:R-:W-:-:S13]  /*26f0*/  ISETP.NE.AND P1, PT, R60, 0x1, PT ;  /* 0x000000013c00780c */ /* 0x000fda0003f25270 */
[----:B------:R-:W1:Y:S02]  /*2700*/  @P1 LDC.64 R56, c[0x0][0x9e8] ;  /* 0x00027a00ff381b82 */ /* 0x000e640000000a00 */
[----:B-1----:R-:W-:-:S05]  /*2710*/  @P1 IMAD.HI.U32 R56, R67, R56, RZ ;  /* 0x0000003843381227 */ /* 0x002fca00078e00ff */
[----:B------:R-:W-:-:S07]  /*2720*/  @P1 SHF.R.U32.HI R67, RZ, R57, R56 ;  /* 0x00000039ff431219 */ /* 0x000fce0000011638 */
.L_x_13681:
[----:B------:R-:W-:Y:S05]  /*2730*/  BSYNC B0 ;  /* 0x0000000000007941 */ /* 0x000fea0003800000 */
.L_x_13679:
[----:B------:R-:W-:-:S04]  /*2740*/  IMAD R67, R67, R60, -R86 ;  /* 0x0000003c43437224 */ /* 0x000fc800078e0a56 */
[----:B------:R-:W-:-:S05]  /*2750*/  IMAD R56, R16, -0x2, R67 ;  /* 0xfffffffe10387824 */ /* 0x000fca00078e0243 */
[----:B------:R-:W-:Y:S02]  /*2760*/  VIADDMNMX R63, R56, R60, R63, PT ;  /* 0x0000003c383f7246 */ /* 0x000fe4000380013f */
[----:B------:R-:W-:-:S07]  /*2770*/  VIMNMX R65, R65, R56, !PT ;  /* 0x0000003841417248 */ /* 0x000fce0007fe0100 */
.L_x_13678:
[C---:B------:R-:W-:Y:S01]  /*2780*/  ISETP.GE.AND P6, PT, R96.reuse, 0xa, PT ;  /* 0x0000000a6000780c */ /* 0x040fe20003fc6270 */
[----:B------:R-:W-:Y:S01]  /*2790*/  UISETP.NE.AND UP0, UPT, UR49, URZ, UPT ;  /* 0x0000003f3100728c */ /* 0x000fe2000bf05270 */
[C---:B------:R-:W-:Y:S02]  /*27a0*/  ISETP.GE.AND P1, PT, R96.reuse, 0x2, PT ;  /* 0x000000026000780c */ /* 0x040fe40003f26270 */
        /* <DEDUP_REMOVED lines=10> */
[----:B------:R-:W-:Y:S01]  /*2850*/  FSEL R130, R15, -INF , !P3 ;  /* 0xff8000000f827808 */ /* 0x000fe20005800000 */
[----:B------:R-:W1:Y:S01]  /*2860*/  SHFL.IDX PT, R14, R61, 0x1, 0x1c1f ;  /* 0x003c1f003d0e7f89 */ /* 0x000e6200000e0000 */
[----:B------:R-:W-:Y:S02]  /*2870*/  ISETP.GT.AND P4, PT, R65, 0x9, !P6 ;  /* 0x000000094100780c */ /* 0x000fe40007784270 */
        /* <DEDUP_REMOVED lines=37> */
[----:B------:R-:W-:Y:S01]  /*2ad0*/  FSEL R82, R41, -INF , !P3 ;  /* 0xff80000029527808 */ /* 0x000fe20005800000 */
[----:B-1----:R-:W-:Y:S01]  /*2ae0*/  IMAD.IADD R41, R73, 0x1, R14 ;  /* 0x0000000149297824 */ /* 0x002fe200078e020e */
        /* <DEDUP_REMOVED lines=125> */
[----:B------:R-:W-:Y:S02]  /*32c0*/  ISETP.GE.AND P6, PT, R96, 0x7a, PT ;  /* 0x0000007a6000780c */ /* 0x000fe40003fc6270 */
[----:B------:R-:W-:-:S11]  /*32d0*/  VIADDMNMX R3, R14, R98, R71, PT ;  /* 0x000000620e037246 */ /* 0x000fd60003800147 */
        /* <DEDUP_REMOVED lines=20> */
.L_x_13684:
[----:B------:R-:W-:Y:S02]  /*3420*/  ULDC UR6, c[0x0][0x9e4] ;  /* 0x0002790000067ab9 */ /* 0x000fe40000000800 */
[----:B------:R-:W-:-:S05]  /*3430*/  IMAD.U32 R51, RZ, RZ, UR6 ;  /* 0x00000006ff337e24 */ /* 0x000fca000f8e00ff */
[----:B------:R-:W-:-:S13]  /*3440*/  ISETP.NE.AND P6, PT, R51, 0x1, PT ;  /* 0x000000013300780c */ /* 0x000fda0003fc5270 */
[----:B------:R-:W0:Y:S02]  /*3450*/  @P6 LDC.64 R14, c[0x0][0x9e8] ;  /* 0x00027a00ff0e6b82 */ /* 0x000e240000000a00 */
[----:B0-----:R-:W-:-:S05]  /*3460*/  @P6 IMAD.HI.U32 R14, R47, R14, RZ ;  /* 0x0000000e2f0e6227 */ /* 0x001fca00078e00ff */
[----:B------:R-:W-:-:S07]  /*3470*/  @P6 SHF.R.U32.HI R47, RZ, R15, R14 ;  /* 0x0000000fff2f6219 */ /* 0x000fce000001160e */
.L_x_13685:
[----:B------:R-:W-:Y:S05]  /*3480*/  BSYNC B0 ;  /* 0x0000000000007941 */ /* 0x000fea0003800000 */
.L_x_13683:
[----:B------:R-:W-:-:S04]  /*3490*/  IMAD R47, R47, R51, -R86 ;  /* 0x000000332f2f7224 */ /* 0x000fc800078e0a56 */
[----:B------:R-:W-:-:S05]  /*34a0*/  IMAD R14, R16, -0x2, R47 ;  /* 0xfffffffe100e7824 */ /* 0x000fca00078e022f */
[----:B------:R-:W-:Y:S02]  /*34b0*/  VIADDMNMX R3, R14, R51, R3, PT ;  /* 0x000000330e037246 */ /* 0x000fe40003800103 */
[----:B------:R-:W-:-:S07]  /*34c0*/  VIMNMX R41, R41, R14, !PT ;  /* 0x0000000e29297248 */ /* 0x000fce0007fe0100 */
.L_x_13682:
[----:B------:R-:W-:Y:S01]  /*34d0*/  ISETP.GT.AND P1, PT, R41, 0x1, !P1 ;  /* 0x000000012900780c */ /* 0x000fe20004f24270 */
[----:B------:R-:W-:Y:S01]  /*34e0*/  ULDC UR6, c[0x0][0x988] ;  /* 0x0002620000067ab9 */ /* 0x000fe20000000800 */
[----:B------:R-:W-:Y:S01]  /*34f0*/  LOP3.LUT P6, RZ, R19, 0x4, RZ, 0xc0, !PT ;  /* 0x0000000413ff7812 */ /* 0x000fe200078cc0ff */
        /* <DEDUP_REMOVED lines=29> */
[----:B------:R-:W-:Y:S02]  /*36d0*/  LOP3.LUT P2, RZ, R19, 0x40000, RZ, 0xc0, !PT ;  /* 0x0004000013ff7812 */ /* 0x000fe4000784c0ff */
[----:B------:R-:W-:Y:S02]  /*36e0*/  ISETP.LT.OR P1, PT, R3, 0x19, P1 ;  /* 0x000000190300780c */ /* 0x000fe40000f21670 */
[----:B------:R-:W-:-:S02]  /*36f0*/  FMNMX.FTZ R5, R114, R5, !PT ;  /* 0x0000000572057209 */ /* 0x000fc40007810000 */
[----:B------:R-:W-:Y:S01]  /*3700*/  FSEL R80, R9, -INF , !P1 ;  /* 0xff80000009507808 */ /* 0x000fe20004800000 */
[----:B------:R-:W-:Y:S01]  /*3710*/  IMAD.U32 R9, RZ, RZ, UR6 ;  /* 0x00000006ff097e24 */ /* 0x000fe2000f8e00ff */
[----:B------:R-:W-:Y:S01]  /*3720*/  LOP3.LUT P1, RZ, R19, 0x1000000, RZ, 0xc0, !PT ;  /* 0x0100000013ff7812 */ /* 0x000fe2000782c0ff */
[----:B------:R-:W-:Y:S01]  /*3730*/  @UP1 ULDC UR6, c[0x0][0x44c] ;  /* 0x0001130000061ab9 */ /* 0x000fe20000000800 */
[----:B------:R-:W-:Y:S01]  /*3740*/  FMNMX.FTZ R5, R82, R5, !PT ;  /* 0x0000000552057209 */ /* 0x000fe20007810000 */
[----:B------:R-:W-:Y:S01]  /*3750*/  UIMAD.WIDE.U32 UR6, UR38, UR6, URZ ;  /* 0x00000006260672a5 */ /* 0x000fe2000f8e003f */
[----:B------:R-:W-:Y:S02]  /*3760*/  ISETP.GT.AND P1, PT, R41, 0x19, !P1 ;  /* 0x000000192900780c */ /* 0x000fe40004f24270 */
[----:B------:R-:W-:Y:S01]  /*3770*/  LOP3.LUT P6, RZ, R19, 0x20000, RZ, 0xc0, !PT ;  /* 0x0002000013ff7812 */ /* 0x000fe200078cc0ff */
[----:B------:R-:W-:Y:S01]  /*3780*/  @UP1 USHF.R.U32.HI UR10, URZ, UR14, UR7 ;  /* 0x0000000e3f0a1299 */ /* 0x000fe20008011607 */
[----:B------:R-:W-:-:S02]  /*3790*/  ISETP.LT.OR P1, PT, R3, 0x1a, P1 ;  /* 0x0000001a0300780c */ /* 0x000fc40000f21670 */
[----:B------:R-:W-:Y:S01]  /*37a0*/  FMNMX.FTZ R5, R112, R5, !PT ;  /* 0x0000000570057209 */ /* 0x000fe20007810000 */
[----:B------:R-:W-:Y:S01]  /*37b0*/  UIADD3 UR51, UR51, UR10, URZ ;  /* 0x0000000a33337290 */ /* 0x000fe2000fffe03f */
[----:B------:R-:W-:Y:S02]  /*37c0*/  FSEL R100, R8, -INF , !P1 ;  /* 0xff80000008647808 */ /* 0x000fe40004800000 */
[----:B------:R-:W-:Y:S01]  /*37d0*/  LOP3.LUT P1, RZ, R19, 0x800000, RZ, 0xc0, !PT ;  /* 0x0080000013ff7812 */ /* 0x000fe2000782c0ff */
[----:B------:R-:W-:Y:S01]  /*37e0*/  UIADD3 UR10, UR51, UR11, URZ ;  /* 0x0000000b330a7290 */ /* 0x000fe2000fffe03f */
        /* <DEDUP_REMOVED lines=60> */
[----:B------:R-:W-:Y:S02]  /*3bb0*/  ISETP.LT.OR P3, PT, R3, 0x71, P3 ;  /* 0x000000710300780c */ /* 0x000fe40001f61670 */
[C---:B------:R-:W-:Y:S02]  /*3bc0*/  ISETP.GT.AND P1, PT, R41.reuse, 0x41, !P1 ;  /* 0x000000412900780c */ /* 0x040fe40004f24270 */
[----:B------:R-:W-:Y:S02]  /*3bd0*/  ISETP.GT.AND P5, PT, R41, 0x78, !P5 ;  /* 0x000000782900780c */ /* 0x000fe40006fa4270 */
[----:B------:R-:W-:-:S02]  /*3be0*/  ISETP.LT.OR P1, PT, R3, 0x42, P1 ;  /* 0x000000420300780c */ /* 0x000fc40000f21670 */
[----:B0-----:R-:W-:Y:S02]  /*3bf0*/  FMNMX.FTZ R10, R5, R10, !PT ;  /* 0x0000000a050a7209 */ /* 0x001fe40007810000 */
[----:B------:R-:W-:Y:S02]  /*3c00*/  FSEL R20, R29, -INF , !P1 ;  /* 0xff8000001d147808 */ /* 0x000fe40004800000 */
[----:B------:R-:W-:Y:S01]  /*3c10*/  LOP3.LUT P1, RZ, R19, 0x2000, RZ, 0xc0, !PT ;  /* 0x0000200013ff7812 */ /* 0x000fe2000782c0ff */
[----:B------:R-:W0:Y:S01]  /*3c20*/  SHFL.BFLY PT, R7, R10, 0x1, 0x1f ;  /* 0x0c201f000a077f89 */ /* 0x000e2200000e0000 */
[----:B------:R-:W-:Y:S02]  /*3c30*/  ISETP.LT.OR P4, PT, R3, 0x72, P4 ;  /* 0x000000720300780c */ /* 0x000fe40002781670 */
[----:B------:R-:W-:Y:S02]  /*3c40*/  ISETP.GT.AND P1, PT, R41, 0x48, !P1 ;  /* 0x000000482900780c */ /* 0x000fe40004f24270 */
[----:B------:R-:W-:-:S02]  /*3c50*/  FSEL R28, R28, -INF , !P3 ;  /* 0xff8000001c1c7808 */ /* 0x000fc40005800000 */
[C---:B------:R-:W-:Y:S02]  /*3c60*/  ISETP.LT.OR P1, PT, R3.reuse, 0x49, P1 ;  /* 0x000000490300780c */ /* 0x040fe40000f21670 */
        /* <DEDUP_REMOVED lines=39> */
[-CC-:B------:R-:W-:Y:S01]  /*3ee0*/  FFMA.FTZ R76, R76, R9.reuse, -R25.reuse ;  /* 0x000000094c4c7223 */ /* 0x180fe20000010819 */
[----:B------:R-:W-:Y:S01]  /*3ef0*/  ISETP.LT.OR P1, PT, R3, 0x1, P1 ;  /* 0x000000010300780c */ /* 0x000fe20000f21670 */
[-CC-:B------:R-:W-:Y:S01]  /*3f00*/  FFMA.FTZ R5, R132, R9.reuse, -R25.reuse ;  /* 0x0000000984057223 */ /* 0x180fe20000010819 */
[-CC-:B------:R-:W-:Y:S01]  /*3f10*/  FFMA.FTZ R132, R74, R9.reuse, -R25.reuse ;  /* 0x000000094a847223 */ /* 0x180fe20000010819 */
[----:B------:R-:W-:Y:S01]  /*3f20*/  ISETP.GT.AND P6, PT, R41, 0x79, !P6 ;  /* 0x000000792900780c */ /* 0x000fe200077c4270 */
[-CC-:B------:R-:W-:Y:S01]  /*3f30*/  FFMA.FTZ R148, R43, R9.reuse, -R25.reuse ;  /* 0x000000092b947223 */ /* 0x180fe20000010819 */
[----:B------:R-:W-:Y:S01]  /*3f40*/  FSEL R0, R0, -INF , !P1 ;  /* 0xff80000000007808 */ /* 0x000fe20004800000 */
[-CC-:B------:R-:W-:Y:S01]  /*3f50*/  FFMA.FTZ R150, R130, R9.reuse, -R25.reuse ;  /* 0x0000000982967223 */ /* 0x180fe20000010819 */
[----:B------:R-:W-:Y:S01]  /*3f60*/  LOP3.LUT P1, RZ, R19, 0x4000000, RZ, 0xc0, !PT ;  /* 0x0400000013ff7812 */ /* 0x000fe2000782c0ff */
[----:B------:R-:W-:Y:S01]  /*3f70*/  MUFU.EX2 R5, R5 ;  /* 0x0000000500057308 */ /* 0x000fe20000000800 */
[----:B------:R-:W-:Y:S01]  /*3f80*/  FMNMX.FTZ R11, R0, R106, !PT ;  /* 0x0000006a000b7209 */ /* 0x000fe20007810000 */
[-CC-:B------:R-:W-:Y:S01]  /*3f90*/  FFMA.FTZ R7, R128, R9.reuse, -R25.reuse ;  /* 0x0000000980077223 */ /* 0x180fe20000010819 */
[----:B------:R-:W-:Y:S01]  /*3fa0*/  ISETP.GT.AND P1, PT, R41, 0x68, !P1 ;  /* 0x000000682900780c */ /* 0x000fe20004f24270 */
[--C-:B------:R-:W-:Y:S01]  /*3fb0*/  FFMA.FTZ R144, R126, R9, -R25.reuse ;  /* 0x000000097e907223 */ /* 0x100fe20000010819 */
[----:B------:R-:W-:Y:S01]  /*3fc0*/  FMNMX.FTZ R11, R84, R11, !PT ;  /* 0x0000000b540b7209 */ /* 0x000fe20007810000 */
[--C-:B------:R-:W-:Y:S01]  /*3fd0*/  FFMA.FTZ R120, R120, R9, -R25.reuse ;  /* 0x0000000978787223 */ /* 0x100fe20000010819 */
[----:B------:R-:W-:Y:S01]  /*3fe0*/  ISETP.LT.OR P1, PT, R3, 0x69, P1 ;  /* 0x000000690300780c */ /* 0x000fe20000f21670 */
[----:B------:R-:W0:Y:S01]  /*3ff0*/  MUFU.EX2 R148, R148 ;  /* 0x0000009400947308 */ /* 0x000e220000000800 */
        /* <DEDUP_REMOVED lines=15> */
[----:B------:R-:W-:Y:S01]  /*40f0*/  FFMA.FTZ R142, R112, R9, -R25 ;  /* 0x00000009708e7223 */ /* 0x000fe20000010819 */
[----:B------:R-:W-:Y:S01]  /*4100*/  FMNMX.FTZ R13, R100, R13, !PT ;  /* 0x0000000d640d7209 */ /* 0x000fe20007810000 */
[----:B------:R-:W2:Y:S01]  /*4110*/  MUFU.EX2 R7, R7 ;  /* 0x0000000700077308 */ /* 0x000ea20000000800 */
[----:B0-----:R-:W-:Y:S01]  /*4120*/  FADD.FTZ R47, R148, R5 ;  /* 0x00000005942f7221 */ /* 0x001fe20000010000 */
[--C-:B------:R-:W-:Y:S01]  /*4130*/  FFMA.FTZ R43, R42, R9, -R25.reuse ;  /* 0x000000092a2b7223 */ /* 0x100fe20000010819 */
[----:B------:R-:W-:Y:S01]  /*4140*/  FMNMX.FTZ R15, R6, R13, !PT ;  /* 0x0000000d060f7209 */ /* 0x000fe20007810000 */
[-CC-:B------:R-:W-:Y:S01]  /*4150*/  FFMA.FTZ R136, R110, R9.reuse, -R25.reuse ;  /* 0x000000096e887223 */ /* 0x180fe20000010819 */
[-CC-:B------:R-:W-:Y:S01]  /*4160*/  FFMA.FTZ R78, R78, R9.reuse, -R25.reuse ;  /* 0x000000094e4e7223 */ /* 0x180fe20000010819 */
[----:B------:R-:W-:Y:S01]  /*4170*/  FFMA.FTZ R138, R108, R9, -R25 ;  /* 0x000000096c8a7223 */ /* 0x000fe20000010819 */
[----:B------:R-:W-:Y:S01]  /*4180*/  FMNMX.FTZ R15, R98, R15, !PT ;  /* 0x0000000f620f7209 */ /* 0x000fe20007810000 */
[----:B------:R-:W0:Y:S01]  /*4190*/  MUFU.EX2 R144, R144 ;  /* 0x0000009000907308 */ /* 0x000e220000000800 */
[----:B-1----:R-:W-:Y:S01]  /*41a0*/  FADD.FTZ R52, R150, R47 ;  /* 0x0000002f96347221 */ /* 0x002fe20000010000 */
[--C-:B------:R-:W-:Y:S01]  /*41b0*/  FFMA.FTZ R134, R56, R9, -R25.reuse ;  /* 0x0000000938867223 */ /* 0x100fe20000010819 */
[----:B------:R-:W-:Y:S01]  /*41c0*/  FMNMX.FTZ R15, R8, R15, !PT ;  /* 0x0000000f080f7209 */ /* 0x000fe20007810000 */
[-CC-:B------:R-:W-:Y:S01]  /*41d0*/  FFMA.FTZ R118, R118, R9.reuse, -R25.reuse ;  /* 0x0000000976767223 */ /* 0x180fe20000010819 */
[-CC-:B------:R-:W-:Y:S01]  /*41e0*/  FFMA.FTZ R128, R58, R9.reuse, -R25.reuse ;  /* 0x000000093a807223 */ /* 0x180fe20000010819 */
[--C-:B------:R-:W-:Y:S01]  /*41f0*/  FFMA.FTZ R130, R64, R9, -R25.reuse ;  /* 0x0000000940827223 */ /* 0x100fe20000010819 */
[----:B------:R-:W-:Y:S01]  /*4200*/  FMNMX.FTZ R15, R96, R15, !PT ;  /* 0x0000000f600f7209 */ /* 0x000fe20007810000 */
[----:B------:R1:W3:Y:S01]  /*4210*/  MUFU.EX2 R11, R120 ;  /* 0x00000078000b7308 */ /* 0x0002e20000000800 */
[----:B--2---:R-:W-:Y:S01]  /*4220*/  FADD.FTZ R47, R7, R52 ;  /* 0x00000034072f7221 */ /* 0x004fe20000010000 */
[--C-:B------:R-:W-:Y:S01]  /*4230*/  FFMA.FTZ R33, R66, R9, -R25.reuse ;  /* 0x0000000942217223 */ /* 0x100fe20000010819 */
[----:B------:R-:W-:Y:S01]  /*4240*/  FMNMX.FTZ R21, R86, R15, !PT ;  /* 0x0000000f56157209 */ /* 0x000fe20007810000 */
[-CC-:B------:R-:W-:Y:S01]  /*4250*/  FFMA.FTZ R68, R68, R9.reuse, -R25.reuse ;  /* 0x0000000944447223 */ /* 0x180fe20000010819 */
[-CC-:B------:R-:W-:Y:S01]  /*4260*/  FFMA.FTZ R56, R70, R9.reuse, -R25.reuse ;  /* 0x0000000946387223 */ /* 0x180fe20000010819 */
[----:B------:R-:W-:Y:S01]  /*4270*/  FFMA.FTZ R126, R54, R9, -R25 ;  /* 0x00000009367e7223 */ /* 0x000fe20000010819 */
[----:B------:R-:W-:Y:S01]  /*4280*/  FMNMX.FTZ R21, R92, R21, !PT ;  /* 0x000000155c157209 */ /* 0x000fe20007810000 */
[----:B------:R-:W2:Y:S01]  /*4290*/  MUFU.EX2 R146, R146 ;  /* 0x0000009200927308 */ /* 0x000ea20000000800 */
[----:B0-----:R-:W-:Y:S01]  /*42a0*/  FADD.FTZ R52, R144, R47 ;  /* 0x0000002f90347221 */ /* 0x001fe20000010000 */
[--C-:B-1----:R-:W-:Y:S01]  /*42b0*/  FFMA.FTZ R120, R50, R9, -R25.reuse ;  /* 0x0000000932787223 */ /* 0x102fe20000010819 */
[----:B------:R-:W-:Y:S01]  /*42c0*/  FMNMX.FTZ R21, R90, R21, !PT ;  /* 0x000000155a157209 */ /* 0x000fe20007810000 */
[----:B------:R-:W-:Y:S01]  /*42d0*/  FFMA.FTZ R40, R40, R9, -R25 ;  /* 0x0000000928287223 */ /* 0x000fe20000010819 */
[----:B------:R-:W-:-:S02]  /*42e0*/  F2FP.F16.F32.PACK_AB R148, R5, R148 ;  /* 0x000000940594723e */ /* 0x000fc400000000ff */
[----:B------:R-:W-:Y:S01]  /*42f0*/  FMNMX.FTZ R21, R24, R21, !PT ;  /* 0x0000001518157209 */ /* 0x000fe20007810000 */
[----:B------:R-:W0:Y:S01]  /*4300*/  MUFU.EX2 R13, R94 ;  /* 0x0000005e000d7308 */ /* 0x000e220000000800 */
[----:B---3--:R-:W-:Y:S01]  /*4310*/  FADD.FTZ R47, R11, R52 ;  /* 0x000000340b2f7221 */ /* 0x008fe20000010000 */
[----:B------:R-:W-:Y:S02]  /*4320*/  F2FP.F16.F32.PACK_AB R150, R7, R150 ;  /* 0x000000960796723e */ /* 0x000fe400000000ff */
[----:B------:R-:W-:Y:S02]  /*4330*/  FMNMX.FTZ R29, R30, R21, !PT ;  /* 0x000000151e1d7209 */ /* 0x000fe40007810000 */
[----:B------:R-:W-:Y:S02]  /*4340*/  F2FP.F16.F32.PACK_AB R144, R11, R144 ;  /* 0x000000900b90723e */ /* 0x000fe400000000ff */
[----:B------:R-:W-:Y:S01]  /*4350*/  FMNMX.FTZ R29, R20, R29, !PT ;  /* 0x0000001d141d7209 */ /* 0x000fe20007810000 */
[----:B------:R1:W-:Y:S03]  /*4360*/  MUFU.EX2 R21, R76 ;  /* 0x0000004c00157308 */ /* 0x0003e60000000800 */
[----:B------:R-:W-:-:S04]  /*4370*/  FMNMX.FTZ R29, R4, R29, !PT ;  /* 0x0000001d041d7209 */ /* 0x000fc80007810000 */
[----:B------:R-:W-:Y:S01]  /*4380*/  FMNMX.FTZ R29, R34, R29, !PT ;  /* 0x0000001d221d7209 */ /* 0x000fe20007810000 */
[----:B------:R-:W3:Y:S01]  /*4390*/  MUFU.EX2 R140, R140 ;  /* 0x0000008c008c7308 */ /* 0x000ee20000000800 */
[----:B-1----:R-:W-:Y:S01]  /*43a0*/  FSEL R76, R27, -INF , !P2 ;  /* 0xff8000001b4c7808 */ /* 0x002fe20005000000 */
[----:B------:R-:W-:Y:S01]  /*43b0*/  FFMA.FTZ R27, R60, R9, -R25 ;  /* 0x000000093c1b7223 */ /* 0x000fe20000010819 */
[----:B------:R-:W-:-:S04]  /*43c0*/  FMNMX.FTZ R35, R2, R29, !PT ;  /* 0x0000001d02237209 */ /* 0x000fc80007810000 */
[----:B------:R-:W-:Y:S01]  /*43d0*/  FMNMX.FTZ R35, R38, R35, !PT ;  /* 0x0000002326237209 */ /* 0x000fe20007810000 */
[----:B------:R-:W1:Y:S03]  /*43e0*/  MUFU.EX2 R15, R82 ;  /* 0x00000052000f7308 */ /* 0x000e660000000800 */
[----:B------:R-:W-:-:S04]  /*43f0*/  FMNMX.FTZ R35, R44, R35, !PT ;  /* 0x000000232c237209 */ /* 0x000fc80007810000 */
[----:B------:R-:W-:Y:S01]  /*4400*/  FMNMX.FTZ R35, R122, R35, !PT ;  /* 0x000000237a237209 */ /* 0x000fe20007810000 */
[----:B------:R-:W4:Y:S03]  /*4410*/  MUFU.EX2 R142, R142 ;  /* 0x0000008e008e7308 */ /* 0x000f260000000800 */
        /* <DEDUP_REMOVED lines=8> */
[----:B------:R2:W-:Y:S03]  /*44a0*/  MUFU.EX2 R3, R31 ;  /* 0x0000001f00037308 */ /* 0x0005e60000000800 */
[----:B------:R-:W-:-:S04]  /*44b0*/  FMNMX.FTZ R39, R32, R39, !PT ;  /* 0x0000002720277209 */ /* 0x000fc80007810000 */
[----:B------:R-:W-:Y:S01]  /*44c0*/  FMNMX.FTZ R39, R72, R39, !PT ;  /* 0x0000002748277209 */ /* 0x000fe20007810000 */
[----:B------:R-:W-:Y:S01]  /*44d0*/  MUFU.EX2 R138, R138 ;  /* 0x0000008a008a7308 */ /* 0x000fe20000000800 */
[-CC-:B--2---:R-:W-:Y:S01]  /*44e0*/  FFMA.FTZ R31, R62, R9.reuse, -R25.reuse ;  /* 0x000000093e1f7223 */ /* 0x184fe20000010819 */
[----:B------:R-:W-:Y:S02]  /*44f0*/  FFMA.FTZ R25, R46, R9, -R25 ;  /* 0x000000092e197223 */ /* 0x000fe40000010819 */
[----:B------:R-:W2:Y:S04]  /*4500*/  SHFL.BFLY PT, R10, R39, 0x2, 0x1f ;  /* 0x0c401f00270a7f89 */ /* 0x000ea800000e0000 */
[----:B------:R-:W-:Y:S08]  /*4510*/  MUFU.EX2 R35, R118 ;  /* 0x0000007600237308 */ /* 0x000ff00000000800 */
[----:B------:R-:W-:Y:S08]  /*4520*/  MUFU.EX2 R132, R132 ;  /* 0x0000008400847308 */ /* 0x000ff00000000800 */
[----:B------:R-:W-:Y:S01]  /*4530*/  MUFU.EX2 R134, R134 ;  /* 0x0000008600867308 */ /* 0x000fe20000000800 */
[----:B--2---:R-:W-:-:S07]  /*4540*/  FMNMX.FTZ R45, R39, R10, !PT ;  /* 0x0000000a272d7209 */ /* 0x004fce0007810000 */
[----:B------:R-:W-:Y:S01]  /*4550*/  MUFU.EX2 R27, R27 ;  /* 0x0000001b001b7308 */ /* 0x000fe20000000800 */
[----:B------:R-:W2:Y:S07]  /*4560*/  SHFL.BFLY PT, R10, R45, 0x1, 0x1f ;  /* 0x0c201f002d0a7f89 */ /* 0x000eae00000e0000 */
[----:B------:R-:W-:Y:S08]  /*4570*/  MUFU.EX2 R128, R128 ;  /* 0x0000008000807308 */ /* 0x000ff00000000800 */
[----:B------:R-:W-:Y:S08]  /*4580*/  MUFU.EX2 R31, R31 ;  /* 0x0000001f001f7308 */ /* 0x000ff00000000800 */
[----:B------:R-:W-:Y:S01]  /*4590*/  MUFU.EX2 R130, R130 ;  /* 0x0000008200827308 */ /* 0x000fe20000000800 */
[----:B--2---:R-:W-:-:S04]  /*45a0*/  FMNMX.FTZ R10, R45, R10, !PT ;  /* 0x0000000a2d0a7209 */ /* 0x004fc80007810000 */
        /* <DEDUP_REMOVED lines=8> */
[-CC-:B------:R-:W-:Y:S01]  /*4630*/  FFMA.FTZ R42, R104, R9.reuse, -R45.reuse ;  /* 0x00000009682a7223 */ /* 0x180fe2000001082d */
[-C--:B------:R-:W-:Y:S01]  /*4640*/  FFMA.FTZ R133, R30, R9.reuse, -R45 ;  /* 0x000000091e857223 */ /* 0x080fe2000001082d */
[----:B------:R-:W-:Y:S01]  /*4650*/  FADD.FTZ R30, R146, R47 ;  /* 0x0000002f921e7221 */ /* 0x000fe20000010000 */
[----:B------:R-:W-:Y:S01]  /*4660*/  MUFU.EX2 R149, R149 ;  /* 0x0000009500957308 */ /* 0x000fe20000000800 */
[-CC-:B------:R-:W-:Y:S01]  /*4670*/  FFMA.FTZ R145, R14, R9.reuse, -R45.reuse ;  /* 0x000000090e917223 */ /* 0x180fe2000001082d */
[-CC-:B------:R-:W-:Y:S01]  /*4680*/  FFMA.FTZ R14, R102, R9.reuse, -R45.reuse ;  /* 0x00000009660e7223 */ /* 0x180fe2000001082d */
[----:B0-----:R-:W-:Y:S01]  /*4690*/  FADD.FTZ R47, R13, R30 ;  /* 0x0000001e0d2f7221 */ /* 0x001fe20000010000 */
[-CC-:B------:R-:W-:Y:S01]  /*46a0*/  FFMA.FTZ R147, R80, R9.reuse, -R45.reuse ;  /* 0x0000000950937223 */ /* 0x180fe2000001082d */
[-CC-:B------:R-:W-:Y:S01]  /*46b0*/  FFMA.FTZ R46, R100, R9.reuse, -R45.reuse ;  /* 0x00000009642e7223 */ /* 0x180fe2000001082d */
[-C--:B------:R-:W-:Y:S01]  /*46c0*/  FFMA.FTZ R135, R4, R9.reuse, -R45 ;  /* 0x0000000904877223 */ /* 0x080fe2000001082d */
[----:B---3--:R-:W-:Y:S01]  /*46d0*/  FADD.FTZ R30, R140, R47 ;  /* 0x0000002f8c1e7221 */ /* 0x008fe20000010000 */
[----:B------:R-:W0:Y:S01]  /*46e0*/  MUFU.EX2 R0, R0 ;  /* 0x0000000000007308 */ /* 0x000e220000000800 */
[-CC-:B------:R-:W-:Y:S01]  /*46f0*/  FFMA.FTZ R141, R6, R9.reuse, -R45.reuse ;  /* 0x00000009068d7223 */ /* 0x180fe2000001082d */
[-CC-:B------:R-:W-:Y:S01]  /*4700*/  FFMA.FTZ R6, R98, R9.reuse, -R45.reuse ;  /* 0x0000000962067223 */ /* 0x180fe2000001082d */
[----:B-1----:R-:W-:Y:S01]  /*4710*/  FADD.FTZ R47, R15, R30 ;  /* 0x0000001e0f2f7221 */ /* 0x002fe20000010000 */
[-CC-:B------:R-:W-:Y:S01]  /*4720*/  FFMA.FTZ R143, R8, R9.reuse, -R45.reuse ;  /* 0x00000009088f7223 */ /* 0x180fe2000001082d */
[-CC-:B------:R-:W-:Y:S01]  /*4730*/  FFMA.FTZ R129, R2, R9.reuse, -R45.reuse ;  /* 0x0000000902817223 */ /* 0x180fe2000001082d */
[-C--:B------:R-:W-:Y:S01]  /*4740*/  FFMA.FTZ R8, R96, R9.reuse, -R45 ;  /* 0x0000000960087223 */ /* 0x080fe2000001082d */
[----:B----4-:R-:W-:Y:S01]  /*4750*/  FADD.FTZ R4, R142, R47 ;  /* 0x0000002f8e047221 */ /* 0x010fe20000010000 */
[----:B------:R-:W1:Y:S01]  /*4760*/  MUFU.EX2 R151, R151 ;  /* 0x0000009700977308 */ /* 0x000e620000000800 */
[-CC-:B------:R-:W-:Y:S01]  /*4770*/  FFMA.FTZ R137, R86, R9.reuse, -R45.reuse ;  /* 0x0000000956897223 */ /* 0x180fe2000001082d */
[-CC-:B------:R-:W-:Y:S01]  /*4780*/  FFMA.FTZ R50, R92, R9.reuse, -R45.reuse ;  /* 0x000000095c327223 */ /* 0x180fe2000001082d */
[----:B------:R-:W-:Y:S01]  /*4790*/  FADD.FTZ R49, R21, R4 ;  /* 0x0000000415317221 */ /* 0x000fe20000010000 */
[-CC-:B------:R-:W-:Y:S01]  /*47a0*/  FFMA.FTZ R4, R34, R9.reuse, -R45.reuse ;  /* 0x0000000922047223 */ /* 0x180fe2000001082d */
[-CC-:B------:R-:W-:Y:S01]  /*47b0*/  FFMA.FTZ R139, R90, R9.reuse, -R45.reuse ;  /* 0x000000095a8b7223 */ /* 0x180fe2000001082d */
[-C--:B------:R-:W-:Y:S01]  /*47c0*/  FFMA.FTZ R24, R24, R9.reuse, -R45 ;  /* 0x0000000918187223 */ /* 0x080fe2000001082d */
[----:B-----5:R-:W-:Y:S01]  /*47d0*/  FADD.FTZ R34, R136, R49 ;  /* 0x0000003188227221 */ /* 0x020fe20000010000 */
[----:B------:R-:W2:Y:S01]  /*47e0*/  MUFU.EX2 R42, R42 ;  /* 0x0000002a002a7308 */ /* 0x000ea20000000800 */
[----:B0-----:R-:W-:Y:S01]  /*47f0*/  FADD.FTZ R30, R149, R0 ;  /* 0x00000000951e7221 */ /* 0x001fe20000010000 */
[-CC-:B------:R-:W-:Y:S01]  /*4800*/  FFMA.FTZ R20, R20, R9.reuse, -R45.reuse ;  /* 0x0000000914147223 */ /* 0x180fe2000001082d */
[----:B------:R-:W-:Y:S01]  /*4810*/  FADD.FTZ R49, R29, R34 ;  /* 0x000000221d317221 */ /* 0x000fe20000010000 */
[-CC-:B------:R-:W-:Y:S01]  /*4820*/  FFMA.FTZ R131, R44, R9.reuse, -R45.reuse ;  /* 0x000000092c837223 */ /* 0x180fe2000001082d */
[-CC-:B------:R-:W-:Y:S01]  /*4830*/  FFMA.FTZ R122, R122, R9.reuse, -R45.reuse ;  /* 0x000000097a7a7223 */ /* 0x180fe2000001082d */
[-C--:B------:R-:W-:Y:S01]  /*4840*/  FFMA.FTZ R124, R124, R9.reuse, -R45 ;  /* 0x000000097c7c7223 */ /* 0x080fe2000001082d */
[----:B------:R-:W-:Y:S01]  /*4850*/  FADD.FTZ R34, R138, R49 ;  /* 0x000000318a227221 */ /* 0x000fe20000010000 */
[----:B------:R-:W0:Y:S01]  /*4860*/  MUFU.EX2 R145, R145 ;  /* 0x0000009100917308 */ /* 0x000e220000000800 */
[----:B-1----:R-:W-:Y:S01]  /*4870*/  FADD.FTZ R47, R151, R30 ;  /* 0x0000001e972f7221 */ /* 0x002fe20000010000 */
[-CC-:B------:R-:W-:Y:S01]  /*4880*/  FFMA.FTZ R48, R48, R9.reuse, -R45.reuse ;  /* 0x0000000930307223 */ /* 0x180fe2000001082d */
[----:B------:R-:W-:Y:S01]  /*4890*/  FADD.FTZ R49, R35, R34 ;  /* 0x0000002223317221 */ /* 0x000fe20000010000 */
[-CC-:B------:R-:W-:Y:S01]  /*48a0*/  FFMA.FTZ R76, R76, R9.reuse, -R45.reuse ;  /* 0x000000094c4c7223 */ /* 0x180fe2000001082d */
[--C-:B------:R-:W-:Y:S01]  /*48b0*/  FFMA.FTZ R28, R28, R9, -R45.reuse ;  /* 0x000000091c1c7223 */ /* 0x100fe2000001082d */
[----:B------:R-:W-:Y:S01]  /*48c0*/  F2FP.F16.F32.PACK_AB R149, R0, R149 ;  /* 0x000000950095723e */ /* 0x000fe200000000ff */
[-C--:B------:R-:W-:Y:S01]  /*48d0*/  FFMA.FTZ R74, R74, R9.reuse, -R45 ;  /* 0x000000094a4a7223 */ /* 0x080fe2000001082d */
        /* <DEDUP_REMOVED lines=8> */
[----:B------:R-:W-:Y:S01]  /*4960*/  FFMA.FTZ R30, R38, R9, -R45 ;  /* 0x00000009261e7223 */ /* 0x000fe2000001082d */
[----:B------:R-:W-:Y:S02]  /*4970*/  F2FP.F16.F32.PACK_AB R136, R29, R136 ;  /* 0x000000881d88723e */ /* 0x000fe400000000ff */
[----:B------:R-:W-:Y:S02]  /*4980*/  F2FP.F16.F32.PACK_AB R138, R35, R138 ;  /* 0x0000008a238a723e */ /* 0x000fe400000000ff */
[----:B------:R-:W-:Y:S01]  /*4990*/  F2FP.F16.F32.PACK_AB R151, R42, R151 ;  /* 0x000000972a97723e */ /* 0x000fe200000000ff */
[----:B------:R-:W0:Y:S01]  /*49a0*/  MUFU.EX2 R46, R46 ;  /* 0x0000002e002e7308 */ /* 0x000e220000000800 */
[C---:B-1----:R-:W-:Y:S01]  /*49b0*/  FADD.FTZ R2, R14.reuse, R47 ;  /* 0x0000002f0e027221 */ /* 0x042fe20000010000 */
[----:B------:R-:W-:-:S06]  /*49c0*/  F2FP.F16.F32.PACK_AB R145, R14, R145 ;  /* 0x000000910e91723e */ /* 0x000fcc00000000ff */
[----:B------:R-:W1:Y:S01]  /*49d0*/  MUFU.EX2 R141, R141 ;  /* 0x0000008d008d7308 */ /* 0x000e620000000800 */
[----:B--2---:R-:W-:Y:S01]  /*49e0*/  FADD.FTZ R47, R147, R2 ;  /* 0x00000002932f7221 */ /* 0x004fe20000010000 */
[----:B------:R-:W-:Y:S01]  /*49f0*/  FADD.FTZ R2, R132, R49 ;  /* 0x0000003184027221 */ /* 0x000fe20000010000 */
[----:B------:R-:W-:-:S03]  /*4a00*/  F2FP.F16.F32.PACK_AB R132, R3, R132 ;  /* 0x000000840384723e */ /* 0x000fc600000000ff */
[----:B------:R-:W-:Y:S01]  /*4a10*/  FADD.FTZ R49, R3, R2 ;  /* 0x0000000203317221 */ /* 0x000fe20000010000 */
[-C--:B------:R-:W-:Y:S01]  /*4a20*/  FFMA.FTZ R2, R26, R9.reuse, -R45 ;  /* 0x000000091a027223 */ /* 0x080fe2000001082d */
[----:B------:R-:W2:Y:S01]  /*4a30*/  MUFU.EX2 R6, R6 ;  /* 0x0000000600067308 */ /* 0x000ea20000000800 */
[----:B0-----:R-:W-:Y:S01]  /*4a40*/  FADD.FTZ R34, R46, R47 ;  /* 0x0000002f2e227221 */ /* 0x001fe20000010000 */
[----:B------:R-:W-:Y:S01]  /*4a50*/  FFMA.FTZ R45, R72, R9, -R45 ;  /* 0x00000009482d7223 */ /* 0x000fe2000001082d */
[----:B------:R-:W-:-:S05]  /*4a60*/  F2FP.F16.F32.PACK_AB R147, R46, R147 ;  /* 0x000000932e93723e */ /* 0x000fca00000000ff */
        /* <DEDUP_REMOVED lines=8> */
[----:B------:R-:W-:Y:S02]  /*4af0*/  F2FP.F16.F32.PACK_AB R128, R31, R128 ;  /* 0x000000801f80723e */ /* 0x000fe400000000ff */
[----:B------:R-:W-:-:S03]  /*4b00*/  F2FP.F16.F32.PACK_AB R141, R6, R141 ;  /* 0x0000008d068d723e */ /* 0x000fc600000000ff */
[----:B------:R-:W2:Y:S01]  /*4b10*/  MUFU.EX2 R137, R137 ;  /* 0x0000008900897308 */ /* 0x000ea20000000800 */
[----:B0-----:R-:W-:-:S07]  /*4b20*/  FADD.FTZ R47, R143, R26 ;  /* 0x0000001a8f2f7221 */ /* 0x001fce0000010000 */
[----:B------:R-:W0:Y:S01]  /*4b30*/  MUFU.EX2 R50, R50 ;  /* 0x0000003200327308 */ /* 0x000e220000000800 */
[C---:B-1----:R-:W-:Y:S01]  /*4b40*/  FADD.FTZ R34, R8.reuse, R47 ;  /* 0x0000002f08227221 */ /* 0x042fe20000010000 */
[----:B------:R-:W-:Y:S01]  /*4b50*/  FADD.FTZ R47, R31, R38 ;  /* 0x000000261f2f7221 */ /* 0x000fe20000010000 */
[----:B------:R-:W-:-:S03]  /*4b60*/  F2FP.F16.F32.PACK_AB R143, R8, R143 ;  /* 0x0000008f088f723e */ /* 0x000fc600000000ff */
[----:B------:R-:W-:Y:S01]  /*4b70*/  FADD.FTZ R38, R130, R47 ;  /* 0x0000002f82267221 */ /* 0x000fe20000010000 */
[----:B------:R-:W-:Y:S01]  /*4b80*/  F2FP.F16.F32.PACK_AB R130, R33, R130 ;  /* 0x000000822182723e */ /* 0x000fe200000000ff */
[----:B------:R-:W1:Y:S01]  /*4b90*/  MUFU.EX2 R139, R139 ;  /* 0x0000008b008b7308 */ /* 0x000e620000000800 */
[----:B--2---:R-:W-:Y:S01]  /*4ba0*/  FADD.FTZ R5, R137, R34 ;  /* 0x0000002289057221 */ /* 0x004fe20000010000 */
[----:B------:R-:W-:-:S06]  /*4bb0*/  FADD.FTZ R38, R33, R38 ;  /* 0x0000002621267221 */ /* 0x000fcc0000010000 */
        /* <DEDUP_REMOVED lines=59> */
[----:B--2---:R-:W-:Y:S01]  /*4f70*/  FADD.FTZ R2, R40, R5 ;  /* 0x0000000528027221 */ /* 0x004fe20000010000 */
[----:B------:R-:W-:-:S06]  /*4f80*/  VIADD R5, R88, 0xfffffffe ;  /* 0xfffffffe58057836 */ /* 0x000fcc0000000000 */
        /* <DEDUP_REMOVED lines=18> */
.L_x_13687:
[----:B------:R-:W-:Y:S02]  /*50b0*/  ULDC UR14, c[0x0][0x9e4] ;  /* 0x00027900000e7ab9 */ /* 0x000fe40000000800 */
[----:B------:R-:W-:-:S11]  /*50c0*/  UISETP.NE.AND UP0, UPT, UR14, 0x1, UPT ;  /* 0x000000010e00788c */ /* 0x000fd6000bf05270 */
[----:B------:R-:W-:Y:S02]  /*50d0*/  @UP0 ULDC.64 UR18, c[0x0][0x9e8] ;  /* 0x00027a0000120ab9 */ /* 0x000fe40000000a00 */
[----:B------:R-:W-:-:S04]  /*50e0*/  UIMAD.WIDE.U32 UR6, UR11, UR18, URZ ;  /* 0x000000120b0672a5 */ /* 0x000fc8000f8e003f */
[----:B------:R-:W-:-:S12]  /*50f0*/  @UP0 USHF.R.U32.HI UR11, URZ, UR19, UR7 ;  /* 0x000000133f0b0299 */ /* 0x000fd80008011607 */
.L_x_13688:
[----:B------:R-:W-:-:S04]  /*5100*/  UIMAD UR11, UR11, UR14, UR14 ;  /* 0x0000000e0b0b72a4 */ /* 0x000fc8000f8e020e */
[----:B------:R-:W-:-:S04]  /*5110*/  UISETP.LT.AND UP0, UPT, UR10, UR11, UPT ;  /* 0x0000000b0a00728c */ /* 0x000fc8000bf01270 */
[----:B------:R-:W-:-:S12]  /*5120*/  USEL UR10, UR10, UR11, UP0 ;  /* 0x0000000b0a0a7287 */ /* 0x000fd80008000000 */
.L_x_13686:
        /* <DEDUP_REMOVED lines=21> */
[----:B------:R-:W-:-:S13]  /*5280*/  ISETP.GE.AND P1, PT, R5, UR25, PT ;  /* 0x0000001905007c0c */ /* 0x000fda000bf26270 */
[----:B------:R-:W-:Y:S05]  /*5290*/  @!P1 BRA `(.L_x_13689) ;  /* 0x0000003400a49947 */ /* 0x000fea0003800000 */
        /* <DEDUP_REMOVED lines=9> */
.L_x_13708:
[----:B------:R-:W-:Y:S01]  /*5330*/  ISETP.NE.AND P2, PT, RZ, UR44, PT ;  /* 0x0000002cff007c0c */ /* 0x000fe2000bf45270 */
[----:B------:R-:W-:-:S04]  /*5340*/  UISETP.NE.AND UP0, UPT, UR26, 0x1, UPT ;  /* 0x000000011a00788c */ /* 0x000fc8000bf05270 */
[----:B------:R-:W-:-:S04]  /*5350*/  USEL UR46, URZ, 0x1, UP0 ;  /* 0x000000013f2e7887 */ /* 0x000fc80008000000 */
[----:B------:R-:W-:-:S04]  /*5360*/  ULOP3.LUT UR46, UR27, UR46, URZ, 0x3c, !UPT ;  /* 0x0000002e1b2e7292 */ /* 0x000fc8000f8e3c3f */
[----:B------:R-:W-:Y:S08]  /*5370*/  @P2 BRA `(.L_x_13690) ;  /* 0x0000000000382947 */ /* 0x000ff00003800000 */
[----:B------:R-:W-:Y:S05]  /*5380*/  @!P0 BRA `(.L_x_13691) ;  /* 0x0000000000048947 */ /* 0x000fea0003800000 */
[----:B------:R-:W-:Y:S01]  /*5390*/  BPT.TRAP 0x1 ;  /* 0x000000040000795c */ /* 0x000fe20000300000 */
.L_x_13691:
        /* <DEDUP_REMOVED lines=9> */
.L_x_13692:
[----:B-1----:R-:W-:Y:S05]  /*5430*/  @P1 BRA `(.L_x_13690) ;  /* 0x0000000000081947 */ /* 0x002fea0003800000 */
[----:B------:R-:W1:Y:S02]  /*5440*/  SYNCS.PHASECHK.TRANS64.TRYWAIT P1, [UR6+0x16830], R6 ;  /* 0x01683006ff0075a7 */ /* 0x000e640008020146 */
[----:B-1----:R-:W-:Y:S05]  /*5450*/  @!P1 BRA `(.L_x_13693) ;  /* 0x000000f800749947 */ /* 0x002fea0003800000 */
.L_x_13690:
        /* <DEDUP_REMOVED lines=28> */
.L_x_13695:
[----:B------:R-:W-:Y:S01]  /*5620*/  ULEA UR6, UR26, UR45, 0x3 ;  /* 0x0000002d1a067291 */ /* 0x000fe2000f8e183f */
[----:B------:R-:W-:-:S05]  /*5630*/  IMAD.U32 R6, RZ, RZ, UR27 ;  /* 0x0000001bff067e24 */ /* 0x000fca000f8e00ff */
[----:B------:R-:W-:-:S04]  /*5640*/  SHF.L.U32 R6, R6, 0x1f, RZ ;  /* 0x0000001f06067819 */ /* 0x000fc800000006ff */
[----:B------:R0:W1:Y:S01]  /*5650*/  SYNCS.PHASECHK.TRANS64.TRYWAIT P1, [UR6+0x16850], R6 ;  /* 0x01685006ff0075a7 */ /* 0x0000620008020146 */
[----:B------:R-:W-:Y:S05]  /*5660*/  @!P0 BRA `(.L_x_13696) ;  /* 0x0000000000048947 */ /* 0x000fea0003800000 */
[----:B------:R-:W-:Y:S01]  /*5670*/  BPT.TRAP 0x1 ;  /* 0x000000040000795c */ /* 0x000fe20000300000 */
.L_x_13696:
[----:B-1----:R-:W-:Y:S05]  /*5680*/  @P1 BRA `(.L_x_13694) ;  /* 0x0000000000081947 */ /* 0x002fea0003800000 */
[----:B------:R-:W1:Y:S02]  /*5690*/  SYNCS.PHASECHK.TRANS64.TRYWAIT P1, [UR6+0x16850], R6 ;  /* 0x01685006ff0075a7 */ /* 0x000e640008020146 */
[----:B-1----:R-:W-:Y:S05]  /*56a0*/  @!P1 BRA `(.L_x_13697) ;  /* 0x000000f400f89947 */ /* 0x002fea0003800000 */
.L_x_13694:
        /* <DEDUP_REMOVED lines=51> */
.L_x_13698:
[----:B------:R-:W-:Y:S01]  /*59e0*/  UISETP.NE.AND UP1, UPT, UR50, URZ, UPT ;  /* 0x0000003f3200728c */ /* 0x000fe2000bf25270 */
[----:B------:R-:W-:Y:S01]  /*59f0*/  FMUL.FTZ R125, R76, UR24 ;  /* 0x000000184c7d7c20 */ /* 0x000fe20008410000 */
[----:B------:R-:W-:Y:S01]  /*5a00*/  FMUL.FTZ R10, R31, UR24 ;  /* 0x000000181f0a7c20 */ /* 0x000fe20008410000 */
[----:B------:R-:W-:Y:S02]  /*5a10*/  VIADD R76, R17, UR38 ;  /* 0x00000026114c7c36 */ /* 0x000fe40008000000 */
[----:B------:R-:W-:Y:S01]  /*5a20*/  FMUL.FTZ R31, R37, UR24 ;  /* 0x00000018251f7c20 */ /* 0x000fe20008410000 */
[----:B------:R-:W-:Y:S01]  /*5a30*/  FMUL.FTZ R21, R29, UR24 ;  /* 0x000000181d157c20 */ /* 0x000fe20008410000 */
[----:B------:R-:W-:Y:S01]  /*5a40*/  PLOP3.LUT P1, PT, PT, PT, UP1, 0x80, 0x0 ;  /* 0x000000000000781c */ /* 0x000fe20003f2f018 */
[----:B------:R-:W1:Y:S01]  /*5a50*/  LDC R37, c[0x0][0x2f0] ;  /* 0x0000bc00ff257b82 */ /* 0x000e620000000800 */
[----:B------:R-:W-:Y:S01]  /*5a60*/  PLOP3.LUT P2, PT, PT, PT, UP1, 0x80, 0x0 ;  /* 0x000000000000781c */ /* 0x000fe20003f4f018 */
[----:B------:R-:W-:Y:S01]  /*5a70*/  FMUL.FTZ R29, R36, UR24 ;  /* 0x00000018241d7c20 */ /* 0x000fe20008410000 */
[----:B------:R-:W-:Y:S01]  /*5a80*/  FMUL.FTZ R11, R25, UR24 ;  /* 0x00000018190b7c20 */ /* 0x000fe20008410000 */
[----:B------:R-:W-:Y:S01]  /*5a90*/  @UP1 ULDC UR7, c[0x0][0x44c] ;  /* 0x0001130000071ab9 */ /* 0x000fe20000000800 */
[----:B------:R-:W-:Y:S01]  /*5aa0*/  FMUL.FTZ R25, R32, UR24 ;  /* 0x0000001820197c20 */ /* 0x000fe20008410000 */
[----:B------:R-:W-:Y:S01]  /*5ab0*/  FMUL.FTZ R9, R24, UR24 ;  /* 0x0000001818097c20 */ /* 0x000fe20008410000 */
[----:B------:R-:W-:Y:S01]  /*5ac0*/  FMUL.FTZ R32, R46, UR24 ;  /* 0x000000182e207c20 */ /* 0x000fe20008410000 */
[----:B------:R-:W2:Y:S01]  /*5ad0*/  LDC R36, c[0x0][0x288] ;  /* 0x0000a200ff247b82 */ /* 0x000ea20000000800 */
[----:B------:R-:W-:Y:S01]  /*5ae0*/  FMUL.FTZ R24, R38, UR24 ;  /* 0x0000001826187c20 */ /* 0x000fe20008410000 */
[----:B------:R-:W-:Y:S01]  /*5af0*/  FMUL.FTZ R46, R58, UR24 ;  /* 0x000000183a2e7c20 */ /* 0x000fe20008410000 */
[----:B------:R-:W-:Y:S01]  /*5b00*/  ULEA UR6, UR36, UR45, 0x3 ;  /* 0x0000002d24067291 */ /* 0x000fe2000f8e183f */
[----:B------:R-:W-:Y:S01]  /*5b10*/  @P1 IMAD.HI.U32 R12, R76, UR7, RZ ;  /* 0x000000074c0c1c27 */ /* 0x000fe2000f8e00ff */
[----:B------:R-:W-:-:S03]  /*5b20*/  @UP1 ULDC UR7, c[0x0][0x450] ;  /* 0x0001140000071ab9 */ /* 0x000fc60000000800 */
[----:B------:R-:W-:Y:S01]  /*5b30*/  FMUL.FTZ R20, R35, UR24 ;  /* 0x0000001823147c20 */ /* 0x000fe20008410000 */
[----:B------:R-:W-:Y:S01]  /*5b40*/  FMUL.FTZ R38, R50, UR24 ;  /* 0x0000001832267c20 */ /* 0x000fe20008410000 */
[----:B------:R-:W-:Y:S01]  /*5b50*/  FMUL.FTZ R58, R70, UR24 ;  /* 0x00000018463a7c20 */ /* 0x000fe20008410000 */
[----:B------:R-:W-:Y:S01]  /*5b60*/  @P2 SHF.R.U32.HI R76, RZ, UR7, R12 ;  /* 0x00000007ff4c2c19 */ /* 0x000fe2000801160c */
[----:B------:R-:W-:Y:S01]  /*5b70*/  FMUL.FTZ R35, R41, UR24 ;  /* 0x0000001829237c20 */ /* 0x000fe20008410000 */
[----:B------:R-:W-:Y:S01]  /*5b80*/  FMUL.FTZ R50, R62, UR24 ;  /* 0x000000183e327c20 */ /* 0x000fe20008410000 */
[----:B------:R-:W-:Y:S02]  /*5b90*/  IMAD.SHL.U32 R70, R5, 0x80, RZ ;  /* 0x0000008005467824 */ /* 0x000fe400078e00ff */
[----:B------:R-:W-:Y:S01]  /*5ba0*/  FMUL.FTZ R41, R45, UR24 ;  /* 0x000000182d297c20 */ /* 0x000fe20008410000 */
[----:B------:R-:W-:Y:S01]  /*5bb0*/  FMUL.FTZ R62, R74, UR24 ;  /* 0x000000184a3e7c20 */ /* 0x000fe20008410000 */
[----:B0-----:R-:W-:Y:S01]  /*5bc0*/  FMUL.FTZ R6, R26, UR24 ;  /* 0x000000181a067c20 */ /* 0x001fe20008410000 */
[----:B------:R-:W-:Y:S01]  /*5bd0*/  FMUL.FTZ R7, R27, UR24 ;  /* 0x000000181b077c20 */ /* 0x000fe20008410000 */
[----:B------:R-:W-:Y:S01]  /*5be0*/  FMUL.FTZ R14, R34, UR24 ;  /* 0x00000018220e7c20 */ /* 0x000fe20008410000 */
[----:B------:R-:W-:Y:S01]  /*5bf0*/  FMUL.FTZ R45, R49, UR24 ;  /* 0x00000018312d7c20 */ /* 0x000fe20008410000 */
        /* <DEDUP_REMOVED lines=50> */
[----:B------:R-:W-:Y:S01]  /*5f20*/  SYNCS.ARRIVE.TRANS64.RED.A1T0 RZ, [UR6], RZ ;  /* 0x000000ffffff79a7 */ /* 0x000fe20008100406 */
[----:B-1----:R-:W-:Y:S01]  /*5f30*/  IMAD R13, R37, UR40, R12 ;  /* 0x00000028250d7c24 */ /* 0x002fe2000f8e020c */
[----:B------:R-:W-:-:S03]  /*5f40*/  ULOP3.LUT UR6, URZ, UR22, URZ, 0x33, !UPT ;  /* 0x000000163f067292 */ /* 0x000fc6000f8e333f */
[----:B--2---:R-:W-:Y:S02]  /*5f50*/  IMAD.IADD R13, R13, 0x1, -R36 ;  /* 0x000000010d0d7824 */ /* 0x004fe400078e0a24 */
[----:B------:R-:W1:Y:S02]  /*5f60*/  MUFU.TANH R11, R11 ;  /* 0x0000000b000b7308 */ /* 0x000e640000002400 */
[C---:B------:R-:W-:Y:S02]  /*5f70*/  VIADD R85, R13.reuse, UR23 ;  /* 0x000000170d557c36 */ /* 0x040fe40008000000 */
[----:B------:R-:W-:Y:S02]  /*5f80*/  VIADD R83, R13, UR6 ;  /* 0x000000060d537c36 */ /* 0x000fe40008000000 */
[--C-:B0-----:R-:W-:Y:S02]  /*5f90*/  IMAD.IADD R87, R85, 0x1, R74.reuse ;  /* 0x0000000155577824 */ /* 0x101fe400078e024a */
[----:B------:R-:W0:Y:S01]  /*5fa0*/  MUFU.TANH R6, R6 ;  /* 0x0000000600067308 */ /* 0x000e220000002400 */
[----:B------:R-:W-:-:S07]  /*5fb0*/  IMAD.IADD R127, R83, 0x1, R74 ;  /* 0x00000001537f7824 */ /* 0x000fce00078e024a */
        /* <DEDUP_REMOVED lines=75> */
.L_x_13701:
[----:B------:R-:W-:-:S05]  /*6470*/  IMAD.U32 R74, RZ, RZ, UR21 ;  /* 0x00000015ff4a7e24 */ /* 0x000fca000f8e00ff */
[----:B------:R-:W-:-:S13]  /*6480*/  ISETP.NE.AND P1, PT, R74, 0x1, PT ;  /* 0x000000014a00780c */ /* 0x000fda0003f25270 */
[----:B------:R-:W1:Y:S02]  /*6490*/  @P1 LDC.64 R12, c[0x0][0x9e8] ;  /* 0x00027a00ff0c1b82 */ /* 0x000e640000000a00 */
[----:B-1----:R-:W-:-:S05]  /*64a0*/  @P1 IMAD.HI.U32 R12, R73, R12, RZ ;  /* 0x0000000c490c1227 */ /* 0x002fca00078e00ff */
[----:B------:R-:W-:-:S07]  /*64b0*/  @P1 SHF.R.U32.HI R73, RZ, R13, R12 ;  /* 0x0000000dff491219 */ /* 0x000fce000001160c */
.L_x_13702:
[----:B------:R-:W-:Y:S05]  /*64c0*/  BSYNC B0 ;  /* 0x0000000000007941 */ /* 0x000fea0003800000 */
.L_x_13700:
[----:B------:R-:W-:-:S04]  /*64d0*/  IMAD R73, R73, R74, -R70 ;  /* 0x0000004a49497224 */ /* 0x000fc800078e0a46 */
[----:B------:R-:W-:-:S05]  /*64e0*/  IMAD R12, R16, -0x2, R73 ;  /* 0xfffffffe100c7824 */ /* 0x000fca00078e0249 */
[----:B------:R-:W-:Y:S02]  /*64f0*/  VIADDMNMX R87, R12, R74, R87, PT ;  /* 0x0000004a0c577246 */ /* 0x000fe40003800157 */
[----:B------:R-:W-:-:S07]  /*6500*/  VIMNMX R127, R127, R12, !PT ;  /* 0x0000000c7f7f7248 */ /* 0x000fce0007fe0100 */
.L_x_13699:
[----:B------:R-:W-:Y:S01]  /*6510*/  ISETP.GT.AND P1, PT, R5, -0x1, PT ;  /* 0xffffffff0500780c */ /* 0x000fe20003f24270 */
[----:B------:R1:W2:Y:S01]  /*6520*/  SHFL.IDX PT, R12, R76, 0x1, 0x1c1f ;  /* 0x003c1f004c0c7f89 */ /* 0x0002a200000e0000 */
[----:B------:R-:W-:Y:S02]  /*6530*/  UISETP.NE.AND UP0, UPT, UR49, URZ, UPT ;  /* 0x0000003f3100728c */ /* 0x000fe4000bf05270 */
[C---:B------:R-:W-:Y:S02]  /*6540*/  ISETP.GT.AND P3, PT, R127.reuse, 0x8, P1 ;  /* 0x000000087f00780c */ /* 0x040fe40000f64270 */
[----:B------:R-:W-:Y:S02]  /*6550*/  ISETP.GT.AND P6, PT, R127, RZ, P1 ;  /* 0x000000ff7f00720c */ /* 0x000fe40000fc4270 */
[----:B------:R-:W-:Y:S02]  /*6560*/  ISETP.LT.OR P3, PT, R87, 0x9, P3 ;  /* 0x000000095700780c */ /* 0x000fe40001f61670 */
[----:B------:R-:W-:-:S02]  /*6570*/  ISETP.GT.AND P2, PT, R127, 0x1, P1 ;  /* 0x000000017f00780c */ /* 0x000fc40000f44270 */
[----:B-1----:R-:W-:Y:S02]  /*6580*/  FSEL R76, R15, -INF , !P3 ;  /* 0xff8000000f4c7808 */ /* 0x002fe40005800000 */
[----:B------:R-:W-:Y:S02]  /*6590*/  ISETP.GT.AND P3, PT, R127, 0x19, P1 ;  /* 0x000000197f00780c */ /* 0x000fe40000f64270 */
[C---:B------:R-:W-:Y:S02]  /*65a0*/  ISETP.LT.OR P6, PT, R87.reuse, 0x1, P6 ;  /* 0x000000015700780c */ /* 0x040fe400037c1670 */
[C---:B------:R-:W-:Y:S02]  /*65b0*/  ISETP.LT.OR P2, PT, R87.reuse, 0x2, P2 ;  /* 0x000000025700780c */ /* 0x040fe40001741670 */
[----:B------:R-:W-:Y:S02]  /*65c0*/  ISETP.LT.OR P3, PT, R87, 0x1a, P3 ;  /* 0x0000001a5700780c */ /* 0x000fe40001f61670 */
[----:B------:R-:W-:-:S02]  /*65d0*/  FSEL R73, R9, -INF , !P6 ;  /* 0xff80000009497808 */ /* 0x000fc40007000000 */
[----:B------:R-:W-:Y:S01]  /*65e0*/  FSEL R74, R11, -INF , !P2 ;  /* 0xff8000000b4a7808 */ /* 0x000fe20005000000 */
[----:B--2---:R-:W-:Y:S01]  /*65f0*/  IMAD.IADD R15, R85, 0x1, R12 ;  /* 0x00000001550f7824 */ /* 0x004fe200078e020c */
[C---:B------:R-:W-:Y:S02]  /*6600*/  ISETP.GT.AND P5, PT, R127.reuse, 0x9, P1 ;  /* 0x000000097f00780c */ /* 0x040fe40000fa4270 */
        /* <DEDUP_REMOVED lines=11> */
[----:B------:R-:W-:Y:S01]  /*66c0*/  FSEL R80, R25, -INF , !P4 ;  /* 0xff80000019507808 */ /* 0x000fe20006000000 */
[----:B------:R-:W-:Y:S01]  /*66d0*/  IMAD.IADD R25, R83, 0x1, R12 ;  /* 0x0000000153197824 */ /* 0x000fe200078e020c */
        /* <DEDUP_REMOVED lines=87> */
.L_x_13705:
[----:B------:R-:W-:-:S05]  /*6c50*/  IMAD.U32 R35, RZ, RZ, UR21 ;  /* 0x00000015ff237e24 */ /* 0x000fca000f8e00ff */
[----:B------:R-:W-:-:S13]  /*6c60*/  ISETP.NE.AND P2, PT, R35, 0x1, PT ;  /* 0x000000012300780c */ /* 0x000fda0003f45270 */
[----:B------:R-:W0:Y:S02]  /*6c70*/  @P2 LDC.64 R12, c[0x0][0x9e8] ;  /* 0x00027a00ff0c2b82 */ /* 0x000e240000000a00 */
[----:B0-----:R-:W-:-:S05]  /*6c80*/  @P2 IMAD.HI.U32 R12, R9, R12, RZ ;  /* 0x0000000c090c2227 */ /* 0x001fca00078e00ff */
[----:B------:R-:W-:-:S07]  /*6c90*/  @P2 SHF.R.U32.HI R9, RZ, R13, R12 ;  /* 0x0000000dff092219 */ /* 0x000fce000001160c */
.L_x_13706:
[----:B------:R-:W-:Y:S05]  /*6ca0*/  BSYNC B0 ;  /* 0x0000000000007941 */ /* 0x000fea0003800000 */
.L_x_13704:
[----:B------:R-:W-:-:S04]  /*6cb0*/  IMAD R9, R9, R35, -R70 ;  /* 0x0000002309097224 */ /* 0x000fc800078e0a46 */
[----:B------:R-:W-:-:S05]  /*6cc0*/  IMAD R12, R16, -0x2, R9 ;  /* 0xfffffffe100c7824 */ /* 0x000fca00078e0209 */
[----:B------:R-:W-:Y:S02]  /*6cd0*/  VIADDMNMX R15, R12, R35, R15, PT ;  /* 0x000000230c0f7246 */ /* 0x000fe4000380010f */
[----:B------:R-:W-:-:S07]  /*6ce0*/  VIMNMX R25, R25, R12, !PT ;  /* 0x0000000c19197248 */ /* 0x000fce0007fe0100 */
.L_x_13703:
[----:B------:R-:W-:Y:S02]  /*6cf0*/  FMNMX.FTZ R9, R73, R4, !PT ;  /* 0x0000000449097209 */ /* 0x000fe40007810000 */
[----:B------:R-:W-:Y:S02]  /*6d00*/  ISETP.GT.AND P5, PT, R25, 0x10, P1 ;  /* 0x000000101900780c */ /* 0x000fe40000fa4270 */
[----:B------:R-:W-:Y:S02]  /*6d10*/  FMNMX.FTZ R9, R74, R9, !PT ;  /* 0x000000094a097209 */ /* 0x000fe40007810000 */
[----:B------:R-:W-:Y:S02]  /*6d20*/  ISETP.LT.OR P5, PT, R15, 0x11, P5 ;  /* 0x000000110f00780c */ /* 0x000fe40002fa1670 */
[----:B------:R-:W-:Y:S02]  /*6d30*/  FMNMX.FTZ R9, R76, R9, !PT ;  /* 0x000000094c097209 */ /* 0x000fe40007810000 */
[----:B------:R-:W-:-:S02]  /*6d40*/  ISETP.GT.AND P6, PT, R25, 0x1, P1 ;  /* 0x000000011900780c */ /* 0x000fc40000fc4270 */
[----:B------:R-:W-:Y:S02]  /*6d50*/  FMNMX.FTZ R9, R78, R9, !PT ;  /* 0x000000094e097209 */ /* 0x000fe40007810000 */
[C---:B------:R-:W-:Y:S02]  /*6d60*/  ISETP.GT.AND P4, PT, R25.reuse, 0x9, P1 ;  /* 0x000000091900780c */ /* 0x040fe40000f84270 */
[----:B------:R-:W-:Y:S02]  /*6d70*/  FMNMX.FTZ R9, R80, R9, !PT ;  /* 0x0000000950097209 */ /* 0x000fe40007810000 */
[----:B------:R-:W-:Y:S02]  /*6d80*/  FSEL R14, R14, -INF , !P5 ;  /* 0xff8000000e0e7808 */ /* 0x000fe40006800000 */
[----:B------:R-:W-:Y:S02]  /*6d90*/  FMNMX.FTZ R9, R82, R9, !PT ;  /* 0x0000000952097209 */ /* 0x000fe40007810000 */
[----:B------:R-:W-:-:S02]  /*6da0*/  ISETP.GT.AND P5, PT, R25, 0x20, P1 ;  /* 0x000000201900780c */ /* 0x000fc40000fa4270 */
[----:B------:R-:W-:Y:S02]  /*6db0*/  FMNMX.FTZ R9, R84, R9, !PT ;  /* 0x0000000954097209 */ /* 0x000fe40007810000 */
[C---:B------:R-:W-:Y:S02]  /*6dc0*/  ISETP.LT.OR P6, PT, R15.reuse, 0x2, P6 ;  /* 0x000000020f00780c */ /* 0x040fe400037c1670 */
[----:B------:R-:W-:Y:S02]  /*6dd0*/  FMNMX.FTZ R9, R86, R9, !PT ;  /* 0x0000000956097209 */ /* 0x000fe40007810000 */
[C---:B------:R-:W-:Y:S02]  /*6de0*/  ISETP.LT.OR P4, PT, R15.reuse, 0xa, P4 ;  /* 0x0000000a0f00780c */ /* 0x040fe40002781670 */
[----:B------:R-:W-:Y:S02]  /*6df0*/  FMNMX.FTZ R9, R122, R9, !PT ;  /* 0x000000097a097209 */ /* 0x000fe40007810000 */
[----:B------:R-:W-:-:S02]  /*6e00*/  ISETP.LT.OR P5, PT, R15, 0x21, P5 ;  /* 0x000000210f00780c */ /* 0x000fc40002fa1670 */
[----:B------:R-:W-:Y:S02]  /*6e10*/  FMNMX.FTZ R9, R124, R9, !PT ;  /* 0x000000097c097209 */ /* 0x000fe40007810000 */
[----:B------:R-:W-:Y:S02]  /*6e20*/  FSEL R70, R7, -INF , !P6 ;  /* 0xff80000007467808 */ /* 0x000fe40007000000 */
[----:B------:R-:W-:Y:S02]  /*6e30*/  FMNMX.FTZ R9, R126, R9, !PT ;  /* 0x000000097e097209 */ /* 0x000fe40007810000 */
[----:B------:R-:W-:Y:S02]  /*6e40*/  FSEL R28, R28, -INF , !P5 ;  /* 0xff8000001c1c7808 */ /* 0x000fe40006800000 */
[----:B------:R-:W-:Y:S02]  /*6e50*/  FMNMX.FTZ R9, R128, R9, !PT ;  /* 0x0000000980097209 */ /* 0x000fe40007810000 */
[----:B------:R-:W-:-:S02]  /*6e60*/  ISETP.GT.AND P5, PT, R25, RZ, P1 ;  /* 0x000000ff1900720c */ /* 0x000fc40000fa4270 */
[----:B------:R-:W-:Y:S02]  /*6e70*/  FMNMX.FTZ R9, R130, R9, !PT ;  /* 0x0000000982097209 */ /* 0x000fe40007810000 */
[----:B------:R-:W-:Y:S02]  /*6e80*/  ISETP.LT.OR P5, PT, R15, 0x1, P5 ;  /* 0x000000010f00780c */ /* 0x000fe40002fa1670 */
[----:B------:R-:W-:Y:S02]  /*6e90*/  FMNMX.FTZ R9, R132, R9, !PT ;  /* 0x0000000984097209 */ /* 0x000fe40007810000 */
[----:B------:R-:W-:Y:S02]  /*6ea0*/  ISETP.GT.AND P3, PT, R25, 0x8, P1 ;  /* 0x000000081900780c */ /* 0x000fe40000f64270 */
[----:B------:R-:W-:Y:S02]  /*6eb0*/  FMNMX.FTZ R9, R134, R9, !PT ;  /* 0x0000000986097209 */ /* 0x000fe40007810000 */
[----:B------:R-:W-:-:S02]  /*6ec0*/  ISETP.LT.OR P3, PT, R15, 0x9, P3 ;  /* 0x000000090f00780c */ /* 0x000fc40001f61670 */
        /* <DEDUP_REMOVED lines=19> */
[----:B------:R-:W0:Y:S01]  /*7000*/  LDC R9, c[0x0][0x988] ;  /* 0x00026200ff097b82 */ /* 0x000e220000000800 */
[----:B------:R-:W-:Y:S02]  /*7010*/  ISETP.LT.OR P2, PT, R15, 0x22, P2 ;  /* 0x000000220f00780c */ /* 0x000fe40001741670 */
[----:B------:R-:W-:Y:S02]  /*7020*/  FMNMX.FTZ R12, R71, R12, !PT ;  /* 0x0000000c470c7209 */ /* 0x000fe40007810000 */
[----:B------:R-:W-:Y:S02]  /*7030*/  ISETP.LT.OR P3, PT, R15, 0x29, P3 ;  /* 0x000000290f00780c */ /* 0x000fe40001f61670 */
[----:B------:R-:W-:Y:S02]  /*7040*/  FMNMX.FTZ R12, R11, R12, !PT ;  /* 0x0000000c0b0c7209 */ /* 0x000fe40007810000 */
[----:B------:R-:W-:-:S02]  /*7050*/  FSEL R30, R30, -INF , !P2 ;  /* 0xff8000001e1e7808 */ /* 0x000fc40005000000 */
[----:B------:R-:W-:Y:S02]  /*7060*/  FMNMX.FTZ R12, R21, R12, !PT ;  /* 0x0000000c150c7209 */ /* 0x000fe40007810000 */
[----:B------:R-:W-:Y:S02]  /*7070*/  ISETP.GT.AND P2, PT, R25, 0x30, P1 ;  /* 0x000000301900780c */ /* 0x000fe40000f44270 */
[----:B------:R-:W-:Y:S02]  /*7080*/  FMNMX.FTZ R12, R27, R12, !PT ;  /* 0x0000000c1b0c7209 */ /* 0x000fe40007810000 */
[----:B------:R-:W-:Y:S02]  /*7090*/  FSEL R32, R32, -INF , !P3 ;  /* 0xff80000020207808 */ /* 0x000fe40005800000 */
[----:B------:R-:W-:Y:S02]  /*70a0*/  FMNMX.FTZ R12, R33, R12, !PT ;  /* 0x0000000c210c7209 */ /* 0x000fe40007810000 */
[----:B------:R-:W-:-:S02]  /*70b0*/  ISETP.GT.AND P3, PT, R25, 0x31, P1 ;  /* 0x000000311900780c */ /* 0x000fc40000f64270 */
[----:B------:R-:W-:Y:S02]  /*70c0*/  FMNMX.FTZ R12, R31, R12, !PT ;  /* 0x0000000c1f0c7209 */ /* 0x000fe40007810000 */
[----:B------:R-:W-:Y:S02]  /*70d0*/  ISETP.LT.OR P2, PT, R15, 0x31, P2 ;  /* 0x000000310f00780c */ /* 0x000fe40001741670 */
[----:B------:R-:W-:Y:S02]  /*70e0*/  FMNMX.FTZ R13, R29, R12, !PT ;  /* 0x0000000c1d0d7209 */ /* 0x000fe40007810000 */
[----:B------:R-:W-:-:S03]  /*70f0*/  ISETP.LT.OR P3, PT, R15, 0x32, P3 ;  /* 0x000000320f00780c */ /* 0x000fc60001f61670 */
[----:B------:R-:W1:Y:S01]  /*7100*/  SHFL.BFLY PT, R12, R13, 0x2, 0x1f ;  /* 0x0c401f000d0c7f89 */ /* 0x000e6200000e0000 */
[----:B------:R-:W-:Y:S02]  /*7110*/  FSEL R40, R40, -INF , !P3 ;  /* 0xff80000028287808 */ /* 0x000fe40005800000 */
[----:B------:R-:W-:-:S04]  /*7120*/  ISETP.GT.AND P3, PT, R25, 0x41, P1 ;  /* 0x000000411900780c */ /* 0x000fc80000f64270 */
[----:B------:R-:W-:Y:S02]  /*7130*/  ISETP.LT.OR P3, PT, R15, 0x42, P3 ;  /* 0x000000420f00780c */ /* 0x000fe40001f61670 */
[----:B-1----:R-:W-:Y:S02]  /*7140*/  FMNMX.FTZ R35, R13, R12, !PT ;  /* 0x0000000c0d237209 */ /* 0x002fe40007810000 */
[----:B------:R-:W-:Y:S02]  /*7150*/  FSEL R13, R10, -INF , !P4 ;  /* 0xff8000000a0d7808 */ /* 0x000fe40006000000 */
[----:B------:R-:W-:Y:S01]  /*7160*/  ISETP.GT.AND P4, PT, R25, 0x19, P1 ;  /* 0x000000191900780c */ /* 0x000fe20000f84270 */
[----:B------:R-:W1:Y:S03]  /*7170*/  SHFL.BFLY PT, R12, R35, 0x1, 0x1f ;  /* 0x0c201f00230c7f89 */ /* 0x000e6600000e0000 */
[----:B------:R-:W-:-:S04]  /*7180*/  ISETP.LT.OR P4, PT, R15, 0x1a, P4 ;  /* 0x0000001a0f00780c */ /* 0x000fc80002781670 */
[----:B------:R-:W-:Y:S02]  /*7190*/  FSEL R39, R26, -INF , !P4 ;  /* 0xff8000001a277808 */ /* 0x000fe40006000000 */
[----:B------:R-:W-:-:S04]  /*71a0*/  ISETP.GT.AND P4, PT, R25, 0x29, P1 ;  /* 0x000000291900780c */ /* 0x000fc80000f84270 */
[----:B------:R-:W-:Y:S02]  /*71b0*/  ISETP.LT.OR P4, PT, R15, 0x2a, P4 ;  /* 0x0000002a0f00780c */ /* 0x000fe40002781670 */
[----:B-1----:R-:W-:-:S04]  /*71c0*/  FMNMX.FTZ R12, R35, R12, !PT ;  /* 0x0000000c230c7209 */ /* 0x002fc80007810000 */
[C---:B------:R-:W-:Y:S01]  /*71d0*/  FSETP.NEU.FTZ.AND P6, PT, R12.reuse, -INF , PT ;  /* 0xff8000000c00780b */ /* 0x040fe20003fdd000 */
[----:B0-----:R-:W-:-:S05]  /*71e0*/  FMUL.FTZ R7, R12, R9 ;  /* 0x000000090c077220 */ /* 0x001fca0000410000 */
        /* <DEDUP_REMOVED lines=17> */
[-CC-:B------:R-:W-:Y:S01]  /*7300*/  FFMA.FTZ R35, R73, R9.reuse, -R7.reuse ;  /* 0x0000000949237223 */ /* 0x180fe20000010807 */
        /* <DEDUP_REMOVED lines=9> */
[--C-:B------:R-:W-:Y:S01]  /*73a0*/  FFMA.FTZ R61, R144, R9, -R7.reuse ;  /* 0x00000009903d7223 */ /* 0x100fe20000010807 */
[----:B------:R-:W-:Y:S01]  /*73b0*/  FSEL R82, R42, -INF , !P5 ;  /* 0xff8000002a527808 */ /* 0x000fe20006800000 */
[----:B------:R-:W-:Y:S01]  /*73c0*/  MUFU.EX2 R35, R35 ;  /* 0x0000002300237308 */ /* 0x000fe20000000800 */
[----:B------:R-:W-:Y:S01]  /*73d0*/  FMNMX.FTZ R10, R24, R45, !PT ;  /* 0x0000002d180a7209 */ /* 0x000fe20007810000 */
[-CC-:B------:R-:W-:Y:S01]  /*73e0*/  FFMA.FTZ R45, R86, R9.reuse, -R7.reuse ;  /* 0x00000009562d7223 */ /* 0x180fe20000010807 */
[----:B------:R-:W-:Y:S01]  /*73f0*/  ISETP.LT.OR P4, PT, R15, 0x3a, P4 ;  /* 0x0000003a0f00780c */ /* 0x000fe20002781670 */
[-CC-:B------:R-:W-:Y:S01]  /*7400*/  FFMA.FTZ R42, R126, R9.reuse, -R7.reuse ;  /* 0x000000097e2a7223 */ /* 0x180fe20000010807 */
        /* <DEDUP_REMOVED lines=10> */
[----:B------:R-:W-:Y:S01]  /*74b0*/  ISETP.GT.AND P5, PT, R25, 0x48, P1 ;  /* 0x000000481900780c */ /* 0x000fe20000fa4270 */
[----:B------:R-:W-:Y:S01]  /*74c0*/  MUFU.EX2 R41, R41 ;  /* 0x0000002900297308 */ /* 0x000fe20000000800 */
[----:B------:R-:W-:Y:S01]  /*74d0*/  FMNMX.FTZ R47, R32, R47, !PT ;  /* 0x0000002f202f7209 */ /* 0x000fe20007810000 */
[-CC-:B------:R-:W-:Y:S01]  /*74e0*/  FFMA.FTZ R11, R33, R9.reuse, -R7.reuse ;  /* 0x00000009210b7223 */ /* 0x180fe20000010807 */
[----:B------:R-:W-:Y:S01]  /*74f0*/  FSEL R46, R46, -INF , !P2 ;  /* 0xff8000002e2e7808 */ /* 0x000fe20005000000 */
[----:B------:R-:W-:Y:S01]  /*7500*/  FFMA.FTZ R122, R31, R9, -R7 ;  /* 0x000000091f7a7223 */ /* 0x000fe20000010807 */
[----:B------:R-:W-:-:S02]  /*7510*/  FMNMX.FTZ R49, R78, R47, !PT ;  /* 0x0000002f4e317209 */ /* 0x000fc40007810000 */
[----:B------:R-:W-:Y:S01]  /*7520*/  ISETP.GT.AND P4, PT, R25, 0x49, P1 ;  /* 0x000000491900780c */ /* 0x000fe20000f84270 */
[----:B------:R0:W-:Y:S01]  /*7530*/  MUFU.EX2 R47, R124 ;  /* 0x0000007c002f7308 */ /* 0x0001e20000000800 */
[----:B------:R-:W-:Y:S02]  /*7540*/  FMNMX.FTZ R49, R80, R49, !PT ;  /* 0x0000003150317209 */ /* 0x000fe40007810000 */
[----:B------:R-:W-:Y:S02]  /*7550*/  ISETP.LT.OR P5, PT, R15, 0x49, P5 ;  /* 0x000000490f00780c */ /* 0x000fe40002fa1670 */
[----:B------:R-:W-:Y:S02]  /*7560*/  FMNMX.FTZ R49, R40, R49, !PT ;  /* 0x0000003128317209 */ /* 0x000fe40007810000 */
[----:B------:R-:W-:Y:S01]  /*7570*/  FSEL R86, R48, -INF , !P3 ;  /* 0xff80000030567808 */ /* 0x000fe20005800000 */
[----:B------:R-:W-:Y:S01]  /*7580*/  MUFU.EX2 R6, R6 ;  /* 0x0000000600067308 */ /* 0x000fe20000000800 */
[----:B------:R-:W-:Y:S01]  /*7590*/  FMNMX.FTZ R49, R82, R49, !PT ;  /* 0x0000003152317209 */ /* 0x000fe20007810000 */
[-CC-:B0-----:R-:W-:Y:S01]  /*75a0*/  FFMA.FTZ R124, R72, R9.reuse, -R7.reuse ;  /* 0x00000009487c7223 */ /* 0x181fe20000010807 */
[----:B------:R-:W-:Y:S01]  /*75b0*/  ISETP.GT.AND P2, PT, R25, 0x50, P1 ;  /* 0x000000501900780c */ /* 0x000fe20000f44270 */
[--C-:B------:R-:W-:Y:S01]  /*75c0*/  FFMA.FTZ R48, R134, R9, -R7.reuse ;  /* 0x0000000986307223 */ /* 0x100fe20000010807 */
[----:B------:R-:W-:Y:S01]  /*75d0*/  FMNMX.FTZ R51, R84, R49, !PT ;  /* 0x0000003154337209 */ /* 0x000fe20007810000 */
[----:B------:R-:W-:Y:S01]  /*75e0*/  FFMA.FTZ R134, R142, R9, -R7 ;  /* 0x000000098e867223 */ /* 0x000fe20000010807 */
[----:B------:R-:W-:Y:S01]  /*75f0*/  FSEL R50, R50, -INF , !P5 ;  /* 0xff80000032327808 */ /* 0x000fe20006800000 */
[----:B------:R-:W-:Y:S01]  /*7600*/  MUFU.EX2 R43, R43 ;  /* 0x0000002b002b7308 */ /* 0x000fe20000000800 */
[----:B------:R-:W-:-:S02]  /*7610*/  FMNMX.FTZ R51, R46, R51, !PT ;  /* 0x000000332e337209 */ /* 0x000fc40007810000 */
        /* <DEDUP_REMOVED lines=13> */
[----:B------:R0:W-:Y:S01]  /*76f0*/  MUFU.EX2 R51, R132 ;  /* 0x0000008400337308 */ /* 0x0001e20000000800 */
[----:B------:R-:W-:-:S02]  /*7700*/  ISETP.LT.OR P5, PT, R15, 0x59, P5 ;  /* 0x000000590f00780c */ /* 0x000fc40002fa1670 */
[----:B------:R-:W-:Y:S02]  /*7710*/  FSEL R56, R56, -INF , !P3 ;  /* 0xff80000038387808 */ /* 0x000fe40005800000 */
[----:B------:R-:W-:Y:S02]  /*7720*/  FMNMX.FTZ R53, R54, R53, !PT ;  /* 0x0000003536357209 */ /* 0x000fe40007810000 */
[----:B------:R-:W-:Y:S01]  /*7730*/  ISETP.GT.AND P2, PT, R25, 0x60, P1 ;  /* 0x000000601900780c */ /* 0x000fe20000f44270 */
[----:B------:R-:W-:Y:S01]  /*7740*/  MUFU.EX2 R38, R38 ;  /* 0x0000002600267308 */ /* 0x000fe20000000800 */
[----:B------:R-:W-:Y:S01]  /*7750*/  FSEL R58, R58, -INF , !P5 ;  /* 0xff8000003a3a7808 */ /* 0x000fe20006800000 */
[----:B0-----:R-:W-:Y:S01]  /*7760*/  FFMA.FTZ R132, R138, R9, -R7 ;  /* 0x000000098a847223 */ /* 0x001fe20000010807 */
        /* <DEDUP_REMOVED lines=8> */
[----:B------:R0:W-:Y:S01]  /*77f0*/  MUFU.EX2 R49, R128 ;  /* 0x0000008000317308 */ /* 0x0001e20000000800 */
[----:B------:R-:W-:-:S02]  /*7800*/  FSEL R62, R62, -INF , !P2 ;  /* 0xff8000003e3e7808 */ /* 0x000fc40005000000 */
[C---:B------:R-:W-:Y:S02]  /*7810*/  ISETP.LT.OR P3, PT, R15.reuse, 0x62, P3 ;  /* 0x000000620f00780c */ /* 0x040fe40001f61670 */
[----:B------:R-:W-:Y:S02]  /*7820*/  FMNMX.FTZ R55, R60, R53, !PT ;  /* 0x000000353c377209 */ /* 0x000fe40007810000 */
[----:B------:R-:W-:Y:S01]  /*7830*/  ISETP.LT.OR P5, PT, R15, 0x69, P5 ;  /* 0x000000690f00780c */ /* 0x000fe20002fa1670 */
[----:B------:R1:W-:Y:S01]  /*7840*/  MUFU.EX2 R53, R57 ;  /* 0x0000003900357308 */ /* 0x0003e20000000800 */
[----:B------:R-:W-:Y:S01]  /*7850*/  ISETP.GT.AND P4, PT, R25, 0x69, P1 ;  /* 0x000000691900780c */ /* 0x000fe20000f84270 */
[----:B0-----:R-:W-:Y:S01]  /*7860*/  FFMA.FTZ R128, R146, R9, -R7 ;  /* 0x0000000992807223 */ /* 0x001fe20000010807 */
[----:B------:R-:W-:Y:S02]  /*7870*/  FSEL R63, R63, -INF , !P3 ;  /* 0xff8000003f3f7808 */ /* 0x000fe40005800000 */
[----:B------:R-:W-:-:S02]  /*7880*/  FMNMX.FTZ R10, R62, R55, !PT ;  /* 0x000000373e0a7209 */ /* 0x000fc40007810000 */
[----:B------:R-:W-:Y:S01]  /*7890*/  FSEL R64, R64, -INF , !P5 ;  /* 0xff80000040407808 */ /* 0x000fe20006800000 */
[----:B------:R-:W-:Y:S01]  /*78a0*/  MUFU.EX2 R44, R44 ;  /* 0x0000002c002c7308 */ /* 0x000fe20000000800 */
[C---:B------:R-:W-:Y:S01]  /*78b0*/  ISETP.GT.AND P2, PT, R25.reuse, 0x70, P1 ;  /* 0x000000701900780c */ /* 0x040fe20000f44270 */
[-CC-:B-1----:R-:W-:Y:S01]  /*78c0*/  FFMA.FTZ R57, R120, R9.reuse, -R7.reuse ;  /* 0x0000000978397223 */ /* 0x182fe20000010807 */
[----:B------:R-:W-:Y:S01]  /*78d0*/  ISETP.GT.AND P3, PT, R25, 0x71, P1 ;  /* 0x000000711900780c */ /* 0x000fe20000f64270 */
[----:B------:R-:W-:Y:S01]  /*78e0*/  FFMA.FTZ R120, R27, R9, -R7 ;  /* 0x000000091b787223 */ /* 0x000fe20000010807 */
[C---:B------:R-:W-:Y:S02]  /*78f0*/  ISETP.GT.AND P5, PT, R25.reuse, 0x78, P1 ;  /* 0x000000781900780c */ /* 0x040fe40000fa4270 */
[----:B------:R-:W-:Y:S01]  /*7900*/  ISETP.GT.AND P1, PT, R25, 0x79, P1 ;  /* 0x000000791900780c */ /* 0x000fe20000f24270 */
[----:B------:R-:W-:Y:S01]  /*7910*/  MUFU.EX2 R48, R48 ;  /* 0x0000003000307308 */ /* 0x000fe20000000800 */
[----:B------:R-:W-:-:S02]  /*7920*/  ISETP.LT.OR P4, PT, R15, 0x6a, P4 ;  /* 0x0000006a0f00780c */ /* 0x000fc40002781670 */
[----:B------:R-:W-:Y:S01]  /*7930*/  FMNMX.FTZ R25, R63, R10, !PT ;  /* 0x0000000a3f197209 */ /* 0x000fe20007810000 */
[----:B------:R-:W-:Y:S01]  /*7940*/  FFMA.FTZ R10, R140, R9, -R7 ;  /* 0x000000098c0a7223 */ /* 0x000fe20000010807 */
[----:B------:R-:W-:Y:S02]  /*7950*/  ISETP.LT.OR P2, PT, R15, 0x71, P2 ;  /* 0x000000710f00780c */ /* 0x000fe40001741670 */
[----:B------:R-:W-:Y:S01]  /*7960*/  FSEL R136, R65, -INF , !P4 ;  /* 0xff80000041887808 */ /* 0x000fe20006000000 */
[----:B------:R-:W-:Y:S01]  /*7970*/  MUFU.EX2 R132, R132 ;  /* 0x0000008400847308 */ /* 0x000fe20000000800 */
[----:B------:R-:W-:Y:S02]  /*7980*/  FMNMX.FTZ R25, R64, R25, !PT ;  /* 0x0000001940197209 */ /* 0x000fe40007810000 */
[----:B------:R-:W-:Y:S02]  /*7990*/  ISETP.LT.OR P3, PT, R15, 0x72, P3 ;  /* 0x000000720f00780c */ /* 0x000fe40001f61670 */
[----:B------:R-:W-:-:S02]  /*79a0*/  FSEL R66, R66, -INF , !P2 ;  /* 0xff80000042427808 */ /* 0x000fc40005000000 */
[----:B------:R-:W-:Y:S01]  /*79b0*/  FMNMX.FTZ R55, R136, R25, !PT ;  /* 0x0000001988377209 */ /* 0x000fe20007810000 */
[----:B------:R-:W-:Y:S01]  /*79c0*/  MUFU.EX2 R134, R134 ;  /* 0x0000008600867308 */ /* 0x000fe20000000800 */
[----:B------:R-:W-:Y:S02]  /*79d0*/  ISETP.LT.OR P5, PT, R15, 0x79, P5 ;  /* 0x000000790f00780c */ /* 0x000fe40002fa1670 */
[----:B------:R-:W-:Y:S02]  /*79e0*/  FSEL R138, R67, -INF , !P3 ;  /* 0xff800000438a7808 */ /* 0x000fe40005800000 */
[----:B------:R-:W-:Y:S02]  /*79f0*/  FMNMX.FTZ R55, R66, R55, !PT ;  /* 0x0000003742377209 */ /* 0x000fe40007810000 */
[----:B------:R-:W-:Y:S01]  /*7a00*/  ISETP.LT.OR P1, PT, R15, 0x7a, P1 ;  /* 0x0000007a0f00780c */ /* 0x000fe20000f21670 */
[----:B------:R0:W-:Y:S01]  /*7a10*/  MUFU.EX2 R25, R10 ;  /* 0x0000000a00197308 */ /* 0x0001e20000000800 */
[----:B------:R-:W-:Y:S01]  /*7a20*/  FSEL R68, R68, -INF , !P5 ;  /* 0xff80000044447808 */ /* 0x000fe20006800000 */
[----:B------:R-:W-:Y:S01]  /*7a30*/  FFMA.FTZ R15, R21, R9, -R7 ;  /* 0x00000009150f7223 */ /* 0x000fe20000010807 */
[----:B------:R-:W-:-:S02]  /*7a40*/  FMNMX.FTZ R55, R138, R55, !PT ;  /* 0x000000378a377209 */ /* 0x000fc40007810000 */
[----:B------:R-:W-:Y:S02]  /*7a50*/  FSEL R140, R69, -INF , !P1 ;  /* 0xff800000458c7808 */ /* 0x000fe40004800000 */
[----:B------:R-:W-:Y:S01]  /*7a60*/  FMNMX.FTZ R55, R68, R55, !PT ;  /* 0x0000003744377209 */ /* 0x000fe20007810000 */
[----:B------:R-:W-:Y:S01]  /*7a70*/  MUFU.EX2 R61, R61 ;  /* 0x0000003d003d7308 */ /* 0x000fe20000000800 */
[----:B------:R-:W-:Y:S02]  /*7a80*/  FSEL R21, R12, RZ, P6 ;  /* 0x000000ff0c157208 */ /* 0x000fe40003000000 */
[----:B------:R-:W-:-:S03]  /*7a90*/  FMNMX.FTZ R55, R140, R55, !PT ;  /* 0x000000378c377209 */ /* 0x000fc60007810000 */
[----:B------:R-:W-:Y:S02]  /*7aa0*/  FADD.FTZ R4, -R21, R4 ;  /* 0x0000000415047221 */ /* 0x000fe40000010100 */
[----:B0-----:R-:W0:Y:S01]  /*7ab0*/  SHFL.BFLY PT, R10, R55, 0x2, 0x1f ;  /* 0x0c401f00370a7f89 */ /* 0x001e2200000e0000 */
[----:B------:R-:W-:Y:S01]  /*7ac0*/  MUFU.EX2 R128, R128 ;  /* 0x0000008000807308 */ /* 0x000fe20000000800 */
[----:B------:R-:W-:-:S07]  /*7ad0*/  FMUL.FTZ R4, R4, R9 ;  /* 0x0000000904047220 */ /* 0x000fce0000410000 */
[----:B------:R-:W1:Y:S08]  /*7ae0*/  MUFU.EX2 R4, R4 ;  /* 0x0000000400047308 */ /* 0x000e700000000800 */
[----:B------:R-:W-:Y:S01]  /*7af0*/  MUFU.EX2 R59, R59 ;  /* 0x0000003b003b7308 */ /* 0x000fe20000000800 */
[----:B0-----:R-:W-:-:S07]  /*7b00*/  FMNMX.FTZ R10, R55, R10, !PT ;  /* 0x0000000a370a7209 */ /* 0x001fce0007810000 */
[----:B------:R-:W-:Y:S01]  /*7b10*/  MUFU.EX2 R130, R130 ;  /* 0x0000008200827308 */ /* 0x000fe20000000800 */
[-CC-:B------:R-:W-:Y:S01]  /*7b20*/  FFMA.FTZ R55, R71, R9.reuse, -R7.reuse ;  /* 0x0000000947377223 */ /* 0x180fe20000010807 */
[----:B------:R-:W-:Y:S01]  /*7b30*/  FFMA.FTZ R7, R29, R9, -R7 ;  /* 0x000000091d077223 */ /* 0x000fe20000010807 */
[----:B------:R-:W0:Y:S05]  /*7b40*/  SHFL.BFLY PT, R65, R10, 0x1, 0x1f ;  /* 0x0c201f000a417f89 */ /* 0x000e2a00000e0000 */
        /* <DEDUP_REMOVED lines=18> */
[-C--:B------:R-:W-:Y:S01]  /*7c70*/  FFMA.FTZ R14, R20, R9.reuse, -R21 ;  /* 0x00000009140e7223 */ /* 0x080fe20000010815 */
[-C--:B------:R-:W-:Y:S01]  /*7c80*/  FMUL.FTZ R3, R32, R9.reuse ;  /* 0x0000000920037220 */ /* 0x080fe20000410000 */
[----:B-1----:R-:W-:Y:S01]  /*7c90*/  FFMA.FTZ R13, R4, R2, R35 ;  /* 0x00000002040d7223 */ /* 0x002fe20000010023 */
        /* <DEDUP_REMOVED lines=10> */
[-CC-:B------:R-:W-:Y:S01]  /*7d40*/  FFMA.FTZ R139, R82, R9.reuse, -R21.reuse ;  /* 0x00000009528b7223 */ /* 0x180fe20000010815 */
[----:B------:R-:W-:Y:S01]  /*7d50*/  FADD.FTZ R27, R41, R2 ;  /* 0x00000002291b7221 */ /* 0x000fe20000010000 */
[----:B------:R-:W1:Y:S01]  /*7d60*/  MUFU.EX2 R149, R149 ;  /* 0x0000009500957308 */ /* 0x000e620000000800 */
[-CC-:B------:R-:W-:Y:S01]  /*7d70*/  FFMA.FTZ R32, R84, R9.reuse, -R21.reuse ;  /* 0x0000000954207223 */ /* 0x180fe20000010815 */
[-C--:B------:R-:W-:Y:S01]  /*7d80*/  FFMA.FTZ R133, R46, R9.reuse, -R21 ;  /* 0x000000092e857223 */ /* 0x080fe20000010815 */
[----:B------:R-:W-:Y:S01]  /*7d90*/  FADD.FTZ R2, R6, R27 ;  /* 0x0000001b06027221 */ /* 0x000fe20000010000 */
[-CC-:B------:R-:W-:Y:S01]  /*7da0*/  FFMA.FTZ R40, R86, R9.reuse, -R21.reuse ;  /* 0x0000000956287223 */ /* 0x180fe20000010815 */
[-CC-:B------:R-:W-:Y:S01]  /*7db0*/  FFMA.FTZ R135, R50, R9.reuse, -R21.reuse ;  /* 0x0000000932877223 */ /* 0x180fe20000010815 */
[-CC-:B------:R-:W-:Y:S01]  /*7dc0*/  FFMA.FTZ R46, R52, R9.reuse, -R21.reuse ;  /* 0x00000009342e7223 */ /* 0x180fe20000010815 */
[----:B------:R-:W-:Y:S01]  /*7dd0*/  FADD.FTZ R27, R43, R2 ;  /* 0x000000022b1b7221 */ /* 0x000fe20000010000 */
[----:B------:R-:W2:Y:S01]  /*7de0*/  MUFU.EX2 R151, R151 ;  /* 0x0000009700977308 */ /* 0x000ea20000000800 */
[----:B0-----:R-:W-:Y:S01]  /*7df0*/  FFMA.FTZ R0, R3, R0, R72 ;  /* 0x0000000003007223 */ /* 0x001fe20000010048 */
[-C--:B------:R-:W-:Y:S01]  /*7e00*/  FFMA.FTZ R129, R54, R9.reuse, -R21 ;  /* 0x0000000936817223 */ /* 0x080fe20000010815 */
[----:B------:R-:W-:Y:S01]  /*7e10*/  FADD.FTZ R2, R34, R27 ;  /* 0x0000001b22027221 */ /* 0x000fe20000010000 */
[-CC-:B------:R-:W-:Y:S01]  /*7e20*/  FFMA.FTZ R50, R56, R9.reuse, -R21.reuse ;  /* 0x0000000938327223 */ /* 0x180fe20000010815 */
[-CC-:B------:R-:W-:Y:S01]  /*7e30*/  FFMA.FTZ R131, R58, R9.reuse, -R21.reuse ;  /* 0x000000093a837223 */ /* 0x180fe20000010815 */
[-CC-:B------:R-:W-:Y:S01]  /*7e40*/  FFMA.FTZ R52, R60, R9.reuse, -R21.reuse ;  /* 0x000000093c347223 */ /* 0x180fe20000010815 */
[----:B------:R-:W-:Y:S01]  /*7e50*/  FADD.FTZ R27, R45, R2 ;  /* 0x000000022d1b7221 */ /* 0x000fe20000010000 */
[----:B------:R-:W0:Y:S01]  /*7e60*/  MUFU.EX2 R8, R8 ;  /* 0x0000000800087308 */ /* 0x000e220000000800 */
[----:B-1----:R-:W-:Y:S01]  /*7e70*/  FADD.FTZ R0, R149, R0 ;  /* 0x0000000095007221 */ /* 0x002fe20000010000 */
[-C--:B------:R-:W-:Y:S01]  /*7e80*/  FFMA.FTZ R125, R62, R9.reuse, -R21 ;  /* 0x000000093e7d7223 */ /* 0x080fe20000010815 */
[----:B------:R-:W-:Y:S01]  /*7e90*/  FADD.FTZ R2, R38, R27 ;  /* 0x0000001b26027221 */ /* 0x000fe20000010000 */
[-CC-:B------:R-:W-:Y:S01]  /*7ea0*/  FFMA.FTZ R54, R63, R9.reuse, -R21.reuse ;  /* 0x000000093f367223 */ /* 0x180fe20000010815 */
[-CC-:B------:R-:W-:Y:S01]  /*7eb0*/  FFMA.FTZ R127, R64, R9.reuse, -R21.reuse ;  /* 0x00000009407f7223 */ /* 0x180fe20000010815 */
[-CC-:B------:R-:W-:Y:S01]  /*7ec0*/  FFMA.FTZ R56, R136, R9.reuse, -R21.reuse ;  /* 0x0000000988387223 */ /* 0x180fe20000010815 */
[----:B------:R-:W-:Y:S01]  /*7ed0*/  FADD.FTZ R27, R47, R2 ;  /* 0x000000022f1b7221 */ /* 0x000fe20000010000 */
[----:B------:R-:W1:Y:S01]  /*7ee0*/  MUFU.EX2 R145, R145 ;  /* 0x0000009100917308 */ /* 0x000e620000000800 */
        /* <DEDUP_REMOVED lines=8> */
[----:B0-----:R-:W-:-:S02]  /*7f70*/  FADD.FTZ R0, R8, R13 ;  /* 0x0000000d08007221 */ /* 0x001fc40000010000 */
[----:B------:R-:W-:-:S04]  /*7f80*/  FADD.FTZ R2, R44, R27 ;  /* 0x0000001b2c027221 */ /* 0x000fc80000010000 */
        /* <DEDUP_REMOVED lines=79> */
.L_x_13707:
[----:B------:R-:W-:Y:S01]  /*8480*/  ULEA UR6, UR26, UR45, 0x3 ;  /* 0x0000002d1a067291 */ /* 0x000fe2000f8e183f */
[----:B------:R-:W-:Y:S01]  /*8490*/  ISETP.GT.AND P1, PT, R5, UR25, PT ;  /* 0x0000001905007c0c */ /* 0x000fe2000bf24270 */
[----:B------:R-:W-:Y:S01]  /*84a0*/  UMOV UR27, UR46 ;  /* 0x0000002e001b7c82 */ /* 0x000fe20008000000 */
[----:B------:R-:W-:Y:S01]  /*84b0*/  UMOV UR26, UR36 ;  /* 0x00000024001a7c82 */ /* 0x000fe20008000000 */
[----:B------:R-:W-:Y:S01]  /*84c0*/  UIADD3 UR6, UR6, 0x16860, URZ ;  /* 0x0001686006067890 */ /* 0x000fe2000fffe03f */
[-C--:B------:R-:W-:Y:S01]  /*84d0*/  FMUL.FTZ R88, R88, R4.reuse ;  /* 0x0000000458587220 */ /* 0x080fe20000410000 */
        /* <DEDUP_REMOVED lines=68> */
[----:B------:R-:W-:Y:S06]  /*8920*/  @P1 BRA `(.L_x_13708) ;  /* 0xffffffc800801947 */ /* 0x000fec000383ffff */
.L_x_13689:
        /* <DEDUP_REMOVED lines=23> */
.L_x_13710:
[----:B------:R-:W0:Y:S02]  /*8aa0*/  LDC R8, c[0x0][0x9e4] ;  /* 0x00027900ff087b82 */ /* 0x000e240000000800 */
[----:B0-----:R-:W-:-:S13]  /*8ab0*/  ISETP.NE.AND P1, PT, R8, 0x1, PT ;  /* 0x000000010800780c */ /* 0x001fda0003f25270 */
[----:B------:R-:W0:Y:S02]  /*8ac0*/  @P1 LDC.64 R6, c[0x0][0x9e8] ;  /* 0x00027a00ff061b82 */ /* 0x000e240000000a00 */
[----:B0-----:R-:W-:-:S05]  /*8ad0*/  @P1 IMAD.HI.U32 R6, R3, R6, RZ ;  /* 0x0000000603061227 */ /* 0x001fca00078e00ff */
[----:B------:R-:W-:-:S07]  /*8ae0*/  @P1 SHF.R.U32.HI R3, RZ, R7, R6 ;  /* 0x00000007ff031219 */ /* 0x000fce0000011606 */
.L_x_13711:
[----:B------:R-:W-:-:S05]  /*8af0*/  IMAD R3, R3, R8, RZ ;  /* 0x0000000803037224 */ /* 0x000fca00078e02ff */
[----:B------:R-:W-:-:S07]  /*8b00*/  VIMNMX R4, R4, R3, !PT ;  /* 0x0000000304047248 */ /* 0x000fce0007fe0100 */
.L_x_13709:
        /* <DEDUP_REMOVED lines=12> */
.L_x_13723:
[----:B------:R-:W-:Y:S01]  /*8bd0*/  ISETP.NE.AND P2, PT, RZ, UR44, PT ;  /* 0x0000002cff007c0c */ /* 0x000fe2000bf45270 */
[----:B------:R-:W-:-:S04]  /*8be0*/  UISETP.NE.AND UP0, UPT, UR22, 0x1, UPT ;  /* 0x000000011600788c */ /* 0x000fc8000bf05270 */
[----:B------:R-:W-:-:S04]  /*8bf0*/  USEL UR46, URZ, 0x1, UP0 ;  /* 0x000000013f2e7887 */ /* 0x000fc80008000000 */
[----:B------:R-:W-:-:S04]  /*8c00*/  ULOP3.LUT UR46, UR23, UR46, URZ, 0x3c, !UPT ;  /* 0x0000002e172e7292 */ /* 0x000fc8000f8e3c3f */
[----:B------:R-:W-:Y:S08]  /*8c10*/  @P2 BRA `(.L_x_13713) ;  /* 0x0000000000382947 */ /* 0x000ff00003800000 */
[----:B------:R-:W-:Y:S05]  /*8c20*/  @!P0 BRA `(.L_x_13714) ;  /* 0x0000000000048947 */ /* 0x000fea0003800000 */
[----:B------:R-:W-:Y:S01]  /*8c30*/  BPT.TRAP 0x1 ;  /* 0x000000040000795c */ /* 0x000fe20000300000 */
.L_x_13714:
        /* <DEDUP_REMOVED lines=9> */
.L_x_13715:
[----:B-1----:R-:W-:Y:S05]  /*8cd0*/  @P1 BRA `(.L_x_13713) ;  /* 0x0000000000081947 */ /* 0x002fea0003800000 */
[----:B------:R-:W1:Y:S02]  /*8ce0*/  SYNCS.PHASECHK.TRANS64.TRYWAIT P1, [UR6+0x16830], R7 ;  /* 0x01683007ff0075a7 */ /* 0x000e640008020146 */
[----:B-1----:R-:W-:Y:S05]  /*8cf0*/  @!P1 BRA `(.L_x_13716) ;  /* 0x000000c0007c9947 */ /* 0x002fea0003800000 */
.L_x_13713:
        /* <DEDUP_REMOVED lines=28> */
.L_x_13718:
[----:B------:R-:W-:Y:S01]  /*8ec0*/  ULEA UR6, UR22, UR45, 0x3 ;  /* 0x0000002d16067291 */ /* 0x000fe2000f8e183f */
[----:B------:R-:W-:-:S05]  /*8ed0*/  IMAD.U32 R7, RZ, RZ, UR23 ;  /* 0x00000017ff077e24 */ /* 0x000fca000f8e00ff */
[----:B------:R-:W-:-:S04]  /*8ee0*/  SHF.L.U32 R7, R7, 0x1f, RZ ;  /* 0x0000001f07077819 */ /* 0x000fc800000006ff */
[----:B------:R0:W1:Y:S01]  /*8ef0*/  SYNCS.PHASECHK.TRANS64.TRYWAIT P1, [UR6+0x16850], R7 ;  /* 0x01685007ff0075a7 */ /* 0x0000620008020146 */
[----:B------:R-:W-:Y:S05]  /*8f00*/  @!P0 BRA `(.L_x_13719) ;  /* 0x0000000000048947 */ /* 0x000fea0003800000 */
[----:B------:R-:W-:Y:S01]  /*8f10*/  BPT.TRAP 0x1 ;  /* 0x000000040000795c */ /* 0x000fe20000300000 */
.L_x_13719:
[----:B-1----:R-:W-:Y:S05]  /*8f20*/  @P1 BRA `(.L_x_13717) ;  /* 0x0000000000081947 */ /* 0x002fea0003800000 */
[----:B------:R-:W1:Y:S02]  /*8f30*/  SYNCS.PHASECHK.TRANS64.TRYWAIT P1, [UR6+0x16850], R7 ;  /* 0x01685007ff0075a7 */ /* 0x000e640008020146 */
[----:B-1----:R-:W-:Y:S05]  /*8f40*/  @!P1 BRA `(.L_x_13720) ;  /* 0x000000c000009947 */ /* 0x002fea0003800000 */
.L_x_13717:
        /* <DEDUP_REMOVED lines=51> */
.L_x_13721:
        /* <DEDUP_REMOVED lines=146> */
[----:B------:R-:W1:Y:S05]  /*9ba0*/  LDC R9, c[0x0][0x988] ;  /* 0x00026200ff097b82 */ /* 0x000e6a0000000800 */
[----:B------:R-:W3:Y:S01]  /*9bb0*/  MUFU.TANH R13, R13 ;  /* 0x0000000d000d7308 */ /* 0x000ee20000002400 */
[----:B--2---:R-:W-:-:S07]  /*9bc0*/  FMNMX.FTZ R11, R60, R11, !PT ;  /* 0x0000000b3c0b7209 */ /* 0x004fce0007810000 */
[----:B------:R-:W2:Y:S01]  /*9bd0*/  MUFU.TANH R15, R15 ;  /* 0x0000000f000f7308 */ /* 0x000ea20000002400 */
[----:B0-----:R-:W-:-:S07]  /*9be0*/  FMNMX.FTZ R11, R62, R11, !PT ;  /* 0x0000000b3e0b7209 */ /* 0x001fce0007810000 */
[----:B------:R-:W0:Y:S01]  /*9bf0*/  MUFU.TANH R64, R64 ;  /* 0x0000004000407308 */ /* 0x000e220000002400 */
[----:B---3--:R-:W-:-:S07]  /*9c00*/  FMNMX.FTZ R10, R13, R10, !PT ;  /* 0x0000000a0d0a7209 */ /* 0x008fce0007810000 */
        /* <DEDUP_REMOVED lines=41> */
[----:B---3--:R-:W-:-:S05]  /*9ea0*/  FMNMX.FTZ R35, R69, R10, !PT ;  /* 0x0000000a45237209 */ /* 0x008fca0007810000 */
[----:B------:R-:W3:Y:S01]  /*9eb0*/  SHFL.BFLY PT, R10, R35, 0x2, 0x1f ;  /* 0x0c401f00230a7f89 */ /* 0x000ee200000e0000 */
[----:B--2---:R-:W-:-:S04]  /*9ec0*/  FMNMX.FTZ R11, R84, R11, !PT ;  /* 0x0000000b540b7209 */ /* 0x004fc80007810000 */
[----:B0-----:R-:W-:-:S05]  /*9ed0*/  FMNMX.FTZ R11, R86, R11, !PT ;  /* 0x0000000b560b7209 */ /* 0x001fca0007810000 */
[----:B------:R-:W0:Y:S01]  /*9ee0*/  SHFL.BFLY PT, R12, R11, 0x2, 0x1f ;  /* 0x0c401f000b0c7f89 */ /* 0x000e2200000e0000 */
[----:B---3--:R-:W-:Y:S02]  /*9ef0*/  FMNMX.FTZ R37, R35, R10, !PT ;  /* 0x0000000a23257209 */ /* 0x008fe40007810000 */
[----:B0-----:R-:W-:-:S03]  /*9f00*/  FMNMX.FTZ R39, R11, R12, !PT ;  /* 0x0000000c0b277209 */ /* 0x001fc60007810000 */
[----:B------:R-:W0:Y:S04]  /*9f10*/  SHFL.BFLY PT, R12, R37, 0x1, 0x1f ;  /* 0x0c201f00250c7f89 */ /* 0x000e2800000e0000 */
[----:B------:R-:W2:Y:S01]  /*9f20*/  SHFL.BFLY PT, R10, R39, 0x1, 0x1f ;  /* 0x0c201f00270a7f89 */ /* 0x000ea200000e0000 */
[----:B0-----:R-:W-:Y:S02]  /*9f30*/  FMNMX.FTZ R12, R37, R12, !PT ;  /* 0x0000000c250c7209 */ /* 0x001fe40007810000 */
[----:B--2---:R-:W-:-:S03]  /*9f40*/  FMNMX.FTZ R10, R39, R10, !PT ;  /* 0x0000000a270a7209 */ /* 0x004fc60007810000 */
[C---:B-1----:R-:W-:Y:S01]  /*9f50*/  FMUL.FTZ R71, R12.reuse, R9 ;  /* 0x000000090c477220 */ /* 0x042fe20000410000 */
[----:B------:R-:W-:-:S03]  /*9f60*/  FADD.FTZ R3, -R12, R3 ;  /* 0x000000030c037221 */ /* 0x000fc60000010100 */
[-CC-:B------:R-:W-:Y:S01]  /*9f70*/  FFMA.FTZ R35, R32, R9.reuse, -R71.reuse ;  /* 0x0000000920237223 */ /* 0x180fe20000010847 */
[-CC-:B------:R-:W-:Y:S01]  /*9f80*/  FFMA.FTZ R32, R36, R9.reuse, -R71.reuse ;  /* 0x0000000924207223 */ /* 0x180fe20000010847 */
[-CC-:B------:R-:W-:Y:S01]  /*9f90*/  FFMA.FTZ R36, R25, R9.reuse, -R71.reuse ;  /* 0x0000000919247223 */ /* 0x180fe20000010847 */
[-CC-:B------:R-:W-:Y:S01]  /*9fa0*/  FFMA.FTZ R25, R29, R9.reuse, -R71.reuse ;  /* 0x000000091d197223 */ /* 0x180fe20000010847 */
[C---:B------:R-:W-:Y:S01]  /*9fb0*/  FADD.FTZ R6, -R10.reuse, R6 ;  /* 0x000000060a067221 */ /* 0x040fe20000010100 */
[-C--:B------:R-:W-:Y:S01]  /*9fc0*/  FMUL.FTZ R29, R10, R9.reuse ;  /* 0x000000090a1d7220 */ /* 0x080fe20000410000 */
[-CC-:B------:R-:W-:Y:S01]  /*9fd0*/  FFMA.FTZ R59, R26, R9.reuse, -R71.reuse ;  /* 0x000000091a3b7223 */ /* 0x180fe20000010847 */
[-C--:B------:R-:W-:Y:S01]  /*9fe0*/  FMUL.FTZ R41, R3, R9.reuse ;  /* 0x0000000903297220 */ /* 0x080fe20000410000 */
[-CC-:B------:R-:W-:Y:S01]  /*9ff0*/  FFMA.FTZ R39, R8, R9.reuse, -R71.reuse ;  /* 0x0000000908277223 */ /* 0x180fe20000010847 */
[-C--:B------:R-:W-:Y:S01]  /*a000*/  FFMA.FTZ R26, R40, R9.reuse, -R71 ;  /* 0x00000009281a7223 */ /* 0x080fe20000010847 */
[-C--:B------:R-:W-:Y:S01]  /*a010*/  FMUL.FTZ R3, R6, R9.reuse ;  /* 0x0000000906037220 */ /* 0x080fe20000410000 */
[-C--:B------:R-:W-:Y:S01]  /*a020*/  FFMA.FTZ R40, R7, R9.reuse, -R29 ;  /* 0x0000000907287223 */ /* 0x080fe2000001081d */
[-C--:B------:R-:W-:Y:S01]  /*a030*/  FFMA.FTZ R61, R14, R9.reuse, -R71 ;  /* 0x000000090e3d7223 */ /* 0x080fe20000010847 */
[-C--:B------:R-:W-:Y:S01]  /*a040*/  FFMA.FTZ R149, R20, R9.reuse, -R29 ;  /* 0x0000000914957223 */ /* 0x080fe2000001081d */
[----:B------:R-:W-:Y:S01]  /*a050*/  MUFU.EX2 R11, R41 ;  /* 0x00000029000b7308 */ /* 0x000fe20000000800 */
[-C--:B------:R-:W-:Y:S01]  /*a060*/  FFMA.FTZ R37, R24, R9.reuse, -R71 ;  /* 0x0000000918257223 */ /* 0x080fe20000010847 */
[-CC-:B------:R-:W-:Y:S01]  /*a070*/  FFMA.FTZ R151, R28, R9.reuse, -R29.reuse ;  /* 0x000000091c977223 */ /* 0x180fe2000001081d */
[-CC-:B------:R-:W-:Y:S01]  /*a080*/  FFMA.FTZ R20, R30, R9.reuse, -R29.reuse ;  /* 0x000000091e147223 */ /* 0x180fe2000001081d */
[-C--:B------:R-:W-:Y:S01]  /*a090*/  FFMA.FTZ R145, R34, R9.reuse, -R29 ;  /* 0x0000000922917223 */ /* 0x080fe2000001081d */
[-C--:B------:R-:W-:Y:S01]  /*a0a0*/  FFMA.FTZ R57, R120, R9.reuse, -R71 ;  /* 0x0000000978397223 */ /* 0x080fe20000010847 */
[-CC-:B------:R-:W-:Y:S01]  /*a0b0*/  FFMA.FTZ R28, R122, R9.reuse, -R29.reuse ;  /* 0x000000097a1c7223 */ /* 0x180fe2000001081d */
[-C--:B------:R-:W-:Y:S01]  /*a0c0*/  FFMA.FTZ R147, R38, R9.reuse, -R29 ;  /* 0x0000000926937223 */ /* 0x080fe2000001081d */
[----:B------:R-:W0:Y:S01]  /*a0d0*/  MUFU.EX2 R39, R39 ;  /* 0x0000002700277308 */ /* 0x000e220000000800 */
[-C--:B------:R-:W-:Y:S01]  /*a0e0*/  FFMA.FTZ R55, R124, R9.reuse, -R71 ;  /* 0x000000097c377223 */ /* 0x080fe20000010847 */
[-CC-:B------:R-:W-:Y:S01]  /*a0f0*/  FFMA.FTZ R30, R126, R9.reuse, -R29.reuse ;  /* 0x000000097e1e7223 */ /* 0x180fe2000001081d */
[-C--:B------:R-:W-:Y:S01]  /*a100*/  FFMA.FTZ R141, R42, R9.reuse, -R29 ;  /* 0x000000092a8d7223 */ /* 0x080fe2000001081d */
        /* <DEDUP_REMOVED lines=10> */
[-C--:B------:R-:W-:Y:S01]  /*a1b0*/  FFMA.FTZ R49, R138, R9.reuse, -R71 ;  /* 0x000000098a317223 */ /* 0x080fe20000010847 */
[-C--:B------:R-:W-:Y:S01]  /*a1c0*/  FFMA.FTZ R42, R50, R9.reuse, -R29 ;  /* 0x00000009322a7223 */ /* 0x080fe2000001081d */
[----:B------:R-:W1:Y:S01]  /*a1d0*/  MUFU.EX2 R40, R40 ;  /* 0x0000002800287308 */ /* 0x000e620000000800 */
[----:B0-----:R-:W-:Y:S01]  /*a1e0*/  FFMA.FTZ R2, R11, R2, R39 ;  /* 0x000000020b027223 */ /* 0x001fe20000010027 */
[-C--:B------:R-:W-:Y:S01]  /*a1f0*/  FFMA.FTZ R138, R140, R9.reuse, -R71 ;  /* 0x000000098c8a7223 */ /* 0x080fe20000010847 */
[-C--:B------:R-:W-:Y:S01]  /*a200*/  FFMA.FTZ R139, R52, R9.reuse, -R29 ;  /* 0x00000009348b7223 */ /* 0x080fe2000001081d */
[-C--:B------:R-:W-:Y:S01]  /*a210*/  FFMA.FTZ R47, R142, R9.reuse, -R71 ;  /* 0x000000098e2f7223 */ /* 0x080fe20000010847 */
[-C--:B------:R-:W-:Y:S01]  /*a220*/  FFMA.FTZ R44, R54, R9.reuse, -R29 ;  /* 0x00000009362c7223 */ /* 0x080fe2000001081d */
[-C--:B------:R-:W-:Y:S01]  /*a230*/  FFMA.FTZ R132, R144, R9.reuse, -R71 ;  /* 0x0000000990847223 */ /* 0x080fe20000010847 */
[-C--:B------:R-:W-:Y:S01]  /*a240*/  FFMA.FTZ R133, R56, R9.reuse, -R29 ;  /* 0x0000000938857223 */ /* 0x080fe2000001081d */
[----:B------:R-:W0:Y:S01]  /*a250*/  MUFU.EX2 R61, R61 ;  /* 0x0000003d003d7308 */ /* 0x000e220000000800 */
[-C--:B------:R-:W-:Y:S01]  /*a260*/  FFMA.FTZ R45, R146, R9.reuse, -R71 ;  /* 0x00000009922d7223 */ /* 0x080fe20000010847 */
[-C--:B------:R-:W-:Y:S01]  /*a270*/  FFMA.FTZ R46, R58, R9.reuse, -R29 ;  /* 0x000000093a2e7223 */ /* 0x080fe2000001081d */
[-C--:B------:R-:W-:Y:S01]  /*a280*/  FFMA.FTZ R14, R148, R9.reuse, -R71 ;  /* 0x00000009940e7223 */ /* 0x080fe20000010847 */
[-C--:B------:R-:W-:Y:S01]  /*a290*/  FFMA.FTZ R135, R60, R9.reuse, -R29 ;  /* 0x000000093c877223 */ /* 0x080fe2000001081d */
[-C--:B------:R-:W-:Y:S01]  /*a2a0*/  FFMA.FTZ R43, R150, R9.reuse, -R71 ;  /* 0x00000009962b7223 */ /* 0x080fe20000010847 */
[-C--:B------:R-:W-:Y:S01]  /*a2b0*/  FFMA.FTZ R48, R62, R9.reuse, -R29 ;  /* 0x000000093e307223 */ /* 0x080fe2000001081d */
[-C--:B------:R-:W-:Y:S01]  /*a2c0*/  FFMA.FTZ R128, R13, R9.reuse, -R71 ;  /* 0x000000090d807223 */ /* 0x080fe20000010847 */
[----:B------:R-:W2:Y:S01]  /*a2d0*/  MUFU.EX2 R149, R149 ;  /* 0x0000009500957308 */ /* 0x000ea20000000800 */
[----:B-1----:R-:W-:Y:S01]  /*a2e0*/  FFMA.FTZ R0, R3, R0, R40 ;  /* 0x0000000003007223 */ /* 0x002fe20000010028 */
[-C--:B------:R-:W-:Y:S01]  /*a2f0*/  FFMA.FTZ R129, R64, R9.reuse, -R29 ;  /* 0x0000000940817223 */ /* 0x080fe2000001081d */
[-C--:B------:R-:W-:Y:S01]  /*a300*/  FFMA.FTZ R41, R15, R9.reuse, -R71 ;  /* 0x000000090f297223 */ /* 0x080fe20000010847 */
[-C--:B------:R-:W-:Y:S01]  /*a310*/  FFMA.FTZ R50, R66, R9.reuse, -R29 ;  /* 0x0000000942327223 */ /* 0x080fe2000001081d */
[-C--:B------:R-:W-:Y:S01]  /*a320*/  FFMA.FTZ R13, R21, R9.reuse, -R71 ;  /* 0x00000009150d7223 */ /* 0x080fe20000010847 */
[-CC-:B------:R-:W-:Y:S01]  /*a330*/  FFMA.FTZ R131, R68, R9.reuse, -R29.reuse ;  /* 0x0000000944837223 */ /* 0x180fe2000001081d */
[-C--:B------:R-:W-:Y:S01]  /*a340*/  FFMA.FTZ R52, R70, R9.reuse, -R29 ;  /* 0x0000000946347223 */ /* 0x080fe2000001081d */
[----:B------:R-:W1:Y:S01]  /*a350*/  MUFU.EX2 R37, R37 ;  /* 0x0000002500257308 */ /* 0x000e620000000800 */
[----:B0-----:R-:W-:Y:S01]  /*a360*/  FADD.FTZ R2, R61, R2 ;  /* 0x000000023d027221 */ /* 0x001fe20000010000 */
[-C--:B------:R-:W-:Y:S01]  /*a370*/  FFMA.FTZ R124, R27, R9.reuse, -R71 ;  /* 0x000000091b7c7223 */ /* 0x080fe20000010847 */
[-CC-:B------:R-:W-:Y:S01]  /*a380*/  FFMA.FTZ R125, R72, R9.reuse, -R29.reuse ;  /* 0x00000009487d7223 */ /* 0x180fe2000001081d */
[-CC-:B------:R-:W-:Y:S01]  /*a390*/  FFMA.FTZ R54, R74, R9.reuse, -R29.reuse ;  /* 0x000000094a367223 */ /* 0x180fe2000001081d */
[-C--:B------:R-:W-:Y:S01]  /*a3a0*/  FFMA.FTZ R127, R76, R9.reuse, -R29 ;  /* 0x000000094c7f7223 */ /* 0x080fe2000001081d */
[-C--:B------:R-:W-:Y:S01]  /*a3b0*/  FFMA.FTZ R21, R33, R9.reuse, -R71 ;  /* 0x0000000921157223 */ /* 0x080fe20000010847 */
[-C--:B------:R-:W-:Y:S01]  /*a3c0*/  FFMA.FTZ R56, R78, R9.reuse, -R29 ;  /* 0x000000094e387223 */ /* 0x080fe2000001081d */
[----:B------:R-:W0:Y:S01]  /*a3d0*/  MUFU.EX2 R151, R151 ;  /* 0x0000009700977308 */ /* 0x000e220000000800 */
[----:B--2---:R-:W-:Y:S01]  /*a3e0*/  FADD.FTZ R0, R149, R0 ;  /* 0x0000000095007221 */ /* 0x004fe20000010000 */
[-C--:B------:R-:W-:Y:S01]  /*a3f0*/  FFMA.FTZ R120, R63, R9.reuse, -R71 ;  /* 0x000000093f787223 */ /* 0x080fe20000010847 */
[-C--:B------:R-:W-:Y:S01]  /*a400*/  FFMA.FTZ R121, R80, R9.reuse, -R29 ;  /* 0x0000000950797223 */ /* 0x080fe2000001081d */
[-C--:B------:R-:W-:Y:S01]  /*a410*/  FFMA.FTZ R15, R65, R9.reuse, -R71 ;  /* 0x00000009410f7223 */ /* 0x080fe20000010847 */
[-C--:B------:R-:W-:Y:S01]  /*a420*/  FFMA.FTZ R58, R82, R9.reuse, -R29 ;  /* 0x00000009523a7223 */ /* 0x080fe2000001081d */
[-C--:B------:R-:W-:Y:S01]  /*a430*/  FFMA.FTZ R6, R67, R9.reuse, -R71 ;  /* 0x0000000943067223 */ /* 0x080fe20000010847 */
[-C--:B------:R-:W-:Y:S01]  /*a440*/  FFMA.FTZ R123, R84, R9.reuse, -R29 ;  /* 0x00000009547b7223 */ /* 0x080fe2000001081d */
[----:B------:R-:W2:Y:S01]  /*a450*/  MUFU.EX2 R59, R59 ;  /* 0x0000003b003b7308 */ /* 0x000ea20000000800 */
[----:B-1----:R-:W-:Y:S01]  /*a460*/  FADD.FTZ R2, R37, R2 ;  /* 0x0000000225027221 */ /* 0x002fe20000010000 */
[-C--:B------:R-:W-:Y:S01]  /*a470*/  FFMA.FTZ R27, R69, R9.reuse, -R71 ;  /* 0x00000009451b7223 */ /* 0x080fe20000010847 */
[----:B------:R-:W-:-:S05]  /*a480*/  FFMA.FTZ R60, R86, R9, -R29 ;  /* 0x00000009563c7223 */ /* 0x000fca000001081d */
        /* <DEDUP_REMOVED lines=118> */
.L_x_13722:
[----:B------:R-:W-:Y:S01]  /*abf0*/  ULEA UR6, UR22, UR45, 0x3 ;  /* 0x0000002d16067291 */ /* 0x000fe2000f8e183f */
[----:B------:R-:W-:Y:S01]  /*ac00*/  ISETP.GT.AND P1, PT, R5, R4, PT ;  /* 0x000000040500720c */ /* 0x000fe20003f24270 */
        /* <DEDUP_REMOVED lines=73> */
.L_x_13712:
        /* <DEDUP_REMOVED lines=11> */
.L_x_13743:
        /* <DEDUP_REMOVED lines=9> */
.L_x_13726:
[----:B------:R-:W-:Y:S01]  /*b1e0*/  ULEA UR6, UR36, UR45, 0x3 ;  /* 0x0000002d24067291 */ /* 0x000fe2000f8e183f */
[----:B------:R-:W-:-:S05]  /*b1f0*/  IMAD.U32 R6, RZ, RZ, UR46 ;  /* 0x0000002eff067e24 */ /* 0x000fca000f8e00ff */
[----:B------:R-:W-:-:S04]  /*b200*/  SHF.L.U32 R6, R6, 0x1f, RZ ;  /* 0x0000001f06067819 */ /* 0x000fc800000006ff */
[----:B------:R0:W1:Y:S01]  /*b210*/  SYNCS.PHASECHK.TRANS64.TRYWAIT P1, [UR6+0x16830], R6 ;  /* 0x01683006ff0075a7 */ /* 0x0000620008020146 */
[----:B------:R-:W-:Y:S05]  /*b220*/  @!P0 BRA `(.L_x_13727) ;  /* 0x0000000000048947 */ /* 0x000fea0003800000 */
[----:B------:R-:W-:Y:S01]  /*b230*/  BPT.TRAP 0x1 ;  /* 0x000000040000795c */ /* 0x000fe20000300000 */
.L_x_13727:
[----:B-1----:R-:W-:Y:S05]  /*b240*/  @P1 BRA `(.L_x_13725) ;  /* 0x0000000000081947 */ /* 0x002fea0003800000 */
[----:B------:R-:W1:Y:S02]  /*b250*/  SYNCS.PHASECHK.TRANS64.TRYWAIT P1, [UR6+0x16830], R6 ;  /* 0x01683006ff0075a7 */ /* 0x000e640008020146 */
[----:B-1----:R-:W-:Y:S05]  /*b260*/  @!P1 BRA `(.L_x_13728) ;  /* 0x0000009c00509947 */ /* 0x002fea0003800000 */
.L_x_13725:
        /* <DEDUP_REMOVED lines=25> */
.L_x_13730:
[----:B------:R-:W-:Y:S01]  /*b400*/  ULEA UR6, UR26, UR45, 0x3 ;  /* 0x0000002d1a067291 */ /* 0x000fe2000f8e183f */
[----:B------:R-:W-:-:S05]  /*b410*/  IMAD.U32 R6, RZ, RZ, UR27 ;  /* 0x0000001bff067e24 */ /* 0x000fca000f8e00ff */
[----:B------:R-:W-:-:S04]  /*b420*/  SHF.L.U32 R6, R6, 0x1f, RZ ;  /* 0x0000001f06067819 */ /* 0x000fc800000006ff */
[----:B------:R0:W1:Y:S01]  /*b430*/  SYNCS.PHASECHK.TRANS64.TRYWAIT P1, [UR6+0x16850], R6 ;  /* 0x01685006ff0075a7 */ /* 0x0000620008020146 */
[----:B------:R-:W-:Y:S05]  /*b440*/  @!P0 BRA `(.L_x_13731) ;  /* 0x0000000000048947 */ /* 0x000fea0003800000 */
[----:B------:R-:W-:Y:S01]  /*b450*/  BPT.TRAP 0x1 ;  /* 0x000000040000795c */ /* 0x000fe20000300000 */
.L_x_13731:
[----:B-1----:R-:W-:Y:S05]  /*b460*/  @P1 BRA `(.L_x_13729) ;  /* 0x0000000000081947 */ /* 0x002fea0003800000 */
[----:B------:R-:W1:Y:S02]  /*b470*/  SYNCS.PHASECHK.TRANS64.TRYWAIT P1, [UR6+0x16850], R6 ;  /* 0x01685006ff0075a7 */ /* 0x000e640008020146 */
[----:B-1----:R-:W-:Y:S05]  /*b480*/  @!P1 BRA `(.L_x_13732) ;  /* 0x0000009800e09947 */ /* 0x002fea0003800000 */
.L_x_13729:
        /* <DEDUP_REMOVED lines=51> */
.L_x_13733:
        /* <DEDUP_REMOVED lines=11> */
[----:B------:R-:W-:Y:S01]  /*b870*/  @UP1 ULDC UR7, c[0x0][0x44c] ;  /* 0x0001130000071ab9 */ /* 0x000fe20000000800 */
[----:B------:R-:W1:Y:S01]  /*b880*/  LDC R73, c[0x0][0x2f0] ;  /* 0x0000bc00ff497b82 */ /* 0x000e620000000800 */
[----:B0-----:R-:W-:Y:S01]  /*b890*/  FMUL.FTZ R6, R26, UR25 ;  /* 0x000000191a067c20 */ /* 0x001fe20008410000 */
        /* <DEDUP_REMOVED lines=9> */
[----:B------:R-:W-:Y:S01]  /*b930*/  ULEA UR6, UR36, UR45, 0x3 ;  /* 0x0000002d24067291 */ /* 0x000fe2000f8e183f */
[----:B------:R-:W-:Y:S01]  /*b940*/  @P2 SHF.R.U32.HI R76, RZ, UR7, R12 ;  /* 0x00000007ff4c2c19 */ /* 0x000fe2000801160c */
[----:B------:R-:W-:Y:S01]  /*b950*/  FMUL.FTZ R51, R57, UR25 ;  /* 0x0000001939337c20 */ /* 0x000fe20008410000 */
[----:B------:R-:W-:Y:S01]  /*b960*/  FMUL.FTZ R66, R68, UR25 ;  /* 0x0000001944427c20 */ /* 0x000fe20008410000 */
[----:B------:R-:W-:Y:S01]  /*b970*/  FMUL.FTZ R57, R71, UR25 ;  /* 0x0000001947397c20 */ /* 0x000fe20008410000 */
[----:B------:R-:W-:Y:S02]  /*b980*/  IMAD.SHL.U32 R68, R5, 0x80, RZ ;  /* 0x0000008005447824 */ /* 0x000fe400078e00ff */
        /* <DEDUP_REMOVED lines=61> */
[--C-:B0-----:R-:W-:Y:S02]  /*bd60*/  IMAD.IADD R87, R83, 0x1, R72.reuse ;  /* 0x0000000153577824 */ /* 0x101fe400078e0248 */
        /* <DEDUP_REMOVED lines=77> */
.L_x_13736:
[----:B------:R-:W-:-:S05]  /*c240*/  IMAD.U32 R72, RZ, RZ, UR21 ;  /* 0x00000015ff487e24 */ /* 0x000fca000f8e00ff */
[----:B------:R-:W-:-:S13]  /*c250*/  ISETP.NE.AND P1, PT, R72, 0x1, PT ;  /* 0x000000014800780c */ /* 0x000fda0003f25270 */
[----:B------:R-:W1:Y:S02]  /*c260*/  @P1 LDC.64 R12, c[0x0][0x9e8] ;  /* 0x00027a00ff0c1b82 */ /* 0x000e640000000a00 */
[----:B-1----:R-:W-:-:S05]  /*c270*/  @P1 IMAD.HI.U32 R12, R125, R12, RZ ;  /* 0x0000000c7d0c1227 */ /* 0x002fca00078e00ff */
[----:B------:R-:W-:-:S07]  /*c280*/  @P1 SHF.R.U32.HI R125, RZ, R13, R12 ;  /* 0x0000000dff7d1219 */ /* 0x000fce000001160c */
.L_x_13737:
[----:B------:R-:W-:Y:S05]  /*c290*/  BSYNC B0 ;  /* 0x0000000000007941 */ /* 0x000fea0003800000 */
.L_x_13735:
[----:B------:R-:W-:-:S04]  /*c2a0*/  IMAD R125, R125, R72, -R68 ;  /* 0x000000487d7d7224 */ /* 0x000fc800078e0a44 */
[----:B------:R-:W-:-:S05]  /*c2b0*/  IMAD R12, R16, -0x2, R125 ;  /* 0xfffffffe100c7824 */ /* 0x000fca00078e027d */
[----:B------:R-:W-:Y:S02]  /*c2c0*/  VIADDMNMX R87, R12, R72, R87, PT ;  /* 0x000000480c577246 */ /* 0x000fe40003800157 */
[----:B------:R-:W-:-:S07]  /*c2d0*/  VIMNMX R123, R123, R12, !PT ;  /* 0x0000000c7b7b7248 */ /* 0x000fce0007fe0100 */
.L_x_13734:
        /* <DEDUP_REMOVED lines=26> */
[----:B------:R-:W-:Y:S01]  /*c480*/  FSEL R78, R21, -INF , !P5 ;  /* 0xff800000154e7808 */ /* 0x000fe20006800000 */
[----:B------:R-:W-:Y:S01]  /*c490*/  IMAD.IADD R21, R85, 0x1, R12 ;  /* 0x0000000155157824 */ /* 0x000fe200078e020c */
        /* <DEDUP_REMOVED lines=88> */
.L_x_13740:
[----:B------:R-:W-:-:S05]  /*ca20*/  IMAD.U32 R9, RZ, RZ, UR21 ;  /* 0x00000015ff097e24 */ /* 0x000fca000f8e00ff */
[----:B------:R-:W-:-:S13]  /*ca30*/  ISETP.NE.AND P2, PT, R9, 0x1, PT ;  /* 0x000000010900780c */ /* 0x000fda0003f45270 */
[----:B------:R-:W0:Y:S02]  /*ca40*/  @P2 LDC.64 R12, c[0x0][0x9e8] ;  /* 0x00027a00ff0c2b82 */ /* 0x000e240000000a00 */
[----:B0-----:R-:W-:-:S05]  /*ca50*/  @P2 IMAD.HI.U32 R12, R73, R12, RZ ;  /* 0x0000000c490c2227 */ /* 0x001fca00078e00ff */
[----:B------:R-:W-:-:S07]  /*ca60*/  @P2 SHF.R.U32.HI R73, RZ, R13, R12 ;  /* 0x0000000dff492219 */ /* 0x000fce000001160c */
.L_x_13741:
[----:B------:R-:W-:Y:S05]  /*ca70*/  BSYNC B0 ;  /* 0x0000000000007941 */ /* 0x000fea0003800000 */
.L_x_13739:
[----:B------:R-:W-:-:S04]  /*ca80*/  IMAD R73, R73, R9, -R68 ;  /* 0x0000000949497224 */ /* 0x000fc800078e0a44 */
[----:B------:R-:W-:-:S05]  /*ca90*/  IMAD R12, R16, -0x2, R73 ;  /* 0xfffffffe100c7824 */ /* 0x000fca00078e0249 */
[----:B------:R-:W-:Y:S02]  /*caa0*/  VIADDMNMX R11, R12, R9, R11, PT ;  /* 0x000000090c0b7246 */ /* 0x000fe4000380010b */
[----:B------:R-:W-:-:S07]  /*cab0*/  VIMNMX R21, R21, R12, !PT ;  /* 0x0000000c15157248 */ /* 0x000fce0007fe0100 */
.L_x_13738:
        /* <DEDUP_REMOVED lines=53> */
[----:B------:R-:W0:Y:S01]  /*ce10*/  LDC R9, c[0x0][0x988] ;  /* 0x00026200ff097b82 */ /* 0x000e220000000800 */
[----:B------:R-:W-:-:S02]  /*ce20*/  ISETP.GT.AND P3, PT, R21, 0x28, P1 ;  /* 0x000000281500780c */ /* 0x000fc40000f64270 */
[----:B------:R-:W-:Y:S02]  /*ce30*/  FMNMX.FTZ R12, R15, R12, !PT ;  /* 0x0000000c0f0c7209 */ /* 0x000fe40007810000 */
        /* <DEDUP_REMOVED lines=9> */
[----:B------:R-:W-:Y:S01]  /*ced0*/  ISETP.GT.AND P3, PT, R21, 0x31, P1 ;  /* 0x000000311500780c */ /* 0x000fe20000f64270 */
[----:B------:R-:W1:Y:S01]  /*cee0*/  SHFL.BFLY PT, R12, R13, 0x2, 0x1f ;  /* 0x0c401f000d0c7f89 */ /* 0x000e6200000e0000 */
[----:B------:R-:W-:-:S02]  /*cef0*/  ISETP.LT.OR P2, PT, R11, 0x31, P2 ;  /* 0x000000310b00780c */ /* 0x000fc40001741670 */
[----:B------:R-:W-:Y:S02]  /*cf00*/  ISETP.GT.AND P5, PT, R21, 0x38, P1 ;  /* 0x000000381500780c */ /* 0x000fe40000fa4270 */
[C---:B------:R-:W-:Y:S02]  /*cf10*/  ISETP.LT.OR P3, PT, R11.reuse, 0x32, P3 ;  /* 0x000000320b00780c */ /* 0x040fe40001f61670 */
[----:B------:R-:W-:Y:S02]  /*cf20*/  ISETP.LT.OR P5, PT, R11, 0x39, P5 ;  /* 0x000000390b00780c */ /* 0x000fe40002fa1670 */
[----:B------:R-:W-:Y:S02]  /*cf30*/  FSEL R38, R38, -INF , !P3 ;  /* 0xff80000026267808 */ /* 0x000fe40005800000 */
[----:B------:R-:W-:-:S04]  /*cf40*/  ISETP.GT.AND P3, PT, R21, 0x41, P1 ;  /* 0x000000411500780c */ /* 0x000fc80000f64270 */
[----:B------:R-:W-:Y:S02]  /*cf50*/  ISETP.LT.OR P3, PT, R11, 0x42, P3 ;  /* 0x000000420b00780c */ /* 0x000fe40001f61670 */
[----:B-1----:R-:W-:Y:S02]  /*cf60*/  FMNMX.FTZ R33, R13, R12, !PT ;  /* 0x0000000c0d217209 */ /* 0x002fe40007810000 */
[----:B------:R-:W-:Y:S02]  /*cf70*/  FSEL R13, R10, -INF , !P4 ;  /* 0xff8000000a0d7808 */ /* 0x000fe40006000000 */
[----:B------:R-:W-:Y:S01]  /*cf80*/  FMNMX.FTZ R10, R8, R37, !PT ;  /* 0x00000025080a7209 */ /* 0x000fe20007810000 */
[----:B------:R-:W1:Y:S01]  /*cf90*/  SHFL.BFLY PT, R12, R33, 0x1, 0x1f ;  /* 0x0c201f00210c7f89 */ /* 0x000e6200000e0000 */
[----:B------:R-:W-:Y:S02]  /*cfa0*/  ISETP.GT.AND P4, PT, R21, 0x19, P1 ;  /* 0x000000191500780c */ /* 0x000fe40000f84270 */
[----:B------:R-:W-:-:S02]  /*cfb0*/  FMNMX.FTZ R41, R13, R10, !PT ;  /* 0x0000000a0d297209 */ /* 0x000fc40007810000 */
[----:B------:R-:W-:Y:S02]  /*cfc0*/  ISETP.LT.OR P4, PT, R11, 0x1a, P4 ;  /* 0x0000001a0b00780c */ /* 0x000fe40002781670 */
[----:B------:R-:W-:-:S04]  /*cfd0*/  FMNMX.FTZ R41, R14, R41, !PT ;  /* 0x000000290e297209 */ /* 0x000fc80007810000 */
[----:B------:R-:W-:-:S04]  /*cfe0*/  FMNMX.FTZ R41, R20, R41, !PT ;  /* 0x0000002914297209 */ /* 0x000fc80007810000 */
[----:B------:R-:W-:Y:S02]  /*cff0*/  FMNMX.FTZ R41, R24, R41, !PT ;  /* 0x0000002918297209 */ /* 0x000fe40007810000 */
[----:B-1----:R-:W-:-:S04]  /*d000*/  FMNMX.FTZ R12, R33, R12, !PT ;  /* 0x0000000c210c7209 */ /* 0x002fc80007810000 */
[C---:B------:R-:W-:Y:S01]  /*d010*/  FSETP.NEU.FTZ.AND P6, PT, R12.reuse, -INF , PT ;  /* 0xff8000000c00780b */ /* 0x040fe20003fdd000 */
[----:B0-----:R-:W-:-:S05]  /*d020*/  FMUL.FTZ R7, R12, R9 ;  /* 0x000000090c077220 */ /* 0x001fca0000410000 */
[----:B------:R-:W-:-:S05]  /*d030*/  FSEL R7, R7, RZ, P6 ;  /* 0x000000ff07077208 */ /* 0x000fca0003000000 */
[-CC-:B------:R-:W-:Y:S01]  /*d040*/  FFMA.FTZ R33, R72, R9.reuse, -R7.reuse ;  /* 0x0000000948217223 */ /* 0x180fe20000010807 */
[-CC-:B------:R-:W-:Y:S01]  /*d050*/  FFMA.FTZ R72, R74, R9.reuse, -R7.reuse ;  /* 0x000000094a487223 */ /* 0x180fe20000010807 */
[----:B------:R-:W-:Y:S01]  /*d060*/  FSEL R74, R26, -INF , !P4 ;  /* 0xff8000001a4a7808 */ /* 0x000fe20006000000 */
        /* <DEDUP_REMOVED lines=13> */
[----:B------:R-:W-:Y:S01]  /*d140*/  FSEL R78, R36, -INF , !P2 ;  /* 0xff800000244e7808 */ /* 0x000fe20005000000 */
[--C-:B------:R-:W-:Y:S01]  /*d150*/  FFMA.FTZ R132, R132, R9, -R7.reuse ;  /* 0x0000000984847223 */ /* 0x100fe20000010807 */
[----:B------:R-:W-:Y:S01]  /*d160*/  FMNMX.FTZ R43, R32, R43, !PT ;  /* 0x0000002b202b7209 */ /* 0x000fe20007810000 */
[-CC-:B------:R-:W-:Y:S01]  /*d170*/  FFMA.FTZ R128, R128, R9.reuse, -R7.reuse ;  /* 0x0000000980807223 */ /* 0x180fe20000010807 */
[C---:B------:R-:W-:Y:S01]  /*d180*/  ISETP.GT.AND P4, PT, R21.reuse, 0x39, P1 ;  /* 0x000000391500780c */ /* 0x040fe20000f84270 */
[--C-:B------:R-:W-:Y:S01]  /*d190*/  FFMA.FTZ R124, R124, R9, -R7.reuse ;  /* 0x000000097c7c7223 */ /* 0x100fe20000010807 */
[----:B------:R-:W-:Y:S01]  /*d1a0*/  FMNMX.FTZ R45, R76, R43, !PT ;  /* 0x0000002b4c2d7209 */ /* 0x000fe20007810000 */
[--C-:B------:R-:W-:Y:S01]  /*d1b0*/  FFMA.FTZ R36, R122, R9, -R7.reuse ;  /* 0x000000097a247223 */ /* 0x100fe20000010807 */
[----:B------:R-:W-:Y:S01]  /*d1c0*/  ISETP.GT.AND P2, PT, R21, 0x40, P1 ;  /* 0x000000401500780c */ /* 0x000fe20000f44270 */
[----:B------:R0:W-:Y:S01]  /*d1d0*/  MUFU.EX2 R43, R124 ;  /* 0x0000007c002b7308 */ /* 0x0001e20000000800 */
[----:B------:R-:W-:Y:S01]  /*d1e0*/  FMNMX.FTZ R45, R78, R45, !PT ;  /* 0x0000002d4e2d7209 */ /* 0x000fe20007810000 */
[-CC-:B------:R-:W-:Y:S01]  /*d1f0*/  FFMA.FTZ R55, R64, R9.reuse, -R7.reuse ;  /* 0x0000000940377223 */ /* 0x180fe20000010807 */
[----:B------:R-:W-:Y:S01]  /*d200*/  FSEL R80, R40, -INF , !P5 ;  /* 0xff80000028507808 */ /* 0x000fe20006800000 */
[-CC-:B------:R-:W-:Y:S01]  /*d210*/  FFMA.FTZ R40, R126, R9.reuse, -R7.reuse ;  /* 0x000000097e287223 */ /* 0x180fe20000010807 */
[C---:B------:R-:W-:Y:S01]  /*d220*/  ISETP.LT.OR P4, PT, R11.reuse, 0x3a, P4 ;  /* 0x0000003a0b00780c */ /* 0x040fe20002781670 */
[--C-:B------:R-:W-:Y:S01]  /*d230*/  FFMA.FTZ R53, R146, R9, -R7.reuse ;  /* 0x0000000992357223 */ /* 0x100fe20000010807 */
[----:B------:R-:W-:Y:S01]  /*d240*/  FMNMX.FTZ R45, R38, R45, !PT ;  /* 0x0000002d262d7209 */ /* 0x000fe20007810000 */
[-CC-:B------:R-:W-:Y:S01]  /*d250*/  FFMA.FTZ R126, R150, R9.reuse, -R7.reuse ;  /* 0x00000009967e7223 */ /* 0x180fe20000010807 */
[----:B------:R-:W-:Y:S01]  /*d260*/  ISETP.LT.OR P2, PT, R11, 0x41, P2 ;  /* 0x000000410b00780c */ /* 0x000fe20001741670 */
[-CC-:B0-----:R-:W-:Y:S01]  /*d270*/  FFMA.FTZ R124, R148, R9.reuse, -R7.reuse ;  /* 0x00000009947c7223 */ /* 0x181fe20000010807 */
[----:B------:R-:W-:Y:S01]  /*d280*/  FSEL R82, R42, -INF , !P4 ;  /* 0xff8000002a527808 */ /* 0x000fe20006000000 */
[--C-:B------:R-:W-:Y:S01]  /*d290*/  FFMA.FTZ R42, R130, R9, -R7.reuse ;  /* 0x00000009822a7223 */ /* 0x100fe20000010807 */
[----:B------:R-:W-:Y:S01]  /*d2a0*/  FMNMX.FTZ R45, R80, R45, !PT ;  /* 0x0000002d502d7209 */ /* 0x000fe20007810000 */
[-CC-:B------:R-:W-:Y:S01]  /*d2b0*/  FFMA.FTZ R130, R66, R9.reuse, -R7.reuse ;  /* 0x0000000942827223 */ /* 0x180fe20000010807 */
[----:B------:R-:W-:Y:S01]  /*d2c0*/  ISETP.GT.AND P5, PT, R21, 0x48, P1 ;  /* 0x000000481500780c */ /* 0x000fe20000fa4270 */
[-CC-:B------:R-:W-:Y:S01]  /*d2d0*/  FFMA.FTZ R15, R15, R9.reuse, -R7.reuse ;  /* 0x000000090f0f7223 */ /* 0x180fe20000010807 */
[----:B------:R-:W-:Y:S01]  /*d2e0*/  FSEL R44, R44, -INF , !P2 ;  /* 0xff8000002c2c7808 */ /* 0x000fe20005000000 */
[----:B------:R-:W-:Y:S01]  /*d2f0*/  FFMA.FTZ R122, R29, R9, -R7 ;  /* 0x000000091d7a7223 */ /* 0x000fe20000010807 */
[----:B------:R-:W-:Y:S01]  /*d300*/  FMNMX.FTZ R47, R82, R45, !PT ;  /* 0x0000002d522f7209 */ /* 0x000fe20007810000 */
[----:B------:R-:W-:Y:S01]  /*d310*/  MUFU.EX2 R33, R33 ;  /* 0x0000002100217308 */ /* 0x000fe20000000800 */
[----:B------:R-:W-:-:S02]  /*d320*/  ISETP.GT.AND P4, PT, R21, 0x49, P1 ;  /* 0x000000491500780c */ /* 0x000fc40000f84270 */
[----:B------:R-:W-:Y:S02]  /*d330*/  ISETP.LT.OR P5, PT, R11, 0x49, P5 ;  /* 0x000000490b00780c */ /* 0x000fe40002fa1670 */
[----:B------:R-:W-:Y:S01]  /*d340*/  FSEL R84, R46, -INF , !P3 ;  /* 0xff8000002e547808 */ /* 0x000fe20005800000 */
[--C-:B------:R-:W-:Y:S01]  /*d350*/  FFMA.FTZ R46, R134, R9, -R7.reuse ;  /* 0x00000009862e7223 */ /* 0x100fe20000010807 */
[----:B------:R-:W-:Y:S01]  /*d360*/  FMNMX.FTZ R47, R44, R47, !PT ;  /* 0x0000002f2c2f7209 */ /* 0x000fe20007810000 */
[----:B------:R-:W-:Y:S01]  /*d370*/  FFMA.FTZ R134, R142, R9, -R7 ;  /* 0x000000098e867223 */ /* 0x000fe20000010807 */
[----:B------:R-:W-:Y:S01]  /*d380*/  ISETP.GT.AND P2, PT, R21, 0x50, P1 ;  /* 0x000000501500780c */ /* 0x000fe20000f44270 */
[----:B------:R0:W-:Y:S01]  /*d390*/  MUFU.EX2 R45, R128 ;  /* 0x00000080002d7308 */ /* 0x0001e20000000800 */
[----:B------:R-:W-:Y:S02]  /*d3a0*/  FSEL R48, R48, -INF , !P5 ;  /* 0xff80000030307808 */ /* 0x000fe40006800000 */
[----:B------:R-:W-:-:S02]  /*d3b0*/  ISETP.LT.OR P4, PT, R11, 0x4a, P4 ;  /* 0x0000004a0b00780c */ /* 0x000fc40002781670 */
[----:B------:R-:W-:Y:S02]  /*d3c0*/  FMNMX.FTZ R47, R84, R47, !PT ;  /* 0x0000002f542f7209 */ /* 0x000fe40007810000 */
[----:B------:R-:W-:Y:S01]  /*d3d0*/  ISETP.GT.AND P3, PT, R21, 0x51, P1 ;  /* 0x000000511500780c */ /* 0x000fe20000f64270 */
[----:B------:R-:W-:Y:S01]  /*d3e0*/  MUFU.EX2 R72, R72 ;  /* 0x0000004800487308 */ /* 0x000fe20000000800 */
[----:B------:R-:W-:Y:S01]  /*d3f0*/  ISETP.LT.OR P2, PT, R11, 0x51, P2 ;  /* 0x000000510b00780c */ /* 0x000fe20001741670 */
[-CC-:B0-----:R-:W-:Y:S01]  /*d400*/  FFMA.FTZ R128, R120, R9.reuse, -R7.reuse ;  /* 0x0000000978807223 */ /* 0x181fe20000010807 */
        /* <DEDUP_REMOVED lines=9> */
[----:B------:R0:W-:Y:S01]  /*d4a0*/  MUFU.EX2 R47, R132 ;  /* 0x00000084002f7308 */ /* 0x0001e20000000800 */
[----:B------:R-:W-:Y:S02]  /*d4b0*/  ISETP.LT.OR P5, PT, R11, 0x59, P5 ;  /* 0x000000590b00780c */ /* 0x000fe40002fa1670 */
[----:B------:R-:W-:Y:S02]  /*d4c0*/  FSEL R54, R54, -INF , !P3 ;  /* 0xff80000036367808 */ /* 0x000fe40005800000 */
[----:B------:R-:W-:-:S02]  /*d4d0*/  FMNMX.FTZ R49, R52, R49, !PT ;  /* 0x0000003134317209 */ /* 0x000fc40007810000 */
[----:B------:R-:W-:Y:S01]  /*d4e0*/  ISETP.GT.AND P2, PT, R21, 0x60, P1 ;  /* 0x000000601500780c */ /* 0x000fe20000f44270 */
[----:B------:R-:W-:Y:S01]  /*d4f0*/  MUFU.EX2 R35, R35 ;  /* 0x0000002300237308 */ /* 0x000fe20000000800 */
[----:B------:R-:W-:Y:S01]  /*d500*/  FSEL R86, R56, -INF , !P5 ;  /* 0xff80000038567808 */ /* 0x000fe20006800000 */
[----:B0-----:R-:W-:Y:S01]  /*d510*/  FFMA.FTZ R132, R138, R9, -R7 ;  /* 0x000000098a847223 */ /* 0x001fe20000010807 */
[----:B------:R-:W-:Y:S02]  /*d520*/  ISETP.LT.OR P4, PT, R11, 0x5a, P4 ;  /* 0x0000005a0b00780c */ /* 0x000fe40002781670 */
[----:B------:R-:W-:Y:S02]  /*d530*/  FMNMX.FTZ R49, R54, R49, !PT ;  /* 0x0000003136317209 */ /* 0x000fe40007810000 */
[----:B------:R-:W-:Y:S01]  /*d540*/  ISETP.GT.AND P3, PT, R21, 0x61, P1 ;  /* 0x000000611500780c */ /* 0x000fe20000f64270 */
[----:B------:R-:W-:Y:S01]  /*d550*/  MUFU.EX2 R6, R6 ;  /* 0x0000000600067308 */ /* 0x000fe20000000800 */
[----:B------:R-:W-:-:S02]  /*d560*/  ISETP.LT.OR P2, PT, R11, 0x61, P2 ;  /* 0x000000610b00780c */ /* 0x000fc40001741670 */
[----:B------:R-:W-:Y:S01]  /*d570*/  FSEL R65, R57, -INF , !P4 ;  /* 0xff80000039417808 */ /* 0x000fe20006000000 */
[--C-:B------:R-:W-:Y:S01]  /*d580*/  FFMA.FTZ R57, R144, R9, -R7.reuse ;  /* 0x0000000990397223 */ /* 0x100fe20000010807 */
[----:B------:R-:W-:Y:S01]  /*d590*/  FMNMX.FTZ R10, R86, R49, !PT ;  /* 0x00000031560a7209 */ /* 0x000fe20007810000 */
[----:B------:R-:W-:Y:S01]  /*d5a0*/  FFMA.FTZ R49, R136, R9, -R7 ;  /* 0x0000000988317223 */ /* 0x000fe20000010807 */
[----:B------:R-:W-:Y:S01]  /*d5b0*/  ISETP.GT.AND P5, PT, R21, 0x68, P1 ;  /* 0x000000681500780c */ /* 0x000fe20000fa4270 */
[----:B------:R-:W-:Y:S01]  /*d5c0*/  MUFU.EX2 R37, R37 ;  /* 0x0000002500257308 */ /* 0x000fe20000000800 */
[----:B------:R-:W-:Y:S02]  /*d5d0*/  FSEL R58, R58, -INF , !P2 ;  /* 0xff8000003a3a7808 */ /* 0x000fe40005000000 */
[----:B------:R-:W-:Y:S02]  /*d5e0*/  ISETP.LT.OR P3, PT, R11, 0x62, P3 ;  /* 0x000000620b00780c */ /* 0x000fe40001f61670 */
[----:B------:R-:W-:-:S02]  /*d5f0*/  FMNMX.FTZ R51, R65, R10, !PT ;  /* 0x0000000a41337209 */ /* 0x000fc40007810000 */
[----:B------:R-:W-:Y:S01]  /*d600*/  ISETP.LT.OR P5, PT, R11, 0x69, P5 ;  /* 0x000000690b00780c */ /* 0x000fe20002fa1670 */
[----:B------:R-:W-:Y:S01]  /*d610*/  MUFU.EX2 R34, R34 ;  /* 0x0000002200227308 */ /* 0x000fe20000000800 */
[----:B------:R-:W-:Y:S02]  /*d620*/  ISETP.GT.AND P4, PT, R21, 0x69, P1 ;  /* 0x000000691500780c */ /* 0x000fe40000f84270 */
[----:B------:R-:W-:Y:S02]  /*d630*/  FSEL R59, R59, -INF , !P3 ;  /* 0xff8000003b3b7808 */ /* 0x000fe40005800000 */
[----:B------:R-:W-:Y:S02]  /*d640*/  FMNMX.FTZ R10, R58, R51, !PT ;  /* 0x000000333a0a7209 */ /* 0x000fe40007810000 */
[----:B------:R-:W-:Y:S01]  /*d650*/  FSEL R60, R60, -INF , !P5 ;  /* 0xff8000003c3c7808 */ /* 0x000fe20006800000 */
[----:B------:R-:W-:Y:S01]  /*d660*/  MUFU.EX2 R36, R36 ;  /* 0x0000002400247308 */ /* 0x000fe20000000800 */
[----:B------:R-:W-:-:S02]  /*d670*/  ISETP.GT.AND P2, PT, R21, 0x70, P1 ;  /* 0x000000701500780c */ /* 0x000fc40000f44270 */
[C---:B------:R-:W-:Y:S02]  /*d680*/  ISETP.GT.AND P3, PT, R21.reuse, 0x71, P1 ;  /* 0x000000711500780c */ /* 0x040fe40000f64270 */
[C---:B------:R-:W-:Y:S02]  /*d690*/  ISETP.GT.AND P5, PT, R21.reuse, 0x78, P1 ;  /* 0x000000781500780c */ /* 0x040fe40000fa4270 */
[----:B------:R-:W-:Y:S01]  /*d6a0*/  ISETP.GT.AND P1, PT, R21, 0x79, P1 ;  /* 0x000000791500780c */ /* 0x000fe20000f24270 */
[----:B------:R-:W-:Y:S01]  /*d6b0*/  MUFU.EX2 R40, R40 ;  /* 0x0000002800287308 */ /* 0x000fe20000000800 */
[----:B------:R-:W-:Y:S02]  /*d6c0*/  ISETP.LT.OR P4, PT, R11, 0x6a, P4 ;  /* 0x0000006a0b00780c */ /* 0x000fe40002781670 */
[----:B------:R-:W-:Y:S01]  /*d6d0*/  FMNMX.FTZ R21, R59, R10, !PT ;  /* 0x0000000a3b157209 */ /* 0x000fe20007810000 */
[----:B------:R-:W-:Y:S01]  /*d6e0*/  FFMA.FTZ R10, R140, R9, -R7 ;  /* 0x000000098c0a7223 */ /* 0x000fe20000010807 */
[----:B------:R-:W-:-:S02]  /*d6f0*/  ISETP.LT.OR P2, PT, R11, 0x71, P2 ;  /* 0x000000710b00780c */ /* 0x000fc40001741670 */
[----:B------:R-:W-:Y:S01]  /*d700*/  FSEL R136, R61, -INF , !P4 ;  /* 0xff8000003d887808 */ /* 0x000fe20006000000 */
[----:B------:R-:W-:Y:S01]  /*d710*/  MUFU.EX2 R42, R42 ;  /* 0x0000002a002a7308 */ /* 0x000fe20000000800 */
[----:B------:R-:W-:Y:S02]  /*d720*/  FMNMX.FTZ R21, R60, R21, !PT ;  /* 0x000000153c157209 */ /* 0x000fe40007810000 */
[C---:B------:R-:W-:Y:S02]  /*d730*/  ISETP.LT.OR P3, PT, R11.reuse, 0x72, P3 ;  /* 0x000000720b00780c */ /* 0x040fe40001f61670 */
[----:B------:R-:W-:Y:S02]  /*d740*/  FSEL R62, R62, -INF , !P2 ;  /* 0xff8000003e3e7808 */ /* 0x000fe40005000000 */
[----:B------:R-:W-:Y:S01]  /*d750*/  FMNMX.FTZ R51, R136, R21, !PT ;  /* 0x0000001588337209 */ /* 0x000fe20007810000 */
[----:B------:R-:W-:Y:S01]  /*d760*/  MUFU.EX2 R46, R46 ;  /* 0x0000002e002e7308 */ /* 0x000fe20000000800 */
[----:B------:R-:W-:-:S02]  /*d770*/  ISETP.LT.OR P5, PT, R11, 0x79, P5 ;  /* 0x000000790b00780c */ /* 0x000fc40002fa1670 */
[----:B------:R-:W-:Y:S02]  /*d780*/  FSEL R138, R63, -INF , !P3 ;  /* 0xff8000003f8a7808 */ /* 0x000fe40005800000 */
[----:B------:R-:W-:Y:S02]  /*d790*/  FMNMX.FTZ R51, R62, R51, !PT ;  /* 0x000000333e337209 */ /* 0x000fe40007810000 */
[----:B------:R-:W-:Y:S01]  /*d7a0*/  ISETP.LT.OR P1, PT, R11, 0x7a, P1 ;  /* 0x0000007a0b00780c */ /* 0x000fe20000f21670 */
[----:B------:R0:W-:Y:S01]  /*d7b0*/  MUFU.EX2 R21, R10 ;  /* 0x0000000a00157308 */ /* 0x0001e20000000800 */
[----:B------:R-:W-:Y:S01]  /*d7c0*/  FSEL R140, R67, -INF , !P5 ;  /* 0xff800000438c7808 */ /* 0x000fe20006800000 */
[----:B------:R-:W-:Y:S01]  /*d7d0*/  FFMA.FTZ R11, R31, R9, -R7 ;  /* 0x000000091f0b7223 */ /* 0x000fe20000010807 */
[----:B------:R-:W-:Y:S02]  /*d7e0*/  FMNMX.FTZ R51, R138, R51, !PT ;  /* 0x000000338a337209 */ /* 0x000fe40007810000 */
[----:B------:R-:W-:-:S02]  /*d7f0*/  FSEL R142, R69, -INF , !P1 ;  /* 0xff800000458e7808 */ /* 0x000fc40004800000 */
[----:B------:R-:W-:Y:S01]  /*d800*/  FMNMX.FTZ R51, R140, R51, !PT ;  /* 0x000000338c337209 */ /* 0x000fe20007810000 */
[----:B------:R-:W-:Y:S01]  /*d810*/  MUFU.EX2 R49, R49 ;  /* 0x0000003100317308 */ /* 0x000fe20000000800 */
[----:B------:R-:W-:Y:S02]  /*d820*/  FSEL R56, R12, RZ, P6 ;  /* 0x000000ff0c387208 */ /* 0x000fe40003000000 */
[----:B------:R-:W-:-:S03]  /*d830*/  FMNMX.FTZ R51, R142, R51, !PT ;  /* 0x000000338e337209 */ /* 0x000fc60007810000 */
[----:B------:R-:W-:Y:S01]  /*d840*/  FADD.FTZ R56, -R56, R3 ;  /* 0x0000000338387221 */ /* 0x000fe20000010100 */
[-C--:B------:R-:W-:Y:S01]  /*d850*/  FFMA.FTZ R3, R25, R9.reuse, -R7 ;  /* 0x0000000919037223 */ /* 0x080fe20000010807 */
[----:B0-----:R-:W0:Y:S01]  /*d860*/  SHFL.BFLY PT, R10, R51, 0x2, 0x1f ;  /* 0x0c401f00330a7f89 */ /* 0x001e2200000e0000 */
[----:B------:R-:W-:Y:S01]  /*d870*/  MUFU.EX2 R132, R132 ;  /* 0x0000008400847308 */ /* 0x000fe20000000800 */
[----:B------:R-:W-:-:S07]  /*d880*/  FMUL.FTZ R56, R56, R9 ;  /* 0x0000000938387220 */ /* 0x000fce0000410000 */
[----:B------:R-:W1:Y:S08]  /*d890*/  MUFU.EX2 R56, R56 ;  /* 0x0000003800387308 */ /* 0x000e700000000800 */
        /* <DEDUP_REMOVED lines=8> */
[----:B0-----:R-:W-:-:S04]  /*d920*/  FMNMX.FTZ R10, R10, R61, !PT ;  /* 0x0000003d0a0a7209 */ /* 0x001fc80007810000 */
[C---:B------:R-:W-:Y:S01]  /*d930*/  FSETP.NEU.FTZ.AND P1, PT, R10.reuse, -INF , PT ;  /* 0xff8000000a00780b */ /* 0x040fe20003f3d000 */
[C---:B------:R-:W-:Y:S02]  /*d940*/  FMUL.FTZ R25, R10.reuse, R9 ;  /* 0x000000090a197220 */ /* 0x040fe40000410000 */
[----:B------:R-:W-:Y:S01]  /*d950*/  MUFU.EX2 R53, R53 ;  /* 0x0000003500357308 */ /* 0x000fe20000000800 */
[----:B------:R-:W-:Y:S02]  /*d960*/  FSEL R7, R10, RZ, P1 ;  /* 0x000000ff0a077208 */ /* 0x000fe40000800000 */
[----:B------:R-:W-:-:S03]  /*d970*/  FSEL R25, R25, RZ, P1 ;  /* 0x000000ff19197208 */ /* 0x000fc60000800000 */
[----:B------:R-:W-:Y:S02]  /*d980*/  FADD.FTZ R4, -R7, R4 ;  /* 0x0000000407047221 */ /* 0x000fe40000010100 */
[----:B------:R-:W-:Y:S01]  /*d990*/  MUFU.EX2 R124, R124 ;  /* 0x0000007c007c7308 */ /* 0x000fe20000000800 */
[-CC-:B------:R-:W-:Y:S01]  /*d9a0*/  FFMA.FTZ R64, R39, R9.reuse, -R25.reuse ;  /* 0x0000000927407223 */ /* 0x180fe20000010819 */
[-CC-:B------:R-:W-:Y:S01]  /*d9b0*/  FFMA.FTZ R149, R68, R9.reuse, -R25.reuse ;  /* 0x0000000944957223 */ /* 0x180fe20000010819 */
[-C--:B------:R-:W-:Y:S01]  /*d9c0*/  FMUL.FTZ R7, R4, R9.reuse ;  /* 0x0000000904077220 */ /* 0x080fe20000410000 */
[-CC-:B------:R-:W-:Y:S01]  /*d9d0*/  FFMA.FTZ R151, R8, R9.reuse, -R25.reuse ;  /* 0x0000000908977223 */ /* 0x180fe20000010819 */
[-CC-:B------:R-:W-:Y:S01]  /*d9e0*/  FFMA.FTZ R8, R13, R9.reuse, -R25.reuse ;  /* 0x000000090d087223 */ /* 0x180fe20000010819 */
[-CC-:B------:R-:W-:Y:S01]  /*d9f0*/  FFMA.FTZ R145, R14, R9.reuse, -R25.reuse ;  /* 0x000000090e917223 */ /* 0x180fe20000010819 */
[-C--:B------:R-:W-:Y:S01]  /*da00*/  FFMA.FTZ R14, R20, R9.reuse, -R25 ;  /* 0x00000009140e7223 */ /* 0x080fe20000010819 */
[----:B------:R-:W-:Y:S01]  /*da10*/  MUFU.EX2 R64, R64 ;  /* 0x0000004000407308 */ /* 0x000fe20000000800 */
[----:B-1----:R-:W-:Y:S01]  /*da20*/  FFMA.FTZ R13, R56, R2, R33 ;  /* 0x00000002380d7223 */ /* 0x002fe20000010021 */
        /* <DEDUP_REMOVED lines=19> */
[----:B------:R-:W-:Y:S01]  /*db60*/  FADD.FTZ R27, R37, R2 ;  /* 0x00000002251b7221 */ /* 0x000fe20000010000 */
[-CC-:B------:R-:W-:Y:S01]  /*db70*/  FFMA.FTZ R38, R50, R9.reuse, -R25.reuse ;  /* 0x0000000932267223 */ /* 0x180fe20000010819 */
[-C--:B------:R-:W-:Y:S01]  /*db80*/  FFMA.FTZ R129, R52, R9.reuse, -R25 ;  /* 0x0000000934817223 */ /* 0x080fe20000010819 */
[----:B------:R-:W2:Y:S01]  /*db90*/  MUFU.EX2 R151, R151 ;  /* 0x0000009700977308 */ /* 0x000ea20000000800 */
[----:B0-----:R-:W-:Y:S01]  /*dba0*/  FFMA.FTZ R0, R7, R0, R64 ;  /* 0x0000000007007223 */ /* 0x001fe20000010040 */
[----:B------:R-:W-:Y:S01]  /*dbb0*/  FADD.FTZ R2, R34, R27 ;  /* 0x0000001b22027221 */ /* 0x000fe20000010000 */
[-CC-:B------:R-:W-:Y:S01]  /*dbc0*/  FFMA.FTZ R44, R54, R9.reuse, -R25.reuse ;  /* 0x00000009362c7223 */ /* 0x180fe20000010819 */
[-CC-:B------:R-:W-:Y:S01]  /*dbd0*/  FFMA.FTZ R131, R86, R9.reuse, -R25.reuse ;  /* 0x0000000956837223 */ /* 0x180fe20000010819 */
[-CC-:B------:R-:W-:Y:S01]  /*dbe0*/  FFMA.FTZ R48, R65, R9.reuse, -R25.reuse ;  /* 0x0000000941307223 */ /* 0x180fe20000010819 */
[----:B------:R-:W-:Y:S01]  /*dbf0*/  FADD.FTZ R27, R41, R2 ;  /* 0x00000002291b7221 */ /* 0x000fe20000010000 */
[-C--:B------:R-:W-:Y:S01]  /*dc00*/  FFMA.FTZ R125, R58, R9.reuse, -R25 ;  /* 0x000000093a7d7223 */ /* 0x080fe20000010819 */
[----:B------:R-:W0:Y:S01]  /*dc10*/  MUFU.EX2 R8, R8 ;  /* 0x0000000800087308 */ /* 0x000e220000000800 */
[----:B-1----:R-:W-:Y:S01]  /*dc20*/  FADD.FTZ R0, R149, R0 ;  /* 0x0000000095007221 */ /* 0x002fe20000010000 */
[----:B------:R-:W-:Y:S01]  /*dc30*/  FADD.FTZ R2, R36, R27 ;  /* 0x0000001b24027221 */ /* 0x000fe20000010000 */
[-CC-:B------:R-:W-:Y:S01]  /*dc40*/  FFMA.FTZ R50, R59, R9.reuse, -R25.reuse ;  /* 0x000000093b327223 */ /* 0x180fe20000010819 */
[-CC-:B------:R-:W-:Y:S01]  /*dc50*/  FFMA.FTZ R127, R60, R9.reuse, -R25.reuse ;  /* 0x000000093c7f7223 */ /* 0x180fe20000010819 */
[-CC-:B------:R-:W-:Y:S01]  /*dc60*/  FFMA.FTZ R52, R136, R9.reuse, -R25.reuse ;  /* 0x0000000988347223 */ /* 0x180fe20000010819 */
[----:B------:R-:W-:Y:S01]  /*dc70*/  FADD.FTZ R27, R43, R2 ;  /* 0x000000022b1b7221 */ /* 0x000fe20000010000 */
[-C--:B------:R-:W-:Y:S01]  /*dc80*/  FFMA.FTZ R121, R62, R9.reuse, -R25 ;  /* 0x000000093e797223 */ /* 0x080fe20000010819 */
[----:B------:R-:W1:Y:S01]  /*dc90*/  MUFU.EX2 R145, R145 ;  /* 0x0000009100917308 */ /* 0x000e620000000800 */
[----:B--2---:R-:W-:Y:S01]  /*dca0*/  FADD.FTZ R13, R151, R0 ;  /* 0x00000000970d7221 */ /* 0x004fe20000010000 */
[----:B------:R-:W-:Y:S01]  /*dcb0*/  FADD.FTZ R2, R40, R27 ;  /* 0x0000001b28027221 */ /* 0x000fe20000010000 */
[-CC-:B------:R-:W-:Y:S01]  /*dcc0*/  FFMA.FTZ R54, R138, R9.reuse, -R25.reuse ;  /* 0x000000098a367223 */ /* 0x180fe20000010819 */
[-CC-:B------:R-:W-:Y:S01]  /*dcd0*/  FFMA.FTZ R123, R140, R9.reuse, -R25.reuse ;  /* 0x000000098c7b7223 */ /* 0x180fe20000010819 */
[----:B------:R-:W-:Y:S01]  /*dce0*/  FFMA.FTZ R58, R142, R9, -R25 ;  /* 0x000000098e3a7223 */ /* 0x000fe20000010819 */
[----:B------:R-:W-:-:S02]  /*dcf0*/  FADD.FTZ R27, R45, R2 ;  /* 0x000000022d1b7221 */ /* 0x000fc40000010000 */
        /* <DEDUP_REMOVED lines=85> */
.L_x_13742:
[----:B------:R-:W-:Y:S01]  /*e250*/  ULEA UR6, UR26, UR45, 0x3 ;  /* 0x0000002d1a067291 */ /* 0x000fe2000f8e183f */
[----:B------:R-:W-:Y:S01]  /*e260*/  ISETP.GT.AND P1, PT, R5, UR42, PT ;  /* 0x0000002a05007c0c */ /* 0x000fe2000bf24270 */
[----:B------:R-:W-:Y:S01]  /*e270*/  UMOV UR27, UR46 ;  /* 0x0000002e001b7c82 */ /* 0x000fe20008000000 */
[----:B------:R-:W-:Y:S01]  /*e280*/  UMOV UR26, UR36 ;  /* 0x00000024001a7c82 */ /* 0x000fe20008000000 */
        /* <DEDUP_REMOVED lines=13> */
[----:B------:R-:W-:Y:S01]  /*e360*/  SYNCS.ARRIVE.TRANS64.RED.A1T0 RZ, [UR6], RZ ;  /* 0x000000ffffff79a7 */ /* 0x000fe20008100406 */
        /* <DEDUP_REMOVED lines=51> */
[-C--:B------:R-:W-:Y:S01]  /*e6a0*/  FMUL.FTZ R115, R115, R7.reuse ;  /* 0x0000000773737220 */ /* 0x080fe20000410000 */
[-C--:B------:R-:W-:Y:S01]  /*e6b0*/  FMUL.FTZ R118, R118, R7.reuse ;  /* 0x0000000776767220 */ /* 0x080fe20000410000 */
[----:B------:R-:W-:Y:S01]  /*e6c0*/  FMUL.FTZ R119, R119, R7 ;  /* 0x0000000777777220 */ /* 0x000fe20000410000 */
[----:B------:R-:W-:-:S02]  /*e6d0*/  IMAD.MOV.U32 R4, RZ, RZ, R10 ;  /* 0x000000ffff047224 */ /* 0x000fc400078e000a */
[----:B------:R-:W-:Y:S01]  /*e6e0*/  IMAD.MOV.U32 R3, RZ, RZ, R12 ;  /* 0x000000ffff037224 */ /* 0x000fe200078e000c */
[----:B------:R-:W-:Y:S06]  /*e6f0*/  @P1 BRA `(.L_x_13743) ;  /* 0xffffffc800941947 */ /* 0x000fec000383ffff */
.L_x_13724:
[----:B------:R-:W-:Y:S06]  /*e700*/  BAR.ARV 0x8, 0x200 ;  /* 0x0208000000007b1d */ /* 0x000fec0000002000 */
[----:B------:R-:W-:Y:S05]  /*e710*/  @!P0 BRA `(.L_x_13744) ;  /* 0x0000000000048947 */ /* 0x000fea0003800000 */
[----:B------:R-:W-:Y:S01]  /*e720*/  BPT.TRAP 0x1 ;  /* 0x000000040000795c */ /* 0x000fe20000300000 */
.L_x_13744:
[----:B------:R-:W-:Y:S01]  /*e730*/  ULEA UR5, UR36, UR45, 0x3 ;  /* 0x0000002d24057291 */ /* 0x000fe2000f8e183f */
[----:B------:R-:W-:-:S05]  /*e740*/  IMAD.U32 R3, RZ, RZ, UR46 ;  /* 0x0000002eff037e24 */ /* 0x000fca000f8e00ff */
[----:B------:R-:W-:-:S04]  /*e750*/  SHF.L.U32 R3, R3, 0x1f, RZ ;  /* 0x0000001f03037819 */ /* 0x000fc800000006ff */
[----:B------:R0:W1:Y:S01]  /*e760*/  SYNCS.PHASECHK.TRANS64.TRYWAIT P1, [UR5+0x16850], R3 ;  /* 0x01685003ff0075a7 */ /* 0x0000620008020145 */
[----:B------:R-:W-:Y:S05]  /*e770*/  @!P0 BRA `(.L_x_13745) ;  /* 0x0000000000048947 */ /* 0x000fea0003800000 */
[----:B------:R-:W-:Y:S01]  /*e780*/  BPT.TRAP 0x1 ;  /* 0x000000040000795c */ /* 0x000fe20000300000 */
.L_x_13745:
[----:B-1----:R-:W-:Y:S05]  /*e790*/  @P1 BRA `(.L_x_13746) ;  /* 0x0000000000081947 */ /* 0x002fea0003800000 */
[----:B------:R-:W1:Y:S02]  /*e7a0*/  SYNCS.PHASECHK.TRANS64.TRYWAIT P1, [UR5+0x16850], R3 ;  /* 0x01685003ff0075a7 */ /* 0x000e640008020145 */
[----:B-1----:R-:W-:Y:S05]  /*e7b0*/  @!P1 BRA `(.L_x_13747) ;  /* 0x00000068002c9947 */ /* 0x002fea0003800000 */
.L_x_13746:
[----:B------:R-:W-:Y:S01]  /*e7c0*/  UIADD3 UR45, UR45, 0x400, URZ ;  /* 0x000004002d2d7890 */ /* 0x000fe2000fffe03f */
[----:B------:R-:W-:Y:S01]  /*e7d0*/  WARPGROUP.ARRIVE ;  /* 0x00000000000079c5 */ /* 0x000fe20000000000 */
[----:B------:R-:W-:Y:S01]  /*e7e0*/  UMOV UR7, 0x40000040 ;  /* 0x4000004000077882 */ /* 0x000fe20000000000 */
[----:B01----:R-:W0:Y:S01]  /*e7f0*/  SHFL.BFLY PT, R3, R2, 0x2, 0x1f ;  /* 0x0c401f0002037f89 */ /* 0x003e2200000e0000 */
[----:B------:R-:W-:Y:S01]  /*e800*/  USHF.R.U32.HI UR45, URZ, 0x4, UR45 ;  /* 0x000000043f2d7899 */ /* 0x000fe2000801162d */
[----:B------:R-:W-:Y:S01]  /*e810*/  CS2R R26, SRZ ;  /* 0x00000000001a7805 */ /* 0x000fe2000001ff00 */
[----:B------:R-:W-:Y:S01]  /*e820*/  IMAD.MOV.U32 R30, RZ, RZ, -0x800000 ;  /* 0xff800000ff1e7424 */ /* 0x000fe200078e00ff */
[----:B------:R-:W1:Y:S01]  /*e830*/  SHFL.BFLY PT, R5, R0, 0x2, 0x1f ;  /* 0x0c401f0000057f89 */ /* 0x000e6200000e0000 */
[----:B------:R-:W-:-:S04]  /*e840*/  ULOP3.LUT UR4, UR45, 0x3fff, URZ, 0xc0, !UPT ;  /* 0x00003fff2d047892 */ /* 0x000fc8000f8ec03f */
[----:B------:R-:W-:-:S07]  /*e850*/  ULEA UR4, UR36, UR4, 0xa ;  /* 0x0000000424047291 */ /* 0x000fce000f8e503f */
[----:B------:R-:W-:Y:S02]  /*e860*/  UMOV UR6, UR4 ;  /* 0x0000000400067c82 */ /* 0x000fe40008000000 */
[----:B------:R-:W-:Y:S01]  /*e870*/  HGMMA.64x64x16.F32 R88, R148, gdesc[UR4].tnspB, R88, gsb0 ;  /* 0x40e0000494587df0 */ /* 0x000fe20008000858 */
[----:B------:R-:W-:Y:S01]  /*e880*/  UIADD3 UR6, UR4, 0x80, URZ ;  /* 0x0000008004067890 */ /* 0x000fe2000fffe03f */
[----:B------:R-:W-:Y:S01]  /*e890*/  UMOV UR7, 0x40000040 ;  /* 0x4000004000077882 */ /* 0x000fe20000000000 */
[----:B0-----:R-:W-:Y:S01]  /*e8a0*/  FADD.FTZ R3, R3, R2 ;  /* 0x0000000203037221 */ /* 0x001fe20000010000 */
[----:B-1----:R-:W-:-:S04]  /*e8b0*/  FADD.FTZ R5, R5, R0 ;  /* 0x0000000005057221 */ /* 0x002fc80000010000 */
        /* <DEDUP_REMOVED lines=54> */
.L_x_13748:
        /* <DEDUP_REMOVED lines=42> */
.L_x_13670:
        /* <DEDUP_REMOVED lines=12> */
[----:B------:R-:W-:Y:S01]  /*ef80*/  USHF.R.S32.HI UR12, URZ, 0x1f, UR41 ;  /* 0x0000001f3f0c7899 */ /* 0x000fe20008011429 */
[----:B------:R-:W-:Y:S01]  /*ef90*/  VIADD R45, R17, UR38 ;  /* 0x00000026112d7c36 */ /* 0x000fe20008000000 */
        /* <DEDUP_REMOVED lines=18> */
[----:B------:R-:W-:Y:S01]  /*f0c0*/  ULDC UR5, c[0x0][0xa88] ;  /* 0x0002a20000057ab9 */ /* 0x000fe20000000800 */
[----:B------:R-:W-:Y:S01]  /*f0d0*/  BAR.SYNC.DEFER_BLOCKING 0x1, 0x180 ;  /* 0x0046000000007b1d */ /* 0x000fe20000010000 */
[----:B-1----:R-:W-:-:S05]  /*f0e0*/  ISETP.NE.AND P1, PT, R32, 0x1, PT ;  /* 0x000000012000780c */ /* 0x002fca0003f25270 */
[----:B------:R-:W-:Y:S01]  /*f0f0*/  ULDC.64 UR10, c[0x0][0xaf0] ;  /* 0x0002bc00000a7ab9 */ /* 0x000fe20000000a00 */
[----:B------:R-:W-:Y:S02]  /*f100*/  MOV R2, R31 ;  /* 0x0000001f00027202 */ /* 0x000fe40000000f00 */
[----:B0-----:R-:W-:-:S03]  /*f110*/  MOV R3, R4 ;  /* 0x0000000400037202 */ /* 0x001fc60000000f00 */
[--C-:B------:R-:W-:Y:S02]  /*f120*/  IMAD.WIDE R10, R156, 0x2, R2.reuse ;  /* 0x000000029c0a7825 */ /* 0x100fe400078e0202 */
[----:B------:R-:W0:Y:S02]  /*f130*/  @P1 LDC R20, c[0x0][0xbec] ;  /* 0x0002fb00ff141b82 */ /* 0x000e240000000800 */
[----:B------:R-:W-:Y:S01]  /*f140*/  IMAD.WIDE R2, R5, 0x2, R2 ;  /* 0x0000000205027825 */ /* 0x000fe200078e0202 */
[C---:B------:R-:W-:Y:S02]  /*f150*/  LOP3.LUT R4, R10.reuse, 0x380, RZ, 0xc0, !PT ;  /* 0x000003800a047812 */ /* 0x040fe400078ec0ff */
[----:B------:R-:W-:Y:S02]  /*f160*/  IADD3 R39, P0, R10, 0x60, RZ ;  /* 0x000000600a277810 */ /* 0x000fe40007f1e0ff */
[----:B------:R-:W-:Y:S01]  /*f170*/  SHF.R.U64 R5, R4, 0x3, RZ ;  /* 0x0000000304057819 */ /* 0x000fe200000012ff */
[----:B------:R-:W1:Y:S01]  /*f180*/  @P1 LDC R43, c[0x0][0xbf0] ;  /* 0x0002fc00ff2b1b82 */ /* 0x000e620000000800 */
[----:B------:R-:W-:Y:S01]  /*f190*/  LOP3.LUT R4, R39, 0x380, RZ, 0xc0, !PT ;  /* 0x0000038027047812 */ /* 0x000fe200078ec0ff */
[----:B------:R-:W-:Y:S01]  /*f1a0*/  IMAD.X R9, RZ, RZ, R11, P0 ;  /* 0x000000ffff097224 */ /* 0x000fe200000e060b */
[----:B------:R-:W-:-:S02]  /*f1b0*/  IADD3 R37, P2, R10, 0x40, RZ ;  /* 0x000000400a257810 */ /* 0x000fc40007f5e0ff */
[----:B------:R-:W-:Y:S02]  /*f1c0*/  SHF.R.U64 R4, R4, 0x3, RZ ;  /* 0x0000000304047819 */ /* 0x000fe400000012ff */
[----:B------:R-:W-:Y:S01]  /*f1d0*/  IADD3 R33, P3, R10, 0x20, RZ ;  /* 0x000000200a217810 */ /* 0x000fe20007f7e0ff */
[--C-:B------:R-:W-:Y:S01]  /*f1e0*/  IMAD.X R7, RZ, RZ, R11.reuse, P2 ;  /* 0x000000ffff077224 */ /* 0x100fe200010e060b */
[----:B------:R-:W-:Y:S02]  /*f1f0*/  LOP3.LUT R6, R37, 0x380, RZ, 0xc0, !PT ;  /* 0x0000038025067812 */ /* 0x000fe400078ec0ff */
[----:B------:R-:W-:Y:S02]  /*f200*/  LOP3.LUT R8, R4, R39, RZ, 0x3c, !PT ;  /* 0x0000002704087212 */ /* 0x000fe400078e3cff */
[----:B------:R-:W-:Y:S01]  /*f210*/  LOP3.LUT R10, R5, R10, RZ, 0x3c, !PT ;  /* 0x0000000a050a7212 */ /* 0x000fe200078e3cff */
[----:B------:R-:W-:Y:S01]  /*f220*/  IMAD.X R5, RZ, RZ, R11, P3 ;  /* 0x000000ffff057224 */ /* 0x000fe200018e060b */
[----:B------:R-:W-:Y:S01]  /*f230*/  LOP3.LUT R4, R33, 0x380, RZ, 0xc0, !PT ;  /* 0x0000038021047812 */ /* 0x000fe200078ec0ff */
[----:B0-----:R-:W-:Y:S01]  /*f240*/  @P1 IMAD.HI.U32 R20, R45, R20, RZ ;  /* 0x000000142d141227 */ /* 0x001fe200078e00ff */
[----:B------:R-:W-:-:S02]  /*f250*/  SHF.R.U64 R6, R6, 0x3, RZ ;  /* 0x0000000306067819 */ /* 0x000fc400000012ff */
[----:B------:R-:W-:Y:S02]  /*f260*/  IADD3 R39, P3, R2, 0x1800, RZ ;  /* 0x0000180002277810 */ /* 0x000fe40007f7e0ff */
[----:B------:R-:W-:Y:S02]  /*f270*/  SHF.R.U64 R4, R4, 0x3, RZ ;  /* 0x0000000304047819 */ /* 0x000fe400000012ff */
[----:B------:R-:W-:Y:S01]  /*f280*/  LOP3.LUT R6, R6, R37, RZ, 0x3c, !PT ;  /* 0x0000002506067212 */ /* 0x000fe200078e3cff */
[----:B------:R-:W-:Y:S01]  /*f290*/  IMAD.X R29, RZ, RZ, R3, P3 ;  /* 0x000000ffff1d7224 */ /* 0x000fe200018e0603 */
[----:B------:R-:W-:Y:S02]  /*f2a0*/  LOP3.LUT R28, R39, 0x380, RZ, 0xc0, !PT ;  /* 0x00000380271c7812 */ /* 0x000fe400078ec0ff */
[----:B------:R-:W-:Y:S02]  /*f2b0*/  IADD3 R37, P2, R2, 0x3000, RZ ;  /* 0x0000300002257810 */ /* 0x000fe40007f5e0ff */
[----:B------:R-:W-:Y:S01]  /*f2c0*/  LOP3.LUT R4, R4, R33, RZ, 0x3c, !PT ;  /* 0x0000002104047212 */ /* 0x000fe200078e3cff */
[----:B------:R-:W-:Y:S01]  /*f2d0*/  IMAD.MOV.U32 R33, RZ, RZ, R45 ;  /* 0x000000ffff217224 */ /* 0x000fe200078e002d */
[----:B------:R-:W-:Y:S01]  /*f2e0*/  SHF.R.U64 R28, R28, 0x3, RZ ;  /* 0x000000031c1c7819 */ /* 0x000fe200000012ff */
[----:B------:R-:W-:Y:S01]  /*f2f0*/  IMAD.X R21, RZ, RZ, R3, P2 ;  /* 0x000000ffff157224 */ /* 0x000fe200010e0603 */
[----:B------:R-:W-:-:S02]  /*f300*/  LOP3.LUT R36, R37, 0x380, RZ, 0xc0, !PT ;  /* 0x0000038025247812 */ /* 0x000fc400078ec0ff */
[----:B-1----:R-:W-:Y:S02]  /*f310*/  @P1 SHF.R.U32.HI R33, RZ, R43, R20 ;  /* 0x0000002bff211219 */ /* 0x002fe40000011614 */
[----:B------:R-:W-:Y:S02]  /*f320*/  LOP3.LUT R28, R28, R39, RZ, 0x3c, !PT ;  /* 0x000000271c1c7212 */ /* 0x000fe400078e3cff */
[----:B------:R-:W-:Y:S01]  /*f330*/  SHF.R.U64 R20, R36, 0x3, RZ ;  /* 0x0000000324147819 */ /* 0x000fe200000012ff */
[----:B------:R-:W-:Y:S01]  /*f340*/  IMAD.MOV R39, RZ, RZ, -R33 ;  /* 0x000000ffff277224 */ /* 0x000fe200078e0a21 */
[----:B------:R-:W-:Y:S01]  /*f350*/  MOV R44, R10 ;  /* 0x0000000a002c7202 */ /* 0x000fe20000000f00 */
[----:B------:R-:W-:Y:S01]  /*f360*/  IMAD.U32 R36, RZ, RZ, UR8 ;  /* 0x00000008ff247e24 */ /* 0x000fe2000f8e00ff */
[----:B------:R-:W-:Y:S01]  /*f370*/  LOP3.LUT R20, R20, R37, RZ, 0x3c, !PT ;  /* 0x0000002514147212 */ /* 0x000fe200078e3cff */
[----:B------:R-:W-:Y:S01]  /*f380*/  IMAD R37, R32, R39, R45 ;  /* 0x0000002720257224 */ /* 0x000fe200078e022d */
[----:B------:R-:W-:Y:S01]  /*f390*/  SHF.R.S32.HI R11, RZ, 0x1f, R33 ;  /* 0x0000001fff0b7819 */ /* 0x000fe20000011421 */
[----:B------:R-:W-:Y:S01]  /*f3a0*/  ULDC.64 UR8, c[0x0][0xae8] ;  /* 0x0002ba0000087ab9 */ /* 0x000fe20000000a00 */
[----:B------:R-:W-:-:S02]  /*f3b0*/  IADD3 R10, P0, R33, UR6, RZ ;  /* 0x00000006210a7c10 */ /* 0x000fc4000ff1e0ff */
[----:B------:R-:W-:Y:S02]  /*f3c0*/  SHF.R.S32.HI R33, RZ, 0x1f, R37 ;  /* 0x0000001fff217819 */ /* 0x000fe40000011425 */
[----:B------:R-:W-:Y:S01]  /*f3d0*/  IADD3.X R11, R11, UR7, R36, P0, !PT ;  /* 0x000000070b0b7c10 */ /* 0x000fe200087fe424 */
[----:B------:R-:W-:Y:S01]  /*f3e0*/  ULDC.64 UR6, c[0x0][0xb88] ;  /* 0x0002e20000067ab9 */ /* 0x000fe20000000a00 */
[----:B------:R-:W-:Y:S01]  /*f3f0*/  MOV R40, R8 ;  /* 0x0000000800287202 */ /* 0x000fe20000000f00 */
[----:B------:R-:W-:Y:S01]  /*f400*/  IMAD R8, R33, UR6, RZ ;  /* 0x0000000621087c24 */ /* 0x000fe2000f8e02ff */
[----:B------:R-:W-:Y:S01]  /*f410*/  MOV R42, R6 ;  /* 0x00000006002a7202 */ /* 0x000fe20000000f00 */
[----:B------:R-:W-:Y:S01]  /*f420*/  IMAD.WIDE.U32 R6, R37, UR6, R10 ;  /* 0x0000000625067c25 */ /* 0x000fe2000f8e000a */
[----:B------:R-:W-:Y:S02]  /*f430*/  LOP3.LUT P0, RZ, R153, 0x3, RZ, 0xc0, !PT ;  /* 0x0000000399ff7812 */ /* 0x000fe4000780c0ff */
[----:B------:R-:W-:Y:S01]  /*f440*/  MOV R43, R4 ;  /* 0x00000004002b7202 */ /* 0x000fe20000000f00 */
[----:B------:R-:W-:Y:S01]  /*f450*/  IMAD R37, R37, UR7, R8 ;  /* 0x0000000725257c24 */ /* 0x000fe2000f8e0208 */
[----:B------:R-:W-:Y:S01]  /*f460*/  ULDC.64 UR6, c[0x0][0xb50] ;  /* 0x0002d40000067ab9 */ /* 0x000fe20000000a00 */
[----:B------:R-:W-:Y:S01]  /*f470*/  VIADD R10, R155, UR38 ;  /* 0x000000269b0a7c36 */ /* 0x000fe20008000000 */
[----:B------:R-:W-:Y:S01]  /*f480*/  LEA R45, P5, R6, UR6, 0x2 ;  /* 0x00000006062d7c11 */ /* 0x000fe2000f8a10ff */
[----:B------:R-:W-:Y:S01]  /*f490*/  IMAD R33, R32, UR5, RZ ;  /* 0x0000000520217c24 */ /* 0x000fe2000f8e02ff */
[----:B------:R-:W-:Y:S01]  /*f4a0*/  F2FP.F16.F32.PACK_AB R4, R89, R34 ;  /* 0x000000225904723e */ /* 0x000fe200000000ff */
[----:B------:R-:W-:Y:S01]  /*f4b0*/  IMAD.IADD R7, R7, 0x1, R37 ;  /* 0x0000000107077824 */ /* 0x000fe200078e0225 */
[----:B------:R-:W-:Y:S01]  /*f4c0*/  F2FP.F16.F32.PACK_AB R5, R91, R90 ;  /* 0x0000005a5b05723e */ /* 0x000fe200000000ff */
[C---:B------:R-:W-:Y:S01]  /*f4d0*/  VIADD R8, R10.reuse, 0x8 ;  /* 0x000000080a087836 */ /* 0x040fe20000000000 */
[----:B------:R-:W-:Y:S01]  /*f4e0*/  ISETP.GE.OR P4, PT, R10, R33, P0 ;  /* 0x000000210a00720c */ /* 0x000fe20000786670 */
[----:B------:R-:W-:Y:S01]  /*f4f0*/  SHFL.IDX PT, R36, R45, RZ, 0x1c1f ;  /* 0x001c1fff2d247589 */ /* 0x000fe200000e0000 */
[----:B------:R-:W-:-:S02]  /*f500*/  LEA.HI.X R46, R6, UR7, R7, 0x2, P5 ;  /* 0x00000007062e7c11 */ /* 0x000fc4000a8f1407 */
[----:B------:R-:W-:Y:S01]  /*f510*/  ISETP.GE.OR P0, PT, R8, R33, P0 ;  /* 0x000000210800720c */ /* 0x000fe20000706670 */
[----:B------:R-:W-:Y:S01]  /*f520*/  SHFL.IDX PT, R38, R45, 0x1, 0x1c1f ;  /* 0x003c1f002d267f89 */ /* 0x000fe200000e0000 */
[----:B------:R-:W-:Y:S02]  /*f530*/  F2FP.F16.F32.PACK_AB R6, R93, R92 ;  /* 0x0000005c5d06723e */ /* 0x000fe400000000ff */
[----:B------:R-:W-:Y:S01]  /*f540*/  F2FP.F16.F32.PACK_AB R7, R95, R94 ;  /* 0x0000005e5f07723e */ /* 0x000fe200000000ff */
[----:B------:R-:W0:Y:S01]  /*f550*/  SHFL.IDX PT, R37, R46, RZ, 0x1c1f ;  /* 0x001c1fff2e257589 */ /* 0x000e2200000e0000 */
[----:B------:R-:W-:Y:S02]  /*f560*/  F2FP.F16.F32.PACK_AB R8, R97, R96 ;  /* 0x000000606108723e */ /* 0x000fe400000000ff */
[----:B------:R-:W-:Y:S01]  /*f570*/  F2FP.F16.F32.PACK_AB R9, R99, R98 ;  /* 0x000000626309723e */ /* 0x000fe200000000ff */
[----:B------:R-:W-:Y:S01]  /*f580*/  STSM.16.M88.4 [R44], R4 ;  /* 0x000000042c007844 */ /* 0x000fe20000000200 */
[----:B------:R-:W-:-:S02]  /*f590*/  F2FP.F16.F32.PACK_AB R10, R101, R100 ;  /* 0x00000064650a723e */ /* 0x000fc400000000ff */
[----:B------:R-:W-:Y:S01]  /*f5a0*/  F2FP.F16.F32.PACK_AB R11, R103, R102 ;  /* 0x00000066670b723e */ /* 0x000fe200000000ff */
[----:B------:R-:W1:Y:S01]  /*f5b0*/  SHFL.IDX PT, R39, R46, 0x1, 0x1c1f ;  /* 0x003c1f002e277f89 */ /* 0x000e6200000e0000 */
[----:B------:R-:W-:-:S03]  /*f5c0*/  LOP3.LUT R35, R2, 0x380, RZ, 0xc0, !PT ;  /* 0x0000038002237812 */ /* 0x000fc600078ec0ff */
[----:B------:R2:W-:Y:S01]  /*f5d0*/  STSM.16.M88.4 [R43], R8 ;  /* 0x000000082b007844 */ /* 0x0005e20000000200 */
[----:B------:R-:W-:-:S03]  /*f5e0*/  SHF.R.U64 R35, R35, 0x3, RZ ;  /* 0x0000000323237819 */ /* 0x000fc600000012ff */
[----:B------:R-:W-:Y:S01]  /*f5f0*/  STSM.16.M88.4 [R42], R12 ;  /* 0x0000000c2a007844 */ /* 0x000fe20000000200 */
[----:B------:R-:W-:Y:S01]  /*f600*/  LOP3.LUT R34, R35, R2, RZ, 0x3c, !PT ;  /* 0x0000000223227212 */ /* 0x000fe200078e3cff */
[----:B------:R-:W-:Y:S02]  /*f610*/  IMAD.MOV.U32 R35, RZ, RZ, R3 ;  /* 0x000000ffff237224 */ /* 0x000fe400078e0003 */
[----:B------:R-:W-:Y:S01]  /*f620*/  STSM.16.M88.4 [R40], R24 ;  /* 0x0000001828007844 */ /* 0x000fe20000000200 */
[----:B------:R-:W-:Y:S06]  /*f630*/  BAR.SYNC.DEFER_BLOCKING 0x1, 0x180 ;  /* 0x0046000000007b1d */ /* 0x000fec0000010000 */
[----:B0-----:R0:W-:Y:S04]  /*f640*/  @!P4 ST.E desc[UR52][R36.64], R30 ;  /* 0x0000001e2400c985 */ /* 0x0011e8000c101934 */
[----:B-1----:R1:W-:Y:S04]  /*f650*/  @!P0 ST.E desc[UR52][R38.64], R0 ;  /* 0x0000000026008985 */ /* 0x0023e8000c101934 */
[----:B------:R-:W3:Y:S04]  /*f660*/  LD.E.128 R4, desc[UR52][R34.64] ;  /* 0x0000003422047980 */ /* 0x000ee8000c101d00 */
[----:B--2---:R-:W2:Y:S01]  /*f670*/  LD.E.128 R8, desc[UR52][R28.64] ;  /* 0x000000341c087980 */ /* 0x004ea2000c101d00 */
[----:B0-----:R-:W0:Y:S03]  /*f680*/  @P1 LDC R37, c[0x0][0xbf0] ;  /* 0x0002fc00ff251b82 */ /* 0x001e260000000800 */
[----:B------:R4:W2:Y:S01]  /*f690*/  LD.E.128 R12, desc[UR52][R20.64] ;  /* 0x00000034140c7980 */ /* 0x0008a2000c101d00 */
[----:B------:R-:W-:Y:S01]  /*f6a0*/  IADD3 R27, P0, R2, 0x4800, RZ ;  /* 0x00004800021b7810 */ /* 0x000fe20007f1e0ff */
[----:B-1----:R-:W-:Y:S01]  /*f6b0*/  IMAD R0, R18, 0x30, R152 ;  /* 0x0000003012007824 */ /* 0x002fe200078e0298 */
[----:B------:R-:W-:-:S02]  /*f6c0*/  UIMAD UR5, UR12, UR8, URZ ;  /* 0x000000080c0572a4 */ /* 0x000fc4000f8e023f */
[----:B------:R-:W-:Y:S01]  /*f6d0*/  UIMAD.WIDE.U32 UR6, UR41, UR8, URZ ;  /* 0x00000008290672a5 */ /* 0x000fe2000f8e003f */
[----:B------:R-:W-:Y:S01]  /*f6e0*/  IMAD.X R25, RZ, RZ, R3, P0 ;  /* 0x000000ffff197224 */ /* 0x000fe200000e0603 */
[----:B------:R-:W-:Y:S01]  /*f6f0*/  LOP3.LUT R2, R27, 0x380, RZ, 0xc0, !PT ;  /* 0x000003801b027812 */ /* 0x000fe200078ec0ff */
[----:B------:R-:W1:Y:S01]  /*f700*/  @P1 LDC R3, c[0x0][0xbec] ;  /* 0x0002fb00ff031b82 */ /* 0x000e620000000800 */
[----:B----4-:R-:W-:Y:S01]  /*f710*/  VIADD R20, R0, UR38 ;  /* 0x0000002600147c36 */ /* 0x010fe20008000000 */
[----:B------:R-:W-:Y:S01]  /*f720*/  UIMAD UR5, UR41, UR9, UR5 ;  /* 0x00000009290572a4 */ /* 0x000fe2000f8e0205 */
[----:B------:R-:W-:Y:S01]  /*f730*/  SHF.R.U64 R2, R2, 0x3, RZ ;  /* 0x0000000302027819 */ /* 0x000fe200000012ff */
[----:B------:R-:W-:Y:S02]  /*f740*/  UIMAD UR8, UR13, UR10, URZ ;  /* 0x0000000a0d0872a4 */ /* 0x000fe4000f8e023f */
[----:B------:R-:W-:Y:S01]  /*f750*/  UIADD3 UR7, UR7, UR5, URZ ;  /* 0x0000000507077290 */ /* 0x000fe2000fffe03f */
[----:B------:R-:W-:Y:S01]  /*f760*/  IMAD.MOV.U32 R21, RZ, RZ, R20 ;  /* 0x000000ffff157224 */ /* 0x000fe200078e0014 */
[----:B------:R-:W-:Y:S01]  /*f770*/  UIMAD UR5, UR39, UR11, UR8 ;  /* 0x0000000b270572a4 */ /* 0x000fe2000f8e0208 */
[----:B------:R-:W-:Y:S01]  /*f780*/  LOP3.LUT R24, R2, R27, RZ, 0x3c, !PT ;  /* 0x0000001b02187212 */ /* 0x000fe200078e3cff */
[----:B------:R-:W-:Y:S01]  /*f790*/  UIMAD.WIDE.U32 UR6, UR39, UR10, UR6 ;  /* 0x0000000a270672a5 */ /* 0x000fe2000f8e0006 */
[----:B------:R-:W-:Y:S01]  /*f7a0*/  ULDC.64 UR8, c[0x0][0xae0] ;  /* 0x0002b80000087ab9 */ /* 0x000fe20000000a00 */
[----:B-1----:R-:W-:-:S03]  /*f7b0*/  @P1 IMAD.HI.U32 R0, R20, R3, RZ ;  /* 0x0000000314001227 */ /* 0x002fc600078e00ff */
[----:B------:R-:W5:Y:S01]  /*f7c0*/  LD.E.128 R24, desc[UR52][R24.64] ;  /* 0x0000003418187980 */ /* 0x000f62000c101d00 */
[----:B------:R-:W-:Y:S02]  /*f7d0*/  UIADD3 UR5, UR7, UR5, URZ ;  /* 0x0000000507057290 */ /* 0x000fe4000fffe03f */
[----:B------:R-:W-:Y:S01]  /*f7e0*/  IMAD.U32 R3, RZ, RZ, UR7 ;  /* 0x00000007ff037e24 */ /* 0x000fe2000f8e00ff */
[----:B0-----:R-:W-:Y:S01]  /*f7f0*/  @P1 SHF.R.U32.HI R21, RZ, R37, R0 ;  /* 0x00000025ff151219 */ /* 0x001fe20000011600 */
[----:B------:R-:W-:Y:S01]  /*f800*/  IMAD.U32 R2, RZ, RZ, UR6 ;  /* 0x00000006ff027e24 */ /* 0x000fe2000f8e00ff */
[----:B------:R-:W-:Y:S01]  /*f810*/  ULDC.64 UR6, c[0x0][0xad8] ;  /* 0x0002b60000067ab9 */ /* 0x000fe20000000a00 */
[----:B------:R-:W-:Y:S01]  /*f820*/  IMAD.U32 R3, RZ, RZ, UR5 ;  /* 0x00000005ff037e24 */ /* 0x000fe2000f8e00ff */
[--C-:B------:R-:W-:Y:S01]  /*f830*/  SHF.R.S32.HI R0, RZ, 0x1f, R21.reuse ;  /* 0x0000001fff007819 */ /* 0x100fe20000011415 */
[----:B------:R-:W-:Y:S01]  /*f840*/  IMAD.MOV R29, RZ, RZ, -R21 ;  /* 0x000000ffff1d7224 */ /* 0x000fe200078e0a15 */
[----:B------:R-:W-:Y:S01]  /*f850*/  ULDC UR5, c[0x0][0xac8] ;  /* 0x0002b20000057ab9 */ /* 0x000fe20000000800 */
[----:B------:R-:W-:Y:S01]  /*f860*/  IMAD.WIDE.U32 R2, R21, UR8, R2 ;  /* 0x0000000815027c25 */ /* 0x000fe2000f8e0002 */
[----:B------:R-:W-:Y:S01]  /*f870*/  @!PT LDS RZ, [RZ] ;  /* 0x00000000fffff984 */ /* 0x000fe20000000800 */
[----:B------:R-:W-:Y:S01]  /*f880*/  @!PT LDS RZ, [RZ] ;  /* 0x00000000fffff984 */ /* 0x000fe20000000800 */
[----:B------:R-:W-:Y:S01]  /*f890*/  @!PT LDS RZ, [RZ] ;  /* 0x00000000fffff984 */ /* 0x000fe20000000800 */
[----:B------:R-:W-:Y:S01]  /*f8a0*/  @!PT LDS RZ, [RZ] ;  /* 0x00000000fffff984 */ /* 0x000fe20000000800 */
[----:B------:R0:W-:Y:S06]  /*f8b0*/  MEMBAR.ALL.CTA ;  /* 0x0000000000007992 */ /* 0x0001ec0000008000 */
[----:B0-----:R-:W0:Y:S01]  /*f8c0*/  FENCE.VIEW.ASYNC.S ;  /* 0x00000000000073c6 */ /* 0x001e220000000000 */
[----:B------:R-:W-:-:S02]  /*f8d0*/  IMAD R0, R0, UR8, RZ ;  /* 0x0000000800007c24 */ /* 0x000fc4000f8e02ff */
[----:B------:R-:W-:Y:S02]  /*f8e0*/  IMAD R29, R32, R29, R20 ;  /* 0x0000001d201d7224 */ /* 0x000fe400078e0214 */
[----:B------:R-:W-:Y:S02]  /*f8f0*/  IMAD R35, R21, UR9, R0 ;  /* 0x0000000915237c24 */ /* 0x000fe4000f8e0200 */
[----:B------:R-:W-:Y:S01]  /*f900*/  VIADD R34, R152, UR38 ;  /* 0x0000002698227c36 */ /* 0x000fe20008000000 */
[----:B------:R-:W-:Y:S01]  /*f910*/  SHF.R.S32.HI R0, RZ, 0x1f, R29 ;  /* 0x0000001fff007819 */ /* 0x000fe2000001141d */
[----:B------:R-:W-:Y:S02]  /*f920*/  IMAD.IADD R3, R3, 0x1, R35 ;  /* 0x0000000103037824 */ /* 0x000fe400078e0223 */
[----:B------:R-:W-:Y:S02]  /*f930*/  VIADD R31, R31, 0x16820 ;  /* 0x000168201f1f7836 */ /* 0x000fe40000000000 */
[----:B------:R-:W-:-:S02]  /*f940*/  IMAD R0, R0, UR6, RZ ;  /* 0x0000000600007c24 */ /* 0x000fc4000f8e02ff */
[----:B------:R-:W-:Y:S01]  /*f950*/  IMAD.WIDE.U32 R2, R29, UR6, R2 ;  /* 0x000000061d027c25 */ /* 0x000fe2000f8e0002 */
[----:B------:R-:W-:-:S03]  /*f960*/  PRMT R31, RZ, 0x654, R31 ;  /* 0x00000654ff1f7816 */ /* 0x000fc6000000001f */
[----:B------:R-:W-:Y:S01]  /*f970*/  IMAD R21, R29, UR7, R0 ;  /* 0x000000071d157c24 */ /* 0x000fe2000f8e0200 */
[----:B------:R-:W-:Y:S01]  /*f980*/  ULDC.64 UR6, c[0x0][0xa80] ;  /* 0x0002a00000067ab9 */ /* 0x000fe20000000a00 */
[----:B------:R-:W-:Y:S01]  /*f990*/  VIADD R0, R34, 0x30 ;  /* 0x0000003022007836 */ /* 0x000fe20000000000 */
[C---:B------:R-:W-:Y:S01]  /*f9a0*/  LEA R30, P0, R2.reuse, UR6, 0x1 ;  /* 0x00000006021e7c11 */ /* 0x040fe2000f8008ff */
[----:B------:R-:W-:Y:S01]  /*f9b0*/  IMAD.IADD R3, R3, 0x1, R21 ;  /* 0x0000000103037824 */ /* 0x000fe200078e0215 */
[----:B0-----:R0:W-:Y:S03]  /*f9c0*/  SYNCS.ARRIVE.TRANS64.RED.A1T0 RZ, [R31+URZ], RZ ;  /* 0x000000ff1fff79a7 */ /* 0x0011e6000810043f */
[----:B------:R-:W1:Y:S01]  /*f9d0*/  SHFL.IDX PT, R21, R30, RZ, 0x181f ;  /* 0x00181fff1e157589 */ /* 0x000e6200000e0000 */
[----:B------:R-:W-:Y:S01]  /*f9e0*/  LEA.HI.X R32, R2, UR7, R3, 0x1, P0 ;  /* 0x0000000702207c11 */ /* 0x000fe200080f0c03 */
[----:B------:R-:W-:Y:S01]  /*f9f0*/  VIADD R2, R34, 0x60 ;  /* 0x0000006022027836 */ /* 0x000fe20000000000 */
[----:B------:R-:W-:Y:S01]  /*fa00*/  ISETP.GE.AND P0, PT, R22, UR5, PT ;  /* 0x0000000516007c0c */ /* 0x000fe2000bf06270 */
[----:B------:R-:W4:Y:S03]  /*fa10*/  SHFL.IDX PT, R35, R30, 0x1, 0x181f ;  /* 0x00381f001e237f89 */ /* 0x000f2600000e0000 */
[-C--:B------:R-:W-:Y:S01]  /*fa20*/  ISETP.GE.OR P1, PT, R34, R33.reuse, P0 ;  /* 0x000000212200720c */ /* 0x080fe20000726670 */
[----:B------:R-:W4:Y:S01]  /*fa30*/  SHFL.IDX PT, R37, R30, 0x2, 0x181f ;  /* 0x00581f001e257f89 */ /* 0x000f2200000e0000 */
[-C--:B------:R-:W-:Y:S01]  /*fa40*/  ISETP.GE.OR P2, PT, R0, R33.reuse, P0 ;  /* 0x000000210000720c */ /* 0x080fe20000746670 */
[----:B------:R-:W-:Y:S01]  /*fa50*/  VIADD R0, R34, 0x90 ;  /* 0x0000009022007836 */ /* 0x000fe20000000000 */
[-C--:B------:R-:W-:Y:S01]  /*fa60*/  ISETP.GE.OR P3, PT, R2, R33.reuse, P0 ;  /* 0x000000210200720c */ /* 0x080fe20000766670 */
[----:B------:R-:W4:Y:S03]  /*fa70*/  SHFL.IDX PT, R3, R32, RZ, 0x181f ;  /* 0x00181fff20037589 */ /* 0x000f2600000e0000 */
[----:B------:R-:W-:Y:S01]  /*fa80*/  ISETP.GE.OR P0, PT, R0, R33, P0 ;  /* 0x000000210000720c */ /* 0x000fe20000706670 */
[----:B------:R-:W4:Y:S04]  /*fa90*/  SHFL.IDX PT, R29, R32, 0x1, 0x181f ;  /* 0x00381f00201d7f89 */ /* 0x000f2800000e0000 */
[----:B------:R-:W4:Y:S01]  /*faa0*/  SHFL.IDX PT, R36, R32, 0x2, 0x181f ;  /* 0x00581f0020247f89 */ /* 0x000f2200000e0000 */
[----:B-1----:R-:W-:-:S03]  /*fab0*/  @!P1 LEA R2, P4, R22, R21, 0x1 ;  /* 0x0000001516029211 */ /* 0x002fc600078808ff */
[----:B0-----:R0:W1:Y:S01]  /*fac0*/  SHFL.IDX PT, R31, R30, 0x3, 0x181f ;  /* 0x00781f001e1f7f89 */ /* 0x00106200000e0000 */
[----:B----4-:R-:W-:-:S03]  /*fad0*/  @!P2 LEA R20, P5, R22, R35, 0x1 ;  /* 0x000000231614a211 */ /* 0x010fc600078a08ff */
[----:B------:R-:W4:Y:S01]  /*fae0*/  SHFL.IDX PT, R32, R32, 0x3, 0x181f ;  /* 0x00781f0020207f89 */ /* 0x000f2200000e0000 */
[C---:B------:R-:W-:Y:S02]  /*faf0*/  @!P3 LEA R28, P6, R22.reuse, R37, 0x1 ;  /* 0x00000025161cb211 */ /* 0x040fe400078c08ff */
[C-C-:B------:R-:W-:Y:S02]  /*fb00*/  @!P1 LEA.HI.X R3, R22.reuse, R3, R157.reuse, 0x1, P4 ;  /* 0x0000000316039211 */ /* 0x140fe400020f0c9d */
[C-C-:B------:R-:W-:Y:S02]  /*fb10*/  @!P2 LEA.HI.X R21, R22.reuse, R29, R157.reuse, 0x1, P5 ;  /* 0x0000001d1615a211 */ /* 0x140fe400028f0c9d */
[----:B------:R-:W-:Y:S01]  /*fb20*/  @!P3 LEA.HI.X R29, R22, R36, R157, 0x1, P6 ;  /* 0x00000024161db211 */ /* 0x000fe200030f0c9d */
[----:B---3--:R0:W-:Y:S04]  /*fb30*/  @!P1 ST.E.128 desc[UR52][R2.64], R4 ;  /* 0x0000000402009985 */ /* 0x0081e8000c101d34 */
[----:B--2---:R0:W-:Y:S04]  /*fb40*/  @!P2 ST.E.128 desc[UR52][R20.64], R8 ;  /* 0x000000081400a985 */ /* 0x0041e8000c101d34 */
[----:B------:R0:W-:Y:S01]  /*fb50*/  @!P3 ST.E.128 desc[UR52][R28.64], R12 ;  /* 0x0000000c1c00b985 */ /* 0x0001e2000c101d34 */
[----:B-1--4-:R-:W-:Y:S05]  /*fb60*/  @P0 BRA `(.L_x_13751) ;  /* 0x0000000400ec0947 */ /* 0x012fea0003800000 */
[----:B0-----:R-:W-:-:S04]  /*fb70*/  LEA R2, P0, R22, R31, 0x1 ;  /* 0x0000001f16027211 */ /* 0x001fc800078008ff */
[----:B------:R-:W-:-:S05]  /*fb80*/  LEA.HI.X R3, R22, R32, R157, 0x1, P0 ;  /* 0x0000002016037211 */ /* 0x000fca00000f0c9d */
[----:B-----5:R2:W-:Y:S01]  /*fb90*/  ST.E.128 desc[UR52][R2.64], R24 ;  /* 0x0000001802007985 */ /* 0x0205e2000c101d34 */
[----:B------:R-:W-:Y:S05]  /*fba0*/  BRA `(.L_x_13751) ;  /* 0x0000000400dc7947 */ /* 0x000fea0003800000 */
.L_x_13750:
[----:B------:R-:W0:Y:S01]  /*fbb0*/  LDC R10, c[0x0][0xbe8] ;  /* 0x0002fa00ff0a7b82 */ /* 0x000e220000000800 */
[----:B------:R-:W1:Y:S01]  /*fbc0*/  S2R R0, SR_TID.X ;  /* 0x0000000000007919 */ /* 0x000e620000002100 */
[----:B------:R-:W-:Y:S01]  /*fbd0*/  USHF.R.S32.HI UR8, URZ, 0x1f, UR41 ;  /* 0x0000001f3f087899 */ /* 0x000fe20008011429 */
[----:B------:R-:W-:Y:S01]  /*fbe0*/  BSSY B1, `(.L_x_13752) ;  /* 0x0000031000017945 */ /* 0x000fe20003800000 */
[----:B------:R-:W-:Y:S01]  /*fbf0*/  USHF.R.S32.HI UR9, URZ, 0x1f, UR39 ;  /* 0x0000001f3f097899 */ /* 0x000fe20008011427 */
[----:B------:R-:W-:Y:S01]  /*fc00*/  IMAD R6, R18, 0x30, R152 ;  /* 0x0000003012067824 */ /* 0x000fe200078e0298 */
        /* <DEDUP_REMOVED lines=46> */
.L_x_13753:
[----:B------:R-:W-:Y:S05]  /*fef0*/  BSYNC B1 ;  /* 0x0000000000017941 */ /* 0x000fea0003800000 */
.L_x_13752:
[----:B------:R-:W-:Y:S01]  /*ff00*/  ULDC.64 UR10, c[0x0][0xae8] ;  /* 0x0002ba00000a7ab9 */ /* 0x000fe20000000a00 */
[----:B------:R-:W-:Y:S01]  /*ff10*/  VIADD R6, R6, UR38 ;  /* 0x0000002606067c36 */ /* 0x000fe20008000000 */
[----:B------:R-:W-:Y:S02]  /*ff20*/  UIMAD UR5, UR8, UR10, URZ ;  /* 0x0000000a080572a4 */ /* 0x000fe4000f8e023f */
        /* <DEDUP_REMOVED lines=31> */
[----:B------:R-:W-:Y:S01]  /*10120*/  ULDC UR6, c[0x0][0xa88] ;  /* 0x0002a20000067ab9 */ /* 0x000fe20000000800 */
[----:B------:R-:W-:Y:S02]  /*10130*/  VIADD R6, R152, UR38 ;  /* 0x0000002698067c36 */ /* 0x000fe40008000000 */
[----:B------:R-:W-:Y:S01]  /*10140*/  LEA.HI.X R12, R2, UR7, R3, 0x1, P0 ;  /* 0x00000007020c7c11 */ /* 0x000fe200080f0c03 */
[----:B------:R-:W0:Y:S01]  /*10150*/  SHFL.IDX PT, R7, R8, 0x1, 0x181f ;  /* 0x00381f0008077f89 */ /* 0x000e2200000e0000 */
[----:B------:R-:W-:Y:S01]  /*10160*/  IMAD R15, R10, UR6, RZ ;  /* 0x000000060a0f7c24 */ /* 0x000fe2000f8e02ff */
[----:B------:R-:W-:Y:S01]  /*10170*/  ISETP.GE.AND P0, PT, R22, UR5, PT ;  /* 0x0000000516007c0c */ /* 0x000fe2000bf06270 */
[C---:B------:R-:W-:Y:S01]  /*10180*/  VIADD R4, R6.reuse, 0x30 ;  /* 0x0000003006047836 */ /* 0x040fe20000000000 */
[----:B------:R-:W1:Y:S01]  /*10190*/  SHFL.IDX PT, R3, R8, RZ, 0x181f ;  /* 0x00181fff08037589 */ /* 0x000e6200000e0000 */
[C---:B------:R-:W-:Y:S01]  /*101a0*/  VIADD R2, R6.reuse, 0x60 ;  /* 0x0000006006027836 */ /* 0x040fe20000000000 */
[CC--:B------:R-:W-:Y:S01]  /*101b0*/  ISETP.GE.OR P3, PT, R6.reuse, R15.reuse, P0 ;  /* 0x0000000f0600720c */ /* 0x0c0fe20000766670 */
[----:B------:R-:W-:Y:S01]  /*101c0*/  VIADD R6, R6, 0x90 ;  /* 0x0000009006067836 */ /* 0x000fe20000000000 */
[----:B------:R-:W2:Y:S01]  /*101d0*/  SHFL.IDX PT, R11, R8, 0x2, 0x181f ;  /* 0x00581f00080b7f89 */ /* 0x000ea200000e0000 */
[----:B------:R-:W-:-:S02]  /*101e0*/  ISETP.GE.OR P2, PT, R4, R15, P0 ;  /* 0x0000000f0400720c */ /* 0x000fc40000746670 */
[-C--:B------:R-:W-:Y:S01]  /*101f0*/  ISETP.GE.OR P1, PT, R2, R15.reuse, P0 ;  /* 0x0000000f0200720c */ /* 0x080fe20000726670 */
[----:B------:R-:W3:Y:S01]  /*10200*/  SHFL.IDX PT, R0, R12, RZ, 0x181f ;  /* 0x00181fff0c007589 */ /* 0x000ee200000e0000 */
[----:B------:R-:W-:-:S03]  /*10210*/  ISETP.GE.OR P0, PT, R6, R15, P0 ;  /* 0x0000000f0600720c */ /* 0x000fc60000706670 */
[----:B------:R-:W4:Y:S04]  /*10220*/  SHFL.IDX PT, R13, R8, 0x3, 0x181f ;  /* 0x00781f00080d7f89 */ /* 0x000f2800000e0000 */
[----:B------:R-:W5:Y:S04]  /*10230*/  SHFL.IDX PT, R5, R12, 0x1, 0x181f ;  /* 0x00381f000c057f89 */ /* 0x000f6800000e0000 */
[----:B------:R-:W5:Y:S01]  /*10240*/  SHFL.IDX PT, R9, R12, 0x2, 0x181f ;  /* 0x00581f000c097f89 */ /* 0x000f6200000e0000 */
[----:B0-----:R-:W-:-:S03]  /*10250*/  @!P2 LEA R4, P5, R22, R7, 0x1 ;  /* 0x000000071604a211 */ /* 0x001fc600078a08ff */
[----:B------:R-:W0:Y:S01]  /*10260*/  SHFL.IDX PT, R10, R12, 0x3, 0x181f ;  /* 0x00781f000c0a7f89 */ /* 0x000e2200000e0000 */
[C---:B-1----:R-:W-:Y:S02]  /*10270*/  @!P3 LEA R2, P6, R22.reuse, R3, 0x1 ;  /* 0x000000031602b211 */ /* 0x042fe400078c08ff */
[C---:B--2---:R-:W-:Y:S02]  /*10280*/  @!P1 LEA R6, P4, R22.reuse, R11, 0x1 ;  /* 0x0000000b16069211 */ /* 0x044fe400078808ff */
[C---:B---3--:R-:W-:Y:S02]  /*10290*/  @!P3 LEA.HI.X R3, R22.reuse, R0, R157, 0x1, P6 ;  /* 0x000000001603b211 */ /* 0x048fe400030f0c9d */
[----:B----4-:R-:W-:-:S03]  /*102a0*/  @!P0 LEA R8, P6, R22, R13, 0x1 ;  /* 0x0000000d16088211 */ /* 0x010fc600078c08ff */
[----:B------:R1:W-:Y:S01]  /*102b0*/  @!P3 ST.E.128 desc[UR52][R2.64], RZ ;  /* 0x000000ff0200b985 */ /* 0x0003e2000c101d34 */
[C-C-:B-----5:R-:W-:Y:S02]  /*102c0*/  @!P2 LEA.HI.X R5, R22.reuse, R5, R157.reuse, 0x1, P5 ;  /* 0x000000051605a211 */ /* 0x160fe400028f0c9d */
[----:B------:R-:W-:-:S03]  /*102d0*/  @!P1 LEA.HI.X R7, R22, R9, R157, 0x1, P4 ;  /* 0x0000000916079211 */ /* 0x000fc600020f0c9d */
[----:B------:R1:W-:Y:S01]  /*102e0*/  @!P2 ST.E.128 desc[UR52][R4.64], RZ ;  /* 0x000000ff0400a985 */ /* 0x0003e2000c101d34 */
[----:B0-----:R-:W-:-:S03]  /*102f0*/  @!P0 LEA.HI.X R9, R22, R10, R157, 0x1, P6 ;  /* 0x0000000a16098211 */ /* 0x001fc600030f0c9d */
[----:B------:R1:W-:Y:S04]  /*10300*/  @!P1 ST.E.128 desc[UR52][R6.64], RZ ;  /* 0x000000ff06009985 */ /* 0x0003e8000c101d34 */
[----:B------:R1:W-:Y:S02]  /*10310*/  @!P0 ST.E.128 desc[UR52][R8.64], RZ ;  /* 0x000000ff08008985 */ /* 0x0003e4000c101d34 */
.L_x_13751:
[----:B------:R-:W-:Y:S05]  /*10320*/  BSYNC B0 ;  /* 0x0000000000007941 */ /* 0x000fea0003800000 */
.L_x_13749:
[----:B------:R-:W-:Y:S02]  /*10330*/  ULDC UR5, c[0x0][0xc38] ;  /* 0x00030e0000057ab9 */ /* 0x000fe40000000800 */
[----:B------:R-:W-:-:S06]  /*10340*/  UISETP.GE.AND UP0, UPT, UR4, UR5, UPT ;  /* 0x000000050400728c */ /* 0x000fcc000bf06270 */
[----:B------:R-:W-:-:S13]  /*10350*/  PLOP3.LUT P0, PT, PT, PT, UP0, 0x80, 0x0 ;  /* 0x000000000000781c */ /* 0x000fda0003f0f008 */
[----:B------:R-:W-:Y:S05]  /*10360*/  @!P0 BRA `(.L_x_13754) ;  /* 0xffffff0800508947 */ /* 0x000fea000383ffff */
[----:B------:R-:W-:Y:S05]  /*10370*/  EXIT ;  /* 0x000000000000794d */ /* 0x000fea0003800000 */
.L_x_13660:
        /* <DEDUP_REMOVED lines=8> */
[----:B------:R2:W3:Y:S02]  /*10400*/  SHFL.IDX PT, R2, R0, RZ, 0x1f ;  /* 0x00001fff00027589 */ /* 0x0004e400000e0000 */
[----:B--2---:R-:W0:Y:S01]  /*10410*/  LDC R0, c[0x0][0xc38] ;  /* 0x00030e00ff007b82 */ /* 0x004e220000000800 */
[----:B---3--:R-:W-:-:S13]  /*10420*/  ISETP.NE.AND P0, PT, R2, RZ, PT ;  /* 0x000000ff0200720c */ /* 0x008fda0003f05270 */
[----:B------:R-:W-:Y:S01]  /*10430*/  @P0 LOP3.LUT R19, R19, 0x20, RZ, 0xfc, !PT ;  /* 0x0000002013130812 */ /* 0x000fe200078efcff */
[----:B------:R-:W-:Y:S06]  /*10440*/  @P0 BAR.ARV 0x4, 0x200 ;  /* 0x0108000000000b1d */ /* 0x000fec0000002000 */
[----:B0-----:R-:W-:-:S13]  /*10450*/  ISETP.LE.AND P0, PT, R0, UR10, PT ;  /* 0x0000000a00007c0c */ /* 0x001fda000bf03270 */
[----:B------:R-:W-:Y:S05]  /*10460*/  @P0 BRA `(.L_x_13755) ;  /* 0x00000044005c0947 */ /* 0x000fea0003800000 */
[----:B------:R-:W0:Y:S01]  /*10470*/  S2R R7, SR_TID.X ;  /* 0x0000000000077919 */ /* 0x000e220000002100 */
[----:B-1----:R-:W1:Y:S01]  /*10480*/  S2UR UR8, SR_CgaCtaId ;  /* 0x00000000000879c3 */ /* 0x002e620000008800 */
[----:B------:R-:W-:Y:S01]  /*10490*/  ULDC.64 UR4, c[0x0][0x418] ;  /* 0x0001060000047ab9 */ /* 0x000fe20000000a00 */
[----:B------:R-:W-:Y:S01]  /*104a0*/  ULDC.64 UR6, c[0x0][0x2f0] ;  /* 0x0000bc0000067ab9 */ /* 0x000fe20000000a00 */
[----:B------:R-:W-:Y:S01]  /*104b0*/  UISETP.NE.U32.AND UP0, UPT, UR4, URZ, UPT ;  /* 0x0000003f0400728c */ /* 0x000fe2000bf05070 */
[----:B------:R-:W-:Y:S01]  /*104c0*/  LOP3.LUT R19, R19, 0xfffffffe, RZ, 0xc0, !PT ;  /* 0xfffffffe13137812 */ /* 0x000fe200078ec0ff */
[----:B------:R-:W-:Y:S01]  /*104d0*/  ULDC UR9, c[0x0][0x2b8] ;  /* 0x0000ae0000097ab9 */ /* 0x000fe20000000800 */
[----:B------:R-:W-:Y:S01]  /*104e0*/  ULDC UR4, c[0x0][0x424] ;  /* 0x0001090000047ab9 */ /* 0x000fe20000000800 */
[----:B------:R-:W-:Y:S01]  /*104f0*/  UISETP.NE.AND.EX UP0, UPT, UR5, URZ, UPT, UP0 ;  /* 0x0000003f0500728c */ /* 0x000fe2000bf05300 */
[----:B------:R-:W-:Y:S01]  /*10500*/  IMAD.MOV.U32 R26, RZ, RZ, 0x1 ;  /* 0x00000001ff1a7424 */ /* 0x000fe200078e00ff */
[----:B------:R-:W-:Y:S01]  /*10510*/  ULDC UR39, c[0x0][0x288] ;  /* 0x0000a20000277ab9 */ /* 0x000fe20000000800 */
[----:B------:R-:W-:Y:S01]  /*10520*/  UMOV UR5, 0x400 ;  /* 0x0000040000057882 */ /* 0x000fe20000000000 */
[----:B------:R-:W-:Y:S01]  /*10530*/  USEL UR4, UR4, 0x1, UP0 ;  /* 0x0000000104047887 */ /* 0x000fe20008000000 */
[----:B------:R-:W-:Y:S01]  /*10540*/  IMAD.MOV.U32 R23, RZ, RZ, RZ ;  /* 0x000000ffff177224 */ /* 0x000fe200078e00ff */
[----:B------:R-:W-:Y:S01]  /*10550*/  ULDC UR38, c[0x0][0x448] ;  /* 0x0001120000267ab9 */ /* 0x000fe20000000800 */
[----:B------:R-:W-:-:S02]  /*10560*/  ULOP3.LUT UR46, UR37, 0x2, URZ, 0xfc, !UPT ;  /* 0x00000002252e7892 */ /* 0x000fc4000f8efc3f */
[----:B------:R-:W-:Y:S02]  /*10570*/  UIMAD UR36, UR4, UR6, URZ ;  /* 0x00000006042472a4 */ /* 0x000fe4000f8e023f */
[----:B------:R-:W-:Y:S02]  /*10580*/  UIMAD UR38, UR38, UR39, URZ ;  /* 0x00000027262672a4 */ /* 0x000fe4000f8e023f */
[----:B------:R-:W-:Y:S02]  /*10590*/  UIADD3 UR4, UR36, 0x7f, URZ ;  /* 0x0000007f24047890 */ /* 0x000fe4000fffe03f */
[----:B------:R-:W-:Y:S02]  /*105a0*/  UIADD3 UR47, UR36, 0x1, -UR39 ;  /* 0x00000001242f7890 */ /* 0x000fe4000fffe827 */
[----:B-1----:R-:W-:Y:S02]  /*105b0*/  ULEA UR8, UR8, UR5, 0x18 ;  /* 0x0000000508087291 */ /* 0x002fe4000f8ec03f */
[----:B------:R-:W-:-:S02]  /*105c0*/  USHF.R.S32.HI UR5, URZ, 0x1f, UR4 ;  /* 0x0000001f3f057899 */ /* 0x000fc40008011404 */
[----:B------:R-:W-:Y:S02]  /*105d0*/  UIADD3 UR39, UR36, -UR39, URZ ;  /* 0x8000002724277290 */ /* 0x000fe4000fffe03f */
[----:B------:R-:W-:Y:S01]  /*105e0*/  IMAD.U32 R16, RZ, RZ, UR8 ;  /* 0x00000008ff107e24 */ /* 0x000fe2000f8e00ff */
[C---:B0-----:R-:W-:Y:S01]  /*105f0*/  LOP3.LUT R6, R7.reuse, 0x7f, RZ, 0xc0, !PT ;  /* 0x0000007f07067812 */ /* 0x041fe200078ec0ff */
[----:B------:R-:W-:Y:S01]  /*10600*/  IMAD.SHL.U32 R0, R7, 0x8, RZ ;  /* 0x0000000807007824 */ /* 0x000fe200078e00ff */
[----:B------:R-:W-:Y:S01]  /*10610*/  ULEA.HI UR5, UR5, UR4, URZ, 0x7 ;  /* 0x0000000405057291 */ /* 0x000fe2000f8f383f */
[----:B------:R-:W-:-:S03]  /*10620*/  ULDC UR48, c[0x0][0xc] ;  /* 0x0000030000307ab9 */ /* 0x000fc60000000800 */
[C---:B------:R-:W-:Y:S01]  /*10630*/  LOP3.LUT R2, R0.reuse, 0x1f8, RZ, 0xc0, !PT ;  /* 0x000001f800027812 */ /* 0x040fe200078ec0ff */
[----:B------:R-:W-:Y:S01]  /*10640*/  USHF.R.S32.HI UR40, URZ, 0x7, UR5 ;  /* 0x000000073f287899 */ /* 0x000fe20008011405 */
[----:B------:R-:W-:Y:S02]  /*10650*/  LOP3.LUT R5, R0, 0x38, RZ, 0xc0, !PT ;  /* 0x0000003800057812 */ /* 0x000fe400078ec0ff */
[----:B------:R-:W-:Y:S01]  /*10660*/  LOP3.LUT R3, R2, 0x38, R7, 0x78, !PT ;  /* 0x0000003802037812 */ /* 0x000fe200078e7807 */
[----:B------:R-:W-:Y:S01]  /*10670*/  IMAD.U32 R2, RZ, RZ, UR10 ;  /* 0x0000000aff027e24 */ /* 0x000fe2000f8e00ff */
[----:B------:R-:W-:Y:S02]  /*10680*/  ISETP.GE.AND P1, PT, R5, UR7, PT ;  /* 0x0000000705007c0c */ /* 0x000fe4000bf26270 */
[----:B------:R-:W-:Y:S01]  /*10690*/  LOP3.LUT R4, R3, 0x200, R0, 0xf8, !PT ;  /* 0x0000020003047812 */ /* 0x000fe200078ef800 */
[----:B------:R-:W-:Y:S01]  /*106a0*/  IMAD.SHL.U32 R0, R7, 0x10, RZ ;  /* 0x0000001007007824 */ /* 0x000fe200078e00ff */
[----:B------:R0:W-:Y:S01]  /*106b0*/  STL [R1+0xc], R2 ;  /* 0x00000c0201007387 */ /* 0x0001e20000100800 */
[----:B------:R-:W-:-:S03]  /*106c0*/  ISETP.GE.AND P0, PT, R5, UR7, PT ;  /* 0x0000000705007c0c */ /* 0x000fc6000bf06270 */
[----:B------:R-:W-:Y:S01]  /*106d0*/  LOP3.LUT R0, R0, 0x70, RZ, 0xc0, !PT ;  /* 0x0000007000007812 */ /* 0x000fe200078ec0ff */
[----:B------:R1:W-:Y:S04]  /*106e0*/  STL [R1+0x10], RZ ;  /* 0x000010ff01007387 */ /* 0x0003e80000100800 */
[----:B------:R-:W-:Y:S02]  /*106f0*/  @P1 LOP3.LUT R19, R19, 0x1, RZ, 0xfc, !PT ;  /* 0x0000000113131812 */ /* 0x000fe400078efcff */
[----:B0-----:R-:W-:Y:S02]  /*10700*/  SHF.R.U32.HI R2, RZ, 0x3, R6 ;  /* 0x00000003ff027819 */ /* 0x001fe40000011606 */
[----:B------:R-:W-:Y:S02]  /*10710*/  LOP3.LUT R19, R19, 0xfffffffd, RZ, 0xc0, !PT ;  /* 0xfffffffd13137812 */ /* 0x000fe400078ec0ff */
[----:B------:R-:W-:Y:S01]  /*10720*/  LOP3.LUT R2, R2, R0, RZ, 0xfc, !PT ;  /* 0x0000000002027212 */ /* 0x000fe200078efcff */
[----:B------:R-:W-:Y:S01]  /*10730*/  IMAD R0, R4, 0x2, R16 ;  /* 0x0000000204007824 */ /* 0x000fe200078e0210 */
[----:B------:R-:W-:-:S02]  /*10740*/  @P0 LOP3.LUT R19, R19, 0x2, RZ, 0xfc, !PT ;  /* 0x0000000213130812 */ /* 0x000fc400078efcff */
[----:B------:R-:W-:Y:S02]  /*10750*/  ISETP.GE.AND P0, PT, R5, UR9, PT ;  /* 0x0000000905007c0c */ /* 0x000fe4000bf06270 */
[----:B------:R1:W-:Y:S01]  /*10760*/  STL [R1+0x8], R0 ;  /* 0x0000080001007387 */ /* 0x0003e20000100800 */
[----:B------:R-:W-:-:S10]  /*10770*/  LOP3.LUT R19, R19, 0xffffffef, RZ, 0xc0, !PT ;  /* 0xffffffef13137812 */ /* 0x000fd400078ec0ff */
[----:B-1----:R-:W-:-:S07]  /*10780*/  @P0 LOP3.LUT R19, R19, 0x10, RZ, 0xfc, !PT ;  /* 0x0000001013130812 */ /* 0x002fce00078efcff */
.L_x_13810:
        /* <DEDUP_REMOVED lines=14> */
[----:B0--3--:R-:W-:Y:S05]  /*10870*/  @!P0 BRA `(.L_x_13756) ;  /* 0x0000000000208947 */ /* 0x009fea0003800000 */
        /* <DEDUP_REMOVED lines=8> */
.L_x_13756:
[----:B------:R-:W-:Y:S01]  /*10900*/  ULDC UR8, c[0x0][0xc54] ;  /* 0x0003150000087ab9 */ /* 0x000fe20000000800 */
[----:B------:R-:W-:Y:S01]  /*10910*/  UMOV UR6, UR7 ;  /* 0x0000000700067c82 */ /* 0x000fe20008000000 */
[----:B------:R-:W-:-:S11]  /*10920*/  UISETP.NE.AND UP0, UPT, UR8, 0x1, UPT ;  /* 0x000000010800788c */ /* 0x000fd6000bf05270 */
[----:B------:R-:W-:Y:S02]  /*10930*/  @UP0 ULDC.64 UR10, c[0x0][0xc58] ;  /* 0x00031600000a0ab9 */ /* 0x000fe40000000a00 */
[----:B------:R-:W-:-:S04]  /*10940*/  UIMAD.WIDE.U32 UR4, UR7, UR10, URZ ;  /* 0x0000000a070472a5 */ /* 0x000fc8000f8e003f */
[----:B------:R-:W-:-:S04]  /*10950*/  @UP0 USHF.R.U32.HI UR6, URZ, UR11, UR5 ;  /* 0x0000000b3f060299 */ /* 0x000fc80008011605 */
[----:B------:R-:W-:-:S12]  /*10960*/  UIMAD UR4, UR6, UR8, URZ ;  /* 0x00000008060472a4 */ /* 0x000fd8000f8e023f */
.L_x_13757:
        /* <DEDUP_REMOVED lines=26> */
[----:B------:R-:W-:Y:S01]  /*10b10*/  UIMAD UR43, UR6, 0xc0, URZ ;  /* 0x000000c0062b78a4 */ /* 0x000fe2000f8e023f */
[----:B------:R-:W-:Y:S02]  /*10b20*/  ULDC.64 UR4, c[0x0][0x9e0] ;  /* 0x0002780000047ab9 */ /* 0x000fe40000000a00 */
[----:B------:R-:W-:-:S02]  /*10b30*/  UISETP.GE.AND UP0, UPT, UR5, 0x1, UPT ;  /* 0x000000010500788c */ /* 0x000fc4000bf06270 */
[----:B------:R-:W-:Y:S01]  /*10b40*/  UIADD3 UR8, UR43, 0xbf, URZ ;  /* 0x000000bf2b087890 */ /* 0x000fe2000fffe03f */
[----:B------:R-:W-:Y:S01]  /*10b50*/  @UP2 ULDC UR6, c[0x0][0x44c] ;  /* 0x0001130000062ab9 */ /* 0x000fe20000000800 */
[----:B------:R-:W-:Y:S02]  /*10b60*/  @UP2 ULDC UR9, c[0x0][0x450] ;  /* 0x0001140000092ab9 */ /* 0x000fe40000000800 */
[----:B------:R-:W-:Y:S01]  /*10b70*/  UIMAD.WIDE.U32 UR6, UR8, UR6, URZ ;  /* 0x00000006080672a5 */ /* 0x000fe2000f8e003f */
[----:B------:R-:W-:-:S03]  /*10b80*/  PLOP3.LUT P1, PT, PT, PT, UP0, 0x80, 0x0 ;  /* 0x000000000000781c */ /* 0x000fc60003f2f008 */
[----:B------:R-:W-:-:S04]  /*10b90*/  @UP2 USHF.R.U32.HI UR8, URZ, UR9, UR7 ;  /* 0x000000093f082299 */ /* 0x000fc80008011607 */
[----:B------:R-:W-:-:S04]  /*10ba0*/  UIADD3 UR6, UR47, UR8, URZ ;  /* 0x000000082f067290 */ /* 0x000fc8000fffe03f */
[----:B------:R-:W-:Y:S01]  /*10bb0*/  UIADD3 UR4, UR6, UR4, URZ ;  /* 0x0000000406047290 */ /* 0x000fe2000fffe03f */
[----:B--2---:R0:W-:Y:S01]  /*10bc0*/  STL [R1+0x4], R18 ;  /* 0x0000041201007387 */ /* 0x0041e20000100800 */
[----:B------:R-:W-:Y:S10]  /*10bd0*/  @!P1 BRA `(.L_x_13758) ;  /* 0x0000000000449947 */ /* 0x000ff40003800000 */
        /* <DEDUP_REMOVED lines=10> */
.L_x_13759:
[----:B------:R-:W-:-:S11]  /*10c80*/  UISETP.NE.AND UP0, UPT, UR5, 0x1, UPT ;  /* 0x000000010500788c */ /* 0x000fd6000bf05270 */
[----:B------:R-:W-:Y:S02]  /*10c90*/  @UP0 ULDC.64 UR10, c[0x0][0x9e8] ;  /* 0x00027a00000a0ab9 */ /* 0x000fe40000000a00 */
[----:B------:R-:W-:-:S04]  /*10ca0*/  UIMAD.WIDE.U32 UR6, UR8, UR10, URZ ;  /* 0x0000000a080672a5 */ /* 0x000fc8000f8e003f */
[----:B------:R-:W-:-:S12]  /*10cb0*/  @UP0 USHF.R.U32.HI UR8, URZ, UR11, UR7 ;  /* 0x0000000b3f080299 */ /* 0x000fd80008011607 */
.L_x_13760:
[----:B------:R-:W-:-:S04]  /*10cc0*/  UIMAD UR8, UR8, UR5, UR5 ;  /* 0x00000005080872a4 */ /* 0x000fc8000f8e0205 */
[----:B------:R-:W-:-:S04]  /*10cd0*/  UISETP.LT.AND UP0, UPT, UR4, UR8, UPT ;  /* 0x000000080400728c */ /* 0x000fc8000bf01270 */
[----:B------:R-:W-:-:S12]  /*10ce0*/  USEL UR4, UR4, UR8, UP0 ;  /* 0x0000000804047287 */ /* 0x000fd80008000000 */
.L_x_13758:
[----:B------:R-:W-:Y:S02]  /*10cf0*/  UISETP.NE.AND UP0, UPT, UR49, URZ, UPT ;  /* 0x0000003f3100728c */ /* 0x000fe4000bf05270 */
        /* <DEDUP_REMOVED lines=14> */
[----:B------:R-:W-:Y:S11]  /*10de0*/  @!P1 BRA `(.L_x_13761) ;  /* 0x0000000000449947 */ /* 0x000ff60003800000 */
        /* <DEDUP_REMOVED lines=10> */
.L_x_13762:
[----:B------:R-:W-:-:S11]  /*10e90*/  UISETP.NE.AND UP0, UPT, UR5, 0x1, UPT ;  /* 0x000000010500788c */ /* 0x000fd6000bf05270 */
[----:B------:R-:W-:Y:S02]  /*10ea0*/  @UP0 ULDC.64 UR10, c[0x0][0x9e8] ;  /* 0x00027a00000a0ab9 */ /* 0x000fe40000000a00 */
[----:B------:R-:W-:-:S04]  /*10eb0*/  UIMAD.WIDE.U32 UR6, UR4, UR10, URZ ;  /* 0x0000000a040672a5 */ /* 0x000fc8000f8e003f */
[----:B------:R-:W-:-:S12]  /*10ec0*/  @UP0 USHF.R.U32.HI UR4, URZ, UR11, UR7 ;  /* 0x0000000b3f040299 */ /* 0x000fd80008011607 */
.L_x_13763:
[----:B------:R-:W-:-:S04]  /*10ed0*/  UIMAD UR4, UR4, UR5, URZ ;  /* 0x00000005040472a4 */ /* 0x000fc8000f8e023f */
[----:B------:R-:W-:-:S04]  /*10ee0*/  UISETP.LT.AND UP0, UPT, UR8, UR4, UPT ;  /* 0x000000040800728c */ /* 0x000fc8000bf01270 */
[----:B------:R-:W-:-:S12]  /*10ef0*/  USEL UR8, UR8, UR4, !UP0 ;  /* 0x0000000408087287 */ /* 0x000fd8000c000000 */
.L_x_13761:
        /* <DEDUP_REMOVED lines=27> */
.L_x_13765:
        /* <DEDUP_REMOVED lines=20> */
.L_x_13768:
[----:B------:R-:W-:Y:S05]  /*111f0*/  BSYNC B6 ;  /* 0x0000000000067941 */ /* 0x000fea0003800000 */
.L_x_13767:
        /* <DEDUP_REMOVED lines=20> */
.L_x_13771:
        /* <DEDUP_REMOVED lines=15> */
.L_x_13770:
[----:B------:R-:W-:Y:S05]  /*11430*/  BSYNC B6 ;  /* 0x0000000000067941 */ /* 0x000fea0003800000 */
.L_x_13769:
        /* <DEDUP_REMOVED lines=15> */
.L_x_13826:
[----:B--2---:R-:W2:Y:S01]  /*11530*/  S2R R2, SR_TID.X ;  /* 0x0000000000027919 */ /* 0x004ea20000002100 */
[----:B------:R-:W-:Y:S01]  /*11540*/  UIADD3 UR4, UR44, -0x1, URZ ;  /* 0xffffffff2c047890 */ /* 0x000fe2000fffe03f */
[----:B-1----:R-:W-:Y:S01]  /*11550*/  ISETP.NE.AND P1, PT, R10, 0x1, PT ;  /* 0x000000010a00780c */ /* 0x002fe20003f25270 */
[----:B------:R-:W1:Y:S01]  /*11560*/  S2R R0, SR_TID.X ;  /* 0x0000000000007919 */ /* 0x000e620000002100 */
[----:B-----5:R-:W-:-:S03]  /*11570*/  SHF.R.S32.HI R6, RZ, 0x1f, R29 ;  /* 0x0000001fff067819 */ /* 0x020fc6000001141d */
[----:B------:R-:W-:Y:S01]  /*11580*/  IMAD.U32 R8, RZ, RZ, UR4 ;  /* 0x00000004ff087e24 */ /* 0x000fe2000f8e00ff */
[----:B------:R-:W-:Y:S01]  /*11590*/  LOP3.LUT R19, R19, 0xfffffff7, RZ, 0xc0, !PT ;  /* 0xfffffff713137812 */ /* 0x000fe200078ec0ff */
[----:B------:R3:W-:Y:S02]  /*115a0*/  STL [R1], R6 ;  /* 0x0000000601007387 */ /* 0x0007e40000100800 */
[----:B------:R-:W-:-:S04]  /*115b0*/  IMAD.SHL.U32 R8, R8, 0x80, RZ ;  /* 0x0000008008087824 */ /* 0x000fc800078e00ff */
[----:B------:R-:W4:Y:S01]  /*115c0*/  @P1 LDC R3, c[0x0][0x434] ;  /* 0x00010d00ff031b82 */ /* 0x000f220000000800 */
[----:B------:R-:W-:-:S07]  /*115d0*/  @P1 LOP3.LUT R19, R19, 0x8, RZ, 0xfc, !PT ;  /* 0x0000000813131812 */ /* 0x000fce00078efcff */
[----:B------:R-:W0:Y:S01]  /*115e0*/  @P1 LDC R9, c[0x0][0x438] ;  /* 0x00010e00ff091b82 */ /* 0x000e220000000800 */
[----:B--2---:R-:W-:Y:S01]  /*115f0*/  IMAD.SHL.U32 R2, R2, 0x10, RZ ;  /* 0x0000001002027824 */ /* 0x004fe200078e00ff */
[----:B-1----:R-:W-:-:S04]  /*11600*/  LOP3.LUT R0, R0, 0x7f, RZ, 0xc0, !PT ;  /* 0x0000007f00007812 */ /* 0x002fc800078ec0ff */
[----:B------:R-:W-:Y:S02]  /*11610*/  LOP3.LUT R2, R2, 0x70, RZ, 0xc0, !PT ;  /* 0x0000007002027812 */ /* 0x000fe400078ec0ff */
[----:B------:R-:W-:-:S04]  /*11620*/  SHF.R.U32.HI R0, RZ, 0x3, R0 ;  /* 0x00000003ff007819 */ /* 0x000fc80000011600 */
[----:B------:R-:W-:-:S04]  /*11630*/  LOP3.LUT R0, R8, R0, R2, 0xfe, !PT ;  /* 0x0000000008007212 */ /* 0x000fc800078efe02 */
[C---:B------:R-:W-:Y:S01]  /*11640*/  ISETP.GE.AND P0, PT, R0.reuse, UR36, PT ;  /* 0x0000002400007c0c */ /* 0x040fe2000bf06270 */
[----:B------:R-:W-:-:S04]  /*11650*/  IMAD.IADD R0, R0, 0x1, R18 ;  /* 0x0000000100007824 */ /* 0x000fc800078e0212 */
[----:B----4-:R-:W-:-:S04]  /*11660*/  @P1 IMAD.HI.U32 R2, R0, R3, RZ ;  /* 0x0000000300021227 */ /* 0x010fc800078e00ff */
[----:B------:R-:W-:Y:S01]  /*11670*/  IMAD.MOV.U32 R7, RZ, RZ, R0 ;  /* 0x000000ffff077224 */ /* 0x000fe200078e0000 */
[----:B0-----:R-:W-:Y:S01]  /*11680*/  @P1 SHF.R.U32.HI R7, RZ, R9, R2 ;  /* 0x00000009ff071219 */ /* 0x001fe20000011602 */
[----:B------:R-:W-:Y:S02]  /*11690*/  IMAD R3, RZ, RZ, -UR42 ;  /* 0x8000002aff037e24 */ /* 0x000fe4000f8e02ff */
[----:B------:R-:W3:Y:S02]  /*116a0*/  @!P0 LDC.64 R4, c[0x0][0x428] ;  /* 0x00010a00ff048b82 */ /* 0x000ee40000000a00 */
[----:B------:R-:W-:Y:S01]  /*116b0*/  IMAD R22, R22, R3, UR41 ;  /* 0x0000002916167e24 */ /* 0x000fe2000f8e0203 */
[--C-:B------:R-:W-:Y:S01]  /*116c0*/  @!P0 SHF.R.S32.HI R3, RZ, 0x1f, R7.reuse ;  /* 0x0000001fff038819 */ /* 0x100fe20000011407 */
[----:B------:R-:W-:Y:S02]  /*116d0*/  @!P0 IMAD.MOV.U32 R2, RZ, RZ, R7 ;  /* 0x000000ffff028224 */ /* 0x000fe400078e0007 */
[----:B---3--:R-:W-:-:S02]  /*116e0*/  @!P0 IMAD R6, R6, R4, RZ ;  /* 0x0000000406068224 */ /* 0x008fc400078e02ff */
[----:B------:R-:W-:-:S04]  /*116f0*/  @!P0 IMAD.WIDE.U32 R2, R29, R4, R2 ;  /* 0x000000041d028225 */ /* 0x000fc800078e0002 */
[----:B------:R-:W-:Y:S02]  /*11700*/  @!P0 IMAD R6, R29, R5, R6 ;  /* 0x000000051d068224 */ /* 0x000fe400078e0206 */
[----:B------:R-:W0:Y:S01]  /*11710*/  @!P0 LDC.64 R4, c[0x0][0x418] ;  /* 0x00010600ff048b82 */ /* 0x000e220000000a00 */
[----:B------:R-:W-:Y:S02]  /*11720*/  IMAD.U32 R9, RZ, RZ, UR46 ;  /* 0x0000002eff097e24 */ /* 0x000fe4000f8e00ff */
[----:B------:R-:W-:-:S03]  /*11730*/  @!P0 IMAD.IADD R6, R3, 0x1, R6 ;  /* 0x0000000103068824 */ /* 0x000fc600078e0206 */
[----:B------:R-:W-:Y:S01]  /*11740*/  ISETP.NE.AND P2, PT, R9, 0x3, PT ;  /* 0x000000030900780c */ /* 0x000fe20003f45270 */
[----:B------:R-:W-:Y:S01]  /*11750*/  IMAD.MOV R3, RZ, RZ, -R7 ;  /* 0x000000ffff037224 */ /* 0x000fe200078e0a07 */
[----:B------:R-:W-:Y:S01]  /*11760*/  LOP3.LUT R19, R19, 0xfffffffb, RZ, 0xc0, !PT ;  /* 0xfffffffb13137812 */ /* 0x000fe200078ec0ff */
[----:B------:R-:W-:Y:S01]  /*11770*/  IMAD.U32 R24, RZ, RZ, UR4 ;  /* 0x00000004ff187e24 */ /* 0x000fe2000f8e00ff */
[----:B------:R-:W-:Y:S02]  /*11780*/  SHF.R.S32.HI R28, RZ, 0x1f, R22 ;  /* 0x0000001fff1c7819 */ /* 0x000fe40000011416 */
[----:B0-----:R-:W-:-:S04]  /*11790*/  @!P0 LEA R4, P1, R2, R4, 0x2 ;  /* 0x0000000402048211 */ /* 0x001fc800078210ff */
[----:B------:R-:W-:Y:S01]  /*117a0*/  @!P0 LEA.HI.X R5, R2, R5, R6, 0x2, P1 ;  /* 0x0000000502058211 */ /* 0x000fe200008f1406 */
[----:B------:R-:W-:Y:S02]  /*117b0*/  IMAD.MOV.U32 R6, RZ, RZ, RZ ;  /* 0x000000ffff067224 */ /* 0x000fe400078e00ff */
[----:B------:R-:W-:-:S04]  /*117c0*/  @P2 LOP3.LUT R19, R19, 0x4, RZ, 0xfc, !PT ;  /* 0x0000000413132812 */ /* 0x000fc800078efcff */
[----:B------:R0:W5:Y:S02]  /*117d0*/  @!P0 LDG.E R6, desc[UR52][R4.64] ;  /* 0x0000003404068981 */ /* 0x000164000c1e1900 */
[----:B0-----:R-:W-:Y:S01]  /*117e0*/  IMAD R5, R10, R3, R0 ;  /* 0x000000030a057224 */ /* 0x001fe200078e0200 */
[----:B------:R-:W-:Y:S06]  /*117f0*/  @!P2 BRA `(.L_x_13773) ;  /* 0x000000000004a947 */ /* 0x000fec0003800000 */
[----:B------:R-:W-:Y:S01]  /*11800*/  BPT.TRAP 0x1 ;  /* 0x000000040000795c */ /* 0x000fe20000300000 */
.L_x_13773:
        /* <DEDUP_REMOVED lines=25> */
.L_x_13827:
[----:B------:R-:W-:Y:S05]  /*119a0*/  BSYNC B0 ;  /* 0x0000000000007941 */ /* 0x000fea0003800000 */
.L_x_13774:
[----:B------:R-:W1:Y:S01]  /*119b0*/  S2R R9, SR_TID.X ;  /* 0x0000000000097919 */ /* 0x000e620000002100 */
[----:B------:R-:W-:Y:S01]  /*119c0*/  ULDC.64 UR4, c[0x0][0x300] ;  /* 0x0000c00000047ab9 */ /* 0x000fe20000000a00 */
[----:B------:R-:W-:Y:S01]  /*119d0*/  LOP3.LUT P2, RZ, R19, 0x1, RZ, 0xc0, !PT ;  /* 0x0000000113ff7812 */ /* 0x000fe2000784c0ff */
[----:B------:R-:W-:Y:S02]  /*119e0*/  IMAD R4, R4, UR4, RZ ;  /* 0x0000000404047c24 */ /* 0x000fe4000f8e02ff */
        /* <DEDUP_REMOVED lines=13> */
[----:B-1----:R-:W-:Y:S02]  /*11ac0*/  LOP3.LUT R9, R9, 0x7f, RZ, 0xc0, !PT ;  /* 0x0000007f09097812 */ /* 0x002fe400078ec0ff */
[----:B------:R-:W-:Y:S01]  /*11ad0*/  IMAD.IADD R5, R3, 0x1, R4 ;  /* 0x0000000103057824 */ /* 0x000fe200078e0204 */
[C---:B------:R-:W-:Y:S01]  /*11ae0*/  LEA R4, P0, R2.reuse, UR4, 0x1 ;  /* 0x0000000402047c11 */ /* 0x040fe2000f8008ff */
[----:B------:R-:W-:Y:S01]  /*11af0*/  UMOV UR4, 0xffffffff ;  /* 0xffffffff00047882 */ /* 0x000fe20000000000 */
[----:B------:R-:W-:Y:S02]  /*11b00*/  SHF.R.U32.HI R10, RZ, 0x3, R9 ;  /* 0x00000003ff0a7819 */ /* 0x000fe40000011609 */
[----:B------:R-:W0:Y:S01]  /*11b10*/  S2R R9, SR_TID.X ;  /* 0x0000000000097919 */ /* 0x000e220000002100 */
[----:B------:R-:W-:-:S02]  /*11b20*/  LEA.HI.X R5, R2, UR5, R5, 0x1, P0 ;  /* 0x0000000502057c11 */ /* 0x000fc400080f0c05 */
        /* <DEDUP_REMOVED lines=16> */
[----:B-1----:R-:W-:Y:S01]  /*11c30*/  @P0 IMAD.X R2, RZ, RZ, R2, P1 ;  /* 0x000000ffff020224 */ /* 0x002fe200008e0602 */
[----:B------:R-:W-:-:S04]  /*11c40*/  ISETP.GE.AND P1, PT, R7, 0x11, PT ;  /* 0x000000110700780c */ /* 0x000fc80003f26270 */
[----:B------:R-:W-:-:S04]  /*11c50*/  @P0 LOP3.LUT R3, R3, R2, RZ, 0x3c, !PT ;  /* 0x0000000203030212 */ /* 0x000fc800078e3cff */
[----:B------:R-:W-:-:S04]  /*11c60*/  @P0 LOP3.LUT R2, R3, R2, RZ, 0x3c, !PT ;  /* 0x0000000203020212 */ /* 0x000fc800078e3cff */
[----:B------:R-:W-:-:S05]  /*11c70*/  @P0 LOP3.LUT R3, R3, R2, RZ, 0x3c, !PT ;  /* 0x0000000203030212 */ /* 0x000fca00078e3cff */
        /* <DEDUP_REMOVED lines=61> */
.L_x_13845:
[----:B------:R-:W-:-:S13]  /*12050*/  ISETP.GE.AND P0, PT, R7, 0x71, PT ;  /* 0x000000710700780c */ /* 0x000fda0003f06270 */
[----:B0-----:R-:W-:-:S05]  /*12060*/  @P0 LEA R2, P1, R9, R14, 0x1 ;  /* 0x0000000e09020211 */ /* 0x001fca00078208ff */
[----:B------:R-:W-:Y:S02]  /*12070*/  @P0 IMAD.X R3, RZ, RZ, R5, P1 ;  /* 0x000000ffff030224 */ /* 0x000fe400008e0605 */
[----:B------:R-:W-:-:S05]  /*12080*/  @P0 IMAD R5, R6, 0x2, R16 ;  /* 0x0000000206050824 */ /* 0x000fca00078e0210 */
[----:B------:R-:W-:Y:S01]  /*12090*/  @!PT LDS RZ, [RZ] ;  /* 0x00000000fffff984 */ /* 0x000fe20000000800 */
[----:B------:R-:W-:Y:S01]  /*120a0*/  @!PT LDS RZ, [RZ] ;  /* 0x00000000fffff984 */ /* 0x000fe20000000800 */
[----:B------:R-:W-:Y:S01]  /*120b0*/  @!PT LDS RZ, [RZ] ;  /* 0x00000000fffff984 */ /* 0x000fe20000000800 */
[----:B------:R0:W-:Y:S01]  /*120c0*/  @P0 LDGSTS.E.BYPASS.LTC128B.128 [R5+0x11c00], desc[UR52][R2.64], !P2 ;  /* 0x11c0000002050fae */ /* 0x0001e2000d101d74 */
[----:B------:R-:W-:Y:S01]  /*120d0*/  PLOP3.LUT P0, PT, PT, PT, PT, 0x80, 0x0 ;  /* 0x000000000000781c */ /* 0x000fe20003f0f070 */
[----:B------:R-:W-:-:S12]  /*120e0*/  NOP ;  /* 0x0000000000007918 */ /* 0x000fd80000000000 */
.L_x_13777:
        /* <DEDUP_REMOVED lines=11> */
.L_x_13778:
[----:B------:R0:W-:Y:S02]  /*121a0*/  SYNCS.ARRIVE.TRANS64.A1T0 RZ, [R0+URZ+0x16830], RZ ;  /* 0x016830ff00ff79a7 */ /* 0x0001e4000810003f */
[----:B------:R-:W-:Y:S05]  /*121b0*/  WARPSYNC.ALL ;  /* 0x0000000000007948 */ /* 0x000fea0003800000 */
[----:B------:R-:W-:Y:S01]  /*121c0*/  BSSY B6, `(.L_x_13779) ;  /* 0x0000015000067945 */ /* 0x000fe20003800000 */
[----:B0-----:R-:W-:Y:S01]  /*121d0*/  VIADD R0, R16, 0x8400 ;  /* 0x0000840010007836 */ /* 0x001fe20000000000 */
[----:B------:R-:W-:Y:S04]  /*121e0*/  BAR.SYNC.DEFER_BLOCKING 0x8, 0x200 ;  /* 0x0208000000007b1d */ /* 0x000fe80000010000 */
[----:B------:R-:W-:-:S13]  /*121f0*/  LOP3.LUT P0, RZ, R0, 0x3ff, RZ, 0xc0, !PT ;  /* 0x000003ff00ff7812 */ /* 0x000fda000780c0ff */
[----:B------:R-:W-:Y:S05]  /*12200*/  @!P0 BRA `(.L_x_13780) ;  /* 0x0000000000408947 */ /* 0x000fea0003800000 */
        /* <DEDUP_REMOVED lines=16> */
.L_x_13780:
[----:B------:R-:W-:Y:S05]  /*12310*/  BSYNC B6 ;  /* 0x0000000000067941 */ /* 0x000fea0003800000 */
.L_x_13779:
[----:B------:R0:W5:Y:S01]  /*12320*/  LDL R9, [R1+0x8] ;  /* 0x0000080001097983 */ /* 0x0001620000100800 */
[----:B------:R-:W-:Y:S01]  /*12330*/  UISETP.NE.AND UP0, UPT, UR49, URZ, UPT ;  /* 0x0000003f3100728c */ /* 0x000fe2000bf05270 */
[----:B------:R-:W-:Y:S01]  /*12340*/  R2UR UR7, R28 ;  /* 0x000000001c0772ca */ /* 0x000fe200000e0000 */
[----:B------:R-:W-:Y:S01]  /*12350*/  ULDC.64 UR8, c[0x0][0x2d8] ;  /* 0x0000b60000087ab9 */ /* 0x000fe20000000a00 */
[----:B------:R-:W1:Y:S01]  /*12360*/  S2R R20, SR_TID.X ;  /* 0x0000000000147919 */ /* 0x000e620000002100 */
[C---:B------:R-:W-:Y:S02]  /*12370*/  R2UR UR10, R22.reuse ;  /* 0x00000000160a72ca */ /* 0x040fe400000e0000 */
[----:B------:R-:W-:Y:S01]  /*12380*/  R2UR UR4, R22 ;  /* 0x00000000160472ca */ /* 0x000fe200000e0000 */
[----:B------:R-:W2:Y:S01]  /*12390*/  S2R R2, SR_TID.X ;  /* 0x0000000000027919 */ /* 0x000ea20000002100 */
[----:B------:R-:W-:Y:S01]  /*123a0*/  PLOP3.LUT P0, PT, PT, PT, UP0, 0x80, 0x0 ;  /* 0x000000000000781c */ /* 0x000fe20003f0f008 */
[----:B------:R-:W-:Y:S01]  /*123b0*/  USHF.R.S32.HI UR6, URZ, 0x1f, UR42 ;  /* 0x0000001f3f067899 */ /* 0x000fe2000801142a */
[----:B------:R-:W-:Y:S01]  /*123c0*/  LOP3.LUT P5, RZ, R19, 0x10, RZ, 0xc0, !PT ;  /* 0x0000001013ff7812 */ /* 0x000fe200078ac0ff */
[----:B------:R-:W-:Y:S01]  /*123d0*/  @UP0 ULDC UR5, c[0x0][0x44c] ;  /* 0x0001130000050ab9 */ /* 0x000fe20000000800 */
[----:B------:R-:W-:Y:S01]  /*123e0*/  ULDC UR12, c[0x0][0x448] ;  /* 0x00011200000c7ab9 */ /* 0x000fe20000000800 */
[----:B------:R-:W-:Y:S01]  /*123f0*/  @UP0 ULDC UR13, c[0x0][0x44c] ;  /* 0x00011300000d0ab9 */ /* 0x000fe20000000800 */
[----:B------:R-:W-:Y:S01]  /*12400*/  UIMAD UR7, UR7, UR8, URZ ;  /* 0x00000008070772a4 */ /* 0x000fe2000f8e023f */
[----:B-1----:R-:W-:Y:S01]  /*12410*/  IMAD.SHL.U32 R20, R20, 0x10, RZ ;  /* 0x0000001014147824 */ /* 0x002fe200078e00ff */
[----:B--2---:R-:W-:-:S04]  /*12420*/  LOP3.LUT R2, R2, 0x7f, RZ, 0xc0, !PT ;  /* 0x0000007f02027812 */ /* 0x004fc800078ec0ff */
[----:B------:R-:W-:Y:S02]  /*12430*/  LOP3.LUT R20, R20, 0x70, RZ, 0xc0, !PT ;  /* 0x0000007014147812 */ /* 0x000fe400078ec0ff */
[----:B------:R-:W-:-:S04]  /*12440*/  SHF.R.U32.HI R2, RZ, 0x3, R2 ;  /* 0x00000003ff027819 */ /* 0x000fc80000011602 */
[----:B------:R-:W-:-:S05]  /*12450*/  LOP3.LUT R2, R2, R20, RZ, 0xfc, !PT ;  /* 0x0000001402027212 */ /* 0x000fca00078efcff */
[----:B------:R-:W-:-:S04]  /*12460*/  VIADD R6, R2, UR43 ;  /* 0x0000002b02067c36 */ /* 0x000fc80008000000 */
[----:B------:R-:W-:Y:S01]  /*12470*/  @P0 IMAD.HI.U32 R0, R6, UR5, RZ ;  /* 0x0000000506000c27 */ /* 0x000fe2000f8e00ff */
[----:B------:R-:W-:Y:S01]  /*12480*/  PLOP3.LUT P0, PT, PT, PT, UP0, 0x80, 0x0 ;  /* 0x000000000000781c */ /* 0x000fe20003f0f008 */
[----:B------:R-:W-:Y:S02]  /*12490*/  UIMAD UR7, UR10, UR9, UR7 ;  /* 0x000000090a0772a4 */ /* 0x000fe4000f8e0207 */
[----:B------:R-:W-:Y:S01]  /*124a0*/  UIMAD.WIDE.U32 UR4, UR4, UR8, URZ ;  /* 0x00000008040472a5 */ /* 0x000fe2000f8e003f */
[----:B------:R-:W-:Y:S01]  /*124b0*/  IMAD.MOV.U32 R2, RZ, RZ, R6 ;  /* 0x000000ffff027224 */ /* 0x000fe200078e0006 */
[----:B------:R-:W-:Y:S01]  /*124c0*/  ULDC.64 UR10, c[0x0][0x280] ;  /* 0x0000a000000a7ab9 */ /* 0x000fe20000000a00 */
[----:B------:R-:W-:Y:S01]  /*124d0*/  ULDC.64 UR8, c[0x0][0x2e0] ;  /* 0x0000b80000087ab9 */ /* 0x000fe20000000a00 */
[----:B------:R-:W-:-:S03]  /*124e0*/  UIADD3 UR5, UR5, UR7, URZ ;  /* 0x0000000705057290 */ /* 0x000fc6000fffe03f */
[----:B------:R-:W-:Y:S01]  /*124f0*/  @UP0 ULDC UR7, c[0x0][0x450] ;  /* 0x0001140000070ab9 */ /* 0x000fe20000000800 */
[----:B------:R-:W-:Y:S02]  /*12500*/  UIMAD UR6, UR6, UR8, URZ ;  /* 0x00000008060672a4 */ /* 0x000fe4000f8e023f */
[----:B------:R-:W-:Y:S01]  /*12510*/  @P0 SHF.R.U32.HI R2, RZ, UR7, R0 ;  /* 0x00000007ff020c19 */ /* 0x000fe20008011600 */
[----:B------:R-:W-:Y:S02]  /*12520*/  UIMAD.WIDE.U32 UR4, UR42, UR8, UR4 ;  /* 0x000000082a0472a5 */ /* 0x000fe4000f8e0004 */
[----:B------:R-:W-:Y:S01]  /*12530*/  UIMAD UR6, UR42, UR9, UR6 ;  /* 0x000000092a0672a4 */ /* 0x000fe2000f8e0206 */
[----:B------:R-:W-:Y:S02]  /*12540*/  SHF.R.S32.HI R0, RZ, 0x1f, R2 ;  /* 0x0000001fff007819 */ /* 0x000fe40000011402 */
[----:B------:R-:W-:Y:S01]  /*12550*/  ULDC.64 UR8, c[0x0][0x2d0] ;  /* 0x0000b40000087ab9 */ /* 0x000fe20000000a00 */
[----:B------:R-:W-:Y:S01]  /*12560*/  UIADD3 UR5, UR5, UR6, URZ ;  /* 0x0000000605057290 */ /* 0x000fe2000fffe03f */
[----:B------:R-:W-:-:S02]  /*12570*/  IMAD.U32 R5, RZ, RZ, UR8 ;  /* 0x00000008ff057e24 */ /* 0x000fc4000f8e00ff */
[----:B------:R-:W-:Y:S01]  /*12580*/  IMAD R3, R0, UR8, RZ ;  /* 0x0000000800037c24 */ /* 0x000fe2000f8e02ff */
[----:B------:R-:W-:Y:S01]  /*12590*/  ULDC.64 UR6, c[0x0][0x2c8] ;  /* 0x0000b20000067ab9 */ /* 0x000fe20000000a00 */
[----:B------:R-:W-:Y:S02]  /*125a0*/  IMAD.MOV R0, RZ, RZ, -R2 ;  /* 0x000000ffff007224 */ /* 0x000fe400078e0a02 */
[C---:B------:R-:W-:Y:S02]  /*125b0*/  IMAD R4, R2.reuse, UR9, R3 ;  /* 0x0000000902047c24 */ /* 0x040fe4000f8e0203 */
        /* <DEDUP_REMOVED lines=16> */
[----:B------:R-:W1:Y:S09]  /*126c0*/  S2R R21, SR_TID.X ;  /* 0x0000000000157919 */ /* 0x000e720000002100 */
        /* <DEDUP_REMOVED lines=12> */
[----:B------:R-:W-:-:S03]  /*12790*/  UMOV UR4, 0xffffffff ;  /* 0xffffffff00047882 */ /* 0x000fc60000000000 */
[----:B------:R-:W-:Y:S01]  /*127a0*/  IMAD.IADD R7, R3, 0x1, R5 ;  /* 0x0000000103077824 */ /* 0x000fe200078e0205 */
[C---:B------:R-:W-:Y:S01]  /*127b0*/  LEA R5, P0, R2.reuse, UR10, 0x1 ;  /* 0x0000000a02057c11 */ /* 0x040fe2000f8008ff */
[C---:B-1----:R-:W-:Y:S01]  /*127c0*/  IMAD.SHL.U32 R10, R21.reuse, 0x8, RZ ;  /* 0x00000008150a7824 */ /* 0x042fe200078e00ff */
[----:B------:R-:W-:Y:S02]  /*127d0*/  LOP3.LUT R20, R21, 0x7f, RZ, 0xc0, !PT ;  /* 0x0000007f15147812 */ /* 0x000fe400078ec0ff */
[----:B------:R-:W-:Y:S02]  /*127e0*/  LEA.HI.X R7, R2, UR11, R7, 0x1, P0 ;  /* 0x0000000b02077c11 */ /* 0x000fe400080f0c07 */
[----:B------:R-:W-:Y:S02]  /*127f0*/  LOP3.LUT R10, R10, 0x38, RZ, 0xc0, !PT ;  /* 0x000000380a0a7812 */ /* 0x000fe400078ec0ff */
[----:B------:R-:W-:Y:S01]  /*12800*/  SHF.R.U32.HI R20, RZ, 0x3, R20 ;  /* 0x00000003ff147819 */ /* 0x000fe20000011614 */
[----:B0-----:R-:W-:Y:S06]  /*12810*/  BRA.DIV UR4, `(.L_x_13781) ;  /* 0x0000003604187947 */ /* 0x001fec000b800000 */
[----:B------:R-:W0:Y:S01]  /*12820*/  SHFL.IDX PT, R3, R0, RZ, 0x181f ;  /* 0x00181fff00037589 */ /* 0x000e2200000e0000 */
[----:B------:R-:W-:-:S03]  /*12830*/  VIADD R6, R20, UR43 ;  /* 0x0000002b14067c36 */ /* 0x000fc60008000000 */
[----:B------:R-:W1:Y:S01]  /*12840*/  SHFL.IDX PT, R2, R4, RZ, 0x181f ;  /* 0x00181fff04027589 */ /* 0x000e6200000e0000 */
[C---:B------:R-:W-:Y:S01]  /*12850*/  VIADD R8, R6.reuse, 0x80 ;  /* 0x0000008006087836 */ /* 0x040fe20000000000 */
[----:B------:R-:W-:Y:S02]  /*12860*/  ISETP.GE.AND P1, PT, R6, UR38, PT ;  /* 0x0000002606007c0c */ /* 0x000fe4000bf26270 */
[----:B------:R-:W-:Y:S11]  /*12870*/  SHFL.IDX PT, R14, R5, RZ, 0x181f ;  /* 0x00181fff050e7589 */ /* 0x000ff600000e0000 */
[----:B0-----:R-:W-:-:S05]  /*12880*/  @!P1 LEA R3, P0, R10, R3, 0x1 ;  /* 0x000000030a039211 */ /* 0x001fca00078008ff */
[----:B-1----:R-:W-:-:S05]  /*12890*/  @!P1 IMAD.X R2, RZ, RZ, R2, P0 ;  /* 0x000000ffff029224 */ /* 0x002fca00000e0602 */
[----:B------:R-:W-:-:S04]  /*128a0*/  @!P1 LOP3.LUT R3, R3, R2, RZ, 0x3c, !PT ;  /* 0x0000000203039212 */ /* 0x000fc800078e3cff */
[----:B------:R-:W-:-:S04]  /*128b0*/  @!P1 LOP3.LUT R2, R3, R2, RZ, 0x3c, !PT ;  /* 0x0000000203029212 */ /* 0x000fc800078e3cff */
[----:B------:R-:W-:-:S05]  /*128c0*/  @!P1 LOP3.LUT R3, R3, R2, RZ, 0x3c, !PT ;  /* 0x0000000203039212 */ /* 0x000fca00078e3cff */
[----:B-----5:R0:W-:Y:S02]  /*128d0*/  @!P1 LDGSTS.E.BYPASS.LTC128B.128 [R9+0x8400], desc[UR52][R2.64], !P5 ;  /* 0x0840000002099fae */ /* 0x0201e4000e901d74 */
[----:B0-----:R-:W-:Y:S02]  /*128e0*/  VIADD R2, R6, 0x10 ;  /* 0x0000001006027836 */ /* 0x001fe40000000000 */
[----:B------:R-:W0:Y:S03]  /*128f0*/  SHFL.IDX PT, R3, R0, 0x1, 0x181f ;  /* 0x00381f0000037f89 */ /* 0x000e2600000e0000 */
[----:B------:R-:W-:Y:S02]  /*12900*/  ISETP.GE.AND P1, PT, R2, UR38, PT ;  /* 0x0000002602007c0c */ /* 0x000fe4000bf26270 */
        /* <DEDUP_REMOVED lines=49> */
[----:B------:R-:W-:Y:S01]  /*12c20*/  ISETP.GE.AND P1, PT, R2, UR38, PT ;  /* 0x0000002602007c0c */ /* 0x000fe2000bf26270 */
        /* <DEDUP_REMOVED lines=8> */
[----:B------:R0:W-:Y:S02]  /*12cb0*/  @!P1 LDGSTS.E.BYPASS.LTC128B.128 [R9+0xb400], desc[UR52][R2.64], !P5 ;  /* 0x0b40000002099fae */ /* 0x0001e4000e901d74 */
[----:B0-----:R-:W-:-:S05]  /*12cc0*/  VIADD R2, R6, 0x70 ;  /* 0x0000007006027836 */ /* 0x001fca0000000000 */
[----:B------:R-:W-:-:S13]  /*12cd0*/  ISETP.GE.AND P1, PT, R2, UR38, PT ;  /* 0x0000002602007c0c */ /* 0x000fda000bf26270 */
[----:B------:R-:W-:Y:S02]  /*12ce0*/  @!P1 LEA R2, P0, R10, R0, 0x1 ;  /* 0x000000000a029211 */ /* 0x000fe400078008ff */
[----:B------:R-:W0:Y:S03]  /*12cf0*/  SHFL.IDX PT, R0, R7, RZ, 0x181f ;  /* 0x00181fff07007589 */ /* 0x000e2600000e0000 */
[----:B--2---:R-:W-:-:S05]  /*12d00*/  @!P1 IMAD.X R3, RZ, RZ, R4, P0 ;  /* 0x000000ffff039224 */ /* 0x004fca00000e0604 */
[----:B------:R1:W-:Y:S01]  /*12d10*/  @!P1 LDGSTS.E.BYPASS.LTC128B.128 [R9+0xbc00], desc[UR52][R2.64], !P5 ;  /* 0x0bc0000002099fae */ /* 0x0003e2000e901d74 */
[----:B------:R-:W-:-:S13]  /*12d20*/  ISETP.GE.AND P1, PT, R8, UR38, PT ;  /* 0x0000002608007c0c */ /* 0x000fda000bf26270 */
[----:B-1----:R-:W-:Y:S02]  /*12d30*/  @!P1 LEA R2, P0, R10, R14, 0x1 ;  /* 0x0000000e0a029211 */ /* 0x002fe400078008ff */
[----:B------:R-:W-:Y:S03]  /*12d40*/  SHFL.IDX PT, R14, R5, 0x3, 0x181f ;  /* 0x00781f00050e7f89 */ /* 0x000fe600000e0000 */
[----:B0-----:R-:W-:Y:S02]  /*12d50*/  @!P1 IMAD.X R3, RZ, RZ, R0, P0 ;  /* 0x000000ffff039224 */ /* 0x001fe400000e0600 */
[----:B------:R-:W-:Y:S04]  /*12d60*/  SHFL.IDX PT, R0, R7, 0x1, 0x181f ;  /* 0x00381f0007007f89 */ /* 0x000fe800000e0000 */
[----:B------:R0:W-:Y:S04]  /*12d70*/  @!P1 LDGSTS.E.BYPASS.LTC128B.128 [R9+0xc400], desc[UR52][R2.64], !P5 ;  /* 0x0c40000002099fae */ /* 0x0001e8000e901d74 */
[----:B0-----:R-:W0:Y:S01]  /*12d80*/  SHFL.IDX PT, R2, R5, 0x1, 0x181f ;  /* 0x00381f0005027f89 */ /* 0x001e2200000e0000 */
[----:B------:R-:W-:-:S05]  /*12d90*/  VIADD R3, R6, 0x90 ;  /* 0x0000009006037836 */ /* 0x000fca0000000000 */
[----:B------:R-:W-:-:S13]  /*12da0*/  ISETP.GE.AND P1, PT, R3, UR38, PT ;  /* 0x0000002603007c0c */ /* 0x000fda000bf26270 */
[----:B0-----:R-:W-:-:S05]  /*12db0*/  @!P1 LEA R2, P0, R10, R2, 0x1 ;  /* 0x000000020a029211 */ /* 0x001fca00078008ff */
[----:B------:R-:W-:Y:S02]  /*12dc0*/  @!P1 IMAD.X R3, RZ, RZ, R0, P0 ;  /* 0x000000ffff039224 */ /* 0x000fe400000e0600 */
[----:B------:R-:W-:Y:S04]  /*12dd0*/  SHFL.IDX PT, R0, R7, 0x2, 0x181f ;  /* 0x00581f0007007f89 */ /* 0x000fe800000e0000 */
[----:B------:R0:W-:Y:S04]  /*12de0*/  @!P1 LDGSTS.E.BYPASS.LTC128B.128 [R9+0xcc00], desc[UR52][R2.64], !P5 ;  /* 0x0cc0000002099fae */ /* 0x0001e8000e901d74 */
[----:B------:R-:W-:Y:S04]  /*12df0*/  SHFL.IDX PT, R7, R7, 0x3, 0x181f ;  /* 0x00781f0007077f89 */ /* 0x000fe800000e0000 */
[----:B0-----:R-:W0:Y:S01]  /*12e00*/  SHFL.IDX PT, R2, R5, 0x2, 0x181f ;  /* 0x00581f0005027f89 */ /* 0x001e2200000e0000 */
[----:B------:R-:W-:-:S05]  /*12e10*/  VIADD R3, R6, 0xa0 ;  /* 0x000000a006037836 */ /* 0x000fca0000000000 */
[----:B------:R-:W-:-:S13]  /*12e20*/  ISETP.GE.AND P1, PT, R3, UR38, PT ;  /* 0x0000002603007c0c */ /* 0x000fda000bf26270 */
[----:B0-----:R-:W-:-:S05]  /*12e30*/  @!P1 LEA R2, P0, R10, R2, 0x1 ;  /* 0x000000020a029211 */ /* 0x001fca00078008ff */
[----:B------:R-:W-:-:S05]  /*12e40*/  @!P1 IMAD.X R3, RZ, RZ, R0, P0 ;  /* 0x000000ffff039224 */ /* 0x000fca00000e0600 */
[----:B------:R0:W-:Y:S03]  /*12e50*/  @!P1 LDGSTS.E.BYPASS.LTC128B.128 [R9+0xd400], desc[UR52][R2.64], !P5 ;  /* 0x0d40000002099fae */ /* 0x0001e6000e901d74 */
.L_x_13870:
[----:B------:R-:W-:-:S05]  /*12e60*/  VIADD R6, R6, 0xb0 ;  /* 0x000000b006067836 */ /* 0x000fca0000000000 */
[----:B------:R-:W-:-:S13]  /*12e70*/  ISETP.GE.AND P0, PT, R6, UR38, PT ;  /* 0x0000002606007c0c */ /* 0x000fda000bf06270 */
[----:B0-----:R-:W-:-:S05]  /*12e80*/  @!P0 LEA R2, P1, R10, R14, 0x1 ;  /* 0x0000000e0a028211 */ /* 0x001fca00078208ff */
[----:B------:R-:W-:-:S05]  /*12e90*/  @!P0 IMAD.X R3, RZ, RZ, R7, P1 ;  /* 0x000000ffff038224 */ /* 0x000fca00008e0607 */
[----:B------:R-:W-:Y:S01]  /*12ea0*/  @!PT LDS RZ, [RZ] ;  /* 0x00000000fffff984 */ /* 0x000fe20000000800 */
[----:B------:R-:W-:Y:S01]  /*12eb0*/  @!PT LDS RZ, [RZ] ;  /* 0x00000000fffff984 */ /* 0x000fe20000000800 */
[----:B------:R-:W-:Y:S01]  /*12ec0*/  @!PT LDS RZ, [RZ] ;  /* 0x00000000fffff984 */ /* 0x000fe20000000800 */
[----:B------:R0:W-:Y:S01]  /*12ed0*/  @!P0 LDGSTS.E.BYPASS.LTC128B.128 [R9+0xdc00], desc[UR52][R2.64], !P5 ;  /* 0x0dc0000002098fae */ /* 0x0001e2000e901d74 */
[----:B------:R-:W-:Y:S01]  /*12ee0*/  PLOP3.LUT P0, PT, PT, PT, PT, 0x80, 0x0 ;  /* 0x000000000000781c */ /* 0x000fe20003f0f070 */
[----:B------:R-:W-:-:S12]  /*12ef0*/  NOP ;  /* 0x0000000000007918 */ /* 0x000fd80000000000 */
.L_x_13782:
        /* <DEDUP_REMOVED lines=18> */
.L_x_13871:
[----:B------:R-:W-:Y:S05]  /*13020*/  BSYNC B0 ;  /* 0x0000000000007941 */ /* 0x000fea0003800000 */
.L_x_13783:
[----:B------:R-:W-:-:S04]  /*13030*/  UIADD3 UR4, UR44, -0x2, URZ ;  /* 0xfffffffe2c047890 */ /* 0x000fc8000fffe03f */
[----:B------:R-:W-:-:S06]  /*13040*/  UISETP.GE.AND UP0, UPT, UR4, UR45, UPT ;  /* 0x0000002d0400728c */ /* 0x000fcc000bf06270 */
[----:B------:R-:W-:-:S13]  /*13050*/  PLOP3.LUT P0, PT, PT, PT, UP0, 0x80, 0x0 ;  /* 0x000000000000781c */ /* 0x000fda0003f0f008 */
[----:B------:R-:W-:Y:S05]  /*13060*/  @!P0 BRA `(.L_x_13785) ;  /* 0x00000010000c8947 */ /* 0x000fea0003800000 */
[----:B------:R-:W-:Y:S01]  /*13070*/  BSSY B0, `(.L_x_13785) ;  /* 0x0000102000007945 */ /* 0x000fe20003800000 */
[----:B------:R-:W-:Y:S02]  /*13080*/  IMAD.MOV.U32 R20, RZ, RZ, R26 ;  /* 0x000000ffff147224 */ /* 0x000fe400078e001a */
[----:B------:R-:W-:Y:S02]  /*13090*/  IMAD.MOV.U32 R6, RZ, RZ, R23 ;  /* 0x000000ffff067224 */ /* 0x000fe400078e0017 */
[----:B------:R-:W-:Y:S02]  /*130a0*/  IMAD.MOV.U32 R27, RZ, RZ, R24 ;  /* 0x000000ffff1b7224 */ /* 0x000fe400078e0018 */
[----:B------:R-:W-:-:S07]  /*130b0*/  IMAD.U32 R7, RZ, RZ, UR4 ;  /* 0x00000004ff077e24 */ /* 0x000fce000f8e00ff */
.L_x_13798:
[----:B------:R-:W2:Y:S01]  /*130c0*/  LDL R8, [R1+0x4] ;  /* 0x0000040001087983 */ /* 0x000ea20000100800 */
[----:B0-----:R-:W0:Y:S03]  /*130d0*/  LDC R3, c[0x0][0x430] ;  /* 0x00010c00ff037b82 */ /* 0x001e260000000800 */
[----:B------:R-:W3:Y:S01]  /*130e0*/  LDL R4, [R1] ;  /* 0x0000000001047983 */ /* 0x000ee20000100800 */
[----:B------:R-:W1:Y:S01]  /*130f0*/  S2R R2, SR_TID.X ;  /* 0x0000000000027919 */ /* 0x000e620000002100 */
[----:B0-----:R-:W-:Y:S02]  /*13100*/  ISETP.NE.AND P0, PT, R3, 0x1, PT ;  /* 0x000000010300780c */ /* 0x001fe40003f05270 */
[C---:B-1----:R-:W-:Y:S01]  /*13110*/  LOP3.LUT R0, R2.reuse, 0x7f, RZ, 0xc0, !PT ;  /* 0x0000007f02007812 */ /* 0x042fe200078ec0ff */
[----:B------:R-:W-:-:S10]  /*13120*/  IMAD.SHL.U32 R5, R2, 0x10, RZ ;  /* 0x0000001002057824 */ /* 0x000fd400078e00ff */
[----:B------:R-:W0:Y:S01]  /*13130*/  @P0 LDC R2, c[0x0][0x434] ;  /* 0x00010d00ff020b82 */ /* 0x000e220000000800 */
[----:B------:R-:W-:-:S07]  /*13140*/  SHF.R.U32.HI R3, RZ, 0x3, R0 ;  /* 0x00000003ff037819 */ /* 0x000fce0000011600 */
[----:B------:R-:W1:Y:S01]  /*13150*/  @P0 LDC R0, c[0x0][0x438] ;  /* 0x00010e00ff000b82 */ /* 0x000e620000000800 */
[----:B------:R-:W-:Y:S01]  /*13160*/  IMAD R3, R7, 0x80, R3 ;  /* 0x0000008007037824 */ /* 0x000fe200078e0203 */
        /* <DEDUP_REMOVED lines=12> */
[C---:B------:R-:W-:Y:S02]  /*13230*/  IMAD R4, R29.reuse, UR5, R4 ;  /* 0x000000051d047c24 */ /* 0x040fe4000f8e0204 */
[----:B------:R-:W-:Y:S01]  /*13240*/  IMAD.WIDE.U32 R2, R29, UR4, R2 ;  /* 0x000000041d027c25 */ /* 0x000fe2000f8e0002 */
        /* <DEDUP_REMOVED lines=16> */
.L_x_13786:
[----:B------:R-:W-:Y:S01]  /*13350*/  IMAD R5, R23, 0x8, R16 ;  /* 0x0000000817057824 */ /* 0x000fe200078e0210 */
[----:B------:R-:W-:Y:S01]  /*13360*/  SHF.L.U32 R2, R26, 0x1f, RZ ;  /* 0x0000001f1a027819 */ /* 0x000fe200000006ff */
[----:B------:R-:W-:Y:S03]  /*13370*/  BSSY B1, `(.L_x_13787) ;  /* 0x0000003000017945 */ /* 0x000fe60003800000 */
[----:B------:R-:W0:Y:S02]  /*13380*/  SYNCS.PHASECHK.TRANS64.TRYWAIT P0, [R5+URZ+0x16840], R2 ;  /* 0x01684002050075a7 */ /* 0x000e24000800017f */
[----:B0-----:R-:W-:Y:S05]  /*13390*/  @!P0 BRA `(.L_x_13788) ;  /* 0x0000003800148947 */ /* 0x001fea0003800000 */
.L_x_13872:
[----:B------:R-:W-:Y:S05]  /*133a0*/  BSYNC B1 ;  /* 0x0000000000017941 */ /* 0x000fea0003800000 */
.L_x_13787:
[----:B------:R-:W1:Y:S01]  /*133b0*/  S2R R12, SR_TID.X ;  /* 0x00000000000c7919 */ /* 0x000e620000002100 */
[----:B------:R-:W-:Y:S01]  /*133c0*/  SHF.R.S32.HI R21, RZ, 0x1f, R0 ;  /* 0x0000001fff157819 */ /* 0x000fe20000011400 */
[----:B------:R-:W-:Y:S01]  /*133d0*/  ULDC.64 UR4, c[0x0][0x300] ;  /* 0x0000c00000047ab9 */ /* 0x000fe20000000a00 */
[----:B------:R-:W-:Y:S01]  /*133e0*/  LOP3.LUT P1, RZ, R19, 0x1, RZ, 0xc0, !PT ;  /* 0x0000000113ff7812 */ /* 0x000fe2000782c0ff */
[----:B0-----:R-:W-:-:S04]  /*133f0*/  IMAD.WIDE.U32 R2, R0, UR4, RZ ;  /* 0x0000000400027c25 */ /* 0x001fc8000f8e00ff */
        /* <DEDUP_REMOVED lines=18> */
[C---:B------:R-:W-:Y:S01]  /*13520*/  LEA R8, P0, R2.reuse, UR4, 0x1 ;  /* 0x0000000402087c11 */ /* 0x040fe2000f8008ff */
[----:B------:R-:W-:Y:S01]  /*13530*/  UMOV UR4, 0xffffffff ;  /* 0xffffffff00047882 */ /* 0x000fe20000000000 */
[----:B------:R-:W-:Y:S02]  /*13540*/  LOP3.LUT R9, R9, 0x200, R11, 0xf8, !PT ;  /* 0x0000020009097812 */ /* 0x000fe400078ef80b */
[----:B------:R-:W-:-:S03]  /*13550*/  LEA.HI.X R10, R2, UR5, R7, 0x1, P0 ;  /* 0x00000005020a7c11 */ /* 0x000fc600080f0c07 */
[----:B------:R-:W-:Y:S01]  /*13560*/  IMAD R9, R23, 0x2000, R9 ;  /* 0x0000200017097824 */ /* 0x000fe200078e0209 */
[----:B------:R-:W-:Y:S06]  /*13570*/  BRA.DIV UR4, `(.L_x_13789) ;  /* 0x0000003604b07947 */ /* 0x000fec000b800000 */
[----:B------:R-:W0:Y:S01]  /*13580*/  S2R R3, SR_TID.X ;  /* 0x0000000000037919 */ /* 0x000e220000002100 */
[----:B------:R-:W-:Y:S01]  /*13590*/  IMAD R9, R9, 0x2, R16 ;  /* 0x0000000209097824 */ /* 0x000fe200078e0210 */
[----:B------:R-:W1:Y:S01]  /*135a0*/  SHFL.IDX PT, R2, R8, RZ, 0x181f ;  /* 0x00181fff08027589 */ /* 0x000e6200000e0000 */
[----:B0-----:R-:W-:-:S03]  /*135b0*/  IMAD.SHL.U32 R11, R3, 0x8, RZ ;  /* 0x00000008030b7824 */ /* 0x001fc600078e00ff */
[----:B------:R-:W0:Y:S02]  /*135c0*/  SHFL.IDX PT, R3, R10, RZ, 0x181f ;  /* 0x00181fff0a037589 */ /* 0x000e2400000e0000 */
        /* <DEDUP_REMOVED lines=38> */
.L_x_13890:
        /* <DEDUP_REMOVED lines=8> */
.L_x_13790:
        /* <DEDUP_REMOVED lines=11> */
.L_x_13791:
[----:B------:R1:W-:Y:S01]  /*13960*/  SYNCS.ARRIVE.TRANS64.A1T0 RZ, [R5+URZ+0x16830], RZ ;  /* 0x016830ff05ff79a7 */ /* 0x0003e2000810003f */
[----:B------:R-:W-:Y:S05]  /*13970*/  @!P2 BRA `(.L_x_13792) ;  /* 0x000000000004a947 */ /* 0x000fea0003800000 */
[----:B------:R-:W-:Y:S01]  /*13980*/  BPT.TRAP 0x1 ;  /* 0x000000040000795c */ /* 0x000fe20000300000 */
.L_x_13792:
[----:B------:R-:W-:Y:S01]  /*13990*/  SHF.L.U32 R2, R20, 0x1f, RZ ;  /* 0x0000001f14027819 */ /* 0x000fe200000006ff */
[----:B-1----:R-:W-:Y:S01]  /*139a0*/  IMAD R5, R6, 0x8, R16 ;  /* 0x0000000806057824 */ /* 0x002fe200078e0210 */
[----:B------:R-:W-:Y:S03]  /*139b0*/  BSSY B1, `(.L_x_13793) ;  /* 0x0000003000017945 */ /* 0x000fe60003800000 */
[----:B------:R-:W1:Y:S02]  /*139c0*/  SYNCS.PHASECHK.TRANS64.TRYWAIT P0, [R5+URZ+0x16860], R2 ;  /* 0x01686002050075a7 */ /* 0x000e64000800017f */
[----:B-1----:R-:W-:Y:S05]  /*139d0*/  @!P0 BRA `(.L_x_13794) ;  /* 0x0000003800d48947 */ /* 0x002fea0003800000 */
.L_x_13891:
[----:B------:R-:W-:Y:S05]  /*139e0*/  BSYNC B1 ;  /* 0x0000000000017941 */ /* 0x000fea0003800000 */
.L_x_13793:
[----:B------:R-:W0:Y:S01]  /*139f0*/  S2R R3, SR_TID.X ;  /* 0x0000000000037919 */ /* 0x000e220000002100 */
[----:B-1----:R-:W-:Y:S01]  /*13a00*/  IMAD.MOV.U32 R2, RZ, RZ, -0x80 ;  /* 0xffffff80ff027424 */ /* 0x002fe200078e00ff */
[----:B------:R-:W-:Y:S01]  /*13a10*/  UMOV UR4, 0xffffffff ;  /* 0xffffffff00047882 */ /* 0x000fe20000000000 */
[----:B------:R-:W-:Y:S02]  /*13a20*/  LOP3.LUT P1, RZ, R19, 0x2, RZ, 0xc0, !PT ;  /* 0x0000000213ff7812 */ /* 0x000fe4000782c0ff */
[----:B------:R-:W-:Y:S02]  /*13a30*/  IMAD R2, R27, R2, UR36 ;  /* 0x000000241b027e24 */ /* 0x000fe4000f8e0202 */
        /* <DEDUP_REMOVED lines=17> */
[----:B------:R0:W-:Y:S04]  /*13b50*/  LDGSTS.E.BYPASS.LTC128B.128 [R6+0x400], desc[UR52][R2.64], !P0 ;  /* 0x0040000002067fae */ /* 0x0001e8000c101d74 */
[----:B0-----:R-:W0:Y:S04]  /*13b60*/  SHFL.IDX PT, R2, R17, 0x1, 0x181f ;  /* 0x00381f0011027f89 */ /* 0x001e2800000e0000 */
[----:B------:R-:W1:Y:S01]  /*13b70*/  SHFL.IDX PT, R3, R18, 0x1, 0x181f ;  /* 0x00381f0012037f89 */ /* 0x000e6200000e0000 */
[----:B0-----:R-:W-:-:S05]  /*13b80*/  IADD3 R2, P0, R2, R7, RZ ;  /* 0x0000000702027210 */ /* 0x001fca0007f1e0ff */
[----:B-1----:R-:W-:Y:S01]  /*13b90*/  IMAD.X R3, RZ, RZ, R3, P0 ;  /* 0x000000ffff037224 */ /* 0x002fe200000e0603 */
[----:B------:R-:W-:-:S13]  /*13ba0*/  ISETP.LT.OR P0, PT, R8, 0x11, P1 ;  /* 0x000000110800780c */ /* 0x000fda0000f01670 */
        /* <DEDUP_REMOVED lines=31> */
[----:B------:R0:W-:Y:S04]  /*13da0*/  LDGSTS.E.BYPASS.LTC128B.128 [R6+0x3400], desc[UR52][R2.64], !P0 ;  /* 0x0340000002067fae */ /* 0x0001e8000c101d74 */
[----:B0-2---:R0:W1:Y:S02]  /*13db0*/  SHFL.IDX PT, R2, R17, 0x7, 0x181f ;  /* 0x00f81f0011027f89 */ /* 0x00506400000e0000 */
.L_x_13909:
        /* <DEDUP_REMOVED lines=23> */
[----:B0-----:R-:W-:Y:S01]  /*13f30*/  LEA R17, P0, R2, UR4, 0x1 ;  /* 0x0000000402117c11 */ /* 0x001fe2000f8008ff */
[----:B------:R-:W-:-:S05]  /*13f40*/  IMAD.IADD R3, R7, 0x1, R3 ;  /* 0x0000000107037824 */ /* 0x000fca00078e0203 */
[----:B------:R-:W-:Y:S02]  /*13f50*/  LEA.HI.X R18, R2, UR5, R3, 0x1, P0 ;  /* 0x0000000502127c11 */ /* 0x000fe400080f0c03 */
[----:B------:R-:W-:-:S13]  /*13f60*/  PLOP3.LUT P0, PT, PT, PT, PT, 0x80, 0x0 ;  /* 0x000000000000781c */ /* 0x000fda0003f0f070 */
.L_x_13796:
        /* <DEDUP_REMOVED lines=11> */
.L_x_13797:
        /* <DEDUP_REMOVED lines=8> */
.L_x_13785:
        /* <DEDUP_REMOVED lines=16> */
[----:B0-----:R-:W-:-:S05]  /*141a0*/  IADD3 R0, R0, UR48, R7 ;  /* 0x0000003000007c10 */ /* 0x001fca000fffe007 */
[----:B------:R1:W-:Y:S02]  /*141b0*/  STL [R1+0xc], R0 ;  /* 0x00000c0001007387 */ /* 0x0003e40000100800 */
.L_x_13800:
[----:B------:R-:W-:Y:S05]  /*141c0*/  BSYNC B0 ;  /* 0x0000000000007941 */ /* 0x000fea0003800000 */
.L_x_13799:
[----:B-1----:R-:W-:-:S05]  /*141d0*/  IMAD.U32 R0, RZ, RZ, UR46 ;  /* 0x0000002eff007e24 */ /* 0x002fca000f8e00ff */
[----:B------:R-:W-:-:S13]  /*141e0*/  ISETP.NE.AND P0, PT, R0, 0x3, PT ;  /* 0x000000030000780c */ /* 0x000fda0003f05270 */
[----:B------:R-:W-:Y:S05]  /*141f0*/  @!P0 BRA `(.L_x_13801) ;  /* 0x0000000000048947 */ /* 0x000fea0003800000 */
[----:B------:R-:W-:Y:S01]  /*14200*/  BPT.TRAP 0x1 ;  /* 0x000000040000795c */ /* 0x000fe20000300000 */
.L_x_13801:
[----:B------:R-:W-:Y:S01]  /*14210*/  IMAD R4, R23, 0x8, R16 ;  /* 0x0000000817047824 */ /* 0x000fe200078e0210 */
[----:B0-----:R-:W-:Y:S01]  /*14220*/  SHF.L.U32 R3, R26, 0x1f, RZ ;  /* 0x0000001f1a037819 */ /* 0x001fe200000006ff */
[----:B------:R-:W-:Y:S03]  /*14230*/  BSSY B0, `(.L_x_13802) ;  /* 0x0000003000007945 */ /* 0x000fe60003800000 */
[----:B------:R-:W0:Y:S02]  /*14240*/  SYNCS.PHASECHK.TRANS64.TRYWAIT P0, [R4+URZ+0x16860], R3 ;  /* 0x01686003040075a7 */ /* 0x000e24000800017f */
[----:B0-----:R-:W-:Y:S05]  /*14250*/  @!P0 BRA `(.L_x_13803) ;  /* 0x0000003c00108947 */ /* 0x001fea0003800000 */
.L_x_13910:
[----:B------:R-:W-:Y:S05]  /*14260*/  BSYNC B0 ;  /* 0x0000000000007941 */ /* 0x000fea0003800000 */
.L_x_13802:
[----:B------:R-:W1:Y:S01]  /*14270*/  S2R R7, SR_TID.X ;  /* 0x0000000000077919 */ /* 0x000e620000002100 */
[----:B------:R-:W-:Y:S01]  /*14280*/  IMAD.MOV.U32 R5, RZ, RZ, -0x80 ;  /* 0xffffff80ff057424 */ /* 0x000fe200078e00ff */
[----:B------:R-:W-:Y:S01]  /*14290*/  UMOV UR4, 0xffffffff ;  /* 0xffffffff00047882 */ /* 0x000fe20000000000 */
[----:B------:R-:W-:Y:S02]  /*142a0*/  LOP3.LUT P2, RZ, R19, 0x2, RZ, 0xc0, !PT ;  /* 0x0000000213ff7812 */ /* 0x000fe4000784c0ff */
[----:B------:R-:W-:Y:S02]  /*142b0*/  IMAD R5, R24, R5, UR36 ;  /* 0x0000002418057e24 */ /* 0x000fe4000f8e0205 */
        /* <DEDUP_REMOVED lines=11> */
[----:B------:R-:W-:Y:S01]  /*14370*/  IMAD R0, R0, 0x2, R16 ;  /* 0x0000000200007824 */ /* 0x000fe200078e0210 */
[----:B------:R-:W2:Y:S04]  /*14380*/  SHFL.IDX PT, R14, R17, RZ, 0x181f ;  /* 0x00181fff110e7589 */ /* 0x000ea800000e0000 */
[----:B0-----:R-:W0:Y:S04]  /*14390*/  SHFL.IDX PT, R3, R18, RZ, 0x181f ;  /* 0x00181fff12037589 */ /* 0x001e2800000e0000 */
[----:B------:R-:W-:Y:S04]  /*143a0*/  SHFL.IDX PT, R7, R18, 0x1, 0x181f ;  /* 0x00381f0012077f89 */ /* 0x000fe800000e0000 */
[----:B------:R-:W-:Y:S04]  /*143b0*/  SHFL.IDX PT, R9, R17, 0x2, 0x181f ;  /* 0x00581f0011097f89 */ /* 0x000fe800000e0000 */
[----:B------:R-:W-:Y:S01]  /*143c0*/  SHFL.IDX PT, R8, R18, 0x2, 0x181f ;  /* 0x00581f0012087f89 */ /* 0x000fe200000e0000 */
[----:B-1----:R-:W-:-:S05]  /*143d0*/  IMAD.SHL.U32 R2, R2, 0x8, RZ ;  /* 0x0000000802027824 */ /* 0x002fca00078e00ff */
[----:B------:R-:W-:-:S05]  /*143e0*/  LOP3.LUT R2, R2, 0x38, RZ, 0xc0, !PT ;  /* 0x0000003802027812 */ /* 0x000fca00078ec0ff */
[----:B------:R-:W-:-:S05]  /*143f0*/  IMAD.SHL.U32 R6, R2, 0x2, RZ ;  /* 0x0000000202067824 */ /* 0x000fca00078e00ff */
[----:B--2---:R-:W-:Y:S02]  /*14400*/  IADD3 R2, P0, R14, R6, RZ ;  /* 0x000000060e027210 */ /* 0x004fe40007f1e0ff */
[----:B------:R-:W1:Y:S03]  /*14410*/  SHFL.IDX PT, R14, R17, 0x1, 0x181f ;  /* 0x00381f00110e7f89 */ /* 0x000e6600000e0000 */
[----:B0-----:R-:W-:Y:S01]  /*14420*/  IMAD.X R3, RZ, RZ, R3, P0 ;  /* 0x000000ffff037224 */ /* 0x001fe200000e0603 */
[----:B------:R-:W-:-:S13]  /*14430*/  ISETP.LT.OR P0, PT, R5, 0x1, P2 ;  /* 0x000000010500780c */ /* 0x000fda0001701670 */
[----:B------:R1:W-:Y:S02]  /*14440*/  LDGSTS.E.BYPASS.LTC128B.128 [R0+0x400], desc[UR52][R2.64], !P0 ;  /* 0x0040000002007fae */ /* 0x0003e4000c101d74 */
[----:B-1----:R-:W-:Y:S02]  /*14450*/  IADD3 R2, P0, R14, R6, RZ ;  /* 0x000000060e027210 */ /* 0x002fe40007f1e0ff */
[----:B------:R-:W0:Y:S03]  /*14460*/  SHFL.IDX PT, R14, R17, 0x3, 0x181f ;  /* 0x00781f00110e7f89 */ /* 0x000e2600000e0000 */
[----:B------:R-:W-:Y:S01]  /*14470*/  IMAD.X R3, RZ, RZ, R7, P0 ;  /* 0x000000ffff037224 */ /* 0x000fe200000e0607 */
[----:B------:R-:W-:Y:S01]  /*14480*/  ISETP.LT.OR P0, PT, R5, 0x11, P2 ;  /* 0x000000110500780c */ /* 0x000fe20001701670 */
[----:B------:R-:W1:-:S12]  /*14490*/  SHFL.IDX PT, R7, R18, 0x3, 0x181f ;  /* 0x00781f0012077f89 */ /* 0x000e5800000e0000 */
[----:B------:R2:W-:Y:S02]  /*144a0*/  LDGSTS.E.BYPASS.LTC128B.128 [R0+0xc00], desc[UR52][R2.64], !P0 ;  /* 0x00c0000002007fae */ /* 0x0005e4000c101d74 */
[----:B--2---:R-:W-:Y:S02]  /*144b0*/  IADD3 R2, P0, R9, R6, RZ ;  /* 0x0000000609027210 */ /* 0x004fe40007f1e0ff */
[----:B------:R-:W2:Y:S03]  /*144c0*/  SHFL.IDX PT, R9, R17, 0x4, 0x181f ;  /* 0x00981f0011097f89 */ /* 0x000ea600000e0000 */
[----:B------:R-:W-:Y:S01]  /*144d0*/  IMAD.X R3, RZ, RZ, R8, P0 ;  /* 0x000000ffff037224 */ /* 0x000fe200000e0608 */
[----:B------:R-:W-:Y:S01]  /*144e0*/  ISETP.LT.OR P0, PT, R5, 0x21, P2 ;  /* 0x000000210500780c */ /* 0x000fe20001701670 */
[----:B------:R-:W3:-:S12]  /*144f0*/  SHFL.IDX PT, R8, R18, 0x4, 0x181f ;  /* 0x00981f0012087f89 */ /* 0x000ed800000e0000 */
[----:B------:R0:W-:Y:S02]  /*14500*/  LDGSTS.E.BYPASS.LTC128B.128 [R0+0x1400], desc[UR52][R2.64], !P0 ;  /* 0x0140000002007fae */ /* 0x0001e4000c101d74 */
[----:B0-----:R-:W-:Y:S02]  /*14510*/  IADD3 R2, P0, R14, R6, RZ ;  /* 0x000000060e027210 */ /* 0x001fe40007f1e0ff */
[----:B------:R-:W0:Y:S03]  /*14520*/  SHFL.IDX PT, R14, R17, 0x5, 0x181f ;  /* 0x00b81f00110e7f89 */ /* 0x000e2600000e0000 */
[----:B-1----:R-:W-:Y:S01]  /*14530*/  IMAD.X R3, RZ, RZ, R7, P0 ;  /* 0x000000ffff037224 */ /* 0x002fe200000e0607 */
[----:B------:R-:W-:Y:S01]  /*14540*/  ISETP.LT.OR P0, PT, R5, 0x31, P2 ;  /* 0x000000310500780c */ /* 0x000fe20001701670 */
[----:B------:R-:W1:-:S12]  /*14550*/  SHFL.IDX PT, R7, R18, 0x5, 0x181f ;  /* 0x00b81f0012077f89 */ /* 0x000e5800000e0000 */
[----:B------:R2:W-:Y:S02]  /*14560*/  LDGSTS.E.BYPASS.LTC128B.128 [R0+0x1c00], desc[UR52][R2.64], !P0 ;  /* 0x01c0000002007fae */ /* 0x0005e4000c101d74 */
[----:B--2---:R-:W-:Y:S02]  /*14570*/  IADD3 R2, P0, R9, R6, RZ ;  /* 0x0000000609027210 */ /* 0x004fe40007f1e0ff */
[----:B------:R-:W2:Y:S03]  /*14580*/  SHFL.IDX PT, R9, R17, 0x6, 0x181f ;  /* 0x00d81f0011097f89 */ /* 0x000ea600000e0000 */
[----:B---3--:R-:W-:Y:S01]  /*14590*/  IMAD.X R3, RZ, RZ, R8, P0 ;  /* 0x000000ffff037224 */ /* 0x008fe200000e0608 */
[----:B------:R-:W-:Y:S01]  /*145a0*/  ISETP.LT.OR P0, PT, R5, 0x41, P2 ;  /* 0x000000410500780c */ /* 0x000fe20001701670 */
[----:B------:R-:W3:-:S12]  /*145b0*/  SHFL.IDX PT, R8, R18, 0x6, 0x181f ;  /* 0x00d81f0012087f89 */ /* 0x000ed800000e0000 */
[----:B------:R0:W-:Y:S02]  /*145c0*/  LDGSTS.E.BYPASS.LTC128B.128 [R0+0x2400], desc[UR52][R2.64], !P0 ;  /* 0x0240000002007fae */ /* 0x0001e4000c101d74 */
[----:B0-----:R-:W-:Y:S02]  /*145d0*/  IADD3 R2, P0, R14, R6, RZ ;  /* 0x000000060e027210 */ /* 0x001fe40007f1e0ff */
[----:B------:R0:W4:Y:S03]  /*145e0*/  SHFL.IDX PT, R14, R17, 0x7, 0x181f ;  /* 0x00f81f00110e7f89 */ /* 0x00012600000e0000 */
[----:B-1----:R-:W-:Y:S01]  /*145f0*/  IMAD.X R3, RZ, RZ, R7, P0 ;  /* 0x000000ffff037224 */ /* 0x002fe200000e0607 */
[----:B------:R-:W-:Y:S01]  /*14600*/  ISETP.LT.OR P0, PT, R5, 0x51, P2 ;  /* 0x000000510500780c */ /* 0x000fe20001701670 */
[----:B------:R0:W1:-:S12]  /*14610*/  SHFL.IDX PT, R7, R18, 0x7, 0x181f ;  /* 0x00f81f0012077f89 */ /* 0x00005800000e0000 */
[----:B------:R2:W-:Y:S02]  /*14620*/  LDGSTS.E.BYPASS.LTC128B.128 [R0+0x2c00], desc[UR52][R2.64], !P0 ;  /* 0x02c0000002007fae */ /* 0x0005e4000c101d74 */
[----:B--2---:R-:W-:-:S05]  /*14630*/  IADD3 R2, P0, R9, R6, RZ ;  /* 0x0000000609027210 */ /* 0x004fca0007f1e0ff */
[----:B---3--:R-:W-:Y:S01]  /*14640*/  IMAD.X R3, RZ, RZ, R8, P0 ;  /* 0x000000ffff037224 */ /* 0x008fe200000e0608 */
[----:B------:R-:W-:-:S13]  /*14650*/  ISETP.LT.OR P0, PT, R5, 0x61, P2 ;  /* 0x000000610500780c */ /* 0x000fda0001701670 */
[----:B-1--4-:R0:W-:Y:S02]  /*14660*/  LDGSTS.E.BYPASS.LTC128B.128 [R0+0x3400], desc[UR52][R2.64], !P0 ;  /* 0x0340000002007fae */ /* 0x0121e4000c101d74 */
.L_x_13928:
[----:B0-----:R-:W-:-:S05]  /*14670*/  IADD3 R2, P0, R14, R6, RZ ;  /* 0x000000060e027210 */ /* 0x001fca0007f1e0ff */
[----:B------:R-:W-:Y:S01]  /*14680*/  IMAD.X R3, RZ, RZ, R7, P0 ;  /* 0x000000ffff037224 */ /* 0x000fe200000e0607 */
[----:B------:R-:W-:-:S13]  /*14690*/  ISETP.LT.OR P0, PT, R5, 0x71, P2 ;  /* 0x000000710500780c */ /* 0x000fda0001701670 */
[----:B------:R-:W-:Y:S01]  /*146a0*/  @!PT LDS RZ, [RZ] ;  /* 0x00000000fffff984 */ /* 0x000fe20000000800 */
[----:B------:R-:W-:Y:S01]  /*146b0*/  @!PT LDS RZ, [RZ] ;  /* 0x00000000fffff984 */ /* 0x000fe20000000800 */
[----:B------:R-:W-:Y:S01]  /*146c0*/  @!PT LDS RZ, [RZ] ;  /* 0x00000000fffff984 */ /* 0x000fe20000000800 */
[----:B------:R0:W-:Y:S01]  /*146d0*/  LDGSTS.E.BYPASS.LTC128B.128 [R0+0x3c00], desc[UR52][R2.64], !P0 ;  /* 0x03c0000002007fae */ /* 0x0001e2000c101d74 */
[----:B------:R-:W-:Y:S01]  /*146e0*/  PLOP3.LUT P0, PT, PT, PT, PT, 0x80, 0x0 ;  /* 0x000000000000781c */ /* 0x000fe20003f0f070 */
[----:B------:R-:W-:-:S12]  /*146f0*/  NOP ;  /* 0x0000000000007918 */ /* 0x000fd80000000000 */
.L_x_13805:
        /* <DEDUP_REMOVED lines=11> */
.L_x_13806:
[----:B------:R2:W-:Y:S01]  /*147b0*/  SYNCS.ARRIVE.TRANS64.A1T0 RZ, [R4+URZ+0x16850], RZ ;  /* 0x016850ff04ff79a7 */ /* 0x0005e2000810003f */
[----:B------:R-:W-:-:S05]  /*147c0*/  VIADD R23, R23, 0x1 ;  /* 0x0000000117177836 */ /* 0x000fca0000000000 */
[----:B------:R-:W-:-:S04]  /*147d0*/  ISETP.NE.AND P0, PT, R23, 0x2, PT ;  /* 0x000000021700780c */ /* 0x000fc80003f05270 */
[----:B------:R-:W-:Y:S02]  /*147e0*/  SEL R3, RZ, 0x1, P0 ;  /* 0x00000001ff037807 */ /* 0x000fe40000000000 */
[----:B------:R-:W-:Y:S02]  /*147f0*/  SEL R23, R23, RZ, P0 ;  /* 0x000000ff17177207 */ /* 0x000fe40000000000 */
[----:B--2---:R-:W-:-:S07]  /*14800*/  LOP3.LUT R26, R26, R3, RZ, 0x3c, !PT ;  /* 0x000000031a1a7212 */ /* 0x004fce00078e3cff */
.L_x_13766:
[----:B------:R-:W-:Y:S05]  /*14810*/  BSYNC B7 ;  /* 0x0000000000077941 */ /* 0x000fea0003800000 */
.L_x_13764:
        /* <DEDUP_REMOVED lines=13> */
.L_x_13807:
[----:B------:R-:W-:-:S03]  /*148f0*/  UMOV UR4, 0xffffffff ;  /* 0xffffffff00047882 */ /* 0x000fc60000000000 */
[----:B------:R-:W-:Y:S05]  /*14900*/  BRA.DIV UR4, `(.L_x_13809) ;  /* 0x0000003e04bc7947 */ /* 0x000fea000b800000 */
[----:B-----5:R2:W3:Y:S02]  /*14910*/  SHFL.IDX PT, R14, R2, RZ, 0x1f ;  /* 0x00001fff020e7589 */ /* 0x0204e400000e0000 */
.L_x_13931:
        /* <DEDUP_REMOVED lines=8> */
.L_x_13808:
[----:B-1----:R-:W4:Y:S01]  /*149a0*/  LDL R0, [R1+0xc] ;  /* 0x00000c0001007983 */ /* 0x002f220000100800 */
[----:B------:R-:W-:Y:S02]  /*149b0*/  ULDC UR4, c[0x0][0xc38] ;  /* 0x00030e0000047ab9 */ /* 0x000fe40000000800 */
[----:B----4-:R-:W-:-:S13]  /*149c0*/  ISETP.GE.AND P0, PT, R0, UR4, PT ;  /* 0x0000000400007c0c */ /* 0x010fda000bf06270 */
[----:B------:R-:W-:Y:S05]  /*149d0*/  @!P0 BRA `(.L_x_13810) ;  /* 0xffffffbc006c8947 */ /* 0x000fea000383ffff */
.L_x_13755:
[----:B------:R-:W4:Y:S01]  /*149e0*/  LDL.LU R0, [R1+0x10] ;  /* 0x0000100001007983 */ /* 0x000f220000300800 */
[----:B------:R-:W-:Y:S01]  /*149f0*/  BSSY B0, `(.L_x_13811) ;  /* 0x000000b000007945 */ /* 0x000fe20003800000 */
[----:B------:R-:W5:Y:S01]  /*14a00*/  S2R R5, SR_CgaCtaId ;  /* 0x0000000000057919 */ /* 0x000f620000008800 */
[----:B----4-:R-:W-:-:S05]  /*14a10*/  VIADD R0, R0, 0x1 ;  /* 0x0000000100007836 */ /* 0x010fca0000000000 */
[----:B--23--:R-:W-:-:S04]  /*14a20*/  LEA.HI R2, R0, R0, RZ, 0x1 ;  /* 0x0000000000027211 */ /* 0x00cfc800078f08ff */
[----:B------:R-:W-:Y:S02]  /*14a30*/  LOP3.LUT R3, R2, 0xfffffffe, RZ, 0xc0, !PT ;  /* 0xfffffffe02037812 */ /* 0x000fe400078ec0ff */
[----:B------:R-:W-:-:S03]  /*14a40*/  MOV R2, 0x400 ;  /* 0x0000040000027802 */ /* 0x000fc60000000f00 */
[----:B------:R-:W-:Y:S01]  /*14a50*/  IMAD.IADD R0, R0, 0x1, -R3 ;  /* 0x0000000100007824 */ /* 0x000fe200078e0a03 */
[----:B-----5:R-:W-:-:S04]  /*14a60*/  LEA R4, R5, R2, 0x18 ;  /* 0x0000000205047211 */ /* 0x020fc800078ec0ff */
[----:B------:R-:W-:-:S04]  /*14a70*/  SHF.L.U32 R0, R0, 0x1f, RZ ;  /* 0x0000001f00007819 */ /* 0x000fc800000006ff */
[----:B------:R-:W2:Y:S02]  /*14a80*/  SYNCS.PHASECHK.TRANS64.TRYWAIT P0, [R4+URZ+0x16820], R0 ;  /* 0x01682000040075a7 */ /* 0x000ea4000800017f */
[----:B--2---:R-:W-:Y:S05]  /*14a90*/  @!P0 BRA `(.L_x_13812) ;  /* 0x0000003c00808947 */ /* 0x004fea0003800000 */
.L_x_13932:
[----:B-1----:R-:W-:Y:S05]  /*14aa0*/  BSYNC B0 ;  /* 0x0000000000007941 */ /* 0x002fea0003800000 */
.L_x_13811:
[----:B------:R-:W-:-:S03]  /*14ab0*/  UMOV UR4, 0xffffffff ;  /* 0xffffffff00047882 */ /* 0x000fc60000000000 */
[----:B------:R-:W-:Y:S05]  /*14ac0*/  BRA.DIV UR4, `(.L_x_13813) ;  /* 0x0000003e04887947 */ /* 0x000fea000b800000 */
[----:B--2---:R-:W1:Y:S02]  /*14ad0*/  S2R R0, SR_TID.X ;  /* 0x0000000000007919 */ /* 0x004e640000002100 */
[----:B-1----:R-:W-:-:S04]  /*14ae0*/  SHF.R.U32.HI R0, RZ, 0x5, R0 ;  /* 0x00000005ff007819 */ /* 0x002fc80000011600 */
[----:B------:R-:W-:-:S05]  /*14af0*/  LOP3.LUT R0, R0, 0x3, RZ, 0xc0, !PT ;  /* 0x0000000300007812 */ /* 0x000fca00078ec0ff */
[----:B------:R1:W2:Y:S02]  /*14b00*/  SHFL.IDX PT, R14, R0, RZ, 0x1f ;  /* 0x00001fff000e7589 */ /* 0x0002a400000e0000 */
.L_x_13935:
[----:B--2---:R-:W-:Y:S01]  /*14b10*/  ISETP.NE.AND P0, PT, R14, RZ, PT ;  /* 0x000000ff0e00720c */ /* 0x004fe20003f05270 */
[----:B------:R-:W-:-:S12]  /*14b20*/  BSSY B0, `(.L_x_13814) ;  /* 0x0000024000007945 */ /* 0x000fd80003800000 */
[----:B------:R-:W-:Y:S05]  /*14b30*/  @P0 BRA `(.L_x_13815) ;  /* 0x0000000000880947 */ /* 0x000fea0003800000 */
[----:B------:R-:W-:-:S03]  /*14b40*/  UMOV UR4, 0xffffffff ;  /* 0xffffffff00047882 */ /* 0x000fc60000000000 */
[----:B------:R-:W-:Y:S05]  /*14b50*/  BRA.DIV UR4, `(.L_x_13816) ;  /* 0x0000003e04987947 */ /* 0x000fea000b800000 */
[----:B------:R-:W-:-:S13]  /*14b60*/  ELECT P6, URZ, PT ;  /* 0x00000000003f782f */ /* 0x000fda00038c0000 */
.L_x_13938:
[----:B------:R-:W-:Y:S05]  /*14b70*/  @!P6 BRA `(.L_x_13815) ;  /* 0x000000000078e947 */ /* 0x000fea0003800000 */
[----:B------:R-:W-:-:S06]  /*14b80*/  ULOP3.LUT UR4, UR37, 0x2, URZ, 0xfc, !UPT ;  /* 0x0000000225047892 */ /* 0x000fcc000f8efc3f */
[----:B-1----:R-:W-:-:S05]  /*14b90*/  IMAD.U32 R0, RZ, RZ, UR4 ;  /* 0x00000004ff007e24 */ /* 0x002fca000f8e00ff */
[----:B------:R-:W-:-:S13]  /*14ba0*/  ISETP.NE.AND P0, PT, R0, 0x3, PT ;  /* 0x000000030000780c */ /* 0x000fda0003f05270 */
[----:B------:R-:W-:Y:S05]  /*14bb0*/  @!P0 BRA `(.L_x_13817) ;  /* 0x0000000000048947 */ /* 0x000fea0003800000 */
[----:B------:R-:W-:Y:S01]  /*14bc0*/  BPT.TRAP 0x1 ;  /* 0x000000040000795c */ /* 0x000fe20000300000 */
.L_x_13817:
[C---:B------:R-:W-:Y:S01]  /*14bd0*/  IMAD R5, R23.reuse, 0x8, R4 ;  /* 0x0000000817057824 */ /* 0x040fe200078e0204 */
[----:B------:R-:W-:Y:S01]  /*14be0*/  SHF.L.U32 R0, R26, 0x1f, RZ ;  /* 0x0000001f1a007819 */ /* 0x000fe200000006ff */
[----:B------:R-:W-:-:S03]  /*14bf0*/  VIADD R23, R23, 0x1 ;  /* 0x0000000117177836 */ /* 0x000fc60000000000 */
[----:B------:R-:W1:Y:S02]  /*14c00*/  SYNCS.PHASECHK.TRANS64.TRYWAIT P1, [R5+URZ+0x16840], R0 ;  /* 0x01684000050075a7 */ /* 0x000e64000802017f */
[----:B------:R-:W-:-:S04]  /*14c10*/  ISETP.NE.AND P2, PT, R23, 0x2, PT ;  /* 0x000000021700780c */ /* 0x000fc80003f45270 */
[----:B------:R-:W-:Y:S01]  /*14c20*/  SEL R3, RZ, 0x1, P2 ;  /* 0x00000001ff037807 */ /* 0x000fe20001000000 */
[----:B-1----:R-:W-:Y:S08]  /*14c30*/  @!P1 BRA `(.L_x_13818) ;  /* 0x0000003c00809947 */ /* 0x002ff00003800000 */
.L_x_13939:
[----:B------:R-:W-:Y:S02]  /*14c40*/  SEL R23, R23, RZ, P2 ;  /* 0x000000ff17177207 */ /* 0x000fe40001000000 */
[----:B------:R-:W-:Y:S01]  /*14c50*/  LOP3.LUT R2, R26, R3, RZ, 0x3c, !PT ;  /* 0x000000031a027212 */ /* 0x000fe200078e3cff */
[----:B------:R-:W-:Y:S06]  /*14c60*/  @!P0 BRA `(.L_x_13819) ;  /* 0x0000000000048947 */ /* 0x000fec0003800000 */
[----:B------:R-:W-:Y:S01]  /*14c70*/  BPT.TRAP 0x1 ;  /* 0x000000040000795c */ /* 0x000fe20000300000 */
.L_x_13819:
[----:B------:R-:W-:Y:S01]  /*14c80*/  IMAD R23, R23, 0x8, R4 ;  /* 0x0000000817177824 */ /* 0x000fe200078e0204 */
[----:B------:R-:W-:-:S04]  /*14c90*/  SHF.L.U32 R2, R2, 0x1f, RZ ;  /* 0x0000001f02027819 */ /* 0x000fc800000006ff */
[----:B------:R-:W2:Y:S02]  /*14ca0*/  SYNCS.PHASECHK.TRANS64.TRYWAIT P1, [R23+URZ+0x16840], R2 ;  /* 0x01684002170075a7 */ /* 0x000ea4000802017f */
[----:B--2---:R-:W-:Y:S05]  /*14cb0*/  @!P1 BRA `(.L_x_13820) ;  /* 0x0000003c00749947 */ /* 0x004fea0003800000 */
.L_x_13940:
[----:B------:R-:W-:Y:S05]  /*14cc0*/  @!P0 BRA `(.L_x_13821) ;  /* 0x0000000000048947 */ /* 0x000fea0003800000 */
[----:B------:R-:W-:Y:S01]  /*14cd0*/  BPT.TRAP 0x1 ;  /* 0x000000040000795c */ /* 0x000fe20000300000 */
.L_x_13821:
[----:B------:R-:W3:Y:S02]  /*14ce0*/  SYNCS.PHASECHK.TRANS64.TRYWAIT P1, [R5+URZ+0x16860], R0 ;  /* 0x01686000050075a7 */ /* 0x000ee4000802017f */
[----:B---3--:R-:W-:Y:S05]  /*14cf0*/  @!P1 BRA `(.L_x_13822) ;  /* 0x0000003c00789947 */ /* 0x008fea0003800000 */
.L_x_13941:
[----:B------:R-:W-:Y:S05]  /*14d00*/  @!P0 BRA `(.L_x_13823) ;  /* 0x0000000000048947 */ /* 0x000fea0003800000 */
[----:B------:R-:W-:Y:S01]  /*14d10*/  BPT.TRAP 0x1 ;  /* 0x000000040000795c */ /* 0x000fe20000300000 */
.L_x_13823:
[----:B----4-:R4:W0:Y:S02]  /*14d20*/  SYNCS.PHASECHK.TRANS64.TRYWAIT P0, [R23+URZ+0x16860], R2 ;  /* 0x01686002170075a7 */ /* 0x010824000800017f */
[----:B0-----:R-:W-:Y:S05]  /*14d30*/  @!P0 NANOSLEEP.SYNCS 0x989680 ;  /* 0x009896800000895d */ /* 0x001fea0003900000 */
[----:B------:R-:W0:Y:S02]  /*14d40*/  @!P0 SYNCS.PHASECHK.TRANS64 P0, [R23+URZ+0x16860], R2 ;  /* 0x01686002170085a7 */ /* 0x000e24000800007f */
[----:B0-----:R-:W-:Y:S05]  /*14d50*/  @!P0 BRA `(.L_x_13823) ;  /* 0xfffffffc00f08947 */ /* 0x001fea000383ffff */
.L_x_13815:
[----:B------:R-:W-:Y:S05]  /*14d60*/  BSYNC B0 ;  /* 0x0000000000007941 */ /* 0x000fea0003800000 */
.L_x_13814:
[----:B------:R-:W-:Y:S05]  /*14d70*/  EXIT ;  /* 0x000000000000794d */ /* 0x000fea0003800000 */
.L_x_13672:
[----:B0-----:R-:W-:-:S04]  /*14d80*/  IMAD.U32 R3, RZ, RZ, UR45 ;  /* 0x0000002dff037e24 */ /* 0x001fc8000f8e00ff */
[----:B------:R0:W1:Y:S03]  /*14d90*/  SYNCS.PHASECHK.TRANS64.TRYWAIT P1, [R3+URZ+0x16800], R0 ;  /* 0x01680000030075a7 */ /* 0x000066000802017f */
[----:B-1----:R-:W-:Y:S05]  /*14da0*/  @!P1 NANOSLEEP.SYNCS 0x989680 ;  /* 0x009896800000995d */ /* 0x002fea0003900000 */
[----:B------:R-:W1:Y:S02]  /*14db0*/  @!P1 SYNCS.PHASECHK.TRANS64 P1, [R3+URZ+0x16800], R0 ;  /* 0x01680000030095a7 */ /* 0x000e64000802007f */
[----:B-1----:R-:W-:Y:S05]  /*14dc0*/  @!P1 BRA `(.L_x_13672) ;  /* 0xfffffffc00ec9947 */ /* 0x002fea000383ffff */
[----:B------:R-:W-:Y:S05]  /*14dd0*/  BRA `(.L_x_13824) ;  /* 0xfffffec800bc7947 */ /* 0x000fea000383ffff */
.L_x_13676:
[----:B-1----:R1:W2:Y:S02]  /*14de0*/  SYNCS.PHASECHK.TRANS64.TRYWAIT P1, [R89+URZ+0x16830], R0 ;  /* 0x01683000590075a7 */ /* 0x0022a4000802017f */
[----:B--2---:R-:W-:Y:S05]  /*14df0*/  @!P1 NANOSLEEP.SYNCS 0x989680 ;  /* 0x009896800000995d */ /* 0x004fea0003900000 */
[----:B------:R-:W2:Y:S02]  /*14e00*/  @!P1 SYNCS.PHASECHK.TRANS64 P1, [R89+URZ+0x16830], R0 ;  /* 0x01683000590095a7 */ /* 0x000ea4000802007f */
[----:B--2---:R-:W-:Y:S05]  /*14e10*/  @!P1 BRA `(.L_x_13676) ;  /* 0xfffffffc00f09947 */ /* 0x004fea000383ffff */
[----:B------:R-:W-:Y:S05]  /*14e20*/  BRA `(.L_x_13675) ;  /* 0xfffffec800d87947 */ /* 0x000fea000383ffff */
.L_x_13693:
[----:B-1----:R-:W-:-:S04]  /*14e30*/  IMAD.U32 R7, RZ, RZ, UR6 ;  /* 0x00000006ff077e24 */ /* 0x002fc8000f8e00ff */
[----:B------:R1:W2:Y:S03]  /*14e40*/  SYNCS.PHASECHK.TRANS64.TRYWAIT P1, [R7+URZ+0x16830], R6 ;  /* 0x01683006070075a7 */ /* 0x0002a6000802017f */
[----:B--2---:R-:W-:Y:S05]  /*14e50*/  @!P1 NANOSLEEP.SYNCS 0x989680 ;  /* 0x009896800000995d */ /* 0x004fea0003900000 */
[----:B------:R-:W2:Y:S02]  /*14e60*/  @!P1 SYNCS.PHASECHK.TRANS64 P1, [R7+URZ+0x16830], R6 ;  /* 0x01683006070095a7 */ /* 0x000ea4000802007f */
[----:B--2---:R-:W-:Y:S05]  /*14e70*/  @!P1 BRA `(.L_x_13693) ;  /* 0xfffffffc00ec9947 */ /* 0x004fea000383ffff */
[----:B------:R-:W-:Y:S05]  /*14e80*/  BRA `(.L_x_13690) ;  /* 0xffffff0400747947 */ /* 0x000fea000383ffff */
.L_x_13697:
[----:B-1----:R-:W-:-:S04]  /*14e90*/  IMAD.U32 R7, RZ, RZ, UR6 ;  /* 0x00000006ff077e24 */ /* 0x002fc8000f8e00ff */
[----:B------:R1:W2:Y:S03]  /*14ea0*/  SYNCS.PHASECHK.TRANS64.TRYWAIT P1, [R7+URZ+0x16850], R6 ;  /* 0x01685006070075a7 */ /* 0x0002a6000802017f */
[----:B--2---:R-:W-:Y:S05]  /*14eb0*/  @!P1 NANOSLEEP.SYNCS 0x989680 ;  /* 0x009896800000995d */ /* 0x004fea0003900000 */
[----:B------:R-:W2:Y:S02]  /*14ec0*/  @!P1 SYNCS.PHASECHK.TRANS64 P1, [R7+URZ+0x16850], R6 ;  /* 0x01685006070095a7 */ /* 0x000ea4000802007f */
[----:B--2---:R-:W-:Y:S05]  /*14ed0*/  @!P1 BRA `(.L_x_13697) ;  /* 0xfffffffc00ec9947 */ /* 0x004fea000383ffff */
[----:B------:R-:W-:Y:S05]  /*14ee0*/  BRA `(.L_x_13694) ;  /* 0xffffff0400f07947 */ /* 0x000fea000383ffff */
.L_x_13716:
[----:B-1----:R-:W-:-:S04]  /*14ef0*/  IMAD.U32 R8, RZ, RZ, UR6 ;  /* 0x00000006ff087e24 */ /* 0x002fc8000f8e00ff */
[----:B------:R1:W2:Y:S03]  /*14f00*/  SYNCS.PHASECHK.TRANS64.TRYWAIT P1, [R8+URZ+0x16830], R7 ;  /* 0x01683007080075a7 */ /* 0x0002a6000802017f */
[----:B--2---:R-:W-:Y:S05]  /*14f10*/  @!P1 NANOSLEEP.SYNCS 0x989680 ;  /* 0x009896800000995d */ /* 0x004fea0003900000 */
[----:B------:R-:W2:Y:S02]  /*14f20*/  @!P1 SYNCS.PHASECHK.TRANS64 P1, [R8+URZ+0x16830], R7 ;  /* 0x01683007080095a7 */ /* 0x000ea4000802007f */
[----:B--2---:R-:W-:Y:S05]  /*14f30*/  @!P1 BRA `(.L_x_13716) ;  /* 0xfffffffc00ec9947 */ /* 0x004fea000383ffff */
[----:B------:R-:W-:Y:S05]  /*14f40*/  BRA `(.L_x_13713) ;  /* 0xffffff3c006c7947 */ /* 0x000fea000383ffff */
.L_x_13720:
[----:B-1----:R-:W-:-:S04]  /*14f50*/  IMAD.U32 R8, RZ, RZ, UR6 ;  /* 0x00000006ff087e24 */ /* 0x002fc8000f8e00ff */
[----:B------:R1:W2:Y:S03]  /*14f60*/  SYNCS.PHASECHK.TRANS64.TRYWAIT P1, [R8+URZ+0x16850], R7 ;  /* 0x01685007080075a7 */ /* 0x0002a6000802017f */
[----:B--2---:R-:W-:Y:S05]  /*14f70*/  @!P1 NANOSLEEP.SYNCS 0x989680 ;  /* 0x009896800000995d */ /* 0x004fea0003900000 */
[----:B------:R-:W2:Y:S02]  /*14f80*/  @!P1 SYNCS.PHASECHK.TRANS64 P1, [R8+URZ+0x16850], R7 ;  /* 0x01685007080095a7 */ /* 0x000ea4000802007f */
[----:B--2---:R-:W-:Y:S05]  /*14f90*/  @!P1 BRA `(.L_x_13720) ;  /* 0xfffffffc00ec9947 */ /* 0x004fea000383ffff */
[----:B------:R-:W-:Y:S05]  /*14fa0*/  BRA `(.L_x_13717) ;  /* 0xffffff3c00e87947 */ /* 0x000fea000383ffff */
.L_x_13728:
[----:B-1----:R-:W-:-:S04]  /*14fb0*/  IMAD.U32 R7, RZ, RZ, UR6 ;  /* 0x00000006ff077e24 */ /* 0x002fc8000f8e00ff */
[----:B------:R1:W2:Y:S03]  /*14fc0*/  SYNCS.PHASECHK.TRANS64.TRYWAIT P1, [R7+URZ+0x16830], R6 ;  /* 0x01683006070075a7 */ /* 0x0002a6000802017f */
[----:B--2---:R-:W-:Y:S05]  /*14fd0*/  @!P1 NANOSLEEP.SYNCS 0x989680 ;  /* 0x009896800000995d */ /* 0x004fea0003900000 */
[----:B------:R-:W2:Y:S02]  /*14fe0*/  @!P1 SYNCS.PHASECHK.TRANS64 P1, [R7+URZ+0x16830], R6 ;  /* 0x01683006070095a7 */ /* 0x000ea4000802007f */
[----:B--2---:R-:W-:Y:S05]  /*14ff0*/  @!P1 BRA `(.L_x_13728) ;  /* 0xfffffffc00ec9947 */ /* 0x004fea000383ffff */
[----:B------:R-:W-:Y:S05]  /*15000*/  BRA `(.L_x_13725) ;  /* 0xffffff6000987947 */ /* 0x000fea000383ffff */
.L_x_13732:
[----:B-1----:R-:W-:-:S04]  /*15010*/  IMAD.U32 R7, RZ, RZ, UR6 ;  /* 0x00000006ff077e24 */ /* 0x002fc8000f8e00ff */
[----:B------:R1:W2:Y:S03]  /*15020*/  SYNCS.PHASECHK.TRANS64.TRYWAIT P1, [R7+URZ+0x16850], R6 ;  /* 0x01685006070075a7 */ /* 0x0002a6000802017f */
[----:B--2---:R-:W-:Y:S05]  /*15030*/  @!P1 NANOSLEEP.SYNCS 0x989680 ;  /* 0x009896800000995d */ /* 0x004fea0003900000 */
[----:B------:R-:W2:Y:S02]  /*15040*/  @!P1 SYNCS.PHASECHK.TRANS64 P1, [R7+URZ+0x16850], R6 ;  /* 0x01685006070095a7 */ /* 0x000ea4000802007f */
[----:B--2---:R-:W-:Y:S05]  /*15050*/  @!P1 BRA `(.L_x_13732) ;  /* 0xfffffffc00ec9947 */ /* 0x004fea000383ffff */
[----:B------:R-:W-:Y:S05]  /*15060*/  BRA `(.L_x_13729) ;  /* 0xffffff6400087947 */ /* 0x000fea000383ffff */
.L_x_13747:
[----:B-1----:R-:W-:-:S04]  /*15070*/  IMAD.U32 R4, RZ, RZ, UR5 ;  /* 0x00000005ff047e24 */ /* 0x002fc8000f8e00ff */
[----:B------:R1:W2:Y:S03]  /*15080*/  SYNCS.PHASECHK.TRANS64.TRYWAIT P1, [R4+URZ+0x16850], R3 ;  /* 0x01685003040075a7 */ /* 0x0002a6000802017f */
[----:B--2---:R-:W-:Y:S05]  /*15090*/  @!P1 NANOSLEEP.SYNCS 0x989680 ;  /* 0x009896800000995d */ /* 0x004fea0003900000 */
[----:B------:R-:W2:Y:S02]  /*150a0*/  @!P1 SYNCS.PHASECHK.TRANS64 P1, [R4+URZ+0x16850], R3 ;  /* 0x01685003040095a7 */ /* 0x000ea4000802007f */
[----:B--2---:R-:W-:Y:S05]  /*150b0*/  @!P1 BRA `(.L_x_13747) ;  /* 0xfffffffc00ec9947 */ /* 0x004fea000383ffff */
[----:B------:R-:W-:Y:S05]  /*150c0*/  BRA `(.L_x_13746) ;  /* 0xffffff9400bc7947 */ /* 0x000fea000383ffff */
.L_x_13772:
[----:B------:R-:W3:Y:S01]  /*150d0*/  S2R R17, SR_TID.X ;  /* 0x0000000000117919 */ /* 0x000ee20000002100 */
[----:B------:R-:W-:Y:S02]  /*150e0*/  IMAD.MOV.U32 R12, RZ, RZ, RZ ;  /* 0x000000ffff0c7224 */ /* 0x000fe400078e00ff */
[----:B------:R-:W-:Y:S02]  /*150f0*/  IMAD.MOV.U32 R11, RZ, RZ, 0x1f ;  /* 0x0000001fff0b7424 */ /* 0x000fe400078e00ff */
[----:B------:R-:W-:Y:S01]  /*15100*/  IMAD.MOV.U32 R15, RZ, RZ, -0x1 ;  /* 0xffffffffff0f7424 */ /* 0x000fe200078e00ff */
[----:B---3--:R-:W-:-:S04]  /*15110*/  SHF.R.U32.HI R17, RZ, 0x5, R17 ;  /* 0x00000005ff117819 */ /* 0x008fc80000011611 */
[----:B------:R-:W-:-:S05]  /*15120*/  LOP3.LUT R17, R17, 0x3, RZ, 0xc0, !PT ;  /* 0x0000000311117812 */ /* 0x000fca00078ec0ff */
[----:B------:R-:W-:-:S07]  /*15130*/  IMAD.MOV.U32 R13, RZ, RZ, R17 ;  /* 0x000000ffff0d7224 */ /* 0x000fce00078e0011 */
[----:B012--5:R-:W-:Y:S05]  /*15140*/  WARPSYNC.COLLECTIVE R15, `(.L_x_13825) ;  /* 0x000000000f087348 */ /* 0x027fea0003c00000 */
[----:B------:R3:W4:Y:S02]  /*15150*/  SHFL.IDX P6, R14, R13, R12, R11 ;  /* 0x0000000c0d0e7389 */ /* 0x00072400000c000b */
[----:B012345:R-:W-:Y:S01]  /*15160*/  ENDCOLLECTIVE ;  /* 0x000000000000791b */ /* 0x03ffe20003800000 */
.L_x_13825:
[----:B------:R-:W-:Y:S05]  /*15170*/  BRA `(.L_x_13826) ;  /* 0xffffffc000ec7947 */ /* 0x000fea000383ffff */
.L_x_13775:
[----:B0-----:R0:W1:Y:S02]  /*15180*/  SYNCS.PHASECHK.TRANS64.TRYWAIT P0, [R0+URZ+0x16840], R2 ;  /* 0x01684002000075a7 */ /* 0x001064000800017f */
[----:B-1----:R-:W-:Y:S05]  /*15190*/  @!P0 NANOSLEEP.SYNCS 0x989680 ;  /* 0x009896800000895d */ /* 0x002fea0003900000 */
[----:B------:R-:W1:Y:S02]  /*151a0*/  @!P0 SYNCS.PHASECHK.TRANS64 P0, [R0+URZ+0x16840], R2 ;  /* 0x01684002000085a7 */ /* 0x000e64000800007f */
[----:B-1----:R-:W-:Y:S05]  /*151b0*/  @!P0 BRA `(.L_x_13775) ;  /* 0xfffffffc00f08947 */ /* 0x002fea000383ffff */
[----:B------:R-:W-:Y:S05]  /*151c0*/  BRA `(.L_x_13827) ;  /* 0xffffffc400f47947 */ /* 0x000fea000383ffff */
.L_x_13776:
        /* <DEDUP_REMOVED lines=8> */
.L_x_13829:
[----:B------:R-:W-:Y:S05]  /*15250*/  BSYNC B0 ;  /* 0x0000000000007941 */ /* 0x000fea0003800000 */
.L_x_13828:
        /* <DEDUP_REMOVED lines=9> */
.L_x_13830:
[----:B------:R-:W-:Y:S02]  /*152f0*/  IMAD.MOV.U32 R13, RZ, RZ, R5 ;  /* 0x000000ffff0d7224 */ /* 0x000fe400078e0005 */
[----:B------:R-:W-:Y:S02]  /*15300*/  IMAD.MOV.U32 R12, RZ, RZ, 0x1 ;  /* 0x00000001ff0c7424 */ /* 0x000fe400078e00ff */
[----:B------:R-:W-:-:S07]  /*15310*/  IMAD.MOV.U32 R3, RZ, RZ, R14 ;  /* 0x000000ffff037224 */ /* 0x000fce00078e000e */
[----:B------:R-:W-:Y:S05]  /*15320*/  WARPSYNC.COLLECTIVE R15, `(.L_x_13831) ;  /* 0x000000000f087348 */ /* 0x000fea0003c00000 */
[----:B------:R0:W1:Y:S02]  /*15330*/  SHFL.IDX P6, R14, R13, R12, R11 ;  /* 0x0000000c0d0e7389 */ /* 0x00006400000c000b */
[----:B01----:R-:W-:Y:S01]  /*15340*/  ENDCOLLECTIVE ;  /* 0x000000000000791b */ /* 0x003fe20003800000 */
.L_x_13831:
        /* <DEDUP_REMOVED lines=15> */
.L_x_13832:
[----:B------:R-:W-:Y:S02]  /*15440*/  @P1 IMAD R8, R6, 0x2, R16 ;  /* 0x0000000206081824 */ /* 0x000fe400078e0210 */
[----:B------:R-:W-:Y:S02]  /*15450*/  IMAD.MOV.U32 R13, RZ, RZ, R5 ;  /* 0x000000ffff0d7224 */ /* 0x000fe400078e0005 */
[----:B------:R-:W-:Y:S02]  /*15460*/  IMAD.MOV.U32 R12, RZ, RZ, 0x2 ;  /* 0x00000002ff0c7424 */ /* 0x000fe400078e00ff */
[----:B------:R-:W-:-:S07]  /*15470*/  IMAD.MOV.U32 R3, RZ, RZ, R14 ;  /* 0x000000ffff037224 */ /* 0x000fce00078e000e */
[----:B------:R-:W-:Y:S05]  /*15480*/  WARPSYNC.COLLECTIVE R15, `(.L_x_13833) ;  /* 0x000000000f087348 */ /* 0x000fea0003c00000 */
[----:B------:R0:W1:Y:S02]  /*15490*/  SHFL.IDX P6, R14, R13, R12, R11 ;  /* 0x0000000c0d0e7389 */ /* 0x00006400000c000b */
[----:B01----:R-:W-:Y:S01]  /*154a0*/  ENDCOLLECTIVE ;  /* 0x000000000000791b */ /* 0x003fe20003800000 */
.L_x_13833:
        /* <DEDUP_REMOVED lines=15> */
.L_x_13834:
[----:B------:R-:W-:Y:S02]  /*155a0*/  @P1 IMAD R8, R6, 0x2, R16 ;  /* 0x0000000206081824 */ /* 0x000fe400078e0210 */
[----:B------:R-:W-:Y:S02]  /*155b0*/  IMAD.MOV.U32 R13, RZ, RZ, R5 ;  /* 0x000000ffff0d7224 */ /* 0x000fe400078e0005 */
[----:B------:R-:W-:Y:S02]  /*155c0*/  IMAD.MOV.U32 R12, RZ, RZ, 0x3 ;  /* 0x00000003ff0c7424 */ /* 0x000fe400078e00ff */
[----:B------:R-:W-:-:S07]  /*155d0*/  IMAD.MOV.U32 R3, RZ, RZ, R14 ;  /* 0x000000ffff037224 */ /* 0x000fce00078e000e */
[----:B------:R-:W-:Y:S05]  /*155e0*/  WARPSYNC.COLLECTIVE R15, `(.L_x_13835) ;  /* 0x000000000f087348 */ /* 0x000fea0003c00000 */
[----:B------:R0:W1:Y:S02]  /*155f0*/  SHFL.IDX P6, R14, R13, R12, R11 ;  /* 0x0000000c0d0e7389 */ /* 0x00006400000c000b */
[----:B01----:R-:W-:Y:S01]  /*15600*/  ENDCOLLECTIVE ;  /* 0x000000000000791b */ /* 0x003fe20003800000 */
.L_x_13835:
        /* <DEDUP_REMOVED lines=15> */
.L_x_13836:
[----:B------:R-:W-:Y:S02]  /*15700*/  @P1 IMAD R8, R6, 0x2, R16 ;  /* 0x0000000206081824 */ /* 0x000fe400078e0210 */
[----:B------:R-:W-:Y:S02]  /*15710*/  IMAD.MOV.U32 R13, RZ, RZ, R5 ;  /* 0x000000ffff0d7224 */ /* 0x000fe400078e0005 */
[----:B------:R-:W-:Y:S02]  /*15720*/  IMAD.MOV.U32 R12, RZ, RZ, 0x4 ;  /* 0x00000004ff0c7424 */ /* 0x000fe400078e00ff */
[----:B------:R-:W-:-:S07]  /*15730*/  IMAD.MOV.U32 R3, RZ, RZ, R14 ;  /* 0x000000ffff037224 */ /* 0x000fce00078e000e */
[----:B------:R-:W-:Y:S05]  /*15740*/  WARPSYNC.COLLECTIVE R15, `(.L_x_13837) ;  /* 0x000000000f087348 */ /* 0x000fea0003c00000 */
[----:B------:R0:W1:Y:S02]  /*15750*/  SHFL.IDX P6, R14, R13, R12, R11 ;  /* 0x0000000c0d0e7389 */ /* 0x00006400000c000b */
[----:B01----:R-:W-:Y:S01]  /*15760*/  ENDCOLLECTIVE ;  /* 0x000000000000791b */ /* 0x003fe20003800000 */
.L_x_13837:
        /* <DEDUP_REMOVED lines=15> */
.L_x_13838:
[----:B------:R-:W-:Y:S02]  /*15860*/  @P1 IMAD R8, R6, 0x2, R16 ;  /* 0x0000000206081824 */ /* 0x000fe400078e0210 */
[----:B------:R-:W-:Y:S02]  /*15870*/  IMAD.MOV.U32 R13, RZ, RZ, R5 ;  /* 0x000000ffff0d7224 */ /* 0x000fe400078e0005 */
[----:B------:R-:W-:Y:S02]  /*15880*/  IMAD.MOV.U32 R12, RZ, RZ, 0x5 ;  /* 0x00000005ff0c7424 */ /* 0x000fe400078e00ff */
[----:B------:R-:W-:-:S07]  /*15890*/  IMAD.MOV.U32 R3, RZ, RZ, R14 ;  /* 0x000000ffff037224 */ /* 0x000fce00078e000e */
[----:B------:R-:W-:Y:S05]  /*158a0*/  WARPSYNC.COLLECTIVE R15, `(.L_x_13839) ;  /* 0x000000000f087348 */ /* 0x000fea0003c00000 */
[----:B------:R0:W1:Y:S02]  /*158b0*/  SHFL.IDX P6, R14, R13, R12, R11 ;  /* 0x0000000c0d0e7389 */ /* 0x00006400000c000b */
[----:B01----:R-:W-:Y:S01]  /*158c0*/  ENDCOLLECTIVE ;  /* 0x000000000000791b */ /* 0x003fe20003800000 */
.L_x_13839:
        /* <DEDUP_REMOVED lines=15> */
.L_x_13840:
[----:B------:R-:W-:Y:S02]  /*159c0*/  @P1 IMAD R8, R6, 0x2, R16 ;  /* 0x0000000206081824 */ /* 0x000fe400078e0210 */
[----:B------:R-:W-:Y:S02]  /*159d0*/  IMAD.MOV.U32 R13, RZ, RZ, R5 ;  /* 0x000000ffff0d7224 */ /* 0x000fe400078e0005 */
[----:B------:R-:W-:Y:S02]  /*159e0*/  IMAD.MOV.U32 R12, RZ, RZ, 0x6 ;  /* 0x00000006ff0c7424 */ /* 0x000fe400078e00ff */
[----:B------:R-:W-:-:S07]  /*159f0*/  IMAD.MOV.U32 R3, RZ, RZ, R14 ;  /* 0x000000ffff037224 */ /* 0x000fce00078e000e */
[----:B------:R-:W-:Y:S05]  /*15a00*/  WARPSYNC.COLLECTIVE R15, `(.L_x_13841) ;  /* 0x000000000f087348 */ /* 0x000fea0003c00000 */
[----:B------:R0:W1:Y:S02]  /*15a10*/  SHFL.IDX P6, R14, R13, R12, R11 ;  /* 0x0000000c0d0e7389 */ /* 0x00006400000c000b */
[----:B01----:R-:W-:Y:S01]  /*15a20*/  ENDCOLLECTIVE ;  /* 0x000000000000791b */ /* 0x003fe20003800000 */
.L_x_13841:
        /* <DEDUP_REMOVED lines=15> */
.L_x_13842:
[----:B------:R-:W-:Y:S02]  /*15b20*/  @P1 IMAD R8, R6, 0x2, R16 ;  /* 0x0000000206081824 */ /* 0x000fe400078e0210 */
[----:B------:R-:W-:Y:S02]  /*15b30*/  IMAD.MOV.U32 R13, RZ, RZ, R5 ;  /* 0x000000ffff0d7224 */ /* 0x000fe400078e0005 */
[----:B------:R-:W-:Y:S02]  /*15b40*/  IMAD.MOV.U32 R12, RZ, RZ, 0x7 ;  /* 0x00000007ff0c7424 */ /* 0x000fe400078e00ff */
[----:B------:R-:W-:-:S07]  /*15b50*/  IMAD.MOV.U32 R3, RZ, RZ, R14 ;  /* 0x000000ffff037224 */ /* 0x000fce00078e000e */
[----:B------:R-:W-:Y:S05]  /*15b60*/  WARPSYNC.COLLECTIVE R15, `(.L_x_13843) ;  /* 0x000000000f087348 */ /* 0x000fea0003c00000 */
[----:B------:R0:W1:Y:S02]  /*15b70*/  SHFL.IDX P6, R14, R13, R12, R11 ;  /* 0x0000000c0d0e7389 */ /* 0x00006400000c000b */
[----:B01----:R-:W-:Y:S01]  /*15b80*/  ENDCOLLECTIVE ;  /* 0x000000000000791b */ /* 0x003fe20003800000 */
.L_x_13843:
        /* <DEDUP_REMOVED lines=14> */
.L_x_13844:
[----:B------:R-:W-:Y:S05]  /*15c70*/  BRA `(.L_x_13845) ;  /* 0xffffffc000f47947 */ /* 0x000fea000383ffff */
.L_x_13781:
        /* <DEDUP_REMOVED lines=8> */
.L_x_13846:
[C---:B------:R-:W-:Y:S01]  /*15d00*/  VIADD R8, R6.reuse, 0x10 ;  /* 0x0000001006087836 */ /* 0x040fe20000000000 */
[----:B------:R-:W-:Y:S01]  /*15d10*/  ISETP.GE.AND P1, PT, R6, UR38, PT ;  /* 0x0000002606007c0c */ /* 0x000fe2000bf26270 */
[----:B------:R-:W-:Y:S02]  /*15d20*/  IMAD.MOV.U32 R13, RZ, RZ, R0 ;  /* 0x000000ffff0d7224 */ /* 0x000fe400078e0000 */
[----:B------:R-:W-:-:S10]  /*15d30*/  IMAD.MOV.U32 R2, RZ, RZ, R14 ;  /* 0x000000ffff027224 */ /* 0x000fd400078e000e */
[----:B------:R-:W-:Y:S05]  /*15d40*/  WARPSYNC.COLLECTIVE R15, `(.L_x_13847) ;  /* 0x000000000f087348 */ /* 0x000fea0003c00000 */
[----:B------:R0:W1:Y:S02]  /*15d50*/  SHFL.IDX P6, R14, R13, R12, R11 ;  /* 0x0000000c0d0e7389 */ /* 0x00006400000c000b */
[----:B01----:R-:W-:Y:S01]  /*15d60*/  ENDCOLLECTIVE ;  /* 0x000000000000791b */ /* 0x003fe20003800000 */
.L_x_13847:
[----:B------:R-:W-:Y:S02]  /*15d70*/  IMAD.MOV.U32 R13, RZ, RZ, R4 ;  /* 0x000000ffff0d7224 */ /* 0x000fe400078e0004 */
[----:B------:R-:W-:Y:S02]  /*15d80*/  IMAD.MOV.U32 R12, RZ, RZ, 0x1 ;  /* 0x00000001ff0c7424 */ /* 0x000fe400078e00ff */
[----:B------:R-:W-:-:S07]  /*15d90*/  IMAD.MOV.U32 R3, RZ, RZ, R14 ;  /* 0x000000ffff037224 */ /* 0x000fce00078e000e */
[----:B------:R-:W-:Y:S05]  /*15da0*/  WARPSYNC.COLLECTIVE R15, `(.L_x_13848) ;  /* 0x000000000f087348 */ /* 0x000fea0003c00000 */
[----:B------:R0:W1:Y:S02]  /*15db0*/  SHFL.IDX P6, R14, R13, R12, R11 ;  /* 0x0000000c0d0e7389 */ /* 0x00006400000c000b */
[----:B01----:R-:W-:Y:S01]  /*15dc0*/  ENDCOLLECTIVE ;  /* 0x000000000000791b */ /* 0x003fe20003800000 */
.L_x_13848:
        /* <DEDUP_REMOVED lines=15> */
.L_x_13849:
[----:B------:R-:W-:Y:S02]  /*15ec0*/  IMAD.MOV.U32 R13, RZ, RZ, R4 ;  /* 0x000000ffff0d7224 */ /* 0x000fe400078e0004 */
[----:B------:R-:W-:Y:S02]  /*15ed0*/  IMAD.MOV.U32 R12, RZ, RZ, 0x2 ;  /* 0x00000002ff0c7424 */ /* 0x000fe400078e00ff */
[----:B------:R-:W-:-:S07]  /*15ee0*/  IMAD.MOV.U32 R3, RZ, RZ, R14 ;  /* 0x000000ffff037224 */ /* 0x000fce00078e000e */
[----:B------:R-:W-:Y:S05]  /*15ef0*/  WARPSYNC.COLLECTIVE R15, `(.L_x_13850) ;  /* 0x000000000f087348 */ /* 0x000fea0003c00000 */
[----:B------:R0:W1:Y:S02]  /*15f00*/  SHFL.IDX P6, R14, R13, R12, R11 ;  /* 0x0000000c0d0e7389 */ /* 0x00006400000c000b */
[----:B01----:R-:W-:Y:S01]  /*15f10*/  ENDCOLLECTIVE ;  /* 0x000000000000791b */ /* 0x003fe20003800000 */
.L_x_13850:
        /* <DEDUP_REMOVED lines=11> */
[----:B------:R-:W-:Y:S01]  /*15fd0*/  ISETP.GE.AND P1, PT, R2, UR38, PT ;  /* 0x0000002602007c0c */ /* 0x000fe2000bf26270 */
[----:B------:R-:W-:-:S12]  /*15fe0*/  IMAD.MOV.U32 R2, RZ, RZ, R14 ;  /* 0x000000ffff027224 */ /* 0x000fd800078e000e */
[----:B------:R-:W-:Y:S05]  /*15ff0*/  WARPSYNC.COLLECTIVE R15, `(.L_x_13851) ;  /* 0x000000000f087348 */ /* 0x000fea0003c00000 */
[----:B------:R0:W1:Y:S02]  /*16000*/  SHFL.IDX P6, R14, R13, R12, R11 ;  /* 0x0000000c0d0e7389 */ /* 0x00006400000c000b */
[----:B01----:R-:W-:Y:S01]  /*16010*/  ENDCOLLECTIVE ;  /* 0x000000000000791b */ /* 0x003fe20003800000 */
.L_x_13851:
[----:B------:R-:W-:Y:S02]  /*16020*/  IMAD.MOV.U32 R13, RZ, RZ, R4 ;  /* 0x000000ffff0d7224 */ /* 0x000fe400078e0004 */
[----:B------:R-:W-:Y:S02]  /*16030*/  IMAD.MOV.U32 R12, RZ, RZ, 0x3 ;  /* 0x00000003ff0c7424 */ /* 0x000fe400078e00ff */
[----:B------:R-:W-:-:S07]  /*16040*/  IMAD.MOV.U32 R3, RZ, RZ, R14 ;  /* 0x000000ffff037224 */ /* 0x000fce00078e000e */
[----:B------:R-:W-:Y:S05]  /*16050*/  WARPSYNC.COLLECTIVE R15, `(.L_x_13852) ;  /* 0x000000000f087348 */ /* 0x000fea0003c00000 */
[----:B------:R0:W1:Y:S02]  /*16060*/  SHFL.IDX P6, R14, R13, R12, R11 ;  /* 0x0000000c0d0e7389 */ /* 0x00006400000c000b */
[----:B01----:R-:W-:Y:S01]  /*16070*/  ENDCOLLECTIVE ;  /* 0x000000000000791b */ /* 0x003fe20003800000 */
.L_x_13852:
        /* <DEDUP_REMOVED lines=16> */
.L_x_13853:
[----:B------:R-:W-:Y:S02]  /*16180*/  IMAD.MOV.U32 R13, RZ, RZ, R4 ;  /* 0x000000ffff0d7224 */ /* 0x000fe400078e0004 */
[----:B------:R-:W-:Y:S02]  /*16190*/  IMAD.MOV.U32 R12, RZ, RZ, 0x4 ;  /* 0x00000004ff0c7424 */ /* 0x000fe400078e00ff */
[----:B------:R-:W-:-:S07]  /*161a0*/  IMAD.MOV.U32 R3, RZ, RZ, R14 ;  /* 0x000000ffff037224 */ /* 0x000fce00078e000e */
[----:B------:R-:W-:Y:S05]  /*161b0*/  WARPSYNC.COLLECTIVE R15, `(.L_x_13854) ;  /* 0x000000000f087348 */ /* 0x000fea0003c00000 */
[----:B------:R0:W1:Y:S02]  /*161c0*/  SHFL.IDX P6, R14, R13, R12, R11 ;  /* 0x0000000c0d0e7389 */ /* 0x00006400000c000b */
[----:B01----:R-:W-:Y:S01]  /*161d0*/  ENDCOLLECTIVE ;  /* 0x000000000000791b */ /* 0x003fe20003800000 */
.L_x_13854:
        /* <DEDUP_REMOVED lines=16> */
.L_x_13855:
[----:B------:R-:W-:Y:S02]  /*162e0*/  IMAD.MOV.U32 R13, RZ, RZ, R4 ;  /* 0x000000ffff0d7224 */ /* 0x000fe400078e0004 */
[----:B------:R-:W-:Y:S02]  /*162f0*/  IMAD.MOV.U32 R12, RZ, RZ, 0x5 ;  /* 0x00000005ff0c7424 */ /* 0x000fe400078e00ff */
[----:B------:R-:W-:-:S07]  /*16300*/  IMAD.MOV.U32 R3, RZ, RZ, R14 ;  /* 0x000000ffff037224 */ /* 0x000fce00078e000e */
[----:B------:R-:W-:Y:S05]  /*16310*/  WARPSYNC.COLLECTIVE R15, `(.L_x_13856) ;  /* 0x000000000f087348 */ /* 0x000fea0003c00000 */
[----:B------:R0:W1:Y:S02]  /*16320*/  SHFL.IDX P6, R14, R13, R12, R11 ;  /* 0x0000000c0d0e7389 */ /* 0x00006400000c000b */
[----:B01----:R-:W-:Y:S01]  /*16330*/  ENDCOLLECTIVE ;  /* 0x000000000000791b */ /* 0x003fe20003800000 */
.L_x_13856:
        /* <DEDUP_REMOVED lines=16> */
.L_x_13857:
[----:B------:R-:W-:Y:S02]  /*16440*/  IMAD.MOV.U32 R13, RZ, RZ, R4 ;  /* 0x000000ffff0d7224 */ /* 0x000fe400078e0004 */
[----:B------:R-:W-:Y:S02]  /*16450*/  IMAD.MOV.U32 R12, RZ, RZ, 0x6 ;  /* 0x00000006ff0c7424 */ /* 0x000fe400078e00ff */
[----:B------:R-:W-:-:S07]  /*16460*/  IMAD.MOV.U32 R3, RZ, RZ, R14 ;  /* 0x000000ffff037224 */ /* 0x000fce00078e000e */
[----:B------:R-:W-:Y:S05]  /*16470*/  WARPSYNC.COLLECTIVE R15, `(.L_x_13858) ;  /* 0x000000000f087348 */ /* 0x000fea0003c00000 */
[----:B------:R0:W1:Y:S02]  /*16480*/  SHFL.IDX P6, R14, R13, R12, R11 ;  /* 0x0000000c0d0e7389 */ /* 0x00006400000c000b */
[----:B01----:R-:W-:Y:S01]  /*16490*/  ENDCOLLECTIVE ;  /* 0x000000000000791b */ /* 0x003fe20003800000 */
.L_x_13858:
        /* <DEDUP_REMOVED lines=16> */
.L_x_13859:
[----:B------:R-:W-:Y:S02]  /*165a0*/  IMAD.MOV.U32 R13, RZ, RZ, R4 ;  /* 0x000000ffff0d7224 */ /* 0x000fe400078e0004 */
[----:B------:R-:W-:Y:S02]  /*165b0*/  IMAD.MOV.U32 R12, RZ, RZ, 0x7 ;  /* 0x00000007ff0c7424 */ /* 0x000fe400078e00ff */
[----:B------:R-:W-:-:S07]  /*165c0*/  IMAD.MOV.U32 R3, RZ, RZ, R14 ;  /* 0x000000ffff037224 */ /* 0x000fce00078e000e */
[----:B------:R-:W-:Y:S05]  /*165d0*/  WARPSYNC.COLLECTIVE R15, `(.L_x_13860) ;  /* 0x000000000f087348 */ /* 0x000fea0003c00000 */
[----:B------:R0:W1:Y:S02]  /*165e0*/  SHFL.IDX P6, R14, R13, R12, R11 ;  /* 0x0000000c0d0e7389 */ /* 0x00006400000c000b */
[----:B01----:R-:W-:Y:S01]  /*165f0*/  ENDCOLLECTIVE ;  /* 0x000000000000791b */ /* 0x003fe20003800000 */
.L_x_13860:
        /* <DEDUP_REMOVED lines=10> */
.L_x_13861:
[----:B------:R-:W-:Y:S01]  /*166a0*/  @!PT LDS RZ, [RZ] ;  /* 0x00000000fffff984 */ /* 0x000fe20000000800 */
[----:B------:R-:W-:Y:S01]  /*166b0*/  @!PT LDS RZ, [RZ] ;  /* 0x00000000fffff984 */ /* 0x000fe20000000800 */
[----:B------:R-:W-:Y:S01]  /*166c0*/  @!PT LDS RZ, [RZ] ;  /* 0x00000000fffff984 */ /* 0x000fe20000000800 */
[----:B------:R0:W-:Y:S01]  /*166d0*/  @!P1 LDGSTS.E.BYPASS.LTC128B.128 [R9+0xb400], desc[UR52][R2.64], !P5 ;  /* 0x0b40000002099fae */ /* 0x0001e2000e901d74 */
[----:B------:R-:W-:Y:S02]  /*166e0*/  IMAD.MOV.U32 R13, RZ, RZ, R7 ;  /* 0x000000ffff0d7224 */ /* 0x000fe400078e0007 */
[----:B0-----:R-:W-:Y:S02]  /*166f0*/  VIADD R2, R6, 0x70 ;  /* 0x0000007006027836 */ /* 0x001fe40000000000 */
[----:B------:R-:W-:-:S03]  /*16700*/  IMAD.MOV.U32 R12, RZ, RZ, RZ ;  /* 0x000000ffff0c7224 */ /* 0x000fc600078e00ff */
[----:B------:R-:W-:Y:S01]  /*16710*/  ISETP.GE.AND P1, PT, R2, UR38, PT ;  /* 0x0000002602007c0c */ /* 0x000fe2000bf26270 */
[----:B------:R-:W-:-:S12]  /*16720*/  IMAD.MOV.U32 R0, RZ, RZ, R14 ;  /* 0x000000ffff007224 */ /* 0x000fd800078e000e */
[----:B------:R-:W-:Y:S05]  /*16730*/  WARPSYNC.COLLECTIVE R15, `(.L_x_13862) ;  /* 0x000000000f087348 */ /* 0x000fea0003c00000 */
[----:B------:R0:W1:Y:S02]  /*16740*/  SHFL.IDX P6, R14, R13, R12, R11 ;  /* 0x0000000c0d0e7389 */ /* 0x00006400000c000b */
[----:B01----:R-:W-:Y:S01]  /*16750*/  ENDCOLLECTIVE ;  /* 0x000000000000791b */ /* 0x003fe20003800000 */
.L_x_13862:
[----:B------:R-:W-:Y:S01]  /*16760*/  @!P1 LEA R2, P0, R10, R0, 0x1 ;  /* 0x000000000a029211 */ /* 0x000fe200078008ff */
[----:B------:R-:W-:-:S04]  /*16770*/  VIADD R0, R6, 0x80 ;  /* 0x0000008006007836 */ /* 0x000fc80000000000 */
[----:B------:R-:W-:Y:S02]  /*16780*/  @!P1 IMAD.X R3, RZ, RZ, R4, P0 ;  /* 0x000000ffff039224 */ /* 0x000fe400000e0604 */
[----:B------:R-:W-:-:S03]  /*16790*/  IMAD.MOV.U32 R13, RZ, RZ, R5 ;  /* 0x000000ffff0d7224 */ /* 0x000fc600078e0005 */
[----:B------:R-:W-:Y:S01]  /*167a0*/  @!PT LDS RZ, [RZ] ;  /* 0x00000000fffff984 */ /* 0x000fe20000000800 */
[----:B------:R-:W-:Y:S01]  /*167b0*/  @!PT LDS RZ, [RZ] ;  /* 0x00000000fffff984 */ /* 0x000fe20000000800 */
[----:B------:R-:W-:Y:S01]  /*167c0*/  @!PT LDS RZ, [RZ] ;  /* 0x00000000fffff984 */ /* 0x000fe20000000800 */
[----:B------:R0:W-:Y:S01]  /*167d0*/  @!P1 LDGSTS.E.BYPASS.LTC128B.128 [R9+0xbc00], desc[UR52][R2.64], !P5 ;  /* 0x0bc0000002099fae */ /* 0x0001e2000e901d74 */
[----:B------:R-:W-:Y:S01]  /*167e0*/  ISETP.GE.AND P1, PT, R0, UR38, PT ;  /* 0x0000002600007c0c */ /* 0x000fe2000bf26270 */
[----:B------:R-:W-:-:S12]  /*167f0*/  IMAD.MOV.U32 R0, RZ, RZ, R14 ;  /* 0x000000ffff007224 */ /* 0x000fd800078e000e */
[----:B0-----:R-:W-:Y:S05]  /*16800*/  WARPSYNC.COLLECTIVE R15, `(.L_x_13863) ;  /* 0x000000000f087348 */ /* 0x001fea0003c00000 */
[----:B------:R1:W2:Y:S02]  /*16810*/  SHFL.IDX P6, R14, R13, R12, R11 ;  /* 0x0000000c0d0e7389 */ /* 0x0002a400000c000b */
[----:B012---:R-:W-:Y:S01]  /*16820*/  ENDCOLLECTIVE ;  /* 0x000000000000791b */ /* 0x007fe20003800000 */
.L_x_13863:
[----:B------:R-:W-:Y:S02]  /*16830*/  IMAD.MOV.U32 R13, RZ, RZ, R7 ;  /* 0x000000ffff0d7224 */ /* 0x000fe400078e0007 */
[----:B------:R-:W-:Y:S01]  /*16840*/  IMAD.MOV.U32 R12, RZ, RZ, 0x1 ;  /* 0x00000001ff0c7424 */ /* 0x000fe200078e00ff */
[----:B------:R-:W-:-:S13]  /*16850*/  @!P1 LEA R2, P0, R10, R14, 0x1 ;  /* 0x0000000e0a029211 */ /* 0x000fda00078008ff */
[----:B------:R-:W-:Y:S05]  /*16860*/  WARPSYNC.COLLECTIVE R15, `(.L_x_13864) ;  /* 0x000000000f087348 */ /* 0x000fea0003c00000 */
[----:B------:R0:W1:Y:S02]  /*16870*/  SHFL.IDX P6, R14, R13, R12, R11 ;  /* 0x0000000c0d0e7389 */ /* 0x00006400000c000b */
[----:B01----:R-:W-:Y:S01]  /*16880*/  ENDCOLLECTIVE ;  /* 0x000000000000791b */ /* 0x003fe20003800000 */
.L_x_13864:
[----:B------:R-:W-:Y:S02]  /*16890*/  @!P1 IMAD.X R3, RZ, RZ, R0, P0 ;  /* 0x000000ffff039224 */ /* 0x000fe400000e0600 */
[----:B------:R-:W-:-:S03]  /*168a0*/  VIADD R0, R6, 0x90 ;  /* 0x0000009006007836 */ /* 0x000fc60000000000 */
[----:B------:R-:W-:Y:S01]  /*168b0*/  @!PT LDS RZ, [RZ] ;  /* 0x00000000fffff984 */ /* 0x000fe20000000800 */
[----:B------:R-:W-:Y:S01]  /*168c0*/  @!PT LDS RZ, [RZ] ;  /* 0x00000000fffff984 */ /* 0x000fe20000000800 */
[----:B------:R-:W-:Y:S01]  /*168d0*/  @!PT LDS RZ, [RZ] ;  /* 0x00000000fffff984 */ /* 0x000fe20000000800 */
[----:B------:R0:W-:Y:S02]  /*168e0*/  @!P1 LDGSTS.E.BYPASS.LTC128B.128 [R9+0xc400], desc[UR52][R2.64], !P5 ;  /* 0x0c40000002099fae */ /* 0x0001e4000e901d74 */
[----:B------:R-:W-:Y:S01]  /*168f0*/  ISETP.GE.AND P1, PT, R0, UR38, PT ;  /* 0x0000002600007c0c */ /* 0x000fe2000bf26270 */
[----:B------:R-:W-:Y:S02]  /*16900*/  IMAD.MOV.U32 R13, RZ, RZ, R5 ;  /* 0x000000ffff0d7224 */ /* 0x000fe400078e0005 */
[----:B------:R-:W-:-:S10]  /*16910*/  IMAD.MOV.U32 R0, RZ, RZ, R14 ;  /* 0x000000ffff007224 */ /* 0x000fd400078e000e */
[----:B0-----:R-:W-:Y:S05]  /*16920*/  WARPSYNC.COLLECTIVE R15, `(.L_x_13865) ;  /* 0x000000000f087348 */ /* 0x001fea0003c00000 */
[----:B------:R1:W2:Y:S02]  /*16930*/  SHFL.IDX P6, R14, R13, R12, R11 ;  /* 0x0000000c0d0e7389 */ /* 0x0002a400000c000b */
[----:B012---:R-:W-:Y:S01]  /*16940*/  ENDCOLLECTIVE ;  /* 0x000000000000791b */ /* 0x007fe20003800000 */
.L_x_13865:
[----:B------:R-:W-:Y:S02]  /*16950*/  IMAD.MOV.U32 R13, RZ, RZ, R7 ;  /* 0x000000ffff0d7224 */ /* 0x000fe400078e0007 */
[----:B------:R-:W-:Y:S02]  /*16960*/  IMAD.MOV.U32 R12, RZ, RZ, 0x2 ;  /* 0x00000002ff0c7424 */ /* 0x000fe400078e00ff */
[----:B------:R-:W-:-:S07]  /*16970*/  IMAD.MOV.U32 R2, RZ, RZ, R14 ;  /* 0x000000ffff027224 */ /* 0x000fce00078e000e */
[----:B------:R-:W-:Y:S05]  /*16980*/  WARPSYNC.COLLECTIVE R15, `(.L_x_13866) ;  /* 0x000000000f087348 */ /* 0x000fea0003c00000 */
[----:B------:R0:W1:Y:S02]  /*16990*/  SHFL.IDX P6, R14, R13, R12, R11 ;  /* 0x0000000c0d0e7389 */ /* 0x00006400000c000b */
[----:B01----:R-:W-:Y:S01]  /*169a0*/  ENDCOLLECTIVE ;  /* 0x000000000000791b */ /* 0x003fe20003800000 */
.L_x_13866:
[----:B------:R-:W-:-:S05]  /*169b0*/  @!P1 LEA R2, P0, R10, R2, 0x1 ;  /* 0x000000020a029211 */ /* 0x000fca00078008ff */
[----:B------:R-:W-:-:S05]  /*169c0*/  @!P1 IMAD.X R3, RZ, RZ, R0, P0 ;  /* 0x000000ffff039224 */ /* 0x000fca00000e0600 */
[----:B------:R-:W-:Y:S01]  /*169d0*/  @!PT LDS RZ, [RZ] ;  /* 0x00000000fffff984 */ /* 0x000fe20000000800 */
[----:B------:R-:W-:Y:S01]  /*169e0*/  @!PT LDS RZ, [RZ] ;  /* 0x00000000fffff984 */ /* 0x000fe20000000800 */
[----:B------:R-:W-:Y:S01]  /*169f0*/  @!PT LDS RZ, [RZ] ;  /* 0x00000000fffff984 */ /* 0x000fe20000000800 */
[----:B------:R0:W-:Y:S01]  /*16a00*/  @!P1 LDGSTS.E.BYPASS.LTC128B.128 [R9+0xcc00], desc[UR52][R2.64], !P5 ;  /* 0x0cc0000002099fae */ /* 0x0001e2000e901d74 */
[----:B------:R-:W-:Y:S02]  /*16a10*/  IMAD.MOV.U32 R13, RZ, RZ, R5 ;  /* 0x000000ffff0d7224 */ /* 0x000fe400078e0005 */
[----:B------:R-:W-:-:S07]  /*16a20*/  IMAD.MOV.U32 R0, RZ, RZ, R14 ;  /* 0x000000ffff007224 */ /* 0x000fce00078e000e */
[----:B0-----:R-:W-:Y:S05]  /*16a30*/  WARPSYNC.COLLECTIVE R15, `(.L_x_13867) ;  /* 0x000000000f087348 */ /* 0x001fea0003c00000 */
[----:B------:R1:W2:Y:S02]  /*16a40*/  SHFL.IDX P6, R14, R13, R12, R11 ;  /* 0x0000000c0d0e7389 */ /* 0x0002a400000c000b */
[----:B012---:R-:W-:Y:S01]  /*16a50*/  ENDCOLLECTIVE ;  /* 0x000000000000791b */ /* 0x007fe20003800000 */
.L_x_13867:
[----:B------:R-:W-:-:S05]  /*16a60*/  VIADD R3, R6, 0xa0 ;  /* 0x000000a006037836 */ /* 0x000fca0000000000 */
[----:B------:R-:W-:Y:S01]  /*16a70*/  ISETP.GE.AND P1, PT, R3, UR38, PT ;  /* 0x0000002603007c0c */ /* 0x000fe2000bf26270 */
[----:B------:R-:W-:Y:S02]  /*16a80*/  IMAD.MOV.U32 R13, RZ, RZ, R7 ;  /* 0x000000ffff0d7224 */ /* 0x000fe400078e0007 */
[----:B------:R-:W-:Y:S02]  /*16a90*/  IMAD.MOV.U32 R12, RZ, RZ, 0x3 ;  /* 0x00000003ff0c7424 */ /* 0x000fe400078e00ff */
[----:B------:R-:W-:-:S08]  /*16aa0*/  IMAD.MOV.U32 R2, RZ, RZ, R14 ;  /* 0x000000ffff027224 */ /* 0x000fd000078e000e */
[----:B------:R-:W-:Y:S05]  /*16ab0*/  WARPSYNC.COLLECTIVE R15, `(.L_x_13868) ;  /* 0x000000000f087348 */ /* 0x000fea0003c00000 */
[----:B------:R0:W1:Y:S02]  /*16ac0*/  SHFL.IDX P6, R14, R13, R12, R11 ;  /* 0x0000000c0d0e7389 */ /* 0x00006400000c000b */
[----:B01----:R-:W-:Y:S01]  /*16ad0*/  ENDCOLLECTIVE ;  /* 0x000000000000791b */ /* 0x003fe20003800000 */
.L_x_13868:
        /* <DEDUP_REMOVED lines=11> */
.L_x_13869:
[----:B------:R-:W-:Y:S05]  /*16b90*/  BRA `(.L_x_13870) ;  /* 0xffffffc000b07947 */ /* 0x000fea000383ffff */
.L_x_13784:
[----:B0-----:R0:W1:Y:S02]  /*16ba0*/  SYNCS.PHASECHK.TRANS64.TRYWAIT P0, [R16+URZ+0x16820], R3 ;  /* 0x01682003100075a7 */ /* 0x001064000800017f */
[----:B-1----:R-:W-:Y:S05]  /*16bb0*/  @!P0 NANOSLEEP.SYNCS 0x989680 ;  /* 0x009896800000895d */ /* 0x002fea0003900000 */
[----:B------:R-:W1:Y:S02]  /*16bc0*/  @!P0 SYNCS.PHASECHK.TRANS64 P0, [R16+URZ+0x16820], R3 ;  /* 0x01682003100085a7 */ /* 0x000e64000800007f */
[----:B-1----:R-:W-:Y:S05]  /*16bd0*/  @!P0 BRA `(.L_x_13784) ;  /* 0xfffffffc00f08947 */ /* 0x002fea000383ffff */
[----:B------:R-:W-:Y:S05]  /*16be0*/  BRA `(.L_x_13871) ;  /* 0xffffffc4000c7947 */ /* 0x000fea000383ffff */
.L_x_13788:
[----:B0-----:R0:W1:Y:S02]  /*16bf0*/  SYNCS.PHASECHK.TRANS64.TRYWAIT P0, [R5+URZ+0x16840], R2 ;  /* 0x01684002050075a7 */ /* 0x001064000800017f */
[----:B-1----:R-:W-:Y:S05]  /*16c00*/  @!P0 NANOSLEEP.SYNCS 0x989680 ;  /* 0x009896800000895d */ /* 0x002fea0003900000 */
[----:B------:R-:W1:Y:S02]  /*16c10*/  @!P0 SYNCS.PHASECHK.TRANS64 P0, [R5+URZ+0x16840], R2 ;  /* 0x01684002050085a7 */ /* 0x000e64000800007f */
[----:B-1----:R-:W-:Y:S05]  /*16c20*/  @!P0 BRA `(.L_x_13788) ;  /* 0xfffffffc00f08947 */ /* 0x002fea000383ffff */
[----:B------:R-:W-:Y:S05]  /*16c30*/  BRA `(.L_x_13872) ;  /* 0xffffffc400d87947 */ /* 0x000fea000383ffff */
.L_x_13789:
        /* <DEDUP_REMOVED lines=8> */
.L_x_13874:
[----:B------:R-:W-:Y:S05]  /*16cc0*/  BSYNC B1 ;  /* 0x0000000000017941 */ /* 0x000fea0003800000 */
.L_x_13873:
        /* <DEDUP_REMOVED lines=10> */
.L_x_13875:
        /* <DEDUP_REMOVED lines=8> */
.L_x_13876:
[----:B------:R-:W-:-:S05]  /*16df0*/  IMAD.SHL.U32 R7, R7, 0x2, RZ ;  /* 0x0000000207077824 */ /* 0x000fca00078e00ff */
[----:B------:R-:W-:-:S05]  /*16e00*/  IADD3 R2, P0, R2, R7, RZ ;  /* 0x0000000702027210 */ /* 0x000fca0007f1e0ff */
[----:B------:R-:W-:Y:S02]  /*16e10*/  IMAD.X R3, RZ, RZ, R3, P0 ;  /* 0x000000ffff037224 */ /* 0x000fe400000e0603 */
[----:B------:R-:W-:-:S03]  /*16e20*/  IMAD.MOV.U32 R13, RZ, RZ, R8 ;  /* 0x000000ffff0d7224 */ /* 0x000fc600078e0008 */
        /* <DEDUP_REMOVED lines=8> */
.L_x_13877:
[----:B------:R-:W-:Y:S02]  /*16eb0*/  IMAD.MOV.U32 R13, RZ, RZ, R10 ;  /* 0x000000ffff0d7224 */ /* 0x000fe400078e000a */
[----:B------:R-:W-:Y:S02]  /*16ec0*/  IMAD.MOV.U32 R12, RZ, RZ, 0x2 ;  /* 0x00000002ff0c7424 */ /* 0x000fe400078e00ff */
[----:B------:R-:W-:-:S07]  /*16ed0*/  IMAD.MOV.U32 R2, RZ, RZ, R14 ;  /* 0x000000ffff027224 */ /* 0x000fce00078e000e */
[----:B------:R-:W-:Y:S05]  /*16ee0*/  WARPSYNC.COLLECTIVE R15, `(.L_x_13878) ;  /* 0x000000000f087348 */ /* 0x000fea0003c00000 */
[----:B------:R0:W1:Y:S02]  /*16ef0*/  SHFL.IDX P6, R14, R13, R12, R11 ;  /* 0x0000000c0d0e7389 */ /* 0x00006400000c000b */
[----:B01----:R-:W-:Y:S01]  /*16f00*/  ENDCOLLECTIVE ;  /* 0x000000000000791b */ /* 0x003fe20003800000 */
.L_x_13878:
        /* <DEDUP_REMOVED lines=11> */
.L_x_13879:
[----:B------:R-:W-:Y:S02]  /*16fc0*/  IMAD.MOV.U32 R13, RZ, RZ, R10 ;  /* 0x000000ffff0d7224 */ /* 0x000fe400078e000a */
[----:B------:R-:W-:Y:S02]  /*16fd0*/  IMAD.MOV.U32 R12, RZ, RZ, 0x3 ;  /* 0x00000003ff0c7424 */ /* 0x000fe400078e00ff */
[----:B------:R-:W-:-:S07]  /*16fe0*/  IMAD.MOV.U32 R2, RZ, RZ, R14 ;  /* 0x000000ffff027224 */ /* 0x000fce00078e000e */
[----:B------:R-:W-:Y:S05]  /*16ff0*/  WARPSYNC.COLLECTIVE R15, `(.L_x_13880) ;  /* 0x000000000f087348 */ /* 0x000fea0003c00000 */
[----:B------:R0:W1:Y:S02]  /*17000*/  SHFL.IDX P6, R14, R13, R12, R11 ;  /* 0x0000000c0d0e7389 */ /* 0x00006400000c000b */
[----:B01----:R-:W-:Y:S01]  /*17010*/  ENDCOLLECTIVE ;  /* 0x000000000000791b */ /* 0x003fe20003800000 */
.L_x_13880:
        /* <DEDUP_REMOVED lines=11> */
.L_x_13881:
[----:B------:R-:W-:Y:S02]  /*170d0*/  IMAD.MOV.U32 R13, RZ, RZ, R10 ;  /* 0x000000ffff0d7224 */ /* 0x000fe400078e000a */
[----:B------:R-:W-:Y:S02]  /*170e0*/  IMAD.MOV.U32 R12, RZ, RZ, 0x4 ;  /* 0x00000004ff0c7424 */ /* 0x000fe400078e00ff */
[----:B------:R-:W-:-:S07]  /*170f0*/  IMAD.MOV.U32 R2, RZ, RZ, R14 ;  /* 0x000000ffff027224 */ /* 0x000fce00078e000e */
[----:B------:R-:W-:Y:S05]  /*17100*/  WARPSYNC.COLLECTIVE R15, `(.L_x_13882) ;  /* 0x000000000f087348 */ /* 0x000fea0003c00000 */
[----:B------:R0:W1:Y:S02]  /*17110*/  SHFL.IDX P6, R14, R13, R12, R11 ;  /* 0x0000000c0d0e7389 */ /* 0x00006400000c000b */
[----:B01----:R-:W-:Y:S01]  /*17120*/  ENDCOLLECTIVE ;  /* 0x000000000000791b */ /* 0x003fe20003800000 */
.L_x_13882:
        /* <DEDUP_REMOVED lines=11> */
.L_x_13883:
[----:B------:R-:W-:Y:S02]  /*171e0*/  IMAD.MOV.U32 R13, RZ, RZ, R10 ;  /* 0x000000ffff0d7224 */ /* 0x000fe400078e000a */
[----:B------:R-:W-:Y:S02]  /*171f0*/  IMAD.MOV.U32 R12, RZ, RZ, 0x5 ;  /* 0x00000005ff0c7424 */ /* 0x000fe400078e00ff */
[----:B------:R-:W-:-:S07]  /*17200*/  IMAD.MOV.U32 R2, RZ, RZ, R14 ;  /* 0x000000ffff027224 */ /* 0x000fce00078e000e */
[----:B------:R-:W-:Y:S05]  /*17210*/  WARPSYNC.COLLECTIVE R15, `(.L_x_13884) ;  /* 0x000000000f087348 */ /* 0x000fea0003c00000 */
[----:B------:R0:W1:Y:S02]  /*17220*/  SHFL.IDX P6, R14, R13, R12, R11 ;  /* 0x0000000c0d0e7389 */ /* 0x00006400000c000b */
[----:B01----:R-:W-:Y:S01]  /*17230*/  ENDCOLLECTIVE ;  /* 0x000000000000791b */ /* 0x003fe20003800000 */
.L_x_13884:
        /* <DEDUP_REMOVED lines=11> */
.L_x_13885:
[----:B------:R-:W-:Y:S02]  /*172f0*/  IMAD.MOV.U32 R13, RZ, RZ, R10 ;  /* 0x000000ffff0d7224 */ /* 0x000fe400078e000a */
[----:B------:R-:W-:Y:S02]  /*17300*/  IMAD.MOV.U32 R12, RZ, RZ, 0x6 ;  /* 0x00000006ff0c7424 */ /* 0x000fe400078e00ff */
[----:B------:R-:W-:-:S07]  /*17310*/  IMAD.MOV.U32 R2, RZ, RZ, R14 ;  /* 0x000000ffff027224 */ /* 0x000fce00078e000e */
[----:B------:R-:W-:Y:S05]  /*17320*/  WARPSYNC.COLLECTIVE R15, `(.L_x_13886) ;  /* 0x000000000f087348 */ /* 0x000fea0003c00000 */
[----:B------:R0:W1:Y:S02]  /*17330*/  SHFL.IDX P6, R14, R13, R12, R11 ;  /* 0x0000000c0d0e7389 */ /* 0x00006400000c000b */
[----:B01----:R-:W-:Y:S01]  /*17340*/  ENDCOLLECTIVE ;  /* 0x000000000000791b */ /* 0x003fe20003800000 */
.L_x_13886:
        /* <DEDUP_REMOVED lines=11> */
.L_x_13887:
[----:B------:R-:W-:Y:S02]  /*17400*/  IMAD.MOV.U32 R13, RZ, RZ, R10 ;  /* 0x000000ffff0d7224 */ /* 0x000fe400078e000a */
[----:B------:R-:W-:Y:S02]  /*17410*/  IMAD.MOV.U32 R12, RZ, RZ, 0x7 ;  /* 0x00000007ff0c7424 */ /* 0x000fe400078e00ff */
[----:B------:R-:W-:-:S07]  /*17420*/  IMAD.MOV.U32 R2, RZ, RZ, R14 ;  /* 0x000000ffff027224 */ /* 0x000fce00078e000e */
[----:B------:R-:W-:Y:S05]  /*17430*/  WARPSYNC.COLLECTIVE R15, `(.L_x_13888) ;  /* 0x000000000f087348 */ /* 0x000fea0003c00000 */
[----:B------:R0:W1:Y:S02]  /*17440*/  SHFL.IDX P6, R14, R13, R12, R11 ;  /* 0x0000000c0d0e7389 */ /* 0x00006400000c000b */
[----:B01----:R-:W-:Y:S01]  /*17450*/  ENDCOLLECTIVE ;  /* 0x000000000000791b */ /* 0x003fe20003800000 */
.L_x_13888:
        /* <DEDUP_REMOVED lines=11> */
.L_x_13889:
[----:B------:R-:W-:Y:S01]  /*17510*/  IMAD.MOV.U32 R2, RZ, RZ, R14 ;  /* 0x000000ffff027224 */ /* 0x000fe200078e000e */
[----:B------:R-:W-:Y:S06]  /*17520*/  BRA `(.L_x_13890) ;  /* 0xffffffc000c07947 */ /* 0x000fec000383ffff */
.L_x_13794:
[----:B-1----:R1:W2:Y:S02]  /*17530*/  SYNCS.PHASECHK.TRANS64.TRYWAIT P0, [R5+URZ+0x16860], R2 ;  /* 0x01686002050075a7 */ /* 0x0022a4000800017f */
[----:B--2---:R-:W-:Y:S05]  /*17540*/  @!P0 NANOSLEEP.SYNCS 0x989680 ;  /* 0x009896800000895d */ /* 0x004fea0003900000 */
[----:B------:R-:W2:Y:S02]  /*17550*/  @!P0 SYNCS.PHASECHK.TRANS64 P0, [R5+URZ+0x16860], R2 ;  /* 0x01686002050085a7 */ /* 0x000ea4000800007f */
[----:B--2---:R-:W-:Y:S05]  /*17560*/  @!P0 BRA `(.L_x_13794) ;  /* 0xfffffffc00f08947 */ /* 0x004fea000383ffff */
[----:B------:R-:W-:Y:S05]  /*17570*/  BRA `(.L_x_13891) ;  /* 0xffffffc400187947 */ /* 0x000fea000383ffff */
.L_x_13795:
        /* <DEDUP_REMOVED lines=8> */
.L_x_13893:
[----:B------:R-:W-:Y:S05]  /*17600*/  BSYNC B1 ;  /* 0x0000000000017941 */ /* 0x000fea0003800000 */
.L_x_13892:
        /* <DEDUP_REMOVED lines=9> */
.L_x_13894:
[----:B------:R-:W-:Y:S02]  /*176a0*/  IMAD.MOV.U32 R13, RZ, RZ, R18 ;  /* 0x000000ffff0d7224 */ /* 0x000fe400078e0012 */
[----:B------:R-:W-:Y:S02]  /*176b0*/  IMAD.MOV.U32 R12, RZ, RZ, 0x1 ;  /* 0x00000001ff0c7424 */ /* 0x000fe400078e00ff */
[----:B------:R-:W-:-:S07]  /*176c0*/  IMAD.MOV.U32 R2, RZ, RZ, R14 ;  /* 0x000000ffff027224 */ /* 0x000fce00078e000e */
[----:B------:R-:W-:Y:S05]  /*176d0*/  WARPSYNC.COLLECTIVE R15, `(.L_x_13895) ;  /* 0x000000000f087348 */ /* 0x000fea0003c00000 */
[----:B------:R0:W1:Y:S02]  /*176e0*/  SHFL.IDX P6, R14, R13, R12, R11 ;  /* 0x0000000c0d0e7389 */ /* 0x00006400000c000b */
[----:B01----:R-:W-:Y:S01]  /*176f0*/  ENDCOLLECTIVE ;  /* 0x000000000000791b */ /* 0x003fe20003800000 */
.L_x_13895:
[----:B------:R-:W-:-:S05]  /*17700*/  IADD3 R2, P0, R2, R7, RZ ;  /* 0x0000000702027210 */ /* 0x000fca0007f1e0ff */
[----:B------:R-:W-:Y:S01]  /*17710*/  IMAD.X R3, RZ, RZ, R3, P0 ;  /* 0x000000ffff037224 */ /* 0x000fe200000e0603 */
[----:B------:R-:W-:Y:S01]  /*17720*/  ISETP.LT.OR P0, PT, R8, 0x1, P1 ;  /* 0x000000010800780c */ /* 0x000fe20000f01670 */
[----:B------:R-:W-:-:S12]  /*17730*/  IMAD.MOV.U32 R13, RZ, RZ, R17 ;  /* 0x000000ffff0d7224 */ /* 0x000fd800078e0011 */
        /* <DEDUP_REMOVED lines=8> */
.L_x_13896:
[----:B------:R-:W-:Y:S02]  /*177c0*/  IMAD.MOV.U32 R13, RZ, RZ, R18 ;  /* 0x000000ffff0d7224 */ /* 0x000fe400078e0012 */
[----:B------:R-:W-:Y:S02]  /*177d0*/  IMAD.MOV.U32 R12, RZ, RZ, 0x2 ;  /* 0x00000002ff0c7424 */ /* 0x000fe400078e00ff */
[----:B------:R-:W-:-:S07]  /*177e0*/  IMAD.MOV.U32 R2, RZ, RZ, R14 ;  /* 0x000000ffff027224 */ /* 0x000fce00078e000e */
[----:B------:R-:W-:Y:S05]  /*177f0*/  WARPSYNC.COLLECTIVE R15, `(.L_x_13897) ;  /* 0x000000000f087348 */ /* 0x000fea0003c00000 */
[----:B------:R0:W1:Y:S02]  /*17800*/  SHFL.IDX P6, R14, R13, R12, R11 ;  /* 0x0000000c0d0e7389 */ /* 0x00006400000c000b */
[----:B01----:R-:W-:Y:S01]  /*17810*/  ENDCOLLECTIVE ;  /* 0x000000000000791b */ /* 0x003fe20003800000 */
.L_x_13897:
        /* <DEDUP_REMOVED lines=12> */
.L_x_13898:
[----:B------:R-:W-:Y:S02]  /*178e0*/  IMAD.MOV.U32 R13, RZ, RZ, R18 ;  /* 0x000000ffff0d7224 */ /* 0x000fe400078e0012 */
[----:B------:R-:W-:Y:S02]  /*178f0*/  IMAD.MOV.U32 R12, RZ, RZ, 0x3 ;  /* 0x00000003ff0c7424 */ /* 0x000fe400078e00ff */
[----:B------:R-:W-:-:S07]  /*17900*/  IMAD.MOV.U32 R2, RZ, RZ, R14 ;  /* 0x000000ffff027224 */ /* 0x000fce00078e000e */
[----:B------:R-:W-:Y:S05]  /*17910*/  WARPSYNC.COLLECTIVE R15, `(.L_x_13899) ;  /* 0x000000000f087348 */ /* 0x000fea0003c00000 */
[----:B------:R0:W1:Y:S02]  /*17920*/  SHFL.IDX P6, R14, R13, R12, R11 ;  /* 0x0000000c0d0e7389 */ /* 0x00006400000c000b */
[----:B01----:R-:W-:Y:S01]  /*17930*/  ENDCOLLECTIVE ;  /* 0x000000000000791b */ /* 0x003fe20003800000 */
.L_x_13899:
        /* <DEDUP_REMOVED lines=12> */
.L_x_13900:
[----:B------:R-:W-:Y:S02]  /*17a00*/  IMAD.MOV.U32 R13, RZ, RZ, R18 ;  /* 0x000000ffff0d7224 */ /* 0x000fe400078e0012 */
[----:B------:R-:W-:Y:S02]  /*17a10*/  IMAD.MOV.U32 R12, RZ, RZ, 0x4 ;  /* 0x00000004ff0c7424 */ /* 0x000fe400078e00ff */
[----:B------:R-:W-:-:S07]  /*17a20*/  IMAD.MOV.U32 R2, RZ, RZ, R14 ;  /* 0x000000ffff027224 */ /* 0x000fce00078e000e */
[----:B------:R-:W-:Y:S05]  /*17a30*/  WARPSYNC.COLLECTIVE R15, `(.L_x_13901) ;  /* 0x000000000f087348 */ /* 0x000fea0003c00000 */
[----:B------:R0:W1:Y:S02]  /*17a40*/  SHFL.IDX P6, R14, R13, R12, R11 ;  /* 0x0000000c0d0e7389 */ /* 0x00006400000c000b */
[----:B01----:R-:W-:Y:S01]  /*17a50*/  ENDCOLLECTIVE ;  /* 0x000000000000791b */ /* 0x003fe20003800000 */
.L_x_13901:
        /* <DEDUP_REMOVED lines=12> */
.L_x_13902:
[----:B------:R-:W-:Y:S02]  /*17b20*/  IMAD.MOV.U32 R13, RZ, RZ, R18 ;  /* 0x000000ffff0d7224 */ /* 0x000fe400078e0012 */
[----:B------:R-:W-:Y:S02]  /*17b30*/  IMAD.MOV.U32 R12, RZ, RZ, 0x5 ;  /* 0x00000005ff0c7424 */ /* 0x000fe400078e00ff */
[----:B------:R-:W-:-:S07]  /*17b40*/  IMAD.MOV.U32 R2, RZ, RZ, R14 ;  /* 0x000000ffff027224 */ /* 0x000fce00078e000e */
[----:B------:R-:W-:Y:S05]  /*17b50*/  WARPSYNC.COLLECTIVE R15, `(.L_x_13903) ;  /* 0x000000000f087348 */ /* 0x000fea0003c00000 */
[----:B------:R0:W1:Y:S02]  /*17b60*/  SHFL.IDX P6, R14, R13, R12, R11 ;  /* 0x0000000c0d0e7389 */ /* 0x00006400000c000b */
[----:B01----:R-:W-:Y:S01]  /*17b70*/  ENDCOLLECTIVE ;  /* 0x000000000000791b */ /* 0x003fe20003800000 */
.L_x_13903:
        /* <DEDUP_REMOVED lines=12> */
.L_x_13904:
[----:B------:R-:W-:Y:S02]  /*17c40*/  IMAD.MOV.U32 R13, RZ, RZ, R18 ;  /* 0x000000ffff0d7224 */ /* 0x000fe400078e0012 */
[----:B------:R-:W-:Y:S02]  /*17c50*/  IMAD.MOV.U32 R12, RZ, RZ, 0x6 ;  /* 0x00000006ff0c7424 */ /* 0x000fe400078e00ff */
[----:B------:R-:W-:-:S07]  /*17c60*/  IMAD.MOV.U32 R2, RZ, RZ, R14 ;  /* 0x000000ffff027224 */ /* 0x000fce00078e000e */
[----:B------:R-:W-:Y:S05]  /*17c70*/  WARPSYNC.COLLECTIVE R15, `(.L_x_13905) ;  /* 0x000000000f087348 */ /* 0x000fea0003c00000 */
[----:B------:R0:W1:Y:S02]  /*17c80*/  SHFL.IDX P6, R14, R13, R12, R11 ;  /* 0x0000000c0d0e7389 */ /* 0x00006400000c000b */
[----:B01----:R-:W-:Y:S01]  /*17c90*/  ENDCOLLECTIVE ;  /* 0x000000000000791b */ /* 0x003fe20003800000 */
.L_x_13905:
        /* <DEDUP_REMOVED lines=12> */
.L_x_13906:
[----:B------:R-:W-:Y:S02]  /*17d60*/  IMAD.MOV.U32 R13, RZ, RZ, R18 ;  /* 0x000000ffff0d7224 */ /* 0x000fe400078e0012 */
[----:B------:R-:W-:Y:S02]  /*17d70*/  IMAD.MOV.U32 R12, RZ, RZ, 0x7 ;  /* 0x00000007ff0c7424 */ /* 0x000fe400078e00ff */
[----:B------:R-:W-:-:S07]  /*17d80*/  IMAD.MOV.U32 R2, RZ, RZ, R14 ;  /* 0x000000ffff027224 */ /* 0x000fce00078e000e */
[----:B------:R-:W-:Y:S05]  /*17d90*/  WARPSYNC.COLLECTIVE R15, `(.L_x_13907) ;  /* 0x000000000f087348 */ /* 0x000fea0003c00000 */
[----:B------:R0:W1:Y:S02]  /*17da0*/  SHFL.IDX P6, R14, R13, R12, R11 ;  /* 0x0000000c0d0e7389 */ /* 0x00006400000c000b */
[----:B01----:R-:W-:Y:S01]  /*17db0*/  ENDCOLLECTIVE ;  /* 0x000000000000791b */ /* 0x003fe20003800000 */
.L_x_13907:
        /* <DEDUP_REMOVED lines=8> */
[----:B------:R-:W-:-:S07]  /*17e40*/  IMAD.MOV.U32 R18, RZ, RZ, R14 ;  /* 0x000000ffff127224 */ /* 0x000fce00078e000e */
[----:B0-----:R-:W-:Y:S05]  /*17e50*/  WARPSYNC.COLLECTIVE R15, `(.L_x_13908) ;  /* 0x000000000f087348 */ /* 0x001fea0003c00000 */
[----:B------:R1:W2:Y:S02]  /*17e60*/  SHFL.IDX P6, R14, R13, R12, R11 ;  /* 0x0000000c0d0e7389 */ /* 0x0002a400000c000b */
[----:B012---:R-:W-:Y:S01]  /*17e70*/  ENDCOLLECTIVE ;  /* 0x000000000000791b */ /* 0x007fe20003800000 */
.L_x_13908:
[----:B------:R-:W-:Y:S01]  /*17e80*/  IMAD.MOV.U32 R2, RZ, RZ, R14 ;  /* 0x000000ffff027224 */ /* 0x000fe200078e000e */
[----:B------:R-:W-:Y:S06]  /*17e90*/  BRA `(.L_x_13909) ;  /* 0xffffffbc00c87947 */ /* 0x000fec000383ffff */
.L_x_13803:
[----:B0-----:R0:W1:Y:S02]  /*17ea0*/  SYNCS.PHASECHK.TRANS64.TRYWAIT P0, [R4+URZ+0x16860], R3 ;  /* 0x01686003040075a7 */ /* 0x001064000800017f */
[----:B-1----:R-:W-:Y:S05]  /*17eb0*/  @!P0 NANOSLEEP.SYNCS 0x989680 ;  /* 0x009896800000895d */ /* 0x002fea0003900000 */
[----:B------:R-:W1:Y:S02]  /*17ec0*/  @!P0 SYNCS.PHASECHK.TRANS64 P0, [R4+URZ+0x16860], R3 ;  /* 0x01686003040085a7 */ /* 0x000e64000800007f */
[----:B-1----:R-:W-:Y:S05]  /*17ed0*/  @!P0 BRA `(.L_x_13803) ;  /* 0xfffffffc00f08947 */ /* 0x002fea000383ffff */
[----:B------:R-:W-:Y:S05]  /*17ee0*/  BRA `(.L_x_13910) ;  /* 0xffffffc000dc7947 */ /* 0x000fea000383ffff */
.L_x_13804:
        /* <DEDUP_REMOVED lines=8> */
.L_x_13912:
[----:B------:R-:W-:Y:S05]  /*17f70*/  BSYNC B0 ;  /* 0x0000000000007941 */ /* 0x000fea0003800000 */
.L_x_13911:
        /* <DEDUP_REMOVED lines=10> */
.L_x_13913:
        /* <DEDUP_REMOVED lines=9> */
.L_x_13914:
        /* <DEDUP_REMOVED lines=11> */
.L_x_13915:
[----:B------:R-:W-:Y:S02]  /*18160*/  IMAD.MOV.U32 R13, RZ, RZ, R18 ;  /* 0x000000ffff0d7224 */ /* 0x000fe400078e0012 */
[----:B------:R-:W-:Y:S01]  /*18170*/  IMAD.MOV.U32 R12, RZ, RZ, 0x2 ;  /* 0x00000002ff0c7424 */ /* 0x000fe200078e00ff */
[----:B------:R-:W-:-:S13]  /*18180*/  IADD3 R2, P0, R14, R6, RZ ;  /* 0x000000060e027210 */ /* 0x000fda0007f1e0ff */
[----:B------:R-:W-:Y:S05]  /*18190*/  WARPSYNC.COLLECTIVE R15, `(.L_x_13916) ;  /* 0x000000000f087348 */ /* 0x000fea0003c00000 */
[----:B------:R0:W1:Y:S02]  /*181a0*/  SHFL.IDX P6, R14, R13, R12, R11 ;  /* 0x0000000c0d0e7389 */ /* 0x00006400000c000b */
[----:B01----:R-:W-:Y:S01]  /*181b0*/  ENDCOLLECTIVE ;  /* 0x000000000000791b */ /* 0x003fe20003800000 */
.L_x_13916:
        /* <DEDUP_REMOVED lines=11> */
.L_x_13917:
[----:B------:R-:W-:Y:S02]  /*18270*/  IMAD.MOV.U32 R13, RZ, RZ, R18 ;  /* 0x000000ffff0d7224 */ /* 0x000fe400078e0012 */
[----:B------:R-:W-:Y:S02]  /*18280*/  IMAD.MOV.U32 R12, RZ, RZ, 0x3 ;  /* 0x00000003ff0c7424 */ /* 0x000fe400078e00ff */
[----:B------:R-:W-:-:S07]  /*18290*/  IMAD.MOV.U32 R9, RZ, RZ, R14 ;  /* 0x000000ffff097224 */ /* 0x000fce00078e000e */
[----:B------:R-:W-:Y:S05]  /*182a0*/  WARPSYNC.COLLECTIVE R15, `(.L_x_13918) ;  /* 0x000000000f087348 */ /* 0x000fea0003c00000 */
[----:B------:R0:W1:Y:S02]  /*182b0*/  SHFL.IDX P6, R14, R13, R12, R11 ;  /* 0x0000000c0d0e7389 */ /* 0x00006400000c000b */
[----:B01----:R-:W-:Y:S01]  /*182c0*/  ENDCOLLECTIVE ;  /* 0x000000000000791b */ /* 0x003fe20003800000 */
.L_x_13918:
        /* <DEDUP_REMOVED lines=12> */
.L_x_13919:
[----:B------:R-:W-:Y:S02]  /*18390*/  IMAD.MOV.U32 R13, RZ, RZ, R18 ;  /* 0x000000ffff0d7224 */ /* 0x000fe400078e0012 */
[----:B------:R-:W-:Y:S01]  /*183a0*/  IMAD.MOV.U32 R12, RZ, RZ, 0x4 ;  /* 0x00000004ff0c7424 */ /* 0x000fe200078e00ff */
[----:B------:R-:W-:-:S13]  /*183b0*/  IADD3 R2, P0, R14, R6, RZ ;  /* 0x000000060e027210 */ /* 0x000fda0007f1e0ff */
[----:B------:R-:W-:Y:S05]  /*183c0*/  WARPSYNC.COLLECTIVE R15, `(.L_x_13920) ;  /* 0x000000000f087348 */ /* 0x000fea0003c00000 */
[----:B------:R0:W1:Y:S02]  /*183d0*/  SHFL.IDX P6, R14, R13, R12, R11 ;  /* 0x0000000c0d0e7389 */ /* 0x00006400000c000b */
[----:B01----:R-:W-:Y:S01]  /*183e0*/  ENDCOLLECTIVE ;  /* 0x000000000000791b */ /* 0x003fe20003800000 */
.L_x_13920:
        /* <DEDUP_REMOVED lines=11> */
.L_x_13921:
[----:B------:R-:W-:Y:S02]  /*184a0*/  IMAD.MOV.U32 R13, RZ, RZ, R18 ;  /* 0x000000ffff0d7224 */ /* 0x000fe400078e0012 */
[----:B------:R-:W-:Y:S02]  /*184b0*/  IMAD.MOV.U32 R12, RZ, RZ, 0x5 ;  /* 0x00000005ff0c7424 */ /* 0x000fe400078e00ff */
[----:B------:R-:W-:-:S07]  /*184c0*/  IMAD.MOV.U32 R9, RZ, RZ, R14 ;  /* 0x000000ffff097224 */ /* 0x000fce00078e000e */
[----:B------:R-:W-:Y:S05]  /*184d0*/  WARPSYNC.COLLECTIVE R15, `(.L_x_13922) ;  /* 0x000000000f087348 */ /* 0x000fea0003c00000 */
[----:B------:R0:W1:Y:S02]  /*184e0*/  SHFL.IDX P6, R14, R13, R12, R11 ;  /* 0x0000000c0d0e7389 */ /* 0x00006400000c000b */
[----:B01----:R-:W-:Y:S01]  /*184f0*/  ENDCOLLECTIVE ;  /* 0x000000000000791b */ /* 0x003fe20003800000 */
.L_x_13922:
        /* <DEDUP_REMOVED lines=12> */
.L_x_13923:
[----:B------:R-:W-:Y:S02]  /*185c0*/  IMAD.MOV.U32 R13, RZ, RZ, R18 ;  /* 0x000000ffff0d7224 */ /* 0x000fe400078e0012 */
[----:B------:R-:W-:Y:S01]  /*185d0*/  IMAD.MOV.U32 R12, RZ, RZ, 0x6 ;  /* 0x00000006ff0c7424 */ /* 0x000fe200078e00ff */
[----:B------:R-:W-:-:S13]  /*185e0*/  IADD3 R2, P0, R14, R6, RZ ;  /* 0x000000060e027210 */ /* 0x000fda0007f1e0ff */
[----:B------:R-:W-:Y:S05]  /*185f0*/  WARPSYNC.COLLECTIVE R15, `(.L_x_13924) ;  /* 0x000000000f087348 */ /* 0x000fea0003c00000 */
[----:B------:R0:W1:Y:S02]  /*18600*/  SHFL.IDX P6, R14, R13, R12, R11 ;  /* 0x0000000c0d0e7389 */ /* 0x00006400000c000b */
[----:B01----:R-:W-:Y:S01]  /*18610*/  ENDCOLLECTIVE ;  /* 0x000000000000791b */ /* 0x003fe20003800000 */
.L_x_13924:
        /* <DEDUP_REMOVED lines=11> */
.L_x_13925:
[----:B------:R-:W-:Y:S02]  /*186d0*/  IMAD.MOV.U32 R13, RZ, RZ, R18 ;  /* 0x000000ffff0d7224 */ /* 0x000fe400078e0012 */
[----:B------:R-:W-:Y:S02]  /*186e0*/  IMAD.MOV.U32 R12, RZ, RZ, 0x7 ;  /* 0x00000007ff0c7424 */ /* 0x000fe400078e00ff */
[----:B------:R-:W-:-:S07]  /*186f0*/  IMAD.MOV.U32 R9, RZ, RZ, R14 ;  /* 0x000000ffff097224 */ /* 0x000fce00078e000e */
[----:B------:R-:W-:Y:S05]  /*18700*/  WARPSYNC.COLLECTIVE R15, `(.L_x_13926) ;  /* 0x000000000f087348 */ /* 0x000fea0003c00000 */
[----:B------:R0:W1:Y:S02]  /*18710*/  SHFL.IDX P6, R14, R13, R12, R11 ;  /* 0x0000000c0d0e7389 */ /* 0x00006400000c000b */
[----:B01----:R-:W-:Y:S01]  /*18720*/  ENDCOLLECTIVE ;  /* 0x000000000000791b */ /* 0x003fe20003800000 */
.L_x_13926:
        /* <DEDUP_REMOVED lines=12> */
.L_x_13927:
[----:B------:R-:W-:Y:S05]  /*187f0*/  BRA `(.L_x_13928) ;  /* 0xffffffbc009c7947 */ /* 0x000fea000383ffff */
.L_x_13809:
        /* <DEDUP_REMOVED lines=8> */
.L_x_13930:
[----:B------:R-:W-:Y:S05]  /*18880*/  BSYNC B0 ;  /* 0x0000000000007941 */ /* 0x000fea0003800000 */
.L_x_13929:
[----:B------:R-:W-:Y:S05]  /*18890*/  BRA `(.L_x_13931) ;  /* 0xffffffc000207947 */ /* 0x000fea000383ffff */
.L_x_13812:
[----:B--2---:R2:W3:Y:S02]  /*188a0*/  SYNCS.PHASECHK.TRANS64.TRYWAIT P0, [R4+URZ+0x16820], R0 ;  /* 0x01682000040075a7 */ /* 0x0044e4000800017f */
[----:B---3--:R-:W-:Y:S05]  /*188b0*/  @!P0 NANOSLEEP.SYNCS 0x989680 ;  /* 0x009896800000895d */ /* 0x008fea0003900000 */
[----:B------:R-:W3:Y:S02]  /*188c0*/  @!P0 SYNCS.PHASECHK.TRANS64 P0, [R4+URZ+0x16820], R0 ;  /* 0x01682000040085a7 */ /* 0x000ee4000800007f */
[----:B---3--:R-:W-:Y:S05]  /*188d0*/  @!P0 BRA `(.L_x_13812) ;  /* 0xfffffffc00f08947 */ /* 0x008fea000383ffff */
[----:B------:R-:W-:Y:S05]  /*188e0*/  BRA `(.L_x_13932) ;  /* 0xffffffc0006c7947 */ /* 0x000fea000383ffff */
.L_x_13813:
        /* <DEDUP_REMOVED lines=11> */
.L_x_13934:
[----:B------:R-:W-:Y:S05]  /*189a0*/  BSYNC B0 ;  /* 0x0000000000007941 */ /* 0x000fea0003800000 */
.L_x_13933:
[----:B------:R-:W-:Y:S05]  /*189b0*/  BRA `(.L_x_13935) ;  /* 0xffffffc000547947 */ /* 0x000fea000383ffff */
.L_x_13816:
[----:B------:R-:W-:Y:S01]  /*189c0*/  BSSY B1, `(.L_x_13936) ;  /* 0x0000006000017945 */ /* 0x000fe20003800000 */
[----:B------:R-:W-:-:S07]  /*189d0*/  IMAD.MOV.U32 R15, RZ, RZ, -0x1 ;  /* 0xffffffffff0f7424 */ /* 0x000fce00078e00ff */
[----:B01----:R-:W-:Y:S05]  /*189e0*/  WARPSYNC.COLLECTIVE R15, `(.L_x_13937) ;  /* 0x000000000f0c7348 */ /* 0x003fea0003c00000 */
[----:B------:R-:W-:Y:S02]  /*189f0*/  ELECT P6, UR62, PT ;  /* 0x00000000003e782f */ /* 0x000fe400038c0000 */
[----:B------:R-:W-:Y:S01]  /*18a00*/  MOV R14, UR62 ;  /* 0x0000003e000e7c02 */ /* 0x000fe20008000f00 */
[----:B01----:R-:W-:Y:S10]  /*18a10*/  ENDCOLLECTIVE ;  /* 0x000000000000791b */ /* 0x003ff40003800000 */
.L_x_13937:
[----:B------:R-:W-:Y:S05]  /*18a20*/  BSYNC B1 ;  /* 0x0000000000017941 */ /* 0x000fea0003800000 */
.L_x_13936:
[----:B------:R-:W-:Y:S05]  /*18a30*/  BRA `(.L_x_13938) ;  /* 0xffffffc0004c7947 */ /* 0x000fea000383ffff */
.L_x_13818:
[----:B-1----:R1:W2:Y:S02]  /*18a40*/  SYNCS.PHASECHK.TRANS64.TRYWAIT P1, [R5+URZ+0x16840], R0 ;  /* 0x01684000050075a7 */ /* 0x0022a4000802017f */
[----:B--2---:R-:W-:Y:S05]  /*18a50*/  @!P1 NANOSLEEP.SYNCS 0x989680 ;  /* 0x009896800000995d */ /* 0x004fea0003900000 */
[----:B------:R-:W2:Y:S02]  /*18a60*/  @!P1 SYNCS.PHASECHK.TRANS64 P1, [R5+URZ+0x16840], R0 ;  /* 0x01684000050095a7 */ /* 0x000ea4000802007f */
[----:B--2---:R-:W-:Y:S05]  /*18a70*/  @!P1 BRA `(.L_x_13818) ;  /* 0xfffffffc00f09947 */ /* 0x004fea000383ffff */
[----:B------:R-:W-:Y:S05]  /*18a80*/  BRA `(.L_x_13939) ;  /* 0xffffffc0006c7947 */ /* 0x000fea000383ffff */
.L_x_13820:
[----:B--2---:R2:W3:Y:S02]  /*18a90*/  SYNCS.PHASECHK.TRANS64.TRYWAIT P1, [R23+URZ+0x16840], R2 ;  /* 0x01684002170075a7 */ /* 0x0044e4000802017f */
[----:B---3--:R-:W-:Y:S05]  /*18aa0*/  @!P1 NANOSLEEP.SYNCS 0x989680 ;  /* 0x009896800000995d */ /* 0x008fea0003900000 */
[----:B------:R-:W3:Y:S02]  /*18ab0*/  @!P1 SYNCS.PHASECHK.TRANS64 P1, [R23+URZ+0x16840], R2 ;  /* 0x01684002170095a7 */ /* 0x000ee4000802007f */
[----:B---3--:R-:W-:Y:S05]  /*18ac0*/  @!P1 BRA `(.L_x_13820) ;  /* 0xfffffffc00f09947 */ /* 0x008fea000383ffff */
[----:B------:R-:W-:Y:S05]  /*18ad0*/  BRA `(.L_x_13940) ;  /* 0xffffffc000787947 */ /* 0x000fea000383ffff */
.L_x_13822:
[----:B---3--:R3:W4:Y:S02]  /*18ae0*/  SYNCS.PHASECHK.TRANS64.TRYWAIT P1, [R5+URZ+0x16860], R0 ;  /* 0x01686000050075a7 */ /* 0x008724000802017f */
[----:B----4-:R-:W-:Y:S05]  /*18af0*/  @!P1 NANOSLEEP.SYNCS 0x989680 ;  /* 0x009896800000995d */ /* 0x010fea0003900000 */
[----:B------:R-:W4:Y:S02]  /*18b00*/  @!P1 SYNCS.PHASECHK.TRANS64 P1, [R5+URZ+0x16860], R0 ;  /* 0x01686000050095a7 */ /* 0x000f24000802007f */
[----:B----4-:R-:W-:Y:S05]  /*18b10*/  @!P1 BRA `(.L_x_13822) ;  /* 0xfffffffc00f09947 */ /* 0x010fea000383ffff */
[----:B------:R-:W-:Y:S05]  /*18b20*/  BRA `(.L_x_13941) ;  /* 0xffffffc000747947 */ /* 0x000fea000383ffff */
.L_x_13942:
        /* <DEDUP_REMOVED lines=13> */
.L_x_15877:


//--------------------- .text._ZN7cutlass13device_kernelIN5flash11enable_sm90INS1_16FlashAttnFwdSm90INS1_25CollectiveMainloopFwdSm90ILi2EN4cute5tupleIJNS5_1CILi1EEES8_S8_EEENS6_IJNS7_ILi192EEENS7_ILi128EEENS7_ILi64EEEEEELi64ENS_6half_tEfNS_4arch4Sm90ELb0ELb1ELb1ELb1ELb1ELb0ELb0ELb1ELb1ELb1ELb0ELb0EEENS1_21CollectiveEpilogueFwdINS6_IJSA_SC_SB_EEES9_SE_SG_Li384ELb1ELb1ELb0ELb0EEENS1_36VarlenDynamicPersistentTileSchedulerILi192ELi128ELi384ELi128ELb0ELb1ELb1ELb1ELb0ELb1EEEEEEEEEvNT_6ParamsE --------------------------
	.section	.text._ZN7cutlass13device_kernelIN5flash11enable_sm90INS1_16FlashAttnFwdSm90INS1_25CollectiveMainloopFwdSm90ILi2EN4cute5tupleIJNS5_1CILi1EEES8_S8_EEENS6_IJNS7_ILi192EEENS7_ILi128EEENS7_ILi64EEEEEELi64ENS_6half_tEfNS_4arch4Sm90ELb0ELb1ELb1ELb1ELb1ELb0ELb0ELb1ELb1ELb1ELb0ELb0EEENS1_21CollectiveEpilogueFwdINS6_IJSA_SC_SB_EEES9_SE_SG_Li384ELb1ELb1ELb0ELb0EEENS1_36VarlenDynamicPersistentTileSchedulerILi192ELi128ELi384ELi128ELb0ELb1ELb1ELb1ELb0ELb1EEEEEEEEEvNT_6ParamsE,"ax",@progbits
	.align	128
.text._ZN7cutlass13device_kernelIN5flash11enable_sm90INS1_16FlashAttnFwdSm90INS1_25CollectiveMainloopFwdSm90ILi2EN4cute5tupleIJNS5_1CILi1EEES8_S8_EEENS6_IJNS7_ILi192EEENS7_ILi128EEENS7_ILi64EEEEEELi64ENS_6half_tEfNS_4arch4Sm90ELb0ELb1ELb1ELb1ELb1ELb0ELb0ELb1ELb1ELb1ELb0ELb0EEENS1_21CollectiveEpilogueFwdINS6_IJSA_SC_SB_EEES9_SE_SG_Li384ELb1ELb1ELb0ELb0EEENS1_36VarlenDynamicPersistentTileSchedulerILi192ELi128ELi384ELi128ELb0ELb1ELb1ELb1ELb0ELb1EEEEEEEEEvNT_6ParamsE:
        .type           _ZN7cutlass13device_kernelIN5flash11enable_sm90INS1_16FlashAttnFwdSm90INS1_25CollectiveMainloopFwdSm90ILi2EN4cute5tupleIJNS5_1CILi1EEES8_S8_EEENS6_IJNS7_ILi192EEENS7_ILi128EEENS7_ILi64EEEEEELi64ENS_6half_tEfNS_4arch4Sm90ELb0ELb1ELb1ELb1ELb1ELb0ELb0ELb1ELb1ELb1ELb0ELb0EEENS1_21CollectiveEpilogueFwdINS6_IJSA_SC_SB_EEES9_SE_SG_Li384ELb1ELb1ELb0ELb0EEENS1_36VarlenDynamicPersistentTileSchedulerILi192ELi128ELi384ELi128ELb0ELb1ELb1ELb1ELb0ELb1EEEEEEEEEvNT_6ParamsE,@function
        .size           _ZN7cutlass13device_kernelIN5flash11enable_sm90INS1_16FlashAttnFwdSm90INS1_25CollectiveMainloopFwdSm90ILi2EN4cute5tupleIJNS5_1CILi1EEES8_S8_EEENS6_IJNS7_ILi192EEENS7_ILi128EEENS7_ILi64EEEEEELi64ENS_6half_tEfNS_4arch4Sm90ELb0ELb1ELb1ELb1ELb1ELb0ELb0ELb1ELb1ELb1ELb0ELb0EEENS1_21CollectiveEpilogueFwdINS6_IJSA_SC_SB_EEES9_SE_SG_Li384ELb1ELb1ELb0ELb0EEENS1_36VarlenDynamicPersistentTileSchedulerILi192ELi128ELi384ELi128ELb0ELb1ELb1ELb1ELb0ELb1EEEEEEEEEvNT_6ParamsE,(.L_x_15878 - _ZN7cutlass13device_kernelIN5flash11enable_sm90INS1_16FlashAttnFwdSm90INS1_25CollectiveMainloopFwdSm90ILi2EN4cute5tupleIJNS5_1CILi1EEES8_S8_EEENS6_IJNS7_ILi192EEENS7_ILi128EEENS7_ILi64EEEEEELi64ENS_6half_tEfNS_4arch4Sm90ELb0ELb1ELb1ELb1ELb1ELb0ELb0ELb1ELb1ELb1ELb0ELb0EEENS1_21CollectiveEpilogueFwdINS6_IJSA_SC_SB_EEES9_SE_SG_Li384ELb1ELb1ELb0ELb0EEENS1_36VarlenDynamicPersistentTileSchedulerILi192ELi128ELi384ELi128ELb0ELb1ELb1ELb1ELb0ELb1EEEEEEEEEvNT_6ParamsE)
        .other          _ZN7cutlass13device_kernelIN5flash11enable_sm90INS1_16FlashAttnFwdSm90INS1_25CollectiveMainloopFwdSm90ILi2EN4cute5tupleIJNS5_1CILi1EEES8_S8_EEENS6_IJNS7_ILi192EEENS7_ILi128EEENS7_ILi64EEEEEELi64ENS_6half_tEfNS_4arch4Sm90ELb0ELb1ELb1ELb1ELb1ELb0ELb0ELb1ELb1ELb1ELb0ELb0EEENS1_21CollectiveEpilogueFwdINS6_IJSA_SC_SB_EEES9_SE_SG_Li384ELb1ELb1ELb0ELb0EEENS1_36VarlenDynamicPersistentTileSchedulerILi192ELi128ELi384ELi128ELb0ELb1ELb1ELb1ELb0ELb1EEEEEEEEEvNT_6ParamsE,@"STO_CUDA_ENTRY STV_DEFAULT"
_ZN7cutlass13device_kernelIN5flash11enable_sm90INS1_16FlashAttnFwdSm90INS1_25CollectiveMainloopFwdSm90ILi2EN4cute5tupleIJNS5_1CILi1EEES8_S8_EEENS6_IJNS7_ILi192EEENS7_ILi128EEENS7_ILi64EEEEEELi64ENS_6half_tEfNS_4arch4Sm90ELb0ELb1ELb1ELb1ELb1ELb0ELb0ELb1ELb1ELb1ELb0ELb0EEENS1_21CollectiveEpilogueFwdINS6_IJSA_SC_SB_EEES9_SE_SG_Li384ELb1ELb1ELb0ELb0EEENS1_36VarlenDynamicPersistentTileSchedulerILi192ELi128ELi384ELi128ELb0ELb1ELb1ELb1ELb0ELb1EEEEEEEEEvNT_6ParamsE:
        /* <DEDUP_REMOVED lines=45> */
.L_x_13943:
        /* <DEDUP_REMOVED lines=22> */
.L_x_13944:
        /* <DEDUP_REMOVED lines=18> */
.L_x_13945:
        /* <DEDUP_REMOVED lines=22> */
.L_x_13946:
        /* <DEDUP_REMOVED lines=23> */
.L_x_13947:
        /* <DEDUP_REMOVED lines=8> */
.L_x_13949:
        /* <DEDUP_REMOVED lines=30> */
[CC--:B------:R-:W-:Y:S01]  /*0a80*/  LEA.HI R2, R0.reuse, R157.reuse, RZ, 0x4 ;  /* 0x0000009d00027211 */ /* 0x0c0fe200078f20ff */
[----:B------:R-:W-:Y:S01]  /*0a90*/  IMAD.SHL.U32 R3, R3, 0x20, RZ ;  /* 0x0000002003037824 */ /* 0x000fe200078e00ff */
[----:B------:R-:W-:Y:S01]  /*0aa0*/  LEA.HI R10, R0, R157, RZ, 0x2 ;  /* 0x0000009d000a7211 */ /* 0x000fe200078f10ff */
[C---:B------:R-:W-:Y:S01]  /*0ab0*/  IMAD.IADD R152, R157.reuse, 0x1, -R152 ;  /* 0x000000019d987824 */ /* 0x040fe200078e0a98 */
[----:B------:R-:W-:Y:S02]  /*0ac0*/  LOP3.LUT R4, R2, 0x3fffff0, RZ, 0xc0, !PT ;  /* 0x03fffff002047812 */ /* 0x000fe400078ec0ff */
[----:B------:R-:W-:Y:S02]  /*0ad0*/  SHF.R.S32.HI R5, RZ, 0x4, R2 ;  /* 0x00000004ff057819 */ /* 0x000fe40000011402 */
[----:B------:R-:W-:Y:S01]  /*0ae0*/  SHF.R.S32.HI R7, RZ, 0x1f, R152 ;  /* 0x0000001fff077819 */ /* 0x000fe20000011498 */
[----:B------:R-:W-:Y:S01]  /*0af0*/  IMAD.IADD R4, R157, 0x1, -R4 ;  /* 0x000000019d047824 */ /* 0x000fe200078e0a04 */
[----:B------:R-:W-:-:S02]  /*0b00*/  LOP3.LUT R3, R3, 0xfffffc00, RZ, 0xc0, !PT ;  /* 0xfffffc0003037812 */ /* 0x000fc400078ec0ff */
[----:B------:R-:W-:Y:S02]  /*0b10*/  LEA.HI R6, R7, R152, RZ, 0x2 ;  /* 0x0000009807067211 */ /* 0x000fe400078f10ff */
[----:B------:R-:W-:Y:S01]  /*0b20*/  LEA.HI R2, R2, R5, RZ, 0x1 ;  /* 0x0000000502027211 */ /* 0x000fe200078f08ff */
[----:B------:R-:W-:Y:S01]  /*0b30*/  IMAD R3, R4, 0x40, R3 ;  /* 0x0000004004037824 */ /* 0x000fe200078e0203 */
[--C-:B------:R-:W-:Y:S02]  /*0b40*/  SHF.R.S32.HI R8, RZ, 0x2, R6.reuse ;  /* 0x00000002ff087819 */ /* 0x100fe40000011406 */
[----:B------:R-:W-:Y:S02]  /*0b50*/  SHF.R.S32.HI R9, RZ, 0x1f, R6 ;  /* 0x0000001fff097819 */ /* 0x000fe40000011406 */
[----:B------:R-:W-:Y:S02]  /*0b60*/  SHF.R.S32.HI R153, RZ, 0x7, R153 ;  /* 0x00000007ff997819 */ /* 0x000fe40000011499 */
[----:B------:R-:W-:-:S02]  /*0b70*/  LOP3.LUT R10, R10, 0xfffffffc, RZ, 0xc0, !PT ;  /* 0xfffffffc0a0a7812 */ /* 0x000fc400078ec0ff */
[----:B------:R-:W-:Y:S01]  /*0b80*/  LEA.HI R9, R9, R8, RZ, 0x3 ;  /* 0x0000000809097211 */ /* 0x000fe200078f18ff */
[----:B------:R-:W-:Y:S01]  /*0b90*/  IMAD.HI R4, R153, 0x55555556, RZ ;  /* 0x5555555699047827 */ /* 0x000fe200078e02ff */
[----:B------:R-:W-:Y:S02]  /*0ba0*/  LOP3.LUT R2, R2, 0x1ffffffe, RZ, 0xc0, !PT ;  /* 0x1ffffffe02027812 */ /* 0x000fe400078ec0ff */
[----:B------:R-:W-:Y:S01]  /*0bb0*/  LEA.HI R0, R0, R157, RZ, 0x3 ;  /* 0x0000009d00007211 */ /* 0x000fe200078f18ff */
[----:B------:R-:W-:Y:S01]  /*0bc0*/  IMAD.IADD R10, R157, 0x1, -R10 ;  /* 0x000000019d0a7824 */ /* 0x000fe200078e0a0a */
[----:B------:R-:W-:Y:S01]  /*0bd0*/  LOP3.LUT R9, R9, 0xfffffff8, RZ, 0xc0, !PT ;  /* 0xfffffff809097812 */ /* 0x000fe200078ec0ff */
[----:B------:R-:W-:Y:S01]  /*0be0*/  IMAD.IADD R2, R5, 0x1, -R2 ;  /* 0x0000000105027824 */ /* 0x000fe200078e0a02 */
[----:B------:R-:W-:Y:S02]  /*0bf0*/  LEA.HI R7, R7, R152, RZ, 0x5 ;  /* 0x0000009807077211 */ /* 0x000fe400078f28ff */
[----:B------:R-:W-:Y:S01]  /*0c00*/  LOP3.LUT R18, R0, 0xfffffff8, RZ, 0xc0, !PT ;  /* 0xfffffff800127812 */ /* 0x000fe200078ec0ff */
[----:B------:R-:W-:Y:S01]  /*0c10*/  IMAD.IADD R8, R8, 0x1, -R9 ;  /* 0x0000000108087824 */ /* 0x000fe200078e0a09 */
[----:B------:R-:W-:Y:S01]  /*0c20*/  LEA.HI R4, R4, R4, RZ, 0x1 ;  /* 0x0000000404047211 */ /* 0x000fe200078f08ff */
[----:B------:R-:W-:Y:S01]  /*0c30*/  IMAD R155, R2, 0x8, R3 ;  /* 0x00000008029b7824 */ /* 0x000fe200078e0203 */
[----:B------:R-:W-:Y:S01]  /*0c40*/  LEA.HI R5, R10, R10, RZ, 0x1 ;  /* 0x0000000a0a057211 */ /* 0x000fe200078f08ff */
[----:B------:R-:W-:Y:S01]  /*0c50*/  IMAD.IADD R18, R157, 0x1, -R18 ;  /* 0x000000019d127824 */ /* 0x000fe200078e0a12 */
[----:B------:R-:W-:Y:S01]  /*0c60*/  SHF.R.S32.HI R7, RZ, 0x5, R7 ;  /* 0x00000005ff077819 */ /* 0x000fe20000011407 */
[----:B------:R-:W-:Y:S01]  /*0c70*/  IMAD R4, R4, -0x3, R153 ;  /* 0xfffffffd04047824 */ /* 0x000fe200078e0299 */
[----:B------:R-:W-:Y:S01]  /*0c80*/  LOP3.LUT R5, R5, 0x1ffffffe, RZ, 0xc0, !PT ;  /* 0x1ffffffe05057812 */ /* 0x000fe200078ec0ff */
[----:B------:R-:W-:Y:S01]  /*0c90*/  IMAD.SHL.U32 R19, R18, 0x8, RZ ;  /* 0x0000000812137824 */ /* 0x000fe200078e00ff */
[----:B------:R-:W-:Y:S01]  /*0ca0*/  LOP3.LUT R3, R6, 0x7ffffffc, RZ, 0xc0, !PT ;  /* 0x7ffffffc06037812 */ /* 0x000fe200078ec0ff */
[----:B------:R-:W-:Y:S01]  /*0cb0*/  IMAD R7, R7, 0x10, R8 ;  /* 0x0000001007077824 */ /* 0x000fe200078e0208 */
[----:B------:R-:W-:Y:S01]  /*0cc0*/  SHF.R.S32.HI R23, RZ, 0x3, R0 ;  /* 0x00000003ff177819 */ /* 0x000fe20000011400 */
[----:B------:R-:W-:Y:S01]  /*0cd0*/  IMAD.IADD R5, R10, 0x1, -R5 ;  /* 0x000000010a057824 */ /* 0x000fe200078e0a05 */
[----:B------:R-:W-:Y:S01]  /*0ce0*/  SHF.R.S32.HI R156, RZ, 0x1f, R19 ;  /* 0x0000001fff9c7819 */ /* 0x000fe20000011413 */
[----:B------:R-:W-:-:S02]  /*0cf0*/  IMAD R154, R4, 0x40, R7 ;  /* 0x00000040049a7824 */ /* 0x000fc400078e0207 */
[----:B------:R-:W-:Y:S02]  /*0d00*/  IMAD.IADD R16, R152, 0x1, -R3 ;  /* 0x0000000198107824 */ /* 0x000fe400078e0a03 */
[----:B------:R-:W-:-:S07]  /*0d10*/  IMAD R17, R5, 0x8, R154 ;  /* 0x0000000805117824 */ /* 0x000fce00078e029a */
.L_x_14045:
        /* <DEDUP_REMOVED lines=32> */
[----:B-----5:R-:W-:-:S14]  /*0f20*/  @P2 BRA `(.L_x_13950) ;  /* 0x0000000000382947 */ /* 0x020fdc0003800000 */
        /* <DEDUP_REMOVED lines=14> */
.L_x_13950:
        /* <DEDUP_REMOVED lines=9> */
.L_x_13951:
        /* <DEDUP_REMOVED lines=13> */
.L_x_13952:
        /* <DEDUP_REMOVED lines=29> */
.L_x_13954:
[----:B------:R-:W-:-:S11]  /*1340*/  UISETP.NE.AND UP0, UPT, UR5, 0x1, UPT ;  /* 0x000000010500788c */ /* 0x000fd6000bf05270 */
[----:B------:R-:W-:Y:S02]  /*1350*/  @UP0 ULDC.64 UR8, c[0x0][0x9e8] ;  /* 0x00027a0000080ab9 */ /* 0x000fe40000000a00 */
[----:B------:R-:W-:-:S04]  /*1360*/  UIMAD.WIDE.U32 UR6, UR4, UR8, URZ ;  /* 0x00000008040672a5 */ /* 0x000fc8000f8e003f */
[----:B------:R-:W-:-:S12]  /*1370*/  @UP0 USHF.R.U32.HI UR4, URZ, UR9, UR7 ;  /* 0x000000093f040299 */ /* 0x000fd80008011607 */
.L_x_13955:
[----:B------:R-:W-:-:S06]  /*1380*/  UIMAD UR4, UR4, UR5, UR5 ;  /* 0x00000005040472a4 */ /* 0x000fcc000f8e0205 */
[----:B------:R-:W-:-:S07]  /*1390*/  VIMNMX R0, R0, UR4, PT ;  /* 0x0000000400007c48 */ /* 0x000fce000bfe0100 */
.L_x_13953:
        /* <DEDUP_REMOVED lines=32> */
.L_x_13957:
[----:B------:R-:W-:-:S11]  /*15a0*/  UISETP.NE.AND UP0, UPT, UR5, 0x1, UPT ;  /* 0x000000010500788c */ /* 0x000fd6000bf05270 */
[----:B------:R-:W-:Y:S02]  /*15b0*/  @UP0 ULDC.64 UR10, c[0x0][0x9e8] ;  /* 0x00027a00000a0ab9 */ /* 0x000fe40000000a00 */
[----:B------:R-:W-:-:S04]  /*15c0*/  UIMAD.WIDE.U32 UR6, UR4, UR10, URZ ;  /* 0x0000000a040672a5 */ /* 0x000fc8000f8e003f */
[----:B------:R-:W-:-:S12]  /*15d0*/  @UP0 USHF.R.U32.HI UR4, URZ, UR11, UR7 ;  /* 0x0000000b3f040299 */ /* 0x000fd80008011607 */
.L_x_13958:
[----:B------:R-:W-:-:S04]  /*15e0*/  UIMAD UR4, UR4, UR5, URZ ;  /* 0x00000005040472a4 */ /* 0x000fc8000f8e023f */
[----:B------:R-:W-:-:S04]  /*15f0*/  UISETP.LT.AND UP0, UPT, UR9, UR4, UPT ;  /* 0x000000040900728c */ /* 0x000fc8000bf01270 */
[----:B------:R-:W-:-:S12]  /*1600*/  USEL UR9, UR9, UR4, !UP0 ;  /* 0x0000000409097287 */ /* 0x000fd8000c000000 */
.L_x_13956:
        /* <DEDUP_REMOVED lines=13> */
[----:B------:R-:W-:Y:S02]  /*16e0*/  CS2R R24, SRZ ;  /* 0x0000000000187805 */ /* 0x000fe4000001ff00 */
[----:B------:R-:W-:Y:S01]  /*16f0*/  CS2R R12, SRZ ;  /* 0x00000000000c7805 */ /* 0x000fe2000001ff00 */
[----:B------:R-:W-:Y:S01]  /*1700*/  IMAD.MOV.U32 R106, RZ, RZ, RZ ;  /* 0x000000ffff6a7224 */ /* 0x000fe200078e00ff */
[----:B------:R-:W-:Y:S01]  /*1710*/  USEL UR42, URZ, UR4, !UP0 ;  /* 0x000000043f2a7287 */ /* 0x000fe2000c000000 */
[----:B------:R-:W-:Y:S01]  /*1720*/  IMAD.MOV.U32 R27, RZ, RZ, RZ ;  /* 0x000000ffff1b7224 */ /* 0x000fe200078e00ff */
[----:B------:R-:W-:Y:S02]  /*1730*/  CS2R R102, SRZ ;  /* 0x0000000000667805 */ /* 0x000fe4000001ff00 */
[----:B------:R-:W-:-:S02]  /*1740*/  CS2R R100, SRZ ;  /* 0x0000000000647805 */ /* 0x000fc4000001ff00 */
[----:B------:R-:W-:Y:S02]  /*1750*/  CS2R R98, SRZ ;  /* 0x0000000000627805 */ /* 0x000fe4000001ff00 */
[----:B------:R-:W-:Y:S02]  /*1760*/  CS2R R96, SRZ ;  /* 0x0000000000607805 */ /* 0x000fe4000001ff00 */
[----:B------:R-:W-:Y:S02]  /*1770*/  ISETP.GT.AND P1, PT, R88, UR42, PT ;  /* 0x0000002a58007c0c */ /* 0x000fe4000bf24270 */
[----:B------:R-:W-:Y:S02]  /*1780*/  CS2R R94, SRZ ;  /* 0x00000000005e7805 */ /* 0x000fe4000001ff00 */
[----:B------:R-:W-:Y:S02]  /*1790*/  CS2R R92, SRZ ;  /* 0x00000000005c7805 */ /* 0x000fe4000001ff00 */
[----:B------:R-:W-:Y:S01]  /*17a0*/  CS2R R90, SRZ ;  /* 0x00000000005a7805 */ /* 0x000fe2000001ff00 */
[----:B------:R-:W-:-:S06]  /*17b0*/  IMAD.MOV.U32 R89, RZ, RZ, RZ ;  /* 0x000000ffff597224 */ /* 0x000fcc00078e00ff */
        /* <DEDUP_REMOVED lines=32> */
.L_x_13960:
        /* <DEDUP_REMOVED lines=9> */
.L_x_14138:
[----:B------:R-:W-:Y:S05]  /*1a50*/  @!P0 BRA `(.L_x_13962) ;  /* 0x0000000000048947 */ /* 0x000fea0003800000 */
[----:B------:R-:W-:Y:S01]  /*1a60*/  BPT.TRAP 0x1 ;  /* 0x000000040000795c */ /* 0x000fe20000300000 */
.L_x_13962:
[----:B------:R-:W-:Y:S02]  /*1a70*/  IMAD.U32 R13, RZ, RZ, UR46 ;  /* 0x0000002eff0d7e24 */ /* 0x000fe4000f8e00ff */
[----:B0-----:R-:W-:-:S03]  /*1a80*/  IMAD.U32 R0, RZ, RZ, UR47 ;  /* 0x0000002fff007e24 */ /* 0x001fc6000f8e00ff */
[----:B------:R-:W-:Y:S02]  /*1a90*/  LEA R13, R13, UR45, 0x3 ;  /* 0x0000002d0d0d7c11 */ /* 0x000fe4000f8e18ff */
[----:B------:R-:W-:-:S04]  /*1aa0*/  SHF.L.U32 R0, R0, 0x1f, RZ ;  /* 0x0000001f00007819 */ /* 0x000fc800000006ff */
[----:B------:R0:W1:Y:S01]  /*1ab0*/  SYNCS.PHASECHK.TRANS64.TRYWAIT P1, [R13+URZ+0x16830], R0 ;  /* 0x016830000d0075a7 */ /* 0x000062000802017f */
[----:B------:R-:W-:Y:S05]  /*1ac0*/  @!P0 BRA `(.L_x_13963) ;  /* 0x0000000000048947 */ /* 0x000fea0003800000 */
[----:B------:R-:W-:Y:S01]  /*1ad0*/  BPT.TRAP 0x1 ;  /* 0x000000040000795c */ /* 0x000fe20000300000 */
.L_x_13963:
[----:B-1----:R-:W-:Y:S05]  /*1ae0*/  @P1 BRA `(.L_x_13964) ;  /* 0x0000000000081947 */ /* 0x002fea0003800000 */
[----:B------:R-:W1:Y:S02]  /*1af0*/  SYNCS.PHASECHK.TRANS64.TRYWAIT P1, [R13+URZ+0x16830], R0 ;  /* 0x016830000d0075a7 */ /* 0x000e64000802017f */
[----:B-1----:R-:W-:Y:S05]  /*1b00*/  @!P1 BRA `(.L_x_13965) ;  /* 0x0000014c00889947 */ /* 0x002fea0003800000 */
.L_x_13964:
        /* <DEDUP_REMOVED lines=35> */
.L_x_13966:
[----:B------:R-:W-:Y:S01]  /*1d40*/  UISETP.NE.AND UP1, UPT, UR51, URZ, UPT ;  /* 0x0000003f3300728c */ /* 0x000fe2000bf25270 */
[----:B------:R-:W-:Y:S01]  /*1d50*/  R2UR UR6, R13 ;  /* 0x000000000d0672ca */ /* 0x000fe200000e0000 */
[----:B------:R-:W-:Y:S01]  /*1d60*/  ULDC UR7, c[0x0][0x9d8] ;  /* 0x0002760000077ab9 */ /* 0x000fe20000000800 */
[----:B------:R-:W-:Y:S01]  /*1d70*/  UISETP.NE.AND UP0, UPT, UR50, URZ, UPT ;  /* 0x0000003f3200728c */ /* 0x000fe2000bf05270 */
[----:B------:R-:W-:Y:S01]  /*1d80*/  FMUL.FTZ R7, R34, UR7 ;  /* 0x0000000722077c20 */ /* 0x000fe20008410000 */
[----:B------:R-:W-:Y:S01]  /*1d90*/  FMUL.FTZ R34, R63, UR7 ;  /* 0x000000073f227c20 */ /* 0x000fe20008410000 */
[----:B------:R-:W-:Y:S01]  /*1da0*/  PLOP3.LUT P1, PT, PT, PT, UP1, 0x80, 0x0 ;  /* 0x000000000000781c */ /* 0x000fe20003f2f018 */
[----:B------:R-:W-:Y:S01]  /*1db0*/  VIADD R63, R17, UR40 ;  /* 0x00000028113f7c36 */ /* 0x000fe20008000000 */
[----:B------:R-:W-:Y:S01]  /*1dc0*/  PLOP3.LUT P2, PT, PT, PT, UP1, 0x80, 0x0 ;  /* 0x000000000000781c */ /* 0x000fe20003f4f018 */
[----:B------:R-:W-:Y:S01]  /*1dd0*/  FMUL.FTZ R9, R38, UR7 ;  /* 0x0000000726097c20 */ /* 0x000fe20008410000 */
[----:B------:R-:W-:Y:S01]  /*1de0*/  FMUL.FTZ R6, R35, UR7 ;  /* 0x0000000723067c20 */ /* 0x000fe20008410000 */
[----:B------:R-:W-:Y:S01]  /*1df0*/  @UP1 ULDC UR10, c[0x0][0x44c] ;  /* 0x00011300000a1ab9 */ /* 0x000fe20000000800 */
[----:B------:R-:W-:Y:S01]  /*1e00*/  FMUL.FTZ R38, R40, UR7 ;  /* 0x0000000728267c20 */ /* 0x000fe20008410000 */
[----:B------:R-:W-:Y:S01]  /*1e10*/  FMUL.FTZ R35, R62, UR7 ;  /* 0x000000073e237c20 */ /* 0x000fe20008410000 */
[----:B------:R-:W-:Y:S01]  /*1e20*/  FMUL.FTZ R40, R66, UR7 ;  /* 0x0000000742287c20 */ /* 0x000fe20008410000 */
[----:B------:R-:W-:Y:S01]  /*1e30*/  FMUL.FTZ R66, R69, UR7 ;  /* 0x0000000745427c20 */ /* 0x000fe20008410000 */
[----:B------:R-:W-:Y:S01]  /*1e40*/  UIADD3 UR6, UR6, 0x16840, URZ ;  /* 0x0001684006067890 */ /* 0x000fe2000fffe03f */
[----:B------:R-:W-:Y:S01]  /*1e50*/  FMUL.FTZ R5, R24, UR7 ;  /* 0x0000000718057c20 */ /* 0x000fe20008410000 */
[----:B------:R-:W-:Y:S01]  /*1e60*/  FMUL.FTZ R12, R25, UR7 ;  /* 0x00000007190c7c20 */ /* 0x000fe20008410000 */
[----:B01----:R-:W-:Y:S01]  /*1e70*/  @P1 IMAD.HI.U32 R13, R63, UR10, RZ ;  /* 0x0000000a3f0d1c27 */ /* 0x003fe2000f8e00ff */
        /* <DEDUP_REMOVED lines=9> */
[----:B------:R-:W0:Y:S01]  /*1f10*/  SHFL.IDX PT, R62, R63, RZ, 0x1c1f ;  /* 0x001c1fff3f3e7589 */ /* 0x000e2200000e0000 */
        /* <DEDUP_REMOVED lines=145> */
.L_x_13969:
[----:B------:R-:W-:Y:S02]  /*2830*/  ULDC UR6, c[0x0][0x9e4] ;  /* 0x0002790000067ab9 */ /* 0x000fe40000000800 */
[----:B------:R-:W-:-:S05]  /*2840*/  IMAD.U32 R62, RZ, RZ, UR6 ;  /* 0x00000006ff3e7e24 */ /* 0x000fca000f8e00ff */
[----:B------:R-:W-:-:S13]  /*2850*/  ISETP.NE.AND P1, PT, R62, 0x1, PT ;  /* 0x000000013e00780c */ /* 0x000fda0003f25270 */
[----:B------:R-:W1:Y:S02]  /*2860*/  @P1 LDC.64 R56, c[0x0][0x9e8] ;  /* 0x00027a00ff381b82 */ /* 0x000e640000000a00 */
[----:B-1----:R-:W-:-:S05]  /*2870*/  @P1 IMAD.HI.U32 R56, R67, R56, RZ ;  /* 0x0000003843381227 */ /* 0x002fca00078e00ff */
[----:B------:R-:W-:-:S07]  /*2880*/  @P1 SHF.R.U32.HI R67, RZ, R57, R56 ;  /* 0x00000039ff431219 */ /* 0x000fce0000011638 */
.L_x_13970:
[----:B------:R-:W-:Y:S05]  /*2890*/  BSYNC B0 ;  /* 0x0000000000007941 */ /* 0x000fea0003800000 */
.L_x_13968:
[----:B------:R-:W-:-:S04]  /*28a0*/  IMAD R67, R67, R62, -R74 ;  /* 0x0000003e43437224 */ /* 0x000fc800078e0a4a */
[----:B------:R-:W-:-:S05]  /*28b0*/  IMAD R56, R16, -0x2, R67 ;  /* 0xfffffffe10387824 */ /* 0x000fca00078e0243 */
[----:B------:R-:W-:Y:S02]  /*28c0*/  VIADDMNMX R13, R56, R62, R13, PT ;  /* 0x0000003e380d7246 */ /* 0x000fe4000380010d */
[----:B------:R-:W-:-:S07]  /*28d0*/  VIMNMX R65, R65, R56, !PT ;  /* 0x0000003841417248 */ /* 0x000fce0007fe0100 */
.L_x_13967:
[----:B------:R-:W2:Y:S01]  /*28e0*/  LDL.LU R57, [R1] ;  /* 0x0000000001397983 */ /* 0x000ea20000300800 */
[C---:B------:R-:W-:Y:S01]  /*28f0*/  ISETP.GE.AND P6, PT, R69.reuse, 0xa, PT ;  /* 0x0000000a4500780c */ /* 0x040fe20003fc6270 */
[----:B------:R-:W-:Y:S01]  /*2900*/  UISETP.NE.AND UP0, UPT, UR50, URZ, UPT ;  /* 0x0000003f3200728c */ /* 0x000fe2000bf05270 */
[C---:B------:R-:W-:Y:S02]  /*2910*/  ISETP.GE.AND P1, PT, R69.reuse, 0x2, PT ;  /* 0x000000024500780c */ /* 0x040fe40003f26270 */
[C---:B------:R-:W-:Y:S02]  /*2920*/  ISETP.GE.AND P2, PT, R69.reuse, 0x9, PT ;  /* 0x000000094500780c */ /* 0x040fe40003f46270 */
[----:B------:R-:W-:Y:S02]  /*2930*/  ISETP.GE.AND P5, PT, R69, 0x11, PT ;  /* 0x000000114500780c */ /* 0x000fe40003fa6270 */
[C---:B------:R-:W-:Y:S02]  /*2940*/  ISETP.GT.AND P4, PT, R65.reuse, 0x1, !P1 ;  /* 0x000000014100780c */ /* 0x040fe40004f84270 */
[----:B------:R-:W-:-:S02]  /*2950*/  ISETP.GT.AND P3, PT, R65, 0x8, !P2 ;  /* 0x000000084100780c */ /* 0x000fc40005764270 */
[C---:B------:R-:W-:Y:S02]  /*2960*/  ISETP.LT.OR P4, PT, R13.reuse, 0x2, P4 ;  /* 0x000000020d00780c */ /* 0x040fe40002781670 */
[----:B------:R-:W-:Y:S02]  /*2970*/  ISETP.LT.OR P3, PT, R13, 0x9, P3 ;  /* 0x000000090d00780c */ /* 0x000fe40001f61670 */
[----:B------:R-:W-:Y:S02]  /*2980*/  FSEL R130, R12, -INF , !P4 ;  /* 0xff8000000c827808 */ /* 0x000fe40006000000 */
[----:B------:R-:W-:Y:S01]  /*2990*/  FSEL R128, R89, -INF , !P3 ;  /* 0xff80000059807808 */ /* 0x000fe20005800000 */
[----:B------:R-:W1:Y:S01]  /*29a0*/  SHFL.IDX PT, R12, R63, 0x1, 0x1c1f ;  /* 0x003c1f003f0c7f89 */ /* 0x000e6200000e0000 */
[C---:B------:R-:W-:Y:S02]  /*29b0*/  ISETP.GT.AND P4, PT, R65.reuse, 0x9, !P6 ;  /* 0x000000094100780c */ /* 0x040fe40007784270 */
[----:B------:R-:W-:-:S02]  /*29c0*/  ISETP.GT.AND P3, PT, R65, 0x10, !P5 ;  /* 0x000000104100780c */ /* 0x000fc40006f64270 */
[C---:B------:R-:W-:Y:S02]  /*29d0*/  ISETP.LT.OR P4, PT, R13.reuse, 0xa, P4 ;  /* 0x0000000a0d00780c */ /* 0x040fe40002781670 */
[----:B------:R-:W-:Y:S02]  /*29e0*/  ISETP.LT.OR P3, PT, R13, 0x11, P3 ;  /* 0x000000110d00780c */ /* 0x000fe40001f61670 */
[----:B0-----:R-:W-:Y:S02]  /*29f0*/  FSEL R126, R90, -INF , !P4 ;  /* 0xff8000005a7e7808 */ /* 0x001fe40006000000 */
[----:B------:R-:W-:Y:S02]  /*2a00*/  ISETP.GE.AND P4, PT, R69, 0x19, PT ;  /* 0x000000194500780c */ /* 0x000fe40003f86270 */
[----:B------:R-:W-:Y:S02]  /*2a10*/  FSEL R124, R91, -INF , !P3 ;  /* 0xff8000005b7c7808 */ /* 0x000fe40005800000 */
[----:B--2---:R-:W-:-:S04]  /*2a20*/  LOP3.LUT R57, R57, 0xfffffffb, RZ, 0xc0, !PT ;  /* 0xfffffffb39397812 */ /* 0x004fc800078ec0ff */
[----:B------:R-:W-:-:S04]  /*2a30*/  @P6 LOP3.LUT R57, R57, 0x4, RZ, 0xfc, !PT ;  /* 0x0000000439396812 */ /* 0x000fc800078efcff */
[----:B------:R-:W-:-:S04]  /*2a40*/  LOP3.LUT R57, R57, 0xfffffff7, RZ, 0xc0, !PT ;  /* 0xfffffff739397812 */ /* 0x000fc800078ec0ff */
[----:B------:R-:W-:Y:S02]  /*2a50*/  @P5 LOP3.LUT R57, R57, 0x8, RZ, 0xfc, !PT ;  /* 0x0000000839395812 */ /* 0x000fe400078efcff */
[----:B------:R-:W-:Y:S02]  /*2a60*/  ISETP.GE.AND P5, PT, R69, 0x12, PT ;  /* 0x000000124500780c */ /* 0x000fe40003fa6270 */
[----:B------:R-:W-:Y:S02]  /*2a70*/  LOP3.LUT R57, R57, 0xffffffef, RZ, 0xc0, !PT ;  /* 0xffffffef39397812 */ /* 0x000fe400078ec0ff */
[----:B------:R-:W-:-:S04]  /*2a80*/  ISETP.GT.AND P3, PT, R65, 0x11, !P5 ;  /* 0x000000114100780c */ /* 0x000fc80006f64270 */
[----:B------:R-:W-:-:S04]  /*2a90*/  ISETP.LT.OR P3, PT, R13, 0x12, P3 ;  /* 0x000000120d00780c */ /* 0x000fc80001f61670 */
[----:B------:R-:W-:Y:S02]  /*2aa0*/  FSEL R120, R92, -INF , !P3 ;  /* 0xff8000005c787808 */ /* 0x000fe40005800000 */
[----:B------:R-:W-:Y:S02]  /*2ab0*/  @P5 LOP3.LUT R57, R57, 0x10, RZ, 0xfc, !PT ;  /* 0x0000001039395812 */ /* 0x000fe400078efcff */
[----:B------:R-:W-:Y:S02]  /*2ac0*/  ISETP.GT.AND P3, PT, R65, 0x18, !P4 ;  /* 0x000000184100780c */ /* 0x000fe40006764270 */
[----:B------:R-:W-:Y:S02]  /*2ad0*/  LOP3.LUT R57, R57, 0xfdffffff, RZ, 0xc0, !PT ;  /* 0xfdffffff39397812 */ /* 0x000fe400078ec0ff */
[----:B------:R-:W-:Y:S02]  /*2ae0*/  ISETP.LT.OR P3, PT, R13, 0x19, P3 ;  /* 0x000000190d00780c */ /* 0x000fe40001f61670 */
[----:B------:R-:W-:-:S02]  /*2af0*/  @P4 LOP3.LUT R57, R57, 0x2000000, RZ, 0xfc, !PT ;  /* 0x0200000039394812 */ /* 0x000fc400078efcff */
        /* <DEDUP_REMOVED lines=150> */
[----:B------:R-:W-:-:S03]  /*3460*/  ISETP.GT.AND P6, PT, R65, 0x79, !P6 ;  /* 0x000000794100780c */ /* 0x000fc600077c4270 */
[----:B------:R0:W-:Y:S01]  /*3470*/  STL [R1], R57 ;  /* 0x0000003901007387 */ /* 0x0001e20000100800 */
[----:B------:R-:W-:-:S04]  /*3480*/  ISETP.LT.OR P6, PT, R13, 0x7a, P6 ;  /* 0x0000007a0d00780c */ /* 0x000fc800037c1670 */
[----:B------:R-:W-:Y:S02]  /*3490*/  FSEL R42, R85, -INF , !P6 ;  /* 0xff800000552a7808 */ /* 0x000fe40007000000 */
[----:B------:R-:W-:-:S13]  /*34a0*/  PLOP3.LUT P6, PT, PT, PT, UP0, 0x40, 0x0 ;  /* 0x000000000000781c */ /* 0x000fda0003fce808 */
[----:B0-----:R-:W-:Y:S05]  /*34b0*/  @P6 BRA `(.L_x_13971) ;  /* 0x0000000000646947 */ /* 0x001fea0003800000 */
        /* <DEDUP_REMOVED lines=14> */
.L_x_13973:
[----:B------:R-:W-:Y:S02]  /*35a0*/  ULDC UR6, c[0x0][0x9e4] ;  /* 0x0002790000067ab9 */ /* 0x000fe40000000800 */
[----:B------:R-:W-:-:S05]  /*35b0*/  IMAD.U32 R47, RZ, RZ, UR6 ;  /* 0x00000006ff2f7e24 */ /* 0x000fca000f8e00ff */
[----:B------:R-:W-:-:S13]  /*35c0*/  ISETP.NE.AND P6, PT, R47, 0x1, PT ;  /* 0x000000012f00780c */ /* 0x000fda0003fc5270 */
[----:B------:R-:W0:Y:S02]  /*35d0*/  @P6 LDC.64 R12, c[0x0][0x9e8] ;  /* 0x00027a00ff0c6b82 */ /* 0x000e240000000a00 */
[----:B0-----:R-:W-:-:S05]  /*35e0*/  @P6 IMAD.HI.U32 R12, R43, R12, RZ ;  /* 0x0000000c2b0c6227 */ /* 0x001fca00078e00ff */
[----:B------:R-:W-:-:S07]  /*35f0*/  @P6 SHF.R.U32.HI R43, RZ, R13, R12 ;  /* 0x0000000dff2b6219 */ /* 0x000fce000001160c */
.L_x_13974:
[----:B------:R-:W-:Y:S05]  /*3600*/  BSYNC B0 ;  /* 0x0000000000007941 */ /* 0x000fea0003800000 */
.L_x_13972:
[----:B------:R-:W-:-:S04]  /*3610*/  IMAD R43, R43, R47, -R74 ;  /* 0x0000002f2b2b7224 */ /* 0x000fc800078e0a4a */
[----:B------:R-:W-:-:S05]  /*3620*/  IMAD R12, R16, -0x2, R43 ;  /* 0xfffffffe100c7824 */ /* 0x000fca00078e022b */
[----:B------:R-:W-:Y:S02]  /*3630*/  VIADDMNMX R5, R12, R47, R5, PT ;  /* 0x0000002f0c057246 */ /* 0x000fe40003800105 */
[----:B------:R-:W-:-:S07]  /*3640*/  VIMNMX R37, R37, R12, !PT ;  /* 0x0000000c25257248 */ /* 0x000fce0007fe0100 */
.L_x_13971:
        /* <DEDUP_REMOVED lines=164> */
[----:B------:R-:W-:Y:S01]  /*4090*/  ISETP.GT.AND P6, PT, R37, 0x79, !P6 ;  /* 0x000000792500780c */ /* 0x000fe200077c4270 */
[-CC-:B------:R-:W-:Y:S01]  /*40a0*/  FFMA.FTZ R148, R39, R9.reuse, -R31.reuse ;  /* 0x0000000927947223 */ /* 0x180fe2000001081f */
[----:B------:R-:W-:Y:S01]  /*40b0*/  FSEL R0, R0, -INF , !P1 ;  /* 0xff80000000007808 */ /* 0x000fe20004800000 */
[-CC-:B------:R-:W-:Y:S01]  /*40c0*/  FFMA.FTZ R3, R130, R9.reuse, -R31.reuse ;  /* 0x0000000982037223 */ /* 0x180fe2000001081f */
[----:B------:R-:W-:Y:S01]  /*40d0*/  LOP3.LUT P1, RZ, R57, 0x4000000, RZ, 0xc0, !PT ;  /* 0x0400000039ff7812 */ /* 0x000fe2000782c0ff */
[-CC-:B------:R-:W-:Y:S01]  /*40e0*/  FFMA.FTZ R150, R128, R9.reuse, -R31.reuse ;  /* 0x0000000980967223 */ /* 0x180fe2000001081f */
        /* <DEDUP_REMOVED lines=42> */
[----:B0-----:R-:W-:Y:S01]  /*4390*/  FSEL R96, R21, -INF , !P2 ;  /* 0xff80000015607808 */ /* 0x001fe20005000000 */
[--C-:B------:R-:W-:Y:S01]  /*43a0*/  FFMA.FTZ R21, R54, R9, -R31.reuse ;  /* 0x0000000936157223 */ /* 0x100fe2000001081f */
[----:B------:R-:W-:Y:S01]  /*43b0*/  FMNMX.FTZ R25, R14, R15, !PT ;  /* 0x0000000f0e197209 */ /* 0x000fe20007810000 */
[-CC-:B------:R-:W-:Y:S01]  /*43c0*/  FFMA.FTZ R124, R56, R9.reuse, -R31.reuse ;  /* 0x00000009387c7223 */ /* 0x180fe2000001081f */
[-CC-:B------:R-:W-:Y:S01]  /*43d0*/  FFMA.FTZ R126, R52, R9.reuse, -R31.reuse ;  /* 0x00000009347e7223 */ /* 0x180fe2000001081f */
[--C-:B------:R-:W-:Y:S01]  /*43e0*/  FFMA.FTZ R39, R50, R9, -R31.reuse ;  /* 0x0000000932277223 */ /* 0x100fe2000001081f */
[----:B------:R-:W-:Y:S01]  /*43f0*/  FMNMX.FTZ R25, R80, R25, !PT ;  /* 0x0000001950197209 */ /* 0x000fe20007810000 */
[----:B------:R0:W4:Y:S01]  /*4400*/  MUFU.EX2 R11, R120 ;  /* 0x00000078000b7308 */ /* 0x0001220000000800 */
[----:B------:R-:W-:Y:S01]  /*4410*/  FFMA.FTZ R36, R36, R9, -R31 ;  /* 0x0000000924247223 */ /* 0x000fe2000001081f */
[----:B------:R-:W-:-:S02]  /*4420*/  F2FP.F16.F32.PACK_AB R148, R3, R148 ;  /* 0x000000940394723e */ /* 0x000fc400000000ff */
[----:B------:R-:W-:-:S04]  /*4430*/  FMNMX.FTZ R25, R78, R25, !PT ;  /* 0x000000194e197209 */ /* 0x000fc80007810000 */
[----:B------:R-:W-:Y:S01]  /*4440*/  FMNMX.FTZ R25, R30, R25, !PT ;  /* 0x000000191e197209 */ /* 0x000fe20007810000 */
[----:B------:R-:W5:Y:S01]  /*4450*/  MUFU.EX2 R146, R146 ;  /* 0x0000009200927308 */ /* 0x000f620000000800 */
[----:B0-----:R-:W-:Y:S01]  /*4460*/  FFMA.FTZ R120, R46, R9, -R31 ;  /* 0x000000092e787223 */ /* 0x001fe2000001081f */
[----:B-1----:R-:W-:Y:S01]  /*4470*/  FADD.FTZ R46, R150, R45 ;  /* 0x0000002d962e7221 */ /* 0x002fe20000010000 */
[----:B------:R-:W-:Y:S02]  /*4480*/  FMNMX.FTZ R33, R24, R25, !PT ;  /* 0x0000001918217209 */ /* 0x000fe40007810000 */
[C---:B--2---:R-:W-:Y:S01]  /*4490*/  F2FP.F16.F32.PACK_AB R150, R7.reuse, R150 ;  /* 0x000000960796723e */ /* 0x044fe200000000ff */
[----:B------:R-:W-:Y:S01]  /*44a0*/  FADD.FTZ R45, R7, R46 ;  /* 0x0000002e072d7221 */ /* 0x000fe20000010000 */
[----:B------:R-:W-:Y:S01]  /*44b0*/  FMNMX.FTZ R33, R32, R33, !PT ;  /* 0x0000002120217209 */ /* 0x000fe20007810000 */
[----:B------:R-:W0:Y:S02]  /*44c0*/  MUFU.EX2 R140, R140 ;  /* 0x0000008c008c7308 */ /* 0x000e240000000800 */
[----:B---3--:R-:W-:Y:S01]  /*44d0*/  FADD.FTZ R46, R144, R45 ;  /* 0x0000002d902e7221 */ /* 0x008fe20000010000 */
[----:B------:R-:W-:-:S02]  /*44e0*/  FMNMX.FTZ R33, R2, R33, !PT ;  /* 0x0000002102217209 */ /* 0x000fc40007810000 */
[C---:B----4-:R-:W-:Y:S01]  /*44f0*/  F2FP.F16.F32.PACK_AB R144, R11.reuse, R144 ;  /* 0x000000900b90723e */ /* 0x050fe200000000ff */
[----:B------:R-:W-:Y:S01]  /*4500*/  FADD.FTZ R45, R11, R46 ;  /* 0x0000002e0b2d7221 */ /* 0x000fe20000010000 */
        /* <DEDUP_REMOVED lines=8> */
[----:B------:R-:W-:-:S04]  /*4590*/  FMNMX.FTZ R37, R122, R35, !PT ;  /* 0x000000237a257209 */ /* 0x000fc80007810000 */
[----:B------:R-:W-:Y:S01]  /*45a0*/  FMNMX.FTZ R37, R48, R37, !PT ;  /* 0x0000002530257209 */ /* 0x000fe20007810000 */
[----:B------:R-:W4:Y:S03]  /*45b0*/  MUFU.EX2 R136, R136 ;  /* 0x0000008800887308 */ /* 0x000f260000000800 */
        /* <DEDUP_REMOVED lines=9> */
[----:B-----5:R-:W-:-:S03]  /*4650*/  FFMA.FTZ R27, R68, R9, -R31 ;  /* 0x00000009441b7223 */ /* 0x020fc6000001081f */
[----:B------:R-:W5:Y:S04]  /*4660*/  SHFL.BFLY PT, R6, R37, 0x2, 0x1f ;  /* 0x0c401f0025067f89 */ /* 0x000f6800000e0000 */
[----:B------:R-:W-:Y:S08]  /*4670*/  MUFU.EX2 R35, R104 ;  /* 0x0000006800237308 */ /* 0x000ff00000000800 */
[----:B------:R-:W-:Y:S08]  /*4680*/  MUFU.EX2 R132, R132 ;  /* 0x0000008400847308 */ /* 0x000ff00000000800 */
[----:B------:R-:W-:Y:S01]  /*4690*/  MUFU.EX2 R134, R134 ;  /* 0x0000008600867308 */ /* 0x000fe20000000800 */
[----:B-----5:R-:W-:Y:S01]  /*46a0*/  FMNMX.FTZ R43, R37, R6, !PT ;  /* 0x00000006252b7209 */ /* 0x020fe20007810000 */
[-CC-:B------:R-:W-:Y:S01]  /*46b0*/  FFMA.FTZ R37, R64, R9.reuse, -R31.reuse ;  /* 0x0000000940257223 */ /* 0x180fe2000001081f */
[----:B------:R-:W-:-:S05]  /*46c0*/  FFMA.FTZ R31, R42, R9, -R31 ;  /* 0x000000092a1f7223 */ /* 0x000fca000001081f */
        /* <DEDUP_REMOVED lines=23> */
[-C--:B------:R-:W-:Y:S01]  /*4840*/  FFMA.FTZ R135, R2, R9.reuse, -R43 ;  /* 0x0000000902877223 */ /* 0x080fe2000001082b */
[----:B0-----:R-:W-:Y:S01]  /*4850*/  FADD.FTZ R32, R140, R45 ;  /* 0x0000002d8c207221 */ /* 0x001fe20000010000 */
[----:B------:R-:W0:Y:S01]  /*4860*/  MUFU.EX2 R0, R0 ;  /* 0x0000000000007308 */ /* 0x000e220000000800 */
[-CC-:B------:R-:W-:Y:S01]  /*4870*/  FFMA.FTZ R42, R86, R9.reuse, -R43.reuse ;  /* 0x00000009562a7223 */ /* 0x180fe2000001082b */
[-CC-:B------:R-:W-:Y:S01]  /*4880*/  FFMA.FTZ R141, R8, R9.reuse, -R43.reuse ;  /* 0x00000009088d7223 */ /* 0x180fe2000001082b */
[----:B-1----:R-:W-:Y:S01]  /*4890*/  FADD.FTZ R45, R15, R32 ;  /* 0x000000200f2d7221 */ /* 0x002fe20000010000 */
[-CC-:B------:R-:W-:Y:S01]  /*48a0*/  FFMA.FTZ R8, R84, R9.reuse, -R43.reuse ;  /* 0x0000000954087223 */ /* 0x180fe2000001082b */
[-CC-:B------:R-:W-:Y:S01]  /*48b0*/  FFMA.FTZ R143, R10, R9.reuse, -R43.reuse ;  /* 0x000000090a8f7223 */ /* 0x180fe2000001082b */
[-C--:B------:R-:W-:Y:S01]  /*48c0*/  FFMA.FTZ R10, R82, R9.reuse, -R43 ;  /* 0x00000009520a7223 */ /* 0x080fe2000001082b */
[----:B--2---:R-:W-:Y:S01]  /*48d0*/  FADD.FTZ R32, R142, R45 ;  /* 0x0000002d8e207221 */ /* 0x004fe20000010000 */
[----:B------:R-:W1:Y:S01]  /*48e0*/  MUFU.EX2 R151, R151 ;  /* 0x0000009700977308 */ /* 0x000e620000000800 */
[-CC-:B------:R-:W-:Y:S01]  /*48f0*/  FFMA.FTZ R129, R40, R9.reuse, -R43.reuse ;  /* 0x0000000928817223 */ /* 0x180fe2000001082b */
[-CC-:B------:R-:W-:Y:S01]  /*4900*/  FFMA.FTZ R137, R14, R9.reuse, -R43.reuse ;  /* 0x000000090e897223 */ /* 0x180fe2000001082b */
[----:B---3--:R-:W-:Y:S01]  /*4910*/  FADD.FTZ R47, R25, R32 ;  /* 0x00000020192f7221 */ /* 0x008fe20000010000 */
[-CC-:B------:R-:W-:Y:S01]  /*4920*/  FFMA.FTZ R32, R34, R9.reuse, -R43.reuse ;  /* 0x0000000922207223 */ /* 0x180fe2000001082b */
[-CC-:B------:R-:W-:Y:S01]  /*4930*/  FFMA.FTZ R14, R80, R9.reuse, -R43.reuse ;  /* 0x00000009500e7223 */ /* 0x180fe2000001082b */
[-C--:B------:R-:W-:Y:S01]  /*4940*/  FFMA.FTZ R139, R78, R9.reuse, -R43 ;  /* 0x000000094e8b7223 */ /* 0x080fe2000001082b */
[----:B----4-:R-:W-:Y:S01]  /*4950*/  FADD.FTZ R34, R136, R47 ;  /* 0x0000002f88227221 */ /* 0x010fe20000010000 */
        /* <DEDUP_REMOVED lines=13> */
[-CC-:B------:R-:W-:Y:S01]  /*4a30*/  FFMA.FTZ R20, R20, R9.reuse, -R43.reuse ;  /* 0x0000000914147223 */ /* 0x180fe2000001082b */
[-C--:B------:R-:W-:Y:S01]  /*4a40*/  FFMA.FTZ R96, R96, R9.reuse, -R43 ;  /* 0x0000000960607223 */ /* 0x080fe2000001082b */
[----:B------:R-:W-:Y:S01]  /*4a50*/  FADD.FTZ R40, R132, R47 ;  /* 0x0000002f84287221 */ /* 0x000fe20000010000 */
[----:B------:R-:W1:Y:S01]  /*4a60*/  MUFU.EX2 R4, R4 ;  /* 0x0000000400047308 */ /* 0x000e620000000800 */
[----:B--2---:R-:W-:Y:S01]  /*4a70*/  FADD.FTZ R2, R38, R45 ;  /* 0x0000002d26027221 */ /* 0x004fe20000010000 */
[C---:B------:R-:W-:Y:S01]  /*4a80*/  F2FP.F16.F32.PACK_AB R132, R5.reuse, R132 ;  /* 0x000000840584723e */ /* 0x040fe200000000ff */
[----:B------:R-:W-:Y:S01]  /*4a90*/  FADD.FTZ R47, R5, R40 ;  /* 0x00000028052f7221 */ /* 0x000fe20000010000 */
[--C-:B------:R-:W-:Y:S01]  /*4aa0*/  FFMA.FTZ R26, R26, R9, -R43.reuse ;  /* 0x000000091a1a7223 */ /* 0x100fe2000001082b */
[----:B------:R-:W-:Y:S01]  /*4ab0*/  F2FP.F16.F32.PACK_AB R149, R0, R149 ;  /* 0x000000950095723e */ /* 0x000fe200000000ff */
[-C--:B------:R-:W-:Y:S01]  /*4ac0*/  FFMA.FTZ R72, R72, R9.reuse, -R43 ;  /* 0x0000000948487223 */ /* 0x080fe2000001082b */
[----:B------:R-:W-:Y:S01]  /*4ad0*/  FADD.FTZ R40, R134, R47 ;  /* 0x0000002f86287221 */ /* 0x000fe20000010000 */
[----:B------:R-:W2:Y:S01]  /*4ae0*/  MUFU.EX2 R147, R147 ;  /* 0x0000009300937308 */ /* 0x000ea20000000800 */
[----:B0-----:R-:W-:Y:S01]  /*4af0*/  FADD.FTZ R45, R145, R2 ;  /* 0x00000002912d7221 */ /* 0x001fe20000010000 */
[-CC-:B------:R-:W-:Y:S01]  /*4b00*/  FFMA.FTZ R28, R28, R9.reuse, -R43.reuse ;  /* 0x000000091c1c7223 */ /* 0x180fe2000001082b */
[----:B------:R-:W-:Y:S01]  /*4b10*/  FADD.FTZ R47, R21, R40 ;  /* 0x00000028152f7221 */ /* 0x000fe20000010000 */
[----:B------:R-:W-:Y:S01]  /*4b20*/  FFMA.FTZ R43, R70, R9, -R43 ;  /* 0x00000009462b7223 */ /* 0x000fe2000001082b */
[----:B------:R-:W-:-:S02]  /*4b30*/  F2FP.F16.F32.PACK_AB R146, R13, R146 ;  /* 0x000000920d92723e */ /* 0x000fc400000000ff */
[----:B------:R-:W-:Y:S01]  /*4b40*/  FADD.FTZ R40, R128, R47 ;  /* 0x0000002f80287221 */ /* 0x000fe20000010000 */
        /* <DEDUP_REMOVED lines=13> */
[----:B------:R-:W-:Y:S02]  /*4c20*/  F2FP.F16.F32.PACK_AB R145, R4, R145 ;  /* 0x000000910491723e */ /* 0x000fe400000000ff */
[----:B------:R-:W-:-:S02]  /*4c30*/  F2FP.F16.F32.PACK_AB R147, R42, R147 ;  /* 0x000000932a93723e */ /* 0x000fc400000000ff */
        /* <DEDUP_REMOVED lines=95> */
.L_x_13976:
[----:B------:R-:W-:Y:S02]  /*5230*/  ULDC UR14, c[0x0][0x9e4] ;  /* 0x00027900000e7ab9 */ /* 0x000fe40000000800 */
[----:B------:R-:W-:-:S11]  /*5240*/  UISETP.NE.AND UP0, UPT, UR14, 0x1, UPT ;  /* 0x000000010e00788c */ /* 0x000fd6000bf05270 */
[----:B------:R-:W-:Y:S02]  /*5250*/  @UP0 ULDC.64 UR18, c[0x0][0x9e8] ;  /* 0x00027a0000120ab9 */ /* 0x000fe40000000a00 */
[----:B------:R-:W-:-:S04]  /*5260*/  UIMAD.WIDE.U32 UR6, UR11, UR18, URZ ;  /* 0x000000120b0672a5 */ /* 0x000fc8000f8e003f */
[----:B------:R-:W-:-:S12]  /*5270*/  @UP0 USHF.R.U32.HI UR11, URZ, UR19, UR7 ;  /* 0x000000133f0b0299 */ /* 0x000fd80008011607 */
.L_x_13977:
[----:B------:R-:W-:-:S04]  /*5280*/  UIMAD UR11, UR11, UR14, UR14 ;  /* 0x0000000e0b0b72a4 */ /* 0x000fc8000f8e020e */
[----:B------:R-:W-:-:S04]  /*5290*/  UISETP.LT.AND UP0, UPT, UR10, UR11, UPT ;  /* 0x0000000b0a00728c */ /* 0x000fc8000bf01270 */
[----:B------:R-:W-:-:S12]  /*52a0*/  USEL UR10, UR10, UR11, UP0 ;  /* 0x0000000b0a0a7287 */ /* 0x000fd80008000000 */
.L_x_13975:
        /* <DEDUP_REMOVED lines=32> */
.L_x_13997:
[----:B------:R-:W-:Y:S01]  /*54b0*/  ISETP.NE.AND P2, PT, RZ, UR44, PT ;  /* 0x0000002cff007c0c */ /* 0x000fe2000bf45270 */
[----:B------:R-:W-:-:S04]  /*54c0*/  UISETP.NE.AND UP0, UPT, UR26, 0x1, UPT ;  /* 0x000000011a00788c */ /* 0x000fc8000bf05270 */
[----:B------:R-:W-:-:S04]  /*54d0*/  USEL UR47, URZ, 0x1, UP0 ;  /* 0x000000013f2f7887 */ /* 0x000fc80008000000 */
[----:B------:R-:W-:-:S04]  /*54e0*/  ULOP3.LUT UR47, UR27, UR47, URZ, 0x3c, !UPT ;  /* 0x0000002f1b2f7292 */ /* 0x000fc8000f8e3c3f */
[----:B------:R-:W-:Y:S08]  /*54f0*/  @P2 BRA `(.L_x_13979) ;  /* 0x0000000000382947 */ /* 0x000ff00003800000 */
[----:B------:R-:W-:Y:S05]  /*5500*/  @!P0 BRA `(.L_x_13980) ;  /* 0x0000000000048947 */ /* 0x000fea0003800000 */
[----:B------:R-:W-:Y:S01]  /*5510*/  BPT.TRAP 0x1 ;  /* 0x000000040000795c */ /* 0x000fe20000300000 */
.L_x_13980:
        /* <DEDUP_REMOVED lines=9> */
.L_x_13981:
[----:B-1----:R-:W-:Y:S05]  /*55b0*/  @P1 BRA `(.L_x_13979) ;  /* 0x0000000000081947 */ /* 0x002fea0003800000 */
[----:B------:R-:W1:Y:S02]  /*55c0*/  SYNCS.PHASECHK.TRANS64.TRYWAIT P1, [UR6+0x16830], R6 ;  /* 0x01683006ff0075a7 */ /* 0x000e640008020146 */
[----:B-1----:R-:W-:Y:S05]  /*55d0*/  @!P1 BRA `(.L_x_13982) ;  /* 0x0000011000e89947 */ /* 0x002fea0003800000 */
.L_x_13979:
        /* <DEDUP_REMOVED lines=28> */
.L_x_13984:
[----:B------:R-:W-:Y:S01]  /*57a0*/  ULEA UR6, UR26, UR45, 0x3 ;  /* 0x0000002d1a067291 */ /* 0x000fe2000f8e183f */
[----:B------:R-:W-:-:S05]  /*57b0*/  IMAD.U32 R6, RZ, RZ, UR27 ;  /* 0x0000001bff067e24 */ /* 0x000fca000f8e00ff */
[----:B------:R-:W-:-:S04]  /*57c0*/  SHF.L.U32 R6, R6, 0x1f, RZ ;  /* 0x0000001f06067819 */ /* 0x000fc800000006ff */
[----:B------:R0:W1:Y:S01]  /*57d0*/  SYNCS.PHASECHK.TRANS64.TRYWAIT P1, [UR6+0x16850], R6 ;  /* 0x01685006ff0075a7 */ /* 0x0000620008020146 */
[----:B------:R-:W-:Y:S05]  /*57e0*/  @!P0 BRA `(.L_x_13985) ;  /* 0x0000000000048947 */ /* 0x000fea0003800000 */
[----:B------:R-:W-:Y:S01]  /*57f0*/  BPT.TRAP 0x1 ;  /* 0x000000040000795c */ /* 0x000fe20000300000 */
.L_x_13985:
[----:B-1----:R-:W-:Y:S05]  /*5800*/  @P1 BRA `(.L_x_13983) ;  /* 0x0000000000081947 */ /* 0x002fea0003800000 */
[----:B------:R-:W1:Y:S02]  /*5810*/  SYNCS.PHASECHK.TRANS64.TRYWAIT P1, [UR6+0x16850], R6 ;  /* 0x01685006ff0075a7 */ /* 0x000e640008020146 */
[----:B-1----:R-:W-:Y:S05]  /*5820*/  @!P1 BRA `(.L_x_13986) ;  /* 0x00000110006c9947 */ /* 0x002fea0003800000 */
.L_x_13983:
        /* <DEDUP_REMOVED lines=51> */
.L_x_13987:
[----:B------:R-:W-:Y:S01]  /*5b60*/  UISETP.NE.AND UP1, UPT, UR51, URZ, UPT ;  /* 0x0000003f3300728c */ /* 0x000fe2000bf25270 */
[----:B------:R-:W-:Y:S01]  /*5b70*/  FMUL.FTZ R126, R64, UR24 ;  /* 0x00000018407e7c20 */ /* 0x000fe20008410000 */
[----:B------:R-:W-:Y:S01]  /*5b80*/  VIADD R64, R17, UR40 ;  /* 0x0000002811407c36 */ /* 0x000fe20008000000 */
[----:B------:R-:W-:Y:S01]  /*5b90*/  ULEA UR6, UR46, UR45, 0x3 ;  /* 0x0000002d2e067291 */ /* 0x000fe2000f8e183f */
[----:B------:R-:W-:Y:S01]  /*5ba0*/  FMUL.FTZ R128, R65, UR24 ;  /* 0x0000001841807c20 */ /* 0x000fe20008410000 */
[----:B------:R-:W-:Y:S01]  /*5bb0*/  IMAD.SHL.U32 R65, R5, 0x80, RZ ;  /* 0x0000008005417824 */ /* 0x000fe200078e00ff */
        /* <DEDUP_REMOVED lines=8> */
[----:B------:R-:W-:Y:S01]  /*5c40*/  FMUL.FTZ R35, R41, UR24 ;  /* 0x0000001829237c20 */ /* 0x000fe20008410000 */
[----:B------:R-:W-:Y:S01]  /*5c50*/  UISETP.NE.AND UP0, UPT, UR50, URZ, UPT ;  /* 0x0000003f3200728c */ /* 0x000fe2000bf05270 */
[----:B------:R-:W-:Y:S01]  /*5c60*/  FMUL.FTZ R9, R24, UR24 ;  /* 0x0000001818097c20 */ /* 0x000fe20008410000 */
[----:B------:R-:W-:Y:S01]  /*5c70*/  FMUL.FTZ R11, R25, UR24 ;  /* 0x00000018190b7c20 */ /* 0x000fe20008410000 */
[----:B0-----:R-:W-:Y:S01]  /*5c80*/  FMUL.FTZ R6, R26, UR24 ;  /* 0x000000181a067c20 */ /* 0x001fe20008410000 */
        /* <DEDUP_REMOVED lines=148> */
.L_x_13990:
[----:B------:R-:W-:-:S05]  /*65d0*/  IMAD.U32 R66, RZ, RZ, UR21 ;  /* 0x00000015ff427e24 */ /* 0x000fca000f8e00ff */
[----:B------:R-:W-:-:S13]  /*65e0*/  ISETP.NE.AND P1, PT, R66, 0x1, PT ;  /* 0x000000014200780c */ /* 0x000fda0003f25270 */
[----:B------:R-:W1:Y:S02]  /*65f0*/  @P1 LDC.64 R12, c[0x0][0x9e8] ;  /* 0x00027a00ff0c1b82 */ /* 0x000e640000000a00 */
[----:B-1----:R-:W-:-:S05]  /*6600*/  @P1 IMAD.HI.U32 R12, R63, R12, RZ ;  /* 0x0000000c3f0c1227 */ /* 0x002fca00078e00ff */
[----:B------:R-:W-:-:S07]  /*6610*/  @P1 SHF.R.U32.HI R63, RZ, R13, R12 ;  /* 0x0000000dff3f1219 */ /* 0x000fce000001160c */
.L_x_13991:
[----:B------:R-:W-:Y:S05]  /*6620*/  BSYNC B0 ;  /* 0x0000000000007941 */ /* 0x000fea0003800000 */
.L_x_13989:
[----:B------:R-:W-:-:S04]  /*6630*/  IMAD R63, R63, R66, -R65 ;  /* 0x000000423f3f7224 */ /* 0x000fc800078e0a41 */
[----:B------:R-:W-:-:S05]  /*6640*/  IMAD R12, R16, -0x2, R63 ;  /* 0xfffffffe100c7824 */ /* 0x000fca00078e023f */
[----:B------:R-:W-:Y:S02]  /*6650*/  VIADDMNMX R71, R12, R66, R71, PT ;  /* 0x000000420c477246 */ /* 0x000fe40003800147 */
[----:B------:R-:W-:-:S07]  /*6660*/  VIMNMX R73, R73, R12, !PT ;  /* 0x0000000c49497248 */ /* 0x000fce0007fe0100 */
.L_x_13988:
[----:B------:R-:W-:Y:S01]  /*6670*/  ISETP.GT.AND P1, PT, R5, -0x1, PT ;  /* 0xffffffff0500780c */ /* 0x000fe20003f24270 */
[----:B------:R-:W1:Y:S01]  /*6680*/  SHFL.IDX PT, R12, R64, 0x1, 0x1c1f ;  /* 0x003c1f00400c7f89 */ /* 0x000e6200000e0000 */
[----:B------:R-:W-:Y:S02]  /*6690*/  UISETP.NE.AND UP0, UPT, UR50, URZ, UPT ;  /* 0x0000003f3200728c */ /* 0x000fe4000bf05270 */
[C---:B------:R-:W-:Y:S02]  /*66a0*/  ISETP.GT.AND P3, PT, R73.reuse, 0x8, P1 ;  /* 0x000000084900780c */ /* 0x040fe40000f64270 */
[----:B------:R-:W-:Y:S02]  /*66b0*/  ISETP.GT.AND P6, PT, R73, RZ, P1 ;  /* 0x000000ff4900720c */ /* 0x000fe40000fc4270 */
        /* <DEDUP_REMOVED lines=111> */
.L_x_13994:
[----:B------:R-:W-:-:S05]  /*6db0*/  IMAD.U32 R21, RZ, RZ, UR21 ;  /* 0x00000015ff157e24 */ /* 0x000fca000f8e00ff */
[----:B------:R-:W-:-:S13]  /*6dc0*/  ISETP.NE.AND P2, PT, R21, 0x1, PT ;  /* 0x000000011500780c */ /* 0x000fda0003f45270 */
[----:B------:R-:W0:Y:S02]  /*6dd0*/  @P2 LDC.64 R12, c[0x0][0x9e8] ;  /* 0x00027a00ff0c2b82 */ /* 0x000e240000000a00 */
[----:B0-----:R-:W-:-:S05]  /*6de0*/  @P2 IMAD.HI.U32 R12, R9, R12, RZ ;  /* 0x0000000c090c2227 */ /* 0x001fca00078e00ff */
[----:B------:R-:W-:-:S07]  /*6df0*/  @P2 SHF.R.U32.HI R9, RZ, R13, R12 ;  /* 0x0000000dff092219 */ /* 0x000fce000001160c */
.L_x_13995:
[----:B------:R-:W-:Y:S05]  /*6e00*/  BSYNC B0 ;  /* 0x0000000000007941 */ /* 0x000fea0003800000 */
.L_x_13993:
[----:B------:R-:W-:-:S04]  /*6e10*/  IMAD R9, R9, R21, -R65 ;  /* 0x0000001509097224 */ /* 0x000fc800078e0a41 */
[----:B------:R-:W-:-:S05]  /*6e20*/  IMAD R12, R16, -0x2, R9 ;  /* 0xfffffffe100c7824 */ /* 0x000fca00078e0209 */
[----:B------:R-:W-:Y:S02]  /*6e30*/  VIADDMNMX R11, R12, R21, R11, PT ;  /* 0x000000150c0b7246 */ /* 0x000fe4000380010b */
[----:B------:R-:W-:-:S07]  /*6e40*/  VIMNMX R15, R15, R12, !PT ;  /* 0x0000000c0f0f7248 */ /* 0x000fce0007fe0100 */
.L_x_13992:
        /* <DEDUP_REMOVED lines=63> */
[----:B------:R-:W0:Y:S01]  /*7240*/  LDC R9, c[0x0][0x988] ;  /* 0x00026200ff097b82 */ /* 0x000e220000000800 */
[----:B------:R-:W-:Y:S02]  /*7250*/  FSEL R30, R30, -INF , !P2 ;  /* 0xff8000001e1e7808 */ /* 0x000fe40005000000 */
[----:B------:R-:W1:Y:S01]  /*7260*/  SHFL.BFLY PT, R12, R13, 0x2, 0x1f ;  /* 0x0c401f000d0c7f89 */ /* 0x000e6200000e0000 */
[----:B------:R-:W-:-:S02]  /*7270*/  ISETP.GT.AND P2, PT, R15, 0x30, P1 ;  /* 0x000000300f00780c */ /* 0x000fc40000f44270 */
[----:B------:R-:W-:Y:S02]  /*7280*/  FSEL R32, R32, -INF , !P3 ;  /* 0xff80000020207808 */ /* 0x000fe40005800000 */
[----:B------:R-:W-:Y:S02]  /*7290*/  ISETP.LT.OR P4, PT, R11, 0x2a, P4 ;  /* 0x0000002a0b00780c */ /* 0x000fe40002781670 */
[----:B------:R-:W-:Y:S02]  /*72a0*/  ISETP.GT.AND P3, PT, R15, 0x31, P1 ;  /* 0x000000310f00780c */ /* 0x000fe40000f64270 */
[C---:B------:R-:W-:Y:S02]  /*72b0*/  ISETP.LT.OR P2, PT, R11.reuse, 0x31, P2 ;  /* 0x000000310b00780c */ /* 0x040fe40001741670 */
[----:B------:R-:W-:-:S04]  /*72c0*/  ISETP.LT.OR P3, PT, R11, 0x32, P3 ;  /* 0x000000320b00780c */ /* 0x000fc80001f61670 */
[----:B------:R-:W-:Y:S02]  /*72d0*/  FSEL R38, R38, -INF , !P3 ;  /* 0xff80000026267808 */ /* 0x000fe40005800000 */
[----:B------:R-:W-:-:S04]  /*72e0*/  ISETP.GT.AND P3, PT, R15, 0x41, P1 ;  /* 0x000000410f00780c */ /* 0x000fc80000f64270 */
[----:B------:R-:W-:Y:S02]  /*72f0*/  ISETP.LT.OR P3, PT, R11, 0x42, P3 ;  /* 0x000000420b00780c */ /* 0x000fe40001f61670 */
[----:B-1----:R-:W-:-:S05]  /*7300*/  FMNMX.FTZ R21, R13, R12, !PT ;  /* 0x0000000c0d157209 */ /* 0x002fca0007810000 */
[----:B------:R-:W1:Y:S02]  /*7310*/  SHFL.BFLY PT, R12, R21, 0x1, 0x1f ;  /* 0x0c201f00150c7f89 */ /* 0x000e6400000e0000 */
[----:B-1----:R-:W-:-:S04]  /*7320*/  FMNMX.FTZ R12, R21, R12, !PT ;  /* 0x0000000c150c7209 */ /* 0x002fc80007810000 */
[C---:B------:R-:W-:Y:S01]  /*7330*/  FSETP.NEU.FTZ.AND P6, PT, R12.reuse, -INF , PT ;  /* 0xff8000000c00780b */ /* 0x040fe20003fdd000 */
[----:B0-----:R-:W-:-:S05]  /*7340*/  FMUL.FTZ R13, R12, R9 ;  /* 0x000000090c0d7220 */ /* 0x001fca0000410000 */
[----:B------:R-:W-:-:S05]  /*7350*/  FSEL R13, R13, RZ, P6 ;  /* 0x000000ff0d0d7208 */ /* 0x000fca0003000000 */
[-CC-:B------:R-:W-:Y:S01]  /*7360*/  FFMA.FTZ R29, R64, R9.reuse, -R13.reuse ;  /* 0x00000009401d7223 */ /* 0x180fe2000001080d */
[----:B------:R-:W-:Y:S01]  /*7370*/  FSEL R64, R6, -INF , !P5 ;  /* 0xff80000006407808 */ /* 0x000fe20006800000 */
[-CC-:B------:R-:W-:Y:S01]  /*7380*/  FFMA.FTZ R35, R72, R9.reuse, -R13.reuse ;  /* 0x0000000948237223 */ /* 0x180fe2000001080d */
[-CC-:B------:R-:W-:Y:S01]  /*7390*/  FFMA.FTZ R27, R150, R9.reuse, -R13.reuse ;  /* 0x00000009961b7223 */ /* 0x180fe2000001080d */
[--C-:B------:R-:W-:Y:S01]  /*73a0*/  FFMA.FTZ R150, R66, R9, -R13.reuse ;  /* 0x0000000942967223 */ /* 0x100fe2000001080d */
[----:B------:R-:W-:Y:S01]  /*73b0*/  FMNMX.FTZ R6, R64, R3, !PT ;  /* 0x0000000340067209 */ /* 0x000fe20007810000 */
[-CC-:B------:R-:W-:Y:S01]  /*73c0*/  FFMA.FTZ R21, R63, R9.reuse, -R13.reuse ;  /* 0x000000093f157223 */ /* 0x180fe2000001080d */
[----:B------:R-:W-:Y:S01]  /*73d0*/  FSEL R66, R34, -INF , !P4 ;  /* 0xff80000022427808 */ /* 0x000fe20006000000 */
[----:B------:R0:W-:Y:S01]  /*73e0*/  MUFU.EX2 R26, R27 ;  /* 0x0000001b001a7308 */ /* 0x0001e20000000800 */
[----:B------:R-:W-:Y:S01]  /*73f0*/  FMNMX.FTZ R31, R7, R6, !PT ;  /* 0x00000006071f7209 */ /* 0x000fe20007810000 */
[-CC-:B------:R-:W-:Y:S01]  /*7400*/  FFMA.FTZ R34, R70, R9.reuse, -R13.reuse ;  /* 0x0000000946227223 */ /* 0x180fe2000001080d */
[C---:B------:R-:W-:Y:S01]  /*7410*/  ISETP.GT.AND P5, PT, R15.reuse, 0x38, P1 ;  /* 0x000000380f00780c */ /* 0x040fe20000fa4270 */
[--C-:B------:R-:W-:Y:S01]  /*7420*/  FFMA.FTZ R58, R58, R9, -R13.reuse ;  /* 0x000000093a3a7223 */ /* 0x100fe2000001080d */
[----:B------:R-:W-:Y:S01]  /*7430*/  FMNMX.FTZ R31, R8, R31, !PT ;  /* 0x0000001f081f7209 */ /* 0x000fe20007810000 */
[--C-:B------:R-:W-:Y:S01]  /*7440*/  FFMA.FTZ R122, R122, R9, -R13.reuse ;  /* 0x000000097a7a7223 */ /* 0x100fe2000001080d */
[----:B------:R-:W-:Y:S01]  /*7450*/  ISETP.GT.AND P4, PT, R15, 0x39, P1 ;  /* 0x000000390f00780c */ /* 0x000fe20000f84270 */
[----:B------:R-:W-:Y:S01]  /*7460*/  MUFU.EX2 R21, R21 ;  /* 0x0000001500157308 */ /* 0x000fe20000000800 */
[----:B------:R-:W-:Y:S01]  /*7470*/  FMNMX.FTZ R31, R10, R31, !PT ;  /* 0x0000001f0a1f7209 */ /* 0x000fe20007810000 */
[-CC-:B0-----:R-:W-:Y:S01]  /*7480*/  FFMA.FTZ R27, R68, R9.reuse, -R13.reuse ;  /* 0x00000009441b7223 */ /* 0x181fe2000001080d */
[----:B------:R-:W-:Y:S01]  /*7490*/  FSEL R68, R36, -INF , !P2 ;  /* 0xff80000024447808 */ /* 0x000fe20005000000 */
[--C-:B------:R-:W-:Y:S01]  /*74a0*/  FFMA.FTZ R36, R74, R9, -R13.reuse ;  /* 0x000000094a247223 */ /* 0x100fe2000001080d */
[----:B------:R-:W-:Y:S01]  /*74b0*/  FMNMX.FTZ R31, R14, R31, !PT ;  /* 0x0000001f0e1f7209 */ /* 0x000fe20007810000 */
[--C-:B------:R-:W-:Y:S01]  /*74c0*/  FFMA.FTZ R128, R128, R9, -R13.reuse ;  /* 0x0000000980807223 */ /* 0x100fe2000001080d */
[----:B------:R-:W-:Y:S01]  /*74d0*/  ISETP.LT.OR P5, PT, R11, 0x39, P5 ;  /* 0x000000390b00780c */ /* 0x000fe20002fa1670 */
[----:B------:R-:W-:Y:S01]  /*74e0*/  MUFU.EX2 R150, R150 ;  /* 0x0000009600967308 */ /* 0x000fe20000000800 */
[----:B------:R-:W-:Y:S01]  /*74f0*/  FMNMX.FTZ R33, R20, R31, !PT ;  /* 0x0000001f14217209 */ /* 0x000fe20007810000 */
[----:B------:R-:W-:Y:S01]  /*7500*/  FFMA.FTZ R130, R130, R9, -R13 ;  /* 0x0000000982827223 */ /* 0x000fe2000001080d */
[----:B------:R-:W-:-:S02]  /*7510*/  ISETP.GT.AND P2, PT, R15, 0x40, P1 ;  /* 0x000000400f00780c */ /* 0x000fc40000f44270 */
[----:B------:R-:W-:Y:S02]  /*7520*/  FMNMX.FTZ R6, R24, R33, !PT ;  /* 0x0000002118067209 */ /* 0x000fe40007810000 */
[----:B------:R-:W-:Y:S01]  /*7530*/  FSEL R70, R40, -INF , !P5 ;  /* 0xff80000028467808 */ /* 0x000fe20006800000 */
[----:B------:R0:W-:Y:S01]  /*7540*/  MUFU.EX2 R31, R35 ;  /* 0x00000023001f7308 */ /* 0x0001e20000000800 */
[----:B------:R-:W-:Y:S01]  /*7550*/  FMNMX.FTZ R33, R25, R6, !PT ;  /* 0x0000000619217209 */ /* 0x000fe20007810000 */
[-CC-:B------:R-:W-:Y:S01]  /*7560*/  FFMA.FTZ R6, R76, R9.reuse, -R13.reuse ;  /* 0x000000094c067223 */ /* 0x180fe2000001080d */
[C---:B------:R-:W-:Y:S01]  /*7570*/  ISETP.LT.OR P4, PT, R11.reuse, 0x3a, P4 ;  /* 0x0000003a0b00780c */ /* 0x040fe20002781670 */
[----:B------:R-:W-:Y:S01]  /*7580*/  FFMA.FTZ R40, R78, R9, -R13 ;  /* 0x000000094e287223 */ /* 0x000fe2000001080d */
[----:B------:R-:W-:Y:S02]  /*7590*/  FMNMX.FTZ R33, R28, R33, !PT ;  /* 0x000000211c217209 */ /* 0x000fe40007810000 */
[----:B------:R-:W-:Y:S01]  /*75a0*/  ISETP.LT.OR P2, PT, R11, 0x41, P2 ;  /* 0x000000410b00780c */ /* 0x000fe20001741670 */
[----:B------:R-:W-:Y:S01]  /*75b0*/  MUFU.EX2 R29, R29 ;  /* 0x0000001d001d7308 */ /* 0x000fe20000000800 */
[----:B0-----:R-:W-:-:S02]  /*75c0*/  FMNMX.FTZ R35, R30, R33, !PT ;  /* 0x000000211e237209 */ /* 0x001fc40007810000 */
[----:B------:R-:W-:Y:S02]  /*75d0*/  FSEL R72, R41, -INF , !P4 ;  /* 0xff80000029487808 */ /* 0x000fe40006000000 */
[----:B------:R-:W-:Y:S02]  /*75e0*/  FMNMX.FTZ R35, R32, R35, !PT ;  /* 0x0000002320237209 */ /* 0x000fe40007810000 */
[----:B------:R-:W-:Y:S01]  /*75f0*/  ISETP.GT.AND P5, PT, R15, 0x48, P1 ;  /* 0x000000480f00780c */ /* 0x000fe20000fa4270 */
[----:B------:R0:W-:Y:S01]  /*7600*/  MUFU.EX2 R33, R6 ;  /* 0x0000000600217308 */ /* 0x0001e20000000800 */
[----:B------:R-:W-:Y:S02]  /*7610*/  FMNMX.FTZ R35, R66, R35, !PT ;  /* 0x0000002342237209 */ /* 0x000fe40007810000 */
[----:B------:R-:W-:Y:S01]  /*7620*/  FSEL R74, R42, -INF , !P2 ;  /* 0xff8000002a4a7808 */ /* 0x000fe20005000000 */
[----:B------:R-:W-:Y:S01]  /*7630*/  FFMA.FTZ R42, R82, R9, -R13 ;  /* 0x00000009522a7223 */ /* 0x000fe2000001080d */
[----:B------:R-:W-:-:S02]  /*7640*/  FMNMX.FTZ R35, R68, R35, !PT ;  /* 0x0000002344237209 */ /* 0x000fc40007810000 */
[----:B------:R-:W-:Y:S01]  /*7650*/  ISETP.GT.AND P4, PT, R15, 0x49, P1 ;  /* 0x000000490f00780c */ /* 0x000fe20000f84270 */
[----:B------:R-:W-:Y:S01]  /*7660*/  MUFU.EX2 R27, R27 ;  /* 0x0000001b001b7308 */ /* 0x000fe20000000800 */
[----:B------:R-:W-:Y:S01]  /*7670*/  FMNMX.FTZ R37, R38, R35, !PT ;  /* 0x0000002326257209 */ /* 0x000fe20007810000 */
[--C-:B0-----:R-:W-:Y:S01]  /*7680*/  FFMA.FTZ R6, R80, R9, -R13.reuse ;  /* 0x0000000950067223 */ /* 0x101fe2000001080d */
[----:B------:R-:W-:Y:S02]  /*7690*/  ISETP.LT.OR P5, PT, R11, 0x49, P5 ;  /* 0x000000490b00780c */ /* 0x000fe40002fa1670 */
[----:B------:R-:W-:Y:S02]  /*76a0*/  FMNMX.FTZ R37, R70, R37, !PT ;  /* 0x0000002546257209 */ /* 0x000fe40007810000 */
[----:B------:R-:W-:Y:S01]  /*76b0*/  FSEL R76, R43, -INF , !P3 ;  /* 0xff8000002b4c7808 */ /* 0x000fe20005800000 */
[----:B------:R0:W-:Y:S01]  /*76c0*/  MUFU.EX2 R35, R6 ;  /* 0x0000000600237308 */ /* 0x0001e20000000800 */
[----:B------:R-:W-:Y:S01]  /*76d0*/  FMNMX.FTZ R37, R72, R37, !PT ;  /* 0x0000002548257209 */ /* 0x000fe20007810000 */
[----:B------:R-:W-:Y:S01]  /*76e0*/  FFMA.FTZ R43, R84, R9, -R13 ;  /* 0x00000009542b7223 */ /* 0x000fe2000001080d */
[----:B------:R-:W-:-:S02]  /*76f0*/  ISETP.GT.AND P2, PT, R15, 0x50, P1 ;  /* 0x000000500f00780c */ /* 0x000fc40000f44270 */
[----:B------:R-:W-:Y:S02]  /*7700*/  FMNMX.FTZ R37, R74, R37, !PT ;  /* 0x000000254a257209 */ /* 0x000fe40007810000 */
[----:B------:R-:W-:Y:S01]  /*7710*/  FSEL R78, R44, -INF , !P5 ;  /* 0xff8000002c4e7808 */ /* 0x000fe20006800000 */
[----:B------:R-:W-:Y:S01]  /*7720*/  MUFU.EX2 R34, R34 ;  /* 0x0000002200227308 */ /* 0x000fe20000000800 */
[----:B------:R-:W-:Y:S01]  /*7730*/  ISETP.LT.OR P4, PT, R11, 0x4a, P4 ;  /* 0x0000004a0b00780c */ /* 0x000fe20002781670 */
[--C-:B------:R-:W-:Y:S01]  /*7740*/  FFMA.FTZ R44, R120, R9, -R13.reuse ;  /* 0x00000009782c7223 */ /* 0x100fe2000001080d */
[----:B------:R-:W-:Y:S01]  /*7750*/  FMNMX.FTZ R39, R76, R37, !PT ;  /* 0x000000254c277209 */ /* 0x000fe20007810000 */
[----:B------:R-:W-:Y:S01]  /*7760*/  FFMA.FTZ R120, R144, R9, -R13 ;  /* 0x0000000990787223 */ /* 0x000fe2000001080d */
[----:B------:R-:W-:Y:S02]  /*7770*/  ISETP.GT.AND P3, PT, R15, 0x51, P1 ;  /* 0x000000510f00780c */ /* 0x000fe40000f64270 */
[----:B------:R-:W-:Y:S01]  /*7780*/  ISETP.LT.OR P2, PT, R11, 0x51, P2 ;  /* 0x000000510b00780c */ /* 0x000fe20001741670 */
[----:B------:R1:W-:Y:S01]  /*7790*/  MUFU.EX2 R37, R43 ;  /* 0x0000002b00257308 */ /* 0x0003e20000000800 */
[----:B------:R-:W-:-:S02]  /*77a0*/  FSEL R80, R45, -INF , !P4 ;  /* 0xff8000002d507808 */ /* 0x000fc40006000000 */
[----:B------:R-:W-:Y:S02]  /*77b0*/  FMNMX.FTZ R39, R78, R39, !PT ;  /* 0x000000274e277209 */ /* 0x000fe40007810000 */
[----:B------:R-:W-:Y:S02]  /*77c0*/  ISETP.GT.AND P5, PT, R15, 0x58, P1 ;  /* 0x000000580f00780c */ /* 0x000fe40000fa4270 */
[----:B------:R-:W-:Y:S01]  /*77d0*/  FSEL R41, R46, -INF , !P2 ;  /* 0xff8000002e297808 */ /* 0x000fe20005000000 */
[----:B------:R-:W-:Y:S01]  /*77e0*/  FFMA.FTZ R46, R52, R9, -R13 ;  /* 0x00000009342e7223 */ /* 0x000fe2000001080d */
[----:B------:R-:W-:Y:S01]  /*77f0*/  ISETP.LT.OR P3, PT, R11, 0x52, P3 ;  /* 0x000000520b00780c */ /* 0x000fe20001f61670 */
[----:B------:R-:W-:Y:S01]  /*7800*/  MUFU.EX2 R36, R36 ;  /* 0x0000002400247308 */ /* 0x000fe20000000800 */
[----:B0-----:R-:W-:Y:S02]  /*7810*/  FMNMX.FTZ R6, R80, R39, !PT ;  /* 0x0000002750067209 */ /* 0x001fe40007810000 */
[----:B------:R-:W-:-:S02]  /*7820*/  ISETP.GT.AND P4, PT, R15, 0x59, P1 ;  /* 0x000000590f00780c */ /* 0x000fc40000f84270 */
[----:B------:R-:W-:Y:S02]  /*7830*/  ISETP.LT.OR P5, PT, R11, 0x59, P5 ;  /* 0x000000590b00780c */ /* 0x000fe40002fa1670 */
[----:B------:R-:W-:Y:S01]  /*7840*/  FSEL R82, R47, -INF , !P3 ;  /* 0xff8000002f527808 */ /* 0x000fe20005800000 */
[----:B------:R-:W-:Y:S01]  /*7850*/  MUFU.EX2 R40, R40 ;  /* 0x0000002800287308 */ /* 0x000fe20000000800 */
[----:B------:R-:W-:Y:S01]  /*7860*/  FMNMX.FTZ R39, R41, R6, !PT ;  /* 0x0000000629277209 */ /* 0x000fe20007810000 */
[-CC-:B------:R-:W-:Y:S01]  /*7870*/  FFMA.FTZ R47, R142, R9.reuse, -R13.reuse ;  /* 0x000000098e2f7223 */ /* 0x180fe2000001080d */
[----:B------:R-:W-:Y:S02]  /*7880*/  ISETP.GT.AND P2, PT, R15, 0x60, P1 ;  /* 0x000000600f00780c */ /* 0x000fe40000f44270 */
[----:B------:R-:W-:Y:S01]  /*7890*/  FSEL R84, R48, -INF , !P5 ;  /* 0xff80000030547808 */ /* 0x000fe20006800000 */
[----:B------:R-:W-:Y:S01]  /*78a0*/  FFMA.FTZ R48, R86, R9, -R13 ;  /* 0x0000000956307223 */ /* 0x000fe2000001080d */
[----:B------:R-:W-:Y:S01]  /*78b0*/  ISETP.LT.OR P4, PT, R11, 0x5a, P4 ;  /* 0x0000005a0b00780c */ /* 0x000fe20002781670 */
[----:B------:R-:W-:Y:S01]  /*78c0*/  MUFU.EX2 R42, R42 ;  /* 0x0000002a002a7308 */ /* 0x000fe20000000800 */
[----:B-1----:R-:W-:-:S02]  /*78d0*/  FMNMX.FTZ R43, R82, R39, !PT ;  /* 0x00000027522b7209 */ /* 0x002fc40007810000 */
[----:B------:R-:W-:Y:S02]  /*78e0*/  ISETP.GT.AND P3, PT, R15, 0x61, P1 ;  /* 0x000000610f00780c */ /* 0x000fe40000f64270 */
[----:B------:R-:W-:Y:S02]  /*78f0*/  ISETP.LT.OR P2, PT, R11, 0x61, P2 ;  /* 0x000000610b00780c */ /* 0x000fe40001741670 */
[----:B------:R-:W-:Y:S01]  /*7900*/  FSEL R55, R49, -INF , !P4 ;  /* 0xff80000031377808 */ /* 0x000fe20006000000 */
[----:B------:R-:W-:Y:S01]  /*7910*/  MUFU.EX2 R44, R44 ;  /* 0x0000002c002c7308 */ /* 0x000fe20000000800 */
[----:B------:R-:W-:Y:S01]  /*7920*/  FMNMX.FTZ R6, R84, R43, !PT ;  /* 0x0000002b54067209 */ /* 0x000fe20007810000 */
[-CC-:B------:R-:W-:Y:S01]  /*7930*/  FFMA.FTZ R49, R148, R9.reuse, -R13.reuse ;  /* 0x0000000994317223 */ /* 0x180fe2000001080d */
[----:B------:R-:W-:Y:S02]  /*7940*/  ISETP.GT.AND P5, PT, R15, 0x68, P1 ;  /* 0x000000680f00780c */ /* 0x000fe40000fa4270 */
[----:B------:R-:W-:Y:S01]  /*7950*/  FSEL R57, R50, -INF , !P2 ;  /* 0xff80000032397808 */ /* 0x000fe20005000000 */
[-CC-:B------:R-:W-:Y:S01]  /*7960*/  FFMA.FTZ R50, R124, R9.reuse, -R13.reuse ;  /* 0x000000097c327223 */ /* 0x180fe2000001080d */
[----:B------:R-:W-:Y:S01]  /*7970*/  ISETP.LT.OR P3, PT, R11, 0x62, P3 ;  /* 0x000000620b00780c */ /* 0x000fe20001f61670 */
[----:B------:R0:W-:Y:S01]  /*7980*/  MUFU.EX2 R39, R122 ;  /* 0x0000007a00277308 */ /* 0x0001e20000000800 */
[----:B------:R-:W-:Y:S01]  /*7990*/  FMNMX.FTZ R6, R55, R6, !PT ;  /* 0x0000000637067209 */ /* 0x000fe20007810000 */
[----:B------:R-:W-:Y:S01]  /*79a0*/  FFMA.FTZ R124, R136, R9, -R13 ;  /* 0x00000009887c7223 */ /* 0x000fe2000001080d */
[----:B------:R-:W-:-:S02]  /*79b0*/  ISETP.GT.AND P4, PT, R15, 0x69, P1 ;  /* 0x000000690f00780c */ /* 0x000fc40000f84270 */
[----:B------:R-:W-:Y:S02]  /*79c0*/  ISETP.LT.OR P5, PT, R11, 0x69, P5 ;  /* 0x000000690b00780c */ /* 0x000fe40002fa1670 */
[----:B------:R-:W-:Y:S01]  /*79d0*/  FSEL R63, R51, -INF , !P3 ;  /* 0xff800000333f7808 */ /* 0x000fe20005800000 */
[----:B------:R-:W-:Y:S01]  /*79e0*/  MUFU.EX2 R46, R46 ;  /* 0x0000002e002e7308 */ /* 0x000fe20000000800 */
[----:B------:R-:W-:Y:S01]  /*79f0*/  FMNMX.FTZ R6, R57, R6, !PT ;  /* 0x0000000639067209 */ /* 0x000fe20007810000 */
[-CC-:B------:R-:W-:Y:S01]  /*7a00*/  FFMA.FTZ R51, R132, R9.reuse, -R13.reuse ;  /* 0x0000000984337223 */ /* 0x180fe2000001080d */
[----:B------:R-:W-:Y:S01]  /*7a10*/  ISETP.GT.AND P2, PT, R15, 0x70, P1 ;  /* 0x000000700f00780c */ /* 0x000fe20000f44270 */
[----:B0-----:R-:W-:Y:S01]  /*7a20*/  FFMA.FTZ R122, R140, R9, -R13 ;  /* 0x000000098c7a7223 */ /* 0x001fe2000001080d */
[----:B------:R-:W-:Y:S02]  /*7a30*/  FSEL R52, R53, -INF , !P5 ;  /* 0xff80000035347808 */ /* 0x000fe40006800000 */
        /* <DEDUP_REMOVED lines=8> */
[C---:B------:R-:W-:Y:S02]  /*7ac0*/  ISETP.GT.AND P5, PT, R15.reuse, 0x78, P1 ;  /* 0x000000780f00780c */ /* 0x040fe40000fa4270 */
[----:B------:R-:W-:Y:S01]  /*7ad0*/  ISETP.GT.AND P1, PT, R15, 0x79, P1 ;  /* 0x000000790f00780c */ /* 0x000fe20000f24270 */
[----:B------:R-:W-:Y:S01]  /*7ae0*/  FFMA.FTZ R15, R56, R9, -R13 ;  /* 0x00000009380f7223 */ /* 0x000fe2000001080d */
[----:B------:R-:W-:Y:S01]  /*7af0*/  ISETP.LT.OR P3, PT, R11, 0x72, P3 ;  /* 0x000000720b00780c */ /* 0x000fe20001f61670 */
[----:B------:R-:W-:Y:S01]  /*7b00*/  MUFU.EX2 R128, R128 ;  /* 0x0000008000807308 */ /* 0x000fe20000000800 */
[----:B------:R-:W-:-:S02]  /*7b10*/  FSEL R56, R59, -INF , !P2 ;  /* 0xff8000003b387808 */ /* 0x000fc40005000000 */
[----:B------:R-:W-:Y:S02]  /*7b20*/  FMNMX.FTZ R43, R54, R43, !PT ;  /* 0x0000002b362b7209 */ /* 0x000fe40007810000 */
[C---:B------:R-:W-:Y:S02]  /*7b30*/  ISETP.LT.OR P5, PT, R11.reuse, 0x79, P5 ;  /* 0x000000790b00780c */ /* 0x040fe40002fa1670 */
[----:B------:R-:W-:Y:S01]  /*7b40*/  FSEL R60, R60, -INF , !P3 ;  /* 0xff8000003c3c7808 */ /* 0x000fe20005800000 */
[----:B------:R-:W-:Y:S01]  /*7b50*/  MUFU.EX2 R15, R15 ;  /* 0x0000000f000f7308 */ /* 0x000fe20000000800 */
[----:B------:R-:W-:Y:S02]  /*7b60*/  FMNMX.FTZ R43, R56, R43, !PT ;  /* 0x0000002b382b7209 */ /* 0x000fe40007810000 */
[----:B------:R-:W-:Y:S02]  /*7b70*/  ISETP.LT.OR P1, PT, R11, 0x7a, P1 ;  /* 0x0000007a0b00780c */ /* 0x000fe40000f21670 */
[----:B------:R-:W-:-:S02]  /*7b80*/  FSEL R86, R61, -INF , !P5 ;  /* 0xff8000003d567808 */ /* 0x000fc40006800000 */
[----:B------:R-:W-:Y:S01]  /*7b90*/  FMNMX.FTZ R11, R60, R43, !PT ;  /* 0x0000002b3c0b7209 */ /* 0x000fe20007810000 */
[----:B------:R-:W-:Y:S01]  /*7ba0*/  MUFU.EX2 R130, R130 ;  /* 0x0000008200827308 */ /* 0x000fe20000000800 */
[----:B------:R-:W-:Y:S02]  /*7bb0*/  FSEL R62, R62, -INF , !P1 ;  /* 0xff8000003e3e7808 */ /* 0x000fe40004800000 */
[----:B------:R-:W-:Y:S02]  /*7bc0*/  FMNMX.FTZ R11, R86, R11, !PT ;  /* 0x0000000b560b7209 */ /* 0x000fe40007810000 */
[----:B------:R-:W-:Y:S02]  /*7bd0*/  FSEL R59, R12, RZ, P6 ;  /* 0x000000ff0c3b7208 */ /* 0x000fe40003000000 */
[----:B------:R-:W-:Y:S01]  /*7be0*/  FMNMX.FTZ R6, R62, R11, !PT ;  /* 0x0000000b3e067209 */ /* 0x000fe20007810000 */
[----:B------:R0:W-:Y:S01]  /*7bf0*/  MUFU.EX2 R43, R58 ;  /* 0x0000003a002b7308 */ /* 0x0001e20000000800 */
[-CC-:B------:R-:W-:Y:S01]  /*7c00*/  FFMA.FTZ R11, R126, R9.reuse, -R13.reuse ;  /* 0x000000097e0b7223 */ /* 0x180fe2000001080d */
[----:B------:R-:W-:Y:S01]  /*7c10*/  FADD.FTZ R4, -R59, R4 ;  /* 0x000000043b047221 */ /* 0x000fe20000010100 */
[-C--:B------:R-:W-:Y:S01]  /*7c20*/  FFMA.FTZ R126, R138, R9.reuse, -R13 ;  /* 0x000000098a7e7223 */ /* 0x080fe2000001080d */
[----:B------:R-:W1:Y:S02]  /*7c30*/  SHFL.BFLY PT, R45, R6, 0x2, 0x1f ;  /* 0x0c401f00062d7f89 */ /* 0x000e6400000e0000 */
[----:B------:R-:W-:-:S02]  /*7c40*/  FMUL.FTZ R4, R4, R9 ;  /* 0x0000000904047220 */ /* 0x000fc40000410000 */
[----:B------:R-:W-:Y:S08]  /*7c50*/  MUFU.EX2 R11, R11 ;  /* 0x0000000b000b7308 */ /* 0x000ff00000000800 */
[----:B------:R-:W2:Y:S08]  /*7c60*/  MUFU.EX2 R4, R4 ;  /* 0x0000000400047308 */ /* 0x000eb00000000800 */
[----:B------:R-:W-:Y:S01]  /*7c70*/  MUFU.EX2 R51, R51 ;  /* 0x0000003300337308 */ /* 0x000fe20000000800 */
[----:B-1----:R-:W-:Y:S01]  /*7c80*/  FMNMX.FTZ R53, R6, R45, !PT ;  /* 0x0000002d06357209 */ /* 0x002fe20007810000 */
[-CC-:B------:R-:W-:Y:S01]  /*7c90*/  FFMA.FTZ R45, R146, R9.reuse, -R13.reuse ;  /* 0x00000009922d7223 */ /* 0x180fe2000001080d */
[----:B------:R-:W-:-:S05]  /*7ca0*/  FFMA.FTZ R13, R134, R9, -R13 ;  /* 0x00000009860d7223 */ /* 0x000fca000001080d */
[----:B------:R-:W-:Y:S01]  /*7cb0*/  MUFU.EX2 R124, R124 ;  /* 0x0000007c007c7308 */ /* 0x000fe20000000800 */
[----:B------:R-:W1:Y:S07]  /*7cc0*/  SHFL.BFLY PT, R6, R53, 0x1, 0x1f ;  /* 0x0c201f0035067f89 */ /* 0x000e6e00000e0000 */
[----:B------:R-:W-:Y:S08]  /*7cd0*/  MUFU.EX2 R49, R49 ;  /* 0x0000003100317308 */ /* 0x000ff00000000800 */
[----:B------:R-:W-:Y:S08]  /*7ce0*/  MUFU.EX2 R126, R126 ;  /* 0x0000007e007e7308 */ /* 0x000ff00000000800 */
[----:B------:R-:W-:Y:S01]  /*7cf0*/  MUFU.EX2 R47, R47 ;  /* 0x0000002f002f7308 */ /* 0x000fe20000000800 */
[----:B-1----:R-:W-:-:S04]  /*7d00*/  FMNMX.FTZ R6, R53, R6, !PT ;  /* 0x0000000635067209 */ /* 0x002fc80007810000 */
[C---:B------:R-:W-:Y:S01]  /*7d10*/  FSETP.NEU.FTZ.AND P1, PT, R6.reuse, -INF , PT ;  /* 0xff8000000600780b */ /* 0x040fe20003f3d000 */
[----:B------:R-:W-:Y:S02]  /*7d20*/  FMUL.FTZ R53, R6, R9 ;  /* 0x0000000906357220 */ /* 0x000fe40000410000 */
[----:B------:R-:W-:Y:S03]  /*7d30*/  MUFU.EX2 R120, R120 ;  /* 0x0000007800787308 */ /* 0x000fe60000000800 */
[----:B------:R-:W-:-:S05]  /*7d40*/  FSEL R53, R53, RZ, P1 ;  /* 0x000000ff35357208 */ /* 0x000fca0000800000 */
[-CC-:B------:R-:W-:Y:S01]  /*7d50*/  FFMA.FTZ R151, R8, R9.reuse, -R53.reuse ;  /* 0x0000000908977223 */ /* 0x180fe20000010835 */
[-CC-:B------:R-:W-:Y:S01]  /*7d60*/  FFMA.FTZ R8, R10, R9.reuse, -R53.reuse ;  /* 0x000000090a087223 */ /* 0x180fe20000010835 */
[-CC-:B------:R-:W-:Y:S01]  /*7d70*/  FFMA.FTZ R10, R20, R9.reuse, -R53.reuse ;  /* 0x00000009140a7223 */ /* 0x180fe20000010835 */
[-CC-:B------:R-:W-:Y:S01]  /*7d80*/  FFMA.FTZ R20, R30, R9.reuse, -R53.reuse ;  /* 0x000000091e147223 */ /* 0x180fe20000010835 */
[----:B------:R-:W-:Y:S01]  /*7d90*/  FSEL R30, R6, RZ, P1 ;  /* 0x000000ff061e7208 */ /* 0x000fe20000800000 */
[-CC-:B0-----:R-:W-:Y:S01]  /*7da0*/  FFMA.FTZ R58, R64, R9.reuse, -R53.reuse ;  /* 0x00000009403a7223 */ /* 0x181fe20000010835 */
[-CC-:B------:R-:W-:Y:S01]  /*7db0*/  FFMA.FTZ R149, R7, R9.reuse, -R53.reuse ;  /* 0x0000000907957223 */ /* 0x180fe20000010835 */
[----:B------:R-:W-:Y:S01]  /*7dc0*/  MUFU.EX2 R151, R151 ;  /* 0x0000009700977308 */ /* 0x000fe20000000800 */
[-C--:B------:R-:W-:Y:S01]  /*7dd0*/  FFMA.FTZ R145, R14, R9.reuse, -R53 ;  /* 0x000000090e917223 */ /* 0x080fe20000010835 */
[----:B------:R-:W-:Y:S01]  /*7de0*/  FADD.FTZ R30, -R30, R3 ;  /* 0x000000031e1e7221 */ /* 0x000fe20000010100 */
[----:B--2---:R-:W-:Y:S01]  /*7df0*/  FFMA.FTZ R7, R4, R2, R21 ;  /* 0x0000000204077223 */ /* 0x004fe20000010015 */
[-CC-:B------:R-:W-:Y:S01]  /*7e00*/  FFMA.FTZ R147, R24, R9.reuse, -R53.reuse ;  /* 0x0000000918937223 */ /* 0x180fe20000010835 */
[-C--:B------:R-:W-:Y:S01]  /*7e10*/  FFMA.FTZ R14, R25, R9.reuse, -R53 ;  /* 0x00000009190e7223 */ /* 0x080fe20000010835 */
[-C--:B------:R-:W-:Y:S01]  /*7e20*/  FMUL.FTZ R3, R30, R9.reuse ;  /* 0x000000091e037220 */ /* 0x080fe20000410000 */
[----:B------:R-:W-:Y:S01]  /*7e30*/  FADD.FTZ R7, R26, R7 ;  /* 0x000000071a077221 */ /* 0x000fe20000010000 */
[----:B------:R-:W-:Y:S01]  /*7e40*/  MUFU.EX2 R58, R58 ;  /* 0x0000003a003a7308 */ /* 0x000fe20000000800 */
[-CC-:B------:R-:W-:Y:S01]  /*7e50*/  FFMA.FTZ R141, R28, R9.reuse, -R53.reuse ;  /* 0x000000091c8d7223 */ /* 0x180fe20000010835 */
[-C--:B------:R-:W-:Y:S01]  /*7e60*/  FFMA.FTZ R143, R32, R9.reuse, -R53 ;  /* 0x00000009208f7223 */ /* 0x080fe20000010835 */
[----:B------:R-:W-:Y:S01]  /*7e70*/  FADD.FTZ R2, R150, R7 ;  /* 0x0000000796027221 */ /* 0x000fe20000010000 */
[-CC-:B------:R-:W-:Y:S01]  /*7e80*/  FFMA.FTZ R24, R66, R9.reuse, -R53.reuse ;  /* 0x0000000942187223 */ /* 0x180fe20000010835 */
[-CC-:B------:R-:W-:Y:S01]  /*7e90*/  FFMA.FTZ R137, R68, R9.reuse, -R53.reuse ;  /* 0x0000000944897223 */ /* 0x180fe20000010835 */
[-CC-:B------:R-:W-:Y:S01]  /*7ea0*/  FFMA.FTZ R28, R38, R9.reuse, -R53.reuse ;  /* 0x00000009261c7223 */ /* 0x180fe20000010835 */
[----:B------:R-:W-:Y:S01]  /*7eb0*/  FADD.FTZ R2, R29, R2 ;  /* 0x000000021d027221 */ /* 0x000fe20000010000 */
        /* <DEDUP_REMOVED lines=20> */
[-CC-:B------:R-:W-:Y:S01]  /*8000*/  FFMA.FTZ R123, R86, R9.reuse, -R53.reuse ;  /* 0x00000009567b7223 */ /* 0x180fe20000010835 */
[----:B------:R-:W-:-:S03]  /*8010*/  FFMA.FTZ R56, R62, R9, -R53 ;  /* 0x000000093e387223 */ /* 0x000fc60000010835 */
[----:B------:R-:W0:Y:S01]  /*8020*/  MUFU.EX2 R145, R145 ;  /* 0x0000009100917308 */ /* 0x000e220000000800 */
[----:B-1----:R-:W-:-:S04]  /*8030*/  FADD.FTZ R0, R149, R0 ;  /* 0x0000000095007221 */ /* 0x002fc80000010000 */
[----:B------:R-:W-:-:S03]  /*8040*/  FADD.FTZ R7, R151, R0 ;  /* 0x0000000097077221 */ /* 0x000fc60000010000 */
[----:B------:R-:W1:Y:S01]  /*8050*/  MUFU.EX2 R10, R10 ;  /* 0x0000000a000a7308 */ /* 0x000e620000000800 */
[----:B--2---:R-:W-:Y:S01]  /*8060*/  FADD.FTZ R0, R8, R7 ;  /* 0x0000000708007221 */ /* 0x004fe20000010000 */
[----:B------:R-:W-:-:S06]  /*8070*/  FADD.FTZ R7, R27, R2 ;  /* 0x000000021b077221 */ /* 0x000fcc0000010000 */
        /* <DEDUP_REMOVED lines=86> */
.L_x_13996:
        /* <DEDUP_REMOVED lines=75> */
.L_x_13978:
        /* <DEDUP_REMOVED lines=23> */
.L_x_13999:
[----:B------:R-:W-:Y:S02]  /*8c00*/  ULDC UR11, c[0x0][0x9e4] ;  /* 0x00027900000b7ab9 */ /* 0x000fe40000000800 */
[----:B------:R-:W-:-:S11]  /*8c10*/  UISETP.NE.AND UP0, UPT, UR11, 0x1, UPT ;  /* 0x000000010b00788c */ /* 0x000fd6000bf05270 */
[----:B------:R-:W-:Y:S02]  /*8c20*/  @UP0 ULDC.64 UR14, c[0x0][0x9e8] ;  /* 0x00027a00000e0ab9 */ /* 0x000fe40000000a00 */
[----:B------:R-:W-:-:S04]  /*8c30*/  UIMAD.WIDE.U32 UR6, UR10, UR14, URZ ;  /* 0x0000000e0a0672a5 */ /* 0x000fc8000f8e003f */
[----:B------:R-:W-:-:S12]  /*8c40*/  @UP0 USHF.R.U32.HI UR10, URZ, UR15, UR7 ;  /* 0x0000000f3f0a0299 */ /* 0x000fd80008011607 */
.L_x_14000:
[----:B------:R-:W-:-:S04]  /*8c50*/  UIMAD UR10, UR10, UR11, URZ ;  /* 0x0000000b0a0a72a4 */ /* 0x000fc8000f8e023f */
[----:B------:R-:W-:-:S04]  /*8c60*/  UISETP.LT.AND UP0, UPT, UR22, UR10, UPT ;  /* 0x0000000a1600728c */ /* 0x000fc8000bf01270 */
[----:B------:R-:W-:-:S12]  /*8c70*/  USEL UR22, UR22, UR10, !UP0 ;  /* 0x0000000a16167287 */ /* 0x000fd8000c000000 */
.L_x_13998:
        /* <DEDUP_REMOVED lines=12> */
[----:B------:R-:W-:-:S05]  /*8d40*/  ULDC UR21, c[0x0][0x9d8] ;  /* 0x0002760000157ab9 */ /* 0x000fca0000000800 */
.L_x_14012:
[----:B------:R-:W-:Y:S01]  /*8d50*/  ISETP.NE.AND P2, PT, RZ, UR44, PT ;  /* 0x0000002cff007c0c */ /* 0x000fe2000bf45270 */
[----:B------:R-:W-:-:S04]  /*8d60*/  UISETP.NE.AND UP0, UPT, UR23, 0x1, UPT ;  /* 0x000000011700788c */ /* 0x000fc8000bf05270 */
[----:B------:R-:W-:-:S04]  /*8d70*/  USEL UR47, URZ, 0x1, UP0 ;  /* 0x000000013f2f7887 */ /* 0x000fc80008000000 */
[----:B------:R-:W-:-:S04]  /*8d80*/  ULOP3.LUT UR47, UR24, UR47, URZ, 0x3c, !UPT ;  /* 0x0000002f182f7292 */ /* 0x000fc8000f8e3c3f */
[----:B------:R-:W-:Y:S08]  /*8d90*/  @P2 BRA `(.L_x_14002) ;  /* 0x0000000000382947 */ /* 0x000ff00003800000 */
[----:B------:R-:W-:Y:S05]  /*8da0*/  @!P0 BRA `(.L_x_14003) ;  /* 0x0000000000048947 */ /* 0x000fea0003800000 */
[----:B------:R-:W-:Y:S01]  /*8db0*/  BPT.TRAP 0x1 ;  /* 0x000000040000795c */ /* 0x000fe20000300000 */
.L_x_14003:
        /* <DEDUP_REMOVED lines=9> */
.L_x_14004:
[----:B-1----:R-:W-:Y:S05]  /*8e50*/  @P1 BRA `(.L_x_14002) ;  /* 0x0000000000081947 */ /* 0x002fea0003800000 */
[----:B------:R-:W1:Y:S02]  /*8e60*/  SYNCS.PHASECHK.TRANS64.TRYWAIT P1, [UR6+0x16830], R6 ;  /* 0x01683006ff0075a7 */ /* 0x000e640008020146 */
[----:B-1----:R-:W-:Y:S05]  /*8e70*/  @!P1 BRA `(.L_x_14005) ;  /* 0x000000d800f09947 */ /* 0x002fea0003800000 */
.L_x_14002:
        /* <DEDUP_REMOVED lines=28> */
.L_x_14007:
[----:B------:R-:W-:Y:S01]  /*9040*/  ULEA UR6, UR23, UR45, 0x3 ;  /* 0x0000002d17067291 */ /* 0x000fe2000f8e183f */
[----:B------:R-:W-:-:S05]  /*9050*/  IMAD.U32 R6, RZ, RZ, UR24 ;  /* 0x00000018ff067e24 */ /* 0x000fca000f8e00ff */
[----:B------:R-:W-:-:S04]  /*9060*/  SHF.L.U32 R6, R6, 0x1f, RZ ;  /* 0x0000001f06067819 */ /* 0x000fc800000006ff */
[----:B------:R0:W1:Y:S01]  /*9070*/  SYNCS.PHASECHK.TRANS64.TRYWAIT P1, [UR6+0x16850], R6 ;  /* 0x01685006ff0075a7 */ /* 0x0000620008020146 */
[----:B------:R-:W-:Y:S05]  /*9080*/  @!P0 BRA `(.L_x_14008) ;  /* 0x0000000000048947 */ /* 0x000fea0003800000 */
[----:B------:R-:W-:Y:S01]  /*9090*/  BPT.TRAP 0x1 ;  /* 0x000000040000795c */ /* 0x000fe20000300000 */
.L_x_14008:
[----:B-1----:R-:W-:Y:S05]  /*90a0*/  @P1 BRA `(.L_x_14006) ;  /* 0x0000000000081947 */ /* 0x002fea0003800000 */
[----:B------:R-:W1:Y:S02]  /*90b0*/  SYNCS.PHASECHK.TRANS64.TRYWAIT P1, [UR6+0x16850], R6 ;  /* 0x01685006ff0075a7 */ /* 0x000e640008020146 */
[----:B-1----:R-:W-:Y:S05]  /*90c0*/  @!P1 BRA `(.L_x_14009) ;  /* 0x000000d800749947 */ /* 0x002fea0003800000 */
.L_x_14006:
        /* <DEDUP_REMOVED lines=51> */
.L_x_14010:
        /* <DEDUP_REMOVED lines=146> */
[----:B------:R-:W0:Y:S01]  /*9d20*/  MUFU.TANH R150, R150 ;  /* 0x0000009600967308 */ /* 0x000e220000002400 */
[----:B---3--:R-:W-:-:S07]  /*9d30*/  FMNMX.FTZ R11, R60, R11, !PT ;  /* 0x0000000b3c0b7209 */ /* 0x008fce0007810000 */
[----:B------:R-:W2:Y:S01]  /*9d40*/  MUFU.TANH R13, R13 ;  /* 0x0000000d000d7308 */ /* 0x000ea20000002400 */
[----:B-1----:R-:W-:-:S07]  /*9d50*/  FMNMX.FTZ R11, R62, R11, !PT ;  /* 0x0000000b3e0b7209 */ /* 0x002fce0007810000 */
[----:B------:R-:W1:Y:S01]  /*9d60*/  MUFU.TANH R64, R64 ;  /* 0x0000004000407308 */ /* 0x000e620000002400 */
[----:B0-----:R-:W-:Y:S02]  /*9d70*/  FMNMX.FTZ R6, R150, R9, !PT ;  /* 0x0000000996067209 */ /* 0x001fe40007810000 */
[----:B------:R-:W0:Y:S05]  /*9d80*/  LDC R9, c[0x0][0x988] ;  /* 0x00026200ff097b82 */ /* 0x000e2a0000000800 */
[----:B------:R-:W3:Y:S01]  /*9d90*/  MUFU.TANH R66, R66 ;  /* 0x0000004200427308 */ /* 0x000ee20000002400 */
[----:B--2---:R-:W-:-:S07]  /*9da0*/  FMNMX.FTZ R6, R13, R6, !PT ;  /* 0x000000060d067209 */ /* 0x004fce0007810000 */
[----:B------:R-:W2:Y:S01]  /*9db0*/  MUFU.TANH R15, R15 ;  /* 0x0000000f000f7308 */ /* 0x000ea20000002400 */
[----:B-1----:R-:W-:-:S07]  /*9dc0*/  FMNMX.FTZ R11, R64, R11, !PT ;  /* 0x0000000b400b7209 */ /* 0x002fce0007810000 */
[----:B------:R-:W1:Y:S01]  /*9dd0*/  MUFU.TANH R21, R21 ;  /* 0x0000001500157308 */ /* 0x000e620000002400 */
[----:B---3--:R-:W-:-:S07]  /*9de0*/  FMNMX.FTZ R11, R66, R11, !PT ;  /* 0x0000000b420b7209 */ /* 0x008fce0007810000 */
        /* <DEDUP_REMOVED lines=35> */
[----:B---3--:R-:W-:-:S05]  /*a020*/  FMNMX.FTZ R33, R69, R6, !PT ;  /* 0x0000000645217209 */ /* 0x008fca0007810000 */
[----:B------:R-:W3:Y:S01]  /*a030*/  SHFL.BFLY PT, R6, R33, 0x2, 0x1f ;  /* 0x0c401f0021067f89 */ /* 0x000ee200000e0000 */
[----:B--2---:R-:W-:-:S04]  /*a040*/  FMNMX.FTZ R11, R84, R11, !PT ;  /* 0x0000000b540b7209 */ /* 0x004fc80007810000 */
[----:B-1----:R-:W-:-:S05]  /*a050*/  FMNMX.FTZ R11, R86, R11, !PT ;  /* 0x0000000b560b7209 */ /* 0x002fca0007810000 */
[----:B------:R-:W1:Y:S01]  /*a060*/  SHFL.BFLY PT, R12, R11, 0x2, 0x1f ;  /* 0x0c401f000b0c7f89 */ /* 0x000e6200000e0000 */
[----:B---3--:R-:W-:Y:S02]  /*a070*/  FMNMX.FTZ R35, R33, R6, !PT ;  /* 0x0000000621237209 */ /* 0x008fe40007810000 */
[----:B-1----:R-:W-:-:S03]  /*a080*/  FMNMX.FTZ R37, R11, R12, !PT ;  /* 0x0000000c0b257209 */ /* 0x002fc60007810000 */
[----:B------:R-:W1:Y:S04]  /*a090*/  SHFL.BFLY PT, R12, R35, 0x1, 0x1f ;  /* 0x0c201f00230c7f89 */ /* 0x000e6800000e0000 */
[----:B------:R-:W2:Y:S01]  /*a0a0*/  SHFL.BFLY PT, R6, R37, 0x1, 0x1f ;  /* 0x0c201f0025067f89 */ /* 0x000ea200000e0000 */
[----:B-1----:R-:W-:Y:S02]  /*a0b0*/  FMNMX.FTZ R12, R35, R12, !PT ;  /* 0x0000000c230c7209 */ /* 0x002fe40007810000 */
[----:B--2---:R-:W-:-:S03]  /*a0c0*/  FMNMX.FTZ R6, R37, R6, !PT ;  /* 0x0000000625067209 */ /* 0x004fc60007810000 */
[C---:B------:R-:W-:Y:S01]  /*a0d0*/  FADD.FTZ R3, -R12.reuse, R3 ;  /* 0x000000030c037221 */ /* 0x040fe20000010100 */
[----:B0-----:R-:W-:-:S03]  /*a0e0*/  FMUL.FTZ R71, R12, R9 ;  /* 0x000000090c477220 */ /* 0x001fc60000410000 */
[-C--:B------:R-:W-:Y:S01]  /*a0f0*/  FMUL.FTZ R41, R3, R9.reuse ;  /* 0x0000000903297220 */ /* 0x080fe20000410000 */
[----:B------:R-:W-:Y:S01]  /*a100*/  FADD.FTZ R4, -R6, R4 ;  /* 0x0000000406047221 */ /* 0x000fe20000010100 */
[-CC-:B------:R-:W-:Y:S01]  /*a110*/  FFMA.FTZ R57, R32, R9.reuse, -R71.reuse ;  /* 0x0000000920397223 */ /* 0x180fe20000010847 */
[-CC-:B------:R-:W-:Y:S01]  /*a120*/  FFMA.FTZ R39, R8, R9.reuse, -R71.reuse ;  /* 0x0000000908277223 */ /* 0x180fe20000010847 */
[----:B------:R0:W-:Y:S01]  /*a130*/  MUFU.EX2 R11, R41 ;  /* 0x00000029000b7308 */ /* 0x0001e20000000800 */
[-CC-:B------:R-:W-:Y:S01]  /*a140*/  FFMA.FTZ R32, R40, R9.reuse, -R71.reuse ;  /* 0x0000000928207223 */ /* 0x180fe20000010847 */
[-C--:B------:R-:W-:Y:S01]  /*a150*/  FMUL.FTZ R3, R4, R9.reuse ;  /* 0x0000000904037220 */ /* 0x080fe20000410000 */
[-CC-:B------:R-:W-:Y:S01]  /*a160*/  FFMA.FTZ R61, R10, R9.reuse, -R71.reuse ;  /* 0x000000090a3d7223 */ /* 0x180fe20000010847 */
[-CC-:B------:R-:W-:Y:S01]  /*a170*/  FFMA.FTZ R37, R20, R9.reuse, -R71.reuse ;  /* 0x0000000914257223 */ /* 0x180fe20000010847 */
[-CC-:B------:R-:W-:Y:S01]  /*a180*/  FFMA.FTZ R59, R24, R9.reuse, -R71.reuse ;  /* 0x00000009183b7223 */ /* 0x180fe20000010847 */
[-CC-:B------:R-:W-:Y:S01]  /*a190*/  FFMA.FTZ R35, R30, R9.reuse, -R71.reuse ;  /* 0x000000091e237223 */ /* 0x180fe20000010847 */
[-CC-:B------:R-:W-:Y:S01]  /*a1a0*/  FFMA.FTZ R33, R36, R9.reuse, -R71.reuse ;  /* 0x0000000924217223 */ /* 0x180fe20000010847 */
[----:B------:R-:W1:Y:S01]  /*a1b0*/  MUFU.EX2 R39, R39 ;  /* 0x0000002700277308 */ /* 0x000e620000000800 */
[-CC-:B0-----:R-:W-:Y:S01]  /*a1c0*/  FFMA.FTZ R41, R21, R9.reuse, -R71.reuse ;  /* 0x0000000915297223 */ /* 0x181fe20000010847 */
[-CC-:B------:R-:W-:Y:S01]  /*a1d0*/  FFMA.FTZ R21, R27, R9.reuse, -R71.reuse ;  /* 0x000000091b157223 */ /* 0x180fe20000010847 */
[-C--:B------:R-:W-:Y:S01]  /*a1e0*/  FMUL.FTZ R27, R6, R9.reuse ;  /* 0x00000009061b7220 */ /* 0x080fe20000410000 */
[-CC-:B------:R-:W-:Y:S01]  /*a1f0*/  FFMA.FTZ R36, R122, R9.reuse, -R71.reuse ;  /* 0x000000097a247223 */ /* 0x180fe20000010847 */
[-CC-:B------:R-:W-:Y:S01]  /*a200*/  FFMA.FTZ R55, R126, R9.reuse, -R71.reuse ;  /* 0x000000097e377223 */ /* 0x180fe20000010847 */
[-C--:B------:R-:W-:Y:S01]  /*a210*/  FFMA.FTZ R30, R44, R9.reuse, -R71 ;  /* 0x000000092c1e7223 */ /* 0x080fe20000010847 */
        /* <DEDUP_REMOVED lines=10> */
[----:B------:R-:W0:Y:S01]  /*a2c0*/  MUFU.EX2 R40, R40 ;  /* 0x0000002800287308 */ /* 0x000e220000000800 */
[----:B-1----:R-:W-:Y:S01]  /*a2d0*/  FFMA.FTZ R2, R11, R2, R39 ;  /* 0x000000020b027223 */ /* 0x002fe20000010027 */
[-CC-:B------:R-:W-:Y:S01]  /*a2e0*/  FFMA.FTZ R34, R128, R9.reuse, -R27.reuse ;  /* 0x0000000980227223 */ /* 0x180fe2000001081b */
[-C--:B------:R-:W-:Y:S01]  /*a2f0*/  FFMA.FTZ R143, R46, R9.reuse, -R27 ;  /* 0x000000092e8f7223 */ /* 0x080fe2000001081b */
[-C--:B------:R-:W-:Y:S01]  /*a300*/  FFMA.FTZ R53, R130, R9.reuse, -R71 ;  /* 0x0000000982357223 */ /* 0x080fe20000010847 */
[-C--:B------:R-:W-:Y:S01]  /*a310*/  FFMA.FTZ R38, R132, R9.reuse, -R27 ;  /* 0x0000000984267223 */ /* 0x080fe2000001081b */
[-CC-:B------:R-:W-:Y:S01]  /*a320*/  FFMA.FTZ R126, R29, R9.reuse, -R71.reuse ;  /* 0x000000091d7e7223 */ /* 0x180fe20000010847 */
        /* <DEDUP_REMOVED lines=18> */
[----:B-1----:R-:W-:Y:S01]  /*a450*/  FADD.FTZ R2, R61, R2 ;  /* 0x000000023d027221 */ /* 0x002fe20000010000 */
[-C--:B------:R-:W-:Y:S01]  /*a460*/  FFMA.FTZ R45, R148, R9.reuse, -R71 ;  /* 0x00000009942d7223 */ /* 0x080fe20000010847 */
[-C--:B------:R-:W-:Y:S01]  /*a470*/  FFMA.FTZ R48, R62, R9.reuse, -R27 ;  /* 0x000000093e307223 */ /* 0x080fe2000001081b */
[-C--:B------:R-:W-:Y:S01]  /*a480*/  FFMA.FTZ R10, R150, R9.reuse, -R71 ;  /* 0x00000009960a7223 */ /* 0x080fe20000010847 */
[-C--:B------:R-:W-:Y:S01]  /*a490*/  FFMA.FTZ R129, R64, R9.reuse, -R27 ;  /* 0x0000000940817223 */ /* 0x080fe2000001081b */
[-C--:B------:R-:W-:Y:S01]  /*a4a0*/  FFMA.FTZ R43, R13, R9.reuse, -R71 ;  /* 0x000000090d2b7223 */ /* 0x080fe20000010847 */
[-C--:B------:R-:W-:Y:S01]  /*a4b0*/  FFMA.FTZ R50, R66, R9.reuse, -R27 ;  /* 0x0000000942327223 */ /* 0x080fe2000001081b */
[----:B------:R-:W1:Y:S01]  /*a4c0*/  MUFU.EX2 R151, R151 ;  /* 0x0000009700977308 */ /* 0x000e620000000800 */
[----:B--2---:R-:W-:Y:S01]  /*a4d0*/  FADD.FTZ R0, R149, R0 ;  /* 0x0000000095007221 */ /* 0x004fe20000010000 */
[-C--:B------:R-:W-:Y:S01]  /*a4e0*/  FFMA.FTZ R130, R15, R9.reuse, -R71 ;  /* 0x000000090f827223 */ /* 0x080fe20000010847 */
[-CC-:B------:R-:W-:Y:S01]  /*a4f0*/  FFMA.FTZ R131, R68, R9.reuse, -R27.reuse ;  /* 0x0000000944837223 */ /* 0x180fe2000001081b */
[-C--:B------:R-:W-:Y:S01]  /*a500*/  FFMA.FTZ R52, R70, R9.reuse, -R27 ;  /* 0x0000000946347223 */ /* 0x080fe2000001081b */
[-C--:B------:R-:W-:Y:S01]  /*a510*/  FFMA.FTZ R8, R25, R9.reuse, -R71 ;  /* 0x0000000919087223 */ /* 0x080fe20000010847 */
[-CC-:B------:R-:W-:Y:S01]  /*a520*/  FFMA.FTZ R125, R72, R9.reuse, -R27.reuse ;  /* 0x00000009487d7223 */ /* 0x180fe2000001081b */
[-CC-:B------:R-:W-:Y:S01]  /*a530*/  FFMA.FTZ R54, R74, R9.reuse, -R27.reuse ;  /* 0x000000094a367223 */ /* 0x180fe2000001081b */
[----:B------:R-:W2:Y:S01]  /*a540*/  MUFU.EX2 R59, R59 ;  /* 0x0000003b003b7308 */ /* 0x000ea20000000800 */
[----:B0-----:R-:W-:Y:S01]  /*a550*/  FADD.FTZ R2, R37, R2 ;  /* 0x0000000225027221 */ /* 0x001fe20000010000 */
        /* <DEDUP_REMOVED lines=12> */
[----:B------:R-:W-:-:S02]  /*a620*/  FFMA.FTZ R60, R86, R9, -R27 ;  /* 0x00000009563c7223 */ /* 0x000fc4000001081b */
        /* <DEDUP_REMOVED lines=116> */
.L_x_14011:
        /* <DEDUP_REMOVED lines=75> */
.L_x_14001:
        /* <DEDUP_REMOVED lines=10> */
.L_x_14032:
        /* <DEDUP_REMOVED lines=9> */
.L_x_14015:
[----:B------:R-:W-:Y:S01]  /*b350*/  ULEA UR6, UR46, UR45, 0x3 ;  /* 0x0000002d2e067291 */ /* 0x000fe2000f8e183f */
[----:B------:R-:W-:-:S05]  /*b360*/  IMAD.U32 R6, RZ, RZ, UR47 ;  /* 0x0000002fff067e24 */ /* 0x000fca000f8e00ff */
[----:B------:R-:W-:-:S04]  /*b370*/  SHF.L.U32 R6, R6, 0x1f, RZ ;  /* 0x0000001f06067819 */ /* 0x000fc800000006ff */
[----:B------:R0:W1:Y:S01]  /*b380*/  SYNCS.PHASECHK.TRANS64.TRYWAIT P1, [UR6+0x16830], R6 ;  /* 0x01683006ff0075a7 */ /* 0x0000620008020146 */
[----:B------:R-:W-:Y:S05]  /*b390*/  @!P0 BRA `(.L_x_14016) ;  /* 0x0000000000048947 */ /* 0x000fea0003800000 */
[----:B------:R-:W-:Y:S01]  /*b3a0*/  BPT.TRAP 0x1 ;  /* 0x000000040000795c */ /* 0x000fe20000300000 */
.L_x_14016:
[----:B-1----:R-:W-:Y:S05]  /*b3b0*/  @P1 BRA `(.L_x_14014) ;  /* 0x0000000000081947 */ /* 0x002fea0003800000 */
[----:B------:R-:W1:Y:S02]  /*b3c0*/  SYNCS.PHASECHK.TRANS64.TRYWAIT P1, [UR6+0x16830], R6 ;  /* 0x01683006ff0075a7 */ /* 0x000e640008020146 */
[----:B-1----:R-:W-:Y:S05]  /*b3d0*/  @!P1 BRA `(.L_x_14017) ;  /* 0x000000b400c89947 */ /* 0x002fea0003800000 */
.L_x_14014:
        /* <DEDUP_REMOVED lines=25> */
.L_x_14019:
[----:B------:R-:W-:Y:S01]  /*b570*/  ULEA UR6, UR25, UR45, 0x3 ;  /* 0x0000002d19067291 */ /* 0x000fe2000f8e183f */
[----:B------:R-:W-:-:S05]  /*b580*/  IMAD.U32 R6, RZ, RZ, UR26 ;  /* 0x0000001aff067e24 */ /* 0x000fca000f8e00ff */
[----:B------:R-:W-:-:S04]  /*b590*/  SHF.L.U32 R6, R6, 0x1f, RZ ;  /* 0x0000001f06067819 */ /* 0x000fc800000006ff */
[----:B------:R0:W1:Y:S01]  /*b5a0*/  SYNCS.PHASECHK.TRANS64.TRYWAIT P1, [UR6+0x16850], R6 ;  /* 0x01685006ff0075a7 */ /* 0x0000620008020146 */
[----:B------:R-:W-:Y:S05]  /*b5b0*/  @!P0 BRA `(.L_x_14020) ;  /* 0x0000000000048947 */ /* 0x000fea0003800000 */
[----:B------:R-:W-:Y:S01]  /*b5c0*/  BPT.TRAP 0x1 ;  /* 0x000000040000795c */ /* 0x000fe20000300000 */
.L_x_14020:
[----:B-1----:R-:W-:Y:S05]  /*b5d0*/  @P1 BRA `(.L_x_14018) ;  /* 0x0000000000081947 */ /* 0x002fea0003800000 */
[----:B------:R-:W1:Y:S02]  /*b5e0*/  SYNCS.PHASECHK.TRANS64.TRYWAIT P1, [UR6+0x16850], R6 ;  /* 0x01685006ff0075a7 */ /* 0x000e640008020146 */
[----:B-1----:R-:W-:Y:S05]  /*b5f0*/  @!P1 BRA `(.L_x_14021) ;  /* 0x000000b400589947 */ /* 0x002fea0003800000 */
.L_x_14018:
        /* <DEDUP_REMOVED lines=51> */
.L_x_14022:
[----:B------:R-:W-:Y:S01]  /*b930*/  UISETP.NE.AND UP1, UPT, UR51, URZ, UPT ;  /* 0x0000003f3300728c */ /* 0x000fe2000bf25270 */
[----:B------:R-:W-:Y:S01]  /*b940*/  FMUL.FTZ R126, R64, UR24 ;  /* 0x00000018407e7c20 */ /* 0x000fe20008410000 */
[----:B------:R-:W-:Y:S02]  /*b950*/  VIADD R64, R17, UR40 ;  /* 0x0000002811407c36 */ /* 0x000fe40008000000 */
[----:B0-----:R-:W-:Y:S01]  /*b960*/  FMUL.FTZ R6, R26, UR24 ;  /* 0x000000181a067c20 */ /* 0x001fe20008410000 */
[----:B------:R-:W-:Y:S01]  /*b970*/  ULEA UR6, UR46, UR45, 0x3 ;  /* 0x0000002d2e067291 */ /* 0x000fe2000f8e183f */
[----:B------:R-:W-:Y:S01]  /*b980*/  FMUL.FTZ R26, R39, UR24 ;  /* 0x00000018271a7c20 */ /* 0x000fe20008410000 */
[----:B------:R-:W-:Y:S01]  /*b990*/  PLOP3.LUT P1, PT, PT, PT, UP1, 0x80, 0x0 ;  /* 0x000000000000781c */ /* 0x000fe20003f2f018 */
[----:B------:R-:W-:Y:S01]  /*b9a0*/  FMUL.FTZ R39, R45, UR24 ;  /* 0x000000182d277c20 */ /* 0x000fe20008410000 */
[----:B------:R-:W-:Y:S01]  /*b9b0*/  PLOP3.LUT P2, PT, PT, PT, UP1, 0x80, 0x0 ;  /* 0x000000000000781c */ /* 0x000fe20003f4f018 */
[----:B------:R-:W-:Y:S01]  /*b9c0*/  FMUL.FTZ R45, R63, UR24 ;  /* 0x000000183f2d7c20 */ /* 0x000fe20008410000 */
[----:B------:R-:W-:Y:S01]  /*b9d0*/  UIADD3 UR6, UR6, 0x16840, URZ ;  /* 0x0001684006067890 */ /* 0x000fe2000fffe03f */
[----:B------:R-:W-:Y:S01]  /*b9e0*/  IMAD.SHL.U32 R63, R5, 0x80, RZ ;  /* 0x00000080053f7824 */ /* 0x000fe200078e00ff */
[----:B------:R-:W-:Y:S01]  /*b9f0*/  @UP1 ULDC UR7, c[0x0][0x44c] ;  /* 0x0001130000071ab9 */ /* 0x000fe20000000800 */
[----:B------:R-:W-:Y:S01]  /*ba00*/  FMUL.FTZ R20, R35, UR24 ;  /* 0x0000001823147c20 */ /* 0x000fe20008410000 */
[----:B------:R-:W-:Y:S01]  /*ba10*/  FMUL.FTZ R7, R27, UR24 ;  /* 0x000000181b077c20 */ /* 0x000fe20008410000 */
[----:B------:R-:W-:Y:S01]  /*ba20*/  FMUL.FTZ R15, R28, UR24 ;  /* 0x000000181c0f7c20 */ /* 0x000fe20008410000 */
[----:B------:R-:W-:Y:S01]  /*ba30*/  FMUL.FTZ R10, R31, UR24 ;  /* 0x000000181f0a7c20 */ /* 0x000fe20008410000 */
[----:B------:R-:W-:Y:S01]  /*ba40*/  FMUL.FTZ R35, R41, UR24 ;  /* 0x0000001829237c20 */ /* 0x000fe20008410000 */
[----:B------:R-:W-:Y:S01]  /*ba50*/  UISETP.NE.AND UP0, UPT, UR50, URZ, UPT ;  /* 0x0000003f3200728c */ /* 0x000fe2000bf05270 */
        /* <DEDUP_REMOVED lines=148> */
.L_x_14025:
[----:B------:R-:W-:-:S05]  /*c3a0*/  IMAD.U32 R66, RZ, RZ, UR21 ;  /* 0x00000015ff427e24 */ /* 0x000fca000f8e00ff */
[----:B------:R-:W-:-:S13]  /*c3b0*/  ISETP.NE.AND P1, PT, R66, 0x1, PT ;  /* 0x000000014200780c */ /* 0x000fda0003f25270 */
[----:B------:R-:W1:Y:S02]  /*c3c0*/  @P1 LDC.64 R12, c[0x0][0x9e8] ;  /* 0x00027a00ff0c1b82 */ /* 0x000e640000000a00 */
[----:B-1----:R-:W-:-:S05]  /*c3d0*/  @P1 IMAD.HI.U32 R12, R65, R12, RZ ;  /* 0x0000000c410c1227 */ /* 0x002fca00078e00ff */
[----:B------:R-:W-:-:S07]  /*c3e0*/  @P1 SHF.R.U32.HI R65, RZ, R13, R12 ;  /* 0x0000000dff411219 */ /* 0x000fce000001160c */
.L_x_14026:
[----:B------:R-:W-:Y:S05]  /*c3f0*/  BSYNC B0 ;  /* 0x0000000000007941 */ /* 0x000fea0003800000 */
.L_x_14024:
[----:B------:R-:W-:-:S04]  /*c400*/  IMAD R65, R65, R66, -R63 ;  /* 0x0000004241417224 */ /* 0x000fc800078e0a3f */
[----:B------:R-:W-:-:S05]  /*c410*/  IMAD R12, R16, -0x2, R65 ;  /* 0xfffffffe100c7824 */ /* 0x000fca00078e0241 */
[----:B------:R-:W-:Y:S02]  /*c420*/  VIADDMNMX R71, R12, R66, R71, PT ;  /* 0x000000420c477246 */ /* 0x000fe40003800147 */
[----:B------:R-:W-:-:S07]  /*c430*/  VIMNMX R73, R73, R12, !PT ;  /* 0x0000000c49497248 */ /* 0x000fce0007fe0100 */
.L_x_14023:
        /* <DEDUP_REMOVED lines=116> */
.L_x_14029:
[----:B------:R-:W-:-:S05]  /*cb80*/  IMAD.U32 R21, RZ, RZ, UR21 ;  /* 0x00000015ff157e24 */ /* 0x000fca000f8e00ff */
[----:B------:R-:W-:-:S13]  /*cb90*/  ISETP.NE.AND P2, PT, R21, 0x1, PT ;  /* 0x000000011500780c */ /* 0x000fda0003f45270 */
[----:B------:R-:W0:Y:S02]  /*cba0*/  @P2 LDC.64 R12, c[0x0][0x9e8] ;  /* 0x00027a00ff0c2b82 */ /* 0x000e240000000a00 */
[----:B0-----:R-:W-:-:S05]  /*cbb0*/  @P2 IMAD.HI.U32 R12, R9, R12, RZ ;  /* 0x0000000c090c2227 */ /* 0x001fca00078e00ff */
[----:B------:R-:W-:-:S07]  /*cbc0*/  @P2 SHF.R.U32.HI R9, RZ, R13, R12 ;  /* 0x0000000dff092219 */ /* 0x000fce000001160c */
.L_x_14030:
[----:B------:R-:W-:Y:S05]  /*cbd0*/  BSYNC B0 ;  /* 0x0000000000007941 */ /* 0x000fea0003800000 */
.L_x_14028:
[----:B------:R-:W-:-:S04]  /*cbe0*/  IMAD R9, R9, R21, -R63 ;  /* 0x0000001509097224 */ /* 0x000fc800078e0a3f */
[----:B------:R-:W-:-:S05]  /*cbf0*/  IMAD R12, R16, -0x2, R9 ;  /* 0xfffffffe100c7824 */ /* 0x000fca00078e0209 */
[----:B------:R-:W-:Y:S02]  /*cc00*/  VIADDMNMX R11, R12, R21, R11, PT ;  /* 0x000000150c0b7246 */ /* 0x000fe4000380010b */
[----:B------:R-:W-:-:S07]  /*cc10*/  VIMNMX R15, R15, R12, !PT ;  /* 0x0000000c0f0f7248 */ /* 0x000fce0007fe0100 */
.L_x_14027:
        /* <DEDUP_REMOVED lines=92> */
[----:B------:R-:W-:Y:S01]  /*d1e0*/  ISETP.GT.AND P5, PT, R15, 0x38, P1 ;  /* 0x000000380f00780c */ /* 0x000fe20000fa4270 */
        /* <DEDUP_REMOVED lines=284> */
.L_x_14031:
        /* <DEDUP_REMOVED lines=75> */
.L_x_14013:
[----:B------:R-:W-:Y:S06]  /*e860*/  BAR.ARV 0x8, 0x200 ;  /* 0x0208000000007b1d */ /* 0x000fec0000002000 */
[----:B------:R-:W-:Y:S05]  /*e870*/  @!P0 BRA `(.L_x_14033) ;  /* 0x0000000000048947 */ /* 0x000fea0003800000 */
[----:B------:R-:W-:Y:S01]  /*e880*/  BPT.TRAP 0x1 ;  /* 0x000000040000795c */ /* 0x000fe20000300000 */
.L_x_14033:
[----:B------:R-:W-:Y:S01]  /*e890*/  ULEA UR5, UR46, UR45, 0x3 ;  /* 0x0000002d2e057291 */ /* 0x000fe2000f8e183f */
[----:B------:R-:W-:-:S05]  /*e8a0*/  IMAD.U32 R3, RZ, RZ, UR47 ;  /* 0x0000002fff037e24 */ /* 0x000fca000f8e00ff */
[----:B------:R-:W-:-:S04]  /*e8b0*/  SHF.L.U32 R3, R3, 0x1f, RZ ;  /* 0x0000001f03037819 */ /* 0x000fc800000006ff */
[----:B------:R0:W1:Y:S01]  /*e8c0*/  SYNCS.PHASECHK.TRANS64.TRYWAIT P1, [UR5+0x16850], R3 ;  /* 0x01685003ff0075a7 */ /* 0x0000620008020145 */
[----:B------:R-:W-:Y:S05]  /*e8d0*/  @!P0 BRA `(.L_x_14034) ;  /* 0x0000000000048947 */ /* 0x000fea0003800000 */
[----:B------:R-:W-:Y:S01]  /*e8e0*/  BPT.TRAP 0x1 ;  /* 0x000000040000795c */ /* 0x000fe20000300000 */
.L_x_14034:
[----:B-1----:R-:W-:Y:S05]  /*e8f0*/  @P1 BRA `(.L_x_14035) ;  /* 0x0000000000081947 */ /* 0x002fea0003800000 */
[----:B------:R-:W1:Y:S02]  /*e900*/  SYNCS.PHASECHK.TRANS64.TRYWAIT P1, [UR5+0x16850], R3 ;  /* 0x01685003ff0075a7 */ /* 0x000e640008020145 */
[----:B-1----:R-:W-:Y:S05]  /*e910*/  @!P1 BRA `(.L_x_14036) ;  /* 0x0000008000a89947 */ /* 0x002fea0003800000 */
.L_x_14035:
[----:B------:R-:W-:Y:S01]  /*e920*/  UIADD3 UR45, UR45, 0x400, URZ ;  /* 0x000004002d2d7890 */ /* 0x000fe2000fffe03f */
[----:B------:R-:W-:Y:S01]  /*e930*/  WARPGROUP.ARRIVE ;  /* 0x00000000000079c5 */ /* 0x000fe20000000000 */
[----:B------:R-:W-:Y:S01]  /*e940*/  UMOV UR7, 0x40000040 ;  /* 0x4000004000077882 */ /* 0x000fe20000000000 */
[----:B01----:R-:W0:Y:S01]  /*e950*/  SHFL.BFLY PT, R3, R2, 0x2, 0x1f ;  /* 0x0c401f0002037f89 */ /* 0x003e2200000e0000 */
[----:B------:R-:W-:Y:S01]  /*e960*/  USHF.R.U32.HI UR45, URZ, 0x4, UR45 ;  /* 0x000000043f2d7899 */ /* 0x000fe2000801162d */
[----:B------:R-:W-:Y:S02]  /*e970*/  IMAD.MOV.U32 R20, RZ, RZ, -0x800000 ;  /* 0xff800000ff147424 */ /* 0x000fe400078e00ff */
        /* <DEDUP_REMOVED lines=8> */
[----:B------:R-:W-:Y:S02]  /*ea00*/  IMAD.MOV.U32 R2, RZ, RZ, RZ ;  /* 0x000000ffff027224 */ /* 0x000fe400078e00ff */
[----:B-1----:R-:W-:Y:S02]  /*ea10*/  FADD.FTZ R5, R5, R0 ;  /* 0x0000000005057221 */ /* 0x002fe40000010000 */
[----:B------:R-:W0:Y:S01]  /*ea20*/  SHFL.BFLY PT, R4, R3, 0x1, 0x1f ;  /* 0x0c201f0003047f89 */ /* 0x000e2200000e0000 */
[----:B------:R-:W-:-:S03]  /*ea30*/  IMAD.MOV.U32 R0, RZ, RZ, -0x800000 ;  /* 0xff800000ff007424 */ /* 0x000fc600078e00ff */
        /* <DEDUP_REMOVED lines=53> */
.L_x_14037:
        /* <DEDUP_REMOVED lines=42> */
.L_x_13959:
        /* <DEDUP_REMOVED lines=20> */
[----:B------:R-:W-:-:S05]  /*f170*/  F2FP.F16.F32.PACK_AB R15, R15, R110 ;  /* 0x0000006e0f0f723e */ /* 0x000fca00000000ff */
[----:B------:R-:W-:Y:S01]  /*f180*/  BAR.SYNC.DEFER_BLOCKING 0x1, 0x180 ;  /* 0x0046000000007b1d */ /* 0x000fe20000010000 */
[----:B------:R-:W-:Y:S02]  /*f190*/  F2FP.F16.F32.PACK_AB R113, R115, R114 ;  /* 0x000000727371723e */ /* 0x000fe400000000ff */
[----:B------:R-:W-:Y:S02]  /*f1a0*/  F2FP.F16.F32.PACK_AB R114, R117, R116 ;  /* 0x000000747572723e */ /* 0x000fe400000000ff */
[----:B------:R-:W-:Y:S01]  /*f1b0*/  F2FP.F16.F32.PACK_AB R115, R119, R118 ;  /* 0x000000767773723e */ /* 0x000fe200000000ff */
[----:B------:R-:W-:Y:S01]  /*f1c0*/  ULDC.64 UR8, c[0x0][0xc00] ;  /* 0x0003000000087ab9 */ /* 0x000fe20000000a00 */
[----:B------:R-:W-:Y:S01]  /*f1d0*/  UMOV UR4, URZ ;  /* 0x0000003f00047c82 */ /* 0x000fe20008000000 */
[----:B------:R-:W-:Y:S02]  /*f1e0*/  UIMAD.WIDE UR8, UR39, 0x4, UR8 ;  /* 0x00000004270878a5 */ /* 0x000fe4000f8e0208 */
[----:B------:R-:W-:Y:S01]  /*f1f0*/  USHF.R.S32.HI UR18, URZ, 0x1f, UR38 ;  /* 0x0000001f3f127899 */ /* 0x000fe20008011426 */
[----:B------:R-:W-:Y:S01]  /*f200*/  ULDC.64 UR12, c[0x0][0xb90] ;  /* 0x0002e400000c7ab9 */ /* 0x000fe20000000a00 */
[----:B------:R-:W-:-:S02]  /*f210*/  USHF.R.S32.HI UR11, URZ, 0x1f, UR39 ;  /* 0x0000001f3f0b7899 */ /* 0x000fc40008011427 */
        /* <DEDUP_REMOVED lines=23> */
[----:B------:R-:W-:-:S02]  /*f390*/  LOP3.LUT R6, R6, R29, RZ, 0x3c, !PT ;  /* 0x0000001d06067212 */ /* 0x000fc400078e3cff */
[----:B------:R-:W-:Y:S02]  /*f3a0*/  MOV R29, R8 ;  /* 0x00000008001d7202 */ /* 0x000fe40000000f00 */
[----:B------:R-:W-:Y:S02]  /*f3b0*/  MOV R30, R10 ;  /* 0x0000000a001e7202 */ /* 0x000fe40000000f00 */
[----:B------:R-:W-:Y:S02]  /*f3c0*/  MOV R31, R4 ;  /* 0x00000004001f7202 */ /* 0x000fe40000000f00 */
[----:B------:R-:W-:Y:S02]  /*f3d0*/  MOV R28, R6 ;  /* 0x00000006001c7202 */ /* 0x000fe40000000f00 */
[----:B------:R-:W-:Y:S01]  /*f3e0*/  F2FP.F16.F32.PACK_AB R8, R89, R24 ;  /* 0x000000185908723e */ /* 0x000fe200000000ff */
[----:B------:R-:W-:Y:S01]  /*f3f0*/  IMAD.U32 R24, RZ, RZ, UR8 ;  /* 0x00000008ff187e24 */ /* 0x000fe2000f8e00ff */
        /* <DEDUP_REMOVED lines=8> */
[----:B------:R-:W-:-:S03]  /*f480*/  PLOP3.LUT P2, PT, PT, PT, UP0, 0x80, 0x0 ;  /* 0x000000000000781c */ /* 0x000fc60003f4f008 */
[----:B------:R2:W-:Y:S04]  /*f490*/  STSM.16.M88.4 [R30], R4 ;  /* 0x000000041e007844 */ /* 0x0005e80000000200 */
[----:B------:R3:W-:Y:S04]  /*f4a0*/  STSM.16.M88.4 [R29], R12 ;  /* 0x0000000c1d007844 */ /* 0x0007e80000000200 */
[----:B------:R3:W-:Y:S01]  /*f4b0*/  STSM.16.M88.4 [R28], R112 ;  /* 0x000000701c007844 */ /* 0x0007e20000000200 */
[----:B------:R-:W-:Y:S06]  /*f4c0*/  BAR.SYNC.DEFER_BLOCKING 0x1, 0x180 ;  /* 0x0046000000007b1d */ /* 0x000fec0000010000 */
[----:B------:R-:W4:Y:S01]  /*f4d0*/  @P2 LDG.E R26, desc[UR52][R24.64] ;  /* 0x00000034181a2981 */ /* 0x000f22000c1e1900 */
[----:B-1----:R-:W-:Y:S01]  /*f4e0*/  ISETP.NE.AND P1, PT, R33, 0x1, PT ;  /* 0x000000012100780c */ /* 0x002fe20003f25270 */
[----:B0-----:R-:W-:Y:S01]  /*f4f0*/  VIADD R8, R17, UR40 ;  /* 0x0000002811087c36 */ /* 0x001fe20008000000 */
[----:B------:R-:W-:-:S02]  /*f500*/  UIMAD UR8, UR18, UR12, URZ ;  /* 0x0000000c120872a4 */ /* 0x000fc4000f8e023f */
[----:B------:R-:W-:Y:S01]  /*f510*/  USEL UR11, UR11, URZ, !UP0 ;  /* 0x0000003f0b0b7287 */ /* 0x000fe2000c000000 */
[----:B--2---:R-:W-:Y:S01]  /*f520*/  IMAD.MOV.U32 R4, RZ, RZ, R8 ;  /* 0x000000ffff047224 */ /* 0x004fe200078e0008 */
[----:B------:R-:W-:Y:S02]  /*f530*/  UIMAD UR14, UR38, UR13, UR8 ;  /* 0x0000000d260e72a4 */ /* 0x000fe4000f8e0208 */
[----:B------:R-:W-:Y:S02]  /*f540*/  USEL UR10, UR39, URZ, !UP0 ;  /* 0x0000003f270a7287 */ /* 0x000fe4000c000000 */
[----:B------:R-:W-:-:S03]  /*f550*/  UISETP.NE.U32.AND UP0, UPT, UR20, URZ, UPT ;  /* 0x0000003f1400728c */ /* 0x000fc6000bf05070 */
        /* <DEDUP_REMOVED lines=10> */
[----:B----4-:R-:W-:-:S13]  /*f600*/  @P2 R2UR UR4, R26 ;  /* 0x000000001a0422ca */ /* 0x010fda00000e0000 */
[----:B------:R-:W-:Y:S02]  /*f610*/  USHF.R.S32.HI UR9, URZ, 0x1f, UR4 ;  /* 0x0000001f3f097899 */ /* 0x000fe40008011404 */
[----:B------:R-:W-:Y:S02]  /*f620*/  UMOV UR8, UR4 ;  /* 0x0000000400087c82 */ /* 0x000fe40008000000 */
[----:B------:R-:W-:-:S04]  /*f630*/  UIMAD.WIDE.U32 UR12, UR38, UR12, UR8 ;  /* 0x0000000c260c72a5 */ /* 0x000fc8000f8e0008 */
[----:B------:R-:W-:Y:S02]  /*f640*/  UIADD3 UR13, UR13, UR14, URZ ;  /* 0x0000000e0d0d7290 */ /* 0x000fe4000fffe03f */
[----:B------:R-:W-:Y:S02]  /*f650*/  UIMAD UR14, UR11, UR16, URZ ;  /* 0x000000100b0e72a4 */ /* 0x000fe4000f8e023f */
[----:B------:R-:W-:Y:S02]  /*f660*/  UIMAD.WIDE.U32 UR12, UR10, UR16, UR12 ;  /* 0x000000100a0c72a5 */ /* 0x000fe4000f8e000c */
[----:B------:R-:W-:Y:S01]  /*f670*/  UIMAD UR14, UR10, UR17, UR14 ;  /* 0x000000110a0e72a4 */ /* 0x000fe2000f8e020e */
[----:B------:R-:W-:-:S03]  /*f680*/  ULDC UR16, c[0x0][0xa88] ;  /* 0x0002a20000107ab9 */ /* 0x000fc60000000800 */
[----:B------:R-:W-:Y:S02]  /*f690*/  IADD3 R4, P0, R4, UR12, RZ ;  /* 0x0000000c04047c10 */ /* 0x000fe4000ff1e0ff */
[----:B------:R-:W-:Y:S01]  /*f6a0*/  IMAD.U32 R9, RZ, RZ, UR14 ;  /* 0x0000000eff097e24 */ /* 0x000fe2000f8e00ff */
[----:B------:R-:W-:Y:S02]  /*f6b0*/  ULDC.64 UR14, c[0x0][0xb88] ;  /* 0x0002e200000e7ab9 */ /* 0x000fe40000000a00 */
[----:B------:R-:W-:Y:S02]  /*f6c0*/  IMAD R8, R5, UR14, RZ ;  /* 0x0000000e05087c24 */ /* 0x000fe4000f8e02ff */
[----:B------:R-:W-:Y:S01]  /*f6d0*/  IADD3.X R5, R6, UR13, R9, P0, !PT ;  /* 0x0000000d06057c10 */ /* 0x000fe200087fe409 */
[----:B------:R-:W-:Y:S01]  /*f6e0*/  @UP0 ULDC.64 UR12, c[0x0][0xc08] ;  /* 0x00030200000c0ab9 */ /* 0x000fe20000000a00 */
[----:B------:R-:W-:Y:S01]  /*f6f0*/  IMAD R9, R7, UR15, R8 ;  /* 0x0000000f07097c24 */ /* 0x000fe2000f8e0208 */
[----:B------:R-:W-:Y:S01]  /*f700*/  @UP0 UIMAD.WIDE UR12, UR39, 0x4, UR12 ;  /* 0x00000004270c08a5 */ /* 0x000fe2000f8e020c */
[----:B------:R-:W-:-:S02]  /*f710*/  IMAD.U32 R6, RZ, RZ, UR16 ;  /* 0x00000010ff067e24 */ /* 0x000fc4000f8e00ff */
[----:B------:R-:W-:Y:S01]  /*f720*/  IMAD.WIDE.U32 R4, R7, UR14, R4 ;  /* 0x0000000e07047c25 */ /* 0x000fe2000f8e0004 */
[----:B------:R-:W-:-:S03]  /*f730*/  ULDC.64 UR14, c[0x0][0xb50] ;  /* 0x0002d400000e7ab9 */ /* 0x000fc60000000a00 */
[----:B------:R-:W-:Y:S01]  /*f740*/  IMAD.IADD R5, R5, 0x1, R9 ;  /* 0x0000000105057824 */ /* 0x000fe200078e0209 */
[C---:B------:R-:W-:Y:S01]  /*f750*/  LEA R7, P0, R4.reuse, UR14, 0x2 ;  /* 0x0000000e04077c11 */ /* 0x040fe2000f8010ff */
[----:B------:R-:W-:Y:S02]  /*f760*/  IMAD.U32 R8, RZ, RZ, UR12 ;  /* 0x0000000cff087e24 */ /* 0x000fe4000f8e00ff */
[----:B------:R-:W-:Y:S01]  /*f770*/  IMAD.U32 R9, RZ, RZ, UR13 ;  /* 0x0000000dff097e24 */ /* 0x000fe2000f8e00ff */
[----:B------:R-:W-:Y:S01]  /*f780*/  LEA.HI.X R10, R4, UR15, R5, 0x2, P0 ;  /* 0x0000000f040a7c11 */ /* 0x000fe200080f1405 */
[----:B------:R-:W-:-:S03]  /*f790*/  IMAD R5, R23, 0x40, R19 ;  /* 0x0000004017057824 */ /* 0x000fc600078e0213 */
[----:B------:R3:W5:Y:S01]  /*f7a0*/  @P3 LDG.E R6, desc[UR52][R8.64] ;  /* 0x0000003408063981 */ /* 0x000762000c1e1900 */
[----:B------:R-:W-:Y:S05]  /*f7b0*/  @P3 BRA `(.L_x_14040) ;  /* 0x0000000000103947 */ /* 0x000fea0003800000 */
[----:B------:R-:W-:Y:S05]  /*f7c0*/  @!P2 BRA `(.L_x_14040) ;  /* 0x00000000000ca947 */ /* 0x000fea0003800000 */
[----:B---3--:R-:W2:Y:S04]  /*f7d0*/  LDG.E R9, desc[UR52][R24.64] ;  /* 0x0000003418097981 */ /* 0x008ea8000c1e1900 */
[----:B-----5:R-:W2:Y:S02]  /*f7e0*/  LDG.E R6, desc[UR52][R24.64+0x4] ;  /* 0x0000043418067981 */ /* 0x020ea4000c1e1900 */
[----:B--2---:R-:W-:-:S07]  /*f7f0*/  IMAD.IADD R6, R6, 0x1, -R9 ;  /* 0x0000000106067824 */ /* 0x004fce00078e0a09 */
.L_x_14040:
[----:B---3--:R-:W-:Y:S01]  /*f800*/  SHFL.IDX PT, R12, R7, RZ, 0x1c1f ;  /* 0x001c1fff070c7589 */ /* 0x008fe200000e0000 */
[----:B------:R-:W-:Y:S01]  /*f810*/  IMAD.WIDE R2, R5, 0x2, R2 ;  /* 0x0000000205027825 */ /* 0x000fe200078e0202 */
[----:B------:R-:W-:Y:S01]  /*f820*/  LOP3.LUT P0, RZ, R152, 0x3, RZ, 0xc0, !PT ;  /* 0x0000000398ff7812 */ /* 0x000fe2000780c0ff */
[----:B------:R-:W0:Y:S01]  /*f830*/  @P1 LDC R31, c[0x0][0xbf0] ;  /* 0x0002fc00ff1f1b82 */ /* 0x000e220000000800 */
[----:B------:R-:W1:Y:S01]  /*f840*/  SHFL.IDX PT, R13, R10, RZ, 0x1c1f ;  /* 0x001c1fff0a0d7589 */ /* 0x000e6200000e0000 */
[----:B------:R-:W-:Y:S01]  /*f850*/  VIADD R8, R154, UR40 ;  /* 0x000000289a087c36 */ /* 0x000fe20008000000 */
[----:B------:R-:W-:Y:S01]  /*f860*/  IADD3 R9, P3, R2, 0x1800, RZ ;  /* 0x0000180002097810 */ /* 0x000fe20007f7e0ff */
[----:B-----5:R-:W-:Y:S01]  /*f870*/  IMAD R35, R6, R33, RZ ;  /* 0x0000002106237224 */ /* 0x020fe200078e02ff */
[----:B------:R-:W-:Y:S01]  /*f880*/  SHFL.IDX PT, R14, R7, 0x1, 0x1c1f ;  /* 0x003c1f00070e7f89 */ /* 0x000fe200000e0000 */
[----:B------:R-:W-:Y:S01]  /*f890*/  VIADD R4, R8, 0x8 ;  /* 0x0000000808047836 */ /* 0x000fe20000000000 */
[----:B------:R-:W-:Y:S01]  /*f8a0*/  IADD3 R25, P4, R2, 0x3000, RZ ;  /* 0x0000300002197810 */ /* 0x000fe20007f9e0ff */
[----:B------:R-:W-:Y:S01]  /*f8b0*/  ULDC.64 UR14, c[0x0][0xaa0] ;  /* 0x0002a800000e7ab9 */ /* 0x000fe20000000a00 */
[----:B------:R-:W2:Y:S01]  /*f8c0*/  SHFL.IDX PT, R15, R10, 0x1, 0x1c1f ;  /* 0x003c1f000a0f7f89 */ /* 0x000ea200000e0000 */
[----:B------:R-:W-:-:S02]  /*f8d0*/  ISETP.GE.OR P2, PT, R8, R35, P0 ;  /* 0x000000230800720c */ /* 0x000fc40000746670 */
[----:B------:R-:W-:Y:S02]  /*f8e0*/  LOP3.LUT R5, R2, 0x380, RZ, 0xc0, !PT ;  /* 0x0000038002057812 */ /* 0x000fe400078ec0ff */
[----:B------:R-:W-:Y:S02]  /*f8f0*/  LOP3.LUT R8, R9, 0x380, RZ, 0xc0, !PT ;  /* 0x0000038009087812 */ /* 0x000fe400078ec0ff */
[----:B------:R-:W-:Y:S02]  /*f900*/  ISETP.GE.OR P0, PT, R4, R35, P0 ;  /* 0x000000230400720c */ /* 0x000fe40000706670 */
[----:B------:R-:W-:Y:S02]  /*f910*/  LOP3.LUT R24, R25, 0x380, RZ, 0xc0, !PT ;  /* 0x0000038019187812 */ /* 0x000fe400078ec0ff */
[----:B------:R-:W-:Y:S02]  /*f920*/  SHF.R.U64 R5, R5, 0x3, RZ ;  /* 0x0000000305057819 */ /* 0x000fe400000012ff */
[----:B------:R-:W-:-:S02]  /*f930*/  SHF.R.U64 R8, R8, 0x3, RZ ;  /* 0x0000000308087819 */ /* 0x000fc400000012ff */
[----:B------:R-:W-:Y:S01]  /*f940*/  SHF.R.U64 R24, R24, 0x3, RZ ;  /* 0x0000000318187819 */ /* 0x000fe200000012ff */
[----:B-1----:R1:W-:Y:S01]  /*f950*/  @!P2 ST.E desc[UR52][R12.64], R20 ;  /* 0x000000140c00a985 */ /* 0x0023e2000c101934 */
[----:B------:R-:W-:Y:S01]  /*f960*/  LOP3.LUT R4, R5, R2, RZ, 0x3c, !PT ;  /* 0x0000000205047212 */ /* 0x000fe200078e3cff */
[--C-:B------:R-:W-:Y:S01]  /*f970*/  IMAD.MOV.U32 R5, RZ, RZ, R3.reuse ;  /* 0x000000ffff057224 */ /* 0x100fe200078e0003 */
[----:B------:R-:W-:Y:S01]  /*f980*/  LOP3.LUT R8, R8, R9, RZ, 0x3c, !PT ;  /* 0x0000000908087212 */ /* 0x000fe200078e3cff */
[--C-:B------:R-:W-:Y:S01]  /*f990*/  IMAD.X R9, RZ, RZ, R3.reuse, P3 ;  /* 0x000000ffff097224 */ /* 0x100fe200018e0603 */
[----:B------:R-:W-:Y:S01]  /*f9a0*/  LOP3.LUT R24, R24, R25, RZ, 0x3c, !PT ;  /* 0x0000001918187212 */ /* 0x000fe200078e3cff */
[----:B------:R-:W-:Y:S01]  /*f9b0*/  IMAD.X R25, RZ, RZ, R3, P4 ;  /* 0x000000ffff197224 */ /* 0x000fe200020e0603 */
[----:B--2---:R2:W-:Y:S04]  /*f9c0*/  @!P0 ST.E desc[UR52][R14.64], R0 ;  /* 0x000000000e008985 */ /* 0x0045e8000c101934 */
[----:B------:R-:W3:Y:S04]  /*f9d0*/  LD.E.128 R4, desc[UR52][R4.64] ;  /* 0x0000003404047980 */ /* 0x000ee8000c101d00 */
[----:B------:R-:W4:Y:S04]  /*f9e0*/  LD.E.128 R8, desc[UR52][R8.64] ;  /* 0x0000003408087980 */ /* 0x000f28000c101d00 */
[----:B------:R-:W4:Y:S01]  /*f9f0*/  LD.E.128 R24, desc[UR52][R24.64] ;  /* 0x0000003418187980 */ /* 0x000f22000c101d00 */
[----:B------:R-:W-:Y:S01]  /*fa00*/  IADD3 R29, P0, R2, 0x4800, RZ ;  /* 0x00004800021d7810 */ /* 0x000fe20007f1e0ff */
[----:B------:R-:W-:-:S04]  /*fa10*/  UIMAD UR12, UR9, UR14, URZ ;  /* 0x0000000e090c72a4 */ /* 0x000fc8000f8e023f */
[----:B-1----:R-:W-:Y:S01]  /*fa20*/  IMAD.X R13, RZ, RZ, R3, P0 ;  /* 0x000000ffff0d7224 */ /* 0x002fe200000e0603 */
[----:B------:R-:W-:Y:S01]  /*fa30*/  LOP3.LUT R2, R29, 0x380, RZ, 0xc0, !PT ;  /* 0x000003801d027812 */ /* 0x000fe200078ec0ff */
[----:B------:R-:W1:Y:S01]  /*fa40*/  @P1 LDC R3, c[0x0][0xbec] ;  /* 0x0002fb00ff031b82 */ /* 0x000e620000000800 */
[----:B------:R-:W-:Y:S02]  /*fa50*/  UIMAD.WIDE.U32 UR8, UR4, UR14, URZ ;  /* 0x0000000e040872a5 */ /* 0x000fe4000f8e003f */
[----:B------:R-:W-:Y:S01]  /*fa60*/  UIMAD UR12, UR4, UR15, UR12 ;  /* 0x0000000f040c72a4 */ /* 0x000fe2000f8e020c */
[----:B--2---:R-:W-:Y:S01]  /*fa70*/  IMAD R0, R18, 0x30, R23 ;  /* 0x0000003012007824 */ /* 0x004fe200078e0217 */
[----:B------:R-:W-:Y:S01]  /*fa80*/  SHF.R.U64 R2, R2, 0x3, RZ ;  /* 0x0000000302027819 */ /* 0x000fe200000012ff */
[----:B------:R-:W-:Y:S01]  /*fa90*/  ULDC.64 UR14, c[0x0][0xae8] ;  /* 0x0002ba00000e7ab9 */ /* 0x000fe20000000a00 */
[----:B------:R-:W-:Y:S02]  /*faa0*/  UIADD3 UR9, UR9, UR12, URZ ;  /* 0x0000000c09097290 */ /* 0x000fe4000fffe03f */
[----:B------:R-:W-:Y:S01]  /*fab0*/  UIMAD UR4, UR18, UR14, URZ ;  /* 0x0000000e120472a4 */ /* 0x000fe2000f8e023f */
[----:B------:R-:W-:Y:S01]  /*fac0*/  VIADD R28, R0, UR40 ;  /* 0x00000028001c7c36 */ /* 0x000fe20008000000 */
[----:B------:R-:W-:Y:S01]  /*fad0*/  UIMAD.WIDE.U32 UR8, UR38, UR14, UR8 ;  /* 0x0000000e260872a5 */ /* 0x000fe2000f8e0008 */
[----:B------:R-:W-:Y:S01]  /*fae0*/  LOP3.LUT R12, R2, R29, RZ, 0x3c, !PT ;  /* 0x0000001d020c7212 */ /* 0x000fe200078e3cff */
[----:B------:R-:W-:Y:S01]  /*faf0*/  UIMAD UR4, UR38, UR15, UR4 ;  /* 0x0000000f260472a4 */ /* 0x000fe2000f8e0204 */
[----:B------:R-:W-:-:S02]  /*fb00*/  ULDC.64 UR12, c[0x0][0xaf0] ;  /* 0x0002bc00000c7ab9 */ /* 0x000fc40000000a00 */
[----:B------:R-:W-:Y:S01]  /*fb10*/  UIMAD UR11, UR11, UR12, URZ ;  /* 0x0000000c0b0b72a4 */ /* 0x000fe2000f8e023f */
[----:B------:R-:W-:Y:S01]  /*fb20*/  IMAD.MOV.U32 R29, RZ, RZ, R28 ;  /* 0x000000ffff1d7224 */ /* 0x000fe200078e001c */
[----:B------:R-:W-:Y:S01]  /*fb30*/  UIADD3 UR9, UR9, UR4, URZ ;  /* 0x0000000409097290 */ /* 0x000fe2000fffe03f */
[----:B------:R-:W5:Y:S01]  /*fb40*/  LD.E.128 R12, desc[UR52][R12.64] ;  /* 0x000000340c0c7980 */ /* 0x000f62000c101d00 */
[----:B------:R-:W-:Y:S01]  /*fb50*/  UIMAD UR4, UR10, UR13, UR11 ;  /* 0x0000000d0a0472a4 */ /* 0x000fe2000f8e020b */
[----:B------:R-:W-:Y:S01]  /*fb60*/  VIADD R32, R23, UR40 ;  /* 0x0000002817207c36 */ /* 0x000fe20008000000 */
[----:B------:R-:W-:Y:S01]  /*fb70*/  UIMAD.WIDE.U32 UR10, UR10, UR12, UR8 ;  /* 0x0000000c0a0a72a5 */ /* 0x000fe2000f8e0008 */
[----:B-1----:R-:W-:Y:S01]  /*fb80*/  @P1 IMAD.HI.U32 R0, R28, R3, RZ ;  /* 0x000000031c001227 */ /* 0x002fe200078e00ff */
[----:B------:R-:W-:Y:S01]  /*fb90*/  @!PT LDS RZ, [RZ] ;  /* 0x00000000fffff984 */ /* 0x000fe20000000800 */
[----:B------:R-:W-:Y:S01]  /*fba0*/  @!PT LDS RZ, [RZ] ;  /* 0x00000000fffff984 */ /* 0x000fe20000000800 */
[----:B------:R-:W-:Y:S01]  /*fbb0*/  @!PT LDS RZ, [RZ] ;  /* 0x00000000fffff984 */ /* 0x000fe20000000800 */
[----:B------:R-:W-:Y:S01]  /*fbc0*/  @!PT LDS RZ, [RZ] ;  /* 0x00000000fffff984 */ /* 0x000fe20000000800 */
[----:B------:R1:W-:Y:S06]  /*fbd0*/  MEMBAR.ALL.CTA ;  /* 0x0000000000007992 */ /* 0x0003ec0000008000 */
[----:B-1----:R-:W1:Y:S01]  /*fbe0*/  FENCE.VIEW.ASYNC.S ;  /* 0x00000000000073c6 */ /* 0x002e620000000000 */
[----:B------:R-:W-:Y:S01]  /*fbf0*/  ULDC.64 UR8, c[0x0][0xae0] ;  /* 0x0002b80000087ab9 */ /* 0x000fe20000000a00 */
[----:B------:R-:W-:Y:S01]  /*fc00*/  UIADD3 UR4, UR11, UR4, URZ ;  /* 0x000000040b047290 */ /* 0x000fe2000fffe03f */
[----:B------:R-:W-:Y:S01]  /*fc10*/  VIADD R21, R21, 0x16820 ;  /* 0x0001682015157836 */ /* 0x000fe20000000000 */
[----:B0-----:R-:W-:Y:S01]  /*fc20*/  @P1 SHF.R.U32.HI R29, RZ, R31, R0 ;  /* 0x0000001fff1d1219 */ /* 0x001fe20000011600 */
[----:B------:R-:W-:-:S02]  /*fc30*/  IMAD.U32 R3, RZ, RZ, UR11 ;  /* 0x0000000bff037e24 */ /* 0x000fc4000f8e00ff */
[----:B------:R-:W-:Y:S01]  /*fc40*/  IMAD.U32 R2, RZ, RZ, UR10 ;  /* 0x0000000aff027e24 */ /* 0x000fe2000f8e00ff */
[--C-:B------:R-:W-:Y:S01]  /*fc50*/  SHF.R.S32.HI R0, RZ, 0x1f, R29.reuse ;  /* 0x0000001fff007819 */ /* 0x100fe2000001141d */
[----:B------:R-:W-:Y:S01]  /*fc60*/  IMAD.MOV R20, RZ, RZ, -R29 ;  /* 0x000000ffff147224 */ /* 0x000fe200078e0a1d */
[----:B------:R-:W-:Y:S01]  /*fc70*/  PRMT R21, RZ, 0x654, R21 ;  /* 0x00000654ff157816 */ /* 0x000fe20000000015 */
[----:B------:R-:W-:Y:S01]  /*fc80*/  IMAD.U32 R3, RZ, RZ, UR4 ;  /* 0x00000004ff037e24 */ /* 0x000fe2000f8e00ff */
[----:B------:R-:W-:Y:S01]  /*fc90*/  ULDC UR4, c[0x0][0xac8] ;  /* 0x0002b20000047ab9 */ /* 0x000fe20000000800 */
[----:B------:R-:W-:Y:S02]  /*fca0*/  IMAD R0, R0, UR8, RZ ;  /* 0x0000000800007c24 */ /* 0x000fe4000f8e02ff */
[----:B------:R-:W-:Y:S02]  /*fcb0*/  IMAD R31, R33, R20, R28 ;  /* 0x00000014211f7224 */ /* 0x000fe400078e021c */
[----:B------:R-:W-:-:S02]  /*fcc0*/  IMAD R33, R29, UR9, R0 ;  /* 0x000000091d217c24 */ /* 0x000fc4000f8e0200 */
[----:B------:R-:W-:Y:S01]  /*fcd0*/  IMAD.WIDE.U32 R2, R29, UR8, R2 ;  /* 0x000000081d027c25 */ /* 0x000fe2000f8e0002 */
[----:B------:R-:W-:Y:S01]  /*fce0*/  SHF.R.S32.HI R0, RZ, 0x1f, R31 ;  /* 0x0000001fff007819 */ /* 0x000fe2000001141f */
[----:B------:R-:W-:Y:S02]  /*fcf0*/  ULDC.64 UR8, c[0x0][0xad8] ;  /* 0x0002b60000087ab9 */ /* 0x000fe40000000a00 */
[----:B------:R-:W-:Y:S01]  /*fd00*/  IMAD.IADD R3, R3, 0x1, R33 ;  /* 0x0000000103037824 */ /* 0x000fe200078e0221 */
[----:B-1----:R0:W-:Y:S01]  /*fd10*/  SYNCS.ARRIVE.TRANS64.RED.A1T0 RZ, [R21+URZ], RZ ;  /* 0x000000ff15ff79a7 */ /* 0x0021e2000810043f */
[----:B------:R-:W-:Y:S02]  /*fd20*/  IMAD R0, R0, UR8, RZ ;  /* 0x0000000800007c24 */ /* 0x000fe4000f8e02ff */
[----:B------:R-:W-:-:S04]  /*fd30*/  IMAD.WIDE.U32 R2, R31, UR8, R2 ;  /* 0x000000081f027c25 */ /* 0x000fc8000f8e0002 */
[----:B------:R-:W-:Y:S01]  /*fd40*/  IMAD R29, R31, UR9, R0 ;  /* 0x000000091f1d7c24 */ /* 0x000fe2000f8e0200 */
[----:B------:R-:W-:Y:S01]  /*fd50*/  ULDC.64 UR8, c[0x0][0xa80] ;  /* 0x0002a00000087ab9 */ /* 0x000fe20000000a00 */
[----:B------:R-:W-:Y:S01]  /*fd60*/  VIADD R0, R32, 0x30 ;  /* 0x0000003020007836 */ /* 0x000fe20000000000 */
[----:B------:R-:W-:Y:S01]  /*fd70*/  LEA R30, P0, R2, UR8, 0x1 ;  /* 0x00000008021e7c11 */ /* 0x000fe2000f8008ff */
[----:B------:R-:W-:-:S04]  /*fd80*/  IMAD.IADD R3, R3, 0x1, R29 ;  /* 0x0000000103037824 */ /* 0x000fc800078e021d */
[----:B------:R-:W1:Y:S01]  /*fd90*/  SHFL.IDX PT, R20, R30, RZ, 0x181f ;  /* 0x00181fff1e147589 */ /* 0x000e6200000e0000 */
[----:B------:R-:W-:Y:S01]  /*fda0*/  LEA.HI.X R31, R2, UR9, R3, 0x1, P0 ;  /* 0x00000009021f7c11 */ /* 0x000fe200080f0c03 */
[C---:B------:R-:W-:Y:S01]  /*fdb0*/  VIADD R2, R32.reuse, 0x60 ;  /* 0x0000006020027836 */ /* 0x040fe20000000000 */
[C---:B------:R-:W-:Y:S01]  /*fdc0*/  ISETP.GE.AND P0, PT, R19.reuse, UR4, PT ;  /* 0x0000000413007c0c */ /* 0x040fe2000bf06270 */
[----:B------:R-:W2:Y:S03]  /*fdd0*/  SHFL.IDX PT, R28, R30, 0x1, 0x181f ;  /* 0x00381f001e1c7f89 */ /* 0x000ea600000e0000 */
[-C--:B------:R-:W-:Y:S01]  /*fde0*/  ISETP.GE.OR P1, PT, R32, R35.reuse, P0 ;  /* 0x000000232000720c */ /* 0x080fe20000726670 */
[----:B------:R-:W0:Y:S01]  /*fdf0*/  SHFL.IDX PT, R34, R30, 0x2, 0x181f ;  /* 0x00581f001e227f89 */ /* 0x000e2200000e0000 */
[-C--:B------:R-:W-:Y:S01]  /*fe00*/  ISETP.GE.OR P2, PT, R0, R35.reuse, P0 ;  /* 0x000000230000720c */ /* 0x080fe20000746670 */
[----:B------:R-:W-:Y:S01]  /*fe10*/  VIADD R0, R32, 0x90 ;  /* 0x0000009020007836 */ /* 0x000fe20000000000 */
[-C--:B------:R-:W-:Y:S01]  /*fe20*/  ISETP.GE.OR P3, PT, R2, R35.reuse, P0 ;  /* 0x000000230200720c */ /* 0x080fe20000766670 */
[----:B------:R-:W0:Y:S03]  /*fe30*/  SHFL.IDX PT, R3, R31, RZ, 0x181f ;  /* 0x00181fff1f037589 */ /* 0x000e2600000e0000 */
[----:B------:R-:W-:Y:S01]  /*fe40*/  ISETP.GE.OR P0, PT, R0, R35, P0 ;  /* 0x000000230000720c */ /* 0x000fe20000706670 */
[----:B------:R-:W0:Y:S04]  /*fe50*/  SHFL.IDX PT, R29, R31, 0x1, 0x181f ;  /* 0x00381f001f1d7f89 */ /* 0x000e2800000e0000 */
[----:B------:R-:W0:Y:S01]  /*fe60*/  SHFL.IDX PT, R33, R31, 0x2, 0x181f ;  /* 0x00581f001f217f89 */ /* 0x000e2200000e0000 */
[----:B-1----:R-:W-:-:S03]  /*fe70*/  @!P1 LEA R2, P4, R19, R20, 0x1 ;  /* 0x0000001413029211 */ /* 0x002fc600078808ff */
[----:B------:R-:W1:Y:S01]  /*fe80*/  SHFL.IDX PT, R30, R30, 0x3, 0x181f ;  /* 0x00781f001e1e7f89 */ /* 0x000e6200000e0000 */
[----:B--2---:R-:W-:-:S03]  /*fe90*/  @!P2 LEA R20, P5, R19, R28, 0x1 ;  /* 0x0000001c1314a211 */ /* 0x004fc600078a08ff */
[----:B------:R-:W2:Y:S01]  /*fea0*/  SHFL.IDX PT, R31, R31, 0x3, 0x181f ;  /* 0x00781f001f1f7f89 */ /* 0x000ea200000e0000 */
[C---:B0-----:R-:W-:Y:S02]  /*feb0*/  @!P3 LEA R28, P6, R19.reuse, R34, 0x1 ;  /* 0x00000022131cb211 */ /* 0x041fe400078c08ff */
[C-C-:B------:R-:W-:Y:S02]  /*fec0*/  @!P1 LEA.HI.X R3, R19.reuse, R3, R156.reuse, 0x1, P4 ;  /* 0x0000000313039211 */ /* 0x140fe400020f0c9c */
[C-C-:B------:R-:W-:Y:S02]  /*fed0*/  @!P2 LEA.HI.X R21, R19.reuse, R29, R156.reuse, 0x1, P5 ;  /* 0x0000001d1315a211 */ /* 0x140fe400028f0c9c */
[----:B------:R-:W-:Y:S01]  /*fee0*/  @!P3 LEA.HI.X R29, R19, R33, R156, 0x1, P6 ;  /* 0x00000021131db211 */ /* 0x000fe200030f0c9c */
[----:B---3--:R0:W-:Y:S04]  /*fef0*/  @!P1 ST.E.128 desc[UR52][R2.64], R4 ;  /* 0x0000000402009985 */ /* 0x0081e8000c101d34 */
[----:B----4-:R0:W-:Y:S04]  /*ff00*/  @!P2 ST.E.128 desc[UR52][R20.64], R8 ;  /* 0x000000081400a985 */ /* 0x0101e8000c101d34 */
[----:B------:R0:W-:Y:S01]  /*ff10*/  @!P3 ST.E.128 desc[UR52][R28.64], R24 ;  /* 0x000000181c00b985 */ /* 0x0001e2000c101d34 */
[----:B-12---:R-:W-:Y:S05]  /*ff20*/  @P0 BRA `(.L_x_14041) ;  /* 0x0000000800700947 */ /* 0x006fea0003800000 */
[----:B0-----:R-:W-:-:S04]  /*ff30*/  LEA R2, P0, R19, R30, 0x1 ;  /* 0x0000001e13027211 */ /* 0x001fc800078008ff */
[----:B------:R-:W-:-:S05]  /*ff40*/  LEA.HI.X R3, R19, R31, R156, 0x1, P0 ;  /* 0x0000001f13037211 */ /* 0x000fca00000f0c9c */
[----:B-----5:R2:W-:Y:S01]  /*ff50*/  ST.E.128 desc[UR52][R2.64], R12 ;  /* 0x0000000c02007985 */ /* 0x0205e2000c101d34 */
[----:B------:R-:W-:Y:S05]  /*ff60*/  BRA `(.L_x_14041) ;  /* 0x0000000800607947 */ /* 0x000fea0003800000 */
.L_x_14039:
        /* <DEDUP_REMOVED lines=32> */
.L_x_14042:
        /* <DEDUP_REMOVED lines=47> */
.L_x_14044:
[----:B------:R-:W-:Y:S05]  /*10460*/  BSYNC B1 ;  /* 0x0000000000017941 */ /* 0x000fea0003800000 */
.L_x_14043:
[----:B0-----:R-:W0:Y:S01]  /*10470*/  @P0 LDC R3, c[0x0][0xbf0] ;  /* 0x0002fc00ff030b82 */ /* 0x001e220000000800 */
[----:B------:R-:W-:Y:S01]  /*10480*/  ULDC.64 UR16, c[0x0][0xaa0] ;  /* 0x0002a80000107ab9 */ /* 0x000fe20000000a00 */
[----:B------:R-:W-:Y:S01]  /*10490*/  IMAD R2, R18, 0x30, R23 ;  /* 0x0000003012027824 */ /* 0x000fe200078e0217 */
[----:B------:R-:W-:Y:S01]  /*104a0*/  UIMAD UR10, UR11, UR16, URZ ;  /* 0x000000100b0a72a4 */ /* 0x000fe2000f8e023f */
[----:B------:R-:W-:Y:S01]  /*104b0*/  VIADD R20, R23, UR40 ;  /* 0x0000002817147c36 */ /* 0x000fe20008000000 */
[----:B------:R-:W-:Y:S01]  /*104c0*/  UIMAD.WIDE.U32 UR8, UR4, UR16, URZ ;  /* 0x00000010040872a5 */ /* 0x000fe2000f8e003f */
[----:B------:R-:W-:Y:S01]  /*104d0*/  VIADD R4, R2, UR40 ;  /* 0x0000002802047c36 */ /* 0x000fe20008000000 */
[----:B------:R-:W-:Y:S01]  /*104e0*/  UIMAD UR10, UR4, UR17, UR10 ;  /* 0x00000011040a72a4 */ /* 0x000fe2000f8e020a */
[----:B-----5:R-:W-:Y:S02]  /*104f0*/  IMAD R13, R0, R11, RZ ;  /* 0x0000000b000d7224 */ /* 0x020fe400078e02ff */
[----:B------:R-:W-:Y:S01]  /*10500*/  ULDC.64 UR16, c[0x0][0xae8] ;  /* 0x0002ba0000107ab9 */ /* 0x000fe20000000a00 */
[----:B------:R-:W-:Y:S01]  /*10510*/  UIADD3 UR9, UR9, UR10, URZ ;  /* 0x0000000a09097290 */ /* 0x000fe2000fffe03f */
[----:B------:R-:W-:Y:S01]  /*10520*/  @P0 IMAD.HI.U32 R2, R4, R9, RZ ;  /* 0x0000000904020227 */ /* 0x000fe200078e00ff */
[----:B------:R-:W-:-:S02]  /*10530*/  UIMAD UR4, UR12, UR16, URZ ;  /* 0x000000100c0472a4 */ /* 0x000fc4000f8e023f */
[----:B------:R-:W-:Y:S01]  /*10540*/  UIMAD.WIDE.U32 UR8, UR38, UR16, UR8 ;  /* 0x00000010260872a5 */ /* 0x000fe2000f8e0008 */
[----:B------:R-:W-:Y:S01]  /*10550*/  IMAD.MOV.U32 R5, RZ, RZ, R4 ;  /* 0x000000ffff057224 */ /* 0x000fe200078e0004 */
[----:B------:R-:W-:Y:S01]  /*10560*/  UIMAD UR4, UR38, UR17, UR4 ;  /* 0x00000011260472a4 */ /* 0x000fe2000f8e0204 */
[----:B------:R-:W-:Y:S01]  /*10570*/  VIADD R0, R20, 0x30 ;  /* 0x0000003014007836 */ /* 0x000fe20000000000 */
        /* <DEDUP_REMOVED lines=11> */
[----:B------:R-:W-:Y:S02]  /*10630*/  IMAD R7, R11, R7, R4 ;  /* 0x000000070b077224 */ /* 0x000fe400078e0204 */
[----:B------:R-:W-:-:S02]  /*10640*/  IMAD R6, R2, UR10, RZ ;  /* 0x0000000a02067c24 */ /* 0x000fc4000f8e02ff */
        /* <DEDUP_REMOVED lines=15> */
[----:B------:R-:W0:Y:S01]  /*10740*/  SHFL.IDX PT, R6, R4, RZ, 0x181f ;  /* 0x00181fff04067589 */ /* 0x000e2200000e0000 */
[----:B------:R-:W-:Y:S01]  /*10750*/  ISETP.GE.AND P0, PT, R19, UR4, PT ;  /* 0x0000000413007c0c */ /* 0x000fe2000bf06270 */
[C---:B------:R-:W-:Y:S02]  /*10760*/  VIADD R2, R20.reuse, 0x60 ;  /* 0x0000006014027836 */ /* 0x040fe40000000000 */
[----:B------:R-:W1:Y:S01]  /*10770*/  SHFL.IDX PT, R10, R4, 0x1, 0x181f ;  /* 0x00381f00040a7f89 */ /* 0x000e6200000e0000 */
[CC--:B------:R-:W-:Y:S01]  /*10780*/  ISETP.GE.OR P3, PT, R20.reuse, R13.reuse, P0 ;  /* 0x0000000d1400720c */ /* 0x0c0fe20000766670 */
[----:B------:R-:W-:Y:S01]  /*10790*/  VIADD R3, R20, 0x90 ;  /* 0x0000009014037836 */ /* 0x000fe20000000000 */
[-C--:B------:R-:W-:Y:S01]  /*107a0*/  ISETP.GE.OR P2, PT, R0, R13.reuse, P0 ;  /* 0x0000000d0000720c */ /* 0x080fe20000746670 */
[----:B------:R-:W2:Y:S01]  /*107b0*/  SHFL.IDX PT, R12, R4, 0x2, 0x181f ;  /* 0x00581f00040c7f89 */ /* 0x000ea200000e0000 */
[----:B------:R-:W-:-:S02]  /*107c0*/  ISETP.GE.OR P1, PT, R2, R13, P0 ;  /* 0x0000000d0200720c */ /* 0x000fc40000726670 */
[----:B------:R-:W-:Y:S01]  /*107d0*/  ISETP.GE.OR P0, PT, R3, R13, P0 ;  /* 0x0000000d0300720c */ /* 0x000fe20000706670 */
[----:B------:R-:W3:Y:S04]  /*107e0*/  SHFL.IDX PT, R5, R8, RZ, 0x181f ;  /* 0x00181fff08057589 */ /* 0x000ee800000e0000 */
        /* <DEDUP_REMOVED lines=16> */
.L_x_14041:
[----:B------:R-:W-:Y:S05]  /*108f0*/  BSYNC B0 ;  /* 0x0000000000007941 */ /* 0x000fea0003800000 */
.L_x_14038:
[----:B------:R-:W-:Y:S02]  /*10900*/  ULDC UR4, c[0x0][0xc3c] ;  /* 0x00030f0000047ab9 */ /* 0x000fe40000000800 */
[----:B------:R-:W-:-:S06]  /*10910*/  UISETP.GE.AND UP0, UPT, UR6, UR4, UPT ;  /* 0x000000040600728c */ /* 0x000fcc000bf06270 */
[----:B------:R-:W-:-:S13]  /*10920*/  PLOP3.LUT P0, PT, PT, PT, UP0, 0x80, 0x0 ;  /* 0x000000000000781c */ /* 0x000fda0003f0f008 */
[----:B------:R-:W-:Y:S05]  /*10930*/  @!P0 BRA `(.L_x_14045) ;  /* 0xffffff0000f88947 */ /* 0x000fea000383ffff */
[----:B------:R-:W-:Y:S05]  /*10940*/  EXIT ;  /* 0x000000000000794d */ /* 0x000fea0003800000 */
.L_x_13948:
        /* <DEDUP_REMOVED lines=18> */
.L_x_14046:
        /* <DEDUP_REMOVED lines=40> */
.L_x_14052:
        /* <DEDUP_REMOVED lines=12> */
.L_x_14051:
[----:B------:R-:W-:Y:S05]  /*10db0*/  BSYNC B0 ;  /* 0x0000000000007941 */ /* 0x000fea0003800000 */
.L_x_14050:
        /* <DEDUP_REMOVED lines=20> */
.L_x_14048:
        /* <DEDUP_REMOVED lines=20> */
.L_x_14053:
        /* <DEDUP_REMOVED lines=59> */
.L_x_14049:
[----:B------:R-:W-:Y:S01]  /*113f0*/  ULDC UR4, c[0x0][0xc3c] ;  /* 0x00030f0000047ab9 */ /* 0x000fe20000000800 */
[----:B------:R-:W-:Y:S02]  /*11400*/  IMAD.MOV.U32 R17, RZ, RZ, RZ ;  /* 0x000000ffff117224 */ /* 0x000fe400078e00ff */
[----:B------:R-:W-:Y:S02]  /*11410*/  IMAD.U32 R16, RZ, RZ, UR6 ;  /* 0x00000006ff107e24 */ /* 0x000fe4000f8e00ff */
[----:B------:R-:W-:Y:S02]  /*11420*/  IMAD.MOV.U32 R18, RZ, RZ, RZ ;  /* 0x000000ffff127224 */ /* 0x000fe400078e00ff */
[----:B------:R-:W-:-:S07]  /*11430*/  IMAD.U32 R19, RZ, RZ, UR4 ;  /* 0x00000004ff137e24 */ /* 0x000fce000f8e00ff */
.L_x_14054:
[----:B------:R-:W-:-:S13]  /*11440*/  ISETP.NE.AND P0, PT, R5, RZ, PT ;  /* 0x000000ff0500720c */ /* 0x000fda0003f05270 */
[----:B------:R-:W0:Y:S01]  /*11450*/  @!P0 S2R R3, SR_CgaCtaId ;  /* 0x0000000000038919 */ /* 0x000e220000008800 */
[----:B------:R-:W-:-:S04]  /*11460*/  @!P0 MOV R0, 0x400 ;  /* 0x0000040000008802 */ /* 0x000fc80000000f00 */
[----:B0-----:R-:W-:-:S05]  /*11470*/  @!P0 LEA R0, R3, R0, 0x18 ;  /* 0x0000000003008211 */ /* 0x001fca00078ec0ff */
[----:B------:R0:W-:Y:S01]  /*11480*/  @!P0 STS.128 [R0+0x168d0], R16 ;  /* 0x0168d01000008388 */ /* 0x0001e20000000c00 */
[----:B------:R-:W-:Y:S06]  /*11490*/  BAR.ARV 0x5, 0x200 ;  /* 0x0148000000007b1d */ /* 0x000fec0000002000 */
.L_x_14047:
        /* <DEDUP_REMOVED lines=19> */
[----:B0-----:R-:W-:Y:S01]  /*115d0*/  IMAD.SHL.U32 R2, R3, 0x10, RZ ;  /* 0x0000001003027824 */ /* 0x001fe200078e00ff */
[----:B------:R-:W-:Y:S02]  /*115e0*/  SHF.R.U32.HI R4, RZ, 0x3, R4 ;  /* 0x00000003ff047819 */ /* 0x000fe40000011604 */
[----:B------:R-:W-:Y:S02]  /*115f0*/  LOP3.LUT R0, R28, 0x1f8, RZ, 0xc0, !PT ;  /* 0x000001f81c007812 */ /* 0x000fe400078ec0ff */
[----:B------:R-:W-:Y:S02]  /*11600*/  LOP3.LUT R2, R2, 0x70, RZ, 0xc0, !PT ;  /* 0x0000007002027812 */ /* 0x000fe400078ec0ff */
[----:B------:R-:W-:-:S02]  /*11610*/  LOP3.LUT R3, R0, 0x38, R3, 0x78, !PT ;  /* 0x0000003800037812 */ /* 0x000fc400078e7803 */
[----:B------:R-:W-:Y:S02]  /*11620*/  LOP3.LUT R2, R4, R2, RZ, 0xfc, !PT ;  /* 0x0000000204027212 */ /* 0x000fe400078efcff */
[----:B------:R-:W-:Y:S02]  /*11630*/  LOP3.LUT R0, R3, 0x200, R28, 0xf8, !PT ;  /* 0x0000020003007812 */ /* 0x000fe400078ef81c */
[----:B------:R-:W-:-:S03]  /*11640*/  LOP3.LUT R28, R28, 0x38, RZ, 0xc0, !PT ;  /* 0x000000381c1c7812 */ /* 0x000fc600078ec0ff */
[----:B------:R-:W-:-:S05]  /*11650*/  IMAD R0, R0, 0x2, R22 ;  /* 0x0000000200007824 */ /* 0x000fca00078e0216 */
[----:B------:R3:W-:Y:S02]  /*11660*/  STL [R1+0x20], R0 ;  /* 0x0000200001007387 */ /* 0x0007e40000100800 */
.L_x_14124:
[----:B------:R-:W-:Y:S05]  /*11670*/  YIELD ;  /* 0x0000000000007946 */ /* 0x000fea0003800000 */
[----:B------:R-:W-:Y:S01]  /*11680*/  ULDC.64 UR4, c[0x0][0xa28] ;  /* 0x00028a0000047ab9 */ /* 0x000fe20000000a00 */
[----:B--2---:R-:W2:Y:S01]  /*11690*/  LDL.LU R6, [R1] ;  /* 0x0000000001067983 */ /* 0x004ea20000300800 */
[----:B------:R-:W-:Y:S01]  /*116a0*/  ISETP.NE.U32.AND P0, PT, RZ, UR4, PT ;  /* 0x00000004ff007c0c */ /* 0x000fe2000bf05070 */
[----:B------:R-:W-:-:S03]  /*116b0*/  IMAD.MOV.U32 R23, RZ, RZ, RZ ;  /* 0x000000ffff177224 */ /* 0x000fc600078e00ff */
[----:B------:R-:W-:Y:S01]  /*116c0*/  ISETP.NE.AND.EX P0, PT, RZ, UR5, PT, P0 ;  /* 0x00000005ff007c0c */ /* 0x000fe2000bf05300 */
[----:B------:R-:W-:-:S12]  /*116d0*/  ULDC.64 UR4, c[0x0][0xa18] ;  /* 0x0002860000047ab9 */ /* 0x000fd80000000a00 */
[----:B0-----:R-:W0:Y:S02]  /*116e0*/  @P0 LDC.64 R2, c[0x0][0xa28] ;  /* 0x00028a00ff020b82 */ /* 0x001e240000000a00 */
[----:B0-----:R-:W-:-:S05]  /*116f0*/  @P0 IMAD.WIDE R2, R19, 0x4, R2 ;  /* 0x0000000413020825 */ /* 0x001fca00078e0202 */
[----:B------:R0:W4:Y:S01]  /*11700*/  @P0 LDG.E R23, desc[UR52][R2.64] ;  /* 0x0000003402170981 */ /* 0x000122000c1e1900 */
[----:B------:R-:W-:Y:S01]  /*11710*/  ISETP.NE.U32.AND P0, PT, RZ, UR4, PT ;  /* 0x00000004ff007c0c */ /* 0x000fe2000bf05070 */
[----:B---3--:R-:W-:-:S03]  /*11720*/  IMAD.MOV.U32 R0, RZ, RZ, RZ ;  /* 0x000000ffff007224 */ /* 0x008fc600078e00ff */
[----:B------:R-:W-:Y:S01]  /*11730*/  ISETP.NE.AND.EX P1, PT, RZ, UR5, PT, P0 ;  /* 0x00000005ff007c0c */ /* 0x000fe2000bf25300 */
[----:B------:R-:W-:Y:S02]  /*11740*/  ULDC.64 UR4, c[0x0][0xa00] ;  /* 0x0002800000047ab9 */ /* 0x000fe40000000a00 */
[----:B------:R-:W-:Y:S01]  /*11750*/  ISETP.NE.U32.AND P0, PT, RZ, UR4, PT ;  /* 0x00000004ff007c0c */ /* 0x000fe2000bf05070 */
[----:B0-----:R-:W0:Y:S03]  /*11760*/  LDC.64 R2, c[0x0][0xa00] ;  /* 0x00028000ff027b82 */ /* 0x001e260000000a00 */
[----:B------:R-:W-:Y:S01]  /*11770*/  ISETP.NE.AND.EX P2, PT, RZ, UR5, PT, P0 ;  /* 0x00000005ff007c0c */ /* 0x000fe2000bf45300 */
[----:B------:R-:W-:-:S05]  /*11780*/  ULDC.64 UR4, c[0x0][0x418] ;  /* 0x0001060000047ab9 */ /* 0x000fca0000000a00 */
[----:B-1----:R-:W1:Y:S01]  /*11790*/  @P1 LDC.64 R4, c[0x0][0xa18] ;  /* 0x00028600ff041b82 */ /* 0x002e620000000a00 */
[----:B0-----:R-:W-:-:S06]  /*117a0*/  IMAD.WIDE R2, R19, 0x4, R2 ;  /* 0x0000000413027825 */ /* 0x001fcc00078e0202 */
        /* <DEDUP_REMOVED lines=9> */
[----:B--2---:R-:W-:-:S04]  /*11840*/  LOP3.LUT R6, R6, 0xffffffef, RZ, 0xc0, !PT ;  /* 0xffffffef06067812 */ /* 0x004fc800078ec0ff */
[----:B------:R-:W-:-:S05]  /*11850*/  @P2 LOP3.LUT R6, R6, 0x10, RZ, 0xfc, !PT ;  /* 0x0000001006062812 */ /* 0x000fca00078efcff */
[----:B------:R-:W-:Y:S04]  /*11860*/  STL [R1], R6 ;  /* 0x0000000601007387 */ /* 0x000fe80000100800 */
[----:B---3--:R1:W-:Y:S04]  /*11870*/  STL [R1+0x24], R0 ;  /* 0x0000240001007387 */ /* 0x0083e80000100800 */
[----:B----4-:R0:W-:Y:S01]  /*11880*/  STL [R1+0x18], R23 ;  /* 0x0000181701007387 */ /* 0x0101e20000100800 */
        /* <DEDUP_REMOVED lines=8> */
.L_x_14056:
        /* <DEDUP_REMOVED lines=8> */
.L_x_14057:
        /* <DEDUP_REMOVED lines=9> */
.L_x_14058:
[----:B-1----:R-:W1:Y:S01]  /*11a20*/  LDC R3, c[0x0][0x448] ;  /* 0x00011200ff037b82 */ /* 0x002e620000000800 */
[----:B------:R-:W-:Y:S02]  /*11a30*/  IMAD.MOV.U32 R2, RZ, RZ, R6 ;  /* 0x000000ffff027224 */ /* 0x000fe400078e0006 */
[----:B-----5:R-:W-:Y:S02]  /*11a40*/  IMAD.IADD R8, R0, 0x1, -R23 ;  /* 0x0000000100087824 */ /* 0x020fe400078e0a17 */
[----:B------:R-:W-:Y:S01]  /*11a50*/  IMAD R26, R17, 0xc0, RZ ;  /* 0x000000c0111a7824 */ /* 0x000fe200078e02ff */
[----:B------:R-:W-:Y:S02]  /*11a60*/  LOP3.LUT R2, R2, 0xfffffff7, RZ, 0xc0, !PT ;  /* 0xfffffff702027812 */ /* 0x000fe400078ec0ff */
[----:B------:R-:W-:Y:S01]  /*11a70*/  IADD3 R0, R8, 0x1, -R29 ;  /* 0x0000000108007810 */ /* 0x000fe20007ffe81d */
[----:B------:R-:W-:Y:S01]  /*11a80*/  VIADD R7, R26, 0xbf ;  /* 0x000000bf1a077836 */ /* 0x000fe20000000000 */
[----:B-1----:R-:W-:-:S13]  /*11a90*/  ISETP.NE.AND P2, PT, R3, 0x1, PT ;  /* 0x000000010300780c */ /* 0x002fda0003f45270 */
[----:B------:R-:W-:Y:S01]  /*11aa0*/  @P2 LOP3.LUT R2, R2, 0x8, RZ, 0xfc, !PT ;  /* 0x0000000802022812 */ /* 0x000fe200078efcff */
[----:B------:R-:W1:Y:S04]  /*11ab0*/  @P2 LDC R6, c[0x0][0x44c] ;  /* 0x00011300ff062b82 */ /* 0x000e680000000800 */
[----:B------:R2:W-:Y:S04]  /*11ac0*/  STL [R1], R2 ;  /* 0x0000000201007387 */ /* 0x0005e80000100800 */
[----:B0-----:R-:W0:Y:S01]  /*11ad0*/  @P2 LDC R4, c[0x0][0x450] ;  /* 0x00011400ff042b82 */ /* 0x001e220000000800 */
[----:B------:R3:W-:Y:S07]  /*11ae0*/  STL [R1+0x10], R8 ;  /* 0x0000100801007387 */ /* 0x0007ee0000100800 */
[----:B--2---:R-:W2:Y:S01]  /*11af0*/  LDC.64 R2, c[0x0][0x9e0] ;  /* 0x00027800ff027b82 */ /* 0x004ea20000000a00 */
[----:B-1----:R-:W-:-:S05]  /*11b00*/  @P2 IMAD.HI.U32 R5, R7, R6, RZ ;  /* 0x0000000607052227 */ /* 0x002fca00078e00ff */
[----:B0-----:R-:W-:-:S05]  /*11b10*/  @P2 SHF.R.U32.HI R7, RZ, R4, R5 ;  /* 0x00000004ff072219 */ /* 0x001fca0000011605 */
[----:B------:R-:W-:Y:S01]  /*11b20*/  IMAD.IADD R7, R0, 0x1, R7 ;  /* 0x0000000100077824 */ /* 0x000fe200078e0207 */
[----:B--2---:R-:W-:-:S03]  /*11b30*/  ISETP.GE.AND P1, PT, R3, 0x1, PT ;  /* 0x000000010300780c */ /* 0x004fc60003f26270 */
[----:B------:R-:W-:-:S10]  /*11b40*/  IMAD.IADD R2, R7, 0x1, R2 ;  /* 0x0000000107027824 */ /* 0x000fd400078e0202 */
[----:B---3--:R-:W-:Y:S05]  /*11b50*/  @!P1 BRA `(.L_x_14059) ;  /* 0x0000000000489947 */ /* 0x008fea0003800000 */
        /* <DEDUP_REMOVED lines=11> */
.L_x_14061:
[----:B------:R-:W-:-:S13]  /*11c10*/  ISETP.NE.AND P0, PT, R3, 0x1, PT ;  /* 0x000000010300780c */ /* 0x000fda0003f05270 */
[----:B------:R-:W0:Y:S02]  /*11c20*/  @P0 LDC.64 R4, c[0x0][0x9e8] ;  /* 0x00027a00ff040b82 */ /* 0x000e240000000a00 */
[----:B0-----:R-:W-:-:S05]  /*11c30*/  @P0 IMAD.HI.U32 R4, R0, R4, RZ ;  /* 0x0000000400040227 */ /* 0x001fca00078e00ff */
[----:B------:R-:W-:-:S07]  /*11c40*/  @P0 SHF.R.U32.HI R0, RZ, R5, R4 ;  /* 0x00000005ff000219 */ /* 0x000fce0000011604 */
.L_x_14062:
[----:B------:R-:W-:Y:S05]  /*11c50*/  BSYNC B0 ;  /* 0x0000000000007941 */ /* 0x000fea0003800000 */
.L_x_14060:
[----:B------:R-:W-:-:S05]  /*11c60*/  IMAD R5, R0, R3, R3 ;  /* 0x0000000300057224 */ /* 0x000fca00078e0203 */
[----:B------:R-:W-:-:S07]  /*11c70*/  VIMNMX R2, R2, R5, PT ;  /* 0x0000000502027248 */ /* 0x000fce0003fe0100 */
.L_x_14059:
[----:B------:R-:W0:Y:S01]  /*11c80*/  @P2 LDC R5, c[0x0][0x44c] ;  /* 0x00011300ff052b82 */ /* 0x000e220000000800 */
[----:B------:R-:W-:Y:S01]  /*11c90*/  VIADD R2, R2, 0x7f ;  /* 0x0000007f02027836 */ /* 0x000fe20000000000 */
[----:B------:R-:W-:Y:S01]  /*11ca0*/  ULDC UR4, c[0x0][0x9dc] ;  /* 0x0002770000047ab9 */ /* 0x000fe20000000800 */
[----:B------:R-:W-:-:S05]  /*11cb0*/  IMAD.MOV.U32 R0, RZ, RZ, R26 ;  /* 0x000000ffff007224 */ /* 0x000fca00078e001a */
[----:B------:R-:W1:Y:S01]  /*11cc0*/  @P2 LDC R7, c[0x0][0x450] ;  /* 0x00011400ff072b82 */ /* 0x000e620000000800 */
[----:B0-----:R-:W-:Y:S01]  /*11cd0*/  @P2 IMAD.HI.U32 R4, R26, R5, RZ ;  /* 0x000000051a042227 */ /* 0x001fe200078e00ff */
[----:B------:R-:W-:-:S04]  /*11ce0*/  SHF.R.S32.HI R5, RZ, 0x1f, R2 ;  /* 0x0000001fff057819 */ /* 0x000fc80000011402 */
[----:B-1----:R-:W-:Y:S02]  /*11cf0*/  @P2 SHF.R.U32.HI R0, RZ, R7, R4 ;  /* 0x00000007ff002219 */ /* 0x002fe40000011604 */
        /* <DEDUP_REMOVED lines=21> */
.L_x_14065:
[----:B------:R-:W-:-:S13]  /*11e50*/  ISETP.NE.AND P0, PT, R3, 0x1, PT ;  /* 0x000000010300780c */ /* 0x000fda0003f05270 */
[----:B------:R-:W1:Y:S02]  /*11e60*/  @P0 LDC.64 R4, c[0x0][0x9e8] ;  /* 0x00027a00ff040b82 */ /* 0x000e640000000a00 */
[----:B-1----:R-:W-:-:S05]  /*11e70*/  @P0 IMAD.HI.U32 R4, R2, R4, RZ ;  /* 0x0000000402040227 */ /* 0x002fca00078e00ff */
[----:B------:R-:W-:-:S07]  /*11e80*/  @P0 SHF.R.U32.HI R2, RZ, R5, R4 ;  /* 0x00000005ff020219 */ /* 0x000fce0000011604 */
.L_x_14066:
[----:B------:R-:W-:Y:S05]  /*11e90*/  BSYNC B0 ;  /* 0x0000000000007941 */ /* 0x000fea0003800000 */
.L_x_14064:
[----:B------:R-:W-:-:S05]  /*11ea0*/  IMAD R3, R2, R3, RZ ;  /* 0x0000000302037224 */ /* 0x000fca00078e02ff */
[----:B------:R-:W-:-:S07]  /*11eb0*/  VIMNMX R0, R0, R3, !PT ;  /* 0x0000000300007248 */ /* 0x000fce0007fe0100 */
.L_x_14063:
        /* <DEDUP_REMOVED lines=25> */
.L_x_14068:
        /* <DEDUP_REMOVED lines=20> */
.L_x_14071:
[----:B------:R-:W-:Y:S05]  /*12190*/  BSYNC B6 ;  /* 0x0000000000067941 */ /* 0x000fea0003800000 */
.L_x_14070:
        /* <DEDUP_REMOVED lines=20> */
.L_x_14074:
        /* <DEDUP_REMOVED lines=15> */
.L_x_14073:
[----:B------:R-:W-:Y:S05]  /*123d0*/  BSYNC B6 ;  /* 0x0000000000067941 */ /* 0x000fea0003800000 */
.L_x_14072:
[----:B------:R-:W2:Y:S01]  /*123e0*/  LDL.LU R2, [R1] ;  /* 0x0000000001027983 */ /* 0x000ea20000300800 */
[----:B------:R-:W-:Y:S01]  /*123f0*/  ULDC.64 UR4, c[0x0][0x9f8] ;  /* 0x00027e0000047ab9 */ /* 0x000fe20000000a00 */
[----:B------:R-:W-:Y:S01]  /*12400*/  IMAD.MOV.U32 R7, RZ, RZ, R19 ;  /* 0x000000ffff077224 */ /* 0x000fe200078e0013 */
[----:B------:R-:W-:Y:S01]  /*12410*/  ISETP.NE.U32.AND P0, PT, RZ, UR4, PT ;  /* 0x00000004ff007c0c */ /* 0x000fe2000bf05070 */
[----:B------:R-:W3:Y:S01]  /*12420*/  LDL R20, [R1+0x10] ;  /* 0x0000100001147983 */ /* 0x000ee20000100800 */
[----:B------:R-:W1:Y:S02]  /*12430*/  LDC R9, c[0x0][0x430] ;  /* 0x00010c00ff097b82 */ /* 0x000e640000000800 */
[----:B------:R-:W-:Y:S01]  /*12440*/  ISETP.NE.AND.EX P0, PT, RZ, UR5, PT, P0 ;  /* 0x00000005ff007c0c */ /* 0x000fe2000bf05300 */
[----:B------:R-:W4:Y:S01]  /*12450*/  S2R R0, SR_TID.X ;  /* 0x0000000000007919 */ /* 0x000f220000002100 */
[----:B------:R-:W4:Y:S01]  /*12460*/  S2R R21, SR_TID.X ;  /* 0x0000000000157919 */ /* 0x000f220000002100 */
[----:B0-----:R-:W-:-:S02]  /*12470*/  VIADD R25, R25, 0xffffffff ;  /* 0xffffffff19197836 */ /* 0x001fc40000000000 */
[----:B--2---:R-:W-:-:S08]  /*12480*/  IMAD.MOV.U32 R17, RZ, RZ, R2 ;  /* 0x000000ffff117224 */ /* 0x004fd000078e0002 */
[----:B------:R-:W0:Y:S02]  /*12490*/  @P0 LDC.64 R2, c[0x0][0x9f8] ;  /* 0x00027e00ff020b82 */ /* 0x000e240000000a00 */
[----:B0-----:R-:W-:-:S05]  /*124a0*/  @P0 IMAD.WIDE R2, R19, 0x4, R2 ;  /* 0x0000000413020825 */ /* 0x001fca00078e0202 */
[----:B------:R0:W2:Y:S01]  /*124b0*/  @P0 LDG.E R7, desc[UR52][R2.64] ;  /* 0x0000003402070981 */ /* 0x0000a2000c1e1900 */
[----:B-1----:R-:W-:Y:S01]  /*124c0*/  ISETP.NE.AND P1, PT, R9, 0x1, PT ;  /* 0x000000010900780c */ /* 0x002fe20003f25270 */
[----:B----4-:R-:W-:Y:S01]  /*124d0*/  IMAD.SHL.U32 R0, R0, 0x10, RZ ;  /* 0x0000001000007824 */ /* 0x010fe200078e00ff */
[----:B------:R-:W-:Y:S01]  /*124e0*/  LOP3.LUT R21, R21, 0x7f, RZ, 0xc0, !PT ;  /* 0x0000007f15157812 */ /* 0x000fe200078ec0ff */
[----:B------:R-:W-:Y:S01]  /*124f0*/  IMAD.SHL.U32 R8, R25, 0x80, RZ ;  /* 0x0000008019087824 */ /* 0x000fe200078e00ff */
[----:B------:R-:W-:Y:S02]  /*12500*/  LOP3.LUT R17, R17, 0xfffffffb, RZ, 0xc0, !PT ;  /* 0xfffffffb11117812 */ /* 0x000fe400078ec0ff */
[----:B------:R-:W-:Y:S02]  /*12510*/  SHF.R.U32.HI R21, RZ, 0x3, R21 ;  /* 0x00000003ff157819 */ /* 0x000fe40000011615 */
[----:B------:R-:W-:-:S04]  /*12520*/  LOP3.LUT R0, R0, 0x70, RZ, 0xc0, !PT ;  /* 0x0000007000007812 */ /* 0x000fc800078ec0ff */
[----:B------:R-:W-:Y:S01]  /*12530*/  LOP3.LUT R5, R8, R21, R0, 0xfe, !PT ;  /* 0x0000001508057212 */ /* 0x000fe200078efe00 */
[----:B------:R-:W1:Y:S01]  /*12540*/  @P1 LDC R6, c[0x0][0x434] ;  /* 0x00010d00ff061b82 */ /* 0x000e620000000800 */
[----:B------:R-:W-:Y:S02]  /*12550*/  @P1 LOP3.LUT R17, R17, 0x4, RZ, 0xfc, !PT ;  /* 0x0000000411111812 */ /* 0x000fe400078efcff */
[C---:B---3--:R-:W-:Y:S01]  /*12560*/  ISETP.GE.AND P0, PT, R5.reuse, R20, PT ;  /* 0x000000140500720c */ /* 0x048fe20003f06270 */
[----:B------:R-:W-:-:S04]  /*12570*/  IMAD.IADD R5, R5, 0x1, R23 ;  /* 0x0000000105057824 */ /* 0x000fc800078e0217 */
[----:B------:R-:W3:Y:S01]  /*12580*/  @P1 LDC R0, c[0x0][0x438] ;  /* 0x00010e00ff001b82 */ /* 0x000ee20000000800 */
[----:B------:R-:W-:-:S07]  /*12590*/  IMAD.MOV.U32 R4, RZ, RZ, R5 ;  /* 0x000000ffff047224 */ /* 0x000fce00078e0005 */
[----:B0-----:R-:W0:Y:S01]  /*125a0*/  @!P0 LDC.64 R2, c[0x0][0x428] ;  /* 0x00010a00ff028b82 */ /* 0x001e220000000a00 */
[----:B-1----:R-:W-:-:S05]  /*125b0*/  @P1 IMAD.HI.U32 R6, R5, R6, RZ ;  /* 0x0000000605061227 */ /* 0x002fca00078e00ff */
[----:B---3--:R-:W-:-:S05]  /*125c0*/  @P1 SHF.R.U32.HI R4, RZ, R0, R6 ;  /* 0x00000000ff041219 */ /* 0x008fca0000011606 */
[----:B------:R-:W-:-:S04]  /*125d0*/  IMAD.MOV R0, RZ, RZ, -R4 ;  /* 0x000000ffff007224 */ /* 0x000fc800078e0a04 */
[----:B------:R-:W-:Y:S01]  /*125e0*/  IMAD R0, R9, R0, R5 ;  /* 0x0000000009007224 */ /* 0x000fe200078e0205 */
[--C-:B------:R-:W-:Y:S02]  /*125f0*/  @!P0 SHF.R.S32.HI R5, RZ, 0x1f, R4.reuse ;  /* 0x0000001fff058819 */ /* 0x100fe40000011404 */
[----:B--2---:R-:W-:Y:S01]  /*12600*/  SHF.R.S32.HI R6, RZ, 0x1f, R7 ;  /* 0x0000001fff067819 */ /* 0x004fe20000011407 */
[----:B------:R-:W-:Y:S01]  /*12610*/  STL [R1+0x8], R7 ;  /* 0x0000080701007387 */ /* 0x000fe20000100800 */
[----:B0-----:R-:W-:-:S03]  /*12620*/  @!P0 IMAD.WIDE.U32 R4, R7, R2, R4 ;  /* 0x0000000207048225 */ /* 0x001fc600078e0004 */
[----:B------:R0:W-:Y:S02]  /*12630*/  STL [R1+0x1c], R6 ;  /* 0x00001c0601007387 */ /* 0x0001e40000100800 */
[----:B0-----:R-:W-:-:S04]  /*12640*/  @!P0 IMAD R6, R6, R2, RZ ;  /* 0x0000000206068224 */ /* 0x001fc800078e02ff */
[----:B------:R-:W-:Y:S02]  /*12650*/  @!P0 IMAD R6, R7, R3, R6 ;  /* 0x0000000307068224 */ /* 0x000fe400078e0206 */
[----:B------:R-:W0:Y:S02]  /*12660*/  @!P0 LDC.64 R2, c[0x0][0x418] ;  /* 0x00010600ff028b82 */ /* 0x000e240000000a00 */
[----:B------:R-:W-:Y:S01]  /*12670*/  @!P0 IMAD.IADD R5, R5, 0x1, R6 ;  /* 0x0000000105058824 */ /* 0x000fe200078e0206 */
[----:B0-----:R-:W-:Y:S01]  /*12680*/  @!P0 LEA R6, P1, R4, R2, 0x2 ;  /* 0x0000000204068211 */ /* 0x001fe200078210ff */
[----:B------:R-:W-:-:S03]  /*12690*/  IMAD.MOV.U32 R2, RZ, RZ, RZ ;  /* 0x000000ffff027224 */ /* 0x000fc600078e00ff */
[----:B------:R-:W-:-:S05]  /*126a0*/  @!P0 LEA.HI.X R7, R4, R3, R5, 0x2, P1 ;  /* 0x0000000304078211 */ /* 0x000fca00008f1405 */
[----:B------:R0:W5:Y:S01]  /*126b0*/  @!P0 LDG.E R2, desc[UR52][R6.64] ;  /* 0x0000003406028981 */ /* 0x000162000c1e1900 */
[----:B------:R-:W-:Y:S01]  /*126c0*/  IMAD.U32 R9, RZ, RZ, UR37 ;  /* 0x00000025ff097e24 */ /* 0x000fe2000f8e00ff */
[----:B------:R-:W-:Y:S01]  /*126d0*/  LOP3.LUT R17, R17, 0xfffffffd, RZ, 0xc0, !PT ;  /* 0xfffffffd11117812 */ /* 0x000fe200078ec0ff */
[----:B------:R-:W-:-:S03]  /*126e0*/  UMOV UR4, 0xffffffff ;  /* 0xffffffff00047882 */ /* 0x000fc60000000000 */
[----:B------:R-:W-:-:S13]  /*126f0*/  ISETP.NE.AND P2, PT, R9, 0x3, PT ;  /* 0x000000030900780c */ /* 0x000fda0003f45270 */
[----:B------:R-:W-:-:S05]  /*12700*/  @P2 LOP3.LUT R17, R17, 0x2, RZ, 0xfc, !PT ;  /* 0x0000000211112812 */ /* 0x000fca00078efcff */
[----:B------:R0:W-:Y:S01]  /*12710*/  STL [R1], R17 ;  /* 0x0000001101007387 */ /* 0x0001e20000100800 */
[----:B------:R-:W-:Y:S05]  /*12720*/  BRA.DIV UR4, `(.L_x_14075) ;  /* 0x00000046043c7947 */ /* 0x000fea000b800000 */
.L_x_14141:
[----:B------:R-:W-:-:S05]  /*12730*/  SHF.R.S32.HI R9, RZ, 0x1f, R18 ;  /* 0x0000001fff097819 */ /* 0x000fca0000011412 */
[----:B------:R1:W-:Y:S01]  /*12740*/  STL [R1+0x4], R9 ;  /* 0x0000040901007387 */ /* 0x0003e20000100800 */
[----:B------:R-:W-:Y:S05]  /*12750*/  @!P2 BRA `(.L_x_14076) ;  /* 0x000000000004a947 */ /* 0x000fea0003800000 */
[----:B------:R-:W-:Y:S01]  /*12760*/  BPT.TRAP 0x1 ;  /* 0x000000040000795c */ /* 0x000fe20000300000 */
.L_x_14076:
[----:B0-----:R-:W-:Y:S01]  /*12770*/  SHF.R.S32.HI R6, RZ, 0x1f, R0 ;  /* 0x0000001fff067819 */ /* 0x001fe20000011400 */
        /* <DEDUP_REMOVED lines=24> */
.L_x_14142:
[----:B------:R-:W-:Y:S05]  /*12900*/  BSYNC B0 ;  /* 0x0000000000007941 */ /* 0x000fea0003800000 */
.L_x_14077:
[----:B------:R-:W2:Y:S01]  /*12910*/  LDL R12, [R1+0x4] ;  /* 0x00000400010c7983 */ /* 0x000ea20000100800 */
[----:B------:R-:W-:-:S03]  /*12920*/  ULDC.64 UR4, c[0x0][0x300] ;  /* 0x0000c00000047ab9 */ /* 0x000fc60000000a00 */
[----:B------:R-:W3:Y:S04]  /*12930*/  LDL R11, [R1+0x10] ;  /* 0x00001000010b7983 */ /* 0x000ee80000100800 */
[----:B-1----:R-:W4:Y:S01]  /*12940*/  LDL.LU R9, [R1] ;  /* 0x0000000001097983 */ /* 0x002f220000300800 */
        /* <DEDUP_REMOVED lines=28> */
[----:B------:R1:W-:Y:S01]  /*12b10*/  STL [R1], R9 ;  /* 0x0000000901007387 */ /* 0x0003e20000100800 */
        /* <DEDUP_REMOVED lines=79> */
.L_x_14160:
[----:B------:R-:W-:-:S13]  /*13010*/  ISETP.GE.AND P0, PT, R4, 0x71, PT ;  /* 0x000000710400780c */ /* 0x000fda0003f06270 */
[----:B01----:R-:W-:Y:S01]  /*13020*/  @P0 LEA R6, P1, R28, R0, 0x1 ;  /* 0x000000001c060211 */ /* 0x003fe200078208ff */
        /* <DEDUP_REMOVED lines=8> */
.L_x_14080:
        /* <DEDUP_REMOVED lines=11> */
.L_x_14081:
[----:B------:R1:W5:Y:S01]  /*13160*/  LDL.LU R4, [R1+0x24] ;  /* 0x0000240001047983 */ /* 0x0003620000300800 */
[----:B------:R1:W-:Y:S02]  /*13170*/  SYNCS.ARRIVE.TRANS64.A1T0 RZ, [R3+URZ+0x16830], RZ ;  /* 0x016830ff03ff79a7 */ /* 0x0003e4000810003f */
[----:B------:R-:W-:Y:S05]  /*13180*/  WARPSYNC.ALL ;  /* 0x0000000000007948 */ /* 0x000fea0003800000 */
[----:B------:R-:W-:Y:S01]  /*13190*/  ULDC.64 UR4, c[0x0][0x298] ;  /* 0x0000a60000047ab9 */ /* 0x000fe20000000a00 */
[----:B------:R-:W-:Y:S01]  /*131a0*/  VIADD R2, R22, 0x8400 ;  /* 0x0000840016027836 */ /* 0x000fe20000000000 */
[----:B------:R-:W-:Y:S01]  /*131b0*/  BSSY B6, `(.L_x_14082) ;  /* 0x000001b000067945 */ /* 0x000fe20003800000 */
[----:B------:R-:W-:Y:S03]  /*131c0*/  BAR.SYNC.DEFER_BLOCKING 0x8, 0x200 ;  /* 0x0208000000007b1d */ /* 0x000fe60000010000 */
[----:B------:R-:W-:-:S02]  /*131d0*/  LOP3.LUT P0, RZ, R2, 0x3ff, RZ, 0xc0, !PT ;  /* 0x000003ff02ff7812 */ /* 0x000fc4000780c0ff */
[----:B-----5:R-:W-:Y:S01]  /*131e0*/  SHF.R.S32.HI R0, RZ, 0x1f, R4 ;  /* 0x0000001fff007819 */ /* 0x020fe20000011404 */
[----:B-1----:R-:W-:-:S04]  /*131f0*/  IMAD.WIDE.U32 R2, R4, UR4, RZ ;  /* 0x0000000404027c25 */ /* 0x002fc8000f8e00ff */
[----:B------:R-:W-:Y:S01]  /*13200*/  IMAD R0, R0, UR4, RZ ;  /* 0x0000000400007c24 */ /* 0x000fe2000f8e02ff */
[----:B------:R1:W-:Y:S03]  /*13210*/  STL.64 [R1+0x28], R2 ;  /* 0x0000280201007387 */ /* 0x0003e60000100a00 */
[----:B------:R-:W-:-:S04]  /*13220*/  IMAD R0, R4, UR5, R0 ;  /* 0x0000000504007c24 */ /* 0x000fc8000f8e0200 */
[----:B------:R-:W-:-:S05]  /*13230*/  IMAD.IADD R0, R3, 0x1, R0 ;  /* 0x0000000103007824 */ /* 0x000fca00078e0200 */
[----:B------:R1:W-:Y:S01]  /*13240*/  STL [R1+0x24], R0 ;  /* 0x0000240001007387 */ /* 0x0003e20000100800 */
[----:B------:R-:W-:Y:S05]  /*13250*/  @!P0 BRA `(.L_x_14083) ;  /* 0x0000000000408947 */ /* 0x000fea0003800000 */
[----:B-1----:R-:W-:Y:S01]  /*13260*/  MOV R2, 0x0 ;  /* 0x0000000000027802 */ /* 0x002fe20000000f00 */
[----:B------:R-:W-:Y:S01]  /*13270*/  ULDC.64 UR6, c[0x4][0x138] ;  /* 0x01004e0000067ab9 */ /* 0x000fe20000000a00 */
[----:B------:R-:W-:Y:S01]  /*13280*/  ULDC.64 UR8, c[0x4][0x140] ;  /* 0x0100500000087ab9 */ /* 0x000fe20000000a00 */
[----:B------:R-:W-:Y:S01]  /*13290*/  ULDC.64 UR4, c[0x4][0x20] ;  /* 0x0100080000047ab9 */ /* 0x000fe20000000a00 */
[----:B------:R-:W-:Y:S02]  /*132a0*/  IMAD.U32 R4, RZ, RZ, UR6 ;  /* 0x00000006ff047e24 */ /* 0x000fe4000f8e00ff */
[----:B------:R-:W1:Y:S01]  /*132b0*/  LDC.64 R2, c[0x4][R2] ;  /* 0x0100000002027b82 */ /* 0x000e620000000a00 */
[----:B0-----:R-:W-:Y:S02]  /*132c0*/  IMAD.U32 R5, RZ, RZ, UR7 ;  /* 0x00000007ff057e24 */ /* 0x001fe4000f8e00ff */
        /* <DEDUP_REMOVED lines=8> */
[----:B-1----:R-:W-:Y:S05]  /*13350*/  CALL.ABS.NOINC R2 ;  /* 0x0000000002007343 */ /* 0x002fea0003c00000 */
.L_x_14083:
[----:B------:R-:W-:Y:S05]  /*13360*/  BSYNC B6 ;  /* 0x0000000000067941 */ /* 0x000fea0003800000 */
.L_x_14082:
[----:B------:R-:W2:Y:S01]  /*13370*/  LDL.LU R20, [R1+0x24] ;  /* 0x0000240001147983 */ /* 0x000ea20000300800 */
[----:B------:R-:W-:Y:S01]  /*13380*/  ULDC.64 UR4, c[0x0][0x2d8] ;  /* 0x0000b60000047ab9 */ /* 0x000fe20000000a00 */
[----:B------:R-:W3:Y:S01]  /*13390*/  LDC R4, c[0x0][0x448] ;  /* 0x00011200ff047b82 */ /* 0x000ee20000000800 */
[----:B------:R-:W-:Y:S01]  /*133a0*/  ULDC.64 UR6, c[0x0][0x2c8] ;  /* 0x0000b20000067ab9 */ /* 0x000fe20000000a00 */
[----:B-1----:R-:W4:Y:S01]  /*133b0*/  LDL.LU.64 R2, [R1+0x28] ;  /* 0x0000280001027983 */ /* 0x002f220000300a00 */
[----:B------:R-:W-:-:S03]  /*133c0*/  ULDC.64 UR8, c[0x0][0x280] ;  /* 0x0000a00000087ab9 */ /* 0x000fc60000000a00 */
[----:B------:R-:W4:Y:S02]  /*133d0*/  LDL R0, [R1] ;  /* 0x0000000001007983 */ /* 0x000f240000100800 */
[----:B------:R-:W1:Y:S01]  /*133e0*/  LDC R10, c[0x0][0x448] ;  /* 0x00011200ff0a7b82 */ /* 0x000e620000000800 */
[----:B--2---:R-:W-:Y:S02]  /*133f0*/  IMAD.MOV.U32 R21, RZ, RZ, R20 ;  /* 0x000000ffff157224 */ /* 0x004fe400078e0014 */
[----:B------:R-:W2:Y:S01]  /*13400*/  LDL R20, [R1+0x4] ;  /* 0x0000040001147983 */ /* 0x000ea20000100800 */
[----:B---3--:R-:W-:Y:S01]  /*13410*/  ISETP.NE.AND P6, PT, R4, 0x1, PT ;  /* 0x000000010400780c */ /* 0x008fe20003fc5270 */
[----:B----4-:R-:W-:Y:S02]  /*13420*/  IMAD.MOV.U32 R3, RZ, RZ, R21 ;  /* 0x000000ffff037224 */ /* 0x010fe400078e0015 */
[----:B------:R-:W3:Y:S01]  /*13430*/  S2R R21, SR_TID.X ;  /* 0x0000000000157919 */ /* 0x000ee20000002100 */
[----:B------:R-:W-:Y:S01]  /*13440*/  LOP3.LUT P5, RZ, R0, 0x10, RZ, 0xc0, !PT ;  /* 0x0000001000ff7812 */ /* 0x000fe200078ac0ff */
[----:B------:R-:W-:-:S08]  /*13450*/  IMAD.WIDE.U32 R2, R18, UR4, R2 ;  /* 0x0000000412027c25 */ /* 0x000fd0000f8e0002 */
[----:B------:R-:W4:Y:S01]  /*13460*/  @P6 LDC R4, c[0x0][0x450] ;  /* 0x00011400ff046b82 */ /* 0x000f220000000800 */
[----:B---3--:R-:W-:-:S05]  /*13470*/  IMAD.SHL.U32 R21, R21, 0x10, RZ ;  /* 0x0000001015157824 */ /* 0x008fca00078e00ff */
[----:B------:R-:W-:Y:S01]  /*13480*/  LOP3.LUT R21, R21, 0x70, RZ, 0xc0, !PT ;  /* 0x0000007015157812 */ /* 0x000fe200078ec0ff */
[----:B--2---:R-:W-:Y:S02]  /*13490*/  IMAD R0, R20, UR4, RZ ;  /* 0x0000000414007c24 */ /* 0x004fe4000f8e02ff */
[----:B------:R-:W2:Y:S02]  /*134a0*/  S2R R20, SR_TID.X ;  /* 0x0000000000147919 */ /* 0x000ea40000002100 */
[----:B------:R-:W-:Y:S01]  /*134b0*/  IMAD R0, R18, UR5, R0 ;  /* 0x0000000512007c24 */ /* 0x000fe2000f8e0200 */
[----:B------:R-:W-:-:S03]  /*134c0*/  ULDC.64 UR4, c[0x0][0x2e0] ;  /* 0x0000b80000047ab9 */ /* 0x000fc60000000a00 */
[----:B------:R-:W-:Y:S01]  /*134d0*/  IMAD.IADD R3, R3, 0x1, R0 ;  /* 0x0000000103037824 */ /* 0x000fe200078e0200 */
[----:B------:R-:W-:-:S04]  /*134e0*/  SHF.R.S32.HI R0, RZ, 0x1f, R19 ;  /* 0x0000001fff007819 */ /* 0x000fc80000011413 */
[----:B------:R-:W-:-:S05]  /*134f0*/  SEL R0, R0, RZ, !P5 ;  /* 0x000000ff00007207 */ /* 0x000fca0006800000 */
[----:B0-----:R-:W-:Y:S01]  /*13500*/  IMAD R5, R0, UR4, RZ ;  /* 0x0000000400057c24 */ /* 0x001fe2000f8e02ff */
[----:B------:R-:W-:-:S05]  /*13510*/  SEL R0, R19, RZ, !P5 ;  /* 0x000000ff13007207 */ /* 0x000fca0006800000 */
[C---:B------:R-:W-:Y:S02]  /*13520*/  IMAD R5, R0.reuse, UR5, R5 ;  /* 0x0000000500057c24 */ /* 0x040fe4000f8e0205 */
[----:B------:R-:W-:Y:S01]  /*13530*/  IMAD.WIDE.U32 R2, R0, UR4, R2 ;  /* 0x0000000400027c25 */ /* 0x000fe2000f8e0002 */
[----:B------:R-:W-:Y:S01]  /*13540*/  ULDC.64 UR4, c[0x0][0x2d0] ;  /* 0x0000b40000047ab9 */ /* 0x000fe20000000a00 */
[----:B------:R-:W0:Y:S02]  /*13550*/  @P6 LDC R0, c[0x0][0x44c] ;  /* 0x00011300ff006b82 */ /* 0x000e240000000800 */
[----:B------:R-:W-:Y:S01]  /*13560*/  IMAD.IADD R3, R3, 0x1, R5 ;  /* 0x0000000103037824 */ /* 0x000fe200078e0205 */
[----:B--2---:R-:W-:-:S04]  /*13570*/  LOP3.LUT R20, R20, 0x7f, RZ, 0xc0, !PT ;  /* 0x0000007f14147812 */ /* 0x004fc800078ec0ff */
[----:B------:R-:W-:-:S04]  /*13580*/  SHF.R.U32.HI R20, RZ, 0x3, R20 ;  /* 0x00000003ff147819 */ /* 0x000fc80000011614 */
[----:B------:R-:W-:-:S05]  /*13590*/  LOP3.LUT R20, R20, R21, RZ, 0xfc, !PT ;  /* 0x0000001514147212 */ /* 0x000fca00078efcff */
[----:B------:R-:W-:Y:S02]  /*135a0*/  IMAD.IADD R8, R20, 0x1, R26 ;  /* 0x0000000114087824 */ /* 0x000fe400078e021a */
[----:B------:R2:W5:Y:S02]  /*135b0*/  LDL R20, [R1+0x20] ;  /* 0x0000200001147983 */ /* 0x0005640000100800 */
[----:B------:R-:W-:Y:S02]  /*135c0*/  IMAD.MOV.U32 R5, RZ, RZ, R8 ;  /* 0x000000ffff057224 */ /* 0x000fe400078e0008 */
[----:B0-----:R-:W-:Y:S01]  /*135d0*/  @P6 IMAD.HI.U32 R0, R8, R0, RZ ;  /* 0x0000000008006227 */ /* 0x001fe200078e00ff */
[----:B------:R-:W0:Y:S04]  /*135e0*/  S2R R21, SR_TID.X ;  /* 0x0000000000157919 */ /* 0x000e280000002100 */
[----:B----4-:R-:W-:-:S04]  /*135f0*/  @P6 SHF.R.U32.HI R5, RZ, R4, R0 ;  /* 0x00000004ff056219 */ /* 0x010fc80000011600 */
[----:B------:R-:W-:-:S05]  /*13600*/  SHF.R.S32.HI R0, RZ, 0x1f, R5 ;  /* 0x0000001fff007819 */ /* 0x000fca0000011405 */
[----:B------:R-:W-:-:S04]  /*13610*/  IMAD R0, R0, UR4, RZ ;  /* 0x0000000400007c24 */ /* 0x000fc8000f8e02ff */
[C---:B------:R-:W-:Y:S02]  /*13620*/  IMAD R6, R5.reuse, UR5, R0 ;  /* 0x0000000505067c24 */ /* 0x040fe4000f8e0200 */
[----:B------:R-:W-:Y:S02]  /*13630*/  IMAD.MOV R0, RZ, RZ, -R5 ;  /* 0x000000ffff007224 */ /* 0x000fe400078e0a05 */
[----:B------:R-:W-:-:S04]  /*13640*/  IMAD.WIDE.U32 R4, R5, UR4, R2 ;  /* 0x0000000405047c25 */ /* 0x000fc8000f8e0002 */
[----:B-1----:R-:W-:Y:S02]  /*13650*/  IMAD R0, R10, R0, R8 ;  /* 0x000000000a007224 */ /* 0x002fe400078e0208 */
[----:B------:R-:W-:Y:S02]  /*13660*/  IMAD.IADD R5, R5, 0x1, R6 ;  /* 0x0000000105057824 */ /* 0x000fe400078e0206 */
[----:B------:R-:W-:Y:S01]  /*13670*/  VIADD R8, R8, 0x80 ;  /* 0x0000008008087836 */ /* 0x000fe20000000000 */
[----:B------:R-:W-:Y:S01]  /*13680*/  SHF.R.S32.HI R9, RZ, 0x1f, R0 ;  /* 0x0000001fff097819 */ /* 0x000fe20000011400 */
[----:B------:R-:W-:Y:S01]  /*13690*/  IMAD.WIDE.U32 R6, R0, UR6, R4 ;  /* 0x0000000600067c25 */ /* 0x000fe2000f8e0004 */
[----:B0-----:R-:W-:Y:S01]  /*136a0*/  LOP3.LUT R21, R21, 0x7f, RZ, 0xc0, !PT ;  /* 0x0000007f15157812 */ /* 0x001fe200078ec0ff */
[----:B------:R-:W0:Y:S02]  /*136b0*/  @P6 LDC R5, c[0x0][0x450] ;  /* 0x00011400ff056b82 */ /* 0x000e240000000800 */
[----:B------:R-:W-:Y:S01]  /*136c0*/  IMAD R9, R9, UR6, RZ ;  /* 0x0000000609097c24 */ /* 0x000fe2000f8e02ff */
[----:B------:R-:W-:-:S02]  /*136d0*/  LEA R4, P0, R6, UR8, 0x1 ;  /* 0x0000000806047c11 */ /* 0x000fc4000f8008ff */
[----:B------:R-:W-:Y:S01]  /*136e0*/  SHF.R.U32.HI R21, RZ, 0x3, R21 ;  /* 0x00000003ff157819 */ /* 0x000fe20000011615 */
[----:B------:R-:W-:-:S04]  /*136f0*/  IMAD R0, R0, UR7, R9 ;  /* 0x0000000700007c24 */ /* 0x000fc8000f8e0209 */
[----:B------:R-:W-:-:S05]  /*13700*/  IMAD.IADD R0, R7, 0x1, R0 ;  /* 0x0000000107007824 */ /* 0x000fca00078e0200 */
[----:B------:R-:W-:Y:S02]  /*13710*/  LEA.HI.X R0, R6, UR9, R0, 0x1, P0 ;  /* 0x0000000906007c11 */ /* 0x000fe400080f0c00 */
[----:B------:R-:W1:Y:S02]  /*13720*/  @P6 LDC R6, c[0x0][0x44c] ;  /* 0x00011300ff066b82 */ /* 0x000e640000000800 */
[----:B-1----:R-:W-:-:S04]  /*13730*/  @P6 IMAD.HI.U32 R7, R8, R6, RZ ;  /* 0x0000000608076227 */ /* 0x002fc800078e00ff */
[----:B------:R-:W-:Y:S01]  /*13740*/  IMAD.MOV.U32 R6, RZ, RZ, R8 ;  /* 0x000000ffff067224 */ /* 0x000fe200078e0008 */
[----:B0-----:R-:W-:-:S04]  /*13750*/  @P6 SHF.R.U32.HI R6, RZ, R5, R7 ;  /* 0x00000005ff066219 */ /* 0x001fc80000011607 */
[--C-:B------:R-:W-:Y:S01]  /*13760*/  SHF.R.S32.HI R7, RZ, 0x1f, R6.reuse ;  /* 0x0000001fff077819 */ /* 0x100fe20000011406 */
[----:B------:R-:W-:Y:S02]  /*13770*/  IMAD.MOV R5, RZ, RZ, -R6 ;  /* 0x000000ffff057224 */ /* 0x000fe400078e0a06 */
[----:B------:R-:W-:-:S04]  /*13780*/  IMAD.WIDE.U32 R2, R6, UR4, R2 ;  /* 0x0000000406027c25 */ /* 0x000fc8000f8e0002 */
[----:B------:R-:W-:Y:S02]  /*13790*/  IMAD R5, R10, R5, R8 ;  /* 0x000000050a057224 */ /* 0x000fe400078e0208 */
[----:B------:R-:W-:Y:S01]  /*137a0*/  IMAD R7, R7, UR4, RZ ;  /* 0x0000000407077c24 */ /* 0x000fe2000f8e02ff */
[----:B------:R-:W-:Y:S02]  /*137b0*/  ULDC UR4, c[0x0][0x2b8] ;  /* 0x0000ae0000047ab9 */ /* 0x000fe40000000800 */
[----:B------:R-:W-:Y:S01]  /*137c0*/  ISETP.GE.AND P0, PT, R28, UR4, PT ;  /* 0x000000041c007c0c */ /* 0x000fe2000bf06270 */
[----:B------:R-:W-:Y:S01]  /*137d0*/  IMAD R7, R6, UR5, R7 ;  /* 0x0000000506077c24 */ /* 0x000fe2000f8e0207 */
[----:B------:R-:W-:Y:S01]  /*137e0*/  SHF.R.S32.HI R6, RZ, 0x1f, R5 ;  /* 0x0000001fff067819 */ /* 0x000fe20000011405 */
[----:B------:R-:W-:Y:S02]  /*137f0*/  UMOV UR4, 0xffffffff ;  /* 0xffffffff00047882 */ /* 0x000fe40000000000 */
[----:B------:R-:W-:-:S02]  /*13800*/  IMAD.IADD R3, R3, 0x1, R7 ;  /* 0x0000000103037824 */ /* 0x000fc400078e0207 */
[----:B------:R-:W-:Y:S02]  /*13810*/  IMAD R6, R6, UR6, RZ ;  /* 0x0000000606067c24 */ /* 0x000fe4000f8e02ff */
[----:B------:R-:W-:-:S04]  /*13820*/  IMAD.WIDE.U32 R2, R5, UR6, R2 ;  /* 0x0000000605027c25 */ /* 0x000fc8000f8e0002 */
[----:B------:R-:W-:Y:S01]  /*13830*/  IMAD R6, R5, UR7, R6 ;  /* 0x0000000705067c24 */ /* 0x000fe2000f8e0206 */
[----:B------:R-:W-:-:S03]  /*13840*/  LEA R5, P1, R2, UR8, 0x1 ;  /* 0x0000000802057c11 */ /* 0x000fc6000f8208ff */
[----:B------:R-:W-:-:S05]  /*13850*/  IMAD.IADD R6, R3, 0x1, R6 ;  /* 0x0000000103067824 */ /* 0x000fca00078e0206 */
[----:B------:R-:W-:Y:S01]  /*13860*/  LEA.HI.X R2, R2, UR9, R6, 0x1, P1 ;  /* 0x0000000902027c11 */ /* 0x000fe200088f0c06 */
[----:B--2---:R-:W-:Y:S06]  /*13870*/  BRA.DIV UR4, `(.L_x_14084) ;  /* 0x0000003e04e07947 */ /* 0x004fec000b800000 */
[----:B------:R-:W0:Y:S01]  /*13880*/  SHFL.IDX PT, R7, R4, RZ, 0x181f ;  /* 0x00181fff04077589 */ /* 0x000e2200000e0000 */
[----:B------:R-:W-:Y:S02]  /*13890*/  IMAD R3, R29, R10, RZ ;  /* 0x0000000a1d037224 */ /* 0x000fe400078e02ff */
[----:B------:R-:W-:Y:S01]  /*138a0*/  IMAD.IADD R26, R21, 0x1, R26 ;  /* 0x00000001151a7824 */ /* 0x000fe200078e021a */
        /* <DEDUP_REMOVED lines=8> */
[----:B-----5:R0:W-:Y:S02]  /*13930*/  @!P2 LDGSTS.E.BYPASS.LTC128B.128 [R20+0x8400], desc[UR52][R6.64], !P0 ;  /* 0x084000000614afae */ /* 0x0201e4000c101d74 */
        /* <DEDUP_REMOVED lines=62> */
[----:B0-----:R-:W-:-:S05]  /*13d20*/  VIADD R4, R26, 0x80 ;  /* 0x000000801a047836 */ /* 0x001fca0000000000 */
[----:B------:R-:W-:Y:S01]  /*13d30*/  ISETP.GE.AND P1, PT, R4, R3, PT ;  /* 0x000000030400720c */ /* 0x000fe20003f26270 */
[----:B------:R-:W-:-:S05]  /*13d40*/  VIADD R4, R26, 0x70 ;  /* 0x000000701a047836 */ /* 0x000fca0000000000 */
[----:B------:R-:W-:Y:S02]  /*13d50*/  ISETP.GE.AND P2, PT, R4, R3, PT ;  /* 0x000000030400720c */ /* 0x000fe40003f46270 */
[----:B------:R-:W0:Y:S11]  /*13d60*/  SHFL.IDX PT, R4, R5, RZ, 0x181f ;  /* 0x00181fff05047589 */ /* 0x000e3600000e0000 */
[----:B-1----:R-:W-:-:S05]  /*13d70*/  @!P2 LEA R6, P3, R28, R6, 0x1 ;  /* 0x000000061c06a211 */ /* 0x002fca00078608ff */
[----:B------:R-:W-:Y:S02]  /*13d80*/  @!P2 IMAD.X R7, RZ, RZ, R0, P3 ;  /* 0x000000ffff07a224 */ /* 0x000fe400018e0600 */
[----:B------:R-:W1:Y:S04]  /*13d90*/  SHFL.IDX PT, R0, R2, RZ, 0x181f ;  /* 0x00181fff02007589 */ /* 0x000e6800000e0000 */
[----:B------:R2:W-:Y:S01]  /*13da0*/  @!P2 LDGSTS.E.BYPASS.LTC128B.128 [R20+0xbc00], desc[UR52][R6.64], !P0 ;  /* 0x0bc000000614afae */ /* 0x0005e2000c101d74 */
[----:B0-----:R-:W-:-:S05]  /*13db0*/  @!P1 LEA R4, P3, R28, R4, 0x1 ;  /* 0x000000041c049211 */ /* 0x001fca00078608ff */
[----:B--2---:R-:W-:Y:S02]  /*13dc0*/  @!P1 IMAD.MOV.U32 R6, RZ, RZ, R4 ;  /* 0x000000ffff069224 */ /* 0x004fe400078e0004 */
[----:B-1----:R-:W-:-:S04]  /*13dd0*/  @!P1 IMAD.X R0, RZ, RZ, R0, P3 ;  /* 0x000000ffff009224 */ /* 0x002fc800018e0600 */
[----:B------:R-:W-:Y:S02]  /*13de0*/  @!P1 IMAD.MOV.U32 R7, RZ, RZ, R0 ;  /* 0x000000ffff079224 */ /* 0x000fe400078e0000 */
[----:B------:R-:W-:-:S03]  /*13df0*/  VIADD R0, R26, 0x90 ;  /* 0x000000901a007836 */ /* 0x000fc60000000000 */
[----:B------:R0:W-:Y:S02]  /*13e00*/  @!P1 LDGSTS.E.BYPASS.LTC128B.128 [R20+0xc400], desc[UR52][R6.64], !P0 ;  /* 0x0c40000006149fae */ /* 0x0001e4000c101d74 */
[----:B------:R-:W-:Y:S02]  /*13e10*/  ISETP.GE.AND P1, PT, R0, R3, PT ;  /* 0x000000030000720c */ /* 0x000fe40003f26270 */
[----:B------:R-:W-:Y:S04]  /*13e20*/  SHFL.IDX PT, R0, R2, 0x1, 0x181f ;  /* 0x00381f0002007f89 */ /* 0x000fe800000e0000 */
[----:B0-----:R-:W0:Y:S07]  /*13e30*/  SHFL.IDX PT, R6, R5, 0x1, 0x181f ;  /* 0x00381f0005067f89 */ /* 0x001e2e00000e0000 */
        /* <DEDUP_REMOVED lines=11> */
[----:B------:R0:W1:Y:S04]  /*13ef0*/  SHFL.IDX PT, R0, R2, 0x3, 0x181f ;  /* 0x00781f0002007f89 */ /* 0x00006800000e0000 */
[----:B------:R0:W-:Y:S04]  /*13f00*/  @!P2 LDGSTS.E.BYPASS.LTC128B.128 [R20+0xd400], desc[UR52][R6.64], !P0 ;  /* 0x0d4000000614afae */ /* 0x0001e8000c101d74 */
[----:B------:R0:W2:Y:S02]  /*13f10*/  SHFL.IDX PT, R2, R5, 0x3, 0x181f ;  /* 0x00781f0005027f89 */ /* 0x0000a400000e0000 */
.L_x_14185:
        /* <DEDUP_REMOVED lines=10> */
.L_x_14085:
        /* <DEDUP_REMOVED lines=18> */
.L_x_14186:
[----:B------:R-:W-:Y:S05]  /*140e0*/  BSYNC B0 ;  /* 0x0000000000007941 */ /* 0x000fea0003800000 */
.L_x_14086:
[----:B------:R-:W2:Y:S04]  /*140f0*/  LDL.LU R3, [R1+0x30] ;  /* 0x0000300001037983 */ /* 0x000ea80000300800 */
[----:B------:R-:W3:Y:S01]  /*14100*/  LDL R2, [R1+0x14] ;  /* 0x0000140001027983 */ /* 0x000ee20000100800 */
[----:B------:R-:W-:Y:S01]  /*14110*/  BSSY B0, `(.L_x_14088) ;  /* 0x0000108000007945 */ /* 0x000fe20003800000 */
[----:B--2---:R-:W-:-:S05]  /*14120*/  VIADD R7, R3, 0xfffffffe ;  /* 0xfffffffe03077836 */ /* 0x004fca0000000000 */
[----:B---3--:R-:W-:-:S13]  /*14130*/  ISETP.GE.AND P0, PT, R7, R2, PT ;  /* 0x000000020700720c */ /* 0x008fda0003f06270 */
[----:B------:R-:W-:Y:S05]  /*14140*/  @!P0 BRA `(.L_x_14089) ;  /* 0x0000001000108947 */ /* 0x000fea0003800000 */
[----:B------:R-:W-:Y:S01]  /*14150*/  ULDC UR4, c[0x0][0x2f4] ;  /* 0x0000bd0000047ab9 */ /* 0x000fe20000000800 */
[----:B------:R-:W-:Y:S01]  /*14160*/  IMAD.MOV.U32 R20, RZ, RZ, R27 ;  /* 0x000000ffff147224 */ /* 0x000fe200078e001b */
[----:B------:R-:W-:Y:S01]  /*14170*/  ISETP.GE.AND P1, PT, R28, UR4, PT ;  /* 0x000000041c007c0c */ /* 0x000fe2000bf26270 */
[----:B------:R-:W-:Y:S02]  /*14180*/  IMAD.MOV.U32 R6, RZ, RZ, R24 ;  /* 0x000000ffff067224 */ /* 0x000fe400078e0018 */
[----:B------:R-:W-:-:S10]  /*14190*/  IMAD.MOV.U32 R29, RZ, RZ, R25 ;  /* 0x000000ffff1d7224 */ /* 0x000fd400078e0019 */
.L_x_14102:
[----:B------:R-:W2:Y:S01]  /*141a0*/  LDL R9, [R1+0x18] ;  /* 0x0000180001097983 */ /* 0x000ea20000100800 */
[----:B------:R-:W1:Y:S03]  /*141b0*/  LDC R3, c[0x0][0x430] ;  /* 0x00010c00ff037b82 */ /* 0x000e660000000800 */
[----:B------:R-:W3:Y:S04]  /*141c0*/  LDL R8, [R1+0x1c] ;  /* 0x00001c0001087983 */ /* 0x000ee80000100800 */
        /* <DEDUP_REMOVED lines=11> */
[----:B------:R-:W-:Y:S01]  /*14280*/  ULDC UR4, c[0x0][0x430] ;  /* 0x00010c0000047ab9 */ /* 0x000fe20000000800 */
        /* <DEDUP_REMOVED lines=27> */
.L_x_14090:
[----:B------:R-:W-:Y:S01]  /*14440*/  IMAD R5, R24, 0x8, R22 ;  /* 0x0000000818057824 */ /* 0x000fe200078e0216 */
[----:B------:R-:W-:Y:S01]  /*14450*/  SHF.L.U32 R2, R27, 0x1f, RZ ;  /* 0x0000001f1b027819 */ /* 0x000fe200000006ff */
[----:B------:R-:W-:Y:S03]  /*14460*/  BSSY B1, `(.L_x_14091) ;  /* 0x0000003000017945 */ /* 0x000fe60003800000 */
[----:B------:R-:W0:Y:S02]  /*14470*/  SYNCS.PHASECHK.TRANS64.TRYWAIT P0, [R5+URZ+0x16840], R2 ;  /* 0x01684002050075a7 */ /* 0x000e24000800017f */
[----:B0-----:R-:W-:Y:S05]  /*14480*/  @!P0 BRA `(.L_x_14092) ;  /* 0x0000004000d48947 */ /* 0x001fea0003800000 */
.L_x_14187:
[----:B------:R-:W-:Y:S05]  /*14490*/  BSYNC B1 ;  /* 0x0000000000017941 */ /* 0x000fea0003800000 */
.L_x_14091:
[----:B------:R-:W2:Y:S04]  /*144a0*/  LDL R3, [R1] ;  /* 0x0000000001037983 */ /* 0x000ea80000100800 */
[----:B------:R-:W3:Y:S01]  /*144b0*/  LDL R8, [R1+0x4] ;  /* 0x0000040001087983 */ /* 0x000ee20000100800 */
[----:B------:R-:W-:Y:S01]  /*144c0*/  SHF.R.S32.HI R21, RZ, 0x1f, R0 ;  /* 0x0000001fff157819 */ /* 0x000fe20000011400 */
[----:B------:R-:W-:Y:S01]  /*144d0*/  ULDC.64 UR4, c[0x0][0x300] ;  /* 0x0000c00000047ab9 */ /* 0x000fe20000000a00 */
[----:B------:R-:W1:Y:S03]  /*144e0*/  S2R R9, SR_TID.X ;  /* 0x0000000000097919 */ /* 0x000e660000002100 */
[----:B------:R-:W-:-:S04]  /*144f0*/  IMAD R7, R21, UR4, RZ ;  /* 0x0000000415077c24 */ /* 0x000fc8000f8e02ff */
[C---:B------:R-:W-:Y:S02]  /*14500*/  IMAD R7, R0.reuse, UR5, R7 ;  /* 0x0000000500077c24 */ /* 0x040fe4000f8e0207 */
[----:B-1----:R-:W-:Y:S01]  /*14510*/  IMAD.SHL.U32 R11, R9, 0x8, RZ ;  /* 0x00000008090b7824 */ /* 0x002fe200078e00ff */
        /* <DEDUP_REMOVED lines=63> */
.L_x_14205:
        /* <DEDUP_REMOVED lines=8> */
.L_x_14094:
        /* <DEDUP_REMOVED lines=11> */
.L_x_14095:
[----:B------:R1:W-:Y:S01]  /*14a40*/  SYNCS.ARRIVE.TRANS64.A1T0 RZ, [R5+URZ+0x16830], RZ ;  /* 0x016830ff05ff79a7 */ /* 0x0003e2000810003f */
[----:B------:R-:W-:Y:S05]  /*14a50*/  @!P3 BRA `(.L_x_14096) ;  /* 0x000000000004b947 */ /* 0x000fea0003800000 */
[----:B------:R-:W-:Y:S01]  /*14a60*/  BPT.TRAP 0x1 ;  /* 0x000000040000795c */ /* 0x000fe20000300000 */
.L_x_14096:
[----:B------:R-:W-:Y:S01]  /*14a70*/  SHF.L.U32 R2, R20, 0x1f, RZ ;  /* 0x0000001f14027819 */ /* 0x000fe200000006ff */
[----:B-1----:R-:W-:Y:S01]  /*14a80*/  IMAD R5, R6, 0x8, R22 ;  /* 0x0000000806057824 */ /* 0x002fe200078e0216 */
[----:B------:R-:W-:Y:S03]  /*14a90*/  BSSY B1, `(.L_x_14097) ;  /* 0x0000003000017945 */ /* 0x000fe60003800000 */
[----:B------:R-:W1:Y:S02]  /*14aa0*/  SYNCS.PHASECHK.TRANS64.TRYWAIT P0, [R5+URZ+0x16860], R2 ;  /* 0x01686002050075a7 */ /* 0x000e64000800017f */
[----:B-1----:R-:W-:Y:S05]  /*14ab0*/  @!P0 BRA `(.L_x_14098) ;  /* 0x00000044008c8947 */ /* 0x002fea0003800000 */
.L_x_14206:
[----:B------:R-:W-:Y:S05]  /*14ac0*/  BSYNC B1 ;  /* 0x0000000000017941 */ /* 0x000fea0003800000 */
.L_x_14097:
        /* <DEDUP_REMOVED lines=60> */
.L_x_14224:
        /* <DEDUP_REMOVED lines=27> */
[----:B------:R-:W-:-:S07]  /*15040*/  LEA.HI.X R0, R2, UR5, R0, 0x1, P2 ;  /* 0x0000000502007c11 */ /* 0x000fce00090f0c00 */
.L_x_14100:
        /* <DEDUP_REMOVED lines=12> */
.L_x_14101:
[----:B------:R-:W2:Y:S01]  /*15110*/  LDL R0, [R1+0x14] ;  /* 0x0000140001007983 */ /* 0x000ea20000100800 */
[----:B------:R1:W-:Y:S01]  /*15120*/  SYNCS.ARRIVE.TRANS64.A1T0 RZ, [R5+URZ+0x16850], RZ ;  /* 0x016850ff05ff79a7 */ /* 0x0003e2000810003f */
[C---:B------:R-:W-:Y:S02]  /*15130*/  VIADD R7, R25.reuse, 0xffffffff ;  /* 0xffffffff19077836 */ /* 0x040fe40000000000 */
[----:B------:R-:W-:Y:S02]  /*15140*/  IMAD.MOV.U32 R20, RZ, RZ, R27 ;  /* 0x000000ffff147224 */ /* 0x000fe400078e001b */
[----:B------:R-:W-:Y:S02]  /*15150*/  IMAD.MOV.U32 R6, RZ, RZ, R24 ;  /* 0x000000ffff067224 */ /* 0x000fe400078e0018 */
[----:B------:R-:W-:Y:S01]  /*15160*/  IMAD.MOV.U32 R29, RZ, RZ, R25 ;  /* 0x000000ffff1d7224 */ /* 0x000fe200078e0019 */
[----:B--2---:R-:W-:-:S13]  /*15170*/  ISETP.GT.AND P0, PT, R25, R0, PT ;  /* 0x000000001900720c */ /* 0x004fda0003f04270 */
[----:B-1----:R-:W-:Y:S05]  /*15180*/  @P0 BRA `(.L_x_14102) ;  /* 0xfffffff000040947 */ /* 0x002fea000383ffff */
.L_x_14089:
[----:B------:R-:W-:Y:S05]  /*15190*/  BSYNC B0 ;  /* 0x0000000000007941 */ /* 0x000fea0003800000 */
.L_x_14088:
        /* <DEDUP_REMOVED lines=17> */
.L_x_14104:
[----:B------:R-:W-:Y:S05]  /*152b0*/  BSYNC B0 ;  /* 0x0000000000007941 */ /* 0x000fea0003800000 */
.L_x_14103:
[----:B------:R-:W-:-:S05]  /*152c0*/  IMAD.U32 R0, RZ, RZ, UR37 ;  /* 0x00000025ff007e24 */ /* 0x000fca000f8e00ff */
[----:B------:R-:W-:-:S13]  /*152d0*/  ISETP.NE.AND P0, PT, R0, 0x3, PT ;  /* 0x000000030000780c */ /* 0x000fda0003f05270 */
[----:B------:R-:W-:Y:S05]  /*152e0*/  @!P0 BRA `(.L_x_14105) ;  /* 0x0000000000048947 */ /* 0x000fea0003800000 */
[----:B------:R-:W-:Y:S01]  /*152f0*/  BPT.TRAP 0x1 ;  /* 0x000000040000795c */ /* 0x000fe20000300000 */
.L_x_14105:
[----:B------:R-:W2:Y:S01]  /*15300*/  LDL.LU R2, [R1+0x10] ;  /* 0x0000100001027983 */ /* 0x000ea20000300800 */
[----:B------:R-:W-:Y:S01]  /*15310*/  IMAD R0, R24, 0x8, R22 ;  /* 0x0000000818007824 */ /* 0x000fe200078e0216 */
[----:B------:R-:W-:Y:S01]  /*15320*/  SHF.L.U32 R3, R27, 0x1f, RZ ;  /* 0x0000001f1b037819 */ /* 0x000fe200000006ff */
[----:B------:R-:W-:Y:S03]  /*15330*/  BSSY B0, `(.L_x_14106) ;  /* 0x0000004000007945 */ /* 0x000fe60003800000 */
[----:B------:R-:W0:Y:S01]  /*15340*/  SYNCS.PHASECHK.TRANS64.TRYWAIT P0, [R0+URZ+0x16860], R3 ;  /* 0x01686003000075a7 */ /* 0x000e22000800017f */
[----:B--2---:R-:W-:Y:S01]  /*15350*/  IMAD R6, R25, -0x80, R2 ;  /* 0xffffff8019067824 */ /* 0x004fe200078e0202 */
[----:B0-----:R-:W-:Y:S06]  /*15360*/  @!P0 BRA `(.L_x_14107) ;  /* 0x0000004400bc8947 */ /* 0x001fec0003800000 */
.L_x_14225:
[----:B------:R-:W-:Y:S05]  /*15370*/  BSYNC B0 ;  /* 0x0000000000007941 */ /* 0x000fea0003800000 */
.L_x_14106:
[----:B------:R-:W1:Y:S01]  /*15380*/  S2R R2, SR_TID.X ;  /* 0x0000000000027919 */ /* 0x000e620000002100 */
[----:B------:R-:W-:Y:S01]  /*15390*/  UMOV UR4, 0xffffffff ;  /* 0xffffffff00047882 */ /* 0x000fe20000000000 */
[----:B------:R-:W2:Y:S01]  /*153a0*/  S2R R7, SR_TID.X ;  /* 0x0000000000077919 */ /* 0x000ea20000002100 */
[----:B-1----:R-:W-:Y:S01]  /*153b0*/  LOP3.LUT R5, R2, 0x7f, RZ, 0xc0, !PT ;  /* 0x0000007f02057812 */ /* 0x002fe200078ec0ff */
        /* <DEDUP_REMOVED lines=14> */
[----:B------:R-:W-:Y:S02]  /*154a0*/  IMAD R4, R4, 0x2, R22 ;  /* 0x0000000204047824 */ /* 0x000fe400078e0216 */
        /* <DEDUP_REMOVED lines=34> */
[----:B0-----:R-:W-:-:S05]  /*156d0*/  IADD3 R2, P2, R9, R5, RZ ;  /* 0x0000000509027210 */ /* 0x001fca0007f5e0ff */
[----:B-1----:R-:W-:-:S05]  /*156e0*/  IMAD.X R3, RZ, RZ, R7, P2 ;  /* 0x000000ffff037224 */ /* 0x002fca00010e0607 */
[----:B------:R0:W-:Y:S01]  /*156f0*/  LDGSTS.E.BYPASS.LTC128B.128 [R4+0x2c00], desc[UR52][R2.64], !P1 ;  /* 0x02c0000002047fae */ /* 0x0001e2000c901d74 */
[----:B------:R-:W-:Y:S02]  /*15700*/  ISETP.LT.OR P1, PT, R6, 0x61, P0 ;  /* 0x000000610600780c */ /* 0x000fe40000721670 */
[----:B0-----:R-:W-:Y:S02]  /*15710*/  IADD3 R2, P2, R14, R5, RZ ;  /* 0x000000050e027210 */ /* 0x001fe40007f5e0ff */
[----:B------:R0:W1:Y:S03]  /*15720*/  SHFL.IDX PT, R14, R17, 0x7, 0x181f ;  /* 0x00f81f00110e7f89 */ /* 0x00006600000e0000 */
[----:B--2---:R-:W-:-:S06]  /*15730*/  IMAD.X R3, RZ, RZ, R8, P2 ;  /* 0x000000ffff037224 */ /* 0x004fcc00010e0608 */
[----:B---3--:R0:W-:Y:S02]  /*15740*/  LDGSTS.E.BYPASS.LTC128B.128 [R4+0x3400], desc[UR52][R2.64], !P1 ;  /* 0x0340000002047fae */ /* 0x0081e4000c901d74 */
.L_x_14243:
        /* <DEDUP_REMOVED lines=9> */
.L_x_14109:
        /* <DEDUP_REMOVED lines=11> */
.L_x_14110:
[----:B------:R-:W-:Y:S01]  /*15890*/  VIADD R24, R24, 0x1 ;  /* 0x0000000118187836 */ /* 0x000fe20000000000 */
[----:B------:R0:W-:Y:S04]  /*158a0*/  SYNCS.ARRIVE.TRANS64.A1T0 RZ, [R0+URZ+0x16850], RZ ;  /* 0x016850ff00ff79a7 */ /* 0x0001e8000810003f */
[----:B------:R-:W-:-:S04]  /*158b0*/  ISETP.NE.AND P0, PT, R24, 0x2, PT ;  /* 0x000000021800780c */ /* 0x000fc80003f05270 */
[----:B0-----:R-:W-:Y:S02]  /*158c0*/  SEL R0, RZ, 0x1, P0 ;  /* 0x00000001ff007807 */ /* 0x001fe40000000000 */
[----:B------:R-:W-:Y:S02]  /*158d0*/  SEL R24, R24, RZ, P0 ;  /* 0x000000ff18187207 */ /* 0x000fe40000000000 */
[----:B------:R-:W-:-:S07]  /*158e0*/  LOP3.LUT R27, R27, R0, RZ, 0x3c, !PT ;  /* 0x000000001b1b7212 */ /* 0x000fce00078e3cff */
.L_x_14069:
[----:B------:R-:W-:Y:S05]  /*158f0*/  BSYNC B7 ;  /* 0x0000000000077941 */ /* 0x000fea0003800000 */
.L_x_14067:
        /* <DEDUP_REMOVED lines=12> */
.L_x_14111:
        /* <DEDUP_REMOVED lines=24> */
[----:B------:R-:W-:Y:S02]  /*15b40*/  IMAD.IADD R6, R4, 0x1, R5 ;  /* 0x0000000104067824 */ /* 0x000fe400078e0205 */
[----:B------:R-:W-:Y:S04]  /*15b50*/  SHFL.IDX PT, R5, R16, 0x1, 0x1f ;  /* 0x00201f0010057f89 */ /* 0x000fe800000e0000 */
        /* <DEDUP_REMOVED lines=10> */
.L_x_14253:
[----:B------:R-:W-:Y:S02]  /*15c00*/  ULDC UR4, c[0x0][0xc38] ;  /* 0x00030e0000047ab9 */ /* 0x000fe40000000800 */
[----:B------:R-:W-:-:S04]  /*15c10*/  IMAD.U32 R4, RZ, RZ, UR4 ;  /* 0x00000004ff047e24 */ /* 0x000fc8000f8e00ff */
[----:B--2---:R-:W-:-:S04]  /*15c20*/  IMAD R14, R14, R4, RZ ;  /* 0x000000040e0e7224 */ /* 0x004fc800078e02ff */
[----:B------:R-:W-:-:S05]  /*15c30*/  IMAD.IADD R5, R5, 0x1, R14 ;  /* 0x0000000105057824 */ /* 0x000fca00078e020e */
[----:B------:R-:W-:-:S13]  /*15c40*/  ISETP.GT.AND P6, PT, R5, R0, PT ;  /* 0x000000000500720c */ /* 0x000fda0003fc4270 */
[----:B------:R-:W-:Y:S05]  /*15c50*/  @P6 BRA `(.L_x_14114) ;  /* 0x00000000009c6947 */ /* 0x000fea0003800000 */
.L_x_14119:
[----:B------:R-:W2:Y:S01]  /*15c60*/  LDC R2, c[0x0][0xc3c] ;  /* 0x00030f00ff027b82 */ /* 0x000ea20000000800 */
[----:B------:R-:W-:-:S05]  /*15c70*/  VIADD R19, R19, 0x1f ;  /* 0x0000001f13137836 */ /* 0x000fca0000000000 */
[----:B--2---:R-:W-:-:S13]  /*15c80*/  ISETP.GE.AND P6, PT, R19, R2, PT ;  /* 0x000000021300720c */ /* 0x004fda0003fc6270 */
[----:B------:R-:W-:Y:S05]  /*15c90*/  @P6 BRA `(.L_x_14115) ;  /* 0x0000000400d06947 */ /* 0x000fea0003800000 */
[----:B-1----:R-:W1:Y:S01]  /*15ca0*/  S2R R3, SR_TID.X ;  /* 0x0000000000037919 */ /* 0x002e620000002100 */
        /* <DEDUP_REMOVED lines=9> */
.L_x_14117:
[----:B------:R-:W-:Y:S05]  /*15d40*/  BSYNC B0 ;  /* 0x0000000000007941 */ /* 0x000fea0003800000 */
.L_x_14116:
        /* <DEDUP_REMOVED lines=18> */
.L_x_14261:
[----:B------:R-:W-:Y:S02]  /*15e70*/  ULDC UR4, c[0x0][0xc38] ;  /* 0x00030e0000047ab9 */ /* 0x000fe40000000800 */
[----:B------:R-:W-:-:S04]  /*15e80*/  IMAD.U32 R4, RZ, RZ, UR4 ;  /* 0x00000004ff047e24 */ /* 0x000fc8000f8e00ff */
[----:B--2---:R-:W-:-:S04]  /*15e90*/  IMAD R14, R14, R4, RZ ;  /* 0x000000040e0e7224 */ /* 0x004fc800078e02ff */
[----:B------:R-:W-:-:S05]  /*15ea0*/  IMAD.IADD R5, R14, 0x1, R5 ;  /* 0x000000010e057824 */ /* 0x000fca00078e0205 */
[----:B------:R-:W-:-:S13]  /*15eb0*/  ISETP.GT.AND P6, PT, R5, R0, PT ;  /* 0x000000000500720c */ /* 0x000fda0003fc4270 */
[----:B------:R-:W-:Y:S05]  /*15ec0*/  @!P6 BRA `(.L_x_14119) ;  /* 0xfffffffc0064e947 */ /* 0x000fea000383ffff */
.L_x_14114:
        /* <DEDUP_REMOVED lines=8> */
.L_x_14265:
[----:B------:R-:W-:Y:S01]  /*15f50*/  ISETP.NE.AND P0, PT, R2, RZ, PT ;  /* 0x000000ff0200720c */ /* 0x000fe20003f05270 */
[----:B------:R-:W-:-:S12]  /*15f60*/  IMAD.MOV.U32 R14, RZ, RZ, RZ ;  /* 0x000000ffff0e7224 */ /* 0x000fd800078e00ff */
[----:B------:R-:W-:Y:S05]  /*15f70*/  @!P0 BRA `(.L_x_14121) ;  /* 0x0000000000108947 */ /* 0x000fea0003800000 */
[----:B------:R-:W-:Y:S01]  /*15f80*/  UMOV UR4, 0xffffffff ;  /* 0xffffffff00047882 */ /* 0x000fe20000000000 */
[----:B------:R-:W-:Y:S02]  /*15f90*/  VIADD R12, R6, 0xffffffff ;  /* 0xffffffff060c7836 */ /* 0x000fe40000000000 */
[----:B------:R-:W-:Y:S05]  /*15fa0*/  BRA.DIV UR4, `(.L_x_14122) ;  /* 0x0000004e04307947 */ /* 0x000fea000b800000 */
[----:B------:R4:W0:Y:S02]  /*15fb0*/  SHFL.IDX PT, R14, R3, R12, 0x1f ;  /* 0x00001f0c030e7589 */ /* 0x00082400000e0000 */
.L_x_14121:
[----:B-1--4-:R-:W1:Y:S01]  /*15fc0*/  LDC.64 R2, c[0x0][0xc90] ;  /* 0x00032400ff027b82 */ /* 0x012e620000000a00 */
[----:B------:R-:W-:-:S04]  /*15fd0*/  IMAD.IADD R19, R6, 0x1, R19 ;  /* 0x0000000106137824 */ /* 0x000fc800078e0213 */
[----:B-1----:R-:W-:-:S05]  /*15fe0*/  IMAD.WIDE R2, R19, 0x4, R2 ;  /* 0x0000000413027825 */ /* 0x002fca00078e0202 */
[----:B--2---:R1:W3:Y:S01]  /*15ff0*/  LDG.E R6, desc[UR52][R2.64] ;  /* 0x0000003402067981 */ /* 0x0042e2000c1e1900 */
[----:B0-----:R-:W-:-:S04]  /*16000*/  IMAD R16, R14, R4, R16 ;  /* 0x000000040e107224 */ /* 0x001fc800078e0210 */
[----:B------:R-:W-:Y:S02]  /*16010*/  IMAD.IADD R0, R0, 0x1, -R16 ;  /* 0x0000000100007824 */ /* 0x000fe400078e0a10 */
[----:B-1----:R-:W-:Y:S02]  /*16020*/  IMAD.MOV.U32 R2, RZ, RZ, RZ ;  /* 0x000000ffff027224 */ /* 0x002fe400078e00ff */
[----:B---3--:R-:W-:-:S05]  /*16030*/  IMAD R5, R17, R6, RZ ;  /* 0x0000000611057224 */ /* 0x008fca00078e02ff */
[----:B------:R-:W-:-:S04]  /*16040*/  IABS R7, R5 ;  /* 0x0000000500077213 */ /* 0x000fc80000000000 */
        /* <DEDUP_REMOVED lines=25> */
[----:B------:R-:W-:-:S03]  /*161e0*/  IMAD R0, R5, R9, R0 ;  /* 0x0000000905007224 */ /* 0x000fc600078e0200 */
[----:B------:R-:W-:-:S04]  /*161f0*/  VIADDMNMX R4, R3, R4, R6, PT ;  /* 0x0000000403047246 */ /* 0x000fc80003800106 */
[----:B------:R-:W-:-:S04]  /*16200*/  IABS R6, R4 ;  /* 0x0000000400067213 */ /* 0x000fc80000000000 */
[----:B------:R-:W0:Y:S08]  /*16210*/  I2F.RP R8, R6 ;  /* 0x0000000600087306 */ /* 0x000e300000209400 */
[----:B0-----:R-:W0:Y:S02]  /*16220*/  MUFU.RCP R8, R8 ;  /* 0x0000000800087308 */ /* 0x001e240000001000 */
[----:B0-----:R-:W-:Y:S01]  /*16230*/  VIADD R2, R8, 0xffffffe ;  /* 0x0ffffffe08027836 */ /* 0x001fe20000000000 */
[----:B------:R-:W-:-:S05]  /*16240*/  IABS R8, R0 ;  /* 0x0000000000087213 */ /* 0x000fca0000000000 */
[----:B------:R0:W1:Y:S02]  /*16250*/  F2I.FTZ.U32.TRUNC.NTZ R3, R2 ;  /* 0x0000000200037305 */ /* 0x000064000021f000 */
[----:B0-----:R-:W-:Y:S02]  /*16260*/  IMAD.MOV.U32 R2, RZ, RZ, RZ ;  /* 0x000000ffff027224 */ /* 0x001fe400078e00ff */
[----:B-1----:R-:W-:-:S04]  /*16270*/  IMAD.MOV R5, RZ, RZ, -R3 ;  /* 0x000000ffff057224 */ /* 0x002fc800078e0a03 */
[----:B------:R-:W-:-:S04]  /*16280*/  IMAD R5, R5, R6, RZ ;  /* 0x0000000605057224 */ /* 0x000fc800078e02ff */
[----:B------:R-:W-:Y:S01]  /*16290*/  IMAD.HI.U32 R3, R3, R5, R2 ;  /* 0x0000000503037227 */ /* 0x000fe200078e0002 */
[-C--:B------:R-:W-:Y:S02]  /*162a0*/  IABS R5, R4.reuse ;  /* 0x0000000400057213 */ /* 0x080fe40000000000 */
[C---:B------:R-:W-:Y:S01]  /*162b0*/  LOP3.LUT R2, R0.reuse, R4, RZ, 0x3c, !PT ;  /* 0x0000000400027212 */ /* 0x040fe200078e3cff */
[----:B------:R-:W-:Y:S02]  /*162c0*/  IMAD.IADD R0, R0, 0x1, R7 ;  /* 0x0000000100007824 */ /* 0x000fe400078e0207 */
[----:B------:R-:W-:Y:S01]  /*162d0*/  IMAD.MOV R5, RZ, RZ, -R5 ;  /* 0x000000ffff057224 */ /* 0x000fe200078e0a05 */
[----:B------:R-:W-:Y:S01]  /*162e0*/  ISETP.GE.AND P2, PT, R2, RZ, PT ;  /* 0x000000ff0200720c */ /* 0x000fe20003f46270 */
[----:B------:R-:W-:-:S04]  /*162f0*/  IMAD.HI.U32 R3, R3, R8, RZ ;  /* 0x0000000803037227 */ /* 0x000fc800078e00ff */
        /* <DEDUP_REMOVED lines=14> */
.L_x_14115:
[----:B------:R-:W-:Y:S01]  /*163e0*/  UMOV UR4, URZ ;  /* 0x0000003f00047c82 */ /* 0x000fe20008000000 */
[----:B------:R-:W-:Y:S01]  /*163f0*/  UMOV UR5, URZ ;  /* 0x0000003f00057c82 */ /* 0x000fe20008000000 */
[----:B------:R-:W-:Y:S01]  /*16400*/  ULDC UR6, c[0x0][0xc3c] ;  /* 0x00030f0000067ab9 */ /* 0x000fe20000000800 */
[----:B------:R-:W-:Y:S02]  /*16410*/  IMAD.MOV.U32 R16, RZ, RZ, R0 ;  /* 0x000000ffff107224 */ /* 0x000fe400078e0000 */
[----:B------:R-:W-:Y:S02]  /*16420*/  IMAD.U32 R17, RZ, RZ, UR4 ;  /* 0x00000004ff117e24 */ /* 0x000fe4000f8e00ff */
[----:B------:R-:W-:Y:S02]  /*16430*/  IMAD.U32 R18, RZ, RZ, UR5 ;  /* 0x00000005ff127e24 */ /* 0x000fe4000f8e00ff */
[----:B------:R-:W-:-:S07]  /*16440*/  IMAD.U32 R19, RZ, RZ, UR6 ;  /* 0x00000006ff137e24 */ /* 0x000fce000f8e00ff */
.L_x_14123:
        /* <DEDUP_REMOVED lines=10> */
.L_x_14112:
[----:B------:R-:W-:Y:S02]  /*164f0*/  ULDC UR4, c[0x0][0xc3c] ;  /* 0x00030f0000047ab9 */ /* 0x000fe40000000800 */
[----:B---3--:R-:W-:-:S13]  /*16500*/  ISETP.GE.AND P0, PT, R19, UR4, PT ;  /* 0x0000000413007c0c */ /* 0x008fda000bf06270 */
[----:B------:R-:W-:Y:S05]  /*16510*/  @!P0 BRA `(.L_x_14124) ;  /* 0xffffffb000548947 */ /* 0x000fea000383ffff */
[----:B------:R-:W-:Y:S05]  /*16520*/  BSYNC B8 ;  /* 0x0000000000087941 */ /* 0x000fea0003800000 */
.L_x_14055:
        /* <DEDUP_REMOVED lines=12> */
.L_x_14268:
[----:B------:R-:W-:Y:S05]  /*165f0*/  BSYNC B0 ;  /* 0x0000000000007941 */ /* 0x000fea0003800000 */
.L_x_14125:
[----:B------:R-:W-:-:S03]  /*16600*/  UMOV UR4, 0xffffffff ;  /* 0xffffffff00047882 */ /* 0x000fc60000000000 */
[----:B------:R-:W-:Y:S05]  /*16610*/  BRA.DIV UR4, `(.L_x_14127) ;  /* 0x0000004604cc7947 */ /* 0x000fea000b800000 */
[----:B0-----:R-:W0:Y:S02]  /*16620*/  S2R R0, SR_TID.X ;  /* 0x0000000000007919 */ /* 0x001e240000002100 */
[----:B0-----:R-:W-:-:S04]  /*16630*/  SHF.R.U32.HI R0, RZ, 0x5, R0 ;  /* 0x00000005ff007819 */ /* 0x001fc80000011600 */
[----:B------:R-:W-:-:S05]  /*16640*/  LOP3.LUT R0, R0, 0x3, RZ, 0xc0, !PT ;  /* 0x0000000300007812 */ /* 0x000fca00078ec0ff */
[----:B------:R0:W3:Y:S02]  /*16650*/  SHFL.IDX PT, R14, R0, RZ, 0x1f ;  /* 0x00001fff000e7589 */ /* 0x0000e400000e0000 */
.L_x_14271:
[----:B---3--:R-:W-:Y:S01]  /*16660*/  ISETP.NE.AND P0, PT, R14, RZ, PT ;  /* 0x000000ff0e00720c */ /* 0x008fe20003f05270 */
[----:B------:R-:W-:-:S12]  /*16670*/  BSSY B0, `(.L_x_14128) ;  /* 0x0000024000007945 */ /* 0x000fd80003800000 */
[----:B------:R-:W-:Y:S05]  /*16680*/  @P0 BRA `(.L_x_14129) ;  /* 0x0000000000880947 */ /* 0x000fea0003800000 */
[----:B------:R-:W-:-:S03]  /*16690*/  UMOV UR4, 0xffffffff ;  /* 0xffffffff00047882 */ /* 0x000fc60000000000 */
[----:B------:R-:W-:Y:S05]  /*166a0*/  BRA.DIV UR4, `(.L_x_14130) ;  /* 0x0000004604dc7947 */ /* 0x000fea000b800000 */
[----:B------:R-:W-:-:S13]  /*166b0*/  ELECT P6, URZ, PT ;  /* 0x00000000003f782f */ /* 0x000fda00038c0000 */
.L_x_14274:
[----:B------:R-:W-:Y:S05]  /*166c0*/  @!P6 BRA `(.L_x_14129) ;  /* 0x000000000078e947 */ /* 0x000fea0003800000 */
[----:B------:R-:W-:-:S06]  /*166d0*/  ULOP3.LUT UR4, UR36, 0x2, URZ, 0xfc, !UPT ;  /* 0x0000000224047892 */ /* 0x000fcc000f8efc3f */
[----:B0-----:R-:W-:-:S05]  /*166e0*/  IMAD.U32 R0, RZ, RZ, UR4 ;  /* 0x00000004ff007e24 */ /* 0x001fca000f8e00ff */
[----:B------:R-:W-:-:S13]  /*166f0*/  ISETP.NE.AND P0, PT, R0, 0x3, PT ;  /* 0x000000030000780c */ /* 0x000fda0003f05270 */
[----:B------:R-:W-:Y:S05]  /*16700*/  @!P0 BRA `(.L_x_14131) ;  /* 0x0000000000048947 */ /* 0x000fea0003800000 */
[----:B------:R-:W-:Y:S01]  /*16710*/  BPT.TRAP 0x1 ;  /* 0x000000040000795c */ /* 0x000fe20000300000 */
.L_x_14131:
[C---:B------:R-:W-:Y:S01]  /*16720*/  IMAD R3, R24.reuse, 0x8, R5 ;  /* 0x0000000818037824 */ /* 0x040fe200078e0205 */
[----:B------:R-:W-:Y:S01]  /*16730*/  SHF.L.U32 R2, R27, 0x1f, RZ ;  /* 0x0000001f1b027819 */ /* 0x000fe200000006ff */
[----:B------:R-:W-:-:S03]  /*16740*/  VIADD R24, R24, 0x1 ;  /* 0x0000000118187836 */ /* 0x000fc60000000000 */
[----:B------:R-:W0:Y:S02]  /*16750*/  SYNCS.PHASECHK.TRANS64.TRYWAIT P1, [R3+URZ+0x16840], R2 ;  /* 0x01684002030075a7 */ /* 0x000e24000802017f */
[----:B------:R-:W-:-:S04]  /*16760*/  ISETP.NE.AND P2, PT, R24, 0x2, PT ;  /* 0x000000021800780c */ /* 0x000fc80003f45270 */
[----:B------:R-:W-:Y:S01]  /*16770*/  SEL R0, RZ, 0x1, P2 ;  /* 0x00000001ff007807 */ /* 0x000fe20001000000 */
[----:B0-----:R-:W-:Y:S08]  /*16780*/  @!P1 BRA `(.L_x_14132) ;  /* 0x0000004400c49947 */ /* 0x001ff00003800000 */
.L_x_14275:
[----:B------:R-:W-:Y:S02]  /*16790*/  SEL R24, R24, RZ, P2 ;  /* 0x000000ff18187207 */ /* 0x000fe40001000000 */
[----:B------:R-:W-:Y:S01]  /*167a0*/  LOP3.LUT R0, R27, R0, RZ, 0x3c, !PT ;  /* 0x000000001b007212 */ /* 0x000fe200078e3cff */
[----:B------:R-:W-:Y:S06]  /*167b0*/  @!P0 BRA `(.L_x_14133) ;  /* 0x0000000000048947 */ /* 0x000fec0003800000 */
[----:B------:R-:W-:Y:S01]  /*167c0*/  BPT.TRAP 0x1 ;  /* 0x000000040000795c */ /* 0x000fe20000300000 */
.L_x_14133:
[----:B------:R-:W-:Y:S01]  /*167d0*/  IMAD R5, R24, 0x8, R5 ;  /* 0x0000000818057824 */ /* 0x000fe200078e0205 */
[----:B------:R-:W-:-:S04]  /*167e0*/  SHF.L.U32 R0, R0, 0x1f, RZ ;  /* 0x0000001f00007819 */ /* 0x000fc800000006ff */
[----:B------:R-:W3:Y:S02]  /*167f0*/  SYNCS.PHASECHK.TRANS64.TRYWAIT P1, [R5+URZ+0x16840], R0 ;  /* 0x01684000050075a7 */ /* 0x000ee4000802017f */
[----:B---3--:R-:W-:Y:S05]  /*16800*/  @!P1 BRA `(.L_x_14134) ;  /* 0x0000004400b89947 */ /* 0x008fea0003800000 */
.L_x_14276:
[----:B------:R-:W-:Y:S05]  /*16810*/  @!P0 BRA `(.L_x_14135) ;  /* 0x0000000000048947 */ /* 0x000fea0003800000 */
[----:B------:R-:W-:Y:S01]  /*16820*/  BPT.TRAP 0x1 ;  /* 0x000000040000795c */ /* 0x000fe20000300000 */
.L_x_14135:
[----:B------:R-:W4:Y:S02]  /*16830*/  SYNCS.PHASECHK.TRANS64.TRYWAIT P1, [R3+URZ+0x16860], R2 ;  /* 0x01686002030075a7 */ /* 0x000f24000802017f */
[----:B----4-:R-:W-:Y:S05]  /*16840*/  @!P1 BRA `(.L_x_14136) ;  /* 0x0000004400bc9947 */ /* 0x010fea0003800000 */
.L_x_14277:
[----:B------:R-:W-:Y:S05]  /*16850*/  @!P0 BRA `(.L_x_14137) ;  /* 0x0000000000048947 */ /* 0x000fea0003800000 */
[----:B------:R-:W-:Y:S01]  /*16860*/  BPT.TRAP 0x1 ;  /* 0x000000040000795c */ /* 0x000fe20000300000 */
.L_x_14137:
[----:B------:R0:W0:Y:S02]  /*16870*/  SYNCS.PHASECHK.TRANS64.TRYWAIT P0, [R5+URZ+0x16860], R0 ;  /* 0x01686000050075a7 */ /* 0x000024000800017f */
[----:B0-----:R-:W-:Y:S05]  /*16880*/  @!P0 NANOSLEEP.SYNCS 0x989680 ;  /* 0x009896800000895d */ /* 0x001fea0003900000 */
[----:B------:R-:W0:Y:S02]  /*16890*/  @!P0 SYNCS.PHASECHK.TRANS64 P0, [R5+URZ+0x16860], R0 ;  /* 0x01686000050085a7 */ /* 0x000e24000800007f */
[----:B0-----:R-:W-:Y:S05]  /*168a0*/  @!P0 BRA `(.L_x_14137) ;  /* 0xfffffffc00f08947 */ /* 0x001fea000383ffff */
.L_x_14129:
[----:B------:R-:W-:Y:S05]  /*168b0*/  BSYNC B0 ;  /* 0x0000000000007941 */ /* 0x000fea0003800000 */
.L_x_14128:
[----:B------:R-:W-:Y:S05]  /*168c0*/  EXIT ;  /* 0x000000000000794d */ /* 0x000fea0003800000 */
.L_x_13961:
[----:B0-----:R-:W-:-:S04]  /*168d0*/  IMAD.U32 R3, RZ, RZ, UR45 ;  /* 0x0000002dff037e24 */ /* 0x001fc8000f8e00ff */
[----:B------:R0:W1:Y:S03]  /*168e0*/  SYNCS.PHASECHK.TRANS64.TRYWAIT P1, [R3+URZ+0x16800], R0 ;  /* 0x01680000030075a7 */ /* 0x000066000802017f */
[----:B-1----:R-:W-:Y:S05]  /*168f0*/  @!P1 NANOSLEEP.SYNCS 0x989680 ;  /* 0x009896800000995d */ /* 0x002fea0003900000 */
[----:B------:R-:W1:Y:S02]  /*16900*/  @!P1 SYNCS.PHASECHK.TRANS64 P1, [R3+URZ+0x16800], R0 ;  /* 0x01680000030095a7 */ /* 0x000e64000802007f */
[----:B-1----:R-:W-:Y:S05]  /*16910*/  @!P1 BRA `(.L_x_13961) ;  /* 0xfffffffc00ec9947 */ /* 0x002fea000383ffff */
[----:B------:R-:W-:Y:S05]  /*16920*/  BRA `(.L_x_14138) ;  /* 0xfffffeb000487947 */ /* 0x000fea000383ffff */
.L_x_13965:
[----:B-1----:R1:W2:Y:S02]  /*16930*/  SYNCS.PHASECHK.TRANS64.TRYWAIT P1, [R13+URZ+0x16830], R0 ;  /* 0x016830000d0075a7 */ /* 0x0022a4000802017f */
[----:B--2---:R-:W-:Y:S05]  /*16940*/  @!P1 NANOSLEEP.SYNCS 0x989680 ;  /* 0x009896800000995d */ /* 0x004fea0003900000 */
[----:B------:R-:W2:Y:S02]  /*16950*/  @!P1 SYNCS.PHASECHK.TRANS64 P1, [R13+URZ+0x16830], R0 ;  /* 0x016830000d0095a7 */ /* 0x000ea4000802007f */
[----:B--2---:R-:W-:Y:S05]  /*16960*/  @!P1 BRA `(.L_x_13965) ;  /* 0xfffffffc00f09947 */ /* 0x004fea000383ffff */
[----:B------:R-:W-:Y:S05]  /*16970*/  BRA `(.L_x_13964) ;  /* 0xfffffeb000647947 */ /* 0x000fea000383ffff */
.L_x_13982:
[----:B-1----:R-:W-:-:S04]  /*16980*/  IMAD.U32 R7, RZ, RZ, UR6 ;  /* 0x00000006ff077e24 */ /* 0x002fc8000f8e00ff */
[----:B------:R1:W2:Y:S03]  /*16990*/  SYNCS.PHASECHK.TRANS64.TRYWAIT P1, [R7+URZ+0x16830], R6 ;  /* 0x01683006070075a7 */ /* 0x0002a6000802017f */
[----:B--2---:R-:W-:Y:S05]  /*169a0*/  @!P1 NANOSLEEP.SYNCS 0x989680 ;  /* 0x009896800000995d */ /* 0x004fea0003900000 */
[----:B------:R-:W2:Y:S02]  /*169b0*/  @!P1 SYNCS.PHASECHK.TRANS64 P1, [R7+URZ+0x16830], R6 ;  /* 0x01683006070095a7 */ /* 0x000ea4000802007f */
[----:B--2---:R-:W-:Y:S05]  /*169c0*/  @!P1 BRA `(.L_x_13982) ;  /* 0xfffffffc00ec9947 */ /* 0x004fea000383ffff */
[----:B------:R-:W-:Y:S05]  /*169d0*/  BRA `(.L_x_13979) ;  /* 0xfffffeec00007947 */ /* 0x000fea000383ffff */
.L_x_13986:
[----:B-1----:R-:W-:-:S04]  /*169e0*/  IMAD.U32 R7, RZ, RZ, UR6 ;  /* 0x00000006ff077e24 */ /* 0x002fc8000f8e00ff */
[----:B------:R1:W2:Y:S03]  /*169f0*/  SYNCS.PHASECHK.TRANS64.TRYWAIT P1, [R7+URZ+0x16850], R6 ;  /* 0x01685006070075a7 */ /* 0x0002a6000802017f */
[----:B--2---:R-:W-:Y:S05]  /*16a00*/  @!P1 NANOSLEEP.SYNCS 0x989680 ;  /* 0x009896800000995d */ /* 0x004fea0003900000 */
[----:B------:R-:W2:Y:S02]  /*16a10*/  @!P1 SYNCS.PHASECHK.TRANS64 P1, [R7+URZ+0x16850], R6 ;  /* 0x01685006070095a7 */ /* 0x000ea4000802007f */
[----:B--2---:R-:W-:Y:S05]  /*16a20*/  @!P1 BRA `(.L_x_13986) ;  /* 0xfffffffc00ec9947 */ /* 0x004fea000383ffff */
[----:B------:R-:W-:Y:S05]  /*16a30*/  BRA `(.L_x_13983) ;  /* 0xfffffeec007c7947 */ /* 0x000fea000383ffff */
.L_x_14005:
[----:B-1----:R-:W-:-:S04]  /*16a40*/  IMAD.U32 R7, RZ, RZ, UR6 ;  /* 0x00000006ff077e24 */ /* 0x002fc8000f8e00ff */
[----:B------:R1:W2:Y:S03]  /*16a50*/  SYNCS.PHASECHK.TRANS64.TRYWAIT P1, [R7+URZ+0x16830], R6 ;  /* 0x01683006070075a7 */ /* 0x0002a6000802017f */
[----:B--2---:R-:W-:Y:S05]  /*16a60*/  @!P1 NANOSLEEP.SYNCS 0x989680 ;  /* 0x009896800000995d */ /* 0x004fea0003900000 */
[----:B------:R-:W2:Y:S02]  /*16a70*/  @!P1 SYNCS.PHASECHK.TRANS64 P1, [R7+URZ+0x16830], R6 ;  /* 0x01683006070095a7 */ /* 0x000ea4000802007f */
[----:B--2---:R-:W-:Y:S05]  /*16a80*/  @!P1 BRA `(.L_x_14005) ;  /* 0xfffffffc00ec9947 */ /* 0x004fea000383ffff */
[----:B------:R-:W-:Y:S05]  /*16a90*/  BRA `(.L_x_14002) ;  /* 0xffffff2000f87947 */ /* 0x000fea000383ffff */
.L_x_14009:
[----:B-1----:R-:W-:-:S04]  /*16aa0*/  IMAD.U32 R7, RZ, RZ, UR6 ;  /* 0x00000006ff077e24 */ /* 0x002fc8000f8e00ff */
[----:B------:R1:W2:Y:S03]  /*16ab0*/  SYNCS.PHASECHK.TRANS64.TRYWAIT P1, [R7+URZ+0x16850], R6 ;  /* 0x01685006070075a7 */ /* 0x0002a6000802017f */
[----:B--2---:R-:W-:Y:S05]  /*16ac0*/  @!P1 NANOSLEEP.SYNCS 0x989680 ;  /* 0x009896800000995d */ /* 0x004fea0003900000 */
[----:B------:R-:W2:Y:S02]  /*16ad0*/  @!P1 SYNCS.PHASECHK.TRANS64 P1, [R7+URZ+0x16850], R6 ;  /* 0x01685006070095a7 */ /* 0x000ea4000802007f */
[----:B--2---:R-:W-:Y:S05]  /*16ae0*/  @!P1 BRA `(.L_x_14009) ;  /* 0xfffffffc00ec9947 */ /* 0x004fea000383ffff */
[----:B------:R-:W-:Y:S05]  /*16af0*/  BRA `(.L_x_14006) ;  /* 0xffffff2400747947 */ /* 0x000fea000383ffff */
.L_x_14017:
[----:B-1----:R-:W-:-:S04]  /*16b00*/  IMAD.U32 R7, RZ, RZ, UR6 ;  /* 0x00000006ff077e24 */ /* 0x002fc8000f8e00ff */
[----:B------:R1:W2:Y:S03]  /*16b10*/  SYNCS.PHASECHK.TRANS64.TRYWAIT P1, [R7+URZ+0x16830], R6 ;  /* 0x01683006070075a7 */ /* 0x0002a6000802017f */
[----:B--2---:R-:W-:Y:S05]  /*16b20*/  @!P1 NANOSLEEP.SYNCS 0x989680 ;  /* 0x009896800000995d */ /* 0x004fea0003900000 */
[----:B------:R-:W2:Y:S02]  /*16b30*/  @!P1 SYNCS.PHASECHK.TRANS64 P1, [R7+URZ+0x16830], R6 ;  /* 0x01683006070095a7 */ /* 0x000ea4000802007f */
[----:B--2---:R-:W-:Y:S05]  /*16b40*/  @!P1 BRA `(.L_x_14017) ;  /* 0xfffffffc00ec9947 */ /* 0x004fea000383ffff */
[----:B------:R-:W-:Y:S05]  /*16b50*/  BRA `(.L_x_14014) ;  /* 0xffffff4800207947 */ /* 0x000fea000383ffff */
.L_x_14021:
[----:B-1----:R-:W-:-:S04]  /*16b60*/  IMAD.U32 R7, RZ, RZ, UR6 ;  /* 0x00000006ff077e24 */ /* 0x002fc8000f8e00ff */
[----:B------:R1:W2:Y:S03]  /*16b70*/  SYNCS.PHASECHK.TRANS64.TRYWAIT P1, [R7+URZ+0x16850], R6 ;  /* 0x01685006070075a7 */ /* 0x0002a6000802017f */
[----:B--2---:R-:W-:Y:S05]  /*16b80*/  @!P1 NANOSLEEP.SYNCS 0x989680 ;  /* 0x009896800000995d */ /* 0x004fea0003900000 */
[----:B------:R-:W2:Y:S02]  /*16b90*/  @!P1 SYNCS.PHASECHK.TRANS64 P1, [R7+URZ+0x16850], R6 ;  /* 0x01685006070095a7 */ /* 0x000ea4000802007f */
[----:B--2---:R-:W-:Y:S05]  /*16ba0*/  @!P1 BRA `(.L_x_14021) ;  /* 0xfffffffc00ec9947 */ /* 0x004fea000383ffff */
[----:B------:R-:W-:Y:S05]  /*16bb0*/  BRA `(.L_x_14018) ;  /* 0xffffff4800907947 */ /* 0x000fea000383ffff */
.L_x_14036:
[----:B-1----:R-:W-:-:S04]  /*16bc0*/  IMAD.U32 R4, RZ, RZ, UR5 ;  /* 0x00000005ff047e24 */ /* 0x002fc8000f8e00ff */
[----:B------:R1:W2:Y:S03]  /*16bd0*/  SYNCS.PHASECHK.TRANS64.TRYWAIT P1, [R4+URZ+0x16850], R3 ;  /* 0x01685003040075a7 */ /* 0x0002a6000802017f */
[----:B--2---:R-:W-:Y:S05]  /*16be0*/  @!P1 NANOSLEEP.SYNCS 0x989680 ;  /* 0x009896800000995d */ /* 0x004fea0003900000 */
[----:B------:R-:W2:Y:S02]  /*16bf0*/  @!P1 SYNCS.PHASECHK.TRANS64 P1, [R4+URZ+0x16850], R3 ;  /* 0x01685003040095a7 */ /* 0x000ea4000802007f */
[----:B--2---:R-:W-:Y:S05]  /*16c00*/  @!P1 BRA `(.L_x_14036) ;  /* 0xfffffffc00ec9947 */ /* 0x004fea000383ffff */
[----:B------:R-:W-:Y:S05]  /*16c10*/  BRA `(.L_x_14035) ;  /* 0xffffff7c00407947 */ /* 0x000fea000383ffff */
.L_x_14075:
[----:B0-----:R-:W0:Y:S01]  /*16c20*/  S2R R17, SR_TID.X ;  /* 0x0000000000117919 */ /* 0x001e220000002100 */
        /* <DEDUP_REMOVED lines=10> */
.L_x_14140:
[----:B------:R-:W-:Y:S05]  /*16cd0*/  BSYNC B0 ;  /* 0x0000000000007941 */ /* 0x000fea0003800000 */
.L_x_14139:
[----:B------:R-:W-:Y:S05]  /*16ce0*/  BRA `(.L_x_14141) ;  /* 0xffffffb800907947 */ /* 0x000fea000383ffff */
.L_x_14078:
[----:B0-----:R0:W2:Y:S02]  /*16cf0*/  SYNCS.PHASECHK.TRANS64.TRYWAIT P0, [R3+URZ+0x16840], R4 ;  /* 0x01684004030075a7 */ /* 0x0010a4000800017f */
[----:B--2---:R-:W-:Y:S05]  /*16d00*/  @!P0 NANOSLEEP.SYNCS 0x989680 ;  /* 0x009896800000895d */ /* 0x004fea0003900000 */
[----:B------:R-:W2:Y:S02]  /*16d10*/  @!P0 SYNCS.PHASECHK.TRANS64 P0, [R3+URZ+0x16840], R4 ;  /* 0x01684004030085a7 */ /* 0x000ea4000800007f */
[----:B--2---:R-:W-:Y:S05]  /*16d20*/  @!P0 BRA `(.L_x_14078) ;  /* 0xfffffffc00f08947 */ /* 0x004fea000383ffff */
[----:B------:R-:W-:Y:S05]  /*16d30*/  BRA `(.L_x_14142) ;  /* 0xffffffb800f07947 */ /* 0x000fea000383ffff */
.L_x_14079:
        /* <DEDUP_REMOVED lines=8> */
.L_x_14144:
[----:B------:R-:W-:Y:S05]  /*16dc0*/  BSYNC B0 ;  /* 0x0000000000007941 */ /* 0x000fea0003800000 */
.L_x_14143:
        /* <DEDUP_REMOVED lines=9> */
.L_x_14145:
[----:B------:R-:W-:Y:S02]  /*16e60*/  IMAD.MOV.U32 R13, RZ, RZ, R2 ;  /* 0x000000ffff0d7224 */ /* 0x000fe400078e0002 */
[----:B------:R-:W-:Y:S02]  /*16e70*/  IMAD.MOV.U32 R12, RZ, RZ, 0x1 ;  /* 0x00000001ff0c7424 */ /* 0x000fe400078e00ff */
[----:B------:R-:W-:-:S07]  /*16e80*/  IMAD.MOV.U32 R7, RZ, RZ, R14 ;  /* 0x000000ffff077224 */ /* 0x000fce00078e000e */
[----:B------:R-:W-:Y:S05]  /*16e90*/  WARPSYNC.COLLECTIVE R15, `(.L_x_14146) ;  /* 0x000000000f087348 */ /* 0x000fea0003c00000 */
[----:B------:R0:W1:Y:S02]  /*16ea0*/  SHFL.IDX P6, R14, R13, R12, R11 ;  /* 0x0000000c0d0e7389 */ /* 0x00006400000c000b */
[----:B01----:R-:W-:Y:S01]  /*16eb0*/  ENDCOLLECTIVE ;  /* 0x000000000000791b */ /* 0x003fe20003800000 */
.L_x_14146:
        /* <DEDUP_REMOVED lines=15> */
.L_x_14147:
[----:B------:R-:W-:Y:S02]  /*16fb0*/  @P1 IMAD R8, R5, 0x2, R22 ;  /* 0x0000000205081824 */ /* 0x000fe400078e0216 */
[----:B------:R-:W-:Y:S02]  /*16fc0*/  IMAD.MOV.U32 R13, RZ, RZ, R2 ;  /* 0x000000ffff0d7224 */ /* 0x000fe400078e0002 */
[----:B------:R-:W-:Y:S02]  /*16fd0*/  IMAD.MOV.U32 R12, RZ, RZ, 0x2 ;  /* 0x00000002ff0c7424 */ /* 0x000fe400078e00ff */
[----:B------:R-:W-:-:S07]  /*16fe0*/  IMAD.MOV.U32 R7, RZ, RZ, R14 ;  /* 0x000000ffff077224 */ /* 0x000fce00078e000e */
[----:B------:R-:W-:Y:S05]  /*16ff0*/  WARPSYNC.COLLECTIVE R15, `(.L_x_14148) ;  /* 0x000000000f087348 */ /* 0x000fea0003c00000 */
[----:B------:R0:W1:Y:S02]  /*17000*/  SHFL.IDX P6, R14, R13, R12, R11 ;  /* 0x0000000c0d0e7389 */ /* 0x00006400000c000b */
[----:B01----:R-:W-:Y:S01]  /*17010*/  ENDCOLLECTIVE ;  /* 0x000000000000791b */ /* 0x003fe20003800000 */
.L_x_14148:
        /* <DEDUP_REMOVED lines=15> */
.L_x_14149:
[----:B------:R-:W-:Y:S02]  /*17110*/  @P1 IMAD R8, R5, 0x2, R22 ;  /* 0x0000000205081824 */ /* 0x000fe400078e0216 */
[----:B------:R-:W-:Y:S02]  /*17120*/  IMAD.MOV.U32 R13, RZ, RZ, R2 ;  /* 0x000000ffff0d7224 */ /* 0x000fe400078e0002 */
[----:B------:R-:W-:Y:S02]  /*17130*/  IMAD.MOV.U32 R12, RZ, RZ, 0x3 ;  /* 0x00000003ff0c7424 */ /* 0x000fe400078e00ff */
[----:B------:R-:W-:-:S07]  /*17140*/  IMAD.MOV.U32 R7, RZ, RZ, R14 ;  /* 0x000000ffff077224 */ /* 0x000fce00078e000e */
[----:B------:R-:W-:Y:S05]  /*17150*/  WARPSYNC.COLLECTIVE R15, `(.L_x_14150) ;  /* 0x000000000f087348 */ /* 0x000fea0003c00000 */
[----:B------:R0:W1:Y:S02]  /*17160*/  SHFL.IDX P6, R14, R13, R12, R11 ;  /* 0x0000000c0d0e7389 */ /* 0x00006400000c000b */
[----:B01----:R-:W-:Y:S01]  /*17170*/  ENDCOLLECTIVE ;  /* 0x000000000000791b */ /* 0x003fe20003800000 */
.L_x_14150:
        /* <DEDUP_REMOVED lines=15> */
.L_x_14151:
[----:B------:R-:W-:Y:S02]  /*17270*/  @P1 IMAD R8, R5, 0x2, R22 ;  /* 0x0000000205081824 */ /* 0x000fe400078e0216 */
[----:B------:R-:W-:Y:S02]  /*17280*/  IMAD.MOV.U32 R13, RZ, RZ, R2 ;  /* 0x000000ffff0d7224 */ /* 0x000fe400078e0002 */
[----:B------:R-:W-:Y:S02]  /*17290*/  IMAD.MOV.U32 R12, RZ, RZ, 0x4 ;  /* 0x00000004ff0c7424 */ /* 0x000fe400078e00ff */
[----:B------:R-:W-:-:S07]  /*172a0*/  IMAD.MOV.U32 R7, RZ, RZ, R14 ;  /* 0x000000ffff077224 */ /* 0x000fce00078e000e */
[----:B------:R-:W-:Y:S05]  /*172b0*/  WARPSYNC.COLLECTIVE R15, `(.L_x_14152) ;  /* 0x000000000f087348 */ /* 0x000fea0003c00000 */
[----:B------:R0:W1:Y:S02]  /*172c0*/  SHFL.IDX P6, R14, R13, R12, R11 ;  /* 0x0000000c0d0e7389 */ /* 0x00006400000c000b */
[----:B01----:R-:W-:Y:S01]  /*172d0*/  ENDCOLLECTIVE ;  /* 0x000000000000791b */ /* 0x003fe20003800000 */
.L_x_14152:
        /* <DEDUP_REMOVED lines=15> */
.L_x_14153:
[----:B------:R-:W-:Y:S02]  /*173d0*/  @P1 IMAD R8, R5, 0x2, R22 ;  /* 0x0000000205081824 */ /* 0x000fe400078e0216 */
[----:B------:R-:W-:Y:S02]  /*173e0*/  IMAD.MOV.U32 R13, RZ, RZ, R2 ;  /* 0x000000ffff0d7224 */ /* 0x000fe400078e0002 */
[----:B------:R-:W-:Y:S02]  /*173f0*/  IMAD.MOV.U32 R12, RZ, RZ, 0x5 ;  /* 0x00000005ff0c7424 */ /* 0x000fe400078e00ff */
[----:B------:R-:W-:-:S07]  /*17400*/  IMAD.MOV.U32 R7, RZ, RZ, R14 ;  /* 0x000000ffff077224 */ /* 0x000fce00078e000e */
[----:B------:R-:W-:Y:S05]  /*17410*/  WARPSYNC.COLLECTIVE R15, `(.L_x_14154) ;  /* 0x000000000f087348 */ /* 0x000fea0003c00000 */
[----:B------:R0:W1:Y:S02]  /*17420*/  SHFL.IDX P6, R14, R13, R12, R11 ;  /* 0x0000000c0d0e7389 */ /* 0x00006400000c000b */
[----:B01----:R-:W-:Y:S01]  /*17430*/  ENDCOLLECTIVE ;  /* 0x000000000000791b */ /* 0x003fe20003800000 */
.L_x_14154:
        /* <DEDUP_REMOVED lines=15> */
.L_x_14155:
[----:B------:R-:W-:Y:S02]  /*17530*/  @P1 IMAD R8, R5, 0x2, R22 ;  /* 0x0000000205081824 */ /* 0x000fe400078e0216 */
[----:B------:R-:W-:Y:S02]  /*17540*/  IMAD.MOV.U32 R13, RZ, RZ, R2 ;  /* 0x000000ffff0d7224 */ /* 0x000fe400078e0002 */
[----:B------:R-:W-:Y:S02]  /*17550*/  IMAD.MOV.U32 R12, RZ, RZ, 0x6 ;  /* 0x00000006ff0c7424 */ /* 0x000fe400078e00ff */
[----:B------:R-:W-:-:S07]  /*17560*/  IMAD.MOV.U32 R7, RZ, RZ, R14 ;  /* 0x000000ffff077224 */ /* 0x000fce00078e000e */
[----:B------:R-:W-:Y:S05]  /*17570*/  WARPSYNC.COLLECTIVE R15, `(.L_x_14156) ;  /* 0x000000000f087348 */ /* 0x000fea0003c00000 */
[----:B------:R0:W1:Y:S02]  /*17580*/  SHFL.IDX P6, R14, R13, R12, R11 ;  /* 0x0000000c0d0e7389 */ /* 0x00006400000c000b */
[----:B01----:R-:W-:Y:S01]  /*17590*/  ENDCOLLECTIVE ;  /* 0x000000000000791b */ /* 0x003fe20003800000 */
.L_x_14156:
        /* <DEDUP_REMOVED lines=15> */
.L_x_14157:
[----:B------:R-:W-:Y:S02]  /*17690*/  @P1 IMAD R8, R5, 0x2, R22 ;  /* 0x0000000205081824 */ /* 0x000fe400078e0216 */
[----:B------:R-:W-:Y:S02]  /*176a0*/  IMAD.MOV.U32 R13, RZ, RZ, R2 ;  /* 0x000000ffff0d7224 */ /* 0x000fe400078e0002 */
[----:B------:R-:W-:Y:S02]  /*176b0*/  IMAD.MOV.U32 R12, RZ, RZ, 0x7 ;  /* 0x00000007ff0c7424 */ /* 0x000fe400078e00ff */
[----:B------:R-:W-:-:S07]  /*176c0*/  IMAD.MOV.U32 R7, RZ, RZ, R14 ;  /* 0x000000ffff077224 */ /* 0x000fce00078e000e */
[----:B------:R-:W-:Y:S05]  /*176d0*/  WARPSYNC.COLLECTIVE R15, `(.L_x_14158) ;  /* 0x000000000f087348 */ /* 0x000fea0003c00000 */
[----:B------:R0:W1:Y:S02]  /*176e0*/  SHFL.IDX P6, R14, R13, R12, R11 ;  /* 0x0000000c0d0e7389 */ /* 0x00006400000c000b */
[----:B01----:R-:W-:Y:S01]  /*176f0*/  ENDCOLLECTIVE ;  /* 0x000000000000791b */ /* 0x003fe20003800000 */
.L_x_14158:
        /* <DEDUP_REMOVED lines=10> */
.L_x_14159:
[----:B------:R-:W-:Y:S01]  /*177a0*/  @!PT LDS RZ, [RZ] ;  /* 0x00000000fffff984 */ /* 0x000fe20000000800 */
[----:B------:R-:W-:Y:S01]  /*177b0*/  @!PT LDS RZ, [RZ] ;  /* 0x00000000fffff984 */ /* 0x000fe20000000800 */
[----:B------:R-:W-:Y:S01]  /*177c0*/  @!PT LDS RZ, [RZ] ;  /* 0x00000000fffff984 */ /* 0x000fe20000000800 */
[----:B------:R0:W-:Y:S01]  /*177d0*/  @P1 LDGSTS.E.BYPASS.LTC128B.128 [R8+0x11400], desc[UR52][R6.64], !P2 ;  /* 0x1140000006081fae */ /* 0x0001e2000d101d74 */
[----:B------:R-:W-:Y:S01]  /*177e0*/  IMAD.MOV.U32 R0, RZ, RZ, R14 ;  /* 0x000000ffff007224 */ /* 0x000fe200078e000e */
[----:B------:R-:W-:Y:S06]  /*177f0*/  BRA `(.L_x_14160) ;  /* 0xffffffb800047947 */ /* 0x000fec000383ffff */
.L_x_14084:
        /* <DEDUP_REMOVED lines=9> */
.L_x_14161:
[C---:B------:R-:W-:Y:S01]  /*17890*/  VIADD R8, R26.reuse, 0x10 ;  /* 0x000000101a087836 */ /* 0x040fe20000000000 */
[----:B------:R-:W-:Y:S01]  /*178a0*/  ISETP.GE.AND P2, PT, R26, R3, PT ;  /* 0x000000031a00720c */ /* 0x000fe20003f46270 */
[----:B------:R-:W-:Y:S02]  /*178b0*/  IMAD.MOV.U32 R13, RZ, RZ, R4 ;  /* 0x000000ffff0d7224 */ /* 0x000fe400078e0004 */
[----:B------:R-:W-:-:S10]  /*178c0*/  IMAD.MOV.U32 R6, RZ, RZ, R14 ;  /* 0x000000ffff067224 */ /* 0x000fd400078e000e */
[----:B------:R-:W-:Y:S05]  /*178d0*/  WARPSYNC.COLLECTIVE R15, `(.L_x_14162) ;  /* 0x000000000f087348 */ /* 0x000fea0003c00000 */
[----:B------:R0:W1:Y:S02]  /*178e0*/  SHFL.IDX P6, R14, R13, R12, R11 ;  /* 0x0000000c0d0e7389 */ /* 0x00006400000c000b */
[----:B01----:R-:W-:Y:S01]  /*178f0*/  ENDCOLLECTIVE ;  /* 0x000000000000791b */ /* 0x003fe20003800000 */
.L_x_14162:
[----:B------:R-:W-:Y:S02]  /*17900*/  IMAD.MOV.U32 R13, RZ, RZ, R0 ;  /* 0x000000ffff0d7224 */ /* 0x000fe400078e0000 */
[----:B------:R-:W-:Y:S02]  /*17910*/  IMAD.MOV.U32 R12, RZ, RZ, 0x1 ;  /* 0x00000001ff0c7424 */ /* 0x000fe400078e00ff */
[----:B------:R-:W-:-:S07]  /*17920*/  IMAD.MOV.U32 R7, RZ, RZ, R14 ;  /* 0x000000ffff077224 */ /* 0x000fce00078e000e */
[----:B------:R-:W-:Y:S05]  /*17930*/  WARPSYNC.COLLECTIVE R15, `(.L_x_14163) ;  /* 0x000000000f087348 */ /* 0x000fea0003c00000 */
[----:B------:R0:W1:Y:S02]  /*17940*/  SHFL.IDX P6, R14, R13, R12, R11 ;  /* 0x0000000c0d0e7389 */ /* 0x00006400000c000b */
[----:B01----:R-:W-:Y:S01]  /*17950*/  ENDCOLLECTIVE ;  /* 0x000000000000791b */ /* 0x003fe20003800000 */
.L_x_14163:
        /* <DEDUP_REMOVED lines=15> */
.L_x_14164:
[----:B------:R-:W-:Y:S02]  /*17a50*/  IMAD.MOV.U32 R13, RZ, RZ, R0 ;  /* 0x000000ffff0d7224 */ /* 0x000fe400078e0000 */
[----:B------:R-:W-:Y:S02]  /*17a60*/  IMAD.MOV.U32 R12, RZ, RZ, 0x2 ;  /* 0x00000002ff0c7424 */ /* 0x000fe400078e00ff */
[----:B------:R-:W-:-:S07]  /*17a70*/  IMAD.MOV.U32 R7, RZ, RZ, R14 ;  /* 0x000000ffff077224 */ /* 0x000fce00078e000e */
[----:B------:R-:W-:Y:S05]  /*17a80*/  WARPSYNC.COLLECTIVE R15, `(.L_x_14165) ;  /* 0x000000000f087348 */ /* 0x000fea0003c00000 */
[----:B------:R0:W1:Y:S02]  /*17a90*/  SHFL.IDX P6, R14, R13, R12, R11 ;  /* 0x0000000c0d0e7389 */ /* 0x00006400000c000b */
[----:B01----:R-:W-:Y:S01]  /*17aa0*/  ENDCOLLECTIVE ;  /* 0x000000000000791b */ /* 0x003fe20003800000 */
.L_x_14165:
        /* <DEDUP_REMOVED lines=16> */
.L_x_14166:
[----:B------:R-:W-:Y:S02]  /*17bb0*/  IMAD.MOV.U32 R13, RZ, RZ, R0 ;  /* 0x000000ffff0d7224 */ /* 0x000fe400078e0000 */
[----:B------:R-:W-:Y:S02]  /*17bc0*/  IMAD.MOV.U32 R12, RZ, RZ, 0x3 ;  /* 0x00000003ff0c7424 */ /* 0x000fe400078e00ff */
[----:B------:R-:W-:-:S07]  /*17bd0*/  IMAD.MOV.U32 R7, RZ, RZ, R14 ;  /* 0x000000ffff077224 */ /* 0x000fce00078e000e */
[----:B------:R-:W-:Y:S05]  /*17be0*/  WARPSYNC.COLLECTIVE R15, `(.L_x_14167) ;  /* 0x000000000f087348 */ /* 0x000fea0003c00000 */
[----:B------:R0:W1:Y:S02]  /*17bf0*/  SHFL.IDX P6, R14, R13, R12, R11 ;  /* 0x0000000c0d0e7389 */ /* 0x00006400000c000b */
[----:B01----:R-:W-:Y:S01]  /*17c00*/  ENDCOLLECTIVE ;  /* 0x000000000000791b */ /* 0x003fe20003800000 */
.L_x_14167:
        /* <DEDUP_REMOVED lines=16> */
.L_x_14168:
[----:B------:R-:W-:Y:S02]  /*17d10*/  IMAD.MOV.U32 R13, RZ, RZ, R0 ;  /* 0x000000ffff0d7224 */ /* 0x000fe400078e0000 */
[----:B------:R-:W-:Y:S02]  /*17d20*/  IMAD.MOV.U32 R12, RZ, RZ, 0x4 ;  /* 0x00000004ff0c7424 */ /* 0x000fe400078e00ff */
[----:B------:R-:W-:-:S07]  /*17d30*/  IMAD.MOV.U32 R7, RZ, RZ, R14 ;  /* 0x000000ffff077224 */ /* 0x000fce00078e000e */
[----:B------:R-:W-:Y:S05]  /*17d40*/  WARPSYNC.COLLECTIVE R15, `(.L_x_14169) ;  /* 0x000000000f087348 */ /* 0x000fea0003c00000 */
[----:B------:R0:W1:Y:S02]  /*17d50*/  SHFL.IDX P6, R14, R13, R12, R11 ;  /* 0x0000000c0d0e7389 */ /* 0x00006400000c000b */
[----:B01----:R-:W-:Y:S01]  /*17d60*/  ENDCOLLECTIVE ;  /* 0x000000000000791b */ /* 0x003fe20003800000 */
.L_x_14169:
        /* <DEDUP_REMOVED lines=16> */
.L_x_14170:
[----:B------:R-:W-:Y:S02]  /*17e70*/  IMAD.MOV.U32 R13, RZ, RZ, R0 ;  /* 0x000000ffff0d7224 */ /* 0x000fe400078e0000 */
[----:B------:R-:W-:Y:S02]  /*17e80*/  IMAD.MOV.U32 R12, RZ, RZ, 0x5 ;  /* 0x00000005ff0c7424 */ /* 0x000fe400078e00ff */
[----:B------:R-:W-:-:S07]  /*17e90*/  IMAD.MOV.U32 R7, RZ, RZ, R14 ;  /* 0x000000ffff077224 */ /* 0x000fce00078e000e */
[----:B------:R-:W-:Y:S05]  /*17ea0*/  WARPSYNC.COLLECTIVE R15, `(.L_x_14171) ;  /* 0x000000000f087348 */ /* 0x000fea0003c00000 */
[----:B------:R0:W1:Y:S02]  /*17eb0*/  SHFL.IDX P6, R14, R13, R12, R11 ;  /* 0x0000000c0d0e7389 */ /* 0x00006400000c000b */
[----:B01----:R-:W-:Y:S01]  /*17ec0*/  ENDCOLLECTIVE ;  /* 0x000000000000791b */ /* 0x003fe20003800000 */
.L_x_14171:
        /* <DEDUP_REMOVED lines=16> */
.L_x_14172:
[----:B------:R-:W-:Y:S02]  /*17fd0*/  IMAD.MOV.U32 R13, RZ, RZ, R0 ;  /* 0x000000ffff0d7224 */ /* 0x000fe400078e0000 */
[----:B------:R-:W-:Y:S02]  /*17fe0*/  IMAD.MOV.U32 R12, RZ, RZ, 0x6 ;  /* 0x00000006ff0c7424 */ /* 0x000fe400078e00ff */
[----:B------:R-:W-:-:S07]  /*17ff0*/  IMAD.MOV.U32 R7, RZ, RZ, R14 ;  /* 0x000000ffff077224 */ /* 0x000fce00078e000e */
[----:B------:R-:W-:Y:S05]  /*18000*/  WARPSYNC.COLLECTIVE R15, `(.L_x_14173) ;  /* 0x000000000f087348 */ /* 0x000fea0003c00000 */
[----:B------:R0:W1:Y:S02]  /*18010*/  SHFL.IDX P6, R14, R13, R12, R11 ;  /* 0x0000000c0d0e7389 */ /* 0x00006400000c000b */
[----:B01----:R-:W-:Y:S01]  /*18020*/  ENDCOLLECTIVE ;  /* 0x000000000000791b */ /* 0x003fe20003800000 */
.L_x_14173:
        /* <DEDUP_REMOVED lines=16> */
.L_x_14174:
[----:B------:R-:W-:Y:S02]  /*18130*/  IMAD.MOV.U32 R13, RZ, RZ, R0 ;  /* 0x000000ffff0d7224 */ /* 0x000fe400078e0000 */
[----:B------:R-:W-:Y:S02]  /*18140*/  IMAD.MOV.U32 R12, RZ, RZ, 0x7 ;  /* 0x00000007ff0c7424 */ /* 0x000fe400078e00ff */
[----:B------:R-:W-:-:S07]  /*18150*/  IMAD.MOV.U32 R7, RZ, RZ, R14 ;  /* 0x000000ffff077224 */ /* 0x000fce00078e000e */
[----:B------:R-:W-:Y:S05]  /*18160*/  WARPSYNC.COLLECTIVE R15, `(.L_x_14175) ;  /* 0x000000000f087348 */ /* 0x000fea0003c00000 */
[----:B------:R0:W1:Y:S02]  /*18170*/  SHFL.IDX P6, R14, R13, R12, R11 ;  /* 0x0000000c0d0e7389 */ /* 0x00006400000c000b */
[----:B01----:R-:W-:Y:S01]  /*18180*/  ENDCOLLECTIVE ;  /* 0x000000000000791b */ /* 0x003fe20003800000 */
.L_x_14175:
[----:B------:R-:W-:-:S05]  /*18190*/  @!P1 LEA R7, P2, R28, R7, 0x1 ;  /* 0x000000071c079211 */ /* 0x000fca00078408ff */
[----:B------:R-:W-:-:S05]  /*181a0*/  @!P1 IMAD.X R6, RZ, RZ, R6, P2 ;  /* 0x000000ffff069224 */ /* 0x000fca00010e0606 */
[-C--:B------:R-:W-:Y:S01]  /*181b0*/  @!P1 LOP3.LUT R7, R7, R6.reuse, RZ, 0x3c, !PT ;  /* 0x0000000607079212 */ /* 0x080fe200078e3cff */
[----:B------:R-:W-:Y:S02]  /*181c0*/  IMAD.MOV.U32 R13, RZ, RZ, R4 ;  /* 0x000000ffff0d7224 */ /* 0x000fe400078e0004 */
[----:B------:R-:W-:Y:S01]  /*181d0*/  VIADD R4, R26, 0x70 ;  /* 0x000000701a047836 */ /* 0x000fe20000000000 */
[----:B------:R-:W-:-:S04]  /*181e0*/  @!P1 LOP3.LUT R6, R7, R6, RZ, 0x3c, !PT ;  /* 0x0000000607069212 */ /* 0x000fc800078e3cff */
[----:B------:R-:W-:Y:S01]  /*181f0*/  @!P1 LOP3.LUT R7, R7, R6, RZ, 0x3c, !PT ;  /* 0x0000000607079212 */ /* 0x000fe200078e3cff */
[----:B------:R-:W-:-:S07]  /*18200*/  IMAD.MOV.U32 R0, RZ, RZ, R14 ;  /* 0x000000ffff007224 */ /* 0x000fce00078e000e */
[----:B------:R-:W-:Y:S05]  /*18210*/  WARPSYNC.COLLECTIVE R15, `(.L_x_14176) ;  /* 0x000000000f087348 */ /* 0x000fea0003c00000 */
[----:B------:R0:W1:Y:S02]  /*18220*/  SHFL.IDX P6, R14, R13, R12, R11 ;  /* 0x0000000c0d0e7389 */ /* 0x00006400000c000b */
[----:B01----:R-:W-:Y:S01]  /*18230*/  ENDCOLLECTIVE ;  /* 0x000000000000791b */ /* 0x003fe20003800000 */
.L_x_14176:
[----:B------:R-:W-:Y:S01]  /*18240*/  @!PT LDS RZ, [RZ] ;  /* 0x00000000fffff984 */ /* 0x000fe20000000800 */
[----:B------:R-:W-:Y:S01]  /*18250*/  @!PT LDS RZ, [RZ] ;  /* 0x00000000fffff984 */ /* 0x000fe20000000800 */
[----:B------:R-:W-:Y:S01]  /*18260*/  @!PT LDS RZ, [RZ] ;  /* 0x00000000fffff984 */ /* 0x000fe20000000800 */
[----:B------:R0:W-:Y:S01]  /*18270*/  @!P1 LDGSTS.E.BYPASS.LTC128B.128 [R20+0xb400], desc[UR52][R6.64], !P0 ;  /* 0x0b40000006149fae */ /* 0x0001e2000c101d74 */
[----:B------:R-:W-:Y:S01]  /*18280*/  ISETP.GE.AND P1, PT, R4, R3, PT ;  /* 0x000000030400720c */ /* 0x000fe20003f26270 */
[----:B------:R-:W-:Y:S02]  /*18290*/  IMAD.MOV.U32 R13, RZ, RZ, R2 ;  /* 0x000000ffff0d7224 */ /* 0x000fe400078e0002 */
[----:B------:R-:W-:Y:S02]  /*182a0*/  IMAD.MOV.U32 R12, RZ, RZ, RZ ;  /* 0x000000ffff0c7224 */ /* 0x000fe400078e00ff */
[----:B0-----:R-:W-:-:S08]  /*182b0*/  IMAD.MOV.U32 R6, RZ, RZ, R14 ;  /* 0x000000ffff067224 */ /* 0x001fd000078e000e */
[----:B------:R-:W-:Y:S05]  /*182c0*/  WARPSYNC.COLLECTIVE R15, `(.L_x_14177) ;  /* 0x000000000f087348 */ /* 0x000fea0003c00000 */
[----:B------:R0:W1:Y:S02]  /*182d0*/  SHFL.IDX P6, R14, R13, R12, R11 ;  /* 0x0000000c0d0e7389 */ /* 0x00006400000c000b */
[----:B01----:R-:W-:Y:S01]  /*182e0*/  ENDCOLLECTIVE ;  /* 0x000000000000791b */ /* 0x003fe20003800000 */
.L_x_14177:
[----:B------:R-:W-:-:S05]  /*182f0*/  @!P1 LEA R6, P3, R28, R6, 0x1 ;  /* 0x000000061c069211 */ /* 0x000fca00078608ff */
[----:B------:R-:W-:Y:S02]  /*18300*/  @!P1 IMAD.X R7, RZ, RZ, R0, P3 ;  /* 0x000000ffff079224 */ /* 0x000fe400018e0600 */
[----:B------:R-:W-:-:S03]  /*18310*/  VIADD R0, R26, 0x80 ;  /* 0x000000801a007836 */ /* 0x000fc60000000000 */
[----:B------:R-:W-:Y:S01]  /*18320*/  @!PT LDS RZ, [RZ] ;  /* 0x00000000fffff984 */ /* 0x000fe20000000800 */
[----:B------:R-:W-:Y:S01]  /*18330*/  @!PT LDS RZ, [RZ] ;  /* 0x00000000fffff984 */ /* 0x000fe20000000800 */
[----:B------:R-:W-:Y:S01]  /*18340*/  @!PT LDS RZ, [RZ] ;  /* 0x00000000fffff984 */ /* 0x000fe20000000800 */
[----:B------:R0:W-:Y:S01]  /*18350*/  @!P1 LDGSTS.E.BYPASS.LTC128B.128 [R20+0xbc00], desc[UR52][R6.64], !P0 ;  /* 0x0bc0000006149fae */ /* 0x0001e2000c101d74 */
[----:B------:R-:W-:Y:S01]  /*18360*/  IMAD.MOV.U32 R13, RZ, RZ, R5 ;  /* 0x000000ffff0d7224 */ /* 0x000fe200078e0005 */
[----:B------:R-:W-:Y:S01]  /*18370*/  ISETP.GE.AND P1, PT, R0, R3, PT ;  /* 0x000000030000720c */ /* 0x000fe20003f26270 */
[----:B------:R-:W-:-:S12]  /*18380*/  IMAD.MOV.U32 R0, RZ, RZ, R14 ;  /* 0x000000ffff007224 */ /* 0x000fd800078e000e */
[----:B0-----:R-:W-:Y:S05]  /*18390*/  WARPSYNC.COLLECTIVE R15, `(.L_x_14178) ;  /* 0x000000000f087348 */ /* 0x001fea0003c00000 */
[----:B------:R1:W2:Y:S02]  /*183a0*/  SHFL.IDX P6, R14, R13, R12, R11 ;  /* 0x0000000c0d0e7389 */ /* 0x0002a400000c000b */
[----:B012---:R-:W-:Y:S01]  /*183b0*/  ENDCOLLECTIVE ;  /* 0x000000000000791b */ /* 0x007fe20003800000 */
.L_x_14178:
[----:B------:R-:W-:Y:S02]  /*183c0*/  IMAD.MOV.U32 R13, RZ, RZ, R2 ;  /* 0x000000ffff0d7224 */ /* 0x000fe400078e0002 */
[----:B------:R-:W-:Y:S02]  /*183d0*/  IMAD.MOV.U32 R12, RZ, RZ, 0x1 ;  /* 0x00000001ff0c7424 */ /* 0x000fe400078e00ff */
[----:B------:R-:W-:-:S07]  /*183e0*/  IMAD.MOV.U32 R4, RZ, RZ, R14 ;  /* 0x000000ffff047224 */ /* 0x000fce00078e000e */
[----:B------:R-:W-:Y:S05]  /*183f0*/  WARPSYNC.COLLECTIVE R15, `(.L_x_14179) ;  /* 0x000000000f087348 */ /* 0x000fea0003c00000 */
[----:B------:R0:W1:Y:S02]  /*18400*/  SHFL.IDX P6, R14, R13, R12, R11 ;  /* 0x0000000c0d0e7389 */ /* 0x00006400000c000b */
[----:B01----:R-:W-:Y:S01]  /*18410*/  ENDCOLLECTIVE ;  /* 0x000000000000791b */ /* 0x003fe20003800000 */
.L_x_14179:
[----:B------:R-:W-:-:S05]  /*18420*/  @!P1 LEA R4, P3, R28, R4, 0x1 ;  /* 0x000000041c049211 */ /* 0x000fca00078608ff */
[----:B------:R-:W-:Y:S02]  /*18430*/  @!P1 IMAD.X R0, RZ, RZ, R0, P3 ;  /* 0x000000ffff009224 */ /* 0x000fe400018e0600 */
[----:B------:R-:W-:Y:S02]  /*18440*/  @!P1 IMAD.MOV.U32 R6, RZ, RZ, R4 ;  /* 0x000000ffff069224 */ /* 0x000fe400078e0004 */
[----:B------:R-:W-:Y:S02]  /*18450*/  @!P1 IMAD.MOV.U32 R7, RZ, RZ, R0 ;  /* 0x000000ffff079224 */ /* 0x000fe400078e0000 */
[C---:B------:R-:W-:Y:S02]  /*18460*/  VIADD R0, R26.reuse, 0x90 ;  /* 0x000000901a007836 */ /* 0x040fe40000000000 */
[----:B------:R-:W-:Y:S01]  /*18470*/  IMAD.MOV.U32 R13, RZ, RZ, R5 ;  /* 0x000000ffff0d7224 */ /* 0x000fe200078e0005 */
[----:B------:R-:W-:Y:S01]  /*18480*/  @!PT LDS RZ, [RZ] ;  /* 0x00000000fffff984 */ /* 0x000fe20000000800 */
[----:B------:R-:W-:Y:S01]  /*18490*/  @!PT LDS RZ, [RZ] ;  /* 0x00000000fffff984 */ /* 0x000fe20000000800 */
[----:B------:R-:W-:Y:S01]  /*184a0*/  @!PT LDS RZ, [RZ] ;  /* 0x00000000fffff984 */ /* 0x000fe20000000800 */
[----:B------:R0:W-:Y:S01]  /*184b0*/  @!P1 LDGSTS.E.BYPASS.LTC128B.128 [R20+0xc400], desc[UR52][R6.64], !P0 ;  /* 0x0c40000006149fae */ /* 0x0001e2000c101d74 */
[----:B------:R-:W-:Y:S01]  /*184c0*/  VIADD R4, R26, 0xa0 ;  /* 0x000000a01a047836 */ /* 0x000fe20000000000 */
[----:B------:R-:W-:Y:S01]  /*184d0*/  ISETP.GE.AND P1, PT, R0, R3, PT ;  /* 0x000000030000720c */ /* 0x000fe20003f26270 */
[----:B------:R-:W-:-:S12]  /*184e0*/  IMAD.MOV.U32 R0, RZ, RZ, R14 ;  /* 0x000000ffff007224 */ /* 0x000fd800078e000e */
[----:B0-----:R-:W-:Y:S05]  /*184f0*/  WARPSYNC.COLLECTIVE R15, `(.L_x_14180) ;  /* 0x000000000f087348 */ /* 0x001fea0003c00000 */
[----:B------:R1:W2:Y:S02]  /*18500*/  SHFL.IDX P6, R14, R13, R12, R11 ;  /* 0x0000000c0d0e7389 */ /* 0x0002a400000c000b */
[----:B012---:R-:W-:Y:S01]  /*18510*/  ENDCOLLECTIVE ;  /* 0x000000000000791b */ /* 0x007fe20003800000 */
.L_x_14180:
[----:B------:R-:W-:Y:S02]  /*18520*/  IMAD.MOV.U32 R13, RZ, RZ, R2 ;  /* 0x000000ffff0d7224 */ /* 0x000fe400078e0002 */
[----:B------:R-:W-:Y:S02]  /*18530*/  IMAD.MOV.U32 R12, RZ, RZ, 0x2 ;  /* 0x00000002ff0c7424 */ /* 0x000fe400078e00ff */
[----:B------:R-:W-:-:S07]  /*18540*/  IMAD.MOV.U32 R6, RZ, RZ, R14 ;  /* 0x000000ffff067224 */ /* 0x000fce00078e000e */
[----:B------:R-:W-:Y:S05]  /*18550*/  WARPSYNC.COLLECTIVE R15, `(.L_x_14181) ;  /* 0x000000000f087348 */ /* 0x000fea0003c00000 */
[----:B------:R0:W1:Y:S02]  /*18560*/  SHFL.IDX P6, R14, R13, R12, R11 ;  /* 0x0000000c0d0e7389 */ /* 0x00006400000c000b */
[----:B01----:R-:W-:Y:S01]  /*18570*/  ENDCOLLECTIVE ;  /* 0x000000000000791b */ /* 0x003fe20003800000 */
.L_x_14181:
[----:B------:R-:W-:-:S05]  /*18580*/  @!P1 LEA R6, P2, R28, R6, 0x1 ;  /* 0x000000061c069211 */ /* 0x000fca00078408ff */
[----:B------:R-:W-:Y:S01]  /*18590*/  @!P1 IMAD.X R0, RZ, RZ, R0, P2 ;  /* 0x000000ffff009224 */ /* 0x000fe200010e0600 */
[----:B------:R-:W-:-:S03]  /*185a0*/  ISETP.GE.AND P2, PT, R4, R3, PT ;  /* 0x000000030400720c */ /* 0x000fc60003f46270 */
[----:B------:R-:W-:Y:S02]  /*185b0*/  @!P1 IMAD.MOV.U32 R7, RZ, RZ, R0 ;  /* 0x000000ffff079224 */ /* 0x000fe400078e0000 */
[----:B------:R-:W-:-:S03]  /*185c0*/  IMAD.MOV.U32 R13, RZ, RZ, R5 ;  /* 0x000000ffff0d7224 */ /* 0x000fc600078e0005 */
        /* <DEDUP_REMOVED lines=8> */
.L_x_14182:
[----:B------:R-:W-:Y:S02]  /*18650*/  IMAD.MOV.U32 R13, RZ, RZ, R2 ;  /* 0x000000ffff0d7224 */ /* 0x000fe400078e0002 */
[----:B------:R-:W-:Y:S02]  /*18660*/  IMAD.MOV.U32 R12, RZ, RZ, 0x3 ;  /* 0x00000003ff0c7424 */ /* 0x000fe400078e00ff */
[----:B------:R-:W-:-:S07]  /*18670*/  IMAD.MOV.U32 R6, RZ, RZ, R14 ;  /* 0x000000ffff067224 */ /* 0x000fce00078e000e */
[----:B------:R-:W-:Y:S05]  /*18680*/  WARPSYNC.COLLECTIVE R15, `(.L_x_14183) ;  /* 0x000000000f087348 */ /* 0x000fea0003c00000 */
[----:B------:R0:W1:Y:S02]  /*18690*/  SHFL.IDX P6, R14, R13, R12, R11 ;  /* 0x0000000c0d0e7389 */ /* 0x00006400000c000b */
[----:B01----:R-:W-:Y:S01]  /*186a0*/  ENDCOLLECTIVE ;  /* 0x000000000000791b */ /* 0x003fe20003800000 */
.L_x_14183:
[----:B------:R-:W-:-:S05]  /*186b0*/  @!P2 LEA R6, P1, R28, R6, 0x1 ;  /* 0x000000061c06a211 */ /* 0x000fca00078208ff */
[----:B------:R-:W-:-:S04]  /*186c0*/  @!P2 IMAD.X R0, RZ, RZ, R0, P1 ;  /* 0x000000ffff00a224 */ /* 0x000fc800008e0600 */
        /* <DEDUP_REMOVED lines=10> */
.L_x_14184:
[----:B------:R-:W-:Y:S01]  /*18770*/  IMAD.MOV.U32 R2, RZ, RZ, R14 ;  /* 0x000000ffff027224 */ /* 0x000fe200078e000e */
[----:B------:R-:W-:Y:S06]  /*18780*/  BRA `(.L_x_14185) ;  /* 0xffffffb400e47947 */ /* 0x000fec000383ffff */
.L_x_14087:
[----:B0-----:R0:W1:Y:S02]  /*18790*/  SYNCS.PHASECHK.TRANS64.TRYWAIT P0, [R22+URZ+0x16820], R0 ;  /* 0x01682000160075a7 */ /* 0x001064000800017f */
[----:B-1----:R-:W-:Y:S05]  /*187a0*/  @!P0 NANOSLEEP.SYNCS 0x989680 ;  /* 0x009896800000895d */ /* 0x002fea0003900000 */
[----:B------:R-:W1:Y:S02]  /*187b0*/  @!P0 SYNCS.PHASECHK.TRANS64 P0, [R22+URZ+0x16820], R0 ;  /* 0x01682000160085a7 */ /* 0x000e64000800007f */
[----:B-1----:R-:W-:Y:S05]  /*187c0*/  @!P0 BRA `(.L_x_14087) ;  /* 0xfffffffc00f08947 */ /* 0x002fea000383ffff */
[----:B------:R-:W-:Y:S05]  /*187d0*/  BRA `(.L_x_14186) ;  /* 0xffffffb800407947 */ /* 0x000fea000383ffff */
.L_x_14092:
[----:B0-----:R0:W1:Y:S02]  /*187e0*/  SYNCS.PHASECHK.TRANS64.TRYWAIT P0, [R5+URZ+0x16840], R2 ;  /* 0x01684002050075a7 */ /* 0x001064000800017f */
[----:B-1----:R-:W-:Y:S05]  /*187f0*/  @!P0 NANOSLEEP.SYNCS 0x989680 ;  /* 0x009896800000895d */ /* 0x002fea0003900000 */
[----:B------:R-:W1:Y:S02]  /*18800*/  @!P0 SYNCS.PHASECHK.TRANS64 P0, [R5+URZ+0x16840], R2 ;  /* 0x01684002050085a7 */ /* 0x000e64000800007f */
[----:B-1----:R-:W-:Y:S05]  /*18810*/  @!P0 BRA `(.L_x_14092) ;  /* 0xfffffffc00f08947 */ /* 0x002fea000383ffff */
[----:B------:R-:W-:Y:S05]  /*18820*/  BRA `(.L_x_14187) ;  /* 0xffffffbc00187947 */ /* 0x000fea000383ffff */
.L_x_14093:
        /* <DEDUP_REMOVED lines=8> */
.L_x_14189:
[----:B------:R-:W-:Y:S05]  /*188b0*/  BSYNC B1 ;  /* 0x0000000000017941 */ /* 0x000fea0003800000 */
.L_x_14188:
        /* <DEDUP_REMOVED lines=9> */
.L_x_14190:
[----:B------:R-:W-:Y:S02]  /*18950*/  IMAD R8, R8, 0x2, R22 ;  /* 0x0000000208087824 */ /* 0x000fe400078e0216 */
[----:B------:R-:W-:Y:S02]  /*18960*/  IMAD.MOV.U32 R13, RZ, RZ, R10 ;  /* 0x000000ffff0d7224 */ /* 0x000fe400078e000a */
[----:B------:R-:W-:Y:S02]  /*18970*/  IMAD.MOV.U32 R12, RZ, RZ, 0x1 ;  /* 0x00000001ff0c7424 */ /* 0x000fe400078e00ff */
[----:B------:R-:W-:-:S07]  /*18980*/  IMAD.MOV.U32 R2, RZ, RZ, R14 ;  /* 0x000000ffff027224 */ /* 0x000fce00078e000e */
[----:B------:R-:W-:Y:S05]  /*18990*/  WARPSYNC.COLLECTIVE R15, `(.L_x_14191) ;  /* 0x000000000f087348 */ /* 0x000fea0003c00000 */
[----:B------:R0:W1:Y:S02]  /*189a0*/  SHFL.IDX P6, R14, R13, R12, R11 ;  /* 0x0000000c0d0e7389 */ /* 0x00006400000c000b */
[----:B01----:R-:W-:Y:S01]  /*189b0*/  ENDCOLLECTIVE ;  /* 0x000000000000791b */ /* 0x003fe20003800000 */
.L_x_14191:
        /* <DEDUP_REMOVED lines=11> */
.L_x_14192:
[----:B------:R-:W-:Y:S02]  /*18a70*/  IMAD.MOV.U32 R13, RZ, RZ, R10 ;  /* 0x000000ffff0d7224 */ /* 0x000fe400078e000a */
[----:B------:R-:W-:Y:S02]  /*18a80*/  IMAD.MOV.U32 R12, RZ, RZ, 0x2 ;  /* 0x00000002ff0c7424 */ /* 0x000fe400078e00ff */
[----:B------:R-:W-:-:S07]  /*18a90*/  IMAD.MOV.U32 R2, RZ, RZ, R14 ;  /* 0x000000ffff027224 */ /* 0x000fce00078e000e */
[----:B------:R-:W-:Y:S05]  /*18aa0*/  WARPSYNC.COLLECTIVE R15, `(.L_x_14193) ;  /* 0x000000000f087348 */ /* 0x000fea0003c00000 */
[----:B------:R0:W1:Y:S02]  /*18ab0*/  SHFL.IDX P6, R14, R13, R12, R11 ;  /* 0x0000000c0d0e7389 */ /* 0x00006400000c000b */
[----:B01----:R-:W-:Y:S01]  /*18ac0*/  ENDCOLLECTIVE ;  /* 0x000000000000791b */ /* 0x003fe20003800000 */
.L_x_14193:
        /* <DEDUP_REMOVED lines=11> */
.L_x_14194:
[----:B------:R-:W-:Y:S02]  /*18b80*/  IMAD.MOV.U32 R13, RZ, RZ, R10 ;  /* 0x000000ffff0d7224 */ /* 0x000fe400078e000a */
[----:B------:R-:W-:Y:S02]  /*18b90*/  IMAD.MOV.U32 R12, RZ, RZ, 0x3 ;  /* 0x00000003ff0c7424 */ /* 0x000fe400078e00ff */
[----:B------:R-:W-:-:S07]  /*18ba0*/  IMAD.MOV.U32 R2, RZ, RZ, R14 ;  /* 0x000000ffff027224 */ /* 0x000fce00078e000e */
[----:B------:R-:W-:Y:S05]  /*18bb0*/  WARPSYNC.COLLECTIVE R15, `(.L_x_14195) ;  /* 0x000000000f087348 */ /* 0x000fea0003c00000 */
[----:B------:R0:W1:Y:S02]  /*18bc0*/  SHFL.IDX P6, R14, R13, R12, R11 ;  /* 0x0000000c0d0e7389 */ /* 0x00006400000c000b */
[----:B01----:R-:W-:Y:S01]  /*18bd0*/  ENDCOLLECTIVE ;  /* 0x000000000000791b */ /* 0x003fe20003800000 */
.L_x_14195:
        /* <DEDUP_REMOVED lines=11> */
.L_x_14196:
[----:B------:R-:W-:Y:S02]  /*18c90*/  IMAD.MOV.U32 R13, RZ, RZ, R10 ;  /* 0x000000ffff0d7224 */ /* 0x000fe400078e000a */
[----:B------:R-:W-:Y:S02]  /*18ca0*/  IMAD.MOV.U32 R12, RZ, RZ, 0x4 ;  /* 0x00000004ff0c7424 */ /* 0x000fe400078e00ff */
[----:B------:R-:W-:-:S07]  /*18cb0*/  IMAD.MOV.U32 R2, RZ, RZ, R14 ;  /* 0x000000ffff027224 */ /* 0x000fce00078e000e */
[----:B------:R-:W-:Y:S05]  /*18cc0*/  WARPSYNC.COLLECTIVE R15, `(.L_x_14197) ;  /* 0x000000000f087348 */ /* 0x000fea0003c00000 */
[----:B------:R0:W1:Y:S02]  /*18cd0*/  SHFL.IDX P6, R14, R13, R12, R11 ;  /* 0x0000000c0d0e7389 */ /* 0x00006400000c000b */
[----:B01----:R-:W-:Y:S01]  /*18ce0*/  ENDCOLLECTIVE ;  /* 0x000000000000791b */ /* 0x003fe20003800000 */
.L_x_14197:
        /* <DEDUP_REMOVED lines=11> */
.L_x_14198:
[----:B------:R-:W-:Y:S02]  /*18da0*/  IMAD.MOV.U32 R13, RZ, RZ, R10 ;  /* 0x000000ffff0d7224 */ /* 0x000fe400078e000a */
[----:B------:R-:W-:Y:S02]  /*18db0*/  IMAD.MOV.U32 R12, RZ, RZ, 0x5 ;  /* 0x00000005ff0c7424 */ /* 0x000fe400078e00ff */
[----:B------:R-:W-:-:S07]  /*18dc0*/  IMAD.MOV.U32 R2, RZ, RZ, R14 ;  /* 0x000000ffff027224 */ /* 0x000fce00078e000e */
[----:B------:R-:W-:Y:S05]  /*18dd0*/  WARPSYNC.COLLECTIVE R15, `(.L_x_14199) ;  /* 0x000000000f087348 */ /* 0x000fea0003c00000 */
[----:B------:R0:W1:Y:S02]  /*18de0*/  SHFL.IDX P6, R14, R13, R12, R11 ;  /* 0x0000000c0d0e7389 */ /* 0x00006400000c000b */
[----:B01----:R-:W-:Y:S01]  /*18df0*/  ENDCOLLECTIVE ;  /* 0x000000000000791b */ /* 0x003fe20003800000 */
.L_x_14199:
        /* <DEDUP_REMOVED lines=11> */
.L_x_14200:
[----:B------:R-:W-:Y:S02]  /*18eb0*/  IMAD.MOV.U32 R13, RZ, RZ, R10 ;  /* 0x000000ffff0d7224 */ /* 0x000fe400078e000a */
[----:B------:R-:W-:Y:S02]  /*18ec0*/  IMAD.MOV.U32 R12, RZ, RZ, 0x6 ;  /* 0x00000006ff0c7424 */ /* 0x000fe400078e00ff */
[----:B------:R-:W-:-:S07]  /*18ed0*/  IMAD.MOV.U32 R2, RZ, RZ, R14 ;  /* 0x000000ffff027224 */ /* 0x000fce00078e000e */
[----:B------:R-:W-:Y:S05]  /*18ee0*/  WARPSYNC.COLLECTIVE R15, `(.L_x_14201) ;  /* 0x000000000f087348 */ /* 0x000fea0003c00000 */
[----:B------:R0:W1:Y:S02]  /*18ef0*/  SHFL.IDX P6, R14, R13, R12, R11 ;  /* 0x0000000c0d0e7389 */ /* 0x00006400000c000b */
[----:B01----:R-:W-:Y:S01]  /*18f00*/  ENDCOLLECTIVE ;  /* 0x000000000000791b */ /* 0x003fe20003800000 */
.L_x_14201:
        /* <DEDUP_REMOVED lines=11> */
.L_x_14202:
[----:B------:R-:W-:Y:S02]  /*18fc0*/  IMAD.MOV.U32 R13, RZ, RZ, R10 ;  /* 0x000000ffff0d7224 */ /* 0x000fe400078e000a */
[----:B------:R-:W-:Y:S02]  /*18fd0*/  IMAD.MOV.U32 R12, RZ, RZ, 0x7 ;  /* 0x00000007ff0c7424 */ /* 0x000fe400078e00ff */
[----:B------:R-:W-:-:S07]  /*18fe0*/  IMAD.MOV.U32 R2, RZ, RZ, R14 ;  /* 0x000000ffff027224 */ /* 0x000fce00078e000e */
[----:B------:R-:W-:Y:S05]  /*18ff0*/  WARPSYNC.COLLECTIVE R15, `(.L_x_14203) ;  /* 0x000000000f087348 */ /* 0x000fea0003c00000 */
[----:B------:R0:W1:Y:S02]  /*19000*/  SHFL.IDX P6, R14, R13, R12, R11 ;  /* 0x0000000c0d0e7389 */ /* 0x00006400000c000b */
[----:B01----:R-:W-:Y:S01]  /*19010*/  ENDCOLLECTIVE ;  /* 0x000000000000791b */ /* 0x003fe20003800000 */
.L_x_14203:
        /* <DEDUP_REMOVED lines=11> */
.L_x_14204:
[----:B------:R-:W-:Y:S01]  /*190d0*/  IMAD.MOV.U32 R2, RZ, RZ, R14 ;  /* 0x000000ffff027224 */ /* 0x000fe200078e000e */
[----:B------:R-:W-:Y:S06]  /*190e0*/  BRA `(.L_x_14205) ;  /* 0xffffffb800087947 */ /* 0x000fec000383ffff */
.L_x_14098:
[----:B-1----:R1:W2:Y:S02]  /*190f0*/  SYNCS.PHASECHK.TRANS64.TRYWAIT P0, [R5+URZ+0x16860], R2 ;  /* 0x01686002050075a7 */ /* 0x0022a4000800017f */
[----:B--2---:R-:W-:Y:S05]  /*19100*/  @!P0 NANOSLEEP.SYNCS 0x989680 ;  /* 0x009896800000895d */ /* 0x004fea0003900000 */
[----:B------:R-:W2:Y:S02]  /*19110*/  @!P0 SYNCS.PHASECHK.TRANS64 P0, [R5+URZ+0x16860], R2 ;  /* 0x01686002050085a7 */ /* 0x000ea4000800007f */
[----:B--2---:R-:W-:Y:S05]  /*19120*/  @!P0 BRA `(.L_x_14098) ;  /* 0xfffffffc00f08947 */ /* 0x004fea000383ffff */
[----:B------:R-:W-:Y:S05]  /*19130*/  BRA `(.L_x_14206) ;  /* 0xffffffb800607947 */ /* 0x000fea000383ffff */
.L_x_14099:
        /* <DEDUP_REMOVED lines=8> */
.L_x_14208:
[----:B------:R-:W-:Y:S05]  /*191c0*/  BSYNC B1 ;  /* 0x0000000000017941 */ /* 0x000fea0003800000 */
.L_x_14207:
[----:B------:R-:W-:Y:S01]  /*191d0*/  IMAD.MOV.U32 R13, RZ, RZ, R17 ;  /* 0x000000ffff0d7224 */ /* 0x000fe200078e0011 */
[----:B------:R-:W-:Y:S01]  /*191e0*/  ISETP.LT.OR P2, PT, R8, 0x1, P1 ;  /* 0x000000010800780c */ /* 0x000fe20000f41670 */
        /* <DEDUP_REMOVED lines=8> */
.L_x_14209:
[----:B------:R-:W-:Y:S02]  /*19270*/  IMAD.MOV.U32 R13, RZ, RZ, R23 ;  /* 0x000000ffff0d7224 */ /* 0x000fe400078e0017 */
[----:B------:R-:W-:Y:S02]  /*19280*/  IMAD.MOV.U32 R12, RZ, RZ, 0x1 ;  /* 0x00000001ff0c7424 */ /* 0x000fe400078e00ff */
[----:B------:R-:W-:-:S07]  /*19290*/  IMAD.MOV.U32 R2, RZ, RZ, R14 ;  /* 0x000000ffff027224 */ /* 0x000fce00078e000e */
[----:B------:R-:W-:Y:S05]  /*192a0*/  WARPSYNC.COLLECTIVE R15, `(.L_x_14210) ;  /* 0x000000000f087348 */ /* 0x000fea0003c00000 */
[----:B------:R0:W1:Y:S02]  /*192b0*/  SHFL.IDX P6, R14, R13, R12, R11 ;  /* 0x0000000c0d0e7389 */ /* 0x00006400000c000b */
[----:B01----:R-:W-:Y:S01]  /*192c0*/  ENDCOLLECTIVE ;  /* 0x000000000000791b */ /* 0x003fe20003800000 */
.L_x_14210:
        /* <DEDUP_REMOVED lines=12> */
.L_x_14211:
[----:B------:R-:W-:Y:S02]  /*19390*/  IMAD.MOV.U32 R13, RZ, RZ, R23 ;  /* 0x000000ffff0d7224 */ /* 0x000fe400078e0017 */
[----:B------:R-:W-:Y:S02]  /*193a0*/  IMAD.MOV.U32 R12, RZ, RZ, 0x2 ;  /* 0x00000002ff0c7424 */ /* 0x000fe400078e00ff */
[----:B------:R-:W-:-:S07]  /*193b0*/  IMAD.MOV.U32 R2, RZ, RZ, R14 ;  /* 0x000000ffff027224 */ /* 0x000fce00078e000e */
[----:B------:R-:W-:Y:S05]  /*193c0*/  WARPSYNC.COLLECTIVE R15, `(.L_x_14212) ;  /* 0x000000000f087348 */ /* 0x000fea0003c00000 */
[----:B------:R0:W1:Y:S02]  /*193d0*/  SHFL.IDX P6, R14, R13, R12, R11 ;  /* 0x0000000c0d0e7389 */ /* 0x00006400000c000b */
[----:B01----:R-:W-:Y:S01]  /*193e0*/  ENDCOLLECTIVE ;  /* 0x000000000000791b */ /* 0x003fe20003800000 */
.L_x_14212:
        /* <DEDUP_REMOVED lines=12> */
.L_x_14213:
[----:B------:R-:W-:Y:S02]  /*194b0*/  IMAD.MOV.U32 R13, RZ, RZ, R23 ;  /* 0x000000ffff0d7224 */ /* 0x000fe400078e0017 */
[----:B------:R-:W-:Y:S02]  /*194c0*/  IMAD.MOV.U32 R12, RZ, RZ, 0x3 ;  /* 0x00000003ff0c7424 */ /* 0x000fe400078e00ff */
[----:B------:R-:W-:-:S07]  /*194d0*/  IMAD.MOV.U32 R2, RZ, RZ, R14 ;  /* 0x000000ffff027224 */ /* 0x000fce00078e000e */
[----:B------:R-:W-:Y:S05]  /*194e0*/  WARPSYNC.COLLECTIVE R15, `(.L_x_14214) ;  /* 0x000000000f087348 */ /* 0x000fea0003c00000 */
[----:B------:R0:W1:Y:S02]  /*194f0*/  SHFL.IDX P6, R14, R13, R12, R11 ;  /* 0x0000000c0d0e7389 */ /* 0x00006400000c000b */
[----:B01----:R-:W-:Y:S01]  /*19500*/  ENDCOLLECTIVE ;  /* 0x000000000000791b */ /* 0x003fe20003800000 */
.L_x_14214:
        /* <DEDUP_REMOVED lines=12> */
.L_x_14215:
[----:B------:R-:W-:Y:S02]  /*195d0*/  IMAD.MOV.U32 R13, RZ, RZ, R23 ;  /* 0x000000ffff0d7224 */ /* 0x000fe400078e0017 */
[----:B------:R-:W-:Y:S02]  /*195e0*/  IMAD.MOV.U32 R12, RZ, RZ, 0x4 ;  /* 0x00000004ff0c7424 */ /* 0x000fe400078e00ff */
[----:B------:R-:W-:-:S07]  /*195f0*/  IMAD.MOV.U32 R2, RZ, RZ, R14 ;  /* 0x000000ffff027224 */ /* 0x000fce00078e000e */
[----:B------:R-:W-:Y:S05]  /*19600*/  WARPSYNC.COLLECTIVE R15, `(.L_x_14216) ;  /* 0x000000000f087348 */ /* 0x000fea0003c00000 */
[----:B------:R0:W1:Y:S02]  /*19610*/  SHFL.IDX P6, R14, R13, R12, R11 ;  /* 0x0000000c0d0e7389 */ /* 0x00006400000c000b */
[----:B01----:R-:W-:Y:S01]  /*19620*/  ENDCOLLECTIVE ;  /* 0x000000000000791b */ /* 0x003fe20003800000 */
.L_x_14216:
        /* <DEDUP_REMOVED lines=12> */
.L_x_14217:
[----:B------:R-:W-:Y:S02]  /*196f0*/  IMAD.MOV.U32 R13, RZ, RZ, R23 ;  /* 0x000000ffff0d7224 */ /* 0x000fe400078e0017 */
[----:B------:R-:W-:Y:S02]  /*19700*/  IMAD.MOV.U32 R12, RZ, RZ, 0x5 ;  /* 0x00000005ff0c7424 */ /* 0x000fe400078e00ff */
[----:B------:R-:W-:-:S07]  /*19710*/  IMAD.MOV.U32 R2, RZ, RZ, R14 ;  /* 0x000000ffff027224 */ /* 0x000fce00078e000e */
[----:B------:R-:W-:Y:S05]  /*19720*/  WARPSYNC.COLLECTIVE R15, `(.L_x_14218) ;  /* 0x000000000f087348 */ /* 0x000fea0003c00000 */
[----:B------:R0:W1:Y:S02]  /*19730*/  SHFL.IDX P6, R14, R13, R12, R11 ;  /* 0x0000000c0d0e7389 */ /* 0x00006400000c000b */
[----:B01----:R-:W-:Y:S01]  /*19740*/  ENDCOLLECTIVE ;  /* 0x000000000000791b */ /* 0x003fe20003800000 */
.L_x_14218:
        /* <DEDUP_REMOVED lines=12> */
.L_x_14219:
[----:B------:R-:W-:Y:S02]  /*19810*/  IMAD.MOV.U32 R13, RZ, RZ, R23 ;  /* 0x000000ffff0d7224 */ /* 0x000fe400078e0017 */
[----:B------:R-:W-:Y:S02]  /*19820*/  IMAD.MOV.U32 R12, RZ, RZ, 0x6 ;  /* 0x00000006ff0c7424 */ /* 0x000fe400078e00ff */
[----:B------:R-:W-:-:S07]  /*19830*/  IMAD.MOV.U32 R2, RZ, RZ, R14 ;  /* 0x000000ffff027224 */ /* 0x000fce00078e000e */
[----:B------:R-:W-:Y:S05]  /*19840*/  WARPSYNC.COLLECTIVE R15, `(.L_x_14220) ;  /* 0x000000000f087348 */ /* 0x000fea0003c00000 */
[----:B------:R0:W1:Y:S02]  /*19850*/  SHFL.IDX P6, R14, R13, R12, R11 ;  /* 0x0000000c0d0e7389 */ /* 0x00006400000c000b */
[----:B01----:R-:W-:Y:S01]  /*19860*/  ENDCOLLECTIVE ;  /* 0x000000000000791b */ /* 0x003fe20003800000 */
.L_x_14220:
        /* <DEDUP_REMOVED lines=12> */
.L_x_14221:
[----:B------:R-:W-:Y:S02]  /*19930*/  IMAD.MOV.U32 R13, RZ, RZ, R23 ;  /* 0x000000ffff0d7224 */ /* 0x000fe400078e0017 */
[----:B------:R-:W-:Y:S02]  /*19940*/  IMAD.MOV.U32 R12, RZ, RZ, 0x7 ;  /* 0x00000007ff0c7424 */ /* 0x000fe400078e00ff */
[----:B------:R-:W-:-:S07]  /*19950*/  IMAD.MOV.U32 R2, RZ, RZ, R14 ;  /* 0x000000ffff027224 */ /* 0x000fce00078e000e */
[----:B------:R-:W-:Y:S05]  /*19960*/  WARPSYNC.COLLECTIVE R15, `(.L_x_14222) ;  /* 0x000000000f087348 */ /* 0x000fea0003c00000 */
[----:B------:R0:W1:Y:S02]  /*19970*/  SHFL.IDX P6, R14, R13, R12, R11 ;  /* 0x0000000c0d0e7389 */ /* 0x00006400000c000b */
[----:B01----:R-:W-:Y:S01]  /*19980*/  ENDCOLLECTIVE ;  /* 0x000000000000791b */ /* 0x003fe20003800000 */
.L_x_14222:
        /* <DEDUP_REMOVED lines=11> */
.L_x_14223:
[----:B------:R-:W-:Y:S01]  /*19a40*/  IMAD.MOV.U32 R2, RZ, RZ, R14 ;  /* 0x000000ffff027224 */ /* 0x000fe200078e000e */
[----:B------:R-:W-:Y:S06]  /*19a50*/  BRA `(.L_x_14224) ;  /* 0xffffffb4000c7947 */ /* 0x000fec000383ffff */
.L_x_14107:
[----:B0-----:R0:W1:Y:S02]  /*19a60*/  SYNCS.PHASECHK.TRANS64.TRYWAIT P0, [R0+URZ+0x16860], R3 ;  /* 0x01686003000075a7 */ /* 0x001064000800017f */
[----:B-1----:R-:W-:Y:S05]  /*19a70*/  @!P0 NANOSLEEP.SYNCS 0x989680 ;  /* 0x009896800000895d */ /* 0x002fea0003900000 */
[----:B------:R-:W1:Y:S02]  /*19a80*/  @!P0 SYNCS.PHASECHK.TRANS64 P0, [R0+URZ+0x16860], R3 ;  /* 0x01686003000085a7 */ /* 0x000e64000800007f */
[----:B-1----:R-:W-:Y:S05]  /*19a90*/  @!P0 BRA `(.L_x_14107) ;  /* 0xfffffffc00f08947 */ /* 0x002fea000383ffff */
[----:B------:R-:W-:Y:S05]  /*19aa0*/  BRA `(.L_x_14225) ;  /* 0xffffffb800307947 */ /* 0x000fea000383ffff */
.L_x_14108:
        /* <DEDUP_REMOVED lines=8> */
.L_x_14227:
[----:B------:R-:W-:Y:S05]  /*19b30*/  BSYNC B0 ;  /* 0x0000000000007941 */ /* 0x000fea0003800000 */
.L_x_14226:
        /* <DEDUP_REMOVED lines=9> */
.L_x_14228:
[----:B------:R-:W-:Y:S01]  /*19bd0*/  ULDC UR4, c[0x0][0x2f4] ;  /* 0x0000bd0000047ab9 */ /* 0x000fe20000000800 */
[----:B------:R-:W-:Y:S01]  /*19be0*/  IMAD R4, R4, 0x2, R22 ;  /* 0x0000000204047824 */ /* 0x000fe200078e0216 */
        /* <DEDUP_REMOVED lines=8> */
.L_x_14229:
        /* <DEDUP_REMOVED lines=11> */
.L_x_14230:
[----:B------:R-:W-:Y:S02]  /*19d20*/  IMAD.MOV.U32 R13, RZ, RZ, R23 ;  /* 0x000000ffff0d7224 */ /* 0x000fe400078e0017 */
[----:B------:R-:W-:Y:S02]  /*19d30*/  IMAD.MOV.U32 R12, RZ, RZ, 0x2 ;  /* 0x00000002ff0c7424 */ /* 0x000fe400078e00ff */
[----:B------:R-:W-:-:S07]  /*19d40*/  IMAD.MOV.U32 R9, RZ, RZ, R14 ;  /* 0x000000ffff097224 */ /* 0x000fce00078e000e */
[----:B------:R-:W-:Y:S05]  /*19d50*/  WARPSYNC.COLLECTIVE R15, `(.L_x_14231) ;  /* 0x000000000f087348 */ /* 0x000fea0003c00000 */
[----:B------:R0:W1:Y:S02]  /*19d60*/  SHFL.IDX P6, R14, R13, R12, R11 ;  /* 0x0000000c0d0e7389 */ /* 0x00006400000c000b */
[----:B01----:R-:W-:Y:S01]  /*19d70*/  ENDCOLLECTIVE ;  /* 0x000000000000791b */ /* 0x003fe20003800000 */
.L_x_14231:
        /* <DEDUP_REMOVED lines=12> */
.L_x_14232:
[----:B------:R-:W-:Y:S02]  /*19e40*/  IMAD.MOV.U32 R13, RZ, RZ, R23 ;  /* 0x000000ffff0d7224 */ /* 0x000fe400078e0017 */
[----:B------:R-:W-:Y:S02]  /*19e50*/  IMAD.MOV.U32 R12, RZ, RZ, 0x3 ;  /* 0x00000003ff0c7424 */ /* 0x000fe400078e00ff */
[----:B------:R-:W-:-:S07]  /*19e60*/  IMAD.MOV.U32 R10, RZ, RZ, R14 ;  /* 0x000000ffff0a7224 */ /* 0x000fce00078e000e */
[----:B------:R-:W-:Y:S05]  /*19e70*/  WARPSYNC.COLLECTIVE R15, `(.L_x_14233) ;  /* 0x000000000f087348 */ /* 0x000fea0003c00000 */
[----:B------:R0:W1:Y:S02]  /*19e80*/  SHFL.IDX P6, R14, R13, R12, R11 ;  /* 0x0000000c0d0e7389 */ /* 0x00006400000c000b */
[----:B01----:R-:W-:Y:S01]  /*19e90*/  ENDCOLLECTIVE ;  /* 0x000000000000791b */ /* 0x003fe20003800000 */
.L_x_14233:
        /* <DEDUP_REMOVED lines=12> */
.L_x_14234:
[----:B------:R-:W-:Y:S02]  /*19f60*/  IMAD.MOV.U32 R13, RZ, RZ, R23 ;  /* 0x000000ffff0d7224 */ /* 0x000fe400078e0017 */
[----:B------:R-:W-:Y:S02]  /*19f70*/  IMAD.MOV.U32 R12, RZ, RZ, 0x4 ;  /* 0x00000004ff0c7424 */ /* 0x000fe400078e00ff */
[----:B------:R-:W-:-:S07]  /*19f80*/  IMAD.MOV.U32 R9, RZ, RZ, R14 ;  /* 0x000000ffff097224 */ /* 0x000fce00078e000e */
[----:B------:R-:W-:Y:S05]  /*19f90*/  WARPSYNC.COLLECTIVE R15, `(.L_x_14235) ;  /* 0x000000000f087348 */ /* 0x000fea0003c00000 */
[----:B------:R0:W1:Y:S02]  /*19fa0*/  SHFL.IDX P6, R14, R13, R12, R11 ;  /* 0x0000000c0d0e7389 */ /* 0x00006400000c000b */
[----:B01----:R-:W-:Y:S01]  /*19fb0*/  ENDCOLLECTIVE ;  /* 0x000000000000791b */ /* 0x003fe20003800000 */
.L_x_14235:
        /* <DEDUP_REMOVED lines=12> */
.L_x_14236:
[----:B------:R-:W-:Y:S02]  /*1a080*/  IMAD.MOV.U32 R13, RZ, RZ, R23 ;  /* 0x000000ffff0d7224 */ /* 0x000fe400078e0017 */
[----:B------:R-:W-:Y:S02]  /*1a090*/  IMAD.MOV.U32 R12, RZ, RZ, 0x5 ;  /* 0x00000005ff0c7424 */ /* 0x000fe400078e00ff */
[----:B------:R-:W-:-:S07]  /*1a0a0*/  IMAD.MOV.U32 R10, RZ, RZ, R14 ;  /* 0x000000ffff0a7224 */ /* 0x000fce00078e000e */
[----:B------:R-:W-:Y:S05]  /*1a0b0*/  WARPSYNC.COLLECTIVE R15, `(.L_x_14237) ;  /* 0x000000000f087348 */ /* 0x000fea0003c00000 */
[----:B------:R0:W1:Y:S02]  /*1a0c0*/  SHFL.IDX P6, R14, R13, R12, R11 ;  /* 0x0000000c0d0e7389 */ /* 0x00006400000c000b */
[----:B01----:R-:W-:Y:S01]  /*1a0d0*/  ENDCOLLECTIVE ;  /* 0x000000000000791b */ /* 0x003fe20003800000 */
.L_x_14237:
        /* <DEDUP_REMOVED lines=12> */
.L_x_14238:
[----:B------:R-:W-:Y:S02]  /*1a1a0*/  IMAD.MOV.U32 R13, RZ, RZ, R23 ;  /* 0x000000ffff0d7224 */ /* 0x000fe400078e0017 */
[----:B------:R-:W-:Y:S02]  /*1a1b0*/  IMAD.MOV.U32 R12, RZ, RZ, 0x6 ;  /* 0x00000006ff0c7424 */ /* 0x000fe400078e00ff */
[----:B------:R-:W-:-:S07]  /*1a1c0*/  IMAD.MOV.U32 R9, RZ, RZ, R14 ;  /* 0x000000ffff097224 */ /* 0x000fce00078e000e */
[----:B------:R-:W-:Y:S05]  /*1a1d0*/  WARPSYNC.COLLECTIVE R15, `(.L_x_14239) ;  /* 0x000000000f087348 */ /* 0x000fea0003c00000 */
[----:B------:R0:W1:Y:S02]  /*1a1e0*/  SHFL.IDX P6, R14, R13, R12, R11 ;  /* 0x0000000c0d0e7389 */ /* 0x00006400000c000b */
[----:B01----:R-:W-:Y:S01]  /*1a1f0*/  ENDCOLLECTIVE ;  /* 0x000000000000791b */ /* 0x003fe20003800000 */
.L_x_14239:
        /* <DEDUP_REMOVED lines=12> */
.L_x_14240:
[----:B------:R-:W-:Y:S02]  /*1a2c0*/  IMAD.MOV.U32 R13, RZ, RZ, R23 ;  /* 0x000000ffff0d7224 */ /* 0x000fe400078e0017 */
[----:B------:R-:W-:Y:S01]  /*1a2d0*/  IMAD.MOV.U32 R12, RZ, RZ, 0x7 ;  /* 0x00000007ff0c7424 */ /* 0x000fe200078e00ff */
[----:B------:R-:W-:-:S13]  /*1a2e0*/  IADD3 R2, P1, R14, R5, RZ ;  /* 0x000000050e027210 */ /* 0x000fda0007f3e0ff */
[----:B------:R-:W-:Y:S05]  /*1a2f0*/  WARPSYNC.COLLECTIVE R15, `(.L_x_14241) ;  /* 0x000000000f087348 */ /* 0x000fea0003c00000 */
[----:B------:R0:W1:Y:S02]  /*1a300*/  SHFL.IDX P6, R14, R13, R12, R11 ;  /* 0x0000000c0d0e7389 */ /* 0x00006400000c000b */
[----:B01----:R-:W-:Y:S01]  /*1a310*/  ENDCOLLECTIVE ;  /* 0x000000000000791b */ /* 0x003fe20003800000 */
.L_x_14241:
        /* <DEDUP_REMOVED lines=10> */
.L_x_14242:
[----:B------:R-:W-:Y:S05]  /*1a3c0*/  BRA `(.L_x_14243) ;  /* 0xffffffb000e07947 */ /* 0x000fea000383ffff */
.L_x_14113:
        /* <DEDUP_REMOVED lines=8> */
.L_x_14245:
[----:B------:R-:W-:Y:S05]  /*1a450*/  BSYNC B0 ;  /* 0x0000000000007941 */ /* 0x000fea0003800000 */
.L_x_14244:
        /* <DEDUP_REMOVED lines=9> */
.L_x_14246:
        /* <DEDUP_REMOVED lines=18> */
.L_x_14247:
[----:B------:R-:W-:Y:S01]  /*1a610*/  IMAD.MOV.U32 R12, RZ, RZ, 0x2 ;  /* 0x00000002ff0c7424 */ /* 0x000fe200078e00ff */
[----:B------:R-:W-:-:S05]  /*1a620*/  SEL R4, R14, RZ, P1 ;  /* 0x000000ff0e047207 */ /* 0x000fca0000800000 */
[----:B------:R-:W-:-:S04]  /*1a630*/  IMAD.IADD R4, R17, 0x1, R4 ;  /* 0x0000000111047824 */ /* 0x000fc800078e0204 */
[----:B------:R-:W-:-:S07]  /*1a640*/  IMAD.MOV.U32 R13, RZ, RZ, R4 ;  /* 0x000000ffff0d7224 */ /* 0x000fce00078e0004 */
[----:B------:R-:W-:Y:S05]  /*1a650*/  WARPSYNC.COLLECTIVE R15, `(.L_x_14248) ;  /* 0x000000000f087348 */ /* 0x000fea0003c00000 */
[----:B------:R0:W1:Y:S02]  /*1a660*/  SHFL.UP P6, R14, R13, R12, R11 ;  /* 0x0400000c0d0e7389 */ /* 0x00006400000c000b */
[----:B01----:R-:W-:Y:S01]  /*1a670*/  ENDCOLLECTIVE ;  /* 0x000000000000791b */ /* 0x003fe20003800000 */
.L_x_14248:
[----:B------:R-:W-:Y:S01]  /*1a680*/  IMAD.MOV.U32 R12, RZ, RZ, 0x4 ;  /* 0x00000004ff0c7424 */ /* 0x000fe200078e00ff */
[----:B------:R-:W-:-:S05]  /*1a690*/  SEL R3, R14, RZ, P2 ;  /* 0x000000ff0e037207 */ /* 0x000fca0001000000 */
[----:B------:R-:W-:-:S04]  /*1a6a0*/  IMAD.IADD R6, R4, 0x1, R3 ;  /* 0x0000000104067824 */ /* 0x000fc800078e0203 */
[----:B------:R-:W-:-:S07]  /*1a6b0*/  IMAD.MOV.U32 R13, RZ, RZ, R6 ;  /* 0x000000ffff0d7224 */ /* 0x000fce00078e0006 */
[----:B------:R-:W-:Y:S05]  /*1a6c0*/  WARPSYNC.COLLECTIVE R15, `(.L_x_14249) ;  /* 0x000000000f087348 */ /* 0x000fea0003c00000 */
[----:B------:R0:W1:Y:S02]  /*1a6d0*/  SHFL.UP P6, R14, R13, R12, R11 ;  /* 0x0400000c0d0e7389 */ /* 0x00006400000c000b */
[----:B01----:R-:W-:Y:S01]  /*1a6e0*/  ENDCOLLECTIVE ;  /* 0x000000000000791b */ /* 0x003fe20003800000 */
.L_x_14249:
[----:B------:R-:W-:Y:S01]  /*1a6f0*/  IMAD.MOV.U32 R12, RZ, RZ, 0x8 ;  /* 0x00000008ff0c7424 */ /* 0x000fe200078e00ff */
[----:B------:R-:W-:-:S05]  /*1a700*/  SEL R3, R14, RZ, P3 ;  /* 0x000000ff0e037207 */ /* 0x000fca0001800000 */
[----:B------:R-:W-:-:S04]  /*1a710*/  IMAD.IADD R2, R6, 0x1, R3 ;  /* 0x0000000106027824 */ /* 0x000fc800078e0203 */
[----:B------:R-:W-:-:S07]  /*1a720*/  IMAD.MOV.U32 R13, RZ, RZ, R2 ;  /* 0x000000ffff0d7224 */ /* 0x000fce00078e0002 */
[----:B------:R-:W-:Y:S05]  /*1a730*/  WARPSYNC.COLLECTIVE R15, `(.L_x_14250) ;  /* 0x000000000f087348 */ /* 0x000fea0003c00000 */
[----:B------:R0:W1:Y:S02]  /*1a740*/  SHFL.UP P6, R14, R13, R12, R11 ;  /* 0x0400000c0d0e7389 */ /* 0x00006400000c000b */
[----:B01----:R-:W-:Y:S01]  /*1a750*/  ENDCOLLECTIVE ;  /* 0x000000000000791b */ /* 0x003fe20003800000 */
.L_x_14250:
[----:B------:R-:W-:Y:S01]  /*1a760*/  IMAD.MOV.U32 R12, RZ, RZ, 0x10 ;  /* 0x00000010ff0c7424 */ /* 0x000fe200078e00ff */
[----:B------:R-:W-:-:S05]  /*1a770*/  SEL R3, R14, RZ, P4 ;  /* 0x000000ff0e037207 */ /* 0x000fca0002000000 */
[----:B------:R-:W-:-:S04]  /*1a780*/  IMAD.IADD R3, R2, 0x1, R3 ;  /* 0x0000000102037824 */ /* 0x000fc800078e0203 */
[----:B------:R-:W-:-:S07]  /*1a790*/  IMAD.MOV.U32 R13, RZ, RZ, R3 ;  /* 0x000000ffff0d7224 */ /* 0x000fce00078e0003 */
[----:B------:R-:W-:Y:S05]  /*1a7a0*/  WARPSYNC.COLLECTIVE R15, `(.L_x_14251) ;  /* 0x000000000f087348 */ /* 0x000fea0003c00000 */
[----:B------:R0:W1:Y:S02]  /*1a7b0*/  SHFL.UP P6, R14, R13, R12, R11 ;  /* 0x0400000c0d0e7389 */ /* 0x00006400000c000b */
[----:B01----:R-:W-:Y:S01]  /*1a7c0*/  ENDCOLLECTIVE ;  /* 0x000000000000791b */ /* 0x003fe20003800000 */
.L_x_14251:
        /* <DEDUP_REMOVED lines=8> */
.L_x_14252:
[----:B------:R-:W-:Y:S05]  /*1a850*/  BRA `(.L_x_14253) ;  /* 0xffffffb000e87947 */ /* 0x000fea000383ffff */
.L_x_14118:
        /* <DEDUP_REMOVED lines=8> */
.L_x_14255:
[----:B------:R-:W-:Y:S05]  /*1a8e0*/  BSYNC B0 ;  /* 0x0000000000007941 */ /* 0x000fea0003800000 */
.L_x_14254:
        /* <DEDUP_REMOVED lines=8> */
.L_x_14256:
[----:B------:R-:W-:Y:S01]  /*1a970*/  IMAD.MOV.U32 R12, RZ, RZ, 0x4 ;  /* 0x00000004ff0c7424 */ /* 0x000fe200078e00ff */
[----:B------:R-:W-:-:S05]  /*1a980*/  SEL R2, R14, RZ, P2 ;  /* 0x000000ff0e027207 */ /* 0x000fca0001000000 */
[----:B------:R-:W-:-:S04]  /*1a990*/  IMAD.IADD R2, R13, 0x1, R2 ;  /* 0x000000010d027824 */ /* 0x000fc800078e0202 */
[----:B------:R-:W-:-:S07]  /*1a9a0*/  IMAD.MOV.U32 R13, RZ, RZ, R2 ;  /* 0x000000ffff0d7224 */ /* 0x000fce00078e0002 */
[----:B------:R-:W-:Y:S05]  /*1a9b0*/  WARPSYNC.COLLECTIVE R15, `(.L_x_14257) ;  /* 0x000000000f087348 */ /* 0x000fea0003c00000 */
[----:B------:R0:W1:Y:S02]  /*1a9c0*/  SHFL.UP P6, R14, R13, R12, R11 ;  /* 0x0400000c0d0e7389 */ /* 0x00006400000c000b */
[----:B01----:R-:W-:Y:S01]  /*1a9d0*/  ENDCOLLECTIVE ;  /* 0x000000000000791b */ /* 0x003fe20003800000 */
.L_x_14257:
[----:B------:R-:W-:Y:S01]  /*1a9e0*/  IMAD.MOV.U32 R12, RZ, RZ, 0x8 ;  /* 0x00000008ff0c7424 */ /* 0x000fe200078e00ff */
[----:B------:R-:W-:-:S05]  /*1a9f0*/  SEL R3, R14, RZ, P3 ;  /* 0x000000ff0e037207 */ /* 0x000fca0001800000 */
[----:B------:R-:W-:-:S04]  /*1aa00*/  IMAD.IADD R3, R2, 0x1, R3 ;  /* 0x0000000102037824 */ /* 0x000fc800078e0203 */
[----:B------:R-:W-:-:S07]  /*1aa10*/  IMAD.MOV.U32 R13, RZ, RZ, R3 ;  /* 0x000000ffff0d7224 */ /* 0x000fce00078e0003 */
[----:B------:R-:W-:Y:S05]  /*1aa20*/  WARPSYNC.COLLECTIVE R15, `(.L_x_14258) ;  /* 0x000000000f087348 */ /* 0x000fea0003c00000 */
[----:B------:R0:W1:Y:S02]  /*1aa30*/  SHFL.UP P6, R14, R13, R12, R11 ;  /* 0x0400000c0d0e7389 */ /* 0x00006400000c000b */
[----:B01----:R-:W-:Y:S01]  /*1aa40*/  ENDCOLLECTIVE ;  /* 0x000000000000791b */ /* 0x003fe20003800000 */
.L_x_14258:
[----:B------:R-:W-:Y:S01]  /*1aa50*/  IMAD.MOV.U32 R12, RZ, RZ, 0x10 ;  /* 0x00000010ff0c7424 */ /* 0x000fe200078e00ff */
[----:B------:R-:W-:-:S05]  /*1aa60*/  SEL R4, R14, RZ, P4 ;  /* 0x000000ff0e047207 */ /* 0x000fca0002000000 */
[----:B------:R-:W-:-:S04]  /*1aa70*/  IMAD.IADD R4, R3, 0x1, R4 ;  /* 0x0000000103047824 */ /* 0x000fc800078e0204 */
[----:B------:R-:W-:-:S07]  /*1aa80*/  IMAD.MOV.U32 R13, RZ, RZ, R4 ;  /* 0x000000ffff0d7224 */ /* 0x000fce00078e0004 */
[----:B------:R-:W-:Y:S05]  /*1aa90*/  WARPSYNC.COLLECTIVE R15, `(.L_x_14259) ;  /* 0x000000000f087348 */ /* 0x000fea0003c00000 */
[----:B------:R0:W1:Y:S02]  /*1aaa0*/  SHFL.UP P6, R14, R13, R12, R11 ;  /* 0x0400000c0d0e7389 */ /* 0x00006400000c000b */
[----:B01----:R-:W-:Y:S01]  /*1aab0*/  ENDCOLLECTIVE ;  /* 0x000000000000791b */ /* 0x003fe20003800000 */
.L_x_14259:
        /* <DEDUP_REMOVED lines=8> */
.L_x_14260:
[----:B------:R-:W-:Y:S05]  /*1ab40*/  BRA `(.L_x_14261) ;  /* 0xffffffb000c87947 */ /* 0x000fea000383ffff */
.L_x_14120:
[----:B------:R-:W-:Y:S01]  /*1ab50*/  BSSY B0, `(.L_x_14262) ;  /* 0x0000006000007945 */ /* 0x000fe20003800000 */
[----:B------:R-:W-:Y:S01]  /*1ab60*/  PLOP3.LUT P6, PT, P6, PT, PT, 0x8, 0x0 ;  /* 0x000000000000781c */ /* 0x000fe200037ce170 */
[----:B------:R-:W-:-:S12]  /*1ab70*/  IMAD.MOV.U32 R15, RZ, RZ, -0x1 ;  /* 0xffffffffff0f7424 */ /* 0x000fd800078e00ff */
[----:B01----:R-:W-:Y:S05]  /*1ab80*/  WARPSYNC.COLLECTIVE R15, `(.L_x_14263) ;  /* 0x000000000f087348 */ /* 0x003fea0003c00000 */
[----:B------:R-:W-:Y:S01]  /*1ab90*/  VOTE.ANY R14, PT, P6 ;  /* 0x00000000000e7806 */ /* 0x000fe200030e0100 */
[----:B01----:R-:W-:Y:S06]  /*1aba0*/  ENDCOLLECTIVE ;  /* 0x000000000000791b */ /* 0x003fec0003800000 */
.L_x_14263:
[----:B------:R-:W-:Y:S05]  /*1abb0*/  BSYNC B0 ;  /* 0x0000000000007941 */ /* 0x000fea0003800000 */
.L_x_14262:
        /* <DEDUP_REMOVED lines=9> */
.L_x_14264:
[----:B------:R-:W-:Y:S01]  /*1ac50*/  IMAD.MOV.U32 R17, RZ, RZ, R14 ;  /* 0x000000ffff117224 */ /* 0x000fe200078e000e */
[----:B------:R-:W-:Y:S06]  /*1ac60*/  BRA `(.L_x_14265) ;  /* 0xffffffb000b87947 */ /* 0x000fec000383ffff */
.L_x_14122:
[----:B------:R-:W-:Y:S01]  /*1ac70*/  BSSY B0, `(.L_x_14266) ;  /* 0x0000007000007945 */ /* 0x000fe20003800000 */
[----:B------:R-:W-:Y:S02]  /*1ac80*/  IMAD.MOV.U32 R13, RZ, RZ, R3 ;  /* 0x000000ffff0d7224 */ /* 0x000fe400078e0003 */
[----:B------:R-:W-:Y:S02]  /*1ac90*/  IMAD.MOV.U32 R11, RZ, RZ, 0x1f ;  /* 0x0000001fff0b7424 */ /* 0x000fe400078e00ff */
[----:B------:R-:W-:-:S07]  /*1aca0*/  IMAD.MOV.U32 R15, RZ, RZ, -0x1 ;  /* 0xffffffffff0f7424 */ /* 0x000fce00078e00ff */
[----:B0123--:R-:W-:Y:S05]  /*1acb0*/  WARPSYNC.COLLECTIVE R15, `(.L_x_14267) ;  /* 0x000000000f087348 */ /* 0x00ffea0003c00000 */
[----:B------:R4:W0:Y:S02]  /*1acc0*/  SHFL.IDX P6, R14, R13, R12, R11 ;  /* 0x0000000c0d0e7389 */ /* 0x00082400000c000b */
[----:B01234-:R-:W-:Y:S01]  /*1acd0*/  ENDCOLLECTIVE ;  /* 0x000000000000791b */ /* 0x01ffe20003800000 */
.L_x_14267:
[----:B------:R-:W-:Y:S05]  /*1ace0*/  BSYNC B0 ;  /* 0x0000000000007941 */ /* 0x000fea0003800000 */
.L_x_14266:
[----:B------:R-:W-:Y:S05]  /*1acf0*/  BRA `(.L_x_14121) ;  /* 0xffffffb000b07947 */ /* 0x000fea000383ffff */
.L_x_14126:
[----:B0-----:R0:W3:Y:S02]  /*1ad00*/  SYNCS.PHASECHK.TRANS64.TRYWAIT P0, [R5+URZ+0x16820], R0 ;  /* 0x01682000050075a7 */ /* 0x0010e4000800017f */
[----:B---3--:R-:W-:Y:S05]  /*1ad10*/  @!P0 NANOSLEEP.SYNCS 0x989680 ;  /* 0x009896800000895d */ /* 0x008fea0003900000 */
[----:B------:R-:W3:Y:S02]  /*1ad20*/  @!P0 SYNCS.PHASECHK.TRANS64 P0, [R5+URZ+0x16820], R0 ;  /* 0x01682000050085a7 */ /* 0x000ee4000800007f */
[----:B---3--:R-:W-:Y:S05]  /*1ad30*/  @!P0 BRA `(.L_x_14126) ;  /* 0xfffffffc00f08947 */ /* 0x008fea000383ffff */
[----:B------:R-:W-:Y:S05]  /*1ad40*/  BRA `(.L_x_14268) ;  /* 0xffffffb800287947 */ /* 0x000fea000383ffff */
.L_x_14127:
        /* <DEDUP_REMOVED lines=11> */
.L_x_14270:
[----:B------:R-:W-:Y:S05]  /*1ae00*/  BSYNC B0 ;  /* 0x0000000000007941 */ /* 0x000fea0003800000 */
.L_x_14269:
[----:B------:R-:W-:Y:S05]  /*1ae10*/  BRA `(.L_x_14271) ;  /* 0xffffffb800107947 */ /* 0x000fea000383ffff */
.L_x_14130:
[----:B------:R-:W-:Y:S01]  /*1ae20*/  BSSY B1, `(.L_x_14272) ;  /* 0x0000006000017945 */ /* 0x000fe20003800000 */
[----:B------:R-:W-:-:S07]  /*1ae30*/  IMAD.MOV.U32 R15, RZ, RZ, -0x1 ;  /* 0xffffffffff0f7424 */ /* 0x000fce00078e00ff */
[----:B012---:R-:W-:Y:S05]  /*1ae40*/  WARPSYNC.COLLECTIVE R15, `(.L_x_14273) ;  /* 0x000000000f0c7348 */ /* 0x007fea0003c00000 */
[----:B------:R-:W-:Y:S02]  /*1ae50*/  ELECT P6, UR62, PT ;  /* 0x00000000003e782f */ /* 0x000fe400038c0000 */
[----:B------:R-:W-:Y:S01]  /*1ae60*/  MOV R14, UR62 ;  /* 0x0000003e000e7c02 */ /* 0x000fe20008000f00 */
[----:B012---:R-:W-:Y:S10]  /*1ae70*/  ENDCOLLECTIVE ;  /* 0x000000000000791b */ /* 0x007ff40003800000 */
.L_x_14273:
[----:B------:R-:W-:Y:S05]  /*1ae80*/  BSYNC B1 ;  /* 0x0000000000017941 */ /* 0x000fea0003800000 */
.L_x_14272:
[----:B------:R-:W-:Y:S05]  /*1ae90*/  BRA `(.L_x_14274) ;  /* 0xffffffb800087947 */ /* 0x000fea000383ffff */
.L_x_14132:
[----:B0-----:R0:W3:Y:S02]  /*1aea0*/  SYNCS.PHASECHK.TRANS64.TRYWAIT P1, [R3+URZ+0x16840], R2 ;  /* 0x01684002030075a7 */ /* 0x0010e4000802017f */
[----:B---3--:R-:W-:Y:S05]  /*1aeb0*/  @!P1 NANOSLEEP.SYNCS 0x989680 ;  /* 0x009896800000995d */ /* 0x008fea0003900000 */
[----:B------:R-:W3:Y:S02]  /*1aec0*/  @!P1 SYNCS.PHASECHK.TRANS64 P1, [R3+URZ+0x16840], R2 ;  /* 0x01684002030095a7 */ /* 0x000ee4000802007f */
[----:B---3--:R-:W-:Y:S05]  /*1aed0*/  @!P1 BRA `(.L_x_14132) ;  /* 0xfffffffc00f09947 */ /* 0x008fea000383ffff */
[----:B------:R-:W-:Y:S05]  /*1aee0*/  BRA `(.L_x_14275) ;  /* 0xffffffb800287947 */ /* 0x000fea000383ffff */
.L_x_14134:
[----:B---3--:R3:W4:Y:S02]  /*1aef0*/  SYNCS.PHASECHK.TRANS64.TRYWAIT P1, [R5+URZ+0x16840], R0 ;  /* 0x01684000050075a7 */ /* 0x008724000802017f */
[----:B----4-:R-:W-:Y:S05]  /*1af00*/  @!P1 NANOSLEEP.SYNCS 0x989680 ;  /* 0x009896800000995d */ /* 0x010fea0003900000 */
[----:B------:R-:W4:Y:S02]  /*1af10*/  @!P1 SYNCS.PHASECHK.TRANS64 P1, [R5+URZ+0x16840], R0 ;  /* 0x01684000050095a7 */ /* 0x000f24000802007f */
[----:B----4-:R-:W-:Y:S05]  /*1af20*/  @!P1 BRA `(.L_x_14134) ;  /* 0xfffffffc00f09947 */ /* 0x010fea000383ffff */
[----:B------:R-:W-:Y:S05]  /*1af30*/  BRA `(.L_x_14276) ;  /* 0xffffffb800347947 */ /* 0x000fea000383ffff */
.L_x_14136:
[----:B----4-:R4:W0:Y:S02]  /*1af40*/  SYNCS.PHASECHK.TRANS64.TRYWAIT P1, [R3+URZ+0x16860], R2 ;  /* 0x01686002030075a7 */ /* 0x010824000802017f */
[----:B0-----:R-:W-:Y:S05]  /*1af50*/  @!P1 NANOSLEEP.SYNCS 0x989680 ;  /* 0x009896800000995d */ /* 0x001fea0003900000 */
[----:B------:R-:W0:Y:S02]  /*1af60*/  @!P1 SYNCS.PHASECHK.TRANS64 P1, [R3+URZ+0x16860], R2 ;  /* 0x01686002030095a7 */ /* 0x000e24000802007f */
[----:B0-----:R-:W-:Y:S05]  /*1af70*/  @!P1 BRA `(.L_x_14136) ;  /* 0xfffffffc00f09947 */ /* 0x001fea000383ffff */
[----:B------:R-:W-:Y:S05]  /*1af80*/  BRA `(.L_x_14277) ;  /* 0xffffffb800307947 */ /* 0x000fea000383ffff */
.L_x_14278:
        /* <DEDUP_REMOVED lines=15> */
.L_x_15878:


//--------------------- .text._ZN7cutlass13device_kernelIN5flash11enable_sm90INS1_16FlashAttnFwdSm90INS1_25CollectiveMainloopFwdSm90ILi2EN4cute5tupleIJNS5_1CILi1EEES8_S8_EEENS6_IJNS7_ILi192EEENS7_ILi128EEENS7_ILi64EEEEEELi64ENS_6half_tEfNS_4arch4Sm90ELb0ELb1ELb1ELb1ELb1ELb1ELb0ELb1ELb1ELb1ELb0ELb0EEENS1_21CollectiveEpilogueFwdINS6_IJSA_SC_SB_EEES9_SE_SG_Li384ELb1ELb1ELb0ELb0EEENS1_36VarlenDynamicPersistentTileSchedulerILi192ELi128ELi384ELi128ELb0ELb1ELb1ELb1ELb0ELb1EEEEEEEEEvNT_6ParamsE --------------------------
	.section	.text._ZN7cutlass13device_kernelIN5flash11enable_sm90INS1_16FlashAttnFwdSm90INS1_25CollectiveMainloopFwdSm90ILi2EN4cute5tupleIJNS5_1CILi1EEES8_S8_EEENS6_IJNS7_ILi192EEENS7_ILi128EEENS7_ILi64EEEEEELi64ENS_6half_tEfNS_4arch4Sm90ELb0ELb1ELb1ELb1ELb1ELb1ELb0ELb1ELb1ELb1ELb0ELb0EEENS1_21CollectiveEpilogueFwdINS6_IJSA_SC_SB_EEES9_SE_SG_Li384ELb1ELb1ELb0ELb0EEENS1_36VarlenDynamicPersistentTileSchedulerILi192ELi128ELi384ELi128ELb0ELb1ELb1ELb1ELb0ELb1EEEEEEEEEvNT_6ParamsE,"ax",@progbits
	.align	128
.text._ZN7cutlass13device_kernelIN5flash11enable_sm90INS1_16FlashAttnFwdSm90INS1_25CollectiveMainloopFwdSm90ILi2EN4cute5tupleIJNS5_1CILi1EEES8_S8_EEENS6_IJNS7_ILi192EEENS7_ILi128EEENS7_ILi64EEEEEELi64ENS_6half_tEfNS_4arch4Sm90ELb0ELb1ELb1ELb1ELb1ELb1ELb0ELb1ELb1ELb1ELb0ELb0EEENS1_21CollectiveEpilogueFwdINS6_IJSA_SC_SB_EEES9_SE_SG_Li384ELb1ELb1ELb0ELb0EEENS1_36VarlenDynamicPersistentTileSchedulerILi192ELi128ELi384ELi128ELb0ELb1ELb1ELb1ELb0ELb1EEEEEEEEEvNT_6ParamsE:
        .type           _ZN7cutlass13device_kernelIN5flash11enable_sm90INS1_16FlashAttnFwdSm90INS1_25CollectiveMainloopFwdSm90ILi2EN4cute5tupleIJNS5_1CILi1EEES8_S8_EEENS6_IJNS7_ILi192EEENS7_ILi128EEENS7_ILi64EEEEEELi64ENS_6half_tEfNS_4arch4Sm90ELb0ELb1ELb1ELb1ELb1ELb1ELb0ELb1ELb1ELb1ELb0ELb0EEENS1_21CollectiveEpilogueFwdINS6_IJSA_SC_SB_EEES9_SE_SG_Li384ELb1ELb1ELb0ELb0EEENS1_36VarlenDynamicPersistentTileSchedulerILi192ELi128ELi384ELi128ELb0ELb1ELb1ELb1ELb0ELb1EEEEEEEEEvNT_6ParamsE,@function
        .size           _ZN7cutlass13device_kernelIN5flash11enable_sm90INS1_16FlashAttnFwdSm90INS1_25CollectiveMainloopFwdSm90ILi2EN4cute5tupleIJNS5_1CILi1EEES8_S8_EEENS6_IJNS7_ILi192EEENS7_ILi128EEENS7_ILi64EEEEEELi64ENS_6half_tEfNS_4arch4Sm90ELb0ELb1ELb1ELb1ELb1ELb1ELb0ELb1ELb1ELb1ELb0ELb0EEENS1_21CollectiveEpilogueFwdINS6_IJSA_SC_SB_EEES9_SE_SG_Li384ELb1ELb1ELb0ELb0EEENS1_36VarlenDynamicPersistentTileSchedulerILi192ELi128ELi384ELi128ELb0ELb1ELb1ELb1ELb0ELb1EEEEEEEEEvNT_6ParamsE,(.L_x_15879 - _ZN7cutlass13device_kernelIN5flash11enable_sm90INS1_16FlashAttnFwdSm90INS1_25CollectiveMainloopFwdSm90ILi2EN4cute5tupleIJNS5_1CILi1EEES8_S8_EEENS6_IJNS7_ILi192EEENS7_ILi128EEENS7_ILi64EEEEEELi64ENS_6half_tEfNS_4arch4Sm90ELb0ELb1ELb1ELb1ELb1ELb1ELb0ELb1ELb1ELb1ELb0ELb0EEENS1_21CollectiveEpilogueFwdINS6_IJSA_SC_SB_EEES9_SE_SG_Li384ELb1ELb1ELb0ELb0EEENS1_36VarlenDynamicPersistentTileSchedulerILi192ELi128ELi384ELi128ELb0ELb1ELb1ELb1ELb0ELb1EEEEEEEEEvNT_6ParamsE)
        .other          _ZN7cutlass13device_kernelIN5flash11enable_sm90INS1_16FlashAttnFwdSm90INS1_25CollectiveMainloopFwdSm90ILi2EN4cute5tupleIJNS5_1CILi1EEES8_S8_EEENS6_IJNS7_ILi192EEENS7_ILi128EEENS7_ILi64EEEEEELi64ENS_6half_tEfNS_4arch4Sm90ELb0ELb1ELb1ELb1ELb1ELb1ELb0ELb1ELb1ELb1ELb0ELb0EEENS1_21CollectiveEpilogueFwdINS6_IJSA_SC_SB_EEES9_SE_SG_Li384ELb1ELb1ELb0ELb0EEENS1_36VarlenDynamicPersistentTileSchedulerILi192ELi128ELi384ELi128ELb0ELb1ELb1ELb1ELb0ELb1EEEEEEEEEvNT_6ParamsE,@"STO_CUDA_ENTRY STV_DEFAULT"
_ZN7cutlass13device_kernelIN5flash11enable_sm90INS1_16FlashAttnFwdSm90INS1_25CollectiveMainloopFwdSm90ILi2EN4cute5tupleIJNS5_1CILi1EEES8_S8_EEENS6_IJNS7_ILi192EEENS7_ILi128EEENS7_ILi64EEEEEELi64ENS_6half_tEfNS_4arch4Sm90ELb0ELb1ELb1ELb1ELb1ELb1ELb0ELb1ELb1ELb1ELb0ELb0EEENS1_21CollectiveEpilogueFwdINS6_IJSA_SC_SB_EEES9_SE_SG_Li384ELb1ELb1ELb0ELb0EEENS1_36VarlenDynamicPersistentTileSchedulerILi192ELi128ELi384ELi128ELb0ELb1ELb1ELb1ELb0ELb1EEEEEEEEEvNT_6ParamsE:
        /* <DEDUP_REMOVED lines=18> */
.L_x_14280:
[----:B------:R-:W-:Y:S05]  /*0120*/  BSYNC B0 ;  /* 0x0000000000007941 */ /* 0x000fea0003800000 */
.L_x_14279:
        /* <DEDUP_REMOVED lines=41> */
.L_x_14281:
        /* <DEDUP_REMOVED lines=22> */
.L_x_14282:
        /* <DEDUP_REMOVED lines=18> */
.L_x_14283:
        /* <DEDUP_REMOVED lines=22> */
.L_x_14284:
        /* <DEDUP_REMOVED lines=22> */
.L_x_14285:
        /* <DEDUP_REMOVED lines=8> */
.L_x_14288:
        /* <DEDUP_REMOVED lines=22> */
[----:B------:R-:W-:Y:S01]  /*0ae0*/  IMAD.MOV.U32 R22, RZ, RZ, RZ ;  /* 0x000000ffff167224 */ /* 0x000fe200078e00ff */
[----:B------:R-:W-:Y:S01]  /*0af0*/  ULOP3.LUT UR39, UR37, 0x1, URZ, 0xfc, !UPT ;  /* 0x0000000125277892 */ /* 0x000fe2000f8efc3f */
[----:B------:R-:W-:Y:S01]  /*0b00*/  IMAD.MOV.U32 R154, RZ, RZ, RZ ;  /* 0x000000ffff9a7224 */ /* 0x000fe200078e00ff */
[----:B------:R-:W-:Y:S01]  /*0b10*/  UMOV UR36, URZ ;  /* 0x0000003f00247c82 */ /* 0x000fe20008000000 */
[----:B------:R-:W-:Y:S02]  /*0b20*/  IMAD.MOV.U32 R19, RZ, RZ, RZ ;  /* 0x000000ffff137224 */ /* 0x000fe400078e00ff */
[----:B0-----:R-:W-:-:S05]  /*0b30*/  VIADD R13, R0, 0xffffff80 ;  /* 0xffffff80000d7836 */ /* 0x001fca0000000000 */
[----:B------:R-:W-:-:S04]  /*0b40*/  SHF.R.S32.HI R0, RZ, 0x1f, R13 ;  /* 0x0000001fff007819 */ /* 0x000fc8000001140d */
[CC--:B------:R-:W-:Y:S02]  /*0b50*/  LEA.HI R3, R0.reuse, R13.reuse, RZ, 0x7 ;  /* 0x0000000d00037211 */ /* 0x0c0fe400078f38ff */
[CC--:B------:R-:W-:Y:S02]  /*0b60*/  LEA.HI R5, R0.reuse, R13.reuse, RZ, 0x5 ;  /* 0x0000000d00057211 */ /* 0x0c0fe400078f28ff */
[----:B------:R-:W-:Y:S02]  /*0b70*/  LOP3.LUT R4, R3, 0xffffff80, RZ, 0xc0, !PT ;  /* 0xffffff8003047812 */ /* 0x000fe400078ec0ff */
[----:B------:R-:W-:Y:S02]  /*0b80*/  SHF.R.S32.HI R12, RZ, 0x7, R3 ;  /* 0x00000007ff0c7819 */ /* 0x000fe40000011403 */
[----:B------:R-:W-:Y:S01]  /*0b90*/  SHF.R.S32.HI R14, RZ, 0x5, R5 ;  /* 0x00000005ff0e7819 */ /* 0x000fe20000011405 */
[----:B------:R-:W-:Y:S01]  /*0ba0*/  IMAD.IADD R11, R13, 0x1, -R4 ;  /* 0x000000010d0b7824 */ /* 0x000fe200078e0a04 */
[----:B------:R-:W-:Y:S01]  /*0bb0*/  LEA.HI R4, R0, R13, RZ, 0x4 ;  /* 0x0000000d00047211 */ /* 0x000fe200078f20ff */
[----:B------:R-:W-:-:S03]  /*0bc0*/  IMAD.HI R5, R12, 0x55555556, RZ ;  /* 0x555555560c057827 */ /* 0x000fc600078e02ff */
[----:B------:R-:W-:Y:S02]  /*0bd0*/  SHF.R.S32.HI R6, RZ, 0x1f, R11 ;  /* 0x0000001fff067819 */ /* 0x000fe4000001140b */
[----:B------:R-:W-:Y:S02]  /*0be0*/  SHF.R.S32.HI R7, RZ, 0x4, R4 ;  /* 0x00000004ff077819 */ /* 0x000fe40000011404 */
[----:B------:R-:W-:Y:S02]  /*0bf0*/  LEA.HI R8, R6, R11, RZ, 0x2 ;  /* 0x0000000b06087211 */ /* 0x000fe400078f10ff */
[C---:B------:R-:W-:Y:S02]  /*0c00*/  LOP3.LUT R3, R4.reuse, 0x3fffff0, RZ, 0xc0, !PT ;  /* 0x03fffff004037812 */ /* 0x040fe400078ec0ff */
[--C-:B------:R-:W-:Y:S02]  /*0c10*/  SHF.R.S32.HI R9, RZ, 0x2, R8.reuse ;  /* 0x00000002ff097819 */ /* 0x100fe40000011408 */
[----:B------:R-:W-:Y:S01]  /*0c20*/  SHF.R.S32.HI R10, RZ, 0x1f, R8 ;  /* 0x0000001fff0a7819 */ /* 0x000fe20000011408 */
[----:B------:R-:W-:Y:S01]  /*0c30*/  IMAD.IADD R3, R13, 0x1, -R3 ;  /* 0x000000010d037824 */ /* 0x000fe200078e0a03 */
[----:B------:R-:W-:-:S02]  /*0c40*/  LEA.HI R4, R4, R7, RZ, 0x1 ;  /* 0x0000000704047211 */ /* 0x000fc400078f08ff */
[----:B------:R-:W-:Y:S01]  /*0c50*/  LEA.HI R10, R10, R9, RZ, 0x3 ;  /* 0x000000090a0a7211 */ /* 0x000fe200078f18ff */
[----:B------:R-:W-:Y:S01]  /*0c60*/  IMAD R3, R14, 0x10, R3 ;  /* 0x000000100e037824 */ /* 0x000fe200078e0203 */
[----:B------:R-:W-:Y:S02]  /*0c70*/  LOP3.LUT R4, R4, 0x1ffffffe, RZ, 0xc0, !PT ;  /* 0x1ffffffe04047812 */ /* 0x000fe400078ec0ff */
[----:B------:R-:W-:Y:S02]  /*0c80*/  LOP3.LUT R10, R10, 0xfffffff8, RZ, 0xc0, !PT ;  /* 0xfffffff80a0a7812 */ /* 0x000fe400078ec0ff */
[----:B------:R-:W-:Y:S01]  /*0c90*/  LEA.HI R6, R6, R11, RZ, 0x5 ;  /* 0x0000000b06067211 */ /* 0x000fe200078f28ff */
[----:B------:R-:W-:Y:S01]  /*0ca0*/  IMAD.IADD R4, R7, 0x1, -R4 ;  /* 0x0000000107047824 */ /* 0x000fe200078e0a04 */
[----:B------:R-:W-:Y:S01]  /*0cb0*/  LEA.HI R5, R5, R5, RZ, 0x1 ;  /* 0x0000000505057211 */ /* 0x000fe200078f08ff */
[----:B------:R-:W-:Y:S01]  /*0cc0*/  IMAD.IADD R9, R9, 0x1, -R10 ;  /* 0x0000000109097824 */ /* 0x000fe200078e0a0a */
[----:B------:R-:W-:Y:S01]  /*0cd0*/  SHF.R.S32.HI R6, RZ, 0x5, R6 ;  /* 0x00000005ff067819 */ /* 0x000fe20000011406 */
[----:B------:R-:W-:Y:S01]  /*0ce0*/  IMAD R7, R3, 0x8, R4 ;  /* 0x0000000803077824 */ /* 0x000fe200078e0204 */
[----:B------:R-:W-:Y:S01]  /*0cf0*/  LEA.HI R3, R0, R13, RZ, 0x2 ;  /* 0x0000000d00037211 */ /* 0x000fe200078f10ff */
[----:B------:R-:W-:Y:S01]  /*0d00*/  IMAD R5, R5, -0x3, R12 ;  /* 0xfffffffd05057824 */ /* 0x000fe200078e020c */
[----:B------:R-:W-:-:S02]  /*0d10*/  LEA R6, R6, R9, 0x4 ;  /* 0x0000000906067211 */ /* 0x000fc400078e20ff */
[----:B------:R-:W-:Y:S02]  /*0d20*/  LEA.HI R4, R0, R13, RZ, 0x3 ;  /* 0x0000000d00047211 */ /* 0x000fe400078f18ff */
[--C-:B------:R-:W-:Y:S01]  /*0d30*/  SHF.R.S32.HI R157, RZ, 0x2, R3.reuse ;  /* 0x00000002ff9d7819 */ /* 0x100fe20000011403 */
[----:B------:R-:W-:Y:S01]  /*0d40*/  IMAD R10, R5, 0x40, R6 ;  /* 0x00000040050a7824 */ /* 0x000fe200078e0206 */
[----:B------:R-:W-:Y:S02]  /*0d50*/  SHF.R.S32.HI R0, RZ, 0x1f, R3 ;  /* 0x0000001fff007819 */ /* 0x000fe40000011403 */
[----:B------:R-:W-:Y:S01]  /*0d60*/  SHF.R.S32.HI R5, RZ, 0x3, R4 ;  /* 0x00000003ff057819 */ /* 0x000fe20000011404 */
[----:B------:R-:W-:Y:S01]  /*0d70*/  VIADD R6, R157, 0x60 ;  /* 0x000000609d067836 */ /* 0x000fe20000000000 */
[----:B------:R-:W-:Y:S01]  /*0d80*/  LOP3.LUT R4, R4, 0xfffffff8, RZ, 0xc0, !PT ;  /* 0xfffffff804047812 */ /* 0x000fe200078ec0ff */
[----:B------:R-:W-:Y:S01]  /*0d90*/  STL [R1+0x5c], R10 ;  /* 0x00005c0a01007387 */ /* 0x000fe20000100800 */
[----:B------:R-:W-:-:S02]  /*0da0*/  LEA.HI R0, R0, R157, RZ, 0x3 ;  /* 0x0000009d00007211 */ /* 0x000fc400078f18ff */
[----:B------:R-:W-:Y:S01]  /*0db0*/  LOP3.LUT R3, R3, 0xfffffffc, RZ, 0xc0, !PT ;  /* 0xfffffffc03037812 */ /* 0x000fe200078ec0ff */
[----:B------:R-:W-:Y:S01]  /*0dc0*/  IMAD.IADD R9, R13, 0x1, -R4 ;  /* 0x000000010d097824 */ /* 0x000fe200078e0a04 */
[----:B------:R-:W-:Y:S01]  /*0dd0*/  LOP3.LUT R0, R0, 0xfffffff8, RZ, 0xc0, !PT ;  /* 0xfffffff800007812 */ /* 0x000fe200078ec0ff */
[----:B------:R-:W-:Y:S01]  /*0de0*/  STL [R1+0x8], RZ ;  /* 0x000008ff01007387 */ /* 0x000fe20000100800 */
[----:B------:R-:W-:Y:S01]  /*0df0*/  SHF.R.S32.HI R5, RZ, 0x1f, R6 ;  /* 0x0000001fff057819 */ /* 0x000fe20000011406 */
[----:B------:R-:W-:Y:S01]  /*0e00*/  IMAD.SHL.U32 R9, R9, 0x8, RZ ;  /* 0x0000000809097824 */ /* 0x000fe200078e00ff */
[----:B------:R-:W-:Y:S01]  /*0e10*/  SHF.L.U32 R4, R6, 0x6, RZ ;  /* 0x0000000606047819 */ /* 0x000fe200000006ff */
[----:B------:R-:W-:Y:S01]  /*0e20*/  IMAD.IADD R0, R157, 0x1, -R0 ;  /* 0x000000019d007824 */ /* 0x000fe200078e0a00 */
[----:B------:R-:W-:Y:S01]  /*0e30*/  LEA.HI R5, R5, R6, RZ, 0x3 ;  /* 0x0000000605057211 */ /* 0x000fe200078f18ff */
[----:B------:R-:W-:Y:S01]  /*0e40*/  IMAD.IADD R12, R13, 0x1, -R3 ;  /* 0x000000010d0c7824 */ /* 0x000fe200078e0a03 */
[----:B------:R-:W-:Y:S01]  /*0e50*/  STL [R1+0x50], R9 ;  /* 0x0000500901007387 */ /* 0x000fe20000100800 */
[----:B------:R-:W-:-:S02]  /*0e60*/  LOP3.LUT R8, R8, 0x7ffffffc, RZ, 0xc0, !PT ;  /* 0x7ffffffc08087812 */ /* 0x000fc400078ec0ff */
[C---:B------:R-:W-:Y:S01]  /*0e70*/  IMAD.SHL.U32 R152, R12.reuse, 0x4, RZ ;  /* 0x000000040c987824 */ /* 0x040fe200078e00ff */
[----:B------:R0:W-:Y:S01]  /*0e80*/  STL [R1+0x40], R0 ;  /* 0x0000400001007387 */ /* 0x0001e20000100800 */
[----:B------:R-:W-:Y:S01]  /*0e90*/  IMAD.SHL.U32 R5, R5, 0x40, RZ ;  /* 0x0000004005057824 */ /* 0x000fe200078e00ff */
[C---:B------:R-:W-:Y:S01]  /*0ea0*/  LEA.HI R3, R12.reuse, R12, RZ, 0x1 ;  /* 0x0000000c0c037211 */ /* 0x040fe200078f08ff */
[----:B------:R-:W-:Y:S02]  /*0eb0*/  IMAD.SHL.U32 R16, R12, 0x8, RZ ;  /* 0x000000080c107824 */ /* 0x000fe400078e00ff */
[----:B------:R-:W-:Y:S01]  /*0ec0*/  VIADD R6, R152, 0x10 ;  /* 0x0000001098067836 */ /* 0x000fe20000000000 */
[----:B------:R-:W-:Y:S01]  /*0ed0*/  LOP3.LUT R3, R3, 0x1ffffffe, RZ, 0xc0, !PT ;  /* 0x1ffffffe03037812 */ /* 0x000fe200078ec0ff */
[----:B------:R-:W-:Y:S01]  /*0ee0*/  VIADD R18, R16, 0x20 ;  /* 0x0000002010127836 */ /* 0x000fe20000000000 */
[----:B------:R-:W-:Y:S02]  /*0ef0*/  SHF.R.S32.HI R17, RZ, 0x1f, R16 ;  /* 0x0000001fff117819 */ /* 0x000fe40000011410 */
[----:B0-----:R-:W-:Y:S01]  /*0f00*/  LOP3.LUT R0, R4, 0x1c0, RZ, 0xc0, !PT ;  /* 0x000001c004007812 */ /* 0x001fe200078ec0ff */
[----:B------:R-:W-:Y:S01]  /*0f10*/  STL [R1+0xc], R6 ;  /* 0x00000c0601007387 */ /* 0x000fe20000100800 */
[----:B------:R-:W-:-:S02]  /*0f20*/  LOP3.LUT R4, R5, 0xfffffe00, RZ, 0xc0, !PT ;  /* 0xfffffe0005047812 */ /* 0x000fc400078ec0ff */
[----:B------:R-:W-:Y:S02]  /*0f30*/  SHF.R.U32.HI R9, RZ, 0x3, R0 ;  /* 0x00000003ff097819 */ /* 0x000fe40000011600 */
[----:B------:R-:W-:Y:S01]  /*0f40*/  LOP3.LUT R0, R0, 0x38, R16, 0xf8, !PT ;  /* 0x0000003800007812 */ /* 0x000fe200078ef810 */
[----:B------:R0:W-:Y:S01]  /*0f50*/  STL [R1+0x44], R4 ;  /* 0x0000440401007387 */ /* 0x0001e20000100800 */
[----:B------:R-:W-:Y:S02]  /*0f60*/  IADD3 R3, R12, -R3, RZ ;  /* 0x800000030c037210 */ /* 0x000fe40007ffe0ff */
[----:B------:R-:W-:Y:S02]  /*0f70*/  SHF.R.S32.HI R12, RZ, 0x1f, R18 ;  /* 0x0000001fff0c7819 */ /* 0x000fe40000011412 */
[----:B------:R-:W-:Y:S01]  /*0f80*/  LOP3.LUT R5, R4, R0, R9, 0xf6, !PT ;  /* 0x0000000004057212 */ /* 0x000fe200078ef609 */
[----:B------:R-:W-:Y:S02]  /*0f90*/  IMAD.IADD R0, R11, 0x1, -R8 ;  /* 0x000000010b007824 */ /* 0x000fe400078e0a08 */
[----:B------:R-:W-:Y:S01]  /*0fa0*/  STL [R1+0x4], R12 ;  /* 0x0000040c01007387 */ /* 0x000fe20000100800 */
[----:B0-----:R-:W-:Y:S01]  /*0fb0*/  SHF.R.S32.HI R4, RZ, 0x1f, R6 ;  /* 0x0000001fff047819 */ /* 0x001fe20000011406 */
[----:B------:R-:W-:-:S04]  /*0fc0*/  IMAD.SHL.U32 R6, R7, 0x8, RZ ;  /* 0x0000000807067824 */ /* 0x000fc800078e00ff */
[----:B------:R0:W-:Y:S04]  /*0fd0*/  STL [R1+0x54], R4 ;  /* 0x0000540401007387 */ /* 0x0001e80000100800 */
[----:B------:R1:W-:Y:S04]  /*0fe0*/  STL [R1], R0 ;  /* 0x0000000001007387 */ /* 0x0003e80000100800 */
[----:B------:R2:W-:Y:S01]  /*0ff0*/  STL [R1+0x60], R6 ;  /* 0x0000600601007387 */ /* 0x0005e20000100800 */
[----:B0-----:R-:W-:Y:S02]  /*1000*/  IMAD R4, R5, 0x2, R2 ;  /* 0x0000000205047824 */ /* 0x001fe400078e0202 */
[----:B-1----:R-:W-:-:S03]  /*1010*/  IMAD R0, R3, 0x8, R10 ;  /* 0x0000000803007824 */ /* 0x002fc600078e020a */
[----:B------:R2:W-:Y:S04]  /*1020*/  STL [R1+0x58], R4 ;  /* 0x0000580401007387 */ /* 0x0005e80000100800 */
[----:B------:R2:W-:Y:S02]  /*1030*/  STL [R1+0x30], R0 ;  /* 0x0000300001007387 */ /* 0x0005e40000100800 */
.L_x_14495:
[----:B------:R-:W-:Y:S05]  /*1040*/  YIELD ;  /* 0x0000000000007946 */ /* 0x000fea0003800000 */
[----:B------:R-:W-:Y:S01]  /*1050*/  ULDC.64 UR4, c[0x0][0xa28] ;  /* 0x00028a0000047ab9 */ /* 0x000fe20000000a00 */
[----:B0-2--5:R-:W0:Y:S01]  /*1060*/  LDC.64 R6, c[0x0][0xa08] ;  /* 0x00028200ff067b82 */ /* 0x025e220000000a00 */
        /* <DEDUP_REMOVED lines=11> */
[----:B0---4-:R-:W-:-:S06]  /*1120*/  IMAD.WIDE R10, R31, 0x4, R6 ;  /* 0x000000041f0a7825 */ /* 0x011fcc00078e0206 */
[----:B------:R-:W0:Y:S01]  /*1130*/  @P2 LDC.64 R8, c[0x0][0xa18] ;  /* 0x00028600ff082b82 */ /* 0x000e220000000a00 */
[----:B------:R-:W-:Y:S02]  /*1140*/  ULDC UR4, c[0x0][0x288] ;  /* 0x0000a20000047ab9 */ /* 0x000fe40000000800 */
[----:B------:R-:W-:Y:S01]  /*1150*/  IMAD.U32 R155, RZ, RZ, UR4 ;  /* 0x00000004ff9b7e24 */ /* 0x000fe2000f8e00ff */
[----:B------:R-:W-:Y:S02]  /*1160*/  ULDC.64 UR4, c[0x0][0x418] ;  /* 0x0001060000047ab9 */ /* 0x000fe40000000a00 */
[----:B------:R2:W5:Y:S01]  /*1170*/  @P0 LDG.E R68, desc[UR42][R10.64] ;  /* 0x0000002a0a440981 */ /* 0x000562000c1e1900 */
        /* <DEDUP_REMOVED lines=23> */
.L_x_14290:
        /* <DEDUP_REMOVED lines=10> */
.L_x_14291:
[----:B------:R-:W-:Y:S05]  /*1390*/  @!P0 BRA `(.L_x_14292) ;  /* 0x00000000000c8947 */ /* 0x000fea0003800000 */
[----:B------:R-:W2:Y:S04]  /*13a0*/  LDG.E R4, desc[UR42][R10.64] ;  /* 0x0000002a0a047981 */ /* 0x000ea8000c1e1900 */
[----:B------:R-:W2:Y:S02]  /*13b0*/  LDG.E R33, desc[UR42][R10.64+0x4] ;  /* 0x0000042a0a217981 */ /* 0x000ea4000c1e1900 */
[----:B--2---:R-:W-:-:S07]  /*13c0*/  IMAD.IADD R33, R33, 0x1, -R4 ;  /* 0x0000000121217824 */ /* 0x004fce00078e0a04 */
.L_x_14292:
        /* <DEDUP_REMOVED lines=26> */
[----:B-1----:R-:W-:-:S03]  /*1570*/  @P1 IMAD.HI.U32 R3, R0, R11, RZ ;  /* 0x0000000b00031227 */ /* 0x002fc600078e00ff */
[----:B------:R-:W-:Y:S02]  /*1580*/  IADD3 R156, R13, R28, RZ ;  /* 0x0000001c0d9c7210 */ /* 0x000fe40007ffe0ff */
[----:B--2---:R-:W-:Y:S02]  /*1590*/  @P1 SHF.R.U32.HI R6, RZ, R12, R3 ;  /* 0x0000000cff061219 */ /* 0x004fe40000011603 */
[C---:B------:R-:W-:Y:S01]  /*15a0*/  IADD3 R7, R156.reuse, 0x1, -R155 ;  /* 0x000000019c077810 */ /* 0x040fe20007ffe89b */
[----:B------:R-:W-:-:S04]  /*15b0*/  VIADD R0, R156, 0x7f ;  /* 0x0000007f9c007836 */ /* 0x000fc80000000000 */
[----:B------:R-:W-:Y:S01]  /*15c0*/  IMAD.IADD R9, R7, 0x1, R6 ;  /* 0x0000000107097824 */ /* 0x000fe200078e0206 */
[----:B------:R-:W-:-:S03]  /*15d0*/  SHF.R.S32.HI R3, RZ, 0x1f, R0 ;  /* 0x0000001fff037819 */ /* 0x000fc60000011400 */
[----:B------:R-:W-:Y:S01]  /*15e0*/  IMAD.IADD R4, R9, 0x1, R4 ;  /* 0x0000000109047824 */ /* 0x000fe200078e0204 */
[----:B------:R-:W-:-:S04]  /*15f0*/  LEA.HI R3, R3, R0, RZ, 0x7 ;  /* 0x0000000003037211 */ /* 0x000fc800078f38ff */
        /* <DEDUP_REMOVED lines=13> */
.L_x_14295:
[----:B------:R-:W-:-:S13]  /*16d0*/  ISETP.NE.AND P0, PT, R5, 0x1, PT ;  /* 0x000000010500780c */ /* 0x000fda0003f05270 */
[----:B------:R-:W0:Y:S02]  /*16e0*/  @P0 LDC.64 R6, c[0x0][0x9e8] ;  /* 0x00027a00ff060b82 */ /* 0x000e240000000a00 */
[----:B0-----:R-:W-:-:S05]  /*16f0*/  @P0 IMAD.HI.U32 R6, R0, R6, RZ ;  /* 0x0000000600060227 */ /* 0x001fca00078e00ff */
[----:B------:R-:W-:-:S07]  /*1700*/  @P0 SHF.R.U32.HI R0, RZ, R7, R6 ;  /* 0x00000007ff000219 */ /* 0x000fce0000011606 */
.L_x_14296:
[----:B------:R-:W-:Y:S05]  /*1710*/  BSYNC B0 ;  /* 0x0000000000007941 */ /* 0x000fea0003800000 */
.L_x_14294:
[----:B------:R-:W-:-:S05]  /*1720*/  IMAD R3, R0, R5, R5 ;  /* 0x0000000500037224 */ /* 0x000fca00078e0205 */
[----:B------:R-:W-:-:S07]  /*1730*/  VIMNMX R4, R4, R3, PT ;  /* 0x0000000304047248 */ /* 0x000fce0003fe0100 */
.L_x_14293:
        /* <DEDUP_REMOVED lines=20> */
.L_x_14299:
[----:B------:R-:W-:-:S13]  /*1880*/  ISETP.NE.AND P0, PT, R5, 0x1, PT ;  /* 0x000000010500780c */ /* 0x000fda0003f05270 */
[----:B------:R-:W0:Y:S02]  /*1890*/  @P0 LDC.64 R6, c[0x0][0x9e8] ;  /* 0x00027a00ff060b82 */ /* 0x000e240000000a00 */
[----:B0-----:R-:W-:-:S05]  /*18a0*/  @P0 IMAD.HI.U32 R6, R0, R6, RZ ;  /* 0x0000000600060227 */ /* 0x001fca00078e00ff */
[----:B------:R-:W-:-:S07]  /*18b0*/  @P0 SHF.R.U32.HI R0, RZ, R7, R6 ;  /* 0x00000007ff000219 */ /* 0x000fce0000011606 */
.L_x_14300:
[----:B------:R-:W-:Y:S05]  /*18c0*/  BSYNC B0 ;  /* 0x0000000000007941 */ /* 0x000fea0003800000 */
.L_x_14298:
[----:B------:R-:W-:-:S05]  /*18d0*/  IMAD R0, R0, R5, RZ ;  /* 0x0000000500007224 */ /* 0x000fca00078e02ff */
[----:B------:R-:W-:-:S07]  /*18e0*/  VIMNMX R3, R3, R0, !PT ;  /* 0x0000000003037248 */ /* 0x000fce0007fe0100 */
.L_x_14297:
        /* <DEDUP_REMOVED lines=43> */
.L_x_14303:
[----:B------:R-:W-:Y:S05]  /*1ba0*/  BSYNC B6 ;  /* 0x0000000000067941 */ /* 0x000fea0003800000 */
.L_x_14302:
        /* <DEDUP_REMOVED lines=20> */
.L_x_14305:
[----:B------:R-:W-:Y:S05]  /*1cf0*/  BSYNC B6 ;  /* 0x0000000000067941 */ /* 0x000fea0003800000 */
.L_x_14304:
[----:B------:R-:W-:Y:S01]  /*1d00*/  ULDC.64 UR4, c[0x0][0x9f8] ;  /* 0x00027e0000047ab9 */ /* 0x000fe20000000a00 */
[----:B------:R-:W2:Y:S01]  /*1d10*/  LDL R34, [R1+0x40] ;  /* 0x0000400001227983 */ /* 0x000ea20000100800 */
[----:B------:R-:W-:Y:S01]  /*1d20*/  ISETP.NE.U32.AND P0, PT, RZ, UR4, PT ;  /* 0x00000004ff007c0c */ /* 0x000fe2000bf05070 */
[----:B------:R-:W-:Y:S01]  /*1d30*/  IMAD.MOV.U32 R69, RZ, RZ, R31 ;  /* 0x000000ffff457224 */ /* 0x000fe200078e001f */
[----:B------:R-:W0:Y:S01]  /*1d40*/  LDC.64 R66, c[0x0][0x3f8] ;  /* 0x0000fe00ff427b82 */ /* 0x000e220000000a00 */
[----:B------:R-:W3:Y:S01]  /*1d50*/  LDL R32, [R1+0x44] ;  /* 0x0000440001207983 */ /* 0x000ee20000100800 */
[----:B------:R-:W-:-:S06]  /*1d60*/  ISETP.NE.AND.EX P0, PT, RZ, UR5, PT, P0 ;  /* 0x00000005ff007c0c */ /* 0x000fcc000bf05300 */
[----:B------:R-:W1:Y:S08]  /*1d70*/  LDC.64 R4, c[0x0][0x408] ;  /* 0x00010200ff047b82 */ /* 0x000e700000000a00 */
[----:B------:R-:W4:Y:S02]  /*1d80*/  @P0 LDC.64 R6, c[0x0][0x9f8] ;  /* 0x00027e00ff060b82 */ /* 0x000f240000000a00 */
[----:B----4-:R-:W-:Y:S01]  /*1d90*/  @P0 IMAD.WIDE R6, R31, 0x4, R6 ;  /* 0x000000041f060825 */ /* 0x010fe200078e0206 */
[----:B------:R-:W4:Y:S05]  /*1da0*/  S2R R20, SR_TID.X ;  /* 0x0000000000147919 */ /* 0x000f2a0000002100 */
[----:B------:R-:W4:Y:S01]  /*1db0*/  LDC R31, c[0x0][0x3f4] ;  /* 0x0000fd00ff1f7b82 */ /* 0x000f220000000800 */
[----:B------:R4:W3:Y:S01]  /*1dc0*/  @P0 LDG.E R69, desc[UR42][R6.64] ;  /* 0x0000002a06450981 */ /* 0x0008e2000c1e1900 */
[----:B------:R-:W-:Y:S01]  /*1dd0*/  SHF.R.S32.HI R3, RZ, 0x1f, R157 ;  /* 0x0000001fff037819 */ /* 0x000fe2000001149d */
[----:B0-----:R-:W-:Y:S01]  /*1de0*/  IMAD.WIDE.U32 R10, R157, R66, R16 ;  /* 0x000000429d0a7225 */ /* 0x001fe200078e0010 */
[----:B------:R-:W-:-:S02]  /*1df0*/  SHF.R.S32.HI R153, RZ, 0x1f, R152 ;  /* 0x0000001fff997819 */ /* 0x000fc40000011498 */
[----:B-1----:R-:W-:Y:S01]  /*1e00*/  SHF.L.U64.HI R64, R4, 0x7, R5 ;  /* 0x0000000704407819 */ /* 0x002fe20000010205 */
[-C--:B------:R-:W-:Y:S01]  /*1e10*/  IMAD R0, R3, R66.reuse, RZ ;  /* 0x0000004203007224 */ /* 0x080fe200078e02ff */
[----:B------:R-:W-:Y:S01]  /*1e20*/  LOP3.LUT R23, R23, 0xfffffffd, RZ, 0xc0, !PT ;  /* 0xfffffffd17177812 */ /* 0x000fe200078ec0ff */
[----:B------:R-:W-:Y:S01]  /*1e30*/  IMAD.WIDE.U32 R8, R157, R66, R152 ;  /* 0x000000429d087225 */ /* 0x000fe200078e0098 */
[----:B------:R-:W-:-:S03]  /*1e40*/  SHF.R.S32.HI R62, RZ, 0x1f, R30 ;  /* 0x0000001fff3e7819 */ /* 0x000fc6000001141e */
[----:B------:R-:W-:Y:S02]  /*1e50*/  IMAD R15, R157, R67, R0 ;  /* 0x000000439d0f7224 */ /* 0x000fe400078e0200 */
[-C--:B------:R-:W-:Y:S02]  /*1e60*/  IMAD R0, R3, R4.reuse, RZ ;  /* 0x0000000403007224 */ /* 0x080fe400078e02ff */
[----:B------:R-:W-:Y:S02]  /*1e70*/  IMAD.IADD R9, R9, 0x1, R15 ;  /* 0x0000000109097824 */ /* 0x000fe400078e020f */
[----:B------:R-:W-:Y:S01]  /*1e80*/  IMAD.IADD R11, R15, 0x1, R11 ;  /* 0x000000010f0b7824 */ /* 0x000fe200078e020b */
[----:B-----5:R-:W-:Y:S01]  /*1e90*/  SHF.R.S32.HI R15, RZ, 0x1f, R24 ;  /* 0x0000001fff0f7819 */ /* 0x020fe20000011418 */
[C---:B------:R-:W-:Y:S01]  /*1ea0*/  IMAD R21, R157.reuse, R5, R0 ;  /* 0x000000059d157224 */ /* 0x040fe200078e0200 */
[----:B----4-:R-:W-:Y:S01]  /*1eb0*/  ISETP.GE.AND P0, PT, R16, R31, PT ;  /* 0x0000001f1000720c */ /* 0x010fe20003f06270 */
[----:B------:R-:W-:-:S03]  /*1ec0*/  IMAD.WIDE.U32 R6, R157, R4, R152 ;  /* 0x000000049d067225 */ /* 0x000fc600078e0098 */
[----:B------:R-:W-:Y:S01]  /*1ed0*/  SEL R3, R31, RZ, P0 ;  /* 0x000000ff1f037207 */ /* 0x000fe20000000000 */
[----:B------:R-:W-:Y:S01]  /*1ee0*/  IMAD R14, R15, R66, RZ ;  /* 0x000000420f0e7224 */ /* 0x000fe200078e02ff */
[----:B------:R-:W-:Y:S01]  /*1ef0*/  IADD3 R7, R7, R21, RZ ;  /* 0x0000001507077210 */ /* 0x000fe20007ffe0ff */
[----:B------:R-:W-:Y:S01]  /*1f00*/  VIADD R36, R20, 0xffffff80 ;  /* 0xffffff8014247836 */ /* 0x000fe20000000000 */
[----:B------:R-:W-:Y:S01]  /*1f10*/  SHF.R.U32.HI R35, RZ, 0x7, R20 ;  /* 0x00000007ff237819 */ /* 0x000fe20000011614 */
[----:B------:R-:W-:Y:S02]  /*1f20*/  IMAD.IADD R3, R16, 0x1, R3 ;  /* 0x0000000110037824 */ /* 0x000fe400078e0203 */
[-C--:B------:R-:W-:Y:S01]  /*1f30*/  IMAD.WIDE.U32 R12, R157, R4.reuse, R16 ;  /* 0x000000049d0c7225 */ /* 0x080fe200078e0010 */
[C---:B------:R-:W-:Y:S02]  /*1f40*/  IADD3 R60, R35.reuse, 0x8, RZ ;  /* 0x00000008233c7810 */ /* 0x040fe40007ffe0ff */
[----:B------:R-:W-:Y:S01]  /*1f50*/  ISETP.NE.AND P6, PT, R35, 0x1, PT ;  /* 0x000000012300780c */ /* 0x000fe20003fc5270 */
[----:B------:R-:W-:Y:S01]  /*1f60*/  VIADD R35, R157, 0x60 ;  /* 0x000000609d237836 */ /* 0x000fe20000000000 */
[----:B------:R-:W-:Y:S01]  /*1f70*/  SHF.R.S32.HI R0, RZ, 0x1f, R3 ;  /* 0x0000001fff007819 */ /* 0x000fe20000011403 */
[----:B------:R-:W-:-:S02]  /*1f80*/  IMAD R15, R15, R4, RZ ;  /* 0x000000040f0f7224 */ /* 0x000fc400078e02ff */
[----:B------:R-:W-:Y:S01]  /*1f90*/  IMAD.SHL.U32 R35, R35, 0x40, RZ ;  /* 0x0000004023237824 */ /* 0x000fe200078e00ff */
[----:B------:R-:W-:Y:S01]  /*1fa0*/  LEA.HI R0, R0, R3, RZ, 0x3 ;  /* 0x0000000300007211 */ /* 0x000fe200078f18ff */
[----:B------:R-:W-:Y:S02]  /*1fb0*/  VIADD R20, R20, 0xffffff80 ;  /* 0xffffff8014147836 */ /* 0x000fe40000000000 */
[----:B------:R-:W-:Y:S01]  /*1fc0*/  IMAD.IADD R13, R21, 0x1, R13 ;  /* 0x00000001150d7824 */ /* 0x000fe200078e020d */
[----:B------:R-:W-:Y:S01]  /*1fd0*/  LOP3.LUT R35, R35, 0x1c0, RZ, 0xc0, !PT ;  /* 0x000001c023237812 */ /* 0x000fe200078ec0ff */
[C---:B------:R-:W-:Y:S02]  /*1fe0*/  IMAD R15, R24.reuse, R5, R15 ;  /* 0x00000005180f7224 */ /* 0x040fe400078e020f */
[----:B------:R-:W-:Y:S05]  /*1ff0*/  @!P6 WARPSYNC.ALL ;  /* 0x000000000000e948 */ /* 0x000fea0003800000 */
[----:B------:R-:W-:Y:S01]  /*2000*/  LOP3.LUT R5, R35, 0x38, R0, 0xf8, !PT ;  /* 0x0000003823057812 */ /* 0x000fe200078ef800 */
[----:B------:R-:W-:Y:S01]  /*2010*/  VIADD R35, R157, 0x60 ;  /* 0x000000609d237836 */ /* 0x000fe20000000000 */
[----:B------:R-:W-:Y:S01]  /*2020*/  ULDC UR4, c[0x0][0x2f4] ;  /* 0x0000bd0000047ab9 */ /* 0x000fe20000000800 */
[----:B------:R-:W-:Y:S01]  /*2030*/  IMAD.WIDE.U32 R52, R24, R4, R6 ;  /* 0x0000000418347225 */ /* 0x000fe200078e0006 */
[----:B------:R-:W-:-:S02]  /*2040*/  LOP3.LUT R6, R0, 0xfffffff8, RZ, 0xc0, !PT ;  /* 0xfffffff800067812 */ /* 0x000fc400078ec0ff */
[----:B------:R-:W-:Y:S01]  /*2050*/  ISETP.GE.AND P2, PT, R18, UR4, PT ;  /* 0x0000000412007c0c */ /* 0x000fe2000bf46270 */
[----:B------:R-:W-:-:S04]  /*2060*/  IMAD.WIDE.U32 R54, R24, R4, R12 ;  /* 0x0000000418367225 */ /* 0x000fc800078e000c */
[----:B------:R-:W-:Y:S02]  /*2070*/  IMAD.SHL.U32 R63, R4, 0x80, RZ ;  /* 0x00000080043f7824 */ /* 0x000fe400078e00ff */
[----:B------:R-:W-:Y:S02]  /*2080*/  IMAD.SHL.U32 R35, R35, 0x40, RZ ;  /* 0x0000004023237824 */ /* 0x000fe400078e00ff */
[----:B------:R-:W-:-:S03]  /*2090*/  IMAD.WIDE.U32 R48, R24, R66, R8 ;  /* 0x0000004218307225 */ /* 0x000fc600078e0008 */
[----:B------:R-:W-:Y:S01]  /*20a0*/  LOP3.LUT R35, R35, 0x1c0, RZ, 0xc0, !PT ;  /* 0x000001c023237812 */ /* 0x000fe200078ec0ff */
[----:B------:R-:W-:Y:S01]  /*20b0*/  IMAD R21, R24, R67, R14 ;  /* 0x0000004318157224 */ /* 0x000fe200078e020e */
[----:B------:R-:W-:Y:S01]  /*20c0*/  SHF.L.U64.HI R67, R66, 0x7, R67 ;  /* 0x0000000742437819 */ /* 0x000fe20000010243 */
[----:B------:R-:W-:Y:S01]  /*20d0*/  IMAD.WIDE.U32 R50, R24, R66, R10 ;  /* 0x0000004218327225 */ /* 0x000fe200078e000a */
[----:B------:R-:W-:-:S03]  /*20e0*/  SHF.R.U32.HI R35, RZ, 0x3, R35 ;  /* 0x00000003ff237819 */ /* 0x000fc60000011623 */
[----:B------:R-:W-:Y:S01]  /*20f0*/  IMAD.SHL.U32 R58, R31, 0x2, RZ ;  /* 0x000000021f3a7824 */ /* 0x000fe200078e00ff */
[----:B------:R-:W-:Y:S01]  /*2100*/  LOP3.LUT R8, R5, R35, RZ, 0x3c, !PT ;  /* 0x0000002305087212 */ /* 0x000fe200078e3cff */
[----:B------:R-:W-:Y:S01]  /*2110*/  IMAD.IADD R31, R49, 0x1, R21 ;  /* 0x00000001311f7824 */ /* 0x000fe200078e0215 */
[----:B------:R-:W-:Y:S01]  /*2120*/  SHF.R.S32.HI R5, RZ, 0x3, R0 ;  /* 0x00000003ff057819 */ /* 0x000fe20000011400 */
[----:B------:R-:W-:Y:S02]  /*2130*/  IMAD.IADD R68, R68, 0x1, R33 ;  /* 0x0000000144447824 */ /* 0x000fe400078e0221 */
[----:B------:R-:W-:Y:S02]  /*2140*/  IMAD.SHL.U32 R66, R66, 0x80, RZ ;  /* 0x0000008042427824 */ /* 0x000fe400078e00ff */
[----:B------:R-:W-:Y:S02]  /*2150*/  IMAD.IADD R21, R21, 0x1, R51 ;  /* 0x0000000115157824 */ /* 0x000fe400078e0233 */
[----:B------:R-:W-:-:S02]  /*2160*/  IMAD.IADD R7, R15, 0x1, R55 ;  /* 0x000000010f077824 */ /* 0x000fc400078e0237 */
[C---:B--2---:R-:W-:Y:S01]  /*2170*/  IMAD.SHL.U32 R65, R34.reuse, 0x40, RZ ;  /* 0x0000004022417824 */ /* 0x044fe200078e00ff */
[----:B------:R-:W-:Y:S01]  /*2180*/  @!P6 BAR.SYNC.DEFER_BLOCKING 0x9, 0x100 ;  /* 0x024400000000eb1d */ /* 0x000fe20000010000 */
[----:B------:R-:W-:Y:S02]  /*2190*/  LOP3.LUT P1, RZ, R34, 0x4, RZ, 0xc0, !PT ;  /* 0x0000000422ff7812 */ /* 0x000fe4000782c0ff */
[----:B------:R-:W-:Y:S02]  /*21a0*/  SHF.R.S32.HI R34, RZ, 0x1f, R36 ;  /* 0x0000001fff227819 */ /* 0x000fe40000011424 */
[----:B------:R-:W-:Y:S02]  /*21b0*/  LOP3.LUT R65, R65, 0x1c0, RZ, 0xc0, !PT ;  /* 0x000001c041417812 */ /* 0x000fe400078ec0ff */
[----:B------:R-:W-:Y:S02]  /*21c0*/  LEA.HI R34, R34, R36, RZ, 0x2 ;  /* 0x0000002422227211 */ /* 0x000fe400078f10ff */
[----:B------:R-:W-:-:S02]  /*21d0*/  SHF.R.U32.HI R61, RZ, 0x3, R65 ;  /* 0x00000003ff3d7819 */ /* 0x000fc40000011641 */
[----:B------:R-:W-:Y:S02]  /*21e0*/  LOP3.LUT R34, R34, 0xfffffffc, RZ, 0xc0, !PT ;  /* 0xfffffffc22227812 */ /* 0x000fe400078ec0ff */
[----:B------:R-:W-:Y:S02]  /*21f0*/  LOP3.LUT R4, R65, 0x18, R16, 0xf8, !PT ;  /* 0x0000001841047812 */ /* 0x000fe400078ef810 */
[----:B------:R-:W-:Y:S01]  /*2200*/  @P1 LOP3.LUT R23, R23, 0x2, RZ, 0xfc, !PT ;  /* 0x0000000217171812 */ /* 0x000fe200078efcff */
[----:B------:R-:W-:Y:S01]  /*2210*/  IMAD.IADD R34, R36, 0x1, -R34 ;  /* 0x0000000124227824 */ /* 0x000fe200078e0a22 */
[----:B------:R-:W-:Y:S02]  /*2220*/  LOP3.LUT R4, R4, R61, RZ, 0x3c, !PT ;  /* 0x0000003d04047212 */ /* 0x000fe400078e3cff */
[----:B------:R-:W-:Y:S01]  /*2230*/  ISETP.GE.AND P1, PT, R16, UR4, PT ;  /* 0x0000000410007c0c */ /* 0x000fe2000bf26270 */
[----:B------:R-:W-:Y:S01]  /*2240*/  IMAD R59, R34, 0x60, R157 ;  /* 0x00000060223b7824 */ /* 0x000fe200078e029d */
[----:B------:R-:W-:-:S04]  /*2250*/  SHF.R.S32.HI R34, RZ, 0x1f, R20 ;  /* 0x0000001fff227819 */ /* 0x000fc80000011414 */
[----:B------:R-:W-:Y:S02]  /*2260*/  LEA.HI R34, R34, R20, RZ, 0x5 ;  /* 0x0000001422227211 */ /* 0x000fe400078f28ff */
[----:B------:R-:W-:Y:S02]  /*2270*/  IADD3 R20, R53, R15, RZ ;  /* 0x0000000f35147210 */ /* 0x000fe40007ffe0ff */
[----:B------:R-:W-:-:S05]  /*2280*/  SHF.R.S32.HI R34, RZ, 0x5, R34 ;  /* 0x00000005ff227819 */ /* 0x000fca0000011422 */
[----:B------:R-:W-:Y:S01]  /*2290*/  IMAD R57, R34, 0x200, R4 ;  /* 0x0000020022397824 */ /* 0x000fe200078e0204 */
[----:B------:R-:W-:Y:S01]  /*22a0*/  LOP3.LUT R4, R65, 0x38, R0, 0xf8, !PT ;  /* 0x0000003841047812 */ /* 0x000fe200078ef800 */
[----:B---3--:R-:W-:-:S03]  /*22b0*/  IMAD.IADD R0, R32, 0x1, R8 ;  /* 0x0000000120007824 */ /* 0x008fc600078e0208 */
[----:B------:R-:W-:Y:S02]  /*22c0*/  LOP3.LUT R3, R4, R61, RZ, 0x3c, !PT ;  /* 0x0000003d04037212 */ /* 0x000fe400078e3cff */
[----:B------:R-:W-:-:S03]  /*22d0*/  SHF.R.S32.HI R4, RZ, 0x1f, R6 ;  /* 0x0000001fff047819 */ /* 0x000fc60000011406 */
[----:B------:R-:W-:Y:S01]  /*22e0*/  IMAD R3, R34, 0x200, R3 ;  /* 0x0000020022037824 */ /* 0x000fe200078e0203 */
[----:B------:R-:W-:-:S07]  /*22f0*/  SHF.R.S32.HI R56, RZ, 0x1f, R69 ;  /* 0x0000001fff387819 */ /* 0x000fce0000011445 */
.L_x_14361:
[----:B--2-4-:R-:W2:Y:S01]  /*2300*/  LDL R33, [R1+0x40] ;  /* 0x0000400001217983 */ /* 0x014ea20000100800 */
[----:B0-----:R-:W0:Y:S01]  /*2310*/  LDC R74, c[0x0][0x430] ;  /* 0x00010c00ff4a7b82 */ /* 0x001e220000000800 */
[----:B------:R-:W-:Y:S02]  /*2320*/  VIADD R26, R26, 0xffffffff ;  /* 0xffffffff1a1a7836 */ /* 0x000fe40000000000 */
[----:B------:R-:W-:Y:S02]  /*2330*/  IMAD.MOV.U32 R73, RZ, RZ, RZ ;  /* 0x000000ffff497224 */ /* 0x000fe400078e00ff */
        /* <DEDUP_REMOVED lines=14> */
[----:B------:R-:W-:Y:S01]  /*2420*/  @!P3 SHF.R.S32.HI R13, RZ, 0x1f, R12 ;  /* 0x0000001fff0db819 */ /* 0x000fe2000001140c */
[C---:B------:R-:W-:Y:S02]  /*2430*/  @!P3 IMAD R15, R69.reuse, R11, R14 ;  /* 0x0000000b450fb224 */ /* 0x040fe400078e020e */
[----:B------:R-:W-:-:S04]  /*2440*/  @!P3 IMAD.WIDE.U32 R10, R69, R10, R12 ;  /* 0x0000000a450ab225 */ /* 0x000fc800078e000c */
[----:B------:R-:W-:Y:S01]  /*2450*/  @!P3 IMAD.IADD R11, R11, 0x1, R15 ;  /* 0x000000010b0bb824 */ /* 0x000fe200078e020f */
[----:B---3--:R-:W-:-:S04]  /*2460*/  @!P3 LEA R8, P4, R10, R8, 0x2 ;  /* 0x000000080a08b211 */ /* 0x008fc800078810ff */
[----:B------:R-:W-:-:S05]  /*2470*/  @!P3 LEA.HI.X R9, R10, R9, R11, 0x2, P4 ;  /* 0x000000090a09b211 */ /* 0x000fca00020f140b */
[----:B-----5:R0:W5:Y:S01]  /*2480*/  @!P3 LDG.E R73, desc[UR42][R8.64] ;  /* 0x0000002a0849b981 */ /* 0x020162000c1e1900 */
        /* <DEDUP_REMOVED lines=8> */
[----:B------:R-:W-:Y:S02]  /*2510*/  @P3 LOP3.LUT R23, R23, 0x1, RZ, 0xfc, !PT ;  /* 0x0000000117173812 */ /* 0x000fe400078efcff */
[----:B------:R-:W-:Y:S02]  /*2520*/  ISETP.GE.AND P3, PT, R80, 0x1, PT ;  /* 0x000000015000780c */ /* 0x000fe40003f66270 */
[----:B--2---:R-:W-:-:S13]  /*2530*/  LOP3.LUT P5, RZ, R33, 0x4, RZ, 0xc0, !PT ;  /* 0x0000000421ff7812 */ /* 0x004fda00078ac0ff */
[C---:B------:R-:W-:Y:S01]  /*2540*/  @P5 VIADD R10, R72.reuse, 0xffffffe0 ;  /* 0xffffffe0480a5836 */ /* 0x040fe20000000000 */
[----:B------:R-:W-:-:S03]  /*2550*/  LEA R72, R72, R25, 0x1 ;  /* 0x0000001948487211 */ /* 0x000fc600078e08ff */
        /* <DEDUP_REMOVED lines=14> */
[C---:B------:R-:W-:Y:S01]  /*2640*/  IMAD R11, R73.reuse, UR5, R10 ;  /* 0x00000005490b7c24 */ /* 0x040fe2000f8e020a */
[----:B------:R-:W-:Y:S01]  /*2650*/  SHF.R.S32.HI R10, RZ, 0x1f, R26 ;  /* 0x0000001fff0a7819 */ /* 0x000fe2000001141a */
        /* <DEDUP_REMOVED lines=20> */
[----:B------:R0:W5:Y:S01]  /*27a0*/  LDL R83, [R1+0xc] ;  /* 0x00000c0001537983 */ /* 0x0001620000100800 */
        /* <DEDUP_REMOVED lines=10> */
[----:B0-----:R-:W-:Y:S06]  /*2850*/  @P3 BRA `(.L_x_14310) ;  /* 0x0000000000503947 */ /* 0x001fec0003800000 */
[----:B------:R-:W-:Y:S01]  /*2860*/  IADD3 R13, P4, R48, R10, RZ ;  /* 0x0000000a300d7210 */ /* 0x000fe20007f9e0ff */
[----:B------:R-:W-:Y:S01]  /*2870*/  ULDC.64 UR4, c[0x0][0x3e8] ;  /* 0x0000fa0000047ab9 */ /* 0x000fe20000000a00 */
[----:B------:R-:W-:Y:S02]  /*2880*/  CS2R R44, SRZ ;  /* 0x00000000002c7805 */ /* 0x000fe4000001ff00 */
[----:B------:R-:W-:Y:S01]  /*2890*/  CS2R R46, SRZ ;  /* 0x00000000002e7805 */ /* 0x000fe2000001ff00 */
[----:B------:R-:W-:Y:S01]  /*28a0*/  IMAD.X R14, R70, 0x1, R31, P4 ;  /* 0x00000001460e7824 */ /* 0x000fe200020e061f */
[----:B------:R-:W-:-:S04]  /*28b0*/  IADD3 R15, P4, R52, R8, RZ ;  /* 0x00000008340f7210 */ /* 0x000fc80007f9e0ff */
[----:B------:R-:W-:Y:S02]  /*28c0*/  IADD3.X R40, R79, R20, RZ, P4, !PT ;  /* 0x000000144f287210 */ /* 0x000fe400027fe4ff */
        /* <DEDUP_REMOVED lines=9> */
[----:B------:R0:W5:Y:S02]  /*2960*/  @!P4 LDG.E.64 R46, desc[UR42][R14.64] ;  /* 0x0000002a0e2ec981 */ /* 0x000164000c1e1b00 */
[----:B-----5:R-:W-:-:S13]  /*2970*/  ISETP.GE.AND P4, PT, R83, R80, PT ;  /* 0x000000505300720c */ /* 0x020fda0003f86270 */
[----:B------:R0:W5:Y:S04]  /*2980*/  @!P4 LDG.E.64 R40, desc[UR42][R12.64+0x20] ;  /* 0x0000202a0c28c981 */ /* 0x000168000c1e1b00 */
[----:B------:R0:W5:Y:S02]  /*2990*/  @!P4 LDG.E.64 R42, desc[UR42][R14.64+0x20] ;  /* 0x0000202a0e2ac981 */ /* 0x000164000c1e1b00 */
.L_x_14310:
[----:B------:R-:W-:Y:S05]  /*29a0*/  BSYNC B1 ;  /* 0x0000000000017941 */ /* 0x000fea0003800000 */
.L_x_14309:
[----:B0-----:R-:W-:Y:S01]  /*29b0*/  VIADD R12, R157, 0x60 ;  /* 0x000000609d0c7836 */ /* 0x001fe20000000000 */
[----:B------:R-:W-:Y:S01]  /*29c0*/  BSSY B1, `(.L_x_14311) ;  /* 0x0000021000017945 */ /* 0x000fe20003800000 */
[----:B-----5:R-:W-:Y:S02]  /*29d0*/  IMAD.MOV.U32 R81, RZ, RZ, R40 ;  /* 0x000000ffff517224 */ /* 0x020fe400078e0028 */
[----:B------:R-:W-:Y:S01]  /*29e0*/  IMAD.MOV.U32 R82, RZ, RZ, R41 ;  /* 0x000000ffff527224 */ /* 0x000fe200078e0029 */
[----:B------:R-:W-:-:S13]  /*29f0*/  ISETP.GE.AND P4, PT, R12, R77, PT ;  /* 0x0000004d0c00720c */ /* 0x000fda0003f86270 */
[----:B------:R-:W-:Y:S05]  /*2a00*/  @P4 BRA `(.L_x_14312) ;  /* 0x0000000000704947 */ /* 0x000fea0003800000 */
[----:B------:R-:W0:Y:S01]  /*2a10*/  LDC.64 R12, c[0x0][0x3f8] ;  /* 0x0000fe00ff0c7b82 */ /* 0x000e220000000a00 */
[----:B------:R-:W-:Y:S01]  /*2a20*/  IMAD.MOV.U32 R11, RZ, RZ, R70 ;  /* 0x000000ffff0b7224 */ /* 0x000fe200078e0046 */
[----:B------:R-:W-:Y:S01]  /*2a30*/  ULDC.64 UR4, c[0x0][0x3e8] ;  /* 0x0000fa0000047ab9 */ /* 0x000fe20000000a00 */
[----:B------:R-:W-:Y:S01]  /*2a40*/  IMAD.MOV.U32 R9, RZ, RZ, R79 ;  /* 0x000000ffff097224 */ /* 0x000fe200078e004f */
[----:B------:R-:W-:Y:S02]  /*2a50*/  CS2R R36, SRZ ;  /* 0x0000000000247805 */ /* 0x000fe4000001ff00 */
[----:B------:R-:W-:Y:S01]  /*2a60*/  CS2R R38, SRZ ;  /* 0x0000000000267805 */ /* 0x000fe2000001ff00 */
        /* <DEDUP_REMOVED lines=22> */
.L_x_14312:
[----:B------:R-:W-:Y:S05]  /*2bd0*/  BSYNC B1 ;  /* 0x0000000000017941 */ /* 0x000fea0003800000 */
.L_x_14311:
[----:B0-----:R-:W-:Y:S01]  /*2be0*/  IMAD.MOV.U32 R8, RZ, RZ, R44 ;  /* 0x000000ffff087224 */ /* 0x001fe200078e002c */
[----:B------:R-:W-:Y:S01]  /*2bf0*/  UISETP.NE.AND UP0, UPT, UR39, 0x3, UPT ;  /* 0x000000032700788c */ /* 0x000fe2000bf05270 */
[----:B------:R-:W-:Y:S01]  /*2c00*/  IMAD.MOV.U32 R9, RZ, RZ, R45 ;  /* 0x000000ffff097224 */ /* 0x000fe200078e002d */
[----:B------:R-:W-:Y:S01]  /*2c10*/  PRMT R90, R90, 0x5410, R81 ;  /* 0x000054105a5a7816 */ /* 0x000fe20000000051 */
[----:B------:R-:W-:Y:S01]  /*2c20*/  IMAD.MOV.U32 R10, RZ, RZ, R46 ;  /* 0x000000ffff0a7224 */ /* 0x000fe200078e002e */
[----:B------:R-:W-:Y:S01]  /*2c30*/  PRMT R89, R82, 0x7610, R89 ;  /* 0x0000761052597816 */ /* 0x000fe20000000059 */
        /* <DEDUP_REMOVED lines=18> */
[----:B------:R-:W-:-:S05]  /*2d60*/  IMAD.MOV.U32 R11, RZ, RZ, R39 ;  /* 0x000000ffff0b7224 */ /* 0x000fca00078e0027 */
[----:B------:R-:W-:Y:S01]  /*2d70*/  PRMT R87, R10, 0x5410, R11 ;  /* 0x000054100a577816 */ /* 0x000fe2000000000b */
[----:B------:R-:W-:Y:S06]  /*2d80*/  @!P5 BRA `(.L_x_14313) ;  /* 0x000000000004d947 */ /* 0x000fec0003800000 */
[----:B------:R-:W-:Y:S01]  /*2d90*/  BPT.TRAP 0x1 ;  /* 0x000000040000795c */ /* 0x000fe20000300000 */
.L_x_14313:
[----:B------:R-:W2:Y:S01]  /*2da0*/  LDL R8, [R1+0x8] ;  /* 0x0000080001087983 */ /* 0x000ea20000100800 */
[----:B------:R-:W-:Y:S01]  /*2db0*/  IMAD R70, R22, 0x8, R2 ;  /* 0x0000000816467824 */ /* 0x000fe200078e0202 */
[----:B------:R-:W-:Y:S01]  /*2dc0*/  BSSY B1, `(.L_x_14314) ;  /* 0x0000004000017945 */ /* 0x000fe20003800000 */
[----:B--2---:R-:W-:-:S04]  /*2dd0*/  SHF.L.U32 R79, R8, 0x1f, RZ ;  /* 0x0000001f084f7819 */ /* 0x004fc800000006ff */
[----:B------:R-:W0:Y:S02]  /*2de0*/  SYNCS.PHASECHK.TRANS64.TRYWAIT P6, [R70+URZ+0x16890], R79 ;  /* 0x0168904f460075a7 */ /* 0x000e2400080c017f */
[----:B0-----:R-:W-:Y:S05]  /*2df0*/  @!P6 BRA `(.L_x_14315) ;  /* 0x000001d00078e947 */ /* 0x001fea0003800000 */
.L_x_14626:
[----:B------:R-:W-:Y:S05]  /*2e00*/  BSYNC B1 ;  /* 0x0000000000017941 */ /* 0x000fea0003800000 */
.L_x_14314:
[----:B------:R-:W-:-:S03]  /*2e10*/  UMOV UR4, 0xffffffff ;  /* 0xffffffff00047882 */ /* 0x000fc60000000000 */
[----:B------:R-:W-:Y:S05]  /*2e20*/  BRA.DIV UR4, `(.L_x_14316) ;  /* 0x000001d204807947 */ /* 0x000fea000b800000 */
[----:B------:R1:W2:Y:S04]  /*2e30*/  SHFL.IDX PT, R81, R85, RZ, 0x1c1f ;  /* 0x001c1fff55517589 */ /* 0x0002a800000e0000 */
[----:B------:R1:W3:Y:S02]  /*2e40*/  SHFL.IDX PT, R14, R84, RZ, 0x1c1f ;  /* 0x001c1fff540e7589 */ /* 0x0002e400000e0000 */
.L_x_14630:
        /* <DEDUP_REMOVED lines=22> */
[----:B------:R-:W-:Y:S01]  /*2fb0*/  FMUL.FTZ R96, R44, R91 ;  /* 0x0000005b2c607220 */ /* 0x000fe20000410000 */
[----:B------:R-:W-:Y:S02]  /*2fc0*/  HADD2.F32 R46, -RZ, R92.H0_H0 ;  /* 0x2000005cff2e7230 */ /* 0x000fe40000004100 */
[CC--:B------:R-:W-:Y:S01]  /*2fd0*/  FMUL.FTZ R92, R10.reuse, R47.reuse ;  /* 0x0000002f0a5c7220 */ /* 0x0c0fe20000410000 */
[----:B------:R-:W-:Y:S01]  /*2fe0*/  FMUL.FTZ R47, R9, R47 ;  /* 0x0000002f092f7220 */ /* 0x000fe20000410000 */
[----:B------:R-:W-:Y:S02]  /*2ff0*/  FMUL.FTZ R95, R11, R91 ;  /* 0x0000005b0b5f7220 */ /* 0x000fe40000410000 */
[-C--:B------:R-:W-:Y:S01]  /*3000*/  FFMA.FTZ R91, R9, R45.reuse, -R92 ;  /* 0x0000002d095b7223 */ /* 0x080fe2000001085c */
[----:B------:R-:W-:Y:S01]  /*3010*/  FFMA.FTZ R94, R10, R45, R47 ;  /* 0x0000002d0a5e7223 */ /* 0x000fe2000001002f */
[----:B------:R-:W-:-:S02]  /*3020*/  HADD2.F32 R9, -RZ, R8.H1_H1 ;  /* 0x30000008ff097230 */ /* 0x000fc40000004100 */
[-C--:B------:R-:W-:Y:S01]  /*3030*/  FFMA.FTZ R93, R11, R46.reuse, -R96 ;  /* 0x0000002e0b5d7223 */ /* 0x080fe20000010860 */
[----:B------:R-:W-:Y:S01]  /*3040*/  FFMA.FTZ R98, R44, R46, R95 ;  /* 0x0000002e2c627223 */ /* 0x000fe2000001005f */
[----:B------:R-:W-:Y:S02]  /*3050*/  HADD2.F32 R45, -RZ, R99.H0_H0 ;  /* 0x20000063ff2d7230 */ /* 0x000fe40000004100 */
[----:B------:R-:W-:Y:S02]  /*3060*/  HADD2.F32 R8, -RZ, R8.H0_H0 ;  /* 0x20000008ff087230 */ /* 0x000fe40000004100 */
[----:B------:R-:W-:Y:S02]  /*3070*/  HADD2.F32 R10, -RZ, R15.H1_H1 ;  /* 0x3000000fff0a7230 */ /* 0x000fe40000004100 */
        /* <DEDUP_REMOVED lines=16> */
.L_x_14322:
[----:B------:R-:W-:Y:S05]  /*3180*/  BSYNC B3 ;  /* 0x0000000000037941 */ /* 0x000fea0003800000 */
.L_x_14321:
[----:B0-----:R4:W-:Y:S02]  /*3190*/  ST.E.128 desc[UR42][R12.64], R8 ;  /* 0x000000080c007985 */ /* 0x0019e4000c101d2a */
.L_x_14320:
[----:B------:R-:W-:Y:S05]  /*31a0*/  BSYNC B2 ;  /* 0x0000000000027941 */ /* 0x000fea0003800000 */
.L_x_14319:
[----:B------:R-:W-:Y:S05]  /*31b0*/  @P2 BRA `(.L_x_14318) ;  /* 0x0000000000cc2947 */ /* 0x000fea0003800000 */
[----:B----4-:R-:W2:Y:S04]  /*31c0*/  LDL R8, [R1+0x4] ;  /* 0x0000040001087983 */ /* 0x010ea80000100800 */
[----:B------:R-:W4:Y:S01]  /*31d0*/  LDL R15, [R1+0xc] ;  /* 0x00000c00010f7983 */ /* 0x000f220000100800 */
[C---:B---3--:R-:W-:Y:S01]  /*31e0*/  LEA R12, P3, R18.reuse, R14, 0x1 ;  /* 0x0000000e120c7211 */ /* 0x048fe200078608ff */
[----:B------:R-:W-:Y:S03]  /*31f0*/  BSSY B2, `(.L_x_14323) ;  /* 0x000002e000027945 */ /* 0x000fe60003800000 */
[----:B--2---:R-:W-:Y:S02]  /*3200*/  LEA.HI.X R13, R18, R81, R8, 0x1, P3 ;  /* 0x00000051120d7211 */ /* 0x004fe400018f0c08 */
[----:B------:R2:W3:Y:S01]  /*3210*/  LDS.128 R8, [R71+0xe000] ;  /* 0x00e0000047087984 */ /* 0x0004e20000000c00 */
[----:B----4-:R-:W-:-:S13]  /*3220*/  ISETP.GE.AND P3, PT, R15, R80, PT ;  /* 0x000000500f00720c */ /* 0x010fda0003f66270 */
[----:B--2---:R-:W-:Y:S05]  /*3230*/  @P3 BRA `(.L_x_14324) ;  /* 0x0000000000a43947 */ /* 0x004fea0003800000 */
[--C-:B------:R-:W-:Y:S01]  /*3240*/  SHF.R.U64 R40, R40, 0x10, R41.reuse ;  /* 0x0000001028287819 */ /* 0x100fe20000001229 */
[----:B---3--:R-:W-:Y:S01]  /*3250*/  IMAD.MOV.U32 R14, RZ, RZ, R10 ;  /* 0x000000ffff0e7224 */ /* 0x008fe200078e000a */
[----:B------:R-:W-:Y:S01]  /*3260*/  SHF.R.U32.HI R45, RZ, 0x10, R41 ;  /* 0x00000010ff2d7819 */ /* 0x000fe20000011629 */
[----:B------:R-:W-:Y:S01]  /*3270*/  HADD2.F32 R10, -RZ, R9.H1_H1 ;  /* 0x30000009ff0a7230 */ /* 0x000fe20000004100 */
[--C-:B------:R-:W-:Y:S01]  /*3280*/  SHF.R.U64 R41, R42, 0x10, R43.reuse ;  /* 0x000000102a297819 */ /* 0x100fe2000000122b */
[----:B------:R-:W-:Y:S01]  /*3290*/  HADD2.F32 R15, -RZ, R11.H1_H1 ;  /* 0x3000000bff0f7230 */ /* 0x000fe20000004100 */
        /* <DEDUP_REMOVED lines=13> */
[-C--:B------:R-:W-:Y:S01]  /*3370*/  FFMA.FTZ R46, R9, R40.reuse, -R46 ;  /* 0x00000028092e7223 */ /* 0x080fe2000001082e */
[----:B------:R-:W-:Y:S01]  /*3380*/  FFMA.FTZ R43, R10, R40, R41 ;  /* 0x000000280a2b7223 */ /* 0x000fe20000010029 */
[----:B------:R-:W-:Y:S01]  /*3390*/  FFMA.FTZ R47, R15, R42, R44 ;  /* 0x0000002a0f2f7223 */ /* 0x000fe2000001002c */
[----:B------:R-:W-:Y:S02]  /*33a0*/  HADD2.F32 R90, -RZ, R90.H0_H0 ;  /* 0x2000005aff5a7230 */ /* 0x000fe40000004100 */
[----:B------:R-:W-:Y:S02]  /*33b0*/  HADD2.F32 R15, -RZ, R89.H1_H1 ;  /* 0x30000059ff0f7230 */ /* 0x000fe40000004100 */
[----:B------:R-:W-:Y:S02]  /*33c0*/  HADD2.F32 R9, -RZ, R8.H1_H1 ;  /* 0x30000008ff097230 */ /* 0x000fe40000004100 */
[----:B------:R-:W-:Y:S02]  /*33d0*/  HADD2.F32 R10, -RZ, R14.H1_H1 ;  /* 0x3000000eff0a7230 */ /* 0x000fe40000004100 */
[----:B------:R-:W-:-:S02]  /*33e0*/  HADD2.F32 R8, -RZ, R8.H0_H0 ;  /* 0x20000008ff087230 */ /* 0x000fc40000004100 */
[CC--:B------:R-:W-:Y:S01]  /*33f0*/  FMUL.FTZ R41, R9.reuse, R90.reuse ;  /* 0x0000005a09297220 */ /* 0x0c0fe20000410000 */
[----:B------:R-:W-:Y:S02]  /*3400*/  HADD2.F32 R14, -RZ, R14.H0_H0 ;  /* 0x2000000eff0e7230 */ /* 0x000fe40000004100 */
[----:B------:R-:W-:Y:S01]  /*3410*/  FMUL.FTZ R45, R10, R15 ;  /* 0x0000000f0a2d7220 */ /* 0x000fe20000410000 */
[----:B------:R-:W-:Y:S02]  /*3420*/  HADD2.F32 R89, -RZ, R89.H0_H0 ;  /* 0x20000059ff597230 */ /* 0x000fe40000004100 */
        /* <DEDUP_REMOVED lines=10> */
.L_x_14324:
[----:B------:R-:W-:Y:S05]  /*34d0*/  BSYNC B2 ;  /* 0x0000000000027941 */ /* 0x000fea0003800000 */
.L_x_14323:
[----:B---3--:R2:W-:Y:S02]  /*34e0*/  ST.E.128 desc[UR42][R12.64], R8 ;  /* 0x000000080c007985 */ /* 0x0085e4000c101d2a */
.L_x_14318:
[----:B------:R-:W-:Y:S05]  /*34f0*/  BSYNC B1 ;  /* 0x0000000000017941 */ /* 0x000fea0003800000 */
.L_x_14317:
[----:B------:R-:W-:-:S03]  /*3500*/  UMOV UR4, 0xffffffff ;  /* 0xffffffff00047882 */ /* 0x000fc60000000000 */
[----:B------:R-:W-:Y:S05]  /*3510*/  BRA.DIV UR4, `(.L_x_14325) ;  /* 0x000001ce040c7947 */ /* 0x000fea000b800000 */
[----:B-1----:R-:W1:Y:S04]  /*3520*/  SHFL.IDX PT, R85, R85, 0x1, 0x1c1f ;  /* 0x003c1f0055557f89 */ /* 0x002e6800000e0000 */
[----:B---3--:R3:W0:Y:S02]  /*3530*/  SHFL.IDX PT, R14, R84, 0x1, 0x1c1f ;  /* 0x003c1f00540e7f89 */ /* 0x00862400000e0000 */
.L_x_14634:
[----:B------:R-:W-:Y:S05]  /*3540*/  @P4 BRA `(.L_x_14326) ;  /* 0x0000002000144947 */ /* 0x000fea0003800000 */
[----:B------:R-:W-:Y:S04]  /*3550*/  BSSY B1, `(.L_x_14327) ;  /* 0x0000033000017945 */ /* 0x000fe80003800000 */
[----:B------:R-:W-:Y:S05]  /*3560*/  @P1 BRA `(.L_x_14328) ;  /* 0x0000000000c41947 */ /* 0x000fea0003800000 */
[----:B--2-4-:R2:W4:Y:S01]  /*3570*/  LDS.128 R8, [R72+0x11000] ;  /* 0x0110000048087984 */ /* 0x0145220000000c00 */
[C---:B0-----:R-:W-:Y:S01]  /*3580*/  LEA R12, P3, R16.reuse, R14, 0x1 ;  /* 0x0000000e100c7211 */ /* 0x041fe200078608ff */
[----:B------:R-:W-:Y:S03]  /*3590*/  BSSY B2, `(.L_x_14329) ;  /* 0x000002d000027945 */ /* 0x000fe60003800000 */
[----:B-1----:R-:W-:Y:S02]  /*35a0*/  LEA.HI.X R13, R16, R85, R17, 0x1, P3 ;  /* 0x00000055100d7211 */ /* 0x002fe400018f0c11 */
[----:B------:R-:W-:-:S13]  /*35b0*/  ISETP.GE.AND P3, PT, R152, R80, PT ;  /* 0x000000509800720c */ /* 0x000fda0003f66270 */
[----:B--2---:R-:W-:Y:S05]  /*35c0*/  @P3 BRA `(.L_x_14330) ;  /* 0x0000000000a43947 */ /* 0x004fea0003800000 */
        /* <DEDUP_REMOVED lines=41> */
.L_x_14330:
[----:B------:R-:W-:Y:S05]  /*3860*/  BSYNC B2 ;  /* 0x0000000000027941 */ /* 0x000fea0003800000 */
.L_x_14329:
[----:B----4-:R0:W-:Y:S02]  /*3870*/  ST.E.128 desc[UR42][R12.64], R8 ;  /* 0x000000080c007985 */ /* 0x0101e4000c101d2a */
.L_x_14328:
[----:B------:R-:W-:Y:S05]  /*3880*/  BSYNC B1 ;  /* 0x0000000000017941 */ /* 0x000fea0003800000 */
.L_x_14327:
[----:B------:R-:W-:Y:S05]  /*3890*/  @P2 BRA `(.L_x_14326) ;  /* 0x0000001c00402947 */ /* 0x000fea0003800000 */
[----:B0-2-4-:R-:W1:Y:S04]  /*38a0*/  LDL R8, [R1+0x4] ;  /* 0x0000040001087983 */ /* 0x015e680000100800 */
[----:B------:R-:W2:Y:S01]  /*38b0*/  LDL R15, [R1+0xc] ;  /* 0x00000c00010f7983 */ /* 0x000ea20000100800 */
[C---:B------:R-:W-:Y:S01]  /*38c0*/  LEA R12, P3, R18.reuse, R14, 0x1 ;  /* 0x0000000e120c7211 */ /* 0x040fe200078608ff */
[----:B------:R-:W-:Y:S03]  /*38d0*/  BSSY B1, `(.L_x_14331) ;  /* 0x000002e000017945 */ /* 0x000fe60003800000 */
[----:B-1----:R-:W-:Y:S02]  /*38e0*/  LEA.HI.X R13, R18, R85, R8, 0x1, P3 ;  /* 0x00000055120d7211 */ /* 0x002fe400018f0c08 */
[----:B------:R0:W1:Y:S01]  /*38f0*/  LDS.128 R8, [R71+0x11000] ;  /* 0x0110000047087984 */ /* 0x0000620000000c00 */
[----:B--2---:R-:W-:-:S13]  /*3900*/  ISETP.GE.AND P3, PT, R15, R80, PT ;  /* 0x000000500f00720c */ /* 0x004fda0003f66270 */
[----:B0-----:R-:W-:Y:S05]  /*3910*/  @P3 BRA `(.L_x_14332) ;  /* 0x0000000000a43947 */ /* 0x001fea0003800000 */
[--C-:B------:R-:W-:Y:S01]  /*3920*/  SHF.R.U64 R32, R32, 0x10, R33.reuse ;  /* 0x0000001020207819 */ /* 0x100fe20000001221 */
[--C-:B-1----:R-:W-:Y:S01]  /*3930*/  HADD2.F32 R15, -RZ, R11.reuse.H1_H1 ;  /* 0x3000000bff0f7230 */ /* 0x102fe20000004100 */
[----:B------:R-:W-:Y:S01]  /*3940*/  SHF.R.U32.HI R37, RZ, 0x10, R33 ;  /* 0x00000010ff257819 */ /* 0x000fe20000011621 */
[----:B------:R-:W-:Y:S01]  /*3950*/  HADD2.F32 R11, -RZ, R11.H0_H0 ;  /* 0x2000000bff0b7230 */ /* 0x000fe20000004100 */
[--C-:B------:R-:W-:Y:S01]  /*3960*/  SHF.R.U64 R33, R34, 0x10, R35.reuse ;  /* 0x0000001022217819 */ /* 0x100fe20000001223 */
[----:B------:R-:W-:Y:S01]  /*3970*/  HADD2.F32 R32, -RZ, R32.H0_H0 ;  /* 0x20000020ff207230 */ /* 0x000fe20000004100 */
[----:B------:R-:W-:Y:S01]  /*3980*/  MOV R14, R10 ;  /* 0x0000000a000e7202 */ /* 0x000fe20000000f00 */
[----:B------:R-:W-:Y:S01]  /*3990*/  HADD2.F32 R10, -RZ, R9.H1_H1 ;  /* 0x30000009ff0a7230 */ /* 0x000fe20000004100 */
[----:B------:R-:W-:Y:S01]  /*39a0*/  SHF.R.U32.HI R36, RZ, 0x10, R35 ;  /* 0x00000010ff247819 */ /* 0x000fe20000011623 */
[----:B------:R-:W-:Y:S02]  /*39b0*/  HADD2.F32 R33, -RZ, R33.H0_H0 ;  /* 0x20000021ff217230 */ /* 0x000fe40000004100 */
[----:B------:R-:W-:-:S02]  /*39c0*/  HADD2.F32 R9, -RZ, R9.H0_H0 ;  /* 0x20000009ff097230 */ /* 0x000fc40000004100 */
[----:B------:R-:W-:Y:S02]  /*39d0*/  HADD2.F32 R36, -RZ, R36.H0_H0 ;  /* 0x20000024ff247230 */ /* 0x000fe40000004100 */
[CC--:B------:R-:W-:Y:S01]  /*39e0*/  FMUL.FTZ R38, R10.reuse, R33.reuse ;  /* 0x000000210a267220 */ /* 0x0c0fe20000410000 */
[----:B------:R-:W-:Y:S02]  /*39f0*/  HADD2.F32 R34, -RZ, R37.H0_H0 ;  /* 0x20000025ff227230 */ /* 0x000fe40000004100 */
[C---:B------:R-:W-:Y:S01]  /*3a00*/  FMUL.FTZ R33, R9.reuse, R33 ;  /* 0x0000002109217220 */ /* 0x040fe20000410000 */
[----:B------:R-:W-:Y:S01]  /*3a10*/  FFMA.FTZ R38, R9, R32, -R38 ;  /* 0x0000002009267223 */ /* 0x000fe20000010826 */
[----:B------:R-:W-:Y:S02]  /*3a20*/  FMUL.FTZ R40, R15, R36 ;  /* 0x000000240f287220 */ /* 0x000fe40000410000 */
[----:B------:R-:W-:Y:S01]  /*3a30*/  FFMA.FTZ R35, R10, R32, R33 ;  /* 0x000000200a237223 */ /* 0x000fe20000010021 */
        /* <DEDUP_REMOVED lines=23> */
.L_x_14332:
[----:B------:R-:W-:Y:S05]  /*3bb0*/  BSYNC B1 ;  /* 0x0000000000017941 */ /* 0x000fea0003800000 */
.L_x_14331:
[----:B-1----:R0:W-:Y:S01]  /*3bc0*/  ST.E.128 desc[UR42][R12.64], R8 ;  /* 0x000000080c007985 */ /* 0x0021e2000c101d2a */
[----:B------:R-:W-:Y:S05]  /*3bd0*/  BRA `(.L_x_14326) ;  /* 0x0000001800707947 */ /* 0x000fea0003800000 */
.L_x_14308:
[C---:B------:R-:W-:Y:S01]  /*3be0*/  ISETP.GE.AND P3, PT, R157.reuse, R77, PT ;  /* 0x0000004d9d00720c */ /* 0x040fe20003f66270 */
[----:B------:R-:W-:Y:S01]  /*3bf0*/  VIADD R40, R157, 0x60 ;  /* 0x000000609d287836 */ /* 0x000fe20000000000 */
[----:B------:R-:W-:Y:S02]  /*3c00*/  CS2R R34, SRZ ;  /* 0x0000000000227805 */ /* 0x000fe4000001ff00 */
[----:B------:R-:W-:Y:S02]  /*3c10*/  CS2R R38, SRZ ;  /* 0x0000000000267805 */ /* 0x000fe4000001ff00 */
[----:B------:R-:W-:Y:S02]  /*3c20*/  ISETP.GE.OR P3, PT, R16, R80, P3 ;  /* 0x000000501000720c */ /* 0x000fe40001f66670 */
[----:B------:R-:W-:-:S11]  /*3c30*/  CS2R R36, SRZ ;  /* 0x0000000000247805 */ /* 0x000fd6000001ff00 */
[----:B------:R-:W0:Y:S01]  /*3c40*/  @!P3 LDC.64 R12, c[0x0][0x3e8] ;  /* 0x0000fa00ff0cbb82 */ /* 0x000e220000000a00 */
[----:B------:R-:W-:-:S05]  /*3c50*/  @!P3 IADD3 R14, P4, R50, R10, RZ ;  /* 0x0000000a320eb210 */ /* 0x000fca0007f9e0ff */
[----:B------:R-:W-:Y:S01]  /*3c60*/  @!P3 IMAD.X R15, R70, 0x1, R21, P4 ;  /* 0x00000001460fb824 */ /* 0x000fe200020e0615 */
        /* <DEDUP_REMOVED lines=21> */
[----:B------:R-:W-:Y:S01]  /*3dc0*/  ULDC.64 UR4, c[0x0][0x3e8] ;  /* 0x0000fa0000047ab9 */ /* 0x000fe20000000a00 */
[----:B------:R-:W-:Y:S02]  /*3dd0*/  IMAD.MOV.U32 R9, RZ, RZ, R79 ;  /* 0x000000ffff097224 */ /* 0x000fe400078e004f */
        /* <DEDUP_REMOVED lines=16> */
.L_x_14334:
[----:B------:R-:W-:Y:S05]  /*3ee0*/  BSYNC B1 ;  /* 0x0000000000017941 */ /* 0x000fea0003800000 */
.L_x_14333:
[----:B-----5:R-:W-:Y:S01]  /*3ef0*/  IMAD.MOV.U32 R8, RZ, RZ, R42 ;  /* 0x000000ffff087224 */ /* 0x020fe200078e002a */
[----:B------:R-:W-:Y:S01]  /*3f00*/  MOV R10, R40 ;  /* 0x00000028000a7202 */ /* 0x000fe20000000f00 */
[----:B------:R-:W-:Y:S01]  /*3f10*/  IMAD.MOV.U32 R9, RZ, RZ, R43 ;  /* 0x000000ffff097224 */ /* 0x000fe200078e002b */
        /* <DEDUP_REMOVED lines=25> */
[----:B------:R-:W-:Y:S02]  /*40b0*/  PRMT R94, R94, 0x5410, R8 ;  /* 0x000054105e5e7816 */ /* 0x000fe40000000008 */
[----:B------:R-:W-:-:S02]  /*40c0*/  PRMT R97, R97, 0x5410, R9 ;  /* 0x0000541061617816 */ /* 0x000fc40000000009 */
[----:B------:R-:W-:Y:S02]  /*40d0*/  PRMT R95, R10, 0x7610, R95 ;  /* 0x000076100a5f7816 */ /* 0x000fe4000000005f */
[----:B------:R-:W-:Y:S01]  /*40e0*/  PRMT R100, R11, 0x7610, R100 ;  /* 0x000076100b647816 */ /* 0x000fe20000000064 */
[----:B------:R-:W-:Y:S06]  /*40f0*/  @!P5 BRA `(.L_x_14335) ;  /* 0x000000000004d947 */ /* 0x000fec0003800000 */
[----:B------:R-:W-:Y:S01]  /*4100*/  BPT.TRAP 0x1 ;  /* 0x000000040000795c */ /* 0x000fe20000300000 */
.L_x_14335:
[----:B------:R-:W2:Y:S01]  /*4110*/  LDL R8, [R1+0x8] ;  /* 0x0000080001087983 */ /* 0x000ea20000100800 */
[----:B------:R-:W-:Y:S01]  /*4120*/  IMAD R70, R22, 0x8, R2 ;  /* 0x0000000816467824 */ /* 0x000fe200078e0202 */
[----:B------:R-:W1:Y:S01]  /*4130*/  LDC R87, c[0x0][0x2f4] ;  /* 0x0000bd00ff577b82 */ /* 0x000e620000000800 */
[----:B------:R-:W-:Y:S01]  /*4140*/  BSSY B1, `(.L_x_14336) ;  /* 0x0000004000017945 */ /* 0x000fe20003800000 */
[----:B--2---:R-:W-:-:S04]  /*4150*/  SHF.L.U32 R79, R8, 0x1f, RZ ;  /* 0x0000001f084f7819 */ /* 0x004fc800000006ff */
[----:B------:R-:W2:Y:S02]  /*4160*/  SYNCS.PHASECHK.TRANS64.TRYWAIT P4, [R70+URZ+0x16890], R79 ;  /* 0x0168904f460075a7 */ /* 0x000ea4000808017f */
[----:B-12---:R-:W-:Y:S05]  /*4170*/  @!P4 BRA `(.L_x_14337) ;  /* 0x000001c0003cc947 */ /* 0x006fea0003800000 */
.L_x_14635:
[----:B------:R-:W-:Y:S05]  /*4180*/  BSYNC B1 ;  /* 0x0000000000017941 */ /* 0x000fea0003800000 */
.L_x_14336:
[----:B------:R-:W-:Y:S01]  /*4190*/  UMOV UR4, 0xffffffff ;  /* 0xffffffff00047882 */ /* 0x000fe20000000000 */
[----:B------:R-:W-:Y:S02]  /*41a0*/  IMAD.IADD R89, R87, 0x1, -R58 ;  /* 0x0000000157597824 */ /* 0x000fe400078e0a3a */
[----:B------:R-:W-:Y:S05]  /*41b0*/  BRA.DIV UR4, `(.L_x_14338) ;  /* 0x000001c204407947 */ /* 0x000fea000b800000 */
[----:B------:R2:W3:Y:S04]  /*41c0*/  SHFL.IDX PT, R83, R85, RZ, 0x1c1f ;  /* 0x001c1fff55537589 */ /* 0x0004e800000e0000 */
[----:B------:R2:W4:Y:S02]  /*41d0*/  SHFL.IDX PT, R82, R84, RZ, 0x1c1f ;  /* 0x001c1fff54527589 */ /* 0x00052400000e0000 */
.L_x_14639:
[----:B------:R-:W-:Y:S01]  /*41e0*/  ISETP.GE.OR P4, PT, R157, R77, P1 ;  /* 0x0000004d9d00720c */ /* 0x000fe20000f86670 */
[----:B------:R-:W-:-:S12]  /*41f0*/  BSSY B1, `(.L_x_14339) ;  /* 0x0000071000017945 */ /* 0x000fd80003800000 */
[----:B------:R-:W-:Y:S05]  /*4200*/  @P4 BRA `(.L_x_14340) ;  /* 0x0000000400bc4947 */ /* 0x000fea0003800000 */
[----:B------:R-:W5:Y:S01]  /*4210*/  S2R R9, SR_TID.X ;  /* 0x0000000000097919 */ /* 0x000f620000002100 */
[----:B------:R-:W-:Y:S01]  /*4220*/  SEL R8, R58, R89, !P0 ;  /* 0x000000593a087207 */ /* 0x000fe20004000000 */
[----:B------:R-:W-:Y:S01]  /*4230*/  BSSY B2, `(.L_x_14341) ;  /* 0x0000068000027945 */ /* 0x000fe20003800000 */
[----:B----4-:R-:W-:-:S04]  /*4240*/  LEA R80, P4, R6, R82, 0x1 ;  /* 0x0000005206507211 */ /* 0x010fc800078808ff */
[----:B---3--:R-:W-:Y:S02]  /*4250*/  LEA.HI.X R81, R6, R83, R4, 0x1, P4 ;  /* 0x0000005306517211 */ /* 0x008fe400020f0c04 */
[----:B-----5:R-:W-:Y:S02]  /*4260*/  IADD3 R11, R9, -0x80, RZ ;  /* 0xffffff80090b7810 */ /* 0x020fe40007ffe0ff */
[----:B------:R-:W-:Y:S02]  /*4270*/  SHF.R.S32.HI R9, RZ, 0x1f, R8 ;  /* 0x0000001fff097819 */ /* 0x000fe40000011408 */
[----:B------:R-:W-:Y:S02]  /*4280*/  SHF.R.S32.HI R10, RZ, 0x1f, R11 ;  /* 0x0000001fff0a7819 */ /* 0x000fe4000001140b */
[----:B------:R-:W-:Y:S01]  /*4290*/  LEA.HI R8, R9, R8, RZ, 0x4 ;  /* 0x0000000809087211 */ /* 0x000fe200078f20ff */
[----:B------:R-:W-:Y:S01]  /*42a0*/  IMAD R9, R22, 0x2000, R3 ;  /* 0x0000200016097824 */ /* 0x000fe200078e0203 */
[----:B------:R-:W-:-:S02]  /*42b0*/  LEA.HI R10, R10, R11, RZ, 0x5 ;  /* 0x0000000b0a0a7211 */ /* 0x000fc400078f28ff */
[----:B------:R-:W-:Y:S01]  /*42c0*/  LEA.HI.SX32 R8, R8, R5, 0x1c ;  /* 0x0000000508087211 */ /* 0x000fe200078fe2ff */
[----:B------:R-:W-:Y:S01]  /*42d0*/  IMAD R9, R9, 0x2, R2 ;  /* 0x0000000209097824 */ /* 0x000fe200078e0202 */
[----:B------:R-:W-:-:S03]  /*42e0*/  SHF.R.S32.HI R10, RZ, 0x5, R10 ;  /* 0x00000005ff0a7819 */ /* 0x000fc6000001140a */
[----:B------:R-:W-:-:S05]  /*42f0*/  IMAD.SHL.U32 R86, R8, 0x8, RZ ;  /* 0x0000000808567824 */ /* 0x000fca00078e00ff */
[----:B------:R-:W-:-:S04]  /*4300*/  LOP3.LUT R8, R65, 0x38, R86, 0xf8, !PT ;  /* 0x0000003841087812 */ /* 0x000fc800078ef856 */
        /* <DEDUP_REMOVED lines=10> */
[----:B---3--:R-:W-:Y:S01]  /*43b0*/  IMAD.MOV.U32 R37, RZ, RZ, R13 ;  /* 0x000000ffff257224 */ /* 0x008fe200078e000d */
[--C-:B------:R-:W-:Y:S01]  /*43c0*/  SHF.R.U64 R32, R32, 0x10, R33.reuse ;  /* 0x0000001020207819 */ /* 0x100fe20000001221 */
[----:B------:R-:W-:Y:S01]  /*43d0*/  HADD2.F32 R99, -RZ, R99.H0_H0 ;  /* 0x20000063ff637230 */ /* 0x000fe20000004100 */
[----:B------:R-:W-:Y:S01]  /*43e0*/  SHF.R.U32.HI R96, RZ, 0x10, R33 ;  /* 0x00000010ff607819 */ /* 0x000fe20000011621 */
[----:B------:R-:W-:Y:S01]  /*43f0*/  HADD2.F32 R101, -RZ, R101.H0_H0 ;  /* 0x20000065ff657230 */ /* 0x000fe20000004100 */
[----:B------:R-:W-:Y:S01]  /*4400*/  SHF.R.U64 R33, R34, 0x10, R35 ;  /* 0x0000001022217819 */ /* 0x000fe20000001223 */
[--C-:B------:R-:W-:Y:S01]  /*4410*/  HADD2.F32 R98, -RZ, R37.reuse.H0_H0 ;  /* 0x20000025ff627230 */ /* 0x100fe20000004100 */
[----:B0-----:R-:W-:Y:S01]  /*4420*/  MOV R13, R11 ;  /* 0x0000000b000d7202 */ /* 0x001fe20000000f00 */
[----:B------:R-:W-:Y:S01]  /*4430*/  HADD2.F32 R37, -RZ, R37.H1_H1 ;  /* 0x30000025ff257230 */ /* 0x000fe20000004100 */
[----:B------:R-:W-:Y:S01]  /*4440*/  SHF.R.U64 R34, R38, 0x10, R39 ;  /* 0x0000001026227819 */ /* 0x000fe20000001227 */
[----:B------:R-:W-:-:S02]  /*4450*/  HADD2.F32 R11, -RZ, R9.H0_H0 ;  /* 0x20000009ff0b7230 */ /* 0x000fc40000004100 */
[-C--:B------:R-:W-:Y:S01]  /*4460*/  FMUL.FTZ R102, R98, R100.reuse ;  /* 0x0000006462667220 */ /* 0x080fe20000410000 */
[----:B------:R-:W-:Y:S02]  /*4470*/  HADD2.F32 R38, -RZ, R9.H1_H1 ;  /* 0x30000009ff267230 */ /* 0x000fe40000004100 */
[-C--:B------:R-:W-:Y:S01]  /*4480*/  FMUL.FTZ R105, R37, R101.reuse ;  /* 0x0000006525697220 */ /* 0x080fe20000410000 */
[----:B------:R-:W-:Y:S02]  /*4490*/  HADD2.F32 R96, -RZ, R96.H0_H0 ;  /* 0x20000060ff607230 */ /* 0x000fe40000004100 */
[C---:B------:R-:W-:Y:S01]  /*44a0*/  FMUL.FTZ R103, R11.reuse, R100 ;  /* 0x000000640b677220 */ /* 0x040fe20000410000 */
[----:B------:R-:W-:Y:S01]  /*44b0*/  SHF.R.U32.HI R39, RZ, 0x10, R39 ;  /* 0x00000010ff277819 */ /* 0x000fe20000011627 */
[C---:B------:R-:W-:Y:S01]  /*44c0*/  FMUL.FTZ R100, R38.reuse, R101 ;  /* 0x0000006526647220 */ /* 0x040fe20000410000 */
[----:B------:R-:W-:Y:S01]  /*44d0*/  FFMA.FTZ R9, R11, R99, -R102 ;  /* 0x000000630b097223 */ /* 0x000fe20000010866 */
[----:B------:R-:W-:Y:S01]  /*44e0*/  FFMA.FTZ R38, R38, R96, -R105 ;  /* 0x0000006026267223 */ /* 0x000fe20000010869 */
[----:B------:R-:W-:-:S02]  /*44f0*/  HADD2.F32 R104, -RZ, R97.H1_H1 ;  /* 0x30000061ff687230 */ /* 0x000fc40000004100 */
[----:B------:R-:W-:Y:S01]  /*4500*/  FFMA.FTZ R96, R37, R96, R100 ;  /* 0x0000006025607223 */ /* 0x000fe20000010064 */
[--C-:B------:R-:W-:Y:S01]  /*4510*/  HADD2.F32 R37, -RZ, R15.reuse.H0_H0 ;  /* 0x2000000fff257230 */ /* 0x100fe20000004100 */
[----:B------:R-:W-:Y:S01]  /*4520*/  SHF.R.U32.HI R35, RZ, 0x10, R35 ;  /* 0x00000010ff237819 */ /* 0x000fe20000011623 */
[----:B------:R-:W-:Y:S02]  /*4530*/  HADD2.F32 R100, -RZ, R15.H1_H1 ;  /* 0x3000000fff647230 */ /* 0x000fe40000004100 */
[----:B------:R-:W-:Y:S01]  /*4540*/  FFMA.FTZ R11, R98, R99, R103 ;  /* 0x00000063620b7223 */ /* 0x000fe20000010067 */
[----:B------:R-:W-:Y:S02]  /*4550*/  HADD2.F32 R15, -RZ, R13.H0_H0 ;  /* 0x2000000dff0f7230 */ /* 0x000fe40000004100 */
[----:B------:R-:W-:Y:S01]  /*4560*/  FMUL.FTZ R106, R37, R104 ;  /* 0x00000068256a7220 */ /* 0x000fe20000410000 */
[----:B------:R-:W-:Y:S01]  /*4570*/  HADD2.F32 R39, -RZ, R39.H0_H0 ;  /* 0x20000027ff277230 */ /* 0x000fe20000004100 */
[----:B------:R-:W-:Y:S01]  /*4580*/  F2FP.F16.F32.PACK_AB R9, R38, R9 ;  /* 0x000000092609723e */ /* 0x000fe200000000ff */
[----:B------:R-:W-:-:S02]  /*4590*/  HADD2.F32 R98, -RZ, R13.H1_H1 ;  /* 0x3000000dff627230 */ /* 0x000fc40000004100 */
[C---:B------:R-:W-:Y:S01]  /*45a0*/  FMUL.FTZ R104, R15.reuse, R104 ;  /* 0x000000680f687220 */ /* 0x040fe20000410000 */
[----:B------:R-:W-:Y:S02]  /*45b0*/  HADD2.F32 R102, -RZ, R97.H0_H0 ;  /* 0x20000061ff667230 */ /* 0x000fe40000004100 */
[-C--:B------:R-:W-:Y:S01]  /*45c0*/  FMUL.FTZ R97, R100, R39.reuse ;  /* 0x0000002764617220 */ /* 0x080fe20000410000 */
[----:B------:R-:W-:Y:S02]  /*45d0*/  HADD2.F32 R35, -RZ, R35.H0_H0 ;  /* 0x20000023ff237230 */ /* 0x000fe40000004100 */
[C---:B------:R-:W-:Y:S01]  /*45e0*/  FMUL.FTZ R39, R98.reuse, R39 ;  /* 0x0000002762277220 */ /* 0x040fe20000410000 */
[----:B------:R-:W-:Y:S02]  /*45f0*/  HADD2.F32 R32, -RZ, R32.H0_H0 ;  /* 0x20000020ff207230 */ /* 0x000fe40000004100 */
        /* <DEDUP_REMOVED lines=9> */
[----:B------:R-:W-:Y:S01]  /*4690*/  HADD2.F32 R37, -RZ, R12.H0_H0 ;  /* 0x2000000cff257230 */ /* 0x000fe20000004100 */
[----:B------:R-:W-:Y:S01]  /*46a0*/  F2FP.F16.F32.PACK_AB R15, R100, R15 ;  /* 0x0000000f640f723e */ /* 0x000fe200000000ff */
[--C-:B------:R-:W-:Y:S02]  /*46b0*/  HADD2.F32 R35, -RZ, R8.reuse.H0_H0 ;  /* 0x20000008ff237230 */ /* 0x100fe40000004100 */
[----:B------:R-:W-:Y:S02]  /*46c0*/  HADD2.F32 R36, -RZ, R8.H1_H1 ;  /* 0x30000008ff247230 */ /* 0x000fe40000004100 */
[----:B------:R-:W-:Y:S01]  /*46d0*/  FMUL.FTZ R8, R37, R104 ;  /* 0x0000006825087220 */ /* 0x000fe20000410000 */
[----:B------:R-:W-:-:S02]  /*46e0*/  HADD2.F32 R39, -RZ, R12.H1_H1 ;  /* 0x3000000cff277230 */ /* 0x000fc40000004100 */
[C---:B------:R-:W-:Y:S01]  /*46f0*/  FMUL.FTZ R12, R35.reuse, R104 ;  /* 0x00000068230c7220 */ /* 0x040fe20000410000 */
[----:B------:R-:W-:Y:S02]  /*4700*/  HADD2.F32 R33, -RZ, R33.H0_H0 ;  /* 0x20000021ff217230 */ /* 0x000fe40000004100 */
[CC--:B------:R-:W-:Y:S01]  /*4710*/  FMUL.FTZ R104, R36.reuse, R95.reuse ;  /* 0x0000005f24687220 */ /* 0x0c0fe20000410000 */
[-C--:B------:R-:W-:Y:S01]  /*4720*/  FFMA.FTZ R8, R35, R102.reuse, -R8 ;  /* 0x0000006623087223 */ /* 0x080fe20000010808 */
[----:B------:R-:W-:Y:S01]  /*4730*/  FMUL.FTZ R97, R39, R95 ;  /* 0x0000005f27617220 */ /* 0x000fe20000410000 */
[----:B------:R-:W-:Y:S01]  /*4740*/  FFMA.FTZ R12, R37, R102, R12 ;  /* 0x00000066250c7223 */ /* 0x000fe2000001000c */
[-C--:B------:R-:W-:Y:S01]  /*4750*/  FFMA.FTZ R95, R39, R32.reuse, R104 ;  /* 0x00000020275f7223 */ /* 0x080fe20000010068 */
[----:B------:R-:W-:Y:S02]  /*4760*/  HADD2.F32 R39, -RZ, R34.H0_H0 ;  /* 0x20000022ff277230 */ /* 0x000fe40000004100 */
[----:B------:R-:W-:Y:S01]  /*4770*/  FFMA.FTZ R97, R36, R32, -R97 ;  /* 0x0000002024617223 */ /* 0x000fe20000010861 */
[----:B------:R-:W-:-:S02]  /*4780*/  HADD2.F32 R34, -RZ, R14.H0_H0 ;  /* 0x2000000eff227230 */ /* 0x000fc40000004100 */
[----:B------:R-:W-:Y:S01]  /*4790*/  HADD2.F32 R37, -RZ, R94.H1_H1 ;  /* 0x3000005eff257230 */ /* 0x000fe20000004100 */
        /* <DEDUP_REMOVED lines=9> */
[----:B------:R-:W-:Y:S02]  /*4830*/  IMAD.MOV.U32 R11, RZ, RZ, R98 ;  /* 0x000000ffff0b7224 */ /* 0x000fe400078e0062 */
[----:B------:R-:W-:Y:S01]  /*4840*/  FMUL.FTZ R39, R10, R39 ;  /* 0x000000270a277220 */ /* 0x000fe20000410000 */
[-C--:B------:R-:W-:Y:S01]  /*4850*/  FFMA.FTZ R99, R32, R35.reuse, -R99 ;  /* 0x0000002320637223 */ /* 0x080fe20000010863 */
[----:B------:R-:W-:Y:S01]  /*4860*/  FFMA.FTZ R37, R34, R35, R37 ;  /* 0x0000002322257223 */ /* 0x000fe20000010025 */
[-C--:B------:R-:W-:Y:S01]  /*4870*/  FFMA.FTZ R10, R10, R33.reuse, -R101 ;  /* 0x000000210a0a7223 */ /* 0x080fe20000010865 */
[----:B------:R-:W-:-:S04]  /*4880*/  FFMA.FTZ R14, R14, R33, R39 ;  /* 0x000000210e0e7223 */ /* 0x000fc80000010027 */
[----:B------:R-:W-:Y:S02]  /*4890*/  F2FP.F16.F32.PACK_AB R10, R10, R99 ;  /* 0x000000630a0a723e */ /* 0x000fe400000000ff */
[----:B------:R-:W-:-:S07]  /*48a0*/  F2FP.F16.F32.PACK_AB R14, R14, R37 ;  /* 0x000000250e0e723e */ /* 0x000fce00000000ff */
.L_x_14342:
[----:B------:R-:W-:Y:S05]  /*48b0*/  BSYNC B2 ;  /* 0x0000000000027941 */ /* 0x000fea0003800000 */
.L_x_14341:
[----:B------:R-:W-:Y:S01]  /*48c0*/  ISETP.GE.AND P4, PT, R86, R87, PT ;  /* 0x000000575600720c */ /* 0x000fe20003f86270 */
[----:B0-----:R0:W-:-:S12]  /*48d0*/  ST.E.128 desc[UR42][R80.64], R8 ;  /* 0x0000000850007985 */ /* 0x0011d8000c101d2a */
[----:B------:R-:W-:-:S05]  /*48e0*/  @!P4 IMAD.WIDE R82, R86, 0x2, R82 ;  /* 0x000000025652c825 */ /* 0x000fca00078e0252 */
[----:B---3--:R0:W-:Y:S02]  /*48f0*/  @!P4 ST.E.128 desc[UR42][R82.64], R12 ;  /* 0x0000000c5200c985 */ /* 0x0081e4000c101d2a */
.L_x_14340:
[----:B------:R-:W-:Y:S05]  /*4900*/  BSYNC B1 ;  /* 0x0000000000017941 */ /* 0x000fea0003800000 */
.L_x_14339:
[----:B------:R-:W-:-:S03]  /*4910*/  UMOV UR4, 0xffffffff ;  /* 0xffffffff00047882 */ /* 0x000fc60000000000 */
[----:B------:R-:W-:Y:S05]  /*4920*/  BRA.DIV UR4, `(.L_x_14343) ;  /* 0x000001ba04b07947 */ /* 0x000fea000b800000 */
[----:B--2---:R-:W2:Y:S04]  /*4930*/  SHFL.IDX PT, R85, R85, 0x1, 0x1c1f ;  /* 0x003c1f0055557f89 */ /* 0x004ea800000e0000 */
[----:B------:R-:W0:Y:S02]  /*4940*/  SHFL.IDX PT, R84, R84, 0x1, 0x1c1f ;  /* 0x003c1f0054547f89 */ /* 0x000e2400000e0000 */
.L_x_14643:
[----:B0-----:R-:W-:-:S05]  /*4950*/  VIADD R8, R157, 0x60 ;  /* 0x000000609d087836 */ /* 0x001fca0000000000 */
[----:B------:R-:W-:-:S13]  /*4960*/  ISETP.GE.OR P4, PT, R8, R77, P1 ;  /* 0x0000004d0800720c */ /* 0x000fda0000f86670 */
[----:B------:R-:W-:Y:S05]  /*4970*/  @P4 BRA `(.L_x_14326) ;  /* 0x0000000c00084947 */ /* 0x000fea0003800000 */
[----:B------:R-:W5:Y:S01]  /*4980*/  LDL R9, [R1+0x44] ;  /* 0x0000440001097983 */ /* 0x000f620000100800 */
[----:B------:R-:W-:Y:S01]  /*4990*/  SEL R89, R58, R89, !P0 ;  /* 0x000000593a597207 */ /* 0x000fe20004000000 */
[C---:B------:R-:W-:Y:S01]  /*49a0*/  VIADD R10, R157.reuse, 0x60 ;  /* 0x000000609d0a7836 */ /* 0x040fe20000000000 */
[----:B------:R-:W-:Y:S01]  /*49b0*/  LEA R32, P4, R6, R84, 0x1 ;  /* 0x0000005406207211 */ /* 0x000fe200078808ff */
[----:B------:R-:W-:Y:S01]  /*49c0*/  VIADD R11, R157, 0x60 ;  /* 0x000000609d0b7836 */ /* 0x000fe20000000000 */
[----:B------:R-:W-:Y:S01]  /*49d0*/  SHF.R.S32.HI R8, RZ, 0x1f, R89 ;  /* 0x0000001fff087819 */ /* 0x000fe20000011459 */
[----:B------:R-:W-:Y:S01]  /*49e0*/  IMAD.SHL.U32 R10, R10, 0x40, RZ ;  /* 0x000000400a0a7824 */ /* 0x000fe200078e00ff */
[----:B------:R-:W-:Y:S01]  /*49f0*/  BSSY B1, `(.L_x_14344) ;  /* 0x000006a000017945 */ /* 0x000fe20003800000 */
[----:B------:R-:W-:Y:S01]  /*4a00*/  IMAD.SHL.U32 R11, R11, 0x40, RZ ;  /* 0x000000400b0b7824 */ /* 0x000fe200078e00ff */
[----:B------:R-:W-:Y:S02]  /*4a10*/  LEA.HI R8, R8, R89, RZ, 0x4 ;  /* 0x0000005908087211 */ /* 0x000fe400078f20ff */
[----:B------:R-:W-:-:S02]  /*4a20*/  LOP3.LUT R10, R10, 0x1c0, RZ, 0xc0, !PT ;  /* 0x000001c00a0a7812 */ /* 0x000fc400078ec0ff */
[----:B------:R-:W-:Y:S02]  /*4a30*/  LEA.HI.SX32 R8, R8, R5, 0x1c ;  /* 0x0000000508087211 */ /* 0x000fe400078fe2ff */
[----:B------:R-:W-:Y:S02]  /*4a40*/  LOP3.LUT R11, R11, 0x1c0, RZ, 0xc0, !PT ;  /* 0x000001c00b0b7812 */ /* 0x000fe400078ec0ff */
[----:B------:R-:W-:Y:S01]  /*4a50*/  SHF.R.U32.HI R10, RZ, 0x3, R10 ;  /* 0x00000003ff0a7819 */ /* 0x000fe2000001160a */
[----:B------:R-:W-:Y:S01]  /*4a60*/  IMAD.SHL.U32 R34, R8, 0x8, RZ ;  /* 0x0000000808227824 */ /* 0x000fe200078e00ff */
[----:B--2---:R-:W-:-:S04]  /*4a70*/  LEA.HI.X R33, R6, R85, R4, 0x1, P4 ;  /* 0x0000005506217211 */ /* 0x004fc800020f0c04 */
[----:B------:R-:W-:-:S04]  /*4a80*/  LOP3.LUT R8, R11, 0x38, R34, 0xf8, !PT ;  /* 0x000000380b087812 */ /* 0x000fc800078ef822 */
[----:B------:R-:W-:-:S04]  /*4a90*/  LOP3.LUT R8, R8, R10, RZ, 0x3c, !PT ;  /* 0x0000000a08087212 */ /* 0x000fc800078e3cff */
[----:B-----5:R-:W-:Y:S01]  /*4aa0*/  IADD3 R11, R9, R8, RZ ;  /* 0x00000008090b7210 */ /* 0x020fe20007ffe0ff */
[----:B------:R-:W-:-:S04]  /*4ab0*/  IMAD R9, R22, 0x2000, R0 ;  /* 0x0000200016097824 */ /* 0x000fc800078e0200 */
[----:B------:R-:W-:Y:S02]  /*4ac0*/  IMAD R11, R22, 0x2000, R11 ;  /* 0x00002000160b7824 */ /* 0x000fe400078e020b */
[--C-:B------:R-:W-:Y:S02]  /*4ad0*/  IMAD R9, R9, 0x2, R2.reuse ;  /* 0x0000000209097824 */ /* 0x100fe400078e0202 */
[----:B------:R-:W-:-:S04]  /*4ae0*/  IMAD R12, R11, 0x2, R2 ;  /* 0x000000020b0c7824 */ /* 0x000fc800078e0202 */
[----:B------:R-:W0:Y:S04]  /*4af0*/  LDS.128 R8, [R9+0xe400] ;  /* 0x00e4000009087984 */ /* 0x000e280000000c00 */
[----:B------:R-:W2:Y:S01]  /*4b00*/  LDS.128 R12, [R12+0xe400] ;  /* 0x00e400000c0c7984 */ /* 0x000ea20000000c00 */
[----:B------:R-:W-:Y:S05]  /*4b10*/  @P3 BRA `(.L_x_14345) ;  /* 0x00000004005c3947 */ /* 0x000fea0003800000 */
[----:B0-----:R-:W-:Y:S01]  /*4b20*/  IMAD.MOV.U32 R39, RZ, RZ, R8 ;  /* 0x000000ffff277224 */ /* 0x001fe200078e0008 */
[----:B------:R-:W-:Y:S01]  /*4b30*/  SHF.R.U64 R38, R44, 0x10, R45 ;  /* 0x000000102c267819 */ /* 0x000fe2000000122d */
[----:B--2---:R-:W-:Y:S01]  /*4b40*/  IMAD.MOV.U32 R8, RZ, RZ, R13 ;  /* 0x000000ffff087224 */ /* 0x004fe200078e000d */
[----:B------:R-:W-:Y:S01]  /*4b50*/  SHF.R.U32.HI R44, RZ, 0x10, R45 ;  /* 0x00000010ff2c7819 */ /* 0x000fe2000001162d */
[----:B------:R-:W-:Y:S01]  /*4b60*/  HADD2.F32 R45, -RZ, R92.H0_H0 ;  /* 0x2000005cff2d7230 */ /* 0x000fe20000004100 */
[--C-:B------:R-:W-:Y:S01]  /*4b70*/  SHF.R.U64 R36, R40, 0x10, R41.reuse ;  /* 0x0000001028247819 */ /* 0x100fe20000001229 */
[----:B------:R-:W-:Y:S01]  /*4b80*/  IMAD.MOV.U32 R40, RZ, RZ, R12 ;  /* 0x000000ffff287224 */ /* 0x000fe200078e000c */
[----:B------:R-:W-:Y:S01]  /*4b90*/  SHF.R.U32.HI R81, RZ, 0x10, R41 ;  /* 0x00000010ff517819 */ /* 0x000fe20000011629 */
[----:B------:R-:W-:Y:S01]  /*4ba0*/  IMAD.MOV.U32 R41, RZ, RZ, R15 ;  /* 0x000000ffff297224 */ /* 0x000fe200078e000f */
[--C-:B------:R-:W-:Y:S01]  /*4bb0*/  SHF.R.U64 R35, R42, 0x10, R43.reuse ;  /* 0x000000102a237819 */ /* 0x100fe2000000122b */
[--C-:B------:R-:W-:Y:S01]  /*4bc0*/  HADD2.F32 R12, -RZ, R8.reuse.H0_H0 ;  /* 0x20000008ff0c7230 */ /* 0x100fe20000004100 */
        /* <DEDUP_REMOVED lines=8> */
[----:B------:R-:W-:Y:S02]  /*4c50*/  HADD2.F32 R44, -RZ, R44.H0_H0 ;  /* 0x2000002cff2c7230 */ /* 0x000fe40000004100 */
        /* <DEDUP_REMOVED lines=14> */
[----:B------:R-:W-:Y:S02]  /*4d40*/  HADD2.F32 R43, -RZ, R90.H1_H1 ;  /* 0x3000005aff2b7230 */ /* 0x000fe40000004100 */
[--C-:B------:R-:W-:Y:S02]  /*4d50*/  HADD2.F32 R15, -RZ, R13.reuse.H0_H0 ;  /* 0x2000000dff0f7230 */ /* 0x100fe40000004100 */
[----:B----4-:R-:W-:Y:S01]  /*4d60*/  FMUL.FTZ R82, R41, R46 ;  /* 0x0000002e29527220 */ /* 0x010fe20000410000 */
[----:B------:R-:W-:Y:S02]  /*4d70*/  HADD2.F32 R44, -RZ, R80.H0_H0 ;  /* 0x20000050ff2c7230 */ /* 0x000fe40000004100 */
[----:B------:R-:W-:Y:S01]  /*4d80*/  FMUL.FTZ R80, R42, R45 ;  /* 0x0000002d2a507220 */ /* 0x000fe20000410000 */
[----:B------:R-:W-:-:S02]  /*4d90*/  HADD2.F32 R13, -RZ, R13.H1_H1 ;  /* 0x3000000dff0d7230 */ /* 0x000fc40000004100 */
[C---:B------:R-:W-:Y:S01]  /*4da0*/  FMUL.FTZ R45, R15.reuse, R45 ;  /* 0x0000002d0f2d7220 */ /* 0x040fe20000410000 */
[----:B------:R-:W-:Y:S02]  /*4db0*/  HADD2.F32 R92, -RZ, R92.H1_H1 ;  /* 0x3000005cff5c7230 */ /* 0x000fe40000004100 */
[-C--:B------:R-:W-:Y:S01]  /*4dc0*/  FFMA.FTZ R80, R15, R43.reuse, -R80 ;  /* 0x0000002b0f507223 */ /* 0x080fe20000010850 */
[----:B------:R-:W-:Y:S02]  /*4dd0*/  HADD2.F32 R15, -RZ, R40.H0_H0 ;  /* 0x20000028ff0f7230 */ /* 0x000fe40000004100 */
[C---:B------:R-:W-:Y:S01]  /*4de0*/  FMUL.FTZ R46, R13.reuse, R46 ;  /* 0x0000002e0d2e7220 */ /* 0x040fe20000410000 */
[----:B------:R-:W-:Y:S01]  /*4df0*/  FFMA.FTZ R47, R13, R44, -R82 ;  /* 0x0000002c0d2f7223 */ /* 0x000fe20000010852 */
[----:B------:R-:W-:Y:S02]  /*4e00*/  HADD2.F32 R13, -RZ, R39.H0_H0 ;  /* 0x20000027ff0d7230 */ /* 0x000fe40000004100 */
[----:B------:R-:W-:Y:S01]  /*4e10*/  FFMA.FTZ R45, R42, R43, R45 ;  /* 0x0000002b2a2d7223 */ /* 0x000fe2000001002d */
[----:B------:R-:W-:-:S02]  /*4e20*/  HADD2.F32 R38, -RZ, R38.H0_H0 ;  /* 0x20000026ff267230 */ /* 0x000fc40000004100 */
[----:B------:R-:W-:Y:S01]  /*4e30*/  FFMA.FTZ R82, R41, R44, R46 ;  /* 0x0000002c29527223 */ /* 0x000fe2000001002e */
        /* <DEDUP_REMOVED lines=9> */
[-C--:B------:R-:W-:Y:S01]  /*4ed0*/  FFMA.FTZ R92, R15, R42.reuse, R92 ;  /* 0x0000002a0f5c7223 */ /* 0x080fe2000001005c */
[----:B------:R-:W-:Y:S01]  /*4ee0*/  FFMA.FTZ R44, R13, R42, -R44 ;  /* 0x0000002a0d2c7223 */ /* 0x000fe2000001082c */
[-C--:B------:R-:W-:Y:S01]  /*4ef0*/  FFMA.FTZ R39, R39, R36.reuse, -R46 ;  /* 0x0000002427277223 */ /* 0x080fe2000001082e */
[----:B------:R-:W-:Y:S01]  /*4f00*/  FFMA.FTZ R41, R40, R36, R41 ;  /* 0x0000002428297223 */ /* 0x000fe20000010029 */
[----:B------:R-:W-:Y:S01]  /*4f10*/  HADD2.F32 R15, -RZ, R14.H0_H0 ;  /* 0x2000000eff0f7230 */ /* 0x000fe20000004100 */
[----:B------:R-:W-:Y:S01]  /*4f20*/  F2FP.F16.F32.PACK_AB R47, R47, R80 ;  /* 0x000000502f2f723e */ /* 0x000fe200000000ff */
[----:B------:R-:W-:Y:S01]  /*4f30*/  HADD2.F32 R36, -RZ, R91.H1_H1 ;  /* 0x3000005bff247230 */ /* 0x000fe20000004100 */
[----:B------:R-:W-:Y:S01]  /*4f40*/  F2FP.F16.F32.PACK_AB R8, R39, R44 ;  /* 0x0000002c2708723e */ /* 0x000fe200000000ff */
[----:B------:R-:W-:-:S02]  /*4f50*/  HADD2.F32 R13, -RZ, R10.H0_H0 ;  /* 0x2000000aff0d7230 */ /* 0x000fc40000004100 */
[----:B------:R-:W-:Y:S02]  /*4f60*/  HADD2.F32 R14, -RZ, R14.H1_H1 ;  /* 0x3000000eff0e7230 */ /* 0x000fe40000004100 */
[-C--:B------:R-:W-:Y:S01]  /*4f70*/  FMUL.FTZ R38, R15, R36.reuse ;  /* 0x000000240f267220 */ /* 0x080fe20000410000 */
[----:B------:R-:W-:Y:S02]  /*4f80*/  HADD2.F32 R10, -RZ, R10.H1_H1 ;  /* 0x3000000aff0a7230 */ /* 0x000fe40000004100 */
[C---:B------:R-:W-:Y:S01]  /*4f90*/  FMUL.FTZ R36, R13.reuse, R36 ;  /* 0x000000240d247220 */ /* 0x040fe20000410000 */
[----:B------:R-:W-:Y:S02]  /*4fa0*/  HADD2.F32 R90, -RZ, R90.H0_H0 ;  /* 0x2000005aff5a7230 */ /* 0x000fe40000004100 */
        /* <DEDUP_REMOVED lines=14> */
.L_x_14345:
[----:B------:R-:W-:Y:S05]  /*5090*/  BSYNC B1 ;  /* 0x0000000000017941 */ /* 0x000fea0003800000 */
.L_x_14344:
[----:B------:R-:W-:Y:S01]  /*50a0*/  ISETP.GE.AND P3, PT, R34, R87, PT ;  /* 0x000000572200720c */ /* 0x000fe20003f66270 */
[----:B0-----:R0:W-:Y:S02]  /*50b0*/  ST.E.128 desc[UR42][R32.64], R8 ;  /* 0x0000000820007985 */ /* 0x0011e4000c101d2a */
[----:B0-----:R-:W-:Y:S02]  /*50c0*/  IMAD.MOV.U32 R8, RZ, RZ, R84 ;  /* 0x000000ffff087224 */ /* 0x001fe400078e0054 */
[----:B------:R-:W-:-:S08]  /*50d0*/  IMAD.MOV.U32 R9, RZ, RZ, R85 ;  /* 0x000000ffff097224 */ /* 0x000fd000078e0055 */
[----:B------:R-:W-:Y:S05]  /*50e0*/  @P3 BRA `(.L_x_14326) ;  /* 0x00000004002c3947 */ /* 0x000fea0003800000 */
[----:B------:R-:W-:-:S05]  /*50f0*/  IMAD.WIDE R8, R34, 0x2, R8 ;  /* 0x0000000222087825 */ /* 0x000fca00078e0208 */
[----:B--2---:R0:W-:Y:S01]  /*5100*/  ST.E.128 desc[UR42][R8.64], R12 ;  /* 0x0000000c08007985 */ /* 0x0041e2000c101d2a */
[----:B------:R-:W-:Y:S05]  /*5110*/  BRA `(.L_x_14326) ;  /* 0x0000000400207947 */ /* 0x000fea0003800000 */
.L_x_14307:
[----:B------:R-:W-:-:S06]  /*5120*/  UISETP.NE.AND UP0, UPT, UR39, 0x3, UPT ;  /* 0x000000032700788c */ /* 0x000fcc000bf05270 */
[----:B------:R-:W-:-:S13]  /*5130*/  PLOP3.LUT P5, PT, PT, PT, UP0, 0x80, 0x0 ;  /* 0x000000000000781c */ /* 0x000fda0003faf008 */
[----:B------:R-:W-:Y:S05]  /*5140*/  @!P5 BRA `(.L_x_14346) ;  /* 0x000000000004d947 */ /* 0x000fea0003800000 */
[----:B------:R-:W-:Y:S01]  /*5150*/  BPT.TRAP 0x1 ;  /* 0x000000040000795c */ /* 0x000fe20000300000 */
.L_x_14346:
[----:B------:R-:W2:Y:S01]  /*5160*/  LDL R8, [R1+0x8] ;  /* 0x0000080001087983 */ /* 0x000ea20000100800 */
[----:B------:R-:W-:Y:S01]  /*5170*/  IMAD R70, R22, 0x8, R2 ;  /* 0x0000000816467824 */ /* 0x000fe200078e0202 */
[----:B------:R-:W-:Y:S01]  /*5180*/  BSSY B1, `(.L_x_14347) ;  /* 0x0000005000017945 */ /* 0x000fe20003800000 */
[----:B------:R-:W-:Y:S02]  /*5190*/  SHF.R.S32.HI R75, RZ, 0x1f, R74 ;  /* 0x0000001fff4b7819 */ /* 0x000fe4000001144a */
[----:B--2---:R-:W-:-:S04]  /*51a0*/  SHF.L.U32 R79, R8, 0x1f, RZ ;  /* 0x0000001f084f7819 */ /* 0x004fc800000006ff */
[----:B------:R-:W0:Y:S02]  /*51b0*/  SYNCS.PHASECHK.TRANS64.TRYWAIT P3, [R70+URZ+0x16890], R79 ;  /* 0x0168904f460075a7 */ /* 0x000e24000806017f */
[----:B0-----:R-:W-:Y:S05]  /*51c0*/  @!P3 BRA `(.L_x_14348) ;  /* 0x000001b000d4b947 */ /* 0x001fea0003800000 */
.L_x_14644:
[----:B------:R-:W-:Y:S05]  /*51d0*/  BSYNC B1 ;  /* 0x0000000000017941 */ /* 0x000fea0003800000 */
.L_x_14347:
        /* <DEDUP_REMOVED lines=27> */
.L_x_14648:
[----:B------:R-:W-:Y:S04]  /*5390*/  BSSY B1, `(.L_x_14350) ;  /* 0x000000e000017945 */ /* 0x000fe80003800000 */
[----:B------:R-:W-:Y:S05]  /*53a0*/  @!P3 BRA `(.L_x_14351) ;  /* 0x000000000030b947 */ /* 0x000fea0003800000 */
[----:B------:R-:W4:Y:S01]  /*53b0*/  LDL R8, [R1+0x4] ;  /* 0x0000040001087983 */ /* 0x000f220000100800 */
[----:B------:R-:W-:Y:S02]  /*53c0*/  ULDC UR4, c[0x0][0x2f4] ;  /* 0x0000bd0000047ab9 */ /* 0x000fe40000000800 */
[----:B------:R-:W-:-:S13]  /*53d0*/  ISETP.GE.AND P3, PT, R16, UR4, PT ;  /* 0x0000000410007c0c */ /* 0x000fda000bf66270 */
[----:B---3--:R-:W-:-:S04]  /*53e0*/  @!P3 LEA R14, P4, R16, R33, 0x1 ;  /* 0x00000021100eb211 */ /* 0x008fc800078808ff */
[----:B--2---:R-:W-:Y:S02]  /*53f0*/  @!P3 LEA.HI.X R15, R16, R9, R17, 0x1, P4 ;  /* 0x00000009100fb211 */ /* 0x004fe400020f0c11 */
[----:B------:R-:W-:-:S13]  /*5400*/  ISETP.GE.AND P4, PT, R18, UR4, PT ;  /* 0x0000000412007c0c */ /* 0x000fda000bf86270 */
[----:B------:R-:W-:-:S04]  /*5410*/  @!P4 LEA R12, P6, R18, R33, 0x1 ;  /* 0x00000021120cc211 */ /* 0x000fc800078c08ff */
[----:B----4-:R-:W-:Y:S02]  /*5420*/  @!P4 LEA.HI.X R13, R18, R9, R8, 0x1, P6 ;  /* 0x00000009120dc211 */ /* 0x010fe400030f0c08 */
[----:B------:R-:W2:Y:S04]  /*5430*/  @!P3 LDS.128 R8, [R72+0xe000] ;  /* 0x00e000004808b984 */ /* 0x000ea80000000c00 */
[----:B--2---:R-:W-:Y:S04]  /*5440*/  @!P3 ST.E.128 desc[UR42][R14.64], R8 ;  /* 0x000000080e00b985 */ /* 0x004fe8000c101d2a */
[----:B------:R-:W2:Y:S04]  /*5450*/  @!P4 LDS.128 R8, [R71+0xe000] ;  /* 0x00e000004708c984 */ /* 0x000ea80000000c00 */
[----:B--2---:R4:W-:Y:S02]  /*5460*/  @!P4 ST.E.128 desc[UR42][R12.64], R8 ;  /* 0x000000080c00c985 */ /* 0x0049e4000c101d2a */
.L_x_14351:
[----:B------:R-:W-:Y:S05]  /*5470*/  BSYNC B1 ;  /* 0x0000000000017941 */ /* 0x000fea0003800000 */
.L_x_14350:
[----:B------:R-:W-:-:S03]  /*5480*/  UMOV UR4, 0xffffffff ;  /* 0xffffffff00047882 */ /* 0x000fc60000000000 */
[----:B------:R-:W-:Y:S05]  /*5490*/  BRA.DIV UR4, `(.L_x_14352) ;  /* 0x000001b204807947 */ /* 0x000fea000b800000 */
[----:B--2-4-:R2:W4:Y:S04]  /*54a0*/  SHFL.IDX PT, R9, R34, 0x1, 0x1c1f ;  /* 0x003c1f0022097f89 */ /* 0x01452800000e0000 */
[----:B---3--:R2:W3:Y:S02]  /*54b0*/  SHFL.IDX PT, R33, R32, 0x1, 0x1c1f ;  /* 0x003c1f0020217f89 */ /* 0x0084e400000e0000 */
.L_x_14652:
[----:B------:R-:W-:-:S13]  /*54c0*/  ISETP.GE.AND P3, PT, R35, 0x61, PT ;  /* 0x000000612300780c */ /* 0x000fda0003f66270 */
[----:B------:R-:W-:Y:S05]  /*54d0*/  @!P3 BRA `(.L_x_14326) ;  /* 0x000000000030b947 */ /* 0x000fea0003800000 */
[----:B------:R-:W5:Y:S01]  /*54e0*/  LDL R8, [R1+0x4] ;  /* 0x0000040001087983 */ /* 0x000f620000100800 */
[----:B------:R-:W-:Y:S02]  /*54f0*/  ULDC UR4, c[0x0][0x2f4] ;  /* 0x0000bd0000047ab9 */ /* 0x000fe40000000800 */
[----:B------:R-:W-:-:S13]  /*5500*/  ISETP.GE.AND P3, PT, R16, UR4, PT ;  /* 0x0000000410007c0c */ /* 0x000fda000bf66270 */
[----:B---3--:R-:W-:-:S04]  /*5510*/  @!P3 LEA R14, P4, R16, R33, 0x1 ;  /* 0x00000021100eb211 */ /* 0x008fc800078808ff */
[----:B----4-:R-:W-:Y:S02]  /*5520*/  @!P3 LEA.HI.X R15, R16, R9, R17, 0x1, P4 ;  /* 0x00000009100fb211 */ /* 0x010fe400020f0c11 */
[----:B------:R-:W-:-:S13]  /*5530*/  ISETP.GE.AND P4, PT, R18, UR4, PT ;  /* 0x0000000412007c0c */ /* 0x000fda000bf86270 */
[----:B------:R-:W-:-:S04]  /*5540*/  @!P4 LEA R12, P6, R18, R33, 0x1 ;  /* 0x00000021120cc211 */ /* 0x000fc800078c08ff */
[----:B-----5:R-:W-:Y:S02]  /*5550*/  @!P4 LEA.HI.X R13, R18, R9, R8, 0x1, P6 ;  /* 0x00000009120dc211 */ /* 0x020fe400030f0c08 */
[----:B------:R-:W3:Y:S04]  /*5560*/  @!P3 LDS.128 R8, [R72+0x11000] ;  /* 0x011000004808b984 */ /* 0x000ee80000000c00 */
[----:B---3--:R-:W-:Y:S04]  /*5570*/  @!P3 ST.E.128 desc[UR42][R14.64], R8 ;  /* 0x000000080e00b985 */ /* 0x008fe8000c101d2a */
[----:B------:R-:W3:Y:S04]  /*5580*/  @!P4 LDS.128 R8, [R71+0x11000] ;  /* 0x011000004708c984 */ /* 0x000ee80000000c00 */
[----:B---3--:R3:W-:Y:S02]  /*5590*/  @!P4 ST.E.128 desc[UR42][R12.64], R8 ;  /* 0x000000080c00c985 */ /* 0x0087e4000c101d2a */
.L_x_14326:
[----:B------:R-:W-:Y:S05]  /*55a0*/  BSYNC B0 ;  /* 0x0000000000007941 */ /* 0x000fea0003800000 */
.L_x_14306:
[----:B0-234-:R-:W0:Y:S01]  /*55b0*/  S2R R8, SR_TID.X ;  /* 0x0000000000087919 */ /* 0x01de220000002100 */
        /* <DEDUP_REMOVED lines=8> */
[----:B--2---:R2:W-:Y:S01]  /*5640*/  BAR.SYNC.DEFER_BLOCKING R60, 0x80 ;  /* 0x0002003c0000751d */ /* 0x0045e20000010000 */
[----:B0-----:R-:W-:-:S13]  /*5650*/  LOP3.LUT P3, RZ, R8, 0x7f, RZ, 0xc0, !PT ;  /* 0x0000007f08ff7812 */ /* 0x001fda000786c0ff */
[----:B------:R-:W-:-:S05]  /*5660*/  @!P3 VIADD R8, R70, 0x168a0 ;  /* 0x000168a04608b836 */ /* 0x000fca0000000000 */
[----:B------:R-:W-:-:S04]  /*5670*/  @!P3 PRMT R8, RZ, 0x654, R8 ;  /* 0x00000654ff08b816 */ /* 0x000fc80000000008 */
[----:B------:R2:W-:Y:S01]  /*5680*/  @!P3 SYNCS.ARRIVE.TRANS64.RED.A1T0 RZ, [R8+URZ], RZ ;  /* 0x000000ff08ffb9a7 */ /* 0x0005e2000810043f */
[----:B------:R-:W-:Y:S05]  /*5690*/  @!P5 BRA `(.L_x_14354) ;  /* 0x000000000004d947 */ /* 0x000fea0003800000 */
[----:B------:R-:W-:Y:S01]  /*56a0*/  BPT.TRAP 0x1 ;  /* 0x000000040000795c */ /* 0x000fe20000300000 */
.L_x_14354:
[----:B------:R-:W-:Y:S05]  /*56b0*/  BSYNC B0 ;  /* 0x0000000000007941 */ /* 0x000fea0003800000 */
.L_x_14353:
[----:B------:R-:W0:Y:S01]  /*56c0*/  SYNCS.PHASECHK.TRANS64.TRYWAIT P4, [R70+URZ+0x168b0], R79 ;  /* 0x0168b04f460075a7 */ /* 0x000e22000808017f */
[----:B------:R-:W-:Y:S01]  /*56d0*/  ULDC UR40, c[0x0][0x2f4] ;  /* 0x0000bd0000287ab9 */ /* 0x000fe20000000800 */
[----:B------:R-:W-:Y:S04]  /*56e0*/  BSSY B0, `(.L_x_14355) ;  /* 0x0000002000007945 */ /* 0x000fe80003800000 */
[----:B0-----:R-:W-:Y:S05]  /*56f0*/  @!P4 BRA `(.L_x_14356) ;  /* 0x000001b00034c947 */ /* 0x001fea0003800000 */
.L_x_14653:
[----:B------:R-:W-:Y:S05]  /*5700*/  BSYNC B0 ;  /* 0x0000000000007941 */ /* 0x000fea0003800000 */
.L_x_14355:
[----:B-1----:R1:W5:Y:S01]  /*5710*/  LDL R34, [R1+0x4] ;  /* 0x0000040001227983 */ /* 0x0023620000100800 */
[----:B------:R-:W-:Y:S01]  /*5720*/  ULDC.64 UR4, c[0x0][0x328] ;  /* 0x0000ca0000047ab9 */ /* 0x000fe20000000a00 */
[----:B------:R-:W-:Y:S01]  /*5730*/  IMAD.IADD R77, R77, 0x1, -R157 ;  /* 0x000000014d4d7824 */ /* 0x000fe200078e0a9d */
[----:B------:R-:W-:Y:S01]  /*5740*/  BSSY B0, `(.L_x_14357) ;  /* 0x0000020000007945 */ /* 0x000fe20003800000 */
[----:B------:R-:W-:Y:S02]  /*5750*/  IMAD R75, R75, UR4, RZ ;  /* 0x000000044b4b7c24 */ /* 0x000fe4000f8e02ff */
[----:B--2---:R-:W-:-:S04]  /*5760*/  IMAD.WIDE.U32 R8, R74, UR4, RZ ;  /* 0x000000044a087c25 */ /* 0x004fc8000f8e00ff */
        /* <DEDUP_REMOVED lines=24> */
[----:B-----5:R-:W-:Y:S02]  /*58f0*/  @!P5 LEA.HI.X R13, R18, R9, R34, 0x1, P6 ;  /* 0x00000009120dd211 */ /* 0x020fe400030f0c22 */
[----:B------:R-:W1:Y:S04]  /*5900*/  @!P4 LDS.128 R8, [R72] ;  /* 0x000000004808c984 */ /* 0x000e680000000c00 */
[----:B-1----:R-:W-:Y:S04]  /*5910*/  @!P4 ST.E.128 desc[UR42][R14.64], R8 ;  /* 0x000000080e00c985 */ /* 0x002fe8000c101d2a */
[----:B------:R-:W1:Y:S04]  /*5920*/  @!P5 LDS.128 R8, [R71] ;  /* 0x000000004708d984 */ /* 0x000e680000000c00 */
[----:B-1----:R1:W-:Y:S02]  /*5930*/  @!P5 ST.E.128 desc[UR42][R12.64], R8 ;  /* 0x000000080c00d985 */ /* 0x0023e4000c101d2a */
.L_x_14358:
[----:B------:R-:W-:Y:S05]  /*5940*/  BSYNC B0 ;  /* 0x0000000000007941 */ /* 0x000fea0003800000 */
.L_x_14357:
        /* <DEDUP_REMOVED lines=11> */
[----:B-----5:R-:W-:Y:S01]  /*5a00*/  @!P5 LEA.HI.X R13, R18, R33, R34, 0x1, P6 ;  /* 0x00000021120dd211 */ /* 0x020fe200030f0c22 */
[----:B-1----:R-:W-:Y:S04]  /*5a10*/  @!P4 ST.E.128 desc[UR42][R14.64], R8 ;  /* 0x000000080e00c985 */ /* 0x002fe8000c101d2a */
[----:B------:R-:W1:Y:S04]  /*5a20*/  @!P5 LDS.128 R8, [R71+0x3000] ;  /* 0x003000004708d984 */ /* 0x000e680000000c00 */
[----:B-1----:R1:W-:Y:S02]  /*5a30*/  @!P5 ST.E.128 desc[UR42][R12.64], R8 ;  /* 0x000000080c00d985 */ /* 0x0023e4000c101d2a */
.L_x_14360:
[----:B------:R-:W-:Y:S05]  /*5a40*/  BSYNC B0 ;  /* 0x0000000000007941 */ /* 0x000fea0003800000 */
.L_x_14359:
[----:B-1-3--:R-:W3:Y:S01]  /*5a50*/  LDL.LU R9, [R1+0x8] ;  /* 0x0000080001097983 */ /* 0x00aee20000300800 */
[----:B0-----:R-:W-:Y:S01]  /*5a60*/  @!P3 IADD3 R70, R70, 0x168c0, RZ ;  /* 0x000168c04646b810 */ /* 0x001fe20007ffe0ff */
[----:B------:R-:W-:Y:S01]  /*5a70*/  VIADD R22, R22, 0x1 ;  /* 0x0000000116167836 */ /* 0x000fe20000000000 */
[----:B------:R-:W-:Y:S01]  /*5a80*/  LOP3.LUT P4, RZ, R23, 0x1, RZ, 0xc0, !PT ;  /* 0x0000000117ff7812 */ /* 0x000fe2000788c0ff */
        /* <DEDUP_REMOVED lines=10> */
[----:B------:R-:W-:Y:S02]  /*5b30*/  SEL R8, RZ, 0x1, P3 ;  /* 0x00000001ff087807 */ /* 0x000fe40001800000 */
[----:B------:R-:W-:Y:S02]  /*5b40*/  SEL R22, R22, RZ, P3 ;  /* 0x000000ff16167207 */ /* 0x000fe40001800000 */
[----:B---3--:R-:W-:-:S05]  /*5b50*/  LOP3.LUT R9, R9, R8, RZ, 0x3c, !PT ;  /* 0x0000000809097212 */ /* 0x008fca00078e3cff */
[----:B------:R0:W-:Y:S01]  /*5b60*/  STL [R1+0x8], R9 ;  /* 0x0000080901007387 */ /* 0x0001e20000100800 */
[----:B------:R-:W-:Y:S05]  /*5b70*/  @P4 BRA `(.L_x_14361) ;  /* 0xffffffc400e04947 */ /* 0x000fea000383ffff */
[----:B0-----:R-:W0:Y:S01]  /*5b80*/  S2R R9, SR_TID.X ;  /* 0x0000000000097919 */ /* 0x001e220000002100 */
[----:B------:R-:W-:Y:S02]  /*5b90*/  PLOP3.LUT P0, PT, PT, PT, PT, 0x8, 0x0 ;  /* 0x000000000000781c */ /* 0x000fe40003f0e170 */
[----:B0-----:R-:W-:-:S04]  /*5ba0*/  SHF.R.U32.HI R9, RZ, 0x7, R9 ;  /* 0x00000007ff097819 */ /* 0x001fc80000011609 */
[----:B------:R-:W-:-:S13]  /*5bb0*/  ISETP.NE.AND P4, PT, R9, 0x1, PT ;  /* 0x000000010900780c */ /* 0x000fda0003f85270 */
[----:B------:R-:W-:Y:S06]  /*5bc0*/  @!P4 BAR.ARV 0x9, 0x100 ;  /* 0x024400000000cb1d */ /* 0x000fec0000002000 */
.L_x_14301:
[----:B------:R-:W3:Y:S01]  /*5bd0*/  LDL R10, [R1+0x20] ;  /* 0x00002000010a7983 */ /* 0x000ee20000100800 */
[----:B------:R-:W0:Y:S01]  /*5be0*/  LDC R0, c[0x0][0x448] ;  /* 0x00011200ff007b82 */ /* 0x000e220000000800 */
[----:B------:R-:W-:-:S07]  /*5bf0*/  IADD3 R5, R156, 0x1, -R155 ;  /* 0x000000019c057810 */ /* 0x000fce0007ffe89b */
[----:B------:R-:W1:Y:S01]  /*5c00*/  LDC.64 R6, c[0x0][0x9e0] ;  /* 0x00027800ff067b82 */ /* 0x000e620000000a00 */
[----:B0-----:R-:W-:Y:S02]  /*5c10*/  ISETP.NE.AND P1, PT, R0, 0x1, PT ;  /* 0x000000010000780c */ /* 0x001fe40003f25270 */
[----:B-1----:R-:W-:-:S11]  /*5c20*/  ISETP.GE.AND P2, PT, R7, 0x1, PT ;  /* 0x000000010700780c */ /* 0x002fd60003f46270 */
[----:B------:R-:W0:Y:S08]  /*5c30*/  @P1 LDC R3, c[0x0][0x44c] ;  /* 0x00011300ff031b82 */ /* 0x000e300000000800 */
[----:B------:R-:W1:Y:S01]  /*5c40*/  @P1 LDC R4, c[0x0][0x450] ;  /* 0x00011400ff041b82 */ /* 0x000e620000000800 */
[----:B---3--:R-:W-:-:S04]  /*5c50*/  VIADD R0, R10, 0xbf ;  /* 0x000000bf0a007836 */ /* 0x008fc80000000000 */
[----:B0-----:R-:W-:-:S05]  /*5c60*/  @P1 IMAD.HI.U32 R3, R0, R3, RZ ;  /* 0x0000000300031227 */ /* 0x001fca00078e00ff */
[----:B-1----:R-:W-:-:S05]  /*5c70*/  @P1 SHF.R.U32.HI R0, RZ, R4, R3 ;  /* 0x00000004ff001219 */ /* 0x002fca0000011603 */
[----:B------:R-:W-:Y:S01]  /*5c80*/  IMAD.IADD R5, R5, 0x1, R0 ;  /* 0x0000000105057824 */ /* 0x000fe200078e0200 */
[----:B------:R-:W-:Y:S06]  /*5c90*/  @P0 BRA `(.L_x_14362) ;  /* 0x00000000000c0947 */ /* 0x000fec0003800000 */
[----:B------:R-:W0:Y:S01]  /*5ca0*/  FENCE.VIEW.ASYNC.G ;  /* 0x00000000000073c6 */ /* 0x000e220000000100 */
[----:B------:R-:W-:Y:S05]  /*5cb0*/  WARPSYNC.ALL ;  /* 0x0000000000007948 */ /* 0x000fea0003800000 */
[----:B0-----:R-:W-:Y:S06]  /*5cc0*/  BAR.ARV 0xc, 0x200 ;  /* 0x0308000000007b1d */ /* 0x001fec0000002000 */
.L_x_14362:
        /* <DEDUP_REMOVED lines=13> */
.L_x_14365:
[----:B------:R-:W-:-:S13]  /*5da0*/  ISETP.NE.AND P0, PT, R7, 0x1, PT ;  /* 0x000000010700780c */ /* 0x000fda0003f05270 */
[----:B------:R-:W0:Y:S02]  /*5db0*/  @P0 LDC.64 R4, c[0x0][0x9e8] ;  /* 0x00027a00ff040b82 */ /* 0x000e240000000a00 */
[----:B0-----:R-:W-:-:S05]  /*5dc0*/  @P0 IMAD.HI.U32 R4, R3, R4, RZ ;  /* 0x0000000403040227 */ /* 0x001fca00078e00ff */
[----:B------:R-:W-:-:S07]  /*5dd0*/  @P0 SHF.R.U32.HI R3, RZ, R5, R4 ;  /* 0x00000005ff030219 */ /* 0x000fce0000011604 */
.L_x_14366:
[----:B------:R-:W-:Y:S05]  /*5de0*/  BSYNC B0 ;  /* 0x0000000000007941 */ /* 0x000fea0003800000 */
.L_x_14364:
[----:B------:R-:W-:-:S05]  /*5df0*/  IMAD R3, R3, R7, R7 ;  /* 0x0000000703037224 */ /* 0x000fca00078e0207 */
[----:B------:R-:W-:-:S07]  /*5e00*/  VIMNMX R0, R0, R3, PT ;  /* 0x0000000300007248 */ /* 0x000fce0003fe0100 */
.L_x_14363:
[----:B------:R-:W0:Y:S01]  /*5e10*/  @P1 LDC R4, c[0x0][0x44c] ;  /* 0x00011300ff041b82 */ /* 0x000e220000000800 */
[----:B------:R-:W-:Y:S01]  /*5e20*/  VIADD R0, R0, 0x7f ;  /* 0x0000007f00007836 */ /* 0x000fe20000000000 */
[----:B------:R-:W-:Y:S01]  /*5e30*/  MOV R5, R10 ;  /* 0x0000000a00057202 */ /* 0x000fe20000000f00 */
[----:B------:R-:W-:-:S03]  /*5e40*/  ULDC UR4, c[0x0][0x9dc] ;  /* 0x0002770000047ab9 */ /* 0x000fc60000000800 */
[----:B------:R-:W-:Y:S02]  /*5e50*/  SHF.R.S32.HI R3, RZ, 0x1f, R0 ;  /* 0x0000001fff037819 */ /* 0x000fe40000011400 */
[----:B------:R-:W1:Y:S02]  /*5e60*/  @P1 LDC R9, c[0x0][0x450] ;  /* 0x00011400ff091b82 */ /* 0x000e640000000800 */
[----:B------:R-:W-:-:S04]  /*5e70*/  LEA.HI R3, R3, R0, RZ, 0x7 ;  /* 0x0000000003037211 */ /* 0x000fc800078f38ff */
[----:B------:R-:W-:-:S04]  /*5e80*/  SHF.R.S32.HI R3, RZ, 0x7, R3 ;  /* 0x00000007ff037819 */ /* 0x000fc80000011403 */
[----:B------:R-:W-:Y:S01]  /*5e90*/  VIMNMX R89, R78, R3, PT ;  /* 0x000000034e597248 */ /* 0x000fe20003fe0100 */
        /* <DEDUP_REMOVED lines=15> */
.L_x_14369:
[----:B------:R-:W-:-:S13]  /*5f90*/  ISETP.NE.AND P0, PT, R7, 0x1, PT ;  /* 0x000000010700780c */ /* 0x000fda0003f05270 */
[----:B------:R-:W0:Y:S02]  /*5fa0*/  @P0 LDC.64 R4, c[0x0][0x9e8] ;  /* 0x00027a00ff040b82 */ /* 0x000e240000000a00 */
[----:B0-----:R-:W-:-:S05]  /*5fb0*/  @P0 IMAD.HI.U32 R4, R0, R4, RZ ;  /* 0x0000000400040227 */ /* 0x001fca00078e00ff */
[----:B------:R-:W-:-:S07]  /*5fc0*/  @P0 SHF.R.U32.HI R0, RZ, R5, R4 ;  /* 0x00000005ff000219 */ /* 0x000fce0000011604 */
.L_x_14370:
[----:B------:R-:W-:Y:S05]  /*5fd0*/  BSYNC B0 ;  /* 0x0000000000007941 */ /* 0x000fea0003800000 */
.L_x_14368:
[----:B------:R-:W-:-:S05]  /*5fe0*/  IMAD R0, R0, R7, RZ ;  /* 0x0000000700007224 */ /* 0x000fca00078e02ff */
[----:B------:R-:W-:-:S07]  /*5ff0*/  VIMNMX R3, R3, R0, !PT ;  /* 0x0000000003037248 */ /* 0x000fce0007fe0100 */
.L_x_14367:
[----:B------:R-:W-:Y:S01]  /*6000*/  SHF.R.S32.HI R4, RZ, 0x1f, R3 ;  /* 0x0000001fff047819 */ /* 0x000fe20000011403 */
[----:B------:R-:W-:Y:S01]  /*6010*/  IMAD.MOV.U32 R0, RZ, RZ, RZ ;  /* 0x000000ffff007224 */ /* 0x000fe200078e00ff */
[----:B------:R-:W-:Y:S02]  /*6020*/  PLOP3.LUT P0, PT, PT, PT, PT, 0x80, 0x0 ;  /* 0x000000000000781c */ /* 0x000fe40003f0f070 */
[----:B------:R-:W-:Y:S02]  /*6030*/  CS2R R14, SRZ ;  /* 0x00000000000e7805 */ /* 0x000fe4000001ff00 */
[----:B------:R-:W-:Y:S01]  /*6040*/  LEA.HI R4, R4, R3, RZ, 0x7 ;  /* 0x0000000304047211 */ /* 0x000fe200078f38ff */
[----:B------:R-:W-:Y:S01]  /*6050*/  IMAD.MOV.U32 R3, RZ, RZ, RZ ;  /* 0x000000ffff037224 */ /* 0x000fe200078e00ff */
[----:B------:R-:W-:Y:S01]  /*6060*/  CS2R R26, SRZ ;  /* 0x00000000001a7805 */ /* 0x000fe2000001ff00 */
[----:B------:R-:W-:Y:S01]  /*6070*/  IMAD.MOV.U32 R118, RZ, RZ, RZ ;  /* 0x000000ffff767224 */ /* 0x000fe200078e00ff */
[----:B------:R-:W-:-:S02]  /*6080*/  SHF.R.S32.HI R4, RZ, 0x7, R4 ;  /* 0x00000007ff047819 */ /* 0x000fc40000011404 */
[----:B------:R-:W-:Y:S02]  /*6090*/  CS2R R114, SRZ ;  /* 0x0000000000727805 */ /* 0x000fe4000001ff00 */
[----:B------:R-:W-:Y:S02]  /*60a0*/  CS2R R112, SRZ ;  /* 0x0000000000707805 */ /* 0x000fe4000001ff00 */
[----:B------:R-:W-:Y:S02]  /*60b0*/  CS2R R110, SRZ ;  /* 0x00000000006e7805 */ /* 0x000fe4000001ff00 */
[----:B------:R-:W-:Y:S02]  /*60c0*/  VIMNMX R5, RZ, R4, !PT ;  /* 0x00000004ff057248 */ /* 0x000fe40007fe0100 */
[----:B------:R-:W-:Y:S02]  /*60d0*/  CS2R R108, SRZ ;  /* 0x00000000006c7805 */ /* 0x000fe4000001ff00 */
[----:B------:R-:W-:-:S02]  /*60e0*/  CS2R R106, SRZ ;  /* 0x00000000006a7805 */ /* 0x000fc4000001ff00 */
[----:B------:R-:W-:Y:S02]  /*60f0*/  CS2R R104, SRZ ;  /* 0x0000000000687805 */ /* 0x000fe4000001ff00 */
[----:B------:R-:W-:Y:S01]  /*6100*/  ISETP.GT.AND P1, PT, R89, R5, PT ;  /* 0x000000055900720c */ /* 0x000fe20003f24270 */
[----:B------:R0:W-:Y:S01]  /*6110*/  STL [R1+0x38], R5 ;  /* 0x0000380501007387 */ /* 0x0001e20000100800 */
[----:B------:R-:W-:Y:S02]  /*6120*/  CS2R R102, SRZ ;  /* 0x0000000000667805 */ /* 0x000fe4000001ff00 */
[----:B------:R-:W-:Y:S02]  /*6130*/  CS2R R100, SRZ ;  /* 0x0000000000647805 */ /* 0x000fe4000001ff00 */
[----:B------:R-:W-:Y:S02]  /*6140*/  CS2R R98, SRZ ;  /* 0x0000000000627805 */ /* 0x000fe4000001ff00 */
[----:B------:R-:W-:-:S02]  /*6150*/  CS2R R96, SRZ ;  /* 0x0000000000607805 */ /* 0x000fc4000001ff00 */
[----:B------:R-:W-:Y:S01]  /*6160*/  CS2R R10, SRZ ;  /* 0x00000000000a7805 */ /* 0x000fe2000001ff00 */
[----:B------:R-:W-:Y:S01]  /*6170*/  IMAD.MOV.U32 R94, RZ, RZ, RZ ;  /* 0x000000ffff5e7224 */ /* 0x000fe200078e00ff */
[----:B------:R-:W-:Y:S01]  /*6180*/  CS2R R90, SRZ ;  /* 0x00000000005a7805 */ /* 0x000fe2000001ff00 */
[----:B------:R-:W-:Y:S01]  /*6190*/  IMAD.MOV.U32 R25, RZ, RZ, RZ ;  /* 0x000000ffff197224 */ /* 0x000fe200078e00ff */
[----:B------:R-:W-:Y:S01]  /*61a0*/  MOV R35, RZ ;  /* 0x000000ff00237202 */ /* 0x000fe20000000f00 */
[----:B0-----:R-:W-:Y:S06]  /*61b0*/  @!P1 BRA `(.L_x_14371) ;  /* 0x0000011000689947 */ /* 0x001fec0003800000 */
        /* <DEDUP_REMOVED lines=9> */
.L_x_14656:
        /* <DEDUP_REMOVED lines=15> */
[----:B------:R-:W-:Y:S01]  /*6340*/  IMAD.U32 R4, RZ, RZ, UR4 ;  /* 0x00000004ff047e24 */ /* 0x000fe2000f8e00ff */
[----:B-1----:R0:W1:Y:S01]  /*6350*/  LDC.64 R14, c[0x4][R0] ;  /* 0x01000000000e7b82 */ /* 0x0020620000000a00 */
        /* <DEDUP_REMOVED lines=8> */
[----:B0-2---:R-:W-:-:S07]  /*63e0*/  IMAD.MOV.U32 R13, RZ, RZ, RZ ;  /* 0x000000ffff0d7224 */ /* 0x005fce00078e00ff */
[----:B------:R-:W-:-:S07]  /*63f0*/  LEPC R20, `(.L_x_14374) ;  /* 0x000000001014794e */ /* 0x000fce0000000000 */
[----:B-1--45:R-:W-:Y:S05]  /*6400*/  CALL.ABS.NOINC R14 ;  /* 0x000000000e007343 */ /* 0x032fea0003c00000 */
.L_x_14374:
[----:B------:R-:W-:Y:S05]  /*6410*/  BSYNC B6 ;  /* 0x0000000000067941 */ /* 0x000fea0003800000 */
.L_x_14373:
        /* <DEDUP_REMOVED lines=13> */
.L_x_14378:
[----:B---3--:R3:W0:Y:S02]  /*64f0*/  SYNCS.PHASECHK.TRANS64.TRYWAIT P0, [R2+URZ+0x16800], R3 ;  /* 0x01680003020075a7 */ /* 0x008624000800017f */
[----:B0-----:R-:W-:Y:S05]  /*6500*/  @!P0 NANOSLEEP.SYNCS 0x989680 ;  /* 0x009896800000895d */ /* 0x001fea0003900000 */
[----:B------:R-:W0:Y:S02]  /*6510*/  @!P0 SYNCS.PHASECHK.TRANS64 P0, [R2+URZ+0x16800], R3 ;  /* 0x01680003020085a7 */ /* 0x000e24000800007f */
[----:B0-----:R-:W-:Y:S05]  /*6520*/  @!P0 BRA `(.L_x_14378) ;  /* 0xfffffffc00f08947 */ /* 0x001fea000383ffff */
.L_x_14377:
[----:B------:R-:W-:Y:S05]  /*6530*/  BSYNC B0 ;  /* 0x0000000000007941 */ /* 0x000fea0003800000 */
.L_x_14376:
[----:B------:R-:W-:Y:S05]  /*6540*/  BRA `(.L_x_14379) ;  /* 0x0000002c00947947 */ /* 0x000fea0003800000 */
.L_x_14375:
        /* <DEDUP_REMOVED lines=10> */
[----:B------:R-:W-:-:S04]  /*65f0*/  IMAD.WIDE.U32 R24, R24, UR6, RZ ;  /* 0x0000000618187c25 */ /* 0x000fc8000f8e00ff */
[----:B------:R-:W-:Y:S02]  /*6600*/  IMAD.IADD R31, R3, 0x1, R27 ;  /* 0x00000001031f7824 */ /* 0x000fe400078e021b */
[----:B----4-:R-:W-:Y:S01]  /*6610*/  IMAD.IADD R33, R5, 0x1, R25 ;  /* 0x0000000105217824 */ /* 0x010fe200078e0219 */
[----:B------:R-:W-:Y:S06]  /*6620*/  @!P0 BRA `(.L_x_14381) ;  /* 0x0000000000408947 */ /* 0x000fec0003800000 */
        /* <DEDUP_REMOVED lines=8> */
[----:B--2---:R-:W-:Y:S01]  /*66b0*/  MOV R13, RZ ;  /* 0x000000ff000d7202 */ /* 0x004fe20000000f00 */
[----:B------:R-:W-:Y:S02]  /*66c0*/  IMAD.U32 R7, RZ, RZ, UR7 ;  /* 0x00000007ff077e24 */ /* 0x000fe4000f8e00ff */
[----:B------:R-:W-:-:S02]  /*66d0*/  IMAD.U32 R10, RZ, RZ, UR4 ;  /* 0x00000004ff0a7e24 */ /* 0x000fc4000f8e00ff */
[----:B------:R-:W-:Y:S02]  /*66e0*/  IMAD.U32 R11, RZ, RZ, UR5 ;  /* 0x00000005ff0b7e24 */ /* 0x000fe4000f8e00ff */
[----:B------:R-:W-:Y:S02]  /*66f0*/  IMAD.MOV.U32 R8, RZ, RZ, 0x70 ;  /* 0x00000070ff087424 */ /* 0x000fe400078e00ff */
[----:B0-----:R-:W-:-:S07]  /*6700*/  IMAD.MOV.U32 R12, RZ, RZ, 0x1 ;  /* 0x00000001ff0c7424 */ /* 0x001fce00078e00ff */
[----:B------:R-:W-:-:S07]  /*6710*/  LEPC R20, `(.L_x_14381) ;  /* 0x000000001014794e */ /* 0x000fce0000000000 */
[----:B-1----:R-:W-:Y:S05]  /*6720*/  CALL.ABS.NOINC R14 ;  /* 0x000000000e007343 */ /* 0x002fea0003c00000 */
.L_x_14381:
[----:B------:R-:W-:Y:S05]  /*6730*/  BSYNC B6 ;  /* 0x0000000000067941 */ /* 0x000fea0003800000 */
.L_x_14380:
[----:B------:R-:W3:Y:S01]  /*6740*/  LDL R20, [R1+0x20] ;  /* 0x0000200001147983 */ /* 0x000ee20000100800 */
[----:B------:R-:W-:Y:S01]  /*6750*/  ULDC.U8 UR4, c[0x0][0x410] ;  /* 0x0001040000047ab9 */ /* 0x000fe20000000000 */
[----:B------:R-:W-:Y:S01]  /*6760*/  BSSY B0, `(.L_x_14382) ;  /* 0x00002bb000007945 */ /* 0x000fe20003800000 */
[----:B------:R-:W-:Y:S01]  /*6770*/  ISETP.NE.AND P0, PT, RZ, UR4, PT ;  /* 0x00000004ff007c0c */ /* 0x000fe2000bf05270 */
[----:B---3--:R-:W-:-:S12]  /*6780*/  IMAD.IADD R39, R157, 0x1, R20 ;  /* 0x000000019d277824 */ /* 0x008fd800078e0214 */
[----:B------:R-:W-:Y:S05]  /*6790*/  @!P0 BRA `(.L_x_14383) ;  /* 0x0000001400a48947 */ /* 0x000fea0003800000 */
[----:B------:R-:W0:Y:S01]  /*67a0*/  LDC R38, c[0x0][0x448] ;  /* 0x00011200ff267b82 */ /* 0x000e220000000800 */
[----:B------:R-:W3:Y:S01]  /*67b0*/  S2R R20, SR_TID.X ;  /* 0x0000000000147919 */ /* 0x000ee20000002100 */
[----:B------:R-:W-:Y:S01]  /*67c0*/  ULDC.64 UR4, c[0x0][0x3f8] ;  /* 0x0000fe0000047ab9 */ /* 0x000fe20000000a00 */
[----:B------:R-:W-:Y:S01]  /*67d0*/  ULDC.64 UR6, c[0x0][0x408] ;  /* 0x0001020000067ab9 */ /* 0x000fe20000000a00 */
[----:B------:R-:W-:Y:S02]  /*67e0*/  IMAD.MOV.U32 R8, RZ, RZ, R26 ;  /* 0x000000ffff087224 */ /* 0x000fe400078e001a */
[----:B------:R-:W-:Y:S02]  /*67f0*/  IMAD.MOV.U32 R9, RZ, RZ, R31 ;  /* 0x000000ffff097224 */ /* 0x000fe400078e001f */
[----:B------:R-:W-:Y:S02]  /*6800*/  IMAD.MOV.U32 R10, RZ, RZ, R24 ;  /* 0x000000ffff0a7224 */ /* 0x000fe400078e0018 */
[----:B------:R-:W-:Y:S01]  /*6810*/  IMAD.MOV.U32 R11, RZ, RZ, R33 ;  /* 0x000000ffff0b7224 */ /* 0x000fe200078e0021 */
[----:B0-----:R-:W-:Y:S01]  /*6820*/  ISETP.NE.AND P0, PT, R38, 0x1, PT ;  /* 0x000000012600780c */ /* 0x001fe20003f05270 */
[----:B---3--:R-:W-:-:S12]  /*6830*/  VIADD R21, R20, 0xffffff80 ;  /* 0xffffff8014157836 */ /* 0x008fd80000000000 */
[----:B------:R-:W0:Y:S01]  /*6840*/  @P0 LDC R0, c[0x0][0x44c] ;  /* 0x00011300ff000b82 */ /* 0x000e220000000800 */
[----:B------:R-:W-:-:S04]  /*6850*/  SHF.R.S32.HI R20, RZ, 0x1f, R21 ;  /* 0x0000001fff147819 */ /* 0x000fc80000011415 */
[----:B------:R-:W-:-:S03]  /*6860*/  LEA.HI R20, R20, R21, RZ, 0x2 ;  /* 0x0000001514147211 */ /* 0x000fc600078f10ff */
[----:B------:R-:W3:Y:S01]  /*6870*/  @P0 LDC R5, c[0x0][0x450] ;  /* 0x00011400ff050b82 */ /* 0x000ee20000000800 */
[----:B------:R-:W-:-:S05]  /*6880*/  LOP3.LUT R20, R20, 0xfffffffc, RZ, 0xc0, !PT ;  /* 0xfffffffc14147812 */ /* 0x000fca00078ec0ff */
[----:B------:R-:W-:-:S04]  /*6890*/  IMAD.IADD R20, R21, 0x1, -R20 ;  /* 0x0000000115147824 */ /* 0x000fc800078e0a14 */
[----:B------:R-:W-:-:S04]  /*68a0*/  IMAD R3, R20, 0x60, R39 ;  /* 0x0000006014037824 */ /* 0x000fc800078e0227 */
[----:B0-----:R-:W-:-:S05]  /*68b0*/  @P0 IMAD.HI.U32 R0, R3, R0, RZ ;  /* 0x0000000003000227 */ /* 0x001fca00078e00ff */
[----:B---3--:R-:W-:-:S04]  /*68c0*/  @P0 SHF.R.U32.HI R3, RZ, R5, R0 ;  /* 0x00000005ff030219 */ /* 0x008fc80000011600 */
        /* <DEDUP_REMOVED lines=17> */
[----:B------:R0:W3:Y:S04]  /*69e0*/  SHFL.IDX PT, R3, R6, RZ, 0x1c1f ;  /* 0x001c1fff06037589 */ /* 0x0000e800000e0000 */
[----:B------:R0:W4:Y:S04]  /*69f0*/  SHFL.IDX PT, R0, R4, RZ, 0x1c1f ;  /* 0x001c1fff04007589 */ /* 0x00012800000e0000 */
[----:B------:R0:W0:Y:S04]  /*6a00*/  SHFL.IDX PT, R5, R8, RZ, 0x1c1f ;  /* 0x001c1fff08057589 */ /* 0x00002800000e0000 */
[----:B-1----:R1:W0:Y:S02]  /*6a10*/  SHFL.IDX PT, R14, R7, RZ, 0x1c1f ;  /* 0x001c1fff070e7589 */ /* 0x00222400000e0000 */
.L_x_14662:
[----:B------:R-:W-:Y:S01]  /*6a20*/  IMAD R38, R155, R38, RZ ;  /* 0x000000269b267224 */ /* 0x000fe200078e02ff */
[----:B------:R-:W-:Y:S01]  /*6a30*/  BSSY B1, `(.L_x_14385) ;  /* 0x000001f000017945 */ /* 0x000fe20003800000 */
[----:B------:R-:W-:Y:S02]  /*6a40*/  CS2R R32, SRZ ;  /* 0x0000000000207805 */ /* 0x000fe4000001ff00 */
[----:B------:R-:W-:Y:S02]  /*6a50*/  CS2R R26, SRZ ;  /* 0x00000000001a7805 */ /* 0x000fe4000001ff00 */
[----:B------:R-:W-:Y:S02]  /*6a60*/  CS2R R30, SRZ ;  /* 0x00000000001e7805 */ /* 0x000fe4000001ff00 */
[----:B------:R-:W-:Y:S02]  /*6a70*/  ISETP.GE.AND P0, PT, R39, R38, PT ;  /* 0x000000262700720c */ /* 0x000fe40003f06270 */
[----:B------:R-:W-:-:S11]  /*6a80*/  CS2R R24, SRZ ;  /* 0x0000000000187805 */ /* 0x000fd6000001ff00 */
[----:B------:R-:W-:Y:S05]  /*6a90*/  @P0 BRA `(.L_x_14386) ;  /* 0x0000000000600947 */ /* 0x000fea0003800000 */
[----:B------:R-:W2:Y:S01]  /*6aa0*/  LDL R9, [R1+0xc] ;  /* 0x00000c0001097983 */ /* 0x000ea20000100800 */
[----:B------:R-:W-:-:S03]  /*6ab0*/  ULDC UR4, c[0x0][0x3f4] ;  /* 0x0000fd0000047ab9 */ /* 0x000fc60000000800 */
[----:B------:R-:W2:Y:S01]  /*6ac0*/  LDL R12, [R1+0x54] ;  /* 0x00005400010c7983 */ /* 0x000ea20000100800 */
[----:B------:R-:W-:Y:S01]  /*6ad0*/  ISETP.GE.AND P2, PT, R152, UR4, PT ;  /* 0x0000000498007c0c */ /* 0x000fe2000bf46270 */
[----:B----4-:R-:W-:Y:S02]  /*6ae0*/  IMAD.MOV.U32 R10, RZ, RZ, R0 ;  /* 0x000000ffff0a7224 */ /* 0x010fe400078e0000 */
[----:B---3--:R-:W-:Y:S02]  /*6af0*/  IMAD.MOV.U32 R11, RZ, RZ, R3 ;  /* 0x000000ffff0b7224 */ /* 0x008fe400078e0003 */
[----:B0-----:R-:W-:Y:S01]  /*6b00*/  IMAD.MOV.U32 R15, RZ, RZ, R5 ;  /* 0x000000ffff0f7224 */ /* 0x001fe200078e0005 */
[----:B------:R-:W-:Y:S02]  /*6b10*/  CS2R R30, SRZ ;  /* 0x00000000001e7805 */ /* 0x000fe4000001ff00 */
[----:B------:R-:W-:Y:S02]  /*6b20*/  CS2R R32, SRZ ;  /* 0x0000000000207805 */ /* 0x000fe4000001ff00 */
[----:B------:R-:W-:-:S03]  /*6b30*/  CS2R R24, SRZ ;  /* 0x0000000000187805 */ /* 0x000fc6000001ff00 */
[----:B------:R-:W-:-:S05]  /*6b40*/  @!P2 IMAD.WIDE R10, R152, 0x2, R10 ;  /* 0x00000002980aa825 */ /* 0x000fca00078e020a */
[----:B------:R0:W5:Y:S01]  /*6b50*/  @!P2 LD.E.64 R30, desc[UR42][R10.64] ;  /* 0x0000002a0a1ea980 */ /* 0x000162000c101b00 */
[----:B--2---:R-:W-:-:S13]  /*6b60*/  ISETP.GE.AND P3, PT, R9, UR4, PT ;  /* 0x0000000409007c0c */ /* 0x004fda000bf66270 */
[C---:B------:R-:W-:Y:S01]  /*6b70*/  @!P3 IMAD.SHL.U32 R35, R9.reuse, 0x2, RZ ;  /* 0x000000020923b824 */ /* 0x040fe200078e00ff */
[----:B------:R-:W-:-:S04]  /*6b80*/  @!P3 SHF.L.U64.HI R26, R9, 0x1, R12 ;  /* 0x00000001091ab819 */ /* 0x000fc8000001020c */
[-C--:B------:R-:W-:Y:S02]  /*6b90*/  @!P3 IADD3 R20, P0, R0, R35.reuse, RZ ;  /* 0x000000230014b210 */ /* 0x080fe40007f1e0ff */
[----:B------:R-:W-:Y:S01]  /*6ba0*/  @!P3 IADD3 R34, P1, R14, R35, RZ ;  /* 0x000000230e22b210 */ /* 0x000fe20007f3e0ff */
[----:B------:R-:W-:-:S04]  /*6bb0*/  @!P2 IMAD.WIDE R12, R152, 0x2, R14 ;  /* 0x00000002980ca825 */ /* 0x000fc800078e020e */
[--C-:B------:R-:W-:Y:S01]  /*6bc0*/  @!P3 IMAD.X R21, R3, 0x1, R26.reuse, P0 ;  /* 0x000000010315b824 */ /* 0x100fe200000e061a */
[----:B------:R0:W5:Y:S01]  /*6bd0*/  @!P2 LD.E.64 R32, desc[UR42][R12.64] ;  /* 0x0000002a0c20a980 */ /* 0x000162000c101b00 */
[----:B------:R-:W-:Y:S01]  /*6be0*/  @!P3 IMAD.X R35, R5, 0x1, R26, P1 ;  /* 0x000000010523b824 */ /* 0x000fe200008e061a */
[----:B------:R-:W-:Y:S02]  /*6bf0*/  CS2R R26, SRZ ;  /* 0x00000000001a7805 */ /* 0x000fe4000001ff00 */
[----:B------:R0:W5:Y:S04]  /*6c00*/  @!P3 LD.E.64 R24, desc[UR42][R20.64] ;  /* 0x0000002a1418b980 */ /* 0x000168000c101b00 */
[----:B------:R0:W5:Y:S02]  /*6c10*/  @!P3 LD.E.64 R26, desc[UR42][R34.64] ;  /* 0x0000002a221ab980 */ /* 0x000164000c101b00 */
.L_x_14386:
[----:B------:R-:W-:Y:S05]  /*6c20*/  BSYNC B1 ;  /* 0x0000000000017941 */ /* 0x000fea0003800000 */
.L_x_14385:
        /* <DEDUP_REMOVED lines=13> */
[----:B------:R-:W-:-:S02]  /*6d00*/  CS2R R20, SRZ ;  /* 0x0000000000147805 */ /* 0x000fc4000001ff00 */
[----:B------:R-:W-:Y:S02]  /*6d10*/  PRMT R48, R3, 0x5410, R5 ;  /* 0x0000541003307816 */ /* 0x000fe40000000005 */
[----:B------:R-:W-:Y:S01]  /*6d20*/  PRMT R35, R9, 0x7610, R35 ;  /* 0x0000761009237816 */ /* 0x000fe20000000023 */
[----:B------:R-:W-:Y:S06]  /*6d30*/  BRA.DIV UR4, `(.L_x_14387) ;  /* 0x0000019e04687947 */ /* 0x000fec000b800000 */
[----:B------:R0:W3:Y:S04]  /*6d40*/  SHFL.IDX PT, R3, R6, 0x1, 0x1c1f ;  /* 0x003c1f0006037f89 */ /* 0x0000e800000e0000 */
[----:B------:R0:W4:Y:S04]  /*6d50*/  SHFL.IDX PT, R0, R4, 0x1, 0x1c1f ;  /* 0x003c1f0004007f89 */ /* 0x00012800000e0000 */
[----:B------:R0:W0:Y:S04]  /*6d60*/  SHFL.IDX PT, R5, R8, 0x1, 0x1c1f ;  /* 0x003c1f0008057f89 */ /* 0x00002800000e0000 */
[----:B------:R0:W0:Y:S02]  /*6d70*/  SHFL.IDX PT, R14, R7, 0x1, 0x1c1f ;  /* 0x003c1f00070e7f89 */ /* 0x00002400000e0000 */
.L_x_14668:
[----:B------:R-:W-:Y:S01]  /*6d80*/  IADD3 R39, R39, 0x60, RZ ;  /* 0x0000006027277810 */ /* 0x000fe20007ffe0ff */
[----:B------:R-:W-:Y:S01]  /*6d90*/  BSSY B1, `(.L_x_14388) ;  /* 0x000001e000017945 */ /* 0x000fe20003800000 */
[----:B------:R-:W-:Y:S02]  /*6da0*/  CS2R R10, SRZ ;  /* 0x00000000000a7805 */ /* 0x000fe4000001ff00 */
[----:B--2---:R-:W-:Y:S02]  /*6db0*/  CS2R R12, SRZ ;  /* 0x00000000000c7805 */ /* 0x004fe4000001ff00 */
[----:B------:R-:W-:Y:S02]  /*6dc0*/  ISETP.GE.AND P0, PT, R39, R38, PT ;  /* 0x000000262700720c */ /* 0x000fe40003f06270 */
[----:B0-----:R-:W-:-:S11]  /*6dd0*/  CS2R R8, SRZ ;  /* 0x0000000000087805 */ /* 0x001fd6000001ff00 */
[----:B------:R-:W-:Y:S05]  /*6de0*/  @P0 BRA `(.L_x_14389) ;  /* 0x0000000000600947 */ /* 0x000fea0003800000 */
[----:B------:R-:W2:Y:S01]  /*6df0*/  LDL R4, [R1+0xc] ;  /* 0x00000c0001047983 */ /* 0x000ea20000100800 */
[----:B------:R-:W-:-:S03]  /*6e00*/  ULDC UR4, c[0x0][0x3f4] ;  /* 0x0000fd0000047ab9 */ /* 0x000fc60000000800 */
[----:B------:R-:W2:Y:S01]  /*6e10*/  LDL R15, [R1+0x54] ;  /* 0x00005400010f7983 */ /* 0x000ea20000100800 */
[----:B------:R-:W-:Y:S01]  /*6e20*/  ISETP.GE.AND P2, PT, R152, UR4, PT ;  /* 0x0000000498007c0c */ /* 0x000fe2000bf46270 */
[----:B----4-:R-:W-:Y:S02]  /*6e30*/  IMAD.MOV.U32 R6, RZ, RZ, R0 ;  /* 0x000000ffff067224 */ /* 0x010fe400078e0000 */
[----:B-1-3--:R-:W-:Y:S01]  /*6e40*/  IMAD.MOV.U32 R7, RZ, RZ, R3 ;  /* 0x000000ffff077224 */ /* 0x00afe200078e0003 */
[----:B------:R-:W-:Y:S02]  /*6e50*/  CS2R R12, SRZ ;  /* 0x00000000000c7805 */ /* 0x000fe4000001ff00 */
[----:B------:R-:W-:-:S07]  /*6e60*/  CS2R R20, SRZ ;  /* 0x0000000000147805 */ /* 0x000fce000001ff00 */
[----:B------:R-:W-:-:S05]  /*6e70*/  @!P2 IMAD.WIDE R6, R152, 0x2, R6 ;  /* 0x000000029806a825 */ /* 0x000fca00078e0206 */
[----:B------:R0:W5:Y:S01]  /*6e80*/  @!P2 LD.E.64 R12, desc[UR42][R6.64] ;  /* 0x0000002a060ca980 */ /* 0x000162000c101b00 */
[----:B--2---:R-:W-:-:S13]  /*6e90*/  ISETP.GE.AND P3, PT, R4, UR4, PT ;  /* 0x0000000404007c0c */ /* 0x004fda000bf66270 */
[C---:B------:R-:W-:Y:S01]  /*6ea0*/  @!P3 IMAD.SHL.U32 R9, R4.reuse, 0x2, RZ ;  /* 0x000000020409b824 */ /* 0x040fe200078e00ff */
[----:B------:R-:W-:Y:S01]  /*6eb0*/  @!P3 SHF.L.U64.HI R10, R4, 0x1, R15 ;  /* 0x00000001040ab819 */ /* 0x000fe2000001020f */
[----:B------:R-:W-:-:S03]  /*6ec0*/  IMAD.MOV.U32 R15, RZ, RZ, R5 ;  /* 0x000000ffff0f7224 */ /* 0x000fc600078e0005 */
[-C--:B------:R-:W-:Y:S02]  /*6ed0*/  @!P3 IADD3 R36, P0, R0, R9.reuse, RZ ;  /* 0x000000090024b210 */ /* 0x080fe40007f1e0ff */
[----:B------:R-:W-:Y:S02]  /*6ee0*/  @!P3 IADD3 R4, P1, R14, R9, RZ ;  /* 0x000000090e04b210 */ /* 0x000fe40007f3e0ff */
[----:B------:R-:W-:Y:S01]  /*6ef0*/  CS2R R8, SRZ ;  /* 0x0000000000087805 */ /* 0x000fe2000001ff00 */
[--C-:B------:R-:W-:Y:S02]  /*6f00*/  @!P3 IMAD.X R37, R3, 0x1, R10.reuse, P0 ;  /* 0x000000010325b824 */ /* 0x100fe400000e060a */
[----:B------:R-:W-:Y:S01]  /*6f10*/  @!P3 IMAD.X R5, R5, 0x1, R10, P1 ;  /* 0x000000010505b824 */ /* 0x000fe200008e060a */
[----:B------:R-:W-:Y:S01]  /*6f20*/  CS2R R10, SRZ ;  /* 0x00000000000a7805 */ /* 0x000fe2000001ff00 */
[----:B------:R-:W-:Y:S01]  /*6f30*/  @!P2 IMAD.WIDE R14, R152, 0x2, R14 ;  /* 0x00000002980ea825 */ /* 0x000fe200078e020e */
[----:B------:R0:W5:Y:S04]  /*6f40*/  @!P3 LD.E.64 R8, desc[UR42][R36.64] ;  /* 0x0000002a2408b980 */ /* 0x000168000c101b00 */
[----:B------:R0:W5:Y:S04]  /*6f50*/  @!P2 LD.E.64 R20, desc[UR42][R14.64] ;  /* 0x0000002a0e14a980 */ /* 0x000168000c101b00 */
[----:B------:R0:W5:Y:S02]  /*6f60*/  @!P3 LD.E.64 R10, desc[UR42][R4.64] ;  /* 0x0000002a040ab980 */ /* 0x000164000c101b00 */
.L_x_14389:
[----:B------:R-:W-:Y:S05]  /*6f70*/  BSYNC B1 ;  /* 0x0000000000017941 */ /* 0x000fea0003800000 */
.L_x_14388:
[----:B------:R-:W4:Y:S01]  /*6f80*/  LDL R39, [R1+0x40] ;  /* 0x0000400001277983 */ /* 0x000f220000100800 */
[----:B------:R-:W-:Y:S01]  /*6f90*/  ULEA.HI UR4, UR36, UR36, URZ, 0x1 ;  /* 0x0000002424047291 */ /* 0x000fe2000f8f083f */
[----:B0----5:R-:W-:Y:S01]  /*6fa0*/  IMAD.MOV.U32 R4, RZ, RZ, R20 ;  /* 0x000000ffff047224 */ /* 0x021fe200078e0014 */
[----:B------:R-:W-:Y:S01]  /*6fb0*/  BSSY B1, `(.L_x_14390) ;  /* 0x0000026000017945 */ /* 0x000fe20003800000 */
[----:B------:R-:W0:Y:S01]  /*6fc0*/  S2R R37, SR_TID.X ;  /* 0x0000000000257919 */ /* 0x000e220000002100 */
[----:B------:R-:W-:Y:S01]  /*6fd0*/  ULOP3.LUT UR4, UR4, 0xfffffffe, URZ, 0xc0, !UPT ;  /* 0xfffffffe04047892 */ /* 0x000fe2000f8ec03f */
[----:B------:R-:W-:Y:S01]  /*6fe0*/  IMAD.MOV.U32 R6, RZ, RZ, R11 ;  /* 0x000000ffff067224 */ /* 0x000fe200078e000b */
[----:B------:R-:W-:Y:S01]  /*6ff0*/  PRMT R36, R4, 0x7610, R36 ;  /* 0x0000761004247816 */ /* 0x000fe20000000024 */
[----:B------:R-:W-:Y:S01]  /*7000*/  IMAD.MOV.U32 R4, RZ, RZ, R10 ;  /* 0x000000ffff047224 */ /* 0x000fe200078e000a */
[----:B------:R-:W-:Y:S01]  /*7010*/  UIADD3 UR4, UR36, -UR4, URZ ;  /* 0x8000000424047290 */ /* 0x000fe2000fffe03f */
[----:B------:R-:W-:-:S02]  /*7020*/  IMAD R34, R29, -0xc0, R38 ;  /* 0xffffff401d227824 */ /* 0x000fc400078e0226 */
[----:B-1----:R-:W-:Y:S01]  /*7030*/  IMAD.MOV.U32 R7, RZ, RZ, R12 ;  /* 0x000000ffff077224 */ /* 0x002fe200078e000c */
[----:B------:R-:W-:Y:S01]  /*7040*/  PRMT R14, R4, 0x5410, R6 ;  /* 0x00005410040e7816 */ /* 0x000fe20000000006 */
[----:B------:R-:W-:Y:S01]  /*7050*/  IMAD.MOV.U32 R4, RZ, RZ, R8 ;  /* 0x000000ffff047224 */ /* 0x000fe200078e0008 */
[----:B------:R-:W-:Y:S01]  /*7060*/  VIMNMX R34, R34, 0xc0, PT ;  /* 0x000000c022227848 */ /* 0x000fe20003fe0100 */
[----:B------:R-:W-:Y:S01]  /*7070*/  IMAD.U32 R5, RZ, RZ, UR4 ;  /* 0x00000004ff057e24 */ /* 0x000fe2000f8e00ff */
[----:B------:R-:W-:Y:S01]  /*7080*/  PRMT R36, R36, 0x5410, R7 ;  /* 0x0000541024247816 */ /* 0x000fe20000000007 */
[----:B------:R-:W-:Y:S01]  /*7090*/  IMAD.MOV.U32 R6, RZ, RZ, R9 ;  /* 0x000000ffff067224 */ /* 0x000fe200078e0009 */
[----:B------:R-:W-:Y:S02]  /*70a0*/  PRMT R15, R4, 0x7610, R15 ;  /* 0x00007610040f7816 */ /* 0x000fe4000000000f */
[----:B------:R-:W-:Y:S02]  /*70b0*/  SHF.L.U32 R5, R5, 0x1f, RZ ;  /* 0x0000001f05057819 */ /* 0x000fe400000006ff */
[----:B------:R-:W-:-:S02]  /*70c0*/  ISETP.GE.AND P1, PT, R157, R34, PT ;  /* 0x000000229d00720c */ /* 0x000fc40003f26270 */
[----:B------:R-:W1:Y:S01]  /*70d0*/  SYNCS.PHASECHK.TRANS64.TRYWAIT P0, [R2+URZ+0x16800], R5 ;  /* 0x01680005020075a7 */ /* 0x000e62000800017f */
[----:B0-----:R-:W-:-:S05]  /*70e0*/  VIADD R40, R37, 0xffffff80 ;  /* 0xffffff8025287836 */ /* 0x001fca0000000000 */
[----:B------:R-:W-:-:S04]  /*70f0*/  SHF.R.S32.HI R37, RZ, 0x1f, R40 ;  /* 0x0000001fff257819 */ /* 0x000fc80000011428 */
[----:B------:R-:W-:-:S04]  /*7100*/  LEA.HI R37, R37, R40, RZ, 0x5 ;  /* 0x0000002825257211 */ /* 0x000fc800078f28ff */
[----:B------:R-:W-:Y:S02]  /*7110*/  SHF.R.S32.HI R37, RZ, 0x5, R37 ;  /* 0x00000005ff257819 */ /* 0x000fe40000011425 */
[C---:B----4-:R-:W-:Y:S02]  /*7120*/  SHF.L.U32 R0, R39.reuse, 0x6, RZ ;  /* 0x0000000627007819 */ /* 0x050fe400000006ff */
[----:B------:R-:W-:Y:S02]  /*7130*/  LOP3.LUT P2, RZ, R39, 0x4, RZ, 0xc0, !PT ;  /* 0x0000000427ff7812 */ /* 0x000fe4000784c0ff */
[----:B---3--:R-:W-:-:S04]  /*7140*/  LOP3.LUT R3, R0, 0x1c0, RZ, 0xc0, !PT ;  /* 0x000001c000037812 */ /* 0x008fc800078ec0ff */
[----:B------:R-:W-:Y:S02]  /*7150*/  LOP3.LUT R0, R3, 0x18, R16, 0xf8, !PT ;  /* 0x0000001803007812 */ /* 0x000fe400078ef810 */
[----:B------:R-:W-:-:S04]  /*7160*/  SHF.R.U32.HI R3, RZ, 0x3, R3 ;  /* 0x00000003ff037819 */ /* 0x000fc80000011603 */
[----:B------:R-:W-:Y:S01]  /*7170*/  LOP3.LUT R0, R0, R3, RZ, 0x3c, !PT ;  /* 0x0000000300007212 */ /* 0x000fe200078e3cff */
[----:B------:R-:W-:-:S05]  /*7180*/  IMAD.MOV.U32 R3, RZ, RZ, R21 ;  /* 0x000000ffff037224 */ /* 0x000fca00078e0015 */
[----:B------:R-:W-:Y:S01]  /*7190*/  PRMT R29, R3, 0x7610, R29 ;  /* 0x00007610031d7816 */ /* 0x000fe2000000001d */
[----:B------:R-:W-:Y:S01]  /*71a0*/  IMAD R3, R37, 0x200, R0 ;  /* 0x0000020025037824 */ /* 0x000fe200078e0200 */
[----:B------:R-:W-:-:S03]  /*71b0*/  MOV R0, R13 ;  /* 0x0000000d00007202 */ /* 0x000fc60000000f00 */
[----:B------:R-:W-:Y:S01]  /*71c0*/  IMAD R3, R3, 0x2, R2 ;  /* 0x0000000203037824 */ /* 0x000fe200078e0202 */
[----:B------:R-:W-:-:S03]  /*71d0*/  PRMT R29, R29, 0x5410, R0 ;  /* 0x000054101d1d7816 */ /* 0x000fc60000000000 */
[C---:B------:R-:W-:Y:S02]  /*71e0*/  VIADD R4, R3.reuse, 0x8400 ;  /* 0x0000840003047836 */ /* 0x040fe40000000000 */
[----:B------:R-:W-:Y:S01]  /*71f0*/  VIADD R0, R3, 0x8440 ;  /* 0x0000844003007836 */ /* 0x000fe20000000000 */
[----:B-1----:R-:W-:Y:S06]  /*7200*/  @!P0 BRA `(.L_x_14391) ;  /* 0x0000019800a48947 */ /* 0x002fec0003800000 */
.L_x_14669:
[----:B------:R-:W-:Y:S05]  /*7210*/  BSYNC B1 ;  /* 0x0000000000017941 */ /* 0x000fea0003800000 */
.L_x_14390:
[----:B------:R-:W-:Y:S01]  /*7220*/  BSSY B1, `(.L_x_14392) ;  /* 0x0000060000017945 */ /* 0x000fe20003800000 */
[----:B------:R-:W-:Y:S01]  /*7230*/  PRMT R15, R15, 0x5410, R6 ;  /* 0x000054100f0f7816 */ /* 0x000fe20000000006 */
[----:B------:R-:W-:Y:S02]  /*7240*/  @P2 VIADD R0, R4, 0xffffffc0 ;  /* 0xffffffc004002836 */ /* 0x000fe40000000000 */
[----:B------:R-:W-:Y:S05]  /*7250*/  @P1 BRA `(.L_x_14393) ;  /* 0x0000000400701947 */ /* 0x000fea0003800000 */
[----:B------:R-:W2:Y:S01]  /*7260*/  LDL R7, [R1+0xc] ;  /* 0x00000c0001077983 */ /* 0x000ea20000100800 */
[----:B0-----:R-:W0:Y:S01]  /*7270*/  LDC R5, c[0x0][0x3f4] ;  /* 0x0000fd00ff057b82 */ /* 0x001e220000000800 */
[----:B------:R-:W-:Y:S01]  /*7280*/  BSSY B2, `(.L_x_14394) ;  /* 0x000002e000027945 */ /* 0x000fe20003800000 */
[-C--:B0-----:R-:W-:Y:S02]  /*7290*/  ISETP.GE.AND P0, PT, R152, R5.reuse, PT ;  /* 0x000000059800720c */ /* 0x081fe40003f06270 */
[----:B--2---:R-:W-:-:S11]  /*72a0*/  ISETP.GE.AND P1, PT, R7, R5, PT ;  /* 0x000000050700720c */ /* 0x004fd60003f26270 */
[----:B------:R-:W-:Y:S05]  /*72b0*/  @P0 BRA `(.L_x_14395) ;  /* 0x0000000000a80947 */ /* 0x000fea0003800000 */
[----:B------:R-:W0:Y:S01]  /*72c0*/  LDS.128 R4, [R3+0x8400] ;  /* 0x0084000003047984 */ /* 0x000e220000000c00 */
[----:B------:R-:W-:Y:S01]  /*72d0*/  SHF.R.U32.HI R40, RZ, 0x10, R33 ;  /* 0x00000010ff287819 */ /* 0x000fe20000011621 */
[--C-:B------:R-:W-:Y:S01]  /*72e0*/  HADD2.F32 R39, -RZ, R41.reuse.H0_H0 ;  /* 0x20000029ff277230 */ /* 0x100fe20000004100 */
[----:B------:R-:W-:Y:S01]  /*72f0*/  SHF.R.U32.HI R38, RZ, 0x10, R31 ;  /* 0x00000010ff267819 */ /* 0x000fe2000001161f */
        /* <DEDUP_REMOVED lines=14> */
[C---:B------:R-:W-:Y:S01]  /*73e0*/  FFMA.FTZ R43, R32.reuse, R38, -R41 ;  /* 0x00000026202b7223 */ /* 0x040fe20000010829 */
[--C-:B------:R-:W-:Y:S02]  /*73f0*/  HADD2.F32 R6, -RZ, R5.reuse.H0_H0 ;  /* 0x20000005ff067230 */ /* 0x100fe40000004100 */
[----:B------:R-:W-:Y:S01]  /*7400*/  FFMA.FTZ R44, R32, R40, R33 ;  /* 0x00000028202c7223 */ /* 0x000fe20000010021 */
[-C--:B------:R-:W-:Y:S01]  /*7410*/  FMUL.FTZ R38, R4, R37.reuse ;  /* 0x0000002504267220 */ /* 0x080fe20000410000 */
[C---:B------:R-:W-:Y:S01]  /*7420*/  FFMA.FTZ R42, R7.reuse, R37, -R42 ;  /* 0x00000025072a7223 */ /* 0x040fe2000001082a */
[----:B------:R-:W-:Y:S02]  /*7430*/  HADD2.F32 R5, -RZ, R5.H1_H1 ;  /* 0x30000005ff057230 */ /* 0x000fe40000004100 */
[----:B------:R-:W-:Y:S02]  /*7440*/  HADD2.F32 R37, -RZ, R47.H0_H0 ;  /* 0x2000002fff257230 */ /* 0x000fe40000004100 */
[----:B------:R-:W-:Y:S01]  /*7450*/  FFMA.FTZ R39, R7, R39, R38 ;  /* 0x0000002707277223 */ /* 0x000fe20000010026 */
[----:B------:R-:W-:-:S02]  /*7460*/  HADD2.F32 R32, -RZ, R48.H0_H0 ;  /* 0x20000030ff207230 */ /* 0x000fc40000004100 */
        /* <DEDUP_REMOVED lines=15> */
.L_x_14395:
[----:B------:R-:W-:Y:S05]  /*7560*/  BSYNC B2 ;  /* 0x0000000000027941 */ /* 0x000fea0003800000 */
.L_x_14394:
[----:B------:R-:W-:Y:S05]  /*7570*/  @P1 BRA `(.L_x_14393) ;  /* 0x0000000000a81947 */ /* 0x000fea0003800000 */
[----:B0-----:R-:W0:Y:S01]  /*7580*/  LDS.128 R4, [R0] ;  /* 0x0000000000047984 */ /* 0x001e220000000c00 */
[----:B------:R-:W-:Y:S01]  /*7590*/  SHF.R.U32.HI R31, RZ, 0x10, R25 ;  /* 0x00000010ff1f7819 */ /* 0x000fe20000011619 */
[----:B------:R-:W-:Y:S01]  /*75a0*/  HADD2.F32 R30, -RZ, R48.H1_H1 ;  /* 0x30000030ff1e7230 */ /* 0x000fe20000004100 */
        /* <DEDUP_REMOVED lines=39> */
.L_x_14393:
[----:B------:R-:W-:Y:S05]  /*7820*/  BSYNC B1 ;  /* 0x0000000000017941 */ /* 0x000fea0003800000 */
.L_x_14392:
[----:B01----:R-:W-:-:S05]  /*7830*/  VIADD R4, R157, 0x60 ;  /* 0x000000609d047836 */ /* 0x003fca0000000000 */
[----:B------:R-:W-:-:S13]  /*7840*/  ISETP.GE.AND P0, PT, R4, R34, PT ;  /* 0x000000220400720c */ /* 0x000fda0003f06270 */
[----:B------:R-:W-:Y:S05]  /*7850*/  @P0 BRA `(.L_x_14396) ;  /* 0x0000001800ac0947 */ /* 0x000fea0003800000 */
[----:B------:R-:W2:Y:S01]  /*7860*/  LDL R4, [R1+0xc] ;  /* 0x00000c0001047983 */ /* 0x000ea20000100800 */
[----:B------:R-:W0:Y:S01]  /*7870*/  LDC R5, c[0x0][0x3f4] ;  /* 0x0000fd00ff057b82 */ /* 0x000e220000000800 */
[----:B------:R-:W-:Y:S01]  /*7880*/  BSSY B1, `(.L_x_14397) ;  /* 0x000002e000017945 */ /* 0x000fe20003800000 */
[-C--:B0-----:R-:W-:Y:S02]  /*7890*/  ISETP.GE.AND P0, PT, R152, R5.reuse, PT ;  /* 0x000000059800720c */ /* 0x081fe40003f06270 */
[----:B--2---:R-:W-:-:S11]  /*78a0*/  ISETP.GE.AND P1, PT, R4, R5, PT ;  /* 0x000000050400720c */ /* 0x004fd60003f26270 */
        /* <DEDUP_REMOVED lines=20> */
[----:B------:R-:W-:Y:S02]  /*79f0*/  HADD2.F32 R21, -RZ, R29.H0_H0 ;  /* 0x2000001dff157230 */ /* 0x000fe40000004100 */
[----:B------:R-:W-:Y:S01]  /*7a00*/  FFMA.FTZ R31, R20, R25, -R27 ;  /* 0x00000019141f7223 */ /* 0x000fe2000001081b */
[----:B------:R-:W-:Y:S02]  /*7a10*/  HADD2.F32 R6, -RZ, R5.H0_H0 ;  /* 0x20000005ff067230 */ /* 0x000fe40000004100 */
        /* <DEDUP_REMOVED lines=20> */
.L_x_14398:
[----:B------:R-:W-:Y:S05]  /*7b60*/  BSYNC B1 ;  /* 0x0000000000017941 */ /* 0x000fea0003800000 */
.L_x_14397:
[----:B------:R-:W-:Y:S05]  /*7b70*/  @P1 BRA `(.L_x_14396) ;  /* 0x0000001400e41947 */ /* 0x000fea0003800000 */
[----:B0-----:R-:W0:Y:S01]  /*7b80*/  LDS.128 R4, [R0+0x3000] ;  /* 0x0030000000047984 */ /* 0x001e220000000c00 */
        /* <DEDUP_REMOVED lines=42> */
.L_x_14383:
[----:B------:R-:W0:Y:S01]  /*7e30*/  S2R R0, SR_TID.X ;  /* 0x0000000000007919 */ /* 0x000e220000002100 */
[----:B------:R-:W3:Y:S01]  /*7e40*/  LDC R32, c[0x0][0x448] ;  /* 0x00011200ff207b82 */ /* 0x000ee20000000800 */
[----:B------:R-:W-:Y:S01]  /*7e50*/  ULDC.64 UR4, c[0x0][0x3f8] ;  /* 0x0000fe0000047ab9 */ /* 0x000fe20000000a00 */
[----:B------:R-:W-:Y:S01]  /*7e60*/  ULDC.64 UR6, c[0x0][0x408] ;  /* 0x0001020000067ab9 */ /* 0x000fe20000000a00 */
[----:B------:R-:W-:Y:S02]  /*7e70*/  IMAD.MOV.U32 R4, RZ, RZ, R26 ;  /* 0x000000ffff047224 */ /* 0x000fe400078e001a */
[----:B------:R-:W-:Y:S02]  /*7e80*/  IMAD.MOV.U32 R6, RZ, RZ, R24 ;  /* 0x000000ffff067224 */ /* 0x000fe400078e0018 */
[----:B------:R-:W-:Y:S01]  /*7e90*/  IMAD.MOV.U32 R7, RZ, RZ, R33 ;  /* 0x000000ffff077224 */ /* 0x000fe200078e0021 */
[----:B---3--:R-:W-:Y:S02]  /*7ea0*/  ISETP.NE.AND P0, PT, R32, 0x1, PT ;  /* 0x000000012000780c */ /* 0x008fe40003f05270 */
[----:B0-----:R-:W-:-:S04]  /*7eb0*/  IADD3 R0, R0, -0x80, RZ ;  /* 0xffffff8000007810 */ /* 0x001fc80007ffe0ff */
[----:B------:R-:W-:-:S07]  /*7ec0*/  SHF.R.S32.HI R3, RZ, 0x1f, R0 ;  /* 0x0000001fff037819 */ /* 0x000fce0000011400 */
[----:B------:R-:W0:Y:S01]  /*7ed0*/  @P0 LDC R5, c[0x0][0x450] ;  /* 0x00011400ff050b82 */ /* 0x000e220000000800 */
[----:B------:R-:W-:-:S04]  /*7ee0*/  LEA.HI R3, R3, R0, RZ, 0x2 ;  /* 0x0000000003037211 */ /* 0x000fc800078f10ff */
[----:B------:R-:W-:-:S05]  /*7ef0*/  LOP3.LUT R3, R3, 0xfffffffc, RZ, 0xc0, !PT ;  /* 0xfffffffc03037812 */ /* 0x000fca00078ec0ff */
[----:B------:R-:W-:Y:S02]  /*7f00*/  IMAD.IADD R3, R0, 0x1, -R3 ;  /* 0x0000000100037824 */ /* 0x000fe400078e0a03 */
[----:B------:R-:W3:Y:S02]  /*7f10*/  @P0 LDC R0, c[0x0][0x44c] ;  /* 0x00011300ff000b82 */ /* 0x000ee40000000800 */
[----:B------:R-:W-:-:S04]  /*7f20*/  IMAD R3, R3, 0x60, R39 ;  /* 0x0000006003037824 */ /* 0x000fc800078e0227 */
[----:B---3--:R-:W-:-:S05]  /*7f30*/  @P0 IMAD.HI.U32 R0, R3, R0, RZ ;  /* 0x0000000003000227 */ /* 0x008fca00078e00ff */
[----:B0-----:R-:W-:Y:S01]  /*7f40*/  @P0 SHF.R.U32.HI R3, RZ, R5, R0 ;  /* 0x00000005ff030219 */ /* 0x001fe20000011600 */
        /* <DEDUP_REMOVED lines=18> */
[----:B------:R-:W0:Y:S01]  /*8070*/  LDC R41, c[0x0][0x3f4] ;  /* 0x0000fd00ff297b82 */ /* 0x000e220000000800 */
[----:B------:R-:W3:Y:S01]  /*8080*/  SHFL.IDX PT, R3, R25, RZ, 0x1c1f ;  /* 0x001c1fff19037589 */ /* 0x000ee200000e0000 */
[----:B------:R-:W-:-:S03]  /*8090*/  IMAD R32, R155, R32, RZ ;  /* 0x000000209b207224 */ /* 0x000fc600078e02ff */
[----:B------:R-:W4:Y:S04]  /*80a0*/  SHFL.IDX PT, R0, R26, RZ, 0x1c1f ;  /* 0x001c1fff1a007589 */ /* 0x000f2800000e0000 */
[----:B-1----:R-:W1:Y:S04]  /*80b0*/  SHFL.IDX PT, R14, R27, RZ, 0x1c1f ;  /* 0x001c1fff1b0e7589 */ /* 0x002e6800000e0000 */
[----:B------:R-:W5:Y:S01]  /*80c0*/  SHFL.IDX PT, R4, R24, RZ, 0x1c1f ;  /* 0x001c1fff18047589 */ /* 0x000f6200000e0000 */
[----:B0-----:R-:W-:-:S04]  /*80d0*/  ISETP.GE.AND P0, PT, R16, R41, PT ;  /* 0x000000291000720c */ /* 0x001fc80003f06270 */
[----:B------:R-:W-:-:S13]  /*80e0*/  ISETP.GE.OR P1, PT, R39, R32, P0 ;  /* 0x000000202700720c */ /* 0x000fda0000726670 */
[C---:B------:R-:W-:Y:S02]  /*80f0*/  @!P1 SHF.L.U32 R5, R16.reuse, 0x1, RZ ;  /* 0x0000000110059819 */ /* 0x040fe400000006ff */
[----:B------:R-:W-:Y:S02]  /*8100*/  @!P1 SHF.L.U64.HI R21, R16, 0x1, R17 ;  /* 0x0000000110159819 */ /* 0x000fe40000010211 */
[----:B---3--:R-:W-:-:S05]  /*8110*/  @!P1 IADD3 R6, P2, R3, R5, RZ ;  /* 0x0000000503069210 */ /* 0x008fca0007f5e0ff */
[----:B----4-:R-:W-:-:S05]  /*8120*/  @!P1 IMAD.X R7, R0, 0x1, R21, P2 ;  /* 0x0000000100079824 */ /* 0x010fca00010e0615 */
[----:B------:R-:W3:Y:S01]  /*8130*/  @!P1 LD.E.128 R8, desc[UR42][R6.64] ;  /* 0x0000002a06089980 */ /* 0x000ee2000c101d00 */
[----:B-1----:R-:W-:-:S05]  /*8140*/  @!P1 IADD3 R14, P2, R14, R5, RZ ;  /* 0x000000050e0e9210 */ /* 0x002fca0007f5e0ff */
[----:B-----5:R-:W-:-:S04]  /*8150*/  @!P1 IMAD.X R3, R4, 0x1, R21, P2 ;  /* 0x0000000104039824 */ /* 0x020fc800010e0615 */
[----:B------:R-:W-:-:S05]  /*8160*/  @!P1 IMAD.MOV.U32 R15, RZ, RZ, R3 ;  /* 0x000000ffff0f9224 */ /* 0x000fca00078e0003 */
[----:B------:R0:W4:Y:S01]  /*8170*/  @!P1 LD.E.128 R4, desc[UR42][R14.64] ;  /* 0x0000002a0e049980 */ /* 0x000122000c101d00 */
[----:B------:R-:W-:Y:S02]  /*8180*/  CS2R R34, SRZ ;  /* 0x0000000000227805 */ /* 0x000fe4000001ff00 */
[----:B------:R-:W-:Y:S02]  /*8190*/  CS2R R36, SRZ ;  /* 0x0000000000247805 */ /* 0x000fe4000001ff00 */
[----:B------:R-:W-:Y:S01]  /*81a0*/  CS2R R30, SRZ ;  /* 0x00000000001e7805 */ /* 0x000fe2000001ff00 */
[----:B------:R-:W1:Y:S01]  /*81b0*/  SHFL.IDX PT, R24, R24, 0x1, 0x1c1f ;  /* 0x003c1f0018187f89 */ /* 0x000e6200000e0000 */
[----:B------:R-:W-:-:S03]  /*81c0*/  CS2R R20, SRZ ;  /* 0x0000000000147805 */ /* 0x000fc6000001ff00 */
[----:B0-----:R0:W0:Y:S01]  /*81d0*/  SHFL.IDX PT, R14, R27, 0x1, 0x1c1f ;  /* 0x003c1f001b0e7f89 */ /* 0x00102200000e0000 */
[----:B---3--:R-:W-:Y:S01]  /*81e0*/  @!P1 IMAD.MOV.U32 R34, RZ, RZ, R8 ;  /* 0x000000ffff229224 */ /* 0x008fe200078e0008 */
[----:B------:R-:W-:Y:S01]  /*81f0*/  @!P1 MOV R36, R10 ;  /* 0x0000000a00249202 */ /* 0x000fe20000000f00 */
[----:B------:R-:W-:Y:S02]  /*8200*/  @!P1 IMAD.MOV.U32 R35, RZ, RZ, R9 ;  /* 0x000000ffff239224 */ /* 0x000fe400078e0009 */
[----:B------:R-:W-:Y:S02]  /*8210*/  IMAD.MOV.U32 R0, RZ, RZ, R34 ;  /* 0x000000ffff007224 */ /* 0x000fe400078e0022 */
[----:B------:R-:W-:Y:S02]  /*8220*/  IMAD.MOV.U32 R3, RZ, RZ, R35 ;  /* 0x000000ffff037224 */ /* 0x000fe400078e0023 */
[----:B------:R-:W-:Y:S01]  /*8230*/  @!P1 IMAD.MOV.U32 R37, RZ, RZ, R11 ;  /* 0x000000ffff259224 */ /* 0x000fe200078e000b */
[----:B------:R-:W-:Y:S01]  /*8240*/  PRMT R42, R0, 0x7610, R42 ;  /* 0x00007610002a7816 */ /* 0x000fe2000000002a */
[----:B------:R-:W-:Y:S01]  /*8250*/  IMAD.MOV.U32 R8, RZ, RZ, R36 ;  /* 0x000000ffff087224 */ /* 0x000fe200078e0024 */
[----:B------:R-:W-:Y:S01]  /*8260*/  PRMT R43, R3, 0x7610, R43 ;  /* 0x00007610032b7816 */ /* 0x000fe2000000002b */
[----:B------:R3:W0:Y:S01]  /*8270*/  SHFL.IDX PT, R0, R26, 0x1, 0x1c1f ;  /* 0x003c1f001a007f89 */ /* 0x00062200000e0000 */
[----:B------:R-:W-:-:S02]  /*8280*/  IMAD.MOV.U32 R9, RZ, RZ, R37 ;  /* 0x000000ffff097224 */ /* 0x000fc400078e0025 */
[----:B----4-:R-:W-:Y:S01]  /*8290*/  @!P1 IMAD.MOV.U32 R30, RZ, RZ, R4 ;  /* 0x000000ffff1e9224 */ /* 0x010fe200078e0004 */
[----:B------:R3:W4:Y:S01]  /*82a0*/  SHFL.IDX PT, R3, R25, 0x1, 0x1c1f ;  /* 0x003c1f0019037f89 */ /* 0x00072200000e0000 */
[----:B------:R-:W-:Y:S01]  /*82b0*/  @!P1 IMAD.MOV.U32 R31, RZ, RZ, R5 ;  /* 0x000000ffff1f9224 */ /* 0x000fe200078e0005 */
[----:B------:R-:W-:Y:S01]  /*82c0*/  PRMT R33, R8, 0x5410, R9 ;  /* 0x0000541008217816 */ /* 0x000fe20000000009 */
[----:B------:R-:W-:Y:S01]  /*82d0*/  @!P1 IMAD.MOV.U32 R20, RZ, RZ, R6 ;  /* 0x000000ffff149224 */ /* 0x000fe200078e0006 */
[----:B------:R-:W-:Y:S01]  /*82e0*/  MOV R4, R30 ;  /* 0x0000001e00047202 */ /* 0x000fe20000000f00 */
[----:B------:R-:W-:Y:S02]  /*82f0*/  @!P1 IMAD.MOV.U32 R21, RZ, RZ, R7 ;  /* 0x000000ffff159224 */ /* 0x000fe400078e0007 */
[----:B------:R-:W-:Y:S02]  /*8300*/  IMAD.MOV.U32 R5, RZ, RZ, R31 ;  /* 0x000000ffff057224 */ /* 0x000fe400078e001f */
[----:B------:R-:W-:-:S02]  /*8310*/  IMAD.MOV.U32 R6, RZ, RZ, R20 ;  /* 0x000000ffff067224 */ /* 0x000fc400078e0014 */
[----:B------:R-:W-:Y:S01]  /*8320*/  IMAD.MOV.U32 R7, RZ, RZ, R21 ;  /* 0x000000ffff077224 */ /* 0x000fe200078e0015 */
[----:B------:R-:W-:Y:S02]  /*8330*/  PRMT R45, R5, 0x7610, R45 ;  /* 0x00007610052d7816 */ /* 0x000fe4000000002d */
[----:B------:R-:W-:Y:S02]  /*8340*/  PRMT R56, R4, 0x5410, R6 ;  /* 0x0000541004387816 */ /* 0x000fe40000000006 */
[----:B------:R-:W-:Y:S02]  /*8350*/  CS2R R4, SRZ ;  /* 0x0000000000047805 */ /* 0x000fe4000001ff00 */
[----:B-1-3--:R-:W-:-:S07]  /*8360*/  PRMT R42, R42, 0x5410, R7 ;  /* 0x000054102a2a7816 */ /* 0x00afce0000000007 */
.L_x_14679:
[----:B------:R-:W-:Y:S01]  /*8370*/  VIADD R39, R39, 0x60 ;  /* 0x0000006027277836 */ /* 0x000fe20000000000 */
[----:B------:R-:W-:Y:S01]  /*8380*/  BSSY B1, `(.L_x_14400) ;  /* 0x0000012000017945 */ /* 0x000fe20003800000 */
[----:B------:R-:W-:Y:S02]  /*8390*/  CS2R R6, SRZ ;  /* 0x0000000000067805 */ /* 0x000fe4000001ff00 */
[----:B------:R-:W-:Y:S02]  /*83a0*/  CS2R R8, SRZ ;  /* 0x0000000000087805 */ /* 0x000fe4000001ff00 */
[----:B------:R-:W-:Y:S02]  /*83b0*/  CS2R R10, SRZ ;  /* 0x00000000000a7805 */ /* 0x000fe4000001ff00 */
[----:B------:R-:W-:-:S13]  /*83c0*/  ISETP.GE.AND P1, PT, R39, R32, PT ;  /* 0x000000202700720c */ /* 0x000fda0003f26270 */
[----:B------:R-:W-:Y:S05]  /*83d0*/  @P1 BRA `(.L_x_14401) ;  /* 0x0000000000301947 */ /* 0x000fea0003800000 */
[----:B------:R-:W-:Y:S02]  /*83e0*/  CS2R R6, SRZ ;  /* 0x0000000000067805 */ /* 0x000fe4000001ff00 */
[----:B------:R-:W-:Y:S02]  /*83f0*/  CS2R R8, SRZ ;  /* 0x0000000000087805 */ /* 0x000fe4000001ff00 */
[----:B------:R-:W-:Y:S01]  /*8400*/  CS2R R10, SRZ ;  /* 0x00000000000a7805 */ /* 0x000fe2000001ff00 */
[----:B------:R-:W-:Y:S06]  /*8410*/  @P0 BRA `(.L_x_14401) ;  /* 0x0000000000200947 */ /* 0x000fec0003800000 */
[C---:B------:R-:W-:Y:S01]  /*8420*/  IMAD.SHL.U32 R4, R16.reuse, 0x2, RZ ;  /* 0x0000000210047824 */ /* 0x040fe200078e00ff */
[----:B------:R-:W-:-:S04]  /*8430*/  SHF.L.U64.HI R5, R16, 0x1, R17 ;  /* 0x0000000110057819 */ /* 0x000fc80000010211 */
[-C--:B----4-:R-:W-:Y:S02]  /*8440*/  IADD3 R8, P1, R3, R4.reuse, RZ ;  /* 0x0000000403087210 */ /* 0x090fe40007f3e0ff */
[----:B0-----:R-:W-:-:S03]  /*8450*/  IADD3 R4, P2, R14, R4, RZ ;  /* 0x000000040e047210 */ /* 0x001fc60007f5e0ff */
[--C-:B------:R-:W-:Y:S02]  /*8460*/  IMAD.X R9, R0, 0x1, R5.reuse, P1 ;  /* 0x0000000100097824 */ /* 0x100fe400008e0605 */
[----:B------:R-:W-:-:S04]  /*8470*/  IMAD.X R5, R24, 0x1, R5, P2 ;  /* 0x0000000118057824 */ /* 0x000fc800010e0605 */
[----:B------:R-:W5:Y:S04]  /*8480*/  LD.E.128 R8, desc[UR42][R8.64] ;  /* 0x0000002a08087980 */ /* 0x000f68000c101d00 */
[----:B------:R-:W5:Y:S02]  /*8490*/  LD.E.128 R4, desc[UR42][R4.64] ;  /* 0x0000002a04047980 */ /* 0x000f64000c101d00 */
.L_x_14401:
[----:B------:R-:W-:Y:S05]  /*84a0*/  BSYNC B1 ;  /* 0x0000000000017941 */ /* 0x000fea0003800000 */
.L_x_14400:
[----:B------:R-:W-:Y:S01]  /*84b0*/  ULEA.HI UR4, UR36, UR36, URZ, 0x1 ;  /* 0x0000002424047291 */ /* 0x000fe2000f8f083f */
[----:B------:R-:W-:Y:S01]  /*84c0*/  IMAD R29, R29, -0xc0, R32 ;  /* 0xffffff401d1d7824 */ /* 0x000fe200078e0220 */
[----:B------:R-:W-:Y:S01]  /*84d0*/  BSSY B1, `(.L_x_14402) ;  /* 0x0000017000017945 */ /* 0x000fe20003800000 */
[----:B0-----:R-:W-:Y:S01]  /*84e0*/  VIADD R14, R157, 0x60 ;  /* 0x000000609d0e7836 */ /* 0x001fe20000000000 */
[----:B------:R-:W-:Y:S01]  /*84f0*/  ULOP3.LUT UR4, UR4, 0xfffffffe, URZ, 0xc0, !UPT ;  /* 0xfffffffe04047892 */ /* 0x000fe2000f8ec03f */
[----:B-----5:R-:W-:Y:S01]  /*8500*/  IMAD.MOV.U32 R12, RZ, RZ, R4 ;  /* 0x000000ffff0c7224 */ /* 0x020fe200078e0004 */
[----:B------:R-:W-:Y:S01]  /*8510*/  VIMNMX R0, R29, 0xc0, PT ;  /* 0x000000c01d007848 */ /* 0x000fe20003fe0100 */
[----:B--2---:R-:W-:Y:S01]  /*8520*/  IMAD.MOV.U32 R13, RZ, RZ, R5 ;  /* 0x000000ffff0d7224 */ /* 0x004fe200078e0005 */
[----:B------:R-:W-:Y:S01]  /*8530*/  UIADD3 UR4, UR36, -UR4, URZ ;  /* 0x8000000424047290 */ /* 0x000fe2000fffe03f */
[----:B------:R-:W-:Y:S02]  /*8540*/  IADD3 R29, R16, R41, RZ ;  /* 0x00000029101d7210 */ /* 0x000fe40007ffe0ff */
[----:B------:R-:W-:-:S02]  /*8550*/  ISETP.GE.OR P2, PT, R157, R0, P0 ;  /* 0x000000009d00720c */ /* 0x000fc40000746670 */
[----:B------:R-:W-:Y:S01]  /*8560*/  ISETP.GE.OR P0, PT, R14, R0, P0 ;  /* 0x000000000e00720c */ /* 0x000fe20000706670 */
[----:B------:R-:W-:Y:S01]  /*8570*/  IMAD.MOV.U32 R0, RZ, RZ, R6 ;  /* 0x000000ffff007224 */ /* 0x000fe200078e0006 */
[----:B----4-:R-:W-:Y:S01]  /*8580*/  MOV R3, UR4 ;  /* 0x0000000400037c02 */ /* 0x010fe20008000f00 */
[----:B------:R-:W-:Y:S01]  /*8590*/  IMAD.MOV.U32 R14, RZ, RZ, R9 ;  /* 0x000000ffff0e7224 */ /* 0x000fe200078e0009 */
[----:B------:R-:W-:Y:S01]  /*85a0*/  PRMT R38, R38, 0x5410, R12 ;  /* 0x0000541026267816 */ /* 0x000fe2000000000c */
[----:B------:R-:W-:Y:S01]  /*85b0*/  IMAD.MOV.U32 R12, RZ, RZ, R7 ;  /* 0x000000ffff0c7224 */ /* 0x000fe200078e0007 */
[----:B------:R-:W-:Y:S02]  /*85c0*/  SHF.L.U32 R3, R3, 0x1f, RZ ;  /* 0x0000001f03037819 */ /* 0x000fe400000006ff */
[----:B------:R-:W-:Y:S01]  /*85d0*/  PRMT R39, R13, 0x7610, R39 ;  /* 0x000076100d277816 */ /* 0x000fe20000000027 */
[----:B------:R-:W-:Y:S01]  /*85e0*/  IMAD.MOV.U32 R13, RZ, RZ, R8 ;  /* 0x000000ffff0d7224 */ /* 0x000fe200078e0008 */
[----:B------:R-:W0:Y:S01]  /*85f0*/  SYNCS.PHASECHK.TRANS64.TRYWAIT P1, [R2+URZ+0x16800], R3 ;  /* 0x01680003020075a7 */ /* 0x000e22000802017f */
[----:B------:R-:W-:-:S02]  /*8600*/  PRMT R32, R0, 0x5410, R12 ;  /* 0x0000541000207816 */ /* 0x000fc4000000000c */
[----:B------:R-:W-:Y:S02]  /*8610*/  PRMT R39, R39, 0x5410, R14 ;  /* 0x0000541027277816 */ /* 0x000fe4000000000e */
[----:B------:R-:W-:Y:S01]  /*8620*/  PRMT R38, R13, 0x7610, R38 ;  /* 0x000076100d267816 */ /* 0x000fe20000000026 */
[----:B0-----:R-:W-:Y:S06]  /*8630*/  @!P1 BRA `(.L_x_14403) ;  /* 0x0000018c00149947 */ /* 0x001fec0003800000 */
.L_x_14680:
[----:B------:R-:W-:Y:S05]  /*8640*/  BSYNC B1 ;  /* 0x0000000000017941 */ /* 0x000fea0003800000 */
.L_x_14402:
[----:B------:R-:W-:Y:S01]  /*8650*/  BSSY B1, `(.L_x_14404) ;  /* 0x0000069000017945 */ /* 0x000fe20003800000 */
[----:B------:R-:W-:Y:S01]  /*8660*/  IMAD.MOV.U32 R0, RZ, RZ, R10 ;  /* 0x000000ffff007224 */ /* 0x000fe200078e000a */
[----:B------:R-:W-:Y:S01]  /*8670*/  LOP3.LUT R29, R29, 0x38, RZ, 0xc0, !PT ;  /* 0x000000381d1d7812 */ /* 0x000fe200078ec0ff */
[----:B0-----:R-:W-:Y:S01]  /*8680*/  IMAD.MOV.U32 R3, RZ, RZ, R11 ;  /* 0x000000ffff037224 */ /* 0x001fe200078e000b */
[----:B------:R-:W-:Y:S06]  /*8690*/  @P2 BRA `(.L_x_14405) ;  /* 0x0000000400902947 */ /* 0x000fec0003800000 */
[----:B------:R-:W2:Y:S01]  /*86a0*/  LDL R12, [R1+0x40] ;  /* 0x00004000010c7983 */ /* 0x000ea20000100800 */
[----:B------:R-:W0:Y:S02]  /*86b0*/  S2R R13, SR_TID.X ;  /* 0x00000000000d7919 */ /* 0x000e240000002100 */
[----:B0-----:R-:W-:-:S05]  /*86c0*/  VIADD R13, R13, 0xffffff80 ;  /* 0xffffff800d0d7836 */ /* 0x001fca0000000000 */
[----:B------:R-:W-:-:S04]  /*86d0*/  SHF.R.S32.HI R25, RZ, 0x1f, R13 ;  /* 0x0000001fff197819 */ /* 0x000fc8000001140d */
[----:B------:R-:W-:-:S04]  /*86e0*/  LEA.HI R25, R25, R13, RZ, 0x5 ;  /* 0x0000000d19197211 */ /* 0x000fc800078f28ff */
[----:B------:R-:W-:Y:S01]  /*86f0*/  SHF.R.S32.HI R25, RZ, 0x5, R25 ;  /* 0x00000005ff197819 */ /* 0x000fe20000011419 */
[----:B------:R-:W-:Y:S01]  /*8700*/  HADD2.F32 R45, -RZ, R45.H0_H0 ;  /* 0x2000002dff2d7230 */ /* 0x000fe20000004100 */
[----:B------:R-:W-:Y:S02]  /*8710*/  SHF.R.U64 R55, R34, 0x10, R35 ;  /* 0x0000001022377819 */ /* 0x000fe40000001223 */
[----:B------:R-:W-:Y:S01]  /*8720*/  SHF.R.U32.HI R44, RZ, 0x10, R31 ;  /* 0x00000010ff2c7819 */ /* 0x000fe2000001161f */
[----:B------:R-:W-:Y:S01]  /*8730*/  HADD2.F32 R43, -RZ, R43.H0_H0 ;  /* 0x2000002bff2b7230 */ /* 0x000fe20000004100 */
[----:B------:R-:W-:Y:S02]  /*8740*/  SHF.R.U64 R51, R20, 0x10, R21 ;  /* 0x0000001014337819 */ /* 0x000fe40000001215 */
[----:B------:R-:W-:Y:S01]  /*8750*/  SHF.R.U32.HI R46, RZ, 0x10, R35 ;  /* 0x00000010ff2e7819 */ /* 0x000fe20000011623 */
[----:B------:R-:W-:Y:S01]  /*8760*/  HADD2.F32 R44, -RZ, R44.H0_H0 ;  /* 0x2000002cff2c7230 */ /* 0x000fe20000004100 */
[----:B------:R-:W-:-:S02]  /*8770*/  SHF.R.U64 R54, R36, 0x10, R37 ;  /* 0x0000001024367819 */ /* 0x000fc40000001225 */
[----:B------:R-:W-:Y:S02]  /*8780*/  SHF.R.U32.HI R50, RZ, 0x10, R21 ;  /* 0x00000010ff327819 */ /* 0x000fe40000011615 */
[----:B------:R-:W-:Y:S02]  /*8790*/  SHF.R.U64 R53, R30, 0x10, R31 ;  /* 0x000000101e357819 */ /* 0x000fe4000000121f */
[----:B------:R-:W-:Y:S01]  /*87a0*/  SHF.R.U32.HI R52, RZ, 0x10, R37 ;  /* 0x00000010ff347819 */ /* 0x000fe20000011625 */
[----:B--2---:R-:W-:-:S05]  /*87b0*/  IMAD.SHL.U32 R12, R12, 0x40, RZ ;  /* 0x000000400c0c7824 */ /* 0x004fca00078e00ff */
[----:B------:R-:W-:-:S04]  /*87c0*/  LOP3.LUT R24, R12, 0x1c0, RZ, 0xc0, !PT ;  /* 0x000001c00c187812 */ /* 0x000fc800078ec0ff */
[----:B------:R-:W-:Y:S02]  /*87d0*/  SHF.R.U32.HI R15, RZ, 0x3, R24 ;  /* 0x00000003ff0f7819 */ /* 0x000fe40000011618 */
[----:B------:R-:W-:Y:S02]  /*87e0*/  LOP3.LUT R12, R24, 0x38, R16, 0xf8, !PT ;  /* 0x00000038180c7812 */ /* 0x000fe400078ef810 */
[----:B------:R-:W-:Y:S02]  /*87f0*/  LOP3.LUT R24, R15, R29, R24, 0x1e, !PT ;  /* 0x0000001d0f187212 */ /* 0x000fe400078e1e18 */
[----:B------:R-:W-:-:S03]  /*8800*/  LOP3.LUT R12, R12, R15, RZ, 0x3c, !PT ;  /* 0x0000000f0c0c7212 */ /* 0x000fc600078e3cff */
[C---:B------:R-:W-:Y:S02]  /*8810*/  IMAD R41, R25.reuse, 0x200, R24 ;  /* 0x0000020019297824 */ /* 0x040fe400078e0218 */
[----:B------:R-:W-:-:S03]  /*8820*/  IMAD R13, R25, 0x200, R12 ;  /* 0x00000200190d7824 */ /* 0x000fc600078e020c */
[----:B------:R-:W-:Y:S01]  /*8830*/  LEA R41, R41, R2, 0x1 ;  /* 0x0000000229297211 */ /* 0x000fe200078e08ff */
[----:B------:R-:W-:-:S04]  /*8840*/  IMAD R40, R13, 0x2, R2 ;  /* 0x000000020d287824 */ /* 0x000fc800078e0202 */
[----:B------:R-:W0:Y:S04]  /*8850*/  LDS.128 R24, [R41+0x8400] ;  /* 0x0084000029187984 */ /* 0x000e280000000c00 */
[----:B------:R-:W1:Y:S01]  /*8860*/  LDS.128 R12, [R40+0x8400] ;  /* 0x00840000280c7984 */ /* 0x000e620000000c00 */
[--C-:B0-----:R-:W-:Y:S02]  /*8870*/  HADD2.F32 R34, -RZ, R25.reuse.H0_H0 ;  /* 0x20000019ff227230 */ /* 0x101fe40000004100 */
[----:B------:R-:W-:Y:S02]  /*8880*/  HADD2.F32 R35, -RZ, R25.H1_H1 ;  /* 0x30000019ff237230 */ /* 0x000fe40000004100 */
[----:B-1----:R-:W-:Y:S02]  /*8890*/  HADD2.F32 R20, -RZ, R13.H0_H0 ;  /* 0x2000000dff147230 */ /* 0x002fe40000004100 */
[C---:B------:R-:W-:Y:S01]  /*88a0*/  FMUL.FTZ R47, R34.reuse, R45 ;  /* 0x0000002d222f7220 */ /* 0x040fe20000410000 */
[----:B------:R-:W-:Y:S01]  /*88b0*/  FMUL.FTZ R49, R34, R43 ;  /* 0x0000002b22317220 */ /* 0x000fe20000410000 */
[----:B------:R-:W-:-:S02]  /*88c0*/  HADD2.F32 R34, -RZ, R46.H0_H0 ;  /* 0x2000002eff227230 */ /* 0x000fc40000004100 */
[C---:B------:R-:W-:Y:S01]  /*88d0*/  FFMA.FTZ R48, R20.reuse, R43, -R47 ;  /* 0x0000002b14307223 */ /* 0x040fe2000001082f */
[----:B------:R-:W-:Y:S02]  /*88e0*/  HADD2.F32 R21, -RZ, R13.H1_H1 ;  /* 0x3000000dff157230 */ /* 0x000fe40000004100 */
[C---:B------:R-:W-:Y:S01]  /*88f0*/  FMUL.FTZ R46, R35.reuse, R44 ;  /* 0x0000002c232e7220 */ /* 0x040fe20000410000 */
[----:B------:R-:W-:Y:S02]  /*8900*/  HADD2.F32 R36, -RZ, R27.H0_H0 ;  /* 0x2000001bff247230 */ /* 0x000fe40000004100 */
[----:B------:R-:W-:Y:S02]  /*8910*/  HADD2.F32 R47, -RZ, R42.H1_H1 ;  /* 0x3000002aff2f7230 */ /* 0x000fe40000004100 */
[----:B------:R-:W-:Y:S02]  /*8920*/  HADD2.F32 R43, -RZ, R33.H1_H1 ;  /* 0x30000021ff2b7230 */ /* 0x000fe40000004100 */
[----:B------:R-:W-:Y:S01]  /*8930*/  FFMA.FTZ R49, R20, R45, R49 ;  /* 0x0000002d14317223 */ /* 0x000fe20000010031 */
[----:B------:R-:W-:Y:S01]  /*8940*/  FMUL.FTZ R20, R35, R34 ;  /* 0x0000002223147220 */ /* 0x000fe20000410000 */
[----:B------:R-:W-:-:S02]  /*8950*/  HADD2.F32 R30, -RZ, R15.H0_H0 ;  /* 0x2000000fff1e7230 */ /* 0x000fc40000004100 */
[C---:B------:R-:W-:Y:S01]  /*8960*/  FFMA.FTZ R35, R21.reuse, R34, -R46 ;  /* 0x0000002215237223 */ /* 0x040fe2000001082e */
[C---:B------:R-:W-:Y:S01]  /*8970*/  FMUL.FTZ R45, R36.reuse, R47 ;  /* 0x0000002f242d7220 */ /* 0x040fe20000410000 */
[----:B------:R-:W-:Y:S02]  /*8980*/  HADD2.F32 R37, -RZ, R27.H1_H1 ;  /* 0x3000001bff257230 */ /* 0x000fe40000004100 */
[-C--:B------:R-:W-:Y:S01]  /*8990*/  FMUL.FTZ R36, R36, R43.reuse ;  /* 0x0000002b24247220 */ /* 0x080fe20000410000 */
[----:B------:R-:W-:Y:S02]  /*89a0*/  HADD2.F32 R46, -RZ, R50.H0_H0 ;  /* 0x20000032ff2e7230 */ /* 0x000fe40000004100 */
[----:B------:R-:W-:Y:S01]  /*89b0*/  FFMA.FTZ R44, R21, R44, R20 ;  /* 0x0000002c152c7223 */ /* 0x000fe20000010014 */
[----:B------:R-:W-:Y:S02]  /*89c0*/  HADD2.F32 R31, -RZ, R15.H1_H1 ;  /* 0x3000000fff1f7230 */ /* 0x000fe40000004100 */
[----:B------:R-:W-:Y:S01]  /*89d0*/  FFMA.FTZ R45, R30, R43, -R45 ;  /* 0x0000002b1e2d7223 */ /* 0x000fe2000001082d */
[----:B------:R-:W-:-:S02]  /*89e0*/  HADD2.F32 R20, -RZ, R52.H0_H0 ;  /* 0x20000034ff147230 */ /* 0x000fc40000004100 */
[----:B------:R-:W-:Y:S01]  /*89f0*/  FFMA.FTZ R47, R30, R47, R36 ;  /* 0x0000002f1e2f7223 */ /* 0x000fe20000010024 */
[----:B------:R-:W-:Y:S02]  /*8a00*/  HADD2.F32 R25, -RZ, R24.H0_H0 ;  /* 0x20000018ff197230 */ /* 0x000fe40000004100 */
[C---:B------:R-:W-:Y:S01]  /*8a10*/  FMUL.FTZ R34, R37.reuse, R46 ;  /* 0x0000002e25227220 */ /* 0x040fe20000410000 */
[----:B------:R-:W-:Y:S02]  /*8a20*/  HADD2.F32 R30, -RZ, R56.H0_H0 ;  /* 0x20000038ff1e7230 */ /* 0x000fe40000004100 */
[----:B------:R-:W-:Y:S02]  /*8a30*/  HADD2.F32 R42, -RZ, R42.H0_H0 ;  /* 0x2000002aff2a7230 */ /* 0x000fe40000004100 */
[-C--:B------:R-:W-:Y:S01]  /*8a40*/  FMUL.FTZ R52, R37, R20.reuse ;  /* 0x0000001425347220 */ /* 0x080fe20000410000 */
[----:B------:R-:W-:Y:S02]  /*8a50*/  HADD2.F32 R13, -RZ, R12.H0_H0 ;  /* 0x2000000cff0d7230 */ /* 0x000fe40000004100 */
[----:B------:R-:W-:Y:S01]  /*8a60*/  FFMA.FTZ R50, R31, R20, -R34 ;  /* 0x000000141f327223 */ /* 0x000fe20000010822 */
[----:B------:R-:W-:-:S02]  /*8a70*/  HADD2.F32 R27, -RZ, R26.H0_H0 ;  /* 0x2000001aff1b7230 */ /* 0x000fc40000004100 */
[C---:B------:R-:W-:Y:S01]  /*8a80*/  FMUL.FTZ R36, R25.reuse, R30 ;  /* 0x0000001e19247220 */ /* 0x040fe20000410000 */
[----:B------:R-:W-:Y:S02]  /*8a90*/  HADD2.F32 R34, -RZ, R56.H1_H1 ;  /* 0x30000038ff227230 */ /* 0x000fe40000004100 */
[----:B------:R-:W-:Y:S01]  /*8aa0*/  FMUL.FTZ R25, R25, R42 ;  /* 0x0000002a19197220 */ /* 0x000fe20000410000 */
[----:B------:R-:W-:Y:S02]  /*8ab0*/  HADD2.F32 R20, -RZ, R33.H0_H0 ;  /* 0x20000021ff147230 */ /* 0x000fe40000004100 */
[----:B------:R-:W-:Y:S01]  /*8ac0*/  FFMA.FTZ R52, R31, R46, R52 ;  /* 0x0000002e1f347223 */ /* 0x000fe20000010034 */
[----:B------:R-:W-:Y:S01]  /*8ad0*/  FFMA.FTZ R36, R13, R42, -R36 ;  /* 0x0000002a0d247223 */ /* 0x000fe20000010824 */
[----:B------:R-:W-:Y:S02]  /*8ae0*/  HADD2.F32 R15, -RZ, R14.H0_H0 ;  /* 0x2000000eff0f7230 */ /* 0x000fe40000004100 */
[----:B------:R-:W-:Y:S01]  /*8af0*/  FMUL.FTZ R46, R27, R34 ;  /* 0x000000221b2e7220 */ /* 0x000fe20000410000 */
[----:B------:R-:W-:Y:S01]  /*8b00*/  FFMA.FTZ R30, R13, R30, R25 ;  /* 0x0000001e0d1e7223 */ /* 0x000fe20000010019 */
[----:B------:R-:W-:Y:S01]  /*8b10*/  FMUL.FTZ R42, R27, R20 ;  /* 0x000000141b2a7220 */ /* 0x000fe20000410000 */
[----:B------:R-:W-:-:S02]  /*8b20*/  HADD2.F32 R24, -RZ, R24.H1_H1 ;  /* 0x30000018ff187230 */ /* 0x000fc40000004100 */
[----:B------:R-:W-:Y:S02]  /*8b30*/  HADD2.F32 R26, -RZ, R26.H1_H1 ;  /* 0x3000001aff1a7230 */ /* 0x000fe40000004100 */
[----:B------:R-:W-:Y:S02]  /*8b40*/  HADD2.F32 R25, -RZ, R53.H0_H0 ;  /* 0x20000035ff197230 */ /* 0x000fe40000004100 */
[----:B------:R-:W-:Y:S02]  /*8b50*/  HADD2.F32 R27, -RZ, R51.H0_H0 ;  /* 0x20000033ff1b7230 */ /* 0x000fe40000004100 */
[----:B------:R-:W-:Y:S02]  /*8b60*/  HADD2.F32 R13, -RZ, R55.H0_H0 ;  /* 0x20000037ff0d7230 */ /* 0x000fe40000004100 */
[----:B------:R-:W-:Y:S02]  /*8b70*/  HADD2.F32 R21, -RZ, R54.H0_H0 ;  /* 0x20000036ff157230 */ /* 0x000fe40000004100 */
[----:B------:R-:W-:Y:S01]  /*8b80*/  FFMA.FTZ R46, R15, R20, -R46 ;  /* 0x000000140f2e7223 */ /* 0x000fe2000001082e */
[----:B------:R-:W-:-:S02]  /*8b90*/  HADD2.F32 R12, -RZ, R12.H1_H1 ;  /* 0x3000000cff0c7230 */ /* 0x000fc40000004100 */
        /* <DEDUP_REMOVED lines=20> */
.L_x_14405:
[----:B------:R-:W-:Y:S05]  /*8ce0*/  BSYNC B1 ;  /* 0x0000000000017941 */ /* 0x000fea0003800000 */
.L_x_14404:
[----:B------:R-:W-:Y:S01]  /*8cf0*/  PRMT R31, R0, 0x5410, R3 ;  /* 0x00005410001f7816 */ /* 0x000fe20000000003 */
[----:B------:R-:W-:Y:S06]  /*8d00*/  @P0 BRA `(.L_x_14396) ;  /* 0x0000000400800947 */ /* 0x000fec0003800000 */
[----:B------:R-:W2:Y:S01]  /*8d10*/  LDL R20, [R1+0x44] ;  /* 0x0000440001147983 */ /* 0x000ea20000100800 */
[C---:B0-----:R-:W-:Y:S02]  /*8d20*/  VIADD R12, R157.reuse, 0x60 ;  /* 0x000000609d0c7836 */ /* 0x041fe40000000000 */
[----:B------:R-:W-:Y:S01]  /*8d30*/  VIADD R13, R157, 0x60 ;  /* 0x000000609d0d7836 */ /* 0x000fe20000000000 */
[----:B------:R-:W3:Y:S01]  /*8d40*/  LDL R44, [R1+0x58] ;  /* 0x00005800012c7983 */ /* 0x000ee20000100800 */
[----:B------:R-:W-:Y:S02]  /*8d50*/  IMAD.SHL.U32 R12, R12, 0x40, RZ ;  /* 0x000000400c0c7824 */ /* 0x000fe400078e00ff */
[----:B------:R-:W-:-:S03]  /*8d60*/  IMAD.SHL.U32 R13, R13, 0x40, RZ ;  /* 0x000000400d0d7824 */ /* 0x000fc600078e00ff */
[----:B------:R-:W-:Y:S02]  /*8d70*/  LOP3.LUT R12, R12, 0x1c0, RZ, 0xc0, !PT ;  /* 0x000001c00c0c7812 */ /* 0x000fe400078ec0ff */
[----:B------:R-:W-:Y:S02]  /*8d80*/  LOP3.LUT R13, R13, 0x1c0, RZ, 0xc0, !PT ;  /* 0x000001c00d0d7812 */ /* 0x000fe400078ec0ff */
[----:B------:R-:W-:-:S04]  /*8d90*/  SHF.R.U32.HI R12, RZ, 0x3, R12 ;  /* 0x00000003ff0c7819 */ /* 0x000fc8000001160c */
[----:B------:R-:W-:Y:S02]  /*8da0*/  LOP3.LUT R29, R12, R29, R13, 0x1e, !PT ;  /* 0x0000001d0c1d7212 */ /* 0x000fe400078e1e0d */
[----:B------:R-:W-:Y:S01]  /*8db0*/  SHF.R.U64 R42, R10, 0x10, R11 ;  /* 0x000000100a2a7819 */ /* 0x000fe2000000120b */
[----:B------:R-:W-:Y:S01]  /*8dc0*/  HADD2.F32 R10, -RZ, R39.H1_H1 ;  /* 0x30000027ff0a7230 */ /* 0x000fe20000004100 */
[--C-:B------:R-:W-:Y:S02]  /*8dd0*/  SHF.R.U64 R35, R6, 0x10, R7.reuse ;  /* 0x0000001006237819 */ /* 0x100fe40000001207 */
[----:B------:R-:W-:Y:S02]  /*8de0*/  SHF.R.U32.HI R33, RZ, 0x10, R7 ;  /* 0x00000010ff217819 */ /* 0x000fe40000011607 */
[----:B------:R-:W-:Y:S02]  /*8df0*/  SHF.R.U32.HI R30, RZ, 0x10, R5 ;  /* 0x00000010ff1e7819 */ /* 0x000fe40000011605 */
[----:B------:R-:W-:-:S03]  /*8e00*/  SHF.R.U32.HI R21, RZ, 0x10, R9 ;  /* 0x00000010ff157819 */ /* 0x000fc60000011609 */
[----:B------:R-:W-:Y:S01]  /*8e10*/  HADD2.F32 R30, -RZ, R30.H0_H0 ;  /* 0x2000001eff1e7230 */ /* 0x000fe20000004100 */
[----:B------:R-:W-:Y:S01]  /*8e20*/  SHF.R.U32.HI R41, RZ, 0x10, R11 ;  /* 0x00000010ff297819 */ /* 0x000fe2000001160b */
[--C-:B------:R-:W-:Y:S01]  /*8e30*/  HADD2.F32 R11, -RZ, R32.reuse.H0_H0 ;  /* 0x20000020ff0b7230 */ /* 0x100fe20000004100 */
[----:B------:R-:W-:Y:S01]  /*8e40*/  SHF.R.U64 R43, R8, 0x10, R9 ;  /* 0x00000010082b7819 */ /* 0x000fe20000001209 */
[----:B------:R-:W-:Y:S01]  /*8e50*/  HADD2.F32 R32, -RZ, R32.H1_H1 ;  /* 0x30000020ff207230 */ /* 0x000fe20000004100 */
[----:B------:R-:W-:Y:S01]  /*8e60*/  SHF.R.U64 R37, R4, 0x10, R5 ;  /* 0x0000001004257819 */ /* 0x000fe20000001205 */
[----:B--2---:R-:W-:-:S04]  /*8e70*/  IMAD.IADD R29, R20, 0x1, R29 ;  /* 0x00000001141d7824 */ /* 0x004fc800078e021d */
[----:B------:R-:W-:Y:S01]  /*8e80*/  IMAD R29, R29, 0x2, R2 ;  /* 0x000000021d1d7824 */ /* 0x000fe200078e0202 */
[----:B---3--:R-:W0:Y:S04]  /*8e90*/  LDS.128 R12, [R44+0x8400] ;  /* 0x008400002c0c7984 */ /* 0x008e280000000c00 */
[----:B------:R-:W1:Y:S01]  /*8ea0*/  LDS.128 R24, [R29+0x8400] ;  /* 0x008400001d187984 */ /* 0x000e620000000c00 */
[----:B------:R-:W-:Y:S02]  /*8eb0*/  HADD2.F32 R20, -RZ, R39.H0_H0 ;  /* 0x20000027ff147230 */ /* 0x000fe40000004100 */
[----:B0-----:R-:W-:Y:S02]  /*8ec0*/  HADD2.F32 R3, -RZ, R13.H0_H0 ;  /* 0x2000000dff037230 */ /* 0x001fe40000004100 */
[----:B-1----:R-:W-:-:S05]  /*8ed0*/  HADD2.F32 R7, -RZ, R25.H0_H0 ;  /* 0x20000019ff077230 */ /* 0x002fca0000004100 */
[C---:B------:R-:W-:Y:S01]  /*8ee0*/  FMUL.FTZ R34, R7.reuse, R20 ;  /* 0x0000001407227220 */ /* 0x040fe20000410000 */
[-C--:B------:R-:W-:Y:S01]  /*8ef0*/  FMUL.FTZ R36, R7, R10.reuse ;  /* 0x0000000a07247220 */ /* 0x080fe20000410000 */
[----:B------:R-:W-:Y:S02]  /*8f00*/  HADD2.F32 R25, -RZ, R25.H1_H1 ;  /* 0x30000019ff197230 */ /* 0x000fe40000004100 */
[----:B------:R-:W-:Y:S02]  /*8f10*/  HADD2.F32 R6, -RZ, R24.H0_H0 ;  /* 0x20000018ff067230 */ /* 0x000fe40000004100 */
[C---:B------:R-:W-:Y:S01]  /*8f20*/  FFMA.FTZ R34, R3.reuse, R10, -R34 ;  /* 0x0000000a03227223 */ /* 0x040fe20000010822 */
[--C-:B------:R-:W-:Y:S02]  /*8f30*/  HADD2.F32 R7, -RZ, R38.reuse.H1_H1 ;  /* 0x30000026ff077230 */ /* 0x100fe40000004100 */
[----:B------:R-:W-:Y:S01]  /*8f40*/  FFMA.FTZ R36, R3, R20, R36 ;  /* 0x0000001403247223 */ /* 0x000fe20000010024 */
[----:B------:R-:W-:-:S02]  /*8f50*/  HADD2.F32 R3, -RZ, R38.H0_H0 ;  /* 0x20000026ff037230 */ /* 0x000fc40000004100 */
[----:B------:R-:W-:Y:S02]  /*8f60*/  HADD2.F32 R10, -RZ, R21.H0_H0 ;  /* 0x20000015ff0a7230 */ /* 0x000fe40000004100 */
[C---:B------:R-:W-:Y:S01]  /*8f70*/  FMUL.FTZ R40, R25.reuse, R30 ;  /* 0x0000001e19287220 */ /* 0x040fe20000410000 */
[----:B------:R-:W-:Y:S02]  /*8f80*/  HADD2.F32 R13, -RZ, R13.H1_H1 ;  /* 0x3000000dff0d7230 */ /* 0x000fe40000004100 */
[C---:B------:R-:W-:Y:S01]  /*8f90*/  FMUL.FTZ R21, R6.reuse, R7 ;  /* 0x0000000706157220 */ /* 0x040fe20000410000 */
[----:B------:R-:W-:Y:S02]  /*8fa0*/  HADD2.F32 R0, -RZ, R12.H0_H0 ;  /* 0x2000000cff007230 */ /* 0x000fe40000004100 */
[----:B------:R-:W-:Y:S01]  /*8fb0*/  FMUL.FTZ R6, R6, R3 ;  /* 0x0000000306067220 */ /* 0x000fe20000410000 */
[-C--:B------:R-:W-:Y:S01]  /*8fc0*/  FMUL.FTZ R20, R25, R10.reuse ;  /* 0x0000000a19147220 */ /* 0x080fe20000410000 */
[----:B------:R-:W-:Y:S01]  /*8fd0*/  FFMA.FTZ R25, R13, R10, -R40 ;  /* 0x0000000a0d197223 */ /* 0x000fe20000010828 */
[----:B------:R-:W-:-:S02]  /*8fe0*/  HADD2.F32 R8, -RZ, R26.H0_H0 ;  /* 0x2000001aff087230 */ /* 0x000fc40000004100 */
[C---:B------:R-:W-:Y:S01]  /*8ff0*/  FFMA.FTZ R21, R0.reuse, R3, -R21 ;  /* 0x0000000300157223 */ /* 0x040fe20000010815 */
[----:B------:R-:W-:Y:S02]  /*9000*/  HADD2.F32 R9, -RZ, R27.H0_H0 ;  /* 0x2000001bff097230 */ /* 0x000fe40000004100 */
[----:B------:R-:W-:Y:S01]  /*9010*/  FFMA.FTZ R10, R0, R7, R6 ;  /* 0x00000007000a7223 */ /* 0x000fe20000010006 */
[--C-:B------:R-:W-:Y:S02]  /*9020*/  HADD2.F32 R3, -RZ, R31.reuse.H0_H0 ;  /* 0x2000001fff037230 */ /* 0x100fe40000004100 */
[----:B------:R-:W-:Y:S02]  /*9030*/  HADD2.F32 R0, -RZ, R31.H1_H1 ;  /* 0x3000001fff007230 */ /* 0x000fe40000004100 */
[----:B------:R-:W-:Y:S01]  /*9040*/  FFMA.FTZ R13, R13, R30, R20 ;  /* 0x0000001e0d0d7223 */ /* 0x000fe20000010014 */
[----:B------:R-:W-:Y:S02]  /*9050*/  HADD2.F32 R4, -RZ, R14.H0_H0 ;  /* 0x2000000eff047230 */ /* 0x000fe40000004100 */
[----:B------:R-:W-:Y:S01]  /*9060*/  FMUL.FTZ R7, R8, R11 ;  /* 0x0000000b08077220 */ /* 0x000fe20000410000 */
[----:B------:R-:W-:-:S02]  /*9070*/  HADD2.F32 R5, -RZ, R15.H0_H0 ;  /* 0x2000000fff057230 */ /* 0x000fc40000004100 */
[-C--:B------:R-:W-:Y:S01]  /*9080*/  FMUL.FTZ R31, R8, R3.reuse ;  /* 0x00000003081f7220 */ /* 0x080fe20000410000 */
[C---:B------:R-:W-:Y:S01]  /*9090*/  FMUL.FTZ R30, R9.reuse, R32 ;  /* 0x00000020091e7220 */ /* 0x040fe20000410000 */
[----:B------:R-:W-:Y:S02]  /*90a0*/  HADD2.F32 R27, -RZ, R27.H1_H1 ;  /* 0x3000001bff1b7230 */ /* 0x000fe40000004100 */
[----:B------:R-:W-:Y:S01]  /*90b0*/  FMUL.FTZ R9, R9, R0 ;  /* 0x0000000009097220 */ /* 0x000fe20000410000 */
[----:B------:R-:W-:Y:S02]  /*90c0*/  HADD2.F32 R8, -RZ, R33.H0_H0 ;  /* 0x20000021ff087230 */ /* 0x000fe40000004100 */
[----:B------:R-:W-:Y:S02]  /*90d0*/  HADD2.F32 R6, -RZ, R41.H0_H0 ;  /* 0x20000029ff067230 */ /* 0x000fe40000004100 */
[----:B------:R-:W-:Y:S01]  /*90e0*/  FFMA.FTZ R20, R4, R3, -R7 ;  /* 0x0000000304147223 */ /* 0x000fe20000010807 */
[----:B------:R-:W-:-:S02]  /*90f0*/  HADD2.F32 R15, -RZ, R15.H1_H1 ;  /* 0x3000000fff0f7230 */ /* 0x000fc40000004100 */
[----:B------:R-:W-:Y:S01]  /*9100*/  FFMA.FTZ R31, R4, R11, R31 ;  /* 0x0000000b041f7223 */ /* 0x000fe2000001001f */
[----:B------:R-:W-:Y:S02]  /*9110*/  HADD2.F32 R24, -RZ, R24.H1_H1 ;  /* 0x30000018ff187230 */ /* 0x000fe40000004100 */
[C---:B------:R-:W-:Y:S01]  /*9120*/  FFMA.FTZ R30, R5.reuse, R0, -R30 ;  /* 0x00000000051e7223 */ /* 0x040fe2000001081e */
[----:B------:R-:W-:Y:S01]  /*9130*/  FFMA.FTZ R32, R5, R32, R9 ;  /* 0x0000002005207223 */ /* 0x000fe20000010009 */
[----:B------:R-:W-:Y:S02]  /*9140*/  HADD2.F32 R7, -RZ, R37.H0_H0 ;  /* 0x20000025ff077230 */ /* 0x000fe40000004100 */
[C---:B------:R-:W-:Y:S01]  /*9150*/  FMUL.FTZ R4, R27.reuse, R8 ;  /* 0x000000081b047220 */ /* 0x040fe20000410000 */
[----:B------:R-:W-:Y:S02]  /*9160*/  HADD2.F32 R26, -RZ, R26.H1_H1 ;  /* 0x3000001aff1a7230 */ /* 0x000fe40000004100 */
        /* <DEDUP_REMOVED lines=26> */
.L_x_14396:
[----:B------:R-:W-:Y:S05]  /*9310*/  BSYNC B0 ;  /* 0x0000000000007941 */ /* 0x000fea0003800000 */
.L_x_14382:
[----:B------:R-:W-:Y:S01]  /*9320*/  @!PT LDS RZ, [RZ] ;  /* 0x00000000fffff984 */ /* 0x000fe20000000800 */
[----:B------:R-:W-:Y:S01]  /*9330*/  @!PT LDS RZ, [RZ] ;  /* 0x00000000fffff984 */ /* 0x000fe20000000800 */
[----:B------:R-:W-:Y:S01]  /*9340*/  @!PT LDS RZ, [RZ] ;  /* 0x00000000fffff984 */ /* 0x000fe20000000800 */
[----:B------:R-:W-:Y:S01]  /*9350*/  @!PT LDS RZ, [RZ] ;  /* 0x00000000fffff984 */ /* 0x000fe20000000800 */
[----:B------:R3:W-:Y:S06]  /*9360*/  MEMBAR.ALL.CTA ;  /* 0x0000000000007992 */ /* 0x0007ec0000008000 */
[----:B---3--:R-:W3:Y:S01]  /*9370*/  FENCE.VIEW.ASYNC.S ;  /* 0x00000000000073c6 */ /* 0x008ee20000000000 */
[----:B------:R-:W-:Y:S05]  /*9380*/  WARPSYNC.ALL ;  /* 0x0000000000007948 */ /* 0x000fea0003800000 */
[----:B---3--:R-:W-:Y:S06]  /*9390*/  BAR.SYNC.DEFER_BLOCKING 0xd, 0x180 ;  /* 0x0346000000007b1d */ /* 0x008fec0000010000 */
.L_x_14379:
[----:B-1----:R-:W-:-:S05]  /*93a0*/  IMAD.U32 R0, RZ, RZ, UR39 ;  /* 0x00000027ff007e24 */ /* 0x002fca000f8e00ff */
[----:B------:R-:W-:-:S13]  /*93b0*/  ISETP.NE.AND P0, PT, R0, 0x3, PT ;  /* 0x000000030000780c */ /* 0x000fda0003f05270 */
[----:B------:R-:W-:Y:S05]  /*93c0*/  @!P0 BRA `(.L_x_14406) ;  /* 0x0000000000048947 */ /* 0x000fea0003800000 */
[----:B------:R-:W-:Y:S01]  /*93d0*/  BPT.TRAP 0x1 ;  /* 0x000000040000795c */ /* 0x000fe20000300000 */
.L_x_14406:
[----:B------:R-:W-:Y:S02]  /*93e0*/  LEA R0, R19, R2, 0x3 ;  /* 0x0000000213007211 */ /* 0x000fe400078e18ff */
[----:B0-2---:R-:W-:-:S04]  /*93f0*/  SHF.L.U32 R5, R154, 0x1f, RZ ;  /* 0x0000001f9a057819 */ /* 0x005fc800000006ff */
[----:B------:R0:W1:Y:S01]  /*9400*/  SYNCS.PHASECHK.TRANS64.TRYWAIT P1, [R0+URZ+0x16830], R5 ;  /* 0x01683005000075a7 */ /* 0x000062000802017f */
[----:B------:R-:W-:Y:S05]  /*9410*/  @!P0 BRA `(.L_x_14407) ;  /* 0x0000000000048947 */ /* 0x000fea0003800000 */
[----:B------:R-:W-:Y:S01]  /*9420*/  BPT.TRAP 0x1 ;  /* 0x000000040000795c */ /* 0x000fe20000300000 */
.L_x_14407:
[----:B---3--:R-:W-:Y:S01]  /*9430*/  VIADD R3, R2, 0xe400 ;  /* 0x0000e40002037836 */ /* 0x008fe20000000000 */
[----:B------:R-:W-:Y:S01]  /*9440*/  LOP3.LUT R6, R28, 0x10000, RZ, 0xfc, !PT ;  /* 0x000100001c067812 */ /* 0x000fe200078efcff */
[----:B------:R-:W-:-:S03]  /*9450*/  IMAD.MOV.U32 R7, RZ, RZ, 0x40000040 ;  /* 0x40000040ff077424 */ /* 0x000fc600078e00ff */
[----:B------:R-:W-:-:S04]  /*9460*/  SHF.R.U32.HI R3, RZ, 0x4, R3 ;  /* 0x00000004ff037819 */ /* 0x000fc80000011603 */
[----:B------:R-:W-:-:S04]  /*9470*/  LOP3.LUT R3, R3, 0x3fff, RZ, 0xc0, !PT ;  /* 0x00003fff03037812 */ /* 0x000fc800078ec0ff */
[----:B------:R-:W-:-:S05]  /*9480*/  LOP3.LUT R3, R3, 0x10000, RZ, 0xfc, !PT ;  /* 0x0001000003037812 */ /* 0x000fca00078efcff */
[----:B------:R2:W-:Y:S01]  /*9490*/  STL [R1+0x2c], R3 ;  /* 0x00002c0301007387 */ /* 0x0005e20000100800 */
[----:B-1----:R-:W-:Y:S05]  /*94a0*/  @P1 BRA `(.L_x_14408) ;  /* 0x0000000000081947 */ /* 0x002fea0003800000 */
[----:B------:R-:W1:Y:S02]  /*94b0*/  SYNCS.PHASECHK.TRANS64.TRYWAIT P1, [R0+URZ+0x16830], R5 ;  /* 0x01683005000075a7 */ /* 0x000e64000802017f */
[----:B-1----:R-:W-:Y:S05]  /*94c0*/  @!P1 BRA `(.L_x_14409) ;  /* 0x0000017c00849947 */ /* 0x002fea0003800000 */
.L_x_14408:
[----:B--2---:R-:W2:Y:S01]  /*94d0*/  LDL R3, [R1+0x2c] ;  /* 0x00002c0001037983 */ /* 0x004ea20000100800 */
[----:B01----:R-:W-:Y:S01]  /*94e0*/  IMAD.MOV.U32 R5, RZ, RZ, 0x40000040 ;  /* 0x40000040ff057424 */ /* 0x003fe200078e00ff */
[----:B------:R-:W-:Y:S05]  /*94f0*/  WARPSYNC.ALL ;  /* 0x0000000000007948 */ /* 0x000fea0003800000 */
[C---:B------:R-:W-:Y:S01]  /*9500*/  R2UR UR4, R6.reuse ;  /* 0x00000000060472ca */ /* 0x040fe200000e0000 */
[----:B----45:R-:W-:Y:S01]  /*9510*/  WARPGROUP.ARRIVE ;  /* 0x00000000000079c5 */ /* 0x030fe20000000000 */
[----:B------:R-:W-:Y:S01]  /*9520*/  R2UR UR5, R7 ;  /* 0x00000000070572ca */ /* 0x000fe200000e0000 */
[C---:B------:R-:W-:Y:S01]  /*9530*/  VIADD R12, R6.reuse, 0x2 ;  /* 0x00000002060c7836 */ /* 0x040fe20000000000 */
[----:B------:R-:W-:Y:S01]  /*9540*/  R2UR UR7, R5 ;  /* 0x00000000050772ca */ /* 0x000fe200000e0000 */
[----:B------:R-:W-:Y:S01]  /*9550*/  IMAD.MOV.U32 R13, RZ, RZ, 0x40000040 ;  /* 0x40000040ff0d7424 */ /* 0x000fe200078e00ff */
[----:B------:R-:W-:Y:S01]  /*9560*/  MOV R9, 0x40000040 ;  /* 0x4000004000097802 */ /* 0x000fe20000000f00 */
[----:B------:R-:W-:Y:S01]  /*9570*/  VIADD R10, R6, 0x4 ;  /* 0x00000004060a7836 */ /* 0x000fe20000000000 */
[----:B------:R-:W-:Y:S01]  /*9580*/  MOV R5, 0x40000040 ;  /* 0x4000004000057802 */ /* 0x000fe20000000f00 */
[----:B------:R-:W-:Y:S01]  /*9590*/  IMAD.MOV.U32 R11, RZ, RZ, 0x40000040 ;  /* 0x40000040ff0b7424 */ /* 0x000fe200078e00ff */
[----:B------:R0:W-:Y:S04]  /*95a0*/  STL.64 [R1+0x18], R12 ;  /* 0x0000180c01007387 */ /* 0x0001e80000100a00 */
[----:B------:R0:W-:Y:S01]  /*95b0*/  STL.64 [R1+0x10], R10 ;  /* 0x0000100a01007387 */ /* 0x0001e20000100a00 */
[----:B--2---:R-:W-:-:S04]  /*95c0*/  IMAD R4, R19, 0x400, R3 ;  /* 0x0000040013047824 */ /* 0x004fc800078e0203 */
[C---:B------:R-:W-:Y:S01]  /*95d0*/  VIADD R8, R4.reuse, 0x2 ;  /* 0x0000000204087836 */ /* 0x040fe20000000000 */
[----:B------:R-:W-:-:S13]  /*95e0*/  R2UR UR6, R4 ;  /* 0x00000000040672ca */ /* 0x000fda00000e0000 */
[----:B------:R-:W-:Y:S01]  /*95f0*/  HGMMA.64x128x16.F32 R24, gdesc[UR4], RZ, !UPT, gsb0 ;  /* 0x01e00000041879f0 */ /* 0x000fe2000c0008ff */
        /* <DEDUP_REMOVED lines=9> */
[----:B------:R-:W-:Y:S01]  /*9690*/  HGMMA.64x128x16.F32 R24, gdesc[UR4], R24, gsb0 ;  /* 0x01e00000041879f0 */ /* 0x000fe20008000818 */
        /* <DEDUP_REMOVED lines=19> */
.L_x_14410:
[----:B------:R-:W2:Y:S01]  /*97d0*/  LDL R4, [R1+0x30] ;  /* 0x0000300001047983 */ /* 0x000ea20000100800 */
[----:B------:R-:W0:Y:S01]  /*97e0*/  LDC R93, c[0x0][0x448] ;  /* 0x00011200ff5d7b82 */ /* 0x000e220000000800 */
[----:B------:R-:W-:Y:S02]  /*97f0*/  ULDC UR4, c[0x0][0x9d8] ;  /* 0x0002760000047ab9 */ /* 0x000fe40000000800 */
[----:B------:R-:W2:Y:S04]  /*9800*/  LDL R92, [R1+0x20] ;  /* 0x00002000015c7983 */ /* 0x000ea80000100800 */
[----:B------:R-:W3:Y:S01]  /*9810*/  LDL R94, [R1] ;  /* 0x00000000015e7983 */ /* 0x000ee20000100800 */
[----:B------:R-:W-:Y:S01]  /*9820*/  VIADD R0, R0, 0x16840 ;  /* 0x0001684000007836 */ /* 0x000fe20000000000 */
[----:B------:R-:W-:Y:S01]  /*9830*/  LOP3.LUT R23, R23, 0xfffffff7, RZ, 0xc0, !PT ;  /* 0xfffffff717177812 */ /* 0x000fe200078ec0ff */
[----:B------:R-:W-:Y:S01]  /*9840*/  ULDC UR31, c[0x0][0x9dc] ;  /* 0x00027700001f7ab9 */ /* 0x000fe20000000800 */
[----:B0-----:R-:W-:Y:S01]  /*9850*/  ISETP.NE.AND P1, PT, R93, 0x1, PT ;  /* 0x000000015d00780c */ /* 0x001fe20003f25270 */
[----:B------:R-:W-:-:S12]  /*9860*/  FMUL.FTZ R13, R24, UR4 ;  /* 0x00000004180d7c20 */ /* 0x000fd80008410000 */
[----:B------:R-:W0:Y:S01]  /*9870*/  @P1 LDC R5, c[0x0][0x44c] ;  /* 0x00011300ff051b82 */ /* 0x000e220000000800 */
[----:B------:R-:W-:-:S07]  /*9880*/  FMUL.FTZ R24, R29, UR4 ;  /* 0x000000041d187c20 */ /* 0x000fce0008410000 */
        /* <DEDUP_REMOVED lines=63> */
[----:B------:R-:W4:Y:S01]  /*9c80*/  MUFU.TANH R13, R13 ;  /* 0x0000000d000d7308 */ /* 0x000f220000002400 */
        /* <DEDUP_REMOVED lines=22> */
[----:B0-----:R-:W-:-:S05]  /*9df0*/  @P1 IMAD.HI.U32 R4, R80, R5, RZ ;  /* 0x0000000550041227 */ /* 0x001fca00078e00ff */
[----:B-1----:R-:W-:Y:S02]  /*9e00*/  @P1 SHF.R.U32.HI R80, RZ, R11, R4 ;  /* 0x0000000bff501219 */ /* 0x002fe40000011604 */
[----:B------:R-:W0:Y:S01]  /*9e10*/  LDC.64 R10, c[0x0][0x9e0] ;  /* 0x00027800ff0a7b82 */ /* 0x000e220000000a00 */
[----:B------:R-:W-:Y:S02]  /*9e20*/  IMAD.MOV.U32 R4, RZ, RZ, -0x80 ;  /* 0xffffff80ff047424 */ /* 0x000fe400078e00ff */
[----:B------:R-:W-:Y:S01]  /*9e30*/  IMAD.U32 R5, RZ, RZ, UR38 ;  /* 0x00000026ff057e24 */ /* 0x000fe2000f8e00ff */
[----:B------:R-:W1:Y:S01]  /*9e40*/  SHFL.IDX PT, R91, R80, RZ, 0x1c1f ;  /* 0x001c1fff505b7589 */ /* 0x000e6200000e0000 */
[----:B------:R-:W-:-:S03]  /*9e50*/  IMAD R81, R89, R4, 0x80 ;  /* 0x0000008059517424 */ /* 0x000fc600078e0204 */
[----:B------:R-:W-:Y:S01]  /*9e60*/  PRMT R4, R5, 0x654, R0 ;  /* 0x0000065405047816 */ /* 0x000fe20000000000 */
[----:B------:R-:W-:Y:S01]  /*9e70*/  VIADD R5, R81, 0x1 ;  /* 0x0000000151057836 */ /* 0x000fe20000000000 */
[----:B------:R-:W2:Y:S01]  /*9e80*/  MUFU.TANH R39, R39 ;  /* 0x0000002700277308 */ /* 0x000ea20000002400 */
[----:B------:R-:W-:-:S07]  /*9e90*/  IMAD.IADD R90, R156, 0x1, R81 ;  /* 0x000000019c5a7824 */ /* 0x000fce00078e0251 */
[----:B------:R-:W0:Y:S01]  /*9ea0*/  MUFU.TANH R40, R40 ;  /* 0x0000002800287308 */ /* 0x000e220000002400 */
[----:B---3--:R-:W-:-:S07]  /*9eb0*/  IMAD R5, R94, -0x2, R5 ;  /* 0xfffffffe5e057824 */ /* 0x008fce00078e0205 */
[----:B------:R-:W3:Y:S01]  /*9ec0*/  MUFU.TANH R37, R37 ;  /* 0x0000002500257308 */ /* 0x000ee20000002400 */
[----:B0-----:R-:W-:Y:S01]  /*9ed0*/  ISETP.GE.AND P1, PT, R11, 0x1, PT ;  /* 0x000000010b00780c */ /* 0x001fe20003f26270 */
[----:B------:R0:W-:Y:S01]  /*9ee0*/  SYNCS.ARRIVE.TRANS64.RED.A1T0 RZ, [R4+URZ], RZ ;  /* 0x000000ff04ff79a7 */ /* 0x0001e2000810043f */
[----:B------:R-:W-:-:S05]  /*9ef0*/  IADD3 R5, -R155, R5, R156 ;  /* 0x000000059b057210 */ /* 0x000fca0007ffe19c */
[----:B------:R-:W0:Y:S01]  /*9f00*/  MUFU.TANH R38, R38 ;  /* 0x0000002600267308 */ /* 0x000e220000002400 */
[----:B------:R-:W-:-:S07]  /*9f10*/  IMAD R90, R94, -0x2, R90 ;  /* 0xfffffffe5e5a7824 */ /* 0x000fce00078e025a */
        /* <DEDUP_REMOVED lines=39> */
[----:B------:R-:W-:-:S02]  /*a190*/  IADD3 R85, R5, R10, RZ ;  /* 0x0000000a05557210 */ /* 0x000fc40007ffe0ff */
[----:B------:R-:W-:-:S05]  /*a1a0*/  LOP3.LUT R23, R23, 0xfffffffb, RZ, 0xc0, !PT ;  /* 0xfffffffb17177812 */ /* 0x000fca00078ec0ff */
[----:B------:R5:W0:Y:S01]  /*a1b0*/  MUFU.TANH R0, R86 ;  /* 0x0000005600007308 */ /* 0x000a220000002400 */
[----:B------:R-:W-:Y:S02]  /*a1c0*/  @P1 LOP3.LUT R23, R23, 0x4, RZ, 0xfc, !PT ;  /* 0x0000000417171812 */ /* 0x000fe400078efcff */
[----:B------:R-:W-:Y:S02]  /*a1d0*/  LEA R78, R89, 0xffffff80, 0x7 ;  /* 0xffffff80594e7811 */ /* 0x000fe400078e38ff */
[----:B-1----:R-:W-:Y:S01]  /*a1e0*/  VIADDMNMX R84, R91, R85, R90, PT ;  /* 0x000000555b547246 */ /* 0x002fe2000380015a */
[----:B-----5:R-:W-:-:S04]  /*a1f0*/  VIADD R86, R5, UR31 ;  /* 0x0000001f05567c36 */ /* 0x020fc80008000000 */
[----:B------:R-:W-:Y:S01]  /*a200*/  IMAD.IADD R83, R86, 0x1, R91 ;  /* 0x0000000156537824 */ /* 0x000fe200078e025b */
[----:B--234-:R-:W-:Y:S06]  /*a210*/  @!P1 BRA `(.L_x_14411) ;  /* 0x0000000000509947 */ /* 0x01cfec0003800000 */
[----:B------:R-:W-:Y:S01]  /*a220*/  IADD3 R87, -R155, R156, R91 ;  /* 0x0000009c9b577210 */ /* 0x000fe20007ffe15b */
[----:B------:R-:W-:Y:S03]  /*a230*/  BSSY B0, `(.L_x_14412) ;  /* 0x000000e000007945 */ /* 0x000fe60003800000 */
[----:B------:R-:W-:-:S13]  /*a240*/  ISETP.GT.AND P1, PT, R87, -0x1, PT ;  /* 0xffffffff5700780c */ /* 0x000fda0003f24270 */
        /* <DEDUP_REMOVED lines=8> */
.L_x_14413:
[----:B------:R-:W-:-:S13]  /*a2d0*/  ISETP.NE.AND P1, PT, R11, 0x1, PT ;  /* 0x000000010b00780c */ /* 0x000fda0003f25270 */
[----:B0-----:R-:W0:Y:S02]  /*a2e0*/  @P1 LDC.64 R4, c[0x0][0x9e8] ;  /* 0x00027a00ff041b82 */ /* 0x001e240000000a00 */
[----:B0-----:R-:W-:-:S05]  /*a2f0*/  @P1 IMAD.HI.U32 R4, R87, R4, RZ ;  /* 0x0000000457041227 */ /* 0x001fca00078e00ff */
[----:B------:R-:W-:-:S07]  /*a300*/  @P1 SHF.R.U32.HI R87, RZ, R5, R4 ;  /* 0x00000005ff571219 */ /* 0x000fce0000011604 */
.L_x_14414:
[----:B------:R-:W-:Y:S05]  /*a310*/  BSYNC B0 ;  /* 0x0000000000007941 */ /* 0x000fea0003800000 */
.L_x_14412:
[----:B------:R-:W-:-:S04]  /*a320*/  IMAD R87, R87, R11, -R78 ;  /* 0x0000000b57577224 */ /* 0x000fc800078e0a4e */
[----:B------:R-:W-:-:S05]  /*a330*/  IMAD R4, R94, -0x2, R87 ;  /* 0xfffffffe5e047824 */ /* 0x000fca00078e0257 */
[----:B------:R-:W-:Y:S02]  /*a340*/  VIMNMX R83, R83, R4, !PT ;  /* 0x0000000453537248 */ /* 0x000fe40007fe0100 */
[----:B------:R-:W-:-:S07]  /*a350*/  VIADDMNMX R84, R4, R11, R84, PT ;  /* 0x0000000b04547246 */ /* 0x000fce0003800154 */
.L_x_14411:
[C---:B------:R-:W-:Y:S02]  /*a360*/  ISETP.GE.AND P1, PT, R81.reuse, 0x2, PT ;  /* 0x000000025100780c */ /* 0x040fe40003f26270 */
[----:B------:R-:W-:Y:S02]  /*a370*/  ISETP.GE.AND P6, PT, R81, 0x9, PT ;  /* 0x000000095100780c */ /* 0x000fe40003fc6270 */
[----:B------:R-:W-:Y:S02]  /*a380*/  ISETP.GT.AND P2, PT, R83, 0x1, !P1 ;  /* 0x000000015300780c */ /* 0x000fe40004f44270 */
[----:B------:R-:W-:Y:S02]  /*a390*/  ISETP.GE.AND P3, PT, R81, 0xa, PT ;  /* 0x0000000a5100780c */ /* 0x000fe40003f66270 */
[----:B------:R-:W-:Y:S02]  /*a3a0*/  ISETP.LT.OR P2, PT, R84, 0x2, P2 ;  /* 0x000000025400780c */ /* 0x000fe40001741670 */
[----:B------:R-:W-:-:S02]  /*a3b0*/  LOP3.LUT R23, R23, 0xfffffffe, RZ, 0xc0, !PT ;  /* 0xfffffffe17177812 */ /* 0x000fc400078ec0ff */
[----:B------:R-:W-:Y:S02]  /*a3c0*/  FSEL R14, R14, -INF , !P2 ;  /* 0xff8000000e0e7808 */ /* 0x000fe40005000000 */
[----:B------:R-:W-:Y:S02]  /*a3d0*/  ISETP.GT.AND P2, PT, R83, 0x8, !P6 ;  /* 0x000000085300780c */ /* 0x000fe40007744270 */
[----:B------:R-:W-:Y:S02]  /*a3e0*/  ISETP.GE.AND P5, PT, R81, 0x1, PT ;  /* 0x000000015100780c */ /* 0x000fe40003fa6270 */
[----:B------:R-:W-:Y:S02]  /*a3f0*/  ISETP.LT.OR P2, PT, R84, 0x9, P2 ;  /* 0x000000095400780c */ /* 0x000fe40001741670 */
[----:B------:R-:W-:Y:S02]  /*a400*/  @P3 LOP3.LUT R23, R23, 0x1, RZ, 0xfc, !PT ;  /* 0x0000000117173812 */ /* 0x000fe400078efcff */
[----:B------:R-:W-:-:S02]  /*a410*/  FSEL R21, R21, -INF , !P2 ;  /* 0xff80000015157808 */ /* 0x000fc40005000000 */
[----:B------:R-:W-:Y:S02]  /*a420*/  ISETP.GT.AND P2, PT, R83, 0x9, !P3 ;  /* 0x000000095300780c */ /* 0x000fe40005f44270 */
        /* <DEDUP_REMOVED lines=164> */
[----:B------:R-:W-:Y:S02]  /*ae70*/  ISETP.GE.AND P4, PT, R81, 0x7a, PT ;  /* 0x0000007a5100780c */ /* 0x000fe40003f86270 */
[----:B------:R-:W0:Y:S11]  /*ae80*/  SHFL.IDX PT, R81, R80, 0x1, 0x1c1f ;  /* 0x003c1f0050517f89 */ /* 0x000e3600000e0000 */
[----:B------:R-:W-:-:S02]  /*ae90*/  @P4 LOP3.LUT R23, R23, 0x10000000, RZ, 0xfc, !PT ;  /* 0x1000000017174812 */ /* 0x000fc400078efcff */
[----:B------:R-:W-:-:S04]  /*aea0*/  ISETP.GT.AND P4, PT, R83, 0x79, !P4 ;  /* 0x000000795300780c */ /* 0x000fc80006784270 */
[----:B------:R-:W-:-:S04]  /*aeb0*/  ISETP.LT.OR P4, PT, R84, 0x7a, P4 ;  /* 0x0000007a5400780c */ /* 0x000fc80002781670 */
[----:B------:R-:W-:Y:S02]  /*aec0*/  FSEL R82, R82, -INF , !P4 ;  /* 0xff80000052527808 */ /* 0x000fe40006000000 */
[----:B------:R-:W-:Y:S01]  /*aed0*/  ISETP.GE.AND P4, PT, R11, 0x1, PT ;  /* 0x000000010b00780c */ /* 0x000fe20003f86270 */
[----:B0-----:R-:W-:Y:S01]  /*aee0*/  IMAD.IADD R86, R86, 0x1, R81 ;  /* 0x0000000156567824 */ /* 0x001fe200078e0251 */
[----:B------:R-:W-:-:S11]  /*aef0*/  VIADDMNMX R90, R81, R85, R90, PT ;  /* 0x00000055515a7246 */ /* 0x000fd6000380015a */
        /* <DEDUP_REMOVED lines=12> */
.L_x_14417:
[----:B------:R-:W-:-:S13]  /*afc0*/  ISETP.NE.AND P4, PT, R11, 0x1, PT ;  /* 0x000000010b00780c */ /* 0x000fda0003f85270 */
[----:B------:R-:W0:Y:S02]  /*afd0*/  @P4 LDC.64 R4, c[0x0][0x9e8] ;  /* 0x00027a00ff044b82 */ /* 0x000e240000000a00 */
[----:B0-----:R-:W-:-:S05]  /*afe0*/  @P4 IMAD.HI.U32 R4, R81, R4, RZ ;  /* 0x0000000451044227 */ /* 0x001fca00078e00ff */
[----:B------:R-:W-:-:S07]  /*aff0*/  @P4 SHF.R.U32.HI R81, RZ, R5, R4 ;  /* 0x00000005ff514219 */ /* 0x000fce0000011604 */
.L_x_14418:
[----:B------:R-:W-:Y:S05]  /*b000*/  BSYNC B0 ;  /* 0x0000000000007941 */ /* 0x000fea0003800000 */
.L_x_14416:
[----:B------:R-:W-:-:S04]  /*b010*/  IMAD R78, R81, R11, -R78 ;  /* 0x0000000b514e7224 */ /* 0x000fc800078e0a4e */
[----:B------:R-:W-:-:S05]  /*b020*/  IMAD R5, R94, -0x2, R78 ;  /* 0xfffffffe5e057824 */ /* 0x000fca00078e024e */
[----:B------:R-:W-:Y:S02]  /*b030*/  VIMNMX R86, R86, R5, !PT ;  /* 0x0000000556567248 */ /* 0x000fe40007fe0100 */
[----:B------:R-:W-:-:S07]  /*b040*/  VIADDMNMX R90, R5, R11, R90, PT ;  /* 0x0000000b055a7246 */ /* 0x000fce000380015a */
.L_x_14415:
[C---:B------:R-:W-:Y:S01]  /*b050*/  ISETP.GT.AND P1, PT, R86.reuse, 0x1, !P1 ;  /* 0x000000015600780c */ /* 0x040fe20004f24270 */
[----:B------:R-:W-:Y:S01]  /*b060*/  ULDC UR30, c[0x0][0x988] ;  /* 0x00026200001e7ab9 */ /* 0x000fe20000000800 */
        /* <DEDUP_REMOVED lines=29> */
[----:B------:R-:W-:Y:S02]  /*b240*/  LOP3.LUT P6, RZ, R23, 0x8000, RZ, 0xc0, !PT ;  /* 0x0000800017ff7812 */ /* 0x000fe400078cc0ff */
[----:B------:R-:W-:Y:S02]  /*b250*/  ISETP.GT.AND P1, PT, R86, 0x19, !P1 ;  /* 0x000000195600780c */ /* 0x000fe40004f24270 */
[----:B------:R-:W-:Y:S02]  /*b260*/  FMNMX.FTZ R5, R35, R4, !PT ;  /* 0x0000000423057209 */ /* 0x000fe40007810000 */
[----:B------:R-:W-:Y:S02]  /*b270*/  ISETP.LT.OR P1, PT, R90, 0x1a, P1 ;  /* 0x0000001a5a00780c */ /* 0x000fe40000f21670 */
[----:B------:R-:W-:Y:S02]  /*b280*/  FMNMX.FTZ R4, R36, R5, !PT ;  /* 0x0000000524047209 */ /* 0x000fe40007810000 */
[----:B------:R-:W-:-:S02]  /*b290*/  FSEL R30, R30, -INF , !P1 ;  /* 0xff8000001e1e7808 */ /* 0x000fc40004800000 */
[C---:B------:R-:W-:Y:S02]  /*b2a0*/  LOP3.LUT P1, RZ, R23.reuse, 0x800000, RZ, 0xc0, !PT ;  /* 0x0080000017ff7812 */ /* 0x040fe4000782c0ff */
[----:B------:R-:W-:Y:S02]  /*b2b0*/  LOP3.LUT P4, RZ, R23, 0x4000, RZ, 0xc0, !PT ;  /* 0x0000400017ff7812 */ /* 0x000fe4000788c0ff */
        /* <DEDUP_REMOVED lines=52> */
[----:B------:R-:W-:Y:S01]  /*b600*/  ISETP.GT.AND P5, PT, R86, RZ, !P5 ;  /* 0x000000ff5600720c */ /* 0x000fe20006fa4270 */
[----:B------:R-:W0:Y:S01]  /*b610*/  SHFL.BFLY PT, R5, R78, 0x2, 0x1f ;  /* 0x0c401f004e057f89 */ /* 0x000e2200000e0000 */
[----:B------:R-:W-:Y:S02]  /*b620*/  FSEL R46, R46, -INF , !P1 ;  /* 0xff8000002e2e7808 */ /* 0x000fe40004800000 */
[----:B------:R-:W-:Y:S02]  /*b630*/  ISETP.GT.AND P1, PT, R86, 0x40, !P6 ;  /* 0x000000405600780c */ /* 0x000fe40007724270 */
[----:B------:R-:W-:Y:S02]  /*b640*/  LOP3.LUT P6, RZ, R23, 0x10, RZ, 0xc0, !PT ;  /* 0x0000001017ff7812 */ /* 0x000fe400078cc0ff */
[C---:B------:R-:W-:Y:S02]  /*b650*/  ISETP.LT.OR P1, PT, R90.reuse, 0x41, P1 ;  /* 0x000000415a00780c */ /* 0x040fe40000f21670 */
[----:B------:R-:W-:-:S02]  /*b660*/  ISETP.LT.OR P5, PT, R90, 0x1, P5 ;  /* 0x000000015a00780c */ /* 0x000fc40002fa1670 */
[----:B------:R-:W-:Y:S02]  /*b670*/  FSEL R49, R49, -INF , !P1 ;  /* 0xff80000031317808 */ /* 0x000fe40004800000 */
[----:B------:R-:W-:Y:S02]  /*b680*/  ISETP.GT.AND P1, PT, R86, 0x41, !P4 ;  /* 0x000000415600780c */ /* 0x000fe40006724270 */
[----:B------:R-:W-:Y:S02]  /*b690*/  LOP3.LUT P4, RZ, R23, 0x2, RZ, 0xc0, !PT ;  /* 0x0000000217ff7812 */ /* 0x000fe4000788c0ff */
[----:B------:R-:W-:Y:S02]  /*b6a0*/  ISETP.LT.OR P1, PT, R90, 0x42, P1 ;  /* 0x000000425a00780c */ /* 0x000fe40000f21670 */
[----:B------:R-:W-:Y:S02]  /*b6b0*/  FSEL R3, R3, -INF , !P5 ;  /* 0xff80000003037808 */ /* 0x000fe40006800000 */
[----:B------:R-:W-:-:S02]  /*b6c0*/  FSEL R50, R50, -INF , !P1 ;  /* 0xff80000032327808 */ /* 0x000fc40004800000 */
[----:B------:R-:W-:Y:S02]  /*b6d0*/  LOP3.LUT P1, RZ, R23, 0x2000, RZ, 0xc0, !PT ;  /* 0x0000200017ff7812 */ /* 0x000fe4000782c0ff */
[----:B0-----:R-:W-:Y:S02]  /*b6e0*/  FMNMX.FTZ R80, R78, R5, !PT ;  /* 0x000000054e507209 */ /* 0x001fe40007810000 */
[C---:B------:R-:W-:Y:S02]  /*b6f0*/  ISETP.GT.AND P1, PT, R86.reuse, 0x48, !P1 ;  /* 0x000000485600780c */ /* 0x040fe40004f24270 */
[----:B------:R-:W-:Y:S01]  /*b700*/  ISETP.GT.AND P2, PT, R86, 0x71, !P2 ;  /* 0x000000715600780c */ /* 0x000fe20005744270 */
[----:B------:R-:W0:Y:S01]  /*b710*/  SHFL.BFLY PT, R5, R80, 0x1, 0x1f ;  /* 0x0c201f0050057f89 */ /* 0x000e2200000e0000 */
[----:B------:R-:W-:Y:S02]  /*b720*/  ISETP.LT.OR P1, PT, R90, 0x49, P1 ;  /* 0x000000495a00780c */ /* 0x000fe40000f21670 */
[----:B------:R-:W-:-:S02]  /*b730*/  ISETP.GT.AND P3, PT, R86, 0x78, !P3 ;  /* 0x000000785600780c */ /* 0x000fc40005f64270 */
[----:B------:R-:W-:Y:S02]  /*b740*/  FSEL R53, R53, -INF , !P1 ;  /* 0xff80000035357808 */ /* 0x000fe40004800000 */
[----:B------:R-:W-:Y:S02]  /*b750*/  LOP3.LUT P1, RZ, R23, 0x1000, RZ, 0xc0, !PT ;  /* 0x0000100017ff7812 */ /* 0x000fe4000782c0ff */
[----:B------:R-:W-:Y:S02]  /*b760*/  ISETP.LT.OR P2, PT, R90, 0x72, P2 ;  /* 0x000000725a00780c */ /* 0x000fe40001741670 */
[----:B------:R-:W-:Y:S02]  /*b770*/  ISETP.GT.AND P1, PT, R86, 0x49, !P1 ;  /* 0x000000495600780c */ /* 0x000fe40004f24270 */
[C---:B------:R-:W-:Y:S02]  /*b780*/  ISETP.LT.OR P3, PT, R90.reuse, 0x79, P3 ;  /* 0x000000795a00780c */ /* 0x040fe40001f61670 */
[----:B------:R-:W-:-:S02]  /*b790*/  ISETP.LT.OR P1, PT, R90, 0x4a, P1 ;  /* 0x0000004a5a00780c */ /* 0x000fc40000f21670 */
[----:B------:R-:W-:Y:S02]  /*b7a0*/  FSEL R73, R73, -INF , !P2 ;  /* 0xff80000049497808 */ /* 0x000fe40005000000 */
[----:B------:R-:W-:Y:S02]  /*b7b0*/  FSEL R54, R54, -INF , !P1 ;  /* 0xff80000036367808 */ /* 0x000fe40004800000 */
[----:B------:R-:W-:Y:S02]  /*b7c0*/  LOP3.LUT P1, RZ, R23, 0x800, RZ, 0xc0, !PT ;  /* 0x0000080017ff7812 */ /* 0x000fe4000782c0ff */
[----:B------:R-:W-:Y:S02]  /*b7d0*/  FSEL R0, R0, -INF , !P3 ;  /* 0xff80000000007808 */ /* 0x000fe40005800000 */
[----:B------:R-:W-:Y:S02]  /*b7e0*/  ISETP.GT.AND P1, PT, R86, 0x50, !P1 ;  /* 0x000000505600780c */ /* 0x000fe40004f24270 */
[----:B0-----:R-:W-:-:S02]  /*b7f0*/  FMNMX.FTZ R5, R80, R5, !PT ;  /* 0x0000000550057209 */ /* 0x001fc40007810000 */
[----:B------:R-:W-:-:S03]  /*b800*/  ISETP.LT.OR P1, PT, R90, 0x51, P1 ;  /* 0x000000515a00780c */ /* 0x000fc60000f21670 */
[----:B------:R-:W-:Y:S01]  /*b810*/  FMUL.FTZ R4, R5, UR30 ;  /* 0x0000001e05047c20 */ /* 0x000fe20008410000 */
        /* <DEDUP_REMOVED lines=32> */
[----:B------:R-:W-:-:S04]  /*ba20*/  FSETP.NEU.FTZ.AND P1, PT, R5, -INF , PT ;  /* 0xff8000000500780b */ /* 0x000fc80003f3d000 */
[----:B------:R-:W-:Y:S02]  /*ba30*/  FSEL R4, R4, RZ, P1 ;  /* 0x000000ff04047208 */ /* 0x000fe40000800000 */
[----:B------:R-:W-:Y:S02]  /*ba40*/  ISETP.GT.AND P1, PT, R86, 0x79, !P4 ;  /* 0x000000795600780c */ /* 0x000fe40006724270 */
[----:B------:R-:W-:Y:S01]  /*ba50*/  ISETP.NE.AND P4, PT, R93, 0x1, PT ;  /* 0x000000015d00780c */ /* 0x000fe20003f85270 */
        /* <DEDUP_REMOVED lines=44> */
[----:B------:R-:W-:-:S02]  /*bd20*/  FFMA.FTZ R35, R36, UR30, -R4 ;  /* 0x0000001e24237c23 */ /* 0x000fc40008010804 */
[----:B------:R-:W-:-:S04]  /*bd30*/  FMNMX.FTZ R81, R41, R14, !PT ;  /* 0x0000000e29517209 */ /* 0x000fc80007810000 */
[----:B------:R-:W-:Y:S01]  /*bd40*/  FMNMX.FTZ R14, R42, R81, !PT ;  /* 0x000000512a0e7209 */ /* 0x000fe20007810000 */
[----:B------:R-:W3:Y:S03]  /*bd50*/  MUFU.EX2 R144, R144 ;  /* 0x0000009000907308 */ /* 0x000ee60000000800 */
[----:B------:R-:W-:-:S04]  /*bd60*/  FMNMX.FTZ R39, R45, R14, !PT ;  /* 0x0000000e2d277209 */ /* 0x000fc80007810000 */
[----:B------:R-:W-:Y:S01]  /*bd70*/  FMNMX.FTZ R14, R46, R39, !PT ;  /* 0x000000272e0e7209 */ /* 0x000fe20007810000 */
[----:B------:R-:W4:Y:S01]  /*bd80*/  MUFU.EX2 R27, R27 ;  /* 0x0000001b001b7308 */ /* 0x000f220000000800 */
[----:B------:R-:W-:Y:S02]  /*bd90*/  FFMA.FTZ R39, R40, UR30, -R4 ;  /* 0x0000001e28277c23 */ /* 0x000fe40008010804 */
[----:B------:R-:W-:-:S04]  /*bda0*/  FMNMX.FTZ R81, R49, R14, !PT ;  /* 0x0000000e31517209 */ /* 0x000fc80007810000 */
[----:B------:R-:W-:Y:S01]  /*bdb0*/  FMNMX.FTZ R14, R50, R81, !PT ;  /* 0x00000051320e7209 */ /* 0x000fe20007810000 */
[----:B------:R-:W5:Y:S03]  /*bdc0*/  MUFU.EX2 R146, R146 ;  /* 0x0000009200927308 */ /* 0x000f660000000800 */
[----:B------:R-:W-:-:S04]  /*bdd0*/  FMNMX.FTZ R43, R53, R14, !PT ;  /* 0x0000000e352b7209 */ /* 0x000fc80007810000 */
[----:B------:R-:W-:Y:S01]  /*bde0*/  FMNMX.FTZ R14, R54, R43, !PT ;  /* 0x0000002b360e7209 */ /* 0x000fe20007810000 */
[----:B------:R-:W-:Y:S01]  /*bdf0*/  FFMA.FTZ R43, R44, UR30, -R4 ;  /* 0x0000001e2c2b7c23 */ /* 0x000fe20008010804 */
[----:B------:R-:W5:Y:S02]  /*be00*/  MUFU.EX2 R31, R31 ;  /* 0x0000001f001f7308 */ /* 0x000f640000000800 */
[----:B------:R-:W-:-:S04]  /*be10*/  FMNMX.FTZ R81, R57, R14, !PT ;  /* 0x0000000e39517209 */ /* 0x000fc80007810000 */
[----:B------:R-:W-:Y:S02]  /*be20*/  FMNMX.FTZ R14, R58, R81, !PT ;  /* 0x000000513a0e7209 */ /* 0x000fe40007810000 */
[----:B------:R-:W-:Y:S02]  /*be30*/  MUFU.EX2 R140, R140 ;  /* 0x0000008c008c7308 */ /* 0x000fe40000000800 */
[----:B------:R-:W-:-:S04]  /*be40*/  FMNMX.FTZ R47, R61, R14, !PT ;  /* 0x0000000e3d2f7209 */ /* 0x000fc80007810000 */
[----:B------:R-:W-:Y:S01]  /*be50*/  FMNMX.FTZ R14, R62, R47, !PT ;  /* 0x0000002f3e0e7209 */ /* 0x000fe20007810000 */
[----:B------:R-:W-:Y:S01]  /*be60*/  FFMA.FTZ R47, R48, UR30, -R4 ;  /* 0x0000001e302f7c23 */ /* 0x000fe20008010804 */
        /* <DEDUP_REMOVED lines=12> */
[----:B------:R-:W-:Y:S03]  /*bf30*/  MUFU.EX2 R43, R43 ;  /* 0x0000002b002b7308 */ /* 0x000fe60000000800 */
[----:B------:R-:W0:Y:S05]  /*bf40*/  SHFL.BFLY PT, R14, R81, 0x2, 0x1f ;  /* 0x0c401f00510e7f89 */ /* 0x000e2a00000e0000 */
        /* <DEDUP_REMOVED lines=8> */
[----:B0-----:R-:W-:Y:S01]  /*bfd0*/  FMNMX.FTZ R14, R28, R77, !PT ;  /* 0x0000004d1c0e7209 */ /* 0x001fe20007810000 */
[----:B------:R-:W-:-:S06]  /*bfe0*/  FFMA.FTZ R77, R82, UR30, -R4 ;  /* 0x0000001e524d7c23 */ /* 0x000fcc0008010804 */
[----:B------:R-:W-:Y:S01]  /*bff0*/  MUFU.EX2 R128, R128 ;  /* 0x0000008000807308 */ /* 0x000fe20000000800 */
[C---:B------:R-:W-:Y:S01]  /*c000*/  FSETP.NEU.FTZ.AND P1, PT, R14.reuse, -INF , PT ;  /* 0xff8000000e00780b */ /* 0x040fe20003f3d000 */
[----:B------:R-:W-:-:S05]  /*c010*/  FMUL.FTZ R79, R14, UR30 ;  /* 0x0000001e0e4f7c20 */ /* 0x000fca0008410000 */
[----:B------:R-:W-:Y:S01]  /*c020*/  FSEL R79, R79, RZ, P1 ;  /* 0x000000ff4f4f7208 */ /* 0x000fe20000800000 */
[----:B------:R-:W-:Y:S04]  /*c030*/  MUFU.EX2 R59, R59 ;  /* 0x0000003b003b7308 */ /* 0x000fe80000000800 */
        /* <DEDUP_REMOVED lines=12> */
[----:B------:R-:W-:Y:S01]  /*c100*/  FFMA.FTZ R141, R33, UR30, -R79 ;  /* 0x0000001e218d7c23 */ /* 0x000fe2000801084f */
[----:B------:R-:W0:Y:S01]  /*c110*/  @P4 LDC R25, c[0x0][0x44c] ;  /* 0x00011300ff194b82 */ /* 0x000e220000000800 */
[----:B------:R-:W1:Y:S01]  /*c120*/  MUFU.EX2 R12, R12 ;  /* 0x0000000c000c7308 */ /* 0x000e620000000800 */
[----:B---3--:R-:W-:Y:S01]  /*c130*/  FADD.FTZ R4, R144, R3 ;  /* 0x0000000390047221 */ /* 0x008fe20000010000 */
[--C-:B------:R-:W-:Y:S01]  /*c140*/  FFMA.FTZ R30, R34, UR30, -R79.reuse ;  /* 0x0000001e221e7c23 */ /* 0x100fe2000801084f */
[--C-:B------:R-:W-:Y:S01]  /*c150*/  FFMA.FTZ R36, R46, UR30, -R79.reuse ;  /* 0x0000001e2e247c23 */ /* 0x100fe2000801084f */
[--C-:B------:R-:W-:Y:S01]  /*c160*/  FFMA.FTZ R34, R42, UR30, -R79.reuse ;  /* 0x0000001e2a227c23 */ /* 0x100fe2000801084f */
[----:B----4-:R-:W-:Y:S01]  /*c170*/  FADD.FTZ R3, R27, R4 ;  /* 0x000000041b037221 */ /* 0x010fe20000010000 */
[----:B------:R-:W-:Y:S01]  /*c180*/  FFMA.FTZ R143, R37, UR30, -R79 ;  /* 0x0000001e258f7c23 */ /* 0x000fe2000801084f */
[----:B------:R-:W2:Y:S01]  /*c190*/  @P4 LDC R46, c[0x0][0x450] ;  /* 0x00011400ff2e4b82 */ /* 0x000ea20000000800 */
[----:B------:R-:W3:Y:S01]  /*c1a0*/  MUFU.EX2 R151, R151 ;  /* 0x0000009700977308 */ /* 0x000ee20000000800 */
[----:B-----5:R-:W-:Y:S01]  /*c1b0*/  FADD.FTZ R40, R146, R3 ;  /* 0x0000000392287221 */ /* 0x020fe20000010000 */
[--C-:B------:R-:W-:Y:S01]  /*c1c0*/  FFMA.FTZ R32, R38, UR30, -R79.reuse ;  /* 0x0000001e26207c23 */ /* 0x100fe2000801084f */
        /* <DEDUP_REMOVED lines=8> */
[--C-:B------:R-:W-:Y:S01]  /*c250*/  FFMA.FTZ R135, R53, UR30, -R79.reuse ;  /* 0x0000001e35877c23 */ /* 0x100fe2000801084f */
[--C-:B------:R-:W-:Y:S01]  /*c260*/  FFMA.FTZ R40, R54, UR30, -R79.reuse ;  /* 0x0000001e36287c23 */ /* 0x100fe2000801084f */
[----:B------:R-:W-:Y:S01]  /*c270*/  FFMA.FTZ R129, R57, UR30, -R79 ;  /* 0x0000001e39817c23 */ /* 0x000fe2000801084f */
[----:B------:R-:W-:Y:S01]  /*c280*/  FADD.FTZ R15, R35, R42 ;  /* 0x0000002a230f7221 */ /* 0x000fe20000010000 */
[----:B0-----:R-:W-:Y:S01]  /*c290*/  @P4 IMAD.HI.U32 R29, R92, R25, RZ ;  /* 0x000000195c1d4227 */ /* 0x001fe200078e00ff */
[----:B------:R-:W0:Y:S03]  /*c2a0*/  MUFU.EX2 R145, R145 ;  /* 0x0000009100917308 */ /* 0x000e260000000800 */
[----:B---3--:R-:W-:Y:S01]  /*c2b0*/  FADD.FTZ R3, R151, R4 ;  /* 0x0000000497037221 */ /* 0x008fe20000010000 */
[----:B------:R-:W-:Y:S01]  /*c2c0*/  FADD.FTZ R42, R142, R15 ;  /* 0x0000000f8e2a7221 */ /* 0x000fe20000010000 */
[----:B------:R-:W-:Y:S01]  /*c2d0*/  F2FP.F16.F32.PACK_AB R148, R13, R148 ;  /* 0x000000940d94723e */ /* 0x000fe200000000ff */
[--C-:B------:R-:W-:Y:S01]  /*c2e0*/  FFMA.FTZ R131, R61, UR30, -R79.reuse ;  /* 0x0000001e3d837c23 */ /* 0x100fe2000801084f */
[--C-:B------:R-:W-:Y:S01]  /*c2f0*/  FFMA.FTZ R125, R65, UR30, -R79.reuse ;  /* 0x0000001e417d7c23 */ /* 0x100fe2000801084f */
[----:B------:R-:W-:Y:S01]  /*c300*/  FADD.FTZ R15, R39, R42 ;  /* 0x0000002a270f7221 */ /* 0x000fe20000010000 */
[----:B------:R-:W-:Y:S01]  /*c310*/  FFMA.FTZ R42, R58, UR30, -R79 ;  /* 0x0000001e3a2a7c23 */ /* 0x000fe2000801084f */
[----:B------:R-:W1:Y:S01]  /*c320*/  MUFU.EX2 R26, R26 ;  /* 0x0000001a001a7308 */ /* 0x000e620000000800 */
[----:B----4-:R-:W-:Y:S01]  /*c330*/  FADD.FTZ R4, R20, R3 ;  /* 0x0000000314047221 */ /* 0x010fe20000010000 */
[----:B------:R-:W-:Y:S01]  /*c340*/  FADD.FTZ R44, R136, R15 ;  /* 0x0000000f882c7221 */ /* 0x000fe20000010000 */
[----:B------:R-:W-:Y:S01]  /*c350*/  IMAD.MOV.U32 R15, RZ, RZ, R92 ;  /* 0x000000ffff0f7224 */ /* 0x000fe200078e005c */
[----:B--2---:R-:W-:Y:S01]  /*c360*/  @P4 SHF.R.U32.HI R15, RZ, R46, R29 ;  /* 0x0000002eff0f4219 */ /* 0x004fe2000001161d */
        /* <DEDUP_REMOVED lines=14> */
[----:B------:R-:W-:Y:S01]  /*c450*/  FFMA.FTZ R24, R24, UR30, -R79 ;  /* 0x0000001e18187c23 */ /* 0x000fe2000801084f */
[----:B------:R-:W-:Y:S01]  /*c460*/  ISETP.GE.AND P4, PT, R11, 0x1, PT ;  /* 0x000000010b00780c */ /* 0x000fe20003f86270 */
[----:B------:R-:W-:-:S02]  /*c470*/  IMAD.IADD R15, R88, 0x1, R15 ;  /* 0x00000001580f7824 */ /* 0x000fc400078e020f */
[----:B------:R-:W-:Y:S01]  /*c480*/  FADD.FTZ R25, R51, R46 ;  /* 0x0000002e33197221 */ /* 0x000fe20000010000 */
[----:B------:R-:W-:Y:S01]  /*c490*/  FFMA.FTZ R46, R70, UR30, -R79 ;  /* 0x0000001e462e7c23 */ /* 0x000fe2000801084f */
[----:B------:R-:W1:Y:S01]  /*c4a0*/  MUFU.EX2 R141, R141 ;  /* 0x0000008d008d7308 */ /* 0x000e620000000800 */
[----:B--2---:R-:W-:Y:S01]  /*c4b0*/  FADD.FTZ R3, R147, R4 ;  /* 0x0000000493037221 */ /* 0x004fe20000010000 */
[----:B------:R-:W-:Y:S01]  /*c4c0*/  FADD.FTZ R48, R134, R25 ;  /* 0x0000001986307221 */ /* 0x000fe20000010000 */
[----:B------:R-:W-:Y:S01]  /*c4d0*/  F2FP.F16.F32.PACK_AB R149, R12, R149 ;  /* 0x000000950c95723e */ /* 0x000fe200000000ff */
[----:B------:R-:W-:Y:S01]  /*c4e0*/  IMAD.IADD R10, R15, 0x1, R10 ;  /* 0x000000010f0a7824 */ /* 0x000fe200078e020a */
[----:B------:R-:W-:Y:S01]  /*c4f0*/  F2FP.F16.F32.PACK_AB R144, R27, R144 ;  /* 0x000000901b90723e */ /* 0x000fe200000000ff */
[----:B------:R-:W-:Y:S01]  /*c500*/  FADD.FTZ R29, R55, R48 ;  /* 0x00000030371d7221 */ /* 0x000fe20000010000 */
[----:B------:R-:W-:Y:S01]  /*c510*/  F2FP.F16.F32.PACK_AB R146, R31, R146 ;  /* 0x000000921f92723e */ /* 0x000fe200000000ff */
[----:B------:R-:W2:Y:S01]  /*c520*/  MUFU.EX2 R30, R30 ;  /* 0x0000001e001e7308 */ /* 0x000ea20000000800 */
[----:B0-----:R-:W-:Y:S01]  /*c530*/  FADD.FTZ R4, R28, R3 ;  /* 0x000000031c047221 */ /* 0x001fe20000010000 */
[----:B------:R-:W-:Y:S01]  /*c540*/  FADD.FTZ R48, R128, R29 ;  /* 0x0000001d80307221 */ /* 0x000fe20000010000 */
[----:B------:R-:W-:-:S02]  /*c550*/  F2FP.F16.F32.PACK_AB R140, R35, R140 ;  /* 0x0000008c238c723e */ /* 0x000fc400000000ff */
[----:B------:R-:W-:Y:S02]  /*c560*/  F2FP.F16.F32.PACK_AB R142, R39, R142 ;  /* 0x0000008e278e723e */ /* 0x000fe400000000ff */
        /* <DEDUP_REMOVED lines=16> */
[C---:B-1----:R-:W-:Y:S01]  /*c670*/  FADD.FTZ R4, R32.reuse, R3 ;  /* 0x0000000320047221 */ /* 0x042fe20000010000 */
[----:B------:R-:W-:-:S06]  /*c680*/  F2FP.F16.F32.PACK_AB R143, R32, R143 ;  /* 0x0000008f208f723e */ /* 0x000fcc00000000ff */
[----:B------:R-:W1:Y:S01]  /*c690*/  MUFU.EX2 R139, R139 ;  /* 0x0000008b008b7308 */ /* 0x000e620000000800 */
[----:B--2---:R-:W-:-:S07]  /*c6a0*/  FADD.FTZ R3, R137, R4 ;  /* 0x0000000489037221 */ /* 0x004fce0000010000 */
[----:B------:R-:W2:Y:S01]  /*c6b0*/  MUFU.EX2 R36, R36 ;  /* 0x0000002400247308 */ /* 0x000ea20000000800 */
[----:B0-----:R-:W-:Y:S01]  /*c6c0*/  FADD.FTZ R4, R34, R3 ;  /* 0x0000000322047221 */ /* 0x001fe20000010000 */
[----:B------:R-:W-:Y:S01]  /*c6d0*/  FFMA.FTZ R3, R0, UR30, -R79 ;  /* 0x0000001e00037c23 */ /* 0x000fe2000801084f */
[----:B------:R-:W-:-:S05]  /*c6e0*/  F2FP.F16.F32.PACK_AB R137, R34, R137 ;  /* 0x000000892289723e */ /* 0x000fca00000000ff */
[----:B------:R-:W0:Y:S01]  /*c6f0*/  MUFU.EX2 R133, R133 ;  /* 0x0000008500857308 */ /* 0x000e220000000800 */
[----:B-1----:R-:W-:-:S07]  /*c700*/  FADD.FTZ R25, R139, R4 ;  /* 0x000000048b197221 */ /* 0x002fce0000010000 */
[----:B------:R-:W1:Y:S01]  /*c710*/  MUFU.EX2 R38, R38 ;  /* 0x0000002600267308 */ /* 0x000e620000000800 */
[C---:B--2---:R-:W-:Y:S01]  /*c720*/  FADD.FTZ R4, R36.reuse, R25 ;  /* 0x0000001924047221 */ /* 0x044fe20000010000 */
[----:B------:R-:W-:Y:S01]  /*c730*/  FADD.FTZ R25, R59, R48 ;  /* 0x000000303b197221 */ /* 0x000fe20000010000 */
[----:B------:R-:W-:-:S05]  /*c740*/  F2FP.F16.F32.PACK_AB R139, R36, R139 ;  /* 0x0000008b248b723e */ /* 0x000fca00000000ff */
        /* <DEDUP_REMOVED lines=44> */
[----:B------:R-:W-:Y:S01]  /*ca10*/  F2FP.F16.F32.PACK_AB R125, R0, R125 ;  /* 0x0000007d007d723e */ /* 0x000fe200000000ff */
[----:B------:R-:W-:-:S05]  /*ca20*/  VIADD R0, R89, 0xfffffffe ;  /* 0xfffffffe59007836 */ /* 0x000fca0000000000 */
        /* <DEDUP_REMOVED lines=19> */
[C---:B------:R-:W-:Y:S01]  /*cb60*/  ISETP.GT.AND P1, PT, R15.reuse, RZ, PT ;  /* 0x000000ff0f00720c */ /* 0x040fe20003f24270 */
[----:B------:R-:W-:Y:S01]  /*cb70*/  BSSY B0, `(.L_x_14420) ;  /* 0x000000e000007945 */ /* 0x000fe20003800000 */
[----:B------:R-:W-:-:S11]  /*cb80*/  VIADD R12, R15, 0xffffffff ;  /* 0xffffffff0f0c7836 */ /* 0x000fd60000000000 */
[----:B------:R-:W-:Y:S05]  /*cb90*/  @P1 BRA `(.L_x_14421) ;  /* 0x00000000001c1947 */ /* 0x000fea0003800000 */
[----:B------:R-:W-:Y:S02]  /*cba0*/  ISETP.NE.AND P1, PT, R11, 0x1, PT ;  /* 0x000000010b00780c */ /* 0x000fe40003f25270 */
[----:B------:R-:W-:-:S11]  /*cbb0*/  IADD3 R15, -R15, RZ, RZ ;  /* 0x000000ff0f0f7210 */ /* 0x000fd60007ffe1ff */
[----:B------:R-:W0:Y:S02]  /*cbc0*/  @P1 LDC.64 R12, c[0x0][0x9e8] ;  /* 0x00027a00ff0c1b82 */ /* 0x000e240000000a00 */
[----:B0-----:R-:W-:-:S05]  /*cbd0*/  @P1 IMAD.HI.U32 R12, R15, R12, RZ ;  /* 0x0000000c0f0c1227 */ /* 0x001fca00078e00ff */
[----:B------:R-:W-:-:S04]  /*cbe0*/  @P1 SHF.R.U32.HI R15, RZ, R13, R12 ;  /* 0x0000000dff0f1219 */ /* 0x000fc8000001160c */
[----:B------:R-:W-:Y:S01]  /*cbf0*/  LOP3.LUT R12, RZ, R15, RZ, 0x33, !PT ;  /* 0x0000000fff0c7212 */ /* 0x000fe200078e33ff */
[----:B------:R-:W-:Y:S06]  /*cc00*/  BRA `(.L_x_14422) ;  /* 0x0000000000107947 */ /* 0x000fec0003800000 */
.L_x_14421:
[----:B------:R-:W-:-:S13]  /*cc10*/  ISETP.NE.AND P1, PT, R11, 0x1, PT ;  /* 0x000000010b00780c */ /* 0x000fda0003f25270 */
[----:B------:R-:W0:Y:S02]  /*cc20*/  @P1 LDC.64 R20, c[0x0][0x9e8] ;  /* 0x00027a00ff141b82 */ /* 0x000e240000000a00 */
[----:B0-----:R-:W-:-:S05]  /*cc30*/  @P1 IMAD.HI.U32 R20, R12, R20, RZ ;  /* 0x000000140c141227 */ /* 0x001fca00078e00ff */
[----:B------:R-:W-:-:S07]  /*cc40*/  @P1 SHF.R.U32.HI R12, RZ, R21, R20 ;  /* 0x00000015ff0c1219 */ /* 0x000fce0000011614 */
.L_x_14422:
[----:B------:R-:W-:Y:S05]  /*cc50*/  BSYNC B0 ;  /* 0x0000000000007941 */ /* 0x000fea0003800000 */
.L_x_14420:
[----:B------:R-:W-:-:S05]  /*cc60*/  IMAD R11, R12, R11, R11 ;  /* 0x0000000b0c0b7224 */ /* 0x000fca00078e020b */
[----:B------:R-:W-:-:S07]  /*cc70*/  VIMNMX R10, R10, R11, PT ;  /* 0x0000000b0a0a7248 */ /* 0x000fce0003fe0100 */
.L_x_14419:
        /* <DEDUP_REMOVED lines=30> */
[----:B--2---:R-:W-:-:S04]  /*ce60*/  VIMNMX R12, R12, R11, !PT ;  /* 0x0000000b0c0c7248 */ /* 0x004fc80007fe0100 */
[----:B------:R-:W-:Y:S01]  /*ce70*/  ISETP.GE.AND P1, PT, R0, R12, PT ;  /* 0x0000000c0000720c */ /* 0x000fe20003f26270 */
[----:B------:R0:W-:-:S12]  /*ce80*/  STL [R1+0x24], R12 ;  /* 0x0000240c01007387 */ /* 0x0001d80000100800 */
[----:B0-----:R-:W-:Y:S05]  /*ce90*/  @!P1 BRA `(.L_x_14423) ;  /* 0x00000038002c9947 */ /* 0x001fea0003800000 */
[----:B------:R-:W-:-:S07]  /*cea0*/  IMAD.MOV.U32 R119, RZ, RZ, RZ ;  /* 0x000000ffff777224 */ /* 0x000fce00078e00ff */
.L_x_14443:
        /* <DEDUP_REMOVED lines=8> */
[----:B------:R-:W-:Y:S05]  /*cf30*/  @P1 BRA `(.L_x_14424) ;  /* 0x0000000000301947 */ /* 0x000fea0003800000 */
[----:B------:R-:W-:Y:S05]  /*cf40*/  @!P0 BRA `(.L_x_14425) ;  /* 0x0000000000048947 */ /* 0x000fea0003800000 */
[----:B------:R-:W-:Y:S01]  /*cf50*/  BPT.TRAP 0x1 ;  /* 0x000000040000795c */ /* 0x000fe20000300000 */
.L_x_14425:
[----:B------:R-:W-:Y:S01]  /*cf60*/  IMAD R11, R15, 0x8, R2 ;  /* 0x000000080f0b7824 */ /* 0x000fe200078e0202 */
[----:B------:R-:W-:-:S04]  /*cf70*/  SHF.L.U32 R10, R20, 0x1f, RZ ;  /* 0x0000001f140a7819 */ /* 0x000fc800000006ff */
[----:B------:R0:W1:Y:S01]  /*cf80*/  SYNCS.PHASECHK.TRANS64.TRYWAIT P2, [R11+URZ+0x16830], R10 ;  /* 0x0168300a0b0075a7 */ /* 0x000062000804017f */
[----:B------:R-:W-:Y:S05]  /*cf90*/  @!P0 BRA `(.L_x_14426) ;  /* 0x0000000000048947 */ /* 0x000fea0003800000 */
[----:B------:R-:W-:Y:S01]  /*cfa0*/  BPT.TRAP 0x1 ;  /* 0x000000040000795c */ /* 0x000fe20000300000 */
.L_x_14426:
[----:B------:R-:W-:Y:S04]  /*cfb0*/  BSSY B0, `(.L_x_14424) ;  /* 0x0000004000007945 */ /* 0x000fe80003800000 */
[----:B-1----:R-:W-:Y:S05]  /*cfc0*/  @P2 BRA `(.L_x_14427) ;  /* 0x0000000000082947 */ /* 0x002fea0003800000 */
[----:B------:R-:W1:Y:S02]  /*cfd0*/  SYNCS.PHASECHK.TRANS64.TRYWAIT P2, [R11+URZ+0x16830], R10 ;  /* 0x0168300a0b0075a7 */ /* 0x000e64000804017f */
[----:B-1----:R-:W-:Y:S05]  /*cfe0*/  @!P2 BRA `(.L_x_14428) ;  /* 0x0000014000d0a947 */ /* 0x002fea0003800000 */
.L_x_14427:
[----:B------:R-:W-:Y:S05]  /*cff0*/  BSYNC B0 ;  /* 0x0000000000007941 */ /* 0x000fea0003800000 */
.L_x_14424:
[----:B------:R-:W2:Y:S01]  /*d000*/  LDL R12, [R1+0x2c] ;  /* 0x00002c00010c7983 */ /* 0x000ea20000100800 */
[----:B01----:R-:W0:Y:S01]  /*d010*/  S2R R10, SR_TID.X ;  /* 0x00000000000a7919 */ /* 0x003e220000002100 */
[----:B------:R-:W-:Y:S01]  /*d020*/  IMAD.MOV.U32 R11, RZ, RZ, 0x40000040 ;  /* 0x40000040ff0b7424 */ /* 0x000fe200078e00ff */
[----:B------:R-:W-:Y:S05]  /*d030*/  WARPSYNC.ALL ;  /* 0x0000000000007948 */ /* 0x000fea0003800000 */
[----:B------:R-:W-:Y:S02]  /*d040*/  R2UR UR23, R11 ;  /* 0x000000000b1772ca */ /* 0x000fe400000e0000 */
[----:B0-----:R-:W-:-:S05]  /*d050*/  SHF.R.U32.HI R10, RZ, 0x7, R10 ;  /* 0x00000007ff0a7819 */ /* 0x001fca000001160a */
[----:B------:R-:W-:Y:S02]  /*d060*/  VIADD R21, R10, 0x8 ;  /* 0x000000080a157836 */ /* 0x000fe40000000000 */
[----:B------:R-:W-:-:S05]  /*d070*/  IMAD.MOV.U32 R13, RZ, RZ, 0x40000040 ;  /* 0x40000040ff0d7424 */ /* 0x000fca00078e00ff */
[----:B------:R-:W-:Y:S01]  /*d080*/  R2UR UR19, R13 ;  /* 0x000000000d1372ca */ /* 0x000fe200000e0000 */
[----:B------:R-:W-:Y:S01]  /*d090*/  IMAD.MOV.U32 R25, RZ, RZ, 0x40000040 ;  /* 0x40000040ff197424 */ /* 0x000fe200078e00ff */
[----:B------:R-:W-:Y:S02]  /*d0a0*/  R2UR UR12, R6 ;  /* 0x00000000060c72ca */ /* 0x000fe400000e0000 */
[----:B------:R-:W-:Y:S02]  /*d0b0*/  R2UR UR13, R7 ;  /* 0x00000000070d72ca */ /* 0x000fe400000e0000 */
[C---:B------:R-:W-:Y:S02]  /*d0c0*/  R2UR UR15, R25.reuse ;  /* 0x00000000190f72ca */ /* 0x040fe400000e0000 */
[----:B------:R-:W-:Y:S01]  /*d0d0*/  R2UR UR27, R25 ;  /* 0x00000000191b72ca */ /* 0x000fe200000e0000 */
[----:B------:R0:W-:Y:S01]  /*d0e0*/  BAR.SYNC.DEFER_BLOCKING R21, 0x100 ;  /* 0x000400150000751d */ /* 0x0001e20000010000 */
[----:B--2---:R-:W-:-:S05]  /*d0f0*/  IMAD R24, R15, 0x400, R12 ;  /* 0x000004000f187824 */ /* 0x004fca00078e020c */
[----:B------:R-:W-:-:S04]  /*d100*/  IADD3 R10, R24, 0x4, RZ ;  /* 0x00000004180a7810 */ /* 0x000fc80007ffe0ff */
[----:B------:R-:W-:Y:S02]  /*d110*/  R2UR UR22, R10 ;  /* 0x000000000a1672ca */ /* 0x000fe400000e0000 */
[----:B------:R-:W2:Y:S01]  /*d120*/  LDL.64 R10, [R1+0x18] ;  /* 0x00001800010a7983 */ /* 0x000ea20000100a00 */
[----:B------:R-:W-:-:S05]  /*d130*/  VIADD R12, R24, 0x2 ;  /* 0x00000002180c7836 */ /* 0x000fca0000000000 */
[----:B------:R-:W-:Y:S02]  /*d140*/  R2UR UR18, R12 ;  /* 0x000000000c1272ca */ /* 0x000fe400000e0000 */
[----:B------:R-:W3:Y:S01]  /*d150*/  LDL.64 R12, [R1+0x10] ;  /* 0x00001000010c7983 */ /* 0x000ee20000100a00 */
[C---:B------:R-:W-:Y:S01]  /*d160*/  R2UR UR14, R24.reuse ;  /* 0x00000000180e72ca */ /* 0x040fe200000e0000 */
[----:B------:R-:W-:-:S05]  /*d170*/  VIADD R24, R24, 0x6 ;  /* 0x0000000618187836 */ /* 0x000fca0000000000 */
[----:B------:R-:W-:Y:S02]  /*d180*/  R2UR UR26, R24 ;  /* 0x00000000181a72ca */ /* 0x000fe400000e0000 */
[----:B------:R-:W-:-:S06]  /*d190*/  WARPGROUP.ARRIVE ;  /* 0x00000000000079c5 */ /* 0x000fcc0000000000 */
[----:B------:R-:W-:Y:S03]  /*d1a0*/  HGMMA.64x128x16.F32 R24, gdesc[UR12], RZ, !UPT, gsb0 ;  /* 0x01e000000c1879f0 */ /* 0x000fe6000c0008ff */
[----:B------:R-:W-:Y:S02]  /*d1b0*/  WARPGROUP.DEPBAR.LE gsb0, 0x0 ;  /* 0x00008000000079c5 */ /* 0x000fe40000010000 */
[----:B------:R-:W-:Y:S01]  /*d1c0*/  WARPGROUP.ARRIVE ;  /* 0x00000000000079c5 */ /* 0x000fe20000000000 */
[----:B--2---:R-:W-:Y:S02]  /*d1d0*/  R2UR UR16, R10 ;  /* 0x000000000a1072ca */ /* 0x004fe400000e0000 */
[----:B------:R-:W-:-:S13]  /*d1e0*/  R2UR UR17, R11 ;  /* 0x000000000b1172ca */ /* 0x000fda00000e0000 */
[----:B------:R-:W-:Y:S01]  /*d1f0*/  HGMMA.64x128x16.F32 R24, gdesc[UR16], R24, gsb0 ;  /* 0x01e00000101879f0 */ /* 0x000fe20008000818 */
[----:B---3--:R-:W-:Y:S02]  /*d200*/  R2UR UR20, R12 ;  /* 0x000000000c1472ca */ /* 0x008fe400000e0000 */
        /* <DEDUP_REMOVED lines=13> */
.L_x_14430:
[----:B------:R-:W-:Y:S01]  /*d2e0*/  SHF.L.U32 R10, R154, 0x1f, RZ ;  /* 0x0000001f9a0a7819 */ /* 0x000fe200000006ff */
[----:B------:R-:W-:-:S04]  /*d2f0*/  IMAD R11, R19, 0x8, R2 ;  /* 0x00000008130b7824 */ /* 0x000fc800078e0202 */
[----:B------:R0:W1:Y:S01]  /*d300*/  SYNCS.PHASECHK.TRANS64.TRYWAIT P1, [R11+URZ+0x16850], R10 ;  /* 0x0168500a0b0075a7 */ /* 0x000062000802017f */
[----:B------:R-:W-:Y:S05]  /*d310*/  @!P0 BRA `(.L_x_14431) ;  /* 0x0000000000048947 */ /* 0x000fea0003800000 */
[----:B------:R-:W-:Y:S01]  /*d320*/  BPT.TRAP 0x1 ;  /* 0x000000040000795c */ /* 0x000fe20000300000 */
.L_x_14431:
[----:B-1----:R-:W-:Y:S05]  /*d330*/  @P1 BRA `(.L_x_14429) ;  /* 0x0000000000081947 */ /* 0x002fea0003800000 */
[----:B------:R-:W1:Y:S02]  /*d340*/  SYNCS.PHASECHK.TRANS64.TRYWAIT P1, [R11+URZ+0x16850], R10 ;  /* 0x0168500a0b0075a7 */ /* 0x000e64000802017f */
[----:B-1----:R-:W-:Y:S05]  /*d350*/  @!P1 BRA `(.L_x_14432) ;  /* 0x0000014000089947 */ /* 0x002fea0003800000 */
.L_x_14429:
        /* <DEDUP_REMOVED lines=8> */
[----:B------:R-:W-:Y:S01]  /*d3e0*/  R2UR UR15, R11 ;  /* 0x000000000b0f72ca */ /* 0x000fe200000e0000 */
[----:B------:R-:W-:Y:S02]  /*d3f0*/  IMAD.MOV.U32 R11, RZ, RZ, 0x40000040 ;  /* 0x40000040ff0b7424 */ /* 0x000fe400078e00ff */
[----:B------:R-:W-:-:S05]  /*d400*/  IMAD R10, R19, 0x400, R10 ;  /* 0x00000400130a7824 */ /* 0x000fca00078e020a */
[C---:B------:R-:W-:Y:S02]  /*d410*/  R2UR UR14, R10.reuse ;  /* 0x000000000a0e72ca */ /* 0x040fe400000e0000 */
[----:B------:R-:W-:-:S11]  /*d420*/  IADD3 R12, R10, 0x80, RZ ;  /* 0x000000800a0c7810 */ /* 0x000fd60007ffe0ff */
[----:B------:R-:W-:Y:S01]  /*d430*/  HGMMA.64x64x16.F32 R88, R148, gdesc[UR12].tnspB, R88, gsb0 ;  /* 0x40e0000c94587df0 */ /* 0x000fe20008000858 */
[----:B------:R-:W-:Y:S01]  /*d440*/  R2UR UR14, R12 ;  /* 0x000000000c0e72ca */ /* 0x000fe200000e0000 */
[----:B------:R-:W-:Y:S01]  /*d450*/  VIADD R12, R10, 0x100 ;  /* 0x000001000a0c7836 */ /* 0x000fe20000000000 */
[----:B------:R-:W-:Y:S01]  /*d460*/  R2UR UR15, R13 ;  /* 0x000000000d0f72ca */ /* 0x000fe200000e0000 */
[----:B------:R-:W-:Y:S01]  /*d470*/  IMAD.MOV.U32 R13, RZ, RZ, 0x40000040 ;  /* 0x40000040ff0d7424 */ /* 0x000fe200078e00ff */
[----:B0-----:R-:W-:Y:S02]  /*d480*/  SHF.R.U32.HI R21, RZ, 0x7, R154 ;  /* 0x00000007ff157819 */ /* 0x001fe4000001169a */
[----:B------:R-:W-:Y:S01]  /*d490*/  ISETP.GE.U32.AND P1, PT, R154, 0x180, PT ;  /* 0x000001809a00780c */ /* 0x000fe20003f26070 */
[----:B------:R-:W-:Y:S02]  /*d4a0*/  WARPGROUP.DEPBAR.LE gsb0, 0x0 ;  /* 0x00008000000079c5 */ /* 0x000fe40000010000 */
[----:B------:R-:W-:-:S06]  /*d4b0*/  WARPGROUP.ARRIVE ;  /* 0x00000000000079c5 */ /* 0x000fcc0000000000 */
        /* <DEDUP_REMOVED lines=25> */
[----:B------:R-:W-:Y:S02]  /*d650*/  IMAD.MOV.U32 R13, RZ, RZ, 0x40000040 ;  /* 0x40000040ff0d7424 */ /* 0x000fe400078e00ff */
        /* <DEDUP_REMOVED lines=9> */
[----:B------:R-:W-:Y:S01]  /*d6f0*/  R2UR UR14, R10 ;  /* 0x000000000a0e72ca */ /* 0x000fe200000e0000 */
[----:B------:R-:W-:Y:S01]  /*d700*/  VIADD R10, R21, 0x9 ;  /* 0x00000009150a7836 */ /* 0x000fe20000000000 */
[----:B------:R-:W-:-:S04]  /*d710*/  R2UR UR15, R11 ;  /* 0x000000000b0f72ca */ /* 0x000fc800000e0000 */
        /* <DEDUP_REMOVED lines=8> */
.L_x_14433:
[----:B------:R-:W2:Y:S01]  /*d7a0*/  LDL R13, [R1+0x20] ;  /* 0x00002000010d7983 */ /* 0x000ea20000100800 */
[----:B------:R-:W1:Y:S03]  /*d7b0*/  LDC R11, c[0x0][0x448] ;  /* 0x00011200ff0b7b82 */ /* 0x000e660000000800 */
[----:B0-----:R-:W2:Y:S04]  /*d7c0*/  LDL R10, [R1+0x30] ;  /* 0x00003000010a7983 */ /* 0x001ea80000100800 */
[----:B------:R-:W3:Y:S01]  /*d7d0*/  LDL R125, [R1] ;  /* 0x00000000017d7983 */ /* 0x000ee20000100800 */
[----:B-1----:R-:W-:-:S13]  /*d7e0*/  ISETP.NE.AND P1, PT, R11, 0x1, PT ;  /* 0x000000010b00780c */ /* 0x002fda0003f25270 */
[----:B------:R-:W0:Y:S08]  /*d7f0*/  @P1 LDC R12, c[0x0][0x44c] ;  /* 0x00011300ff0c1b82 */ /* 0x000e300000000800 */
        /* <DEDUP_REMOVED lines=10> */
[----:B------:R-:W-:Y:S01]  /*d8a0*/  IMAD.U32 R59, RZ, RZ, UR38 ;  /* 0x00000026ff3b7e24 */ /* 0x000fe2000f8e00ff */
        /* <DEDUP_REMOVED lines=43> */
[----:B------:R-:W-:Y:S01]  /*db60*/  LEA R58, R15, R2, 0x3 ;  /* 0x000000020f3a7211 */ /* 0x000fe200078e18ff */
        /* <DEDUP_REMOVED lines=21> */
[----:B------:R-:W0:Y:S01]  /*dcc0*/  SHFL.IDX PT, R123, R10, RZ, 0x1c1f ;  /* 0x001c1fff0a7b7589 */ /* 0x000e2200000e0000 */
[----:B------:R-:W-:-:S02]  /*dcd0*/  IMAD.SHL.U32 R85, R0, 0x80, RZ ;  /* 0x0000008000557824 */ /* 0x000fc400078e00ff */
[----:B------:R-:W-:Y:S01]  /*dce0*/  FMUL.FTZ R76, R78, UR29 ;  /* 0x0000001d4e4c7c20 */ /* 0x000fe20008410000 */
[----:B------:R-:W-:Y:S01]  /*dcf0*/  FMUL.FTZ R78, R80, UR29 ;  /* 0x0000001d504e7c20 */ /* 0x000fe20008410000 */
[----:B------:R-:W-:Y:S01]  /*dd00*/  FMUL.FTZ R80, R82, UR29 ;  /* 0x0000001d52507c20 */ /* 0x000fe20008410000 */
[----:B------:R-:W-:Y:S01]  /*dd10*/  FMUL.FTZ R82, R84, UR29 ;  /* 0x0000001d54527c20 */ /* 0x000fe20008410000 */
[----:B------:R1:W-:Y:S01]  /*dd20*/  SYNCS.ARRIVE.TRANS64.RED.A1T0 RZ, [R58+URZ], RZ ;  /* 0x000000ff3aff79a7 */ /* 0x0003e2000810043f */
[----:B------:R-:W-:Y:S01]  /*dd30*/  FMUL.FTZ R84, R86, UR29 ;  /* 0x0000001d56547c20 */ /* 0x000fe20008410000 */
[----:B------:R-:W-:Y:S01]  /*dd40*/  FMUL.FTZ R86, R87, UR29 ;  /* 0x0000001d57567c20 */ /* 0x000fe20008410000 */
[----:B-1----:R-:W-:Y:S01]  /*dd50*/  IADD3 R58, -R85, 0x1, RZ ;  /* 0x00000001553a7810 */ /* 0x002fe20007ffe1ff */
[----:B------:R-:W1:Y:S04]  /*dd60*/  MUFU.TANH R11, R11 ;  /* 0x0000000b000b7308 */ /* 0x000e680000002400 */
[----:B---3--:R-:W-:-:S04]  /*dd70*/  IMAD R58, R125, -0x2, R58 ;  /* 0xfffffffe7d3a7824 */ /* 0x008fc800078e023a */
[----:B------:R-:W2:Y:S01]  /*dd80*/  MUFU.TANH R12, R12 ;  /* 0x0000000c000c7308 */ /* 0x000ea20000002400 */
[----:B------:R-:W-:-:S07]  /*dd90*/  IADD3 R58, -R155, R58, R156 ;  /* 0x0000003a9b3a7210 */ /* 0x000fce0007ffe19c */
        /* <DEDUP_REMOVED lines=54> */
[----:B------:R-:W-:Y:S02]  /*e100*/  VIADD R121, R58, UR31 ;  /* 0x0000001f3a797c36 */ /* 0x000fe40008000000 */
[--C-:B0-----:R-:W-:Y:S02]  /*e110*/  IMAD.IADD R120, R122, 0x1, R123.reuse ;  /* 0x000000017a787824 */ /* 0x101fe400078e027b */
[----:B------:R-:W-:Y:S01]  /*e120*/  IMAD.IADD R87, R121, 0x1, R123 ;  /* 0x0000000179577824 */ /* 0x000fe200078e027b */
[----:B--234-:R-:W-:Y:S06]  /*e130*/  @!P3 BRA `(.L_x_14434) ;  /* 0x000000000058b947 */ /* 0x01cfec0003800000 */
        /* <DEDUP_REMOVED lines=12> */
.L_x_14436:
[----:B------:R-:W-:-:S05]  /*e200*/  IMAD.U32 R124, RZ, RZ, UR8 ;  /* 0x00000008ff7c7e24 */ /* 0x000fca000f8e00ff */
[----:B------:R-:W-:-:S13]  /*e210*/  ISETP.NE.AND P1, PT, R124, 0x1, PT ;  /* 0x000000017c00780c */ /* 0x000fda0003f25270 */
[----:B------:R-:W0:Y:S02]  /*e220*/  @P1 LDC.64 R58, c[0x0][0x9e8] ;  /* 0x00027a00ff3a1b82 */ /* 0x000e240000000a00 */
[----:B0-----:R-:W-:-:S05]  /*e230*/  @P1 IMAD.HI.U32 R58, R123, R58, RZ ;  /* 0x0000003a7b3a1227 */ /* 0x001fca00078e00ff */
[----:B------:R-:W-:-:S07]  /*e240*/  @P1 SHF.R.U32.HI R123, RZ, R59, R58 ;  /* 0x0000003bff7b1219 */ /* 0x000fce000001163a */
.L_x_14437:
[----:B------:R-:W-:Y:S05]  /*e250*/  BSYNC B0 ;  /* 0x0000000000007941 */ /* 0x000fea0003800000 */
.L_x_14435:
[----:B------:R-:W-:-:S04]  /*e260*/  IMAD R123, R123, R124, -R85 ;  /* 0x0000007c7b7b7224 */ /* 0x000fc800078e0a55 */
[----:B------:R-:W-:-:S05]  /*e270*/  IMAD R123, R125, -0x2, R123 ;  /* 0xfffffffe7d7b7824 */ /* 0x000fca00078e027b */
[----:B------:R-:W-:Y:S02]  /*e280*/  VIMNMX R87, R87, R123, !PT ;  /* 0x0000007b57577248 */ /* 0x000fe40007fe0100 */
[----:B------:R-:W-:-:S07]  /*e290*/  VIADDMNMX R120, R123, R124, R120, PT ;  /* 0x0000007c7b787246 */ /* 0x000fce0003800178 */
.L_x_14434:
[----:B------:R-:W-:Y:S01]  /*e2a0*/  ISETP.GT.AND P5, PT, R0, -0x1, PT ;  /* 0xffffffff0000780c */ /* 0x000fe20003fa4270 */
[----:B------:R-:W0:Y:S03]  /*e2b0*/  SHFL.IDX PT, R10, R10, 0x1, 0x1c1f ;  /* 0x003c1f000a0a7f89 */ /* 0x000e2600000e0000 */
[C---:B------:R-:W-:Y:S02]  /*e2c0*/  ISETP.GT.AND P2, PT, R87.reuse, RZ, P5 ;  /* 0x000000ff5700720c */ /* 0x040fe40002f44270 */
[----:B------:R-:W-:Y:S02]  /*e2d0*/  ISETP.GT.AND P1, PT, R87, 0x1, P5 ;  /* 0x000000015700780c */ /* 0x000fe40002f24270 */
[C---:B------:R-:W-:Y:S02]  /*e2e0*/  ISETP.LT.OR P2, PT, R120.reuse, 0x1, P2 ;  /* 0x000000017800780c */ /* 0x040fe40001741670 */
[----:B------:R-:W-:-:S02]  /*e2f0*/  ISETP.LT.OR P1, PT, R120, 0x2, P1 ;  /* 0x000000027800780c */ /* 0x000fc40000f21670 */
[----:B-1----:R-:W-:Y:S02]  /*e300*/  FSEL R11, R11, -INF , !P2 ;  /* 0xff8000000b0b7808 */ /* 0x002fe40005000000 */
[----:B------:R-:W-:Y:S02]  /*e310*/  FSEL R12, R12, -INF , !P1 ;  /* 0xff8000000c0c7808 */ /* 0x000fe40004800000 */
[C---:B------:R-:W-:Y:S02]  /*e320*/  ISETP.GT.AND P2, PT, R87.reuse, 0x8, P5 ;  /* 0x000000085700780c */ /* 0x040fe40002f44270 */
[----:B------:R-:W-:Y:S02]  /*e330*/  ISETP.GT.AND P1, PT, R87, 0x9, P5 ;  /* 0x000000095700780c */ /* 0x000fe40002f24270 */
[C---:B------:R-:W-:Y:S02]  /*e340*/  ISETP.LT.OR P2, PT, R120.reuse, 0x9, P2 ;  /* 0x000000097800780c */ /* 0x040fe40001741670 */
[----:B------:R-:W-:-:S02]  /*e350*/  ISETP.LT.OR P1, PT, R120, 0xa, P1 ;  /* 0x0000000a7800780c */ /* 0x000fc40000f21670 */
[----:B------:R-:W-:Y:S01]  /*e360*/  FSEL R24, R24, -INF , !P2 ;  /* 0xff80000018187808 */ /* 0x000fe20005000000 */
[--C-:B0-----:R-:W-:Y:S01]  /*e370*/  IMAD.IADD R122, R122, 0x1, R10.reuse ;  /* 0x000000017a7a7824 */ /* 0x101fe200078e020a */
        /* <DEDUP_REMOVED lines=99> */
.L_x_14440:
[----:B------:R-:W-:-:S05]  /*e9b0*/  IMAD.U32 R87, RZ, RZ, UR8 ;  /* 0x00000008ff577e24 */ /* 0x000fca000f8e00ff */
[----:B------:R-:W-:-:S13]  /*e9c0*/  ISETP.NE.AND P1, PT, R87, 0x1, PT ;  /* 0x000000015700780c */ /* 0x000fda0003f25270 */
[----:B------:R-:W0:Y:S02]  /*e9d0*/  @P1 LDC.64 R32, c[0x0][0x9e8] ;  /* 0x00027a00ff201b82 */ /* 0x000e240000000a00 */
[----:B0-----:R-:W-:-:S05]  /*e9e0*/  @P1 IMAD.HI.U32 R32, R10, R32, RZ ;  /* 0x000000200a201227 */ /* 0x001fca00078e00ff */
[----:B------:R-:W-:-:S07]  /*e9f0*/  @P1 SHF.R.U32.HI R10, RZ, R33, R32 ;  /* 0x00000021ff0a1219 */ /* 0x000fce0000011620 */
.L_x_14441:
[----:B------:R-:W-:Y:S05]  /*ea00*/  BSYNC B0 ;  /* 0x0000000000007941 */ /* 0x000fea0003800000 */
.L_x_14439:
[----:B------:R-:W-:-:S04]  /*ea10*/  IMAD R10, R10, R87, -R85 ;  /* 0x000000570a0a7224 */ /* 0x000fc800078e0a55 */
[----:B------:R-:W-:-:S05]  /*ea20*/  IMAD R10, R125, -0x2, R10 ;  /* 0xfffffffe7d0a7824 */ /* 0x000fca00078e020a */
[----:B------:R-:W-:Y:S02]  /*ea30*/  VIMNMX R121, R121, R10, !PT ;  /* 0x0000000a79797248 */ /* 0x000fe40007fe0100 */
[----:B------:R-:W-:-:S07]  /*ea40*/  VIADDMNMX R122, R10, R87, R122, PT ;  /* 0x000000570a7a7246 */ /* 0x000fce000380017a */
.L_x_14438:
[----:B------:R-:W-:Y:S01]  /*ea50*/  FMNMX.FTZ R33, R11, R5, !PT ;  /* 0x000000050b217209 */ /* 0x000fe20007810000 */
[----:B------:R-:W-:Y:S01]  /*ea60*/  UMOV UR30, UR5 ;  /* 0x00000005001e7c82 */ /* 0x000fe20008000000 */
[----:B------:R-:W-:Y:S02]  /*ea70*/  ISETP.GT.AND P1, PT, R121, 0x1, P5 ;  /* 0x000000017900780c */ /* 0x000fe40002f24270 */
[----:B------:R-:W-:Y:S02]  /*ea80*/  FMNMX.FTZ R33, R12, R33, !PT ;  /* 0x000000210c217209 */ /* 0x000fe40007810000 */
[----:B------:R-:W-:Y:S02]  /*ea90*/  LOP3.LUT R23, R23, 0xbfffffff, RZ, 0xc0, !PT ;  /* 0xbfffffff17177812 */ /* 0x000fe400078ec0ff */
        /* <DEDUP_REMOVED lines=31> */
[----:B------:R-:W-:-:S02]  /*ec90*/  FMNMX.FTZ R120, R13, R14, !PT ;  /* 0x0000000e0d787209 */ /* 0x000fc40007810000 */
        /* <DEDUP_REMOVED lines=28> */
[----:B------:R-:W-:Y:S01]  /*ee60*/  ISETP.GT.AND P2, PT, R121, 0x28, P5 ;  /* 0x000000287900780c */ /* 0x000fe20002f44270 */
[----:B------:R-:W0:Y:S01]  /*ee70*/  SHFL.BFLY PT, R10, R33, 0x2, 0x1f ;  /* 0x0c401f00210a7f89 */ /* 0x000e2200000e0000 */
[----:B------:R-:W-:-:S02]  /*ee80*/  FSEL R39, R39, -INF , !P1 ;  /* 0xff80000027277808 */ /* 0x000fc40004800000 */
[C---:B------:R-:W-:Y:S02]  /*ee90*/  ISETP.GT.AND P1, PT, R121.reuse, 0x29, P5 ;  /* 0x000000297900780c */ /* 0x040fe40002f24270 */
[C---:B------:R-:W-:Y:S02]  /*eea0*/  ISETP.LT.OR P2, PT, R122.reuse, 0x29, P2 ;  /* 0x000000297a00780c */ /* 0x040fe40001741670 */
[----:B------:R-:W-:Y:S02]  /*eeb0*/  ISETP.LT.OR P1, PT, R122, 0x2a, P1 ;  /* 0x0000002a7a00780c */ /* 0x000fe40000f21670 */
[----:B------:R-:W-:Y:S02]  /*eec0*/  FSEL R42, R42, -INF , !P2 ;  /* 0xff8000002a2a7808 */ /* 0x000fe40005000000 */
[----:B------:R-:W-:Y:S02]  /*eed0*/  ISETP.GT.AND P2, PT, R121, 0x30, P5 ;  /* 0x000000307900780c */ /* 0x000fe40002f44270 */
[----:B------:R-:W-:-:S02]  /*eee0*/  FSEL R43, R43, -INF , !P1 ;  /* 0xff8000002b2b7808 */ /* 0x000fc40004800000 */
[C---:B------:R-:W-:Y:S02]  /*eef0*/  ISETP.GT.AND P1, PT, R121.reuse, 0x31, P5 ;  /* 0x000000317900780c */ /* 0x040fe40002f24270 */
[C---:B------:R-:W-:Y:S02]  /*ef00*/  ISETP.LT.OR P2, PT, R122.reuse, 0x31, P2 ;  /* 0x000000317a00780c */ /* 0x040fe40001741670 */
[----:B------:R-:W-:Y:S02]  /*ef10*/  ISETP.LT.OR P1, PT, R122, 0x32, P1 ;  /* 0x000000327a00780c */ /* 0x000fe40000f21670 */
[----:B------:R-:W-:Y:S02]  /*ef20*/  FSEL R46, R46, -INF , !P2 ;  /* 0xff8000002e2e7808 */ /* 0x000fe40005000000 */
[----:B------:R-:W-:Y:S02]  /*ef30*/  ISETP.GT.AND P2, PT, R121, 0x38, P5 ;  /* 0x000000387900780c */ /* 0x000fe40002f44270 */
[----:B0-----:R-:W-:-:S02]  /*ef40*/  FMNMX.FTZ R85, R33, R10, !PT ;  /* 0x0000000a21557209 */ /* 0x001fc40007810000 */
[----:B------:R-:W-:Y:S02]  /*ef50*/  FMNMX.FTZ R33, R21, R120, !PT ;  /* 0x0000007815217209 */ /* 0x000fe40007810000 */
[----:B------:R-:W-:Y:S01]  /*ef60*/  FSEL R47, R47, -INF , !P1 ;  /* 0xff8000002f2f7808 */ /* 0x000fe20004800000 */
[----:B------:R-:W0:Y:S01]  /*ef70*/  SHFL.BFLY PT, R10, R85, 0x1, 0x1f ;  /* 0x0c201f00550a7f89 */ /* 0x000e2200000e0000 */
        /* <DEDUP_REMOVED lines=28> */
[C---:B------:R-:W-:Y:S02]  /*f140*/  ISETP.GT.AND P4, PT, R121.reuse, 0x68, P5 ;  /* 0x000000687900780c */ /* 0x040fe40002f84270 */
[----:B------:R-:W-:Y:S02]  /*f150*/  FMNMX.FTZ R120, R54, R33, !PT ;  /* 0x0000002136787209 */ /* 0x000fe40007810000 */
[----:B------:R-:W-:Y:S02]  /*f160*/  ISETP.LT.OR P1, PT, R122, 0x4a, P1 ;  /* 0x0000004a7a00780c */ /* 0x000fe40000f21670 */
[----:B------:R-:W-:Y:S02]  /*f170*/  FSEL R60, R60, -INF , !P2 ;  /* 0xff8000003c3c7808 */ /* 0x000fe40005000000 */
[----:B------:R-:W-:Y:S02]  /*f180*/  ISETP.LT.OR P4, PT, R122, 0x69, P4 ;  /* 0x000000697a00780c */ /* 0x000fe40002781670 */
[----:B------:R-:W-:-:S02]  /*f190*/  ISETP.GT.AND P2, PT, R121, 0x50, P5 ;  /* 0x000000507900780c */ /* 0x000fc40002f44270 */
[----:B------:R-:W-:Y:S02]  /*f1a0*/  FMNMX.FTZ R33, R55, R120, !PT ;  /* 0x0000007837217209 */ /* 0x000fe40007810000 */
[----:B------:R-:W-:Y:S02]  /*f1b0*/  FSEL R61, R61, -INF , !P1 ;  /* 0xff8000003d3d7808 */ /* 0x000fe40004800000 */
[----:B------:R-:W-:Y:S02]  /*f1c0*/  ISETP.GT.AND P1, PT, R121, 0x51, P5 ;  /* 0x000000517900780c */ /* 0x000fe40002f24270 */
[----:B------:R-:W-:Y:S02]  /*f1d0*/  ISETP.LT.OR P2, PT, R122, 0x51, P2 ;  /* 0x000000517a00780c */ /* 0x000fe40001741670 */
[----:B------:R-:W-:Y:S02]  /*f1e0*/  FMNMX.FTZ R120, R60, R33, !PT ;  /* 0x000000213c787209 */ /* 0x000fe40007810000 */
[----:B------:R-:W-:-:S02]  /*f1f0*/  ISETP.LT.OR P1, PT, R122, 0x52, P1 ;  /* 0x000000527a00780c */ /* 0x000fc40000f21670 */
[----:B------:R-:W-:Y:S02]  /*f200*/  FSEL R64, R64, -INF , !P2 ;  /* 0xff80000040407808 */ /* 0x000fe40005000000 */
[----:B------:R-:W-:Y:S02]  /*f210*/  LOP3.LUT R23, R23, 0xfffffffd, RZ, 0xc0, !PT ;  /* 0xfffffffd17177812 */ /* 0x000fe400078ec0ff */
[C---:B------:R-:W-:Y:S02]  /*f220*/  ISETP.GT.AND P2, PT, R121.reuse, 0x58, P5 ;  /* 0x000000587900780c */ /* 0x040fe40002f44270 */
[----:B------:R-:W-:Y:S02]  /*f230*/  ISETP.GT.AND P6, PT, R121, 0x69, P5 ;  /* 0x000000697900780c */ /* 0x000fe40002fc4270 */
[----:B0-----:R-:W-:Y:S02]  /*f240*/  FMNMX.FTZ R10, R85, R10, !PT ;  /* 0x0000000a550a7209 */ /* 0x001fe40007810000 */
[----:B------:R-:W-:-:S02]  /*f250*/  FMNMX.FTZ R33, R61, R120, !PT ;  /* 0x000000783d217209 */ /* 0x000fc40007810000 */
[----:B------:R-:W-:Y:S02]  /*f260*/  FSEL R65, R65, -INF , !P1 ;  /* 0xff80000041417808 */ /* 0x000fe40004800000 */
[----:B------:R-:W-:Y:S02]  /*f270*/  @P4 LOP3.LUT R23, R23, 0x2, RZ, 0xfc, !PT ;  /* 0x0000000217174812 */ /* 0x000fe400078efcff */
[----:B------:R-:W-:Y:S02]  /*f280*/  ISETP.GT.AND P1, PT, R121, 0x59, P5 ;  /* 0x000000597900780c */ /* 0x000fe40002f24270 */
[C---:B------:R-:W-:Y:S02]  /*f290*/  ISETP.LT.OR P2, PT, R122.reuse, 0x59, P2 ;  /* 0x000000597a00780c */ /* 0x040fe40001741670 */
[----:B------:R-:W-:Y:S02]  /*f2a0*/  ISETP.LT.OR P4, PT, R122, 0x6a, P6 ;  /* 0x0000006a7a00780c */ /* 0x000fe40003781670 */
[----:B------:R-:W-:-:S02]  /*f2b0*/  FSETP.NEU.FTZ.AND P6, PT, R10, -INF , PT ;  /* 0xff8000000a00780b */ /* 0x000fc40003fdd000 */
[----:B------:R-:W-:Y:S02]  /*f2c0*/  FMNMX.FTZ R120, R64, R33, !PT ;  /* 0x0000002140787209 */ /* 0x000fe40007810000 */
[----:B------:R-:W-:Y:S02]  /*f2d0*/  ISETP.LT.OR P1, PT, R122, 0x5a, P1 ;  /* 0x0000005a7a00780c */ /* 0x000fe40000f21670 */
[----:B------:R-:W-:Y:S02]  /*f2e0*/  FSEL R68, R68, -INF , !P2 ;  /* 0xff80000044447808 */ /* 0x000fe40005000000 */
[----:B------:R-:W-:Y:S02]  /*f2f0*/  ISETP.GT.AND P2, PT, R121, 0x60, P5 ;  /* 0x000000607900780c */ /* 0x000fe40002f44270 */
[----:B------:R-:W-:Y:S02]  /*f300*/  FSEL R32, R10, RZ, P6 ;  /* 0x000000ff0a207208 */ /* 0x000fe40003000000 */
[----:B------:R-:W-:-:S02]  /*f310*/  FMNMX.FTZ R33, R65, R120, !PT ;  /* 0x0000007841217209 */ /* 0x000fc40007810000 */
[----:B------:R-:W-:Y:S01]  /*f320*/  FSEL R69, R69, -INF , !P1 ;  /* 0xff80000045457808 */ /* 0x000fe20004800000 */
[----:B------:R-:W-:Y:S01]  /*f330*/  FADD.FTZ R5, -R32, R5 ;  /* 0x0000000520057221 */ /* 0x000fe20000010100 */
[----:B------:R-:W-:Y:S01]  /*f340*/  ISETP.GT.AND P1, PT, R121, 0x61, P5 ;  /* 0x000000617900780c */ /* 0x000fe20002f24270 */
[----:B------:R-:W-:Y:S01]  /*f350*/  FMUL.FTZ R32, R10, UR30 ;  /* 0x0000001e0a207c20 */ /* 0x000fe20008410000 */
[----:B------:R-:W-:Y:S01]  /*f360*/  ISETP.LT.OR P2, PT, R122, 0x61, P2 ;  /* 0x000000617a00780c */ /* 0x000fe20001741670 */
[----:B------:R-:W-:Y:S01]  /*f370*/  FMUL.FTZ R5, R5, UR30 ;  /* 0x0000001e05057c20 */ /* 0x000fe20008410000 */
[----:B------:R-:W-:Y:S02]  /*f380*/  FMNMX.FTZ R120, R68, R33, !PT ;  /* 0x0000002144787209 */ /* 0x000fe40007810000 */
[----:B------:R-:W-:Y:S02]  /*f390*/  ISETP.LT.OR P1, PT, R122, 0x62, P1 ;  /* 0x000000627a00780c */ /* 0x000fe40000f21670 */
[----:B------:R-:W-:Y:S01]  /*f3a0*/  FSEL R72, R72, -INF , !P2 ;  /* 0xff80000048487808 */ /* 0x000fe20005000000 */
[----:B------:R-:W-:Y:S01]  /*f3b0*/  MUFU.EX2 R5, R5 ;  /* 0x0000000500057308 */ /* 0x000fe20000000800 */
[----:B------:R-:W-:-:S02]  /*f3c0*/  FMNMX.FTZ R33, R69, R120, !PT ;  /* 0x0000007845217209 */ /* 0x000fc40007810000 */
[----:B------:R-:W-:Y:S02]  /*f3d0*/  FSEL R32, R32, RZ, P6 ;  /* 0x000000ff20207208 */ /* 0x000fe40003000000 */
[----:B------:R-:W-:Y:S02]  /*f3e0*/  FSEL R73, R73, -INF , !P1 ;  /* 0xff80000049497808 */ /* 0x000fe40004800000 */
[----:B------:R-:W-:Y:S01]  /*f3f0*/  LOP3.LUT P6, RZ, R23, 0x2, RZ, 0xc0, !PT ;  /* 0x0000000217ff7812 */ /* 0x000fe200078cc0ff */
[--C-:B------:R-:W-:Y:S01]  /*f400*/  FFMA.FTZ R11, R11, UR30, -R32.reuse ;  /* 0x0000001e0b0b7c23 */ /* 0x100fe20008010820 */
[----:B------:R-:W-:Y:S01]  /*f410*/  FMNMX.FTZ R120, R72, R33, !PT ;  /* 0x0000002148787209 */ /* 0x000fe20007810000 */
[--C-:B------:R-:W-:Y:S01]  /*f420*/  FFMA.FTZ R12, R12, UR30, -R32.reuse ;  /* 0x0000001e0c0c7c23 */ /* 0x100fe20008010820 */
[----:B------:R-:W-:Y:S01]  /*f430*/  ISETP.GT.AND P3, PT, R121, 0x70, P5 ;  /* 0x000000707900780c */ /* 0x000fe20002f64270 */
[--C-:B------:R-:W-:Y:S01]  /*f440*/  FFMA.FTZ R24, R24, UR30, -R32.reuse ;  /* 0x0000001e18187c23 */ /* 0x100fe20008010820 */
[----:B------:R-:W-:Y:S01]  /*f450*/  FSEL R76, R76, -INF , !P6 ;  /* 0xff8000004c4c7808 */ /* 0x000fe20007000000 */
[--C-:B------:R-:W-:Y:S01]  /*f460*/  FFMA.FTZ R25, R25, UR30, -R32.reuse ;  /* 0x0000001e19197c23 */ /* 0x100fe20008010820 */
[----:B------:R-:W-:Y:S01]  /*f470*/  FMNMX.FTZ R33, R73, R120, !PT ;  /* 0x0000007849217209 */ /* 0x000fe20007810000 */
[--C-:B------:R-:W-:Y:S01]  /*f480*/  FFMA.FTZ R28, R28, UR30, -R32.reuse ;  /* 0x0000001e1c1c7c23 */ /* 0x100fe20008010820 */
[----:B------:R-:W-:Y:S01]  /*f490*/  ISETP.GT.AND P2, PT, R121, 0x71, P5 ;  /* 0x000000717900780c */ /* 0x000fe20002f44270 */
[--C-:B------:R-:W-:Y:S01]  /*f4a0*/  FFMA.FTZ R29, R29, UR30, -R32.reuse ;  /* 0x0000001e1d1d7c23 */ /* 0x100fe20008010820 */
[----:B------:R-:W-:Y:S01]  /*f4b0*/  ISETP.LT.OR P3, PT, R122, 0x71, P3 ;  /* 0x000000717a00780c */ /* 0x000fe20001f61670 */
        /* <DEDUP_REMOVED lines=21> */
[----:B------:R-:W-:Y:S01]  /*f610*/  ISETP.LT.OR P5, PT, R122, 0x7a, P5 ;  /* 0x0000007a7a00780c */ /* 0x000fe20002fa1670 */
        /* <DEDUP_REMOVED lines=24> */
[----:B------:R-:W-:Y:S01]  /*f7a0*/  MUFU.EX2 R24, R24 ;  /* 0x0000001800187308 */ /* 0x000fe20000000800 */
[----:B0-----:R-:W-:-:S07]  /*f7b0*/  FFMA.FTZ R4, R5, R4, R148 ;  /* 0x0000000405047223 */ /* 0x001fce0000010094 */
[----:B------:R-:W-:Y:S01]  /*f7c0*/  MUFU.EX2 R25, R25 ;  /* 0x0000001900197308 */ /* 0x000fe20000000800 */
[----:B-1----:R-:W-:Y:S01]  /*f7d0*/  FMNMX.FTZ R11, R33, R83, !PT ;  /* 0x00000053210b7209 */ /* 0x002fe20007810000 */
[----:B--2---:R-:W-:-:S04]  /*f7e0*/  FADD.FTZ R4, R12, R4 ;  /* 0x000000040c047221 */ /* 0x004fc80000010000 */
[----:B------:R-:W0:Y:S02]  /*f7f0*/  SHFL.BFLY PT, R33, R11, 0x1, 0x1f ;  /* 0x0c201f000b217f89 */ /* 0x000e2400000e0000 */
[----:B------:R-:W-:Y:S08]  /*f800*/  MUFU.EX2 R28, R28 ;  /* 0x0000001c001c7308 */ /* 0x000ff00000000800 */
[----:B------:R-:W-:Y:S08]  /*f810*/  MUFU.EX2 R29, R29 ;  /* 0x0000001d001d7308 */ /* 0x000ff00000000800 */
[----:B------:R-:W-:Y:S01]  /*f820*/  MUFU.EX2 R58, R58 ;  /* 0x0000003a003a7308 */ /* 0x000fe20000000800 */
[----:B0-----:R-:W-:-:S07]  /*f830*/  FMNMX.FTZ R11, R11, R33, !PT ;  /* 0x000000210b0b7209 */ /* 0x001fce0007810000 */
[----:B------:R-:W-:Y:S01]  /*f840*/  MUFU.EX2 R59, R59 ;  /* 0x0000003b003b7308 */ /* 0x000fe20000000800 */
[----:B------:R-:W-:-:S04]  /*f850*/  FSETP.NEU.FTZ.AND P1, PT, R11, -INF , PT ;  /* 0xff8000000b00780b */ /* 0x000fc80003f3d000 */
[----:B------:R-:W-:-:S03]  /*f860*/  FSEL R33, R11, RZ, P1 ;  /* 0x000000ff0b217208 */ /* 0x000fc60000800000 */
[----:B------:R-:W-:Y:S02]  /*f870*/  MUFU.EX2 R36, R36 ;  /* 0x0000002400247308 */ /* 0x000fe40000000800 */
[----:B------:R-:W-:Y:S01]  /*f880*/  FADD.FTZ R14, -R33, R14 ;  /* 0x0000000e210e7221 */ /* 0x000fe20000010100 */
[----:B------:R-:W-:-:S03]  /*f890*/  FMUL.FTZ R33, R11, UR30 ;  /* 0x0000001e0b217c20 */ /* 0x000fc60008410000 */
[----:B------:R-:W-:Y:S02]  /*f8a0*/  FMUL.FTZ R14, R14, UR30 ;  /* 0x0000001e0e0e7c20 */ /* 0x000fe40008410000 */
[----:B------:R-:W-:Y:S01]  /*f8b0*/  MUFU.EX2 R37, R37 ;  /* 0x0000002500257308 */ /* 0x000fe20000000800 */
[----:B------:R-:W-:-:S05]  /*f8c0*/  FSEL R33, R33, RZ, P1 ;  /* 0x000000ff21217208 */ /* 0x000fca0000800000 */
        /* <DEDUP_REMOVED lines=151> */
.L_x_14442:
[----:B------:R-:W2:Y:S01]  /*10240*/  LDL R83, [R1+0x24] ;  /* 0x0000240001537983 */ /* 0x000ea20000100800 */
[----:B------:R-:W-:Y:S01]  /*10250*/  IMAD R14, R19, 0x8, R2 ;  /* 0x00000008130e7824 */ /* 0x000fe200078e0202 */
[----:B------:R-:W-:Y:S01]  /*10260*/  MOV R19, UR38 ;  /* 0x0000002600137c02 */ /* 0x000fe20008000f00 */
[-C--:B------:R-:W-:Y:S01]  /*10270*/  FMUL.FTZ R88, R88, R5.reuse ;  /* 0x0000000558587220 */ /* 0x080fe20000410000 */
[-C--:B------:R-:W-:Y:S01]  /*10280*/  FMUL.FTZ R89, R89, R5.reuse ;  /* 0x0000000559597220 */ /* 0x080fe20000410000 */
        /* <DEDUP_REMOVED lines=50> */
[----:B0-----:R-:W-:Y:S01]  /*105b0*/  IMAD.MOV.U32 R14, RZ, RZ, R11 ;  /* 0x000000ffff0e7224 */ /* 0x001fe200078e000b */
[----:B------:R-:W-:Y:S01]  /*105c0*/  F2FP.F16.F32.PACK_AB R133, R55, R54 ;  /* 0x000000363785723e */ /* 0x000fe200000000ff */
[----:B------:R-:W-:Y:S01]  /*105d0*/  IMAD.MOV.U32 R5, RZ, RZ, R10 ;  /* 0x000000ffff057224 */ /* 0x000fe200078e000a */
        /* <DEDUP_REMOVED lines=16> */
[C---:B--2---:R-:W-:Y:S01]  /*106e0*/  ISETP.GT.AND P1, PT, R0.reuse, R83, PT ;  /* 0x000000530000720c */ /* 0x044fe20003f24270 */
[----:B------:R-:W-:-:S12]  /*106f0*/  VIADD R0, R0, 0xffffffff ;  /* 0xffffffff00007836 */ /* 0x000fd80000000000 */
[----:B------:R-:W-:Y:S05]  /*10700*/  @P1 BRA `(.L_x_14443) ;  /* 0xffffffc400e81947 */ /* 0x000fea000383ffff */
[----:B------:R-:W-:Y:S01]  /*10710*/  IMAD.MOV.U32 R14, RZ, RZ, R11 ;  /* 0x000000ffff0e7224 */ /* 0x000fe200078e000b */
[----:B------:R-:W-:Y:S01]  /*10720*/  MOV R19, R15 ;  /* 0x0000000f00137202 */ /* 0x000fe20000000f00 */
[----:B------:R-:W-:Y:S02]  /*10730*/  IMAD.MOV.U32 R5, RZ, RZ, R10 ;  /* 0x000000ffff057224 */ /* 0x000fe400078e000a */
[----:B------:R-:W-:-:S07]  /*10740*/  IMAD.MOV.U32 R154, RZ, RZ, R20 ;  /* 0x000000ffff9a7224 */ /* 0x000fce00078e0014 */
.L_x_14423:
[----:B------:R-:W2:Y:S01]  /*10750*/  LDL R13, [R1+0x20] ;  /* 0x00002000010d7983 */ /* 0x000ea20000100800 */
[----:B------:R-:W0:Y:S01]  /*10760*/  LDC R10, c[0x0][0x448] ;  /* 0x00011200ff0a7b82 */ /* 0x000e220000000800 */
[----:B------:R-:W-:-:S07]  /*10770*/  ULDC UR12, c[0x0][0x9dc] ;  /* 0x00027700000c7ab9 */ /* 0x000fce0000000800 */
[----:B------:R-:W1:Y:S01]  /*10780*/  LDC R20, c[0x0][0x9e4] ;  /* 0x00027900ff147b82 */ /* 0x000e620000000800 */
[----:B0-----:R-:W-:Y:S02]  /*10790*/  ISETP.NE.AND P4, PT, R10, 0x1, PT ;  /* 0x000000010a00780c */ /* 0x001fe40003f85270 */
[----:B-1----:R-:W-:-:S11]  /*107a0*/  ISETP.GE.AND P5, PT, R20, 0x1, PT ;  /* 0x000000011400780c */ /* 0x002fd60003fa6270 */
[----:B------:R-:W0:Y:S08]  /*107b0*/  @P4 LDC R11, c[0x0][0x44c] ;  /* 0x00011300ff0b4b82 */ /* 0x000e300000000800 */
[----:B------:R-:W1:Y:S01]  /*107c0*/  @P4 LDC R12, c[0x0][0x450] ;  /* 0x00011400ff0c4b82 */ /* 0x000e620000000800 */
[----:B--2---:R-:W-:Y:S01]  /*107d0*/  VIADD R10, R13, 0xbf ;  /* 0x000000bf0d0a7836 */ /* 0x004fe20000000000 */
[----:B------:R-:W-:-:S03]  /*107e0*/  IADD3 R13, R156, 0x1, -R155 ;  /* 0x000000019c0d7810 */ /* 0x000fc60007ffe89b */
[----:B0-----:R-:W-:-:S05]  /*107f0*/  @P4 IMAD.HI.U32 R11, R10, R11, RZ ;  /* 0x0000000b0a0b4227 */ /* 0x001fca00078e00ff */
[----:B-1----:R-:W-:-:S05]  /*10800*/  @P4 SHF.R.U32.HI R10, RZ, R12, R11 ;  /* 0x0000000cff0a4219 */ /* 0x002fca000001160b */
[----:B------:R-:W-:-:S04]  /*10810*/  IMAD.IADD R10, R13, 0x1, R10 ;  /* 0x000000010d0a7824 */ /* 0x000fc800078e020a */
[----:B------:R-:W-:Y:S01]  /*10820*/  VIADD R12, R10, -UR12 ;  /* 0x8000000c0a0c7c36 */ /* 0x000fe20008000000 */
        /* <DEDUP_REMOVED lines=12> */
.L_x_14446:
[----:B------:R-:W-:-:S13]  /*108f0*/  ISETP.NE.AND P1, PT, R20, 0x1, PT ;  /* 0x000000011400780c */ /* 0x000fda0003f25270 */
[----:B------:R-:W0:Y:S02]  /*10900*/  @P1 LDC.64 R10, c[0x0][0x9e8] ;  /* 0x00027a00ff0a1b82 */ /* 0x000e240000000a00 */
[----:B0-----:R-:W-:-:S05]  /*10910*/  @P1 IMAD.HI.U32 R10, R13, R10, RZ ;  /* 0x0000000a0d0a1227 */ /* 0x001fca00078e00ff */
[----:B------:R-:W-:-:S07]  /*10920*/  @P1 SHF.R.U32.HI R13, RZ, R11, R10 ;  /* 0x0000000bff0d1219 */ /* 0x000fce000001160a */
.L_x_14447:
[----:B------:R-:W-:Y:S05]  /*10930*/  BSYNC B0 ;  /* 0x0000000000007941 */ /* 0x000fea0003800000 */
.L_x_14445:
[----:B------:R-:W-:-:S05]  /*10940*/  IMAD R13, R13, R20, RZ ;  /* 0x000000140d0d7224 */ /* 0x000fca00078e02ff */
[----:B------:R-:W-:-:S07]  /*10950*/  VIMNMX R12, R12, R13, !PT ;  /* 0x0000000d0c0c7248 */ /* 0x000fce0007fe0100 */
.L_x_14444:
        /* <DEDUP_REMOVED lines=9> */
[----:B------:R-:W-:Y:S01]  /*109f0*/  IMAD.MOV.U32 R12, RZ, RZ, R14 ;  /* 0x000000ffff0c7224 */ /* 0x000fe200078e000e */
[----:B------:R-:W-:Y:S01]  /*10a00*/  MOV R13, R5 ;  /* 0x00000005000d7202 */ /* 0x000fe20000000f00 */
[----:B------:R-:W-:Y:S02]  /*10a10*/  IMAD.MOV.U32 R10, RZ, RZ, R154 ;  /* 0x000000ffff0a7224 */ /* 0x000fe400078e009a */
[----:B------:R-:W-:-:S07]  /*10a20*/  IMAD.MOV.U32 R20, RZ, RZ, R19 ;  /* 0x000000ffff147224 */ /* 0x000fce00078e0013 */
.L_x_14460:
        /* <DEDUP_REMOVED lines=9> */
.L_x_14450:
        /* <DEDUP_REMOVED lines=8> */
.L_x_14451:
[----:B------:R-:W-:Y:S04]  /*10b40*/  BSSY B0, `(.L_x_14449) ;  /* 0x0000004000007945 */ /* 0x000fe80003800000 */
[----:B-1----:R-:W-:Y:S05]  /*10b50*/  @P2 BRA `(.L_x_14452) ;  /* 0x0000000000082947 */ /* 0x002fea0003800000 */
[----:B------:R-:W1:Y:S02]  /*10b60*/  SYNCS.PHASECHK.TRANS64.TRYWAIT P2, [R5+URZ+0x16830], R14 ;  /* 0x0168300e050075a7 */ /* 0x000e64000804017f */
[----:B-1----:R-:W-:Y:S05]  /*10b70*/  @!P2 BRA `(.L_x_14453) ;  /* 0x000001080014a947 */ /* 0x002fea0003800000 */
.L_x_14452:
[----:B------:R-:W-:Y:S05]  /*10b80*/  BSYNC B0 ;  /* 0x0000000000007941 */ /* 0x000fea0003800000 */
.L_x_14449:
[----:B------:R-:W2:Y:S04]  /*10b90*/  LDL R11, [R1+0x2c] ;  /* 0x00002c00010b7983 */ /* 0x000ea80000100800 */
[----:B------:R3:W-:Y:S01]  /*10ba0*/  STL.64 [R1+0x68], R2 ;  /* 0x0000680201007387 */ /* 0x0007e20000100a00 */
[----:B01----:R-:W0:Y:S03]  /*10bb0*/  S2R R5, SR_TID.X ;  /* 0x0000000000057919 */ /* 0x003e260000002100 */
[----:B---3--:R-:W3:Y:S01]  /*10bc0*/  LDL.64 R2, [R1+0x18] ;  /* 0x0000180001027983 */ /* 0x008ee20000100a00 */
        /* <DEDUP_REMOVED lines=8> */
[----:B------:R-:W-:Y:S02]  /*10c50*/  R2UR UR12, R6 ;  /* 0x00000000060c72ca */ /* 0x000fe400000e0000 */
[----:B------:R-:W-:Y:S02]  /*10c60*/  R2UR UR13, R7 ;  /* 0x00000000070d72ca */ /* 0x000fe400000e0000 */
[----:B------:R-:W-:Y:S02]  /*10c70*/  R2UR UR15, R27 ;  /* 0x000000001b0f72ca */ /* 0x000fe400000e0000 */
[----:B------:R-:W-:Y:S02]  /*10c80*/  R2UR UR19, R25 ;  /* 0x00000000191372ca */ /* 0x000fe400000e0000 */
[----:B0-----:R-:W-:-:S05]  /*10c90*/  SHF.R.U32.HI R5, RZ, 0x7, R5 ;  /* 0x00000007ff057819 */ /* 0x001fca0000011605 */
[----:B------:R-:W-:Y:S01]  /*10ca0*/  VIADD R5, R5, 0x8 ;  /* 0x0000000805057836 */ /* 0x000fe20000000000 */
[----:B------:R-:W-:-:S04]  /*10cb0*/  R2UR UR27, R27 ;  /* 0x000000001b1b72ca */ /* 0x000fc800000e0000 */
[----:B------:R0:W-:Y:S01]  /*10cc0*/  BAR.SYNC.DEFER_BLOCKING R5, 0x100 ;  /* 0x000400050000751d */ /* 0x0001e20000010000 */
[----:B--2---:R-:W-:-:S04]  /*10cd0*/  IMAD R26, R19, 0x400, R11 ;  /* 0x00000400131a7824 */ /* 0x004fc800078e020b */
[C---:B------:R-:W-:Y:S01]  /*10ce0*/  VIADD R14, R26.reuse, 0x4 ;  /* 0x000000041a0e7836 */ /* 0x040fe20000000000 */
[C---:B------:R-:W-:Y:S01]  /*10cf0*/  R2UR UR14, R26.reuse ;  /* 0x000000001a0e72ca */ /* 0x040fe200000e0000 */
[C---:B------:R-:W-:Y:S02]  /*10d00*/  VIADD R24, R26.reuse, 0x2 ;  /* 0x000000021a187836 */ /* 0x040fe40000000000 */
[----:B------:R-:W-:Y:S01]  /*10d10*/  VIADD R26, R26, 0x6 ;  /* 0x000000061a1a7836 */ /* 0x000fe20000000000 */
[----:B------:R-:W-:Y:S02]  /*10d20*/  R2UR UR22, R14 ;  /* 0x000000000e1672ca */ /* 0x000fe400000e0000 */
[----:B------:R-:W2:Y:S01]  /*10d30*/  LDL.64 R14, [R1+0x10] ;  /* 0x00001000010e7983 */ /* 0x000ea20000100a00 */
[----:B------:R-:W-:Y:S02]  /*10d40*/  R2UR UR18, R24 ;  /* 0x00000000181272ca */ /* 0x000fe400000e0000 */
[----:B------:R-:W-:-:S02]  /*10d50*/  R2UR UR26, R26 ;  /* 0x000000001a1a72ca */ /* 0x000fc400000e0000 */
[----:B------:R-:W-:-:S06]  /*10d60*/  WARPGROUP.ARRIVE ;  /* 0x00000000000079c5 */ /* 0x000fcc0000000000 */
[----:B------:R-:W-:Y:S01]  /*10d70*/  HGMMA.64x128x16.F32 R24, gdesc[UR12], RZ, !UPT, gsb0 ;  /* 0x01e000000c1879f0 */ /* 0x000fe2000c0008ff */
[----:B---3--:R-:W-:Y:S02]  /*10d80*/  R2UR UR16, R2 ;  /* 0x00000000021072ca */ /* 0x008fe400000e0000 */
[----:B------:R-:W-:Y:S02]  /*10d90*/  R2UR UR17, R3 ;  /* 0x00000000031172ca */ /* 0x000fe400000e0000 */
[----:B------:R0:W5:Y:S01]  /*10da0*/  LDL.LU.64 R2, [R1+0x68] ;  /* 0x0000680001027983 */ /* 0x0001620000300a00 */
[----:B------:R-:W-:Y:S02]  /*10db0*/  WARPGROUP.DEPBAR.LE gsb0, 0x0 ;  /* 0x00008000000079c5 */ /* 0x000fe40000010000 */
[----:B------:R-:W-:-:S08]  /*10dc0*/  WARPGROUP.ARRIVE ;  /* 0x00000000000079c5 */ /* 0x000fd00000000000 */
[----:B------:R-:W-:Y:S01]  /*10dd0*/  HGMMA.64x128x16.F32 R24, gdesc[UR16], R24, gsb0 ;  /* 0x01e00000101879f0 */ /* 0x000fe20008000818 */
[----:B------:R-:W-:Y:S02]  /*10de0*/  R2UR UR24, R8 ;  /* 0x00000000081872ca */ /* 0x000fe400000e0000 */
[----:B------:R-:W-:Y:S01]  /*10df0*/  R2UR UR25, R9 ;  /* 0x00000000091972ca */ /* 0x000fe200000e0000 */
[----:B------:R-:W-:Y:S02]  /*10e00*/  WARPGROUP.DEPBAR.LE gsb0, 0x0 ;  /* 0x00008000000079c5 */ /* 0x000fe40000010000 */
[----:B------:R-:W-:Y:S01]  /*10e10*/  WARPGROUP.ARRIVE ;  /* 0x00000000000079c5 */ /* 0x000fe20000000000 */
[----:B--2---:R-:W-:Y:S02]  /*10e20*/  R2UR UR20, R14 ;  /* 0x000000000e1472ca */ /* 0x004fe400000e0000 */
[----:B------:R-:W-:-:S13]  /*10e30*/  R2UR UR21, R15 ;  /* 0x000000000f1572ca */ /* 0x000fda00000e0000 */
        /* <DEDUP_REMOVED lines=8> */
.L_x_14455:
[----:B------:R-:W-:Y:S01]  /*10ec0*/  SHF.L.U32 R5, R10, 0x1f, RZ ;  /* 0x0000001f0a057819 */ /* 0x000fe200000006ff */
[----:B-----5:R-:W-:-:S04]  /*10ed0*/  IMAD R10, R20, 0x8, R2 ;  /* 0x00000008140a7824 */ /* 0x020fc800078e0202 */
[----:B------:R0:W1:Y:S01]  /*10ee0*/  SYNCS.PHASECHK.TRANS64.TRYWAIT P1, [R10+URZ+0x16850], R5 ;  /* 0x016850050a0075a7 */ /* 0x000062000802017f */
[----:B------:R-:W-:Y:S05]  /*10ef0*/  @!P0 BRA `(.L_x_14456) ;  /* 0x0000000000048947 */ /* 0x000fea0003800000 */
[----:B------:R-:W-:Y:S01]  /*10f00*/  BPT.TRAP 0x1 ;  /* 0x000000040000795c */ /* 0x000fe20000300000 */
.L_x_14456:
[----:B-1----:R-:W-:Y:S05]  /*10f10*/  @P1 BRA `(.L_x_14454) ;  /* 0x0000000000081947 */ /* 0x002fea0003800000 */
[----:B------:R-:W1:Y:S02]  /*10f20*/  SYNCS.PHASECHK.TRANS64.TRYWAIT P1, [R10+URZ+0x16850], R5 ;  /* 0x016850050a0075a7 */ /* 0x000e64000802017f */
[----:B-1----:R-:W-:Y:S05]  /*10f30*/  @!P1 BRA `(.L_x_14457) ;  /* 0x0000010400389947 */ /* 0x002fea0003800000 */
.L_x_14454:
[----:B01---5:R-:W-:Y:S01]  /*10f40*/  VIADD R5, R2, 0x400 ;  /* 0x0000040002057836 */ /* 0x023fe20000000000 */
        /* <DEDUP_REMOVED lines=8> */
[----:B------:R-:W-:Y:S02]  /*10fd0*/  LEA R10, R20, R5, 0xa ;  /* 0x00000005140a7211 */ /* 0x000fe400078e50ff */
[----:B------:R-:W0:Y:S02]  /*10fe0*/  S2R R5, SR_TID.X ;  /* 0x0000000000057919 */ /* 0x000e240000002100 */
[C---:B------:R-:W-:Y:S01]  /*10ff0*/  R2UR UR14, R10.reuse ;  /* 0x000000000a0e72ca */ /* 0x040fe200000e0000 */
[----:B------:R-:W-:-:S12]  /*11000*/  VIADD R14, R10, 0x80 ;  /* 0x000000800a0e7836 */ /* 0x000fd80000000000 */
[----:B------:R-:W-:Y:S01]  /*11010*/  HGMMA.64x64x16.F32 R88, R148, gdesc[UR12].tnspB, R88, gsb0 ;  /* 0x40e0000c94587df0 */ /* 0x000fe20008000858 */
[----:B------:R-:W-:Y:S01]  /*11020*/  R2UR UR14, R14 ;  /* 0x000000000e0e72ca */ /* 0x000fe200000e0000 */
[----:B------:R-:W-:Y:S01]  /*11030*/  VIADD R14, R10, 0x100 ;  /* 0x000001000a0e7836 */ /* 0x000fe20000000000 */
[----:B------:R-:W-:Y:S01]  /*11040*/  R2UR UR15, R15 ;  /* 0x000000000f0f72ca */ /* 0x000fe200000e0000 */
[----:B------:R-:W-:Y:S01]  /*11050*/  IMAD.MOV.U32 R15, RZ, RZ, 0x40000040 ;  /* 0x40000040ff0f7424 */ /* 0x000fe200078e00ff */
[----:B0-----:R-:W-:Y:S02]  /*11060*/  SHF.R.U32.HI R21, RZ, 0x7, R5 ;  /* 0x00000007ff157819 */ /* 0x001fe40000011605 */
[----:B------:R-:W-:Y:S02]  /*11070*/  ISETP.GE.U32.AND P1, PT, R5, 0x180, PT ;  /* 0x000001800500780c */ /* 0x000fe40003f26070 */
[----:B------:R-:W-:-:S04]  /*11080*/  IADD3 R5, R21, 0x9, RZ ;  /* 0x0000000915057810 */ /* 0x000fc80007ffe0ff */
[----:B------:R-:W-:Y:S01]  /*11090*/  SEL R5, R5, 0x9, !P1 ;  /* 0x0000000905057807 */ /* 0x000fe20004800000 */
        /* <DEDUP_REMOVED lines=38> */
[----:B------:R-:W-:Y:S01]  /*11300*/  R2UR UR15, R11 ;  /* 0x000000000b0f72ca */ /* 0x000fe200000e0000 */
[----:B------:R-:W-:Y:S02]  /*11310*/  WARPGROUP.DEPBAR.LE gsb0, 0x0 ;  /* 0x00008000000079c5 */ /* 0x000fe40000010000 */
[----:B------:R-:W-:-:S10]  /*11320*/  WARPGROUP.ARRIVE ;  /* 0x00000000000079c5 */ /* 0x000fd40000000000 */
[----:B------:R-:W-:Y:S03]  /*11330*/  HGMMA.64x64x16.F32 R88, R120, gdesc[UR12].tnspB, R88, gsb0 ;  /* 0x40e0000c78587df0 */ /* 0x000fe60008000858 */
[----:B------:R-:W-:Y:S02]  /*11340*/  WARPGROUP.DEPBAR.LE gsb0, 0x0 ;  /* 0x00008000000079c5 */ /* 0x000fe40000010000 */
[----:B------:R0:W-:Y:S06]  /*11350*/  BAR.ARV R5, 0x100 ;  /* 0x000400050000751d */ /* 0x0001ec0000002000 */
[----:B------:R-:W-:Y:S05]  /*11360*/  @!P0 BRA `(.L_x_14458) ;  /* 0x0000000000048947 */ /* 0x000fea0003800000 */
[----:B------:R-:W-:Y:S01]  /*11370*/  BPT.TRAP 0x1 ;  /* 0x000000040000795c */ /* 0x000fe20000300000 */
.L_x_14458:
        /* <DEDUP_REMOVED lines=44> */
[----:B------:R2:W-:Y:S01]  /*11640*/  SYNCS.ARRIVE.TRANS64.RED.A1T0 RZ, [R5+URZ], RZ ;  /* 0x000000ff05ff79a7 */ /* 0x0005e2000810043f */
        /* <DEDUP_REMOVED lines=35> */
[----:B------:R-:W-:-:S06]  /*11880*/  UMOV UR30, UR4 ;  /* 0x00000004001e7c82 */ /* 0x000fcc0008000000 */
[----:B------:R-:W1:Y:S01]  /*11890*/  MUFU.TANH R36, R36 ;  /* 0x0000002400247308 */ /* 0x000e620000002400 */
[----:B---3--:R-:W-:Y:S01]  /*118a0*/  FMNMX.FTZ R14, R34, R61, !PT ;  /* 0x0000003d220e7209 */ /* 0x008fe20007810000 */
[----:B------:R-:W-:-:S06]  /*118b0*/  FMUL.FTZ R61, R69, UR11 ;  /* 0x0000000b453d7c20 */ /* 0x000fcc0008410000 */
[----:B------:R-:W3:Y:S01]  /*118c0*/  MUFU.TANH R37, R37 ;  /* 0x0000002500257308 */ /* 0x000ee20000002400 */
[----:B0-----:R-:W-:-:S07]  /*118d0*/  FMNMX.FTZ R65, R35, R14, !PT ;  /* 0x0000000e23417209 */ /* 0x001fce0007810000 */
[----:B------:R-:W0:Y:S01]  /*118e0*/  MUFU.TANH R40, R40 ;  /* 0x0000002800287308 */ /* 0x000e220000002400 */
[----:B-1----:R-:W-:-:S07]  /*118f0*/  FMNMX.FTZ R14, R36, R65, !PT ;  /* 0x00000041240e7209 */ /* 0x002fce0007810000 */
[----:B------:R-:W1:Y:S01]  /*11900*/  MUFU.TANH R41, R41 ;  /* 0x0000002900297308 */ /* 0x000e620000002400 */
[----:B---3--:R-:W-:-:S07]  /*11910*/  FMNMX.FTZ R65, R37, R14, !PT ;  /* 0x0000000e25417209 */ /* 0x008fce0007810000 */
[----:B------:R-:W3:Y:S01]  /*11920*/  MUFU.TANH R44, R44 ;  /* 0x0000002c002c7308 */ /* 0x000ee20000002400 */
[----:B0-----:R-:W-:Y:S01]  /*11930*/  FMNMX.FTZ R14, R40, R65, !PT ;  /* 0x00000041280e7209 */ /* 0x001fe20007810000 */
[----:B------:R-:W-:-:S06]  /*11940*/  FMUL.FTZ R65, R73, UR11 ;  /* 0x0000000b49417c20 */ /* 0x000fcc0008410000 */
[----:B------:R-:W0:Y:S01]  /*11950*/  MUFU.TANH R45, R45 ;  /* 0x0000002d002d7308 */ /* 0x000e220000002400 */
[----:B-1----:R-:W-:-:S07]  /*11960*/  FMNMX.FTZ R69, R41, R14, !PT ;  /* 0x0000000e29457209 */ /* 0x002fce0007810000 */
[----:B------:R-:W1:Y:S01]  /*11970*/  MUFU.TANH R48, R48 ;  /* 0x0000003000307308 */ /* 0x000e620000002400 */
[----:B---3--:R-:W-:-:S07]  /*11980*/  FMNMX.FTZ R14, R44, R69, !PT ;  /* 0x000000452c0e7209 */ /* 0x008fce0007810000 */
[----:B------:R-:W3:Y:S01]  /*11990*/  MUFU.TANH R49, R49 ;  /* 0x0000003100317308 */ /* 0x000ee20000002400 */
[----:B0-----:R-:W-:-:S07]  /*119a0*/  FMNMX.FTZ R69, R45, R14, !PT ;  /* 0x0000000e2d457209 */ /* 0x001fce0007810000 */
[----:B------:R-:W0:Y:S01]  /*119b0*/  MUFU.TANH R52, R52 ;  /* 0x0000003400347308 */ /* 0x000e220000002400 */
[----:B-1----:R-:W-:Y:S01]  /*119c0*/  FMNMX.FTZ R14, R48, R69, !PT ;  /* 0x00000045300e7209 */ /* 0x002fe20007810000 */
[----:B------:R-:W-:-:S06]  /*119d0*/  FMUL.FTZ R69, R77, UR11 ;  /* 0x0000000b4d457c20 */ /* 0x000fcc0008410000 */
[----:B------:R-:W1:Y:S01]  /*119e0*/  MUFU.TANH R53, R53 ;  /* 0x0000003500357308 */ /* 0x000e620000002400 */
[----:B---3--:R-:W-:-:S07]  /*119f0*/  FMNMX.FTZ R73, R49, R14, !PT ;  /* 0x0000000e31497209 */ /* 0x008fce0007810000 */
[----:B------:R-:W3:Y:S01]  /*11a00*/  MUFU.TANH R56, R56 ;  /* 0x0000003800387308 */ /* 0x000ee20000002400 */
[----:B0-----:R-:W-:-:S07]  /*11a10*/  FMNMX.FTZ R14, R52, R73, !PT ;  /* 0x00000049340e7209 */ /* 0x001fce0007810000 */
[----:B------:R-:W0:Y:S01]  /*11a20*/  MUFU.TANH R57, R57 ;  /* 0x0000003900397308 */ /* 0x000e220000002400 */
[----:B-1----:R-:W-:-:S07]  /*11a30*/  FMNMX.FTZ R73, R53, R14, !PT ;  /* 0x0000000e35497209 */ /* 0x002fce0007810000 */
        /* <DEDUP_REMOVED lines=25> */
[----:B-1----:R-:W-:-:S05]  /*11bd0*/  FMNMX.FTZ R14, R77, R14, !PT ;  /* 0x0000000e4d0e7209 */ /* 0x002fca0007810000 */
[----:B--2---:R-:W1:Y:S02]  /*11be0*/  SHFL.BFLY PT, R5, R14, 0x2, 0x1f ;  /* 0x0c401f000e057f89 */ /* 0x004e6400000e0000 */
[----:B------:R-:W2:Y:S08]  /*11bf0*/  MUFU.TANH R26, R26 ;  /* 0x0000001a001a7308 */ /* 0x000eb00000002400 */
[----:B------:R-:W4:Y:S08]  /*11c00*/  MUFU.TANH R27, R27 ;  /* 0x0000001b001b7308 */ /* 0x000f300000002400 */
[----:B------:R-:W5:Y:S01]  /*11c10*/  MUFU.TANH R30, R30 ;  /* 0x0000001e001e7308 */ /* 0x000f620000002400 */
[----:B-1----:R-:W-:-:S07]  /*11c20*/  FMNMX.FTZ R5, R14, R5, !PT ;  /* 0x000000050e057209 */ /* 0x002fce0007810000 */
[----:B------:R-:W1:Y:S01]  /*11c30*/  MUFU.TANH R31, R31 ;  /* 0x0000001f001f7308 */ /* 0x000e620000002400 */
[----:B------:R-:W3:Y:S07]  /*11c40*/  SHFL.BFLY PT, R14, R5, 0x1, 0x1f ;  /* 0x0c201f00050e7f89 */ /* 0x000eee00000e0000 */
[----:B------:R-:W1:Y:S08]  /*11c50*/  MUFU.TANH R38, R38 ;  /* 0x0000002600267308 */ /* 0x000e700000002400 */
[----:B------:R-:W1:Y:S08]  /*11c60*/  MUFU.TANH R39, R39 ;  /* 0x0000002700277308 */ /* 0x000e700000002400 */
[----:B------:R-:W1:Y:S01]  /*11c70*/  MUFU.TANH R42, R42 ;  /* 0x0000002a002a7308 */ /* 0x000e620000002400 */
[----:B---3--:R-:W-:-:S02]  /*11c80*/  FMNMX.FTZ R5, R5, R14, !PT ;  /* 0x0000000e05057209 */ /* 0x008fc40007810000 */
[----:B------:R-:W-:-:S05]  /*11c90*/  FMNMX.FTZ R14, R15, R12, !PT ;  /* 0x0000000c0f0e7209 */ /* 0x000fca0007810000 */
[----:B------:R-:W3:Y:S01]  /*11ca0*/  MUFU.TANH R43, R43 ;  /* 0x0000002b002b7308 */ /* 0x000ee20000002400 */
[----:B0-----:R-:W-:Y:S01]  /*11cb0*/  FMNMX.FTZ R81, R21, R14, !PT ;  /* 0x0000000e15517209 */ /* 0x001fe20007810000 */
[----:B------:R-:W-:-:S03]  /*11cc0*/  FADD.FTZ R86, -R5, R13 ;  /* 0x0000000d05567221 */ /* 0x000fc60000010100 */
[----:B--2---:R-:W-:Y:S01]  /*11cd0*/  FMNMX.FTZ R14, R26, R81, !PT ;  /* 0x000000511a0e7209 */ /* 0x004fe20007810000 */
[----:B------:R-:W-:Y:S02]  /*11ce0*/  FMUL.FTZ R86, R86, UR30 ;  /* 0x0000001e56567c20 */ /* 0x000fe40008410000 */
[----:B------:R-:W0:Y:S01]  /*11cf0*/  MUFU.TANH R46, R46 ;  /* 0x0000002e002e7308 */ /* 0x000e220000002400 */
[----:B----4-:R-:W-:-:S04]  /*11d00*/  FMNMX.FTZ R81, R27, R14, !PT ;  /* 0x0000000e1b517209 */ /* 0x010fc80007810000 */
[----:B-----5:R-:W-:-:S03]  /*11d10*/  FMNMX.FTZ R14, R30, R81, !PT ;  /* 0x000000511e0e7209 */ /* 0x020fc60007810000 */
[----:B------:R-:W2:Y:S01]  /*11d20*/  MUFU.TANH R47, R47 ;  /* 0x0000002f002f7308 */ /* 0x000ea20000002400 */
[----:B-1----:R-:W-:-:S04]  /*11d30*/  FMNMX.FTZ R81, R31, R14, !PT ;  /* 0x0000000e1f517209 */ /* 0x002fc80007810000 */
[----:B------:R-:W-:-:S03]  /*11d40*/  FMNMX.FTZ R14, R38, R81, !PT ;  /* 0x00000051260e7209 */ /* 0x000fc60007810000 */
[----:B------:R-:W1:Y:S01]  /*11d50*/  MUFU.TANH R50, R50 ;  /* 0x0000003200327308 */ /* 0x000e620000002400 */
[----:B------:R-:W-:-:S04]  /*11d60*/  FMNMX.FTZ R81, R39, R14, !PT ;  /* 0x0000000e27517209 */ /* 0x000fc80007810000 */
[----:B------:R-:W-:-:S03]  /*11d70*/  FMNMX.FTZ R14, R42, R81, !PT ;  /* 0x000000512a0e7209 */ /* 0x000fc60007810000 */
[----:B------:R-:W4:Y:S01]  /*11d80*/  MUFU.TANH R51, R51 ;  /* 0x0000003300337308 */ /* 0x000f220000002400 */
[----:B---3--:R-:W-:-:S04]  /*11d90*/  FMNMX.FTZ R81, R43, R14, !PT ;  /* 0x0000000e2b517209 */ /* 0x008fc80007810000 */
[----:B0-----:R-:W-:-:S03]  /*11da0*/  FMNMX.FTZ R14, R46, R81, !PT ;  /* 0x000000512e0e7209 */ /* 0x001fc60007810000 */
[----:B------:R-:W0:Y:S01]  /*11db0*/  MUFU.TANH R54, R54 ;  /* 0x0000003600367308 */ /* 0x000e220000002400 */
[----:B--2---:R-:W-:-:S04]  /*11dc0*/  FMNMX.FTZ R81, R47, R14, !PT ;  /* 0x0000000e2f517209 */ /* 0x004fc80007810000 */
        /* <DEDUP_REMOVED lines=57> */
[----:B0-----:R-:W-:Y:S01]  /*12160*/  FMUL.FTZ R86, R14, UR30 ;  /* 0x0000001e0e567c20 */ /* 0x001fe20008410000 */
[--C-:B------:R-:W-:Y:S01]  /*12170*/  FFMA.FTZ R35, R35, UR30, -R12.reuse ;  /* 0x0000001e23237c23 */ /* 0x100fe2000801080c */
[--C-:B------:R-:W-:Y:S01]  /*12180*/  FFMA.FTZ R36, R36, UR30, -R12.reuse ;  /* 0x0000001e24247c23 */ /* 0x100fe2000801080c */
[----:B------:R-:W-:Y:S01]  /*12190*/  FFMA.FTZ R37, R37, UR30, -R12 ;  /* 0x0000001e25257c23 */ /* 0x000fe2000801080c */
        /* <DEDUP_REMOVED lines=11> */
[----:B------:R1:W0:Y:S01]  /*12250*/  MUFU.EX2 R149, R15 ;  /* 0x0000000f00957308 */ /* 0x0002220000000800 */
[--C-:B------:R-:W-:Y:S01]  /*12260*/  FFMA.FTZ R43, R43, UR30, -R86.reuse ;  /* 0x0000001e2b2b7c23 */ /* 0x100fe20008010856 */
[--C-:B------:R-:W-:Y:S01]  /*12270*/  FFMA.FTZ R46, R46, UR30, -R86.reuse ;  /* 0x0000001e2e2e7c23 */ /* 0x100fe20008010856 */
[----:B------:R-:W-:Y:S01]  /*12280*/  FFMA.FTZ R47, R47, UR30, -R86 ;  /* 0x0000001e2f2f7c23 */ /* 0x000fe20008010856 */
[----:B------:R-:W-:Y:S01]  /*12290*/  FFMA.FTZ R40, R40, UR30, -R12 ;  /* 0x0000001e28287c23 */ /* 0x000fe2000801080c */
[----:B------:R-:W-:Y:S01]  /*122a0*/  FFMA.FTZ R50, R50, UR30, -R86 ;  /* 0x0000001e32327c23 */ /* 0x000fe20008010856 */
[----:B------:R-:W-:Y:S01]  /*122b0*/  FFMA.FTZ R41, R41, UR30, -R12 ;  /* 0x0000001e29297c23 */ /* 0x000fe2000801080c */
[----:B------:R-:W-:Y:S01]  /*122c0*/  FFMA.FTZ R51, R51, UR30, -R86 ;  /* 0x0000001e33337c23 */ /* 0x000fe20008010856 */
[----:B------:R-:W2:Y:S01]  /*122d0*/  MUFU.EX2 R84, R84 ;  /* 0x0000005400547308 */ /* 0x000ea20000000800 */
        /* <DEDUP_REMOVED lines=11> */
[----:B------:R-:W-:Y:S01]  /*12390*/  FFMA.FTZ R52, R52, UR30, -R12 ;  /* 0x0000001e34347c23 */ /* 0x000fe2000801080c */
[----:B------:R-:W-:Y:S01]  /*123a0*/  FFMA.FTZ R62, R62, UR30, -R86 ;  /* 0x0000001e3e3e7c23 */ /* 0x000fe20008010856 */
[----:B------:R-:W-:Y:S01]  /*123b0*/  FFMA.FTZ R53, R53, UR30, -R12 ;  /* 0x0000001e35357c23 */ /* 0x000fe2000801080c */
[----:B------:R-:W-:Y:S01]  /*123c0*/  FFMA.FTZ R63, R63, UR30, -R86 ;  /* 0x0000001e3f3f7c23 */ /* 0x000fe20008010856 */
[----:B------:R-:W0:Y:S01]  /*123d0*/  MUFU.EX2 R24, R24 ;  /* 0x0000001800187308 */ /* 0x000e220000000800 */
[----:B--2---:R-:W-:Y:S01]  /*123e0*/  FADD.FTZ R15, R84, R15 ;  /* 0x0000000f540f7221 */ /* 0x004fe20000010000 */
[----:B------:R-:W-:Y:S01]  /*123f0*/  FFMA.FTZ R56, R56, UR30, -R12 ;  /* 0x0000001e38387c23 */ /* 0x000fe2000801080c */
[----:B------:R-:W-:Y:S01]  /*12400*/  FFMA.FTZ R66, R66, UR30, -R86 ;  /* 0x0000001e42427c23 */ /* 0x000fe20008010856 */
[----:B------:R-:W-:Y:S01]  /*12410*/  FFMA.FTZ R57, R57, UR30, -R12 ;  /* 0x0000001e39397c23 */ /* 0x000fe2000801080c */
[----:B------:R-:W-:Y:S01]  /*12420*/  FFMA.FTZ R67, R67, UR30, -R86 ;  /* 0x0000001e43437c23 */ /* 0x000fe20008010856 */
[----:B------:R-:W-:Y:S01]  /*12430*/  FFMA.FTZ R60, R60, UR30, -R12 ;  /* 0x0000001e3c3c7c23 */ /* 0x000fe2000801080c */
[----:B------:R-:W-:Y:S01]  /*12440*/  FFMA.FTZ R70, R70, UR30, -R86 ;  /* 0x0000001e46467c23 */ /* 0x000fe20008010856 */
[----:B------:R-:W2:Y:S01]  /*12450*/  MUFU.EX2 R26, R26 ;  /* 0x0000001a001a7308 */ /* 0x000ea20000000800 */
[----:B-1----:R-:W-:Y:S01]  /*12460*/  FADD.FTZ R3, R21, R4 ;  /* 0x0000000415037221 */ /* 0x002fe20000010000 */
[----:B------:R-:W-:Y:S01]  /*12470*/  FFMA.FTZ R61, R61, UR30, -R12 ;  /* 0x0000001e3d3d7c23 */ /* 0x000fe2000801080c */
[----:B------:R-:W-:Y:S01]  /*12480*/  FFMA.FTZ R71, R71, UR30, -R86 ;  /* 0x0000001e47477c23 */ /* 0x000fe20008010856 */
[----:B------:R-:W-:Y:S01]  /*12490*/  FFMA.FTZ R64, R64, UR30, -R12 ;  /* 0x0000001e40407c23 */ /* 0x000fe2000801080c */
[----:B------:R-:W-:Y:S01]  /*124a0*/  FFMA.FTZ R74, R74, UR30, -R86 ;  /* 0x0000001e4a4a7c23 */ /* 0x000fe20008010856 */
[----:B------:R-:W-:Y:S01]  /*124b0*/  FFMA.FTZ R65, R65, UR30, -R12 ;  /* 0x0000001e41417c23 */ /* 0x000fe2000801080c */
[----:B------:R-:W-:Y:S01]  /*124c0*/  FFMA.FTZ R75, R75, UR30, -R86 ;  /* 0x0000001e4b4b7c23 */ /* 0x000fe20008010856 */
[----:B------:R-:W1:Y:S01]  /*124d0*/  MUFU.EX2 R25, R25 ;  /* 0x0000001900197308 */ /* 0x000e620000000800 */
[----:B0-----:R-:W-:Y:S01]  /*124e0*/  FADD.FTZ R4, R24, R15 ;  /* 0x0000000f18047221 */ /* 0x001fe20000010000 */
        /* <DEDUP_REMOVED lines=10> */
[--C-:B------:R-:W-:Y:S01]  /*12590*/  FFMA.FTZ R76, R76, UR30, -R12.reuse ;  /* 0x0000001e4c4c7c23 */ /* 0x100fe2000801080c */
[----:B------:R-:W-:Y:S01]  /*125a0*/  FFMA.FTZ R12, R77, UR30, -R12 ;  /* 0x0000001e4d0c7c23 */ /* 0x000fe2000801080c */
[----:B------:R-:W-:-:S02]  /*125b0*/  FFMA.FTZ R83, R83, UR30, -R86 ;  /* 0x0000001e53537c23 */ /* 0x000fc40008010856 */
        /* <DEDUP_REMOVED lines=116> */
.L_x_14459:
[----:B------:R-:W2:Y:S01]  /*12d00*/  LDL R82, [R1+0x24] ;  /* 0x0000240001527983 */ /* 0x000ea20000100800 */
[----:B------:R-:W-:Y:S01]  /*12d10*/  IMAD R20, R20, 0x8, R2 ;  /* 0x0000000814147824 */ /* 0x000fe200078e0202 */
[----:B------:R-:W-:Y:S01]  /*12d20*/  F2FP.F16.F32.PACK_AB R148, R84, R13 ;  /* 0x0000000d5494723e */ /* 0x000fe200000000ff */
[----:B------:R-:W-:Y:S01]  /*12d30*/  IMAD.U32 R77, RZ, RZ, UR38 ;  /* 0x00000026ff4d7e24 */ /* 0x000fe2000f8e00ff */
        /* <DEDUP_REMOVED lines=70> */
[C---:B--2---:R-:W-:Y:S01]  /*131a0*/  ISETP.GT.AND P1, PT, R0.reuse, R82, PT ;  /* 0x000000520000720c */ /* 0x044fe20003f24270 */
[----:B------:R-:W-:-:S12]  /*131b0*/  VIADD R0, R0, 0xffffffff ;  /* 0xffffffff00007836 */ /* 0x000fd80000000000 */
[----:B------:R-:W-:Y:S05]  /*131c0*/  @P1 BRA `(.L_x_14460) ;  /* 0xffffffd800181947 */ /* 0x000fea000383ffff */
.L_x_14448:
[----:B------:R-:W2:Y:S02]  /*131d0*/  LDL R10, [R1+0x38] ;  /* 0x00003800010a7983 */ /* 0x000ea40000100800 */
[----:B--2---:R-:W-:-:S13]  /*131e0*/  ISETP.GE.AND P1, PT, R0, R10, PT ;  /* 0x0000000a0000720c */ /* 0x004fda0003f26270 */
[----:B------:R-:W-:Y:S05]  /*131f0*/  @!P1 BRA `(.L_x_14461) ;  /* 0x00000038001c9947 */ /* 0x000fea0003800000 */
[----:B------:R-:W-:Y:S02]  /*13200*/  IMAD.MOV.U32 R15, RZ, RZ, R14 ;  /* 0x000000ffff0f7224 */ /* 0x000fe400078e000e */
[----:B------:R-:W-:Y:S02]  /*13210*/  IMAD.MOV.U32 R20, RZ, RZ, R5 ;  /* 0x000000ffff147224 */ /* 0x000fe400078e0005 */
[----:B------:R-:W-:Y:S02]  /*13220*/  IMAD.MOV.U32 R10, RZ, RZ, R154 ;  /* 0x000000ffff0a7224 */ /* 0x000fe400078e009a */
[----:B------:R-:W-:-:S07]  /*13230*/  IMAD.MOV.U32 R21, RZ, RZ, R19 ;  /* 0x000000ffff157224 */ /* 0x000fce00078e0013 */
.L_x_14481:
        /* <DEDUP_REMOVED lines=9> */
.L_x_14463:
        /* <DEDUP_REMOVED lines=8> */
.L_x_14464:
[----:B------:R-:W-:Y:S04]  /*13350*/  BSSY B0, `(.L_x_14462) ;  /* 0x0000004000007945 */ /* 0x000fe80003800000 */
[----:B-1----:R-:W-:Y:S05]  /*13360*/  @P2 BRA `(.L_x_14465) ;  /* 0x0000000000082947 */ /* 0x002fea0003800000 */
[----:B------:R-:W1:Y:S02]  /*13370*/  SYNCS.PHASECHK.TRANS64.TRYWAIT P2, [R5+URZ+0x16830], R12 ;  /* 0x0168300c050075a7 */ /* 0x000e64000804017f */
[----:B-1----:R-:W-:Y:S05]  /*13380*/  @!P2 BRA `(.L_x_14466) ;  /* 0x000000e00038a947 */ /* 0x002fea0003800000 */
.L_x_14465:
[----:B------:R-:W-:Y:S05]  /*13390*/  BSYNC B0 ;  /* 0x0000000000007941 */ /* 0x000fea0003800000 */
.L_x_14462:
        /* <DEDUP_REMOVED lines=8> */
[----:B------:R-:W-:Y:S01]  /*13420*/  R2UR UR12, R6 ;  /* 0x00000000060c72ca */ /* 0x000fe200000e0000 */
[----:B------:R-:W-:Y:S01]  /*13430*/  IMAD.MOV.U32 R27, RZ, RZ, 0x40000040 ;  /* 0x40000040ff1b7424 */ /* 0x000fe200078e00ff */
[----:B------:R-:W-:Y:S01]  /*13440*/  SEL R19, R19, RZ, P2 ;  /* 0x000000ff13137207 */ /* 0x000fe20001000000 */
[----:B------:R-:W-:Y:S01]  /*13450*/  IMAD.MOV.U32 R25, RZ, RZ, 0x40000040 ;  /* 0x40000040ff197424 */ /* 0x000fe200078e00ff */
[----:B------:R-:W-:-:S02]  /*13460*/  R2UR UR23, R13 ;  /* 0x000000000d1772ca */ /* 0x000fc400000e0000 */
        /* <DEDUP_REMOVED lines=10> */
[C---:B------:R-:W-:Y:S01]  /*13510*/  VIADD R24, R26.reuse, 0x2 ;  /* 0x000000021a187836 */ /* 0x040fe20000000000 */
[----:B------:R-:W-:Y:S02]  /*13520*/  IADD3 R26, R26, 0x6, RZ ;  /* 0x000000061a1a7810 */ /* 0x000fe40007ffe0ff */
        /* <DEDUP_REMOVED lines=26> */
.L_x_14468:
[----:B------:R-:W-:Y:S01]  /*136d0*/  SHF.L.U32 R5, R10, 0x1f, RZ ;  /* 0x0000001f0a057819 */ /* 0x000fe200000006ff */
[----:B-----5:R-:W-:-:S04]  /*136e0*/  IMAD R10, R21, 0x8, R2 ;  /* 0x00000008150a7824 */ /* 0x020fc800078e0202 */
[----:B------:R0:W1:Y:S01]  /*136f0*/  SYNCS.PHASECHK.TRANS64.TRYWAIT P1, [R10+URZ+0x16850], R5 ;  /* 0x016850050a0075a7 */ /* 0x000062000802017f */
[----:B------:R-:W-:Y:S05]  /*13700*/  @!P0 BRA `(.L_x_14469) ;  /* 0x0000000000048947 */ /* 0x000fea0003800000 */
[----:B------:R-:W-:Y:S01]  /*13710*/  BPT.TRAP 0x1 ;  /* 0x000000040000795c */ /* 0x000fe20000300000 */
.L_x_14469:
[----:B-1----:R-:W-:Y:S05]  /*13720*/  @P1 BRA `(.L_x_14467) ;  /* 0x0000000000081947 */ /* 0x002fea0003800000 */
[----:B------:R-:W1:Y:S02]  /*13730*/  SYNCS.PHASECHK.TRANS64.TRYWAIT P1, [R10+URZ+0x16850], R5 ;  /* 0x016850050a0075a7 */ /* 0x000e64000802017f */
[----:B-1----:R-:W-:Y:S05]  /*13740*/  @!P1 BRA `(.L_x_14470) ;  /* 0x000000dc005c9947 */ /* 0x002fea0003800000 */
.L_x_14467:
[----:B01---5:R-:W-:Y:S01]  /*13750*/  VIADD R5, R2, 0x400 ;  /* 0x0000040002057836 */ /* 0x023fe20000000000 */
[----:B------:R-:W-:Y:S05]  /*13760*/  WARPSYNC.ALL ;  /* 0x0000000000007948 */ /* 0x000fea0003800000 */
[----:B------:R-:W-:Y:S01]  /*13770*/  SHF.R.U32.HI R5, RZ, 0x4, R5 ;  /* 0x00000004ff057819 */ /* 0x000fe20000011605 */
[----:B------:R-:W-:Y:S01]  /*13780*/  IMAD.MOV.U32 R11, RZ, RZ, 0x40000040 ;  /* 0x40000040ff0b7424 */ /* 0x000fe200078e00ff */
[----:B------:R-:W-:Y:S01]  /*13790*/  WARPGROUP.ARRIVE ;  /* 0x00000000000079c5 */ /* 0x000fe20000000000 */
[----:B------:R-:W-:Y:S02]  /*137a0*/  MOV R13, 0x40000040 ;  /* 0x40000040000d7802 */ /* 0x000fe40000000f00 */
[----:B------:R-:W-:-:S02]  /*137b0*/  LOP3.LUT R5, R5, 0x3fff, RZ, 0xc0, !PT ;  /* 0x00003fff05057812 */ /* 0x000fc400078ec0ff */
[----:B------:R-:W-:Y:S01]  /*137c0*/  R2UR UR15, R11 ;  /* 0x000000000b0f72ca */ /* 0x000fe200000e0000 */
[----:B------:R-:W-:Y:S02]  /*137d0*/  IMAD.MOV.U32 R11, RZ, RZ, 0x40000040 ;  /* 0x40000040ff0b7424 */ /* 0x000fe400078e00ff */
[----:B------:R-:W-:Y:S02]  /*137e0*/  IMAD R10, R21, 0x400, R5 ;  /* 0x00000400150a7824 */ /* 0x000fe400078e0205 */
[----:B------:R-:W0:Y:S02]  /*137f0*/  S2R R5, SR_TID.X ;  /* 0x0000000000057919 */ /* 0x000e240000002100 */
[C---:B------:R-:W-:Y:S01]  /*13800*/  VIADD R12, R10.reuse, 0x80 ;  /* 0x000000800a0c7836 */ /* 0x040fe20000000000 */
[----:B------:R-:W-:-:S13]  /*13810*/  R2UR UR14, R10 ;  /* 0x000000000a0e72ca */ /* 0x000fda00000e0000 */
[----:B------:R-:W-:Y:S01]  /*13820*/  HGMMA.64x64x16.F32 R88, R148, gdesc[UR12].tnspB, R88, gsb0 ;  /* 0x40e0000c94587df0 */ /* 0x000fe20008000858 */
[----:B------:R-:W-:Y:S01]  /*13830*/  R2UR UR14, R12 ;  /* 0x000000000c0e72ca */ /* 0x000fe200000e0000 */
[----:B------:R-:W-:Y:S01]  /*13840*/  VIADD R12, R10, 0x100 ;  /* 0x000001000a0c7836 */ /* 0x000fe20000000000 */
[----:B------:R-:W-:Y:S01]  /*13850*/  R2UR UR15, R13 ;  /* 0x000000000d0f72ca */ /* 0x000fe200000e0000 */
[----:B------:R-:W-:Y:S01]  /*13860*/  IMAD.MOV.U32 R13, RZ, RZ, 0x40000040 ;  /* 0x40000040ff0d7424 */ /* 0x000fe200078e00ff */
[----:B0-----:R-:W-:Y:S02]  /*13870*/  SHF.R.U32.HI R14, RZ, 0x7, R5 ;  /* 0x00000007ff0e7819 */ /* 0x001fe40000011605 */
[----:B------:R-:W-:-:S03]  /*13880*/  ISETP.GE.U32.AND P1, PT, R5, 0x180, PT ;  /* 0x000001800500780c */ /* 0x000fc60003f26070 */
[----:B------:R-:W-:-:S05]  /*13890*/  VIADD R5, R14, 0x9 ;  /* 0x000000090e057836 */ /* 0x000fca0000000000 */
        /* <DEDUP_REMOVED lines=20> */
[----:B------:R-:W-:Y:S02]  /*139e0*/  R2UR UR15, R13 ;  /* 0x000000000d0f72ca */ /* 0x000fe400000e0000 */
[----:B------:R-:W-:Y:S01]  /*139f0*/  MOV R13, 0x40000040 ;  /* 0x40000040000d7802 */ /* 0x000fe20000000f00 */
        /* <DEDUP_REMOVED lines=25> */
.L_x_14471:
[----:B------:R-:W2:Y:S01]  /*13b90*/  LDL R11, [R1+0x20] ;  /* 0x00002000010b7983 */ /* 0x000ea20000100800 */
[----:B------:R-:W1:Y:S03]  /*13ba0*/  @P4 LDC R12, c[0x0][0x44c] ;  /* 0x00011300ff0c4b82 */ /* 0x000e660000000800 */
[----:B0-----:R-:W2:Y:S04]  /*13bb0*/  LDL R5, [R1+0x30] ;  /* 0x0000300001057983 */ /* 0x001ea80000100800 */
[----:B------:R-:W3:Y:S01]  /*13bc0*/  LDL R124, [R1] ;  /* 0x00000000017c7983 */ /* 0x000ee20000100800 */
        /* <DEDUP_REMOVED lines=20> */
[----:B------:R-:W-:-:S02]  /*13d10*/  IMAD.U32 R57, RZ, RZ, UR38 ;  /* 0x00000026ff397e24 */ /* 0x000fc4000f8e00ff */
[----:B------:R-:W-:Y:S01]  /*13d20*/  FMUL.FTZ R73, R76, UR10 ;  /* 0x0000000a4c497c20 */ /* 0x000fe20008410000 */
[----:B------:R-:W-:Y:S01]  /*13d30*/  FMUL.FTZ R76, R79, UR10 ;  /* 0x0000000a4f4c7c20 */ /* 0x000fe20008410000 */
[----:B------:R-:W-:Y:S01]  /*13d40*/  FMUL.FTZ R79, R83, UR10 ;  /* 0x0000000a534f7c20 */ /* 0x000fe20008410000 */
[----:B------:R-:W-:Y:S01]  /*13d50*/  FMUL.FTZ R83, R85, UR10 ;  /* 0x0000000a55537c20 */ /* 0x000fe20008410000 */
[----:B------:R-:W-:Y:S01]  /*13d60*/  IMAD.SHL.U32 R85, R0, 0x80, RZ ;  /* 0x0000008000557824 */ /* 0x000fe200078e00ff */
        /* <DEDUP_REMOVED lines=24> */
[----:B-1----:R-:W-:-:S04]  /*13ef0*/  @P4 IMAD.HI.U32 R11, R5, R12, RZ ;  /* 0x0000000c050b4227 */ /* 0x002fc800078e00ff */
        /* <DEDUP_REMOVED lines=10> */
[----:B------:R-:W-:Y:S01]  /*13fa0*/  FMUL.FTZ R24, R29, UR10 ;  /* 0x0000000a1d187c20 */ /* 0x000fe20008410000 */
[----:B------:R-:W-:Y:S01]  /*13fb0*/  FMUL.FTZ R25, R30, UR10 ;  /* 0x0000000a1e197c20 */ /* 0x000fe20008410000 */
[----:B------:R-:W-:-:S02]  /*13fc0*/  IMAD R56, R19, 0x8, R2 ;  /* 0x0000000813387824 */ /* 0x000fc400078e0202 */
        /* <DEDUP_REMOVED lines=95> */
.L_x_14474:
[----:B------:R-:W-:-:S04]  /*145c0*/  MOV R123, UR7 ;  /* 0x00000007007b7c02 */ /* 0x000fc80008000f00 */
[----:B------:R-:W-:-:S13]  /*145d0*/  ISETP.NE.AND P1, PT, R123, 0x1, PT ;  /* 0x000000017b00780c */ /* 0x000fda0003f25270 */
[----:B------:R-:W0:Y:S02]  /*145e0*/  @P1 LDC.64 R56, c[0x0][0x9e8] ;  /* 0x00027a00ff381b82 */ /* 0x000e240000000a00 */
[----:B0-----:R-:W-:-:S05]  /*145f0*/  @P1 IMAD.HI.U32 R56, R122, R56, RZ ;  /* 0x000000387a381227 */ /* 0x001fca00078e00ff */
[----:B------:R-:W-:-:S07]  /*14600*/  @P1 SHF.R.U32.HI R122, RZ, R57, R56 ;  /* 0x00000039ff7a1219 */ /* 0x000fce0000011638 */
.L_x_14475:
[----:B------:R-:W-:Y:S05]  /*14610*/  BSYNC B0 ;  /* 0x0000000000007941 */ /* 0x000fea0003800000 */
.L_x_14473:
[----:B------:R-:W-:-:S04]  /*14620*/  IMAD R122, R122, R123, -R85 ;  /* 0x0000007b7a7a7224 */ /* 0x000fc800078e0a55 */
[----:B------:R-:W-:-:S05]  /*14630*/  IMAD R122, R124, -0x2, R122 ;  /* 0xfffffffe7c7a7824 */ /* 0x000fca00078e027a */
[----:B------:R-:W-:Y:S02]  /*14640*/  VIMNMX R86, R86, R122, !PT ;  /* 0x0000007a56567248 */ /* 0x000fe40007fe0100 */
[----:B------:R-:W-:-:S07]  /*14650*/  VIADDMNMX R87, R122, R123, R87, PT ;  /* 0x0000007b7a577246 */ /* 0x000fce0003800157 */
.L_x_14472:
        /* <DEDUP_REMOVED lines=113> */
.L_x_14478:
[----:B------:R-:W-:-:S05]  /*14d70*/  IMAD.U32 R86, RZ, RZ, UR7 ;  /* 0x00000007ff567e24 */ /* 0x000fca000f8e00ff */
[----:B------:R-:W-:-:S13]  /*14d80*/  ISETP.NE.AND P2, PT, R86, 0x1, PT ;  /* 0x000000015600780c */ /* 0x000fda0003f45270 */
[----:B------:R-:W0:Y:S02]  /*14d90*/  @P2 LDC.64 R56, c[0x0][0x9e8] ;  /* 0x00027a00ff382b82 */ /* 0x000e240000000a00 */
[----:B0-----:R-:W-:-:S05]  /*14da0*/  @P2 IMAD.HI.U32 R56, R5, R56, RZ ;  /* 0x0000003805382227 */ /* 0x001fca00078e00ff */
[----:B------:R-:W-:-:S07]  /*14db0*/  @P2 SHF.R.U32.HI R5, RZ, R57, R56 ;  /* 0x00000039ff052219 */ /* 0x000fce0000011638 */
.L_x_14479:
[----:B------:R-:W-:Y:S05]  /*14dc0*/  BSYNC B0 ;  /* 0x0000000000007941 */ /* 0x000fea0003800000 */
.L_x_14477:
[----:B------:R-:W-:-:S04]  /*14dd0*/  IMAD R5, R5, R86, -R85 ;  /* 0x0000005605057224 */ /* 0x000fc800078e0a55 */
[----:B------:R-:W-:-:S05]  /*14de0*/  IMAD R5, R124, -0x2, R5 ;  /* 0xfffffffe7c057824 */ /* 0x000fca00078e0205 */
[----:B------:R-:W-:Y:S02]  /*14df0*/  VIADDMNMX R121, R5, R86, R121, PT ;  /* 0x0000005605797246 */ /* 0x000fe40003800179 */
[----:B------:R-:W-:-:S07]  /*14e00*/  VIMNMX R120, R120, R5, !PT ;  /* 0x0000000578787248 */ /* 0x000fce0007fe0100 */
.L_x_14476:
[----:B------:R-:W-:Y:S01]  /*14e10*/  ISETP.GT.AND P2, PT, R120, 0x1, P1 ;  /* 0x000000017800780c */ /* 0x000fe20000f44270 */
[----:B------:R-:W-:Y:S01]  /*14e20*/  UMOV UR30, UR6 ;  /* 0x00000006001e7c82 */ /* 0x000fe20008000000 */
[----:B------:R-:W-:Y:S02]  /*14e30*/  FMNMX.FTZ R56, R10, R20, !PT ;  /* 0x000000140a387209 */ /* 0x000fe40007810000 */
[----:B------:R-:W-:Y:S02]  /*14e40*/  ISETP.LT.OR P3, PT, R121, 0x2, P2 ;  /* 0x000000027900780c */ /* 0x000fe40001761670 */
[----:B------:R-:W-:Y:S02]  /*14e50*/  FMNMX.FTZ R5, R11, R56, !PT ;  /* 0x000000380b057209 */ /* 0x000fe40007810000 */
[----:B------:R-:W-:Y:S02]  /*14e60*/  FSEL R13, R13, -INF , !P3 ;  /* 0xff8000000d0d7808 */ /* 0x000fe40005800000 */
[----:B------:R-:W-:-:S02]  /*14e70*/  ISETP.GT.AND P3, PT, R120, 0x9, P1 ;  /* 0x000000097800780c */ /* 0x000fc40000f64270 */
[----:B------:R-:W-:Y:S02]  /*14e80*/  FMNMX.FTZ R5, R14, R5, !PT ;  /* 0x000000050e057209 */ /* 0x000fe40007810000 */
[----:B------:R-:W-:Y:S02]  /*14e90*/  ISETP.LT.OR P3, PT, R121, 0xa, P3 ;  /* 0x0000000a7900780c */ /* 0x000fe40001f61670 */
[----:B------:R-:W-:Y:S02]  /*14ea0*/  FMNMX.FTZ R56, R24, R5, !PT ;  /* 0x0000000518387209 */ /* 0x000fe40007810000 */
[----:B------:R-:W-:Y:S02]  /*14eb0*/  FSEL R26, R26, -INF , !P3 ;  /* 0xff8000001a1a7808 */ /* 0x000fe40005800000 */
[----:B------:R-:W-:Y:S02]  /*14ec0*/  ISETP.GT.AND P3, PT, R120, 0x11, P1 ;  /* 0x000000117800780c */ /* 0x000fe40000f64270 */
[----:B------:R-:W-:-:S02]  /*14ed0*/  FMNMX.FTZ R5, R27, R56, !PT ;  /* 0x000000381b057209 */ /* 0x000fc40007810000 */
[----:B------:R-:W-:Y:S02]  /*14ee0*/  ISETP.LT.OR P3, PT, R121, 0x12, P3 ;  /* 0x000000127900780c */ /* 0x000fe40001f61670 */
[----:B------:R-:W-:Y:S02]  /*14ef0*/  FMNMX.FTZ R5, R28, R5, !PT ;  /* 0x000000051c057209 */ /* 0x000fe40007810000 */
[----:B------:R-:W-:Y:S02]  /*14f00*/  FSEL R30, R30, -INF , !P3 ;  /* 0xff8000001e1e7808 */ /* 0x000fe40005800000 */
[----:B------:R-:W-:Y:S02]  /*14f10*/  ISETP.GT.AND P3, PT, R120, 0x19, P1 ;  /* 0x000000197800780c */ /* 0x000fe40000f64270 */
[----:B------:R-:W-:Y:S02]  /*14f20*/  FMNMX.FTZ R5, R31, R5, !PT ;  /* 0x000000051f057209 */ /* 0x000fe40007810000 */
[----:B------:R-:W-:-:S02]  /*14f30*/  ISETP.LT.OR P3, PT, R121, 0x1a, P3 ;  /* 0x0000001a7900780c */ /* 0x000fc40001f61670 */
[----:B------:R-:W-:Y:S02]  /*14f40*/  FMNMX.FTZ R56, R32, R5, !PT ;  /* 0x0000000520387209 */ /* 0x000fe40007810000 */
[----:B------:R-:W-:Y:S02]  /*14f50*/  FSEL R34, R34, -INF , !P3 ;  /* 0xff80000022227808 */ /* 0x000fe40005800000 */
[----:B------:R-:W-:Y:S02]  /*14f60*/  ISETP.GT.AND P3, PT, R120, 0x21, P1 ;  /* 0x000000217800780c */ /* 0x000fe40000f64270 */
[----:B------:R-:W-:Y:S02]  /*14f70*/  FMNMX.FTZ R5, R35, R56, !PT ;  /* 0x0000003823057209 */ /* 0x000fe40007810000 */
[----:B------:R-:W-:Y:S02]  /*14f80*/  ISETP.LT.OR P3, PT, R121, 0x22, P3 ;  /* 0x000000227900780c */ /* 0x000fe40001f61670 */
[----:B------:R-:W-:-:S02]  /*14f90*/  FMNMX.FTZ R56, R36, R5, !PT ;  /* 0x0000000524387209 */ /* 0x000fc40007810000 */
[----:B------:R-:W-:Y:S02]  /*14fa0*/  FSEL R38, R38, -INF , !P3 ;  /* 0xff80000026267808 */ /* 0x000fe40005800000 */
[----:B------:R-:W-:Y:S02]  /*14fb0*/  ISETP.GT.AND P3, PT, R120, 0x29, P1 ;  /* 0x000000297800780c */ /* 0x000fe40000f64270 */
[----:B------:R-:W-:Y:S02]  /*14fc0*/  FMNMX.FTZ R5, R39, R56, !PT ;  /* 0x0000003827057209 */ /* 0x000fe40007810000 */
[----:B------:R-:W-:Y:S02]  /*14fd0*/  ISETP.LT.OR P3, PT, R121, 0x2a, P3 ;  /* 0x0000002a7900780c */ /* 0x000fe40001f61670 */
[----:B------:R-:W-:Y:S02]  /*14fe0*/  FMNMX.FTZ R56, R40, R5, !PT ;  /* 0x0000000528387209 */ /* 0x000fe40007810000 */
[----:B------:R-:W-:-:S02]  /*14ff0*/  FSEL R42, R42, -INF , !P3 ;  /* 0xff8000002a2a7808 */ /* 0x000fc40005800000 */
[----:B------:R-:W-:Y:S02]  /*15000*/  ISETP.GT.AND P3, PT, R120, 0x31, P1 ;  /* 0x000000317800780c */ /* 0x000fe40000f64270 */
        /* <DEDUP_REMOVED lines=29> */
[C---:B------:R-:W-:Y:S02]  /*151e0*/  ISETP.GT.AND P3, PT, R120.reuse, 0x61, P1 ;  /* 0x000000617800780c */ /* 0x040fe40000f64270 */
[----:B------:R-:W-:Y:S02]  /*151f0*/  ISETP.GT.AND P2, PT, R120, 0x8, P1 ;  /* 0x000000087800780c */ /* 0x000fe40000f44270 */
[----:B------:R-:W-:Y:S02]  /*15200*/  ISETP.LT.OR P3, PT, R121, 0x62, P3 ;  /* 0x000000627900780c */ /* 0x000fe40001f61670 */
[----:B------:R-:W-:Y:S02]  /*15210*/  FMNMX.FTZ R5, R69, R56, !PT ;  /* 0x0000003845057209 */ /* 0x000fe40007810000 */
[----:B------:R-:W-:Y:S02]  /*15220*/  FSEL R72, R72, -INF , !P3 ;  /* 0xff80000048487808 */ /* 0x000fe40005800000 */
[----:B------:R-:W-:-:S02]  /*15230*/  ISETP.GT.AND P3, PT, R120, 0x69, P1 ;  /* 0x000000697800780c */ /* 0x000fc40000f64270 */
[C---:B------:R-:W-:Y:S02]  /*15240*/  ISETP.LT.OR P2, PT, R121.reuse, 0x9, P2 ;  /* 0x000000097900780c */ /* 0x040fe40001741670 */
[----:B------:R-:W-:Y:S02]  /*15250*/  ISETP.LT.OR P3, PT, R121, 0x6a, P3 ;  /* 0x0000006a7900780c */ /* 0x000fe40001f61670 */
[----:B------:R-:W-:Y:S02]  /*15260*/  FMNMX.FTZ R56, R70, R5, !PT ;  /* 0x0000000546387209 */ /* 0x000fe40007810000 */
[----:B------:R-:W-:Y:S02]  /*15270*/  FSEL R76, R76, -INF , !P3 ;  /* 0xff8000004c4c7808 */ /* 0x000fe40005800000 */
[----:B------:R-:W-:Y:S02]  /*15280*/  ISETP.GT.AND P3, PT, R120, RZ, P1 ;  /* 0x000000ff7800720c */ /* 0x000fe40000f64270 */
[----:B------:R-:W-:-:S02]  /*15290*/  FSEL R25, R25, -INF , !P2 ;  /* 0xff80000019197808 */ /* 0x000fc40005000000 */
[----:B------:R-:W-:Y:S02]  /*152a0*/  ISETP.GT.AND P2, PT, R120, 0x10, P1 ;  /* 0x000000107800780c */ /* 0x000fe40000f44270 */
[----:B------:R-:W-:Y:S02]  /*152b0*/  FMNMX.FTZ R5, R73, R56, !PT ;  /* 0x0000003849057209 */ /* 0x000fe40007810000 */
[C---:B------:R-:W-:Y:S02]  /*152c0*/  ISETP.LT.OR P3, PT, R121.reuse, 0x1, P3 ;  /* 0x000000017900780c */ /* 0x040fe40001f61670 */
[----:B------:R-:W-:Y:S02]  /*152d0*/  ISETP.LT.OR P2, PT, R121, 0x11, P2 ;  /* 0x000000117900780c */ /* 0x000fe40001741670 */
[----:B------:R-:W-:Y:S02]  /*152e0*/  FMNMX.FTZ R56, R74, R5, !PT ;  /* 0x000000054a387209 */ /* 0x000fe40007810000 */
[----:B------:R-:W-:-:S02]  /*152f0*/  FSEL R12, R12, -INF , !P3 ;  /* 0xff8000000c0c7808 */ /* 0x000fc40005800000 */
[----:B------:R-:W-:Y:S02]  /*15300*/  FSEL R29, R29, -INF , !P2 ;  /* 0xff8000001d1d7808 */ /* 0x000fe40005000000 */
[----:B------:R-:W-:Y:S02]  /*15310*/  FMNMX.FTZ R5, R77, R56, !PT ;  /* 0x000000384d057209 */ /* 0x000fe40007810000 */
[----:B------:R-:W-:Y:S02]  /*15320*/  ISETP.GT.AND P2, PT, R120, 0x18, P1 ;  /* 0x000000187800780c */ /* 0x000fe40000f44270 */
[----:B------:R-:W-:Y:S02]  /*15330*/  FMNMX.FTZ R86, R12, R15, !PT ;  /* 0x0000000f0c567209 */ /* 0x000fe40007810000 */
[----:B------:R-:W-:Y:S02]  /*15340*/  FMNMX.FTZ R56, R78, R5, !PT ;  /* 0x000000054e387209 */ /* 0x000fe40007810000 */
[----:B------:R-:W-:-:S02]  /*15350*/  ISETP.LT.OR P2, PT, R121, 0x19, P2 ;  /* 0x000000197900780c */ /* 0x000fc40001741670 */
[----:B------:R-:W-:Y:S02]  /*15360*/  FMNMX.FTZ R86, R13, R86, !PT ;  /* 0x000000560d567209 */ /* 0x000fe40007810000 */
[----:B------:R-:W-:Y:S02]  /*15370*/  FMNMX.FTZ R56, R81, R56, !PT ;  /* 0x0000003851387209 */ /* 0x000fe40007810000 */
[----:B------:R-:W-:Y:S02]  /*15380*/  FSEL R33, R33, -INF , !P2 ;  /* 0xff80000021217808 */ /* 0x000fe40005000000 */
[----:B------:R-:W-:Y:S02]  /*15390*/  ISETP.GT.AND P2, PT, R120, 0x20, P1 ;  /* 0x000000207800780c */ /* 0x000fe40000f44270 */
[----:B------:R-:W-:Y:S02]  /*153a0*/  FMNMX.FTZ R57, R25, R86, !PT ;  /* 0x0000005619397209 */ /* 0x000fe40007810000 */
[----:B------:R-:W-:-:S02]  /*153b0*/  FMNMX.FTZ R5, R83, R56, !PT ;  /* 0x0000003853057209 */ /* 0x000fc40007810000 */
[----:B------:R-:W-:Y:S02]  /*153c0*/  ISETP.LT.OR P2, PT, R121, 0x21, P2 ;  /* 0x000000217900780c */ /* 0x000fe40001741670 */
[----:B------:R-:W-:Y:S01]  /*153d0*/  FMNMX.FTZ R86, R26, R57, !PT ;  /* 0x000000391a567209 */ /* 0x000fe20007810000 */
[----:B------:R-:W0:Y:S01]  /*153e0*/  SHFL.BFLY PT, R56, R5, 0x2, 0x1f ;  /* 0x0c401f0005387f89 */ /* 0x000e2200000e0000 */
[----:B------:R-:W-:Y:S02]  /*153f0*/  FSEL R37, R37, -INF , !P2 ;  /* 0xff80000025257808 */ /* 0x000fe40005000000 */
[----:B------:R-:W-:Y:S02]  /*15400*/  FMNMX.FTZ R57, R29, R86, !PT ;  /* 0x000000561d397209 */ /* 0x000fe40007810000 */
        /* <DEDUP_REMOVED lines=13> */
[----:B0-----:R-:W-:-:S02]  /*154e0*/  FMNMX.FTZ R56, R5, R56, !PT ;  /* 0x0000003805387209 */ /* 0x001fc40007810000 */
[----:B------:R-:W-:Y:S02]  /*154f0*/  FMNMX.FTZ R5, R41, R86, !PT ;  /* 0x0000005629057209 */ /* 0x000fe40007810000 */
[----:B------:R-:W-:Y:S02]  /*15500*/  FSEL R49, R49, -INF , !P2 ;  /* 0xff80000031317808 */ /* 0x000fe40005000000 */
[----:B------:R-:W-:Y:S02]  /*15510*/  ISETP.GT.AND P2, PT, R120, 0x40, P1 ;  /* 0x000000407800780c */ /* 0x000fe40000f44270 */
[----:B------:R-:W-:Y:S02]  /*15520*/  FMNMX.FTZ R86, R42, R5, !PT ;  /* 0x000000052a567209 */ /* 0x000fe40007810000 */
[----:B------:R-:W-:Y:S02]  /*15530*/  ISETP.LT.OR P2, PT, R121, 0x41, P2 ;  /* 0x000000417900780c */ /* 0x000fe40001741670 */
[----:B------:R-:W-:-:S02]  /*15540*/  FMNMX.FTZ R5, R45, R86, !PT ;  /* 0x000000562d057209 */ /* 0x000fc40007810000 */
[----:B------:R-:W-:Y:S02]  /*15550*/  FSEL R53, R53, -INF , !P2 ;  /* 0xff80000035357808 */ /* 0x000fe40005000000 */
[----:B------:R-:W-:Y:S02]  /*15560*/  FMNMX.FTZ R86, R46, R5, !PT ;  /* 0x000000052e567209 */ /* 0x000fe40007810000 */
        /* <DEDUP_REMOVED lines=19> */
[----:B------:R-:W0:Y:S01]  /*156a0*/  SHFL.BFLY PT, R5, R56, 0x1, 0x1f ;  /* 0x0c201f0038057f89 */ /* 0x000e2200000e0000 */
        /* <DEDUP_REMOVED lines=13> */
[----:B0-----:R-:W-:Y:S02]  /*15780*/  FMNMX.FTZ R5, R56, R5, !PT ;  /* 0x0000000538057209 */ /* 0x001fe40007810000 */
[----:B------:R-:W-:-:S02]  /*15790*/  ISETP.LT.OR P2, PT, R121, 0x72, P2 ;  /* 0x000000727900780c */ /* 0x000fc40001741670 */
[----:B------:R-:W-:Y:S01]  /*157a0*/  ISETP.GT.AND P3, PT, R120, 0x78, P1 ;  /* 0x000000787800780c */ /* 0x000fe20000f64270 */
[----:B------:R-:W-:Y:S01]  /*157b0*/  FMUL.FTZ R56, R5, UR30 ;  /* 0x0000001e05387c20 */ /* 0x000fe20008410000 */
[----:B------:R-:W-:Y:S02]  /*157c0*/  FMNMX.FTZ R57, R76, R57, !PT ;  /* 0x000000394c397209 */ /* 0x000fe40007810000 */
[----:B------:R-:W-:Y:S02]  /*157d0*/  FSEL R79, R79, -INF , !P2 ;  /* 0xff8000004f4f7808 */ /* 0x000fe40005000000 */
[----:B------:R-:W-:Y:S02]  /*157e0*/  ISETP.GT.AND P1, PT, R120, 0x79, P1 ;  /* 0x000000797800780c */ /* 0x000fe40000f24270 */
[----:B------:R-:W-:Y:S02]  /*157f0*/  ISETP.LT.OR P3, PT, R121, 0x79, P3 ;  /* 0x000000797900780c */ /* 0x000fe40001f61670 */
[----:B------:R-:W-:-:S02]  /*15800*/  FMNMX.FTZ R86, R80, R57, !PT ;  /* 0x0000003950567209 */ /* 0x000fc40007810000 */
[----:B------:R-:W-:Y:S02]  /*15810*/  FSETP.NEU.FTZ.AND P2, PT, R5, -INF , PT ;  /* 0xff8000000500780b */ /* 0x000fe40003f5d000 */
[----:B------:R-:W-:Y:S02]  /*15820*/  ISETP.LT.OR P1, PT, R121, 0x7a, P1 ;  /* 0x0000007a7900780c */ /* 0x000fe40000f21670 */
[----:B------:R-:W-:Y:S02]  /*15830*/  FSEL R82, R82, -INF , !P3 ;  /* 0xff80000052527808 */ /* 0x000fe40005800000 */
[----:B------:R-:W-:Y:S02]  /*15840*/  FMNMX.FTZ R57, R79, R86, !PT ;  /* 0x000000564f397209 */ /* 0x000fe40007810000 */
[----:B------:R-:W-:Y:S02]  /*15850*/  FSEL R56, R56, RZ, P2 ;  /* 0x000000ff38387208 */ /* 0x000fe40001000000 */
[----:B------:R-:W-:-:S02]  /*15860*/  FSEL R84, R84, -INF , !P1 ;  /* 0xff80000054547808 */ /* 0x000fc40004800000 */
        /* <DEDUP_REMOVED lines=33> */
[----:B------:R-:W-:Y:S01]  /*15a80*/  FSEL R83, R5, RZ, P2 ;  /* 0x000000ff05537208 */ /* 0x000fe20001000000 */
[----:B------:R0:W-:Y:S01]  /*15a90*/  MUFU.EX2 R150, R14 ;  /* 0x0000000e00967308 */ /* 0x0001e20000000800 */
[----:B------:R-:W-:-:S03]  /*15aa0*/  FMNMX.FTZ R57, R84, R57, !PT ;  /* 0x0000003954397209 */ /* 0x000fc60007810000 */
[----:B------:R-:W-:Y:S02]  /*15ab0*/  FADD.FTZ R20, -R83, R20 ;  /* 0x0000001453147221 */ /* 0x000fe40000010100 */
        /* <DEDUP_REMOVED lines=16> */
[----:B------:R-:W-:Y:S01]  /*15bc0*/  FADD.FTZ R86, -R86, R15 ;  /* 0x0000000f56567221 */ /* 0x000fe20000010100 */
[----:B------:R-:W-:Y:S01]  /*15bd0*/  FMUL.FTZ R15, R20, UR30 ;  /* 0x0000001e140f7c20 */ /* 0x000fe20008410000 */
[--C-:B------:R-:W-:Y:S01]  /*15be0*/  FFMA.FTZ R149, R12, UR30, -R85.reuse ;  /* 0x0000001e0c957c23 */ /* 0x100fe20008010855 */
[--C-:B------:R-:W-:Y:S01]  /*15bf0*/  FFMA.FTZ R83, R13, UR30, -R85.reuse ;  /* 0x0000001e0d537c23 */ /* 0x100fe20008010855 */
[----:B------:R-:W-:Y:S01]  /*15c00*/  FMUL.FTZ R12, R86, UR30 ;  /* 0x0000001e560c7c20 */ /* 0x000fe20008410000 */
        /* <DEDUP_REMOVED lines=36> */
[----:B------:R-:W-:Y:S01]  /*15e50*/  FADD.FTZ R3, R11, R4 ;  /* 0x000000040b037221 */ /* 0x000fe20000010000 */
[----:B------:R-:W-:-:S03]  /*15e60*/  FFMA.FTZ R33, R84, UR30, -R85 ;  /* 0x0000001e54217c23 */ /* 0x000fc60008010855 */
        /* <DEDUP_REMOVED lines=115> */
.L_x_14480:
        /* <DEDUP_REMOVED lines=74> */
[C---:B--2---:R-:W-:Y:S02]  /*16a40*/  ISETP.GT.AND P1, PT, R0.reuse, R49, PT ;  /* 0x000000310000720c */ /* 0x044fe40003f24270 */
[----:B------:R-:W-:-:S11]  /*16a50*/  IADD3 R0, R0, -0x1, RZ ;  /* 0xffffffff00007810 */ /* 0x000fd60007ffe0ff */
[----:B------:R-:W-:Y:S05]  /*16a60*/  @P1 BRA `(.L_x_14481) ;  /* 0xffffffc400f41947 */ /* 0x000fea000383ffff */
.L_x_14461:
[----:B------:R-:W-:Y:S05]  /*16a70*/  WARPSYNC.ALL ;  /* 0x0000000000007948 */ /* 0x000fea0003800000 */
[----:B------:R-:W-:Y:S06]  /*16a80*/  BAR.ARV 0x8, 0x200 ;  /* 0x0208000000007b1d */ /* 0x000fec0000002000 */
[----:B------:R-:W-:Y:S05]  /*16a90*/  @!P0 BRA `(.L_x_14482) ;  /* 0x0000000000048947 */ /* 0x000fea0003800000 */
[----:B------:R-:W-:Y:S01]  /*16aa0*/  BPT.TRAP 0x1 ;  /* 0x000000040000795c */ /* 0x000fe20000300000 */
.L_x_14482:
[----:B------:R-:W-:Y:S01]  /*16ab0*/  IMAD R11, R19, 0x8, R2 ;  /* 0x00000008130b7824 */ /* 0x000fe200078e0202 */
[----:B------:R-:W-:-:S04]  /*16ac0*/  SHF.L.U32 R0, R154, 0x1f, RZ ;  /* 0x0000001f9a007819 */ /* 0x000fc800000006ff */
[----:B------:R0:W1:Y:S01]  /*16ad0*/  SYNCS.PHASECHK.TRANS64.TRYWAIT P1, [R11+URZ+0x16850], R0 ;  /* 0x016850000b0075a7 */ /* 0x000062000802017f */
[----:B------:R-:W-:Y:S05]  /*16ae0*/  @!P0 BRA `(.L_x_14483) ;  /* 0x0000000000048947 */ /* 0x000fea0003800000 */
[----:B------:R-:W-:Y:S01]  /*16af0*/  BPT.TRAP 0x1 ;  /* 0x000000040000795c */ /* 0x000fe20000300000 */
.L_x_14483:
[----:B------:R-:W-:-:S05]  /*16b00*/  VIADD R2, R2, 0x400 ;  /* 0x0000040002027836 */ /* 0x000fca0000000000 */
[----:B------:R-:W-:-:S04]  /*16b10*/  SHF.R.U32.HI R2, RZ, 0x4, R2 ;  /* 0x00000004ff027819 */ /* 0x000fc80000011602 */
[----:B------:R-:W-:Y:S01]  /*16b20*/  LOP3.LUT R2, R2, 0x3fff, RZ, 0xc0, !PT ;  /* 0x00003fff02027812 */ /* 0x000fe200078ec0ff */
[----:B-1----:R-:W-:Y:S06]  /*16b30*/  @P1 BRA `(.L_x_14484) ;  /* 0x0000000000081947 */ /* 0x002fec0003800000 */
[----:B------:R-:W1:Y:S02]  /*16b40*/  SYNCS.PHASECHK.TRANS64.TRYWAIT P1, [R11+URZ+0x16850], R0 ;  /* 0x016850000b0075a7 */ /* 0x000e64000802017f */
[----:B-1----:R-:W-:Y:S05]  /*16b50*/  @!P1 BRA `(.L_x_14485) ;  /* 0x000000a8006c9947 */ /* 0x002fea0003800000 */
.L_x_14484:
[----:B------:R-:W-:Y:S01]  /*16b60*/  IMAD R6, R19, 0x400, R2 ;  /* 0x0000040013067824 */ /* 0x000fe200078e0202 */
[----:B------:R-:W-:Y:S01]  /*16b70*/  MOV R7, 0x40000040 ;  /* 0x4000004000077802 */ /* 0x000fe20000000f00 */
[----:B------:R-:W-:Y:S05]  /*16b80*/  WARPSYNC.ALL ;  /* 0x0000000000007948 */ /* 0x000fea0003800000 */
[C---:B------:R-:W-:Y:S01]  /*16b90*/  R2UR UR6, R6.reuse ;  /* 0x00000000060672ca */ /* 0x040fe200000e0000 */
[----:B------:R-:W-:Y:S01]  /*16ba0*/  WARPGROUP.ARRIVE ;  /* 0x00000000000079c5 */ /* 0x000fe20000000000 */
[----:B------:R-:W-:Y:S01]  /*16bb0*/  R2UR UR7, R7 ;  /* 0x00000000070772ca */ /* 0x000fe200000e0000 */
[----:B------:R-:W-:Y:S01]  /*16bc0*/  VIADD R8, R6, 0x80 ;  /* 0x0000008006087836 */ /* 0x000fe20000000000 */
[----:B01----:R-:W0:Y:S01]  /*16bd0*/  SHFL.BFLY PT, R0, R3, 0x2, 0x1f ;  /* 0x0c401f0003007f89 */ /* 0x003e2200000e0000 */
[----:B------:R-:W-:Y:S01]  /*16be0*/  IMAD.MOV.U32 R9, RZ, RZ, 0x40000040 ;  /* 0x40000040ff097424 */ /* 0x000fe200078e00ff */
[----:B------:R-:W-:Y:S01]  /*16bf0*/  MOV R15, RZ ;  /* 0x000000ff000f7202 */ /* 0x000fe20000000f00 */
[----:B------:R-:W-:-:S02]  /*16c00*/  IMAD.MOV.U32 R7, RZ, RZ, 0x40000040 ;  /* 0x40000040ff077424 */ /* 0x000fc400078e00ff */
[----:B------:R-:W-:-:S06]  /*16c10*/  IMAD.U32 R20, RZ, RZ, UR30 ;  /* 0x0000001eff147e24 */ /* 0x000fcc000f8e00ff */
[----:B------:R-:W-:Y:S01]  /*16c20*/  HGMMA.64x64x16.F32 R88, R148, gdesc[UR4].tnspB, R88, gsb0 ;  /* 0x40e0000494587df0 */ /* 0x000fe20008000858 */
[----:B------:R-:W-:Y:S01]  /*16c30*/  R2UR UR6, R8 ;  /* 0x00000000080672ca */ /* 0x000fe200000e0000 */
[----:B------:R-:W-:Y:S01]  /*16c40*/  VIADD R8, R6, 0x100 ;  /* 0x0000010006087836 */ /* 0x000fe20000000000 */
[----:B------:R-:W-:Y:S01]  /*16c50*/  R2UR UR7, R9 ;  /* 0x00000000090772ca */ /* 0x000fe200000e0000 */
[----:B------:R-:W-:Y:S02]  /*16c60*/  IMAD.MOV.U32 R9, RZ, RZ, 0x40000040 ;  /* 0x40000040ff097424 */ /* 0x000fe400078e00ff */
[----:B0-----:R-:W-:Y:S01]  /*16c70*/  FADD.FTZ R2, R0, R3 ;  /* 0x0000000300027221 */ /* 0x001fe20000010000 */
[----:B------:R-:W-:Y:S01]  /*16c80*/  IMAD.MOV.U32 R3, RZ, RZ, -0x800000 ;  /* 0xff800000ff037424 */ /* 0x000fe200078e00ff */
        /* <DEDUP_REMOVED lines=33> */
[----:B------:R-:W-:Y:S02]  /*16ea0*/  R2UR UR7, R9 ;  /* 0x00000000090772ca */ /* 0x000fe400000e0000 */
[----:B------:R-:W0:Y:S02]  /*16eb0*/  SHFL.BFLY PT, R9, R4, 0x2, 0x1f ;  /* 0x0c401f0004097f89 */ /* 0x000e2400000e0000 */
[----:B0-----:R-:W-:Y:S01]  /*16ec0*/  FADD.FTZ R9, R9, R4 ;  /* 0x0000000409097221 */ /* 0x001fe20000010000 */
[----:B------:R-:W-:-:S04]  /*16ed0*/  IMAD.MOV.U32 R4, RZ, RZ, RZ ;  /* 0x000000ffff047224 */ /* 0x000fc800078e00ff */
[----:B------:R-:W0:Y:S02]  /*16ee0*/  SHFL.BFLY PT, R0, R9, 0x1, 0x1f ;  /* 0x0c201f0009007f89 */ /* 0x000e2400000e0000 */
[----:B0-----:R-:W-:Y:S01]  /*16ef0*/  FADD.FTZ R10, R9, R0 ;  /* 0x00000000090a7221 */ /* 0x001fe20000010000 */
[----:B------:R-:W-:-:S04]  /*16f00*/  IMAD.MOV.U32 R0, RZ, RZ, -0x800000 ;  /* 0xff800000ff007424 */ /* 0x000fc800078e00ff */
[----:B------:R-:W-:-:S13]  /*16f10*/  FSETP.NE.FTZ.AND P1, PT, R10, RZ, PT ;  /* 0x000000ff0a00720b */ /* 0x000fda0003f35000 */
[----:B------:R-:W-:Y:S01]  /*16f20*/  @P1 MUFU.RCP R4, R10 ;  /* 0x0000000a00041308 */ /* 0x000fe20000001000 */
[----:B------:R-:W-:Y:S02]  /*16f30*/  WARPGROUP.DEPBAR.LE gsb0, 0x0 ;  /* 0x00008000000079c5 */ /* 0x000fe40000010000 */
[----:B------:R-:W-:-:S06]  /*16f40*/  WARPGROUP.ARRIVE ;  /* 0x00000000000079c5 */ /* 0x000fcc0000000000 */
[----:B------:R-:W-:Y:S01]  /*16f50*/  HGMMA.64x64x16.F32 R88, R124, gdesc[UR4].tnspB, R88, gsb0 ;  /* 0x40e000047c587df0 */ /* 0x000fe20008000858 */
[----:B------:R-:W-:Y:S02]  /*16f60*/  R2UR UR6, R6 ;  /* 0x00000000060672ca */ /* 0x000fe400000e0000 */
[----:B------:R-:W-:Y:S01]  /*16f70*/  R2UR UR7, R7 ;  /* 0x00000000070772ca */ /* 0x000fe200000e0000 */
[----:B------:R-:W0:Y:S01]  /*16f80*/  @P1 MUFU.LG2 R6, R10 ;  /* 0x0000000a00061308 */ /* 0x000e220000000c00 */
[----:B------:R-:W1:Y:S02]  /*16f90*/  SHFL.BFLY PT, R7, R2, 0x1, 0x1f ;  /* 0x0c201f0002077f89 */ /* 0x000e6400000e0000 */
[----:B-1----:R-:W-:Y:S01]  /*16fa0*/  FADD.FTZ R12, R2, R7 ;  /* 0x00000007020c7221 */ /* 0x002fe20000010000 */
[----:B------:R-:W-:Y:S02]  /*16fb0*/  IMAD.U32 R2, RZ, RZ, UR30 ;  /* 0x0000001eff027e24 */ /* 0x000fe4000f8e00ff */
[----:B0-----:R-:W-:-:S02]  /*16fc0*/  @P1 FMUL.FTZ R7, R6, 0.69314718246459960938 ;  /* 0x3f31721806071820 */ /* 0x001fc40000410000 */
[----:B------:R-:W-:Y:S01]  /*16fd0*/  FSETP.NE.FTZ.AND P2, PT, R12, RZ, PT ;  /* 0x000000ff0c00720b */ /* 0x000fe20003f55000 */
[----:B------:R-:W-:-:S04]  /*16fe0*/  @P1 FMUL.FTZ R2, R2, 0.69314718246459960938 ;  /* 0x3f31721802021820 */ /* 0x000fc80000410000 */
        /* <DEDUP_REMOVED lines=8> */
[----:B------:R-:W-:Y:S03]  /*17070*/  HGMMA.64x64x16.F32 R88, R120, gdesc[UR4].tnspB, R88, gsb0 ;  /* 0x40e0000478587df0 */ /* 0x000fe60008000858 */
[----:B------:R-:W-:Y:S02]  /*17080*/  WARPGROUP.DEPBAR.LE gsb0, 0x0 ;  /* 0x00008000000079c5 */ /* 0x000fe40000010000 */
[----:B-12---:R-:W-:Y:S05]  /*17090*/  @!P0 BRA `(.L_x_14486) ;  /* 0x0000000000048947 */ /* 0x006fea0003800000 */
[----:B------:R-:W-:Y:S01]  /*170a0*/  BPT.TRAP 0x1 ;  /* 0x000000040000795c */ /* 0x000fe20000300000 */
.L_x_14486:
        /* <DEDUP_REMOVED lines=40> */
[----:B------:R-:W-:Y:S01]  /*17330*/  LOP3.LUT R154, R154, R5, RZ, 0x3c, !PT ;  /* 0x000000059a9a7212 */ /* 0x000fe200078e3cff */
[----:B------:R-:W-:Y:S01]  /*17340*/  UIADD3 UR36, UR36, 0x1, URZ ;  /* 0x0000000124247890 */ /* 0x000fe2000fffe03f */
[----:B0-----:R-:W-:-:S11]  /*17350*/  SEL R19, R19, RZ, P1 ;  /* 0x000000ff13137207 */ /* 0x001fd60000800000 */
.L_x_14371:
[----:B------:R-:W4:Y:S01]  /*17360*/  LDL R43, [R1+0x50] ;  /* 0x00005000012b7983 */ /* 0x000f220000100800 */
[----:B------:R-:W-:Y:S05]  /*17370*/  WARPSYNC.ALL ;  /* 0x0000000000007948 */ /* 0x000fea0003800000 */
[----:B----4-:R-:W-:Y:S01]  /*17380*/  SHF.R.S32.HI R33, RZ, 0x1f, R43 ;  /* 0x0000001fff217819 */ /* 0x010fe2000001142b */
[----:B------:R-:W0:Y:S08]  /*17390*/  S2UR UR38, SR_CgaCtaId ;  /* 0x00000000002679c3 */ /* 0x000e300000008800 */
[----:B------:R-:W-:Y:S06]  /*173a0*/  BAR.SYNC.DEFER_BLOCKING 0x5, 0x200 ;  /* 0x0148000000007b1d */ /* 0x000fec0000010000 */
[----:B------:R-:W-:Y:S01]  /*173b0*/  UMOV UR4, 0x400 ;  /* 0x0000040000047882 */ /* 0x000fe20000000000 */
[----:B------:R-:W-:Y:S01]  /*173c0*/  BSSY B0, `(.L_x_14487) ;  /* 0x0000193000007945 */ /* 0x000fe20003800000 */
[----:B0-----:R-:W-:-:S06]  /*173d0*/  ULEA UR4, UR38, UR4, 0x18 ;  /* 0x0000000426047291 */ /* 0x001fcc000f8ec03f */
[----:B------:R-:W-:-:S05]  /*173e0*/  MOV R2, UR4 ;  /* 0x0000000400027c02 */ /* 0x000fca0008000f00 */
[----:B------:R0:W1:Y:S01]  /*173f0*/  LDS.128 R28, [R2+0x168d0] ;  /* 0x0168d000021c7984 */ /* 0x0000620000000c00 */
[----:B------:R-:W-:Y:S06]  /*17400*/  BAR.ARV 0x4, 0x200 ;  /* 0x0108000000007b1d */ /* 0x000fec0000002000 */
[----:B------:R-:W-:Y:S05]  /*17410*/  @P0 BRA `(.L_x_14488) ;  /* 0x0000000c00c80947 */ /* 0x000fea0003800000 */
[----:B------:R-:W3:Y:S04]  /*17420*/  LDL R4, [R1+0x60] ;  /* 0x0000600001047983 */ /* 0x000ee80000100800 */
[----:B------:R-:W4:Y:S01]  /*17430*/  LDL R39, [R1+0x4c] ;  /* 0x00004c0001277983 */ /* 0x000f220000100800 */
[----:B------:R-:W2:Y:S01]  /*17440*/  S2R R5, SR_SWINHI ;  /* 0x0000000000057919 */ /* 0x000ea20000002f00 */
[----:B------:R-:W-:Y:S05]  /*17450*/  WARPSYNC.ALL ;  /* 0x0000000000007948 */ /* 0x000fea0003800000 */
[----:B------:R-:W-:Y:S01]  /*17460*/  F2FP.F16.F32.PACK_AB R10, R10, R25 ;  /* 0x000000190a0a723e */ /* 0x000fe200000000ff */
[----:B------:R-:W-:Y:S01]  /*17470*/  ULDC.64 UR4, c[0x0][0xc00] ;  /* 0x0003000000047ab9 */ /* 0x000fe20000000a00 */
[----:B-----5:R-:W4:Y:S01]  /*17480*/  LDC.64 R24, c[0x0][0xc00] ;  /* 0x00030000ff187b82 */ /* 0x020f220000000a00 */
[----:B------:R-:W4:Y:S04]  /*17490*/  LDL R38, [R1+0x30] ;  /* 0x0000300001267983 */ /* 0x000f280000100800 */
[----:B------:R-:W4:Y:S01]  /*174a0*/  LDL R42, [R1+0x20] ;  /* 0x00002000012a7983 */ /* 0x000f220000100800 */
[----:B------:R-:W-:-:S02]  /*174b0*/  MOV R20, R2 ;  /* 0x0000000200147202 */ /* 0x000fc40000000f00 */
[----:B--2---:R-:W-:Y:S02]  /*174c0*/  MOV R21, R5 ;  /* 0x0000000500157202 */ /* 0x004fe40000000f00 */
[----:B------:R-:W-:Y:S02]  /*174d0*/  F2FP.F16.F32.PACK_AB R11, R11, R94 ;  /* 0x0000005e0b0b723e */ /* 0x000fe400000000ff */
[----:B------:R-:W-:Y:S02]  /*174e0*/  F2FP.F16.F32.PACK_AB R14, R14, R27 ;  /* 0x0000001b0e0e723e */ /* 0x000fe400000000ff */
[----:B------:R-:W-:Y:S01]  /*174f0*/  F2FP.F16.F32.PACK_AB R15, R15, R118 ;  /* 0x000000760f0f723e */ /* 0x000fe200000000ff */
[----:B------:R-:W-:Y:S01]  /*17500*/  IMAD.MOV.U32 R34, RZ, RZ, RZ ;  /* 0x000000ffff227224 */ /* 0x000fe200078e00ff */
[----:B------:R-:W-:Y:S01]  /*17510*/  BAR.SYNC.DEFER_BLOCKING 0x1, 0x180 ;  /* 0x0046000000007b1d */ /* 0x000fe20000010000 */
[----:B---3--:R-:W-:-:S03]  /*17520*/  IMAD.WIDE R8, R4, 0x2, R20 ;  /* 0x0000000204087825 */ /* 0x008fc600078e0214 */
[C---:B------:R-:W-:Y:S02]  /*17530*/  LOP3.LUT R5, R8.reuse, 0x380, RZ, 0xc0, !PT ;  /* 0x0000038008057812 */ /* 0x040fe400078ec0ff */
[C---:B------:R-:W-:Y:S02]  /*17540*/  IADD3 R7, P1, R8.reuse, 0x40, RZ ;  /* 0x0000004008077810 */ /* 0x040fe40007f3e0ff */
[C---:B------:R-:W-:Y:S02]  /*17550*/  IADD3 R37, P0, R8.reuse, 0x60, RZ ;  /* 0x0000006008257810 */ /* 0x040fe40007f1e0ff */
[----:B------:R-:W-:Y:S02]  /*17560*/  SHF.R.U64 R5, R5, 0x3, RZ ;  /* 0x0000000305057819 */ /* 0x000fe400000012ff */
[----:B------:R-:W-:Y:S02]  /*17570*/  IADD3 R13, P2, R8, 0x20, RZ ;  /* 0x00000020080d7810 */ /* 0x000fe40007f5e0ff */
[----:B------:R-:W-:-:S02]  /*17580*/  LOP3.LUT R6, R7, 0x380, RZ, 0xc0, !PT ;  /* 0x0000038007067812 */ /* 0x000fc400078ec0ff */
[----:B------:R-:W-:Y:S01]  /*17590*/  LOP3.LUT R8, R5, R8, RZ, 0x3c, !PT ;  /* 0x0000000805087212 */ /* 0x000fe200078e3cff */
[--C-:B------:R-:W-:Y:S01]  /*175a0*/  IMAD.X R5, RZ, RZ, R9.reuse, P0 ;  /* 0x000000ffff057224 */ /* 0x100fe200000e0609 */
[----:B------:R-:W-:Y:S02]  /*175b0*/  ISETP.NE.U32.AND P0, PT, RZ, UR4, PT ;  /* 0x00000004ff007c0c */ /* 0x000fe4000bf05070 */
[----:B------:R-:W-:Y:S02]  /*175c0*/  SHF.R.U64 R6, R6, 0x3, RZ ;  /* 0x0000000306067819 */ /* 0x000fe400000012ff */
[----:B------:R-:W-:Y:S01]  /*175d0*/  ISETP.NE.AND.EX P0, PT, RZ, UR5, PT, P0 ;  /* 0x00000005ff007c0c */ /* 0x000fe2000bf05300 */
[----:B------:R-:W-:Y:S01]  /*175e0*/  ULDC.64 UR4, c[0x0][0xc08] ;  /* 0x0003020000047ab9 */ /* 0x000fe20000000a00 */
[----:B------:R-:W-:Y:S01]  /*175f0*/  LOP3.LUT R6, R6, R7, RZ, 0x3c, !PT ;  /* 0x0000000706067212 */ /* 0x000fe200078e3cff */
[----:B------:R-:W-:Y:S01]  /*17600*/  IMAD.X R7, RZ, RZ, R9, P1 ;  /* 0x000000ffff077224 */ /* 0x000fe200008e0609 */
[----:B------:R-:W-:-:S02]  /*17610*/  LOP3.LUT R12, R13, 0x380, RZ, 0xc0, !PT ;  /* 0x000003800d0c7812 */ /* 0x000fc400078ec0ff */
[----:B------:R-:W-:Y:S02]  /*17620*/  ISETP.NE.U32.AND P1, PT, RZ, UR4, PT ;  /* 0x00000004ff007c0c */ /* 0x000fe4000bf25070 */
[----:B------:R-:W-:Y:S02]  /*17630*/  LOP3.LUT R4, R37, 0x380, RZ, 0xc0, !PT ;  /* 0x0000038025047812 */ /* 0x000fe400078ec0ff */
[----:B------:R-:W-:Y:S02]  /*17640*/  SHF.R.U64 R12, R12, 0x3, RZ ;  /* 0x000000030c0c7819 */ /* 0x000fe400000012ff */
[----:B------:R-:W-:Y:S02]  /*17650*/  ISETP.NE.AND.EX P1, PT, RZ, UR5, PT, P1 ;  /* 0x00000005ff007c0c */ /* 0x000fe4000bf25310 */
[----:B------:R-:W-:Y:S02]  /*17660*/  SHF.R.U64 R4, R4, 0x3, RZ ;  /* 0x0000000304047819 */ /* 0x000fe400000012ff */
[----:B------:R-:W-:Y:S01]  /*17670*/  LOP3.LUT R12, R12, R13, RZ, 0x3c, !PT ;  /* 0x0000000d0c0c7212 */ /* 0x000fe200078e3cff */
[----:B------:R-:W-:Y:S01]  /*17680*/  IMAD.X R13, RZ, RZ, R9, P2 ;  /* 0x000000ffff0d7224 */ /* 0x000fe200010e0609 */
[----:B-1----:R-:W-:-:S02]  /*17690*/  MOV R28, R8 ;  /* 0x00000008001c7202 */ /* 0x002fc40000000f00 */
[----:B------:R-:W-:Y:S02]  /*176a0*/  LOP3.LUT R4, R4, R37, RZ, 0x3c, !PT ;  /* 0x0000002504047212 */ /* 0x000fe400078e3cff */
[----:B------:R-:W-:Y:S02]  /*176b0*/  F2FP.F16.F32.PACK_AB R8, R26, R35 ;  /* 0x000000231a08723e */ /* 0x000fe400000000ff */
[----:B------:R-:W-:Y:S02]  /*176c0*/  F2FP.F16.F32.PACK_AB R9, R91, R90 ;  /* 0x0000005a5b09723e */ /* 0x000fe400000000ff */
[----:B------:R-:W-:Y:S02]  /*176d0*/  MOV R32, R4 ;  /* 0x0000000400207202 */ /* 0x000fe40000000f00 */
[----:B------:R-:W-:Y:S01]  /*176e0*/  MOV R35, R6 ;  /* 0x0000000600237202 */ /* 0x000fe20000000f00 */
[----:B------:R1:W-:Y:S01]  /*176f0*/  STSM.16.M88.4 [R28], R8 ;  /* 0x000000081c007844 */ /* 0x0003e20000000200 */
[----:B------:R-:W-:-:S02]  /*17700*/  MOV R36, R12 ;  /* 0x0000000c00247202 */ /* 0x000fc40000000f00 */
[----:B------:R-:W-:Y:S02]  /*17710*/  F2FP.F16.F32.PACK_AB R4, R97, R96 ;  /* 0x000000606104723e */ /* 0x000fe400000000ff */
[----:B------:R-:W-:Y:S02]  /*17720*/  F2FP.F16.F32.PACK_AB R5, R99, R98 ;  /* 0x000000626305723e */ /* 0x000fe400000000ff */
[----:B------:R-:W-:Y:S02]  /*17730*/  F2FP.F16.F32.PACK_AB R6, R101, R100 ;  /* 0x000000646506723e */ /* 0x000fe400000000ff */
[----:B------:R-:W-:Y:S01]  /*17740*/  F2FP.F16.F32.PACK_AB R7, R103, R102 ;  /* 0x000000666707723e */ /* 0x000fe200000000ff */
[----:B----4-:R-:W-:Y:S01]  /*17750*/  IMAD.WIDE R26, R39, 0x4, R24 ;  /* 0x00000004271a7825 */ /* 0x010fe200078e0218 */
[----:B------:R-:W-:Y:S01]  /*17760*/  F2FP.F16.F32.PACK_AB R12, R113, R112 ;  /* 0x00000070710c723e */ /* 0x000fe200000000ff */
[----:B------:R-:W2:Y:S01]  /*17770*/  @P1 LDC.64 R24, c[0x0][0xc08] ;  /* 0x00030200ff181b82 */ /* 0x000ea20000000a00 */
[----:B------:R-:W-:-:S02]  /*17780*/  F2FP.F16.F32.PACK_AB R13, R115, R114 ;  /* 0x00000072730d723e */ /* 0x000fc400000000ff */
[----:B-1----:R-:W-:Y:S02]  /*17790*/  F2FP.F16.F32.PACK_AB R8, R105, R104 ;  /* 0x000000686908723e */ /* 0x002fe400000000ff */
[----:B------:R-:W-:Y:S02]  /*177a0*/  F2FP.F16.F32.PACK_AB R9, R107, R106 ;  /* 0x0000006a6b09723e */ /* 0x000fe400000000ff */
[----:B------:R-:W-:Y:S02]  /*177b0*/  F2FP.F16.F32.PACK_AB R10, R109, R108 ;  /* 0x0000006c6d0a723e */ /* 0x000fe400000000ff */
[----:B------:R-:W-:Y:S01]  /*177c0*/  F2FP.F16.F32.PACK_AB R11, R111, R110 ;  /* 0x0000006e6f0b723e */ /* 0x000fe200000000ff */
[----:B------:R2:W-:Y:S01]  /*177d0*/  STSM.16.M88.4 [R36], R4 ;  /* 0x0000000424007844 */ /* 0x0005e20000000200 */
[----:B------:R-:W-:Y:S01]  /*177e0*/  ULDC UR4, c[0x0][0xa88] ;  /* 0x0002a20000047ab9 */ /* 0x000fe20000000800 */
[----:B------:R-:W1:Y:S02]  /*177f0*/  LDC R28, c[0x0][0xbe8] ;  /* 0x0002fa00ff1c7b82 */ /* 0x000e640000000800 */
[----:B------:R3:W-:Y:S04]  /*17800*/  STSM.16.M88.4 [R35], R8 ;  /* 0x0000000823007844 */ /* 0x0007e80000000200 */
[----:B------:R4:W-:Y:S02]  /*17810*/  STSM.16.M88.4 [R32], R12 ;  /* 0x0000000c20007844 */ /* 0x0009e40000000200 */
[----:B------:R-:W-:Y:S01]  /*17820*/  BAR.SYNC.DEFER_BLOCKING 0x1, 0x180 ;  /* 0x0046000000007b1d */ /* 0x000fe20000010000 */
[----:B--2---:R-:W-:-:S04]  /*17830*/  @P1 IMAD.WIDE R4, R39, 0x4, R24 ;  /* 0x0000000427041825 */ /* 0x004fc800078e0218 */
[----:B---3--:R-:W-:Y:S01]  /*17840*/  IMAD.U32 R9, RZ, RZ, UR4 ;  /* 0x00000004ff097e24 */ /* 0x008fe2000f8e00ff */
[----:B------:R2:W5:Y:S05]  /*17850*/  @P0 LDG.E R34, desc[UR42][R26.64] ;  /* 0x0000002a1a220981 */ /* 0x00056a000c1e1900 */
[----:B------:R2:W5:Y:S01]  /*17860*/  @P1 LDG.E R9, desc[UR42][R4.64] ;  /* 0x0000002a04091981 */ /* 0x000562000c1e1900 */
[----:B-1----:R-:W-:-:S13]  /*17870*/  ISETP.NE.AND P2, PT, R28, 0x1, PT ;  /* 0x000000011c00780c */ /* 0x002fda0003f45270 */
[----:B------:R-:W1:Y:S08]  /*17880*/  @P2 LDC R6, c[0x0][0xbec] ;  /* 0x0002fb00ff062b82 */ /* 0x000e700000000800 */
[----:B------:R-:W3:Y:S01]  /*17890*/  @P2 LDC R11, c[0x0][0xbf0] ;  /* 0x0002fc00ff0b2b82 */ /* 0x000ee20000000800 */
[----:B----4-:R-:W-:Y:S01]  /*178a0*/  IMAD.IADD R15, R38, 0x1, R42 ;  /* 0x00000001260f7824 */ /* 0x010fe200078e022a */
[----:B--2---:R-:W-:Y:S06]  /*178b0*/  @P1 BRA `(.L_x_14489) ;  /* 0x0000000000101947 */ /* 0x004fec0003800000 */
[----:B------:R-:W-:Y:S05]  /*178c0*/  @!P0 BRA `(.L_x_14489) ;  /* 0x00000000000c8947 */ /* 0x000fea0003800000 */
[----:B------:R-:W2:Y:S04]  /*178d0*/  LDG.E R4, desc[UR42][R26.64] ;  /* 0x0000002a1a047981 */ /* 0x000ea8000c1e1900 */
[----:B-----5:R-:W2:Y:S02]  /*178e0*/  LDG.E R9, desc[UR42][R26.64+0x4] ;  /* 0x0000042a1a097981 */ /* 0x020ea4000c1e1900 */
[----:B--2---:R-:W-:-:S07]  /*178f0*/  IMAD.IADD R9, R9, 0x1, -R4 ;  /* 0x0000000109097824 */ /* 0x004fce00078e0a04 */
.L_x_14489:
[----:B------:R-:W2:Y:S01]  /*17900*/  LDL.LU R44, [R1+0x48] ;  /* 0x00004800012c7983 */ /* 0x000ea20000300800 */
[----:B-1----:R-:W-:Y:S01]  /*17910*/  @P2 IMAD.HI.U32 R4, R15, R6, RZ ;  /* 0x000000060f042227 */ /* 0x002fe200078e00ff */
[----:B------:R-:W-:Y:S01]  /*17920*/  ULDC.64 UR4, c[0x0][0xb90] ;  /* 0x0002e40000047ab9 */ /* 0x000fe20000000a00 */
[----:B-----5:R-:W-:Y:S01]  /*17930*/  SHF.R.S32.HI R35, RZ, 0x1f, R34 ;  /* 0x0000001fff237819 */ /* 0x020fe20000011422 */
[----:B------:R-:W4:Y:S01]  /*17940*/  LDL R12, [R1+0x5c] ;  /* 0x00005c00010c7983 */ /* 0x000f220000100800 */
[----:B------:R-:W-:Y:S01]  /*17950*/  MOV R7, R15 ;  /* 0x0000000f00077202 */ /* 0x000fe20000000f00 */
[----:B------:R-:W1:Y:S01]  /*17960*/  @P2 LDC R41, c[0x0][0xbec] ;  /* 0x0002fb00ff292b82 */ /* 0x000e620000000800 */
[----:B---3--:R-:W-:Y:S01]  /*17970*/  @P2 SHF.R.U32.HI R7, RZ, R11, R4 ;  /* 0x0000000bff072219 */ /* 0x008fe20000011604 */
[----:B------:R-:W3:Y:S01]  /*17980*/  S2R R24, SR_TID.X ;  /* 0x0000000000187919 */ /* 0x000ee20000002100 */
[----:B------:R-:W-:-:S03]  /*17990*/  SEL R37, R39, RZ, !P0 ;  /* 0x000000ff27257207 */ /* 0x000fc60004000000 */
[----:B------:R-:W-:Y:S02]  /*179a0*/  IMAD.MOV R13, RZ, RZ, -R7 ;  /* 0x000000ffff0d7224 */ /* 0x000fe400078e0a07 */
[C---:B---3--:R-:W-:Y:S02]  /*179b0*/  VIADD R46, R24.reuse, 0xffffff80 ;  /* 0xffffff80182e7836 */ /* 0x048fe40000000000 */
[----:B------:R-:W-:-:S03]  /*179c0*/  VIADD R25, R24, 0xffffff80 ;  /* 0xffffff8018197836 */ /* 0x000fc60000000000 */
[----:B------:R-:W-:Y:S02]  /*179d0*/  SHF.R.S32.HI R40, RZ, 0x1f, R46 ;  /* 0x0000001fff287819 */ /* 0x000fe4000001142e */
[----:B------:R-:W-:Y:S02]  /*179e0*/  SHF.R.S32.HI R24, RZ, 0x1f, R25 ;  /* 0x0000001fff187819 */ /* 0x000fe40000011419 */
[----:B------:R-:W-:Y:S02]  /*179f0*/  LEA.HI R40, R40, R46, RZ, 0x3 ;  /* 0x0000002e28287211 */ /* 0x000fe400078f18ff */
[----:B------:R-:W-:Y:S02]  /*17a00*/  LEA.HI R24, R24, R25, RZ, 0x7 ;  /* 0x0000001918187211 */ /* 0x000fe400078f38ff */
[----:B------:R-:W-:Y:S02]  /*17a10*/  SHF.R.S32.HI R40, RZ, 0x3, R40 ;  /* 0x00000003ff287819 */ /* 0x000fe40000011428 */
[----:B------:R-:W-:-:S05]  /*17a20*/  LOP3.LUT R24, R24, 0xffffff80, RZ, 0xc0, !PT ;  /* 0xffffff8018187812 */ /* 0x000fca00078ec0ff */
[----:B------:R-:W-:Y:S01]  /*17a30*/  IMAD.IADD R24, R25, 0x1, -R24 ;  /* 0x0000000119187824 */ /* 0x000fe200078e0a18 */
[----:B--2---:R-:W-:Y:S01]  /*17a40*/  SHF.R.S32.HI R38, RZ, 0x1f, R44 ;  /* 0x0000001fff267819 */ /* 0x004fe2000001142c */
[----:B------:R-:W-:-:S04]  /*17a50*/  IMAD.WIDE.U32 R4, R44, UR4, R34 ;  /* 0x000000042c047c25 */ /* 0x000fc8000f8e0022 */
[----:B------:R-:W-:-:S04]  /*17a60*/  IMAD R6, R38, UR4, RZ ;  /* 0x0000000426067c24 */ /* 0x000fc8000f8e02ff */
[----:B------:R-:W-:Y:S01]  /*17a70*/  IMAD R11, R44, UR5, R6 ;  /* 0x000000052c0b7c24 */ /* 0x000fe2000f8e0206 */
[----:B------:R-:W-:Y:S01]  /*17a80*/  SHF.R.S32.HI R6, RZ, 0x1f, R39 ;  /* 0x0000001fff067819 */ /* 0x000fe20000011427 */
[----:B------:R-:W-:Y:S02]  /*17a90*/  ULDC.64 UR4, c[0x0][0xb98] ;  /* 0x0002e60000047ab9 */ /* 0x000fe40000000a00 */
[----:B------:R-:W-:Y:S01]  /*17aa0*/  IMAD.IADD R5, R5, 0x1, R11 ;  /* 0x0000000105057824 */ /* 0x000fe200078e020b */
[----:B------:R-:W-:Y:S01]  /*17ab0*/  SEL R36, R6, RZ, !P0 ;  /* 0x000000ff06247207 */ /* 0x000fe20004000000 */
[----:B------:R-:W-:Y:S02]  /*17ac0*/  IMAD R11, R28, R13, R15 ;  /* 0x0000000d1c0b7224 */ /* 0x000fe400078e020f */
[----:B------:R-:W-:-:S04]  /*17ad0*/  IMAD.WIDE.U32 R4, R37, UR4, R4 ;  /* 0x0000000425047c25 */ /* 0x000fc8000f8e0004 */
[----:B------:R-:W-:Y:S01]  /*17ae0*/  IMAD R8, R36, UR4, RZ ;  /* 0x0000000424087c24 */ /* 0x000fe2000f8e02ff */
[----:B------:R-:W-:Y:S02]  /*17af0*/  SHF.R.S32.HI R6, RZ, 0x1f, R11 ;  /* 0x0000001fff067819 */ /* 0x000fe4000001140b */
[----:B------:R-:W-:Y:S01]  /*17b00*/  SHF.R.S32.HI R13, RZ, 0x1f, R7 ;  /* 0x0000001fff0d7819 */ /* 0x000fe20000011407 */
[----:B------:R-:W-:Y:S01]  /*17b10*/  IMAD R8, R37, UR5, R8 ;  /* 0x0000000525087c24 */ /* 0x000fe2000f8e0208 */
[----:B------:R-:W-:Y:S01]  /*17b20*/  IADD3 R4, P0, R7, R4, RZ ;  /* 0x0000000407047210 */ /* 0x000fe20007f1e0ff */
[----:B------:R-:W-:Y:S02]  /*17b30*/  ULDC.64 UR4, c[0x0][0xb88] ;  /* 0x0002e20000047ab9 */ /* 0x000fe40000000a00 */
        /* <DEDUP_REMOVED lines=8> */
[----:B------:R-:W-:Y:S01]  /*17bc0*/  IMAD R11, R40, 0x40, R43 ;  /* 0x00000040280b7824 */ /* 0x000fe200078e022b */
[----:B------:R-:W-:Y:S01]  /*17bd0*/  SHFL.IDX PT, R4, R10, RZ, 0x1c1f ;  /* 0x001c1fff0a047589 */ /* 0x000fe200000e0000 */
[----:B----4-:R-:W-:Y:S01]  /*17be0*/  IADD3 R12, R12, R42, RZ ;  /* 0x0000002a0c0c7210 */ /* 0x010fe20007ffe0ff */
[----:B------:R-:W-:Y:S01]  /*17bf0*/  IMAD R39, R9, R28, RZ ;  /* 0x0000001c09277224 */ /* 0x000fe200078e02ff */
[----:B------:R-:W-:Y:S01]  /*17c00*/  SHF.R.S32.HI R45, RZ, 0x1f, R46 ;  /* 0x0000001fff2d7819 */ /* 0x000fe2000001142e */
[----:B------:R-:W2:Y:S01]  /*17c10*/  SHFL.IDX PT, R5, R14, RZ, 0x1c1f ;  /* 0x001c1fff0e057589 */ /* 0x000ea200000e0000 */
[----:B------:R-:W-:Y:S01]  /*17c20*/  IMAD.WIDE R20, R11, 0x2, R20 ;  /* 0x000000020b147825 */ /* 0x000fe200078e0214 */
[----:B------:R-:W-:Y:S02]  /*17c30*/  ULDC.64 UR4, c[0x0][0xaa0] ;  /* 0x0002a80000047ab9 */ /* 0x000fe40000000a00 */
[----:B------:R-:W-:Y:S04]  /*17c40*/  SHFL.IDX PT, R6, R10, 0x1, 0x1c1f ;  /* 0x003c1f000a067f89 */ /* 0x000fe800000e0000 */
[----:B------:R-:W3:Y:S01]  /*17c50*/  SHFL.IDX PT, R7, R14, 0x1, 0x1c1f ;  /* 0x003c1f000e077f89 */ /* 0x000ee200000e0000 */
[----:B------:R-:W-:Y:S01]  /*17c60*/  LOP3.LUT P0, RZ, R24, 0x3, RZ, 0xc0, !PT ;  /* 0x0000000318ff7812 */ /* 0x000fe2000780c0ff */
[----:B------:R-:W-:Y:S01]  /*17c70*/  VIADD R8, R12, 0x8 ;  /* 0x000000080c087836 */ /* 0x000fe20000000000 */
[----:B------:R-:W-:-:S02]  /*17c80*/  IADD3 R13, P3, R20, 0x1800, RZ ;  /* 0x00001800140d7810 */ /* 0x000fc40007f7e0ff */
[----:B------:R-:W-:Y:S02]  /*17c90*/  IADD3 R25, P4, R20, 0x3000, RZ ;  /* 0x0000300014197810 */ /* 0x000fe40007f9e0ff */
[-C--:B------:R-:W-:Y:S02]  /*17ca0*/  ISETP.GE.OR P1, PT, R12, R39.reuse, P0 ;  /* 0x000000270c00720c */ /* 0x080fe40000726670 */
[----:B------:R-:W-:Y:S02]  /*17cb0*/  LOP3.LUT R9, R20, 0x380, RZ, 0xc0, !PT ;  /* 0x0000038014097812 */ /* 0x000fe400078ec0ff */
[----:B------:R-:W-:Y:S02]  /*17cc0*/  LOP3.LUT R12, R13, 0x380, RZ, 0xc0, !PT ;  /* 0x000003800d0c7812 */ /* 0x000fe400078ec0ff */
[----:B------:R-:W-:Y:S02]  /*17cd0*/  ISETP.GE.OR P0, PT, R8, R39, P0 ;  /* 0x000000270800720c */ /* 0x000fe40000706670 */
[----:B------:R-:W-:-:S02]  /*17ce0*/  LOP3.LUT R24, R25, 0x380, RZ, 0xc0, !PT ;  /* 0x0000038019187812 */ /* 0x000fc400078ec0ff */
[----:B------:R-:W-:Y:S02]  /*17cf0*/  SHF.R.U64 R9, R9, 0x3, RZ ;  /* 0x0000000309097819 */ /* 0x000fe400000012ff */
[----:B------:R-:W-:Y:S02]  /*17d00*/  SHF.R.U64 R12, R12, 0x3, RZ ;  /* 0x000000030c0c7819 */ /* 0x000fe400000012ff */
[----:B------:R-:W-:Y:S02]  /*17d10*/  SHF.R.U64 R24, R24, 0x3, RZ ;  /* 0x0000000318187819 */ /* 0x000fe400000012ff */
[----:B------:R-:W-:Y:S01]  /*17d20*/  LOP3.LUT R8, R9, R20, RZ, 0x3c, !PT ;  /* 0x0000001409087212 */ /* 0x000fe200078e3cff */
[--C-:B------:R-:W-:Y:S01]  /*17d30*/  IMAD.MOV.U32 R9, RZ, RZ, R21.reuse ;  /* 0x000000ffff097224 */ /* 0x100fe200078e0015 */
[----:B------:R-:W-:Y:S01]  /*17d40*/  LOP3.LUT R12, R12, R13, RZ, 0x3c, !PT ;  /* 0x0000000d0c0c7212 */ /* 0x000fe200078e3cff */
[--C-:B------:R-:W-:Y:S01]  /*17d50*/  IMAD.X R13, RZ, RZ, R21.reuse, P3 ;  /* 0x000000ffff0d7224 */ /* 0x100fe200018e0615 */
[----:B------:R-:W-:Y:S01]  /*17d60*/  LOP3.LUT R24, R24, R25, RZ, 0x3c, !PT ;  /* 0x0000001918187212 */ /* 0x000fe200078e3cff */
[----:B------:R-:W-:Y:S01]  /*17d70*/  IMAD.X R25, RZ, RZ, R21, P4 ;  /* 0x000000ffff197224 */ /* 0x000fe200020e0615 */
[----:B--2---:R2:W-:Y:S04]  /*17d80*/  @!P1 ST.E desc[UR42][R4.64], R3 ;  /* 0x0000000304009985 */ /* 0x0045e8000c10192a */
[----:B---3--:R3:W-:Y:S04]  /*17d90*/  @!P0 ST.E desc[UR42][R6.64], R0 ;  /* 0x0000000006008985 */ /* 0x0087e8000c10192a */
[----:B------:R-:W4:Y:S04]  /*17da0*/  LD.E.128 R8, desc[UR42][R8.64] ;  /* 0x0000002a08087980 */ /* 0x000f28000c101d00 */
[----:B------:R-:W4:Y:S04]  /*17db0*/  LD.E.128 R12, desc[UR42][R12.64] ;  /* 0x0000002a0c0c7980 */ /* 0x000f28000c101d00 */
[----:B------:R-:W4:Y:S01]  /*17dc0*/  LD.E.128 R24, desc[UR42][R24.64] ;  /* 0x0000002a18187980 */ /* 0x000f22000c101d00 */
[----:B------:R-:W-:-:S04]  /*17dd0*/  IADD3 R32, P0, R20, 0x4800, RZ ;  /* 0x0000480014207810 */ /* 0x000fc80007f1e0ff */
[----:B------:R-:W-:Y:S02]  /*17de0*/  LOP3.LUT R20, R32, 0x380, RZ, 0xc0, !PT ;  /* 0x0000038020147812 */ /* 0x000fe400078ec0ff */
[----:B------:R-:W-:Y:S02]  /*17df0*/  LEA.HI R45, R45, R46, RZ, 0x3 ;  /* 0x0000002e2d2d7211 */ /* 0x000fe400078f18ff */
[----:B--2---:R-:W-:Y:S02]  /*17e00*/  SHF.R.U64 R3, R20, 0x3, RZ ;  /* 0x0000000314037819 */ /* 0x004fe400000012ff */
[----:B------:R-:W-:Y:S02]  /*17e10*/  LOP3.LUT R45, R45, 0xfffffff8, RZ, 0xc0, !PT ;  /* 0xfffffff82d2d7812 */ /* 0x000fe400078ec0ff */
[----:B------:R-:W-:Y:S01]  /*17e20*/  LOP3.LUT R4, R3, R32, RZ, 0x3c, !PT ;  /* 0x0000002003047212 */ /* 0x000fe200078e3cff */
[----:B------:R-:W-:Y:S02]  /*17e30*/  IMAD R3, R35, UR4, RZ ;  /* 0x0000000423037c24 */ /* 0x000fe4000f8e02ff */
[----:B------:R-:W2:Y:S01]  /*17e40*/  @P2 LDC R35, c[0x0][0xbf0] ;  /* 0x0002fc00ff232b82 */ /* 0x000ea20000000800 */
[----:B------:R-:W-:-:S02]  /*17e50*/  IMAD.IADD R45, R46, 0x1, -R45 ;  /* 0x000000012e2d7824 */ /* 0x000fc400078e0a2d */
[----:B------:R-:W-:Y:S02]  /*17e60*/  IMAD.X R5, RZ, RZ, R21, P0 ;  /* 0x000000ffff057224 */ /* 0x000fe400000e0615 */
[C---:B------:R-:W-:Y:S02]  /*17e70*/  IMAD R3, R34.reuse, UR5, R3 ;  /* 0x0000000522037c24 */ /* 0x040fe4000f8e0203 */
[----:B------:R-:W-:Y:S01]  /*17e80*/  IMAD.WIDE.U32 R20, R34, UR4, RZ ;  /* 0x0000000422147c25 */ /* 0x000fe2000f8e00ff */
[----:B------:R-:W-:Y:S01]  /*17e90*/  ULDC.64 UR4, c[0x0][0xae8] ;  /* 0x0002ba0000047ab9 */ /* 0x000fe20000000a00 */
[----:B---3--:R-:W5:Y:S02]  /*17ea0*/  LD.E.128 R4, desc[UR42][R4.64] ;  /* 0x0000002a04047980 */ /* 0x008f64000c101d00 */
[----:B------:R-:W-:Y:S02]  /*17eb0*/  IMAD R0, R45, 0x30, R40 ;  /* 0x000000302d007824 */ /* 0x000fe400078e0228 */
[----:B------:R-:W-:Y:S01]  /*17ec0*/  IMAD.IADD R21, R21, 0x1, R3 ;  /* 0x0000000115157824 */ /* 0x000fe200078e0203 */
[----:B------:R-:W-:Y:S01]  /*17ed0*/  @!PT LDS RZ, [RZ] ;  /* 0x00000000fffff984 */ /* 0x000fe20000000800 */
[----:B------:R-:W-:Y:S01]  /*17ee0*/  @!PT LDS RZ, [RZ] ;  /* 0x00000000fffff984 */ /* 0x000fe20000000800 */
[----:B------:R-:W-:Y:S01]  /*17ef0*/  @!PT LDS RZ, [RZ] ;  /* 0x00000000fffff984 */ /* 0x000fe20000000800 */
[----:B------:R-:W-:Y:S01]  /*17f00*/  @!PT LDS RZ, [RZ] ;  /* 0x00000000fffff984 */ /* 0x000fe20000000800 */
[----:B------:R3:W-:Y:S06]  /*17f10*/  MEMBAR.ALL.CTA ;  /* 0x0000000000007992 */ /* 0x0007ec0000008000 */
[----:B---3--:R-:W3:Y:S01]  /*17f20*/  FENCE.VIEW.ASYNC.S ;  /* 0x00000000000073c6 */ /* 0x008ee20000000000 */
[----:B------:R-:W-:Y:S01]  /*17f30*/  IMAD R3, R38, UR4, RZ ;  /* 0x0000000426037c24 */ /* 0x000fe2000f8e02ff */
[----:B------:R-:W-:Y:S01]  /*17f40*/  IADD3 R34, R42, R0, RZ ;  /* 0x000000002a227210 */ /* 0x000fe20007ffe0ff */
[----:B------:R-:W-:-:S04]  /*17f50*/  IMAD.WIDE.U32 R20, R44, UR4, R20 ;  /* 0x000000042c147c25 */ /* 0x000fc8000f8e0014 */
[----:B------:R-:W-:Y:S01]  /*17f60*/  IMAD R3, R44, UR5, R3 ;  /* 0x000000052c037c24 */ /* 0x000fe2000f8e0203 */
[----:B------:R-:W-:Y:S01]  /*17f70*/  ULDC.64 UR4, c[0x0][0xaf0] ;  /* 0x0002bc0000047ab9 */ /* 0x000fe20000000a00 */
        /* <DEDUP_REMOVED lines=26> */
[----:B---3--:R-:W1:Y:S01]  /*18120*/  SHFL.IDX PT, R20, R28, RZ, 0x181f ;  /* 0x00181fff1c147589 */ /* 0x008e6200000e0000 */
[----:B------:R-:W-:-:S03]  /*18130*/  IMAD.IADD R38, R40, 0x1, R42 ;  /* 0x0000000128267824 */ /* 0x000fc600078e022a */
[----:B------:R-:W2:Y:S01]  /*18140*/  SHFL.IDX PT, R34, R28, 0x1, 0x181f ;  /* 0x00381f001c227f89 */ /* 0x000ea200000e0000 */
[----:B------:R-:W-:-:S03]  /*18150*/  ISETP.GE.AND P0, PT, R43, UR4, PT ;  /* 0x000000042b007c0c */ /* 0x000fc6000bf06270 */
[----:B------:R-:W3:Y:S04]  /*18160*/  SHFL.IDX PT, R36, R32, RZ, 0x181f ;  /* 0x00181fff20247589 */ /* 0x000ee800000e0000 */
[----:B------:R-:W0:Y:S01]  /*18170*/  SHFL.IDX PT, R37, R28, 0x2, 0x181f ;  /* 0x00581f001c257f89 */ /* 0x000e2200000e0000 */
[----:B------:R-:W-:-:S03]  /*18180*/  IADD3 R0, R38, 0x30, RZ ;  /* 0x0000003026007810 */ /* 0x000fc60007ffe0ff */
[----:B------:R-:W0:Y:S01]  /*18190*/  SHFL.IDX PT, R40, R32, 0x1, 0x181f ;  /* 0x00381f0020287f89 */ /* 0x000e2200000e0000 */
[CC--:B------:R-:W-:Y:S01]  /*181a0*/  ISETP.GE.OR P3, PT, R38.reuse, R39.reuse, P0 ;  /* 0x000000272600720c */ /* 0x0c0fe20000766670 */
[----:B------:R-:W-:Y:S02]  /*181b0*/  VIADD R3, R38, 0x60 ;  /* 0x0000006026037836 */ /* 0x000fe40000000000 */
[----:B------:R-:W0:Y:S01]  /*181c0*/  SHFL.IDX PT, R42, R32, 0x2, 0x181f ;  /* 0x00581f00202a7f89 */ /* 0x000e2200000e0000 */
[-C--:B------:R-:W-:Y:S02]  /*181d0*/  ISETP.GE.OR P2, PT, R0, R39.reuse, P0 ;  /* 0x000000270000720c */ /* 0x080fe40000746670 */
[----:B------:R-:W-:Y:S01]  /*181e0*/  ISETP.GE.OR P1, PT, R3, R39, P0 ;  /* 0x000000270300720c */ /* 0x000fe20000726670 */
[----:B------:R-:W-:-:S06]  /*181f0*/  VIADD R0, R2, 0x16820 ;  /* 0x0001682002007836 */ /* 0x000fcc0000000000 */
[----:B-1----:R-:W-:-:S04]  /*18200*/  @!P3 LEA R20, P5, R43, R20, 0x1 ;  /* 0x000000142b14b211 */ /* 0x002fc800078a08ff */
[C---:B--2---:R-:W-:Y:S02]  /*18210*/  @!P2 LEA R34, P4, R43.reuse, R34, 0x1 ;  /* 0x000000222b22a211 */ /* 0x044fe400078808ff */
[C-C-:B---3--:R-:W-:Y:S02]  /*18220*/  @!P3 LEA.HI.X R21, R43.reuse, R36, R33.reuse, 0x1, P5 ;  /* 0x000000242b15b211 */ /* 0x148fe400028f0c21 */
[C---:B0-----:R-:W-:Y:S02]  /*18230*/  @!P1 LEA R36, P5, R43.reuse, R37, 0x1 ;  /* 0x000000252b249211 */ /* 0x041fe400078a08ff */
[----:B------:R-:W-:Y:S02]  /*18240*/  PRMT R0, RZ, 0x654, R0 ;  /* 0x00000654ff007816 */ /* 0x000fe40000000000 */
[C-C-:B------:R-:W-:Y:S02]  /*18250*/  @!P2 LEA.HI.X R35, R43.reuse, R40, R33.reuse, 0x1, P4 ;  /* 0x000000282b23a211 */ /* 0x140fe400020f0c21 */
[----:B------:R-:W-:Y:S01]  /*18260*/  @!P1 LEA.HI.X R37, R43, R42, R33, 0x1, P5 ;  /* 0x0000002a2b259211 */ /* 0x000fe200028f0c21 */
[----:B------:R0:W-:Y:S02]  /*18270*/  SYNCS.ARRIVE.TRANS64.RED.A1T0 RZ, [R0+URZ], RZ ;  /* 0x000000ff00ff79a7 */ /* 0x0001e4000810043f */
[----:B0-----:R-:W-:-:S05]  /*18280*/  VIADD R0, R38, 0x90 ;  /* 0x0000009026007836 */ /* 0x001fca0000000000 */
[----:B------:R-:W-:Y:S01]  /*18290*/  ISETP.GE.OR P0, PT, R0, R39, P0 ;  /* 0x000000270000720c */ /* 0x000fe20000706670 */
[----:B------:R-:W2:Y:S04]  /*182a0*/  SHFL.IDX PT, R28, R28, 0x3, 0x181f ;  /* 0x00781f001c1c7f89 */ /* 0x000ea800000e0000 */
[----:B------:R-:W3:Y:S04]  /*182b0*/  SHFL.IDX PT, R32, R32, 0x3, 0x181f ;  /* 0x00781f0020207f89 */ /* 0x000ee800000e0000 */
[----:B----4-:R4:W-:Y:S04]  /*182c0*/  @!P3 ST.E.128 desc[UR42][R20.64], R8 ;  /* 0x000000081400b985 */ /* 0x0109e8000c101d2a */
[----:B------:R4:W-:Y:S04]  /*182d0*/  @!P2 ST.E.128 desc[UR42][R34.64], R12 ;  /* 0x0000000c2200a985 */ /* 0x0009e8000c101d2a */
[----:B------:R4:W-:Y:S01]  /*182e0*/  @!P1 ST.E.128 desc[UR42][R36.64], R24 ;  /* 0x0000001824009985 */ /* 0x0009e2000c101d2a */
[----:B--23--:R-:W-:Y:S05]  /*182f0*/  @P0 BRA `(.L_x_14490) ;  /* 0x00000008007c0947 */ /* 0x00cfea0003800000 */
[----:B----4-:R-:W-:-:S04]  /*18300*/  LEA R8, P0, R43, R28, 0x1 ;  /* 0x0000001c2b087211 */ /* 0x010fc800078008ff */
[----:B------:R-:W-:-:S05]  /*18310*/  LEA.HI.X R9, R43, R32, R33, 0x1, P0 ;  /* 0x000000202b097211 */ /* 0x000fca00000f0c21 */
[----:B-----5:R2:W-:Y:S01]  /*18320*/  ST.E.128 desc[UR42][R8.64], R4 ;  /* 0x0000000408007985 */ /* 0x0205e2000c101d2a */
[----:B------:R-:W-:Y:S05]  /*18330*/  BRA `(.L_x_14490) ;  /* 0x00000008006c7947 */ /* 0x000fea0003800000 */
.L_x_14488:
[----:B------:R-:W3:Y:S01]  /*18340*/  LDL R11, [R1+0x4c] ;  /* 0x00004c00010b7983 */ /* 0x000ee20000100800 */
[----:B------:R-:W-:Y:S01]  /*18350*/  ULDC.64 UR4, c[0x0][0xc00] ;  /* 0x0003000000047ab9 */ /* 0x000fe20000000a00 */
[----:B------:R-:W3:Y:S01]  /*18360*/  LDC.64 R4, c[0x0][0xc00] ;  /* 0x00030000ff047b82 */ /* 0x000ee20000000a00 */
[----:B------:R-:W-:Y:S01]  /*18370*/  ISETP.NE.U32.AND P0, PT, RZ, UR4, PT ;  /* 0x00000004ff007c0c */ /* 0x000fe2000bf05070 */
[----:B------:R-:W-:-:S03]  /*18380*/  IMAD.MOV.U32 R0, RZ, RZ, RZ ;  /* 0x000000ffff007224 */ /* 0x000fc600078e00ff */
[----:B------:R-:W-:Y:S01]  /*18390*/  ISETP.NE.AND.EX P0, PT, RZ, UR5, PT, P0 ;  /* 0x00000005ff007c0c */ /* 0x000fe2000bf05300 */
[----:B------:R-:W-:Y:S02]  /*183a0*/  ULDC.64 UR4, c[0x0][0xc08] ;  /* 0x0003020000047ab9 */ /* 0x000fe40000000a00 */
[----:B------:R-:W-:Y:S01]  /*183b0*/  ISETP.NE.U32.AND P1, PT, RZ, UR4, PT ;  /* 0x00000004ff007c0c */ /* 0x000fe2000bf25070 */
[----:B------:R-:W4:Y:S03]  /*183c0*/  LDC R25, c[0x0][0xbe8] ;  /* 0x0002fa00ff197b82 */ /* 0x000f260000000800 */
[----:B------:R-:W-:-:S13]  /*183d0*/  ISETP.NE.AND.EX P1, PT, RZ, UR5, PT, P1 ;  /* 0x00000005ff007c0c */ /* 0x000fda000bf25310 */
[----:B------:R-:W2:Y:S01]  /*183e0*/  @P1 LDC.64 R6, c[0x0][0xc08] ;  /* 0x00030200ff061b82 */ /* 0x000ea20000000a00 */
[----:B------:R-:W-:Y:S02]  /*183f0*/  ULDC UR4, c[0x0][0xa88] ;  /* 0x0002a20000047ab9 */ /* 0x000fe40000000800 */
[----:B------:R-:W-:Y:S01]  /*18400*/  IMAD.U32 R8, RZ, RZ, UR4 ;  /* 0x00000004ff087e24 */ /* 0x000fe2000f8e00ff */
[----:B------:R-:W0:Y:S01]  /*18410*/  S2R R10, SR_TID.X ;  /* 0x00000000000a7919 */ /* 0x000e220000002100 */
[----:B---3--:R-:W-:-:S04]  /*18420*/  IMAD.WIDE R4, R11, 0x4, R4 ;  /* 0x000000040b047825 */ /* 0x008fc800078e0204 */
[----:B--2---:R-:W-:Y:S01]  /*18430*/  @P1 IMAD.WIDE R6, R11, 0x4, R6 ;  /* 0x000000040b061825 */ /* 0x004fe200078e0206 */
[----:B------:R2:W5:Y:S04]  /*18440*/  @P0 LDG.E R0, desc[UR42][R4.64] ;  /* 0x0000002a04000981 */ /* 0x000568000c1e1900 */
[----:B------:R2:W5:Y:S01]  /*18450*/  @P1 LDG.E R8, desc[UR42][R6.64] ;  /* 0x0000002a06081981 */ /* 0x000562000c1e1900 */
[----:B----4-:R-:W-:Y:S01]  /*18460*/  ISETP.NE.AND P2, PT, R25, 0x1, PT ;  /* 0x000000011900780c */ /* 0x010fe20003f45270 */
[----:B0-----:R-:W-:Y:S01]  /*18470*/  VIADD R32, R10, 0xffffff80 ;  /* 0xffffff800a207836 */ /* 0x001fe20000000000 */
[----:B------:R-:W-:-:S04]  /*18480*/  SHF.R.S32.HI R9, RZ, 0x1f, R11 ;  /* 0x0000001fff097819 */ /* 0x000fc8000001140b */
[----:B------:R-:W-:-:S07]  /*18490*/  ISETP.GE.AND P3, PT, R32, 0xc0, PT ;  /* 0x000000c02000780c */ /* 0x000fce0003f66270 */
[----:B------:R-:W0:Y:S08]  /*184a0*/  @P2 LDC R20, c[0x0][0xbec] ;  /* 0x0002fb00ff142b82 */ /* 0x000e300000000800 */
[----:B------:R-:W3:Y:S01]  /*184b0*/  @P2 LDC R27, c[0x0][0xbf0] ;  /* 0x0002fc00ff1b2b82 */ /* 0x000ee20000000800 */
[----:B--2---:R-:W-:Y:S05]  /*184c0*/  @P1 BRA `(.L_x_14491) ;  /* 0x0000000000101947 */ /* 0x004fea0003800000 */
[----:B------:R-:W-:Y:S05]  /*184d0*/  @!P0 BRA `(.L_x_14491) ;  /* 0x00000000000c8947 */ /* 0x000fea0003800000 */
[----:B------:R-:W2:Y:S04]  /*184e0*/  LDG.E R3, desc[UR42][R4.64] ;  /* 0x0000002a04037981 */ /* 0x000ea8000c1e1900 */
[----:B-----5:R-:W2:Y:S02]  /*184f0*/  LDG.E R8, desc[UR42][R4.64+0x4] ;  /* 0x0000042a04087981 */ /* 0x020ea4000c1e1900 */
[----:B--2---:R-:W-:-:S07]  /*18500*/  IMAD.IADD R8, R8, 0x1, -R3 ;  /* 0x0000000108087824 */ /* 0x004fce00078e0a03 */
.L_x_14491:
[----:B-----5:R-:W2:Y:S04]  /*18510*/  LDL R24, [R1+0x48] ;  /* 0x0000480001187983 */ /* 0x020ea80000100800 */
[----:B-1----:R1:W5:Y:S01]  /*18520*/  LDL R28, [R1+0x20] ;  /* 0x00002000011c7983 */ /* 0x0023620000100800 */
[----:B------:R-:W-:Y:S01]  /*18530*/  BSSY B1, `(.L_x_14492) ;  /* 0x000002c000017945 */ /* 0x000fe20003800000 */
[----:B------:R-:W-:Y:S02]  /*18540*/  SEL R13, R11, RZ, !P0 ;  /* 0x000000ff0b0d7207 */ /* 0x000fe40004000000 */
[----:B------:R-:W-:Y:S02]  /*18550*/  SEL R14, R9, RZ, !P0 ;  /* 0x000000ff090e7207 */ /* 0x000fe40004000000 */
[----:B------:R-:W-:-:S02]  /*18560*/  SHF.R.S32.HI R11, RZ, 0x1f, R0 ;  /* 0x0000001fff0b7819 */ /* 0x000fc40000011400 */
[----:B--2---:R-:W-:Y:S01]  /*18570*/  SHF.R.S32.HI R12, RZ, 0x1f, R24 ;  /* 0x0000001fff0c7819 */ /* 0x004fe20000011418 */
[----:B-1----:R-:W-:Y:S06]  /*18580*/  @P3 BRA `(.L_x_14493) ;  /* 0x0000000000983947 */ /* 0x002fec0003800000 */
[----:B------:R-:W1:Y:S01]  /*18590*/  LDC R9, c[0x0][0xbe8] ;  /* 0x0002fa00ff097b82 */ /* 0x000e620000000800 */
[----:B-----5:R-:W-:Y:S01]  /*185a0*/  IADD3 R10, R28, -0x80, R10 ;  /* 0xffffff801c0a7810 */ /* 0x020fe20007ffe00a */
[----:B-1----:R-:W-:-:S05]  /*185b0*/  IMAD R3, R8, R9, RZ ;  /* 0x0000000908037224 */ /* 0x002fca00078e02ff */
        /* <DEDUP_REMOVED lines=11> */
[----:B------:R-:W1:Y:S01]  /*18670*/  @P0 LDC R15, c[0x0][0xbec] ;  /* 0x0002fb00ff0f0b82 */ /* 0x000e620000000800 */
[----:B------:R-:W-:Y:S02]  /*18680*/  IMAD.IADD R5, R5, 0x1, R7 ;  /* 0x0000000105057824 */ /* 0x000fe400078e0207 */
[----:B------:R-:W-:-:S05]  /*18690*/  IMAD.WIDE.U32 R4, R13, UR4, R4 ;  /* 0x000000040d047c25 */ /* 0x000fca000f8e0004 */
[----:B------:R-:W2:Y:S01]  /*186a0*/  @P0 LDC R21, c[0x0][0xbf0] ;  /* 0x0002fc00ff150b82 */ /* 0x000ea20000000800 */
[----:B-1----:R-:W-:-:S05]  /*186b0*/  @P0 IMAD.HI.U32 R6, R10, R15, RZ ;  /* 0x0000000f0a060227 */ /* 0x002fca00078e00ff */
        /* <DEDUP_REMOVED lines=19> */
.L_x_14493:
[----:B------:R-:W-:Y:S05]  /*187f0*/  BSYNC B1 ;  /* 0x0000000000017941 */ /* 0x000fea0003800000 */
.L_x_14492:
[--C-:B-1----:R-:W-:Y:S01]  /*18800*/  SHF.R.S32.HI R6, RZ, 0x1f, R32.reuse ;  /* 0x0000001fff067819 */ /* 0x102fe20000011420 */
[----:B------:R-:W-:Y:S01]  /*18810*/  ULDC.64 UR4, c[0x0][0xaa0] ;  /* 0x0002a80000047ab9 */ /* 0x000fe20000000a00 */
[----:B------:R-:W-:Y:S01]  /*18820*/  SHF.R.S32.HI R26, RZ, 0x1f, R32 ;  /* 0x0000001fff1a7819 */ /* 0x000fe20000011420 */
[----:B------:R-:W-:Y:S01]  /*18830*/  IMAD R3, R11, UR4, RZ ;  /* 0x000000040b037c24 */ /* 0x000fe2000f8e02ff */
[-C--:B------:R-:W-:Y:S01]  /*18840*/  LEA.HI R6, R6, R32.reuse, RZ, 0x3 ;  /* 0x0000002006067211 */ /* 0x080fe200078f18ff */
[----:B------:R-:W-:Y:S01]  /*18850*/  IMAD.WIDE.U32 R4, R0, UR4, RZ ;  /* 0x0000000400047c25 */ /* 0x000fe2000f8e00ff */
[----:B------:R-:W-:Y:S01]  /*18860*/  LEA.HI R26, R26, R32, RZ, 0x3 ;  /* 0x000000201a1a7211 */ /* 0x000fe200078f18ff */
[----:B------:R-:W-:Y:S01]  /*18870*/  ULDC.64 UR6, c[0x0][0xa80] ;  /* 0x0002a00000067ab9 */ /* 0x000fe20000000a00 */
[----:B------:R-:W-:Y:S01]  /*18880*/  LOP3.LUT R6, R6, 0xfffffff8, RZ, 0xc0, !PT ;  /* 0xfffffff806067812 */ /* 0x000fe200078ec0ff */
[----:B------:R-:W-:Y:S01]  /*18890*/  IMAD R3, R0, UR5, R3 ;  /* 0x0000000500037c24 */ /* 0x000fe2000f8e0203 */
[----:B------:R-:W-:Y:S01]  /*188a0*/  SHF.R.S32.HI R26, RZ, 0x3, R26 ;  /* 0x00000003ff1a7819 */ /* 0x000fe2000001141a */
[----:B------:R-:W-:-:S02]  /*188b0*/  ULDC.64 UR4, c[0x0][0xae8] ;  /* 0x0002ba0000047ab9 */ /* 0x000fc40000000a00 */
[----:B------:R-:W-:Y:S01]  /*188c0*/  IMAD.IADD R6, R32, 0x1, -R6 ;  /* 0x0000000120067824 */ /* 0x000fe200078e0a06 */
[----:B------:R-:W-:-:S03]  /*188d0*/  IADD3 R5, R5, R3, RZ ;  /* 0x0000000305057210 */ /* 0x000fc60007ffe0ff */
[----:B------:R-:W-:Y:S02]  /*188e0*/  IMAD R0, R6, 0x30, R26 ;  /* 0x0000003006007824 */ /* 0x000fe400078e021a */
[----:B------:R-:W-:Y:S02]  /*188f0*/  IMAD R6, R12, UR4, RZ ;  /* 0x000000040c067c24 */ /* 0x000fe4000f8e02ff */
[----:B-----5:R-:W-:Y:S02]  /*18900*/  IMAD.IADD R9, R28, 0x1, R0 ;  /* 0x000000011c097824 */ /* 0x020fe400078e0200 */
[----:B------:R-:W-:Y:S02]  /*18910*/  IMAD R7, R24, UR5, R6 ;  /* 0x0000000518077c24 */ /* 0x000fe4000f8e0206 */
[----:B0-----:R-:W-:-:S04]  /*18920*/  @P2 IMAD.HI.U32 R0, R9, R20, RZ ;  /* 0x0000001409002227 */ /* 0x001fc800078e00ff */
[----:B------:R-:W-:Y:S01]  /*18930*/  IMAD.WIDE.U32 R4, R24, UR4, R4 ;  /* 0x0000000418047c25 */ /* 0x000fe2000f8e0004 */
[----:B------:R-:W-:-:S03]  /*18940*/  ULDC.64 UR4, c[0x0][0xaf0] ;  /* 0x0002bc0000047ab9 */ /* 0x000fc60000000a00 */
[----:B------:R-:W-:Y:S01]  /*18950*/  IMAD.MOV.U32 R3, RZ, RZ, R9 ;  /* 0x000000ffff037224 */ /* 0x000fe200078e0009 */
[----:B---3--:R-:W-:Y:S01]  /*18960*/  @P2 SHF.R.U32.HI R3, RZ, R27, R0 ;  /* 0x0000001bff032219 */ /* 0x008fe20000011600 */
        /* <DEDUP_REMOVED lines=16> */
[----:B------:R-:W-:Y:S01]  /*18a70*/  IMAD.WIDE.U32 R20, R7, UR4, R4 ;  /* 0x0000000407147c25 */ /* 0x000fe2000f8e0004 */
[----:B------:R-:W-:Y:S02]  /*18a80*/  ULDC UR4, c[0x0][0xac8] ;  /* 0x0002b20000047ab9 */ /* 0x000fe40000000800 */
[----:B------:R-:W-:Y:S01]  /*18a90*/  ISETP.GE.AND P0, PT, R43, UR4, PT ;  /* 0x000000042b007c0c */ /* 0x000fe2000bf06270 */
[----:B------:R-:W-:Y:S01]  /*18aa0*/  IMAD R3, R7, UR5, R0 ;  /* 0x0000000507037c24 */ /* 0x000fe2000f8e0200 */
[----:B------:R-:W-:Y:S01]  /*18ab0*/  LEA R7, P1, R20, UR6, 0x1 ;  /* 0x0000000614077c11 */ /* 0x000fe2000f8208ff */
[----:B------:R-:W-:-:S02]  /*18ac0*/  UMOV UR4, 0xffffffff ;  /* 0xffffffff00047882 */ /* 0x000fc40000000000 */
[----:B------:R-:W-:-:S05]  /*18ad0*/  IMAD.IADD R3, R21, 0x1, R3 ;  /* 0x0000000115037824 */ /* 0x000fca00078e0203 */
[----:B------:R-:W-:Y:S01]  /*18ae0*/  LEA.HI.X R20, R20, UR7, R3, 0x1, P1 ;  /* 0x0000000714147c11 */ /* 0x000fe200088f0c03 */
[----:B------:R-:W-:Y:S06]  /*18af0*/  BRA.DIV UR4, `(.L_x_14494) ;  /* 0x0000008a04987947 */ /* 0x000fec000b800000 */
[----:B------:R-:W0:Y:S01]  /*18b00*/  SHFL.IDX PT, R3, R7, RZ, 0x181f ;  /* 0x00181fff07037589 */ /* 0x000e2200000e0000 */
[----:B------:R-:W-:Y:S01]  /*18b10*/  IMAD R21, R8, R25, RZ ;  /* 0x0000001908157224 */ /* 0x000fe200078e02ff */
[----:B------:R-:W-:Y:S02]  /*18b20*/  IADD3 R24, R26, R28, RZ ;  /* 0x0000001c1a187210 */ /* 0x000fe40007ffe0ff */
[----:B------:R-:W1:Y:S02]  /*18b30*/  SHFL.IDX PT, R0, R20, RZ, 0x181f ;  /* 0x00181fff14007589 */ /* 0x000e6400000e0000 */
[C---:B------:R-:W-:Y:S01]  /*18b40*/  ISETP.GE.OR P2, PT, R24.reuse, R21, P0 ;  /* 0x000000151800720c */ /* 0x040fe20000746670 */
[C---:B------:R-:W-:Y:S01]  /*18b50*/  VIADD R8, R24.reuse, 0x30 ;  /* 0x0000003018087836 */ /* 0x040fe20000000000 */
[----:B------:R-:W2:Y:S01]  /*18b60*/  SHFL.IDX PT, R5, R7, 0x1, 0x181f ;  /* 0x00381f0007057f89 */ /* 0x000ea200000e0000 */
[----:B------:R-:W-:-:S03]  /*18b70*/  VIADD R10, R24, 0x60 ;  /* 0x00000060180a7836 */ /* 0x000fc60000000000 */
[----:B------:R-:W3:Y:S01]  /*18b80*/  SHFL.IDX PT, R14, R7, 0x2, 0x181f ;  /* 0x00581f00070e7f89 */ /* 0x000ee200000e0000 */
[-C--:B------:R-:W-:Y:S02]  /*18b90*/  ISETP.GE.OR P3, PT, R8, R21.reuse, P0 ;  /* 0x000000150800720c */ /* 0x080fe40000766670 */
[----:B------:R-:W-:Y:S01]  /*18ba0*/  ISETP.GE.OR P4, PT, R10, R21, P0 ;  /* 0x000000150a00720c */ /* 0x000fe20000786670 */
[----:B------:R-:W4:Y:S04]  /*18bb0*/  SHFL.IDX PT, R4, R20, 0x1, 0x181f ;  /* 0x00381f0014047f89 */ /* 0x000f2800000e0000 */
[----:B------:R-:W5:Y:S01]  /*18bc0*/  SHFL.IDX PT, R6, R20, 0x2, 0x181f ;  /* 0x00581f0014067f89 */ /* 0x000f6200000e0000 */
[----:B0-----:R-:W-:-:S04]  /*18bd0*/  @!P2 LEA R10, P5, R43, R3, 0x1 ;  /* 0x000000032b0aa211 */ /* 0x001fc800078a08ff */
[C---:B-1----:R-:W-:Y:S02]  /*18be0*/  @!P2 LEA.HI.X R3, R43.reuse, R0, R33, 0x1, P5 ;  /* 0x000000002b03a211 */ /* 0x042fe400028f0c21 */
[----:B------:R0:W1:Y:S01]  /*18bf0*/  SHFL.IDX PT, R0, R20, 0x3, 0x181f ;  /* 0x00781f0014007f89 */ /* 0x00006200000e0000 */
[C---:B--2---:R-:W-:Y:S02]  /*18c00*/  @!P3 LEA R8, P1, R43.reuse, R5, 0x1 ;  /* 0x000000052b08b211 */ /* 0x044fe400078208ff */
[----:B------:R-:W-:Y:S01]  /*18c10*/  @!P2 IMAD.MOV.U32 R11, RZ, RZ, R3 ;  /* 0x000000ffff0ba224 */ /* 0x000fe200078e0003 */
[----:B---3--:R-:W-:-:S04]  /*18c20*/  @!P4 LEA R25, P5, R43, R14, 0x1 ;  /* 0x0000000e2b19c211 */ /* 0x008fc800078a08ff */
[----:B------:R0:W-:Y:S01]  /*18c30*/  @!P2 ST.E.128 desc[UR42][R10.64], RZ ;  /* 0x000000ff0a00a985 */ /* 0x0001e2000c101d2a */
[C---:B----4-:R-:W-:Y:S01]  /*18c40*/  @!P3 LEA.HI.X R9, R43.reuse, R4, R33, 0x1, P1 ;  /* 0x000000042b09b211 */ /* 0x050fe200008f0c21 */
[----:B------:R-:W-:Y:S02]  /*18c50*/  @!P4 IMAD.MOV.U32 R4, RZ, RZ, R25 ;  /* 0x000000ffff04c224 */ /* 0x000fe400078e0019 */
[----:B------:R0:W2:Y:S01]  /*18c60*/  SHFL.IDX PT, R14, R7, 0x3, 0x181f ;  /* 0x00781f00070e7f89 */ /* 0x0000a200000e0000 */
[----:B-----5:R-:W-:-:S03]  /*18c70*/  @!P4 LEA.HI.X R5, R43, R6, R33, 0x1, P5 ;  /* 0x000000062b05c211 */ /* 0x020fc600028f0c21 */
[----:B------:R0:W-:Y:S04]  /*18c80*/  @!P3 ST.E.128 desc[UR42][R8.64], RZ ;  /* 0x000000ff0800b985 */ /* 0x0001e8000c101d2a */
[----:B------:R0:W-:Y:S02]  /*18c90*/  @!P4 ST.E.128 desc[UR42][R4.64], RZ ;  /* 0x000000ff0400c985 */ /* 0x0001e4000c101d2a */
.L_x_14689:
[----:B------:R-:W-:-:S05]  /*18ca0*/  VIADD R24, R24, 0x90 ;  /* 0x0000009018187836 */ /* 0x000fca0000000000 */
[----:B------:R-:W-:-:S13]  /*18cb0*/  ISETP.GE.OR P0, PT, R24, R21, P0 ;  /* 0x000000151800720c */ /* 0x000fda0000706670 */
[----:B--2---:R-:W-:-:S04]  /*18cc0*/  @!P0 LEA R14, P1, R43, R14, 0x1 ;  /* 0x0000000e2b0e8211 */ /* 0x004fc800078208ff */
[----:B-1----:R-:W-:-:S05]  /*18cd0*/  @!P0 LEA.HI.X R15, R43, R0, R33, 0x1, P1 ;  /* 0x000000002b0f8211 */ /* 0x002fca00008f0c21 */
[----:B------:R1:W-:Y:S04]  /*18ce0*/  @!P0 ST.E.128 desc[UR42][R14.64], RZ ;  /* 0x000000ff0e008985 */ /* 0x0003e8000c101d2a */
.L_x_14490:
[----:B------:R-:W-:Y:S05]  /*18cf0*/  BSYNC B0 ;  /* 0x0000000000007941 */ /* 0x000fea0003800000 */
.L_x_14487:
[----:B------:R-:W-:Y:S02]  /*18d00*/  ULDC UR4, c[0x0][0xc3c] ;  /* 0x00030f0000047ab9 */ /* 0x000fe40000000800 */
[----:B------:R-:W-:-:S13]  /*18d10*/  ISETP.GE.AND P0, PT, R31, UR4, PT ;  /* 0x000000041f007c0c */ /* 0x000fda000bf06270 */
[----:B------:R-:W-:Y:S05]  /*18d20*/  @!P0 BRA `(.L_x_14495) ;  /* 0xfffffe8000c48947 */ /* 0x000fea000383ffff */
[----:B------:R-:W-:Y:S05]  /*18d30*/  BRA `(.L_x_14289) ;  /* 0x0000007000a07947 */ /* 0x000fea0003800000 */
.L_x_14287:
        /* <DEDUP_REMOVED lines=16> */
.L_x_14496:
        /* <DEDUP_REMOVED lines=42> */
.L_x_14502:
        /* <DEDUP_REMOVED lines=12> */
.L_x_14501:
[----:B------:R-:W-:Y:S05]  /*191a0*/  BSYNC B0 ;  /* 0x0000000000007941 */ /* 0x000fea0003800000 */
.L_x_14500:
        /* <DEDUP_REMOVED lines=21> */
.L_x_14498:
        /* <DEDUP_REMOVED lines=21> */
.L_x_14503:
[----:B-1----:R-:W-:Y:S01]  /*19450*/  IMAD R16, R16, UR5, R13 ;  /* 0x0000000510107c24 */ /* 0x002fe2000f8e020d */
[----:B------:R-:W-:Y:S01]  /*19460*/  IABS R10, R4 ;  /* 0x00000004000a7213 */ /* 0x000fe20000000000 */
[----:B------:R-:W-:Y:S02]  /*19470*/  IMAD R11, R11, R8, RZ ;  /* 0x000000080b0b7224 */ /* 0x000fe400078e02ff */
[----:B------:R-:W-:Y:S01]  /*19480*/  IMAD.MOV.U32 R2, RZ, RZ, RZ ;  /* 0x000000ffff027224 */ /* 0x000fe200078e00ff */
[----:B0-----:R-:W-:Y:S01]  /*19490*/  IADD3 R9, -R16, UR6, RZ ;  /* 0x0000000610097c10 */ /* 0x001fe2000fffe1ff */
[----:B------:R-:W-:Y:S02]  /*194a0*/  IMAD.MOV R10, RZ, RZ, -R10 ;  /* 0x000000ffff0a7224 */ /* 0x000fe400078e0a0a */
[----:B------:R-:W-:Y:S01]  /*194b0*/  IMAD.HI.U32 R2, R3, R11, R2 ;  /* 0x0000000b03027227 */ /* 0x000fe200078e0002 */
[----:B------:R-:W-:-:S04]  /*194c0*/  IABS R6, R9 ;  /* 0x0000000900067213 */ /* 0x000fc80000000000 */
[----:B------:R-:W-:Y:S01]  /*194d0*/  MOV R3, R6 ;  /* 0x0000000600037202 */ /* 0x000fe20000000f00 */
[----:B------:R-:W-:-:S04]  /*194e0*/  IMAD.MOV.U32 R6, RZ, RZ, R10 ;  /* 0x000000ffff067224 */ /* 0x000fc800078e000a */
        /* <DEDUP_REMOVED lines=42> */
[----:B------:R-:W-:Y:S01]  /*19790*/  @!P1 LOP3.LUT R2, RZ, R7, RZ, 0x33, !PT ;  /* 0x00000007ff029212 */ /* 0x000fe200078e33ff */
[----:B------:R-:W-:-:S03]  /*197a0*/  IMAD.MOV R7, RZ, RZ, -R7 ;  /* 0x000000ffff077224 */ /* 0x000fc600078e0a07 */
[----:B------:R-:W-:Y:S01]  /*197b0*/  LOP3.LUT R17, RZ, R2, RZ, 0x33, !PT ;  /* 0x00000002ff117212 */ /* 0x000fe200078e33ff */
[----:B------:R-:W-:-:S04]  /*197c0*/  IMAD R18, R2, R7, R3 ;  /* 0x0000000702127224 */ /* 0x000fc800078e0203 */
[----:B------:R-:W-:Y:S01]  /*197d0*/  IMAD.IADD R17, R0, 0x1, R17 ;  /* 0x0000000100117824 */ /* 0x000fe200078e0211 */
[----:B------:R-:W-:Y:S06]  /*197e0*/  BRA `(.L_x_14504) ;  /* 0x00000000000c7947 */ /* 0x000fec0003800000 */
.L_x_14499:
[----:B------:R-:W-:Y:S02]  /*197f0*/  IMAD.MOV.U32 R17, RZ, RZ, RZ ;  /* 0x000000ffff117224 */ /* 0x000fe400078e00ff */
[----:B------:R-:W-:Y:S02]  /*19800*/  IMAD.U32 R16, RZ, RZ, UR6 ;  /* 0x00000006ff107e24 */ /* 0x000fe4000f8e00ff */
[----:B------:R-:W-:-:S07]  /*19810*/  IMAD.MOV.U32 R18, RZ, RZ, RZ ;  /* 0x000000ffff127224 */ /* 0x000fce00078e00ff */
.L_x_14504:
[----:B------:R-:W-:-:S13]  /*19820*/  ISETP.NE.AND P0, PT, R5, RZ, PT ;  /* 0x000000ff0500720c */ /* 0x000fda0003f05270 */
[----:B------:R-:W0:Y:S01]  /*19830*/  @!P0 S2R R3, SR_CgaCtaId ;  /* 0x0000000000038919 */ /* 0x000e220000008800 */
[----:B------:R-:W-:-:S04]  /*19840*/  @!P0 MOV R0, 0x400 ;  /* 0x0000040000008802 */ /* 0x000fc80000000f00 */
[----:B0-----:R-:W-:-:S05]  /*19850*/  @!P0 LEA R0, R3, R0, 0x18 ;  /* 0x0000000003008211 */ /* 0x001fca00078ec0ff */
[----:B------:R0:W-:Y:S01]  /*19860*/  @!P0 STS.128 [R0+0x168d0], R16 ;  /* 0x0168d01000008388 */ /* 0x0001e20000000c00 */
[----:B------:R-:W-:Y:S06]  /*19870*/  BAR.ARV 0x5, 0x200 ;  /* 0x0148000000007b1d */ /* 0x000fec0000002000 */
.L_x_14497:
        /* <DEDUP_REMOVED lines=10> */
[----:B------:R-:W-:Y:S01]  /*19920*/  STL [R1+0x44], RZ ;  /* 0x000044ff01007387 */ /* 0x000fe20000100800 */
[----:B------:R-:W-:Y:S01]  /*19930*/  IMAD.MOV.U32 R27, RZ, RZ, RZ ;  /* 0x000000ffff1b7224 */ /* 0x000fe200078e00ff */
[----:B------:R-:W-:Y:S01]  /*19940*/  MOV R29, 0x1 ;  /* 0x00000001001d7802 */ /* 0x000fe20000000f00 */
[----:B------:R-:W-:Y:S01]  /*19950*/  IMAD.MOV.U32 R25, RZ, RZ, RZ ;  /* 0x000000ffff197224 */ /* 0x000fe200078e00ff */
[----:B------:R-:W-:Y:S01]  /*19960*/  ULDC.64 UR40, c[0x0][0x198] ;  /* 0x0000660000287ab9 */ /* 0x000fe20000000a00 */
[----:B------:R-:W-:Y:S01]  /*19970*/  ULOP3.LUT UR38, UR37, 0x2, URZ, 0xfc, !UPT ;  /* 0x0000000225267892 */ /* 0x000fe2000f8efc3f */
[----:B------:R-:W-:Y:S01]  /*19980*/  ULDC UR36, c[0x0][0xc] ;  /* 0x0000030000247ab9 */ /* 0x000fe20000000800 */
[----:B--2---:R-:W-:-:S06]  /*19990*/  ULEA UR4, UR5, UR4, 0x18 ;  /* 0x0000000405047291 */ /* 0x004fcc000f8ec03f */
[----:B------:R-:W-:Y:S01]  /*199a0*/  IMAD.U32 R22, RZ, RZ, UR4 ;  /* 0x00000004ff167e24 */ /* 0x000fe2000f8e00ff */
[C---:B-1----:R-:W-:Y:S01]  /*199b0*/  LOP3.LUT R5, R6.reuse, 0x7f, RZ, 0xc0, !PT ;  /* 0x0000007f06057812 */ /* 0x042fe200078ec0ff */
[----:B0-----:R-:W-:-:S04]  /*199c0*/  IMAD.SHL.U32 R0, R6, 0x8, RZ ;  /* 0x0000000806007824 */ /* 0x001fc800078e00ff */
[----:B------:R-:W-:Y:S01]  /*199d0*/  IMAD.SHL.U32 R3, R5, 0x8, RZ ;  /* 0x0000000805037824 */ /* 0x000fe200078e00ff */
[----:B------:R-:W-:Y:S01]  /*199e0*/  LOP3.LUT R2, R0, 0x1f8, RZ, 0xc0, !PT ;  /* 0x000001f800027812 */ /* 0x000fe200078ec0ff */
[----:B------:R-:W-:-:S03]  /*199f0*/  IMAD.MOV.U32 R0, RZ, RZ, 0x1 ;  /* 0x00000001ff007424 */ /* 0x000fc600078e00ff */
[----:B------:R-:W-:Y:S02]  /*19a00*/  LOP3.LUT R2, R2, 0x38, R6, 0x78, !PT ;  /* 0x0000003802027812 */ /* 0x000fe400078e7806 */
[----:B------:R0:W-:Y:S02]  /*19a10*/  STL [R1], R0 ;  /* 0x0000000001007387 */ /* 0x0001e40000100800 */
[----:B------:R-:W-:Y:S01]  /*19a20*/  LOP3.LUT R4, R2, 0x200, R3, 0xf8, !PT ;  /* 0x0000020002047812 */ /* 0x000fe200078ef803 */
[----:B------:R-:W-:Y:S01]  /*19a30*/  IMAD.SHL.U32 R2, R6, 0x10, RZ ;  /* 0x0000001006027824 */ /* 0x000fe200078e00ff */
[----:B------:R-:W-:-:S04]  /*19a40*/  SHF.R.U32.HI R3, RZ, 0x3, R5 ;  /* 0x00000003ff037819 */ /* 0x000fc80000011605 */
[----:B------:R-:W-:Y:S01]  /*19a50*/  LOP3.LUT R2, R2, 0x70, RZ, 0xc0, !PT ;  /* 0x0000007002027812 */ /* 0x000fe200078ec0ff */
[----:B0-----:R-:W-:-:S03]  /*19a60*/  IMAD R0, R4, 0x2, R22 ;  /* 0x0000000204007824 */ /* 0x001fc600078e0216 */
[----:B------:R-:W-:Y:S02]  /*19a70*/  LOP3.LUT R2, R3, R2, RZ, 0xfc, !PT ;  /* 0x0000000203027212 */ /* 0x000fe400078efcff */
[----:B------:R0:W-:Y:S05]  /*19a80*/  STL [R1+0x28], R0 ;  /* 0x0000280001007387 */ /* 0x0001ea0000100800 */
.L_x_14614:
        /* <DEDUP_REMOVED lines=9> */
[----:B--2---:R-:W2:Y:S02]  /*19b20*/  @P0 LDC.64 R2, c[0x0][0xa28] ;  /* 0x00028a00ff020b82 */ /* 0x004ea40000000a00 */
        /* <DEDUP_REMOVED lines=14> */
[----:B------:R-:W-:Y:S01]  /*19c10*/  ULDC UR4, c[0x0][0x288] ;  /* 0x0000a20000047ab9 */ /* 0x000fe20000000800 */
[----:B0-----:R-:W-:-:S05]  /*19c20*/  IMAD.WIDE R2, R19, 0x4, R2 ;  /* 0x0000000413027825 */ /* 0x001fca00078e0202 */
[----:B------:R-:W5:Y:S01]  /*19c30*/  @P1 LDG.E R0, desc[UR42][R2.64] ;  /* 0x0000002a02001981 */ /* 0x000f62000c1e1900 */
[----:B-1----:R-:W-:-:S03]  /*19c40*/  @P2 IMAD.WIDE R6, R19, 0x4, R6 ;  /* 0x0000000413062825 */ /* 0x002fc600078e0206 */
[----:B--2---:R0:W-:Y:S02]  /*19c50*/  STL [R1+0x2c], R8 ;  /* 0x00002c0801007387 */ /* 0x0041e40000100800 */
[----:B0-----:R-:W-:Y:S01]  /*19c60*/  IMAD.U32 R8, RZ, RZ, UR4 ;  /* 0x00000004ff087e24 */ /* 0x001fe2000f8e00ff */
[----:B------:R-:W-:-:S05]  /*19c70*/  ULDC.64 UR4, c[0x0][0x418] ;  /* 0x0001060000047ab9 */ /* 0x000fca0000000a00 */
[----:B------:R0:W2:Y:S01]  /*19c80*/  @P2 LDG.E R8, desc[UR42][R6.64] ;  /* 0x0000002a06082981 */ /* 0x0000a2000c1e1900 */
        /* <DEDUP_REMOVED lines=9> */
[----:B--2---:R0:W-:Y:S04]  /*19d20*/  STL [R1+0x8], R8 ;  /* 0x0000080801007387 */ /* 0x0041e80000100800 */
[----:B---3--:R0:W-:Y:S01]  /*19d30*/  STL [R1+0x20], R10 ;  /* 0x0000200a01007387 */ /* 0x0081e20000100800 */
[----:B------:R-:W-:Y:S01]  /*19d40*/  IMAD.MOV.U32 R12, RZ, RZ, R8 ;  /* 0x000000ffff0c7224 */ /* 0x000fe200078e0008 */
[----:B------:R-:W-:Y:S06]  /*19d50*/  @P2 BRA `(.L_x_14506) ;  /* 0x0000000000142947 */ /* 0x000fec0003800000 */
[----:B------:R-:W-:Y:S05]  /*19d60*/  @!P0 BRA `(.L_x_14506) ;  /* 0x0000000000108947 */ /* 0x000fea0003800000 */
[----:B0-----:R-:W2:Y:S04]  /*19d70*/  LDG.E R8, desc[UR42][R4.64] ;  /* 0x0000002a04087981 */ /* 0x001ea8000c1e1900 */
[----:B------:R-:W2:Y:S02]  /*19d80*/  LDG.E R9, desc[UR42][R4.64+0x4] ;  /* 0x0000042a04097981 */ /* 0x000ea4000c1e1900 */
[----:B--2---:R-:W-:-:S05]  /*19d90*/  IMAD.IADD R12, R9, 0x1, -R8 ;  /* 0x00000001090c7824 */ /* 0x004fca00078e0a08 */
[----:B------:R1:W-:Y:S02]  /*19da0*/  STL [R1+0x8], R12 ;  /* 0x0000080c01007387 */ /* 0x0003e40000100800 */
.L_x_14506:
        /* <DEDUP_REMOVED lines=8> */
.L_x_14507:
        /* <DEDUP_REMOVED lines=8> */
[----:B--2---:R-:W-:-:S07]  /*19eb0*/  IMAD.IADD R7, R8, 0x1, -R7 ;  /* 0x0000000108077824 */ /* 0x004fce00078e0a07 */
.L_x_14508:
[----:B--2---:R-:W2:Y:S01]  /*19ec0*/  @P1 LDG.E R4, desc[UR42][R2.64] ;  /* 0x0000002a02041981 */ /* 0x004ea2000c1e1900 */
[----:B0-----:R-:W0:Y:S03]  /*19ed0*/  LDC R8, c[0x0][0x448] ;  /* 0x00011200ff087b82 */ /* 0x001e260000000800 */
[----:B------:R3:W2:Y:S01]  /*19ee0*/  @P1 LDG.E R5, desc[UR42][R2.64+0x4] ;  /* 0x0000042a02051981 */ /* 0x0006a2000c1e1900 */
[----:B------:R-:W-:Y:S02]  /*19ef0*/  IMAD R28, R17, 0xc0, RZ ;  /* 0x000000c0111c7824 */ /* 0x000fe400078e02ff */
[----:B-----5:R-:W-:Y:S02]  /*19f00*/  IMAD.IADD R7, R7, 0x1, -R10 ;  /* 0x0000000107077824 */ /* 0x020fe400078e0a0a */
[----:B------:R-:W-:Y:S01]  /*19f10*/  VIADD R9, R28, 0xbf ;  /* 0x000000bf1c097836 */ /* 0x000fe20000000000 */
[----:B0-----:R-:W-:-:S13]  /*19f20*/  ISETP.NE.AND P2, PT, R8, 0x1, PT ;  /* 0x000000010800780c */ /* 0x001fda0003f45270 */
[----:B---3--:R-:W0:Y:S08]  /*19f30*/  @P2 LDC R3, c[0x0][0x44c] ;  /* 0x00011300ff032b82 */ /* 0x008e300000000800 */
[----:B------:R-:W3:Y:S01]  /*19f40*/  @P2 LDC R2, c[0x0][0x450] ;  /* 0x00011400ff022b82 */ /* 0x000ee20000000800 */
[----:B0-----:R-:W-:-:S05]  /*19f50*/  @P2 IMAD.HI.U32 R3, R9, R3, RZ ;  /* 0x0000000309032227 */ /* 0x001fca00078e00ff */
[----:B---3--:R-:W-:Y:S01]  /*19f60*/  @P2 SHF.R.U32.HI R9, RZ, R2, R3 ;  /* 0x00000002ff092219 */ /* 0x008fe20000011603 */
[----:B--2---:R-:W-:-:S04]  /*19f70*/  @P1 IMAD.IADD R6, R5, 0x1, -R4 ;  /* 0x0000000105061824 */ /* 0x004fc800078e0a04 */
[----:B------:R-:W-:-:S04]  /*19f80*/  IMAD.IADD R11, R7, 0x1, R6 ;  /* 0x00000001070b7824 */ /* 0x000fc800078e0206 */
[C---:B------:R-:W-:Y:S01]  /*19f90*/  VIADD R17, R11.reuse, 0x7f ;  /* 0x0000007f0b117836 */ /* 0x040fe20000000000 */
[----:B------:R0:W-:Y:S01]  /*19fa0*/  STL [R1+0x18], R11 ;  /* 0x0000180b01007387 */ /* 0x0001e20000100800 */
[----:B------:R-:W-:-:S03]  /*19fb0*/  IADD3 R8, R11, 0x1, -R12 ;  /* 0x000000010b087810 */ /* 0x000fc60007ffe80c */
[----:B------:R-:W-:Y:S02]  /*19fc0*/  SHF.R.S32.HI R2, RZ, 0x1f, R17 ;  /* 0x0000001fff027819 */ /* 0x000fe40000011411 */
[----:B------:R-:W-:Y:S02]  /*19fd0*/  IADD3 R9, R8, R9, RZ ;  /* 0x0000000908097210 */ /* 0x000fe40007ffe0ff */
[----:B------:R-:W-:Y:S02]  /*19fe0*/  LEA.HI R17, R2, R17, RZ, 0x7 ;  /* 0x0000001102117211 */ /* 0x000fe400078f38ff */
[----:B------:R-:W2:Y:S02]  /*19ff0*/  LDC.64 R2, c[0x0][0x9e0] ;  /* 0x00027800ff027b82 */ /* 0x000ea40000000a00 */
[----:B------:R-:W-:Y:S02]  /*1a000*/  SHF.R.S32.HI R17, RZ, 0x7, R17 ;  /* 0x00000007ff117819 */ /* 0x000fe40000011411 */
[----:B--2---:R-:W-:Y:S01]  /*1a010*/  ISETP.GE.AND P3, PT, R3, 0x1, PT ;  /* 0x000000010300780c */ /* 0x004fe20003f66270 */
        /* <DEDUP_REMOVED lines=13> */
.L_x_14511:
[----:B------:R-:W-:-:S13]  /*1a0f0*/  ISETP.NE.AND P0, PT, R3, 0x1, PT ;  /* 0x000000010300780c */ /* 0x000fda0003f05270 */
[----:B------:R-:W0:Y:S02]  /*1a100*/  @P0 LDC.64 R4, c[0x0][0x9e8] ;  /* 0x00027a00ff040b82 */ /* 0x000e240000000a00 */
[----:B0-----:R-:W-:-:S05]  /*1a110*/  @P0 IMAD.HI.U32 R4, R10, R4, RZ ;  /* 0x000000040a040227 */ /* 0x001fca00078e00ff */
[----:B------:R-:W-:-:S07]  /*1a120*/  @P0 SHF.R.U32.HI R10, RZ, R5, R4 ;  /* 0x00000005ff0a0219 */ /* 0x000fce0000011604 */
.L_x_14512:
[----:B------:R-:W-:Y:S05]  /*1a130*/  BSYNC B0 ;  /* 0x0000000000007941 */ /* 0x000fea0003800000 */
.L_x_14510:
[----:B------:R-:W-:-:S05]  /*1a140*/  IMAD R10, R10, R3, R3 ;  /* 0x000000030a0a7224 */ /* 0x000fca00078e0203 */
[----:B------:R-:W-:-:S07]  /*1a150*/  VIMNMX R2, R2, R10, PT ;  /* 0x0000000a02027248 */ /* 0x000fce0003fe0100 */
.L_x_14509:
[----:B------:R-:W0:Y:S01]  /*1a160*/  @P2 LDC R9, c[0x0][0x44c] ;  /* 0x00011300ff092b82 */ /* 0x000e220000000800 */
[----:B------:R-:W-:Y:S01]  /*1a170*/  IMAD.MOV.U32 R4, RZ, RZ, R28 ;  /* 0x000000ffff047224 */ /* 0x000fe200078e001c */
[----:B------:R-:W-:-:S06]  /*1a180*/  ULDC UR4, c[0x0][0x9dc] ;  /* 0x0002770000047ab9 */ /* 0x000fcc0000000800 */
[----:B------:R-:W2:Y:S01]  /*1a190*/  @P2 LDC R5, c[0x0][0x450] ;  /* 0x00011400ff052b82 */ /* 0x000ea20000000800 */
[----:B0-----:R-:W-:-:S05]  /*1a1a0*/  @P2 IMAD.HI.U32 R9, R28, R9, RZ ;  /* 0x000000091c092227 */ /* 0x001fca00078e00ff */
[----:B--2---:R-:W-:Y:S01]  /*1a1b0*/  @P2 SHF.R.U32.HI R4, RZ, R5, R9 ;  /* 0x00000005ff042219 */ /* 0x004fe20000011609 */
[----:B------:R-:W-:-:S04]  /*1a1c0*/  IMAD.IADD R9, R11, 0x1, -R12 ;  /* 0x000000010b097824 */ /* 0x000fc800078e0a0c */
        /* <DEDUP_REMOVED lines=13> */
.L_x_14515:
[----:B------:R-:W-:-:S13]  /*1a2a0*/  ISETP.NE.AND P0, PT, R3, 0x1, PT ;  /* 0x000000010300780c */ /* 0x000fda0003f05270 */
[----:B------:R-:W0:Y:S02]  /*1a2b0*/  @P0 LDC.64 R4, c[0x0][0x9e8] ;  /* 0x00027a00ff040b82 */ /* 0x000e240000000a00 */
[----:B0-----:R-:W-:-:S05]  /*1a2c0*/  @P0 IMAD.HI.U32 R4, R11, R4, RZ ;  /* 0x000000040b040227 */ /* 0x001fca00078e00ff */
[----:B------:R-:W-:-:S07]  /*1a2d0*/  @P0 SHF.R.U32.HI R11, RZ, R5, R4 ;  /* 0x00000005ff0b0219 */ /* 0x000fce0000011604 */
.L_x_14516:
[----:B------:R-:W-:Y:S05]  /*1a2e0*/  BSYNC B0 ;  /* 0x0000000000007941 */ /* 0x000fea0003800000 */
.L_x_14514:
[----:B------:R-:W-:-:S05]  /*1a2f0*/  IMAD R3, R11, R3, RZ ;  /* 0x000000030b037224 */ /* 0x000fca00078e02ff */
[----:B------:R-:W-:-:S07]  /*1a300*/  VIMNMX R10, R10, R3, !PT ;  /* 0x000000030a0a7248 */ /* 0x000fce0007fe0100 */
.L_x_14513:
[----:B------:R-:W-:Y:S01]  /*1a310*/  IADD3 R2, R2, 0x7f, RZ ;  /* 0x0000007f02027810 */ /* 0x000fe20007ffe0ff */
[----:B------:R-:W-:Y:S03]  /*1a320*/  BSSY B0, `(.L_x_14517) ;  /* 0x00000e3000007945 */ /* 0x000fe60003800000 */
        /* <DEDUP_REMOVED lines=12> */
[----:B------:R-:W-:-:S13]  /*1a3f0*/  ISETP.GT.AND P0, PT, R3, R4, PT ;  /* 0x000000040300720c */ /* 0x000fda0003f04270 */
[----:B------:R-:W-:Y:S01]  /*1a400*/  @P0 VIADD R2, R3, 0x7f ;  /* 0x0000007f03020836 */ /* 0x000fe20000000000 */
[----:B------:R-:W-:-:S04]  /*1a410*/  SHF.R.U32.HI R3, RZ, 0x7, R4 ;  /* 0x00000007ff037819 */ /* 0x000fc80000011604 */
        /* <DEDUP_REMOVED lines=14> */
.L_x_14692:
[----:B--2---:R-:W-:Y:S02]  /*1a500*/  ISETP.NE.AND P0, PT, R14, RZ, PT ;  /* 0x000000ff0e00720c */ /* 0x004fe40003f05270 */
[----:B------:R-:W-:-:S11]  /*1a510*/  PLOP3.LUT P6, PT, PT, PT, PT, 0x8, 0x0 ;  /* 0x000000000000781c */ /* 0x000fd60003fce170 */
[----:B------:R-:W-:Y:S05]  /*1a520*/  @P0 BRA `(.L_x_14520) ;  /* 0x00000000000c0947 */ /* 0x000fea0003800000 */
[----:B------:R-:W-:-:S03]  /*1a530*/  UMOV UR4, 0xffffffff ;  /* 0xffffffff00047882 */ /* 0x000fc60000000000 */
[----:B------:R-:W-:Y:S05]  /*1a540*/  BRA.DIV UR4, `(.L_x_14521) ;  /* 0x0000007604387947 */ /* 0x000fea000b800000 */
[----:B------:R-:W-:-:S13]  /*1a550*/  ELECT P6, URZ, PT ;  /* 0x00000000003f782f */ /* 0x000fda00038c0000 */
.L_x_14520:
        /* <DEDUP_REMOVED lines=9> */
.L_x_14695:
[----:B------:R-:W-:Y:S05]  /*1a5f0*/  BSYNC B1 ;  /* 0x0000000000017941 */ /* 0x000fea0003800000 */
.L_x_14522:
[----:B------:R-:W-:Y:S04]  /*1a600*/  BSSY B1, `(.L_x_14524) ;  /* 0x0000050000017945 */ /* 0x000fe80003800000 */
[----:B------:R-:W-:Y:S05]  /*1a610*/  @!P6 BRA `(.L_x_14525) ;  /* 0x000000040038e947 */ /* 0x000fea0003800000 */
[----:B------:R-:W2:Y:S01]  /*1a620*/  LDL R7, [R1] ;  /* 0x0000000001077983 */ /* 0x000ea20000100800 */
        /* <DEDUP_REMOVED lines=8> */
.L_x_14696:
[----:B------:R-:W-:Y:S05]  /*1a6b0*/  BSYNC B2 ;  /* 0x0000000000027941 */ /* 0x000fea0003800000 */
.L_x_14526:
[----:B------:R-:W-:Y:S04]  /*1a6c0*/  BSSY B2, `(.L_x_14528) ;  /* 0x0000009000027945 */ /* 0x000fe80003800000 */
[----:B------:R-:W-:Y:S05]  /*1a6d0*/  @P1 BRA `(.L_x_14529) ;  /* 0x00000000001c1947 */ /* 0x000fea0003800000 */
[----:B0-----:R-:W0:Y:S02]  /*1a6e0*/  S2R R5, SR_TID.X ;  /* 0x0000000000057919 */ /* 0x001e240000002100 */
[----:B0-----:R-:W-:Y:S02]  /*1a6f0*/  LOP3.LUT R6, R5, 0x1f, RZ, 0xc0, !PT ;  /* 0x0000001f05067812 */ /* 0x001fe400078ec0ff */
[----:B------:R-:W-:Y:S02]  /*1a700*/  MOV R5, 0x4000 ;  /* 0x0000400000057802 */ /* 0x000fe40000000f00 */
[----:B------:R-:W-:Y:S02]  /*1a710*/  ISETP.NE.AND P0, PT, R6, RZ, PT ;  /* 0x000000ff0600720c */ /* 0x000fe40003f05270 */
[----:B------:R3:W-:Y:S11]  /*1a720*/  SYNCS.ARRIVE.TRANS64 RZ, [R10+URZ+0x16890], R5 ;  /* 0x016890050aff79a7 */ /* 0x0007f6000800003f */
[----:B---3--:R-:W-:Y:S05]  /*1a730*/  @!P0 BRA `(.L_x_14529) ;  /* 0x0000000000048947 */ /* 0x008fea0003800000 */
[----:B------:R-:W-:Y:S01]  /*1a740*/  BPT.TRAP 0x1 ;  /* 0x000000040000795c */ /* 0x000fe20000300000 */
.L_x_14529:
[----:B------:R-:W-:Y:S05]  /*1a750*/  BSYNC B2 ;  /* 0x0000000000027941 */ /* 0x000fea0003800000 */
.L_x_14528:
[----:B------:R-:W-:Y:S01]  /*1a760*/  IMAD.MOV.U32 R13, RZ, RZ, RZ ;  /* 0x000000ffff0d7224 */ /* 0x000fe200078e00ff */
[----:B------:R-:W-:Y:S01]  /*1a770*/  UIADD3 UR4, UP0, UR40, 0x570, URZ ;  /* 0x0000057028047890 */ /* 0x000fe2000ff1e03f */
[----:B------:R-:W-:Y:S01]  /*1a780*/  IMAD R6, R4, 0x80, R0 ;  /* 0x0000008004067824 */ /* 0x000fe200078e0200 */
[----:B------:R-:W-:Y:S01]  /*1a790*/  PLOP3.LUT P0, PT, PT, PT, PT, 0x80, 0x0 ;  /* 0x000000000000781c */ /* 0x000fe20003f0f070 */
[----:B0-----:R-:W-:Y:S01]  /*1a7a0*/  IMAD R5, R27, 0x4000, R22 ;  /* 0x000040001b057824 */ /* 0x001fe200078e0216 */
[----:B------:R-:W-:Y:S01]  /*1a7b0*/  R2UR UR10, R13 ;  /* 0x000000000d0a72ca */ /* 0x000fe200000e0000 */
[----:B------:R-:W-:Y:S01]  /*1a7c0*/  VIADD R6, R6, 0xffffff80 ;  /* 0xffffff8006067836 */ /* 0x000fe20000000000 */
[----:B------:R-:W-:Y:S01]  /*1a7d0*/  UIADD3.X UR5, URZ, UR41, URZ, UP0, !UPT ;  /* 0x000000293f057290 */ /* 0x000fe200087fe43f */
[----:B------:R-:W-:Y:S01]  /*1a7e0*/  VIADD R5, R5, 0xe400 ;  /* 0x0000e40005057836 */ /* 0x000fe20000000000 */
[----:B------:R-:W-:Y:S01]  /*1a7f0*/  UMOV UR6, 0x0 ;  /* 0x0000000000067882 */ /* 0x000fe20000000000 */
[----:B-1----:R-:W-:Y:S01]  /*1a800*/  IMAD.SHL.U32 R12, R27, 0x2000, RZ ;  /* 0x000020001b0c7824 */ /* 0x002fe200078e00ff */
[----:B------:R-:W-:Y:S01]  /*1a810*/  UMOV UR7, 0x12f00000 ;  /* 0x12f0000000077882 */ /* 0x000fe20000000000 */
[----:B------:R-:W-:-:S08]  /*1a820*/  VIADD R11, R10, 0x16890 ;  /* 0x000168900a0b7836 */ /* 0x000fd00000000000 */
.L_x_14530:
        /* <DEDUP_REMOVED lines=13> */
.L_x_14697:
[----:B------:R-:W-:Y:S05]  /*1a900*/  BSYNC B2 ;  /* 0x0000000000027941 */ /* 0x000fea0003800000 */
.L_x_14531:
[----:B------:R-:W-:Y:S01]  /*1a910*/  BSSY B2, `(.L_x_14533) ;  /* 0x000000b000027945 */ /* 0x000fe20003800000 */
[----:B------:R-:W-:Y:S01]  /*1a920*/  MOV R14, 0x0 ;  /* 0x00000000000e7802 */ /* 0x000fe20000000f00 */
[----:B------:R-:W-:Y:S02]  /*1a930*/  IMAD.MOV.U32 R15, RZ, RZ, 0x12f00000 ;  /* 0x12f00000ff0f7424 */ /* 0x000fe400078e00ff */
        /* <DEDUP_REMOVED lines=8> */
.L_x_14534:
[----:B------:R-:W-:Y:S05]  /*1a9c0*/  BSYNC B2 ;  /* 0x0000000000027941 */ /* 0x000fea0003800000 */
.L_x_14533:
[----:B------:R-:W-:Y:S01]  /*1a9d0*/  R2UR UR10, R13 ;  /* 0x000000000d0a72ca */ /* 0x000fe200000e0000 */
[----:B------:R-:W-:Y:S01]  /*1a9e0*/  IMAD R12, R12, 0x2, R22 ;  /* 0x000000020c0c7824 */ /* 0x000fe200078e0216 */
[----:B------:R-:W-:Y:S01]  /*1a9f0*/  R2UR UR6, R14 ;  /* 0x000000000e0672ca */ /* 0x000fe200000e0000 */
[----:B------:R-:W-:Y:S01]  /*1aa00*/  UIADD3 UR4, UP0, UR40, 0x670, URZ ;  /* 0x0000067028047890 */ /* 0x000fe2000ff1e03f */
[----:B------:R-:W-:Y:S01]  /*1aa10*/  R2UR UR7, R15 ;  /* 0x000000000f0772ca */ /* 0x000fe200000e0000 */
[----:B0-2---:R-:W-:Y:S01]  /*1aa20*/  VIADD R10, R10, 0x168b0 ;  /* 0x000168b00a0a7836 */ /* 0x005fe20000000000 */
[----:B------:R-:W-:Y:S01]  /*1aa30*/  PLOP3.LUT P0, PT, PT, PT, PT, 0x80, 0x0 ;  /* 0x000000000000781c */ /* 0x000fe20003f0f070 */
[----:B------:R-:W-:Y:S01]  /*1aa40*/  VIADD R12, R12, 0x400 ;  /* 0x000004000c0c7836 */ /* 0x000fe20000000000 */
[----:B------:R-:W-:-:S12]  /*1aa50*/  UIADD3.X UR5, URZ, UR41, URZ, UP0, !UPT ;  /* 0x000000293f057290 */ /* 0x000fd800087fe43f */
.L_x_14535:
        /* <DEDUP_REMOVED lines=10> */
.L_x_14525:
[----:B------:R-:W-:Y:S05]  /*1ab00*/  BSYNC B1 ;  /* 0x0000000000017941 */ /* 0x000fea0003800000 */
.L_x_14524:
[----:B------:R-:W2:Y:S01]  /*1ab10*/  LDL.LU R7, [R1] ;  /* 0x0000000001077983 */ /* 0x000ea20000300800 */
[----:B------:R-:W-:Y:S01]  /*1ab20*/  VIADD R27, R27, 0x1 ;  /* 0x000000011b1b7836 */ /* 0x000fe20000000000 */
[----:B------:R-:W-:Y:S01]  /*1ab30*/  PLOP3.LUT P0, PT, PT, PT, PT, 0x8, 0x0 ;  /* 0x000000000000781c */ /* 0x000fe20003f0e170 */
[----:B------:R-:W-:-:S03]  /*1ab40*/  VIADD R4, R4, 0xfffffffe ;  /* 0xfffffffe04047836 */ /* 0x000fc60000000000 */
[C---:B------:R-:W-:Y:S02]  /*1ab50*/  ISETP.NE.AND P1, PT, R27.reuse, 0x2, PT ;  /* 0x000000021b00780c */ /* 0x040fe40003f25270 */
[----:B------:R-:W-:Y:S02]  /*1ab60*/  ISETP.GE.AND P2, PT, R4, R3, PT ;  /* 0x000000030400720c */ /* 0x000fe40003f46270 */
[----:B0-----:R-:W-:Y:S02]  /*1ab70*/  SEL R5, RZ, 0x1, P1 ;  /* 0x00000001ff057807 */ /* 0x001fe40000800000 */
[----:B------:R-:W-:Y:S02]  /*1ab80*/  SEL R27, R27, RZ, P1 ;  /* 0x000000ff1b1b7207 */ /* 0x000fe40000800000 */
[----:B--2---:R-:W-:-:S05]  /*1ab90*/  LOP3.LUT R7, R7, R5, RZ, 0x3c, !PT ;  /* 0x0000000507077212 */ /* 0x004fca00078e3cff */
[----:B------:R0:W-:Y:S02]  /*1aba0*/  STL [R1], R7 ;  /* 0x0000000701007387 */ /* 0x0001e40000100800 */
[----:B------:R-:W-:Y:S05]  /*1abb0*/  @!P2 BRA `(.L_x_14518) ;  /* 0x000000040064a947 */ /* 0x000fea0003800000 */
.L_x_14548:
[----:B------:R-:W-:Y:S05]  /*1abc0*/  YIELD ;  /* 0x0000000000007946 */ /* 0x000fea0003800000 */
[----:B------:R-:W-:Y:S04]  /*1abd0*/  BSSY B1, `(.L_x_14536) ;  /* 0x000004d000017945 */ /* 0x000fe80003800000 */
[----:B--2---:R-:W-:Y:S05]  /*1abe0*/  @!P6 BRA `(.L_x_14537) ;  /* 0x00000004002ce947 */ /* 0x004fea0003800000 */
[----:B------:R-:W2:Y:S01]  /*1abf0*/  LDL R6, [R1] ;  /* 0x0000000001067983 */ /* 0x000ea20000100800 */
[----:B------:R-:W0:Y:S02]  /*1ac00*/  S2R R5, SR_TID.X ;  /* 0x0000000000057919 */ /* 0x000e240000002100 */
[----:B0-----:R-:W-:Y:S02]  /*1ac10*/  LOP3.LUT R7, R5, 0x7f, RZ, 0xc0, !PT ;  /* 0x0000007f05077812 */ /* 0x001fe400078ec0ff */
[----:B------:R-:W-:Y:S01]  /*1ac20*/  LEA R5, R27, R22, 0x3 ;  /* 0x000000161b057211 */ /* 0x000fe200078e18ff */
[----:B------:R-:W-:Y:S01]  /*1ac30*/  BSSY B2, `(.L_x_14538) ;  /* 0x0000005000027945 */ /* 0x000fe20003800000 */
[----:B------:R-:W-:Y:S02]  /*1ac40*/  ISETP.NE.AND P2, PT, R7, RZ, PT ;  /* 0x000000ff0700720c */ /* 0x000fe40003f45270 */
[----:B--2---:R-:W-:-:S04]  /*1ac50*/  SHF.L.U32 R6, R6, 0x1f, RZ ;  /* 0x0000001f06067819 */ /* 0x004fc800000006ff */
[----:B------:R-:W0:Y:S02]  /*1ac60*/  SYNCS.PHASECHK.TRANS64.TRYWAIT P1, [R5+URZ+0x168a0], R6 ;  /* 0x0168a006050075a7 */ /* 0x000e24000802017f */
[----:B0-----:R-:W-:Y:S05]  /*1ac70*/  @!P1 BRA `(.L_x_14539) ;  /* 0x0000006c00c89947 */ /* 0x001fea0003800000 */
.L_x_14698:
[----:B------:R-:W-:Y:S05]  /*1ac80*/  BSYNC B2 ;  /* 0x0000000000027941 */ /* 0x000fea0003800000 */
.L_x_14538:
[----:B------:R-:W-:Y:S04]  /*1ac90*/  BSSY B2, `(.L_x_14540) ;  /* 0x0000009000027945 */ /* 0x000fe80003800000 */
        /* <DEDUP_REMOVED lines=8> */
.L_x_14541:
[----:B------:R-:W-:Y:S05]  /*1ad20*/  BSYNC B2 ;  /* 0x0000000000027941 */ /* 0x000fea0003800000 */
.L_x_14540:
[----:B------:R-:W-:Y:S01]  /*1ad30*/  IMAD.MOV.U32 R13, RZ, RZ, RZ ;  /* 0x000000ffff0d7224 */ /* 0x000fe200078e00ff */
[----:B------:R-:W-:Y:S01]  /*1ad40*/  UIADD3 UR4, UP0, UR40, 0x570, URZ ;  /* 0x0000057028047890 */ /* 0x000fe2000ff1e03f */
[----:B------:R-:W-:Y:S01]  /*1ad50*/  IMAD R7, R27, 0x4000, R22 ;  /* 0x000040001b077824 */ /* 0x000fe200078e0216 */
[----:B------:R-:W-:Y:S01]  /*1ad60*/  PLOP3.LUT P1, PT, PT, PT, PT, 0x80, 0x0 ;  /* 0x000000000000781c */ /* 0x000fe20003f2f070 */
[----:B------:R-:W-:Y:S01]  /*1ad70*/  IMAD R10, R4, 0x80, R0 ;  /* 0x00000080040a7824 */ /* 0x000fe200078e0200 */
[----:B------:R-:W-:Y:S01]  /*1ad80*/  R2UR UR10, R13 ;  /* 0x000000000d0a72ca */ /* 0x000fe200000e0000 */
[----:B------:R-:W-:Y:S01]  /*1ad90*/  VIADD R11, R5, 0x16890 ;  /* 0x00016890050b7836 */ /* 0x000fe20000000000 */
[----:B------:R-:W-:Y:S01]  /*1ada0*/  UIADD3.X UR5, URZ, UR41, URZ, UP0, !UPT ;  /* 0x000000293f057290 */ /* 0x000fe200087fe43f */
[----:B-1----:R-:W-:Y:S01]  /*1adb0*/  VIADD R12, R7, 0xe400 ;  /* 0x0000e400070c7836 */ /* 0x002fe20000000000 */
[----:B------:R-:W-:Y:S01]  /*1adc0*/  UMOV UR6, 0x0 ;  /* 0x0000000000067882 */ /* 0x000fe20000000000 */
[----:B------:R-:W-:-:S10]  /*1add0*/  UMOV UR7, 0x12f00000 ;  /* 0x12f0000000077882 */ /* 0x000fd40000000000 */
.L_x_14542:
        /* <DEDUP_REMOVED lines=13> */
.L_x_14699:
[----:B------:R-:W-:Y:S05]  /*1aeb0*/  BSYNC B2 ;  /* 0x0000000000027941 */ /* 0x000fea0003800000 */
.L_x_14543:
[----:B------:R-:W-:Y:S01]  /*1aec0*/  BSSY B2, `(.L_x_14545) ;  /* 0x000000b000027945 */ /* 0x000fe20003800000 */
[----:B------:R-:W-:Y:S01]  /*1aed0*/  IMAD.MOV.U32 R14, RZ, RZ, 0x0 ;  /* 0x00000000ff0e7424 */ /* 0x000fe200078e00ff */
[----:B------:R-:W-:Y:S02]  /*1aee0*/  MOV R15, 0x12f00000 ;  /* 0x12f00000000f7802 */ /* 0x000fe40000000f00 */
        /* <DEDUP_REMOVED lines=8> */
.L_x_14546:
[----:B------:R-:W-:Y:S05]  /*1af70*/  BSYNC B2 ;  /* 0x0000000000027941 */ /* 0x000fea0003800000 */
.L_x_14545:
[----:B------:R-:W-:Y:S01]  /*1af80*/  R2UR UR10, R13 ;  /* 0x000000000d0a72ca */ /* 0x000fe200000e0000 */
[----:B------:R-:W-:Y:S01]  /*1af90*/  UIADD3 UR4, UP0, UR40, 0x670, URZ ;  /* 0x0000067028047890 */ /* 0x000fe2000ff1e03f */
[----:B------:R-:W-:Y:S01]  /*1afa0*/  R2UR UR6, R14 ;  /* 0x000000000e0672ca */ /* 0x000fe200000e0000 */
[----:B------:R-:W-:Y:S01]  /*1afb0*/  VIADD R7, R7, 0x400 ;  /* 0x0000040007077836 */ /* 0x000fe20000000000 */
[----:B------:R-:W-:Y:S01]  /*1afc0*/  R2UR UR7, R15 ;  /* 0x000000000f0772ca */ /* 0x000fe200000e0000 */
[----:B01----:R-:W-:Y:S01]  /*1afd0*/  VIADD R5, R5, 0x168b0 ;  /* 0x000168b005057836 */ /* 0x003fe20000000000 */
[----:B------:R-:W-:Y:S01]  /*1afe0*/  PLOP3.LUT P1, PT, PT, PT, PT, 0x80, 0x0 ;  /* 0x000000000000781c */ /* 0x000fe20003f2f070 */
[----:B------:R-:W-:-:S12]  /*1aff0*/  UIADD3.X UR5, URZ, UR41, URZ, UP0, !UPT ;  /* 0x000000293f057290 */ /* 0x000fd800087fe43f */
.L_x_14547:
        /* <DEDUP_REMOVED lines=10> */
.L_x_14537:
[----:B------:R-:W-:Y:S05]  /*1b0a0*/  BSYNC B1 ;  /* 0x0000000000017941 */ /* 0x000fea0003800000 */
.L_x_14536:
[----:B------:R-:W2:Y:S01]  /*1b0b0*/  LDL.LU R6, [R1] ;  /* 0x0000000001067983 */ /* 0x000ea20000300800 */
[----:B------:R-:W-:Y:S01]  /*1b0c0*/  VIADD R27, R27, 0x1 ;  /* 0x000000011b1b7836 */ /* 0x000fe20000000000 */
[C---:B------:R-:W-:Y:S01]  /*1b0d0*/  ISETP.GT.AND P2, PT, R4.reuse, R3, PT ;  /* 0x000000030400720c */ /* 0x040fe20003f44270 */
[----:B------:R-:W-:-:S03]  /*1b0e0*/  VIADD R4, R4, 0xffffffff ;  /* 0xffffffff04047836 */ /* 0x000fc60000000000 */
[----:B------:R-:W-:-:S04]  /*1b0f0*/  ISETP.NE.AND P1, PT, R27, 0x2, PT ;  /* 0x000000021b00780c */ /* 0x000fc80003f25270 */
[----:B------:R-:W-:Y:S02]  /*1b100*/  SEL R5, RZ, 0x1, P1 ;  /* 0x00000001ff057807 */ /* 0x000fe40000800000 */
[----:B------:R-:W-:Y:S02]  /*1b110*/  SEL R27, R27, RZ, P1 ;  /* 0x000000ff1b1b7207 */ /* 0x000fe40000800000 */
[----:B--2---:R-:W-:-:S05]  /*1b120*/  LOP3.LUT R6, R6, R5, RZ, 0x3c, !PT ;  /* 0x0000000506067212 */ /* 0x004fca00078e3cff */
[----:B------:R2:W-:Y:S01]  /*1b130*/  STL [R1], R6 ;  /* 0x0000000601007387 */ /* 0x0005e20000100800 */
[----:B------:R-:W-:Y:S05]  /*1b140*/  @P2 BRA `(.L_x_14548) ;  /* 0xfffffff8009c2947 */ /* 0x000fea000383ffff */
.L_x_14518:
[----:B------:R-:W-:Y:S05]  /*1b150*/  BSYNC B0 ;  /* 0x0000000000007941 */ /* 0x000fea0003800000 */
.L_x_14517:
[----:B------:R-:W3:Y:S01]  /*1b160*/  LDC R0, c[0x0][0x448] ;  /* 0x00011200ff007b82 */ /* 0x000ee20000000800 */
[----:B------:R-:W-:Y:S01]  /*1b170*/  VIADD R2, R28, 0xbf ;  /* 0x000000bf1c027836 */ /* 0x000fe20000000000 */
[----:B------:R-:W-:Y:S06]  /*1b180*/  @!P0 WARPSYNC.ALL ;  /* 0x0000000000008948 */ /* 0x000fec0003800000 */
[----:B------:R-:W-:Y:S01]  /*1b190*/  @!P0 BAR.SYNC.DEFER_BLOCKING 0xc, 0x200 ;  /* 0x0308000000008b1d */ /* 0x000fe20000010000 */
[----:B---3--:R-:W-:-:S13]  /*1b1a0*/  ISETP.NE.AND P1, PT, R0, 0x1, PT ;  /* 0x000000010000780c */ /* 0x008fda0003f25270 */
[----:B------:R-:W3:Y:S08]  /*1b1b0*/  @P1 LDC R3, c[0x0][0x44c] ;  /* 0x00011300ff031b82 */ /* 0x000ef00000000800 */
[----:B------:R-:W4:Y:S01]  /*1b1c0*/  @P1 LDC R0, c[0x0][0x450] ;  /* 0x00011400ff001b82 */ /* 0x000f220000000800 */
[----:B---3--:R-:W-:-:S05]  /*1b1d0*/  @P1 IMAD.HI.U32 R3, R2, R3, RZ ;  /* 0x0000000302031227 */ /* 0x008fca00078e00ff */
[----:B----4-:R-:W-:-:S05]  /*1b1e0*/  @P1 SHF.R.U32.HI R2, RZ, R0, R3 ;  /* 0x00000000ff021219 */ /* 0x010fca0000011603 */
[----:B------:R-:W-:Y:S02]  /*1b1f0*/  IMAD.IADD R8, R8, 0x1, R2 ;  /* 0x0000000108087824 */ /* 0x000fe400078e0202 */
[----:B------:R-:W3:Y:S02]  /*1b200*/  LDC.64 R2, c[0x0][0x9e0] ;  /* 0x00027800ff027b82 */ /* 0x000ee40000000a00 */
[----:B---3--:R-:W-:Y:S02]  /*1b210*/  ISETP.GE.AND P2, PT, R3, 0x1, PT ;  /* 0x000000010300780c */ /* 0x008fe40003f46270 */
[----:B------:R-:W-:-:S11]  /*1b220*/  IADD3 R2, R8, R2, RZ ;  /* 0x0000000208027210 */ /* 0x000fd60007ffe0ff */
[----:B------:R-:W-:Y:S05]  /*1b230*/  @!P2 BRA `(.L_x_14549) ;  /* 0x000000000048a947 */ /* 0x000fea0003800000 */
[C---:B------:R-:W-:Y:S01]  /*1b240*/  ISETP.GT.AND P0, PT, R8.reuse, RZ, PT ;  /* 0x000000ff0800720c */ /* 0x040fe20003f04270 */
[----:B------:R-:W-:Y:S01]  /*1b250*/  BSSY B0, `(.L_x_14550) ;  /* 0x000000e000007945 */ /* 0x000fe20003800000 */
[----:B------:R-:W-:-:S11]  /*1b260*/  VIADD R0, R8, 0xffffffff ;  /* 0xffffffff08007836 */ /* 0x000fd60000000000 */
[----:B------:R-:W-:Y:S05]  /*1b270*/  @P0 BRA `(.L_x_14551) ;  /* 0x00000000001c0947 */ /* 0x000fea0003800000 */
[----:B------:R-:W-:Y:S01]  /*1b280*/  ISETP.NE.AND P0, PT, R3, 0x1, PT ;  /* 0x000000010300780c */ /* 0x000fe20003f05270 */
[----:B------:R-:W-:-:S12]  /*1b290*/  IMAD.MOV R0, RZ, RZ, -R8 ;  /* 0x000000ffff007224 */ /* 0x000fd800078e0a08 */
[----:B------:R-:W3:Y:S02]  /*1b2a0*/  @P0 LDC.64 R4, c[0x0][0x9e8] ;  /* 0x00027a00ff040b82 */ /* 0x000ee40000000a00 */
[----:B---3--:R-:W-:-:S05]  /*1b2b0*/  @P0 IMAD.HI.U32 R4, R0, R4, RZ ;  /* 0x0000000400040227 */ /* 0x008fca00078e00ff */
[----:B------:R-:W-:-:S04]  /*1b2c0*/  @P0 SHF.R.U32.HI R0, RZ, R5, R4 ;  /* 0x00000005ff000219 */ /* 0x000fc80000011604 */
[----:B------:R-:W-:Y:S01]  /*1b2d0*/  LOP3.LUT R0, RZ, R0, RZ, 0x33, !PT ;  /* 0x00000000ff007212 */ /* 0x000fe200078e33ff */
[----:B------:R-:W-:Y:S06]  /*1b2e0*/  BRA `(.L_x_14552) ;  /* 0x0000000000107947 */ /* 0x000fec0003800000 */
.L_x_14551:
[----:B------:R-:W-:-:S13]  /*1b2f0*/  ISETP.NE.AND P0, PT, R3, 0x1, PT ;  /* 0x000000010300780c */ /* 0x000fda0003f05270 */
[----:B------:R-:W3:Y:S02]  /*1b300*/  @P0 LDC.64 R4, c[0x0][0x9e8] ;  /* 0x00027a00ff040b82 */ /* 0x000ee40000000a00 */
[----:B---3--:R-:W-:-:S05]  /*1b310*/  @P0 IMAD.HI.U32 R4, R0, R4, RZ ;  /* 0x0000000400040227 */ /* 0x008fca00078e00ff */
[----:B------:R-:W-:-:S07]  /*1b320*/  @P0 SHF.R.U32.HI R0, RZ, R5, R4 ;  /* 0x00000005ff000219 */ /* 0x000fce0000011604 */
.L_x_14552:
[----:B------:R-:W-:Y:S05]  /*1b330*/  BSYNC B0 ;  /* 0x0000000000007941 */ /* 0x000fea0003800000 */
.L_x_14550:
[----:B------:R-:W-:-:S05]  /*1b340*/  IMAD R5, R0, R3, R3 ;  /* 0x0000000300057224 */ /* 0x000fca00078e0203 */
[----:B------:R-:W-:-:S07]  /*1b350*/  VIMNMX R2, R2, R5, PT ;  /* 0x0000000502027248 */ /* 0x000fce0003fe0100 */
.L_x_14549:
[----:B------:R-:W-:Y:S01]  /*1b360*/  VIADD R2, R2, 0x7f ;  /* 0x0000007f02027836 */ /* 0x000fe20000000000 */
[----:B------:R-:W-:Y:S01]  /*1b370*/  ULDC UR4, c[0x0][0x9dc] ;  /* 0x0002770000047ab9 */ /* 0x000fe20000000800 */
[----:B------:R-:W-:-:S03]  /*1b380*/  IMAD.MOV.U32 R4, RZ, RZ, R28 ;  /* 0x000000ffff047224 */ /* 0x000fc600078e001c */
[----:B------:R-:W-:-:S04]  /*1b390*/  SHF.R.S32.HI R5, RZ, 0x1f, R2 ;  /* 0x0000001fff057819 */ /* 0x000fc80000011402 */
[----:B------:R-:W-:-:S04]  /*1b3a0*/  LEA.HI R5, R5, R2, RZ, 0x7 ;  /* 0x0000000205057211 */ /* 0x000fc800078f38ff */
[----:B------:R-:W-:Y:S02]  /*1b3b0*/  SHF.R.S32.HI R0, RZ, 0x7, R5 ;  /* 0x00000007ff007819 */ /* 0x000fe40000011405 */
[----:B------:R-:W3:Y:S02]  /*1b3c0*/  @P1 LDC R5, c[0x0][0x44c] ;  /* 0x00011300ff051b82 */ /* 0x000ee40000000800 */
[----:B------:R-:W-:-:S05]  /*1b3d0*/  VIMNMX R26, R17, R0, PT ;  /* 0x00000000111a7248 */ /* 0x000fca0003fe0100 */
[----:B------:R4:W-:Y:S01]  /*1b3e0*/  STL [R1+0x40], R26 ;  /* 0x0000401a01007387 */ /* 0x0009e20000100800 */
[----:B------:R-:W5:Y:S01]  /*1b3f0*/  @P1 LDC R0, c[0x0][0x450] ;  /* 0x00011400ff001b82 */ /* 0x000f620000000800 */
[----:B---3--:R-:W-:-:S05]  /*1b400*/  @P1 IMAD.HI.U32 R2, R28, R5, RZ ;  /* 0x000000051c021227 */ /* 0x008fca00078e00ff */
[----:B-----5:R-:W-:-:S05]  /*1b410*/  @P1 SHF.R.U32.HI R4, RZ, R0, R2 ;  /* 0x00000000ff041219 */ /* 0x020fca0000011602 */
        /* <DEDUP_REMOVED lines=8> */
[----:B------:R-:W3:Y:S02]  /*1b4a0*/  @P0 LDC.64 R4, c[0x0][0x9e8] ;  /* 0x00027a00ff040b82 */ /* 0x000ee40000000a00 */
[----:B---3--:R-:W-:-:S05]  /*1b4b0*/  @P0 IMAD.HI.U32 R4, R2, R4, RZ ;  /* 0x0000000402040227 */ /* 0x008fca00078e00ff */
[----:B------:R-:W-:-:S04]  /*1b4c0*/  @P0 SHF.R.U32.HI R2, RZ, R5, R4 ;  /* 0x00000005ff020219 */ /* 0x000fc80000011604 */
[----:B------:R-:W-:Y:S01]  /*1b4d0*/  LOP3.LUT R2, RZ, R2, RZ, 0x33, !PT ;  /* 0x00000002ff027212 */ /* 0x000fe200078e33ff */
[----:B------:R-:W-:Y:S06]  /*1b4e0*/  BRA `(.L_x_14556) ;  /* 0x0000000000107947 */ /* 0x000fec0003800000 */
.L_x_14555:
[----:B------:R-:W-:-:S13]  /*1b4f0*/  ISETP.NE.AND P0, PT, R3, 0x1, PT ;  /* 0x000000010300780c */ /* 0x000fda0003f05270 */
[----:B------:R-:W3:Y:S02]  /*1b500*/  @P0 LDC.64 R4, c[0x0][0x9e8] ;  /* 0x00027a00ff040b82 */ /* 0x000ee40000000a00 */
[----:B---3--:R-:W-:-:S05]  /*1b510*/  @P0 IMAD.HI.U32 R4, R2, R4, RZ ;  /* 0x0000000402040227 */ /* 0x008fca00078e00ff */
[----:B------:R-:W-:-:S07]  /*1b520*/  @P0 SHF.R.U32.HI R2, RZ, R5, R4 ;  /* 0x00000005ff020219 */ /* 0x000fce0000011604 */
.L_x_14556:
[----:B------:R-:W-:Y:S05]  /*1b530*/  BSYNC B0 ;  /* 0x0000000000007941 */ /* 0x000fea0003800000 */
.L_x_14554:
[----:B------:R-:W-:-:S05]  /*1b540*/  IMAD R3, R2, R3, RZ ;  /* 0x0000000302037224 */ /* 0x000fca00078e02ff */
[----:B------:R-:W-:-:S07]  /*1b550*/  VIMNMX R0, R0, R3, !PT ;  /* 0x0000000300007248 */ /* 0x000fce0007fe0100 */
.L_x_14553:
[----:B------:R-:W-:Y:S01]  /*1b560*/  SHF.R.S32.HI R3, RZ, 0x1f, R0 ;  /* 0x0000001fff037819 */ /* 0x000fe20000011400 */
[----:B------:R-:W-:Y:S03]  /*1b570*/  BSSY B7, `(.L_x_14557) ;  /* 0x00003ab000077945 */ /* 0x000fe60003800000 */
[----:B------:R-:W-:-:S04]  /*1b580*/  LEA.HI R3, R3, R0, RZ, 0x7 ;  /* 0x0000000003037211 */ /* 0x000fc800078f38ff */
[----:B------:R-:W-:-:S04]  /*1b590*/  SHF.R.S32.HI R3, RZ, 0x7, R3 ;  /* 0x00000007ff037819 */ /* 0x000fc80000011403 */
[----:B------:R-:W-:-:S04]  /*1b5a0*/  VIMNMX R2, RZ, R3, !PT ;  /* 0x00000003ff027248 */ /* 0x000fc80007fe0100 */
[----:B------:R-:W-:Y:S01]  /*1b5b0*/  ISETP.GT.AND P0, PT, R26, R2, PT ;  /* 0x000000021a00720c */ /* 0x000fe20003f04270 */
[----:B------:R3:W-:-:S12]  /*1b5c0*/  STL [R1+0x1c], R2 ;  /* 0x00001c0201007387 */ /* 0x0007d80000100800 */
[----:B---3--:R-:W-:Y:S05]  /*1b5d0*/  @P0 BRA `(.L_x_14558) ;  /* 0x0000000000440947 */ /* 0x008fea0003800000 */
[----:B------:R-:W3:Y:S02]  /*1b5e0*/  S2R R2, SR_TID.X ;  /* 0x0000000000027919 */ /* 0x000ee40000002100 */
[----:B---3--:R-:W-:-:S04]  /*1b5f0*/  LOP3.LUT R2, R2, 0x7f, RZ, 0xc0, !PT ;  /* 0x0000007f02027812 */ /* 0x008fc800078ec0ff */
[----:B------:R-:W-:-:S13]  /*1b600*/  ISETP.NE.AND P0, PT, R2, RZ, PT ;  /* 0x000000ff0200720c */ /* 0x000fda0003f05270 */
[----:B------:R-:W-:Y:S05]  /*1b610*/  @P0 BRA `(.L_x_14559) ;  /* 0x0000003800800947 */ /* 0x000fea0003800000 */
[----:B------:R-:W3:Y:S01]  /*1b620*/  S2R R5, SR_LANEID ;  /* 0x0000000000057919 */ /* 0x000ee20000000000 */
[----:B------:R-:W-:Y:S01]  /*1b630*/  VOTEU.ANY UR4, UPT, PT ;  /* 0x0000000000047886 */ /* 0x000fe200038e0100 */
[----:B------:R-:W4:Y:S01]  /*1b640*/  LDC.64 R2, c[0x0][0xc60] ;  /* 0x00031800ff027b82 */ /* 0x000f220000000a00 */
[----:B------:R-:W3:Y:S02]  /*1b650*/  FLO.U32 R0, UR4 ;  /* 0x0000000400007d00 */ /* 0x000ee400080e0000 */
[----:B---3--:R-:W-:-:S06]  /*1b660*/  ISETP.EQ.U32.AND P0, PT, R0, R5, PT ;  /* 0x000000050000720c */ /* 0x008fcc0003f02070 */
[----:B------:R-:W4:Y:S07]  /*1b670*/  POPC R5, UR4 ;  /* 0x0000000400057d09 */ /* 0x000f2e0008000000 */
[----:B----4-:R-:W3:Y:S01]  /*1b680*/  @P0 ATOMG.E.ADD.STRONG.GPU PT, R3, desc[UR42][R2.64], R5 ;  /* 0x00000005020309a8 */ /* 0x010ee200081ee1ea */
[----:B------:R-:W4:Y:S02]  /*1b690*/  S2R R4, SR_LTMASK ;  /* 0x0000000000047919 */ /* 0x000f240000003900 */
[----:B----4-:R-:W-:-:S04]  /*1b6a0*/  LOP3.LUT R4, R4, UR4, RZ, 0xc0, !PT ;  /* 0x0000000404047c12 */ /* 0x010fc8000f8ec0ff */
[----:B0-----:R-:W0:Y:S01]  /*1b6b0*/  POPC R7, R4 ;  /* 0x0000000400077309 */ /* 0x001e220000000000 */
[----:B---3--:R-:W0:Y:S02]  /*1b6c0*/  SHFL.IDX PT, R0, R3, R0, 0x1f ;  /* 0x00001f0003007589 */ /* 0x008e2400000e0000 */
[----:B0-----:R-:W-:Y:S01]  /*1b6d0*/  IADD3 R16, R0, UR36, R7 ;  /* 0x0000002400107c10 */ /* 0x001fe2000fffe007 */
[----:B------:R-:W-:Y:S06]  /*1b6e0*/  BRA `(.L_x_14559) ;  /* 0x00000038004c7947 */ /* 0x000fec0003800000 */
.L_x_14558:
        /* <DEDUP_REMOVED lines=10> */
[----:B------:R-:W3:Y:S01]  /*1b790*/  LDC.64 R2, c[0x4][R2] ;  /* 0x0100000002027b82 */ /* 0x000ee20000000a00 */
[----:B--2---:R-:W-:Y:S01]  /*1b7a0*/  IMAD.U32 R6, RZ, RZ, UR8 ;  /* 0x00000008ff067e24 */ /* 0x004fe2000f8e00ff */
[----:B------:R-:W-:Y:S01]  /*1b7b0*/  MOV R13, RZ ;  /* 0x000000ff000d7202 */ /* 0x000fe20000000f00 */
[----:B0-----:R-:W-:Y:S02]  /*1b7c0*/  IMAD.U32 R7, RZ, RZ, UR9 ;  /* 0x00000009ff077e24 */ /* 0x001fe4000f8e00ff */
[----:B------:R-:W-:-:S02]  /*1b7d0*/  IMAD.U32 R10, RZ, RZ, UR4 ;  /* 0x00000004ff0a7e24 */ /* 0x000fc4000f8e00ff */
[----:B------:R-:W-:Y:S02]  /*1b7e0*/  IMAD.U32 R11, RZ, RZ, UR5 ;  /* 0x00000005ff0b7e24 */ /* 0x000fe4000f8e00ff */
[----:B------:R-:W-:Y:S02]  /*1b7f0*/  IMAD.MOV.U32 R8, RZ, RZ, 0x70 ;  /* 0x00000070ff087424 */ /* 0x000fe400078e00ff */
[----:B-1----:R-:W-:-:S07]  /*1b800*/  IMAD.MOV.U32 R12, RZ, RZ, 0x1 ;  /* 0x00000001ff0c7424 */ /* 0x002fce00078e00ff */
[----:B------:R-:W-:-:S07]  /*1b810*/  LEPC R20, `(.L_x_14561) ;  /* 0x000000001014794e */ /* 0x000fce0000000000 */
[----:B---3--:R-:W-:Y:S05]  /*1b820*/  CALL.ABS.NOINC R2 ;  /* 0x0000000002007343 */ /* 0x008fea0003c00000 */
.L_x_14561:
[----:B------:R-:W-:Y:S05]  /*1b830*/  BSYNC B6 ;  /* 0x0000000000067941 */ /* 0x000fea0003800000 */
.L_x_14560:
        /* <DEDUP_REMOVED lines=9> */
[----:B------:R-:W-:Y:S01]  /*1b8d0*/  IMAD.U32 R4, RZ, RZ, UR6 ;  /* 0x00000006ff047e24 */ /* 0x000fe2000f8e00ff */
[----:B------:R-:W-:Y:S01]  /*1b8e0*/  MOV R8, 0x70 ;  /* 0x0000007000087802 */ /* 0x000fe20000000f00 */
[----:B------:R-:W-:Y:S02]  /*1b8f0*/  IMAD.U32 R5, RZ, RZ, UR7 ;  /* 0x00000007ff057e24 */ /* 0x000fe4000f8e00ff */
[----:B--2---:R-:W-:Y:S02]  /*1b900*/  IMAD.U32 R6, RZ, RZ, UR8 ;  /* 0x00000008ff067e24 */ /* 0x004fe4000f8e00ff */
[----:B0-----:R-:W-:-:S02]  /*1b910*/  IMAD.U32 R7, RZ, RZ, UR9 ;  /* 0x00000009ff077e24 */ /* 0x001fc4000f8e00ff */
[----:B------:R-:W-:Y:S02]  /*1b920*/  IMAD.U32 R10, RZ, RZ, UR4 ;  /* 0x00000004ff0a7e24 */ /* 0x000fe4000f8e00ff */
[----:B------:R-:W-:Y:S02]  /*1b930*/  IMAD.U32 R11, RZ, RZ, UR5 ;  /* 0x00000005ff0b7e24 */ /* 0x000fe4000f8e00ff */
[----:B-1----:R-:W-:Y:S02]  /*1b940*/  IMAD.MOV.U32 R12, RZ, RZ, 0x1 ;  /* 0x00000001ff0c7424 */ /* 0x002fe400078e00ff */
[----:B---3--:R-:W-:-:S07]  /*1b950*/  IMAD.MOV.U32 R13, RZ, RZ, RZ ;  /* 0x000000ffff0d7224 */ /* 0x008fce00078e00ff */
[----:B------:R-:W-:-:S07]  /*1b960*/  LEPC R20, `(.L_x_14564) ;  /* 0x000000001014794e */ /* 0x000fce0000000000 */
[----:B----4-:R-:W-:Y:S05]  /*1b970*/  CALL.ABS.NOINC R2 ;  /* 0x0000000002007343 */ /* 0x010fea0003c00000 */
.L_x_14564:
        /* <DEDUP_REMOVED lines=15> */
.L_x_14563:
[----:B------:R-:W-:Y:S05]  /*1ba70*/  BSYNC B6 ;  /* 0x0000000000067941 */ /* 0x000fea0003800000 */
.L_x_14562:
[----:B------:R-:W-:Y:S01]  /*1ba80*/  ULDC.64 UR4, c[0x0][0x9f8] ;  /* 0x00027e0000047ab9 */ /* 0x000fe20000000a00 */
[----:B------:R-:W3:Y:S01]  /*1ba90*/  LDL R20, [R1+0x18] ;  /* 0x0000180001147983 */ /* 0x000ee20000100800 */
[----:B------:R-:W-:-:S03]  /*1baa0*/  ISETP.NE.U32.AND P0, PT, RZ, UR4, PT ;  /* 0x00000004ff007c0c */ /* 0x000fc6000bf05070 */
[----:B------:R-:W4:Y:S01]  /*1bab0*/  LDL R17, [R1+0x20] ;  /* 0x0000200001117983 */ /* 0x000f220000100800 */
[----:B------:R-:W-:Y:S01]  /*1bac0*/  ISETP.NE.AND.EX P0, PT, RZ, UR5, PT, P0 ;  /* 0x00000005ff007c0c */ /* 0x000fe2000bf05300 */
[----:B------:R-:W-:Y:S01]  /*1bad0*/  IMAD.MOV.U32 R9, RZ, RZ, R19 ;  /* 0x000000ffff097224 */ /* 0x000fe200078e0013 */
[----:B0-----:R-:W0:Y:S01]  /*1bae0*/  LDC R7, c[0x0][0x430] ;  /* 0x00010c00ff077b82 */ /* 0x001e220000000800 */
[----:B------:R-:W1:Y:S10]  /*1baf0*/  S2R R21, SR_TID.X ;  /* 0x0000000000157919 */ /* 0x000e740000002100 */
[----:B------:R-:W2:Y:S02]  /*1bb00*/  @P0 LDC.64 R2, c[0x0][0x9f8] ;  /* 0x00027e00ff020b82 */ /* 0x000ea40000000a00 */
[----:B--2---:R-:W-:-:S05]  /*1bb10*/  @P0 IMAD.WIDE R2, R19, 0x4, R2 ;  /* 0x0000000413020825 */ /* 0x004fca00078e0202 */
[----:B------:R2:W2:Y:S01]  /*1bb20*/  @P0 LDG.E R9, desc[UR42][R2.64] ;  /* 0x0000002a02090981 */ /* 0x0004a2000c1e1900 */
[----:B0-----:R-:W-:Y:S01]  /*1bb30*/  ISETP.NE.AND P1, PT, R7, 0x1, PT ;  /* 0x000000010700780c */ /* 0x001fe20003f25270 */
[----:B------:R-:W-:Y:S01]  /*1bb40*/  VIADD R26, R26, 0xffffffff ;  /* 0xffffffff1a1a7836 */ /* 0x000fe20000000000 */
[----:B-1----:R-:W-:Y:S01]  /*1bb50*/  LOP3.LUT R21, R21, 0x7f, RZ, 0xc0, !PT ;  /* 0x0000007f15157812 */ /* 0x002fe200078ec0ff */
[----:B------:R-:W0:Y:S02]  /*1bb60*/  S2R R24, SR_TID.X ;  /* 0x0000000000187919 */ /* 0x000e240000002100 */
[----:B------:R-:W-:Y:S01]  /*1bb70*/  IMAD.SHL.U32 R8, R26, 0x80, RZ ;  /* 0x000000801a087824 */ /* 0x000fe200078e00ff */
[----:B------:R-:W-:-:S07]  /*1bb80*/  SHF.R.U32.HI R21, RZ, 0x3, R21 ;  /* 0x00000003ff157819 */ /* 0x000fce0000011615 */
[----:B------:R-:W1:Y:S08]  /*1bb90*/  @P1 LDC R6, c[0x0][0x434] ;  /* 0x00010d00ff061b82 */ /* 0x000e700000000800 */
[----:B------:R-:W2:Y:S01]  /*1bba0*/  @P1 LDC R0, c[0x0][0x438] ;  /* 0x00010e00ff001b82 */ /* 0x000ea20000000800 */
[----:B0-----:R-:W-:-:S05]  /*1bbb0*/  IMAD.SHL.U32 R24, R24, 0x10, RZ ;  /* 0x0000001018187824 */ /* 0x001fca00078e00ff */
[----:B------:R-:W-:-:S04]  /*1bbc0*/  LOP3.LUT R24, R24, 0x70, RZ, 0xc0, !PT ;  /* 0x0000007018187812 */ /* 0x000fc800078ec0ff */
[----:B------:R-:W-:-:S04]  /*1bbd0*/  LOP3.LUT R5, R8, R21, R24, 0xfe, !PT ;  /* 0x0000001508057212 */ /* 0x000fc800078efe18 */
[C---:B---3--:R-:W-:Y:S02]  /*1bbe0*/  ISETP.GE.AND P0, PT, R5.reuse, R20, PT ;  /* 0x000000140500720c */ /* 0x048fe40003f06270 */
[----:B----4-:R-:W-:-:S05]  /*1bbf0*/  IADD3 R5, R5, R17, RZ ;  /* 0x0000001105057210 */ /* 0x010fca0007ffe0ff */
[----:B-1----:R-:W-:-:S06]  /*1bc00*/  @P1 IMAD.HI.U32 R6, R5, R6, RZ ;  /* 0x0000000605061227 */ /* 0x002fcc00078e00ff */
[----:B--2---:R-:W0:Y:S01]  /*1bc10*/  @!P0 LDC.64 R2, c[0x0][0x428] ;  /* 0x00010a00ff028b82 */ /* 0x004e220000000a00 */
[----:B------:R-:W-:Y:S01]  /*1bc20*/  IMAD.MOV.U32 R4, RZ, RZ, R5 ;  /* 0x000000ffff047224 */ /* 0x000fe200078e0005 */
[----:B------:R-:W-:-:S05]  /*1bc30*/  @P1 SHF.R.U32.HI R4, RZ, R0, R6 ;  /* 0x00000000ff041219 */ /* 0x000fca0000011606 */
[----:B------:R-:W-:-:S04]  /*1bc40*/  IMAD.MOV R0, RZ, RZ, -R4 ;  /* 0x000000ffff007224 */ /* 0x000fc800078e0a04 */
[----:B------:R-:W-:Y:S01]  /*1bc50*/  IMAD R0, R7, R0, R5 ;  /* 0x0000000007007224 */ /* 0x000fe200078e0205 */
[--C-:B------:R-:W-:Y:S02]  /*1bc60*/  @!P0 SHF.R.S32.HI R5, RZ, 0x1f, R4.reuse ;  /* 0x0000001fff058819 */ /* 0x100fe40000011404 */
[----:B------:R-:W-:Y:S01]  /*1bc70*/  SHF.R.S32.HI R10, RZ, 0x1f, R9 ;  /* 0x0000001fff0a7819 */ /* 0x000fe20000011409 */
[CC--:B0-----:R-:W-:Y:S01]  /*1bc80*/  @!P0 IMAD.WIDE.U32 R4, R9.reuse, R2.reuse, R4 ;  /* 0x0000000209048225 */ /* 0x0c1fe200078e0004 */
[----:B------:R0:W-:Y:S03]  /*1bc90*/  STL [R1+0x10], R9 ;  /* 0x0000100901007387 */ /* 0x0001e60000100800 */
[----:B------:R-:W-:Y:S01]  /*1bca0*/  @!P0 IMAD R6, R10, R2, RZ ;  /* 0x000000020a068224 */ /* 0x000fe200078e02ff */
[----:B------:R1:W-:Y:S03]  /*1bcb0*/  STL [R1+0x24], R10 ;  /* 0x0000240a01007387 */ /* 0x0003e60000100800 */
[----:B------:R-:W-:-:S02]  /*1bcc0*/  @!P0 IMAD R6, R9, R3, R6 ;  /* 0x0000000309068224 */ /* 0x000fc400078e0206 */
[----:B------:R-:W2:Y:S02]  /*1bcd0*/  @!P0 LDC.64 R2, c[0x0][0x418] ;  /* 0x00010600ff028b82 */ /* 0x000ea40000000a00 */
[----:B------:R-:W-:Y:S01]  /*1bce0*/  @!P0 IMAD.IADD R5, R5, 0x1, R6 ;  /* 0x0000000105058824 */ /* 0x000fe200078e0206 */
[----:B--2---:R-:W-:Y:S01]  /*1bcf0*/  @!P0 LEA R6, P1, R4, R2, 0x2 ;  /* 0x0000000204068211 */ /* 0x004fe200078210ff */
[----:B------:R-:W-:-:S03]  /*1bd00*/  IMAD.MOV.U32 R2, RZ, RZ, RZ ;  /* 0x000000ffff027224 */ /* 0x000fc600078e00ff */
[----:B------:R-:W-:-:S05]  /*1bd10*/  @!P0 LEA.HI.X R7, R4, R3, R5, 0x2, P1 ;  /* 0x0000000304078211 */ /* 0x000fca00008f1405 */
[----:B------:R1:W5:Y:S01]  /*1bd20*/  @!P0 LDG.E R2, desc[UR42][R6.64] ;  /* 0x0000002a06028981 */ /* 0x000362000c1e1900 */
[----:B0-----:R-:W-:Y:S01]  /*1bd30*/  IMAD.U32 R9, RZ, RZ, UR38 ;  /* 0x00000026ff097e24 */ /* 0x001fe2000f8e00ff */
[----:B------:R-:W-:Y:S01]  /*1bd40*/  UMOV UR4, 0xffffffff ;  /* 0xffffffff00047882 */ /* 0x000fe20000000000 */
[----:B------:R-:W-:-:S03]  /*1bd50*/  LOP3.LUT R23, R23, 0xfffffffd, RZ, 0xc0, !PT ;  /* 0xfffffffd17177812 */ /* 0x000fc600078ec0ff */
[----:B------:R-:W-:-:S13]  /*1bd60*/  ISETP.NE.AND P2, PT, R9, 0x3, PT ;  /* 0x000000030900780c */ /* 0x000fda0003f45270 */
[----:B------:R-:W-:Y:S01]  /*1bd70*/  @P2 LOP3.LUT R23, R23, 0x2, RZ, 0xfc, !PT ;  /* 0x0000000217172812 */ /* 0x000fe200078efcff */
[----:B-1----:R-:W-:Y:S06]  /*1bd80*/  BRA.DIV UR4, `(.L_x_14565) ;  /* 0x0000005e04ac7947 */ /* 0x002fec000b800000 */
.L_x_14702:
[----:B------:R-:W-:-:S05]  /*1bd90*/  SHF.R.S32.HI R9, RZ, 0x1f, R18 ;  /* 0x0000001fff097819 */ /* 0x000fca0000011412 */
[----:B------:R0:W-:Y:S01]  /*1bda0*/  STL [R1+0xc], R9 ;  /* 0x00000c0901007387 */ /* 0x0001e20000100800 */
[----:B------:R-:W-:Y:S05]  /*1bdb0*/  @!P2 BRA `(.L_x_14566) ;  /* 0x000000000004a947 */ /* 0x000fea0003800000 */
[----:B------:R-:W-:Y:S01]  /*1bdc0*/  BPT.TRAP 0x1 ;  /* 0x000000040000795c */ /* 0x000fe20000300000 */
.L_x_14566:
        /* <DEDUP_REMOVED lines=23> */
[----:B------:R-:W1:Y:S02]  /*1bf40*/  SYNCS.PHASECHK.TRANS64.TRYWAIT P0, [R3+URZ+0x16840], R4 ;  /* 0x01684004030075a7 */ /* 0x000e64000800017f */
[----:B-1----:R-:W-:Y:S05]  /*1bf50*/  @!P0 BRA `(.L_x_14568) ;  /* 0x0000005c006c8947 */ /* 0x002fea0003800000 */
.L_x_14703:
[----:B------:R-:W-:Y:S05]  /*1bf60*/  BSYNC B0 ;  /* 0x0000000000007941 */ /* 0x000fea0003800000 */
.L_x_14567:
[----:B0-----:R-:W2:Y:S01]  /*1bf70*/  LDL R9, [R1+0xc] ;  /* 0x00000c0001097983 */ /* 0x001ea20000100800 */
[----:B------:R-:W-:-:S03]  /*1bf80*/  ULDC.64 UR4, c[0x0][0x300] ;  /* 0x0000c00000047ab9 */ /* 0x000fc60000000a00 */
[----:B------:R-:W3:Y:S01]  /*1bf90*/  LDL R13, [R1+0x18] ;  /* 0x00001800010d7983 */ /* 0x000ee20000100800 */
[----:B------:R-:W-:Y:S01]  /*1bfa0*/  IMAD R6, R6, UR4, RZ ;  /* 0x0000000406067c24 */ /* 0x000fe2000f8e02ff */
[----:B------:R-:W-:Y:S01]  /*1bfb0*/  LOP3.LUT R23, R23, 0xfffffffe, RZ, 0xc0, !PT ;  /* 0xfffffffe17177812 */ /* 0x000fe200078ec0ff */
[C---:B-1----:R-:W-:Y:S01]  /*1bfc0*/  IMAD.WIDE.U32 R4, R0.reuse, UR4, RZ ;  /* 0x0000000400047c25 */ /* 0x042fe2000f8e00ff */
[----:B------:R-:W0:Y:S03]  /*1bfd0*/  S2R R12, SR_TID.X ;  /* 0x00000000000c7919 */ /* 0x000e260000002100 */
[----:B------:R-:W-:Y:S01]  /*1bfe0*/  IMAD R6, R0, UR5, R6 ;  /* 0x0000000500067c24 */ /* 0x000fe2000f8e0206 */
[----:B------:R-:W-:Y:S02]  /*1bff0*/  ULDC.64 UR4, c[0x0][0x310] ;  /* 0x0000c40000047ab9 */ /* 0x000fe40000000a00 */
[----:B------:R-:W-:-:S02]  /*1c000*/  IMAD R7, R7, UR4, RZ ;  /* 0x0000000407077c24 */ /* 0x000fc4000f8e02ff */
        /* <DEDUP_REMOVED lines=11> */
[----:B------:R-:W-:Y:S01]  /*1c0c0*/  IMAD.IADD R2, R5, 0x1, R2 ;  /* 0x0000000105027824 */ /* 0x000fe200078e0202 */
[----:B------:R-:W-:-:S04]  /*1c0d0*/  ULDC UR4, c[0x0][0x2f4] ;  /* 0x0000bd0000047ab9 */ /* 0x000fc80000000800 */
[----:B------:R-:W-:Y:S02]  /*1c0e0*/  LEA.HI.X R2, R4, UR5, R2, 0x1, P0 ;  /* 0x0000000504027c11 */ /* 0x000fe400080f0c02 */
[----:B-1----:R-:W-:Y:S01]  /*1c0f0*/  LOP3.LUT R10, R9, 0x7f, RZ, 0xc0, !PT ;  /* 0x0000007f090a7812 */ /* 0x002fe200078ec0ff */
[----:B0-----:R-:W-:-:S03]  /*1c100*/  IMAD.SHL.U32 R9, R12, 0x8, RZ ;  /* 0x000000080c097824 */ /* 0x001fc600078e00ff */
        /* <DEDUP_REMOVED lines=11> */
[----:B------:R-:W-:-:S04]  /*1c1c0*/  LOP3.LUT R10, R10, 0x200, R11, 0xf8, !PT ;  /* 0x000002000a0a7812 */ /* 0x000fc800078ef80b */
[----:B------:R-:W-:Y:S01]  /*1c1d0*/  LEA R5, R25, R10, 0xd ;  /* 0x0000000a19057211 */ /* 0x000fe200078e68ff */
[----:B------:R-:W-:Y:S06]  /*1c1e0*/  BRA.DIV UR4, `(.L_x_14569) ;  /* 0x0000005a04dc7947 */ /* 0x000fec000b800000 */
        /* <DEDUP_REMOVED lines=72> */
.L_x_14721:
        /* <DEDUP_REMOVED lines=10> */
.L_x_14570:
        /* <DEDUP_REMOVED lines=11> */
.L_x_14571:
[----:B------:R1:W5:Y:S01]  /*1c7c0*/  LDL.LU R4, [R1+0x2c] ;  /* 0x00002c0001047983 */ /* 0x0003620000300800 */
[----:B------:R1:W-:Y:S02]  /*1c7d0*/  SYNCS.ARRIVE.TRANS64.A1T0 RZ, [R3+URZ+0x16830], RZ ;  /* 0x016830ff03ff79a7 */ /* 0x0003e4000810003f */
[----:B------:R-:W-:Y:S05]  /*1c7e0*/  WARPSYNC.ALL ;  /* 0x0000000000007948 */ /* 0x000fea0003800000 */
[----:B------:R-:W-:Y:S01]  /*1c7f0*/  ULDC.64 UR4, c[0x0][0x298] ;  /* 0x0000a60000047ab9 */ /* 0x000fe20000000a00 */
[----:B------:R-:W-:Y:S01]  /*1c800*/  VIADD R0, R22, 0x8400 ;  /* 0x0000840016007836 */ /* 0x000fe20000000000 */
[----:B------:R-:W-:Y:S01]  /*1c810*/  ULDC.64 UR6, c[0x0][0xa00] ;  /* 0x0002800000067ab9 */ /* 0x000fe20000000a00 */
[----:B------:R-:W-:Y:S01]  /*1c820*/  BSSY B6, `(.L_x_14572) ;  /* 0x0000022000067945 */ /* 0x000fe20003800000 */
[----:B------:R-:W-:Y:S01]  /*1c830*/  BAR.SYNC.DEFER_BLOCKING 0x8, 0x200 ;  /* 0x0208000000007b1d */ /* 0x000fe20000010000 */
[----:B------:R-:W-:-:S02]  /*1c840*/  ISETP.NE.U32.AND P0, PT, RZ, UR6, PT ;  /* 0x00000006ff007c0c */ /* 0x000fc4000bf05070 */
[----:B------:R-:W-:Y:S02]  /*1c850*/  LOP3.LUT P1, RZ, R0, 0x3ff, RZ, 0xc0, !PT ;  /* 0x000003ff00ff7812 */ /* 0x000fe4000782c0ff */
[----:B------:R-:W-:Y:S02]  /*1c860*/  ISETP.NE.AND.EX P0, PT, RZ, UR7, PT, P0 ;  /* 0x00000007ff007c0c */ /* 0x000fe4000bf05300 */
[----:B-----5:R-:W-:-:S05]  /*1c870*/  SHF.R.S32.HI R2, RZ, 0x1f, R4 ;  /* 0x0000001fff027819 */ /* 0x020fca0000011404 */
[----:B------:R-:W-:-:S04]  /*1c880*/  IMAD R2, R2, UR4, RZ ;  /* 0x0000000402027c24 */ /* 0x000fc8000f8e02ff */
[C---:B------:R-:W-:Y:S01]  /*1c890*/  IMAD R0, R4.reuse, UR5, R2 ;  /* 0x0000000504007c24 */ /* 0x040fe2000f8e0202 */
[----:B------:R-:W-:Y:S01]  /*1c8a0*/  SHF.R.S32.HI R2, RZ, 0x1f, R19 ;  /* 0x0000001fff027819 */ /* 0x000fe20000011413 */
[----:B0-----:R-:W-:-:S03]  /*1c8b0*/  IMAD.WIDE.U32 R4, R4, UR4, RZ ;  /* 0x0000000404047c25 */ /* 0x001fc6000f8e00ff */
[----:B------:R-:W-:Y:S01]  /*1c8c0*/  SEL R2, R2, RZ, !P0 ;  /* 0x000000ff02027207 */ /* 0x000fe20004000000 */
[----:B-1----:R-:W-:Y:S01]  /*1c8d0*/  IMAD.IADD R3, R5, 0x1, R0 ;  /* 0x0000000105037824 */ /* 0x002fe200078e0200 */
[----:B------:R-:W-:Y:S01]  /*1c8e0*/  SEL R0, R19, RZ, !P0 ;  /* 0x000000ff13007207 */ /* 0x000fe20004000000 */
[----:B------:R0:W-:Y:S04]  /*1c8f0*/  STL.64 [R1+0x30], R4 ;  /* 0x0000300401007387 */ /* 0x0001e80000100a00 */
        /* <DEDUP_REMOVED lines=20> */
.L_x_14573:
[----:B------:R-:W-:Y:S05]  /*1ca40*/  BSYNC B6 ;  /* 0x0000000000067941 */ /* 0x000fea0003800000 */
.L_x_14572:
[----:B------:R-:W2:Y:S01]  /*1ca50*/  LDL.LU R21, [R1+0x38] ;  /* 0x0000380001157983 */ /* 0x000ea20000300800 */
[----:B------:R-:W-:Y:S01]  /*1ca60*/  ULDC.64 UR4, c[0x0][0x2d8] ;  /* 0x0000b60000047ab9 */ /* 0x000fe20000000a00 */
[----:B------:R-:W1:Y:S01]  /*1ca70*/  LDC R10, c[0x0][0x448] ;  /* 0x00011200ff0a7b82 */ /* 0x000e620000000800 */
[----:B------:R-:W-:Y:S01]  /*1ca80*/  ULDC.64 UR6, c[0x0][0x2c8] ;  /* 0x0000b20000067ab9 */ /* 0x000fe20000000a00 */
[----:B0-----:R-:W2:Y:S01]  /*1ca90*/  LDL.LU.64 R2, [R1+0x30] ;  /* 0x0000300001027983 */ /* 0x001ea20000300a00 */
[----:B------:R-:W-:-:S03]  /*1caa0*/  ULDC.64 UR8, c[0x0][0x280] ;  /* 0x0000a00000087ab9 */ /* 0x000fc60000000a00 */
[----:B------:R-:W3:Y:S04]  /*1cab0*/  LDL R20, [R1+0xc] ;  /* 0x00000c0001147983 */ /* 0x000ee80000100800 */
[----:B------:R-:W4:Y:S04]  /*1cac0*/  LDL.LU R6, [R1+0x3c] ;  /* 0x00003c0001067983 */ /* 0x000f280000300800 */
[----:B------:R-:W4:Y:S01]  /*1cad0*/  LDL.LU R5, [R1+0x2c] ;  /* 0x00002c0001057983 */ /* 0x000f220000300800 */
[----:B-1----:R-:W-:-:S13]  /*1cae0*/  ISETP.NE.AND P1, PT, R10, 0x1, PT ;  /* 0x000000010a00780c */ /* 0x002fda0003f25270 */
[----:B------:R-:W0:Y:S08]  /*1caf0*/  @P1 LDC R7, c[0x0][0x44c] ;  /* 0x00011300ff071b82 */ /* 0x000e300000000800 */
[----:B------:R-:W1:Y:S01]  /*1cb00*/  @P1 LDC R8, c[0x0][0x450] ;  /* 0x00011400ff081b82 */ /* 0x000e620000000800 */
[----:B--2---:R-:W-:Y:S02]  /*1cb10*/  IMAD.MOV.U32 R3, RZ, RZ, R21 ;  /* 0x000000ffff037224 */ /* 0x004fe400078e0015 */
        /* <DEDUP_REMOVED lines=10> */
[----:B------:R-:W-:Y:S01]  /*1cbc0*/  ULDC.64 UR4, c[0x0][0x2d0] ;  /* 0x0000b40000047ab9 */ /* 0x000fe20000000a00 */
[----:B------:R-:W-:-:S03]  /*1cbd0*/  IMAD.MOV.U32 R4, RZ, RZ, R2 ;  /* 0x000000ffff047224 */ /* 0x000fc600078e0002 */
[----:B------:R-:W-:Y:S01]  /*1cbe0*/  IADD3 R5, R3, R0, RZ ;  /* 0x0000000003057210 */ /* 0x000fe20007ffe0ff */
[----:B--2---:R-:W-:Y:S01]  /*1cbf0*/  IMAD.SHL.U32 R21, R21, 0x10, RZ ;  /* 0x0000001015157824 */ /* 0x004fe200078e00ff */
[----:B---3--:R-:W-:-:S04]  /*1cc00*/  LOP3.LUT R20, R20, 0x7f, RZ, 0xc0, !PT ;  /* 0x0000007f14147812 */ /* 0x008fc800078ec0ff */
[----:B------:R-:W-:Y:S02]  /*1cc10*/  LOP3.LUT R21, R21, 0x70, RZ, 0xc0, !PT ;  /* 0x0000007015157812 */ /* 0x000fe400078ec0ff */
[----:B------:R-:W-:-:S04]  /*1cc20*/  SHF.R.U32.HI R20, RZ, 0x3, R20 ;  /* 0x00000003ff147819 */ /* 0x000fc80000011614 */
[----:B------:R-:W-:-:S05]  /*1cc30*/  LOP3.LUT R20, R20, R21, RZ, 0xfc, !PT ;  /* 0x0000001514147212 */ /* 0x000fca00078efcff */
[----:B------:R-:W-:Y:S02]  /*1cc40*/  IMAD.IADD R6, R20, 0x1, R28 ;  /* 0x0000000114067824 */ /* 0x000fe400078e021c */
[----:B------:R2:W5:Y:S02]  /*1cc50*/  LDL R20, [R1+0x28] ;  /* 0x0000280001147983 */ /* 0x0005640000100800 */
[----:B0-----:R-:W-:Y:S01]  /*1cc60*/  @P1 IMAD.HI.U32 R0, R6, R7, RZ ;  /* 0x0000000706001227 */ /* 0x001fe200078e00ff */
[----:B------:R-:W0:Y:S03]  /*1cc70*/  S2R R11, SR_TID.X ;  /* 0x00000000000b7919 */ /* 0x000e260000002100 */
        /* <DEDUP_REMOVED lines=8> */
[----:B------:R-:W-:-:S04]  /*1cd00*/  IMAD R0, R10, R7, R6 ;  /* 0x000000070a007224 */ /* 0x000fc800078e0206 */
[----:B------:R-:W-:Y:S01]  /*1cd10*/  IMAD.WIDE.U32 R8, R0, UR6, R2 ;  /* 0x0000000600087c25 */ /* 0x000fe2000f8e0002 */
[----:B------:R-:W-:-:S03]  /*1cd20*/  SHF.R.S32.HI R7, RZ, 0x1f, R0 ;  /* 0x0000001fff077819 */ /* 0x000fc60000011400 */
[----:B------:R-:W-:Y:S01]  /*1cd30*/  VIADD R3, R6, 0x80 ;  /* 0x0000008006037836 */ /* 0x000fe20000000000 */
[----:B------:R-:W-:Y:S01]  /*1cd40*/  LEA R2, P0, R8, UR8, 0x1 ;  /* 0x0000000808027c11 */ /* 0x000fe2000f8008ff */
[----:B------:R-:W-:Y:S02]  /*1cd50*/  IMAD R7, R7, UR6, RZ ;  /* 0x0000000607077c24 */ /* 0x000fe4000f8e02ff */
[C---:B0-----:R-:W-:Y:S01]  /*1cd60*/  IMAD.SHL.U32 R21, R11.reuse, 0x8, RZ ;  /* 0x000000080b157824 */ /* 0x041fe200078e00ff */
[----:B------:R-:W-:Y:S01]  /*1cd70*/  MOV R6, R3 ;  /* 0x0000000300067202 */ /* 0x000fe20000000f00 */
[----:B------:R-:W-:Y:S01]  /*1cd80*/  IMAD R0, R0, UR7, R7 ;  /* 0x0000000700007c24 */ /* 0x000fe2000f8e0207 */
[----:B------:R-:W-:Y:S01]  /*1cd90*/  LOP3.LUT R11, R11, 0x7f, RZ, 0xc0, !PT ;  /* 0x0000007f0b0b7812 */ /* 0x000fe200078ec0ff */
[----:B------:R-:W0:Y:S01]  /*1cda0*/  @P1 LDC R7, c[0x0][0x44c] ;  /* 0x00011300ff071b82 */ /* 0x000e220000000800 */
[----:B------:R-:W-:Y:S01]  /*1cdb0*/  LOP3.LUT R21, R21, 0x38, RZ, 0xc0, !PT ;  /* 0x0000003815157812 */ /* 0x000fe200078ec0ff */
[----:B------:R-:W-:Y:S01]  /*1cdc0*/  IMAD.IADD R0, R9, 0x1, R0 ;  /* 0x0000000109007824 */ /* 0x000fe200078e0200 */
[----:B------:R-:W-:-:S04]  /*1cdd0*/  SHF.R.U32.HI R9, RZ, 0x3, R11 ;  /* 0x00000003ff097819 */ /* 0x000fc8000001160b */
[----:B------:R-:W-:Y:S02]  /*1cde0*/  LEA.HI.X R0, R8, UR9, R0, 0x1, P0 ;  /* 0x0000000908007c11 */ /* 0x000fe400080f0c00 */
[----:B------:R-:W1:Y:S01]  /*1cdf0*/  @P1 LDC R8, c[0x0][0x450] ;  /* 0x00011400ff081b82 */ /* 0x000e620000000800 */
[----:B0-----:R-:W-:-:S05]  /*1ce00*/  @P1 IMAD.HI.U32 R7, R3, R7, RZ ;  /* 0x0000000703071227 */ /* 0x001fca00078e00ff */
[----:B-1----:R-:W-:-:S05]  /*1ce10*/  @P1 SHF.R.U32.HI R6, RZ, R8, R7 ;  /* 0x00000008ff061219 */ /* 0x002fca0000011607 */
        /* <DEDUP_REMOVED lines=10> */
[----:B------:R-:W-:Y:S02]  /*1cec0*/  IMAD R8, R8, UR6, RZ ;  /* 0x0000000608087c24 */ /* 0x000fe4000f8e02ff */
[----:B------:R-:W-:Y:S02]  /*1ced0*/  IMAD.IADD R5, R5, 0x1, R7 ;  /* 0x0000000105057824 */ /* 0x000fe400078e0207 */
[----:B------:R-:W-:-:S02]  /*1cee0*/  IMAD R8, R3, UR7, R8 ;  /* 0x0000000703087c24 */ /* 0x000fc4000f8e0208 */
[----:B------:R-:W-:-:S04]  /*1cef0*/  IMAD.WIDE.U32 R6, R3, UR6, R4 ;  /* 0x0000000603067c25 */ /* 0x000fc8000f8e0004 */
[----:B------:R-:W-:Y:S01]  /*1cf00*/  IMAD.IADD R4, R7, 0x1, R8 ;  /* 0x0000000107047824 */ /* 0x000fe200078e0208 */
[----:B------:R-:W-:-:S04]  /*1cf10*/  LEA R5, P1, R6, UR8, 0x1 ;  /* 0x0000000806057c11 */ /* 0x000fc8000f8208ff */
[----:B------:R-:W-:Y:S01]  /*1cf20*/  LEA.HI.X R4, R6, UR9, R4, 0x1, P1 ;  /* 0x0000000906047c11 */ /* 0x000fe200088f0c04 */
[----:B--2---:R-:W-:Y:S08]  /*1cf30*/  BRA.DIV UR4, `(.L_x_14574) ;  /* 0x0000005a04387947 */ /* 0x004ff0000b800000 */
[----:B------:R-:W2:Y:S01]  /*1cf40*/  LDL.LU R6, [R1+0x8] ;  /* 0x0000080001067983 */ /* 0x000ea20000300800 */
[----:B------:R-:W-:-:S03]  /*1cf50*/  IMAD.IADD R28, R9, 0x1, R28 ;  /* 0x00000001091c7824 */ /* 0x000fc600078e021c */
[----:B------:R-:W-:Y:S04]  /*1cf60*/  SHFL.IDX PT, R7, R0, RZ, 0x181f ;  /* 0x00181fff00077589 */ /* 0x000fe800000e0000 */
[----:B------:R-:W-:Y:S01]  /*1cf70*/  SHFL.IDX PT, R8, R4, RZ, 0x181f ;  /* 0x00181fff04087589 */ /* 0x000fe200000e0000 */
[----:B--2---:R-:W-:-:S03]  /*1cf80*/  IMAD R3, R6, R10, RZ ;  /* 0x0000000a06037224 */ /* 0x004fc600078e02ff */
[----:B------:R-:W0:Y:S02]  /*1cf90*/  SHFL.IDX PT, R6, R2, RZ, 0x181f ;  /* 0x00181fff02067589 */ /* 0x000e2400000e0000 */
[----:B------:R-:W-:-:S13]  /*1cfa0*/  ISETP.GE.AND P1, PT, R28, R3, PT ;  /* 0x000000031c00720c */ /* 0x000fda0003f26270 */
[----:B0-----:R-:W-:-:S05]  /*1cfb0*/  @!P1 LEA R6, P2, R21, R6, 0x1 ;  /* 0x0000000615069211 */ /* 0x001fca00078408ff */
[----:B------:R-:W-:-:S05]  /*1cfc0*/  @!P1 IMAD.X R7, RZ, RZ, R7, P2 ;  /* 0x000000ffff079224 */ /* 0x000fca00010e0607 */
[----:B-----5:R0:W-:Y:S02]  /*1cfd0*/  @!P1 LDGSTS.E.BYPASS.LTC128B.128 [R20+0x8400], desc[UR42][R6.64], !P0 ;  /* 0x0840000006149fae */ /* 0x0201e4000c101d6a */
        /* <DEDUP_REMOVED lines=68> */
[----:B------:R-:W-:-:S04]  /*1d420*/  @!P3 IMAD.X R0, RZ, RZ, R0, P2 ;  /* 0x000000ffff00b224 */ /* 0x000fc800010e0600 */
[----:B------:R-:W-:Y:S02]  /*1d430*/  @!P3 IMAD.MOV.U32 R7, RZ, RZ, R0 ;  /* 0x000000ffff07b224 */ /* 0x000fe400078e0000 */
[----:B------:R-:W-:Y:S01]  /*1d440*/  VIADD R0, R28, 0x90 ;  /* 0x000000901c007836 */ /* 0x000fe20000000000 */
[----:B0-----:R-:W-:Y:S02]  /*1d450*/  @!P1 LEA R2, P2, R21, R2, 0x1 ;  /* 0x0000000215029211 */ /* 0x001fe400078408ff */
[----:B------:R0:W-:Y:S03]  /*1d460*/  @!P3 LDGSTS.E.BYPASS.LTC128B.128 [R20+0xbc00], desc[UR42][R6.64], !P0 ;  /* 0x0bc000000614bfae */ /* 0x0001e6000c101d6a */
[----:B0-----:R-:W-:-:S05]  /*1d470*/  @!P1 IMAD.X R6, RZ, RZ, R8, P2 ;  /* 0x000000ffff069224 */ /* 0x001fca00010e0608 */
[----:B------:R-:W-:Y:S01]  /*1d480*/  @!P1 MOV R7, R6 ;  /* 0x0000000600079202 */ /* 0x000fe20000000f00 */
[----:B------:R-:W-:Y:S02]  /*1d490*/  @!P1 IMAD.MOV.U32 R6, RZ, RZ, R2 ;  /* 0x000000ffff069224 */ /* 0x000fe400078e0002 */
[----:B------:R-:W-:Y:S04]  /*1d4a0*/  SHFL.IDX PT, R2, R5, 0x3, 0x181f ;  /* 0x00781f0005027f89 */ /* 0x000fe800000e0000 */
        /* <DEDUP_REMOVED lines=11> */
[----:B------:R-:W-:Y:S04]  /*1d560*/  SHFL.IDX PT, R4, R4, 0x3, 0x181f ;  /* 0x00781f0004047f89 */ /* 0x000fe800000e0000 */
[----:B0-----:R-:W0:Y:S03]  /*1d570*/  SHFL.IDX PT, R6, R5, 0x2, 0x181f ;  /* 0x00581f0005067f89 */ /* 0x001e2600000e0000 */
[----:B0-----:R-:W-:-:S05]  /*1d580*/  @!P1 LEA R6, P2, R21, R6, 0x1 ;  /* 0x0000000615069211 */ /* 0x001fca00078408ff */
[----:B------:R-:W-:-:S04]  /*1d590*/  @!P1 IMAD.X R0, RZ, RZ, R0, P2 ;  /* 0x000000ffff009224 */ /* 0x000fc800010e0600 */
[----:B------:R-:W-:-:S05]  /*1d5a0*/  @!P1 IMAD.MOV.U32 R7, RZ, RZ, R0 ;  /* 0x000000ffff079224 */ /* 0x000fca00078e0000 */
[----:B------:R0:W-:Y:S02]  /*1d5b0*/  @!P1 LDGSTS.E.BYPASS.LTC128B.128 [R20+0xd400], desc[UR42][R6.64], !P0 ;  /* 0x0d40000006149fae */ /* 0x0001e4000c101d6a */
.L_x_14746:
        /* <DEDUP_REMOVED lines=10> */
.L_x_14575:
        /* <DEDUP_REMOVED lines=18> */
.L_x_14747:
[----:B------:R-:W-:Y:S05]  /*1d780*/  BSYNC B0 ;  /* 0x0000000000007941 */ /* 0x000fea0003800000 */
.L_x_14576:
[----:B------:R-:W0:Y:S04]  /*1d790*/  LDL.LU R3, [R1+0x40] ;  /* 0x0000400001037983 */ /* 0x000e280000300800 */
[----:B------:R-:W2:Y:S01]  /*1d7a0*/  LDL R2, [R1+0x1c] ;  /* 0x00001c0001027983 */ /* 0x000ea20000100800 */
[----:B------:R-:W-:Y:S01]  /*1d7b0*/  BSSY B0, `(.L_x_14578) ;  /* 0x000010e000007945 */ /* 0x000fe20003800000 */
[----:B0-----:R-:W-:-:S05]  /*1d7c0*/  VIADD R7, R3, 0xfffffffe ;  /* 0xfffffffe03077836 */ /* 0x001fca0000000000 */
[----:B--2---:R-:W-:-:S13]  /*1d7d0*/  ISETP.GE.AND P0, PT, R7, R2, PT ;  /* 0x000000020700720c */ /* 0x004fda0003f06270 */
[----:B------:R-:W-:Y:S05]  /*1d7e0*/  @!P0 BRA `(.L_x_14579) ;  /* 0x0000001000288947 */ /* 0x000fea0003800000 */
[----:B------:R-:W0:Y:S01]  /*1d7f0*/  S2R R2, SR_TID.X ;  /* 0x0000000000027919 */ /* 0x000e220000002100 */
[----:B------:R-:W-:Y:S01]  /*1d800*/  ULDC UR4, c[0x0][0x2f4] ;  /* 0x0000bd0000047ab9 */ /* 0x000fe20000000800 */
[----:B------:R-:W-:Y:S01]  /*1d810*/  IMAD.MOV.U32 R6, RZ, RZ, R25 ;  /* 0x000000ffff067224 */ /* 0x000fe200078e0019 */
[----:B------:R2:W-:Y:S01]  /*1d820*/  STL [R1+0x8], R26 ;  /* 0x0000081a01007387 */ /* 0x0005e20000100800 */
[----:B------:R-:W-:Y:S02]  /*1d830*/  IMAD.MOV.U32 R20, RZ, RZ, R29 ;  /* 0x000000ffff147224 */ /* 0x000fe400078e001d */
[----:B0-----:R-:W-:-:S05]  /*1d840*/  IMAD.SHL.U32 R2, R2, 0x8, RZ ;  /* 0x0000000802027824 */ /* 0x001fca00078e00ff */
[----:B------:R-:W-:-:S04]  /*1d850*/  LOP3.LUT R2, R2, 0x38, RZ, 0xc0, !PT ;  /* 0x0000003802027812 */ /* 0x000fc800078ec0ff */
[----:B--2---:R-:W-:-:S13]  /*1d860*/  ISETP.GE.AND P1, PT, R2, UR4, PT ;  /* 0x0000000402007c0c */ /* 0x004fda000bf26270 */
.L_x_14592:
        /* <DEDUP_REMOVED lines=18> */
[----:B-1----:R-:W-:-:S05]  /*1d990*/  @P0 SHF.R.U32.HI R2, RZ, R3, R5 ;  /* 0x00000003ff020219 */ /* 0x002fca0000011605 */
        /* <DEDUP_REMOVED lines=22> */
.L_x_14580:
[----:B------:R-:W-:Y:S01]  /*1db00*/  LEA R5, R25, R22, 0x3 ;  /* 0x0000001619057211 */ /* 0x000fe200078e18ff */
[----:B------:R-:W-:Y:S01]  /*1db10*/  BSSY B1, `(.L_x_14581) ;  /* 0x0000004000017945 */ /* 0x000fe20003800000 */
[----:B------:R-:W-:-:S04]  /*1db20*/  SHF.L.U32 R2, R29, 0x1f, RZ ;  /* 0x0000001f1d027819 */ /* 0x000fc800000006ff */
[----:B------:R-:W0:Y:S02]  /*1db30*/  SYNCS.PHASECHK.TRANS64.TRYWAIT P0, [R5+URZ+0x16840], R2 ;  /* 0x01684002050075a7 */ /* 0x000e24000800017f */
[----:B0-----:R-:W-:Y:S05]  /*1db40*/  @!P0 BRA `(.L_x_14582) ;  /* 0x0000005c00288947 */ /* 0x001fea0003800000 */
.L_x_14748:
[----:B------:R-:W-:Y:S05]  /*1db50*/  BSYNC B1 ;  /* 0x0000000000017941 */ /* 0x000fea0003800000 */
.L_x_14581:
[----:B------:R-:W2:Y:S01]  /*1db60*/  LDL R9, [R1+0xc] ;  /* 0x00000c0001097983 */ /* 0x000ea20000100800 */
[----:B------:R-:W-:Y:S01]  /*1db70*/  SHF.R.S32.HI R21, RZ, 0x1f, R0 ;  /* 0x0000001fff157819 */ /* 0x000fe20000011400 */
[----:B------:R-:W-:Y:S01]  /*1db80*/  ULDC.64 UR4, c[0x0][0x300] ;  /* 0x0000c00000047ab9 */ /* 0x000fe20000000a00 */
[----:B------:R-:W-:Y:S01]  /*1db90*/  LOP3.LUT P2, RZ, R23, 0x1, RZ, 0xc0, !PT ;  /* 0x0000000117ff7812 */ /* 0x000fe2000784c0ff */
[----:B------:R-:W1:Y:S01]  /*1dba0*/  S2R R8, SR_TID.X ;  /* 0x0000000000087919 */ /* 0x000e620000002100 */
        /* <DEDUP_REMOVED lines=11> */
[----:B--2---:R-:W-:Y:S01]  /*1dc60*/  IMAD R7, R9, UR4, RZ ;  /* 0x0000000409077c24 */ /* 0x004fe2000f8e02ff */
[----:B-1----:R-:W-:-:S03]  /*1dc70*/  LOP3.LUT R9, R8, 0x7f, RZ, 0xc0, !PT ;  /* 0x0000007f08097812 */ /* 0x002fc600078ec0ff */
[----:B------:R-:W-:Y:S01]  /*1dc80*/  IMAD R7, R18, UR5, R7 ;  /* 0x0000000512077c24 */ /* 0x000fe2000f8e0207 */
[----:B------:R-:W-:Y:S01]  /*1dc90*/  ULDC.64 UR4, c[0x0][0x2e8] ;  /* 0x0000ba0000047ab9 */ /* 0x000fe20000000a00 */
[----:B------:R-:W-:Y:S02]  /*1dca0*/  IMAD.SHL.U32 R11, R9, 0x8, RZ ;  /* 0x00000008090b7824 */ /* 0x000fe400078e00ff */
[----:B------:R-:W-:Y:S02]  /*1dcb0*/  IMAD.SHL.U32 R9, R8, 0x8, RZ ;  /* 0x0000000808097824 */ /* 0x000fe400078e00ff */
[----:B------:R-:W-:-:S03]  /*1dcc0*/  IMAD.IADD R7, R7, 0x1, R3 ;  /* 0x0000000107077824 */ /* 0x000fc600078e0203 */
[----:B------:R-:W-:-:S04]  /*1dcd0*/  LOP3.LUT R9, R9, 0x1f8, RZ, 0xc0, !PT ;  /* 0x000001f809097812 */ /* 0x000fc800078ec0ff */
[----:B------:R-:W-:Y:S02]  /*1dce0*/  LOP3.LUT R9, R9, 0x38, R8, 0x78, !PT ;  /* 0x0000003809097812 */ /* 0x000fe400078e7808 */
        /* <DEDUP_REMOVED lines=11> */
[----:B------:R-:W-:-:S04]  /*1dda0*/  LOP3.LUT R11, R11, 0x38, RZ, 0xc0, !PT ;  /* 0x000000380b0b7812 */ /* 0x000fc800078ec0ff */
[----:B------:R-:W-:-:S04]  /*1ddb0*/  SHF.L.U32 R7, R11, 0x1, RZ ;  /* 0x000000010b077819 */ /* 0x000fc800000006ff */
        /* <DEDUP_REMOVED lines=36> */
.L_x_14766:
        /* <DEDUP_REMOVED lines=8> */
.L_x_14584:
        /* <DEDUP_REMOVED lines=11> */
.L_x_14585:
[----:B------:R1:W-:Y:S01]  /*1e130*/  SYNCS.ARRIVE.TRANS64.A1T0 RZ, [R5+URZ+0x16830], RZ ;  /* 0x016830ff05ff79a7 */ /* 0x0003e2000810003f */
[----:B------:R-:W-:Y:S05]  /*1e140*/  @!P3 BRA `(.L_x_14586) ;  /* 0x000000000004b947 */ /* 0x000fea0003800000 */
[----:B------:R-:W-:Y:S01]  /*1e150*/  BPT.TRAP 0x1 ;  /* 0x000000040000795c */ /* 0x000fe20000300000 */
.L_x_14586:
[----:B------:R-:W-:Y:S01]  /*1e160*/  SHF.L.U32 R2, R20, 0x1f, RZ ;  /* 0x0000001f14027819 */ /* 0x000fe200000006ff */
[----:B-1----:R-:W-:Y:S01]  /*1e170*/  IMAD R5, R6, 0x8, R22 ;  /* 0x0000000806057824 */ /* 0x002fe200078e0216 */
[----:B------:R-:W-:Y:S03]  /*1e180*/  BSSY B1, `(.L_x_14587) ;  /* 0x0000003000017945 */ /* 0x000fe60003800000 */
[----:B------:R-:W1:Y:S02]  /*1e190*/  SYNCS.PHASECHK.TRANS64.TRYWAIT P0, [R5+URZ+0x16860], R2 ;  /* 0x01686002050075a7 */ /* 0x000e64000800017f */
[----:B-1----:R-:W-:Y:S05]  /*1e1a0*/  @!P0 BRA `(.L_x_14588) ;  /* 0x0000005c00e08947 */ /* 0x002fea0003800000 */
.L_x_14767:
[----:B------:R-:W-:Y:S05]  /*1e1b0*/  BSYNC B1 ;  /* 0x0000000000017941 */ /* 0x000fea0003800000 */
.L_x_14587:
[----:B------:R-:W2:Y:S04]  /*1e1c0*/  LDL R11, [R1+0x18] ;  /* 0x00001800010b7983 */ /* 0x000ea80000100800 */
[----:B0-----:R-:W2:Y:S01]  /*1e1d0*/  LDL.LU R8, [R1+0x8] ;  /* 0x0000080001087983 */ /* 0x001ea20000300800 */
        /* <DEDUP_REMOVED lines=59> */
.L_x_14785:
[----:B------:R-:W2:Y:S01]  /*1e590*/  LDL R9, [R1+0xc] ;  /* 0x00000c0001097983 */ /* 0x000ea20000100800 */
[----:B------:R-:W-:Y:S01]  /*1e5a0*/  ISETP.LT.OR P0, PT, R8, 0x71, P1 ;  /* 0x000000710800780c */ /* 0x000fe20000f01670 */
[----:B------:R-:W-:Y:S01]  /*1e5b0*/  ULDC.64 UR4, c[0x0][0x328] ;  /* 0x0000ca0000047ab9 */ /* 0x000fe20000000a00 */
[----:B-1----:R-:W-:-:S04]  /*1e5c0*/  IADD3 R2, P2, R2, R7, RZ ;  /* 0x0000000702027210 */ /* 0x002fc80007f5e0ff */
[----:B------:R-:W-:-:S07]  /*1e5d0*/  IADD3.X R3, RZ, R24, RZ, P2, !PT ;  /* 0x00000018ff037210 */ /* 0x000fce00017fe4ff */
        /* <DEDUP_REMOVED lines=23> */
.L_x_14590:
        /* <DEDUP_REMOVED lines=12> */
.L_x_14591:
[----:B------:R-:W2:Y:S01]  /*1e810*/  LDL R0, [R1+0x1c] ;  /* 0x00001c0001007983 */ /* 0x000ea20000100800 */
[----:B------:R0:W-:Y:S01]  /*1e820*/  SYNCS.ARRIVE.TRANS64.A1T0 RZ, [R5+URZ+0x16850], RZ ;  /* 0x016850ff05ff79a7 */ /* 0x0001e2000810003f */
[C---:B------:R-:W-:Y:S01]  /*1e830*/  VIADD R7, R26.reuse, 0xffffffff ;  /* 0xffffffff1a077836 */ /* 0x040fe20000000000 */
[----:B------:R-:W-:Y:S01]  /*1e840*/  MOV R20, R29 ;  /* 0x0000001d00147202 */ /* 0x000fe20000000f00 */
[----:B------:R0:W-:Y:S01]  /*1e850*/  STL [R1+0x8], R26 ;  /* 0x0000081a01007387 */ /* 0x0001e20000100800 */
[----:B------:R-:W-:Y:S01]  /*1e860*/  IMAD.MOV.U32 R6, RZ, RZ, R25 ;  /* 0x000000ffff067224 */ /* 0x000fe200078e0019 */
[----:B--2---:R-:W-:-:S13]  /*1e870*/  ISETP.GT.AND P0, PT, R26, R0, PT ;  /* 0x000000001a00720c */ /* 0x004fda0003f04270 */
[----:B0-----:R-:W-:Y:S05]  /*1e880*/  @P0 BRA `(.L_x_14592) ;  /* 0xffffffec00f80947 */ /* 0x001fea000383ffff */
.L_x_14579:
[----:B------:R-:W-:Y:S05]  /*1e890*/  BSYNC B0 ;  /* 0x0000000000007941 */ /* 0x000fea0003800000 */
.L_x_14578:
[----:B-1----:R-:W0:Y:S01]  /*1e8a0*/  S2R R0, SR_TID.X ;  /* 0x0000000000007919 */ /* 0x002e220000002100 */
        /* <DEDUP_REMOVED lines=16> */
.L_x_14594:
[----:B------:R-:W-:Y:S05]  /*1e9b0*/  BSYNC B0 ;  /* 0x0000000000007941 */ /* 0x000fea0003800000 */
.L_x_14593:
[----:B------:R-:W-:-:S05]  /*1e9c0*/  IMAD.U32 R0, RZ, RZ, UR38 ;  /* 0x00000026ff007e24 */ /* 0x000fca000f8e00ff */
[----:B------:R-:W-:-:S13]  /*1e9d0*/  ISETP.NE.AND P0, PT, R0, 0x3, PT ;  /* 0x000000030000780c */ /* 0x000fda0003f05270 */
[----:B------:R-:W-:Y:S05]  /*1e9e0*/  @!P0 BRA `(.L_x_14595) ;  /* 0x0000000000048947 */ /* 0x000fea0003800000 */
[----:B------:R-:W-:Y:S01]  /*1e9f0*/  BPT.TRAP 0x1 ;  /* 0x000000040000795c */ /* 0x000fe20000300000 */
.L_x_14595:
[----:B------:R-:W2:Y:S01]  /*1ea00*/  LDL.LU R2, [R1+0x18] ;  /* 0x0000180001027983 */ /* 0x000ea20000300800 */
[----:B------:R-:W-:Y:S01]  /*1ea10*/  IMAD R0, R25, 0x8, R22 ;  /* 0x0000000819007824 */ /* 0x000fe200078e0216 */
[----:B------:R-:W-:Y:S01]  /*1ea20*/  SHF.L.U32 R3, R29, 0x1f, RZ ;  /* 0x0000001f1d037819 */ /* 0x000fe200000006ff */
[----:B------:R-:W-:Y:S03]  /*1ea30*/  BSSY B0, `(.L_x_14596) ;  /* 0x0000004000007945 */ /* 0x000fe60003800000 */
[----:B------:R-:W0:Y:S01]  /*1ea40*/  SYNCS.PHASECHK.TRANS64.TRYWAIT P0, [R0+URZ+0x16860], R3 ;  /* 0x01686003000075a7 */ /* 0x000e22000800017f */
[----:B--2---:R-:W-:Y:S01]  /*1ea50*/  IMAD R6, R26, -0x80, R2 ;  /* 0xffffff801a067824 */ /* 0x004fe200078e0202 */
[----:B0-----:R-:W-:Y:S06]  /*1ea60*/  @!P0 BRA `(.L_x_14597) ;  /* 0x00000060000c8947 */ /* 0x001fec0003800000 */
.L_x_14786:
[----:B------:R-:W-:Y:S05]  /*1ea70*/  BSYNC B0 ;  /* 0x0000000000007941 */ /* 0x000fea0003800000 */
.L_x_14596:
[----:B------:R-:W1:Y:S01]  /*1ea80*/  S2R R2, SR_TID.X ;  /* 0x0000000000027919 */ /* 0x000e620000002100 */
[----:B------:R-:W-:Y:S01]  /*1ea90*/  UMOV UR4, 0xffffffff ;  /* 0xffffffff00047882 */ /* 0x000fe20000000000 */
[----:B------:R-:W2:Y:S01]  /*1eaa0*/  S2R R7, SR_TID.X ;  /* 0x0000000000077919 */ /* 0x000ea20000002100 */
[----:B-1----:R-:W-:Y:S01]  /*1eab0*/  LOP3.LUT R5, R2, 0x7f, RZ, 0xc0, !PT ;  /* 0x0000007f02057812 */ /* 0x002fe200078ec0ff */
[----:B--2---:R-:W-:-:S04]  /*1eac0*/  IMAD.SHL.U32 R2, R7, 0x8, RZ ;  /* 0x0000000807027824 */ /* 0x004fc800078e00ff */
        /* <DEDUP_REMOVED lines=15> */
[C---:B------:R-:W-:Y:S02]  /*1ebc0*/  ISETP.GE.AND P0, PT, R2.reuse, UR4, PT ;  /* 0x0000000402007c0c */ /* 0x040fe4000bf06270 */
[----:B------:R-:W-:Y:S02]  /*1ebd0*/  SHF.L.U32 R5, R2, 0x1, RZ ;  /* 0x0000000102057819 */ /* 0x000fe400000006ff */
[----:B------:R-:W-:Y:S02]  /*1ebe0*/  ISETP.LT.OR P1, PT, R6, 0x1, P0 ;  /* 0x000000010600780c */ /* 0x000fe40000721670 */
[----:B--2---:R-:W-:Y:S02]  /*1ebf0*/  IADD3 R2, P2, R14, R5, RZ ;  /* 0x000000050e027210 */ /* 0x004fe40007f5e0ff */
[----:B------:R-:W1:Y:S03]  /*1ec00*/  SHFL.IDX PT, R14, R17, 0x1, 0x181f ;  /* 0x00381f00110e7f89 */ /* 0x000e6600000e0000 */
[----:B0-----:R-:W-:-:S06]  /*1ec10*/  IMAD.X R3, RZ, RZ, R3, P2 ;  /* 0x000000ffff037224 */ /* 0x001fcc00010e0603 */
        /* <DEDUP_REMOVED lines=34> */
[----:B------:R-:W1:Y:S04]  /*1ee40*/  SHFL.IDX PT, R24, R24, 0x7, 0x181f ;  /* 0x00f81f0018187f89 */ /* 0x000e6800000e0000 */
[----:B------:R2:W3:Y:S01]  /*1ee50*/  SHFL.IDX PT, R14, R17, 0x7, 0x181f ;  /* 0x00f81f00110e7f89 */ /* 0x0004e200000e0000 */
[----:B0-----:R-:W-:-:S05]  /*1ee60*/  IADD3.X R3, RZ, R3, RZ, P2, !PT ;  /* 0x00000003ff037210 */ /* 0x001fca00017fe4ff */
[----:B-1----:R2:W-:Y:S02]  /*1ee70*/  LDGSTS.E.BYPASS.LTC128B.128 [R4+0x3400], desc[UR42][R2.64], !P1 ;  /* 0x0340000002047fae */ /* 0x0025e4000c901d6a */
.L_x_14804:
        /* <DEDUP_REMOVED lines=9> */
.L_x_14599:
        /* <DEDUP_REMOVED lines=11> */
.L_x_14600:
[----:B------:R-:W-:Y:S01]  /*1efc0*/  VIADD R25, R25, 0x1 ;  /* 0x0000000119197836 */ /* 0x000fe20000000000 */
[----:B------:R0:W-:Y:S04]  /*1efd0*/  SYNCS.ARRIVE.TRANS64.A1T0 RZ, [R0+URZ+0x16850], RZ ;  /* 0x016850ff00ff79a7 */ /* 0x0001e8000810003f */
[----:B------:R-:W-:-:S04]  /*1efe0*/  ISETP.NE.AND P0, PT, R25, 0x2, PT ;  /* 0x000000021900780c */ /* 0x000fc80003f05270 */
[----:B0-----:R-:W-:Y:S02]  /*1eff0*/  SEL R0, RZ, 0x1, P0 ;  /* 0x00000001ff007807 */ /* 0x001fe40000000000 */
[----:B------:R-:W-:Y:S02]  /*1f000*/  SEL R25, R25, RZ, P0 ;  /* 0x000000ff19197207 */ /* 0x000fe40000000000 */
[----:B------:R-:W-:-:S07]  /*1f010*/  LOP3.LUT R29, R29, R0, RZ, 0x3c, !PT ;  /* 0x000000001d1d7212 */ /* 0x000fce00078e3cff */
.L_x_14559:
[----:B------:R-:W-:Y:S05]  /*1f020*/  BSYNC B7 ;  /* 0x0000000000077941 */ /* 0x000fea0003800000 */
.L_x_14557:
        /* <DEDUP_REMOVED lines=11> */
.L_x_14601:
        /* <DEDUP_REMOVED lines=10> */
[----:B------:R0:W3:Y:S01]  /*1f180*/  @!P1 LDG.E R3, desc[UR42][R2.64] ;  /* 0x0000002a02039981 */ /* 0x0000e2000c1e1900 */
[C---:B------:R-:W-:Y:S02]  /*1f190*/  ISETP.GE.U32.AND P2, PT, R7.reuse, 0x2, PT ;  /* 0x000000020700780c */ /* 0x040fe40003f46070 */
[C---:B------:R-:W-:Y:S01]  /*1f1a0*/  ISETP.GE.U32.AND P3, PT, R7.reuse, 0x4, PT ;  /* 0x000000040700780c */ /* 0x040fe20003f66070 */
[----:B------:R-:W-:Y:S01]  /*1f1b0*/  SHFL.IDX PT, R0, R16, RZ, 0x1f ;  /* 0x00001fff10007589 */ /* 0x000fe200000e0000 */
[C---:B------:R-:W-:Y:S02]  /*1f1c0*/  ISETP.GE.U32.AND P4, PT, R7.reuse, 0x8, PT ;  /* 0x000000080700780c */ /* 0x040fe40003f86070 */
[C---:B------:R-:W-:Y:S01]  /*1f1d0*/  ISETP.GE.U32.AND P5, PT, R7.reuse, 0x10, PT ;  /* 0x000000100700780c */ /* 0x040fe20003fa6070 */
[----:B------:R-:W-:Y:S01]  /*1f1e0*/  SHFL.IDX PT, R16, R16, 0x1, 0x1f ;  /* 0x00201f0010107f89 */ /* 0x000fe200000e0000 */
[----:B0-----:R-:W-:Y:S02]  /*1f1f0*/  IMAD.MOV.U32 R2, RZ, RZ, RZ ;  /* 0x000000ffff027224 */ /* 0x001fe400078e00ff */
[----:B---3--:R-:W-:Y:S01]  /*1f200*/  @!P1 IMAD.MOV.U32 R2, RZ, RZ, R3 ;  /* 0x000000ffff029224 */ /* 0x008fe200078e0003 */
[----:B------:R-:W-:-:S04]  /*1f210*/  ISETP.NE.AND P1, PT, R7, RZ, PT ;  /* 0x000000ff0700720c */ /* 0x000fc80003f25270 */
[----:B------:R-:W0:Y:S02]  /*1f220*/  SHFL.UP PT, R14, R2, 0x1, RZ ;  /* 0x04200000020e7989 */ /* 0x000e2400000e00ff */
[----:B0-----:R-:W-:-:S04]  /*1f230*/  SEL R5, R14, RZ, P1 ;  /* 0x000000ff0e057207 */ /* 0x001fc80000800000 */
[----:B------:R-:W-:-:S05]  /*1f240*/  IADD3 R4, R2, R5, RZ ;  /* 0x0000000502047210 */ /* 0x000fca0007ffe0ff */
[----:B------:R-:W0:Y:S02]  /*1f250*/  SHFL.UP PT, R14, R4, 0x2, RZ ;  /* 0x04400000040e7989 */ /* 0x000e2400000e00ff */
[----:B0-----:R-:W-:-:S05]  /*1f260*/  SEL R5, R14, RZ, P2 ;  /* 0x000000ff0e057207 */ /* 0x001fca0001000000 */
[----:B------:R-:W-:-:S05]  /*1f270*/  IMAD.IADD R5, R4, 0x1, R5 ;  /* 0x0000000104057824 */ /* 0x000fca00078e0205 */
[----:B------:R-:W2:Y:S02]  /*1f280*/  SHFL.UP PT, R14, R5, 0x4, RZ ;  /* 0x04800000050e7989 */ /* 0x000ea400000e00ff */
        /* <DEDUP_REMOVED lines=9> */
.L_x_14814:
[----:B------:R-:W-:Y:S02]  /*1f320*/  ULDC UR4, c[0x0][0xc38] ;  /* 0x00030e0000047ab9 */ /* 0x000fe40000000800 */
[----:B------:R-:W-:-:S04]  /*1f330*/  IMAD.U32 R4, RZ, RZ, UR4 ;  /* 0x00000004ff047e24 */ /* 0x000fc8000f8e00ff */
[----:B--2---:R-:W-:-:S04]  /*1f340*/  IMAD R5, R14, R4, RZ ;  /* 0x000000040e057224 */ /* 0x004fc800078e02ff */
[----:B------:R-:W-:-:S05]  /*1f350*/  IMAD.IADD R16, R16, 0x1, R5 ;  /* 0x0000000110107824 */ /* 0x000fca00078e0205 */
[----:B------:R-:W-:-:S13]  /*1f360*/  ISETP.GT.AND P6, PT, R16, R0, PT ;  /* 0x000000001000720c */ /* 0x000fda0003fc4270 */
[----:B------:R-:W-:Y:S05]  /*1f370*/  @P6 BRA `(.L_x_14604) ;  /* 0x00000000009c6947 */ /* 0x000fea0003800000 */
.L_x_14609:
[----:B------:R-:W2:Y:S01]  /*1f380*/  LDC R4, c[0x0][0xc3c] ;  /* 0x00030f00ff047b82 */ /* 0x000ea20000000800 */
[----:B------:R-:W-:-:S05]  /*1f390*/  VIADD R19, R19, 0x1f ;  /* 0x0000001f13137836 */ /* 0x000fca0000000000 */
[----:B--2---:R-:W-:-:S13]  /*1f3a0*/  ISETP.GE.AND P6, PT, R19, R4, PT ;  /* 0x000000041300720c */ /* 0x004fda0003fc6270 */
[----:B------:R-:W-:Y:S05]  /*1f3b0*/  @P6 BRA `(.L_x_14605) ;  /* 0x0000000400d06947 */ /* 0x000fea0003800000 */
[----:B------:R-:W2:Y:S01]  /*1f3c0*/  S2R R2, SR_TID.X ;  /* 0x0000000000027919 */ /* 0x000ea20000002100 */
[----:B------:R-:W-:Y:S01]  /*1f3d0*/  BSSY B0, `(.L_x_14606) ;  /* 0x0000009000007945 */ /* 0x000fe20003800000 */
[----:B--2---:R-:W-:-:S04]  /*1f3e0*/  LOP3.LUT R2, R2, 0x1f, RZ, 0xc0, !PT ;  /* 0x0000001f02027812 */ /* 0x004fc800078ec0ff */
[----:B------:R-:W-:Y:S01]  /*1f3f0*/  IADD3 R5, R19, R2, RZ ;  /* 0x0000000213057210 */ /* 0x000fe20007ffe0ff */
[----:B------:R-:W-:-:S03]  /*1f400*/  IMAD.MOV.U32 R2, RZ, RZ, RZ ;  /* 0x000000ffff027224 */ /* 0x000fc600078e00ff */
[----:B------:R-:W-:-:S13]  /*1f410*/  ISETP.GE.OR P6, PT, R5, R4, !P0 ;  /* 0x000000040500720c */ /* 0x000fda00047c6670 */
[----:B------:R-:W-:Y:S05]  /*1f420*/  @P6 BRA `(.L_x_14607) ;  /* 0x00000000000c6947 */ /* 0x000fea0003800000 */
[----:B0-----:R-:W0:Y:S02]  /*1f430*/  LDC.64 R2, c[0x0][0xc80] ;  /* 0x00032000ff027b82 */ /* 0x001e240000000a00 */
[----:B0-----:R-:W-:-:S06]  /*1f440*/  IMAD.WIDE R2, R5, 0x4, R2 ;  /* 0x0000000405027825 */ /* 0x001fcc00078e0202 */
[----:B------:R2:W5:Y:S02]  /*1f450*/  LDG.E R2, desc[UR42][R2.64] ;  /* 0x0000002a02027981 */ /* 0x000564000c1e1900 */
.L_x_14607:
[----:B------:R-:W-:Y:S05]  /*1f460*/  BSYNC B0 ;  /* 0x0000000000007941 */ /* 0x000fea0003800000 */
.L_x_14606:
        /* <DEDUP_REMOVED lines=18> */
.L_x_14822:
[----:B------:R-:W-:Y:S02]  /*1f590*/  ULDC UR4, c[0x0][0xc38] ;  /* 0x00030e0000047ab9 */ /* 0x000fe40000000800 */
[----:B------:R-:W-:-:S04]  /*1f5a0*/  IMAD.U32 R4, RZ, RZ, UR4 ;  /* 0x00000004ff047e24 */ /* 0x000fc8000f8e00ff */
[----:B--2---:R-:W-:-:S05]  /*1f5b0*/  IMAD R5, R14, R4, RZ ;  /* 0x000000040e057224 */ /* 0x004fca00078e02ff */
[----:B------:R-:W-:-:S04]  /*1f5c0*/  IADD3 R16, R5, R16, RZ ;  /* 0x0000001005107210 */ /* 0x000fc80007ffe0ff */
[----:B------:R-:W-:-:S13]  /*1f5d0*/  ISETP.GT.AND P6, PT, R16, R0, PT ;  /* 0x000000001000720c */ /* 0x000fda0003fc4270 */
[----:B------:R-:W-:Y:S05]  /*1f5e0*/  @!P6 BRA `(.L_x_14609) ;  /* 0xfffffffc0064e947 */ /* 0x000fea000383ffff */
.L_x_14604:
        /* <DEDUP_REMOVED lines=8> */
.L_x_14826:
[----:B------:R-:W-:Y:S01]  /*1f670*/  ISETP.NE.AND P0, PT, R6, RZ, PT ;  /* 0x000000ff0600720c */ /* 0x000fe20003f05270 */
[----:B------:R-:W-:-:S12]  /*1f680*/  IMAD.MOV.U32 R6, RZ, RZ, RZ ;  /* 0x000000ffff067224 */ /* 0x000fd800078e00ff */
[----:B------:R-:W-:Y:S05]  /*1f690*/  @!P0 BRA `(.L_x_14611) ;  /* 0x0000000000108947 */ /* 0x000fea0003800000 */
[----:B------:R-:W-:Y:S01]  /*1f6a0*/  UMOV UR4, 0xffffffff ;  /* 0xffffffff00047882 */ /* 0x000fe20000000000 */
[----:B-1----:R-:W-:Y:S02]  /*1f6b0*/  VIADD R12, R5, 0xffffffff ;  /* 0xffffffff050c7836 */ /* 0x002fe40000000000 */
[----:B------:R-:W-:Y:S05]  /*1f6c0*/  BRA.DIV UR4, `(.L_x_14612) ;  /* 0x0000006604707947 */ /* 0x000fea000b800000 */
[----:B------:R4:W1:Y:S02]  /*1f6d0*/  SHFL.IDX PT, R6, R3, R12, 0x1f ;  /* 0x00001f0c03067589 */ /* 0x00086400000e0000 */
.L_x_14611:
[----:B0-2-4-:R-:W0:Y:S01]  /*1f6e0*/  LDC.64 R2, c[0x0][0xc90] ;  /* 0x00032400ff027b82 */ /* 0x015e220000000a00 */
[----:B------:R-:W-:-:S04]  /*1f6f0*/  IMAD.IADD R19, R5, 0x1, R19 ;  /* 0x0000000105137824 */ /* 0x000fc800078e0213 */
[----:B0-----:R-:W-:-:S05]  /*1f700*/  IMAD.WIDE R2, R19, 0x4, R2 ;  /* 0x0000000413027825 */ /* 0x001fca00078e0202 */
[----:B------:R0:W3:Y:S01]  /*1f710*/  LDG.E R7, desc[UR42][R2.64] ;  /* 0x0000002a02077981 */ /* 0x0000e2000c1e1900 */
[----:B-1----:R-:W-:-:S05]  /*1f720*/  IMAD R16, R6, R4, R16 ;  /* 0x0000000406107224 */ /* 0x002fca00078e0210 */
[----:B------:R-:W-:Y:S01]  /*1f730*/  IADD3 R0, R0, -R16, RZ ;  /* 0x8000001000007210 */ /* 0x000fe20007ffe0ff */
[----:B0-----:R-:W-:Y:S02]  /*1f740*/  IMAD.MOV.U32 R2, RZ, RZ, RZ ;  /* 0x000000ffff027224 */ /* 0x001fe400078e00ff */
        /* <DEDUP_REMOVED lines=48> */
[C---:B------:R-:W-:Y:S02]  /*1fa50*/  LOP3.LUT R0, R5.reuse, R4, RZ, 0x3c, !PT ;  /* 0x0000000405007212 */ /* 0x040fe400078e3cff */
[----:B------:R-:W-:Y:S02]  /*1fa60*/  IADD3 R5, R5, R6, RZ ;  /* 0x0000000605057210 */ /* 0x000fe40007ffe0ff */
        /* <DEDUP_REMOVED lines=9> */
.L_x_14605:
[----:B------:R-:W-:Y:S01]  /*1fb00*/  UMOV UR4, URZ ;  /* 0x0000003f00047c82 */ /* 0x000fe20008000000 */
[----:B------:R-:W-:Y:S01]  /*1fb10*/  UMOV UR5, URZ ;  /* 0x0000003f00057c82 */ /* 0x000fe20008000000 */
[----:B------:R-:W-:Y:S01]  /*1fb20*/  ULDC UR6, c[0x0][0xc3c] ;  /* 0x00030f0000067ab9 */ /* 0x000fe20000000800 */
[----:B------:R-:W-:Y:S02]  /*1fb30*/  IMAD.MOV.U32 R16, RZ, RZ, R0 ;  /* 0x000000ffff107224 */ /* 0x000fe400078e0000 */
[----:B------:R-:W-:Y:S02]  /*1fb40*/  IMAD.U32 R17, RZ, RZ, UR4 ;  /* 0x00000004ff117e24 */ /* 0x000fe4000f8e00ff */
[----:B------:R-:W-:Y:S02]  /*1fb50*/  IMAD.U32 R18, RZ, RZ, UR5 ;  /* 0x00000005ff127e24 */ /* 0x000fe4000f8e00ff */
[----:B------:R-:W-:-:S07]  /*1fb60*/  IMAD.U32 R19, RZ, RZ, UR6 ;  /* 0x00000006ff137e24 */ /* 0x000fce000f8e00ff */
.L_x_14613:
        /* <DEDUP_REMOVED lines=10> */
.L_x_14602:
[----:B------:R-:W-:Y:S02]  /*1fc10*/  ULDC UR4, c[0x0][0xc3c] ;  /* 0x00030f0000047ab9 */ /* 0x000fe40000000800 */
[----:B----4-:R-:W-:-:S13]  /*1fc20*/  ISETP.GE.AND P0, PT, R19, UR4, PT ;  /* 0x0000000413007c0c */ /* 0x010fda000bf06270 */
[----:B------:R-:W-:Y:S05]  /*1fc30*/  @!P0 BRA `(.L_x_14614) ;  /* 0xffffff9c00948947 */ /* 0x000fea000383ffff */
[----:B------:R-:W-:Y:S05]  /*1fc40*/  BSYNC B8 ;  /* 0x0000000000087941 */ /* 0x000fea0003800000 */
.L_x_14505:
[----:B0-----:R-:W4:Y:S01]  /*1fc50*/  LDL.LU R0, [R1+0x44] ;  /* 0x0000440001007983 */ /* 0x001f220000300800 */
[----:B------:R-:W-:Y:S01]  /*1fc60*/  BSSY B0, `(.L_x_14615) ;  /* 0x000000b000007945 */ /* 0x000fe20003800000 */
[----:B------:R-:W0:Y:S01]  /*1fc70*/  S2R R5, SR_CgaCtaId ;  /* 0x0000000000057919 */ /* 0x000e220000008800 */
[----:B----4-:R-:W-:-:S05]  /*1fc80*/  VIADD R0, R0, 0x1 ;  /* 0x0000000100007836 */ /* 0x010fca0000000000 */
        /* <DEDUP_REMOVED lines=8> */
.L_x_14829:
[----:B------:R-:W-:Y:S05]  /*1fd10*/  BSYNC B0 ;  /* 0x0000000000007941 */ /* 0x000fea0003800000 */
.L_x_14615:
[----:B------:R-:W-:-:S03]  /*1fd20*/  UMOV UR4, 0xffffffff ;  /* 0xffffffff00047882 */ /* 0x000fc60000000000 */
[----:B------:R-:W-:Y:S05]  /*1fd30*/  BRA.DIV UR4, `(.L_x_14617) ;  /* 0x0000006204107947 */ /* 0x000fea000b800000 */
[----:B0-----:R-:W0:Y:S02]  /*1fd40*/  S2R R0, SR_TID.X ;  /* 0x0000000000007919 */ /* 0x001e240000002100 */
[----:B0-----:R-:W-:-:S04]  /*1fd50*/  SHF.R.U32.HI R0, RZ, 0x5, R0 ;  /* 0x00000005ff007819 */ /* 0x001fc80000011600 */
[----:B------:R-:W-:-:S05]  /*1fd60*/  LOP3.LUT R0, R0, 0x3, RZ, 0xc0, !PT ;  /* 0x0000000300007812 */ /* 0x000fca00078ec0ff */
[----:B------:R0:W4:Y:S02]  /*1fd70*/  SHFL.IDX PT, R14, R0, RZ, 0x1f ;  /* 0x00001fff000e7589 */ /* 0x00012400000e0000 */
.L_x_14832:
[----:B----4-:R-:W-:-:S13]  /*1fd80*/  ISETP.NE.AND P0, PT, R14, RZ, PT ;  /* 0x000000ff0e00720c */ /* 0x010fda0003f05270 */
[----:B------:R-:W-:Y:S05]  /*1fd90*/  @P0 BRA `(.L_x_14289) ;  /* 0x0000000000880947 */ /* 0x000fea0003800000 */
[----:B------:R-:W-:-:S03]  /*1fda0*/  UMOV UR4, 0xffffffff ;  /* 0xffffffff00047882 */ /* 0x000fc60000000000 */
[----:B------:R-:W-:Y:S05]  /*1fdb0*/  BRA.DIV UR4, `(.L_x_14618) ;  /* 0x0000006204247947 */ /* 0x000fea000b800000 */
[----:B------:R-:W-:-:S13]  /*1fdc0*/  ELECT P6, URZ, PT ;  /* 0x00000000003f782f */ /* 0x000fda00038c0000 */
.L_x_14835:
[----:B------:R-:W-:Y:S05]  /*1fdd0*/  @!P6 BRA `(.L_x_14289) ;  /* 0x000000000078e947 */ /* 0x000fea0003800000 */
[----:B------:R-:W-:-:S06]  /*1fde0*/  ULOP3.LUT UR4, UR37, 0x2, URZ, 0xfc, !UPT ;  /* 0x0000000225047892 */ /* 0x000fcc000f8efc3f */
[----:B0-----:R-:W-:-:S05]  /*1fdf0*/  IMAD.U32 R0, RZ, RZ, UR4 ;  /* 0x00000004ff007e24 */ /* 0x001fca000f8e00ff */
[----:B------:R-:W-:-:S13]  /*1fe00*/  ISETP.NE.AND P0, PT, R0, 0x3, PT ;  /* 0x000000030000780c */ /* 0x000fda0003f05270 */
[----:B------:R-:W-:Y:S05]  /*1fe10*/  @!P0 BRA `(.L_x_14619) ;  /* 0x0000000000048947 */ /* 0x000fea0003800000 */
[----:B------:R-:W-:Y:S01]  /*1fe20*/  BPT.TRAP 0x1 ;  /* 0x000000040000795c */ /* 0x000fe20000300000 */
.L_x_14619:
[----:B------:R-:W-:Y:S01]  /*1fe30*/  IMAD R3, R25, 0x8, R5 ;  /* 0x0000000819037824 */ /* 0x000fe200078e0205 */
[----:B------:R-:W-:Y:S01]  /*1fe40*/  SHF.L.U32 R2, R29, 0x1f, RZ ;  /* 0x0000001f1d027819 */ /* 0x000fe200000006ff */
[----:B------:R-:W-:-:S03]  /*1fe50*/  VIADD R25, R25, 0x1 ;  /* 0x0000000119197836 */ /* 0x000fc60000000000 */
[----:B------:R-:W0:Y:S02]  /*1fe60*/  SYNCS.PHASECHK.TRANS64.TRYWAIT P1, [R3+URZ+0x16840], R2 ;  /* 0x01684002030075a7 */ /* 0x000e24000802017f */
[----:B------:R-:W-:-:S04]  /*1fe70*/  ISETP.NE.AND P2, PT, R25, 0x2, PT ;  /* 0x000000021900780c */ /* 0x000fc80003f45270 */
[----:B------:R-:W-:Y:S01]  /*1fe80*/  SEL R0, RZ, 0x1, P2 ;  /* 0x00000001ff007807 */ /* 0x000fe20001000000 */
[----:B0-----:R-:W-:Y:S08]  /*1fe90*/  @!P1 BRA `(.L_x_14620) ;  /* 0x00000060000c9947 */ /* 0x001ff00003800000 */
.L_x_14836:
[----:B------:R-:W-:Y:S02]  /*1fea0*/  SEL R25, R25, RZ, P2 ;  /* 0x000000ff19197207 */ /* 0x000fe40001000000 */
[----:B------:R-:W-:Y:S01]  /*1feb0*/  LOP3.LUT R0, R29, R0, RZ, 0x3c, !PT ;  /* 0x000000001d007212 */ /* 0x000fe200078e3cff */
[----:B------:R-:W-:Y:S06]  /*1fec0*/  @!P0 BRA `(.L_x_14621) ;  /* 0x0000000000048947 */ /* 0x000fec0003800000 */
[----:B------:R-:W-:Y:S01]  /*1fed0*/  BPT.TRAP 0x1 ;  /* 0x000000040000795c */ /* 0x000fe20000300000 */
.L_x_14621:
[----:B------:R-:W-:Y:S01]  /*1fee0*/  IMAD R25, R25, 0x8, R5 ;  /* 0x0000000819197824 */ /* 0x000fe200078e0205 */
[----:B------:R-:W-:-:S04]  /*1fef0*/  SHF.L.U32 R0, R0, 0x1f, RZ ;  /* 0x0000001f00007819 */ /* 0x000fc800000006ff */
[----:B------:R-:W4:Y:S02]  /*1ff00*/  SYNCS.PHASECHK.TRANS64.TRYWAIT P1, [R25+URZ+0x16840], R0 ;  /* 0x01684000190075a7 */ /* 0x000f24000802017f */
[----:B----4-:R-:W-:Y:S05]  /*1ff10*/  @!P1 BRA `(.L_x_14622) ;  /* 0x0000006000009947 */ /* 0x010fea0003800000 */
.L_x_14837:
[----:B------:R-:W-:Y:S05]  /*1ff20*/  @!P0 BRA `(.L_x_14623) ;  /* 0x0000000000048947 */ /* 0x000fea0003800000 */
[----:B------:R-:W-:Y:S01]  /*1ff30*/  BPT.TRAP 0x1 ;  /* 0x000000040000795c */ /* 0x000fe20000300000 */
.L_x_14623:
[----:B------:R-:W5:Y:S02]  /*1ff40*/  SYNCS.PHASECHK.TRANS64.TRYWAIT P1, [R3+URZ+0x16860], R2 ;  /* 0x01686002030075a7 */ /* 0x000f64000802017f */
[----:B-----5:R-:W-:Y:S05]  /*1ff50*/  @!P1 BRA `(.L_x_14624) ;  /* 0x0000006000049947 */ /* 0x020fea0003800000 */
.L_x_14838:
[----:B------:R-:W-:Y:S05]  /*1ff60*/  @!P0 BRA `(.L_x_14625) ;  /* 0x0000000000048947 */ /* 0x000fea0003800000 */
[----:B------:R-:W-:Y:S01]  /*1ff70*/  BPT.TRAP 0x1 ;  /* 0x000000040000795c */ /* 0x000fe20000300000 */
.L_x_14625:
[----:B------:R0:W0:Y:S02]  /*1ff80*/  SYNCS.PHASECHK.TRANS64.TRYWAIT P0, [R25+URZ+0x16860], R0 ;  /* 0x01686000190075a7 */ /* 0x000024000800017f */
[----:B0-----:R-:W-:Y:S05]  /*1ff90*/  @!P0 NANOSLEEP.SYNCS 0x989680 ;  /* 0x009896800000895d */ /* 0x001fea0003900000 */
[----:B------:R-:W0:Y:S02]  /*1ffa0*/  @!P0 SYNCS.PHASECHK.TRANS64 P0, [R25+URZ+0x16860], R0 ;  /* 0x01686000190085a7 */ /* 0x000e24000800007f */
[----:B0-----:R-:W-:Y:S05]  /*1ffb0*/  @!P0 BRA `(.L_x_14625) ;  /* 0xfffffffc00f08947 */ /* 0x001fea000383ffff */
.L_x_14289:
[----:B------:R-:W-:Y:S05]  /*1ffc0*/  BSYNC B9 ;  /* 0x0000000000097941 */ /* 0x000fea0003800000 */
.L_x_14286:
[----:B------:R-:W-:Y:S05]  /*1ffd0*/  EXIT ;  /* 0x000000000000794d */ /* 0x000fea0003800000 */
.L_x_14315:
[----:B0-----:R0:W1:Y:S02]  /*1ffe0*/  SYNCS.PHASECHK.TRANS64.TRYWAIT P6, [R70+URZ+0x16890], R79 ;  /* 0x0168904f460075a7 */ /* 0x00106400080c017f */
[----:B-1----:R-:W-:Y:S05]  /*1fff0*/  @!P6 NANOSLEEP.SYNCS 0x989680 ;  /* 0x009896800000e95d */ /* 0x002fea0003900000 */
[----:B------:R-:W1:Y:S02]  /*20000*/  @!P6 SYNCS.PHASECHK.TRANS64 P6, [R70+URZ+0x16890], R79 ;  /* 0x0168904f4600e5a7 */ /* 0x000e6400080c007f */
[----:B-1----:R-:W-:Y:S05]  /*20010*/  @!P6 BRA `(.L_x_14315) ;  /* 0xfffffffc00f0e947 */ /* 0x002fea000383ffff */
[----:B------:R-:W-:Y:S05]  /*20020*/  BRA `(.L_x_14626) ;  /* 0xfffffe2c00747947 */ /* 0x000fea000383ffff */
.L_x_14316:
        /* <DEDUP_REMOVED lines=8> */
.L_x_14628:
[----:B------:R-:W-:Y:S05]  /*200b0*/  BSYNC B1 ;  /* 0x0000000000017941 */ /* 0x000fea0003800000 */
.L_x_14627:
        /* <DEDUP_REMOVED lines=8> */
.L_x_14629:
[----:B------:R-:W-:Y:S05]  /*20140*/  BRA `(.L_x_14630) ;  /* 0xfffffe2c00407947 */ /* 0x000fea000383ffff */
.L_x_14325:
[----:B------:R-:W-:Y:S01]  /*20150*/  BSSY B1, `(.L_x_14631) ;  /* 0x0000008000017945 */ /* 0x000fe20003800000 */
[----:B--2-4-:R-:W-:Y:S01]  /*20160*/  IMAD.MOV.U32 R13, RZ, RZ, R85 ;  /* 0x000000ffff0d7224 */ /* 0x014fe200078e0055 */
[----:B------:R-:W-:Y:S01]  /*20170*/  MOV R11, 0x1c1f ;  /* 0x00001c1f000b7802 */ /* 0x000fe20000000f00 */
[----:B------:R-:W-:Y:S02]  /*20180*/  IMAD.MOV.U32 R12, RZ, RZ, 0x1 ;  /* 0x00000001ff0c7424 */ /* 0x000fe400078e00ff */
[----:B------:R-:W-:-:S07]  /*20190*/  IMAD.MOV.U32 R15, RZ, RZ, -0x1 ;  /* 0xffffffffff0f7424 */ /* 0x000fce00078e00ff */
[----:B01-3--:R-:W-:Y:S05]  /*201a0*/  WARPSYNC.COLLECTIVE R15, `(.L_x_14632) ;  /* 0x000000000f087348 */ /* 0x00bfea0003c00000 */
[----:B---3--:R2:W3:Y:S02]  /*201b0*/  SHFL.IDX P6, R14, R13, R12, R11 ;  /* 0x0000000c0d0e7389 */ /* 0x0084e400000c000b */
[----:B0123--:R-:W-:Y:S01]  /*201c0*/  ENDCOLLECTIVE ;  /* 0x000000000000791b */ /* 0x00ffe20003800000 */
.L_x_14632:
[----:B------:R-:W-:Y:S05]  /*201d0*/  BSYNC B1 ;  /* 0x0000000000017941 */ /* 0x000fea0003800000 */
.L_x_14631:
[----:B------:R-:W-:Y:S02]  /*201e0*/  IMAD.MOV.U32 R13, RZ, RZ, R84 ;  /* 0x000000ffff0d7224 */ /* 0x000fe400078e0054 */
[----:B------:R-:W-:Y:S02]  /*201f0*/  IMAD.MOV.U32 R12, RZ, RZ, 0x1 ;  /* 0x00000001ff0c7424 */ /* 0x000fe400078e00ff */
[----:B------:R-:W-:Y:S02]  /*20200*/  IMAD.MOV.U32 R11, RZ, RZ, 0x1c1f ;  /* 0x00001c1fff0b7424 */ /* 0x000fe400078e00ff */
[----:B------:R-:W-:Y:S02]  /*20210*/  IMAD.MOV.U32 R15, RZ, RZ, -0x1 ;  /* 0xffffffffff0f7424 */ /* 0x000fe400078e00ff */
[----:B------:R-:W-:-:S07]  /*20220*/  IMAD.MOV.U32 R85, RZ, RZ, R14 ;  /* 0x000000ffff557224 */ /* 0x000fce00078e000e */
[----:B------:R-:W-:Y:S05]  /*20230*/  WARPSYNC.COLLECTIVE R15, `(.L_x_14633) ;  /* 0x000000000f087348 */ /* 0x000fea0003c00000 */
[----:B------:R0:W1:Y:S02]  /*20240*/  SHFL.IDX P6, R14, R13, R12, R11 ;  /* 0x0000000c0d0e7389 */ /* 0x00006400000c000b */
[----:B01----:R-:W-:Y:S01]  /*20250*/  ENDCOLLECTIVE ;  /* 0x000000000000791b */ /* 0x003fe20003800000 */
.L_x_14633:
[----:B------:R-:W-:Y:S05]  /*20260*/  BRA `(.L_x_14634) ;  /* 0xfffffe3000b47947 */ /* 0x000fea000383ffff */
.L_x_14337:
[----:B-1----:R1:W2:Y:S02]  /*20270*/  SYNCS.PHASECHK.TRANS64.TRYWAIT P4, [R70+URZ+0x16890], R79 ;  /* 0x0168904f460075a7 */ /* 0x0022a4000808017f */
[----:B--2---:R-:W-:Y:S05]  /*20280*/  @!P4 NANOSLEEP.SYNCS 0x989680 ;  /* 0x009896800000c95d */ /* 0x004fea0003900000 */
[----:B------:R-:W2:Y:S02]  /*20290*/  @!P4 SYNCS.PHASECHK.TRANS64 P4, [R70+URZ+0x16890], R79 ;  /* 0x0168904f4600c5a7 */ /* 0x000ea4000808007f */
[----:B--2---:R-:W-:Y:S05]  /*202a0*/  @!P4 BRA `(.L_x_14337) ;  /* 0xfffffffc00f0c947 */ /* 0x004fea000383ffff */
[----:B------:R-:W-:Y:S05]  /*202b0*/  BRA `(.L_x_14635) ;  /* 0xfffffe3c00b07947 */ /* 0x000fea000383ffff */
.L_x_14338:
[----:B------:R-:W-:Y:S01]  /*202c0*/  BSSY B1, `(.L_x_14636) ;  /* 0x0000008000017945 */ /* 0x000fe20003800000 */
[----:B0-----:R-:W-:Y:S01]  /*202d0*/  IMAD.MOV.U32 R13, RZ, RZ, R85 ;  /* 0x000000ffff0d7224 */ /* 0x001fe200078e0055 */
[----:B------:R-:W-:Y:S01]  /*202e0*/  MOV R12, RZ ;  /* 0x000000ff000c7202 */ /* 0x000fe20000000f00 */
[----:B------:R-:W-:Y:S02]  /*202f0*/  IMAD.MOV.U32 R11, RZ, RZ, 0x1c1f ;  /* 0x00001c1fff0b7424 */ /* 0x000fe400078e00ff */
[----:B------:R-:W-:-:S07]  /*20300*/  IMAD.MOV.U32 R15, RZ, RZ, -0x1 ;  /* 0xffffffffff0f7424 */ /* 0x000fce00078e00ff */
[----:B-1----:R-:W-:Y:S05]  /*20310*/  WARPSYNC.COLLECTIVE R15, `(.L_x_14637) ;  /* 0x000000000f087348 */ /* 0x002fea0003c00000 */
[----:B------:R0:W2:Y:S02]  /*20320*/  SHFL.IDX P6, R14, R13, R12, R11 ;  /* 0x0000000c0d0e7389 */ /* 0x0000a400000c000b */
[----:B012---:R-:W-:Y:S01]  /*20330*/  ENDCOLLECTIVE ;  /* 0x000000000000791b */ /* 0x007fe20003800000 */
.L_x_14637:
[----:B------:R-:W-:Y:S05]  /*20340*/  BSYNC B1 ;  /* 0x0000000000017941 */ /* 0x000fea0003800000 */
.L_x_14636:
        /* <DEDUP_REMOVED lines=8> */
.L_x_14638:
[----:B------:R-:W-:Y:S01]  /*203d0*/  MOV R82, R14 ;  /* 0x0000000e00527202 */ /* 0x000fe20000000f00 */
[----:B------:R-:W-:Y:S06]  /*203e0*/  BRA `(.L_x_14639) ;  /* 0xfffffe3c007c7947 */ /* 0x000fec000383ffff */
.L_x_14343:
[----:B------:R-:W-:Y:S01]  /*203f0*/  BSSY B1, `(.L_x_14640) ;  /* 0x0000008000017945 */ /* 0x000fe20003800000 */
[----:B0-----:R-:W-:Y:S02]  /*20400*/  IMAD.MOV.U32 R13, RZ, RZ, R85 ;  /* 0x000000ffff0d7224 */ /* 0x001fe400078e0055 */
[----:B------:R-:W-:Y:S02]  /*20410*/  IMAD.MOV.U32 R12, RZ, RZ, 0x1 ;  /* 0x00000001ff0c7424 */ /* 0x000fe400078e00ff */
[----:B------:R-:W-:Y:S02]  /*20420*/  IMAD.MOV.U32 R11, RZ, RZ, 0x1c1f ;  /* 0x00001c1fff0b7424 */ /* 0x000fe400078e00ff */
[----:B------:R-:W-:-:S07]  /*20430*/  IMAD.MOV.U32 R15, RZ, RZ, -0x1 ;  /* 0xffffffffff0f7424 */ /* 0x000fce00078e00ff */
[----:B-1234-:R-:W-:Y:S05]  /*20440*/  WARPSYNC.COLLECTIVE R15, `(.L_x_14641) ;  /* 0x000000000f087348 */ /* 0x01efea0003c00000 */
[----:B------:R0:W0:Y:S02]  /*20450*/  SHFL.IDX P6, R14, R13, R12, R11 ;  /* 0x0000000c0d0e7389 */ /* 0x00002400000c000b */
[----:B01234-:R-:W-:Y:S01]  /*20460*/  ENDCOLLECTIVE ;  /* 0x000000000000791b */ /* 0x01ffe20003800000 */
.L_x_14641:
[----:B------:R-:W-:Y:S05]  /*20470*/  BSYNC B1 ;  /* 0x0000000000017941 */ /* 0x000fea0003800000 */
.L_x_14640:
        /* <DEDUP_REMOVED lines=8> */
.L_x_14642:
[----:B------:R-:W-:Y:S01]  /*20500*/  IMAD.MOV.U32 R84, RZ, RZ, R14 ;  /* 0x000000ffff547224 */ /* 0x000fe200078e000e */
[----:B------:R-:W-:Y:S06]  /*20510*/  BRA `(.L_x_14643) ;  /* 0xfffffe44000c7947 */ /* 0x000fec000383ffff */
.L_x_14348:
[----:B0-----:R0:W1:Y:S02]  /*20520*/  SYNCS.PHASECHK.TRANS64.TRYWAIT P3, [R70+URZ+0x16890], R79 ;  /* 0x0168904f460075a7 */ /* 0x001064000806017f */
[----:B-1----:R-:W-:Y:S05]  /*20530*/  @!P3 NANOSLEEP.SYNCS 0x989680 ;  /* 0x009896800000b95d */ /* 0x002fea0003900000 */
[----:B------:R-:W1:Y:S02]  /*20540*/  @!P3 SYNCS.PHASECHK.TRANS64 P3, [R70+URZ+0x16890], R79 ;  /* 0x0168904f4600b5a7 */ /* 0x000e64000806007f */
[----:B-1----:R-:W-:Y:S05]  /*20550*/  @!P3 BRA `(.L_x_14348) ;  /* 0xfffffffc00f0b947 */ /* 0x002fea000383ffff */
[----:B------:R-:W-:Y:S05]  /*20560*/  BRA `(.L_x_14644) ;  /* 0xfffffe4c00187947 */ /* 0x000fea000383ffff */
.L_x_14349:
        /* <DEDUP_REMOVED lines=8> */
.L_x_14646:
[----:B------:R-:W-:Y:S05]  /*205f0*/  BSYNC B1 ;  /* 0x0000000000017941 */ /* 0x000fea0003800000 */
.L_x_14645:
        /* <DEDUP_REMOVED lines=8> */
.L_x_14647:
[----:B------:R-:W-:Y:S01]  /*20680*/  IMAD.MOV.U32 R33, RZ, RZ, R14 ;  /* 0x000000ffff217224 */ /* 0x000fe200078e000e */
[----:B------:R-:W-:Y:S06]  /*20690*/  BRA `(.L_x_14648) ;  /* 0xfffffe4c003c7947 */ /* 0x000fec000383ffff */
.L_x_14352:
        /* <DEDUP_REMOVED lines=8> */
.L_x_14650:
[----:B------:R-:W-:Y:S05]  /*20720*/  BSYNC B1 ;  /* 0x0000000000017941 */ /* 0x000fea0003800000 */
.L_x_14649:
        /* <DEDUP_REMOVED lines=8> */
.L_x_14651:
[----:B------:R-:W-:Y:S01]  /*207b0*/  IMAD.MOV.U32 R33, RZ, RZ, R14 ;  /* 0x000000ffff217224 */ /* 0x000fe200078e000e */
[----:B------:R-:W-:Y:S06]  /*207c0*/  BRA `(.L_x_14652) ;  /* 0xfffffe4c003c7947 */ /* 0x000fec000383ffff */
.L_x_14356:
[----:B0-----:R0:W3:Y:S02]  /*207d0*/  SYNCS.PHASECHK.TRANS64.TRYWAIT P4, [R70+URZ+0x168b0], R79 ;  /* 0x0168b04f460075a7 */ /* 0x0010e4000808017f */
[----:B---3--:R-:W-:Y:S05]  /*207e0*/  @!P4 NANOSLEEP.SYNCS 0x989680 ;  /* 0x009896800000c95d */ /* 0x008fea0003900000 */
[----:B------:R-:W3:Y:S02]  /*207f0*/  @!P4 SYNCS.PHASECHK.TRANS64 P4, [R70+URZ+0x168b0], R79 ;  /* 0x0168b04f4600c5a7 */ /* 0x000ee4000808007f */
[----:B---3--:R-:W-:Y:S05]  /*20800*/  @!P4 BRA `(.L_x_14356) ;  /* 0xfffffffc00f0c947 */ /* 0x008fea000383ffff */
[----:B------:R-:W-:Y:S05]  /*20810*/  BRA `(.L_x_14653) ;  /* 0xfffffe4c00b87947 */ /* 0x000fea000383ffff */
.L_x_14372:
        /* <DEDUP_REMOVED lines=9> */
[----:B--2---:R-:W-:-:S07]  /*208b0*/  MOV R13, R5 ;  /* 0x00000005000d7202 */ /* 0x004fce0000000f00 */
[----:B----45:R-:W-:Y:S05]  /*208c0*/  WARPSYNC.COLLECTIVE R15, `(.L_x_14655) ;  /* 0x000000000f087348 */ /* 0x030fea0003c00000 */
[----:B------:R0:W1:Y:S02]  /*208d0*/  SHFL.IDX P6, R14, R13, R12, R11 ;  /* 0x0000000c0d0e7389 */ /* 0x00006400000c000b */
[----:B01--45:R-:W-:Y:S01]  /*208e0*/  ENDCOLLECTIVE ;  /* 0x000000000000791b */ /* 0x033fe20003800000 */
.L_x_14655:
[----:B------:R-:W-:Y:S05]  /*208f0*/  BSYNC B0 ;  /* 0x0000000000007941 */ /* 0x000fea0003800000 */
.L_x_14654:
[----:B------:R1:W-:Y:S01]  /*20900*/  STL [R1+0x28], R14 ;  /* 0x0000280e01007387 */ /* 0x0003e20000100800 */
[----:B------:R-:W-:Y:S05]  /*20910*/  BRA `(.L_x_14656) ;  /* 0xfffffe58004c7947 */ /* 0x000fea000383ffff */
.L_x_14384:
[----:B------:R-:W-:Y:S01]  /*20920*/  BSSY B1, `(.L_x_14657) ;  /* 0x0000008000017945 */ /* 0x000fe20003800000 */
[----:B--2---:R-:W-:Y:S02]  /*20930*/  IMAD.MOV.U32 R13, RZ, RZ, R6 ;  /* 0x000000ffff0d7224 */ /* 0x004fe400078e0006 */
[----:B------:R-:W-:Y:S02]  /*20940*/  IMAD.MOV.U32 R12, RZ, RZ, RZ ;  /* 0x000000ffff0c7224 */ /* 0x000fe400078e00ff */
[----:B------:R-:W-:Y:S02]  /*20950*/  IMAD.MOV.U32 R11, RZ, RZ, 0x1c1f ;  /* 0x00001c1fff0b7424 */ /* 0x000fe400078e00ff */
[----:B------:R-:W-:-:S07]  /*20960*/  IMAD.MOV.U32 R15, RZ, RZ, -0x1 ;  /* 0xffffffffff0f7424 */ /* 0x000fce00078e00ff */
[----:B-1----:R-:W-:Y:S05]  /*20970*/  WARPSYNC.COLLECTIVE R15, `(.L_x_14658) ;  /* 0x000000000f087348 */ /* 0x002fea0003c00000 */
[----:B-1----:R0:W1:Y:S02]  /*20980*/  SHFL.IDX P6, R14, R13, R12, R11 ;  /* 0x0000000c0d0e7389 */ /* 0x00206400000c000b */
[----:B01----:R-:W-:Y:S01]  /*20990*/  ENDCOLLECTIVE ;  /* 0x000000000000791b */ /* 0x003fe20003800000 */
.L_x_14658:
[----:B------:R-:W-:Y:S05]  /*209a0*/  BSYNC B1 ;  /* 0x0000000000017941 */ /* 0x000fea0003800000 */
.L_x_14657:
[----:B------:R-:W-:Y:S01]  /*209b0*/  IMAD.MOV.U32 R13, RZ, RZ, R4 ;  /* 0x000000ffff0d7224 */ /* 0x000fe200078e0004 */
[----:B------:R-:W-:Y:S01]  /*209c0*/  MOV R3, R14 ;  /* 0x0000000e00037202 */ /* 0x000fe20000000f00 */
[----:B------:R-:W-:Y:S02]  /*209d0*/  IMAD.MOV.U32 R12, RZ, RZ, RZ ;  /* 0x000000ffff0c7224 */ /* 0x000fe400078e00ff */
[----:B------:R-:W-:Y:S02]  /*209e0*/  IMAD.MOV.U32 R11, RZ, RZ, 0x1c1f ;  /* 0x00001c1fff0b7424 */ /* 0x000fe400078e00ff */
[----:B------:R-:W-:-:S07]  /*209f0*/  IMAD.MOV.U32 R15, RZ, RZ, -0x1 ;  /* 0xffffffffff0f7424 */ /* 0x000fce00078e00ff */
[----:B------:R-:W-:Y:S05]  /*20a00*/  WARPSYNC.COLLECTIVE R15, `(.L_x_14659) ;  /* 0x000000000f087348 */ /* 0x000fea0003c00000 */
[----:B------:R0:W1:Y:S02]  /*20a10*/  SHFL.IDX P6, R14, R13, R12, R11 ;  /* 0x0000000c0d0e7389 */ /* 0x00006400000c000b */
[----:B01----:R-:W-:Y:S01]  /*20a20*/  ENDCOLLECTIVE ;  /* 0x000000000000791b */ /* 0x003fe20003800000 */
.L_x_14659:
[----:B------:R-:W-:Y:S02]  /*20a30*/  IMAD.MOV.U32 R13, RZ, RZ, R8 ;  /* 0x000000ffff0d7224 */ /* 0x000fe400078e0008 */
[----:B------:R-:W-:-:S07]  /*20a40*/  IMAD.MOV.U32 R0, RZ, RZ, R14 ;  /* 0x000000ffff007224 */ /* 0x000fce00078e000e */
[----:B------:R-:W-:Y:S05]  /*20a50*/  WARPSYNC.COLLECTIVE R15, `(.L_x_14660) ;  /* 0x000000000f087348 */ /* 0x000fea0003c00000 */
[----:B------:R0:W1:Y:S02]  /*20a60*/  SHFL.IDX P6, R14, R13, R12, R11 ;  /* 0x0000000c0d0e7389 */ /* 0x00006400000c000b */
[----:B01----:R-:W-:Y:S01]  /*20a70*/  ENDCOLLECTIVE ;  /* 0x000000000000791b */ /* 0x003fe20003800000 */
.L_x_14660:
[----:B------:R-:W-:Y:S01]  /*20a80*/  MOV R13, R7 ;  /* 0x00000007000d7202 */ /* 0x000fe20000000f00 */
[----:B------:R-:W-:-:S07]  /*20a90*/  IMAD.MOV.U32 R5, RZ, RZ, R14 ;  /* 0x000000ffff057224 */ /* 0x000fce00078e000e */
[----:B------:R-:W-:Y:S05]  /*20aa0*/  WARPSYNC.COLLECTIVE R15, `(.L_x_14661) ;  /* 0x000000000f087348 */ /* 0x000fea0003c00000 */
[----:B------:R0:W1:Y:S02]  /*20ab0*/  SHFL.IDX P6, R14, R13, R12, R11 ;  /* 0x0000000c0d0e7389 */ /* 0x00006400000c000b */
[----:B01----:R-:W-:Y:S01]  /*20ac0*/  ENDCOLLECTIVE ;  /* 0x000000000000791b */ /* 0x003fe20003800000 */
.L_x_14661:
[----:B------:R-:W-:Y:S05]  /*20ad0*/  BRA `(.L_x_14662) ;  /* 0xfffffe5c00d07947 */ /* 0x000fea000383ffff */
.L_x_14387:
[----:B------:R-:W-:Y:S01]  /*20ae0*/  BSSY B1, `(.L_x_14663) ;  /* 0x0000008000017945 */ /* 0x000fe20003800000 */
[----:B--2---:R-:W-:Y:S02]  /*20af0*/  IMAD.MOV.U32 R13, RZ, RZ, R6 ;  /* 0x000000ffff0d7224 */ /* 0x004fe400078e0006 */
[----:B------:R-:W-:Y:S02]  /*20b00*/  IMAD.MOV.U32 R12, RZ, RZ, 0x1 ;  /* 0x00000001ff0c7424 */ /* 0x000fe400078e00ff */
[----:B------:R-:W-:Y:S02]  /*20b10*/  IMAD.MOV.U32 R11, RZ, RZ, 0x1c1f ;  /* 0x00001c1fff0b7424 */ /* 0x000fe400078e00ff */
[----:B------:R-:W-:-:S07]  /*20b20*/  IMAD.MOV.U32 R15, RZ, RZ, -0x1 ;  /* 0xffffffffff0f7424 */ /* 0x000fce00078e00ff */
[----:B-1----:R-:W-:Y:S05]  /*20b30*/  WARPSYNC.COLLECTIVE R15, `(.L_x_14664) ;  /* 0x000000000f087348 */ /* 0x002fea0003c00000 */
[----:B------:R0:W2:Y:S02]  /*20b40*/  SHFL.IDX P6, R14, R13, R12, R11 ;  /* 0x0000000c0d0e7389 */ /* 0x0000a400000c000b */
[----:B012---:R-:W-:Y:S01]  /*20b50*/  ENDCOLLECTIVE ;  /* 0x000000000000791b */ /* 0x007fe20003800000 */
.L_x_14664:
[----:B------:R-:W-:Y:S05]  /*20b60*/  BSYNC B1 ;  /* 0x0000000000017941 */ /* 0x000fea0003800000 */
.L_x_14663:
        /* <DEDUP_REMOVED lines=8> */
.L_x_14665:
[----:B------:R-:W-:Y:S02]  /*20bf0*/  IMAD.MOV.U32 R13, RZ, RZ, R8 ;  /* 0x000000ffff0d7224 */ /* 0x000fe400078e0008 */
[----:B------:R-:W-:-:S07]  /*20c00*/  IMAD.MOV.U32 R0, RZ, RZ, R14 ;  /* 0x000000ffff007224 */ /* 0x000fce00078e000e */
[----:B------:R-:W-:Y:S05]  /*20c10*/  WARPSYNC.COLLECTIVE R15, `(.L_x_14666) ;  /* 0x000000000f087348 */ /* 0x000fea0003c00000 */
[----:B------:R0:W1:Y:S02]  /*20c20*/  SHFL.IDX P6, R14, R13, R12, R11 ;  /* 0x0000000c0d0e7389 */ /* 0x00006400000c000b */
[----:B01----:R-:W-:Y:S01]  /*20c30*/  ENDCOLLECTIVE ;  /* 0x000000000000791b */ /* 0x003fe20003800000 */
.L_x_14666:
[----:B------:R-:W-:Y:S02]  /*20c40*/  IMAD.MOV.U32 R13, RZ, RZ, R7 ;  /* 0x000000ffff0d7224 */ /* 0x000fe400078e0007 */
[----:B------:R-:W-:-:S07]  /*20c50*/  IMAD.MOV.U32 R5, RZ, RZ, R14 ;  /* 0x000000ffff057224 */ /* 0x000fce00078e000e */
[----:B------:R-:W-:Y:S05]  /*20c60*/  WARPSYNC.COLLECTIVE R15, `(.L_x_14667) ;  /* 0x000000000f087348 */ /* 0x000fea0003c00000 */
[----:B------:R0:W1:Y:S02]  /*20c70*/  SHFL.IDX P6, R14, R13, R12, R11 ;  /* 0x0000000c0d0e7389 */ /* 0x00006400000c000b */
[----:B01----:R-:W-:Y:S01]  /*20c80*/  ENDCOLLECTIVE ;  /* 0x000000000000791b */ /* 0x003fe20003800000 */
.L_x_14667:
[----:B------:R-:W-:Y:S05]  /*20c90*/  BRA `(.L_x_14668) ;  /* 0xfffffe6000387947 */ /* 0x000fea000383ffff */
.L_x_14391:
[----:B0-----:R0:W1:Y:S02]  /*20ca0*/  SYNCS.PHASECHK.TRANS64.TRYWAIT P0, [R2+URZ+0x16800], R5 ;  /* 0x01680005020075a7 */ /* 0x001064000800017f */
[----:B-1----:R-:W-:Y:S05]  /*20cb0*/  @!P0 NANOSLEEP.SYNCS 0x989680 ;  /* 0x009896800000895d */ /* 0x002fea0003900000 */
[----:B------:R-:W1:Y:S02]  /*20cc0*/  @!P0 SYNCS.PHASECHK.TRANS64 P0, [R2+URZ+0x16800], R5 ;  /* 0x01680005020085a7 */ /* 0x000e64000800007f */
[----:B-1----:R-:W-:Y:S05]  /*20cd0*/  @!P0 BRA `(.L_x_14391) ;  /* 0xfffffffc00f08947 */ /* 0x002fea000383ffff */
[----:B------:R-:W-:Y:S05]  /*20ce0*/  BRA `(.L_x_14669) ;  /* 0xfffffe6400487947 */ /* 0x000fea000383ffff */
.L_x_14399:
[----:B------:R-:W0:Y:S01]  /*20cf0*/  LDC R41, c[0x0][0x3f4] ;  /* 0x0000fd00ff297b82 */ /* 0x000e220000000800 */
[----:B------:R-:W-:Y:S01]  /*20d00*/  BSSY B1, `(.L_x_14670) ;  /* 0x0000008000017945 */ /* 0x000fe20003800000 */
[----:B--2---:R-:W-:Y:S01]  /*20d10*/  IMAD.MOV.U32 R13, RZ, RZ, R26 ;  /* 0x000000ffff0d7224 */ /* 0x004fe200078e001a */
[----:B------:R-:W-:Y:S01]  /*20d20*/  MOV R11, 0x1c1f ;  /* 0x00001c1f000b7802 */ /* 0x000fe20000000f00 */
[----:B------:R-:W-:Y:S02]  /*20d30*/  IMAD.MOV.U32 R12, RZ, RZ, RZ ;  /* 0x000000ffff0c7224 */ /* 0x000fe400078e00ff */
[----:B------:R-:W-:-:S07]  /*20d40*/  IMAD.MOV.U32 R15, RZ, RZ, -0x1 ;  /* 0xffffffffff0f7424 */ /* 0x000fce00078e00ff */
[----:B01----:R-:W-:Y:S05]  /*20d50*/  WARPSYNC.COLLECTIVE R15, `(.L_x_14671) ;  /* 0x000000000f087348 */ /* 0x003fea0003c00000 */
[----:B-1----:R1:W2:Y:S02]  /*20d60*/  SHFL.IDX P6, R14, R13, R12, R11 ;  /* 0x0000000c0d0e7389 */ /* 0x0022a400000c000b */
[----:B012---:R-:W-:Y:S01]  /*20d70*/  ENDCOLLECTIVE ;  /* 0x000000000000791b */ /* 0x007fe20003800000 */
.L_x_14671:
[----:B------:R-:W-:Y:S05]  /*20d80*/  BSYNC B1 ;  /* 0x0000000000017941 */ /* 0x000fea0003800000 */
.L_x_14670:
[----:B------:R-:W-:Y:S01]  /*20d90*/  IMAD.MOV.U32 R13, RZ, RZ, R25 ;  /* 0x000000ffff0d7224 */ /* 0x000fe200078e0019 */
[----:B------:R-:W-:Y:S01]  /*20da0*/  ISETP.GE.AND P0, PT, R16, R41, PT ;  /* 0x000000291000720c */ /* 0x000fe20003f06270 */
[----:B------:R-:W-:Y:S02]  /*20db0*/  IMAD.MOV.U32 R12, RZ, RZ, RZ ;  /* 0x000000ffff0c7224 */ /* 0x000fe400078e00ff */
[----:B------:R-:W-:Y:S02]  /*20dc0*/  IMAD.MOV.U32 R11, RZ, RZ, 0x1c1f ;  /* 0x00001c1fff0b7424 */ /* 0x000fe400078e00ff */
[----:B------:R-:W-:Y:S02]  /*20dd0*/  IMAD.MOV.U32 R15, RZ, RZ, -0x1 ;  /* 0xffffffffff0f7424 */ /* 0x000fe400078e00ff */
[----:B------:R-:W-:Y:S02]  /*20de0*/  IMAD.MOV.U32 R0, RZ, RZ, R14 ;  /* 0x000000ffff007224 */ /* 0x000fe400078e000e */
[----:B------:R-:W-:-:S07]  /*20df0*/  IMAD R32, R155, R32, RZ ;  /* 0x000000209b207224 */ /* 0x000fce00078e02ff */
[----:B------:R-:W-:Y:S05]  /*20e00*/  WARPSYNC.COLLECTIVE R15, `(.L_x_14672) ;  /* 0x000000000f087348 */ /* 0x000fea0003c00000 */
[----:B------:R0:W1:Y:S02]  /*20e10*/  SHFL.IDX P6, R14, R13, R12, R11 ;  /* 0x0000000c0d0e7389 */ /* 0x00006400000c000b */
[----:B01----:R-:W-:Y:S01]  /*20e20*/  ENDCOLLECTIVE ;  /* 0x000000000000791b */ /* 0x003fe20003800000 */
.L_x_14672:
[----:B------:R-:W-:Y:S02]  /*20e30*/  ISETP.GE.OR P1, PT, R39, R32, P0 ;  /* 0x000000202700720c */ /* 0x000fe40000726670 */
[----:B------:R-:W-:-:S11]  /*20e40*/  MOV R13, R24 ;  /* 0x00000018000d7202 */ /* 0x000fd60000000f00 */
[C---:B------:R-:W-:Y:S01]  /*20e50*/  @!P1 IMAD.SHL.U32 R5, R16.reuse, 0x2, RZ ;  /* 0x0000000210059824 */ /* 0x040fe200078e00ff */
[----:B------:R-:W-:Y:S01]  /*20e60*/  @!P1 SHF.L.U64.HI R21, R16, 0x1, R17 ;  /* 0x0000000110159819 */ /* 0x000fe20000010211 */
[----:B------:R-:W-:-:S07]  /*20e70*/  IMAD.MOV.U32 R3, RZ, RZ, R14 ;  /* 0x000000ffff037224 */ /* 0x000fce00078e000e */
[----:B------:R-:W-:Y:S05]  /*20e80*/  WARPSYNC.COLLECTIVE R15, `(.L_x_14673) ;  /* 0x000000000f087348 */ /* 0x000fea0003c00000 */
[----:B------:R0:W1:Y:S02]  /*20e90*/  SHFL.IDX P6, R14, R13, R12, R11 ;  /* 0x0000000c0d0e7389 */ /* 0x00006400000c000b */
[----:B01----:R-:W-:Y:S01]  /*20ea0*/  ENDCOLLECTIVE ;  /* 0x000000000000791b */ /* 0x003fe20003800000 */
.L_x_14673:
[----:B------:R-:W-:-:S05]  /*20eb0*/  @!P1 IADD3 R6, P2, R3, R5, RZ ;  /* 0x0000000503069210 */ /* 0x000fca0007f5e0ff */
[----:B------:R-:W-:Y:S02]  /*20ec0*/  @!P1 IMAD.X R7, R0, 0x1, R21, P2 ;  /* 0x0000000100079824 */ /* 0x000fe400010e0615 */
[----:B------:R-:W-:Y:S02]  /*20ed0*/  IMAD.MOV.U32 R13, RZ, RZ, R27 ;  /* 0x000000ffff0d7224 */ /* 0x000fe400078e001b */
[----:B------:R-:W-:-:S07]  /*20ee0*/  IMAD.MOV.U32 R4, RZ, RZ, R14 ;  /* 0x000000ffff047224 */ /* 0x000fce00078e000e */
[----:B------:R-:W-:Y:S05]  /*20ef0*/  WARPSYNC.COLLECTIVE R15, `(.L_x_14674) ;  /* 0x000000000f087348 */ /* 0x000fea0003c00000 */
[----:B------:R0:W1:Y:S02]  /*20f00*/  SHFL.IDX P6, R14, R13, R12, R11 ;  /* 0x0000000c0d0e7389 */ /* 0x00006400000c000b */
[----:B01----:R-:W-:Y:S01]  /*20f10*/  ENDCOLLECTIVE ;  /* 0x000000000000791b */ /* 0x003fe20003800000 */
.L_x_14674:
[----:B------:R-:W2:Y:S01]  /*20f20*/  @!P1 LD.E.128 R8, desc[UR42][R6.64] ;  /* 0x0000002a06089980 */ /* 0x000ea2000c101d00 */
[----:B------:R-:W-:-:S05]  /*20f30*/  @!P1 IADD3 R14, P2, R14, R5, RZ ;  /* 0x000000050e0e9210 */ /* 0x000fca0007f5e0ff */
[----:B------:R-:W-:-:S04]  /*20f40*/  @!P1 IMAD.X R3, R4, 0x1, R21, P2 ;  /* 0x0000000104039824 */ /* 0x000fc800010e0615 */
[----:B------:R-:W-:-:S05]  /*20f50*/  @!P1 IMAD.MOV.U32 R15, RZ, RZ, R3 ;  /* 0x000000ffff0f9224 */ /* 0x000fca00078e0003 */
[----:B------:R0:W5:Y:S01]  /*20f60*/  @!P1 LD.E.128 R4, desc[UR42][R14.64] ;  /* 0x0000002a0e049980 */ /* 0x000162000c101d00 */
[----:B------:R-:W-:Y:S01]  /*20f70*/  CS2R R36, SRZ ;  /* 0x0000000000247805 */ /* 0x000fe2000001ff00 */
[----:B------:R-:W-:Y:S01]  /*20f80*/  IMAD.MOV.U32 R13, RZ, RZ, R26 ;  /* 0x000000ffff0d7224 */ /* 0x000fe200078e001a */
[----:B------:R-:W-:Y:S01]  /*20f90*/  CS2R R34, SRZ ;  /* 0x0000000000227805 */ /* 0x000fe2000001ff00 */
[----:B------:R-:W-:Y:S01]  /*20fa0*/  IMAD.MOV.U32 R12, RZ, RZ, 0x1 ;  /* 0x00000001ff0c7424 */ /* 0x000fe200078e00ff */
[----:B------:R-:W-:Y:S02]  /*20fb0*/  CS2R R30, SRZ ;  /* 0x00000000001e7805 */ /* 0x000fe4000001ff00 */
[----:B------:R-:W-:Y:S02]  /*20fc0*/  CS2R R20, SRZ ;  /* 0x0000000000147805 */ /* 0x000fe4000001ff00 */
[----:B0-----:R-:W-:Y:S01]  /*20fd0*/  MOV R15, 0xffffffff ;  /* 0xffffffff000f7802 */ /* 0x001fe20000000f00 */
[----:B--2---:R-:W-:Y:S01]  /*20fe0*/  @!P1 IMAD.MOV.U32 R37, RZ, RZ, R11 ;  /* 0x000000ffff259224 */ /* 0x004fe200078e000b */
[----:B------:R-:W-:Y:S01]  /*20ff0*/  @!P1 MOV R35, R9 ;  /* 0x0000000900239202 */ /* 0x000fe20000000f00 */
[----:B------:R-:W-:-:S02]  /*21000*/  IMAD.MOV.U32 R11, RZ, RZ, 0x1c1f ;  /* 0x00001c1fff0b7424 */ /* 0x000fc400078e00ff */
[----:B------:R-:W-:Y:S01]  /*21010*/  @!P1 IMAD.MOV.U32 R34, RZ, RZ, R8 ;  /* 0x000000ffff229224 */ /* 0x000fe200078e0008 */
[----:B------:R-:W-:Y:S01]  /*21020*/  MOV R9, R37 ;  /* 0x0000002500097202 */ /* 0x000fe20000000f00 */
[----:B------:R-:W-:-:S07]  /*21030*/  IMAD.MOV.U32 R3, RZ, RZ, R35 ;  /* 0x000000ffff037224 */ /* 0x000fce00078e0023 */
[----:B-----5:R-:W-:Y:S05]  /*21040*/  WARPSYNC.COLLECTIVE R15, `(.L_x_14675) ;  /* 0x000000000f087348 */ /* 0x020fea0003c00000 */
[----:B------:R0:W1:Y:S02]  /*21050*/  SHFL.IDX P6, R14, R13, R12, R11 ;  /* 0x0000000c0d0e7389 */ /* 0x00006400000c000b */
[----:B01---5:R-:W-:Y:S01]  /*21060*/  ENDCOLLECTIVE ;  /* 0x000000000000791b */ /* 0x023fe20003800000 */
.L_x_14675:
[----:B------:R-:W-:Y:S02]  /*21070*/  IMAD.MOV.U32 R0, RZ, RZ, R34 ;  /* 0x000000ffff007224 */ /* 0x000fe400078e0022 */
[----:B------:R-:W-:Y:S01]  /*21080*/  @!P1 IMAD.MOV.U32 R36, RZ, RZ, R10 ;  /* 0x000000ffff249224 */ /* 0x000fe200078e000a */
[----:B------:R-:W-:Y:S02]  /*21090*/  PRMT R43, R3, 0x7610, R43 ;  /* 0x00007610032b7816 */ /* 0x000fe4000000002b */
[----:B------:R-:W-:Y:S01]  /*210a0*/  PRMT R42, R0, 0x7610, R42 ;  /* 0x00007610002a7816 */ /* 0x000fe2000000002a */
[----:B------:R-:W-:-:S05]  /*210b0*/  IMAD.MOV.U32 R8, RZ, RZ, R36 ;  /* 0x000000ffff087224 */ /* 0x000fca00078e0024 */
[----:B------:R-:W-:Y:S01]  /*210c0*/  PRMT R33, R8, 0x5410, R9 ;  /* 0x0000541008217816 */ /* 0x000fe20000000009 */
[----:B------:R-:W-:Y:S02]  /*210d0*/  IMAD.MOV.U32 R13, RZ, RZ, R25 ;  /* 0x000000ffff0d7224 */ /* 0x000fe400078e0019 */
[----:B------:R-:W-:Y:S02]  /*210e0*/  @!P1 IMAD.MOV.U32 R30, RZ, RZ, R4 ;  /* 0x000000ffff1e9224 */ /* 0x000fe400078e0004 */
[----:B------:R-:W-:Y:S02]  /*210f0*/  @!P1 IMAD.MOV.U32 R31, RZ, RZ, R5 ;  /* 0x000000ffff1f9224 */ /* 0x000fe400078e0005 */
[----:B------:R-:W-:Y:S02]  /*21100*/  @!P1 IMAD.MOV.U32 R20, RZ, RZ, R6 ;  /* 0x000000ffff149224 */ /* 0x000fe400078e0006 */
[----:B------:R-:W-:Y:S02]  /*21110*/  @!P1 IMAD.MOV.U32 R21, RZ, RZ, R7 ;  /* 0x000000ffff159224 */ /* 0x000fe400078e0007 */
[----:B------:R-:W-:-:S07]  /*21120*/  IMAD.MOV.U32 R0, RZ, RZ, R14 ;  /* 0x000000ffff007224 */ /* 0x000fce00078e000e */
[----:B------:R-:W-:Y:S05]  /*21130*/  WARPSYNC.COLLECTIVE R15, `(.L_x_14676) ;  /* 0x000000000f087348 */ /* 0x000fea0003c00000 */
[----:B------:R0:W1:Y:S02]  /*21140*/  SHFL.IDX P6, R14, R13, R12, R11 ;  /* 0x0000000c0d0e7389 */ /* 0x00006400000c000b */
[----:B01----:R-:W-:Y:S01]  /*21150*/  ENDCOLLECTIVE ;  /* 0x000000000000791b */ /* 0x003fe20003800000 */
.L_x_14676:
[----:B------:R-:W-:Y:S01]  /*21160*/  IMAD.MOV.U32 R4, RZ, RZ, R30 ;  /* 0x000000ffff047224 */ /* 0x000fe200078e001e */
[----:B------:R-:W-:Y:S01]  /*21170*/  MOV R7, R21 ;  /* 0x0000001500077202 */ /* 0x000fe20000000f00 */
[----:B------:R-:W-:Y:S02]  /*21180*/  IMAD.MOV.U32 R5, RZ, RZ, R31 ;  /* 0x000000ffff057224 */ /* 0x000fe400078e001f */
[----:B------:R-:W-:Y:S01]  /*21190*/  IMAD.MOV.U32 R6, RZ, RZ, R20 ;  /* 0x000000ffff067224 */ /* 0x000fe200078e0014 */
[----:B------:R-:W-:Y:S02]  /*211a0*/  PRMT R42, R42, 0x5410, R7 ;  /* 0x000054102a2a7816 */ /* 0x000fe40000000007 */
[----:B------:R-:W-:Y:S02]  /*211b0*/  PRMT R45, R5, 0x7610, R45 ;  /* 0x00007610052d7816 */ /* 0x000fe4000000002d */
[----:B------:R-:W-:Y:S02]  /*211c0*/  PRMT R56, R4, 0x5410, R6 ;  /* 0x0000541004387816 */ /* 0x000fe40000000006 */
[----:B------:R-:W-:Y:S01]  /*211d0*/  CS2R R4, SRZ ;  /* 0x0000000000047805 */ /* 0x000fe2000001ff00 */
[----:B------:R-:W-:-:S02]  /*211e0*/  IMAD.MOV.U32 R13, RZ, RZ, R24 ;  /* 0x000000ffff0d7224 */ /* 0x000fc400078e0018 */
[----:B------:R-:W-:-:S07]  /*211f0*/  IMAD.MOV.U32 R3, RZ, RZ, R14 ;  /* 0x000000ffff037224 */ /* 0x000fce00078e000e */
[----:B------:R-:W-:Y:S05]  /*21200*/  WARPSYNC.COLLECTIVE R15, `(.L_x_14677) ;  /* 0x000000000f087348 */ /* 0x000fea0003c00000 */
[----:B------:R0:W1:Y:S02]  /*21210*/  SHFL.IDX P6, R14, R13, R12, R11 ;  /* 0x0000000c0d0e7389 */ /* 0x00006400000c000b */
[----:B01----:R-:W-:Y:S01]  /*21220*/  ENDCOLLECTIVE ;  /* 0x000000000000791b */ /* 0x003fe20003800000 */
.L_x_14677:
[----:B------:R-:W-:Y:S02]  /*21230*/  IMAD.MOV.U32 R13, RZ, RZ, R27 ;  /* 0x000000ffff0d7224 */ /* 0x000fe400078e001b */
[----:B------:R-:W-:-:S07]  /*21240*/  IMAD.MOV.U32 R24, RZ, RZ, R14 ;  /* 0x000000ffff187224 */ /* 0x000fce00078e000e */
[----:B------:R-:W-:Y:S05]  /*21250*/  WARPSYNC.COLLECTIVE R15, `(.L_x_14678) ;  /* 0x000000000f087348 */ /* 0x000fea0003c00000 */
[----:B------:R0:W1:Y:S02]  /*21260*/  SHFL.IDX P6, R14, R13, R12, R11 ;  /* 0x0000000c0d0e7389 */ /* 0x00006400000c000b */
[----:B01----:R-:W-:Y:S01]  /*21270*/  ENDCOLLECTIVE ;  /* 0x000000000000791b */ /* 0x003fe20003800000 */
.L_x_14678:
[----:B------:R-:W-:Y:S05]  /*21280*/  BRA `(.L_x_14679) ;  /* 0xfffffe7000387947 */ /* 0x000fea000383ffff */
.L_x_14403:
[----:B0-----:R0:W1:Y:S02]  /*21290*/  SYNCS.PHASECHK.TRANS64.TRYWAIT P1, [R2+URZ+0x16800], R3 ;  /* 0x01680003020075a7 */ /* 0x001064000802017f */
[----:B-1----:R-:W-:Y:S05]  /*212a0*/  @!P1 NANOSLEEP.SYNCS 0x989680 ;  /* 0x009896800000995d */ /* 0x002fea0003900000 */
[----:B------:R-:W1:Y:S02]  /*212b0*/  @!P1 SYNCS.PHASECHK.TRANS64 P1, [R2+URZ+0x16800], R3 ;  /* 0x01680003020095a7 */ /* 0x000e64000802007f */
[----:B-1----:R-:W-:Y:S05]  /*212c0*/  @!P1 BRA `(.L_x_14403) ;  /* 0xfffffffc00f09947 */ /* 0x002fea000383ffff */
[----:B------:R-:W-:Y:S05]  /*212d0*/  BRA `(.L_x_14680) ;  /* 0xfffffe7000d87947 */ /* 0x000fea000383ffff */
.L_x_14409:
[----:B-1----:R1:W3:Y:S02]  /*212e0*/  SYNCS.PHASECHK.TRANS64.TRYWAIT P1, [R0+URZ+0x16830], R5 ;  /* 0x01683005000075a7 */ /* 0x0022e4000802017f */
[----:B---3--:R-:W-:Y:S05]  /*212f0*/  @!P1 NANOSLEEP.SYNCS 0x989680 ;  /* 0x009896800000995d */ /* 0x008fea0003900000 */
[----:B------:R-:W3:Y:S02]  /*21300*/  @!P1 SYNCS.PHASECHK.TRANS64 P1, [R0+URZ+0x16830], R5 ;  /* 0x01683005000095a7 */ /* 0x000ee4000802007f */
[----:B---3--:R-:W-:Y:S05]  /*21310*/  @!P1 BRA `(.L_x_14409) ;  /* 0xfffffffc00f09947 */ /* 0x008fea000383ffff */
[----:B------:R-:W-:Y:S05]  /*21320*/  BRA `(.L_x_14408) ;  /* 0xfffffe8000687947 */ /* 0x000fea000383ffff */
.L_x_14428:
[----:B-1----:R1:W2:Y:S02]  /*21330*/  SYNCS.PHASECHK.TRANS64.TRYWAIT P2, [R11+URZ+0x16830], R10 ;  /* 0x0168300a0b0075a7 */ /* 0x0022a4000804017f */
[----:B--2---:R-:W-:Y:S05]  /*21340*/  @!P2 NANOSLEEP.SYNCS 0x989680 ;  /* 0x009896800000a95d */ /* 0x004fea0003900000 */
[----:B------:R-:W2:Y:S02]  /*21350*/  @!P2 SYNCS.PHASECHK.TRANS64 P2, [R11+URZ+0x16830], R10 ;  /* 0x0168300a0b00a5a7 */ /* 0x000ea4000804007f */
[----:B--2---:R-:W-:Y:S05]  /*21360*/  @!P2 BRA `(.L_x_14428) ;  /* 0xfffffffc00f0a947 */ /* 0x004fea000383ffff */
[----:B------:R-:W-:Y:S05]  /*21370*/  BRA `(.L_x_14427) ;  /* 0xfffffebc001c7947 */ /* 0x000fea000383ffff */
.L_x_14432:
[----:B-1----:R1:W2:Y:S02]  /*21380*/  SYNCS.PHASECHK.TRANS64.TRYWAIT P1, [R11+URZ+0x16850], R10 ;  /* 0x0168500a0b0075a7 */ /* 0x0022a4000802017f */
[----:B--2---:R-:W-:Y:S05]  /*21390*/  @!P1 NANOSLEEP.SYNCS 0x989680 ;  /* 0x009896800000995d */ /* 0x004fea0003900000 */
[----:B------:R-:W2:Y:S02]  /*213a0*/  @!P1 SYNCS.PHASECHK.TRANS64 P1, [R11+URZ+0x16850], R10 ;  /* 0x0168500a0b0095a7 */ /* 0x000ea4000802007f */
[----:B--2---:R-:W-:Y:S05]  /*213b0*/  @!P1 BRA `(.L_x_14432) ;  /* 0xfffffffc00f09947 */ /* 0x004fea000383ffff */
[----:B------:R-:W-:Y:S05]  /*213c0*/  BRA `(.L_x_14429) ;  /* 0xfffffebc00e47947 */ /* 0x000fea000383ffff */
.L_x_14453:
[----:B-1----:R1:W2:Y:S02]  /*213d0*/  SYNCS.PHASECHK.TRANS64.TRYWAIT P2, [R5+URZ+0x16830], R14 ;  /* 0x0168300e050075a7 */ /* 0x0022a4000804017f */
[----:B--2---:R-:W-:Y:S05]  /*213e0*/  @!P2 NANOSLEEP.SYNCS 0x989680 ;  /* 0x009896800000a95d */ /* 0x004fea0003900000 */
[----:B------:R-:W2:Y:S02]  /*213f0*/  @!P2 SYNCS.PHASECHK.TRANS64 P2, [R5+URZ+0x16830], R14 ;  /* 0x0168300e0500a5a7 */ /* 0x000ea4000804007f */
[----:B--2---:R-:W-:Y:S05]  /*21400*/  @!P2 BRA `(.L_x_14453) ;  /* 0xfffffffc00f0a947 */ /* 0x004fea000383ffff */
[----:B------:R-:W-:Y:S05]  /*21410*/  BRA `(.L_x_14452) ;  /* 0xfffffef400d87947 */ /* 0x000fea000383ffff */
.L_x_14457:
[----:B-1----:R1:W2:Y:S02]  /*21420*/  SYNCS.PHASECHK.TRANS64.TRYWAIT P1, [R10+URZ+0x16850], R5 ;  /* 0x016850050a0075a7 */ /* 0x0022a4000802017f */
[----:B--2---:R-:W-:Y:S05]  /*21430*/  @!P1 NANOSLEEP.SYNCS 0x989680 ;  /* 0x009896800000995d */ /* 0x004fea0003900000 */
[----:B------:R-:W2:Y:S02]  /*21440*/  @!P1 SYNCS.PHASECHK.TRANS64 P1, [R10+URZ+0x16850], R5 ;  /* 0x016850050a0095a7 */ /* 0x000ea4000802007f */
[----:B--2---:R-:W-:Y:S05]  /*21450*/  @!P1 BRA `(.L_x_14457) ;  /* 0xfffffffc00f09947 */ /* 0x004fea000383ffff */
[----:B------:R-:W-:Y:S05]  /*21460*/  BRA `(.L_x_14454) ;  /* 0xfffffef800b47947 */ /* 0x000fea000383ffff */
.L_x_14466:
[----:B-1----:R1:W2:Y:S02]  /*21470*/  SYNCS.PHASECHK.TRANS64.TRYWAIT P2, [R5+URZ+0x16830], R12 ;  /* 0x0168300c050075a7 */ /* 0x0022a4000804017f */
[----:B--2---:R-:W-:Y:S05]  /*21480*/  @!P2 NANOSLEEP.SYNCS 0x989680 ;  /* 0x009896800000a95d */ /* 0x004fea0003900000 */
[----:B------:R-:W2:Y:S02]  /*21490*/  @!P2 SYNCS.PHASECHK.TRANS64 P2, [R5+URZ+0x16830], R12 ;  /* 0x0168300c0500a5a7 */ /* 0x000ea4000804007f */
[----:B--2---:R-:W-:Y:S05]  /*214a0*/  @!P2 BRA `(.L_x_14466) ;  /* 0xfffffffc00f0a947 */ /* 0x004fea000383ffff */
[----:B------:R-:W-:Y:S05]  /*214b0*/  BRA `(.L_x_14465) ;  /* 0xffffff1c00b47947 */ /* 0x000fea000383ffff */
.L_x_14470:
[----:B-1----:R1:W2:Y:S02]  /*214c0*/  SYNCS.PHASECHK.TRANS64.TRYWAIT P1, [R10+URZ+0x16850], R5 ;  /* 0x016850050a0075a7 */ /* 0x0022a4000802017f */
[----:B--2---:R-:W-:Y:S05]  /*214d0*/  @!P1 NANOSLEEP.SYNCS 0x989680 ;  /* 0x009896800000995d */ /* 0x004fea0003900000 */
[----:B------:R-:W2:Y:S02]  /*214e0*/  @!P1 SYNCS.PHASECHK.TRANS64 P1, [R10+URZ+0x16850], R5 ;  /* 0x016850050a0095a7 */ /* 0x000ea4000802007f */
[----:B--2---:R-:W-:Y:S05]  /*214f0*/  @!P1 BRA `(.L_x_14470) ;  /* 0xfffffffc00f09947 */ /* 0x004fea000383ffff */
[----:B------:R-:W-:Y:S05]  /*21500*/  BRA `(.L_x_14467) ;  /* 0xffffff2000907947 */ /* 0x000fea000383ffff */
.L_x_14485:
[----:B-1----:R1:W2:Y:S02]  /*21510*/  SYNCS.PHASECHK.TRANS64.TRYWAIT P1, [R11+URZ+0x16850], R0 ;  /* 0x016850000b0075a7 */ /* 0x0022a4000802017f */
[----:B--2---:R-:W-:Y:S05]  /*21520*/  @!P1 NANOSLEEP.SYNCS 0x989680 ;  /* 0x009896800000995d */ /* 0x004fea0003900000 */
[----:B------:R-:W2:Y:S02]  /*21530*/  @!P1 SYNCS.PHASECHK.TRANS64 P1, [R11+URZ+0x16850], R0 ;  /* 0x016850000b0095a7 */ /* 0x000ea4000802007f */
[----:B--2---:R-:W-:Y:S05]  /*21540*/  @!P1 BRA `(.L_x_14485) ;  /* 0xfffffffc00f09947 */ /* 0x004fea000383ffff */
[----:B------:R-:W-:Y:S05]  /*21550*/  BRA `(.L_x_14484) ;  /* 0xffffff5400807947 */ /* 0x000fea000383ffff */
.L_x_14494:
        /* <DEDUP_REMOVED lines=9> */
.L_x_14681:
[C---:B------:R-:W-:Y:S01]  /*215f0*/  VIADD R8, R24.reuse, 0x30 ;  /* 0x0000003018087836 */ /* 0x040fe20000000000 */
[----:B------:R-:W-:-:S04]  /*21600*/  ISETP.GE.OR P3, PT, R24, R21, P0 ;  /* 0x000000151800720c */ /* 0x000fc80000766670 */
[----:B------:R-:W-:Y:S01]  /*21610*/  ISETP.GE.OR P4, PT, R8, R21, P0 ;  /* 0x000000150800720c */ /* 0x000fe20000786670 */
[----:B------:R-:W-:Y:S02]  /*21620*/  VIADD R8, R24, 0x60 ;  /* 0x0000006018087836 */ /* 0x000fe40000000000 */
[----:B------:R-:W-:-:S03]  /*21630*/  IMAD.MOV.U32 R13, RZ, RZ, R7 ;  /* 0x000000ffff0d7224 */ /* 0x000fc600078e0007 */
[----:B------:R-:W-:Y:S01]  /*21640*/  ISETP.GE.OR P2, PT, R8, R21, P0 ;  /* 0x000000150800720c */ /* 0x000fe20000746670 */
[----:B------:R-:W-:-:S12]  /*21650*/  IMAD.MOV.U32 R0, RZ, RZ, R14 ;  /* 0x000000ffff007224 */ /* 0x000fd800078e000e */
[----:B------:R-:W-:Y:S05]  /*21660*/  WARPSYNC.COLLECTIVE R15, `(.L_x_14682) ;  /* 0x000000000f087348 */ /* 0x000fea0003c00000 */
[----:B------:R0:W1:Y:S02]  /*21670*/  SHFL.IDX P6, R14, R13, R12, R11 ;  /* 0x0000000c0d0e7389 */ /* 0x00006400000c000b */
[----:B01----:R-:W-:Y:S01]  /*21680*/  ENDCOLLECTIVE ;  /* 0x000000000000791b */ /* 0x003fe20003800000 */
.L_x_14682:
[----:B------:R-:W-:Y:S01]  /*21690*/  MOV R13, R20 ;  /* 0x00000014000d7202 */ /* 0x000fe20000000f00 */
[----:B------:R-:W-:Y:S02]  /*216a0*/  IMAD.MOV.U32 R12, RZ, RZ, 0x1 ;  /* 0x00000001ff0c7424 */ /* 0x000fe400078e00ff */
[----:B------:R-:W-:-:S07]  /*216b0*/  IMAD.MOV.U32 R3, RZ, RZ, R14 ;  /* 0x000000ffff037224 */ /* 0x000fce00078e000e */
[----:B------:R-:W-:Y:S05]  /*216c0*/  WARPSYNC.COLLECTIVE R15, `(.L_x_14683) ;  /* 0x000000000f087348 */ /* 0x000fea0003c00000 */
[----:B------:R0:W1:Y:S02]  /*216d0*/  SHFL.IDX P6, R14, R13, R12, R11 ;  /* 0x0000000c0d0e7389 */ /* 0x00006400000c000b */
[----:B01----:R-:W-:Y:S01]  /*216e0*/  ENDCOLLECTIVE ;  /* 0x000000000000791b */ /* 0x003fe20003800000 */
.L_x_14683:
[----:B------:R-:W-:-:S04]  /*216f0*/  @!P3 LEA R10, P5, R43, R3, 0x1 ;  /* 0x000000032b0ab211 */ /* 0x000fc800078a08ff */
[----:B------:R-:W-:Y:S01]  /*21700*/  @!P3 LEA.HI.X R3, R43, R0, R33, 0x1, P5 ;  /* 0x000000002b03b211 */ /* 0x000fe200028f0c21 */
[----:B------:R-:W-:Y:S02]  /*21710*/  IMAD.MOV.U32 R13, RZ, RZ, R7 ;  /* 0x000000ffff0d7224 */ /* 0x000fe400078e0007 */
[----:B------:R-:W-:-:S07]  /*21720*/  IMAD.MOV.U32 R4, RZ, RZ, R14 ;  /* 0x000000ffff047224 */ /* 0x000fce00078e000e */
[----:B------:R-:W-:Y:S05]  /*21730*/  WARPSYNC.COLLECTIVE R15, `(.L_x_14684) ;  /* 0x000000000f087348 */ /* 0x000fea0003c00000 */
[----:B------:R0:W1:Y:S02]  /*21740*/  SHFL.IDX P6, R14, R13, R12, R11 ;  /* 0x0000000c0d0e7389 */ /* 0x00006400000c000b */
[----:B01----:R-:W-:Y:S01]  /*21750*/  ENDCOLLECTIVE ;  /* 0x000000000000791b */ /* 0x003fe20003800000 */
.L_x_14684:
[----:B------:R-:W-:Y:S02]  /*21760*/  IMAD.MOV.U32 R13, RZ, RZ, R20 ;  /* 0x000000ffff0d7224 */ /* 0x000fe400078e0014 */
[----:B------:R-:W-:Y:S02]  /*21770*/  IMAD.MOV.U32 R12, RZ, RZ, 0x2 ;  /* 0x00000002ff0c7424 */ /* 0x000fe400078e00ff */
[----:B------:R-:W-:-:S07]  /*21780*/  IMAD.MOV.U32 R5, RZ, RZ, R14 ;  /* 0x000000ffff057224 */ /* 0x000fce00078e000e */
[----:B------:R-:W-:Y:S05]  /*21790*/  WARPSYNC.COLLECTIVE R15, `(.L_x_14685) ;  /* 0x000000000f087348 */ /* 0x000fea0003c00000 */
[----:B------:R0:W1:Y:S02]  /*217a0*/  SHFL.IDX P6, R14, R13, R12, R11 ;  /* 0x0000000c0d0e7389 */ /* 0x00006400000c000b */
[----:B01----:R-:W-:Y:S01]  /*217b0*/  ENDCOLLECTIVE ;  /* 0x000000000000791b */ /* 0x003fe20003800000 */
.L_x_14685:
[----:B------:R-:W-:-:S04]  /*217c0*/  @!P4 LEA R8, P1, R43, R5, 0x1 ;  /* 0x000000052b08c211 */ /* 0x000fc800078208ff */
[----:B------:R-:W-:Y:S01]  /*217d0*/  @!P4 LEA.HI.X R9, R43, R4, R33, 0x1, P1 ;  /* 0x000000042b09c211 */ /* 0x000fe200008f0c21 */
[----:B------:R-:W-:Y:S01]  /*217e0*/  IMAD.MOV.U32 R13, RZ, RZ, R7 ;  /* 0x000000ffff0d7224 */ /* 0x000fe200078e0007 */
[----:B------:R-:W-:-:S07]  /*217f0*/  MOV R6, R14 ;  /* 0x0000000e00067202 */ /* 0x000fce0000000f00 */
[----:B------:R-:W-:Y:S05]  /*21800*/  WARPSYNC.COLLECTIVE R15, `(.L_x_14686) ;  /* 0x000000000f087348 */ /* 0x000fea0003c00000 */
[----:B------:R0:W1:Y:S02]  /*21810*/  SHFL.IDX P6, R14, R13, R12, R11 ;  /* 0x0000000c0d0e7389 */ /* 0x00006400000c000b */
[----:B01----:R-:W-:Y:S01]  /*21820*/  ENDCOLLECTIVE ;  /* 0x000000000000791b */ /* 0x003fe20003800000 */
.L_x_14686:
[----:B------:R-:W-:Y:S02]  /*21830*/  @!P3 IMAD.MOV.U32 R11, RZ, RZ, R3 ;  /* 0x000000ffff0bb224 */ /* 0x000fe400078e0003 */
[----:B------:R-:W-:Y:S02]  /*21840*/  IMAD.MOV.U32 R13, RZ, RZ, R20 ;  /* 0x000000ffff0d7224 */ /* 0x000fe400078e0014 */
[----:B------:R-:W-:Y:S01]  /*21850*/  IMAD.MOV.U32 R12, RZ, RZ, 0x3 ;  /* 0x00000003ff0c7424 */ /* 0x000fe200078e00ff */
        /* <DEDUP_REMOVED lines=9> */
.L_x_14687:
[----:B------:R0:W-:Y:S01]  /*218f0*/  @!P2 ST.E.128 desc[UR42][R4.64], RZ ;  /* 0x000000ff0400a985 */ /* 0x0001e2000c101d2a */
[----:B------:R-:W-:Y:S01]  /*21900*/  IMAD.MOV.U32 R13, RZ, RZ, R7 ;  /* 0x000000ffff0d7224 */ /* 0x000fe200078e0007 */
[----:B------:R-:W-:-:S07]  /*21910*/  MOV R0, R14 ;  /* 0x0000000e00007202 */ /* 0x000fce0000000f00 */
[----:B0-----:R-:W-:Y:S05]  /*21920*/  WARPSYNC.COLLECTIVE R15, `(.L_x_14688) ;  /* 0x000000000f087348 */ /* 0x001fea0003c00000 */
[----:B------:R1:W2:Y:S02]  /*21930*/  SHFL.IDX P6, R14, R13, R12, R11 ;  /* 0x0000000c0d0e7389 */ /* 0x0002a400000c000b */
[----:B012---:R-:W-:Y:S01]  /*21940*/  ENDCOLLECTIVE ;  /* 0x000000000000791b */ /* 0x007fe20003800000 */
.L_x_14688:
[----:B------:R-:W-:Y:S05]  /*21950*/  BRA `(.L_x_14689) ;  /* 0xffffff7000d07947 */ /* 0x000fea000383ffff */
.L_x_14519:
[----:B------:R-:W0:Y:S01]  /*21960*/  S2R R5, SR_TID.X ;  /* 0x0000000000057919 */ /* 0x000e220000002100 */
[----:B------:R-:W-:Y:S01]  /*21970*/  BSSY B1, `(.L_x_14690) ;  /* 0x000000a000017945 */ /* 0x000fe20003800000 */
[----:B-1----:R-:W-:Y:S02]  /*21980*/  IMAD.MOV.U32 R12, RZ, RZ, RZ ;  /* 0x000000ffff0c7224 */ /* 0x002fe400078e00ff */
        /* <DEDUP_REMOVED lines=8> */
.L_x_14691:
[----:B------:R-:W-:Y:S05]  /*21a10*/  BSYNC B1 ;  /* 0x0000000000017941 */ /* 0x000fea0003800000 */
.L_x_14690:
[----:B------:R-:W-:Y:S05]  /*21a20*/  BRA `(.L_x_14692) ;  /* 0xffffff8800b47947 */ /* 0x000fea000383ffff */
.L_x_14521:
[----:B------:R-:W-:Y:S01]  /*21a30*/  BSSY B1, `(.L_x_14693) ;  /* 0x0000006000017945 */ /* 0x000fe20003800000 */
[----:B------:R-:W-:-:S07]  /*21a40*/  IMAD.MOV.U32 R15, RZ, RZ, -0x1 ;  /* 0xffffffffff0f7424 */ /* 0x000fce00078e00ff */
[----:B01----:R-:W-:Y:S05]  /*21a50*/  WARPSYNC.COLLECTIVE R15, `(.L_x_14694) ;  /* 0x000000000f0c7348 */ /* 0x003fea0003c00000 */
[----:B------:R-:W-:Y:S02]  /*21a60*/  ELECT P6, UR62, PT ;  /* 0x00000000003e782f */ /* 0x000fe400038c0000 */
[----:B------:R-:W-:Y:S01]  /*21a70*/  MOV R14, UR62 ;  /* 0x0000003e000e7c02 */ /* 0x000fe20008000f00 */
[----:B01----:R-:W-:Y:S10]  /*21a80*/  ENDCOLLECTIVE ;  /* 0x000000000000791b */ /* 0x003ff40003800000 */
.L_x_14694:
[----:B------:R-:W-:Y:S05]  /*21a90*/  BSYNC B1 ;  /* 0x0000000000017941 */ /* 0x000fea0003800000 */
.L_x_14693:
[----:B------:R-:W-:Y:S05]  /*21aa0*/  BRA `(.L_x_14520) ;  /* 0xffffff8800ac7947 */ /* 0x000fea000383ffff */
.L_x_14523:
[----:B0-----:R0:W2:Y:S02]  /*21ab0*/  SYNCS.PHASECHK.TRANS64.TRYWAIT P0, [R22+URZ+0x16820], R5 ;  /* 0x01682005160075a7 */ /* 0x0010a4000800017f */
[----:B--2---:R-:W-:Y:S05]  /*21ac0*/  @!P0 NANOSLEEP.SYNCS 0x989680 ;  /* 0x009896800000895d */ /* 0x004fea0003900000 */
[----:B------:R-:W2:Y:S02]  /*21ad0*/  @!P0 SYNCS.PHASECHK.TRANS64 P0, [R22+URZ+0x16820], R5 ;  /* 0x01682005160085a7 */ /* 0x000ea4000800007f */
[----:B--2---:R-:W-:Y:S05]  /*21ae0*/  @!P0 BRA `(.L_x_14523) ;  /* 0xfffffffc00f08947 */ /* 0x004fea000383ffff */
[----:B------:R-:W-:Y:S05]  /*21af0*/  BRA `(.L_x_14695) ;  /* 0xffffff8800bc7947 */ /* 0x000fea000383ffff */
.L_x_14527:
[----:B--2---:R2:W3:Y:S02]  /*21b00*/  SYNCS.PHASECHK.TRANS64.TRYWAIT P0, [R10+URZ+0x168a0], R7 ;  /* 0x0168a0070a0075a7 */ /* 0x0044e4000800017f */
[----:B---3--:R-:W-:Y:S05]  /*21b10*/  @!P0 NANOSLEEP.SYNCS 0x989680 ;  /* 0x009896800000895d */ /* 0x008fea0003900000 */
[----:B------:R-:W3:Y:S02]  /*21b20*/  @!P0 SYNCS.PHASECHK.TRANS64 P0, [R10+URZ+0x168a0], R7 ;  /* 0x0168a0070a0085a7 */ /* 0x000ee4000800007f */
[----:B---3--:R-:W-:Y:S05]  /*21b30*/  @!P0 BRA `(.L_x_14527) ;  /* 0xfffffffc00f08947 */ /* 0x008fea000383ffff */
[----:B------:R-:W-:Y:S05]  /*21b40*/  BRA `(.L_x_14696) ;  /* 0xffffff8800d87947 */ /* 0x000fea000383ffff */
.L_x_14532:
[----:B0-----:R0:W1:Y:S02]  /*21b50*/  SYNCS.PHASECHK.TRANS64.TRYWAIT P0, [R10+URZ+0x168c0], R7 ;  /* 0x0168c0070a0075a7 */ /* 0x001064000800017f */
[----:B-1----:R-:W-:Y:S05]  /*21b60*/  @!P0 NANOSLEEP.SYNCS 0x989680 ;  /* 0x009896800000895d */ /* 0x002fea0003900000 */
[----:B------:R-:W1:Y:S02]  /*21b70*/  @!P0 SYNCS.PHASECHK.TRANS64 P0, [R10+URZ+0x168c0], R7 ;  /* 0x0168c0070a0085a7 */ /* 0x000e64000800007f */
[----:B-1----:R-:W-:Y:S05]  /*21b80*/  @!P0 BRA `(.L_x_14532) ;  /* 0xfffffffc00f08947 */ /* 0x002fea000383ffff */
[----:B------:R-:W-:Y:S05]  /*21b90*/  BRA `(.L_x_14697) ;  /* 0xffffff8c00587947 */ /* 0x000fea000383ffff */
.L_x_14539:
[----:B0-----:R0:W2:Y:S02]  /*21ba0*/  SYNCS.PHASECHK.TRANS64.TRYWAIT P1, [R5+URZ+0x168a0], R6 ;  /* 0x0168a006050075a7 */ /* 0x0010a4000802017f */
[----:B--2---:R-:W-:Y:S05]  /*21bb0*/  @!P1 NANOSLEEP.SYNCS 0x989680 ;  /* 0x009896800000995d */ /* 0x004fea0003900000 */
[----:B------:R-:W2:Y:S02]  /*21bc0*/  @!P1 SYNCS.PHASECHK.TRANS64 P1, [R5+URZ+0x168a0], R6 ;  /* 0x0168a006050095a7 */ /* 0x000ea4000802007f */
[----:B--2---:R-:W-:Y:S05]  /*21bd0*/  @!P1 BRA `(.L_x_14539) ;  /* 0xfffffffc00f09947 */ /* 0x004fea000383ffff */
[----:B------:R-:W-:Y:S05]  /*21be0*/  BRA `(.L_x_14698) ;  /* 0xffffff9000247947 */ /* 0x000fea000383ffff */
.L_x_14544:
[----:B-1----:R1:W2:Y:S02]  /*21bf0*/  SYNCS.PHASECHK.TRANS64.TRYWAIT P1, [R5+URZ+0x168c0], R6 ;  /* 0x0168c006050075a7 */ /* 0x0022a4000802017f */
[----:B--2---:R-:W-:Y:S05]  /*21c00*/  @!P1 NANOSLEEP.SYNCS 0x989680 ;  /* 0x009896800000995d */ /* 0x004fea0003900000 */
[----:B------:R-:W2:Y:S02]  /*21c10*/  @!P1 SYNCS.PHASECHK.TRANS64 P1, [R5+URZ+0x168c0], R6 ;  /* 0x0168c006050095a7 */ /* 0x000ea4000802007f */
[----:B--2---:R-:W-:Y:S05]  /*21c20*/  @!P1 BRA `(.L_x_14544) ;  /* 0xfffffffc00f09947 */ /* 0x004fea000383ffff */
[----:B------:R-:W-:Y:S05]  /*21c30*/  BRA `(.L_x_14699) ;  /* 0xffffff90009c7947 */ /* 0x000fea000383ffff */
.L_x_14565:
        /* <DEDUP_REMOVED lines=11> */
.L_x_14701:
[----:B------:R-:W-:Y:S05]  /*21cf0*/  BSYNC B0 ;  /* 0x0000000000007941 */ /* 0x000fea0003800000 */
.L_x_14700:
[----:B------:R-:W-:Y:S05]  /*21d00*/  BRA `(.L_x_14702) ;  /* 0xffffffa000207947 */ /* 0x000fea000383ffff */
.L_x_14568:
[----:B-1----:R1:W2:Y:S02]  /*21d10*/  SYNCS.PHASECHK.TRANS64.TRYWAIT P0, [R3+URZ+0x16840], R4 ;  /* 0x01684004030075a7 */ /* 0x0022a4000800017f */
[----:B--2---:R-:W-:Y:S05]  /*21d20*/  @!P0 NANOSLEEP.SYNCS 0x989680 ;  /* 0x009896800000895d */ /* 0x004fea0003900000 */
[----:B------:R-:W2:Y:S02]  /*21d30*/  @!P0 SYNCS.PHASECHK.TRANS64 P0, [R3+URZ+0x16840], R4 ;  /* 0x01684004030085a7 */ /* 0x000ea4000800007f */
[----:B--2---:R-:W-:Y:S05]  /*21d40*/  @!P0 BRA `(.L_x_14568) ;  /* 0xfffffffc00f08947 */ /* 0x004fea000383ffff */
[----:B------:R-:W-:Y:S05]  /*21d50*/  BRA `(.L_x_14703) ;  /* 0xffffffa000807947 */ /* 0x000fea000383ffff */
.L_x_14569:
        /* <DEDUP_REMOVED lines=8> */
.L_x_14705:
[----:B------:R-:W-:Y:S05]  /*21de0*/  BSYNC B0 ;  /* 0x0000000000007941 */ /* 0x000fea0003800000 */
.L_x_14704:
        /* <DEDUP_REMOVED lines=9> */
.L_x_14706:
[----:B------:R-:W-:Y:S01]  /*21e80*/  MOV R13, R2 ;  /* 0x00000002000d7202 */ /* 0x000fe20000000f00 */
[----:B------:R-:W-:Y:S02]  /*21e90*/  IMAD.MOV.U32 R12, RZ, RZ, 0x1 ;  /* 0x00000001ff0c7424 */ /* 0x000fe400078e00ff */
[----:B------:R-:W-:-:S07]  /*21ea0*/  IMAD.MOV.U32 R7, RZ, RZ, R14 ;  /* 0x000000ffff077224 */ /* 0x000fce00078e000e */
[----:B------:R-:W-:Y:S05]  /*21eb0*/  WARPSYNC.COLLECTIVE R15, `(.L_x_14707) ;  /* 0x000000000f087348 */ /* 0x000fea0003c00000 */
[----:B------:R0:W1:Y:S02]  /*21ec0*/  SHFL.IDX P6, R14, R13, R12, R11 ;  /* 0x0000000c0d0e7389 */ /* 0x00006400000c000b */
[----:B01----:R-:W-:Y:S01]  /*21ed0*/  ENDCOLLECTIVE ;  /* 0x000000000000791b */ /* 0x003fe20003800000 */
.L_x_14707:
        /* <DEDUP_REMOVED lines=15> */
.L_x_14708:
[----:B------:R-:W-:Y:S02]  /*21fd0*/  @P0 IMAD R8, R5, 0x2, R22 ;  /* 0x0000000205080824 */ /* 0x000fe400078e0216 */
[----:B------:R-:W-:Y:S01]  /*21fe0*/  IMAD.MOV.U32 R13, RZ, RZ, R2 ;  /* 0x000000ffff0d7224 */ /* 0x000fe200078e0002 */
[----:B------:R-:W-:Y:S01]  /*21ff0*/  MOV R12, 0x2 ;  /* 0x00000002000c7802 */ /* 0x000fe20000000f00 */
[----:B------:R-:W-:-:S07]  /*22000*/  IMAD.MOV.U32 R7, RZ, RZ, R14 ;  /* 0x000000ffff077224 */ /* 0x000fce00078e000e */
[----:B------:R-:W-:Y:S05]  /*22010*/  WARPSYNC.COLLECTIVE R15, `(.L_x_14709) ;  /* 0x000000000f087348 */ /* 0x000fea0003c00000 */
[----:B------:R0:W1:Y:S02]  /*22020*/  SHFL.IDX P6, R14, R13, R12, R11 ;  /* 0x0000000c0d0e7389 */ /* 0x00006400000c000b */
[----:B01----:R-:W-:Y:S01]  /*22030*/  ENDCOLLECTIVE ;  /* 0x000000000000791b */ /* 0x003fe20003800000 */
.L_x_14709:
        /* <DEDUP_REMOVED lines=15> */
.L_x_14710:
[----:B------:R-:W-:Y:S02]  /*22130*/  @P0 IMAD R8, R5, 0x2, R22 ;  /* 0x0000000205080824 */ /* 0x000fe400078e0216 */
[----:B------:R-:W-:Y:S02]  /*22140*/  IMAD.MOV.U32 R13, RZ, RZ, R2 ;  /* 0x000000ffff0d7224 */ /* 0x000fe400078e0002 */
[----:B------:R-:W-:Y:S02]  /*22150*/  IMAD.MOV.U32 R12, RZ, RZ, 0x3 ;  /* 0x00000003ff0c7424 */ /* 0x000fe400078e00ff */
[----:B------:R-:W-:-:S07]  /*22160*/  IMAD.MOV.U32 R7, RZ, RZ, R14 ;  /* 0x000000ffff077224 */ /* 0x000fce00078e000e */
[----:B------:R-:W-:Y:S05]  /*22170*/  WARPSYNC.COLLECTIVE R15, `(.L_x_14711) ;  /* 0x000000000f087348 */ /* 0x000fea0003c00000 */
[----:B------:R0:W1:Y:S02]  /*22180*/  SHFL.IDX P6, R14, R13, R12, R11 ;  /* 0x0000000c0d0e7389 */ /* 0x00006400000c000b */
[----:B01----:R-:W-:Y:S01]  /*22190*/  ENDCOLLECTIVE ;  /* 0x000000000000791b */ /* 0x003fe20003800000 */
.L_x_14711:
        /* <DEDUP_REMOVED lines=15> */
.L_x_14712:
[----:B------:R-:W-:Y:S02]  /*22290*/  @P0 IMAD R8, R5, 0x2, R22 ;  /* 0x0000000205080824 */ /* 0x000fe400078e0216 */
[----:B------:R-:W-:Y:S02]  /*222a0*/  IMAD.MOV.U32 R13, RZ, RZ, R2 ;  /* 0x000000ffff0d7224 */ /* 0x000fe400078e0002 */
[----:B------:R-:W-:Y:S02]  /*222b0*/  IMAD.MOV.U32 R12, RZ, RZ, 0x4 ;  /* 0x00000004ff0c7424 */ /* 0x000fe400078e00ff */
[----:B------:R-:W-:-:S07]  /*222c0*/  IMAD.MOV.U32 R7, RZ, RZ, R14 ;  /* 0x000000ffff077224 */ /* 0x000fce00078e000e */
[----:B------:R-:W-:Y:S05]  /*222d0*/  WARPSYNC.COLLECTIVE R15, `(.L_x_14713) ;  /* 0x000000000f087348 */ /* 0x000fea0003c00000 */
[----:B------:R0:W1:Y:S02]  /*222e0*/  SHFL.IDX P6, R14, R13, R12, R11 ;  /* 0x0000000c0d0e7389 */ /* 0x00006400000c000b */
[----:B01----:R-:W-:Y:S01]  /*222f0*/  ENDCOLLECTIVE ;  /* 0x000000000000791b */ /* 0x003fe20003800000 */
.L_x_14713:
        /* <DEDUP_REMOVED lines=15> */
.L_x_14714:
[----:B------:R-:W-:Y:S02]  /*223f0*/  @P0 IMAD R8, R5, 0x2, R22 ;  /* 0x0000000205080824 */ /* 0x000fe400078e0216 */
[----:B------:R-:W-:Y:S02]  /*22400*/  IMAD.MOV.U32 R13, RZ, RZ, R2 ;  /* 0x000000ffff0d7224 */ /* 0x000fe400078e0002 */
[----:B------:R-:W-:Y:S02]  /*22410*/  IMAD.MOV.U32 R12, RZ, RZ, 0x5 ;  /* 0x00000005ff0c7424 */ /* 0x000fe400078e00ff */
[----:B------:R-:W-:-:S07]  /*22420*/  IMAD.MOV.U32 R7, RZ, RZ, R14 ;  /* 0x000000ffff077224 */ /* 0x000fce00078e000e */
[----:B------:R-:W-:Y:S05]  /*22430*/  WARPSYNC.COLLECTIVE R15, `(.L_x_14715) ;  /* 0x000000000f087348 */ /* 0x000fea0003c00000 */
[----:B------:R0:W1:Y:S02]  /*22440*/  SHFL.IDX P6, R14, R13, R12, R11 ;  /* 0x0000000c0d0e7389 */ /* 0x00006400000c000b */
[----:B01----:R-:W-:Y:S01]  /*22450*/  ENDCOLLECTIVE ;  /* 0x000000000000791b */ /* 0x003fe20003800000 */
.L_x_14715:
        /* <DEDUP_REMOVED lines=15> */
.L_x_14716:
[----:B------:R-:W-:Y:S02]  /*22550*/  @P0 IMAD R8, R5, 0x2, R22 ;  /* 0x0000000205080824 */ /* 0x000fe400078e0216 */
[----:B------:R-:W-:Y:S02]  /*22560*/  IMAD.MOV.U32 R13, RZ, RZ, R2 ;  /* 0x000000ffff0d7224 */ /* 0x000fe400078e0002 */
[----:B------:R-:W-:Y:S01]  /*22570*/  IMAD.MOV.U32 R12, RZ, RZ, 0x6 ;  /* 0x00000006ff0c7424 */ /* 0x000fe200078e00ff */
[----:B------:R-:W-:-:S07]  /*22580*/  MOV R7, R14 ;  /* 0x0000000e00077202 */ /* 0x000fce0000000f00 */
[----:B------:R-:W-:Y:S05]  /*22590*/  WARPSYNC.COLLECTIVE R15, `(.L_x_14717) ;  /* 0x000000000f087348 */ /* 0x000fea0003c00000 */
[----:B------:R0:W1:Y:S02]  /*225a0*/  SHFL.IDX P6, R14, R13, R12, R11 ;  /* 0x0000000c0d0e7389 */ /* 0x00006400000c000b */
[----:B01----:R-:W-:Y:S01]  /*225b0*/  ENDCOLLECTIVE ;  /* 0x000000000000791b */ /* 0x003fe20003800000 */
.L_x_14717:
        /* <DEDUP_REMOVED lines=15> */
.L_x_14718:
[----:B------:R-:W-:Y:S02]  /*226b0*/  @P0 IMAD R8, R5, 0x2, R22 ;  /* 0x0000000205080824 */ /* 0x000fe400078e0216 */
[----:B------:R-:W-:Y:S02]  /*226c0*/  IMAD.MOV.U32 R13, RZ, RZ, R2 ;  /* 0x000000ffff0d7224 */ /* 0x000fe400078e0002 */
[----:B------:R-:W-:Y:S02]  /*226d0*/  IMAD.MOV.U32 R12, RZ, RZ, 0x7 ;  /* 0x00000007ff0c7424 */ /* 0x000fe400078e00ff */
[----:B------:R-:W-:-:S07]  /*226e0*/  IMAD.MOV.U32 R7, RZ, RZ, R14 ;  /* 0x000000ffff077224 */ /* 0x000fce00078e000e */
[----:B------:R-:W-:Y:S05]  /*226f0*/  WARPSYNC.COLLECTIVE R15, `(.L_x_14719) ;  /* 0x000000000f087348 */ /* 0x000fea0003c00000 */
[----:B------:R0:W1:Y:S02]  /*22700*/  SHFL.IDX P6, R14, R13, R12, R11 ;  /* 0x0000000c0d0e7389 */ /* 0x00006400000c000b */
[----:B01----:R-:W-:Y:S01]  /*22710*/  ENDCOLLECTIVE ;  /* 0x000000000000791b */ /* 0x003fe20003800000 */
.L_x_14719:
        /* <DEDUP_REMOVED lines=14> */
.L_x_14720:
[----:B------:R-:W-:Y:S01]  /*22800*/  IMAD.MOV.U32 R0, RZ, RZ, R14 ;  /* 0x000000ffff007224 */ /* 0x000fe200078e000e */
[----:B------:R-:W-:Y:S06]  /*22810*/  BRA `(.L_x_14721) ;  /* 0xffffff9c00947947 */ /* 0x000fec000383ffff */
.L_x_14574:
[----:B------:R-:W2:Y:S01]  /*22820*/  LDL.LU R11, [R1+0x8] ;  /* 0x00000800010b7983 */ /* 0x000ea20000300800 */
[----:B------:R-:W-:Y:S01]  /*22830*/  IMAD.MOV.U32 R13, RZ, RZ, R0 ;  /* 0x000000ffff0d7224 */ /* 0x000fe200078e0000 */
[----:B------:R-:W-:Y:S01]  /*22840*/  MOV R12, RZ ;  /* 0x000000ff000c7202 */ /* 0x000fe20000000f00 */
[----:B------:R-:W-:Y:S02]  /*22850*/  IMAD.MOV.U32 R15, RZ, RZ, -0x1 ;  /* 0xffffffffff0f7424 */ /* 0x000fe400078e00ff */
[----:B------:R-:W-:-:S05]  /*22860*/  IMAD.IADD R28, R9, 0x1, R28 ;  /* 0x00000001091c7824 */ /* 0x000fca00078e021c */
[----:B------:R-:W-:Y:S01]  /*22870*/  IADD3 R8, R28, 0x10, RZ ;  /* 0x000000101c087810 */ /* 0x000fe20007ffe0ff */
[----:B--2---:R-:W-:Y:S02]  /*22880*/  IMAD R3, R11, R10, RZ ;  /* 0x0000000a0b037224 */ /* 0x004fe400078e02ff */
[----:B------:R-:W-:-:S03]  /*22890*/  IMAD.MOV.U32 R11, RZ, RZ, 0x181f ;  /* 0x0000181fff0b7424 */ /* 0x000fc600078e00ff */
[----:B------:R-:W-:-:S13]  /*228a0*/  ISETP.GE.AND P1, PT, R28, R3, PT ;  /* 0x000000031c00720c */ /* 0x000fda0003f26270 */
[----:B-----5:R-:W-:Y:S05]  /*228b0*/  WARPSYNC.COLLECTIVE R15, `(.L_x_14722) ;  /* 0x000000000f087348 */ /* 0x020fea0003c00000 */
[----:B------:R0:W1:Y:S02]  /*228c0*/  SHFL.IDX P6, R14, R13, R12, R11 ;  /* 0x0000000c0d0e7389 */ /* 0x00006400000c000b */
[----:B01---5:R-:W-:Y:S01]  /*228d0*/  ENDCOLLECTIVE ;  /* 0x000000000000791b */ /* 0x023fe20003800000 */
.L_x_14722:
[----:B------:R-:W-:Y:S02]  /*228e0*/  IMAD.MOV.U32 R13, RZ, RZ, R2 ;  /* 0x000000ffff0d7224 */ /* 0x000fe400078e0002 */
[----:B------:R-:W-:-:S07]  /*228f0*/  IMAD.MOV.U32 R7, RZ, RZ, R14 ;  /* 0x000000ffff077224 */ /* 0x000fce00078e000e */
[----:B------:R-:W-:Y:S05]  /*22900*/  WARPSYNC.COLLECTIVE R15, `(.L_x_14723) ;  /* 0x000000000f087348 */ /* 0x000fea0003c00000 */
[----:B------:R0:W1:Y:S02]  /*22910*/  SHFL.IDX P6, R14, R13, R12, R11 ;  /* 0x0000000c0d0e7389 */ /* 0x00006400000c000b */
[----:B01----:R-:W-:Y:S01]  /*22920*/  ENDCOLLECTIVE ;  /* 0x000000000000791b */ /* 0x003fe20003800000 */
.L_x_14723:
[----:B------:R-:W-:Y:S02]  /*22930*/  IMAD.MOV.U32 R13, RZ, RZ, R0 ;  /* 0x000000ffff0d7224 */ /* 0x000fe400078e0000 */
[----:B------:R-:W-:Y:S02]  /*22940*/  IMAD.MOV.U32 R12, RZ, RZ, 0x1 ;  /* 0x00000001ff0c7424 */ /* 0x000fe400078e00ff */
[----:B------:R-:W-:-:S07]  /*22950*/  IMAD.MOV.U32 R6, RZ, RZ, R14 ;  /* 0x000000ffff067224 */ /* 0x000fce00078e000e */
[----:B------:R-:W-:Y:S05]  /*22960*/  WARPSYNC.COLLECTIVE R15, `(.L_x_14724) ;  /* 0x000000000f087348 */ /* 0x000fea0003c00000 */
[----:B------:R0:W1:Y:S02]  /*22970*/  SHFL.IDX P6, R14, R13, R12, R11 ;  /* 0x0000000c0d0e7389 */ /* 0x00006400000c000b */
[----:B01----:R-:W-:Y:S01]  /*22980*/  ENDCOLLECTIVE ;  /* 0x000000000000791b */ /* 0x003fe20003800000 */
.L_x_14724:
[----:B------:R-:W-:-:S05]  /*22990*/  @!P1 LEA R6, P2, R21, R6, 0x1 ;  /* 0x0000000615069211 */ /* 0x000fca00078408ff */
[----:B------:R-:W-:-:S05]  /*229a0*/  @!P1 IMAD.X R7, RZ, RZ, R7, P2 ;  /* 0x000000ffff079224 */ /* 0x000fca00010e0607 */
[----:B------:R-:W-:Y:S01]  /*229b0*/  @!PT LDS RZ, [RZ] ;  /* 0x00000000fffff984 */ /* 0x000fe20000000800 */
[----:B------:R-:W-:Y:S01]  /*229c0*/  @!PT LDS RZ, [RZ] ;  /* 0x00000000fffff984 */ /* 0x000fe20000000800 */
[----:B------:R-:W-:Y:S01]  /*229d0*/  @!PT LDS RZ, [RZ] ;  /* 0x00000000fffff984 */ /* 0x000fe20000000800 */
[----:B------:R0:W-:Y:S01]  /*229e0*/  @!P1 LDGSTS.E.BYPASS.LTC128B.128 [R20+0x8400], desc[UR42][R6.64], !P0 ;  /* 0x0840000006149fae */ /* 0x0001e2000c101d6a */
[----:B------:R-:W-:Y:S01]  /*229f0*/  IMAD.MOV.U32 R13, RZ, RZ, R2 ;  /* 0x000000ffff0d7224 */ /* 0x000fe200078e0002 */
[----:B------:R-:W-:Y:S01]  /*22a00*/  ISETP.GE.AND P1, PT, R8, R3, PT ;  /* 0x000000030800720c */ /* 0x000fe20003f26270 */
[----:B0-----:R-:W-:-:S12]  /*22a10*/  IMAD.MOV.U32 R6, RZ, RZ, R14 ;  /* 0x000000ffff067224 */ /* 0x001fd800078e000e */
[----:B------:R-:W-:Y:S05]  /*22a20*/  WARPSYNC.COLLECTIVE R15, `(.L_x_14725) ;  /* 0x000000000f087348 */ /* 0x000fea0003c00000 */
[----:B------:R0:W1:Y:S02]  /*22a30*/  SHFL.IDX P6, R14, R13, R12, R11 ;  /* 0x0000000c0d0e7389 */ /* 0x00006400000c000b */
[----:B01----:R-:W-:Y:S01]  /*22a40*/  ENDCOLLECTIVE ;  /* 0x000000000000791b */ /* 0x003fe20003800000 */
.L_x_14725:
[----:B------:R-:W-:Y:S01]  /*22a50*/  MOV R13, R0 ;  /* 0x00000000000d7202 */ /* 0x000fe20000000f00 */
[----:B------:R-:W-:Y:S02]  /*22a60*/  IMAD.MOV.U32 R12, RZ, RZ, 0x2 ;  /* 0x00000002ff0c7424 */ /* 0x000fe400078e00ff */
[----:B------:R-:W-:-:S07]  /*22a70*/  IMAD.MOV.U32 R7, RZ, RZ, R14 ;  /* 0x000000ffff077224 */ /* 0x000fce00078e000e */
[----:B------:R-:W-:Y:S05]  /*22a80*/  WARPSYNC.COLLECTIVE R15, `(.L_x_14726) ;  /* 0x000000000f087348 */ /* 0x000fea0003c00000 */
[----:B------:R0:W1:Y:S02]  /*22a90*/  SHFL.IDX P6, R14, R13, R12, R11 ;  /* 0x0000000c0d0e7389 */ /* 0x00006400000c000b */
[----:B01----:R-:W-:Y:S01]  /*22aa0*/  ENDCOLLECTIVE ;  /* 0x000000000000791b */ /* 0x003fe20003800000 */
.L_x_14726:
        /* <DEDUP_REMOVED lines=16> */
.L_x_14727:
[----:B------:R-:W-:Y:S01]  /*22bb0*/  IMAD.MOV.U32 R13, RZ, RZ, R0 ;  /* 0x000000ffff0d7224 */ /* 0x000fe200078e0000 */
[----:B------:R-:W-:Y:S01]  /*22bc0*/  MOV R12, 0x3 ;  /* 0x00000003000c7802 */ /* 0x000fe20000000f00 */
[----:B------:R-:W-:-:S07]  /*22bd0*/  IMAD.MOV.U32 R7, RZ, RZ, R14 ;  /* 0x000000ffff077224 */ /* 0x000fce00078e000e */
[----:B------:R-:W-:Y:S05]  /*22be0*/  WARPSYNC.COLLECTIVE R15, `(.L_x_14728) ;  /* 0x000000000f087348 */ /* 0x000fea0003c00000 */
[----:B------:R0:W1:Y:S02]  /*22bf0*/  SHFL.IDX P6, R14, R13, R12, R11 ;  /* 0x0000000c0d0e7389 */ /* 0x00006400000c000b */
[----:B01----:R-:W-:Y:S01]  /*22c00*/  ENDCOLLECTIVE ;  /* 0x000000000000791b */ /* 0x003fe20003800000 */
.L_x_14728:
        /* <DEDUP_REMOVED lines=16> */
.L_x_14729:
[----:B------:R-:W-:Y:S02]  /*22d10*/  IMAD.MOV.U32 R13, RZ, RZ, R0 ;  /* 0x000000ffff0d7224 */ /* 0x000fe400078e0000 */
[----:B------:R-:W-:Y:S02]  /*22d20*/  IMAD.MOV.U32 R12, RZ, RZ, 0x4 ;  /* 0x00000004ff0c7424 */ /* 0x000fe400078e00ff */
[----:B------:R-:W-:-:S07]  /*22d30*/  IMAD.MOV.U32 R7, RZ, RZ, R14 ;  /* 0x000000ffff077224 */ /* 0x000fce00078e000e */
[----:B------:R-:W-:Y:S05]  /*22d40*/  WARPSYNC.COLLECTIVE R15, `(.L_x_14730) ;  /* 0x000000000f087348 */ /* 0x000fea0003c00000 */
[----:B------:R0:W1:Y:S02]  /*22d50*/  SHFL.IDX P6, R14, R13, R12, R11 ;  /* 0x0000000c0d0e7389 */ /* 0x00006400000c000b */
[----:B01----:R-:W-:Y:S01]  /*22d60*/  ENDCOLLECTIVE ;  /* 0x000000000000791b */ /* 0x003fe20003800000 */
.L_x_14730:
        /* <DEDUP_REMOVED lines=16> */
.L_x_14731:
[----:B------:R-:W-:Y:S02]  /*22e70*/  IMAD.MOV.U32 R13, RZ, RZ, R0 ;  /* 0x000000ffff0d7224 */ /* 0x000fe400078e0000 */
[----:B------:R-:W-:Y:S02]  /*22e80*/  IMAD.MOV.U32 R12, RZ, RZ, 0x5 ;  /* 0x00000005ff0c7424 */ /* 0x000fe400078e00ff */
[----:B------:R-:W-:-:S07]  /*22e90*/  IMAD.MOV.U32 R7, RZ, RZ, R14 ;  /* 0x000000ffff077224 */ /* 0x000fce00078e000e */
[----:B------:R-:W-:Y:S05]  /*22ea0*/  WARPSYNC.COLLECTIVE R15, `(.L_x_14732) ;  /* 0x000000000f087348 */ /* 0x000fea0003c00000 */
[----:B------:R0:W1:Y:S02]  /*22eb0*/  SHFL.IDX P6, R14, R13, R12, R11 ;  /* 0x0000000c0d0e7389 */ /* 0x00006400000c000b */
[----:B01----:R-:W-:Y:S01]  /*22ec0*/  ENDCOLLECTIVE ;  /* 0x000000000000791b */ /* 0x003fe20003800000 */
.L_x_14732:
        /* <DEDUP_REMOVED lines=16> */
.L_x_14733:
[----:B------:R-:W-:Y:S02]  /*22fd0*/  IMAD.MOV.U32 R13, RZ, RZ, R0 ;  /* 0x000000ffff0d7224 */ /* 0x000fe400078e0000 */
[----:B------:R-:W-:Y:S02]  /*22fe0*/  IMAD.MOV.U32 R12, RZ, RZ, 0x6 ;  /* 0x00000006ff0c7424 */ /* 0x000fe400078e00ff */
[----:B------:R-:W-:-:S07]  /*22ff0*/  IMAD.MOV.U32 R7, RZ, RZ, R14 ;  /* 0x000000ffff077224 */ /* 0x000fce00078e000e */
[----:B------:R-:W-:Y:S05]  /*23000*/  WARPSYNC.COLLECTIVE R15, `(.L_x_14734) ;  /* 0x000000000f087348 */ /* 0x000fea0003c00000 */
[----:B------:R0:W1:Y:S02]  /*23010*/  SHFL.IDX P6, R14, R13, R12, R11 ;  /* 0x0000000c0d0e7389 */ /* 0x00006400000c000b */
[----:B01----:R-:W-:Y:S01]  /*23020*/  ENDCOLLECTIVE ;  /* 0x000000000000791b */ /* 0x003fe20003800000 */
.L_x_14734:
        /* <DEDUP_REMOVED lines=16> */
.L_x_14735:
[----:B------:R-:W-:Y:S02]  /*23130*/  IMAD.MOV.U32 R13, RZ, RZ, R0 ;  /* 0x000000ffff0d7224 */ /* 0x000fe400078e0000 */
[----:B------:R-:W-:Y:S01]  /*23140*/  IMAD.MOV.U32 R12, RZ, RZ, 0x7 ;  /* 0x00000007ff0c7424 */ /* 0x000fe200078e00ff */
[----:B------:R-:W-:-:S07]  /*23150*/  MOV R7, R14 ;  /* 0x0000000e00077202 */ /* 0x000fce0000000f00 */
[----:B------:R-:W-:Y:S05]  /*23160*/  WARPSYNC.COLLECTIVE R15, `(.L_x_14736) ;  /* 0x000000000f087348 */ /* 0x000fea0003c00000 */
[----:B------:R0:W1:Y:S02]  /*23170*/  SHFL.IDX P6, R14, R13, R12, R11 ;  /* 0x0000000c0d0e7389 */ /* 0x00006400000c000b */
[----:B01----:R-:W-:Y:S01]  /*23180*/  ENDCOLLECTIVE ;  /* 0x000000000000791b */ /* 0x003fe20003800000 */
.L_x_14736:
[----:B------:R-:W-:-:S05]  /*23190*/  @!P1 LEA R7, P2, R21, R7, 0x1 ;  /* 0x0000000715079211 */ /* 0x000fca00078408ff */
[----:B------:R-:W-:-:S05]  /*231a0*/  @!P1 IMAD.X R6, RZ, RZ, R6, P2 ;  /* 0x000000ffff069224 */ /* 0x000fca00010e0606 */
[----:B------:R-:W-:Y:S01]  /*231b0*/  @!P1 LOP3.LUT R7, R7, R6, RZ, 0x3c, !PT ;  /* 0x0000000607079212 */ /* 0x000fe200078e3cff */
[----:B------:R-:W-:-:S03]  /*231c0*/  IMAD.MOV.U32 R13, RZ, RZ, R2 ;  /* 0x000000ffff0d7224 */ /* 0x000fc600078e0002 */
[----:B------:R-:W-:Y:S01]  /*231d0*/  @!P1 LOP3.LUT R6, R7, R6, RZ, 0x3c, !PT ;  /* 0x0000000607069212 */ /* 0x000fe200078e3cff */
[----:B------:R-:W-:-:S03]  /*231e0*/  VIADD R2, R28, 0x70 ;  /* 0x000000701c027836 */ /* 0x000fc60000000000 */
[----:B------:R-:W-:Y:S01]  /*231f0*/  @!P1 LOP3.LUT R7, R7, R6, RZ, 0x3c, !PT ;  /* 0x0000000607079212 */ /* 0x000fe200078e3cff */
[----:B------:R-:W-:-:S04]  /*23200*/  IMAD.MOV.U32 R0, RZ, RZ, R14 ;  /* 0x000000ffff007224 */ /* 0x000fc800078e000e */
        /* <DEDUP_REMOVED lines=8> */
.L_x_14737:
[----:B------:R-:W-:Y:S02]  /*23290*/  IMAD.MOV.U32 R13, RZ, RZ, R4 ;  /* 0x000000ffff0d7224 */ /* 0x000fe400078e0004 */
[----:B------:R-:W-:Y:S02]  /*232a0*/  IMAD.MOV.U32 R12, RZ, RZ, RZ ;  /* 0x000000ffff0c7224 */ /* 0x000fe400078e00ff */
[----:B------:R-:W-:-:S07]  /*232b0*/  IMAD.MOV.U32 R6, RZ, RZ, R14 ;  /* 0x000000ffff067224 */ /* 0x000fce00078e000e */
[----:B------:R-:W-:Y:S05]  /*232c0*/  WARPSYNC.COLLECTIVE R15, `(.L_x_14738) ;  /* 0x000000000f087348 */ /* 0x000fea0003c00000 */
[----:B------:R0:W1:Y:S02]  /*232d0*/  SHFL.IDX P6, R14, R13, R12, R11 ;  /* 0x0000000c0d0e7389 */ /* 0x00006400000c000b */
[----:B01----:R-:W-:Y:S01]  /*232e0*/  ENDCOLLECTIVE ;  /* 0x000000000000791b */ /* 0x003fe20003800000 */
.L_x_14738:
[----:B------:R-:W-:-:S04]  /*232f0*/  @!P1 LEA R6, P2, R21, R6, 0x1 ;  /* 0x0000000615069211 */ /* 0x000fc800078408ff */
[----:B------:R-:W-:-:S05]  /*23300*/  @!P1 IADD3.X R0, RZ, R0, RZ, P2, !PT ;  /* 0x00000000ff009210 */ /* 0x000fca00017fe4ff */
[----:B------:R-:W-:Y:S02]  /*23310*/  @!P1 IMAD.MOV.U32 R7, RZ, RZ, R0 ;  /* 0x000000ffff079224 */ /* 0x000fe400078e0000 */
[----:B------:R-:W-:Y:S02]  /*23320*/  IMAD.MOV.U32 R13, RZ, RZ, R5 ;  /* 0x000000ffff0d7224 */ /* 0x000fe400078e0005 */
[----:B------:R-:W-:Y:S01]  /*23330*/  VIADD R0, R28, 0x80 ;  /* 0x000000801c007836 */ /* 0x000fe20000000000 */
[----:B------:R-:W-:Y:S01]  /*23340*/  @!PT LDS RZ, [RZ] ;  /* 0x00000000fffff984 */ /* 0x000fe20000000800 */
[----:B------:R-:W-:Y:S01]  /*23350*/  @!PT LDS RZ, [RZ] ;  /* 0x00000000fffff984 */ /* 0x000fe20000000800 */
[----:B------:R-:W-:Y:S01]  /*23360*/  @!PT LDS RZ, [RZ] ;  /* 0x00000000fffff984 */ /* 0x000fe20000000800 */
[----:B------:R0:W-:Y:S04]  /*23370*/  @!P1 LDGSTS.E.BYPASS.LTC128B.128 [R20+0xbc00], desc[UR42][R6.64], !P0 ;  /* 0x0bc0000006149fae */ /* 0x0001e8000c101d6a */
[----:B------:R-:W-:Y:S01]  /*23380*/  ISETP.GE.AND P1, PT, R0, R3, PT ;  /* 0x000000030000720c */ /* 0x000fe20003f26270 */
[----:B------:R-:W-:-:S02]  /*23390*/  VIADD R0, R28, 0x90 ;  /* 0x000000901c007836 */ /* 0x000fc40000000000 */
[----:B------:R-:W-:-:S10]  /*233a0*/  IMAD.MOV.U32 R8, RZ, RZ, R14 ;  /* 0x000000ffff087224 */ /* 0x000fd400078e000e */
[----:B0-----:R-:W-:Y:S05]  /*233b0*/  WARPSYNC.COLLECTIVE R15, `(.L_x_14739) ;  /* 0x000000000f087348 */ /* 0x001fea0003c00000 */
[----:B------:R1:W2:Y:S02]  /*233c0*/  SHFL.IDX P6, R14, R13, R12, R11 ;  /* 0x0000000c0d0e7389 */ /* 0x0002a400000c000b */
[----:B012---:R-:W-:Y:S01]  /*233d0*/  ENDCOLLECTIVE ;  /* 0x000000000000791b */ /* 0x007fe20003800000 */
.L_x_14739:
[----:B------:R-:W-:Y:S02]  /*233e0*/  IMAD.MOV.U32 R13, RZ, RZ, R4 ;  /* 0x000000ffff0d7224 */ /* 0x000fe400078e0004 */
[----:B------:R-:W-:Y:S02]  /*233f0*/  IMAD.MOV.U32 R12, RZ, RZ, 0x1 ;  /* 0x00000001ff0c7424 */ /* 0x000fe400078e00ff */
[----:B------:R-:W-:-:S07]  /*23400*/  IMAD.MOV.U32 R2, RZ, RZ, R14 ;  /* 0x000000ffff027224 */ /* 0x000fce00078e000e */
[----:B------:R-:W-:Y:S05]  /*23410*/  WARPSYNC.COLLECTIVE R15, `(.L_x_14740) ;  /* 0x000000000f087348 */ /* 0x000fea0003c00000 */
[----:B------:R0:W1:Y:S02]  /*23420*/  SHFL.IDX P6, R14, R13, R12, R11 ;  /* 0x0000000c0d0e7389 */ /* 0x00006400000c000b */
[----:B01----:R-:W-:Y:S01]  /*23430*/  ENDCOLLECTIVE ;  /* 0x000000000000791b */ /* 0x003fe20003800000 */
.L_x_14740:
[----:B------:R-:W-:-:S04]  /*23440*/  @!P1 LEA R2, P2, R21, R2, 0x1 ;  /* 0x0000000215029211 */ /* 0x000fc800078408ff */
[----:B------:R-:W-:-:S05]  /*23450*/  @!P1 IADD3.X R6, RZ, R8, RZ, P2, !PT ;  /* 0x00000008ff069210 */ /* 0x000fca00017fe4ff */
[----:B------:R-:W-:Y:S02]  /*23460*/  @!P1 IMAD.MOV.U32 R7, RZ, RZ, R6 ;  /* 0x000000ffff079224 */ /* 0x000fe400078e0006 */
        /* <DEDUP_REMOVED lines=12> */
.L_x_14741:
[----:B------:R-:W-:Y:S02]  /*23530*/  IMAD.MOV.U32 R13, RZ, RZ, R4 ;  /* 0x000000ffff0d7224 */ /* 0x000fe400078e0004 */
[----:B------:R-:W-:Y:S01]  /*23540*/  IMAD.MOV.U32 R12, RZ, RZ, 0x2 ;  /* 0x00000002ff0c7424 */ /* 0x000fe200078e00ff */
[----:B------:R-:W-:-:S07]  /*23550*/  MOV R6, R14 ;  /* 0x0000000e00067202 */ /* 0x000fce0000000f00 */
[----:B------:R-:W-:Y:S05]  /*23560*/  WARPSYNC.COLLECTIVE R15, `(.L_x_14742) ;  /* 0x000000000f087348 */ /* 0x000fea0003c00000 */
[----:B------:R0:W1:Y:S02]  /*23570*/  SHFL.IDX P6, R14, R13, R12, R11 ;  /* 0x0000000c0d0e7389 */ /* 0x00006400000c000b */
[----:B01----:R-:W-:Y:S01]  /*23580*/  ENDCOLLECTIVE ;  /* 0x000000000000791b */ /* 0x003fe20003800000 */
.L_x_14742:
        /* <DEDUP_REMOVED lines=13> */
.L_x_14743:
[----:B------:R-:W-:Y:S02]  /*23660*/  IMAD.MOV.U32 R13, RZ, RZ, R4 ;  /* 0x000000ffff0d7224 */ /* 0x000fe400078e0004 */
[----:B------:R-:W-:Y:S02]  /*23670*/  IMAD.MOV.U32 R12, RZ, RZ, 0x3 ;  /* 0x00000003ff0c7424 */ /* 0x000fe400078e00ff */
[----:B------:R-:W-:-:S07]  /*23680*/  IMAD.MOV.U32 R6, RZ, RZ, R14 ;  /* 0x000000ffff067224 */ /* 0x000fce00078e000e */
[----:B------:R-:W-:Y:S05]  /*23690*/  WARPSYNC.COLLECTIVE R15, `(.L_x_14744) ;  /* 0x000000000f087348 */ /* 0x000fea0003c00000 */
[----:B------:R0:W1:Y:S02]  /*236a0*/  SHFL.IDX P6, R14, R13, R12, R11 ;  /* 0x0000000c0d0e7389 */ /* 0x00006400000c000b */
[----:B01----:R-:W-:Y:S01]  /*236b0*/  ENDCOLLECTIVE ;  /* 0x000000000000791b */ /* 0x003fe20003800000 */
.L_x_14744:
        /* <DEDUP_REMOVED lines=12> */
.L_x_14745:
[----:B------:R-:W-:Y:S01]  /*23780*/  IMAD.MOV.U32 R2, RZ, RZ, R14 ;  /* 0x000000ffff027224 */ /* 0x000fe200078e000e */
[----:B------:R-:W-:Y:S06]  /*23790*/  BRA `(.L_x_14746) ;  /* 0xffffff9c00887947 */ /* 0x000fec000383ffff */
.L_x_14577:
[----:B-1----:R1:W2:Y:S02]  /*237a0*/  SYNCS.PHASECHK.TRANS64.TRYWAIT P0, [R22+URZ+0x16820], R0 ;  /* 0x01682000160075a7 */ /* 0x0022a4000800017f */
[----:B--2---:R-:W-:Y:S05]  /*237b0*/  @!P0 NANOSLEEP.SYNCS 0x989680 ;  /* 0x009896800000895d */ /* 0x004fea0003900000 */
[----:B------:R-:W2:Y:S02]  /*237c0*/  @!P0 SYNCS.PHASECHK.TRANS64 P0, [R22+URZ+0x16820], R0 ;  /* 0x01682000160085a7 */ /* 0x000ea4000800007f */
[----:B--2---:R-:W-:Y:S05]  /*237d0*/  @!P0 BRA `(.L_x_14577) ;  /* 0xfffffffc00f08947 */ /* 0x004fea000383ffff */
[----:B------:R-:W-:Y:S05]  /*237e0*/  BRA `(.L_x_14747) ;  /* 0xffffff9c00e47947 */ /* 0x000fea000383ffff */
.L_x_14582:
[----:B0-----:R0:W1:Y:S02]  /*237f0*/  SYNCS.PHASECHK.TRANS64.TRYWAIT P0, [R5+URZ+0x16840], R2 ;  /* 0x01684002050075a7 */ /* 0x001064000800017f */
[----:B-1----:R-:W-:Y:S05]  /*23800*/  @!P0 NANOSLEEP.SYNCS 0x989680 ;  /* 0x009896800000895d */ /* 0x002fea0003900000 */
[----:B------:R-:W1:Y:S02]  /*23810*/  @!P0 SYNCS.PHASECHK.TRANS64 P0, [R5+URZ+0x16840], R2 ;  /* 0x01684002050085a7 */ /* 0x000e64000800007f */
[----:B-1----:R-:W-:Y:S05]  /*23820*/  @!P0 BRA `(.L_x_14582) ;  /* 0xfffffffc00f08947 */ /* 0x002fea000383ffff */
[----:B------:R-:W-:Y:S05]  /*23830*/  BRA `(.L_x_14748) ;  /* 0xffffffa000c47947 */ /* 0x000fea000383ffff */
.L_x_14583:
        /* <DEDUP_REMOVED lines=8> */
.L_x_14750:
[----:B------:R-:W-:Y:S05]  /*238c0*/  BSYNC B1 ;  /* 0x0000000000017941 */ /* 0x000fea0003800000 */
.L_x_14749:
        /* <DEDUP_REMOVED lines=10> */
.L_x_14751:
        /* <DEDUP_REMOVED lines=8> */
.L_x_14752:
        /* <DEDUP_REMOVED lines=12> */
.L_x_14753:
[----:B------:R-:W-:Y:S02]  /*23ab0*/  IMAD.MOV.U32 R13, RZ, RZ, R10 ;  /* 0x000000ffff0d7224 */ /* 0x000fe400078e000a */
[----:B------:R-:W-:Y:S02]  /*23ac0*/  IMAD.MOV.U32 R12, RZ, RZ, 0x2 ;  /* 0x00000002ff0c7424 */ /* 0x000fe400078e00ff */
[----:B------:R-:W-:-:S07]  /*23ad0*/  IMAD.MOV.U32 R2, RZ, RZ, R14 ;  /* 0x000000ffff027224 */ /* 0x000fce00078e000e */
[----:B------:R-:W-:Y:S05]  /*23ae0*/  WARPSYNC.COLLECTIVE R15, `(.L_x_14754) ;  /* 0x000000000f087348 */ /* 0x000fea0003c00000 */
[----:B------:R0:W1:Y:S02]  /*23af0*/  SHFL.IDX P6, R14, R13, R12, R11 ;  /* 0x0000000c0d0e7389 */ /* 0x00006400000c000b */
[----:B01----:R-:W-:Y:S01]  /*23b00*/  ENDCOLLECTIVE ;  /* 0x000000000000791b */ /* 0x003fe20003800000 */
.L_x_14754:
        /* <DEDUP_REMOVED lines=11> */
.L_x_14755:
[----:B------:R-:W-:Y:S02]  /*23bc0*/  IMAD.MOV.U32 R13, RZ, RZ, R10 ;  /* 0x000000ffff0d7224 */ /* 0x000fe400078e000a */
[----:B------:R-:W-:Y:S01]  /*23bd0*/  IMAD.MOV.U32 R12, RZ, RZ, 0x3 ;  /* 0x00000003ff0c7424 */ /* 0x000fe200078e00ff */
[----:B------:R-:W-:-:S07]  /*23be0*/  MOV R2, R14 ;  /* 0x0000000e00027202 */ /* 0x000fce0000000f00 */
[----:B------:R-:W-:Y:S05]  /*23bf0*/  WARPSYNC.COLLECTIVE R15, `(.L_x_14756) ;  /* 0x000000000f087348 */ /* 0x000fea0003c00000 */
[----:B------:R0:W1:Y:S02]  /*23c00*/  SHFL.IDX P6, R14, R13, R12, R11 ;  /* 0x0000000c0d0e7389 */ /* 0x00006400000c000b */
[----:B01----:R-:W-:Y:S01]  /*23c10*/  ENDCOLLECTIVE ;  /* 0x000000000000791b */ /* 0x003fe20003800000 */
.L_x_14756:
        /* <DEDUP_REMOVED lines=11> */
.L_x_14757:
[----:B------:R-:W-:Y:S01]  /*23cd0*/  MOV R13, R10 ;  /* 0x0000000a000d7202 */ /* 0x000fe20000000f00 */
[----:B------:R-:W-:Y:S02]  /*23ce0*/  IMAD.MOV.U32 R12, RZ, RZ, 0x4 ;  /* 0x00000004ff0c7424 */ /* 0x000fe400078e00ff */
[----:B------:R-:W-:-:S07]  /*23cf0*/  IMAD.MOV.U32 R2, RZ, RZ, R14 ;  /* 0x000000ffff027224 */ /* 0x000fce00078e000e */
[----:B------:R-:W-:Y:S05]  /*23d00*/  WARPSYNC.COLLECTIVE R15, `(.L_x_14758) ;  /* 0x000000000f087348 */ /* 0x000fea0003c00000 */
[----:B------:R0:W1:Y:S02]  /*23d10*/  SHFL.IDX P6, R14, R13, R12, R11 ;  /* 0x0000000c0d0e7389 */ /* 0x00006400000c000b */
[----:B01----:R-:W-:Y:S01]  /*23d20*/  ENDCOLLECTIVE ;  /* 0x000000000000791b */ /* 0x003fe20003800000 */
.L_x_14758:
        /* <DEDUP_REMOVED lines=11> */
.L_x_14759:
[----:B------:R-:W-:Y:S02]  /*23de0*/  IMAD.MOV.U32 R13, RZ, RZ, R10 ;  /* 0x000000ffff0d7224 */ /* 0x000fe400078e000a */
[----:B------:R-:W-:Y:S02]  /*23df0*/  IMAD.MOV.U32 R12, RZ, RZ, 0x5 ;  /* 0x00000005ff0c7424 */ /* 0x000fe400078e00ff */
[----:B------:R-:W-:-:S07]  /*23e00*/  IMAD.MOV.U32 R2, RZ, RZ, R14 ;  /* 0x000000ffff027224 */ /* 0x000fce00078e000e */
[----:B------:R-:W-:Y:S05]  /*23e10*/  WARPSYNC.COLLECTIVE R15, `(.L_x_14760) ;  /* 0x000000000f087348 */ /* 0x000fea0003c00000 */
[----:B------:R0:W1:Y:S02]  /*23e20*/  SHFL.IDX P6, R14, R13, R12, R11 ;  /* 0x0000000c0d0e7389 */ /* 0x00006400000c000b */
[----:B01----:R-:W-:Y:S01]  /*23e30*/  ENDCOLLECTIVE ;  /* 0x000000000000791b */ /* 0x003fe20003800000 */
.L_x_14760:
[----:B------:R-:W-:-:S05]  /*23e40*/  IADD3 R2, P0, R2, R7, RZ ;  /* 0x0000000702027210 */ /* 0x000fca0007f1e0ff */
[----:B------:R-:W-:-:S05]  /*23e50*/  IMAD.X R3, RZ, RZ, R3, P0 ;  /* 0x000000ffff037224 */ /* 0x000fca00000e0603 */
        /* <DEDUP_REMOVED lines=9> */
.L_x_14761:
[----:B------:R-:W-:Y:S02]  /*23ef0*/  IMAD.MOV.U32 R13, RZ, RZ, R10 ;  /* 0x000000ffff0d7224 */ /* 0x000fe400078e000a */
[----:B------:R-:W-:Y:S02]  /*23f00*/  IMAD.MOV.U32 R12, RZ, RZ, 0x6 ;  /* 0x00000006ff0c7424 */ /* 0x000fe400078e00ff */
[----:B------:R-:W-:-:S07]  /*23f10*/  IMAD.MOV.U32 R2, RZ, RZ, R14 ;  /* 0x000000ffff027224 */ /* 0x000fce00078e000e */
[----:B------:R-:W-:Y:S05]  /*23f20*/  WARPSYNC.COLLECTIVE R15, `(.L_x_14762) ;  /* 0x000000000f087348 */ /* 0x000fea0003c00000 */
[----:B------:R0:W1:Y:S02]  /*23f30*/  SHFL.IDX P6, R14, R13, R12, R11 ;  /* 0x0000000c0d0e7389 */ /* 0x00006400000c000b */
[----:B01----:R-:W-:Y:S01]  /*23f40*/  ENDCOLLECTIVE ;  /* 0x000000000000791b */ /* 0x003fe20003800000 */
.L_x_14762:
        /* <DEDUP_REMOVED lines=11> */
.L_x_14763:
[----:B------:R-:W-:Y:S02]  /*24000*/  IMAD.MOV.U32 R13, RZ, RZ, R10 ;  /* 0x000000ffff0d7224 */ /* 0x000fe400078e000a */
[----:B------:R-:W-:Y:S01]  /*24010*/  IMAD.MOV.U32 R12, RZ, RZ, 0x7 ;  /* 0x00000007ff0c7424 */ /* 0x000fe200078e00ff */
[----:B------:R-:W-:-:S07]  /*24020*/  MOV R2, R14 ;  /* 0x0000000e00027202 */ /* 0x000fce0000000f00 */
[----:B------:R-:W-:Y:S05]  /*24030*/  WARPSYNC.COLLECTIVE R15, `(.L_x_14764) ;  /* 0x000000000f087348 */ /* 0x000fea0003c00000 */
[----:B------:R0:W1:Y:S02]  /*24040*/  SHFL.IDX P6, R14, R13, R12, R11 ;  /* 0x0000000c0d0e7389 */ /* 0x00006400000c000b */
[----:B01----:R-:W-:Y:S01]  /*24050*/  ENDCOLLECTIVE ;  /* 0x000000000000791b */ /* 0x003fe20003800000 */
.L_x_14764:
        /* <DEDUP_REMOVED lines=11> */
.L_x_14765:
[----:B------:R-:W-:Y:S01]  /*24110*/  IMAD.MOV.U32 R2, RZ, RZ, R14 ;  /* 0x000000ffff027224 */ /* 0x000fe200078e000e */
[----:B------:R-:W-:Y:S06]  /*24120*/  BRA `(.L_x_14766) ;  /* 0xffffff9c00b47947 */ /* 0x000fec000383ffff */
.L_x_14588:
[----:B-1----:R1:W2:Y:S02]  /*24130*/  SYNCS.PHASECHK.TRANS64.TRYWAIT P0, [R5+URZ+0x16860], R2 ;  /* 0x01686002050075a7 */ /* 0x0022a4000800017f */
[----:B--2---:R-:W-:Y:S05]  /*24140*/  @!P0 NANOSLEEP.SYNCS 0x989680 ;  /* 0x009896800000895d */ /* 0x004fea0003900000 */
[----:B------:R-:W2:Y:S02]  /*24150*/  @!P0 SYNCS.PHASECHK.TRANS64 P0, [R5+URZ+0x16860], R2 ;  /* 0x01686002050085a7 */ /* 0x000ea4000800007f */
[----:B--2---:R-:W-:Y:S05]  /*24160*/  @!P0 BRA `(.L_x_14588) ;  /* 0xfffffffc00f08947 */ /* 0x004fea000383ffff */
[----:B------:R-:W-:Y:S05]  /*24170*/  BRA `(.L_x_14767) ;  /* 0xffffffa0000c7947 */ /* 0x000fea000383ffff */
.L_x_14589:
        /* <DEDUP_REMOVED lines=8> */
.L_x_14769:
[----:B------:R-:W-:Y:S05]  /*24200*/  BSYNC B1 ;  /* 0x0000000000017941 */ /* 0x000fea0003800000 */
.L_x_14768:
        /* <DEDUP_REMOVED lines=10> */
.L_x_14770:
[----:B------:R-:W-:Y:S02]  /*242b0*/  IMAD.MOV.U32 R13, RZ, RZ, R24 ;  /* 0x000000ffff0d7224 */ /* 0x000fe400078e0018 */
[----:B------:R-:W-:Y:S01]  /*242c0*/  IMAD.MOV.U32 R12, RZ, RZ, 0x1 ;  /* 0x00000001ff0c7424 */ /* 0x000fe200078e00ff */
[----:B------:R-:W-:-:S07]  /*242d0*/  MOV R2, R14 ;  /* 0x0000000e00027202 */ /* 0x000fce0000000f00 */
[----:B------:R-:W-:Y:S05]  /*242e0*/  WARPSYNC.COLLECTIVE R15, `(.L_x_14771) ;  /* 0x000000000f087348 */ /* 0x000fea0003c00000 */
[----:B------:R0:W1:Y:S02]  /*242f0*/  SHFL.IDX P6, R14, R13, R12, R11 ;  /* 0x0000000c0d0e7389 */ /* 0x00006400000c000b */
[----:B01----:R-:W-:Y:S01]  /*24300*/  ENDCOLLECTIVE ;  /* 0x000000000000791b */ /* 0x003fe20003800000 */
.L_x_14771:
[----:B------:R-:W-:-:S05]  /*24310*/  IADD3 R2, P0, R2, R7, RZ ;  /* 0x0000000702027210 */ /* 0x000fca0007f1e0ff */
        /* <DEDUP_REMOVED lines=11> */
.L_x_14772:
[----:B------:R-:W-:Y:S02]  /*243d0*/  IMAD.MOV.U32 R13, RZ, RZ, R24 ;  /* 0x000000ffff0d7224 */ /* 0x000fe400078e0018 */
[----:B------:R-:W-:Y:S02]  /*243e0*/  IMAD.MOV.U32 R12, RZ, RZ, 0x2 ;  /* 0x00000002ff0c7424 */ /* 0x000fe400078e00ff */
[----:B------:R-:W-:-:S07]  /*243f0*/  IMAD.MOV.U32 R2, RZ, RZ, R14 ;  /* 0x000000ffff027224 */ /* 0x000fce00078e000e */
[----:B------:R-:W-:Y:S05]  /*24400*/  WARPSYNC.COLLECTIVE R15, `(.L_x_14773) ;  /* 0x000000000f087348 */ /* 0x000fea0003c00000 */
[----:B------:R0:W1:Y:S02]  /*24410*/  SHFL.IDX P6, R14, R13, R12, R11 ;  /* 0x0000000c0d0e7389 */ /* 0x00006400000c000b */
[----:B01----:R-:W-:Y:S01]  /*24420*/  ENDCOLLECTIVE ;  /* 0x000000000000791b */ /* 0x003fe20003800000 */
.L_x_14773:
[----:B------:R-:W-:-:S04]  /*24430*/  IADD3 R2, P0, R2, R7, RZ ;  /* 0x0000000702027210 */ /* 0x000fc80007f1e0ff */
[----:B------:R-:W-:-:S05]  /*24440*/  IADD3.X R3, RZ, R3, RZ, P0, !PT ;  /* 0x00000003ff037210 */ /* 0x000fca00007fe4ff */
        /* <DEDUP_REMOVED lines=10> */
.L_x_14774:
[----:B------:R-:W-:Y:S01]  /*244f0*/  IMAD.MOV.U32 R13, RZ, RZ, R24 ;  /* 0x000000ffff0d7224 */ /* 0x000fe200078e0018 */
[----:B------:R-:W-:Y:S01]  /*24500*/  MOV R12, 0x3 ;  /* 0x00000003000c7802 */ /* 0x000fe20000000f00 */
[----:B------:R-:W-:-:S07]  /*24510*/  IMAD.MOV.U32 R2, RZ, RZ, R14 ;  /* 0x000000ffff027224 */ /* 0x000fce00078e000e */
[----:B------:R-:W-:Y:S05]  /*24520*/  WARPSYNC.COLLECTIVE R15, `(.L_x_14775) ;  /* 0x000000000f087348 */ /* 0x000fea0003c00000 */
[----:B------:R0:W1:Y:S02]  /*24530*/  SHFL.IDX P6, R14, R13, R12, R11 ;  /* 0x0000000c0d0e7389 */ /* 0x00006400000c000b */
[----:B01----:R-:W-:Y:S01]  /*24540*/  ENDCOLLECTIVE ;  /* 0x000000000000791b */ /* 0x003fe20003800000 */
.L_x_14775:
        /* <DEDUP_REMOVED lines=12> */
.L_x_14776:
[----:B------:R-:W-:Y:S02]  /*24610*/  IMAD.MOV.U32 R13, RZ, RZ, R24 ;  /* 0x000000ffff0d7224 */ /* 0x000fe400078e0018 */
[----:B------:R-:W-:Y:S02]  /*24620*/  IMAD.MOV.U32 R12, RZ, RZ, 0x4 ;  /* 0x00000004ff0c7424 */ /* 0x000fe400078e00ff */
[----:B------:R-:W-:-:S07]  /*24630*/  IMAD.MOV.U32 R2, RZ, RZ, R14 ;  /* 0x000000ffff027224 */ /* 0x000fce00078e000e */
[----:B------:R-:W-:Y:S05]  /*24640*/  WARPSYNC.COLLECTIVE R15, `(.L_x_14777) ;  /* 0x000000000f087348 */ /* 0x000fea0003c00000 */
[----:B------:R0:W1:Y:S02]  /*24650*/  SHFL.IDX P6, R14, R13, R12, R11 ;  /* 0x0000000c0d0e7389 */ /* 0x00006400000c000b */
[----:B01----:R-:W-:Y:S01]  /*24660*/  ENDCOLLECTIVE ;  /* 0x000000000000791b */ /* 0x003fe20003800000 */
.L_x_14777:
        /* <DEDUP_REMOVED lines=12> */
.L_x_14778:
[----:B------:R-:W-:Y:S02]  /*24730*/  IMAD.MOV.U32 R13, RZ, RZ, R24 ;  /* 0x000000ffff0d7224 */ /* 0x000fe400078e0018 */
[----:B------:R-:W-:Y:S02]  /*24740*/  IMAD.MOV.U32 R12, RZ, RZ, 0x5 ;  /* 0x00000005ff0c7424 */ /* 0x000fe400078e00ff */
[----:B------:R-:W-:-:S07]  /*24750*/  IMAD.MOV.U32 R2, RZ, RZ, R14 ;  /* 0x000000ffff027224 */ /* 0x000fce00078e000e */
[----:B------:R-:W-:Y:S05]  /*24760*/  WARPSYNC.COLLECTIVE R15, `(.L_x_14779) ;  /* 0x000000000f087348 */ /* 0x000fea0003c00000 */
[----:B------:R0:W1:Y:S02]  /*24770*/  SHFL.IDX P6, R14, R13, R12, R11 ;  /* 0x0000000c0d0e7389 */ /* 0x00006400000c000b */
[----:B01----:R-:W-:Y:S01]  /*24780*/  ENDCOLLECTIVE ;  /* 0x000000000000791b */ /* 0x003fe20003800000 */
.L_x_14779:
        /* <DEDUP_REMOVED lines=12> */
.L_x_14780:
[----:B------:R-:W-:Y:S02]  /*24850*/  IMAD.MOV.U32 R13, RZ, RZ, R24 ;  /* 0x000000ffff0d7224 */ /* 0x000fe400078e0018 */
[----:B------:R-:W-:Y:S02]  /*24860*/  IMAD.MOV.U32 R12, RZ, RZ, 0x6 ;  /* 0x00000006ff0c7424 */ /* 0x000fe400078e00ff */
[----:B------:R-:W-:-:S07]  /*24870*/  IMAD.MOV.U32 R2, RZ, RZ, R14 ;  /* 0x000000ffff027224 */ /* 0x000fce00078e000e */
[----:B------:R-:W-:Y:S05]  /*24880*/  WARPSYNC.COLLECTIVE R15, `(.L_x_14781) ;  /* 0x000000000f087348 */ /* 0x000fea0003c00000 */
[----:B------:R0:W1:Y:S02]  /*24890*/  SHFL.IDX P6, R14, R13, R12, R11 ;  /* 0x0000000c0d0e7389 */ /* 0x00006400000c000b */
[----:B01----:R-:W-:Y:S01]  /*248a0*/  ENDCOLLECTIVE ;  /* 0x000000000000791b */ /* 0x003fe20003800000 */
.L_x_14781:
        /* <DEDUP_REMOVED lines=12> */
.L_x_14782:
[----:B------:R-:W-:Y:S01]  /*24970*/  IMAD.MOV.U32 R13, RZ, RZ, R24 ;  /* 0x000000ffff0d7224 */ /* 0x000fe200078e0018 */
[----:B------:R-:W-:Y:S01]  /*24980*/  MOV R12, 0x7 ;  /* 0x00000007000c7802 */ /* 0x000fe20000000f00 */
[----:B------:R-:W-:-:S07]  /*24990*/  IMAD.MOV.U32 R2, RZ, RZ, R14 ;  /* 0x000000ffff027224 */ /* 0x000fce00078e000e */
[----:B------:R-:W-:Y:S05]  /*249a0*/  WARPSYNC.COLLECTIVE R15, `(.L_x_14783) ;  /* 0x000000000f087348 */ /* 0x000fea0003c00000 */
[----:B------:R0:W1:Y:S02]  /*249b0*/  SHFL.IDX P6, R14, R13, R12, R11 ;  /* 0x0000000c0d0e7389 */ /* 0x00006400000c000b */
[----:B01----:R-:W-:Y:S01]  /*249c0*/  ENDCOLLECTIVE ;  /* 0x000000000000791b */ /* 0x003fe20003800000 */
.L_x_14783:
        /* <DEDUP_REMOVED lines=11> */
.L_x_14784:
[----:B------:R-:W-:Y:S01]  /*24a80*/  IMAD.MOV.U32 R2, RZ, RZ, R14 ;  /* 0x000000ffff027224 */ /* 0x000fe200078e000e */
[----:B------:R-:W-:Y:S06]  /*24a90*/  BRA `(.L_x_14785) ;  /* 0xffffff9800bc7947 */ /* 0x000fec000383ffff */
.L_x_14597:
[----:B0-----:R0:W1:Y:S02]  /*24aa0*/  SYNCS.PHASECHK.TRANS64.TRYWAIT P0, [R0+URZ+0x16860], R3 ;  /* 0x01686003000075a7 */ /* 0x001064000800017f */
[----:B-1----:R-:W-:Y:S05]  /*24ab0*/  @!P0 NANOSLEEP.SYNCS 0x989680 ;  /* 0x009896800000895d */ /* 0x002fea0003900000 */
[----:B------:R-:W1:Y:S02]  /*24ac0*/  @!P0 SYNCS.PHASECHK.TRANS64 P0, [R0+URZ+0x16860], R3 ;  /* 0x01686003000085a7 */ /* 0x000e64000800007f */
[----:B-1----:R-:W-:Y:S05]  /*24ad0*/  @!P0 BRA `(.L_x_14597) ;  /* 0xfffffffc00f08947 */ /* 0x002fea000383ffff */
[----:B------:R-:W-:Y:S05]  /*24ae0*/  BRA `(.L_x_14786) ;  /* 0xffffff9c00e07947 */ /* 0x000fea000383ffff */
.L_x_14598:
        /* <DEDUP_REMOVED lines=8> */
.L_x_14788:
[----:B------:R-:W-:Y:S05]  /*24b70*/  BSYNC B0 ;  /* 0x0000000000007941 */ /* 0x000fea0003800000 */
.L_x_14787:
[----:B------:R-:W0:Y:S01]  /*24b80*/  S2R R2, SR_TID.X ;  /* 0x0000000000027919 */ /* 0x000e220000002100 */
[----:B------:R-:W-:Y:S01]  /*24b90*/  IMAD.MOV.U32 R13, RZ, RZ, R17 ;  /* 0x000000ffff0d7224 */ /* 0x000fe200078e0011 */
[----:B------:R-:W-:Y:S01]  /*24ba0*/  MOV R3, R14 ;  /* 0x0000000e00037202 */ /* 0x000fe20000000f00 */
[----:B------:R-:W-:Y:S01]  /*24bb0*/  IMAD.MOV.U32 R12, RZ, RZ, RZ ;  /* 0x000000ffff0c7224 */ /* 0x000fe200078e00ff */
[----:B------:R-:W-:Y:S01]  /*24bc0*/  LEA R4, R4, R22, 0x1 ;  /* 0x0000001604047211 */ /* 0x000fe200078e08ff */
[----:B------:R-:W-:Y:S02]  /*24bd0*/  IMAD.MOV.U32 R11, RZ, RZ, 0x181f ;  /* 0x0000181fff0b7424 */ /* 0x000fe400078e00ff */
[----:B------:R-:W-:-:S07]  /*24be0*/  IMAD.MOV.U32 R15, RZ, RZ, -0x1 ;  /* 0xffffffffff0f7424 */ /* 0x000fce00078e00ff */
[----:B0-----:R-:W-:Y:S05]  /*24bf0*/  WARPSYNC.COLLECTIVE R15, `(.L_x_14789) ;  /* 0x000000000f087348 */ /* 0x001fea0003c00000 */
[----:B------:R1:W2:Y:S02]  /*24c00*/  SHFL.IDX P6, R14, R13, R12, R11 ;  /* 0x0000000c0d0e7389 */ /* 0x0002a400000c000b */
[----:B012---:R-:W-:Y:S01]  /*24c10*/  ENDCOLLECTIVE ;  /* 0x000000000000791b */ /* 0x007fe20003800000 */
.L_x_14789:
[----:B------:R-:W-:Y:S01]  /*24c20*/  ULDC UR4, c[0x0][0x2f4] ;  /* 0x0000bd0000047ab9 */ /* 0x000fe20000000800 */
[----:B------:R-:W-:Y:S02]  /*24c30*/  IMAD.MOV.U32 R13, RZ, RZ, R24 ;  /* 0x000000ffff0d7224 */ /* 0x000fe400078e0018 */
[----:B------:R-:W-:Y:S02]  /*24c40*/  IMAD.MOV.U32 R12, RZ, RZ, 0x1 ;  /* 0x00000001ff0c7424 */ /* 0x000fe400078e00ff */
[----:B------:R-:W-:-:S05]  /*24c50*/  IMAD.SHL.U32 R2, R2, 0x8, RZ ;  /* 0x0000000802027824 */ /* 0x000fca00078e00ff */
[----:B------:R-:W-:-:S04]  /*24c60*/  LOP3.LUT R2, R2, 0x38, RZ, 0xc0, !PT ;  /* 0x0000003802027812 */ /* 0x000fc800078ec0ff */
[C---:B------:R-:W-:Y:S01]  /*24c70*/  ISETP.GE.AND P0, PT, R2.reuse, UR4, PT ;  /* 0x0000000402007c0c */ /* 0x040fe2000bf06270 */
[----:B------:R-:W-:-:S03]  /*24c80*/  IMAD.SHL.U32 R5, R2, 0x2, RZ ;  /* 0x0000000202057824 */ /* 0x000fc600078e00ff */
[----:B------:R-:W-:Y:S02]  /*24c90*/  ISETP.LT.OR P2, PT, R6, 0x1, P0 ;  /* 0x000000010600780c */ /* 0x000fe40000741670 */
[----:B------:R-:W-:-:S13]  /*24ca0*/  IADD3 R2, P1, R14, R5, RZ ;  /* 0x000000050e027210 */ /* 0x000fda0007f3e0ff */
[----:B------:R-:W-:Y:S05]  /*24cb0*/  WARPSYNC.COLLECTIVE R15, `(.L_x_14790) ;  /* 0x000000000f087348 */ /* 0x000fea0003c00000 */
[----:B------:R0:W1:Y:S02]  /*24cc0*/  SHFL.IDX P6, R14, R13, R12, R11 ;  /* 0x0000000c0d0e7389 */ /* 0x00006400000c000b */
[----:B01----:R-:W-:Y:S01]  /*24cd0*/  ENDCOLLECTIVE ;  /* 0x000000000000791b */ /* 0x003fe20003800000 */
.L_x_14790:
        /* <DEDUP_REMOVED lines=11> */
.L_x_14791:
[----:B------:R-:W-:Y:S02]  /*24d90*/  IMAD.MOV.U32 R13, RZ, RZ, R24 ;  /* 0x000000ffff0d7224 */ /* 0x000fe400078e0018 */
[----:B------:R-:W-:Y:S01]  /*24da0*/  IMAD.MOV.U32 R12, RZ, RZ, 0x2 ;  /* 0x00000002ff0c7424 */ /* 0x000fe200078e00ff */
[----:B------:R-:W-:-:S13]  /*24db0*/  IADD3 R2, P1, R14, R5, RZ ;  /* 0x000000050e027210 */ /* 0x000fda0007f3e0ff */
[----:B------:R-:W-:Y:S05]  /*24dc0*/  WARPSYNC.COLLECTIVE R15, `(.L_x_14792) ;  /* 0x000000000f087348 */ /* 0x000fea0003c00000 */
[----:B------:R0:W1:Y:S02]  /*24dd0*/  SHFL.IDX P6, R14, R13, R12, R11 ;  /* 0x0000000c0d0e7389 */ /* 0x00006400000c000b */
[----:B01----:R-:W-:Y:S01]  /*24de0*/  ENDCOLLECTIVE ;  /* 0x000000000000791b */ /* 0x003fe20003800000 */
.L_x_14792:
        /* <DEDUP_REMOVED lines=11> */
.L_x_14793:
[----:B------:R-:W-:Y:S02]  /*24ea0*/  IMAD.MOV.U32 R13, RZ, RZ, R24 ;  /* 0x000000ffff0d7224 */ /* 0x000fe400078e0018 */
[----:B------:R-:W-:Y:S01]  /*24eb0*/  IMAD.MOV.U32 R12, RZ, RZ, 0x3 ;  /* 0x00000003ff0c7424 */ /* 0x000fe200078e00ff */
[----:B------:R-:W-:-:S13]  /*24ec0*/  IADD3 R2, P1, R14, R5, RZ ;  /* 0x000000050e027210 */ /* 0x000fda0007f3e0ff */
[----:B------:R-:W-:Y:S05]  /*24ed0*/  WARPSYNC.COLLECTIVE R15, `(.L_x_14794) ;  /* 0x000000000f087348 */ /* 0x000fea0003c00000 */
[----:B------:R0:W1:Y:S02]  /*24ee0*/  SHFL.IDX P6, R14, R13, R12, R11 ;  /* 0x0000000c0d0e7389 */ /* 0x00006400000c000b */
[----:B01----:R-:W-:Y:S01]  /*24ef0*/  ENDCOLLECTIVE ;  /* 0x000000000000791b */ /* 0x003fe20003800000 */
.L_x_14794:
        /* <DEDUP_REMOVED lines=11> */
.L_x_14795:
[----:B------:R-:W-:Y:S01]  /*24fb0*/  MOV R13, R24 ;  /* 0x00000018000d7202 */ /* 0x000fe20000000f00 */
[----:B------:R-:W-:Y:S01]  /*24fc0*/  IMAD.MOV.U32 R12, RZ, RZ, 0x4 ;  /* 0x00000004ff0c7424 */ /* 0x000fe200078e00ff */
[----:B------:R-:W-:-:S13]  /*24fd0*/  IADD3 R2, P1, R14, R5, RZ ;  /* 0x000000050e027210 */ /* 0x000fda0007f3e0ff */
[----:B------:R-:W-:Y:S05]  /*24fe0*/  WARPSYNC.COLLECTIVE R15, `(.L_x_14796) ;  /* 0x000000000f087348 */ /* 0x000fea0003c00000 */
[----:B------:R0:W1:Y:S02]  /*24ff0*/  SHFL.IDX P6, R14, R13, R12, R11 ;  /* 0x0000000c0d0e7389 */ /* 0x00006400000c000b */
[----:B01----:R-:W-:Y:S01]  /*25000*/  ENDCOLLECTIVE ;  /* 0x000000000000791b */ /* 0x003fe20003800000 */
.L_x_14796:
        /* <DEDUP_REMOVED lines=11> */
.L_x_14797:
[----:B------:R-:W-:Y:S02]  /*250c0*/  IMAD.MOV.U32 R13, RZ, RZ, R24 ;  /* 0x000000ffff0d7224 */ /* 0x000fe400078e0018 */
[----:B------:R-:W-:Y:S01]  /*250d0*/  IMAD.MOV.U32 R12, RZ, RZ, 0x5 ;  /* 0x00000005ff0c7424 */ /* 0x000fe200078e00ff */
[----:B------:R-:W-:-:S13]  /*250e0*/  IADD3 R2, P1, R14, R5, RZ ;  /* 0x000000050e027210 */ /* 0x000fda0007f3e0ff */
[----:B------:R-:W-:Y:S05]  /*250f0*/  WARPSYNC.COLLECTIVE R15, `(.L_x_14798) ;  /* 0x000000000f087348 */ /* 0x000fea0003c00000 */
[----:B------:R0:W1:Y:S02]  /*25100*/  SHFL.IDX P6, R14, R13, R12, R11 ;  /* 0x0000000c0d0e7389 */ /* 0x00006400000c000b */
[----:B01----:R-:W-:Y:S01]  /*25110*/  ENDCOLLECTIVE ;  /* 0x000000000000791b */ /* 0x003fe20003800000 */
.L_x_14798:
        /* <DEDUP_REMOVED lines=11> */
.L_x_14799:
[----:B------:R-:W-:Y:S02]  /*251d0*/  IMAD.MOV.U32 R13, RZ, RZ, R24 ;  /* 0x000000ffff0d7224 */ /* 0x000fe400078e0018 */
[----:B------:R-:W-:Y:S01]  /*251e0*/  IMAD.MOV.U32 R12, RZ, RZ, 0x6 ;  /* 0x00000006ff0c7424 */ /* 0x000fe200078e00ff */
[----:B------:R-:W-:-:S13]  /*251f0*/  IADD3 R2, P1, R14, R5, RZ ;  /* 0x000000050e027210 */ /* 0x000fda0007f3e0ff */
[----:B------:R-:W-:Y:S05]  /*25200*/  WARPSYNC.COLLECTIVE R15, `(.L_x_14800) ;  /* 0x000000000f087348 */ /* 0x000fea0003c00000 */
[----:B------:R0:W1:Y:S02]  /*25210*/  SHFL.IDX P6, R14, R13, R12, R11 ;  /* 0x0000000c0d0e7389 */ /* 0x00006400000c000b */
[----:B01----:R-:W-:Y:S01]  /*25220*/  ENDCOLLECTIVE ;  /* 0x000000000000791b */ /* 0x003fe20003800000 */
.L_x_14800:
        /* <DEDUP_REMOVED lines=11> */
.L_x_14801:
[----:B------:R-:W-:Y:S01]  /*252e0*/  IMAD.MOV.U32 R13, RZ, RZ, R24 ;  /* 0x000000ffff0d7224 */ /* 0x000fe200078e0018 */
[----:B------:R-:W-:Y:S02]  /*252f0*/  MOV R12, 0x7 ;  /* 0x00000007000c7802 */ /* 0x000fe40000000f00 */
[----:B------:R-:W-:-:S13]  /*25300*/  IADD3 R2, P1, R14, R5, RZ ;  /* 0x000000050e027210 */ /* 0x000fda0007f3e0ff */
[----:B------:R-:W-:Y:S05]  /*25310*/  WARPSYNC.COLLECTIVE R15, `(.L_x_14802) ;  /* 0x000000000f087348 */ /* 0x000fea0003c00000 */
[----:B------:R0:W1:Y:S02]  /*25320*/  SHFL.IDX P6, R14, R13, R12, R11 ;  /* 0x0000000c0d0e7389 */ /* 0x00006400000c000b */
[----:B01----:R-:W-:Y:S01]  /*25330*/  ENDCOLLECTIVE ;  /* 0x000000000000791b */ /* 0x003fe20003800000 */
.L_x_14802:
        /* <DEDUP_REMOVED lines=10> */
.L_x_14803:
[----:B------:R-:W-:Y:S05]  /*253e0*/  BRA `(.L_x_14804) ;  /* 0xffffff9800a47947 */ /* 0x000fea000383ffff */
.L_x_14603:
[----:B------:R-:W-:Y:S01]  /*253f0*/  BSSY B0, `(.L_x_14805) ;  /* 0x0000008000007945 */ /* 0x000fe20003800000 */
[----:B------:R-:W-:Y:S02]  /*25400*/  IMAD.MOV.U32 R13, RZ, RZ, R16 ;  /* 0x000000ffff0d7224 */ /* 0x000fe400078e0010 */
[----:B-1----:R-:W-:Y:S02]  /*25410*/  IMAD.MOV.U32 R12, RZ, RZ, RZ ;  /* 0x000000ffff0c7224 */ /* 0x002fe400078e00ff */
[----:B------:R-:W-:Y:S02]  /*25420*/  IMAD.MOV.U32 R11, RZ, RZ, 0x1f ;  /* 0x0000001fff0b7424 */ /* 0x000fe400078e00ff */
[----:B------:R-:W-:-:S07]  /*25430*/  IMAD.MOV.U32 R15, RZ, RZ, -0x1 ;  /* 0xffffffffff0f7424 */ /* 0x000fce00078e00ff */
[----:B--2---:R-:W-:Y:S05]  /*25440*/  WARPSYNC.COLLECTIVE R15, `(.L_x_14806) ;  /* 0x000000000f087348 */ /* 0x004fea0003c00000 */
[----:B------:R0:W1:Y:S02]  /*25450*/  SHFL.IDX P6, R14, R13, R12, R11 ;  /* 0x0000000c0d0e7389 */ /* 0x00006400000c000b */
[----:B012---:R-:W-:Y:S01]  /*25460*/  ENDCOLLECTIVE ;  /* 0x000000000000791b */ /* 0x007fe20003800000 */
.L_x_14806:
[----:B------:R-:W-:Y:S05]  /*25470*/  BSYNC B0 ;  /* 0x0000000000007941 */ /* 0x000fea0003800000 */
.L_x_14805:
        /* <DEDUP_REMOVED lines=9> */
.L_x_14807:
        /* <DEDUP_REMOVED lines=18> */
.L_x_14808:
[----:B------:R-:W-:Y:S01]  /*25630*/  IMAD.MOV.U32 R12, RZ, RZ, 0x2 ;  /* 0x00000002ff0c7424 */ /* 0x000fe200078e00ff */
[----:B------:R-:W-:-:S05]  /*25640*/  SEL R5, R14, RZ, P1 ;  /* 0x000000ff0e057207 */ /* 0x000fca0000800000 */
[----:B------:R-:W-:-:S04]  /*25650*/  IMAD.IADD R4, R2, 0x1, R5 ;  /* 0x0000000102047824 */ /* 0x000fc800078e0205 */
[----:B------:R-:W-:-:S07]  /*25660*/  IMAD.MOV.U32 R13, RZ, RZ, R4 ;  /* 0x000000ffff0d7224 */ /* 0x000fce00078e0004 */
[----:B------:R-:W-:Y:S05]  /*25670*/  WARPSYNC.COLLECTIVE R15, `(.L_x_14809) ;  /* 0x000000000f087348 */ /* 0x000fea0003c00000 */
[----:B------:R0:W1:Y:S02]  /*25680*/  SHFL.UP P6, R14, R13, R12, R11 ;  /* 0x0400000c0d0e7389 */ /* 0x00006400000c000b */
[----:B01----:R-:W-:Y:S01]  /*25690*/  ENDCOLLECTIVE ;  /* 0x000000000000791b */ /* 0x003fe20003800000 */
.L_x_14809:
[----:B------:R-:W-:Y:S01]  /*256a0*/  IMAD.MOV.U32 R12, RZ, RZ, 0x4 ;  /* 0x00000004ff0c7424 */ /* 0x000fe200078e00ff */
[----:B------:R-:W-:-:S05]  /*256b0*/  SEL R5, R14, RZ, P2 ;  /* 0x000000ff0e057207 */ /* 0x000fca0001000000 */
[----:B------:R-:W-:-:S04]  /*256c0*/  IMAD.IADD R5, R4, 0x1, R5 ;  /* 0x0000000104057824 */ /* 0x000fc800078e0205 */
[----:B------:R-:W-:-:S07]  /*256d0*/  IMAD.MOV.U32 R13, RZ, RZ, R5 ;  /* 0x000000ffff0d7224 */ /* 0x000fce00078e0005 */
[----:B------:R-:W-:Y:S05]  /*256e0*/  WARPSYNC.COLLECTIVE R15, `(.L_x_14810) ;  /* 0x000000000f087348 */ /* 0x000fea0003c00000 */
[----:B------:R0:W1:Y:S02]  /*256f0*/  SHFL.UP P6, R14, R13, R12, R11 ;  /* 0x0400000c0d0e7389 */ /* 0x00006400000c000b */
[----:B01----:R-:W-:Y:S01]  /*25700*/  ENDCOLLECTIVE ;  /* 0x000000000000791b */ /* 0x003fe20003800000 */
.L_x_14810:
[----:B------:R-:W-:Y:S01]  /*25710*/  IMAD.MOV.U32 R12, RZ, RZ, 0x8 ;  /* 0x00000008ff0c7424 */ /* 0x000fe200078e00ff */
[----:B------:R-:W-:-:S04]  /*25720*/  SEL R6, R14, RZ, P3 ;  /* 0x000000ff0e067207 */ /* 0x000fc80001800000 */
[----:B------:R-:W-:-:S05]  /*25730*/  IADD3 R6, R5, R6, RZ ;  /* 0x0000000605067210 */ /* 0x000fca0007ffe0ff */
[----:B------:R-:W-:-:S07]  /*25740*/  IMAD.MOV.U32 R13, RZ, RZ, R6 ;  /* 0x000000ffff0d7224 */ /* 0x000fce00078e0006 */
[----:B------:R-:W-:Y:S05]  /*25750*/  WARPSYNC.COLLECTIVE R15, `(.L_x_14811) ;  /* 0x000000000f087348 */ /* 0x000fea0003c00000 */
[----:B------:R0:W1:Y:S02]  /*25760*/  SHFL.UP P6, R14, R13, R12, R11 ;  /* 0x0400000c0d0e7389 */ /* 0x00006400000c000b */
[----:B01----:R-:W-:Y:S01]  /*25770*/  ENDCOLLECTIVE ;  /* 0x000000000000791b */ /* 0x003fe20003800000 */
.L_x_14811:
[----:B------:R-:W-:Y:S01]  /*25780*/  IMAD.MOV.U32 R12, RZ, RZ, 0x10 ;  /* 0x00000010ff0c7424 */ /* 0x000fe200078e00ff */
[----:B------:R-:W-:-:S05]  /*25790*/  SEL R3, R14, RZ, P4 ;  /* 0x000000ff0e037207 */ /* 0x000fca0002000000 */
[----:B------:R-:W-:-:S04]  /*257a0*/  IMAD.IADD R4, R6, 0x1, R3 ;  /* 0x0000000106047824 */ /* 0x000fc800078e0203 */
[----:B------:R-:W-:-:S07]  /*257b0*/  IMAD.MOV.U32 R13, RZ, RZ, R4 ;  /* 0x000000ffff0d7224 */ /* 0x000fce00078e0004 */
[----:B------:R-:W-:Y:S05]  /*257c0*/  WARPSYNC.COLLECTIVE R15, `(.L_x_14812) ;  /* 0x000000000f087348 */ /* 0x000fea0003c00000 */
[----:B------:R0:W1:Y:S02]  /*257d0*/  SHFL.UP P6, R14, R13, R12, R11 ;  /* 0x0400000c0d0e7389 */ /* 0x00006400000c000b */
[----:B01----:R-:W-:Y:S01]  /*257e0*/  ENDCOLLECTIVE ;  /* 0x000000000000791b */ /* 0x003fe20003800000 */
.L_x_14812:
        /* <DEDUP_REMOVED lines=8> */
.L_x_14813:
[----:B------:R-:W-:Y:S05]  /*25870*/  BRA `(.L_x_14814) ;  /* 0xffffff9800a87947 */ /* 0x000fea000383ffff */
.L_x_14608:
[----:B------:R-:W-:Y:S01]  /*25880*/  BSSY B0, `(.L_x_14815) ;  /* 0x0000008000007945 */ /* 0x000fe20003800000 */
[----:B-----5:R-:W-:Y:S02]  /*25890*/  IMAD.MOV.U32 R13, RZ, RZ, R2 ;  /* 0x000000ffff0d7224 */ /* 0x020fe400078e0002 */
[----:B-1----:R-:W-:Y:S02]  /*258a0*/  IMAD.MOV.U32 R12, RZ, RZ, 0x1 ;  /* 0x00000001ff0c7424 */ /* 0x002fe400078e00ff */
[----:B------:R-:W-:Y:S02]  /*258b0*/  IMAD.MOV.U32 R11, RZ, RZ, RZ ;  /* 0x000000ffff0b7224 */ /* 0x000fe400078e00ff */
[----:B------:R-:W-:-:S07]  /*258c0*/  IMAD.MOV.U32 R15, RZ, RZ, -0x1 ;  /* 0xffffffffff0f7424 */ /* 0x000fce00078e00ff */
[----:B0-2---:R-:W-:Y:S05]  /*258d0*/  WARPSYNC.COLLECTIVE R15, `(.L_x_14816) ;  /* 0x000000000f087348 */ /* 0x005fea0003c00000 */
[----:B------:R1:W3:Y:S02]  /*258e0*/  SHFL.UP P6, R14, R13, R12, R11 ;  /* 0x0400000c0d0e7389 */ /* 0x0002e400000c000b */
[----:B0123--:R-:W-:Y:S01]  /*258f0*/  ENDCOLLECTIVE ;  /* 0x000000000000791b */ /* 0x00ffe20003800000 */
.L_x_14816:
[----:B------:R-:W-:Y:S05]  /*25900*/  BSYNC B0 ;  /* 0x0000000000007941 */ /* 0x000fea0003800000 */
.L_x_14815:
        /* <DEDUP_REMOVED lines=8> */
.L_x_14817:
[----:B------:R-:W-:Y:S01]  /*25990*/  IMAD.MOV.U32 R12, RZ, RZ, 0x4 ;  /* 0x00000004ff0c7424 */ /* 0x000fe200078e00ff */
[----:B------:R-:W-:-:S05]  /*259a0*/  SEL R14, R14, RZ, P2 ;  /* 0x000000ff0e0e7207 */ /* 0x000fca0001000000 */
[----:B------:R-:W-:-:S04]  /*259b0*/  IMAD.IADD R3, R13, 0x1, R14 ;  /* 0x000000010d037824 */ /* 0x000fc800078e020e */
[----:B------:R-:W-:-:S07]  /*259c0*/  IMAD.MOV.U32 R13, RZ, RZ, R3 ;  /* 0x000000ffff0d7224 */ /* 0x000fce00078e0003 */
[----:B------:R-:W-:Y:S05]  /*259d0*/  WARPSYNC.COLLECTIVE R15, `(.L_x_14818) ;  /* 0x000000000f087348 */ /* 0x000fea0003c00000 */
[----:B------:R0:W1:Y:S02]  /*259e0*/  SHFL.UP P6, R14, R13, R12, R11 ;  /* 0x0400000c0d0e7389 */ /* 0x00006400000c000b */
[----:B01----:R-:W-:Y:S01]  /*259f0*/  ENDCOLLECTIVE ;  /* 0x000000000000791b */ /* 0x003fe20003800000 */
.L_x_14818:
[----:B------:R-:W-:Y:S01]  /*25a00*/  IMAD.MOV.U32 R12, RZ, RZ, 0x8 ;  /* 0x00000008ff0c7424 */ /* 0x000fe200078e00ff */
[----:B------:R-:W-:-:S05]  /*25a10*/  SEL R4, R14, RZ, P3 ;  /* 0x000000ff0e047207 */ /* 0x000fca0001800000 */
[----:B------:R-:W-:-:S04]  /*25a20*/  IMAD.IADD R4, R3, 0x1, R4 ;  /* 0x0000000103047824 */ /* 0x000fc800078e0204 */
[----:B------:R-:W-:-:S07]  /*25a30*/  IMAD.MOV.U32 R13, RZ, RZ, R4 ;  /* 0x000000ffff0d7224 */ /* 0x000fce00078e0004 */
[----:B------:R-:W-:Y:S05]  /*25a40*/  WARPSYNC.COLLECTIVE R15, `(.L_x_14819) ;  /* 0x000000000f087348 */ /* 0x000fea0003c00000 */
[----:B------:R0:W1:Y:S02]  /*25a50*/  SHFL.UP P6, R14, R13, R12, R11 ;  /* 0x0400000c0d0e7389 */ /* 0x00006400000c000b */
[----:B01----:R-:W-:Y:S01]  /*25a60*/  ENDCOLLECTIVE ;  /* 0x000000000000791b */ /* 0x003fe20003800000 */
.L_x_14819:
[----:B------:R-:W-:Y:S01]  /*25a70*/  IMAD.MOV.U32 R12, RZ, RZ, 0x10 ;  /* 0x00000010ff0c7424 */ /* 0x000fe200078e00ff */
[----:B------:R-:W-:-:S04]  /*25a80*/  SEL R5, R14, RZ, P4 ;  /* 0x000000ff0e057207 */ /* 0x000fc80002000000 */
[----:B------:R-:W-:-:S05]  /*25a90*/  IADD3 R5, R4, R5, RZ ;  /* 0x0000000504057210 */ /* 0x000fca0007ffe0ff */
[----:B------:R-:W-:-:S07]  /*25aa0*/  IMAD.MOV.U32 R13, RZ, RZ, R5 ;  /* 0x000000ffff0d7224 */ /* 0x000fce00078e0005 */
[----:B------:R-:W-:Y:S05]  /*25ab0*/  WARPSYNC.COLLECTIVE R15, `(.L_x_14820) ;  /* 0x000000000f087348 */ /* 0x000fea0003c00000 */
[----:B------:R0:W1:Y:S02]  /*25ac0*/  SHFL.UP P6, R14, R13, R12, R11 ;  /* 0x0400000c0d0e7389 */ /* 0x00006400000c000b */
[----:B01----:R-:W-:Y:S01]  /*25ad0*/  ENDCOLLECTIVE ;  /* 0x000000000000791b */ /* 0x003fe20003800000 */
.L_x_14820:
        /* <DEDUP_REMOVED lines=8> */
.L_x_14821:
[----:B------:R-:W-:Y:S05]  /*25b60*/  BRA `(.L_x_14822) ;  /* 0xffffff9800887947 */ /* 0x000fea000383ffff */
.L_x_14610:
[----:B------:R-:W-:Y:S01]  /*25b70*/  BSSY B0, `(.L_x_14823) ;  /* 0x0000006000007945 */ /* 0x000fe20003800000 */
[----:B------:R-:W-:Y:S01]  /*25b80*/  PLOP3.LUT P6, PT, P6, PT, PT, 0x8, 0x0 ;  /* 0x000000000000781c */ /* 0x000fe200037ce170 */
[----:B------:R-:W-:-:S12]  /*25b90*/  IMAD.MOV.U32 R15, RZ, RZ, -0x1 ;  /* 0xffffffffff0f7424 */ /* 0x000fd800078e00ff */
[----:B01----:R-:W-:Y:S05]  /*25ba0*/  WARPSYNC.COLLECTIVE R15, `(.L_x_14824) ;  /* 0x000000000f087348 */ /* 0x003fea0003c00000 */
[----:B------:R-:W-:Y:S01]  /*25bb0*/  VOTE.ANY R14, PT, P6 ;  /* 0x00000000000e7806 */ /* 0x000fe200030e0100 */
[----:B01----:R-:W-:Y:S06]  /*25bc0*/  ENDCOLLECTIVE ;  /* 0x000000000000791b */ /* 0x003fec0003800000 */
.L_x_14824:
[----:B------:R-:W-:Y:S05]  /*25bd0*/  BSYNC B0 ;  /* 0x0000000000007941 */ /* 0x000fea0003800000 */
.L_x_14823:
        /* <DEDUP_REMOVED lines=9> */
.L_x_14825:
[----:B------:R-:W-:Y:S01]  /*25c70*/  IMAD.MOV.U32 R17, RZ, RZ, R14 ;  /* 0x000000ffff117224 */ /* 0x000fe200078e000e */
[----:B------:R-:W-:Y:S06]  /*25c80*/  BRA `(.L_x_14826) ;  /* 0xffffff9800787947 */ /* 0x000fec000383ffff */
.L_x_14612:
[----:B------:R-:W-:Y:S01]  /*25c90*/  BSSY B0, `(.L_x_14827) ;  /* 0x0000007000007945 */ /* 0x000fe20003800000 */
[----:B------:R-:W-:Y:S01]  /*25ca0*/  IMAD.MOV.U32 R13, RZ, RZ, R3 ;  /* 0x000000ffff0d7224 */ /* 0x000fe200078e0003 */
[----:B------:R-:W-:Y:S01]  /*25cb0*/  MOV R15, 0xffffffff ;  /* 0xffffffff000f7802 */ /* 0x000fe20000000f00 */
[----:B------:R-:W-:-:S07]  /*25cc0*/  IMAD.MOV.U32 R11, RZ, RZ, 0x1f ;  /* 0x0000001fff0b7424 */ /* 0x000fce00078e00ff */
[----:B0-23--:R-:W-:Y:S05]  /*25cd0*/  WARPSYNC.COLLECTIVE R15, `(.L_x_14828) ;  /* 0x000000000f087348 */ /* 0x00dfea0003c00000 */
[----:B------:R1:W4:Y:S02]  /*25ce0*/  SHFL.IDX P6, R14, R13, R12, R11 ;  /* 0x0000000c0d0e7389 */ /* 0x00032400000c000b */
[----:B01234-:R-:W-:Y:S01]  /*25cf0*/  ENDCOLLECTIVE ;  /* 0x000000000000791b */ /* 0x01ffe20003800000 */
.L_x_14828:
[----:B------:R-:W-:Y:S05]  /*25d00*/  BSYNC B0 ;  /* 0x0000000000007941 */ /* 0x000fea0003800000 */
.L_x_14827:
[----:B------:R-:W-:Y:S01]  /*25d10*/  IMAD.MOV.U32 R6, RZ, RZ, R14 ;  /* 0x000000ffff067224 */ /* 0x000fe200078e000e */
[----:B------:R-:W-:Y:S06]  /*25d20*/  BRA `(.L_x_14611) ;  /* 0xffffff98006c7947 */ /* 0x000fec000383ffff */
.L_x_14616:
[----:B0-----:R0:W4:Y:S02]  /*25d30*/  SYNCS.PHASECHK.TRANS64.TRYWAIT P0, [R5+URZ+0x16820], R0 ;  /* 0x01682000050075a7 */ /* 0x001124000800017f */
[----:B----4-:R-:W-:Y:S05]  /*25d40*/  @!P0 NANOSLEEP.SYNCS 0x989680 ;  /* 0x009896800000895d */ /* 0x010fea0003900000 */
[----:B------:R-:W4:Y:S02]  /*25d50*/  @!P0 SYNCS.PHASECHK.TRANS64 P0, [R5+URZ+0x16820], R0 ;  /* 0x01682000050085a7 */ /* 0x000f24000800007f */
[----:B----4-:R-:W-:Y:S05]  /*25d60*/  @!P0 BRA `(.L_x_14616) ;  /* 0xfffffffc00f08947 */ /* 0x010fea000383ffff */
[----:B------:R-:W-:Y:S05]  /*25d70*/  BRA `(.L_x_14829) ;  /* 0xffffff9c00e47947 */ /* 0x000fea000383ffff */
.L_x_14617:
[----:B------:R-:W4:Y:S01]  /*25d80*/  S2R R2, SR_TID.X ;  /* 0x0000000000027919 */ /* 0x000f220000002100 */
[----:B------:R-:W-:Y:S01]  /*25d90*/  BSSY B0, `(.L_x_14830) ;  /* 0x000000a000007945 */ /* 0x000fe20003800000 */
[----:B-1----:R-:W-:Y:S02]  /*25da0*/  IMAD.MOV.U32 R12, RZ, RZ, RZ ;  /* 0x000000ffff0c7224 */ /* 0x002fe400078e00ff */
[----:B------:R-:W-:Y:S02]  /*25db0*/  IMAD.MOV.U32 R11, RZ, RZ, 0x1f ;  /* 0x0000001fff0b7424 */ /* 0x000fe400078e00ff */
[----:B------:R-:W-:Y:S01]  /*25dc0*/  IMAD.MOV.U32 R15, RZ, RZ, -0x1 ;  /* 0xffffffffff0f7424 */ /* 0x000fe200078e00ff */
[----:B----4-:R-:W-:-:S04]  /*25dd0*/  SHF.R.U32.HI R2, RZ, 0x5, R2 ;  /* 0x00000005ff027819 */ /* 0x010fc80000011602 */
[----:B------:R-:W-:-:S05]  /*25de0*/  LOP3.LUT R2, R2, 0x3, RZ, 0xc0, !PT ;  /* 0x0000000302027812 */ /* 0x000fca00078ec0ff */
[----:B------:R-:W-:-:S07]  /*25df0*/  IMAD.MOV.U32 R13, RZ, RZ, R2 ;  /* 0x000000ffff0d7224 */ /* 0x000fce00078e0002 */
[----:B0-23--:R-:W-:Y:S05]  /*25e00*/  WARPSYNC.COLLECTIVE R15, `(.L_x_14831) ;  /* 0x000000000f087348 */ /* 0x00dfea0003c00000 */
[----:B------:R1:W4:Y:S02]  /*25e10*/  SHFL.IDX P6, R14, R13, R12, R11 ;  /* 0x0000000c0d0e7389 */ /* 0x00032400000c000b */
[----:B01234-:R-:W-:Y:S01]  /*25e20*/  ENDCOLLECTIVE ;  /* 0x000000000000791b */ /* 0x01ffe20003800000 */
.L_x_14831:
[----:B------:R-:W-:Y:S05]  /*25e30*/  BSYNC B0 ;  /* 0x0000000000007941 */ /* 0x000fea0003800000 */
.L_x_14830:
[----:B------:R-:W-:Y:S05]  /*25e40*/  BRA `(.L_x_14832) ;  /* 0xffffff9c00cc7947 */ /* 0x000fea000383ffff */
.L_x_14618:
[----:B------:R-:W-:Y:S01]  /*25e50*/  BSSY B0, `(.L_x_14833) ;  /* 0x0000006000007945 */ /* 0x000fe20003800000 */
[----:B------:R-:W-:-:S07]  /*25e60*/  IMAD.MOV.U32 R15, RZ, RZ, -0x1 ;  /* 0xffffffffff0f7424 */ /* 0x000fce00078e00ff */
[----:B0123--:R-:W-:Y:S05]  /*25e70*/  WARPSYNC.COLLECTIVE R15, `(.L_x_14834) ;  /* 0x000000000f0c7348 */ /* 0x00ffea0003c00000 */
[----:B------:R-:W-:Y:S02]  /*25e80*/  ELECT P6, UR62, PT ;  /* 0x00000000003e782f */ /* 0x000fe400038c0000 */
[----:B------:R-:W-:Y:S01]  /*25e90*/  MOV R14, UR62 ;  /* 0x0000003e000e7c02 */ /* 0x000fe20008000f00 */
[----:B0123--:R-:W-:Y:S10]  /*25ea0*/  ENDCOLLECTIVE ;  /* 0x000000000000791b */ /* 0x00fff40003800000 */
.L_x_14834:
[----:B------:R-:W-:Y:S05]  /*25eb0*/  BSYNC B0 ;  /* 0x0000000000007941 */ /* 0x000fea0003800000 */
.L_x_14833:
[----:B------:R-:W-:Y:S05]  /*25ec0*/  BRA `(.L_x_14835) ;  /* 0xffffff9c00c07947 */ /* 0x000fea000383ffff */
.L_x_14620:
[----:B0-----:R0:W4:Y:S02]  /*25ed0*/  SYNCS.PHASECHK.TRANS64.TRYWAIT P1, [R3+URZ+0x16840], R2 ;  /* 0x01684002030075a7 */ /* 0x001124000802017f */
[----:B----4-:R-:W-:Y:S05]  /*25ee0*/  @!P1 NANOSLEEP.SYNCS 0x989680 ;  /* 0x009896800000995d */ /* 0x010fea0003900000 */
[----:B------:R-:W4:Y:S02]  /*25ef0*/  @!P1 SYNCS.PHASECHK.TRANS64 P1, [R3+URZ+0x16840], R2 ;  /* 0x01684002030095a7 */ /* 0x000f24000802007f */
[----:B----4-:R-:W-:Y:S05]  /*25f00*/  @!P1 BRA `(.L_x_14620) ;  /* 0xfffffffc00f09947 */ /* 0x010fea000383ffff */
[----:B------:R-:W-:Y:S05]  /*25f10*/  BRA `(.L_x_14836) ;  /* 0xffffff9c00e07947 */ /* 0x000fea000383ffff */
.L_x_14622:
[----:B----4-:R4:W0:Y:S02]  /*25f20*/  SYNCS.PHASECHK.TRANS64.TRYWAIT P1, [R25+URZ+0x16840], R0 ;  /* 0x01684000190075a7 */ /* 0x010824000802017f */
[----:B0-----:R-:W-:Y:S05]  /*25f30*/  @!P1 NANOSLEEP.SYNCS 0x989680 ;  /* 0x009896800000995d */ /* 0x001fea0003900000 */
[----:B------:R-:W0:Y:S02]  /*25f40*/  @!P1 SYNCS.PHASECHK.TRANS64 P1, [R25+URZ+0x16840], R0 ;  /* 0x01684000190095a7 */ /* 0x000e24000802007f */
[----:B0-----:R-:W-:Y:S05]  /*25f50*/  @!P1 BRA `(.L_x_14622) ;  /* 0xfffffffc00f09947 */ /* 0x001fea000383ffff */
[----:B------:R-:W-:Y:S05]  /*25f60*/  BRA `(.L_x_14837) ;  /* 0xffffff9c00ec7947 */ /* 0x000fea000383ffff */
.L_x_14624:
[----:B------:R0:W0:Y:S02]  /*25f70*/  SYNCS.PHASECHK.TRANS64.TRYWAIT P1, [R3+URZ+0x16860], R2 ;  /* 0x01686002030075a7 */ /* 0x000024000802017f */
[----:B0-----:R-:W-:Y:S05]  /*25f80*/  @!P1 NANOSLEEP.SYNCS 0x989680 ;  /* 0x009896800000995d */ /* 0x001fea0003900000 */
[----:B------:R-:W0:Y:S02]  /*25f90*/  @!P1 SYNCS.PHASECHK.TRANS64 P1, [R3+URZ+0x16860], R2 ;  /* 0x01686002030095a7 */ /* 0x000e24000802007f */
[----:B0-----:R-:W-:Y:S05]  /*25fa0*/  @!P1 BRA `(.L_x_14624) ;  /* 0xfffffffc00f09947 */ /* 0x001fea000383ffff */
[----:B------:R-:W-:Y:S05]  /*25fb0*/  BRA `(.L_x_14838) ;  /* 0xffffff9c00e87947 */ /* 0x000fea000383ffff */
.L_x_14839:
        /* <DEDUP_REMOVED lines=12> */
.L_x_15879:


//--------------------- .text._ZN7cutlass13device_kernelIN5flash11enable_sm90INS1_16FlashAttnFwdSm90INS1_25CollectiveMainloopFwdSm90ILi2EN4cute5tupleIJNS5_1CILi1EEES8_S8_EEENS6_IJNS7_ILi192EEENS7_ILi128EEENS7_ILi64EEEEEELi64ENS_6half_tEfNS_4arch4Sm90ELb1ELb0ELb1ELb0ELb1ELb0ELb0ELb1ELb1ELb1ELb0ELb0EEENS1_21CollectiveEpilogueFwdINS6_IJSA_SC_SB_EEES9_SE_SG_Li384ELb0ELb1ELb0ELb0EEENS1_30DynamicPersistentTileSchedulerILi384ELi128ELb0ELb1ELb1EEEEEEEEEvNT_6ParamsE --------------------------
	.section	.text._ZN7cutlass13device_kernelIN5flash11enable_sm90INS1_16FlashAttnFwdSm90INS1_25CollectiveMainloopFwdSm90ILi2EN4cute5tupleIJNS5_1CILi1EEES8_S8_EEENS6_IJNS7_ILi192EEENS7_ILi128EEENS7_ILi64EEEEEELi64ENS_6half_tEfNS_4arch4Sm90ELb1ELb0ELb1ELb0ELb1ELb0ELb0ELb1ELb1ELb1ELb0ELb0EEENS1_21CollectiveEpilogueFwdINS6_IJSA_SC_SB_EEES9_SE_SG_Li384ELb0ELb1ELb0ELb0EEENS1_30DynamicPersistentTileSchedulerILi384ELi128ELb0ELb1ELb1EEEEEEEEEvNT_6ParamsE,"ax",@progbits
	.align	128
.text._ZN7cutlass13device_kernelIN5flash11enable_sm90INS1_16FlashAttnFwdSm90INS1_25CollectiveMainloopFwdSm90ILi2EN4cute5tupleIJNS5_1CILi1EEES8_S8_EEENS6_IJNS7_ILi192EEENS7_ILi128EEENS7_ILi64EEEEEELi64ENS_6half_tEfNS_4arch4Sm90ELb1ELb0ELb1ELb0ELb1ELb0ELb0ELb1ELb1ELb1ELb0ELb0EEENS1_21CollectiveEpilogueFwdINS6_IJSA_SC_SB_EEES9_SE_SG_Li384ELb0ELb1ELb0ELb0EEENS1_30DynamicPersistentTileSchedulerILi384ELi128ELb0ELb1ELb1EEEEEEEEEvNT_6ParamsE:
        .type           _ZN7cutlass13device_kernelIN5flash11enable_sm90INS1_16FlashAttnFwdSm90INS1_25CollectiveMainloopFwdSm90ILi2EN4cute5tupleIJNS5_1CILi1EEES8_S8_EEENS6_IJNS7_ILi192EEENS7_ILi128EEENS7_ILi64EEEEEELi64ENS_6half_tEfNS_4arch4Sm90ELb1ELb0ELb1ELb0ELb1ELb0ELb0ELb1ELb1ELb1ELb0ELb0EEENS1_21CollectiveEpilogueFwdINS6_IJSA_SC_SB_EEES9_SE_SG_Li384ELb0ELb1ELb0ELb0EEENS1_30DynamicPersistentTileSchedulerILi384ELi128ELb0ELb1ELb1EEEEEEEEEvNT_6ParamsE,@function
        .size           _ZN7cutlass13device_kernelIN5flash11enable_sm90INS1_16FlashAttnFwdSm90INS1_25CollectiveMainloopFwdSm90ILi2EN4cute5tupleIJNS5_1CILi1EEES8_S8_EEENS6_IJNS7_ILi192EEENS7_ILi128EEENS7_ILi64EEEEEELi64ENS_6half_tEfNS_4arch4Sm90ELb1ELb0ELb1ELb0ELb1ELb0ELb0ELb1ELb1ELb1ELb0ELb0EEENS1_21CollectiveEpilogueFwdINS6_IJSA_SC_SB_EEES9_SE_SG_Li384ELb0ELb1ELb0ELb0EEENS1_30DynamicPersistentTileSchedulerILi384ELi128ELb0ELb1ELb1EEEEEEEEEvNT_6ParamsE,(.L_x_15880 - _ZN7cutlass13device_kernelIN5flash11enable_sm90INS1_16FlashAttnFwdSm90INS1_25CollectiveMainloopFwdSm90ILi2EN4cute5tupleIJNS5_1CILi1EEES8_S8_EEENS6_IJNS7_ILi192EEENS7_ILi128EEENS7_ILi64EEEEEELi64ENS_6half_tEfNS_4arch4Sm90ELb1ELb0ELb1ELb0ELb1ELb0ELb0ELb1ELb1ELb1ELb0ELb0EEENS1_21CollectiveEpilogueFwdINS6_IJSA_SC_SB_EEES9_SE_SG_Li384ELb0ELb1ELb0ELb0EEENS1_30DynamicPersistentTileSchedulerILi384ELi128ELb0ELb1ELb1EEEEEEEEEvNT_6ParamsE)
        .other          _ZN7cutlass13device_kernelIN5flash11enable_sm90INS1_16FlashAttnFwdSm90INS1_25CollectiveMainloopFwdSm90ILi2EN4cute5tupleIJNS5_1CILi1EEES8_S8_EEENS6_IJNS7_ILi192EEENS7_ILi128EEENS7_ILi64EEEEEELi64ENS_6half_tEfNS_4arch4Sm90ELb1ELb0ELb1ELb0ELb1ELb0ELb0ELb1ELb1ELb1ELb0ELb0EEENS1_21CollectiveEpilogueFwdINS6_IJSA_SC_SB_EEES9_SE_SG_Li384ELb0ELb1ELb0ELb0EEENS1_30DynamicPersistentTileSchedulerILi384ELi128ELb0ELb1ELb1EEEEEEEEEvNT_6ParamsE,@"STO_CUDA_ENTRY STV_DEFAULT"
_ZN7cutlass13device_kernelIN5flash11enable_sm90INS1_16FlashAttnFwdSm90INS1_25CollectiveMainloopFwdSm90ILi2EN4cute5tupleIJNS5_1CILi1EEES8_S8_EEENS6_IJNS7_ILi192EEENS7_ILi128EEENS7_ILi64EEEEEELi64ENS_6half_tEfNS_4arch4Sm90ELb1ELb0ELb1ELb0ELb1ELb0ELb0ELb1ELb1ELb1ELb0ELb0EEENS1_21CollectiveEpilogueFwdINS6_IJSA_SC_SB_EEES9_SE_SG_Li384ELb0ELb1ELb0ELb0EEENS1_30DynamicPersistentTileSchedulerILi384ELi128ELb0ELb1ELb1EEEEEEEEEvNT_6ParamsE:
        /* <DEDUP_REMOVED lines=45> */
.L_x_14840:
        /* <DEDUP_REMOVED lines=22> */
.L_x_14841:
        /* <DEDUP_REMOVED lines=18> */
.L_x_14842:
        /* <DEDUP_REMOVED lines=22> */
.L_x_14843:
        /* <DEDUP_REMOVED lines=23> */
.L_x_14844:
        /* <DEDUP_REMOVED lines=8> */
.L_x_14846:
        /* <DEDUP_REMOVED lines=22> */
[-C--:B------:R-:W-:Y:S02]  /*0a00*/  LEA.HI R3, R0, R157.reuse, RZ, 0x5 ;  /* 0x0000009d00037211 */ /* 0x080fe400078f28ff */
[----:B------:R-:W-:Y:S02]  /*0a10*/  LOP3.LUT R152, R153, 0xffffff80, RZ, 0xc0, !PT ;  /* 0xffffff8099987812 */ /* 0x000fe400078ec0ff */
[----:B------:R-:W-:Y:S01]  /*0a20*/  LOP3.LUT R4, R2, 0x3fffff0, RZ, 0xc0, !PT ;  /* 0x03fffff002047812 */ /* 0x000fe200078ec0ff */
[----:B------:R-:W-:Y:S01]  /*0a30*/  IMAD.SHL.U32 R3, R3, 0x20, RZ ;  /* 0x0000002003037824 */ /* 0x000fe200078e00ff */
[----:B------:R-:W-:Y:S01]  /*0a40*/  SHF.R.S32.HI R5, RZ, 0x4, R2 ;  /* 0x00000004ff057819 */ /* 0x000fe20000011402 */
[C---:B------:R-:W-:Y:S01]  /*0a50*/  IMAD.IADD R152, R157.reuse, 0x1, -R152 ;  /* 0x000000019d987824 */ /* 0x040fe200078e0a98 */
[----:B------:R-:W-:Y:S01]  /*0a60*/  LEA.HI R8, R0, R157, RZ, 0x2 ;  /* 0x0000009d00087211 */ /* 0x000fe200078f10ff */
[----:B------:R-:W-:Y:S01]  /*0a70*/  IMAD.IADD R4, R157, 0x1, -R4 ;  /* 0x000000019d047824 */ /* 0x000fe200078e0a04 */
[----:B------:R-:W-:-:S02]  /*0a80*/  LEA.HI R2, R2, R5, RZ, 0x1 ;  /* 0x0000000502027211 */ /* 0x000fc400078f08ff */
[----:B------:R-:W-:Y:S02]  /*0a90*/  LOP3.LUT R3, R3, 0xfffffc00, RZ, 0xc0, !PT ;  /* 0xfffffc0003037812 */ /* 0x000fe400078ec0ff */
[----:B------:R-:W-:Y:S02]  /*0aa0*/  SHF.R.S32.HI R7, RZ, 0x1f, R152 ;  /* 0x0000001fff077819 */ /* 0x000fe40000011498 */
[----:B------:R-:W-:Y:S02]  /*0ab0*/  LOP3.LUT R2, R2, 0x1ffffffe, RZ, 0xc0, !PT ;  /* 0x1ffffffe02027812 */ /* 0x000fe400078ec0ff */
[----:B------:R-:W-:Y:S02]  /*0ac0*/  LEA R3, R4, R3, 0x6 ;  /* 0x0000000304037211 */ /* 0x000fe400078e30ff */
[----:B------:R-:W-:Y:S01]  /*0ad0*/  LEA.HI R4, R7, R152, RZ, 0x2 ;  /* 0x0000009807047211 */ /* 0x000fe200078f10ff */
[----:B------:R-:W-:Y:S01]  /*0ae0*/  IMAD.IADD R2, R5, 0x1, -R2 ;  /* 0x0000000105027824 */ /* 0x000fe200078e0a02 */
[----:B------:R-:W-:-:S02]  /*0af0*/  SHF.R.S32.HI R153, RZ, 0x7, R153 ;  /* 0x00000007ff997819 */ /* 0x000fc40000011499 */
[--C-:B------:R-:W-:Y:S01]  /*0b00*/  SHF.R.S32.HI R5, RZ, 0x2, R4.reuse ;  /* 0x00000002ff057819 */ /* 0x100fe20000011404 */
[----:B------:R-:W-:Y:S01]  /*0b10*/  IMAD R155, R2, 0x8, R3 ;  /* 0x00000008029b7824 */ /* 0x000fe200078e0203 */
[----:B------:R-:W-:Y:S01]  /*0b20*/  SHF.R.S32.HI R6, RZ, 0x1f, R4 ;  /* 0x0000001fff067819 */ /* 0x000fe20000011404 */
[----:B------:R-:W-:Y:S01]  /*0b30*/  IMAD.HI R2, R153, 0x55555556, RZ ;  /* 0x5555555699027827 */ /* 0x000fe200078e02ff */
[----:B------:R-:W-:Y:S02]  /*0b40*/  LOP3.LUT R8, R8, 0xfffffffc, RZ, 0xc0, !PT ;  /* 0xfffffffc08087812 */ /* 0x000fe400078ec0ff */
[----:B------:R-:W-:Y:S02]  /*0b50*/  LEA.HI R6, R6, R5, RZ, 0x3 ;  /* 0x0000000506067211 */ /* 0x000fe400078f18ff */
[----:B------:R-:W-:Y:S01]  /*0b60*/  LEA.HI R0, R0, R157, RZ, 0x3 ;  /* 0x0000009d00007211 */ /* 0x000fe200078f18ff */
[----:B------:R-:W-:Y:S01]  /*0b70*/  IMAD.IADD R8, R157, 0x1, -R8 ;  /* 0x000000019d087824 */ /* 0x000fe200078e0a08 */
[----:B------:R-:W-:-:S02]  /*0b80*/  LOP3.LUT R6, R6, 0xfffffff8, RZ, 0xc0, !PT ;  /* 0xfffffff806067812 */ /* 0x000fc400078ec0ff */
[----:B------:R-:W-:Y:S02]  /*0b90*/  LEA.HI R7, R7, R152, RZ, 0x5 ;  /* 0x0000009807077211 */ /* 0x000fe400078f28ff */
        /* <DEDUP_REMOVED lines=10> */
[----:B------:R-:W-:Y:S01]  /*0c40*/  IADD3 R3, R8, -R3, RZ ;  /* 0x8000000308037210 */ /* 0x000fe20007ffe0ff */
[----:B------:R-:W-:Y:S01]  /*0c50*/  IMAD.SHL.U32 R19, R18, 0x8, RZ ;  /* 0x0000000812137824 */ /* 0x000fe200078e00ff */
[----:B------:R-:W-:Y:S01]  /*0c60*/  SHF.R.S32.HI R22, RZ, 0x3, R0 ;  /* 0x00000003ff167819 */ /* 0x000fe20000011400 */
[----:B------:R-:W-:-:S02]  /*0c70*/  IMAD R154, R2, 0x40, R7 ;  /* 0x00000040029a7824 */ /* 0x000fc400078e0207 */
[----:B------:R-:W-:Y:S01]  /*0c80*/  IMAD.IADD R16, R152, 0x1, -R5 ;  /* 0x0000000198107824 */ /* 0x000fe200078e0a05 */
[----:B------:R-:W-:Y:S01]  /*0c90*/  SHF.R.S32.HI R156, RZ, 0x1f, R19 ;  /* 0x0000001fff9c7819 */ /* 0x000fe20000011413 */
[----:B------:R-:W-:-:S07]  /*0ca0*/  IMAD R17, R3, 0x8, R154 ;  /* 0x0000000803117824 */ /* 0x000fce00078e029a */
.L_x_14891:
        /* <DEDUP_REMOVED lines=21> */
.L_x_14847:
[----:B------:R-:W-:Y:S01]  /*0e00*/  ULDC UR7, c[0x0][0xc54] ;  /* 0x0003150000077ab9 */ /* 0x000fe20000000800 */
[----:B------:R-:W-:Y:S01]  /*0e10*/  UMOV UR6, UR9 ;  /* 0x0000000900067c82 */ /* 0x000fe20008000000 */
[----:B------:R-:W-:-:S11]  /*0e20*/  UISETP.NE.AND UP0, UPT, UR7, 0x1, UPT ;  /* 0x000000010700788c */ /* 0x000fd6000bf05270 */
[----:B------:R-:W-:Y:S02]  /*0e30*/  @UP0 ULDC.64 UR10, c[0x0][0xc58] ;  /* 0x00031600000a0ab9 */ /* 0x000fe40000000a00 */
[----:B------:R-:W-:-:S04]  /*0e40*/  UIMAD.WIDE.U32 UR4, UR9, UR10, URZ ;  /* 0x0000000a090472a5 */ /* 0x000fc8000f8e003f */
[----:B------:R-:W-:-:S04]  /*0e50*/  @UP0 USHF.R.U32.HI UR6, URZ, UR11, UR5 ;  /* 0x0000000b3f060299 */ /* 0x000fc80008011605 */
[----:B------:R-:W-:-:S12]  /*0e60*/  UIMAD UR4, UR6, UR7, URZ ;  /* 0x00000007060472a4 */ /* 0x000fd8000f8e023f */
.L_x_14848:
[----:B------:R-:W-:Y:S01]  /*0e70*/  ULDC.64 UR10, c[0x0][0x418] ;  /* 0x00010600000a7ab9 */ /* 0x000fe20000000a00 */
[----:B------:R-:W-:Y:S01]  /*0e80*/  ULOP3.LUT UR6, URZ, UR6, URZ, 0x33, !UPT ;  /* 0x000000063f067292 */ /* 0x000fe2000f8e333f */
[----:B------:R-:W-:Y:S01]  /*0e90*/  PLOP3.LUT P0, PT, PT, PT, PT, 0x80, 0x0 ;  /* 0x000000000000781c */ /* 0x000fe20003f0f070 */
[----:B------:R-:W-:Y:S01]  /*0ea0*/  UISETP.NE.U32.AND UP0, UPT, UR10, URZ, UPT ;  /* 0x0000003f0a00728c */ /* 0x000fe2000bf05070 */
[----:B------:R-:W-:Y:S01]  /*0eb0*/  MOV R0, RZ ;  /* 0x000000ff00007202 */ /* 0x000fe20000000f00 */
[----:B------:R-:W-:Y:S01]  /*0ec0*/  ULDC UR5, c[0x0][0xc3c] ;  /* 0x00030f0000057ab9 */ /* 0x000fe20000000800 */
[----:B------:R-:W-:Y:S01]  /*0ed0*/  UIADD3 UR4, UR9, -UR4, URZ ;  /* 0x8000000409047290 */ /* 0x000fe2000fffe03f */
[----:B------:R-:W-:Y:S01]  /*0ee0*/  IMAD.MOV.U32 R27, RZ, RZ, RZ ;  /* 0x000000ffff1b7224 */ /* 0x000fe200078e00ff */
        /* <DEDUP_REMOVED lines=8> */
[----:B------:R-:W-:Y:S01]  /*0f70*/  UIMAD UR40, UR6, 0xc0, URZ ;  /* 0x000000c0062878a4 */ /* 0x000fe2000f8e023f */
[----:B------:R-:W-:Y:S01]  /*0f80*/  CS2R R112, SRZ ;  /* 0x0000000000707805 */ /* 0x000fe2000001ff00 */
        /* <DEDUP_REMOVED lines=16> */
[----:B------:R-:W-:Y:S01]  /*1090*/  IMAD.MOV.U32 R25, RZ, RZ, RZ ;  /* 0x000000ffff197224 */ /* 0x000fe200078e00ff */
        /* <DEDUP_REMOVED lines=17> */
[----:B------:R-:W-:Y:S01]  /*11b0*/  ULDC UR42, c[0x0][0xc48] ;  /* 0x00031200002a7ab9 */ /* 0x000fe20000000800 */
[----:B------:R-:W-:-:S02]  /*11c0*/  UMOV UR41, UR10 ;  /* 0x0000000a00297c82 */ /* 0x000fc40008000000 */
[----:B------:R-:W-:Y:S02]  /*11d0*/  UISETP.LT.AND UP0, UPT, UR49, UR7, UPT ;  /* 0x000000073100728c */ /* 0x000fe4000bf01270 */
[----:B------:R-:W-:Y:S02]  /*11e0*/  UISETP.NE.AND UP1, UPT, UR42, 0x1, UPT ;  /* 0x000000012a00788c */ /* 0x000fe4000bf25270 */
[----:B------:R-:W-:Y:S02]  /*11f0*/  USEL UR49, UR49, UR7, UP0 ;  /* 0x0000000731317287 */ /* 0x000fe40008000000 */
[----:B------:R-:W-:Y:S02]  /*1200*/  UP2UR UR48, UPR, URZ, 0x4 ;  /* 0x000000043f307883 */ /* 0x000fe40008000000 */
[----:B------:R-:W-:-:S05]  /*1210*/  UISETP.GE.AND UP0, UPT, UR49, 0x1, UPT ;  /* 0x000000013100788c */ /* 0x000fca000bf06270 */
[----:B------:R-:W-:Y:S01]  /*1220*/  @UP1 ULDC UR8, c[0x0][0xc4c] ;  /* 0x0003130000081ab9 */ /* 0x000fe20000000800 */
[----:B------:R-:W-:Y:S01]  /*1230*/  PLOP3.LUT P1, PT, PT, PT, UP0, 0x80, 0x0 ;  /* 0x000000000000781c */ /* 0x000fe20003f2f008 */
[----:B------:R-:W-:Y:S01]  /*1240*/  UIMAD.WIDE.U32 UR4, UR10, UR8, URZ ;  /* 0x000000080a0472a5 */ /* 0x000fe2000f8e003f */
[----:B------:R-:W-:-:S03]  /*1250*/  @UP1 ULDC UR6, c[0x0][0xc50] ;  /* 0x0003140000061ab9 */ /* 0x000fc60000000800 */
[----:B------:R-:W-:-:S04]  /*1260*/  @UP1 USHF.R.U32.HI UR41, URZ, UR6, UR5 ;  /* 0x000000063f291299 */ /* 0x000fc80008011605 */
[----:B------:R-:W-:-:S04]  /*1270*/  UIADD3 UR4, -UR41, URZ, URZ ;  /* 0x0000003f29047290 */ /* 0x000fc8000fffe13f */
[----:B------:R-:W-:Y:S01]  /*1280*/  UIMAD UR42, UR42, UR4, UR10 ;  /* 0x000000042a2a72a4 */ /* 0x000fe2000f8e020a */
[----:B------:R-:W-:Y:S11]  /*1290*/  @!P1 BRA `(.L_x_14849) ;  /* 0x00000088000c9947 */ /* 0x000ff60003800000 */
        /* <DEDUP_REMOVED lines=31> */
.L_x_14850:
        /* <DEDUP_REMOVED lines=9> */
.L_x_14955:
[----:B------:R-:W-:Y:S05]  /*1520*/  @!P0 BRA `(.L_x_14852) ;  /* 0x0000000000048947 */ /* 0x000fea0003800000 */
[----:B------:R-:W-:Y:S01]  /*1530*/  BPT.TRAP 0x1 ;  /* 0x000000040000795c */ /* 0x000fe20000300000 */
.L_x_14852:
[----:B0-----:R-:W-:Y:S01]  /*1540*/  IMAD.U32 R0, RZ, RZ, UR38 ;  /* 0x00000026ff007e24 */ /* 0x001fe2000f8e00ff */
[----:B------:R-:W-:-:S04]  /*1550*/  MOV R3, UR37 ;  /* 0x0000002500037c02 */ /* 0x000fc80008000f00 */
[----:B------:R-:W-:Y:S02]  /*1560*/  LEA R0, R0, UR45, 0x3 ;  /* 0x0000002d00007c11 */ /* 0x000fe4000f8e18ff */
[----:B------:R-:W-:-:S04]  /*1570*/  SHF.L.U32 R3, R3, 0x1f, RZ ;  /* 0x0000001f03037819 */ /* 0x000fc800000006ff */
[----:B------:R0:W1:Y:S01]  /*1580*/  SYNCS.PHASECHK.TRANS64.TRYWAIT P1, [R0+URZ+0x16830], R3 ;  /* 0x01683003000075a7 */ /* 0x000062000802017f */
[----:B------:R-:W-:Y:S05]  /*1590*/  @!P0 BRA `(.L_x_14853) ;  /* 0x0000000000048947 */ /* 0x000fea0003800000 */
[----:B------:R-:W-:Y:S01]  /*15a0*/  BPT.TRAP 0x1 ;  /* 0x000000040000795c */ /* 0x000fe20000300000 */
.L_x_14853:
[----:B-1----:R-:W-:Y:S05]  /*15b0*/  @P1 BRA `(.L_x_14854) ;  /* 0x0000000000081947 */ /* 0x002fea0003800000 */
[----:B------:R-:W1:Y:S02]  /*15c0*/  SYNCS.PHASECHK.TRANS64.TRYWAIT P1, [R0+URZ+0x16830], R3 ;  /* 0x01683003000075a7 */ /* 0x000e64000802017f */
[----:B-1----:R-:W-:Y:S05]  /*15d0*/  @!P1 BRA `(.L_x_14855) ;  /* 0x000000e000209947 */ /* 0x002fea0003800000 */
.L_x_14854:
        /* <DEDUP_REMOVED lines=35> */
.L_x_14856:
[----:B------:R-:W-:Y:S01]  /*1810*/  UISETP.NE.AND UP0, UPT, UR48, URZ, UPT ;  /* 0x0000003f3000728c */ /* 0x000fe2000bf05270 */
[----:B------:R-:W-:Y:S01]  /*1820*/  VIADD R14, R17, UR40 ;  /* 0x00000028110e7c36 */ /* 0x000fe20008000000 */
[----:B------:R-:W-:Y:S01]  /*1830*/  ULDC UR10, c[0x0][0x9d8] ;  /* 0x00027600000a7ab9 */ /* 0x000fe20000000800 */
[----:B------:R-:W-:Y:S01]  /*1840*/  ULDC UR11, c[0x0][0x2f0] ;  /* 0x0000bc00000b7ab9 */ /* 0x000fe20000000800 */
[----:B------:R-:W-:Y:S01]  /*1850*/  FMUL.FTZ R26, R26, UR10 ;  /* 0x0000000a1a1a7c20 */ /* 0x000fe20008410000 */
[----:B------:R-:W-:Y:S01]  /*1860*/  FMUL.FTZ R21, R33, UR10 ;  /* 0x0000000a21157c20 */ /* 0x000fe20008410000 */
[----:B------:R-:W-:Y:S01]  /*1870*/  PLOP3.LUT P1, PT, PT, PT, UP0, 0x80, 0x0 ;  /* 0x000000000000781c */ /* 0x000fe20003f2f008 */
[----:B------:R-:W-:Y:S01]  /*1880*/  FMUL.FTZ R27, R27, UR10 ;  /* 0x0000000a1b1b7c20 */ /* 0x000fe20008410000 */
[----:B------:R-:W-:Y:S01]  /*1890*/  PLOP3.LUT P2, PT, PT, PT, UP0, 0x80, 0x0 ;  /* 0x000000000000781c */ /* 0x000fe20003f4f008 */
[----:B------:R2:W3:Y:S01]  /*18a0*/  MUFU.TANH R105, R26 ;  /* 0x0000001a00697308 */ /* 0x0004e20000002400 */
[----:B------:R-:W-:Y:S01]  /*18b0*/  IMAD.U32 R33, RZ, RZ, UR11 ;  /* 0x0000000bff217e24 */ /* 0x000fe2000f8e00ff */
[----:B------:R-:W-:Y:S01]  /*18c0*/  @UP0 ULDC UR6, c[0x0][0x44c] ;  /* 0x0001130000060ab9 */ /* 0x000fe20000000800 */
[----:B------:R-:W-:Y:S01]  /*18d0*/  FMUL.FTZ R30, R30, UR10 ;  /* 0x0000000a1e1e7c20 */ /* 0x000fe20008410000 */
[----:B------:R-:W-:Y:S01]  /*18e0*/  ULDC UR14, c[0x0][0x288] ;  /* 0x0000a200000e7ab9 */ /* 0x000fe20000000800 */
[----:B------:R-:W-:Y:S01]  /*18f0*/  FMUL.FTZ R31, R31, UR10 ;  /* 0x0000000a1f1f7c20 */ /* 0x000fe20008410000 */
[----:B------:R-:W-:Y:S01]  /*1900*/  FMUL.FTZ R34, R34, UR10 ;  /* 0x0000000a22227c20 */ /* 0x000fe20008410000 */
[----:B------:R-:W-:Y:S01]  /*1910*/  FMUL.FTZ R35, R35, UR10 ;  /* 0x0000000a23237c20 */ /* 0x000fe20008410000 */
[----:B------:R-:W4:Y:S01]  /*1920*/  MUFU.TANH R103, R27 ;  /* 0x0000001b00677308 */ /* 0x000f220000002400 */
[----:B------:R-:W-:Y:S01]  /*1930*/  FMUL.FTZ R38, R38, UR10 ;  /* 0x0000000a26267c20 */ /* 0x000fe20008410000 */
[----:B------:R-:W-:Y:S01]  /*1940*/  @P1 IMAD.HI.U32 R2, R14, UR6, RZ ;  /* 0x000000060e021c27 */ /* 0x000fe2000f8e00ff */
[----:B------:R-:W-:-:S03]  /*1950*/  @UP0 ULDC UR6, c[0x0][0x450] ;  /* 0x0001140000060ab9 */ /* 0x000fc60000000800 */
[----:B------:R-:W-:Y:S01]  /*1960*/  FMUL.FTZ R39, R39, UR10 ;  /* 0x0000000a27277c20 */ /* 0x000fe20008410000 */
[----:B------:R-:W-:Y:S01]  /*1970*/  FMUL.FTZ R42, R42, UR10 ;  /* 0x0000000a2a2a7c20 */ /* 0x000fe20008410000 */
[----:B------:R-:W-:Y:S01]  /*1980*/  FMUL.FTZ R43, R43, UR10 ;  /* 0x0000000a2b2b7c20 */ /* 0x000fe20008410000 */
[----:B------:R-:W-:Y:S01]  /*1990*/  @P2 SHF.R.U32.HI R14, RZ, UR6, R2 ;  /* 0x00000006ff0e2c19 */ /* 0x000fe20008011602 */
[----:B------:R-:W-:Y:S01]  /*19a0*/  UMOV UR6, 0xffffff80 ;  /* 0xffffff8000067882 */ /* 0x000fe20000000000 */
[----:B------:R-:W5:Y:S01]  /*19b0*/  MUFU.TANH R101, R30 ;  /* 0x0000001e00657308 */ /* 0x000f620000002400 */
[----:B------:R-:W-:Y:S01]  /*19c0*/  UIMAD UR6, UR49, UR6, 0x80 ;  /* 0x00000080310674a4 */ /* 0x000fe2000f8e0206 */
[----:B------:R-:W-:Y:S01]  /*19d0*/  FMUL.FTZ R46, R46, UR10 ;  /* 0x0000000a2e2e7c20 */ /* 0x000fe20008410000 */
[----:B01----:R-:W0:Y:S01]  /*19e0*/  SHFL.IDX PT, R3, R14, 0x1, 0x1c1f ;  /* 0x003c1f000e037f89 */ /* 0x003e2200000e0000 */
[----:B------:R-:W-:Y:S01]  /*19f0*/  FMUL.FTZ R47, R47, UR10 ;  /* 0x0000000a2f2f7c20 */ /* 0x000fe20008410000 */
[----:B------:R-:W-:Y:S01]  /*1a00*/  UIADD3 UR7, UR6, 0x1, URZ ;  /* 0x0000000106077890 */ /* 0x000fe2000fffe03f */
[----:B------:R-:W-:Y:S01]  /*1a10*/  FMUL.FTZ R50, R50, UR10 ;  /* 0x0000000a32327c20 */ /* 0x000fe20008410000 */
[----:B------:R-:W-:Y:S01]  /*1a20*/  UIMAD UR6, UR47, UR11, UR6 ;  /* 0x0000000b2f0672a4 */ /* 0x000fe2000f8e0206 */
[----:B------:R1:W5:Y:S01]  /*1a30*/  MUFU.TANH R99, R31 ;  /* 0x0000001f00637308 */ /* 0x0003620000002400 */
[----:B------:R-:W-:Y:S01]  /*1a40*/  FMUL.FTZ R51, R51, UR10 ;  /* 0x0000000a33337c20 */ /* 0x000fe20008410000 */
[----:B------:R-:W-:Y:S01]  /*1a50*/  FMUL.FTZ R54, R54, UR10 ;  /* 0x0000000a36367c20 */ /* 0x000fe20008410000 */
[----:B------:R-:W-:-:S02]  /*1a60*/  IMAD.U32 R15, RZ, RZ, UR7 ;  /* 0x00000007ff0f7e24 */ /* 0x000fc4000f8e00ff */
[----:B------:R-:W-:Y:S01]  /*1a70*/  FMUL.FTZ R63, R63, UR10 ;  /* 0x0000000a3f3f7c20 */ /* 0x000fe20008410000 */
[----:B------:R-:W-:Y:S01]  /*1a80*/  FMUL.FTZ R9, R25, UR10 ;  /* 0x0000000a19097c20 */ /* 0x000fe20008410000 */
[----:B------:R-:W-:Y:S01]  /*1a90*/  FMUL.FTZ R25, R36, UR10 ;  /* 0x0000000a24197c20 */ /* 0x000fe20008410000 */
[C---:B--2---:R-:W-:Y:S01]  /*1aa0*/  IMAD R26, R16.reuse, -0x2, R15 ;  /* 0xfffffffe101a7824 */ /* 0x044fe200078e020f */
[----:B------:R-:W2:Y:S01]  /*1ab0*/  MUFU.TANH R97, R34 ;  /* 0x0000002200617308 */ /* 0x000ea20000002400 */
[----:B------:R-:W-:Y:S02]  /*1ac0*/  IMAD.U32 R15, RZ, RZ, UR6 ;  /* 0x00000006ff0f7e24 */ /* 0x000fe4000f8e00ff */
[----:B------:R-:W-:Y:S01]  /*1ad0*/  FMUL.FTZ R36, R53, UR10 ;  /* 0x0000000a35247c20 */ /* 0x000fe20008410000 */
[----:B------:R-:W-:Y:S02]  /*1ae0*/  IMAD R26, R33, UR47, R26 ;  /* 0x0000002f211a7c24 */ /* 0x000fe4000f8e021a */
[----:B------:R-:W-:Y:S01]  /*1af0*/  FMUL.FTZ R55, R55, UR10 ;  /* 0x0000000a37377c20 */ /* 0x000fe20008410000 */
[----:B------:R-:W-:-:S02]  /*1b00*/  IMAD R20, R16, -0x2, R15 ;  /* 0xfffffffe10147824 */ /* 0x000fc400078e020f */
[----:B------:R-:W-:Y:S01]  /*1b10*/  FMUL.FTZ R59, R59, UR10 ;  /* 0x0000000a3b3b7c20 */ /* 0x000fe20008410000 */
[----:B-1----:R-:W-:Y:S01]  /*1b20*/  FMUL.FTZ R31, R45, UR10 ;  /* 0x0000000a2d1f7c20 */ /* 0x002fe20008410000 */
[----:B------:R-:W1:Y:S01]  /*1b30*/  MUFU.TANH R35, R35 ;  /* 0x0000002300237308 */ /* 0x000e620000002400 */
[----:B------:R-:W-:Y:S01]  /*1b40*/  FMUL.FTZ R58, R58, UR10 ;  /* 0x0000000a3a3a7c20 */ /* 0x000fe20008410000 */
[----:B------:R-:W-:Y:S01]  /*1b50*/  FMUL.FTZ R7, R24, UR10 ;  /* 0x0000000a18077c20 */ /* 0x000fe20008410000 */
[----:B0-----:R-:W-:Y:S01]  /*1b60*/  IADD3 R3, R3, -UR14, R26 ;  /* 0x8000000e03037c10 */ /* 0x001fe2000fffe01a */
[----:B------:R-:W-:Y:S01]  /*1b70*/  FMUL.FTZ R11, R29, UR10 ;  /* 0x0000000a1d0b7c20 */ /* 0x000fe20008410000 */
[----:B------:R-:W-:Y:S01]  /*1b80*/  FMUL.FTZ R24, R32, UR10 ;  /* 0x0000000a20187c20 */ /* 0x000fe20008410000 */
[----:B------:R-:W-:Y:S01]  /*1b90*/  FMUL.FTZ R29, R40, UR10 ;  /* 0x0000000a281d7c20 */ /* 0x000fe20008410000 */
[----:B------:R-:W-:Y:S01]  /*1ba0*/  VIMNMX R2, R20, R3, PT ;  /* 0x0000000314027248 */ /* 0x000fe20003fe0100 */
[----:B------:R-:W0:Y:S01]  /*1bb0*/  MUFU.TANH R93, R38 ;  /* 0x00000026005d7308 */ /* 0x000e220000002400 */
[----:B------:R-:W-:Y:S01]  /*1bc0*/  FMUL.FTZ R3, R67, UR10 ;  /* 0x0000000a43037c20 */ /* 0x000fe20008410000 */
[----:B------:R-:W-:Y:S01]  /*1bd0*/  FMUL.FTZ R32, R49, UR10 ;  /* 0x0000000a31207c20 */ /* 0x000fe20008410000 */
[C---:B------:R-:W-:Y:S01]  /*1be0*/  ISETP.GT.AND P1, PT, R2.reuse, RZ, PT ;  /* 0x000000ff0200720c */ /* 0x040fe20003f24270 */
[----:B------:R-:W-:Y:S01]  /*1bf0*/  FMUL.FTZ R40, R57, UR10 ;  /* 0x0000000a39287c20 */ /* 0x000fe20008410000 */
[----:B------:R-:W-:Y:S01]  /*1c00*/  ISETP.GT.AND P2, PT, R2, 0x1, PT ;  /* 0x000000010200780c */ /* 0x000fe20003f44270 */
[----:B------:R-:W-:Y:S01]  /*1c10*/  FMUL.FTZ R62, R62, UR10 ;  /* 0x0000000a3e3e7c20 */ /* 0x000fe20008410000 */
[----:B------:R-:W-:Y:S01]  /*1c20*/  ISETP.GT.AND P3, PT, R2, 0x8, PT ;  /* 0x000000080200780c */ /* 0x000fe20003f64270 */
[----:B------:R-:W0:Y:S01]  /*1c30*/  MUFU.TANH R39, R39 ;  /* 0x0000002700277308 */ /* 0x000e220000002400 */
[----:B---3--:R-:W-:Y:S01]  /*1c40*/  FSEL R105, R105, -INF , P1 ;  /* 0xff80000069697808 */ /* 0x008fe20000800000 */
[----:B------:R-:W-:Y:S01]  /*1c50*/  FMUL.FTZ R66, R66, UR10 ;  /* 0x0000000a42427c20 */ /* 0x000fe20008410000 */
[----:B----4-:R-:W-:Y:S01]  /*1c60*/  FSEL R103, R103, -INF , P2 ;  /* 0xff80000067677808 */ /* 0x010fe20001000000 */
[----:B------:R-:W-:Y:S01]  /*1c70*/  FMUL.FTZ R13, R28, UR10 ;  /* 0x0000000a1c0d7c20 */ /* 0x000fe20008410000 */
[----:B------:R-:W-:Y:S01]  /*1c80*/  ISETP.GT.AND P1, PT, R2, 0x9, PT ;  /* 0x000000090200780c */ /* 0x000fe20003f24270 */
[----:B------:R-:W-:Y:S01]  /*1c90*/  FMUL.FTZ R28, R41, UR10 ;  /* 0x0000000a291c7c20 */ /* 0x000fe20008410000 */
[----:B-----5:R-:W-:Y:S01]  /*1ca0*/  FSEL R101, R101, -INF , P3 ;  /* 0xff80000065657808 */ /* 0x020fe20001800000 */
[----:B------:R-:W3:Y:S01]  /*1cb0*/  MUFU.TANH R89, R42 ;  /* 0x0000002a00597308 */ /* 0x000ee20000002400 */
[----:B------:R-:W-:Y:S01]  /*1cc0*/  FMNMX.FTZ R4, R105, R103, !PT ;  /* 0x0000006769047209 */ /* 0x000fe20007810000 */
[----:B------:R-:W-:Y:S01]  /*1cd0*/  FMUL.FTZ R70, R70, UR10 ;  /* 0x0000000a46467c20 */ /* 0x000fe20008410000 */
[C---:B------:R-:W-:Y:S01]  /*1ce0*/  ISETP.GT.AND P2, PT, R2.reuse, 0x10, PT ;  /* 0x000000100200780c */ /* 0x040fe20003f44270 */
[----:B------:R-:W-:Y:S01]  /*1cf0*/  FMUL.FTZ R27, R37, UR10 ;  /* 0x0000000a251b7c20 */ /* 0x000fe20008410000 */
[----:B------:R-:W-:Y:S01]  /*1d00*/  FSEL R99, R99, -INF , P1 ;  /* 0xff80000063637808 */ /* 0x000fe20000800000 */
[----:B------:R-:W-:Y:S01]  /*1d10*/  FMUL.FTZ R71, R71, UR10 ;  /* 0x0000000a47477c20 */ /* 0x000fe20008410000 */
[----:B------:R-:W-:Y:S01]  /*1d20*/  FMNMX.FTZ R4, R101, R4, !PT ;  /* 0x0000000465047209 */ /* 0x000fe20007810000 */
[----:B------:R-:W4:Y:S01]  /*1d30*/  MUFU.TANH R43, R43 ;  /* 0x0000002b002b7308 */ /* 0x000f220000002400 */
[----:B------:R-:W-:Y:S01]  /*1d40*/  ISETP.GT.AND P1, PT, R2, 0x11, PT ;  /* 0x000000110200780c */ /* 0x000fe20003f24270 */
[----:B------:R-:W-:Y:S01]  /*1d50*/  FMUL.FTZ R74, R74, UR10 ;  /* 0x0000000a4a4a7c20 */ /* 0x000fe20008410000 */
[----:B--2---:R-:W-:Y:S01]  /*1d60*/  FSEL R97, R97, -INF , P2 ;  /* 0xff80000061617808 */ /* 0x004fe20001000000 */
[----:B------:R-:W-:Y:S01]  /*1d70*/  FMUL.FTZ R75, R75, UR10 ;  /* 0x0000000a4b4b7c20 */ /* 0x000fe20008410000 */
[----:B------:R-:W-:Y:S01]  /*1d80*/  FMNMX.FTZ R4, R99, R4, !PT ;  /* 0x0000000463047209 */ /* 0x000fe20007810000 */
[----:B------:R-:W-:Y:S01]  /*1d90*/  FMUL.FTZ R78, R78, UR10 ;  /* 0x0000000a4e4e7c20 */ /* 0x000fe20008410000 */
[----:B------:R-:W-:Y:S01]  /*1da0*/  ISETP.GT.AND P2, PT, R2, 0x18, PT ;  /* 0x000000180200780c */ /* 0x000fe20003f44270 */
[----:B------:R-:W2:Y:S01]  /*1db0*/  MUFU.TANH R46, R46 ;  /* 0x0000002e002e7308 */ /* 0x000ea20000002400 */
[----:B-1----:R-:W-:Y:S01]  /*1dc0*/  FSEL R95, R35, -INF , P1 ;  /* 0xff800000235f7808 */ /* 0x002fe20000800000 */
[----:B------:R-:W-:Y:S01]  /*1dd0*/  FMUL.FTZ R79, R79, UR10 ;  /* 0x0000000a4f4f7c20 */ /* 0x000fe20008410000 */
[----:B------:R-:W-:Y:S01]  /*1de0*/  FMNMX.FTZ R4, R97, R4, !PT ;  /* 0x0000000461047209 */ /* 0x000fe20007810000 */
[----:B------:R-:W-:Y:S01]  /*1df0*/  FMUL.FTZ R82, R82, UR10 ;  /* 0x0000000a52527c20 */ /* 0x000fe20008410000 */
[----:B------:R-:W-:Y:S01]  /*1e00*/  ISETP.GT.AND P1, PT, R2, 0x19, PT ;  /* 0x000000190200780c */ /* 0x000fe20003f24270 */
[----:B------:R-:W-:Y:S01]  /*1e10*/  FMUL.FTZ R83, R83, UR10 ;  /* 0x0000000a53537c20 */ /* 0x000fe20008410000 */
[----:B0-----:R-:W-:Y:S01]  /*1e20*/  FSEL R93, R93, -INF , P2 ;  /* 0xff8000005d5d7808 */ /* 0x001fe20001000000 */
[----:B------:R-:W-:Y:S01]  /*1e30*/  MUFU.TANH R47, R47 ;  /* 0x0000002f002f7308 */ /* 0x000fe20000002400 */
[----:B------:R-:W-:Y:S01]  /*1e40*/  FMNMX.FTZ R4, R95, R4, !PT ;  /* 0x000000045f047209 */ /* 0x000fe20007810000 */
[----:B------:R-:W-:Y:S01]  /*1e50*/  FMUL.FTZ R86, R86, UR10 ;  /* 0x0000000a56567c20 */ /* 0x000fe20008410000 */
[----:B------:R-:W-:Y:S01]  /*1e60*/  ISETP.GT.AND P2, PT, R2, 0x20, PT ;  /* 0x000000200200780c */ /* 0x000fe20003f44270 */
[----:B------:R-:W-:Y:S01]  /*1e70*/  FMUL.FTZ R87, R87, UR10 ;  /* 0x0000000a57577c20 */ /* 0x000fe20008410000 */
[----:B------:R-:W-:Y:S01]  /*1e80*/  FSEL R91, R39, -INF , P1 ;  /* 0xff800000275b7808 */ /* 0x000fe20000800000 */
[----:B------:R-:W-:Y:S01]  /*1e90*/  FMUL.FTZ R30, R44, UR10 ;  /* 0x0000000a2c1e7c20 */ /* 0x000fe20008410000 */
[----:B------:R-:W-:Y:S01]  /*1ea0*/  FMNMX.FTZ R4, R93, R4, !PT ;  /* 0x000000045d047209 */ /* 0x000fe20007810000 */
[----:B------:R-:W0:Y:S01]  /*1eb0*/  MUFU.TANH R50, R50 ;  /* 0x0000003200327308 */ /* 0x000e220000002400 */
[----:B------:R-:W-:Y:S01]  /*1ec0*/  ISETP.GT.AND P1, PT, R2, 0x21, PT ;  /* 0x000000210200780c */ /* 0x000fe20003f24270 */
[----:B------:R-:W1:Y:S01]  /*1ed0*/  SHFL.IDX PT, R44, R14, RZ, 0x1c1f ;  /* 0x001c1fff0e2c7589 */ /* 0x000e6200000e0000 */
[----:B---3--:R-:W-:Y:S01]  /*1ee0*/  FSEL R89, R89, -INF , P2 ;  /* 0xff80000059597808 */ /* 0x008fe20001000000 */
[----:B------:R-:W-:Y:S01]  /*1ef0*/  ULDC UR6, c[0x0][0x988] ;  /* 0x0002620000067ab9 */ /* 0x000fe20000000800 */
[----:B------:R-:W-:Y:S01]  /*1f00*/  FMNMX.FTZ R4, R91, R4, !PT ;  /* 0x000000045b047209 */ /* 0x000fe20007810000 */
[----:B------:R-:W-:Y:S01]  /*1f10*/  FMUL.FTZ R42, R56, UR10 ;  /* 0x0000000a382a7c20 */ /* 0x000fe20008410000 */
[C---:B------:R-:W-:Y:S01]  /*1f20*/  ISETP.GT.AND P2, PT, R2.reuse, 0x28, PT ;  /* 0x000000280200780c */ /* 0x040fe20003f44270 */
[----:B------:R-:W-:Y:S01]  /*1f30*/  MUFU.TANH R51, R51 ;  /* 0x0000003300337308 */ /* 0x000fe20000002400 */
[----:B----4-:R-:W-:Y:S01]  /*1f40*/  FSEL R67, R43, -INF , P1 ;  /* 0xff8000002b437808 */ /* 0x010fe20000800000 */
[----:B------:R-:W-:Y:S01]  /*1f50*/  FMUL.FTZ R56, R65, UR10 ;  /* 0x0000000a41387c20 */ /* 0x000fe20008410000 */
[----:B------:R-:W-:Y:S01]  /*1f60*/  FMNMX.FTZ R4, R89, R4, !PT ;  /* 0x0000000459047209 */ /* 0x000fe20007810000 */
[----:B------:R-:W-:Y:S01]  /*1f70*/  FMUL.FTZ R65, R77, UR10 ;  /* 0x0000000a4d417c20 */ /* 0x000fe20008410000 */
[----:B------:R-:W-:Y:S01]  /*1f80*/  ISETP.GT.AND P1, PT, R2, 0x29, PT ;  /* 0x000000290200780c */ /* 0x000fe20003f24270 */
[----:B------:R-:W-:Y:S01]  /*1f90*/  FMUL.FTZ R34, R48, UR10 ;  /* 0x0000000a30227c20 */ /* 0x000fe20008410000 */
[----:B------:R-:W-:Y:S01]  /*1fa0*/  FMNMX.FTZ R4, R67, R4, !PT ;  /* 0x0000000443047209 */ /* 0x000fe20007810000 */
[----:B------:R-:W3:Y:S01]  /*1fb0*/  MUFU.TANH R53, R54 ;  /* 0x0000003600357308 */ /* 0x000ee20000002400 */
[----:B------:R-:W-:Y:S01]  /*1fc0*/  IADD3 R77, R26, -UR14, RZ ;  /* 0x8000000e1a4d7c10 */ /* 0x000fe2000fffe0ff */
[----:B------:R-:W-:Y:S01]  /*1fd0*/  FMUL.FTZ R38, R52, UR10 ;  /* 0x0000000a34267c20 */ /* 0x000fe20008410000 */
[----:B------:R-:W-:Y:S01]  /*1fe0*/  R2UR UR15, R0 ;  /* 0x00000000000f72ca */ /* 0x000fe200000e0000 */
[----:B------:R-:W-:Y:S01]  /*1ff0*/  @UP0 ULDC UR18, c[0x0][0x450] ;  /* 0x0001140000120ab9 */ /* 0x000fe20000000800 */
[----:B------:R-:W-:Y:S01]  /*2000*/  UIMAD UR11, UR47, UR11, -UR14 ;  /* 0x0000000b2f0b72a4 */ /* 0x000fe2000f8e0a0e */
[----:B------:R-:W-:Y:S01]  /*2010*/  CS2R R118, SRZ ;  /* 0x0000000000767805 */ /* 0x000fe2000001ff00 */
[----:B------:R-:W-:Y:S01]  /*2020*/  UIADD3 UR25, UR49, -0x2, URZ ;  /* 0xfffffffe31197890 */ /* 0x000fe2000fffe03f */
[----:B------:R2:W-:Y:S01]  /*2030*/  MUFU.TANH R6, R63 ;  /* 0x0000003f00067308 */ /* 0x0005e20000002400 */
[----:B------:R-:W-:-:S02]  /*2040*/  CS2R R116, SRZ ;  /* 0x0000000000747805 */ /* 0x000fc4000001ff00 */
[----:B-1----:R-:W-:Y:S02]  /*2050*/  VIADDMNMX R77, R44, R77, R20, PT ;  /* 0x0000004d2c4d7246 */ /* 0x002fe40003800114 */
[----:B------:R-:W-:Y:S02]  /*2060*/  CS2R R114, SRZ ;  /* 0x0000000000727805 */ /* 0x000fe4000001ff00 */
[----:B------:R-:W-:Y:S02]  /*2070*/  CS2R R112, SRZ ;  /* 0x0000000000707805 */ /* 0x000fe4000001ff00 */
[----:B------:R-:W-:Y:S01]  /*2080*/  ISETP.GT.AND P3, PT, R77, 0x8, PT ;  /* 0x000000084d00780c */ /* 0x000fe20003f64270 */
[----:B------:R-:W1:Y:S01]  /*2090*/  MUFU.TANH R5, R55 ;  /* 0x0000003700057308 */ /* 0x000e620000002400 */
[----:B--2---:R-:W-:Y:S02]  /*20a0*/  FSEL R63, R46, -INF , P2 ;  /* 0xff8000002e3f7808 */ /* 0x004fe40001000000 */
[----:B------:R-:W-:-:S02]  /*20b0*/  ISETP.GT.AND P2, PT, R2, 0x30, PT ;  /* 0x000000300200780c */ /* 0x000fc40003f44270 */
[----:B------:R-:W-:Y:S02]  /*20c0*/  FMNMX.FTZ R4, R63, R4, !PT ;  /* 0x000000043f047209 */ /* 0x000fe40007810000 */
[----:B0-----:R-:W-:Y:S01]  /*20d0*/  FSEL R57, R50, -INF , P2 ;  /* 0xff80000032397808 */ /* 0x001fe20001000000 */
[----:B------:R0:W-:Y:S01]  /*20e0*/  MUFU.TANH R45, R59 ;  /* 0x0000003b002d7308 */ /* 0x0001e20000002400 */
[----:B------:R-:W-:-:S04]  /*20f0*/  ISETP.GT.AND P2, PT, R2, 0x38, PT ;  /* 0x000000380200780c */ /* 0x000fc80003f44270 */
[----:B---3--:R-:W-:Y:S02]  /*2100*/  FSEL R53, R53, -INF , P2 ;  /* 0xff80000035357808 */ /* 0x008fe40001000000 */
[C---:B------:R-:W-:Y:S01]  /*2110*/  ISETP.GT.AND P2, PT, R2.reuse, 0x40, PT ;  /* 0x000000400200780c */ /* 0x040fe20003f44270 */
[----:B------:R2:W3:Y:S01]  /*2120*/  MUFU.TANH R49, R58 ;  /* 0x0000003a00317308 */ /* 0x0004e20000002400 */
[----:B0-----:R-:W-:Y:S02]  /*2130*/  FSEL R59, R47, -INF , P1 ;  /* 0xff8000002f3b7808 */ /* 0x001fe40000800000 */
[C---:B------:R-:W-:Y:S02]  /*2140*/  ISETP.GT.AND P1, PT, R2.reuse, 0x31, PT ;  /* 0x000000310200780c */ /* 0x040fe40003f24270 */
[----:B------:R-:W-:Y:S02]  /*2150*/  FMNMX.FTZ R4, R59, R4, !PT ;  /* 0x000000043b047209 */ /* 0x000fe40007810000 */
[----:B------:R-:W-:Y:S01]  /*2160*/  FSEL R55, R51, -INF , P1 ;  /* 0xff80000033377808 */ /* 0x000fe20000800000 */
[----:B------:R-:W0:Y:S01]  /*2170*/  MUFU.TANH R62, R62 ;  /* 0x0000003e003e7308 */ /* 0x000e220000002400 */
[----:B------:R-:W-:Y:S01]  /*2180*/  FMNMX.FTZ R4, R57, R4, !PT ;  /* 0x0000000439047209 */ /* 0x000fe20007810000 */
[----:B--2---:R-:W-:Y:S01]  /*2190*/  FMUL.FTZ R58, R69, UR10 ;  /* 0x0000000a453a7c20 */ /* 0x004fe20008410000 */
[----:B------:R-:W-:Y:S01]  /*21a0*/  ISETP.GT.AND P1, PT, R2, 0x39, PT ;  /* 0x000000390200780c */ /* 0x000fe20003f24270 */
[----:B------:R-:W-:Y:S01]  /*21b0*/  FMUL.FTZ R69, R80, UR10 ;  /* 0x0000000a50457c20 */ /* 0x000fe20008410000 */
[----:B------:R-:W-:-:S02]  /*21c0*/  FMNMX.FTZ R4, R55, R4, !PT ;  /* 0x0000000437047209 */ /* 0x000fc40007810000 */
        /* <DEDUP_REMOVED lines=8> */
[----:B------:R-:W-:Y:S02]  /*2250*/  FSEL R45, R45, -INF , P1 ;  /* 0xff8000002d2d7808 */ /* 0x000fe40000800000 */
[----:B------:R-:W-:Y:S02]  /*2260*/  FMNMX.FTZ R4, R49, R4, !PT ;  /* 0x0000000431047209 */ /* 0x000fe40007810000 */
[----:B------:R-:W-:Y:S01]  /*2270*/  ISETP.GT.AND P1, PT, R2, 0x49, PT ;  /* 0x000000490200780c */ /* 0x000fe20003f24270 */
[----:B------:R-:W3:Y:S01]  /*2280*/  MUFU.TANH R37, R70 ;  /* 0x0000004600257308 */ /* 0x000ee20000002400 */
[----:B0-----:R-:W-:Y:S01]  /*2290*/  FSEL R47, R62, -INF , P2 ;  /* 0xff8000003e2f7808 */ /* 0x001fe20001000000 */
[----:B------:R-:W-:Y:S01]  /*22a0*/  FMUL.FTZ R62, R73, UR10 ;  /* 0x0000000a493e7c20 */ /* 0x000fe20008410000 */
[----:B------:R-:W-:Y:S01]  /*22b0*/  FMNMX.FTZ R4, R45, R4, !PT ;  /* 0x000000042d047209 */ /* 0x000fe20007810000 */
[----:B------:R-:W-:Y:S01]  /*22c0*/  FMUL.FTZ R73, R84, UR10 ;  /* 0x0000000a54497c20 */ /* 0x000fe20008410000 */
[----:B------:R-:W-:-:S02]  /*22d0*/  ISETP.GT.AND P2, PT, R2, 0x50, PT ;  /* 0x000000500200780c */ /* 0x000fc40003f44270 */
[----:B------:R-:W-:Y:S01]  /*22e0*/  FSEL R43, R6, -INF , P1 ;  /* 0xff800000062b7808 */ /* 0x000fe20000800000 */
[----:B------:R0:W4:Y:S01]  /*22f0*/  MUFU.TANH R35, R71 ;  /* 0x0000004700237308 */ /* 0x0001220000002400 */
[----:B------:R-:W-:Y:S02]  /*2300*/  FMNMX.FTZ R4, R47, R4, !PT ;  /* 0x000000042f047209 */ /* 0x000fe40007810000 */
[C---:B------:R-:W-:Y:S02]  /*2310*/  ISETP.GT.AND P1, PT, R2.reuse, 0x51, PT ;  /* 0x000000510200780c */ /* 0x040fe40003f24270 */
[----:B-1----:R-:W-:Y:S02]  /*2320*/  FSEL R41, R41, -INF , P2 ;  /* 0xff80000029297808 */ /* 0x002fe40001000000 */
[----:B------:R-:W-:Y:S01]  /*2330*/  FMNMX.FTZ R4, R43, R4, !PT ;  /* 0x000000042b047209 */ /* 0x000fe20007810000 */
[----:B------:R1:W5:Y:S01]  /*2340*/  MUFU.TANH R33, R74 ;  /* 0x0000004a00217308 */ /* 0x0003620000002400 */
[----:B------:R-:W-:Y:S01]  /*2350*/  ISETP.GT.AND P2, PT, R2, 0x58, PT ;  /* 0x000000580200780c */ /* 0x000fe20003f44270 */
[----:B0-----:R-:W-:Y:S01]  /*2360*/  FMUL.FTZ R71, R81, UR10 ;  /* 0x0000000a51477c20 */ /* 0x001fe20008410000 */
[----:B--2---:R-:W-:-:S02]  /*2370*/  FSEL R39, R3, -INF , P1 ;  /* 0xff80000003277808 */ /* 0x004fc40000800000 */
[----:B------:R-:W-:Y:S02]  /*2380*/  FMNMX.FTZ R4, R41, R4, !PT ;  /* 0x0000000429047209 */ /* 0x000fe40007810000 */
[C---:B------:R-:W-:Y:S01]  /*2390*/  ISETP.GT.AND P1, PT, R2.reuse, 0x59, PT ;  /* 0x000000590200780c */ /* 0x040fe20003f24270 */
[----:B------:R-:W0:Y:S01]  /*23a0*/  MUFU.TANH R75, R75 ;  /* 0x0000004b004b7308 */ /* 0x000e220000002400 */
[----:B---3--:R-:W-:Y:S01]  /*23b0*/  FSEL R37, R37, -INF , P2 ;  /* 0xff80000025257808 */ /* 0x008fe20001000000 */
[----:B-1----:R-:W-:Y:S01]  /*23c0*/  FMUL.FTZ R74, R85, UR10 ;  /* 0x0000000a554a7c20 */ /* 0x002fe20008410000 */
[----:B------:R-:W-:Y:S02]  /*23d0*/  FMNMX.FTZ R4, R39, R4, !PT ;  /* 0x0000000427047209 */ /* 0x000fe40007810000 */
[----:B------:R-:W-:Y:S02]  /*23e0*/  ISETP.GT.AND P2, PT, R2, 0x60, PT ;  /* 0x000000600200780c */ /* 0x000fe40003f44270 */
[----:B----4-:R-:W-:Y:S01]  /*23f0*/  FSEL R35, R35, -INF , P1 ;  /* 0xff80000023237808 */ /* 0x010fe20000800000 */
[----:B------:R-:W1:Y:S01]  /*2400*/  MUFU.TANH R5, R78 ;  /* 0x0000004e00057308 */ /* 0x000e620000002400 */
[----:B------:R-:W-:-:S02]  /*2410*/  FMNMX.FTZ R4, R37, R4, !PT ;  /* 0x0000000425047209 */ /* 0x000fc40007810000 */
[C---:B------:R-:W-:Y:S02]  /*2420*/  ISETP.GT.AND P1, PT, R2.reuse, 0x61, PT ;  /* 0x000000610200780c */ /* 0x040fe40003f24270 */
[----:B-----5:R-:W-:Y:S02]  /*2430*/  FSEL R33, R33, -INF , P2 ;  /* 0xff80000021217808 */ /* 0x020fe40001000000 */
[----:B------:R-:W-:Y:S01]  /*2440*/  FMNMX.FTZ R4, R35, R4, !PT ;  /* 0x0000000423047209 */ /* 0x000fe20007810000 */
[----:B------:R2:W3:Y:S01]  /*2450*/  MUFU.TANH R12, R79 ;  /* 0x0000004f000c7308 */ /* 0x0004e20000002400 */
[----:B------:R-:W-:Y:S02]  /*2460*/  ISETP.GT.AND P2, PT, R2, 0x68, PT ;  /* 0x000000680200780c */ /* 0x000fe40003f44270 */
[----:B0-----:R-:W-:Y:S01]  /*2470*/  FSEL R3, R75, -INF , P1 ;  /* 0xff8000004b037808 */ /* 0x001fe20000800000 */
[----:B------:R-:W-:Y:S01]  /*2480*/  FMUL.FTZ R75, R60, UR10 ;  /* 0x0000000a3c4b7c20 */ /* 0x000fe20008410000 */
[----:B------:R-:W-:-:S02]  /*2490*/  FMNMX.FTZ R4, R33, R4, !PT ;  /* 0x0000000421047209 */ /* 0x000fc40007810000 */
[----:B------:R-:W-:Y:S01]  /*24a0*/  ISETP.GT.AND P1, PT, R2, 0x69, PT ;  /* 0x000000690200780c */ /* 0x000fe20003f24270 */
[----:B------:R0:W4:Y:S01]  /*24b0*/  MUFU.TANH R10, R82 ;  /* 0x00000052000a7308 */ /* 0x0001220000002400 */
[----:B-1----:R-:W-:Y:S01]  /*24c0*/  FSEL R5, R5, -INF , P2 ;  /* 0xff80000005057808 */ /* 0x002fe20001000000 */
[----:B--2---:R-:W-:Y:S01]  /*24d0*/  FMUL.FTZ R79, R61, UR10 ;  /* 0x0000000a3d4f7c20 */ /* 0x004fe20008410000 */
[----:B------:R-:W-:Y:S01]  /*24e0*/  FMNMX.FTZ R4, R3, R4, !PT ;  /* 0x0000000403047209 */ /* 0x000fe20007810000 */
[----:B------:R-:W-:Y:S01]  /*24f0*/  FMUL.FTZ R61, R68, UR10 ;  /* 0x0000000a443d7c20 */ /* 0x000fe20008410000 */
[----:B------:R-:W-:Y:S01]  /*2500*/  ISETP.GT.AND P2, PT, R2, 0x70, PT ;  /* 0x000000700200780c */ /* 0x000fe20003f44270 */
[----:B------:R-:W-:Y:S01]  /*2510*/  FMUL.FTZ R68, R76, UR10 ;  /* 0x0000000a4c447c20 */ /* 0x000fe20008410000 */
[----:B------:R-:W-:Y:S01]  /*2520*/  FMNMX.FTZ R15, R5, R4, !PT ;  /* 0x00000004050f7209 */ /* 0x000fe20007810000 */
[----:B------:R-:W1:Y:S01]  /*2530*/  MUFU.TANH R8, R83 ;  /* 0x0000005300087308 */ /* 0x000e620000002400 */
[----:B---3--:R-:W-:Y:S01]  /*2540*/  FSEL R12, R12, -INF , P1 ;  /* 0xff8000000c0c7808 */ /* 0x008fe20000800000 */
[----:B0-----:R-:W-:Y:S01]  /*2550*/  FMUL.FTZ R82, R64, UR10 ;  /* 0x0000000a40527c20 */ /* 0x001fe20008410000 */
[----:B------:R-:W-:Y:S01]  /*2560*/  ISETP.GT.AND P1, PT, R2, 0x71, PT ;  /* 0x000000710200780c */ /* 0x000fe20003f24270 */
[----:B------:R-:W-:Y:S01]  /*2570*/  FMUL.FTZ R64, R72, UR10 ;  /* 0x0000000a48407c20 */ /* 0x000fe20008410000 */
[----:B------:R-:W-:Y:S01]  /*2580*/  FMNMX.FTZ R15, R12, R15, !PT ;  /* 0x0000000f0c0f7209 */ /* 0x000fe20007810000 */
[----:B------:R-:W-:-:S02]  /*2590*/  UMOV UR10, UR40 ;  /* 0x00000028000a7c82 */ /* 0x000fc40008000000 */
[----:B------:R-:W0:Y:S01]  /*25a0*/  MUFU.TANH R86, R86 ;  /* 0x0000005600567308 */ /* 0x000e220000002400 */
[----:B----4-:R-:W-:Y:S02]  /*25b0*/  FSEL R10, R10, -INF , P2 ;  /* 0xff8000000a0a7808 */ /* 0x010fe40001000000 */
[----:B------:R-:W-:Y:S02]  /*25c0*/  ISETP.GT.AND P2, PT, R2, 0x78, PT ;  /* 0x000000780200780c */ /* 0x000fe40003f44270 */
[----:B------:R-:W-:-:S03]  /*25d0*/  FMNMX.FTZ R15, R10, R15, !PT ;  /* 0x0000000f0a0f7209 */ /* 0x000fc60007810000 */
[----:B------:R-:W2:Y:S01]  /*25e0*/  MUFU.TANH R87, R87 ;  /* 0x0000005700577308 */ /* 0x000ea20000002400 */
[----:B-1----:R-:W-:Y:S02]  /*25f0*/  FSEL R8, R8, -INF , P1 ;  /* 0xff80000008087808 */ /* 0x002fe40000800000 */
[----:B------:R-:W-:Y:S02]  /*2600*/  ISETP.GT.AND P1, PT, R2, 0x79, PT ;  /* 0x000000790200780c */ /* 0x000fe40003f24270 */
[----:B------:R-:W-:-:S03]  /*2610*/  FMNMX.FTZ R15, R8, R15, !PT ;  /* 0x0000000f080f7209 */ /* 0x000fc60007810000 */
[----:B------:R-:W-:Y:S01]  /*2620*/  MUFU.TANH R7, R7 ;  /* 0x0000000700077308 */ /* 0x000fe20000002400 */
[----:B0-----:R-:W-:Y:S02]  /*2630*/  FSEL R4, R86, -INF , P2 ;  /* 0xff80000056047808 */ /* 0x001fe40001000000 */
[----:B------:R-:W-:Y:S02]  /*2640*/  ISETP.GT.AND P2, PT, R77, 0x1, PT ;  /* 0x000000014d00780c */ /* 0x000fe40003f44270 */
[----:B------:R-:W-:-:S03]  /*2650*/  FMNMX.FTZ R15, R4, R15, !PT ;  /* 0x0000000f040f7209 */ /* 0x000fc60007810000 */
[----:B------:R-:W0:Y:S01]  /*2660*/  MUFU.TANH R9, R9 ;  /* 0x0000000900097308 */ /* 0x000e220000002400 */
[----:B--2---:R-:W-:-:S04]  /*2670*/  FSEL R2, R87, -INF , P1 ;  /* 0xff80000057027808 */ /* 0x004fc80000800000 */
[----:B------:R-:W-:-:S03]  /*2680*/  FMNMX.FTZ R15, R2, R15, !PT ;  /* 0x0000000f020f7209 */ /* 0x000fc60007810000 */
[----:B------:R-:W-:Y:S02]  /*2690*/  MUFU.TANH R13, R13 ;  /* 0x0000000d000d7308 */ /* 0x000fe40000002400 */
[----:B------:R-:W1:Y:S06]  /*26a0*/  SHFL.BFLY PT, R6, R15, 0x2, 0x1f ;  /* 0x0c401f000f067f89 */ /* 0x000e6c00000e0000 */
[----:B------:R-:W-:Y:S01]  /*26b0*/  MUFU.TANH R11, R11 ;  /* 0x0000000b000b7308 */ /* 0x000fe20000002400 */
[----:B0-----:R-:W-:Y:S02]  /*26c0*/  FSEL R9, R9, -INF , P2 ;  /* 0xff80000009097808 */ /* 0x001fe40001000000 */
[----:B------:R-:W-:-:S05]  /*26d0*/  ISETP.GT.AND P2, PT, R77, 0x10, PT ;  /* 0x000000104d00780c */ /* 0x000fca0003f44270 */
[----:B------:R-:W0:Y:S08]  /*26e0*/  MUFU.TANH R24, R24 ;  /* 0x0000001800187308 */ /* 0x000e300000002400 */
[----:B------:R-:W-:Y:S01]  /*26f0*/  MUFU.TANH R21, R21 ;  /* 0x0000001500157308 */ /* 0x000fe20000002400 */
[----:B-1----:R-:W-:-:S05]  /*2700*/  FMNMX.FTZ R46, R15, R6, !PT ;  /* 0x000000060f2e7209 */ /* 0x002fca0007810000 */
[----:B------:R-:W1:Y:S02]  /*2710*/  SHFL.BFLY PT, R15, R46, 0x1, 0x1f ;  /* 0x0c201f002e0f7f89 */ /* 0x000e6400000e0000 */
[----:B------:R-:W2:Y:S01]  /*2720*/  MUFU.TANH R25, R25 ;  /* 0x0000001900197308 */ /* 0x000ea20000002400 */
[----:B0-----:R-:W-:Y:S02]  /*2730*/  FSEL R50, R24, -INF , P2 ;  /* 0xff80000018327808 */ /* 0x001fe40001000000 */
[----:B------:R-:W-:-:S05]  /*2740*/  ISETP.GT.AND P2, PT, R77, 0x18, PT ;  /* 0x000000184d00780c */ /* 0x000fca0003f44270 */
[----:B------:R-:W0:Y:S08]  /*2750*/  MUFU.TANH R27, R27 ;  /* 0x0000001b001b7308 */ /* 0x000e300000002400 */
        /* <DEDUP_REMOVED lines=8> */
[-C--:B------:R-:W-:Y:S01]  /*27e0*/  FMUL.FTZ R46, R6, R15.reuse ;  /* 0x0000000f062e7220 */ /* 0x080fe20000410000 */
[----:B------:R-:W-:Y:S02]  /*27f0*/  UIMAD.WIDE.U32 UR6, UR40, UR6, URZ ;  /* 0x00000006280672a5 */ /* 0x000fe4000f8e003f */
[----:B------:R-:W-:Y:S02]  /*2800*/  UIADD3 UR6, UR15, 0x16840, URZ ;  /* 0x000168400f067890 */ /* 0x000fe4000fffe03f */
[----:B------:R-:W-:Y:S01]  /*2810*/  FSEL R14, R46, RZ, P1 ;  /* 0x000000ff2e0e7208 */ /* 0x000fe20000800000 */
[----:B------:R-:W2:Y:S01]  /*2820*/  MUFU.TANH R30, R30 ;  /* 0x0000001e001e7308 */ /* 0x000ea20000002400 */
[----:B------:R-:W-:Y:S01]  /*2830*/  ISETP.GT.AND P1, PT, R77, RZ, PT ;  /* 0x000000ff4d00720c */ /* 0x000fe20003f24270 */
[----:B------:R-:W-:Y:S01]  /*2840*/  @UP0 USHF.R.U32.HI UR10, URZ, UR18, UR7 ;  /* 0x000000123f0a0299 */ /* 0x000fe20008011607 */
[----:B------:R-:W-:Y:S01]  /*2850*/  FSEL R46, R13, -INF , P3 ;  /* 0xff8000000d2e7808 */ /* 0x000fe20001800000 */
[-CC-:B------:R-:W-:Y:S01]  /*2860*/  FFMA.FTZ R102, R3, R15.reuse, -R14.reuse ;  /* 0x0000000f03667223 */ /* 0x180fe2000001080e */
[----:B------:R-:W-:Y:S01]  /*2870*/  FSEL R44, R7, -INF , P1 ;  /* 0xff800000072c7808 */ /* 0x000fe20000800000 */
[--C-:B------:R-:W-:Y:S01]  /*2880*/  FFMA.FTZ R149, R105, R15, -R14.reuse ;  /* 0x0000000f69957223 */ /* 0x100fe2000001080e */
[----:B------:R-:W-:Y:S01]  /*2890*/  ISETP.GT.AND P1, PT, R77, 0x9, PT ;  /* 0x000000094d00780c */ /* 0x000fe20003f24270 */
[----:B------:R-:W4:Y:S01]  /*28a0*/  MUFU.TANH R31, R31 ;  /* 0x0000001f001f7308 */ /* 0x000f220000002400 */
        /* <DEDUP_REMOVED lines=18> */
[----:B0-----:R-:W-:Y:S01]  /*29d0*/  FSEL R60, R27, -INF , P1 ;  /* 0xff8000001b3c7808 */ /* 0x001fe20000800000 */
[--C-:B------:R-:W-:Y:S01]  /*29e0*/  FFMA.FTZ R123, R4, R15, -R14.reuse ;  /* 0x0000000f047b7223 */ /* 0x100fe2000001080e */
[----:B------:R-:W-:Y:S01]  /*29f0*/  FMNMX.FTZ R7, R54, R7, !PT ;  /* 0x0000000736077209 */ /* 0x000fe20007810000 */
[-CC-:B------:R-:W-:Y:S01]  /*2a00*/  FFMA.FTZ R121, R10, R15.reuse, -R14.reuse ;  /* 0x0000000f0a797223 */ /* 0x180fe2000001080e */
[----:B------:R-:W-:Y:S01]  /*2a10*/  ISETP.GT.AND P1, PT, R77, 0x21, PT ;  /* 0x000000214d00780c */ /* 0x000fe20003f24270 */
[----:B------:R-:W0:Y:S01]  /*2a20*/  MUFU.TANH R38, R38 ;  /* 0x0000002600267308 */ /* 0x000e220000002400 */
[----:B---3--:R-:W-:Y:S01]  /*2a30*/  FSEL R66, R29, -INF , P2 ;  /* 0xff8000001d427808 */ /* 0x008fe20001000000 */
        /* <DEDUP_REMOVED lines=17> */
[----:B----4-:R-:W-:Y:S01]  /*2b50*/  FSEL R76, R31, -INF , P1 ;  /* 0xff8000001f4c7808 */ /* 0x010fe20000800000 */
[--C-:B------:R-:W-:Y:S01]  /*2b60*/  FFMA.FTZ R139, R53, R15, -R14.reuse ;  /* 0x0000000f358b7223 */ /* 0x100fe2000001080e */
[----:B------:R-:W-:Y:S01]  /*2b70*/  FMNMX.FTZ R7, R72, R7, !PT ;  /* 0x0000000748077209 */ /* 0x000fe20007810000 */
[-CC-:B------:R-:W-:Y:S01]  /*2b80*/  FFMA.FTZ R133, R49, R15.reuse, -R14.reuse ;  /* 0x0000000f31857223 */ /* 0x180fe2000001080e */
[----:B------:R-:W-:Y:S01]  /*2b90*/  ISETP.GT.AND P1, PT, R77, 0x31, PT ;  /* 0x000000314d00780c */ /* 0x000fe20003f24270 */
[----:B------:R-:W3:Y:S01]  /*2ba0*/  MUFU.TANH R40, R40 ;  /* 0x0000002800287308 */ /* 0x000ee20000002400 */
[----:B-----5:R-:W-:Y:S01]  /*2bb0*/  FSEL R34, R34, -INF , P2 ;  /* 0xff80000022227808 */ /* 0x020fe20001000000 */
[--C-:B------:R-:W-:Y:S01]  /*2bc0*/  FFMA.FTZ R135, R47, R15, -R14.reuse ;  /* 0x0000000f2f877223 */ /* 0x100fe2000001080e */
[----:B------:R-:W-:Y:S01]  /*2bd0*/  FMNMX.FTZ R7, R76, R7, !PT ;  /* 0x000000074c077209 */ /* 0x000fe20007810000 */
[-CC-:B------:R-:W-:Y:S01]  /*2be0*/  FFMA.FTZ R92, R43, R15.reuse, -R14.reuse ;  /* 0x0000000f2b5c7223 */ /* 0x180fe2000001080e */
[----:B------:R-:W-:Y:S01]  /*2bf0*/  ISETP.GT.AND P2, PT, R77, 0x38, PT ;  /* 0x000000384d00780c */ /* 0x000fe20003f44270 */
[--C-:B------:R-:W-:Y:S01]  /*2c00*/  FFMA.FTZ R94, R39, R15, -R14.reuse ;  /* 0x0000000f275e7223 */ /* 0x100fe2000001080e */
[----:B------:R-:W-:Y:S01]  /*2c10*/  FSEL R78, R32, -INF , P1 ;  /* 0xff800000204e7808 */ /* 0x000fe20000800000 */
[----:B------:R-:W4:Y:S01]  /*2c20*/  MUFU.TANH R75, R75 ;  /* 0x0000004b004b7308 */ /* 0x000f220000002400 */
[----:B------:R-:W-:Y:S01]  /*2c30*/  FMNMX.FTZ R7, R34, R7, !PT ;  /* 0x0000000722077209 */ /* 0x000fe20007810000 */
[-CC-:B------:R-:W-:Y:S01]  /*2c40*/  FFMA.FTZ R32, R67, R15.reuse, -R14.reuse ;  /* 0x0000000f43207223 */ /* 0x180fe2000001080e */
[----:B------:R-:W-:Y:S01]  /*2c50*/  ISETP.GT.AND P1, PT, R77, 0x39, PT ;  /* 0x000000394d00780c */ /* 0x000fe20003f24270 */
[--C-:B------:R-:W-:Y:S01]  /*2c60*/  FFMA.FTZ R129, R41, R15, -R14.reuse ;  /* 0x0000000f29817223 */ /* 0x100fe2000001080e */
[----:B0-----:R-:W-:Y:S01]  /*2c70*/  FSEL R38, R38, -INF , P2 ;  /* 0xff80000026267808 */ /* 0x001fe20001000000 */
[----:B------:R-:W-:Y:S01]  /*2c80*/  UIADD3 UR11, UR11, UR10, URZ ;  /* 0x0000000a0b0b7290 */ /* 0x000fe2000fffe03f */
[----:B------:R-:W-:Y:S01]  /*2c90*/  FMNMX.FTZ R7, R78, R7, !PT ;  /* 0x000000074e077209 */ /* 0x000fe20007810000 */
[----:B------:R-:W0:Y:S01]  /*2ca0*/  MUFU.TANH R79, R79 ;  /* 0x0000004f004f7308 */ /* 0x000e220000002400 */
[C---:B------:R-:W-:Y:S01]  /*2cb0*/  ISETP.GT.AND P2, PT, R77.reuse, 0x40, PT ;  /* 0x000000404d00780c */ /* 0x040fe20003f44270 */
[----:B------:R-:W-:Y:S01]  /*2cc0*/  USHF.R.S32.HI UR7, URZ, 0x1f, UR11 ;  /* 0x0000001f3f077899 */ /* 0x000fe2000801140b */
[----:B-1----:R-:W-:Y:S01]  /*2cd0*/  FSEL R36, R36, -INF , P1 ;  /* 0xff80000024247808 */ /* 0x002fe20000800000 */
[--C-:B------:R-:W-:Y:S01]  /*2ce0*/  FFMA.FTZ R12, R12, R15, -R14.reuse ;  /* 0x0000000f0c0c7223 */ /* 0x100fe2000001080e */
[----:B------:R-:W-:Y:S01]  /*2cf0*/  FMNMX.FTZ R7, R38, R7, !PT ;  /* 0x0000000726077209 */ /* 0x000fe20007810000 */
[----:B------:R-:W-:Y:S01]  /*2d00*/  ULEA.HI UR7, UR7, UR11, URZ, 0x7 ;  /* 0x0000000b07077291 */ /* 0x000fe2000f8f383f */
[C---:B------:R-:W-:Y:S01]  /*2d10*/  ISETP.GT.AND P1, PT, R77.reuse, 0x41, PT ;  /* 0x000000414d00780c */ /* 0x040fe20003f24270 */
[----:B------:R-:W1:Y:S01]  /*2d20*/  MUFU.TANH R82, R82 ;  /* 0x0000005200527308 */ /* 0x000e620000002400 */
[----:B--2---:R-:W-:Y:S01]  /*2d30*/  FSEL R42, R42, -INF , P2 ;  /* 0xff8000002a2a7808 */ /* 0x004fe20001000000 */
[----:B------:R-:W-:Y:S01]  /*2d40*/  USHF.R.S32.HI UR7, URZ, 0x7, UR7 ;  /* 0x000000073f077899 */ /* 0x000fe20008011407 */
[----:B------:R-:W-:Y:S01]  /*2d50*/  FMNMX.FTZ R7, R36, R7, !PT ;  /* 0x0000000724077209 */ /* 0x000fe20007810000 */
[--C-:B------:R-:W-:Y:S01]  /*2d60*/  FFMA.FTZ R8, R8, R15, -R14.reuse ;  /* 0x0000000f08087223 */ /* 0x100fe2000001080e */
[C---:B------:R-:W-:Y:S01]  /*2d70*/  ISETP.GT.AND P2, PT, R77.reuse, 0x48, PT ;  /* 0x000000484d00780c */ /* 0x040fe20003f44270 */
[----:B------:R-:W-:Y:S01]  /*2d80*/  UISETP.LT.AND UP0, UPT, URZ, UR7, UPT ;  /* 0x000000073f00728c */ /* 0x000fe2000bf01270 */
[----:B---3--:R-:W-:Y:S01]  /*2d90*/  FSEL R40, R40, -INF , P1 ;  /* 0xff80000028287808 */ /* 0x008fe20000800000 */
[----:B------:R-:W2:Y:S01]  /*2da0*/  MUFU.TANH R56, R56 ;  /* 0x0000003800387308 */ /* 0x000ea20000002400 */
[----:B------:R-:W-:Y:S01]  /*2db0*/  FMNMX.FTZ R7, R42, R7, !PT ;  /* 0x000000072a077209 */ /* 0x000fe20007810000 */
[----:B------:R-:W-:Y:S01]  /*2dc0*/  USEL UR23, URZ, UR7, !UP0 ;  /* 0x000000073f177287 */ /* 0x000fe2000c000000 */
[----:B------:R-:W-:Y:S01]  /*2dd0*/  ISETP.GT.AND P1, PT, R77, 0x49, PT ;  /* 0x000000494d00780c */ /* 0x000fe20003f24270 */
[----:B------:R-:W-:Y:S01]  /*2de0*/  FFMA.FTZ R2, R2, R15, -R14 ;  /* 0x0000000f02027223 */ /* 0x000fe2000001080e */
[----:B----4-:R-:W-:Y:S01]  /*2df0*/  FSEL R80, R75, -INF , P2 ;  /* 0xff8000004b507808 */ /* 0x010fe20001000000 */
[----:B------:R-:W-:Y:S01]  /*2e00*/  UISETP.GE.AND UP0, UPT, UR25, UR23, UPT ;  /* 0x000000171900728c */ /* 0x000fe2000bf06270 */
[----:B------:R-:W-:Y:S01]  /*2e10*/  FMNMX.FTZ R7, R40, R7, !PT ;  /* 0x0000000728077209 */ /* 0x000fe20007810000 */
[----:B------:R-:W3:Y:S01]  /*2e20*/  MUFU.TANH R61, R61 ;  /* 0x0000003d003d7308 */ /* 0x000ee20000002400 */
[----:B------:R-:W-:Y:S01]  /*2e30*/  ISETP.GT.AND P2, PT, R77, 0x50, PT ;  /* 0x000000504d00780c */ /* 0x000fe20003f44270 */
[----:B------:R-:W-:Y:S01]  /*2e40*/  UPRMT UR6, UR43, 0x654, UR6 ;  /* 0x000006542b067896 */ /* 0x000fe20008000006 */
[----:B0-----:R-:W-:-:S02]  /*2e50*/  FSEL R84, R79, -INF , P1 ;  /* 0xff8000004f547808 */ /* 0x001fc40000800000 */
[----:B------:R-:W-:Y:S02]  /*2e60*/  FMNMX.FTZ R7, R80, R7, !PT ;  /* 0x0000000750077209 */ /* 0x000fe40007810000 */
[C---:B------:R-:W-:Y:S01]  /*2e70*/  ISETP.GT.AND P1, PT, R77.reuse, 0x51, PT ;  /* 0x000000514d00780c */ /* 0x040fe20003f24270 */
[----:B------:R-:W0:Y:S01]  /*2e80*/  MUFU.TANH R58, R58 ;  /* 0x0000003a003a7308 */ /* 0x000e220000002400 */
[----:B-1----:R-:W-:Y:S02]  /*2e90*/  FSEL R86, R82, -INF , P2 ;  /* 0xff80000052567808 */ /* 0x002fe40001000000 */
[----:B------:R-:W-:Y:S01]  /*2ea0*/  FMNMX.FTZ R7, R84, R7, !PT ;  /* 0x0000000754077209 */ /* 0x000fe20007810000 */
[----:B------:R-:W-:Y:S01]  /*2eb0*/  SYNCS.ARRIVE.TRANS64.RED.A1T0 RZ, [UR6], RZ ;  /* 0x000000ffffff79a7 */ /* 0x000fe20008100406 */
[----:B------:R-:W-:Y:S02]  /*2ec0*/  ISETP.GT.AND P2, PT, R77, 0x58, PT ;  /* 0x000000584d00780c */ /* 0x000fe40003f44270 */
[----:B--2---:R-:W-:Y:S01]  /*2ed0*/  FSEL R82, R56, -INF , P1 ;  /* 0xff80000038527808 */ /* 0x004fe20000800000 */
[----:B------:R-:W1:Y:S01]  /*2ee0*/  MUFU.TANH R64, R64 ;  /* 0x0000004000407308 */ /* 0x000e620000002400 */
[----:B------:R-:W-:Y:S01]  /*2ef0*/  FMNMX.FTZ R7, R86, R7, !PT ;  /* 0x0000000756077209 */ /* 0x000fe20007810000 */
[----:B------:R-:W-:Y:S01]  /*2f00*/  FFMA.FTZ R56, R59, R15, -R14 ;  /* 0x0000000f3b387223 */ /* 0x000fe2000001080e */
[----:B------:R-:W-:-:S02]  /*2f10*/  ISETP.GT.AND P1, PT, R77, 0x59, PT ;  /* 0x000000594d00780c */ /* 0x000fc40003f24270 */
[----:B---3--:R-:W-:Y:S02]  /*2f20*/  FSEL R88, R61, -INF , P2 ;  /* 0xff8000003d587808 */ /* 0x008fe40001000000 */
[----:B------:R-:W-:Y:S01]  /*2f30*/  FMNMX.FTZ R7, R82, R7, !PT ;  /* 0x0000000752077209 */ /* 0x000fe20007810000 */
[----:B------:R-:W2:Y:S01]  /*2f40*/  MUFU.TANH R62, R62 ;  /* 0x0000003e003e7308 */ /* 0x000ea20000002400 */
[C---:B------:R-:W-:Y:S02]  /*2f50*/  ISETP.GT.AND P2, PT, R77.reuse, 0x60, PT ;  /* 0x000000604d00780c */ /* 0x040fe40003f44270 */
        /* <DEDUP_REMOVED lines=9> */
[----:B--2---:R-:W-:Y:S01]  /*2ff0*/  FSEL R90, R62, -INF , P1 ;  /* 0xff8000003e5a7808 */ /* 0x004fe20000800000 */
[----:B------:R-:W-:Y:S01]  /*3000*/  FFMA.FTZ R62, R55, R15, -R14 ;  /* 0x0000000f373e7223 */ /* 0x000fe2000001080e */
[----:B------:R-:W-:Y:S02]  /*3010*/  ISETP.GT.AND P1, PT, R77, 0x69, PT ;  /* 0x000000694d00780c */ /* 0x000fe40003f24270 */
[----:B------:R-:W-:-:S03]  /*3020*/  FMNMX.FTZ R7, R90, R7, !PT ;  /* 0x000000075a077209 */ /* 0x000fc60007810000 */
[----:B------:R-:W2:Y:S01]  /*3030*/  MUFU.TANH R69, R69 ;  /* 0x0000004500457308 */ /* 0x000ea20000002400 */
[----:B0-----:R-:W-:Y:S01]  /*3040*/  FSEL R96, R68, -INF , P2 ;  /* 0xff80000044607808 */ /* 0x001fe20001000000 */
[----:B------:R-:W-:Y:S01]  /*3050*/  FFMA.FTZ R68, R51, R15, -R14 ;  /* 0x0000000f33447223 */ /* 0x000fe2000001080e */
        /* <DEDUP_REMOVED lines=14> */
[----:B------:R-:W-:Y:S01]  /*3140*/  MUFU.EX2 R149, R149 ;  /* 0x0000009500957308 */ /* 0x000fe20000000800 */
[----:B-1----:R-:W-:-:S04]  /*3150*/  FSEL R108, R73, -INF , P2 ;  /* 0xff800000496c7808 */ /* 0x002fc80001000000 */
[----:B------:R-:W-:-:S03]  /*3160*/  FMNMX.FTZ R7, R108, R7, !PT ;  /* 0x000000076c077209 */ /* 0x000fc60007810000 */
[----:B------:R-:W0:Y:S01]  /*3170*/  MUFU.EX2 R20, R20 ;  /* 0x0000001400147308 */ /* 0x000e220000000800 */
[----:B--2---:R-:W-:Y:S01]  /*3180*/  FSEL R110, R74, -INF , P1 ;  /* 0xff8000004a6e7808 */ /* 0x004fe20000800000 */
[----:B------:R-:W-:-:S03]  /*3190*/  FFMA.FTZ R74, R45, R15, -R14 ;  /* 0x0000000f2d4a7223 */ /* 0x000fc6000001080e */
        /* <DEDUP_REMOVED lines=52> */
[-CC-:B------:R-:W-:Y:S01]  /*34e0*/  FFMA.FTZ R104, R104, R15.reuse, -R7.reuse ;  /* 0x0000000f68687223 */ /* 0x180fe20000010807 */
[-CC-:B------:R-:W-:Y:S01]  /*34f0*/  FFMA.FTZ R106, R106, R15.reuse, -R7.reuse ;  /* 0x0000000f6a6a7223 */ /* 0x180fe20000010807 */
[-CC-:B------:R-:W-:Y:S01]  /*3500*/  FFMA.FTZ R108, R108, R15.reuse, -R7.reuse ;  /* 0x0000000f6c6c7223 */ /* 0x180fe20000010807 */
[----:B------:R-:W-:Y:S01]  /*3510*/  FFMA.FTZ R110, R110, R15, -R7 ;  /* 0x0000000f6e6e7223 */ /* 0x000fe20000010807 */
[----:B------:R-:W-:-:S02]  /*3520*/  F2FP.F16.F32.PACK_AB R148, R3, R148 ;  /* 0x000000940394723e */ /* 0x000fc400000000ff */
[----:B------:R-:W0:Y:S01]  /*3530*/  MUFU.EX2 R144, R144 ;  /* 0x0000009000907308 */ /* 0x000e220000000800 */
[----:B-1----:R-:W-:Y:S01]  /*3540*/  FADD.FTZ R10, R150, R33 ;  /* 0x00000021960a7221 */ /* 0x002fe20000010000 */
[----:B------:R-:W-:Y:S01]  /*3550*/  FADD.FTZ R33, R151, R4 ;  /* 0x0000000497217221 */ /* 0x000fe20000010000 */
[----:B------:R-:W-:-:S03]  /*3560*/  F2FP.F16.F32.PACK_AB R151, R26, R151 ;  /* 0x000000971a97723e */ /* 0x000fc600000000ff */
[----:B------:R-:W-:Y:S01]  /*3570*/  FADD.FTZ R0, R26, R33 ;  /* 0x000000211a007221 */ /* 0x000fe20000010000 */
[----:B------:R-:W-:Y:S01]  /*3580*/  FFMA.FTZ R33, R82, R15, -R7 ;  /* 0x0000000f52217223 */ /* 0x000fe20000010807 */
        /* <DEDUP_REMOVED lines=15> */
[----:B--2---:R-:W-:-:S07]  /*3680*/  FADD.FTZ R4, R146, R37 ;  /* 0x0000002592047221 */ /* 0x004fce0000010000 */
[----:B------:R-:W2:Y:S01]  /*3690*/  MUFU.EX2 R13, R13 ;  /* 0x0000000d000d7308 */ /* 0x000ea20000000800 */
[C---:B0-----:R-:W-:Y:S01]  /*36a0*/  FADD.FTZ R37, R11.reuse, R4 ;  /* 0x000000040b257221 */ /* 0x041fe20000010000 */
[----:B------:R-:W-:-:S06]  /*36b0*/  F2FP.F16.F32.PACK_AB R146, R11, R146 ;  /* 0x000000920b92723e */ /* 0x000fcc00000000ff */
        /* <DEDUP_REMOVED lines=82> */
[----:B0-----:R-:W-:-:S07]  /*3be0*/  FADD.FTZ R4, R64, R11 ;  /* 0x0000000b40047221 */ /* 0x001fce0000010000 */
[----:B------:R-:W0:Y:S01]  /*3bf0*/  MUFU.EX2 R102, R102 ;  /* 0x0000006600667308 */ /* 0x000e220000000800 */
[----:B-1----:R-:W-:Y:S01]  /*3c00*/  FADD.FTZ R11, R125, R0 ;  /* 0x000000007d0b7221 */ /* 0x002fe20000010000 */
[----:B--2---:R-:W-:-:S06]  /*3c10*/  CS2R R90, SRZ ;  /* 0x00000000005a7805 */ /* 0x004fcc000001ff00 */
[----:B------:R-:W1:Y:S01]  /*3c20*/  MUFU.EX2 R96, R96 ;  /* 0x0000006000607308 */ /* 0x000e620000000800 */
[C---:B---3--:R-:W-:Y:S01]  /*3c30*/  FADD.FTZ R9, R7.reuse, R4 ;  /* 0x0000000407097221 */ /* 0x048fe20000010000 */
[----:B------:R-:W-:-:S06]  /*3c40*/  F2FP.F16.F32.PACK_AB R124, R7, R64 ;  /* 0x00000040077c723e */ /* 0x000fcc00000000ff */
[----:B------:R-:W2:Y:S01]  /*3c50*/  MUFU.EX2 R127, R127 ;  /* 0x0000007f007f7308 */ /* 0x000ea20000000800 */
[C---:B0-----:R-:W-:Y:S01]  /*3c60*/  FADD.FTZ R0, R102.reuse, R11 ;  /* 0x0000000b66007221 */ /* 0x041fe20000010000 */
[----:B------:R-:W-:Y:S02]  /*3c70*/  F2FP.F16.F32.PACK_AB R125, R102, R125 ;  /* 0x0000007d667d723e */ /* 0x000fe400000000ff */
[----:B------:R-:W-:-:S04]  /*3c80*/  CS2R R102, SRZ ;  /* 0x0000000000667805 */ /* 0x000fc8000001ff00 */
[----:B------:R0:W3:Y:S01]  /*3c90*/  MUFU.EX2 R3, R98 ;  /* 0x0000006200037308 */ /* 0x0000e20000000800 */
[----:B-1----:R-:W-:-:S07]  /*3ca0*/  FADD.FTZ R4, R96, R9 ;  /* 0x0000000960047221 */ /* 0x002fce0000010000 */
[----:B------:R-:W1:Y:S01]  /*3cb0*/  MUFU.EX2 R12, R12 ;  /* 0x0000000c000c7308 */ /* 0x000e620000000800 */
[----:B--2---:R-:W-:Y:S01]  /*3cc0*/  FADD.FTZ R11, R127, R0 ;  /* 0x000000007f0b7221 */ /* 0x004fe20000010000 */
[----:B0-----:R-:W-:-:S06]  /*3cd0*/  CS2R R98, SRZ ;  /* 0x0000000000627805 */ /* 0x001fcc000001ff00 */
[----:B------:R-:W0:Y:S01]  /*3ce0*/  MUFU.EX2 R121, R121 ;  /* 0x0000007900797308 */ /* 0x000e220000000800 */
[C---:B---3--:R-:W-:Y:S01]  /*3cf0*/  FADD.FTZ R13, R3.reuse, R4 ;  /* 0x00000004030d7221 */ /* 0x048fe20000010000 */
[----:B------:R-:W-:Y:S02]  /*3d00*/  F2FP.F16.F32.PACK_AB R126, R3, R96 ;  /* 0x00000060037e723e */ /* 0x000fe400000000ff */
[----:B------:R-:W-:-:S04]  /*3d10*/  CS2R R96, SRZ ;  /* 0x0000000000607805 */ /* 0x000fc8000001ff00 */
[----:B------:R-:W2:Y:S01]  /*3d20*/  MUFU.EX2 R104, R104 ;  /* 0x0000006800687308 */ /* 0x000ea20000000800 */
[C---:B-1----:R-:W-:Y:S01]  /*3d30*/  FADD.FTZ R0, R12.reuse, R11 ;  /* 0x0000000b0c007221 */ /* 0x042fe20000010000 */
[----:B------:R-:W-:-:S06]  /*3d40*/  F2FP.F16.F32.PACK_AB R127, R12, R127 ;  /* 0x0000007f0c7f723e */ /* 0x000fcc00000000ff */
[----:B------:R-:W1:Y:S01]  /*3d50*/  MUFU.EX2 R8, R8 ;  /* 0x0000000800087308 */ /* 0x000e620000000800 */
[----:B0-----:R-:W-:-:S07]  /*3d60*/  FADD.FTZ R3, R121, R0 ;  /* 0x0000000079037221 */ /* 0x001fce0000010000 */
[----:B------:R0:W3:Y:S01]  /*3d70*/  MUFU.EX2 R5, R106 ;  /* 0x0000006a00057308 */ /* 0x0000e20000000800 */
[----:B--2---:R-:W-:-:S07]  /*3d80*/  FADD.FTZ R10, R104, R13 ;  /* 0x0000000d680a7221 */ /* 0x004fce0000010000 */
[----:B------:R-:W2:Y:S01]  /*3d90*/  MUFU.EX2 R123, R123 ;  /* 0x0000007b007b7308 */ /* 0x000ea20000000800 */
[C---:B-1----:R-:W-:Y:S01]  /*3da0*/  FADD.FTZ R0, R8.reuse, R3 ;  /* 0x0000000308007221 */ /* 0x042fe20000010000 */
[----:B------:R-:W-:Y:S02]  /*3db0*/  F2FP.F16.F32.PACK_AB R121, R8, R121 ;  /* 0x000000790879723e */ /* 0x000fe400000000ff */
[----:B0-----:R-:W-:-:S04]  /*3dc0*/  CS2R R106, SRZ ;  /* 0x00000000006a7805 */ /* 0x001fc8000001ff00 */
[----:B------:R-:W0:Y:S01]  /*3dd0*/  MUFU.EX2 R108, R108 ;  /* 0x0000006c006c7308 */ /* 0x000e220000000800 */
[C---:B---3--:R-:W-:Y:S01]  /*3de0*/  FADD.FTZ R7, R5.reuse, R10 ;  /* 0x0000000a05077221 */ /* 0x048fe20000010000 */
[----:B------:R-:W-:Y:S02]  /*3df0*/  F2FP.F16.F32.PACK_AB R120, R5, R104 ;  /* 0x000000680578723e */ /* 0x000fe400000000ff */
[----:B------:R-:W-:-:S04]  /*3e00*/  CS2R R104, SRZ ;  /* 0x0000000000687805 */ /* 0x000fc8000001ff00 */
[----:B------:R1:W3:Y:S01]  /*3e10*/  MUFU.EX2 R9, R110 ;  /* 0x0000006e00097308 */ /* 0x0002e20000000800 */
[----:B--2---:R-:W-:-:S07]  /*3e20*/  FADD.FTZ R3, R123, R0 ;  /* 0x000000007b037221 */ /* 0x004fce0000010000 */
[----:B------:R2:W4:Y:S01]  /*3e30*/  MUFU.EX2 R4, R2 ;  /* 0x0000000200047308 */ /* 0x0005220000000800 */
[----:B0-----:R-:W-:Y:S01]  /*3e40*/  FADD.FTZ R10, R108, R7 ;  /* 0x000000076c0a7221 */ /* 0x001fe20000010000 */
[----:B-1----:R-:W-:Y:S02]  /*3e50*/  CS2R R110, SRZ ;  /* 0x00000000006e7805 */ /* 0x002fe4000001ff00 */
[C---:B---3--:R-:W-:Y:S01]  /*3e60*/  F2FP.F16.F32.PACK_AB R122, R9.reuse, R108 ;  /* 0x0000006c097a723e */ /* 0x048fe200000000ff */
[----:B--2---:R-:W-:Y:S01]  /*3e70*/  FADD.FTZ R2, R9, R10 ;  /* 0x0000000a09027221 */ /* 0x004fe20000010000 */
[----:B------:R-:W-:Y:S01]  /*3e80*/  CS2R R108, SRZ ;  /* 0x00000000006c7805 */ /* 0x000fe2000001ff00 */
[C---:B----4-:R-:W-:Y:S01]  /*3e90*/  FADD.FTZ R0, R4.reuse, R3 ;  /* 0x0000000304007221 */ /* 0x050fe20000010000 */
        /* <DEDUP_REMOVED lines=9> */
.L_x_14868:
[----:B------:R-:W-:Y:S01]  /*3f30*/  ISETP.NE.AND P2, PT, RZ, UR44, PT ;  /* 0x0000002cff007c0c */ /* 0x000fe2000bf45270 */
[----:B------:R-:W-:-:S04]  /*3f40*/  UISETP.NE.AND UP0, UPT, UR24, 0x1, UPT ;  /* 0x000000011800788c */ /* 0x000fc8000bf05270 */
[----:B------:R-:W-:-:S04]  /*3f50*/  USEL UR37, URZ, 0x1, UP0 ;  /* 0x000000013f257887 */ /* 0x000fc80008000000 */
[----:B------:R-:W-:-:S04]  /*3f60*/  ULOP3.LUT UR37, UR26, UR37, URZ, 0x3c, !UPT ;  /* 0x000000251a257292 */ /* 0x000fc8000f8e3c3f */
[----:B------:R-:W-:Y:S08]  /*3f70*/  @P2 BRA `(.L_x_14858) ;  /* 0x0000000000382947 */ /* 0x000ff00003800000 */
[----:B------:R-:W-:Y:S05]  /*3f80*/  @!P0 BRA `(.L_x_14859) ;  /* 0x0000000000048947 */ /* 0x000fea0003800000 */
[----:B------:R-:W-:Y:S01]  /*3f90*/  BPT.TRAP 0x1 ;  /* 0x000000040000795c */ /* 0x000fe20000300000 */
.L_x_14859:
        /* <DEDUP_REMOVED lines=9> */
.L_x_14860:
[----:B-1----:R-:W-:Y:S05]  /*4030*/  @P1 BRA `(.L_x_14858) ;  /* 0x0000000000081947 */ /* 0x002fea0003800000 */
[----:B------:R-:W1:Y:S02]  /*4040*/  SYNCS.PHASECHK.TRANS64.TRYWAIT P1, [UR6+0x16830], R5 ;  /* 0x01683005ff0075a7 */ /* 0x000e640008020146 */
[----:B-1----:R-:W-:Y:S05]  /*4050*/  @!P1 BRA `(.L_x_14861) ;  /* 0x000000b400949947 */ /* 0x002fea0003800000 */
.L_x_14858:
        /* <DEDUP_REMOVED lines=28> */
.L_x_14863:
[----:B------:R-:W-:Y:S01]  /*4220*/  ULEA UR6, UR24, UR45, 0x3 ;  /* 0x0000002d18067291 */ /* 0x000fe2000f8e183f */
[----:B------:R-:W-:-:S04]  /*4230*/  MOV R5, UR26 ;  /* 0x0000001a00057c02 */ /* 0x000fc80008000f00 */
[----:B------:R-:W-:-:S04]  /*4240*/  SHF.L.U32 R5, R5, 0x1f, RZ ;  /* 0x0000001f05057819 */ /* 0x000fc800000006ff */
[----:B------:R0:W1:Y:S01]  /*4250*/  SYNCS.PHASECHK.TRANS64.TRYWAIT P1, [UR6+0x16850], R5 ;  /* 0x01685005ff0075a7 */ /* 0x0000620008020146 */
[----:B------:R-:W-:Y:S05]  /*4260*/  @!P0 BRA `(.L_x_14864) ;  /* 0x0000000000048947 */ /* 0x000fea0003800000 */
[----:B------:R-:W-:Y:S01]  /*4270*/  BPT.TRAP 0x1 ;  /* 0x000000040000795c */ /* 0x000fe20000300000 */
.L_x_14864:
[----:B-1----:R-:W-:Y:S05]  /*4280*/  @P1 BRA `(.L_x_14862) ;  /* 0x0000000000081947 */ /* 0x002fea0003800000 */
[----:B------:R-:W1:Y:S02]  /*4290*/  SYNCS.PHASECHK.TRANS64.TRYWAIT P1, [UR6+0x16850], R5 ;  /* 0x01685005ff0075a7 */ /* 0x000e640008020146 */
[----:B-1----:R-:W-:Y:S05]  /*42a0*/  @!P1 BRA `(.L_x_14865) ;  /* 0x000000b400189947 */ /* 0x002fea0003800000 */
.L_x_14862:
        /* <DEDUP_REMOVED lines=51> */
.L_x_14866:
[----:B------:R-:W-:Y:S01]  /*45e0*/  UISETP.NE.AND UP0, UPT, UR48, URZ, UPT ;  /* 0x0000003f3000728c */ /* 0x000fe2000bf05270 */
[----:B------:R-:W-:Y:S02]  /*45f0*/  VIADD R123, R17, UR40 ;  /* 0x00000028117b7c36 */ /* 0x000fe40008000000 */
[----:B------:R-:W-:Y:S01]  /*4600*/  FMUL.FTZ R138, R28, UR22 ;  /* 0x000000161c8a7c20 */ /* 0x000fe20008410000 */
[----:B------:R-:W-:Y:S01]  /*4610*/  FMUL.FTZ R7, R30, UR22 ;  /* 0x000000161e077c20 */ /* 0x000fe20008410000 */
[----:B------:R-:W-:Y:S01]  /*4620*/  FMUL.FTZ R20, R46, UR22 ;  /* 0x000000162e147c20 */ /* 0x000fe20008410000 */
[----:B------:R-:W1:Y:S01]  /*4630*/  LDC R30, c[0x0][0x2f0] ;  /* 0x0000bc00ff1e7b82 */ /* 0x000e620000000800 */
[----:B------:R-:W-:Y:S01]  /*4640*/  PLOP3.LUT P1, PT, PT, PT, UP0, 0x80, 0x0 ;  /* 0x000000000000781c */ /* 0x000fe20003f2f008 */
[----:B------:R-:W-:Y:S01]  /*4650*/  FMUL.FTZ R134, R24, UR22 ;  /* 0x0000001618867c20 */ /* 0x000fe20008410000 */
[----:B------:R-:W-:Y:S01]  /*4660*/  PLOP3.LUT P2, PT, PT, PT, UP0, 0x80, 0x0 ;  /* 0x000000000000781c */ /* 0x000fe20003f4f008 */
[----:B------:R-:W-:Y:S01]  /*4670*/  FMUL.FTZ R136, R25, UR22 ;  /* 0x0000001619887c20 */ /* 0x000fe20008410000 */
[----:B------:R-:W-:Y:S01]  /*4680*/  FMUL.FTZ R132, R29, UR22 ;  /* 0x000000161d847c20 */ /* 0x000fe20008410000 */
[----:B------:R-:W-:Y:S01]  /*4690*/  @UP0 ULDC UR6, c[0x0][0x44c] ;  /* 0x0001130000060ab9 */ /* 0x000fe20000000800 */
[----:B------:R-:W-:Y:S01]  /*46a0*/  MUFU.TANH R138, R138 ;  /* 0x0000008a008a7308 */ /* 0x000fe20000002400 */
        /* <DEDUP_REMOVED lines=14> */
[----:B------:R-:W-:Y:S01]  /*4790*/  UIMAD UR6, UR25, UR6, 0x1 ;  /* 0x00000001190674a4 */ /* 0x000fe2000f8e0206 */
[----:B------:R-:W-:Y:S01]  /*47a0*/  FMUL.FTZ R34, R45, UR22 ;  /* 0x000000162d227c20 */ /* 0x000fe20008410000 */
[----:B------:R-:W3:Y:S01]  /*47b0*/  SHFL.IDX PT, R46, R123, RZ, 0x1c1f ;  /* 0x001c1fff7b2e7589 */ /* 0x000ee200000e0000 */
[----:B------:R-:W4:Y:S01]  /*47c0*/  MUFU.TANH R136, R136 ;  /* 0x0000008800887308 */ /* 0x000f220000002400 */
[----:B------:R-:W-:Y:S01]  /*47d0*/  FMUL.FTZ R36, R48, UR22 ;  /* 0x0000001630247c20 */ /* 0x000fe20008410000 */
[----:B------:R-:W-:Y:S01]  /*47e0*/  FMUL.FTZ R32, R49, UR22 ;  /* 0x0000001631207c20 */ /* 0x000fe20008410000 */
[----:B------:R-:W-:-:S02]  /*47f0*/  IMAD.U32 R121, RZ, RZ, UR6 ;  /* 0x00000006ff797e24 */ /* 0x000fc4000f8e00ff */
[----:B------:R-:W-:Y:S01]  /*4800*/  FMUL.FTZ R11, R38, UR22 ;  /* 0x00000016260b7c20 */ /* 0x000fe20008410000 */
[----:B------:R-:W-:Y:S01]  /*4810*/  FMUL.FTZ R38, R52, UR22 ;  /* 0x0000001634267c20 */ /* 0x000fe20008410000 */
[----:B------:R-:W-:Y:S01]  /*4820*/  FMUL.FTZ R40, R53, UR22 ;  /* 0x0000001635287c20 */ /* 0x000fe20008410000 */
[----:B------:R-:W-:Y:S01]  /*4830*/  IMAD R121, R16, -0x2, R121 ;  /* 0xfffffffe10797824 */ /* 0x000fe200078e0279 */
[----:B------:R-:W5:Y:S01]  /*4840*/  MUFU.TANH R132, R132 ;  /* 0x0000008400847308 */ /* 0x000f620000002400 */
[----:B------:R-:W-:Y:S01]  /*4850*/  FMUL.FTZ R25, R50, UR22 ;  /* 0x0000001632197c20 */ /* 0x000fe20008410000 */
[----:B------:R-:W-:Y:S01]  /*4860*/  FMUL.FTZ R13, R42, UR22 ;  /* 0x000000162a0d7c20 */ /* 0x000fe20008410000 */
[----:B-1----:R-:W-:Y:S02]  /*4870*/  IMAD R121, R30, UR47, R121 ;  /* 0x0000002f1e797c24 */ /* 0x002fe4000f8e0279 */
        /* <DEDUP_REMOVED lines=11> */
[----:B---3--:R-:W-:Y:S01]  /*4930*/  IADD3 R33, R46, -UR21, R121 ;  /* 0x800000152e217c10 */ /* 0x008fe2000fffe079 */
[----:B------:R-:W3:Y:S01]  /*4940*/  MUFU.TANH R128, R128 ;  /* 0x0000008000807308 */ /* 0x000ee20000002400 */
[----:B------:R-:W-:Y:S01]  /*4950*/  FMUL.FTZ R46, R61, UR22 ;  /* 0x000000163d2e7c20 */ /* 0x000fe20008410000 */
[----:B------:R-:W-:Y:S01]  /*4960*/  FMUL.FTZ R72, R72, UR22 ;  /* 0x0000001648487c20 */ /* 0x000fe20008410000 */
[----:B------:R-:W-:Y:S01]  /*4970*/  ISETP.GT.AND P1, PT, R33, RZ, PT ;  /* 0x000000ff2100720c */ /* 0x000fe20003f24270 */
[----:B------:R-:W-:Y:S01]  /*4980*/  FMUL.FTZ R73, R73, UR22 ;  /* 0x0000001649497c20 */ /* 0x000fe20008410000 */
[C---:B------:R-:W-:Y:S01]  /*4990*/  ISETP.GT.AND P2, PT, R33.reuse, 0x1, PT ;  /* 0x000000012100780c */ /* 0x040fe20003f44270 */
[----:B------:R-:W-:Y:S01]  /*49a0*/  FMUL.FTZ R76, R76, UR22 ;  /* 0x000000164c4c7c20 */ /* 0x000fe20008410000 */
[----:B--2---:R-:W-:Y:S01]  /*49b0*/  FSEL R134, R134, -INF , P1 ;  /* 0xff80000086867808 */ /* 0x004fe20000800000 */
[----:B------:R-:W2:Y:S01]  /*49c0*/  MUFU.TANH R126, R126 ;  /* 0x0000007e007e7308 */ /* 0x000ea20000002400 */
[----:B------:R-:W-:Y:S01]  /*49d0*/  ISETP.GT.AND P1, PT, R33, 0x8, PT ;  /* 0x000000082100780c */ /* 0x000fe20003f24270 */
[----:B------:R-:W-:Y:S01]  /*49e0*/  FMUL.FTZ R77, R77, UR22 ;  /* 0x000000164d4d7c20 */ /* 0x000fe20008410000 */
[----:B----4-:R-:W-:Y:S01]  /*49f0*/  FSEL R136, R136, -INF , P2 ;  /* 0xff80000088887808 */ /* 0x010fe20001000000 */
[----:B------:R-:W-:Y:S01]  /*4a00*/  FMUL.FTZ R80, R80, UR22 ;  /* 0x0000001650507c20 */ /* 0x000fe20008410000 */
[----:B------:R-:W-:Y:S01]  /*4a10*/  FMNMX.FTZ R31, R134, R3, !PT ;  /* 0x00000003861f7209 */ /* 0x000fe20007810000 */
[----:B------:R-:W-:Y:S01]  /*4a20*/  FMUL.FTZ R81, R81, UR22 ;  /* 0x0000001651517c20 */ /* 0x000fe20008410000 */
        /* <DEDUP_REMOVED lines=8> */
[----:B-----5:R-:W-:Y:S01]  /*4ab0*/  FSEL R132, R132, -INF , P2 ;  /* 0xff80000084847808 */ /* 0x020fe20001000000 */
[----:B------:R-:W5:Y:S01]  /*4ac0*/  MUFU.TANH R120, R120 ;  /* 0x0000007800787308 */ /* 0x000f620000002400 */
[----:B------:R-:W-:Y:S01]  /*4ad0*/  FMNMX.FTZ R31, R138, R31, !PT ;  /* 0x0000001f8a1f7209 */ /* 0x000fe20007810000 */
[----:B------:R-:W-:Y:S01]  /*4ae0*/  FMUL.FTZ R35, R66, UR22 ;  /* 0x0000001642237c20 */ /* 0x000fe20008410000 */
[C---:B------:R-:W-:Y:S01]  /*4af0*/  ISETP.GT.AND P2, PT, R33.reuse, 0x11, PT ;  /* 0x000000112100780c */ /* 0x040fe20003f44270 */
[----:B------:R-:W5:Y:S01]  /*4b00*/  SHFL.IDX PT, R66, R123, 0x1, 0x1c1f ;  /* 0x003c1f007b427f89 */ /* 0x000f6200000e0000 */
[----:B-1----:R-:W-:Y:S01]  /*4b10*/  FSEL R130, R130, -INF , P1 ;  /* 0xff80000082827808 */ /* 0x002fe20000800000 */
[----:B0-----:R-:W-:Y:S01]  /*4b20*/  FMUL.FTZ R5, R26, UR22 ;  /* 0x000000161a057c20 */ /* 0x001fe20008410000 */
[----:B------:R-:W-:Y:S01]  /*4b30*/  FMNMX.FTZ R31, R132, R31, !PT ;  /* 0x0000001f841f7209 */ /* 0x000fe20007810000 */
[----:B------:R-:W0:Y:S01]  /*4b40*/  MUFU.TANH R15, R15 ;  /* 0x0000000f000f7308 */ /* 0x000e220000002400 */
[----:B------:R-:W-:Y:S01]  /*4b50*/  ISETP.GT.AND P1, PT, R33, 0x18, PT ;  /* 0x000000182100780c */ /* 0x000fe20003f24270 */
[----:B------:R-:W-:Y:S01]  /*4b60*/  FMUL.FTZ R12, R39, UR22 ;  /* 0x00000016270c7c20 */ /* 0x000fe20008410000 */
[----:B---3--:R-:W-:Y:S01]  /*4b70*/  FSEL R128, R128, -INF , P2 ;  /* 0xff80000080807808 */ /* 0x008fe20001000000 */
[----:B------:R-:W-:Y:S01]  /*4b80*/  FMUL.FTZ R28, R55, UR22 ;  /* 0x00000016371c7c20 */ /* 0x000fe20008410000 */
[----:B------:R-:W-:Y:S01]  /*4b90*/  FMNMX.FTZ R31, R130, R31, !PT ;  /* 0x0000001f821f7209 */ /* 0x000fe20007810000 */
[----:B------:R-:W-:Y:S01]  /*4ba0*/  FMUL.FTZ R39, R70, UR22 ;  /* 0x0000001646277c20 */ /* 0x000fe20008410000 */
[----:B------:R-:W-:Y:S01]  /*4bb0*/  ISETP.GT.AND P2, PT, R33, 0x19, PT ;  /* 0x000000192100780c */ /* 0x000fe20003f44270 */
[----:B------:R-:W1:Y:S01]  /*4bc0*/  MUFU.TANH R24, R24 ;  /* 0x0000001800187308 */ /* 0x000e620000002400 */
[----:B--2---:R-:W-:Y:S01]  /*4bd0*/  FSEL R126, R126, -INF , P1 ;  /* 0xff8000007e7e7808 */ /* 0x004fe20000800000 */
[----:B------:R-:W-:Y:S01]  /*4be0*/  FMUL.FTZ R14, R43, UR22 ;  /* 0x000000162b0e7c20 */ /* 0x000fe20008410000 */
[----:B------:R-:W-:Y:S01]  /*4bf0*/  FMNMX.FTZ R31, R128, R31, !PT ;  /* 0x0000001f801f7209 */ /* 0x000fe20007810000 */
[----:B------:R-:W-:Y:S01]  /*4c00*/  FMUL.FTZ R43, R74, UR22 ;  /* 0x000000164a2b7c20 */ /* 0x000fe20008410000 */
[----:B------:R-:W-:Y:S01]  /*4c10*/  ISETP.GT.AND P1, PT, R33, 0x20, PT ;  /* 0x000000202100780c */ /* 0x000fe20003f24270 */
[----:B------:R-:W-:Y:S01]  /*4c20*/  FMUL.FTZ R21, R47, UR22 ;  /* 0x000000162f157c20 */ /* 0x000fe20008410000 */
[----:B----4-:R-:W-:Y:S01]  /*4c30*/  FSEL R124, R124, -INF , P2 ;  /* 0xff8000007c7c7808 */ /* 0x010fe20001000000 */
[----:B------:R-:W2:Y:S01]  /*4c40*/  MUFU.TANH R34, R34 ;  /* 0x0000002200227308 */ /* 0x000ea20000002400 */
[----:B------:R-:W-:Y:S01]  /*4c50*/  FMNMX.FTZ R31, R126, R31, !PT ;  /* 0x0000001f7e1f7209 */ /* 0x000fe20007810000 */
[----:B------:R-:W-:Y:S01]  /*4c60*/  FMUL.FTZ R47, R78, UR22 ;  /* 0x000000164e2f7c20 */ /* 0x000fe20008410000 */
[----:B------:R-:W-:Y:S01]  /*4c70*/  ISETP.GT.AND P2, PT, R33, 0x21, PT ;  /* 0x000000212100780c */ /* 0x000fe20003f44270 */
[----:B------:R-:W-:Y:S01]  /*4c80*/  FMUL.FTZ R26, R51, UR22 ;  /* 0x00000016331a7c20 */ /* 0x000fe20008410000 */
[----:B-----5:R-:W-:Y:S01]  /*4c90*/  FSEL R120, R120, -INF , P1 ;  /* 0xff80000078787808 */ /* 0x020fe20000800000 */
[----:B------:R-:W-:Y:S01]  /*4ca0*/  FMUL.FTZ R51, R82, UR22 ;  /* 0x0000001652337c20 */ /* 0x000fe20008410000 */
[----:B------:R-:W-:Y:S01]  /*4cb0*/  FMNMX.FTZ R31, R124, R31, !PT ;  /* 0x0000001f7c1f7209 */ /* 0x000fe20007810000 */
[----:B------:R-:W3:Y:S01]  /*4cc0*/  MUFU.TANH R36, R36 ;  /* 0x0000002400247308 */ /* 0x000ee20000002400 */
        /* <DEDUP_REMOVED lines=20> */
[----:B---3--:R-:W-:Y:S01]  /*4e10*/  FSEL R36, R36, -INF , P1 ;  /* 0xff80000024247808 */ /* 0x008fe20000800000 */
[----:B------:R-:W-:Y:S01]  /*4e20*/  ULEA UR6, UR38, UR45, 0x3 ;  /* 0x0000002d26067291 */ /* 0x000fe2000f8e183f */
[----:B------:R-:W-:Y:S01]  /*4e30*/  FMNMX.FTZ R31, R34, R31, !PT ;  /* 0x0000001f221f7209 */ /* 0x000fe20007810000 */
[----:B------:R-:W2:Y:S01]  /*4e40*/  MUFU.TANH R40, R40 ;  /* 0x0000002800287308 */ /* 0x000ea20000002400 */
[----:B------:R-:W-:Y:S01]  /*4e50*/  ISETP.GT.AND P1, PT, R33, 0x38, PT ;  /* 0x000000382100780c */ /* 0x000fe20003f24270 */
[----:B------:R-:W-:Y:S01]  /*4e60*/  UIADD3 UR6, UR6, 0x16840, URZ ;  /* 0x0001684006067890 */ /* 0x000fe2000fffe03f */
[----:B0-----:R-:W-:-:S02]  /*4e70*/  FSEL R32, R32, -INF , P2 ;  /* 0xff80000020207808 */ /* 0x001fc40001000000 */
[----:B------:R-:W-:Y:S01]  /*4e80*/  FMNMX.FTZ R31, R36, R31, !PT ;  /* 0x0000001f241f7209 */ /* 0x000fe20007810000 */
[----:B------:R-:W-:Y:S01]  /*4e90*/  UPRMT UR6, UR43, 0x654, UR6 ;  /* 0x000006542b067896 */ /* 0x000fe20008000006 */
[C---:B------:R-:W-:Y:S01]  /*4ea0*/  ISETP.GT.AND P2, PT, R33.reuse, 0x39, PT ;  /* 0x000000392100780c */ /* 0x040fe20003f44270 */
[----:B------:R-:W0:Y:S01]  /*4eb0*/  MUFU.TANH R42, R42 ;  /* 0x0000002a002a7308 */ /* 0x000e220000002400 */
[----:B-1----:R-:W-:Y:S02]  /*4ec0*/  FSEL R38, R38, -INF , P1 ;  /* 0xff80000026267808 */ /* 0x002fe40000800000 */
[----:B------:R-:W-:Y:S02]  /*4ed0*/  FMNMX.FTZ R31, R32, R31, !PT ;  /* 0x0000001f201f7209 */ /* 0x000fe40007810000 */
[C---:B------:R-:W-:Y:S02]  /*4ee0*/  ISETP.GT.AND P1, PT, R33.reuse, 0x40, PT ;  /* 0x000000402100780c */ /* 0x040fe40003f24270 */
[----:B------:R-:W-:Y:S01]  /*4ef0*/  FMNMX.FTZ R31, R38, R31, !PT ;  /* 0x0000001f261f7209 */ /* 0x000fe20007810000 */
[----:B------:R-:W1:Y:S01]  /*4f00*/  MUFU.TANH R44, R44 ;  /* 0x0000002c002c7308 */ /* 0x000e620000002400 */
[----:B--2---:R-:W-:Y:S01]  /*4f10*/  FSEL R40, R40, -INF , P2 ;  /* 0xff80000028287808 */ /* 0x004fe20001000000 */
[----:B------:R-:W-:Y:S01]  /*4f20*/  SYNCS.ARRIVE.TRANS64.RED.A1T0 RZ, [UR6], RZ ;  /* 0x000000ffffff79a7 */ /* 0x000fe20008100406 */
[----:B------:R-:W-:-:S02]  /*4f30*/  ISETP.GT.AND P2, PT, R33, 0x41, PT ;  /* 0x000000412100780c */ /* 0x000fc40003f44270 */
        /* <DEDUP_REMOVED lines=56> */
[----:B------:R-:W-:Y:S01]  /*52c0*/  ISETP.GT.AND P2, PT, R33, 0x79, PT ;  /* 0x000000792100780c */ /* 0x000fe20003f44270 */
[----:B------:R-:W-:Y:S01]  /*52d0*/  FMUL.FTZ R33, R63, UR22 ;  /* 0x000000163f217c20 */ /* 0x000fe20008410000 */
[----:B------:R-:W-:Y:S02]  /*52e0*/  FMNMX.FTZ R15, R80, R15, !PT ;  /* 0x0000000f500f7209 */ /* 0x000fe40007810000 */
[----:B------:R-:W-:Y:S01]  /*52f0*/  IADD3 R63, R66, -UR21, R121 ;  /* 0x80000015423f7c10 */ /* 0x000fe2000fffe079 */
[----:B------:R-:W1:Y:S01]  /*5300*/  MUFU.TANH R5, R5 ;  /* 0x0000000500057308 */ /* 0x000e620000002400 */
[----:B--2---:R-:W-:Y:S02]  /*5310*/  FSEL R84, R84, -INF , P1 ;  /* 0xff80000054547808 */ /* 0x004fe40000800000 */
[----:B------:R-:W-:-:S02]  /*5320*/  ISETP.GT.AND P3, PT, R63, 0x1, PT ;  /* 0x000000013f00780c */ /* 0x000fc40003f64270 */
[----:B------:R-:W-:-:S03]  /*5330*/  FMNMX.FTZ R15, R84, R15, !PT ;  /* 0x0000000f540f7209 */ /* 0x000fc60007810000 */
[----:B------:R-:W2:Y:S01]  /*5340*/  MUFU.TANH R6, R6 ;  /* 0x0000000600067308 */ /* 0x000ea20000002400 */
[----:B0-----:R-:W-:Y:S02]  /*5350*/  FSEL R122, R85, -INF , P2 ;  /* 0xff800000557a7808 */ /* 0x001fe40001000000 */
[----:B------:R-:W-:Y:S02]  /*5360*/  ISETP.GT.AND P2, PT, R63, RZ, PT ;  /* 0x000000ff3f00720c */ /* 0x000fe40003f44270 */
[----:B------:R-:W-:-:S03]  /*5370*/  FMNMX.FTZ R15, R122, R15, !PT ;  /* 0x0000000f7a0f7209 */ /* 0x000fc60007810000 */
[----:B------:R-:W0:Y:S01]  /*5380*/  MUFU.TANH R7, R7 ;  /* 0x0000000700077308 */ /* 0x000e220000002400 */
[----:B-1----:R-:W-:Y:S01]  /*5390*/  FSEL R5, R5, -INF , P2 ;  /* 0xff80000005057808 */ /* 0x002fe20001000000 */
[----:B------:R-:W1:Y:S01]  /*53a0*/  SHFL.BFLY PT, R24, R15, 0x2, 0x1f ;  /* 0x0c401f000f187f89 */ /* 0x000e6200000e0000 */
[----:B------:R-:W-:Y:S02]  /*53b0*/  ISETP.GT.AND P2, PT, R63, 0x8, PT ;  /* 0x000000083f00780c */ /* 0x000fe40003f44270 */
[----:B------:R-:W-:-:S03]  /*53c0*/  FMNMX.FTZ R65, R5, R4, !PT ;  /* 0x0000000405417209 */ /* 0x000fc60007810000 */
[----:B------:R-:W3:Y:S01]  /*53d0*/  MUFU.TANH R8, R8 ;  /* 0x0000000800087308 */ /* 0x000ee20000002400 */
        /* <DEDUP_REMOVED lines=8> */
[----:B---3--:R-:W-:Y:S02]  /*5460*/  FSEL R8, R8, -INF , P3 ;  /* 0xff80000008087808 */ /* 0x008fe40001800000 */
[----:B-1----:R-:W-:Y:S02]  /*5470*/  FMNMX.FTZ R24, R15, R24, !PT ;  /* 0x000000180f187209 */ /* 0x002fe40007810000 */
[----:B------:R-:W1:Y:S01]  /*5480*/  LDC R15, c[0x0][0x988] ;  /* 0x00026200ff0f7b82 */ /* 0x000e620000000800 */
[----:B------:R-:W-:Y:S02]  /*5490*/  ISETP.GT.AND P3, PT, R63, 0x11, PT ;  /* 0x000000113f00780c */ /* 0x000fe40003f64270 */
[----:B------:R-:W3:Y:S01]  /*54a0*/  MUFU.TANH R11, R11 ;  /* 0x0000000b000b7308 */ /* 0x000ee20000002400 */
[----:B------:R-:W4:Y:S01]  /*54b0*/  SHFL.BFLY PT, R55, R24, 0x1, 0x1f ;  /* 0x0c201f0018377f89 */ /* 0x000f2200000e0000 */
[----:B--2---:R-:W-:-:S02]  /*54c0*/  FSEL R74, R9, -INF , P2 ;  /* 0xff800000094a7808 */ /* 0x004fc40001000000 */
[----:B------:R-:W-:Y:S02]  /*54d0*/  FMNMX.FTZ R65, R8, R65, !PT ;  /* 0x0000004108417209 */ /* 0x000fe40007810000 */
[C---:B------:R-:W-:Y:S02]  /*54e0*/  ISETP.GT.AND P2, PT, R63.reuse, 0x18, PT ;  /* 0x000000183f00780c */ /* 0x040fe40003f44270 */
[----:B------:R-:W2:Y:S01]  /*54f0*/  MUFU.TANH R12, R12 ;  /* 0x0000000c000c7308 */ /* 0x000ea20000002400 */
[----:B0-----:R-:W-:Y:S02]  /*5500*/  FSEL R10, R10, -INF , P3 ;  /* 0xff8000000a0a7808 */ /* 0x001fe40001800000 */
[----:B------:R-:W-:Y:S02]  /*5510*/  FMNMX.FTZ R65, R74, R65, !PT ;  /* 0x000000414a417209 */ /* 0x000fe40007810000 */
[----:B------:R-:W-:Y:S02]  /*5520*/  ISETP.GT.AND P3, PT, R63, 0x19, PT ;  /* 0x000000193f00780c */ /* 0x000fe40003f64270 */
[----:B------:R-:W-:Y:S01]  /*5530*/  FMNMX.FTZ R65, R10, R65, !PT ;  /* 0x000000410a417209 */ /* 0x000fe20007810000 */
[----:B------:R-:W0:Y:S01]  /*5540*/  MUFU.TANH R13, R13 ;  /* 0x0000000d000d7308 */ /* 0x000e220000002400 */
[----:B---3--:R-:W-:-:S02]  /*5550*/  FSEL R78, R11, -INF , P2 ;  /* 0xff8000000b4e7808 */ /* 0x008fc40001000000 */
[----:B------:R-:W-:Y:S02]  /*5560*/  ISETP.GT.AND P2, PT, R63, 0x20, PT ;  /* 0x000000203f00780c */ /* 0x000fe40003f44270 */
[----:B------:R-:W-:-:S03]  /*5570*/  FMNMX.FTZ R65, R78, R65, !PT ;  /* 0x000000414e417209 */ /* 0x000fc60007810000 */
[----:B------:R-:W3:Y:S01]  /*5580*/  MUFU.TANH R14, R14 ;  /* 0x0000000e000e7308 */ /* 0x000ee20000002400 */
[----:B--2---:R-:W-:Y:S02]  /*5590*/  FSEL R12, R12, -INF , P3 ;  /* 0xff8000000c0c7808 */ /* 0x004fe40001800000 */
[----:B----4-:R-:W-:Y:S02]  /*55a0*/  FMNMX.FTZ R24, R24, R55, !PT ;  /* 0x0000003718187209 */ /* 0x010fe40007810000 */
[----:B------:R-:W-:Y:S02]  /*55b0*/  ISETP.GT.AND P3, PT, R63, 0x21, PT ;  /* 0x000000213f00780c */ /* 0x000fe40003f64270 */
[----:B------:R-:W-:Y:S01]  /*55c0*/  FMNMX.FTZ R65, R12, R65, !PT ;  /* 0x000000410c417209 */ /* 0x000fe20007810000 */
[----:B------:R-:W2:Y:S01]  /*55d0*/  MUFU.TANH R20, R20 ;  /* 0x0000001400147308 */ /* 0x000ea20000002400 */
[----:B0-----:R-:W-:Y:S01]  /*55e0*/  FSEL R82, R13, -INF , P2 ;  /* 0xff8000000d527808 */ /* 0x001fe20001000000 */
[----:B-1----:R-:W-:Y:S01]  /*55f0*/  FMUL.FTZ R55, R24, R15 ;  /* 0x0000000f18377220 */ /* 0x002fe20000410000 */
[----:B------:R-:W-:-:S02]  /*5600*/  ISETP.GT.AND P2, PT, R63, 0x28, PT ;  /* 0x000000283f00780c */ /* 0x000fc40003f44270 */
[----:B------:R-:W-:Y:S02]  /*5610*/  FMNMX.FTZ R65, R82, R65, !PT ;  /* 0x0000004152417209 */ /* 0x000fe40007810000 */
[----:B------:R-:W-:Y:S01]  /*5620*/  FSETP.NEU.FTZ.AND P1, PT, R24, -INF , PT ;  /* 0xff8000001800780b */ /* 0x000fe20003f3d000 */
[----:B------:R-:W0:Y:S01]  /*5630*/  MUFU.TANH R21, R21 ;  /* 0x0000001500157308 */ /* 0x000e220000002400 */
[----:B---3--:R-:W-:Y:S02]  /*5640*/  FSEL R14, R14, -INF , P3 ;  /* 0xff8000000e0e7808 */ /* 0x008fe40001800000 */
[----:B------:R-:W-:Y:S02]  /*5650*/  ISETP.GT.AND P3, PT, R63, 0x29, PT ;  /* 0x000000293f00780c */ /* 0x000fe40003f64270 */
[----:B------:R-:W-:Y:S02]  /*5660*/  FMNMX.FTZ R65, R14, R65, !PT ;  /* 0x000000410e417209 */ /* 0x000fe40007810000 */
[----:B------:R-:W-:Y:S01]  /*5670*/  FSEL R55, R55, RZ, P1 ;  /* 0x000000ff37377208 */ /* 0x000fe20000800000 */
[----:B------:R-:W1:Y:S01]  /*5680*/  MUFU.TANH R25, R25 ;  /* 0x0000001900197308 */ /* 0x000e620000002400 */
[----:B--2---:R-:W-:-:S02]  /*5690*/  FSEL R20, R20, -INF , P2 ;  /* 0xff80000014147808 */ /* 0x004fc40001000000 */
        /* <DEDUP_REMOVED lines=28> */
[----:B------:R-:W-:Y:S01]  /*5860*/  FSEL R48, R24, RZ, P1 ;  /* 0x000000ff18307208 */ /* 0x000fe20000800000 */
[----:B------:R-:W2:Y:S01]  /*5870*/  MUFU.TANH R29, R29 ;  /* 0x0000001d001d7308 */ /* 0x000ea20000002400 */
[----:B0-----:R-:W-:Y:S01]  /*5880*/  FSEL R120, R27, -INF , P2 ;  /* 0xff8000001b787808 */ /* 0x001fe20001000000 */
[----:B------:R-:W-:Y:S01]  /*5890*/  FFMA.FTZ R27, R40, R15, -R55 ;  /* 0x0000000f281b7223 */ /* 0x000fe20000010837 */
[C---:B------:R-:W-:Y:S01]  /*58a0*/  ISETP.GT.AND P2, PT, R63.reuse, 0x40, PT ;  /* 0x000000403f00780c */ /* 0x040fe20003f44270 */
[----:B------:R-:W-:Y:S01]  /*58b0*/  FADD.FTZ R48, -R48, R3 ;  /* 0x0000000330307221 */ /* 0x000fe20000010100 */
[----:B------:R-:W-:Y:S01]  /*58c0*/  FMNMX.FTZ R65, R120, R65, !PT ;  /* 0x0000004178417209 */ /* 0x000fe20007810000 */
[-CC-:B------:R-:W-:Y:S01]  /*58d0*/  FFMA.FTZ R150, R138, R15.reuse, -R55.reuse ;  /* 0x0000000f8a967223 */ /* 0x180fe20000010837 */
[-CC-:B------:R-:W-:Y:S01]  /*58e0*/  FFMA.FTZ R144, R130, R15.reuse, -R55.reuse ;  /* 0x0000000f82907223 */ /* 0x180fe20000010837 */
[----:B------:R-:W0:Y:S01]  /*58f0*/  MUFU.TANH R30, R30 ;  /* 0x0000001e001e7308 */ /* 0x000e220000002400 */
[----:B-1----:R-:W-:Y:S01]  /*5900*/  FSEL R28, R28, -INF , P3 ;  /* 0xff8000001c1c7808 */ /* 0x002fe20001800000 */
[-C--:B------:R-:W-:Y:S01]  /*5910*/  FMUL.FTZ R48, R48, R15.reuse ;  /* 0x0000000f30307220 */ /* 0x080fe20000410000 */
        /* <DEDUP_REMOVED lines=9> */
[----:B------:R-:W-:Y:S01]  /*59b0*/  FFMA.FTZ R122, R122, R15, -R55 ;  /* 0x0000000f7a7a7223 */ /* 0x000fe20000010837 */
[----:B------:R-:W-:-:S03]  /*59c0*/  FMNMX.FTZ R65, R52, R65, !PT ;  /* 0x0000004134417209 */ /* 0x000fc60007810000 */
[----:B------:R-:W2:Y:S01]  /*59d0*/  MUFU.TANH R33, R33 ;  /* 0x0000002100217308 */ /* 0x000ea20000002400 */
[----:B0-----:R-:W-:Y:S02]  /*59e0*/  FSEL R30, R30, -INF , P3 ;  /* 0xff8000001e1e7808 */ /* 0x001fe40001800000 */
[----:B------:R-:W-:Y:S02]  /*59f0*/  ISETP.GT.AND P3, PT, R63, 0x49, PT ;  /* 0x000000493f00780c */ /* 0x000fe40003f64270 */
[----:B------:R-:W-:-:S03]  /*5a00*/  FMNMX.FTZ R65, R30, R65, !PT ;  /* 0x000000411e417209 */ /* 0x000fc60007810000 */
[----:B------:R-:W0:Y:S01]  /*5a10*/  MUFU.TANH R35, R35 ;  /* 0x0000002300237308 */ /* 0x000e220000002400 */
[----:B-1----:R-:W-:Y:S01]  /*5a20*/  FSEL R50, R31, -INF , P2 ;  /* 0xff8000001f327808 */ /* 0x002fe20001000000 */
[----:B------:R-:W-:Y:S01]  /*5a30*/  FFMA.FTZ R31, R62, R15, -R55 ;  /* 0x0000000f3e1f7223 */ /* 0x000fe20000010837 */
[----:B------:R-:W-:Y:S02]  /*5a40*/  ISETP.GT.AND P2, PT, R63, 0x50, PT ;  /* 0x000000503f00780c */ /* 0x000fe40003f44270 */
[----:B------:R-:W-:-:S03]  /*5a50*/  FMNMX.FTZ R65, R50, R65, !PT ;  /* 0x0000004132417209 */ /* 0x000fc60007810000 */
[----:B------:R-:W1:Y:S01]  /*5a60*/  MUFU.TANH R37, R37 ;  /* 0x0000002500257308 */ /* 0x000e620000002400 */
[----:B--2---:R-:W-:Y:S01]  /*5a70*/  FSEL R34, R33, -INF , P3 ;  /* 0xff80000021227808 */ /* 0x004fe20001800000 */
[----:B------:R-:W-:Y:S01]  /*5a80*/  FFMA.FTZ R33, R64, R15, -R55 ;  /* 0x0000000f40217223 */ /* 0x000fe20000010837 */
[----:B------:R-:W-:Y:S02]  /*5a90*/  ISETP.GT.AND P3, PT, R63, 0x51, PT ;  /* 0x000000513f00780c */ /* 0x000fe40003f64270 */
[----:B------:R-:W-:-:S03]  /*5aa0*/  FMNMX.FTZ R25, R34, R65, !PT ;  /* 0x0000004122197209 */ /* 0x000fc60007810000 */
[----:B------:R-:W2:Y:S01]  /*5ab0*/  MUFU.TANH R39, R39 ;  /* 0x0000002700277308 */ /* 0x000ea20000002400 */
[----:B0-----:R-:W-:Y:S01]  /*5ac0*/  FSEL R126, R35, -INF , P2 ;  /* 0xff800000237e7808 */ /* 0x001fe20001000000 */
[--C-:B------:R-:W-:Y:S01]  /*5ad0*/  FFMA.FTZ R35, R76, R15, -R55.reuse ;  /* 0x0000000f4c237223 */ /* 0x100fe20000010837 */
[----:B------:R-:W-:Y:S02]  /*5ae0*/  ISETP.GT.AND P2, PT, R63, 0x58, PT ;  /* 0x000000583f00780c */ /* 0x000fe40003f44270 */
[----:B------:R-:W-:Y:S01]  /*5af0*/  FMNMX.FTZ R6, R126, R25, !PT ;  /* 0x000000197e067209 */ /* 0x000fe20007810000 */
[-CC-:B------:R-:W-:Y:S01]  /*5b00*/  FFMA.FTZ R25, R32, R15.reuse, -R55.reuse ;  /* 0x0000000f20197223 */ /* 0x180fe20000010837 */
[-CC-:B------:R-:W-:Y:S01]  /*5b10*/  FFMA.FTZ R32, R72, R15.reuse, -R55.reuse ;  /* 0x0000000f48207223 */ /* 0x180fe20000010837 */
[----:B------:R-:W0:Y:S01]  /*5b20*/  MUFU.TANH R41, R41 ;  /* 0x0000002900297308 */ /* 0x000e220000002400 */
[----:B-1----:R-:W-:Y:S01]  /*5b30*/  FSEL R65, R37, -INF , P3 ;  /* 0xff80000025417808 */ /* 0x002fe20001800000 */
[----:B------:R-:W-:Y:S01]  /*5b40*/  FFMA.FTZ R37, R60, R15, -R55 ;  /* 0x0000000f3c257223 */ /* 0x000fe20000010837 */
[----:B------:R-:W-:-:S02]  /*5b50*/  ISETP.GT.AND P3, PT, R63, 0x59, PT ;  /* 0x000000593f00780c */ /* 0x000fc40003f64270 */
        /* <DEDUP_REMOVED lines=39> */
[----:B------:R-:W-:Y:S01]  /*5dd0*/  MUFU.EX2 R148, R148 ;  /* 0x0000009400947308 */ /* 0x000fe20000000800 */
[----:B--2---:R-:W-:-:S04]  /*5de0*/  FSEL R44, R61, -INF , P3 ;  /* 0xff8000003d2c7808 */ /* 0x004fc80001800000 */
        /* <DEDUP_REMOVED lines=15> */
[----:B------:R-:W-:-:S03]  /*5ee0*/  FMUL.FTZ R49, R6, R15 ;  /* 0x0000000f06317220 */ /* 0x000fc60000410000 */
[----:B------:R-:W-:Y:S02]  /*5ef0*/  FSEL R3, R6, RZ, P2 ;  /* 0x000000ff06037208 */ /* 0x000fe40001000000 */
[----:B------:R-:W-:Y:S01]  /*5f00*/  MUFU.EX2 R142, R142 ;  /* 0x0000008e008e7308 */ /* 0x000fe20000000800 */
[----:B------:R-:W-:Y:S02]  /*5f10*/  FSEL R49, R49, RZ, P2 ;  /* 0x000000ff31317208 */ /* 0x000fe40001000000 */
[----:B------:R-:W-:-:S03]  /*5f20*/  FADD.FTZ R54, -R3, R4 ;  /* 0x0000000403367221 */ /* 0x000fc60000010100 */
[-CC-:B------:R-:W-:Y:S01]  /*5f30*/  FFMA.FTZ R46, R5, R15.reuse, -R49.reuse ;  /* 0x0000000f052e7223 */ /* 0x180fe20000010831 */
[-CC-:B------:R-:W-:Y:S01]  /*5f40*/  FFMA.FTZ R149, R66, R15.reuse, -R49.reuse ;  /* 0x0000000f42957223 */ /* 0x180fe20000010831 */
[-C--:B------:R-:W-:Y:S01]  /*5f50*/  FMUL.FTZ R3, R54, R15.reuse ;  /* 0x0000000f36037220 */ /* 0x080fe20000410000 */
        /* <DEDUP_REMOVED lines=33> */
[----:B-1----:R-:W-:Y:S01]  /*6170*/  FFMA.FTZ R0, R3, R0, R46 ;  /* 0x0000000003007223 */ /* 0x002fe2000001002e */
[----:B------:R-:W-:Y:S01]  /*6180*/  FADD.FTZ R2, R144, R53 ;  /* 0x0000003590027221 */ /* 0x000fe20000010000 */
[-CC-:B------:R-:W-:Y:S01]  /*6190*/  FFMA.FTZ R127, R47, R15.reuse, -R49.reuse ;  /* 0x0000000f2f7f7223 */ /* 0x180fe20000010831 */
[-CC-:B------:R-:W-:Y:S01]  /*61a0*/  FFMA.FTZ R40, R40, R15.reuse, -R49.reuse ;  /* 0x0000000f28287223 */ /* 0x180fe20000010831 */
[-CC-:B------:R-:W-:Y:S01]  /*61b0*/  FFMA.FTZ R121, R51, R15.reuse, -R49.reuse ;  /* 0x0000000f33797223 */ /* 0x180fe20000010831 */
[----:B------:R-:W-:Y:S01]  /*61c0*/  FADD.FTZ R53, R9, R2 ;  /* 0x0000000209357221 */ /* 0x000fe20000010000 */
[-C--:B------:R-:W-:Y:S01]  /*61d0*/  FFMA.FTZ R42, R42, R15.reuse, -R49 ;  /* 0x0000000f2a2a7223 */ /* 0x080fe20000010831 */
[----:B------:R-:W1:Y:S01]  /*61e0*/  MUFU.EX2 R8, R8 ;  /* 0x0000000800087308 */ /* 0x000e620000000800 */
[----:B0-----:R-:W-:Y:S01]  /*61f0*/  FADD.FTZ R0, R149, R0 ;  /* 0x0000000095007221 */ /* 0x001fe20000010000 */
[----:B------:R-:W-:Y:S01]  /*6200*/  FADD.FTZ R2, R146, R53 ;  /* 0x0000003592027221 */ /* 0x000fe20000010000 */
[-CC-:B------:R-:W-:Y:S01]  /*6210*/  FFMA.FTZ R123, R59, R15.reuse, -R49.reuse ;  /* 0x0000000f3b7b7223 */ /* 0x180fe20000010831 */
[----:B------:R-:W-:-:S02]  /*6220*/  FFMA.FTZ R44, R44, R15, -R49 ;  /* 0x0000000f2c2c7223 */ /* 0x000fc40000010831 */
        /* <DEDUP_REMOVED lines=106> */
.L_x_14867:
        /* <DEDUP_REMOVED lines=78> */
.L_x_14857:
[----:B------:R-:W-:-:S13]  /*6db0*/  ISETP.LE.AND P1, PT, RZ, UR25, PT ;  /* 0x00000019ff007c0c */ /* 0x000fda000bf23270 */
[----:B------:R-:W-:Y:S05]  /*6dc0*/  @!P1 BRA `(.L_x_14869) ;  /* 0x00000024004c9947 */ /* 0x000fea0003800000 */
[----:B------:R-:W-:Y:S01]  /*6dd0*/  MOV R4, R6 ;  /* 0x0000000600047202 */ /* 0x000fe20000000f00 */
[----:B------:R-:W-:Y:S01]  /*6de0*/  IMAD.MOV.U32 R3, RZ, RZ, R24 ;  /* 0x000000ffff037224 */ /* 0x000fe200078e0018 */
[----:B------:R-:W-:Y:S01]  /*6df0*/  UMOV UR22, UR37 ;  /* 0x0000002500167c82 */ /* 0x000fe20008000000 */
[----:B------:R-:W-:Y:S01]  /*6e00*/  UMOV UR21, UR38 ;  /* 0x0000002600157c82 */ /* 0x000fe20008000000 */
[----:B------:R-:W-:-:S05]  /*6e10*/  ULDC UR23, c[0x0][0x9d8] ;  /* 0x0002760000177ab9 */ /* 0x000fca0000000800 */
.L_x_14880:
[----:B------:R-:W-:Y:S01]  /*6e20*/  ISETP.NE.AND P2, PT, RZ, UR44, PT ;  /* 0x0000002cff007c0c */ /* 0x000fe2000bf45270 */
[----:B------:R-:W-:-:S04]  /*6e30*/  UISETP.NE.AND UP0, UPT, UR21, 0x1, UPT ;  /* 0x000000011500788c */ /* 0x000fc8000bf05270 */
[----:B------:R-:W-:-:S04]  /*6e40*/  USEL UR37, URZ, 0x1, UP0 ;  /* 0x000000013f257887 */ /* 0x000fc80008000000 */
[----:B------:R-:W-:-:S04]  /*6e50*/  ULOP3.LUT UR37, UR22, UR37, URZ, 0x3c, !UPT ;  /* 0x0000002516257292 */ /* 0x000fc8000f8e3c3f */
[----:B------:R-:W-:Y:S08]  /*6e60*/  @P2 BRA `(.L_x_14870) ;  /* 0x0000000000382947 */ /* 0x000ff00003800000 */
[----:B------:R-:W-:Y:S05]  /*6e70*/  @!P0 BRA `(.L_x_14871) ;  /* 0x0000000000048947 */ /* 0x000fea0003800000 */
[----:B------:R-:W-:Y:S01]  /*6e80*/  BPT.TRAP 0x1 ;  /* 0x000000040000795c */ /* 0x000fe20000300000 */
.L_x_14871:
        /* <DEDUP_REMOVED lines=9> */
.L_x_14872:
[----:B-1----:R-:W-:Y:S05]  /*6f20*/  @P1 BRA `(.L_x_14870) ;  /* 0x0000000000081947 */ /* 0x002fea0003800000 */
[----:B------:R-:W1:Y:S02]  /*6f30*/  SYNCS.PHASECHK.TRANS64.TRYWAIT P1, [UR6+0x16830], R5 ;  /* 0x01683005ff0075a7 */ /* 0x000e640008020146 */
[----:B-1----:R-:W-:Y:S05]  /*6f40*/  @!P1 BRA `(.L_x_14873) ;  /* 0x0000008800089947 */ /* 0x002fea0003800000 */
.L_x_14870:
        /* <DEDUP_REMOVED lines=28> */
.L_x_14875:
[----:B------:R-:W-:Y:S01]  /*7110*/  ULEA UR6, UR21, UR45, 0x3 ;  /* 0x0000002d15067291 */ /* 0x000fe2000f8e183f */
[----:B------:R-:W-:-:S05]  /*7120*/  IMAD.U32 R5, RZ, RZ, UR22 ;  /* 0x00000016ff057e24 */ /* 0x000fca000f8e00ff */
[----:B------:R-:W-:-:S04]  /*7130*/  SHF.L.U32 R5, R5, 0x1f, RZ ;  /* 0x0000001f05057819 */ /* 0x000fc800000006ff */
[----:B------:R0:W1:Y:S01]  /*7140*/  SYNCS.PHASECHK.TRANS64.TRYWAIT P1, [UR6+0x16850], R5 ;  /* 0x01685005ff0075a7 */ /* 0x0000620008020146 */
[----:B------:R-:W-:Y:S05]  /*7150*/  @!P0 BRA `(.L_x_14876) ;  /* 0x0000000000048947 */ /* 0x000fea0003800000 */
[----:B------:R-:W-:Y:S01]  /*7160*/  BPT.TRAP 0x1 ;  /* 0x000000040000795c */ /* 0x000fe20000300000 */
.L_x_14876:
[----:B-1----:R-:W-:Y:S05]  /*7170*/  @P1 BRA `(.L_x_14874) ;  /* 0x0000000000081947 */ /* 0x002fea0003800000 */
[----:B------:R-:W1:Y:S02]  /*7180*/  SYNCS.PHASECHK.TRANS64.TRYWAIT P1, [UR6+0x16850], R5 ;  /* 0x01685005ff0075a7 */ /* 0x000e640008020146 */
[----:B-1----:R-:W-:Y:S05]  /*7190*/  @!P1 BRA `(.L_x_14877) ;  /* 0x00000084008c9947 */ /* 0x002fea0003800000 */
.L_x_14874:
        /* <DEDUP_REMOVED lines=51> */
.L_x_14878:
        /* <DEDUP_REMOVED lines=199> */
[----:B-1----:R-:W-:Y:S02]  /*8140*/  FMNMX.FTZ R29, R7, R6, !PT ;  /* 0x00000006071d7209 */ /* 0x002fe40007810000 */
[----:B--2---:R-:W-:-:S03]  /*8150*/  FMNMX.FTZ R31, R27, R24, !PT ;  /* 0x000000181b1f7209 */ /* 0x004fc60007810000 */
        /* <DEDUP_REMOVED lines=11> */
[-C--:B------:R-:W-:Y:S01]  /*8210*/  FMUL.FTZ R3, R4, R15.reuse ;  /* 0x0000000f04037220 */ /* 0x080fe20000410000 */
[-CC-:B------:R-:W-:Y:S01]  /*8220*/  FFMA.FTZ R53, R10, R15.reuse, -R67.reuse ;  /* 0x0000000f0a357223 */ /* 0x180fe20000010843 */
        /* <DEDUP_REMOVED lines=193> */
.L_x_14879:
[----:B------:R-:W-:Y:S01]  /*8e40*/  ULEA UR6, UR21, UR45, 0x3 ;  /* 0x0000002d15067291 */ /* 0x000fe2000f8e183f */
[----:B------:R-:W-:Y:S01]  /*8e50*/  ISETP.LT.AND P1, PT, RZ, UR25, PT ;  /* 0x00000019ff007c0c */ /* 0x000fe2000bf21270 */
[----:B------:R-:W-:Y:S01]  /*8e60*/  UIADD3 UR7, UR25, -0x1, URZ ;  /* 0xffffffff19077890 */ /* 0x000fe2000fffe03f */
[----:B------:R-:W-:Y:S01]  /*8e70*/  F2FP.F16.F32.PACK_AB R120, R9, R4 ;  /* 0x000000040978723e */ /* 0x000fe200000000ff */
[----:B------:R-:W-:Y:S01]  /*8e80*/  UIADD3 UR6, UR6, 0x16860, URZ ;  /* 0x0001686006067890 */ /* 0x000fe2000fffe03f */
[-C--:B------:R-:W-:Y:S01]  /*8e90*/  FMUL.FTZ R90, R90, R3.reuse ;  /* 0x000000035a5a7220 */ /* 0x080fe20000410000 */
        /* <DEDUP_REMOVED lines=70> */
.L_x_14869:
[----:B------:R-:W-:Y:S06]  /*9300*/  BAR.ARV 0x8, 0x200 ;  /* 0x0208000000007b1d */ /* 0x000fec0000002000 */
[----:B------:R-:W-:Y:S05]  /*9310*/  @!P0 BRA `(.L_x_14881) ;  /* 0x0000000000048947 */ /* 0x000fea0003800000 */
[----:B------:R-:W-:Y:S01]  /*9320*/  BPT.TRAP 0x1 ;  /* 0x000000040000795c */ /* 0x000fe20000300000 */
.L_x_14881:
[----:B------:R-:W-:Y:S01]  /*9330*/  ULEA UR5, UR38, UR45, 0x3 ;  /* 0x0000002d26057291 */ /* 0x000fe2000f8e183f */
[----:B------:R-:W-:-:S05]  /*9340*/  IMAD.U32 R3, RZ, RZ, UR37 ;  /* 0x00000025ff037e24 */ /* 0x000fca000f8e00ff */
[----:B------:R-:W-:-:S04]  /*9350*/  SHF.L.U32 R3, R3, 0x1f, RZ ;  /* 0x0000001f03037819 */ /* 0x000fc800000006ff */
[----:B------:R0:W1:Y:S01]  /*9360*/  SYNCS.PHASECHK.TRANS64.TRYWAIT P1, [UR5+0x16850], R3 ;  /* 0x01685003ff0075a7 */ /* 0x0000620008020145 */
[----:B------:R-:W-:Y:S05]  /*9370*/  @!P0 BRA `(.L_x_14882) ;  /* 0x0000000000048947 */ /* 0x000fea0003800000 */
[----:B------:R-:W-:Y:S01]  /*9380*/  BPT.TRAP 0x1 ;  /* 0x000000040000795c */ /* 0x000fe20000300000 */
.L_x_14882:
[----:B-1----:R-:W-:Y:S05]  /*9390*/  @P1 BRA `(.L_x_14883) ;  /* 0x0000000000081947 */ /* 0x002fea0003800000 */
[----:B------:R-:W1:Y:S02]  /*93a0*/  SYNCS.PHASECHK.TRANS64.TRYWAIT P1, [UR5+0x16850], R3 ;  /* 0x01685003ff0075a7 */ /* 0x000e640008020145 */
[----:B-1----:R-:W-:Y:S05]  /*93b0*/  @!P1 BRA `(.L_x_14884) ;  /* 0x00000064001c9947 */ /* 0x002fea0003800000 */
.L_x_14883:
        /* <DEDUP_REMOVED lines=17> */
[----:B------:R-:W-:-:S03]  /*94d0*/  MOV R0, 0xff800000 ;  /* 0xff80000000007802 */ /* 0x000fc60000000f00 */
        /* <DEDUP_REMOVED lines=53> */
.L_x_14885:
        /* <DEDUP_REMOVED lines=42> */
.L_x_14849:
        /* <DEDUP_REMOVED lines=9> */
[----:B------:R-:W0:Y:S01]  /*9b60*/  LDC R32, c[0x0][0xbe8] ;  /* 0x0002fa00ff207b82 */ /* 0x000e220000000800 */
[----:B------:R-:W1:Y:S01]  /*9b70*/  S2R R5, SR_SWINHI ;  /* 0x0000000000057919 */ /* 0x000e620000002f00 */
[----:B------:R-:W-:Y:S01]  /*9b80*/  USHF.R.S32.HI UR12, URZ, 0x1f, UR42 ;  /* 0x0000001f3f0c7899 */ /* 0x000fe2000801142a */
[----:B------:R-:W-:Y:S01]  /*9b90*/  VIADD R37, R17, UR40 ;  /* 0x0000002811257c36 */ /* 0x000fe20008000000 */
[----:B------:R-:W-:Y:S01]  /*9ba0*/  ULDC.64 UR8, c[0x0][0xb90] ;  /* 0x0002e40000087ab9 */ /* 0x000fe20000000a00 */
[----:B------:R-:W-:Y:S01]  /*9bb0*/  USHF.R.S32.HI UR13, URZ, 0x1f, UR41 ;  /* 0x0000001f3f0d7899 */ /* 0x000fe20008011429 */
[----:B------:R-:W-:Y:S01]  /*9bc0*/  F2FP.F16.F32.PACK_AB R112, R113, R112 ;  /* 0x000000707170723e */ /* 0x000fe200000000ff */
[----:B------:R-:W-:Y:S01]  /*9bd0*/  UIMAD UR5, UR12, UR8, URZ ;  /* 0x000000080c0572a4 */ /* 0x000fe2000f8e023f */
[----:B------:R-:W-:Y:S01]  /*9be0*/  MOV R28, R37 ;  /* 0x00000025001c7202 */ /* 0x000fe20000000f00 */
        /* <DEDUP_REMOVED lines=13> */
[----:B------:R-:W-:Y:S01]  /*9cc0*/  F2FP.F16.F32.PACK_AB R115, R119, R118 ;  /* 0x000000767773723e */ /* 0x000fe200000000ff */
[----:B------:R-:W-:Y:S01]  /*9cd0*/  ULDC UR5, c[0x0][0xa88] ;  /* 0x0002a20000057ab9 */ /* 0x000fe20000000800 */
[----:B------:R-:W-:Y:S01]  /*9ce0*/  BAR.SYNC.DEFER_BLOCKING 0x1, 0x180 ;  /* 0x0046000000007b1d */ /* 0x000fe20000010000 */
[----:B0-----:R-:W-:Y:S01]  /*9cf0*/  ISETP.NE.AND P1, PT, R32, 0x1, PT ;  /* 0x000000012000780c */ /* 0x001fe20003f25270 */
[----:B------:R-:W-:-:S04]  /*9d00*/  IMAD.U32 R34, RZ, RZ, UR8 ;  /* 0x00000008ff227e24 */ /* 0x000fc8000f8e00ff */
[----:B------:R-:W-:Y:S01]  /*9d10*/  ULDC.64 UR8, c[0x0][0xae8] ;  /* 0x0002ba0000087ab9 */ /* 0x000fe20000000a00 */
[----:B------:R-:W-:Y:S01]  /*9d20*/  ULDC.64 UR10, c[0x0][0xaf0] ;  /* 0x0002bc00000a7ab9 */ /* 0x000fe20000000a00 */
[----:B------:R-:W-:Y:S02]  /*9d30*/  MOV R2, R26 ;  /* 0x0000001a00027202 */ /* 0x000fe40000000f00 */
[----:B-1----:R-:W-:Y:S01]  /*9d40*/  MOV R3, R5 ;  /* 0x0000000500037202 */ /* 0x002fe20000000f00 */
[----:B------:R-:W-:-:S03]  /*9d50*/  IMAD R5, R22, 0x40, R19 ;  /* 0x0000004016057824 */ /* 0x000fc600078e0213 */
[----:B------:R-:W0:Y:S01]  /*9d60*/  @P1 LDC R20, c[0x0][0xbec] ;  /* 0x0002fb00ff141b82 */ /* 0x000e220000000800 */
[----:B------:R-:W-:-:S04]  /*9d70*/  IMAD.WIDE R10, R155, 0x2, R2 ;  /* 0x000000029b0a7825 */ /* 0x000fc800078e0202 */
[----:B------:R-:W-:Y:S01]  /*9d80*/  IMAD.WIDE R2, R5, 0x2, R2 ;  /* 0x0000000205027825 */ /* 0x000fe200078e0202 */
[C---:B------:R-:W-:Y:S02]  /*9d90*/  LOP3.LUT R4, R10.reuse, 0x380, RZ, 0xc0, !PT ;  /* 0x000003800a047812 */ /* 0x040fe400078ec0ff */
[----:B------:R-:W1:Y:S01]  /*9da0*/  @P1 LDC R35, c[0x0][0xbf0] ;  /* 0x0002fc00ff231b82 */ /* 0x000e620000000800 */
[----:B------:R-:W-:Y:S02]  /*9db0*/  IADD3 R33, P0, R10, 0x60, RZ ;  /* 0x000000600a217810 */ /* 0x000fe40007f1e0ff */
[----:B------:R-:W-:Y:S02]  /*9dc0*/  SHF.R.U64 R5, R4, 0x3, RZ ;  /* 0x0000000304057819 */ /* 0x000fe400000012ff */
[----:B------:R-:W-:Y:S01]  /*9dd0*/  LOP3.LUT R4, R33, 0x380, RZ, 0xc0, !PT ;  /* 0x0000038021047812 */ /* 0x000fe200078ec0ff */
[----:B------:R-:W-:Y:S01]  /*9de0*/  IMAD.X R9, RZ, RZ, R11, P0 ;  /* 0x000000ffff097224 */ /* 0x000fe200000e060b */
[----:B------:R-:W-:-:S02]  /*9df0*/  IADD3 R31, P2, R10, 0x40, RZ ;  /* 0x000000400a1f7810 */ /* 0x000fc40007f5e0ff */
[----:B------:R-:W-:Y:S02]  /*9e00*/  SHF.R.U64 R4, R4, 0x3, RZ ;  /* 0x0000000304047819 */ /* 0x000fe400000012ff */
[----:B------:R-:W-:Y:S01]  /*9e10*/  IADD3 R29, P3, R10, 0x20, RZ ;  /* 0x000000200a1d7810 */ /* 0x000fe20007f7e0ff */
[----:B------:R-:W-:Y:S01]  /*9e20*/  IMAD.X R7, RZ, RZ, R11, P2 ;  /* 0x000000ffff077224 */ /* 0x000fe200010e060b */
[----:B------:R-:W-:Y:S02]  /*9e30*/  LOP3.LUT R6, R31, 0x380, RZ, 0xc0, !PT ;  /* 0x000003801f067812 */ /* 0x000fe400078ec0ff */
[----:B------:R-:W-:Y:S01]  /*9e40*/  LOP3.LUT R8, R4, R33, RZ, 0x3c, !PT ;  /* 0x0000002104087212 */ /* 0x000fe200078e3cff */
[----:B0-----:R-:W-:Y:S01]  /*9e50*/  @P1 IMAD.HI.U32 R20, R37, R20, RZ ;  /* 0x0000001425141227 */ /* 0x001fe200078e00ff */
[----:B------:R-:W-:Y:S02]  /*9e60*/  SHF.R.U64 R6, R6, 0x3, RZ ;  /* 0x0000000306067819 */ /* 0x000fe400000012ff */
[----:B------:R-:W-:-:S02]  /*9e70*/  LOP3.LUT R4, R29, 0x380, RZ, 0xc0, !PT ;  /* 0x000003801d047812 */ /* 0x000fc400078ec0ff */
[----:B------:R-:W-:Y:S02]  /*9e80*/  LOP3.LUT R6, R6, R31, RZ, 0x3c, !PT ;  /* 0x0000001f06067212 */ /* 0x000fe400078e3cff */
[----:B------:R-:W-:Y:S02]  /*9e90*/  SHF.R.U64 R4, R4, 0x3, RZ ;  /* 0x0000000304047819 */ /* 0x000fe400000012ff */
[----:B------:R-:W-:Y:S02]  /*9ea0*/  IADD3 R31, P2, R2, 0x3000, RZ ;  /* 0x00003000021f7810 */ /* 0x000fe40007f5e0ff */
[----:B------:R-:W-:Y:S02]  /*9eb0*/  LOP3.LUT R4, R4, R29, RZ, 0x3c, !PT ;  /* 0x0000001d04047212 */ /* 0x000fe400078e3cff */
[----:B------:R-:W-:Y:S01]  /*9ec0*/  LOP3.LUT R29, R31, 0x380, RZ, 0xc0, !PT ;  /* 0x000003801f1d7812 */ /* 0x000fe200078ec0ff */
[----:B------:R-:W-:Y:S01]  /*9ed0*/  IMAD.X R21, RZ, RZ, R3, P2 ;  /* 0x000000ffff157224 */ /* 0x000fe200010e0603 */
[----:B-1----:R-:W-:-:S02]  /*9ee0*/  @P1 SHF.R.U32.HI R28, RZ, R35, R20 ;  /* 0x00000023ff1c1219 */ /* 0x002fc40000011614 */
[----:B------:R-:W-:Y:S02]  /*9ef0*/  SHF.R.U64 R20, R29, 0x3, RZ ;  /* 0x000000031d147819 */ /* 0x000fe400000012ff */
[----:B------:R-:W-:Y:S01]  /*9f00*/  LOP3.LUT R10, R5, R10, RZ, 0x3c, !PT ;  /* 0x0000000a050a7212 */ /* 0x000fe200078e3cff */
[--C-:B------:R-:W-:Y:S01]  /*9f10*/  IMAD.MOV R29, RZ, RZ, -R28.reuse ;  /* 0x000000ffff1d7224 */ /* 0x100fe200078e0a1c */
[----:B------:R-:W-:Y:S01]  /*9f20*/  LOP3.LUT R20, R20, R31, RZ, 0x3c, !PT ;  /* 0x0000001f14147212 */ /* 0x000fe200078e3cff */
[----:B------:R-:W-:Y:S01]  /*9f30*/  IMAD.X R5, RZ, RZ, R11, P3 ;  /* 0x000000ffff057224 */ /* 0x000fe200018e060b */
[----:B------:R-:W-:Y:S01]  /*9f40*/  MOV R31, R10 ;  /* 0x0000000a001f7202 */ /* 0x000fe20000000f00 */
[----:B------:R-:W-:Y:S01]  /*9f50*/  IMAD R29, R32, R29, R37 ;  /* 0x0000001d201d7224 */ /* 0x000fe200078e0225 */
[----:B------:R-:W-:Y:S02]  /*9f60*/  SHF.R.S32.HI R11, RZ, 0x1f, R28 ;  /* 0x0000001fff0b7819 */ /* 0x000fe4000001141c */
[----:B------:R-:W-:-:S02]  /*9f70*/  IADD3 R10, P0, R28, UR6, RZ ;  /* 0x000000061c0a7c10 */ /* 0x000fc4000ff1e0ff */
[----:B------:R-:W-:Y:S02]  /*9f80*/  IADD3 R33, P3, R2, 0x1800, RZ ;  /* 0x0000180002217810 */ /* 0x000fe40007f7e0ff */
[----:B------:R-:W-:Y:S02]  /*9f90*/  SHF.R.S32.HI R30, RZ, 0x1f, R29 ;  /* 0x0000001fff1e7819 */ /* 0x000fe4000001141d */
[----:B------:R-:W-:Y:S01]  /*9fa0*/  IADD3.X R11, R11, UR7, R34, P0, !PT ;  /* 0x000000070b0b7c10 */ /* 0x000fe200087fe422 */
[----:B------:R-:W-:Y:S01]  /*9fb0*/  ULDC.64 UR6, c[0x0][0xb88] ;  /* 0x0002e20000067ab9 */ /* 0x000fe20000000a00 */
[----:B------:R-:W-:Y:S02]  /*9fc0*/  LOP3.LUT R24, R33, 0x380, RZ, 0xc0, !PT ;  /* 0x0000038021187812 */ /* 0x000fe400078ec0ff */
[----:B------:R-:W-:Y:S01]  /*9fd0*/  MOV R28, R8 ;  /* 0x00000008001c7202 */ /* 0x000fe20000000f00 */
[----:B------:R-:W-:Y:S01]  /*9fe0*/  IMAD R8, R30, UR6, RZ ;  /* 0x000000061e087c24 */ /* 0x000fe2000f8e02ff */
[----:B------:R-:W-:Y:S01]  /*9ff0*/  MOV R30, R6 ;  /* 0x00000006001e7202 */ /* 0x000fe20000000f00 */
[----:B------:R-:W-:Y:S01]  /*a000*/  IMAD.WIDE.U32 R6, R29, UR6, R10 ;  /* 0x000000061d067c25 */ /* 0x000fe2000f8e000a */
[----:B------:R-:W-:-:S02]  /*a010*/  SHF.R.U64 R24, R24, 0x3, RZ ;  /* 0x0000000318187819 */ /* 0x000fc400000012ff */
[----:B------:R-:W-:Y:S01]  /*a020*/  LOP3.LUT P0, RZ, R152, 0x3, RZ, 0xc0, !PT ;  /* 0x0000000398ff7812 */ /* 0x000fe2000780c0ff */
[----:B------:R-:W-:Y:S01]  /*a030*/  IMAD R29, R29, UR7, R8 ;  /* 0x000000071d1d7c24 */ /* 0x000fe2000f8e0208 */
[----:B------:R-:W-:Y:S01]  /*a040*/  LOP3.LUT R24, R24, R33, RZ, 0x3c, !PT ;  /* 0x0000002118187212 */ /* 0x000fe200078e3cff */
[----:B------:R-:W-:Y:S01]  /*a050*/  VIADD R10, R154, UR40 ;  /* 0x000000289a0a7c36 */ /* 0x000fe20008000000 */
[----:B------:R-:W-:Y:S01]  /*a060*/  ULDC.64 UR6, c[0x0][0xb50] ;  /* 0x0002d40000067ab9 */ /* 0x000fe20000000a00 */
[----:B------:R-:W-:Y:S01]  /*a070*/  IMAD R33, R32, UR5, RZ ;  /* 0x0000000520217c24 */ /* 0x000fe2000f8e02ff */
[----:B------:R-:W-:Y:S01]  /*a080*/  LEA R34, P5, R6, UR6, 0x2 ;  /* 0x0000000606227c11 */ /* 0x000fe2000f8a10ff */
[----:B------:R-:W-:Y:S01]  /*a090*/  IMAD.IADD R7, R7, 0x1, R29 ;  /* 0x0000000107077824 */ /* 0x000fe200078e021d */
[----:B------:R-:W-:Y:S01]  /*a0a0*/  MOV R29, R4 ;  /* 0x00000004001d7202 */ /* 0x000fe20000000f00 */
        /* <DEDUP_REMOVED lines=11> */
[----:B------:R1:W2:Y:S01]  /*a160*/  SHFL.IDX PT, R39, R35, 0x1, 0x1c1f ;  /* 0x003c1f0023277f89 */ /* 0x0002a200000e0000 */
[----:B------:R-:W-:-:S02]  /*a170*/  F2FP.F16.F32.PACK_AB R8, R97, R96 ;  /* 0x000000606108723e */ /* 0x000fc400000000ff */
[----:B------:R-:W-:Y:S01]  /*a180*/  F2FP.F16.F32.PACK_AB R9, R99, R98 ;  /* 0x000000626309723e */ /* 0x000fe200000000ff */
[----:B------:R3:W-:Y:S01]  /*a190*/  STSM.16.M88.4 [R31], R4 ;  /* 0x000000041f007844 */ /* 0x0007e20000000200 */
[----:B------:R-:W-:Y:S02]  /*a1a0*/  F2FP.F16.F32.PACK_AB R10, R101, R100 ;  /* 0x00000064650a723e */ /* 0x000fe400000000ff */
[----:B------:R-:W-:Y:S02]  /*a1b0*/  F2FP.F16.F32.PACK_AB R11, R103, R102 ;  /* 0x00000066670b723e */ /* 0x000fe400000000ff */
[----:B-1----:R-:W-:Y:S02]  /*a1c0*/  LOP3.LUT R35, R2, 0x380, RZ, 0xc0, !PT ;  /* 0x0000038002237812 */ /* 0x002fe400078ec0ff */
[----:B------:R-:W-:Y:S01]  /*a1d0*/  IADD3.X R25, RZ, R3, RZ, P3, !PT ;  /* 0x00000003ff197210 */ /* 0x000fe20001ffe4ff */
        /* <DEDUP_REMOVED lines=8> */
[----:B--2---:R2:W-:Y:S04]  /*a260*/  @!P0 ST.E desc[UR50][R38.64], R0 ;  /* 0x0000000026008985 */ /* 0x0045e8000c101932 */
[----:B---3--:R-:W3:Y:S04]  /*a270*/  LD.E.128 R4, desc[UR50][R34.64] ;  /* 0x0000003222047980 */ /* 0x008ee8000c101d00 */
[----:B-1----:R-:W4:Y:S01]  /*a280*/  LD.E.128 R8, desc[UR50][R24.64] ;  /* 0x0000003218087980 */ /* 0x002f22000c101d00 */
[----:B0-----:R-:W0:Y:S03]  /*a290*/  @P1 LDC R27, c[0x0][0xbf0] ;  /* 0x0002fc00ff1b1b82 */ /* 0x001e260000000800 */
[----:B------:R1:W4:Y:S01]  /*a2a0*/  LD.E.128 R28, desc[UR50][R20.64] ;  /* 0x00000032141c7980 */ /* 0x000322000c101d00 */
[----:B------:R-:W-:Y:S01]  /*a2b0*/  IADD3 R15, P0, R2, 0x4800, RZ ;  /* 0x00004800020f7810 */ /* 0x000fe20007f1e0ff */
[----:B--2---:R-:W-:Y:S01]  /*a2c0*/  IMAD R0, R18, 0x30, R22 ;  /* 0x0000003012007824 */ /* 0x004fe200078e0216 */
[----:B------:R-:W-:-:S02]  /*a2d0*/  UIMAD UR5, UR12, UR8, URZ ;  /* 0x000000080c0572a4 */ /* 0x000fc4000f8e023f */
[----:B------:R-:W-:Y:S01]  /*a2e0*/  UIMAD.WIDE.U32 UR6, UR42, UR8, URZ ;  /* 0x000000082a0672a5 */ /* 0x000fe2000f8e003f */
[----:B------:R-:W-:Y:S01]  /*a2f0*/  IMAD.X R13, RZ, RZ, R3, P0 ;  /* 0x000000ffff0d7224 */ /* 0x000fe200000e0603 */
[----:B------:R-:W-:Y:S01]  /*a300*/  LOP3.LUT R2, R15, 0x380, RZ, 0xc0, !PT ;  /* 0x000003800f027812 */ /* 0x000fe200078ec0ff */
[----:B------:R-:W2:Y:S01]  /*a310*/  @P1 LDC R3, c[0x0][0xbec] ;  /* 0x0002fb00ff031b82 */ /* 0x000ea20000000800 */
[----:B-1----:R-:W-:Y:S01]  /*a320*/  VIADD R20, R0, UR40 ;  /* 0x0000002800147c36 */ /* 0x002fe20008000000 */
        /* <DEDUP_REMOVED lines=9> */
[----:B--2---:R-:W-:Y:S01]  /*a3c0*/  @P1 IMAD.HI.U32 R0, R20, R3, RZ ;  /* 0x0000000314001227 */ /* 0x004fe200078e00ff */
[----:B------:R-:W-:-:S02]  /*a3d0*/  IADD3 R34, R22, UR40, RZ ;  /* 0x0000002816227c10 */ /* 0x000fc4000fffe0ff */
[----:B------:R-:W5:Y:S01]  /*a3e0*/  LD.E.128 R12, desc[UR50][R12.64] ;  /* 0x000000320c0c7980 */ /* 0x000f62000c101d00 */
[----:B------:R-:W-:Y:S02]  /*a3f0*/  UIADD3 UR5, UR7, UR5, URZ ;  /* 0x0000000507057290 */ /* 0x000fe4000fffe03f */
[----:B------:R-:W-:Y:S01]  /*a400*/  IMAD.U32 R3, RZ, RZ, UR7 ;  /* 0x00000007ff037e24 */ /* 0x000fe2000f8e00ff */
[----:B0-----:R-:W-:Y:S01]  /*a410*/  @P1 SHF.R.U32.HI R21, RZ, R27, R0 ;  /* 0x0000001bff151219 */ /* 0x001fe20000011600 */
[----:B------:R-:W-:Y:S01]  /*a420*/  IMAD.U32 R2, RZ, RZ, UR6 ;  /* 0x00000006ff027e24 */ /* 0x000fe2000f8e00ff */
[----:B------:R-:W-:Y:S01]  /*a430*/  ULDC.64 UR6, c[0x0][0xad8] ;  /* 0x0002b60000067ab9 */ /* 0x000fe20000000a00 */
[----:B------:R-:W-:Y:S01]  /*a440*/  @!PT LDS RZ, [RZ] ;  /* 0x00000000fffff984 */ /* 0x000fe20000000800 */
[----:B------:R-:W-:Y:S01]  /*a450*/  @!PT LDS RZ, [RZ] ;  /* 0x00000000fffff984 */ /* 0x000fe20000000800 */
[----:B------:R-:W-:Y:S01]  /*a460*/  @!PT LDS RZ, [RZ] ;  /* 0x00000000fffff984 */ /* 0x000fe20000000800 */
[----:B------:R-:W-:Y:S01]  /*a470*/  @!PT LDS RZ, [RZ] ;  /* 0x00000000fffff984 */ /* 0x000fe20000000800 */
[----:B------:R0:W-:Y:S06]  /*a480*/  MEMBAR.ALL.CTA ;  /* 0x0000000000007992 */ /* 0x0001ec0000008000 */
[----:B0-----:R-:W0:Y:S01]  /*a490*/  FENCE.VIEW.ASYNC.S ;  /* 0x00000000000073c6 */ /* 0x001e220000000000 */
[----:B------:R-:W-:Y:S01]  /*a4a0*/  SHF.R.S32.HI R0, RZ, 0x1f, R21 ;  /* 0x0000001fff007819 */ /* 0x000fe20000011415 */
[----:B------:R-:W-:Y:S01]  /*a4b0*/  IMAD.U32 R3, RZ, RZ, UR5 ;  /* 0x00000005ff037e24 */ /* 0x000fe2000f8e00ff */
[----:B------:R-:W-:Y:S01]  /*a4c0*/  IADD3 R25, -R21, RZ, RZ ;  /* 0x000000ff15197210 */ /* 0x000fe20007ffe1ff */
[----:B------:R-:W-:Y:S01]  /*a4d0*/  ULDC UR5, c[0x0][0xac8] ;  /* 0x0002b20000057ab9 */ /* 0x000fe20000000800 */
[----:B------:R-:W-:-:S02]  /*a4e0*/  VIADD R26, R26, 0x16820 ;  /* 0x000168201a1a7836 */ /* 0x000fc40000000000 */
[----:B------:R-:W-:Y:S02]  /*a4f0*/  IMAD R0, R0, UR8, RZ ;  /* 0x0000000800007c24 */ /* 0x000fe4000f8e02ff */
[----:B------:R-:W-:Y:S01]  /*a500*/  IMAD R25, R32, R25, R20 ;  /* 0x0000001920197224 */ /* 0x000fe200078e0214 */
[----:B------:R-:W-:Y:S01]  /*a510*/  PRMT R26, RZ, 0x654, R26 ;  /* 0x00000654ff1a7816 */ /* 0x000fe2000000001a */
[C---:B------:R-:W-:Y:S02]  /*a520*/  IMAD R27, R21.reuse, UR9, R0 ;  /* 0x00000009151b7c24 */ /* 0x040fe4000f8e0200 */
[----:B------:R-:W-:Y:S01]  /*a530*/  IMAD.WIDE.U32 R2, R21, UR8, R2 ;  /* 0x0000000815027c25 */ /* 0x000fe2000f8e0002 */
[----:B------:R-:W-:-:S03]  /*a540*/  SHF.R.S32.HI R0, RZ, 0x1f, R25 ;  /* 0x0000001fff007819 */ /* 0x000fc60000011419 */
[----:B------:R-:W-:Y:S02]  /*a550*/  IMAD.IADD R3, R3, 0x1, R27 ;  /* 0x0000000103037824 */ /* 0x000fe400078e021b */
[----:B------:R-:W-:Y:S02]  /*a560*/  IMAD R0, R0, UR6, RZ ;  /* 0x0000000600007c24 */ /* 0x000fe4000f8e02ff */
[C---:B------:R-:W-:Y:S01]  /*a570*/  IMAD.WIDE.U32 R2, R25.reuse, UR6, R2 ;  /* 0x0000000619027c25 */ /* 0x040fe2000f8e0002 */
[----:B0-----:R0:W-:Y:S03]  /*a580*/  SYNCS.ARRIVE.TRANS64.RED.A1T0 RZ, [R26+URZ], RZ ;  /* 0x000000ff1aff79a7 */ /* 0x0011e6000810043f */
        /* <DEDUP_REMOVED lines=11> */
[----:B------:R-:W2:Y:S01]  /*a640*/  SHFL.IDX PT, R36, R27, 0x2, 0x181f ;  /* 0x00581f001b247f89 */ /* 0x000ea200000e0000 */
[-C--:B------:R-:W-:Y:S01]  /*a650*/  ISETP.GE.OR P2, PT, R0, R33.reuse, P0 ;  /* 0x000000210000720c */ /* 0x080fe20000746670 */
[----:B------:R-:W-:Y:S01]  /*a660*/  VIADD R0, R34, 0x90 ;  /* 0x0000009022007836 */ /* 0x000fe20000000000 */
[-C--:B------:R-:W-:Y:S01]  /*a670*/  ISETP.GE.OR P3, PT, R2, R33.reuse, P0 ;  /* 0x000000210200720c */ /* 0x080fe20000766670 */
[----:B------:R-:W2:Y:S03]  /*a680*/  SHFL.IDX PT, R3, R32, RZ, 0x181f ;  /* 0x00181fff20037589 */ /* 0x000ea600000e0000 */
[----:B------:R-:W-:Y:S01]  /*a690*/  ISETP.GE.OR P0, PT, R0, R33, P0 ;  /* 0x000000210000720c */ /* 0x000fe20000706670 */
[----:B------:R-:W2:Y:S04]  /*a6a0*/  SHFL.IDX PT, R21, R32, 0x1, 0x181f ;  /* 0x00381f0020157f89 */ /* 0x000ea800000e0000 */
[----:B------:R-:W2:Y:S01]  /*a6b0*/  SHFL.IDX PT, R25, R32, 0x2, 0x181f ;  /* 0x00581f0020197f89 */ /* 0x000ea200000e0000 */
[----:B-1----:R-:W-:-:S03]  /*a6c0*/  @!P1 LEA R2, P4, R19, R20, 0x1 ;  /* 0x0000001413029211 */ /* 0x002fc600078808ff */
[----:B0-----:R0:W1:Y:S01]  /*a6d0*/  SHFL.IDX PT, R26, R27, 0x3, 0x181f ;  /* 0x00781f001b1a7f89 */ /* 0x00106200000e0000 */
[----:B--2---:R-:W-:-:S03]  /*a6e0*/  @!P2 LEA R20, P5, R19, R24, 0x1 ;  /* 0x000000181314a211 */ /* 0x004fc600078a08ff */
[----:B------:R-:W2:Y:S01]  /*a6f0*/  SHFL.IDX PT, R32, R32, 0x3, 0x181f ;  /* 0x00781f0020207f89 */ /* 0x000ea200000e0000 */
[C---:B------:R-:W-:Y:S02]  /*a700*/  @!P3 LEA R24, P6, R19.reuse, R36, 0x1 ;  /* 0x000000241318b211 */ /* 0x040fe400078c08ff */
        /* <DEDUP_REMOVED lines=11> */
.L_x_14887:
        /* <DEDUP_REMOVED lines=50> */
.L_x_14890:
[----:B------:R-:W-:Y:S05]  /*aae0*/  BSYNC B1 ;  /* 0x0000000000017941 */ /* 0x000fea0003800000 */
.L_x_14889:
[----:B------:R-:W-:Y:S01]  /*aaf0*/  ULDC.64 UR10, c[0x0][0xae8] ;  /* 0x0002ba00000a7ab9 */ /* 0x000fe20000000a00 */
[----:B------:R-:W-:Y:S01]  /*ab00*/  VIADD R6, R6, UR40 ;  /* 0x0000002806067c36 */ /* 0x000fe20008000000 */
[----:B------:R-:W-:Y:S02]  /*ab10*/  UIMAD UR5, UR8, UR10, URZ ;  /* 0x0000000a080572a4 */ /* 0x000fe4000f8e023f */
[----:B------:R-:W-:Y:S01]  /*ab20*/  UIMAD.WIDE.U32 UR6, UR42, UR10, URZ ;  /* 0x0000000a2a0672a5 */ /* 0x000fe2000f8e003f */
[----:B0-----:R-:W-:Y:S01]  /*ab30*/  @P1 IMAD.HI.U32 R0, R6, R9, RZ ;  /* 0x0000000906001227 */ /* 0x001fe200078e00ff */
[----:B------:R-:W-:Y:S01]  /*ab40*/  UIMAD UR5, UR42, UR11, UR5 ;  /* 0x0000000b2a0572a4 */ /* 0x000fe2000f8e0205 */
[----:B--2---:R-:W-:Y:S02]  /*ab50*/  MOV R5, R6 ;  /* 0x0000000600057202 */ /* 0x004fe40000000f00 */
[----:B------:R-:W-:Y:S01]  /*ab60*/  ULDC.64 UR10, c[0x0][0xaf0] ;  /* 0x0002bc00000a7ab9 */ /* 0x000fe20000000a00 */
[----:B------:R-:W-:Y:S01]  /*ab70*/  UIADD3 UR7, UR7, UR5, URZ ;  /* 0x0000000507077290 */ /* 0x000fe2000fffe03f */
[----:B-1----:R-:W-:Y:S01]  /*ab80*/  @P1 SHF.R.U32.HI R5, RZ, R11, R0 ;  /* 0x0000000bff051219 */ /* 0x002fe20000011600 */
[----:B------:R-:W-:Y:S01]  /*ab90*/  UIMAD UR5, UR9, UR10, URZ ;  /* 0x0000000a090572a4 */ /* 0x000fe2000f8e023f */
[----:B------:R-:W-:Y:S01]  /*aba0*/  IADD3 R11, R22, UR40, RZ ;  /* 0x00000028160b7c10 */ /* 0x000fe2000fffe0ff */
[----:B------:R-:W-:Y:S01]  /*abb0*/  UIMAD.WIDE.U32 UR6, UR41, UR10, UR6 ;  /* 0x0000000a290672a5 */ /* 0x000fe2000f8e0006 */
[--C-:B------:R-:W-:Y:S01]  /*abc0*/  SHF.R.S32.HI R0, RZ, 0x1f, R5.reuse ;  /* 0x0000001fff007819 */ /* 0x100fe20000011405 */
[----:B------:R-:W-:Y:S01]  /*abd0*/  UIMAD UR5, UR41, UR11, UR5 ;  /* 0x0000000b290572a4 */ /* 0x000fe2000f8e0205 */
[----:B------:R-:W-:Y:S01]  /*abe0*/  IMAD.MOV R7, RZ, RZ, -R5 ;  /* 0x000000ffff077224 */ /* 0x000fe200078e0a05 */
[----:B------:R-:W-:-:S02]  /*abf0*/  ULDC.64 UR8, c[0x0][0xae0] ;  /* 0x0002b80000087ab9 */ /* 0x000fc40000000a00 */
[----:B------:R-:W-:Y:S01]  /*ac00*/  UIADD3 UR5, UR7, UR5, URZ ;  /* 0x0000000507057290 */ /* 0x000fe2000fffe03f */
[----:B------:R-:W-:Y:S02]  /*ac10*/  IMAD R7, R8, R7, R6 ;  /* 0x0000000708077224 */ /* 0x000fe400078e0206 */
[----:B------:R-:W-:Y:S02]  /*ac20*/  IMAD R0, R0, UR8, RZ ;  /* 0x0000000800007c24 */ /* 0x000fe4000f8e02ff */
        /* <DEDUP_REMOVED lines=14> */
[C---:B------:R-:W-:Y:S01]  /*ad10*/  LEA R12, P0, R2.reuse, UR6, 0x1 ;  /* 0x00000006020c7c11 */ /* 0x040fe2000f8008ff */
[----:B------:R-:W-:Y:S01]  /*ad20*/  ULDC UR6, c[0x0][0xa88] ;  /* 0x0002a20000067ab9 */ /* 0x000fe20000000800 */
[----:B------:R-:W-:Y:S02]  /*ad30*/  VIADD R3, R11, 0x30 ;  /* 0x000000300b037836 */ /* 0x000fe40000000000 */
[----:B------:R-:W-:Y:S01]  /*ad40*/  LEA.HI.X R13, R2, UR7, R5, 0x1, P0 ;  /* 0x00000007020d7c11 */ /* 0x000fe200080f0c05 */
[----:B------:R-:W0:Y:S01]  /*ad50*/  SHFL.IDX PT, R4, R12, 0x1, 0x181f ;  /* 0x00381f000c047f89 */ /* 0x000e2200000e0000 */
[----:B------:R-:W-:Y:S01]  /*ad60*/  IMAD R14, R8, UR6, RZ ;  /* 0x00000006080e7c24 */ /* 0x000fe2000f8e02ff */
[----:B------:R-:W-:Y:S01]  /*ad70*/  ISETP.GE.AND P0, PT, R19, UR5, PT ;  /* 0x0000000513007c0c */ /* 0x000fe2000bf06270 */
[C---:B------:R-:W-:Y:S01]  /*ad80*/  VIADD R8, R11.reuse, 0x60 ;  /* 0x000000600b087836 */ /* 0x040fe20000000000 */
[----:B------:R-:W1:Y:S02]  /*ad90*/  SHFL.IDX PT, R2, R12, RZ, 0x181f ;  /* 0x00181fff0c027589 */ /* 0x000e6400000e0000 */
        /* <DEDUP_REMOVED lines=23> */
.L_x_14888:
[----:B------:R-:W-:Y:S05]  /*af10*/  BSYNC B0 ;  /* 0x0000000000007941 */ /* 0x000fea0003800000 */
.L_x_14886:
[----:B------:R-:W-:Y:S02]  /*af20*/  ULDC UR5, c[0x0][0xc38] ;  /* 0x00030e0000057ab9 */ /* 0x000fe40000000800 */
[----:B------:R-:W-:-:S06]  /*af30*/  UISETP.GE.AND UP0, UPT, UR4, UR5, UPT ;  /* 0x000000050400728c */ /* 0x000fcc000bf06270 */
[----:B------:R-:W-:-:S13]  /*af40*/  PLOP3.LUT P0, PT, PT, PT, UP0, 0x80, 0x0 ;  /* 0x000000000000781c */ /* 0x000fda0003f0f008 */
[----:B------:R-:W-:Y:S05]  /*af50*/  @!P0 BRA `(.L_x_14891) ;  /* 0xffffff5c00548947 */ /* 0x000fea000383ffff */
[----:B------:R-:W-:Y:S05]  /*af60*/  EXIT ;  /* 0x000000000000794d */ /* 0x000fea0003800000 */
.L_x_14845:
[----:B------:R-:W-:-:S08]  /*af70*/  NOP ;  /* 0x0000000000007918 */ /* 0x000fd00000000000 */
[----:B------:R-:W0:-:S00]  /*af80*/  USETMAXREG.DEALLOC.CTAPOOL 0x20 ;  /* 0x00000020000079c8 */ /* 0x000e0000080e0500 */
[----:B0-----:R-:W-:-:S06]  /*af90*/  LOP3.LUT R0, R0, 0x3, RZ, 0xc0, !PT ;  /* 0x0000000300007812 */ /* 0x001fcc00078ec0ff */
[----:B-1----:R-:W0:Y:S01]  /*afa0*/  S2UR UR5, SR_CTAID.X ;  /* 0x00000000000579c3 */ /* 0x002e220000002500 */
[----:B------:R-:W-:Y:S01]  /*afb0*/  LOP3.LUT R26, R26, 0xffffffdf, RZ, 0xc0, !PT ;  /* 0xffffffdf1a1a7812 */ /* 0x000fe200078ec0ff */
[----:B------:R-:W-:Y:S01]  /*afc0*/  STL [R1+0x10], RZ ;  /* 0x000010ff01007387 */ /* 0x000fe20000100800 */
        /* <DEDUP_REMOVED lines=10> */
[----:B------:R-:W1:Y:S01]  /*b070*/  S2UR UR7, SR_CgaCtaId ;  /* 0x00000000000779c3 */ /* 0x000e620000008800 */
[----:B------:R-:W-:Y:S01]  /*b080*/  ULDC.64 UR36, c[0x0][0x2f0] ;  /* 0x0000bc0000247ab9 */ /* 0x000fe20000000a00 */
[----:B------:R-:W-:Y:S01]  /*b090*/  UMOV UR6, 0x400 ;  /* 0x0000040000067882 */ /* 0x000fe20000000000 */
[----:B------:R-:W-:Y:S01]  /*b0a0*/  ULDC.64 UR8, c[0x0][0x418] ;  /* 0x0001060000087ab9 */ /* 0x000fe20000000a00 */
[----:B------:R-:W-:Y:S01]  /*b0b0*/  LOP3.LUT R26, R26, 0xfffffffe, RZ, 0xc0, !PT ;  /* 0xfffffffe1a1a7812 */ /* 0x000fe200078ec0ff */
[----:B------:R-:W-:Y:S01]  /*b0c0*/  UISETP.NE.U32.AND UP0, UPT, UR8, URZ, UPT ;  /* 0x0000003f0800728c */ /* 0x000fe2000bf05070 */
[----:B------:R-:W-:Y:S01]  /*b0d0*/  IMAD.MOV.U32 R25, RZ, RZ, 0x1 ;  /* 0x00000001ff197424 */ /* 0x000fe200078e00ff */
[----:B------:R-:W-:Y:S01]  /*b0e0*/  ULDC UR4, c[0x0][0x424] ;  /* 0x0001090000047ab9 */ /* 0x000fe20000000800 */
[----:B------:R-:W-:Y:S01]  /*b0f0*/  ULDC UR8, c[0x0][0x2b8] ;  /* 0x0000ae0000087ab9 */ /* 0x000fe20000000800 */
[----:B------:R-:W-:Y:S01]  /*b100*/  UISETP.NE.AND.EX UP0, UPT, UR9, URZ, UPT, UP0 ;  /* 0x0000003f0900728c */ /* 0x000fe2000bf05300 */
[----:B------:R-:W-:Y:S01]  /*b110*/  MOV R22, RZ ;  /* 0x000000ff00167202 */ /* 0x000fe20000000f00 */
[----:B------:R-:W-:Y:S01]  /*b120*/  ULDC UR38, c[0x0][0x288] ;  /* 0x0000a20000267ab9 */ /* 0x000fe20000000800 */
[----:B------:R-:W-:-:S02]  /*b130*/  ULOP3.LUT UR45, UR39, 0x2, URZ, 0xfc, !UPT ;  /* 0x00000002272d7892 */ /* 0x000fc4000f8efc3f */
[----:B------:R-:W-:Y:S01]  /*b140*/  USEL UR4, UR4, 0x1, UP0 ;  /* 0x0000000104047887 */ /* 0x000fe20008000000 */
[----:B------:R-:W-:-:S03]  /*b150*/  ULDC UR46, c[0x0][0xc] ;  /* 0x00000300002e7ab9 */ /* 0x000fc60000000800 */
[----:B------:R-:W-:-:S04]  /*b160*/  UIMAD UR36, UR4, UR36, URZ ;  /* 0x00000024042472a4 */ /* 0x000fc8000f8e023f */
[----:B------:R-:W-:Y:S02]  /*b170*/  UIADD3 UR4, UR36, 0x7f, URZ ;  /* 0x0000007f24047890 */ /* 0x000fe4000fffe03f */
[----:B-1----:R-:W-:-:S06]  /*b180*/  ULEA UR6, UR7, UR6, 0x18 ;  /* 0x0000000607067291 */ /* 0x002fcc000f8ec03f */
[----:B------:R-:W-:Y:S01]  /*b190*/  IMAD.U32 R16, RZ, RZ, UR6 ;  /* 0x00000006ff107e24 */ /* 0x000fe2000f8e00ff */
[C---:B0-----:R-:W-:Y:S01]  /*b1a0*/  LOP3.LUT R6, R7.reuse, 0x7f, RZ, 0xc0, !PT ;  /* 0x0000007f07067812 */ /* 0x041fe200078ec0ff */
[----:B------:R-:W-:-:S05]  /*b1b0*/  IMAD.SHL.U32 R0, R7, 0x8, RZ ;  /* 0x0000000807007824 */ /* 0x000fca00078e00ff */
[C---:B------:R-:W-:Y:S02]  /*b1c0*/  LOP3.LUT R2, R0.reuse, 0x1f8, RZ, 0xc0, !PT ;  /* 0x000001f800027812 */ /* 0x040fe400078ec0ff */
[----:B------:R-:W-:Y:S02]  /*b1d0*/  LOP3.LUT R5, R0, 0x38, RZ, 0xc0, !PT ;  /* 0x0000003800057812 */ /* 0x000fe400078ec0ff */
[----:B------:R-:W-:Y:S01]  /*b1e0*/  LOP3.LUT R3, R2, 0x38, R7, 0x78, !PT ;  /* 0x0000003802037812 */ /* 0x000fe200078e7807 */
[----:B------:R-:W-:Y:S01]  /*b1f0*/  IMAD.U32 R2, RZ, RZ, UR5 ;  /* 0x00000005ff027e24 */ /* 0x000fe2000f8e00ff */
[----:B------:R-:W-:Y:S01]  /*b200*/  ISETP.GE.AND P1, PT, R5, UR37, PT ;  /* 0x0000002505007c0c */ /* 0x000fe2000bf26270 */
[----:B------:R-:W-:Y:S01]  /*b210*/  USHF.R.S32.HI UR5, URZ, 0x1f, UR4 ;  /* 0x0000001f3f057899 */ /* 0x000fe20008011404 */
[----:B------:R-:W-:Y:S01]  /*b220*/  LOP3.LUT R4, R3, 0x200, R0, 0xf8, !PT ;  /* 0x0000020003047812 */ /* 0x000fe200078ef800 */
[----:B------:R-:W-:Y:S01]  /*b230*/  IMAD.SHL.U32 R0, R7, 0x10, RZ ;  /* 0x0000001007007824 */ /* 0x000fe200078e00ff */
[----:B------:R0:W-:Y:S01]  /*b240*/  STL [R1+0xc], R2 ;  /* 0x00000c0201007387 */ /* 0x0001e20000100800 */
[----:B------:R-:W-:Y:S01]  /*b250*/  ISETP.GE.AND P0, PT, R5, UR37, PT ;  /* 0x0000002505007c0c */ /* 0x000fe2000bf06270 */
[----:B------:R-:W-:-:S02]  /*b260*/  ULEA.HI UR5, UR5, UR4, URZ, 0x7 ;  /* 0x0000000405057291 */ /* 0x000fc4000f8f383f */
[----:B------:R-:W-:Y:S01]  /*b270*/  LOP3.LUT R0, R0, 0x70, RZ, 0xc0, !PT ;  /* 0x0000007000007812 */ /* 0x000fe200078ec0ff */
[----:B------:R1:W-:Y:S01]  /*b280*/  STL [R1+0x10], RZ ;  /* 0x000010ff01007387 */ /* 0x0003e20000100800 */
[----:B------:R-:W-:Y:S01]  /*b290*/  ULDC UR37, c[0x0][0x448] ;  /* 0x0001120000257ab9 */ /* 0x000fe20000000800 */
[----:B------:R-:W-:Y:S02]  /*b2a0*/  USHF.R.S32.HI UR40, URZ, 0x7, UR5 ;  /* 0x000000073f287899 */ /* 0x000fe40008011405 */
[----:B------:R-:W-:Y:S01]  /*b2b0*/  @P1 LOP3.LUT R26, R26, 0x1, RZ, 0xfc, !PT ;  /* 0x000000011a1a1812 */ /* 0x000fe200078efcff */
[----:B------:R-:W-:Y:S01]  /*b2c0*/  UIMAD UR37, UR37, UR38, URZ ;  /* 0x00000026252572a4 */ /* 0x000fe2000f8e023f */
[----:B0-----:R-:W-:Y:S01]  /*b2d0*/  SHF.R.U32.HI R2, RZ, 0x3, R6 ;  /* 0x00000003ff027819 */ /* 0x001fe20000011606 */
[----:B------:R-:W-:Y:S01]  /*b2e0*/  UIADD3 UR38, UR36, 0x80, -UR38 ;  /* 0x0000008024267890 */ /* 0x000fe2000fffe826 */
        /* <DEDUP_REMOVED lines=8> */
.L_x_14941:
        /* <DEDUP_REMOVED lines=23> */
.L_x_14893:
[----:B------:R-:W-:Y:S01]  /*b4e0*/  ULDC UR8, c[0x0][0xc54] ;  /* 0x0003150000087ab9 */ /* 0x000fe20000000800 */
[----:B------:R-:W-:Y:S01]  /*b4f0*/  UMOV UR6, UR7 ;  /* 0x0000000700067c82 */ /* 0x000fe20008000000 */
[----:B------:R-:W-:-:S11]  /*b500*/  UISETP.NE.AND UP0, UPT, UR8, 0x1, UPT ;  /* 0x000000010800788c */ /* 0x000fd6000bf05270 */
[----:B------:R-:W-:Y:S02]  /*b510*/  @UP0 ULDC.64 UR10, c[0x0][0xc58] ;  /* 0x00031600000a0ab9 */ /* 0x000fe40000000a00 */
[----:B------:R-:W-:-:S04]  /*b520*/  UIMAD.WIDE.U32 UR4, UR7, UR10, URZ ;  /* 0x0000000a070472a5 */ /* 0x000fc8000f8e003f */
[----:B------:R-:W-:-:S04]  /*b530*/  @UP0 USHF.R.U32.HI UR6, URZ, UR11, UR5 ;  /* 0x0000000b3f060299 */ /* 0x000fc80008011605 */
[----:B------:R-:W-:-:S12]  /*b540*/  UIMAD UR4, UR6, UR8, URZ ;  /* 0x00000008060472a4 */ /* 0x000fd8000f8e023f */
.L_x_14894:
        /* <DEDUP_REMOVED lines=60> */
.L_x_14896:
        /* <DEDUP_REMOVED lines=20> */
.L_x_14899:
[----:B------:R-:W-:Y:S05]  /*ba50*/  BSYNC B6 ;  /* 0x0000000000067941 */ /* 0x000fea0003800000 */
.L_x_14898:
        /* <DEDUP_REMOVED lines=20> */
.L_x_14902:
        /* <DEDUP_REMOVED lines=15> */
.L_x_14901:
[----:B------:R-:W-:Y:S05]  /*bc90*/  BSYNC B6 ;  /* 0x0000000000067941 */ /* 0x000fea0003800000 */
.L_x_14900:
        /* <DEDUP_REMOVED lines=15> */
.L_x_14957:
        /* <DEDUP_REMOVED lines=19> */
[----:B----4-:R-:W-:Y:S01]  /*bec0*/  @P1 IMAD.HI.U32 R2, R0, R3, RZ ;  /* 0x0000000300021227 */ /* 0x010fe200078e00ff */
[----:B------:R-:W-:-:S04]  /*bed0*/  MOV R7, R0 ;  /* 0x0000000000077202 */ /* 0x000fc80000000f00 */
[----:B0-----:R-:W-:Y:S01]  /*bee0*/  @P1 SHF.R.U32.HI R7, RZ, R9, R2 ;  /* 0x00000009ff071219 */ /* 0x001fe20000011602 */
[----:B------:R-:W-:Y:S02]  /*bef0*/  IMAD R2, RZ, RZ, -UR42 ;  /* 0x8000002aff027e24 */ /* 0x000fe4000f8e02ff */
[----:B------:R-:W3:Y:S01]  /*bf00*/  @!P0 LDC.64 R4, c[0x0][0x428] ;  /* 0x00010a00ff048b82 */ /* 0x000ee20000000a00 */
[--C-:B------:R-:W-:Y:S01]  /*bf10*/  @!P0 SHF.R.S32.HI R3, RZ, 0x1f, R7.reuse ;  /* 0x0000001fff038819 */ /* 0x100fe20000011407 */
[----:B------:R-:W-:Y:S02]  /*bf20*/  IMAD R19, R19, R2, UR41 ;  /* 0x0000002913137e24 */ /* 0x000fe4000f8e0202 */
[----:B------:R-:W-:Y:S02]  /*bf30*/  @!P0 IMAD.MOV.U32 R2, RZ, RZ, R7 ;  /* 0x000000ffff028224 */ /* 0x000fe400078e0007 */
[-C--:B---3--:R-:W-:Y:S02]  /*bf40*/  @!P0 IMAD R6, R6, R4.reuse, RZ ;  /* 0x0000000406068224 */ /* 0x088fe400078e02ff */
[----:B------:R-:W-:-:S04]  /*bf50*/  @!P0 IMAD.WIDE.U32 R2, R29, R4, R2 ;  /* 0x000000041d028225 */ /* 0x000fc800078e0002 */
[----:B------:R-:W-:Y:S02]  /*bf60*/  @!P0 IMAD R6, R29, R5, R6 ;  /* 0x000000051d068224 */ /* 0x000fe400078e0206 */
[----:B------:R-:W0:Y:S01]  /*bf70*/  @!P0 LDC.64 R4, c[0x0][0x418] ;  /* 0x00010600ff048b82 */ /* 0x000e220000000a00 */
[----:B------:R-:W-:Y:S02]  /*bf80*/  IMAD.U32 R9, RZ, RZ, UR45 ;  /* 0x0000002dff097e24 */ /* 0x000fe4000f8e00ff */
[----:B------:R-:W-:-:S03]  /*bf90*/  @!P0 IMAD.IADD R6, R3, 0x1, R6 ;  /* 0x0000000103068824 */ /* 0x000fc600078e0206 */
[----:B------:R-:W-:Y:S02]  /*bfa0*/  ISETP.NE.AND P2, PT, R9, 0x3, PT ;  /* 0x000000030900780c */ /* 0x000fe40003f45270 */
[----:B------:R-:W-:Y:S01]  /*bfb0*/  IADD3 R3, -R7, RZ, RZ ;  /* 0x000000ff07037210 */ /* 0x000fe20007ffe1ff */
[----:B------:R-:W-:Y:S01]  /*bfc0*/  IMAD.U32 R23, RZ, RZ, UR4 ;  /* 0x00000004ff177e24 */ /* 0x000fe2000f8e00ff */
[----:B------:R-:W-:Y:S02]  /*bfd0*/  LOP3.LUT R26, R26, 0xfffffffb, RZ, 0xc0, !PT ;  /* 0xfffffffb1a1a7812 */ /* 0x000fe400078ec0ff */
[----:B------:R-:W-:Y:S02]  /*bfe0*/  SHF.R.S32.HI R28, RZ, 0x1f, R19 ;  /* 0x0000001fff1c7819 */ /* 0x000fe40000011413 */
[----:B0-----:R-:W-:-:S04]  /*bff0*/  @!P0 LEA R4, P1, R2, R4, 0x2 ;  /* 0x0000000402048211 */ /* 0x001fc800078210ff */
[----:B------:R-:W-:Y:S01]  /*c000*/  @!P0 LEA.HI.X R5, R2, R5, R6, 0x2, P1 ;  /* 0x0000000502058211 */ /* 0x000fe200008f1406 */
[----:B------:R-:W-:Y:S01]  /*c010*/  IMAD.MOV.U32 R6, RZ, RZ, RZ ;  /* 0x000000ffff067224 */ /* 0x000fe200078e00ff */
[----:B------:R-:W-:-:S05]  /*c020*/  @P2 LOP3.LUT R26, R26, 0x4, RZ, 0xfc, !PT ;  /* 0x000000041a1a2812 */ /* 0x000fca00078efcff */
[----:B------:R0:W5:Y:S02]  /*c030*/  @!P0 LDG.E R6, desc[UR50][R4.64] ;  /* 0x0000003204068981 */ /* 0x000164000c1e1900 */
[----:B0-----:R-:W-:Y:S01]  /*c040*/  IMAD R5, R10, R3, R0 ;  /* 0x000000030a057224 */ /* 0x001fe200078e0200 */
[----:B------:R-:W-:Y:S06]  /*c050*/  @!P2 BRA `(.L_x_14904) ;  /* 0x000000000004a947 */ /* 0x000fec0003800000 */
[----:B------:R-:W-:Y:S01]  /*c060*/  BPT.TRAP 0x1 ;  /* 0x000000040000795c */ /* 0x000fe20000300000 */
.L_x_14904:
        /* <DEDUP_REMOVED lines=25> */
.L_x_14958:
[----:B------:R-:W-:Y:S05]  /*c200*/  BSYNC B0 ;  /* 0x0000000000007941 */ /* 0x000fea0003800000 */
.L_x_14905:
        /* <DEDUP_REMOVED lines=20> */
[----:B------:R-:W0:Y:S01]  /*c350*/  S2R R9, SR_TID.X ;  /* 0x0000000000097919 */ /* 0x000e220000002100 */
[----:B------:R-:W-:Y:S01]  /*c360*/  LEA R4, P0, R2, UR4, 0x1 ;  /* 0x0000000402047c11 */ /* 0x000fe2000f8008ff */
[----:B------:R-:W-:Y:S01]  /*c370*/  UMOV UR4, 0xffffffff ;  /* 0xffffffff00047882 */ /* 0x000fe20000000000 */
[----:B------:R-:W-:-:S02]  /*c380*/  IADD3 R7, -R10, UR36, -R8 ;  /* 0x000000240a077c10 */ /* 0x000fc4000fffe908 */
[----:B------:R-:W-:Y:S02]  /*c390*/  LEA.HI.X R5, R2, UR5, R5, 0x1, P0 ;  /* 0x0000000502057c11 */ /* 0x000fe400080f0c05 */
[----:B------:R-:W-:Y:S01]  /*c3a0*/  ISETP.GE.AND P0, PT, R7, 0x1, PT ;  /* 0x000000010700780c */ /* 0x000fe20003f06270 */
[C---:B0-----:R-:W-:Y:S02]  /*c3b0*/  IMAD.SHL.U32 R10, R9.reuse, 0x8, RZ ;  /* 0x00000008090a7824 */ /* 0x041fe400078e00ff */
[----:B------:R-:W-:-:S03]  /*c3c0*/  IMAD.SHL.U32 R11, R9, 0x8, RZ ;  /* 0x00000008090b7824 */ /* 0x000fc600078e00ff */
[----:B------:R-:W-:-:S04]  /*c3d0*/  LOP3.LUT R10, R10, 0x1f8, RZ, 0xc0, !PT ;  /* 0x000001f80a0a7812 */ /* 0x000fc800078ec0ff */
[----:B------:R-:W-:Y:S02]  /*c3e0*/  LOP3.LUT R10, R10, 0x38, R9, 0x78, !PT ;  /* 0x000000380a0a7812 */ /* 0x000fe400078e7809 */
[----:B------:R-:W-:Y:S02]  /*c3f0*/  SHF.L.U32 R9, R9, 0x3, RZ ;  /* 0x0000000309097819 */ /* 0x000fe400000006ff */
        /* <DEDUP_REMOVED lines=75> */
.L_x_14976:
        /* <DEDUP_REMOVED lines=10> */
.L_x_14908:
        /* <DEDUP_REMOVED lines=11> */
.L_x_14909:
[----:B------:R0:W-:Y:S02]  /*ca00*/  SYNCS.ARRIVE.TRANS64.A1T0 RZ, [R0+URZ+0x16830], RZ ;  /* 0x016830ff00ff79a7 */ /* 0x0001e4000810003f */
[----:B------:R-:W-:Y:S05]  /*ca10*/  WARPSYNC.ALL ;  /* 0x0000000000007948 */ /* 0x000fea0003800000 */
[----:B------:R-:W-:Y:S01]  /*ca20*/  BSSY B6, `(.L_x_14910) ;  /* 0x0000015000067945 */ /* 0x000fe20003800000 */
[----:B0-----:R-:W-:Y:S01]  /*ca30*/  IADD3 R0, R16, 0x8400, RZ ;  /* 0x0000840010007810 */ /* 0x001fe20007ffe0ff */
[----:B------:R-:W-:Y:S03]  /*ca40*/  BAR.SYNC.DEFER_BLOCKING 0x8, 0x200 ;  /* 0x0208000000007b1d */ /* 0x000fe60000010000 */
        /* <DEDUP_REMOVED lines=18> */
.L_x_14911:
[----:B------:R-:W-:Y:S05]  /*cb70*/  BSYNC B6 ;  /* 0x0000000000067941 */ /* 0x000fea0003800000 */
.L_x_14910:
[----:B------:R0:W5:Y:S01]  /*cb80*/  LDL R9, [R1+0x8] ;  /* 0x0000080001097983 */ /* 0x0001620000100800 */
[----:B------:R-:W-:Y:S01]  /*cb90*/  UISETP.NE.AND UP0, UPT, UR47, URZ, UPT ;  /* 0x0000003f2f00728c */ /* 0x000fe2000bf05270 */
[----:B------:R-:W-:Y:S01]  /*cba0*/  R2UR UR7, R28 ;  /* 0x000000001c0772ca */ /* 0x000fe200000e0000 */
[----:B------:R-:W-:Y:S01]  /*cbb0*/  IMAD.U32 R6, RZ, RZ, UR43 ;  /* 0x0000002bff067e24 */ /* 0x000fe2000f8e00ff */
[----:B------:R-:W1:Y:S01]  /*cbc0*/  S2R R20, SR_TID.X ;  /* 0x0000000000147919 */ /* 0x000e620000002100 */
[C---:B------:R-:W-:Y:S01]  /*cbd0*/  R2UR UR10, R19.reuse ;  /* 0x00000000130a72ca */ /* 0x040fe200000e0000 */
[----:B------:R-:W-:Y:S01]  /*cbe0*/  ULDC.64 UR8, c[0x0][0x2d8] ;  /* 0x0000b60000087ab9 */ /* 0x000fe20000000a00 */
[----:B------:R-:W-:Y:S01]  /*cbf0*/  PLOP3.LUT P0, PT, PT, PT, UP0, 0x80, 0x0 ;  /* 0x000000000000781c */ /* 0x000fe20003f0f008 */
[----:B------:R-:W2:Y:S01]  /*cc00*/  S2R R2, SR_TID.X ;  /* 0x0000000000027919 */ /* 0x000ea20000002100 */
[----:B------:R-:W-:Y:S01]  /*cc10*/  R2UR UR4, R19 ;  /* 0x00000000130472ca */ /* 0x000fe200000e0000 */
        /* <DEDUP_REMOVED lines=11> */
[----:B------:R-:W-:-:S04]  /*ccd0*/  IMAD R6, R6, 0xc0, R2 ;  /* 0x000000c006067824 */ /* 0x000fc800078e0202 */
[----:B------:R-:W-:Y:S01]  /*cce0*/  @P0 IMAD.HI.U32 R0, R6, UR5, RZ ;  /* 0x0000000506000c27 */ /* 0x000fe2000f8e00ff */
[----:B------:R-:W-:Y:S01]  /*ccf0*/  PLOP3.LUT P0, PT, PT, PT, UP0, 0x80, 0x0 ;  /* 0x000000000000781c */ /* 0x000fe20003f0f008 */
[----:B------:R-:W-:Y:S02]  /*cd00*/  UIMAD UR7, UR10, UR9, UR7 ;  /* 0x000000090a0772a4 */ /* 0x000fe4000f8e0207 */
[----:B------:R-:W-:Y:S01]  /*cd10*/  UIMAD.WIDE.U32 UR4, UR4, UR8, URZ ;  /* 0x00000008040472a5 */ /* 0x000fe2000f8e003f */
[----:B------:R-:W-:Y:S01]  /*cd20*/  MOV R2, R6 ;  /* 0x0000000600027202 */ /* 0x000fe20000000f00 */
        /* <DEDUP_REMOVED lines=30> */
[----:B------:R-:W-:Y:S01]  /*cf10*/  @UP0 ULDC UR13, c[0x0][0x450] ;  /* 0x00011400000d0ab9 */ /* 0x000fe20000000800 */
[----:B------:R-:W-:Y:S01]  /*cf20*/  MOV R2, R6 ;  /* 0x0000000600027202 */ /* 0x000fe20000000f00 */
[----:B------:R-:W1:Y:S10]  /*cf30*/  S2R R21, SR_TID.X ;  /* 0x0000000000157919 */ /* 0x000e740000002100 */
        /* <DEDUP_REMOVED lines=22> */
[----:B------:R-:W-:-:S03]  /*d0a0*/  IMAD.U32 R6, RZ, RZ, UR43 ;  /* 0x0000002bff067e24 */ /* 0x000fc6000f8e00ff */
[----:B------:R-:W1:Y:S01]  /*d0b0*/  SHFL.IDX PT, R2, R4, RZ, 0x181f ;  /* 0x00181fff04027589 */ /* 0x000e6200000e0000 */
[----:B------:R-:W-:-:S03]  /*d0c0*/  IMAD R6, R6, 0xc0, R8 ;  /* 0x000000c006067824 */ /* 0x000fc600078e0208 */
[----:B------:R-:W-:Y:S01]  /*d0d0*/  SHFL.IDX PT, R14, R5, RZ, 0x181f ;  /* 0x00181fff050e7589 */ /* 0x000fe200000e0000 */
[C---:B------:R-:W-:Y:S01]  /*d0e0*/  VIADD R8, R6.reuse, 0x80 ;  /* 0x0000008006087836 */ /* 0x040fe20000000000 */
[----:B------:R-:W-:-:S13]  /*d0f0*/  ISETP.GE.AND P1, PT, R6, UR37, PT ;  /* 0x0000002506007c0c */ /* 0x000fda000bf26270 */
[----:B0-----:R-:W-:-:S04]  /*d100*/  @!P1 LEA R3, P0, R10, R3, 0x1 ;  /* 0x000000030a039211 */ /* 0x001fc800078008ff */
[----:B-1----:R-:W-:-:S04]  /*d110*/  @!P1 IADD3.X R2, RZ, R2, RZ, P0, !PT ;  /* 0x00000002ff029210 */ /* 0x002fc800007fe4ff */
        /* <DEDUP_REMOVED lines=60> */
[----:B0-----:R-:W-:-:S04]  /*d4e0*/  @!P1 LEA R3, P0, R10, R3, 0x1 ;  /* 0x000000030a039211 */ /* 0x001fc800078008ff */
[----:B-1----:R-:W-:-:S04]  /*d4f0*/  @!P1 IADD3.X R2, RZ, R2, RZ, P0, !PT ;  /* 0x00000002ff029210 */ /* 0x002fc800007fe4ff */
        /* <DEDUP_REMOVED lines=19> */
[----:B0-----:R-:W-:-:S04]  /*d630*/  @!P1 LEA R2, P0, R10, R2, 0x1 ;  /* 0x000000020a029211 */ /* 0x001fc800078008ff */
[----:B------:R-:W-:Y:S02]  /*d640*/  @!P1 IADD3.X R3, RZ, R0, RZ, P0, !PT ;  /* 0x00000000ff039210 */ /* 0x000fe400007fe4ff */
        /* <DEDUP_REMOVED lines=9> */
.L_x_15001:
        /* <DEDUP_REMOVED lines=10> */
.L_x_14913:
        /* <DEDUP_REMOVED lines=18> */
.L_x_15002:
[----:B------:R-:W-:Y:S05]  /*d8a0*/  BSYNC B0 ;  /* 0x0000000000007941 */ /* 0x000fea0003800000 */
.L_x_14914:
[----:B------:R-:W-:-:S06]  /*d8b0*/  UISETP.GE.AND UP0, UPT, UR44, 0x2, UPT ;  /* 0x000000022c00788c */ /* 0x000fcc000bf06270 */
[----:B------:R-:W-:-:S13]  /*d8c0*/  PLOP3.LUT P0, PT, PT, PT, UP0, 0x80, 0x0 ;  /* 0x000000000000781c */ /* 0x000fda0003f0f008 */
[----:B------:R-:W-:Y:S05]  /*d8d0*/  @!P0 BRA `(.L_x_14916) ;  /* 0x0000001000108947 */ /* 0x000fea0003800000 */
[----:B------:R-:W-:Y:S01]  /*d8e0*/  UIADD3 UR4, UR44, -0x2, URZ ;  /* 0xfffffffe2c047890 */ /* 0x000fe2000fffe03f */
[----:B------:R-:W-:Y:S01]  /*d8f0*/  BSSY B0, `(.L_x_14916) ;  /* 0x0000102000007945 */ /* 0x000fe20003800000 */
[----:B------:R-:W-:Y:S02]  /*d900*/  IMAD.MOV.U32 R20, RZ, RZ, R25 ;  /* 0x000000ffff147224 */ /* 0x000fe400078e0019 */
[----:B------:R-:W-:Y:S02]  /*d910*/  IMAD.MOV.U32 R6, RZ, RZ, R22 ;  /* 0x000000ffff067224 */ /* 0x000fe400078e0016 */
[----:B------:R-:W-:Y:S02]  /*d920*/  IMAD.MOV.U32 R27, RZ, RZ, R23 ;  /* 0x000000ffff1b7224 */ /* 0x000fe400078e0017 */
[----:B------:R-:W-:-:S07]  /*d930*/  IMAD.U32 R7, RZ, RZ, UR4 ;  /* 0x00000004ff077e24 */ /* 0x000fce000f8e00ff */
.L_x_14929:
        /* <DEDUP_REMOVED lines=10> */
[----:B------:R-:W-:Y:S02]  /*d9e0*/  LOP3.LUT R5, R5, 0x70, RZ, 0xc0, !PT ;  /* 0x0000007005057812 */ /* 0x000fe400078ec0ff */
[----:B------:R-:W-:Y:S01]  /*d9f0*/  LEA R3, R7, R3, 0x7 ;  /* 0x0000000307037211 */ /* 0x000fe200078e38ff */
        /* <DEDUP_REMOVED lines=22> */
[----:B------:R-:W-:Y:S02]  /*db60*/  SEL R25, RZ, 0x1, P0 ;  /* 0x00000001ff197807 */ /* 0x000fe40000000000 */
[----:B------:R-:W-:Y:S02]  /*db70*/  SEL R22, R22, RZ, P0 ;  /* 0x000000ff16167207 */ /* 0x000fe40000000000 */
[----:B------:R-:W-:Y:S02]  /*db80*/  MOV R23, R7 ;  /* 0x0000000700177202 */ /* 0x000fe40000000f00 */
[----:B------:R-:W-:Y:S02]  /*db90*/  LOP3.LUT R25, R20, R25, RZ, 0x3c, !PT ;  /* 0x0000001914197212 */ /* 0x000fe400078e3cff */
[----:B--2---:R-:W-:Y:S01]  /*dba0*/  SHF.R.S32.HI R24, RZ, 0x1f, R4 ;  /* 0x0000001fff187819 */ /* 0x004fe20000011404 */
[----:B------:R-:W-:Y:S06]  /*dbb0*/  @!P1 BRA `(.L_x_14917) ;  /* 0x0000000000049947 */ /* 0x000fec0003800000 */
[----:B------:R-:W-:Y:S01]  /*dbc0*/  BPT.TRAP 0x1 ;  /* 0x000000040000795c */ /* 0x000fe20000300000 */
.L_x_14917:
[----:B------:R-:W-:Y:S01]  /*dbd0*/  IMAD R5, R22, 0x8, R16 ;  /* 0x0000000816057824 */ /* 0x000fe200078e0210 */
[----:B------:R-:W-:Y:S01]  /*dbe0*/  SHF.L.U32 R2, R25, 0x1f, RZ ;  /* 0x0000001f19027819 */ /* 0x000fe200000006ff */
[----:B------:R-:W-:Y:S03]  /*dbf0*/  BSSY B1, `(.L_x_14918) ;  /* 0x0000003000017945 */ /* 0x000fe60003800000 */
[----:B------:R-:W0:Y:S02]  /*dc00*/  SYNCS.PHASECHK.TRANS64.TRYWAIT P0, [R5+URZ+0x16840], R2 ;  /* 0x01684002050075a7 */ /* 0x000e24000800017f */
[----:B0-----:R-:W-:Y:S05]  /*dc10*/  @!P0 BRA `(.L_x_14919) ;  /* 0x0000003400e88947 */ /* 0x001fea0003800000 */
.L_x_15003:
[----:B------:R-:W-:Y:S05]  /*dc20*/  BSYNC B1 ;  /* 0x0000000000017941 */ /* 0x000fea0003800000 */
.L_x_14918:
        /* <DEDUP_REMOVED lines=72> */
.L_x_15021:
[----:B-1----:R-:W-:-:S04]  /*e0b0*/  IADD3 R2, P0, R2, R7, RZ ;  /* 0x0000000702027210 */ /* 0x002fc80007f1e0ff */
[----:B------:R-:W-:Y:S02]  /*e0c0*/  IADD3.X R3, RZ, R10, RZ, P0, !PT ;  /* 0x0000000aff037210 */ /* 0x000fe400007fe4ff */
[----:B------:R-:W-:-:S03]  /*e0d0*/  PLOP3.LUT P0, PT, PT, PT, PT, 0x80, 0x0 ;  /* 0x000000000000781c */ /* 0x000fc60003f0f070 */
[----:B------:R-:W-:Y:S01]  /*e0e0*/  @!PT LDS RZ, [RZ] ;  /* 0x00000000fffff984 */ /* 0x000fe20000000800 */
[----:B------:R-:W-:Y:S01]  /*e0f0*/  @!PT LDS RZ, [RZ] ;  /* 0x00000000fffff984 */ /* 0x000fe20000000800 */
[----:B------:R-:W-:Y:S01]  /*e100*/  @!PT LDS RZ, [RZ] ;  /* 0x00000000fffff984 */ /* 0x000fe20000000800 */
[----:B------:R1:W-:Y:S01]  /*e110*/  LDGSTS.E.BYPASS.LTC128B.128 [R9+0x11c00], desc[UR50][R2.64], !P1 ;  /* 0x11c0000002097fae */ /* 0x0003e2000c901d72 */
[----:B------:R-:W-:-:S09]  /*e120*/  NOP ;  /* 0x0000000000007918 */ /* 0x000fd20000000000 */
.L_x_14921:
        /* <DEDUP_REMOVED lines=11> */
.L_x_14922:
[----:B------:R1:W-:Y:S01]  /*e1e0*/  SYNCS.ARRIVE.TRANS64.A1T0 RZ, [R5+URZ+0x16830], RZ ;  /* 0x016830ff05ff79a7 */ /* 0x0003e2000810003f */
[----:B------:R-:W-:Y:S05]  /*e1f0*/  @!P2 BRA `(.L_x_14923) ;  /* 0x000000000004a947 */ /* 0x000fea0003800000 */
[----:B------:R-:W-:Y:S01]  /*e200*/  BPT.TRAP 0x1 ;  /* 0x000000040000795c */ /* 0x000fe20000300000 */
.L_x_14923:
[----:B------:R-:W-:Y:S01]  /*e210*/  SHF.L.U32 R2, R20, 0x1f, RZ ;  /* 0x0000001f14027819 */ /* 0x000fe200000006ff */
[----:B-1----:R-:W-:Y:S01]  /*e220*/  IMAD R5, R6, 0x8, R16 ;  /* 0x0000000806057824 */ /* 0x002fe200078e0210 */
[----:B------:R-:W-:Y:S03]  /*e230*/  BSSY B1, `(.L_x_14924) ;  /* 0x0000003000017945 */ /* 0x000fe60003800000 */
[----:B------:R-:W1:Y:S02]  /*e240*/  SYNCS.PHASECHK.TRANS64.TRYWAIT P0, [R5+URZ+0x16860], R2 ;  /* 0x01686002050075a7 */ /* 0x000e64000800017f */
[----:B-1----:R-:W-:Y:S05]  /*e250*/  @!P0 BRA `(.L_x_14925) ;  /* 0x0000003800a88947 */ /* 0x002fea0003800000 */
.L_x_15022:
[----:B------:R-:W-:Y:S05]  /*e260*/  BSYNC B1 ;  /* 0x0000000000017941 */ /* 0x000fea0003800000 */
.L_x_14924:
        /* <DEDUP_REMOVED lines=11> */
[----:B------:R-:W-:Y:S02]  /*e320*/  SHF.R.U32.HI R3, RZ, 0x3, R3 ;  /* 0x00000003ff037819 */ /* 0x000fe40000011603 */
[----:B------:R-:W-:-:S03]  /*e330*/  LEA R6, R6, R8, 0xd ;  /* 0x0000000806067211 */ /* 0x000fc600078e68ff */
        /* <DEDUP_REMOVED lines=24> */
[----:B0-----:R-:W-:-:S04]  /*e4c0*/  IADD3 R2, P0, R2, R7, RZ ;  /* 0x0000000702027210 */ /* 0x001fc80007f1e0ff */
[----:B-1----:R-:W-:Y:S02]  /*e4d0*/  IADD3.X R3, RZ, R3, RZ, P0, !PT ;  /* 0x00000003ff037210 */ /* 0x002fe400007fe4ff */
        /* <DEDUP_REMOVED lines=22> */
.L_x_15040:
        /* <DEDUP_REMOVED lines=19> */
[----:B------:R-:W-:Y:S02]  /*e770*/  IADD3 R3, R3, R7, RZ ;  /* 0x0000000703037210 */ /* 0x000fe40007ffe0ff */
[C---:B------:R-:W-:Y:S02]  /*e780*/  IMAD R7, R19.reuse, UR5, R0 ;  /* 0x0000000513077c24 */ /* 0x040fe4000f8e0200 */
[----:B------:R-:W-:Y:S01]  /*e790*/  IMAD.WIDE.U32 R2, R19, UR4, R2 ;  /* 0x0000000413027c25 */ /* 0x000fe2000f8e0002 */
[----:B------:R-:W-:-:S03]  /*e7a0*/  ULDC.64 UR4, c[0x0][0x318] ;  /* 0x0000c60000047ab9 */ /* 0x000fc60000000a00 */
[----:B------:R-:W-:Y:S01]  /*e7b0*/  IMAD.IADD R3, R7, 0x1, R3 ;  /* 0x0000000107037824 */ /* 0x000fe200078e0203 */
[----:B0-----:R-:W-:-:S04]  /*e7c0*/  LEA R17, P0, R2, UR4, 0x1 ;  /* 0x0000000402117c11 */ /* 0x001fc8000f8008ff */
[----:B------:R-:W-:Y:S02]  /*e7d0*/  LEA.HI.X R18, R2, UR5, R3, 0x1, P0 ;  /* 0x0000000502127c11 */ /* 0x000fe400080f0c03 */
[----:B------:R-:W-:-:S13]  /*e7e0*/  PLOP3.LUT P0, PT, PT, PT, PT, 0x80, 0x0 ;  /* 0x000000000000781c */ /* 0x000fda0003f0f070 */
.L_x_14927:
        /* <DEDUP_REMOVED lines=11> */
.L_x_14928:
        /* <DEDUP_REMOVED lines=8> */
.L_x_14916:
        /* <DEDUP_REMOVED lines=18> */
.L_x_14931:
[----:B------:R-:W-:Y:S05]  /*ea40*/  BSYNC B0 ;  /* 0x0000000000007941 */ /* 0x000fea0003800000 */
.L_x_14930:
[----:B-1----:R-:W-:-:S05]  /*ea50*/  IMAD.U32 R0, RZ, RZ, UR45 ;  /* 0x0000002dff007e24 */ /* 0x002fca000f8e00ff */
[----:B------:R-:W-:-:S13]  /*ea60*/  ISETP.NE.AND P0, PT, R0, 0x3, PT ;  /* 0x000000030000780c */ /* 0x000fda0003f05270 */
[----:B------:R-:W-:Y:S05]  /*ea70*/  @!P0 BRA `(.L_x_14932) ;  /* 0x0000000000048947 */ /* 0x000fea0003800000 */
[----:B------:R-:W-:Y:S01]  /*ea80*/  BPT.TRAP 0x1 ;  /* 0x000000040000795c */ /* 0x000fe20000300000 */
.L_x_14932:
[----:B------:R-:W-:Y:S01]  /*ea90*/  IMAD R4, R22, 0x8, R16 ;  /* 0x0000000816047824 */ /* 0x000fe200078e0210 */
[----:B0-----:R-:W-:Y:S01]  /*eaa0*/  SHF.L.U32 R3, R25, 0x1f, RZ ;  /* 0x0000001f19037819 */ /* 0x001fe200000006ff */
[----:B------:R-:W-:Y:S03]  /*eab0*/  BSSY B0, `(.L_x_14933) ;  /* 0x0000003000007945 */ /* 0x000fe60003800000 */
[----:B------:R-:W0:Y:S02]  /*eac0*/  SYNCS.PHASECHK.TRANS64.TRYWAIT P0, [R4+URZ+0x16860], R3 ;  /* 0x01686003040075a7 */ /* 0x000e24000800017f */
[----:B0-----:R-:W-:Y:S05]  /*ead0*/  @!P0 BRA `(.L_x_14934) ;  /* 0x0000003800e48947 */ /* 0x001fea0003800000 */
.L_x_15041:
[----:B------:R-:W-:Y:S05]  /*eae0*/  BSYNC B0 ;  /* 0x0000000000007941 */ /* 0x000fea0003800000 */
.L_x_14933:
        /* <DEDUP_REMOVED lines=10> */
[----:B------:R-:W-:Y:S02]  /*eb90*/  LOP3.LUT R2, R2, 0x38, R8, 0x78, !PT ;  /* 0x0000003802027812 */ /* 0x000fe400078e7808 */
[----:B------:R-:W-:Y:S02]  /*eba0*/  IADD3 R5, -R7, R5, RZ ;  /* 0x0000000507057210 */ /* 0x000fe40007ffe1ff */
        /* <DEDUP_REMOVED lines=19> */
[----:B------:R-:W0:Y:S02]  /*ece0*/  SHFL.IDX PT, R14, R17, 0x3, 0x181f ;  /* 0x00781f00110e7f89 */ /* 0x000e2400000e0000 */
[----:B------:R-:W-:Y:S02]  /*ecf0*/  IADD3.X R3, RZ, R7, RZ, P0, !PT ;  /* 0x00000007ff037210 */ /* 0x000fe400007fe4ff */
        /* <DEDUP_REMOVED lines=31> */
.L_x_15059:
[----:B0-----:R-:W-:-:S04]  /*eef0*/  IADD3 R2, P0, R14, R6, RZ ;  /* 0x000000060e027210 */ /* 0x001fc80007f1e0ff */
[----:B------:R-:W-:Y:S02]  /*ef00*/  IADD3.X R3, RZ, R7, RZ, P0, !PT ;  /* 0x00000007ff037210 */ /* 0x000fe400007fe4ff */
[----:B------:R-:W-:-:S13]  /*ef10*/  ISETP.LT.OR P0, PT, R5, 0x71, P2 ;  /* 0x000000710500780c */ /* 0x000fda0001701670 */
[----:B------:R-:W-:Y:S01]  /*ef20*/  @!PT LDS RZ, [RZ] ;  /* 0x00000000fffff984 */ /* 0x000fe20000000800 */
[----:B------:R-:W-:Y:S01]  /*ef30*/  @!PT LDS RZ, [RZ] ;  /* 0x00000000fffff984 */ /* 0x000fe20000000800 */
[----:B------:R-:W-:Y:S01]  /*ef40*/  @!PT LDS RZ, [RZ] ;  /* 0x00000000fffff984 */ /* 0x000fe20000000800 */
[----:B------:R0:W-:Y:S01]  /*ef50*/  LDGSTS.E.BYPASS.LTC128B.128 [R0+0x3c00], desc[UR50][R2.64], !P0 ;  /* 0x03c0000002007fae */ /* 0x0001e2000c101d72 */
[----:B------:R-:W-:Y:S01]  /*ef60*/  PLOP3.LUT P0, PT, PT, PT, PT, 0x80, 0x0 ;  /* 0x000000000000781c */ /* 0x000fe20003f0f070 */
[----:B------:R-:W-:-:S12]  /*ef70*/  NOP ;  /* 0x0000000000007918 */ /* 0x000fd80000000000 */
.L_x_14936:
        /* <DEDUP_REMOVED lines=11> */
.L_x_14937:
[----:B------:R0:W-:Y:S01]  /*f030*/  SYNCS.ARRIVE.TRANS64.A1T0 RZ, [R4+URZ+0x16850], RZ ;  /* 0x016850ff04ff79a7 */ /* 0x0001e2000810003f */
[----:B------:R-:W-:-:S05]  /*f040*/  VIADD R22, R22, 0x1 ;  /* 0x0000000116167836 */ /* 0x000fca0000000000 */
[----:B------:R-:W-:-:S04]  /*f050*/  ISETP.NE.AND P0, PT, R22, 0x2, PT ;  /* 0x000000021600780c */ /* 0x000fc80003f05270 */
[----:B------:R-:W-:Y:S02]  /*f060*/  SEL R0, RZ, 0x1, P0 ;  /* 0x00000001ff007807 */ /* 0x000fe40000000000 */
[----:B------:R-:W-:Y:S02]  /*f070*/  SEL R22, R22, RZ, P0 ;  /* 0x000000ff16167207 */ /* 0x000fe40000000000 */
[----:B0-----:R-:W-:-:S07]  /*f080*/  LOP3.LUT R25, R25, R0, RZ, 0x3c, !PT ;  /* 0x0000000019197212 */ /* 0x001fce00078e3cff */
.L_x_14897:
[----:B------:R-:W-:Y:S05]  /*f090*/  BSYNC B7 ;  /* 0x0000000000077941 */ /* 0x000fea0003800000 */
.L_x_14895:
        /* <DEDUP_REMOVED lines=13> */
.L_x_14938:
[----:B------:R-:W-:-:S03]  /*f170*/  UMOV UR4, 0xffffffff ;  /* 0xffffffff00047882 */ /* 0x000fc60000000000 */
[----:B------:R-:W-:Y:S05]  /*f180*/  BRA.DIV UR4, `(.L_x_14940) ;  /* 0x0000003e04907947 */ /* 0x000fea000b800000 */
[----:B-----5:R2:W3:Y:S02]  /*f190*/  SHFL.IDX PT, R14, R2, RZ, 0x1f ;  /* 0x00001fff020e7589 */ /* 0x0204e400000e0000 */
.L_x_15062:
        /* <DEDUP_REMOVED lines=8> */
.L_x_14939:
[----:B-1----:R-:W4:Y:S01]  /*f220*/  LDL R0, [R1+0xc] ;  /* 0x00000c0001007983 */ /* 0x002f220000100800 */
[----:B------:R-:W-:Y:S02]  /*f230*/  ULDC UR4, c[0x0][0xc38] ;  /* 0x00030e0000047ab9 */ /* 0x000fe40000000800 */
[----:B----4-:R-:W-:-:S13]  /*f240*/  ISETP.GE.AND P0, PT, R0, UR4, PT ;  /* 0x0000000400007c0c */ /* 0x010fda000bf06270 */
[----:B------:R-:W-:Y:S05]  /*f250*/  @!P0 BRA `(.L_x_14941) ;  /* 0xffffffc000448947 */ /* 0x000fea000383ffff */
.L_x_14892:
        /* <DEDUP_REMOVED lines=12> */
.L_x_15063:
[----:B------:R-:W-:Y:S05]  /*f320*/  BSYNC B0 ;  /* 0x0000000000007941 */ /* 0x000fea0003800000 */
.L_x_14942:
[----:B------:R-:W-:-:S03]  /*f330*/  UMOV UR4, 0xffffffff ;  /* 0xffffffff00047882 */ /* 0x000fc60000000000 */
[----:B------:R-:W-:Y:S05]  /*f340*/  BRA.DIV UR4, `(.L_x_14944) ;  /* 0x0000003e045c7947 */ /* 0x000fea000b800000 */
[----:B-1----:R-:W1:Y:S02]  /*f350*/  S2R R0, SR_TID.X ;  /* 0x0000000000007919 */ /* 0x002e640000002100 */
[----:B-1----:R-:W-:-:S04]  /*f360*/  SHF.R.U32.HI R0, RZ, 0x5, R0 ;  /* 0x00000005ff007819 */ /* 0x002fc80000011600 */
[----:B------:R-:W-:-:S05]  /*f370*/  LOP3.LUT R0, R0, 0x3, RZ, 0xc0, !PT ;  /* 0x0000000300007812 */ /* 0x000fca00078ec0ff */
[----:B------:R1:W2:Y:S02]  /*f380*/  SHFL.IDX PT, R14, R0, RZ, 0x1f ;  /* 0x00001fff000e7589 */ /* 0x0002a400000e0000 */
.L_x_15066:
[----:B--2---:R-:W-:Y:S01]  /*f390*/  ISETP.NE.AND P0, PT, R14, RZ, PT ;  /* 0x000000ff0e00720c */ /* 0x004fe20003f05270 */
[----:B------:R-:W-:-:S12]  /*f3a0*/  BSSY B0, `(.L_x_14945) ;  /* 0x0000024000007945 */ /* 0x000fd80003800000 */
[----:B------:R-:W-:Y:S05]  /*f3b0*/  @P0 BRA `(.L_x_14946) ;  /* 0x0000000000880947 */ /* 0x000fea0003800000 */
[----:B------:R-:W-:-:S03]  /*f3c0*/  UMOV UR4, 0xffffffff ;  /* 0xffffffff00047882 */ /* 0x000fc60000000000 */
[----:B------:R-:W-:Y:S05]  /*f3d0*/  BRA.DIV UR4, `(.L_x_14947) ;  /* 0x0000003e046c7947 */ /* 0x000fea000b800000 */
[----:B------:R-:W-:-:S13]  /*f3e0*/  ELECT P6, URZ, PT ;  /* 0x00000000003f782f */ /* 0x000fda00038c0000 */
.L_x_15069:
[----:B------:R-:W-:Y:S05]  /*f3f0*/  @!P6 BRA `(.L_x_14946) ;  /* 0x000000000078e947 */ /* 0x000fea0003800000 */
[----:B------:R-:W-:-:S06]  /*f400*/  ULOP3.LUT UR4, UR39, 0x2, URZ, 0xfc, !UPT ;  /* 0x0000000227047892 */ /* 0x000fcc000f8efc3f */
[----:B-1----:R-:W-:-:S04]  /*f410*/  MOV R0, UR4 ;  /* 0x0000000400007c02 */ /* 0x002fc80008000f00 */
[----:B------:R-:W-:-:S13]  /*f420*/  ISETP.NE.AND P0, PT, R0, 0x3, PT ;  /* 0x000000030000780c */ /* 0x000fda0003f05270 */
[----:B------:R-:W-:Y:S05]  /*f430*/  @!P0 BRA `(.L_x_14948) ;  /* 0x0000000000048947 */ /* 0x000fea0003800000 */
[----:B------:R-:W-:Y:S01]  /*f440*/  BPT.TRAP 0x1 ;  /* 0x000000040000795c */ /* 0x000fe20000300000 */
.L_x_14948:
[C---:B------:R-:W-:Y:S01]  /*f450*/  IMAD R3, R22.reuse, 0x8, R5 ;  /* 0x0000000816037824 */ /* 0x040fe200078e0205 */
[----:B------:R-:W-:Y:S01]  /*f460*/  SHF.L.U32 R2, R25, 0x1f, RZ ;  /* 0x0000001f19027819 */ /* 0x000fe200000006ff */
[----:B------:R-:W-:-:S03]  /*f470*/  VIADD R22, R22, 0x1 ;  /* 0x0000000116167836 */ /* 0x000fc60000000000 */
[----:B------:R-:W1:Y:S02]  /*f480*/  SYNCS.PHASECHK.TRANS64.TRYWAIT P1, [R3+URZ+0x16840], R2 ;  /* 0x01684002030075a7 */ /* 0x000e64000802017f */
[----:B------:R-:W-:-:S04]  /*f490*/  ISETP.NE.AND P2, PT, R22, 0x2, PT ;  /* 0x000000021600780c */ /* 0x000fc80003f45270 */
[----:B------:R-:W-:Y:S01]  /*f4a0*/  SEL R0, RZ, 0x1, P2 ;  /* 0x00000001ff007807 */ /* 0x000fe20001000000 */
[----:B-1----:R-:W-:Y:S08]  /*f4b0*/  @!P1 BRA `(.L_x_14949) ;  /* 0x0000003c00549947 */ /* 0x002ff00003800000 */
.L_x_15070:
[----:B------:R-:W-:Y:S02]  /*f4c0*/  SEL R22, R22, RZ, P2 ;  /* 0x000000ff16167207 */ /* 0x000fe40001000000 */
[----:B------:R-:W-:Y:S01]  /*f4d0*/  LOP3.LUT R0, R25, R0, RZ, 0x3c, !PT ;  /* 0x0000000019007212 */ /* 0x000fe200078e3cff */
[----:B------:R-:W-:Y:S06]  /*f4e0*/  @!P0 BRA `(.L_x_14950) ;  /* 0x0000000000048947 */ /* 0x000fec0003800000 */
[----:B------:R-:W-:Y:S01]  /*f4f0*/  BPT.TRAP 0x1 ;  /* 0x000000040000795c */ /* 0x000fe20000300000 */
.L_x_14950:
[----:B------:R-:W-:Y:S01]  /*f500*/  IMAD R5, R22, 0x8, R5 ;  /* 0x0000000816057824 */ /* 0x000fe200078e0205 */
[----:B------:R-:W-:-:S04]  /*f510*/  SHF.L.U32 R0, R0, 0x1f, RZ ;  /* 0x0000001f00007819 */ /* 0x000fc800000006ff */
[----:B------:R-:W2:Y:S02]  /*f520*/  SYNCS.PHASECHK.TRANS64.TRYWAIT P1, [R5+URZ+0x16840], R0 ;  /* 0x01684000050075a7 */ /* 0x000ea4000802017f */
[----:B--2---:R-:W-:Y:S05]  /*f530*/  @!P1 BRA `(.L_x_14951) ;  /* 0x0000003c00489947 */ /* 0x004fea0003800000 */
.L_x_15071:
[----:B------:R-:W-:Y:S05]  /*f540*/  @!P0 BRA `(.L_x_14952) ;  /* 0x0000000000048947 */ /* 0x000fea0003800000 */
[----:B------:R-:W-:Y:S01]  /*f550*/  BPT.TRAP 0x1 ;  /* 0x000000040000795c */ /* 0x000fe20000300000 */
.L_x_14952:
[----:B------:R-:W3:Y:S02]  /*f560*/  SYNCS.PHASECHK.TRANS64.TRYWAIT P1, [R3+URZ+0x16860], R2 ;  /* 0x01686002030075a7 */ /* 0x000ee4000802017f */
[----:B---3--:R-:W-:Y:S05]  /*f570*/  @!P1 BRA `(.L_x_14953) ;  /* 0x0000003c004c9947 */ /* 0x008fea0003800000 */
.L_x_15072:
[----:B------:R-:W-:Y:S05]  /*f580*/  @!P0 BRA `(.L_x_14954) ;  /* 0x0000000000048947 */ /* 0x000fea0003800000 */
[----:B------:R-:W-:Y:S01]  /*f590*/  BPT.TRAP 0x1 ;  /* 0x000000040000795c */ /* 0x000fe20000300000 */
.L_x_14954:
[----:B----4-:R4:W0:Y:S02]  /*f5a0*/  SYNCS.PHASECHK.TRANS64.TRYWAIT P0, [R5+URZ+0x16860], R0 ;  /* 0x01686000050075a7 */ /* 0x010824000800017f */
[----:B0-----:R-:W-:Y:S05]  /*f5b0*/  @!P0 NANOSLEEP.SYNCS 0x989680 ;  /* 0x009896800000895d */ /* 0x001fea0003900000 */
[----:B------:R-:W0:Y:S02]  /*f5c0*/  @!P0 SYNCS.PHASECHK.TRANS64 P0, [R5+URZ+0x16860], R0 ;  /* 0x01686000050085a7 */ /* 0x000e24000800007f */
[----:B0-----:R-:W-:Y:S05]  /*f5d0*/  @!P0 BRA `(.L_x_14954) ;  /* 0xfffffffc00f08947 */ /* 0x001fea000383ffff */
.L_x_14946:
[----:B------:R-:W-:Y:S05]  /*f5e0*/  BSYNC B0 ;  /* 0x0000000000007941 */ /* 0x000fea0003800000 */
.L_x_14945:
[----:B------:R-:W-:Y:S05]  /*f5f0*/  EXIT ;  /* 0x000000000000794d */ /* 0x000fea0003800000 */
.L_x_14851:
[----:B0-----:R-:W-:-:S04]  /*f600*/  IMAD.U32 R3, RZ, RZ, UR45 ;  /* 0x0000002dff037e24 */ /* 0x001fc8000f8e00ff */
[----:B------:R0:W1:Y:S03]  /*f610*/  SYNCS.PHASECHK.TRANS64.TRYWAIT P1, [R3+URZ+0x16800], R0 ;  /* 0x01680000030075a7 */ /* 0x000066000802017f */
[----:B-1----:R-:W-:Y:S05]  /*f620*/  @!P1 NANOSLEEP.SYNCS 0x989680 ;  /* 0x009896800000995d */ /* 0x002fea0003900000 */
[----:B------:R-:W1:Y:S02]  /*f630*/  @!P1 SYNCS.PHASECHK.TRANS64 P1, [R3+URZ+0x16800], R0 ;  /* 0x01680000030095a7 */ /* 0x000e64000802007f */
[----:B-1----:R-:W-:Y:S05]  /*f640*/  @!P1 BRA `(.L_x_14851) ;  /* 0xfffffffc00ec9947 */ /* 0x002fea000383ffff */
[----:B------:R-:W-:Y:S05]  /*f650*/  BRA `(.L_x_14955) ;  /* 0xffffff1c00b07947 */ /* 0x000fea000383ffff */
.L_x_14855:
[----:B-1----:R1:W2:Y:S02]  /*f660*/  SYNCS.PHASECHK.TRANS64.TRYWAIT P1, [R0+URZ+0x16830], R3 ;  /* 0x01683003000075a7 */ /* 0x0022a4000802017f */
[----:B--2---:R-:W-:Y:S05]  /*f670*/  @!P1 NANOSLEEP.SYNCS 0x989680 ;  /* 0x009896800000995d */ /* 0x004fea0003900000 */
[----:B------:R-:W2:Y:S02]  /*f680*/  @!P1 SYNCS.PHASECHK.TRANS64 P1, [R0+URZ+0x16830], R3 ;  /* 0x01683003000095a7 */ /* 0x000ea4000802007f */
[----:B--2---:R-:W-:Y:S05]  /*f690*/  @!P1 BRA `(.L_x_14855) ;  /* 0xfffffffc00f09947 */ /* 0x004fea000383ffff */
[----:B------:R-:W-:Y:S05]  /*f6a0*/  BRA `(.L_x_14854) ;  /* 0xffffff1c00cc7947 */ /* 0x000fea000383ffff */
.L_x_14861:
[----:B-1----:R-:W-:-:S04]  /*f6b0*/  IMAD.U32 R6, RZ, RZ, UR6 ;  /* 0x00000006ff067e24 */ /* 0x002fc8000f8e00ff */
[----:B------:R1:W2:Y:S03]  /*f6c0*/  SYNCS.PHASECHK.TRANS64.TRYWAIT P1, [R6+URZ+0x16830], R5 ;  /* 0x01683005060075a7 */ /* 0x0002a6000802017f */
[----:B--2---:R-:W-:Y:S05]  /*f6d0*/  @!P1 NANOSLEEP.SYNCS 0x989680 ;  /* 0x009896800000995d */ /* 0x004fea0003900000 */
[----:B------:R-:W2:Y:S02]  /*f6e0*/  @!P1 SYNCS.PHASECHK.TRANS64 P1, [R6+URZ+0x16830], R5 ;  /* 0x01683005060095a7 */ /* 0x000ea4000802007f */
[----:B--2---:R-:W-:Y:S05]  /*f6f0*/  @!P1 BRA `(.L_x_14861) ;  /* 0xfffffffc00ec9947 */ /* 0x004fea000383ffff */
[----:B------:R-:W-:Y:S05]  /*f700*/  BRA `(.L_x_14858) ;  /* 0xffffff4800547947 */ /* 0x000fea000383ffff */
.L_x_14865:
[----:B-1----:R-:W-:-:S04]  /*f710*/  MOV R6, UR6 ;  /* 0x0000000600067c02 */ /* 0x002fc80008000f00 */
[----:B------:R1:W2:Y:S03]  /*f720*/  SYNCS.PHASECHK.TRANS64.TRYWAIT P1, [R6+URZ+0x16850], R5 ;  /* 0x01685005060075a7 */ /* 0x0002a6000802017f */
[----:B--2---:R-:W-:Y:S05]  /*f730*/  @!P1 NANOSLEEP.SYNCS 0x989680 ;  /* 0x009896800000995d */ /* 0x004fea0003900000 */
[----:B------:R-:W2:Y:S02]  /*f740*/  @!P1 SYNCS.PHASECHK.TRANS64 P1, [R6+URZ+0x16850], R5 ;  /* 0x01685005060095a7 */ /* 0x000ea4000802007f */
[----:B--2---:R-:W-:Y:S05]  /*f750*/  @!P1 BRA `(.L_x_14865) ;  /* 0xfffffffc00ec9947 */ /* 0x004fea000383ffff */
[----:B------:R-:W-:Y:S05]  /*f760*/  BRA `(.L_x_14862) ;  /* 0xffffff4800d07947 */ /* 0x000fea000383ffff */
.L_x_14873:
[----:B-1----:R-:W-:-:S04]  /*f770*/  IMAD.U32 R6, RZ, RZ, UR6 ;  /* 0x00000006ff067e24 */ /* 0x002fc8000f8e00ff */
[----:B------:R1:W2:Y:S03]  /*f780*/  SYNCS.PHASECHK.TRANS64.TRYWAIT P1, [R6+URZ+0x16830], R5 ;  /* 0x01683005060075a7 */ /* 0x0002a6000802017f */
[----:B--2---:R-:W-:Y:S05]  /*f790*/  @!P1 NANOSLEEP.SYNCS 0x989680 ;  /* 0x009896800000995d */ /* 0x004fea0003900000 */
[----:B------:R-:W2:Y:S02]  /*f7a0*/  @!P1 SYNCS.PHASECHK.TRANS64 P1, [R6+URZ+0x16830], R5 ;  /* 0x01683005060095a7 */ /* 0x000ea4000802007f */
[----:B--2---:R-:W-:Y:S05]  /*f7b0*/  @!P1 BRA `(.L_x_14873) ;  /* 0xfffffffc00ec9947 */ /* 0x004fea000383ffff */
[----:B------:R-:W-:Y:S05]  /*f7c0*/  BRA `(.L_x_14870) ;  /* 0xffffff7400e07947 */ /* 0x000fea000383ffff */
.L_x_14877:
[----:B-1----:R-:W-:-:S04]  /*f7d0*/  IMAD.U32 R6, RZ, RZ, UR6 ;  /* 0x00000006ff067e24 */ /* 0x002fc8000f8e00ff */
[----:B------:R1:W2:Y:S03]  /*f7e0*/  SYNCS.PHASECHK.TRANS64.TRYWAIT P1, [R6+URZ+0x16850], R5 ;  /* 0x01685005060075a7 */ /* 0x0002a6000802017f */
[----:B--2---:R-:W-:Y:S05]  /*f7f0*/  @!P1 NANOSLEEP.SYNCS 0x989680 ;  /* 0x009896800000995d */ /* 0x004fea0003900000 */
[----:B------:R-:W2:Y:S02]  /*f800*/  @!P1 SYNCS.PHASECHK.TRANS64 P1, [R6+URZ+0x16850], R5 ;  /* 0x01685005060095a7 */ /* 0x000ea4000802007f */
[----:B--2---:R-:W-:Y:S05]  /*f810*/  @!P1 BRA `(.L_x_14877) ;  /* 0xfffffffc00ec9947 */ /* 0x004fea000383ffff */
[----:B------:R-:W-:Y:S05]  /*f820*/  BRA `(.L_x_14874) ;  /* 0xffffff78005c7947 */ /* 0x000fea000383ffff */
.L_x_14884:
[----:B-1----:R-:W-:-:S04]  /*f830*/  IMAD.U32 R4, RZ, RZ, UR5 ;  /* 0x00000005ff047e24 */ /* 0x002fc8000f8e00ff */
[----:B------:R1:W2:Y:S03]  /*f840*/  SYNCS.PHASECHK.TRANS64.TRYWAIT P1, [R4+URZ+0x16850], R3 ;  /* 0x01685003040075a7 */ /* 0x0002a6000802017f */
[----:B--2---:R-:W-:Y:S05]  /*f850*/  @!P1 NANOSLEEP.SYNCS 0x989680 ;  /* 0x009896800000995d */ /* 0x004fea0003900000 */
[----:B------:R-:W2:Y:S02]  /*f860*/  @!P1 SYNCS.PHASECHK.TRANS64 P1, [R4+URZ+0x16850], R3 ;  /* 0x01685003040095a7 */ /* 0x000ea4000802007f */
[----:B--2---:R-:W-:Y:S05]  /*f870*/  @!P1 BRA `(.L_x_14884) ;  /* 0xfffffffc00ec9947 */ /* 0x004fea000383ffff */
[----:B------:R-:W-:Y:S05]  /*f880*/  BRA `(.L_x_14883) ;  /* 0xffffff9800cc7947 */ /* 0x000fea000383ffff */
.L_x_14903:
[----:B------:R-:W3:Y:S01]  /*f890*/  S2R R17, SR_TID.X ;  /* 0x0000000000117919 */ /* 0x000ee20000002100 */
[----:B------:R-:W-:Y:S01]  /*f8a0*/  IMAD.MOV.U32 R12, RZ, RZ, RZ ;  /* 0x000000ffff0c7224 */ /* 0x000fe200078e00ff */
[----:B------:R-:W-:Y:S01]  /*f8b0*/  MOV R11, 0x1f ;  /* 0x0000001f000b7802 */ /* 0x000fe20000000f00 */
[----:B------:R-:W-:Y:S01]  /*f8c0*/  IMAD.MOV.U32 R15, RZ, RZ, -0x1 ;  /* 0xffffffffff0f7424 */ /* 0x000fe200078e00ff */
[----:B---3--:R-:W-:-:S04]  /*f8d0*/  SHF.R.U32.HI R17, RZ, 0x5, R17 ;  /* 0x00000005ff117819 */ /* 0x008fc80000011611 */
[----:B------:R-:W-:-:S05]  /*f8e0*/  LOP3.LUT R17, R17, 0x3, RZ, 0xc0, !PT ;  /* 0x0000000311117812 */ /* 0x000fca00078ec0ff */
[----:B------:R-:W-:-:S07]  /*f8f0*/  IMAD.MOV.U32 R13, RZ, RZ, R17 ;  /* 0x000000ffff0d7224 */ /* 0x000fce00078e0011 */
[----:B012--5:R-:W-:Y:S05]  /*f900*/  WARPSYNC.COLLECTIVE R15, `(.L_x_14956) ;  /* 0x000000000f087348 */ /* 0x027fea0003c00000 */
[----:B------:R3:W4:Y:S02]  /*f910*/  SHFL.IDX P6, R14, R13, R12, R11 ;  /* 0x0000000c0d0e7389 */ /* 0x00072400000c000b */
[----:B012345:R-:W-:Y:S01]  /*f920*/  ENDCOLLECTIVE ;  /* 0x000000000000791b */ /* 0x03ffe20003800000 */
.L_x_14956:
[----:B------:R-:W-:Y:S05]  /*f930*/  BRA `(.L_x_14957) ;  /* 0xffffffc400147947 */ /* 0x000fea000383ffff */
.L_x_14906:
[----:B0-----:R0:W1:Y:S02]  /*f940*/  SYNCS.PHASECHK.TRANS64.TRYWAIT P0, [R0+URZ+0x16840], R2 ;  /* 0x01684002000075a7 */ /* 0x001064000800017f */
[----:B-1----:R-:W-:Y:S05]  /*f950*/  @!P0 NANOSLEEP.SYNCS 0x989680 ;  /* 0x009896800000895d */ /* 0x002fea0003900000 */
[----:B------:R-:W1:Y:S02]  /*f960*/  @!P0 SYNCS.PHASECHK.TRANS64 P0, [R0+URZ+0x16840], R2 ;  /* 0x01684002000085a7 */ /* 0x000e64000800007f */
[----:B-1----:R-:W-:Y:S05]  /*f970*/  @!P0 BRA `(.L_x_14906) ;  /* 0xfffffffc00f08947 */ /* 0x002fea000383ffff */
[----:B------:R-:W-:Y:S05]  /*f980*/  BRA `(.L_x_14958) ;  /* 0xffffffc8001c7947 */ /* 0x000fea000383ffff */
.L_x_14907:
        /* <DEDUP_REMOVED lines=8> */
.L_x_14960:
[----:B------:R-:W-:Y:S05]  /*fa10*/  BSYNC B0 ;  /* 0x0000000000007941 */ /* 0x000fea0003800000 */
.L_x_14959:
        /* <DEDUP_REMOVED lines=9> */
.L_x_14961:
[----:B------:R-:W-:Y:S02]  /*fab0*/  IMAD.MOV.U32 R13, RZ, RZ, R5 ;  /* 0x000000ffff0d7224 */ /* 0x000fe400078e0005 */
[----:B------:R-:W-:Y:S02]  /*fac0*/  IMAD.MOV.U32 R12, RZ, RZ, 0x1 ;  /* 0x00000001ff0c7424 */ /* 0x000fe400078e00ff */
[----:B------:R-:W-:-:S07]  /*fad0*/  IMAD.MOV.U32 R3, RZ, RZ, R14 ;  /* 0x000000ffff037224 */ /* 0x000fce00078e000e */
[----:B------:R-:W-:Y:S05]  /*fae0*/  WARPSYNC.COLLECTIVE R15, `(.L_x_14962) ;  /* 0x000000000f087348 */ /* 0x000fea0003c00000 */
[----:B------:R0:W1:Y:S02]  /*faf0*/  SHFL.IDX P6, R14, R13, R12, R11 ;  /* 0x0000000c0d0e7389 */ /* 0x00006400000c000b */
[----:B01----:R-:W-:Y:S01]  /*fb00*/  ENDCOLLECTIVE ;  /* 0x000000000000791b */ /* 0x003fe20003800000 */
.L_x_14962:
        /* <DEDUP_REMOVED lines=15> */
.L_x_14963:
[----:B------:R-:W-:Y:S02]  /*fc00*/  @P1 IMAD R8, R6, 0x2, R16 ;  /* 0x0000000206081824 */ /* 0x000fe400078e0210 */
[----:B------:R-:W-:Y:S02]  /*fc10*/  IMAD.MOV.U32 R13, RZ, RZ, R5 ;  /* 0x000000ffff0d7224 */ /* 0x000fe400078e0005 */
[----:B------:R-:W-:Y:S01]  /*fc20*/  IMAD.MOV.U32 R12, RZ, RZ, 0x2 ;  /* 0x00000002ff0c7424 */ /* 0x000fe200078e00ff */
[----:B------:R-:W-:-:S07]  /*fc30*/  MOV R3, R14 ;  /* 0x0000000e00037202 */ /* 0x000fce0000000f00 */
[----:B------:R-:W-:Y:S05]  /*fc40*/  WARPSYNC.COLLECTIVE R15, `(.L_x_14964) ;  /* 0x000000000f087348 */ /* 0x000fea0003c00000 */
[----:B------:R0:W1:Y:S02]  /*fc50*/  SHFL.IDX P6, R14, R13, R12, R11 ;  /* 0x0000000c0d0e7389 */ /* 0x00006400000c000b */
[----:B01----:R-:W-:Y:S01]  /*fc60*/  ENDCOLLECTIVE ;  /* 0x000000000000791b */ /* 0x003fe20003800000 */
.L_x_14964:
        /* <DEDUP_REMOVED lines=15> */
.L_x_14965:
[----:B------:R-:W-:Y:S02]  /*fd60*/  @P1 IMAD R8, R6, 0x2, R16 ;  /* 0x0000000206081824 */ /* 0x000fe400078e0210 */
[----:B------:R-:W-:Y:S02]  /*fd70*/  IMAD.MOV.U32 R13, RZ, RZ, R5 ;  /* 0x000000ffff0d7224 */ /* 0x000fe400078e0005 */
[----:B------:R-:W-:Y:S02]  /*fd80*/  IMAD.MOV.U32 R12, RZ, RZ, 0x3 ;  /* 0x00000003ff0c7424 */ /* 0x000fe400078e00ff */
[----:B------:R-:W-:-:S07]  /*fd90*/  IMAD.MOV.U32 R3, RZ, RZ, R14 ;  /* 0x000000ffff037224 */ /* 0x000fce00078e000e */
[----:B------:R-:W-:Y:S05]  /*fda0*/  WARPSYNC.COLLECTIVE R15, `(.L_x_14966) ;  /* 0x000000000f087348 */ /* 0x000fea0003c00000 */
[----:B------:R0:W1:Y:S02]  /*fdb0*/  SHFL.IDX P6, R14, R13, R12, R11 ;  /* 0x0000000c0d0e7389 */ /* 0x00006400000c000b */
[----:B01----:R-:W-:Y:S01]  /*fdc0*/  ENDCOLLECTIVE ;  /* 0x000000000000791b */ /* 0x003fe20003800000 */
.L_x_14966:
        /* <DEDUP_REMOVED lines=15> */
.L_x_14967:
[----:B------:R-:W-:Y:S02]  /*fec0*/  @P1 IMAD R8, R6, 0x2, R16 ;  /* 0x0000000206081824 */ /* 0x000fe400078e0210 */
[----:B------:R-:W-:Y:S01]  /*fed0*/  IMAD.MOV.U32 R13, RZ, RZ, R5 ;  /* 0x000000ffff0d7224 */ /* 0x000fe200078e0005 */
[----:B------:R-:W-:Y:S01]  /*fee0*/  MOV R12, 0x4 ;  /* 0x00000004000c7802 */ /* 0x000fe20000000f00 */
[----:B------:R-:W-:-:S07]  /*fef0*/  IMAD.MOV.U32 R3, RZ, RZ, R14 ;  /* 0x000000ffff037224 */ /* 0x000fce00078e000e */
[----:B------:R-:W-:Y:S05]  /*ff00*/  WARPSYNC.COLLECTIVE R15, `(.L_x_14968) ;  /* 0x000000000f087348 */ /* 0x000fea0003c00000 */
[----:B------:R0:W1:Y:S02]  /*ff10*/  SHFL.IDX P6, R14, R13, R12, R11 ;  /* 0x0000000c0d0e7389 */ /* 0x00006400000c000b */
[----:B01----:R-:W-:Y:S01]  /*ff20*/  ENDCOLLECTIVE ;  /* 0x000000000000791b */ /* 0x003fe20003800000 */
.L_x_14968:
        /* <DEDUP_REMOVED lines=15> */
.L_x_14969:
[----:B------:R-:W-:Y:S01]  /*10020*/  @P1 IMAD R8, R6, 0x2, R16 ;  /* 0x0000000206081824 */ /* 0x000fe200078e0210 */
[----:B------:R-:W-:Y:S01]  /*10030*/  MOV R13, R5 ;  /* 0x00000005000d7202 */ /* 0x000fe20000000f00 */
[----:B------:R-:W-:Y:S02]  /*10040*/  IMAD.MOV.U32 R12, RZ, RZ, 0x5 ;  /* 0x00000005ff0c7424 */ /* 0x000fe400078e00ff */
[----:B------:R-:W-:-:S07]  /*10050*/  IMAD.MOV.U32 R3, RZ, RZ, R14 ;  /* 0x000000ffff037224 */ /* 0x000fce00078e000e */
[----:B------:R-:W-:Y:S05]  /*10060*/  WARPSYNC.COLLECTIVE R15, `(.L_x_14970) ;  /* 0x000000000f087348 */ /* 0x000fea0003c00000 */
[----:B------:R0:W1:Y:S02]  /*10070*/  SHFL.IDX P6, R14, R13, R12, R11 ;  /* 0x0000000c0d0e7389 */ /* 0x00006400000c000b */
[----:B01----:R-:W-:Y:S01]  /*10080*/  ENDCOLLECTIVE ;  /* 0x000000000000791b */ /* 0x003fe20003800000 */
.L_x_14970:
        /* <DEDUP_REMOVED lines=15> */
.L_x_14971:
[----:B------:R-:W-:Y:S01]  /*10180*/  @P1 LEA R8, R6, R16, 0x1 ;  /* 0x0000001006081211 */ /* 0x000fe200078e08ff */
[----:B------:R-:W-:Y:S02]  /*10190*/  IMAD.MOV.U32 R13, RZ, RZ, R5 ;  /* 0x000000ffff0d7224 */ /* 0x000fe400078e0005 */
[----:B------:R-:W-:Y:S02]  /*101a0*/  IMAD.MOV.U32 R12, RZ, RZ, 0x6 ;  /* 0x00000006ff0c7424 */ /* 0x000fe400078e00ff */
[----:B------:R-:W-:-:S07]  /*101b0*/  IMAD.MOV.U32 R3, RZ, RZ, R14 ;  /* 0x000000ffff037224 */ /* 0x000fce00078e000e */
[----:B------:R-:W-:Y:S05]  /*101c0*/  WARPSYNC.COLLECTIVE R15, `(.L_x_14972) ;  /* 0x000000000f087348 */ /* 0x000fea0003c00000 */
[----:B------:R0:W1:Y:S02]  /*101d0*/  SHFL.IDX P6, R14, R13, R12, R11 ;  /* 0x0000000c0d0e7389 */ /* 0x00006400000c000b */
[----:B01----:R-:W-:Y:S01]  /*101e0*/  ENDCOLLECTIVE ;  /* 0x000000000000791b */ /* 0x003fe20003800000 */
.L_x_14972:
        /* <DEDUP_REMOVED lines=15> */
.L_x_14973:
[----:B------:R-:W-:Y:S02]  /*102e0*/  @P1 IMAD R8, R6, 0x2, R16 ;  /* 0x0000000206081824 */ /* 0x000fe400078e0210 */
[----:B------:R-:W-:Y:S02]  /*102f0*/  IMAD.MOV.U32 R13, RZ, RZ, R5 ;  /* 0x000000ffff0d7224 */ /* 0x000fe400078e0005 */
[----:B------:R-:W-:Y:S02]  /*10300*/  IMAD.MOV.U32 R12, RZ, RZ, 0x7 ;  /* 0x00000007ff0c7424 */ /* 0x000fe400078e00ff */
[----:B------:R-:W-:-:S07]  /*10310*/  IMAD.MOV.U32 R3, RZ, RZ, R14 ;  /* 0x000000ffff037224 */ /* 0x000fce00078e000e */
[----:B------:R-:W-:Y:S05]  /*10320*/  WARPSYNC.COLLECTIVE R15, `(.L_x_14974) ;  /* 0x000000000f087348 */ /* 0x000fea0003c00000 */
[----:B------:R0:W1:Y:S02]  /*10330*/  SHFL.IDX P6, R14, R13, R12, R11 ;  /* 0x0000000c0d0e7389 */ /* 0x00006400000c000b */
[----:B01----:R-:W-:Y:S01]  /*10340*/  ENDCOLLECTIVE ;  /* 0x000000000000791b */ /* 0x003fe20003800000 */
.L_x_14974:
        /* <DEDUP_REMOVED lines=14> */
.L_x_14975:
[----:B------:R-:W-:Y:S05]  /*10430*/  BRA `(.L_x_14976) ;  /* 0xffffffc4001c7947 */ /* 0x000fea000383ffff */
.L_x_14912:
[----:B------:R-:W-:Y:S01]  /*10440*/  MOV R13, R4 ;  /* 0x00000004000d7202 */ /* 0x000fe20000000f00 */
[----:B------:R-:W-:Y:S02]  /*10450*/  IMAD.MOV.U32 R12, RZ, RZ, RZ ;  /* 0x000000ffff0c7224 */ /* 0x000fe400078e00ff */
[----:B------:R-:W-:Y:S02]  /*10460*/  IMAD.MOV.U32 R11, RZ, RZ, 0x181f ;  /* 0x0000181fff0b7424 */ /* 0x000fe400078e00ff */
[----:B------:R-:W-:Y:S02]  /*10470*/  IMAD.MOV.U32 R15, RZ, RZ, -0x1 ;  /* 0xffffffffff0f7424 */ /* 0x000fe400078e00ff */
[----:B------:R-:W-:-:S07]  /*10480*/  IMAD.U32 R6, RZ, RZ, UR43 ;  /* 0x0000002bff067e24 */ /* 0x000fce000f8e00ff */
[----:B-----5:R-:W-:Y:S05]  /*10490*/  WARPSYNC.COLLECTIVE R15, `(.L_x_14977) ;  /* 0x000000000f087348 */ /* 0x020fea0003c00000 */
[----:B------:R0:W1:Y:S02]  /*104a0*/  SHFL.IDX P6, R14, R13, R12, R11 ;  /* 0x0000000c0d0e7389 */ /* 0x00006400000c000b */
[----:B01---5:R-:W-:Y:S01]  /*104b0*/  ENDCOLLECTIVE ;  /* 0x000000000000791b */ /* 0x023fe20003800000 */
.L_x_14977:
[----:B------:R-:W-:-:S05]  /*104c0*/  IMAD R6, R6, 0xc0, R8 ;  /* 0x000000c006067824 */ /* 0x000fca00078e0208 */
[----:B------:R-:W-:Y:S01]  /*104d0*/  ISETP.GE.AND P1, PT, R6, UR37, PT ;  /* 0x0000002506007c0c */ /* 0x000fe2000bf26270 */
[----:B------:R-:W-:Y:S02]  /*104e0*/  IMAD.MOV.U32 R13, RZ, RZ, R0 ;  /* 0x000000ffff0d7224 */ /* 0x000fe400078e0000 */
[----:B------:R-:W-:-:S10]  /*104f0*/  IMAD.MOV.U32 R2, RZ, RZ, R14 ;  /* 0x000000ffff027224 */ /* 0x000fd400078e000e */
[----:B------:R-:W-:Y:S05]  /*10500*/  WARPSYNC.COLLECTIVE R15, `(.L_x_14978) ;  /* 0x000000000f087348 */ /* 0x000fea0003c00000 */
[----:B------:R0:W1:Y:S02]  /*10510*/  SHFL.IDX P6, R14, R13, R12, R11 ;  /* 0x0000000c0d0e7389 */ /* 0x00006400000c000b */
[----:B01----:R-:W-:Y:S01]  /*10520*/  ENDCOLLECTIVE ;  /* 0x000000000000791b */ /* 0x003fe20003800000 */
.L_x_14978:
[----:B------:R-:W-:Y:S02]  /*10530*/  IMAD.MOV.U32 R13, RZ, RZ, R4 ;  /* 0x000000ffff0d7224 */ /* 0x000fe400078e0004 */
[----:B------:R-:W-:Y:S01]  /*10540*/  IMAD.MOV.U32 R12, RZ, RZ, 0x1 ;  /* 0x00000001ff0c7424 */ /* 0x000fe200078e00ff */
[----:B------:R-:W-:-:S07]  /*10550*/  MOV R3, R14 ;  /* 0x0000000e00037202 */ /* 0x000fce0000000f00 */
[----:B------:R-:W-:Y:S05]  /*10560*/  WARPSYNC.COLLECTIVE R15, `(.L_x_14979) ;  /* 0x000000000f087348 */ /* 0x000fea0003c00000 */
[----:B------:R0:W1:Y:S02]  /*10570*/  SHFL.IDX P6, R14, R13, R12, R11 ;  /* 0x0000000c0d0e7389 */ /* 0x00006400000c000b */
[----:B01----:R-:W-:Y:S01]  /*10580*/  ENDCOLLECTIVE ;  /* 0x000000000000791b */ /* 0x003fe20003800000 */
.L_x_14979:
        /* <DEDUP_REMOVED lines=11> */
[----:B------:R-:W-:Y:S02]  /*10640*/  ISETP.GE.AND P1, PT, R2, UR37, PT ;  /* 0x0000002502007c0c */ /* 0x000fe4000bf26270 */
[----:B------:R-:W-:-:S11]  /*10650*/  MOV R2, R14 ;  /* 0x0000000e00027202 */ /* 0x000fd60000000f00 */
[----:B------:R-:W-:Y:S05]  /*10660*/  WARPSYNC.COLLECTIVE R15, `(.L_x_14980) ;  /* 0x000000000f087348 */ /* 0x000fea0003c00000 */
[----:B------:R0:W1:Y:S02]  /*10670*/  SHFL.IDX P6, R14, R13, R12, R11 ;  /* 0x0000000c0d0e7389 */ /* 0x00006400000c000b */
[----:B01----:R-:W-:Y:S01]  /*10680*/  ENDCOLLECTIVE ;  /* 0x000000000000791b */ /* 0x003fe20003800000 */
.L_x_14980:
[----:B------:R-:W-:Y:S01]  /*10690*/  IMAD.MOV.U32 R13, RZ, RZ, R4 ;  /* 0x000000ffff0d7224 */ /* 0x000fe200078e0004 */
[----:B------:R-:W-:Y:S01]  /*106a0*/  MOV R12, 0x2 ;  /* 0x00000002000c7802 */ /* 0x000fe20000000f00 */
[----:B------:R-:W-:-:S07]  /*106b0*/  IMAD.MOV.U32 R3, RZ, RZ, R14 ;  /* 0x000000ffff037224 */ /* 0x000fce00078e000e */
[----:B------:R-:W-:Y:S05]  /*106c0*/  WARPSYNC.COLLECTIVE R15, `(.L_x_14981) ;  /* 0x000000000f087348 */ /* 0x000fea0003c00000 */
[----:B------:R0:W1:Y:S02]  /*106d0*/  SHFL.IDX P6, R14, R13, R12, R11 ;  /* 0x0000000c0d0e7389 */ /* 0x00006400000c000b */
[----:B01----:R-:W-:Y:S01]  /*106e0*/  ENDCOLLECTIVE ;  /* 0x000000000000791b */ /* 0x003fe20003800000 */
.L_x_14981:
        /* <DEDUP_REMOVED lines=16> */
.L_x_14982:
[----:B------:R-:W-:Y:S01]  /*107f0*/  MOV R13, R4 ;  /* 0x00000004000d7202 */ /* 0x000fe20000000f00 */
[----:B------:R-:W-:Y:S02]  /*10800*/  IMAD.MOV.U32 R12, RZ, RZ, 0x3 ;  /* 0x00000003ff0c7424 */ /* 0x000fe400078e00ff */
[----:B------:R-:W-:-:S07]  /*10810*/  IMAD.MOV.U32 R3, RZ, RZ, R14 ;  /* 0x000000ffff037224 */ /* 0x000fce00078e000e */
[----:B------:R-:W-:Y:S05]  /*10820*/  WARPSYNC.COLLECTIVE R15, `(.L_x_14983) ;  /* 0x000000000f087348 */ /* 0x000fea0003c00000 */
[----:B------:R0:W1:Y:S02]  /*10830*/  SHFL.IDX P6, R14, R13, R12, R11 ;  /* 0x0000000c0d0e7389 */ /* 0x00006400000c000b */
[----:B01----:R-:W-:Y:S01]  /*10840*/  ENDCOLLECTIVE ;  /* 0x000000000000791b */ /* 0x003fe20003800000 */
.L_x_14983:
        /* <DEDUP_REMOVED lines=16> */
.L_x_14984:
[----:B------:R-:W-:Y:S02]  /*10950*/  IMAD.MOV.U32 R13, RZ, RZ, R4 ;  /* 0x000000ffff0d7224 */ /* 0x000fe400078e0004 */
[----:B------:R-:W-:Y:S02]  /*10960*/  IMAD.MOV.U32 R12, RZ, RZ, 0x4 ;  /* 0x00000004ff0c7424 */ /* 0x000fe400078e00ff */
[----:B------:R-:W-:-:S07]  /*10970*/  IMAD.MOV.U32 R3, RZ, RZ, R14 ;  /* 0x000000ffff037224 */ /* 0x000fce00078e000e */
[----:B------:R-:W-:Y:S05]  /*10980*/  WARPSYNC.COLLECTIVE R15, `(.L_x_14985) ;  /* 0x000000000f087348 */ /* 0x000fea0003c00000 */
[----:B------:R0:W1:Y:S02]  /*10990*/  SHFL.IDX P6, R14, R13, R12, R11 ;  /* 0x0000000c0d0e7389 */ /* 0x00006400000c000b */
[----:B01----:R-:W-:Y:S01]  /*109a0*/  ENDCOLLECTIVE ;  /* 0x000000000000791b */ /* 0x003fe20003800000 */
.L_x_14985:
        /* <DEDUP_REMOVED lines=11> */
[----:B------:R-:W-:Y:S01]  /*10a60*/  ISETP.GE.AND P1, PT, R2, UR37, PT ;  /* 0x0000002502007c0c */ /* 0x000fe2000bf26270 */
[----:B------:R-:W-:-:S12]  /*10a70*/  IMAD.MOV.U32 R2, RZ, RZ, R14 ;  /* 0x000000ffff027224 */ /* 0x000fd800078e000e */
[----:B------:R-:W-:Y:S05]  /*10a80*/  WARPSYNC.COLLECTIVE R15, `(.L_x_14986) ;  /* 0x000000000f087348 */ /* 0x000fea0003c00000 */
[----:B------:R0:W1:Y:S02]  /*10a90*/  SHFL.IDX P6, R14, R13, R12, R11 ;  /* 0x0000000c0d0e7389 */ /* 0x00006400000c000b */
[----:B01----:R-:W-:Y:S01]  /*10aa0*/  ENDCOLLECTIVE ;  /* 0x000000000000791b */ /* 0x003fe20003800000 */
.L_x_14986:
[----:B------:R-:W-:Y:S02]  /*10ab0*/  IMAD.MOV.U32 R13, RZ, RZ, R4 ;  /* 0x000000ffff0d7224 */ /* 0x000fe400078e0004 */
[----:B------:R-:W-:Y:S02]  /*10ac0*/  IMAD.MOV.U32 R12, RZ, RZ, 0x5 ;  /* 0x00000005ff0c7424 */ /* 0x000fe400078e00ff */
[----:B------:R-:W-:-:S07]  /*10ad0*/  IMAD.MOV.U32 R3, RZ, RZ, R14 ;  /* 0x000000ffff037224 */ /* 0x000fce00078e000e */
[----:B------:R-:W-:Y:S05]  /*10ae0*/  WARPSYNC.COLLECTIVE R15, `(.L_x_14987) ;  /* 0x000000000f087348 */ /* 0x000fea0003c00000 */
[----:B------:R0:W1:Y:S02]  /*10af0*/  SHFL.IDX P6, R14, R13, R12, R11 ;  /* 0x0000000c0d0e7389 */ /* 0x00006400000c000b */
[----:B01----:R-:W-:Y:S01]  /*10b00*/  ENDCOLLECTIVE ;  /* 0x000000000000791b */ /* 0x003fe20003800000 */
.L_x_14987:
        /* <DEDUP_REMOVED lines=16> */
.L_x_14988:
[----:B------:R-:W-:Y:S02]  /*10c10*/  IMAD.MOV.U32 R13, RZ, RZ, R4 ;  /* 0x000000ffff0d7224 */ /* 0x000fe400078e0004 */
[----:B------:R-:W-:Y:S01]  /*10c20*/  IMAD.MOV.U32 R12, RZ, RZ, 0x6 ;  /* 0x00000006ff0c7424 */ /* 0x000fe200078e00ff */
[----:B------:R-:W-:-:S07]  /*10c30*/  MOV R3, R14 ;  /* 0x0000000e00037202 */ /* 0x000fce0000000f00 */
[----:B------:R-:W-:Y:S05]  /*10c40*/  WARPSYNC.COLLECTIVE R15, `(.L_x_14989) ;  /* 0x000000000f087348 */ /* 0x000fea0003c00000 */
[----:B------:R0:W1:Y:S02]  /*10c50*/  SHFL.IDX P6, R14, R13, R12, R11 ;  /* 0x0000000c0d0e7389 */ /* 0x00006400000c000b */
[----:B01----:R-:W-:Y:S01]  /*10c60*/  ENDCOLLECTIVE ;  /* 0x000000000000791b */ /* 0x003fe20003800000 */
.L_x_14989:
        /* <DEDUP_REMOVED lines=16> */
.L_x_14990:
[----:B------:R-:W-:Y:S02]  /*10d70*/  IMAD.MOV.U32 R13, RZ, RZ, R4 ;  /* 0x000000ffff0d7224 */ /* 0x000fe400078e0004 */
[----:B------:R-:W-:Y:S02]  /*10d80*/  IMAD.MOV.U32 R12, RZ, RZ, 0x7 ;  /* 0x00000007ff0c7424 */ /* 0x000fe400078e00ff */
[----:B------:R-:W-:-:S07]  /*10d90*/  IMAD.MOV.U32 R3, RZ, RZ, R14 ;  /* 0x000000ffff037224 */ /* 0x000fce00078e000e */
[----:B------:R-:W-:Y:S05]  /*10da0*/  WARPSYNC.COLLECTIVE R15, `(.L_x_14991) ;  /* 0x000000000f087348 */ /* 0x000fea0003c00000 */
[----:B------:R0:W1:Y:S02]  /*10db0*/  SHFL.IDX P6, R14, R13, R12, R11 ;  /* 0x0000000c0d0e7389 */ /* 0x00006400000c000b */
[----:B01----:R-:W-:Y:S01]  /*10dc0*/  ENDCOLLECTIVE ;  /* 0x000000000000791b */ /* 0x003fe20003800000 */
.L_x_14991:
[----:B------:R-:W-:-:S05]  /*10dd0*/  @!P1 LEA R3, P0, R10, R3, 0x1 ;  /* 0x000000030a039211 */ /* 0x000fca00078008ff */
[----:B------:R-:W-:-:S05]  /*10de0*/  @!P1 IMAD.X R2, RZ, RZ, R2, P0 ;  /* 0x000000ffff029224 */ /* 0x000fca00000e0602 */
[----:B------:R-:W-:Y:S02]  /*10df0*/  @!P1 LOP3.LUT R3, R3, R2, RZ, 0x3c, !PT ;  /* 0x0000000203039212 */ /* 0x000fe400078e3cff */
[----:B------:R-:W-:Y:S02]  /*10e00*/  MOV R13, R0 ;  /* 0x00000000000d7202 */ /* 0x000fe40000000f00 */
[----:B------:R-:W-:-:S04]  /*10e10*/  @!P1 LOP3.LUT R2, R3, R2, RZ, 0x3c, !PT ;  /* 0x0000000203029212 */ /* 0x000fc800078e3cff */
[----:B------:R-:W-:Y:S01]  /*10e20*/  @!P1 LOP3.LUT R3, R3, R2, RZ, 0x3c, !PT ;  /* 0x0000000203039212 */ /* 0x000fe200078e3cff */
[----:B------:R-:W-:-:S07]  /*10e30*/  IMAD.MOV.U32 R4, RZ, RZ, R14 ;  /* 0x000000ffff047224 */ /* 0x000fce00078e000e */
[----:B------:R-:W-:Y:S05]  /*10e40*/  WARPSYNC.COLLECTIVE R15, `(.L_x_14992) ;  /* 0x000000000f087348 */ /* 0x000fea0003c00000 */
[----:B------:R0:W1:Y:S02]  /*10e50*/  SHFL.IDX P6, R14, R13, R12, R11 ;  /* 0x0000000c0d0e7389 */ /* 0x00006400000c000b */
[----:B01----:R-:W-:Y:S01]  /*10e60*/  ENDCOLLECTIVE ;  /* 0x000000000000791b */ /* 0x003fe20003800000 */
.L_x_14992:
[----:B------:R-:W-:Y:S01]  /*10e70*/  @!PT LDS RZ, [RZ] ;  /* 0x00000000fffff984 */ /* 0x000fe20000000800 */
[----:B------:R-:W-:Y:S01]  /*10e80*/  @!PT LDS RZ, [RZ] ;  /* 0x00000000fffff984 */ /* 0x000fe20000000800 */
[----:B------:R-:W-:Y:S01]  /*10e90*/  @!PT LDS RZ, [RZ] ;  /* 0x00000000fffff984 */ /* 0x000fe20000000800 */
[----:B------:R0:W-:Y:S01]  /*10ea0*/  @!P1 LDGSTS.E.BYPASS.LTC128B.128 [R9+0xb400], desc[UR50][R2.64], !P5 ;  /* 0x0b40000002099fae */ /* 0x0001e2000e901d72 */
[----:B------:R-:W-:Y:S01]  /*10eb0*/  IMAD.MOV.U32 R13, RZ, RZ, R7 ;  /* 0x000000ffff0d7224 */ /* 0x000fe200078e0007 */
[----:B------:R-:W-:Y:S01]  /*10ec0*/  MOV R12, RZ ;  /* 0x000000ff000c7202 */ /* 0x000fe20000000f00 */
[----:B0-----:R-:W-:-:S05]  /*10ed0*/  VIADD R2, R6, 0x70 ;  /* 0x0000007006027836 */ /* 0x001fca0000000000 */
[----:B------:R-:W-:Y:S01]  /*10ee0*/  ISETP.GE.AND P1, PT, R2, UR37, PT ;  /* 0x0000002502007c0c */ /* 0x000fe2000bf26270 */
[----:B------:R-:W-:-:S12]  /*10ef0*/  IMAD.MOV.U32 R0, RZ, RZ, R14 ;  /* 0x000000ffff007224 */ /* 0x000fd800078e000e */
[----:B------:R-:W-:Y:S05]  /*10f00*/  WARPSYNC.COLLECTIVE R15, `(.L_x_14993) ;  /* 0x000000000f087348 */ /* 0x000fea0003c00000 */
[----:B------:R0:W1:Y:S02]  /*10f10*/  SHFL.IDX P6, R14, R13, R12, R11 ;  /* 0x0000000c0d0e7389 */ /* 0x00006400000c000b */
[----:B01----:R-:W-:Y:S01]  /*10f20*/  ENDCOLLECTIVE ;  /* 0x000000000000791b */ /* 0x003fe20003800000 */
.L_x_14993:
        /* <DEDUP_REMOVED lines=13> */
.L_x_14994:
[----:B------:R-:W-:Y:S01]  /*11000*/  IMAD.MOV.U32 R13, RZ, RZ, R7 ;  /* 0x000000ffff0d7224 */ /* 0x000fe200078e0007 */
[----:B------:R-:W-:Y:S02]  /*11010*/  MOV R12, 0x1 ;  /* 0x00000001000c7802 */ /* 0x000fe40000000f00 */
[----:B------:R-:W-:-:S13]  /*11020*/  @!P1 LEA R2, P0, R10, R14, 0x1 ;  /* 0x0000000e0a029211 */ /* 0x000fda00078008ff */
[----:B------:R-:W-:Y:S05]  /*11030*/  WARPSYNC.COLLECTIVE R15, `(.L_x_14995) ;  /* 0x000000000f087348 */ /* 0x000fea0003c00000 */
[----:B------:R0:W1:Y:S02]  /*11040*/  SHFL.IDX P6, R14, R13, R12, R11 ;  /* 0x0000000c0d0e7389 */ /* 0x00006400000c000b */
[----:B01----:R-:W-:Y:S01]  /*11050*/  ENDCOLLECTIVE ;  /* 0x000000000000791b */ /* 0x003fe20003800000 */
.L_x_14995:
        /* <DEDUP_REMOVED lines=12> */
.L_x_14996:
[----:B------:R-:W-:Y:S01]  /*11120*/  IMAD.MOV.U32 R13, RZ, RZ, R7 ;  /* 0x000000ffff0d7224 */ /* 0x000fe200078e0007 */
[----:B------:R-:W-:Y:S01]  /*11130*/  MOV R12, 0x2 ;  /* 0x00000002000c7802 */ /* 0x000fe20000000f00 */
[----:B------:R-:W-:-:S07]  /*11140*/  IMAD.MOV.U32 R2, RZ, RZ, R14 ;  /* 0x000000ffff027224 */ /* 0x000fce00078e000e */
[----:B------:R-:W-:Y:S05]  /*11150*/  WARPSYNC.COLLECTIVE R15, `(.L_x_14997) ;  /* 0x000000000f087348 */ /* 0x000fea0003c00000 */
[----:B------:R0:W1:Y:S02]  /*11160*/  SHFL.IDX P6, R14, R13, R12, R11 ;  /* 0x0000000c0d0e7389 */ /* 0x00006400000c000b */
[----:B01----:R-:W-:Y:S01]  /*11170*/  ENDCOLLECTIVE ;  /* 0x000000000000791b */ /* 0x003fe20003800000 */
.L_x_14997:
        /* <DEDUP_REMOVED lines=11> */
.L_x_14998:
[----:B------:R-:W-:-:S05]  /*11230*/  VIADD R3, R6, 0xa0 ;  /* 0x000000a006037836 */ /* 0x000fca0000000000 */
[----:B------:R-:W-:Y:S02]  /*11240*/  ISETP.GE.AND P1, PT, R3, UR37, PT ;  /* 0x0000002503007c0c */ /* 0x000fe4000bf26270 */
[----:B------:R-:W-:Y:S01]  /*11250*/  MOV R13, R7 ;  /* 0x00000007000d7202 */ /* 0x000fe20000000f00 */
[----:B------:R-:W-:Y:S02]  /*11260*/  IMAD.MOV.U32 R12, RZ, RZ, 0x3 ;  /* 0x00000003ff0c7424 */ /* 0x000fe400078e00ff */
[----:B------:R-:W-:-:S08]  /*11270*/  IMAD.MOV.U32 R2, RZ, RZ, R14 ;  /* 0x000000ffff027224 */ /* 0x000fd000078e000e */
[----:B------:R-:W-:Y:S05]  /*11280*/  WARPSYNC.COLLECTIVE R15, `(.L_x_14999) ;  /* 0x000000000f087348 */ /* 0x000fea0003c00000 */
[----:B------:R0:W1:Y:S02]  /*11290*/  SHFL.IDX P6, R14, R13, R12, R11 ;  /* 0x0000000c0d0e7389 */ /* 0x00006400000c000b */
[----:B01----:R-:W-:Y:S01]  /*112a0*/  ENDCOLLECTIVE ;  /* 0x000000000000791b */ /* 0x003fe20003800000 */
.L_x_14999:
        /* <DEDUP_REMOVED lines=11> */
.L_x_15000:
[----:B------:R-:W-:Y:S05]  /*11360*/  BRA `(.L_x_15001) ;  /* 0xffffffc000dc7947 */ /* 0x000fea000383ffff */
.L_x_14915:
[----:B0-----:R0:W1:Y:S02]  /*11370*/  SYNCS.PHASECHK.TRANS64.TRYWAIT P0, [R16+URZ+0x16820], R3 ;  /* 0x01682003100075a7 */ /* 0x001064000800017f */
[----:B-1----:R-:W-:Y:S05]  /*11380*/  @!P0 NANOSLEEP.SYNCS 0x989680 ;  /* 0x009896800000895d */ /* 0x002fea0003900000 */
[----:B------:R-:W1:Y:S02]  /*11390*/  @!P0 SYNCS.PHASECHK.TRANS64 P0, [R16+URZ+0x16820], R3 ;  /* 0x01682003100085a7 */ /* 0x000e64000800007f */
[----:B-1----:R-:W-:Y:S05]  /*113a0*/  @!P0 BRA `(.L_x_14915) ;  /* 0xfffffffc00f08947 */ /* 0x002fea000383ffff */
[----:B------:R-:W-:Y:S05]  /*113b0*/  BRA `(.L_x_15002) ;  /* 0xffffffc400387947 */ /* 0x000fea000383ffff */
.L_x_14919:
[----:B0-----:R0:W1:Y:S02]  /*113c0*/  SYNCS.PHASECHK.TRANS64.TRYWAIT P0, [R5+URZ+0x16840], R2 ;  /* 0x01684002050075a7 */ /* 0x001064000800017f */
[----:B-1----:R-:W-:Y:S05]  /*113d0*/  @!P0 NANOSLEEP.SYNCS 0x989680 ;  /* 0x009896800000895d */ /* 0x002fea0003900000 */
[----:B------:R-:W1:Y:S02]  /*113e0*/  @!P0 SYNCS.PHASECHK.TRANS64 P0, [R5+URZ+0x16840], R2 ;  /* 0x01684002050085a7 */ /* 0x000e64000800007f */
[----:B-1----:R-:W-:Y:S05]  /*113f0*/  @!P0 BRA `(.L_x_14919) ;  /* 0xfffffffc00f08947 */ /* 0x002fea000383ffff */
[----:B------:R-:W-:Y:S05]  /*11400*/  BRA `(.L_x_15003) ;  /* 0xffffffc800047947 */ /* 0x000fea000383ffff */
.L_x_14920:
        /* <DEDUP_REMOVED lines=8> */
.L_x_15005:
[----:B------:R-:W-:Y:S05]  /*11490*/  BSYNC B1 ;  /* 0x0000000000017941 */ /* 0x000fea0003800000 */
.L_x_15004:
        /* <DEDUP_REMOVED lines=10> */
.L_x_15006:
[----:B------:R-:W-:Y:S01]  /*11540*/  MOV R13, R10 ;  /* 0x0000000a000d7202 */ /* 0x000fe20000000f00 */
[----:B------:R-:W-:Y:S01]  /*11550*/  IMAD.MOV.U32 R12, RZ, RZ, 0x1 ;  /* 0x00000001ff0c7424 */ /* 0x000fe200078e00ff */
[----:B------:R-:W-:Y:S01]  /*11560*/  SHF.L.U32 R7, R7, 0x3, RZ ;  /* 0x0000000307077819 */ /* 0x000fe200000006ff */
[----:B------:R-:W-:-:S03]  /*11570*/  IMAD.MOV.U32 R2, RZ, RZ, R14 ;  /* 0x000000ffff027224 */ /* 0x000fc600078e000e */
[----:B------:R-:W-:-:S07]  /*11580*/  LOP3.LUT R7, R7, 0x38, RZ, 0xc0, !PT ;  /* 0x0000003807077812 */ /* 0x000fce00078ec0ff */
[----:B------:R-:W-:Y:S05]  /*11590*/  WARPSYNC.COLLECTIVE R15, `(.L_x_15007) ;  /* 0x000000000f087348 */ /* 0x000fea0003c00000 */
[----:B------:R0:W1:Y:S02]  /*115a0*/  SHFL.IDX P6, R14, R13, R12, R11 ;  /* 0x0000000c0d0e7389 */ /* 0x00006400000c000b */
[----:B01----:R-:W-:Y:S01]  /*115b0*/  ENDCOLLECTIVE ;  /* 0x000000000000791b */ /* 0x003fe20003800000 */
.L_x_15007:
        /* <DEDUP_REMOVED lines=12> */
.L_x_15008:
[----:B------:R-:W-:Y:S01]  /*11680*/  MOV R13, R10 ;  /* 0x0000000a000d7202 */ /* 0x000fe20000000f00 */
[----:B------:R-:W-:Y:S02]  /*11690*/  IMAD.MOV.U32 R12, RZ, RZ, 0x2 ;  /* 0x00000002ff0c7424 */ /* 0x000fe400078e00ff */
[----:B------:R-:W-:-:S07]  /*116a0*/  IMAD.MOV.U32 R2, RZ, RZ, R14 ;  /* 0x000000ffff027224 */ /* 0x000fce00078e000e */
[----:B------:R-:W-:Y:S05]  /*116b0*/  WARPSYNC.COLLECTIVE R15, `(.L_x_15009) ;  /* 0x000000000f087348 */ /* 0x000fea0003c00000 */
[----:B------:R0:W1:Y:S02]  /*116c0*/  SHFL.IDX P6, R14, R13, R12, R11 ;  /* 0x0000000c0d0e7389 */ /* 0x00006400000c000b */
[----:B01----:R-:W-:Y:S01]  /*116d0*/  ENDCOLLECTIVE ;  /* 0x000000000000791b */ /* 0x003fe20003800000 */
.L_x_15009:
        /* <DEDUP_REMOVED lines=11> */
.L_x_15010:
[----:B------:R-:W-:Y:S01]  /*11790*/  MOV R13, R10 ;  /* 0x0000000a000d7202 */ /* 0x000fe20000000f00 */
[----:B------:R-:W-:Y:S02]  /*117a0*/  IMAD.MOV.U32 R12, RZ, RZ, 0x3 ;  /* 0x00000003ff0c7424 */ /* 0x000fe400078e00ff */
[----:B------:R-:W-:-:S07]  /*117b0*/  IMAD.MOV.U32 R2, RZ, RZ, R14 ;  /* 0x000000ffff027224 */ /* 0x000fce00078e000e */
[----:B------:R-:W-:Y:S05]  /*117c0*/  WARPSYNC.COLLECTIVE R15, `(.L_x_15011) ;  /* 0x000000000f087348 */ /* 0x000fea0003c00000 */
[----:B------:R0:W1:Y:S02]  /*117d0*/  SHFL.IDX P6, R14, R13, R12, R11 ;  /* 0x0000000c0d0e7389 */ /* 0x00006400000c000b */
[----:B01----:R-:W-:Y:S01]  /*117e0*/  ENDCOLLECTIVE ;  /* 0x000000000000791b */ /* 0x003fe20003800000 */
.L_x_15011:
        /* <DEDUP_REMOVED lines=11> */
.L_x_15012:
[----:B------:R-:W-:Y:S01]  /*118a0*/  MOV R13, R10 ;  /* 0x0000000a000d7202 */ /* 0x000fe20000000f00 */
[----:B------:R-:W-:Y:S02]  /*118b0*/  IMAD.MOV.U32 R12, RZ, RZ, 0x4 ;  /* 0x00000004ff0c7424 */ /* 0x000fe400078e00ff */
[----:B------:R-:W-:-:S07]  /*118c0*/  IMAD.MOV.U32 R2, RZ, RZ, R14 ;  /* 0x000000ffff027224 */ /* 0x000fce00078e000e */
[----:B------:R-:W-:Y:S05]  /*118d0*/  WARPSYNC.COLLECTIVE R15, `(.L_x_15013) ;  /* 0x000000000f087348 */ /* 0x000fea0003c00000 */
[----:B------:R0:W1:Y:S02]  /*118e0*/  SHFL.IDX P6, R14, R13, R12, R11 ;  /* 0x0000000c0d0e7389 */ /* 0x00006400000c000b */
[----:B01----:R-:W-:Y:S01]  /*118f0*/  ENDCOLLECTIVE ;  /* 0x000000000000791b */ /* 0x003fe20003800000 */
.L_x_15013:
        /* <DEDUP_REMOVED lines=11> */
.L_x_15014:
[----:B------:R-:W-:Y:S01]  /*119b0*/  MOV R13, R10 ;  /* 0x0000000a000d7202 */ /* 0x000fe20000000f00 */
[----:B------:R-:W-:Y:S02]  /*119c0*/  IMAD.MOV.U32 R12, RZ, RZ, 0x5 ;  /* 0x00000005ff0c7424 */ /* 0x000fe400078e00ff */
[----:B------:R-:W-:-:S07]  /*119d0*/  IMAD.MOV.U32 R2, RZ, RZ, R14 ;  /* 0x000000ffff027224 */ /* 0x000fce00078e000e */
[----:B------:R-:W-:Y:S05]  /*119e0*/  WARPSYNC.COLLECTIVE R15, `(.L_x_15015) ;  /* 0x000000000f087348 */ /* 0x000fea0003c00000 */
[----:B------:R0:W1:Y:S02]  /*119f0*/  SHFL.IDX P6, R14, R13, R12, R11 ;  /* 0x0000000c0d0e7389 */ /* 0x00006400000c000b */
[----:B01----:R-:W-:Y:S01]  /*11a00*/  ENDCOLLECTIVE ;  /* 0x000000000000791b */ /* 0x003fe20003800000 */
.L_x_15015:
        /* <DEDUP_REMOVED lines=11> */
.L_x_15016:
[----:B------:R-:W-:Y:S01]  /*11ac0*/  MOV R13, R10 ;  /* 0x0000000a000d7202 */ /* 0x000fe20000000f00 */
[----:B------:R-:W-:Y:S02]  /*11ad0*/  IMAD.MOV.U32 R12, RZ, RZ, 0x6 ;  /* 0x00000006ff0c7424 */ /* 0x000fe400078e00ff */
[----:B------:R-:W-:-:S07]  /*11ae0*/  IMAD.MOV.U32 R2, RZ, RZ, R14 ;  /* 0x000000ffff027224 */ /* 0x000fce00078e000e */
[----:B------:R-:W-:Y:S05]  /*11af0*/  WARPSYNC.COLLECTIVE R15, `(.L_x_15017) ;  /* 0x000000000f087348 */ /* 0x000fea0003c00000 */
[----:B------:R0:W1:Y:S02]  /*11b00*/  SHFL.IDX P6, R14, R13, R12, R11 ;  /* 0x0000000c0d0e7389 */ /* 0x00006400000c000b */
[----:B01----:R-:W-:Y:S01]  /*11b10*/  ENDCOLLECTIVE ;  /* 0x000000000000791b */ /* 0x003fe20003800000 */
.L_x_15017:
        /* <DEDUP_REMOVED lines=11> */
.L_x_15018:
[----:B------:R-:W-:Y:S01]  /*11bd0*/  MOV R13, R10 ;  /* 0x0000000a000d7202 */ /* 0x000fe20000000f00 */
[----:B------:R-:W-:Y:S02]  /*11be0*/  IMAD.MOV.U32 R12, RZ, RZ, 0x7 ;  /* 0x00000007ff0c7424 */ /* 0x000fe400078e00ff */
[----:B------:R-:W-:-:S07]  /*11bf0*/  IMAD.MOV.U32 R2, RZ, RZ, R14 ;  /* 0x000000ffff027224 */ /* 0x000fce00078e000e */
[----:B------:R-:W-:Y:S05]  /*11c00*/  WARPSYNC.COLLECTIVE R15, `(.L_x_15019) ;  /* 0x000000000f087348 */ /* 0x000fea0003c00000 */
[----:B------:R0:W1:Y:S02]  /*11c10*/  SHFL.IDX P6, R14, R13, R12, R11 ;  /* 0x0000000c0d0e7389 */ /* 0x00006400000c000b */
[----:B01----:R-:W-:Y:S01]  /*11c20*/  ENDCOLLECTIVE ;  /* 0x000000000000791b */ /* 0x003fe20003800000 */
.L_x_15019:
        /* <DEDUP_REMOVED lines=11> */
.L_x_15020:
[----:B------:R-:W-:Y:S01]  /*11ce0*/  IMAD.MOV.U32 R2, RZ, RZ, R14 ;  /* 0x000000ffff027224 */ /* 0x000fe200078e000e */
[----:B------:R-:W-:Y:S06]  /*11cf0*/  BRA `(.L_x_15021) ;  /* 0xffffffc000ec7947 */ /* 0x000fec000383ffff */
.L_x_14925:
[----:B-1----:R1:W2:Y:S02]  /*11d00*/  SYNCS.PHASECHK.TRANS64.TRYWAIT P0, [R5+URZ+0x16860], R2 ;  /* 0x01686002050075a7 */ /* 0x0022a4000800017f */
[----:B--2---:R-:W-:Y:S05]  /*11d10*/  @!P0 NANOSLEEP.SYNCS 0x989680 ;  /* 0x009896800000895d */ /* 0x004fea0003900000 */
[----:B------:R-:W2:Y:S02]  /*11d20*/  @!P0 SYNCS.PHASECHK.TRANS64 P0, [R5+URZ+0x16860], R2 ;  /* 0x01686002050085a7 */ /* 0x000ea4000800007f */
[----:B--2---:R-:W-:Y:S05]  /*11d30*/  @!P0 BRA `(.L_x_14925) ;  /* 0xfffffffc00f08947 */ /* 0x004fea000383ffff */
[----:B------:R-:W-:Y:S05]  /*11d40*/  BRA `(.L_x_15022) ;  /* 0xffffffc400447947 */ /* 0x000fea000383ffff */
.L_x_14926:
        /* <DEDUP_REMOVED lines=8> */
.L_x_15024:
[----:B------:R-:W-:Y:S05]  /*11dd0*/  BSYNC B1 ;  /* 0x0000000000017941 */ /* 0x000fea0003800000 */
.L_x_15023:
        /* <DEDUP_REMOVED lines=9> */
.L_x_15025:
[----:B------:R-:W-:Y:S01]  /*11e70*/  IMAD.MOV.U32 R13, RZ, RZ, R18 ;  /* 0x000000ffff0d7224 */ /* 0x000fe200078e0012 */
[----:B------:R-:W-:Y:S01]  /*11e80*/  MOV R12, 0x1 ;  /* 0x00000001000c7802 */ /* 0x000fe20000000f00 */
[----:B------:R-:W-:-:S07]  /*11e90*/  IMAD.MOV.U32 R2, RZ, RZ, R14 ;  /* 0x000000ffff027224 */ /* 0x000fce00078e000e */
[----:B------:R-:W-:Y:S05]  /*11ea0*/  WARPSYNC.COLLECTIVE R15, `(.L_x_15026) ;  /* 0x000000000f087348 */ /* 0x000fea0003c00000 */
[----:B------:R0:W1:Y:S02]  /*11eb0*/  SHFL.IDX P6, R14, R13, R12, R11 ;  /* 0x0000000c0d0e7389 */ /* 0x00006400000c000b */
[----:B01----:R-:W-:Y:S01]  /*11ec0*/  ENDCOLLECTIVE ;  /* 0x000000000000791b */ /* 0x003fe20003800000 */
.L_x_15026:
        /* <DEDUP_REMOVED lines=12> */
.L_x_15027:
[----:B------:R-:W-:Y:S01]  /*11f90*/  IMAD.MOV.U32 R13, RZ, RZ, R18 ;  /* 0x000000ffff0d7224 */ /* 0x000fe200078e0012 */
[----:B------:R-:W-:Y:S01]  /*11fa0*/  MOV R12, 0x2 ;  /* 0x00000002000c7802 */ /* 0x000fe20000000f00 */
[----:B------:R-:W-:-:S07]  /*11fb0*/  IMAD.MOV.U32 R2, RZ, RZ, R14 ;  /* 0x000000ffff027224 */ /* 0x000fce00078e000e */
[----:B------:R-:W-:Y:S05]  /*11fc0*/  WARPSYNC.COLLECTIVE R15, `(.L_x_15028) ;  /* 0x000000000f087348 */ /* 0x000fea0003c00000 */
[----:B------:R0:W1:Y:S02]  /*11fd0*/  SHFL.IDX P6, R14, R13, R12, R11 ;  /* 0x0000000c0d0e7389 */ /* 0x00006400000c000b */
[----:B01----:R-:W-:Y:S01]  /*11fe0*/  ENDCOLLECTIVE ;  /* 0x000000000000791b */ /* 0x003fe20003800000 */
.L_x_15028:
        /* <DEDUP_REMOVED lines=12> */
.L_x_15029:
[----:B------:R-:W-:Y:S01]  /*120b0*/  IMAD.MOV.U32 R13, RZ, RZ, R18 ;  /* 0x000000ffff0d7224 */ /* 0x000fe200078e0012 */
[----:B------:R-:W-:Y:S01]  /*120c0*/  MOV R12, 0x3 ;  /* 0x00000003000c7802 */ /* 0x000fe20000000f00 */
[----:B------:R-:W-:-:S07]  /*120d0*/  IMAD.MOV.U32 R2, RZ, RZ, R14 ;  /* 0x000000ffff027224 */ /* 0x000fce00078e000e */
[----:B------:R-:W-:Y:S05]  /*120e0*/  WARPSYNC.COLLECTIVE R15, `(.L_x_15030) ;  /* 0x000000000f087348 */ /* 0x000fea0003c00000 */
[----:B------:R0:W1:Y:S02]  /*120f0*/  SHFL.IDX P6, R14, R13, R12, R11 ;  /* 0x0000000c0d0e7389 */ /* 0x00006400000c000b */
[----:B01----:R-:W-:Y:S01]  /*12100*/  ENDCOLLECTIVE ;  /* 0x000000000000791b */ /* 0x003fe20003800000 */
.L_x_15030:
        /* <DEDUP_REMOVED lines=12> */
.L_x_15031:
[----:B------:R-:W-:Y:S01]  /*121d0*/  IMAD.MOV.U32 R13, RZ, RZ, R18 ;  /* 0x000000ffff0d7224 */ /* 0x000fe200078e0012 */
[----:B------:R-:W-:Y:S01]  /*121e0*/  MOV R12, 0x4 ;  /* 0x00000004000c7802 */ /* 0x000fe20000000f00 */
[----:B------:R-:W-:-:S07]  /*121f0*/  IMAD.MOV.U32 R2, RZ, RZ, R14 ;  /* 0x000000ffff027224 */ /* 0x000fce00078e000e */
[----:B------:R-:W-:Y:S05]  /*12200*/  WARPSYNC.COLLECTIVE R15, `(.L_x_15032) ;  /* 0x000000000f087348 */ /* 0x000fea0003c00000 */
[----:B------:R0:W1:Y:S02]  /*12210*/  SHFL.IDX P6, R14, R13, R12, R11 ;  /* 0x0000000c0d0e7389 */ /* 0x00006400000c000b */
[----:B01----:R-:W-:Y:S01]  /*12220*/  ENDCOLLECTIVE ;  /* 0x000000000000791b */ /* 0x003fe20003800000 */
.L_x_15032:
        /* <DEDUP_REMOVED lines=12> */
.L_x_15033:
[----:B------:R-:W-:Y:S01]  /*122f0*/  IMAD.MOV.U32 R13, RZ, RZ, R18 ;  /* 0x000000ffff0d7224 */ /* 0x000fe200078e0012 */
[----:B------:R-:W-:Y:S01]  /*12300*/  MOV R12, 0x5 ;  /* 0x00000005000c7802 */ /* 0x000fe20000000f00 */
[----:B------:R-:W-:-:S07]  /*12310*/  IMAD.MOV.U32 R2, RZ, RZ, R14 ;  /* 0x000000ffff027224 */ /* 0x000fce00078e000e */
[----:B------:R-:W-:Y:S05]  /*12320*/  WARPSYNC.COLLECTIVE R15, `(.L_x_15034) ;  /* 0x000000000f087348 */ /* 0x000fea0003c00000 */
[----:B------:R0:W1:Y:S02]  /*12330*/  SHFL.IDX P6, R14, R13, R12, R11 ;  /* 0x0000000c0d0e7389 */ /* 0x00006400000c000b */
[----:B01----:R-:W-:Y:S01]  /*12340*/  ENDCOLLECTIVE ;  /* 0x000000000000791b */ /* 0x003fe20003800000 */
.L_x_15034:
        /* <DEDUP_REMOVED lines=12> */
.L_x_15035:
[----:B------:R-:W-:Y:S01]  /*12410*/  IMAD.MOV.U32 R13, RZ, RZ, R18 ;  /* 0x000000ffff0d7224 */ /* 0x000fe200078e0012 */
[----:B------:R-:W-:Y:S01]  /*12420*/  MOV R12, 0x6 ;  /* 0x00000006000c7802 */ /* 0x000fe20000000f00 */
[----:B------:R-:W-:-:S07]  /*12430*/  IMAD.MOV.U32 R2, RZ, RZ, R14 ;  /* 0x000000ffff027224 */ /* 0x000fce00078e000e */
[----:B------:R-:W-:Y:S05]  /*12440*/  WARPSYNC.COLLECTIVE R15, `(.L_x_15036) ;  /* 0x000000000f087348 */ /* 0x000fea0003c00000 */
[----:B------:R0:W1:Y:S02]  /*12450*/  SHFL.IDX P6, R14, R13, R12, R11 ;  /* 0x0000000c0d0e7389 */ /* 0x00006400000c000b */
[----:B01----:R-:W-:Y:S01]  /*12460*/  ENDCOLLECTIVE ;  /* 0x000000000000791b */ /* 0x003fe20003800000 */
.L_x_15036:
        /* <DEDUP_REMOVED lines=12> */
.L_x_15037:
[----:B------:R-:W-:Y:S01]  /*12530*/  IMAD.MOV.U32 R13, RZ, RZ, R18 ;  /* 0x000000ffff0d7224 */ /* 0x000fe200078e0012 */
[----:B------:R-:W-:Y:S01]  /*12540*/  MOV R12, 0x7 ;  /* 0x00000007000c7802 */ /* 0x000fe20000000f00 */
[----:B------:R-:W-:-:S07]  /*12550*/  IMAD.MOV.U32 R2, RZ, RZ, R14 ;  /* 0x000000ffff027224 */ /* 0x000fce00078e000e */
[----:B------:R-:W-:Y:S05]  /*12560*/  WARPSYNC.COLLECTIVE R15, `(.L_x_15038) ;  /* 0x000000000f087348 */ /* 0x000fea0003c00000 */
[----:B------:R0:W1:Y:S02]  /*12570*/  SHFL.IDX P6, R14, R13, R12, R11 ;  /* 0x0000000c0d0e7389 */ /* 0x00006400000c000b */
[----:B01----:R-:W-:Y:S01]  /*12580*/  ENDCOLLECTIVE ;  /* 0x000000000000791b */ /* 0x003fe20003800000 */
.L_x_15038:
        /* <DEDUP_REMOVED lines=12> */
.L_x_15039:
[----:B------:R-:W-:Y:S01]  /*12650*/  IMAD.MOV.U32 R2, RZ, RZ, R14 ;  /* 0x000000ffff027224 */ /* 0x000fe200078e000e */
[----:B------:R-:W-:Y:S06]  /*12660*/  BRA `(.L_x_15040) ;  /* 0xffffffbc00f47947 */ /* 0x000fec000383ffff */
.L_x_14934:
[----:B0-----:R0:W1:Y:S02]  /*12670*/  SYNCS.PHASECHK.TRANS64.TRYWAIT P0, [R4+URZ+0x16860], R3 ;  /* 0x01686003040075a7 */ /* 0x001064000800017f */
[----:B-1----:R-:W-:Y:S05]  /*12680*/  @!P0 NANOSLEEP.SYNCS 0x989680 ;  /* 0x009896800000895d */ /* 0x002fea0003900000 */
[----:B------:R-:W1:Y:S02]  /*12690*/  @!P0 SYNCS.PHASECHK.TRANS64 P0, [R4+URZ+0x16860], R3 ;  /* 0x01686003040085a7 */ /* 0x000e64000800007f */
[----:B-1----:R-:W-:Y:S05]  /*126a0*/  @!P0 BRA `(.L_x_14934) ;  /* 0xfffffffc00f08947 */ /* 0x002fea000383ffff */
[----:B------:R-:W-:Y:S05]  /*126b0*/  BRA `(.L_x_15041) ;  /* 0xffffffc400087947 */ /* 0x000fea000383ffff */
.L_x_14935:
        /* <DEDUP_REMOVED lines=8> */
.L_x_15043:
[----:B------:R-:W-:Y:S05]  /*12740*/  BSYNC B0 ;  /* 0x0000000000007941 */ /* 0x000fea0003800000 */
.L_x_15042:
        /* <DEDUP_REMOVED lines=10> */
.L_x_15044:
[----:B------:R-:W-:Y:S01]  /*127f0*/  IMAD.MOV.U32 R13, RZ, RZ, R18 ;  /* 0x000000ffff0d7224 */ /* 0x000fe200078e0012 */
[----:B------:R-:W-:Y:S02]  /*12800*/  MOV R12, 0x1 ;  /* 0x00000001000c7802 */ /* 0x000fe40000000f00 */
[----:B------:R-:W-:-:S04]  /*12810*/  SHF.L.U32 R2, R2, 0x3, RZ ;  /* 0x0000000302027819 */ /* 0x000fc800000006ff */
[----:B------:R-:W-:-:S05]  /*12820*/  LOP3.LUT R2, R2, 0x38, RZ, 0xc0, !PT ;  /* 0x0000003802027812 */ /* 0x000fca00078ec0ff */
[----:B------:R-:W-:-:S05]  /*12830*/  IMAD.SHL.U32 R6, R2, 0x2, RZ ;  /* 0x0000000202067824 */ /* 0x000fca00078e00ff */
[----:B------:R-:W-:-:S13]  /*12840*/  IADD3 R2, P0, R14, R6, RZ ;  /* 0x000000060e027210 */ /* 0x000fda0007f1e0ff */
[----:B------:R-:W-:Y:S05]  /*12850*/  WARPSYNC.COLLECTIVE R15, `(.L_x_15045) ;  /* 0x000000000f087348 */ /* 0x000fea0003c00000 */
[----:B------:R0:W1:Y:S02]  /*12860*/  SHFL.IDX P6, R14, R13, R12, R11 ;  /* 0x0000000c0d0e7389 */ /* 0x00006400000c000b */
[----:B01----:R-:W-:Y:S01]  /*12870*/  ENDCOLLECTIVE ;  /* 0x000000000000791b */ /* 0x003fe20003800000 */
.L_x_15045:
        /* <DEDUP_REMOVED lines=11> */
.L_x_15046:
[----:B------:R-:W-:Y:S02]  /*12930*/  IMAD.MOV.U32 R13, RZ, RZ, R18 ;  /* 0x000000ffff0d7224 */ /* 0x000fe400078e0012 */
[----:B------:R-:W-:Y:S01]  /*12940*/  IMAD.MOV.U32 R12, RZ, RZ, 0x2 ;  /* 0x00000002ff0c7424 */ /* 0x000fe200078e00ff */
[----:B------:R-:W-:-:S13]  /*12950*/  IADD3 R2, P0, R14, R6, RZ ;  /* 0x000000060e027210 */ /* 0x000fda0007f1e0ff */
[----:B------:R-:W-:Y:S05]  /*12960*/  WARPSYNC.COLLECTIVE R15, `(.L_x_15047) ;  /* 0x000000000f087348 */ /* 0x000fea0003c00000 */
[----:B------:R0:W1:Y:S02]  /*12970*/  SHFL.IDX P6, R14, R13, R12, R11 ;  /* 0x0000000c0d0e7389 */ /* 0x00006400000c000b */
[----:B01----:R-:W-:Y:S01]  /*12980*/  ENDCOLLECTIVE ;  /* 0x000000000000791b */ /* 0x003fe20003800000 */
.L_x_15047:
[----:B------:R-:W-:Y:S01]  /*12990*/  IMAD.X R3, RZ, RZ, R7, P0 ;  /* 0x000000ffff037224 */ /* 0x000fe200000e0607 */
[----:B------:R-:W-:Y:S01]  /*129a0*/  ISETP.LT.OR P0, PT, R5, 0x11, P2 ;  /* 0x000000110500780c */ /* 0x000fe20001701670 */
[----:B------:R-:W-:-:S12]  /*129b0*/  IMAD.MOV.U32 R13, RZ, RZ, R17 ;  /* 0x000000ffff0d7224 */ /* 0x000fd800078e0011 */
[----:B------:R-:W-:Y:S01]  /*129c0*/  @!PT LDS RZ, [RZ] ;  /* 0x00000000fffff984 */ /* 0x000fe20000000800 */
[----:B------:R-:W-:Y:S01]  /*129d0*/  @!PT LDS RZ, [RZ] ;  /* 0x00000000fffff984 */ /* 0x000fe20000000800 */
[----:B------:R-:W-:Y:S01]  /*129e0*/  @!PT LDS RZ, [RZ] ;  /* 0x00000000fffff984 */ /* 0x000fe20000000800 */
[----:B------:R0:W-:Y:S01]  /*129f0*/  LDGSTS.E.BYPASS.LTC128B.128 [R0+0xc00], desc[UR50][R2.64], !P0 ;  /* 0x00c0000002007fae */ /* 0x0001e2000c101d72 */
[----:B------:R-:W-:-:S07]  /*12a00*/  MOV R8, R14 ;  /* 0x0000000e00087202 */ /* 0x000fce0000000f00 */
[----:B0-----:R-:W-:Y:S05]  /*12a10*/  WARPSYNC.COLLECTIVE R15, `(.L_x_15048) ;  /* 0x000000000f087348 */ /* 0x001fea0003c00000 */
[----:B------:R1:W2:Y:S02]  /*12a20*/  SHFL.IDX P6, R14, R13, R12, R11 ;  /* 0x0000000c0d0e7389 */ /* 0x0002a400000c000b */
[----:B012---:R-:W-:Y:S01]  /*12a30*/  ENDCOLLECTIVE ;  /* 0x000000000000791b */ /* 0x007fe20003800000 */
.L_x_15048:
[----:B------:R-:W-:Y:S01]  /*12a40*/  IMAD.MOV.U32 R13, RZ, RZ, R18 ;  /* 0x000000ffff0d7224 */ /* 0x000fe200078e0012 */
[----:B------:R-:W-:Y:S01]  /*12a50*/  MOV R12, 0x3 ;  /* 0x00000003000c7802 */ /* 0x000fe20000000f00 */
[----:B------:R-:W-:-:S07]  /*12a60*/  IMAD.MOV.U32 R9, RZ, RZ, R14 ;  /* 0x000000ffff097224 */ /* 0x000fce00078e000e */
[----:B------:R-:W-:Y:S05]  /*12a70*/  WARPSYNC.COLLECTIVE R15, `(.L_x_15049) ;  /* 0x000000000f087348 */ /* 0x000fea0003c00000 */
[----:B------:R0:W1:Y:S02]  /*12a80*/  SHFL.IDX P6, R14, R13, R12, R11 ;  /* 0x0000000c0d0e7389 */ /* 0x00006400000c000b */
[----:B01----:R-:W-:Y:S01]  /*12a90*/  ENDCOLLECTIVE ;  /* 0x000000000000791b */ /* 0x003fe20003800000 */
.L_x_15049:
        /* <DEDUP_REMOVED lines=12> */
.L_x_15050:
[----:B------:R-:W-:Y:S01]  /*12b60*/  IMAD.MOV.U32 R13, RZ, RZ, R18 ;  /* 0x000000ffff0d7224 */ /* 0x000fe200078e0012 */
[----:B------:R-:W-:Y:S02]  /*12b70*/  MOV R12, 0x4 ;  /* 0x00000004000c7802 */ /* 0x000fe40000000f00 */
[----:B------:R-:W-:-:S13]  /*12b80*/  IADD3 R2, P0, R14, R6, RZ ;  /* 0x000000060e027210 */ /* 0x000fda0007f1e0ff */
[----:B------:R-:W-:Y:S05]  /*12b90*/  WARPSYNC.COLLECTIVE R15, `(.L_x_15051) ;  /* 0x000000000f087348 */ /* 0x000fea0003c00000 */
[----:B------:R0:W1:Y:S02]  /*12ba0*/  SHFL.IDX P6, R14, R13, R12, R11 ;  /* 0x0000000c0d0e7389 */ /* 0x00006400000c000b */
[----:B01----:R-:W-:Y:S01]  /*12bb0*/  ENDCOLLECTIVE ;  /* 0x000000000000791b */ /* 0x003fe20003800000 */
.L_x_15051:
        /* <DEDUP_REMOVED lines=11> */
.L_x_15052:
[----:B------:R-:W-:Y:S01]  /*12c70*/  MOV R13, R18 ;  /* 0x00000012000d7202 */ /* 0x000fe20000000f00 */
[----:B------:R-:W-:Y:S02]  /*12c80*/  IMAD.MOV.U32 R12, RZ, RZ, 0x5 ;  /* 0x00000005ff0c7424 */ /* 0x000fe400078e00ff */
[----:B------:R-:W-:-:S07]  /*12c90*/  IMAD.MOV.U32 R9, RZ, RZ, R14 ;  /* 0x000000ffff097224 */ /* 0x000fce00078e000e */
[----:B------:R-:W-:Y:S05]  /*12ca0*/  WARPSYNC.COLLECTIVE R15, `(.L_x_15053) ;  /* 0x000000000f087348 */ /* 0x000fea0003c00000 */
[----:B------:R0:W1:Y:S02]  /*12cb0*/  SHFL.IDX P6, R14, R13, R12, R11 ;  /* 0x0000000c0d0e7389 */ /* 0x00006400000c000b */
[----:B01----:R-:W-:Y:S01]  /*12cc0*/  ENDCOLLECTIVE ;  /* 0x000000000000791b */ /* 0x003fe20003800000 */
.L_x_15053:
        /* <DEDUP_REMOVED lines=12> */
.L_x_15054:
[----:B------:R-:W-:Y:S01]  /*12d90*/  MOV R13, R18 ;  /* 0x00000012000d7202 */ /* 0x000fe20000000f00 */
[----:B------:R-:W-:Y:S01]  /*12da0*/  IMAD.MOV.U32 R12, RZ, RZ, 0x6 ;  /* 0x00000006ff0c7424 */ /* 0x000fe200078e00ff */
[----:B------:R-:W-:-:S13]  /*12db0*/  IADD3 R2, P0, R14, R6, RZ ;  /* 0x000000060e027210 */ /* 0x000fda0007f1e0ff */
[----:B------:R-:W-:Y:S05]  /*12dc0*/  WARPSYNC.COLLECTIVE R15, `(.L_x_15055) ;  /* 0x000000000f087348 */ /* 0x000fea0003c00000 */
[----:B------:R0:W1:Y:S02]  /*12dd0*/  SHFL.IDX P6, R14, R13, R12, R11 ;  /* 0x0000000c0d0e7389 */ /* 0x00006400000c000b */
[----:B01----:R-:W-:Y:S01]  /*12de0*/  ENDCOLLECTIVE ;  /* 0x000000000000791b */ /* 0x003fe20003800000 */
.L_x_15055:
        /* <DEDUP_REMOVED lines=11> */
.L_x_15056:
[----:B------:R-:W-:Y:S02]  /*12ea0*/  IMAD.MOV.U32 R13, RZ, RZ, R18 ;  /* 0x000000ffff0d7224 */ /* 0x000fe400078e0012 */
[----:B------:R-:W-:Y:S02]  /*12eb0*/  IMAD.MOV.U32 R12, RZ, RZ, 0x7 ;  /* 0x00000007ff0c7424 */ /* 0x000fe400078e00ff */
[----:B------:R-:W-:-:S07]  /*12ec0*/  IMAD.MOV.U32 R9, RZ, RZ, R14 ;  /* 0x000000ffff097224 */ /* 0x000fce00078e000e */
[----:B------:R-:W-:Y:S05]  /*12ed0*/  WARPSYNC.COLLECTIVE R15, `(.L_x_15057) ;  /* 0x000000000f087348 */ /* 0x000fea0003c00000 */
[----:B------:R0:W1:Y:S02]  /*12ee0*/  SHFL.IDX P6, R14, R13, R12, R11 ;  /* 0x0000000c0d0e7389 */ /* 0x00006400000c000b */
[----:B01----:R-:W-:Y:S01]  /*12ef0*/  ENDCOLLECTIVE ;  /* 0x000000000000791b */ /* 0x003fe20003800000 */
.L_x_15057:
        /* <DEDUP_REMOVED lines=12> */
.L_x_15058:
[----:B------:R-:W-:Y:S05]  /*12fc0*/  BRA `(.L_x_15059) ;  /* 0xffffffbc00c87947 */ /* 0x000fea000383ffff */
.L_x_14940:
[----:B------:R-:W-:Y:S01]  /*12fd0*/  BSSY B0, `(.L_x_15060) ;  /* 0x0000008000007945 */ /* 0x000fe20003800000 */
[----:B-----5:R-:W-:Y:S01]  /*12fe0*/  MOV R13, R2 ;  /* 0x00000002000d7202 */ /* 0x020fe20000000f00 */
[----:B------:R-:W-:Y:S02]  /*12ff0*/  IMAD.MOV.U32 R12, RZ, RZ, RZ ;  /* 0x000000ffff0c7224 */ /* 0x000fe400078e00ff */
[----:B------:R-:W-:Y:S02]  /*13000*/  IMAD.MOV.U32 R11, RZ, RZ, 0x1f ;  /* 0x0000001fff0b7424 */ /* 0x000fe400078e00ff */
[----:B------:R-:W-:-:S07]  /*13010*/  IMAD.MOV.U32 R15, RZ, RZ, -0x1 ;  /* 0xffffffffff0f7424 */ /* 0x000fce00078e00ff */
[----:B01----:R-:W-:Y:S05]  /*13020*/  WARPSYNC.COLLECTIVE R15, `(.L_x_15061) ;  /* 0x000000000f087348 */ /* 0x003fea0003c00000 */
[----:B------:R2:W3:Y:S02]  /*13030*/  SHFL.IDX P6, R14, R13, R12, R11 ;  /* 0x0000000c0d0e7389 */ /* 0x0004e400000c000b */
[----:B0123--:R-:W-:Y:S01]  /*13040*/  ENDCOLLECTIVE ;  /* 0x000000000000791b */ /* 0x00ffe20003800000 */
.L_x_15061:
[----:B------:R-:W-:Y:S05]  /*13050*/  BSYNC B0 ;  /* 0x0000000000007941 */ /* 0x000fea0003800000 */
.L_x_15060:
[----:B------:R-:W-:Y:S05]  /*13060*/  BRA `(.L_x_15062) ;  /* 0xffffffc0004c7947 */ /* 0x000fea000383ffff */
.L_x_14943:
[----:B-1----:R1:W2:Y:S02]  /*13070*/  SYNCS.PHASECHK.TRANS64.TRYWAIT P0, [R5+URZ+0x16820], R0 ;  /* 0x01682000050075a7 */ /* 0x0022a4000800017f */
[----:B--2---:R-:W-:Y:S05]  /*13080*/  @!P0 NANOSLEEP.SYNCS 0x989680 ;  /* 0x009896800000895d */ /* 0x004fea0003900000 */
[----:B------:R-:W2:Y:S02]  /*13090*/  @!P0 SYNCS.PHASECHK.TRANS64 P0, [R5+URZ+0x16820], R0 ;  /* 0x01682000050085a7 */ /* 0x000ea4000800007f */
[----:B--2---:R-:W-:Y:S05]  /*130a0*/  @!P0 BRA `(.L_x_14943) ;  /* 0xfffffffc00f08947 */ /* 0x004fea000383ffff */
[----:B------:R-:W-:Y:S05]  /*130b0*/  BRA `(.L_x_15063) ;  /* 0xffffffc000987947 */ /* 0x000fea000383ffff */
.L_x_14944:
        /* <DEDUP_REMOVED lines=11> */
.L_x_15065:
[----:B------:R-:W-:Y:S05]  /*13170*/  BSYNC B0 ;  /* 0x0000000000007941 */ /* 0x000fea0003800000 */
.L_x_15064:
[----:B------:R-:W-:Y:S05]  /*13180*/  BRA `(.L_x_15066) ;  /* 0xffffffc000807947 */ /* 0x000fea000383ffff */
.L_x_14947:
[----:B------:R-:W-:Y:S01]  /*13190*/  BSSY B1, `(.L_x_15067) ;  /* 0x0000006000017945 */ /* 0x000fe20003800000 */
[----:B------:R-:W-:-:S07]  /*131a0*/  IMAD.MOV.U32 R15, RZ, RZ, -0x1 ;  /* 0xffffffffff0f7424 */ /* 0x000fce00078e00ff */
[----:B01----:R-:W-:Y:S05]  /*131b0*/  WARPSYNC.COLLECTIVE R15, `(.L_x_15068) ;  /* 0x000000000f0c7348 */ /* 0x003fea0003c00000 */
[----:B------:R-:W-:Y:S02]  /*131c0*/  ELECT P6, UR62, PT ;  /* 0x00000000003e782f */ /* 0x000fe400038c0000 */
[----:B------:R-:W-:Y:S01]  /*131d0*/  MOV R14, UR62 ;  /* 0x0000003e000e7c02 */ /* 0x000fe20008000f00 */
[----:B01----:R-:W-:Y:S10]  /*131e0*/  ENDCOLLECTIVE ;  /* 0x000000000000791b */ /* 0x003ff40003800000 */
.L_x_15068:
[----:B------:R-:W-:Y:S05]  /*131f0*/  BSYNC B1 ;  /* 0x0000000000017941 */ /* 0x000fea0003800000 */
.L_x_15067:
[----:B------:R-:W-:Y:S05]  /*13200*/  BRA `(.L_x_15069) ;  /* 0xffffffc000787947 */ /* 0x000fea000383ffff */
.L_x_14949:
[----:B-1----:R1:W2:Y:S02]  /*13210*/  SYNCS.PHASECHK.TRANS64.TRYWAIT P1, [R3+URZ+0x16840], R2 ;  /* 0x01684002030075a7 */ /* 0x0022a4000802017f */
[----:B--2---:R-:W-:Y:S05]  /*13220*/  @!P1 NANOSLEEP.SYNCS 0x989680 ;  /* 0x009896800000995d */ /* 0x004fea0003900000 */
[----:B------:R-:W2:Y:S02]  /*13230*/  @!P1 SYNCS.PHASECHK.TRANS64 P1, [R3+URZ+0x16840], R2 ;  /* 0x01684002030095a7 */ /* 0x000ea4000802007f */
[----:B--2---:R-:W-:Y:S05]  /*13240*/  @!P1 BRA `(.L_x_14949) ;  /* 0xfffffffc00f09947 */ /* 0x004fea000383ffff */
[----:B------:R-:W-:Y:S05]  /*13250*/  BRA `(.L_x_15070) ;  /* 0xffffffc000987947 */ /* 0x000fea000383ffff */
.L_x_14951:
[----:B--2---:R2:W3:Y:S02]  /*13260*/  SYNCS.PHASECHK.TRANS64.TRYWAIT P1, [R5+URZ+0x16840], R0 ;  /* 0x01684000050075a7 */ /* 0x0044e4000802017f */
[----:B---3--:R-:W-:Y:S05]  /*13270*/  @!P1 NANOSLEEP.SYNCS 0x989680 ;  /* 0x009896800000995d */ /* 0x008fea0003900000 */
[----:B------:R-:W3:Y:S02]  /*13280*/  @!P1 SYNCS.PHASECHK.TRANS64 P1, [R5+URZ+0x16840], R0 ;  /* 0x01684000050095a7 */ /* 0x000ee4000802007f */
[----:B---3--:R-:W-:Y:S05]  /*13290*/  @!P1 BRA `(.L_x_14951) ;  /* 0xfffffffc00f09947 */ /* 0x008fea000383ffff */
[----:B------:R-:W-:Y:S05]  /*132a0*/  BRA `(.L_x_15071) ;  /* 0xffffffc000a47947 */ /* 0x000fea000383ffff */
.L_x_14953:
[----:B---3--:R3:W4:Y:S02]  /*132b0*/  SYNCS.PHASECHK.TRANS64.TRYWAIT P1, [R3+URZ+0x16860], R2 ;  /* 0x01686002030075a7 */ /* 0x008724000802017f */
[----:B----4-:R-:W-:Y:S05]  /*132c0*/  @!P1 NANOSLEEP.SYNCS 0x989680 ;  /* 0x009896800000995d */ /* 0x010fea0003900000 */
[----:B------:R-:W4:Y:S02]  /*132d0*/  @!P1 SYNCS.PHASECHK.TRANS64 P1, [R3+URZ+0x16860], R2 ;  /* 0x01686002030095a7 */ /* 0x000f24000802007f */
[----:B----4-:R-:W-:Y:S05]  /*132e0*/  @!P1 BRA `(.L_x_14953) ;  /* 0xfffffffc00f09947 */ /* 0x010fea000383ffff */
[----:B------:R-:W-:Y:S05]  /*132f0*/  BRA `(.L_x_15072) ;  /* 0xffffffc000a07947 */ /* 0x000fea000383ffff */
.L_x_15073:
        /* <DEDUP_REMOVED lines=16> */
.L_x_15880:


//--------------------- .text._ZN7cutlass13device_kernelIN5flash11enable_sm90INS1_16FlashAttnFwdSm90INS1_25CollectiveMainloopFwdSm90ILi2EN4cute5tupleIJNS5_1CILi1EEES8_S8_EEENS6_IJNS7_ILi192EEENS7_ILi128EEENS7_ILi64EEEEEELi64ENS_6half_tEfNS_4arch4Sm90ELb1ELb0ELb1ELb1ELb1ELb0ELb0ELb1ELb1ELb1ELb0ELb0EEENS1_21CollectiveEpilogueFwdINS6_IJSA_SC_SB_EEES9_SE_SG_Li384ELb1ELb1ELb0ELb0EEENS1_36VarlenDynamicPersistentTileSchedulerILi192ELi128ELi384ELi128ELb0ELb1ELb1ELb1ELb1ELb1EEEEEEEEEvNT_6ParamsE --------------------------
	.section	.text._ZN7cutlass13device_kernelIN5flash11enable_sm90INS1_16FlashAttnFwdSm90INS1_25CollectiveMainloopFwdSm90ILi2EN4cute5tupleIJNS5_1CILi1EEES8_S8_EEENS6_IJNS7_ILi192EEENS7_ILi128EEENS7_ILi64EEEEEELi64ENS_6half_tEfNS_4arch4Sm90ELb1ELb0ELb1ELb1ELb1ELb0ELb0ELb1ELb1ELb1ELb0ELb0EEENS1_21CollectiveEpilogueFwdINS6_IJSA_SC_SB_EEES9_SE_SG_Li384ELb1ELb1ELb0ELb0EEENS1_36VarlenDynamicPersistentTileSchedulerILi192ELi128ELi384ELi128ELb0ELb1ELb1ELb1ELb1ELb1EEEEEEEEEvNT_6ParamsE,"ax",@progbits
	.align	128
.text._ZN7cutlass13device_kernelIN5flash11enable_sm90INS1_16FlashAttnFwdSm90INS1_25CollectiveMainloopFwdSm90ILi2EN4cute5tupleIJNS5_1CILi1EEES8_S8_EEENS6_IJNS7_ILi192EEENS7_ILi128EEENS7_ILi64EEEEEELi64ENS_6half_tEfNS_4arch4Sm90ELb1ELb0ELb1ELb1ELb1ELb0ELb0ELb1ELb1ELb1ELb0ELb0EEENS1_21CollectiveEpilogueFwdINS6_IJSA_SC_SB_EEES9_SE_SG_Li384ELb1ELb1ELb0ELb0EEENS1_36VarlenDynamicPersistentTileSchedulerILi192ELi128ELi384ELi128ELb0ELb1ELb1ELb1ELb1ELb1EEEEEEEEEvNT_6ParamsE:
        .type           _ZN7cutlass13device_kernelIN5flash11enable_sm90INS1_16FlashAttnFwdSm90INS1_25CollectiveMainloopFwdSm90ILi2EN4cute5tupleIJNS5_1CILi1EEES8_S8_EEENS6_IJNS7_ILi192EEENS7_ILi128EEENS7_ILi64EEEEEELi64ENS_6half_tEfNS_4arch4Sm90ELb1ELb0ELb1ELb1ELb1ELb0ELb0ELb1ELb1ELb1ELb0ELb0EEENS1_21CollectiveEpilogueFwdINS6_IJSA_SC_SB_EEES9_SE_SG_Li384ELb1ELb1ELb0ELb0EEENS1_36VarlenDynamicPersistentTileSchedulerILi192ELi128ELi384ELi128ELb0ELb1ELb1ELb1ELb1ELb1EEEEEEEEEvNT_6ParamsE,@function
        .size           _ZN7cutlass13device_kernelIN5flash11enable_sm90INS1_16FlashAttnFwdSm90INS1_25CollectiveMainloopFwdSm90ILi2EN4cute5tupleIJNS5_1CILi1EEES8_S8_EEENS6_IJNS7_ILi192EEENS7_ILi128EEENS7_ILi64EEEEEELi64ENS_6half_tEfNS_4arch4Sm90ELb1ELb0ELb1ELb1ELb1ELb0ELb0ELb1ELb1ELb1ELb0ELb0EEENS1_21CollectiveEpilogueFwdINS6_IJSA_SC_SB_EEES9_SE_SG_Li384ELb1ELb1ELb0ELb0EEENS1_36VarlenDynamicPersistentTileSchedulerILi192ELi128ELi384ELi128ELb0ELb1ELb1ELb1ELb1ELb1EEEEEEEEEvNT_6ParamsE,(.L_x_15881 - _ZN7cutlass13device_kernelIN5flash11enable_sm90INS1_16FlashAttnFwdSm90INS1_25CollectiveMainloopFwdSm90ILi2EN4cute5tupleIJNS5_1CILi1EEES8_S8_EEENS6_IJNS7_ILi192EEENS7_ILi128EEENS7_ILi64EEEEEELi64ENS_6half_tEfNS_4arch4Sm90ELb1ELb0ELb1ELb1ELb1ELb0ELb0ELb1ELb1ELb1ELb0ELb0EEENS1_21CollectiveEpilogueFwdINS6_IJSA_SC_SB_EEES9_SE_SG_Li384ELb1ELb1ELb0ELb0EEENS1_36VarlenDynamicPersistentTileSchedulerILi192ELi128ELi384ELi128ELb0ELb1ELb1ELb1ELb1ELb1EEEEEEEEEvNT_6ParamsE)
        .other          _ZN7cutlass13device_kernelIN5flash11enable_sm90INS1_16FlashAttnFwdSm90INS1_25CollectiveMainloopFwdSm90ILi2EN4cute5tupleIJNS5_1CILi1EEES8_S8_EEENS6_IJNS7_ILi192EEENS7_ILi128EEENS7_ILi64EEEEEELi64ENS_6half_tEfNS_4arch4Sm90ELb1ELb0ELb1ELb1ELb1ELb0ELb0ELb1ELb1ELb1ELb0ELb0EEENS1_21CollectiveEpilogueFwdINS6_IJSA_SC_SB_EEES9_SE_SG_Li384ELb1ELb1ELb0ELb0EEENS1_36VarlenDynamicPersistentTileSchedulerILi192ELi128ELi384ELi128ELb0ELb1ELb1ELb1ELb1ELb1EEEEEEEEEvNT_6ParamsE,@"STO_CUDA_ENTRY STV_DEFAULT"
_ZN7cutlass13device_kernelIN5flash11enable_sm90INS1_16FlashAttnFwdSm90INS1_25CollectiveMainloopFwdSm90ILi2EN4cute5tupleIJNS5_1CILi1EEES8_S8_EEENS6_IJNS7_ILi192EEENS7_ILi128EEENS7_ILi64EEEEEELi64ENS_6half_tEfNS_4arch4Sm90ELb1ELb0ELb1ELb1ELb1ELb0ELb0ELb1ELb1ELb1ELb0ELb0EEENS1_21CollectiveEpilogueFwdINS6_IJSA_SC_SB_EEES9_SE_SG_Li384ELb1ELb1ELb0ELb0EEENS1_36VarlenDynamicPersistentTileSchedulerILi192ELi128ELi384ELi128ELb0ELb1ELb1ELb1ELb1ELb1EEEEEEEEEvNT_6ParamsE:
        /* <DEDUP_REMOVED lines=45> */
.L_x_15074:
        /* <DEDUP_REMOVED lines=22> */
.L_x_15075:
        /* <DEDUP_REMOVED lines=18> */
.L_x_15076:
        /* <DEDUP_REMOVED lines=22> */
.L_x_15077:
        /* <DEDUP_REMOVED lines=23> */
.L_x_15078:
        /* <DEDUP_REMOVED lines=8> */
.L_x_15080:
        /* <DEDUP_REMOVED lines=29> */
[CC--:B------:R-:W-:Y:S01]  /*0a70*/  LEA.HI R2, R0.reuse, R157.reuse, RZ, 0x4 ;  /* 0x0000009d00027211 */ /* 0x0c0fe200078f20ff */
[----:B------:R-:W-:Y:S01]  /*0a80*/  IMAD.SHL.U32 R5, R3, 0x20, RZ ;  /* 0x0000002003057824 */ /* 0x000fe200078e00ff */
[----:B------:R-:W-:Y:S01]  /*0a90*/  LEA.HI R10, R0, R157, RZ, 0x2 ;  /* 0x0000009d000a7211 */ /* 0x000fe200078f10ff */
[----:B------:R-:W-:Y:S01]  /*0aa0*/  IMAD.IADD R152, R157, 0x1, -R152 ;  /* 0x000000019d987824 */ /* 0x000fe200078e0a98 */
[----:B------:R-:W-:Y:S02]  /*0ab0*/  SHF.R.S32.HI R3, RZ, 0x4, R2 ;  /* 0x00000004ff037819 */ /* 0x000fe40000011402 */
[----:B------:R-:W-:Y:S02]  /*0ac0*/  LOP3.LUT R4, R2, 0x3fffff0, RZ, 0xc0, !PT ;  /* 0x03fffff002047812 */ /* 0x000fe400078ec0ff */
[----:B------:R-:W-:-:S02]  /*0ad0*/  SHF.R.S32.HI R7, RZ, 0x1f, R152 ;  /* 0x0000001fff077819 */ /* 0x000fc40000011498 */
[----:B------:R-:W-:Y:S01]  /*0ae0*/  LEA.HI R2, R2, R3, RZ, 0x1 ;  /* 0x0000000302027211 */ /* 0x000fe200078f08ff */
[----:B------:R-:W-:Y:S01]  /*0af0*/  IMAD.IADD R4, R157, 0x1, -R4 ;  /* 0x000000019d047824 */ /* 0x000fe200078e0a04 */
[----:B------:R-:W-:Y:S02]  /*0b00*/  LEA.HI R6, R7, R152, RZ, 0x2 ;  /* 0x0000009807067211 */ /* 0x000fe400078f10ff */
[----:B------:R-:W-:Y:S02]  /*0b10*/  LOP3.LUT R2, R2, 0x1ffffffe, RZ, 0xc0, !PT ;  /* 0x1ffffffe02027812 */ /* 0x000fe400078ec0ff */
[--C-:B------:R-:W-:Y:S02]  /*0b20*/  SHF.R.S32.HI R8, RZ, 0x2, R6.reuse ;  /* 0x00000002ff087819 */ /* 0x100fe40000011406 */
[----:B------:R-:W-:Y:S01]  /*0b30*/  SHF.R.S32.HI R9, RZ, 0x1f, R6 ;  /* 0x0000001fff097819 */ /* 0x000fe20000011406 */
[----:B------:R-:W-:Y:S01]  /*0b40*/  IMAD.IADD R2, R3, 0x1, -R2 ;  /* 0x0000000103027824 */ /* 0x000fe200078e0a02 */
[----:B------:R-:W-:-:S02]  /*0b50*/  SHF.R.S32.HI R153, RZ, 0x7, R153 ;  /* 0x00000007ff997819 */ /* 0x000fc40000011499 */
[----:B------:R-:W-:Y:S02]  /*0b60*/  LOP3.LUT R10, R10, 0xfffffffc, RZ, 0xc0, !PT ;  /* 0xfffffffc0a0a7812 */ /* 0x000fe400078ec0ff */
[----:B------:R-:W-:Y:S01]  /*0b70*/  LEA.HI R9, R9, R8, RZ, 0x3 ;  /* 0x0000000809097211 */ /* 0x000fe200078f18ff */
[----:B------:R-:W-:Y:S01]  /*0b80*/  IMAD.HI R3, R153, 0x55555556, RZ ;  /* 0x5555555699037827 */ /* 0x000fe200078e02ff */
[----:B------:R-:W-:Y:S02]  /*0b90*/  LOP3.LUT R5, R5, 0xfffffc00, RZ, 0xc0, !PT ;  /* 0xfffffc0005057812 */ /* 0x000fe400078ec0ff */
[----:B------:R-:W-:Y:S01]  /*0ba0*/  LEA.HI R0, R0, R157, RZ, 0x3 ;  /* 0x0000009d00007211 */ /* 0x000fe200078f18ff */
[----:B------:R-:W-:Y:S01]  /*0bb0*/  IMAD.IADD R10, R157, 0x1, -R10 ;  /* 0x000000019d0a7824 */ /* 0x000fe200078e0a0a */
[----:B------:R-:W-:Y:S02]  /*0bc0*/  LOP3.LUT R9, R9, 0xfffffff8, RZ, 0xc0, !PT ;  /* 0xfffffff809097812 */ /* 0x000fe400078ec0ff */
[----:B------:R-:W-:-:S02]  /*0bd0*/  LEA.HI R7, R7, R152, RZ, 0x5 ;  /* 0x0000009807077211 */ /* 0x000fc400078f28ff */
[----:B------:R-:W-:Y:S01]  /*0be0*/  LEA R5, R4, R5, 0x6 ;  /* 0x0000000504057211 */ /* 0x000fe200078e30ff */
[----:B------:R-:W-:Y:S01]  /*0bf0*/  IMAD.IADD R8, R8, 0x1, -R9 ;  /* 0x0000000108087824 */ /* 0x000fe200078e0a09 */
[----:B------:R-:W-:Y:S02]  /*0c00*/  LEA.HI R4, R3, R3, RZ, 0x1 ;  /* 0x0000000303047211 */ /* 0x000fe400078f08ff */
[----:B------:R-:W-:Y:S01]  /*0c10*/  LOP3.LUT R18, R0, 0xfffffff8, RZ, 0xc0, !PT ;  /* 0xfffffff800127812 */ /* 0x000fe200078ec0ff */
[----:B------:R-:W-:Y:S01]  /*0c20*/  IMAD R155, R2, 0x8, R5 ;  /* 0x00000008029b7824 */ /* 0x000fe200078e0205 */
[----:B------:R-:W-:Y:S01]  /*0c30*/  LEA.HI R3, R10, R10, RZ, 0x1 ;  /* 0x0000000a0a037211 */ /* 0x000fe200078f08ff */
[----:B------:R-:W-:Y:S01]  /*0c40*/  IMAD R4, R4, -0x3, R153 ;  /* 0xfffffffd04047824 */ /* 0x000fe200078e0299 */
[----:B------:R-:W-:Y:S01]  /*0c50*/  SHF.R.S32.HI R7, RZ, 0x5, R7 ;  /* 0x00000005ff077819 */ /* 0x000fe20000011407 */
[----:B------:R-:W-:Y:S01]  /*0c60*/  IMAD.IADD R18, R157, 0x1, -R18 ;  /* 0x000000019d127824 */ /* 0x000fe200078e0a12 */
[----:B------:R-:W-:-:S02]  /*0c70*/  LOP3.LUT R3, R3, 0x1ffffffe, RZ, 0xc0, !PT ;  /* 0x1ffffffe03037812 */ /* 0x000fc400078ec0ff */
[----:B------:R-:W-:Y:S01]  /*0c80*/  LOP3.LUT R5, R6, 0x7ffffffc, RZ, 0xc0, !PT ;  /* 0x7ffffffc06057812 */ /* 0x000fe200078ec0ff */
[----:B------:R-:W-:Y:S01]  /*0c90*/  IMAD R7, R7, 0x10, R8 ;  /* 0x0000001007077824 */ /* 0x000fe200078e0208 */
[----:B------:R-:W-:Y:S01]  /*0ca0*/  IADD3 R3, R10, -R3, RZ ;  /* 0x800000030a037210 */ /* 0x000fe20007ffe0ff */
[----:B------:R-:W-:Y:S01]  /*0cb0*/  IMAD.SHL.U32 R19, R18, 0x8, RZ ;  /* 0x0000000812137824 */ /* 0x000fe200078e00ff */
[----:B------:R-:W-:Y:S01]  /*0cc0*/  SHF.R.S32.HI R22, RZ, 0x3, R0 ;  /* 0x00000003ff167819 */ /* 0x000fe20000011400 */
[----:B------:R-:W-:Y:S02]  /*0cd0*/  IMAD R154, R4, 0x40, R7 ;  /* 0x00000040049a7824 */ /* 0x000fe400078e0207 */
[----:B------:R-:W-:Y:S01]  /*0ce0*/  IMAD.IADD R16, R152, 0x1, -R5 ;  /* 0x0000000198107824 */ /* 0x000fe200078e0a05 */
[----:B------:R-:W-:Y:S01]  /*0cf0*/  SHF.R.S32.HI R156, RZ, 0x1f, R19 ;  /* 0x0000001fff9c7819 */ /* 0x000fe20000011413 */
[----:B------:R-:W-:-:S07]  /*0d00*/  IMAD R17, R3, 0x8, R154 ;  /* 0x0000000803117824 */ /* 0x000fce00078e029a */
.L_x_15128:
        /* <DEDUP_REMOVED lines=18> */
[----:B------:R-:W-:-:S03]  /*0e30*/  MOV R2, UR8 ;  /* 0x0000000800027c02 */ /* 0x000fc60008000f00 */
[----:B------:R-:W-:Y:S01]  /*0e40*/  @UP1 ULEA.HI.X UR11, UR39, UR11, UR40, 0x2, UP0 ;  /* 0x0000000b270b1291 */ /* 0x000fe200080f1428 */
[----:B------:R-:W-:Y:S01]  /*0e50*/  IMAD.U32 R3, RZ, RZ, UR9 ;  /* 0x00000009ff037e24 */ /* 0x000fe2000f8e00ff */
[----:B------:R-:W-:Y:S01]  /*0e60*/  ULDC.64 UR8, c[0x0][0x418] ;  /* 0x0001060000087ab9 */ /* 0x000fe20000000a00 */
[----:B------:R-:W-:-:S03]  /*0e70*/  IMAD.U32 R4, RZ, RZ, UR10 ;  /* 0x0000000aff047e24 */ /* 0x000fc6000f8e00ff */
[----:B------:R-:W-:Y:S01]  /*0e80*/  IMAD.U32 R5, RZ, RZ, UR11 ;  /* 0x0000000bff057e24 */ /* 0x000fe2000f8e00ff */
[----:B------:R-:W2:Y:S04]  /*0e90*/  @P0 LDG.E R2, desc[UR52][R2.64] ;  /* 0x0000003402020981 */ /* 0x000ea8000c1e1900 */
[----:B------:R-:W3:Y:S01]  /*0ea0*/  @P2 LDG.E R4, desc[UR52][R4.64] ;  /* 0x0000003404042981 */ /* 0x000ee2000c1e1900 */
        /* <DEDUP_REMOVED lines=26> */
.L_x_15081:
[----:B------:R-:W-:Y:S05]  /*1050*/  @!P1 BRA `(.L_x_15082) ;  /* 0x00000000001c9947 */ /* 0x000fea0003800000 */
[----:B------:R-:W-:-:S04]  /*1060*/  ULEA UR4, UP0, UR39, UR8, 0x2 ;  /* 0x0000000827047291 */ /* 0x000fc8000f80103f */
[----:B------:R-:W-:Y:S02]  /*1070*/  ULEA.HI.X UR6, UR39, UR9, UR40, 0x2, UP0 ;  /* 0x0000000927067291 */ /* 0x000fe400080f1428 */
[----:B------:R-:W-:-:S04]  /*1080*/  MOV R2, UR4 ;  /* 0x0000000400027c02 */ /* 0x000fc80008000f00 */
[----:B------:R-:W-:-:S05]  /*1090*/  IMAD.U32 R3, RZ, RZ, UR6 ;  /* 0x00000006ff037e24 */ /* 0x000fca000f8e00ff */
[----:B------:R-:W2:Y:S02]  /*10a0*/  LDG.E R2, desc[UR52][R2.64] ;  /* 0x0000003402027981 */ /* 0x000ea4000c1e1900 */
[----:B--2---:R-:W-:Y:S01]  /*10b0*/  R2UR UR4, R2 ;  /* 0x00000000020472ca */ /* 0x004fe200000e0000 */
[----:B------:R-:W-:-:S14]  /*10c0*/  BRA `(.L_x_15083) ;  /* 0x0000000000347947 */ /* 0x000fdc0003800000 */
.L_x_15082:
        /* <DEDUP_REMOVED lines=13> */
.L_x_15083:
[----:B------:R-:W-:Y:S01]  /*11a0*/  ULDC UR6, c[0x0][0x448] ;  /* 0x0001120000067ab9 */ /* 0x000fe20000000800 */
[----:B------:R-:W-:Y:S01]  /*11b0*/  UIMAD UR42, UR5, 0xc0, URZ ;  /* 0x000000c0052a78a4 */ /* 0x000fe2000f8e023f */
[----:B------:R-:W-:Y:S01]  /*11c0*/  PLOP3.LUT P0, PT, PT, PT, PT, 0x80, 0x0 ;  /* 0x000000000000781c */ /* 0x000fe20003f0f070 */
[----:B------:R-:W-:Y:S01]  /*11d0*/  UISETP.NE.AND UP0, UPT, UR6, 0x1, UPT ;  /* 0x000000010600788c */ /* 0x000fe2000bf05270 */
[----:B------:R-:W-:Y:S01]  /*11e0*/  IMAD.MOV.U32 R0, RZ, RZ, RZ ;  /* 0x000000ffff007224 */ /* 0x000fe200078e00ff */
[----:B------:R-:W-:Y:S01]  /*11f0*/  UIADD3 UR6, UR42, 0xbf, URZ ;  /* 0x000000bf2a067890 */ /* 0x000fe2000fffe03f */
[----:B------:R-:W-:Y:S01]  /*1200*/  IMAD.MOV.U32 R21, RZ, RZ, RZ ;  /* 0x000000ffff157224 */ /* 0x000fe200078e00ff */
[----:B------:R-:W-:Y:S01]  /*1210*/  UIADD3 UR48, -UR48, UR4, URZ ;  /* 0x0000000430307290 */ /* 0x000fe2000fffe13f */
[----:B------:R-:W-:Y:S01]  /*1220*/  CS2R R118, SRZ ;  /* 0x0000000000767805 */ /* 0x000fe2000001ff00 */
[----:B------:R-:W-:Y:S01]  /*1230*/  UP2UR UR50, UPR, URZ, 0x1 ;  /* 0x000000013f327883 */ /* 0x000fe20008000000 */
[----:B------:R-:W-:Y:S01]  /*1240*/  CS2R R116, SRZ ;  /* 0x0000000000747805 */ /* 0x000fe2000001ff00 */
[----:B------:R-:W-:Y:S01]  /*1250*/  UIADD3 UR7, UR48, 0x80, -UR49 ;  /* 0x0000008030077890 */ /* 0x000fe2000fffe831 */
[----:B------:R-:W-:-:S02]  /*1260*/  CS2R R114, SRZ ;  /* 0x0000000000727805 */ /* 0x000fc4000001ff00 */
[----:B------:R-:W-:Y:S01]  /*1270*/  CS2R R112, SRZ ;  /* 0x0000000000707805 */ /* 0x000fe2000001ff00 */
[----:B------:R-:W-:Y:S01]  /*1280*/  @UP0 ULDC UR4, c[0x0][0x44c] ;  /* 0x0001130000040ab9 */ /* 0x000fe20000000800 */
[----:B------:R-:W-:Y:S01]  /*1290*/  @UP0 ULDC UR8, c[0x0][0x450] ;  /* 0x0001140000080ab9 */ /* 0x000fe20000000800 */
[----:B------:R-:W-:Y:S01]  /*12a0*/  UIMAD.WIDE.U32 UR4, UR6, UR4, URZ ;  /* 0x00000004060472a5 */ /* 0x000fe2000f8e003f */
[----:B------:R-:W-:Y:S01]  /*12b0*/  CS2R R14, SRZ ;  /* 0x00000000000e7805 */ /* 0x000fe2000001ff00 */
[----:B------:R-:W-:Y:S01]  /*12c0*/  UIADD3 UR4, UR48, 0x7f, URZ ;  /* 0x0000007f30047890 */ /* 0x000fe2000fffe03f */
[----:B------:R-:W-:Y:S01]  /*12d0*/  MOV R110, RZ ;  /* 0x000000ff006e7202 */ /* 0x000fe20000000f00 */
[----:B------:R-:W-:Y:S01]  /*12e0*/  @UP0 USHF.R.U32.HI UR6, URZ, UR8, UR5 ;  /* 0x000000083f060299 */ /* 0x000fe20008011605 */
[----:B------:R-:W-:Y:S01]  /*12f0*/  IMAD.MOV.U32 R25, RZ, RZ, RZ ;  /* 0x000000ffff197224 */ /* 0x000fe200078e00ff */
[----:B------:R-:W-:Y:S01]  /*1300*/  USHF.R.S32.HI UR5, URZ, 0x1f, UR4 ;  /* 0x0000001f3f057899 */ /* 0x000fe20008011404 */
[----:B------:R-:W-:Y:S01]  /*1310*/  CS2R R12, SRZ ;  /* 0x00000000000c7805 */ /* 0x000fe2000001ff00 */
[----:B------:R-:W-:Y:S01]  /*1320*/  UIADD3 UR6, UR7, UR6, URZ ;  /* 0x0000000607067290 */ /* 0x000fe2000fffe03f */
[----:B------:R-:W-:Y:S01]  /*1330*/  IMAD.MOV.U32 R106, RZ, RZ, RZ ;  /* 0x000000ffff6a7224 */ /* 0x000fe200078e00ff */
[----:B------:R-:W-:Y:S01]  /*1340*/  ULEA.HI UR5, UR5, UR4, URZ, 0x7 ;  /* 0x0000000405057291 */ /* 0x000fe2000f8f383f */
[----:B------:R-:W-:Y:S01]  /*1350*/  IMAD.MOV.U32 R27, RZ, RZ, RZ ;  /* 0x000000ffff1b7224 */ /* 0x000fe200078e00ff */
        /* <DEDUP_REMOVED lines=12> */
[----:B------:R-:W-:-:S04]  /*1420*/  UISETP.LT.AND UP0, UPT, UR5, UR7, UPT ;  /* 0x000000070500728c */ /* 0x000fc8000bf01270 */
[----:B------:R-:W-:-:S04]  /*1430*/  USEL UR51, UR5, UR7, UP0 ;  /* 0x0000000705337287 */ /* 0x000fc80008000000 */
[----:B------:R-:W-:-:S06]  /*1440*/  UISETP.GE.AND UP0, UPT, UR51, 0x1, UPT ;  /* 0x000000013300788c */ /* 0x000fcc000bf06270 */
[----:B------:R-:W-:-:S13]  /*1450*/  PLOP3.LUT P1, PT, PT, PT, UP0, 0x80, 0x0 ;  /* 0x000000000000781c */ /* 0x000fda0003f2f008 */
        /* <DEDUP_REMOVED lines=32> */
.L_x_15085:
        /* <DEDUP_REMOVED lines=9> */
.L_x_15213:
[----:B------:R-:W-:Y:S05]  /*16f0*/  @!P0 BRA `(.L_x_15087) ;  /* 0x0000000000048947 */ /* 0x000fea0003800000 */
[----:B------:R-:W-:Y:S01]  /*1700*/  BPT.TRAP 0x1 ;  /* 0x000000040000795c */ /* 0x000fe20000300000 */
.L_x_15087:
[----:B0-----:R-:W-:Y:S02]  /*1710*/  IMAD.U32 R0, RZ, RZ, UR37 ;  /* 0x00000025ff007e24 */ /* 0x001fe4000f8e00ff */
[----:B------:R-:W-:-:S03]  /*1720*/  IMAD.U32 R3, RZ, RZ, UR36 ;  /* 0x00000024ff037e24 */ /* 0x000fc6000f8e00ff */
[----:B------:R-:W-:Y:S02]  /*1730*/  LEA R0, R0, UR45, 0x3 ;  /* 0x0000002d00007c11 */ /* 0x000fe4000f8e18ff */
[----:B------:R-:W-:-:S04]  /*1740*/  SHF.L.U32 R3, R3, 0x1f, RZ ;  /* 0x0000001f03037819 */ /* 0x000fc800000006ff */
[----:B------:R0:W1:Y:S01]  /*1750*/  SYNCS.PHASECHK.TRANS64.TRYWAIT P1, [R0+URZ+0x16830], R3 ;  /* 0x01683003000075a7 */ /* 0x000062000802017f */
[----:B------:R-:W-:Y:S05]  /*1760*/  @!P0 BRA `(.L_x_15088) ;  /* 0x0000000000048947 */ /* 0x000fea0003800000 */
[----:B------:R-:W-:Y:S01]  /*1770*/  BPT.TRAP 0x1 ;  /* 0x000000040000795c */ /* 0x000fe20000300000 */
.L_x_15088:
[----:B-1----:R-:W-:Y:S05]  /*1780*/  @P1 BRA `(.L_x_15089) ;  /* 0x0000000000081947 */ /* 0x002fea0003800000 */
[----:B------:R-:W1:Y:S02]  /*1790*/  SYNCS.PHASECHK.TRANS64.TRYWAIT P1, [R0+URZ+0x16830], R3 ;  /* 0x01683003000075a7 */ /* 0x000e64000802017f */
[----:B-1----:R-:W-:Y:S05]  /*17a0*/  @!P1 BRA `(.L_x_15090) ;  /* 0x000000f800a49947 */ /* 0x002fea0003800000 */
.L_x_15089:
        /* <DEDUP_REMOVED lines=35> */
.L_x_15091:
[----:B------:R-:W-:Y:S01]  /*19e0*/  UISETP.NE.AND UP0, UPT, UR50, URZ, UPT ;  /* 0x0000003f3200728c */ /* 0x000fe2000bf05270 */
[----:B------:R-:W-:Y:S01]  /*19f0*/  VIADD R14, R17, UR42 ;  /* 0x0000002a110e7c36 */ /* 0x000fe20008000000 */
[----:B------:R-:W-:Y:S01]  /*1a00*/  ULDC UR10, c[0x0][0x9d8] ;  /* 0x00027600000a7ab9 */ /* 0x000fe20000000800 */
[----:B------:R-:W-:Y:S02]  /*1a10*/  IMAD.U32 R4, RZ, RZ, UR49 ;  /* 0x00000031ff047e24 */ /* 0x000fe4000f8e00ff */
[----:B------:R-:W-:Y:S01]  /*1a20*/  FMUL.FTZ R26, R26, UR10 ;  /* 0x0000000a1a1a7c20 */ /* 0x000fe20008410000 */
[----:B------:R-:W-:Y:S01]  /*1a30*/  FMUL.FTZ R27, R27, UR10 ;  /* 0x0000000a1b1b7c20 */ /* 0x000fe20008410000 */
[----:B------:R-:W-:Y:S01]  /*1a40*/  PLOP3.LUT P1, PT, PT, PT, UP0, 0x80, 0x0 ;  /* 0x000000000000781c */ /* 0x000fe20003f2f008 */
[----:B------:R-:W-:Y:S01]  /*1a50*/  FMUL.FTZ R30, R30, UR10 ;  /* 0x0000000a1e1e7c20 */ /* 0x000fe20008410000 */
[----:B------:R-:W-:Y:S01]  /*1a60*/  PLOP3.LUT P2, PT, PT, PT, UP0, 0x80, 0x0 ;  /* 0x000000000000781c */ /* 0x000fe20003f4f008 */
[----:B------:R-:W-:Y:S01]  /*1a70*/  MUFU.TANH R105, R27 ;  /* 0x0000001b00697308 */ /* 0x000fe20000002400 */
        /* <DEDUP_REMOVED lines=16> */
[----:B------:R-:W3:Y:S01]  /*1b80*/  MUFU.TANH R101, R30 ;  /* 0x0000001e00657308 */ /* 0x000ee20000002400 */
[----:B------:R-:W-:Y:S01]  /*1b90*/  UIMAD UR6, UR51, UR6, 0x80 ;  /* 0x00000080330674a4 */ /* 0x000fe2000f8e0206 */
[----:B------:R-:W-:Y:S01]  /*1ba0*/  FMUL.FTZ R51, R51, UR10 ;  /* 0x0000000a33337c20 */ /* 0x000fe20008410000 */
[----:B------:R-:W4:Y:S01]  /*1bb0*/  SHFL.IDX PT, R2, R14, 0x1, 0x1c1f ;  /* 0x003c1f000e027f89 */ /* 0x000f2200000e0000 */
[----:B------:R-:W-:Y:S01]  /*1bc0*/  FMUL.FTZ R54, R54, UR10 ;  /* 0x0000000a36367c20 */ /* 0x000fe20008410000 */
[----:B------:R-:W-:Y:S01]  /*1bd0*/  UIADD3 UR7, UR6, 0x1, URZ ;  /* 0x0000000106077890 */ /* 0x000fe2000fffe03f */
[----:B------:R-:W-:Y:S01]  /*1be0*/  FMUL.FTZ R63, R63, UR10 ;  /* 0x0000000a3f3f7c20 */ /* 0x000fe20008410000 */
[----:B------:R-:W-:Y:S01]  /*1bf0*/  UIADD3 UR6, UR48, UR6, URZ ;  /* 0x0000000630067290 */ /* 0x000fe2000fffe03f */
[----:B------:R5:W3:Y:S01]  /*1c00*/  MUFU.TANH R99, R31 ;  /* 0x0000001f00637308 */ /* 0x000ae20000002400 */
[----:B------:R-:W-:Y:S01]  /*1c10*/  FMUL.FTZ R9, R25, UR10 ;  /* 0x0000000a19097c20 */ /* 0x000fe20008410000 */
[----:B------:R-:W-:Y:S01]  /*1c20*/  FMUL.FTZ R25, R36, UR10 ;  /* 0x0000000a24197c20 */ /* 0x000fe20008410000 */
[----:B------:R-:W-:Y:S01]  /*1c30*/  MOV R103, UR7 ;  /* 0x0000000700677c02 */ /* 0x000fe20008000f00 */
[----:B------:R-:W-:Y:S01]  /*1c40*/  FMUL.FTZ R36, R53, UR10 ;  /* 0x0000000a35247c20 */ /* 0x000fe20008410000 */
[----:B01----:R-:W-:-:S02]  /*1c50*/  IMAD.U32 R3, RZ, RZ, UR6 ;  /* 0x00000006ff037e24 */ /* 0x003fc4000f8e00ff */
[----:B------:R-:W-:Y:S01]  /*1c60*/  FMUL.FTZ R55, R55, UR10 ;  /* 0x0000000a37377c20 */ /* 0x000fe20008410000 */
[----:B------:R-:W-:Y:S01]  /*1c70*/  FMUL.FTZ R59, R59, UR10 ;  /* 0x0000000a3b3b7c20 */ /* 0x000fe20008410000 */
[C---:B------:R-:W-:Y:S01]  /*1c80*/  IMAD R103, R16.reuse, -0x2, R103 ;  /* 0xfffffffe10677824 */ /* 0x040fe200078e0267 */
[----:B------:R-:W0:Y:S01]  /*1c90*/  MUFU.TANH R97, R34 ;  /* 0x0000002200617308 */ /* 0x000e220000002400 */
[----:B------:R-:W-:Y:S02]  /*1ca0*/  IMAD R20, R16, -0x2, R3 ;  /* 0xfffffffe10147824 */ /* 0x000fe400078e0203 */
[----:B------:R-:W-:Y:S01]  /*1cb0*/  FMUL.FTZ R3, R67, UR10 ;  /* 0x0000000a43037c20 */ /* 0x000fe20008410000 */
[----:B-----5:R-:W-:Y:S01]  /*1cc0*/  FMUL.FTZ R31, R45, UR10 ;  /* 0x0000000a2d1f7c20 */ /* 0x020fe20008410000 */
[----:B------:R-:W-:Y:S01]  /*1cd0*/  IADD3 R103, -R4, UR48, R103 ;  /* 0x0000003004677c10 */ /* 0x000fe2000fffe167 */
[----:B------:R-:W-:Y:S01]  /*1ce0*/  FMUL.FTZ R58, R58, UR10 ;  /* 0x0000000a3a3a7c20 */ /* 0x000fe20008410000 */
[----:B------:R-:W-:Y:S01]  /*1cf0*/  FMUL.FTZ R11, R29, UR10 ;  /* 0x0000000a1d0b7c20 */ /* 0x000fe20008410000 */
[----:B------:R-:W-:Y:S01]  /*1d00*/  FMUL.FTZ R21, R32, UR10 ;  /* 0x0000000a20157c20 */ /* 0x000fe20008410000 */
[----:B------:R-:W1:Y:S01]  /*1d10*/  MUFU.TANH R35, R35 ;  /* 0x0000002300237308 */ /* 0x000e620000002400 */
[----:B------:R-:W-:Y:S01]  /*1d20*/  FMUL.FTZ R29, R40, UR10 ;  /* 0x0000000a281d7c20 */ /* 0x000fe20008410000 */
[----:B----4-:R-:W-:Y:S01]  /*1d30*/  VIADDMNMX R2, R2, R103, R20, PT ;  /* 0x0000006702027246 */ /* 0x010fe20003800114 */
[----:B------:R-:W-:Y:S01]  /*1d40*/  FMUL.FTZ R32, R49, UR10 ;  /* 0x0000000a31207c20 */ /* 0x000fe20008410000 */
[----:B------:R-:W-:Y:S01]  /*1d50*/  FMUL.FTZ R40, R57, UR10 ;  /* 0x0000000a39287c20 */ /* 0x000fe20008410000 */
[----:B------:R-:W-:Y:S01]  /*1d60*/  FMUL.FTZ R62, R62, UR10 ;  /* 0x0000000a3e3e7c20 */ /* 0x000fe20008410000 */
[----:B------:R-:W-:Y:S01]  /*1d70*/  ISETP.GT.AND P1, PT, R2, RZ, PT ;  /* 0x000000ff0200720c */ /* 0x000fe20003f24270 */
[----:B------:R-:W-:Y:S01]  /*1d80*/  FMUL.FTZ R66, R66, UR10 ;  /* 0x0000000a42427c20 */ /* 0x000fe20008410000 */
[C---:B------:R-:W-:Y:S01]  /*1d90*/  ISETP.GT.AND P2, PT, R2.reuse, 0x1, PT ;  /* 0x000000010200780c */ /* 0x040fe20003f44270 */
[----:B------:R-:W4:Y:S01]  /*1da0*/  MUFU.TANH R93, R38 ;  /* 0x00000026005d7308 */ /* 0x000f220000002400 */
[----:B------:R-:W-:Y:S01]  /*1db0*/  ISETP.GT.AND P3, PT, R2, 0x8, PT ;  /* 0x000000080200780c */ /* 0x000fe20003f64270 */
[----:B------:R-:W-:Y:S01]  /*1dc0*/  FMUL.FTZ R13, R28, UR10 ;  /* 0x0000000a1c0d7c20 */ /* 0x000fe20008410000 */
[----:B--2---:R-:W-:Y:S01]  /*1dd0*/  FSEL R107, R26, -INF , P1 ;  /* 0xff8000001a6b7808 */ /* 0x004fe20000800000 */
[----:B------:R-:W-:Y:S01]  /*1de0*/  FMUL.FTZ R28, R41, UR10 ;  /* 0x0000000a291c7c20 */ /* 0x000fe20008410000 */
[----:B------:R-:W-:Y:S01]  /*1df0*/  FSEL R105, R105, -INF , P2 ;  /* 0xff80000069697808 */ /* 0x000fe20001000000 */
[----:B------:R-:W-:Y:S01]  /*1e00*/  FMUL.FTZ R70, R70, UR10 ;  /* 0x0000000a46467c20 */ /* 0x000fe20008410000 */
[C---:B------:R-:W-:Y:S01]  /*1e10*/  ISETP.GT.AND P1, PT, R2.reuse, 0x9, PT ;  /* 0x000000090200780c */ /* 0x040fe20003f24270 */
[----:B------:R-:W2:Y:S01]  /*1e20*/  MUFU.TANH R39, R39 ;  /* 0x0000002700277308 */ /* 0x000ea20000002400 */
[----:B---3--:R-:W-:Y:S01]  /*1e30*/  FSEL R101, R101, -INF , P3 ;  /* 0xff80000065657808 */ /* 0x008fe20001800000 */
[----:B------:R-:W-:Y:S01]  /*1e40*/  FMUL.FTZ R27, R37, UR10 ;  /* 0x0000000a251b7c20 */ /* 0x000fe20008410000 */
[----:B------:R-:W-:Y:S01]  /*1e50*/  FMNMX.FTZ R4, R107, R105, !PT ;  /* 0x000000696b047209 */ /* 0x000fe20007810000 */
[----:B------:R-:W-:Y:S01]  /*1e60*/  FMUL.FTZ R71, R71, UR10 ;  /* 0x0000000a47477c20 */ /* 0x000fe20008410000 */
[----:B------:R-:W-:Y:S01]  /*1e70*/  ISETP.GT.AND P2, PT, R2, 0x10, PT ;  /* 0x000000100200780c */ /* 0x000fe20003f44270 */
[----:B------:R-:W-:Y:S01]  /*1e80*/  FMUL.FTZ R74, R74, UR10 ;  /* 0x0000000a4a4a7c20 */ /* 0x000fe20008410000 */
[----:B------:R-:W-:Y:S01]  /*1e90*/  FSEL R99, R99, -INF , P1 ;  /* 0xff80000063637808 */ /* 0x000fe20000800000 */
[----:B------:R-:W3:Y:S01]  /*1ea0*/  MUFU.TANH R89, R42 ;  /* 0x0000002a00597308 */ /* 0x000ee20000002400 */
[----:B------:R-:W-:Y:S01]  /*1eb0*/  FMNMX.FTZ R4, R101, R4, !PT ;  /* 0x0000000465047209 */ /* 0x000fe20007810000 */
[----:B------:R-:W-:Y:S01]  /*1ec0*/  FMUL.FTZ R7, R24, UR10 ;  /* 0x0000000a18077c20 */ /* 0x000fe20008410000 */
[C---:B------:R-:W-:Y:S01]  /*1ed0*/  ISETP.GT.AND P1, PT, R2.reuse, 0x11, PT ;  /* 0x000000110200780c */ /* 0x040fe20003f24270 */
        /* <DEDUP_REMOVED lines=13> */
[----:B----4-:R-:W-:Y:S01]  /*1fb0*/  FSEL R93, R93, -INF , P2 ;  /* 0xff8000005d5d7808 */ /* 0x010fe20001000000 */
[----:B------:R-:W-:Y:S01]  /*1fc0*/  FMUL.FTZ R83, R83, UR10 ;  /* 0x0000000a53537c20 */ /* 0x000fe20008410000 */
[----:B------:R-:W-:Y:S01]  /*1fd0*/  FMNMX.FTZ R4, R95, R4, !PT ;  /* 0x000000045f047209 */ /* 0x000fe20007810000 */
[----:B------:R-:W-:Y:S01]  /*1fe0*/  FMUL.FTZ R86, R86, UR10 ;  /* 0x0000000a56567c20 */ /* 0x000fe20008410000 */
[----:B------:R-:W-:Y:S01]  /*1ff0*/  ISETP.GT.AND P2, PT, R2, 0x20, PT ;  /* 0x000000200200780c */ /* 0x000fe20003f44270 */
[----:B------:R-:W-:Y:S01]  /*2000*/  FMUL.FTZ R87, R87, UR10 ;  /* 0x0000000a57577c20 */ /* 0x000fe20008410000 */
[----:B--2---:R-:W-:Y:S01]  /*2010*/  FSEL R91, R39, -INF , P1 ;  /* 0xff800000275b7808 */ /* 0x004fe20000800000 */
[----:B------:R-:W-:Y:S01]  /*2020*/  MUFU.TANH R47, R47 ;  /* 0x0000002f002f7308 */ /* 0x000fe20000002400 */
[----:B------:R-:W-:Y:S01]  /*2030*/  FMNMX.FTZ R4, R93, R4, !PT ;  /* 0x000000045d047209 */ /* 0x000fe20007810000 */
[----:B------:R-:W-:Y:S01]  /*2040*/  FMUL.FTZ R30, R44, UR10 ;  /* 0x0000000a2c1e7c20 */ /* 0x000fe20008410000 */
[C---:B------:R-:W-:Y:S01]  /*2050*/  ISETP.GT.AND P1, PT, R2.reuse, 0x21, PT ;  /* 0x000000210200780c */ /* 0x040fe20003f24270 */
[----:B------:R-:W2:Y:S01]  /*2060*/  SHFL.IDX PT, R26, R14, RZ, 0x1c1f ;  /* 0x001c1fff0e1a7589 */ /* 0x000ea200000e0000 */
[----:B---3--:R-:W-:Y:S01]  /*2070*/  FSEL R89, R89, -INF , P2 ;  /* 0xff80000059597808 */ /* 0x008fe20001000000 */
[----:B------:R-:W-:Y:S01]  /*2080*/  ULDC UR6, c[0x0][0x988] ;  /* 0x0002620000067ab9 */ /* 0x000fe20000000800 */
        /* <DEDUP_REMOVED lines=9> */
[----:B------:R-:W-:Y:S01]  /*2120*/  MUFU.TANH R51, R51 ;  /* 0x0000003300337308 */ /* 0x000fe20000002400 */
[----:B------:R-:W-:Y:S01]  /*2130*/  FMNMX.FTZ R4, R67, R4, !PT ;  /* 0x0000000443047209 */ /* 0x000fe20007810000 */
[----:B------:R-:W-:Y:S01]  /*2140*/  @UP0 ULDC UR14, c[0x0][0x450] ;  /* 0x00011400000e0ab9 */ /* 0x000fe20000000800 */
[----:B------:R-:W-:Y:S01]  /*2150*/  R2UR UR11, R0 ;  /* 0x00000000000b72ca */ /* 0x000fe200000e0000 */
[----:B------:R-:W-:Y:S01]  /*2160*/  UIADD3 UR24, UR51, -0x2, URZ ;  /* 0xfffffffe33187890 */ /* 0x000fe2000fffe03f */
[----:B------:R-:W-:-:S02]  /*2170*/  CS2R R118, SRZ ;  /* 0x0000000000767805 */ /* 0x000fc4000001ff00 */
[----:B------:R-:W-:Y:S02]  /*2180*/  CS2R R116, SRZ ;  /* 0x0000000000747805 */ /* 0x000fe4000001ff00 */
[----:B------:R-:W-:Y:S01]  /*2190*/  CS2R R114, SRZ ;  /* 0x0000000000727805 */ /* 0x000fe2000001ff00 */
[----:B------:R-:W0:Y:S01]  /*21a0*/  MUFU.TANH R53, R54 ;  /* 0x0000003600357308 */ /* 0x000e220000002400 */
[----:B------:R-:W-:Y:S02]  /*21b0*/  CS2R R112, SRZ ;  /* 0x0000000000707805 */ /* 0x000fe4000001ff00 */
[----:B--2---:R-:W-:-:S05]  /*21c0*/  VIADDMNMX R103, R26, R103, R20, PT ;  /* 0x000000671a677246 */ /* 0x004fca0003800114 */
[----:B------:R1:W-:Y:S01]  /*21d0*/  MUFU.TANH R6, R63 ;  /* 0x0000003f00067308 */ /* 0x0003e20000002400 */
[----:B------:R-:W-:-:S07]  /*21e0*/  ISETP.GT.AND P3, PT, R103, 0x8, PT ;  /* 0x000000086700780c */ /* 0x000fce0003f64270 */
[----:B------:R-:W2:Y:S01]  /*21f0*/  MUFU.TANH R5, R55 ;  /* 0x0000003700057308 */ /* 0x000ea20000002400 */
[----:B-1----:R-:W-:Y:S02]  /*2200*/  FSEL R63, R46, -INF , P2 ;  /* 0xff8000002e3f7808 */ /* 0x002fe40001000000 */
[----:B------:R-:W-:Y:S02]  /*2210*/  ISETP.GT.AND P2, PT, R2, 0x30, PT ;  /* 0x000000300200780c */ /* 0x000fe40003f44270 */
[----:B------:R-:W-:Y:S02]  /*2220*/  FMNMX.FTZ R4, R63, R4, !PT ;  /* 0x000000043f047209 */ /* 0x000fe40007810000 */
[----:B---3--:R-:W-:Y:S01]  /*2230*/  FSEL R57, R50, -INF , P2 ;  /* 0xff80000032397808 */ /* 0x008fe20001000000 */
[----:B------:R1:W-:Y:S01]  /*2240*/  MUFU.TANH R45, R59 ;  /* 0x0000003b002d7308 */ /* 0x0003e20000002400 */
[----:B------:R-:W-:-:S04]  /*2250*/  ISETP.GT.AND P2, PT, R2, 0x38, PT ;  /* 0x000000380200780c */ /* 0x000fc80003f44270 */
[----:B0-----:R-:W-:Y:S02]  /*2260*/  FSEL R53, R53, -INF , P2 ;  /* 0xff80000035357808 */ /* 0x001fe40001000000 */
[C---:B------:R-:W-:Y:S01]  /*2270*/  ISETP.GT.AND P2, PT, R2.reuse, 0x40, PT ;  /* 0x000000400200780c */ /* 0x040fe20003f44270 */
[----:B------:R0:W3:Y:S01]  /*2280*/  MUFU.TANH R49, R58 ;  /* 0x0000003a00317308 */ /* 0x0000e20000002400 */
[----:B-1----:R-:W-:Y:S02]  /*2290*/  FSEL R59, R47, -INF , P1 ;  /* 0xff8000002f3b7808 */ /* 0x002fe40000800000 */
[C---:B------:R-:W-:Y:S02]  /*22a0*/  ISETP.GT.AND P1, PT, R2.reuse, 0x31, PT ;  /* 0x000000310200780c */ /* 0x040fe40003f24270 */
[----:B------:R-:W-:Y:S02]  /*22b0*/  FMNMX.FTZ R4, R59, R4, !PT ;  /* 0x000000043b047209 */ /* 0x000fe40007810000 */
[----:B------:R-:W-:Y:S01]  /*22c0*/  FSEL R55, R51, -INF , P1 ;  /* 0xff80000033377808 */ /* 0x000fe20000800000 */
[----:B------:R-:W1:Y:S01]  /*22d0*/  MUFU.TANH R62, R62 ;  /* 0x0000003e003e7308 */ /* 0x000e620000002400 */
[----:B------:R-:W-:Y:S01]  /*22e0*/  FMNMX.FTZ R4, R57, R4, !PT ;  /* 0x0000000439047209 */ /* 0x000fe20007810000 */
[----:B0-----:R-:W-:Y:S01]  /*22f0*/  FMUL.FTZ R58, R69, UR10 ;  /* 0x0000000a453a7c20 */ /* 0x001fe20008410000 */
[----:B------:R-:W-:Y:S01]  /*2300*/  ISETP.GT.AND P1, PT, R2, 0x39, PT ;  /* 0x000000390200780c */ /* 0x000fe20003f24270 */
[----:B------:R-:W-:Y:S01]  /*2310*/  FMUL.FTZ R69, R81, UR10 ;  /* 0x0000000a51457c20 */ /* 0x000fe20008410000 */
[----:B------:R-:W-:-:S02]  /*2320*/  FMNMX.FTZ R4, R55, R4, !PT ;  /* 0x0000000437047209 */ /* 0x000fc40007810000 */
[----:B--2---:R-:W-:Y:S01]  /*2330*/  FSEL R51, R5, -INF , P1 ;  /* 0xff80000005337808 */ /* 0x004fe20000800000 */
[----:B------:R-:W0:Y:S01]  /*2340*/  MUFU.TANH R41, R66 ;  /* 0x0000004200297308 */ /* 0x000e220000002400 */
        /* <DEDUP_REMOVED lines=10> */
[----:B-1----:R-:W-:Y:S01]  /*23f0*/  FSEL R47, R62, -INF , P2 ;  /* 0xff8000003e2f7808 */ /* 0x002fe20001000000 */
[----:B------:R-:W-:Y:S01]  /*2400*/  FMUL.FTZ R62, R72, UR10 ;  /* 0x0000000a483e7c20 */ /* 0x000fe20008410000 */
[----:B------:R-:W-:Y:S02]  /*2410*/  FMNMX.FTZ R4, R45, R4, !PT ;  /* 0x000000042d047209 */ /* 0x000fe40007810000 */
[----:B------:R-:W-:-:S02]  /*2420*/  ISETP.GT.AND P2, PT, R2, 0x50, PT ;  /* 0x000000500200780c */ /* 0x000fc40003f44270 */
[----:B------:R-:W-:Y:S01]  /*2430*/  FSEL R43, R6, -INF , P1 ;  /* 0xff800000062b7808 */ /* 0x000fe20000800000 */
[----:B------:R1:W4:Y:S01]  /*2440*/  MUFU.TANH R35, R71 ;  /* 0x0000004700237308 */ /* 0x0003220000002400 */
[----:B------:R-:W-:Y:S02]  /*2450*/  FMNMX.FTZ R4, R47, R4, !PT ;  /* 0x000000042f047209 */ /* 0x000fe40007810000 */
[C---:B------:R-:W-:Y:S02]  /*2460*/  ISETP.GT.AND P1, PT, R2.reuse, 0x51, PT ;  /* 0x000000510200780c */ /* 0x040fe40003f24270 */
[----:B0-----:R-:W-:Y:S02]  /*2470*/  FSEL R41, R41, -INF , P2 ;  /* 0xff80000029297808 */ /* 0x001fe40001000000 */
[----:B------:R-:W-:Y:S01]  /*2480*/  FMNMX.FTZ R4, R43, R4, !PT ;  /* 0x000000042b047209 */ /* 0x000fe20007810000 */
[----:B------:R0:W5:Y:S01]  /*2490*/  MUFU.TANH R33, R74 ;  /* 0x0000004a00217308 */ /* 0x0001620000002400 */
[----:B------:R-:W-:Y:S01]  /*24a0*/  ISETP.GT.AND P2, PT, R2, 0x58, PT ;  /* 0x000000580200780c */ /* 0x000fe20003f44270 */
[----:B-1----:R-:W-:Y:S01]  /*24b0*/  FMUL.FTZ R71, R85, UR10 ;  /* 0x0000000a55477c20 */ /* 0x002fe20008410000 */
[----:B--2---:R-:W-:-:S02]  /*24c0*/  FSEL R39, R3, -INF , P1 ;  /* 0xff80000003277808 */ /* 0x004fc40000800000 */
[----:B------:R-:W-:Y:S02]  /*24d0*/  FMNMX.FTZ R4, R41, R4, !PT ;  /* 0x0000000429047209 */ /* 0x000fe40007810000 */
[----:B------:R-:W-:Y:S01]  /*24e0*/  ISETP.GT.AND P1, PT, R2, 0x59, PT ;  /* 0x000000590200780c */ /* 0x000fe20003f24270 */
[----:B------:R-:W1:Y:S01]  /*24f0*/  MUFU.TANH R75, R75 ;  /* 0x0000004b004b7308 */ /* 0x000e620000002400 */
[----:B---3--:R-:W-:Y:S01]  /*2500*/  FSEL R37, R37, -INF , P2 ;  /* 0xff80000025257808 */ /* 0x008fe20001000000 */
[----:B0-----:R-:W-:Y:S01]  /*2510*/  FMUL.FTZ R74, R60, UR10 ;  /* 0x0000000a3c4a7c20 */ /* 0x001fe20008410000 */
[----:B------:R-:W-:Y:S02]  /*2520*/  FMNMX.FTZ R4, R39, R4, !PT ;  /* 0x0000000427047209 */ /* 0x000fe40007810000 */
[----:B------:R-:W-:Y:S02]  /*2530*/  ISETP.GT.AND P2, PT, R2, 0x60, PT ;  /* 0x000000600200780c */ /* 0x000fe40003f44270 */
[----:B----4-:R-:W-:Y:S01]  /*2540*/  FSEL R35, R35, -INF , P1 ;  /* 0xff80000023237808 */ /* 0x010fe20000800000 */
[----:B------:R0:W2:Y:S01]  /*2550*/  MUFU.TANH R5, R78 ;  /* 0x0000004e00057308 */ /* 0x0000a20000002400 */
[----:B------:R-:W-:-:S02]  /*2560*/  FMNMX.FTZ R4, R37, R4, !PT ;  /* 0x0000000425047209 */ /* 0x000fc40007810000 */
[C---:B------:R-:W-:Y:S02]  /*2570*/  ISETP.GT.AND P1, PT, R2.reuse, 0x61, PT ;  /* 0x000000610200780c */ /* 0x040fe40003f24270 */
[----:B-----5:R-:W-:Y:S02]  /*2580*/  FSEL R33, R33, -INF , P2 ;  /* 0xff80000021217808 */ /* 0x020fe40001000000 */
[----:B------:R-:W-:Y:S01]  /*2590*/  FMNMX.FTZ R4, R35, R4, !PT ;  /* 0x0000000423047209 */ /* 0x000fe20007810000 */
[----:B------:R3:W4:Y:S01]  /*25a0*/  MUFU.TANH R12, R79 ;  /* 0x0000004f000c7308 */ /* 0x0007220000002400 */
[----:B------:R-:W-:Y:S01]  /*25b0*/  ISETP.GT.AND P2, PT, R2, 0x68, PT ;  /* 0x000000680200780c */ /* 0x000fe20003f44270 */
[----:B0-----:R-:W-:Y:S01]  /*25c0*/  FMUL.FTZ R78, R65, UR10 ;  /* 0x0000000a414e7c20 */ /* 0x001fe20008410000 */
[----:B-1----:R-:W-:Y:S01]  /*25d0*/  FSEL R3, R75, -INF , P1 ;  /* 0xff8000004b037808 */ /* 0x002fe20000800000 */
[----:B------:R-:W-:Y:S01]  /*25e0*/  FMUL.FTZ R65, R76, UR10 ;  /* 0x0000000a4c417c20 */ /* 0x000fe20008410000 */
[----:B------:R-:W-:Y:S01]  /*25f0*/  FMNMX.FTZ R4, R33, R4, !PT ;  /* 0x0000000421047209 */ /* 0x000fe20007810000 */
[----:B------:R-:W-:Y:S01]  /*2600*/  FMUL.FTZ R75, R61, UR10 ;  /* 0x0000000a3d4b7c20 */ /* 0x000fe20008410000 */
[----:B------:R-:W-:Y:S01]  /*2610*/  ISETP.GT.AND P1, PT, R2, 0x69, PT ;  /* 0x000000690200780c */ /* 0x000fe20003f24270 */
[----:B------:R0:W1:Y:S01]  /*2620*/  MUFU.TANH R10, R82 ;  /* 0x00000052000a7308 */ /* 0x0000620000002400 */
[----:B--2---:R-:W-:Y:S01]  /*2630*/  FSEL R5, R5, -INF , P2 ;  /* 0xff80000005057808 */ /* 0x004fe20001000000 */
[----:B---3--:R-:W-:Y:S01]  /*2640*/  FMUL.FTZ R79, R68, UR10 ;  /* 0x0000000a444f7c20 */ /* 0x008fe20008410000 */
[----:B------:R-:W-:Y:S01]  /*2650*/  FMNMX.FTZ R4, R3, R4, !PT ;  /* 0x0000000403047209 */ /* 0x000fe20007810000 */
[----:B------:R-:W-:Y:S01]  /*2660*/  FMUL.FTZ R68, R80, UR10 ;  /* 0x0000000a50447c20 */ /* 0x000fe20008410000 */
[----:B------:R-:W-:Y:S01]  /*2670*/  ISETP.GT.AND P2, PT, R2, 0x70, PT ;  /* 0x000000700200780c */ /* 0x000fe20003f44270 */
[----:B------:R-:W-:Y:S01]  /*2680*/  FMUL.FTZ R61, R73, UR10 ;  /* 0x0000000a493d7c20 */ /* 0x000fe20008410000 */
[----:B------:R-:W-:Y:S01]  /*2690*/  FMNMX.FTZ R15, R5, R4, !PT ;  /* 0x00000004050f7209 */ /* 0x000fe20007810000 */
[----:B------:R-:W2:Y:S01]  /*26a0*/  MUFU.TANH R8, R83 ;  /* 0x0000005300087308 */ /* 0x000ea20000002400 */
[----:B----4-:R-:W-:Y:S01]  /*26b0*/  FSEL R12, R12, -INF , P1 ;  /* 0xff8000000c0c7808 */ /* 0x010fe20000800000 */
[----:B0-----:R-:W-:Y:S01]  /*26c0*/  FMUL.FTZ R82, R64, UR10 ;  /* 0x0000000a40527c20 */ /* 0x001fe20008410000 */
[----:B------:R-:W-:Y:S01]  /*26d0*/  ISETP.GT.AND P1, PT, R2, 0x71, PT ;  /* 0x000000710200780c */ /* 0x000fe20003f24270 */
[----:B------:R-:W-:Y:S01]  /*26e0*/  FMUL.FTZ R73, R84, UR10 ;  /* 0x0000000a54497c20 */ /* 0x000fe20008410000 */
[----:B------:R-:W-:Y:S01]  /*26f0*/  FMNMX.FTZ R15, R12, R15, !PT ;  /* 0x0000000f0c0f7209 */ /* 0x000fe20007810000 */
[----:B------:R-:W-:Y:S01]  /*2700*/  FMUL.FTZ R64, R77, UR10 ;  /* 0x0000000a4d407c20 */ /* 0x000fe20008410000 */
[----:B------:R-:W-:Y:S01]  /*2710*/  UMOV UR10, UR42 ;  /* 0x0000002a000a7c82 */ /* 0x000fe20008000000 */
[----:B------:R-:W0:Y:S01]  /*2720*/  MUFU.TANH R86, R86 ;  /* 0x0000005600567308 */ /* 0x000e220000002400 */
[----:B-1----:R-:W-:-:S02]  /*2730*/  FSEL R10, R10, -INF , P2 ;  /* 0xff8000000a0a7808 */ /* 0x002fc40001000000 */
[----:B------:R-:W-:Y:S02]  /*2740*/  ISETP.GT.AND P2, PT, R2, 0x78, PT ;  /* 0x000000780200780c */ /* 0x000fe40003f44270 */
[----:B------:R-:W-:-:S03]  /*2750*/  FMNMX.FTZ R15, R10, R15, !PT ;  /* 0x0000000f0a0f7209 */ /* 0x000fc60007810000 */
[----:B------:R-:W1:Y:S01]  /*2760*/  MUFU.TANH R87, R87 ;  /* 0x0000005700577308 */ /* 0x000e620000002400 */
[----:B--2---:R-:W-:Y:S02]  /*2770*/  FSEL R8, R8, -INF , P1 ;  /* 0xff80000008087808 */ /* 0x004fe40000800000 */
[----:B------:R-:W-:Y:S02]  /*2780*/  ISETP.GT.AND P1, PT, R2, 0x79, PT ;  /* 0x000000790200780c */ /* 0x000fe40003f24270 */
[----:B------:R-:W-:-:S03]  /*2790*/  FMNMX.FTZ R15, R8, R15, !PT ;  /* 0x0000000f080f7209 */ /* 0x000fc60007810000 */
[----:B------:R-:W-:Y:S01]  /*27a0*/  MUFU.TANH R7, R7 ;  /* 0x0000000700077308 */ /* 0x000fe20000002400 */
[----:B0-----:R-:W-:Y:S02]  /*27b0*/  FSEL R4, R86, -INF , P2 ;  /* 0xff80000056047808 */ /* 0x001fe40001000000 */
        /* <DEDUP_REMOVED lines=34> */
[----:B0-----:R-:W-:Y:S01]  /*29e0*/  FSEL R60, R29, -INF , P2 ;  /* 0xff8000001d3c7808 */ /* 0x001fe20001000000 */
[-CC-:B------:R-:W-:Y:S01]  /*29f0*/  FFMA.FTZ R100, R3, R15.reuse, -R14.reuse ;  /* 0x0000000f03647223 */ /* 0x180fe2000001080e */
[----:B------:R-:W-:Y:S01]  /*2a00*/  FSEL R44, R7, -INF , P1 ;  /* 0xff800000072c7808 */ /* 0x000fe20000800000 */
        /* <DEDUP_REMOVED lines=10> */
[----:B------:R-:W3:Y:S01]  /*2ab0*/  MUFU.TANH R34, R34 ;  /* 0x0000002200227308 */ /* 0x000ee20000002400 */
[----:B------:R-:W-:Y:S01]  /*2ac0*/  FMNMX.FTZ R7, R48, R7, !PT ;  /* 0x0000000730077209 */ /* 0x000fe20007810000 */
[-CC-:B------:R-:W-:Y:S01]  /*2ad0*/  FFMA.FTZ R26, R99, R15.reuse, -R14.reuse ;  /* 0x0000000f631a7223 */ /* 0x180fe2000001080e */
[----:B------:R-:W-:Y:S01]  /*2ae0*/  FSEL R52, R24, -INF , P1 ;  /* 0xff80000018347808 */ /* 0x000fe20000800000 */
[--C-:B------:R-:W-:Y:S01]  /*2af0*/  FFMA.FTZ R145, R97, R15, -R14.reuse ;  /* 0x0000000f61917223 */ /* 0x100fe2000001080e */
[----:B------:R-:W-:Y:S01]  /*2b00*/  FMNMX.FTZ R7, R50, R7, !PT ;  /* 0x0000000732077209 */ /* 0x000fe20007810000 */
        /* <DEDUP_REMOVED lines=32> */
[--C-:B------:R-:W-:Y:S01]  /*2d10*/  FFMA.FTZ R139, R53, R15, -R14.reuse ;  /* 0x0000000f358b7223 */ /* 0x100fe2000001080e */
[----:B---3--:R-:W-:Y:S01]  /*2d20*/  FSEL R34, R34, -INF , P2 ;  /* 0xff80000022227808 */ /* 0x008fe20001000000 */
[----:B------:R-:W0:Y:S01]  /*2d30*/  MUFU.TANH R40, R40 ;  /* 0x0000002800287308 */ /* 0x000e220000002400 */
[----:B------:R-:W-:Y:S01]  /*2d40*/  FMNMX.FTZ R7, R72, R7, !PT ;  /* 0x0000000748077209 */ /* 0x000fe20007810000 */
[-CC-:B------:R-:W-:Y:S01]  /*2d50*/  FFMA.FTZ R133, R49, R15.reuse, -R14.reuse ;  /* 0x0000000f31857223 */ /* 0x180fe2000001080e */
[----:B------:R-:W-:Y:S01]  /*2d60*/  ISETP.GT.AND P2, PT, R103, 0x38, PT ;  /* 0x000000386700780c */ /* 0x000fe20003f44270 */
[-CC-:B------:R-:W-:Y:S01]  /*2d70*/  FFMA.FTZ R92, R45, R15.reuse, -R14.reuse ;  /* 0x0000000f2d5c7223 */ /* 0x180fe2000001080e */
[----:B----4-:R-:W-:Y:S01]  /*2d80*/  FSEL R76, R32, -INF , P1 ;  /* 0xff800000204c7808 */ /* 0x010fe20000800000 */
[--C-:B------:R-:W-:Y:S01]  /*2d90*/  FFMA.FTZ R32, R67, R15, -R14.reuse ;  /* 0x0000000f43207223 */ /* 0x100fe2000001080e */
[----:B------:R-:W-:Y:S01]  /*2da0*/  FMNMX.FTZ R7, R34, R7, !PT ;  /* 0x0000000722077209 */ /* 0x000fe20007810000 */
[----:B------:R-:W3:Y:S01]  /*2db0*/  MUFU.TANH R74, R74 ;  /* 0x0000004a004a7308 */ /* 0x000ee20000002400 */
[----:B------:R-:W-:Y:S01]  /*2dc0*/  ISETP.GT.AND P1, PT, R103, 0x39, PT ;  /* 0x000000396700780c */ /* 0x000fe20003f24270 */
[-CC-:B------:R-:W-:Y:S01]  /*2dd0*/  FFMA.FTZ R135, R47, R15.reuse, -R14.reuse ;  /* 0x0000000f2f877223 */ /* 0x180fe2000001080e */
[----:B-----5:R-:W-:Y:S01]  /*2de0*/  FSEL R38, R38, -INF , P2 ;  /* 0xff80000026267808 */ /* 0x020fe20001000000 */
[--C-:B------:R-:W-:Y:S01]  /*2df0*/  FFMA.FTZ R129, R41, R15, -R14.reuse ;  /* 0x0000000f29817223 */ /* 0x100fe2000001080e */
[----:B------:R-:W-:Y:S01]  /*2e00*/  FMNMX.FTZ R7, R76, R7, !PT ;  /* 0x000000074c077209 */ /* 0x000fe20007810000 */
[----:B------:R-:W-:Y:S01]  /*2e10*/  UIADD3 UR7, UR10, UR48, -UR49 ;  /* 0x000000300a077290 */ /* 0x000fe2000fffe831 */
[C---:B------:R-:W-:Y:S01]  /*2e20*/  ISETP.GT.AND P2, PT, R103.reuse, 0x40, PT ;  /* 0x000000406700780c */ /* 0x040fe20003f44270 */
[----:B------:R-:W4:Y:S01]  /*2e30*/  MUFU.TANH R75, R75 ;  /* 0x0000004b004b7308 */ /* 0x000f220000002400 */
[----:B-1----:R-:W-:Y:S01]  /*2e40*/  FSEL R36, R36, -INF , P1 ;  /* 0xff80000024247808 */ /* 0x002fe20000800000 */
[----:B------:R-:W-:Y:S01]  /*2e50*/  USHF.R.S32.HI UR10, URZ, 0x1f, UR7 ;  /* 0x0000001f3f0a7899 */ /* 0x000fe20008011407 */
[----:B------:R-:W-:Y:S01]  /*2e60*/  FMNMX.FTZ R7, R38, R7, !PT ;  /* 0x0000000726077209 */ /* 0x000fe20007810000 */
[--C-:B------:R-:W-:Y:S01]  /*2e70*/  FFMA.FTZ R12, R12, R15, -R14.reuse ;  /* 0x0000000f0c0c7223 */ /* 0x100fe2000001080e */
[C---:B------:R-:W-:Y:S01]  /*2e80*/  ISETP.GT.AND P1, PT, R103.reuse, 0x41, PT ;  /* 0x000000416700780c */ /* 0x040fe20003f24270 */
[----:B------:R-:W-:Y:S01]  /*2e90*/  ULEA.HI UR10, UR10, UR7, URZ, 0x7 ;  /* 0x000000070a0a7291 */ /* 0x000fe2000f8f383f */
[----:B--2---:R-:W-:Y:S01]  /*2ea0*/  FSEL R42, R42, -INF , P2 ;  /* 0xff8000002a2a7808 */ /* 0x004fe20001000000 */
[----:B------:R-:W1:Y:S01]  /*2eb0*/  MUFU.TANH R82, R82 ;  /* 0x0000005200527308 */ /* 0x000e620000002400 */
[----:B------:R-:W-:Y:S01]  /*2ec0*/  FMNMX.FTZ R7, R36, R7, !PT ;  /* 0x0000000724077209 */ /* 0x000fe20007810000 */
[----:B------:R-:W-:Y:S01]  /*2ed0*/  USHF.R.S32.HI UR10, URZ, 0x7, UR10 ;  /* 0x000000073f0a7899 */ /* 0x000fe2000801140a */
[C---:B------:R-:W-:Y:S01]  /*2ee0*/  ISETP.GT.AND P2, PT, R103.reuse, 0x48, PT ;  /* 0x000000486700780c */ /* 0x040fe20003f44270 */
[--C-:B------:R-:W-:Y:S01]  /*2ef0*/  FFMA.FTZ R8, R8, R15, -R14.reuse ;  /* 0x0000000f08087223 */ /* 0x100fe2000001080e */
[----:B0-----:R-:W-:Y:S01]  /*2f00*/  FSEL R40, R40, -INF , P1 ;  /* 0xff80000028287808 */ /* 0x001fe20000800000 */
[----:B------:R-:W-:Y:S01]  /*2f10*/  UISETP.LT.AND UP0, UPT, URZ, UR10, UPT ;  /* 0x0000000a3f00728c */ /* 0x000fe2000bf01270 */
[----:B------:R-:W-:Y:S01]  /*2f20*/  FMNMX.FTZ R7, R42, R7, !PT ;  /* 0x000000072a077209 */ /* 0x000fe20007810000 */
[----:B------:R-:W0:Y:S01]  /*2f30*/  MUFU.TANH R78, R78 ;  /* 0x0000004e004e7308 */ /* 0x000e220000002400 */
[----:B------:R-:W-:Y:S01]  /*2f40*/  ISETP.GT.AND P1, PT, R103, 0x49, PT ;  /* 0x000000496700780c */ /* 0x000fe20003f24270 */
[----:B------:R-:W-:Y:S01]  /*2f50*/  USEL UR22, URZ, UR10, !UP0 ;  /* 0x0000000a3f167287 */ /* 0x000fe2000c000000 */
[----:B---3--:R-:W-:Y:S01]  /*2f60*/  FSEL R80, R74, -INF , P2 ;  /* 0xff8000004a507808 */ /* 0x008fe20001000000 */
[--C-:B------:R-:W-:Y:S01]  /*2f70*/  FFMA.FTZ R74, R59, R15, -R14.reuse ;  /* 0x0000000f3b4a7223 */ /* 0x100fe2000001080e */
[----:B------:R-:W-:Y:S01]  /*2f80*/  FMNMX.FTZ R7, R40, R7, !PT ;  /* 0x0000000728077209 */ /* 0x000fe20007810000 */
[----:B------:R-:W-:Y:S01]  /*2f90*/  FFMA.FTZ R2, R2, R15, -R14 ;  /* 0x0000000f02027223 */ /* 0x000fe2000001080e */
[----:B------:R-:W-:Y:S01]  /*2fa0*/  ISETP.GT.AND P2, PT, R103, 0x50, PT ;  /* 0x000000506700780c */ /* 0x000fe20003f44270 */
[----:B------:R-:W2:Y:S01]  /*2fb0*/  MUFU.TANH R79, R79 ;  /* 0x0000004f004f7308 */ /* 0x000ea20000002400 */
[----:B----4-:R-:W-:Y:S01]  /*2fc0*/  FSEL R84, R75, -INF , P1 ;  /* 0xff8000004b547808 */ /* 0x010fe20000800000 */
[----:B------:R-:W-:Y:S01]  /*2fd0*/  UISETP.GE.AND UP0, UPT, UR24, UR22, UPT ;  /* 0x000000161800728c */ /* 0x000fe2000bf06270 */
[----:B------:R-:W-:Y:S01]  /*2fe0*/  FMNMX.FTZ R7, R80, R7, !PT ;  /* 0x0000000750077209 */ /* 0x000fe20007810000 */
[----:B------:R-:W-:Y:S01]  /*2ff0*/  UPRMT UR6, UR43, 0x654, UR6 ;  /* 0x000006542b067896 */ /* 0x000fe20008000006 */
[----:B------:R-:W-:-:S02]  /*3000*/  ISETP.GT.AND P1, PT, R103, 0x51, PT ;  /* 0x000000516700780c */ /* 0x000fc40003f24270 */
[----:B-1----:R-:W-:Y:S01]  /*3010*/  FSEL R82, R82, -INF , P2 ;  /* 0xff80000052527808 */ /* 0x002fe20001000000 */
[----:B------:R-:W1:Y:S01]  /*3020*/  MUFU.TANH R58, R58 ;  /* 0x0000003a003a7308 */ /* 0x000e620000002400 */
[----:B------:R-:W-:Y:S02]  /*3030*/  FMNMX.FTZ R7, R84, R7, !PT ;  /* 0x0000000754077209 */ /* 0x000fe40007810000 */
[C---:B------:R-:W-:Y:S02]  /*3040*/  ISETP.GT.AND P2, PT, R103.reuse, 0x58, PT ;  /* 0x000000586700780c */ /* 0x040fe40003f44270 */
[----:B0-----:R-:W-:Y:S01]  /*3050*/  FSEL R78, R78, -INF , P1 ;  /* 0xff8000004e4e7808 */ /* 0x001fe20000800000 */
[----:B------:R-:W-:Y:S01]  /*3060*/  SYNCS.ARRIVE.TRANS64.RED.A1T0 RZ, [UR6], RZ ;  /* 0x000000ffffff79a7 */ /* 0x000fe20008100406 */
        /* <DEDUP_REMOVED lines=12> */
[----:B0-----:R-:W-:Y:S01]  /*3130*/  FSEL R88, R62, -INF , P2 ;  /* 0xff8000003e587808 */ /* 0x001fe20001000000 */
[----:B------:R-:W-:Y:S01]  /*3140*/  FFMA.FTZ R62, R55, R15, -R14 ;  /* 0x0000000f373e7223 */ /* 0x000fe2000001080e */
        /* <DEDUP_REMOVED lines=11> */
[----:B0-----:R-:W-:Y:S01]  /*3200*/  FSEL R98, R64, -INF , P1 ;  /* 0xff80000040627808 */ /* 0x001fe20000800000 */
[----:B------:R-:W-:Y:S01]  /*3210*/  FFMA.FTZ R64, R51, R15, -R14 ;  /* 0x0000000f33407223 */ /* 0x000fe2000001080e */
[----:B------:R-:W-:Y:S02]  /*3220*/  ISETP.GT.AND P1, PT, R103, 0x71, PT ;  /* 0x000000716700780c */ /* 0x000fe40003f24270 */
[----:B------:R-:W-:-:S03]  /*3230*/  FMNMX.FTZ R7, R98, R7, !PT ;  /* 0x0000000762077209 */ /* 0x000fc60007810000 */
[----:B------:R-:W0:Y:S01]  /*3240*/  MUFU.TANH R73, R73 ;  /* 0x0000004900497308 */ /* 0x000e220000002400 */
[----:B--2---:R-:W-:Y:S01]  /*3250*/  FSEL R104, R68, -INF , P2 ;  /* 0xff80000044687808 */ /* 0x004fe20001000000 */
[----:B------:R-:W-:Y:S01]  /*3260*/  FFMA.FTZ R68, R43, R15, -R14 ;  /* 0x0000000f2b447223 */ /* 0x000fe2000001080e */
        /* <DEDUP_REMOVED lines=180> */
[----:B------:R-:W-:Y:S02]  /*3db0*/  F2FP.F16.F32.PACK_AB R124, R7, R88 ;  /* 0x00000058077c723e */ /* 0x000fe400000000ff */
[----:B------:R-:W-:-:S04]  /*3dc0*/  CS2R R88, SRZ ;  /* 0x0000000000587805 */ /* 0x000fc8000001ff00 */
        /* <DEDUP_REMOVED lines=40> */
[----:B------:R-:W-:Y:S01]  /*4050*/  MOV R119, RZ ;  /* 0x000000ff00777202 */ /* 0x000fe20000000f00 */
[----:B------:R-:W-:Y:S01]  /*4060*/  IMAD.MOV.U32 R3, RZ, RZ, R24 ;  /* 0x000000ffff037224 */ /* 0x000fe200078e0018 */
[----:B------:R-:W-:Y:S01]  /*4070*/  UMOV UR25, UR36 ;  /* 0x0000002400197c82 */ /* 0x000fe20008000000 */
[----:B------:R-:W-:Y:S01]  /*4080*/  UMOV UR23, UR37 ;  /* 0x0000002500177c82 */ /* 0x000fe20008000000 */
[----:B------:R-:W-:-:S05]  /*4090*/  ULDC UR21, c[0x0][0x9d8] ;  /* 0x0002760000157ab9 */ /* 0x000fca0000000800 */
.L_x_15103:
[----:B------:R-:W-:Y:S01]  /*40a0*/  ISETP.NE.AND P2, PT, RZ, UR44, PT ;  /* 0x0000002cff007c0c */ /* 0x000fe2000bf45270 */
[----:B------:R-:W-:-:S04]  /*40b0*/  UISETP.NE.AND UP0, UPT, UR23, 0x1, UPT ;  /* 0x000000011700788c */ /* 0x000fc8000bf05270 */
[----:B------:R-:W-:-:S04]  /*40c0*/  USEL UR36, URZ, 0x1, UP0 ;  /* 0x000000013f247887 */ /* 0x000fc80008000000 */
[----:B------:R-:W-:-:S04]  /*40d0*/  ULOP3.LUT UR36, UR25, UR36, URZ, 0x3c, !UPT ;  /* 0x0000002419247292 */ /* 0x000fc8000f8e3c3f */
[----:B------:R-:W-:Y:S08]  /*40e0*/  @P2 BRA `(.L_x_15093) ;  /* 0x0000000000382947 */ /* 0x000ff00003800000 */
[----:B------:R-:W-:Y:S05]  /*40f0*/  @!P0 BRA `(.L_x_15094) ;  /* 0x0000000000048947 */ /* 0x000fea0003800000 */
[----:B------:R-:W-:Y:S01]  /*4100*/  BPT.TRAP 0x1 ;  /* 0x000000040000795c */ /* 0x000fe20000300000 */
.L_x_15094:
        /* <DEDUP_REMOVED lines=9> */
.L_x_15095:
[----:B-1----:R-:W-:Y:S05]  /*41a0*/  @P1 BRA `(.L_x_15093) ;  /* 0x0000000000081947 */ /* 0x002fea0003800000 */
[----:B------:R-:W1:Y:S02]  /*41b0*/  SYNCS.PHASECHK.TRANS64.TRYWAIT P1, [UR6+0x16830], R5 ;  /* 0x01683005ff0075a7 */ /* 0x000e640008020146 */
[----:B-1----:R-:W-:Y:S05]  /*41c0*/  @!P1 BRA `(.L_x_15096) ;  /* 0x000000d000309947 */ /* 0x002fea0003800000 */
.L_x_15093:
        /* <DEDUP_REMOVED lines=28> */
.L_x_15098:
[----:B------:R-:W-:Y:S01]  /*4390*/  ULEA UR6, UR23, UR45, 0x3 ;  /* 0x0000002d17067291 */ /* 0x000fe2000f8e183f */
[----:B------:R-:W-:-:S05]  /*43a0*/  IMAD.U32 R5, RZ, RZ, UR25 ;  /* 0x00000019ff057e24 */ /* 0x000fca000f8e00ff */
[----:B------:R-:W-:-:S04]  /*43b0*/  SHF.L.U32 R5, R5, 0x1f, RZ ;  /* 0x0000001f05057819 */ /* 0x000fc800000006ff */
[----:B------:R0:W1:Y:S01]  /*43c0*/  SYNCS.PHASECHK.TRANS64.TRYWAIT P1, [UR6+0x16850], R5 ;  /* 0x01685005ff0075a7 */ /* 0x0000620008020146 */
[----:B------:R-:W-:Y:S05]  /*43d0*/  @!P0 BRA `(.L_x_15099) ;  /* 0x0000000000048947 */ /* 0x000fea0003800000 */
[----:B------:R-:W-:Y:S01]  /*43e0*/  BPT.TRAP 0x1 ;  /* 0x000000040000795c */ /* 0x000fe20000300000 */
.L_x_15099:
[----:B-1----:R-:W-:Y:S05]  /*43f0*/  @P1 BRA `(.L_x_15097) ;  /* 0x0000000000081947 */ /* 0x002fea0003800000 */
[----:B------:R-:W1:Y:S02]  /*4400*/  SYNCS.PHASECHK.TRANS64.TRYWAIT P1, [UR6+0x16850], R5 ;  /* 0x01685005ff0075a7 */ /* 0x000e640008020146 */
[----:B-1----:R-:W-:Y:S05]  /*4410*/  @!P1 BRA `(.L_x_15100) ;  /* 0x000000cc00b49947 */ /* 0x002fea0003800000 */
.L_x_15097:
        /* <DEDUP_REMOVED lines=51> */
.L_x_15101:
[----:B------:R-:W-:Y:S01]  /*4750*/  UISETP.NE.AND UP0, UPT, UR50, URZ, UPT ;  /* 0x0000003f3200728c */ /* 0x000fe2000bf05270 */
[----:B------:R-:W-:Y:S02]  /*4760*/  VIADD R123, R17, UR42 ;  /* 0x0000002a117b7c36 */ /* 0x000fe40008000000 */
[----:B------:R-:W-:Y:S01]  /*4770*/  FMUL.FTZ R138, R28, UR21 ;  /* 0x000000151c8a7c20 */ /* 0x000fe20008410000 */
[----:B------:R-:W-:Y:S01]  /*4780*/  FMUL.FTZ R20, R46, UR21 ;  /* 0x000000152e147c20 */ /* 0x000fe20008410000 */
[----:B------:R-:W-:Y:S01]  /*4790*/  FMUL.FTZ R134, R24, UR21 ;  /* 0x0000001518867c20 */ /* 0x000fe20008410000 */
[----:B------:R-:W-:Y:S01]  /*47a0*/  FMUL.FTZ R7, R30, UR21 ;  /* 0x000000151e077c20 */ /* 0x000fe20008410000 */
[----:B------:R-:W-:Y:S01]  /*47b0*/  PLOP3.LUT P1, PT, PT, PT, UP0, 0x80, 0x0 ;  /* 0x000000000000781c */ /* 0x000fe20003f2f008 */
[----:B------:R-:W-:Y:S01]  /*47c0*/  FMUL.FTZ R136, R25, UR21 ;  /* 0x0000001519887c20 */ /* 0x000fe20008410000 */
[----:B------:R-:W-:Y:S01]  /*47d0*/  PLOP3.LUT P2, PT, PT, PT, UP0, 0x80, 0x0 ;  /* 0x000000000000781c */ /* 0x000fe20003f4f008 */
[----:B------:R-:W-:Y:S01]  /*47e0*/  IMAD.U32 R30, RZ, RZ, UR49 ;  /* 0x00000031ff1e7e24 */ /* 0x000fe2000f8e00ff */
[----:B------:R-:W1:Y:S01]  /*47f0*/  MUFU.TANH R134, R134 ;  /* 0x0000008600867308 */ /* 0x000e620000002400 */
[----:B------:R-:W-:Y:S01]  /*4800*/  @UP0 ULDC UR6, c[0x0][0x44c] ;  /* 0x0001130000060ab9 */ /* 0x000fe20000000800 */
[----:B------:R-:W-:Y:S01]  /*4810*/  FMUL.FTZ R132, R29, UR21 ;  /* 0x000000151d847c20 */ /* 0x000fe20008410000 */
[----:B------:R-:W-:Y:S01]  /*4820*/  FMUL.FTZ R128, R33, UR21 ;  /* 0x0000001521807c20 */ /* 0x000fe20008410000 */
[----:B------:R-:W-:Y:S01]  /*4830*/  FMUL.FTZ R130, R32, UR21 ;  /* 0x0000001520827c20 */ /* 0x000fe20008410000 */
[----:B------:R-:W-:Y:S01]  /*4840*/  FMUL.FTZ R126, R36, UR21 ;  /* 0x00000015247e7c20 */ /* 0x000fe20008410000 */
[----:B------:R-:W-:Y:S01]  /*4850*/  FMUL.FTZ R8, R31, UR21 ;  /* 0x000000151f087c20 */ /* 0x000fe20008410000 */
[----:B------:R-:W-:Y:S01]  /*4860*/  FMUL.FTZ R124, R37, UR21 ;  /* 0x00000015257c7c20 */ /* 0x000fe20008410000 */
[----:B------:R-:W2:Y:S01]  /*4870*/  MUFU.TANH R136, R136 ;  /* 0x0000008800887308 */ /* 0x000ea20000002400 */
        /* <DEDUP_REMOVED lines=10> */
[----:B------:R-:W4:Y:S01]  /*4920*/  SHFL.IDX PT, R46, R123, RZ, 0x1c1f ;  /* 0x001c1fff7b2e7589 */ /* 0x000f2200000e0000 */
[----:B------:R-:W-:Y:S01]  /*4930*/  FMUL.FTZ R34, R45, UR21 ;  /* 0x000000152d227c20 */ /* 0x000fe20008410000 */
[----:B------:R-:W-:Y:S01]  /*4940*/  FMUL.FTZ R36, R48, UR21 ;  /* 0x0000001530247c20 */ /* 0x000fe20008410000 */
[----:B------:R-:W-:Y:S01]  /*4950*/  FMUL.FTZ R32, R49, UR21 ;  /* 0x0000001531207c20 */ /* 0x000fe20008410000 */
[----:B------:R-:W-:Y:S01]  /*4960*/  MOV R121, UR6 ;  /* 0x0000000600797c02 */ /* 0x000fe20008000f00 */
[----:B------:R-:W5:Y:S01]  /*4970*/  MUFU.TANH R132, R132 ;  /* 0x0000008400847308 */ /* 0x000f620000002400 */
[----:B------:R-:W-:Y:S01]  /*4980*/  FMUL.FTZ R11, R38, UR21 ;  /* 0x00000015260b7c20 */ /* 0x000fe20008410000 */
[----:B------:R-:W-:Y:S01]  /*4990*/  FMUL.FTZ R38, R52, UR21 ;  /* 0x0000001534267c20 */ /* 0x000fe20008410000 */
[----:B------:R-:W-:Y:S01]  /*49a0*/  FMUL.FTZ R40, R53, UR21 ;  /* 0x0000001535287c20 */ /* 0x000fe20008410000 */
[----:B------:R-:W-:-:S02]  /*49b0*/  IMAD R121, R16, -0x2, R121 ;  /* 0xfffffffe10797824 */ /* 0x000fc400078e0279 */
[----:B------:R-:W-:Y:S01]  /*49c0*/  FMUL.FTZ R25, R50, UR21 ;  /* 0x0000001532197c20 */ /* 0x000fe20008410000 */
[----:B------:R-:W-:Y:S01]  /*49d0*/  FMUL.FTZ R13, R42, UR21 ;  /* 0x000000152a0d7c20 */ /* 0x000fe20008410000 */
[----:B------:R-:W-:Y:S01]  /*49e0*/  FMUL.FTZ R42, R56, UR21 ;  /* 0x00000015382a7c20 */ /* 0x000fe20008410000 */
[----:B------:R-:W0:Y:S01]  /*49f0*/  MUFU.TANH R130, R130 ;  /* 0x0000008200827308 */ /* 0x000e220000002400 */
[----:B------:R-:W-:Y:S01]  /*4a00*/  IADD3 R121, -R30, UR48, R121 ;  /* 0x000000301e797c10 */ /* 0x000fe2000fffe179 */
        /* <DEDUP_REMOVED lines=9> */
[----:B----4-:R-:W-:-:S02]  /*4aa0*/  IMAD.IADD R33, R121, 0x1, R46 ;  /* 0x0000000179217824 */ /* 0x010fc400078e022e */
[----:B------:R-:W-:Y:S01]  /*4ab0*/  FMUL.FTZ R46, R61, UR21 ;  /* 0x000000153d2e7c20 */ /* 0x000fe20008410000 */
[----:B------:R-:W-:Y:S01]  /*4ac0*/  FMUL.FTZ R69, R69, UR21 ;  /* 0x0000001545457c20 */ /* 0x000fe20008410000 */
[----:B------:R-:W-:Y:S01]  /*4ad0*/  FMUL.FTZ R72, R72, UR21 ;  /* 0x0000001548487c20 */ /* 0x000fe20008410000 */
[----:B------:R-:W-:Y:S01]  /*4ae0*/  FMUL.FTZ R73, R73, UR21 ;  /* 0x0000001549497c20 */ /* 0x000fe20008410000 */
[C---:B------:R-:W-:Y:S01]  /*4af0*/  ISETP.GT.AND P1, PT, R33.reuse, RZ, PT ;  /* 0x000000ff2100720c */ /* 0x040fe20003f24270 */
[----:B------:R-:W4:Y:S01]  /*4b00*/  MUFU.TANH R126, R126 ;  /* 0x0000007e007e7308 */ /* 0x000f220000002400 */
        /* <DEDUP_REMOVED lines=13> */
[----:B------:R-:W-:Y:S01]  /*4be0*/  FMUL.FTZ R85, R85, UR21 ;  /* 0x0000001555557c20 */ /* 0x000fe20008410000 */
[----:B------:R-:W-:Y:S01]  /*4bf0*/  FMNMX.FTZ R31, R136, R31, !PT ;  /* 0x0000001f881f7209 */ /* 0x000fe20007810000 */
[----:B------:R-:W2:Y:S01]  /*4c00*/  MUFU.TANH R120, R120 ;  /* 0x0000007800787308 */ /* 0x000ea20000002400 */
[----:B------:R-:W-:Y:S01]  /*4c10*/  ISETP.GT.AND P1, PT, R33, 0x10, PT ;  /* 0x000000102100780c */ /* 0x000fe20003f24270 */
[----:B------:R-:W-:Y:S01]  /*4c20*/  FMUL.FTZ R10, R35, UR21 ;  /* 0x00000015230a7c20 */ /* 0x000fe20008410000 */
[----:B-----5:R-:W-:Y:S01]  /*4c30*/  FSEL R132, R132, -INF , P2 ;  /* 0xff80000084847808 */ /* 0x020fe20001000000 */
[----:B------:R-:W-:Y:S01]  /*4c40*/  FMUL.FTZ R35, R66, UR21 ;  /* 0x0000001542237c20 */ /* 0x000fe20008410000 */
[----:B------:R-:W-:Y:S01]  /*4c50*/  FMNMX.FTZ R31, R138, R31, !PT ;  /* 0x0000001f8a1f7209 */ /* 0x000fe20007810000 */
[----:B------:R-:W3:Y:S01]  /*4c60*/  SHFL.IDX PT, R66, R123, 0x1, 0x1c1f ;  /* 0x003c1f007b427f89 */ /* 0x000ee200000e0000 */
[----:B------:R-:W-:Y:S01]  /*4c70*/  ISETP.GT.AND P2, PT, R33, 0x11, PT ;  /* 0x000000112100780c */ /* 0x000fe20003f44270 */
[----:B------:R-:W5:Y:S01]  /*4c80*/  MUFU.TANH R15, R15 ;  /* 0x0000000f000f7308 */ /* 0x000f620000002400 */
[----:B0-----:R-:W-:Y:S01]  /*4c90*/  FSEL R130, R130, -INF , P1 ;  /* 0xff80000082827808 */ /* 0x001fe20000800000 */
[----:B------:R-:W-:Y:S01]  /*4ca0*/  FMUL.FTZ R5, R26, UR21 ;  /* 0x000000151a057c20 */ /* 0x000fe20008410000 */
[----:B------:R-:W-:Y:S01]  /*4cb0*/  FMNMX.FTZ R31, R132, R31, !PT ;  /* 0x0000001f841f7209 */ /* 0x000fe20007810000 */
[----:B------:R-:W-:Y:S01]  /*4cc0*/  FMUL.FTZ R12, R39, UR21 ;  /* 0x00000015270c7c20 */ /* 0x000fe20008410000 */
[----:B------:R-:W-:Y:S01]  /*4cd0*/  ISETP.GT.AND P1, PT, R33, 0x18, PT ;  /* 0x000000182100780c */ /* 0x000fe20003f24270 */
[----:B------:R-:W-:Y:S01]  /*4ce0*/  FMUL.FTZ R28, R55, UR21 ;  /* 0x00000015371c7c20 */ /* 0x000fe20008410000 */
[----:B------:R-:W-:Y:S01]  /*4cf0*/  FSEL R128, R128, -INF , P2 ;  /* 0xff80000080807808 */ /* 0x000fe20001000000 */
[----:B------:R-:W0:Y:S01]  /*4d00*/  MUFU.TANH R24, R24 ;  /* 0x0000001800187308 */ /* 0x000e220000002400 */
[----:B------:R-:W-:Y:S01]  /*4d10*/  FMNMX.FTZ R31, R130, R31, !PT ;  /* 0x0000001f821f7209 */ /* 0x000fe20007810000 */
[----:B------:R-:W-:Y:S01]  /*4d20*/  FMUL.FTZ R39, R70, UR21 ;  /* 0x0000001546277c20 */ /* 0x000fe20008410000 */
[----:B------:R-:W-:Y:S01]  /*4d30*/  ISETP.GT.AND P2, PT, R33, 0x19, PT ;  /* 0x000000192100780c */ /* 0x000fe20003f44270 */
[----:B------:R-:W-:Y:S01]  /*4d40*/  FMUL.FTZ R14, R43, UR21 ;  /* 0x000000152b0e7c20 */ /* 0x000fe20008410000 */
[----:B----4-:R-:W-:Y:S01]  /*4d50*/  FSEL R126, R126, -INF , P1 ;  /* 0xff8000007e7e7808 */ /* 0x010fe20000800000 */
[----:B------:R-:W-:Y:S01]  /*4d60*/  FMUL.FTZ R43, R74, UR21 ;  /* 0x000000154a2b7c20 */ /* 0x000fe20008410000 */
[----:B------:R-:W-:Y:S01]  /*4d70*/  FMNMX.FTZ R31, R128, R31, !PT ;  /* 0x0000001f801f7209 */ /* 0x000fe20007810000 */
[----:B------:R-:W4:Y:S01]  /*4d80*/  MUFU.TANH R34, R34 ;  /* 0x0000002200227308 */ /* 0x000f220000002400 */
        /* <DEDUP_REMOVED lines=14> */
[----:B-----5:R-:W-:Y:S01]  /*4e70*/  FSEL R52, R15, -INF , P2 ;  /* 0xff8000000f347808 */ /* 0x020fe20001000000 */
        /* <DEDUP_REMOVED lines=17> */
[----:B-1----:R-:W-:Y:S01]  /*4f90*/  FSEL R36, R36, -INF , P1 ;  /* 0xff80000024247808 */ /* 0x002fe20000800000 */
[----:B------:R-:W-:Y:S01]  /*4fa0*/  ULEA UR6, UR37, UR45, 0x3 ;  /* 0x0000002d25067291 */ /* 0x000fe2000f8e183f */
[----:B------:R-:W-:-:S02]  /*4fb0*/  FMNMX.FTZ R31, R34, R31, !PT ;  /* 0x0000001f221f7209 */ /* 0x000fc40007810000 */
[C---:B------:R-:W-:Y:S01]  /*4fc0*/  ISETP.GT.AND P1, PT, R33.reuse, 0x38, PT ;  /* 0x000000382100780c */ /* 0x040fe20003f24270 */
[----:B------:R-:W-:Y:S01]  /*4fd0*/  UIADD3 UR6, UR6, 0x16840, URZ ;  /* 0x0001684006067890 */ /* 0x000fe2000fffe03f */
[----:B--2---:R-:W-:Y:S01]  /*4fe0*/  FSEL R32, R32, -INF , P2 ;  /* 0xff80000020207808 */ /* 0x004fe20001000000 */
[----:B------:R-:W1:Y:S01]  /*4ff0*/  MUFU.TANH R42, R42 ;  /* 0x0000002a002a7308 */ /* 0x000e620000002400 */
[----:B------:R-:W-:Y:S01]  /*5000*/  FMNMX.FTZ R31, R36, R31, !PT ;  /* 0x0000001f241f7209 */ /* 0x000fe20007810000 */
[----:B------:R-:W-:Y:S01]  /*5010*/  UPRMT UR6, UR43, 0x654, UR6 ;  /* 0x000006542b067896 */ /* 0x000fe20008000006 */
[C---:B------:R-:W-:Y:S02]  /*5020*/  ISETP.GT.AND P2, PT, R33.reuse, 0x39, PT ;  /* 0x000000392100780c */ /* 0x040fe40003f44270 */
[----:B0-----:R-:W-:Y:S02]  /*5030*/  FSEL R38, R38, -INF , P1 ;  /* 0xff80000026267808 */ /* 0x001fe40000800000 */
[----:B------:R-:W-:Y:S01]  /*5040*/  FMNMX.FTZ R31, R32, R31, !PT ;  /* 0x0000001f201f7209 */ /* 0x000fe20007810000 */
[----:B------:R-:W0:Y:S01]  /*5050*/  MUFU.TANH R44, R44 ;  /* 0x0000002c002c7308 */ /* 0x000e220000002400 */
[----:B------:R-:W-:-:S02]  /*5060*/  ISETP.GT.AND P1, PT, R33, 0x40, PT ;  /* 0x000000402100780c */ /* 0x000fc40003f24270 */
[----:B----4-:R-:W-:Y:S01]  /*5070*/  FSEL R40, R40, -INF , P2 ;  /* 0xff80000028287808 */ /* 0x010fe20001000000 */
[----:B------:R-:W-:Y:S01]  /*5080*/  SYNCS.ARRIVE.TRANS64.RED.A1T0 RZ, [UR6], RZ ;  /* 0x000000ffffff79a7 */ /* 0x000fe20008100406 */
        /* <DEDUP_REMOVED lines=46> */
[----:B------:R-:W-:Y:S01]  /*5370*/  FMNMX.FTZ R15, R72, R31, !PT ;  /* 0x0000001f480f7209 */ /* 0x000fe20007810000 */
[----:B------:R-:W-:Y:S02]  /*5380*/  FMUL.FTZ R31, R62, UR21 ;  /* 0x000000153e1f7c20 */ /* 0x000fe40008410000 */
[----:B------:R-:W0:Y:S01]  /*5390*/  MUFU.TANH R81, R81 ;  /* 0x0000005100517308 */ /* 0x000e220000002400 */
[----:B--2---:R-:W-:Y:S02]  /*53a0*/  FSEL R76, R77, -INF , P2 ;  /* 0xff8000004d4c7808 */ /* 0x004fe40001000000 */
[----:B------:R-:W-:-:S02]  /*53b0*/  ISETP.GT.AND P2, PT, R33, 0x71, PT ;  /* 0x000000712100780c */ /* 0x000fc40003f44270 */
[----:B------:R-:W-:-:S03]  /*53c0*/  FMNMX.FTZ R15, R76, R15, !PT ;  /* 0x0000000f4c0f7209 */ /* 0x000fc60007810000 */
[----:B------:R-:W2:Y:S01]  /*53d0*/  MUFU.TANH R84, R84 ;  /* 0x0000005400547308 */ /* 0x000ea20000002400 */
[----:B-1----:R-:W-:Y:S02]  /*53e0*/  FSEL R62, R80, -INF , P1 ;  /* 0xff800000503e7808 */ /* 0x002fe40000800000 */
[----:B------:R-:W-:Y:S02]  /*53f0*/  ISETP.GT.AND P1, PT, R33, 0x78, PT ;  /* 0x000000782100780c */ /* 0x000fe40003f24270 */
[----:B------:R-:W-:-:S03]  /*5400*/  FMNMX.FTZ R15, R62, R15, !PT ;  /* 0x0000000f3e0f7209 */ /* 0x000fc60007810000 */
[----:B------:R-:W1:Y:S01]  /*5410*/  MUFU.TANH R85, R85 ;  /* 0x0000005500557308 */ /* 0x000e620000002400 */
[----:B0-----:R-:W-:Y:S02]  /*5420*/  FSEL R80, R81, -INF , P2 ;  /* 0xff80000051507808 */ /* 0x001fe40001000000 */
[----:B------:R-:W-:Y:S01]  /*5430*/  ISETP.GT.AND P2, PT, R33, 0x79, PT ;  /* 0x000000792100780c */ /* 0x000fe20003f44270 */
[----:B------:R-:W-:Y:S01]  /*5440*/  FMUL.FTZ R33, R63, UR21 ;  /* 0x000000153f217c20 */ /* 0x000fe20008410000 */
[----:B------:R-:W-:Y:S01]  /*5450*/  FMNMX.FTZ R15, R80, R15, !PT ;  /* 0x0000000f500f7209 */ /* 0x000fe20007810000 */
[----:B---3--:R-:W-:Y:S02]  /*5460*/  IMAD.IADD R63, R121, 0x1, R66 ;  /* 0x00000001793f7824 */ /* 0x008fe400078e0242 */
[----:B------:R-:W0:Y:S01]  /*5470*/  MUFU.TANH R5, R5 ;  /* 0x0000000500057308 */ /* 0x000e220000002400 */
[----:B--2---:R-:W-:Y:S02]  /*5480*/  FSEL R84, R84, -INF , P1 ;  /* 0xff80000054547808 */ /* 0x004fe40000800000 */
[----:B------:R-:W-:-:S02]  /*5490*/  ISETP.GT.AND P3, PT, R63, 0x1, PT ;  /* 0x000000013f00780c */ /* 0x000fc40003f64270 */
[----:B------:R-:W-:-:S03]  /*54a0*/  FMNMX.FTZ R15, R84, R15, !PT ;  /* 0x0000000f540f7209 */ /* 0x000fc60007810000 */
[----:B------:R-:W2:Y:S01]  /*54b0*/  MUFU.TANH R6, R6 ;  /* 0x0000000600067308 */ /* 0x000ea20000002400 */
[----:B-1----:R-:W-:Y:S02]  /*54c0*/  FSEL R122, R85, -INF , P2 ;  /* 0xff800000557a7808 */ /* 0x002fe40001000000 */
[----:B------:R-:W-:Y:S02]  /*54d0*/  ISETP.GT.AND P2, PT, R63, RZ, PT ;  /* 0x000000ff3f00720c */ /* 0x000fe40003f44270 */
[----:B------:R-:W-:-:S03]  /*54e0*/  FMNMX.FTZ R15, R122, R15, !PT ;  /* 0x0000000f7a0f7209 */ /* 0x000fc60007810000 */
[----:B------:R-:W1:Y:S01]  /*54f0*/  MUFU.TANH R7, R7 ;  /* 0x0000000700077308 */ /* 0x000e620000002400 */
[----:B0-----:R-:W-:Y:S01]  /*5500*/  FSEL R5, R5, -INF , P2 ;  /* 0xff80000005057808 */ /* 0x001fe20001000000 */
[----:B------:R-:W0:Y:S01]  /*5510*/  SHFL.BFLY PT, R24, R15, 0x2, 0x1f ;  /* 0x0c401f000f187f89 */ /* 0x000e2200000e0000 */
[----:B------:R-:W-:Y:S02]  /*5520*/  ISETP.GT.AND P2, PT, R63, 0x8, PT ;  /* 0x000000083f00780c */ /* 0x000fe40003f44270 */
[----:B------:R-:W-:-:S03]  /*5530*/  FMNMX.FTZ R65, R5, R4, !PT ;  /* 0x0000000405417209 */ /* 0x000fc60007810000 */
[----:B------:R-:W3:Y:S01]  /*5540*/  MUFU.TANH R8, R8 ;  /* 0x0000000800087308 */ /* 0x000ee20000002400 */
        /* <DEDUP_REMOVED lines=8> */
[----:B---3--:R-:W-:Y:S02]  /*55d0*/  FSEL R8, R8, -INF , P3 ;  /* 0xff80000008087808 */ /* 0x008fe40001800000 */
[----:B0-----:R-:W-:Y:S02]  /*55e0*/  FMNMX.FTZ R24, R15, R24, !PT ;  /* 0x000000180f187209 */ /* 0x001fe40007810000 */
[----:B------:R-:W0:Y:S01]  /*55f0*/  LDC R15, c[0x0][0x988] ;  /* 0x00026200ff0f7b82 */ /* 0x000e220000000800 */
[----:B------:R-:W-:Y:S02]  /*5600*/  ISETP.GT.AND P3, PT, R63, 0x11, PT ;  /* 0x000000113f00780c */ /* 0x000fe40003f64270 */
[----:B------:R-:W3:Y:S01]  /*5610*/  MUFU.TANH R11, R11 ;  /* 0x0000000b000b7308 */ /* 0x000ee20000002400 */
[----:B------:R-:W4:Y:S01]  /*5620*/  SHFL.BFLY PT, R55, R24, 0x1, 0x1f ;  /* 0x0c201f0018377f89 */ /* 0x000f2200000e0000 */
[----:B--2---:R-:W-:-:S02]  /*5630*/  FSEL R74, R9, -INF , P2 ;  /* 0xff800000094a7808 */ /* 0x004fc40001000000 */
[----:B------:R-:W-:Y:S02]  /*5640*/  FMNMX.FTZ R65, R8, R65, !PT ;  /* 0x0000004108417209 */ /* 0x000fe40007810000 */
[C---:B------:R-:W-:Y:S02]  /*5650*/  ISETP.GT.AND P2, PT, R63.reuse, 0x18, PT ;  /* 0x000000183f00780c */ /* 0x040fe40003f44270 */
[----:B------:R-:W2:Y:S01]  /*5660*/  MUFU.TANH R12, R12 ;  /* 0x0000000c000c7308 */ /* 0x000ea20000002400 */
[----:B-1----:R-:W-:Y:S02]  /*5670*/  FSEL R10, R10, -INF , P3 ;  /* 0xff8000000a0a7808 */ /* 0x002fe40001800000 */
[----:B------:R-:W-:Y:S02]  /*5680*/  FMNMX.FTZ R65, R74, R65, !PT ;  /* 0x000000414a417209 */ /* 0x000fe40007810000 */
[----:B------:R-:W-:Y:S02]  /*5690*/  ISETP.GT.AND P3, PT, R63, 0x19, PT ;  /* 0x000000193f00780c */ /* 0x000fe40003f64270 */
[----:B------:R-:W-:Y:S01]  /*56a0*/  FMNMX.FTZ R65, R10, R65, !PT ;  /* 0x000000410a417209 */ /* 0x000fe20007810000 */
[----:B------:R-:W1:Y:S01]  /*56b0*/  MUFU.TANH R13, R13 ;  /* 0x0000000d000d7308 */ /* 0x000e620000002400 */
        /* <DEDUP_REMOVED lines=9> */
[----:B-1----:R-:W-:Y:S01]  /*5750*/  FSEL R82, R13, -INF , P2 ;  /* 0xff8000000d527808 */ /* 0x002fe20001000000 */
[----:B0-----:R-:W-:Y:S01]  /*5760*/  FMUL.FTZ R55, R24, R15 ;  /* 0x0000000f18377220 */ /* 0x001fe20000410000 */
        /* <DEDUP_REMOVED lines=301> */
.L_x_15102:
        /* <DEDUP_REMOVED lines=78> */
.L_x_15092:
[----:B------:R-:W-:-:S13]  /*6f20*/  ISETP.LE.AND P1, PT, RZ, UR24, PT ;  /* 0x00000018ff007c0c */ /* 0x000fda000bf23270 */
[----:B------:R-:W-:Y:S05]  /*6f30*/  @!P1 BRA `(.L_x_15104) ;  /* 0x00000024003c9947 */ /* 0x000fea0003800000 */
[----:B------:R-:W-:Y:S01]  /*6f40*/  MOV R4, R6 ;  /* 0x0000000600047202 */ /* 0x000fe20000000f00 */
[----:B------:R-:W-:Y:S01]  /*6f50*/  IMAD.MOV.U32 R3, RZ, RZ, R24 ;  /* 0x000000ffff037224 */ /* 0x000fe200078e0018 */
[----:B------:R-:W-:Y:S01]  /*6f60*/  UMOV UR23, UR36 ;  /* 0x0000002400177c82 */ /* 0x000fe20008000000 */
[----:B------:R-:W-:Y:S01]  /*6f70*/  UMOV UR21, UR37 ;  /* 0x0000002500157c82 */ /* 0x000fe20008000000 */
[----:B------:R-:W-:-:S05]  /*6f80*/  ULDC UR22, c[0x0][0x9d8] ;  /* 0x0002760000167ab9 */ /* 0x000fca0000000800 */
.L_x_15115:
        /* <DEDUP_REMOVED lines=9> */
.L_x_15106:
[----:B------:R-:W-:Y:S01]  /*7020*/  ULEA UR6, UR37, UR45, 0x3 ;  /* 0x0000002d25067291 */ /* 0x000fe2000f8e183f */
[----:B------:R-:W-:-:S05]  /*7030*/  IMAD.U32 R5, RZ, RZ, UR36 ;  /* 0x00000024ff057e24 */ /* 0x000fca000f8e00ff */
[----:B------:R-:W-:-:S04]  /*7040*/  SHF.L.U32 R5, R5, 0x1f, RZ ;  /* 0x0000001f05057819 */ /* 0x000fc800000006ff */
[----:B------:R0:W1:Y:S01]  /*7050*/  SYNCS.PHASECHK.TRANS64.TRYWAIT P1, [UR6+0x16830], R5 ;  /* 0x01683005ff0075a7 */ /* 0x0000620008020146 */
[----:B------:R-:W-:Y:S05]  /*7060*/  @!P0 BRA `(.L_x_15107) ;  /* 0x0000000000048947 */ /* 0x000fea0003800000 */
[----:B------:R-:W-:Y:S01]  /*7070*/  BPT.TRAP 0x1 ;  /* 0x000000040000795c */ /* 0x000fe20000300000 */
.L_x_15107:
[----:B-1----:R-:W-:Y:S05]  /*7080*/  @P1 BRA `(.L_x_15105) ;  /* 0x0000000000081947 */ /* 0x002fea0003800000 */
[----:B------:R-:W1:Y:S02]  /*7090*/  SYNCS.PHASECHK.TRANS64.TRYWAIT P1, [UR6+0x16830], R5 ;  /* 0x01683005ff0075a7 */ /* 0x000e640008020146 */
[----:B-1----:R-:W-:Y:S05]  /*70a0*/  @!P1 BRA `(.L_x_15108) ;  /* 0x000000a000a89947 */ /* 0x002fea0003800000 */
.L_x_15105:
        /* <DEDUP_REMOVED lines=25> */
.L_x_15110:
[----:B------:R-:W-:Y:S01]  /*7240*/  ULEA UR6, UR21, UR45, 0x3 ;  /* 0x0000002d15067291 */ /* 0x000fe2000f8e183f */
[----:B------:R-:W-:-:S05]  /*7250*/  IMAD.U32 R5, RZ, RZ, UR23 ;  /* 0x00000017ff057e24 */ /* 0x000fca000f8e00ff */
[----:B------:R-:W-:-:S04]  /*7260*/  SHF.L.U32 R5, R5, 0x1f, RZ ;  /* 0x0000001f05057819 */ /* 0x000fc800000006ff */
[----:B------:R0:W1:Y:S01]  /*7270*/  SYNCS.PHASECHK.TRANS64.TRYWAIT P1, [UR6+0x16850], R5 ;  /* 0x01685005ff0075a7 */ /* 0x0000620008020146 */
[----:B------:R-:W-:Y:S05]  /*7280*/  @!P0 BRA `(.L_x_15111) ;  /* 0x0000000000048947 */ /* 0x000fea0003800000 */
[----:B------:R-:W-:Y:S01]  /*7290*/  BPT.TRAP 0x1 ;  /* 0x000000040000795c */ /* 0x000fe20000300000 */
.L_x_15111:
[----:B-1----:R-:W-:Y:S05]  /*72a0*/  @P1 BRA `(.L_x_15109) ;  /* 0x0000000000081947 */ /* 0x002fea0003800000 */
[----:B------:R-:W1:Y:S02]  /*72b0*/  SYNCS.PHASECHK.TRANS64.TRYWAIT P1, [UR6+0x16850], R5 ;  /* 0x01685005ff0075a7 */ /* 0x000e640008020146 */
[----:B-1----:R-:W-:Y:S05]  /*72c0*/  @!P1 BRA `(.L_x_15112) ;  /* 0x000000a000389947 */ /* 0x002fea0003800000 */
.L_x_15109:
        /* <DEDUP_REMOVED lines=51> */
.L_x_15113:
        /* <DEDUP_REMOVED lines=407> */
.L_x_15114:
        /* <DEDUP_REMOVED lines=76> */
.L_x_15104:
[----:B------:R-:W-:Y:S06]  /*9430*/  BAR.ARV 0x8, 0x200 ;  /* 0x0208000000007b1d */ /* 0x000fec0000002000 */
[----:B------:R-:W-:Y:S05]  /*9440*/  @!P0 BRA `(.L_x_15116) ;  /* 0x0000000000048947 */ /* 0x000fea0003800000 */
[----:B------:R-:W-:Y:S01]  /*9450*/  BPT.TRAP 0x1 ;  /* 0x000000040000795c */ /* 0x000fe20000300000 */
.L_x_15116:
[----:B------:R-:W-:Y:S01]  /*9460*/  ULEA UR5, UR37, UR45, 0x3 ;  /* 0x0000002d25057291 */ /* 0x000fe2000f8e183f */
[----:B------:R-:W-:-:S05]  /*9470*/  IMAD.U32 R3, RZ, RZ, UR36 ;  /* 0x00000024ff037e24 */ /* 0x000fca000f8e00ff */
[----:B------:R-:W-:-:S04]  /*9480*/  SHF.L.U32 R3, R3, 0x1f, RZ ;  /* 0x0000001f03037819 */ /* 0x000fc800000006ff */
[----:B------:R0:W1:Y:S01]  /*9490*/  SYNCS.PHASECHK.TRANS64.TRYWAIT P1, [UR5+0x16850], R3 ;  /* 0x01685003ff0075a7 */ /* 0x0000620008020145 */
[----:B------:R-:W-:Y:S05]  /*94a0*/  @!P0 BRA `(.L_x_15117) ;  /* 0x0000000000048947 */ /* 0x000fea0003800000 */
[----:B------:R-:W-:Y:S01]  /*94b0*/  BPT.TRAP 0x1 ;  /* 0x000000040000795c */ /* 0x000fe20000300000 */
.L_x_15117:
[----:B-1----:R-:W-:Y:S05]  /*94c0*/  @P1 BRA `(.L_x_15118) ;  /* 0x0000000000081947 */ /* 0x002fea0003800000 */
[----:B------:R-:W1:Y:S02]  /*94d0*/  SYNCS.PHASECHK.TRANS64.TRYWAIT P1, [UR5+0x16850], R3 ;  /* 0x01685003ff0075a7 */ /* 0x000e640008020145 */
[----:B-1----:R-:W-:Y:S05]  /*94e0*/  @!P1 BRA `(.L_x_15119) ;  /* 0x0000007c00c89947 */ /* 0x002fea0003800000 */
.L_x_15118:
        /* <DEDUP_REMOVED lines=71> */
.L_x_15120:
        /* <DEDUP_REMOVED lines=42> */
.L_x_15084:
        /* <DEDUP_REMOVED lines=29> */
[----:B------:R-:W-:-:S02]  /*9dd0*/  ULDC.64 UR14, c[0x0][0xc08] ;  /* 0x00030200000e7ab9 */ /* 0x000fc40000000a00 */
[----:B------:R-:W-:Y:S01]  /*9de0*/  IMAD.U32 R24, RZ, RZ, UR8 ;  /* 0x00000008ff187e24 */ /* 0x000fe2000f8e00ff */
[----:B------:R-:W-:Y:S01]  /*9df0*/  ULDC.64 UR16, c[0x0][0xb98] ;  /* 0x0002e60000107ab9 */ /* 0x000fe20000000a00 */
[----:B------:R-:W-:Y:S01]  /*9e00*/  IMAD.U32 R25, RZ, RZ, UR9 ;  /* 0x00000009ff197e24 */ /* 0x000fe2000f8e00ff */
        /* <DEDUP_REMOVED lines=25> */
[----:B------:R-:W-:Y:S02]  /*9fa0*/  F2FP.F16.F32.PACK_AB R8, R89, R88 ;  /* 0x000000585908723e */ /* 0x000fe400000000ff */
        /* <DEDUP_REMOVED lines=15> */
[----:B------:R-:W-:Y:S01]  /*a0a0*/  UIMAD UR7, UR18, UR10, URZ ;  /* 0x0000000a120772a4 */ /* 0x000fe2000f8e023f */
[----:B0-----:R-:W-:Y:S01]  /*a0b0*/  IADD3 R10, R17, UR42, RZ ;  /* 0x0000002a110a7c10 */ /* 0x001fe2000fffe0ff */
[----:B------:R-:W-:-:S02]  /*a0c0*/  USEL UR19, UR40, URZ, !UP0 ;  /* 0x0000003f28137287 */ /* 0x000fc4000c000000 */
[----:B------:R-:W-:Y:S02]  /*a0d0*/  UIMAD UR12, UR41, UR11, UR7 ;  /* 0x0000000b290c72a4 */ /* 0x000fe4000f8e0207 */
[----:B--2---:R-:W-:Y:S01]  /*a0e0*/  IMAD.MOV.U32 R4, RZ, RZ, R10 ;  /* 0x000000ffff047224 */ /* 0x004fe200078e000a */
[----:B------:R-:W-:Y:S02]  /*a0f0*/  UISETP.NE.U32.AND UP1, UPT, UR14, URZ, UPT ;  /* 0x0000003f0e00728c */ /* 0x000fe4000bf25070 */
[----:B------:R-:W-:Y:S02]  /*a100*/  USEL UR7, UR39, URZ, !UP0 ;  /* 0x0000003f27077287 */ /* 0x000fe4000c000000 */
[----:B------:R-:W-:Y:S01]  /*a110*/  UISETP.NE.AND.EX UP0, UPT, UR15, URZ, UPT, UP1 ;  /* 0x0000003f0f00728c */ /* 0x000fe2000bf05310 */
[----:B------:R-:W0:Y:S05]  /*a120*/  @P1 LDC R27, c[0x0][0xbec] ;  /* 0x0002fb00ff1b1b82 */ /* 0x000e2a0000000800 */
[----:B------:R-:W-:-:S03]  /*a130*/  PLOP3.LUT P3, PT, PT, PT, UP0, 0x80, 0x0 ;  /* 0x000000000000781c */ /* 0x000fc60003f6f008 */
        /* <DEDUP_REMOVED lines=17> */
[----:B------:R-:W-:Y:S01]  /*a250*/  IMAD R8, R5, UR16, RZ ;  /* 0x0000001005087c24 */ /* 0x000fe2000f8e02ff */
[----:B------:R-:W-:Y:S01]  /*a260*/  @UP0 ULEA UR10, UP1, UR39, UR14, 0x2 ;  /* 0x0000000e270a0291 */ /* 0x000fe2000f82103f */
[----:B------:R-:W-:Y:S01]  /*a270*/  IMAD.U32 R9, RZ, RZ, UR12 ;  /* 0x0000000cff097e24 */ /* 0x000fe2000f8e00ff */
[----:B------:R-:W-:Y:S01]  /*a280*/  ULDC.64 UR12, c[0x0][0xb50] ;  /* 0x0002d400000c7ab9 */ /* 0x000fe20000000a00 */
[----:B------:R-:W-:-:S03]  /*a290*/  ULDC UR14, c[0x0][0xa88] ;  /* 0x0002a200000e7ab9 */ /* 0x000fc60000000800 */
[----:B------:R-:W-:Y:S01]  /*a2a0*/  IADD3.X R5, R6, UR11, R9, P0, !PT ;  /* 0x0000000b06057c10 */ /* 0x000fe200087fe409 */
[----:B------:R-:W-:Y:S01]  /*a2b0*/  @UP0 ULEA.HI.X UR11, UR39, UR15, UR40, 0x2, UP1 ;  /* 0x0000000f270b0291 */ /* 0x000fe200088f1428 */
[C---:B------:R-:W-:Y:S01]  /*a2c0*/  IMAD R9, R7.reuse, UR17, R8 ;  /* 0x0000001107097c24 */ /* 0x040fe2000f8e0208 */
[----:B------:R-:W-:Y:S01]  /*a2d0*/  MOV R8, UR10 ;  /* 0x0000000a00087c02 */ /* 0x000fe20008000f00 */
[----:B------:R-:W-:Y:S02]  /*a2e0*/  IMAD.U32 R6, RZ, RZ, UR14 ;  /* 0x0000000eff067e24 */ /* 0x000fe4000f8e00ff */
[----:B------:R-:W-:-:S04]  /*a2f0*/  IMAD.WIDE.U32 R4, R7, UR16, R4 ;  /* 0x0000001007047c25 */ /* 0x000fc8000f8e0004 */
[----:B------:R-:W-:Y:S01]  /*a300*/  IMAD.IADD R5, R5, 0x1, R9 ;  /* 0x0000000105057824 */ /* 0x000fe200078e0209 */
[----:B------:R-:W-:Y:S01]  /*a310*/  LEA R7, P0, R4, UR12, 0x2 ;  /* 0x0000000c04077c11 */ /* 0x000fe2000f8010ff */
[----:B------:R-:W-:-:S03]  /*a320*/  IMAD.U32 R9, RZ, RZ, UR11 ;  /* 0x0000000bff097e24 */ /* 0x000fc6000f8e00ff */
[----:B------:R-:W-:Y:S01]  /*a330*/  LEA.HI.X R10, R4, UR13, R5, 0x2, P0 ;  /* 0x0000000d040a7c11 */ /* 0x000fe200080f1405 */
[----:B------:R-:W-:Y:S01]  /*a340*/  IMAD R5, R22, 0x40, R19 ;  /* 0x0000004016057824 */ /* 0x000fe200078e0213 */
[----:B------:R3:W5:Y:S01]  /*a350*/  @P3 LDG.E R6, desc[UR52][R8.64] ;  /* 0x0000003408063981 */ /* 0x000762000c1e1900 */
[----:B------:R-:W-:Y:S06]  /*a360*/  @P3 BRA `(.L_x_15123) ;  /* 0x0000000000103947 */ /* 0x000fec0003800000 */
[----:B------:R-:W-:Y:S05]  /*a370*/  @!P2 BRA `(.L_x_15123) ;  /* 0x00000000000ca947 */ /* 0x000fea0003800000 */
[----:B---3--:R-:W2:Y:S04]  /*a380*/  LDG.E R9, desc[UR52][R24.64] ;  /* 0x0000003418097981 */ /* 0x008ea8000c1e1900 */
[----:B-----5:R-:W2:Y:S02]  /*a390*/  LDG.E R6, desc[UR52][R24.64+0x4] ;  /* 0x0000043418067981 */ /* 0x020ea4000c1e1900 */
[----:B--2---:R-:W-:-:S07]  /*a3a0*/  IMAD.IADD R6, R6, 0x1, -R9 ;  /* 0x0000000106067824 */ /* 0x004fce00078e0a09 */
.L_x_15123:
[----:B---3--:R-:W-:Y:S01]  /*a3b0*/  SHFL.IDX PT, R12, R7, RZ, 0x1c1f ;  /* 0x001c1fff070c7589 */ /* 0x008fe200000e0000 */
[----:B------:R-:W-:Y:S01]  /*a3c0*/  IMAD.WIDE R2, R5, 0x2, R2 ;  /* 0x0000000205027825 */ /* 0x000fe200078e0202 */
[----:B------:R-:W-:Y:S01]  /*a3d0*/  LOP3.LUT P0, RZ, R152, 0x3, RZ, 0xc0, !PT ;  /* 0x0000000398ff7812 */ /* 0x000fe2000780c0ff */
[----:B------:R-:W-:Y:S01]  /*a3e0*/  ULDC.64 UR12, c[0x0][0xaa0] ;  /* 0x0002a800000c7ab9 */ /* 0x000fe20000000a00 */
[----:B------:R-:W0:Y:S01]  /*a3f0*/  SHFL.IDX PT, R13, R10, RZ, 0x1c1f ;  /* 0x001c1fff0a0d7589 */ /* 0x000e2200000e0000 */
[----:B------:R-:W-:Y:S01]  /*a400*/  VIADD R8, R154, UR42 ;  /* 0x0000002a9a087c36 */ /* 0x000fe20008000000 */
[----:B------:R-:W-:Y:S01]  /*a410*/  IADD3 R9, P3, R2, 0x1800, RZ ;  /* 0x0000180002097810 */ /* 0x000fe20007f7e0ff */
[----:B-----5:R-:W-:Y:S01]  /*a420*/  IMAD R35, R6, R33, RZ ;  /* 0x0000002106237224 */ /* 0x020fe200078e02ff */
[----:B------:R-:W-:Y:S01]  /*a430*/  SHFL.IDX PT, R14, R7, 0x1, 0x1c1f ;  /* 0x003c1f00070e7f89 */ /* 0x000fe200000e0000 */
[----:B------:R-:W-:Y:S01]  /*a440*/  VIADD R4, R8, 0x8 ;  /* 0x0000000808047836 */ /* 0x000fe20000000000 */
[----:B------:R-:W-:-:S02]  /*a450*/  IADD3 R25, P4, R2, 0x3000, RZ ;  /* 0x0000300002197810 */ /* 0x000fc40007f9e0ff */
[----:B------:R-:W1:Y:S01]  /*a460*/  SHFL.IDX PT, R15, R10, 0x1, 0x1c1f ;  /* 0x003c1f000a0f7f89 */ /* 0x000e6200000e0000 */
[-C--:B------:R-:W-:Y:S02]  /*a470*/  ISETP.GE.OR P2, PT, R8, R35.reuse, P0 ;  /* 0x000000230800720c */ /* 0x080fe40000746670 */
[----:B------:R-:W-:Y:S02]  /*a480*/  LOP3.LUT R5, R2, 0x380, RZ, 0xc0, !PT ;  /* 0x0000038002057812 */ /* 0x000fe400078ec0ff */
[----:B------:R-:W-:Y:S02]  /*a490*/  LOP3.LUT R8, R9, 0x380, RZ, 0xc0, !PT ;  /* 0x0000038009087812 */ /* 0x000fe400078ec0ff */
[----:B------:R-:W-:Y:S02]  /*a4a0*/  ISETP.GE.OR P0, PT, R4, R35, P0 ;  /* 0x000000230400720c */ /* 0x000fe40000706670 */
[----:B------:R-:W-:Y:S02]  /*a4b0*/  LOP3.LUT R24, R25, 0x380, RZ, 0xc0, !PT ;  /* 0x0000038019187812 */ /* 0x000fe400078ec0ff */
[----:B------:R-:W-:-:S02]  /*a4c0*/  SHF.R.U64 R5, R5, 0x3, RZ ;  /* 0x0000000305057819 */ /* 0x000fc400000012ff */
[----:B------:R-:W-:Y:S02]  /*a4d0*/  SHF.R.U64 R8, R8, 0x3, RZ ;  /* 0x0000000308087819 */ /* 0x000fe400000012ff */
[----:B------:R-:W-:Y:S01]  /*a4e0*/  SHF.R.U64 R24, R24, 0x3, RZ ;  /* 0x0000000318187819 */ /* 0x000fe200000012ff */
[----:B0-----:R0:W-:Y:S01]  /*a4f0*/  @!P2 ST.E desc[UR52][R12.64], R21 ;  /* 0x000000150c00a985 */ /* 0x0011e2000c101934 */
[----:B------:R-:W-:Y:S01]  /*a500*/  LOP3.LUT R4, R5, R2, RZ, 0x3c, !PT ;  /* 0x0000000205047212 */ /* 0x000fe200078e3cff */
[--C-:B------:R-:W-:Y:S01]  /*a510*/  IMAD.MOV.U32 R5, RZ, RZ, R3.reuse ;  /* 0x000000ffff057224 */ /* 0x100fe200078e0003 */
[----:B------:R-:W-:Y:S02]  /*a520*/  LOP3.LUT R8, R8, R9, RZ, 0x3c, !PT ;  /* 0x0000000908087212 */ /* 0x000fe400078e3cff */
[----:B------:R-:W-:Y:S01]  /*a530*/  LOP3.LUT R24, R24, R25, RZ, 0x3c, !PT ;  /* 0x0000001918187212 */ /* 0x000fe200078e3cff */
[----:B------:R-:W-:Y:S01]  /*a540*/  IMAD.X R25, RZ, RZ, R3, P4 ;  /* 0x000000ffff197224 */ /* 0x000fe200020e0603 */
[----:B------:R-:W-:Y:S01]  /*a550*/  IADD3.X R9, RZ, R3, RZ, P3, !PT ;  /* 0x00000003ff097210 */ /* 0x000fe20001ffe4ff */
        /* <DEDUP_REMOVED lines=8> */
[----:B------:R-:W-:-:S04]  /*a5e0*/  SHF.R.U64 R2, R2, 0x3, RZ ;  /* 0x0000000302027819 */ /* 0x000fc800000012ff */
[----:B------:R-:W-:-:S03]  /*a5f0*/  LOP3.LUT R12, R2, R29, RZ, 0x3c, !PT ;  /* 0x0000001d020c7212 */ /* 0x000fc600078e3cff */
[----:B------:R-:W0:Y:S01]  /*a600*/  @P1 LDC R2, c[0x0][0xbec] ;  /* 0x0002fb00ff021b82 */ /* 0x000e220000000800 */
[----:B------:R-:W-:Y:S02]  /*a610*/  UIMAD UR10, UR9, UR12, URZ ;  /* 0x0000000c090a72a4 */ /* 0x000fe4000f8e023f */
[----:B------:R-:W-:Y:S01]  /*a620*/  UIMAD.WIDE.U32 UR8, UR4, UR12, URZ ;  /* 0x0000000c040872a5 */ /* 0x000fe2000f8e003f */
[----:B-1----:R-:W-:Y:S01]  /*a630*/  IMAD R0, R18, 0x30, R22 ;  /* 0x0000003012007824 */ /* 0x002fe200078e0216 */
[----:B------:R-:W-:Y:S01]  /*a640*/  UIMAD UR10, UR4, UR13, UR10 ;  /* 0x0000000d040a72a4 */ /* 0x000fe2000f8e020a */
[----:B------:R-:W-:Y:S01]  /*a650*/  IADD3 R34, R22, UR42, RZ ;  /* 0x0000002a16227c10 */ /* 0x000fe2000fffe0ff */
[----:B------:R-:W5:Y:S01]  /*a660*/  LD.E.128 R12, desc[UR52][R12.64] ;  /* 0x000000340c0c7980 */ /* 0x000f62000c101d00 */
[----:B------:R-:W-:Y:S01]  /*a670*/  ULDC.64 UR12, c[0x0][0xae8] ;  /* 0x0002ba00000c7ab9 */ /* 0x000fe20000000a00 */
[----:B------:R-:W-:Y:S01]  /*a680*/  UIADD3 UR9, UR9, UR10, URZ ;  /* 0x0000000a09097290 */ /* 0x000fe2000fffe03f */
[----:B------:R-:W-:Y:S01]  /*a690*/  VIADD R29, R0, UR42 ;  /* 0x0000002a001d7c36 */ /* 0x000fe20008000000 */
        /* <DEDUP_REMOVED lines=8> */
[----:B------:R-:W-:Y:S01]  /*a720*/  IMAD.MOV.U32 R21, RZ, RZ, R29 ;  /* 0x000000ffff157224 */ /* 0x000fe200078e001d */
[----:B------:R-:W-:Y:S01]  /*a730*/  UIMAD UR4, UR41, UR13, UR4 ;  /* 0x0000000d290472a4 */ /* 0x000fe2000f8e0204 */
[----:B------:R-:W-:Y:S01]  /*a740*/  VIADD R20, R20, 0x16820 ;  /* 0x0001682014147836 */ /* 0x000fe20000000000 */
[----:B------:R-:W-:-:S02]  /*a750*/  ULDC.64 UR10, c[0x0][0xaf0] ;  /* 0x0002bc00000a7ab9 */ /* 0x000fc40000000a00 */
[----:B------:R-:W-:Y:S02]  /*a760*/  UIADD3 UR9, UR9, UR4, URZ ;  /* 0x0000000409097290 */ /* 0x000fe4000fffe03f */
[----:B------:R-:W-:Y:S02]  /*a770*/  UIMAD UR4, UR19, UR10, URZ ;  /* 0x0000000a130472a4 */ /* 0x000fe4000f8e023f */
[----:B------:R-:W-:Y:S01]  /*a780*/  UIMAD.WIDE.U32 UR8, UR7, UR10, UR8 ;  /* 0x0000000a070872a5 */ /* 0x000fe2000f8e0008 */
[----:B0-----:R-:W-:Y:S01]  /*a790*/  @P1 IMAD.HI.U32 R0, R29, R2, RZ ;  /* 0x000000021d001227 */ /* 0x001fe200078e00ff */
[----:B------:R-:W-:-:S03]  /*a7a0*/  UIMAD UR4, UR7, UR11, UR4 ;  /* 0x0000000b070472a4 */ /* 0x000fc6000f8e0204 */
[----:B------:R-:W-:Y:S01]  /*a7b0*/  ULDC.64 UR10, c[0x0][0xae0] ;  /* 0x0002b800000a7ab9 */ /* 0x000fe20000000a00 */
[----:B------:R-:W-:Y:S01]  /*a7c0*/  @P1 SHF.R.U32.HI R21, RZ, R3, R0 ;  /* 0x00000003ff151219 */ /* 0x000fe20000011600 */
[----:B------:R-:W-:Y:S02]  /*a7d0*/  UIADD3 UR4, UR9, UR4, URZ ;  /* 0x0000000409047290 */ /* 0x000fe4000fffe03f */
[----:B------:R-:W-:Y:S01]  /*a7e0*/  IMAD.U32 R3, RZ, RZ, UR9 ;  /* 0x00000009ff037e24 */ /* 0x000fe2000f8e00ff */
[----:B------:R-:W-:Y:S01]  /*a7f0*/  SHF.R.S32.HI R0, RZ, 0x1f, R21 ;  /* 0x0000001fff007819 */ /* 0x000fe20000011415 */
[----:B------:R-:W-:Y:S01]  /*a800*/  IMAD.U32 R2, RZ, RZ, UR8 ;  /* 0x00000008ff027e24 */ /* 0x000fe2000f8e00ff */
[----:B------:R-:W-:Y:S01]  /*a810*/  IADD3 R28, -R21, RZ, RZ ;  /* 0x000000ff151c7210 */ /* 0x000fe20007ffe1ff */
[----:B------:R-:W-:Y:S01]  /*a820*/  IMAD.U32 R3, RZ, RZ, UR4 ;  /* 0x00000004ff037e24 */ /* 0x000fe2000f8e00ff */
[----:B------:R-:W-:Y:S01]  /*a830*/  ULDC.64 UR8, c[0x0][0xad8] ;  /* 0x0002b60000087ab9 */ /* 0x000fe20000000a00 */
[----:B------:R-:W-:Y:S01]  /*a840*/  IMAD R0, R0, UR10, RZ ;  /* 0x0000000a00007c24 */ /* 0x000fe2000f8e02ff */
[----:B------:R-:W-:Y:S01]  /*a850*/  ULDC UR4, c[0x0][0xac8] ;  /* 0x0002b20000047ab9 */ /* 0x000fe20000000800 */
[----:B------:R-:W-:-:S02]  /*a860*/  IMAD R29, R33, R28, R29 ;  /* 0x0000001c211d7224 */ /* 0x000fc400078e021d */
        /* <DEDUP_REMOVED lines=12> */
[----:B------:R-:W-:Y:S01]  /*a930*/  LEA.HI.X R32, R2, UR9, R3, 0x1, P0 ;  /* 0x0000000902207c11 */ /* 0x000fe200080f0c03 */
[C---:B------:R-:W-:Y:S01]  /*a940*/  VIADD R2, R34.reuse, 0x60 ;  /* 0x0000006022027836 */ /* 0x040fe20000000000 */
[----:B------:R-:W-:Y:S01]  /*a950*/  ISETP.GE.AND P0, PT, R19, UR4, PT ;  /* 0x0000000413007c0c */ /* 0x000fe2000bf06270 */
[----:B------:R-:W1:Y:S03]  /*a960*/  SHFL.IDX PT, R36, R30, 0x1, 0x181f ;  /* 0x00381f001e247f89 */ /* 0x000e6600000e0000 */
        /* <DEDUP_REMOVED lines=9> */
[C---:B0-----:R-:W-:Y:S01]  /*aa00*/  @!P1 LEA R2, P4, R19.reuse, R28, 0x1 ;  /* 0x0000001c13029211 */ /* 0x041fe200078808ff */
[----:B------:R-:W-:Y:S02]  /*aa10*/  VIADD R0, R34, 0x90 ;  /* 0x0000009022007836 */ /* 0x000fe40000000000 */
[----:B------:R-:W0:Y:S01]  /*aa20*/  SHFL.IDX PT, R30, R30, 0x3, 0x181f ;  /* 0x00781f001e1e7f89 */ /* 0x000e2200000e0000 */
[C---:B-1----:R-:W-:Y:S02]  /*aa30*/  @!P2 LEA R20, P5, R19.reuse, R36, 0x1 ;  /* 0x000000241314a211 */ /* 0x042fe400078a08ff */
        /* <DEDUP_REMOVED lines=14> */
.L_x_15122:
        /* <DEDUP_REMOVED lines=8> */
[----:B------:R-:W-:Y:S01]  /*aba0*/  IMAD.U32 R2, RZ, RZ, UR8 ;  /* 0x00000008ff027e24 */ /* 0x000fe2000f8e00ff */
[----:B------:R-:W-:Y:S01]  /*abb0*/  MOV R3, UR9 ;  /* 0x0000000900037c02 */ /* 0x000fe20008000f00 */
[----:B------:R-:W-:Y:S02]  /*abc0*/  ULDC.64 UR8, c[0x0][0xc08] ;  /* 0x0003020000087ab9 */ /* 0x000fe40000000a00 */
[----:B------:R-:W-:-:S04]  /*abd0*/  UISETP.NE.U32.AND UP1, UPT, UR8, URZ, UPT ;  /* 0x0000003f0800728c */ /* 0x000fc8000bf25070 */
[----:B------:R-:W-:Y:S01]  /*abe0*/  UISETP.NE.AND.EX UP1, UPT, UR9, URZ, UPT, UP1 ;  /* 0x0000003f0900728c */ /* 0x000fe2000bf25310 */
[----:B------:R-:W2:Y:S01]  /*abf0*/  @P2 LDG.E R6, desc[UR52][R2.64] ;  /* 0x0000003402062981 */ /* 0x000ea2000c1e1900 */
[----:B------:R-:W-:-:S04]  /*ac00*/  IMAD.U32 R0, RZ, RZ, UR4 ;  /* 0x00000004ff007e24 */ /* 0x000fc8000f8e00ff */
        /* <DEDUP_REMOVED lines=18> */
.L_x_15125:
        /* <DEDUP_REMOVED lines=15> */
[----:B------:R-:W-:Y:S01]  /*ae20*/  MOV R2, R4 ;  /* 0x0000000400027202 */ /* 0x000fe20000000f00 */
        /* <DEDUP_REMOVED lines=29> */
.L_x_15127:
[----:B------:R-:W-:Y:S05]  /*b000*/  BSYNC B1 ;  /* 0x0000000000017941 */ /* 0x000fea0003800000 */
.L_x_15126:
[----:B0-----:R-:W0:Y:S01]  /*b010*/  @P0 LDC R3, c[0x0][0xbf0] ;  /* 0x0002fc00ff030b82 */ /* 0x001e220000000800 */
[----:B------:R-:W-:Y:S01]  /*b020*/  ULDC.64 UR12, c[0x0][0xaa0] ;  /* 0x0002a800000c7ab9 */ /* 0x000fe20000000a00 */
[----:B------:R-:W-:Y:S01]  /*b030*/  IMAD R2, R18, 0x30, R22 ;  /* 0x0000003012027824 */ /* 0x000fe200078e0216 */
[----:B------:R-:W-:Y:S01]  /*b040*/  UIMAD UR7, UR10, UR12, URZ ;  /* 0x0000000c0a0772a4 */ /* 0x000fe2000f8e023f */
[----:B------:R-:W-:Y:S01]  /*b050*/  IADD3 R20, R22, UR42, RZ ;  /* 0x0000002a16147c10 */ /* 0x000fe2000fffe0ff */
[----:B------:R-:W-:Y:S01]  /*b060*/  UIMAD.WIDE.U32 UR8, UR4, UR12, URZ ;  /* 0x0000000c040872a5 */ /* 0x000fe2000f8e003f */
[----:B------:R-:W-:Y:S01]  /*b070*/  VIADD R4, R2, UR42 ;  /* 0x0000002a02047c36 */ /* 0x000fe20008000000 */
[----:B------:R-:W-:Y:S01]  /*b080*/  UIMAD UR7, UR4, UR13, UR7 ;  /* 0x0000000d040772a4 */ /* 0x000fe2000f8e0207 */
[----:B-----5:R-:W-:Y:S02]  /*b090*/  IMAD R13, R0, R11, RZ ;  /* 0x0000000b000d7224 */ /* 0x020fe400078e02ff */
[----:B------:R-:W-:Y:S01]  /*b0a0*/  ULDC.64 UR12, c[0x0][0xae8] ;  /* 0x0002ba00000c7ab9 */ /* 0x000fe20000000a00 */
[----:B------:R-:W-:Y:S01]  /*b0b0*/  UIADD3 UR9, UR9, UR7, URZ ;  /* 0x0000000709097290 */ /* 0x000fe2000fffe03f */
[----:B------:R-:W-:Y:S01]  /*b0c0*/  @P0 IMAD.HI.U32 R2, R4, R9, RZ ;  /* 0x0000000904020227 */ /* 0x000fe200078e00ff */
[----:B------:R-:W-:Y:S01]  /*b0d0*/  UIMAD UR4, UR11, UR12, URZ ;  /* 0x0000000c0b0472a4 */ /* 0x000fe2000f8e023f */
[----:B------:R-:W-:Y:S01]  /*b0e0*/  MOV R5, R4 ;  /* 0x0000000400057202 */ /* 0x000fe20000000f00 */
[----:B------:R-:W-:Y:S01]  /*b0f0*/  UIMAD.WIDE.U32 UR8, UR41, UR12, UR8 ;  /* 0x0000000c290872a5 */ /* 0x000fe2000f8e0008 */
[----:B------:R-:W-:Y:S01]  /*b100*/  VIADD R0, R20, 0x30 ;  /* 0x0000003014007836 */ /* 0x000fe20000000000 */
        /* <DEDUP_REMOVED lines=56> */
.L_x_15124:
[----:B------:R-:W-:Y:S05]  /*b490*/  BSYNC B0 ;  /* 0x0000000000007941 */ /* 0x000fea0003800000 */
.L_x_15121:
[----:B------:R-:W-:Y:S02]  /*b4a0*/  ULDC UR4, c[0x0][0xc3c] ;  /* 0x00030f0000047ab9 */ /* 0x000fe40000000800 */
[----:B------:R-:W-:-:S13]  /*b4b0*/  ISETP.GE.AND P0, PT, R31, UR4, PT ;  /* 0x000000041f007c0c */ /* 0x000fda000bf06270 */
[----:B------:R-:W-:Y:S05]  /*b4c0*/  @!P0 BRA `(.L_x_15128) ;  /* 0xffffff5800108947 */ /* 0x000fea000383ffff */
[----:B------:R-:W-:Y:S05]  /*b4d0*/  EXIT ;  /* 0x000000000000794d */ /* 0x000fea0003800000 */
.L_x_15079:
        /* <DEDUP_REMOVED lines=18> */
.L_x_15129:
        /* <DEDUP_REMOVED lines=40> */
.L_x_15135:
        /* <DEDUP_REMOVED lines=12> */
.L_x_15134:
[----:B------:R-:W-:Y:S05]  /*b940*/  BSYNC B0 ;  /* 0x0000000000007941 */ /* 0x000fea0003800000 */
.L_x_15133:
        /* <DEDUP_REMOVED lines=20> */
.L_x_15131:
        /* <DEDUP_REMOVED lines=20> */
.L_x_15136:
        /* <DEDUP_REMOVED lines=33> */
[----:B0-----:R-:W-:-:S06]  /*bde0*/  IADD3 R3, R10, 0xffffffe, RZ ;  /* 0x0ffffffe0a037810 */ /* 0x001fcc0007ffe0ff */
        /* <DEDUP_REMOVED lines=25> */
.L_x_15132:
[----:B------:R-:W-:Y:S01]  /*bf80*/  ULDC UR4, c[0x0][0xc3c] ;  /* 0x00030f0000047ab9 */ /* 0x000fe20000000800 */
[----:B------:R-:W-:Y:S02]  /*bf90*/  IMAD.MOV.U32 R17, RZ, RZ, RZ ;  /* 0x000000ffff117224 */ /* 0x000fe400078e00ff */
[----:B------:R-:W-:Y:S02]  /*bfa0*/  IMAD.U32 R16, RZ, RZ, UR6 ;  /* 0x00000006ff107e24 */ /* 0x000fe4000f8e00ff */
[----:B------:R-:W-:Y:S02]  /*bfb0*/  IMAD.MOV.U32 R18, RZ, RZ, RZ ;  /* 0x000000ffff127224 */ /* 0x000fe400078e00ff */
[----:B------:R-:W-:-:S07]  /*bfc0*/  IMAD.U32 R19, RZ, RZ, UR4 ;  /* 0x00000004ff137e24 */ /* 0x000fce000f8e00ff */
.L_x_15137:
[----:B------:R-:W-:-:S13]  /*bfd0*/  ISETP.NE.AND P0, PT, R5, RZ, PT ;  /* 0x000000ff0500720c */ /* 0x000fda0003f05270 */
[----:B------:R-:W0:Y:S01]  /*bfe0*/  @!P0 S2R R3, SR_CgaCtaId ;  /* 0x0000000000038919 */ /* 0x000e220000008800 */
[----:B------:R-:W-:-:S04]  /*bff0*/  @!P0 MOV R0, 0x400 ;  /* 0x0000040000008802 */ /* 0x000fc80000000f00 */
[----:B0-----:R-:W-:-:S05]  /*c000*/  @!P0 LEA R0, R3, R0, 0x18 ;  /* 0x0000000003008211 */ /* 0x001fca00078ec0ff */
[----:B------:R0:W-:Y:S01]  /*c010*/  @!P0 STS.128 [R0+0x168d0], R16 ;  /* 0x0168d01000008388 */ /* 0x0001e20000000c00 */
[----:B------:R-:W-:Y:S06]  /*c020*/  BAR.ARV 0x5, 0x200 ;  /* 0x0148000000007b1d */ /* 0x000fec0000002000 */
.L_x_15130:
        /* <DEDUP_REMOVED lines=26> */
[----:B------:R-:W-:Y:S02]  /*c1d0*/  LOP3.LUT R28, R28, 0x38, RZ, 0xc0, !PT ;  /* 0x000000381c1c7812 */ /* 0x000fe400078ec0ff */
[----:B------:R-:W-:-:S05]  /*c1e0*/  LEA R0, R0, R22, 0x1 ;  /* 0x0000001600007211 */ /* 0x000fca00078e08ff */
[----:B------:R3:W-:Y:S02]  /*c1f0*/  STL [R1+0x1c], R0 ;  /* 0x00001c0001007387 */ /* 0x0007e40000100800 */
.L_x_15199:
[----:B0-----:R-:W0:Y:S01]  /*c200*/  LDC.64 R2, c[0x0][0xc88] ;  /* 0x00032200ff027b82 */ /* 0x001e220000000a00 */
[----:B--2---:R-:W2:Y:S01]  /*c210*/  LDL.LU R6, [R1] ;  /* 0x0000000001067983 */ /* 0x004ea20000300800 */
        /* <DEDUP_REMOVED lines=15> */
[----:B------:R1:W3:Y:S01]  /*c310*/  @P0 LDG.E R7, desc[UR52][R2.64] ;  /* 0x0000003402070981 */ /* 0x0002e2000c1e1900 */
[----:B------:R-:W-:Y:S02]  /*c320*/  ISETP.NE.U32.AND P0, PT, RZ, UR4, PT ;  /* 0x00000004ff007c0c */ /* 0x000fe4000bf05070 */
[----:B--2---:R-:W-:Y:S01]  /*c330*/  LOP3.LUT R6, R6, 0xffffffef, RZ, 0xc0, !PT ;  /* 0xffffffef06067812 */ /* 0x004fe200078ec0ff */
        /* <DEDUP_REMOVED lines=8> */
[----:B------:R-:W2:Y:S05]  /*c3c0*/  @P2 LDG.E R0, desc[UR52][R2.64] ;  /* 0x0000003402002981 */ /* 0x000eaa000c1e1900 */
[----:B------:R-:W-:Y:S01]  /*c3d0*/  @P0 IADD3 R4, P1, R23, UR6, RZ ;  /* 0x0000000617040c10 */ /* 0x000fe2000ff3e0ff */
[----:B------:R-:W-:Y:S03]  /*c3e0*/  STL [R1], R6 ;  /* 0x0000000601007387 */ /* 0x000fe60000100800 */
        /* <DEDUP_REMOVED lines=8> */
[----:B--2---:R0:W-:Y:S04]  /*c470*/  STL [R1+0x20], R0 ;  /* 0x0000200001007387 */ /* 0x0041e80000100800 */
[----:B---3--:R1:W-:Y:S04]  /*c480*/  STL [R1+0x14], R7 ;  /* 0x0000140701007387 */ /* 0x0083e80000100800 */
[----:B----4-:R1:W-:Y:S01]  /*c490*/  @P0 STL [R1+0x2c], R4 ;  /* 0x00002c0401000387 */ /* 0x0103e20000100800 */
        /* <DEDUP_REMOVED lines=8> */
[----:B--2---:R-:W-:-:S05]  /*c520*/  IADD3 R2, -R5, R4, RZ ;  /* 0x0000000405027210 */ /* 0x004fca0007ffe1ff */
[----:B------:R2:W-:Y:S02]  /*c530*/  STL [R1+0x2c], R2 ;  /* 0x00002c0201007387 */ /* 0x0005e40000100800 */
.L_x_15139:
        /* <DEDUP_REMOVED lines=10> */
.L_x_15140:
        /* <DEDUP_REMOVED lines=9> */
.L_x_15141:
[----:B0-2---:R-:W-:Y:S01]  /*c670*/  IMAD.MOV.U32 R2, RZ, RZ, R6 ;  /* 0x000000ffff027224 */ /* 0x005fe200078e0006 */
[----:B------:R-:W0:Y:S01]  /*c680*/  LDC R3, c[0x0][0x448] ;  /* 0x00011200ff037b82 */ /* 0x000e220000000800 */
[----:B------:R-:W2:Y:S01]  /*c690*/  LDL R6, [R1+0x2c] ;  /* 0x00002c0001067983 */ /* 0x000ea20000100800 */
[----:B-----5:R-:W-:Y:S01]  /*c6a0*/  IMAD.IADD R5, R0, 0x1, -R7 ;  /* 0x0000000100057824 */ /* 0x020fe200078e0a07 */
[----:B------:R-:W-:Y:S01]  /*c6b0*/  BSSY B7, `(.L_x_15142) ;  /* 0x00003b5000077945 */ /* 0x000fe20003800000 */
[----:B------:R-:W-:Y:S02]  /*c6c0*/  LOP3.LUT R2, R2, 0xfffffff7, RZ, 0xc0, !PT ;  /* 0xfffffff702027812 */ /* 0x000fe400078ec0ff */
[----:B0-----:R-:W-:-:S13]  /*c6d0*/  ISETP.NE.AND P0, PT, R3, 0x1, PT ;  /* 0x000000010300780c */ /* 0x001fda0003f05270 */
[----:B------:R-:W0:Y:S01]  /*c6e0*/  @P0 LDC R4, c[0x0][0x44c] ;  /* 0x00011300ff040b82 */ /* 0x000e220000000800 */
[----:B------:R-:W-:-:S05]  /*c6f0*/  @P0 LOP3.LUT R2, R2, 0x8, RZ, 0xfc, !PT ;  /* 0x0000000802020812 */ /* 0x000fca00078efcff */
[----:B------:R1:W-:Y:S02]  /*c700*/  STL [R1], R2 ;  /* 0x0000000201007387 */ /* 0x0003e40000100800 */
[----:B------:R-:W3:Y:S02]  /*c710*/  @P0 LDC R3, c[0x0][0x450] ;  /* 0x00011400ff030b82 */ /* 0x000ee40000000800 */
[----:B------:R4:W-:Y:S01]  /*c720*/  STL [R1+0x10], R5 ;  /* 0x0000100501007387 */ /* 0x0009e20000100800 */
[----:B-1----:R-:W-:-:S04]  /*c730*/  IMAD R2, R17, 0xc0, RZ ;  /* 0x000000c011027824 */ /* 0x002fc800078e02ff */
[----:B------:R-:W-:-:S04]  /*c740*/  VIADD R2, R2, 0xbf ;  /* 0x000000bf02027836 */ /* 0x000fc80000000000 */
[----:B0-----:R-:W-:-:S05]  /*c750*/  @P0 IMAD.HI.U32 R4, R2, R4, RZ ;  /* 0x0000000402040227 */ /* 0x001fca00078e00ff */
[----:B---3--:R-:W-:Y:S02]  /*c760*/  @P0 SHF.R.U32.HI R2, RZ, R3, R4 ;  /* 0x00000003ff020219 */ /* 0x008fe40000011604 */
[----:B--2---:R-:W-:-:S04]  /*c770*/  IADD3 R0, R5, 0x80, -R6 ;  /* 0x0000008005007810 */ /* 0x004fc80007ffe806 */
[----:B------:R-:W-:-:S04]  /*c780*/  IADD3 R0, R0, R2, RZ ;  /* 0x0000000200007210 */ /* 0x000fc80007ffe0ff */
        /* <DEDUP_REMOVED lines=10> */
[----:B----4-:R-:W-:Y:S05]  /*c830*/  @P0 BRA `(.L_x_15143) ;  /* 0x0000000000440947 */ /* 0x010fea0003800000 */
        /* <DEDUP_REMOVED lines=17> */
.L_x_15143:
        /* <DEDUP_REMOVED lines=20> */
.L_x_15146:
[----:B------:R-:W-:Y:S05]  /*ca90*/  BSYNC B6 ;  /* 0x0000000000067941 */ /* 0x000fea0003800000 */
.L_x_15145:
        /* <DEDUP_REMOVED lines=20> */
.L_x_15149:
        /* <DEDUP_REMOVED lines=15> */
.L_x_15148:
[----:B------:R-:W-:Y:S05]  /*ccd0*/  BSYNC B6 ;  /* 0x0000000000067941 */ /* 0x000fea0003800000 */
.L_x_15147:
        /* <DEDUP_REMOVED lines=10> */
[----:B------:R-:W0:Y:S03]  /*cd80*/  S2R R0, SR_TID.X ;  /* 0x0000000000007919 */ /* 0x000e260000002100 */
[----:B------:R-:W-:Y:S01]  /*cd90*/  @P0 IADD3.X R3, R24, UR5, RZ, P1, !PT ;  /* 0x0000000518030c10 */ /* 0x000fe20008ffe4ff */
[----:B------:R-:W4:Y:S04]  /*cda0*/  LDL.LU R20, [R1] ;  /* 0x0000000001147983 */ /* 0x000f280000300800 */
        /* <DEDUP_REMOVED lines=25> */
[----:B------:R-:W0:Y:S01]  /*cf40*/  @!P0 LDC.64 R2, c[0x0][0x418] ;  /* 0x00010600ff028b82 */ /* 0x000e220000000a00 */
[----:B------:R0:W-:Y:S01]  /*cf50*/  STL [R1+0x18], R6 ;  /* 0x0000180601007387 */ /* 0x0001e20000100800 */
        /* <DEDUP_REMOVED lines=11> */
[----:B------:R0:W-:Y:S01]  /*d010*/  STL [R1], R20 ;  /* 0x0000001401007387 */ /* 0x0001e20000100800 */
[----:B------:R-:W-:-:S03]  /*d020*/  UMOV UR4, 0xffffffff ;  /* 0xffffffff00047882 */ /* 0x000fc60000000000 */
[----:B------:R-:W-:Y:S05]  /*d030*/  BRA.DIV UR4, `(.L_x_15150) ;  /* 0x00000046040c7947 */ /* 0x000fea000b800000 */
.L_x_15216:
[----:B------:R-:W-:-:S05]  /*d040*/  SHF.R.S32.HI R9, RZ, 0x1f, R18 ;  /* 0x0000001fff097819 */ /* 0x000fca0000011412 */
[----:B------:R1:W-:Y:S01]  /*d050*/  STL [R1+0x8], R9 ;  /* 0x0000080901007387 */ /* 0x0003e20000100800 */
[----:B------:R-:W-:Y:S05]  /*d060*/  @!P2 BRA `(.L_x_15151) ;  /* 0x000000000004a947 */ /* 0x000fea0003800000 */
[----:B------:R-:W-:Y:S01]  /*d070*/  BPT.TRAP 0x1 ;  /* 0x000000040000795c */ /* 0x000fe20000300000 */
.L_x_15151:
        /* <DEDUP_REMOVED lines=25> */
.L_x_15217:
[----:B------:R-:W-:Y:S05]  /*d210*/  BSYNC B0 ;  /* 0x0000000000007941 */ /* 0x000fea0003800000 */
.L_x_15152:
        /* <DEDUP_REMOVED lines=21> */
[----:B------:R-:W-:Y:S02]  /*d370*/  ULDC.64 UR4, c[0x0][0x2e8] ;  /* 0x0000ba0000047ab9 */ /* 0x000fe40000000a00 */
[----:B------:R-:W-:Y:S01]  /*d380*/  LEA R0, P0, R4, UR4, 0x1 ;  /* 0x0000000404007c11 */ /* 0x000fe2000f8008ff */
[----:B------:R-:W-:Y:S01]  /*d390*/  ULDC UR4, c[0x0][0x2f4] ;  /* 0x0000bd0000047ab9 */ /* 0x000fe20000000800 */
[----:B----4-:R-:W-:Y:S01]  /*d3a0*/  LOP3.LUT R9, R9, 0xfffffffe, RZ, 0xc0, !PT ;  /* 0xfffffffe09097812 */ /* 0x010fe200078ec0ff */
[----:B------:R-:W-:Y:S01]  /*d3b0*/  IMAD.IADD R2, R5, 0x1, R2 ;  /* 0x0000000105027824 */ /* 0x000fe200078e0202 */
[----:B------:R-:W-:Y:S01]  /*d3c0*/  ISETP.GE.AND P2, PT, R28, UR4, PT ;  /* 0x000000041c007c0c */ /* 0x000fe2000bf46270 */
[----:B------:R-:W-:-:S03]  /*d3d0*/  UMOV UR4, 0xffffffff ;  /* 0xffffffff00047882 */ /* 0x000fc60000000000 */
[----:B------:R-:W-:Y:S02]  /*d3e0*/  LEA.HI.X R2, R4, UR5, R2, 0x1, P0 ;  /* 0x0000000504027c11 */ /* 0x000fe400080f0c02 */
[----:B---3--:R-:W-:-:S04]  /*d3f0*/  IADD3 R4, -R10, R11, -R8 ;  /* 0x0000000b0a047210 */ /* 0x008fc80007ffe908 */
[----:B------:R-:W-:-:S03]  /*d400*/  ISETP.GE.AND P0, PT, R4, 0x1, PT ;  /* 0x000000010400780c */ /* 0x000fc60003f06270 */
[----:B------:R-:W-:-:S05]  /*d410*/  @P2 LOP3.LUT R9, R9, 0x1, RZ, 0xfc, !PT ;  /* 0x0000000109092812 */ /* 0x000fca00078efcff */
[----:B------:R1:W-:Y:S01]  /*d420*/  STL [R1], R9 ;  /* 0x0000000901007387 */ /* 0x0003e20000100800 */
[C---:B0-----:R-:W-:Y:S01]  /*d430*/  SHF.L.U32 R10, R12.reuse, 0x3, RZ ;  /* 0x000000030c0a7819 */ /* 0x041fe200000006ff */
        /* <DEDUP_REMOVED lines=78> */
.L_x_15235:
[----:B------:R-:W-:-:S13]  /*d920*/  ISETP.GE.AND P0, PT, R4, 0x71, PT ;  /* 0x000000710400780c */ /* 0x000fda0003f06270 */
[----:B0-----:R-:W-:Y:S01]  /*d930*/  @P0 LEA R6, P1, R28, R0, 0x1 ;  /* 0x000000001c060211 */ /* 0x001fe200078208ff */
        /* <DEDUP_REMOVED lines=8> */
.L_x_15155:
        /* <DEDUP_REMOVED lines=11> */
.L_x_15156:
[----:B------:R1:W5:Y:S01]  /*da70*/  LDL R0, [R1] ;  /* 0x0000000001007983 */ /* 0x0003620000100800 */
        /* <DEDUP_REMOVED lines=37> */
.L_x_15158:
[----:B------:R-:W-:Y:S05]  /*dcd0*/  BSYNC B6 ;  /* 0x0000000000067941 */ /* 0x000fea0003800000 */
.L_x_15157:
[----:B------:R-:W2:Y:S01]  /*dce0*/  LDL.LU R21, [R1+0x34] ;  /* 0x0000340001157983 */ /* 0x000ea20000300800 */
[----:B------:R-:W-:Y:S01]  /*dcf0*/  ULDC.64 UR4, c[0x0][0x2d8] ;  /* 0x0000b60000047ab9 */ /* 0x000fe20000000a00 */
[----:B0-----:R-:W0:Y:S01]  /*dd00*/  LDC R4, c[0x0][0x448] ;  /* 0x00011200ff047b82 */ /* 0x001e220000000800 */
[----:B------:R-:W-:Y:S01]  /*dd10*/  ULDC.64 UR6, c[0x0][0x2c8] ;  /* 0x0000b20000067ab9 */ /* 0x000fe20000000a00 */
[----:B------:R-:W3:Y:S01]  /*dd20*/  LDL.LU R0, [R1+0x30] ;  /* 0x0000300001007983 */ /* 0x000ee20000300800 */
[----:B------:R-:W-:-:S03]  /*dd30*/  ULDC.64 UR8, c[0x0][0x280] ;  /* 0x0000a00000087ab9 */ /* 0x000fc60000000a00 */
[----:B------:R-:W3:Y:S02]  /*dd40*/  LDL.LU.64 R2, [R1+0x20] ;  /* 0x0000200001027983 */ /* 0x000ee40000300a00 */
[----:B------:R-:W1:Y:S02]  /*dd50*/  LDC R9, c[0x0][0x448] ;  /* 0x00011200ff097b82 */ /* 0x000e640000000800 */
[----:B------:R-:W4:Y:S04]  /*dd60*/  LDL R20, [R1+0x8] ;  /* 0x0000080001147983 */ /* 0x000f280000100800 */
[----:B------:R0:W5:Y:S02]  /*dd70*/  LDL R10, [R1+0x1c] ;  /* 0x00001c00010a7983 */ /* 0x0001640000100800 */
[----:B0-----:R-:W-:-:S13]  /*dd80*/  ISETP.NE.AND P6, PT, R4, 0x1, PT ;  /* 0x000000010400780c */ /* 0x001fda0003fc5270 */
[----:B------:R-:W0:Y:S08]  /*dd90*/  @P6 LDC R5, c[0x0][0x44c] ;  /* 0x00011300ff056b82 */ /* 0x000e300000000800 */
[----:B------:R-:W1:Y:S08]  /*dda0*/  @P6 LDC R4, c[0x0][0x450] ;  /* 0x00011400ff046b82 */ /* 0x000e700000000800 */
[----:B------:R-:W1:Y:S01]  /*ddb0*/  @P6 LDC R8, c[0x0][0x450] ;  /* 0x00011400ff086b82 */ /* 0x000e620000000800 */
[----:B---3--:R-:W-:Y:S01]  /*ddc0*/  MOV R3, R0 ;  /* 0x0000000000037202 */ /* 0x008fe20000000f00 */
[----:B----4-:R-:W-:-:S02]  /*ddd0*/  IMAD R0, R20, UR4, RZ ;  /* 0x0000000414007c24 */ /* 0x010fc4000f8e02ff */
        /* <DEDUP_REMOVED lines=9> */
[----:B------:R-:W-:-:S03]  /*de70*/  ULDC.64 UR4, c[0x0][0x2d0] ;  /* 0x0000b40000047ab9 */ /* 0x000fc60000000a00 */
[----:B------:R-:W-:Y:S01]  /*de80*/  IMAD.IADD R3, R3, 0x1, R0 ;  /* 0x0000000103037824 */ /* 0x000fe200078e0200 */
[----:B---3--:R-:W-:-:S04]  /*de90*/  LOP3.LUT R20, R20, 0x7f, RZ, 0xc0, !PT ;  /* 0x0000007f14147812 */ /* 0x008fc800078ec0ff */
[----:B------:R-:W-:Y:S01]  /*dea0*/  SHF.R.U32.HI R20, RZ, 0x3, R20 ;  /* 0x00000003ff147819 */ /* 0x000fe20000011614 */
[----:B--2---:R-:W-:-:S05]  /*deb0*/  IMAD.SHL.U32 R21, R21, 0x10, RZ ;  /* 0x0000001015157824 */ /* 0x004fca00078e00ff */
[----:B------:R-:W-:-:S04]  /*dec0*/  LOP3.LUT R21, R21, 0x70, RZ, 0xc0, !PT ;  /* 0x0000007015157812 */ /* 0x000fc800078ec0ff */
[----:B------:R-:W-:Y:S02]  /*ded0*/  LOP3.LUT R20, R20, R21, RZ, 0xfc, !PT ;  /* 0x0000001514147212 */ /* 0x000fe400078efcff */
[----:B------:R2:W5:Y:S03]  /*dee0*/  LDL R21, [R1+0x2c] ;  /* 0x00002c0001157983 */ /* 0x0005660000100800 */
[----:B------:R-:W-:-:S04]  /*def0*/  IMAD R6, R17, 0xc0, R20 ;  /* 0x000000c011067824 */ /* 0x000fc800078e0214 */
[----:B0-----:R-:W-:-:S04]  /*df00*/  @P6 IMAD.HI.U32 R0, R6, R5, RZ ;  /* 0x0000000506006227 */ /* 0x001fc800078e00ff */
[----:B------:R-:W-:Y:S01]  /*df10*/  IMAD.MOV.U32 R5, RZ, RZ, R6 ;  /* 0x000000ffff057224 */ /* 0x000fe200078e0006 */
[----:B-1----:R-:W-:-:S04]  /*df20*/  @P6 SHF.R.U32.HI R5, RZ, R4, R0 ;  /* 0x00000004ff056219 */ /* 0x002fc80000011600 */
        /* <DEDUP_REMOVED lines=17> */
[----:B------:R-:W1:Y:S01]  /*e040*/  S2R R20, SR_TID.X ;  /* 0x0000000000147919 */ /* 0x000e620000002100 */
        /* <DEDUP_REMOVED lines=9> */
[----:B------:R-:W-:-:S03]  /*e0e0*/  SHF.R.S32.HI R6, RZ, 0x1f, R5 ;  /* 0x0000001fff067819 */ /* 0x000fc60000011405 */
[----:B------:R-:W-:Y:S02]  /*e0f0*/  IMAD.IADD R3, R3, 0x1, R7 ;  /* 0x0000000103037824 */ /* 0x000fe400078e0207 */
[----:B------:R-:W-:Y:S02]  /*e100*/  IMAD R6, R6, UR6, RZ ;  /* 0x0000000606067c24 */ /* 0x000fe4000f8e02ff */
[----:B------:R-:W-:-:S04]  /*e110*/  IMAD.WIDE.U32 R2, R5, UR6, R2 ;  /* 0x0000000605027c25 */ /* 0x000fc8000f8e0002 */
[----:B------:R-:W-:Y:S01]  /*e120*/  IMAD R6, R5, UR7, R6 ;  /* 0x0000000705067c24 */ /* 0x000fe2000f8e0206 */
[----:B------:R-:W-:Y:S02]  /*e130*/  LEA R5, P1, R2, UR8, 0x1 ;  /* 0x0000000802057c11 */ /* 0x000fe4000f8208ff */
[----:B------:R-:W-:Y:S02]  /*e140*/  ISETP.GE.AND P0, PT, R28, UR4, PT ;  /* 0x000000041c007c0c */ /* 0x000fe4000bf06270 */
[----:B------:R-:W-:Y:S01]  /*e150*/  IADD3 R6, R3, R6, RZ ;  /* 0x0000000603067210 */ /* 0x000fe20007ffe0ff */
[----:B------:R-:W-:Y:S01]  /*e160*/  UMOV UR4, 0xffffffff ;  /* 0xffffffff00047882 */ /* 0x000fe20000000000 */
[----:B-1----:R-:W-:Y:S02]  /*e170*/  LOP3.LUT R20, R20, 0x7f, RZ, 0xc0, !PT ;  /* 0x0000007f14147812 */ /* 0x002fe400078ec0ff */
        /* <DEDUP_REMOVED lines=86> */
[----:B0-----:R-:W-:-:S04]  /*e6e0*/  @!P1 LEA R4, P3, R28, R4, 0x1 ;  /* 0x000000041c049211 */ /* 0x001fc800078608ff */
[----:B-1----:R-:W-:Y:S01]  /*e6f0*/  @!P1 MOV R6, R4 ;  /* 0x0000000400069202 */ /* 0x002fe20000000f00 */
        /* <DEDUP_REMOVED lines=21> */
.L_x_15260:
        /* <DEDUP_REMOVED lines=10> */
.L_x_15160:
        /* <DEDUP_REMOVED lines=20> */
.L_x_15261:
[----:B------:R-:W-:Y:S05]  /*ea30*/  BSYNC B0 ;  /* 0x0000000000007941 */ /* 0x000fea0003800000 */
.L_x_15161:
        /* <DEDUP_REMOVED lines=8> */
[----:B--2---:R-:W-:-:S09]  /*eac0*/  IADD3 R7, R0, -0x2, RZ ;  /* 0xfffffffe00077810 */ /* 0x004fd20007ffe0ff */
.L_x_15177:
        /* <DEDUP_REMOVED lines=16> */
[----:B0-----:R-:W-:Y:S01]  /*ebd0*/  @P0 IMAD.HI.U32 R4, R3, R4, RZ ;  /* 0x0000000403040227 */ /* 0x001fe200078e00ff */
[----:B------:R-:W-:-:S04]  /*ebe0*/  MOV R2, R3 ;  /* 0x0000000300027202 */ /* 0x000fc80000000f00 */
        /* <DEDUP_REMOVED lines=24> */
.L_x_15165:
[----:B------:R-:W-:Y:S01]  /*ed70*/  LEA R5, R25, R22, 0x3 ;  /* 0x0000001619057211 */ /* 0x000fe200078e18ff */
[----:B------:R-:W-:Y:S01]  /*ed80*/  BSSY B1, `(.L_x_15166) ;  /* 0x0000004000017945 */ /* 0x000fe20003800000 */
[----:B------:R-:W-:-:S04]  /*ed90*/  SHF.L.U32 R2, R27, 0x1f, RZ ;  /* 0x0000001f1b027819 */ /* 0x000fc800000006ff */
[----:B------:R-:W0:Y:S02]  /*eda0*/  SYNCS.PHASECHK.TRANS64.TRYWAIT P0, [R5+URZ+0x16840], R2 ;  /* 0x01684002050075a7 */ /* 0x000e24000800017f */
[----:B0-----:R-:W-:Y:S05]  /*edb0*/  @!P0 BRA `(.L_x_15167) ;  /* 0x00000040009c8947 */ /* 0x001fea0003800000 */
.L_x_15262:
[----:B------:R-:W-:Y:S05]  /*edc0*/  BSYNC B1 ;  /* 0x0000000000017941 */ /* 0x000fea0003800000 */
.L_x_15166:
        /* <DEDUP_REMOVED lines=28> */
[----:B------:R-:W-:Y:S02]  /*ef90*/  LEA.HI.X R10, R2, UR5, R7, 0x1, P0 ;  /* 0x00000005020a7c11 */ /* 0x000fe400080f0c07 */
[----:B------:R-:W-:Y:S01]  /*efa0*/  LEA R8, R25, R8, 0xd ;  /* 0x0000000819087211 */ /* 0x000fe200078e68ff */
        /* <DEDUP_REMOVED lines=41> */
.L_x_15280:
        /* <DEDUP_REMOVED lines=8> */
.L_x_15169:
        /* <DEDUP_REMOVED lines=11> */
.L_x_15170:
[----:B------:R1:W-:Y:S01]  /*f370*/  SYNCS.ARRIVE.TRANS64.A1T0 RZ, [R5+URZ+0x16830], RZ ;  /* 0x016830ff05ff79a7 */ /* 0x0003e2000810003f */
[----:B------:R-:W-:Y:S05]  /*f380*/  @!P3 BRA `(.L_x_15171) ;  /* 0x000000000004b947 */ /* 0x000fea0003800000 */
[----:B------:R-:W-:Y:S01]  /*f390*/  BPT.TRAP 0x1 ;  /* 0x000000040000795c */ /* 0x000fe20000300000 */
.L_x_15171:
[----:B------:R-:W-:Y:S01]  /*f3a0*/  SHF.L.U32 R2, R17, 0x1f, RZ ;  /* 0x0000001f11027819 */ /* 0x000fe200000006ff */
[----:B------:R-:W-:Y:S01]  /*f3b0*/  BSSY B1, `(.L_x_15172) ;  /* 0x0000004000017945 */ /* 0x000fe20003800000 */
[----:B-1----:R-:W-:-:S04]  /*f3c0*/  LEA R5, R6, R22, 0x3 ;  /* 0x0000001606057211 */ /* 0x002fc800078e18ff */
[----:B------:R-:W1:Y:S02]  /*f3d0*/  SYNCS.PHASECHK.TRANS64.TRYWAIT P0, [R5+URZ+0x16860], R2 ;  /* 0x01686002050075a7 */ /* 0x000e64000800017f */
[----:B-1----:R-:W-:Y:S05]  /*f3e0*/  @!P0 BRA `(.L_x_15173) ;  /* 0x0000004400548947 */ /* 0x002fea0003800000 */
.L_x_15281:
[----:B------:R-:W-:Y:S05]  /*f3f0*/  BSYNC B1 ;  /* 0x0000000000017941 */ /* 0x000fea0003800000 */
.L_x_15172:
        /* <DEDUP_REMOVED lines=60> */
.L_x_15299:
        /* <DEDUP_REMOVED lines=28> */
.L_x_15175:
        /* <DEDUP_REMOVED lines=11> */
.L_x_15176:
[C---:B------:R-:W-:Y:S01]  /*fa30*/  ISETP.GT.AND P0, PT, R26.reuse, RZ, PT ;  /* 0x000000ff1a00720c */ /* 0x040fe20003f04270 */
[----:B------:R1:W-:Y:S01]  /*fa40*/  SYNCS.ARRIVE.TRANS64.A1T0 RZ, [R5+URZ+0x16850], RZ ;  /* 0x016850ff05ff79a7 */ /* 0x0003e2000810003f */
[----:B------:R-:W-:Y:S01]  /*fa50*/  IADD3 R7, R26, -0x1, RZ ;  /* 0xffffffff1a077810 */ /* 0x000fe20007ffe0ff */
[----:B------:R-:W-:Y:S02]  /*fa60*/  IMAD.MOV.U32 R17, RZ, RZ, R27 ;  /* 0x000000ffff117224 */ /* 0x000fe400078e001b */
[----:B------:R-:W-:Y:S02]  /*fa70*/  IMAD.MOV.U32 R6, RZ, RZ, R25 ;  /* 0x000000ffff067224 */ /* 0x000fe400078e0019 */
[----:B------:R-:W-:-:S06]  /*fa80*/  IMAD.MOV.U32 R29, RZ, RZ, R26 ;  /* 0x000000ffff1d7224 */ /* 0x000fcc00078e001a */
[----:B-1----:R-:W-:Y:S05]  /*fa90*/  @P0 BRA `(.L_x_15177) ;  /* 0xfffffff0000c0947 */ /* 0x002fea000383ffff */
.L_x_15164:
[----:B------:R-:W-:Y:S05]  /*faa0*/  BSYNC B0 ;  /* 0x0000000000007941 */ /* 0x000fea0003800000 */
.L_x_15163:
        /* <DEDUP_REMOVED lines=17> */
.L_x_15179:
[----:B------:R-:W-:Y:S05]  /*fbc0*/  BSYNC B0 ;  /* 0x0000000000007941 */ /* 0x000fea0003800000 */
.L_x_15178:
[----:B------:R-:W-:-:S05]  /*fbd0*/  IMAD.U32 R0, RZ, RZ, UR36 ;  /* 0x00000024ff007e24 */ /* 0x000fca000f8e00ff */
[----:B------:R-:W-:-:S13]  /*fbe0*/  ISETP.NE.AND P0, PT, R0, 0x3, PT ;  /* 0x000000030000780c */ /* 0x000fda0003f05270 */
[----:B------:R-:W-:Y:S05]  /*fbf0*/  @!P0 BRA `(.L_x_15180) ;  /* 0x0000000000048947 */ /* 0x000fea0003800000 */
[----:B------:R-:W-:Y:S01]  /*fc00*/  BPT.TRAP 0x1 ;  /* 0x000000040000795c */ /* 0x000fe20000300000 */
.L_x_15180:
[----:B------:R-:W2:Y:S01]  /*fc10*/  LDL.LU R2, [R1+0x10] ;  /* 0x0000100001027983 */ /* 0x000ea20000300800 */
[----:B------:R-:W-:Y:S01]  /*fc20*/  IMAD R0, R25, 0x8, R22 ;  /* 0x0000000819007824 */ /* 0x000fe200078e0216 */
[----:B0-----:R-:W-:Y:S01]  /*fc30*/  SHF.L.U32 R3, R27, 0x1f, RZ ;  /* 0x0000001f1b037819 */ /* 0x001fe200000006ff */
[----:B------:R-:W-:Y:S03]  /*fc40*/  BSSY B0, `(.L_x_15181) ;  /* 0x0000004000007945 */ /* 0x000fe60003800000 */
[----:B------:R-:W0:Y:S01]  /*fc50*/  SYNCS.PHASECHK.TRANS64.TRYWAIT P0, [R0+URZ+0x16860], R3 ;  /* 0x01686003000075a7 */ /* 0x000e22000800017f */
[----:B--2---:R-:W-:Y:S01]  /*fc60*/  IMAD R6, R26, -0x80, R2 ;  /* 0xffffff801a067824 */ /* 0x004fe200078e0202 */
[----:B0-----:R-:W-:Y:S06]  /*fc70*/  @!P0 BRA `(.L_x_15182) ;  /* 0x00000044008c8947 */ /* 0x001fec0003800000 */
.L_x_15300:
[----:B------:R-:W-:Y:S05]  /*fc80*/  BSYNC B0 ;  /* 0x0000000000007941 */ /* 0x000fea0003800000 */
.L_x_15181:
[----:B------:R-:W1:Y:S01]  /*fc90*/  S2R R2, SR_TID.X ;  /* 0x0000000000027919 */ /* 0x000e620000002100 */
[----:B------:R-:W-:Y:S01]  /*fca0*/  UMOV UR4, 0xffffffff ;  /* 0xffffffff00047882 */ /* 0x000fe20000000000 */
[----:B------:R-:W2:Y:S01]  /*fcb0*/  S2R R7, SR_TID.X ;  /* 0x0000000000077919 */ /* 0x000ea20000002100 */
[----:B-1----:R-:W-:Y:S01]  /*fcc0*/  LOP3.LUT R5, R2, 0x7f, RZ, 0xc0, !PT ;  /* 0x0000007f02057812 */ /* 0x002fe200078ec0ff */
[C---:B--2---:R-:W-:Y:S01]  /*fcd0*/  IMAD.SHL.U32 R2, R7.reuse, 0x8, RZ ;  /* 0x0000000807027824 */ /* 0x044fe200078e00ff */
[----:B------:R-:W-:Y:S02]  /*fce0*/  SHF.L.U32 R4, R7, 0x3, RZ ;  /* 0x0000000307047819 */ /* 0x000fe400000006ff */
        /* <DEDUP_REMOVED lines=52> */
[----:B------:R0:W1:Y:S02]  /*10030*/  SHFL.IDX PT, R14, R23, 0x7, 0x181f ;  /* 0x00f81f00170e7f89 */ /* 0x00006400000e0000 */
[----:B--2---:R-:W-:-:S07]  /*10040*/  IADD3.X R3, RZ, R8, RZ, P2, !PT ;  /* 0x00000008ff037210 */ /* 0x004fce00017fe4ff */
[----:B---3--:R0:W-:Y:S02]  /*10050*/  LDGSTS.E.BYPASS.LTC128B.128 [R4+0x3400], desc[UR52][R2.64], !P1 ;  /* 0x0340000002047fae */ /* 0x0081e4000c901d74 */
.L_x_15318:
        /* <DEDUP_REMOVED lines=9> */
.L_x_15184:
        /* <DEDUP_REMOVED lines=11> */
.L_x_15185:
[----:B------:R-:W-:Y:S01]  /*101a0*/  VIADD R25, R25, 0x1 ;  /* 0x0000000119197836 */ /* 0x000fe20000000000 */
[----:B------:R0:W-:Y:S04]  /*101b0*/  SYNCS.ARRIVE.TRANS64.A1T0 RZ, [R0+URZ+0x16850], RZ ;  /* 0x016850ff00ff79a7 */ /* 0x0001e8000810003f */
[----:B------:R-:W-:-:S04]  /*101c0*/  ISETP.NE.AND P0, PT, R25, 0x2, PT ;  /* 0x000000021900780c */ /* 0x000fc80003f05270 */
[----:B0-----:R-:W-:Y:S02]  /*101d0*/  SEL R0, RZ, 0x1, P0 ;  /* 0x00000001ff007807 */ /* 0x001fe40000000000 */
[----:B------:R-:W-:Y:S02]  /*101e0*/  SEL R25, R25, RZ, P0 ;  /* 0x000000ff19197207 */ /* 0x000fe40000000000 */
[----:B------:R-:W-:-:S07]  /*101f0*/  LOP3.LUT R27, R27, R0, RZ, 0x3c, !PT ;  /* 0x000000001b1b7212 */ /* 0x000fce00078e3cff */
.L_x_15144:
[----:B------:R-:W-:Y:S05]  /*10200*/  BSYNC B7 ;  /* 0x0000000000077941 */ /* 0x000fea0003800000 */
.L_x_15142:
        /* <DEDUP_REMOVED lines=12> */
.L_x_15186:
        /* <DEDUP_REMOVED lines=11> */
[----:B------:R-:W-:Y:S02]  /*10380*/  MOV R17, RZ ;  /* 0x000000ff00117202 */ /* 0x000fe40000000f00 */
[C---:B------:R-:W-:Y:S01]  /*10390*/  ISETP.GE.U32.AND P2, PT, R8.reuse, 0x2, PT ;  /* 0x000000020800780c */ /* 0x040fe20003f46070 */
[----:B------:R-:W-:Y:S01]  /*103a0*/  SHFL.IDX PT, R0, R16, RZ, 0x1f ;  /* 0x00001fff10007589 */ /* 0x000fe200000e0000 */
[C---:B------:R-:W-:Y:S02]  /*103b0*/  ISETP.GE.U32.AND P3, PT, R8.reuse, 0x4, PT ;  /* 0x000000040800780c */ /* 0x040fe40003f66070 */
[C---:B------:R-:W-:Y:S02]  /*103c0*/  ISETP.GE.U32.AND P4, PT, R8.reuse, 0x8, PT ;  /* 0x000000080800780c */ /* 0x040fe40003f86070 */
[C---:B------:R-:W-:Y:S01]  /*103d0*/  ISETP.GE.U32.AND P5, PT, R8.reuse, 0x10, PT ;  /* 0x000000100800780c */ /* 0x040fe20003fa6070 */
[----:B--2---:R-:W-:Y:S01]  /*103e0*/  @!P1 IMAD.MOV.U32 R17, RZ, RZ, R2 ;  /* 0x000000ffff119224 */ /* 0x004fe200078e0002 */
[----:B------:R-:W-:-:S04]  /*103f0*/  ISETP.NE.AND P1, PT, R8, RZ, PT ;  /* 0x000000ff0800720c */ /* 0x000fc80003f25270 */
[----:B------:R-:W0:Y:S02]  /*10400*/  SHFL.UP PT, R14, R17, 0x1, RZ ;  /* 0x04200000110e7989 */ /* 0x000e2400000e00ff */
[----:B0-----:R-:W-:-:S05]  /*10410*/  SEL R4, R14, RZ, P1 ;  /* 0x000000ff0e047207 */ /* 0x001fca0000800000 */
[----:B------:R-:W-:-:S05]  /*10420*/  IMAD.IADD R4, R17, 0x1, R4 ;  /* 0x0000000111047824 */ /* 0x000fca00078e0204 */
[----:B------:R-:W0:Y:S02]  /*10430*/  SHFL.UP PT, R14, R4, 0x2, RZ ;  /* 0x04400000040e7989 */ /* 0x000e2400000e00ff */
[----:B0-----:R-:W-:-:S05]  /*10440*/  SEL R5, R14, RZ, P2 ;  /* 0x000000ff0e057207 */ /* 0x001fca0001000000 */
[----:B------:R-:W-:Y:S02]  /*10450*/  IMAD.IADD R6, R4, 0x1, R5 ;  /* 0x0000000104067824 */ /* 0x000fe400078e0205 */
        /* <DEDUP_REMOVED lines=11> */
.L_x_15328:
[----:B------:R-:W-:Y:S02]  /*10510*/  ULDC UR4, c[0x0][0xc38] ;  /* 0x00030e0000047ab9 */ /* 0x000fe40000000800 */
[----:B------:R-:W-:-:S04]  /*10520*/  IMAD.U32 R4, RZ, RZ, UR4 ;  /* 0x00000004ff047e24 */ /* 0x000fc8000f8e00ff */
[----:B-1----:R-:W-:-:S04]  /*10530*/  IMAD R14, R14, R4, RZ ;  /* 0x000000040e0e7224 */ /* 0x002fc800078e02ff */
[----:B------:R-:W-:-:S05]  /*10540*/  IMAD.IADD R5, R5, 0x1, R14 ;  /* 0x0000000105057824 */ /* 0x000fca00078e020e */
[----:B------:R-:W-:-:S13]  /*10550*/  ISETP.GT.AND P6, PT, R5, R0, PT ;  /* 0x000000000500720c */ /* 0x000fda0003fc4270 */
[----:B------:R-:W-:Y:S05]  /*10560*/  @P6 BRA `(.L_x_15189) ;  /* 0x00000000009c6947 */ /* 0x000fea0003800000 */
.L_x_15194:
[----:B------:R-:W1:Y:S01]  /*10570*/  LDC R2, c[0x0][0xc3c] ;  /* 0x00030f00ff027b82 */ /* 0x000e620000000800 */
[----:B------:R-:W-:-:S05]  /*10580*/  VIADD R19, R19, 0x1f ;  /* 0x0000001f13137836 */ /* 0x000fca0000000000 */
[----:B-1----:R-:W-:-:S13]  /*10590*/  ISETP.GE.AND P6, PT, R19, R2, PT ;  /* 0x000000021300720c */ /* 0x002fda0003fc6270 */
[----:B------:R-:W-:Y:S05]  /*105a0*/  @P6 BRA `(.L_x_15190) ;  /* 0x0000000400d06947 */ /* 0x000fea0003800000 */
[----:B0-----:R-:W0:Y:S01]  /*105b0*/  S2R R3, SR_TID.X ;  /* 0x0000000000037919 */ /* 0x001e220000002100 */
        /* <DEDUP_REMOVED lines=9> */
.L_x_15192:
[----:B------:R-:W-:Y:S05]  /*10650*/  BSYNC B0 ;  /* 0x0000000000007941 */ /* 0x000fea0003800000 */
.L_x_15191:
[----:B------:R-:W-:-:S03]  /*10660*/  UMOV UR4, 0xffffffff ;  /* 0xffffffff00047882 */ /* 0x000fc60000000000 */
[----:B------:R-:W-:Y:S05]  /*10670*/  BRA.DIV UR4, `(.L_x_15193) ;  /* 0x0000004a048c7947 */ /* 0x000fea000b800000 */
[----:B-----5:R-:W1:Y:S02]  /*10680*/  SHFL.UP PT, R14, R17, 0x1, RZ ;  /* 0x04200000110e7989 */ /* 0x020e6400000e00ff */
        /* <DEDUP_REMOVED lines=15> */
.L_x_15336:
[----:B------:R-:W-:Y:S02]  /*10780*/  ULDC UR4, c[0x0][0xc38] ;  /* 0x00030e0000047ab9 */ /* 0x000fe40000000800 */
[----:B------:R-:W-:-:S04]  /*10790*/  IMAD.U32 R4, RZ, RZ, UR4 ;  /* 0x00000004ff047e24 */ /* 0x000fc8000f8e00ff */
[----:B-1----:R-:W-:-:S05]  /*107a0*/  IMAD R14, R14, R4, RZ ;  /* 0x000000040e0e7224 */ /* 0x002fca00078e02ff */
[----:B------:R-:W-:-:S04]  /*107b0*/  IADD3 R5, R14, R5, RZ ;  /* 0x000000050e057210 */ /* 0x000fc80007ffe0ff */
[----:B------:R-:W-:-:S13]  /*107c0*/  ISETP.GT.AND P6, PT, R5, R0, PT ;  /* 0x000000000500720c */ /* 0x000fda0003fc4270 */
[----:B------:R-:W-:Y:S05]  /*107d0*/  @!P6 BRA `(.L_x_15194) ;  /* 0xfffffffc0064e947 */ /* 0x000fea000383ffff */
.L_x_15189:
        /* <DEDUP_REMOVED lines=8> */
.L_x_15340:
[----:B------:R-:W-:Y:S01]  /*10860*/  ISETP.NE.AND P0, PT, R2, RZ, PT ;  /* 0x000000ff0200720c */ /* 0x000fe20003f05270 */
[----:B------:R-:W-:-:S12]  /*10870*/  IMAD.MOV.U32 R14, RZ, RZ, RZ ;  /* 0x000000ffff0e7224 */ /* 0x000fd800078e00ff */
[----:B------:R-:W-:Y:S05]  /*10880*/  @!P0 BRA `(.L_x_15196) ;  /* 0x0000000000108947 */ /* 0x000fea0003800000 */
[----:B------:R-:W-:Y:S01]  /*10890*/  UMOV UR4, 0xffffffff ;  /* 0xffffffff00047882 */ /* 0x000fe20000000000 */
[----:B------:R-:W-:Y:S02]  /*108a0*/  VIADD R12, R6, 0xffffffff ;  /* 0xffffffff060c7836 */ /* 0x000fe40000000000 */
[----:B------:R-:W-:Y:S05]  /*108b0*/  BRA.DIV UR4, `(.L_x_15197) ;  /* 0x0000004e04007947 */ /* 0x000fea000b800000 */
[----:B------:R3:W4:Y:S02]  /*108c0*/  SHFL.IDX PT, R14, R3, R12, 0x1f ;  /* 0x00001f0c030e7589 */ /* 0x00072400000e0000 */
.L_x_15196:
[----:B0--3--:R-:W0:Y:S01]  /*108d0*/  LDC.64 R2, c[0x0][0xc90] ;  /* 0x00032400ff027b82 */ /* 0x009e220000000a00 */
[----:B------:R-:W-:-:S04]  /*108e0*/  IMAD.IADD R19, R6, 0x1, R19 ;  /* 0x0000000106137824 */ /* 0x000fc800078e0213 */
[----:B0-----:R-:W-:-:S05]  /*108f0*/  IMAD.WIDE R2, R19, 0x4, R2 ;  /* 0x0000000413027825 */ /* 0x001fca00078e0202 */
[----:B-1----:R0:W2:Y:S01]  /*10900*/  LDG.E R6, desc[UR52][R2.64] ;  /* 0x0000003402067981 */ /* 0x0020a2000c1e1900 */
[----:B----4-:R-:W-:-:S04]  /*10910*/  IMAD R16, R14, R4, R16 ;  /* 0x000000040e107224 */ /* 0x010fc800078e0210 */
[----:B------:R-:W-:Y:S02]  /*10920*/  IMAD.IADD R0, R0, 0x1, -R16 ;  /* 0x0000000100007824 */ /* 0x000fe400078e0a10 */
[----:B0-----:R-:W-:Y:S02]  /*10930*/  IMAD.MOV.U32 R2, RZ, RZ, RZ ;  /* 0x000000ffff027224 */ /* 0x001fe400078e00ff */
[----:B--2---:R-:W-:-:S05]  /*10940*/  IMAD R5, R17, R6, RZ ;  /* 0x0000000611057224 */ /* 0x004fca00078e02ff */
[----:B------:R-:W-:-:S04]  /*10950*/  IABS R7, R5 ;  /* 0x0000000500077213 */ /* 0x000fc80000000000 */
[----:B------:R-:W0:Y:S08]  /*10960*/  I2F.RP R8, R7 ;  /* 0x0000000700087306 */ /* 0x000e300000209400 */
[----:B0-----:R-:W0:Y:S02]  /*10970*/  MUFU.RCP R8, R8 ;  /* 0x0000000800087308 */ /* 0x001e240000001000 */
[----:B0-----:R-:W-:Y:S01]  /*10980*/  VIADD R9, R8, 0xffffffe ;  /* 0x0ffffffe08097836 */ /* 0x001fe20000000000 */
[----:B------:R-:W-:-:S05]  /*10990*/  IABS R8, R5 ;  /* 0x0000000500087213 */ /* 0x000fca0000000000 */
[----:B------:R-:W0:Y:S01]  /*109a0*/  F2I.FTZ.U32.TRUNC.NTZ R3, R9 ;  /* 0x0000000900037305 */ /* 0x000e22000021f000 */
[----:B------:R-:W-:Y:S01]  /*109b0*/  IMAD.MOV R8, RZ, RZ, -R8 ;  /* 0x000000ffff087224 */ /* 0x000fe200078e0a08 */
[----:B0-----:R-:W-:-:S05]  /*109c0*/  IADD3 R10, RZ, -R3, RZ ;  /* 0x80000003ff0a7210 */ /* 0x001fca0007ffe0ff */
        /* <DEDUP_REMOVED lines=26> */
[----:B0-----:R-:W-:Y:S01]  /*10b70*/  MOV R2, RZ ;  /* 0x000000ff00027202 */ /* 0x001fe20000000f00 */
[----:B-1----:R-:W-:-:S04]  /*10b80*/  IMAD.MOV R5, RZ, RZ, -R3 ;  /* 0x000000ffff057224 */ /* 0x002fc800078e0a03 */
[----:B------:R-:W-:-:S04]  /*10b90*/  IMAD R5, R5, R6, RZ ;  /* 0x0000000605057224 */ /* 0x000fc800078e02ff */
[----:B------:R-:W-:Y:S01]  /*10ba0*/  IMAD.HI.U32 R3, R3, R5, R2 ;  /* 0x0000000503037227 */ /* 0x000fe200078e0002 */
[-C--:B------:R-:W-:Y:S02]  /*10bb0*/  IABS R5, R4.reuse ;  /* 0x0000000400057213 */ /* 0x080fe40000000000 */
[C---:B------:R-:W-:Y:S02]  /*10bc0*/  LOP3.LUT R2, R0.reuse, R4, RZ, 0x3c, !PT ;  /* 0x0000000400027212 */ /* 0x040fe400078e3cff */
[----:B------:R-:W-:Y:S01]  /*10bd0*/  IADD3 R0, R0, R7, RZ ;  /* 0x0000000700007210 */ /* 0x000fe20007ffe0ff */
        /* <DEDUP_REMOVED lines=17> */
.L_x_15190:
[----:B------:R-:W-:Y:S01]  /*10cf0*/  UMOV UR4, URZ ;  /* 0x0000003f00047c82 */ /* 0x000fe20008000000 */
[----:B------:R-:W-:Y:S01]  /*10d00*/  UMOV UR5, URZ ;  /* 0x0000003f00057c82 */ /* 0x000fe20008000000 */
[----:B------:R-:W-:Y:S01]  /*10d10*/  ULDC UR6, c[0x0][0xc3c] ;  /* 0x00030f0000067ab9 */ /* 0x000fe20000000800 */
[----:B------:R-:W-:Y:S01]  /*10d20*/  IMAD.MOV.U32 R16, RZ, RZ, R0 ;  /* 0x000000ffff107224 */ /* 0x000fe200078e0000 */
[----:B------:R-:W-:Y:S01]  /*10d30*/  MOV R19, UR6 ;  /* 0x0000000600137c02 */ /* 0x000fe20008000f00 */
[----:B------:R-:W-:Y:S02]  /*10d40*/  IMAD.U32 R17, RZ, RZ, UR4 ;  /* 0x00000004ff117e24 */ /* 0x000fe4000f8e00ff */
[----:B------:R-:W-:-:S07]  /*10d50*/  IMAD.U32 R18, RZ, RZ, UR5 ;  /* 0x00000005ff127e24 */ /* 0x000fce000f8e00ff */
.L_x_15198:
        /* <DEDUP_REMOVED lines=10> */
.L_x_15187:
[----:B------:R-:W-:Y:S02]  /*10e00*/  ULDC UR4, c[0x0][0xc3c] ;  /* 0x00030f0000047ab9 */ /* 0x000fe40000000800 */
[----:B-1----:R-:W-:-:S13]  /*10e10*/  ISETP.GE.AND P0, PT, R19, UR4, PT ;  /* 0x0000000413007c0c */ /* 0x002fda000bf06270 */
[----:B------:R-:W-:Y:S05]  /*10e20*/  @!P0 BRA `(.L_x_15199) ;  /* 0xffffffb000f48947 */ /* 0x000fea000383ffff */
[----:B------:R-:W-:Y:S05]  /*10e30*/  BSYNC B8 ;  /* 0x0000000000087941 */ /* 0x000fea0003800000 */
.L_x_15138:
        /* <DEDUP_REMOVED lines=12> */
.L_x_15343:
[----:B------:R-:W-:Y:S05]  /*10f00*/  BSYNC B0 ;  /* 0x0000000000007941 */ /* 0x000fea0003800000 */
.L_x_15200:
[----:B------:R-:W-:-:S03]  /*10f10*/  UMOV UR4, 0xffffffff ;  /* 0xffffffff00047882 */ /* 0x000fc60000000000 */
[----:B------:R-:W-:Y:S05]  /*10f20*/  BRA.DIV UR4, `(.L_x_15202) ;  /* 0x00000046049c7947 */ /* 0x000fea000b800000 */
[----:B0-----:R-:W0:Y:S02]  /*10f30*/  S2R R0, SR_TID.X ;  /* 0x0000000000007919 */ /* 0x001e240000002100 */
[----:B0-----:R-:W-:-:S04]  /*10f40*/  SHF.R.U32.HI R0, RZ, 0x5, R0 ;  /* 0x00000005ff007819 */ /* 0x001fc80000011600 */
[----:B------:R-:W-:-:S05]  /*10f50*/  LOP3.LUT R0, R0, 0x3, RZ, 0xc0, !PT ;  /* 0x0000000300007812 */ /* 0x000fca00078ec0ff */
[----:B------:R0:W1:Y:S02]  /*10f60*/  SHFL.IDX PT, R14, R0, RZ, 0x1f ;  /* 0x00001fff000e7589 */ /* 0x00006400000e0000 */
.L_x_15346:
[----:B-1----:R-:W-:Y:S01]  /*10f70*/  ISETP.NE.AND P0, PT, R14, RZ, PT ;  /* 0x000000ff0e00720c */ /* 0x002fe20003f05270 */
[----:B------:R-:W-:-:S12]  /*10f80*/  BSSY B0, `(.L_x_15203) ;  /* 0x0000024000007945 */ /* 0x000fd80003800000 */
[----:B------:R-:W-:Y:S05]  /*10f90*/  @P0 BRA `(.L_x_15204) ;  /* 0x0000000000880947 */ /* 0x000fea0003800000 */
[----:B------:R-:W-:-:S03]  /*10fa0*/  UMOV UR4, 0xffffffff ;  /* 0xffffffff00047882 */ /* 0x000fc60000000000 */
[----:B------:R-:W-:Y:S05]  /*10fb0*/  BRA.DIV UR4, `(.L_x_15205) ;  /* 0x0000004604ac7947 */ /* 0x000fea000b800000 */
[----:B------:R-:W-:-:S13]  /*10fc0*/  ELECT P6, URZ, PT ;  /* 0x00000000003f782f */ /* 0x000fda00038c0000 */
.L_x_15349:
[----:B------:R-:W-:Y:S05]  /*10fd0*/  @!P6 BRA `(.L_x_15204) ;  /* 0x000000000078e947 */ /* 0x000fea0003800000 */
[----:B------:R-:W-:-:S06]  /*10fe0*/  ULOP3.LUT UR4, UR38, 0x2, URZ, 0xfc, !UPT ;  /* 0x0000000226047892 */ /* 0x000fcc000f8efc3f */
[----:B0-----:R-:W-:-:S05]  /*10ff0*/  IMAD.U32 R0, RZ, RZ, UR4 ;  /* 0x00000004ff007e24 */ /* 0x001fca000f8e00ff */
[----:B------:R-:W-:-:S13]  /*11000*/  ISETP.NE.AND P0, PT, R0, 0x3, PT ;  /* 0x000000030000780c */ /* 0x000fda0003f05270 */
[----:B------:R-:W-:Y:S05]  /*11010*/  @!P0 BRA `(.L_x_15206) ;  /* 0x0000000000048947 */ /* 0x000fea0003800000 */
[----:B------:R-:W-:Y:S01]  /*11020*/  BPT.TRAP 0x1 ;  /* 0x000000040000795c */ /* 0x000fe20000300000 */
.L_x_15206:
[----:B------:R-:W-:Y:S01]  /*11030*/  IMAD R3, R25, 0x8, R5 ;  /* 0x0000000819037824 */ /* 0x000fe200078e0205 */
[----:B------:R-:W-:Y:S01]  /*11040*/  SHF.L.U32 R2, R27, 0x1f, RZ ;  /* 0x0000001f1b027819 */ /* 0x000fe200000006ff */
[----:B------:R-:W-:-:S03]  /*11050*/  VIADD R25, R25, 0x1 ;  /* 0x0000000119197836 */ /* 0x000fc60000000000 */
[----:B------:R-:W0:Y:S02]  /*11060*/  SYNCS.PHASECHK.TRANS64.TRYWAIT P1, [R3+URZ+0x16840], R2 ;  /* 0x01684002030075a7 */ /* 0x000e24000802017f */
[----:B------:R-:W-:-:S04]  /*11070*/  ISETP.NE.AND P2, PT, R25, 0x2, PT ;  /* 0x000000021900780c */ /* 0x000fc80003f45270 */
[----:B------:R-:W-:Y:S01]  /*11080*/  SEL R0, RZ, 0x1, P2 ;  /* 0x00000001ff007807 */ /* 0x000fe20001000000 */
[----:B0-----:R-:W-:Y:S08]  /*11090*/  @!P1 BRA `(.L_x_15207) ;  /* 0x0000004400949947 */ /* 0x001ff00003800000 */
.L_x_15350:
[----:B------:R-:W-:Y:S02]  /*110a0*/  SEL R25, R25, RZ, P2 ;  /* 0x000000ff19197207 */ /* 0x000fe40001000000 */
[----:B------:R-:W-:Y:S01]  /*110b0*/  LOP3.LUT R0, R27, R0, RZ, 0x3c, !PT ;  /* 0x000000001b007212 */ /* 0x000fe200078e3cff */
[----:B------:R-:W-:Y:S06]  /*110c0*/  @!P0 BRA `(.L_x_15208) ;  /* 0x0000000000048947 */ /* 0x000fec0003800000 */
[----:B------:R-:W-:Y:S01]  /*110d0*/  BPT.TRAP 0x1 ;  /* 0x000000040000795c */ /* 0x000fe20000300000 */
.L_x_15208:
[----:B------:R-:W-:Y:S02]  /*110e0*/  LEA R25, R25, R5, 0x3 ;  /* 0x0000000519197211 */ /* 0x000fe400078e18ff */
[----:B------:R-:W-:-:S04]  /*110f0*/  SHF.L.U32 R0, R0, 0x1f, RZ ;  /* 0x0000001f00007819 */ /* 0x000fc800000006ff */
[----:B------:R-:W1:Y:S02]  /*11100*/  SYNCS.PHASECHK.TRANS64.TRYWAIT P1, [R25+URZ+0x16840], R0 ;  /* 0x01684000190075a7 */ /* 0x000e64000802017f */
[----:B-1----:R-:W-:Y:S05]  /*11110*/  @!P1 BRA `(.L_x_15209) ;  /* 0x0000004400889947 */ /* 0x002fea0003800000 */
.L_x_15351:
[----:B------:R-:W-:Y:S05]  /*11120*/  @!P0 BRA `(.L_x_15210) ;  /* 0x0000000000048947 */ /* 0x000fea0003800000 */
[----:B------:R-:W-:Y:S01]  /*11130*/  BPT.TRAP 0x1 ;  /* 0x000000040000795c */ /* 0x000fe20000300000 */
.L_x_15210:
[----:B------:R-:W3:Y:S02]  /*11140*/  SYNCS.PHASECHK.TRANS64.TRYWAIT P1, [R3+URZ+0x16860], R2 ;  /* 0x01686002030075a7 */ /* 0x000ee4000802017f */
[----:B---3--:R-:W-:Y:S05]  /*11150*/  @!P1 BRA `(.L_x_15211) ;  /* 0x00000044008c9947 */ /* 0x008fea0003800000 */
.L_x_15352:
[----:B------:R-:W-:Y:S05]  /*11160*/  @!P0 BRA `(.L_x_15212) ;  /* 0x0000000000048947 */ /* 0x000fea0003800000 */
[----:B------:R-:W-:Y:S01]  /*11170*/  BPT.TRAP 0x1 ;  /* 0x000000040000795c */ /* 0x000fe20000300000 */
.L_x_15212:
[----:B----4-:R4:W0:Y:S02]  /*11180*/  SYNCS.PHASECHK.TRANS64.TRYWAIT P0, [R25+URZ+0x16860], R0 ;  /* 0x01686000190075a7 */ /* 0x010824000800017f */
[----:B0-----:R-:W-:Y:S05]  /*11190*/  @!P0 NANOSLEEP.SYNCS 0x989680 ;  /* 0x009896800000895d */ /* 0x001fea0003900000 */
[----:B------:R-:W0:Y:S02]  /*111a0*/  @!P0 SYNCS.PHASECHK.TRANS64 P0, [R25+URZ+0x16860], R0 ;  /* 0x01686000190085a7 */ /* 0x000e24000800007f */
[----:B0-----:R-:W-:Y:S05]  /*111b0*/  @!P0 BRA `(.L_x_15212) ;  /* 0xfffffffc00f08947 */ /* 0x001fea000383ffff */
.L_x_15204:
[----:B------:R-:W-:Y:S05]  /*111c0*/  BSYNC B0 ;  /* 0x0000000000007941 */ /* 0x000fea0003800000 */
.L_x_15203:
[----:B------:R-:W-:Y:S05]  /*111d0*/  EXIT ;  /* 0x000000000000794d */ /* 0x000fea0003800000 */
.L_x_15086:
[----:B0-----:R-:W-:-:S04]  /*111e0*/  IMAD.U32 R3, RZ, RZ, UR45 ;  /* 0x0000002dff037e24 */ /* 0x001fc8000f8e00ff */
[----:B------:R0:W1:Y:S03]  /*111f0*/  SYNCS.PHASECHK.TRANS64.TRYWAIT P1, [R3+URZ+0x16800], R0 ;  /* 0x01680000030075a7 */ /* 0x000066000802017f */
[----:B-1----:R-:W-:Y:S05]  /*11200*/  @!P1 NANOSLEEP.SYNCS 0x989680 ;  /* 0x009896800000995d */ /* 0x002fea0003900000 */
[----:B------:R-:W1:Y:S02]  /*11210*/  @!P1 SYNCS.PHASECHK.TRANS64 P1, [R3+URZ+0x16800], R0 ;  /* 0x01680000030095a7 */ /* 0x000e64000802007f */
[----:B-1----:R-:W-:Y:S05]  /*11220*/  @!P1 BRA `(.L_x_15086) ;  /* 0xfffffffc00ec9947 */ /* 0x002fea000383ffff */
[----:B------:R-:W-:Y:S05]  /*11230*/  BRA `(.L_x_15213) ;  /* 0xffffff04002c7947 */ /* 0x000fea000383ffff */
.L_x_15090:
[----:B-1----:R1:W2:Y:S02]  /*11240*/  SYNCS.PHASECHK.TRANS64.TRYWAIT P1, [R0+URZ+0x16830], R3 ;  /* 0x01683003000075a7 */ /* 0x0022a4000802017f */
[----:B--2---:R-:W-:Y:S05]  /*11250*/  @!P1 NANOSLEEP.SYNCS 0x989680 ;  /* 0x009896800000995d */ /* 0x004fea0003900000 */
[----:B------:R-:W2:Y:S02]  /*11260*/  @!P1 SYNCS.PHASECHK.TRANS64 P1, [R0+URZ+0x16830], R3 ;  /* 0x01683003000095a7 */ /* 0x000ea4000802007f */
[----:B--2---:R-:W-:Y:S05]  /*11270*/  @!P1 BRA `(.L_x_15090) ;  /* 0xfffffffc00f09947 */ /* 0x004fea000383ffff */
[----:B------:R-:W-:Y:S05]  /*11280*/  BRA `(.L_x_15089) ;  /* 0xffffff0400487947 */ /* 0x000fea000383ffff */
.L_x_15096:
[----:B-1----:R-:W-:-:S04]  /*11290*/  IMAD.U32 R6, RZ, RZ, UR6 ;  /* 0x00000006ff067e24 */ /* 0x002fc8000f8e00ff */
[----:B------:R1:W2:Y:S03]  /*112a0*/  SYNCS.PHASECHK.TRANS64.TRYWAIT P1, [R6+URZ+0x16830], R5 ;  /* 0x01683005060075a7 */ /* 0x0002a6000802017f */
[----:B--2---:R-:W-:Y:S05]  /*112b0*/  @!P1 NANOSLEEP.SYNCS 0x989680 ;  /* 0x009896800000995d */ /* 0x004fea0003900000 */
[----:B------:R-:W2:Y:S02]  /*112c0*/  @!P1 SYNCS.PHASECHK.TRANS64 P1, [R6+URZ+0x16830], R5 ;  /* 0x01683005060095a7 */ /* 0x000ea4000802007f */
[----:B--2---:R-:W-:Y:S05]  /*112d0*/  @!P1 BRA `(.L_x_15096) ;  /* 0xfffffffc00ec9947 */ /* 0x004fea000383ffff */
[----:B------:R-:W-:Y:S05]  /*112e0*/  BRA `(.L_x_15093) ;  /* 0xffffff2c00b87947 */ /* 0x000fea000383ffff */
.L_x_15100:
[----:B-1----:R-:W-:-:S04]  /*112f0*/  IMAD.U32 R6, RZ, RZ, UR6 ;  /* 0x00000006ff067e24 */ /* 0x002fc8000f8e00ff */
[----:B------:R1:W2:Y:S03]  /*11300*/  SYNCS.PHASECHK.TRANS64.TRYWAIT P1, [R6+URZ+0x16850], R5 ;  /* 0x01685005060075a7 */ /* 0x0002a6000802017f */
[----:B--2---:R-:W-:Y:S05]  /*11310*/  @!P1 NANOSLEEP.SYNCS 0x989680 ;  /* 0x009896800000995d */ /* 0x004fea0003900000 */
[----:B------:R-:W2:Y:S02]  /*11320*/  @!P1 SYNCS.PHASECHK.TRANS64 P1, [R6+URZ+0x16850], R5 ;  /* 0x01685005060095a7 */ /* 0x000ea4000802007f */
[----:B--2---:R-:W-:Y:S05]  /*11330*/  @!P1 BRA `(.L_x_15100) ;  /* 0xfffffffc00ec9947 */ /* 0x004fea000383ffff */
[----:B------:R-:W-:Y:S05]  /*11340*/  BRA `(.L_x_15097) ;  /* 0xffffff3000347947 */ /* 0x000fea000383ffff */
.L_x_15108:
[----:B-1----:R-:W-:-:S04]  /*11350*/  IMAD.U32 R6, RZ, RZ, UR6 ;  /* 0x00000006ff067e24 */ /* 0x002fc8000f8e00ff */
[----:B------:R1:W2:Y:S03]  /*11360*/  SYNCS.PHASECHK.TRANS64.TRYWAIT P1, [R6+URZ+0x16830], R5 ;  /* 0x01683005060075a7 */ /* 0x0002a6000802017f */
[----:B--2---:R-:W-:Y:S05]  /*11370*/  @!P1 NANOSLEEP.SYNCS 0x989680 ;  /* 0x009896800000995d */ /* 0x004fea0003900000 */
[----:B------:R-:W2:Y:S02]  /*11380*/  @!P1 SYNCS.PHASECHK.TRANS64 P1, [R6+URZ+0x16830], R5 ;  /* 0x01683005060095a7 */ /* 0x000ea4000802007f */
[----:B--2---:R-:W-:Y:S05]  /*11390*/  @!P1 BRA `(.L_x_15108) ;  /* 0xfffffffc00ec9947 */ /* 0x004fea000383ffff */
[----:B------:R-:W-:Y:S05]  /*113a0*/  BRA `(.L_x_15105) ;  /* 0xffffff5c00407947 */ /* 0x000fea000383ffff */
.L_x_15112:
[----:B-1----:R-:W-:-:S04]  /*113b0*/  IMAD.U32 R6, RZ, RZ, UR6 ;  /* 0x00000006ff067e24 */ /* 0x002fc8000f8e00ff */
[----:B------:R1:W2:Y:S03]  /*113c0*/  SYNCS.PHASECHK.TRANS64.TRYWAIT P1, [R6+URZ+0x16850], R5 ;  /* 0x01685005060075a7 */ /* 0x0002a6000802017f */
[----:B--2---:R-:W-:Y:S05]  /*113d0*/  @!P1 NANOSLEEP.SYNCS 0x989680 ;  /* 0x009896800000995d */ /* 0x004fea0003900000 */
[----:B------:R-:W2:Y:S02]  /*113e0*/  @!P1 SYNCS.PHASECHK.TRANS64 P1, [R6+URZ+0x16850], R5 ;  /* 0x01685005060095a7 */ /* 0x000ea4000802007f */
[----:B--2---:R-:W-:Y:S05]  /*113f0*/  @!P1 BRA `(.L_x_15112) ;  /* 0xfffffffc00ec9947 */ /* 0x004fea000383ffff */
[----:B------:R-:W-:Y:S05]  /*11400*/  BRA `(.L_x_15109) ;  /* 0xffffff5c00b07947 */ /* 0x000fea000383ffff */
.L_x_15119:
[----:B-1----:R-:W-:-:S04]  /*11410*/  MOV R4, UR5 ;  /* 0x0000000500047c02 */ /* 0x002fc80008000f00 */
[----:B------:R1:W2:Y:S03]  /*11420*/  SYNCS.PHASECHK.TRANS64.TRYWAIT P1, [R4+URZ+0x16850], R3 ;  /* 0x01685003040075a7 */ /* 0x0002a6000802017f */
[----:B--2---:R-:W-:Y:S05]  /*11430*/  @!P1 NANOSLEEP.SYNCS 0x989680 ;  /* 0x009896800000995d */ /* 0x004fea0003900000 */
[----:B------:R-:W2:Y:S02]  /*11440*/  @!P1 SYNCS.PHASECHK.TRANS64 P1, [R4+URZ+0x16850], R3 ;  /* 0x01685003040095a7 */ /* 0x000ea4000802007f */
[----:B--2---:R-:W-:Y:S05]  /*11450*/  @!P1 BRA `(.L_x_15119) ;  /* 0xfffffffc00ec9947 */ /* 0x004fea000383ffff */
[----:B------:R-:W-:Y:S05]  /*11460*/  BRA `(.L_x_15118) ;  /* 0xffffff8000207947 */ /* 0x000fea000383ffff */
.L_x_15150:
        /* <DEDUP_REMOVED lines=11> */
.L_x_15215:
[----:B------:R-:W-:Y:S05]  /*11520*/  BSYNC B0 ;  /* 0x0000000000007941 */ /* 0x000fea0003800000 */
.L_x_15214:
[----:B------:R-:W-:Y:S05]  /*11530*/  BRA `(.L_x_15216) ;  /* 0xffffffb800c07947 */ /* 0x000fea000383ffff */
.L_x_15153:
[----:B0-----:R0:W2:Y:S02]  /*11540*/  SYNCS.PHASECHK.TRANS64.TRYWAIT P0, [R3+URZ+0x16840], R4 ;  /* 0x01684004030075a7 */ /* 0x0010a4000800017f */
[----:B--2---:R-:W-:Y:S05]  /*11550*/  @!P0 NANOSLEEP.SYNCS 0x989680 ;  /* 0x009896800000895d */ /* 0x004fea0003900000 */
[----:B------:R-:W2:Y:S02]  /*11560*/  @!P0 SYNCS.PHASECHK.TRANS64 P0, [R3+URZ+0x16840], R4 ;  /* 0x01684004030085a7 */ /* 0x000ea4000800007f */
[----:B--2---:R-:W-:Y:S05]  /*11570*/  @!P0 BRA `(.L_x_15153) ;  /* 0xfffffffc00f08947 */ /* 0x004fea000383ffff */
[----:B------:R-:W-:Y:S05]  /*11580*/  BRA `(.L_x_15217) ;  /* 0xffffffbc00207947 */ /* 0x000fea000383ffff */
.L_x_15154:
        /* <DEDUP_REMOVED lines=8> */
.L_x_15219:
[----:B------:R-:W-:Y:S05]  /*11610*/  BSYNC B0 ;  /* 0x0000000000007941 */ /* 0x000fea0003800000 */
.L_x_15218:
        /* <DEDUP_REMOVED lines=9> */
.L_x_15220:
[----:B------:R-:W-:Y:S01]  /*116b0*/  IMAD.MOV.U32 R13, RZ, RZ, R2 ;  /* 0x000000ffff0d7224 */ /* 0x000fe200078e0002 */
[----:B------:R-:W-:Y:S01]  /*116c0*/  MOV R12, 0x1 ;  /* 0x00000001000c7802 */ /* 0x000fe20000000f00 */
[----:B------:R-:W-:-:S07]  /*116d0*/  IMAD.MOV.U32 R7, RZ, RZ, R14 ;  /* 0x000000ffff077224 */ /* 0x000fce00078e000e */
[----:B------:R-:W-:Y:S05]  /*116e0*/  WARPSYNC.COLLECTIVE R15, `(.L_x_15221) ;  /* 0x000000000f087348 */ /* 0x000fea0003c00000 */
[----:B------:R0:W1:Y:S02]  /*116f0*/  SHFL.IDX P6, R14, R13, R12, R11 ;  /* 0x0000000c0d0e7389 */ /* 0x00006400000c000b */
[----:B01----:R-:W-:Y:S01]  /*11700*/  ENDCOLLECTIVE ;  /* 0x000000000000791b */ /* 0x003fe20003800000 */
.L_x_15221:
        /* <DEDUP_REMOVED lines=15> */
.L_x_15222:
[----:B------:R-:W-:Y:S01]  /*11800*/  @P1 IMAD R8, R5, 0x2, R22 ;  /* 0x0000000205081824 */ /* 0x000fe200078e0216 */
[----:B------:R-:W-:Y:S01]  /*11810*/  MOV R13, R2 ;  /* 0x00000002000d7202 */ /* 0x000fe20000000f00 */
[----:B------:R-:W-:Y:S02]  /*11820*/  IMAD.MOV.U32 R12, RZ, RZ, 0x2 ;  /* 0x00000002ff0c7424 */ /* 0x000fe400078e00ff */
[----:B------:R-:W-:-:S07]  /*11830*/  IMAD.MOV.U32 R7, RZ, RZ, R14 ;  /* 0x000000ffff077224 */ /* 0x000fce00078e000e */
[----:B------:R-:W-:Y:S05]  /*11840*/  WARPSYNC.COLLECTIVE R15, `(.L_x_15223) ;  /* 0x000000000f087348 */ /* 0x000fea0003c00000 */
[----:B------:R0:W1:Y:S02]  /*11850*/  SHFL.IDX P6, R14, R13, R12, R11 ;  /* 0x0000000c0d0e7389 */ /* 0x00006400000c000b */
[----:B01----:R-:W-:Y:S01]  /*11860*/  ENDCOLLECTIVE ;  /* 0x000000000000791b */ /* 0x003fe20003800000 */
.L_x_15223:
        /* <DEDUP_REMOVED lines=15> */
.L_x_15224:
[----:B------:R-:W-:Y:S01]  /*11960*/  @P1 LEA R8, R5, R22, 0x1 ;  /* 0x0000001605081211 */ /* 0x000fe200078e08ff */
[----:B------:R-:W-:Y:S02]  /*11970*/  IMAD.MOV.U32 R13, RZ, RZ, R2 ;  /* 0x000000ffff0d7224 */ /* 0x000fe400078e0002 */
[----:B------:R-:W-:Y:S02]  /*11980*/  IMAD.MOV.U32 R12, RZ, RZ, 0x3 ;  /* 0x00000003ff0c7424 */ /* 0x000fe400078e00ff */
[----:B------:R-:W-:-:S07]  /*11990*/  IMAD.MOV.U32 R7, RZ, RZ, R14 ;  /* 0x000000ffff077224 */ /* 0x000fce00078e000e */
[----:B------:R-:W-:Y:S05]  /*119a0*/  WARPSYNC.COLLECTIVE R15, `(.L_x_15225) ;  /* 0x000000000f087348 */ /* 0x000fea0003c00000 */
[----:B------:R0:W1:Y:S02]  /*119b0*/  SHFL.IDX P6, R14, R13, R12, R11 ;  /* 0x0000000c0d0e7389 */ /* 0x00006400000c000b */
[----:B01----:R-:W-:Y:S01]  /*119c0*/  ENDCOLLECTIVE ;  /* 0x000000000000791b */ /* 0x003fe20003800000 */
.L_x_15225:
        /* <DEDUP_REMOVED lines=15> */
.L_x_15226:
[----:B------:R-:W-:Y:S02]  /*11ac0*/  @P1 IMAD R8, R5, 0x2, R22 ;  /* 0x0000000205081824 */ /* 0x000fe400078e0216 */
[----:B------:R-:W-:Y:S02]  /*11ad0*/  IMAD.MOV.U32 R13, RZ, RZ, R2 ;  /* 0x000000ffff0d7224 */ /* 0x000fe400078e0002 */
[----:B------:R-:W-:Y:S02]  /*11ae0*/  IMAD.MOV.U32 R12, RZ, RZ, 0x4 ;  /* 0x00000004ff0c7424 */ /* 0x000fe400078e00ff */
[----:B------:R-:W-:-:S07]  /*11af0*/  IMAD.MOV.U32 R7, RZ, RZ, R14 ;  /* 0x000000ffff077224 */ /* 0x000fce00078e000e */
[----:B------:R-:W-:Y:S05]  /*11b00*/  WARPSYNC.COLLECTIVE R15, `(.L_x_15227) ;  /* 0x000000000f087348 */ /* 0x000fea0003c00000 */
[----:B------:R0:W1:Y:S02]  /*11b10*/  SHFL.IDX P6, R14, R13, R12, R11 ;  /* 0x0000000c0d0e7389 */ /* 0x00006400000c000b */
[----:B01----:R-:W-:Y:S01]  /*11b20*/  ENDCOLLECTIVE ;  /* 0x000000000000791b */ /* 0x003fe20003800000 */
.L_x_15227:
        /* <DEDUP_REMOVED lines=15> */
.L_x_15228:
[----:B------:R-:W-:Y:S02]  /*11c20*/  @P1 IMAD R8, R5, 0x2, R22 ;  /* 0x0000000205081824 */ /* 0x000fe400078e0216 */
[----:B------:R-:W-:Y:S02]  /*11c30*/  IMAD.MOV.U32 R13, RZ, RZ, R2 ;  /* 0x000000ffff0d7224 */ /* 0x000fe400078e0002 */
[----:B------:R-:W-:Y:S01]  /*11c40*/  IMAD.MOV.U32 R12, RZ, RZ, 0x5 ;  /* 0x00000005ff0c7424 */ /* 0x000fe200078e00ff */
[----:B------:R-:W-:-:S07]  /*11c50*/  MOV R7, R14 ;  /* 0x0000000e00077202 */ /* 0x000fce0000000f00 */
[----:B------:R-:W-:Y:S05]  /*11c60*/  WARPSYNC.COLLECTIVE R15, `(.L_x_15229) ;  /* 0x000000000f087348 */ /* 0x000fea0003c00000 */
[----:B------:R0:W1:Y:S02]  /*11c70*/  SHFL.IDX P6, R14, R13, R12, R11 ;  /* 0x0000000c0d0e7389 */ /* 0x00006400000c000b */
[----:B01----:R-:W-:Y:S01]  /*11c80*/  ENDCOLLECTIVE ;  /* 0x000000000000791b */ /* 0x003fe20003800000 */
.L_x_15229:
        /* <DEDUP_REMOVED lines=15> */
.L_x_15230:
[----:B------:R-:W-:Y:S01]  /*11d80*/  @P1 IMAD R8, R5, 0x2, R22 ;  /* 0x0000000205081824 */ /* 0x000fe200078e0216 */
[----:B------:R-:W-:Y:S01]  /*11d90*/  MOV R13, R2 ;  /* 0x00000002000d7202 */ /* 0x000fe20000000f00 */
[----:B------:R-:W-:Y:S02]  /*11da0*/  IMAD.MOV.U32 R12, RZ, RZ, 0x6 ;  /* 0x00000006ff0c7424 */ /* 0x000fe400078e00ff */
[----:B------:R-:W-:-:S07]  /*11db0*/  IMAD.MOV.U32 R7, RZ, RZ, R14 ;  /* 0x000000ffff077224 */ /* 0x000fce00078e000e */
[----:B------:R-:W-:Y:S05]  /*11dc0*/  WARPSYNC.COLLECTIVE R15, `(.L_x_15231) ;  /* 0x000000000f087348 */ /* 0x000fea0003c00000 */
[----:B------:R0:W1:Y:S02]  /*11dd0*/  SHFL.IDX P6, R14, R13, R12, R11 ;  /* 0x0000000c0d0e7389 */ /* 0x00006400000c000b */
[----:B01----:R-:W-:Y:S01]  /*11de0*/  ENDCOLLECTIVE ;  /* 0x000000000000791b */ /* 0x003fe20003800000 */
.L_x_15231:
        /* <DEDUP_REMOVED lines=15> */
.L_x_15232:
[----:B------:R-:W-:Y:S02]  /*11ee0*/  @P1 IMAD R8, R5, 0x2, R22 ;  /* 0x0000000205081824 */ /* 0x000fe400078e0216 */
[----:B------:R-:W-:Y:S02]  /*11ef0*/  IMAD.MOV.U32 R13, RZ, RZ, R2 ;  /* 0x000000ffff0d7224 */ /* 0x000fe400078e0002 */
[----:B------:R-:W-:Y:S02]  /*11f00*/  IMAD.MOV.U32 R12, RZ, RZ, 0x7 ;  /* 0x00000007ff0c7424 */ /* 0x000fe400078e00ff */
[----:B------:R-:W-:-:S07]  /*11f10*/  IMAD.MOV.U32 R7, RZ, RZ, R14 ;  /* 0x000000ffff077224 */ /* 0x000fce00078e000e */
[----:B------:R-:W-:Y:S05]  /*11f20*/  WARPSYNC.COLLECTIVE R15, `(.L_x_15233) ;  /* 0x000000000f087348 */ /* 0x000fea0003c00000 */
[----:B------:R0:W1:Y:S02]  /*11f30*/  SHFL.IDX P6, R14, R13, R12, R11 ;  /* 0x0000000c0d0e7389 */ /* 0x00006400000c000b */
[----:B01----:R-:W-:Y:S01]  /*11f40*/  ENDCOLLECTIVE ;  /* 0x000000000000791b */ /* 0x003fe20003800000 */
.L_x_15233:
[----:B------:R-:W-:-:S04]  /*11f50*/  @P1 LEA R7, P0, R28, R7, 0x1 ;  /* 0x000000071c071211 */ /* 0x000fc800078008ff */
[----:B------:R-:W-:-:S04]  /*11f60*/  @P1 IADD3.X R6, RZ, R6, RZ, P0, !PT ;  /* 0x00000006ff061210 */ /* 0x000fc800007fe4ff */
        /* <DEDUP_REMOVED lines=12> */
.L_x_15234:
[----:B------:R-:W-:Y:S01]  /*12030*/  IMAD.MOV.U32 R0, RZ, RZ, R14 ;  /* 0x000000ffff007224 */ /* 0x000fe200078e000e */
[----:B------:R-:W-:Y:S06]  /*12040*/  BRA `(.L_x_15235) ;  /* 0xffffffb800347947 */ /* 0x000fec000383ffff */
.L_x_15159:
[----:B------:R-:W-:Y:S01]  /*12050*/  IMAD.MOV.U32 R13, RZ, RZ, R4 ;  /* 0x000000ffff0d7224 */ /* 0x000fe200078e0004 */
[----:B------:R-:W-:Y:S01]  /*12060*/  MOV R15, 0xffffffff ;  /* 0xffffffff000f7802 */ /* 0x000fe20000000f00 */
[----:B------:R-:W-:Y:S02]  /*12070*/  IMAD.MOV.U32 R12, RZ, RZ, RZ ;  /* 0x000000ffff0c7224 */ /* 0x000fe400078e00ff */
[----:B------:R-:W-:Y:S02]  /*12080*/  IMAD.MOV.U32 R11, RZ, RZ, 0x181f ;  /* 0x0000181fff0b7424 */ /* 0x000fe400078e00ff */
[----:B-----5:R-:W-:Y:S02]  /*12090*/  IMAD R3, R21, R9, RZ ;  /* 0x0000000915037224 */ /* 0x020fe400078e02ff */
[----:B------:R-:W-:-:S07]  /*120a0*/  IMAD R17, R17, 0xc0, R20 ;  /* 0x000000c011117824 */ /* 0x000fce00078e0214 */
[----:B------:R-:W-:Y:S05]  /*120b0*/  WARPSYNC.COLLECTIVE R15, `(.L_x_15236) ;  /* 0x000000000f087348 */ /* 0x000fea0003c00000 */
[----:B------:R0:W1:Y:S02]  /*120c0*/  SHFL.IDX P6, R14, R13, R12, R11 ;  /* 0x0000000c0d0e7389 */ /* 0x00006400000c000b */
[----:B01----:R-:W-:Y:S01]  /*120d0*/  ENDCOLLECTIVE ;  /* 0x000000000000791b */ /* 0x003fe20003800000 */
.L_x_15236:
[C---:B------:R-:W-:Y:S02]  /*120e0*/  ISETP.GE.AND P2, PT, R17.reuse, R3, PT ;  /* 0x000000031100720c */ /* 0x040fe40003f46270 */
[----:B------:R-:W-:Y:S01]  /*120f0*/  IADD3 R8, R17, 0x10, RZ ;  /* 0x0000001011087810 */ /* 0x000fe20007ffe0ff */
[----:B------:R-:W-:Y:S02]  /*12100*/  IMAD.MOV.U32 R13, RZ, RZ, R0 ;  /* 0x000000ffff0d7224 */ /* 0x000fe400078e0000 */
[----:B------:R-:W-:-:S08]  /*12110*/  IMAD.MOV.U32 R6, RZ, RZ, R14 ;  /* 0x000000ffff067224 */ /* 0x000fd000078e000e */
[----:B------:R-:W-:Y:S05]  /*12120*/  WARPSYNC.COLLECTIVE R15, `(.L_x_15237) ;  /* 0x000000000f087348 */ /* 0x000fea0003c00000 */
[----:B------:R0:W1:Y:S02]  /*12130*/  SHFL.IDX P6, R14, R13, R12, R11 ;  /* 0x0000000c0d0e7389 */ /* 0x00006400000c000b */
[----:B01----:R-:W-:Y:S01]  /*12140*/  ENDCOLLECTIVE ;  /* 0x000000000000791b */ /* 0x003fe20003800000 */
.L_x_15237:
[----:B------:R-:W-:Y:S02]  /*12150*/  IMAD.MOV.U32 R13, RZ, RZ, R4 ;  /* 0x000000ffff0d7224 */ /* 0x000fe400078e0004 */
[----:B------:R-:W-:Y:S02]  /*12160*/  IMAD.MOV.U32 R12, RZ, RZ, 0x1 ;  /* 0x00000001ff0c7424 */ /* 0x000fe400078e00ff */
[----:B------:R-:W-:-:S07]  /*12170*/  IMAD.MOV.U32 R7, RZ, RZ, R14 ;  /* 0x000000ffff077224 */ /* 0x000fce00078e000e */
[----:B------:R-:W-:Y:S05]  /*12180*/  WARPSYNC.COLLECTIVE R15, `(.L_x_15238) ;  /* 0x000000000f087348 */ /* 0x000fea0003c00000 */
[----:B------:R0:W1:Y:S02]  /*12190*/  SHFL.IDX P6, R14, R13, R12, R11 ;  /* 0x0000000c0d0e7389 */ /* 0x00006400000c000b */
[----:B01----:R-:W-:Y:S01]  /*121a0*/  ENDCOLLECTIVE ;  /* 0x000000000000791b */ /* 0x003fe20003800000 */
.L_x_15238:
        /* <DEDUP_REMOVED lines=15> */
.L_x_15239:
[----:B------:R-:W-:Y:S02]  /*122a0*/  IMAD.MOV.U32 R13, RZ, RZ, R4 ;  /* 0x000000ffff0d7224 */ /* 0x000fe400078e0004 */
[----:B------:R-:W-:Y:S01]  /*122b0*/  IMAD.MOV.U32 R12, RZ, RZ, 0x2 ;  /* 0x00000002ff0c7424 */ /* 0x000fe200078e00ff */
[----:B------:R-:W-:-:S07]  /*122c0*/  MOV R7, R14 ;  /* 0x0000000e00077202 */ /* 0x000fce0000000f00 */
[----:B------:R-:W-:Y:S05]  /*122d0*/  WARPSYNC.COLLECTIVE R15, `(.L_x_15240) ;  /* 0x000000000f087348 */ /* 0x000fea0003c00000 */
[----:B------:R0:W1:Y:S02]  /*122e0*/  SHFL.IDX P6, R14, R13, R12, R11 ;  /* 0x0000000c0d0e7389 */ /* 0x00006400000c000b */
[----:B01----:R-:W-:Y:S01]  /*122f0*/  ENDCOLLECTIVE ;  /* 0x000000000000791b */ /* 0x003fe20003800000 */
.L_x_15240:
        /* <DEDUP_REMOVED lines=16> */
.L_x_15241:
[----:B------:R-:W-:Y:S01]  /*12400*/  MOV R13, R4 ;  /* 0x00000004000d7202 */ /* 0x000fe20000000f00 */
[----:B------:R-:W-:Y:S02]  /*12410*/  IMAD.MOV.U32 R12, RZ, RZ, 0x3 ;  /* 0x00000003ff0c7424 */ /* 0x000fe400078e00ff */
[----:B------:R-:W-:-:S07]  /*12420*/  IMAD.MOV.U32 R7, RZ, RZ, R14 ;  /* 0x000000ffff077224 */ /* 0x000fce00078e000e */
[----:B------:R-:W-:Y:S05]  /*12430*/  WARPSYNC.COLLECTIVE R15, `(.L_x_15242) ;  /* 0x000000000f087348 */ /* 0x000fea0003c00000 */
[----:B------:R0:W1:Y:S02]  /*12440*/  SHFL.IDX P6, R14, R13, R12, R11 ;  /* 0x0000000c0d0e7389 */ /* 0x00006400000c000b */
[----:B01----:R-:W-:Y:S01]  /*12450*/  ENDCOLLECTIVE ;  /* 0x000000000000791b */ /* 0x003fe20003800000 */
.L_x_15242:
        /* <DEDUP_REMOVED lines=16> */
.L_x_15243:
[----:B------:R-:W-:Y:S02]  /*12560*/  IMAD.MOV.U32 R13, RZ, RZ, R4 ;  /* 0x000000ffff0d7224 */ /* 0x000fe400078e0004 */
[----:B------:R-:W-:Y:S02]  /*12570*/  IMAD.MOV.U32 R12, RZ, RZ, 0x4 ;  /* 0x00000004ff0c7424 */ /* 0x000fe400078e00ff */
[----:B------:R-:W-:-:S07]  /*12580*/  IMAD.MOV.U32 R7, RZ, RZ, R14 ;  /* 0x000000ffff077224 */ /* 0x000fce00078e000e */
[----:B------:R-:W-:Y:S05]  /*12590*/  WARPSYNC.COLLECTIVE R15, `(.L_x_15244) ;  /* 0x000000000f087348 */ /* 0x000fea0003c00000 */
[----:B------:R0:W1:Y:S02]  /*125a0*/  SHFL.IDX P6, R14, R13, R12, R11 ;  /* 0x0000000c0d0e7389 */ /* 0x00006400000c000b */
[----:B01----:R-:W-:Y:S01]  /*125b0*/  ENDCOLLECTIVE ;  /* 0x000000000000791b */ /* 0x003fe20003800000 */
.L_x_15244:
[----:B------:R-:W-:-:S04]  /*125c0*/  @!P1 LEA R7, P2, R28, R7, 0x1 ;  /* 0x000000071c079211 */ /* 0x000fc800078408ff */
[----:B------:R-:W-:-:S04]  /*125d0*/  @!P1 IADD3.X R6, RZ, R6, RZ, P2, !PT ;  /* 0x00000006ff069210 */ /* 0x000fc800017fe4ff */
        /* <DEDUP_REMOVED lines=14> */
.L_x_15245:
[----:B------:R-:W-:Y:S01]  /*126c0*/  IMAD.MOV.U32 R13, RZ, RZ, R4 ;  /* 0x000000ffff0d7224 */ /* 0x000fe200078e0004 */
[----:B------:R-:W-:Y:S01]  /*126d0*/  MOV R12, 0x5 ;  /* 0x00000005000c7802 */ /* 0x000fe20000000f00 */
[----:B------:R-:W-:-:S07]  /*126e0*/  IMAD.MOV.U32 R7, RZ, RZ, R14 ;  /* 0x000000ffff077224 */ /* 0x000fce00078e000e */
[----:B------:R-:W-:Y:S05]  /*126f0*/  WARPSYNC.COLLECTIVE R15, `(.L_x_15246) ;  /* 0x000000000f087348 */ /* 0x000fea0003c00000 */
[----:B------:R0:W1:Y:S02]  /*12700*/  SHFL.IDX P6, R14, R13, R12, R11 ;  /* 0x0000000c0d0e7389 */ /* 0x00006400000c000b */
[----:B01----:R-:W-:Y:S01]  /*12710*/  ENDCOLLECTIVE ;  /* 0x000000000000791b */ /* 0x003fe20003800000 */
.L_x_15246:
        /* <DEDUP_REMOVED lines=16> */
.L_x_15247:
[----:B------:R-:W-:Y:S02]  /*12820*/  IMAD.MOV.U32 R13, RZ, RZ, R4 ;  /* 0x000000ffff0d7224 */ /* 0x000fe400078e0004 */
[----:B------:R-:W-:Y:S02]  /*12830*/  IMAD.MOV.U32 R12, RZ, RZ, 0x6 ;  /* 0x00000006ff0c7424 */ /* 0x000fe400078e00ff */
[----:B------:R-:W-:-:S07]  /*12840*/  IMAD.MOV.U32 R7, RZ, RZ, R14 ;  /* 0x000000ffff077224 */ /* 0x000fce00078e000e */
[----:B------:R-:W-:Y:S05]  /*12850*/  WARPSYNC.COLLECTIVE R15, `(.L_x_15248) ;  /* 0x000000000f087348 */ /* 0x000fea0003c00000 */
[----:B------:R0:W1:Y:S02]  /*12860*/  SHFL.IDX P6, R14, R13, R12, R11 ;  /* 0x0000000c0d0e7389 */ /* 0x00006400000c000b */
[----:B01----:R-:W-:Y:S01]  /*12870*/  ENDCOLLECTIVE ;  /* 0x000000000000791b */ /* 0x003fe20003800000 */
.L_x_15248:
        /* <DEDUP_REMOVED lines=16> */
.L_x_15249:
[----:B------:R-:W-:Y:S02]  /*12980*/  IMAD.MOV.U32 R13, RZ, RZ, R4 ;  /* 0x000000ffff0d7224 */ /* 0x000fe400078e0004 */
[----:B------:R-:W-:Y:S01]  /*12990*/  IMAD.MOV.U32 R12, RZ, RZ, 0x7 ;  /* 0x00000007ff0c7424 */ /* 0x000fe200078e00ff */
[----:B------:R-:W-:-:S07]  /*129a0*/  MOV R7, R14 ;  /* 0x0000000e00077202 */ /* 0x000fce0000000f00 */
[----:B------:R-:W-:Y:S05]  /*129b0*/  WARPSYNC.COLLECTIVE R15, `(.L_x_15250) ;  /* 0x000000000f087348 */ /* 0x000fea0003c00000 */
[----:B------:R0:W1:Y:S02]  /*129c0*/  SHFL.IDX P6, R14, R13, R12, R11 ;  /* 0x0000000c0d0e7389 */ /* 0x00006400000c000b */
[----:B01----:R-:W-:Y:S01]  /*129d0*/  ENDCOLLECTIVE ;  /* 0x000000000000791b */ /* 0x003fe20003800000 */
.L_x_15250:
[----:B------:R-:W-:-:S05]  /*129e0*/  @!P1 LEA R7, P2, R28, R7, 0x1 ;  /* 0x000000071c079211 */ /* 0x000fca00078408ff */
[----:B------:R-:W-:-:S05]  /*129f0*/  @!P1 IMAD.X R6, RZ, RZ, R6, P2 ;  /* 0x000000ffff069224 */ /* 0x000fca00010e0606 */
        /* <DEDUP_REMOVED lines=10> */
[----:B------:R-:W-:Y:S01]  /*12aa0*/  ISETP.GE.AND P1, PT, R0, R3, PT ;  /* 0x000000030000720c */ /* 0x000fe20003f26270 */
[----:B------:R-:W-:-:S12]  /*12ab0*/  VIADD R0, R17, 0x80 ;  /* 0x0000008011007836 */ /* 0x000fd80000000000 */
[----:B0-----:R-:W-:Y:S05]  /*12ac0*/  WARPSYNC.COLLECTIVE R15, `(.L_x_15251) ;  /* 0x000000000f087348 */ /* 0x001fea0003c00000 */
[----:B------:R1:W2:Y:S02]  /*12ad0*/  SHFL.IDX P6, R14, R13, R12, R11 ;  /* 0x0000000c0d0e7389 */ /* 0x0002a400000c000b */
[----:B012---:R-:W-:Y:S01]  /*12ae0*/  ENDCOLLECTIVE ;  /* 0x000000000000791b */ /* 0x007fe20003800000 */
.L_x_15251:
[----:B------:R-:W-:Y:S01]  /*12af0*/  MOV R13, R2 ;  /* 0x00000002000d7202 */ /* 0x000fe20000000f00 */
[----:B------:R-:W-:Y:S02]  /*12b00*/  IMAD.MOV.U32 R12, RZ, RZ, RZ ;  /* 0x000000ffff0c7224 */ /* 0x000fe400078e00ff */
[----:B------:R-:W-:-:S07]  /*12b10*/  IMAD.MOV.U32 R6, RZ, RZ, R14 ;  /* 0x000000ffff067224 */ /* 0x000fce00078e000e */
[----:B------:R-:W-:Y:S05]  /*12b20*/  WARPSYNC.COLLECTIVE R15, `(.L_x_15252) ;  /* 0x000000000f087348 */ /* 0x000fea0003c00000 */
[----:B------:R0:W1:Y:S02]  /*12b30*/  SHFL.IDX P6, R14, R13, R12, R11 ;  /* 0x0000000c0d0e7389 */ /* 0x00006400000c000b */
[----:B01----:R-:W-:Y:S01]  /*12b40*/  ENDCOLLECTIVE ;  /* 0x000000000000791b */ /* 0x003fe20003800000 */
.L_x_15252:
        /* <DEDUP_REMOVED lines=12> */
.L_x_15253:
[----:B------:R-:W-:Y:S01]  /*12c10*/  IMAD.MOV.U32 R13, RZ, RZ, R2 ;  /* 0x000000ffff0d7224 */ /* 0x000fe200078e0002 */
[----:B------:R-:W-:Y:S01]  /*12c20*/  MOV R12, 0x1 ;  /* 0x00000001000c7802 */ /* 0x000fe20000000f00 */
[----:B------:R-:W-:-:S07]  /*12c30*/  IMAD.MOV.U32 R4, RZ, RZ, R14 ;  /* 0x000000ffff047224 */ /* 0x000fce00078e000e */
[----:B------:R-:W-:Y:S05]  /*12c40*/  WARPSYNC.COLLECTIVE R15, `(.L_x_15254) ;  /* 0x000000000f087348 */ /* 0x000fea0003c00000 */
[----:B------:R0:W1:Y:S02]  /*12c50*/  SHFL.IDX P6, R14, R13, R12, R11 ;  /* 0x0000000c0d0e7389 */ /* 0x00006400000c000b */
[----:B01----:R-:W-:Y:S01]  /*12c60*/  ENDCOLLECTIVE ;  /* 0x000000000000791b */ /* 0x003fe20003800000 */
.L_x_15254:
[----:B------:R-:W-:-:S04]  /*12c70*/  @!P1 LEA R4, P3, R28, R4, 0x1 ;  /* 0x000000041c049211 */ /* 0x000fc800078608ff */
[----:B------:R-:W-:Y:S01]  /*12c80*/  @!P1 IADD3.X R0, RZ, R0, RZ, P3, !PT ;  /* 0x00000000ff009210 */ /* 0x000fe20001ffe4ff */
[----:B------:R-:W-:Y:S02]  /*12c90*/  @!P1 IMAD.MOV.U32 R6, RZ, RZ, R4 ;  /* 0x000000ffff069224 */ /* 0x000fe400078e0004 */
[C---:B------:R-:W-:Y:S02]  /*12ca0*/  VIADD R4, R17.reuse, 0xa0 ;  /* 0x000000a011047836 */ /* 0x040fe40000000000 */
[----:B------:R-:W-:Y:S02]  /*12cb0*/  @!P1 IMAD.MOV.U32 R7, RZ, RZ, R0 ;  /* 0x000000ffff079224 */ /* 0x000fe400078e0000 */
[----:B------:R-:W-:Y:S02]  /*12cc0*/  VIADD R0, R17, 0x90 ;  /* 0x0000009011007836 */ /* 0x000fe40000000000 */
[----:B------:R-:W-:Y:S01]  /*12cd0*/  IMAD.MOV.U32 R13, RZ, RZ, R5 ;  /* 0x000000ffff0d7224 */ /* 0x000fe200078e0005 */
[----:B------:R-:W-:Y:S01]  /*12ce0*/  @!PT LDS RZ, [RZ] ;  /* 0x00000000fffff984 */ /* 0x000fe20000000800 */
[----:B------:R-:W-:Y:S01]  /*12cf0*/  @!PT LDS RZ, [RZ] ;  /* 0x00000000fffff984 */ /* 0x000fe20000000800 */
[----:B------:R-:W-:Y:S01]  /*12d00*/  @!PT LDS RZ, [RZ] ;  /* 0x00000000fffff984 */ /* 0x000fe20000000800 */
[----:B------:R0:W-:Y:S02]  /*12d10*/  @!P1 LDGSTS.E.BYPASS.LTC128B.128 [R10+0xc400], desc[UR52][R6.64], !P0 ;  /* 0x0c400000060a9fae */ /* 0x0001e4000c101d74 */
[----:B------:R-:W-:Y:S01]  /*12d20*/  ISETP.GE.AND P1, PT, R0, R3, PT ;  /* 0x000000030000720c */ /* 0x000fe20003f26270 */
[----:B------:R-:W-:-:S12]  /*12d30*/  IMAD.MOV.U32 R0, RZ, RZ, R14 ;  /* 0x000000ffff007224 */ /* 0x000fd800078e000e */
[----:B0-----:R-:W-:Y:S05]  /*12d40*/  WARPSYNC.COLLECTIVE R15, `(.L_x_15255) ;  /* 0x000000000f087348 */ /* 0x001fea0003c00000 */
[----:B------:R1:W2:Y:S02]  /*12d50*/  SHFL.IDX P6, R14, R13, R12, R11 ;  /* 0x0000000c0d0e7389 */ /* 0x0002a400000c000b */
[----:B012---:R-:W-:Y:S01]  /*12d60*/  ENDCOLLECTIVE ;  /* 0x000000000000791b */ /* 0x007fe20003800000 */
.L_x_15255:
[----:B------:R-:W-:Y:S02]  /*12d70*/  IMAD.MOV.U32 R13, RZ, RZ, R2 ;  /* 0x000000ffff0d7224 */ /* 0x000fe400078e0002 */
[----:B------:R-:W-:Y:S02]  /*12d80*/  IMAD.MOV.U32 R12, RZ, RZ, 0x2 ;  /* 0x00000002ff0c7424 */ /* 0x000fe400078e00ff */
[----:B------:R-:W-:-:S07]  /*12d90*/  IMAD.MOV.U32 R6, RZ, RZ, R14 ;  /* 0x000000ffff067224 */ /* 0x000fce00078e000e */
[----:B------:R-:W-:Y:S05]  /*12da0*/  WARPSYNC.COLLECTIVE R15, `(.L_x_15256) ;  /* 0x000000000f087348 */ /* 0x000fea0003c00000 */
[----:B------:R0:W1:Y:S02]  /*12db0*/  SHFL.IDX P6, R14, R13, R12, R11 ;  /* 0x0000000c0d0e7389 */ /* 0x00006400000c000b */
[----:B01----:R-:W-:Y:S01]  /*12dc0*/  ENDCOLLECTIVE ;  /* 0x000000000000791b */ /* 0x003fe20003800000 */
.L_x_15256:
[----:B------:R-:W-:-:S05]  /*12dd0*/  @!P1 LEA R6, P2, R28, R6, 0x1 ;  /* 0x000000061c069211 */ /* 0x000fca00078408ff */
[----:B------:R-:W-:Y:S01]  /*12de0*/  @!P1 IMAD.X R0, RZ, RZ, R0, P2 ;  /* 0x000000ffff009224 */ /* 0x000fe200010e0600 */
[----:B------:R-:W-:-:S04]  /*12df0*/  ISETP.GE.AND P2, PT, R4, R3, PT ;  /* 0x000000030400720c */ /* 0x000fc80003f46270 */
[----:B------:R-:W-:Y:S01]  /*12e00*/  @!P1 MOV R7, R0 ;  /* 0x0000000000079202 */ /* 0x000fe20000000f00 */
[----:B------:R-:W-:-:S04]  /*12e10*/  IMAD.MOV.U32 R13, RZ, RZ, R5 ;  /* 0x000000ffff0d7224 */ /* 0x000fc800078e0005 */
        /* <DEDUP_REMOVED lines=8> */
.L_x_15257:
[----:B------:R-:W-:Y:S01]  /*12ea0*/  IMAD.MOV.U32 R13, RZ, RZ, R2 ;  /* 0x000000ffff0d7224 */ /* 0x000fe200078e0002 */
[----:B------:R-:W-:Y:S02]  /*12eb0*/  MOV R12, 0x3 ;  /* 0x00000003000c7802 */ /* 0x000fe40000000f00 */
[----:B------:R-:W-:-:S07]  /*12ec0*/  MOV R6, R14 ;  /* 0x0000000e00067202 */ /* 0x000fce0000000f00 */
[----:B------:R-:W-:Y:S05]  /*12ed0*/  WARPSYNC.COLLECTIVE R15, `(.L_x_15258) ;  /* 0x000000000f087348 */ /* 0x000fea0003c00000 */
[----:B------:R0:W1:Y:S02]  /*12ee0*/  SHFL.IDX P6, R14, R13, R12, R11 ;  /* 0x0000000c0d0e7389 */ /* 0x00006400000c000b */
[----:B01----:R-:W-:Y:S01]  /*12ef0*/  ENDCOLLECTIVE ;  /* 0x000000000000791b */ /* 0x003fe20003800000 */
.L_x_15258:
        /* <DEDUP_REMOVED lines=12> */
.L_x_15259:
[----:B------:R-:W-:Y:S01]  /*12fc0*/  IMAD.MOV.U32 R2, RZ, RZ, R14 ;  /* 0x000000ffff027224 */ /* 0x000fe200078e000e */
[----:B------:R-:W-:Y:S06]  /*12fd0*/  BRA `(.L_x_15260) ;  /* 0xffffffb8001c7947 */ /* 0x000fec000383ffff */
.L_x_15162:
[----:B0-----:R0:W1:Y:S02]  /*12fe0*/  SYNCS.PHASECHK.TRANS64.TRYWAIT P0, [R22+URZ+0x16820], R3 ;  /* 0x01682003160075a7 */ /* 0x001064000800017f */
[----:B-1----:R-:W-:Y:S05]  /*12ff0*/  @!P0 NANOSLEEP.SYNCS 0x989680 ;  /* 0x009896800000895d */ /* 0x002fea0003900000 */
[----:B------:R-:W1:Y:S02]  /*13000*/  @!P0 SYNCS.PHASECHK.TRANS64 P0, [R22+URZ+0x16820], R3 ;  /* 0x01682003160085a7 */ /* 0x000e64000800007f */
[----:B-1----:R-:W-:Y:S05]  /*13010*/  @!P0 BRA `(.L_x_15162) ;  /* 0xfffffffc00f08947 */ /* 0x002fea000383ffff */
[----:B------:R-:W-:Y:S05]  /*13020*/  BRA `(.L_x_15261) ;  /* 0xffffffb800807947 */ /* 0x000fea000383ffff */
.L_x_15167:
[----:B0-----:R0:W1:Y:S02]  /*13030*/  SYNCS.PHASECHK.TRANS64.TRYWAIT P0, [R5+URZ+0x16840], R2 ;  /* 0x01684002050075a7 */ /* 0x001064000800017f */
[----:B-1----:R-:W-:Y:S05]  /*13040*/  @!P0 NANOSLEEP.SYNCS 0x989680 ;  /* 0x009896800000895d */ /* 0x002fea0003900000 */
[----:B------:R-:W1:Y:S02]  /*13050*/  @!P0 SYNCS.PHASECHK.TRANS64 P0, [R5+URZ+0x16840], R2 ;  /* 0x01684002050085a7 */ /* 0x000e64000800007f */
[----:B-1----:R-:W-:Y:S05]  /*13060*/  @!P0 BRA `(.L_x_15167) ;  /* 0xfffffffc00f08947 */ /* 0x002fea000383ffff */
[----:B------:R-:W-:Y:S05]  /*13070*/  BRA `(.L_x_15262) ;  /* 0xffffffbc00507947 */ /* 0x000fea000383ffff */
.L_x_15168:
        /* <DEDUP_REMOVED lines=8> */
.L_x_15264:
[----:B------:R-:W-:Y:S05]  /*13100*/  BSYNC B1 ;  /* 0x0000000000017941 */ /* 0x000fea0003800000 */
.L_x_15263:
        /* <DEDUP_REMOVED lines=9> */
.L_x_15265:
[----:B------:R-:W-:Y:S02]  /*131a0*/  IMAD R8, R8, 0x2, R22 ;  /* 0x0000000208087824 */ /* 0x000fe400078e0216 */
[----:B------:R-:W-:Y:S02]  /*131b0*/  IMAD.MOV.U32 R13, RZ, RZ, R10 ;  /* 0x000000ffff0d7224 */ /* 0x000fe400078e000a */
[----:B------:R-:W-:Y:S02]  /*131c0*/  IMAD.MOV.U32 R12, RZ, RZ, 0x1 ;  /* 0x00000001ff0c7424 */ /* 0x000fe400078e00ff */
[----:B------:R-:W-:-:S07]  /*131d0*/  IMAD.MOV.U32 R2, RZ, RZ, R14 ;  /* 0x000000ffff027224 */ /* 0x000fce00078e000e */
[----:B------:R-:W-:Y:S05]  /*131e0*/  WARPSYNC.COLLECTIVE R15, `(.L_x_15266) ;  /* 0x000000000f087348 */ /* 0x000fea0003c00000 */
[----:B------:R0:W1:Y:S02]  /*131f0*/  SHFL.IDX P6, R14, R13, R12, R11 ;  /* 0x0000000c0d0e7389 */ /* 0x00006400000c000b */
[----:B01----:R-:W-:Y:S01]  /*13200*/  ENDCOLLECTIVE ;  /* 0x000000000000791b */ /* 0x003fe20003800000 */
.L_x_15266:
        /* <DEDUP_REMOVED lines=11> */
.L_x_15267:
[----:B------:R-:W-:Y:S02]  /*132c0*/  IMAD.MOV.U32 R13, RZ, RZ, R10 ;  /* 0x000000ffff0d7224 */ /* 0x000fe400078e000a */
[----:B------:R-:W-:Y:S02]  /*132d0*/  IMAD.MOV.U32 R12, RZ, RZ, 0x2 ;  /* 0x00000002ff0c7424 */ /* 0x000fe400078e00ff */
[----:B------:R-:W-:-:S07]  /*132e0*/  IMAD.MOV.U32 R2, RZ, RZ, R14 ;  /* 0x000000ffff027224 */ /* 0x000fce00078e000e */
[----:B------:R-:W-:Y:S05]  /*132f0*/  WARPSYNC.COLLECTIVE R15, `(.L_x_15268) ;  /* 0x000000000f087348 */ /* 0x000fea0003c00000 */
[----:B------:R0:W1:Y:S02]  /*13300*/  SHFL.IDX P6, R14, R13, R12, R11 ;  /* 0x0000000c0d0e7389 */ /* 0x00006400000c000b */
[----:B01----:R-:W-:Y:S01]  /*13310*/  ENDCOLLECTIVE ;  /* 0x000000000000791b */ /* 0x003fe20003800000 */
.L_x_15268:
        /* <DEDUP_REMOVED lines=11> */
.L_x_15269:
[----:B------:R-:W-:Y:S01]  /*133d0*/  IMAD.MOV.U32 R13, RZ, RZ, R10 ;  /* 0x000000ffff0d7224 */ /* 0x000fe200078e000a */
[----:B------:R-:W-:Y:S01]  /*133e0*/  MOV R12, 0x3 ;  /* 0x00000003000c7802 */ /* 0x000fe20000000f00 */
[----:B------:R-:W-:-:S07]  /*133f0*/  IMAD.MOV.U32 R2, RZ, RZ, R14 ;  /* 0x000000ffff027224 */ /* 0x000fce00078e000e */
[----:B------:R-:W-:Y:S05]  /*13400*/  WARPSYNC.COLLECTIVE R15, `(.L_x_15270) ;  /* 0x000000000f087348 */ /* 0x000fea0003c00000 */
[----:B------:R0:W1:Y:S02]  /*13410*/  SHFL.IDX P6, R14, R13, R12, R11 ;  /* 0x0000000c0d0e7389 */ /* 0x00006400000c000b */
[----:B01----:R-:W-:Y:S01]  /*13420*/  ENDCOLLECTIVE ;  /* 0x000000000000791b */ /* 0x003fe20003800000 */
.L_x_15270:
        /* <DEDUP_REMOVED lines=11> */
.L_x_15271:
[----:B------:R-:W-:Y:S01]  /*134e0*/  MOV R13, R10 ;  /* 0x0000000a000d7202 */ /* 0x000fe20000000f00 */
[----:B------:R-:W-:Y:S02]  /*134f0*/  IMAD.MOV.U32 R12, RZ, RZ, 0x4 ;  /* 0x00000004ff0c7424 */ /* 0x000fe400078e00ff */
[----:B------:R-:W-:-:S07]  /*13500*/  IMAD.MOV.U32 R2, RZ, RZ, R14 ;  /* 0x000000ffff027224 */ /* 0x000fce00078e000e */
[----:B------:R-:W-:Y:S05]  /*13510*/  WARPSYNC.COLLECTIVE R15, `(.L_x_15272) ;  /* 0x000000000f087348 */ /* 0x000fea0003c00000 */
[----:B------:R0:W1:Y:S02]  /*13520*/  SHFL.IDX P6, R14, R13, R12, R11 ;  /* 0x0000000c0d0e7389 */ /* 0x00006400000c000b */
[----:B01----:R-:W-:Y:S01]  /*13530*/  ENDCOLLECTIVE ;  /* 0x000000000000791b */ /* 0x003fe20003800000 */
.L_x_15272:
        /* <DEDUP_REMOVED lines=11> */
.L_x_15273:
[----:B------:R-:W-:Y:S02]  /*135f0*/  IMAD.MOV.U32 R13, RZ, RZ, R10 ;  /* 0x000000ffff0d7224 */ /* 0x000fe400078e000a */
[----:B------:R-:W-:Y:S02]  /*13600*/  IMAD.MOV.U32 R12, RZ, RZ, 0x5 ;  /* 0x00000005ff0c7424 */ /* 0x000fe400078e00ff */
[----:B------:R-:W-:-:S07]  /*13610*/  IMAD.MOV.U32 R2, RZ, RZ, R14 ;  /* 0x000000ffff027224 */ /* 0x000fce00078e000e */
[----:B------:R-:W-:Y:S05]  /*13620*/  WARPSYNC.COLLECTIVE R15, `(.L_x_15274) ;  /* 0x000000000f087348 */ /* 0x000fea0003c00000 */
[----:B------:R0:W1:Y:S02]  /*13630*/  SHFL.IDX P6, R14, R13, R12, R11 ;  /* 0x0000000c0d0e7389 */ /* 0x00006400000c000b */
[----:B01----:R-:W-:Y:S01]  /*13640*/  ENDCOLLECTIVE ;  /* 0x000000000000791b */ /* 0x003fe20003800000 */
.L_x_15274:
[----:B------:R-:W-:-:S04]  /*13650*/  IADD3 R2, P0, R2, R7, RZ ;  /* 0x0000000702027210 */ /* 0x000fc80007f1e0ff */
[----:B------:R-:W-:-:S05]  /*13660*/  IADD3.X R3, RZ, R3, RZ, P0, !PT ;  /* 0x00000003ff037210 */ /* 0x000fca00007fe4ff */
        /* <DEDUP_REMOVED lines=9> */
.L_x_15275:
[----:B------:R-:W-:Y:S02]  /*13700*/  IMAD.MOV.U32 R13, RZ, RZ, R10 ;  /* 0x000000ffff0d7224 */ /* 0x000fe400078e000a */
[----:B------:R-:W-:Y:S01]  /*13710*/  IMAD.MOV.U32 R12, RZ, RZ, 0x6 ;  /* 0x00000006ff0c7424 */ /* 0x000fe200078e00ff */
[----:B------:R-:W-:-:S07]  /*13720*/  MOV R2, R14 ;  /* 0x0000000e00027202 */ /* 0x000fce0000000f00 */
[----:B------:R-:W-:Y:S05]  /*13730*/  WARPSYNC.COLLECTIVE R15, `(.L_x_15276) ;  /* 0x000000000f087348 */ /* 0x000fea0003c00000 */
[----:B------:R0:W1:Y:S02]  /*13740*/  SHFL.IDX P6, R14, R13, R12, R11 ;  /* 0x0000000c0d0e7389 */ /* 0x00006400000c000b */
[----:B01----:R-:W-:Y:S01]  /*13750*/  ENDCOLLECTIVE ;  /* 0x000000000000791b */ /* 0x003fe20003800000 */
.L_x_15276:
[----:B------:R-:W-:-:S05]  /*13760*/  IADD3 R2, P0, R2, R7, RZ ;  /* 0x0000000702027210 */ /* 0x000fca0007f1e0ff */
[----:B------:R-:W-:-:S05]  /*13770*/  IMAD.X R3, RZ, RZ, R3, P0 ;  /* 0x000000ffff037224 */ /* 0x000fca00000e0603 */
        /* <DEDUP_REMOVED lines=9> */
.L_x_15277:
[----:B------:R-:W-:Y:S02]  /*13810*/  IMAD.MOV.U32 R13, RZ, RZ, R10 ;  /* 0x000000ffff0d7224 */ /* 0x000fe400078e000a */
[----:B------:R-:W-:Y:S02]  /*13820*/  IMAD.MOV.U32 R12, RZ, RZ, 0x7 ;  /* 0x00000007ff0c7424 */ /* 0x000fe400078e00ff */
[----:B------:R-:W-:-:S07]  /*13830*/  IMAD.MOV.U32 R2, RZ, RZ, R14 ;  /* 0x000000ffff027224 */ /* 0x000fce00078e000e */
[----:B------:R-:W-:Y:S05]  /*13840*/  WARPSYNC.COLLECTIVE R15, `(.L_x_15278) ;  /* 0x000000000f087348 */ /* 0x000fea0003c00000 */
[----:B------:R0:W1:Y:S02]  /*13850*/  SHFL.IDX P6, R14, R13, R12, R11 ;  /* 0x0000000c0d0e7389 */ /* 0x00006400000c000b */
[----:B01----:R-:W-:Y:S01]  /*13860*/  ENDCOLLECTIVE ;  /* 0x000000000000791b */ /* 0x003fe20003800000 */
.L_x_15278:
        /* <DEDUP_REMOVED lines=11> */
.L_x_15279:
[----:B------:R-:W-:Y:S01]  /*13920*/  IMAD.MOV.U32 R2, RZ, RZ, R14 ;  /* 0x000000ffff027224 */ /* 0x000fe200078e000e */
[----:B------:R-:W-:Y:S06]  /*13930*/  BRA `(.L_x_15280) ;  /* 0xffffffb800407947 */ /* 0x000fec000383ffff */
.L_x_15173:
[----:B-1----:R1:W2:Y:S02]  /*13940*/  SYNCS.PHASECHK.TRANS64.TRYWAIT P0, [R5+URZ+0x16860], R2 ;  /* 0x01686002050075a7 */ /* 0x0022a4000800017f */
[----:B--2---:R-:W-:Y:S05]  /*13950*/  @!P0 NANOSLEEP.SYNCS 0x989680 ;  /* 0x009896800000895d */ /* 0x004fea0003900000 */
[----:B------:R-:W2:Y:S02]  /*13960*/  @!P0 SYNCS.PHASECHK.TRANS64 P0, [R5+URZ+0x16860], R2 ;  /* 0x01686002050085a7 */ /* 0x000ea4000800007f */
[----:B--2---:R-:W-:Y:S05]  /*13970*/  @!P0 BRA `(.L_x_15173) ;  /* 0xfffffffc00f08947 */ /* 0x004fea000383ffff */
[----:B------:R-:W-:Y:S05]  /*13980*/  BRA `(.L_x_15281) ;  /* 0xffffffb800987947 */ /* 0x000fea000383ffff */
.L_x_15174:
        /* <DEDUP_REMOVED lines=8> */
.L_x_15283:
[----:B------:R-:W-:Y:S05]  /*13a10*/  BSYNC B1 ;  /* 0x0000000000017941 */ /* 0x000fea0003800000 */
.L_x_15282:
[----:B------:R-:W-:Y:S01]  /*13a20*/  IMAD.MOV.U32 R13, RZ, RZ, R23 ;  /* 0x000000ffff0d7224 */ /* 0x000fe200078e0017 */
[----:B------:R-:W-:Y:S01]  /*13a30*/  MOV R11, 0x181f ;  /* 0x0000181f000b7802 */ /* 0x000fe20000000f00 */
[----:B------:R-:W-:Y:S01]  /*13a40*/  IMAD.MOV.U32 R12, RZ, RZ, RZ ;  /* 0x000000ffff0c7224 */ /* 0x000fe200078e00ff */
[----:B------:R-:W-:Y:S01]  /*13a50*/  ISETP.LT.OR P2, PT, R8, 0x1, P1 ;  /* 0x000000010800780c */ /* 0x000fe20000f41670 */
[----:B------:R-:W-:Y:S02]  /*13a60*/  IMAD.MOV.U32 R15, RZ, RZ, -0x1 ;  /* 0xffffffffff0f7424 */ /* 0x000fe400078e00ff */
[----:B------:R-:W-:Y:S02]  /*13a70*/  IMAD.MOV.U32 R3, RZ, RZ, R14 ;  /* 0x000000ffff037224 */ /* 0x000fe400078e000e */
[----:B------:R-:W-:-:S08]  /*13a80*/  IMAD R6, R6, 0x2, R22 ;  /* 0x0000000206067824 */ /* 0x000fd000078e0216 */
[----:B------:R-:W-:Y:S05]  /*13a90*/  WARPSYNC.COLLECTIVE R15, `(.L_x_15284) ;  /* 0x000000000f087348 */ /* 0x000fea0003c00000 */
[----:B------:R0:W1:Y:S02]  /*13aa0*/  SHFL.IDX P6, R14, R13, R12, R11 ;  /* 0x0000000c0d0e7389 */ /* 0x00006400000c000b */
[----:B01----:R-:W-:Y:S01]  /*13ab0*/  ENDCOLLECTIVE ;  /* 0x000000000000791b */ /* 0x003fe20003800000 */
.L_x_15284:
[----:B------:R-:W-:Y:S01]  /*13ac0*/  MOV R13, R24 ;  /* 0x00000018000d7202 */ /* 0x000fe20000000f00 */
[----:B------:R-:W-:Y:S02]  /*13ad0*/  IMAD.MOV.U32 R12, RZ, RZ, 0x1 ;  /* 0x00000001ff0c7424 */ /* 0x000fe400078e00ff */
[----:B------:R-:W-:-:S07]  /*13ae0*/  IMAD.MOV.U32 R2, RZ, RZ, R14 ;  /* 0x000000ffff027224 */ /* 0x000fce00078e000e */
[----:B------:R-:W-:Y:S05]  /*13af0*/  WARPSYNC.COLLECTIVE R15, `(.L_x_15285) ;  /* 0x000000000f087348 */ /* 0x000fea0003c00000 */
[----:B------:R0:W1:Y:S02]  /*13b00*/  SHFL.IDX P6, R14, R13, R12, R11 ;  /* 0x0000000c0d0e7389 */ /* 0x00006400000c000b */
[----:B01----:R-:W-:Y:S01]  /*13b10*/  ENDCOLLECTIVE ;  /* 0x000000000000791b */ /* 0x003fe20003800000 */
.L_x_15285:
        /* <DEDUP_REMOVED lines=12> */
.L_x_15286:
[----:B------:R-:W-:Y:S02]  /*13be0*/  IMAD.MOV.U32 R13, RZ, RZ, R24 ;  /* 0x000000ffff0d7224 */ /* 0x000fe400078e0018 */
[----:B------:R-:W-:Y:S02]  /*13bf0*/  IMAD.MOV.U32 R12, RZ, RZ, 0x2 ;  /* 0x00000002ff0c7424 */ /* 0x000fe400078e00ff */
[----:B------:R-:W-:-:S07]  /*13c00*/  IMAD.MOV.U32 R2, RZ, RZ, R14 ;  /* 0x000000ffff027224 */ /* 0x000fce00078e000e */
[----:B------:R-:W-:Y:S05]  /*13c10*/  WARPSYNC.COLLECTIVE R15, `(.L_x_15287) ;  /* 0x000000000f087348 */ /* 0x000fea0003c00000 */
[----:B------:R0:W1:Y:S02]  /*13c20*/  SHFL.IDX P6, R14, R13, R12, R11 ;  /* 0x0000000c0d0e7389 */ /* 0x00006400000c000b */
[----:B01----:R-:W-:Y:S01]  /*13c30*/  ENDCOLLECTIVE ;  /* 0x000000000000791b */ /* 0x003fe20003800000 */
.L_x_15287:
        /* <DEDUP_REMOVED lines=12> */
.L_x_15288:
[----:B------:R-:W-:Y:S02]  /*13d00*/  IMAD.MOV.U32 R13, RZ, RZ, R24 ;  /* 0x000000ffff0d7224 */ /* 0x000fe400078e0018 */
[----:B------:R-:W-:Y:S01]  /*13d10*/  IMAD.MOV.U32 R12, RZ, RZ, 0x3 ;  /* 0x00000003ff0c7424 */ /* 0x000fe200078e00ff */
[----:B------:R-:W-:-:S07]  /*13d20*/  MOV R2, R14 ;  /* 0x0000000e00027202 */ /* 0x000fce0000000f00 */
[----:B------:R-:W-:Y:S05]  /*13d30*/  WARPSYNC.COLLECTIVE R15, `(.L_x_15289) ;  /* 0x000000000f087348 */ /* 0x000fea0003c00000 */
[----:B------:R0:W1:Y:S02]  /*13d40*/  SHFL.IDX P6, R14, R13, R12, R11 ;  /* 0x0000000c0d0e7389 */ /* 0x00006400000c000b */
[----:B01----:R-:W-:Y:S01]  /*13d50*/  ENDCOLLECTIVE ;  /* 0x000000000000791b */ /* 0x003fe20003800000 */
.L_x_15289:
        /* <DEDUP_REMOVED lines=12> */
.L_x_15290:
[----:B------:R-:W-:Y:S02]  /*13e20*/  IMAD.MOV.U32 R13, RZ, RZ, R24 ;  /* 0x000000ffff0d7224 */ /* 0x000fe400078e0018 */
[----:B------:R-:W-:Y:S02]  /*13e30*/  IMAD.MOV.U32 R12, RZ, RZ, 0x4 ;  /* 0x00000004ff0c7424 */ /* 0x000fe400078e00ff */
[----:B------:R-:W-:-:S07]  /*13e40*/  IMAD.MOV.U32 R2, RZ, RZ, R14 ;  /* 0x000000ffff027224 */ /* 0x000fce00078e000e */
[----:B------:R-:W-:Y:S05]  /*13e50*/  WARPSYNC.COLLECTIVE R15, `(.L_x_15291) ;  /* 0x000000000f087348 */ /* 0x000fea0003c00000 */
[----:B------:R0:W1:Y:S02]  /*13e60*/  SHFL.IDX P6, R14, R13, R12, R11 ;  /* 0x0000000c0d0e7389 */ /* 0x00006400000c000b */
[----:B01----:R-:W-:Y:S01]  /*13e70*/  ENDCOLLECTIVE ;  /* 0x000000000000791b */ /* 0x003fe20003800000 */
.L_x_15291:
[----:B------:R-:W-:-:S05]  /*13e80*/  IADD3 R2, P0, R2, R7, RZ ;  /* 0x0000000702027210 */ /* 0x000fca0007f1e0ff */
[----:B------:R-:W-:-:S05]  /*13e90*/  IMAD.X R3, RZ, RZ, R3, P0 ;  /* 0x000000ffff037224 */ /* 0x000fca00000e0603 */
[----:B------:R-:W-:Y:S01]  /*13ea0*/  @!PT LDS RZ, [RZ] ;  /* 0x00000000fffff984 */ /* 0x000fe20000000800 */
[----:B------:R-:W-:Y:S01]  /*13eb0*/  @!PT LDS RZ, [RZ] ;  /* 0x00000000fffff984 */ /* 0x000fe20000000800 */
[----:B------:R-:W-:Y:S01]  /*13ec0*/  @!PT LDS RZ, [RZ] ;  /* 0x00000000fffff984 */ /* 0x000fe20000000800 */
[----:B------:R0:W-:Y:S01]  /*13ed0*/  LDGSTS.E.BYPASS.LTC128B.128 [R6+0x1c00], desc[UR52][R2.64], !P2 ;  /* 0x01c0000002067fae */ /* 0x0001e2000d101d74 */
[----:B------:R-:W-:Y:S01]  /*13ee0*/  IMAD.MOV.U32 R13, RZ, RZ, R23 ;  /* 0x000000ffff0d7224 */ /* 0x000fe200078e0017 */
[----:B------:R-:W-:Y:S02]  /*13ef0*/  ISETP.LT.OR P2, PT, R8, 0x41, P1 ;  /* 0x000000410800780c */ /* 0x000fe40000f41670 */
[----:B0-----:R-:W-:-:S11]  /*13f00*/  MOV R3, R14 ;  /* 0x0000000e00037202 */ /* 0x001fd60000000f00 */
[----:B------:R-:W-:Y:S05]  /*13f10*/  WARPSYNC.COLLECTIVE R15, `(.L_x_15292) ;  /* 0x000000000f087348 */ /* 0x000fea0003c00000 */
[----:B------:R0:W1:Y:S02]  /*13f20*/  SHFL.IDX P6, R14, R13, R12, R11 ;  /* 0x0000000c0d0e7389 */ /* 0x00006400000c000b */
[----:B01----:R-:W-:Y:S01]  /*13f30*/  ENDCOLLECTIVE ;  /* 0x000000000000791b */ /* 0x003fe20003800000 */
.L_x_15292:
[----:B------:R-:W-:Y:S01]  /*13f40*/  IMAD.MOV.U32 R13, RZ, RZ, R24 ;  /* 0x000000ffff0d7224 */ /* 0x000fe200078e0018 */
[----:B------:R-:W-:Y:S01]  /*13f50*/  MOV R12, 0x5 ;  /* 0x00000005000c7802 */ /* 0x000fe20000000f00 */
[----:B------:R-:W-:-:S07]  /*13f60*/  IMAD.MOV.U32 R2, RZ, RZ, R14 ;  /* 0x000000ffff027224 */ /* 0x000fce00078e000e */
[----:B------:R-:W-:Y:S05]  /*13f70*/  WARPSYNC.COLLECTIVE R15, `(.L_x_15293) ;  /* 0x000000000f087348 */ /* 0x000fea0003c00000 */
[----:B------:R0:W1:Y:S02]  /*13f80*/  SHFL.IDX P6, R14, R13, R12, R11 ;  /* 0x0000000c0d0e7389 */ /* 0x00006400000c000b */
[----:B01----:R-:W-:Y:S01]  /*13f90*/  ENDCOLLECTIVE ;  /* 0x000000000000791b */ /* 0x003fe20003800000 */
.L_x_15293:
        /* <DEDUP_REMOVED lines=12> */
.L_x_15294:
[----:B------:R-:W-:Y:S01]  /*14060*/  MOV R13, R24 ;  /* 0x00000018000d7202 */ /* 0x000fe20000000f00 */
[----:B------:R-:W-:Y:S02]  /*14070*/  IMAD.MOV.U32 R12, RZ, RZ, 0x6 ;  /* 0x00000006ff0c7424 */ /* 0x000fe400078e00ff */
[----:B------:R-:W-:-:S07]  /*14080*/  IMAD.MOV.U32 R2, RZ, RZ, R14 ;  /* 0x000000ffff027224 */ /* 0x000fce00078e000e */
[----:B------:R-:W-:Y:S05]  /*14090*/  WARPSYNC.COLLECTIVE R15, `(.L_x_15295) ;  /* 0x000000000f087348 */ /* 0x000fea0003c00000 */
[----:B------:R0:W1:Y:S02]  /*140a0*/  SHFL.IDX P6, R14, R13, R12, R11 ;  /* 0x0000000c0d0e7389 */ /* 0x00006400000c000b */
[----:B01----:R-:W-:Y:S01]  /*140b0*/  ENDCOLLECTIVE ;  /* 0x000000000000791b */ /* 0x003fe20003800000 */
.L_x_15295:
        /* <DEDUP_REMOVED lines=12> */
.L_x_15296:
[----:B------:R-:W-:Y:S02]  /*14180*/  IMAD.MOV.U32 R13, RZ, RZ, R24 ;  /* 0x000000ffff0d7224 */ /* 0x000fe400078e0018 */
[----:B------:R-:W-:Y:S02]  /*14190*/  IMAD.MOV.U32 R12, RZ, RZ, 0x7 ;  /* 0x00000007ff0c7424 */ /* 0x000fe400078e00ff */
[----:B------:R-:W-:-:S07]  /*141a0*/  IMAD.MOV.U32 R2, RZ, RZ, R14 ;  /* 0x000000ffff027224 */ /* 0x000fce00078e000e */
[----:B------:R-:W-:Y:S05]  /*141b0*/  WARPSYNC.COLLECTIVE R15, `(.L_x_15297) ;  /* 0x000000000f087348 */ /* 0x000fea0003c00000 */
[----:B------:R0:W1:Y:S02]  /*141c0*/  SHFL.IDX P6, R14, R13, R12, R11 ;  /* 0x0000000c0d0e7389 */ /* 0x00006400000c000b */
[----:B01----:R-:W-:Y:S01]  /*141d0*/  ENDCOLLECTIVE ;  /* 0x000000000000791b */ /* 0x003fe20003800000 */
.L_x_15297:
[----:B------:R-:W-:-:S04]  /*141e0*/  IADD3 R2, P0, R2, R7, RZ ;  /* 0x0000000702027210 */ /* 0x000fc80007f1e0ff */
[----:B------:R-:W-:-:S05]  /*141f0*/  IADD3.X R3, RZ, R3, RZ, P0, !PT ;  /* 0x00000003ff037210 */ /* 0x000fca00007fe4ff */
        /* <DEDUP_REMOVED lines=9> */
.L_x_15298:
[----:B------:R-:W-:Y:S01]  /*14290*/  MOV R2, R14 ;  /* 0x0000000e00027202 */ /* 0x000fe20000000f00 */
[----:B------:R-:W-:Y:S06]  /*142a0*/  BRA `(.L_x_15299) ;  /* 0xffffffb400447947 */ /* 0x000fec000383ffff */
.L_x_15182:
[----:B0-----:R0:W1:Y:S02]  /*142b0*/  SYNCS.PHASECHK.TRANS64.TRYWAIT P0, [R0+URZ+0x16860], R3 ;  /* 0x01686003000075a7 */ /* 0x001064000800017f */
[----:B-1----:R-:W-:Y:S05]  /*142c0*/  @!P0 NANOSLEEP.SYNCS 0x989680 ;  /* 0x009896800000895d */ /* 0x002fea0003900000 */
[----:B------:R-:W1:Y:S02]  /*142d0*/  @!P0 SYNCS.PHASECHK.TRANS64 P0, [R0+URZ+0x16860], R3 ;  /* 0x01686003000085a7 */ /* 0x000e64000800007f */
[----:B-1----:R-:W-:Y:S05]  /*142e0*/  @!P0 BRA `(.L_x_15182) ;  /* 0xfffffffc00f08947 */ /* 0x002fea000383ffff */
[----:B------:R-:W-:Y:S05]  /*142f0*/  BRA `(.L_x_15300) ;  /* 0xffffffb800607947 */ /* 0x000fea000383ffff */
.L_x_15183:
        /* <DEDUP_REMOVED lines=8> */
.L_x_15302:
[----:B------:R-:W-:Y:S05]  /*14380*/  BSYNC B0 ;  /* 0x0000000000007941 */ /* 0x000fea0003800000 */
.L_x_15301:
        /* <DEDUP_REMOVED lines=10> */
.L_x_15303:
        /* <DEDUP_REMOVED lines=9> */
.L_x_15304:
        /* <DEDUP_REMOVED lines=11> */
.L_x_15305:
[----:B------:R-:W-:Y:S01]  /*14570*/  IMAD.MOV.U32 R13, RZ, RZ, R24 ;  /* 0x000000ffff0d7224 */ /* 0x000fe200078e0018 */
[----:B------:R-:W-:Y:S01]  /*14580*/  MOV R12, 0x2 ;  /* 0x00000002000c7802 */ /* 0x000fe20000000f00 */
[----:B------:R-:W-:-:S07]  /*14590*/  IMAD.MOV.U32 R9, RZ, RZ, R14 ;  /* 0x000000ffff097224 */ /* 0x000fce00078e000e */
[----:B------:R-:W-:Y:S05]  /*145a0*/  WARPSYNC.COLLECTIVE R15, `(.L_x_15306) ;  /* 0x000000000f087348 */ /* 0x000fea0003c00000 */
[----:B------:R0:W1:Y:S02]  /*145b0*/  SHFL.IDX P6, R14, R13, R12, R11 ;  /* 0x0000000c0d0e7389 */ /* 0x00006400000c000b */
[----:B01----:R-:W-:Y:S01]  /*145c0*/  ENDCOLLECTIVE ;  /* 0x000000000000791b */ /* 0x003fe20003800000 */
.L_x_15306:
        /* <DEDUP_REMOVED lines=12> */
.L_x_15307:
[----:B------:R-:W-:Y:S01]  /*14690*/  MOV R13, R24 ;  /* 0x00000018000d7202 */ /* 0x000fe20000000f00 */
[----:B------:R-:W-:Y:S02]  /*146a0*/  IMAD.MOV.U32 R12, RZ, RZ, 0x3 ;  /* 0x00000003ff0c7424 */ /* 0x000fe400078e00ff */
[----:B------:R-:W-:-:S07]  /*146b0*/  IMAD.MOV.U32 R10, RZ, RZ, R14 ;  /* 0x000000ffff0a7224 */ /* 0x000fce00078e000e */
[----:B------:R-:W-:Y:S05]  /*146c0*/  WARPSYNC.COLLECTIVE R15, `(.L_x_15308) ;  /* 0x000000000f087348 */ /* 0x000fea0003c00000 */
[----:B------:R0:W1:Y:S02]  /*146d0*/  SHFL.IDX P6, R14, R13, R12, R11 ;  /* 0x0000000c0d0e7389 */ /* 0x00006400000c000b */
[----:B01----:R-:W-:Y:S01]  /*146e0*/  ENDCOLLECTIVE ;  /* 0x000000000000791b */ /* 0x003fe20003800000 */
.L_x_15308:
        /* <DEDUP_REMOVED lines=12> */
.L_x_15309:
[----:B------:R-:W-:Y:S02]  /*147b0*/  IMAD.MOV.U32 R13, RZ, RZ, R24 ;  /* 0x000000ffff0d7224 */ /* 0x000fe400078e0018 */
[----:B------:R-:W-:Y:S02]  /*147c0*/  IMAD.MOV.U32 R12, RZ, RZ, 0x4 ;  /* 0x00000004ff0c7424 */ /* 0x000fe400078e00ff */
[----:B------:R-:W-:-:S07]  /*147d0*/  IMAD.MOV.U32 R9, RZ, RZ, R14 ;  /* 0x000000ffff097224 */ /* 0x000fce00078e000e */
[----:B------:R-:W-:Y:S05]  /*147e0*/  WARPSYNC.COLLECTIVE R15, `(.L_x_15310) ;  /* 0x000000000f087348 */ /* 0x000fea0003c00000 */
[----:B------:R0:W1:Y:S02]  /*147f0*/  SHFL.IDX P6, R14, R13, R12, R11 ;  /* 0x0000000c0d0e7389 */ /* 0x00006400000c000b */
[----:B01----:R-:W-:Y:S01]  /*14800*/  ENDCOLLECTIVE ;  /* 0x000000000000791b */ /* 0x003fe20003800000 */
.L_x_15310:
        /* <DEDUP_REMOVED lines=12> */
.L_x_15311:
[----:B------:R-:W-:Y:S02]  /*148d0*/  IMAD.MOV.U32 R13, RZ, RZ, R24 ;  /* 0x000000ffff0d7224 */ /* 0x000fe400078e0018 */
[----:B------:R-:W-:Y:S01]  /*148e0*/  IMAD.MOV.U32 R12, RZ, RZ, 0x5 ;  /* 0x00000005ff0c7424 */ /* 0x000fe200078e00ff */
[----:B------:R-:W-:-:S07]  /*148f0*/  MOV R10, R14 ;  /* 0x0000000e000a7202 */ /* 0x000fce0000000f00 */
[----:B------:R-:W-:Y:S05]  /*14900*/  WARPSYNC.COLLECTIVE R15, `(.L_x_15312) ;  /* 0x000000000f087348 */ /* 0x000fea0003c00000 */
[----:B------:R0:W1:Y:S02]  /*14910*/  SHFL.IDX P6, R14, R13, R12, R11 ;  /* 0x0000000c0d0e7389 */ /* 0x00006400000c000b */
[----:B01----:R-:W-:Y:S01]  /*14920*/  ENDCOLLECTIVE ;  /* 0x000000000000791b */ /* 0x003fe20003800000 */
.L_x_15312:
        /* <DEDUP_REMOVED lines=12> */
.L_x_15313:
[----:B------:R-:W-:Y:S02]  /*149f0*/  IMAD.MOV.U32 R13, RZ, RZ, R24 ;  /* 0x000000ffff0d7224 */ /* 0x000fe400078e0018 */
[----:B------:R-:W-:Y:S02]  /*14a00*/  IMAD.MOV.U32 R12, RZ, RZ, 0x6 ;  /* 0x00000006ff0c7424 */ /* 0x000fe400078e00ff */
[----:B------:R-:W-:-:S07]  /*14a10*/  IMAD.MOV.U32 R9, RZ, RZ, R14 ;  /* 0x000000ffff097224 */ /* 0x000fce00078e000e */
[----:B------:R-:W-:Y:S05]  /*14a20*/  WARPSYNC.COLLECTIVE R15, `(.L_x_15314) ;  /* 0x000000000f087348 */ /* 0x000fea0003c00000 */
[----:B------:R0:W1:Y:S02]  /*14a30*/  SHFL.IDX P6, R14, R13, R12, R11 ;  /* 0x0000000c0d0e7389 */ /* 0x00006400000c000b */
[----:B01----:R-:W-:Y:S01]  /*14a40*/  ENDCOLLECTIVE ;  /* 0x000000000000791b */ /* 0x003fe20003800000 */
.L_x_15314:
        /* <DEDUP_REMOVED lines=8> */
[----:B------:R-:W-:-:S11]  /*14ad0*/  MOV R8, R14 ;  /* 0x0000000e00087202 */ /* 0x000fd60000000f00 */
[----:B0-----:R-:W-:Y:S05]  /*14ae0*/  WARPSYNC.COLLECTIVE R15, `(.L_x_15315) ;  /* 0x000000000f087348 */ /* 0x001fea0003c00000 */
[----:B------:R1:W2:Y:S02]  /*14af0*/  SHFL.IDX P6, R14, R13, R12, R11 ;  /* 0x0000000c0d0e7389 */ /* 0x0002a400000c000b */
[----:B012---:R-:W-:Y:S01]  /*14b00*/  ENDCOLLECTIVE ;  /* 0x000000000000791b */ /* 0x007fe20003800000 */
.L_x_15315:
[----:B------:R-:W-:Y:S02]  /*14b10*/  IMAD.MOV.U32 R13, RZ, RZ, R24 ;  /* 0x000000ffff0d7224 */ /* 0x000fe400078e0018 */
[----:B------:R-:W-:Y:S01]  /*14b20*/  IMAD.MOV.U32 R12, RZ, RZ, 0x7 ;  /* 0x00000007ff0c7424 */ /* 0x000fe200078e00ff */
[----:B------:R-:W-:-:S13]  /*14b30*/  IADD3 R2, P1, R14, R5, RZ ;  /* 0x000000050e027210 */ /* 0x000fda0007f3e0ff */
[----:B------:R-:W-:Y:S05]  /*14b40*/  WARPSYNC.COLLECTIVE R15, `(.L_x_15316) ;  /* 0x000000000f087348 */ /* 0x000fea0003c00000 */
[----:B------:R0:W1:Y:S02]  /*14b50*/  SHFL.IDX P6, R14, R13, R12, R11 ;  /* 0x0000000c0d0e7389 */ /* 0x00006400000c000b */
[----:B01----:R-:W-:Y:S01]  /*14b60*/  ENDCOLLECTIVE ;  /* 0x000000000000791b */ /* 0x003fe20003800000 */
.L_x_15316:
        /* <DEDUP_REMOVED lines=10> */
.L_x_15317:
[----:B------:R-:W-:Y:S05]  /*14c10*/  BRA `(.L_x_15318) ;  /* 0xffffffb400107947 */ /* 0x000fea000383ffff */
.L_x_15188:
        /* <DEDUP_REMOVED lines=8> */
.L_x_15320:
[----:B------:R-:W-:Y:S05]  /*14ca0*/  BSYNC B0 ;  /* 0x0000000000007941 */ /* 0x000fea0003800000 */
.L_x_15319:
        /* <DEDUP_REMOVED lines=9> */
.L_x_15321:
        /* <DEDUP_REMOVED lines=18> */
.L_x_15322:
[----:B------:R-:W-:Y:S01]  /*14e60*/  IMAD.MOV.U32 R12, RZ, RZ, 0x2 ;  /* 0x00000002ff0c7424 */ /* 0x000fe200078e00ff */
[----:B------:R-:W-:-:S05]  /*14e70*/  SEL R4, R14, RZ, P1 ;  /* 0x000000ff0e047207 */ /* 0x000fca0000800000 */
[----:B------:R-:W-:-:S04]  /*14e80*/  IMAD.IADD R4, R17, 0x1, R4 ;  /* 0x0000000111047824 */ /* 0x000fc800078e0204 */
[----:B------:R-:W-:-:S07]  /*14e90*/  IMAD.MOV.U32 R13, RZ, RZ, R4 ;  /* 0x000000ffff0d7224 */ /* 0x000fce00078e0004 */
[----:B------:R-:W-:Y:S05]  /*14ea0*/  WARPSYNC.COLLECTIVE R15, `(.L_x_15323) ;  /* 0x000000000f087348 */ /* 0x000fea0003c00000 */
[----:B------:R0:W1:Y:S02]  /*14eb0*/  SHFL.UP P6, R14, R13, R12, R11 ;  /* 0x0400000c0d0e7389 */ /* 0x00006400000c000b */
[----:B01----:R-:W-:Y:S01]  /*14ec0*/  ENDCOLLECTIVE ;  /* 0x000000000000791b */ /* 0x003fe20003800000 */
.L_x_15323:
[----:B------:R-:W-:Y:S01]  /*14ed0*/  IMAD.MOV.U32 R12, RZ, RZ, 0x4 ;  /* 0x00000004ff0c7424 */ /* 0x000fe200078e00ff */
[----:B------:R-:W-:-:S04]  /*14ee0*/  SEL R3, R14, RZ, P2 ;  /* 0x000000ff0e037207 */ /* 0x000fc80001000000 */
[----:B------:R-:W-:-:S05]  /*14ef0*/  IADD3 R6, R4, R3, RZ ;  /* 0x0000000304067210 */ /* 0x000fca0007ffe0ff */
[----:B------:R-:W-:-:S07]  /*14f00*/  IMAD.MOV.U32 R13, RZ, RZ, R6 ;  /* 0x000000ffff0d7224 */ /* 0x000fce00078e0006 */
[----:B------:R-:W-:Y:S05]  /*14f10*/  WARPSYNC.COLLECTIVE R15, `(.L_x_15324) ;  /* 0x000000000f087348 */ /* 0x000fea0003c00000 */
[----:B------:R0:W1:Y:S02]  /*14f20*/  SHFL.UP P6, R14, R13, R12, R11 ;  /* 0x0400000c0d0e7389 */ /* 0x00006400000c000b */
[----:B01----:R-:W-:Y:S01]  /*14f30*/  ENDCOLLECTIVE ;  /* 0x000000000000791b */ /* 0x003fe20003800000 */
.L_x_15324:
[----:B------:R-:W-:Y:S02]  /*14f40*/  MOV R12, 0x8 ;  /* 0x00000008000c7802 */ /* 0x000fe40000000f00 */
[----:B------:R-:W-:-:S05]  /*14f50*/  SEL R3, R14, RZ, P3 ;  /* 0x000000ff0e037207 */ /* 0x000fca0001800000 */
[----:B------:R-:W-:-:S04]  /*14f60*/  IMAD.IADD R2, R6, 0x1, R3 ;  /* 0x0000000106027824 */ /* 0x000fc800078e0203 */
[----:B------:R-:W-:-:S07]  /*14f70*/  IMAD.MOV.U32 R13, RZ, RZ, R2 ;  /* 0x000000ffff0d7224 */ /* 0x000fce00078e0002 */
[----:B------:R-:W-:Y:S05]  /*14f80*/  WARPSYNC.COLLECTIVE R15, `(.L_x_15325) ;  /* 0x000000000f087348 */ /* 0x000fea0003c00000 */
[----:B------:R0:W1:Y:S02]  /*14f90*/  SHFL.UP P6, R14, R13, R12, R11 ;  /* 0x0400000c0d0e7389 */ /* 0x00006400000c000b */
[----:B01----:R-:W-:Y:S01]  /*14fa0*/  ENDCOLLECTIVE ;  /* 0x000000000000791b */ /* 0x003fe20003800000 */
.L_x_15325:
[----:B------:R-:W-:Y:S01]  /*14fb0*/  IMAD.MOV.U32 R12, RZ, RZ, 0x10 ;  /* 0x00000010ff0c7424 */ /* 0x000fe200078e00ff */
[----:B------:R-:W-:-:S05]  /*14fc0*/  SEL R3, R14, RZ, P4 ;  /* 0x000000ff0e037207 */ /* 0x000fca0002000000 */
[----:B------:R-:W-:-:S04]  /*14fd0*/  IMAD.IADD R3, R2, 0x1, R3 ;  /* 0x0000000102037824 */ /* 0x000fc800078e0203 */
[----:B------:R-:W-:-:S07]  /*14fe0*/  IMAD.MOV.U32 R13, RZ, RZ, R3 ;  /* 0x000000ffff0d7224 */ /* 0x000fce00078e0003 */
[----:B------:R-:W-:Y:S05]  /*14ff0*/  WARPSYNC.COLLECTIVE R15, `(.L_x_15326) ;  /* 0x000000000f087348 */ /* 0x000fea0003c00000 */
[----:B------:R0:W1:Y:S02]  /*15000*/  SHFL.UP P6, R14, R13, R12, R11 ;  /* 0x0400000c0d0e7389 */ /* 0x00006400000c000b */
[----:B01----:R-:W-:Y:S01]  /*15010*/  ENDCOLLECTIVE ;  /* 0x000000000000791b */ /* 0x003fe20003800000 */
.L_x_15326:
        /* <DEDUP_REMOVED lines=8> */
.L_x_15327:
[----:B------:R-:W-:Y:S05]  /*150a0*/  BRA `(.L_x_15328) ;  /* 0xffffffb400187947 */ /* 0x000fea000383ffff */
.L_x_15193:
[----:B------:R-:W-:Y:S01]  /*150b0*/  BSSY B0, `(.L_x_15329) ;  /* 0x0000008000007945 */ /* 0x000fe20003800000 */
[----:B-----5:R-:W-:Y:S01]  /*150c0*/  IMAD.MOV.U32 R13, RZ, RZ, R17 ;  /* 0x000000ffff0d7224 */ /* 0x020fe200078e0011 */
[----:B------:R-:W-:Y:S01]  /*150d0*/  MOV R11, RZ ;  /* 0x000000ff000b7202 */ /* 0x000fe20000000f00 */
[----:B------:R-:W-:Y:S02]  /*150e0*/  IMAD.MOV.U32 R12, RZ, RZ, 0x1 ;  /* 0x00000001ff0c7424 */ /* 0x000fe400078e00ff */
[----:B------:R-:W-:-:S07]  /*150f0*/  IMAD.MOV.U32 R15, RZ, RZ, -0x1 ;  /* 0xffffffffff0f7424 */ /* 0x000fce00078e00ff */
[----:B0-----:R-:W-:Y:S05]  /*15100*/  WARPSYNC.COLLECTIVE R15, `(.L_x_15330) ;  /* 0x000000000f087348 */ /* 0x001fea0003c00000 */
[----:B------:R1:W2:Y:S02]  /*15110*/  SHFL.UP P6, R14, R13, R12, R11 ;  /* 0x0400000c0d0e7389 */ /* 0x0002a400000c000b */
[----:B012---:R-:W-:Y:S01]  /*15120*/  ENDCOLLECTIVE ;  /* 0x000000000000791b */ /* 0x007fe20003800000 */
.L_x_15330:
[----:B------:R-:W-:Y:S05]  /*15130*/  BSYNC B0 ;  /* 0x0000000000007941 */ /* 0x000fea0003800000 */
.L_x_15329:
        /* <DEDUP_REMOVED lines=8> */
.L_x_15331:
[----:B------:R-:W-:Y:S01]  /*151c0*/  IMAD.MOV.U32 R12, RZ, RZ, 0x4 ;  /* 0x00000004ff0c7424 */ /* 0x000fe200078e00ff */
[----:B------:R-:W-:-:S05]  /*151d0*/  SEL R2, R14, RZ, P2 ;  /* 0x000000ff0e027207 */ /* 0x000fca0001000000 */
[----:B------:R-:W-:-:S04]  /*151e0*/  IMAD.IADD R2, R13, 0x1, R2 ;  /* 0x000000010d027824 */ /* 0x000fc800078e0202 */
[----:B------:R-:W-:-:S07]  /*151f0*/  IMAD.MOV.U32 R13, RZ, RZ, R2 ;  /* 0x000000ffff0d7224 */ /* 0x000fce00078e0002 */
[----:B------:R-:W-:Y:S05]  /*15200*/  WARPSYNC.COLLECTIVE R15, `(.L_x_15332) ;  /* 0x000000000f087348 */ /* 0x000fea0003c00000 */
[----:B------:R0:W1:Y:S02]  /*15210*/  SHFL.UP P6, R14, R13, R12, R11 ;  /* 0x0400000c0d0e7389 */ /* 0x00006400000c000b */
[----:B01----:R-:W-:Y:S01]  /*15220*/  ENDCOLLECTIVE ;  /* 0x000000000000791b */ /* 0x003fe20003800000 */
.L_x_15332:
[----:B------:R-:W-:Y:S01]  /*15230*/  IMAD.MOV.U32 R12, RZ, RZ, 0x8 ;  /* 0x00000008ff0c7424 */ /* 0x000fe200078e00ff */
[----:B------:R-:W-:-:S05]  /*15240*/  SEL R3, R14, RZ, P3 ;  /* 0x000000ff0e037207 */ /* 0x000fca0001800000 */
[----:B------:R-:W-:-:S05]  /*15250*/  IMAD.IADD R3, R2, 0x1, R3 ;  /* 0x0000000102037824 */ /* 0x000fca00078e0203 */
[----:B------:R-:W-:-:S07]  /*15260*/  MOV R13, R3 ;  /* 0x00000003000d7202 */ /* 0x000fce0000000f00 */
[----:B------:R-:W-:Y:S05]  /*15270*/  WARPSYNC.COLLECTIVE R15, `(.L_x_15333) ;  /* 0x000000000f087348 */ /* 0x000fea0003c00000 */
[----:B------:R0:W1:Y:S02]  /*15280*/  SHFL.UP P6, R14, R13, R12, R11 ;  /* 0x0400000c0d0e7389 */ /* 0x00006400000c000b */
[----:B01----:R-:W-:Y:S01]  /*15290*/  ENDCOLLECTIVE ;  /* 0x000000000000791b */ /* 0x003fe20003800000 */
.L_x_15333:
[----:B------:R-:W-:Y:S01]  /*152a0*/  IMAD.MOV.U32 R12, RZ, RZ, 0x10 ;  /* 0x00000010ff0c7424 */ /* 0x000fe200078e00ff */
[----:B------:R-:W-:-:S05]  /*152b0*/  SEL R4, R14, RZ, P4 ;  /* 0x000000ff0e047207 */ /* 0x000fca0002000000 */
[----:B------:R-:W-:-:S04]  /*152c0*/  IMAD.IADD R4, R3, 0x1, R4 ;  /* 0x0000000103047824 */ /* 0x000fc800078e0204 */
[----:B------:R-:W-:-:S07]  /*152d0*/  IMAD.MOV.U32 R13, RZ, RZ, R4 ;  /* 0x000000ffff0d7224 */ /* 0x000fce00078e0004 */
[----:B------:R-:W-:Y:S05]  /*152e0*/  WARPSYNC.COLLECTIVE R15, `(.L_x_15334) ;  /* 0x000000000f087348 */ /* 0x000fea0003c00000 */
[----:B------:R0:W1:Y:S02]  /*152f0*/  SHFL.UP P6, R14, R13, R12, R11 ;  /* 0x0400000c0d0e7389 */ /* 0x00006400000c000b */
[----:B01----:R-:W-:Y:S01]  /*15300*/  ENDCOLLECTIVE ;  /* 0x000000000000791b */ /* 0x003fe20003800000 */
.L_x_15334:
        /* <DEDUP_REMOVED lines=8> */
.L_x_15335:
[----:B------:R-:W-:Y:S05]  /*15390*/  BRA `(.L_x_15336) ;  /* 0xffffffb000f87947 */ /* 0x000fea000383ffff */
.L_x_15195:
[----:B------:R-:W-:Y:S01]  /*153a0*/  BSSY B0, `(.L_x_15337) ;  /* 0x0000006000007945 */ /* 0x000fe20003800000 */
[----:B------:R-:W-:Y:S01]  /*153b0*/  PLOP3.LUT P6, PT, P6, PT, PT, 0x8, 0x0 ;  /* 0x000000000000781c */ /* 0x000fe200037ce170 */
[----:B------:R-:W-:-:S12]  /*153c0*/  IMAD.MOV.U32 R15, RZ, RZ, -0x1 ;  /* 0xffffffffff0f7424 */ /* 0x000fd800078e00ff */
[----:B0-----:R-:W-:Y:S05]  /*153d0*/  WARPSYNC.COLLECTIVE R15, `(.L_x_15338) ;  /* 0x000000000f087348 */ /* 0x001fea0003c00000 */
[----:B------:R-:W-:Y:S01]  /*153e0*/  VOTE.ANY R14, PT, P6 ;  /* 0x00000000000e7806 */ /* 0x000fe200030e0100 */
[----:B0-----:R-:W-:Y:S06]  /*153f0*/  ENDCOLLECTIVE ;  /* 0x000000000000791b */ /* 0x001fec0003800000 */
.L_x_15338:
[----:B------:R-:W-:Y:S05]  /*15400*/  BSYNC B0 ;  /* 0x0000000000007941 */ /* 0x000fea0003800000 */
.L_x_15337:
        /* <DEDUP_REMOVED lines=9> */
.L_x_15339:
[----:B------:R-:W-:Y:S01]  /*154a0*/  MOV R17, R14 ;  /* 0x0000000e00117202 */ /* 0x000fe20000000f00 */
[----:B------:R-:W-:Y:S06]  /*154b0*/  BRA `(.L_x_15340) ;  /* 0xffffffb000e87947 */ /* 0x000fec000383ffff */
.L_x_15197:
[----:B------:R-:W-:Y:S01]  /*154c0*/  BSSY B0, `(.L_x_15341) ;  /* 0x0000007000007945 */ /* 0x000fe20003800000 */
[----:B------:R-:W-:Y:S02]  /*154d0*/  IMAD.MOV.U32 R13, RZ, RZ, R3 ;  /* 0x000000ffff0d7224 */ /* 0x000fe400078e0003 */
[----:B------:R-:W-:Y:S02]  /*154e0*/  IMAD.MOV.U32 R11, RZ, RZ, 0x1f ;  /* 0x0000001fff0b7424 */ /* 0x000fe400078e00ff */
[----:B------:R-:W-:-:S07]  /*154f0*/  IMAD.MOV.U32 R15, RZ, RZ, -0x1 ;  /* 0xffffffffff0f7424 */ /* 0x000fce00078e00ff */
[----:B012---:R-:W-:Y:S05]  /*15500*/  WARPSYNC.COLLECTIVE R15, `(.L_x_15342) ;  /* 0x000000000f087348 */ /* 0x007fea0003c00000 */
[----:B------:R3:W4:Y:S02]  /*15510*/  SHFL.IDX P6, R14, R13, R12, R11 ;  /* 0x0000000c0d0e7389 */ /* 0x00072400000c000b */
[----:B01234-:R-:W-:Y:S01]  /*15520*/  ENDCOLLECTIVE ;  /* 0x000000000000791b */ /* 0x01ffe20003800000 */
.L_x_15342:
[----:B------:R-:W-:Y:S05]  /*15530*/  BSYNC B0 ;  /* 0x0000000000007941 */ /* 0x000fea0003800000 */
.L_x_15341:
[----:B------:R-:W-:Y:S05]  /*15540*/  BRA `(.L_x_15196) ;  /* 0xffffffb000e07947 */ /* 0x000fea000383ffff */
.L_x_15201:
[----:B0-----:R0:W1:Y:S02]  /*15550*/  SYNCS.PHASECHK.TRANS64.TRYWAIT P0, [R5+URZ+0x16820], R0 ;  /* 0x01682000050075a7 */ /* 0x001064000800017f */
[----:B-1----:R-:W-:Y:S05]  /*15560*/  @!P0 NANOSLEEP.SYNCS 0x989680 ;  /* 0x009896800000895d */ /* 0x002fea0003900000 */
[----:B------:R-:W1:Y:S02]  /*15570*/  @!P0 SYNCS.PHASECHK.TRANS64 P0, [R5+URZ+0x16820], R0 ;  /* 0x01682000050085a7 */ /* 0x000e64000800007f */
[----:B-1----:R-:W-:Y:S05]  /*15580*/  @!P0 BRA `(.L_x_15201) ;  /* 0xfffffffc00f08947 */ /* 0x002fea000383ffff */
[----:B------:R-:W-:Y:S05]  /*15590*/  BRA `(.L_x_15343) ;  /* 0xffffffb800587947 */ /* 0x000fea000383ffff */
.L_x_15202:
[----:B------:R-:W1:Y:S01]  /*155a0*/  S2R R2, SR_TID.X ;  /* 0x0000000000027919 */ /* 0x000e620000002100 */
[----:B------:R-:W-:Y:S01]  /*155b0*/  BSSY B0, `(.L_x_15344) ;  /* 0x000000a000007945 */ /* 0x000fe20003800000 */
        /* <DEDUP_REMOVED lines=9> */
.L_x_15345:
[----:B------:R-:W-:Y:S05]  /*15650*/  BSYNC B0 ;  /* 0x0000000000007941 */ /* 0x000fea0003800000 */
.L_x_15344:
[----:B------:R-:W-:Y:S05]  /*15660*/  BRA `(.L_x_15346) ;  /* 0xffffffb800407947 */ /* 0x000fea000383ffff */
.L_x_15205:
[----:B------:R-:W-:Y:S01]  /*15670*/  BSSY B1, `(.L_x_15347) ;  /* 0x0000006000017945 */ /* 0x000fe20003800000 */
[----:B------:R-:W-:-:S07]  /*15680*/  IMAD.MOV.U32 R15, RZ, RZ, -0x1 ;  /* 0xffffffffff0f7424 */ /* 0x000fce00078e00ff */
[----:B0-2---:R-:W-:Y:S05]  /*15690*/  WARPSYNC.COLLECTIVE R15, `(.L_x_15348) ;  /* 0x000000000f0c7348 */ /* 0x005fea0003c00000 */
[----:B------:R-:W-:Y:S02]  /*156a0*/  ELECT P6, UR62, PT ;  /* 0x00000000003e782f */ /* 0x000fe400038c0000 */
[----:B------:R-:W-:Y:S01]  /*156b0*/  MOV R14, UR62 ;  /* 0x0000003e000e7c02 */ /* 0x000fe20008000f00 */
[----:B0-2---:R-:W-:Y:S10]  /*156c0*/  ENDCOLLECTIVE ;  /* 0x000000000000791b */ /* 0x005ff40003800000 */
.L_x_15348:
[----:B------:R-:W-:Y:S05]  /*156d0*/  BSYNC B1 ;  /* 0x0000000000017941 */ /* 0x000fea0003800000 */
.L_x_15347:
[----:B------:R-:W-:Y:S05]  /*156e0*/  BRA `(.L_x_15349) ;  /* 0xffffffb800387947 */ /* 0x000fea000383ffff */
.L_x_15207:
[----:B0-----:R0:W1:Y:S02]  /*156f0*/  SYNCS.PHASECHK.TRANS64.TRYWAIT P1, [R3+URZ+0x16840], R2 ;  /* 0x01684002030075a7 */ /* 0x001064000802017f */
[----:B-1----:R-:W-:Y:S05]  /*15700*/  @!P1 NANOSLEEP.SYNCS 0x989680 ;  /* 0x009896800000995d */ /* 0x002fea0003900000 */
[----:B------:R-:W1:Y:S02]  /*15710*/  @!P1 SYNCS.PHASECHK.TRANS64 P1, [R3+URZ+0x16840], R2 ;  /* 0x01684002030095a7 */ /* 0x000e64000802007f */
[----:B-1----:R-:W-:Y:S05]  /*15720*/  @!P1 BRA `(.L_x_15207) ;  /* 0xfffffffc00f09947 */ /* 0x002fea000383ffff */
[----:B------:R-:W-:Y:S05]  /*15730*/  BRA `(.L_x_15350) ;  /* 0xffffffb800587947 */ /* 0x000fea000383ffff */
.L_x_15209:
[----:B-1----:R1:W3:Y:S02]  /*15740*/  SYNCS.PHASECHK.TRANS64.TRYWAIT P1, [R25+URZ+0x16840], R0 ;  /* 0x01684000190075a7 */ /* 0x0022e4000802017f */
[----:B---3--:R-:W-:Y:S05]  /*15750*/  @!P1 NANOSLEEP.SYNCS 0x989680 ;  /* 0x009896800000995d */ /* 0x008fea0003900000 */
[----:B------:R-:W3:Y:S02]  /*15760*/  @!P1 SYNCS.PHASECHK.TRANS64 P1, [R25+URZ+0x16840], R0 ;  /* 0x01684000190095a7 */ /* 0x000ee4000802007f */
[----:B---3--:R-:W-:Y:S05]  /*15770*/  @!P1 BRA `(.L_x_15209) ;  /* 0xfffffffc00f09947 */ /* 0x008fea000383ffff */
[----:B------:R-:W-:Y:S05]  /*15780*/  BRA `(.L_x_15351) ;  /* 0xffffffb800647947 */ /* 0x000fea000383ffff */
.L_x_15211:
[----:B---3--:R3:W4:Y:S02]  /*15790*/  SYNCS.PHASECHK.TRANS64.TRYWAIT P1, [R3+URZ+0x16860], R2 ;  /* 0x01686002030075a7 */ /* 0x008724000802017f */
[----:B----4-:R-:W-:Y:S05]  /*157a0*/  @!P1 NANOSLEEP.SYNCS 0x989680 ;  /* 0x009896800000995d */ /* 0x010fea0003900000 */
[----:B------:R-:W4:Y:S02]  /*157b0*/  @!P1 SYNCS.PHASECHK.TRANS64 P1, [R3+URZ+0x16860], R2 ;  /* 0x01686002030095a7 */ /* 0x000f24000802007f */
[----:B----4-:R-:W-:Y:S05]  /*157c0*/  @!P1 BRA `(.L_x_15211) ;  /* 0xfffffffc00f09947 */ /* 0x010fea000383ffff */
[----:B------:R-:W-:Y:S05]  /*157d0*/  BRA `(.L_x_15352) ;  /* 0xffffffb800607947 */ /* 0x000fea000383ffff */
.L_x_15353:
        /* <DEDUP_REMOVED lines=10> */
.L_x_15881:


//--------------------- .text._ZN7cutlass13device_kernelIN5flash11enable_sm90INS1_16FlashAttnFwdSm90INS1_25CollectiveMainloopFwdSm90ILi2EN4cute5tupleIJNS5_1CILi1EEES8_S8_EEENS6_IJNS7_ILi192EEENS7_ILi128EEENS7_ILi64EEEEEELi64ENS_6half_tEfNS_4arch4Sm90ELb1ELb0ELb1ELb1ELb1ELb1ELb0ELb1ELb1ELb1ELb0ELb0EEENS1_21CollectiveEpilogueFwdINS6_IJSA_SC_SB_EEES9_SE_SG_Li384ELb1ELb1ELb0ELb0EEENS1_36VarlenDynamicPersistentTileSchedulerILi192ELi128ELi384ELi128ELb0ELb1ELb1ELb1ELb1ELb1EEEEEEEEEvNT_6ParamsE --------------------------
	.section	.text._ZN7cutlass13device_kernelIN5flash11enable_sm90INS1_16FlashAttnFwdSm90INS1_25CollectiveMainloopFwdSm90ILi2EN4cute5tupleIJNS5_1CILi1EEES8_S8_EEENS6_IJNS7_ILi192EEENS7_ILi128EEENS7_ILi64EEEEEELi64ENS_6half_tEfNS_4arch4Sm90ELb1ELb0ELb1ELb1ELb1ELb1ELb0ELb1ELb1ELb1ELb0ELb0EEENS1_21CollectiveEpilogueFwdINS6_IJSA_SC_SB_EEES9_SE_SG_Li384ELb1ELb1ELb0ELb0EEENS1_36VarlenDynamicPersistentTileSchedulerILi192ELi128ELi384ELi128ELb0ELb1ELb1ELb1ELb1ELb1EEEEEEEEEvNT_6ParamsE,"ax",@progbits
	.align	128
.text._ZN7cutlass13device_kernelIN5flash11enable_sm90INS1_16FlashAttnFwdSm90INS1_25CollectiveMainloopFwdSm90ILi2EN4cute5tupleIJNS5_1CILi1EEES8_S8_EEENS6_IJNS7_ILi192EEENS7_ILi128EEENS7_ILi64EEEEEELi64ENS_6half_tEfNS_4arch4Sm90ELb1ELb0ELb1ELb1ELb1ELb1ELb0ELb1ELb1ELb1ELb0ELb0EEENS1_21CollectiveEpilogueFwdINS6_IJSA_SC_SB_EEES9_SE_SG_Li384ELb1ELb1ELb0ELb0EEENS1_36VarlenDynamicPersistentTileSchedulerILi192ELi128ELi384ELi128ELb0ELb1ELb1ELb1ELb1ELb1EEEEEEEEEvNT_6ParamsE:
        .type           _ZN7cutlass13device_kernelIN5flash11enable_sm90INS1_16FlashAttnFwdSm90INS1_25CollectiveMainloopFwdSm90ILi2EN4cute5tupleIJNS5_1CILi1EEES8_S8_EEENS6_IJNS7_ILi192EEENS7_ILi128EEENS7_ILi64EEEEEELi64ENS_6half_tEfNS_4arch4Sm90ELb1ELb0ELb1ELb1ELb1ELb1ELb0ELb1ELb1ELb1ELb0ELb0EEENS1_21CollectiveEpilogueFwdINS6_IJSA_SC_SB_EEES9_SE_SG_Li384ELb1ELb1ELb0ELb0EEENS1_36VarlenDynamicPersistentTileSchedulerILi192ELi128ELi384ELi128ELb0ELb1ELb1ELb1ELb1ELb1EEEEEEEEEvNT_6ParamsE,@function
        .size           _ZN7cutlass13device_kernelIN5flash11enable_sm90INS1_16FlashAttnFwdSm90INS1_25CollectiveMainloopFwdSm90ILi2EN4cute5tupleIJNS5_1CILi1EEES8_S8_EEENS6_IJNS7_ILi192EEENS7_ILi128EEENS7_ILi64EEEEEELi64ENS_6half_tEfNS_4arch4Sm90ELb1ELb0ELb1ELb1ELb1ELb1ELb0ELb1ELb1ELb1ELb0ELb0EEENS1_21CollectiveEpilogueFwdINS6_IJSA_SC_SB_EEES9_SE_SG_Li384ELb1ELb1ELb0ELb0EEENS1_36VarlenDynamicPersistentTileSchedulerILi192ELi128ELi384ELi128ELb0ELb1ELb1ELb1ELb1ELb1EEEEEEEEEvNT_6ParamsE,(.L_x_15882 - _ZN7cutlass13device_kernelIN5flash11enable_sm90INS1_16FlashAttnFwdSm90INS1_25CollectiveMainloopFwdSm90ILi2EN4cute5tupleIJNS5_1CILi1EEES8_S8_EEENS6_IJNS7_ILi192EEENS7_ILi128EEENS7_ILi64EEEEEELi64ENS_6half_tEfNS_4arch4Sm90ELb1ELb0ELb1ELb1ELb1ELb1ELb0ELb1ELb1ELb1ELb0ELb0EEENS1_21CollectiveEpilogueFwdINS6_IJSA_SC_SB_EEES9_SE_SG_Li384ELb1ELb1ELb0ELb0EEENS1_36VarlenDynamicPersistentTileSchedulerILi192ELi128ELi384ELi128ELb0ELb1ELb1ELb1ELb1ELb1EEEEEEEEEvNT_6ParamsE)
        .other          _ZN7cutlass13device_kernelIN5flash11enable_sm90INS1_16FlashAttnFwdSm90INS1_25CollectiveMainloopFwdSm90ILi2EN4cute5tupleIJNS5_1CILi1EEES8_S8_EEENS6_IJNS7_ILi192EEENS7_ILi128EEENS7_ILi64EEEEEELi64ENS_6half_tEfNS_4arch4Sm90ELb1ELb0ELb1ELb1ELb1ELb1ELb0ELb1ELb1ELb1ELb0ELb0EEENS1_21CollectiveEpilogueFwdINS6_IJSA_SC_SB_EEES9_SE_SG_Li384ELb1ELb1ELb0ELb0EEENS1_36VarlenDynamicPersistentTileSchedulerILi192ELi128ELi384ELi128ELb0ELb1ELb1ELb1ELb1ELb1EEEEEEEEEvNT_6ParamsE,@"STO_CUDA_ENTRY STV_DEFAULT"
_ZN7cutlass13device_kernelIN5flash11enable_sm90INS1_16FlashAttnFwdSm90INS1_25CollectiveMainloopFwdSm90ILi2EN4cute5tupleIJNS5_1CILi1EEES8_S8_EEENS6_IJNS7_ILi192EEENS7_ILi128EEENS7_ILi64EEEEEELi64ENS_6half_tEfNS_4arch4Sm90ELb1ELb0ELb1ELb1ELb1ELb1ELb0ELb1ELb1ELb1ELb0ELb0EEENS1_21CollectiveEpilogueFwdINS6_IJSA_SC_SB_EEES9_SE_SG_Li384ELb1ELb1ELb0ELb0EEENS1_36VarlenDynamicPersistentTileSchedulerILi192ELi128ELi384ELi128ELb0ELb1ELb1ELb1ELb1ELb1EEEEEEEEEvNT_6ParamsE:
        /* <DEDUP_REMOVED lines=17> */
.L_x_15355:
[----:B------:R-:W-:Y:S05]  /*0110*/  BSYNC B0 ;  /* 0x0000000000007941 */ /* 0x000fea0003800000 */
.L_x_15354:
        /* <DEDUP_REMOVED lines=40> */
.L_x_15356:
        /* <DEDUP_REMOVED lines=22> */
.L_x_15357:
        /* <DEDUP_REMOVED lines=18> */
.L_x_15358:
        /* <DEDUP_REMOVED lines=22> */
.L_x_15359:
        /* <DEDUP_REMOVED lines=22> */
.L_x_15360:
        /* <DEDUP_REMOVED lines=9> */
.L_x_15363:
[----:B------:R-:W-:-:S08]  /*0970*/  NOP ;  /* 0x0000000000007918 */ /* 0x000fd00000000000 */
[----:B------:R-:W0:Y:S02]  /*0980*/  USETMAXREG.TRY_ALLOC.CTAPOOL UP0, 0xa0 ;  /* 0x000000a0000079c8 */ /* 0x000e240008000600 */
[----:B0-----:R-:W-:-:S13]  /*0990*/  PLOP3.LUT P0, PT, PT, PT, UP0, 0x80, 0x0 ;  /* 0x000000000000781c */ /* 0x001fda0003f0f008 */
[----:B------:R-:W-:Y:S05]  /*09a0*/  @!P0 BRA `(.L_x_15363) ;  /* 0xfffffffc00f08947 */ /* 0x000fea000383ffff */
[----:B------:R-:W2:Y:S01]  /*09b0*/  S2R R0, SR_TID.X ;  /* 0x0000000000007919 */ /* 0x000ea20000002100 */
[----:B------:R-:W-:Y:S01]  /*09c0*/  ULDC UR4, c[0x0][0xc3c] ;  /* 0x00030f0000047ab9 */ /* 0x000fe20000000800 */
[----:B--2---:R-:W-:Y:S02]  /*09d0*/  SHF.R.U32.HI R2, RZ, 0x7, R0 ;  /* 0x00000007ff027819 */ /* 0x004fe40000011600 */
[----:B------:R-:W2:Y:S01]  /*09e0*/  LDL.LU R0, [R1+0x4] ;  /* 0x0000040001007983 */ /* 0x000ea20000300800 */
[----:B------:R-:W-:Y:S06]  /*09f0*/  BAR.ARV 0x8, 0x200 ;  /* 0x0208000000007b1d */ /* 0x000fec0000002000 */
[----:B------:R-:W-:Y:S01]  /*0a00*/  ISETP.NE.AND P0, PT, R2, 0x1, PT ;  /* 0x000000010200780c */ /* 0x000fe20003f05270 */
[----:B------:R-:W0:Y:S01]  /*0a10*/  S2R R3, SR_CgaCtaId ;  /* 0x0000000000037919 */ /* 0x000e220000008800 */
[----:B------:R-:W-:-:S11]  /*0a20*/  MOV R2, 0x400 ;  /* 0x0000040000027802 */ /* 0x000fd60000000f00 */
[----:B------:R-:W-:Y:S08]  /*0a30*/  @!P0 BAR.ARV 0x9, 0x100 ;  /* 0x0244000000008b1d */ /* 0x000ff00000002000 */
[----:B------:R-:W-:Y:S01]  /*0a40*/  BAR.SYNC.DEFER_BLOCKING 0x5, 0x200 ;  /* 0x0148000000007b1d */ /* 0x000fe20000010000 */
[----:B0-----:R-:W-:-:S05]  /*0a50*/  LEA R2, R3, R2, 0x18 ;  /* 0x0000000203027211 */ /* 0x001fca00078ec0ff */
[----:B------:R-:W0:Y:S02]  /*0a60*/  LDS.128 R32, [R2+0x168d0] ;  /* 0x0168d00002207984 */ /* 0x000e240000000c00 */
[----:B------:R-:W-:Y:S06]  /*0a70*/  BAR.ARV 0x4, 0x200 ;  /* 0x0108000000007b1d */ /* 0x000fec0000002000 */
[----:B--2---:R-:W-:-:S04]  /*0a80*/  LOP3.LUT R0, R0, 0xfffffffb, RZ, 0xc0, !PT ;  /* 0xfffffffb00007812 */ /* 0x004fc800078ec0ff */
[----:B------:R-:W-:Y:S02]  /*0a90*/  @P0 LOP3.LUT R0, R0, 0x4, RZ, 0xfc, !PT ;  /* 0x0000000400000812 */ /* 0x000fe400078efcff */
[----:B0-----:R-:W-:-:S03]  /*0aa0*/  ISETP.GE.AND P0, PT, R35, UR4, PT ;  /* 0x0000000423007c0c */ /* 0x001fc6000bf06270 */
[----:B------:R0:W-:Y:S10]  /*0ab0*/  STL [R1+0x4], R0 ;  /* 0x0000040001007387 */ /* 0x0001f40000100800 */
[----:B0-----:R-:W-:Y:S05]  /*0ac0*/  @P0 BRA `(.L_x_15364) ;  /* 0x00000194004c0947 */ /* 0x001fea0003800000 */
[----:B------:R-:W2:Y:S01]  /*0ad0*/  LDL.LU R13, [R1+0x30] ;  /* 0x00003000010d7983 */ /* 0x000ea20000300800 */
[----:B------:R-:W0:Y:S02]  /*0ae0*/  S2R R0, SR_TID.X ;  /* 0x0000000000007919 */ /* 0x000e240000002100 */
[----:B0-----:R-:W-:-:S05]  /*0af0*/  VIADD R12, R0, 0xffffff80 ;  /* 0xffffff80000c7836 */ /* 0x001fca0000000000 */
[----:B------:R-:W-:-:S04]  /*0b00*/  SHF.R.S32.HI R0, RZ, 0x1f, R12 ;  /* 0x0000001fff007819 */ /* 0x000fc8000001140c */
[----:B------:R-:W-:-:S04]  /*0b10*/  LEA.HI R3, R0, R12, RZ, 0x7 ;  /* 0x0000000c00037211 */ /* 0x000fc800078f38ff */
[----:B------:R-:W-:-:S05]  /*0b20*/  LOP3.LUT R4, R3, 0xffffff80, RZ, 0xc0, !PT ;  /* 0xffffff8003047812 */ /* 0x000fca00078ec0ff */
[----:B------:R-:W-:Y:S01]  /*0b30*/  IMAD.IADD R11, R12, 0x1, -R4 ;  /* 0x000000010c0b7824 */ /* 0x000fe200078e0a04 */
[----:B------:R-:W-:-:S04]  /*0b40*/  LEA.HI R4, R0, R12, RZ, 0x4 ;  /* 0x0000000c00047211 */ /* 0x000fc800078f20ff */
[----:B------:R-:W-:Y:S02]  /*0b50*/  SHF.R.S32.HI R6, RZ, 0x1f, R11 ;  /* 0x0000001fff067819 */ /* 0x000fe4000001140b */
[----:B------:R-:W-:Y:S02]  /*0b60*/  SHF.R.S32.HI R7, RZ, 0x4, R4 ;  /* 0x00000004ff077819 */ /* 0x000fe40000011404 */
[----:B------:R-:W-:Y:S02]  /*0b70*/  LEA.HI R8, R6, R11, RZ, 0x2 ;  /* 0x0000000b06087211 */ /* 0x000fe400078f10ff */
[----:B------:R-:W-:Y:S02]  /*0b80*/  SHF.R.S32.HI R14, RZ, 0x7, R3 ;  /* 0x00000007ff0e7819 */ /* 0x000fe40000011403 */
[----:B------:R-:W-:Y:S02]  /*0b90*/  LOP3.LUT R3, R4, 0x3fffff0, RZ, 0xc0, !PT ;  /* 0x03fffff004037812 */ /* 0x000fe400078ec0ff */
[----:B------:R-:W-:-:S02]  /*0ba0*/  LEA.HI R5, R0, R12, RZ, 0x5 ;  /* 0x0000000c00057211 */ /* 0x000fc400078f28ff */
[----:B------:R-:W-:Y:S02]  /*0bb0*/  LEA.HI R4, R4, R7, RZ, 0x1 ;  /* 0x0000000704047211 */ /* 0x000fe400078f08ff */
[--C-:B------:R-:W-:Y:S02]  /*0bc0*/  SHF.R.S32.HI R9, RZ, 0x2, R8.reuse ;  /* 0x00000002ff097819 */ /* 0x100fe40000011408 */
[----:B------:R-:W-:Y:S02]  /*0bd0*/  SHF.R.S32.HI R10, RZ, 0x1f, R8 ;  /* 0x0000001fff0a7819 */ /* 0x000fe40000011408 */
[----:B------:R-:W-:Y:S02]  /*0be0*/  SHF.R.S32.HI R15, RZ, 0x5, R5 ;  /* 0x00000005ff0f7819 */ /* 0x000fe40000011405 */
[----:B------:R-:W-:Y:S02]  /*0bf0*/  IADD3 R3, R12, -R3, RZ ;  /* 0x800000030c037210 */ /* 0x000fe40007ffe0ff */
[----:B------:R-:W-:-:S02]  /*0c00*/  LOP3.LUT R4, R4, 0x1ffffffe, RZ, 0xc0, !PT ;  /* 0x1ffffffe04047812 */ /* 0x000fc400078ec0ff */
[----:B------:R-:W-:Y:S01]  /*0c10*/  LEA.HI R10, R10, R9, RZ, 0x3 ;  /* 0x000000090a0a7211 */ /* 0x000fe200078f18ff */
[----:B------:R-:W-:Y:S01]  /*0c20*/  IMAD.HI R5, R14, 0x55555556, RZ ;  /* 0x555555560e057827 */ /* 0x000fe200078e02ff */
[----:B------:R-:W-:Y:S02]  /*0c30*/  LEA.HI R6, R6, R11, RZ, 0x5 ;  /* 0x0000000b06067211 */ /* 0x000fe400078f28ff */
[----:B------:R-:W-:Y:S01]  /*0c40*/  LOP3.LUT R10, R10, 0xfffffff8, RZ, 0xc0, !PT ;  /* 0xfffffff80a0a7812 */ /* 0x000fe200078ec0ff */
[----:B------:R-:W-:Y:S02]  /*0c50*/  IMAD.IADD R4, R7, 0x1, -R4 ;  /* 0x0000000107047824 */ /* 0x000fe400078e0a04 */
[----:B------:R-:W-:Y:S01]  /*0c60*/  IMAD R3, R15, 0x10, R3 ;  /* 0x000000100f037824 */ /* 0x000fe200078e0203 */
[----:B------:R-:W-:Y:S01]  /*0c70*/  LEA.HI R5, R5, R5, RZ, 0x1 ;  /* 0x0000000505057211 */ /* 0x000fe200078f08ff */
[----:B------:R-:W-:Y:S01]  /*0c80*/  IMAD.IADD R9, R9, 0x1, -R10 ;  /* 0x0000000109097824 */ /* 0x000fe200078e0a0a */
[----:B------:R-:W-:-:S02]  /*0c90*/  SHF.R.S32.HI R6, RZ, 0x5, R6 ;  /* 0x00000005ff067819 */ /* 0x000fc40000011406 */
[----:B------:R-:W-:Y:S02]  /*0ca0*/  LEA R7, R3, R4, 0x3 ;  /* 0x0000000403077211 */ /* 0x000fe400078e18ff */
[-C--:B------:R-:W-:Y:S01]  /*0cb0*/  LEA.HI R3, R0, R12.reuse, RZ, 0x2 ;  /* 0x0000000c00037211 */ /* 0x080fe200078f10ff */
[----:B------:R-:W-:Y:S02]  /*0cc0*/  IMAD R5, R5, -0x3, R14 ;  /* 0xfffffffd05057824 */ /* 0x000fe400078e020e */
[----:B------:R-:W-:Y:S01]  /*0cd0*/  IMAD R6, R6, 0x10, R9 ;  /* 0x0000001006067824 */ /* 0x000fe200078e0209 */
[--C-:B------:R-:W-:Y:S02]  /*0ce0*/  SHF.R.S32.HI R23, RZ, 0x2, R3.reuse ;  /* 0x00000002ff177819 */ /* 0x100fe40000011403 */
[----:B------:R-:W-:Y:S01]  /*0cf0*/  SHF.R.S32.HI R4, RZ, 0x1f, R3 ;  /* 0x0000001fff047819 */ /* 0x000fe20000011403 */
[----:B------:R-:W-:Y:S01]  /*0d00*/  IMAD R10, R5, 0x40, R6 ;  /* 0x00000040050a7824 */ /* 0x000fe200078e0206 */
[----:B------:R-:W-:Y:S01]  /*0d10*/  LEA.HI R0, R0, R12, RZ, 0x3 ;  /* 0x0000000c00007211 */ /* 0x000fe200078f18ff */
[----:B------:R-:W-:Y:S01]  /*0d20*/  VIADD R6, R23, 0x60 ;  /* 0x0000006017067836 */ /* 0x000fe20000000000 */
[----:B------:R-:W-:-:S02]  /*0d30*/  LOP3.LUT R3, R3, 0xfffffffc, RZ, 0xc0, !PT ;  /* 0xfffffffc03037812 */ /* 0x000fc400078ec0ff */
[----:B------:R-:W-:Y:S02]  /*0d40*/  LEA.HI R4, R4, R23, RZ, 0x3 ;  /* 0x0000001704047211 */ /* 0x000fe400078f18ff */
[----:B------:R-:W-:Y:S02]  /*0d50*/  SHF.R.S32.HI R5, RZ, 0x3, R0 ;  /* 0x00000003ff057819 */ /* 0x000fe40000011400 */
[----:B------:R-:W-:Y:S01]  /*0d60*/  SHF.R.S32.HI R5, RZ, 0x1f, R6 ;  /* 0x0000001fff057819 */ /* 0x000fe20000011406 */
[----:B------:R-:W-:Y:S01]  /*0d70*/  IMAD.IADD R9, R12, 0x1, -R3 ;  /* 0x000000010c097824 */ /* 0x000fe200078e0a03 */
[----:B------:R-:W-:Y:S02]  /*0d80*/  LOP3.LUT R0, R0, 0xfffffff8, RZ, 0xc0, !PT ;  /* 0xfffffff800007812 */ /* 0x000fe400078ec0ff */
[----:B------:R-:W-:Y:S01]  /*0d90*/  LOP3.LUT R4, R4, 0xfffffff8, RZ, 0xc0, !PT ;  /* 0xfffffff804047812 */ /* 0x000fe200078ec0ff */
[----:B------:R-:W-:Y:S01]  /*0da0*/  IMAD.SHL.U32 R3, R6, 0x40, RZ ;  /* 0x0000004006037824 */ /* 0x000fe200078e00ff */
[----:B------:R-:W-:Y:S01]  /*0db0*/  LEA.HI R5, R5, R6, RZ, 0x3 ;  /* 0x0000000605057211 */ /* 0x000fe200078f18ff */
[----:B------:R-:W-:Y:S01]  /*0dc0*/  IMAD.IADD R0, R12, 0x1, -R0 ;  /* 0x000000010c007824 */ /* 0x000fe200078e0a00 */
[----:B------:R-:W-:Y:S01]  /*0dd0*/  LEA.HI R0, R9, R9, RZ, 0x1 ;  /* 0x0000000909007211 */ /* 0x000fe200078f08ff */
[----:B------:R-:W-:Y:S01]  /*0de0*/  IMAD.IADD R4, R23, 0x1, -R4 ;  /* 0x0000000117047824 */ /* 0x000fe200078e0a04 */
[----:B------:R-:W-:Y:S01]  /*0df0*/  LOP3.LUT R3, R3, 0x1c0, RZ, 0xc0, !PT ;  /* 0x000001c003037812 */ /* 0x000fe200078ec0ff */
[----:B------:R-:W-:Y:S01]  /*0e00*/  IMAD.SHL.U32 R152, R9, 0x4, RZ ;  /* 0x0000000409987824 */ /* 0x000fe200078e00ff */
[----:B------:R-:W-:Y:S01]  /*0e10*/  STL [R1+0x64], R10 ;  /* 0x0000640a01007387 */ /* 0x000fe20000100800 */
[----:B------:R-:W-:Y:S01]  /*0e20*/  IMAD.SHL.U32 R5, R5, 0x40, RZ ;  /* 0x0000004005057824 */ /* 0x000fe200078e00ff */
[----:B------:R-:W-:-:S02]  /*0e30*/  SHF.L.U32 R16, R9, 0x3, RZ ;  /* 0x0000000309107819 */ /* 0x000fc400000006ff */
[----:B------:R-:W-:Y:S01]  /*0e40*/  STL [R1+0x54], RZ ;  /* 0x000054ff01007387 */ /* 0x000fe20000100800 */
[----:B------:R-:W-:Y:S02]  /*0e50*/  LOP3.LUT R0, R0, 0x1ffffffe, RZ, 0xc0, !PT ;  /* 0x1ffffffe00007812 */ /* 0x000fe400078ec0ff */
[----:B------:R-:W-:Y:S01]  /*0e60*/  SHF.R.U32.HI R6, RZ, 0x3, R3 ;  /* 0x00000003ff067819 */ /* 0x000fe20000011603 */
[----:B------:R0:W-:Y:S01]  /*0e70*/  STL [R1+0x30], R4 ;  /* 0x0000300401007387 */ /* 0x0001e20000100800 */
[----:B------:R-:W-:Y:S02]  /*0e80*/  LOP3.LUT R3, R3, 0x38, R16, 0xf8, !PT ;  /* 0x0000003803037812 */ /* 0x000fe400078ef810 */
[----:B------:R-:W-:Y:S02]  /*0e90*/  LOP3.LUT R5, R5, 0xfffffe00, RZ, 0xc0, !PT ;  /* 0xfffffe0005057812 */ /* 0x000fe400078ec0ff */
[----:B------:R-:W-:Y:S01]  /*0ea0*/  LOP3.LUT R8, R8, 0x7ffffffc, RZ, 0xc0, !PT ;  /* 0x7ffffffc08087812 */ /* 0x000fe200078ec0ff */
[----:B------:R-:W-:Y:S01]  /*0eb0*/  IMAD.IADD R0, R9, 0x1, -R0 ;  /* 0x0000000109007824 */ /* 0x000fe200078e0a00 */
[----:B0-----:R-:W-:-:S02]  /*0ec0*/  IADD3 R4, R152, 0x10, RZ ;  /* 0x0000001098047810 */ /* 0x001fc40007ffe0ff */
[----:B------:R-:W-:Y:S02]  /*0ed0*/  LOP3.LUT R3, R5, R3, R6, 0xf6, !PT ;  /* 0x0000000305037212 */ /* 0x000fe400078ef606 */
[----:B------:R-:W-:Y:S01]  /*0ee0*/  SHF.R.S32.HI R6, RZ, 0x1f, R4 ;  /* 0x0000001fff067819 */ /* 0x000fe20000011404 */
[----:B------:R0:W-:Y:S01]  /*0ef0*/  STL [R1], R4 ;  /* 0x0000000401007387 */ /* 0x0001e20000100800 */
[----:B------:R-:W-:-:S03]  /*0f00*/  LEA R0, R0, R10, 0x3 ;  /* 0x0000000a00007211 */ /* 0x000fc600078e18ff */
[----:B------:R1:W-:Y:S01]  /*0f10*/  STL [R1+0x34], R5 ;  /* 0x0000340501007387 */ /* 0x0003e20000100800 */
[----:B------:R-:W-:Y:S02]  /*0f20*/  IMAD R3, R3, 0x2, R2 ;  /* 0x0000000203037824 */ /* 0x000fe400078e0202 */
[----:B0-----:R-:W-:Y:S02]  /*0f30*/  IMAD.SHL.U32 R4, R7, 0x8, RZ ;  /* 0x0000000807047824 */ /* 0x001fe400078e00ff */
[----:B-1----:R-:W-:Y:S01]  /*0f40*/  IMAD.IADD R5, R11, 0x1, -R8 ;  /* 0x000000010b057824 */ /* 0x002fe200078e0a08 */
[----:B------:R0:W-:Y:S04]  /*0f50*/  STL [R1+0x5c], R6 ;  /* 0x00005c0601007387 */ /* 0x0001e80000100800 */
[----:B------:R0:W-:Y:S04]  /*0f60*/  STL [R1+0x38], R5 ;  /* 0x0000380501007387 */ /* 0x0001e80000100800 */
[----:B------:R0:W-:Y:S04]  /*0f70*/  STL [R1+0x68], R4 ;  /* 0x0000680401007387 */ /* 0x0001e80000100800 */
[----:B------:R0:W-:Y:S04]  /*0f80*/  STL [R1+0x3c], R0 ;  /* 0x00003c0001007387 */ /* 0x0001e80000100800 */
[----:B------:R0:W-:Y:S01]  /*0f90*/  STL [R1+0x60], R3 ;  /* 0x0000600301007387 */ /* 0x0001e20000100800 */
[----:B------:R-:W-:Y:S01]  /*0fa0*/  VIADD R18, R16, 0x20 ;  /* 0x0000002010127836 */ /* 0x000fe20000000000 */
[----:B------:R-:W-:Y:S01]  /*0fb0*/  MOV R22, RZ ;  /* 0x000000ff00167202 */ /* 0x000fe20000000f00 */
[----:B------:R-:W-:Y:S01]  /*0fc0*/  IMAD.MOV.U32 R19, RZ, RZ, RZ ;  /* 0x000000ffff137224 */ /* 0x000fe200078e00ff */
[----:B------:R-:W-:Y:S01]  /*0fd0*/  SHF.R.S32.HI R17, RZ, 0x1f, R16 ;  /* 0x0000001fff117819 */ /* 0x000fe20000011410 */
[----:B------:R-:W-:Y:S01]  /*0fe0*/  IMAD.MOV.U32 R157, RZ, RZ, RZ ;  /* 0x000000ffff9d7224 */ /* 0x000fe200078e00ff */
[----:B------:R-:W-:Y:S01]  /*0ff0*/  SHF.R.S32.HI R155, RZ, 0x1f, R18 ;  /* 0x0000001fff9b7819 */ /* 0x000fe20000011412 */
[----:B------:R-:W-:Y:S01]  /*1000*/  IMAD.MOV.U32 R154, RZ, RZ, RZ ;  /* 0x000000ffff9a7224 */ /* 0x000fe200078e00ff */
[----:B0-2---:R-:W-:-:S07]  /*1010*/  LOP3.LUT R156, R13, 0x1, RZ, 0xfc, !PT ;  /* 0x000000010d9c7812 */ /* 0x005fce00078efcff */
.L_x_15509:
[----:B0-2--5:R-:W0:Y:S02]  /*1020*/  LDC.64 R4, c[0x0][0xc88] ;  /* 0x00032200ff047b82 */ /* 0x025e240000000a00 */
[----:B0-----:R-:W-:-:S05]  /*1030*/  IMAD.WIDE R4, R35, 0x4, R4 ;  /* 0x0000000423047825 */ /* 0x001fca00078e0204 */
[----:B----4-:R-:W2:Y:S01]  /*1040*/  LDG.E R0, desc[UR40][R4.64] ;  /* 0x0000002804007981 */ /* 0x010ea2000c1e1900 */
        /* <DEDUP_REMOVED lines=11> */
[C---:B------:R-:W-:Y:S01]  /*1100*/  @P1 LEA R6, P2, R0.reuse, UR4, 0x2 ;  /* 0x0000000400061c11 */ /* 0x040fe2000f8410ff */
[C---:B------:R-:W-:Y:S01]  /*1110*/  IMAD.SHL.U32 R36, R0.reuse, 0x4, RZ ;  /* 0x0000000400247824 */ /* 0x040fe200078e00ff */
[C-C-:B------:R-:W-:Y:S01]  /*1120*/  SHF.L.U64.HI R32, R0.reuse, 0x2, R3.reuse ;  /* 0x0000000200207819 */ /* 0x140fe20000010203 */
[----:B------:R0:W-:Y:S01]  /*1130*/  STL [R1+0x58], R3 ;  /* 0x0000580301007387 */ /* 0x0001e20000100800 */
[----:B------:R-:W-:-:S02]  /*1140*/  @P1 LEA.HI.X R7, R0, UR5, R3, 0x2, P2 ;  /* 0x0000000500071c11 */ /* 0x000fc400090f1403 */
[----:B------:R-:W-:Y:S01]  /*1150*/  ISETP.NE.U32.AND P2, PT, RZ, UR8, PT ;  /* 0x00000008ff007c0c */ /* 0x000fe2000bf45070 */
[----:B------:R-:W-:Y:S01]  /*1160*/  ULDC UR4, c[0x0][0x288] ;  /* 0x0000a20000047ab9 */ /* 0x000fe20000000800 */
[----:B------:R-:W-:Y:S01]  /*1170*/  IADD3 R8, P3, R36, UR6, RZ ;  /* 0x0000000624087c10 */ /* 0x000fe2000ff7e0ff */
[----:B-1----:R1:W-:Y:S01]  /*1180*/  STL [R1+0x48], R36 ;  /* 0x0000482401007387 */ /* 0x0023e20000100800 */
[----:B------:R-:W-:Y:S01]  /*1190*/  ISETP.NE.AND.EX P2, PT, RZ, UR9, PT, P2 ;  /* 0x00000009ff007c0c */ /* 0x000fe2000bf45320 */
[----:B0-----:R-:W-:Y:S01]  /*11a0*/  IMAD.MOV.U32 R3, RZ, RZ, RZ ;  /* 0x000000ffff037224 */ /* 0x001fe200078e00ff */
[----:B------:R-:W-:Y:S01]  /*11b0*/  IADD3.X R9, R32, UR7, RZ, P3, !PT ;  /* 0x0000000720097c10 */ /* 0x000fe20009ffe4ff */
[----:B------:R-:W-:Y:S01]  /*11c0*/  IMAD.U32 R10, RZ, RZ, UR4 ;  /* 0x00000004ff0a7e24 */ /* 0x000fe2000f8e00ff */
[----:B------:R-:W-:Y:S01]  /*11d0*/  ULDC.64 UR4, c[0x0][0x418] ;  /* 0x0001060000047ab9 */ /* 0x000fe20000000a00 */
[----:B------:R1:W-:Y:S04]  /*11e0*/  STL [R1+0x4c], R32 ;  /* 0x00004c2001007387 */ /* 0x0003e80000100800 */
[----:B------:R1:W5:Y:S04]  /*11f0*/  @P1 LDG.E R3, desc[UR40][R6.64] ;  /* 0x0000002806031981 */ /* 0x000368000c1e1900 */
[----:B------:R-:W-:Y:S01]  /*1200*/  @P2 IADD3 R4, P1, R36, UR8, RZ ;  /* 0x0000000824042c10 */ /* 0x000fe2000ff3e0ff */
[----:B------:R1:W5:Y:S03]  /*1210*/  @P0 LDG.E R31, desc[UR40][R8.64] ;  /* 0x00000028081f0981 */ /* 0x000366000c1e1900 */
[----:B------:R-:W-:-:S05]  /*1220*/  @P2 IADD3.X R5, R32, UR9, RZ, P1, !PT ;  /* 0x0000000920052c10 */ /* 0x000fca0008ffe4ff */
[----:B------:R-:W2:Y:S01]  /*1230*/  @P2 LDG.E R10, desc[UR40][R4.64] ;  /* 0x00000028040a2981 */ /* 0x000ea2000c1e1900 */
        /* <DEDUP_REMOVED lines=10> */
[----:B--2---:R1:W-:Y:S01]  /*12e0*/  STL [R1+0x10], R10 ;  /* 0x0000100a01007387 */ /* 0x0043e20000100800 */
[----:B------:R-:W-:Y:S05]  /*12f0*/  @P2 BRA `(.L_x_15365) ;  /* 0x0000000000282947 */ /* 0x000fea0003800000 */
[----:B------:R-:W-:Y:S02]  /*1300*/  ULDC.64 UR4, c[0x0][0xa00] ;  /* 0x0002800000047ab9 */ /* 0x000fe40000000a00 */
[----:B------:R-:W-:-:S04]  /*1310*/  ISETP.NE.U32.AND P1, PT, RZ, UR4, PT ;  /* 0x00000004ff007c0c */ /* 0x000fc8000bf25070 */
[----:B------:R-:W-:-:S13]  /*1320*/  ISETP.NE.AND.EX P1, PT, RZ, UR5, PT, P1 ;  /* 0x00000005ff007c0c */ /* 0x000fda000bf25310 */
[----:B------:R-:W-:Y:S05]  /*1330*/  @!P1 BRA `(.L_x_15365) ;  /* 0x0000000000189947 */ /* 0x000fea0003800000 */
[----:B------:R-:W0:Y:S02]  /*1340*/  LDC.64 R4, c[0x0][0xa00] ;  /* 0x00028000ff047b82 */ /* 0x000e240000000a00 */
[----:B0-----:R-:W-:-:S05]  /*1350*/  IMAD.WIDE R4, R28, 0x4, R4 ;  /* 0x000000041c047825 */ /* 0x001fca00078e0204 */
[----:B------:R-:W2:Y:S04]  /*1360*/  LDG.E R0, desc[UR40][R4.64] ;  /* 0x0000002804007981 */ /* 0x000ea8000c1e1900 */
[----:B-1----:R-:W2:Y:S02]  /*1370*/  LDG.E R7, desc[UR40][R4.64+0x4] ;  /* 0x0000042804077981 */ /* 0x002ea4000c1e1900 */
[----:B--2---:R-:W-:-:S05]  /*1380*/  IMAD.IADD R10, R7, 0x1, -R0 ;  /* 0x00000001070a7824 */ /* 0x004fca00078e0a00 */
[----:B------:R0:W-:Y:S02]  /*1390*/  STL [R1+0x10], R10 ;  /* 0x0000100a01007387 */ /* 0x0001e40000100800 */
.L_x_15365:
[----:B------:R-:W-:Y:S01]  /*13a0*/  ULDC.64 UR4, c[0x0][0xa20] ;  /* 0x0002880000047ab9 */ /* 0x000fe20000000a00 */
[----:B------:R2:W-:Y:S01]  /*13b0*/  STL [R1+0x40], R34 ;  /* 0x0000402201007387 */ /* 0x0005e20000100800 */
[----:B------:R-:W-:-:S04]  /*13c0*/  ISETP.NE.U32.AND P1, PT, RZ, UR4, PT ;  /* 0x00000004ff007c0c */ /* 0x000fc8000bf25070 */
[----:B------:R-:W-:-:S13]  /*13d0*/  ISETP.NE.AND.EX P1, PT, RZ, UR5, PT, P1 ;  /* 0x00000005ff007c0c */ /* 0x000fda000bf25310 */
[----:B--2---:R-:W-:Y:S05]  /*13e0*/  @!P1 BRA `(.L_x_15366) ;  /* 0x0000000000109947 */ /* 0x004fea0003800000 */
[----:B------:R-:W-:-:S04]  /*13f0*/  IADD3 R4, P0, R36, UR4, RZ ;  /* 0x0000000424047c10 */ /* 0x000fc8000ff1e0ff */
[----:B------:R-:W-:-:S05]  /*1400*/  IADD3.X R5, R32, UR5, RZ, P0, !PT ;  /* 0x0000000520057c10 */ /* 0x000fca00087fe4ff */
[----:B------:R2:W5:Y:S01]  /*1410*/  LDG.E R30, desc[UR40][R4.64] ;  /* 0x00000028041e7981 */ /* 0x000562000c1e1900 */
[----:B------:R-:W-:Y:S05]  /*1420*/  BRA `(.L_x_15367) ;  /* 0x0000000000107947 */ /* 0x000fea0003800000 */
.L_x_15366:
[----:B------:R-:W-:Y:S05]  /*1430*/  @!P0 BRA `(.L_x_15367) ;  /* 0x00000000000c8947 */ /* 0x000fea0003800000 */
[----:B------:R-:W2:Y:S04]  /*1440*/  LDG.E R5, desc[UR40][R8.64] ;  /* 0x0000002808057981 */ /* 0x000ea8000c1e1900 */
[----:B------:R-:W2:Y:S02]  /*1450*/  LDG.E R30, desc[UR40][R8.64+0x4] ;  /* 0x00000428081e7981 */ /* 0x000ea4000c1e1900 */
[----:B--2---:R-:W-:-:S07]  /*1460*/  IMAD.IADD R30, R30, 0x1, -R5 ;  /* 0x000000011e1e7824 */ /* 0x004fce00078e0a05 */
.L_x_15367:
[----:B------:R-:W-:Y:S01]  /*1470*/  ULDC.64 UR4, c[0x0][0xa10] ;  /* 0x0002840000047ab9 */ /* 0x000fe20000000a00 */
[----:B-1----:R-:W1:Y:S01]  /*1480*/  LDC R8, c[0x0][0x448] ;  /* 0x00011200ff087b82 */ /* 0x002e620000000800 */
[----:B------:R-:W-:-:S04]  /*1490*/  ISETP.NE.U32.AND P0, PT, RZ, UR4, PT ;  /* 0x00000004ff007c0c */ /* 0x000fc8000bf05070 */
[----:B------:R-:W-:Y:S01]  /*14a0*/  ISETP.NE.AND.EX P0, PT, RZ, UR5, PT, P0 ;  /* 0x00000005ff007c0c */ /* 0x000fe2000bf05300 */
[----:B------:R-:W-:-:S12]  /*14b0*/  ULDC.64 UR4, c[0x0][0xa30] ;  /* 0x00028c0000047ab9 */ /* 0x000fd80000000a00 */
[----:B--2---:R-:W2:Y:S02]  /*14c0*/  @P0 LDC.64 R4, c[0x0][0xa10] ;  /* 0x00028400ff040b82 */ /* 0x004ea40000000a00 */
[----:B--2---:R-:W-:-:S05]  /*14d0*/  @P0 IMAD.WIDE R4, R28, 0x4, R4 ;  /* 0x000000041c040825 */ /* 0x004fca00078e0204 */
[----:B------:R-:W2:Y:S04]  /*14e0*/  @P0 LDG.E R0, desc[UR40][R4.64] ;  /* 0x0000002804000981 */ /* 0x000ea8000c1e1900 */
[----:B------:R3:W2:Y:S01]  /*14f0*/  @P0 LDG.E R9, desc[UR40][R4.64+0x4] ;  /* 0x0000042804090981 */ /* 0x0006a2000c1e1900 */
[----:B------:R-:W-:Y:S02]  /*1500*/  ISETP.NE.U32.AND P1, PT, RZ, UR4, PT ;  /* 0x00000004ff007c0c */ /* 0x000fe4000bf25070 */
[----:B-----5:R-:W-:Y:S02]  /*1510*/  MOV R24, R30 ;  /* 0x0000001e00187202 */ /* 0x020fe40000000f00 */
        /* <DEDUP_REMOVED lines=8> */
[----:B------:R1:W-:Y:S01]  /*15a0*/  STL [R1+0x24], R12 ;  /* 0x0000240c01007387 */ /* 0x0003e20000100800 */
[----:B------:R-:W-:-:S05]  /*15b0*/  IMAD.MOV R27, RZ, RZ, -R8 ;  /* 0x000000ffff1b7224 */ /* 0x000fca00078e0a08 */
[----:B------:R-:W-:Y:S01]  /*15c0*/  VIMNMX R27, RZ, R27, !PT ;  /* 0x0000001bff1b7248 */ /* 0x000fe20007fe0100 */
[----:B------:R-:W3:Y:S08]  /*15d0*/  @P1 LDC R11, c[0x0][0x44c] ;  /* 0x00011300ff0b1b82 */ /* 0x000ef00000000800 */
[----:B------:R-:W0:Y:S01]  /*15e0*/  @P1 LDC R5, c[0x0][0x450] ;  /* 0x00011400ff051b82 */ /* 0x000e220000000800 */
[----:B--2---:R-:W-:-:S02]  /*15f0*/  @P0 IMAD.IADD R29, R9, 0x1, -R0 ;  /* 0x00000001091d0824 */ /* 0x004fc400078e0a00 */
[----:B---3--:R-:W-:-:S04]  /*1600*/  @P1 IMAD.HI.U32 R0, R4, R11, RZ ;  /* 0x0000000b04001227 */ /* 0x008fc800078e00ff */
[----:B----4-:R-:W-:Y:S01]  /*1610*/  IMAD.IADD R6, R8, 0x1, R29 ;  /* 0x0000000108067824 */ /* 0x010fe200078e021d */
[----:B0-----:R-:W-:-:S04]  /*1620*/  @P1 SHF.R.U32.HI R4, RZ, R5, R0 ;  /* 0x00000005ff041219 */ /* 0x001fc80000011600 */
[C---:B------:R-:W-:Y:S01]  /*1630*/  IADD3 R83, R6.reuse, 0x80, -R10 ;  /* 0x0000008006537810 */ /* 0x040fe20007ffe80a */
[----:B------:R1:W-:Y:S01]  /*1640*/  STL [R1+0x1c], R6 ;  /* 0x00001c0601007387 */ /* 0x0003e20000100800 */
[----:B------:R-:W-:-:S03]  /*1650*/  IADD3 R0, R6, 0x7f, RZ ;  /* 0x0000007f06007810 */ /* 0x000fc60007ffe0ff */
        /* <DEDUP_REMOVED lines=11> */
[----:B------:R-:W-:-:S04]  /*1710*/  SHF.R.U32.HI R27, RZ, 0x7, R27 ;  /* 0x00000007ff1b7819 */ /* 0x000fc8000001161b */
[----:B------:R-:W-:-:S07]  /*1720*/  MOV R26, R27 ;  /* 0x0000001b001a7202 */ /* 0x000fce0000000f00 */
[----:B------:R-:W-:-:S05]  /*1730*/  @P0 VIADD R0, R0, 0x7f ;  /* 0x0000007f00000836 */ /* 0x000fca0000000000 */
[----:B------:R-:W-:-:S04]  /*1740*/  @P0 SHF.R.S32.HI R3, RZ, 0x1f, R0 ;  /* 0x0000001fff030819 */ /* 0x000fc80000011400 */
[----:B------:R-:W-:-:S04]  /*1750*/  @P0 LEA.HI R3, R3, R0, RZ, 0x7 ;  /* 0x0000000003030211 */ /* 0x000fc800078f38ff */
[----:B------:R-:W-:Y:S02]  /*1760*/  @P0 SHF.R.S32.HI R26, RZ, 0x7, R3 ;  /* 0x00000007ff1a0819 */ /* 0x000fe40000011403 */
[----:B------:R-:W-:Y:S02]  /*1770*/  PLOP3.LUT P0, PT, PT, PT, PT, 0x80, 0x0 ;  /* 0x000000000000781c */ /* 0x000fe40003f0f070 */
        /* <DEDUP_REMOVED lines=22> */
.L_x_15370:
[----:B------:R-:W-:Y:S05]  /*18e0*/  BSYNC B6 ;  /* 0x0000000000067941 */ /* 0x000fea0003800000 */
.L_x_15369:
        /* <DEDUP_REMOVED lines=20> */
.L_x_15372:
[----:B------:R-:W-:Y:S05]  /*1a30*/  BSYNC B6 ;  /* 0x0000000000067941 */ /* 0x000fea0003800000 */
.L_x_15371:
[----:B------:R-:W2:Y:S01]  /*1a40*/  LDL R35, [R1+0x30] ;  /* 0x0000300001237983 */ /* 0x000ea20000100800 */
[----:B------:R-:W-:Y:S01]  /*1a50*/  ULDC.64 UR4, c[0x0][0x9f8] ;  /* 0x00027e0000047ab9 */ /* 0x000fe20000000a00 */
[----:B------:R-:W0:Y:S01]  /*1a60*/  LDC.64 R4, c[0x0][0x3f8] ;  /* 0x0000fe00ff047b82 */ /* 0x000e220000000a00 */
[----:B------:R-:W-:Y:S01]  /*1a70*/  ISETP.NE.U32.AND P0, PT, RZ, UR4, PT ;  /* 0x00000004ff007c0c */ /* 0x000fe2000bf05070 */
[----:B------:R-:W3:Y:S03]  /*1a80*/  LDL.LU R14, [R1+0x4] ;  /* 0x00000400010e7983 */ /* 0x000ee60000300800 */
[----:B------:R-:W-:Y:S01]  /*1a90*/  ISETP.NE.AND.EX P0, PT, RZ, UR5, PT, P0 ;  /* 0x00000005ff007c0c */ /* 0x000fe2000bf05300 */
[----:B------:R-:W4:Y:S02]  /*1aa0*/  LDL R12, [R1+0x34] ;  /* 0x00003400010c7983 */ /* 0x000f240000100800 */
[----:B------:R-:W1:Y:S08]  /*1ab0*/  LDC R59, c[0x0][0x3f4] ;  /* 0x0000fd00ff3b7b82 */ /* 0x000e700000000800 */
[----:B------:R-:W1:Y:S02]  /*1ac0*/  LDC.64 R62, c[0x0][0x408] ;  /* 0x00010200ff3e7b82 */ /* 0x000e640000000a00 */
[----:B------:R-:W-:-:S04]  /*1ad0*/  @P0 IADD3 R6, P1, R36, UR4, RZ ;  /* 0x0000000424060c10 */ /* 0x000fc8000ff3e0ff */
[----:B------:R-:W-:-:S05]  /*1ae0*/  @P0 IADD3.X R7, R32, UR5, RZ, P1, !PT ;  /* 0x0000000520070c10 */ /* 0x000fca0008ffe4ff */
[----:B------:R0:W4:Y:S01]  /*1af0*/  @P0 LDG.E R28, desc[UR40][R6.64] ;  /* 0x00000028061c0981 */ /* 0x000122000c1e1900 */
[----:B------:R-:W1:Y:S01]  /*1b00*/  S2R R32, SR_TID.X ;  /* 0x0000000000207919 */ /* 0x000e620000002100 */
[----:B------:R-:W-:Y:S02]  /*1b10*/  SHF.R.S32.HI R3, RZ, 0x1f, R23 ;  /* 0x0000001fff037819 */ /* 0x000fe40000011417 */
[----:B------:R-:W-:-:S03]  /*1b20*/  SHF.R.S32.HI R153, RZ, 0x1f, R152 ;  /* 0x0000001fff997819 */ /* 0x000fc60000011498 */
[-C--:B0-----:R-:W-:Y:S01]  /*1b30*/  IMAD R0, R3, R4.reuse, RZ ;  /* 0x0000000403007224 */ /* 0x081fe200078e02ff */
[----:B-----5:R-:W-:Y:S01]  /*1b40*/  SHF.R.S32.HI R7, RZ, 0x1f, R24 ;  /* 0x0000001fff077819 */ /* 0x020fe20000011418 */
[----:B------:R-:W-:Y:S01]  /*1b50*/  IMAD.WIDE.U32 R8, R23, R4, R152 ;  /* 0x0000000417087225 */ /* 0x000fe200078e0098 */
[----:B-1----:R-:W-:-:S03]  /*1b60*/  ISETP.GE.AND P0, PT, R16, R59, PT ;  /* 0x0000003b1000720c */ /* 0x002fc60003f06270 */
[C---:B------:R-:W-:Y:S02]  /*1b70*/  IMAD R13, R23.reuse, R5, R0 ;  /* 0x00000005170d7224 */ /* 0x040fe400078e0200 */
[----:B------:R-:W-:-:S04]  /*1b80*/  IMAD.WIDE.U32 R10, R23, R4, R16 ;  /* 0x00000004170a7225 */ /* 0x000fc800078e0010 */
[----:B------:R-:W-:Y:S01]  /*1b90*/  IMAD R0, R3, R62, RZ ;  /* 0x0000003e03007224 */ /* 0x000fe200078e02ff */
[----:B------:R-:W-:Y:S01]  /*1ba0*/  IADD3 R36, R32, -0x80, RZ ;  /* 0xffffff8020247810 */ /* 0x000fe20007ffe0ff */
[----:B------:R-:W-:Y:S01]  /*1bb0*/  IMAD R6, R7, R4, RZ ;  /* 0x0000000407067224 */ /* 0x000fe200078e02ff */
[----:B------:R-:W-:Y:S01]  /*1bc0*/  SEL R3, R59, RZ, P0 ;  /* 0x000000ff3b037207 */ /* 0x000fe20000000000 */
[----:B------:R-:W-:Y:S02]  /*1bd0*/  IMAD.IADD R9, R9, 0x1, R13 ;  /* 0x0000000109097824 */ /* 0x000fe400078e020d */
[----:B------:R-:W-:Y:S02]  /*1be0*/  IMAD.IADD R11, R13, 0x1, R11 ;  /* 0x000000010d0b7824 */ /* 0x000fe400078e020b */
[-C--:B------:R-:W-:Y:S01]  /*1bf0*/  IMAD R7, R7, R62.reuse, RZ ;  /* 0x0000003e07077224 */ /* 0x080fe200078e02ff */
[----:B------:R-:W-:Y:S01]  /*1c00*/  IADD3 R3, R16, R3, RZ ;  /* 0x0000000310037210 */ /* 0x000fe20007ffe0ff */
[----:B------:R-:W-:Y:S01]  /*1c10*/  IMAD.WIDE.U32 R52, R23, R62, R152 ;  /* 0x0000003e17347225 */ /* 0x000fe200078e0098 */
[----:B------:R-:W-:-:S03]  /*1c20*/  SHF.L.U64.HI R66, R4, 0x7, R5 ;  /* 0x0000000704427819 */ /* 0x000fc60000010205 */
[C---:B------:R-:W-:Y:S02]  /*1c30*/  IMAD R15, R23.reuse, R63, R0 ;  /* 0x0000003f170f7224 */ /* 0x040fe400078e0200 */
[----:B------:R-:W-:Y:S01]  /*1c40*/  IMAD.WIDE.U32 R54, R23, R62, R16 ;  /* 0x0000003e17367225 */ /* 0x000fe200078e0010 */
[----:B------:R-:W-:-:S03]  /*1c50*/  SHF.L.U64.HI R64, R62, 0x7, R63 ;  /* 0x000000073e407819 */ /* 0x000fc6000001023f */
[----:B------:R-:W-:Y:S02]  /*1c60*/  IMAD.IADD R68, R31, 0x1, R30 ;  /* 0x000000011f447824 */ /* 0x000fe400078e021e */
[----:B------:R-:W-:Y:S01]  /*1c70*/  IMAD.WIDE.U32 R20, R24, R4, R8 ;  /* 0x0000000418147225 */ /* 0x000fe200078e0008 */
[----:B------:R-:W-:-:S03]  /*1c80*/  SHF.R.S32.HI R0, RZ, 0x1f, R3 ;  /* 0x0000001fff007819 */ /* 0x000fc60000011403 */
[----:B------:R-:W-:-:S04]  /*1c90*/  IMAD.WIDE.U32 R30, R24, R4, R10 ;  /* 0x00000004181e7225 */ /* 0x000fc800078e000a */
[----:B------:R-:W-:Y:S02]  /*1ca0*/  IMAD.SHL.U32 R65, R4, 0x80, RZ ;  /* 0x0000008004417824 */ /* 0x000fe400078e00ff */
[----:B------:R-:W-:Y:S02]  /*1cb0*/  IMAD R7, R24, R63, R7 ;  /* 0x0000003f18077224 */ /* 0x000fe400078e0207 */
[----:B------:R-:W-:Y:S02]  /*1cc0*/  IMAD.IADD R53, R53, 0x1, R15 ;  /* 0x0000000135357824 */ /* 0x000fe400078e020f */
[----:B------:R-:W-:Y:S01]  /*1cd0*/  IMAD.IADD R55, R15, 0x1, R55 ;  /* 0x000000010f377824 */ /* 0x000fe200078e0237 */
[----:B------:R-:W-:Y:S01]  /*1ce0*/  LEA.HI R0, R0, R3, RZ, 0x3 ;  /* 0x0000000300007211 */ /* 0x000fe200078f18ff */
[----:B------:R-:W-:-:S04]  /*1cf0*/  IMAD.WIDE.U32 R52, R24, R62, R52 ;  /* 0x0000003e18347225 */ /* 0x000fc800078e0034 */
[----:B------:R-:W-:-:S04]  /*1d00*/  IMAD.WIDE.U32 R54, R24, R62, R54 ;  /* 0x0000003e18367225 */ /* 0x000fc800078e0036 */
[----:B------:R-:W-:Y:S01]  /*1d10*/  IMAD R3, R24, R5, R6 ;  /* 0x0000000518037224 */ /* 0x000fe200078e0206 */
[----:B------:R-:W-:-:S03]  /*1d20*/  LOP3.LUT R6, R0, 0xfffffff8, RZ, 0xc0, !PT ;  /* 0xfffffff800067812 */ /* 0x000fc600078ec0ff */
[----:B------:R-:W-:Y:S01]  /*1d30*/  IMAD.IADD R56, R3, 0x1, R31 ;  /* 0x0000000103387824 */ /* 0x000fe200078e021f */
[----:B------:R-:W-:Y:S01]  /*1d40*/  IADD3 R57, R21, R3, RZ ;  /* 0x0000000315397210 */ /* 0x000fe20007ffe0ff */
[----:B------:R-:W-:Y:S01]  /*1d50*/  IMAD.SHL.U32 R62, R62, 0x80, RZ ;  /* 0x000000803e3e7824 */ /* 0x000fe200078e00ff */
[----:B------:R-:W-:Y:S01]  /*1d60*/  SHF.R.S32.HI R61, RZ, 0x1f, R34 ;  /* 0x0000001fff3d7819 */ /* 0x000fe20000011422 */
[----:B------:R-:W-:Y:S01]  /*1d70*/  IMAD.SHL.U32 R59, R59, 0x2, RZ ;  /* 0x000000023b3b7824 */ /* 0x000fe200078e00ff */
[C---:B--2---:R-:W-:Y:S01]  /*1d80*/  LOP3.LUT P1, RZ, R35.reuse, 0x4, RZ, 0xc0, !PT ;  /* 0x0000000423ff7812 */ /* 0x044fe2000782c0ff */
[----:B------:R-:W-:Y:S01]  /*1d90*/  IMAD.SHL.U32 R67, R35, 0x40, RZ ;  /* 0x0000004023437824 */ /* 0x000fe200078e00ff */
[----:B------:R-:W-:Y:S02]  /*1da0*/  SHF.R.U32.HI R35, RZ, 0x7, R32 ;  /* 0x00000007ff237819 */ /* 0x000fe40000011620 */
[----:B---3--:R-:W-:Y:S02]  /*1db0*/  LOP3.LUT R14, R14, 0xfffffffd, RZ, 0xc0, !PT ;  /* 0xfffffffd0e0e7812 */ /* 0x008fe400078ec0ff */
[----:B------:R-:W-:-:S04]  /*1dc0*/  SHF.R.S32.HI R32, RZ, 0x1f, R36 ;  /* 0x0000001fff207819 */ /* 0x000fc80000011424 */
[----:B------:R-:W-:-:S03]  /*1dd0*/  LEA.HI R32, R32, R36, RZ, 0x2 ;  /* 0x0000002420207211 */ /* 0x000fc600078f10ff */
[----:B------:R-:W-:Y:S02]  /*1de0*/  @P1 LOP3.LUT R14, R14, 0x2, RZ, 0xfc, !PT ;  /* 0x000000020e0e1812 */ /* 0x000fe400078efcff */
[----:B------:R-:W-:-:S03]  /*1df0*/  LOP3.LUT R32, R32, 0xfffffffc, RZ, 0xc0, !PT ;  /* 0xfffffffc20207812 */ /* 0x000fc600078ec0ff */
[----:B------:R0:W-:Y:S01]  /*1e00*/  STL [R1+0x4], R14 ;  /* 0x0000040e01007387 */ /* 0x0001e20000100800 */
[----:B------:R-:W-:Y:S01]  /*1e10*/  LOP3.LUT R67, R67, 0x1c0, RZ, 0xc0, !PT ;  /* 0x000001c043437812 */ /* 0x000fe200078ec0ff */
[----:B------:R-:W-:Y:S01]  /*1e20*/  IMAD.IADD R32, R36, 0x1, -R32 ;  /* 0x0000000124207824 */ /* 0x000fe200078e0a20 */
[----:B------:R-:W-:Y:S02]  /*1e30*/  ISETP.NE.AND P6, PT, R35, 0x1, PT ;  /* 0x000000012300780c */ /* 0x000fe40003fc5270 */
[----:B0-----:R-:W-:-:S04]  /*1e40*/  SHF.R.S32.HI R14, RZ, 0x1f, R36 ;  /* 0x0000001fff0e7819 */ /* 0x001fc80000011424 */
[----:B------:R-:W-:Y:S01]  /*1e50*/  LEA.HI R14, R14, R36, RZ, 0x5 ;  /* 0x000000240e0e7211 */ /* 0x000fe200078f28ff */
[----:B------:R-:W-:Y:S01]  /*1e60*/  VIADD R36, R23, 0x60 ;  /* 0x0000006017247836 */ /* 0x000fe20000000000 */
[----:B------:R-:W-:Y:S02]  /*1e70*/  SHF.R.U32.HI R63, RZ, 0x3, R67 ;  /* 0x00000003ff3f7819 */ /* 0x000fe40000011643 */
[----:B------:R-:W-:Y:S02]  /*1e80*/  LOP3.LUT R4, R67, 0x18, R16, 0xf8, !PT ;  /* 0x0000001843047812 */ /* 0x000fe400078ef810 */
[----:B------:R-:W-:Y:S02]  /*1e90*/  SHF.L.U32 R36, R36, 0x6, RZ ;  /* 0x0000000624247819 */ /* 0x000fe400000006ff */
[----:B------:R-:W-:Y:S02]  /*1ea0*/  LOP3.LUT R4, R4, R63, RZ, 0x3c, !PT ;  /* 0x0000003f04047212 */ /* 0x000fe400078e3cff */
[----:B------:R-:W-:Y:S01]  /*1eb0*/  SHF.R.S32.HI R14, RZ, 0x5, R14 ;  /* 0x00000005ff0e7819 */ /* 0x000fe2000001140e */
[----:B------:R-:W-:Y:S01]  /*1ec0*/  VIADD R82, R35, 0x8 ;  /* 0x0000000823527836 */ /* 0x000fe20000000000 */
[----:B------:R-:W-:Y:S01]  /*1ed0*/  LOP3.LUT R36, R36, 0x1c0, RZ, 0xc0, !PT ;  /* 0x000001c024247812 */ /* 0x000fe200078ec0ff */
[----:B------:R-:W-:-:S02]  /*1ee0*/  IMAD R60, R32, 0x60, R23 ;  /* 0x00000060203c7824 */ /* 0x000fc400078e0217 */
[----:B------:R-:W-:Y:S01]  /*1ef0*/  IMAD R58, R14, 0x200, R4 ;  /* 0x000002000e3a7824 */ /* 0x000fe200078e0204 */
[--C-:B------:R-:W-:Y:S01]  /*1f00*/  LOP3.LUT R4, R67, 0x38, R0.reuse, 0xf8, !PT ;  /* 0x0000003843047812 */ /* 0x100fe200078ef800 */
[----:B------:R-:W-:Y:S02]  /*1f10*/  IMAD.IADD R35, R53, 0x1, R7 ;  /* 0x0000000135237824 */ /* 0x000fe400078e0207 */
[----:B------:R-:W-:Y:S01]  /*1f20*/  IMAD.IADD R32, R7, 0x1, R55 ;  /* 0x0000000107207824 */ /* 0x000fe200078e0237 */
[--C-:B------:R-:W-:Y:S02]  /*1f30*/  SHF.R.S32.HI R7, RZ, 0x3, R0.reuse ;  /* 0x00000003ff077819 */ /* 0x100fe40000011400 */
[----:B------:R-:W-:Y:S01]  /*1f40*/  LOP3.LUT R0, R36, 0x38, R0, 0xf8, !PT ;  /* 0x0000003824007812 */ /* 0x000fe200078ef800 */
[----:B------:R-:W-:Y:S01]  /*1f50*/  VIADD R36, R23, 0x60 ;  /* 0x0000006017247836 */ /* 0x000fe20000000000 */
[----:B------:R-:W-:Y:S05]  /*1f60*/  @!P6 WARPSYNC.ALL ;  /* 0x000000000000e948 */ /* 0x000fea0003800000 */
[----:B------:R-:W-:Y:S01]  /*1f70*/  IMAD.SHL.U32 R36, R36, 0x40, RZ ;  /* 0x0000004024247824 */ /* 0x000fe200078e00ff */
[----:B------:R-:W-:Y:S01]  /*1f80*/  LOP3.LUT R3, R4, R63, RZ, 0x3c, !PT ;  /* 0x0000003f04037212 */ /* 0x000fe200078e3cff */
[----:B------:R-:W-:-:S03]  /*1f90*/  ULDC UR4, c[0x0][0x2f4] ;  /* 0x0000bd0000047ab9 */ /* 0x000fc60000000800 */
[----:B------:R-:W-:-:S04]  /*1fa0*/  LOP3.LUT R36, R36, 0x1c0, RZ, 0xc0, !PT ;  /* 0x000001c024247812 */ /* 0x000fc800078ec0ff */
[----:B------:R-:W-:-:S04]  /*1fb0*/  SHF.R.U32.HI R36, RZ, 0x3, R36 ;  /* 0x00000003ff247819 */ /* 0x000fc80000011624 */
[----:B------:R-:W-:Y:S01]  /*1fc0*/  LOP3.LUT R0, R0, R36, RZ, 0x3c, !PT ;  /* 0x0000002400007212 */ /* 0x000fe200078e3cff */
[----:B------:R-:W-:Y:S01]  /*1fd0*/  IMAD R3, R14, 0x200, R3 ;  /* 0x000002000e037824 */ /* 0x000fe200078e0203 */
[----:B------:R-:W-:Y:S01]  /*1fe0*/  @!P6 BAR.SYNC.DEFER_BLOCKING 0x9, 0x100 ;  /* 0x024400000000eb1d */ /* 0x000fe20000010000 */
[----:B------:R-:W-:Y:S02]  /*1ff0*/  ISETP.GE.AND P1, PT, R16, UR4, PT ;  /* 0x0000000410007c0c */ /* 0x000fe4000bf26270 */
[----:B------:R-:W-:Y:S01]  /*2000*/  ISETP.GE.AND P2, PT, R18, UR4, PT ;  /* 0x0000000412007c0c */ /* 0x000fe2000bf46270 */
[----:B----4-:R-:W-:Y:S01]  /*2010*/  IMAD.IADD R0, R12, 0x1, R0 ;  /* 0x000000010c007824 */ /* 0x010fe200078e0200 */
[----:B------:R-:W-:Y:S02]  /*2020*/  SHF.R.S32.HI R5, RZ, 0x1f, R28 ;  /* 0x0000001fff057819 */ /* 0x000fe4000001141c */
[----:B------:R-:W-:-:S09]  /*2030*/  SHF.R.S32.HI R4, RZ, 0x1f, R6 ;  /* 0x0000001fff047819 */ /* 0x000fd20000011406 */
.L_x_15428:
[----:B--2---:R-:W2:Y:S01]  /*2040*/  LDL R38, [R1+0x30] ;  /* 0x0000300001267983 */ /* 0x004ea20000100800 */
[----:B------:R-:W0:Y:S03]  /*2050*/  LDC R73, c[0x0][0x430] ;  /* 0x00010c00ff497b82 */ /* 0x000e260000000800 */
[----:B---34-:R-:W3:Y:S01]  /*2060*/  LDL.LU R37, [R1+0x4] ;  /* 0x0000040001257983 */ /* 0x018ee20000300800 */
[----:B------:R-:W-:Y:S02]  /*2070*/  IADD3 R26, R26, -0x1, RZ ;  /* 0xffffffff1a1a7810 */ /* 0x000fe40007ffe0ff */
[----:B------:R-:W-:Y:S02]  /*2080*/  MOV R72, RZ ;  /* 0x000000ff00487202 */ /* 0x000fe40000000f00 */
[----:B------:R-:W1:Y:S01]  /*2090*/  LDC R78, c[0x0][0x3f4] ;  /* 0x0000fd00ff4e7b82 */ /* 0x000e620000000800 */
[----:B------:R-:W-:-:S04]  /*20a0*/  IMAD R8, R26, 0x80, R60 ;  /* 0x000000801a087824 */ /* 0x000fc800078e023c */
[----:B------:R-:W-:Y:S01]  /*20b0*/  IMAD.IADD R36, R68, 0x1, R8 ;  /* 0x0000000144247824 */ /* 0x000fe200078e0208 */
[----:B------:R-:W-:-:S03]  /*20c0*/  ISETP.GE.AND P3, PT, R8, R29, PT ;  /* 0x0000001d0800720c */ /* 0x000fc60003f66270 */
[----:B------:R-:W-:Y:S01]  /*20d0*/  IMAD.MOV.U32 R12, RZ, RZ, R36 ;  /* 0x000000ffff0c7224 */ /* 0x000fe200078e0024 */
[----:B------:R-:W-:Y:S02]  /*20e0*/  ISETP.GT.OR P3, PT, R60, 0x7f, P3 ;  /* 0x0000007f3c00780c */ /* 0x000fe40001f64670 */
[----:B0-----:R-:W-:-:S11]  /*20f0*/  ISETP.NE.AND P4, PT, R73, 0x1, PT ;  /* 0x000000014900780c */ /* 0x001fd60003f85270 */
        /* <DEDUP_REMOVED lines=16> */
[----:B------:R-:W-:Y:S05]  /*2200*/  YIELD ;  /* 0x0000000000007946 */ /* 0x000fea0003800000 */
[C---:B------:R-:W-:Y:S01]  /*2210*/  VIADD R70, R10.reuse, 0x20 ;  /* 0x000000200a467836 */ /* 0x040fe20000000000 */
[----:B------:R-:W-:Y:S01]  /*2220*/  BSSY B0, `(.L_x_15373) ;  /* 0x0000305000007945 */ /* 0x000fe20003800000 */
[----:B------:R-:W-:Y:S01]  /*2230*/  IMAD.MOV R12, RZ, RZ, -R12 ;  /* 0x000000ffff0c7224 */ /* 0x000fe200078e0a0c */
[----:B------:R-:W-:-:S03]  /*2240*/  LEA R71, R10, R25, 0x1 ;  /* 0x000000190a477211 */ /* 0x000fc600078e08ff */
[----:B------:R-:W-:Y:S01]  /*2250*/  IMAD R73, R73, R12, R36 ;  /* 0x0000000c49497224 */ /* 0x000fe200078e0224 */
[----:B--2---:R-:W-:Y:S02]  /*2260*/  LOP3.LUT P5, RZ, R38, 0x4, RZ, 0xc0, !PT ;  /* 0x0000000426ff7812 */ /* 0x004fe400078ac0ff */
[----:B---3--:R-:W-:-:S04]  /*2270*/  LOP3.LUT R37, R37, 0xfffffffe, RZ, 0xc0, !PT ;  /* 0xfffffffe25257812 */ /* 0x008fc800078ec0ff */
[----:B------:R-:W-:Y:S02]  /*2280*/  @P3 LOP3.LUT R37, R37, 0x1, RZ, 0xfc, !PT ;  /* 0x0000000125253812 */ /* 0x000fe400078efcff */
[----:B------:R-:W-:-:S03]  /*2290*/  ISETP.GE.AND P3, PT, R78, 0x1, PT ;  /* 0x000000014e00780c */ /* 0x000fc60003f66270 */
[----:B------:R0:W-:Y:S02]  /*22a0*/  STL [R1+0x4], R37 ;  /* 0x0000042501007387 */ /* 0x0001e40000100800 */
[----:B------:R-:W-:-:S04]  /*22b0*/  @P5 VIADD R70, R10, 0xffffffe0 ;  /* 0xffffffe00a465836 */ /* 0x000fc80000000000 */
[----:B------:R-:W-:-:S04]  /*22c0*/  IMAD R70, R70, 0x2, R25 ;  /* 0x0000000246467824 */ /* 0x000fc800078e0219 */
[----:B0-----:R-:W-:Y:S05]  /*22d0*/  @!P3 BRA `(.L_x_15374) ;  /* 0x0000002800d4b947 */ /* 0x001fea0003800000 */
        /* <DEDUP_REMOVED lines=20> */
[----:B------:R-:W-:Y:S02]  /*2420*/  SHF.R.S32.HI R8, RZ, 0x1f, R26 ;  /* 0x0000001fff087819 */ /* 0x000fe4000001141a */
[----:B------:R-:W-:Y:S01]  /*2430*/  IMAD.IADD R9, R87, 0x1, R11 ;  /* 0x0000000157097824 */ /* 0x000fe200078e020b */
[----:B------:R-:W-:Y:S01]  /*2440*/  LEA R85, P3, R86, UR4, 0x1 ;  /* 0x0000000456557c11 */ /* 0x000fe2000f8608ff */
[----:B------:R-:W-:Y:S01]  /*2450*/  ULDC.U8 UR4, c[0x0][0x410] ;  /* 0x0001040000047ab9 */ /* 0x000fe20000000000 */
[----:B------:R-:W-:-:S02]  /*2460*/  IMAD R13, R64, R26, RZ ;  /* 0x0000001a400d7224 */ /* 0x000fc400078e02ff */
        /* <DEDUP_REMOVED lines=9> */
[----:B------:R0:W5:Y:S01]  /*2500*/  LDL R80, [R1] ;  /* 0x0000000001507983 */ /* 0x0001620000100800 */
        /* <DEDUP_REMOVED lines=31> */
.L_x_15377:
[----:B------:R-:W-:Y:S05]  /*2700*/  BSYNC B1 ;  /* 0x0000000000017941 */ /* 0x000fea0003800000 */
.L_x_15376:
[----:B0-----:R-:W-:Y:S01]  /*2710*/  VIADD R12, R23, 0x60 ;  /* 0x00000060170c7836 */ /* 0x001fe20000000000 */
[----:B------:R-:W-:Y:S01]  /*2720*/  BSSY B1, `(.L_x_15378) ;  /* 0x0000021000017945 */ /* 0x000fe20003800000 */
[----:B-----5:R-:W-:Y:S01]  /*2730*/  MOV R15, R44 ;  /* 0x0000002c000f7202 */ /* 0x020fe20000000f00 */
[----:B------:R-:W-:Y:S02]  /*2740*/  IMAD.MOV.U32 R79, RZ, RZ, R45 ;  /* 0x000000ffff4f7224 */ /* 0x000fe400078e002d */
        /* <DEDUP_REMOVED lines=30> */
.L_x_15379:
[----:B------:R-:W-:Y:S05]  /*2930*/  BSYNC B1 ;  /* 0x0000000000017941 */ /* 0x000fea0003800000 */
.L_x_15378:
        /* <DEDUP_REMOVED lines=9> */
[----:B------:R-:W-:Y:S02]  /*29d0*/  ISETP.NE.AND P5, PT, R156, 0x3, PT ;  /* 0x000000039c00780c */ /* 0x000fe40003fa5270 */
        /* <DEDUP_REMOVED lines=17> */
.L_x_15380:
[----:B------:R-:W-:Y:S01]  /*2af0*/  IMAD R69, R19, 0x8, R2 ;  /* 0x0000000813457824 */ /* 0x000fe200078e0202 */
[----:B------:R-:W-:Y:S01]  /*2b00*/  SHF.L.U32 R77, R157, 0x1f, RZ ;  /* 0x0000001f9d4d7819 */ /* 0x000fe200000006ff */
[----:B------:R-:W-:Y:S03]  /*2b10*/  BSSY B1, `(.L_x_15381) ;  /* 0x0000003000017945 */ /* 0x000fe60003800000 */
[----:B------:R-:W0:Y:S02]  /*2b20*/  SYNCS.PHASECHK.TRANS64.TRYWAIT P6, [R69+URZ+0x16890], R77 ;  /* 0x0168904d450075a7 */ /* 0x000e2400080c017f */
[----:B0-----:R-:W-:Y:S05]  /*2b30*/  @!P6 BRA `(.L_x_15382) ;  /* 0x000001740038e947 */ /* 0x001fea0003800000 */
.L_x_15624:
[----:B------:R-:W-:Y:S05]  /*2b40*/  BSYNC B1 ;  /* 0x0000000000017941 */ /* 0x000fea0003800000 */
.L_x_15381:
[----:B------:R-:W-:-:S03]  /*2b50*/  UMOV UR4, 0xffffffff ;  /* 0xffffffff00047882 */ /* 0x000fc60000000000 */
[----:B------:R-:W-:Y:S05]  /*2b60*/  BRA.DIV UR4, `(.L_x_15383) ;  /* 0x0000017604407947 */ /* 0x000fea000b800000 */
[----:B------:R1:W2:Y:S04]  /*2b70*/  SHFL.IDX PT, R79, R86, RZ, 0x1c1f ;  /* 0x001c1fff564f7589 */ /* 0x0002a800000e0000 */
[----:B------:R1:W3:Y:S02]  /*2b80*/  SHFL.IDX PT, R14, R85, RZ, 0x1c1f ;  /* 0x001c1fff550e7589 */ /* 0x0002e400000e0000 */
.L_x_15628:
        /* <DEDUP_REMOVED lines=13> */
[----:B------:R-:W-:Y:S01]  /*2c60*/  HADD2.F32 R11, -RZ, R9.H1_H1 ;  /* 0x30000009ff0b7230 */ /* 0x000fe20000004100 */
[----:B------:R-:W-:Y:S01]  /*2c70*/  SHF.R.U32.HI R51, RZ, 0x10, R51 ;  /* 0x00000010ff337819 */ /* 0x000fe20000011633 */
[----:B------:R-:W-:Y:S01]  /*2c80*/  HADD2.F32 R50, -RZ, R48.H0_H0 ;  /* 0x20000030ff327230 */ /* 0x000fe20000004100 */
[----:B------:R-:W-:Y:S01]  /*2c90*/  SHF.R.U32.HI R49, RZ, 0x10, R49 ;  /* 0x00000010ff317819 */ /* 0x000fe20000011631 */
[----:B------:R-:W-:Y:S02]  /*2ca0*/  HADD2.F32 R92, -RZ, R92.H0_H0 ;  /* 0x2000005cff5c7230 */ /* 0x000fe40000004100 */
[----:B------:R-:W-:Y:S02]  /*2cb0*/  HADD2.F32 R51, -RZ, R51.H0_H0 ;  /* 0x20000033ff337230 */ /* 0x000fe40000004100 */
[----:B------:R-:W-:-:S02]  /*2cc0*/  HADD2.F32 R9, -RZ, R9.H0_H0 ;  /* 0x20000009ff097230 */ /* 0x000fc40000004100 */
        /* <DEDUP_REMOVED lines=31> */
.L_x_15389:
[----:B------:R-:W-:Y:S05]  /*2ec0*/  BSYNC B3 ;  /* 0x0000000000037941 */ /* 0x000fea0003800000 */
.L_x_15388:
[----:B0-----:R4:W-:Y:S02]  /*2ed0*/  ST.E.128 desc[UR40][R12.64], R8 ;  /* 0x000000080c007985 */ /* 0x0019e4000c101d28 */
.L_x_15387:
[----:B------:R-:W-:Y:S05]  /*2ee0*/  BSYNC B2 ;  /* 0x0000000000027941 */ /* 0x000fea0003800000 */
.L_x_15386:
[----:B------:R-:W-:Y:S05]  /*2ef0*/  @P2 BRA `(.L_x_15385) ;  /* 0x0000000000c82947 */ /* 0x000fea0003800000 */
[----:B------:R-:W5:Y:S01]  /*2f00*/  LDL R15, [R1] ;  /* 0x00000000010f7983 */ /* 0x000f620000100800 */
[C---:B---34-:R-:W-:Y:S01]  /*2f10*/  LEA R12, P3, R18.reuse, R14, 0x1 ;  /* 0x0000000e120c7211 */ /* 0x058fe200078608ff */
[----:B------:R-:W-:Y:S02]  /*2f20*/  BSSY B2, `(.L_x_15390) ;  /* 0x000002e000027945 */ /* 0x000fe40003800000 */
[----:B------:R3:W4:Y:S01]  /*2f30*/  LDS.128 R8, [R70+0xe000] ;  /* 0x00e0000046087984 */ /* 0x0007220000000c00 */
[----:B--2---:R-:W-:Y:S02]  /*2f40*/  LEA.HI.X R13, R18, R79, R155, 0x1, P3 ;  /* 0x0000004f120d7211 */ /* 0x004fe400018f0c9b */
[----:B-----5:R-:W-:-:S13]  /*2f50*/  ISETP.GE.AND P3, PT, R15, R78, PT ;  /* 0x0000004e0f00720c */ /* 0x020fda0003f66270 */
[----:B---34-:R-:W-:Y:S05]  /*2f60*/  @P3 BRA `(.L_x_15391) ;  /* 0x0000000000a43947 */ /* 0x018fea0003800000 */
[--C-:B------:R-:W-:Y:S01]  /*2f70*/  SHF.R.U64 R44, R44, 0x10, R45.reuse ;  /* 0x000000102c2c7819 */ /* 0x100fe2000000122d */
[--C-:B------:R-:W-:Y:S01]  /*2f80*/  HADD2.F32 R15, -RZ, R11.reuse.H1_H1 ;  /* 0x3000000bff0f7230 */ /* 0x100fe20000004100 */
[----:B------:R-:W-:Y:S01]  /*2f90*/  SHF.R.U32.HI R49, RZ, 0x10, R45 ;  /* 0x00000010ff317819 */ /* 0x000fe2000001162d */
[----:B------:R-:W-:Y:S01]  /*2fa0*/  HADD2.F32 R11, -RZ, R11.H0_H0 ;  /* 0x2000000bff0b7230 */ /* 0x000fe20000004100 */
[--C-:B------:R-:W-:Y:S01]  /*2fb0*/  SHF.R.U64 R45, R46, 0x10, R47.reuse ;  /* 0x000000102e2d7819 */ /* 0x100fe2000000122f */
[----:B------:R-:W-:Y:S01]  /*2fc0*/  HADD2.F32 R44, -RZ, R44.H0_H0 ;  /* 0x2000002cff2c7230 */ /* 0x000fe20000004100 */
[----:B------:R-:W-:Y:S01]  /*2fd0*/  SHF.R.U32.HI R48, RZ, 0x10, R47 ;  /* 0x00000010ff307819 */ /* 0x000fe2000001162f */
[----:B------:R-:W-:Y:S01]  /*2fe0*/  HADD2.F32 R46, -RZ, R49.H0_H0 ;  /* 0x20000031ff2e7230 */ /* 0x000fe20000004100 */
[----:B------:R-:W-:Y:S01]  /*2ff0*/  MOV R14, R10 ;  /* 0x0000000a000e7202 */ /* 0x000fe20000000f00 */
[----:B------:R-:W-:Y:S02]  /*3000*/  HADD2.F32 R45, -RZ, R45.H0_H0 ;  /* 0x2000002dff2d7230 */ /* 0x000fe40000004100 */
[----:B------:R-:W-:-:S02]  /*3010*/  HADD2.F32 R48, -RZ, R48.H0_H0 ;  /* 0x20000030ff307230 */ /* 0x000fc40000004100 */
[--C-:B------:R-:W-:Y:S02]  /*3020*/  HADD2.F32 R10, -RZ, R9.reuse.H1_H1 ;  /* 0x30000009ff0a7230 */ /* 0x100fe40000004100 */
[----:B------:R-:W-:Y:S02]  /*3030*/  HADD2.F32 R9, -RZ, R9.H0_H0 ;  /* 0x20000009ff097230 */ /* 0x000fe40000004100 */
[-C--:B------:R-:W-:Y:S01]  /*3040*/  FMUL.FTZ R92, R15, R48.reuse ;  /* 0x000000300f5c7220 */ /* 0x080fe20000410000 */
[----:B------:R-:W-:Y:S01]  /*3050*/  FMUL.FTZ R48, R11, R48 ;  /* 0x000000300b307220 */ /* 0x000fe20000410000 */
[CC--:B------:R-:W-:Y:S01]  /*3060*/  FMUL.FTZ R50, R10.reuse, R45.reuse ;  /* 0x0000002d0a327220 */ /* 0x0c0fe20000410000 */
[----:B------:R-:W-:Y:S01]  /*3070*/  FMUL.FTZ R45, R9, R45 ;  /* 0x0000002d092d7220 */ /* 0x000fe20000410000 */
[----:B------:R-:W-:Y:S02]  /*3080*/  FFMA.FTZ R92, R11, R46, -R92 ;  /* 0x0000002e0b5c7223 */ /* 0x000fe4000001085c */
[----:B------:R-:W-:Y:S01]  /*3090*/  FFMA.FTZ R50, R9, R44, -R50 ;  /* 0x0000002c09327223 */ /* 0x000fe20000010832 */
[----:B------:R-:W-:Y:S01]  /*30a0*/  FFMA.FTZ R51, R15, R46, R48 ;  /* 0x0000002e0f337223 */ /* 0x000fe20000010030 */
[----:B------:R-:W-:Y:S01]  /*30b0*/  FFMA.FTZ R47, R10, R44, R45 ;  /* 0x0000002c0a2f7223 */ /* 0x000fe2000001002d */
[----:B------:R-:W-:-:S02]  /*30c0*/  HADD2.F32 R11, -RZ, R90.H1_H1 ;  /* 0x3000005aff0b7230 */ /* 0x000fc40000004100 */
[----:B------:R-:W-:Y:S02]  /*30d0*/  HADD2.F32 R90, -RZ, R90.H0_H0 ;  /* 0x2000005aff5a7230 */ /* 0x000fe40000004100 */
[----:B------:R-:W-:Y:S02]  /*30e0*/  HADD2.F32 R15, -RZ, R89.H1_H1 ;  /* 0x30000059ff0f7230 */ /* 0x000fe40000004100 */
        /* <DEDUP_REMOVED lines=17> */
.L_x_15391:
[----:B------:R-:W-:Y:S05]  /*3200*/  BSYNC B2 ;  /* 0x0000000000027941 */ /* 0x000fea0003800000 */
.L_x_15390:
[----:B------:R2:W-:Y:S02]  /*3210*/  ST.E.128 desc[UR40][R12.64], R8 ;  /* 0x000000080c007985 */ /* 0x0005e4000c101d28 */
.L_x_15385:
[----:B------:R-:W-:Y:S05]  /*3220*/  BSYNC B1 ;  /* 0x0000000000017941 */ /* 0x000fea0003800000 */
.L_x_15384:
[----:B------:R-:W-:-:S03]  /*3230*/  UMOV UR4, 0xffffffff ;  /* 0xffffffff00047882 */ /* 0x000fc60000000000 */
[----:B------:R-:W-:Y:S05]  /*3240*/  BRA.DIV UR4, `(.L_x_15392) ;  /* 0x0000016e04d07947 */ /* 0x000fea000b800000 */
[----:B------:R0:W0:Y:S04]  /*3250*/  SHFL.IDX PT, R45, R86, 0x1, 0x1c1f ;  /* 0x003c1f00562d7f89 */ /* 0x00002800000e0000 */
[----:B---3--:R3:W0:Y:S02]  /*3260*/  SHFL.IDX PT, R14, R85, 0x1, 0x1c1f ;  /* 0x003c1f00550e7f89 */ /* 0x00862400000e0000 */
.L_x_15632:
[----:B------:R-:W-:Y:S05]  /*3270*/  @P4 BRA `(.L_x_15393) ;  /* 0x0000001c00fc4947 */ /* 0x000fea0003800000 */
[----:B------:R-:W-:Y:S04]  /*3280*/  BSSY B1, `(.L_x_15394) ;  /* 0x0000033000017945 */ /* 0x000fe80003800000 */
[----:B------:R-:W-:Y:S05]  /*3290*/  @P1 BRA `(.L_x_15395) ;  /* 0x0000000000c41947 */ /* 0x000fea0003800000 */
[----:B--2-4-:R2:W4:Y:S01]  /*32a0*/  LDS.128 R8, [R71+0x11000] ;  /* 0x0110000047087984 */ /* 0x0145220000000c00 */
[C---:B0-----:R-:W-:Y:S01]  /*32b0*/  LEA R12, P3, R16.reuse, R14, 0x1 ;  /* 0x0000000e100c7211 */ /* 0x041fe200078608ff */
[----:B------:R-:W-:Y:S03]  /*32c0*/  BSSY B2, `(.L_x_15396) ;  /* 0x000002d000027945 */ /* 0x000fe60003800000 */
[----:B------:R-:W-:Y:S02]  /*32d0*/  LEA.HI.X R13, R16, R45, R17, 0x1, P3 ;  /* 0x0000002d100d7211 */ /* 0x000fe400018f0c11 */
        /* <DEDUP_REMOVED lines=21> */
[----:B------:R-:W-:Y:S01]  /*3430*/  FFMA.FTZ R49, R40, R42, R47 ;  /* 0x0000002a28317223 */ /* 0x000fe2000001002f */
[----:B------:R-:W-:-:S02]  /*3440*/  HADD2.F32 R40, -RZ, R88.H0_H0 ;  /* 0x20000058ff287230 */ /* 0x000fc40000004100 */
[----:B------:R-:W-:Y:S01]  /*3450*/  FFMA.FTZ R48, R11, R42, -R48 ;  /* 0x0000002a0b307223 */ /* 0x000fe20000010830 */
[----:B------:R-:W-:Y:S02]  /*3460*/  HADD2.F32 R9, -RZ, R8.H1_H1 ;  /* 0x30000008ff097230 */ /* 0x000fe40000004100 */
[--C-:B------:R-:W-:Y:S02]  /*3470*/  HADD2.F32 R10, -RZ, R15.reuse.H1_H1 ;  /* 0x3000000fff0a7230 */ /* 0x100fe40000004100 */
[----:B------:R-:W-:Y:S02]  /*3480*/  HADD2.F32 R88, -RZ, R88.H1_H1 ;  /* 0x30000058ff587230 */ /* 0x000fe40000004100 */
[----:B------:R-:W-:Y:S01]  /*3490*/  FMUL.FTZ R41, R9, R40 ;  /* 0x0000002809297220 */ /* 0x000fe20000410000 */
[----:B------:R-:W-:Y:S02]  /*34a0*/  HADD2.F32 R8, -RZ, R8.H0_H0 ;  /* 0x20000008ff087230 */ /* 0x000fe40000004100 */
[----:B------:R-:W-:-:S02]  /*34b0*/  HADD2.F32 R15, -RZ, R15.H0_H0 ;  /* 0x2000000fff0f7230 */ /* 0x000fc40000004100 */
[----:B------:R-:W-:Y:S01]  /*34c0*/  FMUL.FTZ R42, R10, R88 ;  /* 0x000000580a2a7220 */ /* 0x000fe20000410000 */
        /* <DEDUP_REMOVED lines=12> */
.L_x_15397:
[----:B------:R-:W-:Y:S05]  /*3590*/  BSYNC B2 ;  /* 0x0000000000027941 */ /* 0x000fea0003800000 */
.L_x_15396:
[----:B----4-:R0:W-:Y:S02]  /*35a0*/  ST.E.128 desc[UR40][R12.64], R8 ;  /* 0x000000080c007985 */ /* 0x0101e4000c101d28 */
.L_x_15395:
[----:B------:R-:W-:Y:S05]  /*35b0*/  BSYNC B1 ;  /* 0x0000000000017941 */ /* 0x000fea0003800000 */
.L_x_15394:
[----:B------:R-:W-:Y:S05]  /*35c0*/  @P2 BRA `(.L_x_15393) ;  /* 0x0000001c00282947 */ /* 0x000fea0003800000 */
[----:B------:R-:W5:Y:S01]  /*35d0*/  LDL R15, [R1] ;  /* 0x00000000010f7983 */ /* 0x000f620000100800 */
[C---:B0-2-4-:R-:W-:Y:S01]  /*35e0*/  LEA R12, P3, R18.reuse, R14, 0x1 ;  /* 0x0000000e120c7211 */ /* 0x055fe200078608ff */
[----:B------:R-:W-:Y:S02]  /*35f0*/  BSSY B1, `(.L_x_15398) ;  /* 0x000002e000017945 */ /* 0x000fe40003800000 */
[----:B------:R0:W2:Y:S01]  /*3600*/  LDS.128 R8, [R70+0x11000] ;  /* 0x0110000046087984 */ /* 0x0000a20000000c00 */
[----:B------:R-:W-:Y:S02]  /*3610*/  LEA.HI.X R13, R18, R45, R155, 0x1, P3 ;  /* 0x0000002d120d7211 */ /* 0x000fe400018f0c9b */
[----:B-----5:R-:W-:-:S13]  /*3620*/  ISETP.GE.AND P3, PT, R15, R78, PT ;  /* 0x0000004e0f00720c */ /* 0x020fda0003f66270 */
[----:B0-2---:R-:W-:Y:S05]  /*3630*/  @P3 BRA `(.L_x_15399) ;  /* 0x0000000000a43947 */ /* 0x005fea0003800000 */
[--C-:B------:R-:W-:Y:S01]  /*3640*/  SHF.R.U64 R36, R36, 0x10, R37.reuse ;  /* 0x0000001024247819 */ /* 0x100fe20000001225 */
[----:B------:R-:W-:Y:S01]  /*3650*/  IMAD.MOV.U32 R14, RZ, RZ, R10 ;  /* 0x000000ffff0e7224 */ /* 0x000fe200078e000a */
        /* <DEDUP_REMOVED lines=39> */
.L_x_15399:
[----:B------:R-:W-:Y:S05]  /*38d0*/  BSYNC B1 ;  /* 0x0000000000017941 */ /* 0x000fea0003800000 */
.L_x_15398:
[----:B------:R0:W-:Y:S01]  /*38e0*/  ST.E.128 desc[UR40][R12.64], R8 ;  /* 0x000000080c007985 */ /* 0x0001e2000c101d28 */
[----:B------:R-:W-:Y:S05]  /*38f0*/  BRA `(.L_x_15393) ;  /* 0x00000018005c7947 */ /* 0x000fea0003800000 */
.L_x_15375:
[C---:B------:R-:W-:Y:S02]  /*3900*/  ISETP.GE.AND P3, PT, R23.reuse, R76, PT ;  /* 0x0000004c1700720c */ /* 0x040fe40003f66270 */
[----:B------:R-:W-:Y:S02]  /*3910*/  CS2R R38, SRZ ;  /* 0x0000000000267805 */ /* 0x000fe4000001ff00 */
[----:B------:R-:W-:Y:S02]  /*3920*/  IADD3 R44, R23, 0x60, RZ ;  /* 0x00000060172c7810 */ /* 0x000fe40007ffe0ff */
        /* <DEDUP_REMOVED lines=45> */
.L_x_15401:
[----:B------:R-:W-:Y:S05]  /*3c00*/  BSYNC B1 ;  /* 0x0000000000017941 */ /* 0x000fea0003800000 */
.L_x_15400:
[----:B-----5:R-:W-:Y:S01]  /*3c10*/  IMAD.MOV.U32 R9, RZ, RZ, R47 ;  /* 0x000000ffff097224 */ /* 0x020fe200078e002f */
[----:B------:R-:W-:Y:S01]  /*3c20*/  MOV R10, R44 ;  /* 0x0000002c000a7202 */ /* 0x000fe20000000f00 */
[----:B------:R-:W-:Y:S01]  /*3c30*/  IMAD.MOV.U32 R8, RZ, RZ, R46 ;  /* 0x000000ffff087224 */ /* 0x000fe200078e002e */
[----:B------:R-:W-:Y:S01]  /*3c40*/  ISETP.NE.AND P5, PT, R156, 0x3, PT ;  /* 0x000000039c00780c */ /* 0x000fe20003fa5270 */
        /* <DEDUP_REMOVED lines=25> */
[----:B------:R-:W-:Y:S02]  /*3de0*/  PRMT R97, R10, 0x7610, R97 ;  /* 0x000076100a617816 */ /* 0x000fe40000000061 */
[----:B------:R-:W-:Y:S01]  /*3df0*/  PRMT R101, R11, 0x7610, R101 ;  /* 0x000076100b657816 */ /* 0x000fe20000000065 */
[----:B------:R-:W-:Y:S06]  /*3e00*/  @!P5 BRA `(.L_x_15402) ;  /* 0x000000000004d947 */ /* 0x000fec0003800000 */
[----:B------:R-:W-:Y:S01]  /*3e10*/  BPT.TRAP 0x1 ;  /* 0x000000040000795c */ /* 0x000fe20000300000 */
.L_x_15402:
[----:B------:R-:W-:Y:S01]  /*3e20*/  IMAD R69, R19, 0x8, R2 ;  /* 0x0000000813457824 */ /* 0x000fe200078e0202 */
[----:B------:R-:W-:Y:S01]  /*3e30*/  SHF.L.U32 R77, R157, 0x1f, RZ ;  /* 0x0000001f9d4d7819 */ /* 0x000fe200000006ff */
[----:B------:R-:W1:Y:S01]  /*3e40*/  LDC R88, c[0x0][0x2f4] ;  /* 0x0000bd00ff587b82 */ /* 0x000e620000000800 */
[----:B------:R-:W-:Y:S02]  /*3e50*/  BSSY B1, `(.L_x_15403) ;  /* 0x0000003000017945 */ /* 0x000fe40003800000 */
[----:B------:R-:W2:Y:S02]  /*3e60*/  SYNCS.PHASECHK.TRANS64.TRYWAIT P4, [R69+URZ+0x16890], R77 ;  /* 0x0168904d450075a7 */ /* 0x000ea4000808017f */
[----:B--2---:R-:W-:Y:S05]  /*3e70*/  @!P4 BRA `(.L_x_15404) ;  /* 0x00000164000cc947 */ /* 0x004fea0003800000 */
.L_x_15633:
[----:B------:R-:W-:Y:S05]  /*3e80*/  BSYNC B1 ;  /* 0x0000000000017941 */ /* 0x000fea0003800000 */
.L_x_15403:
[----:B------:R-:W-:Y:S01]  /*3e90*/  UMOV UR4, 0xffffffff ;  /* 0xffffffff00047882 */ /* 0x000fe20000000000 */
[----:B-1----:R-:W-:Y:S02]  /*3ea0*/  IADD3 R90, -R59, R88, RZ ;  /* 0x000000583b5a7210 */ /* 0x002fe40007ffe1ff */
[----:B------:R-:W-:Y:S05]  /*3eb0*/  BRA.DIV UR4, `(.L_x_15405) ;  /* 0x0000016604107947 */ /* 0x000fea000b800000 */
[----:B------:R1:W3:Y:S04]  /*3ec0*/  SHFL.IDX PT, R81, R86, RZ, 0x1c1f ;  /* 0x001c1fff56517589 */ /* 0x0002e800000e0000 */
[----:B------:R1:W4:Y:S02]  /*3ed0*/  SHFL.IDX PT, R80, R85, RZ, 0x1c1f ;  /* 0x001c1fff55507589 */ /* 0x00032400000e0000 */
.L_x_15637:
        /* <DEDUP_REMOVED lines=13> */
[----:B------:R-:W-:Y:S01]  /*3fb0*/  LEA.HI.SX32 R8, R8, R7, 0x1c ;  /* 0x0000000708087211 */ /* 0x000fe200078fe2ff */
[----:B------:R-:W-:Y:S01]  /*3fc0*/  IMAD R9, R9, 0x2, R2 ;  /* 0x0000000209097824 */ /* 0x000fe200078e0202 */
[----:B------:R-:W-:-:S03]  /*3fd0*/  LEA.HI R10, R10, R11, RZ, 0x5 ;  /* 0x0000000b0a0a7211 */ /* 0x000fc600078f28ff */
[----:B------:R-:W-:Y:S01]  /*3fe0*/  IMAD.SHL.U32 R87, R8, 0x8, RZ ;  /* 0x0000000808577824 */ /* 0x000fe200078e00ff */
[----:B------:R-:W-:-:S04]  /*3ff0*/  SHF.R.S32.HI R10, RZ, 0x5, R10 ;  /* 0x00000005ff0a7819 */ /* 0x000fc8000001140a */
[----:B------:R-:W-:-:S04]  /*4000*/  LOP3.LUT R8, R67, 0x38, R87, 0xf8, !PT ;  /* 0x0000003843087812 */ /* 0x000fc800078ef857 */
[----:B------:R-:W-:-:S05]  /*4010*/  LOP3.LUT R8, R8, R63, RZ, 0x3c, !PT ;  /* 0x0000003f08087212 */ /* 0x000fca00078e3cff */
[----:B------:R-:W-:-:S05]  /*4020*/  IMAD R8, R10, 0x200, R8 ;  /* 0x000002000a087824 */ /* 0x000fca00078e0208 */
[----:B------:R-:W-:-:S05]  /*4030*/  LEA R11, R19, R8, 0xd ;  /* 0x00000008130b7211 */ /* 0x000fca00078e68ff */
        /* <DEDUP_REMOVED lines=10> */
[--C-:B------:R-:W-:Y:S01]  /*40e0*/  SHF.R.U64 R38, R38, 0x10, R39.reuse ;  /* 0x0000001026267819 */ /* 0x100fe20000001227 */
[----:B------:R-:W-:Y:S01]  /*40f0*/  HADD2.F32 R100, -RZ, R94.H0_H0 ;  /* 0x2000005eff647230 */ /* 0x000fe20000004100 */
[----:B------:R-:W-:Y:S02]  /*4100*/  SHF.R.U32.HI R40, RZ, 0x10, R39 ;  /* 0x00000010ff287819 */ /* 0x000fe40000011627 */
[----:B------:R-:W-:-:S02]  /*4110*/  SHF.R.U64 R39, R42, 0x10, R43 ;  /* 0x000000102a277819 */ /* 0x000fc4000000122b */
[----:B------:R-:W-:Y:S01]  /*4120*/  SHF.R.U32.HI R42, RZ, 0x10, R43 ;  /* 0x00000010ff2a7819 */ /* 0x000fe2000001162b */
[----:B---3--:R-:W-:Y:S01]  /*4130*/  IMAD.MOV.U32 R43, RZ, RZ, R13 ;  /* 0x000000ffff2b7224 */ /* 0x008fe200078e000d */
[----:B------:R-:W-:Y:S01]  /*4140*/  SHF.R.U32.HI R41, RZ, 0x10, R41 ;  /* 0x00000010ff297819 */ /* 0x000fe20000011629 */
[----:B0-----:R-:W-:Y:S02]  /*4150*/  IMAD.MOV.U32 R13, RZ, RZ, R11 ;  /* 0x000000ffff0d7224 */ /* 0x001fe400078e000b */
[----:B------:R-:W-:Y:S02]  /*4160*/  HADD2.F32 R11, -RZ, R9.H0_H0 ;  /* 0x20000009ff0b7230 */ /* 0x000fe40000004100 */
[--C-:B------:R-:W-:Y:S02]  /*4170*/  HADD2.F32 R96, -RZ, R43.reuse.H0_H0 ;  /* 0x2000002bff607230 */ /* 0x100fe40000004100 */
[----:B------:R-:W-:Y:S02]  /*4180*/  HADD2.F32 R43, -RZ, R43.H1_H1 ;  /* 0x3000002bff2b7230 */ /* 0x000fe40000004100 */
[----:B------:R-:W-:-:S02]  /*4190*/  HADD2.F32 R102, -RZ, R41.H0_H0 ;  /* 0x20000029ff667230 */ /* 0x000fc40000004100 */
[CC--:B------:R-:W-:Y:S01]  /*41a0*/  FMUL.FTZ R94, R96.reuse, R101.reuse ;  /* 0x00000065605e7220 */ /* 0x0c0fe20000410000 */
[----:B------:R-:W-:Y:S02]  /*41b0*/  HADD2.F32 R41, -RZ, R9.H1_H1 ;  /* 0x30000009ff297230 */ /* 0x000fe40000004100 */
[----:B------:R-:W-:Y:S01]  /*41c0*/  FMUL.FTZ R9, R11, R101 ;  /* 0x000000650b097220 */ /* 0x000fe20000410000 */
[-C--:B------:R-:W-:Y:S01]  /*41d0*/  FMUL.FTZ R104, R43, R102.reuse ;  /* 0x000000662b687220 */ /* 0x080fe20000410000 */
[-C--:B------:R-:W-:Y:S01]  /*41e0*/  FFMA.FTZ R11, R11, R99.reuse, -R94 ;  /* 0x000000630b0b7223 */ /* 0x080fe2000001085e */
        /* <DEDUP_REMOVED lines=8> */
[--C-:B------:R-:W-:Y:S02]  /*4270*/  HADD2.F32 R43, -RZ, R15.reuse.H0_H0 ;  /* 0x2000000fff2b7230 */ /* 0x100fe40000004100 */
[----:B------:R-:W-:Y:S02]  /*4280*/  HADD2.F32 R98, -RZ, R15.H1_H1 ;  /* 0x3000000fff627230 */ /* 0x000fe40000004100 */
[--C-:B------:R-:W-:Y:S02]  /*4290*/  HADD2.F32 R15, -RZ, R13.reuse.H0_H0 ;  /* 0x2000000dff0f7230 */ /* 0x100fe40000004100 */
[----:B------:R-:W-:Y:S02]  /*42a0*/  HADD2.F32 R41, -RZ, R13.H1_H1 ;  /* 0x3000000dff297230 */ /* 0x000fe40000004100 */
[----:B------:R-:W-:Y:S01]  /*42b0*/  FMUL.FTZ R104, R98, R99 ;  /* 0x0000006362687220 */ /* 0x000fe20000410000 */
[----:B------:R-:W-:-:S02]  /*42c0*/  HADD2.F32 R42, -RZ, R40.H0_H0 ;  /* 0x20000028ff2a7230 */ /* 0x000fc40000004100 */
[-C--:B------:R-:W-:Y:S01]  /*42d0*/  FMUL.FTZ R40, R43, R102.reuse ;  /* 0x000000662b287220 */ /* 0x080fe20000410000 */
[----:B------:R-:W-:Y:S01]  /*42e0*/  FMUL.FTZ R102, R15, R102 ;  /* 0x000000660f667220 */ /* 0x000fe20000410000 */
[----:B------:R-:W-:Y:S02]  /*42f0*/  FMUL.FTZ R99, R41, R99 ;  /* 0x0000006329637220 */ /* 0x000fe40000410000 */
[-C--:B------:R-:W-:Y:S01]  /*4300*/  FFMA.FTZ R13, R15, R100.reuse, -R40 ;  /* 0x000000640f0d7223 */ /* 0x080fe20000010828 */
[----:B------:R-:W-:Y:S01]  /*4310*/  FFMA.FTZ R15, R43, R100, R102 ;  /* 0x000000642b0f7223 */ /* 0x000fe20000010066 */
[-C--:B------:R-:W-:Y:S01]  /*4320*/  FFMA.FTZ R40, R41, R42.reuse, -R104 ;  /* 0x0000002a29287223 */ /* 0x080fe20000010868 */
[----:B------:R-:W-:Y:S01]  /*4330*/  FFMA.FTZ R42, R98, R42, R99 ;  /* 0x0000002a622a7223 */ /* 0x000fe20000010063 */
[----:B------:R-:W-:Y:S02]  /*4340*/  HADD2.F32 R102, -RZ, R37.H0_H0 ;  /* 0x20000025ff667230 */ /* 0x000fe40000004100 */
[--C-:B------:R-:W-:Y:S01]  /*4350*/  HADD2.F32 R98, -RZ, R97.reuse.H1_H1 ;  /* 0x30000061ff627230 */ /* 0x100fe20000004100 */
[----:B------:R-:W-:Y:S01]  /*4360*/  F2FP.F16.F32.PACK_AB R40, R40, R13 ;  /* 0x0000000d2828723e */ /* 0x000fe200000000ff */
[----:B------:R-:W-:Y:S01]  /*4370*/  HADD2.F32 R100, -RZ, R97.H0_H0 ;  /* 0x20000061ff647230 */ /* 0x000fe20000004100 */
[----:B------:R-:W-:Y:S01]  /*4380*/  F2FP.F16.F32.PACK_AB R13, R96, R9 ;  /* 0x00000009600d723e */ /* 0x000fe200000000ff */
[----:B------:R-:W-:Y:S01]  /*4390*/  HADD2.F32 R43, -RZ, R12.H0_H0 ;  /* 0x2000000cff2b7230 */ /* 0x000fe20000004100 */
[----:B------:R-:W-:Y:S01]  /*43a0*/  MOV R9, R11 ;  /* 0x0000000b00097202 */ /* 0x000fe20000000f00 */
[----:B------:R-:W-:Y:S01]  /*43b0*/  HADD2.F32 R37, -RZ, R8.H0_H0 ;  /* 0x20000008ff257230 */ /* 0x000fe20000004100 */
[----:B------:R-:W-:Y:S01]  /*43c0*/  F2FP.F16.F32.PACK_AB R15, R42, R15 ;  /* 0x0000000f2a0f723e */ /* 0x000fe200000000ff */
[----:B------:R-:W-:-:S02]  /*43d0*/  HADD2.F32 R97, -RZ, R12.H1_H1 ;  /* 0x3000000cff617230 */ /* 0x000fc40000004100 */
[----:B------:R-:W-:Y:S02]  /*43e0*/  HADD2.F32 R41, -RZ, R8.H1_H1 ;  /* 0x30000008ff297230 */ /* 0x000fe40000004100 */
[-C--:B------:R-:W-:Y:S01]  /*43f0*/  FMUL.FTZ R8, R43, R100.reuse ;  /* 0x000000642b087220 */ /* 0x080fe20000410000 */
[----:B------:R-:W-:Y:S01]  /*4400*/  FMUL.FTZ R12, R37, R100 ;  /* 0x00000064250c7220 */ /* 0x000fe20000410000 */
[-C--:B------:R-:W-:Y:S01]  /*4410*/  FMUL.FTZ R100, R97, R102.reuse ;  /* 0x0000006661647220 */ /* 0x080fe20000410000 */
[----:B------:R-:W-:Y:S02]  /*4420*/  HADD2.F32 R99, -RZ, R39.H0_H0 ;  /* 0x20000027ff637230 */ /* 0x000fe40000004100 */
[----:B------:R-:W-:Y:S01]  /*4430*/  FMUL.FTZ R102, R41, R102 ;  /* 0x0000006629667220 */ /* 0x000fe20000410000 */
[----:B------:R-:W-:Y:S01]  /*4440*/  FFMA.FTZ R8, R37, R98, -R8 ;  /* 0x0000006225087223 */ /* 0x000fe20000010808 */
[----:B------:R-:W-:Y:S01]  /*4450*/  FFMA.FTZ R37, R41, R36, -R100 ;  /* 0x0000002429257223 */ /* 0x000fe20000010864 */
[----:B------:R-:W-:-:S02]  /*4460*/  HADD2.F32 R39, -RZ, R14.H0_H0 ;  /* 0x2000000eff277230 */ /* 0x000fc40000004100 */
[----:B------:R-:W-:Y:S01]  /*4470*/  FFMA.FTZ R41, R97, R36, R102 ;  /* 0x0000002461297223 */ /* 0x000fe20000010066 */
[--C-:B------:R-:W-:Y:S02]  /*4480*/  HADD2.F32 R97, -RZ, R95.reuse.H1_H1 ;  /* 0x3000005fff617230 */ /* 0x100fe40000004100 */
[----:B------:R-:W-:Y:S01]  /*4490*/  FFMA.FTZ R12, R43, R98, R12 ;  /* 0x000000622b0c7223 */ /* 0x000fe2000001000c */
[----:B------:R-:W-:Y:S01]  /*44a0*/  HADD2.F32 R36, -RZ, R10.H0_H0 ;  /* 0x2000000aff247230 */ /* 0x000fe20000004100 */
[----:B------:R-:W-:Y:S01]  /*44b0*/  F2FP.F16.F32.PACK_AB R8, R37, R8 ;  /* 0x000000082508723e */ /* 0x000fe200000000ff */
[----:B------:R-:W-:Y:S02]  /*44c0*/  HADD2.F32 R14, -RZ, R14.H1_H1 ;  /* 0x3000000eff0e7230 */ /* 0x000fe40000004100 */
[----:B------:R-:W-:Y:S01]  /*44d0*/  FMUL.FTZ R101, R39, R97 ;  /* 0x0000006127657220 */ /* 0x000fe20000410000 */
[----:B------:R-:W-:Y:S01]  /*44e0*/  HADD2.F32 R10, -RZ, R10.H1_H1 ;  /* 0x3000000aff0a7230 */ /* 0x000fe20000004100 */
[----:B------:R-:W-:Y:S01]  /*44f0*/  F2FP.F16.F32.PACK_AB R12, R41, R12 ;  /* 0x0000000c290c723e */ /* 0x000fe200000000ff */
[----:B------:R-:W-:-:S02]  /*4500*/  HADD2.F32 R43, -RZ, R95.H0_H0 ;  /* 0x2000005fff2b7230 */ /* 0x000fc40000004100 */
[----:B------:R-:W-:Y:S02]  /*4510*/  HADD2.F32 R95, -RZ, R38.H0_H0 ;  /* 0x20000026ff5f7230 */ /* 0x000fe40000004100 */
[----:B------:R-:W-:Y:S01]  /*4520*/  FMUL.FTZ R38, R36, R97 ;  /* 0x0000006124267220 */ /* 0x000fe20000410000 */
[-C--:B------:R-:W-:Y:S01]  /*4530*/  FMUL.FTZ R97, R14, R99.reuse ;  /* 0x000000630e617220 */ /* 0x080fe20000410000 */
[----:B------:R-:W-:Y:S01]  /*4540*/  FMUL.FTZ R99, R10, R99 ;  /* 0x000000630a637220 */ /* 0x000fe20000410000 */
[-C--:B------:R-:W-:Y:S01]  /*4550*/  FFMA.FTZ R101, R36, R43.reuse, -R101 ;  /* 0x0000002b24657223 */ /* 0x080fe20000010865 */
[----:B------:R-:W-:Y:S01]  /*4560*/  FFMA.FTZ R38, R39, R43, R38 ;  /* 0x0000002b27267223 */ /* 0x000fe20000010026 */
[-C--:B------:R-:W-:Y:S01]  /*4570*/  FFMA.FTZ R10, R10, R95.reuse, -R97 ;  /* 0x0000005f0a0a7223 */ /* 0x080fe20000010861 */
[----:B------:R-:W-:Y:S01]  /*4580*/  FFMA.FTZ R99, R14, R95, R99 ;  /* 0x0000005f0e637223 */ /* 0x000fe20000010063 */
[----:B------:R-:W-:-:S03]  /*4590*/  IMAD.MOV.U32 R11, RZ, RZ, R40 ;  /* 0x000000ffff0b7224 */ /* 0x000fc600078e0028 */
[----:B------:R-:W-:Y:S02]  /*45a0*/  F2FP.F16.F32.PACK_AB R10, R10, R101 ;  /* 0x000000650a0a723e */ /* 0x000fe400000000ff */
[----:B------:R-:W-:-:S07]  /*45b0*/  F2FP.F16.F32.PACK_AB R14, R99, R38 ;  /* 0x00000026630e723e */ /* 0x000fce00000000ff */
.L_x_15409:
[----:B------:R-:W-:Y:S05]  /*45c0*/  BSYNC B2 ;  /* 0x0000000000027941 */ /* 0x000fea0003800000 */
.L_x_15408:
[----:B------:R-:W-:Y:S01]  /*45d0*/  ISETP.GE.AND P4, PT, R87, R88, PT ;  /* 0x000000585700720c */ /* 0x000fe20003f86270 */
[----:B0-----:R0:W-:-:S12]  /*45e0*/  ST.E.128 desc[UR40][R78.64], R8 ;  /* 0x000000084e007985 */ /* 0x0011d8000c101d28 */
[----:B------:R-:W-:-:S05]  /*45f0*/  @!P4 IMAD.WIDE R80, R87, 0x2, R80 ;  /* 0x000000025750c825 */ /* 0x000fca00078e0250 */
[----:B---3--:R0:W-:Y:S02]  /*4600*/  @!P4 ST.E.128 desc[UR40][R80.64], R12 ;  /* 0x0000000c5000c985 */ /* 0x0081e4000c101d28 */
.L_x_15407:
[----:B------:R-:W-:Y:S05]  /*4610*/  BSYNC B1 ;  /* 0x0000000000017941 */ /* 0x000fea0003800000 */
.L_x_15406:
[----:B------:R-:W-:-:S03]  /*4620*/  UMOV UR4, 0xffffffff ;  /* 0xffffffff00047882 */ /* 0x000fc60000000000 */
[----:B------:R-:W-:Y:S05]  /*4630*/  BRA.DIV UR4, `(.L_x_15410) ;  /* 0x0000015e047c7947 */ /* 0x000fea000b800000 */
[----:B------:R0:W0:Y:S04]  /*4640*/  SHFL.IDX PT, R39, R86, 0x1, 0x1c1f ;  /* 0x003c1f0056277f89 */ /* 0x00002800000e0000 */
[----:B------:R0:W0:Y:S02]  /*4650*/  SHFL.IDX PT, R38, R85, 0x1, 0x1c1f ;  /* 0x003c1f0055267f89 */ /* 0x00002400000e0000 */
.L_x_15641:
        /* <DEDUP_REMOVED lines=12> */
[----:B------:R-:W-:Y:S01]  /*4720*/  LEA.HI R90, R9, R90, RZ, 0x4 ;  /* 0x0000005a095a7211 */ /* 0x000fe200078f20ff */
[----:B------:R-:W-:Y:S01]  /*4730*/  IMAD R9, R19, 0x2000, R0 ;  /* 0x0000200013097824 */ /* 0x000fe200078e0200 */
[----:B------:R-:W-:-:S02]  /*4740*/  LOP3.LUT R11, R11, 0x1c0, RZ, 0xc0, !PT ;  /* 0x000001c00b0b7812 */ /* 0x000fc400078ec0ff */
[----:B------:R-:W-:Y:S01]  /*4750*/  LEA.HI.SX32 R41, R90, R7, 0x1c ;  /* 0x000000075a297211 */ /* 0x000fe200078fe2ff */
[----:B------:R-:W-:Y:S01]  /*4760*/  IMAD R9, R9, 0x2, R2 ;  /* 0x0000000209097824 */ /* 0x000fe200078e0202 */
[----:B------:R-:W-:Y:S02]  /*4770*/  LOP3.LUT R8, R8, 0x1c0, RZ, 0xc0, !PT ;  /* 0x000001c008087812 */ /* 0x000fe400078ec0ff */
[----:B------:R-:W-:Y:S01]  /*4780*/  SHF.R.U32.HI R11, RZ, 0x3, R11 ;  /* 0x00000003ff0b7819 */ /* 0x000fe2000001160b */
[----:B------:R-:W-:Y:S01]  /*4790*/  IMAD.SHL.U32 R41, R41, 0x8, RZ ;  /* 0x0000000829297824 */ /* 0x000fe200078e00ff */
[----:B------:R-:W-:-:S04]  /*47a0*/  LEA.HI.X R37, R6, R39, R4, 0x1, P4 ;  /* 0x0000002706257211 */ /* 0x000fc800020f0c04 */
[----:B------:R-:W-:-:S04]  /*47b0*/  LOP3.LUT R8, R8, 0x38, R41, 0xf8, !PT ;  /* 0x0000003808087812 */ /* 0x000fc800078ef829 */
[----:B------:R-:W-:-:S05]  /*47c0*/  LOP3.LUT R8, R8, R11, RZ, 0x3c, !PT ;  /* 0x0000000b08087212 */ /* 0x000fca00078e3cff */
[----:B-----5:R-:W-:-:S05]  /*47d0*/  IMAD.IADD R8, R10, 0x1, R8 ;  /* 0x000000010a087824 */ /* 0x020fca00078e0208 */
[----:B------:R-:W-:-:S05]  /*47e0*/  LEA R11, R19, R8, 0xd ;  /* 0x00000008130b7211 */ /* 0x000fca00078e68ff */
[----:B------:R-:W-:Y:S02]  /*47f0*/  IMAD R12, R11, 0x2, R2 ;  /* 0x000000020b0c7824 */ /* 0x000fe400078e0202 */
[----:B------:R-:W0:Y:S04]  /*4800*/  LDS.128 R8, [R9+0xe400] ;  /* 0x00e4000009087984 */ /* 0x000e280000000c00 */
[----:B------:R-:W0:Y:S01]  /*4810*/  LDS.128 R12, [R12+0xe400] ;  /* 0x00e400000c0c7984 */ /* 0x000e220000000c00 */
[----:B------:R-:W-:Y:S05]  /*4820*/  @P3 BRA `(.L_x_15412) ;  /* 0x00000004005c3947 */ /* 0x000fea0003800000 */
[--C-:B------:R-:W-:Y:S02]  /*4830*/  SHF.R.U64 R42, R44, 0x10, R45.reuse ;  /* 0x000000102c2a7819 */ /* 0x100fe4000000122d */
[----:B------:R-:W-:Y:S01]  /*4840*/  SHF.R.U32.HI R78, RZ, 0x10, R45 ;  /* 0x00000010ff4e7819 */ /* 0x000fe2000001162d */
[----:B0-----:R-:W-:Y:S01]  /*4850*/  IMAD.MOV.U32 R45, RZ, RZ, R8 ;  /* 0x000000ffff2d7224 */ /* 0x001fe200078e0008 */
[----:B------:R-:W-:Y:S01]  /*4860*/  SHF.R.U64 R44, R48, 0x10, R49 ;  /* 0x00000010302c7819 */ /* 0x000fe20000001231 */
[----:B------:R-:W-:Y:S01]  /*4870*/  IMAD.MOV.U32 R8, RZ, RZ, R13 ;  /* 0x000000ffff087224 */ /* 0x000fe200078e000d */
[----:B------:R-:W-:Y:S01]  /*4880*/  SHF.R.U32.HI R48, RZ, 0x10, R49 ;  /* 0x00000010ff307819 */ /* 0x000fe20000011631 */
[--C-:B------:R-:W-:Y:S01]  /*4890*/  HADD2.F32 R49, -RZ, R93.reuse.H0_H0 ;  /* 0x2000005dff317230 */ /* 0x100fe20000004100 */
[--C-:B------:R-:W-:Y:S01]  /*48a0*/  SHF.R.U64 R40, R46, 0x10, R47.reuse ;  /* 0x000000102e287819 */ /* 0x100fe2000000122f */
[----:B------:R-:W-:Y:S01]  /*48b0*/  HADD2.F32 R93, -RZ, R93.H1_H1 ;  /* 0x3000005dff5d7230 */ /* 0x000fe20000004100 */
[----:B------:R-:W-:Y:S01]  /*48c0*/  SHF.R.U32.HI R79, RZ, 0x10, R47 ;  /* 0x00000010ff4f7819 */ /* 0x000fe2000001162f */
[----:B------:R-:W-:Y:S01]  /*48d0*/  IMAD.MOV.U32 R47, RZ, RZ, R15 ;  /* 0x000000ffff2f7224 */ /* 0x000fe200078e000f */
[----:B------:R-:W-:Y:S01]  /*48e0*/  MOV R46, R12 ;  /* 0x0000000c002e7202 */ /* 0x000fe20000000f00 */
[--C-:B------:R-:W-:Y:S01]  /*48f0*/  HADD2.F32 R12, -RZ, R8.reuse.H0_H0 ;  /* 0x20000008ff0c7230 */ /* 0x100fe20000004100 */
[--C-:B------:R-:W-:Y:S01]  /*4900*/  SHF.R.U64 R43, R50, 0x10, R51.reuse ;  /* 0x00000010322b7819 */ /* 0x100fe20000001233 */
[----:B------:R-:W-:Y:S01]  /*4910*/  HADD2.F32 R15, -RZ, R8.H1_H1 ;  /* 0x30000008ff0f7230 */ /* 0x000fe20000004100 */
[----:B----4-:R-:W-:Y:S01]  /*4920*/  SHF.R.U32.HI R80, RZ, 0x10, R51 ;  /* 0x00000010ff507819 */ /* 0x010fe20000011633 */
[----:B------:R-:W-:-:S02]  /*4930*/  IMAD.MOV.U32 R13, RZ, RZ, R11 ;  /* 0x000000ffff0d7224 */ /* 0x000fc400078e000b */
[--C-:B------:R-:W-:Y:S02]  /*4940*/  HADD2.F32 R8, -RZ, R9.reuse.H0_H0 ;  /* 0x20000009ff087230 */ /* 0x100fe40000004100 */
        /* <DEDUP_REMOVED lines=16> */
[-C--:B-1----:R-:W-:Y:S01]  /*4a50*/  FMUL.FTZ R86, R48, R51.reuse ;  /* 0x0000003330567220 */ /* 0x082fe20000410000 */
[----:B------:R-:W-:Y:S02]  /*4a60*/  HADD2.F32 R80, -RZ, R80.H0_H0 ;  /* 0x20000050ff507230 */ /* 0x000fe40000004100 */
[----:B------:R-:W-:Y:S02]  /*4a70*/  HADD2.F32 R50, -RZ, R89.H1_H1 ;  /* 0x30000059ff327230 */ /* 0x000fe40000004100 */
[----:B------:R-:W-:Y:S01]  /*4a80*/  FMUL.FTZ R51, R15, R51 ;  /* 0x000000330f337220 */ /* 0x000fe20000410000 */
[----:B------:R-:W-:-:S02]  /*4a90*/  HADD2.F32 R47, -RZ, R13.H1_H1 ;  /* 0x3000000dff2f7230 */ /* 0x000fc40000004100 */
[----:B------:R-:W-:Y:S01]  /*4aa0*/  FMUL.FTZ R90, R49, R80 ;  /* 0x00000050315a7220 */ /* 0x000fe20000410000 */
[----:B------:R-:W-:Y:S02]  /*4ab0*/  HADD2.F32 R78, -RZ, R79.H0_H0 ;  /* 0x2000004fff4e7230 */ /* 0x000fe40000004100 */
[-C--:B------:R-:W-:Y:S01]  /*4ac0*/  FFMA.FTZ R13, R15, R50.reuse, -R86 ;  /* 0x000000320f0d7223 */ /* 0x080fe20000010856 */
[----:B------:R-:W-:Y:S01]  /*4ad0*/  FFMA.FTZ R15, R48, R50, R51 ;  /* 0x00000032300f7223 */ /* 0x000fe20000010033 */
[C---:B------:R-:W-:Y:S01]  /*4ae0*/  FMUL.FTZ R80, R47.reuse, R80 ;  /* 0x000000502f507220 */ /* 0x040fe20000410000 */
[----:B------:R-:W-:Y:S02]  /*4af0*/  HADD2.F32 R92, -RZ, R92.H0_H0 ;  /* 0x2000005cff5c7230 */ /* 0x000fe40000004100 */
[-C--:B------:R-:W-:Y:S01]  /*4b00*/  FFMA.FTZ R90, R47, R78.reuse, -R90 ;  /* 0x0000004e2f5a7223 */ /* 0x080fe2000001085a */
[----:B------:R-:W-:Y:S02]  /*4b10*/  HADD2.F32 R48, -RZ, R44.H0_H0 ;  /* 0x2000002cff307230 */ /* 0x000fe40000004100 */
[----:B------:R-:W-:Y:S01]  /*4b20*/  FFMA.FTZ R80, R49, R78, R80 ;  /* 0x0000004e31507223 */ /* 0x000fe20000010050 */
[----:B------:R-:W-:-:S02]  /*4b30*/  HADD2.F32 R47, -RZ, R46.H0_H0 ;  /* 0x2000002eff2f7230 */ /* 0x000fc40000004100 */
[--C-:B------:R-:W-:Y:S01]  /*4b40*/  HADD2.F32 R44, -RZ, R45.reuse.H0_H0 ;  /* 0x2000002dff2c7230 */ /* 0x100fe20000004100 */
[----:B------:R-:W-:Y:S01]  /*4b50*/  F2FP.F16.F32.PACK_AB R90, R90, R13 ;  /* 0x0000000d5a5a723e */ /* 0x000fe200000000ff */
        /* <DEDUP_REMOVED lines=8> */
[----:B------:R-:W-:Y:S01]  /*4be0*/  F2FP.F16.F32.PACK_AB R13, R12, R9 ;  /* 0x000000090c0d723e */ /* 0x000fe200000000ff */
[-C--:B------:R-:W-:Y:S01]  /*4bf0*/  FFMA.FTZ R92, R47, R89.reuse, R92 ;  /* 0x000000592f5c7223 */ /* 0x080fe2000001005c */
[----:B------:R-:W-:Y:S02]  /*4c00*/  HADD2.F32 R47, -RZ, R43.H0_H0 ;  /* 0x2000002bff2f7230 */ /* 0x000fe40000004100 */
[----:B------:R-:W-:Y:S01]  /*4c10*/  FFMA.FTZ R49, R44, R89, -R49 ;  /* 0x000000592c317223 */ /* 0x000fe20000010831 */
[-C--:B------:R-:W-:Y:S01]  /*4c20*/  FFMA.FTZ R50, R45, R42.reuse, -R50 ;  /* 0x0000002a2d327223 */ /* 0x080fe20000010832 */
[----:B------:R-:W-:Y:S01]  /*4c30*/  FFMA.FTZ R51, R46, R42, R51 ;  /* 0x0000002a2e337223 */ /* 0x000fe20000010033 */
        /* <DEDUP_REMOVED lines=8> */
[----:B------:R-:W-:Y:S02]  /*4cc0*/  HADD2.F32 R10, -RZ, R10.H1_H1 ;  /* 0x3000000aff0a7230 */ /* 0x000fe40000004100 */
[----:B---3--:R-:W-:Y:S01]  /*4cd0*/  FMUL.FTZ R81, R14, R47 ;  /* 0x0000002f0e517220 */ /* 0x008fe20000410000 */
[----:B------:R-:W-:Y:S02]  /*4ce0*/  HADD2.F32 R45, -RZ, R40.H0_H0 ;  /* 0x20000028ff2d7230 */ /* 0x000fe40000004100 */
[-C--:B------:R-:W-:Y:S01]  /*4cf0*/  FMUL.FTZ R79, R43, R91.reuse ;  /* 0x0000005b2b4f7220 */ /* 0x080fe20000410000 */
[----:B------:R-:W-:Y:S01]  /*4d00*/  FMUL.FTZ R40, R42, R91 ;  /* 0x0000005b2a287220 */ /* 0x000fe20000410000 */
[----:B------:R-:W-:Y:S01]  /*4d10*/  FMUL.FTZ R47, R10, R47 ;  /* 0x0000002f0a2f7220 */ /* 0x000fe20000410000 */
[----:B------:R-:W-:-:S02]  /*4d20*/  IMAD.MOV.U32 R9, RZ, RZ, R11 ;  /* 0x000000ffff097224 */ /* 0x000fc400078e000b */
[-C--:B------:R-:W-:Y:S01]  /*4d30*/  FFMA.FTZ R79, R42, R44.reuse, -R79 ;  /* 0x0000002c2a4f7223 */ /* 0x080fe2000001084f */
[----:B------:R-:W-:Y:S01]  /*4d40*/  FFMA.FTZ R40, R43, R44, R40 ;  /* 0x0000002c2b287223 */ /* 0x000fe20000010028 */
[-C--:B------:R-:W-:Y:S01]  /*4d50*/  FFMA.FTZ R10, R10, R45.reuse, -R81 ;  /* 0x0000002d0a0a7223 */ /* 0x080fe20000010851 */
[----:B------:R-:W-:Y:S01]  /*4d60*/  FFMA.FTZ R47, R14, R45, R47 ;  /* 0x0000002d0e2f7223 */ /* 0x000fe2000001002f */
[----:B------:R-:W-:-:S03]  /*4d70*/  IMAD.MOV.U32 R11, RZ, RZ, R90 ;  /* 0x000000ffff0b7224 */ /* 0x000fc600078e005a */
[----:B------:R-:W-:Y:S02]  /*4d80*/  F2FP.F16.F32.PACK_AB R10, R10, R79 ;  /* 0x0000004f0a0a723e */ /* 0x000fe400000000ff */
[----:B------:R-:W-:-:S07]  /*4d90*/  F2FP.F16.F32.PACK_AB R14, R47, R40 ;  /* 0x000000282f0e723e */ /* 0x000fce00000000ff */
.L_x_15412:
[----:B------:R-:W-:Y:S05]  /*4da0*/  BSYNC B1 ;  /* 0x0000000000017941 */ /* 0x000fea0003800000 */
.L_x_15411:
[----:B------:R-:W-:Y:S01]  /*4db0*/  ISETP.GE.AND P3, PT, R41, R88, PT ;  /* 0x000000582900720c */ /* 0x000fe20003f66270 */
[----:B0-----:R0:W-:Y:S02]  /*4dc0*/  ST.E.128 desc[UR40][R36.64], R8 ;  /* 0x0000000824007985 */ /* 0x0011e4000c101d28 */
[----:B0-----:R-:W-:Y:S01]  /*4dd0*/  MOV R8, R38 ;  /* 0x0000002600087202 */ /* 0x001fe20000000f00 */
[----:B------:R-:W-:-:S09]  /*4de0*/  IMAD.MOV.U32 R9, RZ, RZ, R39 ;  /* 0x000000ffff097224 */ /* 0x000fd200078e0027 */
[----:B------:R-:W-:Y:S05]  /*4df0*/  @P3 BRA `(.L_x_15393) ;  /* 0x00000004001c3947 */ /* 0x000fea0003800000 */
[----:B------:R-:W-:-:S05]  /*4e00*/  IMAD.WIDE R8, R41, 0x2, R8 ;  /* 0x0000000229087825 */ /* 0x000fca00078e0208 */
[----:B------:R0:W-:Y:S01]  /*4e10*/  ST.E.128 desc[UR40][R8.64], R12 ;  /* 0x0000000c08007985 */ /* 0x0001e2000c101d28 */
[----:B------:R-:W-:Y:S05]  /*4e20*/  BRA `(.L_x_15393) ;  /* 0x0000000400107947 */ /* 0x000fea0003800000 */
.L_x_15374:
[----:B------:R-:W-:-:S13]  /*4e30*/  ISETP.NE.AND P5, PT, R156, 0x3, PT ;  /* 0x000000039c00780c */ /* 0x000fda0003fa5270 */
[----:B------:R-:W-:Y:S05]  /*4e40*/  @!P5 BRA `(.L_x_15413) ;  /* 0x000000000004d947 */ /* 0x000fea0003800000 */
[----:B------:R-:W-:Y:S01]  /*4e50*/  BPT.TRAP 0x1 ;  /* 0x000000040000795c */ /* 0x000fe20000300000 */
.L_x_15413:
[----:B------:R-:W-:Y:S01]  /*4e60*/  IMAD R69, R19, 0x8, R2 ;  /* 0x0000000813457824 */ /* 0x000fe200078e0202 */
[----:B------:R-:W-:Y:S01]  /*4e70*/  SHF.L.U32 R77, R157, 0x1f, RZ ;  /* 0x0000001f9d4d7819 */ /* 0x000fe200000006ff */
[----:B------:R-:W-:Y:S01]  /*4e80*/  BSSY B1, `(.L_x_15414) ;  /* 0x0000004000017945 */ /* 0x000fe20003800000 */
[----:B------:R-:W-:Y:S02]  /*4e90*/  SHF.R.S32.HI R74, RZ, 0x1f, R73 ;  /* 0x0000001fff4a7819 */ /* 0x000fe40000011449 */
[----:B------:R-:W0:Y:S02]  /*4ea0*/  SYNCS.PHASECHK.TRANS64.TRYWAIT P3, [R69+URZ+0x16890], R77 ;  /* 0x0168904d450075a7 */ /* 0x000e24000806017f */
[----:B0-----:R-:W-:Y:S05]  /*4eb0*/  @!P3 BRA `(.L_x_15415) ;  /* 0x0000015400a8b947 */ /* 0x001fea0003800000 */
.L_x_15642:
[----:B------:R-:W-:Y:S05]  /*4ec0*/  BSYNC B1 ;  /* 0x0000000000017941 */ /* 0x000fea0003800000 */
.L_x_15414:
        /* <DEDUP_REMOVED lines=27> */
.L_x_15646:
        /* <DEDUP_REMOVED lines=13> */
.L_x_15418:
[----:B------:R-:W-:Y:S05]  /*5150*/  BSYNC B1 ;  /* 0x0000000000017941 */ /* 0x000fea0003800000 */
.L_x_15417:
[----:B------:R-:W-:-:S03]  /*5160*/  UMOV UR4, 0xffffffff ;  /* 0xffffffff00047882 */ /* 0x000fc60000000000 */
[----:B------:R-:W-:Y:S05]  /*5170*/  BRA.DIV UR4, `(.L_x_15419) ;  /* 0x0000015604587947 */ /* 0x000fea000b800000 */
[----:B--2-4-:R2:W4:Y:S04]  /*5180*/  SHFL.IDX PT, R9, R38, 0x1, 0x1c1f ;  /* 0x003c1f0026097f89 */ /* 0x01452800000e0000 */
[----:B---3--:R2:W3:Y:S02]  /*5190*/  SHFL.IDX PT, R37, R36, 0x1, 0x1c1f ;  /* 0x003c1f0024257f89 */ /* 0x0084e400000e0000 */
.L_x_15650:
        /* <DEDUP_REMOVED lines=13> */
.L_x_15393:
[----:B------:R-:W-:Y:S05]  /*5270*/  BSYNC B0 ;  /* 0x0000000000007941 */ /* 0x000fea0003800000 */
.L_x_15373:
        /* <DEDUP_REMOVED lines=16> */
.L_x_15421:
[----:B------:R-:W-:Y:S05]  /*5380*/  BSYNC B0 ;  /* 0x0000000000007941 */ /* 0x000fea0003800000 */
.L_x_15420:
[----:B------:R-:W0:Y:S01]  /*5390*/  SYNCS.PHASECHK.TRANS64.TRYWAIT P4, [R69+URZ+0x168b0], R77 ;  /* 0x0168b04d450075a7 */ /* 0x000e22000808017f */
[----:B------:R-:W-:Y:S01]  /*53a0*/  ULDC UR36, c[0x0][0x2f4] ;  /* 0x0000bd0000247ab9 */ /* 0x000fe20000000800 */
[----:B------:R-:W-:Y:S04]  /*53b0*/  BSSY B0, `(.L_x_15422) ;  /* 0x0000002000007945 */ /* 0x000fe80003800000 */
[----:B0-----:R-:W-:Y:S05]  /*53c0*/  @!P4 BRA `(.L_x_15423) ;  /* 0x000001540010c947 */ /* 0x001fea0003800000 */
.L_x_15651:
[----:B------:R-:W-:Y:S05]  /*53d0*/  BSYNC B0 ;  /* 0x0000000000007941 */ /* 0x000fea0003800000 */
.L_x_15422:
        /* <DEDUP_REMOVED lines=18> */
[----:B-1----:R-:W-:-:S04]  /*5500*/  LEA R36, P4, R8, UR4, 0x1 ;  /* 0x0000000408247c11 */ /* 0x002fc8000f8808ff */
        /* <DEDUP_REMOVED lines=15> */
.L_x_15425:
[----:B------:R-:W-:Y:S05]  /*5600*/  BSYNC B0 ;  /* 0x0000000000007941 */ /* 0x000fea0003800000 */
.L_x_15424:
        /* <DEDUP_REMOVED lines=15> */
.L_x_15427:
[----:B------:R-:W-:Y:S05]  /*5700*/  BSYNC B0 ;  /* 0x0000000000007941 */ /* 0x000fea0003800000 */
.L_x_15426:
[----:B-1----:R-:W5:Y:S01]  /*5710*/  LDL R8, [R1+0x4] ;  /* 0x0000040001087983 */ /* 0x002f620000100800 */
[----:B0-----:R-:W-:Y:S02]  /*5720*/  @!P3 VIADD R69, R69, 0x168c0 ;  /* 0x000168c04545b836 */ /* 0x001fe40000000000 */
        /* <DEDUP_REMOVED lines=16> */
[----:B---3--:R-:W0:Y:S01]  /*5830*/  S2R R9, SR_TID.X ;  /* 0x0000000000097919 */ /* 0x008e220000002100 */
[----:B------:R-:W-:Y:S02]  /*5840*/  PLOP3.LUT P0, PT, PT, PT, PT, 0x8, 0x0 ;  /* 0x000000000000781c */ /* 0x000fe40003f0e170 */
[----:B0-----:R-:W-:-:S04]  /*5850*/  SHF.R.U32.HI R9, RZ, 0x7, R9 ;  /* 0x00000007ff097819 */ /* 0x001fc80000011609 */
[----:B------:R-:W-:-:S13]  /*5860*/  ISETP.NE.AND P4, PT, R9, 0x1, PT ;  /* 0x000000010900780c */ /* 0x000fda0003f85270 */
[----:B------:R-:W-:Y:S06]  /*5870*/  @!P4 BAR.ARV 0x9, 0x100 ;  /* 0x024400000000cb1d */ /* 0x000fec0000002000 */
.L_x_15368:
[----:B------:R-:W3:Y:S01]  /*5880*/  LDL R5, [R1+0x24] ;  /* 0x0000240001057983 */ /* 0x000ee20000100800 */
        /* <DEDUP_REMOVED lines=15> */
[----:B--2---:R-:W-:Y:S01]  /*5980*/  MOV R13, RZ ;  /* 0x000000ff000d7202 */ /* 0x004fe20000000f00 */
[----:B------:R-:W-:Y:S02]  /*5990*/  IMAD.MOV.U32 R25, RZ, RZ, RZ ;  /* 0x000000ffff197224 */ /* 0x000fe400078e00ff */
[----:B------:R-:W-:Y:S01]  /*59a0*/  IMAD.MOV.U32 R90, RZ, RZ, RZ ;  /* 0x000000ffff5a7224 */ /* 0x000fe200078e00ff */
[----:B0-----:R-:W-:-:S13]  /*59b0*/  ISETP.NE.AND P1, PT, R0, 0x1, PT ;  /* 0x000000010000780c */ /* 0x001fda0003f25270 */
[----:B------:R-:W0:Y:S08]  /*59c0*/  @P1 LDC R3, c[0x0][0x44c] ;  /* 0x00011300ff031b82 */ /* 0x000e300000000800 */
[----:B------:R-:W1:Y:S01]  /*59d0*/  @P1 LDC R4, c[0x0][0x450] ;  /* 0x00011400ff041b82 */ /* 0x000e620000000800 */
[----:B---3--:R-:W-:-:S04]  /*59e0*/  VIADD R0, R5, 0xbf ;  /* 0x000000bf05007836 */ /* 0x008fc80000000000 */
[----:B0-----:R-:W-:-:S05]  /*59f0*/  @P1 IMAD.HI.U32 R3, R0, R3, RZ ;  /* 0x0000000300031227 */ /* 0x001fca00078e00ff */
[----:B-1----:R-:W-:Y:S02]  /*5a00*/  @P1 SHF.R.U32.HI R0, RZ, R4, R3 ;  /* 0x00000004ff001219 */ /* 0x002fe40000011603 */
[----:B------:R-:W-:Y:S02]  /*5a10*/  PLOP3.LUT P1, PT, PT, PT, PT, 0x80, 0x0 ;  /* 0x000000000000781c */ /* 0x000fe40003f2f070 */
[----:B------:R-:W-:-:S04]  /*5a20*/  IADD3 R0, R83, R0, RZ ;  /* 0x0000000053007210 */ /* 0x000fc80007ffe0ff */
[----:B------:R-:W-:-:S04]  /*5a30*/  SHF.R.S32.HI R3, RZ, 0x1f, R0 ;  /* 0x0000001fff037819 */ /* 0x000fc80000011400 */
[----:B------:R-:W-:Y:S01]  /*5a40*/  LEA.HI R3, R3, R0, RZ, 0x7 ;  /* 0x0000000003037211 */ /* 0x000fe200078f38ff */
[----:B------:R-:W-:-:S03]  /*5a50*/  IMAD.MOV.U32 R0, RZ, RZ, RZ ;  /* 0x000000ffff007224 */ /* 0x000fc600078e00ff */
        /* <DEDUP_REMOVED lines=8> */
.L_x_15429:
        /* <DEDUP_REMOVED lines=12> */
.L_x_15654:
[----:B------:R-:W1:Y:S01]  /*5ba0*/  LDL R3, [R1+0x14] ;  /* 0x0000140001037983 */ /* 0x000e620000100800 */
[----:B------:R-:W-:Y:S01]  /*5bb0*/  BSSY B6, `(.L_x_15432) ;  /* 0x000001b000067945 */ /* 0x000fe20003800000 */
[----:B-1----:R-:W-:-:S05]  /*5bc0*/  IMAD.HI R0, R3, 0x55555556, RZ ;  /* 0x5555555603007827 */ /* 0x002fca00078e02ff */
[----:B------:R-:W-:-:S05]  /*5bd0*/  LEA.HI R0, R0, R0, RZ, 0x1 ;  /* 0x0000000000007211 */ /* 0x000fca00078f08ff */
[----:B------:R-:W-:Y:S01]  /*5be0*/  IMAD R0, R0, -0x3, R3 ;  /* 0xfffffffd00007824 */ /* 0x000fe200078e0203 */
[----:B------:R-:W-:-:S04]  /*5bf0*/  IADD3 R3, R2, 0x8400, RZ ;  /* 0x0000840002037810 */ /* 0x000fc80007ffe0ff */
[----:B------:R-:W-:Y:S01]  /*5c00*/  LOP3.LUT P0, RZ, R3, 0x3ff, RZ, 0xc0, !PT ;  /* 0x000003ff03ff7812 */ /* 0x000fe2000780c0ff */
[----:B------:R-:W-:-:S03]  /*5c10*/  IMAD R0, R0, 0x2000, R3 ;  /* 0x0000200000007824 */ /* 0x000fc600078e0203 */
[----:B------:R-:W-:Y:S02]  /*5c20*/  P2R R25, PR, RZ, 0x1 ;  /* 0x00000001ff197803 */ /* 0x000fe40000000000 */
[----:B------:R-:W-:-:S04]  /*5c30*/  SHF.R.U32.HI R0, RZ, 0x4, R0 ;  /* 0x00000004ff007819 */ /* 0x000fc80000011600 */
[----:B------:R-:W-:-:S03]  /*5c40*/  LOP3.LUT R30, R0, 0x3fff, RZ, 0xc0, !PT ;  /* 0x00003fff001e7812 */ /* 0x000fc600078ec0ff */
[----:B------:R-:W-:Y:S05]  /*5c50*/  @!P0 BRA `(.L_x_15433) ;  /* 0x0000000000408947 */ /* 0x000fea0003800000 */
[----:B------:R-:W-:Y:S01]  /*5c60*/  MOV R0, 0x0 ;  /* 0x0000000000007802 */ /* 0x000fe20000000f00 */
        /* <DEDUP_REMOVED lines=15> */
.L_x_15433:
[----:B------:R-:W-:Y:S05]  /*5d60*/  BSYNC B6 ;  /* 0x0000000000067941 */ /* 0x000fea0003800000 */
.L_x_15432:
        /* <DEDUP_REMOVED lines=8> */
[----:B------:R1:W2:Y:S03]  /*5df0*/  SYNCS.PHASECHK.TRANS64.TRYWAIT P0, [R2+URZ+0x16800], R3 ;  /* 0x01680003020075a7 */ /* 0x0002a6000800017f */
[----:B--2---:R-:W-:Y:S05]  /*5e00*/  @!P0 NANOSLEEP.SYNCS 0x989680 ;  /* 0x009896800000895d */ /* 0x004fea0003900000 */
[----:B------:R-:W2:Y:S01]  /*5e10*/  @!P0 SYNCS.PHASECHK.TRANS64 P0, [R2+URZ+0x16800], R3 ;  /* 0x01680003020085a7 */ /* 0x000ea2000800007f */
[----:B------:R-:W-:Y:S04]  /*5e20*/  BSSY B0, `(.L_x_15435) ;  /* 0x0000006000007945 */ /* 0x000fe80003800000 */
[----:B--2---:R-:W-:Y:S05]  /*5e30*/  @P0 BRA `(.L_x_15436) ;  /* 0x0000000000100947 */ /* 0x004fea0003800000 */
.L_x_15437:
[----:B--2---:R2:W3:Y:S02]  /*5e40*/  SYNCS.PHASECHK.TRANS64.TRYWAIT P0, [R2+URZ+0x16800], R3 ;  /* 0x01680003020075a7 */ /* 0x0044e4000800017f */
[----:B---3--:R-:W-:Y:S05]  /*5e50*/  @!P0 NANOSLEEP.SYNCS 0x989680 ;  /* 0x009896800000895d */ /* 0x008fea0003900000 */
[----:B------:R-:W3:Y:S02]  /*5e60*/  @!P0 SYNCS.PHASECHK.TRANS64 P0, [R2+URZ+0x16800], R3 ;  /* 0x01680003020085a7 */ /* 0x000ee4000800007f */
[----:B---3--:R-:W-:Y:S05]  /*5e70*/  @!P0 BRA `(.L_x_15437) ;  /* 0xfffffffc00f08947 */ /* 0x008fea000383ffff */
.L_x_15436:
[----:B------:R-:W-:Y:S05]  /*5e80*/  BSYNC B0 ;  /* 0x0000000000007941 */ /* 0x000fea0003800000 */
.L_x_15435:
[----:B------:R-:W-:Y:S05]  /*5e90*/  BRA `(.L_x_15438) ;  /* 0x0000002c009c7947 */ /* 0x000fea0003800000 */
.L_x_15434:
        /* <DEDUP_REMOVED lines=29> */
[----:B-1--4-:R-:W-:Y:S05]  /*6070*/  CALL.ABS.NOINC R14 ;  /* 0x000000000e007343 */ /* 0x012fea0003c00000 */
.L_x_15440:
[----:B------:R-:W-:Y:S05]  /*6080*/  BSYNC B6 ;  /* 0x0000000000067941 */ /* 0x000fea0003800000 */
.L_x_15439:
[----:B------:R-:W2:Y:S01]  /*6090*/  LDL R20, [R1+0x24] ;  /* 0x0000240001147983 */ /* 0x000ea20000100800 */
[----:B------:R-:W-:Y:S01]  /*60a0*/  ULDC.U8 UR4, c[0x0][0x410] ;  /* 0x0001040000047ab9 */ /* 0x000fe20000000000 */
[----:B------:R-:W-:Y:S01]  /*60b0*/  BSSY B0, `(.L_x_15441) ;  /* 0x00002bd000007945 */ /* 0x000fe20003800000 */
[----:B------:R-:W-:Y:S02]  /*60c0*/  ISETP.NE.AND P0, PT, RZ, UR4, PT ;  /* 0x00000004ff007c0c */ /* 0x000fe4000bf05270 */
[----:B--2---:R-:W-:-:S11]  /*60d0*/  IADD3 R39, R23, R20, RZ ;  /* 0x0000001417277210 */ /* 0x004fd60007ffe0ff */
[----:B------:R-:W-:Y:S05]  /*60e0*/  @!P0 BRA `(.L_x_15442) ;  /* 0x0000001400a88947 */ /* 0x000fea0003800000 */
[----:B------:R-:W1:Y:S01]  /*60f0*/  LDC R32, c[0x0][0x448] ;  /* 0x00011200ff207b82 */ /* 0x000e620000000800 */
[----:B------:R-:W2:Y:S01]  /*6100*/  S2R R20, SR_TID.X ;  /* 0x0000000000147919 */ /* 0x000ea20000002100 */
[----:B------:R-:W-:Y:S01]  /*6110*/  ULDC.64 UR4, c[0x0][0x3f8] ;  /* 0x0000fe0000047ab9 */ /* 0x000fe20000000a00 */
[----:B------:R-:W-:Y:S01]  /*6120*/  MOV R9, R29 ;  /* 0x0000001d00097202 */ /* 0x000fe20000000f00 */
[----:B------:R-:W-:Y:S01]  /*6130*/  ULDC.64 UR6, c[0x0][0x408] ;  /* 0x0001020000067ab9 */ /* 0x000fe20000000a00 */
[----:B------:R-:W-:Y:S02]  /*6140*/  IMAD.MOV.U32 R8, RZ, RZ, R26 ;  /* 0x000000ffff087224 */ /* 0x000fe400078e001a */
[----:B------:R-:W-:Y:S02]  /*6150*/  IMAD.MOV.U32 R10, RZ, RZ, R24 ;  /* 0x000000ffff0a7224 */ /* 0x000fe400078e0018 */
[----:B------:R-:W-:Y:S01]  /*6160*/  IMAD.MOV.U32 R11, RZ, RZ, R31 ;  /* 0x000000ffff0b7224 */ /* 0x000fe200078e001f */
[----:B-1----:R-:W-:Y:S01]  /*6170*/  ISETP.NE.AND P0, PT, R32, 0x1, PT ;  /* 0x000000012000780c */ /* 0x002fe20003f05270 */
[----:B--2---:R-:W-:-:S12]  /*6180*/  VIADD R21, R20, 0xffffff80 ;  /* 0xffffff8014157836 */ /* 0x004fd80000000000 */
[----:B------:R-:W1:Y:S01]  /*6190*/  @P0 LDC R0, c[0x0][0x44c] ;  /* 0x00011300ff000b82 */ /* 0x000e620000000800 */
[----:B------:R-:W-:-:S04]  /*61a0*/  SHF.R.S32.HI R20, RZ, 0x1f, R21 ;  /* 0x0000001fff147819 */ /* 0x000fc80000011415 */
[----:B------:R-:W-:-:S03]  /*61b0*/  LEA.HI R20, R20, R21, RZ, 0x2 ;  /* 0x0000001514147211 */ /* 0x000fc600078f10ff */
[----:B------:R-:W2:Y:S01]  /*61c0*/  @P0 LDC R5, c[0x0][0x450] ;  /* 0x00011400ff050b82 */ /* 0x000ea20000000800 */
[----:B------:R-:W-:-:S05]  /*61d0*/  LOP3.LUT R20, R20, 0xfffffffc, RZ, 0xc0, !PT ;  /* 0xfffffffc14147812 */ /* 0x000fca00078ec0ff */
[----:B------:R-:W-:-:S04]  /*61e0*/  IMAD.IADD R20, R21, 0x1, -R20 ;  /* 0x0000000115147824 */ /* 0x000fc800078e0a14 */
[----:B------:R-:W-:-:S04]  /*61f0*/  IMAD R3, R20, 0x60, R39 ;  /* 0x0000006014037824 */ /* 0x000fc800078e0227 */
[----:B-1----:R-:W-:-:S05]  /*6200*/  @P0 IMAD.HI.U32 R0, R3, R0, RZ ;  /* 0x0000000003000227 */ /* 0x002fca00078e00ff */
[----:B--2---:R-:W-:-:S04]  /*6210*/  @P0 SHF.R.U32.HI R3, RZ, R5, R0 ;  /* 0x00000005ff030219 */ /* 0x004fc80000011600 */
        /* <DEDUP_REMOVED lines=17> */
[----:B------:R1:W2:Y:S04]  /*6330*/  SHFL.IDX PT, R3, R6, RZ, 0x1c1f ;  /* 0x001c1fff06037589 */ /* 0x0002a800000e0000 */
[----:B------:R1:W3:Y:S04]  /*6340*/  SHFL.IDX PT, R0, R4, RZ, 0x1c1f ;  /* 0x001c1fff04007589 */ /* 0x0002e800000e0000 */
[----:B------:R1:W1:Y:S04]  /*6350*/  SHFL.IDX PT, R5, R8, RZ, 0x1c1f ;  /* 0x001c1fff08057589 */ /* 0x00026800000e0000 */
[----:B0-----:R0:W0:Y:S02]  /*6360*/  SHFL.IDX PT, R14, R7, RZ, 0x1c1f ;  /* 0x001c1fff070e7589 */ /* 0x00102400000e0000 */
.L_x_15660:
[----:B------:R-:W5:Y:S01]  /*6370*/  LDL R9, [R1+0x10] ;  /* 0x0000100001097983 */ /* 0x000f620000100800 */
[----:B------:R-:W-:Y:S01]  /*6380*/  BSSY B1, `(.L_x_15444) ;  /* 0x0000020000017945 */ /* 0x000fe20003800000 */
[----:B------:R-:W-:Y:S02]  /*6390*/  CS2R R34, SRZ ;  /* 0x0000000000227805 */ /* 0x000fe4000001ff00 */
[----:B------:R-:W-:Y:S02]  /*63a0*/  CS2R R20, SRZ ;  /* 0x0000000000147805 */ /* 0x000fe4000001ff00 */
[----:B------:R-:W-:Y:S02]  /*63b0*/  CS2R R28, SRZ ;  /* 0x00000000001c7805 */ /* 0x000fe4000001ff00 */
[----:B------:R-:W-:Y:S01]  /*63c0*/  CS2R R24, SRZ ;  /* 0x0000000000187805 */ /* 0x000fe2000001ff00 */
[----:B-----5:R-:W-:-:S05]  /*63d0*/  IMAD R32, R9, R32, RZ ;  /* 0x0000002009207224 */ /* 0x020fca00078e02ff */
[----:B------:R-:W-:-:S13]  /*63e0*/  ISETP.GE.AND P0, PT, R39, R32, PT ;  /* 0x000000202700720c */ /* 0x000fda0003f06270 */
[----:B------:R-:W-:Y:S05]  /*63f0*/  @P0 BRA `(.L_x_15445) ;  /* 0x0000000000600947 */ /* 0x000fea0003800000 */
[----:B------:R-:W4:Y:S01]  /*6400*/  LDL R9, [R1] ;  /* 0x0000000001097983 */ /* 0x000f220000100800 */
[----:B------:R-:W-:-:S03]  /*6410*/  ULDC UR4, c[0x0][0x3f4] ;  /* 0x0000fd0000047ab9 */ /* 0x000fc60000000800 */
[----:B------:R-:W4:Y:S01]  /*6420*/  LDL R12, [R1+0x5c] ;  /* 0x00005c00010c7983 */ /* 0x000f220000100800 */
[----:B------:R-:W-:Y:S01]  /*6430*/  ISETP.GE.AND P2, PT, R152, UR4, PT ;  /* 0x0000000498007c0c */ /* 0x000fe2000bf46270 */
[----:B---3--:R-:W-:Y:S01]  /*6440*/  IMAD.MOV.U32 R10, RZ, RZ, R0 ;  /* 0x000000ffff0a7224 */ /* 0x008fe200078e0000 */
[----:B-1----:R-:W-:Y:S01]  /*6450*/  MOV R15, R5 ;  /* 0x00000005000f7202 */ /* 0x002fe20000000f00 */
[----:B--2---:R-:W-:Y:S01]  /*6460*/  IMAD.MOV.U32 R11, RZ, RZ, R3 ;  /* 0x000000ffff0b7224 */ /* 0x004fe200078e0003 */
[----:B------:R-:W-:Y:S02]  /*6470*/  CS2R R28, SRZ ;  /* 0x00000000001c7805 */ /* 0x000fe4000001ff00 */
[----:B------:R-:W-:Y:S02]  /*6480*/  CS2R R34, SRZ ;  /* 0x0000000000227805 */ /* 0x000fe4000001ff00 */
[----:B------:R-:W-:-:S05]  /*6490*/  CS2R R24, SRZ ;  /* 0x0000000000187805 */ /* 0x000fca000001ff00 */
[----:B------:R-:W-:-:S05]  /*64a0*/  @!P2 IMAD.WIDE R10, R152, 0x2, R10 ;  /* 0x00000002980aa825 */ /* 0x000fca00078e020a */
[----:B------:R1:W5:Y:S01]  /*64b0*/  @!P2 LD.E.64 R28, desc[UR40][R10.64] ;  /* 0x000000280a1ca980 */ /* 0x000362000c101b00 */
[----:B----4-:R-:W-:-:S13]  /*64c0*/  ISETP.GE.AND P3, PT, R9, UR4, PT ;  /* 0x0000000409007c0c */ /* 0x010fda000bf66270 */
[C---:B------:R-:W-:Y:S01]  /*64d0*/  @!P3 IMAD.SHL.U32 R37, R9.reuse, 0x2, RZ ;  /* 0x000000020925b824 */ /* 0x040fe200078e00ff */
[----:B------:R-:W-:-:S04]  /*64e0*/  @!P3 SHF.L.U64.HI R20, R9, 0x1, R12 ;  /* 0x000000010914b819 */ /* 0x000fc8000001020c */
[-C--:B------:R-:W-:Y:S02]  /*64f0*/  @!P3 IADD3 R26, P0, R0, R37.reuse, RZ ;  /* 0x00000025001ab210 */ /* 0x080fe40007f1e0ff */
[----:B0-----:R-:W-:Y:S01]  /*6500*/  @!P3 IADD3 R36, P1, R14, R37, RZ ;  /* 0x000000250e24b210 */ /* 0x001fe20007f3e0ff */
[----:B------:R-:W-:-:S04]  /*6510*/  @!P2 IMAD.WIDE R12, R152, 0x2, R14 ;  /* 0x00000002980ca825 */ /* 0x000fc800078e020e */
[--C-:B------:R-:W-:Y:S01]  /*6520*/  @!P3 IMAD.X R27, R3, 0x1, R20.reuse, P0 ;  /* 0x00000001031bb824 */ /* 0x100fe200000e0614 */
[----:B------:R1:W5:Y:S01]  /*6530*/  @!P2 LD.E.64 R34, desc[UR40][R12.64] ;  /* 0x000000280c22a980 */ /* 0x000362000c101b00 */
[----:B------:R-:W-:Y:S01]  /*6540*/  @!P3 IMAD.X R37, R5, 0x1, R20, P1 ;  /* 0x000000010525b824 */ /* 0x000fe200008e0614 */
[----:B------:R-:W-:Y:S02]  /*6550*/  CS2R R20, SRZ ;  /* 0x0000000000147805 */ /* 0x000fe4000001ff00 */
[----:B------:R1:W5:Y:S04]  /*6560*/  @!P3 LD.E.64 R24, desc[UR40][R26.64] ;  /* 0x000000281a18b980 */ /* 0x000368000c101b00 */
[----:B------:R1:W5:Y:S02]  /*6570*/  @!P3 LD.E.64 R20, desc[UR40][R36.64] ;  /* 0x000000282414b980 */ /* 0x000364000c101b00 */
.L_x_15445:
[----:B------:R-:W-:Y:S05]  /*6580*/  BSYNC B1 ;  /* 0x0000000000017941 */ /* 0x000fea0003800000 */
.L_x_15444:
[----:B---3-5:R-:W-:Y:S01]  /*6590*/  IMAD.MOV.U32 R0, RZ, RZ, R34 ;  /* 0x000000ffff007224 */ /* 0x028fe200078e0022 */
[----:B--2---:R-:W-:Y:S01]  /*65a0*/  MOV R3, R35 ;  /* 0x0000002300037202 */ /* 0x004fe20000000f00 */
[----:B-1----:R-:W-:Y:S01]  /*65b0*/  IMAD.MOV.U32 R5, RZ, RZ, R20 ;  /* 0x000000ffff057224 */ /* 0x002fe200078e0014 */
        /* <DEDUP_REMOVED lines=10> */
[----:B------:R-:W-:Y:S02]  /*6660*/  PRMT R40, R40, 0x5410, R0 ;  /* 0x0000541028287816 */ /* 0x000fe40000000000 */
[----:B------:R-:W-:Y:S02]  /*6670*/  PRMT R46, R3, 0x5410, R5 ;  /* 0x00005410032e7816 */ /* 0x000fe40000000005 */
[----:B------:R-:W-:Y:S01]  /*6680*/  PRMT R36, R9, 0x7610, R36 ;  /* 0x0000761009247816 */ /* 0x000fe20000000024 */
[----:B------:R-:W-:Y:S06]  /*6690*/  BRA.DIV UR4, `(.L_x_15446) ;  /* 0x0000014604207947 */ /* 0x000fec000b800000 */
[----:B------:R1:W2:Y:S04]  /*66a0*/  SHFL.IDX PT, R3, R6, 0x1, 0x1c1f ;  /* 0x003c1f0006037f89 */ /* 0x0002a800000e0000 */
[----:B------:R1:W3:Y:S04]  /*66b0*/  SHFL.IDX PT, R0, R4, 0x1, 0x1c1f ;  /* 0x003c1f0004007f89 */ /* 0x0002e800000e0000 */
[----:B------:R1:W1:Y:S04]  /*66c0*/  SHFL.IDX PT, R5, R8, 0x1, 0x1c1f ;  /* 0x003c1f0008057f89 */ /* 0x00026800000e0000 */
[----:B0-----:R0:W0:Y:S02]  /*66d0*/  SHFL.IDX PT, R14, R7, 0x1, 0x1c1f ;  /* 0x003c1f00070e7f89 */ /* 0x00102400000e0000 */
.L_x_15666:
[----:B-1----:R-:W5:Y:S04]  /*66e0*/  LDL R6, [R1+0x54] ;  /* 0x0000540001067983 */ /* 0x002f680000100800 */
[----:B------:R-:W4:Y:S01]  /*66f0*/  LDL R41, [R1+0x30] ;  /* 0x0000300001297983 */ /* 0x000f220000100800 */
[----:B------:R-:W-:Y:S01]  /*6700*/  VIADD R39, R39, 0x60 ;  /* 0x0000006027277836 */ /* 0x000fe20000000000 */
[----:B------:R-:W-:Y:S01]  /*6710*/  BSSY B1, `(.L_x_15447) ;  /* 0x0000023000017945 */ /* 0x000fe20003800000 */
[----:B------:R-:W-:Y:S02]  /*6720*/  CS2R R10, SRZ ;  /* 0x00000000000a7805 */ /* 0x000fe4000001ff00 */
[----:B------:R-:W-:Y:S02]  /*6730*/  CS2R R12, SRZ ;  /* 0x00000000000c7805 */ /* 0x000fe4000001ff00 */
[----:B------:R-:W-:-:S02]  /*6740*/  CS2R R8, SRZ ;  /* 0x0000000000087805 */ /* 0x000fc4000001ff00 */
[----:B------:R-:W-:Y:S02]  /*6750*/  ISETP.GE.AND P0, PT, R39, R32, PT ;  /* 0x000000202700720c */ /* 0x000fe40003f06270 */
[----:B-----5:R-:W-:-:S04]  /*6760*/  LEA.HI R4, R6, R6, RZ, 0x1 ;  /* 0x0000000606047211 */ /* 0x020fc800078f08ff */
[----:B------:R-:W-:Y:S01]  /*6770*/  LOP3.LUT R4, R4, 0xfffffffe, RZ, 0xc0, !PT ;  /* 0xfffffffe04047812 */ /* 0x000fe200078ec0ff */
[----:B----4-:R-:W-:-:S03]  /*6780*/  IMAD.SHL.U32 R31, R41, 0x40, RZ ;  /* 0x00000040291f7824 */ /* 0x010fc600078e00ff */
[----:B------:R-:W-:-:S04]  /*6790*/  IADD3 R4, R6, -R4, RZ ;  /* 0x8000000406047210 */ /* 0x000fc80007ffe0ff */
[----:B------:R-:W-:Y:S01]  /*67a0*/  SHF.L.U32 R37, R4, 0x1f, RZ ;  /* 0x0000001f04257819 */ /* 0x000fe200000006ff */
[----:B------:R-:W-:Y:S06]  /*67b0*/  @P0 BRA `(.L_x_15448) ;  /* 0x0000000000600947 */ /* 0x000fec0003800000 */
[----:B------:R-:W4:Y:S01]  /*67c0*/  LDL R15, [R1] ;  /* 0x00000000010f7983 */ /* 0x000f220000100800 */
[----:B------:R-:W-:-:S03]  /*67d0*/  ULDC UR4, c[0x0][0x3f4] ;  /* 0x0000fd0000047ab9 */ /* 0x000fc60000000800 */
[----:B------:R-:W4:Y:S01]  /*67e0*/  LDL R38, [R1+0x5c] ;  /* 0x00005c0001267983 */ /* 0x000f220000100800 */
[----:B------:R-:W-:Y:S01]  /*67f0*/  ISETP.GE.AND P2, PT, R152, UR4, PT ;  /* 0x0000000498007c0c */ /* 0x000fe2000bf46270 */
[----:B---3--:R-:W-:Y:S02]  /*6800*/  IMAD.MOV.U32 R6, RZ, RZ, R0 ;  /* 0x000000ffff067224 */ /* 0x008fe400078e0000 */
[----:B0-2---:R-:W-:Y:S01]  /*6810*/  IMAD.MOV.U32 R7, RZ, RZ, R3 ;  /* 0x000000ffff077224 */ /* 0x005fe200078e0003 */
[----:B------:R-:W-:Y:S02]  /*6820*/  CS2R R12, SRZ ;  /* 0x00000000000c7805 */ /* 0x000fe4000001ff00 */
[----:B------:R-:W-:-:S07]  /*6830*/  CS2R R26, SRZ ;  /* 0x00000000001a7805 */ /* 0x000fce000001ff00 */
[----:B------:R-:W-:-:S05]  /*6840*/  @!P2 IMAD.WIDE R6, R152, 0x2, R6 ;  /* 0x000000029806a825 */ /* 0x000fca00078e0206 */
[----:B------:R1:W5:Y:S01]  /*6850*/  @!P2 LD.E.64 R12, desc[UR40][R6.64] ;  /* 0x00000028060ca980 */ /* 0x000362000c101b00 */
[----:B----4-:R-:W-:-:S13]  /*6860*/  ISETP.GE.AND P3, PT, R15, UR4, PT ;  /* 0x000000040f007c0c */ /* 0x010fda000bf66270 */
[C---:B------:R-:W-:Y:S02]  /*6870*/  @!P3 SHF.L.U32 R9, R15.reuse, 0x1, RZ ;  /* 0x000000010f09b819 */ /* 0x040fe400000006ff */
[----:B------:R-:W-:Y:S02]  /*6880*/  @!P3 SHF.L.U64.HI R10, R15, 0x1, R38 ;  /* 0x000000010f0ab819 */ /* 0x000fe40000010226 */
[-C--:B------:R-:W-:Y:S02]  /*6890*/  @!P3 IADD3 R38, P0, R0, R9.reuse, RZ ;  /* 0x000000090026b210 */ /* 0x080fe40007f1e0ff */
[----:B------:R-:W-:Y:S01]  /*68a0*/  @!P3 IADD3 R4, P1, R14, R9, RZ ;  /* 0x000000090e04b210 */ /* 0x000fe20007f3e0ff */
[----:B------:R-:W-:Y:S01]  /*68b0*/  IMAD.MOV.U32 R15, RZ, RZ, R5 ;  /* 0x000000ffff0f7224 */ /* 0x000fe200078e0005 */
        /* <DEDUP_REMOVED lines=8> */
.L_x_15448:
[----:B------:R-:W-:Y:S05]  /*6940*/  BSYNC B1 ;  /* 0x0000000000017941 */ /* 0x000fea0003800000 */
.L_x_15447:
[----:B01----:R-:W0:Y:S01]  /*6950*/  S2R R7, SR_TID.X ;  /* 0x0000000000077919 */ /* 0x003e220000002100 */
[----:B------:R-:W1:Y:S01]  /*6960*/  SYNCS.PHASECHK.TRANS64.TRYWAIT P0, [R2+URZ+0x16800], R37 ;  /* 0x01680025020075a7 */ /* 0x000e62000800017f */
[----:B------:R-:W-:Y:S01]  /*6970*/  LOP3.LUT R31, R31, 0x1c0, RZ, 0xc0, !PT ;  /* 0x000001c01f1f7812 */ /* 0x000fe200078ec0ff */
[----:B-----5:R-:W-:Y:S01]  /*6980*/  IMAD.MOV.U32 R4, RZ, RZ, R10 ;  /* 0x000000ffff047224 */ /* 0x020fe200078e000a */
[----:B--2---:R-:W-:Y:S01]  /*6990*/  MOV R3, R26 ;  /* 0x0000001a00037202 */ /* 0x004fe20000000f00 */
[----:B------:R-:W-:Y:S01]  /*69a0*/  IMAD.MOV.U32 R5, RZ, RZ, R11 ;  /* 0x000000ffff057224 */ /* 0x000fe200078e000b */
[----:B---3--:R-:W-:Y:S01]  /*69b0*/  LOP3.LUT R0, R31, 0x18, R16, 0xf8, !PT ;  /* 0x000000181f007812 */ /* 0x008fe200078ef810 */
[----:B------:R-:W-:Y:S01]  /*69c0*/  IMAD R32, R33, -0xc0, R32 ;  /* 0xffffff4021207824 */ /* 0x000fe200078e0220 */
[----:B------:R-:W-:Y:S01]  /*69d0*/  SHF.R.U32.HI R31, RZ, 0x3, R31 ;  /* 0x00000003ff1f7819 */ /* 0x000fe2000001161f */
[----:B------:R-:W-:Y:S01]  /*69e0*/  BSSY B1, `(.L_x_15449) ;  /* 0x0000019000017945 */ /* 0x000fe20003800000 */
[----:B------:R-:W-:Y:S01]  /*69f0*/  PRMT R47, R3, 0x7610, R47 ;  /* 0x00007610032f7816 */ /* 0x000fe2000000002f */
[----:B------:R-:W-:Y:S01]  /*6a00*/  IMAD.MOV.U32 R3, RZ, RZ, R27 ;  /* 0x000000ffff037224 */ /* 0x000fe200078e001b */
[----:B------:R-:W-:-:S02]  /*6a10*/  LOP3.LUT R0, R0, R31, RZ, 0x3c, !PT ;  /* 0x0000001f00007212 */ /* 0x000fc400078e3cff */
[----:B------:R-:W-:Y:S01]  /*6a20*/  PRMT R14, R4, 0x5410, R5 ;  /* 0x00005410040e7816 */ /* 0x000fe20000000005 */
[----:B------:R-:W-:Y:S01]  /*6a30*/  IMAD.MOV.U32 R5, RZ, RZ, R9 ;  /* 0x000000ffff057224 */ /* 0x000fe200078e0009 */
[----:B------:R-:W-:Y:S02]  /*6a40*/  PRMT R31, R3, 0x7610, R31 ;  /* 0x00007610031f7816 */ /* 0x000fe4000000001f */
[----:B------:R-:W-:Y:S02]  /*6a50*/  MOV R4, R8 ;  /* 0x0000000800047202 */ /* 0x000fe40000000f00 */
[----:B------:R-:W-:Y:S02]  /*6a60*/  MOV R6, R12 ;  /* 0x0000000c00067202 */ /* 0x000fe40000000f00 */
[----:B------:R-:W-:Y:S02]  /*6a70*/  VIMNMX R32, R32, 0xc0, PT ;  /* 0x000000c020207848 */ /* 0x000fe40003fe0100 */
[----:B------:R-:W-:-:S02]  /*6a80*/  PRMT R15, R4, 0x7610, R15 ;  /* 0x00007610040f7816 */ /* 0x000fc4000000000f */
[----:B------:R-:W-:Y:S02]  /*6a90*/  PRMT R47, R47, 0x5410, R6 ;  /* 0x000054102f2f7816 */ /* 0x000fe40000000006 */
[----:B------:R-:W-:Y:S02]  /*6aa0*/  LOP3.LUT P2, RZ, R41, 0x4, RZ, 0xc0, !PT ;  /* 0x0000000429ff7812 */ /* 0x000fe4000784c0ff */
[----:B------:R-:W-:Y:S01]  /*6ab0*/  ISETP.GE.AND P1, PT, R23, R32, PT ;  /* 0x000000201700720c */ /* 0x000fe20003f26270 */
[----:B0-----:R-:W-:-:S05]  /*6ac0*/  VIADD R38, R7, 0xffffff80 ;  /* 0xffffff8007267836 */ /* 0x001fca0000000000 */
[----:B------:R-:W-:-:S04]  /*6ad0*/  SHF.R.S32.HI R7, RZ, 0x1f, R38 ;  /* 0x0000001fff077819 */ /* 0x000fc80000011426 */
[----:B------:R-:W-:-:S04]  /*6ae0*/  LEA.HI R7, R7, R38, RZ, 0x5 ;  /* 0x0000002607077211 */ /* 0x000fc800078f28ff */
[----:B------:R-:W-:-:S05]  /*6af0*/  SHF.R.S32.HI R7, RZ, 0x5, R7 ;  /* 0x00000005ff077819 */ /* 0x000fca0000011407 */
[----:B------:R-:W-:Y:S02]  /*6b00*/  IMAD R3, R7, 0x200, R0 ;  /* 0x0000020007037824 */ /* 0x000fe400078e0200 */
[----:B------:R-:W-:Y:S02]  /*6b10*/  IMAD.MOV.U32 R0, RZ, RZ, R13 ;  /* 0x000000ffff007224 */ /* 0x000fe400078e000d */
[----:B------:R-:W-:-:S03]  /*6b20*/  IMAD R3, R3, 0x2, R2 ;  /* 0x0000000203037824 */ /* 0x000fc600078e0202 */
[----:B------:R-:W-:Y:S01]  /*6b30*/  PRMT R31, R31, 0x5410, R0 ;  /* 0x000054101f1f7816 */ /* 0x000fe20000000000 */
[C---:B------:R-:W-:Y:S01]  /*6b40*/  VIADD R4, R3.reuse, 0x8400 ;  /* 0x0000840003047836 */ /* 0x040fe20000000000 */
[----:B------:R-:W-:Y:S01]  /*6b50*/  IADD3 R0, R3, 0x8440, RZ ;  /* 0x0000844003007810 */ /* 0x000fe20007ffe0ff */
[----:B-1----:R-:W-:Y:S06]  /*6b60*/  @!P0 BRA `(.L_x_15450) ;  /* 0x00000140005c8947 */ /* 0x002fec0003800000 */
.L_x_15667:
[----:B------:R-:W-:Y:S05]  /*6b70*/  BSYNC B1 ;  /* 0x0000000000017941 */ /* 0x000fea0003800000 */
.L_x_15449:
[----:B------:R-:W-:Y:S01]  /*6b80*/  BSSY B1, `(.L_x_15451) ;  /* 0x0000060000017945 */ /* 0x000fe20003800000 */
[----:B------:R-:W-:Y:S01]  /*6b90*/  PRMT R15, R15, 0x5410, R5 ;  /* 0x000054100f0f7816 */ /* 0x000fe20000000005 */
[----:B------:R-:W-:Y:S02]  /*6ba0*/  @P2 VIADD R0, R4, 0xffffffc0 ;  /* 0xffffffc004002836 */ /* 0x000fe40000000000 */
[----:B------:R-:W-:Y:S05]  /*6bb0*/  @P1 BRA `(.L_x_15452) ;  /* 0x0000000400701947 */ /* 0x000fea0003800000 */
[----:B------:R-:W2:Y:S01]  /*6bc0*/  LDL R6, [R1] ;  /* 0x0000000001067983 */ /* 0x000ea20000100800 */
[----:B------:R-:W1:Y:S01]  /*6bd0*/  LDC R5, c[0x0][0x3f4] ;  /* 0x0000fd00ff057b82 */ /* 0x000e620000000800 */
[----:B------:R-:W-:Y:S01]  /*6be0*/  BSSY B2, `(.L_x_15453) ;  /* 0x000002e000027945 */ /* 0x000fe20003800000 */
[-C--:B-1----:R-:W-:Y:S02]  /*6bf0*/  ISETP.GE.AND P0, PT, R152, R5.reuse, PT ;  /* 0x000000059800720c */ /* 0x082fe40003f06270 */
[----:B--2---:R-:W-:-:S11]  /*6c00*/  ISETP.GE.AND P1, PT, R6, R5, PT ;  /* 0x000000050600720c */ /* 0x004fd60003f26270 */
[----:B------:R-:W-:Y:S05]  /*6c10*/  @P0 BRA `(.L_x_15454) ;  /* 0x0000000000a80947 */ /* 0x000fea0003800000 */
[----:B------:R-:W1:Y:S01]  /*6c20*/  LDS.128 R4, [R3+0x8400] ;  /* 0x0084000003047984 */ /* 0x000e620000000c00 */
[----:B0-----:R-:W-:Y:S01]  /*6c30*/  SHF.R.U32.HI R37, RZ, 0x10, R29 ;  /* 0x00000010ff257819 */ /* 0x001fe2000001161d */
[--C-:B------:R-:W-:Y:S01]  /*6c40*/  HADD2.F32 R38, -RZ, R40.reuse.H0_H0 ;  /* 0x20000028ff267230 */ /* 0x100fe20000004100 */
[--C-:B------:R-:W-:Y:S02]  /*6c50*/  SHF.R.U32.HI R39, RZ, 0x10, R35.reuse ;  /* 0x00000010ff277819 */ /* 0x100fe40000011623 */
[----:B------:R-:W-:Y:S01]  /*6c60*/  SHF.R.U64 R43, R34, 0x10, R35 ;  /* 0x00000010222b7819 */ /* 0x000fe20000001223 */
[----:B------:R-:W-:Y:S01]  /*6c70*/  HADD2.F32 R37, -RZ, R37.H0_H0 ;  /* 0x20000025ff257230 */ /* 0x000fe20000004100 */
[----:B------:R-:W-:Y:S01]  /*6c80*/  SHF.R.U64 R44, R28, 0x10, R29 ;  /* 0x000000101c2c7819 */ /* 0x000fe2000000121d */
[----:B------:R-:W-:Y:S02]  /*6c90*/  HADD2.F32 R39, -RZ, R39.H0_H0 ;  /* 0x20000027ff277230 */ /* 0x000fe40000004100 */
[----:B------:R-:W-:-:S02]  /*6ca0*/  HADD2.F32 R35, -RZ, R40.H1_H1 ;  /* 0x30000028ff237230 */ /* 0x000fc40000004100 */
[--C-:B-1----:R-:W-:Y:S02]  /*6cb0*/  HADD2.F32 R33, -RZ, R7.reuse.H0_H0 ;  /* 0x20000007ff217230 */ /* 0x102fe40000004100 */
[----:B------:R-:W-:Y:S02]  /*6cc0*/  HADD2.F32 R34, -RZ, R7.H1_H1 ;  /* 0x30000007ff227230 */ /* 0x000fe40000004100 */
[--C-:B------:R-:W-:Y:S02]  /*6cd0*/  HADD2.F32 R7, -RZ, R4.reuse.H0_H0 ;  /* 0x20000004ff077230 */ /* 0x100fe40000004100 */
[----:B------:R-:W-:Y:S02]  /*6ce0*/  HADD2.F32 R4, -RZ, R4.H1_H1 ;  /* 0x30000004ff047230 */ /* 0x000fe40000004100 */
[C---:B------:R-:W-:Y:S01]  /*6cf0*/  FMUL.FTZ R40, R34.reuse, R39 ;  /* 0x0000002722287220 */ /* 0x040fe20000410000 */
[----:B------:R-:W-:Y:S01]  /*6d00*/  FMUL.FTZ R42, R34, R37 ;  /* 0x00000025222a7220 */ /* 0x000fe20000410000 */
[----:B------:R-:W-:-:S02]  /*6d10*/  HADD2.F32 R28, -RZ, R6.H0_H0 ;  /* 0x20000006ff1c7230 */ /* 0x000fc40000004100 */
[CC--:B------:R-:W-:Y:S01]  /*6d20*/  FMUL.FTZ R34, R4.reuse, R38.reuse ;  /* 0x0000002604227220 */ /* 0x0c0fe20000410000 */
[C---:B------:R-:W-:Y:S01]  /*6d30*/  FFMA.FTZ R41, R33.reuse, R37, -R40 ;  /* 0x0000002521297223 */ /* 0x040fe20000010828 */
[----:B------:R-:W-:Y:S02]  /*6d40*/  HADD2.F32 R29, -RZ, R6.H1_H1 ;  /* 0x30000006ff1d7230 */ /* 0x000fe40000004100 */
[----:B------:R-:W-:Y:S01]  /*6d50*/  FFMA.FTZ R42, R33, R39, R42 ;  /* 0x00000027212a7223 */ /* 0x000fe2000001002a */
[-C--:B------:R-:W-:Y:S01]  /*6d60*/  FMUL.FTZ R40, R4, R35.reuse ;  /* 0x0000002304287220 */ /* 0x080fe20000410000 */
[C---:B------:R-:W-:Y:S01]  /*6d70*/  FFMA.FTZ R37, R7.reuse, R35, -R34 ;  /* 0x0000002307257223 */ /* 0x040fe20000010822 */
[----:B------:R-:W-:Y:S02]  /*6d80*/  HADD2.F32 R6, -RZ, R5.H0_H0 ;  /* 0x20000005ff067230 */ /* 0x000fe40000004100 */
[----:B------:R-:W-:Y:S02]  /*6d90*/  HADD2.F32 R35, -RZ, R45.H0_H0 ;  /* 0x2000002dff237230 */ /* 0x000fe40000004100 */
[----:B------:R-:W-:Y:S01]  /*6da0*/  FFMA.FTZ R40, R7, R38, R40 ;  /* 0x0000002607287223 */ /* 0x000fe20000010028 */
[----:B------:R-:W-:-:S02]  /*6db0*/  HADD2.F32 R33, -RZ, R46.H0_H0 ;  /* 0x2000002eff217230 */ /* 0x000fc40000004100 */
[----:B------:R-:W-:Y:S02]  /*6dc0*/  HADD2.F32 R5, -RZ, R5.H1_H1 ;  /* 0x30000005ff057230 */ /* 0x000fe40000004100 */
[C---:B------:R-:W-:Y:S01]  /*6dd0*/  FMUL.FTZ R39, R29.reuse, R35 ;  /* 0x000000231d277220 */ /* 0x040fe20000410000 */
[----:B------:R-:W-:Y:S02]  /*6de0*/  HADD2.F32 R34, -RZ, R43.H0_H0 ;  /* 0x2000002bff227230 */ /* 0x000fe40000004100 */
[-C--:B------:R-:W-:Y:S01]  /*6df0*/  FMUL.FTZ R38, R29, R33.reuse ;  /* 0x000000211d267220 */ /* 0x080fe20000410000 */
[----:B------:R-:W-:Y:S02]  /*6e00*/  HADD2.F32 R4, -RZ, R44.H0_H0 ;  /* 0x2000002cff047230 */ /* 0x000fe40000004100 */
[C---:B------:R-:W-:Y:S01]  /*6e10*/  FFMA.FTZ R39, R28.reuse, R33, -R39 ;  /* 0x000000211c277223 */ /* 0x040fe20000010827 */
[C---:B------:R-:W-:Y:S01]  /*6e20*/  FMUL.FTZ R7, R5.reuse, R34 ;  /* 0x0000002205077220 */ /* 0x040fe20000410000 */
[----:B------:R-:W-:Y:S01]  /*6e30*/  FFMA.FTZ R38, R28, R35, R38 ;  /* 0x000000231c267223 */ /* 0x000fe20000010026 */
[----:B------:R-:W-:-:S02]  /*6e40*/  FMUL.FTZ R29, R5, R4 ;  /* 0x00000004051d7220 */ /* 0x000fc40000410000 */
[----:B------:R-:W-:Y:S01]  /*6e50*/  FFMA.FTZ R5, R6, R4, -R7 ;  /* 0x0000000406057223 */ /* 0x000fe20000010807 */
[----:B------:R-:W-:Y:S01]  /*6e60*/  F2FP.F16.F32.PACK_AB R7, R42, R41 ;  /* 0x000000292a07723e */ /* 0x000fe200000000ff */
[----:B------:R-:W-:Y:S01]  /*6e70*/  FFMA.FTZ R34, R6, R34, R29 ;  /* 0x0000002206227223 */ /* 0x000fe2000001001d */
[----:B------:R-:W-:Y:S02]  /*6e80*/  F2FP.F16.F32.PACK_AB R6, R38, R39 ;  /* 0x000000272606723e */ /* 0x000fe400000000ff */
[----:B------:R-:W-:Y:S02]  /*6e90*/  F2FP.F16.F32.PACK_AB R4, R40, R37 ;  /* 0x000000252804723e */ /* 0x000fe400000000ff */
[----:B------:R-:W-:-:S05]  /*6ea0*/  F2FP.F16.F32.PACK_AB R5, R34, R5 ;  /* 0x000000052205723e */ /* 0x000fca00000000ff */
[----:B------:R1:W-:Y:S02]  /*6eb0*/  STS.128 [R3+0x8400], R4 ;  /* 0x0084000403007388 */ /* 0x0003e40000000c00 */
.L_x_15454:
[----:B------:R-:W-:Y:S05]  /*6ec0*/  BSYNC B2 ;  /* 0x0000000000027941 */ /* 0x000fea0003800000 */
.L_x_15453:
[----:B------:R-:W-:Y:S05]  /*6ed0*/  @P1 BRA `(.L_x_15452) ;  /* 0x0000000000a81947 */ /* 0x000fea0003800000 */
[----:B-1----:R-:W1:Y:S01]  /*6ee0*/  LDS.128 R4, [R0] ;  /* 0x0000000000047984 */ /* 0x002e620000000c00 */
[----:B------:R-:W-:Y:S01]  /*6ef0*/  SHF.R.U32.HI R34, RZ, 0x10, R21 ;  /* 0x00000010ff227819 */ /* 0x000fe20000011615 */
[----:B------:R-:W-:Y:S01]  /*6f00*/  HADD2.F32 R28, -RZ, R46.H1_H1 ;  /* 0x3000002eff1c7230 */ /* 0x000fe20000004100 */
[--C-:B------:R-:W-:Y:S01]  /*6f10*/  SHF.R.U32.HI R29, RZ, 0x10, R25.reuse ;  /* 0x00000010ff1d7819 */ /* 0x100fe20000011619 */
[----:B------:R-:W-:Y:S01]  /*6f20*/  HADD2.F32 R33, -RZ, R45.H1_H1 ;  /* 0x3000002dff217230 */ /* 0x000fe20000004100 */
[----:B------:R-:W-:Y:S01]  /*6f30*/  SHF.R.U64 R39, R24, 0x10, R25 ;  /* 0x0000001018277819 */ /* 0x000fe20000001219 */
[----:B------:R-:W-:Y:S01]  /*6f40*/  HADD2.F32 R34, -RZ, R34.H0_H0 ;  /* 0x20000022ff227230 */ /* 0x000fe20000004100 */
[----:B0-----:R-:W-:Y:S01]  /*6f50*/  SHF.R.U64 R37, R20, 0x10, R21 ;  /* 0x0000001014257819 */ /* 0x001fe20000001215 */
[----:B------:R-:W-:Y:S02]  /*6f60*/  HADD2.F32 R29, -RZ, R29.H0_H0 ;  /* 0x2000001dff1d7230 */ /* 0x000fe40000004100 */
[----:B-1----:R-:W-:-:S02]  /*6f70*/  HADD2.F32 R25, -RZ, R7.H1_H1 ;  /* 0x30000007ff197230 */ /* 0x002fc40000004100 */
        /* <DEDUP_REMOVED lines=32> */
.L_x_15452:
[----:B------:R-:W-:Y:S05]  /*7180*/  BSYNC B1 ;  /* 0x0000000000017941 */ /* 0x000fea0003800000 */
.L_x_15451:
[----:B-12---:R-:W-:-:S05]  /*7190*/  VIADD R4, R23, 0x60 ;  /* 0x0000006017047836 */ /* 0x006fca0000000000 */
[----:B------:R-:W-:-:S13]  /*71a0*/  ISETP.GE.AND P0, PT, R4, R32, PT ;  /* 0x000000200400720c */ /* 0x000fda0003f06270 */
        /* <DEDUP_REMOVED lines=8> */
[----:B------:R-:W-:Y:S01]  /*7230*/  SHF.R.U32.HI R25, RZ, 0x10, R13 ;  /* 0x00000010ff197819 */ /* 0x000fe2000001160d */
[--C-:B------:R-:W-:Y:S01]  /*7240*/  HADD2.F32 R24, -RZ, R47.reuse.H1_H1 ;  /* 0x3000002fff187230 */ /* 0x100fe20000004100 */
[--C-:B------:R-:W-:Y:S01]  /*7250*/  SHF.R.U64 R33, R26, 0x10, R27.reuse ;  /* 0x000000101a217819 */ /* 0x100fe2000000121b */
[----:B------:R-:W-:Y:S01]  /*7260*/  HADD2.F32 R26, -RZ, R47.H0_H0 ;  /* 0x2000002fff1a7230 */ /* 0x000fe20000004100 */
[----:B------:R-:W-:Y:S01]  /*7270*/  SHF.R.U32.HI R27, RZ, 0x10, R27 ;  /* 0x00000010ff1b7819 */ /* 0x000fe2000001161b */
[----:B------:R-:W-:Y:S01]  /*7280*/  HADD2.F32 R25, -RZ, R25.H0_H0 ;  /* 0x20000019ff197230 */ /* 0x000fe20000004100 */
[----:B------:R-:W-:-:S03]  /*7290*/  SHF.R.U64 R35, R12, 0x10, R13 ;  /* 0x000000100c237819 */ /* 0x000fc6000000120d */
        /* <DEDUP_REMOVED lines=11> */
[----:B------:R-:W-:Y:S02]  /*7350*/  HADD2.F32 R21, -RZ, R31.H0_H0 ;  /* 0x2000001fff157230 */ /* 0x000fe40000004100 */
[----:B------:R-:W-:Y:S01]  /*7360*/  FFMA.FTZ R29, R20, R25, -R29 ;  /* 0x00000019141d7223 */ /* 0x000fe2000001081d */
[----:B------:R-:W-:Y:S02]  /*7370*/  HADD2.F32 R6, -RZ, R5.H0_H0 ;  /* 0x20000005ff067230 */ /* 0x000fe40000004100 */
[----:B------:R-:W-:Y:S01]  /*7380*/  FMUL.FTZ R32, R4, R24 ;  /* 0x0000001804207220 */ /* 0x000fe20000410000 */
[----:B------:R-:W-:-:S02]  /*7390*/  HADD2.F32 R31, -RZ, R31.H1_H1 ;  /* 0x3000001fff1f7230 */ /* 0x000fc40000004100 */
[C---:B------:R-:W-:Y:S01]  /*73a0*/  FFMA.FTZ R28, R7.reuse, R24, -R28 ;  /* 0x00000018071c7223 */ /* 0x040fe2000001081c */
[----:B------:R-:W-:Y:S02]  /*73b0*/  HADD2.F32 R5, -RZ, R5.H1_H1 ;  /* 0x30000005ff057230 */ /* 0x000fe40000004100 */
        /* <DEDUP_REMOVED lines=16> */
.L_x_15457:
[----:B------:R-:W-:Y:S05]  /*74c0*/  BSYNC B1 ;  /* 0x0000000000017941 */ /* 0x000fea0003800000 */
.L_x_15456:
[----:B------:R-:W-:Y:S05]  /*74d0*/  @P1 BRA `(.L_x_15455) ;  /* 0x0000001400e81947 */ /* 0x000fea0003800000 */
[----:B-1----:R-:W1:Y:S01]  /*74e0*/  LDS.128 R4, [R0+0x3000] ;  /* 0x0030000000047984 */ /* 0x002e620000000c00 */
        /* <DEDUP_REMOVED lines=42> */
.L_x_15442:
[----:B------:R-:W1:Y:S01]  /*7790*/  S2R R0, SR_TID.X ;  /* 0x0000000000007919 */ /* 0x000e620000002100 */
[----:B------:R-:W2:Y:S01]  /*77a0*/  LDC R32, c[0x0][0x448] ;  /* 0x00011200ff207b82 */ /* 0x000ea20000000800 */
[----:B------:R-:W-:Y:S01]  /*77b0*/  ULDC.64 UR4, c[0x0][0x3f8] ;  /* 0x0000fe0000047ab9 */ /* 0x000fe20000000a00 */
[----:B------:R-:W-:Y:S01]  /*77c0*/  ULDC.64 UR6, c[0x0][0x408] ;  /* 0x0001020000067ab9 */ /* 0x000fe20000000a00 */
[----:B------:R-:W-:Y:S01]  /*77d0*/  MOV R7, R31 ;  /* 0x0000001f00077202 */ /* 0x000fe20000000f00 */
[----:B------:R-:W-:Y:S02]  /*77e0*/  IMAD.MOV.U32 R4, RZ, RZ, R26 ;  /* 0x000000ffff047224 */ /* 0x000fe400078e001a */
[----:B------:R-:W-:Y:S01]  /*77f0*/  IMAD.MOV.U32 R6, RZ, RZ, R24 ;  /* 0x000000ffff067224 */ /* 0x000fe200078e0018 */
[----:B--2---:R-:W-:Y:S01]  /*7800*/  ISETP.NE.AND P0, PT, R32, 0x1, PT ;  /* 0x000000012000780c */ /* 0x004fe20003f05270 */
[----:B-1----:R-:W-:-:S05]  /*7810*/  VIADD R0, R0, 0xffffff80 ;  /* 0xffffff8000007836 */ /* 0x002fca0000000000 */
[----:B------:R-:W-:-:S07]  /*7820*/  SHF.R.S32.HI R3, RZ, 0x1f, R0 ;  /* 0x0000001fff037819 */ /* 0x000fce0000011400 */
[----:B------:R-:W1:Y:S01]  /*7830*/  @P0 LDC R5, c[0x0][0x450] ;  /* 0x00011400ff050b82 */ /* 0x000e620000000800 */
[----:B------:R-:W-:-:S04]  /*7840*/  LEA.HI R3, R3, R0, RZ, 0x2 ;  /* 0x0000000003037211 */ /* 0x000fc800078f10ff */
[----:B------:R-:W-:-:S04]  /*7850*/  LOP3.LUT R3, R3, 0xfffffffc, RZ, 0xc0, !PT ;  /* 0xfffffffc03037812 */ /* 0x000fc800078ec0ff */
[----:B------:R-:W-:Y:S02]  /*7860*/  IADD3 R3, R0, -R3, RZ ;  /* 0x8000000300037210 */ /* 0x000fe40007ffe0ff */
[----:B------:R-:W2:Y:S03]  /*7870*/  @P0 LDC R0, c[0x0][0x44c] ;  /* 0x00011300ff000b82 */ /* 0x000ea60000000800 */
[----:B------:R-:W-:-:S04]  /*7880*/  IMAD R3, R3, 0x60, R39 ;  /* 0x0000006003037824 */ /* 0x000fc800078e0227 */
[----:B--2---:R-:W-:-:S05]  /*7890*/  @P0 IMAD.HI.U32 R0, R3, R0, RZ ;  /* 0x0000000003000227 */ /* 0x004fca00078e00ff */
        /* <DEDUP_REMOVED lines=19> */
[----:B------:R-:W2:Y:S01]  /*79d0*/  LDL R6, [R1+0x10] ;  /* 0x0000100001067983 */ /* 0x000ea20000100800 */
[----:B------:R-:W1:Y:S03]  /*79e0*/  LDC R43, c[0x0][0x3f4] ;  /* 0x0000fd00ff2b7b82 */ /* 0x000e660000000800 */
[----:B------:R-:W3:Y:S04]  /*79f0*/  SHFL.IDX PT, R3, R25, RZ, 0x1c1f ;  /* 0x001c1fff19037589 */ /* 0x000ee800000e0000 */
[----:B------:R-:W5:Y:S04]  /*7a00*/  SHFL.IDX PT, R0, R26, RZ, 0x1c1f ;  /* 0x001c1fff1a007589 */ /* 0x000f6800000e0000 */
[----:B0-----:R-:W0:Y:S04]  /*7a10*/  SHFL.IDX PT, R14, R27, RZ, 0x1c1f ;  /* 0x001c1fff1b0e7589 */ /* 0x001e2800000e0000 */
[----:B------:R-:W4:Y:S01]  /*7a20*/  SHFL.IDX PT, R4, R24, RZ, 0x1c1f ;  /* 0x001c1fff18047589 */ /* 0x000f2200000e0000 */
[----:B-1----:R-:W-:Y:S01]  /*7a30*/  ISETP.GE.AND P0, PT, R16, R43, PT ;  /* 0x0000002b1000720c */ /* 0x002fe20003f06270 */
[----:B--2---:R-:W-:-:S05]  /*7a40*/  IMAD R32, R6, R32, RZ ;  /* 0x0000002006207224 */ /* 0x004fca00078e02ff */
[----:B------:R-:W-:-:S13]  /*7a50*/  ISETP.GE.OR P1, PT, R39, R32, P0 ;  /* 0x000000202700720c */ /* 0x000fda0000726670 */
[C---:B------:R-:W-:Y:S01]  /*7a60*/  @!P1 IMAD.SHL.U32 R5, R16.reuse, 0x2, RZ ;  /* 0x0000000210059824 */ /* 0x040fe200078e00ff */
[----:B------:R-:W-:-:S04]  /*7a70*/  @!P1 SHF.L.U64.HI R21, R16, 0x1, R17 ;  /* 0x0000000110159819 */ /* 0x000fc80000010211 */
[----:B---3--:R-:W-:-:S04]  /*7a80*/  @!P1 IADD3 R6, P2, R3, R5, RZ ;  /* 0x0000000503069210 */ /* 0x008fc80007f5e0ff */
[----:B-----5:R-:W-:-:S05]  /*7a90*/  @!P1 IADD3.X R7, R0, R21, RZ, P2, !PT ;  /* 0x0000001500079210 */ /* 0x020fca00017fe4ff */
[----:B------:R-:W2:Y:S01]  /*7aa0*/  @!P1 LD.E.128 R8, desc[UR40][R6.64] ;  /* 0x0000002806089980 */ /* 0x000ea2000c101d00 */
[----:B0-----:R-:W-:-:S05]  /*7ab0*/  @!P1 IADD3 R14, P2, R14, R5, RZ ;  /* 0x000000050e0e9210 */ /* 0x001fca0007f5e0ff */
[----:B----4-:R-:W-:-:S04]  /*7ac0*/  @!P1 IMAD.X R3, R4, 0x1, R21, P2 ;  /* 0x0000000104039824 */ /* 0x010fc800010e0615 */
[----:B------:R-:W-:-:S05]  /*7ad0*/  @!P1 IMAD.MOV.U32 R15, RZ, RZ, R3 ;  /* 0x000000ffff0f9224 */ /* 0x000fca00078e0003 */
[----:B------:R0:W3:Y:S01]  /*7ae0*/  @!P1 LD.E.128 R4, desc[UR40][R14.64] ;  /* 0x000000280e049980 */ /* 0x0000e2000c101d00 */
[----:B------:R-:W-:Y:S02]  /*7af0*/  CS2R R34, SRZ ;  /* 0x0000000000227805 */ /* 0x000fe4000001ff00 */
[----:B------:R-:W-:Y:S02]  /*7b00*/  CS2R R36, SRZ ;  /* 0x0000000000247805 */ /* 0x000fe4000001ff00 */
[----:B------:R-:W-:Y:S01]  /*7b10*/  CS2R R28, SRZ ;  /* 0x00000000001c7805 */ /* 0x000fe2000001ff00 */
[----:B------:R-:W1:Y:S01]  /*7b20*/  SHFL.IDX PT, R24, R24, 0x1, 0x1c1f ;  /* 0x003c1f0018187f89 */ /* 0x000e6200000e0000 */
[----:B------:R-:W-:-:S03]  /*7b30*/  CS2R R20, SRZ ;  /* 0x0000000000147805 */ /* 0x000fc6000001ff00 */
[----:B0-----:R0:W4:Y:S01]  /*7b40*/  SHFL.IDX PT, R14, R27, 0x1, 0x1c1f ;  /* 0x003c1f001b0e7f89 */ /* 0x00112200000e0000 */
[----:B--2---:R-:W-:Y:S01]  /*7b50*/  @!P1 MOV R35, R9 ;  /* 0x0000000900239202 */ /* 0x004fe20000000f00 */
[----:B------:R-:W-:Y:S01]  /*7b60*/  @!P1 IMAD.MOV.U32 R34, RZ, RZ, R8 ;  /* 0x000000ffff229224 */ /* 0x000fe200078e0008 */
[----:B------:R-:W-:Y:S01]  /*7b70*/  @!P1 MOV R37, R11 ;  /* 0x0000000b00259202 */ /* 0x000fe20000000f00 */
[----:B------:R-:W-:Y:S02]  /*7b80*/  @!P1 IMAD.MOV.U32 R36, RZ, RZ, R10 ;  /* 0x000000ffff249224 */ /* 0x000fe400078e000a */
[----:B------:R-:W-:Y:S02]  /*7b90*/  IMAD.MOV.U32 R0, RZ, RZ, R34 ;  /* 0x000000ffff007224 */ /* 0x000fe400078e0022 */
[----:B------:R-:W-:Y:S02]  /*7ba0*/  IMAD.MOV.U32 R3, RZ, RZ, R35 ;  /* 0x000000ffff037224 */ /* 0x000fe400078e0023 */
[----:B------:R-:W-:Y:S01]  /*7bb0*/  IMAD.MOV.U32 R8, RZ, RZ, R36 ;  /* 0x000000ffff087224 */ /* 0x000fe200078e0024 */
[----:B------:R-:W-:Y:S01]  /*7bc0*/  PRMT R42, R0, 0x7610, R42 ;  /* 0x00007610002a7816 */ /* 0x000fe2000000002a */
[----:B------:R-:W-:Y:S01]  /*7bd0*/  IMAD.MOV.U32 R9, RZ, RZ, R37 ;  /* 0x000000ffff097224 */ /* 0x000fe200078e0025 */
[----:B------:R-:W-:Y:S01]  /*7be0*/  PRMT R45, R45, 0x5410, R3 ;  /* 0x000054102d2d7816 */ /* 0x000fe20000000003 */
[----:B------:R0:W2:Y:S01]  /*7bf0*/  SHFL.IDX PT, R0, R26, 0x1, 0x1c1f ;  /* 0x003c1f001a007f89 */ /* 0x0000a200000e0000 */
[----:B---3--:R-:W-:Y:S01]  /*7c00*/  @!P1 IMAD.MOV.U32 R28, RZ, RZ, R4 ;  /* 0x000000ffff1c9224 */ /* 0x008fe200078e0004 */
[----:B------:R-:W-:-:S02]  /*7c10*/  @!P1 MOV R29, R5 ;  /* 0x00000005001d9202 */ /* 0x000fc40000000f00 */
[----:B------:R0:W3:Y:S01]  /*7c20*/  SHFL.IDX PT, R3, R25, 0x1, 0x1c1f ;  /* 0x003c1f0019037f89 */ /* 0x0000e200000e0000 */
[----:B------:R-:W-:Y:S01]  /*7c30*/  @!P1 IMAD.MOV.U32 R20, RZ, RZ, R6 ;  /* 0x000000ffff149224 */ /* 0x000fe200078e0006 */
[----:B------:R-:W-:Y:S01]  /*7c40*/  PRMT R31, R8, 0x5410, R9 ;  /* 0x00005410081f7816 */ /* 0x000fe20000000009 */
[----:B------:R-:W-:Y:S01]  /*7c50*/  @!P1 IMAD.MOV.U32 R21, RZ, RZ, R7 ;  /* 0x000000ffff159224 */ /* 0x000fe200078e0007 */
[----:B------:R-:W-:Y:S01]  /*7c60*/  MOV R5, R29 ;  /* 0x0000001d00057202 */ /* 0x000fe20000000f00 */
[----:B------:R-:W-:Y:S02]  /*7c70*/  IMAD.MOV.U32 R4, RZ, RZ, R28 ;  /* 0x000000ffff047224 */ /* 0x000fe400078e001c */
[----:B------:R-:W-:Y:S01]  /*7c80*/  IMAD.MOV.U32 R6, RZ, RZ, R20 ;  /* 0x000000ffff067224 */ /* 0x000fe200078e0014 */
[----:B------:R-:W-:Y:S01]  /*7c90*/  PRMT R45, R5, 0x7610, R45 ;  /* 0x00007610052d7816 */ /* 0x000fe2000000002d */
[----:B------:R-:W-:-:S03]  /*7ca0*/  IMAD.MOV.U32 R7, RZ, RZ, R21 ;  /* 0x000000ffff077224 */ /* 0x000fc600078e0015 */
[----:B------:R-:W-:Y:S02]  /*7cb0*/  PRMT R56, R4, 0x5410, R6 ;  /* 0x0000541004387816 */ /* 0x000fe40000000006 */
[----:B------:R-:W-:Y:S02]  /*7cc0*/  CS2R R4, SRZ ;  /* 0x0000000000047805 */ /* 0x000fe4000001ff00 */
[----:B01--4-:R-:W-:-:S07]  /*7cd0*/  PRMT R42, R42, 0x5410, R7 ;  /* 0x000054102a2a7816 */ /* 0x013fce0000000007 */
.L_x_15677:
[----:B------:R-:W4:Y:S01]  /*7ce0*/  LDL R7, [R1+0x54] ;  /* 0x0000540001077983 */ /* 0x000f220000100800 */
[----:B------:R-:W-:Y:S01]  /*7cf0*/  VIADD R39, R39, 0x60 ;  /* 0x0000006027277836 */ /* 0x000fe20000000000 */
[----:B------:R-:W-:Y:S01]  /*7d00*/  BSSY B1, `(.L_x_15459) ;  /* 0x0000016000017945 */ /* 0x000fe20003800000 */
[----:B------:R-:W-:Y:S02]  /*7d10*/  CS2R R8, SRZ ;  /* 0x0000000000087805 */ /* 0x000fe4000001ff00 */
[----:B------:R-:W-:Y:S02]  /*7d20*/  CS2R R10, SRZ ;  /* 0x00000000000a7805 */ /* 0x000fe4000001ff00 */
[----:B------:R-:W-:Y:S02]  /*7d30*/  ISETP.GE.AND P1, PT, R39, R32, PT ;  /* 0x000000202700720c */ /* 0x000fe40003f26270 */
[----:B----4-:R-:W-:-:S04]  /*7d40*/  LEA.HI R6, R7, R7, RZ, 0x1 ;  /* 0x0000000707067211 */ /* 0x010fc800078f08ff */
[----:B------:R-:W-:-:S04]  /*7d50*/  LOP3.LUT R6, R6, 0xfffffffe, RZ, 0xc0, !PT ;  /* 0xfffffffe06067812 */ /* 0x000fc800078ec0ff */
[----:B------:R-:W-:Y:S02]  /*7d60*/  IADD3 R13, R7, -R6, RZ ;  /* 0x80000006070d7210 */ /* 0x000fe40007ffe0ff */
[----:B------:R-:W-:Y:S02]  /*7d70*/  CS2R R6, SRZ ;  /* 0x0000000000067805 */ /* 0x000fe4000001ff00 */
[----:B------:R-:W-:Y:S01]  /*7d80*/  SHF.L.U32 R13, R13, 0x1f, RZ ;  /* 0x0000001f0d0d7819 */ /* 0x000fe200000006ff */
[----:B------:R-:W-:Y:S06]  /*7d90*/  @P1 BRA `(.L_x_15460) ;  /* 0x0000000000301947 */ /* 0x000fec0003800000 */
[----:B------:R-:W-:Y:S02]  /*7da0*/  CS2R R6, SRZ ;  /* 0x0000000000067805 */ /* 0x000fe4000001ff00 */
[----:B------:R-:W-:Y:S02]  /*7db0*/  CS2R R8, SRZ ;  /* 0x0000000000087805 */ /* 0x000fe4000001ff00 */
[----:B------:R-:W-:Y:S01]  /*7dc0*/  CS2R R10, SRZ ;  /* 0x00000000000a7805 */ /* 0x000fe2000001ff00 */
[----:B------:R-:W-:Y:S06]  /*7dd0*/  @P0 BRA `(.L_x_15460) ;  /* 0x0000000000200947 */ /* 0x000fec0003800000 */
[C---:B------:R-:W-:Y:S01]  /*7de0*/  IMAD.SHL.U32 R4, R16.reuse, 0x2, RZ ;  /* 0x0000000210047824 */ /* 0x040fe200078e00ff */
[----:B------:R-:W-:-:S04]  /*7df0*/  SHF.L.U64.HI R5, R16, 0x1, R17 ;  /* 0x0000000110057819 */ /* 0x000fc80000010211 */
[-C--:B---3--:R-:W-:Y:S02]  /*7e00*/  IADD3 R8, P1, R3, R4.reuse, RZ ;  /* 0x0000000403087210 */ /* 0x088fe40007f3e0ff */
[----:B------:R-:W-:-:S03]  /*7e10*/  IADD3 R4, P2, R14, R4, RZ ;  /* 0x000000040e047210 */ /* 0x000fc60007f5e0ff */
[--C-:B--2---:R-:W-:Y:S02]  /*7e20*/  IMAD.X R9, R0, 0x1, R5.reuse, P1 ;  /* 0x0000000100097824 */ /* 0x104fe400008e0605 */
[----:B------:R-:W-:-:S04]  /*7e30*/  IMAD.X R5, R24, 0x1, R5, P2 ;  /* 0x0000000118057824 */ /* 0x000fc800010e0605 */
[----:B------:R-:W5:Y:S04]  /*7e40*/  LD.E.128 R8, desc[UR40][R8.64] ;  /* 0x0000002808087980 */ /* 0x000f68000c101d00 */
[----:B------:R-:W5:Y:S02]  /*7e50*/  LD.E.128 R4, desc[UR40][R4.64] ;  /* 0x0000002804047980 */ /* 0x000f64000c101d00 */
.L_x_15460:
[----:B------:R-:W-:Y:S05]  /*7e60*/  BSYNC B1 ;  /* 0x0000000000017941 */ /* 0x000fea0003800000 */
.L_x_15459:
[----:B------:R-:W0:Y:S01]  /*7e70*/  SYNCS.PHASECHK.TRANS64.TRYWAIT P1, [R2+URZ+0x16800], R13 ;  /* 0x0168000d020075a7 */ /* 0x000e22000802017f */
[----:B------:R-:W-:Y:S01]  /*7e80*/  IMAD R32, R33, -0xc0, R32 ;  /* 0xffffff4021207824 */ /* 0x000fe200078e0220 */
[C---:B------:R-:W-:Y:S01]  /*7e90*/  IADD3 R12, R23.reuse, 0x60, RZ ;  /* 0x00000060170c7810 */ /* 0x040fe20007ffe0ff */
[----:B--2--5:R-:W-:Y:S01]  /*7ea0*/  IMAD.MOV.U32 R0, RZ, RZ, R4 ;  /* 0x000000ffff007224 */ /* 0x024fe200078e0004 */
[----:B------:R-:W-:Y:S01]  /*7eb0*/  BSSY B1, `(.L_x_15461) ;  /* 0x0000010000017945 */ /* 0x000fe20003800000 */
[----:B---3--:R-:W-:Y:S01]  /*7ec0*/  IMAD.MOV.U32 R3, RZ, RZ, R5 ;  /* 0x000000ffff037224 */ /* 0x008fe200078e0005 */
[----:B------:R-:W-:Y:S01]  /*7ed0*/  VIMNMX R32, R32, 0xc0, PT ;  /* 0x000000c020207848 */ /* 0x000fe20003fe0100 */
[----:B------:R-:W-:Y:S01]  /*7ee0*/  IMAD.MOV.U32 R14, RZ, RZ, R9 ;  /* 0x000000ffff0e7224 */ /* 0x000fe200078e0009 */
[----:B------:R-:W-:Y:S01]  /*7ef0*/  PRMT R40, R40, 0x5410, R0 ;  /* 0x0000541028287816 */ /* 0x000fe20000000000 */
[----:B------:R-:W-:Y:S01]  /*7f00*/  IMAD.MOV.U32 R0, RZ, RZ, R6 ;  /* 0x000000ffff007224 */ /* 0x000fe200078e0006 */
[----:B------:R-:W-:-:S02]  /*7f10*/  ISETP.GE.OR P2, PT, R23, R32, P0 ;  /* 0x000000201700720c */ /* 0x000fc40000746670 */
[----:B------:R-:W-:Y:S01]  /*7f20*/  ISETP.GE.OR P0, PT, R12, R32, P0 ;  /* 0x000000200c00720c */ /* 0x000fe20000706670 */
[----:B------:R-:W-:Y:S01]  /*7f30*/  IMAD.MOV.U32 R12, RZ, RZ, R8 ;  /* 0x000000ffff0c7224 */ /* 0x000fe200078e0008 */
[----:B------:R-:W-:Y:S01]  /*7f40*/  PRMT R41, R3, 0x7610, R41 ;  /* 0x0000761003297816 */ /* 0x000fe20000000029 */
[----:B------:R-:W-:Y:S01]  /*7f50*/  IMAD.IADD R32, R16, 0x1, R43 ;  /* 0x0000000110207824 */ /* 0x000fe200078e022b */
[----:B------:R-:W-:Y:S02]  /*7f60*/  MOV R3, R7 ;  /* 0x0000000700037202 */ /* 0x000fe40000000f00 */
[----:B------:R-:W-:Y:S02]  /*7f70*/  PRMT R40, R12, 0x7610, R40 ;  /* 0x000076100c287816 */ /* 0x000fe40000000028 */
[----:B------:R-:W-:Y:S02]  /*7f80*/  PRMT R39, R3, 0x5410, R0 ;  /* 0x0000541003277816 */ /* 0x000fe40000000000 */
[----:B------:R-:W-:Y:S01]  /*7f90*/  PRMT R41, R41, 0x5410, R14 ;  /* 0x0000541029297816 */ /* 0x000fe2000000000e */
[----:B0-----:R-:W-:Y:S06]  /*7fa0*/  @!P1 BRA `(.L_x_15462) ;  /* 0x0000013000cc9947 */ /* 0x001fec0003800000 */
.L_x_15678:
[----:B------:R-:W-:Y:S05]  /*7fb0*/  BSYNC B1 ;  /* 0x0000000000017941 */ /* 0x000fea0003800000 */
.L_x_15461:
[----:B------:R-:W-:Y:S01]  /*7fc0*/  BSSY B1, `(.L_x_15463) ;  /* 0x0000069000017945 */ /* 0x000fe20003800000 */
[----:B------:R-:W-:Y:S01]  /*7fd0*/  MOV R0, R10 ;  /* 0x0000000a00007202 */ /* 0x000fe20000000f00 */
[----:B------:R-:W-:Y:S01]  /*7fe0*/  IMAD.MOV.U32 R3, RZ, RZ, R11 ;  /* 0x000000ffff037224 */ /* 0x000fe200078e000b */
[----:B------:R-:W-:Y:S01]  /*7ff0*/  LOP3.LUT R32, R32, 0x38, RZ, 0xc0, !PT ;  /* 0x0000003820207812 */ /* 0x000fe200078ec0ff */
[----:B------:R-:W-:Y:S06]  /*8000*/  @P2 BRA `(.L_x_15464) ;  /* 0x0000000400902947 */ /* 0x000fec0003800000 */
[----:B------:R-:W2:Y:S01]  /*8010*/  LDL R12, [R1+0x30] ;  /* 0x00003000010c7983 */ /* 0x000ea20000100800 */
[----:B------:R-:W1:Y:S02]  /*8020*/  S2R R14, SR_TID.X ;  /* 0x00000000000e7919 */ /* 0x000e640000002100 */
[----:B-1----:R-:W-:-:S05]  /*8030*/  VIADD R14, R14, 0xffffff80 ;  /* 0xffffff800e0e7836 */ /* 0x002fca0000000000 */
[----:B------:R-:W-:-:S04]  /*8040*/  SHF.R.S32.HI R25, RZ, 0x1f, R14 ;  /* 0x0000001fff197819 */ /* 0x000fc8000001140e */
[----:B------:R-:W-:-:S04]  /*8050*/  LEA.HI R25, R25, R14, RZ, 0x5 ;  /* 0x0000000e19197211 */ /* 0x000fc800078f28ff */
[----:B------:R-:W-:Y:S01]  /*8060*/  SHF.R.S32.HI R25, RZ, 0x5, R25 ;  /* 0x00000005ff197819 */ /* 0x000fe20000011419 */
[--C-:B------:R-:W-:Y:S01]  /*8070*/  HADD2.F32 R43, -RZ, R45.reuse.H1_H1 ;  /* 0x3000002dff2b7230 */ /* 0x100fe20000004100 */
[----:B------:R-:W-:Y:S01]  /*8080*/  SHF.R.U64 R55, R34, 0x10, R35 ;  /* 0x0000001022377819 */ /* 0x000fe20000001223 */
[----:B------:R-:W-:Y:S01]  /*8090*/  HADD2.F32 R45, -RZ, R45.H0_H0 ;  /* 0x2000002dff2d7230 */ /* 0x000fe20000004100 */
[----:B------:R-:W-:Y:S02]  /*80a0*/  SHF.R.U32.HI R44, RZ, 0x10, R29 ;  /* 0x00000010ff2c7819 */ /* 0x000fe4000001161d */
        /* <DEDUP_REMOVED lines=8> */
[----:B0-----:R-:W-:-:S04]  /*8130*/  LOP3.LUT R13, R12, 0x1c0, RZ, 0xc0, !PT ;  /* 0x000001c00c0d7812 */ /* 0x001fc800078ec0ff */
[----:B------:R-:W-:Y:S02]  /*8140*/  LOP3.LUT R12, R13, 0x38, R16, 0xf8, !PT ;  /* 0x000000380d0c7812 */ /* 0x000fe400078ef810 */
[----:B------:R-:W-:-:S04]  /*8150*/  SHF.R.U32.HI R15, RZ, 0x3, R13 ;  /* 0x00000003ff0f7819 */ /* 0x000fc8000001160d */
[----:B------:R-:W-:Y:S02]  /*8160*/  LOP3.LUT R12, R12, R15, RZ, 0x3c, !PT ;  /* 0x0000000f0c0c7212 */ /* 0x000fe400078e3cff */
[----:B------:R-:W-:Y:S02]  /*8170*/  LOP3.LUT R24, R15, R32, R13, 0x1e, !PT ;  /* 0x000000200f187212 */ /* 0x000fe400078e1e0d */
[----:B------:R-:W-:-:S03]  /*8180*/  LEA R33, R25, R12, 0x9 ;  /* 0x0000000c19217211 */ /* 0x000fc600078e48ff */
[----:B------:R-:W-:-:S04]  /*8190*/  IMAD R25, R25, 0x200, R24 ;  /* 0x0000020019197824 */ /* 0x000fc800078e0218 */
[--C-:B------:R-:W-:Y:S02]  /*81a0*/  IMAD R38, R25, 0x2, R2.reuse ;  /* 0x0000000219267824 */ /* 0x100fe400078e0202 */
[----:B------:R-:W-:-:S03]  /*81b0*/  IMAD R33, R33, 0x2, R2 ;  /* 0x0000000221217824 */ /* 0x000fc600078e0202 */
        /* <DEDUP_REMOVED lines=73> */
.L_x_15464:
[----:B------:R-:W-:Y:S05]  /*8650*/  BSYNC B1 ;  /* 0x0000000000017941 */ /* 0x000fea0003800000 */
.L_x_15463:
[----:B------:R-:W-:Y:S01]  /*8660*/  PRMT R34, R0, 0x5410, R3 ;  /* 0x0000541000227816 */ /* 0x000fe20000000003 */
[----:B------:R-:W-:Y:S06]  /*8670*/  @P0 BRA `(.L_x_15455) ;  /* 0x0000000400800947 */ /* 0x000fec0003800000 */
[----:B------:R-:W2:Y:S01]  /*8680*/  LDL R20, [R1+0x34] ;  /* 0x0000340001147983 */ /* 0x000ea20000100800 */
[C---:B-1----:R-:W-:Y:S01]  /*8690*/  IADD3 R12, R23.reuse, 0x60, RZ ;  /* 0x00000060170c7810 */ /* 0x042fe20007ffe0ff */
[----:B0-----:R-:W-:Y:S02]  /*86a0*/  VIADD R13, R23, 0x60 ;  /* 0x00000060170d7836 */ /* 0x001fe40000000000 */
[----:B------:R-:W3:Y:S02]  /*86b0*/  LDL R43, [R1+0x60] ;  /* 0x00006000012b7983 */ /* 0x000ee40000100800 */
[----:B------:R-:W-:Y:S02]  /*86c0*/  IMAD.SHL.U32 R12, R12, 0x40, RZ ;  /* 0x000000400c0c7824 */ /* 0x000fe400078e00ff */
[----:B------:R-:W-:-:S03]  /*86d0*/  IMAD.SHL.U32 R13, R13, 0x40, RZ ;  /* 0x000000400d0d7824 */ /* 0x000fc600078e00ff */
[----:B------:R-:W-:Y:S02]  /*86e0*/  LOP3.LUT R12, R12, 0x1c0, RZ, 0xc0, !PT ;  /* 0x000001c00c0c7812 */ /* 0x000fe400078ec0ff */
[----:B------:R-:W-:Y:S02]  /*86f0*/  LOP3.LUT R13, R13, 0x1c0, RZ, 0xc0, !PT ;  /* 0x000001c00d0d7812 */ /* 0x000fe400078ec0ff */
[----:B------:R-:W-:-:S04]  /*8700*/  SHF.R.U32.HI R12, RZ, 0x3, R12 ;  /* 0x00000003ff0c7819 */ /* 0x000fc8000001160c */
[----:B------:R-:W-:Y:S02]  /*8710*/  LOP3.LUT R32, R12, R32, R13, 0x1e, !PT ;  /* 0x000000200c207212 */ /* 0x000fe400078e1e0d */
[--C-:B------:R-:W-:Y:S02]  /*8720*/  SHF.R.U64 R38, R10, 0x10, R11.reuse ;  /* 0x000000100a267819 */ /* 0x100fe4000000120b */
[----:B------:R-:W-:Y:S01]  /*8730*/  SHF.R.U32.HI R36, RZ, 0x10, R11 ;  /* 0x00000010ff247819 */ /* 0x000fe2000001160b */
[--C-:B------:R-:W-:Y:S01]  /*8740*/  HADD2.F32 R11, -RZ, R41.reuse.H1_H1 ;  /* 0x30000029ff0b7230 */ /* 0x100fe20000004100 */
[----:B------:R-:W-:Y:S01]  /*8750*/  SHF.R.U64 R42, R8, 0x10, R9 ;  /* 0x00000010082a7819 */ /* 0x000fe20000001209 */
[----:B------:R-:W-:Y:S01]  /*8760*/  HADD2.F32 R41, -RZ, R41.H0_H0 ;  /* 0x20000029ff297230 */ /* 0x000fe20000004100 */
[----:B------:R-:W-:Y:S02]  /*8770*/  SHF.R.U64 R37, R4, 0x10, R5 ;  /* 0x0000001004257819 */ /* 0x000fe40000001205 */
[----:B------:R-:W-:-:S02]  /*8780*/  SHF.R.U32.HI R28, RZ, 0x10, R9 ;  /* 0x00000010ff1c7819 */ /* 0x000fc40000011609 */
[--C-:B------:R-:W-:Y:S02]  /*8790*/  SHF.R.U64 R35, R6, 0x10, R7.reuse ;  /* 0x0000001006237819 */ /* 0x100fe40000001207 */
[----:B------:R-:W-:Y:S02]  /*87a0*/  SHF.R.U32.HI R33, RZ, 0x10, R7 ;  /* 0x00000010ff217819 */ /* 0x000fe40000011607 */
[----:B--2---:R-:W-:Y:S01]  /*87b0*/  IADD3 R3, R20, R32, RZ ;  /* 0x0000002014037210 */ /* 0x004fe20007ffe0ff */
[----:B---3--:R-:W0:Y:S04]  /*87c0*/  LDS.128 R12, [R43+0x8400] ;  /* 0x008400002b0c7984 */ /* 0x008e280000000c00 */
[----:B------:R-:W-:-:S05]  /*87d0*/  IMAD R3, R3, 0x2, R2 ;  /* 0x0000000203037824 */ /* 0x000fca00078e0202 */
[----:B------:R-:W1:Y:S01]  /*87e0*/  LDS.128 R24, [R3+0x8400] ;  /* 0x0084000003187984 */ /* 0x000e620000000c00 */
[----:B------:R-:W-:-:S05]  /*87f0*/  SHF.R.U32.HI R20, RZ, 0x10, R5 ;  /* 0x00000010ff147819 */ /* 0x000fca0000011605 */
[----:B------:R-:W-:Y:S02]  /*8800*/  HADD2.F32 R20, -RZ, R20.H0_H0 ;  /* 0x20000014ff147230 */ /* 0x000fe40000004100 */
[----:B0-----:R-:W-:Y:S02]  /*8810*/  HADD2.F32 R4, -RZ, R13.H0_H0 ;  /* 0x2000000dff047230 */ /* 0x001fe40000004100 */
[--C-:B-1----:R-:W-:Y:S02]  /*8820*/  HADD2.F32 R8, -RZ, R25.reuse.H0_H0 ;  /* 0x20000019ff087230 */ /* 0x102fe40000004100 */
[----:B------:R-:W-:-:S03]  /*8830*/  HADD2.F32 R25, -RZ, R25.H1_H1 ;  /* 0x30000019ff197230 */ /* 0x000fc60000004100 */
[C---:B------:R-:W-:Y:S01]  /*8840*/  FMUL.FTZ R21, R8.reuse, R41 ;  /* 0x0000002908157220 */ /* 0x040fe20000410000 */
[-C--:B------:R-:W-:Y:S01]  /*8850*/  FMUL.FTZ R31, R8, R11.reuse ;  /* 0x0000000b081f7220 */ /* 0x080fe20000410000 */
[----:B------:R-:W-:Y:S02]  /*8860*/  HADD2.F32 R13, -RZ, R13.H1_H1 ;  /* 0x3000000dff0d7230 */ /* 0x000fe40000004100 */
[----:B------:R-:W-:Y:S01]  /*8870*/  FFMA.FTZ R29, R4, R11, -R21 ;  /* 0x0000000b041d7223 */ /* 0x000fe20000010815 */
[----:B------:R-:W-:Y:S02]  /*8880*/  HADD2.F32 R8, -RZ, R28.H0_H0 ;  /* 0x2000001cff087230 */ /* 0x000fe40000004100 */
[----:B------:R-:W-:Y:S01]  /*8890*/  FMUL.FTZ R28, R25, R20 ;  /* 0x00000014191c7220 */ /* 0x000fe20000410000 */
[----:B------:R-:W-:Y:S02]  /*88a0*/  HADD2.F32 R11, -RZ, R40.H1_H1 ;  /* 0x30000028ff0b7230 */ /* 0x000fe40000004100 */
[----:B------:R-:W-:-:S02]  /*88b0*/  HADD2.F32 R7, -RZ, R24.H0_H0 ;  /* 0x20000018ff077230 */ /* 0x000fc40000004100 */
[----:B------:R-:W-:Y:S02]  /*88c0*/  HADD2.F32 R40, -RZ, R40.H0_H0 ;  /* 0x20000028ff287230 */ /* 0x000fe40000004100 */
[----:B------:R-:W-:Y:S01]  /*88d0*/  FFMA.FTZ R31, R4, R41, R31 ;  /* 0x00000029041f7223 */ /* 0x000fe2000001001f */
[----:B------:R-:W-:Y:S02]  /*88e0*/  HADD2.F32 R0, -RZ, R12.H0_H0 ;  /* 0x2000000cff007230 */ /* 0x000fe40000004100 */
[-C--:B------:R-:W-:Y:S01]  /*88f0*/  FMUL.FTZ R4, R25, R8.reuse ;  /* 0x0000000819047220 */ /* 0x080fe20000410000 */
[----:B------:R-:W-:Y:S01]  /*8900*/  FFMA.FTZ R32, R13, R8, -R28 ;  /* 0x000000080d207223 */ /* 0x000fe2000001081c */
[----:B------:R-:W-:Y:S02]  /*8910*/  HADD2.F32 R9, -RZ, R26.H0_H0 ;  /* 0x2000001aff097230 */ /* 0x000fe40000004100 */
[----:B------:R-:W-:Y:S01]  /*8920*/  FMUL.FTZ R21, R7, R11 ;  /* 0x0000000b07157220 */ /* 0x000fe20000410000 */
[----:B------:R-:W-:-:S02]  /*8930*/  HADD2.F32 R8, -RZ, R39.H1_H1 ;  /* 0x30000027ff087230 */ /* 0x000fc40000004100 */
[----:B------:R-:W-:Y:S01]  /*8940*/  FMUL.FTZ R28, R7, R40 ;  /* 0x00000028071c7220 */ /* 0x000fe20000410000 */
[----:B------:R-:W-:Y:S01]  /*8950*/  FFMA.FTZ R20, R13, R20, R4 ;  /* 0x000000140d147223 */ /* 0x000fe20000010004 */
[----:B------:R-:W-:Y:S02]  /*8960*/  HADD2.F32 R5, -RZ, R14.H0_H0 ;  /* 0x2000000eff057230 */ /* 0x000fe40000004100 */
[C---:B------:R-:W-:Y:S01]  /*8970*/  FFMA.FTZ R21, R0.reuse, R40, -R21 ;  /* 0x0000002800157223 */ /* 0x040fe20000010815 */
[--C-:B------:R-:W-:Y:S02]  /*8980*/  HADD2.F32 R4, -RZ, R34.reuse.H0_H0 ;  /* 0x20000022ff047230 */ /* 0x100fe40000004100 */
[----:B------:R-:W-:Y:S01]  /*8990*/  FFMA.FTZ R28, R0, R11, R28 ;  /* 0x0000000b001c7223 */ /* 0x000fe2000001001c */
[----:B------:R-:W-:Y:S01]  /*89a0*/  FMUL.FTZ R0, R9, R8 ;  /* 0x0000000809007220 */ /* 0x000fe20000410000 */
[----:B------:R-:W-:Y:S02]  /*89b0*/  HADD2.F32 R10, -RZ, R27.H0_H0 ;  /* 0x2000001bff0a7230 */ /* 0x000fe40000004100 */
[----:B------:R-:W-:-:S02]  /*89c0*/  HADD2.F32 R7, -RZ, R34.H1_H1 ;  /* 0x30000022ff077230 */ /* 0x000fc40000004100 */
[----:B------:R-:W-:Y:S02]  /*89d0*/  HADD2.F32 R39, -RZ, R39.H0_H0 ;  /* 0x20000027ff277230 */ /* 0x000fe40000004100 */
[-C--:B------:R-:W-:Y:S01]  /*89e0*/  FFMA.FTZ R25, R5, R4.reuse, -R0 ;  /* 0x0000000405197223 */ /* 0x080fe20000010800 */
[----:B------:R-:W-:Y:S02]  /*89f0*/  HADD2.F32 R6, -RZ, R15.H0_H0 ;  /* 0x2000000fff067230 */ /* 0x000fe40000004100 */
[----:B------:R-:W-:Y:S01]  /*8a00*/  FMUL.FTZ R34, R9, R4 ;  /* 0x0000000409227220 */ /* 0x000fe20000410000 */
[----:B------:R-:W-:Y:S02]  /*8a10*/  HADD2.F32 R0, -RZ, R36.H0_H0 ;  /* 0x20000024ff007230 */ /* 0x000fe40000004100 */
[C---:B------:R-:W-:Y:S01]  /*8a20*/  FMUL.FTZ R9, R10.reuse, R39 ;  /* 0x000000270a097220 */ /* 0x040fe20000410000 */
[----:B------:R-:W-:Y:S02]  /*8a30*/  HADD2.F32 R27, -RZ, R27.H1_H1 ;  /* 0x3000001bff1b7230 */ /* 0x000fe40000004100 */
[----:B------:R-:W-:Y:S01]  /*8a40*/  FMUL.FTZ R36, R10, R7 ;  /* 0x000000070a247220 */ /* 0x000fe20000410000 */
[----:B------:R-:W-:-:S02]  /*8a50*/  HADD2.F32 R4, -RZ, R33.H0_H0 ;  /* 0x20000021ff047230 */ /* 0x000fc40000004100 */
[----:B------:R-:W-:Y:S01]  /*8a60*/  FFMA.FTZ R10, R5, R8, R34 ;  /* 0x00000008050a7223 */ /* 0x000fe20000010022 */
[----:B------:R-:W-:Y:S02]  /*8a70*/  HADD2.F32 R15, -RZ, R15.H1_H1 ;  /* 0x3000000fff0f7230 */ /* 0x000fe40000004100 */
[C---:B------:R-:W-:Y:S01]  /*8a80*/  FFMA.FTZ R8, R6.reuse, R7, -R9 ;  /* 0x0000000706087223 */ /* 0x040fe20000010809 */
[----:B------:R-:W-:Y:S01]  /*8a90*/  FFMA.FTZ R36, R6, R39, R36 ;  /* 0x0000002706247223 */ /* 0x000fe20000010024 */
[----:B------:R-:W-:Y:S02]  /*8aa0*/  HADD2.F32 R24, -RZ, R24.H1_H1 ;  /* 0x30000018ff187230 */ /* 0x000fe40000004100 */
[C---:B------:R-:W-:Y:S01]  /*8ab0*/  FMUL.FTZ R34, R27.reuse, R4 ;  /* 0x000000041b227220 */ /* 0x040fe20000410000 */
[----:B------:R-:W-:Y:S02]  /*8ac0*/  HADD2.F32 R26, -RZ, R26.H1_H1 ;  /* 0x3000001aff1a7230 */ /* 0x000fe40000004100 */
[----:B------:R-:W-:Y:S01]  /*8ad0*/  FMUL.FTZ R6, R27, R0 ;  /* 0x000000001b067220 */ /* 0x000fe20000410000 */
[----:B------:R-:W-:-:S02]  /*8ae0*/  HADD2.F32 R9, -RZ, R37.H0_H0 ;  /* 0x20000025ff097230 */ /* 0x000fc40000004100 */
[----:B------:R-:W-:Y:S02]  /*8af0*/  HADD2.F32 R11, -RZ, R35.H0_H0 ;  /* 0x20000023ff0b7230 */ /* 0x000fe40000004100 */
[----:B------:R-:W-:Y:S02]  /*8b00*/  HADD2.F32 R5, -RZ, R42.H0_H0 ;  /* 0x2000002aff057230 */ /* 0x000fe40000004100 */
[----:B------:R-:W-:Y:S02]  /*8b10*/  HADD2.F32 R7, -RZ, R38.H0_H0 ;  /* 0x20000026ff077230 */ /* 0x000fe40000004100 */
[C---:B------:R-:W-:Y:S01]  /*8b20*/  FFMA.FTZ R27, R15.reuse, R0, -R34 ;  /* 0x000000000f1b7223 */ /* 0x040fe20000010822 */
[----:B------:R-:W-:Y:S02]  /*8b30*/  HADD2.F32 R12, -RZ, R12.H1_H1 ;  /* 0x3000000cff0c7230 */ /* 0x000fe40000004100 */
        /* <DEDUP_REMOVED lines=18> */
[----:B------:R3:W-:Y:S04]  /*8c60*/  STS.128 [R43+0x8400], R4 ;  /* 0x008400042b007388 */ /* 0x0007e80000000c00 */
[----:B------:R3:W-:Y:S02]  /*8c70*/  STS.128 [R3+0x8400], R8 ;  /* 0x0084000803007388 */ /* 0x0007e40000000c00 */
.L_x_15455:
[----:B------:R-:W-:Y:S05]  /*8c80*/  BSYNC B0 ;  /* 0x0000000000007941 */ /* 0x000fea0003800000 */
.L_x_15441:
        /* <DEDUP_REMOVED lines=8> */
.L_x_15438:
[----:B------:R-:W-:-:S13]  /*8d10*/  ISETP.NE.AND P0, PT, R156, 0x3, PT ;  /* 0x000000039c00780c */ /* 0x000fda0003f05270 */
[----:B------:R-:W-:Y:S05]  /*8d20*/  @!P0 BRA `(.L_x_15465) ;  /* 0x0000000000048947 */ /* 0x000fea0003800000 */
[----:B------:R-:W-:Y:S01]  /*8d30*/  BPT.TRAP 0x1 ;  /* 0x000000040000795c */ /* 0x000fe20000300000 */
.L_x_15465:
[----:B--2---:R-:W-:Y:S01]  /*8d40*/  IMAD R0, R22, 0x8, R2 ;  /* 0x0000000816007824 */ /* 0x004fe200078e0202 */
[----:B-1-3--:R-:W-:-:S04]  /*8d50*/  SHF.L.U32 R7, R154, 0x1f, RZ ;  /* 0x0000001f9a077819 */ /* 0x00afc800000006ff */
[----:B------:R1:W2:Y:S01]  /*8d60*/  SYNCS.PHASECHK.TRANS64.TRYWAIT P1, [R0+URZ+0x16830], R7 ;  /* 0x01683007000075a7 */ /* 0x0002a2000802017f */
[----:B------:R-:W-:Y:S05]  /*8d70*/  @!P0 BRA `(.L_x_15466) ;  /* 0x0000000000048947 */ /* 0x000fea0003800000 */
[----:B------:R-:W-:Y:S01]  /*8d80*/  BPT.TRAP 0x1 ;  /* 0x000000040000795c */ /* 0x000fe20000300000 */
.L_x_15466:
[----:B------:R-:W-:Y:S01]  /*8d90*/  VIADD R3, R2, 0xe400 ;  /* 0x0000e40002037836 */ /* 0x000fe20000000000 */
        /* <DEDUP_REMOVED lines=9> */
.L_x_15467:
[----:B---3--:R-:W3:Y:S01]  /*8e30*/  LDL R3, [R1+0x18] ;  /* 0x0000180001037983 */ /* 0x008ee20000100800 */
[----:B-12---:R-:W-:Y:S01]  /*8e40*/  IMAD.MOV.U32 R7, RZ, RZ, 0x40000040 ;  /* 0x40000040ff077424 */ /* 0x006fe200078e00ff */
[----:B------:R-:W-:Y:S05]  /*8e50*/  WARPSYNC.ALL ;  /* 0x0000000000007948 */ /* 0x000fea0003800000 */
[C---:B------:R-:W-:Y:S01]  /*8e60*/  R2UR UR4, R4.reuse ;  /* 0x00000000040472ca */ /* 0x040fe200000e0000 */
[----:B0---45:R-:W-:Y:S01]  /*8e70*/  WARPGROUP.ARRIVE ;  /* 0x00000000000079c5 */ /* 0x031fe20000000000 */
        /* <DEDUP_REMOVED lines=42> */
.L_x_15469:
[----:B------:R-:W2:Y:S01]  /*9120*/  LDL.LU R92, [R1+0x4] ;  /* 0x00000400015c7983 */ /* 0x000ea20000300800 */
[----:B------:R-:W-:Y:S01]  /*9130*/  ULDC UR4, c[0x0][0x9d8] ;  /* 0x0002760000047ab9 */ /* 0x000fe20000000800 */
[----:B------:R-:W0:Y:S01]  /*9140*/  LDC R93, c[0x0][0x448] ;  /* 0x00011200ff5d7b82 */ /* 0x000e220000000800 */
[----:B------:R-:W-:Y:S01]  /*9150*/  ULDC UR5, c[0x0][0x988] ;  /* 0x0002620000057ab9 */ /* 0x000fe20000000800 */
[----:B------:R-:W3:Y:S04]  /*9160*/  LDL R90, [R1+0x3c] ;  /* 0x00003c00015a7983 */ /* 0x000ee80000100800 */
[----:B------:R-:W3:Y:S01]  /*9170*/  LDL R100, [R1+0x24] ;  /* 0x0000240001647983 */ /* 0x000ee20000100800 */
[----:B------:R-:W-:Y:S01]  /*9180*/  FMUL.FTZ R11, R36, UR4 ;  /* 0x00000004240b7c20 */ /* 0x000fe20008410000 */
[----:B------:R-:W-:Y:S01]  /*9190*/  FMUL.FTZ R36, R39, UR4 ;  /* 0x0000000427247c20 */ /* 0x000fe20008410000 */
[----:B------:R-:W-:Y:S01]  /*91a0*/  FMUL.FTZ R6, R25, UR4 ;  /* 0x0000000419067c20 */ /* 0x000fe20008410000 */
[----:B------:R-:W4:Y:S01]  /*91b0*/  LDL R96, [R1+0x1c] ;  /* 0x00001c0001607983 */ /* 0x000f220000100800 */
[----:B------:R-:W-:Y:S01]  /*91c0*/  FMUL.FTZ R91, R34, UR4 ;  /* 0x00000004225b7c20 */ /* 0x000fe20008410000 */
[----:B------:R-:W-:Y:S01]  /*91d0*/  FMUL.FTZ R12, R37, UR4 ;  /* 0x00000004250c7c20 */ /* 0x000fe20008410000 */
[----:B------:R-:W-:Y:S01]  /*91e0*/  FMUL.FTZ R111, R26, UR4 ;  /* 0x000000041a6f7c20 */ /* 0x000fe20008410000 */
[----:B------:R-:W5:Y:S01]  /*91f0*/  LDL R39, [R1+0x38] ;  /* 0x0000380001277983 */ /* 0x000f620000100800 */
[----:B------:R-:W-:Y:S01]  /*9200*/  FMUL.FTZ R107, R27, UR4 ;  /* 0x000000041b6b7c20 */ /* 0x000fe20008410000 */
[----:B------:R-:W-:Y:S01]  /*9210*/  FMUL.FTZ R89, R35, UR4 ;  /* 0x0000000423597c20 */ /* 0x000fe20008410000 */
[----:B------:R-:W-:Y:S01]  /*9220*/  FMUL.FTZ R105, R30, UR4 ;  /* 0x000000041e697c20 */ /* 0x000fe20008410000 */
[----:B------:R-:W5:Y:S01]  /*9230*/  LDL R98, [R1+0x10] ;  /* 0x0000100001627983 */ /* 0x000f620000100800 */
[----:B------:R-:W1:Y:S01]  /*9240*/  MUFU.TANH R111, R111 ;  /* 0x0000006f006f7308 */ /* 0x000e620000002400 */
[----:B------:R-:W-:Y:S01]  /*9250*/  FMUL.FTZ R3, R24, UR4 ;  /* 0x0000000418037c20 */ /* 0x000fe20008410000 */
[----:B------:R-:W-:Y:S01]  /*9260*/  FMUL.FTZ R24, R31, UR4 ;  /* 0x000000041f187c20 */ /* 0x000fe20008410000 */
[----:B------:R-:W-:Y:S01]  /*9270*/  FMUL.FTZ R38, R38, UR4 ;  /* 0x0000000426267c20 */ /* 0x000fe20008410000 */
[----:B------:R-:W-:Y:S01]  /*9280*/  FMUL.FTZ R13, R40, UR4 ;  /* 0x00000004280d7c20 */ /* 0x000fe20008410000 */
[----:B0-----:R-:W-:Y:S01]  /*9290*/  ISETP.NE.AND P4, PT, R93, 0x1, PT ;  /* 0x000000015d00780c */ /* 0x001fe20003f85270 */
        /* <DEDUP_REMOVED lines=12> */
[----:B------:R-:W1:Y:S01]  /*9360*/  @P4 LDC R25, c[0x0][0x44c] ;  /* 0x00011300ff194b82 */ /* 0x000e620000000800 */
[----:B------:R-:W-:Y:S01]  /*9370*/  FMUL.FTZ R62, R62, UR4 ;  /* 0x000000043e3e7c20 */ /* 0x000fe20008410000 */
[----:B------:R-:W-:-:S04]  /*9380*/  FMUL.FTZ R9, R32, UR4 ;  /* 0x0000000420097c20 */ /* 0x000fc80008410000 */
[----:B------:R-:W0:Y:S02]  /*9390*/  MUFU.TANH R24, R24 ;  /* 0x0000001800187308 */ /* 0x000e240000002400 */
[----:B------:R-:W0:Y:S06]  /*93a0*/  @P4 LDC R34, c[0x0][0x450] ;  /* 0x00011400ff224b82 */ /* 0x000e2c0000000800 */
[----:B------:R-:W5:Y:S08]  /*93b0*/  MUFU.TANH R91, R91 ;  /* 0x0000005b005b7308 */ /* 0x000f700000002400 */
[----:B------:R-:W5:Y:S08]  /*93c0*/  MUFU.TANH R89, R89 ;  /* 0x0000005900597308 */ /* 0x000f700000002400 */
[----:B------:R-:W5:Y:S08]  /*93d0*/  MUFU.TANH R38, R38 ;  /* 0x0000002600267308 */ /* 0x000f700000002400 */
[----:B------:R-:W5:Y:S08]  /*93e0*/  MUFU.TANH R36, R36 ;  /* 0x0000002400247308 */ /* 0x000f700000002400 */
        /* <DEDUP_REMOVED lines=17> */
[----:B------:R-:W5:Y:S01]  /*9500*/  MUFU.TANH R54, R54 ;  /* 0x0000003600367308 */ /* 0x000f620000002400 */
[----:B------:R-:W-:Y:S01]  /*9510*/  FMUL.FTZ R32, R53, UR4 ;  /* 0x0000000435207c20 */ /* 0x000fe20008410000 */
[----:B------:R-:W-:-:S06]  /*9520*/  FMUL.FTZ R93, R63, UR4 ;  /* 0x000000043f5d7c20 */ /* 0x000fcc0008410000 */
[----:B------:R-:W5:Y:S08]  /*9530*/  MUFU.TANH R56, R56 ;  /* 0x0000003800387308 */ /* 0x000f700000002400 */
[----:B------:R-:W5:Y:S08]  /*9540*/  MUFU.TANH R58, R58 ;  /* 0x0000003a003a7308 */ /* 0x000f700000002400 */
[----:B------:R-:W5:Y:S08]  /*9550*/  MUFU.TANH R62, R62 ;  /* 0x0000003e003e7308 */ /* 0x000f700000002400 */
[----:B------:R-:W-:Y:S01]  /*9560*/  MUFU.TANH R93, R93 ;  /* 0x0000005d005d7308 */ /* 0x000fe20000002400 */
[----:B------:R-:W-:Y:S01]  /*9570*/  FMUL.FTZ R75, R75, UR4 ;  /* 0x000000044b4b7c20 */ /* 0x000fe20008410000 */
[----:B--2---:R-:W-:Y:S01]  /*9580*/  LOP3.LUT R92, R92, 0xfffffffe, RZ, 0xc0, !PT ;  /* 0xfffffffe5c5c7812 */ /* 0x004fe200078ec0ff */
[----:B------:R-:W-:Y:S01]  /*9590*/  FMUL.FTZ R78, R78, UR4 ;  /* 0x000000044e4e7c20 */ /* 0x000fe20008410000 */
[----:B------:R-:W-:Y:S01]  /*95a0*/  FMUL.FTZ R82, R82, UR4 ;  /* 0x0000000452527c20 */ /* 0x000fe20008410000 */
[----:B------:R-:W-:Y:S01]  /*95b0*/  FMUL.FTZ R86, R86, UR4 ;  /* 0x0000000456567c20 */ /* 0x000fe20008410000 */
[----:B------:R-:W-:-:S02]  /*95c0*/  @P4 LOP3.LUT R92, R92, 0x1, RZ, 0xfc, !PT ;  /* 0x000000015c5c4812 */ /* 0x000fc400078efcff */
[----:B------:R-:W-:Y:S03]  /*95d0*/  MUFU.TANH R3, R3 ;  /* 0x0000000300037308 */ /* 0x000fe60000002400 */
[----:B------:R3:W-:Y:S05]  /*95e0*/  STL [R1+0x4], R92 ;  /* 0x0000045c01007387 */ /* 0x0007ea0000100800 */
[----:B------:R-:W-:Y:S01]  /*95f0*/  MUFU.TANH R6, R6 ;  /* 0x0000000600067308 */ /* 0x000fe20000002400 */
[----:B---3--:R-:W-:-:S07]  /*9600*/  IMAD.IADD R92, R90, 0x1, R100 ;  /* 0x000000015a5c7824 */ /* 0x008fce00078e0264 */
[----:B------:R-:W-:Y:S01]  /*9610*/  MUFU.TANH R7, R7 ;  /* 0x0000000700077308 */ /* 0x000fe20000002400 */
[----:B-1----:R-:W-:-:S05]  /*9620*/  @P4 IMAD.HI.U32 R25, R92, R25, RZ ;  /* 0x000000195c194227 */ /* 0x002fca00078e00ff */
[----:B0-----:R-:W-:Y:S02]  /*9630*/  @P4 SHF.R.U32.HI R92, RZ, R34, R25 ;  /* 0x00000022ff5c4219 */ /* 0x001fe40000011619 */
[----:B------:R-:W-:Y:S01]  /*9640*/  MUFU.TANH R8, R8 ;  /* 0x0000000800087308 */ /* 0x000fe20000002400 */
[----:B------:R-:W-:Y:S02]  /*9650*/  MOV R25, 0xffffff80 ;  /* 0xffffff8000197802 */ /* 0x000fe40000000f00 */
[----:B------:R-:W0:Y:S03]  /*9660*/  SHFL.IDX PT, R37, R92, 0x1, 0x1c1f ;  /* 0x003c1f005c257f89 */ /* 0x000e2600000e0000 */
[----:B------:R-:W-:Y:S02]  /*9670*/  IMAD R25, R88, R25, 0x80 ;  /* 0x0000008058197424 */ /* 0x000fe400078e0219 */
[----:B------:R-:W-:Y:S02]  /*9680*/  MUFU.TANH R9, R9 ;  /* 0x0000000900097308 */ /* 0x000fe40000002400 */
[----:B------:R-:W-:-:S02]  /*9690*/  VIADD R35, R25, 0x1 ;  /* 0x0000000119237836 */ /* 0x000fc40000000000 */
[----:B----4-:R-:W-:Y:S02]  /*96a0*/  IMAD.IADD R90, R96, 0x1, R25 ;  /* 0x00000001605a7824 */ /* 0x010fe400078e0219 */
[C---:B-----5:R-:W-:Y:S02]  /*96b0*/  IMAD R35, R39.reuse, -0x2, R35 ;  /* 0xfffffffe27237824 */ /* 0x060fe400078e0223 */
[----:B------:R-:W-:Y:S01]  /*96c0*/  IMAD R90, R39, -0x2, R90 ;  /* 0xfffffffe275a7824 */ /* 0x000fe200078e025a */
[----:B------:R-:W-:Y:S02]  /*96d0*/  MUFU.TANH R10, R10 ;  /* 0x0000000a000a7308 */ /* 0x000fe40000002400 */
[----:B------:R-:W-:-:S06]  /*96e0*/  IADD3 R109, -R98, R35, R96 ;  /* 0x00000023626d7210 */ /* 0x000fcc0007ffe160 */
[----:B------:R-:W-:Y:S01]  /*96f0*/  MUFU.TANH R11, R11 ;  /* 0x0000000b000b7308 */ /* 0x000fe20000002400 */
[----:B0-----:R-:W-:-:S04]  /*9700*/  VIADDMNMX R25, R37, R109, R90, PT ;  /* 0x0000006d25197246 */ /* 0x001fc8000380015a */
[----:B------:R-:W-:-:S03]  /*9710*/  ISETP.GT.AND P1, PT, R25, RZ, PT ;  /* 0x000000ff1900720c */ /* 0x000fc60003f24270 */
[----:B------:R-:W-:Y:S01]  /*9720*/  MUFU.TANH R12, R12 ;  /* 0x0000000c000c7308 */ /* 0x000fe20000002400 */
[C---:B------:R-:W-:Y:S02]  /*9730*/  ISETP.GT.AND P2, PT, R25.reuse, 0x1, PT ;  /* 0x000000011900780c */ /* 0x040fe40003f44270 */
[----:B------:R-:W-:Y:S02]  /*9740*/  ISETP.GT.AND P3, PT, R25, 0x8, PT ;  /* 0x000000081900780c */ /* 0x000fe40003f64270 */
[----:B------:R-:W-:Y:S02]  /*9750*/  FSEL R111, R111, -INF , P1 ;  /* 0xff8000006f6f7808 */ /* 0x000fe40000800000 */
[----:B------:R-:W-:Y:S01]  /*9760*/  FSEL R107, R107, -INF , P2 ;  /* 0xff8000006b6b7808 */ /* 0x000fe20001000000 */
[----:B------:R-:W-:Y:S01]  /*9770*/  MUFU.TANH R13, R13 ;  /* 0x0000000d000d7308 */ /* 0x000fe20000002400 */
[----:B------:R-:W-:Y:S02]  /*9780*/  ISETP.GT.AND P1, PT, R25, 0x9, PT ;  /* 0x000000091900780c */ /* 0x000fe40003f24270 */
[----:B------:R-:W-:-:S02]  /*9790*/  FSEL R105, R105, -INF , P3 ;  /* 0xff80000069697808 */ /* 0x000fc40001800000 */
[----:B------:R-:W-:Y:S02]  /*97a0*/  FMNMX.FTZ R94, R111, R107, !PT ;  /* 0x0000006b6f5e7209 */ /* 0x000fe40007810000 */
[----:B------:R-:W-:Y:S01]  /*97b0*/  ISETP.GT.AND P2, PT, R25, 0x10, PT ;  /* 0x000000101900780c */ /* 0x000fe20003f44270 */
[----:B------:R-:W-:Y:S01]  /*97c0*/  MUFU.TANH R26, R26 ;  /* 0x0000001a001a7308 */ /* 0x000fe20000002400 */
[----:B------:R-:W-:Y:S02]  /*97d0*/  FSEL R35, R24, -INF , P1 ;  /* 0xff80000018237808 */ /* 0x000fe40000800000 */
[----:B------:R-:W-:Y:S02]  /*97e0*/  FMNMX.FTZ R94, R105, R94, !PT ;  /* 0x0000005e695e7209 */ /* 0x000fe40007810000 */
[----:B------:R-:W-:Y:S02]  /*97f0*/  ISETP.GT.AND P1, PT, R25, 0x11, PT ;  /* 0x000000111900780c */ /* 0x000fe40003f24270 */
[----:B------:R-:W-:Y:S01]  /*9800*/  FSEL R39, R91, -INF , P2 ;  /* 0xff8000005b277808 */ /* 0x000fe20001000000 */
[----:B------:R-:W-:Y:S01]  /*9810*/  MUFU.TANH R27, R27 ;  /* 0x0000001b001b7308 */ /* 0x000fe20000002400 */
[----:B------:R-:W-:-:S02]  /*9820*/  FMNMX.FTZ R94, R35, R94, !PT ;  /* 0x0000005e235e7209 */ /* 0x000fc40007810000 */
[----:B------:R-:W-:Y:S02]  /*9830*/  ISETP.GT.AND P2, PT, R25, 0x18, PT ;  /* 0x000000181900780c */ /* 0x000fe40003f44270 */
[----:B------:R-:W-:Y:S02]  /*9840*/  FSEL R37, R89, -INF , P1 ;  /* 0xff80000059257808 */ /* 0x000fe40000800000 */
[----:B------:R-:W-:Y:S01]  /*9850*/  FMNMX.FTZ R94, R39, R94, !PT ;  /* 0x0000005e275e7209 */ /* 0x000fe20007810000 */
[----:B------:R-:W-:Y:S01]  /*9860*/  MUFU.TANH R28, R28 ;  /* 0x0000001c001c7308 */ /* 0x000fe20000002400 */
[----:B------:R-:W-:Y:S02]  /*9870*/  ISETP.GT.AND P1, PT, R25, 0x19, PT ;  /* 0x000000191900780c */ /* 0x000fe40003f24270 */
[----:B------:R-:W-:Y:S02]  /*9880*/  FSEL R43, R38, -INF , P2 ;  /* 0xff800000262b7808 */ /* 0x000fe40001000000 */
[----:B------:R-:W-:-:S02]  /*9890*/  FMNMX.FTZ R94, R37, R94, !PT ;  /* 0x0000005e255e7209 */ /* 0x000fc40007810000 */
[----:B------:R-:W-:Y:S01]  /*98a0*/  ISETP.GT.AND P2, PT, R25, 0x20, PT ;  /* 0x000000201900780c */ /* 0x000fe20003f44270 */
[----:B------:R-:W-:Y:S01]  /*98b0*/  MUFU.TANH R29, R29 ;  /* 0x0000001d001d7308 */ /* 0x000fe20000002400 */
[----:B------:R-:W-:Y:S02]  /*98c0*/  FSEL R41, R36, -INF , P1 ;  /* 0xff80000024297808 */ /* 0x000fe40000800000 */
[----:B------:R-:W-:Y:S02]  /*98d0*/  FMNMX.FTZ R94, R43, R94, !PT ;  /* 0x0000005e2b5e7209 */ /* 0x000fe40007810000 */
[----:B------:R-:W-:Y:S02]  /*98e0*/  ISETP.GT.AND P1, PT, R25, 0x21, PT ;  /* 0x000000211900780c */ /* 0x000fe40003f24270 */
[----:B------:R-:W-:Y:S02]  /*98f0*/  FSEL R47, R40, -INF , P2 ;  /* 0xff800000282f7808 */ /* 0x000fe40001000000 */
[----:B------:R-:W-:-:S02]  /*9900*/  FMNMX.FTZ R94, R41, R94, !PT ;  /* 0x0000005e295e7209 */ /* 0x000fc40007810000 */
[----:B------:R-:W-:Y:S02]  /*9910*/  ISETP.GT.AND P2, PT, R25, 0x28, PT ;  /* 0x000000281900780c */ /* 0x000fe40003f44270 */
        /* <DEDUP_REMOVED lines=13> */
[----:B------:R-:W-:Y:S01]  /*99f0*/  FMNMX.FTZ R94, R55, R94, !PT ;  /* 0x0000005e375e7209 */ /* 0x000fe20007810000 */
[----:B------:R-:W-:Y:S01]  /*9a00*/  FMUL.FTZ R34, R57, UR4 ;  /* 0x0000000439227c20 */ /* 0x000fe20008410000 */
[----:B------:R-:W-:Y:S01]  /*9a10*/  ISETP.GT.AND P1, PT, R25, 0x39, PT ;  /* 0x000000391900780c */ /* 0x000fe20003f24270 */
[----:B------:R-:W-:Y:S01]  /*9a20*/  FMUL.FTZ R24, R66, UR4 ;  /* 0x0000000442187c20 */ /* 0x000fe20008410000 */
[----:B------:R-:W-:Y:S02]  /*9a30*/  FSEL R57, R52, -INF , P2 ;  /* 0xff80000034397808 */ /* 0x000fe40001000000 */
[----:B------:R-:W-:Y:S01]  /*9a40*/  FMNMX.FTZ R94, R53, R94, !PT ;  /* 0x0000005e355e7209 */ /* 0x000fe20007810000 */
[----:B------:R-:W-:Y:S01]  /*9a50*/  FMUL.FTZ R89, R67, UR4 ;  /* 0x0000000443597c20 */ /* 0x000fe20008410000 */
[----:B------:R-:W-:-:S02]  /*9a60*/  ISETP.GT.AND P2, PT, R25, 0x40, PT ;  /* 0x000000401900780c */ /* 0x000fc40003f44270 */
[----:B------:R-:W-:Y:S02]  /*9a70*/  FSEL R59, R54, -INF , P1 ;  /* 0xff800000363b7808 */ /* 0x000fe40000800000 */
[----:B------:R-:W-:Y:S01]  /*9a80*/  FMNMX.FTZ R94, R57, R94, !PT ;  /* 0x0000005e395e7209 */ /* 0x000fe20007810000 */
[----:B------:R-:W0:Y:S01]  /*9a90*/  MUFU.TANH R24, R24 ;  /* 0x0000001800187308 */ /* 0x000e220000002400 */
[----:B------:R-:W-:Y:S01]  /*9aa0*/  ISETP.GT.AND P1, PT, R25, 0x41, PT ;  /* 0x000000411900780c */ /* 0x000fe20003f24270 */
[----:B------:R-:W-:Y:S01]  /*9ab0*/  FMUL.FTZ R36, R70, UR4 ;  /* 0x0000000446247c20 */ /* 0x000fe20008410000 */
[----:B------:R-:W-:Y:S02]  /*9ac0*/  FSEL R67, R56, -INF , P2 ;  /* 0xff80000038437808 */ /* 0x000fe40001000000 */
[----:B------:R-:W-:Y:S01]  /*9ad0*/  FMNMX.FTZ R94, R59, R94, !PT ;  /* 0x0000005e3b5e7209 */ /* 0x000fe20007810000 */
[----:B------:R-:W-:Y:S01]  /*9ae0*/  FMUL.FTZ R91, R71, UR4 ;  /* 0x00000004475b7c20 */ /* 0x000fe20008410000 */
[----:B------:R-:W-:Y:S01]  /*9af0*/  ISETP.GT.AND P2, PT, R25, 0x48, PT ;  /* 0x000000481900780c */ /* 0x000fe20003f44270 */
[----:B------:R-:W1:Y:S01]  /*9b00*/  MUFU.TANH R89, R89 ;  /* 0x0000005900597308 */ /* 0x000e620000002400 */
[----:B------:R-:W-:-:S02]  /*9b10*/  FSEL R63, R58, -INF , P1 ;  /* 0xff8000003a3f7808 */ /* 0x000fc40000800000 */
[----:B------:R-:W-:Y:S01]  /*9b20*/  FMNMX.FTZ R94, R67, R94, !PT ;  /* 0x0000005e435e7209 */ /* 0x000fe20007810000 */
[----:B------:R-:W-:Y:S01]  /*9b30*/  FMUL.FTZ R38, R74, UR4 ;  /* 0x000000044a267c20 */ /* 0x000fe20008410000 */
[----:B------:R-:W-:Y:S02]  /*9b40*/  ISETP.GT.AND P1, PT, R25, 0x49, PT ;  /* 0x000000491900780c */ /* 0x000fe40003f24270 */
[----:B------:R-:W-:Y:S01]  /*9b50*/  FSEL R71, R62, -INF , P2 ;  /* 0xff8000003e477808 */ /* 0x000fe20001000000 */
[----:B------:R-:W2:Y:S01]  /*9b60*/  MUFU.TANH R36, R36 ;  /* 0x0000002400247308 */ /* 0x000ea20000002400 */
[----:B------:R-:W-:Y:S02]  /*9b70*/  FMNMX.FTZ R94, R63, R94, !PT ;  /* 0x0000005e3f5e7209 */ /* 0x000fe40007810000 */
[----:B------:R-:W-:Y:S02]  /*9b80*/  ISETP.GT.AND P2, PT, R25, 0x50, PT ;  /* 0x000000501900780c */ /* 0x000fe40003f44270 */
[----:B------:R-:W-:-:S03]  /*9b90*/  FMNMX.FTZ R94, R71, R94, !PT ;  /* 0x0000005e475e7209 */ /* 0x000fc60007810000 */
[----:B------:R-:W3:Y:S01]  /*9ba0*/  MUFU.TANH R91, R91 ;  /* 0x0000005b005b7308 */ /* 0x000ee20000002400 */
[----:B------:R-:W-:Y:S01]  /*9bb0*/  FMUL.FTZ R40, R79, UR4 ;  /* 0x000000044f287c20 */ /* 0x000fe20008410000 */
[----:B0-----:R-:W-:-:S06]  /*9bc0*/  FSEL R79, R24, -INF , P2 ;  /* 0xff800000184f7808 */ /* 0x001fcc0001000000 */
[----:B------:R0:W-:Y:S01]  /*9bd0*/  MUFU.TANH R95, R75 ;  /* 0x0000004b005f7308 */ /* 0x0001e20000002400 */
[----:B------:R-:W-:Y:S02]  /*9be0*/  ISETP.GT.AND P2, PT, R25, 0x58, PT ;  /* 0x000000581900780c */ /* 0x000fe40003f44270 */
[----:B0-----:R-:W-:-:S05]  /*9bf0*/  FSEL R75, R93, -INF , P1 ;  /* 0xff8000005d4b7808 */ /* 0x001fca0000800000 */
[----:B------:R-:W0:Y:S01]  /*9c00*/  MUFU.TANH R38, R38 ;  /* 0x0000002600267308 */ /* 0x000e220000002400 */
[----:B------:R-:W-:Y:S02]  /*9c10*/  ISETP.GT.AND P1, PT, R25, 0x51, PT ;  /* 0x000000511900780c */ /* 0x000fe40003f24270 */
[----:B------:R-:W-:Y:S02]  /*9c20*/  FMNMX.FTZ R94, R75, R94, !PT ;  /* 0x0000005e4b5e7209 */ /* 0x000fe40007810000 */
[----:B-1----:R-:W-:Y:S02]  /*9c30*/  FSEL R89, R89, -INF , P1 ;  /* 0xff80000059597808 */ /* 0x002fe40000800000 */
[----:B------:R-:W-:Y:S01]  /*9c40*/  FMNMX.FTZ R94, R79, R94, !PT ;  /* 0x0000005e4f5e7209 */ /* 0x000fe20007810000 */
[----:B------:R-:W1:Y:S01]  /*9c50*/  MUFU.TANH R78, R78 ;  /* 0x0000004e004e7308 */ /* 0x000e620000002400 */
[----:B------:R-:W-:Y:S01]  /*9c60*/  FMUL.FTZ R24, R83, UR4 ;  /* 0x0000000453187c20 */ /* 0x000fe20008410000 */
[----:B------:R-:W-:-:S02]  /*9c70*/  ISETP.GT.AND P1, PT, R25, 0x59, PT ;  /* 0x000000591900780c */ /* 0x000fc40003f24270 */
[----:B--2---:R-:W-:Y:S02]  /*9c80*/  FSEL R83, R36, -INF , P2 ;  /* 0xff80000024537808 */ /* 0x004fe40001000000 */
[----:B------:R-:W-:Y:S02]  /*9c90*/  FMNMX.FTZ R94, R89, R94, !PT ;  /* 0x0000005e595e7209 */ /* 0x000fe40007810000 */
[----:B------:R-:W2:Y:S01]  /*9ca0*/  MUFU.TANH R40, R40 ;  /* 0x0000002800287308 */ /* 0x000ea20000002400 */
[----:B------:R-:W-:Y:S02]  /*9cb0*/  ISETP.GT.AND P2, PT, R25, 0x60, PT ;  /* 0x000000601900780c */ /* 0x000fe40003f44270 */
[----:B---3--:R-:W-:Y:S02]  /*9cc0*/  FSEL R91, R91, -INF , P1 ;  /* 0xff8000005b5b7808 */ /* 0x008fe40000800000 */
[----:B------:R-:W-:Y:S02]  /*9cd0*/  FMNMX.FTZ R94, R83, R94, !PT ;  /* 0x0000005e535e7209 */ /* 0x000fe40007810000 */
[----:B------:R-:W-:Y:S01]  /*9ce0*/  ISETP.GT.AND P1, PT, R25, 0x61, PT ;  /* 0x000000611900780c */ /* 0x000fe20003f24270 */
[----:B------:R-:W3:Y:S01]  /*9cf0*/  MUFU.TANH R82, R82 ;  /* 0x0000005200527308 */ /* 0x000ee20000002400 */
[----:B0-----:R-:W-:-:S02]  /*9d00*/  FSEL R93, R38, -INF , P2 ;  /* 0xff800000265d7808 */ /* 0x001fc40001000000 */
[----:B------:R-:W-:Y:S02]  /*9d10*/  FMNMX.FTZ R94, R91, R94, !PT ;  /* 0x0000005e5b5e7209 */ /* 0x000fe40007810000 */
[----:B------:R-:W-:Y:S02]  /*9d20*/  ISETP.GT.AND P2, PT, R25, 0x68, PT ;  /* 0x000000681900780c */ /* 0x000fe40003f44270 */
[----:B------:R-:W-:Y:S01]  /*9d30*/  FSEL R95, R95, -INF , P1 ;  /* 0xff8000005f5f7808 */ /* 0x000fe20000800000 */
[----:B------:R0:W4:Y:S01]  /*9d40*/  MUFU.TANH R101, R24 ;  /* 0x0000001800657308 */ /* 0x0001220000002400 */
[----:B------:R-:W-:Y:S02]  /*9d50*/  FMNMX.FTZ R94, R93, R94, !PT ;  /* 0x0000005e5d5e7209 */ /* 0x000fe40007810000 */
[----:B------:R-:W-:Y:S02]  /*9d60*/  ISETP.GT.AND P1, PT, R25, 0x69, PT ;  /* 0x000000691900780c */ /* 0x000fe40003f24270 */
[----:B------:R-:W-:Y:S01]  /*9d70*/  FMNMX.FTZ R94, R95, R94, !PT ;  /* 0x0000005e5f5e7209 */ /* 0x000fe20007810000 */
[----:B0-----:R-:W-:-:S02]  /*9d80*/  FMUL.FTZ R24, R87, UR4 ;  /* 0x0000000457187c20 */ /* 0x001fc40008410000 */
[----:B------:R-:W0:Y:S01]  /*9d90*/  MUFU.TANH R86, R86 ;  /* 0x0000005600567308 */ /* 0x000e220000002400 */
[----:B-1----:R-:W-:Y:S02]  /*9da0*/  FSEL R87, R78, -INF , P2 ;  /* 0xff8000004e577808 */ /* 0x002fe40001000000 */
[----:B------:R-:W-:Y:S02]  /*9db0*/  ISETP.GT.AND P2, PT, R25, 0x70, PT ;  /* 0x000000701900780c */ /* 0x000fe40003f44270 */
[----:B--2---:R-:W-:Y:S02]  /*9dc0*/  FSEL R97, R40, -INF , P1 ;  /* 0xff80000028617808 */ /* 0x004fe40000800000 */
[----:B------:R-:W-:Y:S01]  /*9dd0*/  FMNMX.FTZ R94, R87, R94, !PT ;  /* 0x0000005e575e7209 */ /* 0x000fe20007810000 */
[----:B------:R-:W1:Y:S01]  /*9de0*/  MUFU.TANH R24, R24 ;  /* 0x0000001800187308 */ /* 0x000e620000002400 */
[----:B------:R-:W-:Y:S02]  /*9df0*/  ISETP.GT.AND P1, PT, R25, 0x71, PT ;  /* 0x000000711900780c */ /* 0x000fe40003f24270 */
[----:B---3--:R-:W-:-:S02]  /*9e00*/  FSEL R99, R82, -INF , P2 ;  /* 0xff80000052637808 */ /* 0x008fc40001000000 */
[----:B------:R-:W-:Y:S02]  /*9e10*/  FMNMX.FTZ R94, R97, R94, !PT ;  /* 0x0000005e615e7209 */ /* 0x000fe40007810000 */
[----:B------:R-:W-:Y:S02]  /*9e20*/  ISETP.GT.AND P2, PT, R25, 0x78, PT ;  /* 0x000000781900780c */ /* 0x000fe40003f44270 */
[----:B----4-:R-:W-:Y:S02]  /*9e30*/  FSEL R101, R101, -INF , P1 ;  /* 0xff80000065657808 */ /* 0x010fe40000800000 */
[----:B------:R-:W-:Y:S02]  /*9e40*/  FMNMX.FTZ R94, R99, R94, !PT ;  /* 0x0000005e635e7209 */ /* 0x000fe40007810000 */
[----:B------:R-:W-:Y:S02]  /*9e50*/  ISETP.GT.AND P1, PT, R25, 0x79, PT ;  /* 0x000000791900780c */ /* 0x000fe40003f24270 */
[----:B0-----:R-:W-:-:S02]  /*9e60*/  FSEL R103, R86, -INF , P2 ;  /* 0xff80000056677808 */ /* 0x001fc40001000000 */
[----:B------:R-:W-:Y:S01]  /*9e70*/  FMNMX.FTZ R94, R101, R94, !PT ;  /* 0x0000005e655e7209 */ /* 0x000fe20007810000 */
[----:B------:R-:W-:Y:S01]  /*9e80*/  FMUL.FTZ R38, R61, UR4 ;  /* 0x000000043d267c20 */ /* 0x000fe20008410000 */
[----:B-1----:R-:W-:Y:S02]  /*9e90*/  FSEL R61, R24, -INF , P1 ;  /* 0xff800000183d7808 */ /* 0x002fe40000800000 */
[----:B------:R-:W-:-:S04]  /*9ea0*/  FMNMX.FTZ R94, R103, R94, !PT ;  /* 0x0000005e675e7209 */ /* 0x000fc80007810000 */
[----:B------:R-:W-:-:S05]  /*9eb0*/  FMNMX.FTZ R94, R61, R94, !PT ;  /* 0x0000005e3d5e7209 */ /* 0x000fca0007810000 */
[----:B------:R-:W0:Y:S01]  /*9ec0*/  SHFL.BFLY PT, R25, R94, 0x2, 0x1f ;  /* 0x0c401f005e197f89 */ /* 0x000e2200000e0000 */
[----:B------:R-:W-:-:S03]  /*9ed0*/  FMUL.FTZ R40, R64, UR4 ;  /* 0x0000000440287c20 */ /* 0x000fc60008410000 */
[----:B------:R-:W1:Y:S01]  /*9ee0*/  SHFL.IDX PT, R64, R92, RZ, 0x1c1f ;  /* 0x001c1fff5c407589 */ /* 0x000e6200000e0000 */
[----:B0-----:R-:W-:-:S05]  /*9ef0*/  FMNMX.FTZ R24, R94, R25, !PT ;  /* 0x000000195e187209 */ /* 0x001fca0007810000 */
[----:B------:R-:W0:Y:S01]  /*9f00*/  SHFL.BFLY PT, R25, R24, 0x1, 0x1f ;  /* 0x0c201f0018197f89 */ /* 0x000e2200000e0000 */
[----:B------:R-:W-:Y:S01]  /*9f10*/  FMUL.FTZ R36, R60, UR4 ;  /* 0x000000043c247c20 */ /* 0x000fe20008410000 */
[----:B-1----:R-:W-:-:S04]  /*9f20*/  VIADDMNMX R64, R64, R109, R90, PT ;  /* 0x0000006d40407246 */ /* 0x002fc8000380015a */
[C---:B------:R-:W-:Y:S02]  /*9f30*/  ISETP.GT.AND P2, PT, R64.reuse, 0x1, PT ;  /* 0x000000014000780c */ /* 0x040fe40003f44270 */
[----:B------:R-:W-:Y:S02]  /*9f40*/  ISETP.GT.AND P3, PT, R64, 0x8, PT ;  /* 0x000000084000780c */ /* 0x000fe40003f64270 */
[----:B0-----:R-:W-:Y:S01]  /*9f50*/  FMNMX.FTZ R25, R24, R25, !PT ;  /* 0x0000001918197209 */ /* 0x001fe20007810000 */
[----:B------:R-:W-:Y:S01]  /*9f60*/  IMAD.U32 R24, RZ, RZ, UR5 ;  /* 0x00000005ff187e24 */ /* 0x000fe2000f8e00ff */
[----:B------:R-:W-:Y:S01]  /*9f70*/  FSEL R6, R6, -INF , P2 ;  /* 0xff80000006067808 */ /* 0x000fe20001000000 */
[----:B------:R-:W-:Y:S01]  /*9f80*/  FMUL.FTZ R44, R68, UR4 ;  /* 0x00000004442c7c20 */ /* 0x000fe20008410000 */
[C---:B------:R-:W-:Y:S01]  /*9f90*/  FSETP.NEU.FTZ.AND P1, PT, R25.reuse, -INF , PT ;  /* 0xff8000001900780b */ /* 0x040fe20003f3d000 */
[----:B------:R-:W-:Y:S01]  /*9fa0*/  FMUL.FTZ R60, R25, R24 ;  /* 0x00000018193c7220 */ /* 0x000fe20000410000 */
[----:B------:R-:W-:Y:S01]  /*9fb0*/  FMUL.FTZ R46, R69, UR4 ;  /* 0x00000004452e7c20 */ /* 0x000fe20008410000 */
[----:B------:R-:W-:Y:S01]  /*9fc0*/  FMUL.FTZ R50, R73, UR4 ;  /* 0x0000000449327c20 */ /* 0x000fe20008410000 */
[----:B------:R-:W-:Y:S01]  /*9fd0*/  FMUL.FTZ R54, R77, UR4 ;  /* 0x000000044d367c20 */ /* 0x000fe20008410000 */
[----:B------:R-:W0:Y:S01]  /*9fe0*/  MUFU.TANH R30, R30 ;  /* 0x0000001e001e7308 */ /* 0x000e220000002400 */
[----:B------:R-:W-:-:S07]  /*9ff0*/  FSEL R60, R60, RZ, P1 ;  /* 0x000000ff3c3c7208 */ /* 0x000fce0000800000 */
[----:B------:R-:W1:Y:S01]  /*a000*/  MUFU.TANH R31, R31 ;  /* 0x0000001f001f7308 */ /* 0x000e620000002400 */
[----:B------:R-:W-:-:S07]  /*a010*/  ISETP.GT.AND P1, PT, R64, RZ, PT ;  /* 0x000000ff4000720c */ /* 0x000fce0003f24270 */
[----:B------:R-:W2:Y:S01]  /*a020*/  MUFU.TANH R32, R32 ;  /* 0x0000002000207308 */ /* 0x000ea20000002400 */
[----:B------:R-:W-:-:S07]  /*a030*/  FSEL R3, R3, -INF , P1 ;  /* 0xff80000003037808 */ /* 0x000fce0000800000 */
[----:B------:R-:W3:Y:S01]  /*a040*/  MUFU.TANH R33, R33 ;  /* 0x0000002100217308 */ /* 0x000ee20000002400 */
[----:B------:R-:W-:-:S07]  /*a050*/  ISETP.GT.AND P1, PT, R64, 0x9, PT ;  /* 0x000000094000780c */ /* 0x000fce0003f24270 */
[----:B------:R-:W4:Y:S01]  /*a060*/  MUFU.TANH R34, R34 ;  /* 0x0000002200227308 */ /* 0x000f220000002400 */
[----:B------:R-:W-:Y:S01]  /*a070*/  FSEL R69, R7, -INF , P3 ;  /* 0xff80000007457808 */ /* 0x000fe20001800000 */
[----:B------:R-:W-:Y:S01]  /*a080*/  FMUL.FTZ R42, R65, UR4 ;  /* 0x00000004412a7c20 */ /* 0x000fe20008410000 */
[----:B------:R-:W-:Y:S01]  /*a090*/  FMNMX.FTZ R68, R3, R6, !PT ;  /* 0x0000000603447209 */ /* 0x000fe20007810000 */
[----:B------:R-:W-:Y:S01]  /*a0a0*/  FMUL.FTZ R48, R72, UR4 ;  /* 0x0000000448307c20 */ /* 0x000fe20008410000 */
[----:B------:R-:W-:Y:S01]  /*a0b0*/  ISETP.GT.AND P2, PT, R64, 0x10, PT ;  /* 0x000000104000780c */ /* 0x000fe20003f44270 */
[----:B------:R-:W-:Y:S01]  /*a0c0*/  FMUL.FTZ R58, R81, UR4 ;  /* 0x00000004513a7c20 */ /* 0x000fe20008410000 */
[----:B------:R-:W-:Y:S01]  /*a0d0*/  FSEL R73, R8, -INF , P1 ;  /* 0xff80000008497808 */ /* 0x000fe20000800000 */
[----:B------:R-:W5:Y:S01]  /*a0e0*/  MUFU.TANH R36, R36 ;  /* 0x0000002400247308 */ /* 0x000f620000002400 */
[----:B------:R-:W-:Y:S01]  /*a0f0*/  FMNMX.FTZ R68, R69, R68, !PT ;  /* 0x0000004445447209 */ /* 0x000fe20007810000 */
[----:B------:R-:W-:Y:S01]  /*a100*/  FMUL.FTZ R52, R76, UR4 ;  /* 0x000000044c347c20 */ /* 0x000fe20008410000 */
[----:B------:R-:W-:Y:S01]  /*a110*/  ISETP.GT.AND P1, PT, R64, 0x11, PT ;  /* 0x000000114000780c */ /* 0x000fe20003f24270 */
[----:B------:R-:W-:Y:S01]  /*a120*/  FMUL.FTZ R56, R80, UR4 ;  /* 0x0000000450387c20 */ /* 0x000fe20008410000 */
[----:B------:R-:W-:Y:S01]  /*a130*/  FSEL R9, R9, -INF , P2 ;  /* 0xff80000009097808 */ /* 0x000fe20001000000 */
[----:B------:R-:W-:Y:S01]  /*a140*/  FMUL.FTZ R62, R84, UR4 ;  /* 0x00000004543e7c20 */ /* 0x000fe20008410000 */
[----:B------:R-:W-:Y:S01]  /*a150*/  FMNMX.FTZ R68, R73, R68, !PT ;  /* 0x0000004449447209 */ /* 0x000fe20007810000 */
[----:B------:R-:W5:Y:S01]  /*a160*/  MUFU.TANH R38, R38 ;  /* 0x0000002600267308 */ /* 0x000f620000002400 */
[----:B------:R-:W-:Y:S01]  /*a170*/  ISETP.GT.AND P2, PT, R64, 0x18, PT ;  /* 0x000000184000780c */ /* 0x000fe20003f44270 */
[----:B------:R-:W5:Y:S01]  /*a180*/  S2R R102, SR_CgaCtaId ;  /* 0x0000000000667919 */ /* 0x000f620000008800 */
[----:B------:R-:W-:Y:S01]  /*a190*/  FSEL R77, R10, -INF , P1 ;  /* 0xff8000000a4d7808 */ /* 0x000fe20000800000 */
[----:B------:R-:W-:Y:S01]  /*a1a0*/  ULDC UR5, c[0x0][0x9d8] ;  /* 0x0002760000057ab9 */ /* 0x000fe20000000800 */
[----:B------:R-:W-:-:S02]  /*a1b0*/  FMNMX.FTZ R68, R9, R68, !PT ;  /* 0x0000004409447209 */ /* 0x000fc40007810000 */
[C---:B------:R-:W-:Y:S02]  /*a1c0*/  ISETP.GT.AND P1, PT, R64.reuse, 0x19, PT ;  /* 0x000000194000780c */ /* 0x040fe40003f24270 */
[----:B------:R-:W-:Y:S02]  /*a1d0*/  FSEL R11, R11, -INF , P2 ;  /* 0xff8000000b0b7808 */ /* 0x000fe40001000000 */
[----:B------:R-:W-:Y:S01]  /*a1e0*/  FMNMX.FTZ R68, R77, R68, !PT ;  /* 0x000000444d447209 */ /* 0x000fe20007810000 */
[----:B------:R-:W-:Y:S01]  /*a1f0*/  FFMA.FTZ R8, R35, R24, -R60 ;  /* 0x0000001823087223 */ /* 0x000fe2000001083c */
[----:B------:R-:W-:Y:S02]  /*a200*/  ISETP.GT.AND P2, PT, R64, 0x20, PT ;  /* 0x000000204000780c */ /* 0x000fe40003f44270 */
[----:B------:R-:W-:Y:S02]  /*a210*/  FSEL R35, R12, -INF , P1 ;  /* 0xff8000000c237808 */ /* 0x000fe40000800000 */
        /* <DEDUP_REMOVED lines=20> */
[----:B0-----:R-:W-:Y:S02]  /*a360*/  FSEL R43, R30, -INF , P1 ;  /* 0xff8000001e2b7808 */ /* 0x001fe40000800000 */
[----:B------:R-:W-:-:S02]  /*a370*/  FMNMX.FTZ R68, R29, R68, !PT ;  /* 0x000000441d447209 */ /* 0x000fc40007810000 */
[C---:B------:R-:W-:Y:S02]  /*a380*/  ISETP.GT.AND P1, PT, R64.reuse, 0x39, PT ;  /* 0x000000394000780c */ /* 0x040fe40003f24270 */
[----:B-1----:R-:W-:Y:S02]  /*a390*/  FSEL R31, R31, -INF , P2 ;  /* 0xff8000001f1f7808 */ /* 0x002fe40001000000 */
[----:B------:R-:W-:Y:S01]  /*a3a0*/  FMNMX.FTZ R68, R43, R68, !PT ;  /* 0x000000442b447209 */ /* 0x000fe20007810000 */
[----:B------:R-:W-:Y:S01]  /*a3b0*/  FFMA.FTZ R12, R41, R24, -R60 ;  /* 0x00000018290c7223 */ /* 0x000fe2000001083c */
[----:B------:R-:W-:Y:S02]  /*a3c0*/  ISETP.GT.AND P2, PT, R64, 0x40, PT ;  /* 0x000000404000780c */ /* 0x000fe40003f44270 */
[----:B--2---:R-:W-:Y:S02]  /*a3d0*/  FSEL R41, R32, -INF , P1 ;  /* 0xff80000020297808 */ /* 0x004fe40000800000 */
[----:B------:R-:W-:Y:S01]  /*a3e0*/  FMNMX.FTZ R68, R31, R68, !PT ;  /* 0x000000441f447209 */ /* 0x000fe20007810000 */
[----:B------:R-:W0:Y:S01]  /*a3f0*/  MUFU.TANH R40, R40 ;  /* 0x0000002800287308 */ /* 0x000e220000002400 */
[----:B------:R-:W-:-:S02]  /*a400*/  ISETP.GT.AND P1, PT, R64, 0x41, PT ;  /* 0x000000414000780c */ /* 0x000fc40003f24270 */
[----:B---3--:R-:W-:Y:S02]  /*a410*/  FSEL R33, R33, -INF , P2 ;  /* 0xff80000021217808 */ /* 0x008fe40001000000 */
[----:B------:R-:W-:Y:S01]  /*a420*/  FMNMX.FTZ R68, R41, R68, !PT ;  /* 0x0000004429447209 */ /* 0x000fe20007810000 */
[--C-:B------:R-:W-:Y:S01]  /*a430*/  FFMA.FTZ R141, R47, R24, -R60.reuse ;  /* 0x000000182f8d7223 */ /* 0x100fe2000001083c */
[----:B------:R-:W-:Y:S01]  /*a440*/  ISETP.GT.AND P2, PT, R64, 0x48, PT ;  /* 0x000000484000780c */ /* 0x000fe20003f44270 */
[----:B------:R-:W1:Y:S01]  /*a450*/  MUFU.TANH R42, R42 ;  /* 0x0000002a002a7308 */ /* 0x000e620000002400 */
[----:B----4-:R-:W-:Y:S02]  /*a460*/  FSEL R47, R34, -INF , P1 ;  /* 0xff800000222f7808 */ /* 0x010fe40000800000 */
[----:B------:R-:W-:Y:S01]  /*a470*/  FMNMX.FTZ R68, R33, R68, !PT ;  /* 0x0000004421447209 */ /* 0x000fe20007810000 */
[----:B------:R-:W-:Y:S01]  /*a480*/  FFMA.FTZ R26, R45, R24, -R60 ;  /* 0x000000182d1a7223 */ /* 0x000fe2000001083c */
[----:B------:R-:W-:-:S02]  /*a490*/  ISETP.GT.AND P1, PT, R64, 0x49, PT ;  /* 0x000000494000780c */ /* 0x000fc40003f24270 */
[----:B-----5:R-:W-:Y:S01]  /*a4a0*/  FSEL R45, R36, -INF , P2 ;  /* 0xff800000242d7808 */ /* 0x020fe20001000000 */
[----:B------:R-:W2:Y:S01]  /*a4b0*/  MUFU.TANH R44, R44 ;  /* 0x0000002c002c7308 */ /* 0x000ea20000002400 */
[----:B------:R-:W-:Y:S02]  /*a4c0*/  FMNMX.FTZ R68, R47, R68, !PT ;  /* 0x000000442f447209 */ /* 0x000fe40007810000 */
[----:B------:R-:W-:Y:S02]  /*a4d0*/  ISETP.GT.AND P2, PT, R64, 0x50, PT ;  /* 0x000000504000780c */ /* 0x000fe40003f44270 */
[----:B------:R-:W-:Y:S02]  /*a4e0*/  FSEL R81, R38, -INF , P1 ;  /* 0xff80000026517808 */ /* 0x000fe40000800000 */
[----:B------:R-:W-:Y:S01]  /*a4f0*/  FMNMX.FTZ R68, R45, R68, !PT ;  /* 0x000000442d447209 */ /* 0x000fe20007810000 */
[----:B------:R-:W3:Y:S01]  /*a500*/  MUFU.TANH R46, R46 ;  /* 0x0000002e002e7308 */ /* 0x000ee20000002400 */
[----:B------:R-:W-:Y:S01]  /*a510*/  FFMA.FTZ R143, R51, R24, -R60 ;  /* 0x00000018338f7223 */ /* 0x000fe2000001083c */
[----:B------:R-:W-:-:S02]  /*a520*/  ISETP.GT.AND P1, PT, R64, 0x51, PT ;  /* 0x000000514000780c */ /* 0x000fc40003f24270 */
[----:B0-----:R-:W-:Y:S02]  /*a530*/  FSEL R51, R40, -INF , P2 ;  /* 0xff80000028337808 */ /* 0x001fe40001000000 */
[----:B------:R-:W-:Y:S02]  /*a540*/  FMNMX.FTZ R68, R81, R68, !PT ;  /* 0x0000004451447209 */ /* 0x000fe40007810000 */
[----:B------:R-:W0:Y:S01]  /*a550*/  MUFU.TANH R48, R48 ;  /* 0x0000003000307308 */ /* 0x000e220000002400 */
[----:B------:R-:W-:Y:S01]  /*a560*/  FMUL.FTZ R65, R85, UR4 ;  /* 0x0000000455417c20 */ /* 0x000fe20008410000 */
[----:B------:R-:W-:Y:S01]  /*a570*/  ISETP.GT.AND P2, PT, R64, 0x58, PT ;  /* 0x000000584000780c */ /* 0x000fe20003f44270 */
[----:B------:R-:W-:Y:S01]  /*a580*/  FFMA.FTZ R28, R49, R24, -R60 ;  /* 0x00000018311c7223 */ /* 0x000fe2000001083c */
[----:B-1----:R-:W-:-:S04]  /*a590*/  FSEL R85, R42, -INF , P1 ;  /* 0xff8000002a557808 */ /* 0x002fc80000800000 */
[----:B------:R-:W1:Y:S01]  /*a5a0*/  MUFU.TANH R50, R50 ;  /* 0x0000003200327308 */ /* 0x000e620000002400 */
[----:B------:R-:W-:Y:S01]  /*a5b0*/  FMNMX.FTZ R68, R51, R68, !PT ;  /* 0x0000004433447209 */ /* 0x000fe20007810000 */
[----:B------:R-:W-:Y:S01]  /*a5c0*/  FFMA.FTZ R151, R105, R24, -R60 ;  /* 0x0000001869977223 */ /* 0x000fe2000001083c */
[----:B------:R-:W-:-:S05]  /*a5d0*/  ISETP.GT.AND P1, PT, R64, 0x59, PT ;  /* 0x000000594000780c */ /* 0x000fca0003f24270 */
[----:B------:R-:W4:Y:S01]  /*a5e0*/  MUFU.TANH R52, R52 ;  /* 0x0000003400347308 */ /* 0x000f220000002400 */
[----:B--2---:R-:W-:Y:S01]  /*a5f0*/  FSEL R49, R44, -INF , P2 ;  /* 0xff8000002c317808 */ /* 0x004fe20001000000 */
[----:B------:R-:W-:Y:S01]  /*a600*/  FFMA.FTZ R137, R55, R24, -R60 ;  /* 0x0000001837897223 */ /* 0x000fe2000001083c */
[----:B------:R-:W-:-:S05]  /*a610*/  FMNMX.FTZ R68, R85, R68, !PT ;  /* 0x0000004455447209 */ /* 0x000fca0007810000 */
[----:B------:R-:W2:Y:S01]  /*a620*/  MUFU.TANH R54, R54 ;  /* 0x0000003600367308 */ /* 0x000ea20000002400 */
[----:B------:R-:W-:Y:S01]  /*a630*/  ISETP.GT.AND P2, PT, R64, 0x60, PT ;  /* 0x000000604000780c */ /* 0x000fe20003f44270 */
[----:B------:R-:W-:Y:S01]  /*a640*/  FFMA.FTZ R66, R107, R24, -R60 ;  /* 0x000000186b427223 */ /* 0x000fe2000001083c */
[----:B---3--:R-:W-:-:S05]  /*a650*/  FSEL R105, R46, -INF , P1 ;  /* 0xff8000002e697808 */ /* 0x008fca0000800000 */
[----:B------:R-:W3:Y:S01]  /*a660*/  MUFU.TANH R56, R56 ;  /* 0x0000003800387308 */ /* 0x000ee20000002400 */
[----:B------:R-:W-:-:S07]  /*a670*/  FMNMX.FTZ R68, R49, R68, !PT ;  /* 0x0000004431447209 */ /* 0x000fce0007810000 */
[----:B------:R-:W5:Y:S01]  /*a680*/  MUFU.TANH R58, R58 ;  /* 0x0000003a003a7308 */ /* 0x000f620000002400 */
[----:B------:R-:W-:-:S07]  /*a690*/  ISETP.GT.AND P1, PT, R64, 0x61, PT ;  /* 0x000000614000780c */ /* 0x000fce0003f24270 */
[----:B------:R-:W5:Y:S01]  /*a6a0*/  MUFU.TANH R62, R62 ;  /* 0x0000003e003e7308 */ /* 0x000f620000002400 */
[----:B0-----:R-:W-:Y:S01]  /*a6b0*/  FSEL R55, R48, -INF , P2 ;  /* 0xff80000030377808 */ /* 0x001fe20001000000 */
[--C-:B------:R-:W-:Y:S01]  /*a6c0*/  FFMA.FTZ R139, R57, R24, -R60.reuse ;  /* 0x00000018398b7223 */ /* 0x100fe2000001083c */
[----:B------:R-:W-:Y:S01]  /*a6d0*/  FMNMX.FTZ R68, R105, R68, !PT ;  /* 0x0000004469447209 */ /* 0x000fe20007810000 */
[-CC-:B------:R-:W-:Y:S01]  /*a6e0*/  FFMA.FTZ R149, R111, R24.reuse, -R60.reuse ;  /* 0x000000186f957223 */ /* 0x180fe2000001083c */
[----:B------:R-:W-:Y:S01]  /*a6f0*/  ISETP.GT.AND P2, PT, R64, 0x68, PT ;  /* 0x000000684000780c */ /* 0x000fe20003f44270 */
[--C-:B------:R-:W-:Y:S01]  /*a700*/  FFMA.FTZ R30, R63, R24, -R60.reuse ;  /* 0x000000183f1e7223 */ /* 0x100fe2000001083c */
[----:B-1----:R-:W-:Y:S01]  /*a710*/  FSEL R107, R50, -INF , P1 ;  /* 0xff800000326b7808 */ /* 0x002fe20000800000 */
[----:B------:R-:W-:Y:S01]  /*a720*/  MUFU.EX2 R8, R8 ;  /* 0x0000000800087308 */ /* 0x000fe20000000800 */
[----:B------:R-:W-:Y:S01]  /*a730*/  FMNMX.FTZ R68, R55, R68, !PT ;  /* 0x0000004437447209 */ /* 0x000fe20007810000 */
[----:B------:R-:W-:Y:S01]  /*a740*/  FFMA.FTZ R44, R53, R24, -R60 ;  /* 0x00000018352c7223 */ /* 0x000fe2000001083c */
[----:B------:R-:W-:-:S02]  /*a750*/  ISETP.GT.AND P1, PT, R64, 0x69, PT ;  /* 0x000000694000780c */ /* 0x000fc40003f24270 */
[----:B------:R-:W-:-:S03]  /*a760*/  IADD3 R0, R0, 0x16840, RZ ;  /* 0x0001684000007810 */ /* 0x000fc60007ffe0ff */
[----:B------:R-:W-:Y:S01]  /*a770*/  MUFU.EX2 R145, R145 ;  /* 0x0000009100917308 */ /* 0x000fe20000000800 */
[----:B----4-:R-:W-:-:S07]  /*a780*/  FSEL R53, R52, -INF , P2 ;  /* 0xff80000034357808 */ /* 0x010fce0001000000 */
[----:B------:R-:W-:Y:S01]  /*a790*/  MUFU.EX2 R10, R10 ;  /* 0x0000000a000a7308 */ /* 0x000fe20000000800 */
[----:B------:R-:W-:-:S07]  /*a7a0*/  FMNMX.FTZ R68, R107, R68, !PT ;  /* 0x000000446b447209 */ /* 0x000fce0007810000 */
[----:B------:R-:W-:Y:S01]  /*a7b0*/  MUFU.EX2 R147, R147 ;  /* 0x0000009300937308 */ /* 0x000fe20000000800 */
[----:B------:R-:W-:-:S07]  /*a7c0*/  ISETP.GT.AND P2, PT, R64, 0x70, PT ;  /* 0x000000704000780c */ /* 0x000fce0003f44270 */
[----:B------:R-:W-:Y:S01]  /*a7d0*/  MUFU.EX2 R12, R12 ;  /* 0x0000000c000c7308 */ /* 0x000fe20000000800 */
[----:B--2---:R-:W-:-:S07]  /*a7e0*/  FSEL R109, R54, -INF , P1 ;  /* 0xff800000366d7808 */ /* 0x004fce0000800000 */
[----:B------:R-:W-:Y:S01]  /*a7f0*/  MUFU.EX2 R141, R141 ;  /* 0x0000008d008d7308 */ /* 0x000fe20000000800 */
[----:B------:R-:W-:-:S07]  /*a800*/  FMNMX.FTZ R68, R53, R68, !PT ;  /* 0x0000004435447209 */ /* 0x000fce0007810000 */
[----:B------:R-:W-:Y:S01]  /*a810*/  MUFU.EX2 R26, R26 ;  /* 0x0000001a001a7308 */ /* 0x000fe20000000800 */
[----:B------:R-:W-:-:S07]  /*a820*/  ISETP.GT.AND P1, PT, R64, 0x71, PT ;  /* 0x000000714000780c */ /* 0x000fce0003f24270 */
[----:B------:R-:W-:Y:S01]  /*a830*/  MUFU.EX2 R143, R143 ;  /* 0x0000008f008f7308 */ /* 0x000fe20000000800 */
[----:B---3--:R-:W-:Y:S01]  /*a840*/  FSEL R57, R56, -INF , P2 ;  /* 0xff80000038397808 */ /* 0x008fe20001000000 */
[--C-:B------:R-:W-:Y:S01]  /*a850*/  FFMA.FTZ R133, R67, R24, -R60.reuse ;  /* 0x0000001843857223 */ /* 0x100fe2000001083c */
[----:B------:R-:W-:Y:S01]  /*a860*/  FMNMX.FTZ R68, R109, R68, !PT ;  /* 0x000000446d447209 */ /* 0x000fe20007810000 */
[-CC-:B------:R-:W-:Y:S01]  /*a870*/  FFMA.FTZ R135, R71, R24.reuse, -R60.reuse ;  /* 0x0000001847877223 */ /* 0x180fe2000001083c */
[-CC-:B------:R-:W-:Y:S01]  /*a880*/  FFMA.FTZ R40, R75, R24.reuse, -R60.reuse ;  /* 0x000000184b287223 */ /* 0x180fe2000001083c */
[-CC-:B------:R-:W-:Y:S01]  /*a890*/  FFMA.FTZ R129, R79, R24.reuse, -R60.reuse ;  /* 0x000000184f817223 */ /* 0x180fe2000001083c */
[-CC-:B------:R-:W-:Y:S01]  /*a8a0*/  FFMA.FTZ R32, R89, R24.reuse, -R60.reuse ;  /* 0x0000001859207223 */ /* 0x180fe2000001083c */
[----:B------:R-:W0:Y:S01]  /*a8b0*/  MUFU.TANH R65, R65 ;  /* 0x0000004100417308 */ /* 0x000e220000002400 */
[----:B------:R-:W-:Y:S01]  /*a8c0*/  ISETP.GT.AND P2, PT, R64, 0x78, PT ;  /* 0x000000784000780c */ /* 0x000fe20003f44270 */
[--C-:B------:R-:W-:Y:S01]  /*a8d0*/  FFMA.FTZ R46, R59, R24, -R60.reuse ;  /* 0x000000183b2e7223 */ /* 0x100fe2000001083c */
[----:B-----5:R-:W-:Y:S01]  /*a8e0*/  FSEL R111, R58, -INF , P1 ;  /* 0xff8000003a6f7808 */ /* 0x020fe20000800000 */
[----:B------:R-:W1:Y:S01]  /*a8f0*/  @P4 LDC R50, c[0x0][0x450] ;  /* 0x00011400ff324b82 */ /* 0x000e620000000800 */
[----:B------:R-:W-:Y:S01]  /*a900*/  FMNMX.FTZ R68, R57, R68, !PT ;  /* 0x0000004439447209 */ /* 0x000fe20007810000 */
[-CC-:B------:R-:W-:Y:S01]  /*a910*/  FFMA.FTZ R131, R83, R24.reuse, -R60.reuse ;  /* 0x0000001853837223 */ /* 0x180fe2000001083c */
[----:B------:R-:W-:Y:S01]  /*a920*/  ISETP.GT.AND P1, PT, R64, 0x79, PT ;  /* 0x000000794000780c */ /* 0x000fe20003f24270 */
[-CC-:B------:R-:W-:Y:S01]  /*a930*/  FFMA.FTZ R34, R91, R24.reuse, -R60.reuse ;  /* 0x000000185b227223 */ /* 0x180fe2000001083c */
[----:B------:R-:W-:Y:S01]  /*a940*/  FSEL R59, R62, -INF , P2 ;  /* 0xff8000003e3b7808 */ /* 0x000fe20001000000 */
[--C-:B------:R-:W-:Y:S01]  /*a950*/  FFMA.FTZ R125, R93, R24, -R60.reuse ;  /* 0x000000185d7d7223 */ /* 0x100fe2000001083c */
[----:B------:R-:W-:Y:S01]  /*a960*/  FMNMX.FTZ R68, R111, R68, !PT ;  /* 0x000000446f447209 */ /* 0x000fe20007810000 */
[-CC-:B------:R-:W-:Y:S01]  /*a970*/  FFMA.FTZ R36, R95, R24.reuse, -R60.reuse ;  /* 0x000000185f247223 */ /* 0x180fe2000001083c */
[-CC-:B------:R-:W-:Y:S01]  /*a980*/  FFMA.FTZ R127, R87, R24.reuse, -R60.reuse ;  /* 0x00000018577f7223 */ /* 0x180fe2000001083c */
[--C-:B------:R-:W-:Y:S01]  /*a990*/  FFMA.FTZ R38, R97, R24, -R60.reuse ;  /* 0x0000001861267223 */ /* 0x100fe2000001083c */
[----:B------:R-:W-:Y:S01]  /*a9a0*/  FMNMX.FTZ R68, R59, R68, !PT ;  /* 0x000000443b447209 */ /* 0x000fe20007810000 */
[-CC-:B------:R-:W-:Y:S01]  /*a9b0*/  FFMA.FTZ R121, R99, R24.reuse, -R60.reuse ;  /* 0x0000001863797223 */ /* 0x180fe2000001083c */
[----:B0-----:R-:W-:Y:S01]  /*a9c0*/  FSEL R65, R65, -INF , P1 ;  /* 0xff80000041417808 */ /* 0x001fe20000800000 */
[----:B------:R-:W-:Y:S01]  /*a9d0*/  FFMA.FTZ R123, R103, R24, -R60 ;  /* 0x00000018677b7223 */ /* 0x000fe2000001083c */
[----:B------:R-:W-:-:S02]  /*a9e0*/  ULDC UR4, c[0x0][0x9d8] ;  /* 0x0002760000047ab9 */ /* 0x000fc40000000800 */
[----:B------:R-:W-:-:S05]  /*a9f0*/  FMNMX.FTZ R68, R65, R68, !PT ;  /* 0x0000004441447209 */ /* 0x000fca0007810000 */
[----:B------:R-:W0:Y:S02]  /*aa00*/  SHFL.BFLY PT, R7, R68, 0x2, 0x1f ;  /* 0x0c401f0044077f89 */ /* 0x000e2400000e0000 */
[----:B0-----:R-:W-:-:S05]  /*aa10*/  FMNMX.FTZ R42, R68, R7, !PT ;  /* 0x00000007442a7209 */ /* 0x001fca0007810000 */
[----:B------:R-:W0:Y:S02]  /*aa20*/  SHFL.BFLY PT, R7, R42, 0x1, 0x1f ;  /* 0x0c201f002a077f89 */ /* 0x000e2400000e0000 */
[----:B0-----:R-:W-:-:S04]  /*aa30*/  FMNMX.FTZ R7, R42, R7, !PT ;  /* 0x000000072a077209 */ /* 0x001fc80007810000 */
[C---:B------:R-:W-:Y:S01]  /*aa40*/  FSETP.NEU.FTZ.AND P1, PT, R7.reuse, -INF , PT ;  /* 0xff8000000700780b */ /* 0x040fe20003f3d000 */
[----:B------:R-:W-:-:S05]  /*aa50*/  FMUL.FTZ R48, R7, R24 ;  /* 0x0000001807307220 */ /* 0x000fca0000410000 */
[----:B------:R-:W-:-:S05]  /*aa60*/  FSEL R48, R48, RZ, P1 ;  /* 0x000000ff30307208 */ /* 0x000fca0000800000 */
[-CC-:B------:R-:W-:Y:S01]  /*aa70*/  FFMA.FTZ R140, R13, R24.reuse, -R48.reuse ;  /* 0x000000180d8c7223 */ /* 0x180fe20000010830 */
[-CC-:B------:R-:W-:Y:S02]  /*aa80*/  FFMA.FTZ R13, R39, R24.reuse, -R48.reuse ;  /* 0x00000018270d7223 */ /* 0x180fe40000010830 */
[----:B------:R-:W0:Y:S01]  /*aa90*/  @P4 LDC R39, c[0x0][0x44c] ;  /* 0x00011300ff274b82 */ /* 0x000e220000000800 */
[-CC-:B------:R-:W-:Y:S01]  /*aaa0*/  FFMA.FTZ R148, R3, R24.reuse, -R48.reuse ;  /* 0x0000001803947223 */ /* 0x180fe20000010830 */
[-CC-:B------:R-:W-:Y:S01]  /*aab0*/  FFMA.FTZ R3, R6, R24.reuse, -R48.reuse ;  /* 0x0000001806037223 */ /* 0x180fe20000010830 */
[-CC-:B------:R-:W-:Y:S01]  /*aac0*/  FFMA.FTZ R150, R69, R24.reuse, -R48.reuse ;  /* 0x0000001845967223 */ /* 0x180fe20000010830 */
[----:B------:R-:W-:Y:S01]  /*aad0*/  MUFU.EX2 R149, R149 ;  /* 0x0000009500957308 */ /* 0x000fe20000000800 */
[-CC-:B------:R-:W-:Y:S01]  /*aae0*/  FFMA.FTZ R63, R73, R24.reuse, -R48.reuse ;  /* 0x00000018493f7223 */ /* 0x180fe20000010830 */
[----:B------:R-:W-:-:S06]  /*aaf0*/  FFMA.FTZ R144, R9, R24, -R48 ;  /* 0x0000001809907223 */ /* 0x000fcc0000010830 */
[----:B------:R-:W-:Y:S08]  /*ab00*/  MUFU.EX2 R148, R148 ;  /* 0x0000009400947308 */ /* 0x000ff00000000800 */
[----:B------:R-:W2:Y:S08]  /*ab10*/  MUFU.EX2 R3, R3 ;  /* 0x0000000300037308 */ /* 0x000eb00000000800 */
[----:B------:R-:W3:Y:S01]  /*ab20*/  MUFU.EX2 R66, R66 ;  /* 0x0000004200427308 */ /* 0x000ee20000000800 */
[----:B------:R-:W-:-:S07]  /*ab30*/  FFMA.FTZ R9, R77, R24, -R48 ;  /* 0x000000184d097223 */ /* 0x000fce0000010830 */
[----:B------:R-:W4:Y:S08]  /*ab40*/  MUFU.EX2 R150, R150 ;  /* 0x0000009600967308 */ /* 0x000f300000000800 */
[----:B------:R-:W5:Y:S01]  /*ab50*/  MUFU.EX2 R151, R151 ;  /* 0x0000009700977308 */ /* 0x000f620000000800 */
[----:B------:R-:W-:Y:S01]  /*ab60*/  PRMT R0, R102, 0x654, R0 ;  /* 0x0000065466007816 */ /* 0x000fe20000000000 */
[----:B------:R-:W-:-:S06]  /*ab70*/  FFMA.FTZ R146, R11, R24, -R48 ;  /* 0x000000180b927223 */ /* 0x000fcc0000010830 */
[----:B------:R-:W5:Y:S01]  /*ab80*/  MUFU.EX2 R63, R63 ;  /* 0x0000003f003f7308 */ /* 0x000f620000000800 */
[----:B------:R-:W-:Y:S01]  /*ab90*/  FFMA.FTZ R142, R27, R24, -R48 ;  /* 0x000000181b8e7223 */ /* 0x000fe20000010830 */
[----:B0-----:R-:W-:-:S04]  /*aba0*/  @P4 IMAD.HI.U32 R39, R100, R39, RZ ;  /* 0x0000002764274227 */ /* 0x001fc800078e00ff */
[-CC-:B------:R-:W-:Y:S01]  /*abb0*/  FFMA.FTZ R27, R37, R24.reuse, -R48.reuse ;  /* 0x00000018251b7223 */ /* 0x180fe20000010830 */
[----:B------:R3:W-:Y:S01]  /*abc0*/  SYNCS.ARRIVE.TRANS64.RED.A1T0 RZ, [R0+URZ], RZ ;  /* 0x000000ff00ff79a7 */ /* 0x0007e2000810043f */
[----:B------:R-:W0:Y:S01]  /*abd0*/  MUFU.EX2 R144, R144 ;  /* 0x0000009000907308 */ /* 0x000e220000000800 */
[----:B--2---:R-:W-:Y:S01]  /*abe0*/  FADD.FTZ R37, R148, R3 ;  /* 0x0000000394257221 */ /* 0x004fe20000010000 */
[----:B------:R-:W-:Y:S01]  /*abf0*/  FFMA.FTZ R11, R35, R24, -R48 ;  /* 0x00000018230b7223 */ /* 0x000fe20000010830 */
[----:B------:R-:W-:Y:S02]  /*ac00*/  IMAD.MOV.U32 R6, RZ, RZ, R100 ;  /* 0x000000ffff067224 */ /* 0x000fe400078e0064 */
[----:B---3--:R-:W-:-:S03]  /*ac10*/  FADD.FTZ R0, R149, R66 ;  /* 0x0000004295007221 */ /* 0x008fc60000010000 */
[----:B------:R-:W2:Y:S01]  /*ac20*/  MUFU.EX2 R9, R9 ;  /* 0x0000000900097308 */ /* 0x000ea20000000800 */
[----:B-1----:R-:W-:Y:S01]  /*ac30*/  @P4 SHF.R.U32.HI R6, RZ, R50, R39 ;  /* 0x00000032ff064219 */ /* 0x002fe20000011627 */
[----:B----4-:R-:W-:Y:S01]  /*ac40*/  FADD.FTZ R50, R150, R37 ;  /* 0x0000002596327221 */ /* 0x010fe20000010000 */
[----:B-----5:R-:W-:-:S05]  /*ac50*/  FADD.FTZ R37, R151, R0 ;  /* 0x0000000097257221 */ /* 0x020fca0000010000 */
[----:B------:R-:W1:Y:S01]  /*ac60*/  MUFU.EX2 R146, R146 ;  /* 0x0000009200927308 */ /* 0x000e620000000800 */
[----:B------:R-:W-:Y:S01]  /*ac70*/  FADD.FTZ R39, R63, R50 ;  /* 0x000000323f277221 */ /* 0x000fe20000010000 */
[----:B------:R-:W-:Y:S01]  /*ac80*/  FADD.FTZ R0, R8, R37 ;  /* 0x0000002508007221 */ /* 0x000fe20000010000 */
[-CC-:B------:R-:W-:Y:S01]  /*ac90*/  FFMA.FTZ R138, R31, R24.reuse, -R48.reuse ;  /* 0x000000181f8a7223 */ /* 0x180fe20000010830 */
[----:B------:R-:W-:-:S04]  /*aca0*/  FFMA.FTZ R31, R41, R24, -R48 ;  /* 0x00000018291f7223 */ /* 0x000fc80000010830 */
[----:B------:R-:W3:Y:S01]  /*acb0*/  MUFU.EX2 R11, R11 ;  /* 0x0000000b000b7308 */ /* 0x000ee20000000800 */
[----:B0-----:R-:W-:Y:S01]  /*acc0*/  FADD.FTZ R50, R144, R39 ;  /* 0x0000002790327221 */ /* 0x001fe20000010000 */
[----:B------:R-:W-:Y:S01]  /*acd0*/  FADD.FTZ R41, R145, R0 ;  /* 0x0000000091297221 */ /* 0x000fe20000010000 */
[-CC-:B------:R-:W-:Y:S01]  /*ace0*/  FFMA.FTZ R136, R29, R24.reuse, -R48.reuse ;  /* 0x000000181d887223 */ /* 0x180fe20000010830 */
[----:B------:R-:W-:-:S04]  /*acf0*/  FFMA.FTZ R29, R43, R24, -R48 ;  /* 0x000000182b1d7223 */ /* 0x000fc80000010830 */
[----:B------:R-:W0:Y:S01]  /*ad00*/  MUFU.EX2 R140, R140 ;  /* 0x0000008c008c7308 */ /* 0x000e220000000800 */
[----:B--2---:R-:W-:Y:S01]  /*ad10*/  FADD.FTZ R43, R9, R50 ;  /* 0x00000032092b7221 */ /* 0x004fe20000010000 */
[----:B------:R-:W-:-:S06]  /*ad20*/  FADD.FTZ R0, R10, R41 ;  /* 0x000000290a007221 */ /* 0x000fcc0000010000 */
[----:B------:R-:W2:Y:S01]  /*ad30*/  MUFU.EX2 R13, R13 ;  /* 0x0000000d000d7308 */ /* 0x000ea20000000800 */
[----:B-1----:R-:W-:Y:S01]  /*ad40*/  FADD.FTZ R50, R146, R43 ;  /* 0x0000002b92327221 */ /* 0x002fe20000010000 */
[----:B------:R-:W-:Y:S01]  /*ad50*/  FADD.FTZ R43, R147, R0 ;  /* 0x00000000932b7221 */ /* 0x000fe20000010000 */
[----:B------:R-:W-:-:S05]  /*ad60*/  FFMA.FTZ R134, R45, R24, -R48 ;  /* 0x000000182d867223 */ /* 0x000fca0000010830 */
[----:B------:R-:W1:Y:S01]  /*ad70*/  MUFU.EX2 R142, R142 ;  /* 0x0000008e008e7308 */ /* 0x000e620000000800 */
[----:B---3--:R-:W-:Y:S01]  /*ad80*/  FADD.FTZ R45, R11, R50 ;  /* 0x000000320b2d7221 */ /* 0x008fe20000010000 */
[----:B------:R-:W-:-:S06]  /*ad90*/  FADD.FTZ R0, R12, R43 ;  /* 0x0000002b0c007221 */ /* 0x000fcc0000010000 */
[----:B------:R-:W-:Y:S01]  /*ada0*/  MUFU.EX2 R28, R28 ;  /* 0x0000001c001c7308 */ /* 0x000fe20000000800 */
[----:B0-----:R-:W-:Y:S01]  /*adb0*/  FADD.FTZ R50, R140, R45 ;  /* 0x0000002d8c327221 */ /* 0x001fe20000010000 */
[----:B------:R-:W-:-:S06]  /*adc0*/  FADD.FTZ R43, R141, R0 ;  /* 0x000000008d2b7221 */ /* 0x000fcc0000010000 */
[----:B------:R-:W0:Y:S01]  /*add0*/  MUFU.EX2 R27, R27 ;  /* 0x0000001b001b7308 */ /* 0x000e220000000800 */
[----:B--2---:R-:W-:Y:S01]  /*ade0*/  FADD.FTZ R45, R13, R50 ;  /* 0x000000320d2d7221 */ /* 0x004fe20000010000 */
[----:B------:R-:W-:-:S06]  /*adf0*/  FADD.FTZ R0, R26, R43 ;  /* 0x0000002b1a007221 */ /* 0x000fcc0000010000 */
[----:B------:R-:W-:Y:S08]  /*ae00*/  MUFU.EX2 R137, R137 ;  /* 0x0000008900897308 */ /* 0x000ff00000000800 */
[----:B------:R-:W2:Y:S01]  /*ae10*/  MUFU.EX2 R136, R136 ;  /* 0x0000008800887308 */ /* 0x000ea20000000800 */
[----:B-1----:R-:W-:Y:S01]  /*ae20*/  FADD.FTZ R50, R142, R45 ;  /* 0x0000002d8e327221 */ /* 0x002fe20000010000 */
[----:B------:R-:W-:-:S06]  /*ae30*/  FADD.FTZ R43, R143, R0 ;  /* 0x000000008f2b7221 */ /* 0x000fcc0000010000 */
[----:B------:R-:W-:Y:S01]  /*ae40*/  MUFU.EX2 R44, R44 ;  /* 0x0000002c002c7308 */ /* 0x000fe20000000800 */
[----:B------:R-:W-:-:S07]  /*ae50*/  FFMA.FTZ R132, R33, R24, -R48 ;  /* 0x0000001821847223 */ /* 0x000fce0000010830 */
[----:B------:R-:W1:Y:S01]  /*ae60*/  MUFU.EX2 R29, R29 ;  /* 0x0000001d001d7308 */ /* 0x000e620000000800 */
[----:B0-----:R-:W-:Y:S01]  /*ae70*/  FADD.FTZ R45, R27, R50 ;  /* 0x000000321b2d7221 */ /* 0x001fe20000010000 */
[----:B------:R-:W-:-:S06]  /*ae80*/  FADD.FTZ R0, R28, R43 ;  /* 0x0000002b1c007221 */ /* 0x000fcc0000010000 */
[----:B------:R-:W-:Y:S01]  /*ae90*/  MUFU.EX2 R139, R139 ;  /* 0x0000008b008b7308 */ /* 0x000fe20000000800 */
[----:B------:R-:W-:-:S07]  /*aea0*/  FFMA.FTZ R33, R47, R24, -R48 ;  /* 0x000000182f217223 */ /* 0x000fce0000010830 */
        /* <DEDUP_REMOVED lines=10> */
[----:B------:R-:W-:Y:S01]  /*af50*/  F2FP.F16.F32.PACK_AB R151, R8, R151 ;  /* 0x000000970897723e */ /* 0x000fe200000000ff */
[----:B0-----:R-:W-:Y:S01]  /*af60*/  FADD.FTZ R8, R138, R45 ;  /* 0x0000002d8a087221 */ /* 0x001fe20000010000 */
[----:B------:R-:W-:-:S05]  /*af70*/  FADD.FTZ R43, R139, R0 ;  /* 0x000000008b2b7221 */ /* 0x000fca0000010000 */
[----:B------:R-:W-:Y:S01]  /*af80*/  MUFU.EX2 R30, R30 ;  /* 0x0000001e001e7308 */ /* 0x000fe20000000800 */
[----:B------:R-:W-:-:S07]  /*af90*/  FFMA.FTZ R128, R51, R24, -R48 ;  /* 0x0000001833807223 */ /* 0x000fce0000010830 */
[----:B------:R-:W0:Y:S01]  /*afa0*/  MUFU.EX2 R33, R33 ;  /* 0x0000002100217308 */ /* 0x000e220000000800 */
[----:B--2---:R-:W-:Y:S01]  /*afb0*/  FADD.FTZ R45, R31, R8 ;  /* 0x000000081f2d7221 */ /* 0x004fe20000010000 */
[----:B------:R-:W-:-:S06]  /*afc0*/  FADD.FTZ R0, R46, R43 ;  /* 0x0000002b2e007221 */ /* 0x000fcc0000010000 */
[----:B------:R-:W-:Y:S01]  /*afd0*/  MUFU.EX2 R135, R135 ;  /* 0x0000008700877308 */ /* 0x000fe20000000800 */
[----:B------:R-:W-:-:S07]  /*afe0*/  FFMA.FTZ R37, R85, R24, -R48 ;  /* 0x0000001855257223 */ /* 0x000fce0000010830 */
        /* <DEDUP_REMOVED lines=11> */
[----:B------:R-:W-:Y:S01]  /*b0a0*/  F2FP.F16.F32.PACK_AB R148, R3, R148 ;  /* 0x000000940394723e */ /* 0x000fe200000000ff */
[----:B--2---:R-:W-:Y:S01]  /*b0b0*/  FADD.FTZ R8, R134, R45 ;  /* 0x0000002d86087221 */ /* 0x004fe20000010000 */
[----:B------:R-:W-:-:S05]  /*b0c0*/  FADD.FTZ R3, R135, R0 ;  /* 0x0000000087037221 */ /* 0x000fca0000010000 */
[----:B------:R-:W-:Y:S01]  /*b0d0*/  MUFU.EX2 R32, R32 ;  /* 0x0000002000207308 */ /* 0x000fe20000000800 */
[----:B------:R-:W-:-:S07]  /*b0e0*/  FFMA.FTZ R124, R55, R24, -R48 ;  /* 0x00000018377c7223 */ /* 0x000fce0000010830 */
[----:B------:R-:W2:Y:S01]  /*b0f0*/  MUFU.EX2 R37, R37 ;  /* 0x0000002500257308 */ /* 0x000ea20000000800 */
[----:B------:R-:W-:Y:S01]  /*b100*/  F2FP.F16.F32.PACK_AB R144, R9, R144 ;  /* 0x000000900990723e */ /* 0x000fe200000000ff */
[----:B-1----:R-:W-:Y:S01]  /*b110*/  FADD.FTZ R9, R35, R8 ;  /* 0x0000000823097221 */ /* 0x002fe20000010000 */
[----:B------:R-:W-:-:S05]  /*b120*/  FADD.FTZ R0, R40, R3 ;  /* 0x0000000328007221 */ /* 0x000fca0000010000 */
        /* <DEDUP_REMOVED lines=8> */
[----:B------:R-:W-:Y:S01]  /*b1b0*/  IADD3 R6, R6, R96, -R98 ;  /* 0x0000006006067210 */ /* 0x000fe20007ffe862 */
[----:B--2---:R-:W-:Y:S01]  /*b1c0*/  FADD.FTZ R9, R37, R8 ;  /* 0x0000000825097221 */ /* 0x004fe20000010000 */
[----:B------:R-:W-:-:S05]  /*b1d0*/  FADD.FTZ R0, R32, R3 ;  /* 0x0000000320007221 */ /* 0x000fca0000010000 */
[----:B------:R-:W-:Y:S08]  /*b1e0*/  MUFU.EX2 R125, R125 ;  /* 0x0000007d007d7308 */ /* 0x000ff00000000800 */
[----:B------:R-:W2:Y:S01]  /*b1f0*/  MUFU.EX2 R124, R124 ;  /* 0x0000007c007c7308 */ /* 0x000ea20000000800 */
[----:B------:R-:W-:Y:S01]  /*b200*/  FFMA.FTZ R109, R109, R24, -R48 ;  /* 0x000000186d6d7223 */ /* 0x000fe20000010830 */
[----:B------:R-:W-:Y:S01]  /*b210*/  SHF.R.S32.HI R47, RZ, 0x1f, R6 ;  /* 0x0000001fff2f7819 */ /* 0x000fe20000011406 */
[----:B-1----:R-:W-:-:S05]  /*b220*/  FADD.FTZ R8, R130, R9 ;  /* 0x0000000982087221 */ /* 0x002fca0000010000 */
[----:B------:R-:W-:Y:S01]  /*b230*/  MUFU.EX2 R36, R36 ;  /* 0x0000002400247308 */ /* 0x000fe20000000800 */
[----:B------:R-:W-:Y:S01]  /*b240*/  FADD.FTZ R3, R131, R0 ;  /* 0x0000000083037221 */ /* 0x000fe20000010000 */
[----:B------:R-:W-:-:S06]  /*b250*/  FFMA.FTZ R57, R57, R24, -R48 ;  /* 0x0000001839397223 */ /* 0x000fcc0000010830 */
[----:B------:R-:W1:Y:S01]  /*b260*/  MUFU.EX2 R41, R41 ;  /* 0x0000002900297308 */ /* 0x000e620000000800 */
[----:B------:R-:W-:Y:S01]  /*b270*/  LEA.HI R6, R47, R6, RZ, 0x7 ;  /* 0x000000062f067211 */ /* 0x000fe200078f38ff */
[----:B0-----:R-:W-:Y:S01]  /*b280*/  FADD.FTZ R9, R39, R8 ;  /* 0x0000000827097221 */ /* 0x001fe20000010000 */
[----:B------:R-:W-:-:S05]  /*b290*/  FADD.FTZ R0, R34, R3 ;  /* 0x0000000322007221 */ /* 0x000fca0000010000 */
[----:B------:R-:W-:Y:S01]  /*b2a0*/  MUFU.EX2 R127, R127 ;  /* 0x0000007f007f7308 */ /* 0x000fe20000000800 */
[----:B------:R-:W-:-:S07]  /*b2b0*/  FFMA.FTZ R42, R101, R24, -R60 ;  /* 0x00000018652a7223 */ /* 0x000fce000001083c */
[----:B------:R-:W0:Y:S01]  /*b2c0*/  MUFU.EX2 R53, R53 ;  /* 0x0000003500357308 */ /* 0x000e220000000800 */
[----:B------:R-:W-:Y:S01]  /*b2d0*/  FFMA.FTZ R111, R111, R24, -R48 ;  /* 0x000000186f6f7223 */ /* 0x000fe20000010830 */
[----:B------:R-:W-:Y:S01]  /*b2e0*/  SHF.R.S32.HI R6, RZ, 0x7, R6 ;  /* 0x00000007ff067819 */ /* 0x000fe20000011406 */
[----:B--2---:R-:W-:-:S05]  /*b2f0*/  FADD.FTZ R8, R124, R9 ;  /* 0x000000097c087221 */ /* 0x004fca0000010000 */
[----:B------:R-:W-:Y:S01]  /*b300*/  MUFU.EX2 R38, R38 ;  /* 0x0000002600267308 */ /* 0x000fe20000000800 */
[----:B------:R-:W-:Y:S01]  /*b310*/  FADD.FTZ R3, R125, R0 ;  /* 0x000000007d037221 */ /* 0x000fe20000010000 */
[----:B------:R-:W-:-:S06]  /*b320*/  FFMA.FTZ R59, R59, R24, -R48 ;  /* 0x000000183b3b7223 */ /* 0x000fcc0000010830 */
[----:B------:R-:W2:Y:S01]  /*b330*/  MUFU.EX2 R126, R109 ;  /* 0x0000006d007e7308 */ /* 0x000ea20000000800 */
[----:B------:R-:W-:Y:S01]  /*b340*/  VIMNMX R51, RZ, R6, !PT ;  /* 0x00000006ff337248 */ /* 0x000fe20007fe0100 */
[----:B-1----:R-:W-:Y:S01]  /*b350*/  FADD.FTZ R8, R41, R8 ;  /* 0x0000000829087221 */ /* 0x002fe20000010000 */
[----:B------:R-:W-:-:S05]  /*b360*/  FADD.FTZ R0, R36, R3 ;  /* 0x0000000324007221 */ /* 0x000fca0000010000 */
[----:B------:R-:W-:Y:S01]  /*b370*/  MUFU.EX2 R121, R121 ;  /* 0x0000007900797308 */ /* 0x000fe20000000800 */
[-C--:B------:R-:W-:Y:S01]  /*b380*/  FFMA.FTZ R60, R61, R24.reuse, -R60 ;  /* 0x000000183d3c7223 */ /* 0x080fe2000001083c */
[----:B------:R-:W-:-:S06]  /*b390*/  FFMA.FTZ R48, R65, R24, -R48 ;  /* 0x0000001841307223 */ /* 0x000fcc0000010830 */
[----:B------:R-:W1:Y:S01]  /*b3a0*/  MUFU.EX2 R57, R57 ;  /* 0x0000003900397308 */ /* 0x000e620000000800 */
[----:B------:R-:W-:Y:S01]  /*b3b0*/  F2FP.F16.F32.PACK_AB R147, R12, R147 ;  /* 0x000000930c93723e */ /* 0x000fe200000000ff */
[----:B0-----:R-:W-:Y:S01]  /*b3c0*/  FADD.FTZ R3, R53, R8 ;  /* 0x0000000835037221 */ /* 0x001fe20000010000 */
[----:B------:R-:W-:-:S05]  /*b3d0*/  FADD.FTZ R9, R127, R0 ;  /* 0x000000007f097221 */ /* 0x000fca0000010000 */
[----:B------:R-:W-:Y:S01]  /*b3e0*/  MUFU.EX2 R42, R42 ;  /* 0x0000002a002a7308 */ /* 0x000fe20000000800 */
[----:B------:R-:W-:Y:S01]  /*b3f0*/  VIADD R12, R88, 0xfffffffe ;  /* 0xfffffffe580c7836 */ /* 0x000fe20000000000 */
[----:B------:R0:W-:Y:S06]  /*b400*/  STL [R1+0x20], R51 ;  /* 0x0000203301007387 */ /* 0x0001ec0000100800 */
[----:B------:R-:W3:Y:S01]  /*b410*/  MUFU.EX2 R120, R111 ;  /* 0x0000006f00787308 */ /* 0x000ee20000000800 */
[----:B--2---:R-:W-:Y:S01]  /*b420*/  FADD.FTZ R0, R126, R3 ;  /* 0x000000037e007221 */ /* 0x004fe20000010000 */
[----:B------:R-:W-:-:S06]  /*b430*/  FADD.FTZ R8, R38, R9 ;  /* 0x0000000926087221 */ /* 0x000fcc0000010000 */
[----:B------:R-:W-:Y:S01]  /*b440*/  MUFU.EX2 R123, R123 ;  /* 0x0000007b007b7308 */ /* 0x000fe20000000800 */
[----:B------:R-:W-:-:S07]  /*b450*/  ISETP.GE.AND P1, PT, R12, R51, PT ;  /* 0x000000330c00720c */ /* 0x000fce0003f26270 */
[----:B------:R-:W2:Y:S01]  /*b460*/  MUFU.EX2 R59, R59 ;  /* 0x0000003b003b7308 */ /* 0x000ea20000000800 */
[----:B-1----:R-:W-:Y:S01]  /*b470*/  FADD.FTZ R3, R57, R0 ;  /* 0x0000000039037221 */ /* 0x002fe20000010000 */
[----:B------:R-:W-:-:S06]  /*b480*/  FADD.FTZ R9, R121, R8 ;  /* 0x0000000879097221 */ /* 0x000fcc0000010000 */
[----:B------:R-:W1:Y:S08]  /*b490*/  MUFU.EX2 R48, R48 ;  /* 0x0000003000307308 */ /* 0x000e700000000800 */
[----:B------:R-:W4:Y:S01]  /*b4a0*/  MUFU.EX2 R60, R60 ;  /* 0x0000003c003c7308 */ /* 0x000f220000000800 */
[----:B---3--:R-:W-:Y:S01]  /*b4b0*/  FADD.FTZ R0, R120, R3 ;  /* 0x0000000378007221 */ /* 0x008fe20000010000 */
[----:B------:R-:W-:-:S03]  /*b4c0*/  FADD.FTZ R8, R42, R9 ;  /* 0x000000092a087221 */ /* 0x000fc60000010000 */
[----:B--2---:R-:W-:Y:S01]  /*b4d0*/  FADD.FTZ R3, R59, R0 ;  /* 0x000000003b037221 */ /* 0x004fe20000010000 */
[----:B------:R-:W-:Y:S01]  /*b4e0*/  FADD.FTZ R9, R123, R8 ;  /* 0x000000087b097221 */ /* 0x000fe20000010000 */
[----:B------:R-:W-:Y:S02]  /*b4f0*/  F2FP.F16.F32.PACK_AB R149, R66, R149 ;  /* 0x000000954295723e */ /* 0x000fe400000000ff */
[----:B------:R-:W-:Y:S02]  /*b500*/  CS2R R118, SRZ ;  /* 0x0000000000767805 */ /* 0x000fe4000001ff00 */
[----:B------:R-:W-:Y:S01]  /*b510*/  F2FP.F16.F32.PACK_AB R145, R10, R145 ;  /* 0x000000910a91723e */ /* 0x000fe200000000ff */
[----:B-1----:R-:W-:Y:S01]  /*b520*/  FADD.FTZ R3, R48, R3 ;  /* 0x0000000330037221 */ /* 0x002fe20000010000 */
[----:B------:R-:W-:Y:S02]  /*b530*/  F2FP.F16.F32.PACK_AB R141, R26, R141 ;  /* 0x0000008d1a8d723e */ /* 0x000fe400000000ff */
[----:B------:R-:W-:-:S02]  /*b540*/  CS2R R116, SRZ ;  /* 0x0000000000747805 */ /* 0x000fc4000001ff00 */
[----:B------:R-:W-:Y:S02]  /*b550*/  F2FP.F16.F32.PACK_AB R143, R28, R143 ;  /* 0x0000008f1c8f723e */ /* 0x000fe400000000ff */
[----:B------:R-:W-:Y:S02]  /*b560*/  CS2R R114, SRZ ;  /* 0x0000000000727805 */ /* 0x000fe4000001ff00 */
[----:B------:R-:W-:Y:S02]  /*b570*/  F2FP.F16.F32.PACK_AB R137, R44, R137 ;  /* 0x000000892c89723e */ /* 0x000fe400000000ff */
[----:B------:R-:W-:Y:S02]  /*b580*/  CS2R R112, SRZ ;  /* 0x0000000000707805 */ /* 0x000fe4000001ff00 */
[----:B------:R-:W-:Y:S01]  /*b590*/  F2FP.F16.F32.PACK_AB R139, R46, R139 ;  /* 0x0000008b2e8b723e */ /* 0x000fe200000000ff */
[----:B----4-:R-:W-:Y:S01]  /*b5a0*/  FADD.FTZ R0, R60, R9 ;  /* 0x000000093c007221 */ /* 0x010fe20000010000 */
[----:B------:R-:W-:-:S02]  /*b5b0*/  F2FP.F16.F32.PACK_AB R150, R63, R150 ;  /* 0x000000963f96723e */ /* 0x000fc400000000ff */
[----:B------:R-:W-:Y:S02]  /*b5c0*/  CS2R R110, SRZ ;  /* 0x00000000006e7805 */ /* 0x000fe4000001ff00 */
[----:B------:R-:W-:Y:S02]  /*b5d0*/  F2FP.F16.F32.PACK_AB R146, R11, R146 ;  /* 0x000000920b92723e */ /* 0x000fe400000000ff */
[----:B------:R-:W-:Y:S02]  /*b5e0*/  CS2R R108, SRZ ;  /* 0x00000000006c7805 */ /* 0x000fe4000001ff00 */
[----:B------:R-:W-:Y:S02]  /*b5f0*/  F2FP.F16.F32.PACK_AB R140, R13, R140 ;  /* 0x0000008c0d8c723e */ /* 0x000fe400000000ff */
[----:B------:R-:W-:Y:S02]  /*b600*/  CS2R R106, SRZ ;  /* 0x00000000006a7805 */ /* 0x000fe4000001ff00 */
        /* <DEDUP_REMOVED lines=27> */
[----:B------:R-:W-:Y:S01]  /*b7c0*/  F2FP.F16.F32.PACK_AB R123, R60, R123 ;  /* 0x0000007b3c7b723e */ /* 0x000fe200000000ff */
[----:B0-----:R-:W-:Y:S06]  /*b7d0*/  @!P1 BRA `(.L_x_15470) ;  /* 0x0000003000549947 */ /* 0x001fec0003800000 */
[----:B------:R-:W-:Y:S01]  /*b7e0*/  IMAD.MOV.U32 R10, RZ, RZ, R25 ;  /* 0x000000ffff0a7224 */ /* 0x000fe200078e0019 */
[----:B------:R-:W-:Y:S01]  /*b7f0*/  MOV R11, R7 ;  /* 0x00000007000b7202 */ /* 0x000fe20000000f00 */
[----:B------:R-:W-:Y:S02]  /*b800*/  IMAD.MOV.U32 R6, RZ, RZ, R154 ;  /* 0x000000ffff067224 */ /* 0x000fe400078e009a */
[----:B------:R-:W-:Y:S02]  /*b810*/  IMAD.MOV.U32 R13, RZ, RZ, R22 ;  /* 0x000000ffff0d7224 */ /* 0x000fe400078e0016 */
[----:B------:R-:W-:-:S07]  /*b820*/  IMAD.MOV.U32 R119, RZ, RZ, RZ ;  /* 0x000000ffff777224 */ /* 0x000fce00078e00ff */
.L_x_15482:
        /* <DEDUP_REMOVED lines=9> */
.L_x_15472:
        /* <DEDUP_REMOVED lines=8> */
.L_x_15473:
[----:B------:R-:W-:Y:S04]  /*b940*/  BSSY B0, `(.L_x_15471) ;  /* 0x0000004000007945 */ /* 0x000fe80003800000 */
[----:B-1----:R-:W-:Y:S05]  /*b950*/  @P2 BRA `(.L_x_15474) ;  /* 0x0000000000082947 */ /* 0x002fea0003800000 */
[----:B------:R-:W1:Y:S02]  /*b960*/  SYNCS.PHASECHK.TRANS64.TRYWAIT P2, [R7+URZ+0x16830], R8 ;  /* 0x01683008070075a7 */ /* 0x000e64000804017f */
[----:B-1----:R-:W-:Y:S05]  /*b970*/  @!P2 BRA `(.L_x_15475) ;  /* 0x000000f80080a947 */ /* 0x002fea0003800000 */
.L_x_15474:
[----:B------:R-:W-:Y:S05]  /*b980*/  BSYNC B0 ;  /* 0x0000000000007941 */ /* 0x000fea0003800000 */
.L_x_15471:
        /* <DEDUP_REMOVED lines=8> */
[----:B0-----:R-:W-:-:S04]  /*ba10*/  SHF.R.U32.HI R7, RZ, 0x7, R7 ;  /* 0x00000007ff077819 */ /* 0x001fc80000011607 */
[----:B------:R-:W-:Y:S01]  /*ba20*/  IADD3 R7, R7, 0x8, RZ ;  /* 0x0000000807077810 */ /* 0x000fe20007ffe0ff */
[----:B------:R-:W-:Y:S01]  /*ba30*/  IMAD.MOV.U32 R27, RZ, RZ, 0x40000040 ;  /* 0x40000040ff1b7424 */ /* 0x000fe200078e00ff */
[----:B------:R-:W-:Y:S01]  /*ba40*/  R2UR UR8, R4 ;  /* 0x00000000040872ca */ /* 0x000fe200000e0000 */
[----:B------:R-:W-:Y:S01]  /*ba50*/  IMAD.MOV.U32 R25, RZ, RZ, 0x40000040 ;  /* 0x40000040ff197424 */ /* 0x000fe200078e00ff */
[----:B------:R-:W-:Y:S02]  /*ba60*/  R2UR UR9, R5 ;  /* 0x00000000050972ca */ /* 0x000fe400000e0000 */
[----:B------:R-:W-:Y:S02]  /*ba70*/  R2UR UR11, R27 ;  /* 0x000000001b0b72ca */ /* 0x000fe400000e0000 */
[----:B------:R-:W-:Y:S02]  /*ba80*/  R2UR UR15, R25 ;  /* 0x00000000190f72ca */ /* 0x000fe400000e0000 */
[----:B------:R-:W-:Y:S01]  /*ba90*/  R2UR UR23, R27 ;  /* 0x000000001b1772ca */ /* 0x000fe200000e0000 */
[----:B------:R0:W-:Y:S01]  /*baa0*/  BAR.SYNC.DEFER_BLOCKING R7, 0x100 ;  /* 0x000400070000751d */ /* 0x0001e20000010000 */
[----:B--2---:R-:W-:-:S04]  /*bab0*/  IMAD R26, R22, 0x400, R8 ;  /* 0x00000400161a7824 */ /* 0x004fc800078e0208 */
[----:B------:R-:W-:-:S05]  /*bac0*/  VIADD R8, R26, 0x4 ;  /* 0x000000041a087836 */ /* 0x000fca0000000000 */
[----:B------:R-:W-:Y:S02]  /*bad0*/  R2UR UR18, R8 ;  /* 0x00000000081272ca */ /* 0x000fe400000e0000 */
[----:B------:R-:W2:Y:S01]  /*bae0*/  LDL.64 R8, [R1+0x8] ;  /* 0x0000080001087983 */ /* 0x000ea20000100a00 */
[C---:B------:R-:W-:Y:S01]  /*baf0*/  R2UR UR10, R26.reuse ;  /* 0x000000001a0a72ca */ /* 0x040fe200000e0000 */
[C---:B------:R-:W-:Y:S01]  /*bb00*/  VIADD R24, R26.reuse, 0x2 ;  /* 0x000000021a187836 */ /* 0x040fe20000000000 */
[----:B------:R-:W-:-:S04]  /*bb10*/  IADD3 R26, R26, 0x6, RZ ;  /* 0x000000061a1a7810 */ /* 0x000fc80007ffe0ff */
        /* <DEDUP_REMOVED lines=23> */
.L_x_15477:
[----:B------:R-:W-:Y:S01]  /*bc90*/  SHF.L.U32 R6, R6, 0x1f, RZ ;  /* 0x0000001f06067819 */ /* 0x000fe200000006ff */
[----:B------:R-:W-:-:S04]  /*bca0*/  IMAD R7, R13, 0x8, R2 ;  /* 0x000000080d077824 */ /* 0x000fc800078e0202 */
[----:B------:R0:W1:Y:S01]  /*bcb0*/  SYNCS.PHASECHK.TRANS64.TRYWAIT P1, [R7+URZ+0x16850], R6 ;  /* 0x01685006070075a7 */ /* 0x000062000802017f */
[----:B------:R-:W-:Y:S05]  /*bcc0*/  @!P0 BRA `(.L_x_15478) ;  /* 0x0000000000048947 */ /* 0x000fea0003800000 */
[----:B------:R-:W-:Y:S01]  /*bcd0*/  BPT.TRAP 0x1 ;  /* 0x000000040000795c */ /* 0x000fe20000300000 */
.L_x_15478:
[----:B-1----:R-:W-:Y:S05]  /*bce0*/  @P1 BRA `(.L_x_15476) ;  /* 0x0000000000081947 */ /* 0x002fea0003800000 */
[----:B------:R-:W1:Y:S02]  /*bcf0*/  SYNCS.PHASECHK.TRANS64.TRYWAIT P1, [R7+URZ+0x16850], R6 ;  /* 0x01685006070075a7 */ /* 0x000e64000802017f */
[----:B-1----:R-:W-:Y:S05]  /*bd00*/  @!P1 BRA `(.L_x_15479) ;  /* 0x000000f400b09947 */ /* 0x002fea0003800000 */
.L_x_15476:
[----:B01----:R-:W-:Y:S01]  /*bd10*/  IADD3 R6, R2, 0x400, RZ ;  /* 0x0000040002067810 */ /* 0x003fe20007ffe0ff */
[----:B------:R-:W-:Y:S01]  /*bd20*/  IMAD.MOV.U32 R7, RZ, RZ, 0x40000040 ;  /* 0x40000040ff077424 */ /* 0x000fe200078e00ff */
[----:B------:R-:W-:Y:S05]  /*bd30*/  WARPSYNC.ALL ;  /* 0x0000000000007948 */ /* 0x000fea0003800000 */
[----:B------:R-:W-:Y:S01]  /*bd40*/  SHF.R.U32.HI R6, RZ, 0x4, R6 ;  /* 0x00000004ff067819 */ /* 0x000fe20000011606 */
[----:B------:R-:W-:Y:S01]  /*bd50*/  WARPGROUP.ARRIVE ;  /* 0x00000000000079c5 */ /* 0x000fe20000000000 */
[----:B------:R-:W-:Y:S02]  /*bd60*/  R2UR UR7, R7 ;  /* 0x00000000070772ca */ /* 0x000fe400000e0000 */
[----:B------:R-:W-:-:S02]  /*bd70*/  LOP3.LUT R6, R6, 0x3fff, RZ, 0xc0, !PT ;  /* 0x00003fff06067812 */ /* 0x000fc400078ec0ff */
[----:B------:R-:W-:Y:S02]  /*bd80*/  MOV R9, 0x40000040 ;  /* 0x4000004000097802 */ /* 0x000fe40000000f00 */
[----:B------:R-:W-:Y:S01]  /*bd90*/  MOV R7, 0x40000040 ;  /* 0x4000004000077802 */ /* 0x000fe20000000f00 */
[----:B------:R-:W-:-:S04]  /*bda0*/  IMAD R6, R13, 0x400, R6 ;  /* 0x000004000d067824 */ /* 0x000fc800078e0206 */
[C---:B------:R-:W-:Y:S01]  /*bdb0*/  VIADD R8, R6.reuse, 0x80 ;  /* 0x0000008006087836 */ /* 0x040fe20000000000 */
[----:B------:R-:W-:-:S13]  /*bdc0*/  R2UR UR6, R6 ;  /* 0x00000000060672ca */ /* 0x000fda00000e0000 */
[----:B------:R-:W-:Y:S01]  /*bdd0*/  HGMMA.64x64x16.F32 R88, R148, gdesc[UR4].tnspB, R88, gsb0 ;  /* 0x40e0000494587df0 */ /* 0x000fe20008000858 */
[----:B------:R-:W-:Y:S01]  /*bde0*/  R2UR UR6, R8 ;  /* 0x00000000080672ca */ /* 0x000fe200000e0000 */
[----:B------:R-:W-:Y:S01]  /*bdf0*/  VIADD R8, R6, 0x100 ;  /* 0x0000010006087836 */ /* 0x000fe20000000000 */
[----:B------:R-:W-:Y:S01]  /*be00*/  R2UR UR7, R9 ;  /* 0x00000000090772ca */ /* 0x000fe200000e0000 */
[----:B------:R-:W-:Y:S01]  /*be10*/  IMAD.MOV.U32 R9, RZ, RZ, 0x40000040 ;  /* 0x40000040ff097424 */ /* 0x000fe200078e00ff */
[----:B------:R-:W-:Y:S02]  /*be20*/  WARPGROUP.DEPBAR.LE gsb0, 0x0 ;  /* 0x00008000000079c5 */ /* 0x000fe40000010000 */
[----:B------:R-:W-:-:S06]  /*be30*/  WARPGROUP.ARRIVE ;  /* 0x00000000000079c5 */ /* 0x000fcc0000000000 */
[----:B------:R-:W0:Y:S03]  /*be40*/  S2R R150, SR_TID.X ;  /* 0x0000000000967919 */ /* 0x000e260000002100 */
[----:B------:R-:W-:Y:S01]  /*be50*/  HGMMA.64x64x16.F32 R88, R144, gdesc[UR4].tnspB, R88, gsb0 ;  /* 0x40e0000490587df0 */ /* 0x000fe20008000858 */
[----:B------:R-:W-:Y:S01]  /*be60*/  R2UR UR6, R8 ;  /* 0x00000000080672ca */ /* 0x000fe200000e0000 */
[----:B------:R-:W-:Y:S01]  /*be70*/  VIADD R8, R6, 0x180 ;  /* 0x0000018006087836 */ /* 0x000fe20000000000 */
[----:B------:R-:W-:Y:S02]  /*be80*/  R2UR UR7, R9 ;  /* 0x00000000090772ca */ /* 0x000fe400000e0000 */
[----:B------:R-:W-:Y:S02]  /*be90*/  MOV R9, 0x40000040 ;  /* 0x4000004000097802 */ /* 0x000fe40000000f00 */
[----:B0-----:R-:W-:-:S02]  /*bea0*/  SHF.R.U32.HI R151, RZ, 0x7, R150 ;  /* 0x00000007ff977819 */ /* 0x001fc40000011696 */
        /* <DEDUP_REMOVED lines=42> */
.L_x_15480:
[----:B------:R-:W2:Y:S01]  /*c150*/  LDL R9, [R1+0x24] ;  /* 0x0000240001097983 */ /* 0x000ea20000100800 */
[----:B0-----:R-:W0:Y:S03]  /*c160*/  LDC R6, c[0x0][0x448] ;  /* 0x00011200ff067b82 */ /* 0x001e260000000800 */
[----:B------:R-:W2:Y:S04]  /*c170*/  LDL R8, [R1+0x3c] ;  /* 0x00003c0001087983 */ /* 0x000ea80000100800 */
[----:B------:R-:W3:Y:S04]  /*c180*/  LDL R122, [R1+0x38] ;  /* 0x00003800017a7983 */ /* 0x000ee80000100800 */
[----:B------:R-:W4:Y:S04]  /*c190*/  LDL R127, [R1+0x1c] ;  /* 0x00001c00017f7983 */ /* 0x000f280000100800 */
[----:B------:R-:W4:Y:S01]  /*c1a0*/  LDL R123, [R1+0x10] ;  /* 0x00001000017b7983 */ /* 0x000f220000100800 */
[----:B0-----:R-:W-:-:S13]  /*c1b0*/  ISETP.NE.AND P1, PT, R6, 0x1, PT ;  /* 0x000000010600780c */ /* 0x001fda0003f25270 */
[----:B------:R-:W0:Y:S08]  /*c1c0*/  @P1 LDC R7, c[0x0][0x44c] ;  /* 0x00011300ff071b82 */ /* 0x000e300000000800 */
[----:B------:R-:W1:Y:S01]  /*c1d0*/  @P1 LDC R6, c[0x0][0x450] ;  /* 0x00011400ff061b82 */ /* 0x000e620000000800 */
[----:B------:R-:W-:Y:S01]  /*c1e0*/  FMUL.FTZ R137, R51, UR5 ;  /* 0x0000000533897c20 */ /* 0x000fe20008410000 */
[----:B------:R-:W-:Y:S01]  /*c1f0*/  FMUL.FTZ R141, R43, UR5 ;  /* 0x000000052b8d7c20 */ /* 0x000fe20008410000 */
[----:B------:R-:W-:Y:S01]  /*c200*/  FMUL.FTZ R43, R46, UR5 ;  /* 0x000000052e2b7c20 */ /* 0x000fe20008410000 */
[----:B------:R-:W-:-:S02]  /*c210*/  IMAD.MOV.U32 R46, RZ, RZ, -0x80 ;  /* 0xffffff80ff2e7424 */ /* 0x000fc400078e00ff */
[----:B------:R-:W-:Y:S02]  /*c220*/  FMUL.FTZ R148, R24, UR5 ;  /* 0x0000000518947c20 */ /* 0x000fe40008410000 */
[----:B------:R-:W-:Y:S02]  /*c230*/  IMAD R46, R12, R46, 0x1 ;  /* 0x000000010c2e7424 */ /* 0x000fe400078e022e */
[----:B------:R-:W-:Y:S02]  /*c240*/  FMUL.FTZ R144, R32, UR5 ;  /* 0x0000000520907c20 */ /* 0x000fe40008410000 */
        /* <DEDUP_REMOVED lines=8> */
[----:B------:R-:W-:-:S07]  /*c2d0*/  FMUL.FTZ R128, R64, UR5 ;  /* 0x0000000540807c20 */ /* 0x000fce0008410000 */
[----:B------:R-:W5:Y:S01]  /*c2e0*/  MUFU.TANH R136, R136 ;  /* 0x0000008800887308 */ /* 0x000f620000002400 */
[----:B------:R-:W-:Y:S01]  /*c2f0*/  FMUL.FTZ R121, R25, UR5 ;  /* 0x0000000519797c20 */ /* 0x000fe20008410000 */
[----:B------:R-:W-:-:S06]  /*c300*/  FMUL.FTZ R124, R72, UR5 ;  /* 0x00000005487c7c20 */ /* 0x000fcc0008410000 */
[----:B------:R-:W5:Y:S01]  /*c310*/  MUFU.TANH R37, R37 ;  /* 0x0000002500257308 */ /* 0x000f620000002400 */
[----:B------:R-:W-:-:S07]  /*c320*/  FMUL.FTZ R80, R80, UR5 ;  /* 0x0000000550507c20 */ /* 0x000fce0008410000 */
[----:B------:R-:W5:Y:S08]  /*c330*/  MUFU.TANH R128, R128 ;  /* 0x0000008000807308 */ /* 0x000f700000002400 */
[----:B------:R-:W5:Y:S08]  /*c340*/  MUFU.TANH R124, R124 ;  /* 0x0000007c007c7308 */ /* 0x000f700000002400 */
[----:B------:R-:W-:Y:S01]  /*c350*/  MUFU.TANH R121, R121 ;  /* 0x0000007900797308 */ /* 0x000fe20000002400 */
[----:B------:R-:W-:Y:S01]  /*c360*/  FMUL.FTZ R149, R27, UR5 ;  /* 0x000000051b957c20 */ /* 0x000fe20008410000 */
[----:B------:R-:W-:-:S06]  /*c370*/  FMUL.FTZ R27, R33, UR5 ;  /* 0x00000005211b7c20 */ /* 0x000fcc0008410000 */
[----:B------:R-:W-:Y:S01]  /*c380*/  MUFU.TANH R150, R150 ;  /* 0x0000009600967308 */ /* 0x000fe20000002400 */
[----:B------:R-:W-:Y:S01]  /*c390*/  FMUL.FTZ R146, R36, UR5 ;  /* 0x0000000524927c20 */ /* 0x000fe20008410000 */
[----:B------:R-:W-:Y:S01]  /*c3a0*/  FMUL.FTZ R147, R39, UR5 ;  /* 0x0000000527937c20 */ /* 0x000fe20008410000 */
[----:B------:R-:W-:Y:S01]  /*c3b0*/  FMUL.FTZ R40, R53, UR5 ;  /* 0x0000000535287c20 */ /* 0x000fe20008410000 */
[----:B------:R-:W-:-:S04]  /*c3c0*/  FMUL.FTZ R39, R54, UR5 ;  /* 0x0000000536277c20 */ /* 0x000fc80008410000 */
[----:B------:R-:W-:Y:S01]  /*c3d0*/  MUFU.TANH R27, R27 ;  /* 0x0000001b001b7308 */ /* 0x000fe20000002400 */
[----:B------:R-:W-:-:S07]  /*c3e0*/  FMUL.FTZ R138, R52, UR5 ;  /* 0x00000005348a7c20 */ /* 0x000fce0008410000 */
[----:B------:R-:W-:Y:S01]  /*c3f0*/  MUFU.TANH R146, R146 ;  /* 0x0000009200927308 */ /* 0x000fe20000002400 */
[----:B------:R-:W-:-:S07]  /*c400*/  FMUL.FTZ R142, R44, UR5 ;  /* 0x000000052c8e7c20 */ /* 0x000fce0008410000 */
[----:B------:R-:W-:Y:S01]  /*c410*/  MUFU.TANH R28, R28 ;  /* 0x0000001c001c7308 */ /* 0x000fe20000002400 */
[----:B------:R-:W-:Y:S01]  /*c420*/  FMUL.FTZ R44, R45, UR5 ;  /* 0x000000052d2c7c20 */ /* 0x000fe20008410000 */
[----:B------:R-:W-:-:S06]  /*c430*/  FMUL.FTZ R24, R42, UR5 ;  /* 0x000000052a187c20 */ /* 0x000fcc0008410000 */
[----:B------:R-:W-:Y:S01]  /*c440*/  MUFU.TANH R142, R142 ;  /* 0x0000008e008e7308 */ /* 0x000fe20000002400 */
[----:B------:R-:W-:-:S07]  /*c450*/  FMUL.FTZ R42, R49, UR5 ;  /* 0x00000005312a7c20 */ /* 0x000fce0008410000 */
[----:B------:R-:W-:Y:S08]  /*c460*/  MUFU.TANH R44, R44 ;  /* 0x0000002c002c7308 */ /* 0x000ff00000002400 */
[----:B------:R-:W-:Y:S01]  /*c470*/  MUFU.TANH R42, R42 ;  /* 0x0000002a002a7308 */ /* 0x000fe20000002400 */
[----:B------:R-:W-:-:S07]  /*c480*/  FMUL.FTZ R132, R57, UR5 ;  /* 0x0000000539847c20 */ /* 0x000fce0008410000 */
[----:B------:R-:W-:Y:S01]  /*c490*/  MUFU.TANH R138, R138 ;  /* 0x0000008a008a7308 */ /* 0x000fe20000002400 */
[----:B--2---:R-:W-:-:S04]  /*c4a0*/  IMAD.IADD R120, R8, 0x1, R9 ;  /* 0x0000000108787824 */ /* 0x004fc800078e0209 */
[----:B0-----:R-:W-:-:S05]  /*c4b0*/  @P1 IMAD.HI.U32 R7, R120, R7, RZ ;  /* 0x0000000778071227 */ /* 0x001fca00078e00ff */
[----:B-1----:R-:W-:-:S05]  /*c4c0*/  @P1 SHF.R.U32.HI R120, RZ, R6, R7 ;  /* 0x00000006ff781219 */ /* 0x002fca0000011607 */
[----:B------:R-:W0:Y:S01]  /*c4d0*/  SHFL.IDX PT, R51, R120, RZ, 0x1c1f ;  /* 0x001c1fff78337589 */ /* 0x000e2200000e0000 */
[----:B---3--:R-:W-:-:S05]  /*c4e0*/  IMAD R46, R122, -0x2, R46 ;  /* 0xfffffffe7a2e7824 */ /* 0x008fca00078e022e */
[----:B----4-:R-:W-:Y:S01]  /*c4f0*/  IADD3 R46, -R123, R46, R127 ;  /* 0x0000002e7b2e7210 */ /* 0x010fe20007ffe17f */
[----:B------:R1:W2:Y:S03]  /*c500*/  SHFL.IDX PT, R25, R120, 0x1, 0x1c1f ;  /* 0x003c1f0078197f89 */ /* 0x0002a600000e0000 */
[----:B0-----:R-:W-:-:S04]  /*c510*/  IADD3 R51, R46, R51, RZ ;  /* 0x000000332e337210 */ /* 0x001fc80007ffe0ff */
[----:B------:R-:W-:-:S04]  /*c520*/  ISETP.GT.AND P2, PT, R51, RZ, PT ;  /* 0x000000ff3300720c */ /* 0x000fc80003f44270 */
[----:B-----5:R-:W-:Y:S02]  /*c530*/  FSEL R148, R148, -INF , P2 ;  /* 0xff80000094947808 */ /* 0x020fe40001000000 */
[----:B------:R-:W-:-:S04]  /*c540*/  ISETP.GT.AND P2, PT, R51, 0x10, PT ;  /* 0x000000103300780c */ /* 0x000fc80003f44270 */
[----:B------:R-:W-:Y:S02]  /*c550*/  FSEL R144, R144, -INF , P2 ;  /* 0xff80000090907808 */ /* 0x000fe40001000000 */
[----:B------:R-:W-:-:S04]  /*c560*/  ISETP.GT.AND P2, PT, R51, 0x20, PT ;  /* 0x000000203300780c */ /* 0x000fc80003f44270 */
[----:B------:R-:W-:Y:S02]  /*c570*/  FSEL R140, R140, -INF , P2 ;  /* 0xff8000008c8c7808 */ /* 0x000fe40001000000 */
[----:B------:R-:W-:Y:S01]  /*c580*/  ISETP.GT.AND P2, PT, R51, 0x30, PT ;  /* 0x000000303300780c */ /* 0x000fe20003f44270 */
[----:B------:R-:W-:-:S03]  /*c590*/  FMUL.FTZ R6, R26, UR5 ;  /* 0x000000051a067c20 */ /* 0x000fc60008410000 */
[----:B------:R-:W-:Y:S02]  /*c5a0*/  FSEL R136, R136, -INF , P2 ;  /* 0xff80000088887808 */ /* 0x000fe40001000000 */
[----:B------:R-:W-:Y:S01]  /*c5b0*/  ISETP.GT.AND P2, PT, R51, 0x40, PT ;  /* 0x000000403300780c */ /* 0x000fe20003f44270 */
[----:B-1----:R-:W0:Y:S03]  /*c5c0*/  MUFU.TANH R120, R80 ;  /* 0x0000005000787308 */ /* 0x002e260000002400 */
[----:B------:R-:W-:Y:S02]  /*c5d0*/  FSEL R37, R37, -INF , P2 ;  /* 0xff80000025257808 */ /* 0x000fe40001000000 */
[----:B------:R-:W-:-:S03]  /*c5e0*/  ISETP.GT.AND P2, PT, R51, 0x50, PT ;  /* 0x000000503300780c */ /* 0x000fc60003f44270 */
[----:B------:R-:W1:Y:S01]  /*c5f0*/  MUFU.TANH R6, R6 ;  /* 0x0000000600067308 */ /* 0x000e620000002400 */
[----:B------:R-:W-:Y:S01]  /*c600*/  FSEL R128, R128, -INF , P2 ;  /* 0xff80000080807808 */ /* 0x000fe20001000000 */
[----:B------:R-:W-:Y:S01]  /*c610*/  FMUL.FTZ R26, R29, UR5 ;  /* 0x000000051d1a7c20 */ /* 0x000fe20008410000 */
[----:B------:R-:W-:Y:S01]  /*c620*/  ISETP.GT.AND P2, PT, R51, 0x60, PT ;  /* 0x000000603300780c */ /* 0x000fe20003f44270 */
[----:B--2---:R-:W-:-:S03]  /*c630*/  IMAD.IADD R25, R46, 0x1, R25 ;  /* 0x000000012e197824 */ /* 0x004fc600078e0219 */
[----:B------:R-:W-:Y:S01]  /*c640*/  FSEL R124, R124, -INF , P2 ;  /* 0xff8000007c7c7808 */ /* 0x000fe20001000000 */
[----:B------:R-:W2:Y:S01]  /*c650*/  MUFU.TANH R26, R26 ;  /* 0x0000001a001a7308 */ /* 0x000ea20000002400 */
[C---:B------:R-:W-:Y:S02]  /*c660*/  ISETP.GT.AND P2, PT, R51.reuse, 0x70, PT ;  /* 0x000000703300780c */ /* 0x040fe40003f44270 */
[----:B------:R-:W-:Y:S02]  /*c670*/  ISETP.GT.AND P3, PT, R51, 0x1, PT ;  /* 0x000000013300780c */ /* 0x000fe40003f64270 */
[----:B0-----:R-:W-:Y:S02]  /*c680*/  FSEL R120, R120, -INF , P2 ;  /* 0xff80000078787808 */ /* 0x001fe40001000000 */
[----:B------:R-:W-:Y:S02]  /*c690*/  ISETP.GT.AND P2, PT, R25, RZ, PT ;  /* 0x000000ff1900720c */ /* 0x000fe40003f44270 */
[----:B------:R-:W-:-:S02]  /*c6a0*/  ISETP.GT.AND P4, PT, R51, 0x8, PT ;  /* 0x000000083300780c */ /* 0x000fc40003f84270 */
[----:B-1----:R-:W-:Y:S02]  /*c6b0*/  FSEL R53, R6, -INF , P2 ;  /* 0xff80000006357808 */ /* 0x002fe40001000000 */
[----:B------:R-:W-:Y:S02]  /*c6c0*/  FSEL R54, R121, -INF , P3 ;  /* 0xff80000079367808 */ /* 0x000fe40001800000 */
[----:B------:R-:W-:Y:S02]  /*c6d0*/  FMNMX.FTZ R6, R148, R11, !PT ;  /* 0x0000000b94067209 */ /* 0x000fe40007810000 */
[----:B------:R-:W-:Y:S02]  /*c6e0*/  ISETP.GT.AND P1, PT, R51, 0x9, PT ;  /* 0x000000093300780c */ /* 0x000fe40003f24270 */
[----:B------:R-:W-:Y:S02]  /*c6f0*/  FSEL R150, R150, -INF , P4 ;  /* 0xff80000096967808 */ /* 0x000fe40002000000 */
[----:B------:R-:W-:Y:S01]  /*c700*/  FMNMX.FTZ R6, R54, R6, !PT ;  /* 0x0000000636067209 */ /* 0x000fe20007810000 */
[----:B------:R-:W-:Y:S01]  /*c710*/  FMUL.FTZ R7, R30, UR5 ;  /* 0x000000051e077c20 */ /* 0x000fe20008410000 */
[----:B--2---:R-:W-:Y:S01]  /*c720*/  FSEL R52, R26, -INF , P1 ;  /* 0xff8000001a347808 */ /* 0x004fe20000800000 */
[----:B------:R-:W-:Y:S01]  /*c730*/  FMUL.FTZ R30, R41, UR5 ;  /* 0x00000005291e7c20 */ /* 0x000fe20008410000 */
[----:B------:R-:W-:-:S02]  /*c740*/  FMNMX.FTZ R6, R150, R6, !PT ;  /* 0x0000000696067209 */ /* 0x000fc40007810000 */
[C---:B------:R-:W-:Y:S02]  /*c750*/  ISETP.GT.AND P3, PT, R51.reuse, 0x11, PT ;  /* 0x000000113300780c */ /* 0x040fe40003f64270 */
[----:B------:R-:W-:Y:S01]  /*c760*/  FMNMX.FTZ R6, R52, R6, !PT ;  /* 0x0000000634067209 */ /* 0x000fe20007810000 */
[----:B------:R-:W0:Y:S01]  /*c770*/  MUFU.TANH R30, R30 ;  /* 0x0000001e001e7308 */ /* 0x000e220000002400 */
[----:B------:R-:W-:Y:S01]  /*c780*/  FMUL.FTZ R41, R50, UR5 ;  /* 0x0000000532297c20 */ /* 0x000fe20008410000 */
[----:B------:R-:W-:Y:S02]  /*c790*/  ISETP.GT.AND P4, PT, R51, 0x18, PT ;  /* 0x000000183300780c */ /* 0x000fe40003f84270 */
[----:B------:R-:W-:Y:S02]  /*c7a0*/  FSEL R50, R27, -INF , P3 ;  /* 0xff8000001b327808 */ /* 0x000fe40001800000 */
[----:B------:R-:W-:Y:S02]  /*c7b0*/  FMNMX.FTZ R6, R144, R6, !PT ;  /* 0x0000000690067209 */ /* 0x000fe40007810000 */
[----:B------:R-:W-:-:S02]  /*c7c0*/  ISETP.GT.AND P1, PT, R51, 0x19, PT ;  /* 0x000000193300780c */ /* 0x000fc40003f24270 */
[----:B------:R-:W-:Y:S02]  /*c7d0*/  FSEL R146, R146, -INF , P4 ;  /* 0xff80000092927808 */ /* 0x000fe40002000000 */
[----:B------:R-:W-:Y:S02]  /*c7e0*/  FMNMX.FTZ R6, R50, R6, !PT ;  /* 0x0000000632067209 */ /* 0x000fe40007810000 */
[----:B------:R-:W-:Y:S02]  /*c7f0*/  FSEL R48, R28, -INF , P1 ;  /* 0xff8000001c307808 */ /* 0x000fe40000800000 */
[----:B------:R-:W-:Y:S02]  /*c800*/  FMNMX.FTZ R6, R146, R6, !PT ;  /* 0x0000000692067209 */ /* 0x000fe40007810000 */
[----:B------:R-:W-:Y:S02]  /*c810*/  ISETP.GT.AND P3, PT, R51, 0x21, PT ;  /* 0x000000213300780c */ /* 0x000fe40003f64270 */
[----:B------:R-:W-:-:S02]  /*c820*/  FMNMX.FTZ R6, R48, R6, !PT ;  /* 0x0000000630067209 */ /* 0x000fc40007810000 */
[C---:B------:R-:W-:Y:S02]  /*c830*/  ISETP.GT.AND P4, PT, R51.reuse, 0x28, PT ;  /* 0x000000283300780c */ /* 0x040fe40003f84270 */
[----:B0-----:R-:W-:Y:S02]  /*c840*/  FSEL R46, R30, -INF , P3 ;  /* 0xff8000001e2e7808 */ /* 0x001fe40001800000 */
[----:B------:R-:W-:Y:S02]  /*c850*/  FMNMX.FTZ R6, R140, R6, !PT ;  /* 0x000000068c067209 */ /* 0x000fe40007810000 */
[----:B------:R-:W-:Y:S02]  /*c860*/  ISETP.GT.AND P1, PT, R51, 0x29, PT ;  /* 0x000000293300780c */ /* 0x000fe40003f24270 */
[----:B------:R-:W-:Y:S02]  /*c870*/  FSEL R142, R142, -INF , P4 ;  /* 0xff8000008e8e7808 */ /* 0x000fe40002000000 */
[----:B------:R-:W-:Y:S01]  /*c880*/  FMNMX.FTZ R6, R46, R6, !PT ;  /* 0x000000062e067209 */ /* 0x000fe20007810000 */
[----:B------:R-:W0:Y:S01]  /*c890*/  MUFU.TANH R40, R40 ;  /* 0x0000002800287308 */ /* 0x000e220000002400 */
[----:B------:R-:W-:-:S02]  /*c8a0*/  FSEL R44, R44, -INF , P1 ;  /* 0xff8000002c2c7808 */ /* 0x000fc40000800000 */
[----:B------:R-:W-:Y:S01]  /*c8b0*/  FMNMX.FTZ R6, R142, R6, !PT ;  /* 0x000000068e067209 */ /* 0x000fe20007810000 */
[----:B------:R-:W-:Y:S01]  /*c8c0*/  FMUL.FTZ R134, R60, UR5 ;  /* 0x000000053c867c20 */ /* 0x000fe20008410000 */
[C---:B------:R-:W-:Y:S02]  /*c8d0*/  ISETP.GT.AND P3, PT, R51.reuse, 0x31, PT ;  /* 0x000000313300780c */ /* 0x040fe40003f64270 */
[----:B------:R-:W-:Y:S01]  /*c8e0*/  FMNMX.FTZ R6, R44, R6, !PT ;  /* 0x000000062c067209 */ /* 0x000fe20007810000 */
[----:B------:R-:W1:Y:S01]  /*c8f0*/  MUFU.TANH R132, R132 ;  /* 0x0000008400847308 */ /* 0x000e620000002400 */
[----:B------:R-:W-:Y:S01]  /*c900*/  ISETP.GT.AND P4, PT, R51, 0x38, PT ;  /* 0x000000383300780c */ /* 0x000fe20003f84270 */
[----:B------:R-:W-:Y:S01]  /*c910*/  FMUL.FTZ R36, R61, UR5 ;  /* 0x000000053d247c20 */ /* 0x000fe20008410000 */
[----:B------:R-:W-:Y:S02]  /*c920*/  FSEL R42, R42, -INF , P3 ;  /* 0xff8000002a2a7808 */ /* 0x000fe40001800000 */
[----:B------:R-:W-:-:S02]  /*c930*/  FMNMX.FTZ R6, R136, R6, !PT ;  /* 0x0000000688067209 */ /* 0x000fc40007810000 */
[----:B------:R-:W-:Y:S01]  /*c940*/  ISETP.GT.AND P1, PT, R51, 0x39, PT ;  /* 0x000000393300780c */ /* 0x000fe20003f24270 */
[----:B------:R-:W2:Y:S01]  /*c950*/  MUFU.TANH R134, R134 ;  /* 0x0000008600867308 */ /* 0x000ea20000002400 */
[----:B------:R-:W-:Y:S02]  /*c960*/  FSEL R138, R138, -INF , P4 ;  /* 0xff8000008a8a7808 */ /* 0x000fe40002000000 */
[----:B------:R-:W-:Y:S01]  /*c970*/  FMNMX.FTZ R6, R42, R6, !PT ;  /* 0x000000062a067209 */ /* 0x000fe20007810000 */
[----:B------:R-:W-:Y:S01]  /*c980*/  FMUL.FTZ R8, R34, UR5 ;  /* 0x0000000522087c20 */ /* 0x000fe20008410000 */
[----:B0-----:R-:W-:Y:S01]  /*c990*/  FSEL R40, R40, -INF , P1 ;  /* 0xff80000028287808 */ /* 0x001fe20000800000 */
[----:B------:R-:W-:Y:S01]  /*c9a0*/  FMUL.FTZ R34, R65, UR5 ;  /* 0x0000000541227c20 */ /* 0x000fe20008410000 */
[----:B------:R-:W-:Y:S01]  /*c9b0*/  FMNMX.FTZ R6, R138, R6, !PT ;  /* 0x000000068a067209 */ /* 0x000fe20007810000 */
[----:B------:R-:W0:Y:S01]  /*c9c0*/  MUFU.TANH R36, R36 ;  /* 0x0000002400247308 */ /* 0x000e220000002400 */
[----:B------:R-:W-:Y:S01]  /*c9d0*/  ISETP.GT.AND P3, PT, R51, 0x41, PT ;  /* 0x000000413300780c */ /* 0x000fe20003f64270 */
[----:B------:R-:W-:Y:S01]  /*c9e0*/  FMUL.FTZ R130, R68, UR5 ;  /* 0x0000000544827c20 */ /* 0x000fe20008410000 */
[----:B------:R-:W-:Y:S01]  /*c9f0*/  FMNMX.FTZ R6, R40, R6, !PT ;  /* 0x0000000628067209 */ /* 0x000fe20007810000 */
[----:B------:R-:W-:Y:S01]  /*ca00*/  FMUL.FTZ R32, R69, UR5 ;  /* 0x0000000545207c20 */ /* 0x000fe20008410000 */
[----:B------:R-:W-:-:S02]  /*ca10*/  ISETP.GT.AND P4, PT, R51, 0x48, PT ;  /* 0x000000483300780c */ /* 0x000fc40003f84270 */
[----:B-1----:R-:W-:Y:S01]  /*ca20*/  FSEL R132, R132, -INF , P3 ;  /* 0xff80000084847808 */ /* 0x002fe20001800000 */
[----:B------:R-:W1:Y:S01]  /*ca30*/  MUFU.TANH R34, R34 ;  /* 0x0000002200227308 */ /* 0x000e620000002400 */
[----:B------:R-:W-:Y:S02]  /*ca40*/  FMNMX.FTZ R6, R37, R6, !PT ;  /* 0x0000000625067209 */ /* 0x000fe40007810000 */
[----:B------:R-:W-:Y:S02]  /*ca50*/  ISETP.GT.AND P1, PT, R51, 0x49, PT ;  /* 0x000000493300780c */ /* 0x000fe40003f24270 */
[----:B--2---:R-:W-:Y:S02]  /*ca60*/  FSEL R134, R134, -INF , P4 ;  /* 0xff80000086867808 */ /* 0x004fe40002000000 */
[----:B------:R-:W-:Y:S01]  /*ca70*/  FMNMX.FTZ R6, R132, R6, !PT ;  /* 0x0000000684067209 */ /* 0x000fe20007810000 */
[----:B------:R-:W2:Y:S01]  /*ca80*/  MUFU.TANH R130, R130 ;  /* 0x0000008200827308 */ /* 0x000ea20000002400 */
[----:B0-----:R-:W-:Y:S01]  /*ca90*/  FSEL R36, R36, -INF , P1 ;  /* 0xff80000024247808 */ /* 0x001fe20000800000 */
[----:B------:R-:W-:Y:S01]  /*caa0*/  FMUL.FTZ R45, R73, UR5 ;  /* 0x00000005492d7c20 */ /* 0x000fe20008410000 */
[----:B------:R-:W-:-:S05]  /*cab0*/  FMNMX.FTZ R6, R134, R6, !PT ;  /* 0x0000000686067209 */ /* 0x000fca0007810000 */
[----:B------:R-:W0:Y:S01]  /*cac0*/  MUFU.TANH R32, R32 ;  /* 0x0000002000207308 */ /* 0x000e220000002400 */
[----:B------:R-:W-:Y:S01]  /*cad0*/  ISETP.GT.AND P3, PT, R51, 0x51, PT ;  /* 0x000000513300780c */ /* 0x000fe20003f64270 */
[----:B------:R-:W-:Y:S01]  /*cae0*/  FMUL.FTZ R126, R76, UR5 ;  /* 0x000000054c7e7c20 */ /* 0x000fe20008410000 */
[----:B------:R-:W-:Y:S01]  /*caf0*/  FMNMX.FTZ R6, R36, R6, !PT ;  /* 0x0000000624067209 */ /* 0x000fe20007810000 */
[----:B------:R-:W-:Y:S01]  /*cb00*/  FMUL.FTZ R143, R47, UR5 ;  /* 0x000000052f8f7c20 */ /* 0x000fe20008410000 */
[----:B------:R-:W-:Y:S01]  /*cb10*/  ISETP.GT.AND P4, PT, R51, 0x58, PT ;  /* 0x000000583300780c */ /* 0x000fe20003f84270 */
[----:B------:R-:W-:Y:S01]  /*cb20*/  FMUL.FTZ R47, R77, UR5 ;  /* 0x000000054d2f7c20 */ /* 0x000fe20008410000 */
[----:B-1----:R-:W-:Y:S01]  /*cb30*/  FSEL R34, R34, -INF , P3 ;  /* 0xff80000022227808 */ /* 0x002fe20001800000 */
[----:B------:R-:W1:Y:S01]  /*cb40*/  MUFU.TANH R45, R45 ;  /* 0x0000002d002d7308 */ /* 0x000e620000002400 */
[----:B------:R-:W-:Y:S02]  /*cb50*/  FMNMX.FTZ R6, R128, R6, !PT ;  /* 0x0000000680067209 */ /* 0x000fe40007810000 */
[----:B------:R-:W-:-:S02]  /*cb60*/  ISETP.GT.AND P1, PT, R51, 0x59, PT ;  /* 0x000000593300780c */ /* 0x000fc40003f24270 */
        /* <DEDUP_REMOVED lines=30> */
[----:B------:R-:W-:Y:S02]  /*cd50*/  FMNMX.FTZ R6, R26, R6, !PT ;  /* 0x000000061a067209 */ /* 0x000fe40007810000 */
[----:B0-----:R-:W-:Y:S02]  /*cd60*/  FSEL R56, R56, -INF , P1 ;  /* 0xff80000038387808 */ /* 0x001fe40000800000 */
[----:B------:R-:W-:Y:S02]  /*cd70*/  FMNMX.FTZ R6, R122, R6, !PT ;  /* 0x000000067a067209 */ /* 0x000fe40007810000 */
[----:B------:R-:W-:Y:S02]  /*cd80*/  ISETP.GT.AND P4, PT, R25, 0x8, PT ;  /* 0x000000081900780c */ /* 0x000fe40003f84270 */
[----:B------:R-:W-:-:S02]  /*cd90*/  FMNMX.FTZ R6, R56, R6, !PT ;  /* 0x0000000638067209 */ /* 0x000fc40007810000 */
[----:B-1----:R-:W-:-:S03]  /*cda0*/  FSEL R51, R7, -INF , P4 ;  /* 0xff80000007337808 */ /* 0x002fc60002000000 */
[----:B------:R-:W0:Y:S01]  /*cdb0*/  SHFL.BFLY PT, R7, R6, 0x2, 0x1f ;  /* 0x0c401f0006077f89 */ /* 0x000e2200000e0000 */
[----:B------:R-:W1:Y:S08]  /*cdc0*/  MUFU.TANH R8, R8 ;  /* 0x0000000800087308 */ /* 0x000e700000002400 */
[----:B------:R-:W2:Y:S01]  /*cdd0*/  MUFU.TANH R24, R24 ;  /* 0x0000001800187308 */ /* 0x000ea20000002400 */
[----:B------:R-:W-:-:S04]  /*cde0*/  ISETP.GT.AND P2, PT, R25, 0x10, PT ;  /* 0x000000101900780c */ /* 0x000fc80003f44270 */
[----:B-1----:R-:W-:Y:S02]  /*cdf0*/  FSEL R49, R8, -INF , P2 ;  /* 0xff80000008317808 */ /* 0x002fe40001000000 */
[----:B0-----:R-:W-:Y:S02]  /*ce00*/  FMNMX.FTZ R7, R6, R7, !PT ;  /* 0x0000000706077209 */ /* 0x001fe40007810000 */
[----:B------:R-:W-:-:S03]  /*ce10*/  ISETP.GT.AND P2, PT, R25, 0x20, PT ;  /* 0x000000201900780c */ /* 0x000fc60003f44270 */
[----:B------:R-:W0:Y:S01]  /*ce20*/  SHFL.BFLY PT, R6, R7, 0x1, 0x1f ;  /* 0x0c201f0007067f89 */ /* 0x000e2200000e0000 */
[----:B--2---:R-:W-:Y:S02]  /*ce30*/  FSEL R45, R24, -INF , P2 ;  /* 0xff800000182d7808 */ /* 0x004fe40001000000 */
[----:B------:R-:W1:Y:S01]  /*ce40*/  LDC R24, c[0x0][0x988] ;  /* 0x00026200ff187b82 */ /* 0x000e620000000800 */
[----:B------:R-:W2:Y:S01]  /*ce50*/  MUFU.TANH R149, R149 ;  /* 0x0000009500957308 */ /* 0x000ea20000002400 */
[----:B------:R-:W-:Y:S01]  /*ce60*/  FMUL.FTZ R151, R31, UR5 ;  /* 0x000000051f977c20 */ /* 0x000fe20008410000 */
[----:B------:R-:W-:Y:S01]  /*ce70*/  FMUL.FTZ R145, R35, UR5 ;  /* 0x0000000523917c20 */ /* 0x000fe20008410000 */
[----:B------:R-:W-:-:S05]  /*ce80*/  ISETP.GT.AND P3, PT, R25, 0x1, PT ;  /* 0x000000011900780c */ /* 0x000fca0003f64270 */
[----:B------:R-:W3:Y:S01]  /*ce90*/  MUFU.TANH R151, R151 ;  /* 0x0000009700977308 */ /* 0x000ee20000002400 */
[----:B0-----:R-:W-:-:S04]  /*cea0*/  FMNMX.FTZ R7, R7, R6, !PT ;  /* 0x0000000607077209 */ /* 0x001fc80007810000 */
[C---:B------:R-:W-:Y:S01]  /*ceb0*/  FSETP.NEU.FTZ.AND P6, PT, R7.reuse, -INF , PT ;  /* 0xff8000000700780b */ /* 0x040fe20003fdd000 */
[----:B-1----:R-:W-:Y:S01]  /*cec0*/  FMUL.FTZ R8, R7, R24 ;  /* 0x0000001807087220 */ /* 0x002fe20000410000 */
[----:B------:R-:W-:-:S04]  /*ced0*/  FMUL.FTZ R9, R38, UR5 ;  /* 0x0000000526097c20 */ /* 0x000fc80008410000 */
[----:B------:R-:W-:Y:S01]  /*cee0*/  FSEL R8, R8, RZ, P6 ;  /* 0x000000ff08087208 */ /* 0x000fe20003000000 */
[----:B------:R-:W0:Y:S01]  /*cef0*/  MUFU.TANH R145, R145 ;  /* 0x0000009100917308 */ /* 0x000e220000002400 */
[----:B--2---:R-:W-:-:S03]  /*cf00*/  FSEL R149, R149, -INF , P3 ;  /* 0xff80000095957808 */ /* 0x004fc60001800000 */
        /* <DEDUP_REMOVED lines=32> */
[----:B------:R-:W-:Y:S01]  /*d110*/  FMNMX.FTZ R8, R53, R10, !PT ;  /* 0x0000000a35087209 */ /* 0x000fe20007810000 */
[----:B------:R-:W1:Y:S01]  /*d120*/  MUFU.TANH R9, R9 ;  /* 0x0000000900097308 */ /* 0x000e620000002400 */
[----:B------:R-:W-:-:S02]  /*d130*/  ISETP.GT.AND P1, PT, R25, 0x9, PT ;  /* 0x000000091900780c */ /* 0x000fc40003f24270 */
[----:B------:R-:W-:Y:S02]  /*d140*/  FMNMX.FTZ R8, R149, R8, !PT ;  /* 0x0000000895087209 */ /* 0x000fe40007810000 */
[----:B---3--:R-:W-:Y:S02]  /*d150*/  FSEL R151, R151, -INF , P1 ;  /* 0xff80000097977808 */ /* 0x008fe40000800000 */
[----:B------:R-:W-:Y:S01]  /*d160*/  FMNMX.FTZ R8, R51, R8, !PT ;  /* 0x0000000833087209 */ /* 0x000fe20007810000 */
[----:B------:R-:W2:Y:S01]  /*d170*/  MUFU.TANH R147, R147 ;  /* 0x0000009300937308 */ /* 0x000ea20000002400 */
[----:B------:R-:W-:Y:S02]  /*d180*/  ISETP.GT.AND P3, PT, R25, 0x11, PT ;  /* 0x000000111900780c */ /* 0x000fe40003f64270 */
[----:B------:R-:W-:Y:S02]  /*d190*/  FMNMX.FTZ R8, R151, R8, !PT ;  /* 0x0000000897087209 */ /* 0x000fe40007810000 */
[----:B------:R-:W-:-:S02]  /*d1a0*/  ISETP.GT.AND P4, PT, R25, 0x18, PT ;  /* 0x000000181900780c */ /* 0x000fc40003f84270 */
[----:B0-----:R-:W-:Y:S01]  /*d1b0*/  FSEL R145, R145, -INF , P3 ;  /* 0xff80000091917808 */ /* 0x001fe20001800000 */
[----:B------:R-:W0:Y:S01]  /*d1c0*/  MUFU.TANH R141, R141 ;  /* 0x0000008d008d7308 */ /* 0x000e220000002400 */
[----:B------:R-:W-:Y:S02]  /*d1d0*/  FMNMX.FTZ R8, R49, R8, !PT ;  /* 0x0000000831087209 */ /* 0x000fe40007810000 */
[----:B------:R-:W-:Y:S02]  /*d1e0*/  ISETP.GT.AND P1, PT, R25, 0x19, PT ;  /* 0x000000191900780c */ /* 0x000fe40003f24270 */
[----:B-1----:R-:W-:Y:S02]  /*d1f0*/  FSEL R47, R9, -INF , P4 ;  /* 0xff800000092f7808 */ /* 0x002fe40002000000 */
[----:B------:R-:W-:Y:S01]  /*d200*/  FMNMX.FTZ R8, R145, R8, !PT ;  /* 0x0000000891087209 */ /* 0x000fe20007810000 */
[----:B------:R-:W1:Y:S01]  /*d210*/  MUFU.TANH R43, R43 ;  /* 0x0000002b002b7308 */ /* 0x000e620000002400 */
[----:B--2---:R-:W-:-:S02]  /*d220*/  FSEL R147, R147, -INF , P1 ;  /* 0xff80000093937808 */ /* 0x004fc40000800000 */
[----:B------:R-:W-:-:S05]  /*d230*/  FMNMX.FTZ R8, R47, R8, !PT ;  /* 0x000000082f087209 */ /* 0x000fca0007810000 */
[----:B------:R-:W2:Y:S01]  /*d240*/  MUFU.TANH R143, R143 ;  /* 0x0000008f008f7308 */ /* 0x000ea20000002400 */
[----:B------:R-:W-:Y:S02]  /*d250*/  ISETP.GT.AND P3, PT, R25, 0x21, PT ;  /* 0x000000211900780c */ /* 0x000fe40003f64270 */
[----:B------:R-:W-:-:S05]  /*d260*/  FMNMX.FTZ R8, R147, R8, !PT ;  /* 0x0000000893087209 */ /* 0x000fca0007810000 */
[----:B------:R-:W3:Y:S01]  /*d270*/  MUFU.TANH R41, R41 ;  /* 0x0000002900297308 */ /* 0x000ee20000002400 */
        /* <DEDUP_REMOVED lines=12> */
[----:B--2---:R-:W-:Y:S02]  /*d340*/  FSEL R143, R143, -INF , P1 ;  /* 0xff8000008f8f7808 */ /* 0x004fe40000800000 */
[----:B------:R-:W-:-:S03]  /*d350*/  FMNMX.FTZ R8, R43, R8, !PT ;  /* 0x000000082b087209 */ /* 0x000fc60007810000 */
[----:B------:R-:W2:Y:S01]  /*d360*/  MUFU.TANH R139, R139 ;  /* 0x0000008b008b7308 */ /* 0x000ea20000002400 */
[----:B------:R-:W-:Y:S01]  /*d370*/  ISETP.GT.AND P3, PT, R25, 0x31, PT ;  /* 0x000000311900780c */ /* 0x000fe20003f64270 */
[----:B------:R-:W-:Y:S01]  /*d380*/  FMUL.FTZ R35, R62, UR5 ;  /* 0x000000053e237c20 */ /* 0x000fe20008410000 */
[----:B---3--:R-:W-:Y:S02]  /*d390*/  FSEL R41, R41, -INF , P2 ;  /* 0xff80000029297808 */ /* 0x008fe40001000000 */
[----:B------:R-:W-:-:S03]  /*d3a0*/  FMNMX.FTZ R8, R143, R8, !PT ;  /* 0x000000088f087209 */ /* 0x000fc60007810000 */
        /* <DEDUP_REMOVED lines=36> */
[----:B------:R-:W-:Y:S02]  /*d5f0*/  ISETP.GT.AND P3, PT, R25, 0x51, PT ;  /* 0x000000511900780c */ /* 0x000fe40003f64270 */
[----:B---3--:R-:W-:Y:S02]  /*d600*/  FSEL R33, R33, -INF , P2 ;  /* 0xff80000021217808 */ /* 0x008fe40001000000 */
[----:B------:R-:W-:-:S03]  /*d610*/  FMNMX.FTZ R8, R135, R8, !PT ;  /* 0x0000000887087209 */ /* 0x000fc60007810000 */
[----:B------:R-:W3:Y:S01]  /*d620*/  MUFU.TANH R29, R29 ;  /* 0x0000001d001d7308 */ /* 0x000ee20000002400 */
[----:B------:R-:W-:Y:S01]  /*d630*/  FMUL.FTZ R78, R78, UR5 ;  /* 0x000000054e4e7c20 */ /* 0x000fe20008410000 */
[----:B------:R-:W-:Y:S01]  /*d640*/  ISETP.GT.AND P4, PT, R25, 0x58, PT ;  /* 0x000000581900780c */ /* 0x000fe20003f84270 */
[----:B------:R-:W-:Y:S01]  /*d650*/  FMUL.FTZ R79, R79, UR5 ;  /* 0x000000054f4f7c20 */ /* 0x000fe20008410000 */
[----:B0-----:R-:W-:Y:S02]  /*d660*/  FSEL R129, R129, -INF , P3 ;  /* 0xff80000081817808 */ /* 0x001fe40001800000 */
[----:B------:R-:W-:Y:S02]  /*d670*/  FMNMX.FTZ R8, R33, R8, !PT ;  /* 0x0000000821087209 */ /* 0x000fe40007810000 */
[----:B------:R-:W0:Y:S01]  /*d680*/  MUFU.TANH R125, R125 ;  /* 0x0000007d007d7308 */ /* 0x000e220000002400 */
[----:B------:R-:W-:Y:S01]  /*d690*/  FSEL R6, R7, RZ, P6 ;  /* 0x000000ff07067208 */ /* 0x000fe20003000000 */
[----:B------:R-:W-:Y:S01]  /*d6a0*/  FMUL.FTZ R121, R82, UR5 ;  /* 0x0000000552797c20 */ /* 0x000fe20008410000 */
[----:B------:R-:W-:-:S02]  /*d6b0*/  ISETP.GT.AND P1, PT, R25, 0x59, PT ;  /* 0x000000591900780c */ /* 0x000fc40003f24270 */
[----:B-1----:R-:W-:Y:S02]  /*d6c0*/  FSEL R31, R31, -INF , P4 ;  /* 0xff8000001f1f7808 */ /* 0x002fe40002000000 */
[----:B------:R-:W-:Y:S01]  /*d6d0*/  FMNMX.FTZ R8, R129, R8, !PT ;  /* 0x0000000881087209 */ /* 0x000fe20007810000 */
[----:B------:R-:W1:Y:S01]  /*d6e0*/  MUFU.TANH R27, R78 ;  /* 0x0000004e001b7308 */ /* 0x000e620000002400 */
[----:B------:R-:W-:Y:S01]  /*d6f0*/  ISETP.GT.AND P2, PT, R25, 0x60, PT ;  /* 0x000000601900780c */ /* 0x000fe20003f44270 */
[----:B------:R-:W-:Y:S01]  /*d700*/  FADD.FTZ R6, -R6, R11 ;  /* 0x0000000b06067221 */ /* 0x000fe20000010100 */
[----:B--2---:R-:W-:Y:S01]  /*d710*/  FSEL R131, R131, -INF , P1 ;  /* 0xff80000083837808 */ /* 0x004fe20000800000 */
[----:B------:R-:W-:Y:S01]  /*d720*/  FMUL.FTZ R11, R83, UR5 ;  /* 0x00000005530b7c20 */ /* 0x000fe20008410000 */
        /* <DEDUP_REMOVED lines=12> */
[----:B------:R-:W-:Y:S02]  /*d7f0*/  ISETP.GT.AND P1, PT, R25, 0x69, PT ;  /* 0x000000691900780c */ /* 0x000fe40003f24270 */
[----:B-1----:R-:W-:Y:S02]  /*d800*/  FSEL R27, R27, -INF , P4 ;  /* 0xff8000001b1b7808 */ /* 0x002fe40002000000 */
[----:B------:R-:W-:-:S03]  /*d810*/  FMNMX.FTZ R8, R125, R8, !PT ;  /* 0x000000087d087209 */ /* 0x000fc60007810000 */
[----:B------:R-:W1:Y:S01]  /*d820*/  MUFU.TANH R123, R123 ;  /* 0x0000007b007b7308 */ /* 0x000e620000002400 */
[----:B------:R-:W-:Y:S02]  /*d830*/  ISETP.GT.AND P2, PT, R25, 0x70, PT ;  /* 0x000000701900780c */ /* 0x000fe40003f44270 */
[----:B--2---:R-:W-:Y:S02]  /*d840*/  FSEL R127, R79, -INF , P1 ;  /* 0xff8000004f7f7808 */ /* 0x004fe40000800000 */
[----:B------:R-:W-:-:S03]  /*d850*/  FMNMX.FTZ R8, R27, R8, !PT ;  /* 0x000000081b087209 */ /* 0x000fc60007810000 */
[----:B------:R-:W2:Y:S01]  /*d860*/  MUFU.TANH R9, R9 ;  /* 0x0000000900097308 */ /* 0x000ea20000002400 */
[----:B------:R-:W-:Y:S02]  /*d870*/  ISETP.GT.AND P3, PT, R25, 0x71, PT ;  /* 0x000000711900780c */ /* 0x000fe40003f64270 */
[----:B---3--:R-:W-:Y:S02]  /*d880*/  FSEL R121, R121, -INF , P2 ;  /* 0xff80000079797808 */ /* 0x008fe40001000000 */
[----:B------:R-:W-:Y:S02]  /*d890*/  FMNMX.FTZ R8, R127, R8, !PT ;  /* 0x000000087f087209 */ /* 0x000fe40007810000 */
[----:B------:R-:W-:Y:S02]  /*d8a0*/  ISETP.GT.AND P4, PT, R25, 0x78, PT ;  /* 0x000000781900780c */ /* 0x000fe40003f84270 */
[----:B0-----:R-:W-:Y:S02]  /*d8b0*/  FSEL R11, R11, -INF , P3 ;  /* 0xff8000000b0b7808 */ /* 0x001fe40001800000 */
[----:B------:R-:W-:-:S02]  /*d8c0*/  FMNMX.FTZ R8, R121, R8, !PT ;  /* 0x0000000879087209 */ /* 0x000fc40007810000 */
        /* <DEDUP_REMOVED lines=8> */
[----:B------:R-:W0:Y:S01]  /*d950*/  SHFL.BFLY PT, R8, R25, 0x1, 0x1f ;  /* 0x0c201f0019087f89 */ /* 0x000e2200000e0000 */
[----:B------:R-:W1:Y:S01]  /*d960*/  S2R R57, SR_CgaCtaId ;  /* 0x0000000000397919 */ /* 0x000e620000008800 */
[----:B------:R-:W-:Y:S01]  /*d970*/  FMUL.FTZ R6, R6, R24 ;  /* 0x0000001806067220 */ /* 0x000fe20000410000 */
[----:B0-----:R-:W-:-:S04]  /*d980*/  FMNMX.FTZ R25, R25, R8, !PT ;  /* 0x0000000819197209 */ /* 0x001fc80007810000 */
[C---:B------:R-:W-:Y:S01]  /*d990*/  FSETP.NEU.FTZ.AND P1, PT, R25.reuse, -INF , PT ;  /* 0xff8000001900780b */ /* 0x040fe20003f3d000 */
[----:B------:R-:W-:-:S03]  /*d9a0*/  FMUL.FTZ R55, R25, R24 ;  /* 0x0000001819377220 */ /* 0x000fc60000410000 */
[----:B------:R-:W-:Y:S02]  /*d9b0*/  FSEL R8, R25, RZ, P1 ;  /* 0x000000ff19087208 */ /* 0x000fe40000800000 */
[----:B------:R-:W-:-:S03]  /*d9c0*/  FSEL R55, R55, RZ, P1 ;  /* 0x000000ff37377208 */ /* 0x000fc60000800000 */
[----:B------:R-:W-:Y:S02]  /*d9d0*/  FADD.FTZ R8, -R8, R10 ;  /* 0x0000000a08087221 */ /* 0x000fe40000010100 */
[-CC-:B------:R-:W-:Y:S02]  /*d9e0*/  FFMA.FTZ R53, R53, R24.reuse, -R55.reuse ;  /* 0x0000001835357223 */ /* 0x180fe40000010837 */
[-C--:B------:R-:W-:Y:S01]  /*d9f0*/  FMUL.FTZ R8, R8, R24.reuse ;  /* 0x0000001808087220 */ /* 0x080fe20000410000 */
[-CC-:B------:R-:W-:Y:S01]  /*da00*/  FFMA.FTZ R149, R149, R24.reuse, -R55.reuse ;  /* 0x0000001895957223 */ /* 0x180fe20000010837 */
[----:B------:R-:W-:Y:S01]  /*da10*/  MUFU.EX2 R148, R148 ;  /* 0x0000009400947308 */ /* 0x000fe20000000800 */
[----:B------:R-:W-:-:S07]  /*da20*/  FFMA.FTZ R51, R51, R24, -R55 ;  /* 0x0000001833337223 */ /* 0x000fce0000010837 */
[----:B------:R-:W0:Y:S01]  /*da30*/  MUFU.EX2 R6, R6 ;  /* 0x0000000600067308 */ /* 0x000e220000000800 */
[-CC-:B------:R-:W-:Y:S01]  /*da40*/  FFMA.FTZ R151, R151, R24.reuse, -R55.reuse ;  /* 0x0000001897977223 */ /* 0x180fe20000010837 */
[----:B------:R-:W-:-:S06]  /*da50*/  FFMA.FTZ R49, R49, R24, -R55 ;  /* 0x0000001831317223 */ /* 0x000fcc0000010837 */
[----:B------:R-:W-:Y:S01]  /*da60*/  MUFU.EX2 R53, R53 ;  /* 0x0000003500357308 */ /* 0x000fe20000000800 */
[-CC-:B------:R-:W-:Y:S01]  /*da70*/  FFMA.FTZ R145, R145, R24.reuse, -R55.reuse ;  /* 0x0000001891917223 */ /* 0x180fe20000010837 */
[----:B------:R-:W-:-:S06]  /*da80*/  FFMA.FTZ R47, R47, R24, -R55 ;  /* 0x000000182f2f7223 */ /* 0x000fcc0000010837 */
[----:B------:R-:W2:Y:S01]  /*da90*/  MUFU.EX2 R8, R8 ;  /* 0x0000000800087308 */ /* 0x000ea20000000800 */
[-CC-:B------:R-:W-:Y:S01]  /*daa0*/  FFMA.FTZ R147, R147, R24.reuse, -R55.reuse ;  /* 0x0000001893937223 */ /* 0x180fe20000010837 */
[-CC-:B------:R-:W-:Y:S01]  /*dab0*/  FFMA.FTZ R45, R45, R24.reuse, -R55.reuse ;  /* 0x000000182d2d7223 */ /* 0x180fe20000010837 */
[-CC-:B------:R-:W-:Y:S01]  /*dac0*/  FFMA.FTZ R141, R141, R24.reuse, -R55.reuse ;  /* 0x000000188d8d7223 */ /* 0x180fe20000010837 */
[-CC-:B------:R-:W-:Y:S01]  /*dad0*/  FFMA.FTZ R43, R43, R24.reuse, -R55.reuse ;  /* 0x000000182b2b7223 */ /* 0x180fe20000010837 */
[----:B------:R-:W-:-:S03]  /*dae0*/  FFMA.FTZ R143, R143, R24, -R55 ;  /* 0x000000188f8f7223 */ /* 0x000fc60000010837 */
[----:B------:R-:W3:Y:S01]  /*daf0*/  MUFU.EX2 R54, R54 ;  /* 0x0000003600367308 */ /* 0x000ee20000000800 */
[-CC-:B------:R-:W-:Y:S01]  /*db00*/  FFMA.FTZ R41, R41, R24.reuse, -R55.reuse ;  /* 0x0000001829297223 */ /* 0x180fe20000010837 */
[-CC-:B------:R-:W-:Y:S01]  /*db10*/  FFMA.FTZ R137, R137, R24.reuse, -R55.reuse ;  /* 0x0000001889897223 */ /* 0x180fe20000010837 */
[-CC-:B------:R-:W-:Y:S01]  /*db20*/  FFMA.FTZ R39, R39, R24.reuse, -R55.reuse ;  /* 0x0000001827277223 */ /* 0x180fe20000010837 */
[-CC-:B------:R-:W-:Y:S01]  /*db30*/  FFMA.FTZ R139, R139, R24.reuse, -R55.reuse ;  /* 0x000000188b8b7223 */ /* 0x180fe20000010837 */
[-CC-:B------:R-:W-:Y:S01]  /*db40*/  FFMA.FTZ R38, R38, R24.reuse, -R55.reuse ;  /* 0x0000001826267223 */ /* 0x180fe20000010837 */
[-CC-:B------:R-:W-:Y:S02]  /*db50*/  FFMA.FTZ R133, R133, R24.reuse, -R55.reuse ;  /* 0x0000001885857223 */ /* 0x180fe40000010837 */
[----:B------:R-:W4:Y:S01]  /*db60*/  MUFU.EX2 R149, R149 ;  /* 0x0000009500957308 */ /* 0x000f220000000800 */
        /* <DEDUP_REMOVED lines=14> */
[----:B------:R-:W5:Y:S01]  /*dc50*/  MUFU.EX2 R150, R150 ;  /* 0x0000009600967308 */ /* 0x000f620000000800 */
[----:B------:R-:W-:-:S04]  /*dc60*/  IMAD R55, R22, 0x8, R2 ;  /* 0x0000000816377824 */ /* 0x000fc800078e0202 */
[----:B------:R-:W-:-:S03]  /*dc70*/  VIADD R55, R55, 0x16840 ;  /* 0x0001684037377836 */ /* 0x000fc60000000000 */
[----:B------:R-:W5:Y:S01]  /*dc80*/  MUFU.EX2 R51, R51 ;  /* 0x0000003300337308 */ /* 0x000f620000000800 */
[----:B0-----:R-:W-:Y:S01]  /*dc90*/  FFMA.FTZ R3, R6, R3, R148 ;  /* 0x0000000306037223 */ /* 0x001fe20000010094 */
[----:B-1----:R-:W-:-:S06]  /*dca0*/  PRMT R55, R57, 0x654, R55 ;  /* 0x0000065439377816 */ /* 0x002fcc0000000037 */
[----:B------:R-:W0:Y:S01]  /*dcb0*/  MUFU.EX2 R52, R52 ;  /* 0x0000003400347308 */ /* 0x000e220000000800 */
[----:B--2---:R-:W-:Y:S01]  /*dcc0*/  FFMA.FTZ R0, R8, R0, R53 ;  /* 0x0000000008007223 */ /* 0x004fe20000010035 */
[----:B------:R4:W-:Y:S06]  /*dcd0*/  SYNCS.ARRIVE.TRANS64.RED.A1T0 RZ, [R55+URZ], RZ ;  /* 0x000000ff37ff79a7 */ /* 0x0009ec000810043f */
[----:B------:R-:W1:Y:S01]  /*dce0*/  MUFU.EX2 R151, R151 ;  /* 0x0000009700977308 */ /* 0x000e620000000800 */
[----:B---3--:R-:W-:Y:S01]  /*dcf0*/  FADD.FTZ R3, R54, R3 ;  /* 0x0000000336037221 */ /* 0x008fe20000010000 */
[----:B----4-:R-:W-:-:S06]  /*dd00*/  FADD.FTZ R55, R149, R0 ;  /* 0x0000000095377221 */ /* 0x010fcc0000010000 */
[----:B------:R-:W2:Y:S08]  /*dd10*/  MUFU.EX2 R144, R144 ;  /* 0x0000009000907308 */ /* 0x000eb00000000800 */
[----:B------:R-:W3:Y:S01]  /*dd20*/  MUFU.EX2 R49, R49 ;  /* 0x0000003100317308 */ /* 0x000ee20000000800 */
[----:B-----5:R-:W-:Y:S01]  /*dd30*/  FADD.FTZ R0, R150, R3 ;  /* 0x0000000396007221 */ /* 0x020fe20000010000 */
[----:B------:R-:W-:-:S06]  /*dd40*/  FADD.FTZ R3, R51, R55 ;  /* 0x0000003733037221 */ /* 0x000fcc0000010000 */
[----:B------:R-:W4:Y:S08]  /*dd50*/  MUFU.EX2 R50, R50 ;  /* 0x0000003200327308 */ /* 0x000f300000000800 */
[----:B------:R-:W5:Y:S01]  /*dd60*/  MUFU.EX2 R145, R145 ;  /* 0x0000009100917308 */ /* 0x000f620000000800 */
[----:B0-----:R-:W-:Y:S01]  /*dd70*/  FADD.FTZ R0, R52, R0 ;  /* 0x0000000034007221 */ /* 0x001fe20000010000 */
[----:B-1----:R-:W-:-:S06]  /*dd80*/  FADD.FTZ R3, R151, R3 ;  /* 0x0000000397037221 */ /* 0x002fcc0000010000 */
[----:B------:R-:W0:Y:S08]  /*dd90*/  MUFU.EX2 R146, R146 ;  /* 0x0000009200927308 */ /* 0x000e300000000800 */
[----:B------:R-:W1:Y:S01]  /*dda0*/  MUFU.EX2 R47, R47 ;  /* 0x0000002f002f7308 */ /* 0x000e620000000800 */
[----:B--2---:R-:W-:Y:S01]  /*ddb0*/  FADD.FTZ R0, R144, R0 ;  /* 0x0000000090007221 */ /* 0x004fe20000010000 */
[----:B---3--:R-:W-:-:S06]  /*ddc0*/  FADD.FTZ R3, R49, R3 ;  /* 0x0000000331037221 */ /* 0x008fcc0000010000 */
[----:B------:R-:W2:Y:S08]  /*ddd0*/  MUFU.EX2 R48, R48 ;  /* 0x0000003000307308 */ /* 0x000eb00000000800 */
[----:B------:R-:W3:Y:S01]  /*dde0*/  MUFU.EX2 R147, R147 ;  /* 0x0000009300937308 */ /* 0x000ee20000000800 */
[----:B----4-:R-:W-:Y:S01]  /*ddf0*/  FADD.FTZ R0, R50, R0 ;  /* 0x0000000032007221 */ /* 0x010fe20000010000 */
[----:B-----5:R-:W-:-:S06]  /*de00*/  FADD.FTZ R3, R145, R3 ;  /* 0x0000000391037221 */ /* 0x020fcc0000010000 */
        /* <DEDUP_REMOVED lines=95> */
[----:B-----5:R-:W-:-:S03]  /*e400*/  FADD.FTZ R3, R11, R3 ;  /* 0x000000030b037221 */ /* 0x020fc60000010000 */
[----:B0-----:R-:W-:Y:S01]  /*e410*/  FADD.FTZ R0, R122, R0 ;  /* 0x000000007a007221 */ /* 0x001fe20000010000 */
[----:B-1----:R-:W-:-:S03]  /*e420*/  FADD.FTZ R55, R123, R3 ;  /* 0x000000037b377221 */ /* 0x002fc60000010000 */
[----:B--2---:R-:W-:Y:S01]  /*e430*/  FADD.FTZ R3, R10, R0 ;  /* 0x000000000a037221 */ /* 0x004fe20000010000 */
[----:B---3--:R-:W-:Y:S01]  /*e440*/  FADD.FTZ R0, R9, R55 ;  /* 0x0000003709007221 */ /* 0x008fe20000010000 */
[----:B------:R-:W-:Y:S06]  /*e450*/  @!P0 BRA `(.L_x_15481) ;  /* 0x0000000000048947 */ /* 0x000fec0003800000 */
[----:B------:R-:W-:Y:S01]  /*e460*/  BPT.TRAP 0x1 ;  /* 0x000000040000795c */ /* 0x000fe20000300000 */
.L_x_15481:
[----:B------:R-:W2:Y:S01]  /*e470*/  LDL R55, [R1+0x20] ;  /* 0x0000200001377983 */ /* 0x000ea20000100800 */
[----:B------:R-:W-:-:S05]  /*e480*/  LEA R13, R13, R2, 0x3 ;  /* 0x000000020d0d7211 */ /* 0x000fca00078e18ff */
[----:B------:R-:W-:-:S05]  /*e490*/  VIADD R13, R13, 0x16860 ;  /* 0x000168600d0d7836 */ /* 0x000fca0000000000 */
[----:B------:R-:W-:Y:S01]  /*e4a0*/  PRMT R13, R57, 0x654, R13 ;  /* 0x00000654390d7816 */ /* 0x000fe2000000000d */
[----:B------:R-:W-:Y:S01]  /*e4b0*/  FMUL.FTZ R88, R88, R6 ;  /* 0x0000000658587220 */ /* 0x000fe20000410000 */
[----:B------:R-:W-:Y:S02]  /*e4c0*/  F2FP.F16.F32.PACK_AB R121, R11, R121 ;  /* 0x000000790b79723e */ /* 0x000fe400000000ff */
[----:B------:R0:W-:Y:S01]  /*e4d0*/  SYNCS.ARRIVE.TRANS64.RED.A1T0 RZ, [R13+URZ], RZ ;  /* 0x000000ff0dff79a7 */ /* 0x0001e2000810043f */
        /* <DEDUP_REMOVED lines=69> */
.L_x_15470:
[----:B------:R-:W-:-:S13]  /*e930*/  ISETP.GE.AND P1, PT, R12, RZ, PT ;  /* 0x000000ff0c00720c */ /* 0x000fda0003f26270 */
[----:B------:R-:W-:Y:S05]  /*e940*/  @!P1 BRA `(.L_x_15483) ;  /* 0x0000002400d89947 */ /* 0x000fea0003800000 */
[----:B------:R-:W-:Y:S01]  /*e950*/  IMAD.MOV.U32 R10, RZ, RZ, R25 ;  /* 0x000000ffff0a7224 */ /* 0x000fe200078e0019 */
[----:B------:R-:W-:Y:S01]  /*e960*/  MOV R11, R7 ;  /* 0x00000007000b7202 */ /* 0x000fe20000000f00 */
[----:B------:R-:W-:Y:S02]  /*e970*/  IMAD.MOV.U32 R6, RZ, RZ, R154 ;  /* 0x000000ffff067224 */ /* 0x000fe400078e009a */
[----:B------:R-:W-:-:S07]  /*e980*/  IMAD.MOV.U32 R13, RZ, RZ, R22 ;  /* 0x000000ffff0d7224 */ /* 0x000fce00078e0016 */
.L_x_15495:
        /* <DEDUP_REMOVED lines=11> */
.L_x_15485:
[----:B------:R-:W-:Y:S02]  /*ea40*/  LEA R7, R22, R2, 0x3 ;  /* 0x0000000216077211 */ /* 0x000fe400078e18ff */
[----:B------:R-:W-:-:S04]  /*ea50*/  SHF.L.U32 R8, R154, 0x1f, RZ ;  /* 0x0000001f9a087819 */ /* 0x000fc800000006ff */
[----:B------:R0:W1:Y:S01]  /*ea60*/  SYNCS.PHASECHK.TRANS64.TRYWAIT P1, [R7+URZ+0x16830], R8 ;  /* 0x01683008070075a7 */ /* 0x000062000802017f */
[----:B------:R-:W-:Y:S05]  /*ea70*/  @!P0 BRA `(.L_x_15486) ;  /* 0x0000000000048947 */ /* 0x000fea0003800000 */
[----:B------:R-:W-:Y:S01]  /*ea80*/  BPT.TRAP 0x1 ;  /* 0x000000040000795c */ /* 0x000fe20000300000 */
.L_x_15486:
[----:B------:R-:W-:Y:S04]  /*ea90*/  BSSY B0, `(.L_x_15484) ;  /* 0x0000004000007945 */ /* 0x000fe80003800000 */
[----:B-1----:R-:W-:Y:S05]  /*eaa0*/  @P1 BRA `(.L_x_15487) ;  /* 0x0000000000081947 */ /* 0x002fea0003800000 */
[----:B------:R-:W1:Y:S02]  /*eab0*/  SYNCS.PHASECHK.TRANS64.TRYWAIT P1, [R7+URZ+0x16830], R8 ;  /* 0x01683008070075a7 */ /* 0x000e64000802017f */
[----:B-1----:R-:W-:Y:S05]  /*eac0*/  @!P1 BRA `(.L_x_15488) ;  /* 0x000000c800549947 */ /* 0x002fea0003800000 */
.L_x_15487:
[----:B------:R-:W-:Y:S05]  /*ead0*/  BSYNC B0 ;  /* 0x0000000000007941 */ /* 0x000fea0003800000 */
.L_x_15484:
[----:B01----:R-:W2:Y:S01]  /*eae0*/  LDL R8, [R1+0x18] ;  /* 0x0000180001087983 */ /* 0x003ea20000100800 */
[----:B------:R-:W-:Y:S01]  /*eaf0*/  MOV R9, 0x40000040 ;  /* 0x4000004000097802 */ /* 0x000fe20000000f00 */
[----:B------:R-:W-:Y:S05]  /*eb00*/  WARPSYNC.ALL ;  /* 0x0000000000007948 */ /* 0x000fea0003800000 */
[----:B------:R-:W-:Y:S01]  /*eb10*/  R2UR UR19, R9 ;  /* 0x00000000091372ca */ /* 0x000fe200000e0000 */
[----:B------:R-:W0:Y:S01]  /*eb20*/  S2R R7, SR_TID.X ;  /* 0x0000000000077919 */ /* 0x000e220000002100 */
[----:B------:R-:W-:Y:S01]  /*eb30*/  IMAD.MOV.U32 R27, RZ, RZ, 0x40000040 ;  /* 0x40000040ff1b7424 */ /* 0x000fe200078e00ff */
[----:B------:R-:W-:Y:S01]  /*eb40*/  R2UR UR8, R4 ;  /* 0x00000000040872ca */ /* 0x000fe200000e0000 */
[----:B------:R-:W-:Y:S01]  /*eb50*/  IMAD.MOV.U32 R25, RZ, RZ, 0x40000040 ;  /* 0x40000040ff197424 */ /* 0x000fe200078e00ff */
[----:B------:R-:W-:-:S02]  /*eb60*/  R2UR UR9, R5 ;  /* 0x00000000050972ca */ /* 0x000fc400000e0000 */
[----:B0-----:R-:W-:-:S05]  /*eb70*/  SHF.R.U32.HI R7, RZ, 0x7, R7 ;  /* 0x00000007ff077819 */ /* 0x001fca0000011607 */
[----:B------:R-:W-:Y:S01]  /*eb80*/  VIADD R7, R7, 0x8 ;  /* 0x0000000807077836 */ /* 0x000fe20000000000 */
        /* <DEDUP_REMOVED lines=8> */
[C---:B------:R-:W-:Y:S02]  /*ec10*/  R2UR UR10, R26.reuse ;  /* 0x000000001a0a72ca */ /* 0x040fe400000e0000 */
[C---:B------:R-:W-:Y:S01]  /*ec20*/  IADD3 R24, R26.reuse, 0x2, RZ ;  /* 0x000000021a187810 */ /* 0x040fe20007ffe0ff */
        /* <DEDUP_REMOVED lines=24> */
.L_x_15490:
[----:B------:R-:W-:Y:S01]  /*edb0*/  SHF.L.U32 R6, R6, 0x1f, RZ ;  /* 0x0000001f06067819 */ /* 0x000fe200000006ff */
[----:B------:R-:W-:-:S04]  /*edc0*/  IMAD R7, R13, 0x8, R2 ;  /* 0x000000080d077824 */ /* 0x000fc800078e0202 */
[----:B------:R0:W1:Y:S01]  /*edd0*/  SYNCS.PHASECHK.TRANS64.TRYWAIT P1, [R7+URZ+0x16850], R6 ;  /* 0x01685006070075a7 */ /* 0x000062000802017f */
[----:B------:R-:W-:Y:S05]  /*ede0*/  @!P0 BRA `(.L_x_15491) ;  /* 0x0000000000048947 */ /* 0x000fea0003800000 */
[----:B------:R-:W-:Y:S01]  /*edf0*/  BPT.TRAP 0x1 ;  /* 0x000000040000795c */ /* 0x000fe20000300000 */
.L_x_15491:
[----:B-1----:R-:W-:Y:S05]  /*ee00*/  @P1 BRA `(.L_x_15489) ;  /* 0x0000000000081947 */ /* 0x002fea0003800000 */
[----:B------:R-:W1:Y:S02]  /*ee10*/  SYNCS.PHASECHK.TRANS64.TRYWAIT P1, [R7+URZ+0x16850], R6 ;  /* 0x01685006070075a7 */ /* 0x000e64000802017f */
[----:B-1----:R-:W-:Y:S05]  /*ee20*/  @!P1 BRA `(.L_x_15492) ;  /* 0x000000c400909947 */ /* 0x002fea0003800000 */
.L_x_15489:
        /* <DEDUP_REMOVED lines=8> */
[----:B------:R-:W-:-:S04]  /*eeb0*/  IMAD.MOV.U32 R7, RZ, RZ, 0x40000040 ;  /* 0x40000040ff077424 */ /* 0x000fc800078e00ff */
[----:B------:R-:W-:-:S04]  /*eec0*/  IMAD R6, R13, 0x400, R6 ;  /* 0x000004000d067824 */ /* 0x000fc800078e0206 */
[C---:B------:R-:W-:Y:S01]  /*eed0*/  VIADD R8, R6.reuse, 0x80 ;  /* 0x0000008006087836 */ /* 0x040fe20000000000 */
[----:B------:R-:W-:-:S13]  /*eee0*/  R2UR UR6, R6 ;  /* 0x00000000060672ca */ /* 0x000fda00000e0000 */
[----:B------:R-:W-:Y:S01]  /*eef0*/  HGMMA.64x64x16.F32 R88, R148, gdesc[UR4].tnspB, R88, gsb0 ;  /* 0x40e0000494587df0 */ /* 0x000fe20008000858 */
[----:B------:R-:W-:Y:S01]  /*ef00*/  R2UR UR6, R8 ;  /* 0x00000000080672ca */ /* 0x000fe200000e0000 */
[----:B------:R-:W-:Y:S01]  /*ef10*/  VIADD R8, R6, 0x100 ;  /* 0x0000010006087836 */ /* 0x000fe20000000000 */
[----:B------:R-:W-:Y:S02]  /*ef20*/  R2UR UR7, R9 ;  /* 0x00000000090772ca */ /* 0x000fe400000e0000 */
[----:B------:R-:W-:Y:S01]  /*ef30*/  MOV R9, 0x40000040 ;  /* 0x4000004000097802 */ /* 0x000fe20000000f00 */
        /* <DEDUP_REMOVED lines=30> */
[----:B------:R-:W-:Y:S01]  /*f120*/  VIADD R6, R6, 0x380 ;  /* 0x0000038006067836 */ /* 0x000fe20000000000 */
[----:B------:R-:W-:Y:S01]  /*f130*/  MOV R9, 0x40000040 ;  /* 0x4000004000097802 */ /* 0x000fe20000000f00 */
[----:B------:R-:W-:Y:S02]  /*f140*/  WARPGROUP.DEPBAR.LE gsb0, 0x0 ;  /* 0x00008000000079c5 */ /* 0x000fe40000010000 */
[----:B------:R-:W-:-:S08]  /*f150*/  WARPGROUP.ARRIVE ;  /* 0x00000000000079c5 */ /* 0x000fd00000000000 */
        /* <DEDUP_REMOVED lines=17> */
.L_x_15493:
[----:B------:R-:W1:Y:S01]  /*f270*/  S2R R121, SR_CgaCtaId ;  /* 0x0000000000797919 */ /* 0x000e620000008800 */
[----:B------:R-:W-:Y:S01]  /*f280*/  FMUL.FTZ R120, R24, UR4 ;  /* 0x0000000418787c20 */ /* 0x000fe20008410000 */
[----:B------:R-:W-:Y:S01]  /*f290*/  FMUL.FTZ R122, R25, UR4 ;  /* 0x00000004197a7c20 */ /* 0x000fe20008410000 */
[----:B------:R-:W-:Y:S01]  /*f2a0*/  FMUL.FTZ R145, R26, UR4 ;  /* 0x000000041a917c20 */ /* 0x000fe20008410000 */
[----:B------:R-:W-:Y:S01]  /*f2b0*/  FMUL.FTZ R26, R28, UR4 ;  /* 0x000000041c1a7c20 */ /* 0x000fe20008410000 */
[----:B------:R-:W-:Y:S01]  /*f2c0*/  LEA R7, R22, R2, 0x3 ;  /* 0x0000000216077211 */ /* 0x000fe200078e18ff */
[----:B------:R-:W-:Y:S01]  /*f2d0*/  FMUL.FTZ R29, R29, UR4 ;  /* 0x000000041d1d7c20 */ /* 0x000fe20008410000 */
[----:B------:R-:W2:Y:S01]  /*f2e0*/  MUFU.TANH R120, R120 ;  /* 0x0000007800787308 */ /* 0x000ea20000002400 */
[----:B0-----:R-:W-:Y:S01]  /*f2f0*/  FMUL.FTZ R6, R31, UR4 ;  /* 0x000000041f067c20 */ /* 0x001fe20008410000 */
[----:B------:R-:W-:Y:S01]  /*f300*/  FMUL.FTZ R31, R32, UR4 ;  /* 0x00000004201f7c20 */ /* 0x000fe20008410000 */
[----:B------:R-:W-:-:S02]  /*f310*/  VIADD R7, R7, 0x16840 ;  /* 0x0001684007077836 */ /* 0x000fc40000000000 */
        /* <DEDUP_REMOVED lines=21> */
[----:B-1----:R-:W-:Y:S01]  /*f470*/  PRMT R7, R121, 0x654, R7 ;  /* 0x0000065479077816 */ /* 0x002fe20000000007 */
[----:B------:R-:W-:Y:S01]  /*f480*/  FMUL.FTZ R65, R68, UR4 ;  /* 0x0000000444417c20 */ /* 0x000fe20008410000 */
[----:B------:R-:W-:Y:S01]  /*f490*/  FMUL.FTZ R68, R69, UR4 ;  /* 0x0000000445447c20 */ /* 0x000fe20008410000 */
[----:B------:R-:W-:Y:S01]  /*f4a0*/  FMUL.FTZ R72, R72, UR4 ;  /* 0x0000000448487c20 */ /* 0x000fe20008410000 */
[----:B------:R2:W-:Y:S01]  /*f4b0*/  SYNCS.ARRIVE.TRANS64.RED.A1T0 RZ, [R7+URZ], RZ ;  /* 0x000000ff07ff79a7 */ /* 0x0005e2000810043f */
[----:B------:R-:W-:Y:S01]  /*f4c0*/  FMUL.FTZ R69, R73, UR4 ;  /* 0x0000000449457c20 */ /* 0x000fe20008410000 */
[----:B------:R-:W-:Y:S01]  /*f4d0*/  FMUL.FTZ R73, R76, UR4 ;  /* 0x000000044c497c20 */ /* 0x000fe20008410000 */
[----:B------:R-:W1:Y:S01]  /*f4e0*/  MUFU.TANH R31, R31 ;  /* 0x0000001f001f7308 */ /* 0x000e620000002400 */
[----:B------:R-:W-:Y:S01]  /*f4f0*/  FMUL.FTZ R76, R77, UR4 ;  /* 0x000000044d4c7c20 */ /* 0x000fe20008410000 */
[----:B------:R-:W-:Y:S01]  /*f500*/  FMUL.FTZ R77, R80, UR4 ;  /* 0x00000004504d7c20 */ /* 0x000fe20008410000 */
[----:B------:R-:W-:Y:S01]  /*f510*/  FMUL.FTZ R80, R81, UR4 ;  /* 0x0000000451507c20 */ /* 0x000fe20008410000 */
[----:B------:R-:W-:Y:S01]  /*f520*/  FMUL.FTZ R81, R84, UR4 ;  /* 0x0000000454517c20 */ /* 0x000fe20008410000 */
[----:B--2---:R-:W-:Y:S01]  /*f530*/  FMNMX.FTZ R7, R120, R11, !PT ;  /* 0x0000000b78077209 */ /* 0x004fe20007810000 */
[----:B------:R-:W-:Y:S01]  /*f540*/  FMUL.FTZ R84, R85, UR4 ;  /* 0x0000000455547c20 */ /* 0x000fe20008410000 */
[----:B------:R-:W-:Y:S01]  /*f550*/  FMUL.FTZ R149, R27, UR4 ;  /* 0x000000041b957c20 */ /* 0x000fe20008410000 */
[----:B------:R-:W2:Y:S01]  /*f560*/  MUFU.TANH R33, R33 ;  /* 0x0000002100217308 */ /* 0x000ea20000002400 */
[----:B0-----:R-:W-:Y:S01]  /*f570*/  FMNMX.FTZ R7, R122, R7, !PT ;  /* 0x000000077a077209 */ /* 0x001fe20007810000 */
[----:B------:R-:W-:Y:S01]  /*f580*/  FMUL.FTZ R151, R30, UR4 ;  /* 0x000000041e977c20 */ /* 0x000fe20008410000 */
[----:B------:R-:W-:Y:S01]  /*f590*/  FMUL.FTZ R8, R34, UR4 ;  /* 0x0000000422087c20 */ /* 0x000fe20008410000 */
[----:B------:R-:W-:Y:S01]  /*f5a0*/  FMUL.FTZ R48, R38, UR4 ;  /* 0x0000000426307c20 */ /* 0x000fe20008410000 */
[----:B---3--:R-:W-:Y:S01]  /*f5b0*/  FMNMX.FTZ R24, R26, R7, !PT ;  /* 0x000000071a187209 */ /* 0x008fe20007810000 */
[----:B------:R-:W-:Y:S01]  /*f5c0*/  FMUL.FTZ R147, R39, UR4 ;  /* 0x0000000427937c20 */ /* 0x000fe20008410000 */
[----:B------:R-:W-:Y:S01]  /*f5d0*/  FMUL.FTZ R27, R42, UR4 ;  /* 0x000000042a1b7c20 */ /* 0x000fe20008410000 */
[----:B------:R-:W0:Y:S01]  /*f5e0*/  MUFU.TANH R35, R35 ;  /* 0x0000002300237308 */ /* 0x000e220000002400 */
[----:B----4-:R-:W-:Y:S01]  /*f5f0*/  FMNMX.FTZ R24, R29, R24, !PT ;  /* 0x000000181d187209 */ /* 0x010fe20007810000 */
[----:B------:R-:W-:Y:S01]  /*f600*/  FMUL.FTZ R141, R43, UR4 ;  /* 0x000000042b8d7c20 */ /* 0x000fe20008410000 */
[----:B------:R-:W-:Y:S01]  /*f610*/  FMUL.FTZ R44, R46, UR4 ;  /* 0x000000042e2c7c20 */ /* 0x000fe20008410000 */
[----:B------:R-:W-:Y:S01]  /*f620*/  FMUL.FTZ R143, R47, UR4 ;  /* 0x000000042f8f7c20 */ /* 0x000fe20008410000 */
[----:B-1----:R-:W-:Y:S01]  /*f630*/  FMNMX.FTZ R24, R31, R24, !PT ;  /* 0x000000181f187209 */ /* 0x002fe20007810000 */
        /* <DEDUP_REMOVED lines=144> */
[----:B0-----:R-:W-:Y:S02]  /*ff40*/  FMNMX.FTZ R25, R25, R24, !PT ;  /* 0x0000001819197209 */ /* 0x001fe40007810000 */
[----:B------:R-:W0:Y:S03]  /*ff50*/  LDC R24, c[0x0][0x988] ;  /* 0x00026200ff187b82 */ /* 0x000e260000000800 */
[----:B------:R-:W-:Y:S01]  /*ff60*/  FADD.FTZ R10, -R25, R10 ;  /* 0x0000000a190a7221 */ /* 0x000fe20000010100 */
[-C--:B0-----:R-:W-:Y:S01]  /*ff70*/  FMUL.FTZ R39, R7, R24.reuse ;  /* 0x0000001807277220 */ /* 0x081fe20000410000 */
[-C--:B------:R-:W-:Y:S02]  /*ff80*/  FMUL.FTZ R11, R11, R24.reuse ;  /* 0x000000180b0b7220 */ /* 0x080fe40000410000 */
[-C--:B------:R-:W-:Y:S01]  /*ff90*/  FMUL.FTZ R10, R10, R24.reuse ;  /* 0x000000180a0a7220 */ /* 0x080fe20000410000 */
[-CC-:B------:R-:W-:Y:S01]  /*ffa0*/  FFMA.FTZ R134, R57, R24.reuse, -R39.reuse ;  /* 0x0000001839867223 */ /* 0x180fe20000010827 */
[-C--:B------:R-:W-:Y:S01]  /*ffb0*/  FMUL.FTZ R57, R25, R24.reuse ;  /* 0x0000001819397220 */ /* 0x080fe20000410000 */
[-CC-:B------:R-:W-:Y:S01]  /*ffc0*/  FFMA.FTZ R148, R120, R24.reuse, -R39.reuse ;  /* 0x0000001878947223 */ /* 0x180fe20000010827 */
[-CC-:B------:R-:W-:Y:S01]  /*ffd0*/  FFMA.FTZ R132, R56, R24.reuse, -R39.reuse ;  /* 0x0000001838847223 */ /* 0x180fe20000010827 */
[-C--:B------:R-:W-:Y:S01]  /*ffe0*/  FFMA.FTZ R43, R122, R24.reuse, -R39 ;  /* 0x000000187a2b7223 */ /* 0x080fe20000010827 */
[-CC-:B------:R-:W-:Y:S01]  /*fff0*/  FFMA.FTZ R56, R145, R24.reuse, -R57.reuse ;  /* 0x0000001891387223 */ /* 0x180fe20000010839 */
[-CC-:B------:R-:W-:Y:S01]  /*10000*/  FFMA.FTZ R149, R149, R24.reuse, -R57.reuse ;  /* 0x0000001895957223 */ /* 0x180fe20000010839 */
[-CC-:B------:R-:W-:Y:S01]  /*10010*/  FFMA.FTZ R145, R9, R24.reuse, -R57.reuse ;  /* 0x0000001809917223 */ /* 0x180fe20000010839 */
[----:B------:R-:W-:Y:S01]  /*10020*/  MUFU.EX2 R11, R11 ;  /* 0x0000000b000b7308 */ /* 0x000fe20000000800 */
[-C--:B------:R-:W-:Y:S01]  /*10030*/  FFMA.FTZ R9, R54, R24.reuse, -R57 ;  /* 0x0000001836097223 */ /* 0x080fe20000010839 */
[-CC-:B------:R-:W-:Y:S01]  /*10040*/  FFMA.FTZ R150, R26, R24.reuse, -R39.reuse ;  /* 0x000000181a967223 */ /* 0x180fe20000010827 */
[-CC-:B------:R-:W-:Y:S01]  /*10050*/  FFMA.FTZ R53, R53, R24.reuse, -R39.reuse ;  /* 0x0000001835357223 */ /* 0x180fe20000010827 */
[-CC-:B------:R-:W-:Y:S01]  /*10060*/  FFMA.FTZ R47, R37, R24.reuse, -R39.reuse ;  /* 0x00000018252f7223 */ /* 0x180fe20000010827 */
[-C--:B------:R-:W-:Y:S01]  /*10070*/  FFMA.FTZ R138, R52, R24.reuse, -R39 ;  /* 0x00000018348a7223 */ /* 0x080fe20000010827 */
[-C--:B------:R-:W-:Y:S01]  /*10080*/  FFMA.FTZ R151, R151, R24.reuse, -R57 ;  /* 0x0000001897977223 */ /* 0x080fe20000010839 */
        /* <DEDUP_REMOVED lines=27> */
[-C--:B------:R-:W-:Y:S01]  /*10240*/  FFMA.FTZ R122, R84, R24.reuse, -R39 ;  /* 0x00000018547a7223 */ /* 0x080fe20000010827 */
[-CC-:B------:R-:W-:Y:S01]  /*10250*/  FFMA.FTZ R50, R8, R24.reuse, -R57.reuse ;  /* 0x0000001808327223 */ /* 0x180fe20000010839 */
[----:B0-----:R-:W-:Y:S01]  /*10260*/  FFMA.FTZ R3, R11, R3, R148 ;  /* 0x000000030b037223 */ /* 0x001fe20000010094 */
        /* <DEDUP_REMOVED lines=8> */
[-CC-:B------:R-:W-:Y:S01]  /*102f0*/  FFMA.FTZ R42, R42, R24.reuse, -R57.reuse ;  /* 0x000000182a2a7223 */ /* 0x180fe20000010839 */
[-CC-:B------:R-:W-:Y:S01]  /*10300*/  FFMA.FTZ R137, R137, R24.reuse, -R57.reuse ;  /* 0x0000001889897223 */ /* 0x180fe20000010839 */
[-C--:B------:R-:W-:Y:S01]  /*10310*/  FFMA.FTZ R40, R40, R24.reuse, -R57 ;  /* 0x0000001828287223 */ /* 0x080fe20000010839 */
[----:B------:R1:W-:Y:S01]  /*10320*/  MUFU.EX2 R39, R53 ;  /* 0x0000003500277308 */ /* 0x0003e20000000800 */
        /* <DEDUP_REMOVED lines=8> */
[-CC-:B-1----:R-:W-:Y:S01]  /*103b0*/  FFMA.FTZ R53, R6, R24.reuse, -R57.reuse ;  /* 0x0000001806357223 */ /* 0x182fe20000010839 */
[-CC-:B------:R-:W-:Y:S01]  /*103c0*/  FFMA.FTZ R6, R55, R24.reuse, -R57.reuse ;  /* 0x0000001837067223 */ /* 0x180fe20000010839 */
[----:B0-----:R-:W-:Y:S01]  /*103d0*/  FADD.FTZ R55, R149, R0 ;  /* 0x0000000095377221 */ /* 0x001fe20000010000 */
        /* <DEDUP_REMOVED lines=129> */
.L_x_15494:
[----:B------:R-:W0:Y:S01]  /*10bf0*/  S2R R55, SR_CgaCtaId ;  /* 0x0000000000377919 */ /* 0x000e220000008800 */
[----:B------:R-:W-:Y:S01]  /*10c00*/  IMAD R13, R13, 0x8, R2 ;  /* 0x000000080d0d7824 */ /* 0x000fe200078e0202 */
[----:B------:R-:W-:Y:S01]  /*10c10*/  ISETP.GT.AND P1, PT, R12, RZ, PT ;  /* 0x000000ff0c00720c */ /* 0x000fe20003f24270 */
[----:B------:R-:W-:Y:S01]  /*10c20*/  FMUL.FTZ R88, R88, R11 ;  /* 0x0000000b58587220 */ /* 0x000fe20000410000 */
[----:B------:R-:W-:Y:S01]  /*10c30*/  F2FP.F16.F32.PACK_AB R123, R6, R123 ;  /* 0x0000007b067b723e */ /* 0x000fe200000000ff */
[----:B------:R-:W-:Y:S02]  /*10c40*/  VIADD R13, R13, 0x16860 ;  /* 0x000168600d0d7836 */ /* 0x000fe40000000000 */
        /* <DEDUP_REMOVED lines=26> */
[----:B0-----:R-:W-:Y:S01]  /*10df0*/  PRMT R13, R55, 0x654, R13 ;  /* 0x00000654370d7816 */ /* 0x001fe2000000000d */
[-C--:B------:R-:W-:Y:S01]  /*10e00*/  FMUL.FTZ R111, R111, R10.reuse ;  /* 0x0000000a6f6f7220 */ /* 0x080fe20000410000 */
[-C--:B------:R-:W-:Y:S01]  /*10e10*/  FMUL.FTZ R114, R114, R10.reuse ;  /* 0x0000000a72727220 */ /* 0x080fe20000410000 */
[-C--:B------:R-:W-:Y:S01]  /*10e20*/  FMUL.FTZ R115, R115, R10.reuse ;  /* 0x0000000a73737220 */ /* 0x080fe20000410000 */
[----:B------:R0:W-:Y:S01]  /*10e30*/  SYNCS.ARRIVE.TRANS64.RED.A1T0 RZ, [R13+URZ], RZ ;  /* 0x000000ff0dff79a7 */ /* 0x0001e2000810043f */
[-C--:B------:R-:W-:Y:S01]  /*10e40*/  FMUL.FTZ R118, R118, R10.reuse ;  /* 0x0000000a76767220 */ /* 0x080fe20000410000 */
[----:B------:R-:W-:Y:S01]  /*10e50*/  FMUL.FTZ R119, R119, R10 ;  /* 0x0000000a77777220 */ /* 0x000fe20000410000 */
        /* <DEDUP_REMOVED lines=35> */
[----:B0-----:R-:W-:Y:S01]  /*11090*/  MOV R13, R22 ;  /* 0x00000016000d7202 */ /* 0x001fe20000000f00 */
[----:B------:R-:W-:Y:S06]  /*110a0*/  @P1 BRA `(.L_x_15495) ;  /* 0xffffffd800381947 */ /* 0x000fec000383ffff */
.L_x_15483:
[----:B------:R-:W-:Y:S05]  /*110b0*/  WARPSYNC.ALL ;  /* 0x0000000000007948 */ /* 0x000fea0003800000 */
[----:B------:R-:W-:Y:S06]  /*110c0*/  BAR.ARV 0x8, 0x200 ;  /* 0x0208000000007b1d */ /* 0x000fec0000002000 */
[----:B------:R-:W-:Y:S05]  /*110d0*/  @!P0 BRA `(.L_x_15496) ;  /* 0x0000000000048947 */ /* 0x000fea0003800000 */
[----:B------:R-:W-:Y:S01]  /*110e0*/  BPT.TRAP 0x1 ;  /* 0x000000040000795c */ /* 0x000fe20000300000 */
.L_x_15496:
[----:B------:R-:W-:Y:S01]  /*110f0*/  IMAD R11, R22, 0x8, R2 ;  /* 0x00000008160b7824 */ /* 0x000fe200078e0202 */
[----:B------:R-:W-:-:S04]  /*11100*/  SHF.L.U32 R4, R154, 0x1f, RZ ;  /* 0x0000001f9a047819 */ /* 0x000fc800000006ff */
[----:B------:R0:W1:Y:S01]  /*11110*/  SYNCS.PHASECHK.TRANS64.TRYWAIT P1, [R11+URZ+0x16850], R4 ;  /* 0x016850040b0075a7 */ /* 0x000062000802017f */
[----:B------:R-:W-:Y:S05]  /*11120*/  @!P0 BRA `(.L_x_15497) ;  /* 0x0000000000048947 */ /* 0x000fea0003800000 */
[----:B------:R-:W-:Y:S01]  /*11130*/  BPT.TRAP 0x1 ;  /* 0x000000040000795c */ /* 0x000fe20000300000 */
.L_x_15497:
[----:B------:R-:W-:-:S05]  /*11140*/  VIADD R2, R2, 0x400 ;  /* 0x0000040002027836 */ /* 0x000fca0000000000 */
[----:B------:R-:W-:-:S04]  /*11150*/  SHF.R.U32.HI R2, RZ, 0x4, R2 ;  /* 0x00000004ff027819 */ /* 0x000fc80000011602 */
[----:B------:R-:W-:Y:S01]  /*11160*/  LOP3.LUT R5, R2, 0x3fff, RZ, 0xc0, !PT ;  /* 0x00003fff02057812 */ /* 0x000fe200078ec0ff */
[----:B-1----:R-:W-:Y:S06]  /*11170*/  @P1 BRA `(.L_x_15498) ;  /* 0x0000000000081947 */ /* 0x002fec0003800000 */
[----:B------:R-:W1:Y:S02]  /*11180*/  SYNCS.PHASECHK.TRANS64.TRYWAIT P1, [R11+URZ+0x16850], R4 ;  /* 0x016850040b0075a7 */ /* 0x000e64000802017f */
[----:B-1----:R-:W-:Y:S05]  /*11190*/  @!P1 BRA `(.L_x_15499) ;  /* 0x000000a000c89947 */ /* 0x002fea0003800000 */
.L_x_15498:
[----:B01----:R-:W-:Y:S01]  /*111a0*/  IMAD R4, R22, 0x400, R5 ;  /* 0x0000040016047824 */ /* 0x003fe200078e0205 */
[----:B------:R-:W-:Y:S01]  /*111b0*/  MOV R5, 0x40000040 ;  /* 0x4000004000057802 */ /* 0x000fe20000000f00 */
[----:B------:R-:W-:Y:S05]  /*111c0*/  WARPSYNC.ALL ;  /* 0x0000000000007948 */ /* 0x000fea0003800000 */
[C---:B------:R-:W-:Y:S01]  /*111d0*/  R2UR UR6, R4.reuse ;  /* 0x00000000040672ca */ /* 0x040fe200000e0000 */
[----:B------:R-:W-:Y:S01]  /*111e0*/  WARPGROUP.ARRIVE ;  /* 0x00000000000079c5 */ /* 0x000fe20000000000 */
[----:B------:R-:W-:Y:S01]  /*111f0*/  R2UR UR7, R5 ;  /* 0x00000000050772ca */ /* 0x000fe200000e0000 */
[----:B------:R-:W-:Y:S01]  /*11200*/  VIADD R8, R4, 0x80 ;  /* 0x0000008004087836 */ /* 0x000fe20000000000 */
[----:B------:R-:W0:Y:S01]  /*11210*/  SHFL.BFLY PT, R2, R3, 0x2, 0x1f ;  /* 0x0c401f0003027f89 */ /* 0x000e2200000e0000 */
[----:B------:R-:W-:Y:S01]  /*11220*/  IMAD.MOV.U32 R9, RZ, RZ, 0x40000040 ;  /* 0x40000040ff097424 */ /* 0x000fe200078e00ff */
[----:B------:R-:W-:Y:S01]  /*11230*/  MOV R6, RZ ;  /* 0x000000ff00067202 */ /* 0x000fe20000000f00 */
[----:B------:R-:W-:-:S08]  /*11240*/  IMAD.MOV.U32 R5, RZ, RZ, 0x40000040 ;  /* 0x40000040ff057424 */ /* 0x000fd000078e00ff */
[----:B------:R-:W-:Y:S01]  /*11250*/  HGMMA.64x64x16.F32 R88, R148, gdesc[UR4].tnspB, R88, gsb0 ;  /* 0x40e0000494587df0 */ /* 0x000fe20008000858 */
[----:B------:R-:W-:Y:S01]  /*11260*/  R2UR UR6, R8 ;  /* 0x00000000080672ca */ /* 0x000fe200000e0000 */
[----:B------:R-:W-:Y:S01]  /*11270*/  VIADD R8, R4, 0x100 ;  /* 0x0000010004087836 */ /* 0x000fe20000000000 */
[----:B------:R-:W-:Y:S02]  /*11280*/  R2UR UR7, R9 ;  /* 0x00000000090772ca */ /* 0x000fe400000e0000 */
[----:B------:R-:W-:Y:S01]  /*11290*/  MOV R9, 0x40000040 ;  /* 0x4000004000097802 */ /* 0x000fe20000000f00 */
        /* <DEDUP_REMOVED lines=35> */
[----:B------:R-:W-:Y:S02]  /*114d0*/  R2UR UR7, R9 ;  /* 0x00000000090772ca */ /* 0x000fe400000e0000 */
[----:B------:R-:W0:Y:S02]  /*114e0*/  SHFL.BFLY PT, R9, R0, 0x2, 0x1f ;  /* 0x0c401f0000097f89 */ /* 0x000e2400000e0000 */
[----:B0-----:R-:W-:Y:S01]  /*114f0*/  FADD.FTZ R9, R9, R0 ;  /* 0x0000000009097221 */ /* 0x001fe20000010000 */
        /* <DEDUP_REMOVED lines=29> */
.L_x_15500:
[----:B------:R-:W2:Y:S01]  /*116d0*/  LDL.LU R7, [R1+0x54] ;  /* 0x0000540001077983 */ /* 0x000ea20000300800 */
[----:B------:R-:W-:Y:S01]  /*116e0*/  VIADD R2, R11, 0x16860 ;  /* 0x000168600b027836 */ /* 0x000fe20000000000 */
[----:B------:R-:W1:Y:S01]  /*116f0*/  S2R R5, SR_CgaCtaId ;  /* 0x0000000000057919 */ /* 0x000e620000008800 */
[----:B------:R-:W-:Y:S01]  /*11700*/  IADD3 R22, R22, 0x1, RZ ;  /* 0x0000000116167810 */ /* 0x000fe20007ffe0ff */
[-C--:B------:R-:W-:Y:S01]  /*11710*/  FMUL.FTZ R27, R88, R4.reuse ;  /* 0x00000004581b7220 */ /* 0x080fe20000410000 */
[-C--:B------:R-:W-:Y:S02]  /*11720*/  FMUL.FTZ R12, R89, R4.reuse ;  /* 0x00000004590c7220 */ /* 0x080fe40000410000 */
[----:B------:R-:W-:Y:S01]  /*11730*/  ISETP.NE.AND P0, PT, R22, 0x2, PT ;  /* 0x000000021600780c */ /* 0x000fe20003f05270 */
[-C--:B------:R-:W-:Y:S01]  /*11740*/  FMUL.FTZ R25, R92, R4.reuse ;  /* 0x000000045c197220 */ /* 0x080fe20000410000 */
[-C--:B------:R-:W-:Y:S01]  /*11750*/  FMUL.FTZ R14, R93, R4.reuse ;  /* 0x000000045d0e7220 */ /* 0x080fe20000410000 */
[----:B------:R-:W-:Y:S01]  /*11760*/  FMUL.FTZ R96, R96, R4 ;  /* 0x0000000460607220 */ /* 0x000fe20000410000 */
[----:B-1----:R-:W-:-:S04]  /*11770*/  PRMT R2, R5, 0x654, R2 ;  /* 0x0000065405027816 */ /* 0x002fc80000000002 */
[----:B------:R1:W-:Y:S01]  /*11780*/  SYNCS.ARRIVE.TRANS64.RED.A1T0 RZ, [R2+URZ], RZ ;  /* 0x000000ff02ff79a7 */ /* 0x0003e2000810043f */
        /* <DEDUP_REMOVED lines=33> */
.L_x_15430:
[----:B-1----:R-:W0:Y:S01]  /*119a0*/  S2R R2, SR_TID.X ;  /* 0x0000000000027919 */ /* 0x002e220000002100 */
[----:B------:R-:W-:Y:S05]  /*119b0*/  WARPSYNC.ALL ;  /* 0x0000000000007948 */ /* 0x000fea0003800000 */
[----:B0-----:R-:W-:-:S05]  /*119c0*/  VIADD R38, R2, 0xffffff80 ;  /* 0xffffff8002267836 */ /* 0x001fca0000000000 */
[----:B------:R-:W-:-:S04]  /*119d0*/  SHF.R.S32.HI R42, RZ, 0x1f, R38 ;  /* 0x0000001fff2a7819 */ /* 0x000fc80000011426 */
[----:B------:R-:W-:-:S04]  /*119e0*/  LEA.HI R42, R42, R38, RZ, 0x3 ;  /* 0x000000262a2a7211 */ /* 0x000fc800078f18ff */
[----:B------:R-:W-:-:S05]  /*119f0*/  LOP3.LUT R42, R42, 0xfffffff8, RZ, 0xc0, !PT ;  /* 0xfffffff82a2a7812 */ /* 0x000fca00078ec0ff */
[----:B------:R-:W-:-:S05]  /*11a00*/  IMAD.IADD R42, R38, 0x1, -R42 ;  /* 0x00000001262a7824 */ /* 0x000fca00078e0a2a */
[----:B------:R-:W-:-:S04]  /*11a10*/  SHF.L.U32 R29, R42, 0x3, RZ ;  /* 0x000000032a1d7819 */ /* 0x000fc800000006ff */
[----:B------:R-:W-:Y:S01]  /*11a20*/  SHF.R.S32.HI R28, RZ, 0x1f, R29 ;  /* 0x0000001fff1c7819 */ /* 0x000fe2000001141d */
        /* <DEDUP_REMOVED lines=8> */
[----:B------:R-:W2:Y:S01]  /*11ab0*/  LDL R4, [R1+0x68] ;  /* 0x0000680001047983 */ /* 0x000ea20000100800 */
[----:B------:R-:W3:Y:S01]  /*11ac0*/  S2R R5, SR_SWINHI ;  /* 0x0000000000057919 */ /* 0x000ee20000002f00 */
[----:B------:R-:W-:Y:S05]  /*11ad0*/  WARPSYNC.ALL ;  /* 0x0000000000007948 */ /* 0x000fea0003800000 */
[----:B------:R-:W4:Y:S01]  /*11ae0*/  LDL.LU R41, [R1+0x48] ;  /* 0x0000480001297983 */ /* 0x000f220000300800 */
[----:B------:R-:W-:Y:S01]  /*11af0*/  F2FP.F16.F32.PACK_AB R12, R12, R27 ;  /* 0x0000001b0c0c723e */ /* 0x000fe200000000ff */
[----:B------:R-:W-:Y:S01]  /*11b00*/  ULDC.64 UR4, c[0x0][0xc00] ;  /* 0x0003000000047ab9 */ /* 0x000fe20000000a00 */
[----:B------:R-:W-:Y:S01]  /*11b10*/  F2FP.F16.F32.PACK_AB R13, R13, R90 ;  /* 0x0000005a0d0d723e */ /* 0x000fe200000000ff */
[----:B------:R-:W4:Y:S01]  /*11b20*/  LDL.LU R40, [R1+0x4c] ;  /* 0x00004c0001287983 */ /* 0x000f220000300800 */
[----:B------:R-:W-:Y:S01]  /*11b30*/  F2FP.F16.F32.PACK_AB R14, R14, R25 ;  /* 0x000000190e0e723e */ /* 0x000fe200000000ff */
[----:B-1----:R-:W1:Y:S01]  /*11b40*/  LDC R32, c[0x0][0xbe8] ;  /* 0x0002fa00ff207b82 */ /* 0x002e620000000800 */
[----:B------:R-:W-:Y:S01]  /*11b50*/  F2FP.F16.F32.PACK_AB R15, R15, R94 ;  /* 0x0000005e0f0f723e */ /* 0x000fe200000000ff */
[----:B------:R-:W4:Y:S01]  /*11b60*/  LDL R36, [R1+0x3c] ;  /* 0x00003c0001247983 */ /* 0x000f220000100800 */
[----:B------:R-:W-:-:S03]  /*11b70*/  MOV R30, RZ ;  /* 0x000000ff001e7202 */ /* 0x000fc60000000f00 */
[----:B------:R-:W4:Y:S01]  /*11b80*/  LDL R44, [R1+0x24] ;  /* 0x00002400012c7983 */ /* 0x000f220000100800 */
[----:B------:R-:W-:Y:S02]  /*11b90*/  MOV R20, R2 ;  /* 0x0000000200147202 */ /* 0x000fe40000000f00 */
[----:B---3--:R-:W-:Y:S01]  /*11ba0*/  MOV R21, R5 ;  /* 0x0000000500157202 */ /* 0x008fe20000000f00 */
[----:B------:R-:W-:Y:S02]  /*11bb0*/  BAR.SYNC.DEFER_BLOCKING 0x1, 0x180 ;  /* 0x0046000000007b1d */ /* 0x000fe40000010000 */
[----:B--2---:R-:W-:-:S03]  /*11bc0*/  IMAD.WIDE R10, R4, 0x2, R20 ;  /* 0x00000002040a7825 */ /* 0x004fc600078e0214 */
[C---:B------:R-:W-:Y:S02]  /*11bd0*/  IADD3 R31, P2, R10.reuse, 0x20, RZ ;  /* 0x000000200a1f7810 */ /* 0x040fe40007f5e0ff */
[C---:B------:R-:W-:Y:S02]  /*11be0*/  LOP3.LUT R9, R10.reuse, 0x380, RZ, 0xc0, !PT ;  /* 0x000003800a097812 */ /* 0x040fe400078ec0ff */
[C---:B------:R-:W-:Y:S02]  /*11bf0*/  IADD3 R39, P0, R10.reuse, 0x60, RZ ;  /* 0x000000600a277810 */ /* 0x040fe40007f1e0ff */
[----:B----4-:R-:W-:Y:S02]  /*11c00*/  IADD3 R37, P1, R10, 0x40, RZ ;  /* 0x000000400a257810 */ /* 0x010fe40007f3e0ff */
        /* <DEDUP_REMOVED lines=16> */
[----:B------:R-:W-:Y:S01]  /*11d10*/  MOV R26, R4 ;  /* 0x00000004001a7202 */ /* 0x000fe20000000f00 */
[----:B------:R2:W-:Y:S01]  /*11d20*/  STSM.16.M88.4 [R10], R12 ;  /* 0x0000000c0a007844 */ /* 0x0005e20000000200 */
[----:B------:R-:W-:Y:S02]  /*11d30*/  ISETP.NE.U32.AND P0, PT, RZ, UR4, PT ;  /* 0x00000004ff007c0c */ /* 0x000fe4000bf05070 */
[----:B------:R-:W-:Y:S02]  /*11d40*/  IADD3 R24, P1, R41, UR4, RZ ;  /* 0x0000000429187c10 */ /* 0x000fe4000ff3e0ff */
[----:B------:R-:W-:-:S02]  /*11d50*/  MOV R31, R8 ;  /* 0x00000008001f7202 */ /* 0x000fc40000000f00 */
[----:B------:R-:W-:Y:S02]  /*11d60*/  F2FP.F16.F32.PACK_AB R4, R97, R96 ;  /* 0x000000606104723e */ /* 0x000fe400000000ff */
[----:B------:R-:W-:Y:S02]  /*11d70*/  F2FP.F16.F32.PACK_AB R5, R99, R98 ;  /* 0x000000626305723e */ /* 0x000fe400000000ff */
[----:B------:R-:W-:Y:S02]  /*11d80*/  F2FP.F16.F32.PACK_AB R6, R101, R100 ;  /* 0x000000646506723e */ /* 0x000fe400000000ff */
[----:B------:R-:W-:Y:S02]  /*11d90*/  F2FP.F16.F32.PACK_AB R7, R103, R102 ;  /* 0x000000666707723e */ /* 0x000fe400000000ff */
[----:B------:R-:W-:Y:S02]  /*11da0*/  F2FP.F16.F32.PACK_AB R8, R105, R104 ;  /* 0x000000686908723e */ /* 0x000fe400000000ff */
[----:B------:R-:W-:-:S02]  /*11db0*/  F2FP.F16.F32.PACK_AB R9, R107, R106 ;  /* 0x0000006a6b09723e */ /* 0x000fc400000000ff */
[----:B--2---:R-:W-:Y:S02]  /*11dc0*/  F2FP.F16.F32.PACK_AB R10, R109, R108 ;  /* 0x0000006c6d0a723e */ /* 0x004fe400000000ff */
[----:B------:R-:W-:Y:S02]  /*11dd0*/  F2FP.F16.F32.PACK_AB R11, R111, R110 ;  /* 0x0000006e6f0b723e */ /* 0x000fe400000000ff */
[----:B------:R-:W-:Y:S02]  /*11de0*/  F2FP.F16.F32.PACK_AB R12, R113, R112 ;  /* 0x00000070710c723e */ /* 0x000fe400000000ff */
[----:B------:R-:W-:Y:S02]  /*11df0*/  F2FP.F16.F32.PACK_AB R13, R115, R114 ;  /* 0x00000072730d723e */ /* 0x000fe400000000ff */
[----:B------:R-:W-:Y:S02]  /*11e00*/  F2FP.F16.F32.PACK_AB R14, R117, R116 ;  /* 0x00000074750e723e */ /* 0x000fe400000000ff */
[----:B------:R-:W-:-:S02]  /*11e10*/  F2FP.F16.F32.PACK_AB R15, R119, R118 ;  /* 0x00000076770f723e */ /* 0x000fc400000000ff */
        /* <DEDUP_REMOVED lines=9> */
[----:B--2---:R-:W-:Y:S01]  /*11eb0*/  @P1 IADD3 R4, P3, R41, UR4, RZ ;  /* 0x0000000429041c10 */ /* 0x004fe2000ff7e0ff */
[----:B------:R-:W-:-:S02]  /*11ec0*/  ULDC UR4, c[0x0][0xa88] ;  /* 0x0002a20000047ab9 */ /* 0x000fc40000000800 */
[----:B---3--:R-:W-:Y:S01]  /*11ed0*/  IMAD.U32 R9, RZ, RZ, UR4 ;  /* 0x00000004ff097e24 */ /* 0x008fe2000f8e00ff */
[----:B------:R-:W-:Y:S01]  /*11ee0*/  @P1 IADD3.X R5, R40, UR5, RZ, P3, !PT ;  /* 0x0000000528051c10 */ /* 0x000fe20009ffe4ff */
[----:B------:R2:W5:Y:S04]  /*11ef0*/  @P0 LDG.E R30, desc[UR40][R24.64] ;  /* 0x00000028181e0981 */ /* 0x000568000c1e1900 */
        /* <DEDUP_REMOVED lines=10> */
.L_x_15503:
[----:B------:R-:W2:Y:S01]  /*11fa0*/  LDL.LU R10, [R1+0x58] ;  /* 0x00005800010a7983 */ /* 0x000ea20000300800 */
[----:B-1----:R-:W-:Y:S01]  /*11fb0*/  @P2 IMAD.HI.U32 R4, R15, R6, RZ ;  /* 0x000000060f042227 */ /* 0x002fe200078e00ff */
[----:B------:R-:W-:Y:S02]  /*11fc0*/  ULDC.64 UR4, c[0x0][0xb90] ;  /* 0x0002e40000047ab9 */ /* 0x000fe40000000a00 */
[----:B------:R-:W4:Y:S04]  /*11fd0*/  LDL.LU R8, [R1+0x50] ;  /* 0x0000500001087983 */ /* 0x000f280000300800 */
[----:B------:R-:W4:Y:S01]  /*11fe0*/  LDL.LU R45, [R1+0x40] ;  /* 0x00004000012d7983 */ /* 0x000f220000300800 */
[----:B-----5:R-:W-:Y:S02]  /*11ff0*/  SHF.R.S32.HI R31, RZ, 0x1f, R30 ;  /* 0x0000001fff1f7819 */ /* 0x020fe4000001141e */
[----:B------:R-:W-:Y:S01]  /*12000*/  MOV R7, R15 ;  /* 0x0000000f00077202 */ /* 0x000fe20000000f00 */
[----:B------:R-:W4:Y:S01]  /*12010*/  LDL R14, [R1+0x64] ;  /* 0x00006400010e7983 */ /* 0x000f220000100800 */
[----:B---3--:R-:W-:-:S05]  /*12020*/  @P2 SHF.R.U32.HI R7, RZ, R37, R4 ;  /* 0x00000025ff072219 */ /* 0x008fca0000011604 */
[----:B------:R-:W-:Y:S01]  /*12030*/  IMAD.MOV R13, RZ, RZ, -R7 ;  /* 0x000000ffff0d7224 */ /* 0x000fe200078e0a07 */
[--C-:B------:R-:W-:Y:S02]  /*12040*/  SHF.R.S32.HI R43, RZ, 0x1f, R38.reuse ;  /* 0x0000001fff2b7819 */ /* 0x100fe40000011426 */
[----:B------:R-:W-:Y:S02]  /*12050*/  SHF.R.S32.HI R12, RZ, 0x1f, R38 ;  /* 0x0000001fff0c7819 */ /* 0x000fe40000011426 */
[-C--:B------:R-:W-:Y:S02]  /*12060*/  LEA.HI R43, R43, R38.reuse, RZ, 0x3 ;  /* 0x000000262b2b7211 */ /* 0x080fe400078f18ff */
[----:B------:R-:W-:Y:S02]  /*12070*/  LEA.HI R12, R12, R38, RZ, 0x7 ;  /* 0x000000260c0c7211 */ /* 0x000fe400078f38ff */
[----:B------:R-:W-:Y:S02]  /*12080*/  SHF.R.S32.HI R43, RZ, 0x3, R43 ;  /* 0x00000003ff2b7819 */ /* 0x000fe4000001142b */
[----:B------:R-:W-:-:S05]  /*12090*/  LOP3.LUT R12, R12, 0xffffff80, RZ, 0xc0, !PT ;  /* 0xffffff800c0c7812 */ /* 0x000fca00078ec0ff */
[----:B------:R-:W-:Y:S01]  /*120a0*/  IMAD.IADD R12, R38, 0x1, -R12 ;  /* 0x00000001260c7824 */ /* 0x000fe200078e0a0c */
[----:B--2---:R-:W-:Y:S02]  /*120b0*/  SEL R40, R10, RZ, !P0 ;  /* 0x000000ff0a287207 */ /* 0x004fe40004000000 */
[----:B----4-:R-:W-:Y:S02]  /*120c0*/  SEL R39, R8, RZ, !P0 ;  /* 0x000000ff08277207 */ /* 0x010fe40004000000 */
[----:B------:R-:W-:Y:S01]  /*120d0*/  SHF.R.S32.HI R41, RZ, 0x1f, R45 ;  /* 0x0000001fff297819 */ /* 0x000fe2000001142d */
[----:B------:R-:W-:-:S04]  /*120e0*/  IMAD.WIDE.U32 R4, R45, UR4, R30 ;  /* 0x000000042d047c25 */ /* 0x000fc8000f8e001e */
[----:B------:R-:W-:-:S04]  /*120f0*/  IMAD R6, R41, UR4, RZ ;  /* 0x0000000429067c24 */ /* 0x000fc8000f8e02ff */
[----:B------:R-:W-:Y:S01]  /*12100*/  IMAD R11, R45, UR5, R6 ;  /* 0x000000052d0b7c24 */ /* 0x000fe2000f8e0206 */
[----:B------:R-:W-:-:S03]  /*12110*/  ULDC.64 UR4, c[0x0][0xb98] ;  /* 0x0002e60000047ab9 */ /* 0x000fc60000000a00 */
[----:B------:R-:W-:Y:S02]  /*12120*/  IMAD.IADD R5, R5, 0x1, R11 ;  /* 0x0000000105057824 */ /* 0x000fe400078e020b */
        /* <DEDUP_REMOVED lines=16> */
[----:B------:R-:W-:Y:S01]  /*12230*/  SHFL.IDX PT, R6, R8, RZ, 0x1c1f ;  /* 0x001c1fff08067589 */ /* 0x000fe200000e0000 */
[----:B------:R-:W-:Y:S01]  /*12240*/  LEA R5, R43, R29, 0x6 ;  /* 0x0000001d2b057211 */ /* 0x000fe200078e30ff */
[----:B------:R-:W-:Y:S01]  /*12250*/  IMAD.IADD R11, R14, 0x1, R44 ;  /* 0x000000010e0b7824 */ /* 0x000fe200078e022c */
[----:B------:R-:W-:Y:S01]  /*12260*/  ULDC.64 UR4, c[0x0][0xaa0] ;  /* 0x0002a80000047ab9 */ /* 0x000fe20000000a00 */
[----:B------:R-:W1:Y:S02]  /*12270*/  SHFL.IDX PT, R7, R10, RZ, 0x1c1f ;  /* 0x001c1fff0a077589 */ /* 0x000e6400000e0000 */
[----:B------:R-:W-:Y:S02]  /*12280*/  IMAD.WIDE R4, R5, 0x2, R20 ;  /* 0x0000000205047825 */ /* 0x000fe400078e0214 */
[----:B------:R2:W-:Y:S01]  /*12290*/  SHFL.IDX PT, R36, R8, 0x1, 0x1c1f ;  /* 0x003c1f0008247f89 */ /* 0x0005e200000e0000 */
[----:B------:R-:W-:-:S03]  /*122a0*/  LOP3.LUT P0, RZ, R12, 0x3, RZ, 0xc0, !PT ;  /* 0x000000030cff7812 */ /* 0x000fc6000780c0ff */
[----:B------:R-:W3:Y:S01]  /*122b0*/  SHFL.IDX PT, R37, R10, 0x1, 0x1c1f ;  /* 0x003c1f000a257f89 */ /* 0x000ee200000e0000 */
[----:B------:R-:W-:Y:S01]  /*122c0*/  IMAD R20, R9, R32, RZ ;  /* 0x0000002009147224 */ /* 0x000fe200078e02ff */
[----:B------:R-:W4:Y:S01]  /*122d0*/  @P2 LDC R21, c[0x0][0xbec] ;  /* 0x0002fb00ff152b82 */ /* 0x000f220000000800 */
[C---:B------:R-:W-:Y:S01]  /*122e0*/  VIADD R9, R11.reuse, 0x8 ;  /* 0x000000080b097836 */ /* 0x040fe20000000000 */
[C---:B------:R-:W-:Y:S02]  /*122f0*/  IADD3 R13, P3, R4.reuse, 0x1800, RZ ;  /* 0x00001800040d7810 */ /* 0x040fe40007f7e0ff */
[----:B------:R-:W-:Y:S02]  /*12300*/  IADD3 R25, P4, R4, 0x3000, RZ ;  /* 0x0000300004197810 */ /* 0x000fe40007f9e0ff */
[-C--:B------:R-:W-:Y:S02]  /*12310*/  ISETP.GE.OR P1, PT, R11, R20.reuse, P0 ;  /* 0x000000140b00720c */ /* 0x080fe40000726670 */
[----:B------:R-:W-:-:S02]  /*12320*/  ISETP.GE.OR P0, PT, R9, R20, P0 ;  /* 0x000000140900720c */ /* 0x000fc40000706670 */
[----:B------:R-:W-:Y:S02]  /*12330*/  LOP3.LUT R9, R4, 0x380, RZ, 0xc0, !PT ;  /* 0x0000038004097812 */ /* 0x000fe400078ec0ff */
[----:B------:R-:W-:Y:S02]  /*12340*/  LOP3.LUT R12, R13, 0x380, RZ, 0xc0, !PT ;  /* 0x000003800d0c7812 */ /* 0x000fe400078ec0ff */
[----:B------:R-:W-:Y:S02]  /*12350*/  LOP3.LUT R24, R25, 0x380, RZ, 0xc0, !PT ;  /* 0x0000038019187812 */ /* 0x000fe400078ec0ff */
[----:B------:R-:W-:Y:S02]  /*12360*/  SHF.R.U64 R9, R9, 0x3, RZ ;  /* 0x0000000309097819 */ /* 0x000fe400000012ff */
[----:B------:R-:W-:Y:S02]  /*12370*/  SHF.R.U64 R12, R12, 0x3, RZ ;  /* 0x000000030c0c7819 */ /* 0x000fe400000012ff */
[----:B------:R-:W-:-:S02]  /*12380*/  SHF.R.U64 R24, R24, 0x3, RZ ;  /* 0x0000000318187819 */ /* 0x000fc400000012ff */
[----:B--2---:R-:W-:Y:S01]  /*12390*/  LOP3.LUT R8, R9, R4, RZ, 0x3c, !PT ;  /* 0x0000000409087212 */ /* 0x004fe200078e3cff */
[--C-:B------:R-:W-:Y:S01]  /*123a0*/  IMAD.MOV.U32 R9, RZ, RZ, R5.reuse ;  /* 0x000000ffff097224 */ /* 0x100fe200078e0005 */
[----:B------:R-:W-:Y:S02]  /*123b0*/  LOP3.LUT R12, R12, R13, RZ, 0x3c, !PT ;  /* 0x0000000d0c0c7212 */ /* 0x000fe400078e3cff */
[----:B------:R-:W-:Y:S01]  /*123c0*/  LOP3.LUT R24, R24, R25, RZ, 0x3c, !PT ;  /* 0x0000001918187212 */ /* 0x000fe200078e3cff */
[----:B------:R-:W-:Y:S01]  /*123d0*/  IMAD.X R25, RZ, RZ, R5, P4 ;  /* 0x000000ffff197224 */ /* 0x000fe200020e0605 */
[----:B------:R-:W-:Y:S01]  /*123e0*/  IADD3.X R13, RZ, R5, RZ, P3, !PT ;  /* 0x00000005ff0d7210 */ /* 0x000fe20001ffe4ff */
[----:B-1----:R-:W-:Y:S04]  /*123f0*/  @!P1 ST.E desc[UR40][R6.64], R3 ;  /* 0x0000000306009985 */ /* 0x002fe8000c101928 */
[----:B---3--:R1:W-:Y:S04]  /*12400*/  @!P0 ST.E desc[UR40][R36.64], R0 ;  /* 0x0000000024008985 */ /* 0x0083e8000c101928 */
[----:B------:R-:W2:Y:S04]  /*12410*/  LD.E.128 R8, desc[UR40][R8.64] ;  /* 0x0000002808087980 */ /* 0x000ea8000c101d00 */
[----:B------:R-:W3:Y:S04]  /*12420*/  LD.E.128 R12, desc[UR40][R12.64] ;  /* 0x000000280c0c7980 */ /* 0x000ee8000c101d00 */
[----:B------:R-:W3:Y:S01]  /*12430*/  LD.E.128 R24, desc[UR40][R24.64] ;  /* 0x0000002818187980 */ /* 0x000ee2000c101d00 */
[----:B------:R-:W-:Y:S01]  /*12440*/  IADD3 R38, P0, R4, 0x4800, RZ ;  /* 0x0000480004267810 */ /* 0x000fe20007f1e0ff */
[----:B-1----:R-:W1:Y:S03]  /*12450*/  @P2 LDC R37, c[0x0][0xbf0] ;  /* 0x0002fc00ff252b82 */ /* 0x002e660000000800 */
[----:B------:R-:W-:-:S04]  /*12460*/  LOP3.LUT R4, R38, 0x380, RZ, 0xc0, !PT ;  /* 0x0000038026047812 */ /* 0x000fc800078ec0ff */
[----:B------:R-:W-:-:S04]  /*12470*/  SHF.R.U64 R3, R4, 0x3, RZ ;  /* 0x0000000304037819 */ /* 0x000fc800000012ff */
[----:B------:R-:W-:Y:S01]  /*12480*/  LOP3.LUT R4, R3, R38, RZ, 0x3c, !PT ;  /* 0x0000002603047212 */ /* 0x000fe200078e3cff */
[----:B------:R-:W-:-:S04]  /*12490*/  IMAD R3, R31, UR4, RZ ;  /* 0x000000041f037c24 */ /* 0x000fc8000f8e02ff */
        /* <DEDUP_REMOVED lines=10> */
[----:B----4-:R-:W-:-:S04]  /*12540*/  @P2 IMAD.HI.U32 R0, R36, R21, RZ ;  /* 0x0000001524002227 */ /* 0x010fc800078e00ff */
[----:B------:R-:W-:Y:S02]  /*12550*/  IMAD.IADD R31, R31, 0x1, R3 ;  /* 0x000000011f1f7824 */ /* 0x000fe400078e0203 */
[----:B------:R-:W-:Y:S01]  /*12560*/  IMAD.MOV.U32 R3, RZ, RZ, R36 ;  /* 0x000000ffff037224 */ /* 0x000fe200078e0024 */
[----:B-1----:R-:W-:Y:S01]  /*12570*/  @P2 SHF.R.U32.HI R3, RZ, R37, R0 ;  /* 0x00000025ff032219 */ /* 0x002fe20000011600 */
[----:B------:R-:W-:Y:S02]  /*12580*/  IMAD R21, R40, UR4, RZ ;  /* 0x0000000428157c24 */ /* 0x000fe4000f8e02ff */
[----:B------:R-:W-:Y:S01]  /*12590*/  IMAD.WIDE.U32 R30, R39, UR4, R30 ;  /* 0x00000004271e7c25 */ /* 0x000fe2000f8e001e */
[----:B------:R-:W-:Y:S02]  /*125a0*/  SHF.R.S32.HI R0, RZ, 0x1f, R3 ;  /* 0x0000001fff007819 */ /* 0x000fe40000011403 */
[----:B------:R-:W-:Y:S01]  /*125b0*/  IADD3 R37, -R3, RZ, RZ ;  /* 0x000000ff03257210 */ /* 0x000fe20007ffe1ff */
[----:B------:R-:W-:Y:S01]  /*125c0*/  IMAD R21, R39, UR5, R21 ;  /* 0x0000000527157c24 */ /* 0x000fe2000f8e0215 */
[----:B------:R-:W-:-:S02]  /*125d0*/  ULDC.64 UR4, c[0x0][0xae0] ;  /* 0x0002b80000047ab9 */ /* 0x000fc40000000a00 */
[----:B------:R-:W-:Y:S02]  /*125e0*/  IMAD R0, R0, UR4, RZ ;  /* 0x0000000400007c24 */ /* 0x000fe4000f8e02ff */
[----:B------:R-:W-:Y:S02]  /*125f0*/  IMAD.IADD R31, R31, 0x1, R21 ;  /* 0x000000011f1f7824 */ /* 0x000fe400078e0215 */
        /* <DEDUP_REMOVED lines=10> */
[----:B------:R-:W-:Y:S01]  /*126a0*/  IMAD.X R5, RZ, RZ, R5, P0 ;  /* 0x000000ffff057224 */ /* 0x000fe200000e0605 */
[C---:B------:R-:W-:Y:S01]  /*126b0*/  LEA R32, P0, R30.reuse, UR4, 0x1 ;  /* 0x000000041e207c11 */ /* 0x040fe2000f8008ff */
[----:B------:R-:W-:Y:S01]  /*126c0*/  IMAD.IADD R3, R31, 0x1, R3 ;  /* 0x000000011f037824 */ /* 0x000fe200078e0203 */
[----:B------:R-:W-:Y:S01]  /*126d0*/  ULDC UR4, c[0x0][0xac8] ;  /* 0x0002b20000047ab9 */ /* 0x000fe20000000800 */
[----:B------:R-:W-:Y:S02]  /*126e0*/  IADD3 R41, R43, R44, RZ ;  /* 0x0000002c2b297210 */ /* 0x000fe40007ffe0ff */
[----:B------:R-:W5:Y:S01]  /*126f0*/  LD.E.128 R4, desc[UR40][R4.64] ;  /* 0x0000002804047980 */ /* 0x000f62000c101d00 */
[----:B------:R-:W-:-:S03]  /*12700*/  LEA.HI.X R40, R30, UR5, R3, 0x1, P0 ;  /* 0x000000051e287c11 */ /* 0x000fc600080f0c03 */
[----:B------:R-:W1:Y:S01]  /*12710*/  SHFL.IDX PT, R30, R32, RZ, 0x181f ;  /* 0x00181fff201e7589 */ /* 0x000e6200000e0000 */
[----:B------:R-:W-:-:S03]  /*12720*/  ISETP.GE.AND P0, PT, R29, UR4, PT ;  /* 0x000000041d007c0c */ /* 0x000fc6000bf06270 */
[----:B------:R-:W-:Y:S04]  /*12730*/  SHFL.IDX PT, R36, R32, 0x1, 0x181f ;  /* 0x00381f0020247f89 */ /* 0x000fe800000e0000 */
[----:B------:R-:W4:Y:S04]  /*12740*/  SHFL.IDX PT, R31, R40, RZ, 0x181f ;  /* 0x00181fff281f7589 */ /* 0x000f2800000e0000 */
[----:B------:R-:W0:Y:S01]  /*12750*/  SHFL.IDX PT, R38, R32, 0x2, 0x181f ;  /* 0x00581f0020267f89 */ /* 0x000e2200000e0000 */
[----:B------:R-:W-:-:S03]  /*12760*/  VIADD R3, R41, 0x30 ;  /* 0x0000003029037836 */ /* 0x000fc60000000000 */
[----:B------:R-:W0:Y:S01]  /*12770*/  SHFL.IDX PT, R37, R40, 0x1, 0x181f ;  /* 0x00381f0028257f89 */ /* 0x000e2200000e0000 */
[CC--:B------:R-:W-:Y:S01]  /*12780*/  ISETP.GE.OR P3, PT, R41.reuse, R20.reuse, P0 ;  /* 0x000000142900720c */ /* 0x0c0fe20000766670 */
[----:B------:R-:W-:Y:S02]  /*12790*/  VIADD R21, R41, 0x60 ;  /* 0x0000006029157836 */ /* 0x000fe40000000000 */
[----:B------:R-:W0:Y:S01]  /*127a0*/  SHFL.IDX PT, R39, R40, 0x2, 0x181f ;  /* 0x00581f0028277f89 */ /* 0x000e2200000e0000 */
[----:B------:R1:W-:Y:S06]  /*127b0*/  MEMBAR.ALL.CTA ;  /* 0x0000000000007992 */ /* 0x0003ec0000008000 */
[----:B-1----:R-:W1:Y:S01]  /*127c0*/  FENCE.VIEW.ASYNC.S ;  /* 0x00000000000073c6 */ /* 0x002e620000000000 */
[----:B------:R-:W-:-:S02]  /*127d0*/  ISETP.GE.OR P2, PT, R3, R20, P0 ;  /* 0x000000140300720c */ /* 0x000fc40000746670 */
[----:B------:R-:W-:Y:S01]  /*127e0*/  ISETP.GE.OR P1, PT, R21, R20, P0 ;  /* 0x000000141500720c */ /* 0x000fe20000726670 */
[----:B------:R-:W-:Y:S01]  /*127f0*/  VIADD R0, R2, 0x16820 ;  /* 0x0001682002007836 */ /* 0x000fe20000000000 */
[----:B------:R-:W-:-:S04]  /*12800*/  @!P3 LEA R30, P5, R29, R30, 0x1 ;  /* 0x0000001e1d1eb211 */ /* 0x000fc800078a08ff */
[----:B----4-:R-:W-:-:S05]  /*12810*/  @!P3 LEA.HI.X R31, R29, R31, R28, 0x1, P5 ;  /* 0x0000001f1d1fb211 */ /* 0x010fca00028f0c1c */
[C---:B------:R-:W-:Y:S02]  /*12820*/  @!P2 LEA R36, P4, R29.reuse, R36, 0x1 ;  /* 0x000000241d24a211 */ /* 0x040fe400078808ff */
[C---:B0-----:R-:W-:Y:S02]  /*12830*/  @!P1 LEA R38, P5, R29.reuse, R38, 0x1 ;  /* 0x000000261d269211 */ /* 0x041fe400078a08ff */
[----:B------:R-:W-:Y:S02]  /*12840*/  PRMT R0, RZ, 0x654, R0 ;  /* 0x00000654ff007816 */ /* 0x000fe40000000000 */
[C-C-:B------:R-:W-:Y:S02]  /*12850*/  @!P2 LEA.HI.X R37, R29.reuse, R37, R28.reuse, 0x1, P4 ;  /* 0x000000251d25a211 */ /* 0x140fe400020f0c1c */
[----:B------:R-:W-:Y:S01]  /*12860*/  @!P1 LEA.HI.X R39, R29, R39, R28, 0x1, P5 ;  /* 0x000000271d279211 */ /* 0x000fe200028f0c1c */
[----:B-1----:R4:W-:Y:S01]  /*12870*/  SYNCS.ARRIVE.TRANS64.RED.A1T0 RZ, [R0+URZ], RZ ;  /* 0x000000ff00ff79a7 */ /* 0x0029e2000810043f */
[----:B------:R-:W-:-:S04]  /*12880*/  IADD3 R3, R41, 0x90, RZ ;  /* 0x0000009029037810 */ /* 0x000fc80007ffe0ff */
[----:B------:R-:W-:Y:S01]  /*12890*/  ISETP.GE.OR P0, PT, R3, R20, P0 ;  /* 0x000000140300720c */ /* 0x000fe20000706670 */
[----:B------:R-:W0:Y:S04]  /*128a0*/  SHFL.IDX PT, R32, R32, 0x3, 0x181f ;  /* 0x00781f0020207f89 */ /* 0x000e2800000e0000 */
[----:B------:R-:W1:Y:S04]  /*128b0*/  SHFL.IDX PT, R40, R40, 0x3, 0x181f ;  /* 0x00781f0028287f89 */ /* 0x000e6800000e0000 */
[----:B--2---:R4:W-:Y:S04]  /*128c0*/  @!P3 ST.E.128 desc[UR40][R30.64], R8 ;  /* 0x000000081e00b985 */ /* 0x0049e8000c101d28 */
[----:B---3--:R4:W-:Y:S04]  /*128d0*/  @!P2 ST.E.128 desc[UR40][R36.64], R12 ;  /* 0x0000000c2400a985 */ /* 0x0089e8000c101d28 */
[----:B------:R4:W-:Y:S01]  /*128e0*/  @!P1 ST.E.128 desc[UR40][R38.64], R24 ;  /* 0x0000001826009985 */ /* 0x0009e2000c101d28 */
[----:B01----:R-:W-:Y:S05]  /*128f0*/  @P0 BRA `(.L_x_15504) ;  /* 0x0000000800740947 */ /* 0x003fea0003800000 */
[----:B----4-:R-:W-:-:S04]  /*12900*/  LEA R8, P0, R29, R32, 0x1 ;  /* 0x000000201d087211 */ /* 0x010fc800078008ff */
[----:B------:R-:W-:-:S05]  /*12910*/  LEA.HI.X R9, R29, R40, R28, 0x1, P0 ;  /* 0x000000281d097211 */ /* 0x000fca00000f0c1c */
[----:B-----5:R2:W-:Y:S01]  /*12920*/  ST.E.128 desc[UR40][R8.64], R4 ;  /* 0x0000000408007985 */ /* 0x0205e2000c101d28 */
[----:B------:R-:W-:Y:S05]  /*12930*/  BRA `(.L_x_15504) ;  /* 0x0000000800647947 */ /* 0x000fea0003800000 */
.L_x_15502:
        /* <DEDUP_REMOVED lines=16> */
[----:B------:R-:W-:Y:S01]  /*12a40*/  IMAD.U32 R8, RZ, RZ, UR4 ;  /* 0x00000004ff087e24 */ /* 0x000fe2000f8e00ff */
        /* <DEDUP_REMOVED lines=11> */
[----:B--2---:R-:W-:-:S07]  /*12b00*/  IADD3 R8, -R3, R8, RZ ;  /* 0x0000000803087210 */ /* 0x004fce0007ffe1ff */
.L_x_15505:
        /* <DEDUP_REMOVED lines=11> */
[----:B-----5:R-:W-:Y:S01]  /*12bc0*/  IADD3 R10, R30, -0x80, R10 ;  /* 0xffffff801e0a7810 */ /* 0x020fe20007ffe00a */
        /* <DEDUP_REMOVED lines=36> */
.L_x_15507:
[----:B------:R-:W-:Y:S05]  /*12e10*/  BSYNC B1 ;  /* 0x0000000000017941 */ /* 0x000fea0003800000 */
.L_x_15506:
[----:B------:R-:W-:Y:S01]  /*12e20*/  SHF.R.S32.HI R26, RZ, 0x1f, R31 ;  /* 0x0000001fff1a7819 */ /* 0x000fe2000001141f */
[----:B------:R-:W-:Y:S01]  /*12e30*/  ULDC.64 UR4, c[0x0][0xaa0] ;  /* 0x0002a80000047ab9 */ /* 0x000fe20000000a00 */
[----:B------:R-:W-:Y:S01]  /*12e40*/  ULDC.64 UR6, c[0x0][0xa80] ;  /* 0x0002a00000067ab9 */ /* 0x000fe20000000a00 */
[----:B0-----:R-:W-:Y:S01]  /*12e50*/  IMAD R3, R11, UR4, RZ ;  /* 0x000000040b037c24 */ /* 0x001fe2000f8e02ff */
[----:B------:R-:W-:Y:S01]  /*12e60*/  LEA.HI R26, R26, R31, RZ, 0x3 ;  /* 0x0000001f1a1a7211 */ /* 0x000fe200078f18ff */
[----:B------:R-:W-:-:S03]  /*12e70*/  IMAD.WIDE.U32 R4, R0, UR4, RZ ;  /* 0x0000000400047c25 */ /* 0x000fc6000f8e00ff */
[----:B------:R-:W-:Y:S01]  /*12e80*/  SHF.R.S32.HI R26, RZ, 0x3, R26 ;  /* 0x00000003ff1a7819 */ /* 0x000fe2000001141a */
[----:B------:R-:W-:Y:S01]  /*12e90*/  IMAD R3, R0, UR5, R3 ;  /* 0x0000000500037c24 */ /* 0x000fe2000f8e0203 */
[----:B------:R-:W-:Y:S02]  /*12ea0*/  ULDC.64 UR4, c[0x0][0xae8] ;  /* 0x0002ba0000047ab9 */ /* 0x000fe40000000a00 */
[----:B------:R-:W-:Y:S02]  /*12eb0*/  IMAD R6, R12, UR4, RZ ;  /* 0x000000040c067c24 */ /* 0x000fe4000f8e02ff */
[----:B------:R-:W-:Y:S01]  /*12ec0*/  IMAD R0, R42, 0x30, R26 ;  /* 0x000000302a007824 */ /* 0x000fe200078e021a */
[----:B------:R-:W-:Y:S01]  /*12ed0*/  IADD3 R5, R5, R3, RZ ;  /* 0x0000000305057210 */ /* 0x000fe20007ffe0ff */
[----:B------:R-:W-:Y:S02]  /*12ee0*/  IMAD R7, R24, UR5, R6 ;  /* 0x0000000518077c24 */ /* 0x000fe4000f8e0206 */
[----:B-----5:R-:W-:-:S02]  /*12ef0*/  IMAD.IADD R9, R30, 0x1, R0 ;  /* 0x000000011e097824 */ /* 0x020fc400078e0200 */
[----:B------:R-:W-:Y:S01]  /*12f00*/  IMAD.WIDE.U32 R4, R24, UR4, R4 ;  /* 0x0000000418047c25 */ /* 0x000fe2000f8e0004 */
[----:B------:R-:W-:-:S03]  /*12f10*/  ULDC.64 UR4, c[0x0][0xaf0] ;  /* 0x0002bc0000047ab9 */ /* 0x000fc60000000a00 */
[----:B------:R-:W-:-:S04]  /*12f20*/  @P2 IMAD.HI.U32 R0, R9, R20, RZ ;  /* 0x0000001409002227 */ /* 0x000fc800078e00ff */
[----:B------:R-:W-:Y:S01]  /*12f30*/  IMAD.MOV.U32 R3, RZ, RZ, R9 ;  /* 0x000000ffff037224 */ /* 0x000fe200078e0009 */
[----:B------:R-:W-:Y:S01]  /*12f40*/  @P2 SHF.R.U32.HI R3, RZ, R27, R0 ;  /* 0x0000001bff032219 */ /* 0x000fe20000011600 */
[----:B------:R-:W-:Y:S02]  /*12f50*/  IMAD R6, R14, UR4, RZ ;  /* 0x000000040e067c24 */ /* 0x000fe4000f8e02ff */
[----:B------:R-:W-:Y:S01]  /*12f60*/  IMAD.IADD R5, R5, 0x1, R7 ;  /* 0x0000000105057824 */ /* 0x000fe200078e0207 */
[----:B------:R-:W-:Y:S01]  /*12f70*/  SHF.R.S32.HI R0, RZ, 0x1f, R3 ;  /* 0x0000001fff007819 */ /* 0x000fe20000011403 */
[----:B------:R-:W-:Y:S01]  /*12f80*/  IMAD R7, R13, UR5, R6 ;  /* 0x000000050d077c24 */ /* 0x000fe2000f8e0206 */
[----:B------:R-:W-:Y:S01]  /*12f90*/  IADD3 R6, -R3, RZ, RZ ;  /* 0x000000ff03067210 */ /* 0x000fe20007ffe1ff */
        /* <DEDUP_REMOVED lines=23> */
[----:B------:R-:W2:Y:S02]  /*13110*/  SHFL.IDX PT, R0, R20, RZ, 0x181f ;  /* 0x00181fff14007589 */ /* 0x000ea400000e0000 */
[C---:B------:R-:W-:Y:S01]  /*13120*/  ISETP.GE.OR P2, PT, R24.reuse, R21, P0 ;  /* 0x000000151800720c */ /* 0x040fe20000746670 */
[C---:B------:R-:W-:Y:S01]  /*13130*/  VIADD R8, R24.reuse, 0x30 ;  /* 0x0000003018087836 */ /* 0x040fe20000000000 */
[----:B------:R-:W3:Y:S01]  /*13140*/  SHFL.IDX PT, R5, R7, 0x1, 0x181f ;  /* 0x00381f0007057f89 */ /* 0x000ee200000e0000 */
[----:B------:R-:W-:-:S03]  /*13150*/  VIADD R10, R24, 0x60 ;  /* 0x00000060180a7836 */ /* 0x000fc60000000000 */
[----:B------:R-:W4:Y:S01]  /*13160*/  SHFL.IDX PT, R14, R7, 0x2, 0x181f ;  /* 0x00581f00070e7f89 */ /* 0x000f2200000e0000 */
[-C--:B------:R-:W-:Y:S02]  /*13170*/  ISETP.GE.OR P3, PT, R8, R21.reuse, P0 ;  /* 0x000000150800720c */ /* 0x080fe40000766670 */
[----:B------:R-:W-:Y:S01]  /*13180*/  ISETP.GE.OR P4, PT, R10, R21, P0 ;  /* 0x000000150a00720c */ /* 0x000fe20000786670 */
[----:B------:R-:W5:Y:S04]  /*13190*/  SHFL.IDX PT, R4, R20, 0x1, 0x181f ;  /* 0x00381f0014047f89 */ /* 0x000f6800000e0000 */
[----:B------:R-:W1:Y:S01]  /*131a0*/  SHFL.IDX PT, R6, R20, 0x2, 0x181f ;  /* 0x00581f0014067f89 */ /* 0x000e6200000e0000 */
        /* <DEDUP_REMOVED lines=13> */
.L_x_15687:
[----:B------:R-:W-:-:S05]  /*13280*/  VIADD R24, R24, 0x90 ;  /* 0x0000009018187836 */ /* 0x000fca0000000000 */
[----:B------:R-:W-:-:S13]  /*13290*/  ISETP.GE.OR P0, PT, R24, R21, P0 ;  /* 0x000000151800720c */ /* 0x000fda0000706670 */
[----:B---3--:R-:W-:-:S04]  /*132a0*/  @!P0 LEA R14, P1, R29, R14, 0x1 ;  /* 0x0000000e1d0e8211 */ /* 0x008fc800078208ff */
[----:B--2---:R-:W-:-:S05]  /*132b0*/  @!P0 LEA.HI.X R15, R29, R0, R28, 0x1, P1 ;  /* 0x000000001d0f8211 */ /* 0x004fca00008f0c1c */
[----:B------:R1:W-:Y:S04]  /*132c0*/  @!P0 ST.E.128 desc[UR40][R14.64], RZ ;  /* 0x000000ff0e008985 */ /* 0x0003e8000c101d28 */
.L_x_15504:
[----:B------:R-:W-:Y:S05]  /*132d0*/  BSYNC B0 ;  /* 0x0000000000007941 */ /* 0x000fea0003800000 */
.L_x_15501:
[----:B------:R-:W-:Y:S02]  /*132e0*/  ULDC UR4, c[0x0][0xc3c] ;  /* 0x00030f0000047ab9 */ /* 0x000fe40000000800 */
[----:B------:R-:W-:-:S13]  /*132f0*/  ISETP.GE.AND P0, PT, R35, UR4, PT ;  /* 0x0000000423007c0c */ /* 0x000fda000bf06270 */
[----:B------:R-:W-:Y:S05]  /*13300*/  @!P0 BRA `(.L_x_15509) ;  /* 0xfffffedc00448947 */ /* 0x000fea000383ffff */
[----:B------:R-:W-:Y:S05]  /*13310*/  BRA `(.L_x_15364) ;  /* 0x0000006c00387947 */ /* 0x000fea0003800000 */
.L_x_15362:
[----:B------:R-:W-:-:S08]  /*13320*/  NOP ;  /* 0x0000000000007918 */ /* 0x000fd00000000000 */
[----:B--2---:R-:W0:-:S00]  /*13330*/  USETMAXREG.DEALLOC.CTAPOOL 0x20 ;  /* 0x00000020000079c8 */ /* 0x004e0000080e0500 */
        /* <DEDUP_REMOVED lines=16> */
.L_x_15510:
        /* <DEDUP_REMOVED lines=42> */
.L_x_15516:
        /* <DEDUP_REMOVED lines=12> */
.L_x_15515:
[----:B------:R-:W-:Y:S05]  /*137a0*/  BSYNC B0 ;  /* 0x0000000000007941 */ /* 0x000fea0003800000 */
.L_x_15514:
        /* <DEDUP_REMOVED lines=20> */
[----:B------:R-:W-:Y:S01]  /*138f0*/  MOV R6, R9 ;  /* 0x0000000900067202 */ /* 0x000fe20000000f00 */
[----:B------:R-:W-:-:S07]  /*13900*/  IMAD.MOV.U32 R9, RZ, RZ, R3 ;  /* 0x000000ffff097224 */ /* 0x000fce00078e0003 */
.L_x_15512:
        /* <DEDUP_REMOVED lines=16> */
[----:B------:R-:W0:Y:S02]  /*13a10*/  F2I.FTZ.U32.TRUNC.NTZ R3, R12 ;  /* 0x0000000c00037305 */ /* 0x000e24000021f000 */
[----:B0-----:R-:W-:Y:S01]  /*13a20*/  IMAD.MOV R15, RZ, RZ, -R3 ;  /* 0x000000ffff0f7224 */ /* 0x001fe200078e0a03 */
[----:B------:R-:W-:Y:S06]  /*13a30*/  @!P0 BRA `(.L_x_15517) ;  /* 0x0000000000088947 */ /* 0x000fec0003800000 */
[----:B------:R-:W-:-:S05]  /*13a40*/  VIADD R11, R13, 0xffffffff ;  /* 0xffffffff0d0b7836 */ /* 0x000fca0000000000 */
[----:B------:R0:W1:Y:S02]  /*13a50*/  SHFL.IDX PT, R16, R6, R11, 0x1f ;  /* 0x00001f0b06107589 */ /* 0x00006400000e0000 */
.L_x_15517:
[----:B-1----:R-:W-:Y:S01]  /*13a60*/  IMAD R16, R16, UR5, R9 ;  /* 0x0000000510107c24 */ /* 0x002fe2000f8e0209 */
[----:B0-----:R-:W-:Y:S01]  /*13a70*/  IABS R6, R4 ;  /* 0x0000000400067213 */ /* 0x001fe20000000000 */
[----:B------:R-:W-:Y:S02]  /*13a80*/  IMAD R11, R15, R8, RZ ;  /* 0x000000080f0b7224 */ /* 0x000fe400078e02ff */
[----:B------:R-:W-:Y:S01]  /*13a90*/  IMAD.MOV.U32 R2, RZ, RZ, RZ ;  /* 0x000000ffff027224 */ /* 0x000fe200078e00ff */
[----:B------:R-:W-:Y:S02]  /*13aa0*/  IADD3 R9, -R16, UR6, RZ ;  /* 0x0000000610097c10 */ /* 0x000fe4000fffe1ff */
[----:B------:R-:W-:Y:S01]  /*13ab0*/  IADD3 R6, RZ, -R6, RZ ;  /* 0x80000006ff067210 */ /* 0x000fe20007ffe0ff */
        /* <DEDUP_REMOVED lines=19> */
[----:B------:R-:W-:-:S04]  /*13bf0*/  VIADDMNMX R7, R8, UR5, R7, PT ;  /* 0x0000000508077c46 */ /* 0x000fc8000b800107 */
[----:B------:R-:W-:-:S04]  /*13c00*/  IABS R8, R7 ;  /* 0x0000000700087213 */ /* 0x000fc80000000000 */
        /* <DEDUP_REMOVED lines=8> */
[----:B------:R-:W-:-:S03]  /*13c90*/  IABS R9, R4 ;  /* 0x0000000400097213 */ /* 0x000fc60000000000 */
        /* <DEDUP_REMOVED lines=19> */
.L_x_15513:
[----:B------:R-:W-:Y:S01]  /*13dd0*/  IMAD.MOV.U32 R17, RZ, RZ, RZ ;  /* 0x000000ffff117224 */ /* 0x000fe200078e00ff */
[----:B------:R-:W-:Y:S01]  /*13de0*/  MOV R18, RZ ;  /* 0x000000ff00127202 */ /* 0x000fe20000000f00 */
[----:B------:R-:W-:-:S07]  /*13df0*/  IMAD.U32 R16, RZ, RZ, UR6 ;  /* 0x00000006ff107e24 */ /* 0x000fce000f8e00ff */
.L_x_15518:
[----:B------:R-:W-:-:S13]  /*13e00*/  ISETP.NE.AND P0, PT, R5, RZ, PT ;  /* 0x000000ff0500720c */ /* 0x000fda0003f05270 */
[----:B------:R-:W0:Y:S01]  /*13e10*/  @!P0 S2R R3, SR_CgaCtaId ;  /* 0x0000000000038919 */ /* 0x000e220000008800 */
[----:B------:R-:W-:-:S04]  /*13e20*/  @!P0 MOV R0, 0x400 ;  /* 0x0000040000008802 */ /* 0x000fc80000000f00 */
[----:B0-----:R-:W-:-:S05]  /*13e30*/  @!P0 LEA R0, R3, R0, 0x18 ;  /* 0x0000000003008211 */ /* 0x001fca00078ec0ff */
[----:B------:R2:W-:Y:S01]  /*13e40*/  @!P0 STS.128 [R0+0x168d0], R16 ;  /* 0x0168d01000008388 */ /* 0x0005e20000000c00 */
[----:B------:R-:W-:Y:S06]  /*13e50*/  BAR.ARV 0x5, 0x200 ;  /* 0x0148000000007b1d */ /* 0x000fec0000002000 */
.L_x_15511:
[----:B------:R3:W-:Y:S01]  /*13e60*/  STL [R1+0x44], RZ ;  /* 0x000044ff01007387 */ /* 0x0007e20000100800 */
[----:B------:R-:W-:Y:S01]  /*13e70*/  ULDC UR4, c[0x0][0xc3c] ;  /* 0x00030f0000047ab9 */ /* 0x000fe20000000800 */
[----:B------:R-:W-:Y:S01]  /*13e80*/  IMAD.MOV.U32 R28, RZ, RZ, 0x1 ;  /* 0x00000001ff1c7424 */ /* 0x000fe200078e00ff */
[----:B-1----:R-:W-:Y:S01]  /*13e90*/  ISETP.GE.AND P0, PT, R19, UR4, PT ;  /* 0x0000000413007c0c */ /* 0x002fe2000bf06270 */
[----:B------:R-:W-:-:S12]  /*13ea0*/  IMAD.MOV.U32 R25, RZ, RZ, RZ ;  /* 0x000000ffff197224 */ /* 0x000fd800078e00ff */
[----:B---3--:R-:W-:Y:S05]  /*13eb0*/  @P0 BRA `(.L_x_15519) ;  /* 0x0000005c00740947 */ /* 0x008fea0003800000 */
[----:B------:R-:W3:Y:S01]  /*13ec0*/  LDL R6, [R1+0x30] ;  /* 0x0000300001067983 */ /* 0x000ee20000100800 */
[----:B------:R-:W2:Y:S01]  /*13ed0*/  S2R R7, SR_TID.X ;  /* 0x0000000000077919 */ /* 0x000ea20000002100 */
[----:B------:R-:W1:Y:S01]  /*13ee0*/  S2UR UR5, SR_CgaCtaId ;  /* 0x00000000000579c3 */ /* 0x000e620000008800 */
[----:B------:R-:W-:Y:S02]  /*13ef0*/  UMOV UR4, 0x400 ;  /* 0x0000040000047882 */ /* 0x000fe40000000000 */
[----:B-1----:R-:W-:Y:S01]  /*13f00*/  ULEA UR4, UR5, UR4, 0x18 ;  /* 0x0000000405047291 */ /* 0x002fe2000f8ec03f */
[C---:B--2---:R-:W-:Y:S01]  /*13f10*/  IMAD.SHL.U32 R0, R7.reuse, 0x8, RZ ;  /* 0x0000000807007824 */ /* 0x044fe200078e00ff */
[----:B------:R-:W-:-:S04]  /*13f20*/  LOP3.LUT R5, R7, 0x7f, RZ, 0xc0, !PT ;  /* 0x0000007f07057812 */ /* 0x000fc800078ec0ff */
[----:B0-----:R-:W-:Y:S02]  /*13f30*/  LOP3.LUT R2, R0, 0x1f8, RZ, 0xc0, !PT ;  /* 0x000001f800027812 */ /* 0x001fe400078ec0ff */
[----:B------:R-:W-:Y:S02]  /*13f40*/  SHF.L.U32 R3, R5, 0x3, RZ ;  /* 0x0000000305037819 */ /* 0x000fe400000006ff */
[----:B------:R-:W-:Y:S02]  /*13f50*/  LOP3.LUT R2, R2, 0x38, R7, 0x78, !PT ;  /* 0x0000003802027812 */ /* 0x000fe400078e7807 */
[----:B------:R-:W-:Y:S02]  /*13f60*/  MOV R22, UR4 ;  /* 0x0000000400167c02 */ /* 0x000fe40008000f00 */
[----:B------:R-:W-:Y:S01]  /*13f70*/  LOP3.LUT R4, R2, 0x200, R3, 0xf8, !PT ;  /* 0x0000020002047812 */ /* 0x000fe200078ef803 */
[----:B------:R-:W-:Y:S01]  /*13f80*/  IMAD.SHL.U32 R2, R7, 0x10, RZ ;  /* 0x0000001007027824 */ /* 0x000fe200078e00ff */
[----:B------:R-:W-:Y:S01]  /*13f90*/  SHF.R.U32.HI R3, RZ, 0x3, R5 ;  /* 0x00000003ff037819 */ /* 0x000fe20000011605 */
[----:B------:R-:W-:Y:S03]  /*13fa0*/  BSSY B8, `(.L_x_15519) ;  /* 0x00005ce000087945 */ /* 0x000fe60003800000 */
[----:B------:R-:W-:Y:S01]  /*13fb0*/  LOP3.LUT R2, R2, 0x70, RZ, 0xc0, !PT ;  /* 0x0000007002027812 */ /* 0x000fe200078ec0ff */
[----:B------:R-:W-:-:S02]  /*13fc0*/  IMAD.MOV.U32 R29, RZ, RZ, 0x1 ;  /* 0x00000001ff1d7424 */ /* 0x000fc400078e00ff */
[----:B------:R-:W-:Y:S01]  /*13fd0*/  IMAD.MOV.U32 R27, RZ, RZ, RZ ;  /* 0x000000ffff1b7224 */ /* 0x000fe200078e00ff */
[----:B------:R-:W-:Y:S01]  /*13fe0*/  LOP3.LUT R2, R3, R2, RZ, 0xfc, !PT ;  /* 0x0000000203027212 */ /* 0x000fe200078efcff */
[----:B------:R-:W-:Y:S02]  /*13ff0*/  IMAD.MOV.U32 R25, RZ, RZ, RZ ;  /* 0x000000ffff197224 */ /* 0x000fe400078e00ff */
[----:B------:R-:W-:Y:S01]  /*14000*/  IMAD.MOV.U32 R28, RZ, RZ, 0x1 ;  /* 0x00000001ff1c7424 */ /* 0x000fe200078e00ff */
[----:B------:R-:W-:Y:S01]  /*14010*/  ULDC.64 UR38, c[0x0][0x198] ;  /* 0x0000660000267ab9 */ /* 0x000fe20000000a00 */
[----:B------:R-:W-:Y:S01]  /*14020*/  ULDC UR36, c[0x0][0xc] ;  /* 0x0000030000247ab9 */ /* 0x000fe20000000800 */
[----:B---3--:R-:W-:-:S05]  /*14030*/  LOP3.LUT R0, R6, 0x2, RZ, 0xfc, !PT ;  /* 0x0000000206007812 */ /* 0x008fca00078efcff */
[----:B------:R0:W-:Y:S04]  /*14040*/  STL [R1+0x54], R0 ;  /* 0x0000540001007387 */ /* 0x0001e80000100800 */
[----:B------:R1:W-:Y:S01]  /*14050*/  STL [R1+0x44], RZ ;  /* 0x000044ff01007387 */ /* 0x0003e20000100800 */
[----:B0-----:R-:W-:-:S05]  /*14060*/  IMAD R0, R4, 0x2, R22 ;  /* 0x0000000204007824 */ /* 0x001fca00078e0216 */
[----:B------:R1:W-:Y:S02]  /*14070*/  STL [R1+0x24], R0 ;  /* 0x0000240001007387 */ /* 0x0003e40000100800 */
.L_x_15612:
        /* <DEDUP_REMOVED lines=11> */
[----:B-1----:R-:W-:Y:S01]  /*14130*/  SHF.R.S32.HI R0, RZ, 0x1f, R11 ;  /* 0x0000001fff007819 */ /* 0x002fe2000001140b */
[----:B------:R-:W-:-:S10]  /*14140*/  IMAD.SHL.U32 R23, R11, 0x4, RZ ;  /* 0x000000040b177824 */ /* 0x000fd400078e00ff */
[C---:B------:R-:W-:Y:S01]  /*14150*/  @P0 LEA R2, P1, R11.reuse, UR4, 0x2 ;  /* 0x000000040b020c11 */ /* 0x040fe2000f8210ff */
[----:B------:R-:W-:Y:S03]  /*14160*/  STL [R1+0x8], R11 ;  /* 0x0000080b01007387 */ /* 0x000fe60000100800 */
[C-C-:B------:R-:W-:Y:S01]  /*14170*/  @P0 LEA.HI.X R3, R11.reuse, UR5, R0.reuse, 0x2, P1 ;  /* 0x000000050b030c11 */ /* 0x140fe200088f1400 */
[----:B------:R-:W-:Y:S01]  /*14180*/  ULDC.64 UR4, c[0x0][0xa00] ;  /* 0x0002800000047ab9 */ /* 0x000fe20000000a00 */
[----:B------:R-:W-:Y:S01]  /*14190*/  SHF.L.U64.HI R24, R11, 0x2, R0 ;  /* 0x000000020b187819 */ /* 0x000fe20000010200 */
[----:B------:R0:W-:Y:S04]  /*141a0*/  STL [R1+0x3c], R0 ;  /* 0x00003c0001007387 */ /* 0x0001e80000100800 */
[----:B------:R1:W2:Y:S01]  /*141b0*/  @P0 LDG.E R10, desc[UR40][R2.64] ;  /* 0x00000028020a0981 */ /* 0x0002a2000c1e1900 */
        /* <DEDUP_REMOVED lines=10> */
[----:B---3--:R-:W3:Y:S01]  /*14260*/  @P0 LDG.E R6, desc[UR40][R2.64] ;  /* 0x0000002802060981 */ /* 0x008ee2000c1e1900 */
[----:B------:R-:W-:Y:S01]  /*14270*/  ULDC UR4, c[0x0][0x288] ;  /* 0x0000a20000047ab9 */ /* 0x000fe20000000800 */
[----:B------:R-:W-:Y:S02]  /*14280*/  IADD3.X R5, R24, UR7, RZ, P4, !PT ;  /* 0x0000000718057c10 */ /* 0x000fe4000a7fe4ff */
[----:B------:R-:W-:Y:S01]  /*14290*/  MOV R8, UR4 ;  /* 0x0000000400087c02 */ /* 0x000fe20008000f00 */
[----:B------:R-:W-:Y:S02]  /*142a0*/  ULDC.64 UR4, c[0x0][0x418] ;  /* 0x0001060000047ab9 */ /* 0x000fe40000000a00 */
        /* <DEDUP_REMOVED lines=16> */
[----:B------:R-:W-:Y:S01]  /*143b0*/  IMAD.MOV.U32 R9, RZ, RZ, R8 ;  /* 0x000000ffff097224 */ /* 0x000fe200078e0008 */
[----:B------:R-:W-:Y:S06]  /*143c0*/  @P2 BRA `(.L_x_15520) ;  /* 0x0000000000142947 */ /* 0x000fec0003800000 */
[----:B------:R-:W-:Y:S05]  /*143d0*/  @!P0 BRA `(.L_x_15520) ;  /* 0x0000000000108947 */ /* 0x000fea0003800000 */
[----:B0-----:R-:W2:Y:S04]  /*143e0*/  LDG.E R8, desc[UR40][R2.64] ;  /* 0x0000002802087981 */ /* 0x001ea8000c1e1900 */
[----:B------:R-:W2:Y:S02]  /*143f0*/  LDG.E R2, desc[UR40][R2.64+0x4] ;  /* 0x0000042802027981 */ /* 0x000ea4000c1e1900 */
[----:B--2---:R-:W-:-:S05]  /*14400*/  IADD3 R9, -R8, R2, RZ ;  /* 0x0000000208097210 */ /* 0x004fca0007ffe1ff */
[----:B------:R1:W-:Y:S02]  /*14410*/  STL [R1+0x38], R9 ;  /* 0x0000380901007387 */ /* 0x0003e40000100800 */
.L_x_15520:
        /* <DEDUP_REMOVED lines=10> */
.L_x_15521:
        /* <DEDUP_REMOVED lines=9> */
.L_x_15522:
        /* <DEDUP_REMOVED lines=10> */
[----:B------:R-:W-:-:S03]  /*145f0*/  IMAD.IADD R4, R7, 0x1, R6 ;  /* 0x0000000107047824 */ /* 0x000fc600078e0206 */
[----:B------:R-:W-:Y:S01]  /*14600*/  IADD3 R2, R2, 0xbf, RZ ;  /* 0x000000bf02027810 */ /* 0x000fe20007ffe0ff */
[C---:B------:R-:W-:Y:S01]  /*14610*/  VIADD R21, R4.reuse, 0x7f ;  /* 0x0000007f04157836 */ /* 0x040fe20000000000 */
[----:B------:R-:W-:Y:S01]  /*14620*/  IADD3 R20, R4, 0x80, -R9 ;  /* 0x0000008004147810 */ /* 0x000fe20007ffe809 */
[----:B------:R2:W-:Y:S02]  /*14630*/  STL [R1+0x18], R4 ;  /* 0x0000180401007387 */ /* 0x0005e40000100800 */
[----:B0-----:R-:W-:-:S05]  /*14640*/  @P0 IMAD.HI.U32 R3, R2, R3, RZ ;  /* 0x0000000302030227 */ /* 0x001fca00078e00ff */
[----:B---3--:R-:W-:Y:S02]  /*14650*/  @P0 SHF.R.U32.HI R2, RZ, R5, R3 ;  /* 0x00000005ff020219 */ /* 0x008fe40000011603 */
[----:B------:R-:W-:Y:S02]  /*14660*/  SHF.R.S32.HI R3, RZ, 0x1f, R21 ;  /* 0x0000001fff037819 */ /* 0x000fe40000011415 */
[----:B------:R-:W-:Y:S02]  /*14670*/  IADD3 R2, R20, R2, RZ ;  /* 0x0000000214027210 */ /* 0x000fe40007ffe0ff */
[----:B------:R-:W-:Y:S02]  /*14680*/  LEA.HI R21, R3, R21, RZ, 0x7 ;  /* 0x0000001503157211 */ /* 0x000fe400078f38ff */
[----:B------:R-:W-:Y:S02]  /*14690*/  SHF.R.S32.HI R3, RZ, 0x1f, R2 ;  /* 0x0000001fff037819 */ /* 0x000fe40000011402 */
[----:B------:R-:W-:-:S02]  /*146a0*/  SHF.R.S32.HI R21, RZ, 0x7, R21 ;  /* 0x00000007ff157819 */ /* 0x000fc40000011415 */
        /* <DEDUP_REMOVED lines=10> */
[----:B--2---:R-:W-:-:S04]  /*14750*/  @P0 SHF.R.S32.HI R4, RZ, 0x1f, R2 ;  /* 0x0000001fff040819 */ /* 0x004fc80000011402 */
        /* <DEDUP_REMOVED lines=13> */
.L_x_15690:
[----:B--2---:R-:W-:Y:S02]  /*14830*/  ISETP.NE.AND P0, PT, R14, RZ, PT ;  /* 0x000000ff0e00720c */ /* 0x004fe40003f05270 */
[----:B------:R-:W-:-:S11]  /*14840*/  PLOP3.LUT P6, PT, PT, PT, PT, 0x8, 0x0 ;  /* 0x000000000000781c */ /* 0x000fd60003fce170 */
[----:B------:R-:W-:Y:S05]  /*14850*/  @P0 BRA `(.L_x_15526) ;  /* 0x00000000000c0947 */ /* 0x000fea0003800000 */
[----:B------:R-:W-:-:S03]  /*14860*/  UMOV UR4, 0xffffffff ;  /* 0xffffffff00047882 */ /* 0x000fc60000000000 */
[----:B------:R-:W-:Y:S05]  /*14870*/  BRA.DIV UR4, `(.L_x_15527) ;  /* 0x0000007204587947 */ /* 0x000fea000b800000 */
[----:B------:R-:W-:-:S13]  /*14880*/  ELECT P6, URZ, PT ;  /* 0x00000000003f782f */ /* 0x000fda00038c0000 */
.L_x_15526:
        /* <DEDUP_REMOVED lines=9> */
.L_x_15693:
[----:B------:R-:W-:Y:S05]  /*14920*/  BSYNC B1 ;  /* 0x0000000000017941 */ /* 0x000fea0003800000 */
.L_x_15528:
[----:B------:R-:W-:Y:S04]  /*14930*/  BSSY B1, `(.L_x_15530) ;  /* 0x000004f000017945 */ /* 0x000fe80003800000 */
[----:B------:R-:W-:Y:S05]  /*14940*/  @!P6 BRA `(.L_x_15531) ;  /* 0x000000040034e947 */ /* 0x000fea0003800000 */
[----:B------:R-:W2:Y:S01]  /*14950*/  S2R R6, SR_TID.X ;  /* 0x0000000000067919 */ /* 0x000ea20000002100 */
[----:B0-----:R-:W-:Y:S01]  /*14960*/  IMAD R5, R27, 0x8, R22 ;  /* 0x000000081b057824 */ /* 0x001fe200078e0216 */
[----:B------:R-:W-:Y:S01]  /*14970*/  BSSY B2, `(.L_x_15532) ;  /* 0x0000006000027945 */ /* 0x000fe20003800000 */
[----:B--2---:R-:W-:Y:S02]  /*14980*/  LOP3.LUT R7, R6, 0x7f, RZ, 0xc0, !PT ;  /* 0x0000007f06077812 */ /* 0x004fe400078ec0ff */
[----:B------:R-:W-:Y:S02]  /*14990*/  SHF.L.U32 R6, R29, 0x1f, RZ ;  /* 0x0000001f1d067819 */ /* 0x000fe400000006ff */
[----:B------:R-:W-:Y:S02]  /*149a0*/  ISETP.NE.AND P1, PT, R7, RZ, PT ;  /* 0x000000ff0700720c */ /* 0x000fe40003f25270 */
[----:B------:R-:W0:Y:S02]  /*149b0*/  SYNCS.PHASECHK.TRANS64.TRYWAIT P0, [R5+URZ+0x168a0], R6 ;  /* 0x0168a006050075a7 */ /* 0x000e24000800017f */
[----:B0-----:R-:W-:Y:S09]  /*149c0*/  @!P0 BRA `(.L_x_15533) ;  /* 0x0000007000388947 */ /* 0x001ff20003800000 */
.L_x_15694:
[----:B------:R-:W-:Y:S05]  /*149d0*/  BSYNC B2 ;  /* 0x0000000000027941 */ /* 0x000fea0003800000 */
.L_x_15532:
[----:B------:R-:W-:Y:S04]  /*149e0*/  BSSY B2, `(.L_x_15534) ;  /* 0x0000009000027945 */ /* 0x000fe80003800000 */
[----:B------:R-:W-:Y:S05]  /*149f0*/  @P1 BRA `(.L_x_15535) ;  /* 0x00000000001c1947 */ /* 0x000fea0003800000 */
[----:B------:R-:W2:Y:S02]  /*14a00*/  S2R R7, SR_TID.X ;  /* 0x0000000000077919 */ /* 0x000ea40000002100 */
[----:B--2---:R-:W-:Y:S02]  /*14a10*/  LOP3.LUT R8, R7, 0x1f, RZ, 0xc0, !PT ;  /* 0x0000001f07087812 */ /* 0x004fe400078ec0ff */
[----:B------:R-:W-:Y:S02]  /*14a20*/  MOV R7, 0x4000 ;  /* 0x0000400000077802 */ /* 0x000fe40000000f00 */
[----:B------:R-:W-:Y:S02]  /*14a30*/  ISETP.NE.AND P0, PT, R8, RZ, PT ;  /* 0x000000ff0800720c */ /* 0x000fe40003f05270 */
[----:B------:R2:W-:Y:S11]  /*14a40*/  SYNCS.ARRIVE.TRANS64 RZ, [R5+URZ+0x16890], R7 ;  /* 0x0168900705ff79a7 */ /* 0x0005f6000800003f */
[----:B--2---:R-:W-:Y:S05]  /*14a50*/  @!P0 BRA `(.L_x_15535) ;  /* 0x0000000000048947 */ /* 0x004fea0003800000 */
[----:B------:R-:W-:Y:S01]  /*14a60*/  BPT.TRAP 0x1 ;  /* 0x000000040000795c */ /* 0x000fe20000300000 */
.L_x_15535:
[----:B------:R-:W-:Y:S05]  /*14a70*/  BSYNC B2 ;  /* 0x0000000000027941 */ /* 0x000fea0003800000 */
.L_x_15534:
[----:B------:R-:W-:Y:S01]  /*14a80*/  IMAD.MOV.U32 R11, RZ, RZ, RZ ;  /* 0x000000ffff0b7224 */ /* 0x000fe200078e00ff */
[----:B------:R-:W-:Y:S01]  /*14a90*/  UIADD3 UR4, UP0, UR38, 0x570, URZ ;  /* 0x0000057026047890 */ /* 0x000fe2000ff1e03f */
[----:B------:R-:W-:Y:S01]  /*14aa0*/  IMAD R7, R4, 0x80, R0 ;  /* 0x0000008004077824 */ /* 0x000fe200078e0200 */
[----:B------:R-:W-:Y:S01]  /*14ab0*/  PLOP3.LUT P0, PT, PT, PT, PT, 0x80, 0x0 ;  /* 0x000000000000781c */ /* 0x000fe20003f0f070 */
[----:B------:R-:W-:Y:S01]  /*14ac0*/  IMAD R8, R27, 0x4000, R22 ;  /* 0x000040001b087824 */ /* 0x000fe200078e0216 */
[----:B------:R-:W-:Y:S01]  /*14ad0*/  R2UR UR10, R11 ;  /* 0x000000000b0a72ca */ /* 0x000fe200000e0000 */
[----:B------:R-:W-:Y:S01]  /*14ae0*/  IMAD.SHL.U32 R10, R27, 0x2000, RZ ;  /* 0x000020001b0a7824 */ /* 0x000fe200078e00ff */
[----:B------:R-:W-:Y:S01]  /*14af0*/  IADD3 R7, R7, -0x80, RZ ;  /* 0xffffff8007077810 */ /* 0x000fe20007ffe0ff */
[----:B------:R-:W-:Y:S01]  /*14b00*/  VIADD R8, R8, 0xe400 ;  /* 0x0000e40008087836 */ /* 0x000fe20000000000 */
[----:B------:R-:W-:Y:S01]  /*14b10*/  UIADD3.X UR5, URZ, UR39, URZ, UP0, !UPT ;  /* 0x000000273f057290 */ /* 0x000fe200087fe43f */
[----:B-1----:R-:W-:Y:S01]  /*14b20*/  VIADD R9, R5, 0x16890 ;  /* 0x0001689005097836 */ /* 0x002fe20000000000 */
[----:B------:R-:W-:Y:S01]  /*14b30*/  UMOV UR6, 0x0 ;  /* 0x0000000000067882 */ /* 0x000fe20000000000 */
[----:B------:R-:W-:-:S09]  /*14b40*/  UMOV UR7, 0x12f00000 ;  /* 0x12f0000000077882 */ /* 0x000fd20000000000 */
.L_x_15536:
        /* <DEDUP_REMOVED lines=13> */
.L_x_15695:
[----:B------:R-:W-:Y:S05]  /*14c20*/  BSYNC B2 ;  /* 0x0000000000027941 */ /* 0x000fea0003800000 */
.L_x_15537:
        /* <DEDUP_REMOVED lines=11> */
.L_x_15540:
[----:B------:R-:W-:Y:S05]  /*14ce0*/  BSYNC B2 ;  /* 0x0000000000027941 */ /* 0x000fea0003800000 */
.L_x_15539:
[----:B------:R-:W-:Y:S01]  /*14cf0*/  R2UR UR10, R11 ;  /* 0x000000000b0a72ca */ /* 0x000fe200000e0000 */
[----:B01----:R-:W-:Y:S01]  /*14d00*/  IMAD R6, R10, 0x2, R22 ;  /* 0x000000020a067824 */ /* 0x003fe200078e0216 */
[----:B------:R-:W-:Y:S01]  /*14d10*/  R2UR UR6, R8 ;  /* 0x00000000080672ca */ /* 0x000fe200000e0000 */
[----:B------:R-:W-:Y:S01]  /*14d20*/  UIADD3 UR4, UP0, UR38, 0x670, URZ ;  /* 0x0000067026047890 */ /* 0x000fe2000ff1e03f */
[----:B------:R-:W-:Y:S01]  /*14d30*/  R2UR UR7, R9 ;  /* 0x00000000090772ca */ /* 0x000fe200000e0000 */
[----:B------:R-:W-:Y:S01]  /*14d40*/  VIADD R6, R6, 0x400 ;  /* 0x0000040006067836 */ /* 0x000fe20000000000 */
[----:B------:R-:W-:Y:S01]  /*14d50*/  PLOP3.LUT P0, PT, PT, PT, PT, 0x80, 0x0 ;  /* 0x000000000000781c */ /* 0x000fe20003f0f070 */
[----:B------:R-:W-:Y:S01]  /*14d60*/  UIADD3.X UR5, URZ, UR39, URZ, UP0, !UPT ;  /* 0x000000273f057290 */ /* 0x000fe200087fe43f */
[----:B------:R-:W-:-:S11]  /*14d70*/  IADD3 R5, R5, 0x168b0, RZ ;  /* 0x000168b005057810 */ /* 0x000fd60007ffe0ff */
.L_x_15541:
        /* <DEDUP_REMOVED lines=10> */
.L_x_15531:
[----:B------:R-:W-:Y:S05]  /*14e20*/  BSYNC B1 ;  /* 0x0000000000017941 */ /* 0x000fea0003800000 */
.L_x_15530:
[----:B------:R-:W-:Y:S01]  /*14e30*/  VIADD R4, R4, 0xfffffffe ;  /* 0xfffffffe04047836 */ /* 0x000fe20000000000 */
[----:B------:R-:W-:Y:S01]  /*14e40*/  PLOP3.LUT P0, PT, PT, PT, PT, 0x8, 0x0 ;  /* 0x000000000000781c */ /* 0x000fe20003f0e170 */
[----:B------:R-:W-:-:S03]  /*14e50*/  VIADD R27, R27, 0x1 ;  /* 0x000000011b1b7836 */ /* 0x000fc60000000000 */
[----:B------:R-:W-:Y:S02]  /*14e60*/  ISETP.GE.AND P2, PT, R4, R3, PT ;  /* 0x000000030400720c */ /* 0x000fe40003f46270 */
[----:B------:R-:W-:-:S04]  /*14e70*/  ISETP.NE.AND P1, PT, R27, 0x2, PT ;  /* 0x000000021b00780c */ /* 0x000fc80003f25270 */
[----:B0-----:R-:W-:Y:S02]  /*14e80*/  SEL R5, RZ, 0x1, P1 ;  /* 0x00000001ff057807 */ /* 0x001fe40000800000 */
[----:B------:R-:W-:Y:S02]  /*14e90*/  SEL R27, R27, RZ, P1 ;  /* 0x000000ff1b1b7207 */ /* 0x000fe40000800000 */
[----:B------:R-:W-:-:S03]  /*14ea0*/  LOP3.LUT R29, R29, R5, RZ, 0x3c, !PT ;  /* 0x000000051d1d7212 */ /* 0x000fc600078e3cff */
[----:B------:R-:W-:Y:S05]  /*14eb0*/  @!P2 BRA `(.L_x_15524) ;  /* 0x000000040058a947 */ /* 0x000fea0003800000 */
.L_x_15554:
[----:B------:R-:W-:Y:S05]  /*14ec0*/  YIELD ;  /* 0x0000000000007946 */ /* 0x000fea0003800000 */
[----:B------:R-:W-:Y:S04]  /*14ed0*/  BSSY B1, `(.L_x_15542) ;  /* 0x000004c000017945 */ /* 0x000fe80003800000 */
[----:B------:R-:W-:Y:S05]  /*14ee0*/  @!P6 BRA `(.L_x_15543) ;  /* 0x000000040028e947 */ /* 0x000fea0003800000 */
[----:B------:R-:W0:Y:S01]  /*14ef0*/  S2R R5, SR_TID.X ;  /* 0x0000000000057919 */ /* 0x000e220000002100 */
[----:B------:R-:W-:Y:S01]  /*14f00*/  SHF.L.U32 R6, R29, 0x1f, RZ ;  /* 0x0000001f1d067819 */ /* 0x000fe200000006ff */
[----:B------:R-:W-:Y:S01]  /*14f10*/  BSSY B2, `(.L_x_15544) ;  /* 0x0000006000027945 */ /* 0x000fe20003800000 */
[----:B0-----:R-:W-:Y:S02]  /*14f20*/  LOP3.LUT R7, R5, 0x7f, RZ, 0xc0, !PT ;  /* 0x0000007f05077812 */ /* 0x001fe400078ec0ff */
[----:B------:R-:W-:Y:S02]  /*14f30*/  LEA R5, R27, R22, 0x3 ;  /* 0x000000161b057211 */ /* 0x000fe400078e18ff */
[----:B------:R-:W-:Y:S02]  /*14f40*/  ISETP.NE.AND P2, PT, R7, RZ, PT ;  /* 0x000000ff0700720c */ /* 0x000fe40003f45270 */
[----:B------:R-:W0:Y:S02]  /*14f50*/  SYNCS.PHASECHK.TRANS64.TRYWAIT P1, [R5+URZ+0x168a0], R6 ;  /* 0x0168a006050075a7 */ /* 0x000e24000802017f */
[----:B0-----:R-:W-:Y:S09]  /*14f60*/  @!P1 BRA `(.L_x_15545) ;  /* 0x0000006800f89947 */ /* 0x001ff20003800000 */
.L_x_15696:
[----:B------:R-:W-:Y:S05]  /*14f70*/  BSYNC B2 ;  /* 0x0000000000027941 */ /* 0x000fea0003800000 */
.L_x_15544:
        /* <DEDUP_REMOVED lines=9> */
.L_x_15547:
[----:B------:R-:W-:Y:S05]  /*15010*/  BSYNC B2 ;  /* 0x0000000000027941 */ /* 0x000fea0003800000 */
.L_x_15546:
[----:B------:R-:W-:Y:S01]  /*15020*/  IMAD.MOV.U32 R11, RZ, RZ, RZ ;  /* 0x000000ffff0b7224 */ /* 0x000fe200078e00ff */
[----:B------:R-:W-:Y:S01]  /*15030*/  UIADD3 UR4, UP0, UR38, 0x570, URZ ;  /* 0x0000057026047890 */ /* 0x000fe2000ff1e03f */
[----:B------:R-:W-:Y:S01]  /*15040*/  IMAD R7, R27, 0x4000, R22 ;  /* 0x000040001b077824 */ /* 0x000fe200078e0216 */
[----:B------:R-:W-:Y:S01]  /*15050*/  PLOP3.LUT P1, PT, PT, PT, PT, 0x80, 0x0 ;  /* 0x000000000000781c */ /* 0x000fe20003f2f070 */
[----:B-1----:R-:W-:Y:S01]  /*15060*/  VIADD R9, R5, 0x16890 ;  /* 0x0001689005097836 */ /* 0x002fe20000000000 */
[----:B------:R-:W-:Y:S01]  /*15070*/  R2UR UR10, R11 ;  /* 0x000000000b0a72ca */ /* 0x000fe200000e0000 */
[----:B------:R-:W-:Y:S01]  /*15080*/  VIADD R10, R7, 0xe400 ;  /* 0x0000e400070a7836 */ /* 0x000fe20000000000 */
[----:B------:R-:W-:Y:S01]  /*15090*/  LEA R8, R4, R0, 0x7 ;  /* 0x0000000004087211 */ /* 0x000fe200078e38ff */
[----:B------:R-:W-:Y:S01]  /*150a0*/  UIADD3.X UR5, URZ, UR39, URZ, UP0, !UPT ;  /* 0x000000273f057290 */ /* 0x000fe200087fe43f */
[----:B------:R-:W-:Y:S01]  /*150b0*/  UMOV UR6, 0x0 ;  /* 0x0000000000067882 */ /* 0x000fe20000000000 */
[----:B------:R-:W-:-:S10]  /*150c0*/  UMOV UR7, 0x12f00000 ;  /* 0x12f0000000077882 */ /* 0x000fd40000000000 */
.L_x_15548:
        /* <DEDUP_REMOVED lines=13> */
.L_x_15697:
[----:B------:R-:W-:Y:S05]  /*151a0*/  BSYNC B2 ;  /* 0x0000000000027941 */ /* 0x000fea0003800000 */
.L_x_15549:
        /* <DEDUP_REMOVED lines=11> */
.L_x_15552:
[----:B------:R-:W-:Y:S05]  /*15260*/  BSYNC B2 ;  /* 0x0000000000027941 */ /* 0x000fea0003800000 */
.L_x_15551:
        /* <DEDUP_REMOVED lines=8> */
.L_x_15553:
        /* <DEDUP_REMOVED lines=10> */
.L_x_15543:
[----:B------:R-:W-:Y:S05]  /*15390*/  BSYNC B1 ;  /* 0x0000000000017941 */ /* 0x000fea0003800000 */
.L_x_15542:
        /* <DEDUP_REMOVED lines=8> */
.L_x_15524:
[----:B------:R-:W-:Y:S05]  /*15420*/  BSYNC B0 ;  /* 0x0000000000007941 */ /* 0x000fea0003800000 */
.L_x_15523:
[----:B------:R-:W0:Y:S01]  /*15430*/  LDC R0, c[0x0][0x448] ;  /* 0x00011200ff007b82 */ /* 0x000e220000000800 */
[----:B------:R-:W-:Y:S01]  /*15440*/  IMAD.MOV.U32 R2, RZ, RZ, 0xc0 ;  /* 0x000000c0ff027424 */ /* 0x000fe200078e00ff */
[----:B------:R-:W-:Y:S05]  /*15450*/  @!P0 WARPSYNC.ALL ;  /* 0x0000000000008948 */ /* 0x000fea0003800000 */
[----:B------:R-:W-:Y:S01]  /*15460*/  IMAD R2, R17, R2, 0xbf ;  /* 0x000000bf11027424 */ /* 0x000fe200078e0202 */
[----:B------:R-:W-:Y:S01]  /*15470*/  BSSY B7, `(.L_x_15555) ;  /* 0x00003be000077945 */ /* 0x000fe20003800000 */
[----:B------:R-:W-:Y:S01]  /*15480*/  @!P0 BAR.SYNC.DEFER_BLOCKING 0xc, 0x200 ;  /* 0x0308000000008b1d */ /* 0x000fe20000010000 */
[----:B0-----:R-:W-:-:S13]  /*15490*/  ISETP.NE.AND P1, PT, R0, 0x1, PT ;  /* 0x000000010000780c */ /* 0x001fda0003f25270 */
[----:B------:R-:W0:Y:S08]  /*154a0*/  @P1 LDC R3, c[0x0][0x44c] ;  /* 0x00011300ff031b82 */ /* 0x000e300000000800 */
[----:B------:R-:W2:Y:S01]  /*154b0*/  @P1 LDC R0, c[0x0][0x450] ;  /* 0x00011400ff001b82 */ /* 0x000ea20000000800 */
[----:B0-----:R-:W-:-:S05]  /*154c0*/  @P1 IMAD.HI.U32 R3, R2, R3, RZ ;  /* 0x0000000302031227 */ /* 0x001fca00078e00ff */
        /* <DEDUP_REMOVED lines=26> */
.L_x_15556:
        /* <DEDUP_REMOVED lines=20> */
.L_x_15559:
[----:B------:R-:W-:Y:S05]  /*157b0*/  BSYNC B6 ;  /* 0x0000000000067941 */ /* 0x000fea0003800000 */
.L_x_15558:
        /* <DEDUP_REMOVED lines=19> */
[----:B-12---:R-:W-:Y:S05]  /*158f0*/  CALL.ABS.NOINC R2 ;  /* 0x0000000002007343 */ /* 0x006fea0003c00000 */
.L_x_15562:
        /* <DEDUP_REMOVED lines=15> */
.L_x_15561:
[----:B------:R-:W-:Y:S05]  /*159f0*/  BSYNC B6 ;  /* 0x0000000000067941 */ /* 0x000fea0003800000 */
.L_x_15560:
[----:B------:R0:W2:Y:S01]  /*15a00*/  LDL R20, [R1+0xc] ;  /* 0x00000c0001147983 */ /* 0x0000a20000100800 */
[----:B------:R-:W-:Y:S01]  /*15a10*/  ULDC.64 UR4, c[0x0][0x9f8] ;  /* 0x00027e0000047ab9 */ /* 0x000fe20000000a00 */
[----:B------:R-:W3:Y:S01]  /*15a20*/  LDC R7, c[0x0][0x430] ;  /* 0x00010c00ff077b82 */ /* 0x000ee20000000800 */
[----:B------:R-:W-:Y:S01]  /*15a30*/  ISETP.NE.U32.AND P0, PT, RZ, UR4, PT ;  /* 0x00000004ff007c0c */ /* 0x000fe2000bf05070 */
[----:B------:R-:W4:Y:S03]  /*15a40*/  LDL R26, [R1+0x34] ;  /* 0x00003400011a7983 */ /* 0x000f260000100800 */
[----:B------:R-:W-:Y:S01]  /*15a50*/  ISETP.NE.AND.EX P0, PT, RZ, UR5, PT, P0 ;  /* 0x00000005ff007c0c */ /* 0x000fe2000bf05300 */
[----:B------:R-:W4:Y:S04]  /*15a60*/  LDL R4, [R1+0x18] ;  /* 0x0000180001047983 */ /* 0x000f280000100800 */
[----:B------:R-:W4:Y:S01]  /*15a70*/  LDL R21, [R1+0x1c] ;  /* 0x00001c0001157983 */ /* 0x000f220000100800 */
[----:B------:R-:W0:Y:S07]  /*15a80*/  S2R R5, SR_TID.X ;  /* 0x0000000000057919 */ /* 0x000e2e0000002100 */
[----:B------:R-:W-:Y:S01]  /*15a90*/  @P0 IADD3 R2, P1, R23, UR4, RZ ;  /* 0x0000000417020c10 */ /* 0x000fe2000ff3e0ff */
[----:B------:R-:W0:Y:S03]  /*15aa0*/  S2R R0, SR_TID.X ;  /* 0x0000000000007919 */ /* 0x000e260000002100 */
[----:B------:R-:W-:Y:S01]  /*15ab0*/  @P0 IADD3.X R3, R24, UR5, RZ, P1, !PT ;  /* 0x0000000518030c10 */ /* 0x000fe20008ffe4ff */
[----:B------:R-:W4:Y:S01]  /*15ac0*/  LDL R10, [R1+0x54] ;  /* 0x00005400010a7983 */ /* 0x000f220000100800 */
[----:B---3--:R-:W-:-:S03]  /*15ad0*/  ISETP.NE.AND P1, PT, R7, 0x1, PT ;  /* 0x000000010700780c */ /* 0x008fc60003f25270 */
[----:B-1----:R-:W3:Y:S04]  /*15ae0*/  LDL.LU R9, [R1+0x4] ;  /* 0x0000040001097983 */ /* 0x002ee80000300800 */
[----:B--2---:R-:W2:Y:S01]  /*15af0*/  @P0 LDG.E R20, desc[UR40][R2.64] ;  /* 0x0000002802140981 */ /* 0x004ea2000c1e1900 */
[----:B0-----:R-:W-:Y:S01]  /*15b00*/  IMAD.SHL.U32 R6, R5, 0x10, RZ ;  /* 0x0000001005067824 */ /* 0x001fe200078e00ff */
[----:B------:R-:W-:-:S04]  /*15b10*/  LOP3.LUT R0, R0, 0x7f, RZ, 0xc0, !PT ;  /* 0x0000007f00007812 */ /* 0x000fc800078ec0ff */
[----:B------:R-:W0:Y:S01]  /*15b20*/  @P1 LDC R5, c[0x0][0x434] ;  /* 0x00010d00ff051b82 */ /* 0x000e220000000800 */
[----:B----4-:R-:W-:Y:S01]  /*15b30*/  VIADD R26, R26, 0xffffffff ;  /* 0xffffffff1a1a7836 */ /* 0x010fe20000000000 */
[----:B------:R-:W-:-:S03]  /*15b40*/  SHF.R.U32.HI R0, RZ, 0x3, R0 ;  /* 0x00000003ff007819 */ /* 0x000fc60000011600 */
[----:B------:R-:W-:Y:S01]  /*15b50*/  IMAD.SHL.U32 R8, R26, 0x80, RZ ;  /* 0x000000801a087824 */ /* 0x000fe200078e00ff */
[----:B------:R-:W-:-:S04]  /*15b60*/  LOP3.LUT R6, R6, 0x70, RZ, 0xc0, !PT ;  /* 0x0000007006067812 */ /* 0x000fc800078ec0ff */
[----:B------:R-:W-:Y:S02]  /*15b70*/  LOP3.LUT R0, R8, R0, R6, 0xfe, !PT ;  /* 0x0000000008007212 */ /* 0x000fe400078efe06 */
[----:B------:R-:W1:Y:S01]  /*15b80*/  @P1 LDC R6, c[0x0][0x438] ;  /* 0x00010e00ff061b82 */ /* 0x000e620000000800 */
[----:B--2---:R2:W-:Y:S01]  /*15b90*/  @P0 STL [R1+0xc], R20 ;  /* 0x00000c1401000387 */ /* 0x0045e20000100800 */
[C---:B------:R-:W-:Y:S02]  /*15ba0*/  ISETP.GE.AND P0, PT, R0.reuse, R4, PT ;  /* 0x000000040000720c */ /* 0x040fe40003f06270 */
[----:B------:R-:W-:-:S11]  /*15bb0*/  IADD3 R0, R0, R21, RZ ;  /* 0x0000001500007210 */ /* 0x000fd60007ffe0ff */
[----:B------:R-:W4:Y:S01]  /*15bc0*/  @!P0 LDC.64 R2, c[0x0][0x428] ;  /* 0x00010a00ff028b82 */ /* 0x000f220000000a00 */
[----:B0-----:R-:W-:-:S04]  /*15bd0*/  @P1 IMAD.HI.U32 R5, R0, R5, RZ ;  /* 0x0000000500051227 */ /* 0x001fc800078e00ff */
[----:B------:R-:W-:Y:S01]  /*15be0*/  IMAD.MOV.U32 R4, RZ, RZ, R0 ;  /* 0x000000ffff047224 */ /* 0x000fe200078e0000 */
[----:B-1----:R-:W-:Y:S02]  /*15bf0*/  @P1 SHF.R.U32.HI R4, RZ, R6, R5 ;  /* 0x00000006ff041219 */ /* 0x002fe40000011605 */
[----:B------:R-:W-:-:S03]  /*15c00*/  SHF.R.S32.HI R11, RZ, 0x1f, R20 ;  /* 0x0000001fff0b7819 */ /* 0x000fc60000011414 */
[----:B------:R-:W-:-:S04]  /*15c10*/  IMAD.MOV R5, RZ, RZ, -R4 ;  /* 0x000000ffff057224 */ /* 0x000fc800078e0a04 */
[----:B------:R-:W-:Y:S01]  /*15c20*/  IMAD R0, R7, R5, R0 ;  /* 0x0000000507007224 */ /* 0x000fe200078e0200 */
[--C-:B------:R-:W-:Y:S01]  /*15c30*/  @!P0 SHF.R.S32.HI R5, RZ, 0x1f, R4.reuse ;  /* 0x0000001fff058819 */ /* 0x100fe20000011404 */
[-C--:B----4-:R-:W-:Y:S02]  /*15c40*/  @!P0 IMAD R7, R11, R2.reuse, RZ ;  /* 0x000000020b078224 */ /* 0x090fe400078e02ff */
[----:B------:R-:W-:-:S04]  /*15c50*/  @!P0 IMAD.WIDE.U32 R4, R20, R2, R4 ;  /* 0x0000000214048225 */ /* 0x000fc800078e0004 */
[----:B------:R-:W-:Y:S02]  /*15c60*/  @!P0 IMAD R7, R20, R3, R7 ;  /* 0x0000000314078224 */ /* 0x000fe400078e0207 */
[----:B------:R-:W0:Y:S02]  /*15c70*/  @!P0 LDC.64 R2, c[0x0][0x418] ;  /* 0x00010600ff028b82 */ /* 0x000e240000000a00 */
[----:B0-----:R-:W-:Y:S01]  /*15c80*/  @!P0 LEA R6, P1, R4, R2, 0x2 ;  /* 0x0000000204068211 */ /* 0x001fe200078210ff */
[----:B------:R-:W-:-:S05]  /*15c90*/  @!P0 IMAD.IADD R2, R5, 0x1, R7 ;  /* 0x0000000105028824 */ /* 0x000fca00078e0207 */
[----:B------:R-:W-:Y:S02]  /*15ca0*/  @!P0 LEA.HI.X R7, R4, R3, R2, 0x2, P1 ;  /* 0x0000000304078211 */ /* 0x000fe400008f1402 */
[----:B------:R-:W-:-:S06]  /*15cb0*/  MOV R2, RZ ;  /* 0x000000ff00027202 */ /* 0x000fcc0000000f00 */
[----:B------:R2:W5:Y:S01]  /*15cc0*/  @!P0 LDG.E R2, desc[UR40][R6.64] ;  /* 0x0000002806028981 */ /* 0x000562000c1e1900 */
[----:B------:R-:W-:Y:S02]  /*15cd0*/  ISETP.NE.AND P2, PT, R10, 0x3, PT ;  /* 0x000000030a00780c */ /* 0x000fe40003f45270 */
[----:B---3--:R-:W-:Y:S01]  /*15ce0*/  LOP3.LUT R9, R9, 0xfffffffd, RZ, 0xc0, !PT ;  /* 0xfffffffd09097812 */ /* 0x008fe200078ec0ff */
[----:B------:R2:W-:Y:S10]  /*15cf0*/  STL [R1+0x20], R11 ;  /* 0x0000200b01007387 */ /* 0x0005f40000100800 */
[----:B------:R-:W-:-:S05]  /*15d00*/  @P2 LOP3.LUT R9, R9, 0x2, RZ, 0xfc, !PT ;  /* 0x0000000209092812 */ /* 0x000fca00078efcff */
[----:B------:R2:W-:Y:S01]  /*15d10*/  STL [R1+0x4], R9 ;  /* 0x0000040901007387 */ /* 0x0005e20000100800 */
[----:B------:R-:W-:-:S03]  /*15d20*/  UMOV UR4, 0xffffffff ;  /* 0xffffffff00047882 */ /* 0x000fc60000000000 */
[----:B------:R-:W-:Y:S05]  /*15d30*/  BRA.DIV UR4, `(.L_x_15563) ;  /* 0x0000005e04ac7947 */ /* 0x000fea000b800000 */
.L_x_15700:
[----:B--2---:R-:W-:-:S05]  /*15d40*/  SHF.R.S32.HI R9, RZ, 0x1f, R18 ;  /* 0x0000001fff097819 */ /* 0x004fca0000011412 */
[----:B------:R0:W-:Y:S01]  /*15d50*/  STL [R1+0x10], R9 ;  /* 0x0000100901007387 */ /* 0x0001e20000100800 */
[----:B------:R-:W-:Y:S05]  /*15d60*/  @!P2 BRA `(.L_x_15564) ;  /* 0x000000000004a947 */ /* 0x000fea0003800000 */
[----:B------:R-:W-:Y:S01]  /*15d70*/  BPT.TRAP 0x1 ;  /* 0x000000040000795c */ /* 0x000fe20000300000 */
.L_x_15564:
        /* <DEDUP_REMOVED lines=25> */
.L_x_15701:
[----:B------:R-:W-:Y:S05]  /*15f10*/  BSYNC B0 ;  /* 0x0000000000007941 */ /* 0x000fea0003800000 */
.L_x_15565:
[----:B0-----:R-:W2:Y:S01]  /*15f20*/  LDL R9, [R1+0x10] ;  /* 0x0000100001097983 */ /* 0x001ea20000100800 */
[----:B------:R-:W-:-:S03]  /*15f30*/  ULDC.64 UR4, c[0x0][0x300] ;  /* 0x0000c00000047ab9 */ /* 0x000fc60000000a00 */
[----:B------:R-:W3:Y:S04]  /*15f40*/  LDL R14, [R1+0x18] ;  /* 0x00001800010e7983 */ /* 0x000ee80000100800 */
[----:B------:R-:W4:Y:S01]  /*15f50*/  LDL.LU R10, [R1+0x4] ;  /* 0x00000400010a7983 */ /* 0x000f220000300800 */
[----:B------:R-:W-:Y:S02]  /*15f60*/  IMAD R6, R6, UR4, RZ ;  /* 0x0000000406067c24 */ /* 0x000fe4000f8e02ff */
[C---:B-1----:R-:W-:Y:S01]  /*15f70*/  IMAD.WIDE.U32 R4, R0.reuse, UR4, RZ ;  /* 0x0000000400047c25 */ /* 0x042fe2000f8e00ff */
[----:B------:R-:W0:Y:S03]  /*15f80*/  S2R R13, SR_TID.X ;  /* 0x00000000000d7919 */ /* 0x000e260000002100 */
[----:B------:R-:W-:Y:S01]  /*15f90*/  IMAD R6, R0, UR5, R6 ;  /* 0x0000000500067c24 */ /* 0x000fe2000f8e0206 */
[----:B------:R-:W-:-:S02]  /*15fa0*/  ULDC.64 UR4, c[0x0][0x310] ;  /* 0x0000c40000047ab9 */ /* 0x000fc40000000a00 */
[----:B------:R-:W-:Y:S02]  /*15fb0*/  IMAD R7, R7, UR4, RZ ;  /* 0x0000000407077c24 */ /* 0x000fe4000f8e02ff */
[----:B------:R-:W-:Y:S02]  /*15fc0*/  IMAD.IADD R5, R5, 0x1, R6 ;  /* 0x0000000105057824 */ /* 0x000fe400078e0206 */
[----:B------:R-:W-:-:S04]  /*15fd0*/  IMAD.WIDE.U32 R4, R2, UR4, R4 ;  /* 0x0000000402047c25 */ /* 0x000fc8000f8e0004 */
[----:B------:R-:W-:Y:S01]  /*15fe0*/  IMAD R2, R2, UR5, R7 ;  /* 0x0000000502027c24 */ /* 0x000fe2000f8e0207 */
[----:B------:R-:W-:-:S03]  /*15ff0*/  ULDC.64 UR4, c[0x0][0x308] ;  /* 0x0000c20000047ab9 */ /* 0x000fc60000000a00 */
[----:B------:R-:W-:Y:S02]  /*16000*/  IMAD.IADD R5, R5, 0x1, R2 ;  /* 0x0000000105057824 */ /* 0x000fe400078e0202 */
[----:B------:R-:W-:-:S04]  /*16010*/  IMAD.WIDE.U32 R4, R18, UR4, R4 ;  /* 0x0000000412047c25 */ /* 0x000fc8000f8e0004 */
[----:B--2---:R-:W-:Y:S02]  /*16020*/  IMAD R0, R9, UR4, RZ ;  /* 0x0000000409007c24 */ /* 0x004fe4000f8e02ff */
[----:B------:R-:W1:Y:S02]  /*16030*/  S2R R9, SR_TID.X ;  /* 0x0000000000097919 */ /* 0x000e640000002100 */
[----:B------:R-:W-:Y:S01]  /*16040*/  IMAD R0, R18, UR5, R0 ;  /* 0x0000000512007c24 */ /* 0x000fe2000f8e0200 */
[----:B------:R-:W-:-:S03]  /*16050*/  ULDC.64 UR4, c[0x0][0x2e8] ;  /* 0x0000ba0000047ab9 */ /* 0x000fc60000000a00 */
[----:B------:R-:W-:Y:S01]  /*16060*/  IMAD.IADD R2, R5, 0x1, R0 ;  /* 0x0000000105027824 */ /* 0x000fe200078e0200 */
[----:B------:R-:W-:Y:S01]  /*16070*/  LEA R0, P0, R4, UR4, 0x1 ;  /* 0x0000000404007c11 */ /* 0x000fe2000f8008ff */
[----:B------:R-:W-:Y:S01]  /*16080*/  ULDC UR4, c[0x0][0x2f4] ;  /* 0x0000bd0000047ab9 */ /* 0x000fe20000000800 */
[----:B----4-:R-:W-:Y:S02]  /*16090*/  LOP3.LUT R10, R10, 0xfffffffe, RZ, 0xc0, !PT ;  /* 0xfffffffe0a0a7812 */ /* 0x010fe400078ec0ff */
[----:B------:R-:W-:Y:S02]  /*160a0*/  LEA.HI.X R2, R4, UR5, R2, 0x1, P0 ;  /* 0x0000000504027c11 */ /* 0x000fe400080f0c02 */
[----:B-1----:R-:W-:Y:S02]  /*160b0*/  LOP3.LUT R11, R9, 0x7f, RZ, 0xc0, !PT ;  /* 0x0000007f090b7812 */ /* 0x002fe400078ec0ff */
[----:B0-----:R-:W-:Y:S02]  /*160c0*/  SHF.L.U32 R9, R13, 0x3, RZ ;  /* 0x000000030d097819 */ /* 0x001fe400000006ff */
[----:B------:R-:W-:-:S02]  /*160d0*/  SHF.R.U32.HI R12, RZ, 0x3, R11 ;  /* 0x00000003ff0c7819 */ /* 0x000fc4000001160b */
        /* <DEDUP_REMOVED lines=11> */
[----:B------:R0:W-:Y:S02]  /*16190*/  STL [R1+0x4], R10 ;  /* 0x0000040a01007387 */ /* 0x0001e40000100800 */
        /* <DEDUP_REMOVED lines=74> */
.L_x_15719:
        /* <DEDUP_REMOVED lines=10> */
.L_x_15568:
        /* <DEDUP_REMOVED lines=11> */
.L_x_15569:
[----:B------:R2:W5:Y:S01]  /*16790*/  LDL.LU R4, [R1+0x28] ;  /* 0x0000280001047983 */ /* 0x0005620000300800 */
[----:B------:R2:W-:Y:S03]  /*167a0*/  SYNCS.ARRIVE.TRANS64.A1T0 RZ, [R3+URZ+0x16830], RZ ;  /* 0x016830ff03ff79a7 */ /* 0x0005e6000810003f */
[----:B-1----:R2:W5:Y:S04]  /*167b0*/  LDL.LU R7, [R1+0x8] ;  /* 0x0000080001077983 */ /* 0x0025680000300800 */
[----:B------:R2:W5:Y:S02]  /*167c0*/  LDL.LU R6, [R1+0x3c] ;  /* 0x00003c0001067983 */ /* 0x0005640000300800 */
[----:B------:R-:W-:Y:S05]  /*167d0*/  WARPSYNC.ALL ;  /* 0x0000000000007948 */ /* 0x000fea0003800000 */
[----:B------:R-:W-:Y:S01]  /*167e0*/  ULDC.64 UR6, c[0x0][0xa00] ;  /* 0x0002800000067ab9 */ /* 0x000fe20000000a00 */
[----:B------:R-:W-:Y:S01]  /*167f0*/  ULDC.64 UR4, c[0x0][0x298] ;  /* 0x0000a60000047ab9 */ /* 0x000fe20000000a00 */
[----:B------:R-:W-:Y:S01]  /*16800*/  BAR.SYNC.DEFER_BLOCKING 0x8, 0x200 ;  /* 0x0208000000007b1d */ /* 0x000fe20000010000 */
[----:B------:R-:W-:Y:S02]  /*16810*/  ISETP.NE.U32.AND P0, PT, RZ, UR6, PT ;  /* 0x00000006ff007c0c */ /* 0x000fe4000bf05070 */
[----:B------:R-:W-:-:S02]  /*16820*/  IADD3 R0, R22, 0x8400, RZ ;  /* 0x0000840016007810 */ /* 0x000fc40007ffe0ff */
[----:B------:R-:W-:Y:S01]  /*16830*/  ISETP.NE.AND.EX P0, PT, RZ, UR7, PT, P0 ;  /* 0x00000007ff007c0c */ /* 0x000fe2000bf05300 */
[----:B------:R-:W-:Y:S01]  /*16840*/  BSSY B6, `(.L_x_15570) ;  /* 0x000001e000067945 */ /* 0x000fe20003800000 */
[----:B------:R-:W-:Y:S02]  /*16850*/  LOP3.LUT P1, RZ, R0, 0x3ff, RZ, 0xc0, !PT ;  /* 0x000003ff00ff7812 */ /* 0x000fe4000782c0ff */
        /* <DEDUP_REMOVED lines=22> */
[----:B0-----:R-:W-:-:S02]  /*169c0*/  IMAD.U32 R10, RZ, RZ, UR8 ;  /* 0x00000008ff0a7e24 */ /* 0x001fc4000f8e00ff */
[----:B------:R-:W-:Y:S02]  /*169d0*/  IMAD.U32 R11, RZ, RZ, UR9 ;  /* 0x00000009ff0b7e24 */ /* 0x000fe4000f8e00ff */
[----:B------:R-:W-:Y:S02]  /*169e0*/  IMAD.MOV.U32 R12, RZ, RZ, 0x1 ;  /* 0x00000001ff0c7424 */ /* 0x000fe400078e00ff */
[----:B------:R-:W-:-:S07]  /*169f0*/  IMAD.MOV.U32 R13, RZ, RZ, RZ ;  /* 0x000000ffff0d7224 */ /* 0x000fce00078e00ff */
[----:B------:R-:W-:-:S07]  /*16a00*/  LEPC R20, `(.L_x_15571) ;  /* 0x000000001014794e */ /* 0x000fce0000000000 */
[----:B-1----:R-:W-:Y:S05]  /*16a10*/  CALL.ABS.NOINC R2 ;  /* 0x0000000002007343 */ /* 0x002fea0003c00000 */
.L_x_15571:
[----:B------:R-:W-:Y:S05]  /*16a20*/  BSYNC B6 ;  /* 0x0000000000067941 */ /* 0x000fea0003800000 */
.L_x_15570:
[----:B-1----:R-:W2:Y:S01]  /*16a30*/  LDL.LU R0, [R1+0x40] ;  /* 0x0000400001007983 */ /* 0x002ea20000300800 */
[----:B------:R-:W-:Y:S01]  /*16a40*/  ULDC.64 UR4, c[0x0][0x2d8] ;  /* 0x0000b60000047ab9 */ /* 0x000fe20000000a00 */
[----:B0-----:R-:W0:Y:S01]  /*16a50*/  LDC R10, c[0x0][0x448] ;  /* 0x00011200ff0a7b82 */ /* 0x001e220000000800 */
[----:B------:R-:W-:Y:S01]  /*16a60*/  ULDC.64 UR6, c[0x0][0x2c8] ;  /* 0x0000b20000067ab9 */ /* 0x000fe20000000a00 */
[----:B------:R-:W3:Y:S01]  /*16a70*/  LDL.LU R21, [R1+0x3c] ;  /* 0x00003c0001157983 */ /* 0x000ee20000300800 */
[----:B------:R-:W-:-:S03]  /*16a80*/  ULDC.64 UR8, c[0x0][0x280] ;  /* 0x0000a00000087ab9 */ /* 0x000fc60000000a00 */
[----:B------:R-:W3:Y:S04]  /*16a90*/  LDL.LU.64 R2, [R1+0x28] ;  /* 0x0000280001027983 */ /* 0x000ee80000300a00 */
[----:B------:R-:W4:Y:S04]  /*16aa0*/  LDL R20, [R1+0x10] ;  /* 0x0000100001147983 */ /* 0x000f280000100800 */
[----:B------:R-:W4:Y:S01]  /*16ab0*/  LDL.LU R5, [R1+0x8] ;  /* 0x0000080001057983 */ /* 0x000f220000300800 */
[----:B0-----:R-:W-:-:S13]  /*16ac0*/  ISETP.NE.AND P1, PT, R10, 0x1, PT ;  /* 0x000000010a00780c */ /* 0x001fda0003f25270 */
[----:B------:R-:W0:Y:S01]  /*16ad0*/  @P1 LDC R7, c[0x0][0x450] ;  /* 0x00011400ff071b82 */ /* 0x000e220000000800 */
[----:B--2---:R-:W-:Y:S01]  /*16ae0*/  IMAD.MOV.U32 R4, RZ, RZ, R0 ;  /* 0x000000ffff047224 */ /* 0x004fe200078e0000 */
[----:B---3--:R-:W-:Y:S02]  /*16af0*/  MOV R3, R21 ;  /* 0x0000001500037202 */ /* 0x008fe40000000f00 */
[----:B------:R-:W1:Y:S01]  /*16b00*/  S2R R21, SR_TID.X ;  /* 0x0000000000157919 */ /* 0x000e620000002100 */
[----:B----4-:R-:W-:Y:S02]  /*16b10*/  IMAD R0, R20, UR4, RZ ;  /* 0x0000000414007c24 */ /* 0x010fe4000f8e02ff */
[----:B------:R-:W2:Y:S01]  /*16b20*/  S2R R20, SR_TID.X ;  /* 0x0000000000147919 */ /* 0x000ea20000002100 */
[----:B-1----:R-:W-:Y:S01]  /*16b30*/  IMAD.SHL.U32 R21, R21, 0x10, RZ ;  /* 0x0000001015157824 */ /* 0x002fe200078e00ff */
[----:B--2---:R-:W-:-:S04]  /*16b40*/  LOP3.LUT R20, R20, 0x7f, RZ, 0xc0, !PT ;  /* 0x0000007f14147812 */ /* 0x004fc800078ec0ff */
[----:B------:R-:W-:Y:S02]  /*16b50*/  LOP3.LUT R21, R21, 0x70, RZ, 0xc0, !PT ;  /* 0x0000007015157812 */ /* 0x000fe400078ec0ff */
[----:B------:R-:W-:-:S04]  /*16b60*/  SHF.R.U32.HI R20, RZ, 0x3, R20 ;  /* 0x00000003ff147819 */ /* 0x000fc80000011614 */
[----:B------:R-:W-:-:S05]  /*16b70*/  LOP3.LUT R20, R20, R21, RZ, 0xfc, !PT ;  /* 0x0000001514147212 */ /* 0x000fca00078efcff */
[----:B------:R-:W-:Y:S02]  /*16b80*/  IMAD R6, R17, 0xc0, R20 ;  /* 0x000000c011067824 */ /* 0x000fe400078e0214 */
[----:B------:R1:W5:Y:S01]  /*16b90*/  LDL R20, [R1+0x24] ;  /* 0x0000240001147983 */ /* 0x0003620000100800 */
[C---:B------:R-:W-:Y:S02]  /*16ba0*/  IMAD R0, R18.reuse, UR5, R0 ;  /* 0x0000000512007c24 */ /* 0x040fe4000f8e0200 */
[----:B------:R-:W-:Y:S01]  /*16bb0*/  IMAD.WIDE.U32 R2, R18, UR4, R2 ;  /* 0x0000000412027c25 */ /* 0x000fe2000f8e0002 */
[----:B------:R-:W-:-:S03]  /*16bc0*/  ULDC.64 UR4, c[0x0][0x2e0] ;  /* 0x0000b80000047ab9 */ /* 0x000fc60000000a00 */
[----:B------:R-:W-:Y:S02]  /*16bd0*/  IMAD.IADD R3, R3, 0x1, R0 ;  /* 0x0000000103037824 */ /* 0x000fe400078e0200 */
[----:B------:R-:W2:Y:S01]  /*16be0*/  @P1 LDC R0, c[0x0][0x44c] ;  /* 0x00011300ff001b82 */ /* 0x000ea20000000800 */
[----:B------:R-:W-:Y:S02]  /*16bf0*/  IMAD R4, R4, UR4, RZ ;  /* 0x0000000404047c24 */ /* 0x000fe4000f8e02ff */
[----:B------:R-:W-:-:S04]  /*16c00*/  IMAD.WIDE.U32 R2, R5, UR4, R2 ;  /* 0x0000000405027c25 */ /* 0x000fc8000f8e0002 */
[----:B------:R-:W-:Y:S01]  /*16c10*/  IMAD R4, R5, UR5, R4 ;  /* 0x0000000505047c24 */ /* 0x000fe2000f8e0204 */
[----:B------:R-:W-:-:S03]  /*16c20*/  ULDC.64 UR4, c[0x0][0x2d0] ;  /* 0x0000b40000047ab9 */ /* 0x000fc60000000a00 */
[----:B------:R-:W-:Y:S01]  /*16c30*/  IMAD.IADD R5, R3, 0x1, R4 ;  /* 0x0000000103057824 */ /* 0x000fe200078e0204 */
[----:B------:R-:W-:Y:S01]  /*16c40*/  MOV R4, R2 ;  /* 0x0000000200047202 */ /* 0x000fe20000000f00 */
[----:B------:R-:W-:Y:S02]  /*16c50*/  IMAD.MOV.U32 R2, RZ, RZ, R6 ;  /* 0x000000ffff027224 */ /* 0x000fe400078e0006 */
[----:B--2---:R-:W-:-:S05]  /*16c60*/  @P1 IMAD.HI.U32 R0, R6, R0, RZ ;  /* 0x0000000006001227 */ /* 0x004fca00078e00ff */
[----:B0-----:R-:W-:-:S04]  /*16c70*/  @P1 SHF.R.U32.HI R2, RZ, R7, R0 ;  /* 0x00000007ff021219 */ /* 0x001fc80000011600 */
        /* <DEDUP_REMOVED lines=10> */
[----:B------:R-:W-:Y:S01]  /*16d20*/  IMAD R0, R0, UR7, R7 ;  /* 0x0000000700007c24 */ /* 0x000fe2000f8e0207 */
[----:B------:R-:W-:Y:S01]  /*16d30*/  LEA R2, P0, R8, UR8, 0x1 ;  /* 0x0000000808027c11 */ /* 0x000fe2000f8008ff */
[----:B------:R-:W0:Y:S03]  /*16d40*/  @P1 LDC R7, c[0x0][0x44c] ;  /* 0x00011300ff071b82 */ /* 0x000e260000000800 */
[----:B------:R-:W-:-:S04]  /*16d50*/  IADD3 R0, R9, R0, RZ ;  /* 0x0000000009007210 */ /* 0x000fc80007ffe0ff */
[----:B------:R-:W-:Y:S02]  /*16d60*/  LEA.HI.X R0, R8, UR9, R0, 0x1, P0 ;  /* 0x0000000908007c11 */ /* 0x000fe400080f0c00 */
[----:B------:R-:W2:Y:S01]  /*16d70*/  @P1 LDC R8, c[0x0][0x450] ;  /* 0x00011400ff081b82 */ /* 0x000ea20000000800 */
[----:B------:R-:W-:Y:S01]  /*16d80*/  VIADD R3, R6, 0x80 ;  /* 0x0000008006037836 */ /* 0x000fe20000000000 */
[----:B------:R-:W3:Y:S03]  /*16d90*/  S2R R11, SR_TID.X ;  /* 0x00000000000b7919 */ /* 0x000ee60000002100 */
[----:B------:R-:W-:Y:S02]  /*16da0*/  IMAD.MOV.U32 R6, RZ, RZ, R3 ;  /* 0x000000ffff067224 */ /* 0x000fe400078e0003 */
[----:B0-----:R-:W-:-:S05]  /*16db0*/  @P1 IMAD.HI.U32 R7, R3, R7, RZ ;  /* 0x0000000703071227 */ /* 0x001fca00078e00ff */
[----:B--2---:R-:W-:-:S05]  /*16dc0*/  @P1 SHF.R.U32.HI R6, RZ, R8, R7 ;  /* 0x00000008ff061219 */ /* 0x004fca0000011607 */
[----:B------:R-:W-:-:S04]  /*16dd0*/  IMAD.MOV R7, RZ, RZ, -R6 ;  /* 0x000000ffff077224 */ /* 0x000fc800078e0a06 */
[----:B------:R-:W-:Y:S01]  /*16de0*/  IMAD R3, R10, R7, R3 ;  /* 0x000000070a037224 */ /* 0x000fe200078e0203 */
[----:B------:R-:W-:Y:S01]  /*16df0*/  SHF.R.S32.HI R7, RZ, 0x1f, R6 ;  /* 0x0000001fff077819 */ /* 0x000fe20000011406 */
[----:B------:R-:W-:-:S04]  /*16e00*/  IMAD.WIDE.U32 R4, R6, UR4, R4 ;  /* 0x0000000406047c25 */ /* 0x000fc8000f8e0004 */
[----:B------:R-:W-:Y:S01]  /*16e10*/  IMAD R7, R7, UR4, RZ ;  /* 0x0000000407077c24 */ /* 0x000fe2000f8e02ff */
[----:B------:R-:W-:-:S03]  /*16e20*/  ULDC UR4, c[0x0][0x2b8] ;  /* 0x0000ae0000047ab9 */ /* 0x000fc60000000800 */
[----:B------:R-:W-:-:S05]  /*16e30*/  IMAD R6, R6, UR5, R7 ;  /* 0x0000000506067c24 */ /* 0x000fca000f8e0207 */
[----:B------:R-:W-:Y:S02]  /*16e40*/  IADD3 R5, R5, R6, RZ ;  /* 0x0000000605057210 */ /* 0x000fe40007ffe0ff */
[----:B------:R-:W-:Y:S01]  /*16e50*/  SHF.R.S32.HI R6, RZ, 0x1f, R3 ;  /* 0x0000001fff067819 */ /* 0x000fe20000011403 */
[----:B---3--:R-:W-:-:S04]  /*16e60*/  IMAD.SHL.U32 R21, R11, 0x8, RZ ;  /* 0x000000080b157824 */ /* 0x008fc800078e00ff */
[----:B------:R-:W-:Y:S02]  /*16e70*/  IMAD R8, R6, UR6, RZ ;  /* 0x0000000606087c24 */ /* 0x000fe4000f8e02ff */
[----:B------:R-:W-:Y:S01]  /*16e80*/  IMAD.WIDE.U32 R6, R3, UR6, R4 ;  /* 0x0000000603067c25 */ /* 0x000fe2000f8e0004 */
[----:B------:R-:W-:-:S03]  /*16e90*/  LOP3.LUT R21, R21, 0x38, RZ, 0xc0, !PT ;  /* 0x0000003815157812 */ /* 0x000fc600078ec0ff */
[----:B------:R-:W-:Y:S01]  /*16ea0*/  IMAD R3, R3, UR7, R8 ;  /* 0x0000000703037c24 */ /* 0x000fe2000f8e0208 */
[----:B------:R-:W-:-:S03]  /*16eb0*/  LEA R5, P1, R6, UR8, 0x1 ;  /* 0x0000000806057c11 */ /* 0x000fc6000f8208ff */
[----:B------:R-:W-:Y:S01]  /*16ec0*/  IMAD.IADD R3, R7, 0x1, R3 ;  /* 0x0000000107037824 */ /* 0x000fe200078e0203 */
[----:B------:R-:W-:Y:S01]  /*16ed0*/  ISETP.GE.AND P0, PT, R21, UR4, PT ;  /* 0x0000000415007c0c */ /* 0x000fe2000bf06270 */
[----:B------:R-:W-:Y:S01]  /*16ee0*/  UMOV UR4, 0xffffffff ;  /* 0xffffffff00047882 */ /* 0x000fe20000000000 */
[----:B------:R-:W-:Y:S02]  /*16ef0*/  LOP3.LUT R11, R11, 0x7f, RZ, 0xc0, !PT ;  /* 0x0000007f0b0b7812 */ /* 0x000fe400078ec0ff */
[----:B------:R-:W-:Y:S02]  /*16f00*/  LEA.HI.X R4, R6, UR9, R3, 0x1, P1 ;  /* 0x0000000906047c11 */ /* 0x000fe400088f0c03 */
[----:B------:R-:W-:Y:S01]  /*16f10*/  SHF.R.U32.HI R9, RZ, 0x3, R11 ;  /* 0x00000003ff097819 */ /* 0x000fe2000001160b */
[----:B-1----:R-:W-:Y:S06]  /*16f20*/  BRA.DIV UR4, `(.L_x_15572) ;  /* 0x0000005a04287947 */ /* 0x002fec000b800000 */
        /* <DEDUP_REMOVED lines=65> */
[----:B------:R-:W-:Y:S01]  /*17340*/  ISETP.GE.AND P1, PT, R6, R3, PT ;  /* 0x000000030600720c */ /* 0x000fe20003f26270 */
[----:B------:R-:W-:Y:S04]  /*17350*/  SHFL.IDX PT, R2, R2, 0x7, 0x181f ;  /* 0x00f81f0002027f89 */ /* 0x000fe800000e0000 */
[----:B------:R-:W1:Y:S08]  /*17360*/  SHFL.IDX PT, R6, R0, 0x6, 0x181f ;  /* 0x00d81f0000067f89 */ /* 0x000e7000000e0000 */
[----:B0-----:R-:W-:-:S05]  /*17370*/  @!P1 LEA R7, P2, R21, R7, 0x1 ;  /* 0x0000000715079211 */ /* 0x001fca00078408ff */
[----:B-1----:R-:W-:-:S05]  /*17380*/  @!P1 IMAD.X R6, RZ, RZ, R6, P2 ;  /* 0x000000ffff069224 */ /* 0x002fca00010e0606 */
[----:B------:R-:W-:-:S04]  /*17390*/  @!P1 LOP3.LUT R7, R7, R6, RZ, 0x3c, !PT ;  /* 0x0000000607079212 */ /* 0x000fc800078e3cff */
[----:B------:R-:W-:-:S04]  /*173a0*/  @!P1 LOP3.LUT R6, R7, R6, RZ, 0x3c, !PT ;  /* 0x0000000607069212 */ /* 0x000fc800078e3cff */
[----:B------:R-:W-:-:S05]  /*173b0*/  @!P1 LOP3.LUT R7, R7, R6, RZ, 0x3c, !PT ;  /* 0x0000000607079212 */ /* 0x000fca00078e3cff */
[----:B------:R0:W-:Y:S02]  /*173c0*/  @!P1 LDGSTS.E.BYPASS.LTC128B.128 [R20+0xb400], desc[UR40][R6.64], !P0 ;  /* 0x0b40000006149fae */ /* 0x0001e4000c101d68 */
[----:B0-----:R-:W-:-:S04]  /*173d0*/  IADD3 R6, R17, 0x80, RZ ;  /* 0x0000008011067810 */ /* 0x001fc80007ffe0ff */
[----:B------:R-:W-:Y:S02]  /*173e0*/  ISETP.GE.AND P1, PT, R6, R3, PT ;  /* 0x000000030600720c */ /* 0x000fe40003f26270 */
[----:B------:R0:W1:Y:S02]  /*173f0*/  SHFL.IDX PT, R6, R0, 0x7, 0x181f ;  /* 0x00f81f0000067f89 */ /* 0x00006400000e0000 */
[----:B0-----:R-:W-:-:S05]  /*17400*/  VIADD R0, R17, 0x70 ;  /* 0x0000007011007836 */ /* 0x001fca0000000000 */
[----:B------:R-:W-:Y:S02]  /*17410*/  ISETP.GE.AND P3, PT, R0, R3, PT ;  /* 0x000000030000720c */ /* 0x000fe40003f66270 */
[----:B------:R-:W0:Y:S11]  /*17420*/  SHFL.IDX PT, R0, R5, RZ, 0x181f ;  /* 0x00181fff05007589 */ /* 0x000e3600000e0000 */
[----:B------:R-:W-:-:S05]  /*17430*/  @!P3 LEA R2, P2, R21, R2, 0x1 ;  /* 0x000000021502b211 */ /* 0x000fca00078408ff */
[----:B-1----:R-:W-:-:S04]  /*17440*/  @!P3 IMAD.X R6, RZ, RZ, R6, P2 ;  /* 0x000000ffff06b224 */ /* 0x002fc800010e0606 */
[----:B------:R-:W-:Y:S01]  /*17450*/  @!P3 IMAD.MOV.U32 R7, RZ, RZ, R6 ;  /* 0x000000ffff07b224 */ /* 0x000fe200078e0006 */
[----:B------:R-:W-:Y:S02]  /*17460*/  @!P3 MOV R6, R2 ;  /* 0x000000020006b202 */ /* 0x000fe40000000f00 */
[----:B------:R-:W-:Y:S01]  /*17470*/  SHFL.IDX PT, R2, R5, 0x3, 0x181f ;  /* 0x00781f0005027f89 */ /* 0x000fe200000e0000 */
[----:B0-----:R-:W-:-:S03]  /*17480*/  @!P1 LEA R0, P2, R21, R0, 0x1 ;  /* 0x0000000015009211 */ /* 0x001fc600078408ff */
[----:B------:R0:W-:Y:S02]  /*17490*/  @!P3 LDGSTS.E.BYPASS.LTC128B.128 [R20+0xbc00], desc[UR40][R6.64], !P0 ;  /* 0x0bc000000614bfae */ /* 0x0001e4000c101d68 */
[----:B0-----:R-:W-:-:S04]  /*174a0*/  @!P1 IMAD.X R6, RZ, RZ, R8, P2 ;  /* 0x000000ffff069224 */ /* 0x001fc800010e0608 */
[----:B------:R-:W-:Y:S02]  /*174b0*/  @!P1 IMAD.MOV.U32 R7, RZ, RZ, R6 ;  /* 0x000000ffff079224 */ /* 0x000fe400078e0006 */
[----:B------:R-:W-:Y:S01]  /*174c0*/  @!P1 IMAD.MOV.U32 R6, RZ, RZ, R0 ;  /* 0x000000ffff069224 */ /* 0x000fe200078e0000 */
[----:B------:R-:W-:-:S04]  /*174d0*/  IADD3 R0, R17, 0x90, RZ ;  /* 0x0000009011007810 */ /* 0x000fc80007ffe0ff */
        /* <DEDUP_REMOVED lines=13> */
[----:B0-----:R-:W-:-:S04]  /*175b0*/  @!P1 LEA R6, P2, R21, R6, 0x1 ;  /* 0x0000000615069211 */ /* 0x001fc800078408ff */
[----:B------:R-:W-:-:S05]  /*175c0*/  @!P1 IADD3.X R0, RZ, R0, RZ, P2, !PT ;  /* 0x00000000ff009210 */ /* 0x000fca00017fe4ff */
[----:B------:R-:W-:-:S05]  /*175d0*/  @!P1 IMAD.MOV.U32 R7, RZ, RZ, R0 ;  /* 0x000000ffff079224 */ /* 0x000fca00078e0000 */
[----:B------:R0:W-:Y:S02]  /*175e0*/  @!P1 LDGSTS.E.BYPASS.LTC128B.128 [R20+0xd400], desc[UR40][R6.64], !P0 ;  /* 0x0d40000006149fae */ /* 0x0001e4000c101d68 */
.L_x_15744:
[----:B------:R-:W-:-:S05]  /*175f0*/  VIADD R17, R17, 0xb0 ;  /* 0x000000b011117836 */ /* 0x000fca0000000000 */
        /* <DEDUP_REMOVED lines=9> */
.L_x_15573:
        /* <DEDUP_REMOVED lines=18> */
.L_x_15745:
[----:B------:R-:W-:Y:S05]  /*177b0*/  BSYNC B0 ;  /* 0x0000000000007941 */ /* 0x000fea0003800000 */
.L_x_15574:
[----:B------:R-:W2:Y:S01]  /*177c0*/  LDL R2, [R1+0x34] ;  /* 0x0000340001027983 */ /* 0x000ea20000100800 */
[----:B------:R-:W-:Y:S01]  /*177d0*/  BSSY B0, `(.L_x_15576) ;  /* 0x000010f000007945 */ /* 0x000fe20003800000 */
[----:B--2---:R-:W-:-:S13]  /*177e0*/  ISETP.GE.AND P0, PT, R2, 0x2, PT ;  /* 0x000000020200780c */ /* 0x004fda0003f06270 */
[----:B------:R-:W-:Y:S05]  /*177f0*/  @!P0 BRA `(.L_x_15577) ;  /* 0x0000001000308947 */ /* 0x000fea0003800000 */
[----:B------:R-:W2:Y:S01]  /*17800*/  S2R R3, SR_TID.X ;  /* 0x0000000000037919 */ /* 0x000ea20000002100 */
[----:B------:R-:W-:Y:S01]  /*17810*/  ULDC UR4, c[0x0][0x2f4] ;  /* 0x0000bd0000047ab9 */ /* 0x000fe20000000800 */
[----:B0-----:R-:W-:Y:S01]  /*17820*/  VIADD R7, R2, 0xfffffffe ;  /* 0xfffffffe02077836 */ /* 0x001fe20000000000 */
[----:B------:R-:W-:Y:S01]  /*17830*/  MOV R6, R25 ;  /* 0x0000001900067202 */ /* 0x000fe20000000f00 */
[----:B------:R0:W-:Y:S01]  /*17840*/  STL [R1+0x8], R26 ;  /* 0x0000081a01007387 */ /* 0x0001e20000100800 */
[----:B------:R-:W-:Y:S02]  /*17850*/  IMAD.MOV.U32 R17, RZ, RZ, R28 ;  /* 0x000000ffff117224 */ /* 0x000fe400078e001c */
[----:B--2---:R-:W-:-:S05]  /*17860*/  IMAD.SHL.U32 R3, R3, 0x8, RZ ;  /* 0x0000000803037824 */ /* 0x004fca00078e00ff */
[----:B------:R-:W-:-:S04]  /*17870*/  LOP3.LUT R3, R3, 0x38, RZ, 0xc0, !PT ;  /* 0x0000003803037812 */ /* 0x000fc800078ec0ff */
[----:B0-----:R-:W-:-:S13]  /*17880*/  ISETP.GE.AND P1, PT, R3, UR4, PT ;  /* 0x0000000403007c0c */ /* 0x001fda000bf26270 */
.L_x_15590:
[----:B------:R-:W2:Y:S01]  /*17890*/  LDL R11, [R1+0x1c] ;  /* 0x00001c00010b7983 */ /* 0x000ea20000100800 */
[----:B-1----:R-:W0:Y:S03]  /*178a0*/  LDC R0, c[0x0][0x430] ;  /* 0x00010c00ff007b82 */ /* 0x002e260000000800 */
        /* <DEDUP_REMOVED lines=13> */
[----:B------:R-:W-:Y:S01]  /*17980*/  ULDC.64 UR4, c[0x0][0x428] ;  /* 0x00010a0000047ab9 */ /* 0x000fe20000000a00 */
[----:B--2---:R-:W-:-:S05]  /*17990*/  IADD3 R4, R2, R4, R11 ;  /* 0x0000000402047210 */ /* 0x004fca0007ffe00b */
[----:B0-----:R-:W-:Y:S01]  /*179a0*/  @P0 IMAD.HI.U32 R5, R4, R5, RZ ;  /* 0x0000000504050227 */ /* 0x001fe200078e00ff */
[----:B------:R-:W-:-:S04]  /*179b0*/  MOV R2, R4 ;  /* 0x0000000400027202 */ /* 0x000fc80000000f00 */
        /* <DEDUP_REMOVED lines=15> */
[----:B------:R-:W-:Y:S02]  /*17ab0*/  SEL R28, RZ, 0x1, P0 ;  /* 0x00000001ff1c7807 */ /* 0x000fe40000000000 */
[----:B------:R-:W-:Y:S02]  /*17ac0*/  MOV R26, R7 ;  /* 0x00000007001a7202 */ /* 0x000fe40000000f00 */
[----:B------:R-:W-:Y:S02]  /*17ad0*/  SEL R25, R25, RZ, P0 ;  /* 0x000000ff19197207 */ /* 0x000fe40000000000 */
[----:B------:R-:W-:Y:S02]  /*17ae0*/  LOP3.LUT R28, R17, R28, RZ, 0x3c, !PT ;  /* 0x0000001c111c7212 */ /* 0x000fe400078e3cff */
[----:B--2---:R-:W-:Y:S01]  /*17af0*/  SHF.R.S32.HI R21, RZ, 0x1f, R4 ;  /* 0x0000001fff157819 */ /* 0x004fe20000011404 */
[----:B------:R-:W-:Y:S06]  /*17b00*/  @!P2 BRA `(.L_x_15578) ;  /* 0x000000000004a947 */ /* 0x000fec0003800000 */
[----:B------:R-:W-:Y:S01]  /*17b10*/  BPT.TRAP 0x1 ;  /* 0x000000040000795c */ /* 0x000fe20000300000 */
.L_x_15578:
[----:B------:R-:W-:Y:S01]  /*17b20*/  IMAD R5, R25, 0x8, R22 ;  /* 0x0000000819057824 */ /* 0x000fe200078e0216 */
[----:B------:R-:W-:Y:S01]  /*17b30*/  SHF.L.U32 R2, R28, 0x1f, RZ ;  /* 0x0000001f1c027819 */ /* 0x000fe200000006ff */
[----:B------:R-:W-:Y:S03]  /*17b40*/  BSSY B1, `(.L_x_15579) ;  /* 0x0000003000017945 */ /* 0x000fe60003800000 */
[----:B------:R-:W0:Y:S02]  /*17b50*/  SYNCS.PHASECHK.TRANS64.TRYWAIT P0, [R5+URZ+0x16840], R2 ;  /* 0x01684002050075a7 */ /* 0x000e24000800017f */
[----:B0-----:R-:W-:Y:S05]  /*17b60*/  @!P0 BRA `(.L_x_15580) ;  /* 0x0000005c001c8947 */ /* 0x001fea0003800000 */
.L_x_15746:
[----:B------:R-:W-:Y:S05]  /*17b70*/  BSYNC B1 ;  /* 0x0000000000017941 */ /* 0x000fea0003800000 */
.L_x_15579:
[----:B------:R-:W2:Y:S04]  /*17b80*/  LDL R3, [R1+0x4] ;  /* 0x0000040001037983 */ /* 0x000ea80000100800 */
[----:B------:R-:W3:Y:S01]  /*17b90*/  LDL R9, [R1+0x10] ;  /* 0x0000100001097983 */ /* 0x000ee20000100800 */
[----:B------:R-:W-:Y:S01]  /*17ba0*/  SHF.R.S32.HI R20, RZ, 0x1f, R0 ;  /* 0x0000001fff147819 */ /* 0x000fe20000011400 */
[----:B------:R-:W-:Y:S01]  /*17bb0*/  ULDC.64 UR4, c[0x0][0x300] ;  /* 0x0000c00000047ab9 */ /* 0x000fe20000000a00 */
[----:B------:R-:W1:Y:S03]  /*17bc0*/  S2R R8, SR_TID.X ;  /* 0x0000000000087919 */ /* 0x000e660000002100 */
[----:B------:R-:W-:-:S04]  /*17bd0*/  IMAD R7, R20, UR4, RZ ;  /* 0x0000000414077c24 */ /* 0x000fc8000f8e02ff */
[----:B------:R-:W-:Y:S01]  /*17be0*/  IMAD R7, R0, UR5, R7 ;  /* 0x0000000500077c24 */ /* 0x000fe2000f8e0207 */
[----:B-1----:R-:W-:-:S04]  /*17bf0*/  LOP3.LUT R8, R8, 0x7f, RZ, 0xc0, !PT ;  /* 0x0000007f08087812 */ /* 0x002fc800078ec0ff */
[----:B------:R-:W-:Y:S02]  /*17c00*/  SHF.L.U32 R11, R8, 0x3, RZ ;  /* 0x00000003080b7819 */ /* 0x000fe400000006ff */
        /* <DEDUP_REMOVED lines=10> */
[----:B------:R-:W0:Y:S01]  /*17cb0*/  S2R R9, SR_TID.X ;  /* 0x0000000000097919 */ /* 0x000e220000002100 */
[----:B------:R-:W-:-:S04]  /*17cc0*/  IMAD.WIDE.U32 R2, R18, UR4, R2 ;  /* 0x0000000412027c25 */ /* 0x000fc8000f8e0002 */
[----:B------:R-:W-:Y:S01]  /*17cd0*/  IMAD R7, R18, UR5, R7 ;  /* 0x0000000512077c24 */ /* 0x000fe2000f8e0207 */
[----:B------:R-:W-:-:S03]  /*17ce0*/  ULDC.64 UR4, c[0x0][0x2e8] ;  /* 0x0000ba0000047ab9 */ /* 0x000fc60000000a00 */
[----:B------:R-:W-:Y:S02]  /*17cf0*/  IMAD.IADD R7, R7, 0x1, R3 ;  /* 0x0000000107077824 */ /* 0x000fe400078e0203 */
[----:B0-----:R-:W-:-:S05]  /*17d00*/  IMAD.SHL.U32 R8, R9, 0x8, RZ ;  /* 0x0000000809087824 */ /* 0x001fca00078e00ff */
        /* <DEDUP_REMOVED lines=51> */
.L_x_15764:
        /* <DEDUP_REMOVED lines=8> */
.L_x_15582:
        /* <DEDUP_REMOVED lines=11> */
.L_x_15583:
[----:B------:R1:W-:Y:S01]  /*18170*/  SYNCS.ARRIVE.TRANS64.A1T0 RZ, [R5+URZ+0x16830], RZ ;  /* 0x016830ff05ff79a7 */ /* 0x0003e2000810003f */
[----:B------:R-:W-:Y:S05]  /*18180*/  @!P3 BRA `(.L_x_15584) ;  /* 0x000000000004b947 */ /* 0x000fea0003800000 */
[----:B------:R-:W-:Y:S01]  /*18190*/  BPT.TRAP 0x1 ;  /* 0x000000040000795c */ /* 0x000fe20000300000 */
.L_x_15584:
[----:B------:R-:W-:Y:S01]  /*181a0*/  SHF.L.U32 R2, R17, 0x1f, RZ ;  /* 0x0000001f11027819 */ /* 0x000fe200000006ff */
[----:B-1----:R-:W-:Y:S01]  /*181b0*/  IMAD R5, R6, 0x8, R22 ;  /* 0x0000000806057824 */ /* 0x002fe200078e0216 */
[----:B------:R-:W-:Y:S03]  /*181c0*/  BSSY B1, `(.L_x_15585) ;  /* 0x0000003000017945 */ /* 0x000fe60003800000 */
[----:B------:R-:W1:Y:S02]  /*181d0*/  SYNCS.PHASECHK.TRANS64.TRYWAIT P0, [R5+URZ+0x16860], R2 ;  /* 0x01686002050075a7 */ /* 0x000e64000800017f */
[----:B-1----:R-:W-:Y:S05]  /*181e0*/  @!P0 BRA `(.L_x_15586) ;  /* 0x0000005c00cc8947 */ /* 0x002fea0003800000 */
.L_x_15765:
[----:B------:R-:W-:Y:S05]  /*181f0*/  BSYNC B1 ;  /* 0x0000000000017941 */ /* 0x000fea0003800000 */
.L_x_15585:
[----:B------:R-:W2:Y:S04]  /*18200*/  LDL R11, [R1+0x18] ;  /* 0x00001800010b7983 */ /* 0x000ea80000100800 */
[----:B------:R-:W2:Y:S01]  /*18210*/  LDL.LU R8, [R1+0x8] ;  /* 0x0000080001087983 */ /* 0x000ea20000300800 */
[----:B------:R-:W0:Y:S01]  /*18220*/  S2R R12, SR_TID.X ;  /* 0x00000000000c7919 */ /* 0x000e220000002100 */
[----:B------:R-:W-:Y:S01]  /*18230*/  UMOV UR4, 0xffffffff ;  /* 0xffffffff00047882 */ /* 0x000fe20000000000 */
[C---:B0-----:R-:W-:Y:S01]  /*18240*/  IMAD.SHL.U32 R9, R12.reuse, 0x8, RZ ;  /* 0x000000080c097824 */ /* 0x041fe200078e00ff */
[----:B------:R-:W-:-:S04]  /*18250*/  LOP3.LUT R3, R12, 0x7f, RZ, 0xc0, !PT ;  /* 0x0000007f0c037812 */ /* 0x000fc800078ec0ff */
[----:B------:R-:W-:Y:S02]  /*18260*/  LOP3.LUT R9, R9, 0x1f8, RZ, 0xc0, !PT ;  /* 0x000001f809097812 */ /* 0x000fe400078ec0ff */
[----:B------:R-:W-:Y:S02]  /*18270*/  SHF.L.U32 R10, R3, 0x3, RZ ;  /* 0x00000003030a7819 */ /* 0x000fe400000006ff */
        /* <DEDUP_REMOVED lines=53> */
.L_x_15783:
        /* <DEDUP_REMOVED lines=28> */
.L_x_15588:
        /* <DEDUP_REMOVED lines=8> */
[----:B------:R-:W-:Y:S02]  /*18810*/  MOV R24, R0 ;  /* 0x0000000000187202 */ /* 0x000fe40000000f00 */
[----:B--2---:R-:W-:-:S13]  /*18820*/  ISETP.NE.AND P3, PT, R2, 0x3, PT ;  /* 0x000000030200780c */ /* 0x004fda0003f65270 */
[----:B------:R-:W-:Y:S05]  /*18830*/  @!P3 BRA `(.L_x_15589) ;  /* 0x000000000004b947 */ /* 0x000fea0003800000 */
[----:B------:R-:W-:Y:S01]  /*18840*/  BPT.TRAP 0x1 ;  /* 0x000000040000795c */ /* 0x000fe20000300000 */
.L_x_15589:
[----:B------:R2:W-:Y:S01]  /*18850*/  STL [R1+0x8], R26 ;  /* 0x0000081a01007387 */ /* 0x0005e20000100800 */
[C---:B------:R-:W-:Y:S01]  /*18860*/  ISETP.GT.AND P0, PT, R26.reuse, RZ, PT ;  /* 0x000000ff1a00720c */ /* 0x040fe20003f04270 */
[----:B------:R2:W-:Y:S01]  /*18870*/  SYNCS.ARRIVE.TRANS64.A1T0 RZ, [R5+URZ+0x16850], RZ ;  /* 0x016850ff05ff79a7 */ /* 0x0005e2000810003f */
[----:B------:R-:W-:Y:S02]  /*18880*/  VIADD R7, R26, 0xffffffff ;  /* 0xffffffff1a077836 */ /* 0x000fe40000000000 */
[----:B------:R-:W-:Y:S02]  /*18890*/  IMAD.MOV.U32 R6, RZ, RZ, R25 ;  /* 0x000000ffff067224 */ /* 0x000fe400078e0019 */
[----:B------:R-:W-:-:S07]  /*188a0*/  IMAD.MOV.U32 R17, RZ, RZ, R28 ;  /* 0x000000ffff117224 */ /* 0x000fce00078e001c */
[----:B--2---:R-:W-:Y:S05]  /*188b0*/  @P0 BRA `(.L_x_15590) ;  /* 0xffffffec00f40947 */ /* 0x004fea000383ffff */
.L_x_15577:
[----:B------:R-:W-:Y:S05]  /*188c0*/  BSYNC B0 ;  /* 0x0000000000007941 */ /* 0x000fea0003800000 */
.L_x_15576:
        /* <DEDUP_REMOVED lines=17> */
.L_x_15592:
[----:B------:R-:W-:Y:S05]  /*189e0*/  BSYNC B0 ;  /* 0x0000000000007941 */ /* 0x000fea0003800000 */
.L_x_15591:
[----:B------:R-:W2:Y:S02]  /*189f0*/  LDL R0, [R1+0x54] ;  /* 0x0000540001007983 */ /* 0x000ea40000100800 */
[----:B--2---:R-:W-:-:S13]  /*18a00*/  ISETP.NE.AND P0, PT, R0, 0x3, PT ;  /* 0x000000030000780c */ /* 0x004fda0003f05270 */
[----:B------:R-:W-:Y:S05]  /*18a10*/  @!P0 BRA `(.L_x_15593) ;  /* 0x0000000000048947 */ /* 0x000fea0003800000 */
[----:B------:R-:W-:Y:S01]  /*18a20*/  BPT.TRAP 0x1 ;  /* 0x000000040000795c */ /* 0x000fe20000300000 */
.L_x_15593:
[----:B------:R-:W0:Y:S01]  /*18a30*/  LDL.LU R2, [R1+0x18] ;  /* 0x0000180001027983 */ /* 0x000e220000300800 */
[----:B------:R-:W-:Y:S01]  /*18a40*/  LEA R0, R25, R22, 0x3 ;  /* 0x0000001619007211 */ /* 0x000fe200078e18ff */
[----:B------:R-:W-:Y:S01]  /*18a50*/  BSSY B0, `(.L_x_15594) ;  /* 0x0000005000007945 */ /* 0x000fe20003800000 */
[----:B------:R-:W-:-:S04]  /*18a60*/  SHF.L.U32 R3, R28, 0x1f, RZ ;  /* 0x0000001f1c037819 */ /* 0x000fc800000006ff */
[----:B------:R-:W1:Y:S01]  /*18a70*/  SYNCS.PHASECHK.TRANS64.TRYWAIT P0, [R0+URZ+0x16860], R3 ;  /* 0x01686003000075a7 */ /* 0x000e62000800017f */
[----:B0-----:R-:W-:Y:S01]  /*18a80*/  IMAD R6, R26, -0x80, R2 ;  /* 0xffffff801a067824 */ /* 0x001fe200078e0202 */
[----:B-1----:R-:W-:Y:S06]  /*18a90*/  @!P0 BRA `(.L_x_15595) ;  /* 0x0000005c00fc8947 */ /* 0x002fec0003800000 */
.L_x_15784:
[----:B------:R-:W-:Y:S05]  /*18aa0*/  BSYNC B0 ;  /* 0x0000000000007941 */ /* 0x000fea0003800000 */
.L_x_15594:
        /* <DEDUP_REMOVED lines=15> */
[----:B------:R-:W-:Y:S01]  /*18ba0*/  LEA R4, R4, R22, 0x1 ;  /* 0x0000001604047211 */ /* 0x000fe200078e08ff */
        /* <DEDUP_REMOVED lines=48> */
.L_x_15802:
        /* <DEDUP_REMOVED lines=9> */
.L_x_15597:
        /* <DEDUP_REMOVED lines=11> */
.L_x_15598:
[----:B------:R0:W-:Y:S01]  /*18ff0*/  SYNCS.ARRIVE.TRANS64.A1T0 RZ, [R0+URZ+0x16850], RZ ;  /* 0x016850ff00ff79a7 */ /* 0x0001e2000810003f */
[----:B------:R-:W-:-:S04]  /*19000*/  IADD3 R25, R25, 0x1, RZ ;  /* 0x0000000119197810 */ /* 0x000fc80007ffe0ff */
[----:B------:R-:W-:-:S04]  /*19010*/  ISETP.NE.AND P0, PT, R25, 0x2, PT ;  /* 0x000000021900780c */ /* 0x000fc80003f05270 */
[----:B------:R-:W-:Y:S02]  /*19020*/  SEL R3, RZ, 0x1, P0 ;  /* 0x00000001ff037807 */ /* 0x000fe40000000000 */
[----:B------:R-:W-:Y:S02]  /*19030*/  SEL R25, R25, RZ, P0 ;  /* 0x000000ff19197207 */ /* 0x000fe40000000000 */
[----:B0-----:R-:W-:-:S07]  /*19040*/  LOP3.LUT R28, R28, R3, RZ, 0x3c, !PT ;  /* 0x000000031c1c7212 */ /* 0x001fce00078e3cff */
.L_x_15557:
[----:B------:R-:W-:Y:S05]  /*19050*/  BSYNC B7 ;  /* 0x0000000000077941 */ /* 0x000fea0003800000 */
.L_x_15555:
        /* <DEDUP_REMOVED lines=12> */
.L_x_15599:
        /* <DEDUP_REMOVED lines=15> */
[----:B------:R-:W-:Y:S01]  /*19210*/  ISETP.GE.U32.AND P5, PT, R7, 0x10, PT ;  /* 0x000000100700780c */ /* 0x000fe20003fa6070 */
[----:B------:R-:W-:Y:S01]  /*19220*/  SHFL.IDX PT, R16, R16, 0x1, 0x1f ;  /* 0x00201f0010107f89 */ /* 0x000fe200000e0000 */
[----:B0-----:R-:W-:Y:S01]  /*19230*/  IMAD.MOV.U32 R2, RZ, RZ, RZ ;  /* 0x000000ffff027224 */ /* 0x001fe200078e00ff */
        /* <DEDUP_REMOVED lines=18> */
.L_x_15812:
[----:B------:R-:W-:Y:S02]  /*19360*/  ULDC UR4, c[0x0][0xc38] ;  /* 0x00030e0000047ab9 */ /* 0x000fe40000000800 */
[----:B------:R-:W-:-:S04]  /*19370*/  IMAD.U32 R4, RZ, RZ, UR4 ;  /* 0x00000004ff047e24 */ /* 0x000fc8000f8e00ff */
[----:B--2---:R-:W-:-:S04]  /*19380*/  IMAD R5, R14, R4, RZ ;  /* 0x000000040e057224 */ /* 0x004fc800078e02ff */
[----:B------:R-:W-:-:S05]  /*19390*/  IMAD.IADD R16, R16, 0x1, R5 ;  /* 0x0000000110107824 */ /* 0x000fca00078e0205 */
[----:B------:R-:W-:-:S13]  /*193a0*/  ISETP.GT.AND P6, PT, R16, R0, PT ;  /* 0x000000001000720c */ /* 0x000fda0003fc4270 */
[----:B------:R-:W-:Y:S05]  /*193b0*/  @P6 BRA `(.L_x_15602) ;  /* 0x00000000009c6947 */ /* 0x000fea0003800000 */
.L_x_15607:
[----:B------:R-:W2:Y:S01]  /*193c0*/  LDC R4, c[0x0][0xc3c] ;  /* 0x00030f00ff047b82 */ /* 0x000ea20000000800 */
[----:B------:R-:W-:-:S04]  /*193d0*/  IADD3 R19, R19, 0x1f, RZ ;  /* 0x0000001f13137810 */ /* 0x000fc80007ffe0ff */
        /* <DEDUP_REMOVED lines=9> */
[----:B0-----:R-:W0:Y:S02]  /*19470*/  LDC.64 R2, c[0x0][0xc80] ;  /* 0x00032000ff027b82 */ /* 0x001e240000000a00 */
[----:B0-----:R-:W-:-:S06]  /*19480*/  IMAD.WIDE R2, R5, 0x4, R2 ;  /* 0x0000000405027825 */ /* 0x001fcc00078e0202 */
[----:B------:R2:W5:Y:S02]  /*19490*/  LDG.E R2, desc[UR40][R2.64] ;  /* 0x0000002802027981 */ /* 0x000564000c1e1900 */
.L_x_15605:
[----:B------:R-:W-:Y:S05]  /*194a0*/  BSYNC B0 ;  /* 0x0000000000007941 */ /* 0x000fea0003800000 */
.L_x_15604:
[----:B------:R-:W-:-:S03]  /*194b0*/  UMOV UR4, 0xffffffff ;  /* 0xffffffff00047882 */ /* 0x000fc60000000000 */
[----:B------:R-:W-:Y:S05]  /*194c0*/  BRA.DIV UR4, `(.L_x_15606) ;  /* 0x0000006204e87947 */ /* 0x000fea000b800000 */
[----:B-----5:R-:W3:Y:S02]  /*194d0*/  SHFL.UP PT, R14, R2, 0x1, RZ ;  /* 0x04200000020e7989 */ /* 0x020ee400000e00ff */
[----:B---3--:R-:W-:-:S05]  /*194e0*/  SEL R13, R14, RZ, P1 ;  /* 0x000000ff0e0d7207 */ /* 0x008fca0000800000 */
[----:B------:R-:W-:-:S05]  /*194f0*/  IMAD.IADD R13, R2, 0x1, R13 ;  /* 0x00000001020d7824 */ /* 0x000fca00078e020d */
[----:B------:R-:W3:Y:S02]  /*19500*/  SHFL.UP PT, R14, R13, 0x2, RZ ;  /* 0x044000000d0e7989 */ /* 0x000ee400000e00ff */
[----:B---3--:R-:W-:-:S04]  /*19510*/  SEL R14, R14, RZ, P2 ;  /* 0x000000ff0e0e7207 */ /* 0x008fc80001000000 */
[----:B0-2---:R-:W-:-:S05]  /*19520*/  IADD3 R3, R13, R14, RZ ;  /* 0x0000000e0d037210 */ /* 0x005fca0007ffe0ff */
        /* <DEDUP_REMOVED lines=10> */
.L_x_15820:
[----:B------:R-:W-:Y:S02]  /*195d0*/  ULDC UR4, c[0x0][0xc38] ;  /* 0x00030e0000047ab9 */ /* 0x000fe40000000800 */
[----:B------:R-:W-:-:S05]  /*195e0*/  MOV R4, UR4 ;  /* 0x0000000400047c02 */ /* 0x000fca0008000f00 */
[----:B--2---:R-:W-:-:S04]  /*195f0*/  IMAD R5, R14, R4, RZ ;  /* 0x000000040e057224 */ /* 0x004fc800078e02ff */
[----:B------:R-:W-:-:S05]  /*19600*/  IMAD.IADD R16, R5, 0x1, R16 ;  /* 0x0000000105107824 */ /* 0x000fca00078e0210 */
[----:B------:R-:W-:-:S13]  /*19610*/  ISETP.GT.AND P6, PT, R16, R0, PT ;  /* 0x000000001000720c */ /* 0x000fda0003fc4270 */
[----:B------:R-:W-:Y:S05]  /*19620*/  @!P6 BRA `(.L_x_15607) ;  /* 0xfffffffc0064e947 */ /* 0x000fea000383ffff */
.L_x_15602:
        /* <DEDUP_REMOVED lines=8> */
.L_x_15824:
[----:B------:R-:W-:Y:S01]  /*196b0*/  ISETP.NE.AND P0, PT, R5, RZ, PT ;  /* 0x000000ff0500720c */ /* 0x000fe20003f05270 */
[----:B------:R-:W-:-:S12]  /*196c0*/  IMAD.MOV.U32 R5, RZ, RZ, RZ ;  /* 0x000000ffff057224 */ /* 0x000fd800078e00ff */
[----:B------:R-:W-:Y:S05]  /*196d0*/  @!P0 BRA `(.L_x_15609) ;  /* 0x0000000000108947 */ /* 0x000fea0003800000 */
[----:B------:R-:W-:Y:S01]  /*196e0*/  UMOV UR4, 0xffffffff ;  /* 0xffffffff00047882 */ /* 0x000fe20000000000 */
[----:B------:R-:W-:Y:S02]  /*196f0*/  IADD3 R12, R6, -0x1, RZ ;  /* 0xffffffff060c7810 */ /* 0x000fe40007ffe0ff */
[----:B------:R-:W-:Y:S05]  /*19700*/  BRA.DIV UR4, `(.L_x_15610) ;  /* 0x00000066045c7947 */ /* 0x000fea000b800000 */
[----:B------:R4:W0:Y:S02]  /*19710*/  SHFL.IDX PT, R5, R3, R12, 0x1f ;  /* 0x00001f0c03057589 */ /* 0x00082400000e0000 */
.L_x_15609:
[----:B0-2-4-:R-:W0:Y:S01]  /*19720*/  LDC.64 R2, c[0x0][0xc90] ;  /* 0x00032400ff027b82 */ /* 0x015e220000000a00 */
[----:B------:R-:W-:-:S04]  /*19730*/  IMAD.IADD R19, R6, 0x1, R19 ;  /* 0x0000000106137824 */ /* 0x000fc800078e0213 */
[----:B0-----:R-:W-:-:S05]  /*19740*/  IMAD.WIDE R2, R19, 0x4, R2 ;  /* 0x0000000413027825 */ /* 0x001fca00078e0202 */
[----:B------:R0:W3:Y:S01]  /*19750*/  LDG.E R7, desc[UR40][R2.64] ;  /* 0x0000002802077981 */ /* 0x0000e2000c1e1900 */
[----:B------:R-:W-:Y:S01]  /*19760*/  IMAD R16, R5, R4, R16 ;  /* 0x0000000405107224 */ /* 0x000fe200078e0210 */
[----:B0-----:R-:W-:Y:S01]  /*19770*/  MOV R2, RZ ;  /* 0x000000ff00027202 */ /* 0x001fe20000000f00 */
[----:B---3--:R-:W-:-:S05]  /*19780*/  IMAD R6, R17, R7, RZ ;  /* 0x0000000711067224 */ /* 0x008fca00078e02ff */
        /* <DEDUP_REMOVED lines=34> */
[----:B0-----:R-:W-:-:S06]  /*199b0*/  IADD3 R9, R8, 0xffffffe, RZ ;  /* 0x0ffffffe08097810 */ /* 0x001fcc0007ffe0ff */
        /* <DEDUP_REMOVED lines=21> */
[----:B------:R-:W-:-:S05]  /*19b10*/  LOP3.LUT R2, RZ, R2, RZ, 0x33, !PT ;  /* 0x00000002ff027212 */ /* 0x000fca00078e33ff */
[----:B------:R-:W-:Y:S01]  /*19b20*/  IMAD.IADD R17, R17, 0x1, R2 ;  /* 0x0000000111117824 */ /* 0x000fe200078e0202 */
[----:B------:R-:W-:Y:S06]  /*19b30*/  BRA `(.L_x_15611) ;  /* 0x00000000001c7947 */ /* 0x000fec0003800000 */
.L_x_15603:
[----:B------:R-:W-:Y:S01]  /*19b40*/  UMOV UR4, URZ ;  /* 0x0000003f00047c82 */ /* 0x000fe20008000000 */
[----:B------:R-:W-:Y:S01]  /*19b50*/  UMOV UR5, URZ ;  /* 0x0000003f00057c82 */ /* 0x000fe20008000000 */
[----:B------:R-:W-:Y:S01]  /*19b60*/  ULDC UR6, c[0x0][0xc3c] ;  /* 0x00030f0000067ab9 */ /* 0x000fe20000000800 */
[----:B------:R-:W-:Y:S01]  /*19b70*/  MOV R16, R0 ;  /* 0x0000000000107202 */ /* 0x000fe20000000f00 */
[----:B------:R-:W-:Y:S02]  /*19b80*/  IMAD.U32 R17, RZ, RZ, UR4 ;  /* 0x00000004ff117e24 */ /* 0x000fe4000f8e00ff */
[----:B------:R-:W-:Y:S02]  /*19b90*/  IMAD.U32 R18, RZ, RZ, UR5 ;  /* 0x00000005ff127e24 */ /* 0x000fe4000f8e00ff */
[----:B------:R-:W-:-:S07]  /*19ba0*/  IMAD.U32 R19, RZ, RZ, UR6 ;  /* 0x00000006ff137e24 */ /* 0x000fce000f8e00ff */
.L_x_15611:
        /* <DEDUP_REMOVED lines=10> */
.L_x_15600:
[----:B------:R-:W-:Y:S02]  /*19c50*/  ULDC UR4, c[0x0][0xc3c] ;  /* 0x00030f0000047ab9 */ /* 0x000fe40000000800 */
[----:B--2---:R-:W-:-:S13]  /*19c60*/  ISETP.GE.AND P0, PT, R19, UR4, PT ;  /* 0x0000000413007c0c */ /* 0x004fda000bf06270 */
[----:B------:R-:W-:Y:S05]  /*19c70*/  @!P0 BRA `(.L_x_15612) ;  /* 0xffffffa400008947 */ /* 0x000fea000383ffff */
[----:B------:R-:W-:Y:S05]  /*19c80*/  BSYNC B8 ;  /* 0x0000000000087941 */ /* 0x000fea0003800000 */
.L_x_15519:
[----:B--2---:R-:W2:Y:S01]  /*19c90*/  LDL.LU R0, [R1+0x44] ;  /* 0x0000440001007983 */ /* 0x004ea20000300800 */
        /* <DEDUP_REMOVED lines=11> */
.L_x_15827:
[----:B------:R-:W-:Y:S05]  /*19d50*/  BSYNC B0 ;  /* 0x0000000000007941 */ /* 0x000fea0003800000 */
.L_x_15613:
[----:B------:R-:W-:-:S03]  /*19d60*/  UMOV UR4, 0xffffffff ;  /* 0xffffffff00047882 */ /* 0x000fc60000000000 */
[----:B------:R-:W-:Y:S05]  /*19d70*/  BRA.DIV UR4, `(.L_x_15615) ;  /* 0x0000005e04fc7947 */ /* 0x000fea000b800000 */
[----:B0-----:R-:W0:Y:S02]  /*19d80*/  S2R R0, SR_TID.X ;  /* 0x0000000000007919 */ /* 0x001e240000002100 */
[----:B0-----:R-:W-:-:S04]  /*19d90*/  SHF.R.U32.HI R0, RZ, 0x5, R0 ;  /* 0x00000005ff007819 */ /* 0x001fc80000011600 */
[----:B------:R-:W-:-:S05]  /*19da0*/  LOP3.LUT R0, R0, 0x3, RZ, 0xc0, !PT ;  /* 0x0000000300007812 */ /* 0x000fca00078ec0ff */
[----:B------:R0:W2:Y:S02]  /*19db0*/  SHFL.IDX PT, R14, R0, RZ, 0x1f ;  /* 0x00001fff000e7589 */ /* 0x0000a400000e0000 */
.L_x_15830:
[----:B--2---:R-:W-:-:S13]  /*19dc0*/  ISETP.NE.AND P0, PT, R14, RZ, PT ;  /* 0x000000ff0e00720c */ /* 0x004fda0003f05270 */
[----:B------:R-:W-:Y:S05]  /*19dd0*/  @P0 BRA `(.L_x_15364) ;  /* 0x0000000000880947 */ /* 0x000fea0003800000 */
[----:B------:R-:W-:-:S03]  /*19de0*/  UMOV UR4, 0xffffffff ;  /* 0xffffffff00047882 */ /* 0x000fc60000000000 */
[----:B------:R-:W-:Y:S05]  /*19df0*/  BRA.DIV UR4, `(.L_x_15616) ;  /* 0x0000006204107947 */ /* 0x000fea000b800000 */
[----:B------:R-:W-:-:S13]  /*19e00*/  ELECT P6, URZ, PT ;  /* 0x00000000003f782f */ /* 0x000fda00038c0000 */
.L_x_15833:
[----:B------:R-:W-:Y:S05]  /*19e10*/  @!P6 BRA `(.L_x_15364) ;  /* 0x000000000078e947 */ /* 0x000fea0003800000 */
[----:B0-----:R-:W2:Y:S02]  /*19e20*/  LDL.LU R0, [R1+0x30] ;  /* 0x0000300001007983 */ /* 0x001ea40000300800 */
[----:B--2---:R-:W-:-:S04]  /*19e30*/  LOP3.LUT R0, R0, 0x2, RZ, 0xfc, !PT ;  /* 0x0000000200007812 */ /* 0x004fc800078efcff */
[----:B------:R-:W-:-:S13]  /*19e40*/  ISETP.NE.AND P0, PT, R0, 0x3, PT ;  /* 0x000000030000780c */ /* 0x000fda0003f05270 */
[----:B------:R-:W-:Y:S05]  /*19e50*/  @!P0 BRA `(.L_x_15617) ;  /* 0x0000000000048947 */ /* 0x000fea0003800000 */
[----:B------:R-:W-:Y:S01]  /*19e60*/  BPT.TRAP 0x1 ;  /* 0x000000040000795c */ /* 0x000fe20000300000 */
.L_x_15617:
[C---:B------:R-:W-:Y:S01]  /*19e70*/  IMAD R5, R25.reuse, 0x8, R4 ;  /* 0x0000000819057824 */ /* 0x040fe200078e0204 */
[----:B------:R-:W-:Y:S01]  /*19e80*/  SHF.L.U32 R0, R28, 0x1f, RZ ;  /* 0x0000001f1c007819 */ /* 0x000fe200000006ff */
[----:B------:R-:W-:-:S03]  /*19e90*/  VIADD R25, R25, 0x1 ;  /* 0x0000000119197836 */ /* 0x000fc60000000000 */
[----:B------:R-:W0:Y:S02]  /*19ea0*/  SYNCS.PHASECHK.TRANS64.TRYWAIT P1, [R5+URZ+0x16840], R0 ;  /* 0x01684000050075a7 */ /* 0x000e24000802017f */
[----:B------:R-:W-:-:S04]  /*19eb0*/  ISETP.NE.AND P2, PT, R25, 0x2, PT ;  /* 0x000000021900780c */ /* 0x000fc80003f45270 */
[----:B------:R-:W-:Y:S01]  /*19ec0*/  SEL R3, RZ, 0x1, P2 ;  /* 0x00000001ff037807 */ /* 0x000fe20001000000 */
[----:B0-----:R-:W-:Y:S08]  /*19ed0*/  @!P1 BRA `(.L_x_15618) ;  /* 0x0000005c00f89947 */ /* 0x001ff00003800000 */
.L_x_15834:
[----:B------:R-:W-:Y:S02]  /*19ee0*/  SEL R25, R25, RZ, P2 ;  /* 0x000000ff19197207 */ /* 0x000fe40001000000 */
[----:B------:R-:W-:Y:S01]  /*19ef0*/  LOP3.LUT R2, R28, R3, RZ, 0x3c, !PT ;  /* 0x000000031c027212 */ /* 0x000fe200078e3cff */
[----:B------:R-:W-:Y:S06]  /*19f00*/  @!P0 BRA `(.L_x_15619) ;  /* 0x0000000000048947 */ /* 0x000fec0003800000 */
[----:B------:R-:W-:Y:S01]  /*19f10*/  BPT.TRAP 0x1 ;  /* 0x000000040000795c */ /* 0x000fe20000300000 */
.L_x_15619:
[----:B------:R-:W-:Y:S02]  /*19f20*/  LEA R25, R25, R4, 0x3 ;  /* 0x0000000419197211 */ /* 0x000fe400078e18ff */
[----:B------:R-:W-:-:S04]  /*19f30*/  SHF.L.U32 R2, R2, 0x1f, RZ ;  /* 0x0000001f02027819 */ /* 0x000fc800000006ff */
[----:B------:R-:W2:Y:S02]  /*19f40*/  SYNCS.PHASECHK.TRANS64.TRYWAIT P1, [R25+URZ+0x16840], R2 ;  /* 0x01684002190075a7 */ /* 0x000ea4000802017f */
[----:B--2---:R-:W-:Y:S05]  /*19f50*/  @!P1 BRA `(.L_x_15620) ;  /* 0x0000005c00ec9947 */ /* 0x004fea0003800000 */
.L_x_15835:
[----:B------:R-:W-:Y:S05]  /*19f60*/  @!P0 BRA `(.L_x_15621) ;  /* 0x0000000000048947 */ /* 0x000fea0003800000 */
[----:B------:R-:W-:Y:S01]  /*19f70*/  BPT.TRAP 0x1 ;  /* 0x000000040000795c */ /* 0x000fe20000300000 */
.L_x_15621:
[----:B------:R-:W4:Y:S02]  /*19f80*/  SYNCS.PHASECHK.TRANS64.TRYWAIT P1, [R5+URZ+0x16860], R0 ;  /* 0x01686000050075a7 */ /* 0x000f24000802017f */
[----:B----4-:R-:W-:Y:S05]  /*19f90*/  @!P1 BRA `(.L_x_15622) ;  /* 0x0000005c00f09947 */ /* 0x010fea0003800000 */
.L_x_15836:
[----:B------:R-:W-:Y:S05]  /*19fa0*/  @!P0 BRA `(.L_x_15623) ;  /* 0x0000000000048947 */ /* 0x000fea0003800000 */
[----:B------:R-:W-:Y:S01]  /*19fb0*/  BPT.TRAP 0x1 ;  /* 0x000000040000795c */ /* 0x000fe20000300000 */
.L_x_15623:
[----:B------:R0:W0:Y:S02]  /*19fc0*/  SYNCS.PHASECHK.TRANS64.TRYWAIT P0, [R25+URZ+0x16860], R2 ;  /* 0x01686002190075a7 */ /* 0x000024000800017f */
[----:B0-----:R-:W-:Y:S05]  /*19fd0*/  @!P0 NANOSLEEP.SYNCS 0x989680 ;  /* 0x009896800000895d */ /* 0x001fea0003900000 */
[----:B------:R-:W0:Y:S02]  /*19fe0*/  @!P0 SYNCS.PHASECHK.TRANS64 P0, [R25+URZ+0x16860], R2 ;  /* 0x01686002190085a7 */ /* 0x000e24000800007f */
[----:B0-----:R-:W-:Y:S05]  /*19ff0*/  @!P0 BRA `(.L_x_15623) ;  /* 0xfffffffc00f08947 */ /* 0x001fea000383ffff */
.L_x_15364:
[----:B------:R-:W-:Y:S05]  /*1a000*/  BSYNC B9 ;  /* 0x0000000000097941 */ /* 0x000fea0003800000 */
.L_x_15361:
[----:B------:R-:W-:Y:S05]  /*1a010*/  EXIT ;  /* 0x000000000000794d */ /* 0x000fea0003800000 */
.L_x_15382:
[----:B0-----:R0:W1:Y:S02]  /*1a020*/  SYNCS.PHASECHK.TRANS64.TRYWAIT P6, [R69+URZ+0x16890], R77 ;  /* 0x0168904d450075a7 */ /* 0x00106400080c017f */
[----:B-1----:R-:W-:Y:S05]  /*1a030*/  @!P6 NANOSLEEP.SYNCS 0x989680 ;  /* 0x009896800000e95d */ /* 0x002fea0003900000 */
[----:B------:R-:W1:Y:S02]  /*1a040*/  @!P6 SYNCS.PHASECHK.TRANS64 P6, [R69+URZ+0x16890], R77 ;  /* 0x0168904d4500e5a7 */ /* 0x000e6400080c007f */
[----:B-1----:R-:W-:Y:S05]  /*1a050*/  @!P6 BRA `(.L_x_15382) ;  /* 0xfffffffc00f0e947 */ /* 0x002fea000383ffff */
[----:B------:R-:W-:Y:S05]  /*1a060*/  BRA `(.L_x_15624) ;  /* 0xfffffe8800b47947 */ /* 0x000fea000383ffff */
.L_x_15383:
        /* <DEDUP_REMOVED lines=8> */
.L_x_15626:
[----:B------:R-:W-:Y:S05]  /*1a0f0*/  BSYNC B1 ;  /* 0x0000000000017941 */ /* 0x000fea0003800000 */
.L_x_15625:
        /* <DEDUP_REMOVED lines=8> */
.L_x_15627:
[----:B------:R-:W-:Y:S05]  /*1a180*/  BRA `(.L_x_15628) ;  /* 0xfffffe8800807947 */ /* 0x000fea000383ffff */
.L_x_15392:
        /* <DEDUP_REMOVED lines=8> */
.L_x_15630:
[----:B------:R-:W-:Y:S05]  /*1a210*/  BSYNC B1 ;  /* 0x0000000000017941 */ /* 0x000fea0003800000 */
.L_x_15629:
        /* <DEDUP_REMOVED lines=8> */
.L_x_15631:
[----:B------:R-:W-:Y:S05]  /*1a2a0*/  BRA `(.L_x_15632) ;  /* 0xfffffe8c00f07947 */ /* 0x000fea000383ffff */
.L_x_15404:
[----:B--2---:R2:W3:Y:S02]  /*1a2b0*/  SYNCS.PHASECHK.TRANS64.TRYWAIT P4, [R69+URZ+0x16890], R77 ;  /* 0x0168904d450075a7 */ /* 0x0044e4000808017f */
[----:B---3--:R-:W-:Y:S05]  /*1a2c0*/  @!P4 NANOSLEEP.SYNCS 0x989680 ;  /* 0x009896800000c95d */ /* 0x008fea0003900000 */
[----:B------:R-:W3:Y:S02]  /*1a2d0*/  @!P4 SYNCS.PHASECHK.TRANS64 P4, [R69+URZ+0x16890], R77 ;  /* 0x0168904d4500c5a7 */ /* 0x000ee4000808007f */
[----:B---3--:R-:W-:Y:S05]  /*1a2e0*/  @!P4 BRA `(.L_x_15404) ;  /* 0xfffffffc00f0c947 */ /* 0x008fea000383ffff */
[----:B------:R-:W-:Y:S05]  /*1a2f0*/  BRA `(.L_x_15633) ;  /* 0xfffffe9800e07947 */ /* 0x000fea000383ffff */
.L_x_15405:
[----:B------:R-:W-:Y:S01]  /*1a300*/  BSSY B1, `(.L_x_15634) ;  /* 0x0000008000017945 */ /* 0x000fe20003800000 */
[----:B0-----:R-:W-:Y:S01]  /*1a310*/  IMAD.MOV.U32 R13, RZ, RZ, R86 ;  /* 0x000000ffff0d7224 */ /* 0x001fe200078e0056 */
[----:B------:R-:W-:Y:S01]  /*1a320*/  MOV R12, RZ ;  /* 0x000000ff000c7202 */ /* 0x000fe20000000f00 */
[----:B------:R-:W-:Y:S02]  /*1a330*/  IMAD.MOV.U32 R11, RZ, RZ, 0x1c1f ;  /* 0x00001c1fff0b7424 */ /* 0x000fe400078e00ff */
[----:B------:R-:W-:-:S07]  /*1a340*/  IMAD.MOV.U32 R15, RZ, RZ, -0x1 ;  /* 0xffffffffff0f7424 */ /* 0x000fce00078e00ff */
[----:B--2---:R-:W-:Y:S05]  /*1a350*/  WARPSYNC.COLLECTIVE R15, `(.L_x_15635) ;  /* 0x000000000f087348 */ /* 0x004fea0003c00000 */
[----:B------:R0:W1:Y:S02]  /*1a360*/  SHFL.IDX P6, R14, R13, R12, R11 ;  /* 0x0000000c0d0e7389 */ /* 0x00006400000c000b */
[----:B012---:R-:W-:Y:S01]  /*1a370*/  ENDCOLLECTIVE ;  /* 0x000000000000791b */ /* 0x007fe20003800000 */
.L_x_15635:
[----:B------:R-:W-:Y:S05]  /*1a380*/  BSYNC B1 ;  /* 0x0000000000017941 */ /* 0x000fea0003800000 */
.L_x_15634:
        /* <DEDUP_REMOVED lines=8> */
.L_x_15636:
[----:B------:R-:W-:Y:S01]  /*1a410*/  MOV R80, R14 ;  /* 0x0000000e00507202 */ /* 0x000fe20000000f00 */
[----:B------:R-:W-:Y:S06]  /*1a420*/  BRA `(.L_x_15637) ;  /* 0xfffffe9800ac7947 */ /* 0x000fec000383ffff */
.L_x_15410:
        /* <DEDUP_REMOVED lines=8> */
.L_x_15639:
[----:B------:R-:W-:Y:S05]  /*1a4b0*/  BSYNC B1 ;  /* 0x0000000000017941 */ /* 0x000fea0003800000 */
.L_x_15638:
        /* <DEDUP_REMOVED lines=8> */
.L_x_15640:
[----:B------:R-:W-:Y:S01]  /*1a540*/  IMAD.MOV.U32 R38, RZ, RZ, R14 ;  /* 0x000000ffff267224 */ /* 0x000fe200078e000e */
[----:B------:R-:W-:Y:S06]  /*1a550*/  BRA `(.L_x_15641) ;  /* 0xfffffea000407947 */ /* 0x000fec000383ffff */
.L_x_15415:
[----:B0-----:R0:W1:Y:S02]  /*1a560*/  SYNCS.PHASECHK.TRANS64.TRYWAIT P3, [R69+URZ+0x16890], R77 ;  /* 0x0168904d450075a7 */ /* 0x001064000806017f */
[----:B-1----:R-:W-:Y:S05]  /*1a570*/  @!P3 NANOSLEEP.SYNCS 0x989680 ;  /* 0x009896800000b95d */ /* 0x002fea0003900000 */
[----:B------:R-:W1:Y:S02]  /*1a580*/  @!P3 SYNCS.PHASECHK.TRANS64 P3, [R69+URZ+0x16890], R77 ;  /* 0x0168904d4500b5a7 */ /* 0x000e64000806007f */
[----:B-1----:R-:W-:Y:S05]  /*1a590*/  @!P3 BRA `(.L_x_15415) ;  /* 0xfffffffc00f0b947 */ /* 0x002fea000383ffff */
[----:B------:R-:W-:Y:S05]  /*1a5a0*/  BRA `(.L_x_15642) ;  /* 0xfffffea800447947 */ /* 0x000fea000383ffff */
.L_x_15416:
        /* <DEDUP_REMOVED lines=8> */
.L_x_15644:
[----:B------:R-:W-:Y:S05]  /*1a630*/  BSYNC B1 ;  /* 0x0000000000017941 */ /* 0x000fea0003800000 */
.L_x_15643:
        /* <DEDUP_REMOVED lines=8> */
.L_x_15645:
[----:B------:R-:W-:Y:S01]  /*1a6c0*/  MOV R37, R14 ;  /* 0x0000000e00257202 */ /* 0x000fe20000000f00 */
[----:B------:R-:W-:Y:S06]  /*1a6d0*/  BRA `(.L_x_15646) ;  /* 0xfffffea800687947 */ /* 0x000fec000383ffff */
.L_x_15419:
        /* <DEDUP_REMOVED lines=8> */
.L_x_15648:
[----:B------:R-:W-:Y:S05]  /*1a760*/  BSYNC B1 ;  /* 0x0000000000017941 */ /* 0x000fea0003800000 */
.L_x_15647:
        /* <DEDUP_REMOVED lines=8> */
.L_x_15649:
[----:B------:R-:W-:Y:S01]  /*1a7f0*/  IMAD.MOV.U32 R37, RZ, RZ, R14 ;  /* 0x000000ffff257224 */ /* 0x000fe200078e000e */
[----:B------:R-:W-:Y:S06]  /*1a800*/  BRA `(.L_x_15650) ;  /* 0xfffffea800647947 */ /* 0x000fec000383ffff */
.L_x_15423:
[----:B0-----:R0:W3:Y:S02]  /*1a810*/  SYNCS.PHASECHK.TRANS64.TRYWAIT P4, [R69+URZ+0x168b0], R77 ;  /* 0x0168b04d450075a7 */ /* 0x0010e4000808017f */
[----:B---3--:R-:W-:Y:S05]  /*1a820*/  @!P4 NANOSLEEP.SYNCS 0x989680 ;  /* 0x009896800000c95d */ /* 0x008fea0003900000 */
[----:B------:R-:W3:Y:S02]  /*1a830*/  @!P4 SYNCS.PHASECHK.TRANS64 P4, [R69+URZ+0x168b0], R77 ;  /* 0x0168b04d4500c5a7 */ /* 0x000ee4000808007f */
[----:B---3--:R-:W-:Y:S05]  /*1a840*/  @!P4 BRA `(.L_x_15423) ;  /* 0xfffffffc00f0c947 */ /* 0x008fea000383ffff */
[----:B------:R-:W-:Y:S05]  /*1a850*/  BRA `(.L_x_15651) ;  /* 0xfffffea800dc7947 */ /* 0x000fea000383ffff */
.L_x_15431:
        /* <DEDUP_REMOVED lines=10> */
[----:B----45:R-:W-:Y:S05]  /*1a900*/  WARPSYNC.COLLECTIVE R15, `(.L_x_15653) ;  /* 0x000000000f087348 */ /* 0x030fea0003c00000 */
[----:B------:R0:W1:Y:S02]  /*1a910*/  SHFL.IDX P6, R14, R13, R12, R11 ;  /* 0x0000000c0d0e7389 */ /* 0x00006400000c000b */
[----:B01--45:R-:W-:Y:S01]  /*1a920*/  ENDCOLLECTIVE ;  /* 0x000000000000791b */ /* 0x033fe20003800000 */
.L_x_15653:
[----:B------:R-:W-:Y:S05]  /*1a930*/  BSYNC B0 ;  /* 0x0000000000007941 */ /* 0x000fea0003800000 */
.L_x_15652:
[----:B------:R0:W-:Y:S01]  /*1a940*/  STL [R1+0x14], R14 ;  /* 0x0000140e01007387 */ /* 0x0001e20000100800 */
[----:B------:R-:W-:Y:S05]  /*1a950*/  BRA `(.L_x_15654) ;  /* 0xfffffeb000907947 */ /* 0x000fea000383ffff */
.L_x_15443:
[----:B------:R-:W-:Y:S01]  /*1a960*/  BSSY B1, `(.L_x_15655) ;  /* 0x0000008000017945 */ /* 0x000fe20003800000 */
[----:B------:R-:W-:Y:S01]  /*1a970*/  MOV R13, R6 ;  /* 0x00000006000d7202 */ /* 0x000fe20000000f00 */
[----:B------:R-:W-:Y:S02]  /*1a980*/  IMAD.MOV.U32 R12, RZ, RZ, RZ ;  /* 0x000000ffff0c7224 */ /* 0x000fe400078e00ff */
[----:B------:R-:W-:Y:S02]  /*1a990*/  IMAD.MOV.U32 R11, RZ, RZ, 0x1c1f ;  /* 0x00001c1fff0b7424 */ /* 0x000fe400078e00ff */
[----:B------:R-:W-:-:S07]  /*1a9a0*/  IMAD.MOV.U32 R15, RZ, RZ, -0x1 ;  /* 0xffffffffff0f7424 */ /* 0x000fce00078e00ff */
[----:B0---4-:R-:W-:Y:S05]  /*1a9b0*/  WARPSYNC.COLLECTIVE R15, `(.L_x_15656) ;  /* 0x000000000f087348 */ /* 0x011fea0003c00000 */
[----:B0-----:R0:W1:Y:S02]  /*1a9c0*/  SHFL.IDX P6, R14, R13, R12, R11 ;  /* 0x0000000c0d0e7389 */ /* 0x00106400000c000b */
[----:B01--4-:R-:W-:Y:S01]  /*1a9d0*/  ENDCOLLECTIVE ;  /* 0x000000000000791b */ /* 0x013fe20003800000 */
.L_x_15656:
[----:B------:R-:W-:Y:S05]  /*1a9e0*/  BSYNC B1 ;  /* 0x0000000000017941 */ /* 0x000fea0003800000 */
.L_x_15655:
        /* <DEDUP_REMOVED lines=8> */
.L_x_15657:
[----:B------:R-:W-:Y:S02]  /*1aa70*/  IMAD.MOV.U32 R13, RZ, RZ, R8 ;  /* 0x000000ffff0d7224 */ /* 0x000fe400078e0008 */
[----:B------:R-:W-:-:S07]  /*1aa80*/  IMAD.MOV.U32 R0, RZ, RZ, R14 ;  /* 0x000000ffff007224 */ /* 0x000fce00078e000e */
[----:B------:R-:W-:Y:S05]  /*1aa90*/  WARPSYNC.COLLECTIVE R15, `(.L_x_15658) ;  /* 0x000000000f087348 */ /* 0x000fea0003c00000 */
[----:B------:R0:W1:Y:S02]  /*1aaa0*/  SHFL.IDX P6, R14, R13, R12, R11 ;  /* 0x0000000c0d0e7389 */ /* 0x00006400000c000b */
[----:B01----:R-:W-:Y:S01]  /*1aab0*/  ENDCOLLECTIVE ;  /* 0x000000000000791b */ /* 0x003fe20003800000 */
.L_x_15658:
[----:B------:R-:W-:Y:S01]  /*1aac0*/  MOV R13, R7 ;  /* 0x00000007000d7202 */ /* 0x000fe20000000f00 */
[----:B------:R-:W-:-:S07]  /*1aad0*/  IMAD.MOV.U32 R5, RZ, RZ, R14 ;  /* 0x000000ffff057224 */ /* 0x000fce00078e000e */
[----:B------:R-:W-:Y:S05]  /*1aae0*/  WARPSYNC.COLLECTIVE R15, `(.L_x_15659) ;  /* 0x000000000f087348 */ /* 0x000fea0003c00000 */
[----:B------:R0:W1:Y:S02]  /*1aaf0*/  SHFL.IDX P6, R14, R13, R12, R11 ;  /* 0x0000000c0d0e7389 */ /* 0x00006400000c000b */
[----:B01----:R-:W-:Y:S01]  /*1ab00*/  ENDCOLLECTIVE ;  /* 0x000000000000791b */ /* 0x003fe20003800000 */
.L_x_15659:
[----:B------:R-:W-:Y:S05]  /*1ab10*/  BRA `(.L_x_15660) ;  /* 0xfffffeb800147947 */ /* 0x000fea000383ffff */
.L_x_15446:
[----:B------:R-:W-:Y:S01]  /*1ab20*/  BSSY B1, `(.L_x_15661) ;  /* 0x0000008000017945 */ /* 0x000fe20003800000 */
[----:B------:R-:W-:Y:S01]  /*1ab30*/  IMAD.MOV.U32 R13, RZ, RZ, R6 ;  /* 0x000000ffff0d7224 */ /* 0x000fe200078e0006 */
[----:B------:R-:W-:Y:S01]  /*1ab40*/  MOV R15, 0xffffffff ;  /* 0xffffffff000f7802 */ /* 0x000fe20000000f00 */
[----:B------:R-:W-:Y:S02]  /*1ab50*/  IMAD.MOV.U32 R12, RZ, RZ, 0x1 ;  /* 0x00000001ff0c7424 */ /* 0x000fe400078e00ff */
[----:B------:R-:W-:-:S07]  /*1ab60*/  IMAD.MOV.U32 R11, RZ, RZ, 0x1c1f ;  /* 0x00001c1fff0b7424 */ /* 0x000fce00078e00ff */
[----:B0---4-:R-:W-:Y:S05]  /*1ab70*/  WARPSYNC.COLLECTIVE R15, `(.L_x_15662) ;  /* 0x000000000f087348 */ /* 0x011fea0003c00000 */
[----:B0-----:R0:W1:Y:S02]  /*1ab80*/  SHFL.IDX P6, R14, R13, R12, R11 ;  /* 0x0000000c0d0e7389 */ /* 0x00106400000c000b */
[----:B01--4-:R-:W-:Y:S01]  /*1ab90*/  ENDCOLLECTIVE ;  /* 0x000000000000791b */ /* 0x013fe20003800000 */
.L_x_15662:
[----:B------:R-:W-:Y:S05]  /*1aba0*/  BSYNC B1 ;  /* 0x0000000000017941 */ /* 0x000fea0003800000 */
.L_x_15661:
        /* <DEDUP_REMOVED lines=8> */
.L_x_15663:
[----:B------:R-:W-:Y:S02]  /*1ac30*/  IMAD.MOV.U32 R13, RZ, RZ, R8 ;  /* 0x000000ffff0d7224 */ /* 0x000fe400078e0008 */
[----:B------:R-:W-:-:S07]  /*1ac40*/  IMAD.MOV.U32 R0, RZ, RZ, R14 ;  /* 0x000000ffff007224 */ /* 0x000fce00078e000e */
[----:B------:R-:W-:Y:S05]  /*1ac50*/  WARPSYNC.COLLECTIVE R15, `(.L_x_15664) ;  /* 0x000000000f087348 */ /* 0x000fea0003c00000 */
[----:B------:R0:W1:Y:S02]  /*1ac60*/  SHFL.IDX P6, R14, R13, R12, R11 ;  /* 0x0000000c0d0e7389 */ /* 0x00006400000c000b */
[----:B01----:R-:W-:Y:S01]  /*1ac70*/  ENDCOLLECTIVE ;  /* 0x000000000000791b */ /* 0x003fe20003800000 */
.L_x_15664:
[----:B------:R-:W-:Y:S01]  /*1ac80*/  IMAD.MOV.U32 R13, RZ, RZ, R7 ;  /* 0x000000ffff0d7224 */ /* 0x000fe200078e0007 */
[----:B------:R-:W-:-:S07]  /*1ac90*/  MOV R5, R14 ;  /* 0x0000000e00057202 */ /* 0x000fce0000000f00 */
[----:B------:R-:W-:Y:S05]  /*1aca0*/  WARPSYNC.COLLECTIVE R15, `(.L_x_15665) ;  /* 0x000000000f087348 */ /* 0x000fea0003c00000 */
[----:B------:R0:W1:Y:S02]  /*1acb0*/  SHFL.IDX P6, R14, R13, R12, R11 ;  /* 0x0000000c0d0e7389 */ /* 0x00006400000c000b */
[----:B01----:R-:W-:Y:S01]  /*1acc0*/  ENDCOLLECTIVE ;  /* 0x000000000000791b */ /* 0x003fe20003800000 */
.L_x_15665:
[----:B------:R-:W-:Y:S05]  /*1acd0*/  BRA `(.L_x_15666) ;  /* 0xfffffeb800807947 */ /* 0x000fea000383ffff */
.L_x_15450:
[----:B0-----:R0:W1:Y:S02]  /*1ace0*/  SYNCS.PHASECHK.TRANS64.TRYWAIT P0, [R2+URZ+0x16800], R37 ;  /* 0x01680025020075a7 */ /* 0x001064000800017f */
[----:B-1----:R-:W-:Y:S05]  /*1acf0*/  @!P0 NANOSLEEP.SYNCS 0x989680 ;  /* 0x009896800000895d */ /* 0x002fea0003900000 */
[----:B------:R-:W1:Y:S02]  /*1ad00*/  @!P0 SYNCS.PHASECHK.TRANS64 P0, [R2+URZ+0x16800], R37 ;  /* 0x01680025020085a7 */ /* 0x000e64000800007f */
[----:B-1----:R-:W-:Y:S05]  /*1ad10*/  @!P0 BRA `(.L_x_15450) ;  /* 0xfffffffc00f08947 */ /* 0x002fea000383ffff */
[----:B------:R-:W-:Y:S05]  /*1ad20*/  BRA `(.L_x_15667) ;  /* 0xfffffebc00907947 */ /* 0x000fea000383ffff */
.L_x_15458:
[----:B------:R-:W1:Y:S01]  /*1ad30*/  LDC R43, c[0x0][0x3f4] ;  /* 0x0000fd00ff2b7b82 */ /* 0x000e620000000800 */
[----:B------:R-:W-:Y:S01]  /*1ad40*/  BSSY B1, `(.L_x_15668) ;  /* 0x0000008000017945 */ /* 0x000fe20003800000 */
[----:B------:R-:W-:Y:S01]  /*1ad50*/  IMAD.MOV.U32 R13, RZ, RZ, R26 ;  /* 0x000000ffff0d7224 */ /* 0x000fe200078e001a */
[----:B------:R-:W-:Y:S01]  /*1ad60*/  MOV R11, 0x1c1f ;  /* 0x00001c1f000b7802 */ /* 0x000fe20000000f00 */
[----:B------:R-:W-:Y:S02]  /*1ad70*/  IMAD.MOV.U32 R12, RZ, RZ, RZ ;  /* 0x000000ffff0c7224 */ /* 0x000fe400078e00ff */
[----:B------:R-:W-:-:S07]  /*1ad80*/  IMAD.MOV.U32 R15, RZ, RZ, -0x1 ;  /* 0xffffffffff0f7424 */ /* 0x000fce00078e00ff */
[----:B01--4-:R-:W-:Y:S05]  /*1ad90*/  WARPSYNC.COLLECTIVE R15, `(.L_x_15669) ;  /* 0x000000000f087348 */ /* 0x013fea0003c00000 */
[----:B0-----:R0:W2:Y:S02]  /*1ada0*/  SHFL.IDX P6, R14, R13, R12, R11 ;  /* 0x0000000c0d0e7389 */ /* 0x0010a400000c000b */
[----:B012-4-:R-:W-:Y:S01]  /*1adb0*/  ENDCOLLECTIVE ;  /* 0x000000000000791b */ /* 0x017fe20003800000 */
.L_x_15669:
[----:B------:R-:W-:Y:S05]  /*1adc0*/  BSYNC B1 ;  /* 0x0000000000017941 */ /* 0x000fea0003800000 */
.L_x_15668:
[----:B------:R0:W5:Y:S01]  /*1add0*/  LDL R10, [R1+0x10] ;  /* 0x00001000010a7983 */ /* 0x0001620000100800 */
[----:B------:R-:W-:Y:S01]  /*1ade0*/  IMAD.MOV.U32 R13, RZ, RZ, R25 ;  /* 0x000000ffff0d7224 */ /* 0x000fe200078e0019 */
[----:B------:R-:W-:Y:S01]  /*1adf0*/  MOV R12, RZ ;  /* 0x000000ff000c7202 */ /* 0x000fe20000000f00 */
[----:B------:R-:W-:Y:S01]  /*1ae00*/  IMAD.MOV.U32 R11, RZ, RZ, 0x1c1f ;  /* 0x00001c1fff0b7424 */ /* 0x000fe200078e00ff */
[----:B------:R-:W-:Y:S01]  /*1ae10*/  ISETP.GE.AND P0, PT, R16, R43, PT ;  /* 0x0000002b1000720c */ /* 0x000fe20003f06270 */
[----:B------:R-:W-:Y:S02]  /*1ae20*/  IMAD.MOV.U32 R15, RZ, RZ, -0x1 ;  /* 0xffffffffff0f7424 */ /* 0x000fe400078e00ff */
[----:B------:R-:W-:-:S10]  /*1ae30*/  IMAD.MOV.U32 R0, RZ, RZ, R14 ;  /* 0x000000ffff007224 */ /* 0x000fd400078e000e */
[----:B0----5:R-:W-:Y:S05]  /*1ae40*/  WARPSYNC.COLLECTIVE R15, `(.L_x_15670) ;  /* 0x000000000f087348 */ /* 0x021fea0003c00000 */
[----:B------:R1:W2:Y:S02]  /*1ae50*/  SHFL.IDX P6, R14, R13, R12, R11 ;  /* 0x0000000c0d0e7389 */ /* 0x0002a400000c000b */
[----:B012--5:R-:W-:Y:S01]  /*1ae60*/  ENDCOLLECTIVE ;  /* 0x000000000000791b */ /* 0x027fe20003800000 */
.L_x_15670:
[----:B------:R-:W-:Y:S01]  /*1ae70*/  MOV R13, R24 ;  /* 0x00000018000d7202 */ /* 0x000fe20000000f00 */
[----:B------:R-:W-:-:S07]  /*1ae80*/  IMAD.MOV.U32 R3, RZ, RZ, R14 ;  /* 0x000000ffff037224 */ /* 0x000fce00078e000e */
[----:B------:R-:W-:Y:S05]  /*1ae90*/  WARPSYNC.COLLECTIVE R15, `(.L_x_15671) ;  /* 0x000000000f087348 */ /* 0x000fea0003c00000 */
[----:B------:R0:W1:Y:S02]  /*1aea0*/  SHFL.IDX P6, R14, R13, R12, R11 ;  /* 0x0000000c0d0e7389 */ /* 0x00006400000c000b */
[----:B01----:R-:W-:Y:S01]  /*1aeb0*/  ENDCOLLECTIVE ;  /* 0x000000000000791b */ /* 0x003fe20003800000 */
.L_x_15671:
[----:B------:R-:W-:Y:S02]  /*1aec0*/  IMAD.MOV.U32 R13, RZ, RZ, R27 ;  /* 0x000000ffff0d7224 */ /* 0x000fe400078e001b */
[----:B------:R-:W-:-:S07]  /*1aed0*/  IMAD.MOV.U32 R4, RZ, RZ, R14 ;  /* 0x000000ffff047224 */ /* 0x000fce00078e000e */
[----:B------:R-:W-:Y:S05]  /*1aee0*/  WARPSYNC.COLLECTIVE R15, `(.L_x_15672) ;  /* 0x000000000f087348 */ /* 0x000fea0003c00000 */
[----:B------:R0:W1:Y:S02]  /*1aef0*/  SHFL.IDX P6, R14, R13, R12, R11 ;  /* 0x0000000c0d0e7389 */ /* 0x00006400000c000b */
[----:B01----:R-:W-:Y:S01]  /*1af00*/  ENDCOLLECTIVE ;  /* 0x000000000000791b */ /* 0x003fe20003800000 */
.L_x_15672:
[----:B------:R-:W-:-:S05]  /*1af10*/  IMAD R32, R10, R32, RZ ;  /* 0x000000200a207224 */ /* 0x000fca00078e02ff */
[----:B------:R-:W-:-:S13]  /*1af20*/  ISETP.GE.OR P1, PT, R39, R32, P0 ;  /* 0x000000202700720c */ /* 0x000fda0000726670 */
[C---:B------:R-:W-:Y:S01]  /*1af30*/  @!P1 IMAD.SHL.U32 R5, R16.reuse, 0x2, RZ ;  /* 0x0000000210059824 */ /* 0x040fe200078e00ff */
[----:B------:R-:W-:-:S04]  /*1af40*/  @!P1 SHF.L.U64.HI R21, R16, 0x1, R17 ;  /* 0x0000000110159819 */ /* 0x000fc80000010211 */
[----:B------:R-:W-:-:S04]  /*1af50*/  @!P1 IADD3 R6, P2, R3, R5, RZ ;  /* 0x0000000503069210 */ /* 0x000fc80007f5e0ff */
[----:B------:R-:W-:-:S05]  /*1af60*/  @!P1 IADD3.X R7, R0, R21, RZ, P2, !PT ;  /* 0x0000001500079210 */ /* 0x000fca00017fe4ff */
        /* <DEDUP_REMOVED lines=11> */
[----:B0-----:R-:W-:Y:S02]  /*1b020*/  MOV R15, 0xffffffff ;  /* 0xffffffff000f7802 */ /* 0x001fe40000000f00 */
[----:B--2---:R-:W-:Y:S01]  /*1b030*/  @!P1 MOV R37, R11 ;  /* 0x0000000b00259202 */ /* 0x004fe20000000f00 */
[----:B------:R-:W-:Y:S01]  /*1b040*/  IMAD.MOV.U32 R11, RZ, RZ, 0x1c1f ;  /* 0x00001c1fff0b7424 */ /* 0x000fe200078e00ff */
[----:B------:R-:W-:Y:S01]  /*1b050*/  @!P1 MOV R35, R9 ;  /* 0x0000000900239202 */ /* 0x000fe20000000f00 */
[----:B------:R-:W-:Y:S01]  /*1b060*/  @!P1 IMAD.MOV.U32 R34, RZ, RZ, R8 ;  /* 0x000000ffff229224 */ /* 0x000fe200078e0008 */
[----:B------:R-:W-:Y:S01]  /*1b070*/  MOV R9, R37 ;  /* 0x0000002500097202 */ /* 0x000fe20000000f00 */
[----:B------:R-:W-:-:S07]  /*1b080*/  @!P1 IMAD.MOV.U32 R36, RZ, RZ, R10 ;  /* 0x000000ffff249224 */ /* 0x000fce00078e000a */
[----:B-----5:R-:W-:Y:S05]  /*1b090*/  WARPSYNC.COLLECTIVE R15, `(.L_x_15673) ;  /* 0x000000000f087348 */ /* 0x020fea0003c00000 */
[----:B------:R0:W1:Y:S02]  /*1b0a0*/  SHFL.IDX P6, R14, R13, R12, R11 ;  /* 0x0000000c0d0e7389 */ /* 0x00006400000c000b */
[----:B01---5:R-:W-:Y:S01]  /*1b0b0*/  ENDCOLLECTIVE ;  /* 0x000000000000791b */ /* 0x023fe20003800000 */
.L_x_15673:
[----:B------:R-:W-:Y:S02]  /*1b0c0*/  IMAD.MOV.U32 R0, RZ, RZ, R34 ;  /* 0x000000ffff007224 */ /* 0x000fe400078e0022 */
[----:B------:R-:W-:Y:S02]  /*1b0d0*/  IMAD.MOV.U32 R3, RZ, RZ, R35 ;  /* 0x000000ffff037224 */ /* 0x000fe400078e0023 */
[----:B------:R-:W-:Y:S01]  /*1b0e0*/  IMAD.MOV.U32 R8, RZ, RZ, R36 ;  /* 0x000000ffff087224 */ /* 0x000fe200078e0024 */
[----:B------:R-:W-:Y:S02]  /*1b0f0*/  PRMT R42, R0, 0x7610, R42 ;  /* 0x00007610002a7816 */ /* 0x000fe4000000002a */
[----:B------:R-:W-:Y:S01]  /*1b100*/  PRMT R45, R45, 0x5410, R3 ;  /* 0x000054102d2d7816 */ /* 0x000fe20000000003 */
[----:B------:R-:W-:Y:S01]  /*1b110*/  @!P1 IMAD.MOV.U32 R28, RZ, RZ, R4 ;  /* 0x000000ffff1c9224 */ /* 0x000fe200078e0004 */
[----:B------:R-:W-:Y:S01]  /*1b120*/  @!P1 MOV R21, R7 ;  /* 0x0000000700159202 */ /* 0x000fe20000000f00 */
[----:B------:R-:W-:Y:S01]  /*1b130*/  @!P1 IMAD.MOV.U32 R29, RZ, RZ, R5 ;  /* 0x000000ffff1d9224 */ /* 0x000fe200078e0005 */
[----:B------:R-:W-:Y:S01]  /*1b140*/  PRMT R31, R8, 0x5410, R9 ;  /* 0x00005410081f7816 */ /* 0x000fe20000000009 */
[----:B------:R-:W-:Y:S01]  /*1b150*/  @!P1 IMAD.MOV.U32 R20, RZ, RZ, R6 ;  /* 0x000000ffff149224 */ /* 0x000fe200078e0006 */
[----:B------:R-:W-:Y:S01]  /*1b160*/  MOV R7, R21 ;  /* 0x0000001500077202 */ /* 0x000fe20000000f00 */
[----:B------:R-:W-:-:S02]  /*1b170*/  IMAD.MOV.U32 R13, RZ, RZ, R25 ;  /* 0x000000ffff0d7224 */ /* 0x000fc400078e0019 */
[----:B------:R-:W-:Y:S01]  /*1b180*/  IMAD.MOV.U32 R4, RZ, RZ, R28 ;  /* 0x000000ffff047224 */ /* 0x000fe200078e001c */
[----:B------:R-:W-:Y:S01]  /*1b190*/  PRMT R42, R42, 0x5410, R7 ;  /* 0x000054102a2a7816 */ /* 0x000fe20000000007 */
[----:B------:R-:W-:Y:S02]  /*1b1a0*/  IMAD.MOV.U32 R5, RZ, RZ, R29 ;  /* 0x000000ffff057224 */ /* 0x000fe400078e001d */
[----:B------:R-:W-:Y:S02]  /*1b1b0*/  IMAD.MOV.U32 R6, RZ, RZ, R20 ;  /* 0x000000ffff067224 */ /* 0x000fe400078e0014 */
[----:B------:R-:W-:Y:S01]  /*1b1c0*/  IMAD.MOV.U32 R0, RZ, RZ, R14 ;  /* 0x000000ffff007224 */ /* 0x000fe200078e000e */
[----:B------:R-:W-:-:S07]  /*1b1d0*/  PRMT R45, R5, 0x7610, R45 ;  /* 0x00007610052d7816 */ /* 0x000fce000000002d */
[----:B------:R-:W-:Y:S05]  /*1b1e0*/  WARPSYNC.COLLECTIVE R15, `(.L_x_15674) ;  /* 0x000000000f087348 */ /* 0x000fea0003c00000 */
[----:B------:R0:W1:Y:S02]  /*1b1f0*/  SHFL.IDX P6, R14, R13, R12, R11 ;  /* 0x0000000c0d0e7389 */ /* 0x00006400000c000b */
[----:B01----:R-:W-:Y:S01]  /*1b200*/  ENDCOLLECTIVE ;  /* 0x000000000000791b */ /* 0x003fe20003800000 */
.L_x_15674:
[----:B------:R-:W-:Y:S02]  /*1b210*/  PRMT R56, R4, 0x5410, R6 ;  /* 0x0000541004387816 */ /* 0x000fe40000000006 */
[----:B------:R-:W-:Y:S02]  /*1b220*/  CS2R R4, SRZ ;  /* 0x0000000000047805 */ /* 0x000fe4000001ff00 */
[----:B------:R-:W-:Y:S01]  /*1b230*/  MOV R13, R24 ;  /* 0x00000018000d7202 */ /* 0x000fe20000000f00 */
[----:B------:R-:W-:-:S07]  /*1b240*/  IMAD.MOV.U32 R3, RZ, RZ, R14 ;  /* 0x000000ffff037224 */ /* 0x000fce00078e000e */
[----:B------:R-:W-:Y:S05]  /*1b250*/  WARPSYNC.COLLECTIVE R15, `(.L_x_15675) ;  /* 0x000000000f087348 */ /* 0x000fea0003c00000 */
[----:B------:R0:W1:Y:S02]  /*1b260*/  SHFL.IDX P6, R14, R13, R12, R11 ;  /* 0x0000000c0d0e7389 */ /* 0x00006400000c000b */
[----:B01----:R-:W-:Y:S01]  /*1b270*/  ENDCOLLECTIVE ;  /* 0x000000000000791b */ /* 0x003fe20003800000 */
.L_x_15675:
[----:B------:R-:W-:Y:S02]  /*1b280*/  IMAD.MOV.U32 R13, RZ, RZ, R27 ;  /* 0x000000ffff0d7224 */ /* 0x000fe400078e001b */
[----:B------:R-:W-:-:S07]  /*1b290*/  IMAD.MOV.U32 R24, RZ, RZ, R14 ;  /* 0x000000ffff187224 */ /* 0x000fce00078e000e */
[----:B------:R-:W-:Y:S05]  /*1b2a0*/  WARPSYNC.COLLECTIVE R15, `(.L_x_15676) ;  /* 0x000000000f087348 */ /* 0x000fea0003c00000 */
[----:B------:R0:W1:Y:S02]  /*1b2b0*/  SHFL.IDX P6, R14, R13, R12, R11 ;  /* 0x0000000c0d0e7389 */ /* 0x00006400000c000b */
[----:B01----:R-:W-:Y:S01]  /*1b2c0*/  ENDCOLLECTIVE ;  /* 0x000000000000791b */ /* 0x003fe20003800000 */
.L_x_15676:
[----:B------:R-:W-:Y:S05]  /*1b2d0*/  BRA `(.L_x_15677) ;  /* 0xfffffec800807947 */ /* 0x000fea000383ffff */
.L_x_15462:
[----:B0-----:R0:W1:Y:S02]  /*1b2e0*/  SYNCS.PHASECHK.TRANS64.TRYWAIT P1, [R2+URZ+0x16800], R13 ;  /* 0x0168000d020075a7 */ /* 0x001064000802017f */
[----:B-1----:R-:W-:Y:S05]  /*1b2f0*/  @!P1 NANOSLEEP.SYNCS 0x989680 ;  /* 0x009896800000995d */ /* 0x002fea0003900000 */
[----:B------:R-:W1:Y:S02]  /*1b300*/  @!P1 SYNCS.PHASECHK.TRANS64 P1, [R2+URZ+0x16800], R13 ;  /* 0x0168000d020095a7 */ /* 0x000e64000802007f */
[----:B-1----:R-:W-:Y:S05]  /*1b310*/  @!P1 BRA `(.L_x_15462) ;  /* 0xfffffffc00f09947 */ /* 0x002fea000383ffff */
[----:B------:R-:W-:Y:S05]  /*1b320*/  BRA `(.L_x_15678) ;  /* 0xfffffecc00207947 */ /* 0x000fea000383ffff */
.L_x_15468:
[----:B--2---:R2:W0:Y:S02]  /*1b330*/  SYNCS.PHASECHK.TRANS64.TRYWAIT P1, [R0+URZ+0x16830], R7 ;  /* 0x01683007000075a7 */ /* 0x004424000802017f */
[----:B0-----:R-:W-:Y:S05]  /*1b340*/  @!P1 NANOSLEEP.SYNCS 0x989680 ;  /* 0x009896800000995d */ /* 0x001fea0003900000 */
[----:B------:R-:W0:Y:S02]  /*1b350*/  @!P1 SYNCS.PHASECHK.TRANS64 P1, [R0+URZ+0x16830], R7 ;  /* 0x01683007000095a7 */ /* 0x000e24000802007f */
[----:B0-----:R-:W-:Y:S05]  /*1b360*/  @!P1 BRA `(.L_x_15468) ;  /* 0xfffffffc00f09947 */ /* 0x001fea000383ffff */
[----:B------:R-:W-:Y:S05]  /*1b370*/  BRA `(.L_x_15467) ;  /* 0xfffffed800ac7947 */ /* 0x000fea000383ffff */
.L_x_15475:
[----:B-1----:R1:W2:Y:S02]  /*1b380*/  SYNCS.PHASECHK.TRANS64.TRYWAIT P2, [R7+URZ+0x16830], R8 ;  /* 0x01683008070075a7 */ /* 0x0022a4000804017f */
[----:B--2---:R-:W-:Y:S05]  /*1b390*/  @!P2 NANOSLEEP.SYNCS 0x989680 ;  /* 0x009896800000a95d */ /* 0x004fea0003900000 */
[----:B------:R-:W2:Y:S02]  /*1b3a0*/  @!P2 SYNCS.PHASECHK.TRANS64 P2, [R7+URZ+0x16830], R8 ;  /* 0x016830080700a5a7 */ /* 0x000ea4000804007f */
[----:B--2---:R-:W-:Y:S05]  /*1b3b0*/  @!P2 BRA `(.L_x_15475) ;  /* 0xfffffffc00f0a947 */ /* 0x004fea000383ffff */
[----:B------:R-:W-:Y:S05]  /*1b3c0*/  BRA `(.L_x_15474) ;  /* 0xffffff04006c7947 */ /* 0x000fea000383ffff */
.L_x_15479:
[----:B-1----:R1:W2:Y:S02]  /*1b3d0*/  SYNCS.PHASECHK.TRANS64.TRYWAIT P1, [R7+URZ+0x16850], R6 ;  /* 0x01685006070075a7 */ /* 0x0022a4000802017f */
[----:B--2---:R-:W-:Y:S05]  /*1b3e0*/  @!P1 NANOSLEEP.SYNCS 0x989680 ;  /* 0x009896800000995d */ /* 0x004fea0003900000 */
[----:B------:R-:W2:Y:S02]  /*1b3f0*/  @!P1 SYNCS.PHASECHK.TRANS64 P1, [R7+URZ+0x16850], R6 ;  /* 0x01685006070095a7 */ /* 0x000ea4000802007f */
[----:B--2---:R-:W-:Y:S05]  /*1b400*/  @!P1 BRA `(.L_x_15479) ;  /* 0xfffffffc00f09947 */ /* 0x004fea000383ffff */
[----:B------:R-:W-:Y:S05]  /*1b410*/  BRA `(.L_x_15476) ;  /* 0xffffff08003c7947 */ /* 0x000fea000383ffff */
.L_x_15488:
[----:B-1----:R1:W2:Y:S02]  /*1b420*/  SYNCS.PHASECHK.TRANS64.TRYWAIT P1, [R7+URZ+0x16830], R8 ;  /* 0x01683008070075a7 */ /* 0x0022a4000802017f */
[----:B--2---:R-:W-:Y:S05]  /*1b430*/  @!P1 NANOSLEEP.SYNCS 0x989680 ;  /* 0x009896800000995d */ /* 0x004fea0003900000 */
[----:B------:R-:W2:Y:S02]  /*1b440*/  @!P1 SYNCS.PHASECHK.TRANS64 P1, [R7+URZ+0x16830], R8 ;  /* 0x01683008070095a7 */ /* 0x000ea4000802007f */
[----:B--2---:R-:W-:Y:S05]  /*1b450*/  @!P1 BRA `(.L_x_15488) ;  /* 0xfffffffc00f09947 */ /* 0x004fea000383ffff */
[----:B------:R-:W-:Y:S05]  /*1b460*/  BRA `(.L_x_15487) ;  /* 0xffffff3400987947 */ /* 0x000fea000383ffff */
.L_x_15492:
[----:B-1----:R1:W2:Y:S02]  /*1b470*/  SYNCS.PHASECHK.TRANS64.TRYWAIT P1, [R7+URZ+0x16850], R6 ;  /* 0x01685006070075a7 */ /* 0x0022a4000802017f */
[----:B--2---:R-:W-:Y:S05]  /*1b480*/  @!P1 NANOSLEEP.SYNCS 0x989680 ;  /* 0x009896800000995d */ /* 0x004fea0003900000 */
[----:B------:R-:W2:Y:S02]  /*1b490*/  @!P1 SYNCS.PHASECHK.TRANS64 P1, [R7+URZ+0x16850], R6 ;  /* 0x01685006070095a7 */ /* 0x000ea4000802007f */
[----:B--2---:R-:W-:Y:S05]  /*1b4a0*/  @!P1 BRA `(.L_x_15492) ;  /* 0xfffffffc00f09947 */ /* 0x004fea000383ffff */
[----:B------:R-:W-:Y:S05]  /*1b4b0*/  BRA `(.L_x_15489) ;  /* 0xffffff38005c7947 */ /* 0x000fea000383ffff */
.L_x_15499:
[----:B-1----:R1:W2:Y:S02]  /*1b4c0*/  SYNCS.PHASECHK.TRANS64.TRYWAIT P1, [R11+URZ+0x16850], R4 ;  /* 0x016850040b0075a7 */ /* 0x0022a4000802017f */
[----:B--2---:R-:W-:Y:S05]  /*1b4d0*/  @!P1 NANOSLEEP.SYNCS 0x989680 ;  /* 0x009896800000995d */ /* 0x004fea0003900000 */
[----:B------:R-:W2:Y:S02]  /*1b4e0*/  @!P1 SYNCS.PHASECHK.TRANS64 P1, [R11+URZ+0x16850], R4 ;  /* 0x016850040b0095a7 */ /* 0x000ea4000802007f */
[----:B--2---:R-:W-:Y:S05]  /*1b4f0*/  @!P1 BRA `(.L_x_15499) ;  /* 0xfffffffc00f09947 */ /* 0x004fea000383ffff */
[----:B------:R-:W-:Y:S05]  /*1b500*/  BRA `(.L_x_15498) ;  /* 0xffffff5c00247947 */ /* 0x000fea000383ffff */
.L_x_15508:
[----:B------:R-:W-:Y:S01]  /*1b510*/  IMAD.MOV.U32 R13, RZ, RZ, R20 ;  /* 0x000000ffff0d7224 */ /* 0x000fe200078e0014 */
[----:B------:R-:W-:Y:S01]  /*1b520*/  MOV R15, 0xffffffff ;  /* 0xffffffff000f7802 */ /* 0x000fe20000000f00 */
[----:B------:R-:W-:Y:S02]  /*1b530*/  IMAD.MOV.U32 R12, RZ, RZ, RZ ;  /* 0x000000ffff0c7224 */ /* 0x000fe400078e00ff */
[----:B------:R-:W-:Y:S02]  /*1b540*/  IMAD.MOV.U32 R11, RZ, RZ, 0x181f ;  /* 0x0000181fff0b7424 */ /* 0x000fe400078e00ff */
[----:B------:R-:W-:Y:S02]  /*1b550*/  IMAD R21, R8, R25, RZ ;  /* 0x0000001908157224 */ /* 0x000fe400078e02ff */
[----:B------:R-:W-:-:S07]  /*1b560*/  IMAD.IADD R24, R26, 0x1, R30 ;  /* 0x000000011a187824 */ /* 0x000fce00078e021e */
[----:B-1----:R-:W-:Y:S05]  /*1b570*/  WARPSYNC.COLLECTIVE R15, `(.L_x_15679) ;  /* 0x000000000f087348 */ /* 0x002fea0003c00000 */
[----:B------:R0:W2:Y:S02]  /*1b580*/  SHFL.IDX P6, R14, R13, R12, R11 ;  /* 0x0000000c0d0e7389 */ /* 0x0000a400000c000b */
[----:B012---:R-:W-:Y:S01]  /*1b590*/  ENDCOLLECTIVE ;  /* 0x000000000000791b */ /* 0x007fe20003800000 */
.L_x_15679:
        /* <DEDUP_REMOVED lines=10> */
.L_x_15680:
[----:B------:R-:W-:Y:S01]  /*1b640*/  MOV R13, R20 ;  /* 0x00000014000d7202 */ /* 0x000fe20000000f00 */
[----:B------:R-:W-:Y:S02]  /*1b650*/  IMAD.MOV.U32 R12, RZ, RZ, 0x1 ;  /* 0x00000001ff0c7424 */ /* 0x000fe400078e00ff */
[----:B------:R-:W-:-:S07]  /*1b660*/  IMAD.MOV.U32 R3, RZ, RZ, R14 ;  /* 0x000000ffff037224 */ /* 0x000fce00078e000e */
[----:B------:R-:W-:Y:S05]  /*1b670*/  WARPSYNC.COLLECTIVE R15, `(.L_x_15681) ;  /* 0x000000000f087348 */ /* 0x000fea0003c00000 */
[----:B------:R0:W1:Y:S02]  /*1b680*/  SHFL.IDX P6, R14, R13, R12, R11 ;  /* 0x0000000c0d0e7389 */ /* 0x00006400000c000b */
[----:B01----:R-:W-:Y:S01]  /*1b690*/  ENDCOLLECTIVE ;  /* 0x000000000000791b */ /* 0x003fe20003800000 */
.L_x_15681:
[----:B------:R-:W-:-:S04]  /*1b6a0*/  @!P3 LEA R10, P5, R29, R3, 0x1 ;  /* 0x000000031d0ab211 */ /* 0x000fc800078a08ff */
[----:B------:R-:W-:Y:S01]  /*1b6b0*/  @!P3 LEA.HI.X R3, R29, R0, R28, 0x1, P5 ;  /* 0x000000001d03b211 */ /* 0x000fe200028f0c1c */
[----:B------:R-:W-:Y:S02]  /*1b6c0*/  IMAD.MOV.U32 R13, RZ, RZ, R7 ;  /* 0x000000ffff0d7224 */ /* 0x000fe400078e0007 */
[----:B------:R-:W-:-:S07]  /*1b6d0*/  IMAD.MOV.U32 R4, RZ, RZ, R14 ;  /* 0x000000ffff047224 */ /* 0x000fce00078e000e */
[----:B------:R-:W-:Y:S05]  /*1b6e0*/  WARPSYNC.COLLECTIVE R15, `(.L_x_15682) ;  /* 0x000000000f087348 */ /* 0x000fea0003c00000 */
[----:B------:R0:W1:Y:S02]  /*1b6f0*/  SHFL.IDX P6, R14, R13, R12, R11 ;  /* 0x0000000c0d0e7389 */ /* 0x00006400000c000b */
[----:B01----:R-:W-:Y:S01]  /*1b700*/  ENDCOLLECTIVE ;  /* 0x000000000000791b */ /* 0x003fe20003800000 */
.L_x_15682:
[----:B------:R-:W-:Y:S02]  /*1b710*/  IMAD.MOV.U32 R13, RZ, RZ, R20 ;  /* 0x000000ffff0d7224 */ /* 0x000fe400078e0014 */
[----:B------:R-:W-:Y:S01]  /*1b720*/  IMAD.MOV.U32 R12, RZ, RZ, 0x2 ;  /* 0x00000002ff0c7424 */ /* 0x000fe200078e00ff */
[----:B------:R-:W-:-:S07]  /*1b730*/  MOV R5, R14 ;  /* 0x0000000e00057202 */ /* 0x000fce0000000f00 */
[----:B------:R-:W-:Y:S05]  /*1b740*/  WARPSYNC.COLLECTIVE R15, `(.L_x_15683) ;  /* 0x000000000f087348 */ /* 0x000fea0003c00000 */
[----:B------:R0:W1:Y:S02]  /*1b750*/  SHFL.IDX P6, R14, R13, R12, R11 ;  /* 0x0000000c0d0e7389 */ /* 0x00006400000c000b */
[----:B01----:R-:W-:Y:S01]  /*1b760*/  ENDCOLLECTIVE ;  /* 0x000000000000791b */ /* 0x003fe20003800000 */
.L_x_15683:
[----:B------:R-:W-:-:S04]  /*1b770*/  @!P4 LEA R8, P1, R29, R5, 0x1 ;  /* 0x000000051d08c211 */ /* 0x000fc800078208ff */
[----:B------:R-:W-:Y:S01]  /*1b780*/  @!P4 LEA.HI.X R9, R29, R4, R28, 0x1, P1 ;  /* 0x000000041d09c211 */ /* 0x000fe200008f0c1c */
[----:B------:R-:W-:Y:S01]  /*1b790*/  IMAD.MOV.U32 R13, RZ, RZ, R7 ;  /* 0x000000ffff0d7224 */ /* 0x000fe200078e0007 */
[----:B------:R-:W-:-:S07]  /*1b7a0*/  MOV R6, R14 ;  /* 0x0000000e00067202 */ /* 0x000fce0000000f00 */
[----:B------:R-:W-:Y:S05]  /*1b7b0*/  WARPSYNC.COLLECTIVE R15, `(.L_x_15684) ;  /* 0x000000000f087348 */ /* 0x000fea0003c00000 */
[----:B------:R0:W1:Y:S02]  /*1b7c0*/  SHFL.IDX P6, R14, R13, R12, R11 ;  /* 0x0000000c0d0e7389 */ /* 0x00006400000c000b */
[----:B01----:R-:W-:Y:S01]  /*1b7d0*/  ENDCOLLECTIVE ;  /* 0x000000000000791b */ /* 0x003fe20003800000 */
.L_x_15684:
[----:B------:R-:W-:Y:S01]  /*1b7e0*/  @!P3 MOV R11, R3 ;  /* 0x00000003000bb202 */ /* 0x000fe20000000f00 */
[----:B------:R-:W-:Y:S02]  /*1b7f0*/  IMAD.MOV.U32 R13, RZ, RZ, R20 ;  /* 0x000000ffff0d7224 */ /* 0x000fe400078e0014 */
[----:B------:R-:W-:Y:S02]  /*1b800*/  IMAD.MOV.U32 R12, RZ, RZ, 0x3 ;  /* 0x00000003ff0c7424 */ /* 0x000fe400078e00ff */
        /* <DEDUP_REMOVED lines=9> */
.L_x_15685:
[----:B------:R0:W-:Y:S01]  /*1b8a0*/  @!P2 ST.E.128 desc[UR40][R4.64], RZ ;  /* 0x000000ff0400a985 */ /* 0x0001e2000c101d28 */
[----:B------:R-:W-:Y:S01]  /*1b8b0*/  IMAD.MOV.U32 R13, RZ, RZ, R7 ;  /* 0x000000ffff0d7224 */ /* 0x000fe200078e0007 */
[----:B------:R-:W-:-:S07]  /*1b8c0*/  MOV R0, R14 ;  /* 0x0000000e00007202 */ /* 0x000fce0000000f00 */
[----:B0-----:R-:W-:Y:S05]  /*1b8d0*/  WARPSYNC.COLLECTIVE R15, `(.L_x_15686) ;  /* 0x000000000f087348 */ /* 0x001fea0003c00000 */
[----:B------:R1:W2:Y:S02]  /*1b8e0*/  SHFL.IDX P6, R14, R13, R12, R11 ;  /* 0x0000000c0d0e7389 */ /* 0x0002a400000c000b */
[----:B012---:R-:W-:Y:S01]  /*1b8f0*/  ENDCOLLECTIVE ;  /* 0x000000000000791b */ /* 0x007fe20003800000 */
.L_x_15686:
[----:B------:R-:W-:Y:S05]  /*1b900*/  BRA `(.L_x_15687) ;  /* 0xffffff78005c7947 */ /* 0x000fea000383ffff */
.L_x_15525:
        /* <DEDUP_REMOVED lines=11> */
.L_x_15689:
[----:B------:R-:W-:Y:S05]  /*1b9c0*/  BSYNC B1 ;  /* 0x0000000000017941 */ /* 0x000fea0003800000 */
.L_x_15688:
[----:B------:R-:W-:Y:S05]  /*1b9d0*/  BRA `(.L_x_15690) ;  /* 0xffffff8c00947947 */ /* 0x000fea000383ffff */
.L_x_15527:
[----:B------:R-:W-:Y:S01]  /*1b9e0*/  BSSY B1, `(.L_x_15691) ;  /* 0x0000006000017945 */ /* 0x000fe20003800000 */
[----:B------:R-:W-:-:S07]  /*1b9f0*/  IMAD.MOV.U32 R15, RZ, RZ, -0x1 ;  /* 0xffffffffff0f7424 */ /* 0x000fce00078e00ff */
[----:B01----:R-:W-:Y:S05]  /*1ba00*/  WARPSYNC.COLLECTIVE R15, `(.L_x_15692) ;  /* 0x000000000f0c7348 */ /* 0x003fea0003c00000 */
[----:B------:R-:W-:Y:S02]  /*1ba10*/  ELECT P6, UR62, PT ;  /* 0x00000000003e782f */ /* 0x000fe400038c0000 */
[----:B------:R-:W-:Y:S01]  /*1ba20*/  MOV R14, UR62 ;  /* 0x0000003e000e7c02 */ /* 0x000fe20008000f00 */
[----:B01----:R-:W-:Y:S10]  /*1ba30*/  ENDCOLLECTIVE ;  /* 0x000000000000791b */ /* 0x003ff40003800000 */
.L_x_15692:
[----:B------:R-:W-:Y:S05]  /*1ba40*/  BSYNC B1 ;  /* 0x0000000000017941 */ /* 0x000fea0003800000 */
.L_x_15691:
[----:B------:R-:W-:Y:S05]  /*1ba50*/  BRA `(.L_x_15526) ;  /* 0xffffff8c008c7947 */ /* 0x000fea000383ffff */
.L_x_15529:
[----:B0-----:R0:W2:Y:S02]  /*1ba60*/  SYNCS.PHASECHK.TRANS64.TRYWAIT P0, [R22+URZ+0x16820], R5 ;  /* 0x01682005160075a7 */ /* 0x0010a4000800017f */
[----:B--2---:R-:W-:Y:S05]  /*1ba70*/  @!P0 NANOSLEEP.SYNCS 0x989680 ;  /* 0x009896800000895d */ /* 0x004fea0003900000 */
[----:B------:R-:W2:Y:S02]  /*1ba80*/  @!P0 SYNCS.PHASECHK.TRANS64 P0, [R22+URZ+0x16820], R5 ;  /* 0x01682005160085a7 */ /* 0x000ea4000800007f */
[----:B--2---:R-:W-:Y:S05]  /*1ba90*/  @!P0 BRA `(.L_x_15529) ;  /* 0xfffffffc00f08947 */ /* 0x004fea000383ffff */
[----:B------:R-:W-:Y:S05]  /*1baa0*/  BRA `(.L_x_15693) ;  /* 0xffffff8c009c7947 */ /* 0x000fea000383ffff */
.L_x_15533:
[----:B0-----:R0:W2:Y:S02]  /*1bab0*/  SYNCS.PHASECHK.TRANS64.TRYWAIT P0, [R5+URZ+0x168a0], R6 ;  /* 0x0168a006050075a7 */ /* 0x0010a4000800017f */
[----:B--2---:R-:W-:Y:S05]  /*1bac0*/  @!P0 NANOSLEEP.SYNCS 0x989680 ;  /* 0x009896800000895d */ /* 0x004fea0003900000 */
[----:B------:R-:W2:Y:S02]  /*1bad0*/  @!P0 SYNCS.PHASECHK.TRANS64 P0, [R5+URZ+0x168a0], R6 ;  /* 0x0168a006050085a7 */ /* 0x000ea4000800007f */
[----:B--2---:R-:W-:Y:S05]  /*1bae0*/  @!P0 BRA `(.L_x_15533) ;  /* 0xfffffffc00f08947 */ /* 0x004fea000383ffff */
[----:B------:R-:W-:Y:S05]  /*1baf0*/  BRA `(.L_x_15694) ;  /* 0xffffff8c00b47947 */ /* 0x000fea000383ffff */
.L_x_15538:
[----:B-1----:R1:W2:Y:S02]  /*1bb00*/  SYNCS.PHASECHK.TRANS64.TRYWAIT P0, [R5+URZ+0x168c0], R6 ;  /* 0x0168c006050075a7 */ /* 0x0022a4000800017f */
[----:B--2---:R-:W-:Y:S05]  /*1bb10*/  @!P0 NANOSLEEP.SYNCS 0x989680 ;  /* 0x009896800000895d */ /* 0x004fea0003900000 */
[----:B------:R-:W2:Y:S02]  /*1bb20*/  @!P0 SYNCS.PHASECHK.TRANS64 P0, [R5+URZ+0x168c0], R6 ;  /* 0x0168c006050085a7 */ /* 0x000ea4000800007f */
[----:B--2---:R-:W-:Y:S05]  /*1bb30*/  @!P0 BRA `(.L_x_15538) ;  /* 0xfffffffc00f08947 */ /* 0x004fea000383ffff */
[----:B------:R-:W-:Y:S05]  /*1bb40*/  BRA `(.L_x_15695) ;  /* 0xffffff9000347947 */ /* 0x000fea000383ffff */
.L_x_15545:
[----:B0-----:R0:W2:Y:S02]  /*1bb50*/  SYNCS.PHASECHK.TRANS64.TRYWAIT P1, [R5+URZ+0x168a0], R6 ;  /* 0x0168a006050075a7 */ /* 0x0010a4000802017f */
[----:B--2---:R-:W-:Y:S05]  /*1bb60*/  @!P1 NANOSLEEP.SYNCS 0x989680 ;  /* 0x009896800000995d */ /* 0x004fea0003900000 */
[----:B------:R-:W2:Y:S02]  /*1bb70*/  @!P1 SYNCS.PHASECHK.TRANS64 P1, [R5+URZ+0x168a0], R6 ;  /* 0x0168a006050095a7 */ /* 0x000ea4000802007f */
[----:B--2---:R-:W-:Y:S05]  /*1bb80*/  @!P1 BRA `(.L_x_15545) ;  /* 0xfffffffc00f09947 */ /* 0x004fea000383ffff */
[----:B------:R-:W-:Y:S05]  /*1bb90*/  BRA `(.L_x_15696) ;  /* 0xffffff9000f47947 */ /* 0x000fea000383ffff */
.L_x_15550:
[----:B-1----:R1:W2:Y:S02]  /*1bba0*/  SYNCS.PHASECHK.TRANS64.TRYWAIT P1, [R5+URZ+0x168c0], R6 ;  /* 0x0168c006050075a7 */ /* 0x0022a4000802017f */
[----:B--2---:R-:W-:Y:S05]  /*1bbb0*/  @!P1 NANOSLEEP.SYNCS 0x989680 ;  /* 0x009896800000995d */ /* 0x004fea0003900000 */
[----:B------:R-:W2:Y:S02]  /*1bbc0*/  @!P1 SYNCS.PHASECHK.TRANS64 P1, [R5+URZ+0x168c0], R6 ;  /* 0x0168c006050095a7 */ /* 0x000ea4000802007f */
[----:B--2---:R-:W-:Y:S05]  /*1bbd0*/  @!P1 BRA `(.L_x_15550) ;  /* 0xfffffffc00f09947 */ /* 0x004fea000383ffff */
[----:B------:R-:W-:Y:S05]  /*1bbe0*/  BRA `(.L_x_15697) ;  /* 0xffffff94006c7947 */ /* 0x000fea000383ffff */
.L_x_15563:
[----:B--2---:R-:W0:Y:S01]  /*1bbf0*/  S2R R20, SR_TID.X ;  /* 0x0000000000147919 */ /* 0x004e220000002100 */
        /* <DEDUP_REMOVED lines=10> */
.L_x_15699:
[----:B------:R-:W-:Y:S05]  /*1bca0*/  BSYNC B0 ;  /* 0x0000000000007941 */ /* 0x000fea0003800000 */
.L_x_15698:
[----:B------:R-:W-:Y:S05]  /*1bcb0*/  BRA `(.L_x_15700) ;  /* 0xffffffa000207947 */ /* 0x000fea000383ffff */
.L_x_15566:
[----:B-1----:R1:W2:Y:S02]  /*1bcc0*/  SYNCS.PHASECHK.TRANS64.TRYWAIT P0, [R3+URZ+0x16840], R4 ;  /* 0x01684004030075a7 */ /* 0x0022a4000800017f */
[----:B--2---:R-:W-:Y:S05]  /*1bcd0*/  @!P0 NANOSLEEP.SYNCS 0x989680 ;  /* 0x009896800000895d */ /* 0x004fea0003900000 */
[----:B------:R-:W2:Y:S02]  /*1bce0*/  @!P0 SYNCS.PHASECHK.TRANS64 P0, [R3+URZ+0x16840], R4 ;  /* 0x01684004030085a7 */ /* 0x000ea4000800007f */
[----:B--2---:R-:W-:Y:S05]  /*1bcf0*/  @!P0 BRA `(.L_x_15566) ;  /* 0xfffffffc00f08947 */ /* 0x004fea000383ffff */
[----:B------:R-:W-:Y:S05]  /*1bd00*/  BRA `(.L_x_15701) ;  /* 0xffffffa000807947 */ /* 0x000fea000383ffff */
.L_x_15567:
        /* <DEDUP_REMOVED lines=8> */
.L_x_15703:
[----:B------:R-:W-:Y:S05]  /*1bd90*/  BSYNC B0 ;  /* 0x0000000000007941 */ /* 0x000fea0003800000 */
.L_x_15702:
        /* <DEDUP_REMOVED lines=9> */
.L_x_15704:
[----:B------:R-:W-:Y:S01]  /*1be30*/  MOV R13, R2 ;  /* 0x00000002000d7202 */ /* 0x000fe20000000f00 */
[----:B------:R-:W-:Y:S02]  /*1be40*/  IMAD.MOV.U32 R12, RZ, RZ, 0x1 ;  /* 0x00000001ff0c7424 */ /* 0x000fe400078e00ff */
[----:B------:R-:W-:-:S07]  /*1be50*/  IMAD.MOV.U32 R7, RZ, RZ, R14 ;  /* 0x000000ffff077224 */ /* 0x000fce00078e000e */
[----:B------:R-:W-:Y:S05]  /*1be60*/  WARPSYNC.COLLECTIVE R15, `(.L_x_15705) ;  /* 0x000000000f087348 */ /* 0x000fea0003c00000 */
[----:B------:R0:W1:Y:S02]  /*1be70*/  SHFL.IDX P6, R14, R13, R12, R11 ;  /* 0x0000000c0d0e7389 */ /* 0x00006400000c000b */
[----:B01----:R-:W-:Y:S01]  /*1be80*/  ENDCOLLECTIVE ;  /* 0x000000000000791b */ /* 0x003fe20003800000 */
.L_x_15705:
        /* <DEDUP_REMOVED lines=15> */
.L_x_15706:
[----:B------:R-:W-:Y:S02]  /*1bf80*/  @P0 IMAD R8, R5, 0x2, R22 ;  /* 0x0000000205080824 */ /* 0x000fe400078e0216 */
[----:B------:R-:W-:Y:S01]  /*1bf90*/  IMAD.MOV.U32 R13, RZ, RZ, R2 ;  /* 0x000000ffff0d7224 */ /* 0x000fe200078e0002 */
[----:B------:R-:W-:Y:S02]  /*1bfa0*/  MOV R12, 0x2 ;  /* 0x00000002000c7802 */ /* 0x000fe40000000f00 */
[----:B------:R-:W-:-:S07]  /*1bfb0*/  MOV R7, R14 ;  /* 0x0000000e00077202 */ /* 0x000fce0000000f00 */
[----:B------:R-:W-:Y:S05]  /*1bfc0*/  WARPSYNC.COLLECTIVE R15, `(.L_x_15707) ;  /* 0x000000000f087348 */ /* 0x000fea0003c00000 */
[----:B------:R0:W1:Y:S02]  /*1bfd0*/  SHFL.IDX P6, R14, R13, R12, R11 ;  /* 0x0000000c0d0e7389 */ /* 0x00006400000c000b */
[----:B01----:R-:W-:Y:S01]  /*1bfe0*/  ENDCOLLECTIVE ;  /* 0x000000000000791b */ /* 0x003fe20003800000 */
.L_x_15707:
        /* <DEDUP_REMOVED lines=15> */
.L_x_15708:
[----:B------:R-:W-:Y:S02]  /*1c0e0*/  @P0 IMAD R8, R5, 0x2, R22 ;  /* 0x0000000205080824 */ /* 0x000fe400078e0216 */
[----:B------:R-:W-:Y:S02]  /*1c0f0*/  IMAD.MOV.U32 R13, RZ, RZ, R2 ;  /* 0x000000ffff0d7224 */ /* 0x000fe400078e0002 */
[----:B------:R-:W-:Y:S02]  /*1c100*/  IMAD.MOV.U32 R12, RZ, RZ, 0x3 ;  /* 0x00000003ff0c7424 */ /* 0x000fe400078e00ff */
[----:B------:R-:W-:-:S07]  /*1c110*/  IMAD.MOV.U32 R7, RZ, RZ, R14 ;  /* 0x000000ffff077224 */ /* 0x000fce00078e000e */
[----:B------:R-:W-:Y:S05]  /*1c120*/  WARPSYNC.COLLECTIVE R15, `(.L_x_15709) ;  /* 0x000000000f087348 */ /* 0x000fea0003c00000 */
[----:B------:R0:W1:Y:S02]  /*1c130*/  SHFL.IDX P6, R14, R13, R12, R11 ;  /* 0x0000000c0d0e7389 */ /* 0x00006400000c000b */
[----:B01----:R-:W-:Y:S01]  /*1c140*/  ENDCOLLECTIVE ;  /* 0x000000000000791b */ /* 0x003fe20003800000 */
.L_x_15709:
        /* <DEDUP_REMOVED lines=15> */
.L_x_15710:
[----:B------:R-:W-:Y:S01]  /*1c240*/  @P0 LEA R8, R5, R22, 0x1 ;  /* 0x0000001605080211 */ /* 0x000fe200078e08ff */
[----:B------:R-:W-:Y:S02]  /*1c250*/  IMAD.MOV.U32 R13, RZ, RZ, R2 ;  /* 0x000000ffff0d7224 */ /* 0x000fe400078e0002 */
[----:B------:R-:W-:Y:S02]  /*1c260*/  IMAD.MOV.U32 R12, RZ, RZ, 0x4 ;  /* 0x00000004ff0c7424 */ /* 0x000fe400078e00ff */
[----:B------:R-:W-:-:S07]  /*1c270*/  IMAD.MOV.U32 R7, RZ, RZ, R14 ;  /* 0x000000ffff077224 */ /* 0x000fce00078e000e */
[----:B------:R-:W-:Y:S05]  /*1c280*/  WARPSYNC.COLLECTIVE R15, `(.L_x_15711) ;  /* 0x000000000f087348 */ /* 0x000fea0003c00000 */
[----:B------:R0:W1:Y:S02]  /*1c290*/  SHFL.IDX P6, R14, R13, R12, R11 ;  /* 0x0000000c0d0e7389 */ /* 0x00006400000c000b */
[----:B01----:R-:W-:Y:S01]  /*1c2a0*/  ENDCOLLECTIVE ;  /* 0x000000000000791b */ /* 0x003fe20003800000 */
.L_x_15711:
        /* <DEDUP_REMOVED lines=15> */
.L_x_15712:
[----:B------:R-:W-:Y:S01]  /*1c3a0*/  @P0 IMAD R8, R5, 0x2, R22 ;  /* 0x0000000205080824 */ /* 0x000fe200078e0216 */
[----:B------:R-:W-:Y:S01]  /*1c3b0*/  MOV R13, R2 ;  /* 0x00000002000d7202 */ /* 0x000fe20000000f00 */
[----:B------:R-:W-:Y:S02]  /*1c3c0*/  IMAD.MOV.U32 R12, RZ, RZ, 0x5 ;  /* 0x00000005ff0c7424 */ /* 0x000fe400078e00ff */
[----:B------:R-:W-:-:S07]  /*1c3d0*/  IMAD.MOV.U32 R7, RZ, RZ, R14 ;  /* 0x000000ffff077224 */ /* 0x000fce00078e000e */
[----:B------:R-:W-:Y:S05]  /*1c3e0*/  WARPSYNC.COLLECTIVE R15, `(.L_x_15713) ;  /* 0x000000000f087348 */ /* 0x000fea0003c00000 */
[----:B------:R0:W1:Y:S02]  /*1c3f0*/  SHFL.IDX P6, R14, R13, R12, R11 ;  /* 0x0000000c0d0e7389 */ /* 0x00006400000c000b */
[----:B01----:R-:W-:Y:S01]  /*1c400*/  ENDCOLLECTIVE ;  /* 0x000000000000791b */ /* 0x003fe20003800000 */
.L_x_15713:
        /* <DEDUP_REMOVED lines=15> */
.L_x_15714:
[----:B------:R-:W-:Y:S02]  /*1c500*/  @P0 IMAD R8, R5, 0x2, R22 ;  /* 0x0000000205080824 */ /* 0x000fe400078e0216 */
[----:B------:R-:W-:Y:S01]  /*1c510*/  IMAD.MOV.U32 R13, RZ, RZ, R2 ;  /* 0x000000ffff0d7224 */ /* 0x000fe200078e0002 */
[----:B------:R-:W-:Y:S02]  /*1c520*/  MOV R12, 0x6 ;  /* 0x00000006000c7802 */ /* 0x000fe40000000f00 */
[----:B------:R-:W-:-:S07]  /*1c530*/  MOV R7, R14 ;  /* 0x0000000e00077202 */ /* 0x000fce0000000f00 */
[----:B------:R-:W-:Y:S05]  /*1c540*/  WARPSYNC.COLLECTIVE R15, `(.L_x_15715) ;  /* 0x000000000f087348 */ /* 0x000fea0003c00000 */
[----:B------:R0:W1:Y:S02]  /*1c550*/  SHFL.IDX P6, R14, R13, R12, R11 ;  /* 0x0000000c0d0e7389 */ /* 0x00006400000c000b */
[----:B01----:R-:W-:Y:S01]  /*1c560*/  ENDCOLLECTIVE ;  /* 0x000000000000791b */ /* 0x003fe20003800000 */
.L_x_15715:
        /* <DEDUP_REMOVED lines=15> */
.L_x_15716:
[----:B------:R-:W-:Y:S02]  /*1c660*/  @P0 IMAD R8, R5, 0x2, R22 ;  /* 0x0000000205080824 */ /* 0x000fe400078e0216 */
[----:B------:R-:W-:Y:S02]  /*1c670*/  IMAD.MOV.U32 R13, RZ, RZ, R2 ;  /* 0x000000ffff0d7224 */ /* 0x000fe400078e0002 */
[----:B------:R-:W-:Y:S02]  /*1c680*/  IMAD.MOV.U32 R12, RZ, RZ, 0x7 ;  /* 0x00000007ff0c7424 */ /* 0x000fe400078e00ff */
[----:B------:R-:W-:-:S07]  /*1c690*/  IMAD.MOV.U32 R7, RZ, RZ, R14 ;  /* 0x000000ffff077224 */ /* 0x000fce00078e000e */
[----:B------:R-:W-:Y:S05]  /*1c6a0*/  WARPSYNC.COLLECTIVE R15, `(.L_x_15717) ;  /* 0x000000000f087348 */ /* 0x000fea0003c00000 */
[----:B------:R0:W1:Y:S02]  /*1c6b0*/  SHFL.IDX P6, R14, R13, R12, R11 ;  /* 0x0000000c0d0e7389 */ /* 0x00006400000c000b */
[----:B01----:R-:W-:Y:S01]  /*1c6c0*/  ENDCOLLECTIVE ;  /* 0x000000000000791b */ /* 0x003fe20003800000 */
.L_x_15717:
        /* <DEDUP_REMOVED lines=14> */
.L_x_15718:
[----:B------:R-:W-:Y:S01]  /*1c7b0*/  IMAD.MOV.U32 R0, RZ, RZ, R14 ;  /* 0x000000ffff007224 */ /* 0x000fe200078e000e */
[----:B------:R-:W-:Y:S06]  /*1c7c0*/  BRA `(.L_x_15719) ;  /* 0xffffff9c009c7947 */ /* 0x000fec000383ffff */
.L_x_15572:
        /* <DEDUP_REMOVED lines=12> */
.L_x_15720:
[----:B------:R-:W-:Y:S01]  /*1c890*/  MOV R13, R2 ;  /* 0x00000002000d7202 */ /* 0x000fe20000000f00 */
[----:B------:R-:W-:-:S07]  /*1c8a0*/  IMAD.MOV.U32 R6, RZ, RZ, R14 ;  /* 0x000000ffff067224 */ /* 0x000fce00078e000e */
[----:B------:R-:W-:Y:S05]  /*1c8b0*/  WARPSYNC.COLLECTIVE R15, `(.L_x_15721) ;  /* 0x000000000f087348 */ /* 0x000fea0003c00000 */
[----:B------:R0:W1:Y:S02]  /*1c8c0*/  SHFL.IDX P6, R14, R13, R12, R11 ;  /* 0x0000000c0d0e7389 */ /* 0x00006400000c000b */
[----:B01----:R-:W-:Y:S01]  /*1c8d0*/  ENDCOLLECTIVE ;  /* 0x000000000000791b */ /* 0x003fe20003800000 */
.L_x_15721:
[----:B------:R-:W-:Y:S01]  /*1c8e0*/  MOV R13, R0 ;  /* 0x00000000000d7202 */ /* 0x000fe20000000f00 */
[----:B------:R-:W-:Y:S02]  /*1c8f0*/  IMAD.MOV.U32 R12, RZ, RZ, 0x1 ;  /* 0x00000001ff0c7424 */ /* 0x000fe400078e00ff */
[----:B------:R-:W-:-:S07]  /*1c900*/  IMAD.MOV.U32 R7, RZ, RZ, R14 ;  /* 0x000000ffff077224 */ /* 0x000fce00078e000e */
[----:B------:R-:W-:Y:S05]  /*1c910*/  WARPSYNC.COLLECTIVE R15, `(.L_x_15722) ;  /* 0x000000000f087348 */ /* 0x000fea0003c00000 */
[----:B------:R0:W1:Y:S02]  /*1c920*/  SHFL.IDX P6, R14, R13, R12, R11 ;  /* 0x0000000c0d0e7389 */ /* 0x00006400000c000b */
[----:B01----:R-:W-:Y:S01]  /*1c930*/  ENDCOLLECTIVE ;  /* 0x000000000000791b */ /* 0x003fe20003800000 */
.L_x_15722:
        /* <DEDUP_REMOVED lines=15> */
.L_x_15723:
[----:B------:R-:W-:Y:S01]  /*1ca30*/  IMAD.MOV.U32 R13, RZ, RZ, R0 ;  /* 0x000000ffff0d7224 */ /* 0x000fe200078e0000 */
[----:B------:R-:W-:Y:S02]  /*1ca40*/  MOV R12, 0x2 ;  /* 0x00000002000c7802 */ /* 0x000fe40000000f00 */
[----:B------:R-:W-:-:S07]  /*1ca50*/  MOV R7, R14 ;  /* 0x0000000e00077202 */ /* 0x000fce0000000f00 */
[----:B------:R-:W-:Y:S05]  /*1ca60*/  WARPSYNC.COLLECTIVE R15, `(.L_x_15724) ;  /* 0x000000000f087348 */ /* 0x000fea0003c00000 */
[----:B------:R0:W1:Y:S02]  /*1ca70*/  SHFL.IDX P6, R14, R13, R12, R11 ;  /* 0x0000000c0d0e7389 */ /* 0x00006400000c000b */
[----:B01----:R-:W-:Y:S01]  /*1ca80*/  ENDCOLLECTIVE ;  /* 0x000000000000791b */ /* 0x003fe20003800000 */
.L_x_15724:
        /* <DEDUP_REMOVED lines=16> */
.L_x_15725:
[----:B------:R-:W-:Y:S02]  /*1cb90*/  IMAD.MOV.U32 R13, RZ, RZ, R0 ;  /* 0x000000ffff0d7224 */ /* 0x000fe400078e0000 */
[----:B------:R-:W-:Y:S02]  /*1cba0*/  IMAD.MOV.U32 R12, RZ, RZ, 0x3 ;  /* 0x00000003ff0c7424 */ /* 0x000fe400078e00ff */
[----:B------:R-:W-:-:S07]  /*1cbb0*/  IMAD.MOV.U32 R7, RZ, RZ, R14 ;  /* 0x000000ffff077224 */ /* 0x000fce00078e000e */
[----:B------:R-:W-:Y:S05]  /*1cbc0*/  WARPSYNC.COLLECTIVE R15, `(.L_x_15726) ;  /* 0x000000000f087348 */ /* 0x000fea0003c00000 */
[----:B------:R0:W1:Y:S02]  /*1cbd0*/  SHFL.IDX P6, R14, R13, R12, R11 ;  /* 0x0000000c0d0e7389 */ /* 0x00006400000c000b */
[----:B01----:R-:W-:Y:S01]  /*1cbe0*/  ENDCOLLECTIVE ;  /* 0x000000000000791b */ /* 0x003fe20003800000 */
.L_x_15726:
        /* <DEDUP_REMOVED lines=16> */
.L_x_15727:
[----:B------:R-:W-:Y:S02]  /*1ccf0*/  IMAD.MOV.U32 R13, RZ, RZ, R0 ;  /* 0x000000ffff0d7224 */ /* 0x000fe400078e0000 */
[----:B------:R-:W-:Y:S02]  /*1cd00*/  IMAD.MOV.U32 R12, RZ, RZ, 0x4 ;  /* 0x00000004ff0c7424 */ /* 0x000fe400078e00ff */
[----:B------:R-:W-:-:S07]  /*1cd10*/  IMAD.MOV.U32 R7, RZ, RZ, R14 ;  /* 0x000000ffff077224 */ /* 0x000fce00078e000e */
[----:B------:R-:W-:Y:S05]  /*1cd20*/  WARPSYNC.COLLECTIVE R15, `(.L_x_15728) ;  /* 0x000000000f087348 */ /* 0x000fea0003c00000 */
[----:B------:R0:W1:Y:S02]  /*1cd30*/  SHFL.IDX P6, R14, R13, R12, R11 ;  /* 0x0000000c0d0e7389 */ /* 0x00006400000c000b */
[----:B01----:R-:W-:Y:S01]  /*1cd40*/  ENDCOLLECTIVE ;  /* 0x000000000000791b */ /* 0x003fe20003800000 */
.L_x_15728:
        /* <DEDUP_REMOVED lines=16> */
.L_x_15729:
[----:B------:R-:W-:Y:S01]  /*1ce50*/  MOV R13, R0 ;  /* 0x00000000000d7202 */ /* 0x000fe20000000f00 */
[----:B------:R-:W-:Y:S02]  /*1ce60*/  IMAD.MOV.U32 R12, RZ, RZ, 0x5 ;  /* 0x00000005ff0c7424 */ /* 0x000fe400078e00ff */
[----:B------:R-:W-:-:S07]  /*1ce70*/  IMAD.MOV.U32 R7, RZ, RZ, R14 ;  /* 0x000000ffff077224 */ /* 0x000fce00078e000e */
[----:B------:R-:W-:Y:S05]  /*1ce80*/  WARPSYNC.COLLECTIVE R15, `(.L_x_15730) ;  /* 0x000000000f087348 */ /* 0x000fea0003c00000 */
[----:B------:R0:W1:Y:S02]  /*1ce90*/  SHFL.IDX P6, R14, R13, R12, R11 ;  /* 0x0000000c0d0e7389 */ /* 0x00006400000c000b */
[----:B01----:R-:W-:Y:S01]  /*1cea0*/  ENDCOLLECTIVE ;  /* 0x000000000000791b */ /* 0x003fe20003800000 */
.L_x_15730:
        /* <DEDUP_REMOVED lines=16> */
.L_x_15731:
[----:B------:R-:W-:Y:S01]  /*1cfb0*/  IMAD.MOV.U32 R13, RZ, RZ, R0 ;  /* 0x000000ffff0d7224 */ /* 0x000fe200078e0000 */
[----:B------:R-:W-:Y:S02]  /*1cfc0*/  MOV R12, 0x6 ;  /* 0x00000006000c7802 */ /* 0x000fe40000000f00 */
[----:B------:R-:W-:-:S07]  /*1cfd0*/  MOV R7, R14 ;  /* 0x0000000e00077202 */ /* 0x000fce0000000f00 */
[----:B------:R-:W-:Y:S05]  /*1cfe0*/  WARPSYNC.COLLECTIVE R15, `(.L_x_15732) ;  /* 0x000000000f087348 */ /* 0x000fea0003c00000 */
[----:B------:R0:W1:Y:S02]  /*1cff0*/  SHFL.IDX P6, R14, R13, R12, R11 ;  /* 0x0000000c0d0e7389 */ /* 0x00006400000c000b */
[----:B01----:R-:W-:Y:S01]  /*1d000*/  ENDCOLLECTIVE ;  /* 0x000000000000791b */ /* 0x003fe20003800000 */
.L_x_15732:
        /* <DEDUP_REMOVED lines=16> */
.L_x_15733:
[----:B------:R-:W-:Y:S02]  /*1d110*/  IMAD.MOV.U32 R13, RZ, RZ, R0 ;  /* 0x000000ffff0d7224 */ /* 0x000fe400078e0000 */
[----:B------:R-:W-:Y:S02]  /*1d120*/  IMAD.MOV.U32 R12, RZ, RZ, 0x7 ;  /* 0x00000007ff0c7424 */ /* 0x000fe400078e00ff */
[----:B------:R-:W-:Y:S02]  /*1d130*/  VIADD R0, R17, 0x70 ;  /* 0x0000007011007836 */ /* 0x000fe40000000000 */
[----:B------:R-:W-:-:S07]  /*1d140*/  IMAD.MOV.U32 R7, RZ, RZ, R14 ;  /* 0x000000ffff077224 */ /* 0x000fce00078e000e */
[----:B------:R-:W-:Y:S05]  /*1d150*/  WARPSYNC.COLLECTIVE R15, `(.L_x_15734) ;  /* 0x000000000f087348 */ /* 0x000fea0003c00000 */
[----:B------:R0:W1:Y:S02]  /*1d160*/  SHFL.IDX P6, R14, R13, R12, R11 ;  /* 0x0000000c0d0e7389 */ /* 0x00006400000c000b */
[----:B01----:R-:W-:Y:S01]  /*1d170*/  ENDCOLLECTIVE ;  /* 0x000000000000791b */ /* 0x003fe20003800000 */
.L_x_15734:
        /* <DEDUP_REMOVED lines=9> */
[----:B------:R0:W-:Y:S01]  /*1d210*/  @!P1 LDGSTS.E.BYPASS.LTC128B.128 [R20+0xb400], desc[UR40][R6.64], !P0 ;  /* 0x0b40000006149fae */ /* 0x0001e2000c101d68 */
[----:B------:R-:W-:Y:S01]  /*1d220*/  ISETP.GE.AND P1, PT, R0, R3, PT ;  /* 0x000000030000720c */ /* 0x000fe20003f26270 */
[----:B------:R-:W-:Y:S02]  /*1d230*/  VIADD R0, R17, 0x80 ;  /* 0x0000008011007836 */ /* 0x000fe40000000000 */
[----:B0-----:R-:W-:-:S10]  /*1d240*/  IMAD.MOV.U32 R6, RZ, RZ, R14 ;  /* 0x000000ffff067224 */ /* 0x001fd400078e000e */
[----:B------:R-:W-:Y:S05]  /*1d250*/  WARPSYNC.COLLECTIVE R15, `(.L_x_15735) ;  /* 0x000000000f087348 */ /* 0x000fea0003c00000 */
[----:B------:R0:W1:Y:S02]  /*1d260*/  SHFL.IDX P6, R14, R13, R12, R11 ;  /* 0x0000000c0d0e7389 */ /* 0x00006400000c000b */
[----:B01----:R-:W-:Y:S01]  /*1d270*/  ENDCOLLECTIVE ;  /* 0x000000000000791b */ /* 0x003fe20003800000 */
.L_x_15735:
[----:B------:R-:W-:Y:S01]  /*1d280*/  IMAD.MOV.U32 R13, RZ, RZ, R4 ;  /* 0x000000ffff0d7224 */ /* 0x000fe200078e0004 */
[----:B------:R-:W-:Y:S01]  /*1d290*/  MOV R12, RZ ;  /* 0x000000ff000c7202 */ /* 0x000fe20000000f00 */
[----:B------:R-:W-:-:S07]  /*1d2a0*/  IMAD.MOV.U32 R2, RZ, RZ, R14 ;  /* 0x000000ffff027224 */ /* 0x000fce00078e000e */
[----:B------:R-:W-:Y:S05]  /*1d2b0*/  WARPSYNC.COLLECTIVE R15, `(.L_x_15736) ;  /* 0x000000000f087348 */ /* 0x000fea0003c00000 */
[----:B------:R0:W1:Y:S02]  /*1d2c0*/  SHFL.IDX P6, R14, R13, R12, R11 ;  /* 0x0000000c0d0e7389 */ /* 0x00006400000c000b */
[----:B01----:R-:W-:Y:S01]  /*1d2d0*/  ENDCOLLECTIVE ;  /* 0x000000000000791b */ /* 0x003fe20003800000 */
.L_x_15736:
[----:B------:R-:W-:-:S05]  /*1d2e0*/  @!P1 LEA R2, P2, R21, R2, 0x1 ;  /* 0x0000000215029211 */ /* 0x000fca00078408ff */
[----:B------:R-:W-:-:S05]  /*1d2f0*/  @!P1 IMAD.X R6, RZ, RZ, R6, P2 ;  /* 0x000000ffff069224 */ /* 0x000fca00010e0606 */
[----:B------:R-:W-:Y:S01]  /*1d300*/  @!P1 MOV R7, R6 ;  /* 0x0000000600079202 */ /* 0x000fe20000000f00 */
[----:B------:R-:W-:Y:S02]  /*1d310*/  IMAD.MOV.U32 R13, RZ, RZ, R5 ;  /* 0x000000ffff0d7224 */ /* 0x000fe400078e0005 */
[----:B------:R-:W-:Y:S01]  /*1d320*/  @!P1 IMAD.MOV.U32 R6, RZ, RZ, R2 ;  /* 0x000000ffff069224 */ /* 0x000fe200078e0002 */
[----:B------:R-:W-:-:S04]  /*1d330*/  IADD3 R2, R17, 0xa0, RZ ;  /* 0x000000a011027810 */ /* 0x000fc80007ffe0ff */
        /* <DEDUP_REMOVED lines=9> */
.L_x_15737:
[----:B------:R-:W-:Y:S01]  /*1d3d0*/  MOV R13, R4 ;  /* 0x00000004000d7202 */ /* 0x000fe20000000f00 */
[----:B------:R-:W-:Y:S02]  /*1d3e0*/  IMAD.MOV.U32 R12, RZ, RZ, 0x1 ;  /* 0x00000001ff0c7424 */ /* 0x000fe400078e00ff */
[----:B------:R-:W-:-:S07]  /*1d3f0*/  IMAD.MOV.U32 R0, RZ, RZ, R14 ;  /* 0x000000ffff007224 */ /* 0x000fce00078e000e */
[----:B------:R-:W-:Y:S05]  /*1d400*/  WARPSYNC.COLLECTIVE R15, `(.L_x_15738) ;  /* 0x000000000f087348 */ /* 0x000fea0003c00000 */
[----:B------:R0:W1:Y:S02]  /*1d410*/  SHFL.IDX P6, R14, R13, R12, R11 ;  /* 0x0000000c0d0e7389 */ /* 0x00006400000c000b */
[----:B01----:R-:W-:Y:S01]  /*1d420*/  ENDCOLLECTIVE ;  /* 0x000000000000791b */ /* 0x003fe20003800000 */
.L_x_15738:
[----:B------:R-:W-:-:S04]  /*1d430*/  @!P1 LEA R0, P2, R21, R0, 0x1 ;  /* 0x0000000015009211 */ /* 0x000fc800078408ff */
[----:B------:R-:W-:-:S05]  /*1d440*/  @!P1 IADD3.X R6, RZ, R8, RZ, P2, !PT ;  /* 0x00000008ff069210 */ /* 0x000fca00017fe4ff */
[----:B------:R-:W-:Y:S02]  /*1d450*/  @!P1 IMAD.MOV.U32 R7, RZ, RZ, R6 ;  /* 0x000000ffff079224 */ /* 0x000fe400078e0006 */
        /* <DEDUP_REMOVED lines=12> */
.L_x_15739:
[----:B------:R-:W-:Y:S01]  /*1d520*/  IMAD.MOV.U32 R13, RZ, RZ, R4 ;  /* 0x000000ffff0d7224 */ /* 0x000fe200078e0004 */
[----:B------:R-:W-:Y:S02]  /*1d530*/  MOV R12, 0x2 ;  /* 0x00000002000c7802 */ /* 0x000fe40000000f00 */
[----:B------:R-:W-:-:S07]  /*1d540*/  MOV R6, R14 ;  /* 0x0000000e00067202 */ /* 0x000fce0000000f00 */
[----:B------:R-:W-:Y:S05]  /*1d550*/  WARPSYNC.COLLECTIVE R15, `(.L_x_15740) ;  /* 0x000000000f087348 */ /* 0x000fea0003c00000 */
[----:B------:R0:W1:Y:S02]  /*1d560*/  SHFL.IDX P6, R14, R13, R12, R11 ;  /* 0x0000000c0d0e7389 */ /* 0x00006400000c000b */
[----:B01----:R-:W-:Y:S01]  /*1d570*/  ENDCOLLECTIVE ;  /* 0x000000000000791b */ /* 0x003fe20003800000 */
.L_x_15740:
        /* <DEDUP_REMOVED lines=13> */
.L_x_15741:
[----:B------:R-:W-:Y:S01]  /*1d650*/  IMAD.MOV.U32 R13, RZ, RZ, R4 ;  /* 0x000000ffff0d7224 */ /* 0x000fe200078e0004 */
[----:B------:R-:W-:Y:S01]  /*1d660*/  MOV R12, 0x3 ;  /* 0x00000003000c7802 */ /* 0x000fe20000000f00 */
[----:B------:R-:W-:-:S07]  /*1d670*/  IMAD.MOV.U32 R6, RZ, RZ, R14 ;  /* 0x000000ffff067224 */ /* 0x000fce00078e000e */
[----:B------:R-:W-:Y:S05]  /*1d680*/  WARPSYNC.COLLECTIVE R15, `(.L_x_15742) ;  /* 0x000000000f087348 */ /* 0x000fea0003c00000 */
[----:B------:R0:W1:Y:S02]  /*1d690*/  SHFL.IDX P6, R14, R13, R12, R11 ;  /* 0x0000000c0d0e7389 */ /* 0x00006400000c000b */
[----:B01----:R-:W-:Y:S01]  /*1d6a0*/  ENDCOLLECTIVE ;  /* 0x000000000000791b */ /* 0x003fe20003800000 */
.L_x_15742:
        /* <DEDUP_REMOVED lines=12> */
.L_x_15743:
[----:B------:R-:W-:Y:S01]  /*1d770*/  IMAD.MOV.U32 R2, RZ, RZ, R14 ;  /* 0x000000ffff027224 */ /* 0x000fe200078e000e */
[----:B------:R-:W-:Y:S06]  /*1d780*/  BRA `(.L_x_15744) ;  /* 0xffffff9c00987947 */ /* 0x000fec000383ffff */
.L_x_15575:
[----:B-1----:R1:W2:Y:S02]  /*1d790*/  SYNCS.PHASECHK.TRANS64.TRYWAIT P0, [R22+URZ+0x16820], R0 ;  /* 0x01682000160075a7 */ /* 0x0022a4000800017f */
[----:B--2---:R-:W-:Y:S05]  /*1d7a0*/  @!P0 NANOSLEEP.SYNCS 0x989680 ;  /* 0x009896800000895d */ /* 0x004fea0003900000 */
[----:B------:R-:W2:Y:S02]  /*1d7b0*/  @!P0 SYNCS.PHASECHK.TRANS64 P0, [R22+URZ+0x16820], R0 ;  /* 0x01682000160085a7 */ /* 0x000ea4000800007f */
[----:B--2---:R-:W-:Y:S05]  /*1d7c0*/  @!P0 BRA `(.L_x_15575) ;  /* 0xfffffffc00f08947 */ /* 0x004fea000383ffff */
[----:B------:R-:W-:Y:S05]  /*1d7d0*/  BRA `(.L_x_15745) ;  /* 0xffffff9c00f47947 */ /* 0x000fea000383ffff */
.L_x_15580:
[----:B0-----:R0:W1:Y:S02]  /*1d7e0*/  SYNCS.PHASECHK.TRANS64.TRYWAIT P0, [R5+URZ+0x16840], R2 ;  /* 0x01684002050075a7 */ /* 0x001064000800017f */
[----:B-1----:R-:W-:Y:S05]  /*1d7f0*/  @!P0 NANOSLEEP.SYNCS 0x989680 ;  /* 0x009896800000895d */ /* 0x002fea0003900000 */
[----:B------:R-:W1:Y:S02]  /*1d800*/  @!P0 SYNCS.PHASECHK.TRANS64 P0, [R5+URZ+0x16840], R2 ;  /* 0x01684002050085a7 */ /* 0x000e64000800007f */
[----:B-1----:R-:W-:Y:S05]  /*1d810*/  @!P0 BRA `(.L_x_15580) ;  /* 0xfffffffc00f08947 */ /* 0x002fea000383ffff */
[----:B------:R-:W-:Y:S05]  /*1d820*/  BRA `(.L_x_15746) ;  /* 0xffffffa000d07947 */ /* 0x000fea000383ffff */
.L_x_15581:
        /* <DEDUP_REMOVED lines=8> */
.L_x_15748:
[----:B------:R-:W-:Y:S05]  /*1d8b0*/  BSYNC B1 ;  /* 0x0000000000017941 */ /* 0x000fea0003800000 */
.L_x_15747:
[----:B------:R-:W0:Y:S01]  /*1d8c0*/  S2R R7, SR_TID.X ;  /* 0x0000000000077919 */ /* 0x000e220000002100 */
[----:B------:R-:W-:Y:S01]  /*1d8d0*/  IMAD.MOV.U32 R13, RZ, RZ, R9 ;  /* 0x000000ffff0d7224 */ /* 0x000fe200078e0009 */
[----:B------:R-:W-:Y:S01]  /*1d8e0*/  MOV R3, R14 ;  /* 0x0000000e00037202 */ /* 0x000fe20000000f00 */
[----:B------:R-:W-:Y:S02]  /*1d8f0*/  IMAD.MOV.U32 R12, RZ, RZ, RZ ;  /* 0x000000ffff0c7224 */ /* 0x000fe400078e00ff */
[----:B------:R-:W-:Y:S02]  /*1d900*/  IMAD.MOV.U32 R11, RZ, RZ, 0x181f ;  /* 0x0000181fff0b7424 */ /* 0x000fe400078e00ff */
[----:B------:R-:W-:Y:S02]  /*1d910*/  IMAD.MOV.U32 R15, RZ, RZ, -0x1 ;  /* 0xffffffffff0f7424 */ /* 0x000fe400078e00ff */
[----:B------:R-:W-:-:S07]  /*1d920*/  IMAD R8, R8, 0x2, R22 ;  /* 0x0000000208087824 */ /* 0x000fce00078e0216 */
[----:B0-----:R-:W-:Y:S05]  /*1d930*/  WARPSYNC.COLLECTIVE R15, `(.L_x_15749) ;  /* 0x000000000f087348 */ /* 0x001fea0003c00000 */
[----:B------:R1:W2:Y:S02]  /*1d940*/  SHFL.IDX P6, R14, R13, R12, R11 ;  /* 0x0000000c0d0e7389 */ /* 0x0002a400000c000b */
[----:B012---:R-:W-:Y:S01]  /*1d950*/  ENDCOLLECTIVE ;  /* 0x000000000000791b */ /* 0x007fe20003800000 */
.L_x_15749:
        /* <DEDUP_REMOVED lines=8> */
.L_x_15750:
[----:B------:R-:W-:-:S05]  /*1d9e0*/  IMAD.SHL.U32 R7, R7, 0x2, RZ ;  /* 0x0000000207077824 */ /* 0x000fca00078e00ff */
[----:B------:R-:W-:-:S04]  /*1d9f0*/  IADD3 R2, P0, R2, R7, RZ ;  /* 0x0000000702027210 */ /* 0x000fc80007f1e0ff */
[----:B------:R-:W-:Y:S01]  /*1da00*/  IADD3.X R3, RZ, R3, RZ, P0, !PT ;  /* 0x00000003ff037210 */ /* 0x000fe200007fe4ff */
[----:B------:R-:W-:-:S04]  /*1da10*/  IMAD.MOV.U32 R13, RZ, RZ, R9 ;  /* 0x000000ffff0d7224 */ /* 0x000fc800078e0009 */
        /* <DEDUP_REMOVED lines=8> */
.L_x_15751:
[----:B------:R-:W-:Y:S01]  /*1daa0*/  MOV R13, R10 ;  /* 0x0000000a000d7202 */ /* 0x000fe20000000f00 */
[----:B------:R-:W-:Y:S02]  /*1dab0*/  IMAD.MOV.U32 R12, RZ, RZ, 0x2 ;  /* 0x00000002ff0c7424 */ /* 0x000fe400078e00ff */
[----:B------:R-:W-:-:S07]  /*1dac0*/  IMAD.MOV.U32 R2, RZ, RZ, R14 ;  /* 0x000000ffff027224 */ /* 0x000fce00078e000e */
[----:B------:R-:W-:Y:S05]  /*1dad0*/  WARPSYNC.COLLECTIVE R15, `(.L_x_15752) ;  /* 0x000000000f087348 */ /* 0x000fea0003c00000 */
[----:B------:R0:W1:Y:S02]  /*1dae0*/  SHFL.IDX P6, R14, R13, R12, R11 ;  /* 0x0000000c0d0e7389 */ /* 0x00006400000c000b */
[----:B01----:R-:W-:Y:S01]  /*1daf0*/  ENDCOLLECTIVE ;  /* 0x000000000000791b */ /* 0x003fe20003800000 */
.L_x_15752:
        /* <DEDUP_REMOVED lines=11> */
.L_x_15753:
[----:B------:R-:W-:Y:S02]  /*1dbb0*/  IMAD.MOV.U32 R13, RZ, RZ, R10 ;  /* 0x000000ffff0d7224 */ /* 0x000fe400078e000a */
[----:B------:R-:W-:Y:S01]  /*1dbc0*/  IMAD.MOV.U32 R12, RZ, RZ, 0x3 ;  /* 0x00000003ff0c7424 */ /* 0x000fe200078e00ff */
[----:B------:R-:W-:-:S07]  /*1dbd0*/  MOV R2, R14 ;  /* 0x0000000e00027202 */ /* 0x000fce0000000f00 */
[----:B------:R-:W-:Y:S05]  /*1dbe0*/  WARPSYNC.COLLECTIVE R15, `(.L_x_15754) ;  /* 0x000000000f087348 */ /* 0x000fea0003c00000 */
[----:B------:R0:W1:Y:S02]  /*1dbf0*/  SHFL.IDX P6, R14, R13, R12, R11 ;  /* 0x0000000c0d0e7389 */ /* 0x00006400000c000b */
[----:B01----:R-:W-:Y:S01]  /*1dc00*/  ENDCOLLECTIVE ;  /* 0x000000000000791b */ /* 0x003fe20003800000 */
.L_x_15754:
        /* <DEDUP_REMOVED lines=11> */
.L_x_15755:
[----:B------:R-:W-:Y:S01]  /*1dcc0*/  MOV R13, R10 ;  /* 0x0000000a000d7202 */ /* 0x000fe20000000f00 */
[----:B------:R-:W-:Y:S02]  /*1dcd0*/  IMAD.MOV.U32 R12, RZ, RZ, 0x4 ;  /* 0x00000004ff0c7424 */ /* 0x000fe400078e00ff */
[----:B------:R-:W-:-:S07]  /*1dce0*/  IMAD.MOV.U32 R2, RZ, RZ, R14 ;  /* 0x000000ffff027224 */ /* 0x000fce00078e000e */
[----:B------:R-:W-:Y:S05]  /*1dcf0*/  WARPSYNC.COLLECTIVE R15, `(.L_x_15756) ;  /* 0x000000000f087348 */ /* 0x000fea0003c00000 */
[----:B------:R0:W1:Y:S02]  /*1dd00*/  SHFL.IDX P6, R14, R13, R12, R11 ;  /* 0x0000000c0d0e7389 */ /* 0x00006400000c000b */
[----:B01----:R-:W-:Y:S01]  /*1dd10*/  ENDCOLLECTIVE ;  /* 0x000000000000791b */ /* 0x003fe20003800000 */
.L_x_15756:
        /* <DEDUP_REMOVED lines=11> */
.L_x_15757:
[----:B------:R-:W-:Y:S02]  /*1ddd0*/  IMAD.MOV.U32 R13, RZ, RZ, R10 ;  /* 0x000000ffff0d7224 */ /* 0x000fe400078e000a */
[----:B------:R-:W-:Y:S01]  /*1dde0*/  IMAD.MOV.U32 R12, RZ, RZ, 0x5 ;  /* 0x00000005ff0c7424 */ /* 0x000fe200078e00ff */
[----:B------:R-:W-:-:S07]  /*1ddf0*/  MOV R2, R14 ;  /* 0x0000000e00027202 */ /* 0x000fce0000000f00 */
[----:B------:R-:W-:Y:S05]  /*1de00*/  WARPSYNC.COLLECTIVE R15, `(.L_x_15758) ;  /* 0x000000000f087348 */ /* 0x000fea0003c00000 */
[----:B------:R0:W1:Y:S02]  /*1de10*/  SHFL.IDX P6, R14, R13, R12, R11 ;  /* 0x0000000c0d0e7389 */ /* 0x00006400000c000b */
[----:B01----:R-:W-:Y:S01]  /*1de20*/  ENDCOLLECTIVE ;  /* 0x000000000000791b */ /* 0x003fe20003800000 */
.L_x_15758:
        /* <DEDUP_REMOVED lines=11> */
.L_x_15759:
[----:B------:R-:W-:Y:S01]  /*1dee0*/  MOV R13, R10 ;  /* 0x0000000a000d7202 */ /* 0x000fe20000000f00 */
[----:B------:R-:W-:Y:S02]  /*1def0*/  IMAD.MOV.U32 R12, RZ, RZ, 0x6 ;  /* 0x00000006ff0c7424 */ /* 0x000fe400078e00ff */
[----:B------:R-:W-:-:S07]  /*1df00*/  IMAD.MOV.U32 R2, RZ, RZ, R14 ;  /* 0x000000ffff027224 */ /* 0x000fce00078e000e */
[----:B------:R-:W-:Y:S05]  /*1df10*/  WARPSYNC.COLLECTIVE R15, `(.L_x_15760) ;  /* 0x000000000f087348 */ /* 0x000fea0003c00000 */
[----:B------:R0:W1:Y:S02]  /*1df20*/  SHFL.IDX P6, R14, R13, R12, R11 ;  /* 0x0000000c0d0e7389 */ /* 0x00006400000c000b */
[----:B01----:R-:W-:Y:S01]  /*1df30*/  ENDCOLLECTIVE ;  /* 0x000000000000791b */ /* 0x003fe20003800000 */
.L_x_15760:
        /* <DEDUP_REMOVED lines=11> */
.L_x_15761:
[----:B------:R-:W-:Y:S02]  /*1dff0*/  IMAD.MOV.U32 R13, RZ, RZ, R10 ;  /* 0x000000ffff0d7224 */ /* 0x000fe400078e000a */
[----:B------:R-:W-:Y:S01]  /*1e000*/  IMAD.MOV.U32 R12, RZ, RZ, 0x7 ;  /* 0x00000007ff0c7424 */ /* 0x000fe200078e00ff */
[----:B------:R-:W-:-:S07]  /*1e010*/  MOV R2, R14 ;  /* 0x0000000e00027202 */ /* 0x000fce0000000f00 */
[----:B------:R-:W-:Y:S05]  /*1e020*/  WARPSYNC.COLLECTIVE R15, `(.L_x_15762) ;  /* 0x000000000f087348 */ /* 0x000fea0003c00000 */
[----:B------:R0:W1:Y:S02]  /*1e030*/  SHFL.IDX P6, R14, R13, R12, R11 ;  /* 0x0000000c0d0e7389 */ /* 0x00006400000c000b */
[----:B01----:R-:W-:Y:S01]  /*1e040*/  ENDCOLLECTIVE ;  /* 0x000000000000791b */ /* 0x003fe20003800000 */
.L_x_15762:
        /* <DEDUP_REMOVED lines=11> */
.L_x_15763:
[----:B------:R-:W-:Y:S01]  /*1e100*/  IMAD.MOV.U32 R2, RZ, RZ, R14 ;  /* 0x000000ffff027224 */ /* 0x000fe200078e000e */
[----:B------:R-:W-:Y:S06]  /*1e110*/  BRA `(.L_x_15764) ;  /* 0xffffff9c00c87947 */ /* 0x000fec000383ffff */
.L_x_15586:
[----:B-1----:R1:W2:Y:S02]  /*1e120*/  SYNCS.PHASECHK.TRANS64.TRYWAIT P0, [R5+URZ+0x16860], R2 ;  /* 0x01686002050075a7 */ /* 0x0022a4000800017f */
[----:B--2---:R-:W-:Y:S05]  /*1e130*/  @!P0 NANOSLEEP.SYNCS 0x989680 ;  /* 0x009896800000895d */ /* 0x004fea0003900000 */
[----:B------:R-:W2:Y:S02]  /*1e140*/  @!P0 SYNCS.PHASECHK.TRANS64 P0, [R5+URZ+0x16860], R2 ;  /* 0x01686002050085a7 */ /* 0x000ea4000800007f */
[----:B--2---:R-:W-:Y:S05]  /*1e150*/  @!P0 BRA `(.L_x_15586) ;  /* 0xfffffffc00f08947 */ /* 0x004fea000383ffff */
[----:B------:R-:W-:Y:S05]  /*1e160*/  BRA `(.L_x_15765) ;  /* 0xffffffa000207947 */ /* 0x000fea000383ffff */
.L_x_15587:
        /* <DEDUP_REMOVED lines=8> */
.L_x_15767:
[----:B------:R-:W-:Y:S05]  /*1e1f0*/  BSYNC B1 ;  /* 0x0000000000017941 */ /* 0x000fea0003800000 */
.L_x_15766:
[----:B------:R-:W-:Y:S01]  /*1e200*/  MOV R13, R23 ;  /* 0x00000017000d7202 */ /* 0x000fe20000000f00 */
[----:B------:R-:W-:Y:S01]  /*1e210*/  IMAD.MOV.U32 R12, RZ, RZ, RZ ;  /* 0x000000ffff0c7224 */ /* 0x000fe200078e00ff */
[----:B------:R-:W-:Y:S01]  /*1e220*/  ISETP.LT.OR P2, PT, R8, 0x1, P1 ;  /* 0x000000010800780c */ /* 0x000fe20000f41670 */
[----:B------:R-:W-:Y:S02]  /*1e230*/  IMAD.MOV.U32 R11, RZ, RZ, 0x181f ;  /* 0x0000181fff0b7424 */ /* 0x000fe400078e00ff */
[----:B------:R-:W-:Y:S02]  /*1e240*/  IMAD.MOV.U32 R15, RZ, RZ, -0x1 ;  /* 0xffffffffff0f7424 */ /* 0x000fe400078e00ff */
[----:B------:R-:W-:Y:S02]  /*1e250*/  IMAD.MOV.U32 R3, RZ, RZ, R14 ;  /* 0x000000ffff037224 */ /* 0x000fe400078e000e */
[----:B------:R-:W-:-:S07]  /*1e260*/  IMAD R6, R6, 0x2, R22 ;  /* 0x0000000206067824 */ /* 0x000fce00078e0216 */
[----:B------:R-:W-:Y:S05]  /*1e270*/  WARPSYNC.COLLECTIVE R15, `(.L_x_15768) ;  /* 0x000000000f087348 */ /* 0x000fea0003c00000 */
[----:B------:R0:W1:Y:S02]  /*1e280*/  SHFL.IDX P6, R14, R13, R12, R11 ;  /* 0x0000000c0d0e7389 */ /* 0x00006400000c000b */
[----:B01----:R-:W-:Y:S01]  /*1e290*/  ENDCOLLECTIVE ;  /* 0x000000000000791b */ /* 0x003fe20003800000 */
.L_x_15768:
[----:B------:R-:W-:Y:S01]  /*1e2a0*/  IMAD.MOV.U32 R13, RZ, RZ, R24 ;  /* 0x000000ffff0d7224 */ /* 0x000fe200078e0018 */
[----:B------:R-:W-:Y:S02]  /*1e2b0*/  MOV R12, 0x1 ;  /* 0x00000001000c7802 */ /* 0x000fe40000000f00 */
[----:B------:R-:W-:-:S07]  /*1e2c0*/  MOV R2, R14 ;  /* 0x0000000e00027202 */ /* 0x000fce0000000f00 */
[----:B------:R-:W-:Y:S05]  /*1e2d0*/  WARPSYNC.COLLECTIVE R15, `(.L_x_15769) ;  /* 0x000000000f087348 */ /* 0x000fea0003c00000 */
[----:B------:R0:W1:Y:S02]  /*1e2e0*/  SHFL.IDX P6, R14, R13, R12, R11 ;  /* 0x0000000c0d0e7389 */ /* 0x00006400000c000b */
[----:B01----:R-:W-:Y:S01]  /*1e2f0*/  ENDCOLLECTIVE ;  /* 0x000000000000791b */ /* 0x003fe20003800000 */
.L_x_15769:
        /* <DEDUP_REMOVED lines=12> */
.L_x_15770:
[----:B------:R-:W-:Y:S02]  /*1e3c0*/  IMAD.MOV.U32 R13, RZ, RZ, R24 ;  /* 0x000000ffff0d7224 */ /* 0x000fe400078e0018 */
[----:B------:R-:W-:Y:S02]  /*1e3d0*/  IMAD.MOV.U32 R12, RZ, RZ, 0x2 ;  /* 0x00000002ff0c7424 */ /* 0x000fe400078e00ff */
[----:B------:R-:W-:-:S07]  /*1e3e0*/  IMAD.MOV.U32 R2, RZ, RZ, R14 ;  /* 0x000000ffff027224 */ /* 0x000fce00078e000e */
[----:B------:R-:W-:Y:S05]  /*1e3f0*/  WARPSYNC.COLLECTIVE R15, `(.L_x_15771) ;  /* 0x000000000f087348 */ /* 0x000fea0003c00000 */
[----:B------:R0:W1:Y:S02]  /*1e400*/  SHFL.IDX P6, R14, R13, R12, R11 ;  /* 0x0000000c0d0e7389 */ /* 0x00006400000c000b */
[----:B01----:R-:W-:Y:S01]  /*1e410*/  ENDCOLLECTIVE ;  /* 0x000000000000791b */ /* 0x003fe20003800000 */
.L_x_15771:
        /* <DEDUP_REMOVED lines=12> */
.L_x_15772:
[----:B------:R-:W-:Y:S01]  /*1e4e0*/  IMAD.MOV.U32 R13, RZ, RZ, R24 ;  /* 0x000000ffff0d7224 */ /* 0x000fe200078e0018 */
[----:B------:R-:W-:Y:S01]  /*1e4f0*/  MOV R12, 0x3 ;  /* 0x00000003000c7802 */ /* 0x000fe20000000f00 */
[----:B------:R-:W-:-:S07]  /*1e500*/  IMAD.MOV.U32 R2, RZ, RZ, R14 ;  /* 0x000000ffff027224 */ /* 0x000fce00078e000e */
[----:B------:R-:W-:Y:S05]  /*1e510*/  WARPSYNC.COLLECTIVE R15, `(.L_x_15773) ;  /* 0x000000000f087348 */ /* 0x000fea0003c00000 */
[----:B------:R0:W1:Y:S02]  /*1e520*/  SHFL.IDX P6, R14, R13, R12, R11 ;  /* 0x0000000c0d0e7389 */ /* 0x00006400000c000b */
[----:B01----:R-:W-:Y:S01]  /*1e530*/  ENDCOLLECTIVE ;  /* 0x000000000000791b */ /* 0x003fe20003800000 */
.L_x_15773:
        /* <DEDUP_REMOVED lines=12> */
.L_x_15774:
[----:B------:R-:W-:Y:S02]  /*1e600*/  IMAD.MOV.U32 R13, RZ, RZ, R24 ;  /* 0x000000ffff0d7224 */ /* 0x000fe400078e0018 */
[----:B------:R-:W-:Y:S02]  /*1e610*/  IMAD.MOV.U32 R12, RZ, RZ, 0x4 ;  /* 0x00000004ff0c7424 */ /* 0x000fe400078e00ff */
[----:B------:R-:W-:-:S07]  /*1e620*/  IMAD.MOV.U32 R2, RZ, RZ, R14 ;  /* 0x000000ffff027224 */ /* 0x000fce00078e000e */
[----:B------:R-:W-:Y:S05]  /*1e630*/  WARPSYNC.COLLECTIVE R15, `(.L_x_15775) ;  /* 0x000000000f087348 */ /* 0x000fea0003c00000 */
[----:B------:R0:W1:Y:S02]  /*1e640*/  SHFL.IDX P6, R14, R13, R12, R11 ;  /* 0x0000000c0d0e7389 */ /* 0x00006400000c000b */
[----:B01----:R-:W-:Y:S01]  /*1e650*/  ENDCOLLECTIVE ;  /* 0x000000000000791b */ /* 0x003fe20003800000 */
.L_x_15775:
        /* <DEDUP_REMOVED lines=12> */
.L_x_15776:
[----:B------:R-:W-:Y:S01]  /*1e720*/  IMAD.MOV.U32 R13, RZ, RZ, R24 ;  /* 0x000000ffff0d7224 */ /* 0x000fe200078e0018 */
[----:B------:R-:W-:Y:S01]  /*1e730*/  MOV R12, 0x5 ;  /* 0x00000005000c7802 */ /* 0x000fe20000000f00 */
[----:B------:R-:W-:-:S07]  /*1e740*/  IMAD.MOV.U32 R2, RZ, RZ, R14 ;  /* 0x000000ffff027224 */ /* 0x000fce00078e000e */
[----:B------:R-:W-:Y:S05]  /*1e750*/  WARPSYNC.COLLECTIVE R15, `(.L_x_15777) ;  /* 0x000000000f087348 */ /* 0x000fea0003c00000 */
[----:B------:R0:W1:Y:S02]  /*1e760*/  SHFL.IDX P6, R14, R13, R12, R11 ;  /* 0x0000000c0d0e7389 */ /* 0x00006400000c000b */
[----:B01----:R-:W-:Y:S01]  /*1e770*/  ENDCOLLECTIVE ;  /* 0x000000000000791b */ /* 0x003fe20003800000 */
.L_x_15777:
        /* <DEDUP_REMOVED lines=12> */
.L_x_15778:
[----:B------:R-:W-:Y:S02]  /*1e840*/  IMAD.MOV.U32 R13, RZ, RZ, R24 ;  /* 0x000000ffff0d7224 */ /* 0x000fe400078e0018 */
[----:B------:R-:W-:Y:S02]  /*1e850*/  IMAD.MOV.U32 R12, RZ, RZ, 0x6 ;  /* 0x00000006ff0c7424 */ /* 0x000fe400078e00ff */
[----:B------:R-:W-:-:S07]  /*1e860*/  IMAD.MOV.U32 R2, RZ, RZ, R14 ;  /* 0x000000ffff027224 */ /* 0x000fce00078e000e */
[----:B------:R-:W-:Y:S05]  /*1e870*/  WARPSYNC.COLLECTIVE R15, `(.L_x_15779) ;  /* 0x000000000f087348 */ /* 0x000fea0003c00000 */
[----:B------:R0:W1:Y:S02]  /*1e880*/  SHFL.IDX P6, R14, R13, R12, R11 ;  /* 0x0000000c0d0e7389 */ /* 0x00006400000c000b */
[----:B01----:R-:W-:Y:S01]  /*1e890*/  ENDCOLLECTIVE ;  /* 0x000000000000791b */ /* 0x003fe20003800000 */
.L_x_15779:
        /* <DEDUP_REMOVED lines=12> */
.L_x_15780:
[----:B------:R-:W-:Y:S01]  /*1e960*/  IMAD.MOV.U32 R13, RZ, RZ, R24 ;  /* 0x000000ffff0d7224 */ /* 0x000fe200078e0018 */
[----:B------:R-:W-:Y:S01]  /*1e970*/  MOV R12, 0x7 ;  /* 0x00000007000c7802 */ /* 0x000fe20000000f00 */
[----:B------:R-:W-:-:S07]  /*1e980*/  IMAD.MOV.U32 R2, RZ, RZ, R14 ;  /* 0x000000ffff027224 */ /* 0x000fce00078e000e */
[----:B------:R-:W-:Y:S05]  /*1e990*/  WARPSYNC.COLLECTIVE R15, `(.L_x_15781) ;  /* 0x000000000f087348 */ /* 0x000fea0003c00000 */
[----:B------:R0:W1:Y:S02]  /*1e9a0*/  SHFL.IDX P6, R14, R13, R12, R11 ;  /* 0x0000000c0d0e7389 */ /* 0x00006400000c000b */
[----:B01----:R-:W-:Y:S01]  /*1e9b0*/  ENDCOLLECTIVE ;  /* 0x000000000000791b */ /* 0x003fe20003800000 */
.L_x_15781:
        /* <DEDUP_REMOVED lines=11> */
.L_x_15782:
[----:B------:R-:W-:Y:S01]  /*1ea70*/  IMAD.MOV.U32 R2, RZ, RZ, R14 ;  /* 0x000000ffff027224 */ /* 0x000fe200078e000e */
[----:B------:R-:W-:Y:S06]  /*1ea80*/  BRA `(.L_x_15783) ;  /* 0xffffff9800d07947 */ /* 0x000fec000383ffff */
.L_x_15595:
[----:B0-----:R0:W1:Y:S02]  /*1ea90*/  SYNCS.PHASECHK.TRANS64.TRYWAIT P0, [R0+URZ+0x16860], R3 ;  /* 0x01686003000075a7 */ /* 0x001064000800017f */
[----:B-1----:R-:W-:Y:S05]  /*1eaa0*/  @!P0 NANOSLEEP.SYNCS 0x989680 ;  /* 0x009896800000895d */ /* 0x002fea0003900000 */
[----:B------:R-:W1:Y:S02]  /*1eab0*/  @!P0 SYNCS.PHASECHK.TRANS64 P0, [R0+URZ+0x16860], R3 ;  /* 0x01686003000085a7 */ /* 0x000e64000800007f */
[----:B-1----:R-:W-:Y:S05]  /*1eac0*/  @!P0 BRA `(.L_x_15595) ;  /* 0xfffffffc00f08947 */ /* 0x002fea000383ffff */
[----:B------:R-:W-:Y:S05]  /*1ead0*/  BRA `(.L_x_15784) ;  /* 0xffffff9c00f07947 */ /* 0x000fea000383ffff */
.L_x_15596:
        /* <DEDUP_REMOVED lines=8> */
.L_x_15786:
[----:B------:R-:W-:Y:S05]  /*1eb60*/  BSYNC B0 ;  /* 0x0000000000007941 */ /* 0x000fea0003800000 */
.L_x_15785:
        /* <DEDUP_REMOVED lines=10> */
.L_x_15787:
        /* <DEDUP_REMOVED lines=12> */
.L_x_15788:
        /* <DEDUP_REMOVED lines=11> */
.L_x_15789:
[----:B------:R-:W-:Y:S02]  /*1ed80*/  IMAD.MOV.U32 R13, RZ, RZ, R24 ;  /* 0x000000ffff0d7224 */ /* 0x000fe400078e0018 */
[----:B------:R-:W-:Y:S01]  /*1ed90*/  IMAD.MOV.U32 R12, RZ, RZ, 0x2 ;  /* 0x00000002ff0c7424 */ /* 0x000fe200078e00ff */
[----:B------:R-:W-:-:S13]  /*1eda0*/  IADD3 R2, P1, R14, R5, RZ ;  /* 0x000000050e027210 */ /* 0x000fda0007f3e0ff */
[----:B------:R-:W-:Y:S05]  /*1edb0*/  WARPSYNC.COLLECTIVE R15, `(.L_x_15790) ;  /* 0x000000000f087348 */ /* 0x000fea0003c00000 */
[----:B------:R0:W1:Y:S02]  /*1edc0*/  SHFL.IDX P6, R14, R13, R12, R11 ;  /* 0x0000000c0d0e7389 */ /* 0x00006400000c000b */
[----:B01----:R-:W-:Y:S01]  /*1edd0*/  ENDCOLLECTIVE ;  /* 0x000000000000791b */ /* 0x003fe20003800000 */
.L_x_15790:
        /* <DEDUP_REMOVED lines=11> */
.L_x_15791:
[----:B------:R-:W-:Y:S01]  /*1ee90*/  IMAD.MOV.U32 R13, RZ, RZ, R24 ;  /* 0x000000ffff0d7224 */ /* 0x000fe200078e0018 */
[----:B------:R-:W-:Y:S02]  /*1eea0*/  MOV R12, 0x3 ;  /* 0x00000003000c7802 */ /* 0x000fe40000000f00 */
[----:B------:R-:W-:-:S13]  /*1eeb0*/  IADD3 R2, P1, R14, R5, RZ ;  /* 0x000000050e027210 */ /* 0x000fda0007f3e0ff */
[----:B------:R-:W-:Y:S05]  /*1eec0*/  WARPSYNC.COLLECTIVE R15, `(.L_x_15792) ;  /* 0x000000000f087348 */ /* 0x000fea0003c00000 */
[----:B------:R0:W1:Y:S02]  /*1eed0*/  SHFL.IDX P6, R14, R13, R12, R11 ;  /* 0x0000000c0d0e7389 */ /* 0x00006400000c000b */
[----:B01----:R-:W-:Y:S01]  /*1eee0*/  ENDCOLLECTIVE ;  /* 0x000000000000791b */ /* 0x003fe20003800000 */
.L_x_15792:
        /* <DEDUP_REMOVED lines=11> */
.L_x_15793:
[----:B------:R-:W-:Y:S01]  /*1efa0*/  MOV R13, R24 ;  /* 0x00000018000d7202 */ /* 0x000fe20000000f00 */
[----:B------:R-:W-:Y:S01]  /*1efb0*/  IMAD.MOV.U32 R12, RZ, RZ, 0x4 ;  /* 0x00000004ff0c7424 */ /* 0x000fe200078e00ff */
[----:B------:R-:W-:-:S13]  /*1efc0*/  IADD3 R2, P1, R14, R5, RZ ;  /* 0x000000050e027210 */ /* 0x000fda0007f3e0ff */
[----:B------:R-:W-:Y:S05]  /*1efd0*/  WARPSYNC.COLLECTIVE R15, `(.L_x_15794) ;  /* 0x000000000f087348 */ /* 0x000fea0003c00000 */
[----:B------:R0:W1:Y:S02]  /*1efe0*/  SHFL.IDX P6, R14, R13, R12, R11 ;  /* 0x0000000c0d0e7389 */ /* 0x00006400000c000b */
[----:B01----:R-:W-:Y:S01]  /*1eff0*/  ENDCOLLECTIVE ;  /* 0x000000000000791b */ /* 0x003fe20003800000 */
.L_x_15794:
        /* <DEDUP_REMOVED lines=11> */
.L_x_15795:
[----:B------:R-:W-:Y:S02]  /*1f0b0*/  IMAD.MOV.U32 R13, RZ, RZ, R24 ;  /* 0x000000ffff0d7224 */ /* 0x000fe400078e0018 */
[----:B------:R-:W-:Y:S01]  /*1f0c0*/  IMAD.MOV.U32 R12, RZ, RZ, 0x5 ;  /* 0x00000005ff0c7424 */ /* 0x000fe200078e00ff */
[----:B------:R-:W-:-:S13]  /*1f0d0*/  IADD3 R2, P1, R14, R5, RZ ;  /* 0x000000050e027210 */ /* 0x000fda0007f3e0ff */
[----:B------:R-:W-:Y:S05]  /*1f0e0*/  WARPSYNC.COLLECTIVE R15, `(.L_x_15796) ;  /* 0x000000000f087348 */ /* 0x000fea0003c00000 */
[----:B------:R0:W1:Y:S02]  /*1f0f0*/  SHFL.IDX P6, R14, R13, R12, R11 ;  /* 0x0000000c0d0e7389 */ /* 0x00006400000c000b */
[----:B01----:R-:W-:Y:S01]  /*1f100*/  ENDCOLLECTIVE ;  /* 0x000000000000791b */ /* 0x003fe20003800000 */
.L_x_15796:
        /* <DEDUP_REMOVED lines=11> */
.L_x_15797:
[----:B------:R-:W-:Y:S02]  /*1f1c0*/  IMAD.MOV.U32 R13, RZ, RZ, R24 ;  /* 0x000000ffff0d7224 */ /* 0x000fe400078e0018 */
[----:B------:R-:W-:Y:S01]  /*1f1d0*/  IMAD.MOV.U32 R12, RZ, RZ, 0x6 ;  /* 0x00000006ff0c7424 */ /* 0x000fe200078e00ff */
[----:B------:R-:W-:-:S13]  /*1f1e0*/  IADD3 R2, P1, R14, R5, RZ ;  /* 0x000000050e027210 */ /* 0x000fda0007f3e0ff */
[----:B------:R-:W-:Y:S05]  /*1f1f0*/  WARPSYNC.COLLECTIVE R15, `(.L_x_15798) ;  /* 0x000000000f087348 */ /* 0x000fea0003c00000 */
[----:B------:R0:W1:Y:S02]  /*1f200*/  SHFL.IDX P6, R14, R13, R12, R11 ;  /* 0x0000000c0d0e7389 */ /* 0x00006400000c000b */
[----:B01----:R-:W-:Y:S01]  /*1f210*/  ENDCOLLECTIVE ;  /* 0x000000000000791b */ /* 0x003fe20003800000 */
.L_x_15798:
        /* <DEDUP_REMOVED lines=11> */
.L_x_15799:
[----:B------:R-:W-:Y:S01]  /*1f2d0*/  IMAD.MOV.U32 R13, RZ, RZ, R24 ;  /* 0x000000ffff0d7224 */ /* 0x000fe200078e0018 */
[----:B------:R-:W-:Y:S02]  /*1f2e0*/  MOV R12, 0x7 ;  /* 0x00000007000c7802 */ /* 0x000fe40000000f00 */
[----:B------:R-:W-:-:S13]  /*1f2f0*/  IADD3 R2, P1, R14, R5, RZ ;  /* 0x000000050e027210 */ /* 0x000fda0007f3e0ff */
[----:B------:R-:W-:Y:S05]  /*1f300*/  WARPSYNC.COLLECTIVE R15, `(.L_x_15800) ;  /* 0x000000000f087348 */ /* 0x000fea0003c00000 */
[----:B------:R0:W1:Y:S02]  /*1f310*/  SHFL.IDX P6, R14, R13, R12, R11 ;  /* 0x0000000c0d0e7389 */ /* 0x00006400000c000b */
[----:B01----:R-:W-:Y:S01]  /*1f320*/  ENDCOLLECTIVE ;  /* 0x000000000000791b */ /* 0x003fe20003800000 */
.L_x_15800:
        /* <DEDUP_REMOVED lines=10> */
.L_x_15801:
[----:B------:R-:W-:Y:S05]  /*1f3d0*/  BRA `(.L_x_15802) ;  /* 0xffffff9800b47947 */ /* 0x000fea000383ffff */
.L_x_15601:
        /* <DEDUP_REMOVED lines=8> */
.L_x_15804:
[----:B------:R-:W-:Y:S05]  /*1f460*/  BSYNC B0 ;  /* 0x0000000000007941 */ /* 0x000fea0003800000 */
.L_x_15803:
        /* <DEDUP_REMOVED lines=9> */
.L_x_15805:
        /* <DEDUP_REMOVED lines=18> */
.L_x_15806:
[----:B------:R-:W-:Y:S02]  /*1f620*/  MOV R12, 0x2 ;  /* 0x00000002000c7802 */ /* 0x000fe40000000f00 */
[----:B------:R-:W-:-:S05]  /*1f630*/  SEL R5, R14, RZ, P1 ;  /* 0x000000ff0e057207 */ /* 0x000fca0000800000 */
[----:B------:R-:W-:-:S04]  /*1f640*/  IMAD.IADD R4, R2, 0x1, R5 ;  /* 0x0000000102047824 */ /* 0x000fc800078e0205 */
[----:B------:R-:W-:-:S07]  /*1f650*/  IMAD.MOV.U32 R13, RZ, RZ, R4 ;  /* 0x000000ffff0d7224 */ /* 0x000fce00078e0004 */
[----:B------:R-:W-:Y:S05]  /*1f660*/  WARPSYNC.COLLECTIVE R15, `(.L_x_15807) ;  /* 0x000000000f087348 */ /* 0x000fea0003c00000 */
[----:B------:R0:W1:Y:S02]  /*1f670*/  SHFL.UP P6, R14, R13, R12, R11 ;  /* 0x0400000c0d0e7389 */ /* 0x00006400000c000b */
[----:B01----:R-:W-:Y:S01]  /*1f680*/  ENDCOLLECTIVE ;  /* 0x000000000000791b */ /* 0x003fe20003800000 */
.L_x_15807:
[----:B------:R-:W-:Y:S01]  /*1f690*/  IMAD.MOV.U32 R12, RZ, RZ, 0x4 ;  /* 0x00000004ff0c7424 */ /* 0x000fe200078e00ff */
[----:B------:R-:W-:-:S05]  /*1f6a0*/  SEL R5, R14, RZ, P2 ;  /* 0x000000ff0e057207 */ /* 0x000fca0001000000 */
[----:B------:R-:W-:-:S04]  /*1f6b0*/  IMAD.IADD R5, R4, 0x1, R5 ;  /* 0x0000000104057824 */ /* 0x000fc800078e0205 */
[----:B------:R-:W-:-:S07]  /*1f6c0*/  IMAD.MOV.U32 R13, RZ, RZ, R5 ;  /* 0x000000ffff0d7224 */ /* 0x000fce00078e0005 */
[----:B------:R-:W-:Y:S05]  /*1f6d0*/  WARPSYNC.COLLECTIVE R15, `(.L_x_15808) ;  /* 0x000000000f087348 */ /* 0x000fea0003c00000 */
[----:B------:R0:W1:Y:S02]  /*1f6e0*/  SHFL.UP P6, R14, R13, R12, R11 ;  /* 0x0400000c0d0e7389 */ /* 0x00006400000c000b */
[----:B01----:R-:W-:Y:S01]  /*1f6f0*/  ENDCOLLECTIVE ;  /* 0x000000000000791b */ /* 0x003fe20003800000 */
.L_x_15808:
[----:B------:R-:W-:Y:S01]  /*1f700*/  IMAD.MOV.U32 R12, RZ, RZ, 0x8 ;  /* 0x00000008ff0c7424 */ /* 0x000fe200078e00ff */
[----:B------:R-:W-:-:S04]  /*1f710*/  SEL R6, R14, RZ, P3 ;  /* 0x000000ff0e067207 */ /* 0x000fc80001800000 */
[----:B------:R-:W-:-:S05]  /*1f720*/  IADD3 R6, R5, R6, RZ ;  /* 0x0000000605067210 */ /* 0x000fca0007ffe0ff */
[----:B------:R-:W-:-:S07]  /*1f730*/  IMAD.MOV.U32 R13, RZ, RZ, R6 ;  /* 0x000000ffff0d7224 */ /* 0x000fce00078e0006 */
[----:B------:R-:W-:Y:S05]  /*1f740*/  WARPSYNC.COLLECTIVE R15, `(.L_x_15809) ;  /* 0x000000000f087348 */ /* 0x000fea0003c00000 */
[----:B------:R0:W1:Y:S02]  /*1f750*/  SHFL.UP P6, R14, R13, R12, R11 ;  /* 0x0400000c0d0e7389 */ /* 0x00006400000c000b */
[----:B01----:R-:W-:Y:S01]  /*1f760*/  ENDCOLLECTIVE ;  /* 0x000000000000791b */ /* 0x003fe20003800000 */
.L_x_15809:
[----:B------:R-:W-:Y:S01]  /*1f770*/  IMAD.MOV.U32 R12, RZ, RZ, 0x10 ;  /* 0x00000010ff0c7424 */ /* 0x000fe200078e00ff */
[----:B------:R-:W-:-:S05]  /*1f780*/  SEL R3, R14, RZ, P4 ;  /* 0x000000ff0e037207 */ /* 0x000fca0002000000 */
[----:B------:R-:W-:-:S05]  /*1f790*/  IMAD.IADD R4, R6, 0x1, R3 ;  /* 0x0000000106047824 */ /* 0x000fca00078e0203 */
[----:B------:R-:W-:-:S07]  /*1f7a0*/  MOV R13, R4 ;  /* 0x00000004000d7202 */ /* 0x000fce0000000f00 */
[----:B------:R-:W-:Y:S05]  /*1f7b0*/  WARPSYNC.COLLECTIVE R15, `(.L_x_15810) ;  /* 0x000000000f087348 */ /* 0x000fea0003c00000 */
[----:B------:R0:W1:Y:S02]  /*1f7c0*/  SHFL.UP P6, R14, R13, R12, R11 ;  /* 0x0400000c0d0e7389 */ /* 0x00006400000c000b */
[----:B01----:R-:W-:Y:S01]  /*1f7d0*/  ENDCOLLECTIVE ;  /* 0x000000000000791b */ /* 0x003fe20003800000 */
.L_x_15810:
        /* <DEDUP_REMOVED lines=8> */
.L_x_15811:
[----:B------:R-:W-:Y:S05]  /*1f860*/  BRA `(.L_x_15812) ;  /* 0xffffff9800bc7947 */ /* 0x000fea000383ffff */
.L_x_15606:
        /* <DEDUP_REMOVED lines=8> */
.L_x_15814:
[----:B------:R-:W-:Y:S05]  /*1f8f0*/  BSYNC B0 ;  /* 0x0000000000007941 */ /* 0x000fea0003800000 */
.L_x_15813:
        /* <DEDUP_REMOVED lines=8> */
.L_x_15815:
[----:B------:R-:W-:Y:S02]  /*1f980*/  MOV R12, 0x4 ;  /* 0x00000004000c7802 */ /* 0x000fe40000000f00 */
[----:B------:R-:W-:-:S05]  /*1f990*/  SEL R14, R14, RZ, P2 ;  /* 0x000000ff0e0e7207 */ /* 0x000fca0001000000 */
[----:B------:R-:W-:-:S04]  /*1f9a0*/  IMAD.IADD R3, R13, 0x1, R14 ;  /* 0x000000010d037824 */ /* 0x000fc800078e020e */
[----:B------:R-:W-:-:S07]  /*1f9b0*/  IMAD.MOV.U32 R13, RZ, RZ, R3 ;  /* 0x000000ffff0d7224 */ /* 0x000fce00078e0003 */
[----:B------:R-:W-:Y:S05]  /*1f9c0*/  WARPSYNC.COLLECTIVE R15, `(.L_x_15816) ;  /* 0x000000000f087348 */ /* 0x000fea0003c00000 */
[----:B------:R0:W1:Y:S02]  /*1f9d0*/  SHFL.UP P6, R14, R13, R12, R11 ;  /* 0x0400000c0d0e7389 */ /* 0x00006400000c000b */
[----:B01----:R-:W-:Y:S01]  /*1f9e0*/  ENDCOLLECTIVE ;  /* 0x000000000000791b */ /* 0x003fe20003800000 */
.L_x_15816:
[----:B------:R-:W-:Y:S01]  /*1f9f0*/  IMAD.MOV.U32 R12, RZ, RZ, 0x8 ;  /* 0x00000008ff0c7424 */ /* 0x000fe200078e00ff */
[----:B------:R-:W-:-:S05]  /*1fa00*/  SEL R4, R14, RZ, P3 ;  /* 0x000000ff0e047207 */ /* 0x000fca0001800000 */
[----:B------:R-:W-:-:S04]  /*1fa10*/  IMAD.IADD R4, R3, 0x1, R4 ;  /* 0x0000000103047824 */ /* 0x000fc800078e0204 */
[----:B------:R-:W-:-:S07]  /*1fa20*/  IMAD.MOV.U32 R13, RZ, RZ, R4 ;  /* 0x000000ffff0d7224 */ /* 0x000fce00078e0004 */
[----:B------:R-:W-:Y:S05]  /*1fa30*/  WARPSYNC.COLLECTIVE R15, `(.L_x_15817) ;  /* 0x000000000f087348 */ /* 0x000fea0003c00000 */
[----:B------:R0:W1:Y:S02]  /*1fa40*/  SHFL.UP P6, R14, R13, R12, R11 ;  /* 0x0400000c0d0e7389 */ /* 0x00006400000c000b */
[----:B01----:R-:W-:Y:S01]  /*1fa50*/  ENDCOLLECTIVE ;  /* 0x000000000000791b */ /* 0x003fe20003800000 */
.L_x_15817:
[----:B------:R-:W-:Y:S01]  /*1fa60*/  IMAD.MOV.U32 R12, RZ, RZ, 0x10 ;  /* 0x00000010ff0c7424 */ /* 0x000fe200078e00ff */
[----:B------:R-:W-:-:S04]  /*1fa70*/  SEL R5, R14, RZ, P4 ;  /* 0x000000ff0e057207 */ /* 0x000fc80002000000 */
[----:B------:R-:W-:-:S05]  /*1fa80*/  IADD3 R5, R4, R5, RZ ;  /* 0x0000000504057210 */ /* 0x000fca0007ffe0ff */
[----:B------:R-:W-:-:S07]  /*1fa90*/  IMAD.MOV.U32 R13, RZ, RZ, R5 ;  /* 0x000000ffff0d7224 */ /* 0x000fce00078e0005 */
[----:B------:R-:W-:Y:S05]  /*1faa0*/  WARPSYNC.COLLECTIVE R15, `(.L_x_15818) ;  /* 0x000000000f087348 */ /* 0x000fea0003c00000 */
[----:B------:R0:W1:Y:S02]  /*1fab0*/  SHFL.UP P6, R14, R13, R12, R11 ;  /* 0x0400000c0d0e7389 */ /* 0x00006400000c000b */
[----:B01----:R-:W-:Y:S01]  /*1fac0*/  ENDCOLLECTIVE ;  /* 0x000000000000791b */ /* 0x003fe20003800000 */
.L_x_15818:
        /* <DEDUP_REMOVED lines=8> */
.L_x_15819:
[----:B------:R-:W-:Y:S05]  /*1fb50*/  BRA `(.L_x_15820) ;  /* 0xffffff98009c7947 */ /* 0x000fea000383ffff */
.L_x_15608:
[----:B------:R-:W-:Y:S01]  /*1fb60*/  BSSY B0, `(.L_x_15821) ;  /* 0x0000006000007945 */ /* 0x000fe20003800000 */
[----:B------:R-:W-:Y:S01]  /*1fb70*/  PLOP3.LUT P6, PT, P6, PT, PT, 0x8, 0x0 ;  /* 0x000000000000781c */ /* 0x000fe200037ce170 */
[----:B------:R-:W-:-:S12]  /*1fb80*/  IMAD.MOV.U32 R15, RZ, RZ, -0x1 ;  /* 0xffffffffff0f7424 */ /* 0x000fd800078e00ff */
[----:B01----:R-:W-:Y:S05]  /*1fb90*/  WARPSYNC.COLLECTIVE R15, `(.L_x_15822) ;  /* 0x000000000f087348 */ /* 0x003fea0003c00000 */
[----:B------:R-:W-:Y:S01]  /*1fba0*/  VOTE.ANY R14, PT, P6 ;  /* 0x00000000000e7806 */ /* 0x000fe200030e0100 */
[----:B01----:R-:W-:Y:S06]  /*1fbb0*/  ENDCOLLECTIVE ;  /* 0x000000000000791b */ /* 0x003fec0003800000 */
.L_x_15822:
[----:B------:R-:W-:Y:S05]  /*1fbc0*/  BSYNC B0 ;  /* 0x0000000000007941 */ /* 0x000fea0003800000 */
.L_x_15821:
        /* <DEDUP_REMOVED lines=9> */
.L_x_15823:
[----:B------:R-:W-:Y:S01]  /*1fc60*/  IMAD.MOV.U32 R17, RZ, RZ, R14 ;  /* 0x000000ffff117224 */ /* 0x000fe200078e000e */
[----:B------:R-:W-:Y:S06]  /*1fc70*/  BRA `(.L_x_15824) ;  /* 0xffffff98008c7947 */ /* 0x000fec000383ffff */
.L_x_15610:
[----:B------:R-:W-:Y:S01]  /*1fc80*/  BSSY B0, `(.L_x_15825) ;  /* 0x0000007000007945 */ /* 0x000fe20003800000 */
[----:B------:R-:W-:Y:S01]  /*1fc90*/  IMAD.MOV.U32 R13, RZ, RZ, R3 ;  /* 0x000000ffff0d7224 */ /* 0x000fe200078e0003 */
[----:B------:R-:W-:Y:S01]  /*1fca0*/  MOV R15, 0xffffffff ;  /* 0xffffffff000f7802 */ /* 0x000fe20000000f00 */
[----:B------:R-:W-:-:S07]  /*1fcb0*/  IMAD.MOV.U32 R11, RZ, RZ, 0x1f ;  /* 0x0000001fff0b7424 */ /* 0x000fce00078e00ff */
[----:B0123--:R-:W-:Y:S05]  /*1fcc0*/  WARPSYNC.COLLECTIVE R15, `(.L_x_15826) ;  /* 0x000000000f087348 */ /* 0x00ffea0003c00000 */
[----:B------:R4:W0:Y:S02]  /*1fcd0*/  SHFL.IDX P6, R14, R13, R12, R11 ;  /* 0x0000000c0d0e7389 */ /* 0x00082400000c000b */
[----:B01234-:R-:W-:Y:S01]  /*1fce0*/  ENDCOLLECTIVE ;  /* 0x000000000000791b */ /* 0x01ffe20003800000 */
.L_x_15826:
[----:B------:R-:W-:Y:S05]  /*1fcf0*/  BSYNC B0 ;  /* 0x0000000000007941 */ /* 0x000fea0003800000 */
.L_x_15825:
[----:B------:R-:W-:Y:S01]  /*1fd00*/  IMAD.MOV.U32 R5, RZ, RZ, R14 ;  /* 0x000000ffff057224 */ /* 0x000fe200078e000e */
[----:B------:R-:W-:Y:S06]  /*1fd10*/  BRA `(.L_x_15609) ;  /* 0xffffff9800807947 */ /* 0x000fec000383ffff */
.L_x_15614:
[----:B0-----:R0:W2:Y:S02]  /*1fd20*/  SYNCS.PHASECHK.TRANS64.TRYWAIT P0, [R4+URZ+0x16820], R0 ;  /* 0x01682000040075a7 */ /* 0x0010a4000800017f */
[----:B--2---:R-:W-:Y:S05]  /*1fd30*/  @!P0 NANOSLEEP.SYNCS 0x989680 ;  /* 0x009896800000895d */ /* 0x004fea0003900000 */
[----:B------:R-:W2:Y:S02]  /*1fd40*/  @!P0 SYNCS.PHASECHK.TRANS64 P0, [R4+URZ+0x16820], R0 ;  /* 0x01682000040085a7 */ /* 0x000ea4000800007f */
[----:B--2---:R-:W-:Y:S05]  /*1fd50*/  @!P0 BRA `(.L_x_15614) ;  /* 0xfffffffc00f08947 */ /* 0x004fea000383ffff */
[----:B------:R-:W-:Y:S05]  /*1fd60*/  BRA `(.L_x_15827) ;  /* 0xffffff9c00f87947 */ /* 0x000fea000383ffff */
.L_x_15615:
        /* <DEDUP_REMOVED lines=11> */
.L_x_15829:
[----:B------:R-:W-:Y:S05]  /*1fe20*/  BSYNC B0 ;  /* 0x0000000000007941 */ /* 0x000fea0003800000 */
.L_x_15828:
[----:B------:R-:W-:Y:S05]  /*1fe30*/  BRA `(.L_x_15830) ;  /* 0xffffff9c00e07947 */ /* 0x000fea000383ffff */
.L_x_15616:
[----:B------:R-:W-:Y:S01]  /*1fe40*/  BSSY B0, `(.L_x_15831) ;  /* 0x0000006000007945 */ /* 0x000fe20003800000 */
[----:B------:R-:W-:-:S07]  /*1fe50*/  IMAD.MOV.U32 R15, RZ, RZ, -0x1 ;  /* 0xffffffffff0f7424 */ /* 0x000fce00078e00ff */
[----:B01-3--:R-:W-:Y:S05]  /*1fe60*/  WARPSYNC.COLLECTIVE R15, `(.L_x_15832) ;  /* 0x000000000f0c7348 */ /* 0x00bfea0003c00000 */
[----:B------:R-:W-:Y:S02]  /*1fe70*/  ELECT P6, UR62, PT ;  /* 0x00000000003e782f */ /* 0x000fe400038c0000 */
[----:B------:R-:W-:Y:S01]  /*1fe80*/  MOV R14, UR62 ;  /* 0x0000003e000e7c02 */ /* 0x000fe20008000f00 */
[----:B01-3--:R-:W-:Y:S10]  /*1fe90*/  ENDCOLLECTIVE ;  /* 0x000000000000791b */ /* 0x00bff40003800000 */
.L_x_15832:
[----:B------:R-:W-:Y:S05]  /*1fea0*/  BSYNC B0 ;  /* 0x0000000000007941 */ /* 0x000fea0003800000 */
.L_x_15831:
[----:B------:R-:W-:Y:S05]  /*1feb0*/  BRA `(.L_x_15833) ;  /* 0xffffff9c00d47947 */ /* 0x000fea000383ffff */
.L_x_15618:
[----:B0-----:R0:W2:Y:S02]  /*1fec0*/  SYNCS.PHASECHK.TRANS64.TRYWAIT P1, [R5+URZ+0x16840], R0 ;  /* 0x01684000050075a7 */ /* 0x0010a4000802017f */
[----:B--2---:R-:W-:Y:S05]  /*1fed0*/  @!P1 NANOSLEEP.SYNCS 0x989680 ;  /* 0x009896800000995d */ /* 0x004fea0003900000 */
[----:B------:R-:W2:Y:S02]  /*1fee0*/  @!P1 SYNCS.PHASECHK.TRANS64 P1, [R5+URZ+0x16840], R0 ;  /* 0x01684000050095a7 */ /* 0x000ea4000802007f */
[----:B--2---:R-:W-:Y:S05]  /*1fef0*/  @!P1 BRA `(.L_x_15618) ;  /* 0xfffffffc00f09947 */ /* 0x004fea000383ffff */
[----:B------:R-:W-:Y:S05]  /*1ff00*/  BRA `(.L_x_15834) ;  /* 0xffffff9c00f47947 */ /* 0x000fea000383ffff */
.L_x_15620:
[----:B--2---:R2:W4:Y:S02]  /*1ff10*/  SYNCS.PHASECHK.TRANS64.TRYWAIT P1, [R25+URZ+0x16840], R2 ;  /* 0x01684002190075a7 */ /* 0x004524000802017f */
[----:B----4-:R-:W-:Y:S05]  /*1ff20*/  @!P1 NANOSLEEP.SYNCS 0x989680 ;  /* 0x009896800000995d */ /* 0x010fea0003900000 */
[----:B------:R-:W4:Y:S02]  /*1ff30*/  @!P1 SYNCS.PHASECHK.TRANS64 P1, [R25+URZ+0x16840], R2 ;  /* 0x01684002190095a7 */ /* 0x000f24000802007f */
[----:B----4-:R-:W-:Y:S05]  /*1ff40*/  @!P1 BRA `(.L_x_15620) ;  /* 0xfffffffc00f09947 */ /* 0x010fea000383ffff */
[----:B------:R-:W-:Y:S05]  /*1ff50*/  BRA `(.L_x_15835) ;  /* 0xffffffa000007947 */ /* 0x000fea000383ffff */
.L_x_15622:
[----:B----4-:R4:W0:Y:S02]  /*1ff60*/  SYNCS.PHASECHK.TRANS64.TRYWAIT P1, [R5+URZ+0x16860], R0 ;  /* 0x01686000050075a7 */ /* 0x010824000802017f */
[----:B0-----:R-:W-:Y:S05]  /*1ff70*/  @!P1 NANOSLEEP.SYNCS 0x989680 ;  /* 0x009896800000995d */ /* 0x001fea0003900000 */
[----:B------:R-:W0:Y:S02]  /*1ff80*/  @!P1 SYNCS.PHASECHK.TRANS64 P1, [R5+URZ+0x16860], R0 ;  /* 0x01686000050095a7 */ /* 0x000e24000802007f */
[----:B0-----:R-:W-:Y:S05]  /*1ff90*/  @!P1 BRA `(.L_x_15622) ;  /* 0xfffffffc00f09947 */ /* 0x001fea000383ffff */
[----:B------:R-:W-:Y:S05]  /*1ffa0*/  BRA `(.L_x_15836) ;  /* 0xffffff9c00fc7947 */ /* 0x000fea000383ffff */
.L_x_15837:
        /* <DEDUP_REMOVED lines=13> */
.L_x_15882:


//--------------------- .nv.global.init           --------------------------
	.section	.nv.global.init,"aw",@progbits
.nv.global.init:
	.type		$str$23,@object
	.size		$str$23,($str$24 - $str$23)
$str$23:
        /*0000*/ 	.byte	0x28, 0x61, 0x64, 0x64, 0x72, 0x65, 0x73, 0x73, 0x20, 0x26, 0x20, 0x6d, 0x61, 0x73, 0x6b, 0x29
        /*0010*/ 	.byte	0x20, 0x3d, 0x3d, 0x20, 0x30, 0x00
	.type		$str$24,@object
	.size		$str$24,(__unnamed_27 - $str$24)
$str$24:
        /*0016*/ 	.byte	0x2f, 0x74, 0x6d, 0x70, 0x2f, 0x6f, 0x73, 0x73, 0x5f, 0x6b, 0x65, 0x72, 0x6e, 0x65, 0x6c, 0x73
        /*0026*/ 	.byte	0x5f, 0x73, 0x72, 0x63, 0x2f, 0x66, 0x6c, 0x61, 0x73, 0x68, 0x5f, 0x61, 0x74, 0x74, 0x65, 0x6e
        /*0036*/ 	.byte	0x74, 0x69, 0x6f, 0x6e, 0x2f, 0x63, 0x73, 0x72, 0x63, 0x2f, 0x63, 0x75, 0x74, 0x6c, 0x61, 0x73
        /*0046*/ 	.byte	0x73, 0x2f, 0x69, 0x6e, 0x63, 0x6c, 0x75, 0x64, 0x65, 0x2f, 0x63, 0x75, 0x74, 0x65, 0x2f, 0x70
        /*0056*/ 	.byte	0x6f, 0x69, 0x6e, 0x74, 0x65, 0x72, 0x5f, 0x66, 0x6c, 0x61, 0x67, 0x67, 0x65, 0x64, 0x2e, 0x68
        /*0066*/ 	.byte	0x70, 0x70, 0x00
	.type		__unnamed_27,@object
	.size		__unnamed_27,(__unnamed_4 - __unnamed_27)
__unnamed_27:
        /* <DEDUP_REMOVED lines=23> */
        /*01d9*/ 	.byte	0x3a, 0x43, 0x3c, 0x30, 0x3e, 0x3e, 0x3e, 0x3e, 0x3e, 0x20, 0x26, 0x5d, 0x00
	.type		__unnamed_4,@object
	.size		__unnamed_4,(__unnamed_9 - __unnamed_4)
__unnamed_4:
        /* <DEDUP_REMOVED lines=24> */
	.type		__unnamed_9,@object
	.size		__unnamed_9,(__unnamed_17 - __unnamed_9)
__unnamed_9:
        /* <DEDUP_REMOVED lines=24> */
	.type		__unnamed_17,@object
	.size		__unnamed_17,(__unnamed_13 - __unnamed_17)
__unnamed_17:
        /* <DEDUP_REMOVED lines=24> */
	.type		__unnamed_13,@object
	.size		__unnamed_13,(__unnamed_23 - __unnamed_13)
__unnamed_13:
        /* <DEDUP_REMOVED lines=24> */
	.type		__unnamed_23,@object
	.size		__unnamed_23,(__unnamed_18 - __unnamed_23)
__unnamed_23:
        /* <DEDUP_REMOVED lines=24> */
	.type		__unnamed_18,@object
	.size		__unnamed_18,(__unnamed_22 - __unnamed_18)
__unnamed_18:
        /* <DEDUP_REMOVED lines=24> */
	.type		__unnamed_22,@object
	.size		__unnamed_22,(__unnamed_5 - __unnamed_22)
__unnamed_22:
        /* <DEDUP_REMOVED lines=24> */
	.type		__unnamed_5,@object
	.size		__unnamed_5,(__unnamed_3 - __unnamed_5)
__unnamed_5:
        /* <DEDUP_REMOVED lines=24> */
        /*0de3*/ 	.byte	0x00
	.type		__unnamed_3,@object
	.size		__unnamed_3,(__unnamed_2 - __unnamed_3)
__unnamed_3:
        /* <DEDUP_REMOVED lines=28> */
        /*0fa4*/ 	.byte	0x32, 0x3e, 0x3e, 0x3e, 0x3e, 0x3e, 0x5d, 0x00
	.type		__unnamed_2,@object
	.size		__unnamed_2,(__unnamed_1 - __unnamed_2)
__unnamed_2:
        /* <DEDUP_REMOVED lines=29> */
	.type		__unnamed_1,@object
	.size		__unnamed_1,(__unnamed_25 - __unnamed_1)
__unnamed_1:
        /* <DEDUP_REMOVED lines=28> */
        /*1334*/ 	.byte	0x32, 0x3e, 0x3e, 0x3e, 0x3e, 0x3e, 0x20, 0x26, 0x5d, 0x00
	.type		__unnamed_25,@object
	.size		__unnamed_25,(__unnamed_26 - __unnamed_25)
__unnamed_25:
        /* <DEDUP_REMOVED lines=28> */
        /*14fe*/ 	.byte	0x36, 0x33, 0x38, 0x34, 0x3e, 0x3e, 0x3e, 0x3e, 0x3e, 0x5d, 0x00
	.type		__unnamed_26,@object
	.size		__unnamed_26,(__unnamed_21 - __unnamed_26)
__unnamed_26:
        /* <DEDUP_REMOVED lines=29> */
	.type		__unnamed_21,@object
	.size		__unnamed_21,(__unnamed_11 - __unnamed_21)
__unnamed_21:
        /* <DEDUP_REMOVED lines=29> */
	.type		__unnamed_11,@object
	.size		__unnamed_11,(__unnamed_7 - __unnamed_11)
__unnamed_11:
        /* <DEDUP_REMOVED lines=29> */
	.type		__unnamed_7,@object
	.size		__unnamed_7,(__unnamed_15 - __unnamed_7)
__unnamed_7:
        /* <DEDUP_REMOVED lines=29> */
	.type		__unnamed_15,@object
	.size		__unnamed_15,(__unnamed_12 - __unnamed_15)
__unnamed_15:
        /* <DEDUP_REMOVED lines=29> */
	.type		__unnamed_12,@object
	.size		__unnamed_12,(__unnamed_20 - __unnamed_12)
__unnamed_12:
        /* <DEDUP_REMOVED lines=29> */
	.type		__unnamed_20,@object
	.size		__unnamed_20,(__unnamed_8 - __unnamed_20)
__unnamed_20:
        /* <DEDUP_REMOVED lines=29> */
	.type		__unnamed_8,@object
	.size		__unnamed_8,(__unnamed_16 - __unnamed_8)
__unnamed_8:
        /* <DEDUP_REMOVED lines=29> */
	.type		__unnamed_16,@object
	.size		__unnamed_16,(__unnamed_24 - __unnamed_16)
__unnamed_16:
        /* <DEDUP_REMOVED lines=29> */
	.type		__unnamed_24,@object
	.size		__unnamed_24,(__unnamed_19 - __unnamed_24)
__unnamed_24:
        /* <DEDUP_REMOVED lines=29> */
	.type		__unnamed_19,@object
	.size		__unnamed_19,(__unnamed_10 - __unnamed_19)
__unnamed_19:
        /* <DEDUP_REMOVED lines=28> */
        /*28c1*/ 	.byte	0x32, 0x30, 0x34, 0x38, 0x30, 0x3e, 0x3e, 0x3e, 0x3e, 0x3e, 0x20, 0x26, 0x5d, 0x00
	.type		__unnamed_10,@object
	.size		__unnamed_10,(__unnamed_6 - __unnamed_10)
__unnamed_10:
        /* <DEDUP_REMOVED lines=29> */
	.type		__unnamed_6,@object
	.size		__unnamed_6,(__unnamed_14 - __unnamed_6)
__unnamed_6:
        /* <DEDUP_REMOVED lines=29> */
	.type		__unnamed_14,@object
	.size		__unnamed_14,(.L_13 - __unnamed_14)
__unnamed_14:
        /* <DEDUP_REMOVED lines=29> */
.L_13:


//--------------------- .nv.shared._ZN7cutlass13device_kernelIN5flash11enable_sm90INS1_16FlashAttnFwdSm90INS1_25CollectiveMainloopFwdSm90ILi2EN4cute5tupleIJNS5_1CILi1EEES8_S8_EEENS6_IJNS7_ILi128EEENS7_ILi80EEENS7_ILi256EEEEEELi256ENS_6half_tEfNS_4arch4Sm90ELb0ELb0ELb1ELb0ELb1ELb0ELb0ELb1ELb1ELb1ELb0ELb0EEENS1_21CollectiveEpilogueFwdINS6_IJSA_SC_SB_EEES9_SE_SG_Li256ELb0ELb1ELb0ELb0EEENS1_29StaticPersistentTileSchedulerILb0EEEEEEEEEvNT_6ParamsE --------------------------
	.section	.nv.shared._ZN7cutlass13device_kernelIN5flash11enable_sm90INS1_16FlashAttnFwdSm90INS1_25CollectiveMainloopFwdSm90ILi2EN4cute5tupleIJNS5_1CILi1EEES8_S8_EEENS6_IJNS7_ILi128EEENS7_ILi80EEENS7_ILi256EEEEEELi256ENS_6half_tEfNS_4arch4Sm90ELb0ELb0ELb1ELb0ELb1ELb0ELb0ELb1ELb1ELb1ELb0ELb0EEENS1_21CollectiveEpilogueFwdINS6_IJSA_SC_SB_EEES9_SE_SG_Li256ELb0ELb1ELb0ELb0EEENS1_29StaticPersistentTileSchedulerILb0EEEEEEEEEvNT_6ParamsE,"aw",@nobits
	.sectionflags	@""
	.align	16
	.zero		1024


//--------------------- .nv.shared.reserved.0     --------------------------
	.section	.nv.shared.reserved.0,"aw",@nobits
	.weak		__nv_reservedSMEM_offset_0_alias
	.size		__nv_reservedSMEM_offset_0_alias, 0, 0
	.other		__nv_reservedSMEM_offset_0_alias,@"STO_CUDA_RESERVED_SHARED STV_DEFAULT"
__nv_reservedSMEM_offset_0_alias:
	.zero		0


//--------------------- .nv.global                --------------------------
	.section	.nv.global,"aw",@nobits
.nv.global:
	.type		_ZN80_INTERNAL_9d9403cd_44_flash_fwd_hdimall_fp16_paged_softcap_sm90_cu_61719c98_55554cute1_E,@object
	.size		_ZN80_INTERNAL_9d9403cd_44_flash_fwd_hdimall_fp16_paged_softcap_sm90_cu_61719c98_55554cute1_E,(_ZN80_INTERNAL_9d9403cd_44_flash_fwd_hdimall_fp16_paged_softcap_sm90_cu_61719c98_55554cuda3std3__45__cpo6cbeginE - _ZN80_INTERNAL_9d9403cd_44_flash_fwd_hdimall_fp16_paged_softcap_sm90_cu_61719c98_55554cute1_E)
_ZN80_INTERNAL_9d9403cd_44_flash_fwd_hdimall_fp16_paged_softcap_sm90_cu_61719c98_55554cute1_E:
	.zero		1
	.type		_ZN80_INTERNAL_9d9403cd_44_flash_fwd_hdimall_fp16_paged_softcap_sm90_cu_61719c98_55554cuda3std3__45__cpo6cbeginE,@object
	.size		_ZN80_INTERNAL_9d9403cd_44_flash_fwd_hdimall_fp16_paged_softcap_sm90_cu_61719c98_55554cuda3std3__45__cpo6cbeginE,(_ZN80_INTERNAL_9d9403cd_44_flash_fwd_hdimall_fp16_paged_softcap_sm90_cu_61719c98_55554cuda3std3__48in_placeE - _ZN80_INTERNAL_9d9403cd_44_flash_fwd_hdimall_fp16_paged_softcap_sm90_cu_61719c98_55554cuda3std3__45__cpo6cbeginE)
_ZN80_INTERNAL_9d9403cd_44_flash_fwd_hdimall_fp16_paged_softcap_sm90_cu_61719c98_55554cuda3std3__45__cpo6cbeginE:
	.zero		1
	.type		_ZN80_INTERNAL_9d9403cd_44_flash_fwd_hdimall_fp16_paged_softcap_sm90_cu_61719c98_55554cuda3std3__48in_placeE,@object
	.size		_ZN80_INTERNAL_9d9403cd_44_flash_fwd_hdimall_fp16_paged_softcap_sm90_cu_61719c98_55554cuda3std3__48in_placeE,(_ZN80_INTERNAL_9d9403cd_44_flash_fwd_hdimall_fp16_paged_softcap_sm90_cu_61719c98_55554cuda3std6ranges3__45__cpo9iter_moveE - _ZN80_INTERNAL_9d9403cd_44_flash_fwd_hdimall_fp16_paged_softcap_sm90_cu_61719c98_55554cuda3std3__48in_placeE)
_ZN80_INTERNAL_9d9403cd_44_flash_fwd_hdimall_fp16_paged_softcap_sm90_cu_61719c98_55554cuda3std3__48in_placeE:
	.zero		1
	.type		_ZN80_INTERNAL_9d9403cd_44_flash_fwd_hdimall_fp16_paged_softcap_sm90_cu_61719c98_55554cuda3std6ranges3__45__cpo9iter_moveE,@object
	.size		_ZN80_INTERNAL_9d9403cd_44_flash_fwd_hdimall_fp16_paged_softcap_sm90_cu_61719c98_55554cuda3std6ranges3__45__cpo9iter_moveE,(_ZN80_INTERNAL_9d9403cd_44_flash_fwd_hdimall_fp16_paged_softcap_sm90_cu_61719c98_55554cuda3std3__45__cpo5beginE - _ZN80_INTERNAL_9d9403cd_44_flash_fwd_hdimall_fp16_paged_softcap_sm90_cu_61719c98_55554cuda3std6ranges3__45__cpo9iter_moveE)
_ZN80_INTERNAL_9d9403cd_44_flash_fwd_hdimall_fp16_paged_softcap_sm90_cu_61719c98_55554cuda3std6ranges3__45__cpo9iter_moveE:
	.zero		1
	.type		_ZN80_INTERNAL_9d9403cd_44_flash_fwd_hdimall_fp16_paged_softcap_sm90_cu_61719c98_55554cuda3std3__45__cpo5beginE,@object
	.size		_ZN80_INTERNAL_9d9403cd_44_flash_fwd_hdimall_fp16_paged_softcap_sm90_cu_61719c98_55554cuda3std3__45__cpo5beginE,(_ZN80_INTERNAL_9d9403cd_44_flash_fwd_hdimall_fp16_paged_softcap_sm90_cu_61719c98_55554cuda3std3__482_GLOBAL__N__9d9403cd_44_flash_fwd_hdimall_fp16_paged_softcap_sm90_cu_61719c98_55556ignoreE - _ZN80_INTERNAL_9d9403cd_44_flash_fwd_hdimall_fp16_paged_softcap_sm90_cu_61719c98_55554cuda3std3__45__cpo5beginE)
_ZN80_INTERNAL_9d9403cd_44_flash_fwd_hdimall_fp16_paged_softcap_sm90_cu_61719c98_55554cuda3std3__45__cpo5beginE:
	.zero		1
	.type		_ZN80_INTERNAL_9d9403cd_44_flash_fwd_hdimall_fp16_paged_softcap_sm90_cu_61719c98_55554cuda3std3__482_GLOBAL__N__9d9403cd_44_flash_fwd_hdimall_fp16_paged_softcap_sm90_cu_61719c98_55556ignoreE,@object
	.size		_ZN80_INTERNAL_9d9403cd_44_flash_fwd_hdimall_fp16_paged_softcap_sm90_cu_61719c98_55554cuda3std3__482_GLOBAL__N__9d9403cd_44_flash_fwd_hdimall_fp16_paged_softcap_sm90_cu_61719c98_55556ignoreE,(_ZN80_INTERNAL_9d9403cd_44_flash_fwd_hdimall_fp16_paged_softcap_sm90_cu_61719c98_55554cute7productE - _ZN80_INTERNAL_9d9403cd_44_flash_fwd_hdimall_fp16_paged_softcap_sm90_cu_61719c98_55554cuda3std3__482_GLOBAL__N__9d9403cd_44_flash_fwd_hdimall_fp16_paged_softcap_sm90_cu_61719c98_55556ignoreE)
_ZN80_INTERNAL_9d9403cd_44_flash_fwd_hdimall_fp16_paged_softcap_sm90_cu_61719c98_55554cuda3std3__482_GLOBAL__N__9d9403cd_44_flash_fwd_hdimall_fp16_paged_softcap_sm90_cu_61719c98_55556ignoreE:
	.zero		1
	.type		_ZN80_INTERNAL_9d9403cd_44_flash_fwd_hdimall_fp16_paged_softcap_sm90_cu_61719c98_55554cute7productE,@object
	.size		_ZN80_INTERNAL_9d9403cd_44_flash_fwd_hdimall_fp16_paged_softcap_sm90_cu_61719c98_55554cute7productE,(_ZN80_INTERNAL_9d9403cd_44_flash_fwd_hdimall_fp16_paged_softcap_sm90_cu_61719c98_55554cuda3std3__45__cpo3endE - _ZN80_INTERNAL_9d9403cd_44_flash_fwd_hdimall_fp16_paged_softcap_sm90_cu_61719c98_55554cute7productE)
_ZN80_INTERNAL_9d9403cd_44_flash_fwd_hdimall_fp16_paged_softcap_sm90_cu_61719c98_55554cute7productE:
	.zero		1
	.type		_ZN80_INTERNAL_9d9403cd_44_flash_fwd_hdimall_fp16_paged_softcap_sm90_cu_61719c98_55554cuda3std3__45__cpo3endE,@object
	.size		_ZN80_INTERNAL_9d9403cd_44_flash_fwd_hdimall_fp16_paged_softcap_sm90_cu_61719c98_55554cuda3std3__45__cpo3endE,(_ZN80_INTERNAL_9d9403cd_44_flash_fwd_hdimall_fp16_paged_softcap_sm90_cu_61719c98_55554cuda3std3__419piecewise_constructE - _ZN80_INTERNAL_9d9403cd_44_flash_fwd_hdimall_fp16_paged_softcap_sm90_cu_61719c98_55554cuda3std3__45__cpo3endE)
_ZN80_INTERNAL_9d9403cd_44_flash_fwd_hdimall_fp16_paged_softcap_sm90_cu_61719c98_55554cuda3std3__45__cpo3endE:
	.zero		1
	.type		_ZN80_INTERNAL_9d9403cd_44_flash_fwd_hdimall_fp16_paged_softcap_sm90_cu_61719c98_55554cuda3std3__419piecewise_constructE,@object
	.size		_ZN80_INTERNAL_9d9403cd_44_flash_fwd_hdimall_fp16_paged_softcap_sm90_cu_61719c98_55554cuda3std3__419piecewise_constructE,(_ZN80_INTERNAL_9d9403cd_44_flash_fwd_hdimall_fp16_paged_softcap_sm90_cu_61719c98_55554cuda3std3__45__cpo4cendE - _ZN80_INTERNAL_9d9403cd_44_flash_fwd_hdimall_fp16_paged_softcap_sm90_cu_61719c98_55554cuda3std3__419piecewise_constructE)
_ZN80_INTERNAL_9d9403cd_44_flash_fwd_hdimall_fp16_paged_softcap_sm90_cu_61719c98_55554cuda3std3__419piecewise_constructE:
	.zero		1
	.type		_ZN80_INTERNAL_9d9403cd_44_flash_fwd_hdimall_fp16_paged_softcap_sm90_cu_61719c98_55554cuda3std3__45__cpo4cendE,@object
	.size		_ZN80_INTERNAL_9d9403cd_44_flash_fwd_hdimall_fp16_paged_softcap_sm90_cu_61719c98_55554cuda3std3__45__cpo4cendE,(_ZN80_INTERNAL_9d9403cd_44_flash_fwd_hdimall_fp16_paged_softcap_sm90_cu_61719c98_55554cuda3std6ranges3__45__cpo4swapE - _ZN80_INTERNAL_9d9403cd_44_flash_fwd_hdimall_fp16_paged_softcap_sm90_cu_61719c98_55554cuda3std3__45__cpo4cendE)
_ZN80_INTERNAL_9d9403cd_44_flash_fwd_hdimall_fp16_paged_softcap_sm90_cu_61719c98_55554cuda3std3__45__cpo4cendE:
	.zero		1
	.type		_ZN80_INTERNAL_9d9403cd_44_flash_fwd_hdimall_fp16_paged_softcap_sm90_cu_61719c98_55554cuda3std6ranges3__45__cpo4swapE,@object
	.size		_ZN80_INTERNAL_9d9403cd_44_flash_fwd_hdimall_fp16_paged_softcap_sm90_cu_61719c98_55554cuda3std6ranges3__45__cpo4swapE,(.L_34 - _ZN80_INTERNAL_9d9403cd_44_flash_fwd_hdimall_fp16_paged_softcap_sm90_cu_61719c98_55554cuda3std6ranges3__45__cpo4swapE)
_ZN80_INTERNAL_9d9403cd_44_flash_fwd_hdimall_fp16_paged_softcap_sm90_cu_61719c98_55554cuda3std6ranges3__45__cpo4swapE:
	.zero		1
.L_34:


//--------------------- .nv.shared._ZN7cutlass13device_kernelIN5flash11enable_sm90INS1_16FlashAttnFwdSm90INS1_25CollectiveMainloopFwdSm90ILi2EN4cute5tupleIJNS5_1CILi1EEES8_S8_EEENS6_IJNS7_ILi128EEENS7_ILi80EEENS7_ILi256EEEEEELi256ENS_6half_tEfNS_4arch4Sm90ELb0ELb0ELb1ELb1ELb1ELb0ELb0ELb1ELb1ELb1ELb0ELb0EEENS1_21CollectiveEpilogueFwdINS6_IJSA_SC_SB_EEES9_SE_SG_Li256ELb1ELb1ELb0ELb0EEENS1_36VarlenDynamicPersistentTileSchedulerILi128ELi80ELi256ELi128ELb0ELb1ELb1ELb0ELb1ELb1EEEEEEEEEvNT_6ParamsE --------------------------
	.section	.nv.shared._ZN7cutlass13device_kernelIN5flash11enable_sm90INS1_16FlashAttnFwdSm90INS1_25CollectiveMainloopFwdSm90ILi2EN4cute5tupleIJNS5_1CILi1EEES8_S8_EEENS6_IJNS7_ILi128EEENS7_ILi80EEENS7_ILi256EEEEEELi256ENS_6half_tEfNS_4arch4Sm90ELb0ELb0ELb1ELb1ELb1ELb0ELb0ELb1ELb1ELb1ELb0ELb0EEENS1_21CollectiveEpilogueFwdINS6_IJSA_SC_SB_EEES9_SE_SG_Li256ELb1ELb1ELb0ELb0EEENS1_36VarlenDynamicPersistentTileSchedulerILi128ELi80ELi256ELi128ELb0ELb1ELb1ELb0ELb1ELb1EEEEEEEEEvNT_6ParamsE,"aw",@nobits
	.sectionflags	@""
	.align	16
	.zero		1024


//--------------------- .nv.shared._ZN7cutlass13device_kernelIN5flash11enable_sm90INS1_16FlashAttnFwdSm90INS1_25CollectiveMainloopFwdSm90ILi2EN4cute5tupleIJNS5_1CILi1EEES8_S8_EEENS6_IJNS7_ILi128EEENS7_ILi80EEENS7_ILi256EEEEEELi256ENS_6half_tEfNS_4arch4Sm90ELb0ELb0ELb1ELb1ELb1ELb1ELb0ELb1ELb1ELb1ELb0ELb0EEENS1_21CollectiveEpilogueFwdINS6_IJSA_SC_SB_EEES9_SE_SG_Li256ELb1ELb1ELb0ELb0EEENS1_36VarlenDynamicPersistentTileSchedulerILi128ELi80ELi256ELi128ELb0ELb1ELb1ELb0ELb1ELb1EEEEEEEEEvNT_6ParamsE --------------------------
	.section	.nv.shared._ZN7cutlass13device_kernelIN5flash11enable_sm90INS1_16FlashAttnFwdSm90INS1_25CollectiveMainloopFwdSm90ILi2EN4cute5tupleIJNS5_1CILi1EEES8_S8_EEENS6_IJNS7_ILi128EEENS7_ILi80EEENS7_ILi256EEEEEELi256ENS_6half_tEfNS_4arch4Sm90ELb0ELb0ELb1ELb1ELb1ELb1ELb0ELb1ELb1ELb1ELb0ELb0EEENS1_21CollectiveEpilogueFwdINS6_IJSA_SC_SB_EEES9_SE_SG_Li256ELb1ELb1ELb0ELb0EEENS1_36VarlenDynamicPersistentTileSchedulerILi128ELi80ELi256ELi128ELb0ELb1ELb1ELb0ELb1ELb1EEEEEEEEEvNT_6ParamsE,"aw",@nobits
	.sectionflags	@""
	.align	16
	.zero		1024


//--------------------- .nv.shared._ZN7cutlass13device_kernelIN5flash11enable_sm90INS1_16FlashAttnFwdSm90INS1_25CollectiveMainloopFwdSm90ILi2EN4cute5tupleIJNS5_1CILi1EEES8_S8_EEENS6_IJNS7_ILi128EEENS7_ILi64EEENS7_ILi256EEEEEELi256ENS_6half_tEfNS_4arch4Sm90ELb0ELb1ELb1ELb0ELb1ELb0ELb0ELb1ELb1ELb1ELb0ELb0EEENS1_21CollectiveEpilogueFwdINS6_IJSA_SC_SB_EEES9_SE_SG_Li256ELb0ELb1ELb0ELb0EEENS1_30DynamicPersistentTileSchedulerILi256ELi128ELb0ELb1ELb1EEEEEEEEEvNT_6ParamsE --------------------------
	.section	.nv.shared._ZN7cutlass13device_kernelIN5flash11enable_sm90INS1_16FlashAttnFwdSm90INS1_25CollectiveMainloopFwdSm90ILi2EN4cute5tupleIJNS5_1CILi1EEES8_S8_EEENS6_IJNS7_ILi128EEENS7_ILi64EEENS7_ILi256EEEEEELi256ENS_6half_tEfNS_4arch4Sm90ELb0ELb1ELb1ELb0ELb1ELb0ELb0ELb1ELb1ELb1ELb0ELb0EEENS1_21CollectiveEpilogueFwdINS6_IJSA_SC_SB_EEES9_SE_SG_Li256ELb0ELb1ELb0ELb0EEENS1_30DynamicPersistentTileSchedulerILi256ELi128ELb0ELb1ELb1EEEEEEEEEvNT_6ParamsE,"aw",@nobits
	.sectionflags	@""
	.align	16
	.zero		1024


//--------------------- .nv.shared._ZN7cutlass13device_kernelIN5flash11enable_sm90INS1_16FlashAttnFwdSm90INS1_25CollectiveMainloopFwdSm90ILi2EN4cute5tupleIJNS5_1CILi1EEES8_S8_EEENS6_IJNS7_ILi128EEENS7_ILi64EEENS7_ILi256EEEEEELi256ENS_6half_tEfNS_4arch4Sm90ELb0ELb1ELb1ELb1ELb1ELb0ELb0ELb1ELb1ELb1ELb0ELb0EEENS1_21CollectiveEpilogueFwdINS6_IJSA_SC_SB_EEES9_SE_SG_Li256ELb1ELb1ELb0ELb0EEENS1_36VarlenDynamicPersistentTileSchedulerILi128ELi64ELi256ELi128ELb0ELb1ELb1ELb1ELb0ELb1EEEEEEEEEvNT_6ParamsE --------------------------
	.section	.nv.shared._ZN7cutlass13device_kernelIN5flash11enable_sm90INS1_16FlashAttnFwdSm90INS1_25CollectiveMainloopFwdSm90ILi2EN4cute5tupleIJNS5_1CILi1EEES8_S8_EEENS6_IJNS7_ILi128EEENS7_ILi64EEENS7_ILi256EEEEEELi256ENS_6half_tEfNS_4arch4Sm90ELb0ELb1ELb1ELb1ELb1ELb0ELb0ELb1ELb1ELb1ELb0ELb0EEENS1_21CollectiveEpilogueFwdINS6_IJSA_SC_SB_EEES9_SE_SG_Li256ELb1ELb1ELb0ELb0EEENS1_36VarlenDynamicPersistentTileSchedulerILi128ELi64ELi256ELi128ELb0ELb1ELb1ELb1ELb0ELb1EEEEEEEEEvNT_6ParamsE,"aw",@nobits
	.sectionflags	@""
	.align	16
	.zero		1024


//--------------------- .nv.shared._ZN7cutlass13device_kernelIN5flash11enable_sm90INS1_16FlashAttnFwdSm90INS1_25CollectiveMainloopFwdSm90ILi2EN4cute5tupleIJNS5_1CILi1EEES8_S8_EEENS6_IJNS7_ILi128EEENS7_ILi64EEENS7_ILi256EEEEEELi256ENS_6half_tEfNS_4arch4Sm90ELb0ELb1ELb1ELb1ELb1ELb1ELb0ELb1ELb1ELb1ELb0ELb0EEENS1_21CollectiveEpilogueFwdINS6_IJSA_SC_SB_EEES9_SE_SG_Li256ELb1ELb1ELb0ELb0EEENS1_36VarlenDynamicPersistentTileSchedulerILi128ELi64ELi256ELi128ELb0ELb1ELb1ELb1ELb0ELb1EEEEEEEEEvNT_6ParamsE --------------------------
	.section	.nv.shared._ZN7cutlass13device_kernelIN5flash11enable_sm90INS1_16FlashAttnFwdSm90INS1_25CollectiveMainloopFwdSm90ILi2EN4cute5tupleIJNS5_1CILi1EEES8_S8_EEENS6_IJNS7_ILi128EEENS7_ILi64EEENS7_ILi256EEEEEELi256ENS_6half_tEfNS_4arch4Sm90ELb0ELb1ELb1ELb1ELb1ELb1ELb0ELb1ELb1ELb1ELb0ELb0EEENS1_21CollectiveEpilogueFwdINS6_IJSA_SC_SB_EEES9_SE_SG_Li256ELb1ELb1ELb0ELb0EEENS1_36VarlenDynamicPersistentTileSchedulerILi128ELi64ELi256ELi128ELb0ELb1ELb1ELb1ELb0ELb1EEEEEEEEEvNT_6ParamsE,"aw",@nobits
	.sectionflags	@""
	.align	16
	.zero		1024


//--------------------- .nv.shared._ZN7cutlass13device_kernelIN5flash11enable_sm90INS1_16FlashAttnFwdSm90INS1_25CollectiveMainloopFwdSm90ILi2EN4cute5tupleIJNS5_1CILi1EEES8_S8_EEENS6_IJNS7_ILi128EEENS7_ILi80EEENS7_ILi256EEEEEELi256ENS_6half_tEfNS_4arch4Sm90ELb1ELb0ELb1ELb0ELb1ELb0ELb0ELb1ELb1ELb1ELb0ELb0EEENS1_21CollectiveEpilogueFwdINS6_IJSA_SC_SB_EEES9_SE_SG_Li256ELb0ELb1ELb0ELb0EEENS1_30DynamicPersistentTileSchedulerILi256ELi128ELb0ELb1ELb1EEEEEEEEEvNT_6ParamsE --------------------------
	.section	.nv.shared._ZN7cutlass13device_kernelIN5flash11enable_sm90INS1_16FlashAttnFwdSm90INS1_25CollectiveMainloopFwdSm90ILi2EN4cute5tupleIJNS5_1CILi1EEES8_S8_EEENS6_IJNS7_ILi128EEENS7_ILi80EEENS7_ILi256EEEEEELi256ENS_6half_tEfNS_4arch4Sm90ELb1ELb0ELb1ELb0ELb1ELb0ELb0ELb1ELb1ELb1ELb0ELb0EEENS1_21CollectiveEpilogueFwdINS6_IJSA_SC_SB_EEES9_SE_SG_Li256ELb0ELb1ELb0ELb0EEENS1_30DynamicPersistentTileSchedulerILi256ELi128ELb0ELb1ELb1EEEEEEEEEvNT_6ParamsE,"aw",@nobits
	.sectionflags	@""
	.align	16
	.zero		1024


//--------------------- .nv.shared._ZN7cutlass13device_kernelIN5flash11enable_sm90INS1_16FlashAttnFwdSm90INS1_25CollectiveMainloopFwdSm90ILi2EN4cute5tupleIJNS5_1CILi1EEES8_S8_EEENS6_IJNS7_ILi128EEENS7_ILi80EEENS7_ILi256EEEEEELi256ENS_6half_tEfNS_4arch4Sm90ELb1ELb0ELb1ELb1ELb1ELb0ELb0ELb1ELb1ELb1ELb0ELb0EEENS1_21CollectiveEpilogueFwdINS6_IJSA_SC_SB_EEES9_SE_SG_Li256ELb1ELb1ELb0ELb0EEENS1_36VarlenDynamicPersistentTileSchedulerILi128ELi80ELi256ELi128ELb0ELb1ELb1ELb1ELb1ELb1EEEEEEEEEvNT_6ParamsE --------------------------
	.section	.nv.shared._ZN7cutlass13device_kernelIN5flash11enable_sm90INS1_16FlashAttnFwdSm90INS1_25CollectiveMainloopFwdSm90ILi2EN4cute5tupleIJNS5_1CILi1EEES8_S8_EEENS6_IJNS7_ILi128EEENS7_ILi80EEENS7_ILi256EEEEEELi256ENS_6half_tEfNS_4arch4Sm90ELb1ELb0ELb1ELb1ELb1ELb0ELb0ELb1ELb1ELb1ELb0ELb0EEENS1_21CollectiveEpilogueFwdINS6_IJSA_SC_SB_EEES9_SE_SG_Li256ELb1ELb1ELb0ELb0EEENS1_36VarlenDynamicPersistentTileSchedulerILi128ELi80ELi256ELi128ELb0ELb1ELb1ELb1ELb1ELb1EEEEEEEEEvNT_6ParamsE,"aw",@nobits
	.sectionflags	@""
	.align	16
	.zero		1024


//--------------------- .nv.shared._ZN7cutlass13device_kernelIN5flash11enable_sm90INS1_16FlashAttnFwdSm90INS1_25CollectiveMainloopFwdSm90ILi2EN4cute5tupleIJNS5_1CILi1EEES8_S8_EEENS6_IJNS7_ILi128EEENS7_ILi80EEENS7_ILi256EEEEEELi256ENS_6half_tEfNS_4arch4Sm90ELb1ELb0ELb1ELb1ELb1ELb1ELb0ELb1ELb1ELb1ELb0ELb0EEENS1_21CollectiveEpilogueFwdINS6_IJSA_SC_SB_EEES9_SE_SG_Li256ELb1ELb1ELb0ELb0EEENS1_36VarlenDynamicPersistentTileSchedulerILi128ELi80ELi256ELi128ELb0ELb1ELb1ELb1ELb1ELb1EEEEEEEEEvNT_6ParamsE --------------------------
	.section	.nv.shared._ZN7cutlass13device_kernelIN5flash11enable_sm90INS1_16FlashAttnFwdSm90INS1_25CollectiveMainloopFwdSm90ILi2EN4cute5tupleIJNS5_1CILi1EEES8_S8_EEENS6_IJNS7_ILi128EEENS7_ILi80EEENS7_ILi256EEEEEELi256ENS_6half_tEfNS_4arch4Sm90ELb1ELb0ELb1ELb1ELb1ELb1ELb0ELb1ELb1ELb1ELb0ELb0EEENS1_21CollectiveEpilogueFwdINS6_IJSA_SC_SB_EEES9_SE_SG_Li256ELb1ELb1ELb0ELb0EEENS1_36VarlenDynamicPersistentTileSchedulerILi128ELi80ELi256ELi128ELb0ELb1ELb1ELb1ELb1ELb1EEEEEEEEEvNT_6ParamsE,"aw",@nobits
	.sectionflags	@""
	.align	16
	.zero		1024


//--------------------- .nv.shared._ZN7cutlass13device_kernelIN5flash11enable_sm90INS1_16FlashAttnFwdSm90INS1_25CollectiveMainloopFwdSm90ILi2EN4cute5tupleIJNS5_1CILi1EEES8_S8_EEENS6_IJNS7_ILi128EEENS7_ILi96EEENS7_ILi192EEEEEELi192ENS_6half_tEfNS_4arch4Sm90ELb0ELb0ELb1ELb0ELb1ELb0ELb0ELb1ELb1ELb1ELb0ELb0EEENS1_21CollectiveEpilogueFwdINS6_IJSA_SC_SB_EEES9_SE_SG_Li256ELb0ELb1ELb0ELb0EEENS1_29StaticPersistentTileSchedulerILb0EEEEEEEEEvNT_6ParamsE --------------------------
	.section	.nv.shared._ZN7cutlass13device_kernelIN5flash11enable_sm90INS1_16FlashAttnFwdSm90INS1_25CollectiveMainloopFwdSm90ILi2EN4cute5tupleIJNS5_1CILi1EEES8_S8_EEENS6_IJNS7_ILi128EEENS7_ILi96EEENS7_ILi192EEEEEELi192ENS_6half_tEfNS_4arch4Sm90ELb0ELb0ELb1ELb0ELb1ELb0ELb0ELb1ELb1ELb1ELb0ELb0EEENS1_21CollectiveEpilogueFwdINS6_IJSA_SC_SB_EEES9_SE_SG_Li256ELb0ELb1ELb0ELb0EEENS1_29StaticPersistentTileSchedulerILb0EEEEEEEEEvNT_6ParamsE,"aw",@nobits
	.sectionflags	@""
	.align	16
	.zero		1024


//--------------------- .nv.shared._ZN7cutlass13device_kernelIN5flash11enable_sm90INS1_16FlashAttnFwdSm90INS1_25CollectiveMainloopFwdSm90ILi2EN4cute5tupleIJNS5_1CILi1EEES8_S8_EEENS6_IJNS7_ILi128EEENS7_ILi96EEENS7_ILi192EEEEEELi192ENS_6half_tEfNS_4arch4Sm90ELb0ELb0ELb1ELb1ELb1ELb0ELb0ELb1ELb1ELb1ELb0ELb0EEENS1_21CollectiveEpilogueFwdINS6_IJSA_SC_SB_EEES9_SE_SG_Li256ELb1ELb1ELb0ELb0EEENS1_36VarlenDynamicPersistentTileSchedulerILi128ELi96ELi256ELi128ELb0ELb1ELb1ELb0ELb1ELb1EEEEEEEEEvNT_6ParamsE --------------------------
	.section	.nv.shared._ZN7cutlass13device_kernelIN5flash11enable_sm90INS1_16FlashAttnFwdSm90INS1_25CollectiveMainloopFwdSm90ILi2EN4cute5tupleIJNS5_1CILi1EEES8_S8_EEENS6_IJNS7_ILi128EEENS7_ILi96EEENS7_ILi192EEEEEELi192ENS_6half_tEfNS_4arch4Sm90ELb0ELb0ELb1ELb1ELb1ELb0ELb0ELb1ELb1ELb1ELb0ELb0EEENS1_21CollectiveEpilogueFwdINS6_IJSA_SC_SB_EEES9_SE_SG_Li256ELb1ELb1ELb0ELb0EEENS1_36VarlenDynamicPersistentTileSchedulerILi128ELi96ELi256ELi128ELb0ELb1ELb1ELb0ELb1ELb1EEEEEEEEEvNT_6ParamsE,"aw",@nobits
	.sectionflags	@""
	.align	16
	.zero		1024


//--------------------- .nv.shared._ZN7cutlass13device_kernelIN5flash11enable_sm90INS1_16FlashAttnFwdSm90INS1_25CollectiveMainloopFwdSm90ILi2EN4cute5tupleIJNS5_1CILi1EEES8_S8_EEENS6_IJNS7_ILi128EEENS7_ILi96EEENS7_ILi192EEEEEELi192ENS_6half_tEfNS_4arch4Sm90ELb0ELb0ELb1ELb1ELb1ELb1ELb0ELb1ELb1ELb1ELb0ELb0EEENS1_21CollectiveEpilogueFwdINS6_IJSA_SC_SB_EEES9_SE_SG_Li256ELb1ELb1ELb0ELb0EEENS1_36VarlenDynamicPersistentTileSchedulerILi128ELi96ELi256ELi128ELb0ELb1ELb1ELb0ELb1ELb1EEEEEEEEEvNT_6ParamsE --------------------------
	.section	.nv.shared._ZN7cutlass13device_kernelIN5flash11enable_sm90INS1_16FlashAttnFwdSm90INS1_25CollectiveMainloopFwdSm90ILi2EN4cute5tupleIJNS5_1CILi1EEES8_S8_EEENS6_IJNS7_ILi128EEENS7_ILi96EEENS7_ILi192EEEEEELi192ENS_6half_tEfNS_4arch4Sm90ELb0ELb0ELb1ELb1ELb1ELb1ELb0ELb1ELb1ELb1ELb0ELb0EEENS1_21CollectiveEpilogueFwdINS6_IJSA_SC_SB_EEES9_SE_SG_Li256ELb1ELb1ELb0ELb0EEENS1_36VarlenDynamicPersistentTileSchedulerILi128ELi96ELi256ELi128ELb0ELb1ELb1ELb0ELb1ELb1EEEEEEEEEvNT_6ParamsE,"aw",@nobits
	.sectionflags	@""
	.align	16
	.zero		1024


//--------------------- .nv.shared._ZN7cutlass13device_kernelIN5flash11enable_sm90INS1_16FlashAttnFwdSm90INS1_25CollectiveMainloopFwdSm90ILi2EN4cute5tupleIJNS5_1CILi1EEES8_S8_EEENS6_IJNS7_ILi128EEENS7_ILi96EEENS7_ILi192EEEEEELi192ENS_6half_tEfNS_4arch4Sm90ELb0ELb1ELb1ELb0ELb1ELb0ELb0ELb1ELb1ELb1ELb0ELb0EEENS1_21CollectiveEpilogueFwdINS6_IJSA_SC_SB_EEES9_SE_SG_Li256ELb0ELb1ELb0ELb0EEENS1_30DynamicPersistentTileSchedulerILi256ELi128ELb0ELb1ELb1EEEEEEEEEvNT_6ParamsE --------------------------
	.section	.nv.shared._ZN7cutlass13device_kernelIN5flash11enable_sm90INS1_16FlashAttnFwdSm90INS1_25CollectiveMainloopFwdSm90ILi2EN4cute5tupleIJNS5_1CILi1EEES8_S8_EEENS6_IJNS7_ILi128EEENS7_ILi96EEENS7_ILi192EEEEEELi192ENS_6half_tEfNS_4arch4Sm90ELb0ELb1ELb1ELb0ELb1ELb0ELb0ELb1ELb1ELb1ELb0ELb0EEENS1_21CollectiveEpilogueFwdINS6_IJSA_SC_SB_EEES9_SE_SG_Li256ELb0ELb1ELb0ELb0EEENS1_30DynamicPersistentTileSchedulerILi256ELi128ELb0ELb1ELb1EEEEEEEEEvNT_6ParamsE,"aw",@nobits
	.sectionflags	@""
	.align	16
	.zero		1024


//--------------------- .nv.shared._ZN7cutlass13device_kernelIN5flash11enable_sm90INS1_16FlashAttnFwdSm90INS1_25CollectiveMainloopFwdSm90ILi2EN4cute5tupleIJNS5_1CILi1EEES8_S8_EEENS6_IJNS7_ILi128EEENS7_ILi96EEENS7_ILi192EEEEEELi192ENS_6half_tEfNS_4arch4Sm90ELb0ELb1ELb1ELb1ELb1ELb0ELb0ELb1ELb1ELb1ELb0ELb0EEENS1_21CollectiveEpilogueFwdINS6_IJSA_SC_SB_EEES9_SE_SG_Li256ELb1ELb1ELb0ELb0EEENS1_36VarlenDynamicPersistentTileSchedulerILi128ELi96ELi256ELi128ELb0ELb1ELb1ELb1ELb0ELb1EEEEEEEEEvNT_6ParamsE --------------------------
	.section	.nv.shared._ZN7cutlass13device_kernelIN5flash11enable_sm90INS1_16FlashAttnFwdSm90INS1_25CollectiveMainloopFwdSm90ILi2EN4cute5tupleIJNS5_1CILi1EEES8_S8_EEENS6_IJNS7_ILi128EEENS7_ILi96EEENS7_ILi192EEEEEELi192ENS_6half_tEfNS_4arch4Sm90ELb0ELb1ELb1ELb1ELb1ELb0ELb0ELb1ELb1ELb1ELb0ELb0EEENS1_21CollectiveEpilogueFwdINS6_IJSA_SC_SB_EEES9_SE_SG_Li256ELb1ELb1ELb0ELb0EEENS1_36VarlenDynamicPersistentTileSchedulerILi128ELi96ELi256ELi128ELb0ELb1ELb1ELb1ELb0ELb1EEEEEEEEEvNT_6ParamsE,"aw",@nobits
	.sectionflags	@""
	.align	16
	.zero		1024


//--------------------- .nv.shared._ZN7cutlass13device_kernelIN5flash11enable_sm90INS1_16FlashAttnFwdSm90INS1_25CollectiveMainloopFwdSm90ILi2EN4cute5tupleIJNS5_1CILi1EEES8_S8_EEENS6_IJNS7_ILi128EEENS7_ILi96EEENS7_ILi192EEEEEELi192ENS_6half_tEfNS_4arch4Sm90ELb0ELb1ELb1ELb1ELb1ELb1ELb0ELb1ELb1ELb1ELb0ELb0EEENS1_21CollectiveEpilogueFwdINS6_IJSA_SC_SB_EEES9_SE_SG_Li256ELb1ELb1ELb0ELb0EEENS1_36VarlenDynamicPersistentTileSchedulerILi128ELi96ELi256ELi128ELb0ELb1ELb1ELb1ELb0ELb1EEEEEEEEEvNT_6ParamsE --------------------------
	.section	.nv.shared._ZN7cutlass13device_kernelIN5flash11enable_sm90INS1_16FlashAttnFwdSm90INS1_25CollectiveMainloopFwdSm90ILi2EN4cute5tupleIJNS5_1CILi1EEES8_S8_EEENS6_IJNS7_ILi128EEENS7_ILi96EEENS7_ILi192EEEEEELi192ENS_6half_tEfNS_4arch4Sm90ELb0ELb1ELb1ELb1ELb1ELb1ELb0ELb1ELb1ELb1ELb0ELb0EEENS1_21CollectiveEpilogueFwdINS6_IJSA_SC_SB_EEES9_SE_SG_Li256ELb1ELb1ELb0ELb0EEENS1_36VarlenDynamicPersistentTileSchedulerILi128ELi96ELi256ELi128ELb0ELb1ELb1ELb1ELb0ELb1EEEEEEEEEvNT_6ParamsE,"aw",@nobits
	.sectionflags	@""
	.align	16
	.zero		1024


//--------------------- .nv.shared._ZN7cutlass13device_kernelIN5flash11enable_sm90INS1_16FlashAttnFwdSm90INS1_25CollectiveMainloopFwdSm90ILi2EN4cute5tupleIJNS5_1CILi1EEES8_S8_EEENS6_IJNS7_ILi128EEENS7_ILi96EEENS7_ILi192EEEEEELi192ENS_6half_tEfNS_4arch4Sm90ELb1ELb0ELb1ELb0ELb1ELb0ELb0ELb1ELb1ELb1ELb0ELb0EEENS1_21CollectiveEpilogueFwdINS6_IJSA_SC_SB_EEES9_SE_SG_Li256ELb0ELb1ELb0ELb0EEENS1_30DynamicPersistentTileSchedulerILi256ELi128ELb0ELb1ELb1EEEEEEEEEvNT_6ParamsE --------------------------
	.section	.nv.shared._ZN7cutlass13device_kernelIN5flash11enable_sm90INS1_16FlashAttnFwdSm90INS1_25CollectiveMainloopFwdSm90ILi2EN4cute5tupleIJNS5_1CILi1EEES8_S8_EEENS6_IJNS7_ILi128EEENS7_ILi96EEENS7_ILi192EEEEEELi192ENS_6half_tEfNS_4arch4Sm90ELb1ELb0ELb1ELb0ELb1ELb0ELb0ELb1ELb1ELb1ELb0ELb0EEENS1_21CollectiveEpilogueFwdINS6_IJSA_SC_SB_EEES9_SE_SG_Li256ELb0ELb1ELb0ELb0EEENS1_30DynamicPersistentTileSchedulerILi256ELi128ELb0ELb1ELb1EEEEEEEEEvNT_6ParamsE,"aw",@nobits
	.sectionflags	@""
	.align	16
	.zero		1024


//--------------------- .nv.shared._ZN7cutlass13device_kernelIN5flash11enable_sm90INS1_16FlashAttnFwdSm90INS1_25CollectiveMainloopFwdSm90ILi2EN4cute5tupleIJNS5_1CILi1EEES8_S8_EEENS6_IJNS7_ILi128EEENS7_ILi96EEENS7_ILi192EEEEEELi192ENS_6half_tEfNS_4arch4Sm90ELb1ELb0ELb1ELb1ELb1ELb0ELb0ELb1ELb1ELb1ELb0ELb0EEENS1_21CollectiveEpilogueFwdINS6_IJSA_SC_SB_EEES9_SE_SG_Li256ELb1ELb1ELb0ELb0EEENS1_36VarlenDynamicPersistentTileSchedulerILi128ELi96ELi256ELi128ELb0ELb1ELb1ELb1ELb1ELb1EEEEEEEEEvNT_6ParamsE --------------------------
	.section	.nv.shared._ZN7cutlass13device_kernelIN5flash11enable_sm90INS1_16FlashAttnFwdSm90INS1_25CollectiveMainloopFwdSm90ILi2EN4cute5tupleIJNS5_1CILi1EEES8_S8_EEENS6_IJNS7_ILi128EEENS7_ILi96EEENS7_ILi192EEEEEELi192ENS_6half_tEfNS_4arch4Sm90ELb1ELb0ELb1ELb1ELb1ELb0ELb0ELb1ELb1ELb1ELb0ELb0EEENS1_21CollectiveEpilogueFwdINS6_IJSA_SC_SB_EEES9_SE_SG_Li256ELb1ELb1ELb0ELb0EEENS1_36VarlenDynamicPersistentTileSchedulerILi128ELi96ELi256ELi128ELb0ELb1ELb1ELb1ELb1ELb1EEEEEEEEEvNT_6ParamsE,"aw",@nobits
	.sectionflags	@""
	.align	16
	.zero		1024


//--------------------- .nv.shared._ZN7cutlass13device_kernelIN5flash11enable_sm90INS1_16FlashAttnFwdSm90INS1_25CollectiveMainloopFwdSm90ILi2EN4cute5tupleIJNS5_1CILi1EEES8_S8_EEENS6_IJNS7_ILi128EEENS7_ILi96EEENS7_ILi192EEEEEELi192ENS_6half_tEfNS_4arch4Sm90ELb1ELb0ELb1ELb1ELb1ELb1ELb0ELb1ELb1ELb1ELb0ELb0EEENS1_21CollectiveEpilogueFwdINS6_IJSA_SC_SB_EEES9_SE_SG_Li256ELb1ELb1ELb0ELb0EEENS1_36VarlenDynamicPersistentTileSchedulerILi128ELi96ELi256ELi128ELb0ELb1ELb1ELb1ELb1ELb1EEEEEEEEEvNT_6ParamsE --------------------------
	.section	.nv.shared._ZN7cutlass13device_kernelIN5flash11enable_sm90INS1_16FlashAttnFwdSm90INS1_25CollectiveMainloopFwdSm90ILi2EN4cute5tupleIJNS5_1CILi1EEES8_S8_EEENS6_IJNS7_ILi128EEENS7_ILi96EEENS7_ILi192EEEEEELi192ENS_6half_tEfNS_4arch4Sm90ELb1ELb0ELb1ELb1ELb1ELb1ELb0ELb1ELb1ELb1ELb0ELb0EEENS1_21CollectiveEpilogueFwdINS6_IJSA_SC_SB_EEES9_SE_SG_Li256ELb1ELb1ELb0ELb0EEENS1_36VarlenDynamicPersistentTileSchedulerILi128ELi96ELi256ELi128ELb0ELb1ELb1ELb1ELb1ELb1EEEEEEEEEvNT_6ParamsE,"aw",@nobits
	.sectionflags	@""
	.align	16
	.zero		1024


//--------------------- .nv.shared._ZN7cutlass13device_kernelIN5flash11enable_sm90INS1_16FlashAttnFwdSm90INS1_25CollectiveMainloopFwdSm90ILi2EN4cute5tupleIJNS5_1CILi1EEES8_S8_EEENS6_IJNS7_ILi128EEESA_SA_EEELi128ENS_6half_tEfNS_4arch4Sm90ELb0ELb0ELb1ELb0ELb1ELb0ELb0ELb1ELb1ELb1ELb0ELb0EEENS1_21CollectiveEpilogueFwdISB_S9_SC_SE_Li256ELb0ELb1ELb0ELb0EEENS1_29StaticPersistentTileSchedulerILb0EEEEEEEEEvNT_6ParamsE --------------------------
	.section	.nv.shared._ZN7cutlass13device_kernelIN5flash11enable_sm90INS1_16FlashAttnFwdSm90INS1_25CollectiveMainloopFwdSm90ILi2EN4cute5tupleIJNS5_1CILi1EEES8_S8_EEENS6_IJNS7_ILi128EEESA_SA_EEELi128ENS_6half_tEfNS_4arch4Sm90ELb0ELb0ELb1ELb0ELb1ELb0ELb0ELb1ELb1ELb1ELb0ELb0EEENS1_21CollectiveEpilogueFwdISB_S9_SC_SE_Li256ELb0ELb1ELb0ELb0EEENS1_29StaticPersistentTileSchedulerILb0EEEEEEEEEvNT_6ParamsE,"aw",@nobits
	.sectionflags	@""
	.align	16
	.zero		1024


//--------------------- .nv.shared._ZN7cutlass13device_kernelIN5flash11enable_sm90INS1_16FlashAttnFwdSm90INS1_25CollectiveMainloopFwdSm90ILi2EN4cute5tupleIJNS5_1CILi1EEES8_S8_EEENS6_IJNS7_ILi128EEESA_SA_EEELi128ENS_6half_tEfNS_4arch4Sm90ELb0ELb0ELb1ELb1ELb1ELb0ELb0ELb1ELb1ELb1ELb0ELb0EEENS1_21CollectiveEpilogueFwdISB_S9_SC_SE_Li256ELb1ELb1ELb0ELb0EEENS1_36VarlenDynamicPersistentTileSchedulerILi128ELi128ELi256ELi128ELb0ELb1ELb1ELb0ELb1ELb1EEEEEEEEEvNT_6ParamsE --------------------------
	.section	.nv.shared._ZN7cutlass13device_kernelIN5flash11enable_sm90INS1_16FlashAttnFwdSm90INS1_25CollectiveMainloopFwdSm90ILi2EN4cute5tupleIJNS5_1CILi1EEES8_S8_EEENS6_IJNS7_ILi128EEESA_SA_EEELi128ENS_6half_tEfNS_4arch4Sm90ELb0ELb0ELb1ELb1ELb1ELb0ELb0ELb1ELb1ELb1ELb0ELb0EEENS1_21CollectiveEpilogueFwdISB_S9_SC_SE_Li256ELb1ELb1ELb0ELb0EEENS1_36VarlenDynamicPersistentTileSchedulerILi128ELi128ELi256ELi128ELb0ELb1ELb1ELb0ELb1ELb1EEEEEEEEEvNT_6ParamsE,"aw",@nobits
	.sectionflags	@""
	.align	16
	.zero		1024


//--------------------- .nv.shared._ZN7cutlass13device_kernelIN5flash11enable_sm90INS1_16FlashAttnFwdSm90INS1_25CollectiveMainloopFwdSm90ILi2EN4cute5tupleIJNS5_1CILi1EEES8_S8_EEENS6_IJNS7_ILi128EEESA_SA_EEELi128ENS_6half_tEfNS_4arch4Sm90ELb0ELb0ELb1ELb1ELb1ELb1ELb0ELb1ELb1ELb1ELb0ELb0EEENS1_21CollectiveEpilogueFwdISB_S9_SC_SE_Li256ELb1ELb1ELb0ELb0EEENS1_36VarlenDynamicPersistentTileSchedulerILi128ELi128ELi256ELi128ELb0ELb1ELb1ELb0ELb1ELb1EEEEEEEEEvNT_6ParamsE --------------------------
	.section	.nv.shared._ZN7cutlass13device_kernelIN5flash11enable_sm90INS1_16FlashAttnFwdSm90INS1_25CollectiveMainloopFwdSm90ILi2EN4cute5tupleIJNS5_1CILi1EEES8_S8_EEENS6_IJNS7_ILi128EEESA_SA_EEELi128ENS_6half_tEfNS_4arch4Sm90ELb0ELb0ELb1ELb1ELb1ELb1ELb0ELb1ELb1ELb1ELb0ELb0EEENS1_21CollectiveEpilogueFwdISB_S9_SC_SE_Li256ELb1ELb1ELb0ELb0EEENS1_36VarlenDynamicPersistentTileSchedulerILi128ELi128ELi256ELi128ELb0ELb1ELb1ELb0ELb1ELb1EEEEEEEEEvNT_6ParamsE,"aw",@nobits
	.sectionflags	@""
	.align	16
	.zero		1024


//--------------------- .nv.shared._ZN7cutlass13device_kernelIN5flash11enable_sm90INS1_16FlashAttnFwdSm90INS1_25CollectiveMainloopFwdSm90ILi2EN4cute5tupleIJNS5_1CILi1EEES8_S8_EEENS6_IJNS7_ILi128EEESA_SA_EEELi128ENS_6half_tEfNS_4arch4Sm90ELb0ELb1ELb1ELb0ELb1ELb0ELb0ELb1ELb1ELb1ELb0ELb0EEENS1_21CollectiveEpilogueFwdISB_S9_SC_SE_Li256ELb0ELb1ELb0ELb0EEENS1_30DynamicPersistentTileSchedulerILi256ELi128ELb0ELb1ELb1EEEEEEEEEvNT_6ParamsE --------------------------
	.section	.nv.shared._ZN7cutlass13device_kernelIN5flash11enable_sm90INS1_16FlashAttnFwdSm90INS1_25CollectiveMainloopFwdSm90ILi2EN4cute5tupleIJNS5_1CILi1EEES8_S8_EEENS6_IJNS7_ILi128EEESA_SA_EEELi128ENS_6half_tEfNS_4arch4Sm90ELb0ELb1ELb1ELb0ELb1ELb0ELb0ELb1ELb1ELb1ELb0ELb0EEENS1_21CollectiveEpilogueFwdISB_S9_SC_SE_Li256ELb0ELb1ELb0ELb0EEENS1_30DynamicPersistentTileSchedulerILi256ELi128ELb0ELb1ELb1EEEEEEEEEvNT_6ParamsE,"aw",@nobits
	.sectionflags	@""
	.align	16
	.zero		1024


//--------------------- .nv.shared._ZN7cutlass13device_kernelIN5flash11enable_sm90INS1_16FlashAttnFwdSm90INS1_25CollectiveMainloopFwdSm90ILi2EN4cute5tupleIJNS5_1CILi1EEES8_S8_EEENS6_IJNS7_ILi128EEESA_SA_EEELi128ENS_6half_tEfNS_4arch4Sm90ELb0ELb1ELb1ELb1ELb1ELb0ELb0ELb1ELb1ELb1ELb0ELb0EEENS1_21CollectiveEpilogueFwdISB_S9_SC_SE_Li256ELb1ELb1ELb0ELb0EEENS1_36VarlenDynamicPersistentTileSchedulerILi128ELi128ELi256ELi128ELb0ELb1ELb1ELb1ELb0ELb1EEEEEEEEEvNT_6ParamsE --------------------------
	.section	.nv.shared._ZN7cutlass13device_kernelIN5flash11enable_sm90INS1_16FlashAttnFwdSm90INS1_25CollectiveMainloopFwdSm90ILi2EN4cute5tupleIJNS5_1CILi1EEES8_S8_EEENS6_IJNS7_ILi128EEESA_SA_EEELi128ENS_6half_tEfNS_4arch4Sm90ELb0ELb1ELb1ELb1ELb1ELb0ELb0ELb1ELb1ELb1ELb0ELb0EEENS1_21CollectiveEpilogueFwdISB_S9_SC_SE_Li256ELb1ELb1ELb0ELb0EEENS1_36VarlenDynamicPersistentTileSchedulerILi128ELi128ELi256ELi128ELb0ELb1ELb1ELb1ELb0ELb1EEEEEEEEEvNT_6ParamsE,"aw",@nobits
	.sectionflags	@""
	.align	16
	.zero		1024


//--------------------- .nv.shared._ZN7cutlass13device_kernelIN5flash11enable_sm90INS1_16FlashAttnFwdSm90INS1_25CollectiveMainloopFwdSm90ILi2EN4cute5tupleIJNS5_1CILi1EEES8_S8_EEENS6_IJNS7_ILi128EEESA_SA_EEELi128ENS_6half_tEfNS_4arch4Sm90ELb0ELb1ELb1ELb1ELb1ELb1ELb0ELb1ELb1ELb1ELb0ELb0EEENS1_21CollectiveEpilogueFwdISB_S9_SC_SE_Li256ELb1ELb1ELb0ELb0EEENS1_36VarlenDynamicPersistentTileSchedulerILi128ELi128ELi256ELi128ELb0ELb1ELb1ELb1ELb0ELb1EEEEEEEEEvNT_6ParamsE --------------------------
	.section	.nv.shared._ZN7cutlass13device_kernelIN5flash11enable_sm90INS1_16FlashAttnFwdSm90INS1_25CollectiveMainloopFwdSm90ILi2EN4cute5tupleIJNS5_1CILi1EEES8_S8_EEENS6_IJNS7_ILi128EEESA_SA_EEELi128ENS_6half_tEfNS_4arch4Sm90ELb0ELb1ELb1ELb1ELb1ELb1ELb0ELb1ELb1ELb1ELb0ELb0EEENS1_21CollectiveEpilogueFwdISB_S9_SC_SE_Li256ELb1ELb1ELb0ELb0EEENS1_36VarlenDynamicPersistentTileSchedulerILi128ELi128ELi256ELi128ELb0ELb1ELb1ELb1ELb0ELb1EEEEEEEEEvNT_6ParamsE,"aw",@nobits
	.sectionflags	@""
	.align	16
	.zero		1024


//--------------------- .nv.shared._ZN7cutlass13device_kernelIN5flash11enable_sm90INS1_16FlashAttnFwdSm90INS1_25CollectiveMainloopFwdSm90ILi2EN4cute5tupleIJNS5_1CILi1EEES8_S8_EEENS6_IJNS7_ILi128EEESA_SA_EEELi128ENS_6half_tEfNS_4arch4Sm90ELb1ELb0ELb1ELb0ELb1ELb0ELb0ELb1ELb1ELb1ELb0ELb0EEENS1_21CollectiveEpilogueFwdISB_S9_SC_SE_Li256ELb0ELb1ELb0ELb0EEENS1_30DynamicPersistentTileSchedulerILi256ELi128ELb0ELb1ELb1EEEEEEEEEvNT_6ParamsE --------------------------
	.section	.nv.shared._ZN7cutlass13device_kernelIN5flash11enable_sm90INS1_16FlashAttnFwdSm90INS1_25CollectiveMainloopFwdSm90ILi2EN4cute5tupleIJNS5_1CILi1EEES8_S8_EEENS6_IJNS7_ILi128EEESA_SA_EEELi128ENS_6half_tEfNS_4arch4Sm90ELb1ELb0ELb1ELb0ELb1ELb0ELb0ELb1ELb1ELb1ELb0ELb0EEENS1_21CollectiveEpilogueFwdISB_S9_SC_SE_Li256ELb0ELb1ELb0ELb0EEENS1_30DynamicPersistentTileSchedulerILi256ELi128ELb0ELb1ELb1EEEEEEEEEvNT_6ParamsE,"aw",@nobits
	.sectionflags	@""
	.align	16
	.zero		1024


//--------------------- .nv.shared._ZN7cutlass13device_kernelIN5flash11enable_sm90INS1_16FlashAttnFwdSm90INS1_25CollectiveMainloopFwdSm90ILi2EN4cute5tupleIJNS5_1CILi1EEES8_S8_EEENS6_IJNS7_ILi128EEESA_SA_EEELi128ENS_6half_tEfNS_4arch4Sm90ELb1ELb0ELb1ELb1ELb1ELb0ELb0ELb1ELb1ELb1ELb0ELb0EEENS1_21CollectiveEpilogueFwdISB_S9_SC_SE_Li256ELb1ELb1ELb0ELb0EEENS1_36VarlenDynamicPersistentTileSchedulerILi128ELi128ELi256ELi128ELb0ELb1ELb1ELb1ELb1ELb1EEEEEEEEEvNT_6ParamsE --------------------------
	.section	.nv.shared._ZN7cutlass13device_kernelIN5flash11enable_sm90INS1_16FlashAttnFwdSm90INS1_25CollectiveMainloopFwdSm90ILi2EN4cute5tupleIJNS5_1CILi1EEES8_S8_EEENS6_IJNS7_ILi128EEESA_SA_EEELi128ENS_6half_tEfNS_4arch4Sm90ELb1ELb0ELb1ELb1ELb1ELb0ELb0ELb1ELb1ELb1ELb0ELb0EEENS1_21CollectiveEpilogueFwdISB_S9_SC_SE_Li256ELb1ELb1ELb0ELb0EEENS1_36VarlenDynamicPersistentTileSchedulerILi128ELi128ELi256ELi128ELb0ELb1ELb1ELb1ELb1ELb1EEEEEEEEEvNT_6ParamsE,"aw",@nobits
	.sectionflags	@""
	.align	16
	.zero		1024


//--------------------- .nv.shared._ZN7cutlass13device_kernelIN5flash11enable_sm90INS1_16FlashAttnFwdSm90INS1_25CollectiveMainloopFwdSm90ILi2EN4cute5tupleIJNS5_1CILi1EEES8_S8_EEENS6_IJNS7_ILi128EEESA_SA_EEELi128ENS_6half_tEfNS_4arch4Sm90ELb1ELb0ELb1ELb1ELb1ELb1ELb0ELb1ELb1ELb1ELb0ELb0EEENS1_21CollectiveEpilogueFwdISB_S9_SC_SE_Li256ELb1ELb1ELb0ELb0EEENS1_36VarlenDynamicPersistentTileSchedulerILi128ELi128ELi256ELi128ELb0ELb1ELb1ELb1ELb1ELb1EEEEEEEEEvNT_6ParamsE --------------------------
	.section	.nv.shared._ZN7cutlass13device_kernelIN5flash11enable_sm90INS1_16FlashAttnFwdSm90INS1_25CollectiveMainloopFwdSm90ILi2EN4cute5tupleIJNS5_1CILi1EEES8_S8_EEENS6_IJNS7_ILi128EEESA_SA_EEELi128ENS_6half_tEfNS_4arch4Sm90ELb1ELb0ELb1ELb1ELb1ELb1ELb0ELb1ELb1ELb1ELb0ELb0EEENS1_21CollectiveEpilogueFwdISB_S9_SC_SE_Li256ELb1ELb1ELb0ELb0EEENS1_36VarlenDynamicPersistentTileSchedulerILi128ELi128ELi256ELi128ELb0ELb1ELb1ELb1ELb1ELb1EEEEEEEEEvNT_6ParamsE,"aw",@nobits
	.sectionflags	@""
	.align	16
	.zero		1024


//--------------------- .nv.shared._ZN7cutlass13device_kernelIN5flash11enable_sm90INS1_16FlashAttnFwdSm90INS1_25CollectiveMainloopFwdSm90ILi2EN4cute5tupleIJNS5_1CILi1EEES8_S8_EEENS6_IJNS7_ILi192EEENS7_ILi128EEENS7_ILi96EEEEEELi96ENS_6half_tEfNS_4arch4Sm90ELb0ELb0ELb1ELb0ELb1ELb0ELb0ELb0ELb1ELb1ELb0ELb0EEENS1_21CollectiveEpilogueFwdINS6_IJSA_SC_SB_EEES9_SE_SG_Li384ELb0ELb1ELb0ELb0EEENS1_29StaticPersistentTileSchedulerILb0EEEEEEEEEvNT_6ParamsE --------------------------
	.section	.nv.shared._ZN7cutlass13device_kernelIN5flash11enable_sm90INS1_16FlashAttnFwdSm90INS1_25CollectiveMainloopFwdSm90ILi2EN4cute5tupleIJNS5_1CILi1EEES8_S8_EEENS6_IJNS7_ILi192EEENS7_ILi128EEENS7_ILi96EEEEEELi96ENS_6half_tEfNS_4arch4Sm90ELb0ELb0ELb1ELb0ELb1ELb0ELb0ELb0ELb1ELb1ELb0ELb0EEENS1_21CollectiveEpilogueFwdINS6_IJSA_SC_SB_EEES9_SE_SG_Li384ELb0ELb1ELb0ELb0EEENS1_29StaticPersistentTileSchedulerILb0EEEEEEEEEvNT_6ParamsE,"aw",@nobits
	.sectionflags	@""
	.align	16
	.zero		1024


//--------------------- .nv.shared._ZN7cutlass13device_kernelIN5flash11enable_sm90INS1_16FlashAttnFwdSm90INS1_25CollectiveMainloopFwdSm90ILi2EN4cute5tupleIJNS5_1CILi1EEES8_S8_EEENS6_IJNS7_ILi192EEENS7_ILi128EEENS7_ILi96EEEEEELi96ENS_6half_tEfNS_4arch4Sm90ELb0ELb0ELb1ELb1ELb1ELb0ELb0ELb0ELb1ELb1ELb0ELb0EEENS1_21CollectiveEpilogueFwdINS6_IJSA_SC_SB_EEES9_SE_SG_Li384ELb1ELb1ELb0ELb0EEENS1_36VarlenDynamicPersistentTileSchedulerILi192ELi128ELi384ELi128ELb0ELb1ELb1ELb0ELb1ELb1EEEEEEEEEvNT_6ParamsE --------------------------
	.section	.nv.shared._ZN7cutlass13device_kernelIN5flash11enable_sm90INS1_16FlashAttnFwdSm90INS1_25CollectiveMainloopFwdSm90ILi2EN4cute5tupleIJNS5_1CILi1EEES8_S8_EEENS6_IJNS7_ILi192EEENS7_ILi128EEENS7_ILi96EEEEEELi96ENS_6half_tEfNS_4arch4Sm90ELb0ELb0ELb1ELb1ELb1ELb0ELb0ELb0ELb1ELb1ELb0ELb0EEENS1_21CollectiveEpilogueFwdINS6_IJSA_SC_SB_EEES9_SE_SG_Li384ELb1ELb1ELb0ELb0EEENS1_36VarlenDynamicPersistentTileSchedulerILi192ELi128ELi384ELi128ELb0ELb1ELb1ELb0ELb1ELb1EEEEEEEEEvNT_6ParamsE,"aw",@nobits
	.sectionflags	@""
	.align	16
	.zero		1024


//--------------------- .nv.shared._ZN7cutlass13device_kernelIN5flash11enable_sm90INS1_16FlashAttnFwdSm90INS1_25CollectiveMainloopFwdSm90ILi2EN4cute5tupleIJNS5_1CILi1EEES8_S8_EEENS6_IJNS7_ILi192EEENS7_ILi128EEENS7_ILi96EEEEEELi96ENS_6half_tEfNS_4arch4Sm90ELb0ELb0ELb1ELb1ELb1ELb1ELb0ELb0ELb1ELb1ELb0ELb0EEENS1_21CollectiveEpilogueFwdINS6_IJSA_SC_SB_EEES9_SE_SG_Li384ELb1ELb1ELb0ELb0EEENS1_36VarlenDynamicPersistentTileSchedulerILi192ELi128ELi384ELi128ELb0ELb1ELb1ELb0ELb1ELb1EEEEEEEEEvNT_6ParamsE --------------------------
	.section	.nv.shared._ZN7cutlass13device_kernelIN5flash11enable_sm90INS1_16FlashAttnFwdSm90INS1_25CollectiveMainloopFwdSm90ILi2EN4cute5tupleIJNS5_1CILi1EEES8_S8_EEENS6_IJNS7_ILi192EEENS7_ILi128EEENS7_ILi96EEEEEELi96ENS_6half_tEfNS_4arch4Sm90ELb0ELb0ELb1ELb1ELb1ELb1ELb0ELb0ELb1ELb1ELb0ELb0EEENS1_21CollectiveEpilogueFwdINS6_IJSA_SC_SB_EEES9_SE_SG_Li384ELb1ELb1ELb0ELb0EEENS1_36VarlenDynamicPersistentTileSchedulerILi192ELi128ELi384ELi128ELb0ELb1ELb1ELb0ELb1ELb1EEEEEEEEEvNT_6ParamsE,"aw",@nobits
	.sectionflags	@""
	.align	16
	.zero		1024


//--------------------- .nv.shared._ZN7cutlass13device_kernelIN5flash11enable_sm90INS1_16FlashAttnFwdSm90INS1_25CollectiveMainloopFwdSm90ILi2EN4cute5tupleIJNS5_1CILi1EEES8_S8_EEENS6_IJNS7_ILi192EEENS7_ILi128EEENS7_ILi96EEEEEELi96ENS_6half_tEfNS_4arch4Sm90ELb0ELb1ELb1ELb0ELb1ELb0ELb0ELb0ELb1ELb1ELb0ELb0EEENS1_21CollectiveEpilogueFwdINS6_IJSA_SC_SB_EEES9_SE_SG_Li384ELb0ELb1ELb0ELb0EEENS1_30DynamicPersistentTileSchedulerILi384ELi128ELb0ELb1ELb1EEEEEEEEEvNT_6ParamsE --------------------------
	.section	.nv.shared._ZN7cutlass13device_kernelIN5flash11enable_sm90INS1_16FlashAttnFwdSm90INS1_25CollectiveMainloopFwdSm90ILi2EN4cute5tupleIJNS5_1CILi1EEES8_S8_EEENS6_IJNS7_ILi192EEENS7_ILi128EEENS7_ILi96EEEEEELi96ENS_6half_tEfNS_4arch4Sm90ELb0ELb1ELb1ELb0ELb1ELb0ELb0ELb0ELb1ELb1ELb0ELb0EEENS1_21CollectiveEpilogueFwdINS6_IJSA_SC_SB_EEES9_SE_SG_Li384ELb0ELb1ELb0ELb0EEENS1_30DynamicPersistentTileSchedulerILi384ELi128ELb0ELb1ELb1EEEEEEEEEvNT_6ParamsE,"aw",@nobits
	.sectionflags	@""
	.align	16
	.zero		1024


//--------------------- .nv.shared._ZN7cutlass13device_kernelIN5flash11enable_sm90INS1_16FlashAttnFwdSm90INS1_25CollectiveMainloopFwdSm90ILi2EN4cute5tupleIJNS5_1CILi1EEES8_S8_EEENS6_IJNS7_ILi192EEENS7_ILi128EEENS7_ILi96EEEEEELi96ENS_6half_tEfNS_4arch4Sm90ELb0ELb1ELb1ELb1ELb1ELb0ELb0ELb0ELb1ELb1ELb0ELb0EEENS1_21CollectiveEpilogueFwdINS6_IJSA_SC_SB_EEES9_SE_SG_Li384ELb1ELb1ELb0ELb0EEENS1_36VarlenDynamicPersistentTileSchedulerILi192ELi128ELi384ELi128ELb0ELb1ELb1ELb1ELb0ELb1EEEEEEEEEvNT_6ParamsE --------------------------
	.section	.nv.shared._ZN7cutlass13device_kernelIN5flash11enable_sm90INS1_16FlashAttnFwdSm90INS1_25CollectiveMainloopFwdSm90ILi2EN4cute5tupleIJNS5_1CILi1EEES8_S8_EEENS6_IJNS7_ILi192EEENS7_ILi128EEENS7_ILi96EEEEEELi96ENS_6half_tEfNS_4arch4Sm90ELb0ELb1ELb1ELb1ELb1ELb0ELb0ELb0ELb1ELb1ELb0ELb0EEENS1_21CollectiveEpilogueFwdINS6_IJSA_SC_SB_EEES9_SE_SG_Li384ELb1ELb1ELb0ELb0EEENS1_36VarlenDynamicPersistentTileSchedulerILi192ELi128ELi384ELi128ELb0ELb1ELb1ELb1ELb0ELb1EEEEEEEEEvNT_6ParamsE,"aw",@nobits
	.sectionflags	@""
	.align	16
	.zero		1024


//--------------------- .nv.shared._ZN7cutlass13device_kernelIN5flash11enable_sm90INS1_16FlashAttnFwdSm90INS1_25CollectiveMainloopFwdSm90ILi2EN4cute5tupleIJNS5_1CILi1EEES8_S8_EEENS6_IJNS7_ILi192EEENS7_ILi128EEENS7_ILi96EEEEEELi96ENS_6half_tEfNS_4arch4Sm90ELb0ELb1ELb1ELb1ELb1ELb1ELb0ELb0ELb1ELb1ELb0ELb0EEENS1_21CollectiveEpilogueFwdINS6_IJSA_SC_SB_EEES9_SE_SG_Li384ELb1ELb1ELb0ELb0EEENS1_36VarlenDynamicPersistentTileSchedulerILi192ELi128ELi384ELi128ELb0ELb1ELb1ELb1ELb0ELb1EEEEEEEEEvNT_6ParamsE --------------------------
	.section	.nv.shared._ZN7cutlass13device_kernelIN5flash11enable_sm90INS1_16FlashAttnFwdSm90INS1_25CollectiveMainloopFwdSm90ILi2EN4cute5tupleIJNS5_1CILi1EEES8_S8_EEENS6_IJNS7_ILi192EEENS7_ILi128EEENS7_ILi96EEEEEELi96ENS_6half_tEfNS_4arch4Sm90ELb0ELb1ELb1ELb1ELb1ELb1ELb0ELb0ELb1ELb1ELb0ELb0EEENS1_21CollectiveEpilogueFwdINS6_IJSA_SC_SB_EEES9_SE_SG_Li384ELb1ELb1ELb0ELb0EEENS1_36VarlenDynamicPersistentTileSchedulerILi192ELi128ELi384ELi128ELb0ELb1ELb1ELb1ELb0ELb1EEEEEEEEEvNT_6ParamsE,"aw",@nobits
	.sectionflags	@""
	.align	16
	.zero		1024


//--------------------- .nv.shared._ZN7cutlass13device_kernelIN5flash11enable_sm90INS1_16FlashAttnFwdSm90INS1_25CollectiveMainloopFwdSm90ILi2EN4cute5tupleIJNS5_1CILi1EEES8_S8_EEENS6_IJNS7_ILi192EEENS7_ILi128EEENS7_ILi96EEEEEELi96ENS_6half_tEfNS_4arch4Sm90ELb1ELb0ELb1ELb0ELb1ELb0ELb0ELb0ELb1ELb1ELb0ELb0EEENS1_21CollectiveEpilogueFwdINS6_IJSA_SC_SB_EEES9_SE_SG_Li384ELb0ELb1ELb0ELb0EEENS1_30DynamicPersistentTileSchedulerILi384ELi128ELb0ELb1ELb1EEEEEEEEEvNT_6ParamsE --------------------------
	.section	.nv.shared._ZN7cutlass13device_kernelIN5flash11enable_sm90INS1_16FlashAttnFwdSm90INS1_25CollectiveMainloopFwdSm90ILi2EN4cute5tupleIJNS5_1CILi1EEES8_S8_EEENS6_IJNS7_ILi192EEENS7_ILi128EEENS7_ILi96EEEEEELi96ENS_6half_tEfNS_4arch4Sm90ELb1ELb0ELb1ELb0ELb1ELb0ELb0ELb0ELb1ELb1ELb0ELb0EEENS1_21CollectiveEpilogueFwdINS6_IJSA_SC_SB_EEES9_SE_SG_Li384ELb0ELb1ELb0ELb0EEENS1_30DynamicPersistentTileSchedulerILi384ELi128ELb0ELb1ELb1EEEEEEEEEvNT_6ParamsE,"aw",@nobits
	.sectionflags	@""
	.align	16
	.zero		1024


//--------------------- .nv.shared._ZN7cutlass13device_kernelIN5flash11enable_sm90INS1_16FlashAttnFwdSm90INS1_25CollectiveMainloopFwdSm90ILi2EN4cute5tupleIJNS5_1CILi1EEES8_S8_EEENS6_IJNS7_ILi192EEENS7_ILi128EEENS7_ILi96EEEEEELi96ENS_6half_tEfNS_4arch4Sm90ELb1ELb0ELb1ELb1ELb1ELb0ELb0ELb0ELb1ELb1ELb0ELb0EEENS1_21CollectiveEpilogueFwdINS6_IJSA_SC_SB_EEES9_SE_SG_Li384ELb1ELb1ELb0ELb0EEENS1_36VarlenDynamicPersistentTileSchedulerILi192ELi128ELi384ELi128ELb0ELb1ELb1ELb1ELb1ELb1EEEEEEEEEvNT_6ParamsE --------------------------
	.section	.nv.shared._ZN7cutlass13device_kernelIN5flash11enable_sm90INS1_16FlashAttnFwdSm90INS1_25CollectiveMainloopFwdSm90ILi2EN4cute5tupleIJNS5_1CILi1EEES8_S8_EEENS6_IJNS7_ILi192EEENS7_ILi128EEENS7_ILi96EEEEEELi96ENS_6half_tEfNS_4arch4Sm90ELb1ELb0ELb1ELb1ELb1ELb0ELb0ELb0ELb1ELb1ELb0ELb0EEENS1_21CollectiveEpilogueFwdINS6_IJSA_SC_SB_EEES9_SE_SG_Li384ELb1ELb1ELb0ELb0EEENS1_36VarlenDynamicPersistentTileSchedulerILi192ELi128ELi384ELi128ELb0ELb1ELb1ELb1ELb1ELb1EEEEEEEEEvNT_6ParamsE,"aw",@nobits
	.sectionflags	@""
	.align	16
	.zero		1024


//--------------------- .nv.shared._ZN7cutlass13device_kernelIN5flash11enable_sm90INS1_16FlashAttnFwdSm90INS1_25CollectiveMainloopFwdSm90ILi2EN4cute5tupleIJNS5_1CILi1EEES8_S8_EEENS6_IJNS7_ILi192EEENS7_ILi128EEENS7_ILi96EEEEEELi96ENS_6half_tEfNS_4arch4Sm90ELb1ELb0ELb1ELb1ELb1ELb1ELb0ELb0ELb1ELb1ELb0ELb0EEENS1_21CollectiveEpilogueFwdINS6_IJSA_SC_SB_EEES9_SE_SG_Li384ELb1ELb1ELb0ELb0EEENS1_36VarlenDynamicPersistentTileSchedulerILi192ELi128ELi384ELi128ELb0ELb1ELb1ELb1ELb1ELb1EEEEEEEEEvNT_6ParamsE --------------------------
	.section	.nv.shared._ZN7cutlass13device_kernelIN5flash11enable_sm90INS1_16FlashAttnFwdSm90INS1_25CollectiveMainloopFwdSm90ILi2EN4cute5tupleIJNS5_1CILi1EEES8_S8_EEENS6_IJNS7_ILi192EEENS7_ILi128EEENS7_ILi96EEEEEELi96ENS_6half_tEfNS_4arch4Sm90ELb1ELb0ELb1ELb1ELb1ELb1ELb0ELb0ELb1ELb1ELb0ELb0EEENS1_21CollectiveEpilogueFwdINS6_IJSA_SC_SB_EEES9_SE_SG_Li384ELb1ELb1ELb0ELb0EEENS1_36VarlenDynamicPersistentTileSchedulerILi192ELi128ELi384ELi128ELb0ELb1ELb1ELb1ELb1ELb1EEEEEEEEEvNT_6ParamsE,"aw",@nobits
	.sectionflags	@""
	.align	16
	.zero		1024


//--------------------- .nv.shared._ZN7cutlass13device_kernelIN5flash11enable_sm90INS1_16FlashAttnFwdSm90INS1_25CollectiveMainloopFwdSm90ILi2EN4cute5tupleIJNS5_1CILi1EEES8_S8_EEENS6_IJNS7_ILi192EEENS7_ILi128EEENS7_ILi64EEEEEELi64ENS_6half_tEfNS_4arch4Sm90ELb0ELb0ELb1ELb0ELb1ELb0ELb0ELb1ELb1ELb1ELb0ELb0EEENS1_21CollectiveEpilogueFwdINS6_IJSA_SC_SB_EEES9_SE_SG_Li384ELb0ELb1ELb0ELb0EEENS1_29StaticPersistentTileSchedulerILb0EEEEEEEEEvNT_6ParamsE --------------------------
	.section	.nv.shared._ZN7cutlass13device_kernelIN5flash11enable_sm90INS1_16FlashAttnFwdSm90INS1_25CollectiveMainloopFwdSm90ILi2EN4cute5tupleIJNS5_1CILi1EEES8_S8_EEENS6_IJNS7_ILi192EEENS7_ILi128EEENS7_ILi64EEEEEELi64ENS_6half_tEfNS_4arch4Sm90ELb0ELb0ELb1ELb0ELb1ELb0ELb0ELb1ELb1ELb1ELb0ELb0EEENS1_21CollectiveEpilogueFwdINS6_IJSA_SC_SB_EEES9_SE_SG_Li384ELb0ELb1ELb0ELb0EEENS1_29StaticPersistentTileSchedulerILb0EEEEEEEEEvNT_6ParamsE,"aw",@nobits
	.sectionflags	@""
	.align	16
	.zero		1024


//--------------------- .nv.shared._ZN7cutlass13device_kernelIN5flash11enable_sm90INS1_16FlashAttnFwdSm90INS1_25CollectiveMainloopFwdSm90ILi2EN4cute5tupleIJNS5_1CILi1EEES8_S8_EEENS6_IJNS7_ILi192EEENS7_ILi128EEENS7_ILi64EEEEEELi64ENS_6half_tEfNS_4arch4Sm90ELb0ELb0ELb1ELb1ELb1ELb0ELb0ELb1ELb1ELb1ELb0ELb0EEENS1_21CollectiveEpilogueFwdINS6_IJSA_SC_SB_EEES9_SE_SG_Li384ELb1ELb1ELb0ELb0EEENS1_36VarlenDynamicPersistentTileSchedulerILi192ELi128ELi384ELi128ELb0ELb1ELb1ELb0ELb1ELb1EEEEEEEEEvNT_6ParamsE --------------------------
	.section	.nv.shared._ZN7cutlass13device_kernelIN5flash11enable_sm90INS1_16FlashAttnFwdSm90INS1_25CollectiveMainloopFwdSm90ILi2EN4cute5tupleIJNS5_1CILi1EEES8_S8_EEENS6_IJNS7_ILi192EEENS7_ILi128EEENS7_ILi64EEEEEELi64ENS_6half_tEfNS_4arch4Sm90ELb0ELb0ELb1ELb1ELb1ELb0ELb0ELb1ELb1ELb1ELb0ELb0EEENS1_21CollectiveEpilogueFwdINS6_IJSA_SC_SB_EEES9_SE_SG_Li384ELb1ELb1ELb0ELb0EEENS1_36VarlenDynamicPersistentTileSchedulerILi192ELi128ELi384ELi128ELb0ELb1ELb1ELb0ELb1ELb1EEEEEEEEEvNT_6ParamsE,"aw",@nobits
	.sectionflags	@""
	.align	16
	.zero		1024


//--------------------- .nv.shared._ZN7cutlass13device_kernelIN5flash11enable_sm90INS1_16FlashAttnFwdSm90INS1_25CollectiveMainloopFwdSm90ILi2EN4cute5tupleIJNS5_1CILi1EEES8_S8_EEENS6_IJNS7_ILi192EEENS7_ILi128EEENS7_ILi64EEEEEELi64ENS_6half_tEfNS_4arch4Sm90ELb0ELb0ELb1ELb1ELb1ELb1ELb0ELb1ELb1ELb1ELb0ELb0EEENS1_21CollectiveEpilogueFwdINS6_IJSA_SC_SB_EEES9_SE_SG_Li384ELb1ELb1ELb0ELb0EEENS1_36VarlenDynamicPersistentTileSchedulerILi192ELi128ELi384ELi128ELb0ELb1ELb1ELb0ELb1ELb1EEEEEEEEEvNT_6ParamsE --------------------------
	.section	.nv.shared._ZN7cutlass13device_kernelIN5flash11enable_sm90INS1_16FlashAttnFwdSm90INS1_25CollectiveMainloopFwdSm90ILi2EN4cute5tupleIJNS5_1CILi1EEES8_S8_EEENS6_IJNS7_ILi192EEENS7_ILi128EEENS7_ILi64EEEEEELi64ENS_6half_tEfNS_4arch4Sm90ELb0ELb0ELb1ELb1ELb1ELb1ELb0ELb1ELb1ELb1ELb0ELb0EEENS1_21CollectiveEpilogueFwdINS6_IJSA_SC_SB_EEES9_SE_SG_Li384ELb1ELb1ELb0ELb0EEENS1_36VarlenDynamicPersistentTileSchedulerILi192ELi128ELi384ELi128ELb0ELb1ELb1ELb0ELb1ELb1EEEEEEEEEvNT_6ParamsE,"aw",@nobits
	.sectionflags	@""
	.align	16
	.zero		1024


//--------------------- .nv.shared._ZN7cutlass13device_kernelIN5flash11enable_sm90INS1_16FlashAttnFwdSm90INS1_25CollectiveMainloopFwdSm90ILi2EN4cute5tupleIJNS5_1CILi1EEES8_S8_EEENS6_IJNS7_ILi192EEENS7_ILi128EEENS7_ILi64EEEEEELi64ENS_6half_tEfNS_4arch4Sm90ELb0ELb1ELb1ELb0ELb1ELb0ELb0ELb1ELb1ELb1ELb0ELb0EEENS1_21CollectiveEpilogueFwdINS6_IJSA_SC_SB_EEES9_SE_SG_Li384ELb0ELb1ELb0ELb0EEENS1_30DynamicPersistentTileSchedulerILi384ELi128ELb0ELb1ELb1EEEEEEEEEvNT_6ParamsE --------------------------
	.section	.nv.shared._ZN7cutlass13device_kernelIN5flash11enable_sm90INS1_16FlashAttnFwdSm90INS1_25CollectiveMainloopFwdSm90ILi2EN4cute5tupleIJNS5_1CILi1EEES8_S8_EEENS6_IJNS7_ILi192EEENS7_ILi128EEENS7_ILi64EEEEEELi64ENS_6half_tEfNS_4arch4Sm90ELb0ELb1ELb1ELb0ELb1ELb0ELb0ELb1ELb1ELb1ELb0ELb0EEENS1_21CollectiveEpilogueFwdINS6_IJSA_SC_SB_EEES9_SE_SG_Li384ELb0ELb1ELb0ELb0EEENS1_30DynamicPersistentTileSchedulerILi384ELi128ELb0ELb1ELb1EEEEEEEEEvNT_6ParamsE,"aw",@nobits
	.sectionflags	@""
	.align	16
	.zero		1024


//--------------------- .nv.shared._ZN7cutlass13device_kernelIN5flash11enable_sm90INS1_16FlashAttnFwdSm90INS1_25CollectiveMainloopFwdSm90ILi2EN4cute5tupleIJNS5_1CILi1EEES8_S8_EEENS6_IJNS7_ILi192EEENS7_ILi128EEENS7_ILi64EEEEEELi64ENS_6half_tEfNS_4arch4Sm90ELb0ELb1ELb1ELb1ELb1ELb0ELb0ELb1ELb1ELb1ELb0ELb0EEENS1_21CollectiveEpilogueFwdINS6_IJSA_SC_SB_EEES9_SE_SG_Li384ELb1ELb1ELb0ELb0EEENS1_36VarlenDynamicPersistentTileSchedulerILi192ELi128ELi384ELi128ELb0ELb1ELb1ELb1ELb0ELb1EEEEEEEEEvNT_6ParamsE --------------------------
	.section	.nv.shared._ZN7cutlass13device_kernelIN5flash11enable_sm90INS1_16FlashAttnFwdSm90INS1_25CollectiveMainloopFwdSm90ILi2EN4cute5tupleIJNS5_1CILi1EEES8_S8_EEENS6_IJNS7_ILi192EEENS7_ILi128EEENS7_ILi64EEEEEELi64ENS_6half_tEfNS_4arch4Sm90ELb0ELb1ELb1ELb1ELb1ELb0ELb0ELb1ELb1ELb1ELb0ELb0EEENS1_21CollectiveEpilogueFwdINS6_IJSA_SC_SB_EEES9_SE_SG_Li384ELb1ELb1ELb0ELb0EEENS1_36VarlenDynamicPersistentTileSchedulerILi192ELi128ELi384ELi128ELb0ELb1ELb1ELb1ELb0ELb1EEEEEEEEEvNT_6ParamsE,"aw",@nobits
	.sectionflags	@""
	.align	16
	.zero		1024


//--------------------- .nv.shared._ZN7cutlass13device_kernelIN5flash11enable_sm90INS1_16FlashAttnFwdSm90INS1_25CollectiveMainloopFwdSm90ILi2EN4cute5tupleIJNS5_1CILi1EEES8_S8_EEENS6_IJNS7_ILi192EEENS7_ILi128EEENS7_ILi64EEEEEELi64ENS_6half_tEfNS_4arch4Sm90ELb0ELb1ELb1ELb1ELb1ELb1ELb0ELb1ELb1ELb1ELb0ELb0EEENS1_21CollectiveEpilogueFwdINS6_IJSA_SC_SB_EEES9_SE_SG_Li384ELb1ELb1ELb0ELb0EEENS1_36VarlenDynamicPersistentTileSchedulerILi192ELi128ELi384ELi128ELb0ELb1ELb1ELb1ELb0ELb1EEEEEEEEEvNT_6ParamsE --------------------------
	.section	.nv.shared._ZN7cutlass13device_kernelIN5flash11enable_sm90INS1_16FlashAttnFwdSm90INS1_25CollectiveMainloopFwdSm90ILi2EN4cute5tupleIJNS5_1CILi1EEES8_S8_EEENS6_IJNS7_ILi192EEENS7_ILi128EEENS7_ILi64EEEEEELi64ENS_6half_tEfNS_4arch4Sm90ELb0ELb1ELb1ELb1ELb1ELb1ELb0ELb1ELb1ELb1ELb0ELb0EEENS1_21CollectiveEpilogueFwdINS6_IJSA_SC_SB_EEES9_SE_SG_Li384ELb1ELb1ELb0ELb0EEENS1_36VarlenDynamicPersistentTileSchedulerILi192ELi128ELi384ELi128ELb0ELb1ELb1ELb1ELb0ELb1EEEEEEEEEvNT_6ParamsE,"aw",@nobits
	.sectionflags	@""
	.align	16
	.zero		1024


//--------------------- .nv.shared._ZN7cutlass13device_kernelIN5flash11enable_sm90INS1_16FlashAttnFwdSm90INS1_25CollectiveMainloopFwdSm90ILi2EN4cute5tupleIJNS5_1CILi1EEES8_S8_EEENS6_IJNS7_ILi192EEENS7_ILi128EEENS7_ILi64EEEEEELi64ENS_6half_tEfNS_4arch4Sm90ELb1ELb0ELb1ELb0ELb1ELb0ELb0ELb1ELb1ELb1ELb0ELb0EEENS1_21CollectiveEpilogueFwdINS6_IJSA_SC_SB_EEES9_SE_SG_Li384ELb0ELb1ELb0ELb0EEENS1_30DynamicPersistentTileSchedulerILi384ELi128ELb0ELb1ELb1EEEEEEEEEvNT_6ParamsE --------------------------
	.section	.nv.shared._ZN7cutlass13device_kernelIN5flash11enable_sm90INS1_16FlashAttnFwdSm90INS1_25CollectiveMainloopFwdSm90ILi2EN4cute5tupleIJNS5_1CILi1EEES8_S8_EEENS6_IJNS7_ILi192EEENS7_ILi128EEENS7_ILi64EEEEEELi64ENS_6half_tEfNS_4arch4Sm90ELb1ELb0ELb1ELb0ELb1ELb0ELb0ELb1ELb1ELb1ELb0ELb0EEENS1_21CollectiveEpilogueFwdINS6_IJSA_SC_SB_EEES9_SE_SG_Li384ELb0ELb1ELb0ELb0EEENS1_30DynamicPersistentTileSchedulerILi384ELi128ELb0ELb1ELb1EEEEEEEEEvNT_6ParamsE,"aw",@nobits
	.sectionflags	@""
	.align	16
	.zero		1024


//--------------------- .nv.shared._ZN7cutlass13device_kernelIN5flash11enable_sm90INS1_16FlashAttnFwdSm90INS1_25CollectiveMainloopFwdSm90ILi2EN4cute5tupleIJNS5_1CILi1EEES8_S8_EEENS6_IJNS7_ILi192EEENS7_ILi128EEENS7_ILi64EEEEEELi64ENS_6half_tEfNS_4arch4Sm90ELb1ELb0ELb1ELb1ELb1ELb0ELb0ELb1ELb1ELb1ELb0ELb0EEENS1_21CollectiveEpilogueFwdINS6_IJSA_SC_SB_EEES9_SE_SG_Li384ELb1ELb1ELb0ELb0EEENS1_36VarlenDynamicPersistentTileSchedulerILi192ELi128ELi384ELi128ELb0ELb1ELb1ELb1ELb1ELb1EEEEEEEEEvNT_6ParamsE --------------------------
	.section	.nv.shared._ZN7cutlass13device_kernelIN5flash11enable_sm90INS1_16FlashAttnFwdSm90INS1_25CollectiveMainloopFwdSm90ILi2EN4cute5tupleIJNS5_1CILi1EEES8_S8_EEENS6_IJNS7_ILi192EEENS7_ILi128EEENS7_ILi64EEEEEELi64ENS_6half_tEfNS_4arch4Sm90ELb1ELb0ELb1ELb1ELb1ELb0ELb0ELb1ELb1ELb1ELb0ELb0EEENS1_21CollectiveEpilogueFwdINS6_IJSA_SC_SB_EEES9_SE_SG_Li384ELb1ELb1ELb0ELb0EEENS1_36VarlenDynamicPersistentTileSchedulerILi192ELi128ELi384ELi128ELb0ELb1ELb1ELb1ELb1ELb1EEEEEEEEEvNT_6ParamsE,"aw",@nobits
	.sectionflags	@""
	.align	16
	.zero		1024


//--------------------- .nv.shared._ZN7cutlass13device_kernelIN5flash11enable_sm90INS1_16FlashAttnFwdSm90INS1_25CollectiveMainloopFwdSm90ILi2EN4cute5tupleIJNS5_1CILi1EEES8_S8_EEENS6_IJNS7_ILi192EEENS7_ILi128EEENS7_ILi64EEEEEELi64ENS_6half_tEfNS_4arch4Sm90ELb1ELb0ELb1ELb1ELb1ELb1ELb0ELb1ELb1ELb1ELb0ELb0EEENS1_21CollectiveEpilogueFwdINS6_IJSA_SC_SB_EEES9_SE_SG_Li384ELb1ELb1ELb0ELb0EEENS1_36VarlenDynamicPersistentTileSchedulerILi192ELi128ELi384ELi128ELb0ELb1ELb1ELb1ELb1ELb1EEEEEEEEEvNT_6ParamsE --------------------------
	.section	.nv.shared._ZN7cutlass13device_kernelIN5flash11enable_sm90INS1_16FlashAttnFwdSm90INS1_25CollectiveMainloopFwdSm90ILi2EN4cute5tupleIJNS5_1CILi1EEES8_S8_EEENS6_IJNS7_ILi192EEENS7_ILi128EEENS7_ILi64EEEEEELi64ENS_6half_tEfNS_4arch4Sm90ELb1ELb0ELb1ELb1ELb1ELb1ELb0ELb1ELb1ELb1ELb0ELb0EEENS1_21CollectiveEpilogueFwdINS6_IJSA_SC_SB_EEES9_SE_SG_Li384ELb1ELb1ELb0ELb0EEENS1_36VarlenDynamicPersistentTileSchedulerILi192ELi128ELi384ELi128ELb0ELb1ELb1ELb1ELb1ELb1EEEEEEEEEvNT_6ParamsE,"aw",@nobits
	.sectionflags	@""
	.align	16
	.zero		1024


//--------------------- .nv.constant0._ZN7cutlass13device_kernelIN5flash11enable_sm90INS1_16FlashAttnFwdSm90INS1_25CollectiveMainloopFwdSm90ILi2EN4cute5tupleIJNS5_1CILi1EEES8_S8_EEENS6_IJNS7_ILi128EEENS7_ILi80EEENS7_ILi256EEEEEELi256ENS_6half_tEfNS_4arch4Sm90ELb0ELb0ELb1ELb0ELb1ELb0ELb0ELb1ELb1ELb1ELb0ELb0EEENS1_21CollectiveEpilogueFwdINS6_IJSA_SC_SB_EEES9_SE_SG_Li256ELb0ELb1ELb0ELb0EEENS1_29StaticPersistentTileSchedulerILb0EEEEEEEEEvNT_6ParamsE --------------------------
	.section	.nv.constant0._ZN7cutlass13device_kernelIN5flash11enable_sm90INS1_16FlashAttnFwdSm90INS1_25CollectiveMainloopFwdSm90ILi2EN4cute5tupleIJNS5_1CILi1EEES8_S8_EEENS6_IJNS7_ILi128EEENS7_ILi80EEENS7_ILi256EEEEEELi256ENS_6half_tEfNS_4arch4Sm90ELb0ELb0ELb1ELb0ELb1ELb0ELb0ELb1ELb1ELb1ELb0ELb0EEENS1_21CollectiveEpilogueFwdINS6_IJSA_SC_SB_EEES9_SE_SG_Li256ELb0ELb1ELb0ELb0EEENS1_29StaticPersistentTileSchedulerILb0EEEEEEEEEvNT_6ParamsE,"a",@progbits
	.sectionflags	@""
	.align	4
.nv.constant0._ZN7cutlass13device_kernelIN5flash11enable_sm90INS1_16FlashAttnFwdSm90INS1_25CollectiveMainloopFwdSm90ILi2EN4cute5tupleIJNS5_1CILi1EEES8_S8_EEENS6_IJNS7_ILi128EEENS7_ILi80EEENS7_ILi256EEEEEELi256ENS_6half_tEfNS_4arch4Sm90ELb0ELb0ELb1ELb0ELb1ELb0ELb0ELb1ELb1ELb1ELb0ELb0EEENS1_21CollectiveEpilogueFwdINS6_IJSA_SC_SB_EEES9_SE_SG_Li256ELb0ELb1ELb0ELb0EEENS1_29StaticPersistentTileSchedulerILb0EEEEEEEEEvNT_6ParamsE:
	.zero		3200


//--------------------- .nv.constant0._ZN7cutlass13device_kernelIN5flash11enable_sm90INS1_16FlashAttnFwdSm90INS1_25CollectiveMainloopFwdSm90ILi2EN4cute5tupleIJNS5_1CILi1EEES8_S8_EEENS6_IJNS7_ILi128EEENS7_ILi80EEENS7_ILi256EEEEEELi256ENS_6half_tEfNS_4arch4Sm90ELb0ELb0ELb1ELb1ELb1ELb0ELb0ELb1ELb1ELb1ELb0ELb0EEENS1_21CollectiveEpilogueFwdINS6_IJSA_SC_SB_EEES9_SE_SG_Li256ELb1ELb1ELb0ELb0EEENS1_36VarlenDynamicPersistentTileSchedulerILi128ELi80ELi256ELi128ELb0ELb1ELb1ELb0ELb1ELb1EEEEEEEEEvNT_6ParamsE --------------------------
	.section	.nv.constant0._ZN7cutlass13device_kernelIN5flash11enable_sm90INS1_16FlashAttnFwdSm90INS1_25CollectiveMainloopFwdSm90ILi2EN4cute5tupleIJNS5_1CILi1EEES8_S8_EEENS6_IJNS7_ILi128EEENS7_ILi80EEENS7_ILi256EEEEEELi256ENS_6half_tEfNS_4arch4Sm90ELb0ELb0ELb1ELb1ELb1ELb0ELb0ELb1ELb1ELb1ELb0ELb0EEENS1_21CollectiveEpilogueFwdINS6_IJSA_SC_SB_EEES9_SE_SG_Li256ELb1ELb1ELb0ELb0EEENS1_36VarlenDynamicPersistentTileSchedulerILi128ELi80ELi256ELi128ELb0ELb1ELb1ELb0ELb1ELb1EEEEEEEEEvNT_6ParamsE,"a",@progbits
	.sectionflags	@""
	.align	4
.nv.constant0._ZN7cutlass13device_kernelIN5flash11enable_sm90INS1_16FlashAttnFwdSm90INS1_25CollectiveMainloopFwdSm90ILi2EN4cute5tupleIJNS5_1CILi1EEES8_S8_EEENS6_IJNS7_ILi128EEENS7_ILi80EEENS7_ILi256EEEEEELi256ENS_6half_tEfNS_4arch4Sm90ELb0ELb0ELb1ELb1ELb1ELb0ELb0ELb1ELb1ELb1ELb0ELb0EEENS1_21CollectiveEpilogueFwdINS6_IJSA_SC_SB_EEES9_SE_SG_Li256ELb1ELb1ELb0ELb0EEENS1_36VarlenDynamicPersistentTileSchedulerILi128ELi80ELi256ELi128ELb0ELb1ELb1ELb0ELb1ELb1EEEEEEEEEvNT_6ParamsE:
	.zero		3328


//--------------------- .nv.constant0._ZN7cutlass13device_kernelIN5flash11enable_sm90INS1_16FlashAttnFwdSm90INS1_25CollectiveMainloopFwdSm90ILi2EN4cute5tupleIJNS5_1CILi1EEES8_S8_EEENS6_IJNS7_ILi128EEENS7_ILi80EEENS7_ILi256EEEEEELi256ENS_6half_tEfNS_4arch4Sm90ELb0ELb0ELb1ELb1ELb1ELb1ELb0ELb1ELb1ELb1ELb0ELb0EEENS1_21CollectiveEpilogueFwdINS6_IJSA_SC_SB_EEES9_SE_SG_Li256ELb1ELb1ELb0ELb0EEENS1_36VarlenDynamicPersistentTileSchedulerILi128ELi80ELi256ELi128ELb0ELb1ELb1ELb0ELb1ELb1EEEEEEEEEvNT_6ParamsE --------------------------
	.section	.nv.constant0._ZN7cutlass13device_kernelIN5flash11enable_sm90INS1_16FlashAttnFwdSm90INS1_25CollectiveMainloopFwdSm90ILi2EN4cute5tupleIJNS5_1CILi1EEES8_S8_EEENS6_IJNS7_ILi128EEENS7_ILi80EEENS7_ILi256EEEEEELi256ENS_6half_tEfNS_4arch4Sm90ELb0ELb0ELb1ELb1ELb1ELb1ELb0ELb1ELb1ELb1ELb0ELb0EEENS1_21CollectiveEpilogueFwdINS6_IJSA_SC_SB_EEES9_SE_SG_Li256ELb1ELb1ELb0ELb0EEENS1_36VarlenDynamicPersistentTileSchedulerILi128ELi80ELi256ELi128ELb0ELb1ELb1ELb0ELb1ELb1EEEEEEEEEvNT_6ParamsE,"a",@progbits
	.sectionflags	@""
	.align	4
.nv.constant0._ZN7cutlass13device_kernelIN5flash11enable_sm90INS1_16FlashAttnFwdSm90INS1_25CollectiveMainloopFwdSm90ILi2EN4cute5tupleIJNS5_1CILi1EEES8_S8_EEENS6_IJNS7_ILi128EEENS7_ILi80EEENS7_ILi256EEEEEELi256ENS_6half_tEfNS_4arch4Sm90ELb0ELb0ELb1ELb1ELb1ELb1ELb0ELb1ELb1ELb1ELb0ELb0EEENS1_21CollectiveEpilogueFwdINS6_IJSA_SC_SB_EEES9_SE_SG_Li256ELb1ELb1ELb0ELb0EEENS1_36VarlenDynamicPersistentTileSchedulerILi128ELi80ELi256ELi128ELb0ELb1ELb1ELb0ELb1ELb1EEEEEEEEEvNT_6ParamsE:
	.zero		3328


//--------------------- .nv.constant0._ZN7cutlass13device_kernelIN5flash11enable_sm90INS1_16FlashAttnFwdSm90INS1_25CollectiveMainloopFwdSm90ILi2EN4cute5tupleIJNS5_1CILi1EEES8_S8_EEENS6_IJNS7_ILi128EEENS7_ILi64EEENS7_ILi256EEEEEELi256ENS_6half_tEfNS_4arch4Sm90ELb0ELb1ELb1ELb0ELb1ELb0ELb0ELb1ELb1ELb1ELb0ELb0EEENS1_21CollectiveEpilogueFwdINS6_IJSA_SC_SB_EEES9_SE_SG_Li256ELb0ELb1ELb0ELb0EEENS1_30DynamicPersistentTileSchedulerILi256ELi128ELb0ELb1ELb1EEEEEEEEEvNT_6ParamsE --------------------------
	.section	.nv.constant0._ZN7cutlass13device_kernelIN5flash11enable_sm90INS1_16FlashAttnFwdSm90INS1_25CollectiveMainloopFwdSm90ILi2EN4cute5tupleIJNS5_1CILi1EEES8_S8_EEENS6_IJNS7_ILi128EEENS7_ILi64EEENS7_ILi256EEEEEELi256ENS_6half_tEfNS_4arch4Sm90ELb0ELb1ELb1ELb0ELb1ELb0ELb0ELb1ELb1ELb1ELb0ELb0EEENS1_21CollectiveEpilogueFwdINS6_IJSA_SC_SB_EEES9_SE_SG_Li256ELb0ELb1ELb0ELb0EEENS1_30DynamicPersistentTileSchedulerILi256ELi128ELb0ELb1ELb1EEEEEEEEEvNT_6ParamsE,"a",@progbits
	.sectionflags	@""
	.align	4
.nv.constant0._ZN7cutlass13device_kernelIN5flash11enable_sm90INS1_16FlashAttnFwdSm90INS1_25CollectiveMainloopFwdSm90ILi2EN4cute5tupleIJNS5_1CILi1EEES8_S8_EEENS6_IJNS7_ILi128EEENS7_ILi64EEENS7_ILi256EEEEEELi256ENS_6half_tEfNS_4arch4Sm90ELb0ELb1ELb1ELb0ELb1ELb0ELb0ELb1ELb1ELb1ELb0ELb0EEENS1_21CollectiveEpilogueFwdINS6_IJSA_SC_SB_EEES9_SE_SG_Li256ELb0ELb1ELb0ELb0EEENS1_30DynamicPersistentTileSchedulerILi256ELi128ELb0ELb1ELb1EEEEEEEEEvNT_6ParamsE:
	.zero		3328


//--------------------- .nv.constant0._ZN7cutlass13device_kernelIN5flash11enable_sm90INS1_16FlashAttnFwdSm90INS1_25CollectiveMainloopFwdSm90ILi2EN4cute5tupleIJNS5_1CILi1EEES8_S8_EEENS6_IJNS7_ILi128EEENS7_ILi64EEENS7_ILi256EEEEEELi256ENS_6half_tEfNS_4arch4Sm90ELb0ELb1ELb1ELb1ELb1ELb0ELb0ELb1ELb1ELb1ELb0ELb0EEENS1_21CollectiveEpilogueFwdINS6_IJSA_SC_SB_EEES9_SE_SG_Li256ELb1ELb1ELb0ELb0EEENS1_36VarlenDynamicPersistentTileSchedulerILi128ELi64ELi256ELi128ELb0ELb1ELb1ELb1ELb0ELb1EEEEEEEEEvNT_6ParamsE --------------------------
	.section	.nv.constant0._ZN7cutlass13device_kernelIN5flash11enable_sm90INS1_16FlashAttnFwdSm90INS1_25CollectiveMainloopFwdSm90ILi2EN4cute5tupleIJNS5_1CILi1EEES8_S8_EEENS6_IJNS7_ILi128EEENS7_ILi64EEENS7_ILi256EEEEEELi256ENS_6half_tEfNS_4arch4Sm90ELb0ELb1ELb1ELb1ELb1ELb0ELb0ELb1ELb1ELb1ELb0ELb0EEENS1_21CollectiveEpilogueFwdINS6_IJSA_SC_SB_EEES9_SE_SG_Li256ELb1ELb1ELb0ELb0EEENS1_36VarlenDynamicPersistentTileSchedulerILi128ELi64ELi256ELi128ELb0ELb1ELb1ELb1ELb0ELb1EEEEEEEEEvNT_6ParamsE,"a",@progbits
	.sectionflags	@""
	.align	4
.nv.constant0._ZN7cutlass13device_kernelIN5flash11enable_sm90INS1_16FlashAttnFwdSm90INS1_25CollectiveMainloopFwdSm90ILi2EN4cute5tupleIJNS5_1CILi1EEES8_S8_EEENS6_IJNS7_ILi128EEENS7_ILi64EEENS7_ILi256EEEEEELi256ENS_6half_tEfNS_4arch4Sm90ELb0ELb1ELb1ELb1ELb1ELb0ELb0ELb1ELb1ELb1ELb0ELb0EEENS1_21CollectiveEpilogueFwdINS6_IJSA_SC_SB_EEES9_SE_SG_Li256ELb1ELb1ELb0ELb0EEENS1_36VarlenDynamicPersistentTileSchedulerILi128ELi64ELi256ELi128ELb0ELb1ELb1ELb1ELb0ELb1EEEEEEEEEvNT_6ParamsE:
	.zero		3328


//--------------------- .nv.constant0._ZN7cutlass13device_kernelIN5flash11enable_sm90INS1_16FlashAttnFwdSm90INS1_25CollectiveMainloopFwdSm90ILi2EN4cute5tupleIJNS5_1CILi1EEES8_S8_EEENS6_IJNS7_ILi128EEENS7_ILi64EEENS7_ILi256EEEEEELi256ENS_6half_tEfNS_4arch4Sm90ELb0ELb1ELb1ELb1ELb1ELb1ELb0ELb1ELb1ELb1ELb0ELb0EEENS1_21CollectiveEpilogueFwdINS6_IJSA_SC_SB_EEES9_SE_SG_Li256ELb1ELb1ELb0ELb0EEENS1_36VarlenDynamicPersistentTileSchedulerILi128ELi64ELi256ELi128ELb0ELb1ELb1ELb1ELb0ELb1EEEEEEEEEvNT_6ParamsE --------------------------
	.section	.nv.constant0._ZN7cutlass13device_kernelIN5flash11enable_sm90INS1_16FlashAttnFwdSm90INS1_25CollectiveMainloopFwdSm90ILi2EN4cute5tupleIJNS5_1CILi1EEES8_S8_EEENS6_IJNS7_ILi128EEENS7_ILi64EEENS7_ILi256EEEEEELi256ENS_6half_tEfNS_4arch4Sm90ELb0ELb1ELb1ELb1ELb1ELb1ELb0ELb1ELb1ELb1ELb0ELb0EEENS1_21CollectiveEpilogueFwdINS6_IJSA_SC_SB_EEES9_SE_SG_Li256ELb1ELb1ELb0ELb0EEENS1_36VarlenDynamicPersistentTileSchedulerILi128ELi64ELi256ELi128ELb0ELb1ELb1ELb1ELb0ELb1EEEEEEEEEvNT_6ParamsE,"a",@progbits
	.sectionflags	@""
	.align	4
.nv.constant0._ZN7cutlass13device_kernelIN5flash11enable_sm90INS1_16FlashAttnFwdSm90INS1_25CollectiveMainloopFwdSm90ILi2EN4cute5tupleIJNS5_1CILi1EEES8_S8_EEENS6_IJNS7_ILi128EEENS7_ILi64EEENS7_ILi256EEEEEELi256ENS_6half_tEfNS_4arch4Sm90ELb0ELb1ELb1ELb1ELb1ELb1ELb0ELb1ELb1ELb1ELb0ELb0EEENS1_21CollectiveEpilogueFwdINS6_IJSA_SC_SB_EEES9_SE_SG_Li256ELb1ELb1ELb0ELb0EEENS1_36VarlenDynamicPersistentTileSchedulerILi128ELi64ELi256ELi128ELb0ELb1ELb1ELb1ELb0ELb1EEEEEEEEEvNT_6ParamsE:
	.zero		3328


//--------------------- .nv.constant0._ZN7cutlass13device_kernelIN5flash11enable_sm90INS1_16FlashAttnFwdSm90INS1_25CollectiveMainloopFwdSm90ILi2EN4cute5tupleIJNS5_1CILi1EEES8_S8_EEENS6_IJNS7_ILi128EEENS7_ILi80EEENS7_ILi256EEEEEELi256ENS_6half_tEfNS_4arch4Sm90ELb1ELb0ELb1ELb0ELb1ELb0ELb0ELb1ELb1ELb1ELb0ELb0EEENS1_21CollectiveEpilogueFwdINS6_IJSA_SC_SB_EEES9_SE_SG_Li256ELb0ELb1ELb0ELb0EEENS1_30DynamicPersistentTileSchedulerILi256ELi128ELb0ELb1ELb1EEEEEEEEEvNT_6ParamsE --------------------------
	.section	.nv.constant0._ZN7cutlass13device_kernelIN5flash11enable_sm90INS1_16FlashAttnFwdSm90INS1_25CollectiveMainloopFwdSm90ILi2EN4cute5tupleIJNS5_1CILi1EEES8_S8_EEENS6_IJNS7_ILi128EEENS7_ILi80EEENS7_ILi256EEEEEELi256ENS_6half_tEfNS_4arch4Sm90ELb1ELb0ELb1ELb0ELb1ELb0ELb0ELb1ELb1ELb1ELb0ELb0EEENS1_21CollectiveEpilogueFwdINS6_IJSA_SC_SB_EEES9_SE_SG_Li256ELb0ELb1ELb0ELb0EEENS1_30DynamicPersistentTileSchedulerILi256ELi128ELb0ELb1ELb1EEEEEEEEEvNT_6ParamsE,"a",@progbits
	.sectionflags	@""
	.align	4
.nv.constant0._ZN7cutlass13device_kernelIN5flash11enable_sm90INS1_16FlashAttnFwdSm90INS1_25CollectiveMainloopFwdSm90ILi2EN4cute5tupleIJNS5_1CILi1EEES8_S8_EEENS6_IJNS7_ILi128EEENS7_ILi80EEENS7_ILi256EEEEEELi256ENS_6half_tEfNS_4arch4Sm90ELb1ELb0ELb1ELb0ELb1ELb0ELb0ELb1ELb1ELb1ELb0ELb0EEENS1_21CollectiveEpilogueFwdINS6_IJSA_SC_SB_EEES9_SE_SG_Li256ELb0ELb1ELb0ELb0EEENS1_30DynamicPersistentTileSchedulerILi256ELi128ELb0ELb1ELb1EEEEEEEEEvNT_6ParamsE:
	.zero		3328


//--------------------- .nv.constant0._ZN7cutlass13device_kernelIN5flash11enable_sm90INS1_16FlashAttnFwdSm90INS1_25CollectiveMainloopFwdSm90ILi2EN4cute5tupleIJNS5_1CILi1EEES8_S8_EEENS6_IJNS7_ILi128EEENS7_ILi80EEENS7_ILi256EEEEEELi256ENS_6half_tEfNS_4arch4Sm90ELb1ELb0ELb1ELb1ELb1ELb0ELb0ELb1ELb1ELb1ELb0ELb0EEENS1_21CollectiveEpilogueFwdINS6_IJSA_SC_SB_EEES9_SE_SG_Li256ELb1ELb1ELb0ELb0EEENS1_36VarlenDynamicPersistentTileSchedulerILi128ELi80ELi256ELi128ELb0ELb1ELb1ELb1ELb1ELb1EEEEEEEEEvNT_6ParamsE --------------------------
	.section	.nv.constant0._ZN7cutlass13device_kernelIN5flash11enable_sm90INS1_16FlashAttnFwdSm90INS1_25CollectiveMainloopFwdSm90ILi2EN4cute5tupleIJNS5_1CILi1EEES8_S8_EEENS6_IJNS7_ILi128EEENS7_ILi80EEENS7_ILi256EEEEEELi256ENS_6half_tEfNS_4arch4Sm90ELb1ELb0ELb1ELb1ELb1ELb0ELb0ELb1ELb1ELb1ELb0ELb0EEENS1_21CollectiveEpilogueFwdINS6_IJSA_SC_SB_EEES9_SE_SG_Li256ELb1ELb1ELb0ELb0EEENS1_36VarlenDynamicPersistentTileSchedulerILi128ELi80ELi256ELi128ELb0ELb1ELb1ELb1ELb1ELb1EEEEEEEEEvNT_6ParamsE,"a",@progbits
	.sectionflags	@""
	.align	4
.nv.constant0._ZN7cutlass13device_kernelIN5flash11enable_sm90INS1_16FlashAttnFwdSm90INS1_25CollectiveMainloopFwdSm90ILi2EN4cute5tupleIJNS5_1CILi1EEES8_S8_EEENS6_IJNS7_ILi128EEENS7_ILi80EEENS7_ILi256EEEEEELi256ENS_6half_tEfNS_4arch4Sm90ELb1ELb0ELb1ELb1ELb1ELb0ELb0ELb1ELb1ELb1ELb0ELb0EEENS1_21CollectiveEpilogueFwdINS6_IJSA_SC_SB_EEES9_SE_SG_Li256ELb1ELb1ELb0ELb0EEENS1_36VarlenDynamicPersistentTileSchedulerILi128ELi80ELi256ELi128ELb0ELb1ELb1ELb1ELb1ELb1EEEEEEEEEvNT_6ParamsE:
	.zero		3328


//--------------------- .nv.constant0._ZN7cutlass13device_kernelIN5flash11enable_sm90INS1_16FlashAttnFwdSm90INS1_25CollectiveMainloopFwdSm90ILi2EN4cute5tupleIJNS5_1CILi1EEES8_S8_EEENS6_IJNS7_ILi128EEENS7_ILi80EEENS7_ILi256EEEEEELi256ENS_6half_tEfNS_4arch4Sm90ELb1ELb0ELb1ELb1ELb1ELb1ELb0ELb1ELb1ELb1ELb0ELb0EEENS1_21CollectiveEpilogueFwdINS6_IJSA_SC_SB_EEES9_SE_SG_Li256ELb1ELb1ELb0ELb0EEENS1_36VarlenDynamicPersistentTileSchedulerILi128ELi80ELi256ELi128ELb0ELb1ELb1ELb1ELb1ELb1EEEEEEEEEvNT_6ParamsE --------------------------
	.section	.nv.constant0._ZN7cutlass13device_kernelIN5flash11enable_sm90INS1_16FlashAttnFwdSm90INS1_25CollectiveMainloopFwdSm90ILi2EN4cute5tupleIJNS5_1CILi1EEES8_S8_EEENS6_IJNS7_ILi128EEENS7_ILi80EEENS7_ILi256EEEEEELi256ENS_6half_tEfNS_4arch4Sm90ELb1ELb0ELb1ELb1ELb1ELb1ELb0ELb1ELb1ELb1ELb0ELb0EEENS1_21CollectiveEpilogueFwdINS6_IJSA_SC_SB_EEES9_SE_SG_Li256ELb1ELb1ELb0ELb0EEENS1_36VarlenDynamicPersistentTileSchedulerILi128ELi80ELi256ELi128ELb0ELb1ELb1ELb1ELb1ELb1EEEEEEEEEvNT_6ParamsE,"a",@progbits
	.sectionflags	@""
	.align	4
.nv.constant0._ZN7cutlass13device_kernelIN5flash11enable_sm90INS1_16FlashAttnFwdSm90INS1_25CollectiveMainloopFwdSm90ILi2EN4cute5tupleIJNS5_1CILi1EEES8_S8_EEENS6_IJNS7_ILi128EEENS7_ILi80EEENS7_ILi256EEEEEELi256ENS_6half_tEfNS_4arch4Sm90ELb1ELb0ELb1ELb1ELb1ELb1ELb0ELb1ELb1ELb1ELb0ELb0EEENS1_21CollectiveEpilogueFwdINS6_IJSA_SC_SB_EEES9_SE_SG_Li256ELb1ELb1ELb0ELb0EEENS1_36VarlenDynamicPersistentTileSchedulerILi128ELi80ELi256ELi128ELb0ELb1ELb1ELb1ELb1ELb1EEEEEEEEEvNT_6ParamsE:
	.zero		3328


//--------------------- .nv.constant0._ZN7cutlass13device_kernelIN5flash11enable_sm90INS1_16FlashAttnFwdSm90INS1_25CollectiveMainloopFwdSm90ILi2EN4cute5tupleIJNS5_1CILi1EEES8_S8_EEENS6_IJNS7_ILi128EEENS7_ILi96EEENS7_ILi192EEEEEELi192ENS_6half_tEfNS_4arch4Sm90ELb0ELb0ELb1ELb0ELb1ELb0ELb0ELb1ELb1ELb1ELb0ELb0EEENS1_21CollectiveEpilogueFwdINS6_IJSA_SC_SB_EEES9_SE_SG_Li256ELb0ELb1ELb0ELb0EEENS1_29StaticPersistentTileSchedulerILb0EEEEEEEEEvNT_6ParamsE --------------------------
	.section	.nv.constant0._ZN7cutlass13device_kernelIN5flash11enable_sm90INS1_16FlashAttnFwdSm90INS1_25CollectiveMainloopFwdSm90ILi2EN4cute5tupleIJNS5_1CILi1EEES8_S8_EEENS6_IJNS7_ILi128EEENS7_ILi96EEENS7_ILi192EEEEEELi192ENS_6half_tEfNS_4arch4Sm90ELb0ELb0ELb1ELb0ELb1ELb0ELb0ELb1ELb1ELb1ELb0ELb0EEENS1_21CollectiveEpilogueFwdINS6_IJSA_SC_SB_EEES9_SE_SG_Li256ELb0ELb1ELb0ELb0EEENS1_29StaticPersistentTileSchedulerILb0EEEEEEEEEvNT_6ParamsE,"a",@progbits
	.sectionflags	@""
	.align	4
.nv.constant0._ZN7cutlass13device_kernelIN5flash11enable_sm90INS1_16FlashAttnFwdSm90INS1_25CollectiveMainloopFwdSm90ILi2EN4cute5tupleIJNS5_1CILi1EEES8_S8_EEENS6_IJNS7_ILi128EEENS7_ILi96EEENS7_ILi192EEEEEELi192ENS_6half_tEfNS_4arch4Sm90ELb0ELb0ELb1ELb0ELb1ELb0ELb0ELb1ELb1ELb1ELb0ELb0EEENS1_21CollectiveEpilogueFwdINS6_IJSA_SC_SB_EEES9_SE_SG_Li256ELb0ELb1ELb0ELb0EEENS1_29StaticPersistentTileSchedulerILb0EEEEEEEEEvNT_6ParamsE:
	.zero		3200


//--------------------- .nv.constant0._ZN7cutlass13device_kernelIN5flash11enable_sm90INS1_16FlashAttnFwdSm90INS1_25CollectiveMainloopFwdSm90ILi2EN4cute5tupleIJNS5_1CILi1EEES8_S8_EEENS6_IJNS7_ILi128EEENS7_ILi96EEENS7_ILi192EEEEEELi192ENS_6half_tEfNS_4arch4Sm90ELb0ELb0ELb1ELb1ELb1ELb0ELb0ELb1ELb1ELb1ELb0ELb0EEENS1_21CollectiveEpilogueFwdINS6_IJSA_SC_SB_EEES9_SE_SG_Li256ELb1ELb1ELb0ELb0EEENS1_36VarlenDynamicPersistentTileSchedulerILi128ELi96ELi256ELi128ELb0ELb1ELb1ELb0ELb1ELb1EEEEEEEEEvNT_6ParamsE --------------------------
	.section	.nv.constant0._ZN7cutlass13device_kernelIN5flash11enable_sm90INS1_16FlashAttnFwdSm90INS1_25CollectiveMainloopFwdSm90ILi2EN4cute5tupleIJNS5_1CILi1EEES8_S8_EEENS6_IJNS7_ILi128EEENS7_ILi96EEENS7_ILi192EEEEEELi192ENS_6half_tEfNS_4arch4Sm90ELb0ELb0ELb1ELb1ELb1ELb0ELb0ELb1ELb1ELb1ELb0ELb0EEENS1_21CollectiveEpilogueFwdINS6_IJSA_SC_SB_EEES9_SE_SG_Li256ELb1ELb1ELb0ELb0EEENS1_36VarlenDynamicPersistentTileSchedulerILi128ELi96ELi256ELi128ELb0ELb1ELb1ELb0ELb1ELb1EEEEEEEEEvNT_6ParamsE,"a",@progbits
	.sectionflags	@""
	.align	4
.nv.constant0._ZN7cutlass13device_kernelIN5flash11enable_sm90INS1_16FlashAttnFwdSm90INS1_25CollectiveMainloopFwdSm90ILi2EN4cute5tupleIJNS5_1CILi1EEES8_S8_EEENS6_IJNS7_ILi128EEENS7_ILi96EEENS7_ILi192EEEEEELi192ENS_6half_tEfNS_4arch4Sm90ELb0ELb0ELb1ELb1ELb1ELb0ELb0ELb1ELb1ELb1ELb0ELb0EEENS1_21CollectiveEpilogueFwdINS6_IJSA_SC_SB_EEES9_SE_SG_Li256ELb1ELb1ELb0ELb0EEENS1_36VarlenDynamicPersistentTileSchedulerILi128ELi96ELi256ELi128ELb0ELb1ELb1ELb0ELb1ELb1EEEEEEEEEvNT_6ParamsE:
	.zero		3328


//--------------------- .nv.constant0._ZN7cutlass13device_kernelIN5flash11enable_sm90INS1_16FlashAttnFwdSm90INS1_25CollectiveMainloopFwdSm90ILi2EN4cute5tupleIJNS5_1CILi1EEES8_S8_EEENS6_IJNS7_ILi128EEENS7_ILi96EEENS7_ILi192EEEEEELi192ENS_6half_tEfNS_4arch4Sm90ELb0ELb0ELb1ELb1ELb1ELb1ELb0ELb1ELb1ELb1ELb0ELb0EEENS1_21CollectiveEpilogueFwdINS6_IJSA_SC_SB_EEES9_SE_SG_Li256ELb1ELb1ELb0ELb0EEENS1_36VarlenDynamicPersistentTileSchedulerILi128ELi96ELi256ELi128ELb0ELb1ELb1ELb0ELb1ELb1EEEEEEEEEvNT_6ParamsE --------------------------
	.section	.nv.constant0._ZN7cutlass13device_kernelIN5flash11enable_sm90INS1_16FlashAttnFwdSm90INS1_25CollectiveMainloopFwdSm90ILi2EN4cute5tupleIJNS5_1CILi1EEES8_S8_EEENS6_IJNS7_ILi128EEENS7_ILi96EEENS7_ILi192EEEEEELi192ENS_6half_tEfNS_4arch4Sm90ELb0ELb0ELb1ELb1ELb1ELb1ELb0ELb1ELb1ELb1ELb0ELb0EEENS1_21CollectiveEpilogueFwdINS6_IJSA_SC_SB_EEES9_SE_SG_Li256ELb1ELb1ELb0ELb0EEENS1_36VarlenDynamicPersistentTileSchedulerILi128ELi96ELi256ELi128ELb0ELb1ELb1ELb0ELb1ELb1EEEEEEEEEvNT_6ParamsE,"a",@progbits
	.sectionflags	@""
	.align	4
.nv.constant0._ZN7cutlass13device_kernelIN5flash11enable_sm90INS1_16FlashAttnFwdSm90INS1_25CollectiveMainloopFwdSm90ILi2EN4cute5tupleIJNS5_1CILi1EEES8_S8_EEENS6_IJNS7_ILi128EEENS7_ILi96EEENS7_ILi192EEEEEELi192ENS_6half_tEfNS_4arch4Sm90ELb0ELb0ELb1ELb1ELb1ELb1ELb0ELb1ELb1ELb1ELb0ELb0EEENS1_21CollectiveEpilogueFwdINS6_IJSA_SC_SB_EEES9_SE_SG_Li256ELb1ELb1ELb0ELb0EEENS1_36VarlenDynamicPersistentTileSchedulerILi128ELi96ELi256ELi128ELb0ELb1ELb1ELb0ELb1ELb1EEEEEEEEEvNT_6ParamsE:
	.zero		3328


//--------------------- .nv.constant0._ZN7cutlass13device_kernelIN5flash11enable_sm90INS1_16FlashAttnFwdSm90INS1_25CollectiveMainloopFwdSm90ILi2EN4cute5tupleIJNS5_1CILi1EEES8_S8_EEENS6_IJNS7_ILi128EEENS7_ILi96EEENS7_ILi192EEEEEELi192ENS_6half_tEfNS_4arch4Sm90ELb0ELb1ELb1ELb0ELb1ELb0ELb0ELb1ELb1ELb1ELb0ELb0EEENS1_21CollectiveEpilogueFwdINS6_IJSA_SC_SB_EEES9_SE_SG_Li256ELb0ELb1ELb0ELb0EEENS1_30DynamicPersistentTileSchedulerILi256ELi128ELb0ELb1ELb1EEEEEEEEEvNT_6ParamsE --------------------------
	.section	.nv.constant0._ZN7cutlass13device_kernelIN5flash11enable_sm90INS1_16FlashAttnFwdSm90INS1_25CollectiveMainloopFwdSm90ILi2EN4cute5tupleIJNS5_1CILi1EEES8_S8_EEENS6_IJNS7_ILi128EEENS7_ILi96EEENS7_ILi192EEEEEELi192ENS_6half_tEfNS_4arch4Sm90ELb0ELb1ELb1ELb0ELb1ELb0ELb0ELb1ELb1ELb1ELb0ELb0EEENS1_21CollectiveEpilogueFwdINS6_IJSA_SC_SB_EEES9_SE_SG_Li256ELb0ELb1ELb0ELb0EEENS1_30DynamicPersistentTileSchedulerILi256ELi128ELb0ELb1ELb1EEEEEEEEEvNT_6ParamsE,"a",@progbits
	.sectionflags	@""
	.align	4
.nv.constant0._ZN7cutlass13device_kernelIN5flash11enable_sm90INS1_16FlashAttnFwdSm90INS1_25CollectiveMainloopFwdSm90ILi2EN4cute5tupleIJNS5_1CILi1EEES8_S8_EEENS6_IJNS7_ILi128EEENS7_ILi96EEENS7_ILi192EEEEEELi192ENS_6half_tEfNS_4arch4Sm90ELb0ELb1ELb1ELb0ELb1ELb0ELb0ELb1ELb1ELb1ELb0ELb0EEENS1_21CollectiveEpilogueFwdINS6_IJSA_SC_SB_EEES9_SE_SG_Li256ELb0ELb1ELb0ELb0EEENS1_30DynamicPersistentTileSchedulerILi256ELi128ELb0ELb1ELb1EEEEEEEEEvNT_6ParamsE:
	.zero		3328


//--------------------- .nv.constant0._ZN7cutlass13device_kernelIN5flash11enable_sm90INS1_16FlashAttnFwdSm90INS1_25CollectiveMainloopFwdSm90ILi2EN4cute5tupleIJNS5_1CILi1EEES8_S8_EEENS6_IJNS7_ILi128EEENS7_ILi96EEENS7_ILi192EEEEEELi192ENS_6half_tEfNS_4arch4Sm90ELb0ELb1ELb1ELb1ELb1ELb0ELb0ELb1ELb1ELb1ELb0ELb0EEENS1_21CollectiveEpilogueFwdINS6_IJSA_SC_SB_EEES9_SE_SG_Li256ELb1ELb1ELb0ELb0EEENS1_36VarlenDynamicPersistentTileSchedulerILi128ELi96ELi256ELi128ELb0ELb1ELb1ELb1ELb0ELb1EEEEEEEEEvNT_6ParamsE --------------------------
	.section	.nv.constant0._ZN7cutlass13device_kernelIN5flash11enable_sm90INS1_16FlashAttnFwdSm90INS1_25CollectiveMainloopFwdSm90ILi2EN4cute5tupleIJNS5_1CILi1EEES8_S8_EEENS6_IJNS7_ILi128EEENS7_ILi96EEENS7_ILi192EEEEEELi192ENS_6half_tEfNS_4arch4Sm90ELb0ELb1ELb1ELb1ELb1ELb0ELb0ELb1ELb1ELb1ELb0ELb0EEENS1_21CollectiveEpilogueFwdINS6_IJSA_SC_SB_EEES9_SE_SG_Li256ELb1ELb1ELb0ELb0EEENS1_36VarlenDynamicPersistentTileSchedulerILi128ELi96ELi256ELi128ELb0ELb1ELb1ELb1ELb0ELb1EEEEEEEEEvNT_6ParamsE,"a",@progbits
	.sectionflags	@""
	.align	4
.nv.constant0._ZN7cutlass13device_kernelIN5flash11enable_sm90INS1_16FlashAttnFwdSm90INS1_25CollectiveMainloopFwdSm90ILi2EN4cute5tupleIJNS5_1CILi1EEES8_S8_EEENS6_IJNS7_ILi128EEENS7_ILi96EEENS7_ILi192EEEEEELi192ENS_6half_tEfNS_4arch4Sm90ELb0ELb1ELb1ELb1ELb1ELb0ELb0ELb1ELb1ELb1ELb0ELb0EEENS1_21CollectiveEpilogueFwdINS6_IJSA_SC_SB_EEES9_SE_SG_Li256ELb1ELb1ELb0ELb0EEENS1_36VarlenDynamicPersistentTileSchedulerILi128ELi96ELi256ELi128ELb0ELb1ELb1ELb1ELb0ELb1EEEEEEEEEvNT_6ParamsE:
	.zero		3328


//--------------------- .nv.constant0._ZN7cutlass13device_kernelIN5flash11enable_sm90INS1_16FlashAttnFwdSm90INS1_25CollectiveMainloopFwdSm90ILi2EN4cute5tupleIJNS5_1CILi1EEES8_S8_EEENS6_IJNS7_ILi128EEENS7_ILi96EEENS7_ILi192EEEEEELi192ENS_6half_tEfNS_4arch4Sm90ELb0ELb1ELb1ELb1ELb1ELb1ELb0ELb1ELb1ELb1ELb0ELb0EEENS1_21CollectiveEpilogueFwdINS6_IJSA_SC_SB_EEES9_SE_SG_Li256ELb1ELb1ELb0ELb0EEENS1_36VarlenDynamicPersistentTileSchedulerILi128ELi96ELi256ELi128ELb0ELb1ELb1ELb1ELb0ELb1EEEEEEEEEvNT_6ParamsE --------------------------
	.section	.nv.constant0._ZN7cutlass13device_kernelIN5flash11enable_sm90INS1_16FlashAttnFwdSm90INS1_25CollectiveMainloopFwdSm90ILi2EN4cute5tupleIJNS5_1CILi1EEES8_S8_EEENS6_IJNS7_ILi128EEENS7_ILi96EEENS7_ILi192EEEEEELi192ENS_6half_tEfNS_4arch4Sm90ELb0ELb1ELb1ELb1ELb1ELb1ELb0ELb1ELb1ELb1ELb0ELb0EEENS1_21CollectiveEpilogueFwdINS6_IJSA_SC_SB_EEES9_SE_SG_Li256ELb1ELb1ELb0ELb0EEENS1_36VarlenDynamicPersistentTileSchedulerILi128ELi96ELi256ELi128ELb0ELb1ELb1ELb1ELb0ELb1EEEEEEEEEvNT_6ParamsE,"a",@progbits
	.sectionflags	@""
	.align	4
.nv.constant0._ZN7cutlass13device_kernelIN5flash11enable_sm90INS1_16FlashAttnFwdSm90INS1_25CollectiveMainloopFwdSm90ILi2EN4cute5tupleIJNS5_1CILi1EEES8_S8_EEENS6_IJNS7_ILi128EEENS7_ILi96EEENS7_ILi192EEEEEELi192ENS_6half_tEfNS_4arch4Sm90ELb0ELb1ELb1ELb1ELb1ELb1ELb0ELb1ELb1ELb1ELb0ELb0EEENS1_21CollectiveEpilogueFwdINS6_IJSA_SC_SB_EEES9_SE_SG_Li256ELb1ELb1ELb0ELb0EEENS1_36VarlenDynamicPersistentTileSchedulerILi128ELi96ELi256ELi128ELb0ELb1ELb1ELb1ELb0ELb1EEEEEEEEEvNT_6ParamsE:
	.zero		3328


//--------------------- .nv.constant0._ZN7cutlass13device_kernelIN5flash11enable_sm90INS1_16FlashAttnFwdSm90INS1_25CollectiveMainloopFwdSm90ILi2EN4cute5tupleIJNS5_1CILi1EEES8_S8_EEENS6_IJNS7_ILi128EEENS7_ILi96EEENS7_ILi192EEEEEELi192ENS_6half_tEfNS_4arch4Sm90ELb1ELb0ELb1ELb0ELb1ELb0ELb0ELb1ELb1ELb1ELb0ELb0EEENS1_21CollectiveEpilogueFwdINS6_IJSA_SC_SB_EEES9_SE_SG_Li256ELb0ELb1ELb0ELb0EEENS1_30DynamicPersistentTileSchedulerILi256ELi128ELb0ELb1ELb1EEEEEEEEEvNT_6ParamsE --------------------------
	.section	.nv.constant0._ZN7cutlass13device_kernelIN5flash11enable_sm90INS1_16FlashAttnFwdSm90INS1_25CollectiveMainloopFwdSm90ILi2EN4cute5tupleIJNS5_1CILi1EEES8_S8_EEENS6_IJNS7_ILi128EEENS7_ILi96EEENS7_ILi192EEEEEELi192ENS_6half_tEfNS_4arch4Sm90ELb1ELb0ELb1ELb0ELb1ELb0ELb0ELb1ELb1ELb1ELb0ELb0EEENS1_21CollectiveEpilogueFwdINS6_IJSA_SC_SB_EEES9_SE_SG_Li256ELb0ELb1ELb0ELb0EEENS1_30DynamicPersistentTileSchedulerILi256ELi128ELb0ELb1ELb1EEEEEEEEEvNT_6ParamsE,"a",@progbits
	.sectionflags	@""
	.align	4
.nv.constant0._ZN7cutlass13device_kernelIN5flash11enable_sm90INS1_16FlashAttnFwdSm90INS1_25CollectiveMainloopFwdSm90ILi2EN4cute5tupleIJNS5_1CILi1EEES8_S8_EEENS6_IJNS7_ILi128EEENS7_ILi96EEENS7_ILi192EEEEEELi192ENS_6half_tEfNS_4arch4Sm90ELb1ELb0ELb1ELb0ELb1ELb0ELb0ELb1ELb1ELb1ELb0ELb0EEENS1_21CollectiveEpilogueFwdINS6_IJSA_SC_SB_EEES9_SE_SG_Li256ELb0ELb1ELb0ELb0EEENS1_30DynamicPersistentTileSchedulerILi256ELi128ELb0ELb1ELb1EEEEEEEEEvNT_6ParamsE:
	.zero		3328


//--------------------- .nv.constant0._ZN7cutlass13device_kernelIN5flash11enable_sm90INS1_16FlashAttnFwdSm90INS1_25CollectiveMainloopFwdSm90ILi2EN4cute5tupleIJNS5_1CILi1EEES8_S8_EEENS6_IJNS7_ILi128EEENS7_ILi96EEENS7_ILi192EEEEEELi192ENS_6half_tEfNS_4arch4Sm90ELb1ELb0ELb1ELb1ELb1ELb0ELb0ELb1ELb1ELb1ELb0ELb0EEENS1_21CollectiveEpilogueFwdINS6_IJSA_SC_SB_EEES9_SE_SG_Li256ELb1ELb1ELb0ELb0EEENS1_36VarlenDynamicPersistentTileSchedulerILi128ELi96ELi256ELi128ELb0ELb1ELb1ELb1ELb1ELb1EEEEEEEEEvNT_6ParamsE --------------------------
	.section	.nv.constant0._ZN7cutlass13device_kernelIN5flash11enable_sm90INS1_16FlashAttnFwdSm90INS1_25CollectiveMainloopFwdSm90ILi2EN4cute5tupleIJNS5_1CILi1EEES8_S8_EEENS6_IJNS7_ILi128EEENS7_ILi96EEENS7_ILi192EEEEEELi192ENS_6half_tEfNS_4arch4Sm90ELb1ELb0ELb1ELb1ELb1ELb0ELb0ELb1ELb1ELb1ELb0ELb0EEENS1_21CollectiveEpilogueFwdINS6_IJSA_SC_SB_EEES9_SE_SG_Li256ELb1ELb1ELb0ELb0EEENS1_36VarlenDynamicPersistentTileSchedulerILi128ELi96ELi256ELi128ELb0ELb1ELb1ELb1ELb1ELb1EEEEEEEEEvNT_6ParamsE,"a",@progbits
	.sectionflags	@""
	.align	4
.nv.constant0._ZN7cutlass13device_kernelIN5flash11enable_sm90INS1_16FlashAttnFwdSm90INS1_25CollectiveMainloopFwdSm90ILi2EN4cute5tupleIJNS5_1CILi1EEES8_S8_EEENS6_IJNS7_ILi128EEENS7_ILi96EEENS7_ILi192EEEEEELi192ENS_6half_tEfNS_4arch4Sm90ELb1ELb0ELb1ELb1ELb1ELb0ELb0ELb1ELb1ELb1ELb0ELb0EEENS1_21CollectiveEpilogueFwdINS6_IJSA_SC_SB_EEES9_SE_SG_Li256ELb1ELb1ELb0ELb0EEENS1_36VarlenDynamicPersistentTileSchedulerILi128ELi96ELi256ELi128ELb0ELb1ELb1ELb1ELb1ELb1EEEEEEEEEvNT_6ParamsE:
	.zero		3328


//--------------------- .nv.constant0._ZN7cutlass13device_kernelIN5flash11enable_sm90INS1_16FlashAttnFwdSm90INS1_25CollectiveMainloopFwdSm90ILi2EN4cute5tupleIJNS5_1CILi1EEES8_S8_EEENS6_IJNS7_ILi128EEENS7_ILi96EEENS7_ILi192EEEEEELi192ENS_6half_tEfNS_4arch4Sm90ELb1ELb0ELb1ELb1ELb1ELb1ELb0ELb1ELb1ELb1ELb0ELb0EEENS1_21CollectiveEpilogueFwdINS6_IJSA_SC_SB_EEES9_SE_SG_Li256ELb1ELb1ELb0ELb0EEENS1_36VarlenDynamicPersistentTileSchedulerILi128ELi96ELi256ELi128ELb0ELb1ELb1ELb1ELb1ELb1EEEEEEEEEvNT_6ParamsE --------------------------
	.section	.nv.constant0._ZN7cutlass13device_kernelIN5flash11enable_sm90INS1_16FlashAttnFwdSm90INS1_25CollectiveMainloopFwdSm90ILi2EN4cute5tupleIJNS5_1CILi1EEES8_S8_EEENS6_IJNS7_ILi128EEENS7_ILi96EEENS7_ILi192EEEEEELi192ENS_6half_tEfNS_4arch4Sm90ELb1ELb0ELb1ELb1ELb1ELb1ELb0ELb1ELb1ELb1ELb0ELb0EEENS1_21CollectiveEpilogueFwdINS6_IJSA_SC_SB_EEES9_SE_SG_Li256ELb1ELb1ELb0ELb0EEENS1_36VarlenDynamicPersistentTileSchedulerILi128ELi96ELi256ELi128ELb0ELb1ELb1ELb1ELb1ELb1EEEEEEEEEvNT_6ParamsE,"a",@progbits
	.sectionflags	@""
	.align	4
.nv.constant0._ZN7cutlass13device_kernelIN5flash11enable_sm90INS1_16FlashAttnFwdSm90INS1_25CollectiveMainloopFwdSm90ILi2EN4cute5tupleIJNS5_1CILi1EEES8_S8_EEENS6_IJNS7_ILi128EEENS7_ILi96EEENS7_ILi192EEEEEELi192ENS_6half_tEfNS_4arch4Sm90ELb1ELb0ELb1ELb1ELb1ELb1ELb0ELb1ELb1ELb1ELb0ELb0EEENS1_21CollectiveEpilogueFwdINS6_IJSA_SC_SB_EEES9_SE_SG_Li256ELb1ELb1ELb0ELb0EEENS1_36VarlenDynamicPersistentTileSchedulerILi128ELi96ELi256ELi128ELb0ELb1ELb1ELb1ELb1ELb1EEEEEEEEEvNT_6ParamsE:
	.zero		3328


//--------------------- .nv.constant0._ZN7cutlass13device_kernelIN5flash11enable_sm90INS1_16FlashAttnFwdSm90INS1_25CollectiveMainloopFwdSm90ILi2EN4cute5tupleIJNS5_1CILi1EEES8_S8_EEENS6_IJNS7_ILi128EEESA_SA_EEELi128ENS_6half_tEfNS_4arch4Sm90ELb0ELb0ELb1ELb0ELb1ELb0ELb0ELb1ELb1ELb1ELb0ELb0EEENS1_21CollectiveEpilogueFwdISB_S9_SC_SE_Li256ELb0ELb1ELb0ELb0EEENS1_29StaticPersistentTileSchedulerILb0EEEEEEEEEvNT_6ParamsE --------------------------
	.section	.nv.constant0._ZN7cutlass13device_kernelIN5flash11enable_sm90INS1_16FlashAttnFwdSm90INS1_25CollectiveMainloopFwdSm90ILi2EN4cute5tupleIJNS5_1CILi1EEES8_S8_EEENS6_IJNS7_ILi128EEESA_SA_EEELi128ENS_6half_tEfNS_4arch4Sm90ELb0ELb0ELb1ELb0ELb1ELb0ELb0ELb1ELb1ELb1ELb0ELb0EEENS1_21CollectiveEpilogueFwdISB_S9_SC_SE_Li256ELb0ELb1ELb0ELb0EEENS1_29StaticPersistentTileSchedulerILb0EEEEEEEEEvNT_6ParamsE,"a",@progbits
	.sectionflags	@""
	.align	4
.nv.constant0._ZN7cutlass13device_kernelIN5flash11enable_sm90INS1_16FlashAttnFwdSm90INS1_25CollectiveMainloopFwdSm90ILi2EN4cute5tupleIJNS5_1CILi1EEES8_S8_EEENS6_IJNS7_ILi128EEESA_SA_EEELi128ENS_6half_tEfNS_4arch4Sm90ELb0ELb0ELb1ELb0ELb1ELb0ELb0ELb1ELb1ELb1ELb0ELb0EEENS1_21CollectiveEpilogueFwdISB_S9_SC_SE_Li256ELb0ELb1ELb0ELb0EEENS1_29StaticPersistentTileSchedulerILb0EEEEEEEEEvNT_6ParamsE:
	.zero		3200


//--------------------- .nv.constant0._ZN7cutlass13device_kernelIN5flash11enable_sm90INS1_16FlashAttnFwdSm90INS1_25CollectiveMainloopFwdSm90ILi2EN4cute5tupleIJNS5_1CILi1EEES8_S8_EEENS6_IJNS7_ILi128EEESA_SA_EEELi128ENS_6half_tEfNS_4arch4Sm90ELb0ELb0ELb1ELb1ELb1ELb0ELb0ELb1ELb1ELb1ELb0ELb0EEENS1_21CollectiveEpilogueFwdISB_S9_SC_SE_Li256ELb1ELb1ELb0ELb0EEENS1_36VarlenDynamicPersistentTileSchedulerILi128ELi128ELi256ELi128ELb0ELb1ELb1ELb0ELb1ELb1EEEEEEEEEvNT_6ParamsE --------------------------
	.section	.nv.constant0._ZN7cutlass13device_kernelIN5flash11enable_sm90INS1_16FlashAttnFwdSm90INS1_25CollectiveMainloopFwdSm90ILi2EN4cute5tupleIJNS5_1CILi1EEES8_S8_EEENS6_IJNS7_ILi128EEESA_SA_EEELi128ENS_6half_tEfNS_4arch4Sm90ELb0ELb0ELb1ELb1ELb1ELb0ELb0ELb1ELb1ELb1ELb0ELb0EEENS1_21CollectiveEpilogueFwdISB_S9_SC_SE_Li256ELb1ELb1ELb0ELb0EEENS1_36VarlenDynamicPersistentTileSchedulerILi128ELi128ELi256ELi128ELb0ELb1ELb1ELb0ELb1ELb1EEEEEEEEEvNT_6ParamsE,"a",@progbits
	.sectionflags	@""
	.align	4
.nv.constant0._ZN7cutlass13device_kernelIN5flash11enable_sm90INS1_16FlashAttnFwdSm90INS1_25CollectiveMainloopFwdSm90ILi2EN4cute5tupleIJNS5_1CILi1EEES8_S8_EEENS6_IJNS7_ILi128EEESA_SA_EEELi128ENS_6half_tEfNS_4arch4Sm90ELb0ELb0ELb1ELb1ELb1ELb0ELb0ELb1ELb1ELb1ELb0ELb0EEENS1_21CollectiveEpilogueFwdISB_S9_SC_SE_Li256ELb1ELb1ELb0ELb0EEENS1_36VarlenDynamicPersistentTileSchedulerILi128ELi128ELi256ELi128ELb0ELb1ELb1ELb0ELb1ELb1EEEEEEEEEvNT_6ParamsE:
	.zero		3328


//--------------------- .nv.constant0._ZN7cutlass13device_kernelIN5flash11enable_sm90INS1_16FlashAttnFwdSm90INS1_25CollectiveMainloopFwdSm90ILi2EN4cute5tupleIJNS5_1CILi1EEES8_S8_EEENS6_IJNS7_ILi128EEESA_SA_EEELi128ENS_6half_tEfNS_4arch4Sm90ELb0ELb0ELb1ELb1ELb1ELb1ELb0ELb1ELb1ELb1ELb0ELb0EEENS1_21CollectiveEpilogueFwdISB_S9_SC_SE_Li256ELb1ELb1ELb0ELb0EEENS1_36VarlenDynamicPersistentTileSchedulerILi128ELi128ELi256ELi128ELb0ELb1ELb1ELb0ELb1ELb1EEEEEEEEEvNT_6ParamsE --------------------------
	.section	.nv.constant0._ZN7cutlass13device_kernelIN5flash11enable_sm90INS1_16FlashAttnFwdSm90INS1_25CollectiveMainloopFwdSm90ILi2EN4cute5tupleIJNS5_1CILi1EEES8_S8_EEENS6_IJNS7_ILi128EEESA_SA_EEELi128ENS_6half_tEfNS_4arch4Sm90ELb0ELb0ELb1ELb1ELb1ELb1ELb0ELb1ELb1ELb1ELb0ELb0EEENS1_21CollectiveEpilogueFwdISB_S9_SC_SE_Li256ELb1ELb1ELb0ELb0EEENS1_36VarlenDynamicPersistentTileSchedulerILi128ELi128ELi256ELi128ELb0ELb1ELb1ELb0ELb1ELb1EEEEEEEEEvNT_6ParamsE,"a",@progbits
	.sectionflags	@""
	.align	4
.nv.constant0._ZN7cutlass13device_kernelIN5flash11enable_sm90INS1_16FlashAttnFwdSm90INS1_25CollectiveMainloopFwdSm90ILi2EN4cute5tupleIJNS5_1CILi1EEES8_S8_EEENS6_IJNS7_ILi128EEESA_SA_EEELi128ENS_6half_tEfNS_4arch4Sm90ELb0ELb0ELb1ELb1ELb1ELb1ELb0ELb1ELb1ELb1ELb0ELb0EEENS1_21CollectiveEpilogueFwdISB_S9_SC_SE_Li256ELb1ELb1ELb0ELb0EEENS1_36VarlenDynamicPersistentTileSchedulerILi128ELi128ELi256ELi128ELb0ELb1ELb1ELb0ELb1ELb1EEEEEEEEEvNT_6ParamsE:
	.zero		3328


//--------------------- .nv.constant0._ZN7cutlass13device_kernelIN5flash11enable_sm90INS1_16FlashAttnFwdSm90INS1_25CollectiveMainloopFwdSm90ILi2EN4cute5tupleIJNS5_1CILi1EEES8_S8_EEENS6_IJNS7_ILi128EEESA_SA_EEELi128ENS_6half_tEfNS_4arch4Sm90ELb0ELb1ELb1ELb0ELb1ELb0ELb0ELb1ELb1ELb1ELb0ELb0EEENS1_21CollectiveEpilogueFwdISB_S9_SC_SE_Li256ELb0ELb1ELb0ELb0EEENS1_30DynamicPersistentTileSchedulerILi256ELi128ELb0ELb1ELb1EEEEEEEEEvNT_6ParamsE --------------------------
	.section	.nv.constant0._ZN7cutlass13device_kernelIN5flash11enable_sm90INS1_16FlashAttnFwdSm90INS1_25CollectiveMainloopFwdSm90ILi2EN4cute5tupleIJNS5_1CILi1EEES8_S8_EEENS6_IJNS7_ILi128EEESA_SA_EEELi128ENS_6half_tEfNS_4arch4Sm90ELb0ELb1ELb1ELb0ELb1ELb0ELb0ELb1ELb1ELb1ELb0ELb0EEENS1_21CollectiveEpilogueFwdISB_S9_SC_SE_Li256ELb0ELb1ELb0ELb0EEENS1_30DynamicPersistentTileSchedulerILi256ELi128ELb0ELb1ELb1EEEEEEEEEvNT_6ParamsE,"a",@progbits
	.sectionflags	@""
	.align	4
.nv.constant0._ZN7cutlass13device_kernelIN5flash11enable_sm90INS1_16FlashAttnFwdSm90INS1_25CollectiveMainloopFwdSm90ILi2EN4cute5tupleIJNS5_1CILi1EEES8_S8_EEENS6_IJNS7_ILi128EEESA_SA_EEELi128ENS_6half_tEfNS_4arch4Sm90ELb0ELb1ELb1ELb0ELb1ELb0ELb0ELb1ELb1ELb1ELb0ELb0EEENS1_21CollectiveEpilogueFwdISB_S9_SC_SE_Li256ELb0ELb1ELb0ELb0EEENS1_30DynamicPersistentTileSchedulerILi256ELi128ELb0ELb1ELb1EEEEEEEEEvNT_6ParamsE:
	.zero		3328


//--------------------- .nv.constant0._ZN7cutlass13device_kernelIN5flash11enable_sm90INS1_16FlashAttnFwdSm90INS1_25CollectiveMainloopFwdSm90ILi2EN4cute5tupleIJNS5_1CILi1EEES8_S8_EEENS6_IJNS7_ILi128EEESA_SA_EEELi128ENS_6half_tEfNS_4arch4Sm90ELb0ELb1ELb1ELb1ELb1ELb0ELb0ELb1ELb1ELb1ELb0ELb0EEENS1_21CollectiveEpilogueFwdISB_S9_SC_SE_Li256ELb1ELb1ELb0ELb0EEENS1_36VarlenDynamicPersistentTileSchedulerILi128ELi128ELi256ELi128ELb0ELb1ELb1ELb1ELb0ELb1EEEEEEEEEvNT_6ParamsE --------------------------
	.section	.nv.constant0._ZN7cutlass13device_kernelIN5flash11enable_sm90INS1_16FlashAttnFwdSm90INS1_25CollectiveMainloopFwdSm90ILi2EN4cute5tupleIJNS5_1CILi1EEES8_S8_EEENS6_IJNS7_ILi128EEESA_SA_EEELi128ENS_6half_tEfNS_4arch4Sm90ELb0ELb1ELb1ELb1ELb1ELb0ELb0ELb1ELb1ELb1ELb0ELb0EEENS1_21CollectiveEpilogueFwdISB_S9_SC_SE_Li256ELb1ELb1ELb0ELb0EEENS1_36VarlenDynamicPersistentTileSchedulerILi128ELi128ELi256ELi128ELb0ELb1ELb1ELb1ELb0ELb1EEEEEEEEEvNT_6ParamsE,"a",@progbits
	.sectionflags	@""
	.align	4
.nv.constant0._ZN7cutlass13device_kernelIN5flash11enable_sm90INS1_16FlashAttnFwdSm90INS1_25CollectiveMainloopFwdSm90ILi2EN4cute5tupleIJNS5_1CILi1EEES8_S8_EEENS6_IJNS7_ILi128EEESA_SA_EEELi128ENS_6half_tEfNS_4arch4Sm90ELb0ELb1ELb1ELb1ELb1ELb0ELb0ELb1ELb1ELb1ELb0ELb0EEENS1_21CollectiveEpilogueFwdISB_S9_SC_SE_Li256ELb1ELb1ELb0ELb0EEENS1_36VarlenDynamicPersistentTileSchedulerILi128ELi128ELi256ELi128ELb0ELb1ELb1ELb1ELb0ELb1EEEEEEEEEvNT_6ParamsE:
	.zero		3328


//--------------------- .nv.constant0._ZN7cutlass13device_kernelIN5flash11enable_sm90INS1_16FlashAttnFwdSm90INS1_25CollectiveMainloopFwdSm90ILi2EN4cute5tupleIJNS5_1CILi1EEES8_S8_EEENS6_IJNS7_ILi128EEESA_SA_EEELi128ENS_6half_tEfNS_4arch4Sm90ELb0ELb1ELb1ELb1ELb1ELb1ELb0ELb1ELb1ELb1ELb0ELb0EEENS1_21CollectiveEpilogueFwdISB_S9_SC_SE_Li256ELb1ELb1ELb0ELb0EEENS1_36VarlenDynamicPersistentTileSchedulerILi128ELi128ELi256ELi128ELb0ELb1ELb1ELb1ELb0ELb1EEEEEEEEEvNT_6ParamsE --------------------------
	.section	.nv.constant0._ZN7cutlass13device_kernelIN5flash11enable_sm90INS1_16FlashAttnFwdSm90INS1_25CollectiveMainloopFwdSm90ILi2EN4cute5tupleIJNS5_1CILi1EEES8_S8_EEENS6_IJNS7_ILi128EEESA_SA_EEELi128ENS_6half_tEfNS_4arch4Sm90ELb0ELb1ELb1ELb1ELb1ELb1ELb0ELb1ELb1ELb1ELb0ELb0EEENS1_21CollectiveEpilogueFwdISB_S9_SC_SE_Li256ELb1ELb1ELb0ELb0EEENS1_36VarlenDynamicPersistentTileSchedulerILi128ELi128ELi256ELi128ELb0ELb1ELb1ELb1ELb0ELb1EEEEEEEEEvNT_6ParamsE,"a",@progbits
	.sectionflags	@""
	.align	4
.nv.constant0._ZN7cutlass13device_kernelIN5flash11enable_sm90INS1_16FlashAttnFwdSm90INS1_25CollectiveMainloopFwdSm90ILi2EN4cute5tupleIJNS5_1CILi1EEES8_S8_EEENS6_IJNS7_ILi128EEESA_SA_EEELi128ENS_6half_tEfNS_4arch4Sm90ELb0ELb1ELb1ELb1ELb1ELb1ELb0ELb1ELb1ELb1ELb0ELb0EEENS1_21CollectiveEpilogueFwdISB_S9_SC_SE_Li256ELb1ELb1ELb0ELb0EEENS1_36VarlenDynamicPersistentTileSchedulerILi128ELi128ELi256ELi128ELb0ELb1ELb1ELb1ELb0ELb1EEEEEEEEEvNT_6ParamsE:
	.zero		3328


//--------------------- .nv.constant0._ZN7cutlass13device_kernelIN5flash11enable_sm90INS1_16FlashAttnFwdSm90INS1_25CollectiveMainloopFwdSm90ILi2EN4cute5tupleIJNS5_1CILi1EEES8_S8_EEENS6_IJNS7_ILi128EEESA_SA_EEELi128ENS_6half_tEfNS_4arch4Sm90ELb1ELb0ELb1ELb0ELb1ELb0ELb0ELb1ELb1ELb1ELb0ELb0EEENS1_21CollectiveEpilogueFwdISB_S9_SC_SE_Li256ELb0ELb1ELb0ELb0EEENS1_30DynamicPersistentTileSchedulerILi256ELi128ELb0ELb1ELb1EEEEEEEEEvNT_6ParamsE --------------------------
	.section	.nv.constant0._ZN7cutlass13device_kernelIN5flash11enable_sm90INS1_16FlashAttnFwdSm90INS1_25CollectiveMainloopFwdSm90ILi2EN4cute5tupleIJNS5_1CILi1EEES8_S8_EEENS6_IJNS7_ILi128EEESA_SA_EEELi128ENS_6half_tEfNS_4arch4Sm90ELb1ELb0ELb1ELb0ELb1ELb0ELb0ELb1ELb1ELb1ELb0ELb0EEENS1_21CollectiveEpilogueFwdISB_S9_SC_SE_Li256ELb0ELb1ELb0ELb0EEENS1_30DynamicPersistentTileSchedulerILi256ELi128ELb0ELb1ELb1EEEEEEEEEvNT_6ParamsE,"a",@progbits
	.sectionflags	@""
	.align	4
.nv.constant0._ZN7cutlass13device_kernelIN5flash11enable_sm90INS1_16FlashAttnFwdSm90INS1_25CollectiveMainloopFwdSm90ILi2EN4cute5tupleIJNS5_1CILi1EEES8_S8_EEENS6_IJNS7_ILi128EEESA_SA_EEELi128ENS_6half_tEfNS_4arch4Sm90ELb1ELb0ELb1ELb0ELb1ELb0ELb0ELb1ELb1ELb1ELb0ELb0EEENS1_21CollectiveEpilogueFwdISB_S9_SC_SE_Li256ELb0ELb1ELb0ELb0EEENS1_30DynamicPersistentTileSchedulerILi256ELi128ELb0ELb1ELb1EEEEEEEEEvNT_6ParamsE:
	.zero		3328


//--------------------- .nv.constant0._ZN7cutlass13device_kernelIN5flash11enable_sm90INS1_16FlashAttnFwdSm90INS1_25CollectiveMainloopFwdSm90ILi2EN4cute5tupleIJNS5_1CILi1EEES8_S8_EEENS6_IJNS7_ILi128EEESA_SA_EEELi128ENS_6half_tEfNS_4arch4Sm90ELb1ELb0ELb1ELb1ELb1ELb0ELb0ELb1ELb1ELb1ELb0ELb0EEENS1_21CollectiveEpilogueFwdISB_S9_SC_SE_Li256ELb1ELb1ELb0ELb0EEENS1_36VarlenDynamicPersistentTileSchedulerILi128ELi128ELi256ELi128ELb0ELb1ELb1ELb1ELb1ELb1EEEEEEEEEvNT_6ParamsE --------------------------
	.section	.nv.constant0._ZN7cutlass13device_kernelIN5flash11enable_sm90INS1_16FlashAttnFwdSm90INS1_25CollectiveMainloopFwdSm90ILi2EN4cute5tupleIJNS5_1CILi1EEES8_S8_EEENS6_IJNS7_ILi128EEESA_SA_EEELi128ENS_6half_tEfNS_4arch4Sm90ELb1ELb0ELb1ELb1ELb1ELb0ELb0ELb1ELb1ELb1ELb0ELb0EEENS1_21CollectiveEpilogueFwdISB_S9_SC_SE_Li256ELb1ELb1ELb0ELb0EEENS1_36VarlenDynamicPersistentTileSchedulerILi128ELi128ELi256ELi128ELb0ELb1ELb1ELb1ELb1ELb1EEEEEEEEEvNT_6ParamsE,"a",@progbits
	.sectionflags	@""
	.align	4
.nv.constant0._ZN7cutlass13device_kernelIN5flash11enable_sm90INS1_16FlashAttnFwdSm90INS1_25CollectiveMainloopFwdSm90ILi2EN4cute5tupleIJNS5_1CILi1EEES8_S8_EEENS6_IJNS7_ILi128EEESA_SA_EEELi128ENS_6half_tEfNS_4arch4Sm90ELb1ELb0ELb1ELb1ELb1ELb0ELb0ELb1ELb1ELb1ELb0ELb0EEENS1_21CollectiveEpilogueFwdISB_S9_SC_SE_Li256ELb1ELb1ELb0ELb0EEENS1_36VarlenDynamicPersistentTileSchedulerILi128ELi128ELi256ELi128ELb0ELb1ELb1ELb1ELb1ELb1EEEEEEEEEvNT_6ParamsE:
	.zero		3328


//--------------------- .nv.constant0._ZN7cutlass13device_kernelIN5flash11enable_sm90INS1_16FlashAttnFwdSm90INS1_25CollectiveMainloopFwdSm90ILi2EN4cute5tupleIJNS5_1CILi1EEES8_S8_EEENS6_IJNS7_ILi128EEESA_SA_EEELi128ENS_6half_tEfNS_4arch4Sm90ELb1ELb0ELb1ELb1ELb1ELb1ELb0ELb1ELb1ELb1ELb0ELb0EEENS1_21CollectiveEpilogueFwdISB_S9_SC_SE_Li256ELb1ELb1ELb0ELb0EEENS1_36VarlenDynamicPersistentTileSchedulerILi128ELi128ELi256ELi128ELb0ELb1ELb1ELb1ELb1ELb1EEEEEEEEEvNT_6ParamsE --------------------------
	.section	.nv.constant0._ZN7cutlass13device_kernelIN5flash11enable_sm90INS1_16FlashAttnFwdSm90INS1_25CollectiveMainloopFwdSm90ILi2EN4cute5tupleIJNS5_1CILi1EEES8_S8_EEENS6_IJNS7_ILi128EEESA_SA_EEELi128ENS_6half_tEfNS_4arch4Sm90ELb1ELb0ELb1ELb1ELb1ELb1ELb0ELb1ELb1ELb1ELb0ELb0EEENS1_21CollectiveEpilogueFwdISB_S9_SC_SE_Li256ELb1ELb1ELb0ELb0EEENS1_36VarlenDynamicPersistentTileSchedulerILi128ELi128ELi256ELi128ELb0ELb1ELb1ELb1ELb1ELb1EEEEEEEEEvNT_6ParamsE,"a",@progbits
	.sectionflags	@""
	.align	4
.nv.constant0._ZN7cutlass13device_kernelIN5flash11enable_sm90INS1_16FlashAttnFwdSm90INS1_25CollectiveMainloopFwdSm90ILi2EN4cute5tupleIJNS5_1CILi1EEES8_S8_EEENS6_IJNS7_ILi128EEESA_SA_EEELi128ENS_6half_tEfNS_4arch4Sm90ELb1ELb0ELb1ELb1ELb1ELb1ELb0ELb1ELb1ELb1ELb0ELb0EEENS1_21CollectiveEpilogueFwdISB_S9_SC_SE_Li256ELb1ELb1ELb0ELb0EEENS1_36VarlenDynamicPersistentTileSchedulerILi128ELi128ELi256ELi128ELb0ELb1ELb1ELb1ELb1ELb1EEEEEEEEEvNT_6ParamsE:
	.zero		3328


//--------------------- .nv.constant0._ZN7cutlass13device_kernelIN5flash11enable_sm90INS1_16FlashAttnFwdSm90INS1_25CollectiveMainloopFwdSm90ILi2EN4cute5tupleIJNS5_1CILi1EEES8_S8_EEENS6_IJNS7_ILi192EEENS7_ILi128EEENS7_ILi96EEEEEELi96ENS_6half_tEfNS_4arch4Sm90ELb0ELb0ELb1ELb0ELb1ELb0ELb0ELb0ELb1ELb1ELb0ELb0EEENS1_21CollectiveEpilogueFwdINS6_IJSA_SC_SB_EEES9_SE_SG_Li384ELb0ELb1ELb0ELb0EEENS1_29StaticPersistentTileSchedulerILb0EEEEEEEEEvNT_6ParamsE --------------------------
	.section	.nv.constant0._ZN7cutlass13device_kernelIN5flash11enable_sm90INS1_16FlashAttnFwdSm90INS1_25CollectiveMainloopFwdSm90ILi2EN4cute5tupleIJNS5_1CILi1EEES8_S8_EEENS6_IJNS7_ILi192EEENS7_ILi128EEENS7_ILi96EEEEEELi96ENS_6half_tEfNS_4arch4Sm90ELb0ELb0ELb1ELb0ELb1ELb0ELb0ELb0ELb1ELb1ELb0ELb0EEENS1_21CollectiveEpilogueFwdINS6_IJSA_SC_SB_EEES9_SE_SG_Li384ELb0ELb1ELb0ELb0EEENS1_29StaticPersistentTileSchedulerILb0EEEEEEEEEvNT_6ParamsE,"a",@progbits
	.sectionflags	@""
	.align	4
.nv.constant0._ZN7cutlass13device_kernelIN5flash11enable_sm90INS1_16FlashAttnFwdSm90INS1_25CollectiveMainloopFwdSm90ILi2EN4cute5tupleIJNS5_1CILi1EEES8_S8_EEENS6_IJNS7_ILi192EEENS7_ILi128EEENS7_ILi96EEEEEELi96ENS_6half_tEfNS_4arch4Sm90ELb0ELb0ELb1ELb0ELb1ELb0ELb0ELb0ELb1ELb1ELb0ELb0EEENS1_21CollectiveEpilogueFwdINS6_IJSA_SC_SB_EEES9_SE_SG_Li384ELb0ELb1ELb0ELb0EEENS1_29StaticPersistentTileSchedulerILb0EEEEEEEEEvNT_6ParamsE:
	.zero		3200


//--------------------- .nv.constant0._ZN7cutlass13device_kernelIN5flash11enable_sm90INS1_16FlashAttnFwdSm90INS1_25CollectiveMainloopFwdSm90ILi2EN4cute5tupleIJNS5_1CILi1EEES8_S8_EEENS6_IJNS7_ILi192EEENS7_ILi128EEENS7_ILi96EEEEEELi96ENS_6half_tEfNS_4arch4Sm90ELb0ELb0ELb1ELb1ELb1ELb0ELb0ELb0ELb1ELb1ELb0ELb0EEENS1_21CollectiveEpilogueFwdINS6_IJSA_SC_SB_EEES9_SE_SG_Li384ELb1ELb1ELb0ELb0EEENS1_36VarlenDynamicPersistentTileSchedulerILi192ELi128ELi384ELi128ELb0ELb1ELb1ELb0ELb1ELb1EEEEEEEEEvNT_6ParamsE --------------------------
	.section	.nv.constant0._ZN7cutlass13device_kernelIN5flash11enable_sm90INS1_16FlashAttnFwdSm90INS1_25CollectiveMainloopFwdSm90ILi2EN4cute5tupleIJNS5_1CILi1EEES8_S8_EEENS6_IJNS7_ILi192EEENS7_ILi128EEENS7_ILi96EEEEEELi96ENS_6half_tEfNS_4arch4Sm90ELb0ELb0ELb1ELb1ELb1ELb0ELb0ELb0ELb1ELb1ELb0ELb0EEENS1_21CollectiveEpilogueFwdINS6_IJSA_SC_SB_EEES9_SE_SG_Li384ELb1ELb1ELb0ELb0EEENS1_36VarlenDynamicPersistentTileSchedulerILi192ELi128ELi384ELi128ELb0ELb1ELb1ELb0ELb1ELb1EEEEEEEEEvNT_6ParamsE,"a",@progbits
	.sectionflags	@""
	.align	4
.nv.constant0._ZN7cutlass13device_kernelIN5flash11enable_sm90INS1_16FlashAttnFwdSm90INS1_25CollectiveMainloopFwdSm90ILi2EN4cute5tupleIJNS5_1CILi1EEES8_S8_EEENS6_IJNS7_ILi192EEENS7_ILi128EEENS7_ILi96EEEEEELi96ENS_6half_tEfNS_4arch4Sm90ELb0ELb0ELb1ELb1ELb1ELb0ELb0ELb0ELb1ELb1ELb0ELb0EEENS1_21CollectiveEpilogueFwdINS6_IJSA_SC_SB_EEES9_SE_SG_Li384ELb1ELb1ELb0ELb0EEENS1_36VarlenDynamicPersistentTileSchedulerILi192ELi128ELi384ELi128ELb0ELb1ELb1ELb0ELb1ELb1EEEEEEEEEvNT_6ParamsE:
	.zero		3328


//--------------------- .nv.constant0._ZN7cutlass13device_kernelIN5flash11enable_sm90INS1_16FlashAttnFwdSm90INS1_25CollectiveMainloopFwdSm90ILi2EN4cute5tupleIJNS5_1CILi1EEES8_S8_EEENS6_IJNS7_ILi192EEENS7_ILi128EEENS7_ILi96EEEEEELi96ENS_6half_tEfNS_4arch4Sm90ELb0ELb0ELb1ELb1ELb1ELb1ELb0ELb0ELb1ELb1ELb0ELb0EEENS1_21CollectiveEpilogueFwdINS6_IJSA_SC_SB_EEES9_SE_SG_Li384ELb1ELb1ELb0ELb0EEENS1_36VarlenDynamicPersistentTileSchedulerILi192ELi128ELi384ELi128ELb0ELb1ELb1ELb0ELb1ELb1EEEEEEEEEvNT_6ParamsE --------------------------
	.section	.nv.constant0._ZN7cutlass13device_kernelIN5flash11enable_sm90INS1_16FlashAttnFwdSm90INS1_25CollectiveMainloopFwdSm90ILi2EN4cute5tupleIJNS5_1CILi1EEES8_S8_EEENS6_IJNS7_ILi192EEENS7_ILi128EEENS7_ILi96EEEEEELi96ENS_6half_tEfNS_4arch4Sm90ELb0ELb0ELb1ELb1ELb1ELb1ELb0ELb0ELb1ELb1ELb0ELb0EEENS1_21CollectiveEpilogueFwdINS6_IJSA_SC_SB_EEES9_SE_SG_Li384ELb1ELb1ELb0ELb0EEENS1_36VarlenDynamicPersistentTileSchedulerILi192ELi128ELi384ELi128ELb0ELb1ELb1ELb0ELb1ELb1EEEEEEEEEvNT_6ParamsE,"a",@progbits
	.sectionflags	@""
	.align	4
.nv.constant0._ZN7cutlass13device_kernelIN5flash11enable_sm90INS1_16FlashAttnFwdSm90INS1_25CollectiveMainloopFwdSm90ILi2EN4cute5tupleIJNS5_1CILi1EEES8_S8_EEENS6_IJNS7_ILi192EEENS7_ILi128EEENS7_ILi96EEEEEELi96ENS_6half_tEfNS_4arch4Sm90ELb0ELb0ELb1ELb1ELb1ELb1ELb0ELb0ELb1ELb1ELb0ELb0EEENS1_21CollectiveEpilogueFwdINS6_IJSA_SC_SB_EEES9_SE_SG_Li384ELb1ELb1ELb0ELb0EEENS1_36VarlenDynamicPersistentTileSchedulerILi192ELi128ELi384ELi128ELb0ELb1ELb1ELb0ELb1ELb1EEEEEEEEEvNT_6ParamsE:
	.zero		3328


//--------------------- .nv.constant0._ZN7cutlass13device_kernelIN5flash11enable_sm90INS1_16FlashAttnFwdSm90INS1_25CollectiveMainloopFwdSm90ILi2EN4cute5tupleIJNS5_1CILi1EEES8_S8_EEENS6_IJNS7_ILi192EEENS7_ILi128EEENS7_ILi96EEEEEELi96ENS_6half_tEfNS_4arch4Sm90ELb0ELb1ELb1ELb0ELb1ELb0ELb0ELb0ELb1ELb1ELb0ELb0EEENS1_21CollectiveEpilogueFwdINS6_IJSA_SC_SB_EEES9_SE_SG_Li384ELb0ELb1ELb0ELb0EEENS1_30DynamicPersistentTileSchedulerILi384ELi128ELb0ELb1ELb1EEEEEEEEEvNT_6ParamsE --------------------------
	.section	.nv.constant0._ZN7cutlass13device_kernelIN5flash11enable_sm90INS1_16FlashAttnFwdSm90INS1_25CollectiveMainloopFwdSm90ILi2EN4cute5tupleIJNS5_1CILi1EEES8_S8_EEENS6_IJNS7_ILi192EEENS7_ILi128EEENS7_ILi96EEEEEELi96ENS_6half_tEfNS_4arch4Sm90ELb0ELb1ELb1ELb0ELb1ELb0ELb0ELb0ELb1ELb1ELb0ELb0EEENS1_21CollectiveEpilogueFwdINS6_IJSA_SC_SB_EEES9_SE_SG_Li384ELb0ELb1ELb0ELb0EEENS1_30DynamicPersistentTileSchedulerILi384ELi128ELb0ELb1ELb1EEEEEEEEEvNT_6ParamsE,"a",@progbits
	.sectionflags	@""
	.align	4
.nv.constant0._ZN7cutlass13device_kernelIN5flash11enable_sm90INS1_16FlashAttnFwdSm90INS1_25CollectiveMainloopFwdSm90ILi2EN4cute5tupleIJNS5_1CILi1EEES8_S8_EEENS6_IJNS7_ILi192EEENS7_ILi128EEENS7_ILi96EEEEEELi96ENS_6half_tEfNS_4arch4Sm90ELb0ELb1ELb1ELb0ELb1ELb0ELb0ELb0ELb1ELb1ELb0ELb0EEENS1_21CollectiveEpilogueFwdINS6_IJSA_SC_SB_EEES9_SE_SG_Li384ELb0ELb1ELb0ELb0EEENS1_30DynamicPersistentTileSchedulerILi384ELi128ELb0ELb1ELb1EEEEEEEEEvNT_6ParamsE:
	.zero		3328


//--------------------- .nv.constant0._ZN7cutlass13device_kernelIN5flash11enable_sm90INS1_16FlashAttnFwdSm90INS1_25CollectiveMainloopFwdSm90ILi2EN4cute5tupleIJNS5_1CILi1EEES8_S8_EEENS6_IJNS7_ILi192EEENS7_ILi128EEENS7_ILi96EEEEEELi96ENS_6half_tEfNS_4arch4Sm90ELb0ELb1ELb1ELb1ELb1ELb0ELb0ELb0ELb1ELb1ELb0ELb0EEENS1_21CollectiveEpilogueFwdINS6_IJSA_SC_SB_EEES9_SE_SG_Li384ELb1ELb1ELb0ELb0EEENS1_36VarlenDynamicPersistentTileSchedulerILi192ELi128ELi384ELi128ELb0ELb1ELb1ELb1ELb0ELb1EEEEEEEEEvNT_6ParamsE --------------------------
	.section	.nv.constant0._ZN7cutlass13device_kernelIN5flash11enable_sm90INS1_16FlashAttnFwdSm90INS1_25CollectiveMainloopFwdSm90ILi2EN4cute5tupleIJNS5_1CILi1EEES8_S8_EEENS6_IJNS7_ILi192EEENS7_ILi128EEENS7_ILi96EEEEEELi96ENS_6half_tEfNS_4arch4Sm90ELb0ELb1ELb1ELb1ELb1ELb0ELb0ELb0ELb1ELb1ELb0ELb0EEENS1_21CollectiveEpilogueFwdINS6_IJSA_SC_SB_EEES9_SE_SG_Li384ELb1ELb1ELb0ELb0EEENS1_36VarlenDynamicPersistentTileSchedulerILi192ELi128ELi384ELi128ELb0ELb1ELb1ELb1ELb0ELb1EEEEEEEEEvNT_6ParamsE,"a",@progbits
	.sectionflags	@""
	.align	4
.nv.constant0._ZN7cutlass13device_kernelIN5flash11enable_sm90INS1_16FlashAttnFwdSm90INS1_25CollectiveMainloopFwdSm90ILi2EN4cute5tupleIJNS5_1CILi1EEES8_S8_EEENS6_IJNS7_ILi192EEENS7_ILi128EEENS7_ILi96EEEEEELi96ENS_6half_tEfNS_4arch4Sm90ELb0ELb1ELb1ELb1ELb1ELb0ELb0ELb0ELb1ELb1ELb0ELb0EEENS1_21CollectiveEpilogueFwdINS6_IJSA_SC_SB_EEES9_SE_SG_Li384ELb1ELb1ELb0ELb0EEENS1_36VarlenDynamicPersistentTileSchedulerILi192ELi128ELi384ELi128ELb0ELb1ELb1ELb1ELb0ELb1EEEEEEEEEvNT_6ParamsE:
	.zero		3328


//--------------------- .nv.constant0._ZN7cutlass13device_kernelIN5flash11enable_sm90INS1_16FlashAttnFwdSm90INS1_25CollectiveMainloopFwdSm90ILi2EN4cute5tupleIJNS5_1CILi1EEES8_S8_EEENS6_IJNS7_ILi192EEENS7_ILi128EEENS7_ILi96EEEEEELi96ENS_6half_tEfNS_4arch4Sm90ELb0ELb1ELb1ELb1ELb1ELb1ELb0ELb0ELb1ELb1ELb0ELb0EEENS1_21CollectiveEpilogueFwdINS6_IJSA_SC_SB_EEES9_SE_SG_Li384ELb1ELb1ELb0ELb0EEENS1_36VarlenDynamicPersistentTileSchedulerILi192ELi128ELi384ELi128ELb0ELb1ELb1ELb1ELb0ELb1EEEEEEEEEvNT_6ParamsE --------------------------
	.section	.nv.constant0._ZN7cutlass13device_kernelIN5flash11enable_sm90INS1_16FlashAttnFwdSm90INS1_25CollectiveMainloopFwdSm90ILi2EN4cute5tupleIJNS5_1CILi1EEES8_S8_EEENS6_IJNS7_ILi192EEENS7_ILi128EEENS7_ILi96EEEEEELi96ENS_6half_tEfNS_4arch4Sm90ELb0ELb1ELb1ELb1ELb1ELb1ELb0ELb0ELb1ELb1ELb0ELb0EEENS1_21CollectiveEpilogueFwdINS6_IJSA_SC_SB_EEES9_SE_SG_Li384ELb1ELb1ELb0ELb0EEENS1_36VarlenDynamicPersistentTileSchedulerILi192ELi128ELi384ELi128ELb0ELb1ELb1ELb1ELb0ELb1EEEEEEEEEvNT_6ParamsE,"a",@progbits
	.sectionflags	@""
	.align	4
.nv.constant0._ZN7cutlass13device_kernelIN5flash11enable_sm90INS1_16FlashAttnFwdSm90INS1_25CollectiveMainloopFwdSm90ILi2EN4cute5tupleIJNS5_1CILi1EEES8_S8_EEENS6_IJNS7_ILi192EEENS7_ILi128EEENS7_ILi96EEEEEELi96ENS_6half_tEfNS_4arch4Sm90ELb0ELb1ELb1ELb1ELb1ELb1ELb0ELb0ELb1ELb1ELb0ELb0EEENS1_21CollectiveEpilogueFwdINS6_IJSA_SC_SB_EEES9_SE_SG_Li384ELb1ELb1ELb0ELb0EEENS1_36VarlenDynamicPersistentTileSchedulerILi192ELi128ELi384ELi128ELb0ELb1ELb1ELb1ELb0ELb1EEEEEEEEEvNT_6ParamsE:
	.zero		3328


//--------------------- .nv.constant0._ZN7cutlass13device_kernelIN5flash11enable_sm90INS1_16FlashAttnFwdSm90INS1_25CollectiveMainloopFwdSm90ILi2EN4cute5tupleIJNS5_1CILi1EEES8_S8_EEENS6_IJNS7_ILi192EEENS7_ILi128EEENS7_ILi96EEEEEELi96ENS_6half_tEfNS_4arch4Sm90ELb1ELb0ELb1ELb0ELb1ELb0ELb0ELb0ELb1ELb1ELb0ELb0EEENS1_21CollectiveEpilogueFwdINS6_IJSA_SC_SB_EEES9_SE_SG_Li384ELb0ELb1ELb0ELb0EEENS1_30DynamicPersistentTileSchedulerILi384ELi128ELb0ELb1ELb1EEEEEEEEEvNT_6ParamsE --------------------------
	.section	.nv.constant0._ZN7cutlass13device_kernelIN5flash11enable_sm90INS1_16FlashAttnFwdSm90INS1_25CollectiveMainloopFwdSm90ILi2EN4cute5tupleIJNS5_1CILi1EEES8_S8_EEENS6_IJNS7_ILi192EEENS7_ILi128EEENS7_ILi96EEEEEELi96ENS_6half_tEfNS_4arch4Sm90ELb1ELb0ELb1ELb0ELb1ELb0ELb0ELb0ELb1ELb1ELb0ELb0EEENS1_21CollectiveEpilogueFwdINS6_IJSA_SC_SB_EEES9_SE_SG_Li384ELb0ELb1ELb0ELb0EEENS1_30DynamicPersistentTileSchedulerILi384ELi128ELb0ELb1ELb1EEEEEEEEEvNT_6ParamsE,"a",@progbits
	.sectionflags	@""
	.align	4
.nv.constant0._ZN7cutlass13device_kernelIN5flash11enable_sm90INS1_16FlashAttnFwdSm90INS1_25CollectiveMainloopFwdSm90ILi2EN4cute5tupleIJNS5_1CILi1EEES8_S8_EEENS6_IJNS7_ILi192EEENS7_ILi128EEENS7_ILi96EEEEEELi96ENS_6half_tEfNS_4arch4Sm90ELb1ELb0ELb1ELb0ELb1ELb0ELb0ELb0ELb1ELb1ELb0ELb0EEENS1_21CollectiveEpilogueFwdINS6_IJSA_SC_SB_EEES9_SE_SG_Li384ELb0ELb1ELb0ELb0EEENS1_30DynamicPersistentTileSchedulerILi384ELi128ELb0ELb1ELb1EEEEEEEEEvNT_6ParamsE:
	.zero		3328


//--------------------- .nv.constant0._ZN7cutlass13device_kernelIN5flash11enable_sm90INS1_16FlashAttnFwdSm90INS1_25CollectiveMainloopFwdSm90ILi2EN4cute5tupleIJNS5_1CILi1EEES8_S8_EEENS6_IJNS7_ILi192EEENS7_ILi128EEENS7_ILi96EEEEEELi96ENS_6half_tEfNS_4arch4Sm90ELb1ELb0ELb1ELb1ELb1ELb0ELb0ELb0ELb1ELb1ELb0ELb0EEENS1_21CollectiveEpilogueFwdINS6_IJSA_SC_SB_EEES9_SE_SG_Li384ELb1ELb1ELb0ELb0EEENS1_36VarlenDynamicPersistentTileSchedulerILi192ELi128ELi384ELi128ELb0ELb1ELb1ELb1ELb1ELb1EEEEEEEEEvNT_6ParamsE --------------------------
	.section	.nv.constant0._ZN7cutlass13device_kernelIN5flash11enable_sm90INS1_16FlashAttnFwdSm90INS1_25CollectiveMainloopFwdSm90ILi2EN4cute5tupleIJNS5_1CILi1EEES8_S8_EEENS6_IJNS7_ILi192EEENS7_ILi128EEENS7_ILi96EEEEEELi96ENS_6half_tEfNS_4arch4Sm90ELb1ELb0ELb1ELb1ELb1ELb0ELb0ELb0ELb1ELb1ELb0ELb0EEENS1_21CollectiveEpilogueFwdINS6_IJSA_SC_SB_EEES9_SE_SG_Li384ELb1ELb1ELb0ELb0EEENS1_36VarlenDynamicPersistentTileSchedulerILi192ELi128ELi384ELi128ELb0ELb1ELb1ELb1ELb1ELb1EEEEEEEEEvNT_6ParamsE,"a",@progbits
	.sectionflags	@""
	.align	4
.nv.constant0._ZN7cutlass13device_kernelIN5flash11enable_sm90INS1_16FlashAttnFwdSm90INS1_25CollectiveMainloopFwdSm90ILi2EN4cute5tupleIJNS5_1CILi1EEES8_S8_EEENS6_IJNS7_ILi192EEENS7_ILi128EEENS7_ILi96EEEEEELi96ENS_6half_tEfNS_4arch4Sm90ELb1ELb0ELb1ELb1ELb1ELb0ELb0ELb0ELb1ELb1ELb0ELb0EEENS1_21CollectiveEpilogueFwdINS6_IJSA_SC_SB_EEES9_SE_SG_Li384ELb1ELb1ELb0ELb0EEENS1_36VarlenDynamicPersistentTileSchedulerILi192ELi128ELi384ELi128ELb0ELb1ELb1ELb1ELb1ELb1EEEEEEEEEvNT_6ParamsE:
	.zero		3328


//--------------------- .nv.constant0._ZN7cutlass13device_kernelIN5flash11enable_sm90INS1_16FlashAttnFwdSm90INS1_25CollectiveMainloopFwdSm90ILi2EN4cute5tupleIJNS5_1CILi1EEES8_S8_EEENS6_IJNS7_ILi192EEENS7_ILi128EEENS7_ILi96EEEEEELi96ENS_6half_tEfNS_4arch4Sm90ELb1ELb0ELb1ELb1ELb1ELb1ELb0ELb0ELb1ELb1ELb0ELb0EEENS1_21CollectiveEpilogueFwdINS6_IJSA_SC_SB_EEES9_SE_SG_Li384ELb1ELb1ELb0ELb0EEENS1_36VarlenDynamicPersistentTileSchedulerILi192ELi128ELi384ELi128ELb0ELb1ELb1ELb1ELb1ELb1EEEEEEEEEvNT_6ParamsE --------------------------
	.section	.nv.constant0._ZN7cutlass13device_kernelIN5flash11enable_sm90INS1_16FlashAttnFwdSm90INS1_25CollectiveMainloopFwdSm90ILi2EN4cute5tupleIJNS5_1CILi1EEES8_S8_EEENS6_IJNS7_ILi192EEENS7_ILi128EEENS7_ILi96EEEEEELi96ENS_6half_tEfNS_4arch4Sm90ELb1ELb0ELb1ELb1ELb1ELb1ELb0ELb0ELb1ELb1ELb0ELb0EEENS1_21CollectiveEpilogueFwdINS6_IJSA_SC_SB_EEES9_SE_SG_Li384ELb1ELb1ELb0ELb0EEENS1_36VarlenDynamicPersistentTileSchedulerILi192ELi128ELi384ELi128ELb0ELb1ELb1ELb1ELb1ELb1EEEEEEEEEvNT_6ParamsE,"a",@progbits
	.sectionflags	@""
	.align	4
.nv.constant0._ZN7cutlass13device_kernelIN5flash11enable_sm90INS1_16FlashAttnFwdSm90INS1_25CollectiveMainloopFwdSm90ILi2EN4cute5tupleIJNS5_1CILi1EEES8_S8_EEENS6_IJNS7_ILi192EEENS7_ILi128EEENS7_ILi96EEEEEELi96ENS_6half_tEfNS_4arch4Sm90ELb1ELb0ELb1ELb1ELb1ELb1ELb0ELb0ELb1ELb1ELb0ELb0EEENS1_21CollectiveEpilogueFwdINS6_IJSA_SC_SB_EEES9_SE_SG_Li384ELb1ELb1ELb0ELb0EEENS1_36VarlenDynamicPersistentTileSchedulerILi192ELi128ELi384ELi128ELb0ELb1ELb1ELb1ELb1ELb1EEEEEEEEEvNT_6ParamsE:
	.zero		3328


//--------------------- .nv.constant0._ZN7cutlass13device_kernelIN5flash11enable_sm90INS1_16FlashAttnFwdSm90INS1_25CollectiveMainloopFwdSm90ILi2EN4cute5tupleIJNS5_1CILi1EEES8_S8_EEENS6_IJNS7_ILi192EEENS7_ILi128EEENS7_ILi64EEEEEELi64ENS_6half_tEfNS_4arch4Sm90ELb0ELb0ELb1ELb0ELb1ELb0ELb0ELb1ELb1ELb1ELb0ELb0EEENS1_21CollectiveEpilogueFwdINS6_IJSA_SC_SB_EEES9_SE_SG_Li384ELb0ELb1ELb0ELb0EEENS1_29StaticPersistentTileSchedulerILb0EEEEEEEEEvNT_6ParamsE --------------------------
	.section	.nv.constant0._ZN7cutlass13device_kernelIN5flash11enable_sm90INS1_16FlashAttnFwdSm90INS1_25CollectiveMainloopFwdSm90ILi2EN4cute5tupleIJNS5_1CILi1EEES8_S8_EEENS6_IJNS7_ILi192EEENS7_ILi128EEENS7_ILi64EEEEEELi64ENS_6half_tEfNS_4arch4Sm90ELb0ELb0ELb1ELb0ELb1ELb0ELb0ELb1ELb1ELb1ELb0ELb0EEENS1_21CollectiveEpilogueFwdINS6_IJSA_SC_SB_EEES9_SE_SG_Li384ELb0ELb1ELb0ELb0EEENS1_29StaticPersistentTileSchedulerILb0EEEEEEEEEvNT_6ParamsE,"a",@progbits
	.sectionflags	@""
	.align	4
.nv.constant0._ZN7cutlass13device_kernelIN5flash11enable_sm90INS1_16FlashAttnFwdSm90INS1_25CollectiveMainloopFwdSm90ILi2EN4cute5tupleIJNS5_1CILi1EEES8_S8_EEENS6_IJNS7_ILi192EEENS7_ILi128EEENS7_ILi64EEEEEELi64ENS_6half_tEfNS_4arch4Sm90ELb0ELb0ELb1ELb0ELb1ELb0ELb0ELb1ELb1ELb1ELb0ELb0EEENS1_21CollectiveEpilogueFwdINS6_IJSA_SC_SB_EEES9_SE_SG_Li384ELb0ELb1ELb0ELb0EEENS1_29StaticPersistentTileSchedulerILb0EEEEEEEEEvNT_6ParamsE:
	.zero		3200


//--------------------- .nv.constant0._ZN7cutlass13device_kernelIN5flash11enable_sm90INS1_16FlashAttnFwdSm90INS1_25CollectiveMainloopFwdSm90ILi2EN4cute5tupleIJNS5_1CILi1EEES8_S8_EEENS6_IJNS7_ILi192EEENS7_ILi128EEENS7_ILi64EEEEEELi64ENS_6half_tEfNS_4arch4Sm90ELb0ELb0ELb1ELb1ELb1ELb0ELb0ELb1ELb1ELb1ELb0ELb0EEENS1_21CollectiveEpilogueFwdINS6_IJSA_SC_SB_EEES9_SE_SG_Li384ELb1ELb1ELb0ELb0EEENS1_36VarlenDynamicPersistentTileSchedulerILi192ELi128ELi384ELi128ELb0ELb1ELb1ELb0ELb1ELb1EEEEEEEEEvNT_6ParamsE --------------------------
	.section	.nv.constant0._ZN7cutlass13device_kernelIN5flash11enable_sm90INS1_16FlashAttnFwdSm90INS1_25CollectiveMainloopFwdSm90ILi2EN4cute5tupleIJNS5_1CILi1EEES8_S8_EEENS6_IJNS7_ILi192EEENS7_ILi128EEENS7_ILi64EEEEEELi64ENS_6half_tEfNS_4arch4Sm90ELb0ELb0ELb1ELb1ELb1ELb0ELb0ELb1ELb1ELb1ELb0ELb0EEENS1_21CollectiveEpilogueFwdINS6_IJSA_SC_SB_EEES9_SE_SG_Li384ELb1ELb1ELb0ELb0EEENS1_36VarlenDynamicPersistentTileSchedulerILi192ELi128ELi384ELi128ELb0ELb1ELb1ELb0ELb1ELb1EEEEEEEEEvNT_6ParamsE,"a",@progbits
	.sectionflags	@""
	.align	4
.nv.constant0._ZN7cutlass13device_kernelIN5flash11enable_sm90INS1_16FlashAttnFwdSm90INS1_25CollectiveMainloopFwdSm90ILi2EN4cute5tupleIJNS5_1CILi1EEES8_S8_EEENS6_IJNS7_ILi192EEENS7_ILi128EEENS7_ILi64EEEEEELi64ENS_6half_tEfNS_4arch4Sm90ELb0ELb0ELb1ELb1ELb1ELb0ELb0ELb1ELb1ELb1ELb0ELb0EEENS1_21CollectiveEpilogueFwdINS6_IJSA_SC_SB_EEES9_SE_SG_Li384ELb1ELb1ELb0ELb0EEENS1_36VarlenDynamicPersistentTileSchedulerILi192ELi128ELi384ELi128ELb0ELb1ELb1ELb0ELb1ELb1EEEEEEEEEvNT_6ParamsE:
	.zero		3328


//--------------------- .nv.constant0._ZN7cutlass13device_kernelIN5flash11enable_sm90INS1_16FlashAttnFwdSm90INS1_25CollectiveMainloopFwdSm90ILi2EN4cute5tupleIJNS5_1CILi1EEES8_S8_EEENS6_IJNS7_ILi192EEENS7_ILi128EEENS7_ILi64EEEEEELi64ENS_6half_tEfNS_4arch4Sm90ELb0ELb0ELb1ELb1ELb1ELb1ELb0ELb1ELb1ELb1ELb0ELb0EEENS1_21CollectiveEpilogueFwdINS6_IJSA_SC_SB_EEES9_SE_SG_Li384ELb1ELb1ELb0ELb0EEENS1_36VarlenDynamicPersistentTileSchedulerILi192ELi128ELi384ELi128ELb0ELb1ELb1ELb0ELb1ELb1EEEEEEEEEvNT_6ParamsE --------------------------
	.section	.nv.constant0._ZN7cutlass13device_kernelIN5flash11enable_sm90INS1_16FlashAttnFwdSm90INS1_25CollectiveMainloopFwdSm90ILi2EN4cute5tupleIJNS5_1CILi1EEES8_S8_EEENS6_IJNS7_ILi192EEENS7_ILi128EEENS7_ILi64EEEEEELi64ENS_6half_tEfNS_4arch4Sm90ELb0ELb0ELb1ELb1ELb1ELb1ELb0ELb1ELb1ELb1ELb0ELb0EEENS1_21CollectiveEpilogueFwdINS6_IJSA_SC_SB_EEES9_SE_SG_Li384ELb1ELb1ELb0ELb0EEENS1_36VarlenDynamicPersistentTileSchedulerILi192ELi128ELi384ELi128ELb0ELb1ELb1ELb0ELb1ELb1EEEEEEEEEvNT_6ParamsE,"a",@progbits
	.sectionflags	@""
	.align	4
.nv.constant0._ZN7cutlass13device_kernelIN5flash11enable_sm90INS1_16FlashAttnFwdSm90INS1_25CollectiveMainloopFwdSm90ILi2EN4cute5tupleIJNS5_1CILi1EEES8_S8_EEENS6_IJNS7_ILi192EEENS7_ILi128EEENS7_ILi64EEEEEELi64ENS_6half_tEfNS_4arch4Sm90ELb0ELb0ELb1ELb1ELb1ELb1ELb0ELb1ELb1ELb1ELb0ELb0EEENS1_21CollectiveEpilogueFwdINS6_IJSA_SC_SB_EEES9_SE_SG_Li384ELb1ELb1ELb0ELb0EEENS1_36VarlenDynamicPersistentTileSchedulerILi192ELi128ELi384ELi128ELb0ELb1ELb1ELb0ELb1ELb1EEEEEEEEEvNT_6ParamsE:
	.zero		3328


//--------------------- .nv.constant0._ZN7cutlass13device_kernelIN5flash11enable_sm90INS1_16FlashAttnFwdSm90INS1_25CollectiveMainloopFwdSm90ILi2EN4cute5tupleIJNS5_1CILi1EEES8_S8_EEENS6_IJNS7_ILi192EEENS7_ILi128EEENS7_ILi64EEEEEELi64ENS_6half_tEfNS_4arch4Sm90ELb0ELb1ELb1ELb0ELb1ELb0ELb0ELb1ELb1ELb1ELb0ELb0EEENS1_21CollectiveEpilogueFwdINS6_IJSA_SC_SB_EEES9_SE_SG_Li384ELb0ELb1ELb0ELb0EEENS1_30DynamicPersistentTileSchedulerILi384ELi128ELb0ELb1ELb1EEEEEEEEEvNT_6ParamsE --------------------------
	.section	.nv.constant0._ZN7cutlass13device_kernelIN5flash11enable_sm90INS1_16FlashAttnFwdSm90INS1_25CollectiveMainloopFwdSm90ILi2EN4cute5tupleIJNS5_1CILi1EEES8_S8_EEENS6_IJNS7_ILi192EEENS7_ILi128EEENS7_ILi64EEEEEELi64ENS_6half_tEfNS_4arch4Sm90ELb0ELb1ELb1ELb0ELb1ELb0ELb0ELb1ELb1ELb1ELb0ELb0EEENS1_21CollectiveEpilogueFwdINS6_IJSA_SC_SB_EEES9_SE_SG_Li384ELb0ELb1ELb0ELb0EEENS1_30DynamicPersistentTileSchedulerILi384ELi128ELb0ELb1ELb1EEEEEEEEEvNT_6ParamsE,"a",@progbits
	.sectionflags	@""
	.align	4
.nv.constant0._ZN7cutlass13device_kernelIN5flash11enable_sm90INS1_16FlashAttnFwdSm90INS1_25CollectiveMainloopFwdSm90ILi2EN4cute5tupleIJNS5_1CILi1EEES8_S8_EEENS6_IJNS7_ILi192EEENS7_ILi128EEENS7_ILi64EEEEEELi64ENS_6half_tEfNS_4arch4Sm90ELb0ELb1ELb1ELb0ELb1ELb0ELb0ELb1ELb1ELb1ELb0ELb0EEENS1_21CollectiveEpilogueFwdINS6_IJSA_SC_SB_EEES9_SE_SG_Li384ELb0ELb1ELb0ELb0EEENS1_30DynamicPersistentTileSchedulerILi384ELi128ELb0ELb1ELb1EEEEEEEEEvNT_6ParamsE:
	.zero		3328


//--------------------- .nv.constant0._ZN7cutlass13device_kernelIN5flash11enable_sm90INS1_16FlashAttnFwdSm90INS1_25CollectiveMainloopFwdSm90ILi2EN4cute5tupleIJNS5_1CILi1EEES8_S8_EEENS6_IJNS7_ILi192EEENS7_ILi128EEENS7_ILi64EEEEEELi64ENS_6half_tEfNS_4arch4Sm90ELb0ELb1ELb1ELb1ELb1ELb0ELb0ELb1ELb1ELb1ELb0ELb0EEENS1_21CollectiveEpilogueFwdINS6_IJSA_SC_SB_EEES9_SE_SG_Li384ELb1ELb1ELb0ELb0EEENS1_36VarlenDynamicPersistentTileSchedulerILi192ELi128ELi384ELi128ELb0ELb1ELb1ELb1ELb0ELb1EEEEEEEEEvNT_6ParamsE --------------------------
	.section	.nv.constant0._ZN7cutlass13device_kernelIN5flash11enable_sm90INS1_16FlashAttnFwdSm90INS1_25CollectiveMainloopFwdSm90ILi2EN4cute5tupleIJNS5_1CILi1EEES8_S8_EEENS6_IJNS7_ILi192EEENS7_ILi128EEENS7_ILi64EEEEEELi64ENS_6half_tEfNS_4arch4Sm90ELb0ELb1ELb1ELb1ELb1ELb0ELb0ELb1ELb1ELb1ELb0ELb0EEENS1_21CollectiveEpilogueFwdINS6_IJSA_SC_SB_EEES9_SE_SG_Li384ELb1ELb1ELb0ELb0EEENS1_36VarlenDynamicPersistentTileSchedulerILi192ELi128ELi384ELi128ELb0ELb1ELb1ELb1ELb0ELb1EEEEEEEEEvNT_6ParamsE,"a",@progbits
	.sectionflags	@""
	.align	4
.nv.constant0._ZN7cutlass13device_kernelIN5flash11enable_sm90INS1_16FlashAttnFwdSm90INS1_25CollectiveMainloopFwdSm90ILi2EN4cute5tupleIJNS5_1CILi1EEES8_S8_EEENS6_IJNS7_ILi192EEENS7_ILi128EEENS7_ILi64EEEEEELi64ENS_6half_tEfNS_4arch4Sm90ELb0ELb1ELb1ELb1ELb1ELb0ELb0ELb1ELb1ELb1ELb0ELb0EEENS1_21CollectiveEpilogueFwdINS6_IJSA_SC_SB_EEES9_SE_SG_Li384ELb1ELb1ELb0ELb0EEENS1_36VarlenDynamicPersistentTileSchedulerILi192ELi128ELi384ELi128ELb0ELb1ELb1ELb1ELb0ELb1EEEEEEEEEvNT_6ParamsE:
	.zero		3328


//--------------------- .nv.constant0._ZN7cutlass13device_kernelIN5flash11enable_sm90INS1_16FlashAttnFwdSm90INS1_25CollectiveMainloopFwdSm90ILi2EN4cute5tupleIJNS5_1CILi1EEES8_S8_EEENS6_IJNS7_ILi192EEENS7_ILi128EEENS7_ILi64EEEEEELi64ENS_6half_tEfNS_4arch4Sm90ELb0ELb1ELb1ELb1ELb1ELb1ELb0ELb1ELb1ELb1ELb0ELb0EEENS1_21CollectiveEpilogueFwdINS6_IJSA_SC_SB_EEES9_SE_SG_Li384ELb1ELb1ELb0ELb0EEENS1_36VarlenDynamicPersistentTileSchedulerILi192ELi128ELi384ELi128ELb0ELb1ELb1ELb1ELb0ELb1EEEEEEEEEvNT_6ParamsE --------------------------
	.section	.nv.constant0._ZN7cutlass13device_kernelIN5flash11enable_sm90INS1_16FlashAttnFwdSm90INS1_25CollectiveMainloopFwdSm90ILi2EN4cute5tupleIJNS5_1CILi1EEES8_S8_EEENS6_IJNS7_ILi192EEENS7_ILi128EEENS7_ILi64EEEEEELi64ENS_6half_tEfNS_4arch4Sm90ELb0ELb1ELb1ELb1ELb1ELb1ELb0ELb1ELb1ELb1ELb0ELb0EEENS1_21CollectiveEpilogueFwdINS6_IJSA_SC_SB_EEES9_SE_SG_Li384ELb1ELb1ELb0ELb0EEENS1_36VarlenDynamicPersistentTileSchedulerILi192ELi128ELi384ELi128ELb0ELb1ELb1ELb1ELb0ELb1EEEEEEEEEvNT_6ParamsE,"a",@progbits
	.sectionflags	@""
	.align	4
.nv.constant0._ZN7cutlass13device_kernelIN5flash11enable_sm90INS1_16FlashAttnFwdSm90INS1_25CollectiveMainloopFwdSm90ILi2EN4cute5tupleIJNS5_1CILi1EEES8_S8_EEENS6_IJNS7_ILi192EEENS7_ILi128EEENS7_ILi64EEEEEELi64ENS_6half_tEfNS_4arch4Sm90ELb0ELb1ELb1ELb1ELb1ELb1ELb0ELb1ELb1ELb1ELb0ELb0EEENS1_21CollectiveEpilogueFwdINS6_IJSA_SC_SB_EEES9_SE_SG_Li384ELb1ELb1ELb0ELb0EEENS1_36VarlenDynamicPersistentTileSchedulerILi192ELi128ELi384ELi128ELb0ELb1ELb1ELb1ELb0ELb1EEEEEEEEEvNT_6ParamsE:
	.zero		3328


//--------------------- .nv.constant0._ZN7cutlass13device_kernelIN5flash11enable_sm90INS1_16FlashAttnFwdSm90INS1_25CollectiveMainloopFwdSm90ILi2EN4cute5tupleIJNS5_1CILi1EEES8_S8_EEENS6_IJNS7_ILi192EEENS7_ILi128EEENS7_ILi64EEEEEELi64ENS_6half_tEfNS_4arch4Sm90ELb1ELb0ELb1ELb0ELb1ELb0ELb0ELb1ELb1ELb1ELb0ELb0EEENS1_21CollectiveEpilogueFwdINS6_IJSA_SC_SB_EEES9_SE_SG_Li384ELb0ELb1ELb0ELb0EEENS1_30DynamicPersistentTileSchedulerILi384ELi128ELb0ELb1ELb1EEEEEEEEEvNT_6ParamsE --------------------------
	.section	.nv.constant0._ZN7cutlass13device_kernelIN5flash11enable_sm90INS1_16FlashAttnFwdSm90INS1_25CollectiveMainloopFwdSm90ILi2EN4cute5tupleIJNS5_1CILi1EEES8_S8_EEENS6_IJNS7_ILi192EEENS7_ILi128EEENS7_ILi64EEEEEELi64ENS_6half_tEfNS_4arch4Sm90ELb1ELb0ELb1ELb0ELb1ELb0ELb0ELb1ELb1ELb1ELb0ELb0EEENS1_21CollectiveEpilogueFwdINS6_IJSA_SC_SB_EEES9_SE_SG_Li384ELb0ELb1ELb0ELb0EEENS1_30DynamicPersistentTileSchedulerILi384ELi128ELb0ELb1ELb1EEEEEEEEEvNT_6ParamsE,"a",@progbits
	.sectionflags	@""
	.align	4
.nv.constant0._ZN7cutlass13device_kernelIN5flash11enable_sm90INS1_16FlashAttnFwdSm90INS1_25CollectiveMainloopFwdSm90ILi2EN4cute5tupleIJNS5_1CILi1EEES8_S8_EEENS6_IJNS7_ILi192EEENS7_ILi128EEENS7_ILi64EEEEEELi64ENS_6half_tEfNS_4arch4Sm90ELb1ELb0ELb1ELb0ELb1ELb0ELb0ELb1ELb1ELb1ELb0ELb0EEENS1_21CollectiveEpilogueFwdINS6_IJSA_SC_SB_EEES9_SE_SG_Li384ELb0ELb1ELb0ELb0EEENS1_30DynamicPersistentTileSchedulerILi384ELi128ELb0ELb1ELb1EEEEEEEEEvNT_6ParamsE:
	.zero		3328


//--------------------- .nv.constant0._ZN7cutlass13device_kernelIN5flash11enable_sm90INS1_16FlashAttnFwdSm90INS1_25CollectiveMainloopFwdSm90ILi2EN4cute5tupleIJNS5_1CILi1EEES8_S8_EEENS6_IJNS7_ILi192EEENS7_ILi128EEENS7_ILi64EEEEEELi64ENS_6half_tEfNS_4arch4Sm90ELb1ELb0ELb1ELb1ELb1ELb0ELb0ELb1ELb1ELb1ELb0ELb0EEENS1_21CollectiveEpilogueFwdINS6_IJSA_SC_SB_EEES9_SE_SG_Li384ELb1ELb1ELb0ELb0EEENS1_36VarlenDynamicPersistentTileSchedulerILi192ELi128ELi384ELi128ELb0ELb1ELb1ELb1ELb1ELb1EEEEEEEEEvNT_6ParamsE --------------------------
	.section	.nv.constant0._ZN7cutlass13device_kernelIN5flash11enable_sm90INS1_16FlashAttnFwdSm90INS1_25CollectiveMainloopFwdSm90ILi2EN4cute5tupleIJNS5_1CILi1EEES8_S8_EEENS6_IJNS7_ILi192EEENS7_ILi128EEENS7_ILi64EEEEEELi64ENS_6half_tEfNS_4arch4Sm90ELb1ELb0ELb1ELb1ELb1ELb0ELb0ELb1ELb1ELb1ELb0ELb0EEENS1_21CollectiveEpilogueFwdINS6_IJSA_SC_SB_EEES9_SE_SG_Li384ELb1ELb1ELb0ELb0EEENS1_36VarlenDynamicPersistentTileSchedulerILi192ELi128ELi384ELi128ELb0ELb1ELb1ELb1ELb1ELb1EEEEEEEEEvNT_6ParamsE,"a",@progbits
	.sectionflags	@""
	.align	4
.nv.constant0._ZN7cutlass13device_kernelIN5flash11enable_sm90INS1_16FlashAttnFwdSm90INS1_25CollectiveMainloopFwdSm90ILi2EN4cute5tupleIJNS5_1CILi1EEES8_S8_EEENS6_IJNS7_ILi192EEENS7_ILi128EEENS7_ILi64EEEEEELi64ENS_6half_tEfNS_4arch4Sm90ELb1ELb0ELb1ELb1ELb1ELb0ELb0ELb1ELb1ELb1ELb0ELb0EEENS1_21CollectiveEpilogueFwdINS6_IJSA_SC_SB_EEES9_SE_SG_Li384ELb1ELb1ELb0ELb0EEENS1_36VarlenDynamicPersistentTileSchedulerILi192ELi128ELi384ELi128ELb0ELb1ELb1ELb1ELb1ELb1EEEEEEEEEvNT_6ParamsE:
	.zero		3328


//--------------------- .nv.constant0._ZN7cutlass13device_kernelIN5flash11enable_sm90INS1_16FlashAttnFwdSm90INS1_25CollectiveMainloopFwdSm90ILi2EN4cute5tupleIJNS5_1CILi1EEES8_S8_EEENS6_IJNS7_ILi192EEENS7_ILi128EEENS7_ILi64EEEEEELi64ENS_6half_tEfNS_4arch4Sm90ELb1ELb0ELb1ELb1ELb1ELb1ELb0ELb1ELb1ELb1ELb0ELb0EEENS1_21CollectiveEpilogueFwdINS6_IJSA_SC_SB_EEES9_SE_SG_Li384ELb1ELb1ELb0ELb0EEENS1_36VarlenDynamicPersistentTileSchedulerILi192ELi128ELi384ELi128ELb0ELb1ELb1ELb1ELb1ELb1EEEEEEEEEvNT_6ParamsE --------------------------
	.section	.nv.constant0._ZN7cutlass13device_kernelIN5flash11enable_sm90INS1_16FlashAttnFwdSm90INS1_25CollectiveMainloopFwdSm90ILi2EN4cute5tupleIJNS5_1CILi1EEES8_S8_EEENS6_IJNS7_ILi192EEENS7_ILi128EEENS7_ILi64EEEEEELi64ENS_6half_tEfNS_4arch4Sm90ELb1ELb0ELb1ELb1ELb1ELb1ELb0ELb1ELb1ELb1ELb0ELb0EEENS1_21CollectiveEpilogueFwdINS6_IJSA_SC_SB_EEES9_SE_SG_Li384ELb1ELb1ELb0ELb0EEENS1_36VarlenDynamicPersistentTileSchedulerILi192ELi128ELi384ELi128ELb0ELb1ELb1ELb1ELb1ELb1EEEEEEEEEvNT_6ParamsE,"a",@progbits
	.sectionflags	@""
	.align	4
.nv.constant0._ZN7cutlass13device_kernelIN5flash11enable_sm90INS1_16FlashAttnFwdSm90INS1_25CollectiveMainloopFwdSm90ILi2EN4cute5tupleIJNS5_1CILi1EEES8_S8_EEENS6_IJNS7_ILi192EEENS7_ILi128EEENS7_ILi64EEEEEELi64ENS_6half_tEfNS_4arch4Sm90ELb1ELb0ELb1ELb1ELb1ELb1ELb0ELb1ELb1ELb1ELb0ELb0EEENS1_21CollectiveEpilogueFwdINS6_IJSA_SC_SB_EEES9_SE_SG_Li384ELb1ELb1ELb0ELb0EEENS1_36VarlenDynamicPersistentTileSchedulerILi192ELi128ELi384ELi128ELb0ELb1ELb1ELb1ELb1ELb1EEEEEEEEEvNT_6ParamsE:
	.zero		3328


//--------------------- SYMBOLS --------------------------

	.type		.nv.reservedSmem.offset0,@object
	.size		.nv.reservedSmem.offset0,0x4
	.type		__assertfail,@function
